// Copyright (c) 2024, Jay Shah, Ganesh Bikshandi, Ying Zhang, Vijay Thakkar, Pradeep Ramani, Tri Dao.
// Splitting the different template instantiations to different files to speed up compilation.
// This file is auto-generated. See "generate_kernels.py"

#include "flash_fwd_hdim64_256_fp16_paged_split_sm90.cu"
#include "flash_fwd_hdim64_512_fp16_paged_split_sm90.cu"
#include "flash_fwd_hdim192_128_fp16_paged_split_sm90.cu"

// ===== COMPILED SASS (sm_90a) =====

	.target	sm_90a

	.elftype	@"ET_EXEC"


//--------------------- .note.nv.tkinfo           --------------------------
	.section	.note.nv.tkinfo,"",@"SHT_NOTE"
	.sectionflags	@"SHF_NOTE_NV_TKINFO"
	.tkinfo
        /*0018*/ 	.word	0x00000002
        /*0030*/ 	.string	""
        /*0030*/ 	.string	"ptxas"
        /*0030*/ 	.string	"Cuda compilation tools, release 13.0, V13.0.88"
        /*0030*/ 	.string	"Build cuda_13.0.r13.0/compiler.36424714_0"
        /*0030*/ 	.string	"-arch sm_90a -m 64 "



//--------------------- .note.nv.cuinfo           --------------------------
	.section	.note.nv.cuinfo,"",@"SHT_NOTE"
	.sectionflags	@"SHF_NOTE_NV_CUINFO"
        /*0018*/ 	.short	0x0002
        /*001a*/ 	.short	0x005a
        /*001c*/ 	.short	0x0082
	.zero		2


//--------------------- .nv.info                  --------------------------
	.section	.nv.info,"",@"SHT_CUDA_INFO"
	.align	4


	//----- nvinfo : EIATTR_REGCOUNT
	.align		4
        /*0000*/ 	.byte	0x04, 0x2f
        /*0002*/ 	.short	(.L_32 - .L_31)
	.align		4
.L_31:
        /*0004*/ 	.word	index@(_ZN7cutlass13device_kernelIN5flash11enable_sm90INS1_16FlashAttnFwdSm90INS1_25CollectiveMainloopFwdSm90ILi2EN4cute5tupleIJNS5_1CILi1EEES8_S8_EEENS6_IJNS7_ILi128EEENS7_ILi96EEENS7_ILi64EEEEEELi256ENS_6half_tEfNS_4arch4Sm90ELb1ELb0ELb0ELb1ELb1ELb1ELb1ELb1ELb0ELb1ELb1ELb0EEENS1_21CollectiveEpilogueFwdINS6_IJSA_NS7_ILi256EEESB_EEES9_SE_SG_Li256ELb1ELb1ELb1ELb0EEENS1_36VarlenDynamicPersistentTileSchedulerILi128ELi96ELi256ELi128ELb1ELb1ELb1ELb1ELb1ELb1EEEEEEEEEvNT_6ParamsE)
        /*0008*/ 	.word	0x000000a8


	//----- nvinfo : EIATTR_FRAME_SIZE
	.align		4
.L_32:
        /*000c*/ 	.byte	0x04, 0x11
        /*000e*/ 	.short	(.L_34 - .L_33)
	.align		4
.L_33:
        /*0010*/ 	.word	index@(_ZN7cutlass13device_kernelIN5flash11enable_sm90INS1_16FlashAttnFwdSm90INS1_25CollectiveMainloopFwdSm90ILi2EN4cute5tupleIJNS5_1CILi1EEES8_S8_EEENS6_IJNS7_ILi128EEENS7_ILi96EEENS7_ILi64EEEEEELi256ENS_6half_tEfNS_4arch4Sm90ELb1ELb0ELb0ELb1ELb1ELb1ELb1ELb1ELb0ELb1ELb1ELb0EEENS1_21CollectiveEpilogueFwdINS6_IJSA_NS7_ILi256EEESB_EEES9_SE_SG_Li256ELb1ELb1ELb1ELb0EEENS1_36VarlenDynamicPersistentTileSchedulerILi128ELi96ELi256ELi128ELb1ELb1ELb1ELb1ELb1ELb1EEEEEEEEEvNT_6ParamsE)
        /*0014*/ 	.word	0x000001e8


	//----- nvinfo : EIATTR_REGCOUNT
	.align		4
.L_34:
        /*0018*/ 	.byte	0x04, 0x2f
        /*001a*/ 	.short	(.L_36 - .L_35)
	.align		4
.L_35:
        /*001c*/ 	.word	index@(_ZN7cutlass13device_kernelIN5flash11enable_sm90INS1_16FlashAttnFwdSm90INS1_25CollectiveMainloopFwdSm90ILi2EN4cute5tupleIJNS5_1CILi1EEES8_S8_EEENS6_IJNS7_ILi128EEENS7_ILi96EEENS7_ILi64EEEEEELi256ENS_6half_tEfNS_4arch4Sm90ELb1ELb0ELb0ELb1ELb1ELb0ELb1ELb1ELb0ELb1ELb1ELb0EEENS1_21CollectiveEpilogueFwdINS6_IJSA_NS7_ILi256EEESB_EEES9_SE_SG_Li256ELb1ELb1ELb1ELb0EEENS1_36VarlenDynamicPersistentTileSchedulerILi128ELi96ELi256ELi128ELb1ELb1ELb1ELb1ELb1ELb1EEEEEEEEEvNT_6ParamsE)
        /*0020*/ 	.word	0x000000a8


	//----- nvinfo : EIATTR_FRAME_SIZE
	.align		4
.L_36:
        /*0024*/ 	.byte	0x04, 0x11
        /*0026*/ 	.short	(.L_38 - .L_37)
	.align		4
.L_37:
        /*0028*/ 	.word	index@(_ZN7cutlass13device_kernelIN5flash11enable_sm90INS1_16FlashAttnFwdSm90INS1_25CollectiveMainloopFwdSm90ILi2EN4cute5tupleIJNS5_1CILi1EEES8_S8_EEENS6_IJNS7_ILi128EEENS7_ILi96EEENS7_ILi64EEEEEELi256ENS_6half_tEfNS_4arch4Sm90ELb1ELb0ELb0ELb1ELb1ELb0ELb1ELb1ELb0ELb1ELb1ELb0EEENS1_21CollectiveEpilogueFwdINS6_IJSA_NS7_ILi256EEESB_EEES9_SE_SG_Li256ELb1ELb1ELb1ELb0EEENS1_36VarlenDynamicPersistentTileSchedulerILi128ELi96ELi256ELi128ELb1ELb1ELb1ELb1ELb1ELb1EEEEEEEEEvNT_6ParamsE)
        /*002c*/ 	.word	0x00000040


	//----- nvinfo : EIATTR_REGCOUNT
	.align		4
.L_38:
        /*0030*/ 	.byte	0x04, 0x2f
        /*0032*/ 	.short	(.L_40 - .L_39)
	.align		4
.L_39:
        /*0034*/ 	.word	index@(_ZN7cutlass13device_kernelIN5flash11enable_sm90INS1_16FlashAttnFwdSm90INS1_25CollectiveMainloopFwdSm90ILi2EN4cute5tupleIJNS5_1CILi1EEES8_S8_EEENS6_IJNS7_ILi128EEENS7_ILi96EEENS7_ILi64EEEEEELi256ENS_6half_tEfNS_4arch4Sm90ELb1ELb0ELb0ELb1ELb1ELb1ELb0ELb1ELb0ELb1ELb1ELb0EEENS1_21CollectiveEpilogueFwdINS6_IJSA_NS7_ILi256EEESB_EEES9_SE_SG_Li256ELb1ELb1ELb1ELb0EEENS1_36VarlenDynamicPersistentTileSchedulerILi128ELi96ELi256ELi128ELb1ELb1ELb1ELb1ELb1ELb1EEEEEEEEEvNT_6ParamsE)
        /*0038*/ 	.word	0x000000a8


	//----- nvinfo : EIATTR_FRAME_SIZE
	.align		4
.L_40:
        /*003c*/ 	.byte	0x04, 0x11
        /*003e*/ 	.short	(.L_42 - .L_41)
	.align		4
.L_41:
        /*0040*/ 	.word	index@(_ZN7cutlass13device_kernelIN5flash11enable_sm90INS1_16FlashAttnFwdSm90INS1_25CollectiveMainloopFwdSm90ILi2EN4cute5tupleIJNS5_1CILi1EEES8_S8_EEENS6_IJNS7_ILi128EEENS7_ILi96EEENS7_ILi64EEEEEELi256ENS_6half_tEfNS_4arch4Sm90ELb1ELb0ELb0ELb1ELb1ELb1ELb0ELb1ELb0ELb1ELb1ELb0EEENS1_21CollectiveEpilogueFwdINS6_IJSA_NS7_ILi256EEESB_EEES9_SE_SG_Li256ELb1ELb1ELb1ELb0EEENS1_36VarlenDynamicPersistentTileSchedulerILi128ELi96ELi256ELi128ELb1ELb1ELb1ELb1ELb1ELb1EEEEEEEEEvNT_6ParamsE)
        /*0044*/ 	.word	0x00000150


	//----- nvinfo : EIATTR_REGCOUNT
	.align		4
.L_42:
        /*0048*/ 	.byte	0x04, 0x2f
        /*004a*/ 	.short	(.L_44 - .L_43)
	.align		4
.L_43:
        /*004c*/ 	.word	index@(_ZN7cutlass13device_kernelIN5flash11enable_sm90INS1_16FlashAttnFwdSm90INS1_25CollectiveMainloopFwdSm90ILi2EN4cute5tupleIJNS5_1CILi1EEES8_S8_EEENS6_IJNS7_ILi128EEENS7_ILi96EEENS7_ILi64EEEEEELi256ENS_6half_tEfNS_4arch4Sm90ELb1ELb0ELb0ELb1ELb1ELb0ELb0ELb1ELb0ELb1ELb1ELb0EEENS1_21CollectiveEpilogueFwdINS6_IJSA_NS7_ILi256EEESB_EEES9_SE_SG_Li256ELb1ELb1ELb1ELb0EEENS1_36VarlenDynamicPersistentTileSchedulerILi128ELi96ELi256ELi128ELb1ELb1ELb1ELb1ELb1ELb1EEEEEEEEEvNT_6ParamsE)
        /*0050*/ 	.word	0x000000a8


	//----- nvinfo : EIATTR_FRAME_SIZE
	.align		4
.L_44:
        /*0054*/ 	.byte	0x04, 0x11
        /*0056*/ 	.short	(.L_46 - .L_45)
	.align		4
.L_45:
        /*0058*/ 	.word	index@(_ZN7cutlass13device_kernelIN5flash11enable_sm90INS1_16FlashAttnFwdSm90INS1_25CollectiveMainloopFwdSm90ILi2EN4cute5tupleIJNS5_1CILi1EEES8_S8_EEENS6_IJNS7_ILi128EEENS7_ILi96EEENS7_ILi64EEEEEELi256ENS_6half_tEfNS_4arch4Sm90ELb1ELb0ELb0ELb1ELb1ELb0ELb0ELb1ELb0ELb1ELb1ELb0EEENS1_21CollectiveEpilogueFwdINS6_IJSA_NS7_ILi256EEESB_EEES9_SE_SG_Li256ELb1ELb1ELb1ELb0EEENS1_36VarlenDynamicPersistentTileSchedulerILi128ELi96ELi256ELi128ELb1ELb1ELb1ELb1ELb1ELb1EEEEEEEEEvNT_6ParamsE)
        /*005c*/ 	.word	0x00000030


	//----- nvinfo : EIATTR_REGCOUNT
	.align		4
.L_46:
        /*0060*/ 	.byte	0x04, 0x2f
        /*0062*/ 	.short	(.L_48 - .L_47)
	.align		4
.L_47:
        /*0064*/ 	.word	index@(_ZN7cutlass13device_kernelIN5flash11enable_sm90INS1_16FlashAttnFwdSm90INS1_25CollectiveMainloopFwdSm90ILi2EN4cute5tupleIJNS5_1CILi1EEES8_S8_EEENS6_IJNS7_ILi128EEENS7_ILi96EEENS7_ILi64EEEEEELi256ENS_6half_tEfNS_4arch4Sm90ELb1ELb0ELb0ELb0ELb1ELb0ELb1ELb1ELb0ELb1ELb1ELb0EEENS1_21CollectiveEpilogueFwdINS6_IJSA_NS7_ILi256EEESB_EEES9_SE_SG_Li256ELb0ELb1ELb1ELb0EEENS1_19SingleTileSchedulerILb0ELb1ELb1ELi128EEEEEEEEEvNT_6ParamsE)
        /*0068*/ 	.word	0x000000a8


	//----- nvinfo : EIATTR_FRAME_SIZE
	.align		4
.L_48:
        /*006c*/ 	.byte	0x04, 0x11
        /*006e*/ 	.short	(.L_50 - .L_49)
	.align		4
.L_49:
        /*0070*/ 	.word	index@(_ZN7cutlass13device_kernelIN5flash11enable_sm90INS1_16FlashAttnFwdSm90INS1_25CollectiveMainloopFwdSm90ILi2EN4cute5tupleIJNS5_1CILi1EEES8_S8_EEENS6_IJNS7_ILi128EEENS7_ILi96EEENS7_ILi64EEEEEELi256ENS_6half_tEfNS_4arch4Sm90ELb1ELb0ELb0ELb0ELb1ELb0ELb1ELb1ELb0ELb1ELb1ELb0EEENS1_21CollectiveEpilogueFwdINS6_IJSA_NS7_ILi256EEESB_EEES9_SE_SG_Li256ELb0ELb1ELb1ELb0EEENS1_19SingleTileSchedulerILb0ELb1ELb1ELi128EEEEEEEEEvNT_6ParamsE)
        /*0074*/ 	.word	0x00000008


	//----- nvinfo : EIATTR_REGCOUNT
	.align		4
.L_50:
        /*0078*/ 	.byte	0x04, 0x2f
        /*007a*/ 	.short	(.L_52 - .L_51)
	.align		4
.L_51:
        /*007c*/ 	.word	index@(_ZN7cutlass13device_kernelIN5flash11enable_sm90INS1_16FlashAttnFwdSm90INS1_25CollectiveMainloopFwdSm90ILi2EN4cute5tupleIJNS5_1CILi1EEES8_S8_EEENS6_IJNS7_ILi128EEENS7_ILi96EEENS7_ILi64EEEEEELi256ENS_6half_tEfNS_4arch4Sm90ELb1ELb0ELb0ELb0ELb1ELb0ELb0ELb1ELb0ELb1ELb1ELb0EEENS1_21CollectiveEpilogueFwdINS6_IJSA_NS7_ILi256EEESB_EEES9_SE_SG_Li256ELb0ELb1ELb1ELb0EEENS1_19SingleTileSchedulerILb0ELb1ELb1ELi128EEEEEEEEEvNT_6ParamsE)
        /*0080*/ 	.word	0x000000a8


	//----- nvinfo : EIATTR_FRAME_SIZE
	.align		4
.L_52:
        /*0084*/ 	.byte	0x04, 0x11
        /*0086*/ 	.short	(.L_54 - .L_53)
	.align		4
.L_53:
        /*0088*/ 	.word	index@(_ZN7cutlass13device_kernelIN5flash11enable_sm90INS1_16FlashAttnFwdSm90INS1_25CollectiveMainloopFwdSm90ILi2EN4cute5tupleIJNS5_1CILi1EEES8_S8_EEENS6_IJNS7_ILi128EEENS7_ILi96EEENS7_ILi64EEEEEELi256ENS_6half_tEfNS_4arch4Sm90ELb1ELb0ELb0ELb0ELb1ELb0ELb0ELb1ELb0ELb1ELb1ELb0EEENS1_21CollectiveEpilogueFwdINS6_IJSA_NS7_ILi256EEESB_EEES9_SE_SG_Li256ELb0ELb1ELb1ELb0EEENS1_19SingleTileSchedulerILb0ELb1ELb1ELi128EEEEEEEEEvNT_6ParamsE)
        /*008c*/ 	.word	0x00000000


	//----- nvinfo : EIATTR_REGCOUNT
	.align		4
.L_54:
        /*0090*/ 	.byte	0x04, 0x2f
        /*0092*/ 	.short	(.L_56 - .L_55)
	.align		4
.L_55:
        /*0094*/ 	.word	index@(_ZN7cutlass13device_kernelIN5flash11enable_sm90INS1_16FlashAttnFwdSm90INS1_25CollectiveMainloopFwdSm90ILi2EN4cute5tupleIJNS5_1CILi1EEES8_S8_EEENS6_IJNS7_ILi128EEENS7_ILi96EEENS7_ILi64EEEEEELi256ENS_6half_tEfNS_4arch4Sm90ELb0ELb1ELb0ELb1ELb1ELb1ELb1ELb1ELb0ELb1ELb1ELb0EEENS1_21CollectiveEpilogueFwdINS6_IJSA_NS7_ILi256EEESB_EEES9_SE_SG_Li256ELb1ELb1ELb1ELb0EEENS1_36VarlenDynamicPersistentTileSchedulerILi128ELi96ELi256ELi128ELb1ELb1ELb1ELb1ELb0ELb1EEEEEEEEEvNT_6ParamsE)
        /*0098*/ 	.word	0x000000a8


	//----- nvinfo : EIATTR_FRAME_SIZE
	.align		4
.L_56:
        /*009c*/ 	.byte	0x04, 0x11
        /*009e*/ 	.short	(.L_58 - .L_57)
	.align		4
.L_57:
        /*00a0*/ 	.word	index@($_ZN7cutlass13device_kernelIN5flash11enable_sm90INS1_16FlashAttnFwdSm90INS1_25CollectiveMainloopFwdSm90ILi2EN4cute5tupleIJNS5_1CILi1EEES8_S8_EEENS6_IJNS7_ILi128EEENS7_ILi96EEENS7_ILi64EEEEEELi256ENS_6half_tEfNS_4arch4Sm90ELb0ELb1ELb0ELb1ELb1ELb1ELb1ELb1ELb0ELb1ELb1ELb0EEENS1_21CollectiveEpilogueFwdINS6_IJSA_NS7_ILi256EEESB_EEES9_SE_SG_Li256ELb1ELb1ELb1ELb0EEENS1_36VarlenDynamicPersistentTileSchedulerILi128ELi96ELi256ELi128ELb1ELb1ELb1ELb1ELb0ELb1EEEEEEEEEvNT_6ParamsE$_ZZN5flash25CollectiveMainloopFwdSm90ILi2EN4cute5tupleIJNS1_1CILi1EEES4_S4_EEENS2_IJNS3_ILi128EEENS3_ILi96EEENS3_ILi64EEEEEELi256EN7cutlass6half_tEfNSA_4arch4Sm90ELb0ELb1ELb0ELb1ELb1ELb1ELb1ELb1ELb0ELb1ELb1ELb0EE3mmaINS_16FlashAttnFwdSm90ISE_NS_21CollectiveEpilogueFwdINS2_IJS6_NS3_ILi256EEES7_EEES5_SB_SD_Li256ELb1ELb1ELb1ELb0EEENS_36VarlenDynamicPersistentTileSchedulerILi128ELi96ELi256ELi128ELb1ELb1ELb1ELb1ELb0ELb1EEEE13SharedStorageENS1_6TensorINS1_11ArrayEngineIfLm128EEENS1_6LayoutINS2_IJNS2_IJNS3_ILi2EEEST_NS3_ILi32EEEEEES4_S4_EEENS2_IJNS2_IJS4_ST_NS3_ILi4EEEEEENS3_ILi0EEESZ_EEEEEEENS_7SoftmaxILi2ELi0EEEEEbRKNSE_6ParamsENSA_13PipelineAsyncILi2EEES19_RNSA_13PipelineStateILj2EEERT0_RT1_iRiRKNS_16SeqlenInfoQKNewKILb1ELb1EEENS2_IJiiiiEEERT_ENKUliT_T0_T1_E_clIZSF_ISO_S12_S14_EbS17_S19_S19_S1C_S1E_S1G_iS1H_S1L_S1M_S1O_EUlRS1P_iE0_NS3_ILb1EEES1W_EEDaiS1P_S1Q_S1R_)
        /*00a4*/ 	.word	0x00000530


	//----- nvinfo : EIATTR_FRAME_SIZE
	.align		4
.L_58:
        /*00a8*/ 	.byte	0x04, 0x11
        /*00aa*/ 	.short	(.L_60 - .L_59)
	.align		4
.L_59:
        /*00ac*/ 	.word	index@(_ZN7cutlass13device_kernelIN5flash11enable_sm90INS1_16FlashAttnFwdSm90INS1_25CollectiveMainloopFwdSm90ILi2EN4cute5tupleIJNS5_1CILi1EEES8_S8_EEENS6_IJNS7_ILi128EEENS7_ILi96EEENS7_ILi64EEEEEELi256ENS_6half_tEfNS_4arch4Sm90ELb0ELb1ELb0ELb1ELb1ELb1ELb1ELb1ELb0ELb1ELb1ELb0EEENS1_21CollectiveEpilogueFwdINS6_IJSA_NS7_ILi256EEESB_EEES9_SE_SG_Li256ELb1ELb1ELb1ELb0EEENS1_36VarlenDynamicPersistentTileSchedulerILi128ELi96ELi256ELi128ELb1ELb1ELb1ELb1ELb0ELb1EEEEEEEEEvNT_6ParamsE)
        /*00b0*/ 	.word	0x00000530


	//----- nvinfo : EIATTR_REGCOUNT
	.align		4
.L_60:
        /*00b4*/ 	.byte	0x04, 0x2f
        /*00b6*/ 	.short	(.L_62 - .L_61)
	.align		4
.L_61:
        /*00b8*/ 	.word	index@(_ZN7cutlass13device_kernelIN5flash11enable_sm90INS1_16FlashAttnFwdSm90INS1_25CollectiveMainloopFwdSm90ILi2EN4cute5tupleIJNS5_1CILi1EEES8_S8_EEENS6_IJNS7_ILi128EEENS7_ILi96EEENS7_ILi64EEEEEELi256ENS_6half_tEfNS_4arch4Sm90ELb0ELb1ELb0ELb1ELb1ELb0ELb1ELb1ELb0ELb1ELb1ELb0EEENS1_21CollectiveEpilogueFwdINS6_IJSA_NS7_ILi256EEESB_EEES9_SE_SG_Li256ELb1ELb1ELb1ELb0EEENS1_36VarlenDynamicPersistentTileSchedulerILi128ELi96ELi256ELi128ELb1ELb1ELb1ELb1ELb0ELb1EEEEEEEEEvNT_6ParamsE)
        /*00bc*/ 	.word	0x000000a8


	//----- nvinfo : EIATTR_FRAME_SIZE
	.align		4
.L_62:
        /*00c0*/ 	.byte	0x04, 0x11
        /*00c2*/ 	.short	(.L_64 - .L_63)
	.align		4
.L_63:
        /*00c4*/ 	.word	index@($_ZN7cutlass13device_kernelIN5flash11enable_sm90INS1_16FlashAttnFwdSm90INS1_25CollectiveMainloopFwdSm90ILi2EN4cute5tupleIJNS5_1CILi1EEES8_S8_EEENS6_IJNS7_ILi128EEENS7_ILi96EEENS7_ILi64EEEEEELi256ENS_6half_tEfNS_4arch4Sm90ELb0ELb1ELb0ELb1ELb1ELb0ELb1ELb1ELb0ELb1ELb1ELb0EEENS1_21CollectiveEpilogueFwdINS6_IJSA_NS7_ILi256EEESB_EEES9_SE_SG_Li256ELb1ELb1ELb1ELb0EEENS1_36VarlenDynamicPersistentTileSchedulerILi128ELi96ELi256ELi128ELb1ELb1ELb1ELb1ELb0ELb1EEEEEEEEEvNT_6ParamsE$_ZZN5flash25CollectiveMainloopFwdSm90ILi2EN4cute5tupleIJNS1_1CILi1EEES4_S4_EEENS2_IJNS3_ILi128EEENS3_ILi96EEENS3_ILi64EEEEEELi256EN7cutlass6half_tEfNSA_4arch4Sm90ELb0ELb1ELb0ELb1ELb1ELb0ELb1ELb1ELb0ELb1ELb1ELb0EE3mmaINS_16FlashAttnFwdSm90ISE_NS_21CollectiveEpilogueFwdINS2_IJS6_NS3_ILi256EEES7_EEES5_SB_SD_Li256ELb1ELb1ELb1ELb0EEENS_36VarlenDynamicPersistentTileSchedulerILi128ELi96ELi256ELi128ELb1ELb1ELb1ELb1ELb0ELb1EEEE13SharedStorageENS1_6TensorINS1_11ArrayEngineIfLm128EEENS1_6LayoutINS2_IJNS2_IJNS3_ILi2EEEST_NS3_ILi32EEEEEES4_S4_EEENS2_IJNS2_IJS4_ST_NS3_ILi4EEEEEENS3_ILi0EEESZ_EEEEEEENS_7SoftmaxILi2ELi0EEEEEbRKNSE_6ParamsENSA_13PipelineAsyncILi2EEES19_RNSA_13PipelineStateILj2EEERT0_RT1_iRiRKNS_16SeqlenInfoQKNewKILb1ELb0EEENS2_IJiiiiEEERT_ENKUliT_T0_T1_E_clIZSF_ISO_S12_S14_EbS17_S19_S19_S1C_S1E_S1G_iS1H_S1L_S1M_S1O_EUlRS1P_iE1_NS3_ILb0EEENS3_ILb1EEEEEDaiS1P_S1Q_S1R_)
        /*00c8*/ 	.word	0x000004e0


	//----- nvinfo : EIATTR_FRAME_SIZE
	.align		4
.L_64:
        /*00cc*/ 	.byte	0x04, 0x11
        /*00ce*/ 	.short	(.L_66 - .L_65)
	.align		4
.L_65:
        /*00d0*/ 	.word	index@(_ZN7cutlass13device_kernelIN5flash11enable_sm90INS1_16FlashAttnFwdSm90INS1_25CollectiveMainloopFwdSm90ILi2EN4cute5tupleIJNS5_1CILi1EEES8_S8_EEENS6_IJNS7_ILi128EEENS7_ILi96EEENS7_ILi64EEEEEELi256ENS_6half_tEfNS_4arch4Sm90ELb0ELb1ELb0ELb1ELb1ELb0ELb1ELb1ELb0ELb1ELb1ELb0EEENS1_21CollectiveEpilogueFwdINS6_IJSA_NS7_ILi256EEESB_EEES9_SE_SG_Li256ELb1ELb1ELb1ELb0EEENS1_36VarlenDynamicPersistentTileSchedulerILi128ELi96ELi256ELi128ELb1ELb1ELb1ELb1ELb0ELb1EEEEEEEEEvNT_6ParamsE)
        /*00d4*/ 	.word	0x000004e0


	//----- nvinfo : EIATTR_REGCOUNT
	.align		4
.L_66:
        /*00d8*/ 	.byte	0x04, 0x2f
        /*00da*/ 	.short	(.L_68 - .L_67)
	.align		4
.L_67:
        /*00dc*/ 	.word	index@(_ZN7cutlass13device_kernelIN5flash11enable_sm90INS1_16FlashAttnFwdSm90INS1_25CollectiveMainloopFwdSm90ILi2EN4cute5tupleIJNS5_1CILi1EEES8_S8_EEENS6_IJNS7_ILi128EEENS7_ILi96EEENS7_ILi64EEEEEELi256ENS_6half_tEfNS_4arch4Sm90ELb0ELb1ELb0ELb1ELb1ELb1ELb0ELb1ELb0ELb1ELb1ELb0EEENS1_21CollectiveEpilogueFwdINS6_IJSA_NS7_ILi256EEESB_EEES9_SE_SG_Li256ELb1ELb1ELb1ELb0EEENS1_36VarlenDynamicPersistentTileSchedulerILi128ELi96ELi256ELi128ELb1ELb1ELb1ELb1ELb0ELb1EEEEEEEEEvNT_6ParamsE)
        /*00e0*/ 	.word	0x000000a8


	//----- nvinfo : EIATTR_FRAME_SIZE
	.align		4
.L_68:
        /*00e4*/ 	.byte	0x04, 0x11
        /*00e6*/ 	.short	(.L_70 - .L_69)
	.align		4
.L_69:
        /*00e8*/ 	.word	index@($_ZN7cutlass13device_kernelIN5flash11enable_sm90INS1_16FlashAttnFwdSm90INS1_25CollectiveMainloopFwdSm90ILi2EN4cute5tupleIJNS5_1CILi1EEES8_S8_EEENS6_IJNS7_ILi128EEENS7_ILi96EEENS7_ILi64EEEEEELi256ENS_6half_tEfNS_4arch4Sm90ELb0ELb1ELb0ELb1ELb1ELb1ELb0ELb1ELb0ELb1ELb1ELb0EEENS1_21CollectiveEpilogueFwdINS6_IJSA_NS7_ILi256EEESB_EEES9_SE_SG_Li256ELb1ELb1ELb1ELb0EEENS1_36VarlenDynamicPersistentTileSchedulerILi128ELi96ELi256ELi128ELb1ELb1ELb1ELb1ELb0ELb1EEEEEEEEEvNT_6ParamsE$_ZZN5flash25CollectiveMainloopFwdSm90ILi2EN4cute5tupleIJNS1_1CILi1EEES4_S4_EEENS2_IJNS3_ILi128EEENS3_ILi96EEENS3_ILi64EEEEEELi256EN7cutlass6half_tEfNSA_4arch4Sm90ELb0ELb1ELb0ELb1ELb1ELb1ELb0ELb1ELb0ELb1ELb1ELb0EE3mmaINS_16FlashAttnFwdSm90ISE_NS_21CollectiveEpilogueFwdINS2_IJS6_NS3_ILi256EEES7_EEES5_SB_SD_Li256ELb1ELb1ELb1ELb0EEENS_36VarlenDynamicPersistentTileSchedulerILi128ELi96ELi256ELi128ELb1ELb1ELb1ELb1ELb0ELb1EEEE13SharedStorageENS1_6TensorINS1_11ArrayEngineIfLm128EEENS1_6LayoutINS2_IJNS2_IJNS3_ILi2EEEST_NS3_ILi32EEEEEES4_S4_EEENS2_IJNS2_IJS4_ST_NS3_ILi4EEEEEENS3_ILi0EEESZ_EEEEEEENS_7SoftmaxILi2ELi0EEEEEbRKNSE_6ParamsENSA_13PipelineAsyncILi2EEES19_RNSA_13PipelineStateILj2EEERT0_RT1_iRiRKNS_16SeqlenInfoQKNewKILb1ELb1EEENS2_IJiiiiEEERT_ENKUliT_T0_T1_E_clIZSF_ISO_S12_S14_EbS17_S19_S19_S1C_S1E_S1G_iS1H_S1L_S1M_S1O_EUlRS1P_iE0_NS3_ILb1EEES1W_EEDaiS1P_S1Q_S1R_)
        /*00ec*/ 	.word	0x00000440


	//----- nvinfo : EIATTR_FRAME_SIZE
	.align		4
.L_70:
        /*00f0*/ 	.byte	0x04, 0x11
        /*00f2*/ 	.short	(.L_72 - .L_71)
	.align		4
.L_71:
        /*00f4*/ 	.word	index@(_ZN7cutlass13device_kernelIN5flash11enable_sm90INS1_16FlashAttnFwdSm90INS1_25CollectiveMainloopFwdSm90ILi2EN4cute5tupleIJNS5_1CILi1EEES8_S8_EEENS6_IJNS7_ILi128EEENS7_ILi96EEENS7_ILi64EEEEEELi256ENS_6half_tEfNS_4arch4Sm90ELb0ELb1ELb0ELb1ELb1ELb1ELb0ELb1ELb0ELb1ELb1ELb0EEENS1_21CollectiveEpilogueFwdINS6_IJSA_NS7_ILi256EEESB_EEES9_SE_SG_Li256ELb1ELb1ELb1ELb0EEENS1_36VarlenDynamicPersistentTileSchedulerILi128ELi96ELi256ELi128ELb1ELb1ELb1ELb1ELb0ELb1EEEEEEEEEvNT_6ParamsE)
        /*00f8*/ 	.word	0x00000440


	//----- nvinfo : EIATTR_REGCOUNT
	.align		4
.L_72:
        /*00fc*/ 	.byte	0x04, 0x2f
        /*00fe*/ 	.short	(.L_74 - .L_73)
	.align		4
.L_73:
        /*0100*/ 	.word	index@(_ZN7cutlass13device_kernelIN5flash11enable_sm90INS1_16FlashAttnFwdSm90INS1_25CollectiveMainloopFwdSm90ILi2EN4cute5tupleIJNS5_1CILi1EEES8_S8_EEENS6_IJNS7_ILi128EEENS7_ILi96EEENS7_ILi64EEEEEELi256ENS_6half_tEfNS_4arch4Sm90ELb0ELb1ELb0ELb1ELb1ELb0ELb0ELb1ELb0ELb1ELb1ELb0EEENS1_21CollectiveEpilogueFwdINS6_IJSA_NS7_ILi256EEESB_EEES9_SE_SG_Li256ELb1ELb1ELb1ELb0EEENS1_36VarlenDynamicPersistentTileSchedulerILi128ELi96ELi256ELi128ELb1ELb1ELb1ELb1ELb0ELb1EEEEEEEEEvNT_6ParamsE)
        /*0104*/ 	.word	0x000000a8


	//----- nvinfo : EIATTR_FRAME_SIZE
	.align		4
.L_74:
        /*0108*/ 	.byte	0x04, 0x11
        /*010a*/ 	.short	(.L_76 - .L_75)
	.align		4
.L_75:
        /*010c*/ 	.word	index@(_ZN7cutlass13device_kernelIN5flash11enable_sm90INS1_16FlashAttnFwdSm90INS1_25CollectiveMainloopFwdSm90ILi2EN4cute5tupleIJNS5_1CILi1EEES8_S8_EEENS6_IJNS7_ILi128EEENS7_ILi96EEENS7_ILi64EEEEEELi256ENS_6half_tEfNS_4arch4Sm90ELb0ELb1ELb0ELb1ELb1ELb0ELb0ELb1ELb0ELb1ELb1ELb0EEENS1_21CollectiveEpilogueFwdINS6_IJSA_NS7_ILi256EEESB_EEES9_SE_SG_Li256ELb1ELb1ELb1ELb0EEENS1_36VarlenDynamicPersistentTileSchedulerILi128ELi96ELi256ELi128ELb1ELb1ELb1ELb1ELb0ELb1EEEEEEEEEvNT_6ParamsE)
        /*0110*/ 	.word	0x00000020


	//----- nvinfo : EIATTR_REGCOUNT
	.align		4
.L_76:
        /*0114*/ 	.byte	0x04, 0x2f
        /*0116*/ 	.short	(.L_78 - .L_77)
	.align		4
.L_77:
        /*0118*/ 	.word	index@(_ZN7cutlass13device_kernelIN5flash11enable_sm90INS1_16FlashAttnFwdSm90INS1_25CollectiveMainloopFwdSm90ILi2EN4cute5tupleIJNS5_1CILi1EEES8_S8_EEENS6_IJNS7_ILi128EEENS7_ILi96EEENS7_ILi64EEEEEELi256ENS_6half_tEfNS_4arch4Sm90ELb0ELb1ELb0ELb0ELb1ELb0ELb1ELb1ELb0ELb1ELb1ELb0EEENS1_21CollectiveEpilogueFwdINS6_IJSA_NS7_ILi256EEESB_EEES9_SE_SG_Li256ELb0ELb1ELb1ELb0EEENS1_19SingleTileSchedulerILb0ELb1ELb1ELi128EEEEEEEEEvNT_6ParamsE)
        /*011c*/ 	.word	0x000000a8


	//----- nvinfo : EIATTR_FRAME_SIZE
	.align		4
.L_78:
        /*0120*/ 	.byte	0x04, 0x11
        /*0122*/ 	.short	(.L_80 - .L_79)
	.align		4
.L_79:
        /*0124*/ 	.word	index@($_ZN7cutlass13device_kernelIN5flash11enable_sm90INS1_16FlashAttnFwdSm90INS1_25CollectiveMainloopFwdSm90ILi2EN4cute5tupleIJNS5_1CILi1EEES8_S8_EEENS6_IJNS7_ILi128EEENS7_ILi96EEENS7_ILi64EEEEEELi256ENS_6half_tEfNS_4arch4Sm90ELb0ELb1ELb0ELb0ELb1ELb0ELb1ELb1ELb0ELb1ELb1ELb0EEENS1_21CollectiveEpilogueFwdINS6_IJSA_NS7_ILi256EEESB_EEES9_SE_SG_Li256ELb0ELb1ELb1ELb0EEENS1_19SingleTileSchedulerILb0ELb1ELb1ELi128EEEEEEEEEvNT_6ParamsE$_ZZN5flash25CollectiveMainloopFwdSm90ILi2EN4cute5tupleIJNS1_1CILi1EEES4_S4_EEENS2_IJNS3_ILi128EEENS3_ILi96EEENS3_ILi64EEEEEELi256EN7cutlass6half_tEfNSA_4arch4Sm90ELb0ELb1ELb0ELb0ELb1ELb0ELb1ELb1ELb0ELb1ELb1ELb0EE3mmaINS_16FlashAttnFwdSm90ISE_NS_21CollectiveEpilogueFwdINS2_IJS6_NS3_ILi256EEES7_EEES5_SB_SD_Li256ELb0ELb1ELb1ELb0EEENS_19SingleTileSchedulerILb0ELb1ELb1ELi128EEEE13SharedStorageENS1_6TensorINS1_11ArrayEngineIfLm128EEENS1_6LayoutINS2_IJNS2_IJNS3_ILi2EEEST_NS3_ILi32EEEEEES4_S4_EEENS2_IJNS2_IJS4_ST_NS3_ILi4EEEEEENS3_ILi0EEESZ_EEEEEEENS_7SoftmaxILi2ELi0EEEEEbRKNSE_6ParamsENSA_13PipelineAsyncILi2EEES19_RNSA_13PipelineStateILj2EEERT0_RT1_iRiRKNS_16SeqlenInfoQKNewKILb0ELb0EEENS2_IJiiiiEEERT_ENKUliT_T0_T1_E_clIZSF_ISO_S12_S14_EbS17_S19_S19_S1C_S1E_S1G_iS1H_S1L_S1M_S1O_EUlRS1P_iE1_NS3_ILb0EEENS3_ILb1EEEEEDaiS1P_S1Q_S1R_)
        /*0128*/ 	.word	0x000056a0


	//----- nvinfo : EIATTR_FRAME_SIZE
	.align		4
.L_80:
        /*012c*/ 	.byte	0x04, 0x11
        /*012e*/ 	.short	(.L_82 - .L_81)
	.align		4
.L_81:
        /*0130*/ 	.word	index@(_ZN7cutlass13device_kernelIN5flash11enable_sm90INS1_16FlashAttnFwdSm90INS1_25CollectiveMainloopFwdSm90ILi2EN4cute5tupleIJNS5_1CILi1EEES8_S8_EEENS6_IJNS7_ILi128EEENS7_ILi96EEENS7_ILi64EEEEEELi256ENS_6half_tEfNS_4arch4Sm90ELb0ELb1ELb0ELb0ELb1ELb0ELb1ELb1ELb0ELb1ELb1ELb0EEENS1_21CollectiveEpilogueFwdINS6_IJSA_NS7_ILi256EEESB_EEES9_SE_SG_Li256ELb0ELb1ELb1ELb0EEENS1_19SingleTileSchedulerILb0ELb1ELb1ELi128EEEEEEEEEvNT_6ParamsE)
        /*0134*/ 	.word	0x000056a0


	//----- nvinfo : EIATTR_REGCOUNT
	.align		4
.L_82:
        /*0138*/ 	.byte	0x04, 0x2f
        /*013a*/ 	.short	(.L_84 - .L_83)
	.align		4
.L_83:
        /*013c*/ 	.word	index@(_ZN7cutlass13device_kernelIN5flash11enable_sm90INS1_16FlashAttnFwdSm90INS1_25CollectiveMainloopFwdSm90ILi2EN4cute5tupleIJNS5_1CILi1EEES8_S8_EEENS6_IJNS7_ILi128EEENS7_ILi96EEENS7_ILi64EEEEEELi256ENS_6half_tEfNS_4arch4Sm90ELb0ELb1ELb0ELb0ELb1ELb0ELb0ELb1ELb0ELb1ELb1ELb0EEENS1_21CollectiveEpilogueFwdINS6_IJSA_NS7_ILi256EEESB_EEES9_SE_SG_Li256ELb0ELb1ELb1ELb0EEENS1_19SingleTileSchedulerILb0ELb1ELb1ELi128EEEEEEEEEvNT_6ParamsE)
        /*0140*/ 	.word	0x000000a8


	//----- nvinfo : EIATTR_FRAME_SIZE
	.align		4
.L_84:
        /*0144*/ 	.byte	0x04, 0x11
        /*0146*/ 	.short	(.L_86 - .L_85)
	.align		4
.L_85:
        /*0148*/ 	.word	index@(_ZN7cutlass13device_kernelIN5flash11enable_sm90INS1_16FlashAttnFwdSm90INS1_25CollectiveMainloopFwdSm90ILi2EN4cute5tupleIJNS5_1CILi1EEES8_S8_EEENS6_IJNS7_ILi128EEENS7_ILi96EEENS7_ILi64EEEEEELi256ENS_6half_tEfNS_4arch4Sm90ELb0ELb1ELb0ELb0ELb1ELb0ELb0ELb1ELb0ELb1ELb1ELb0EEENS1_21CollectiveEpilogueFwdINS6_IJSA_NS7_ILi256EEESB_EEES9_SE_SG_Li256ELb0ELb1ELb1ELb0EEENS1_19SingleTileSchedulerILb0ELb1ELb1ELi128EEEEEEEEEvNT_6ParamsE)
        /*014c*/ 	.word	0x00000000


	//----- nvinfo : EIATTR_REGCOUNT
	.align		4
.L_86:
        /*0150*/ 	.byte	0x04, 0x2f
        /*0152*/ 	.short	(.L_88 - .L_87)
	.align		4
.L_87:
        /*0154*/ 	.word	index@(_ZN7cutlass13device_kernelIN5flash11enable_sm90INS1_16FlashAttnFwdSm90INS1_25CollectiveMainloopFwdSm90ILi2EN4cute5tupleIJNS5_1CILi1EEES8_S8_EEENS6_IJNS7_ILi128EEENS7_ILi96EEENS7_ILi64EEEEEELi256ENS_6half_tEfNS_4arch4Sm90ELb0ELb0ELb0ELb1ELb1ELb1ELb1ELb1ELb0ELb1ELb1ELb0EEENS1_21CollectiveEpilogueFwdINS6_IJSA_NS7_ILi256EEESB_EEES9_SE_SG_Li256ELb1ELb1ELb1ELb0EEENS1_36VarlenDynamicPersistentTileSchedulerILi128ELi96ELi256ELi128ELb1ELb1ELb1ELb0ELb1ELb1EEEEEEEEEvNT_6ParamsE)
        /*0158*/ 	.word	0x000000a8


	//----- nvinfo : EIATTR_FRAME_SIZE
	.align		4
.L_88:
        /*015c*/ 	.byte	0x04, 0x11
        /*015e*/ 	.short	(.L_90 - .L_89)
	.align		4
.L_89:
        /*0160*/ 	.word	index@(_ZN7cutlass13device_kernelIN5flash11enable_sm90INS1_16FlashAttnFwdSm90INS1_25CollectiveMainloopFwdSm90ILi2EN4cute5tupleIJNS5_1CILi1EEES8_S8_EEENS6_IJNS7_ILi128EEENS7_ILi96EEENS7_ILi64EEEEEELi256ENS_6half_tEfNS_4arch4Sm90ELb0ELb0ELb0ELb1ELb1ELb1ELb1ELb1ELb0ELb1ELb1ELb0EEENS1_21CollectiveEpilogueFwdINS6_IJSA_NS7_ILi256EEESB_EEES9_SE_SG_Li256ELb1ELb1ELb1ELb0EEENS1_36VarlenDynamicPersistentTileSchedulerILi128ELi96ELi256ELi128ELb1ELb1ELb1ELb0ELb1ELb1EEEEEEEEEvNT_6ParamsE)
        /*0164*/ 	.word	0x000001a8


	//----- nvinfo : EIATTR_REGCOUNT
	.align		4
.L_90:
        /*0168*/ 	.byte	0x04, 0x2f
        /*016a*/ 	.short	(.L_92 - .L_91)
	.align		4
.L_91:
        /*016c*/ 	.word	index@(_ZN7cutlass13device_kernelIN5flash11enable_sm90INS1_16FlashAttnFwdSm90INS1_25CollectiveMainloopFwdSm90ILi2EN4cute5tupleIJNS5_1CILi1EEES8_S8_EEENS6_IJNS7_ILi128EEENS7_ILi96EEENS7_ILi64EEEEEELi256ENS_6half_tEfNS_4arch4Sm90ELb0ELb0ELb0ELb1ELb1ELb0ELb1ELb1ELb0ELb1ELb1ELb0EEENS1_21CollectiveEpilogueFwdINS6_IJSA_NS7_ILi256EEESB_EEES9_SE_SG_Li256ELb1ELb1ELb1ELb0EEENS1_36VarlenDynamicPersistentTileSchedulerILi128ELi96ELi256ELi128ELb1ELb1ELb1ELb0ELb1ELb1EEEEEEEEEvNT_6ParamsE)
        /*0170*/ 	.word	0x000000a8


	//----- nvinfo : EIATTR_FRAME_SIZE
	.align		4
.L_92:
        /*0174*/ 	.byte	0x04, 0x11
        /*0176*/ 	.short	(.L_94 - .L_93)
	.align		4
.L_93:
        /*0178*/ 	.word	index@(_ZN7cutlass13device_kernelIN5flash11enable_sm90INS1_16FlashAttnFwdSm90INS1_25CollectiveMainloopFwdSm90ILi2EN4cute5tupleIJNS5_1CILi1EEES8_S8_EEENS6_IJNS7_ILi128EEENS7_ILi96EEENS7_ILi64EEEEEELi256ENS_6half_tEfNS_4arch4Sm90ELb0ELb0ELb0ELb1ELb1ELb0ELb1ELb1ELb0ELb1ELb1ELb0EEENS1_21CollectiveEpilogueFwdINS6_IJSA_NS7_ILi256EEESB_EEES9_SE_SG_Li256ELb1ELb1ELb1ELb0EEENS1_36VarlenDynamicPersistentTileSchedulerILi128ELi96ELi256ELi128ELb1ELb1ELb1ELb0ELb1ELb1EEEEEEEEEvNT_6ParamsE)
        /*017c*/ 	.word	0x00000040


	//----- nvinfo : EIATTR_REGCOUNT
	.align		4
.L_94:
        /*0180*/ 	.byte	0x04, 0x2f
        /*0182*/ 	.short	(.L_96 - .L_95)
	.align		4
.L_95:
        /*0184*/ 	.word	index@(_ZN7cutlass13device_kernelIN5flash11enable_sm90INS1_16FlashAttnFwdSm90INS1_25CollectiveMainloopFwdSm90ILi2EN4cute5tupleIJNS5_1CILi1EEES8_S8_EEENS6_IJNS7_ILi128EEENS7_ILi96EEENS7_ILi64EEEEEELi256ENS_6half_tEfNS_4arch4Sm90ELb0ELb0ELb0ELb1ELb1ELb1ELb0ELb1ELb0ELb1ELb1ELb0EEENS1_21CollectiveEpilogueFwdINS6_IJSA_NS7_ILi256EEESB_EEES9_SE_SG_Li256ELb1ELb1ELb1ELb0EEENS1_36VarlenDynamicPersistentTileSchedulerILi128ELi96ELi256ELi128ELb1ELb1ELb1ELb0ELb1ELb1EEEEEEEEEvNT_6ParamsE)
        /*0188*/ 	.word	0x000000a8


	//----- nvinfo : EIATTR_FRAME_SIZE
	.align		4
.L_96:
        /*018c*/ 	.byte	0x04, 0x11
        /*018e*/ 	.short	(.L_98 - .L_97)
	.align		4
.L_97:
        /*0190*/ 	.word	index@(_ZN7cutlass13device_kernelIN5flash11enable_sm90INS1_16FlashAttnFwdSm90INS1_25CollectiveMainloopFwdSm90ILi2EN4cute5tupleIJNS5_1CILi1EEES8_S8_EEENS6_IJNS7_ILi128EEENS7_ILi96EEENS7_ILi64EEEEEELi256ENS_6half_tEfNS_4arch4Sm90ELb0ELb0ELb0ELb1ELb1ELb1ELb0ELb1ELb0ELb1ELb1ELb0EEENS1_21CollectiveEpilogueFwdINS6_IJSA_NS7_ILi256EEESB_EEES9_SE_SG_Li256ELb1ELb1ELb1ELb0EEENS1_36VarlenDynamicPersistentTileSchedulerILi128ELi96ELi256ELi128ELb1ELb1ELb1ELb0ELb1ELb1EEEEEEEEEvNT_6ParamsE)
        /*0194*/ 	.word	0x00000158


	//----- nvinfo : EIATTR_REGCOUNT
	.align		4
.L_98:
        /*0198*/ 	.byte	0x04, 0x2f
        /*019a*/ 	.short	(.L_100 - .L_99)
	.align		4
.L_99:
        /*019c*/ 	.word	index@(_ZN7cutlass13device_kernelIN5flash11enable_sm90INS1_16FlashAttnFwdSm90INS1_25CollectiveMainloopFwdSm90ILi2EN4cute5tupleIJNS5_1CILi1EEES8_S8_EEENS6_IJNS7_ILi128EEENS7_ILi96EEENS7_ILi64EEEEEELi256ENS_6half_tEfNS_4arch4Sm90ELb0ELb0ELb0ELb1ELb1ELb0ELb0ELb1ELb0ELb1ELb1ELb0EEENS1_21CollectiveEpilogueFwdINS6_IJSA_NS7_ILi256EEESB_EEES9_SE_SG_Li256ELb1ELb1ELb1ELb0EEENS1_36VarlenDynamicPersistentTileSchedulerILi128ELi96ELi256ELi128ELb1ELb1ELb1ELb0ELb1ELb1EEEEEEEEEvNT_6ParamsE)
        /*01a0*/ 	.word	0x000000a8


	//----- nvinfo : EIATTR_FRAME_SIZE
	.align		4
.L_100:
        /*01a4*/ 	.byte	0x04, 0x11
        /*01a6*/ 	.short	(.L_102 - .L_101)
	.align		4
.L_101:
        /*01a8*/ 	.word	index@(_ZN7cutlass13device_kernelIN5flash11enable_sm90INS1_16FlashAttnFwdSm90INS1_25CollectiveMainloopFwdSm90ILi2EN4cute5tupleIJNS5_1CILi1EEES8_S8_EEENS6_IJNS7_ILi128EEENS7_ILi96EEENS7_ILi64EEEEEELi256ENS_6half_tEfNS_4arch4Sm90ELb0ELb0ELb0ELb1ELb1ELb0ELb0ELb1ELb0ELb1ELb1ELb0EEENS1_21CollectiveEpilogueFwdINS6_IJSA_NS7_ILi256EEESB_EEES9_SE_SG_Li256ELb1ELb1ELb1ELb0EEENS1_36VarlenDynamicPersistentTileSchedulerILi128ELi96ELi256ELi128ELb1ELb1ELb1ELb0ELb1ELb1EEEEEEEEEvNT_6ParamsE)
        /*01ac*/ 	.word	0x00000038


	//----- nvinfo : EIATTR_REGCOUNT
	.align		4
.L_102:
        /*01b0*/ 	.byte	0x04, 0x2f
        /*01b2*/ 	.short	(.L_104 - .L_103)
	.align		4
.L_103:
        /*01b4*/ 	.word	index@(_ZN7cutlass13device_kernelIN5flash11enable_sm90INS1_16FlashAttnFwdSm90INS1_25CollectiveMainloopFwdSm90ILi2EN4cute5tupleIJNS5_1CILi1EEES8_S8_EEENS6_IJNS7_ILi128EEENS7_ILi96EEENS7_ILi64EEEEEELi256ENS_6half_tEfNS_4arch4Sm90ELb0ELb0ELb0ELb0ELb1ELb0ELb1ELb1ELb0ELb1ELb1ELb0EEENS1_21CollectiveEpilogueFwdINS6_IJSA_NS7_ILi256EEESB_EEES9_SE_SG_Li256ELb0ELb1ELb1ELb0EEENS1_19SingleTileSchedulerILb0ELb1ELb1ELi128EEEEEEEEEvNT_6ParamsE)
        /*01b8*/ 	.word	0x000000a8


	//----- nvinfo : EIATTR_FRAME_SIZE
	.align		4
.L_104:
        /*01bc*/ 	.byte	0x04, 0x11
        /*01be*/ 	.short	(.L_106 - .L_105)
	.align		4
.L_105:
        /*01c0*/ 	.word	index@(_ZN7cutlass13device_kernelIN5flash11enable_sm90INS1_16FlashAttnFwdSm90INS1_25CollectiveMainloopFwdSm90ILi2EN4cute5tupleIJNS5_1CILi1EEES8_S8_EEENS6_IJNS7_ILi128EEENS7_ILi96EEENS7_ILi64EEEEEELi256ENS_6half_tEfNS_4arch4Sm90ELb0ELb0ELb0ELb0ELb1ELb0ELb1ELb1ELb0ELb1ELb1ELb0EEENS1_21CollectiveEpilogueFwdINS6_IJSA_NS7_ILi256EEESB_EEES9_SE_SG_Li256ELb0ELb1ELb1ELb0EEENS1_19SingleTileSchedulerILb0ELb1ELb1ELi128EEEEEEEEEvNT_6ParamsE)
        /*01c4*/ 	.word	0x00000008


	//----- nvinfo : EIATTR_REGCOUNT
	.align		4
.L_106:
        /*01c8*/ 	.byte	0x04, 0x2f
        /*01ca*/ 	.short	(.L_108 - .L_107)
	.align		4
.L_107:
        /*01cc*/ 	.word	index@(_ZN7cutlass13device_kernelIN5flash11enable_sm90INS1_16FlashAttnFwdSm90INS1_25CollectiveMainloopFwdSm90ILi2EN4cute5tupleIJNS5_1CILi1EEES8_S8_EEENS6_IJNS7_ILi128EEENS7_ILi96EEENS7_ILi64EEEEEELi256ENS_6half_tEfNS_4arch4Sm90ELb0ELb0ELb0ELb0ELb1ELb0ELb0ELb1ELb0ELb1ELb1ELb0EEENS1_21CollectiveEpilogueFwdINS6_IJSA_NS7_ILi256EEESB_EEES9_SE_SG_Li256ELb0ELb1ELb1ELb0EEENS1_19SingleTileSchedulerILb0ELb1ELb1ELi128EEEEEEEEEvNT_6ParamsE)
        /*01d0*/ 	.word	0x000000a8


	//----- nvinfo : EIATTR_FRAME_SIZE
	.align		4
.L_108:
        /*01d4*/ 	.byte	0x04, 0x11
        /*01d6*/ 	.short	(.L_110 - .L_109)
	.align		4
.L_109:
        /*01d8*/ 	.word	index@(_ZN7cutlass13device_kernelIN5flash11enable_sm90INS1_16FlashAttnFwdSm90INS1_25CollectiveMainloopFwdSm90ILi2EN4cute5tupleIJNS5_1CILi1EEES8_S8_EEENS6_IJNS7_ILi128EEENS7_ILi96EEENS7_ILi64EEEEEELi256ENS_6half_tEfNS_4arch4Sm90ELb0ELb0ELb0ELb0ELb1ELb0ELb0ELb1ELb0ELb1ELb1ELb0EEENS1_21CollectiveEpilogueFwdINS6_IJSA_NS7_ILi256EEESB_EEES9_SE_SG_Li256ELb0ELb1ELb1ELb0EEENS1_19SingleTileSchedulerILb0ELb1ELb1ELi128EEEEEEEEEvNT_6ParamsE)
        /*01dc*/ 	.word	0x00000000


	//----- nvinfo : EIATTR_REGCOUNT
	.align		4
.L_110:
        /*01e0*/ 	.byte	0x04, 0x2f
        /*01e2*/ 	.short	(.L_112 - .L_111)
	.align		4
.L_111:
        /*01e4*/ 	.word	index@(_ZN7cutlass13device_kernelIN5flash11enable_sm90INS1_16FlashAttnFwdSm90INS1_25CollectiveMainloopFwdSm90ILi2EN4cute5tupleIJNS5_1CILi1EEES8_S8_EEENS6_IJNS7_ILi64EEESA_SA_EEELi512ENS_6half_tEfNS_4arch4Sm90ELb1ELb0ELb0ELb1ELb1ELb1ELb1ELb0ELb0ELb1ELb1ELb0EEENS1_21CollectiveEpilogueFwdINS6_IJSA_NS7_ILi512EEESA_EEES9_SC_SE_Li256ELb1ELb1ELb1ELb0EEENS1_36VarlenDynamicPersistentTileSchedulerILi64ELi64ELi256ELi128ELb1ELb1ELb1ELb1ELb1ELb1EEEEEEEEEvNT_6ParamsE)
        /*01e8*/ 	.word	0x000000a8


	//----- nvinfo : EIATTR_FRAME_SIZE
	.align		4
.L_112:
        /*01ec*/ 	.byte	0x04, 0x11
        /*01ee*/ 	.short	(.L_114 - .L_113)
	.align		4
.L_113:
        /*01f0*/ 	.word	index@(_ZN7cutlass13device_kernelIN5flash11enable_sm90INS1_16FlashAttnFwdSm90INS1_25CollectiveMainloopFwdSm90ILi2EN4cute5tupleIJNS5_1CILi1EEES8_S8_EEENS6_IJNS7_ILi64EEESA_SA_EEELi512ENS_6half_tEfNS_4arch4Sm90ELb1ELb0ELb0ELb1ELb1ELb1ELb1ELb0ELb0ELb1ELb1ELb0EEENS1_21CollectiveEpilogueFwdINS6_IJSA_NS7_ILi512EEESA_EEES9_SC_SE_Li256ELb1ELb1ELb1ELb0EEENS1_36VarlenDynamicPersistentTileSchedulerILi64ELi64ELi256ELi128ELb1ELb1ELb1ELb1ELb1ELb1EEEEEEEEEvNT_6ParamsE)
        /*01f4*/ 	.word	0x00000088


	//----- nvinfo : EIATTR_REGCOUNT
	.align		4
.L_114:
        /*01f8*/ 	.byte	0x04, 0x2f
        /*01fa*/ 	.short	(.L_116 - .L_115)
	.align		4
.L_115:
        /*01fc*/ 	.word	index@(_ZN7cutlass13device_kernelIN5flash11enable_sm90INS1_16FlashAttnFwdSm90INS1_25CollectiveMainloopFwdSm90ILi2EN4cute5tupleIJNS5_1CILi1EEES8_S8_EEENS6_IJNS7_ILi64EEESA_SA_EEELi512ENS_6half_tEfNS_4arch4Sm90ELb1ELb0ELb0ELb1ELb1ELb0ELb1ELb0ELb0ELb1ELb1ELb0EEENS1_21CollectiveEpilogueFwdINS6_IJSA_NS7_ILi512EEESA_EEES9_SC_SE_Li256ELb1ELb1ELb1ELb0EEENS1_36VarlenDynamicPersistentTileSchedulerILi64ELi64ELi256ELi128ELb1ELb1ELb1ELb1ELb1ELb1EEEEEEEEEvNT_6ParamsE)
        /*0200*/ 	.word	0x000000a8


	//----- nvinfo : EIATTR_FRAME_SIZE
	.align		4
.L_116:
        /*0204*/ 	.byte	0x04, 0x11
        /*0206*/ 	.short	(.L_118 - .L_117)
	.align		4
.L_117:
        /*0208*/ 	.word	index@(_ZN7cutlass13device_kernelIN5flash11enable_sm90INS1_16FlashAttnFwdSm90INS1_25CollectiveMainloopFwdSm90ILi2EN4cute5tupleIJNS5_1CILi1EEES8_S8_EEENS6_IJNS7_ILi64EEESA_SA_EEELi512ENS_6half_tEfNS_4arch4Sm90ELb1ELb0ELb0ELb1ELb1ELb0ELb1ELb0ELb0ELb1ELb1ELb0EEENS1_21CollectiveEpilogueFwdINS6_IJSA_NS7_ILi512EEESA_EEES9_SC_SE_Li256ELb1ELb1ELb1ELb0EEENS1_36VarlenDynamicPersistentTileSchedulerILi64ELi64ELi256ELi128ELb1ELb1ELb1ELb1ELb1ELb1EEEEEEEEEvNT_6ParamsE)
        /*020c*/ 	.word	0x00000030


	//----- nvinfo : EIATTR_REGCOUNT
	.align		4
.L_118:
        /*0210*/ 	.byte	0x04, 0x2f
        /*0212*/ 	.short	(.L_120 - .L_119)
	.align		4
.L_119:
        /*0214*/ 	.word	index@(_ZN7cutlass13device_kernelIN5flash11enable_sm90INS1_16FlashAttnFwdSm90INS1_25CollectiveMainloopFwdSm90ILi2EN4cute5tupleIJNS5_1CILi1EEES8_S8_EEENS6_IJNS7_ILi64EEESA_SA_EEELi512ENS_6half_tEfNS_4arch4Sm90ELb1ELb0ELb0ELb1ELb1ELb1ELb0ELb0ELb0ELb1ELb1ELb0EEENS1_21CollectiveEpilogueFwdINS6_IJSA_NS7_ILi512EEESA_EEES9_SC_SE_Li256ELb1ELb1ELb1ELb0EEENS1_36VarlenDynamicPersistentTileSchedulerILi64ELi64ELi256ELi128ELb1ELb1ELb1ELb1ELb1ELb1EEEEEEEEEvNT_6ParamsE)
        /*0218*/ 	.word	0x000000a8


	//----- nvinfo : EIATTR_FRAME_SIZE
	.align		4
.L_120:
        /*021c*/ 	.byte	0x04, 0x11
        /*021e*/ 	.short	(.L_122 - .L_121)
	.align		4
.L_121:
        /*0220*/ 	.word	index@(_ZN7cutlass13device_kernelIN5flash11enable_sm90INS1_16FlashAttnFwdSm90INS1_25CollectiveMainloopFwdSm90ILi2EN4cute5tupleIJNS5_1CILi1EEES8_S8_EEENS6_IJNS7_ILi64EEESA_SA_EEELi512ENS_6half_tEfNS_4arch4Sm90ELb1ELb0ELb0ELb1ELb1ELb1ELb0ELb0ELb0ELb1ELb1ELb0EEENS1_21CollectiveEpilogueFwdINS6_IJSA_NS7_ILi512EEESA_EEES9_SC_SE_Li256ELb1ELb1ELb1ELb0EEENS1_36VarlenDynamicPersistentTileSchedulerILi64ELi64ELi256ELi128ELb1ELb1ELb1ELb1ELb1ELb1EEEEEEEEEvNT_6ParamsE)
        /*0224*/ 	.word	0x00000070


	//----- nvinfo : EIATTR_REGCOUNT
	.align		4
.L_122:
        /*0228*/ 	.byte	0x04, 0x2f
        /*022a*/ 	.short	(.L_124 - .L_123)
	.align		4
.L_123:
        /*022c*/ 	.word	index@(_ZN7cutlass13device_kernelIN5flash11enable_sm90INS1_16FlashAttnFwdSm90INS1_25CollectiveMainloopFwdSm90ILi2EN4cute5tupleIJNS5_1CILi1EEES8_S8_EEENS6_IJNS7_ILi64EEESA_SA_EEELi512ENS_6half_tEfNS_4arch4Sm90ELb1ELb0ELb0ELb1ELb1ELb0ELb0ELb0ELb0ELb1ELb1ELb0EEENS1_21CollectiveEpilogueFwdINS6_IJSA_NS7_ILi512EEESA_EEES9_SC_SE_Li256ELb1ELb1ELb1ELb0EEENS1_36VarlenDynamicPersistentTileSchedulerILi64ELi64ELi256ELi128ELb1ELb1ELb1ELb1ELb1ELb1EEEEEEEEEvNT_6ParamsE)
        /*0230*/ 	.word	0x000000a8


	//----- nvinfo : EIATTR_FRAME_SIZE
	.align		4
.L_124:
        /*0234*/ 	.byte	0x04, 0x11
        /*0236*/ 	.short	(.L_126 - .L_125)
	.align		4
.L_125:
        /*0238*/ 	.word	index@(_ZN7cutlass13device_kernelIN5flash11enable_sm90INS1_16FlashAttnFwdSm90INS1_25CollectiveMainloopFwdSm90ILi2EN4cute5tupleIJNS5_1CILi1EEES8_S8_EEENS6_IJNS7_ILi64EEESA_SA_EEELi512ENS_6half_tEfNS_4arch4Sm90ELb1ELb0ELb0ELb1ELb1ELb0ELb0ELb0ELb0ELb1ELb1ELb0EEENS1_21CollectiveEpilogueFwdINS6_IJSA_NS7_ILi512EEESA_EEES9_SC_SE_Li256ELb1ELb1ELb1ELb0EEENS1_36VarlenDynamicPersistentTileSchedulerILi64ELi64ELi256ELi128ELb1ELb1ELb1ELb1ELb1ELb1EEEEEEEEEvNT_6ParamsE)
        /*023c*/ 	.word	0x00000038


	//----- nvinfo : EIATTR_REGCOUNT
	.align		4
.L_126:
        /*0240*/ 	.byte	0x04, 0x2f
        /*0242*/ 	.short	(.L_128 - .L_127)
	.align		4
.L_127:
        /*0244*/ 	.word	index@(_ZN7cutlass13device_kernelIN5flash11enable_sm90INS1_16FlashAttnFwdSm90INS1_25CollectiveMainloopFwdSm90ILi2EN4cute5tupleIJNS5_1CILi1EEES8_S8_EEENS6_IJNS7_ILi64EEESA_SA_EEELi512ENS_6half_tEfNS_4arch4Sm90ELb1ELb0ELb0ELb0ELb1ELb0ELb1ELb0ELb0ELb1ELb1ELb0EEENS1_21CollectiveEpilogueFwdINS6_IJSA_NS7_ILi512EEESA_EEES9_SC_SE_Li256ELb0ELb1ELb1ELb0EEENS1_19SingleTileSchedulerILb0ELb1ELb1ELi64EEEEEEEEEvNT_6ParamsE)
        /*0248*/ 	.word	0x000000a8


	//----- nvinfo : EIATTR_FRAME_SIZE
	.align		4
.L_128:
        /*024c*/ 	.byte	0x04, 0x11
        /*024e*/ 	.short	(.L_130 - .L_129)
	.align		4
.L_129:
        /*0250*/ 	.word	index@(_ZN7cutlass13device_kernelIN5flash11enable_sm90INS1_16FlashAttnFwdSm90INS1_25CollectiveMainloopFwdSm90ILi2EN4cute5tupleIJNS5_1CILi1EEES8_S8_EEENS6_IJNS7_ILi64EEESA_SA_EEELi512ENS_6half_tEfNS_4arch4Sm90ELb1ELb0ELb0ELb0ELb1ELb0ELb1ELb0ELb0ELb1ELb1ELb0EEENS1_21CollectiveEpilogueFwdINS6_IJSA_NS7_ILi512EEESA_EEES9_SC_SE_Li256ELb0ELb1ELb1ELb0EEENS1_19SingleTileSchedulerILb0ELb1ELb1ELi64EEEEEEEEEvNT_6ParamsE)
        /*0254*/ 	.word	0x00000008


	//----- nvinfo : EIATTR_REGCOUNT
	.align		4
.L_130:
        /*0258*/ 	.byte	0x04, 0x2f
        /*025a*/ 	.short	(.L_132 - .L_131)
	.align		4
.L_131:
        /*025c*/ 	.word	index@(_ZN7cutlass13device_kernelIN5flash11enable_sm90INS1_16FlashAttnFwdSm90INS1_25CollectiveMainloopFwdSm90ILi2EN4cute5tupleIJNS5_1CILi1EEES8_S8_EEENS6_IJNS7_ILi64EEESA_SA_EEELi512ENS_6half_tEfNS_4arch4Sm90ELb1ELb0ELb0ELb0ELb1ELb0ELb0ELb0ELb0ELb1ELb1ELb0EEENS1_21CollectiveEpilogueFwdINS6_IJSA_NS7_ILi512EEESA_EEES9_SC_SE_Li256ELb0ELb1ELb1ELb0EEENS1_19SingleTileSchedulerILb0ELb1ELb1ELi64EEEEEEEEEvNT_6ParamsE)
        /*0260*/ 	.word	0x000000a8


	//----- nvinfo : EIATTR_FRAME_SIZE
	.align		4
.L_132:
        /*0264*/ 	.byte	0x04, 0x11
        /*0266*/ 	.short	(.L_134 - .L_133)
	.align		4
.L_133:
        /*0268*/ 	.word	index@(_ZN7cutlass13device_kernelIN5flash11enable_sm90INS1_16FlashAttnFwdSm90INS1_25CollectiveMainloopFwdSm90ILi2EN4cute5tupleIJNS5_1CILi1EEES8_S8_EEENS6_IJNS7_ILi64EEESA_SA_EEELi512ENS_6half_tEfNS_4arch4Sm90ELb1ELb0ELb0ELb0ELb1ELb0ELb0ELb0ELb0ELb1ELb1ELb0EEENS1_21CollectiveEpilogueFwdINS6_IJSA_NS7_ILi512EEESA_EEES9_SC_SE_Li256ELb0ELb1ELb1ELb0EEENS1_19SingleTileSchedulerILb0ELb1ELb1ELi64EEEEEEEEEvNT_6ParamsE)
        /*026c*/ 	.word	0x00000000


	//----- nvinfo : EIATTR_REGCOUNT
	.align		4
.L_134:
        /*0270*/ 	.byte	0x04, 0x2f
        /*0272*/ 	.short	(.L_136 - .L_135)
	.align		4
.L_135:
        /*0274*/ 	.word	index@(_ZN7cutlass13device_kernelIN5flash11enable_sm90INS1_16FlashAttnFwdSm90INS1_25CollectiveMainloopFwdSm90ILi2EN4cute5tupleIJNS5_1CILi1EEES8_S8_EEENS6_IJNS7_ILi64EEESA_SA_EEELi512ENS_6half_tEfNS_4arch4Sm90ELb0ELb1ELb0ELb1ELb1ELb1ELb1ELb0ELb0ELb1ELb1ELb0EEENS1_21CollectiveEpilogueFwdINS6_IJSA_NS7_ILi512EEESA_EEES9_SC_SE_Li256ELb1ELb1ELb1ELb0EEENS1_36VarlenDynamicPersistentTileSchedulerILi64ELi64ELi256ELi128ELb1ELb1ELb1ELb1ELb0ELb1EEEEEEEEEvNT_6ParamsE)
        /*0278*/ 	.word	0x000000a8


	//----- nvinfo : EIATTR_FRAME_SIZE
	.align		4
.L_136:
        /*027c*/ 	.byte	0x04, 0x11
        /*027e*/ 	.short	(.L_138 - .L_137)
	.align		4
.L_137:
        /*0280*/ 	.word	index@($_ZN7cutlass13device_kernelIN5flash11enable_sm90INS1_16FlashAttnFwdSm90INS1_25CollectiveMainloopFwdSm90ILi2EN4cute5tupleIJNS5_1CILi1EEES8_S8_EEENS6_IJNS7_ILi64EEESA_SA_EEELi512ENS_6half_tEfNS_4arch4Sm90ELb0ELb1ELb0ELb1ELb1ELb1ELb1ELb0ELb0ELb1ELb1ELb0EEENS1_21CollectiveEpilogueFwdINS6_IJSA_NS7_ILi512EEESA_EEES9_SC_SE_Li256ELb1ELb1ELb1ELb0EEENS1_36VarlenDynamicPersistentTileSchedulerILi64ELi64ELi256ELi128ELb1ELb1ELb1ELb1ELb0ELb1EEEEEEEEEvNT_6ParamsE$_ZZN5flash25CollectiveMainloopFwdSm90ILi2EN4cute5tupleIJNS1_1CILi1EEES4_S4_EEENS2_IJNS3_ILi64EEES6_S6_EEELi512EN7cutlass6half_tEfNS8_4arch4Sm90ELb0ELb1ELb0ELb1ELb1ELb1ELb1ELb0ELb0ELb1ELb1ELb0EE3mmaINS_16FlashAttnFwdSm90ISC_NS_21CollectiveEpilogueFwdINS2_IJS6_NS3_ILi512EEES6_EEES5_S9_SB_Li256ELb1ELb1ELb1ELb0EEENS_36VarlenDynamicPersistentTileSchedulerILi64ELi64ELi256ELi128ELb1ELb1ELb1ELb1ELb0ELb1EEEE13SharedStorageENS1_6TensorINS1_11ArrayEngineIfLm128EEENS1_6LayoutINS2_IJNS2_IJNS3_ILi2EEESR_NS3_ILi32EEEEEES4_S4_EEENS2_IJNS2_IJS4_SR_NS3_ILi4EEEEEENS3_ILi0EEESX_EEEEEEENS_7SoftmaxILi2ELi0EEEEEbRKNSC_6ParamsENS8_13PipelineAsyncILi2EEES17_RNS8_13PipelineStateILj2EEERT0_RT1_iRiRKNS_16SeqlenInfoQKNewKILb1ELb1EEENS2_IJiiiiEEERT_ENKUliT_T0_T1_E_clIZSD_ISM_S10_S12_EbS15_S17_S17_S1A_S1C_S1E_iS1F_S1J_S1K_S1M_EUlRS1N_iE0_NS3_ILb1EEES1U_EEDaiS1N_S1O_S1P_)
        /*0284*/ 	.word	0x00000470


	//----- nvinfo : EIATTR_FRAME_SIZE
	.align		4
.L_138:
        /*0288*/ 	.byte	0x04, 0x11
        /*028a*/ 	.short	(.L_140 - .L_139)
	.align		4
.L_139:
        /*028c*/ 	.word	index@(_ZN7cutlass13device_kernelIN5flash11enable_sm90INS1_16FlashAttnFwdSm90INS1_25CollectiveMainloopFwdSm90ILi2EN4cute5tupleIJNS5_1CILi1EEES8_S8_EEENS6_IJNS7_ILi64EEESA_SA_EEELi512ENS_6half_tEfNS_4arch4Sm90ELb0ELb1ELb0ELb1ELb1ELb1ELb1ELb0ELb0ELb1ELb1ELb0EEENS1_21CollectiveEpilogueFwdINS6_IJSA_NS7_ILi512EEESA_EEES9_SC_SE_Li256ELb1ELb1ELb1ELb0EEENS1_36VarlenDynamicPersistentTileSchedulerILi64ELi64ELi256ELi128ELb1ELb1ELb1ELb1ELb0ELb1EEEEEEEEEvNT_6ParamsE)
        /*0290*/ 	.word	0x00000470


	//----- nvinfo : EIATTR_REGCOUNT
	.align		4
.L_140:
        /*0294*/ 	.byte	0x04, 0x2f
        /*0296*/ 	.short	(.L_142 - .L_141)
	.align		4
.L_141:
        /*0298*/ 	.word	index@(_ZN7cutlass13device_kernelIN5flash11enable_sm90INS1_16FlashAttnFwdSm90INS1_25CollectiveMainloopFwdSm90ILi2EN4cute5tupleIJNS5_1CILi1EEES8_S8_EEENS6_IJNS7_ILi64EEESA_SA_EEELi512ENS_6half_tEfNS_4arch4Sm90ELb0ELb1ELb0ELb1ELb1ELb0ELb1ELb0ELb0ELb1ELb1ELb0EEENS1_21CollectiveEpilogueFwdINS6_IJSA_NS7_ILi512EEESA_EEES9_SC_SE_Li256ELb1ELb1ELb1ELb0EEENS1_36VarlenDynamicPersistentTileSchedulerILi64ELi64ELi256ELi128ELb1ELb1ELb1ELb1ELb0ELb1EEEEEEEEEvNT_6ParamsE)
        /*029c*/ 	.word	0x000000a8


	//----- nvinfo : EIATTR_FRAME_SIZE
	.align		4
.L_142:
        /*02a0*/ 	.byte	0x04, 0x11
        /*02a2*/ 	.short	(.L_144 - .L_143)
	.align		4
.L_143:
        /*02a4*/ 	.word	index@($_ZN7cutlass13device_kernelIN5flash11enable_sm90INS1_16FlashAttnFwdSm90INS1_25CollectiveMainloopFwdSm90ILi2EN4cute5tupleIJNS5_1CILi1EEES8_S8_EEENS6_IJNS7_ILi64EEESA_SA_EEELi512ENS_6half_tEfNS_4arch4Sm90ELb0ELb1ELb0ELb1ELb1ELb0ELb1ELb0ELb0ELb1ELb1ELb0EEENS1_21CollectiveEpilogueFwdINS6_IJSA_NS7_ILi512EEESA_EEES9_SC_SE_Li256ELb1ELb1ELb1ELb0EEENS1_36VarlenDynamicPersistentTileSchedulerILi64ELi64ELi256ELi128ELb1ELb1ELb1ELb1ELb0ELb1EEEEEEEEEvNT_6ParamsE$_ZZN5flash25CollectiveMainloopFwdSm90ILi2EN4cute5tupleIJNS1_1CILi1EEES4_S4_EEENS2_IJNS3_ILi64EEES6_S6_EEELi512EN7cutlass6half_tEfNS8_4arch4Sm90ELb0ELb1ELb0ELb1ELb1ELb0ELb1ELb0ELb0ELb1ELb1ELb0EE3mmaINS_16FlashAttnFwdSm90ISC_NS_21CollectiveEpilogueFwdINS2_IJS6_NS3_ILi512EEES6_EEES5_S9_SB_Li256ELb1ELb1ELb1ELb0EEENS_36VarlenDynamicPersistentTileSchedulerILi64ELi64ELi256ELi128ELb1ELb1ELb1ELb1ELb0ELb1EEEE13SharedStorageENS1_6TensorINS1_11ArrayEngineIfLm128EEENS1_6LayoutINS2_IJNS2_IJNS3_ILi2EEESR_NS3_ILi32EEEEEES4_S4_EEENS2_IJNS2_IJS4_SR_NS3_ILi4EEEEEENS3_ILi0EEESX_EEEEEEENS_7SoftmaxILi2ELi0EEEEEbRKNSC_6ParamsENS8_13PipelineAsyncILi2EEES17_RNS8_13PipelineStateILj2EEERT0_RT1_iRiRKNS_16SeqlenInfoQKNewKILb1ELb0EEENS2_IJiiiiEEERT_ENKUliT_T0_T1_E_clIZSD_ISM_S10_S12_EbS15_S17_S17_S1A_S1C_S1E_iS1F_S1J_S1K_S1M_EUlRS1N_iE1_NS3_ILb0EEENS3_ILb1EEEEEDaiS1N_S1O_S1P_)
        /*02a8*/ 	.word	0x00000460


	//----- nvinfo : EIATTR_FRAME_SIZE
	.align		4
.L_144:
        /*02ac*/ 	.byte	0x04, 0x11
        /*02ae*/ 	.short	(.L_146 - .L_145)
	.align		4
.L_145:
        /*02b0*/ 	.word	index@(_ZN7cutlass13device_kernelIN5flash11enable_sm90INS1_16FlashAttnFwdSm90INS1_25CollectiveMainloopFwdSm90ILi2EN4cute5tupleIJNS5_1CILi1EEES8_S8_EEENS6_IJNS7_ILi64EEESA_SA_EEELi512ENS_6half_tEfNS_4arch4Sm90ELb0ELb1ELb0ELb1ELb1ELb0ELb1ELb0ELb0ELb1ELb1ELb0EEENS1_21CollectiveEpilogueFwdINS6_IJSA_NS7_ILi512EEESA_EEES9_SC_SE_Li256ELb1ELb1ELb1ELb0EEENS1_36VarlenDynamicPersistentTileSchedulerILi64ELi64ELi256ELi128ELb1ELb1ELb1ELb1ELb0ELb1EEEEEEEEEvNT_6ParamsE)
        /*02b4*/ 	.word	0x00000460


	//----- nvinfo : EIATTR_REGCOUNT
	.align		4
.L_146:
        /*02b8*/ 	.byte	0x04, 0x2f
        /*02ba*/ 	.short	(.L_148 - .L_147)
	.align		4
.L_147:
        /*02bc*/ 	.word	index@(_ZN7cutlass13device_kernelIN5flash11enable_sm90INS1_16FlashAttnFwdSm90INS1_25CollectiveMainloopFwdSm90ILi2EN4cute5tupleIJNS5_1CILi1EEES8_S8_EEENS6_IJNS7_ILi64EEESA_SA_EEELi512ENS_6half_tEfNS_4arch4Sm90ELb0ELb1ELb0ELb1ELb1ELb1ELb0ELb0ELb0ELb1ELb1ELb0EEENS1_21CollectiveEpilogueFwdINS6_IJSA_NS7_ILi512EEESA_EEES9_SC_SE_Li256ELb1ELb1ELb1ELb0EEENS1_36VarlenDynamicPersistentTileSchedulerILi64ELi64ELi256ELi128ELb1ELb1ELb1ELb1ELb0ELb1EEEEEEEEEvNT_6ParamsE)
        /*02c0*/ 	.word	0x000000a8


	//----- nvinfo : EIATTR_FRAME_SIZE
	.align		4
.L_148:
        /*02c4*/ 	.byte	0x04, 0x11
        /*02c6*/ 	.short	(.L_150 - .L_149)
	.align		4
.L_149:
        /*02c8*/ 	.word	index@(_ZN7cutlass13device_kernelIN5flash11enable_sm90INS1_16FlashAttnFwdSm90INS1_25CollectiveMainloopFwdSm90ILi2EN4cute5tupleIJNS5_1CILi1EEES8_S8_EEENS6_IJNS7_ILi64EEESA_SA_EEELi512ENS_6half_tEfNS_4arch4Sm90ELb0ELb1ELb0ELb1ELb1ELb1ELb0ELb0ELb0ELb1ELb1ELb0EEENS1_21CollectiveEpilogueFwdINS6_IJSA_NS7_ILi512EEESA_EEES9_SC_SE_Li256ELb1ELb1ELb1ELb0EEENS1_36VarlenDynamicPersistentTileSchedulerILi64ELi64ELi256ELi128ELb1ELb1ELb1ELb1ELb0ELb1EEEEEEEEEvNT_6ParamsE)
        /*02cc*/ 	.word	0x00000070


	//----- nvinfo : EIATTR_REGCOUNT
	.align		4
.L_150:
        /*02d0*/ 	.byte	0x04, 0x2f
        /*02d2*/ 	.short	(.L_152 - .L_151)
	.align		4
.L_151:
        /*02d4*/ 	.word	index@(_ZN7cutlass13device_kernelIN5flash11enable_sm90INS1_16FlashAttnFwdSm90INS1_25CollectiveMainloopFwdSm90ILi2EN4cute5tupleIJNS5_1CILi1EEES8_S8_EEENS6_IJNS7_ILi64EEESA_SA_EEELi512ENS_6half_tEfNS_4arch4Sm90ELb0ELb1ELb0ELb1ELb1ELb0ELb0ELb0ELb0ELb1ELb1ELb0EEENS1_21CollectiveEpilogueFwdINS6_IJSA_NS7_ILi512EEESA_EEES9_SC_SE_Li256ELb1ELb1ELb1ELb0EEENS1_36VarlenDynamicPersistentTileSchedulerILi64ELi64ELi256ELi128ELb1ELb1ELb1ELb1ELb0ELb1EEEEEEEEEvNT_6ParamsE)
        /*02d8*/ 	.word	0x000000a8


	//----- nvinfo : EIATTR_FRAME_SIZE
	.align		4
.L_152:
        /*02dc*/ 	.byte	0x04, 0x11
        /*02de*/ 	.short	(.L_154 - .L_153)
	.align		4
.L_153:
        /*02e0*/ 	.word	index@(_ZN7cutlass13device_kernelIN5flash11enable_sm90INS1_16FlashAttnFwdSm90INS1_25CollectiveMainloopFwdSm90ILi2EN4cute5tupleIJNS5_1CILi1EEES8_S8_EEENS6_IJNS7_ILi64EEESA_SA_EEELi512ENS_6half_tEfNS_4arch4Sm90ELb0ELb1ELb0ELb1ELb1ELb0ELb0ELb0ELb0ELb1ELb1ELb0EEENS1_21CollectiveEpilogueFwdINS6_IJSA_NS7_ILi512EEESA_EEES9_SC_SE_Li256ELb1ELb1ELb1ELb0EEENS1_36VarlenDynamicPersistentTileSchedulerILi64ELi64ELi256ELi128ELb1ELb1ELb1ELb1ELb0ELb1EEEEEEEEEvNT_6ParamsE)
        /*02e4*/ 	.word	0x00000028


	//----- nvinfo : EIATTR_REGCOUNT
	.align		4
.L_154:
        /*02e8*/ 	.byte	0x04, 0x2f
        /*02ea*/ 	.short	(.L_156 - .L_155)
	.align		4
.L_155:
        /*02ec*/ 	.word	index@(_ZN7cutlass13device_kernelIN5flash11enable_sm90INS1_16FlashAttnFwdSm90INS1_25CollectiveMainloopFwdSm90ILi2EN4cute5tupleIJNS5_1CILi1EEES8_S8_EEENS6_IJNS7_ILi64EEESA_SA_EEELi512ENS_6half_tEfNS_4arch4Sm90ELb0ELb1ELb0ELb0ELb1ELb0ELb1ELb0ELb0ELb1ELb1ELb0EEENS1_21CollectiveEpilogueFwdINS6_IJSA_NS7_ILi512EEESA_EEES9_SC_SE_Li256ELb0ELb1ELb1ELb0EEENS1_19SingleTileSchedulerILb0ELb1ELb1ELi64EEEEEEEEEvNT_6ParamsE)
        /*02f0*/ 	.word	0x000000a8


	//----- nvinfo : EIATTR_FRAME_SIZE
	.align		4
.L_156:
        /*02f4*/ 	.byte	0x04, 0x11
        /*02f6*/ 	.short	(.L_158 - .L_157)
	.align		4
.L_157:
        /*02f8*/ 	.word	index@($_ZN7cutlass13device_kernelIN5flash11enable_sm90INS1_16FlashAttnFwdSm90INS1_25CollectiveMainloopFwdSm90ILi2EN4cute5tupleIJNS5_1CILi1EEES8_S8_EEENS6_IJNS7_ILi64EEESA_SA_EEELi512ENS_6half_tEfNS_4arch4Sm90ELb0ELb1ELb0ELb0ELb1ELb0ELb1ELb0ELb0ELb1ELb1ELb0EEENS1_21CollectiveEpilogueFwdINS6_IJSA_NS7_ILi512EEESA_EEES9_SC_SE_Li256ELb0ELb1ELb1ELb0EEENS1_19SingleTileSchedulerILb0ELb1ELb1ELi64EEEEEEEEEvNT_6ParamsE$_ZZN5flash25CollectiveMainloopFwdSm90ILi2EN4cute5tupleIJNS1_1CILi1EEES4_S4_EEENS2_IJNS3_ILi64EEES6_S6_EEELi512EN7cutlass6half_tEfNS8_4arch4Sm90ELb0ELb1ELb0ELb0ELb1ELb0ELb1ELb0ELb0ELb1ELb1ELb0EE3mmaINS_16FlashAttnFwdSm90ISC_NS_21CollectiveEpilogueFwdINS2_IJS6_NS3_ILi512EEES6_EEES5_S9_SB_Li256ELb0ELb1ELb1ELb0EEENS_19SingleTileSchedulerILb0ELb1ELb1ELi64EEEE13SharedStorageENS1_6TensorINS1_11ArrayEngineIfLm128EEENS1_6LayoutINS2_IJNS2_IJNS3_ILi2EEESR_NS3_ILi32EEEEEES4_S4_EEENS2_IJNS2_IJS4_SR_NS3_ILi4EEEEEENS3_ILi0EEESX_EEEEEEENS_7SoftmaxILi2ELi0EEEEEbRKNSC_6ParamsENS8_13PipelineAsyncILi2EEES17_RNS8_13PipelineStateILj2EEERT0_RT1_iRiRKNS_16SeqlenInfoQKNewKILb0ELb0EEENS2_IJiiiiEEERT_ENKUliT_T0_T1_E_clIZSD_ISM_S10_S12_EbS15_S17_S17_S1A_S1C_S1E_iS1F_S1J_S1K_S1M_EUlRS1N_iE1_NS3_ILb0EEENS3_ILb1EEEEEDaiS1N_S1O_S1P_)
        /*02fc*/ 	.word	0x00000410


	//----- nvinfo : EIATTR_FRAME_SIZE
	.align		4
.L_158:
        /*0300*/ 	.byte	0x04, 0x11
        /*0302*/ 	.short	(.L_160 - .L_159)
	.align		4
.L_159:
        /*0304*/ 	.word	index@(_ZN7cutlass13device_kernelIN5flash11enable_sm90INS1_16FlashAttnFwdSm90INS1_25CollectiveMainloopFwdSm90ILi2EN4cute5tupleIJNS5_1CILi1EEES8_S8_EEENS6_IJNS7_ILi64EEESA_SA_EEELi512ENS_6half_tEfNS_4arch4Sm90ELb0ELb1ELb0ELb0ELb1ELb0ELb1ELb0ELb0ELb1ELb1ELb0EEENS1_21CollectiveEpilogueFwdINS6_IJSA_NS7_ILi512EEESA_EEES9_SC_SE_Li256ELb0ELb1ELb1ELb0EEENS1_19SingleTileSchedulerILb0ELb1ELb1ELi64EEEEEEEEEvNT_6ParamsE)
        /*0308*/ 	.word	0x00000410


	//----- nvinfo : EIATTR_REGCOUNT
	.align		4
.L_160:
        /*030c*/ 	.byte	0x04, 0x2f
        /*030e*/ 	.short	(.L_162 - .L_161)
	.align		4
.L_161:
        /*0310*/ 	.word	index@(_ZN7cutlass13device_kernelIN5flash11enable_sm90INS1_16FlashAttnFwdSm90INS1_25CollectiveMainloopFwdSm90ILi2EN4cute5tupleIJNS5_1CILi1EEES8_S8_EEENS6_IJNS7_ILi64EEESA_SA_EEELi512ENS_6half_tEfNS_4arch4Sm90ELb0ELb1ELb0ELb0ELb1ELb0ELb0ELb0ELb0ELb1ELb1ELb0EEENS1_21CollectiveEpilogueFwdINS6_IJSA_NS7_ILi512EEESA_EEES9_SC_SE_Li256ELb0ELb1ELb1ELb0EEENS1_19SingleTileSchedulerILb0ELb1ELb1ELi64EEEEEEEEEvNT_6ParamsE)
        /*0314*/ 	.word	0x000000a8


	//----- nvinfo : EIATTR_FRAME_SIZE
	.align		4
.L_162:
        /*0318*/ 	.byte	0x04, 0x11
        /*031a*/ 	.short	(.L_164 - .L_163)
	.align		4
.L_163:
        /*031c*/ 	.word	index@(_ZN7cutlass13device_kernelIN5flash11enable_sm90INS1_16FlashAttnFwdSm90INS1_25CollectiveMainloopFwdSm90ILi2EN4cute5tupleIJNS5_1CILi1EEES8_S8_EEENS6_IJNS7_ILi64EEESA_SA_EEELi512ENS_6half_tEfNS_4arch4Sm90ELb0ELb1ELb0ELb0ELb1ELb0ELb0ELb0ELb0ELb1ELb1ELb0EEENS1_21CollectiveEpilogueFwdINS6_IJSA_NS7_ILi512EEESA_EEES9_SC_SE_Li256ELb0ELb1ELb1ELb0EEENS1_19SingleTileSchedulerILb0ELb1ELb1ELi64EEEEEEEEEvNT_6ParamsE)
        /*0320*/ 	.word	0x00000000


	//----- nvinfo : EIATTR_REGCOUNT
	.align		4
.L_164:
        /*0324*/ 	.byte	0x04, 0x2f
        /*0326*/ 	.short	(.L_166 - .L_165)
	.align		4
.L_165:
        /*0328*/ 	.word	index@(_ZN7cutlass13device_kernelIN5flash11enable_sm90INS1_16FlashAttnFwdSm90INS1_25CollectiveMainloopFwdSm90ILi2EN4cute5tupleIJNS5_1CILi1EEES8_S8_EEENS6_IJNS7_ILi64EEESA_SA_EEELi512ENS_6half_tEfNS_4arch4Sm90ELb0ELb0ELb0ELb1ELb1ELb1ELb1ELb0ELb0ELb1ELb1ELb0EEENS1_21CollectiveEpilogueFwdINS6_IJSA_NS7_ILi512EEESA_EEES9_SC_SE_Li256ELb1ELb1ELb1ELb0EEENS1_36VarlenDynamicPersistentTileSchedulerILi64ELi64ELi256ELi128ELb1ELb1ELb1ELb0ELb1ELb1EEEEEEEEEvNT_6ParamsE)
        /*032c*/ 	.word	0x000000a8


	//----- nvinfo : EIATTR_FRAME_SIZE
	.align		4
.L_166:
        /*0330*/ 	.byte	0x04, 0x11
        /*0332*/ 	.short	(.L_168 - .L_167)
	.align		4
.L_167:
        /*0334*/ 	.word	index@(_ZN7cutlass13device_kernelIN5flash11enable_sm90INS1_16FlashAttnFwdSm90INS1_25CollectiveMainloopFwdSm90ILi2EN4cute5tupleIJNS5_1CILi1EEES8_S8_EEENS6_IJNS7_ILi64EEESA_SA_EEELi512ENS_6half_tEfNS_4arch4Sm90ELb0ELb0ELb0ELb1ELb1ELb1ELb1ELb0ELb0ELb1ELb1ELb0EEENS1_21CollectiveEpilogueFwdINS6_IJSA_NS7_ILi512EEESA_EEES9_SC_SE_Li256ELb1ELb1ELb1ELb0EEENS1_36VarlenDynamicPersistentTileSchedulerILi64ELi64ELi256ELi128ELb1ELb1ELb1ELb0ELb1ELb1EEEEEEEEEvNT_6ParamsE)
        /*0338*/ 	.word	0x00000070


	//----- nvinfo : EIATTR_REGCOUNT
	.align		4
.L_168:
        /*033c*/ 	.byte	0x04, 0x2f
        /*033e*/ 	.short	(.L_170 - .L_169)
	.align		4
.L_169:
        /*0340*/ 	.word	index@(_ZN7cutlass13device_kernelIN5flash11enable_sm90INS1_16FlashAttnFwdSm90INS1_25CollectiveMainloopFwdSm90ILi2EN4cute5tupleIJNS5_1CILi1EEES8_S8_EEENS6_IJNS7_ILi64EEESA_SA_EEELi512ENS_6half_tEfNS_4arch4Sm90ELb0ELb0ELb0ELb1ELb1ELb0ELb1ELb0ELb0ELb1ELb1ELb0EEENS1_21CollectiveEpilogueFwdINS6_IJSA_NS7_ILi512EEESA_EEES9_SC_SE_Li256ELb1ELb1ELb1ELb0EEENS1_36VarlenDynamicPersistentTileSchedulerILi64ELi64ELi256ELi128ELb1ELb1ELb1ELb0ELb1ELb1EEEEEEEEEvNT_6ParamsE)
        /*0344*/ 	.word	0x000000a8


	//----- nvinfo : EIATTR_FRAME_SIZE
	.align		4
.L_170:
        /*0348*/ 	.byte	0x04, 0x11
        /*034a*/ 	.short	(.L_172 - .L_171)
	.align		4
.L_171:
        /*034c*/ 	.word	index@(_ZN7cutlass13device_kernelIN5flash11enable_sm90INS1_16FlashAttnFwdSm90INS1_25CollectiveMainloopFwdSm90ILi2EN4cute5tupleIJNS5_1CILi1EEES8_S8_EEENS6_IJNS7_ILi64EEESA_SA_EEELi512ENS_6half_tEfNS_4arch4Sm90ELb0ELb0ELb0ELb1ELb1ELb0ELb1ELb0ELb0ELb1ELb1ELb0EEENS1_21CollectiveEpilogueFwdINS6_IJSA_NS7_ILi512EEESA_EEES9_SC_SE_Li256ELb1ELb1ELb1ELb0EEENS1_36VarlenDynamicPersistentTileSchedulerILi64ELi64ELi256ELi128ELb1ELb1ELb1ELb0ELb1ELb1EEEEEEEEEvNT_6ParamsE)
        /*0350*/ 	.word	0x00000038


	//----- nvinfo : EIATTR_REGCOUNT
	.align		4
.L_172:
        /*0354*/ 	.byte	0x04, 0x2f
        /*0356*/ 	.short	(.L_174 - .L_173)
	.align		4
.L_173:
        /*0358*/ 	.word	index@(_ZN7cutlass13device_kernelIN5flash11enable_sm90INS1_16FlashAttnFwdSm90INS1_25CollectiveMainloopFwdSm90ILi2EN4cute5tupleIJNS5_1CILi1EEES8_S8_EEENS6_IJNS7_ILi64EEESA_SA_EEELi512ENS_6half_tEfNS_4arch4Sm90ELb0ELb0ELb0ELb1ELb1ELb1ELb0ELb0ELb0ELb1ELb1ELb0EEENS1_21CollectiveEpilogueFwdINS6_IJSA_NS7_ILi512EEESA_EEES9_SC_SE_Li256ELb1ELb1ELb1ELb0EEENS1_36VarlenDynamicPersistentTileSchedulerILi64ELi64ELi256ELi128ELb1ELb1ELb1ELb0ELb1ELb1EEEEEEEEEvNT_6ParamsE)
        /*035c*/ 	.word	0x000000a8


	//----- nvinfo : EIATTR_FRAME_SIZE
	.align		4
.L_174:
        /*0360*/ 	.byte	0x04, 0x11
        /*0362*/ 	.short	(.L_176 - .L_175)
	.align		4
.L_175:
        /*0364*/ 	.word	index@(_ZN7cutlass13device_kernelIN5flash11enable_sm90INS1_16FlashAttnFwdSm90INS1_25CollectiveMainloopFwdSm90ILi2EN4cute5tupleIJNS5_1CILi1EEES8_S8_EEENS6_IJNS7_ILi64EEESA_SA_EEELi512ENS_6half_tEfNS_4arch4Sm90ELb0ELb0ELb0ELb1ELb1ELb1ELb0ELb0ELb0ELb1ELb1ELb0EEENS1_21CollectiveEpilogueFwdINS6_IJSA_NS7_ILi512EEESA_EEES9_SC_SE_Li256ELb1ELb1ELb1ELb0EEENS1_36VarlenDynamicPersistentTileSchedulerILi64ELi64ELi256ELi128ELb1ELb1ELb1ELb0ELb1ELb1EEEEEEEEEvNT_6ParamsE)
        /*0368*/ 	.word	0x00000060


	//----- nvinfo : EIATTR_REGCOUNT
	.align		4
.L_176:
        /*036c*/ 	.byte	0x04, 0x2f
        /*036e*/ 	.short	(.L_178 - .L_177)
	.align		4
.L_177:
        /*0370*/ 	.word	index@(_ZN7cutlass13device_kernelIN5flash11enable_sm90INS1_16FlashAttnFwdSm90INS1_25CollectiveMainloopFwdSm90ILi2EN4cute5tupleIJNS5_1CILi1EEES8_S8_EEENS6_IJNS7_ILi64EEESA_SA_EEELi512ENS_6half_tEfNS_4arch4Sm90ELb0ELb0ELb0ELb1ELb1ELb0ELb0ELb0ELb0ELb1ELb1ELb0EEENS1_21CollectiveEpilogueFwdINS6_IJSA_NS7_ILi512EEESA_EEES9_SC_SE_Li256ELb1ELb1ELb1ELb0EEENS1_36VarlenDynamicPersistentTileSchedulerILi64ELi64ELi256ELi128ELb1ELb1ELb1ELb0ELb1ELb1EEEEEEEEEvNT_6ParamsE)
        /*0374*/ 	.word	0x000000a8


	//----- nvinfo : EIATTR_FRAME_SIZE
	.align		4
.L_178:
        /*0378*/ 	.byte	0x04, 0x11
        /*037a*/ 	.short	(.L_180 - .L_179)
	.align		4
.L_179:
        /*037c*/ 	.word	index@(_ZN7cutlass13device_kernelIN5flash11enable_sm90INS1_16FlashAttnFwdSm90INS1_25CollectiveMainloopFwdSm90ILi2EN4cute5tupleIJNS5_1CILi1EEES8_S8_EEENS6_IJNS7_ILi64EEESA_SA_EEELi512ENS_6half_tEfNS_4arch4Sm90ELb0ELb0ELb0ELb1ELb1ELb0ELb0ELb0ELb0ELb1ELb1ELb0EEENS1_21CollectiveEpilogueFwdINS6_IJSA_NS7_ILi512EEESA_EEES9_SC_SE_Li256ELb1ELb1ELb1ELb0EEENS1_36VarlenDynamicPersistentTileSchedulerILi64ELi64ELi256ELi128ELb1ELb1ELb1ELb0ELb1ELb1EEEEEEEEEvNT_6ParamsE)
        /*0380*/ 	.word	0x00000040


	//----- nvinfo : EIATTR_REGCOUNT
	.align		4
.L_180:
        /*0384*/ 	.byte	0x04, 0x2f
        /*0386*/ 	.short	(.L_182 - .L_181)
	.align		4
.L_181:
        /*0388*/ 	.word	index@(_ZN7cutlass13device_kernelIN5flash11enable_sm90INS1_16FlashAttnFwdSm90INS1_25CollectiveMainloopFwdSm90ILi2EN4cute5tupleIJNS5_1CILi1EEES8_S8_EEENS6_IJNS7_ILi64EEESA_SA_EEELi512ENS_6half_tEfNS_4arch4Sm90ELb0ELb0ELb0ELb0ELb1ELb0ELb1ELb0ELb0ELb1ELb1ELb0EEENS1_21CollectiveEpilogueFwdINS6_IJSA_NS7_ILi512EEESA_EEES9_SC_SE_Li256ELb0ELb1ELb1ELb0EEENS1_19SingleTileSchedulerILb0ELb1ELb1ELi64EEEEEEEEEvNT_6ParamsE)
        /*038c*/ 	.word	0x000000a8


	//----- nvinfo : EIATTR_FRAME_SIZE
	.align		4
.L_182:
        /*0390*/ 	.byte	0x04, 0x11
        /*0392*/ 	.short	(.L_184 - .L_183)
	.align		4
.L_183:
        /*0394*/ 	.word	index@(_ZN7cutlass13device_kernelIN5flash11enable_sm90INS1_16FlashAttnFwdSm90INS1_25CollectiveMainloopFwdSm90ILi2EN4cute5tupleIJNS5_1CILi1EEES8_S8_EEENS6_IJNS7_ILi64EEESA_SA_EEELi512ENS_6half_tEfNS_4arch4Sm90ELb0ELb0ELb0ELb0ELb1ELb0ELb1ELb0ELb0ELb1ELb1ELb0EEENS1_21CollectiveEpilogueFwdINS6_IJSA_NS7_ILi512EEESA_EEES9_SC_SE_Li256ELb0ELb1ELb1ELb0EEENS1_19SingleTileSchedulerILb0ELb1ELb1ELi64EEEEEEEEEvNT_6ParamsE)
        /*0398*/ 	.word	0x00000008


	//----- nvinfo : EIATTR_REGCOUNT
	.align		4
.L_184:
        /*039c*/ 	.byte	0x04, 0x2f
        /*039e*/ 	.short	(.L_186 - .L_185)
	.align		4
.L_185:
        /*03a0*/ 	.word	index@(_ZN7cutlass13device_kernelIN5flash11enable_sm90INS1_16FlashAttnFwdSm90INS1_25CollectiveMainloopFwdSm90ILi2EN4cute5tupleIJNS5_1CILi1EEES8_S8_EEENS6_IJNS7_ILi64EEESA_SA_EEELi512ENS_6half_tEfNS_4arch4Sm90ELb0ELb0ELb0ELb0ELb1ELb0ELb0ELb0ELb0ELb1ELb1ELb0EEENS1_21CollectiveEpilogueFwdINS6_IJSA_NS7_ILi512EEESA_EEES9_SC_SE_Li256ELb0ELb1ELb1ELb0EEENS1_19SingleTileSchedulerILb0ELb1ELb1ELi64EEEEEEEEEvNT_6ParamsE)
        /*03a4*/ 	.word	0x000000a8


	//----- nvinfo : EIATTR_FRAME_SIZE
	.align		4
.L_186:
        /*03a8*/ 	.byte	0x04, 0x11
        /*03aa*/ 	.short	(.L_188 - .L_187)
	.align		4
.L_187:
        /*03ac*/ 	.word	index@(_ZN7cutlass13device_kernelIN5flash11enable_sm90INS1_16FlashAttnFwdSm90INS1_25CollectiveMainloopFwdSm90ILi2EN4cute5tupleIJNS5_1CILi1EEES8_S8_EEENS6_IJNS7_ILi64EEESA_SA_EEELi512ENS_6half_tEfNS_4arch4Sm90ELb0ELb0ELb0ELb0ELb1ELb0ELb0ELb0ELb0ELb1ELb1ELb0EEENS1_21CollectiveEpilogueFwdINS6_IJSA_NS7_ILi512EEESA_EEES9_SC_SE_Li256ELb0ELb1ELb1ELb0EEENS1_19SingleTileSchedulerILb0ELb1ELb1ELi64EEEEEEEEEvNT_6ParamsE)
        /*03b0*/ 	.word	0x00000000


	//----- nvinfo : EIATTR_REGCOUNT
	.align		4
.L_188:
        /*03b4*/ 	.byte	0x04, 0x2f
        /*03b6*/ 	.short	(.L_190 - .L_189)
	.align		4
.L_189:
        /*03b8*/ 	.word	index@(_ZN7cutlass13device_kernelIN5flash11enable_sm90INS1_16FlashAttnFwdSm90INS1_25CollectiveMainloopFwdSm90ILi2EN4cute5tupleIJNS5_1CILi1EEES8_S8_EEENS6_IJNS7_ILi128EEENS7_ILi96EEENS7_ILi192EEEEEELi128ENS_6half_tEfNS_4arch4Sm90ELb1ELb0ELb0ELb1ELb1ELb1ELb0ELb1ELb1ELb1ELb1ELb0EEENS1_21CollectiveEpilogueFwdINS6_IJSA_SA_SB_EEES9_SE_SG_Li256ELb1ELb1ELb1ELb0EEENS1_36VarlenDynamicPersistentTileSchedulerILi128ELi96ELi256ELi128ELb1ELb1ELb1ELb1ELb1ELb1EEEEEEEEEvNT_6ParamsE)
        /*03bc*/ 	.word	0x000000a8


	//----- nvinfo : EIATTR_FRAME_SIZE
	.align		4
.L_190:
        /*03c0*/ 	.byte	0x04, 0x11
        /*03c2*/ 	.short	(.L_192 - .L_191)
	.align		4
.L_191:
        /*03c4*/ 	.word	index@(_ZN7cutlass13device_kernelIN5flash11enable_sm90INS1_16FlashAttnFwdSm90INS1_25CollectiveMainloopFwdSm90ILi2EN4cute5tupleIJNS5_1CILi1EEES8_S8_EEENS6_IJNS7_ILi128EEENS7_ILi96EEENS7_ILi192EEEEEELi128ENS_6half_tEfNS_4arch4Sm90ELb1ELb0ELb0ELb1ELb1ELb1ELb0ELb1ELb1ELb1ELb1ELb0EEENS1_21CollectiveEpilogueFwdINS6_IJSA_SA_SB_EEES9_SE_SG_Li256ELb1ELb1ELb1ELb0EEENS1_36VarlenDynamicPersistentTileSchedulerILi128ELi96ELi256ELi128ELb1ELb1ELb1ELb1ELb1ELb1EEEEEEEEEvNT_6ParamsE)
        /*03c8*/ 	.word	0x00000080


	//----- nvinfo : EIATTR_REGCOUNT
	.align		4
.L_192:
        /*03cc*/ 	.byte	0x04, 0x2f
        /*03ce*/ 	.short	(.L_194 - .L_193)
	.align		4
.L_193:
        /*03d0*/ 	.word	index@(_ZN7cutlass13device_kernelIN5flash11enable_sm90INS1_16FlashAttnFwdSm90INS1_25CollectiveMainloopFwdSm90ILi2EN4cute5tupleIJNS5_1CILi1EEES8_S8_EEENS6_IJNS7_ILi128EEENS7_ILi96EEENS7_ILi192EEEEEELi128ENS_6half_tEfNS_4arch4Sm90ELb1ELb0ELb0ELb1ELb1ELb0ELb0ELb1ELb1ELb1ELb1ELb0EEENS1_21CollectiveEpilogueFwdINS6_IJSA_SA_SB_EEES9_SE_SG_Li256ELb1ELb1ELb1ELb0EEENS1_36VarlenDynamicPersistentTileSchedulerILi128ELi96ELi256ELi128ELb1ELb1ELb1ELb1ELb1ELb1EEEEEEEEEvNT_6ParamsE)
        /*03d4*/ 	.word	0x000000a8


	//----- nvinfo : EIATTR_FRAME_SIZE
	.align		4
.L_194:
        /*03d8*/ 	.byte	0x04, 0x11
        /*03da*/ 	.short	(.L_196 - .L_195)
	.align		4
.L_195:
        /*03dc*/ 	.word	index@(_ZN7cutlass13device_kernelIN5flash11enable_sm90INS1_16FlashAttnFwdSm90INS1_25CollectiveMainloopFwdSm90ILi2EN4cute5tupleIJNS5_1CILi1EEES8_S8_EEENS6_IJNS7_ILi128EEENS7_ILi96EEENS7_ILi192EEEEEELi128ENS_6half_tEfNS_4arch4Sm90ELb1ELb0ELb0ELb1ELb1ELb0ELb0ELb1ELb1ELb1ELb1ELb0EEENS1_21CollectiveEpilogueFwdINS6_IJSA_SA_SB_EEES9_SE_SG_Li256ELb1ELb1ELb1ELb0EEENS1_36VarlenDynamicPersistentTileSchedulerILi128ELi96ELi256ELi128ELb1ELb1ELb1ELb1ELb1ELb1EEEEEEEEEvNT_6ParamsE)
        /*03e0*/ 	.word	0x00000020


	//----- nvinfo : EIATTR_REGCOUNT
	.align		4
.L_196:
        /*03e4*/ 	.byte	0x04, 0x2f
        /*03e6*/ 	.short	(.L_198 - .L_197)
	.align		4
.L_197:
        /*03e8*/ 	.word	index@(_ZN7cutlass13device_kernelIN5flash11enable_sm90INS1_16FlashAttnFwdSm90INS1_25CollectiveMainloopFwdSm90ILi2EN4cute5tupleIJNS5_1CILi1EEES8_S8_EEENS6_IJNS7_ILi128EEENS7_ILi96EEENS7_ILi192EEEEEELi128ENS_6half_tEfNS_4arch4Sm90ELb1ELb0ELb0ELb0ELb1ELb0ELb0ELb1ELb1ELb1ELb1ELb0EEENS1_21CollectiveEpilogueFwdINS6_IJSA_SA_SB_EEES9_SE_SG_Li256ELb0ELb1ELb1ELb0EEENS1_19SingleTileSchedulerILb0ELb1ELb1ELi128EEEEEEEEEvNT_6ParamsE)
        /*03ec*/ 	.word	0x000000a8


	//----- nvinfo : EIATTR_FRAME_SIZE
	.align		4
.L_198:
        /*03f0*/ 	.byte	0x04, 0x11
        /*03f2*/ 	.short	(.L_200 - .L_199)
	.align		4
.L_199:
        /*03f4*/ 	.word	index@(_ZN7cutlass13device_kernelIN5flash11enable_sm90INS1_16FlashAttnFwdSm90INS1_25CollectiveMainloopFwdSm90ILi2EN4cute5tupleIJNS5_1CILi1EEES8_S8_EEENS6_IJNS7_ILi128EEENS7_ILi96EEENS7_ILi192EEEEEELi128ENS_6half_tEfNS_4arch4Sm90ELb1ELb0ELb0ELb0ELb1ELb0ELb0ELb1ELb1ELb1ELb1ELb0EEENS1_21CollectiveEpilogueFwdINS6_IJSA_SA_SB_EEES9_SE_SG_Li256ELb0ELb1ELb1ELb0EEENS1_19SingleTileSchedulerILb0ELb1ELb1ELi128EEEEEEEEEvNT_6ParamsE)
        /*03f8*/ 	.word	0x00000000


	//----- nvinfo : EIATTR_REGCOUNT
	.align		4
.L_200:
        /*03fc*/ 	.byte	0x04, 0x2f
        /*03fe*/ 	.short	(.L_202 - .L_201)
	.align		4
.L_201:
        /*0400*/ 	.word	index@(_ZN7cutlass13device_kernelIN5flash11enable_sm90INS1_16FlashAttnFwdSm90INS1_25CollectiveMainloopFwdSm90ILi2EN4cute5tupleIJNS5_1CILi1EEES8_S8_EEENS6_IJNS7_ILi128EEENS7_ILi96EEENS7_ILi192EEEEEELi128ENS_6half_tEfNS_4arch4Sm90ELb0ELb1ELb0ELb1ELb1ELb1ELb0ELb1ELb1ELb1ELb1ELb0EEENS1_21CollectiveEpilogueFwdINS6_IJSA_SA_SB_EEES9_SE_SG_Li256ELb1ELb1ELb1ELb0EEENS1_36VarlenDynamicPersistentTileSchedulerILi128ELi96ELi256ELi128ELb1ELb1ELb1ELb1ELb0ELb1EEEEEEEEEvNT_6ParamsE)
        /*0404*/ 	.word	0x000000a8


	//----- nvinfo : EIATTR_FRAME_SIZE
	.align		4
.L_202:
        /*0408*/ 	.byte	0x04, 0x11
        /*040a*/ 	.short	(.L_204 - .L_203)
	.align		4
.L_203:
        /*040c*/ 	.word	index@(_ZN7cutlass13device_kernelIN5flash11enable_sm90INS1_16FlashAttnFwdSm90INS1_25CollectiveMainloopFwdSm90ILi2EN4cute5tupleIJNS5_1CILi1EEES8_S8_EEENS6_IJNS7_ILi128EEENS7_ILi96EEENS7_ILi192EEEEEELi128ENS_6half_tEfNS_4arch4Sm90ELb0ELb1ELb0ELb1ELb1ELb1ELb0ELb1ELb1ELb1ELb1ELb0EEENS1_21CollectiveEpilogueFwdINS6_IJSA_SA_SB_EEES9_SE_SG_Li256ELb1ELb1ELb1ELb0EEENS1_36VarlenDynamicPersistentTileSchedulerILi128ELi96ELi256ELi128ELb1ELb1ELb1ELb1ELb0ELb1EEEEEEEEEvNT_6ParamsE)
        /*0410*/ 	.word	0x00000060


	//----- nvinfo : EIATTR_REGCOUNT
	.align		4
.L_204:
        /*0414*/ 	.byte	0x04, 0x2f
        /*0416*/ 	.short	(.L_206 - .L_205)
	.align		4
.L_205:
        /*0418*/ 	.word	index@(_ZN7cutlass13device_kernelIN5flash11enable_sm90INS1_16FlashAttnFwdSm90INS1_25CollectiveMainloopFwdSm90ILi2EN4cute5tupleIJNS5_1CILi1EEES8_S8_EEENS6_IJNS7_ILi128EEENS7_ILi96EEENS7_ILi192EEEEEELi128ENS_6half_tEfNS_4arch4Sm90ELb0ELb1ELb0ELb1ELb1ELb0ELb0ELb1ELb1ELb1ELb1ELb0EEENS1_21CollectiveEpilogueFwdINS6_IJSA_SA_SB_EEES9_SE_SG_Li256ELb1ELb1ELb1ELb0EEENS1_36VarlenDynamicPersistentTileSchedulerILi128ELi96ELi256ELi128ELb1ELb1ELb1ELb1ELb0ELb1EEEEEEEEEvNT_6ParamsE)
        /*041c*/ 	.word	0x000000a8


	//----- nvinfo : EIATTR_FRAME_SIZE
	.align		4
.L_206:
        /*0420*/ 	.byte	0x04, 0x11
        /*0422*/ 	.short	(.L_208 - .L_207)
	.align		4
.L_207:
        /*0424*/ 	.word	index@(_ZN7cutlass13device_kernelIN5flash11enable_sm90INS1_16FlashAttnFwdSm90INS1_25CollectiveMainloopFwdSm90ILi2EN4cute5tupleIJNS5_1CILi1EEES8_S8_EEENS6_IJNS7_ILi128EEENS7_ILi96EEENS7_ILi192EEEEEELi128ENS_6half_tEfNS_4arch4Sm90ELb0ELb1ELb0ELb1ELb1ELb0ELb0ELb1ELb1ELb1ELb1ELb0EEENS1_21CollectiveEpilogueFwdINS6_IJSA_SA_SB_EEES9_SE_SG_Li256ELb1ELb1ELb1ELb0EEENS1_36VarlenDynamicPersistentTileSchedulerILi128ELi96ELi256ELi128ELb1ELb1ELb1ELb1ELb0ELb1EEEEEEEEEvNT_6ParamsE)
        /*0428*/ 	.word	0x00000018


	//----- nvinfo : EIATTR_REGCOUNT
	.align		4
.L_208:
        /*042c*/ 	.byte	0x04, 0x2f
        /*042e*/ 	.short	(.L_210 - .L_209)
	.align		4
.L_209:
        /*0430*/ 	.word	index@(_ZN7cutlass13device_kernelIN5flash11enable_sm90INS1_16FlashAttnFwdSm90INS1_25CollectiveMainloopFwdSm90ILi2EN4cute5tupleIJNS5_1CILi1EEES8_S8_EEENS6_IJNS7_ILi128EEENS7_ILi96EEENS7_ILi192EEEEEELi128ENS_6half_tEfNS_4arch4Sm90ELb0ELb1ELb0ELb0ELb1ELb0ELb0ELb1ELb1ELb1ELb1ELb0EEENS1_21CollectiveEpilogueFwdINS6_IJSA_SA_SB_EEES9_SE_SG_Li256ELb0ELb1ELb1ELb0EEENS1_19SingleTileSchedulerILb0ELb1ELb1ELi128EEEEEEEEEvNT_6ParamsE)
        /*0434*/ 	.word	0x000000a8


	//----- nvinfo : EIATTR_FRAME_SIZE
	.align		4
.L_210:
        /*0438*/ 	.byte	0x04, 0x11
        /*043a*/ 	.short	(.L_212 - .L_211)
	.align		4
.L_211:
        /*043c*/ 	.word	index@(_ZN7cutlass13device_kernelIN5flash11enable_sm90INS1_16FlashAttnFwdSm90INS1_25CollectiveMainloopFwdSm90ILi2EN4cute5tupleIJNS5_1CILi1EEES8_S8_EEENS6_IJNS7_ILi128EEENS7_ILi96EEENS7_ILi192EEEEEELi128ENS_6half_tEfNS_4arch4Sm90ELb0ELb1ELb0ELb0ELb1ELb0ELb0ELb1ELb1ELb1ELb1ELb0EEENS1_21CollectiveEpilogueFwdINS6_IJSA_SA_SB_EEES9_SE_SG_Li256ELb0ELb1ELb1ELb0EEENS1_19SingleTileSchedulerILb0ELb1ELb1ELi128EEEEEEEEEvNT_6ParamsE)
        /*0440*/ 	.word	0x00000008


	//----- nvinfo : EIATTR_REGCOUNT
	.align		4
.L_212:
        /*0444*/ 	.byte	0x04, 0x2f
        /*0446*/ 	.short	(.L_214 - .L_213)
	.align		4
.L_213:
        /*0448*/ 	.word	index@(_ZN7cutlass13device_kernelIN5flash11enable_sm90INS1_16FlashAttnFwdSm90INS1_25CollectiveMainloopFwdSm90ILi2EN4cute5tupleIJNS5_1CILi1EEES8_S8_EEENS6_IJNS7_ILi128EEENS7_ILi96EEENS7_ILi192EEEEEELi128ENS_6half_tEfNS_4arch4Sm90ELb0ELb0ELb0ELb1ELb1ELb1ELb0ELb1ELb1ELb1ELb1ELb0EEENS1_21CollectiveEpilogueFwdINS6_IJSA_SA_SB_EEES9_SE_SG_Li256ELb1ELb1ELb1ELb0EEENS1_36VarlenDynamicPersistentTileSchedulerILi128ELi96ELi256ELi128ELb1ELb1ELb1ELb0ELb1ELb1EEEEEEEEEvNT_6ParamsE)
        /*044c*/ 	.word	0x000000a8


	//----- nvinfo : EIATTR_FRAME_SIZE
	.align		4
.L_214:
        /*0450*/ 	.byte	0x04, 0x11
        /*0452*/ 	.short	(.L_216 - .L_215)
	.align		4
.L_215:
        /*0454*/ 	.word	index@(_ZN7cutlass13device_kernelIN5flash11enable_sm90INS1_16FlashAttnFwdSm90INS1_25CollectiveMainloopFwdSm90ILi2EN4cute5tupleIJNS5_1CILi1EEES8_S8_EEENS6_IJNS7_ILi128EEENS7_ILi96EEENS7_ILi192EEEEEELi128ENS_6half_tEfNS_4arch4Sm90ELb0ELb0ELb0ELb1ELb1ELb1ELb0ELb1ELb1ELb1ELb1ELb0EEENS1_21CollectiveEpilogueFwdINS6_IJSA_SA_SB_EEES9_SE_SG_Li256ELb1ELb1ELb1ELb0EEENS1_36VarlenDynamicPersistentTileSchedulerILi128ELi96ELi256ELi128ELb1ELb1ELb1ELb0ELb1ELb1EEEEEEEEEvNT_6ParamsE)
        /*0458*/ 	.word	0x00000090


	//----- nvinfo : EIATTR_REGCOUNT
	.align		4
.L_216:
        /*045c*/ 	.byte	0x04, 0x2f
        /*045e*/ 	.short	(.L_218 - .L_217)
	.align		4
.L_217:
        /*0460*/ 	.word	index@(_ZN7cutlass13device_kernelIN5flash11enable_sm90INS1_16FlashAttnFwdSm90INS1_25CollectiveMainloopFwdSm90ILi2EN4cute5tupleIJNS5_1CILi1EEES8_S8_EEENS6_IJNS7_ILi128EEENS7_ILi96EEENS7_ILi192EEEEEELi128ENS_6half_tEfNS_4arch4Sm90ELb0ELb0ELb0ELb1ELb1ELb0ELb0ELb1ELb1ELb1ELb1ELb0EEENS1_21CollectiveEpilogueFwdINS6_IJSA_SA_SB_EEES9_SE_SG_Li256ELb1ELb1ELb1ELb0EEENS1_36VarlenDynamicPersistentTileSchedulerILi128ELi96ELi256ELi128ELb1ELb1ELb1ELb0ELb1ELb1EEEEEEEEEvNT_6ParamsE)
        /*0464*/ 	.word	0x000000a8


	//----- nvinfo : EIATTR_FRAME_SIZE
	.align		4
.L_218:
        /*0468*/ 	.byte	0x04, 0x11
        /*046a*/ 	.short	(.L_220 - .L_219)
	.align		4
.L_219:
        /*046c*/ 	.word	index@(_ZN7cutlass13device_kernelIN5flash11enable_sm90INS1_16FlashAttnFwdSm90INS1_25CollectiveMainloopFwdSm90ILi2EN4cute5tupleIJNS5_1CILi1EEES8_S8_EEENS6_IJNS7_ILi128EEENS7_ILi96EEENS7_ILi192EEEEEELi128ENS_6half_tEfNS_4arch4Sm90ELb0ELb0ELb0ELb1ELb1ELb0ELb0ELb1ELb1ELb1ELb1ELb0EEENS1_21CollectiveEpilogueFwdINS6_IJSA_SA_SB_EEES9_SE_SG_Li256ELb1ELb1ELb1ELb0EEENS1_36VarlenDynamicPersistentTileSchedulerILi128ELi96ELi256ELi128ELb1ELb1ELb1ELb0ELb1ELb1EEEEEEEEEvNT_6ParamsE)
        /*0470*/ 	.word	0x00000020


	//----- nvinfo : EIATTR_REGCOUNT
	.align		4
.L_220:
        /*0474*/ 	.byte	0x04, 0x2f
        /*0476*/ 	.short	(.L_222 - .L_221)
	.align		4
.L_221:
        /*0478*/ 	.word	index@(_ZN7cutlass13device_kernelIN5flash11enable_sm90INS1_16FlashAttnFwdSm90INS1_25CollectiveMainloopFwdSm90ILi2EN4cute5tupleIJNS5_1CILi1EEES8_S8_EEENS6_IJNS7_ILi128EEENS7_ILi96EEENS7_ILi192EEEEEELi128ENS_6half_tEfNS_4arch4Sm90ELb0ELb0ELb0ELb0ELb1ELb0ELb0ELb1ELb1ELb1ELb1ELb0EEENS1_21CollectiveEpilogueFwdINS6_IJSA_SA_SB_EEES9_SE_SG_Li256ELb0ELb1ELb1ELb0EEENS1_19SingleTileSchedulerILb0ELb1ELb1ELi128EEEEEEEEEvNT_6ParamsE)
        /*047c*/ 	.word	0x000000a8


	//----- nvinfo : EIATTR_FRAME_SIZE
	.align		4
.L_222:
        /*0480*/ 	.byte	0x04, 0x11
        /*0482*/ 	.short	(.L_224 - .L_223)
	.align		4
.L_223:
        /*0484*/ 	.word	index@(_ZN7cutlass13device_kernelIN5flash11enable_sm90INS1_16FlashAttnFwdSm90INS1_25CollectiveMainloopFwdSm90ILi2EN4cute5tupleIJNS5_1CILi1EEES8_S8_EEENS6_IJNS7_ILi128EEENS7_ILi96EEENS7_ILi192EEEEEELi128ENS_6half_tEfNS_4arch4Sm90ELb0ELb0ELb0ELb0ELb1ELb0ELb0ELb1ELb1ELb1ELb1ELb0EEENS1_21CollectiveEpilogueFwdINS6_IJSA_SA_SB_EEES9_SE_SG_Li256ELb0ELb1ELb1ELb0EEENS1_19SingleTileSchedulerILb0ELb1ELb1ELi128EEEEEEEEEvNT_6ParamsE)
        /*0488*/ 	.word	0x00000000


	//----- nvinfo : EIATTR_MIN_STACK_SIZE
	.align		4
.L_224:
        /*048c*/ 	.byte	0x04, 0x12
        /*048e*/ 	.short	(.L_226 - .L_225)
	.align		4
.L_225:
        /*0490*/ 	.word	index@(_ZN7cutlass13device_kernelIN5flash11enable_sm90INS1_16FlashAttnFwdSm90INS1_25CollectiveMainloopFwdSm90ILi2EN4cute5tupleIJNS5_1CILi1EEES8_S8_EEENS6_IJNS7_ILi128EEENS7_ILi96EEENS7_ILi192EEEEEELi128ENS_6half_tEfNS_4arch4Sm90ELb0ELb0ELb0ELb0ELb1ELb0ELb0ELb1ELb1ELb1ELb1ELb0EEENS1_21CollectiveEpilogueFwdINS6_IJSA_SA_SB_EEES9_SE_SG_Li256ELb0ELb1ELb1ELb0EEENS1_19SingleTileSchedulerILb0ELb1ELb1ELi128EEEEEEEEEvNT_6ParamsE)
        /*0494*/ 	.word	0x00000000


	//----- nvinfo : EIATTR_MIN_STACK_SIZE
	.align		4
.L_226:
        /*0498*/ 	.byte	0x04, 0x12
        /*049a*/ 	.short	(.L_228 - .L_227)
	.align		4
.L_227:
        /*049c*/ 	.word	index@(_ZN7cutlass13device_kernelIN5flash11enable_sm90INS1_16FlashAttnFwdSm90INS1_25CollectiveMainloopFwdSm90ILi2EN4cute5tupleIJNS5_1CILi1EEES8_S8_EEENS6_IJNS7_ILi128EEENS7_ILi96EEENS7_ILi192EEEEEELi128ENS_6half_tEfNS_4arch4Sm90ELb0ELb0ELb0ELb1ELb1ELb0ELb0ELb1ELb1ELb1ELb1ELb0EEENS1_21CollectiveEpilogueFwdINS6_IJSA_SA_SB_EEES9_SE_SG_Li256ELb1ELb1ELb1ELb0EEENS1_36VarlenDynamicPersistentTileSchedulerILi128ELi96ELi256ELi128ELb1ELb1ELb1ELb0ELb1ELb1EEEEEEEEEvNT_6ParamsE)
        /*04a0*/ 	.word	0x00000020


	//----- nvinfo : EIATTR_MIN_STACK_SIZE
	.align		4
.L_228:
        /*04a4*/ 	.byte	0x04, 0x12
        /*04a6*/ 	.short	(.L_230 - .L_229)
	.align		4
.L_229:
        /*04a8*/ 	.word	index@(_ZN7cutlass13device_kernelIN5flash11enable_sm90INS1_16FlashAttnFwdSm90INS1_25CollectiveMainloopFwdSm90ILi2EN4cute5tupleIJNS5_1CILi1EEES8_S8_EEENS6_IJNS7_ILi128EEENS7_ILi96EEENS7_ILi192EEEEEELi128ENS_6half_tEfNS_4arch4Sm90ELb0ELb0ELb0ELb1ELb1ELb1ELb0ELb1ELb1ELb1ELb1ELb0EEENS1_21CollectiveEpilogueFwdINS6_IJSA_SA_SB_EEES9_SE_SG_Li256ELb1ELb1ELb1ELb0EEENS1_36VarlenDynamicPersistentTileSchedulerILi128ELi96ELi256ELi128ELb1ELb1ELb1ELb0ELb1ELb1EEEEEEEEEvNT_6ParamsE)
        /*04ac*/ 	.word	0x00000090


	//----- nvinfo : EIATTR_MIN_STACK_SIZE
	.align		4
.L_230:
        /*04b0*/ 	.byte	0x04, 0x12
        /*04b2*/ 	.short	(.L_232 - .L_231)
	.align		4
.L_231:
        /*04b4*/ 	.word	index@(_ZN7cutlass13device_kernelIN5flash11enable_sm90INS1_16FlashAttnFwdSm90INS1_25CollectiveMainloopFwdSm90ILi2EN4cute5tupleIJNS5_1CILi1EEES8_S8_EEENS6_IJNS7_ILi128EEENS7_ILi96EEENS7_ILi192EEEEEELi128ENS_6half_tEfNS_4arch4Sm90ELb0ELb1ELb0ELb0ELb1ELb0ELb0ELb1ELb1ELb1ELb1ELb0EEENS1_21CollectiveEpilogueFwdINS6_IJSA_SA_SB_EEES9_SE_SG_Li256ELb0ELb1ELb1ELb0EEENS1_19SingleTileSchedulerILb0ELb1ELb1ELi128EEEEEEEEEvNT_6ParamsE)
        /*04b8*/ 	.word	0x00000008


	//----- nvinfo : EIATTR_MIN_STACK_SIZE
	.align		4
.L_232:
        /*04bc*/ 	.byte	0x04, 0x12
        /*04be*/ 	.short	(.L_234 - .L_233)
	.align		4
.L_233:
        /*04c0*/ 	.word	index@(_ZN7cutlass13device_kernelIN5flash11enable_sm90INS1_16FlashAttnFwdSm90INS1_25CollectiveMainloopFwdSm90ILi2EN4cute5tupleIJNS5_1CILi1EEES8_S8_EEENS6_IJNS7_ILi128EEENS7_ILi96EEENS7_ILi192EEEEEELi128ENS_6half_tEfNS_4arch4Sm90ELb0ELb1ELb0ELb1ELb1ELb0ELb0ELb1ELb1ELb1ELb1ELb0EEENS1_21CollectiveEpilogueFwdINS6_IJSA_SA_SB_EEES9_SE_SG_Li256ELb1ELb1ELb1ELb0EEENS1_36VarlenDynamicPersistentTileSchedulerILi128ELi96ELi256ELi128ELb1ELb1ELb1ELb1ELb0ELb1EEEEEEEEEvNT_6ParamsE)
        /*04c4*/ 	.word	0x00000018


	//----- nvinfo : EIATTR_MIN_STACK_SIZE
	.align		4
.L_234:
        /*04c8*/ 	.byte	0x04, 0x12
        /*04ca*/ 	.short	(.L_236 - .L_235)
	.align		4
.L_235:
        /*04cc*/ 	.word	index@(_ZN7cutlass13device_kernelIN5flash11enable_sm90INS1_16FlashAttnFwdSm90INS1_25CollectiveMainloopFwdSm90ILi2EN4cute5tupleIJNS5_1CILi1EEES8_S8_EEENS6_IJNS7_ILi128EEENS7_ILi96EEENS7_ILi192EEEEEELi128ENS_6half_tEfNS_4arch4Sm90ELb0ELb1ELb0ELb1ELb1ELb1ELb0ELb1ELb1ELb1ELb1ELb0EEENS1_21CollectiveEpilogueFwdINS6_IJSA_SA_SB_EEES9_SE_SG_Li256ELb1ELb1ELb1ELb0EEENS1_36VarlenDynamicPersistentTileSchedulerILi128ELi96ELi256ELi128ELb1ELb1ELb1ELb1ELb0ELb1EEEEEEEEEvNT_6ParamsE)
        /*04d0*/ 	.word	0x00000060


	//----- nvinfo : EIATTR_MIN_STACK_SIZE
	.align		4
.L_236:
        /*04d4*/ 	.byte	0x04, 0x12
        /*04d6*/ 	.short	(.L_238 - .L_237)
	.align		4
.L_237:
        /*04d8*/ 	.word	index@(_ZN7cutlass13device_kernelIN5flash11enable_sm90INS1_16FlashAttnFwdSm90INS1_25CollectiveMainloopFwdSm90ILi2EN4cute5tupleIJNS5_1CILi1EEES8_S8_EEENS6_IJNS7_ILi128EEENS7_ILi96EEENS7_ILi192EEEEEELi128ENS_6half_tEfNS_4arch4Sm90ELb1ELb0ELb0ELb0ELb1ELb0ELb0ELb1ELb1ELb1ELb1ELb0EEENS1_21CollectiveEpilogueFwdINS6_IJSA_SA_SB_EEES9_SE_SG_Li256ELb0ELb1ELb1ELb0EEENS1_19SingleTileSchedulerILb0ELb1ELb1ELi128EEEEEEEEEvNT_6ParamsE)
        /*04dc*/ 	.word	0x00000000


	//----- nvinfo : EIATTR_MIN_STACK_SIZE
	.align		4
.L_238:
        /*04e0*/ 	.byte	0x04, 0x12
        /*04e2*/ 	.short	(.L_240 - .L_239)
	.align		4
.L_239:
        /*04e4*/ 	.word	index@(_ZN7cutlass13device_kernelIN5flash11enable_sm90INS1_16FlashAttnFwdSm90INS1_25CollectiveMainloopFwdSm90ILi2EN4cute5tupleIJNS5_1CILi1EEES8_S8_EEENS6_IJNS7_ILi128EEENS7_ILi96EEENS7_ILi192EEEEEELi128ENS_6half_tEfNS_4arch4Sm90ELb1ELb0ELb0ELb1ELb1ELb0ELb0ELb1ELb1ELb1ELb1ELb0EEENS1_21CollectiveEpilogueFwdINS6_IJSA_SA_SB_EEES9_SE_SG_Li256ELb1ELb1ELb1ELb0EEENS1_36VarlenDynamicPersistentTileSchedulerILi128ELi96ELi256ELi128ELb1ELb1ELb1ELb1ELb1ELb1EEEEEEEEEvNT_6ParamsE)
        /*04e8*/ 	.word	0x00000020


	//----- nvinfo : EIATTR_MIN_STACK_SIZE
	.align		4
.L_240:
        /*04ec*/ 	.byte	0x04, 0x12
        /*04ee*/ 	.short	(.L_242 - .L_241)
	.align		4
.L_241:
        /*04f0*/ 	.word	index@(_ZN7cutlass13device_kernelIN5flash11enable_sm90INS1_16FlashAttnFwdSm90INS1_25CollectiveMainloopFwdSm90ILi2EN4cute5tupleIJNS5_1CILi1EEES8_S8_EEENS6_IJNS7_ILi128EEENS7_ILi96EEENS7_ILi192EEEEEELi128ENS_6half_tEfNS_4arch4Sm90ELb1ELb0ELb0ELb1ELb1ELb1ELb0ELb1ELb1ELb1ELb1ELb0EEENS1_21CollectiveEpilogueFwdINS6_IJSA_SA_SB_EEES9_SE_SG_Li256ELb1ELb1ELb1ELb0EEENS1_36VarlenDynamicPersistentTileSchedulerILi128ELi96ELi256ELi128ELb1ELb1ELb1ELb1ELb1ELb1EEEEEEEEEvNT_6ParamsE)
        /*04f4*/ 	.word	0x00000080


	//----- nvinfo : EIATTR_MIN_STACK_SIZE
	.align		4
.L_242:
        /*04f8*/ 	.byte	0x04, 0x12
        /*04fa*/ 	.short	(.L_244 - .L_243)
	.align		4
.L_243:
        /*04fc*/ 	.word	index@(_ZN7cutlass13device_kernelIN5flash11enable_sm90INS1_16FlashAttnFwdSm90INS1_25CollectiveMainloopFwdSm90ILi2EN4cute5tupleIJNS5_1CILi1EEES8_S8_EEENS6_IJNS7_ILi64EEESA_SA_EEELi512ENS_6half_tEfNS_4arch4Sm90ELb0ELb0ELb0ELb0ELb1ELb0ELb0ELb0ELb0ELb1ELb1ELb0EEENS1_21CollectiveEpilogueFwdINS6_IJSA_NS7_ILi512EEESA_EEES9_SC_SE_Li256ELb0ELb1ELb1ELb0EEENS1_19SingleTileSchedulerILb0ELb1ELb1ELi64EEEEEEEEEvNT_6ParamsE)
        /*0500*/ 	.word	0x00000000


	//----- nvinfo : EIATTR_MIN_STACK_SIZE
	.align		4
.L_244:
        /*0504*/ 	.byte	0x04, 0x12
        /*0506*/ 	.short	(.L_246 - .L_245)
	.align		4
.L_245:
        /*0508*/ 	.word	index@(_ZN7cutlass13device_kernelIN5flash11enable_sm90INS1_16FlashAttnFwdSm90INS1_25CollectiveMainloopFwdSm90ILi2EN4cute5tupleIJNS5_1CILi1EEES8_S8_EEENS6_IJNS7_ILi64EEESA_SA_EEELi512ENS_6half_tEfNS_4arch4Sm90ELb0ELb0ELb0ELb0ELb1ELb0ELb1ELb0ELb0ELb1ELb1ELb0EEENS1_21CollectiveEpilogueFwdINS6_IJSA_NS7_ILi512EEESA_EEES9_SC_SE_Li256ELb0ELb1ELb1ELb0EEENS1_19SingleTileSchedulerILb0ELb1ELb1ELi64EEEEEEEEEvNT_6ParamsE)
        /*050c*/ 	.word	0x00000008


	//----- nvinfo : EIATTR_MIN_STACK_SIZE
	.align		4
.L_246:
        /*0510*/ 	.byte	0x04, 0x12
        /*0512*/ 	.short	(.L_248 - .L_247)
	.align		4
.L_247:
        /*0514*/ 	.word	index@(_ZN7cutlass13device_kernelIN5flash11enable_sm90INS1_16FlashAttnFwdSm90INS1_25CollectiveMainloopFwdSm90ILi2EN4cute5tupleIJNS5_1CILi1EEES8_S8_EEENS6_IJNS7_ILi64EEESA_SA_EEELi512ENS_6half_tEfNS_4arch4Sm90ELb0ELb0ELb0ELb1ELb1ELb0ELb0ELb0ELb0ELb1ELb1ELb0EEENS1_21CollectiveEpilogueFwdINS6_IJSA_NS7_ILi512EEESA_EEES9_SC_SE_Li256ELb1ELb1ELb1ELb0EEENS1_36VarlenDynamicPersistentTileSchedulerILi64ELi64ELi256ELi128ELb1ELb1ELb1ELb0ELb1ELb1EEEEEEEEEvNT_6ParamsE)
        /*0518*/ 	.word	0x00000040


	//----- nvinfo : EIATTR_MIN_STACK_SIZE
	.align		4
.L_248:
        /*051c*/ 	.byte	0x04, 0x12
        /*051e*/ 	.short	(.L_250 - .L_249)
	.align		4
.L_249:
        /*0520*/ 	.word	index@(_ZN7cutlass13device_kernelIN5flash11enable_sm90INS1_16FlashAttnFwdSm90INS1_25CollectiveMainloopFwdSm90ILi2EN4cute5tupleIJNS5_1CILi1EEES8_S8_EEENS6_IJNS7_ILi64EEESA_SA_EEELi512ENS_6half_tEfNS_4arch4Sm90ELb0ELb0ELb0ELb1ELb1ELb1ELb0ELb0ELb0ELb1ELb1ELb0EEENS1_21CollectiveEpilogueFwdINS6_IJSA_NS7_ILi512EEESA_EEES9_SC_SE_Li256ELb1ELb1ELb1ELb0EEENS1_36VarlenDynamicPersistentTileSchedulerILi64ELi64ELi256ELi128ELb1ELb1ELb1ELb0ELb1ELb1EEEEEEEEEvNT_6ParamsE)
        /*0524*/ 	.word	0x00000060


	//----- nvinfo : EIATTR_MIN_STACK_SIZE
	.align		4
.L_250:
        /*0528*/ 	.byte	0x04, 0x12
        /*052a*/ 	.short	(.L_252 - .L_251)
	.align		4
.L_251:
        /*052c*/ 	.word	index@(_ZN7cutlass13device_kernelIN5flash11enable_sm90INS1_16FlashAttnFwdSm90INS1_25CollectiveMainloopFwdSm90ILi2EN4cute5tupleIJNS5_1CILi1EEES8_S8_EEENS6_IJNS7_ILi64EEESA_SA_EEELi512ENS_6half_tEfNS_4arch4Sm90ELb0ELb0ELb0ELb1ELb1ELb0ELb1ELb0ELb0ELb1ELb1ELb0EEENS1_21CollectiveEpilogueFwdINS6_IJSA_NS7_ILi512EEESA_EEES9_SC_SE_Li256ELb1ELb1ELb1ELb0EEENS1_36VarlenDynamicPersistentTileSchedulerILi64ELi64ELi256ELi128ELb1ELb1ELb1ELb0ELb1ELb1EEEEEEEEEvNT_6ParamsE)
        /*0530*/ 	.word	0x00000038


	//----- nvinfo : EIATTR_MIN_STACK_SIZE
	.align		4
.L_252:
        /*0534*/ 	.byte	0x04, 0x12
        /*0536*/ 	.short	(.L_254 - .L_253)
	.align		4
.L_253:
        /*0538*/ 	.word	index@(_ZN7cutlass13device_kernelIN5flash11enable_sm90INS1_16FlashAttnFwdSm90INS1_25CollectiveMainloopFwdSm90ILi2EN4cute5tupleIJNS5_1CILi1EEES8_S8_EEENS6_IJNS7_ILi64EEESA_SA_EEELi512ENS_6half_tEfNS_4arch4Sm90ELb0ELb0ELb0ELb1ELb1ELb1ELb1ELb0ELb0ELb1ELb1ELb0EEENS1_21CollectiveEpilogueFwdINS6_IJSA_NS7_ILi512EEESA_EEES9_SC_SE_Li256ELb1ELb1ELb1ELb0EEENS1_36VarlenDynamicPersistentTileSchedulerILi64ELi64ELi256ELi128ELb1ELb1ELb1ELb0ELb1ELb1EEEEEEEEEvNT_6ParamsE)
        /*053c*/ 	.word	0x00000070


	//----- nvinfo : EIATTR_MIN_STACK_SIZE
	.align		4
.L_254:
        /*0540*/ 	.byte	0x04, 0x12
        /*0542*/ 	.short	(.L_256 - .L_255)
	.align		4
.L_255:
        /*0544*/ 	.word	index@(_ZN7cutlass13device_kernelIN5flash11enable_sm90INS1_16FlashAttnFwdSm90INS1_25CollectiveMainloopFwdSm90ILi2EN4cute5tupleIJNS5_1CILi1EEES8_S8_EEENS6_IJNS7_ILi64EEESA_SA_EEELi512ENS_6half_tEfNS_4arch4Sm90ELb0ELb1ELb0ELb0ELb1ELb0ELb0ELb0ELb0ELb1ELb1ELb0EEENS1_21CollectiveEpilogueFwdINS6_IJSA_NS7_ILi512EEESA_EEES9_SC_SE_Li256ELb0ELb1ELb1ELb0EEENS1_19SingleTileSchedulerILb0ELb1ELb1ELi64EEEEEEEEEvNT_6ParamsE)
        /*0548*/ 	.word	0x00000000


	//----- nvinfo : EIATTR_MIN_STACK_SIZE
	.align		4
.L_256:
        /*054c*/ 	.byte	0x04, 0x12
        /*054e*/ 	.short	(.L_258 - .L_257)
	.align		4
.L_257:
        /*0550*/ 	.word	index@(_ZN7cutlass13device_kernelIN5flash11enable_sm90INS1_16FlashAttnFwdSm90INS1_25CollectiveMainloopFwdSm90ILi2EN4cute5tupleIJNS5_1CILi1EEES8_S8_EEENS6_IJNS7_ILi64EEESA_SA_EEELi512ENS_6half_tEfNS_4arch4Sm90ELb0ELb1ELb0ELb0ELb1ELb0ELb1ELb0ELb0ELb1ELb1ELb0EEENS1_21CollectiveEpilogueFwdINS6_IJSA_NS7_ILi512EEESA_EEES9_SC_SE_Li256ELb0ELb1ELb1ELb0EEENS1_19SingleTileSchedulerILb0ELb1ELb1ELi64EEEEEEEEEvNT_6ParamsE)
        /*0554*/ 	.word	0x00000410


	//----- nvinfo : EIATTR_MIN_STACK_SIZE
	.align		4
.L_258:
        /*0558*/ 	.byte	0x04, 0x12
        /*055a*/ 	.short	(.L_260 - .L_259)
	.align		4
.L_259:
        /*055c*/ 	.word	index@(_ZN7cutlass13device_kernelIN5flash11enable_sm90INS1_16FlashAttnFwdSm90INS1_25CollectiveMainloopFwdSm90ILi2EN4cute5tupleIJNS5_1CILi1EEES8_S8_EEENS6_IJNS7_ILi64EEESA_SA_EEELi512ENS_6half_tEfNS_4arch4Sm90ELb0ELb1ELb0ELb1ELb1ELb0ELb0ELb0ELb0ELb1ELb1ELb0EEENS1_21CollectiveEpilogueFwdINS6_IJSA_NS7_ILi512EEESA_EEES9_SC_SE_Li256ELb1ELb1ELb1ELb0EEENS1_36VarlenDynamicPersistentTileSchedulerILi64ELi64ELi256ELi128ELb1ELb1ELb1ELb1ELb0ELb1EEEEEEEEEvNT_6ParamsE)
        /*0560*/ 	.word	0x00000028


	//----- nvinfo : EIATTR_MIN_STACK_SIZE
	.align		4
.L_260:
        /*0564*/ 	.byte	0x04, 0x12
        /*0566*/ 	.short	(.L_262 - .L_261)
	.align		4
.L_261:
        /*0568*/ 	.word	index@(_ZN7cutlass13device_kernelIN5flash11enable_sm90INS1_16FlashAttnFwdSm90INS1_25CollectiveMainloopFwdSm90ILi2EN4cute5tupleIJNS5_1CILi1EEES8_S8_EEENS6_IJNS7_ILi64EEESA_SA_EEELi512ENS_6half_tEfNS_4arch4Sm90ELb0ELb1ELb0ELb1ELb1ELb1ELb0ELb0ELb0ELb1ELb1ELb0EEENS1_21CollectiveEpilogueFwdINS6_IJSA_NS7_ILi512EEESA_EEES9_SC_SE_Li256ELb1ELb1ELb1ELb0EEENS1_36VarlenDynamicPersistentTileSchedulerILi64ELi64ELi256ELi128ELb1ELb1ELb1ELb1ELb0ELb1EEEEEEEEEvNT_6ParamsE)
        /*056c*/ 	.word	0x00000070


	//----- nvinfo : EIATTR_MIN_STACK_SIZE
	.align		4
.L_262:
        /*0570*/ 	.byte	0x04, 0x12
        /*0572*/ 	.short	(.L_264 - .L_263)
	.align		4
.L_263:
        /*0574*/ 	.word	index@(_ZN7cutlass13device_kernelIN5flash11enable_sm90INS1_16FlashAttnFwdSm90INS1_25CollectiveMainloopFwdSm90ILi2EN4cute5tupleIJNS5_1CILi1EEES8_S8_EEENS6_IJNS7_ILi64EEESA_SA_EEELi512ENS_6half_tEfNS_4arch4Sm90ELb0ELb1ELb0ELb1ELb1ELb0ELb1ELb0ELb0ELb1ELb1ELb0EEENS1_21CollectiveEpilogueFwdINS6_IJSA_NS7_ILi512EEESA_EEES9_SC_SE_Li256ELb1ELb1ELb1ELb0EEENS1_36VarlenDynamicPersistentTileSchedulerILi64ELi64ELi256ELi128ELb1ELb1ELb1ELb1ELb0ELb1EEEEEEEEEvNT_6ParamsE)
        /*0578*/ 	.word	0x00000460


	//----- nvinfo : EIATTR_MIN_STACK_SIZE
	.align		4
.L_264:
        /*057c*/ 	.byte	0x04, 0x12
        /*057e*/ 	.short	(.L_266 - .L_265)
	.align		4
.L_265:
        /*0580*/ 	.word	index@(_ZN7cutlass13device_kernelIN5flash11enable_sm90INS1_16FlashAttnFwdSm90INS1_25CollectiveMainloopFwdSm90ILi2EN4cute5tupleIJNS5_1CILi1EEES8_S8_EEENS6_IJNS7_ILi64EEESA_SA_EEELi512ENS_6half_tEfNS_4arch4Sm90ELb0ELb1ELb0ELb1ELb1ELb1ELb1ELb0ELb0ELb1ELb1ELb0EEENS1_21CollectiveEpilogueFwdINS6_IJSA_NS7_ILi512EEESA_EEES9_SC_SE_Li256ELb1ELb1ELb1ELb0EEENS1_36VarlenDynamicPersistentTileSchedulerILi64ELi64ELi256ELi128ELb1ELb1ELb1ELb1ELb0ELb1EEEEEEEEEvNT_6ParamsE)
        /*0584*/ 	.word	0x00000470


	//----- nvinfo : EIATTR_MIN_STACK_SIZE
	.align		4
.L_266:
        /*0588*/ 	.byte	0x04, 0x12
        /*058a*/ 	.short	(.L_268 - .L_267)
	.align		4
.L_267:
        /*058c*/ 	.word	index@(_ZN7cutlass13device_kernelIN5flash11enable_sm90INS1_16FlashAttnFwdSm90INS1_25CollectiveMainloopFwdSm90ILi2EN4cute5tupleIJNS5_1CILi1EEES8_S8_EEENS6_IJNS7_ILi64EEESA_SA_EEELi512ENS_6half_tEfNS_4arch4Sm90ELb1ELb0ELb0ELb0ELb1ELb0ELb0ELb0ELb0ELb1ELb1ELb0EEENS1_21CollectiveEpilogueFwdINS6_IJSA_NS7_ILi512EEESA_EEES9_SC_SE_Li256ELb0ELb1ELb1ELb0EEENS1_19SingleTileSchedulerILb0ELb1ELb1ELi64EEEEEEEEEvNT_6ParamsE)
        /*0590*/ 	.word	0x00000000


	//----- nvinfo : EIATTR_MIN_STACK_SIZE
	.align		4
.L_268:
        /*0594*/ 	.byte	0x04, 0x12
        /*0596*/ 	.short	(.L_270 - .L_269)
	.align		4
.L_269:
        /*0598*/ 	.word	index@(_ZN7cutlass13device_kernelIN5flash11enable_sm90INS1_16FlashAttnFwdSm90INS1_25CollectiveMainloopFwdSm90ILi2EN4cute5tupleIJNS5_1CILi1EEES8_S8_EEENS6_IJNS7_ILi64EEESA_SA_EEELi512ENS_6half_tEfNS_4arch4Sm90ELb1ELb0ELb0ELb0ELb1ELb0ELb1ELb0ELb0ELb1ELb1ELb0EEENS1_21CollectiveEpilogueFwdINS6_IJSA_NS7_ILi512EEESA_EEES9_SC_SE_Li256ELb0ELb1ELb1ELb0EEENS1_19SingleTileSchedulerILb0ELb1ELb1ELi64EEEEEEEEEvNT_6ParamsE)
        /*059c*/ 	.word	0x00000008


	//----- nvinfo : EIATTR_MIN_STACK_SIZE
	.align		4
.L_270:
        /*05a0*/ 	.byte	0x04, 0x12
        /*05a2*/ 	.short	(.L_272 - .L_271)
	.align		4
.L_271:
        /*05a4*/ 	.word	index@(_ZN7cutlass13device_kernelIN5flash11enable_sm90INS1_16FlashAttnFwdSm90INS1_25CollectiveMainloopFwdSm90ILi2EN4cute5tupleIJNS5_1CILi1EEES8_S8_EEENS6_IJNS7_ILi64EEESA_SA_EEELi512ENS_6half_tEfNS_4arch4Sm90ELb1ELb0ELb0ELb1ELb1ELb0ELb0ELb0ELb0ELb1ELb1ELb0EEENS1_21CollectiveEpilogueFwdINS6_IJSA_NS7_ILi512EEESA_EEES9_SC_SE_Li256ELb1ELb1ELb1ELb0EEENS1_36VarlenDynamicPersistentTileSchedulerILi64ELi64ELi256ELi128ELb1ELb1ELb1ELb1ELb1ELb1EEEEEEEEEvNT_6ParamsE)
        /*05a8*/ 	.word	0x00000038


	//----- nvinfo : EIATTR_MIN_STACK_SIZE
	.align		4
.L_272:
        /*05ac*/ 	.byte	0x04, 0x12
        /*05ae*/ 	.short	(.L_274 - .L_273)
	.align		4
.L_273:
        /*05b0*/ 	.word	index@(_ZN7cutlass13device_kernelIN5flash11enable_sm90INS1_16FlashAttnFwdSm90INS1_25CollectiveMainloopFwdSm90ILi2EN4cute5tupleIJNS5_1CILi1EEES8_S8_EEENS6_IJNS7_ILi64EEESA_SA_EEELi512ENS_6half_tEfNS_4arch4Sm90ELb1ELb0ELb0ELb1ELb1ELb1ELb0ELb0ELb0ELb1ELb1ELb0EEENS1_21CollectiveEpilogueFwdINS6_IJSA_NS7_ILi512EEESA_EEES9_SC_SE_Li256ELb1ELb1ELb1ELb0EEENS1_36VarlenDynamicPersistentTileSchedulerILi64ELi64ELi256ELi128ELb1ELb1ELb1ELb1ELb1ELb1EEEEEEEEEvNT_6ParamsE)
        /*05b4*/ 	.word	0x00000070


	//----- nvinfo : EIATTR_MIN_STACK_SIZE
	.align		4
.L_274:
        /*05b8*/ 	.byte	0x04, 0x12
        /*05ba*/ 	.short	(.L_276 - .L_275)
	.align		4
.L_275:
        /*05bc*/ 	.word	index@(_ZN7cutlass13device_kernelIN5flash11enable_sm90INS1_16FlashAttnFwdSm90INS1_25CollectiveMainloopFwdSm90ILi2EN4cute5tupleIJNS5_1CILi1EEES8_S8_EEENS6_IJNS7_ILi64EEESA_SA_EEELi512ENS_6half_tEfNS_4arch4Sm90ELb1ELb0ELb0ELb1ELb1ELb0ELb1ELb0ELb0ELb1ELb1ELb0EEENS1_21CollectiveEpilogueFwdINS6_IJSA_NS7_ILi512EEESA_EEES9_SC_SE_Li256ELb1ELb1ELb1ELb0EEENS1_36VarlenDynamicPersistentTileSchedulerILi64ELi64ELi256ELi128ELb1ELb1ELb1ELb1ELb1ELb1EEEEEEEEEvNT_6ParamsE)
        /*05c0*/ 	.word	0x00000030


	//----- nvinfo : EIATTR_MIN_STACK_SIZE
	.align		4
.L_276:
        /*05c4*/ 	.byte	0x04, 0x12
        /*05c6*/ 	.short	(.L_278 - .L_277)
	.align		4
.L_277:
        /*05c8*/ 	.word	index@(_ZN7cutlass13device_kernelIN5flash11enable_sm90INS1_16FlashAttnFwdSm90INS1_25CollectiveMainloopFwdSm90ILi2EN4cute5tupleIJNS5_1CILi1EEES8_S8_EEENS6_IJNS7_ILi64EEESA_SA_EEELi512ENS_6half_tEfNS_4arch4Sm90ELb1ELb0ELb0ELb1ELb1ELb1ELb1ELb0ELb0ELb1ELb1ELb0EEENS1_21CollectiveEpilogueFwdINS6_IJSA_NS7_ILi512EEESA_EEES9_SC_SE_Li256ELb1ELb1ELb1ELb0EEENS1_36VarlenDynamicPersistentTileSchedulerILi64ELi64ELi256ELi128ELb1ELb1ELb1ELb1ELb1ELb1EEEEEEEEEvNT_6ParamsE)
        /*05cc*/ 	.word	0x00000088


	//----- nvinfo : EIATTR_MIN_STACK_SIZE
	.align		4
.L_278:
        /*05d0*/ 	.byte	0x04, 0x12
        /*05d2*/ 	.short	(.L_280 - .L_279)
	.align		4
.L_279:
        /*05d4*/ 	.word	index@(_ZN7cutlass13device_kernelIN5flash11enable_sm90INS1_16FlashAttnFwdSm90INS1_25CollectiveMainloopFwdSm90ILi2EN4cute5tupleIJNS5_1CILi1EEES8_S8_EEENS6_IJNS7_ILi128EEENS7_ILi96EEENS7_ILi64EEEEEELi256ENS_6half_tEfNS_4arch4Sm90ELb0ELb0ELb0ELb0ELb1ELb0ELb0ELb1ELb0ELb1ELb1ELb0EEENS1_21CollectiveEpilogueFwdINS6_IJSA_NS7_ILi256EEESB_EEES9_SE_SG_Li256ELb0ELb1ELb1ELb0EEENS1_19SingleTileSchedulerILb0ELb1ELb1ELi128EEEEEEEEEvNT_6ParamsE)
        /*05d8*/ 	.word	0x00000000


	//----- nvinfo : EIATTR_MIN_STACK_SIZE
	.align		4
.L_280:
        /*05dc*/ 	.byte	0x04, 0x12
        /*05de*/ 	.short	(.L_282 - .L_281)
	.align		4
.L_281:
        /*05e0*/ 	.word	index@(_ZN7cutlass13device_kernelIN5flash11enable_sm90INS1_16FlashAttnFwdSm90INS1_25CollectiveMainloopFwdSm90ILi2EN4cute5tupleIJNS5_1CILi1EEES8_S8_EEENS6_IJNS7_ILi128EEENS7_ILi96EEENS7_ILi64EEEEEELi256ENS_6half_tEfNS_4arch4Sm90ELb0ELb0ELb0ELb0ELb1ELb0ELb1ELb1ELb0ELb1ELb1ELb0EEENS1_21CollectiveEpilogueFwdINS6_IJSA_NS7_ILi256EEESB_EEES9_SE_SG_Li256ELb0ELb1ELb1ELb0EEENS1_19SingleTileSchedulerILb0ELb1ELb1ELi128EEEEEEEEEvNT_6ParamsE)
        /*05e4*/ 	.word	0x00000008


	//----- nvinfo : EIATTR_MIN_STACK_SIZE
	.align		4
.L_282:
        /*05e8*/ 	.byte	0x04, 0x12
        /*05ea*/ 	.short	(.L_284 - .L_283)
	.align		4
.L_283:
        /*05ec*/ 	.word	index@(_ZN7cutlass13device_kernelIN5flash11enable_sm90INS1_16FlashAttnFwdSm90INS1_25CollectiveMainloopFwdSm90ILi2EN4cute5tupleIJNS5_1CILi1EEES8_S8_EEENS6_IJNS7_ILi128EEENS7_ILi96EEENS7_ILi64EEEEEELi256ENS_6half_tEfNS_4arch4Sm90ELb0ELb0ELb0ELb1ELb1ELb0ELb0ELb1ELb0ELb1ELb1ELb0EEENS1_21CollectiveEpilogueFwdINS6_IJSA_NS7_ILi256EEESB_EEES9_SE_SG_Li256ELb1ELb1ELb1ELb0EEENS1_36VarlenDynamicPersistentTileSchedulerILi128ELi96ELi256ELi128ELb1ELb1ELb1ELb0ELb1ELb1EEEEEEEEEvNT_6ParamsE)
        /*05f0*/ 	.word	0x00000038


	//----- nvinfo : EIATTR_MIN_STACK_SIZE
	.align		4
.L_284:
        /*05f4*/ 	.byte	0x04, 0x12
        /*05f6*/ 	.short	(.L_286 - .L_285)
	.align		4
.L_285:
        /*05f8*/ 	.word	index@(_ZN7cutlass13device_kernelIN5flash11enable_sm90INS1_16FlashAttnFwdSm90INS1_25CollectiveMainloopFwdSm90ILi2EN4cute5tupleIJNS5_1CILi1EEES8_S8_EEENS6_IJNS7_ILi128EEENS7_ILi96EEENS7_ILi64EEEEEELi256ENS_6half_tEfNS_4arch4Sm90ELb0ELb0ELb0ELb1ELb1ELb1ELb0ELb1ELb0ELb1ELb1ELb0EEENS1_21CollectiveEpilogueFwdINS6_IJSA_NS7_ILi256EEESB_EEES9_SE_SG_Li256ELb1ELb1ELb1ELb0EEENS1_36VarlenDynamicPersistentTileSchedulerILi128ELi96ELi256ELi128ELb1ELb1ELb1ELb0ELb1ELb1EEEEEEEEEvNT_6ParamsE)
        /*05fc*/ 	.word	0x00000158


	//----- nvinfo : EIATTR_MIN_STACK_SIZE
	.align		4
.L_286:
        /*0600*/ 	.byte	0x04, 0x12
        /*0602*/ 	.short	(.L_288 - .L_287)
	.align		4
.L_287:
        /*0604*/ 	.word	index@(_ZN7cutlass13device_kernelIN5flash11enable_sm90INS1_16FlashAttnFwdSm90INS1_25CollectiveMainloopFwdSm90ILi2EN4cute5tupleIJNS5_1CILi1EEES8_S8_EEENS6_IJNS7_ILi128EEENS7_ILi96EEENS7_ILi64EEEEEELi256ENS_6half_tEfNS_4arch4Sm90ELb0ELb0ELb0ELb1ELb1ELb0ELb1ELb1ELb0ELb1ELb1ELb0EEENS1_21CollectiveEpilogueFwdINS6_IJSA_NS7_ILi256EEESB_EEES9_SE_SG_Li256ELb1ELb1ELb1ELb0EEENS1_36VarlenDynamicPersistentTileSchedulerILi128ELi96ELi256ELi128ELb1ELb1ELb1ELb0ELb1ELb1EEEEEEEEEvNT_6ParamsE)
        /*0608*/ 	.word	0x00000040


	//----- nvinfo : EIATTR_MIN_STACK_SIZE
	.align		4
.L_288:
        /*060c*/ 	.byte	0x04, 0x12
        /*060e*/ 	.short	(.L_290 - .L_289)
	.align		4
.L_289:
        /*0610*/ 	.word	index@(_ZN7cutlass13device_kernelIN5flash11enable_sm90INS1_16FlashAttnFwdSm90INS1_25CollectiveMainloopFwdSm90ILi2EN4cute5tupleIJNS5_1CILi1EEES8_S8_EEENS6_IJNS7_ILi128EEENS7_ILi96EEENS7_ILi64EEEEEELi256ENS_6half_tEfNS_4arch4Sm90ELb0ELb0ELb0ELb1ELb1ELb1ELb1ELb1ELb0ELb1ELb1ELb0EEENS1_21CollectiveEpilogueFwdINS6_IJSA_NS7_ILi256EEESB_EEES9_SE_SG_Li256ELb1ELb1ELb1ELb0EEENS1_36VarlenDynamicPersistentTileSchedulerILi128ELi96ELi256ELi128ELb1ELb1ELb1ELb0ELb1ELb1EEEEEEEEEvNT_6ParamsE)
        /*0614*/ 	.word	0x000001a8


	//----- nvinfo : EIATTR_MIN_STACK_SIZE
	.align		4
.L_290:
        /*0618*/ 	.byte	0x04, 0x12
        /*061a*/ 	.short	(.L_292 - .L_291)
	.align		4
.L_291:
        /*061c*/ 	.word	index@(_ZN7cutlass13device_kernelIN5flash11enable_sm90INS1_16FlashAttnFwdSm90INS1_25CollectiveMainloopFwdSm90ILi2EN4cute5tupleIJNS5_1CILi1EEES8_S8_EEENS6_IJNS7_ILi128EEENS7_ILi96EEENS7_ILi64EEEEEELi256ENS_6half_tEfNS_4arch4Sm90ELb0ELb1ELb0ELb0ELb1ELb0ELb0ELb1ELb0ELb1ELb1ELb0EEENS1_21CollectiveEpilogueFwdINS6_IJSA_NS7_ILi256EEESB_EEES9_SE_SG_Li256ELb0ELb1ELb1ELb0EEENS1_19SingleTileSchedulerILb0ELb1ELb1ELi128EEEEEEEEEvNT_6ParamsE)
        /*0620*/ 	.word	0x00000000


	//----- nvinfo : EIATTR_MIN_STACK_SIZE
	.align		4
.L_292:
        /*0624*/ 	.byte	0x04, 0x12
        /*0626*/ 	.short	(.L_294 - .L_293)
	.align		4
.L_293:
        /*0628*/ 	.word	index@(_ZN7cutlass13device_kernelIN5flash11enable_sm90INS1_16FlashAttnFwdSm90INS1_25CollectiveMainloopFwdSm90ILi2EN4cute5tupleIJNS5_1CILi1EEES8_S8_EEENS6_IJNS7_ILi128EEENS7_ILi96EEENS7_ILi64EEEEEELi256ENS_6half_tEfNS_4arch4Sm90ELb0ELb1ELb0ELb0ELb1ELb0ELb1ELb1ELb0ELb1ELb1ELb0EEENS1_21CollectiveEpilogueFwdINS6_IJSA_NS7_ILi256EEESB_EEES9_SE_SG_Li256ELb0ELb1ELb1ELb0EEENS1_19SingleTileSchedulerILb0ELb1ELb1ELi128EEEEEEEEEvNT_6ParamsE)
        /*062c*/ 	.word	0x000056a0


	//----- nvinfo : EIATTR_MIN_STACK_SIZE
	.align		4
.L_294:
        /*0630*/ 	.byte	0x04, 0x12
        /*0632*/ 	.short	(.L_296 - .L_295)
	.align		4
.L_295:
        /*0634*/ 	.word	index@(_ZN7cutlass13device_kernelIN5flash11enable_sm90INS1_16FlashAttnFwdSm90INS1_25CollectiveMainloopFwdSm90ILi2EN4cute5tupleIJNS5_1CILi1EEES8_S8_EEENS6_IJNS7_ILi128EEENS7_ILi96EEENS7_ILi64EEEEEELi256ENS_6half_tEfNS_4arch4Sm90ELb0ELb1ELb0ELb1ELb1ELb0ELb0ELb1ELb0ELb1ELb1ELb0EEENS1_21CollectiveEpilogueFwdINS6_IJSA_NS7_ILi256EEESB_EEES9_SE_SG_Li256ELb1ELb1ELb1ELb0EEENS1_36VarlenDynamicPersistentTileSchedulerILi128ELi96ELi256ELi128ELb1ELb1ELb1ELb1ELb0ELb1EEEEEEEEEvNT_6ParamsE)
        /*0638*/ 	.word	0x00000020


	//----- nvinfo : EIATTR_MIN_STACK_SIZE
	.align		4
.L_296:
        /*063c*/ 	.byte	0x04, 0x12
        /*063e*/ 	.short	(.L_298 - .L_297)
	.align		4
.L_297:
        /*0640*/ 	.word	index@(_ZN7cutlass13device_kernelIN5flash11enable_sm90INS1_16FlashAttnFwdSm90INS1_25CollectiveMainloopFwdSm90ILi2EN4cute5tupleIJNS5_1CILi1EEES8_S8_EEENS6_IJNS7_ILi128EEENS7_ILi96EEENS7_ILi64EEEEEELi256ENS_6half_tEfNS_4arch4Sm90ELb0ELb1ELb0ELb1ELb1ELb1ELb0ELb1ELb0ELb1ELb1ELb0EEENS1_21CollectiveEpilogueFwdINS6_IJSA_NS7_ILi256EEESB_EEES9_SE_SG_Li256ELb1ELb1ELb1ELb0EEENS1_36VarlenDynamicPersistentTileSchedulerILi128ELi96ELi256ELi128ELb1ELb1ELb1ELb1ELb0ELb1EEEEEEEEEvNT_6ParamsE)
        /*0644*/ 	.word	0x00000440


	//----- nvinfo : EIATTR_MIN_STACK_SIZE
	.align		4
.L_298:
        /*0648*/ 	.byte	0x04, 0x12
        /*064a*/ 	.short	(.L_300 - .L_299)
	.align		4
.L_299:
        /*064c*/ 	.word	index@(_ZN7cutlass13device_kernelIN5flash11enable_sm90INS1_16FlashAttnFwdSm90INS1_25CollectiveMainloopFwdSm90ILi2EN4cute5tupleIJNS5_1CILi1EEES8_S8_EEENS6_IJNS7_ILi128EEENS7_ILi96EEENS7_ILi64EEEEEELi256ENS_6half_tEfNS_4arch4Sm90ELb0ELb1ELb0ELb1ELb1ELb0ELb1ELb1ELb0ELb1ELb1ELb0EEENS1_21CollectiveEpilogueFwdINS6_IJSA_NS7_ILi256EEESB_EEES9_SE_SG_Li256ELb1ELb1ELb1ELb0EEENS1_36VarlenDynamicPersistentTileSchedulerILi128ELi96ELi256ELi128ELb1ELb1ELb1ELb1ELb0ELb1EEEEEEEEEvNT_6ParamsE)
        /*0650*/ 	.word	0x000004e0


	//----- nvinfo : EIATTR_MIN_STACK_SIZE
	.align		4
.L_300:
        /*0654*/ 	.byte	0x04, 0x12
        /*0656*/ 	.short	(.L_302 - .L_301)
	.align		4
.L_301:
        /*0658*/ 	.word	index@(_ZN7cutlass13device_kernelIN5flash11enable_sm90INS1_16FlashAttnFwdSm90INS1_25CollectiveMainloopFwdSm90ILi2EN4cute5tupleIJNS5_1CILi1EEES8_S8_EEENS6_IJNS7_ILi128EEENS7_ILi96EEENS7_ILi64EEEEEELi256ENS_6half_tEfNS_4arch4Sm90ELb0ELb1ELb0ELb1ELb1ELb1ELb1ELb1ELb0ELb1ELb1ELb0EEENS1_21CollectiveEpilogueFwdINS6_IJSA_NS7_ILi256EEESB_EEES9_SE_SG_Li256ELb1ELb1ELb1ELb0EEENS1_36VarlenDynamicPersistentTileSchedulerILi128ELi96ELi256ELi128ELb1ELb1ELb1ELb1ELb0ELb1EEEEEEEEEvNT_6ParamsE)
        /*065c*/ 	.word	0x00000530


	//----- nvinfo : EIATTR_MIN_STACK_SIZE
	.align		4
.L_302:
        /*0660*/ 	.byte	0x04, 0x12
        /*0662*/ 	.short	(.L_304 - .L_303)
	.align		4
.L_303:
        /*0664*/ 	.word	index@(_ZN7cutlass13device_kernelIN5flash11enable_sm90INS1_16FlashAttnFwdSm90INS1_25CollectiveMainloopFwdSm90ILi2EN4cute5tupleIJNS5_1CILi1EEES8_S8_EEENS6_IJNS7_ILi128EEENS7_ILi96EEENS7_ILi64EEEEEELi256ENS_6half_tEfNS_4arch4Sm90ELb1ELb0ELb0ELb0ELb1ELb0ELb0ELb1ELb0ELb1ELb1ELb0EEENS1_21CollectiveEpilogueFwdINS6_IJSA_NS7_ILi256EEESB_EEES9_SE_SG_Li256ELb0ELb1ELb1ELb0EEENS1_19SingleTileSchedulerILb0ELb1ELb1ELi128EEEEEEEEEvNT_6ParamsE)
        /*0668*/ 	.word	0x00000000


	//----- nvinfo : EIATTR_MIN_STACK_SIZE
	.align		4
.L_304:
        /*066c*/ 	.byte	0x04, 0x12
        /*066e*/ 	.short	(.L_306 - .L_305)
	.align		4
.L_305:
        /*0670*/ 	.word	index@(_ZN7cutlass13device_kernelIN5flash11enable_sm90INS1_16FlashAttnFwdSm90INS1_25CollectiveMainloopFwdSm90ILi2EN4cute5tupleIJNS5_1CILi1EEES8_S8_EEENS6_IJNS7_ILi128EEENS7_ILi96EEENS7_ILi64EEEEEELi256ENS_6half_tEfNS_4arch4Sm90ELb1ELb0ELb0ELb0ELb1ELb0ELb1ELb1ELb0ELb1ELb1ELb0EEENS1_21CollectiveEpilogueFwdINS6_IJSA_NS7_ILi256EEESB_EEES9_SE_SG_Li256ELb0ELb1ELb1ELb0EEENS1_19SingleTileSchedulerILb0ELb1ELb1ELi128EEEEEEEEEvNT_6ParamsE)
        /*0674*/ 	.word	0x00000008


	//----- nvinfo : EIATTR_MIN_STACK_SIZE
	.align		4
.L_306:
        /*0678*/ 	.byte	0x04, 0x12
        /*067a*/ 	.short	(.L_308 - .L_307)
	.align		4
.L_307:
        /*067c*/ 	.word	index@(_ZN7cutlass13device_kernelIN5flash11enable_sm90INS1_16FlashAttnFwdSm90INS1_25CollectiveMainloopFwdSm90ILi2EN4cute5tupleIJNS5_1CILi1EEES8_S8_EEENS6_IJNS7_ILi128EEENS7_ILi96EEENS7_ILi64EEEEEELi256ENS_6half_tEfNS_4arch4Sm90ELb1ELb0ELb0ELb1ELb1ELb0ELb0ELb1ELb0ELb1ELb1ELb0EEENS1_21CollectiveEpilogueFwdINS6_IJSA_NS7_ILi256EEESB_EEES9_SE_SG_Li256ELb1ELb1ELb1ELb0EEENS1_36VarlenDynamicPersistentTileSchedulerILi128ELi96ELi256ELi128ELb1ELb1ELb1ELb1ELb1ELb1EEEEEEEEEvNT_6ParamsE)
        /*0680*/ 	.word	0x00000030


	//----- nvinfo : EIATTR_MIN_STACK_SIZE
	.align		4
.L_308:
        /*0684*/ 	.byte	0x04, 0x12
        /*0686*/ 	.short	(.L_310 - .L_309)
	.align		4
.L_309:
        /*0688*/ 	.word	index@(_ZN7cutlass13device_kernelIN5flash11enable_sm90INS1_16FlashAttnFwdSm90INS1_25CollectiveMainloopFwdSm90ILi2EN4cute5tupleIJNS5_1CILi1EEES8_S8_EEENS6_IJNS7_ILi128EEENS7_ILi96EEENS7_ILi64EEEEEELi256ENS_6half_tEfNS_4arch4Sm90ELb1ELb0ELb0ELb1ELb1ELb1ELb0ELb1ELb0ELb1ELb1ELb0EEENS1_21CollectiveEpilogueFwdINS6_IJSA_NS7_ILi256EEESB_EEES9_SE_SG_Li256ELb1ELb1ELb1ELb0EEENS1_36VarlenDynamicPersistentTileSchedulerILi128ELi96ELi256ELi128ELb1ELb1ELb1ELb1ELb1ELb1EEEEEEEEEvNT_6ParamsE)
        /*068c*/ 	.word	0x00000150


	//----- nvinfo : EIATTR_MIN_STACK_SIZE
	.align		4
.L_310:
        /*0690*/ 	.byte	0x04, 0x12
        /*0692*/ 	.short	(.L_312 - .L_311)
	.align		4
.L_311:
        /*0694*/ 	.word	index@(_ZN7cutlass13device_kernelIN5flash11enable_sm90INS1_16FlashAttnFwdSm90INS1_25CollectiveMainloopFwdSm90ILi2EN4cute5tupleIJNS5_1CILi1EEES8_S8_EEENS6_IJNS7_ILi128EEENS7_ILi96EEENS7_ILi64EEEEEELi256ENS_6half_tEfNS_4arch4Sm90ELb1ELb0ELb0ELb1ELb1ELb0ELb1ELb1ELb0ELb1ELb1ELb0EEENS1_21CollectiveEpilogueFwdINS6_IJSA_NS7_ILi256EEESB_EEES9_SE_SG_Li256ELb1ELb1ELb1ELb0EEENS1_36VarlenDynamicPersistentTileSchedulerILi128ELi96ELi256ELi128ELb1ELb1ELb1ELb1ELb1ELb1EEEEEEEEEvNT_6ParamsE)
        /*0698*/ 	.word	0x00000040


	//----- nvinfo : EIATTR_MIN_STACK_SIZE
	.align		4
.L_312:
        /*069c*/ 	.byte	0x04, 0x12
        /*069e*/ 	.short	(.L_314 - .L_313)
	.align		4
.L_313:
        /*06a0*/ 	.word	index@(_ZN7cutlass13device_kernelIN5flash11enable_sm90INS1_16FlashAttnFwdSm90INS1_25CollectiveMainloopFwdSm90ILi2EN4cute5tupleIJNS5_1CILi1EEES8_S8_EEENS6_IJNS7_ILi128EEENS7_ILi96EEENS7_ILi64EEEEEELi256ENS_6half_tEfNS_4arch4Sm90ELb1ELb0ELb0ELb1ELb1ELb1ELb1ELb1ELb0ELb1ELb1ELb0EEENS1_21CollectiveEpilogueFwdINS6_IJSA_NS7_ILi256EEESB_EEES9_SE_SG_Li256ELb1ELb1ELb1ELb0EEENS1_36VarlenDynamicPersistentTileSchedulerILi128ELi96ELi256ELi128ELb1ELb1ELb1ELb1ELb1ELb1EEEEEEEEEvNT_6ParamsE)
        /*06a4*/ 	.word	0x000001e8
.L_314:


//--------------------- .nv.compat                --------------------------
	.section	.nv.compat,"",@"SHT_CUDA_COMPAT_INFO"
	.align	4
        /*0000*/ 	.byte	0x02, 0x09, 0x01, 0x00, 0x02, 0x02, 0x04, 0x00, 0x02, 0x05, 0x05, 0x00, 0x03, 0x07, 0x01, 0x01
        /*0010*/ 	.byte	0x02, 0x03, 0x01, 0x00, 0x02, 0x06, 0x01, 0x00, 0x04, 0x0b, 0x08, 0x00, 0x00, 0x00, 0x00, 0x00
        /*0020*/ 	.byte	0x00, 0x00, 0x00, 0x00


//--------------------- .nv.info._ZN7cutlass13device_kernelIN5flash11enable_sm90INS1_16FlashAttnFwdSm90INS1_25CollectiveMainloopFwdSm90ILi2EN4cute5tupleIJNS5_1CILi1EEES8_S8_EEENS6_IJNS7_ILi128EEENS7_ILi96EEENS7_ILi192EEEEEELi128ENS_6half_tEfNS_4arch4Sm90ELb0ELb0ELb0ELb0ELb1ELb0ELb0ELb1ELb1ELb1ELb1ELb0EEENS1_21CollectiveEpilogueFwdINS6_IJSA_SA_SB_EEES9_SE_SG_Li256ELb0ELb1ELb1ELb0EEENS1_19SingleTileSchedulerILb0ELb1ELb1ELi128EEEEEEEEEvNT_6ParamsE --------------------------
	.section	.nv.info._ZN7cutlass13device_kernelIN5flash11enable_sm90INS1_16FlashAttnFwdSm90INS1_25CollectiveMainloopFwdSm90ILi2EN4cute5tupleIJNS5_1CILi1EEES8_S8_EEENS6_IJNS7_ILi128EEENS7_ILi96EEENS7_ILi192EEEEEELi128ENS_6half_tEfNS_4arch4Sm90ELb0ELb0ELb0ELb0ELb1ELb0ELb0ELb1ELb1ELb1ELb1ELb0EEENS1_21CollectiveEpilogueFwdINS6_IJSA_SA_SB_EEES9_SE_SG_Li256ELb0ELb1ELb1ELb0EEENS1_19SingleTileSchedulerILb0ELb1ELb1ELi128EEEEEEEEEvNT_6ParamsE,"",@"SHT_CUDA_INFO"
	.sectionflags	@""
	.align	4


	//----- nvinfo : EIATTR_CUDA_API_VERSION
	.align		4
        /*0000*/ 	.byte	0x04, 0x37
        /*0002*/ 	.short	(.L_316 - .L_315)
.L_315:
        /*0004*/ 	.word	0x00000082


	//----- nvinfo : EIATTR_KPARAM_INFO
	.align		4
.L_316:
        /*0008*/ 	.byte	0x04, 0x17
        /*000a*/ 	.short	(.L_318 - .L_317)
.L_317:
        /*000c*/ 	.word	0x00000000
        /*0010*/ 	.short	0x0000
        /*0012*/ 	.short	0x0070
        /*0014*/ 	.byte	0x00, 0xf0, 0x01, 0x28


	//----- nvinfo : EIATTR_SPARSE_MMA_MASK
	.align		4
.L_318:
        /*0018*/ 	.byte	0x03, 0x50
        /*001a*/ 	.short	0x0000


	//----- nvinfo : EIATTR_MAXREG_COUNT
	.align		4
        /*001c*/ 	.byte	0x03, 0x1b
        /*001e*/ 	.short	0x00a8


	//----- nvinfo : EIATTR_NUM_BARRIERS
	.align		4
        /*0020*/ 	.byte	0x02, 0x4c
        /*0022*/ 	.byte	0x09
	.zero		1


	//----- nvinfo : EIATTR_EXTERNS
	.align		4
        /*0024*/ 	.byte	0x04, 0x0f
        /*0026*/ 	.short	(.L_320 - .L_319)


	//   ....[0]....
	.align		4
.L_319:
        /*0028*/ 	.word	index@(__assertfail)


	//----- nvinfo : EIATTR_MERCURY_ISA_VERSION
	.align		4
.L_320:
        /*002c*/ 	.byte	0x03, 0x5f
        /*002e*/ 	.short	0x0101


	//----- nvinfo : EIATTR_INT_WARP_WIDE_INSTR_OFFSETS
	.align		4
        /*0030*/ 	.byte	0x04, 0x31
        /*0032*/ 	.short	(.L_322 - .L_321)


	//   ....[0]....
.L_321:
        /*0034*/ 	.word	0x000000b0


	//   ....[1]....
        /*0038*/ 	.word	0x000000c0


	//   ....[2]....
        /*003c*/ 	.word	0x00000160


	//----- nvinfo : EIATTR_COOP_GROUP_MASK_REGIDS
	.align		4
.L_322:
        /*0040*/ 	.byte	0x04, 0x29
        /*0042*/ 	.short	(.L_324 - .L_323)


	//   ....[0]....
.L_323:
        /*0044*/ 	.word	0xffffffff


	//   ....[1]....
        /*0048*/ 	.word	0xffffffff


	//   ....[2]....
        /*004c*/ 	.word	0xffffffff


	//   ....[3]....
        /*0050*/ 	.word	0xffffffff


	//   ....[4]....
        /*0054*/ 	.word	0xffffffff


	//   ....[5]....
        /*0058*/ 	.word	0xffffffff


	//   ....[6]....
        /*005c*/ 	.word	0xffffffff


	//   ....[7]....
        /*0060*/ 	.word	0xffffffff


	//   ....[8]....
        /*0064*/ 	.word	0xffffffff


	//   ....[9]....
        /*0068*/ 	.word	0xffffffff


	//   ....[10]....
        /*006c*/ 	.word	0xffffffff


	//   ....[11]....
        /*0070*/ 	.word	0xffffffff


	//   ....[12]....
        /*0074*/ 	.word	0xffffffff


	//   ....[13]....
        /*0078*/ 	.word	0xffffffff


	//   ....[14]....
        /*007c*/ 	.word	0xffffffff


	//   ....[15]....
        /*0080*/ 	.word	0xffffffff


	//   ....[16]....
        /*0084*/ 	.word	0xffffffff


	//   ....[17]....
        /*0088*/ 	.word	0xffffffff


	//   ....[18]....
        /*008c*/ 	.word	0xffffffff


	//   ....[19]....
        /*0090*/ 	.word	0xffffffff


	//   ....[20]....
        /*0094*/ 	.word	0xffffffff


	//   ....[21]....
        /*0098*/ 	.word	0xffffffff


	//   ....[22]....
        /*009c*/ 	.word	0xffffffff


	//   ....[23]....
        /*00a0*/ 	.word	0xffffffff


	//   ....[24]....
        /*00a4*/ 	.word	0xffffffff


	//   ....[25]....
        /*00a8*/ 	.word	0xffffffff


	//   ....[26]....
        /*00ac*/ 	.word	0xffffffff


	//   ....[27]....
        /*00b0*/ 	.word	0xffffffff


	//   ....[28]....
        /*00b4*/ 	.word	0xffffffff


	//   ....[29]....
        /*00b8*/ 	.word	0xffffffff


	//   ....[30]....
        /*00bc*/ 	.word	0xffffffff


	//   ....[31]....
        /*00c0*/ 	.word	0xffffffff


	//   ....[32]....
        /*00c4*/ 	.word	0xffffffff


	//   ....[33]....
        /*00c8*/ 	.word	0xffffffff


	//   ....[34]....
        /*00cc*/ 	.word	0xffffffff


	//   ....[35]....
        /*00d0*/ 	.word	0xffffffff


	//   ....[36]....
        /*00d4*/ 	.word	0xffffffff


	//   ....[37]....
        /*00d8*/ 	.word	0xffffffff


	//   ....[38]....
        /*00dc*/ 	.word	0xffffffff


	//   ....[39]....
        /*00e0*/ 	.word	0xffffffff


	//   ....[40]....
        /*00e4*/ 	.word	0xffffffff


	//   ....[41]....
        /*00e8*/ 	.word	0xffffffff


	//   ....[42]....
        /*00ec*/ 	.word	0xffffffff


	//   ....[43]....
        /*00f0*/ 	.word	0xffffffff


	//   ....[44]....
        /*00f4*/ 	.word	0xffffffff


	//   ....[45]....
        /*00f8*/ 	.word	0xffffffff


	//   ....[46]....
        /*00fc*/ 	.word	0xffffffff


	//   ....[47]....
        /*0100*/ 	.word	0xffffffff


	//   ....[48]....
        /*0104*/ 	.word	0xffffffff


	//   ....[49]....
        /*0108*/ 	.word	0xffffffff


	//   ....[50]....
        /*010c*/ 	.word	0xffffffff


	//   ....[51]....
        /*0110*/ 	.word	0xffffffff


	//   ....[52]....
        /*0114*/ 	.word	0xffffffff


	//   ....[53]....
        /*0118*/ 	.word	0xffffffff


	//   ....[54]....
        /*011c*/ 	.word	0xffffffff


	//   ....[55]....
        /*0120*/ 	.word	0xffffffff


	//   ....[56]....
        /*0124*/ 	.word	0xffffffff


	//   ....[57]....
        /*0128*/ 	.word	0xffffffff


	//   ....[58]....
        /*012c*/ 	.word	0xffffffff


	//   ....[59]....
        /*0130*/ 	.word	0xffffffff


	//   ....[60]....
        /*0134*/ 	.word	0xffffffff


	//   ....[61]....
        /*0138*/ 	.word	0xffffffff


	//   ....[62]....
        /*013c*/ 	.word	0xffffffff


	//   ....[63]....
        /*0140*/ 	.word	0xffffffff


	//   ....[64]....
        /*0144*/ 	.word	0xffffffff


	//   ....[65]....
        /*0148*/ 	.word	0xffffffff


	//   ....[66]....
        /*014c*/ 	.word	0xffffffff


	//   ....[67]....
        /*0150*/ 	.word	0xffffffff


	//   ....[68]....
        /*0154*/ 	.word	0xffffffff


	//   ....[69]....
        /*0158*/ 	.word	0xffffffff


	//   ....[70]....
        /*015c*/ 	.word	0xffffffff


	//   ....[71]....
        /*0160*/ 	.word	0xffffffff


	//   ....[72]....
        /*0164*/ 	.word	0xffffffff


	//   ....[73]....
        /*0168*/ 	.word	0xffffffff


	//   ....[74]....
        /*016c*/ 	.word	0xffffffff


	//   ....[75]....
        /*0170*/ 	.word	0xffffffff


	//   ....[76]....
        /*0174*/ 	.word	0xffffffff


	//   ....[77]....
        /*0178*/ 	.word	0xffffffff


	//   ....[78]....
        /*017c*/ 	.word	0xffffffff


	//   ....[79]....
        /*0180*/ 	.word	0xffffffff


	//   ....[80]....
        /*0184*/ 	.word	0xffffffff


	//   ....[81]....
        /*0188*/ 	.word	0xffffffff


	//   ....[82]....
        /*018c*/ 	.word	0xffffffff


	//   ....[83]....
        /*0190*/ 	.word	0xffffffff


	//   ....[84]....
        /*0194*/ 	.word	0xffffffff


	//   ....[85]....
        /*0198*/ 	.word	0xffffffff


	//   ....[86]....
        /*019c*/ 	.word	0xffffffff


	//   ....[87]....
        /*01a0*/ 	.word	0xffffffff


	//   ....[88]....
        /*01a4*/ 	.word	0xffffffff


	//   ....[89]....
        /*01a8*/ 	.word	0xffffffff


	//   ....[90]....
        /*01ac*/ 	.word	0xffffffff


	//   ....[91]....
        /*01b0*/ 	.word	0xffffffff


	//   ....[92]....
        /*01b4*/ 	.word	0xffffffff


	//   ....[93]....
        /*01b8*/ 	.word	0x0500000f


	//   ....[94]....
        /*01bc*/ 	.word	0x0500000f


	//   ....[95]....
        /*01c0*/ 	.word	0x0500000f


	//   ....[96]....
        /*01c4*/ 	.word	0x0500000f


	//   ....[97]....
        /*01c8*/ 	.word	0x0500000f


	//   ....[98]....
        /*01cc*/ 	.word	0x0500000f


	//   ....[99]....
        /*01d0*/ 	.word	0x0500000f


	//   ....[100]....
        /*01d4*/ 	.word	0x0500000f


	//   ....[101]....
        /*01d8*/ 	.word	0x0500000f


	//   ....[102]....
        /*01dc*/ 	.word	0x0500000f


	//   ....[103]....
        /*01e0*/ 	.word	0x0500000f


	//   ....[104]....
        /*01e4*/ 	.word	0x0500000f


	//   ....[105]....
        /*01e8*/ 	.word	0x0500000f


	//   ....[106]....
        /*01ec*/ 	.word	0x0500000f


	//   ....[107]....
        /*01f0*/ 	.word	0x0500000f


	//   ....[108]....
        /*01f4*/ 	.word	0x0500000f


	//   ....[109]....
        /*01f8*/ 	.word	0x0500000f


	//   ....[110]....
        /*01fc*/ 	.word	0x0500000f


	//   ....[111]....
        /*0200*/ 	.word	0x0500000f


	//   ....[112]....
        /*0204*/ 	.word	0x0500000f


	//   ....[113]....
        /*0208*/ 	.word	0x0500000f


	//   ....[114]....
        /*020c*/ 	.word	0x0500000f


	//   ....[115]....
        /*0210*/ 	.word	0x0500000f


	//   ....[116]....
        /*0214*/ 	.word	0x0500000f


	//   ....[117]....
        /*0218*/ 	.word	0x0500000f


	//   ....[118]....
        /*021c*/ 	.word	0x0500000f


	//   ....[119]....
        /*0220*/ 	.word	0x0500000f


	//   ....[120]....
        /*0224*/ 	.word	0x0500000f


	//   ....[121]....
        /*0228*/ 	.word	0x0500000f


	//   ....[122]....
        /*022c*/ 	.word	0x0500000f


	//   ....[123]....
        /*0230*/ 	.word	0x0500000f


	//   ....[124]....
        /*0234*/ 	.word	0x0500000f


	//   ....[125]....
        /*0238*/ 	.word	0x0500000f


	//   ....[126]....
        /*023c*/ 	.word	0x0500000f


	//   ....[127]....
        /*0240*/ 	.word	0x0500000f


	//   ....[128]....
        /*0244*/ 	.word	0x0500000f


	//   ....[129]....
        /*0248*/ 	.word	0x0500000f


	//   ....[130]....
        /*024c*/ 	.word	0x0500000f


	//   ....[131]....
        /*0250*/ 	.word	0x0500000f


	//   ....[132]....
        /*0254*/ 	.word	0x0500000f


	//   ....[133]....
        /*0258*/ 	.word	0x0500000f


	//   ....[134]....
        /*025c*/ 	.word	0x0500000f


	//   ....[135]....
        /*0260*/ 	.word	0x0500000f


	//   ....[136]....
        /*0264*/ 	.word	0x0500000f


	//   ....[137]....
        /*0268*/ 	.word	0x0500000f


	//   ....[138]....
        /*026c*/ 	.word	0x0500000f


	//   ....[139]....
        /*0270*/ 	.word	0x0500000f


	//   ....[140]....
        /*0274*/ 	.word	0x0500000f


	//   ....[141]....
        /*0278*/ 	.word	0x0500000f


	//   ....[142]....
        /*027c*/ 	.word	0x0500000f


	//   ....[143]....
        /*0280*/ 	.word	0x0500000f


	//   ....[144]....
        /*0284*/ 	.word	0x0500000f


	//   ....[145]....
        /*0288*/ 	.word	0x0500000f


	//   ....[146]....
        /*028c*/ 	.word	0x0500000f


	//   ....[147]....
        /*0290*/ 	.word	0x0500000f


	//   ....[148]....
        /*0294*/ 	.word	0x0500000f


	//   ....[149]....
        /*0298*/ 	.word	0x0500000f


	//   ....[150]....
        /*029c*/ 	.word	0x0500000f


	//   ....[151]....
        /*02a0*/ 	.word	0x0500000f


	//   ....[152]....
        /*02a4*/ 	.word	0x0500000f


	//   ....[153]....
        /*02a8*/ 	.word	0x0500000f


	//   ....[154]....
        /*02ac*/ 	.word	0x0500000f


	//   ....[155]....
        /*02b0*/ 	.word	0x0500000f


	//   ....[156]....
        /*02b4*/ 	.word	0x0500000f


	//   ....[157]....
        /*02b8*/ 	.word	0x0500000f


	//   ....[158]....
        /*02bc*/ 	.word	0x0500000f


	//----- nvinfo : EIATTR_COOP_GROUP_INSTR_OFFSETS
	.align		4
.L_324:
        /*02c0*/ 	.byte	0x04, 0x28
        /*02c2*/ 	.short	(.L_326 - .L_325)


	//   ....[0]....
.L_325:
        /*02c4*/ 	.word	0x00000060


	//   ....[1]....
        /*02c8*/ 	.word	0x000000a0


	//   ....[2]....
        /*02cc*/ 	.word	0x000002c0


	//   ....[3]....
        /*02d0*/ 	.word	0x00000420


	//   ....[4]....
        /*02d4*/ 	.word	0x00000540


	//   ....[5]....
        /*02d8*/ 	.word	0x000006a0


	//   ....[6]....
        /*02dc*/ 	.word	0x00000f60


	//   ....[7]....
        /*02e0*/ 	.word	0x00001f80


	//   ....[8]....
        /*02e4*/ 	.word	0x00002090


	//   ....[9]....
        /*02e8*/ 	.word	0x00002510


	//   ....[10]....
        /*02ec*/ 	.word	0x00002580


	//   ....[11]....
        /*02f0*/ 	.word	0x000041e0


	//   ....[12]....
        /*02f4*/ 	.word	0x000041f0


	//   ....[13]....
        /*02f8*/ 	.word	0x00004220


	//   ....[14]....
        /*02fc*/ 	.word	0x00004240


	//   ....[15]....
        /*0300*/ 	.word	0x00005340


	//   ....[16]....
        /*0304*/ 	.word	0x00005370


	//   ....[17]....
        /*0308*/ 	.word	0x00005410


	//   ....[18]....
        /*030c*/ 	.word	0x00005420


	//   ....[19]....
        /*0310*/ 	.word	0x000062b0


	//   ....[20]....
        /*0314*/ 	.word	0x000062f0


	//   ....[21]....
        /*0318*/ 	.word	0x00006330


	//   ....[22]....
        /*031c*/ 	.word	0x00006360


	//   ....[23]....
        /*0320*/ 	.word	0x00006380


	//   ....[24]....
        /*0324*/ 	.word	0x000063a0


	//   ....[25]....
        /*0328*/ 	.word	0x000069e0


	//   ....[26]....
        /*032c*/ 	.word	0x000069f0


	//   ....[27]....
        /*0330*/ 	.word	0x00007400


	//   ....[28]....
        /*0334*/ 	.word	0x00008620


	//   ....[29]....
        /*0338*/ 	.word	0x00008640


	//   ....[30]....
        /*033c*/ 	.word	0x00008650


	//   ....[31]....
        /*0340*/ 	.word	0x00008660


	//   ....[32]....
        /*0344*/ 	.word	0x00008670


	//   ....[33]....
        /*0348*/ 	.word	0x00008680


	//   ....[34]....
        /*034c*/ 	.word	0x00008690


	//   ....[35]....
        /*0350*/ 	.word	0x000086f0


	//   ....[36]....
        /*0354*/ 	.word	0x00008730


	//   ....[37]....
        /*0358*/ 	.word	0x00008790


	//   ....[38]....
        /*035c*/ 	.word	0x000087a0


	//   ....[39]....
        /*0360*/ 	.word	0x00008860


	//   ....[40]....
        /*0364*/ 	.word	0x00008e90


	//   ....[41]....
        /*0368*/ 	.word	0x00008ed0


	//   ....[42]....
        /*036c*/ 	.word	0x00008f00


	//   ....[43]....
        /*0370*/ 	.word	0x00008f10


	//   ....[44]....
        /*0374*/ 	.word	0x00008f20


	//   ....[45]....
        /*0378*/ 	.word	0x00008fa0


	//   ....[46]....
        /*037c*/ 	.word	0x00008fe0


	//   ....[47]....
        /*0380*/ 	.word	0x00009030


	//   ....[48]....
        /*0384*/ 	.word	0x00009060


	//   ....[49]....
        /*0388*/ 	.word	0x000090c0


	//   ....[50]....
        /*038c*/ 	.word	0x00009100


	//   ....[51]....
        /*0390*/ 	.word	0x00009150


	//   ....[52]....
        /*0394*/ 	.word	0x00009180


	//   ....[53]....
        /*0398*/ 	.word	0x000091d0


	//   ....[54]....
        /*039c*/ 	.word	0x00009210


	//   ....[55]....
        /*03a0*/ 	.word	0x00009260


	//   ....[56]....
        /*03a4*/ 	.word	0x000099b0


	//   ....[57]....
        /*03a8*/ 	.word	0x000099d0


	//   ....[58]....
        /*03ac*/ 	.word	0x000099e0


	//   ....[59]....
        /*03b0*/ 	.word	0x000099f0


	//   ....[60]....
        /*03b4*/ 	.word	0x00009a00


	//   ....[61]....
        /*03b8*/ 	.word	0x00009a20


	//   ....[62]....
        /*03bc*/ 	.word	0x00009a80


	//   ....[63]....
        /*03c0*/ 	.word	0x00009ab0


	//   ....[64]....
        /*03c4*/ 	.word	0x00009b20


	//   ....[65]....
        /*03c8*/ 	.word	0x00009b50


	//   ....[66]....
        /*03cc*/ 	.word	0x00009b60


	//   ....[67]....
        /*03d0*/ 	.word	0x00009b70


	//   ....[68]....
        /*03d4*/ 	.word	0x00009e20


	//   ....[69]....
        /*03d8*/ 	.word	0x00009e40


	//   ....[70]....
        /*03dc*/ 	.word	0x00009e50


	//   ....[71]....
        /*03e0*/ 	.word	0x00009e70


	//   ....[72]....
        /*03e4*/ 	.word	0x00009ef0


	//   ....[73]....
        /*03e8*/ 	.word	0x00009f20


	//   ....[74]....
        /*03ec*/ 	.word	0x00009f70


	//   ....[75]....
        /*03f0*/ 	.word	0x00009fa0


	//   ....[76]....
        /*03f4*/ 	.word	0x00009ff0


	//   ....[77]....
        /*03f8*/ 	.word	0x0000a020


	//   ....[78]....
        /*03fc*/ 	.word	0x0000a070


	//   ....[79]....
        /*0400*/ 	.word	0x0000a0a0


	//   ....[80]....
        /*0404*/ 	.word	0x0000a500


	//   ....[81]....
        /*0408*/ 	.word	0x0000a530


	//   ....[82]....
        /*040c*/ 	.word	0x0000a560


	//   ....[83]....
        /*0410*/ 	.word	0x0000a590


	//   ....[84]....
        /*0414*/ 	.word	0x0000a5c0


	//   ....[85]....
        /*0418*/ 	.word	0x0000a5d0


	//   ....[86]....
        /*041c*/ 	.word	0x0000a5e0


	//   ....[87]....
        /*0420*/ 	.word	0x0000a600


	//   ....[88]....
        /*0424*/ 	.word	0x0000a630


	//   ....[89]....
        /*0428*/ 	.word	0x0000a660


	//   ....[90]....
        /*042c*/ 	.word	0x0000a670


	//   ....[91]....
        /*0430*/ 	.word	0x0000a6a0


	//   ....[92]....
        /*0434*/ 	.word	0x0000aa90


	//   ....[93]....
        /*0438*/ 	.word	0x0000af30


	//   ....[94]....
        /*043c*/ 	.word	0x0000b020


	//   ....[95]....
        /*0440*/ 	.word	0x0000b0c0


	//   ....[96]....
        /*0444*/ 	.word	0x0000b120


	//   ....[97]....
        /*0448*/ 	.word	0x0000b1f0


	//   ....[98]....
        /*044c*/ 	.word	0x0000b260


	//   ....[99]....
        /*0450*/ 	.word	0x0000b330


	//   ....[100]....
        /*0454*/ 	.word	0x0000b3b0


	//   ....[101]....
        /*0458*/ 	.word	0x0000b480


	//   ....[102]....
        /*045c*/ 	.word	0x0000b500


	//   ....[103]....
        /*0460*/ 	.word	0x0000b5e0


	//   ....[104]....
        /*0464*/ 	.word	0x0000b660


	//   ....[105]....
        /*0468*/ 	.word	0x0000b720


	//   ....[106]....
        /*046c*/ 	.word	0x0000b7b0


	//   ....[107]....
        /*0470*/ 	.word	0x0000b810


	//   ....[108]....
        /*0474*/ 	.word	0x0000b8b0


	//   ....[109]....
        /*0478*/ 	.word	0x0000b980


	//   ....[110]....
        /*047c*/ 	.word	0x0000ba00


	//   ....[111]....
        /*0480*/ 	.word	0x0000bad0


	//   ....[112]....
        /*0484*/ 	.word	0x0000bb50


	//   ....[113]....
        /*0488*/ 	.word	0x0000bc20


	//   ....[114]....
        /*048c*/ 	.word	0x0000bca0


	//   ....[115]....
        /*0490*/ 	.word	0x0000bd70


	//   ....[116]....
        /*0494*/ 	.word	0x0000bdf0


	//   ....[117]....
        /*0498*/ 	.word	0x0000bec0


	//   ....[118]....
        /*049c*/ 	.word	0x0000bf40


	//   ....[119]....
        /*04a0*/ 	.word	0x0000c010


	//   ....[120]....
        /*04a4*/ 	.word	0x0000c080


	//   ....[121]....
        /*04a8*/ 	.word	0x0000c140


	//   ....[122]....
        /*04ac*/ 	.word	0x0000c280


	//   ....[123]....
        /*04b0*/ 	.word	0x0000c320


	//   ....[124]....
        /*04b4*/ 	.word	0x0000c380


	//   ....[125]....
        /*04b8*/ 	.word	0x0000c440


	//   ....[126]....
        /*04bc*/ 	.word	0x0000c4a0


	//   ....[127]....
        /*04c0*/ 	.word	0x0000c560


	//   ....[128]....
        /*04c4*/ 	.word	0x0000c5e0


	//   ....[129]....
        /*04c8*/ 	.word	0x0000c690


	//   ....[130]....
        /*04cc*/ 	.word	0x0000c6f0


	//   ....[131]....
        /*04d0*/ 	.word	0x0000c7b0


	//   ....[132]....
        /*04d4*/ 	.word	0x0000c830


	//   ....[133]....
        /*04d8*/ 	.word	0x0000c8e0


	//   ....[134]....
        /*04dc*/ 	.word	0x0000c9c0


	//   ....[135]....
        /*04e0*/ 	.word	0x0000ca60


	//   ....[136]....
        /*04e4*/ 	.word	0x0000cac0


	//   ....[137]....
        /*04e8*/ 	.word	0x0000cb90


	//   ....[138]....
        /*04ec*/ 	.word	0x0000cc30


	//   ....[139]....
        /*04f0*/ 	.word	0x0000ccf0


	//   ....[140]....
        /*04f4*/ 	.word	0x0000cd90


	//   ....[141]....
        /*04f8*/ 	.word	0x0000ce50


	//   ....[142]....
        /*04fc*/ 	.word	0x0000cef0


	//   ....[143]....
        /*0500*/ 	.word	0x0000cfb0


	//   ....[144]....
        /*0504*/ 	.word	0x0000d050


	//   ....[145]....
        /*0508*/ 	.word	0x0000d110


	//   ....[146]....
        /*050c*/ 	.word	0x0000d230


	//   ....[147]....
        /*0510*/ 	.word	0x0000d2f0


	//   ....[148]....
        /*0514*/ 	.word	0x0000d380


	//   ....[149]....
        /*0518*/ 	.word	0x0000d450


	//   ....[150]....
        /*051c*/ 	.word	0x0000d4c0


	//   ....[151]....
        /*0520*/ 	.word	0x0000d590


	//   ....[152]....
        /*0524*/ 	.word	0x0000d610


	//   ....[153]....
        /*0528*/ 	.word	0x0000d6f0


	//   ....[154]....
        /*052c*/ 	.word	0x0000d760


	//   ....[155]....
        /*0530*/ 	.word	0x0000d840


	//   ....[156]....
        /*0534*/ 	.word	0x0000d8b0


	//   ....[157]....
        /*0538*/ 	.word	0x0000d970


	//   ....[158]....
        /*053c*/ 	.word	0x0000da80


	//----- nvinfo : EIATTR_REG_RECONFIG
	.align		4
.L_326:
        /*0540*/ 	.byte	0x01, 0x54
	.zero		2


	//----- nvinfo : EIATTR_SYSCALL_OFFSETS
	.align		4
        /*0544*/ 	.byte	0x04, 0x46
        /*0546*/ 	.short	(.L_328 - .L_327)


	//   ....[0]....
.L_327:
        /*0548*/ 	.word	0x00001120


	//   ....[1]....
        /*054c*/ 	.word	0x00007b40


	//   ....[2]....
        /*0550*/ 	.word	0x00007c80


	//   ....[3]....
        /*0554*/ 	.word	0x00007d70


	//   ....[4]....
        /*0558*/ 	.word	0x00008c00


	//----- nvinfo : EIATTR_MBARRIER_INSTR_OFFSETS
	.align		4
.L_328:
        /*055c*/ 	.byte	0x04, 0x39
        /*055e*/ 	.short	(.L_330 - .L_329)


	//   ....[0]....
.L_329:
        /*0560*/ 	.word	0x00000170
        /*0564*/ 	.word	0x000000ff
        /*0568*/ 	.word	0x0002a800
        /*056c*/ 	.short	0x0100
        /*056e*/ 	.byte	0x08
	.zero		1


	//   ....[1]....
        /*0570*/ 	.word	0x00000180
        /*0574*/ 	.word	0x000000ff
        /*0578*/ 	.word	0x0002a820
        /*057c*/ 	.short	0x0100
        /*057e*/ 	.byte	0x08
	.zero		1


	//   ....[2]....
        /*0580*/ 	.word	0x00000270
        /*0584*/ 	.word	0x000000ff
        /*0588*/ 	.word	0x0002a830
        /*058c*/ 	.short	0x0100
        /*058e*/ 	.byte	0x08
	.zero		1


	//   ....[3]....
        /*0590*/ 	.word	0x00000280
        /*0594*/ 	.word	0x000000ff
        /*0598*/ 	.word	0x0002a840
        /*059c*/ 	.short	0x0100
        /*059e*/ 	.byte	0x08
	.zero		1


	//   ....[4]....
        /*05a0*/ 	.word	0x00000290
        /*05a4*/ 	.word	0x000000ff
        /*05a8*/ 	.word	0x0002a838
        /*05ac*/ 	.short	0x0100
        /*05ae*/ 	.byte	0x08
	.zero		1


	//   ....[5]....
        /*05b0*/ 	.word	0x000002a0
        /*05b4*/ 	.word	0x000000ff
        /*05b8*/ 	.word	0x0002a848
        /*05bc*/ 	.short	0x0100
        /*05be*/ 	.byte	0x08
	.zero		1


	//   ....[6]....
        /*05c0*/ 	.word	0x000003d0
        /*05c4*/ 	.word	0x000000ff
        /*05c8*/ 	.word	0x0002a850
        /*05cc*/ 	.short	0x0100
        /*05ce*/ 	.byte	0x08
	.zero		1


	//   ....[7]....
        /*05d0*/ 	.word	0x000003e0
        /*05d4*/ 	.word	0x000000ff
        /*05d8*/ 	.word	0x0002a860
        /*05dc*/ 	.short	0x0100
        /*05de*/ 	.byte	0x08
	.zero		1


	//   ....[8]....
        /*05e0*/ 	.word	0x000003f0
        /*05e4*/ 	.word	0x000000ff
        /*05e8*/ 	.word	0x0002a858
        /*05ec*/ 	.short	0x0100
        /*05ee*/ 	.byte	0x08
	.zero		1


	//   ....[9]....
        /*05f0*/ 	.word	0x00000400
        /*05f4*/ 	.word	0x000000ff
        /*05f8*/ 	.word	0x0002a868
        /*05fc*/ 	.short	0x0100
        /*05fe*/ 	.byte	0x08
	.zero		1


	//   ....[10]....
        /*0600*/ 	.word	0x000004f0
        /*0604*/ 	.word	0x000000ff
        /*0608*/ 	.word	0x0002a870
        /*060c*/ 	.short	0x0100
        /*060e*/ 	.byte	0x06
	.zero		1


	//   ....[11]....
        /*0610*/ 	.word	0x00000500
        /*0614*/ 	.word	0x000000ff
        /*0618*/ 	.word	0x0002a880
        /*061c*/ 	.short	0x0100
        /*061e*/ 	.byte	0x06
	.zero		1


	//   ....[12]....
        /*0620*/ 	.word	0x00000510
        /*0624*/ 	.word	0x000000ff
        /*0628*/ 	.word	0x0002a878
        /*062c*/ 	.short	0x0100
        /*062e*/ 	.byte	0x06
	.zero		1


	//   ....[13]....
        /*0630*/ 	.word	0x00000520
        /*0634*/ 	.word	0x000000ff
        /*0638*/ 	.word	0x0002a888
        /*063c*/ 	.short	0x0100
        /*063e*/ 	.byte	0x06
	.zero		1


	//   ....[14]....
        /*0640*/ 	.word	0x00000650
        /*0644*/ 	.word	0x000000ff
        /*0648*/ 	.word	0x0002a890
        /*064c*/ 	.short	0x0100
        /*064e*/ 	.byte	0x08
	.zero		1


	//   ....[15]....
        /*0650*/ 	.word	0x00000660
        /*0654*/ 	.word	0x000000ff
        /*0658*/ 	.word	0x0002a8a0
        /*065c*/ 	.short	0x0100
        /*065e*/ 	.byte	0x08
	.zero		1


	//   ....[16]....
        /*0660*/ 	.word	0x00000670
        /*0664*/ 	.word	0x000000ff
        /*0668*/ 	.word	0x0002a898
        /*066c*/ 	.short	0x0100
        /*066e*/ 	.byte	0x08
	.zero		1


	//   ....[17]....
        /*0670*/ 	.word	0x00000680
        /*0674*/ 	.word	0x000000ff
        /*0678*/ 	.word	0x0002a8a8
        /*067c*/ 	.short	0x0100
        /*067e*/ 	.byte	0x08
	.zero		1


	//   ....[18]....
        /*0680*/ 	.word	0x000007c0
        /*0684*/ 	.word	0x000000ff
        /*0688*/ 	.word	0x0002a8b0
        /*068c*/ 	.short	0x0100
        /*068e*/ 	.byte	0x08
	.zero		1


	//   ....[19]....
        /*0690*/ 	.word	0x000007d0
        /*0694*/ 	.word	0x000000ff
        /*0698*/ 	.word	0x0002a8c0
        /*069c*/ 	.short	0x0100
        /*069e*/ 	.byte	0x08
	.zero		1


	//   ....[20]....
        /*06a0*/ 	.word	0x000007e0
        /*06a4*/ 	.word	0x000000ff
        /*06a8*/ 	.word	0x0002a8b8
        /*06ac*/ 	.short	0x0100
        /*06ae*/ 	.byte	0x08
	.zero		1


	//   ....[21]....
        /*06b0*/ 	.word	0x000007f0
        /*06b4*/ 	.word	0x000000ff
        /*06b8*/ 	.word	0x0002a8c8
        /*06bc*/ 	.short	0x0100
        /*06be*/ 	.byte	0x08
	.zero		1


	//   ....[22]....
        /*06c0*/ 	.word	0x00001140
        /*06c4*/ 	.word	0x000000ff
        /*06c8*/ 	.word	0x0002a800
        /*06cc*/ 	.short	0x010a
        /*06ce*/ 	.byte	0x25
	.zero		1


	//   ....[23]....
        /*06d0*/ 	.word	0x000011b0
        /*06d4*/ 	.word	0x000000ff
        /*06d8*/ 	.word	0x0002a830
        /*06dc*/ 	.short	0x010a
        /*06de*/ 	.byte	0x25
	.zero		1


	//   ....[24]....
        /*06e0*/ 	.word	0x00001210
        /*06e4*/ 	.word	0x000000ff
        /*06e8*/ 	.word	0x0002a830
        /*06ec*/ 	.short	0x010a
        /*06ee*/ 	.byte	0x25
	.zero		1


	//   ....[25]....
        /*06f0*/ 	.word	0x00002000
        /*06f4*/ 	.word	0x000000ff
        /*06f8*/ 	.word	0x00000000
        /*06fc*/ 	.short	0x0101
        /*06fe*/ 	.byte	0x04
	.zero		1


	//   ....[26]....
        /*0700*/ 	.word	0x00003320
        /*0704*/ 	.word	0x000000ff
        /*0708*/ 	.word	0x0002a830
        /*070c*/ 	.short	0x010a
        /*070e*/ 	.byte	0x3b
	.zero		1


	//   ....[27]....
        /*0710*/ 	.word	0x00003360
        /*0714*/ 	.word	0x000000ff
        /*0718*/ 	.word	0x0002a830
        /*071c*/ 	.short	0x010a
        /*071e*/ 	.byte	0x3b
	.zero		1


	//   ....[28]....
        /*0720*/ 	.word	0x00003bb0
        /*0724*/ 	.word	0x000000ff
        /*0728*/ 	.word	0x0002a850
        /*072c*/ 	.short	0x010a
        /*072e*/ 	.byte	0x05
	.zero		1


	//   ....[29]....
        /*0730*/ 	.word	0x00003bf0
        /*0734*/ 	.word	0x000000ff
        /*0738*/ 	.word	0x0002a850
        /*073c*/ 	.short	0x010a
        /*073e*/ 	.byte	0x05
	.zero		1


	//   ....[30]....
        /*0740*/ 	.word	0x00003f50
        /*0744*/ 	.word	0x000000ff
        /*0748*/ 	.word	0x00000000
        /*074c*/ 	.short	0x0101
        /*074e*/ 	.byte	0x3b
	.zero		1


	//   ....[31]....
        /*0750*/ 	.word	0x00004cc0
        /*0754*/ 	.word	0x000000ff
        /*0758*/ 	.word	0x00000000
        /*075c*/ 	.short	0x0101
        /*075e*/ 	.byte	0x04
	.zero		1


	//   ....[32]....
        /*0760*/ 	.word	0x00005290
        /*0764*/ 	.word	0x000000ff
        /*0768*/ 	.word	0x0002a850
        /*076c*/ 	.short	0x010a
        /*076e*/ 	.byte	0x05
	.zero		1


	//   ....[33]....
        /*0770*/ 	.word	0x000052d0
        /*0774*/ 	.word	0x000000ff
        /*0778*/ 	.word	0x0002a850
        /*077c*/ 	.short	0x010a
        /*077e*/ 	.byte	0x05
	.zero		1


	//   ....[34]....
        /*0780*/ 	.word	0x000057b0
        /*0784*/ 	.word	0x000000ff
        /*0788*/ 	.word	0x00000000
        /*078c*/ 	.short	0x0101
        /*078e*/ 	.byte	0x04
	.zero		1


	//   ....[35]....
        /*0790*/ 	.word	0x00006390
        /*0794*/ 	.word	0x000000ff
        /*0798*/ 	.word	0x00000000
        /*079c*/ 	.short	0x0101
        /*079e*/ 	.byte	0x04
	.zero		1


	//   ....[36]....
        /*07a0*/ 	.word	0x000083e0
        /*07a4*/ 	.word	0x000000ff
        /*07a8*/ 	.word	0x0002a840
        /*07ac*/ 	.short	0x010a
        /*07ae*/ 	.byte	0x2d
	.zero		1


	//   ....[37]....
        /*07b0*/ 	.word	0x000089c0
        /*07b4*/ 	.word	0x000000ff
        /*07b8*/ 	.word	0x0002a830
        /*07bc*/ 	.short	0x0107
        /*07be*/ 	.byte	0x2d
	.zero		1


	//   ....[38]....
        /*07c0*/ 	.word	0x00008a30
        /*07c4*/ 	.word	0x000000ff
        /*07c8*/ 	.word	0x0002a830
        /*07cc*/ 	.short	0x0101
        /*07ce*/ 	.byte	0x2d
	.zero		1


	//   ....[39]....
        /*07d0*/ 	.word	0x000093b0
        /*07d4*/ 	.word	0x000000ff
        /*07d8*/ 	.word	0x0002a800
        /*07dc*/ 	.short	0x0107
        /*07de*/ 	.byte	0x2d
	.zero		1


	//   ....[40]....
        /*07e0*/ 	.word	0x00009410
        /*07e4*/ 	.word	0x000000ff
        /*07e8*/ 	.word	0x0002a800
        /*07ec*/ 	.short	0x0101
        /*07ee*/ 	.byte	0x2d
	.zero		1


	//   ....[41]....
        /*07f0*/ 	.word	0x00009420
        /*07f4*/ 	.word	0x000000ff
        /*07f8*/ 	.word	0x0002a820
        /*07fc*/ 	.short	0x010a
        /*07fe*/ 	.byte	0x2d
	.zero		1


	//   ....[42]....
        /*0800*/ 	.word	0x00009790
        /*0804*/ 	.word	0x00000008
        /*0808*/ 	.word	0x0002a840
        /*080c*/ 	.short	0x010a
        /*080e*/ 	.byte	0x3f
	.zero		1


	//   ....[43]....
        /*0810*/ 	.word	0x00009ca0
        /*0814*/ 	.word	0x00000008
        /*0818*/ 	.word	0x0002a830
        /*081c*/ 	.short	0x0107
        /*081e*/ 	.byte	0x3f
	.zero		1


	//   ....[44]....
        /*0820*/ 	.word	0x00009d50
        /*0824*/ 	.word	0x00000008
        /*0828*/ 	.word	0x0002a830
        /*082c*/ 	.short	0x0101
        /*082e*/ 	.byte	0x3f
	.zero		1


	//   ....[45]....
        /*0830*/ 	.word	0x00009db0
        /*0834*/ 	.word	0x00000004
        /*0838*/ 	.word	0x0002a860
        /*083c*/ 	.short	0x010a
        /*083e*/ 	.byte	0x3f
	.zero		1


	//   ....[46]....
        /*0840*/ 	.word	0x0000a1b0
        /*0844*/ 	.word	0x00000004
        /*0848*/ 	.word	0x0002a850
        /*084c*/ 	.short	0x0107
        /*084e*/ 	.byte	0x3f
	.zero		1


	//   ....[47]....
        /*0850*/ 	.word	0x0000a310
        /*0854*/ 	.word	0x00000004
        /*0858*/ 	.word	0x0002a850
        /*085c*/ 	.short	0x0101
        /*085e*/ 	.byte	0x3f
	.zero		1


	//   ....[48]....
        /*0860*/ 	.word	0x0000a490
        /*0864*/ 	.word	0x00000000
        /*0868*/ 	.word	0x0002a860
        /*086c*/ 	.short	0x010a
        /*086e*/ 	.byte	0x3f
	.zero		1


	//   ....[49]....
        /*0870*/ 	.word	0x0000a8d0
        /*0874*/ 	.word	0x00000000
        /*0878*/ 	.word	0x0002a850
        /*087c*/ 	.short	0x0107
        /*087e*/ 	.byte	0x3f
	.zero		1


	//   ....[50]....
        /*0880*/ 	.word	0x0000a990
        /*0884*/ 	.word	0x00000000
        /*0888*/ 	.word	0x0002a850
        /*088c*/ 	.short	0x0101
        /*088e*/ 	.byte	0x3f
	.zero		1


	//   ....[51]....
        /*0890*/ 	.word	0x0000aa20
        /*0894*/ 	.word	0x00000007
        /*0898*/ 	.word	0x0002a820
        /*089c*/ 	.short	0x010a
        /*089e*/ 	.byte	0x3f
	.zero		1


	//   ....[52]....
        /*08a0*/ 	.word	0x0000ab80
        /*08a4*/ 	.word	0x00000005
        /*08a8*/ 	.word	0x0002a840
        /*08ac*/ 	.short	0x010a
        /*08ae*/ 	.byte	0x3f
	.zero		1


	//   ....[53]....
        /*08b0*/ 	.word	0x0000ac20
        /*08b4*/ 	.word	0x00000003
        /*08b8*/ 	.word	0x0002a840
        /*08bc*/ 	.short	0x010a
        /*08be*/ 	.byte	0x3f
	.zero		1


	//   ....[54]....
        /*08c0*/ 	.word	0x0000ac60
        /*08c4*/ 	.word	0x00000005
        /*08c8*/ 	.word	0x0002a860
        /*08cc*/ 	.short	0x010a
        /*08ce*/ 	.byte	0x3f
	.zero		1


	//   ....[55]....
        /*08d0*/ 	.word	0x0000aca0
        /*08d4*/ 	.word	0x00000003
        /*08d8*/ 	.word	0x0002a860
        /*08dc*/ 	.short	0x010a
        /*08de*/ 	.byte	0x3f
	.zero		1


	//   ....[56]....
        /*08e0*/ 	.word	0x0000ad10
        /*08e4*/ 	.word	0x00000000
        /*08e8*/ 	.word	0x0002a800
        /*08ec*/ 	.short	0x010a
        /*08ee*/ 	.byte	0x3f
	.zero		1


	//   ....[57]....
        /*08f0*/ 	.word	0x0000ad70
        /*08f4*/ 	.word	0x00000004
        /*08f8*/ 	.word	0x0002a830
        /*08fc*/ 	.short	0x010a
        /*08fe*/ 	.byte	0x3f
	.zero		1


	//   ....[58]....
        /*0900*/ 	.word	0x0000add0
        /*0904*/ 	.word	0x00000004
        /*0908*/ 	.word	0x0002a830
        /*090c*/ 	.short	0x010a
        /*090e*/ 	.byte	0x3f
	.zero		1


	//   ....[59]....
        /*0910*/ 	.word	0x0000ae30
        /*0914*/ 	.word	0x00000004
        /*0918*/ 	.word	0x0002a850
        /*091c*/ 	.short	0x010a
        /*091e*/ 	.byte	0x3f
	.zero		1


	//   ....[60]....
        /*0920*/ 	.word	0x0000ae90
        /*0924*/ 	.word	0x00000006
        /*0928*/ 	.word	0x0002a850
        /*092c*/ 	.short	0x010a
        /*092e*/ 	.byte	0x3f
	.zero		1


	//   ....[61]....
        /*0930*/ 	.word	0x0000af70
        /*0934*/ 	.word	0x00000003
        /*0938*/ 	.word	0x0002a840
        /*093c*/ 	.short	0x010a
        /*093e*/ 	.byte	0x3f
	.zero		1


	//   ....[62]....
        /*0940*/ 	.word	0x0000c180
        /*0944*/ 	.word	0x00000003
        /*0948*/ 	.word	0x0002a820
        /*094c*/ 	.short	0x010a
        /*094e*/ 	.byte	0x3f
	.zero		1


	//   ....[63]....
        /*0950*/ 	.word	0x0000c1d0
        /*0954*/ 	.word	0x00000008
        /*0958*/ 	.word	0x0002a840
        /*095c*/ 	.short	0x010a
        /*095e*/ 	.byte	0x3f
	.zero		1


	//   ....[64]....
        /*0960*/ 	.word	0x0000c910
        /*0964*/ 	.word	0x00000004
        /*0968*/ 	.word	0x0002a860
        /*096c*/ 	.short	0x010a
        /*096e*/ 	.byte	0x3f
	.zero		1


	//   ....[65]....
        /*0970*/ 	.word	0x0000d180
        /*0974*/ 	.word	0x00000000
        /*0978*/ 	.word	0x0002a860
        /*097c*/ 	.short	0x010a
        /*097e*/ 	.byte	0x3f
	.zero		1


	//   ....[66]....
        /*0980*/ 	.word	0x0000d9a0
        /*0984*/ 	.word	0x00000007
        /*0988*/ 	.word	0x0002a820
        /*098c*/ 	.short	0x010a
        /*098e*/ 	.byte	0x3f
	.zero		1


	//   ....[67]....
        /*0990*/ 	.word	0x0000db40
        /*0994*/ 	.word	0x00000005
        /*0998*/ 	.word	0x0002a840
        /*099c*/ 	.short	0x010a
        /*099e*/ 	.byte	0x3f
	.zero		1


	//   ....[68]....
        /*09a0*/ 	.word	0x0000db90
        /*09a4*/ 	.word	0x00000003
        /*09a8*/ 	.word	0x0002a840
        /*09ac*/ 	.short	0x010a
        /*09ae*/ 	.byte	0x3f
	.zero		1


	//   ....[69]....
        /*09b0*/ 	.word	0x0000dbe0
        /*09b4*/ 	.word	0x00000005
        /*09b8*/ 	.word	0x0002a860
        /*09bc*/ 	.short	0x010a
        /*09be*/ 	.byte	0x3f
	.zero		1


	//----- nvinfo : EIATTR_NUM_MBARRIERS
	.align		4
.L_330:
        /*09c0*/ 	.byte	0x03, 0x38
        /*09c2*/ 	.short	0x0016


	//----- nvinfo : EIATTR_EXIT_INSTR_OFFSETS
	.align		4
        /*09c4*/ 	.byte	0x04, 0x1c
        /*09c6*/ 	.short	(.L_332 - .L_331)


	//   ....[0]....
.L_331:
        /*09c8*/ 	.word	0x0000acf0


	//----- nvinfo : EIATTR_MAX_THREADS
	.align		4
.L_332:
        /*09cc*/ 	.byte	0x04, 0x05
        /*09ce*/ 	.short	(.L_334 - .L_333)
.L_333:
        /*09d0*/ 	.word	0x00000180
        /*09d4*/ 	.word	0x00000001
        /*09d8*/ 	.word	0x00000001


	//----- nvinfo : EIATTR_CRS_STACK_SIZE
	.align		4
.L_334:
        /*09dc*/ 	.byte	0x04, 0x1e
        /*09de*/ 	.short	(.L_336 - .L_335)
.L_335:
        /*09e0*/ 	.word	0x00000000


	//----- nvinfo : EIATTR_CBANK_PARAM_SIZE
	.align		4
.L_336:
        /*09e4*/ 	.byte	0x03, 0x19
        /*09e6*/ 	.short	0x0a70


	//----- nvinfo : EIATTR_PARAM_CBANK
	.align		4
        /*09e8*/ 	.byte	0x04, 0x0a
        /*09ea*/ 	.short	(.L_338 - .L_337)
	.align		4
.L_337:
        /*09ec*/ 	.word	index@(.nv.constant0._ZN7cutlass13device_kernelIN5flash11enable_sm90INS1_16FlashAttnFwdSm90INS1_25CollectiveMainloopFwdSm90ILi2EN4cute5tupleIJNS5_1CILi1EEES8_S8_EEENS6_IJNS7_ILi128EEENS7_ILi96EEENS7_ILi192EEEEEELi128ENS_6half_tEfNS_4arch4Sm90ELb0ELb0ELb0ELb0ELb1ELb0ELb0ELb1ELb1ELb1ELb1ELb0EEENS1_21CollectiveEpilogueFwdINS6_IJSA_SA_SB_EEES9_SE_SG_Li256ELb0ELb1ELb1ELb0EEENS1_19SingleTileSchedulerILb0ELb1ELb1ELi128EEEEEEEEEvNT_6ParamsE)
        /*09f0*/ 	.short	0x0210
        /*09f2*/ 	.short	0x0a70


	//----- nvinfo : EIATTR_SW_WAR
	.align		4
.L_338:
        /*09f4*/ 	.byte	0x04, 0x36
        /*09f6*/ 	.short	(.L_340 - .L_339)
.L_339:
        /*09f8*/ 	.word	0x00000008
.L_340:


//--------------------- .nv.info._ZN7cutlass13device_kernelIN5flash11enable_sm90INS1_16FlashAttnFwdSm90INS1_25CollectiveMainloopFwdSm90ILi2EN4cute5tupleIJNS5_1CILi1EEES8_S8_EEENS6_IJNS7_ILi128EEENS7_ILi96EEENS7_ILi192EEEEEELi128ENS_6half_tEfNS_4arch4Sm90ELb0ELb0ELb0ELb1ELb1ELb0ELb0ELb1ELb1ELb1ELb1ELb0EEENS1_21CollectiveEpilogueFwdINS6_IJSA_SA_SB_EEES9_SE_SG_Li256ELb1ELb1ELb1ELb0EEENS1_36VarlenDynamicPersistentTileSchedulerILi128ELi96ELi256ELi128ELb1ELb1ELb1ELb0ELb1ELb1EEEEEEEEEvNT_6ParamsE --------------------------
	.section	.nv.info._ZN7cutlass13device_kernelIN5flash11enable_sm90INS1_16FlashAttnFwdSm90INS1_25CollectiveMainloopFwdSm90ILi2EN4cute5tupleIJNS5_1CILi1EEES8_S8_EEENS6_IJNS7_ILi128EEENS7_ILi96EEENS7_ILi192EEEEEELi128ENS_6half_tEfNS_4arch4Sm90ELb0ELb0ELb0ELb1ELb1ELb0ELb0ELb1ELb1ELb1ELb1ELb0EEENS1_21CollectiveEpilogueFwdINS6_IJSA_SA_SB_EEES9_SE_SG_Li256ELb1ELb1ELb1ELb0EEENS1_36VarlenDynamicPersistentTileSchedulerILi128ELi96ELi256ELi128ELb1ELb1ELb1ELb0ELb1ELb1EEEEEEEEEvNT_6ParamsE,"",@"SHT_CUDA_INFO"
	.sectionflags	@""
	.align	4


	//----- nvinfo : EIATTR_CUDA_API_VERSION
	.align		4
        /*0000*/ 	.byte	0x04, 0x37
        /*0002*/ 	.short	(.L_342 - .L_341)
.L_341:
        /*0004*/ 	.word	0x00000082


	//----- nvinfo : EIATTR_KPARAM_INFO
	.align		4
.L_342:
        /*0008*/ 	.byte	0x04, 0x17
        /*000a*/ 	.short	(.L_344 - .L_343)
.L_343:
        /*000c*/ 	.word	0x00000000
        /*0010*/ 	.short	0x0000
        /*0012*/ 	.short	0x0070
        /*0014*/ 	.byte	0x00, 0xf0, 0x01, 0x2a


	//----- nvinfo : EIATTR_SPARSE_MMA_MASK
	.align		4
.L_344:
        /*0018*/ 	.byte	0x03, 0x50
        /*001a*/ 	.short	0x0000


	//----- nvinfo : EIATTR_MAXREG_COUNT
	.align		4
        /*001c*/ 	.byte	0x03, 0x1b
        /*001e*/ 	.short	0x00a8


	//----- nvinfo : EIATTR_NUM_BARRIERS
	.align		4
        /*0020*/ 	.byte	0x02, 0x4c
        /*0022*/ 	.byte	0x09
	.zero		1


	//----- nvinfo : EIATTR_EXTERNS
	.align		4
        /*0024*/ 	.byte	0x04, 0x0f
        /*0026*/ 	.short	(.L_346 - .L_345)


	//   ....[0]....
	.align		4
.L_345:
        /*0028*/ 	.word	index@(__assertfail)


	//----- nvinfo : EIATTR_ANNOTATIONS
	.align		4
.L_346:
        /*002c*/ 	.byte	0x04, 0x55
        /*002e*/ 	.short	(.L_348 - .L_347)


	//   ....[0]....
.L_347:
        /*0030*/ 	.word	0x00000001
        /*0034*/ 	.byte	0xa0, 0x08, 0x00, 0x00, 0x01, 0x00, 0x00, 0x00, 0xa0, 0x09, 0x00, 0x00, 0x01, 0x00, 0x00, 0x00
        /* <DEDUP_REMOVED lines=10> */
        /*00e4*/ 	.byte	0xa0, 0xee, 0x00, 0x00


	//----- nvinfo : EIATTR_MERCURY_ISA_VERSION
	.align		4
.L_348:
        /*00e8*/ 	.byte	0x03, 0x5f
        /*00ea*/ 	.short	0x0101


	//----- nvinfo : EIATTR_UNUSED_LOAD_BYTE_OFFSET
	.align		4
        /*00ec*/ 	.byte	0x04, 0x44
        /*00ee*/ 	.short	(.L_350 - .L_349)


	//   ....[0]....
.L_349:
        /*00f0*/ 	.word	0x00000950
        /*00f4*/ 	.word	0x0000fff0


	//   ....[1]....
        /*00f8*/ 	.word	0x00006680
        /*00fc*/ 	.word	0x0000fff0


	//----- nvinfo : EIATTR_INT_WARP_WIDE_INSTR_OFFSETS
	.align		4
.L_350:
        /*0100*/ 	.byte	0x04, 0x31
        /*0102*/ 	.short	(.L_352 - .L_351)


	//   ....[0]....
.L_351:
        /*0104*/ 	.word	0x000000c0


	//   ....[1]....
        /*0108*/ 	.word	0x000000d0


	//   ....[2]....
        /*010c*/ 	.word	0x00000170


	//   ....[3]....
        /*0110*/ 	.word	0x0000ab70


	//   ....[4]....
        /*0114*/ 	.word	0x0000ac00


	//   ....[5]....
        /*0118*/ 	.word	0x0000da20


	//   ....[6]....
        /*011c*/ 	.word	0x0000dab0


	//----- nvinfo : EIATTR_COOP_GROUP_MASK_REGIDS
	.align		4
.L_352:
        /*0120*/ 	.byte	0x04, 0x29
        /*0122*/ 	.short	(.L_354 - .L_353)


	//   ....[0]....
.L_353:
        /*0124*/ 	.word	0xffffffff


	//   ....[1]....
        /*0128*/ 	.word	0xffffffff


	//   ....[2]....
        /*012c*/ 	.word	0xffffffff


	//   ....[3]....
        /*0130*/ 	.word	0xffffffff


	//   ....[4]....
        /*0134*/ 	.word	0xffffffff


	//   ....[5]....
        /*0138*/ 	.word	0xffffffff


	//   ....[6]....
        /*013c*/ 	.word	0xffffffff


	//   ....[7]....
        /*0140*/ 	.word	0xffffffff


	//   ....[8]....
        /*0144*/ 	.word	0xffffffff


	//   ....[9]....
        /*0148*/ 	.word	0xffffffff


	//   ....[10]....
        /*014c*/ 	.word	0xffffffff


	//   ....[11]....
        /*0150*/ 	.word	0xffffffff


	//   ....[12]....
        /*0154*/ 	.word	0xffffffff


	//   ....[13]....
        /*0158*/ 	.word	0xffffffff


	//   ....[14]....
        /*015c*/ 	.word	0xffffffff


	//   ....[15]....
        /*0160*/ 	.word	0xffffffff


	//   ....[16]....
        /*0164*/ 	.word	0xffffffff


	//   ....[17]....
        /*0168*/ 	.word	0xffffffff


	//   ....[18]....
        /*016c*/ 	.word	0xffffffff


	//   ....[19]....
        /*0170*/ 	.word	0xffffffff


	//   ....[20]....
        /*0174*/ 	.word	0xffffffff


	//   ....[21]....
        /*0178*/ 	.word	0xffffffff


	//   ....[22]....
        /*017c*/ 	.word	0xffffffff


	//   ....[23]....
        /*0180*/ 	.word	0xffffffff


	//   ....[24]....
        /*0184*/ 	.word	0xffffffff


	//   ....[25]....
        /*0188*/ 	.word	0xffffffff


	//   ....[26]....
        /*018c*/ 	.word	0xffffffff


	//   ....[27]....
        /*0190*/ 	.word	0xffffffff


	//   ....[28]....
        /*0194*/ 	.word	0xffffffff


	//   ....[29]....
        /*0198*/ 	.word	0xffffffff


	//   ....[30]....
        /*019c*/ 	.word	0xffffffff


	//   ....[31]....
        /*01a0*/ 	.word	0xffffffff


	//   ....[32]....
        /*01a4*/ 	.word	0xffffffff


	//   ....[33]....
        /*01a8*/ 	.word	0xffffffff


	//   ....[34]....
        /*01ac*/ 	.word	0xffffffff


	//   ....[35]....
        /*01b0*/ 	.word	0xffffffff


	//   ....[36]....
        /*01b4*/ 	.word	0xffffffff


	//   ....[37]....
        /*01b8*/ 	.word	0xffffffff


	//   ....[38]....
        /*01bc*/ 	.word	0xffffffff


	//   ....[39]....
        /*01c0*/ 	.word	0xffffffff


	//   ....[40]....
        /*01c4*/ 	.word	0xffffffff


	//   ....[41]....
        /*01c8*/ 	.word	0xffffffff


	//   ....[42]....
        /*01cc*/ 	.word	0xffffffff


	//   ....[43]....
        /*01d0*/ 	.word	0xffffffff


	//   ....[44]....
        /*01d4*/ 	.word	0xffffffff


	//   ....[45]....
        /*01d8*/ 	.word	0xffffffff


	//   ....[46]....
        /*01dc*/ 	.word	0xffffffff


	//   ....[47]....
        /*01e0*/ 	.word	0xffffffff


	//   ....[48]....
        /*01e4*/ 	.word	0xffffffff


	//   ....[49]....
        /*01e8*/ 	.word	0xffffffff


	//   ....[50]....
        /*01ec*/ 	.word	0xffffffff


	//   ....[51]....
        /*01f0*/ 	.word	0xffffffff


	//   ....[52]....
        /*01f4*/ 	.word	0xffffffff


	//   ....[53]....
        /*01f8*/ 	.word	0xffffffff


	//   ....[54]....
        /*01fc*/ 	.word	0xffffffff


	//   ....[55]....
        /*0200*/ 	.word	0xffffffff


	//   ....[56]....
        /*0204*/ 	.word	0xffffffff


	//   ....[57]....
        /*0208*/ 	.word	0xffffffff


	//   ....[58]....
        /*020c*/ 	.word	0xffffffff


	//   ....[59]....
        /*0210*/ 	.word	0xffffffff


	//   ....[60]....
        /*0214*/ 	.word	0xffffffff


	//   ....[61]....
        /*0218*/ 	.word	0xffffffff


	//   ....[62]....
        /*021c*/ 	.word	0xffffffff


	//   ....[63]....
        /*0220*/ 	.word	0xffffffff


	//   ....[64]....
        /*0224*/ 	.word	0xffffffff


	//   ....[65]....
        /*0228*/ 	.word	0xffffffff


	//   ....[66]....
        /*022c*/ 	.word	0xffffffff


	//   ....[67]....
        /*0230*/ 	.word	0xffffffff


	//   ....[68]....
        /*0234*/ 	.word	0xffffffff


	//   ....[69]....
        /*0238*/ 	.word	0xffffffff


	//   ....[70]....
        /*023c*/ 	.word	0xffffffff


	//   ....[71]....
        /*0240*/ 	.word	0xffffffff


	//   ....[72]....
        /*0244*/ 	.word	0xffffffff


	//   ....[73]....
        /*0248*/ 	.word	0xffffffff


	//   ....[74]....
        /*024c*/ 	.word	0xffffffff


	//   ....[75]....
        /*0250*/ 	.word	0xffffffff


	//   ....[76]....
        /*0254*/ 	.word	0xffffffff


	//   ....[77]....
        /*0258*/ 	.word	0xffffffff


	//   ....[78]....
        /*025c*/ 	.word	0xffffffff


	//   ....[79]....
        /*0260*/ 	.word	0xffffffff


	//   ....[80]....
        /*0264*/ 	.word	0xffffffff


	//   ....[81]....
        /*0268*/ 	.word	0xffffffff


	//   ....[82]....
        /*026c*/ 	.word	0xffffffff


	//   ....[83]....
        /*0270*/ 	.word	0xffffffff


	//   ....[84]....
        /*0274*/ 	.word	0xffffffff


	//   ....[85]....
        /*0278*/ 	.word	0xffffffff


	//   ....[86]....
        /*027c*/ 	.word	0xffffffff


	//   ....[87]....
        /*0280*/ 	.word	0xffffffff


	//   ....[88]....
        /*0284*/ 	.word	0xffffffff


	//   ....[89]....
        /*0288*/ 	.word	0xffffffff


	//   ....[90]....
        /*028c*/ 	.word	0xffffffff


	//   ....[91]....
        /*0290*/ 	.word	0xffffffff


	//   ....[92]....
        /*0294*/ 	.word	0xffffffff


	//   ....[93]....
        /*0298*/ 	.word	0xffffffff


	//   ....[94]....
        /*029c*/ 	.word	0xffffffff


	//   ....[95]....
        /*02a0*/ 	.word	0xffffffff


	//   ....[96]....
        /*02a4*/ 	.word	0xffffffff


	//   ....[97]....
        /*02a8*/ 	.word	0xffffffff


	//   ....[98]....
        /*02ac*/ 	.word	0xffffffff


	//   ....[99]....
        /*02b0*/ 	.word	0xffffffff


	//   ....[100]....
        /*02b4*/ 	.word	0xffffffff


	//   ....[101]....
        /*02b8*/ 	.word	0xffffffff


	//   ....[102]....
        /*02bc*/ 	.word	0xffffffff


	//   ....[103]....
        /*02c0*/ 	.word	0xffffffff


	//   ....[104]....
        /*02c4*/ 	.word	0xffffffff


	//   ....[105]....
        /*02c8*/ 	.word	0xffffffff


	//   ....[106]....
        /*02cc*/ 	.word	0xffffffff


	//   ....[107]....
        /*02d0*/ 	.word	0xffffffff


	//   ....[108]....
        /*02d4*/ 	.word	0xffffffff


	//   ....[109]....
        /*02d8*/ 	.word	0xffffffff


	//   ....[110]....
        /*02dc*/ 	.word	0xffffffff


	//   ....[111]....
        /*02e0*/ 	.word	0xffffffff


	//   ....[112]....
        /*02e4*/ 	.word	0xffffffff


	//   ....[113]....
        /*02e8*/ 	.word	0xffffffff


	//   ....[114]....
        /*02ec*/ 	.word	0xffffffff


	//   ....[115]....
        /*02f0*/ 	.word	0xffffffff


	//   ....[116]....
        /*02f4*/ 	.word	0xffffffff


	//   ....[117]....
        /*02f8*/ 	.word	0xffffffff


	//   ....[118]....
        /*02fc*/ 	.word	0xffffffff


	//   ....[119]....
        /*0300*/ 	.word	0xffffffff


	//   ....[120]....
        /*0304*/ 	.word	0xffffffff


	//   ....[121]....
        /*0308*/ 	.word	0xffffffff


	//   ....[122]....
        /*030c*/ 	.word	0xffffffff


	//   ....[123]....
        /*0310*/ 	.word	0xffffffff


	//   ....[124]....
        /*0314*/ 	.word	0xffffffff


	//   ....[125]....
        /*0318*/ 	.word	0xffffffff


	//   ....[126]....
        /*031c*/ 	.word	0xffffffff


	//   ....[127]....
        /*0320*/ 	.word	0xffffffff


	//   ....[128]....
        /*0324*/ 	.word	0xffffffff


	//   ....[129]....
        /*0328*/ 	.word	0xffffffff


	//   ....[130]....
        /*032c*/ 	.word	0xffffffff


	//   ....[131]....
        /*0330*/ 	.word	0xffffffff


	//   ....[132]....
        /*0334*/ 	.word	0xffffffff


	//   ....[133]....
        /*0338*/ 	.word	0xffffffff


	//   ....[134]....
        /*033c*/ 	.word	0xffffffff


	//   ....[135]....
        /*0340*/ 	.word	0xffffffff


	//   ....[136]....
        /*0344*/ 	.word	0xffffffff


	//   ....[137]....
        /*0348*/ 	.word	0xffffffff


	//   ....[138]....
        /*034c*/ 	.word	0xffffffff


	//   ....[139]....
        /*0350*/ 	.word	0xffffffff


	//   ....[140]....
        /*0354*/ 	.word	0xffffffff


	//   ....[141]....
        /*0358*/ 	.word	0xffffffff


	//   ....[142]....
        /*035c*/ 	.word	0xffffffff


	//   ....[143]....
        /*0360*/ 	.word	0x0500000f


	//   ....[144]....
        /*0364*/ 	.word	0x0500000f


	//   ....[145]....
        /*0368*/ 	.word	0x0500000f


	//   ....[146]....
        /*036c*/ 	.word	0x0500000f


	//   ....[147]....
        /*0370*/ 	.word	0x0500000f


	//   ....[148]....
        /*0374*/ 	.word	0x0500000f


	//   ....[149]....
        /*0378*/ 	.word	0x0500000f


	//   ....[150]....
        /*037c*/ 	.word	0x0500000f


	//   ....[151]....
        /*0380*/ 	.word	0x0500000f


	//   ....[152]....
        /*0384*/ 	.word	0x0500000f


	//   ....[153]....
        /*0388*/ 	.word	0x0500000f


	//   ....[154]....
        /*038c*/ 	.word	0x0500000f


	//   ....[155]....
        /*0390*/ 	.word	0x0500000f


	//   ....[156]....
        /*0394*/ 	.word	0x0500000f


	//   ....[157]....
        /*0398*/ 	.word	0x0500000f


	//   ....[158]....
        /*039c*/ 	.word	0x0500000f


	//   ....[159]....
        /*03a0*/ 	.word	0x0500000f


	//   ....[160]....
        /*03a4*/ 	.word	0x0500000f


	//   ....[161]....
        /*03a8*/ 	.word	0x0500000f


	//   ....[162]....
        /*03ac*/ 	.word	0x0500000f


	//   ....[163]....
        /*03b0*/ 	.word	0x0500000f


	//   ....[164]....
        /*03b4*/ 	.word	0x0500000f


	//   ....[165]....
        /*03b8*/ 	.word	0x0500000f


	//   ....[166]....
        /*03bc*/ 	.word	0x0500000f


	//   ....[167]....
        /*03c0*/ 	.word	0x0500000f


	//   ....[168]....
        /*03c4*/ 	.word	0x0500000f


	//   ....[169]....
        /*03c8*/ 	.word	0x0500000f


	//   ....[170]....
        /*03cc*/ 	.word	0x0500000f


	//   ....[171]....
        /*03d0*/ 	.word	0x0500000f


	//   ....[172]....
        /*03d4*/ 	.word	0x0500000f


	//   ....[173]....
        /*03d8*/ 	.word	0x0500000f


	//   ....[174]....
        /*03dc*/ 	.word	0x0500000f


	//   ....[175]....
        /*03e0*/ 	.word	0x0500000f


	//   ....[176]....
        /*03e4*/ 	.word	0x0500000f


	//   ....[177]....
        /*03e8*/ 	.word	0x0500000f


	//   ....[178]....
        /*03ec*/ 	.word	0x0500000f


	//   ....[179]....
        /*03f0*/ 	.word	0x0500000f


	//   ....[180]....
        /*03f4*/ 	.word	0x0500000f


	//   ....[181]....
        /*03f8*/ 	.word	0x0500000f


	//   ....[182]....
        /*03fc*/ 	.word	0x0500000f


	//   ....[183]....
        /*0400*/ 	.word	0x0500000f


	//   ....[184]....
        /*0404*/ 	.word	0x0500000f


	//   ....[185]....
        /*0408*/ 	.word	0x0500000f


	//   ....[186]....
        /*040c*/ 	.word	0x0500000f


	//   ....[187]....
        /*0410*/ 	.word	0x0500000f


	//   ....[188]....
        /*0414*/ 	.word	0x0500000f


	//   ....[189]....
        /*0418*/ 	.word	0x0500000f


	//   ....[190]....
        /*041c*/ 	.word	0x0500000f


	//   ....[191]....
        /*0420*/ 	.word	0x0500000f


	//   ....[192]....
        /*0424*/ 	.word	0x0500000f


	//   ....[193]....
        /*0428*/ 	.word	0x0500000f


	//   ....[194]....
        /*042c*/ 	.word	0x0500000f


	//   ....[195]....
        /*0430*/ 	.word	0x0500000f


	//   ....[196]....
        /*0434*/ 	.word	0x0500000f


	//   ....[197]....
        /*0438*/ 	.word	0x0500000f


	//   ....[198]....
        /*043c*/ 	.word	0x0500000f


	//   ....[199]....
        /*0440*/ 	.word	0x0500000f


	//   ....[200]....
        /*0444*/ 	.word	0x0500000f


	//   ....[201]....
        /*0448*/ 	.word	0x0500000f


	//   ....[202]....
        /*044c*/ 	.word	0x0500000f


	//   ....[203]....
        /*0450*/ 	.word	0x0500000f


	//   ....[204]....
        /*0454*/ 	.word	0x0500000f


	//   ....[205]....
        /*0458*/ 	.word	0x0500000f


	//   ....[206]....
        /*045c*/ 	.word	0x0500000f


	//   ....[207]....
        /*0460*/ 	.word	0x0500000f


	//   ....[208]....
        /*0464*/ 	.word	0x0500000f


	//   ....[209]....
        /*0468*/ 	.word	0x0500000f


	//   ....[210]....
        /*046c*/ 	.word	0x0500000f


	//   ....[211]....
        /*0470*/ 	.word	0x0500000f


	//   ....[212]....
        /*0474*/ 	.word	0x0500000f


	//   ....[213]....
        /*0478*/ 	.word	0x0500000f


	//   ....[214]....
        /*047c*/ 	.word	0x0500000f


	//   ....[215]....
        /*0480*/ 	.word	0x0500000f


	//   ....[216]....
        /*0484*/ 	.word	0x0500000f


	//   ....[217]....
        /*0488*/ 	.word	0x0500000f


	//   ....[218]....
        /*048c*/ 	.word	0x0500000f


	//   ....[219]....
        /*0490*/ 	.word	0x0500000f


	//   ....[220]....
        /*0494*/ 	.word	0x0500000f


	//   ....[221]....
        /*0498*/ 	.word	0x0500000f


	//   ....[222]....
        /*049c*/ 	.word	0x0500000f


	//   ....[223]....
        /*04a0*/ 	.word	0x0500000f


	//   ....[224]....
        /*04a4*/ 	.word	0x0500000f


	//   ....[225]....
        /*04a8*/ 	.word	0x0500000f


	//   ....[226]....
        /*04ac*/ 	.word	0x0500000f


	//----- nvinfo : EIATTR_COOP_GROUP_INSTR_OFFSETS
	.align		4
.L_354:
        /*04b0*/ 	.byte	0x04, 0x28
        /*04b2*/ 	.short	(.L_356 - .L_355)


	//   ....[0]....
.L_355:
        /*04b4*/ 	.word	0x00000070


	//   ....[1]....
        /*04b8*/ 	.word	0x000000b0


	//   ....[2]....
        /*04bc*/ 	.word	0x000002d0


	//   ....[3]....
        /*04c0*/ 	.word	0x00000430


	//   ....[4]....
        /*04c4*/ 	.word	0x00000550


	//   ....[5]....
        /*04c8*/ 	.word	0x000006b0


	//   ....[6]....
        /*04cc*/ 	.word	0x00001890


	//   ....[7]....
        /*04d0*/ 	.word	0x00002980


	//   ....[8]....
        /*04d4*/ 	.word	0x00002a20


	//   ....[9]....
        /*04d8*/ 	.word	0x00002ee0


	//   ....[10]....
        /*04dc*/ 	.word	0x00002f50


	//   ....[11]....
        /*04e0*/ 	.word	0x00004c40


	//   ....[12]....
        /*04e4*/ 	.word	0x00004c50


	//   ....[13]....
        /*04e8*/ 	.word	0x00004c80


	//   ....[14]....
        /*04ec*/ 	.word	0x00004ca0


	//   ....[15]....
        /*04f0*/ 	.word	0x00005dc0


	//   ....[16]....
        /*04f4*/ 	.word	0x00005e00


	//   ....[17]....
        /*04f8*/ 	.word	0x00005eb0


	//   ....[18]....
        /*04fc*/ 	.word	0x00005ec0


	//   ....[19]....
        /*0500*/ 	.word	0x00007220


	//   ....[20]....
        /*0504*/ 	.word	0x00007250


	//   ....[21]....
        /*0508*/ 	.word	0x00007270


	//   ....[22]....
        /*050c*/ 	.word	0x00007290


	//   ....[23]....
        /*0510*/ 	.word	0x000079e0


	//   ....[24]....
        /*0514*/ 	.word	0x00007a00


	//   ....[25]....
        /*0518*/ 	.word	0x00007ad0


	//   ....[26]....
        /*051c*/ 	.word	0x00007af0


	//   ....[27]....
        /*0520*/ 	.word	0x00007bb0


	//   ....[28]....
        /*0524*/ 	.word	0x00007bd0


	//   ....[29]....
        /*0528*/ 	.word	0x00007ca0


	//   ....[30]....
        /*052c*/ 	.word	0x00007cc0


	//   ....[31]....
        /*0530*/ 	.word	0x00008090


	//   ....[32]....
        /*0534*/ 	.word	0x000080a0


	//   ....[33]....
        /*0538*/ 	.word	0x000084d0


	//   ....[34]....
        /*053c*/ 	.word	0x000084e0


	//   ....[35]....
        /*0540*/ 	.word	0x000092d0


	//   ....[36]....
        /*0544*/ 	.word	0x000092f0


	//   ....[37]....
        /*0548*/ 	.word	0x000093b0


	//   ....[38]....
        /*054c*/ 	.word	0x000093d0


	//   ....[39]....
        /*0550*/ 	.word	0x00009490


	//   ....[40]....
        /*0554*/ 	.word	0x000094b0


	//   ....[41]....
        /*0558*/ 	.word	0x00009580


	//   ....[42]....
        /*055c*/ 	.word	0x000095a0


	//   ....[43]....
        /*0560*/ 	.word	0x000096e0


	//   ....[44]....
        /*0564*/ 	.word	0x000098f0


	//   ....[45]....
        /*0568*/ 	.word	0x00009920


	//   ....[46]....
        /*056c*/ 	.word	0x00009950


	//   ....[47]....
        /*0570*/ 	.word	0x00009980


	//   ....[48]....
        /*0574*/ 	.word	0x000099b0


	//   ....[49]....
        /*0578*/ 	.word	0x000099e0


	//   ....[50]....
        /*057c*/ 	.word	0x00009b50


	//   ....[51]....
        /*0580*/ 	.word	0x00009b80


	//   ....[52]....
        /*0584*/ 	.word	0x00009bb0


	//   ....[53]....
        /*0588*/ 	.word	0x00009be0


	//   ....[54]....
        /*058c*/ 	.word	0x00009c10


	//   ....[55]....
        /*0590*/ 	.word	0x00009c40


	//   ....[56]....
        /*0594*/ 	.word	0x00009cd0


	//   ....[57]....
        /*0598*/ 	.word	0x00009d00


	//   ....[58]....
        /*059c*/ 	.word	0x00009d10


	//   ....[59]....
        /*05a0*/ 	.word	0x00009da0


	//   ....[60]....
        /*05a4*/ 	.word	0x0000b7e0


	//   ....[61]....
        /*05a8*/ 	.word	0x0000b800


	//   ....[62]....
        /*05ac*/ 	.word	0x0000b8b0


	//   ....[63]....
        /*05b0*/ 	.word	0x0000b8d0


	//   ....[64]....
        /*05b4*/ 	.word	0x0000b970


	//   ....[65]....
        /*05b8*/ 	.word	0x0000b990


	//   ....[66]....
        /*05bc*/ 	.word	0x0000ba30


	//   ....[67]....
        /*05c0*/ 	.word	0x0000ba50


	//   ....[68]....
        /*05c4*/ 	.word	0x0000baf0


	//   ....[69]....
        /*05c8*/ 	.word	0x0000bb10


	//   ....[70]....
        /*05cc*/ 	.word	0x0000bb20


	//   ....[71]....
        /*05d0*/ 	.word	0x0000bbb0


	//   ....[72]....
        /*05d4*/ 	.word	0x0000c310


	//   ....[73]....
        /*05d8*/ 	.word	0x0000c340


	//   ....[74]....
        /*05dc*/ 	.word	0x0000c3a0


	//   ....[75]....
        /*05e0*/ 	.word	0x0000c3f0


	//   ....[76]....
        /*05e4*/ 	.word	0x0000c430


	//   ....[77]....
        /*05e8*/ 	.word	0x0000c4a0


	//   ....[78]....
        /*05ec*/ 	.word	0x0000c4f0


	//   ....[79]....
        /*05f0*/ 	.word	0x0000c550


	//   ....[80]....
        /*05f4*/ 	.word	0x0000c5a0


	//   ....[81]....
        /*05f8*/ 	.word	0x0000c600


	//   ....[82]....
        /*05fc*/ 	.word	0x0000c650


	//   ....[83]....
        /*0600*/ 	.word	0x0000c6b0


	//   ....[84]....
        /*0604*/ 	.word	0x0000c700


	//   ....[85]....
        /*0608*/ 	.word	0x0000c760


	//   ....[86]....
        /*060c*/ 	.word	0x0000c780


	//   ....[87]....
        /*0610*/ 	.word	0x0000c7b0


	//   ....[88]....
        /*0614*/ 	.word	0x0000cf40


	//   ....[89]....
        /*0618*/ 	.word	0x0000cf50


	//   ....[90]....
        /*061c*/ 	.word	0x0000cf70


	//   ....[91]....
        /*0620*/ 	.word	0x0000cff0


	//   ....[92]....
        /*0624*/ 	.word	0x0000d000


	//   ....[93]....
        /*0628*/ 	.word	0x0000d060


	//   ....[94]....
        /*062c*/ 	.word	0x0000d090


	//   ....[95]....
        /*0630*/ 	.word	0x0000d0d0


	//   ....[96]....
        /*0634*/ 	.word	0x0000d100


	//   ....[97]....
        /*0638*/ 	.word	0x0000d140


	//   ....[98]....
        /*063c*/ 	.word	0x0000d170


	//   ....[99]....
        /*0640*/ 	.word	0x0000d1b0


	//   ....[100]....
        /*0644*/ 	.word	0x0000d420


	//   ....[101]....
        /*0648*/ 	.word	0x0000d440


	//   ....[102]....
        /*064c*/ 	.word	0x0000d450


	//   ....[103]....
        /*0650*/ 	.word	0x0000d4d0


	//   ....[104]....
        /*0654*/ 	.word	0x0000d4e0


	//   ....[105]....
        /*0658*/ 	.word	0x0000d550


	//   ....[106]....
        /*065c*/ 	.word	0x0000d560


	//   ....[107]....
        /*0660*/ 	.word	0x0000d5d0


	//   ....[108]....
        /*0664*/ 	.word	0x0000d5e0


	//   ....[109]....
        /*0668*/ 	.word	0x0000d650


	//   ....[110]....
        /*066c*/ 	.word	0x0000d660


	//   ....[111]....
        /*0670*/ 	.word	0x0000d670


	//   ....[112]....
        /*0674*/ 	.word	0x0000dc20


	//   ....[113]....
        /*0678*/ 	.word	0x0000dc40


	//   ....[114]....
        /*067c*/ 	.word	0x0000dc50


	//   ....[115]....
        /*0680*/ 	.word	0x0000dc60


	//   ....[116]....
        /*0684*/ 	.word	0x0000dcd0


	//   ....[117]....
        /*0688*/ 	.word	0x0000dcf0


	//   ....[118]....
        /*068c*/ 	.word	0x0000dd60


	//   ....[119]....
        /*0690*/ 	.word	0x0000dd80


	//   ....[120]....
        /*0694*/ 	.word	0x0000dde0


	//   ....[121]....
        /*0698*/ 	.word	0x0000de00


	//   ....[122]....
        /*069c*/ 	.word	0x0000de50


	//   ....[123]....
        /*06a0*/ 	.word	0x0000de70


	//   ....[124]....
        /*06a4*/ 	.word	0x0000e2c0


	//   ....[125]....
        /*06a8*/ 	.word	0x0000e2d0


	//   ....[126]....
        /*06ac*/ 	.word	0x0000e310


	//   ....[127]....
        /*06b0*/ 	.word	0x0000e350


	//   ....[128]....
        /*06b4*/ 	.word	0x0000e380


	//   ....[129]....
        /*06b8*/ 	.word	0x0000e3b0


	//   ....[130]....
        /*06bc*/ 	.word	0x0000e3e0


	//   ....[131]....
        /*06c0*/ 	.word	0x0000e410


	//   ....[132]....
        /*06c4*/ 	.word	0x0000e5c0


	//   ....[133]....
        /*06c8*/ 	.word	0x0000e5f0


	//   ....[134]....
        /*06cc*/ 	.word	0x0000e620


	//   ....[135]....
        /*06d0*/ 	.word	0x0000e650


	//   ....[136]....
        /*06d4*/ 	.word	0x0000e680


	//   ....[137]....
        /*06d8*/ 	.word	0x0000e6b0


	//   ....[138]....
        /*06dc*/ 	.word	0x0000e770


	//   ....[139]....
        /*06e0*/ 	.word	0x0000e790


	//   ....[140]....
        /*06e4*/ 	.word	0x0000e7a0


	//   ....[141]....
        /*06e8*/ 	.word	0x0000e800


	//   ....[142]....
        /*06ec*/ 	.word	0x0000ee20


	//   ....[143]....
        /*06f0*/ 	.word	0x0000f310


	//   ....[144]....
        /*06f4*/ 	.word	0x0000f400


	//   ....[145]....
        /*06f8*/ 	.word	0x0000f4a0


	//   ....[146]....
        /*06fc*/ 	.word	0x0000f500


	//   ....[147]....
        /*0700*/ 	.word	0x0000f620


	//   ....[148]....
        /*0704*/ 	.word	0x0000f680


	//   ....[149]....
        /*0708*/ 	.word	0x0000f790


	//   ....[150]....
        /*070c*/ 	.word	0x0000f800


	//   ....[151]....
        /*0710*/ 	.word	0x0000f910


	//   ....[152]....
        /*0714*/ 	.word	0x0000f980


	//   ....[153]....
        /*0718*/ 	.word	0x0000fa90


	//   ....[154]....
        /*071c*/ 	.word	0x0000fb00


	//   ....[155]....
        /*0720*/ 	.word	0x0000fbe0


	//   ....[156]....
        /*0724*/ 	.word	0x0000fce0


	//   ....[157]....
        /*0728*/ 	.word	0x0000fd50


	//   ....[158]....
        /*072c*/ 	.word	0x0000fdd0


	//   ....[159]....
        /*0730*/ 	.word	0x0000fe90


	//   ....[160]....
        /*0734*/ 	.word	0x0000ff10


	//   ....[161]....
        /*0738*/ 	.word	0x0000fff0


	//   ....[162]....
        /*073c*/ 	.word	0x00010070


	//   ....[163]....
        /*0740*/ 	.word	0x00010150


	//   ....[164]....
        /*0744*/ 	.word	0x000101d0


	//   ....[165]....
        /*0748*/ 	.word	0x000102b0


	//   ....[166]....
        /*074c*/ 	.word	0x00010330


	//   ....[167]....
        /*0750*/ 	.word	0x00010410


	//   ....[168]....
        /*0754*/ 	.word	0x00010490


	//   ....[169]....
        /*0758*/ 	.word	0x00010570


	//   ....[170]....
        /*075c*/ 	.word	0x000105f0


	//   ....[171]....
        /*0760*/ 	.word	0x000106b0


	//   ....[172]....
        /*0764*/ 	.word	0x000107e0


	//   ....[173]....
        /*0768*/ 	.word	0x00010890


	//   ....[174]....
        /*076c*/ 	.word	0x00010910


	//   ....[175]....
        /*0770*/ 	.word	0x000109f0


	//   ....[176]....
        /*0774*/ 	.word	0x00010a50


	//   ....[177]....
        /*0778*/ 	.word	0x00010b20


	//   ....[178]....
        /*077c*/ 	.word	0x00010b80


	//   ....[179]....
        /*0780*/ 	.word	0x00010c50


	//   ....[180]....
        /*0784*/ 	.word	0x00010cb0


	//   ....[181]....
        /*0788*/ 	.word	0x00010d80


	//   ....[182]....
        /*078c*/ 	.word	0x00010de0


	//   ....[183]....
        /*0790*/ 	.word	0x00010eb0


	//   ....[184]....
        /*0794*/ 	.word	0x00010fa0


	//   ....[185]....
        /*0798*/ 	.word	0x00011040


	//   ....[186]....
        /*079c*/ 	.word	0x000110a0


	//   ....[187]....
        /*07a0*/ 	.word	0x00011190


	//   ....[188]....
        /*07a4*/ 	.word	0x000111f0


	//   ....[189]....
        /*07a8*/ 	.word	0x000112d0


	//   ....[190]....
        /*07ac*/ 	.word	0x00011330


	//   ....[191]....
        /*07b0*/ 	.word	0x00011410


	//   ....[192]....
        /*07b4*/ 	.word	0x00011470


	//   ....[193]....
        /*07b8*/ 	.word	0x00011550


	//   ....[194]....
        /*07bc*/ 	.word	0x000115b0


	//   ....[195]....
        /*07c0*/ 	.word	0x00011680


	//   ....[196]....
        /*07c4*/ 	.word	0x000117a0


	//   ....[197]....
        /*07c8*/ 	.word	0x00011890


	//   ....[198]....
        /*07cc*/ 	.word	0x00011930


	//   ....[199]....
        /*07d0*/ 	.word	0x00011a00


	//   ....[200]....
        /*07d4*/ 	.word	0x00011a60


	//   ....[201]....
        /*07d8*/ 	.word	0x00011b30


	//   ....[202]....
        /*07dc*/ 	.word	0x00011b90


	//   ....[203]....
        /*07e0*/ 	.word	0x00011c70


	//   ....[204]....
        /*07e4*/ 	.word	0x00011cd0


	//   ....[205]....
        /*07e8*/ 	.word	0x00011da0


	//   ....[206]....
        /*07ec*/ 	.word	0x00011e00


	//   ....[207]....
        /*07f0*/ 	.word	0x00011ec0


	//   ....[208]....
        /*07f4*/ 	.word	0x00011f50


	//   ....[209]....
        /*07f8*/ 	.word	0x00011ff0


	//   ....[210]....
        /*07fc*/ 	.word	0x00012150


	//   ....[211]....
        /*0800*/ 	.word	0x000121c0


	//   ....[212]....
        /*0804*/ 	.word	0x00012240


	//   ....[213]....
        /*0808*/ 	.word	0x000122b0


	//   ....[214]....
        /*080c*/ 	.word	0x00012320


	//   ....[215]....
        /*0810*/ 	.word	0x000123a0


	//   ....[216]....
        /*0814*/ 	.word	0x00012420


	//   ....[217]....
        /*0818*/ 	.word	0x000124b0


	//   ....[218]....
        /*081c*/ 	.word	0x00012520


	//   ....[219]....
        /*0820*/ 	.word	0x00012590


	//   ....[220]....
        /*0824*/ 	.word	0x00012600


	//   ....[221]....
        /*0828*/ 	.word	0x00012680


	//   ....[222]....
        /*082c*/ 	.word	0x000126f0


	//   ....[223]....
        /*0830*/ 	.word	0x00012790


	//   ....[224]....
        /*0834*/ 	.word	0x000127e0


	//   ....[225]....
        /*0838*/ 	.word	0x00012870


	//   ....[226]....
        /*083c*/ 	.word	0x000129a0


	//----- nvinfo : EIATTR_REG_RECONFIG
	.align		4
.L_356:
        /*0840*/ 	.byte	0x01, 0x54
	.zero		2


	//----- nvinfo : EIATTR_SYSCALL_OFFSETS
	.align		4
        /*0844*/ 	.byte	0x04, 0x46
        /*0846*/ 	.short	(.L_358 - .L_357)


	//   ....[0]....
.L_357:
        /*0848*/ 	.word	0x00001a70


	//   ....[1]....
        /*084c*/ 	.word	0x0000ad60


	//   ....[2]....
        /*0850*/ 	.word	0x0000aeb0


	//   ....[3]....
        /*0854*/ 	.word	0x0000afa0


	//   ....[4]....
        /*0858*/ 	.word	0x0000bf40


	//----- nvinfo : EIATTR_MBARRIER_INSTR_OFFSETS
	.align		4
.L_358:
        /*085c*/ 	.byte	0x04, 0x39
        /*085e*/ 	.short	(.L_360 - .L_359)


	//   ....[0]....
.L_359:
        /*0860*/ 	.word	0x00000180
        /*0864*/ 	.word	0x000000ff
        /*0868*/ 	.word	0x0002a800
        /*086c*/ 	.short	0x0100
        /*086e*/ 	.byte	0x08
	.zero		1


	//   ....[1]....
        /*0870*/ 	.word	0x00000190
        /*0874*/ 	.word	0x000000ff
        /*0878*/ 	.word	0x0002a820
        /*087c*/ 	.short	0x0100
        /*087e*/ 	.byte	0x08
	.zero		1


	//   ....[2]....
        /*0880*/ 	.word	0x00000280
        /*0884*/ 	.word	0x000000ff
        /*0888*/ 	.word	0x0002a830
        /*088c*/ 	.short	0x0100
        /*088e*/ 	.byte	0x08
	.zero		1


	//   ....[3]....
        /*0890*/ 	.word	0x00000290
        /*0894*/ 	.word	0x000000ff
        /*0898*/ 	.word	0x0002a840
        /*089c*/ 	.short	0x0100
        /*089e*/ 	.byte	0x08
	.zero		1


	//   ....[4]....
        /*08a0*/ 	.word	0x000002a0
        /*08a4*/ 	.word	0x000000ff
        /*08a8*/ 	.word	0x0002a838
        /*08ac*/ 	.short	0x0100
        /*08ae*/ 	.byte	0x08
	.zero		1


	//   ....[5]....
        /*08b0*/ 	.word	0x000002b0
        /*08b4*/ 	.word	0x000000ff
        /*08b8*/ 	.word	0x0002a848
        /*08bc*/ 	.short	0x0100
        /*08be*/ 	.byte	0x08
	.zero		1


	//   ....[6]....
        /*08c0*/ 	.word	0x000003e0
        /*08c4*/ 	.word	0x000000ff
        /*08c8*/ 	.word	0x0002a850
        /*08cc*/ 	.short	0x0100
        /*08ce*/ 	.byte	0x08
	.zero		1


	//   ....[7]....
        /*08d0*/ 	.word	0x000003f0
        /*08d4*/ 	.word	0x000000ff
        /*08d8*/ 	.word	0x0002a860
        /*08dc*/ 	.short	0x0100
        /*08de*/ 	.byte	0x08
	.zero		1


	//   ....[8]....
        /*08e0*/ 	.word	0x00000400
        /*08e4*/ 	.word	0x000000ff
        /*08e8*/ 	.word	0x0002a858
        /*08ec*/ 	.short	0x0100
        /*08ee*/ 	.byte	0x08
	.zero		1


	//   ....[9]....
        /*08f0*/ 	.word	0x00000410
        /*08f4*/ 	.word	0x000000ff
        /*08f8*/ 	.word	0x0002a868
        /*08fc*/ 	.short	0x0100
        /*08fe*/ 	.byte	0x08
	.zero		1


	//   ....[10]....
        /*0900*/ 	.word	0x00000500
        /*0904*/ 	.word	0x000000ff
        /*0908*/ 	.word	0x0002a870
        /*090c*/ 	.short	0x0100
        /*090e*/ 	.byte	0x06
	.zero		1


	//   ....[11]....
        /*0910*/ 	.word	0x00000510
        /*0914*/ 	.word	0x000000ff
        /*0918*/ 	.word	0x0002a880
        /*091c*/ 	.short	0x0100
        /*091e*/ 	.byte	0x06
	.zero		1


	//   ....[12]....
        /*0920*/ 	.word	0x00000520
        /*0924*/ 	.word	0x000000ff
        /*0928*/ 	.word	0x0002a878
        /*092c*/ 	.short	0x0100
        /*092e*/ 	.byte	0x06
	.zero		1


	//   ....[13]....
        /*0930*/ 	.word	0x00000530
        /*0934*/ 	.word	0x000000ff
        /*0938*/ 	.word	0x0002a888
        /*093c*/ 	.short	0x0100
        /*093e*/ 	.byte	0x06
	.zero		1


	//   ....[14]....
        /*0940*/ 	.word	0x00000660
        /*0944*/ 	.word	0x000000ff
        /*0948*/ 	.word	0x0002a890
        /*094c*/ 	.short	0x0100
        /*094e*/ 	.byte	0x08
	.zero		1


	//   ....[15]....
        /*0950*/ 	.word	0x00000670
        /*0954*/ 	.word	0x000000ff
        /*0958*/ 	.word	0x0002a8a0
        /*095c*/ 	.short	0x0100
        /*095e*/ 	.byte	0x08
	.zero		1


	//   ....[16]....
        /*0960*/ 	.word	0x00000680
        /*0964*/ 	.word	0x000000ff
        /*0968*/ 	.word	0x0002a898
        /*096c*/ 	.short	0x0100
        /*096e*/ 	.byte	0x08
	.zero		1


	//   ....[17]....
        /*0970*/ 	.word	0x00000690
        /*0974*/ 	.word	0x000000ff
        /*0978*/ 	.word	0x0002a8a8
        /*097c*/ 	.short	0x0100
        /*097e*/ 	.byte	0x08
	.zero		1


	//   ....[18]....
        /*0980*/ 	.word	0x000007d0
        /*0984*/ 	.word	0x000000ff
        /*0988*/ 	.word	0x0002a8b0
        /*098c*/ 	.short	0x0100
        /*098e*/ 	.byte	0x08
	.zero		1


	//   ....[19]....
        /*0990*/ 	.word	0x000007e0
        /*0994*/ 	.word	0x000000ff
        /*0998*/ 	.word	0x0002a8c0
        /*099c*/ 	.short	0x0100
        /*099e*/ 	.byte	0x08
	.zero		1


	//   ....[20]....
        /*09a0*/ 	.word	0x000007f0
        /*09a4*/ 	.word	0x000000ff
        /*09a8*/ 	.word	0x0002a8b8
        /*09ac*/ 	.short	0x0100
        /*09ae*/ 	.byte	0x08
	.zero		1


	//   ....[21]....
        /*09b0*/ 	.word	0x00000800
        /*09b4*/ 	.word	0x000000ff
        /*09b8*/ 	.word	0x0002a8c8
        /*09bc*/ 	.short	0x0100
        /*09be*/ 	.byte	0x08
	.zero		1


	//   ....[22]....
        /*09c0*/ 	.word	0x00001b10
        /*09c4*/ 	.word	0x000000ff
        /*09c8*/ 	.word	0x0002a800
        /*09cc*/ 	.short	0x010a
        /*09ce*/ 	.byte	0x2b
	.zero		1


	//   ....[23]....
        /*09d0*/ 	.word	0x00001b90
        /*09d4*/ 	.word	0x00000008
        /*09d8*/ 	.word	0x0002a830
        /*09dc*/ 	.short	0x010a
        /*09de*/ 	.byte	0x3f
	.zero		1


	//   ....[24]....
        /*09e0*/ 	.word	0x00001be0
        /*09e4*/ 	.word	0x00000008
        /*09e8*/ 	.word	0x0002a830
        /*09ec*/ 	.short	0x010a
        /*09ee*/ 	.byte	0x3f
	.zero		1


	//   ....[25]....
        /*09f0*/ 	.word	0x00002a30
        /*09f4*/ 	.word	0x000000ff
        /*09f8*/ 	.word	0x00000000
        /*09fc*/ 	.short	0x0101
        /*09fe*/ 	.byte	0x04
	.zero		1


	//   ....[26]....
        /*0a00*/ 	.word	0x00003d20
        /*0a04*/ 	.word	0x000000ff
        /*0a08*/ 	.word	0x0002a830
        /*0a0c*/ 	.short	0x010a
        /*0a0e*/ 	.byte	0x08
	.zero		1


	//   ....[27]....
        /*0a10*/ 	.word	0x00003d60
        /*0a14*/ 	.word	0x000000ff
        /*0a18*/ 	.word	0x0002a830
        /*0a1c*/ 	.short	0x010a
        /*0a1e*/ 	.byte	0x08
	.zero		1


	//   ....[28]....
        /*0a20*/ 	.word	0x00004660
        /*0a24*/ 	.word	0x000000ff
        /*0a28*/ 	.word	0x0002a850
        /*0a2c*/ 	.short	0x010a
        /*0a2e*/ 	.byte	0x09
	.zero		1


	//   ....[29]....
        /*0a30*/ 	.word	0x000046a0
        /*0a34*/ 	.word	0x000000ff
        /*0a38*/ 	.word	0x0002a850
        /*0a3c*/ 	.short	0x010a
        /*0a3e*/ 	.byte	0x09
	.zero		1


	//   ....[30]....
        /*0a40*/ 	.word	0x000049b0
        /*0a44*/ 	.word	0x000000ff
        /*0a48*/ 	.word	0x00000000
        /*0a4c*/ 	.short	0x0101
        /*0a4e*/ 	.byte	0x08
	.zero		1


	//   ....[31]....
        /*0a50*/ 	.word	0x00005760
        /*0a54*/ 	.word	0x000000ff
        /*0a58*/ 	.word	0x00000000
        /*0a5c*/ 	.short	0x0101
        /*0a5e*/ 	.byte	0x09
	.zero		1


	//   ....[32]....
        /*0a60*/ 	.word	0x00005d30
        /*0a64*/ 	.word	0x000000ff
        /*0a68*/ 	.word	0x0002a850
        /*0a6c*/ 	.short	0x010a
        /*0a6e*/ 	.byte	0x05
	.zero		1


	//   ....[33]....
        /*0a70*/ 	.word	0x00005d70
        /*0a74*/ 	.word	0x000000ff
        /*0a78*/ 	.word	0x0002a850
        /*0a7c*/ 	.short	0x010a
        /*0a7e*/ 	.byte	0x05
	.zero		1


	//   ....[34]....
        /*0a80*/ 	.word	0x00006250
        /*0a84*/ 	.word	0x000000ff
        /*0a88*/ 	.word	0x00000000
        /*0a8c*/ 	.short	0x0101
        /*0a8e*/ 	.byte	0x04
	.zero		1


	//   ....[35]....
        /*0a90*/ 	.word	0x000079d0
        /*0a94*/ 	.word	0x00000000
        /*0a98*/ 	.word	0x00000000
        /*0a9c*/ 	.short	0x0101
        /*0a9e*/ 	.byte	0x3f
	.zero		1


	//   ....[36]....
        /*0aa0*/ 	.word	0x00008080
        /*0aa4*/ 	.word	0x00000006
        /*0aa8*/ 	.word	0x00000000
        /*0aac*/ 	.short	0x0101
        /*0aae*/ 	.byte	0x3f
	.zero		1


	//   ....[37]....
        /*0ab0*/ 	.word	0x0000b5c0
        /*0ab4*/ 	.word	0x00000007
        /*0ab8*/ 	.word	0x0002a840
        /*0abc*/ 	.short	0x010a
        /*0abe*/ 	.byte	0x3f
	.zero		1


	//   ....[38]....
        /*0ac0*/ 	.word	0x0000bc70
        /*0ac4*/ 	.word	0x00000007
        /*0ac8*/ 	.word	0x0002a830
        /*0acc*/ 	.short	0x0107
        /*0ace*/ 	.byte	0x3f
	.zero		1


	//   ....[39]....
        /*0ad0*/ 	.word	0x0000bd40
        /*0ad4*/ 	.word	0x00000007
        /*0ad8*/ 	.word	0x0002a830
        /*0adc*/ 	.short	0x0101
        /*0ade*/ 	.byte	0x3f
	.zero		1


	//   ....[40]....
        /*0ae0*/ 	.word	0x0000c8d0
        /*0ae4*/ 	.word	0x00000016
        /*0ae8*/ 	.word	0x0002a800
        /*0aec*/ 	.short	0x0107
        /*0aee*/ 	.byte	0x3f
	.zero		1


	//   ....[41]....
        /*0af0*/ 	.word	0x0000c9f0
        /*0af4*/ 	.word	0x00000016
        /*0af8*/ 	.word	0x0002a800
        /*0afc*/ 	.short	0x0101
        /*0afe*/ 	.byte	0x3f
	.zero		1


	//   ....[42]....
        /*0b00*/ 	.word	0x0000ca10
        /*0b04*/ 	.word	0x00000016
        /*0b08*/ 	.word	0x0002a820
        /*0b0c*/ 	.short	0x010a
        /*0b0e*/ 	.byte	0x3f
	.zero		1


	//   ....[43]....
        /*0b10*/ 	.word	0x0000cd70
        /*0b14*/ 	.word	0x00000006
        /*0b18*/ 	.word	0x0002a840
        /*0b1c*/ 	.short	0x010a
        /*0b1e*/ 	.byte	0x3f
	.zero		1


	//   ....[44]....
        /*0b20*/ 	.word	0x0000d250
        /*0b24*/ 	.word	0x00000006
        /*0b28*/ 	.word	0x0002a830
        /*0b2c*/ 	.short	0x0107
        /*0b2e*/ 	.byte	0x3f
	.zero		1


	//   ....[45]....
        /*0b30*/ 	.word	0x0000d300
        /*0b34*/ 	.word	0x00000006
        /*0b38*/ 	.word	0x0002a830
        /*0b3c*/ 	.short	0x0101
        /*0b3e*/ 	.byte	0x3f
	.zero		1


	//   ....[46]....
        /*0b40*/ 	.word	0x0000d360
        /*0b44*/ 	.word	0x00000004
        /*0b48*/ 	.word	0x0002a860
        /*0b4c*/ 	.short	0x010a
        /*0b4e*/ 	.byte	0x3f
	.zero		1


	//   ....[47]....
        /*0b50*/ 	.word	0x0000d7b0
        /*0b54*/ 	.word	0x00000004
        /*0b58*/ 	.word	0x0002a850
        /*0b5c*/ 	.short	0x0107
        /*0b5e*/ 	.byte	0x3f
	.zero		1


	//   ....[48]....
        /*0b60*/ 	.word	0x0000d900
        /*0b64*/ 	.word	0x00000004
        /*0b68*/ 	.word	0x0002a850
        /*0b6c*/ 	.short	0x0101
        /*0b6e*/ 	.byte	0x3f
	.zero		1


	//   ....[49]....
        /*0b70*/ 	.word	0x0000db50
        /*0b74*/ 	.word	0x00000000
        /*0b78*/ 	.word	0x0002a860
        /*0b7c*/ 	.short	0x010a
        /*0b7e*/ 	.byte	0x3f
	.zero		1


	//   ....[50]....
        /*0b80*/ 	.word	0x0000dfb0
        /*0b84*/ 	.word	0x00000000
        /*0b88*/ 	.word	0x0002a850
        /*0b8c*/ 	.short	0x0107
        /*0b8e*/ 	.byte	0x3f
	.zero		1


	//   ....[51]....
        /*0b90*/ 	.word	0x0000e060
        /*0b94*/ 	.word	0x00000000
        /*0b98*/ 	.word	0x0002a850
        /*0b9c*/ 	.short	0x0101
        /*0b9e*/ 	.byte	0x3f
	.zero		1


	//   ....[52]....
        /*0ba0*/ 	.word	0x0000eda0
        /*0ba4*/ 	.word	0x00000004
        /*0ba8*/ 	.word	0x0002a820
        /*0bac*/ 	.short	0x010a
        /*0bae*/ 	.byte	0x3f
	.zero		1


	//   ....[53]....
        /*0bb0*/ 	.word	0x0000ef40
        /*0bb4*/ 	.word	0x00000005
        /*0bb8*/ 	.word	0x0002a840
        /*0bbc*/ 	.short	0x010a
        /*0bbe*/ 	.byte	0x3f
	.zero		1


	//   ....[54]....
        /*0bc0*/ 	.word	0x0000efe0
        /*0bc4*/ 	.word	0x0000001b
        /*0bc8*/ 	.word	0x0002a840
        /*0bcc*/ 	.short	0x010a
        /*0bce*/ 	.byte	0x3f
	.zero		1


	//   ....[55]....
        /*0bd0*/ 	.word	0x0000f020
        /*0bd4*/ 	.word	0x00000005
        /*0bd8*/ 	.word	0x0002a860
        /*0bdc*/ 	.short	0x010a
        /*0bde*/ 	.byte	0x3f
	.zero		1


	//   ....[56]....
        /*0be0*/ 	.word	0x0000f060
        /*0be4*/ 	.word	0x0000001b
        /*0be8*/ 	.word	0x0002a860
        /*0bec*/ 	.short	0x010a
        /*0bee*/ 	.byte	0x3f
	.zero		1


	//   ....[57]....
        /*0bf0*/ 	.word	0x0000f0d0
        /*0bf4*/ 	.word	0x00000003
        /*0bf8*/ 	.word	0x0002a800
        /*0bfc*/ 	.short	0x010a
        /*0bfe*/ 	.byte	0x3f
	.zero		1


	//   ....[58]....
        /*0c00*/ 	.word	0x0000f120
        /*0c04*/ 	.word	0x00000008
        /*0c08*/ 	.word	0x0002a830
        /*0c0c*/ 	.short	0x010a
        /*0c0e*/ 	.byte	0x3f
	.zero		1


	//   ....[59]....
        /*0c10*/ 	.word	0x0000f180
        /*0c14*/ 	.word	0x00000003
        /*0c18*/ 	.word	0x0002a830
        /*0c1c*/ 	.short	0x010a
        /*0c1e*/ 	.byte	0x3f
	.zero		1


	//   ....[60]....
        /*0c20*/ 	.word	0x0000f1e0
        /*0c24*/ 	.word	0x00000003
        /*0c28*/ 	.word	0x0002a850
        /*0c2c*/ 	.short	0x010a
        /*0c2e*/ 	.byte	0x3f
	.zero		1


	//   ....[61]....
        /*0c30*/ 	.word	0x0000f240
        /*0c34*/ 	.word	0x00000005
        /*0c38*/ 	.word	0x0002a850
        /*0c3c*/ 	.short	0x010a
        /*0c3e*/ 	.byte	0x3f
	.zero		1


	//   ....[62]....
        /*0c40*/ 	.word	0x0000f350
        /*0c44*/ 	.word	0x00000007
        /*0c48*/ 	.word	0x0002a840
        /*0c4c*/ 	.short	0x010a
        /*0c4e*/ 	.byte	0x3f
	.zero		1


	//   ....[63]....
        /*0c50*/ 	.word	0x000106e0
        /*0c54*/ 	.word	0x00000016
        /*0c58*/ 	.word	0x0002a820
        /*0c5c*/ 	.short	0x010a
        /*0c5e*/ 	.byte	0x3f
	.zero		1


	//   ....[64]....
        /*0c60*/ 	.word	0x00010730
        /*0c64*/ 	.word	0x00000006
        /*0c68*/ 	.word	0x0002a840
        /*0c6c*/ 	.short	0x010a
        /*0c6e*/ 	.byte	0x3f
	.zero		1


	//   ....[65]....
        /*0c70*/ 	.word	0x00010ef0
        /*0c74*/ 	.word	0x00000004
        /*0c78*/ 	.word	0x0002a860
        /*0c7c*/ 	.short	0x010a
        /*0c7e*/ 	.byte	0x3f
	.zero		1


	//   ....[66]....
        /*0c80*/ 	.word	0x000116f0
        /*0c84*/ 	.word	0x00000000
        /*0c88*/ 	.word	0x0002a860
        /*0c8c*/ 	.short	0x010a
        /*0c8e*/ 	.byte	0x3f
	.zero		1


	//   ....[67]....
        /*0c90*/ 	.word	0x000128c0
        /*0c94*/ 	.word	0x00000004
        /*0c98*/ 	.word	0x0002a820
        /*0c9c*/ 	.short	0x010a
        /*0c9e*/ 	.byte	0x3f
	.zero		1


	//   ....[68]....
        /*0ca0*/ 	.word	0x00012a60
        /*0ca4*/ 	.word	0x00000005
        /*0ca8*/ 	.word	0x0002a840
        /*0cac*/ 	.short	0x010a
        /*0cae*/ 	.byte	0x3f
	.zero		1


	//   ....[69]....
        /*0cb0*/ 	.word	0x00012ab0
        /*0cb4*/ 	.word	0x0000001b
        /*0cb8*/ 	.word	0x0002a840
        /*0cbc*/ 	.short	0x010a
        /*0cbe*/ 	.byte	0x3f
	.zero		1


	//   ....[70]....
        /*0cc0*/ 	.word	0x00012b00
        /*0cc4*/ 	.word	0x00000005
        /*0cc8*/ 	.word	0x0002a860
        /*0ccc*/ 	.short	0x010a
        /*0cce*/ 	.byte	0x3f
	.zero		1


	//----- nvinfo : EIATTR_NUM_MBARRIERS
	.align		4
.L_360:
        /*0cd0*/ 	.byte	0x03, 0x38
        /*0cd2*/ 	.short	0x0016


	//----- nvinfo : EIATTR_EXIT_INSTR_OFFSETS
	.align		4
        /*0cd4*/ 	.byte	0x04, 0x1c
        /*0cd6*/ 	.short	(.L_362 - .L_361)


	//   ....[0]....
.L_361:
        /*0cd8*/ 	.word	0x00000990


	//   ....[1]....
        /*0cdc*/ 	.word	0x00009690


	//   ....[2]....
        /*0ce0*/ 	.word	0x0000f0b0


	//----- nvinfo : EIATTR_MAX_THREADS
	.align		4
.L_362:
        /*0ce4*/ 	.byte	0x04, 0x05
        /*0ce6*/ 	.short	(.L_364 - .L_363)
.L_363:
        /*0ce8*/ 	.word	0x00000180
        /*0cec*/ 	.word	0x00000001
        /*0cf0*/ 	.word	0x00000001


	//----- nvinfo : EIATTR_CRS_STACK_SIZE
	.align		4
.L_364:
        /*0cf4*/ 	.byte	0x04, 0x1e
        /*0cf6*/ 	.short	(.L_366 - .L_365)
.L_365:
        /*0cf8*/ 	.word	0x00000000


	//----- nvinfo : EIATTR_CBANK_PARAM_SIZE
	.align		4
.L_366:
        /*0cfc*/ 	.byte	0x03, 0x19
        /*0cfe*/ 	.short	0x0af0


	//----- nvinfo : EIATTR_PARAM_CBANK
	.align		4
        /*0d00*/ 	.byte	0x04, 0x0a
        /*0d02*/ 	.short	(.L_368 - .L_367)
	.align		4
.L_367:
        /*0d04*/ 	.word	index@(.nv.constant0._ZN7cutlass13device_kernelIN5flash11enable_sm90INS1_16FlashAttnFwdSm90INS1_25CollectiveMainloopFwdSm90ILi2EN4cute5tupleIJNS5_1CILi1EEES8_S8_EEENS6_IJNS7_ILi128EEENS7_ILi96EEENS7_ILi192EEEEEELi128ENS_6half_tEfNS_4arch4Sm90ELb0ELb0ELb0ELb1ELb1ELb0ELb0ELb1ELb1ELb1ELb1ELb0EEENS1_21CollectiveEpilogueFwdINS6_IJSA_SA_SB_EEES9_SE_SG_Li256ELb1ELb1ELb1ELb0EEENS1_36VarlenDynamicPersistentTileSchedulerILi128ELi96ELi256ELi128ELb1ELb1ELb1ELb0ELb1ELb1EEEEEEEEEvNT_6ParamsE)
        /*0d08*/ 	.short	0x0210
        /*0d0a*/ 	.short	0x0af0


	//----- nvinfo : EIATTR_SW_WAR
	.align		4
.L_368:
        /*0d0c*/ 	.byte	0x04, 0x36
        /*0d0e*/ 	.short	(.L_370 - .L_369)
.L_369:
        /*0d10*/ 	.word	0x00000008
.L_370:


//--------------------- .nv.info._ZN7cutlass13device_kernelIN5flash11enable_sm90INS1_16FlashAttnFwdSm90INS1_25CollectiveMainloopFwdSm90ILi2EN4cute5tupleIJNS5_1CILi1EEES8_S8_EEENS6_IJNS7_ILi128EEENS7_ILi96EEENS7_ILi192EEEEEELi128ENS_6half_tEfNS_4arch4Sm90ELb0ELb0ELb0ELb1ELb1ELb1ELb0ELb1ELb1ELb1ELb1ELb0EEENS1_21CollectiveEpilogueFwdINS6_IJSA_SA_SB_EEES9_SE_SG_Li256ELb1ELb1ELb1ELb0EEENS1_36VarlenDynamicPersistentTileSchedulerILi128ELi96ELi256ELi128ELb1ELb1ELb1ELb0ELb1ELb1EEEEEEEEEvNT_6ParamsE --------------------------
	.section	.nv.info._ZN7cutlass13device_kernelIN5flash11enable_sm90INS1_16FlashAttnFwdSm90INS1_25CollectiveMainloopFwdSm90ILi2EN4cute5tupleIJNS5_1CILi1EEES8_S8_EEENS6_IJNS7_ILi128EEENS7_ILi96EEENS7_ILi192EEEEEELi128ENS_6half_tEfNS_4arch4Sm90ELb0ELb0ELb0ELb1ELb1ELb1ELb0ELb1ELb1ELb1ELb1ELb0EEENS1_21CollectiveEpilogueFwdINS6_IJSA_SA_SB_EEES9_SE_SG_Li256ELb1ELb1ELb1ELb0EEENS1_36VarlenDynamicPersistentTileSchedulerILi128ELi96ELi256ELi128ELb1ELb1ELb1ELb0ELb1ELb1EEEEEEEEEvNT_6ParamsE,"",@"SHT_CUDA_INFO"
	.sectionflags	@""
	.align	4


	//----- nvinfo : EIATTR_CUDA_API_VERSION
	.align		4
        /*0000*/ 	.byte	0x04, 0x37
        /*0002*/ 	.short	(.L_372 - .L_371)
.L_371:
        /*0004*/ 	.word	0x00000082


	//----- nvinfo : EIATTR_KPARAM_INFO
	.align		4
.L_372:
        /*0008*/ 	.byte	0x04, 0x17
        /*000a*/ 	.short	(.L_374 - .L_373)
.L_373:
        /*000c*/ 	.word	0x00000000
        /*0010*/ 	.short	0x0000
        /*0012*/ 	.short	0x0070
        /*0014*/ 	.byte	0x00, 0xf0, 0x01, 0x2a


	//----- nvinfo : EIATTR_SPARSE_MMA_MASK
	.align		4
.L_374:
        /*0018*/ 	.byte	0x03, 0x50
        /*001a*/ 	.short	0x0000


	//----- nvinfo : EIATTR_MAXREG_COUNT
	.align		4
        /*001c*/ 	.byte	0x03, 0x1b
        /*001e*/ 	.short	0x00a8


	//----- nvinfo : EIATTR_NUM_BARRIERS
	.align		4
        /*0020*/ 	.byte	0x02, 0x4c
        /*0022*/ 	.byte	0x10
	.zero		1


	//----- nvinfo : EIATTR_EXTERNS
	.align		4
        /*0024*/ 	.byte	0x04, 0x0f
        /*0026*/ 	.short	(.L_376 - .L_375)


	//   ....[0]....
	.align		4
.L_375:
        /*0028*/ 	.word	index@(__assertfail)


	//----- nvinfo : EIATTR_ANNOTATIONS
	.align		4
.L_376:
        /*002c*/ 	.byte	0x04, 0x55
        /*002e*/ 	.short	(.L_378 - .L_377)


	//   ....[0]....
.L_377:
        /* <DEDUP_REMOVED lines=56> */


	//----- nvinfo : EIATTR_MERCURY_ISA_VERSION
	.align		4
.L_378:
        /*0398*/ 	.byte	0x03, 0x5f
        /*039a*/ 	.short	0x0101


	//----- nvinfo : EIATTR_UNUSED_LOAD_BYTE_OFFSET
	.align		4
        /*039c*/ 	.byte	0x04, 0x44
        /*039e*/ 	.short	(.L_380 - .L_379)


	//   ....[0]....
.L_379:
        /*03a0*/ 	.word	0x00000a30
        /*03a4*/ 	.word	0x0000fff0


	//   ....[1]....
        /*03a8*/ 	.word	0x00016460
        /*03ac*/ 	.word	0x0000fff0


	//----- nvinfo : EIATTR_INT_WARP_WIDE_INSTR_OFFSETS
	.align		4
.L_380:
        /*03b0*/ 	.byte	0x04, 0x31
        /*03b2*/ 	.short	(.L_382 - .L_381)


	//   ....[0]....
.L_381:
        /*03b4*/ 	.word	0x00000130


	//   ....[1]....
        /*03b8*/ 	.word	0x00000170


	//   ....[2]....
        /*03bc*/ 	.word	0x000001e0


	//   ....[3]....
        /*03c0*/ 	.word	0x0001bd70


	//   ....[4]....
        /*03c4*/ 	.word	0x0001be00


	//   ....[5]....
        /*03c8*/ 	.word	0x0001ecd0


	//   ....[6]....
        /*03cc*/ 	.word	0x0001ed60


	//----- nvinfo : EIATTR_COOP_GROUP_MASK_REGIDS
	.align		4
.L_382:
        /*03d0*/ 	.byte	0x04, 0x29
        /*03d2*/ 	.short	(.L_384 - .L_383)


	//   ....[0]....
.L_383:
        /*03d4*/ 	.word	0xffffffff


	//   ....[1]....
        /*03d8*/ 	.word	0xffffffff


	//   ....[2]....
        /*03dc*/ 	.word	0xffffffff


	//   ....[3]....
        /*03e0*/ 	.word	0xffffffff


	//   ....[4]....
        /*03e4*/ 	.word	0xffffffff


	//   ....[5]....
        /*03e8*/ 	.word	0xffffffff


	//   ....[6]....
        /*03ec*/ 	.word	0xffffffff


	//   ....[7]....
        /*03f0*/ 	.word	0xffffffff


	//   ....[8]....
        /*03f4*/ 	.word	0xffffffff


	//   ....[9]....
        /*03f8*/ 	.word	0xffffffff


	//   ....[10]....
        /*03fc*/ 	.word	0xffffffff


	//   ....[11]....
        /*0400*/ 	.word	0xffffffff


	//   ....[12]....
        /*0404*/ 	.word	0xffffffff


	//   ....[13]....
        /*0408*/ 	.word	0xffffffff


	//   ....[14]....
        /*040c*/ 	.word	0xffffffff


	//   ....[15]....
        /*0410*/ 	.word	0xffffffff


	//   ....[16]....
        /*0414*/ 	.word	0xffffffff


	//   ....[17]....
        /*0418*/ 	.word	0xffffffff


	//   ....[18]....
        /*041c*/ 	.word	0xffffffff


	//   ....[19]....
        /*0420*/ 	.word	0xffffffff


	//   ....[20]....
        /*0424*/ 	.word	0xffffffff


	//   ....[21]....
        /*0428*/ 	.word	0xffffffff


	//   ....[22]....
        /*042c*/ 	.word	0xffffffff


	//   ....[23]....
        /*0430*/ 	.word	0xffffffff


	//   ....[24]....
        /*0434*/ 	.word	0xffffffff


	//   ....[25]....
        /*0438*/ 	.word	0xffffffff


	//   ....[26]....
        /*043c*/ 	.word	0xffffffff


	//   ....[27]....
        /*0440*/ 	.word	0xffffffff


	//   ....[28]....
        /*0444*/ 	.word	0xffffffff


	//   ....[29]....
        /*0448*/ 	.word	0xffffffff


	//   ....[30]....
        /*044c*/ 	.word	0xffffffff


	//   ....[31]....
        /*0450*/ 	.word	0xffffffff


	//   ....[32]....
        /*0454*/ 	.word	0xffffffff


	//   ....[33]....
        /*0458*/ 	.word	0xffffffff


	//   ....[34]....
        /*045c*/ 	.word	0xffffffff


	//   ....[35]....
        /*0460*/ 	.word	0xffffffff


	//   ....[36]....
        /*0464*/ 	.word	0xffffffff


	//   ....[37]....
        /*0468*/ 	.word	0xffffffff


	//   ....[38]....
        /*046c*/ 	.word	0xffffffff


	//   ....[39]....
        /*0470*/ 	.word	0xffffffff


	//   ....[40]....
        /*0474*/ 	.word	0xffffffff


	//   ....[41]....
        /*0478*/ 	.word	0xffffffff


	//   ....[42]....
        /*047c*/ 	.word	0xffffffff


	//   ....[43]....
        /*0480*/ 	.word	0xffffffff


	//   ....[44]....
        /*0484*/ 	.word	0xffffffff


	//   ....[45]....
        /*0488*/ 	.word	0xffffffff


	//   ....[46]....
        /*048c*/ 	.word	0xffffffff


	//   ....[47]....
        /*0490*/ 	.word	0xffffffff


	//   ....[48]....
        /*0494*/ 	.word	0xffffffff


	//   ....[49]....
        /*0498*/ 	.word	0xffffffff


	//   ....[50]....
        /*049c*/ 	.word	0xffffffff


	//   ....[51]....
        /*04a0*/ 	.word	0xffffffff


	//   ....[52]....
        /*04a4*/ 	.word	0xffffffff


	//   ....[53]....
        /*04a8*/ 	.word	0xffffffff


	//   ....[54]....
        /*04ac*/ 	.word	0xffffffff


	//   ....[55]....
        /*04b0*/ 	.word	0xffffffff


	//   ....[56]....
        /*04b4*/ 	.word	0xffffffff


	//   ....[57]....
        /*04b8*/ 	.word	0xffffffff


	//   ....[58]....
        /*04bc*/ 	.word	0xffffffff


	//   ....[59]....
        /*04c0*/ 	.word	0xffffffff


	//   ....[60]....
        /*04c4*/ 	.word	0xffffffff


	//   ....[61]....
        /*04c8*/ 	.word	0xffffffff


	//   ....[62]....
        /*04cc*/ 	.word	0xffffffff


	//   ....[63]....
        /*04d0*/ 	.word	0xffffffff


	//   ....[64]....
        /*04d4*/ 	.word	0xffffffff


	//   ....[65]....
        /*04d8*/ 	.word	0xffffffff


	//   ....[66]....
        /*04dc*/ 	.word	0xffffffff


	//   ....[67]....
        /*04e0*/ 	.word	0xffffffff


	//   ....[68]....
        /*04e4*/ 	.word	0xffffffff


	//   ....[69]....
        /*04e8*/ 	.word	0xffffffff


	//   ....[70]....
        /*04ec*/ 	.word	0xffffffff


	//   ....[71]....
        /*04f0*/ 	.word	0xffffffff


	//   ....[72]....
        /*04f4*/ 	.word	0xffffffff


	//   ....[73]....
        /*04f8*/ 	.word	0xffffffff


	//   ....[74]....
        /*04fc*/ 	.word	0xffffffff


	//   ....[75]....
        /*0500*/ 	.word	0xffffffff


	//   ....[76]....
        /*0504*/ 	.word	0xffffffff


	//   ....[77]....
        /*0508*/ 	.word	0xffffffff


	//   ....[78]....
        /*050c*/ 	.word	0xffffffff


	//   ....[79]....
        /*0510*/ 	.word	0xffffffff


	//   ....[80]....
        /*0514*/ 	.word	0xffffffff


	//   ....[81]....
        /*0518*/ 	.word	0xffffffff


	//   ....[82]....
        /*051c*/ 	.word	0xffffffff


	//   ....[83]....
        /*0520*/ 	.word	0xffffffff


	//   ....[84]....
        /*0524*/ 	.word	0xffffffff


	//   ....[85]....
        /*0528*/ 	.word	0xffffffff


	//   ....[86]....
        /*052c*/ 	.word	0xffffffff


	//   ....[87]....
        /*0530*/ 	.word	0xffffffff


	//   ....[88]....
        /*0534*/ 	.word	0xffffffff


	//   ....[89]....
        /*0538*/ 	.word	0xffffffff


	//   ....[90]....
        /*053c*/ 	.word	0xffffffff


	//   ....[91]....
        /*0540*/ 	.word	0xffffffff


	//   ....[92]....
        /*0544*/ 	.word	0xffffffff


	//   ....[93]....
        /*0548*/ 	.word	0xffffffff


	//   ....[94]....
        /*054c*/ 	.word	0xffffffff


	//   ....[95]....
        /*0550*/ 	.word	0xffffffff


	//   ....[96]....
        /*0554*/ 	.word	0xffffffff


	//   ....[97]....
        /*0558*/ 	.word	0xffffffff


	//   ....[98]....
        /*055c*/ 	.word	0xffffffff


	//   ....[99]....
        /*0560*/ 	.word	0xffffffff


	//   ....[100]....
        /*0564*/ 	.word	0xffffffff


	//   ....[101]....
        /*0568*/ 	.word	0xffffffff


	//   ....[102]....
        /*056c*/ 	.word	0xffffffff


	//   ....[103]....
        /*0570*/ 	.word	0xffffffff


	//   ....[104]....
        /*0574*/ 	.word	0xffffffff


	//   ....[105]....
        /*0578*/ 	.word	0xffffffff


	//   ....[106]....
        /*057c*/ 	.word	0xffffffff


	//   ....[107]....
        /*0580*/ 	.word	0xffffffff


	//   ....[108]....
        /*0584*/ 	.word	0xffffffff


	//   ....[109]....
        /*0588*/ 	.word	0xffffffff


	//   ....[110]....
        /*058c*/ 	.word	0xffffffff


	//   ....[111]....
        /*0590*/ 	.word	0xffffffff


	//   ....[112]....
        /*0594*/ 	.word	0xffffffff


	//   ....[113]....
        /*0598*/ 	.word	0xffffffff


	//   ....[114]....
        /*059c*/ 	.word	0xffffffff


	//   ....[115]....
        /*05a0*/ 	.word	0xffffffff


	//   ....[116]....
        /*05a4*/ 	.word	0xffffffff


	//   ....[117]....
        /*05a8*/ 	.word	0xffffffff


	//   ....[118]....
        /*05ac*/ 	.word	0xffffffff


	//   ....[119]....
        /*05b0*/ 	.word	0xffffffff


	//   ....[120]....
        /*05b4*/ 	.word	0xffffffff


	//   ....[121]....
        /*05b8*/ 	.word	0xffffffff


	//   ....[122]....
        /*05bc*/ 	.word	0xffffffff


	//   ....[123]....
        /*05c0*/ 	.word	0xffffffff


	//   ....[124]....
        /*05c4*/ 	.word	0xffffffff


	//   ....[125]....
        /*05c8*/ 	.word	0xffffffff


	//   ....[126]....
        /*05cc*/ 	.word	0xffffffff


	//   ....[127]....
        /*05d0*/ 	.word	0xffffffff


	//   ....[128]....
        /*05d4*/ 	.word	0xffffffff


	//   ....[129]....
        /*05d8*/ 	.word	0xffffffff


	//   ....[130]....
        /*05dc*/ 	.word	0xffffffff


	//   ....[131]....
        /*05e0*/ 	.word	0xffffffff


	//   ....[132]....
        /*05e4*/ 	.word	0xffffffff


	//   ....[133]....
        /*05e8*/ 	.word	0xffffffff


	//   ....[134]....
        /*05ec*/ 	.word	0xffffffff


	//   ....[135]....
        /*05f0*/ 	.word	0xffffffff


	//   ....[136]....
        /*05f4*/ 	.word	0xffffffff


	//   ....[137]....
        /*05f8*/ 	.word	0xffffffff


	//   ....[138]....
        /*05fc*/ 	.word	0xffffffff


	//   ....[139]....
        /*0600*/ 	.word	0xffffffff


	//   ....[140]....
        /*0604*/ 	.word	0xffffffff


	//   ....[141]....
        /*0608*/ 	.word	0xffffffff


	//   ....[142]....
        /*060c*/ 	.word	0xffffffff


	//   ....[143]....
        /*0610*/ 	.word	0xffffffff


	//   ....[144]....
        /*0614*/ 	.word	0xffffffff


	//   ....[145]....
        /*0618*/ 	.word	0xffffffff


	//   ....[146]....
        /*061c*/ 	.word	0xffffffff


	//   ....[147]....
        /*0620*/ 	.word	0xffffffff


	//   ....[148]....
        /*0624*/ 	.word	0xffffffff


	//   ....[149]....
        /*0628*/ 	.word	0xffffffff


	//   ....[150]....
        /*062c*/ 	.word	0xffffffff


	//   ....[151]....
        /*0630*/ 	.word	0xffffffff


	//   ....[152]....
        /*0634*/ 	.word	0xffffffff


	//   ....[153]....
        /*0638*/ 	.word	0xffffffff


	//   ....[154]....
        /*063c*/ 	.word	0xffffffff


	//   ....[155]....
        /*0640*/ 	.word	0xffffffff


	//   ....[156]....
        /*0644*/ 	.word	0xffffffff


	//   ....[157]....
        /*0648*/ 	.word	0xffffffff


	//   ....[158]....
        /*064c*/ 	.word	0xffffffff


	//   ....[159]....
        /*0650*/ 	.word	0xffffffff


	//   ....[160]....
        /*0654*/ 	.word	0xffffffff


	//   ....[161]....
        /*0658*/ 	.word	0xffffffff


	//   ....[162]....
        /*065c*/ 	.word	0xffffffff


	//   ....[163]....
        /*0660*/ 	.word	0xffffffff


	//   ....[164]....
        /*0664*/ 	.word	0xffffffff


	//   ....[165]....
        /*0668*/ 	.word	0xffffffff


	//   ....[166]....
        /*066c*/ 	.word	0xffffffff


	//   ....[167]....
        /*0670*/ 	.word	0xffffffff


	//   ....[168]....
        /*0674*/ 	.word	0xffffffff


	//   ....[169]....
        /*0678*/ 	.word	0x0500000f


	//   ....[170]....
        /*067c*/ 	.word	0x0500000f


	//   ....[171]....
        /*0680*/ 	.word	0x0500000f


	//   ....[172]....
        /*0684*/ 	.word	0x0500000f


	//   ....[173]....
        /*0688*/ 	.word	0x0500000f


	//   ....[174]....
        /*068c*/ 	.word	0x0500000f


	//   ....[175]....
        /*0690*/ 	.word	0x0500000f


	//   ....[176]....
        /*0694*/ 	.word	0x0500000f


	//   ....[177]....
        /*0698*/ 	.word	0x0500000f


	//   ....[178]....
        /*069c*/ 	.word	0x0500000f


	//   ....[179]....
        /*06a0*/ 	.word	0x0500000f


	//   ....[180]....
        /*06a4*/ 	.word	0x0500000f


	//   ....[181]....
        /*06a8*/ 	.word	0x0500000f


	//   ....[182]....
        /*06ac*/ 	.word	0x0500000f


	//   ....[183]....
        /*06b0*/ 	.word	0x0500000f


	//   ....[184]....
        /*06b4*/ 	.word	0x0500000f


	//   ....[185]....
        /*06b8*/ 	.word	0x0500000f


	//   ....[186]....
        /*06bc*/ 	.word	0x0500000f


	//   ....[187]....
        /*06c0*/ 	.word	0x0500000f


	//   ....[188]....
        /*06c4*/ 	.word	0x0500000f


	//   ....[189]....
        /*06c8*/ 	.word	0x0500000f


	//   ....[190]....
        /*06cc*/ 	.word	0x0500000f


	//   ....[191]....
        /*06d0*/ 	.word	0x0500000f


	//   ....[192]....
        /*06d4*/ 	.word	0x0500000f


	//   ....[193]....
        /*06d8*/ 	.word	0x0500000f


	//   ....[194]....
        /*06dc*/ 	.word	0x0500000f


	//   ....[195]....
        /*06e0*/ 	.word	0x0500000f


	//   ....[196]....
        /*06e4*/ 	.word	0x0500000f


	//   ....[197]....
        /*06e8*/ 	.word	0x0500000f


	//   ....[198]....
        /*06ec*/ 	.word	0x0500000f


	//   ....[199]....
        /*06f0*/ 	.word	0x0500000f


	//   ....[200]....
        /*06f4*/ 	.word	0x0500000f


	//   ....[201]....
        /*06f8*/ 	.word	0x0500000f


	//   ....[202]....
        /*06fc*/ 	.word	0x0500000f


	//   ....[203]....
        /*0700*/ 	.word	0x0500000f


	//   ....[204]....
        /*0704*/ 	.word	0x0500000f


	//   ....[205]....
        /*0708*/ 	.word	0x0500000f


	//   ....[206]....
        /*070c*/ 	.word	0x0500000f


	//   ....[207]....
        /*0710*/ 	.word	0x0500000f


	//   ....[208]....
        /*0714*/ 	.word	0x0500000f


	//   ....[209]....
        /*0718*/ 	.word	0x0500000f


	//   ....[210]....
        /*071c*/ 	.word	0x0500000f


	//   ....[211]....
        /*0720*/ 	.word	0x0500000f


	//   ....[212]....
        /*0724*/ 	.word	0x0500000f


	//   ....[213]....
        /*0728*/ 	.word	0x0500000f


	//   ....[214]....
        /*072c*/ 	.word	0x0500000f


	//   ....[215]....
        /*0730*/ 	.word	0x0500000f


	//   ....[216]....
        /*0734*/ 	.word	0x0500000f


	//   ....[217]....
        /*0738*/ 	.word	0x0500000f


	//   ....[218]....
        /*073c*/ 	.word	0x0500000f


	//   ....[219]....
        /*0740*/ 	.word	0x0500000f


	//   ....[220]....
        /*0744*/ 	.word	0x0500000f


	//   ....[221]....
        /*0748*/ 	.word	0x0500000f


	//   ....[222]....
        /*074c*/ 	.word	0x0500000f


	//   ....[223]....
        /*0750*/ 	.word	0x0500000f


	//   ....[224]....
        /*0754*/ 	.word	0x0500000f


	//   ....[225]....
        /*0758*/ 	.word	0x0500000f


	//   ....[226]....
        /*075c*/ 	.word	0x0500000f


	//   ....[227]....
        /*0760*/ 	.word	0x0500000f


	//   ....[228]....
        /*0764*/ 	.word	0x0500000f


	//   ....[229]....
        /*0768*/ 	.word	0x0500000f


	//   ....[230]....
        /*076c*/ 	.word	0x0500000f


	//   ....[231]....
        /*0770*/ 	.word	0x0500000f


	//   ....[232]....
        /*0774*/ 	.word	0x0500000f


	//   ....[233]....
        /*0778*/ 	.word	0x0500000f


	//   ....[234]....
        /*077c*/ 	.word	0x0500000f


	//   ....[235]....
        /*0780*/ 	.word	0x0500000f


	//   ....[236]....
        /*0784*/ 	.word	0x0500000f


	//   ....[237]....
        /*0788*/ 	.word	0x0500000f


	//   ....[238]....
        /*078c*/ 	.word	0x0500000f


	//   ....[239]....
        /*0790*/ 	.word	0x0500000f


	//   ....[240]....
        /*0794*/ 	.word	0x0500000f


	//   ....[241]....
        /*0798*/ 	.word	0x0500000f


	//   ....[242]....
        /*079c*/ 	.word	0x0500000f


	//   ....[243]....
        /*07a0*/ 	.word	0x0500000f


	//   ....[244]....
        /*07a4*/ 	.word	0x0500000f


	//   ....[245]....
        /*07a8*/ 	.word	0x0500000f


	//   ....[246]....
        /*07ac*/ 	.word	0x0500000f


	//   ....[247]....
        /*07b0*/ 	.word	0x0500000f


	//   ....[248]....
        /*07b4*/ 	.word	0x0500000f


	//   ....[249]....
        /*07b8*/ 	.word	0x0500000f


	//   ....[250]....
        /*07bc*/ 	.word	0x0500000f


	//   ....[251]....
        /*07c0*/ 	.word	0x0500000f


	//   ....[252]....
        /*07c4*/ 	.word	0x0500000f


	//   ....[253]....
        /*07c8*/ 	.word	0x0500000f


	//   ....[254]....
        /*07cc*/ 	.word	0x0500000f


	//   ....[255]....
        /*07d0*/ 	.word	0x0500000f


	//   ....[0]....
        /*07d4*/ 	.word	0x0500000f


	//   ....[1]....
        /*07d8*/ 	.word	0x0500000f


	//   ....[2]....
        /*07dc*/ 	.word	0x0500000f


	//   ....[3]....
        /*07e0*/ 	.word	0x0500000f


	//   ....[4]....
        /*07e4*/ 	.word	0x0500000f


	//   ....[5]....
        /*07e8*/ 	.word	0x0500000f


	//   ....[6]....
        /*07ec*/ 	.word	0x0500000f


	//   ....[7]....
        /*07f0*/ 	.word	0x0500000f


	//   ....[8]....
        /*07f4*/ 	.word	0x0500000f


	//   ....[9]....
        /*07f8*/ 	.word	0x0500000f


	//   ....[10]....
        /*07fc*/ 	.word	0x0500000f


	//   ....[11]....
        /*0800*/ 	.word	0x0500000f


	//   ....[12]....
        /*0804*/ 	.word	0x0500000f


	//   ....[13]....
        /*0808*/ 	.word	0x0500000f


	//   ....[14]....
        /*080c*/ 	.word	0x0500000f


	//   ....[15]....
        /*0810*/ 	.word	0x0500000f


	//   ....[16]....
        /*0814*/ 	.word	0x0500000f


	//   ....[17]....
        /*0818*/ 	.word	0x0500000f


	//----- nvinfo : EIATTR_COOP_GROUP_INSTR_OFFSETS
	.align		4
.L_384:
        /*081c*/ 	.byte	0x04, 0x28
        /*081e*/ 	.short	(.L_386 - .L_385)


	//   ....[0]....
.L_385:
        /*0820*/ 	.word	0x00000060


	//   ....[1]....
        /*0824*/ 	.word	0x00000140


	//   ....[2]....
        /*0828*/ 	.word	0x00000190


	//   ....[3]....
        /*082c*/ 	.word	0x000003c0


	//   ....[4]....
        /*0830*/ 	.word	0x00000520


	//   ....[5]....
        /*0834*/ 	.word	0x00000640


	//   ....[6]....
        /*0838*/ 	.word	0x000007a0


	//   ....[7]....
        /*083c*/ 	.word	0x00003c40


	//   ....[8]....
        /*0840*/ 	.word	0x00003c50


	//   ....[9]....
        /*0844*/ 	.word	0x000051a0


	//   ....[10]....
        /*0848*/ 	.word	0x000051b0


	//   ....[11]....
        /*084c*/ 	.word	0x000072e0


	//   ....[12]....
        /*0850*/ 	.word	0x000072f0


	//   ....[13]....
        /*0854*/ 	.word	0x00008ab0


	//   ....[14]....
        /*0858*/ 	.word	0x00008ac0


	//   ....[15]....
        /*085c*/ 	.word	0x0000a3a0


	//   ....[16]....
        /*0860*/ 	.word	0x0000a3b0


	//   ....[17]....
        /*0864*/ 	.word	0x0000a640


	//   ....[18]....
        /*0868*/ 	.word	0x0000a650


	//   ....[19]....
        /*086c*/ 	.word	0x0000ab70


	//   ....[20]....
        /*0870*/ 	.word	0x0000aba0


	//   ....[21]....
        /*0874*/ 	.word	0x0000ad20


	//   ....[22]....
        /*0878*/ 	.word	0x0000ad40


	//   ....[23]....
        /*087c*/ 	.word	0x0000b4f0


	//   ....[24]....
        /*0880*/ 	.word	0x0000ba40


	//   ....[25]....
        /*0884*/ 	.word	0x0000ba50


	//   ....[26]....
        /*0888*/ 	.word	0x0000ba60


	//   ....[27]....
        /*088c*/ 	.word	0x0000ba70


	//   ....[28]....
        /*0890*/ 	.word	0x0000e4f0


	//   ....[29]....
        /*0894*/ 	.word	0x0000e500


	//   ....[30]....
        /*0898*/ 	.word	0x0000e510


	//   ....[31]....
        /*089c*/ 	.word	0x0000e520


	//   ....[32]....
        /*08a0*/ 	.word	0x00012270


	//   ....[33]....
        /*08a4*/ 	.word	0x000122c0


	//   ....[34]....
        /*08a8*/ 	.word	0x00012730


	//   ....[35]....
        /*08ac*/ 	.word	0x00012780


	//   ....[36]....
        /*08b0*/ 	.word	0x00014970


	//   ....[37]....
        /*08b4*/ 	.word	0x00014980


	//   ....[38]....
        /*08b8*/ 	.word	0x000149b0


	//   ....[39]....
        /*08bc*/ 	.word	0x000149c0


	//   ....[40]....
        /*08c0*/ 	.word	0x00015d50


	//   ....[41]....
        /*08c4*/ 	.word	0x00015dd0


	//   ....[42]....
        /*08c8*/ 	.word	0x00015e00


	//   ....[43]....
        /*08cc*/ 	.word	0x00015e10


	//   ....[44]....
        /*08d0*/ 	.word	0x00016f10


	//   ....[45]....
        /*08d4*/ 	.word	0x00016f20


	//   ....[46]....
        /*08d8*/ 	.word	0x00016f30


	//   ....[47]....
        /*08dc*/ 	.word	0x00016f40


	//   ....[48]....
        /*08e0*/ 	.word	0x00017620


	//   ....[49]....
        /*08e4*/ 	.word	0x00017650


	//   ....[50]....
        /*08e8*/ 	.word	0x00017710


	//   ....[51]....
        /*08ec*/ 	.word	0x00017730


	//   ....[52]....
        /*08f0*/ 	.word	0x000177f0


	//   ....[53]....
        /*08f4*/ 	.word	0x00017810


	//   ....[54]....
        /*08f8*/ 	.word	0x000178e0


	//   ....[55]....
        /*08fc*/ 	.word	0x00017900


	//   ....[56]....
        /*0900*/ 	.word	0x00017da0


	//   ....[57]....
        /*0904*/ 	.word	0x00017db0


	//   ....[58]....
        /*0908*/ 	.word	0x000181f0


	//   ....[59]....
        /*090c*/ 	.word	0x00018200


	//   ....[60]....
        /*0910*/ 	.word	0x00018e70


	//   ....[61]....
        /*0914*/ 	.word	0x00018e80


	//   ....[62]....
        /*0918*/ 	.word	0x00018f40


	//   ....[63]....
        /*091c*/ 	.word	0x00018f60


	//   ....[64]....
        /*0920*/ 	.word	0x00019020


	//   ....[65]....
        /*0924*/ 	.word	0x00019040


	//   ....[66]....
        /*0928*/ 	.word	0x00019110


	//   ....[67]....
        /*092c*/ 	.word	0x00019130


	//   ....[68]....
        /*0930*/ 	.word	0x00019280


	//   ....[69]....
        /*0934*/ 	.word	0x00019490


	//   ....[70]....
        /*0938*/ 	.word	0x000194c0


	//   ....[71]....
        /*093c*/ 	.word	0x000194f0


	//   ....[72]....
        /*0940*/ 	.word	0x00019520


	//   ....[73]....
        /*0944*/ 	.word	0x00019550


	//   ....[74]....
        /*0948*/ 	.word	0x00019580


	//   ....[75]....
        /*094c*/ 	.word	0x00019710


	//   ....[76]....
        /*0950*/ 	.word	0x00019740


	//   ....[77]....
        /*0954*/ 	.word	0x00019770


	//   ....[78]....
        /*0958*/ 	.word	0x000197a0


	//   ....[79]....
        /*095c*/ 	.word	0x000197d0


	//   ....[80]....
        /*0960*/ 	.word	0x00019800


	//   ....[81]....
        /*0964*/ 	.word	0x00019890


	//   ....[82]....
        /*0968*/ 	.word	0x000198c0


	//   ....[83]....
        /*096c*/ 	.word	0x000198d0


	//   ....[84]....
        /*0970*/ 	.word	0x00019960


	//   ....[85]....
        /*0974*/ 	.word	0x0001a8d0


	//   ....[86]....
        /*0978*/ 	.word	0x0001ca00


	//   ....[87]....
        /*097c*/ 	.word	0x0001ca20


	//   ....[88]....
        /*0980*/ 	.word	0x0001cad0


	//   ....[89]....
        /*0984*/ 	.word	0x0001caf0


	//   ....[90]....
        /*0988*/ 	.word	0x0001cb90


	//   ....[91]....
        /*098c*/ 	.word	0x0001cbb0


	//   ....[92]....
        /*0990*/ 	.word	0x0001cc50


	//   ....[93]....
        /*0994*/ 	.word	0x0001cc70


	//   ....[94]....
        /*0998*/ 	.word	0x0001cd10


	//   ....[95]....
        /*099c*/ 	.word	0x0001cd30


	//   ....[96]....
        /*09a0*/ 	.word	0x0001cd40


	//   ....[97]....
        /*09a4*/ 	.word	0x0001cdd0


	//   ....[98]....
        /*09a8*/ 	.word	0x0001d580


	//   ....[99]....
        /*09ac*/ 	.word	0x0001d5b0


	//   ....[100]....
        /*09b0*/ 	.word	0x0001d5d0


	//   ....[101]....
        /*09b4*/ 	.word	0x0001d660


	//   ....[102]....
        /*09b8*/ 	.word	0x0001d670


	//   ....[103]....
        /*09bc*/ 	.word	0x0001d710


	//   ....[104]....
        /*09c0*/ 	.word	0x0001d720


	//   ....[105]....
        /*09c4*/ 	.word	0x0001d7c0


	//   ....[106]....
        /*09c8*/ 	.word	0x0001d7d0


	//   ....[107]....
        /*09cc*/ 	.word	0x0001d870


	//   ....[108]....
        /*09d0*/ 	.word	0x0001d880


	//   ....[109]....
        /*09d4*/ 	.word	0x0001d920


	//   ....[110]....
        /*09d8*/ 	.word	0x0001d930


	//   ....[111]....
        /*09dc*/ 	.word	0x0001d9d0


	//   ....[112]....
        /*09e0*/ 	.word	0x0001d9e0


	//   ....[113]....
        /*09e4*/ 	.word	0x0001d9f0


	//   ....[114]....
        /*09e8*/ 	.word	0x0001e1c0


	//   ....[115]....
        /*09ec*/ 	.word	0x0001e1d0


	//   ....[116]....
        /*09f0*/ 	.word	0x0001e1e0


	//   ....[117]....
        /*09f4*/ 	.word	0x0001e270


	//   ....[118]....
        /*09f8*/ 	.word	0x0001e280


	//   ....[119]....
        /*09fc*/ 	.word	0x0001e2e0


	//   ....[120]....
        /*0a00*/ 	.word	0x0001e310


	//   ....[121]....
        /*0a04*/ 	.word	0x0001e350


	//   ....[122]....
        /*0a08*/ 	.word	0x0001e380


	//   ....[123]....
        /*0a0c*/ 	.word	0x0001e3c0


	//   ....[124]....
        /*0a10*/ 	.word	0x0001e3f0


	//   ....[125]....
        /*0a14*/ 	.word	0x0001e430


	//   ....[126]....
        /*0a18*/ 	.word	0x0001e6b0


	//   ....[127]....
        /*0a1c*/ 	.word	0x0001e6d0


	//   ....[128]....
        /*0a20*/ 	.word	0x0001e760


	//   ....[129]....
        /*0a24*/ 	.word	0x0001e770


	//   ....[130]....
        /*0a28*/ 	.word	0x0001e7e0


	//   ....[131]....
        /*0a2c*/ 	.word	0x0001e7f0


	//   ....[132]....
        /*0a30*/ 	.word	0x0001e860


	//   ....[133]....
        /*0a34*/ 	.word	0x0001e870


	//   ....[134]....
        /*0a38*/ 	.word	0x0001e8e0


	//   ....[135]....
        /*0a3c*/ 	.word	0x0001e8f0


	//   ....[136]....
        /*0a40*/ 	.word	0x0001e900


	//   ....[137]....
        /*0a44*/ 	.word	0x0001e970


	//   ....[138]....
        /*0a48*/ 	.word	0x0001eef0


	//   ....[139]....
        /*0a4c*/ 	.word	0x0001ef20


	//   ....[140]....
        /*0a50*/ 	.word	0x0001ef40


	//   ....[141]....
        /*0a54*/ 	.word	0x0001ef50


	//   ....[142]....
        /*0a58*/ 	.word	0x0001ef90


	//   ....[143]....
        /*0a5c*/ 	.word	0x0001efb0


	//   ....[144]....
        /*0a60*/ 	.word	0x0001f020


	//   ....[145]....
        /*0a64*/ 	.word	0x0001f040


	//   ....[146]....
        /*0a68*/ 	.word	0x0001f0a0


	//   ....[147]....
        /*0a6c*/ 	.word	0x0001f0c0


	//   ....[148]....
        /*0a70*/ 	.word	0x0001f110


	//   ....[149]....
        /*0a74*/ 	.word	0x0001f130


	//   ....[150]....
        /*0a78*/ 	.word	0x0001f570


	//   ....[151]....
        /*0a7c*/ 	.word	0x0001f5a0


	//   ....[152]....
        /*0a80*/ 	.word	0x0001f610


	//   ....[153]....
        /*0a84*/ 	.word	0x0001f640


	//   ....[154]....
        /*0a88*/ 	.word	0x0001f670


	//   ....[155]....
        /*0a8c*/ 	.word	0x0001f6a0


	//   ....[156]....
        /*0a90*/ 	.word	0x0001f6d0


	//   ....[157]....
        /*0a94*/ 	.word	0x0001f700


	//   ....[158]....
        /*0a98*/ 	.word	0x0001f8a0


	//   ....[159]....
        /*0a9c*/ 	.word	0x0001f8d0


	//   ....[160]....
        /*0aa0*/ 	.word	0x0001f900


	//   ....[161]....
        /*0aa4*/ 	.word	0x0001f930


	//   ....[162]....
        /*0aa8*/ 	.word	0x0001f960


	//   ....[163]....
        /*0aac*/ 	.word	0x0001f990


	//   ....[164]....
        /*0ab0*/ 	.word	0x0001fa50


	//   ....[165]....
        /*0ab4*/ 	.word	0x0001fa70


	//   ....[166]....
        /*0ab8*/ 	.word	0x0001fa80


	//   ....[167]....
        /*0abc*/ 	.word	0x0001fae0


	//   ....[168]....
        /*0ac0*/ 	.word	0x00020100


	//   ....[169]....
        /*0ac4*/ 	.word	0x00020420


	//   ....[170]....
        /*0ac8*/ 	.word	0x000204b0


	//   ....[171]....
        /*0acc*/ 	.word	0x00020550


	//   ....[172]....
        /*0ad0*/ 	.word	0x000205e0


	//   ....[173]....
        /*0ad4*/ 	.word	0x000206d0


	//   ....[174]....
        /*0ad8*/ 	.word	0x00020760


	//   ....[175]....
        /*0adc*/ 	.word	0x00020800


	//   ....[176]....
        /*0ae0*/ 	.word	0x00020890


	//   ....[177]....
        /*0ae4*/ 	.word	0x00020980


	//   ....[178]....
        /*0ae8*/ 	.word	0x00020a10


	//   ....[179]....
        /*0aec*/ 	.word	0x00020ab0


	//   ....[180]....
        /*0af0*/ 	.word	0x00020b40


	//   ....[181]....
        /*0af4*/ 	.word	0x00020c30


	//   ....[182]....
        /*0af8*/ 	.word	0x00020cc0


	//   ....[183]....
        /*0afc*/ 	.word	0x00020d10


	//   ....[184]....
        /*0b00*/ 	.word	0x00020d60


	//   ....[185]....
        /*0b04*/ 	.word	0x00020e50


	//   ....[186]....
        /*0b08*/ 	.word	0x00020ee0


	//   ....[187]....
        /*0b0c*/ 	.word	0x00020f30


	//   ....[188]....
        /*0b10*/ 	.word	0x00020f80


	//   ....[189]....
        /*0b14*/ 	.word	0x000211e0


	//   ....[190]....
        /*0b18*/ 	.word	0x000214c0


	//   ....[191]....
        /*0b1c*/ 	.word	0x000215b0


	//   ....[192]....
        /*0b20*/ 	.word	0x00021650


	//   ....[193]....
        /*0b24*/ 	.word	0x000216b0


	//   ....[194]....
        /*0b28*/ 	.word	0x000217c0


	//   ....[195]....
        /*0b2c*/ 	.word	0x00021830


	//   ....[196]....
        /*0b30*/ 	.word	0x00021940


	//   ....[197]....
        /*0b34*/ 	.word	0x000219b0


	//   ....[198]....
        /*0b38*/ 	.word	0x00021ac0


	//   ....[199]....
        /*0b3c*/ 	.word	0x00021b30


	//   ....[200]....
        /*0b40*/ 	.word	0x00021c40


	//   ....[201]....
        /*0b44*/ 	.word	0x00021cb0


	//   ....[202]....
        /*0b48*/ 	.word	0x00021d90


	//   ....[203]....
        /*0b4c*/ 	.word	0x00021e90


	//   ....[204]....
        /*0b50*/ 	.word	0x00021ef0


	//   ....[205]....
        /*0b54*/ 	.word	0x00021f50


	//   ....[206]....
        /*0b58*/ 	.word	0x00022050


	//   ....[207]....
        /*0b5c*/ 	.word	0x000220b0


	//   ....[208]....
        /*0b60*/ 	.word	0x000221c0


	//   ....[209]....
        /*0b64*/ 	.word	0x00022220


	//   ....[210]....
        /*0b68*/ 	.word	0x00022330


	//   ....[211]....
        /*0b6c*/ 	.word	0x00022390


	//   ....[212]....
        /*0b70*/ 	.word	0x000224a0


	//   ....[213]....
        /*0b74*/ 	.word	0x00022500


	//   ....[214]....
        /*0b78*/ 	.word	0x00022610


	//   ....[215]....
        /*0b7c*/ 	.word	0x00022670


	//   ....[216]....
        /*0b80*/ 	.word	0x00022780


	//   ....[217]....
        /*0b84*/ 	.word	0x000227e0


	//   ....[218]....
        /*0b88*/ 	.word	0x000228d0


	//   ....[219]....
        /*0b8c*/ 	.word	0x00022a00


	//   ....[220]....
        /*0b90*/ 	.word	0x00022ab0


	//   ....[221]....
        /*0b94*/ 	.word	0x00022b20


	//   ....[222]....
        /*0b98*/ 	.word	0x00022c10


	//   ....[223]....
        /*0b9c*/ 	.word	0x00022c70


	//   ....[224]....
        /*0ba0*/ 	.word	0x00022d40


	//   ....[225]....
        /*0ba4*/ 	.word	0x00022da0


	//   ....[226]....
        /*0ba8*/ 	.word	0x00022e70


	//   ....[227]....
        /*0bac*/ 	.word	0x00022ed0


	//   ....[228]....
        /*0bb0*/ 	.word	0x00022fa0


	//   ....[229]....
        /*0bb4*/ 	.word	0x00023000


	//   ....[230]....
        /*0bb8*/ 	.word	0x000230d0


	//   ....[231]....
        /*0bbc*/ 	.word	0x000231c0


	//   ....[232]....
        /*0bc0*/ 	.word	0x00023260


	//   ....[233]....
        /*0bc4*/ 	.word	0x000232c0


	//   ....[234]....
        /*0bc8*/ 	.word	0x000233b0


	//   ....[235]....
        /*0bcc*/ 	.word	0x00023410


	//   ....[236]....
        /*0bd0*/ 	.word	0x000234f0


	//   ....[237]....
        /*0bd4*/ 	.word	0x00023550


	//   ....[238]....
        /*0bd8*/ 	.word	0x00023630


	//   ....[239]....
        /*0bdc*/ 	.word	0x00023690


	//   ....[240]....
        /*0be0*/ 	.word	0x00023770


	//   ....[241]....
        /*0be4*/ 	.word	0x000237d0


	//   ....[242]....
        /*0be8*/ 	.word	0x000238a0


	//   ....[243]....
        /*0bec*/ 	.word	0x000239d0


	//   ....[244]....
        /*0bf0*/ 	.word	0x00023aa0


	//   ....[245]....
        /*0bf4*/ 	.word	0x00023b60


	//   ....[246]....
        /*0bf8*/ 	.word	0x00023c30


	//   ....[247]....
        /*0bfc*/ 	.word	0x00023c90


	//   ....[248]....
        /*0c00*/ 	.word	0x00023d60


	//   ....[249]....
        /*0c04*/ 	.word	0x00023dc0


	//   ....[250]....
        /*0c08*/ 	.word	0x00023ea0


	//   ....[251]....
        /*0c0c*/ 	.word	0x00023f00


	//   ....[252]....
        /*0c10*/ 	.word	0x00023fd0


	//   ....[253]....
        /*0c14*/ 	.word	0x00024030


	//   ....[254]....
        /*0c18*/ 	.word	0x000240f0


	//   ....[255]....
        /*0c1c*/ 	.word	0x00024180


	//   ....[0]....
        /*0c20*/ 	.word	0x00024220


	//   ....[1]....
        /*0c24*/ 	.word	0x000243a0


	//   ....[2]....
        /*0c28*/ 	.word	0x00024410


	//   ....[3]....
        /*0c2c*/ 	.word	0x00024480


	//   ....[4]....
        /*0c30*/ 	.word	0x000244f0


	//   ....[5]....
        /*0c34*/ 	.word	0x00024560


	//   ....[6]....
        /*0c38*/ 	.word	0x000245e0


	//   ....[7]....
        /*0c3c*/ 	.word	0x00024660


	//   ....[8]....
        /*0c40*/ 	.word	0x000246f0


	//   ....[9]....
        /*0c44*/ 	.word	0x00024760


	//   ....[10]....
        /*0c48*/ 	.word	0x000247d0


	//   ....[11]....
        /*0c4c*/ 	.word	0x00024840


	//   ....[12]....
        /*0c50*/ 	.word	0x000248c0


	//   ....[13]....
        /*0c54*/ 	.word	0x00024930


	//   ....[14]....
        /*0c58*/ 	.word	0x000249d0


	//   ....[15]....
        /*0c5c*/ 	.word	0x00024a20


	//   ....[16]....
        /*0c60*/ 	.word	0x00024ab0


	//   ....[17]....
        /*0c64*/ 	.word	0x00024be0


	//----- nvinfo : EIATTR_REG_RECONFIG
	.align		4
.L_386:
        /*0c68*/ 	.byte	0x01, 0x54
	.zero		2


	//----- nvinfo : EIATTR_SYSCALL_OFFSETS
	.align		4
        /*0c6c*/ 	.byte	0x04, 0x46
        /*0c6e*/ 	.short	(.L_388 - .L_387)


	//   ....[0]....
.L_387:
        /*0c70*/ 	.word	0x00001f80


	//   ....[1]....
        /*0c74*/ 	.word	0x000020d0


	//   ....[2]....
        /*0c78*/ 	.word	0x0000b660


	//   ....[3]....
        /*0c7c*/ 	.word	0x0000b9c0


	//   ....[4]....
        /*0c80*/ 	.word	0x0001bf60


	//   ....[5]....
        /*0c84*/ 	.word	0x0001c0b0


	//   ....[6]....
        /*0c88*/ 	.word	0x0001c1a0


	//   ....[7]....
        /*0c8c*/ 	.word	0x0001d190


	//----- nvinfo : EIATTR_MBARRIER_INSTR_OFFSETS
	.align		4
.L_388:
        /*0c90*/ 	.byte	0x04, 0x39
        /*0c92*/ 	.short	(.L_390 - .L_389)


	//   ....[0]....
.L_389:
        /*0c94*/ 	.word	0x00000270
        /*0c98*/ 	.word	0x000000ff
        /*0c9c*/ 	.word	0x0002a800
        /*0ca0*/ 	.short	0x0100
        /*0ca2*/ 	.byte	0x08
	.zero		1


	//   ....[1]....
        /*0ca4*/ 	.word	0x00000280
        /*0ca8*/ 	.word	0x000000ff
        /*0cac*/ 	.word	0x0002a820
        /*0cb0*/ 	.short	0x0100
        /*0cb2*/ 	.byte	0x08
	.zero		1


	//   ....[2]....
        /*0cb4*/ 	.word	0x00000370
        /*0cb8*/ 	.word	0x000000ff
        /*0cbc*/ 	.word	0x0002a830
        /*0cc0*/ 	.short	0x0100
        /*0cc2*/ 	.byte	0x08
	.zero		1


	//   ....[3]....
        /*0cc4*/ 	.word	0x00000380
        /*0cc8*/ 	.word	0x000000ff
        /*0ccc*/ 	.word	0x0002a840
        /*0cd0*/ 	.short	0x0100
        /*0cd2*/ 	.byte	0x08
	.zero		1


	//   ....[4]....
        /*0cd4*/ 	.word	0x00000390
        /*0cd8*/ 	.word	0x000000ff
        /*0cdc*/ 	.word	0x0002a838
        /*0ce0*/ 	.short	0x0100
        /*0ce2*/ 	.byte	0x08
	.zero		1


	//   ....[5]....
        /*0ce4*/ 	.word	0x000003a0
        /*0ce8*/ 	.word	0x000000ff
        /*0cec*/ 	.word	0x0002a848
        /*0cf0*/ 	.short	0x0100
        /*0cf2*/ 	.byte	0x08
	.zero		1


	//   ....[6]....
        /*0cf4*/ 	.word	0x000004d0
        /*0cf8*/ 	.word	0x000000ff
        /*0cfc*/ 	.word	0x0002a850
        /*0d00*/ 	.short	0x0100
        /*0d02*/ 	.byte	0x08
	.zero		1


	//   ....[7]....
        /*0d04*/ 	.word	0x000004e0
        /*0d08*/ 	.word	0x000000ff
        /*0d0c*/ 	.word	0x0002a860
        /*0d10*/ 	.short	0x0100
        /*0d12*/ 	.byte	0x08
	.zero		1


	//   ....[8]....
        /*0d14*/ 	.word	0x000004f0
        /*0d18*/ 	.word	0x000000ff
        /*0d1c*/ 	.word	0x0002a858
        /*0d20*/ 	.short	0x0100
        /*0d22*/ 	.byte	0x08
	.zero		1


	//   ....[9]....
        /*0d24*/ 	.word	0x00000500
        /*0d28*/ 	.word	0x000000ff
        /*0d2c*/ 	.word	0x0002a868
        /*0d30*/ 	.short	0x0100
        /*0d32*/ 	.byte	0x08
	.zero		1


	//   ....[10]....
        /*0d34*/ 	.word	0x000005f0
        /*0d38*/ 	.word	0x000000ff
        /*0d3c*/ 	.word	0x0002a870
        /*0d40*/ 	.short	0x0100
        /*0d42*/ 	.byte	0x06
	.zero		1


	//   ....[11]....
        /*0d44*/ 	.word	0x00000600
        /*0d48*/ 	.word	0x000000ff
        /*0d4c*/ 	.word	0x0002a880
        /*0d50*/ 	.short	0x0100
        /*0d52*/ 	.byte	0x06
	.zero		1


	//   ....[12]....
        /*0d54*/ 	.word	0x00000610
        /*0d58*/ 	.word	0x000000ff
        /*0d5c*/ 	.word	0x0002a878
        /*0d60*/ 	.short	0x0100
        /*0d62*/ 	.byte	0x06
	.zero		1


	//   ....[13]....
        /*0d64*/ 	.word	0x00000620
        /*0d68*/ 	.word	0x000000ff
        /*0d6c*/ 	.word	0x0002a888
        /*0d70*/ 	.short	0x0100
        /*0d72*/ 	.byte	0x06
	.zero		1


	//   ....[14]....
        /*0d74*/ 	.word	0x00000750
        /*0d78*/ 	.word	0x000000ff
        /*0d7c*/ 	.word	0x0002a890
        /*0d80*/ 	.short	0x0100
        /*0d82*/ 	.byte	0x08
	.zero		1


	//   ....[15]....
        /*0d84*/ 	.word	0x00000760
        /*0d88*/ 	.word	0x000000ff
        /*0d8c*/ 	.word	0x0002a8a0
        /*0d90*/ 	.short	0x0100
        /*0d92*/ 	.byte	0x08
	.zero		1


	//   ....[16]....
        /*0d94*/ 	.word	0x00000770
        /*0d98*/ 	.word	0x000000ff
        /*0d9c*/ 	.word	0x0002a898
        /*0da0*/ 	.short	0x0100
        /*0da2*/ 	.byte	0x08
	.zero		1


	//   ....[17]....
        /*0da4*/ 	.word	0x00000780
        /*0da8*/ 	.word	0x000000ff
        /*0dac*/ 	.word	0x0002a8a8
        /*0db0*/ 	.short	0x0100
        /*0db2*/ 	.byte	0x08
	.zero		1


	//   ....[18]....
        /*0db4*/ 	.word	0x000008b0
        /*0db8*/ 	.word	0x000000ff
        /*0dbc*/ 	.word	0x0002a8b0
        /*0dc0*/ 	.short	0x0100
        /*0dc2*/ 	.byte	0x08
	.zero		1


	//   ....[19]....
        /*0dc4*/ 	.word	0x000008c0
        /*0dc8*/ 	.word	0x000000ff
        /*0dcc*/ 	.word	0x0002a8c0
        /*0dd0*/ 	.short	0x0100
        /*0dd2*/ 	.byte	0x08
	.zero		1


	//   ....[20]....
        /*0dd4*/ 	.word	0x000008d0
        /*0dd8*/ 	.word	0x000000ff
        /*0ddc*/ 	.word	0x0002a8b8
        /*0de0*/ 	.short	0x0100
        /*0de2*/ 	.byte	0x08
	.zero		1


	//   ....[21]....
        /*0de4*/ 	.word	0x000008e0
        /*0de8*/ 	.word	0x000000ff
        /*0dec*/ 	.word	0x0002a8c8
        /*0df0*/ 	.short	0x0100
        /*0df2*/ 	.byte	0x08
	.zero		1


	//   ....[22]....
        /*0df4*/ 	.word	0x00003bf0
        /*0df8*/ 	.word	0x00000055
        /*0dfc*/ 	.word	0x0002a890
        /*0e00*/ 	.short	0x010a
        /*0e02*/ 	.byte	0x3f
	.zero		1


	//   ....[23]....
        /*0e04*/ 	.word	0x00007270
        /*0e08*/ 	.word	0x00000055
        /*0e0c*/ 	.word	0x0002a890
        /*0e10*/ 	.short	0x010a
        /*0e12*/ 	.byte	0x3f
	.zero		1


	//   ....[24]....
        /*0e14*/ 	.word	0x0000a200
        /*0e18*/ 	.word	0x00000055
        /*0e1c*/ 	.word	0x0002a890
        /*0e20*/ 	.short	0x010a
        /*0e22*/ 	.byte	0x3f
	.zero		1


	//   ....[25]....
        /*0e24*/ 	.word	0x0000a9a0
        /*0e28*/ 	.word	0x0000000b
        /*0e2c*/ 	.word	0x00000000
        /*0e30*/ 	.short	0x0101
        /*0e32*/ 	.byte	0x3f
	.zero		1


	//   ....[26]....
        /*0e34*/ 	.word	0x0000a9e0
        /*0e38*/ 	.word	0x00000055
        /*0e3c*/ 	.word	0x0002a8b0
        /*0e40*/ 	.short	0x010a
        /*0e42*/ 	.byte	0x3f
	.zero		1


	//   ....[27]....
        /*0e44*/ 	.word	0x0000af70
        /*0e48*/ 	.word	0x00000055
        /*0e4c*/ 	.word	0x00000000
        /*0e50*/ 	.short	0x0101
        /*0e52*/ 	.byte	0x3f
	.zero		1


	//   ....[28]....
        /*0e54*/ 	.word	0x0000b6e0
        /*0e58*/ 	.word	0x00000002
        /*0e5c*/ 	.word	0x0002a800
        /*0e60*/ 	.short	0x010a
        /*0e62*/ 	.byte	0x3f
	.zero		1


	//   ....[29]....
        /*0e64*/ 	.word	0x0000b730
        /*0e68*/ 	.word	0x00000002
        /*0e6c*/ 	.word	0x0002a800
        /*0e70*/ 	.short	0x010a
        /*0e72*/ 	.byte	0x3f
	.zero		1


	//   ....[30]....
        /*0e74*/ 	.word	0x0000c110
        /*0e78*/ 	.word	0x00000002
        /*0e7c*/ 	.word	0x0002a800
        /*0e80*/ 	.short	0x010a
        /*0e82*/ 	.byte	0x3f
	.zero		1


	//   ....[31]....
        /*0e84*/ 	.word	0x0000ea70
        /*0e88*/ 	.word	0x00000002
        /*0e8c*/ 	.word	0x0002a800
        /*0e90*/ 	.short	0x010a
        /*0e92*/ 	.byte	0x3f
	.zero		1


	//   ....[32]....
        /*0e94*/ 	.word	0x000111d0
        /*0e98*/ 	.word	0x00000009
        /*0e9c*/ 	.word	0x0002a830
        /*0ea0*/ 	.short	0x010a
        /*0ea2*/ 	.byte	0x3f
	.zero		1


	//   ....[33]....
        /*0ea4*/ 	.word	0x00011220
        /*0ea8*/ 	.word	0x00000009
        /*0eac*/ 	.word	0x0002a830
        /*0eb0*/ 	.short	0x010a
        /*0eb2*/ 	.byte	0x3f
	.zero		1


	//   ....[34]....
        /*0eb4*/ 	.word	0x00012cb0
        /*0eb8*/ 	.word	0x00000007
        /*0ebc*/ 	.word	0x00000000
        /*0ec0*/ 	.short	0x0101
        /*0ec2*/ 	.byte	0x3f
	.zero		1


	//   ....[35]....
        /*0ec4*/ 	.word	0x000135c0
        /*0ec8*/ 	.word	0x0000000f
        /*0ecc*/ 	.word	0x0002a830
        /*0ed0*/ 	.short	0x010a
        /*0ed2*/ 	.byte	0x3f
	.zero		1


	//   ....[36]....
        /*0ed4*/ 	.word	0x00013640
        /*0ed8*/ 	.word	0x0000000f
        /*0edc*/ 	.word	0x0002a830
        /*0ee0*/ 	.short	0x010a
        /*0ee2*/ 	.byte	0x3f
	.zero		1


	//   ....[37]....
        /*0ee4*/ 	.word	0x000142f0
        /*0ee8*/ 	.word	0x00000014
        /*0eec*/ 	.word	0x0002a850
        /*0ef0*/ 	.short	0x010a
        /*0ef2*/ 	.byte	0x3f
	.zero		1


	//   ....[38]....
        /*0ef4*/ 	.word	0x00014340
        /*0ef8*/ 	.word	0x00000014
        /*0efc*/ 	.word	0x0002a850
        /*0f00*/ 	.short	0x010a
        /*0f02*/ 	.byte	0x3f
	.zero		1


	//   ....[39]....
        /*0f04*/ 	.word	0x00014dc0
        /*0f08*/ 	.word	0x00000063
        /*0f0c*/ 	.word	0x00000000
        /*0f10*/ 	.short	0x0101
        /*0f12*/ 	.byte	0x3f
	.zero		1


	//   ....[40]....
        /*0f14*/ 	.word	0x00015450
        /*0f18*/ 	.word	0x00000014
        /*0f1c*/ 	.word	0x00000000
        /*0f20*/ 	.short	0x0101
        /*0f22*/ 	.byte	0x3f
	.zero		1


	//   ....[41]....
        /*0f24*/ 	.word	0x00015a50
        /*0f28*/ 	.word	0x00000004
        /*0f2c*/ 	.word	0x0002a850
        /*0f30*/ 	.short	0x010a
        /*0f32*/ 	.byte	0x3f
	.zero		1


	//   ....[42]....
        /*0f34*/ 	.word	0x00015af0
        /*0f38*/ 	.word	0x00000004
        /*0f3c*/ 	.word	0x0002a850
        /*0f40*/ 	.short	0x010a
        /*0f42*/ 	.byte	0x3f
	.zero		1


	//   ....[43]....
        /*0f44*/ 	.word	0x00015ff0
        /*0f48*/ 	.word	0x00000004
        /*0f4c*/ 	.word	0x00000000
        /*0f50*/ 	.short	0x0101
        /*0f52*/ 	.byte	0x3f
	.zero		1


	//   ....[44]....
        /*0f54*/ 	.word	0x00017610
        /*0f58*/ 	.word	0x00000000
        /*0f5c*/ 	.word	0x00000000
        /*0f60*/ 	.short	0x0101
        /*0f62*/ 	.byte	0x3f
	.zero		1


	//   ....[45]....
        /*0f64*/ 	.word	0x00017c90
        /*0f68*/ 	.word	0x00000006
        /*0f6c*/ 	.word	0x00000000
        /*0f70*/ 	.short	0x0101
        /*0f72*/ 	.byte	0x3f
	.zero		1


	//   ....[46]....
        /*0f74*/ 	.word	0x0001a9b0
        /*0f78*/ 	.word	0x00000016
        /*0f7c*/ 	.word	0x0002a820
        /*0f80*/ 	.short	0x010a
        /*0f82*/ 	.byte	0x3f
	.zero		1


	//   ....[47]....
        /*0f84*/ 	.word	0x0001aa40
        /*0f88*/ 	.word	0x0000000b
        /*0f8c*/ 	.word	0x0002a8a0
        /*0f90*/ 	.short	0x010a
        /*0f92*/ 	.byte	0x3f
	.zero		1


	//   ....[48]....
        /*0f94*/ 	.word	0x0001ae80
        /*0f98*/ 	.word	0x0000000b
        /*0f9c*/ 	.word	0x0002a8c0
        /*0fa0*/ 	.short	0x010a
        /*0fa2*/ 	.byte	0x3f
	.zero		1


	//   ....[49]....
        /*0fa4*/ 	.word	0x0001b2b0
        /*0fa8*/ 	.word	0x0000000a
        /*0fac*/ 	.word	0x0002a8a0
        /*0fb0*/ 	.short	0x010a
        /*0fb2*/ 	.byte	0x3f
	.zero		1


	//   ....[50]....
        /*0fb4*/ 	.word	0x0001b6e0
        /*0fb8*/ 	.word	0x0000000a
        /*0fbc*/ 	.word	0x0002a8c0
        /*0fc0*/ 	.short	0x010a
        /*0fc2*/ 	.byte	0x3f
	.zero		1


	//   ....[51]....
        /*0fc4*/ 	.word	0x0001c7d0
        /*0fc8*/ 	.word	0x00000007
        /*0fcc*/ 	.word	0x0002a840
        /*0fd0*/ 	.short	0x010a
        /*0fd2*/ 	.byte	0x3f
	.zero		1


	//   ....[52]....
        /*0fd4*/ 	.word	0x0001ce90
        /*0fd8*/ 	.word	0x00000007
        /*0fdc*/ 	.word	0x0002a830
        /*0fe0*/ 	.short	0x0107
        /*0fe2*/ 	.byte	0x3f
	.zero		1


	//   ....[53]....
        /*0fe4*/ 	.word	0x0001cf60
        /*0fe8*/ 	.word	0x00000007
        /*0fec*/ 	.word	0x0002a830
        /*0ff0*/ 	.short	0x0101
        /*0ff2*/ 	.byte	0x3f
	.zero		1


	//   ....[54]....
        /*0ff4*/ 	.word	0x0001db40
        /*0ff8*/ 	.word	0x00000016
        /*0ffc*/ 	.word	0x0002a800
        /*1000*/ 	.short	0x0107
        /*1002*/ 	.byte	0x3f
	.zero		1


	//   ....[55]....
        /*1004*/ 	.word	0x0001dc50
        /*1008*/ 	.word	0x00000016
        /*100c*/ 	.word	0x0002a800
        /*1010*/ 	.short	0x0101
        /*1012*/ 	.byte	0x3f
	.zero		1


	//   ....[56]....
        /*1014*/ 	.word	0x0001dc70
        /*1018*/ 	.word	0x00000016
        /*101c*/ 	.word	0x0002a820
        /*1020*/ 	.short	0x010a
        /*1022*/ 	.byte	0x3f
	.zero		1


	//   ....[57]....
        /*1024*/ 	.word	0x0001dfe0
        /*1028*/ 	.word	0x00000006
        /*102c*/ 	.word	0x0002a840
        /*1030*/ 	.short	0x010a
        /*1032*/ 	.byte	0x3f
	.zero		1


	//   ....[58]....
        /*1034*/ 	.word	0x0001e4d0
        /*1038*/ 	.word	0x00000006
        /*103c*/ 	.word	0x0002a830
        /*1040*/ 	.short	0x0107
        /*1042*/ 	.byte	0x3f
	.zero		1


	//   ....[59]....
        /*1044*/ 	.word	0x0001e590
        /*1048*/ 	.word	0x00000006
        /*104c*/ 	.word	0x0002a830
        /*1050*/ 	.short	0x0101
        /*1052*/ 	.byte	0x3f
	.zero		1


	//   ....[60]....
        /*1054*/ 	.word	0x0001e5f0
        /*1058*/ 	.word	0x00000005
        /*105c*/ 	.word	0x0002a860
        /*1060*/ 	.short	0x010a
        /*1062*/ 	.byte	0x3f
	.zero		1


	//   ....[61]....
        /*1064*/ 	.word	0x0001ea50
        /*1068*/ 	.word	0x00000005
        /*106c*/ 	.word	0x0002a850
        /*1070*/ 	.short	0x0107
        /*1072*/ 	.byte	0x3f
	.zero		1


	//   ....[62]....
        /*1074*/ 	.word	0x0001ebb0
        /*1078*/ 	.word	0x00000005
        /*107c*/ 	.word	0x0002a850
        /*1080*/ 	.short	0x0101
        /*1082*/ 	.byte	0x3f
	.zero		1


	//   ....[63]....
        /*1084*/ 	.word	0x0001ee10
        /*1088*/ 	.word	0x00000000
        /*108c*/ 	.word	0x0002a860
        /*1090*/ 	.short	0x010a
        /*1092*/ 	.byte	0x3f
	.zero		1


	//   ....[64]....
        /*1094*/ 	.word	0x0001f270
        /*1098*/ 	.word	0x00000000
        /*109c*/ 	.word	0x0002a850
        /*10a0*/ 	.short	0x0107
        /*10a2*/ 	.byte	0x3f
	.zero		1


	//   ....[65]....
        /*10a4*/ 	.word	0x0001f330
        /*10a8*/ 	.word	0x00000000
        /*10ac*/ 	.word	0x0002a850
        /*10b0*/ 	.short	0x0101
        /*10b2*/ 	.byte	0x3f
	.zero		1


	//   ....[66]....
        /*10b4*/ 	.word	0x00020080
        /*10b8*/ 	.word	0x00000004
        /*10bc*/ 	.word	0x0002a820
        /*10c0*/ 	.short	0x010a
        /*10c2*/ 	.byte	0x3f
	.zero		1


	//   ....[67]....
        /*10c4*/ 	.word	0x000201f0
        /*10c8*/ 	.word	0x00000005
        /*10cc*/ 	.word	0x0002a840
        /*10d0*/ 	.short	0x010a
        /*10d2*/ 	.byte	0x3f
	.zero		1


	//   ....[68]....
        /*10d4*/ 	.word	0x00020290
        /*10d8*/ 	.word	0x0000001b
        /*10dc*/ 	.word	0x0002a840
        /*10e0*/ 	.short	0x010a
        /*10e2*/ 	.byte	0x3f
	.zero		1


	//   ....[69]....
        /*10e4*/ 	.word	0x000202d0
        /*10e8*/ 	.word	0x00000005
        /*10ec*/ 	.word	0x0002a860
        /*10f0*/ 	.short	0x010a
        /*10f2*/ 	.byte	0x3f
	.zero		1


	//   ....[70]....
        /*10f4*/ 	.word	0x00020310
        /*10f8*/ 	.word	0x0000001b
        /*10fc*/ 	.word	0x0002a860
        /*1100*/ 	.short	0x010a
        /*1102*/ 	.byte	0x3f
	.zero		1


	//   ....[71]....
        /*1104*/ 	.word	0x00020370
        /*1108*/ 	.word	0x00000055
        /*110c*/ 	.word	0x0002a890
        /*1110*/ 	.short	0x010a
        /*1112*/ 	.byte	0x3f
	.zero		1


	//   ....[72]....
        /*1114*/ 	.word	0x00020620
        /*1118*/ 	.word	0x00000055
        /*111c*/ 	.word	0x0002a890
        /*1120*/ 	.short	0x010a
        /*1122*/ 	.byte	0x3f
	.zero		1


	//   ....[73]....
        /*1124*/ 	.word	0x000208d0
        /*1128*/ 	.word	0x00000055
        /*112c*/ 	.word	0x0002a890
        /*1130*/ 	.short	0x010a
        /*1132*/ 	.byte	0x3f
	.zero		1


	//   ....[74]....
        /*1134*/ 	.word	0x00020b80
        /*1138*/ 	.word	0x00000055
        /*113c*/ 	.word	0x0002a8b0
        /*1140*/ 	.short	0x010a
        /*1142*/ 	.byte	0x3f
	.zero		1


	//   ....[75]....
        /*1144*/ 	.word	0x00020da0
        /*1148*/ 	.word	0x00000002
        /*114c*/ 	.word	0x0002a800
        /*1150*/ 	.short	0x010a
        /*1152*/ 	.byte	0x3f
	.zero		1


	//   ....[76]....
        /*1154*/ 	.word	0x00020fc0
        /*1158*/ 	.word	0x00000002
        /*115c*/ 	.word	0x0002a800
        /*1160*/ 	.short	0x010a
        /*1162*/ 	.byte	0x3f
	.zero		1


	//   ....[77]....
        /*1164*/ 	.word	0x00021010
        /*1168*/ 	.word	0x00000009
        /*116c*/ 	.word	0x0002a830
        /*1170*/ 	.short	0x010a
        /*1172*/ 	.byte	0x3f
	.zero		1


	//   ....[78]....
        /*1174*/ 	.word	0x00021060
        /*1178*/ 	.word	0x0000000f
        /*117c*/ 	.word	0x0002a830
        /*1180*/ 	.short	0x010a
        /*1182*/ 	.byte	0x3f
	.zero		1


	//   ....[79]....
        /*1184*/ 	.word	0x000210b0
        /*1188*/ 	.word	0x00000014
        /*118c*/ 	.word	0x0002a850
        /*1190*/ 	.short	0x010a
        /*1192*/ 	.byte	0x3f
	.zero		1


	//   ....[80]....
        /*1194*/ 	.word	0x00021100
        /*1198*/ 	.word	0x00000004
        /*119c*/ 	.word	0x0002a850
        /*11a0*/ 	.short	0x010a
        /*11a2*/ 	.byte	0x3f
	.zero		1


	//   ....[81]....
        /*11a4*/ 	.word	0x000212a0
        /*11a8*/ 	.word	0x00000016
        /*11ac*/ 	.word	0x0002a820
        /*11b0*/ 	.short	0x010a
        /*11b2*/ 	.byte	0x3f
	.zero		1


	//   ....[82]....
        /*11b4*/ 	.word	0x000212f0
        /*11b8*/ 	.word	0x0000000b
        /*11bc*/ 	.word	0x0002a8a0
        /*11c0*/ 	.short	0x010a
        /*11c2*/ 	.byte	0x3f
	.zero		1


	//   ....[83]....
        /*11c4*/ 	.word	0x00021340
        /*11c8*/ 	.word	0x0000000b
        /*11cc*/ 	.word	0x0002a8c0
        /*11d0*/ 	.short	0x010a
        /*11d2*/ 	.byte	0x3f
	.zero		1


	//   ....[84]....
        /*11d4*/ 	.word	0x00021390
        /*11d8*/ 	.word	0x0000000a
        /*11dc*/ 	.word	0x0002a8a0
        /*11e0*/ 	.short	0x010a
        /*11e2*/ 	.byte	0x3f
	.zero		1


	//   ....[85]....
        /*11e4*/ 	.word	0x000213e0
        /*11e8*/ 	.word	0x0000000a
        /*11ec*/ 	.word	0x0002a8c0
        /*11f0*/ 	.short	0x010a
        /*11f2*/ 	.byte	0x3f
	.zero		1


	//   ....[86]....
        /*11f4*/ 	.word	0x00021500
        /*11f8*/ 	.word	0x00000007
        /*11fc*/ 	.word	0x0002a840
        /*1200*/ 	.short	0x010a
        /*1202*/ 	.byte	0x3f
	.zero		1


	//   ....[87]....
        /*1204*/ 	.word	0x00022900
        /*1208*/ 	.word	0x00000016
        /*120c*/ 	.word	0x0002a820
        /*1210*/ 	.short	0x010a
        /*1212*/ 	.byte	0x3f
	.zero		1


	//   ....[88]....
        /*1214*/ 	.word	0x00022950
        /*1218*/ 	.word	0x00000006
        /*121c*/ 	.word	0x0002a840
        /*1220*/ 	.short	0x010a
        /*1222*/ 	.byte	0x3f
	.zero		1


	//   ....[89]....
        /*1224*/ 	.word	0x00023110
        /*1228*/ 	.word	0x00000005
        /*122c*/ 	.word	0x0002a860
        /*1230*/ 	.short	0x010a
        /*1232*/ 	.byte	0x3f
	.zero		1


	//   ....[90]....
        /*1234*/ 	.word	0x00023920
        /*1238*/ 	.word	0x00000000
        /*123c*/ 	.word	0x0002a860
        /*1240*/ 	.short	0x010a
        /*1242*/ 	.byte	0x3f
	.zero		1


	//   ....[91]....
        /*1244*/ 	.word	0x00024b00
        /*1248*/ 	.word	0x00000004
        /*124c*/ 	.word	0x0002a820
        /*1250*/ 	.short	0x010a
        /*1252*/ 	.byte	0x3f
	.zero		1


	//   ....[92]....
        /*1254*/ 	.word	0x00024ca0
        /*1258*/ 	.word	0x00000005
        /*125c*/ 	.word	0x0002a840
        /*1260*/ 	.short	0x010a
        /*1262*/ 	.byte	0x3f
	.zero		1


	//   ....[93]....
        /*1264*/ 	.word	0x00024cf0
        /*1268*/ 	.word	0x0000001b
        /*126c*/ 	.word	0x0002a840
        /*1270*/ 	.short	0x010a
        /*1272*/ 	.byte	0x3f
	.zero		1


	//   ....[94]....
        /*1274*/ 	.word	0x00024d40
        /*1278*/ 	.word	0x00000005
        /*127c*/ 	.word	0x0002a860
        /*1280*/ 	.short	0x010a
        /*1282*/ 	.byte	0x3f
	.zero		1


	//----- nvinfo : EIATTR_NUM_MBARRIERS
	.align		4
.L_390:
        /*1284*/ 	.byte	0x03, 0x38
        /*1286*/ 	.short	0x0016


	//----- nvinfo : EIATTR_EXIT_INSTR_OFFSETS
	.align		4
        /*1288*/ 	.byte	0x04, 0x1c
        /*128a*/ 	.short	(.L_392 - .L_391)


	//   ....[0]....
.L_391:
        /*128c*/ 	.word	0x00020360


	//----- nvinfo : EIATTR_MAX_THREADS
	.align		4
.L_392:
        /*1290*/ 	.byte	0x04, 0x05
        /*1292*/ 	.short	(.L_394 - .L_393)
.L_393:
        /*1294*/ 	.word	0x00000180
        /*1298*/ 	.word	0x00000001
        /*129c*/ 	.word	0x00000001


	//----- nvinfo : EIATTR_CRS_STACK_SIZE
	.align		4
.L_394:
        /*12a0*/ 	.byte	0x04, 0x1e
        /*12a2*/ 	.short	(.L_396 - .L_395)
.L_395:
        /*12a4*/ 	.word	0x00000000


	//----- nvinfo : EIATTR_CBANK_PARAM_SIZE
	.align		4
.L_396:
        /*12a8*/ 	.byte	0x03, 0x19
        /*12aa*/ 	.short	0x0af0


	//----- nvinfo : EIATTR_PARAM_CBANK
	.align		4
        /*12ac*/ 	.byte	0x04, 0x0a
        /*12ae*/ 	.short	(.L_398 - .L_397)
	.align		4
.L_397:
        /*12b0*/ 	.word	index@(.nv.constant0._ZN7cutlass13device_kernelIN5flash11enable_sm90INS1_16FlashAttnFwdSm90INS1_25CollectiveMainloopFwdSm90ILi2EN4cute5tupleIJNS5_1CILi1EEES8_S8_EEENS6_IJNS7_ILi128EEENS7_ILi96EEENS7_ILi192EEEEEELi128ENS_6half_tEfNS_4arch4Sm90ELb0ELb0ELb0ELb1ELb1ELb1ELb0ELb1ELb1ELb1ELb1ELb0EEENS1_21CollectiveEpilogueFwdINS6_IJSA_SA_SB_EEES9_SE_SG_Li256ELb1ELb1ELb1ELb0EEENS1_36VarlenDynamicPersistentTileSchedulerILi128ELi96ELi256ELi128ELb1ELb1ELb1ELb0ELb1ELb1EEEEEEEEEvNT_6ParamsE)
        /*12b4*/ 	.short	0x0210
        /*12b6*/ 	.short	0x0af0


	//----- nvinfo : EIATTR_SW_WAR
	.align		4
.L_398:
        /*12b8*/ 	.byte	0x04, 0x36
        /*12ba*/ 	.short	(.L_400 - .L_399)
.L_399:
        /*12bc*/ 	.word	0x00000008
.L_400:


//--------------------- .nv.info._ZN7cutlass13device_kernelIN5flash11enable_sm90INS1_16FlashAttnFwdSm90INS1_25CollectiveMainloopFwdSm90ILi2EN4cute5tupleIJNS5_1CILi1EEES8_S8_EEENS6_IJNS7_ILi128EEENS7_ILi96EEENS7_ILi192EEEEEELi128ENS_6half_tEfNS_4arch4Sm90ELb0ELb1ELb0ELb0ELb1ELb0ELb0ELb1ELb1ELb1ELb1ELb0EEENS1_21CollectiveEpilogueFwdINS6_IJSA_SA_SB_EEES9_SE_SG_Li256ELb0ELb1ELb1ELb0EEENS1_19SingleTileSchedulerILb0ELb1ELb1ELi128EEEEEEEEEvNT_6ParamsE --------------------------
	.section	.nv.info._ZN7cutlass13device_kernelIN5flash11enable_sm90INS1_16FlashAttnFwdSm90INS1_25CollectiveMainloopFwdSm90ILi2EN4cute5tupleIJNS5_1CILi1EEES8_S8_EEENS6_IJNS7_ILi128EEENS7_ILi96EEENS7_ILi192EEEEEELi128ENS_6half_tEfNS_4arch4Sm90ELb0ELb1ELb0ELb0ELb1ELb0ELb0ELb1ELb1ELb1ELb1ELb0EEENS1_21CollectiveEpilogueFwdINS6_IJSA_SA_SB_EEES9_SE_SG_Li256ELb0ELb1ELb1ELb0EEENS1_19SingleTileSchedulerILb0ELb1ELb1ELi128EEEEEEEEEvNT_6ParamsE,"",@"SHT_CUDA_INFO"
	.sectionflags	@""
	.align	4


	//----- nvinfo : EIATTR_CUDA_API_VERSION
	.align		4
        /*0000*/ 	.byte	0x04, 0x37
        /*0002*/ 	.short	(.L_402 - .L_401)
.L_401:
        /*0004*/ 	.word	0x00000082


	//----- nvinfo : EIATTR_KPARAM_INFO
	.align		4
.L_402:
        /*0008*/ 	.byte	0x04, 0x17
        /*000a*/ 	.short	(.L_404 - .L_403)
.L_403:
        /*000c*/ 	.word	0x00000000
        /*0010*/ 	.short	0x0000
        /*0012*/ 	.short	0x0070
        /*0014*/ 	.byte	0x00, 0xf0, 0x01, 0x28


	//----- nvinfo : EIATTR_SPARSE_MMA_MASK
	.align		4
.L_404:
        /*0018*/ 	.byte	0x03, 0x50
        /*001a*/ 	.short	0x0000


	//----- nvinfo : EIATTR_MAXREG_COUNT
	.align		4
        /*001c*/ 	.byte	0x03, 0x1b
        /*001e*/ 	.short	0x00a8


	//----- nvinfo : EIATTR_NUM_BARRIERS
	.align		4
        /*0020*/ 	.byte	0x02, 0x4c
        /*0022*/ 	.byte	0x09
	.zero		1


	//----- nvinfo : EIATTR_EXTERNS
	.align		4
        /*0024*/ 	.byte	0x04, 0x0f
        /*0026*/ 	.short	(.L_406 - .L_405)


	//   ....[0]....
	.align		4
.L_405:
        /*0028*/ 	.word	index@(__assertfail)


	//----- nvinfo : EIATTR_ANNOTATIONS
	.align		4
.L_406:
        /*002c*/ 	.byte	0x04, 0x55
        /*002e*/ 	.short	(.L_408 - .L_407)


	//   ....[0]....
.L_407:
        /*0030*/ 	.word	0x00000001
        /*0034*/ 	.byte	0xb0, 0x08, 0x00, 0x00, 0x01, 0x00, 0x00, 0x00, 0x20, 0x16, 0x00, 0x00, 0x01, 0x00, 0x00, 0x00
        /*0044*/ 	.byte	0xc0, 0xf3, 0x00, 0x00, 0x01, 0x00, 0x00, 0x00, 0xc0, 0x1d, 0x01, 0x00


	//----- nvinfo : EIATTR_MERCURY_ISA_VERSION
	.align		4
.L_408:
        /*0050*/ 	.byte	0x03, 0x5f
        /*0052*/ 	.short	0x0101


	//----- nvinfo : EIATTR_INT_WARP_WIDE_INSTR_OFFSETS
	.align		4
        /*0054*/ 	.byte	0x04, 0x31
        /*0056*/ 	.short	(.L_410 - .L_409)


	//   ....[0]....
.L_409:
        /*0058*/ 	.word	0x000000c0


	//   ....[1]....
        /*005c*/ 	.word	0x000000d0


	//   ....[2]....
        /*0060*/ 	.word	0x00000170


	//----- nvinfo : EIATTR_COOP_GROUP_MASK_REGIDS
	.align		4
.L_410:
        /*0064*/ 	.byte	0x04, 0x29
        /*0066*/ 	.short	(.L_412 - .L_411)


	//   ....[0]....
.L_411:
        /*0068*/ 	.word	0xffffffff


	//   ....[1]....
        /*006c*/ 	.word	0xffffffff


	//   ....[2]....
        /*0070*/ 	.word	0xffffffff


	//   ....[3]....
        /*0074*/ 	.word	0xffffffff


	//   ....[4]....
        /*0078*/ 	.word	0xffffffff


	//   ....[5]....
        /*007c*/ 	.word	0xffffffff


	//   ....[6]....
        /*0080*/ 	.word	0xffffffff


	//   ....[7]....
        /*0084*/ 	.word	0xffffffff


	//   ....[8]....
        /*0088*/ 	.word	0xffffffff


	//   ....[9]....
        /*008c*/ 	.word	0xffffffff


	//   ....[10]....
        /*0090*/ 	.word	0xffffffff


	//   ....[11]....
        /*0094*/ 	.word	0xffffffff


	//   ....[12]....
        /*0098*/ 	.word	0xffffffff


	//   ....[13]....
        /*009c*/ 	.word	0xffffffff


	//   ....[14]....
        /*00a0*/ 	.word	0xffffffff


	//   ....[15]....
        /*00a4*/ 	.word	0xffffffff


	//   ....[16]....
        /*00a8*/ 	.word	0xffffffff


	//   ....[17]....
        /*00ac*/ 	.word	0xffffffff


	//   ....[18]....
        /*00b0*/ 	.word	0xffffffff


	//   ....[19]....
        /*00b4*/ 	.word	0xffffffff


	//   ....[20]....
        /*00b8*/ 	.word	0xffffffff


	//   ....[21]....
        /*00bc*/ 	.word	0xffffffff


	//   ....[22]....
        /*00c0*/ 	.word	0xffffffff


	//   ....[23]....
        /*00c4*/ 	.word	0xffffffff


	//   ....[24]....
        /*00c8*/ 	.word	0xffffffff


	//   ....[25]....
        /*00cc*/ 	.word	0xffffffff


	//   ....[26]....
        /*00d0*/ 	.word	0xffffffff


	//   ....[27]....
        /*00d4*/ 	.word	0xffffffff


	//   ....[28]....
        /*00d8*/ 	.word	0xffffffff


	//   ....[29]....
        /*00dc*/ 	.word	0xffffffff


	//   ....[30]....
        /*00e0*/ 	.word	0xffffffff


	//   ....[31]....
        /*00e4*/ 	.word	0xffffffff


	//   ....[32]....
        /*00e8*/ 	.word	0xffffffff


	//   ....[33]....
        /*00ec*/ 	.word	0xffffffff


	//   ....[34]....
        /*00f0*/ 	.word	0xffffffff


	//   ....[35]....
        /*00f4*/ 	.word	0xffffffff


	//   ....[36]....
        /*00f8*/ 	.word	0xffffffff


	//   ....[37]....
        /*00fc*/ 	.word	0xffffffff


	//   ....[38]....
        /*0100*/ 	.word	0xffffffff


	//   ....[39]....
        /*0104*/ 	.word	0xffffffff


	//   ....[40]....
        /*0108*/ 	.word	0xffffffff


	//   ....[41]....
        /*010c*/ 	.word	0xffffffff


	//   ....[42]....
        /*0110*/ 	.word	0xffffffff


	//   ....[43]....
        /*0114*/ 	.word	0xffffffff


	//   ....[44]....
        /*0118*/ 	.word	0xffffffff


	//   ....[45]....
        /*011c*/ 	.word	0xffffffff


	//   ....[46]....
        /*0120*/ 	.word	0xffffffff


	//   ....[47]....
        /*0124*/ 	.word	0xffffffff


	//   ....[48]....
        /*0128*/ 	.word	0xffffffff


	//   ....[49]....
        /*012c*/ 	.word	0xffffffff


	//   ....[50]....
        /*0130*/ 	.word	0xffffffff


	//   ....[51]....
        /*0134*/ 	.word	0xffffffff


	//   ....[52]....
        /*0138*/ 	.word	0xffffffff


	//   ....[53]....
        /*013c*/ 	.word	0xffffffff


	//   ....[54]....
        /*0140*/ 	.word	0xffffffff


	//   ....[55]....
        /*0144*/ 	.word	0xffffffff


	//   ....[56]....
        /*0148*/ 	.word	0xffffffff


	//   ....[57]....
        /*014c*/ 	.word	0xffffffff


	//   ....[58]....
        /*0150*/ 	.word	0xffffffff


	//   ....[59]....
        /*0154*/ 	.word	0xffffffff


	//   ....[60]....
        /*0158*/ 	.word	0xffffffff


	//   ....[61]....
        /*015c*/ 	.word	0xffffffff


	//   ....[62]....
        /*0160*/ 	.word	0xffffffff


	//   ....[63]....
        /*0164*/ 	.word	0xffffffff


	//   ....[64]....
        /*0168*/ 	.word	0xffffffff


	//   ....[65]....
        /*016c*/ 	.word	0xffffffff


	//   ....[66]....
        /*0170*/ 	.word	0xffffffff


	//   ....[67]....
        /*0174*/ 	.word	0xffffffff


	//   ....[68]....
        /*0178*/ 	.word	0xffffffff


	//   ....[69]....
        /*017c*/ 	.word	0xffffffff


	//   ....[70]....
        /*0180*/ 	.word	0xffffffff


	//   ....[71]....
        /*0184*/ 	.word	0xffffffff


	//   ....[72]....
        /*0188*/ 	.word	0xffffffff


	//   ....[73]....
        /*018c*/ 	.word	0xffffffff


	//   ....[74]....
        /*0190*/ 	.word	0xffffffff


	//   ....[75]....
        /*0194*/ 	.word	0xffffffff


	//   ....[76]....
        /*0198*/ 	.word	0xffffffff


	//   ....[77]....
        /*019c*/ 	.word	0xffffffff


	//   ....[78]....
        /*01a0*/ 	.word	0xffffffff


	//   ....[79]....
        /*01a4*/ 	.word	0xffffffff


	//   ....[80]....
        /*01a8*/ 	.word	0xffffffff


	//   ....[81]....
        /*01ac*/ 	.word	0xffffffff


	//   ....[82]....
        /*01b0*/ 	.word	0xffffffff


	//   ....[83]....
        /*01b4*/ 	.word	0xffffffff


	//   ....[84]....
        /*01b8*/ 	.word	0xffffffff


	//   ....[85]....
        /*01bc*/ 	.word	0xffffffff


	//   ....[86]....
        /*01c0*/ 	.word	0xffffffff


	//   ....[87]....
        /*01c4*/ 	.word	0xffffffff


	//   ....[88]....
        /*01c8*/ 	.word	0xffffffff


	//   ....[89]....
        /*01cc*/ 	.word	0xffffffff


	//   ....[90]....
        /*01d0*/ 	.word	0xffffffff


	//   ....[91]....
        /*01d4*/ 	.word	0xffffffff


	//   ....[92]....
        /*01d8*/ 	.word	0xffffffff


	//   ....[93]....
        /*01dc*/ 	.word	0xffffffff


	//   ....[94]....
        /*01e0*/ 	.word	0xffffffff


	//   ....[95]....
        /*01e4*/ 	.word	0xffffffff


	//   ....[96]....
        /*01e8*/ 	.word	0xffffffff


	//   ....[97]....
        /*01ec*/ 	.word	0xffffffff


	//   ....[98]....
        /*01f0*/ 	.word	0xffffffff


	//   ....[99]....
        /*01f4*/ 	.word	0xffffffff


	//   ....[100]....
        /*01f8*/ 	.word	0xffffffff


	//   ....[101]....
        /*01fc*/ 	.word	0xffffffff


	//   ....[102]....
        /*0200*/ 	.word	0xffffffff


	//   ....[103]....
        /*0204*/ 	.word	0xffffffff


	//   ....[104]....
        /*0208*/ 	.word	0xffffffff


	//   ....[105]....
        /*020c*/ 	.word	0xffffffff


	//   ....[106]....
        /*0210*/ 	.word	0xffffffff


	//   ....[107]....
        /*0214*/ 	.word	0x0500000f


	//   ....[108]....
        /*0218*/ 	.word	0x0500000f


	//   ....[109]....
        /*021c*/ 	.word	0x0500000f


	//   ....[110]....
        /*0220*/ 	.word	0x0500000f


	//   ....[111]....
        /*0224*/ 	.word	0x0500000f


	//   ....[112]....
        /*0228*/ 	.word	0x0500000f


	//   ....[113]....
        /*022c*/ 	.word	0x0500000f


	//   ....[114]....
        /*0230*/ 	.word	0x0500000f


	//   ....[115]....
        /*0234*/ 	.word	0x0500000f


	//   ....[116]....
        /*0238*/ 	.word	0x0500000f


	//   ....[117]....
        /*023c*/ 	.word	0x0500000f


	//   ....[118]....
        /*0240*/ 	.word	0x0500000f


	//   ....[119]....
        /*0244*/ 	.word	0x0500000f


	//   ....[120]....
        /*0248*/ 	.word	0x0500000f


	//   ....[121]....
        /*024c*/ 	.word	0x0500000f


	//   ....[122]....
        /*0250*/ 	.word	0x0500000f


	//   ....[123]....
        /*0254*/ 	.word	0x0500000f


	//   ....[124]....
        /*0258*/ 	.word	0x0500000f


	//   ....[125]....
        /*025c*/ 	.word	0x0500000f


	//   ....[126]....
        /*0260*/ 	.word	0x0500000f


	//   ....[127]....
        /*0264*/ 	.word	0x0500000f


	//   ....[128]....
        /*0268*/ 	.word	0x0500000f


	//   ....[129]....
        /*026c*/ 	.word	0x0500000f


	//   ....[130]....
        /*0270*/ 	.word	0x0500000f


	//   ....[131]....
        /*0274*/ 	.word	0x0500000f


	//   ....[132]....
        /*0278*/ 	.word	0x0500000f


	//   ....[133]....
        /*027c*/ 	.word	0x0500000f


	//   ....[134]....
        /*0280*/ 	.word	0x0500000f


	//   ....[135]....
        /*0284*/ 	.word	0x0500000f


	//   ....[136]....
        /*0288*/ 	.word	0x0500000f


	//   ....[137]....
        /*028c*/ 	.word	0x0500000f


	//   ....[138]....
        /*0290*/ 	.word	0x0500000f


	//   ....[139]....
        /*0294*/ 	.word	0x0500000f


	//   ....[140]....
        /*0298*/ 	.word	0x0500000f


	//   ....[141]....
        /*029c*/ 	.word	0x0500000f


	//   ....[142]....
        /*02a0*/ 	.word	0x0500000f


	//   ....[143]....
        /*02a4*/ 	.word	0x0500000f


	//   ....[144]....
        /*02a8*/ 	.word	0x0500000f


	//   ....[145]....
        /*02ac*/ 	.word	0x0500000f


	//   ....[146]....
        /*02b0*/ 	.word	0x0500000f


	//   ....[147]....
        /*02b4*/ 	.word	0x0500000f


	//   ....[148]....
        /*02b8*/ 	.word	0x0500000f


	//   ....[149]....
        /*02bc*/ 	.word	0x0500000f


	//   ....[150]....
        /*02c0*/ 	.word	0x0500000f


	//   ....[151]....
        /*02c4*/ 	.word	0x0500000f


	//   ....[152]....
        /*02c8*/ 	.word	0x0500000f


	//   ....[153]....
        /*02cc*/ 	.word	0x0500000f


	//   ....[154]....
        /*02d0*/ 	.word	0x0500000f


	//   ....[155]....
        /*02d4*/ 	.word	0x0500000f


	//   ....[156]....
        /*02d8*/ 	.word	0x0500000f


	//   ....[157]....
        /*02dc*/ 	.word	0x0500000f


	//   ....[158]....
        /*02e0*/ 	.word	0x0500000f


	//   ....[159]....
        /*02e4*/ 	.word	0x0500000f


	//   ....[160]....
        /*02e8*/ 	.word	0x0500000f


	//   ....[161]....
        /*02ec*/ 	.word	0x0500000f


	//   ....[162]....
        /*02f0*/ 	.word	0x0500000f


	//   ....[163]....
        /*02f4*/ 	.word	0x0500000f


	//   ....[164]....
        /*02f8*/ 	.word	0x0500000f


	//   ....[165]....
        /*02fc*/ 	.word	0x0500000f


	//   ....[166]....
        /*0300*/ 	.word	0x0500000f


	//   ....[167]....
        /*0304*/ 	.word	0x0500000f


	//   ....[168]....
        /*0308*/ 	.word	0x0500000f


	//   ....[169]....
        /*030c*/ 	.word	0x0500000f


	//   ....[170]....
        /*0310*/ 	.word	0x0500000f


	//   ....[171]....
        /*0314*/ 	.word	0x0500000f


	//   ....[172]....
        /*0318*/ 	.word	0x0500000f


	//----- nvinfo : EIATTR_COOP_GROUP_INSTR_OFFSETS
	.align		4
.L_412:
        /*031c*/ 	.byte	0x04, 0x28
        /*031e*/ 	.short	(.L_414 - .L_413)


	//   ....[0]....
.L_413:
        /*0320*/ 	.word	0x00000070


	//   ....[1]....
        /*0324*/ 	.word	0x000000b0


	//   ....[2]....
        /*0328*/ 	.word	0x000002d0


	//   ....[3]....
        /*032c*/ 	.word	0x00000430


	//   ....[4]....
        /*0330*/ 	.word	0x00000550


	//   ....[5]....
        /*0334*/ 	.word	0x000006b0


	//   ....[6]....
        /*0338*/ 	.word	0x00001420


	//   ....[7]....
        /*033c*/ 	.word	0x00001fa0


	//   ....[8]....
        /*0340*/ 	.word	0x00002200


	//   ....[9]....
        /*0344*/ 	.word	0x00002f30


	//   ....[10]....
        /*0348*/ 	.word	0x00003040


	//   ....[11]....
        /*034c*/ 	.word	0x00003570


	//   ....[12]....
        /*0350*/ 	.word	0x00003630


	//   ....[13]....
        /*0354*/ 	.word	0x00005080


	//   ....[14]....
        /*0358*/ 	.word	0x00005290


	//   ....[15]....
        /*035c*/ 	.word	0x00005ff0


	//   ....[16]....
        /*0360*/ 	.word	0x00006240


	//   ....[17]....
        /*0364*/ 	.word	0x000066a0


	//   ....[18]....
        /*0368*/ 	.word	0x00006700


	//   ....[19]....
        /*036c*/ 	.word	0x000082a0


	//   ....[20]....
        /*0370*/ 	.word	0x000082b0


	//   ....[21]....
        /*0374*/ 	.word	0x000082e0


	//   ....[22]....
        /*0378*/ 	.word	0x000082f0


	//   ....[23]....
        /*037c*/ 	.word	0x00009c20


	//   ....[24]....
        /*0380*/ 	.word	0x00009e40


	//   ....[25]....
        /*0384*/ 	.word	0x0000abc0


	//   ....[26]....
        /*0388*/ 	.word	0x0000ae10


	//   ....[27]....
        /*038c*/ 	.word	0x0000b260


	//   ....[28]....
        /*0390*/ 	.word	0x0000b2d0


	//   ....[29]....
        /*0394*/ 	.word	0x0000c170


	//   ....[30]....
        /*0398*/ 	.word	0x0000c1a0


	//   ....[31]....
        /*039c*/ 	.word	0x0000c260


	//   ....[32]....
        /*03a0*/ 	.word	0x0000c270


	//   ....[33]....
        /*03a4*/ 	.word	0x0000d0d0


	//   ....[34]....
        /*03a8*/ 	.word	0x0000d110


	//   ....[35]....
        /*03ac*/ 	.word	0x0000d140


	//   ....[36]....
        /*03b0*/ 	.word	0x0000d170


	//   ....[37]....
        /*03b4*/ 	.word	0x0000d180


	//   ....[38]....
        /*03b8*/ 	.word	0x0000d1b0


	//   ....[39]....
        /*03bc*/ 	.word	0x0000d810


	//   ....[40]....
        /*03c0*/ 	.word	0x0000d820


	//   ....[41]....
        /*03c4*/ 	.word	0x0000e220


	//   ....[42]....
        /*03c8*/ 	.word	0x0000f8c0


	//   ....[43]....
        /*03cc*/ 	.word	0x0000f8e0


	//   ....[44]....
        /*03d0*/ 	.word	0x0000f8f0


	//   ....[45]....
        /*03d4*/ 	.word	0x0000f900


	//   ....[46]....
        /*03d8*/ 	.word	0x0000f910


	//   ....[47]....
        /*03dc*/ 	.word	0x0000f920


	//   ....[48]....
        /*03e0*/ 	.word	0x0000f930


	//   ....[49]....
        /*03e4*/ 	.word	0x0000f990


	//   ....[50]....
        /*03e8*/ 	.word	0x0000f9d0


	//   ....[51]....
        /*03ec*/ 	.word	0x0000fa30


	//   ....[52]....
        /*03f0*/ 	.word	0x0000fa40


	//   ....[53]....
        /*03f4*/ 	.word	0x0000fb00


	//   ....[54]....
        /*03f8*/ 	.word	0x00010150


	//   ....[55]....
        /*03fc*/ 	.word	0x00010180


	//   ....[56]....
        /*0400*/ 	.word	0x000101b0


	//   ....[57]....
        /*0404*/ 	.word	0x000101d0


	//   ....[58]....
        /*0408*/ 	.word	0x000101e0


	//   ....[59]....
        /*040c*/ 	.word	0x00010260


	//   ....[60]....
        /*0410*/ 	.word	0x000102a0


	//   ....[61]....
        /*0414*/ 	.word	0x000102f0


	//   ....[62]....
        /*0418*/ 	.word	0x00010320


	//   ....[63]....
        /*041c*/ 	.word	0x00010380


	//   ....[64]....
        /*0420*/ 	.word	0x000103c0


	//   ....[65]....
        /*0424*/ 	.word	0x00010410


	//   ....[66]....
        /*0428*/ 	.word	0x00010440


	//   ....[67]....
        /*042c*/ 	.word	0x00010490


	//   ....[68]....
        /*0430*/ 	.word	0x000104d0


	//   ....[69]....
        /*0434*/ 	.word	0x00010520


	//   ....[70]....
        /*0438*/ 	.word	0x00010c70


	//   ....[71]....
        /*043c*/ 	.word	0x00010c90


	//   ....[72]....
        /*0440*/ 	.word	0x00010ca0


	//   ....[73]....
        /*0444*/ 	.word	0x00010cb0


	//   ....[74]....
        /*0448*/ 	.word	0x00010cc0


	//   ....[75]....
        /*044c*/ 	.word	0x00010ce0


	//   ....[76]....
        /*0450*/ 	.word	0x00010d40


	//   ....[77]....
        /*0454*/ 	.word	0x00010d70


	//   ....[78]....
        /*0458*/ 	.word	0x00010de0


	//   ....[79]....
        /*045c*/ 	.word	0x00010e10


	//   ....[80]....
        /*0460*/ 	.word	0x00010e20


	//   ....[81]....
        /*0464*/ 	.word	0x00010e30


	//   ....[82]....
        /*0468*/ 	.word	0x000110e0


	//   ....[83]....
        /*046c*/ 	.word	0x00011100


	//   ....[84]....
        /*0470*/ 	.word	0x00011110


	//   ....[85]....
        /*0474*/ 	.word	0x00011130


	//   ....[86]....
        /*0478*/ 	.word	0x000111b0


	//   ....[87]....
        /*047c*/ 	.word	0x000111e0


	//   ....[88]....
        /*0480*/ 	.word	0x00011230


	//   ....[89]....
        /*0484*/ 	.word	0x00011260


	//   ....[90]....
        /*0488*/ 	.word	0x000112b0


	//   ....[91]....
        /*048c*/ 	.word	0x000112e0


	//   ....[92]....
        /*0490*/ 	.word	0x00011330


	//   ....[93]....
        /*0494*/ 	.word	0x00011360


	//   ....[94]....
        /*0498*/ 	.word	0x000117c0


	//   ....[95]....
        /*049c*/ 	.word	0x000117f0


	//   ....[96]....
        /*04a0*/ 	.word	0x00011820


	//   ....[97]....
        /*04a4*/ 	.word	0x00011850


	//   ....[98]....
        /*04a8*/ 	.word	0x00011880


	//   ....[99]....
        /*04ac*/ 	.word	0x00011890


	//   ....[100]....
        /*04b0*/ 	.word	0x000118a0


	//   ....[101]....
        /*04b4*/ 	.word	0x000118b0


	//   ....[102]....
        /*04b8*/ 	.word	0x000118d0


	//   ....[103]....
        /*04bc*/ 	.word	0x000118e0


	//   ....[104]....
        /*04c0*/ 	.word	0x00011930


	//   ....[105]....
        /*04c4*/ 	.word	0x00011960


	//   ....[106]....
        /*04c8*/ 	.word	0x00011d50


	//   ....[107]....
        /*04cc*/ 	.word	0x00012390


	//   ....[108]....
        /*04d0*/ 	.word	0x00012480


	//   ....[109]....
        /*04d4*/ 	.word	0x00012520


	//   ....[110]....
        /*04d8*/ 	.word	0x00012580


	//   ....[111]....
        /*04dc*/ 	.word	0x00012650


	//   ....[112]....
        /*04e0*/ 	.word	0x000126c0


	//   ....[113]....
        /*04e4*/ 	.word	0x00012790


	//   ....[114]....
        /*04e8*/ 	.word	0x00012810


	//   ....[115]....
        /*04ec*/ 	.word	0x000128e0


	//   ....[116]....
        /*04f0*/ 	.word	0x00012960


	//   ....[117]....
        /*04f4*/ 	.word	0x00012a40


	//   ....[118]....
        /*04f8*/ 	.word	0x00012ac0


	//   ....[119]....
        /*04fc*/ 	.word	0x00012b80


	//   ....[120]....
        /*0500*/ 	.word	0x00012c10


	//   ....[121]....
        /*0504*/ 	.word	0x00012c70


	//   ....[122]....
        /*0508*/ 	.word	0x00012d10


	//   ....[123]....
        /*050c*/ 	.word	0x00012de0


	//   ....[124]....
        /*0510*/ 	.word	0x00012e60


	//   ....[125]....
        /*0514*/ 	.word	0x00012f30


	//   ....[126]....
        /*0518*/ 	.word	0x00012fb0


	//   ....[127]....
        /*051c*/ 	.word	0x00013080


	//   ....[128]....
        /*0520*/ 	.word	0x00013100


	//   ....[129]....
        /*0524*/ 	.word	0x000131d0


	//   ....[130]....
        /*0528*/ 	.word	0x00013250


	//   ....[131]....
        /*052c*/ 	.word	0x00013320


	//   ....[132]....
        /*0530*/ 	.word	0x000133a0


	//   ....[133]....
        /*0534*/ 	.word	0x00013470


	//   ....[134]....
        /*0538*/ 	.word	0x000134e0


	//   ....[135]....
        /*053c*/ 	.word	0x000135a0


	//   ....[136]....
        /*0540*/ 	.word	0x000136e0


	//   ....[137]....
        /*0544*/ 	.word	0x00013780


	//   ....[138]....
        /*0548*/ 	.word	0x000137e0


	//   ....[139]....
        /*054c*/ 	.word	0x000138a0


	//   ....[140]....
        /*0550*/ 	.word	0x00013900


	//   ....[141]....
        /*0554*/ 	.word	0x000139c0


	//   ....[142]....
        /*0558*/ 	.word	0x00013a40


	//   ....[143]....
        /*055c*/ 	.word	0x00013af0


	//   ....[144]....
        /*0560*/ 	.word	0x00013b50


	//   ....[145]....
        /*0564*/ 	.word	0x00013c10


	//   ....[146]....
        /*0568*/ 	.word	0x00013c90


	//   ....[147]....
        /*056c*/ 	.word	0x00013d40


	//   ....[148]....
        /*0570*/ 	.word	0x00013e20


	//   ....[149]....
        /*0574*/ 	.word	0x00013ec0


	//   ....[150]....
        /*0578*/ 	.word	0x00013f20


	//   ....[151]....
        /*057c*/ 	.word	0x00013ff0


	//   ....[152]....
        /*0580*/ 	.word	0x00014090


	//   ....[153]....
        /*0584*/ 	.word	0x00014150


	//   ....[154]....
        /*0588*/ 	.word	0x000141f0


	//   ....[155]....
        /*058c*/ 	.word	0x000142b0


	//   ....[156]....
        /*0590*/ 	.word	0x00014350


	//   ....[157]....
        /*0594*/ 	.word	0x00014410


	//   ....[158]....
        /*0598*/ 	.word	0x000144b0


	//   ....[159]....
        /*059c*/ 	.word	0x00014570


	//   ....[160]....
        /*05a0*/ 	.word	0x00014690


	//   ....[161]....
        /*05a4*/ 	.word	0x00014770


	//   ....[162]....
        /*05a8*/ 	.word	0x000147e0


	//   ....[163]....
        /*05ac*/ 	.word	0x000148b0


	//   ....[164]....
        /*05b0*/ 	.word	0x00014920


	//   ....[165]....
        /*05b4*/ 	.word	0x000149f0


	//   ....[166]....
        /*05b8*/ 	.word	0x00014a60


	//   ....[167]....
        /*05bc*/ 	.word	0x00014b40


	//   ....[168]....
        /*05c0*/ 	.word	0x00014bb0


	//   ....[169]....
        /*05c4*/ 	.word	0x00014c90


	//   ....[170]....
        /*05c8*/ 	.word	0x00014d10


	//   ....[171]....
        /*05cc*/ 	.word	0x00014dd0


	//   ....[172]....
        /*05d0*/ 	.word	0x00014ee0


	//----- nvinfo : EIATTR_REG_RECONFIG
	.align		4
.L_414:
        /*05d4*/ 	.byte	0x01, 0x54
	.zero		2


	//----- nvinfo : EIATTR_SYSCALL_OFFSETS
	.align		4
        /*05d8*/ 	.byte	0x04, 0x46
        /*05da*/ 	.short	(.L_416 - .L_415)


	//   ....[0]....
.L_415:
        /*05dc*/ 	.word	0x000015e0


	//   ....[1]....
        /*05e0*/ 	.word	0x0000ede0


	//   ....[2]....
        /*05e4*/ 	.word	0x0000ef20


	//   ....[3]....
        /*05e8*/ 	.word	0x0000f010


	//   ....[4]....
        /*05ec*/ 	.word	0x0000fea0


	//----- nvinfo : EIATTR_MBARRIER_INSTR_OFFSETS
	.align		4
.L_416:
        /*05f0*/ 	.byte	0x04, 0x39
        /*05f2*/ 	.short	(.L_418 - .L_417)


	//   ....[0]....
.L_417:
        /*05f4*/ 	.word	0x00000180
        /*05f8*/ 	.word	0x000000ff
        /*05fc*/ 	.word	0x0002a800
        /*0600*/ 	.short	0x0100
        /*0602*/ 	.byte	0x08
	.zero		1


	//   ....[1]....
        /*0604*/ 	.word	0x00000190
        /*0608*/ 	.word	0x000000ff
        /*060c*/ 	.word	0x0002a820
        /*0610*/ 	.short	0x0100
        /*0612*/ 	.byte	0x08
	.zero		1


	//   ....[2]....
        /*0614*/ 	.word	0x00000280
        /*0618*/ 	.word	0x000000ff
        /*061c*/ 	.word	0x0002a830
        /*0620*/ 	.short	0x0100
        /*0622*/ 	.byte	0x08
	.zero		1


	//   ....[3]....
        /*0624*/ 	.word	0x00000290
        /*0628*/ 	.word	0x000000ff
        /*062c*/ 	.word	0x0002a840
        /*0630*/ 	.short	0x0100
        /*0632*/ 	.byte	0x08
	.zero		1


	//   ....[4]....
        /*0634*/ 	.word	0x000002a0
        /*0638*/ 	.word	0x000000ff
        /*063c*/ 	.word	0x0002a838
        /*0640*/ 	.short	0x0100
        /*0642*/ 	.byte	0x08
	.zero		1


	//   ....[5]....
        /*0644*/ 	.word	0x000002b0
        /*0648*/ 	.word	0x000000ff
        /*064c*/ 	.word	0x0002a848
        /*0650*/ 	.short	0x0100
        /*0652*/ 	.byte	0x08
	.zero		1


	//   ....[6]....
        /*0654*/ 	.word	0x000003e0
        /*0658*/ 	.word	0x000000ff
        /*065c*/ 	.word	0x0002a850
        /*0660*/ 	.short	0x0100
        /*0662*/ 	.byte	0x08
	.zero		1


	//   ....[7]....
        /*0664*/ 	.word	0x000003f0
        /*0668*/ 	.word	0x000000ff
        /*066c*/ 	.word	0x0002a860
        /*0670*/ 	.short	0x0100
        /*0672*/ 	.byte	0x08
	.zero		1


	//   ....[8]....
        /*0674*/ 	.word	0x00000400
        /*0678*/ 	.word	0x000000ff
        /*067c*/ 	.word	0x0002a858
        /*0680*/ 	.short	0x0100
        /*0682*/ 	.byte	0x08
	.zero		1


	//   ....[9]....
        /*0684*/ 	.word	0x00000410
        /*0688*/ 	.word	0x000000ff
        /*068c*/ 	.word	0x0002a868
        /*0690*/ 	.short	0x0100
        /*0692*/ 	.byte	0x08
	.zero		1


	//   ....[10]....
        /*0694*/ 	.word	0x00000500
        /*0698*/ 	.word	0x000000ff
        /*069c*/ 	.word	0x0002a870
        /*06a0*/ 	.short	0x0100
        /*06a2*/ 	.byte	0x06
	.zero		1


	//   ....[11]....
        /*06a4*/ 	.word	0x00000510
        /*06a8*/ 	.word	0x000000ff
        /*06ac*/ 	.word	0x0002a880
        /*06b0*/ 	.short	0x0100
        /*06b2*/ 	.byte	0x06
	.zero		1


	//   ....[12]....
        /*06b4*/ 	.word	0x00000520
        /*06b8*/ 	.word	0x000000ff
        /*06bc*/ 	.word	0x0002a878
        /*06c0*/ 	.short	0x0100
        /*06c2*/ 	.byte	0x06
	.zero		1


	//   ....[13]....
        /*06c4*/ 	.word	0x00000530
        /*06c8*/ 	.word	0x000000ff
        /*06cc*/ 	.word	0x0002a888
        /*06d0*/ 	.short	0x0100
        /*06d2*/ 	.byte	0x06
	.zero		1


	//   ....[14]....
        /*06d4*/ 	.word	0x00000660
        /*06d8*/ 	.word	0x000000ff
        /*06dc*/ 	.word	0x0002a890
        /*06e0*/ 	.short	0x0100
        /*06e2*/ 	.byte	0x08
	.zero		1


	//   ....[15]....
        /*06e4*/ 	.word	0x00000670
        /*06e8*/ 	.word	0x000000ff
        /*06ec*/ 	.word	0x0002a8a0
        /*06f0*/ 	.short	0x0100
        /*06f2*/ 	.byte	0x08
	.zero		1


	//   ....[16]....
        /*06f4*/ 	.word	0x00000680
        /*06f8*/ 	.word	0x000000ff
        /*06fc*/ 	.word	0x0002a898
        /*0700*/ 	.short	0x0100
        /*0702*/ 	.byte	0x08
	.zero		1


	//   ....[17]....
        /*0704*/ 	.word	0x00000690
        /*0708*/ 	.word	0x000000ff
        /*070c*/ 	.word	0x0002a8a8
        /*0710*/ 	.short	0x0100
        /*0712*/ 	.byte	0x08
	.zero		1


	//   ....[18]....
        /*0714*/ 	.word	0x000007d0
        /*0718*/ 	.word	0x000000ff
        /*071c*/ 	.word	0x0002a8b0
        /*0720*/ 	.short	0x0100
        /*0722*/ 	.byte	0x08
	.zero		1


	//   ....[19]....
        /*0724*/ 	.word	0x000007e0
        /*0728*/ 	.word	0x000000ff
        /*072c*/ 	.word	0x0002a8c0
        /*0730*/ 	.short	0x0100
        /*0732*/ 	.byte	0x08
	.zero		1


	//   ....[20]....
        /*0734*/ 	.word	0x000007f0
        /*0738*/ 	.word	0x000000ff
        /*073c*/ 	.word	0x0002a8b8
        /*0740*/ 	.short	0x0100
        /*0742*/ 	.byte	0x08
	.zero		1


	//   ....[21]....
        /*0744*/ 	.word	0x00000800
        /*0748*/ 	.word	0x000000ff
        /*074c*/ 	.word	0x0002a8c8
        /*0750*/ 	.short	0x0100
        /*0752*/ 	.byte	0x08
	.zero		1


	//   ....[22]....
        /*0754*/ 	.word	0x00001600
        /*0758*/ 	.word	0x000000ff
        /*075c*/ 	.word	0x0002a800
        /*0760*/ 	.short	0x010a
        /*0762*/ 	.byte	0x26
	.zero		1


	//   ....[23]....
        /*0764*/ 	.word	0x00001690
        /*0768*/ 	.word	0x000000ff
        /*076c*/ 	.word	0x0002a830
        /*0770*/ 	.short	0x010a
        /*0772*/ 	.byte	0x26
	.zero		1


	//   ....[24]....
        /*0774*/ 	.word	0x000016f0
        /*0778*/ 	.word	0x000000ff
        /*077c*/ 	.word	0x0002a830
        /*0780*/ 	.short	0x010a
        /*0782*/ 	.byte	0x26
	.zero		1


	//   ....[25]....
        /*0784*/ 	.word	0x00001ea0
        /*0788*/ 	.word	0x000000ff
        /*078c*/ 	.word	0x00000000
        /*0790*/ 	.short	0x0101
        /*0792*/ 	.byte	0x04
	.zero		1


	//   ....[26]....
        /*0794*/ 	.word	0x00004450
        /*0798*/ 	.word	0x000000ff
        /*079c*/ 	.word	0x0002a830
        /*07a0*/ 	.short	0x010a
        /*07a2*/ 	.byte	0x3c
	.zero		1


	//   ....[27]....
        /*07a4*/ 	.word	0x00004490
        /*07a8*/ 	.word	0x000000ff
        /*07ac*/ 	.word	0x0002a830
        /*07b0*/ 	.short	0x010a
        /*07b2*/ 	.byte	0x3c
	.zero		1


	//   ....[28]....
        /*07b4*/ 	.word	0x00004ce0
        /*07b8*/ 	.word	0x000000ff
        /*07bc*/ 	.word	0x0002a850
        /*07c0*/ 	.short	0x010a
        /*07c2*/ 	.byte	0x0a
	.zero		1


	//   ....[29]....
        /*07c4*/ 	.word	0x00004d20
        /*07c8*/ 	.word	0x000000ff
        /*07cc*/ 	.word	0x0002a850
        /*07d0*/ 	.short	0x010a
        /*07d2*/ 	.byte	0x0a
	.zero		1


	//   ....[30]....
        /*07d4*/ 	.word	0x00005030
        /*07d8*/ 	.word	0x000000ff
        /*07dc*/ 	.word	0x00000000
        /*07e0*/ 	.short	0x0101
        /*07e2*/ 	.byte	0x3c
	.zero		1


	//   ....[31]....
        /*07e4*/ 	.word	0x00006f70
        /*07e8*/ 	.word	0x000000ff
        /*07ec*/ 	.word	0x00000000
        /*07f0*/ 	.short	0x0101
        /*07f2*/ 	.byte	0x0a
	.zero		1


	//   ....[32]....
        /*07f4*/ 	.word	0x00007400
        /*07f8*/ 	.word	0x000000ff
        /*07fc*/ 	.word	0x0002a830
        /*0800*/ 	.short	0x010a
        /*0802*/ 	.byte	0x05
	.zero		1


	//   ....[33]....
        /*0804*/ 	.word	0x00007440
        /*0808*/ 	.word	0x000000ff
        /*080c*/ 	.word	0x0002a830
        /*0810*/ 	.short	0x010a
        /*0812*/ 	.byte	0x05
	.zero		1


	//   ....[34]....
        /*0814*/ 	.word	0x00007c90
        /*0818*/ 	.word	0x000000ff
        /*081c*/ 	.word	0x0002a850
        /*0820*/ 	.short	0x010a
        /*0822*/ 	.byte	0x07
	.zero		1


	//   ....[35]....
        /*0824*/ 	.word	0x00007cd0
        /*0828*/ 	.word	0x000000ff
        /*082c*/ 	.word	0x0002a850
        /*0830*/ 	.short	0x010a
        /*0832*/ 	.byte	0x07
	.zero		1


	//   ....[36]....
        /*0834*/ 	.word	0x00008040
        /*0838*/ 	.word	0x000000ff
        /*083c*/ 	.word	0x00000000
        /*0840*/ 	.short	0x0101
        /*0842*/ 	.byte	0x05
	.zero		1


	//   ....[37]....
        /*0844*/ 	.word	0x00008d90
        /*0848*/ 	.word	0x000000ff
        /*084c*/ 	.word	0x00000000
        /*0850*/ 	.short	0x0101
        /*0852*/ 	.byte	0x05
	.zero		1


	//   ....[38]....
        /*0854*/ 	.word	0x00008fe0
        /*0858*/ 	.word	0x000000ff
        /*085c*/ 	.word	0x0002a830
        /*0860*/ 	.short	0x010a
        /*0862*/ 	.byte	0x07
	.zero		1


	//   ....[39]....
        /*0864*/ 	.word	0x00009020
        /*0868*/ 	.word	0x000000ff
        /*086c*/ 	.word	0x0002a830
        /*0870*/ 	.short	0x010a
        /*0872*/ 	.byte	0x07
	.zero		1


	//   ....[40]....
        /*0874*/ 	.word	0x00009870
        /*0878*/ 	.word	0x000000ff
        /*087c*/ 	.word	0x0002a850
        /*0880*/ 	.short	0x010a
        /*0882*/ 	.byte	0x05
	.zero		1


	//   ....[41]....
        /*0884*/ 	.word	0x000098b0
        /*0888*/ 	.word	0x000000ff
        /*088c*/ 	.word	0x0002a850
        /*0890*/ 	.short	0x010a
        /*0892*/ 	.byte	0x05
	.zero		1


	//   ....[42]....
        /*0894*/ 	.word	0x00009bd0
        /*0898*/ 	.word	0x000000ff
        /*089c*/ 	.word	0x00000000
        /*08a0*/ 	.short	0x0101
        /*08a2*/ 	.byte	0x07
	.zero		1


	//   ....[43]....
        /*08a4*/ 	.word	0x0000bb10
        /*08a8*/ 	.word	0x000000ff
        /*08ac*/ 	.word	0x00000000
        /*08b0*/ 	.short	0x0101
        /*08b2*/ 	.byte	0x05
	.zero		1


	//   ....[44]....
        /*08b4*/ 	.word	0x0000c0e0
        /*08b8*/ 	.word	0x000000ff
        /*08bc*/ 	.word	0x0002a850
        /*08c0*/ 	.short	0x010a
        /*08c2*/ 	.byte	0x05
	.zero		1


	//   ....[45]....
        /*08c4*/ 	.word	0x0000c120
        /*08c8*/ 	.word	0x000000ff
        /*08cc*/ 	.word	0x0002a850
        /*08d0*/ 	.short	0x010a
        /*08d2*/ 	.byte	0x05
	.zero		1


	//   ....[46]....
        /*08d4*/ 	.word	0x0000c5f0
        /*08d8*/ 	.word	0x000000ff
        /*08dc*/ 	.word	0x00000000
        /*08e0*/ 	.short	0x0101
        /*08e2*/ 	.byte	0x04
	.zero		1


	//   ....[47]....
        /*08e4*/ 	.word	0x0000d190
        /*08e8*/ 	.word	0x000000ff
        /*08ec*/ 	.word	0x00000000
        /*08f0*/ 	.short	0x0101
        /*08f2*/ 	.byte	0x04
	.zero		1


	//   ....[48]....
        /*08f4*/ 	.word	0x0000f680
        /*08f8*/ 	.word	0x000000ff
        /*08fc*/ 	.word	0x0002a840
        /*0900*/ 	.short	0x010a
        /*0902*/ 	.byte	0x30
	.zero		1


	//   ....[49]....
        /*0904*/ 	.word	0x0000fc60
        /*0908*/ 	.word	0x000000ff
        /*090c*/ 	.word	0x0002a830
        /*0910*/ 	.short	0x0107
        /*0912*/ 	.byte	0x30
	.zero		1


	//   ....[50]....
        /*0914*/ 	.word	0x0000fcd0
        /*0918*/ 	.word	0x000000ff
        /*091c*/ 	.word	0x0002a830
        /*0920*/ 	.short	0x0101
        /*0922*/ 	.byte	0x30
	.zero		1


	//   ....[51]....
        /*0924*/ 	.word	0x00010670
        /*0928*/ 	.word	0x000000ff
        /*092c*/ 	.word	0x0002a800
        /*0930*/ 	.short	0x0107
        /*0932*/ 	.byte	0x30
	.zero		1


	//   ....[52]....
        /*0934*/ 	.word	0x000106d0
        /*0938*/ 	.word	0x000000ff
        /*093c*/ 	.word	0x0002a800
        /*0940*/ 	.short	0x0101
        /*0942*/ 	.byte	0x30
	.zero		1


	//   ....[53]....
        /*0944*/ 	.word	0x000106f0
        /*0948*/ 	.word	0x000000ff
        /*094c*/ 	.word	0x0002a820
        /*0950*/ 	.short	0x010a
        /*0952*/ 	.byte	0x30
	.zero		1


	//   ....[54]....
        /*0954*/ 	.word	0x00010a50
        /*0958*/ 	.word	0x00000008
        /*095c*/ 	.word	0x0002a840
        /*0960*/ 	.short	0x010a
        /*0962*/ 	.byte	0x3f
	.zero		1


	//   ....[55]....
        /*0964*/ 	.word	0x00010f60
        /*0968*/ 	.word	0x00000008
        /*096c*/ 	.word	0x0002a830
        /*0970*/ 	.short	0x0107
        /*0972*/ 	.byte	0x3f
	.zero		1


	//   ....[56]....
        /*0974*/ 	.word	0x00011010
        /*0978*/ 	.word	0x00000008
        /*097c*/ 	.word	0x0002a830
        /*0980*/ 	.short	0x0101
        /*0982*/ 	.byte	0x3f
	.zero		1


	//   ....[57]....
        /*0984*/ 	.word	0x00011070
        /*0988*/ 	.word	0x00000004
        /*098c*/ 	.word	0x0002a860
        /*0990*/ 	.short	0x010a
        /*0992*/ 	.byte	0x3f
	.zero		1


	//   ....[58]....
        /*0994*/ 	.word	0x00011470
        /*0998*/ 	.word	0x00000004
        /*099c*/ 	.word	0x0002a850
        /*09a0*/ 	.short	0x0107
        /*09a2*/ 	.byte	0x3f
	.zero		1


	//   ....[59]....
        /*09a4*/ 	.word	0x000115c0
        /*09a8*/ 	.word	0x00000004
        /*09ac*/ 	.word	0x0002a850
        /*09b0*/ 	.short	0x0101
        /*09b2*/ 	.byte	0x3f
	.zero		1


	//   ....[60]....
        /*09b4*/ 	.word	0x00011750
        /*09b8*/ 	.word	0x00000000
        /*09bc*/ 	.word	0x0002a860
        /*09c0*/ 	.short	0x010a
        /*09c2*/ 	.byte	0x3f
	.zero		1


	//   ....[61]....
        /*09c4*/ 	.word	0x00011b90
        /*09c8*/ 	.word	0x00000000
        /*09cc*/ 	.word	0x0002a850
        /*09d0*/ 	.short	0x0107
        /*09d2*/ 	.byte	0x3f
	.zero		1


	//   ....[62]....
        /*09d4*/ 	.word	0x00011c40
        /*09d8*/ 	.word	0x00000000
        /*09dc*/ 	.word	0x0002a850
        /*09e0*/ 	.short	0x0101
        /*09e2*/ 	.byte	0x3f
	.zero		1


	//   ....[63]....
        /*09e4*/ 	.word	0x00011ce0
        /*09e8*/ 	.word	0x00000007
        /*09ec*/ 	.word	0x0002a820
        /*09f0*/ 	.short	0x010a
        /*09f2*/ 	.byte	0x3f
	.zero		1


	//   ....[64]....
        /*09f4*/ 	.word	0x00011e60
        /*09f8*/ 	.word	0x00000005
        /*09fc*/ 	.word	0x0002a840
        /*0a00*/ 	.short	0x010a
        /*0a02*/ 	.byte	0x3f
	.zero		1


	//   ....[65]....
        /*0a04*/ 	.word	0x00011f00
        /*0a08*/ 	.word	0x00000007
        /*0a0c*/ 	.word	0x0002a840
        /*0a10*/ 	.short	0x010a
        /*0a12*/ 	.byte	0x3f
	.zero		1


	//   ....[66]....
        /*0a14*/ 	.word	0x00011f40
        /*0a18*/ 	.word	0x00000005
        /*0a1c*/ 	.word	0x0002a860
        /*0a20*/ 	.short	0x010a
        /*0a22*/ 	.byte	0x3f
	.zero		1


	//   ....[67]....
        /*0a24*/ 	.word	0x00011f80
        /*0a28*/ 	.word	0x00000007
        /*0a2c*/ 	.word	0x0002a860
        /*0a30*/ 	.short	0x010a
        /*0a32*/ 	.byte	0x3f
	.zero		1


	//   ....[68]....
        /*0a34*/ 	.word	0x00011ff0
        /*0a38*/ 	.word	0x00000003
        /*0a3c*/ 	.word	0x0002a800
        /*0a40*/ 	.short	0x010a
        /*0a42*/ 	.byte	0x3f
	.zero		1


	//   ....[69]....
        /*0a44*/ 	.word	0x00012050
        /*0a48*/ 	.word	0x00000003
        /*0a4c*/ 	.word	0x0002a830
        /*0a50*/ 	.short	0x010a
        /*0a52*/ 	.byte	0x3f
	.zero		1


	//   ....[70]....
        /*0a54*/ 	.word	0x000120b0
        /*0a58*/ 	.word	0x0000000c
        /*0a5c*/ 	.word	0x0002a830
        /*0a60*/ 	.short	0x010a
        /*0a62*/ 	.byte	0x3f
	.zero		1


	//   ....[71]....
        /*0a64*/ 	.word	0x00012110
        /*0a68*/ 	.word	0x0000000b
        /*0a6c*/ 	.word	0x0002a850
        /*0a70*/ 	.short	0x010a
        /*0a72*/ 	.byte	0x3f
	.zero		1


	//   ....[72]....
        /*0a74*/ 	.word	0x00012170
        /*0a78*/ 	.word	0x0000000c
        /*0a7c*/ 	.word	0x0002a830
        /*0a80*/ 	.short	0x010a
        /*0a82*/ 	.byte	0x3f
	.zero		1


	//   ....[73]....
        /*0a84*/ 	.word	0x000121d0
        /*0a88*/ 	.word	0x0000000b
        /*0a8c*/ 	.word	0x0002a850
        /*0a90*/ 	.short	0x010a
        /*0a92*/ 	.byte	0x3f
	.zero		1


	//   ....[74]....
        /*0a94*/ 	.word	0x00012230
        /*0a98*/ 	.word	0x0000000c
        /*0a9c*/ 	.word	0x0002a830
        /*0aa0*/ 	.short	0x010a
        /*0aa2*/ 	.byte	0x3f
	.zero		1


	//   ....[75]....
        /*0aa4*/ 	.word	0x00012290
        /*0aa8*/ 	.word	0x0000000b
        /*0aac*/ 	.word	0x0002a850
        /*0ab0*/ 	.short	0x010a
        /*0ab2*/ 	.byte	0x3f
	.zero		1


	//   ....[76]....
        /*0ab4*/ 	.word	0x000122f0
        /*0ab8*/ 	.word	0x00000000
        /*0abc*/ 	.word	0x0002a850
        /*0ac0*/ 	.short	0x010a
        /*0ac2*/ 	.byte	0x3f
	.zero		1


	//   ....[77]....
        /*0ac4*/ 	.word	0x000123d0
        /*0ac8*/ 	.word	0x00000003
        /*0acc*/ 	.word	0x0002a840
        /*0ad0*/ 	.short	0x010a
        /*0ad2*/ 	.byte	0x3f
	.zero		1


	//   ....[78]....
        /*0ad4*/ 	.word	0x000135e0
        /*0ad8*/ 	.word	0x00000003
        /*0adc*/ 	.word	0x0002a820
        /*0ae0*/ 	.short	0x010a
        /*0ae2*/ 	.byte	0x3f
	.zero		1


	//   ....[79]....
        /*0ae4*/ 	.word	0x00013630
        /*0ae8*/ 	.word	0x00000008
        /*0aec*/ 	.word	0x0002a840
        /*0af0*/ 	.short	0x010a
        /*0af2*/ 	.byte	0x3f
	.zero		1


	//   ....[80]....
        /*0af4*/ 	.word	0x00013d70
        /*0af8*/ 	.word	0x00000004
        /*0afc*/ 	.word	0x0002a860
        /*0b00*/ 	.short	0x010a
        /*0b02*/ 	.byte	0x3f
	.zero		1


	//   ....[81]....
        /*0b04*/ 	.word	0x000145e0
        /*0b08*/ 	.word	0x00000000
        /*0b0c*/ 	.word	0x0002a860
        /*0b10*/ 	.short	0x010a
        /*0b12*/ 	.byte	0x3f
	.zero		1


	//   ....[82]....
        /*0b14*/ 	.word	0x00014e00
        /*0b18*/ 	.word	0x00000007
        /*0b1c*/ 	.word	0x0002a820
        /*0b20*/ 	.short	0x010a
        /*0b22*/ 	.byte	0x3f
	.zero		1


	//   ....[83]....
        /*0b24*/ 	.word	0x00014fa0
        /*0b28*/ 	.word	0x00000005
        /*0b2c*/ 	.word	0x0002a840
        /*0b30*/ 	.short	0x010a
        /*0b32*/ 	.byte	0x3f
	.zero		1


	//   ....[84]....
        /*0b34*/ 	.word	0x00014ff0
        /*0b38*/ 	.word	0x00000007
        /*0b3c*/ 	.word	0x0002a840
        /*0b40*/ 	.short	0x010a
        /*0b42*/ 	.byte	0x3f
	.zero		1


	//   ....[85]....
        /*0b44*/ 	.word	0x00015040
        /*0b48*/ 	.word	0x00000005
        /*0b4c*/ 	.word	0x0002a860
        /*0b50*/ 	.short	0x010a
        /*0b52*/ 	.byte	0x3f
	.zero		1


	//----- nvinfo : EIATTR_NUM_MBARRIERS
	.align		4
.L_418:
        /*0b54*/ 	.byte	0x03, 0x38
        /*0b56*/ 	.short	0x0016


	//----- nvinfo : EIATTR_EXIT_INSTR_OFFSETS
	.align		4
        /*0b58*/ 	.byte	0x04, 0x1c
        /*0b5a*/ 	.short	(.L_420 - .L_419)


	//   ....[0]....
.L_419:
        /*0b5c*/ 	.word	0x00011fd0


	//----- nvinfo : EIATTR_MAX_THREADS
	.align		4
.L_420:
        /*0b60*/ 	.byte	0x04, 0x05
        /*0b62*/ 	.short	(.L_422 - .L_421)
.L_421:
        /*0b64*/ 	.word	0x00000180
        /*0b68*/ 	.word	0x00000001
        /*0b6c*/ 	.word	0x00000001


	//----- nvinfo : EIATTR_CRS_STACK_SIZE
	.align		4
.L_422:
        /*0b70*/ 	.byte	0x04, 0x1e
        /*0b72*/ 	.short	(.L_424 - .L_423)
.L_423:
        /*0b74*/ 	.word	0x00000000


	//----- nvinfo : EIATTR_CBANK_PARAM_SIZE
	.align		4
.L_424:
        /*0b78*/ 	.byte	0x03, 0x19
        /*0b7a*/ 	.short	0x0a70


	//----- nvinfo : EIATTR_PARAM_CBANK
	.align		4
        /*0b7c*/ 	.byte	0x04, 0x0a
        /*0b7e*/ 	.short	(.L_426 - .L_425)
	.align		4
.L_425:
        /*0b80*/ 	.word	index@(.nv.constant0._ZN7cutlass13device_kernelIN5flash11enable_sm90INS1_16FlashAttnFwdSm90INS1_25CollectiveMainloopFwdSm90ILi2EN4cute5tupleIJNS5_1CILi1EEES8_S8_EEENS6_IJNS7_ILi128EEENS7_ILi96EEENS7_ILi192EEEEEELi128ENS_6half_tEfNS_4arch4Sm90ELb0ELb1ELb0ELb0ELb1ELb0ELb0ELb1ELb1ELb1ELb1ELb0EEENS1_21CollectiveEpilogueFwdINS6_IJSA_SA_SB_EEES9_SE_SG_Li256ELb0ELb1ELb1ELb0EEENS1_19SingleTileSchedulerILb0ELb1ELb1ELi128EEEEEEEEEvNT_6ParamsE)
        /*0b84*/ 	.short	0x0210
        /*0b86*/ 	.short	0x0a70


	//----- nvinfo : EIATTR_SW_WAR
	.align		4
.L_426:
        /*0b88*/ 	.byte	0x04, 0x36
        /*0b8a*/ 	.short	(.L_428 - .L_427)
.L_427:
        /*0b8c*/ 	.word	0x00000008
.L_428:


//--------------------- .nv.info._ZN7cutlass13device_kernelIN5flash11enable_sm90INS1_16FlashAttnFwdSm90INS1_25CollectiveMainloopFwdSm90ILi2EN4cute5tupleIJNS5_1CILi1EEES8_S8_EEENS6_IJNS7_ILi128EEENS7_ILi96EEENS7_ILi192EEEEEELi128ENS_6half_tEfNS_4arch4Sm90ELb0ELb1ELb0ELb1ELb1ELb0ELb0ELb1ELb1ELb1ELb1ELb0EEENS1_21CollectiveEpilogueFwdINS6_IJSA_SA_SB_EEES9_SE_SG_Li256ELb1ELb1ELb1ELb0EEENS1_36VarlenDynamicPersistentTileSchedulerILi128ELi96ELi256ELi128ELb1ELb1ELb1ELb1ELb0ELb1EEEEEEEEEvNT_6ParamsE --------------------------
	.section	.nv.info._ZN7cutlass13device_kernelIN5flash11enable_sm90INS1_16FlashAttnFwdSm90INS1_25CollectiveMainloopFwdSm90ILi2EN4cute5tupleIJNS5_1CILi1EEES8_S8_EEENS6_IJNS7_ILi128EEENS7_ILi96EEENS7_ILi192EEEEEELi128ENS_6half_tEfNS_4arch4Sm90ELb0ELb1ELb0ELb1ELb1ELb0ELb0ELb1ELb1ELb1ELb1ELb0EEENS1_21CollectiveEpilogueFwdINS6_IJSA_SA_SB_EEES9_SE_SG_Li256ELb1ELb1ELb1ELb0EEENS1_36VarlenDynamicPersistentTileSchedulerILi128ELi96ELi256ELi128ELb1ELb1ELb1ELb1ELb0ELb1EEEEEEEEEvNT_6ParamsE,"",@"SHT_CUDA_INFO"
	.sectionflags	@""
	.align	4


	//----- nvinfo : EIATTR_CUDA_API_VERSION
	.align		4
        /*0000*/ 	.byte	0x04, 0x37
        /*0002*/ 	.short	(.L_430 - .L_429)
.L_429:
        /*0004*/ 	.word	0x00000082


	//----- nvinfo : EIATTR_KPARAM_INFO
	.align		4
.L_430:
        /*0008*/ 	.byte	0x04, 0x17
        /*000a*/ 	.short	(.L_432 - .L_431)
.L_431:
        /*000c*/ 	.word	0x00000000
        /*0010*/ 	.short	0x0000
        /*0012*/ 	.short	0x0070
        /*0014*/ 	.byte	0x00, 0xf0, 0x01, 0x2a


	//----- nvinfo : EIATTR_SPARSE_MMA_MASK
	.align		4
.L_432:
        /*0018*/ 	.byte	0x03, 0x50
        /*001a*/ 	.short	0x0000


	//----- nvinfo : EIATTR_MAXREG_COUNT
	.align		4
        /*001c*/ 	.byte	0x03, 0x1b
        /*001e*/ 	.short	0x00a8


	//----- nvinfo : EIATTR_NUM_BARRIERS
	.align		4
        /*0020*/ 	.byte	0x02, 0x4c
        /*0022*/ 	.byte	0x09
	.zero		1


	//----- nvinfo : EIATTR_EXTERNS
	.align		4
        /*0024*/ 	.byte	0x04, 0x0f
        /*0026*/ 	.short	(.L_434 - .L_433)


	//   ....[0]....
	.align		4
.L_433:
        /*0028*/ 	.word	index@(__assertfail)


	//----- nvinfo : EIATTR_ANNOTATIONS
	.align		4
.L_434:
        /*002c*/ 	.byte	0x04, 0x55
        /*002e*/ 	.short	(.L_436 - .L_435)


	//   ....[0]....
.L_435:
        /* <DEDUP_REMOVED lines=9> */


	//----- nvinfo : EIATTR_MERCURY_ISA_VERSION
	.align		4
.L_436:
        /*00a8*/ 	.byte	0x03, 0x5f
        /*00aa*/ 	.short	0x0101


	//----- nvinfo : EIATTR_UNUSED_LOAD_BYTE_OFFSET
	.align		4
        /*00ac*/ 	.byte	0x04, 0x44
        /*00ae*/ 	.short	(.L_438 - .L_437)


	//   ....[0]....
.L_437:
        /*00b0*/ 	.word	0x00000950
        /*00b4*/ 	.word	0x0000fff0


	//   ....[1]....
        /*00b8*/ 	.word	0x0000d600
        /*00bc*/ 	.word	0x0000fff0


	//----- nvinfo : EIATTR_INT_WARP_WIDE_INSTR_OFFSETS
	.align		4
.L_438:
        /*00c0*/ 	.byte	0x04, 0x31
        /*00c2*/ 	.short	(.L_440 - .L_439)


	//   ....[0]....
.L_439:
        /*00c4*/ 	.word	0x000000c0


	//   ....[1]....
        /*00c8*/ 	.word	0x000000d0


	//   ....[2]....
        /*00cc*/ 	.word	0x00000170


	//   ....[3]....
        /*00d0*/ 	.word	0x000122d0


	//   ....[4]....
        /*00d4*/ 	.word	0x00012360


	//   ....[5]....
        /*00d8*/ 	.word	0x00015190


	//   ....[6]....
        /*00dc*/ 	.word	0x00015220


	//----- nvinfo : EIATTR_COOP_GROUP_MASK_REGIDS
	.align		4
.L_440:
        /*00e0*/ 	.byte	0x04, 0x29
        /*00e2*/ 	.short	(.L_442 - .L_441)


	//   ....[0]....
.L_441:
        /*00e4*/ 	.word	0xffffffff


	//   ....[1]....
        /*00e8*/ 	.word	0xffffffff


	//   ....[2]....
        /*00ec*/ 	.word	0xffffffff


	//   ....[3]....
        /*00f0*/ 	.word	0xffffffff


	//   ....[4]....
        /*00f4*/ 	.word	0xffffffff


	//   ....[5]....
        /*00f8*/ 	.word	0xffffffff


	//   ....[6]....
        /*00fc*/ 	.word	0xffffffff


	//   ....[7]....
        /*0100*/ 	.word	0xffffffff


	//   ....[8]....
        /*0104*/ 	.word	0xffffffff


	//   ....[9]....
        /*0108*/ 	.word	0xffffffff


	//   ....[10]....
        /*010c*/ 	.word	0xffffffff


	//   ....[11]....
        /*0110*/ 	.word	0xffffffff


	//   ....[12]....
        /*0114*/ 	.word	0xffffffff


	//   ....[13]....
        /*0118*/ 	.word	0xffffffff


	//   ....[14]....
        /*011c*/ 	.word	0xffffffff


	//   ....[15]....
        /*0120*/ 	.word	0xffffffff


	//   ....[16]....
        /*0124*/ 	.word	0xffffffff


	//   ....[17]....
        /*0128*/ 	.word	0xffffffff


	//   ....[18]....
        /*012c*/ 	.word	0xffffffff


	//   ....[19]....
        /*0130*/ 	.word	0xffffffff


	//   ....[20]....
        /*0134*/ 	.word	0xffffffff


	//   ....[21]....
        /*0138*/ 	.word	0xffffffff


	//   ....[22]....
        /*013c*/ 	.word	0xffffffff


	//   ....[23]....
        /*0140*/ 	.word	0xffffffff


	//   ....[24]....
        /*0144*/ 	.word	0xffffffff


	//   ....[25]....
        /*0148*/ 	.word	0xffffffff


	//   ....[26]....
        /*014c*/ 	.word	0xffffffff


	//   ....[27]....
        /*0150*/ 	.word	0xffffffff


	//   ....[28]....
        /*0154*/ 	.word	0xffffffff


	//   ....[29]....
        /*0158*/ 	.word	0xffffffff


	//   ....[30]....
        /*015c*/ 	.word	0xffffffff


	//   ....[31]....
        /*0160*/ 	.word	0xffffffff


	//   ....[32]....
        /*0164*/ 	.word	0xffffffff


	//   ....[33]....
        /*0168*/ 	.word	0xffffffff


	//   ....[34]....
        /*016c*/ 	.word	0xffffffff


	//   ....[35]....
        /*0170*/ 	.word	0xffffffff


	//   ....[36]....
        /*0174*/ 	.word	0xffffffff


	//   ....[37]....
        /*0178*/ 	.word	0xffffffff


	//   ....[38]....
        /*017c*/ 	.word	0xffffffff


	//   ....[39]....
        /*0180*/ 	.word	0xffffffff


	//   ....[40]....
        /*0184*/ 	.word	0xffffffff


	//   ....[41]....
        /*0188*/ 	.word	0xffffffff


	//   ....[42]....
        /*018c*/ 	.word	0xffffffff


	//   ....[43]....
        /*0190*/ 	.word	0xffffffff


	//   ....[44]....
        /*0194*/ 	.word	0xffffffff


	//   ....[45]....
        /*0198*/ 	.word	0xffffffff


	//   ....[46]....
        /*019c*/ 	.word	0xffffffff


	//   ....[47]....
        /*01a0*/ 	.word	0xffffffff


	//   ....[48]....
        /*01a4*/ 	.word	0xffffffff


	//   ....[49]....
        /*01a8*/ 	.word	0xffffffff


	//   ....[50]....
        /*01ac*/ 	.word	0xffffffff


	//   ....[51]....
        /*01b0*/ 	.word	0xffffffff


	//   ....[52]....
        /*01b4*/ 	.word	0xffffffff


	//   ....[53]....
        /*01b8*/ 	.word	0xffffffff


	//   ....[54]....
        /*01bc*/ 	.word	0xffffffff


	//   ....[55]....
        /*01c0*/ 	.word	0xffffffff


	//   ....[56]....
        /*01c4*/ 	.word	0xffffffff


	//   ....[57]....
        /*01c8*/ 	.word	0xffffffff


	//   ....[58]....
        /*01cc*/ 	.word	0xffffffff


	//   ....[59]....
        /*01d0*/ 	.word	0xffffffff


	//   ....[60]....
        /*01d4*/ 	.word	0xffffffff


	//   ....[61]....
        /*01d8*/ 	.word	0xffffffff


	//   ....[62]....
        /*01dc*/ 	.word	0xffffffff


	//   ....[63]....
        /*01e0*/ 	.word	0xffffffff


	//   ....[64]....
        /*01e4*/ 	.word	0xffffffff


	//   ....[65]....
        /*01e8*/ 	.word	0xffffffff


	//   ....[66]....
        /*01ec*/ 	.word	0xffffffff


	//   ....[67]....
        /*01f0*/ 	.word	0xffffffff


	//   ....[68]....
        /*01f4*/ 	.word	0xffffffff


	//   ....[69]....
        /*01f8*/ 	.word	0xffffffff


	//   ....[70]....
        /*01fc*/ 	.word	0xffffffff


	//   ....[71]....
        /*0200*/ 	.word	0xffffffff


	//   ....[72]....
        /*0204*/ 	.word	0xffffffff


	//   ....[73]....
        /*0208*/ 	.word	0xffffffff


	//   ....[74]....
        /*020c*/ 	.word	0xffffffff


	//   ....[75]....
        /*0210*/ 	.word	0xffffffff


	//   ....[76]....
        /*0214*/ 	.word	0xffffffff


	//   ....[77]....
        /*0218*/ 	.word	0xffffffff


	//   ....[78]....
        /*021c*/ 	.word	0xffffffff


	//   ....[79]....
        /*0220*/ 	.word	0xffffffff


	//   ....[80]....
        /*0224*/ 	.word	0xffffffff


	//   ....[81]....
        /*0228*/ 	.word	0xffffffff


	//   ....[82]....
        /*022c*/ 	.word	0xffffffff


	//   ....[83]....
        /*0230*/ 	.word	0xffffffff


	//   ....[84]....
        /*0234*/ 	.word	0xffffffff


	//   ....[85]....
        /*0238*/ 	.word	0xffffffff


	//   ....[86]....
        /*023c*/ 	.word	0xffffffff


	//   ....[87]....
        /*0240*/ 	.word	0xffffffff


	//   ....[88]....
        /*0244*/ 	.word	0xffffffff


	//   ....[89]....
        /*0248*/ 	.word	0xffffffff


	//   ....[90]....
        /*024c*/ 	.word	0xffffffff


	//   ....[91]....
        /*0250*/ 	.word	0xffffffff


	//   ....[92]....
        /*0254*/ 	.word	0xffffffff


	//   ....[93]....
        /*0258*/ 	.word	0xffffffff


	//   ....[94]....
        /*025c*/ 	.word	0xffffffff


	//   ....[95]....
        /*0260*/ 	.word	0xffffffff


	//   ....[96]....
        /*0264*/ 	.word	0xffffffff


	//   ....[97]....
        /*0268*/ 	.word	0xffffffff


	//   ....[98]....
        /*026c*/ 	.word	0xffffffff


	//   ....[99]....
        /*0270*/ 	.word	0xffffffff


	//   ....[100]....
        /*0274*/ 	.word	0xffffffff


	//   ....[101]....
        /*0278*/ 	.word	0xffffffff


	//   ....[102]....
        /*027c*/ 	.word	0xffffffff


	//   ....[103]....
        /*0280*/ 	.word	0xffffffff


	//   ....[104]....
        /*0284*/ 	.word	0xffffffff


	//   ....[105]....
        /*0288*/ 	.word	0xffffffff


	//   ....[106]....
        /*028c*/ 	.word	0xffffffff


	//   ....[107]....
        /*0290*/ 	.word	0xffffffff


	//   ....[108]....
        /*0294*/ 	.word	0xffffffff


	//   ....[109]....
        /*0298*/ 	.word	0xffffffff


	//   ....[110]....
        /*029c*/ 	.word	0xffffffff


	//   ....[111]....
        /*02a0*/ 	.word	0xffffffff


	//   ....[112]....
        /*02a4*/ 	.word	0xffffffff


	//   ....[113]....
        /*02a8*/ 	.word	0xffffffff


	//   ....[114]....
        /*02ac*/ 	.word	0xffffffff


	//   ....[115]....
        /*02b0*/ 	.word	0xffffffff


	//   ....[116]....
        /*02b4*/ 	.word	0xffffffff


	//   ....[117]....
        /*02b8*/ 	.word	0xffffffff


	//   ....[118]....
        /*02bc*/ 	.word	0xffffffff


	//   ....[119]....
        /*02c0*/ 	.word	0xffffffff


	//   ....[120]....
        /*02c4*/ 	.word	0xffffffff


	//   ....[121]....
        /*02c8*/ 	.word	0xffffffff


	//   ....[122]....
        /*02cc*/ 	.word	0xffffffff


	//   ....[123]....
        /*02d0*/ 	.word	0xffffffff


	//   ....[124]....
        /*02d4*/ 	.word	0xffffffff


	//   ....[125]....
        /*02d8*/ 	.word	0xffffffff


	//   ....[126]....
        /*02dc*/ 	.word	0xffffffff


	//   ....[127]....
        /*02e0*/ 	.word	0xffffffff


	//   ....[128]....
        /*02e4*/ 	.word	0xffffffff


	//   ....[129]....
        /*02e8*/ 	.word	0xffffffff


	//   ....[130]....
        /*02ec*/ 	.word	0xffffffff


	//   ....[131]....
        /*02f0*/ 	.word	0xffffffff


	//   ....[132]....
        /*02f4*/ 	.word	0xffffffff


	//   ....[133]....
        /*02f8*/ 	.word	0xffffffff


	//   ....[134]....
        /*02fc*/ 	.word	0xffffffff


	//   ....[135]....
        /*0300*/ 	.word	0xffffffff


	//   ....[136]....
        /*0304*/ 	.word	0xffffffff


	//   ....[137]....
        /*0308*/ 	.word	0xffffffff


	//   ....[138]....
        /*030c*/ 	.word	0xffffffff


	//   ....[139]....
        /*0310*/ 	.word	0xffffffff


	//   ....[140]....
        /*0314*/ 	.word	0xffffffff


	//   ....[141]....
        /*0318*/ 	.word	0xffffffff


	//   ....[142]....
        /*031c*/ 	.word	0xffffffff


	//   ....[143]....
        /*0320*/ 	.word	0xffffffff


	//   ....[144]....
        /*0324*/ 	.word	0xffffffff


	//   ....[145]....
        /*0328*/ 	.word	0xffffffff


	//   ....[146]....
        /*032c*/ 	.word	0xffffffff


	//   ....[147]....
        /*0330*/ 	.word	0xffffffff


	//   ....[148]....
        /*0334*/ 	.word	0xffffffff


	//   ....[149]....
        /*0338*/ 	.word	0xffffffff


	//   ....[150]....
        /*033c*/ 	.word	0xffffffff


	//   ....[151]....
        /*0340*/ 	.word	0xffffffff


	//   ....[152]....
        /*0344*/ 	.word	0xffffffff


	//   ....[153]....
        /*0348*/ 	.word	0xffffffff


	//   ....[154]....
        /*034c*/ 	.word	0xffffffff


	//   ....[155]....
        /*0350*/ 	.word	0xffffffff


	//   ....[156]....
        /*0354*/ 	.word	0xffffffff


	//   ....[157]....
        /*0358*/ 	.word	0x0500000f


	//   ....[158]....
        /*035c*/ 	.word	0x0500000f


	//   ....[159]....
        /*0360*/ 	.word	0x0500000f


	//   ....[160]....
        /*0364*/ 	.word	0x0500000f


	//   ....[161]....
        /*0368*/ 	.word	0x0500000f


	//   ....[162]....
        /*036c*/ 	.word	0x0500000f


	//   ....[163]....
        /*0370*/ 	.word	0x0500000f


	//   ....[164]....
        /*0374*/ 	.word	0x0500000f


	//   ....[165]....
        /*0378*/ 	.word	0x0500000f


	//   ....[166]....
        /*037c*/ 	.word	0x0500000f


	//   ....[167]....
        /*0380*/ 	.word	0x0500000f


	//   ....[168]....
        /*0384*/ 	.word	0x0500000f


	//   ....[169]....
        /*0388*/ 	.word	0x0500000f


	//   ....[170]....
        /*038c*/ 	.word	0x0500000f


	//   ....[171]....
        /*0390*/ 	.word	0x0500000f


	//   ....[172]....
        /*0394*/ 	.word	0x0500000f


	//   ....[173]....
        /*0398*/ 	.word	0x0500000f


	//   ....[174]....
        /*039c*/ 	.word	0x0500000f


	//   ....[175]....
        /*03a0*/ 	.word	0x0500000f


	//   ....[176]....
        /*03a4*/ 	.word	0x0500000f


	//   ....[177]....
        /*03a8*/ 	.word	0x0500000f


	//   ....[178]....
        /*03ac*/ 	.word	0x0500000f


	//   ....[179]....
        /*03b0*/ 	.word	0x0500000f


	//   ....[180]....
        /*03b4*/ 	.word	0x0500000f


	//   ....[181]....
        /*03b8*/ 	.word	0x0500000f


	//   ....[182]....
        /*03bc*/ 	.word	0x0500000f


	//   ....[183]....
        /*03c0*/ 	.word	0x0500000f


	//   ....[184]....
        /*03c4*/ 	.word	0x0500000f


	//   ....[185]....
        /*03c8*/ 	.word	0x0500000f


	//   ....[186]....
        /*03cc*/ 	.word	0x0500000f


	//   ....[187]....
        /*03d0*/ 	.word	0x0500000f


	//   ....[188]....
        /*03d4*/ 	.word	0x0500000f


	//   ....[189]....
        /*03d8*/ 	.word	0x0500000f


	//   ....[190]....
        /*03dc*/ 	.word	0x0500000f


	//   ....[191]....
        /*03e0*/ 	.word	0x0500000f


	//   ....[192]....
        /*03e4*/ 	.word	0x0500000f


	//   ....[193]....
        /*03e8*/ 	.word	0x0500000f


	//   ....[194]....
        /*03ec*/ 	.word	0x0500000f


	//   ....[195]....
        /*03f0*/ 	.word	0x0500000f


	//   ....[196]....
        /*03f4*/ 	.word	0x0500000f


	//   ....[197]....
        /*03f8*/ 	.word	0x0500000f


	//   ....[198]....
        /*03fc*/ 	.word	0x0500000f


	//   ....[199]....
        /*0400*/ 	.word	0x0500000f


	//   ....[200]....
        /*0404*/ 	.word	0x0500000f


	//   ....[201]....
        /*0408*/ 	.word	0x0500000f


	//   ....[202]....
        /*040c*/ 	.word	0x0500000f


	//   ....[203]....
        /*0410*/ 	.word	0x0500000f


	//   ....[204]....
        /*0414*/ 	.word	0x0500000f


	//   ....[205]....
        /*0418*/ 	.word	0x0500000f


	//   ....[206]....
        /*041c*/ 	.word	0x0500000f


	//   ....[207]....
        /*0420*/ 	.word	0x0500000f


	//   ....[208]....
        /*0424*/ 	.word	0x0500000f


	//   ....[209]....
        /*0428*/ 	.word	0x0500000f


	//   ....[210]....
        /*042c*/ 	.word	0x0500000f


	//   ....[211]....
        /*0430*/ 	.word	0x0500000f


	//   ....[212]....
        /*0434*/ 	.word	0x0500000f


	//   ....[213]....
        /*0438*/ 	.word	0x0500000f


	//   ....[214]....
        /*043c*/ 	.word	0x0500000f


	//   ....[215]....
        /*0440*/ 	.word	0x0500000f


	//   ....[216]....
        /*0444*/ 	.word	0x0500000f


	//   ....[217]....
        /*0448*/ 	.word	0x0500000f


	//   ....[218]....
        /*044c*/ 	.word	0x0500000f


	//   ....[219]....
        /*0450*/ 	.word	0x0500000f


	//   ....[220]....
        /*0454*/ 	.word	0x0500000f


	//   ....[221]....
        /*0458*/ 	.word	0x0500000f


	//   ....[222]....
        /*045c*/ 	.word	0x0500000f


	//   ....[223]....
        /*0460*/ 	.word	0x0500000f


	//   ....[224]....
        /*0464*/ 	.word	0x0500000f


	//   ....[225]....
        /*0468*/ 	.word	0x0500000f


	//   ....[226]....
        /*046c*/ 	.word	0x0500000f


	//   ....[227]....
        /*0470*/ 	.word	0x0500000f


	//   ....[228]....
        /*0474*/ 	.word	0x0500000f


	//   ....[229]....
        /*0478*/ 	.word	0x0500000f


	//   ....[230]....
        /*047c*/ 	.word	0x0500000f


	//   ....[231]....
        /*0480*/ 	.word	0x0500000f


	//   ....[232]....
        /*0484*/ 	.word	0x0500000f


	//   ....[233]....
        /*0488*/ 	.word	0x0500000f


	//   ....[234]....
        /*048c*/ 	.word	0x0500000f


	//   ....[235]....
        /*0490*/ 	.word	0x0500000f


	//   ....[236]....
        /*0494*/ 	.word	0x0500000f


	//   ....[237]....
        /*0498*/ 	.word	0x0500000f


	//   ....[238]....
        /*049c*/ 	.word	0x0500000f


	//   ....[239]....
        /*04a0*/ 	.word	0x0500000f


	//   ....[240]....
        /*04a4*/ 	.word	0x0500000f


	//----- nvinfo : EIATTR_COOP_GROUP_INSTR_OFFSETS
	.align		4
.L_442:
        /*04a8*/ 	.byte	0x04, 0x28
        /*04aa*/ 	.short	(.L_444 - .L_443)


	//   ....[0]....
.L_443:
        /*04ac*/ 	.word	0x00000070


	//   ....[1]....
        /*04b0*/ 	.word	0x000000b0


	//   ....[2]....
        /*04b4*/ 	.word	0x000002d0


	//   ....[3]....
        /*04b8*/ 	.word	0x00000430


	//   ....[4]....
        /*04bc*/ 	.word	0x00000550


	//   ....[5]....
        /*04c0*/ 	.word	0x000006b0


	//   ....[6]....
        /*04c4*/ 	.word	0x00001dd0


	//   ....[7]....
        /*04c8*/ 	.word	0x000028a0


	//   ....[8]....
        /*04cc*/ 	.word	0x00002c10


	//   ....[9]....
        /*04d0*/ 	.word	0x00003830


	//   ....[10]....
        /*04d4*/ 	.word	0x00003980


	//   ....[11]....
        /*04d8*/ 	.word	0x00003fb0


	//   ....[12]....
        /*04dc*/ 	.word	0x00004010


	//   ....[13]....
        /*04e0*/ 	.word	0x00005a90


	//   ....[14]....
        /*04e4*/ 	.word	0x00005c80


	//   ....[15]....
        /*04e8*/ 	.word	0x000069e0


	//   ....[16]....
        /*04ec*/ 	.word	0x00006b00


	//   ....[17]....
        /*04f0*/ 	.word	0x00007090


	//   ....[18]....
        /*04f4*/ 	.word	0x000070f0


	//   ....[19]....
        /*04f8*/ 	.word	0x00008d80


	//   ....[20]....
        /*04fc*/ 	.word	0x00008d90


	//   ....[21]....
        /*0500*/ 	.word	0x00008dc0


	//   ....[22]....
        /*0504*/ 	.word	0x00008dd0


	//   ....[23]....
        /*0508*/ 	.word	0x0000a800


	//   ....[24]....
        /*050c*/ 	.word	0x0000a9f0


	//   ....[25]....
        /*0510*/ 	.word	0x0000b750


	//   ....[26]....
        /*0514*/ 	.word	0x0000b870


	//   ....[27]....
        /*0518*/ 	.word	0x0000be00


	//   ....[28]....
        /*051c*/ 	.word	0x0000be60


	//   ....[29]....
        /*0520*/ 	.word	0x0000cd30


	//   ....[30]....
        /*0524*/ 	.word	0x0000cd60


	//   ....[31]....
        /*0528*/ 	.word	0x0000ce20


	//   ....[32]....
        /*052c*/ 	.word	0x0000ce30


	//   ....[33]....
        /*0530*/ 	.word	0x0000e1b0


	//   ....[34]....
        /*0534*/ 	.word	0x0000e1e0


	//   ....[35]....
        /*0538*/ 	.word	0x0000e200


	//   ....[36]....
        /*053c*/ 	.word	0x0000e210


	//   ....[37]....
        /*0540*/ 	.word	0x0000e930


	//   ....[38]....
        /*0544*/ 	.word	0x0000e970


	//   ....[39]....
        /*0548*/ 	.word	0x0000ea30


	//   ....[40]....
        /*054c*/ 	.word	0x0000ea50


	//   ....[41]....
        /*0550*/ 	.word	0x0000eb10


	//   ....[42]....
        /*0554*/ 	.word	0x0000eb30


	//   ....[43]....
        /*0558*/ 	.word	0x0000ec00


	//   ....[44]....
        /*055c*/ 	.word	0x0000ec20


	//   ....[45]....
        /*0560*/ 	.word	0x0000eff0


	//   ....[46]....
        /*0564*/ 	.word	0x0000f000


	//   ....[47]....
        /*0568*/ 	.word	0x0000f430


	//   ....[48]....
        /*056c*/ 	.word	0x0000f440


	//   ....[49]....
        /*0570*/ 	.word	0x00010270


	//   ....[50]....
        /*0574*/ 	.word	0x000102a0


	//   ....[51]....
        /*0578*/ 	.word	0x00010370


	//   ....[52]....
        /*057c*/ 	.word	0x00010390


	//   ....[53]....
        /*0580*/ 	.word	0x00010450


	//   ....[54]....
        /*0584*/ 	.word	0x00010470


	//   ....[55]....
        /*0588*/ 	.word	0x00010540


	//   ....[56]....
        /*058c*/ 	.word	0x00010560


	//   ....[57]....
        /*0590*/ 	.word	0x000106c0


	//   ....[58]....
        /*0594*/ 	.word	0x000108b0


	//   ....[59]....
        /*0598*/ 	.word	0x000108e0


	//   ....[60]....
        /*059c*/ 	.word	0x00010910


	//   ....[61]....
        /*05a0*/ 	.word	0x00010940


	//   ....[62]....
        /*05a4*/ 	.word	0x00010970


	//   ....[63]....
        /*05a8*/ 	.word	0x000109a0


	//   ....[64]....
        /*05ac*/ 	.word	0x00010b10


	//   ....[65]....
        /*05b0*/ 	.word	0x00010b40


	//   ....[66]....
        /*05b4*/ 	.word	0x00010b70


	//   ....[67]....
        /*05b8*/ 	.word	0x00010ba0


	//   ....[68]....
        /*05bc*/ 	.word	0x00010bd0


	//   ....[69]....
        /*05c0*/ 	.word	0x00010c00


	//   ....[70]....
        /*05c4*/ 	.word	0x00010c90


	//   ....[71]....
        /*05c8*/ 	.word	0x00010cc0


	//   ....[72]....
        /*05cc*/ 	.word	0x00010cd0


	//   ....[73]....
        /*05d0*/ 	.word	0x00010d10


	//   ....[74]....
        /*05d4*/ 	.word	0x00012f50


	//   ....[75]....
        /*05d8*/ 	.word	0x00012f70


	//   ....[76]....
        /*05dc*/ 	.word	0x00013020


	//   ....[77]....
        /*05e0*/ 	.word	0x00013040


	//   ....[78]....
        /*05e4*/ 	.word	0x000130e0


	//   ....[79]....
        /*05e8*/ 	.word	0x00013100


	//   ....[80]....
        /*05ec*/ 	.word	0x000131a0


	//   ....[81]....
        /*05f0*/ 	.word	0x000131c0


	//   ....[82]....
        /*05f4*/ 	.word	0x00013260


	//   ....[83]....
        /*05f8*/ 	.word	0x00013280


	//   ....[84]....
        /*05fc*/ 	.word	0x00013290


	//   ....[85]....
        /*0600*/ 	.word	0x00013320


	//   ....[86]....
        /*0604*/ 	.word	0x00013a80


	//   ....[87]....
        /*0608*/ 	.word	0x00013ab0


	//   ....[88]....
        /*060c*/ 	.word	0x00013b10


	//   ....[89]....
        /*0610*/ 	.word	0x00013b60


	//   ....[90]....
        /*0614*/ 	.word	0x00013bb0


	//   ....[91]....
        /*0618*/ 	.word	0x00013c10


	//   ....[92]....
        /*061c*/ 	.word	0x00013c60


	//   ....[93]....
        /*0620*/ 	.word	0x00013cc0


	//   ....[94]....
        /*0624*/ 	.word	0x00013d10


	//   ....[95]....
        /*0628*/ 	.word	0x00013d70


	//   ....[96]....
        /*062c*/ 	.word	0x00013dc0


	//   ....[97]....
        /*0630*/ 	.word	0x00013e20


	//   ....[98]....
        /*0634*/ 	.word	0x00013e70


	//   ....[99]....
        /*0638*/ 	.word	0x00013ed0


	//   ....[100]....
        /*063c*/ 	.word	0x00013ef0


	//   ....[101]....
        /*0640*/ 	.word	0x00013f30


	//   ....[102]....
        /*0644*/ 	.word	0x000146b0


	//   ....[103]....
        /*0648*/ 	.word	0x000146c0


	//   ....[104]....
        /*064c*/ 	.word	0x000146d0


	//   ....[105]....
        /*0650*/ 	.word	0x00014760


	//   ....[106]....
        /*0654*/ 	.word	0x00014770


	//   ....[107]....
        /*0658*/ 	.word	0x000147d0


	//   ....[108]....
        /*065c*/ 	.word	0x00014800


	//   ....[109]....
        /*0660*/ 	.word	0x00014840


	//   ....[110]....
        /*0664*/ 	.word	0x00014870


	//   ....[111]....
        /*0668*/ 	.word	0x000148b0


	//   ....[112]....
        /*066c*/ 	.word	0x000148e0


	//   ....[113]....
        /*0670*/ 	.word	0x00014920


	//   ....[114]....
        /*0674*/ 	.word	0x00014b90


	//   ....[115]....
        /*0678*/ 	.word	0x00014bb0


	//   ....[116]....
        /*067c*/ 	.word	0x00014bc0


	//   ....[117]....
        /*0680*/ 	.word	0x00014c40


	//   ....[118]....
        /*0684*/ 	.word	0x00014c50


	//   ....[119]....
        /*0688*/ 	.word	0x00014cc0


	//   ....[120]....
        /*068c*/ 	.word	0x00014cd0


	//   ....[121]....
        /*0690*/ 	.word	0x00014d40


	//   ....[122]....
        /*0694*/ 	.word	0x00014d50


	//   ....[123]....
        /*0698*/ 	.word	0x00014dc0


	//   ....[124]....
        /*069c*/ 	.word	0x00014dd0


	//   ....[125]....
        /*06a0*/ 	.word	0x00014de0


	//   ....[126]....
        /*06a4*/ 	.word	0x000153a0


	//   ....[127]....
        /*06a8*/ 	.word	0x000153d0


	//   ....[128]....
        /*06ac*/ 	.word	0x000153f0


	//   ....[129]....
        /*06b0*/ 	.word	0x00015400


	//   ....[130]....
        /*06b4*/ 	.word	0x00015440


	//   ....[131]....
        /*06b8*/ 	.word	0x00015460


	//   ....[132]....
        /*06bc*/ 	.word	0x000154d0


	//   ....[133]....
        /*06c0*/ 	.word	0x000154f0


	//   ....[134]....
        /*06c4*/ 	.word	0x00015550


	//   ....[135]....
        /*06c8*/ 	.word	0x00015570


	//   ....[136]....
        /*06cc*/ 	.word	0x000155c0


	//   ....[137]....
        /*06d0*/ 	.word	0x000155e0


	//   ....[138]....
        /*06d4*/ 	.word	0x00015a30


	//   ....[139]....
        /*06d8*/ 	.word	0x00015a40


	//   ....[140]....
        /*06dc*/ 	.word	0x00015a80


	//   ....[141]....
        /*06e0*/ 	.word	0x00015ac0


	//   ....[142]....
        /*06e4*/ 	.word	0x00015af0


	//   ....[143]....
        /*06e8*/ 	.word	0x00015b20


	//   ....[144]....
        /*06ec*/ 	.word	0x00015b50


	//   ....[145]....
        /*06f0*/ 	.word	0x00015b80


	//   ....[146]....
        /*06f4*/ 	.word	0x00015d30


	//   ....[147]....
        /*06f8*/ 	.word	0x00015d60


	//   ....[148]....
        /*06fc*/ 	.word	0x00015d90


	//   ....[149]....
        /*0700*/ 	.word	0x00015dc0


	//   ....[150]....
        /*0704*/ 	.word	0x00015df0


	//   ....[151]....
        /*0708*/ 	.word	0x00015e20


	//   ....[152]....
        /*070c*/ 	.word	0x00015ee0


	//   ....[153]....
        /*0710*/ 	.word	0x00015f00


	//   ....[154]....
        /*0714*/ 	.word	0x00015f20


	//   ....[155]....
        /*0718*/ 	.word	0x00015f80


	//   ....[156]....
        /*071c*/ 	.word	0x000169a0


	//   ....[157]....
        /*0720*/ 	.word	0x00017020


	//   ....[158]....
        /*0724*/ 	.word	0x00017110


	//   ....[159]....
        /*0728*/ 	.word	0x000171b0


	//   ....[160]....
        /*072c*/ 	.word	0x00017210


	//   ....[161]....
        /*0730*/ 	.word	0x00017320


	//   ....[162]....
        /*0734*/ 	.word	0x00017390


	//   ....[163]....
        /*0738*/ 	.word	0x000174a0


	//   ....[164]....
        /*073c*/ 	.word	0x00017510


	//   ....[165]....
        /*0740*/ 	.word	0x00017620


	//   ....[166]....
        /*0744*/ 	.word	0x00017690


	//   ....[167]....
        /*0748*/ 	.word	0x000177a0


	//   ....[168]....
        /*074c*/ 	.word	0x00017810


	//   ....[169]....
        /*0750*/ 	.word	0x000178b0


	//   ....[170]....
        /*0754*/ 	.word	0x000179c0


	//   ....[171]....
        /*0758*/ 	.word	0x00017a30


	//   ....[172]....
        /*075c*/ 	.word	0x00017ab0


	//   ....[173]....
        /*0760*/ 	.word	0x00017b70


	//   ....[174]....
        /*0764*/ 	.word	0x00017bf0


	//   ....[175]....
        /*0768*/ 	.word	0x00017cd0


	//   ....[176]....
        /*076c*/ 	.word	0x00017d50


	//   ....[177]....
        /*0770*/ 	.word	0x00017e30


	//   ....[178]....
        /*0774*/ 	.word	0x00017eb0


	//   ....[179]....
        /*0778*/ 	.word	0x00017f90


	//   ....[180]....
        /*077c*/ 	.word	0x00018010


	//   ....[181]....
        /*0780*/ 	.word	0x000180f0


	//   ....[182]....
        /*0784*/ 	.word	0x00018170


	//   ....[183]....
        /*0788*/ 	.word	0x00018250


	//   ....[184]....
        /*078c*/ 	.word	0x000182d0


	//   ....[185]....
        /*0790*/ 	.word	0x00018390


	//   ....[186]....
        /*0794*/ 	.word	0x000184c0


	//   ....[187]....
        /*0798*/ 	.word	0x00018570


	//   ....[188]....
        /*079c*/ 	.word	0x000185f0


	//   ....[189]....
        /*07a0*/ 	.word	0x000186d0


	//   ....[190]....
        /*07a4*/ 	.word	0x00018730


	//   ....[191]....
        /*07a8*/ 	.word	0x00018800


	//   ....[192]....
        /*07ac*/ 	.word	0x00018860


	//   ....[193]....
        /*07b0*/ 	.word	0x00018930


	//   ....[194]....
        /*07b4*/ 	.word	0x00018990


	//   ....[195]....
        /*07b8*/ 	.word	0x00018a60


	//   ....[196]....
        /*07bc*/ 	.word	0x00018ac0


	//   ....[197]....
        /*07c0*/ 	.word	0x00018b90


	//   ....[198]....
        /*07c4*/ 	.word	0x00018c80


	//   ....[199]....
        /*07c8*/ 	.word	0x00018d20


	//   ....[200]....
        /*07cc*/ 	.word	0x00018d80


	//   ....[201]....
        /*07d0*/ 	.word	0x00018e70


	//   ....[202]....
        /*07d4*/ 	.word	0x00018ed0


	//   ....[203]....
        /*07d8*/ 	.word	0x00018fb0


	//   ....[204]....
        /*07dc*/ 	.word	0x00019010


	//   ....[205]....
        /*07e0*/ 	.word	0x000190f0


	//   ....[206]....
        /*07e4*/ 	.word	0x00019150


	//   ....[207]....
        /*07e8*/ 	.word	0x00019230


	//   ....[208]....
        /*07ec*/ 	.word	0x00019290


	//   ....[209]....
        /*07f0*/ 	.word	0x00019360


	//   ....[210]....
        /*07f4*/ 	.word	0x00019480


	//   ....[211]....
        /*07f8*/ 	.word	0x00019570


	//   ....[212]....
        /*07fc*/ 	.word	0x00019610


	//   ....[213]....
        /*0800*/ 	.word	0x000196e0


	//   ....[214]....
        /*0804*/ 	.word	0x00019740


	//   ....[215]....
        /*0808*/ 	.word	0x00019810


	//   ....[216]....
        /*080c*/ 	.word	0x00019870


	//   ....[217]....
        /*0810*/ 	.word	0x00019950


	//   ....[218]....
        /*0814*/ 	.word	0x000199b0


	//   ....[219]....
        /*0818*/ 	.word	0x00019a80


	//   ....[220]....
        /*081c*/ 	.word	0x00019ae0


	//   ....[221]....
        /*0820*/ 	.word	0x00019ba0


	//   ....[222]....
        /*0824*/ 	.word	0x00019c30


	//   ....[223]....
        /*0828*/ 	.word	0x00019cd0


	//   ....[224]....
        /*082c*/ 	.word	0x00019e40


	//   ....[225]....
        /*0830*/ 	.word	0x00019eb0


	//   ....[226]....
        /*0834*/ 	.word	0x00019f30


	//   ....[227]....
        /*0838*/ 	.word	0x00019fa0


	//   ....[228]....
        /*083c*/ 	.word	0x0001a010


	//   ....[229]....
        /*0840*/ 	.word	0x0001a090


	//   ....[230]....
        /*0844*/ 	.word	0x0001a110


	//   ....[231]....
        /*0848*/ 	.word	0x0001a1a0


	//   ....[232]....
        /*084c*/ 	.word	0x0001a210


	//   ....[233]....
        /*0850*/ 	.word	0x0001a280


	//   ....[234]....
        /*0854*/ 	.word	0x0001a2f0


	//   ....[235]....
        /*0858*/ 	.word	0x0001a370


	//   ....[236]....
        /*085c*/ 	.word	0x0001a3e0


	//   ....[237]....
        /*0860*/ 	.word	0x0001a470


	//   ....[238]....
        /*0864*/ 	.word	0x0001a4d0


	//   ....[239]....
        /*0868*/ 	.word	0x0001a560


	//   ....[240]....
        /*086c*/ 	.word	0x0001a690


	//----- nvinfo : EIATTR_REG_RECONFIG
	.align		4
.L_444:
        /*0870*/ 	.byte	0x01, 0x54
	.zero		2


	//----- nvinfo : EIATTR_SYSCALL_OFFSETS
	.align		4
        /*0874*/ 	.byte	0x04, 0x46
        /*0876*/ 	.short	(.L_446 - .L_445)


	//   ....[0]....
.L_445:
        /*0878*/ 	.word	0x00001fb0


	//   ....[1]....
        /*087c*/ 	.word	0x000124c0


	//   ....[2]....
        /*0880*/ 	.word	0x00012610


	//   ....[3]....
        /*0884*/ 	.word	0x00012700


	//   ....[4]....
        /*0888*/ 	.word	0x00013660


	//----- nvinfo : EIATTR_MBARRIER_INSTR_OFFSETS
	.align		4
.L_446:
        /*088c*/ 	.byte	0x04, 0x39
        /*088e*/ 	.short	(.L_448 - .L_447)


	//   ....[0]....
.L_447:
        /*0890*/ 	.word	0x00000180
        /*0894*/ 	.word	0x000000ff
        /*0898*/ 	.word	0x0002a800
        /*089c*/ 	.short	0x0100
        /*089e*/ 	.byte	0x08
	.zero		1


	//   ....[1]....
        /*08a0*/ 	.word	0x00000190
        /*08a4*/ 	.word	0x000000ff
        /*08a8*/ 	.word	0x0002a820
        /*08ac*/ 	.short	0x0100
        /*08ae*/ 	.byte	0x08
	.zero		1


	//   ....[2]....
        /*08b0*/ 	.word	0x00000280
        /*08b4*/ 	.word	0x000000ff
        /*08b8*/ 	.word	0x0002a830
        /*08bc*/ 	.short	0x0100
        /*08be*/ 	.byte	0x08
	.zero		1


	//   ....[3]....
        /*08c0*/ 	.word	0x00000290
        /*08c4*/ 	.word	0x000000ff
        /*08c8*/ 	.word	0x0002a840
        /*08cc*/ 	.short	0x0100
        /*08ce*/ 	.byte	0x08
	.zero		1


	//   ....[4]....
        /*08d0*/ 	.word	0x000002a0
        /*08d4*/ 	.word	0x000000ff
        /*08d8*/ 	.word	0x0002a838
        /*08dc*/ 	.short	0x0100
        /*08de*/ 	.byte	0x08
	.zero		1


	//   ....[5]....
        /*08e0*/ 	.word	0x000002b0
        /*08e4*/ 	.word	0x000000ff
        /*08e8*/ 	.word	0x0002a848
        /*08ec*/ 	.short	0x0100
        /*08ee*/ 	.byte	0x08
	.zero		1


	//   ....[6]....
        /*08f0*/ 	.word	0x000003e0
        /*08f4*/ 	.word	0x000000ff
        /*08f8*/ 	.word	0x0002a850
        /*08fc*/ 	.short	0x0100
        /*08fe*/ 	.byte	0x08
	.zero		1


	//   ....[7]....
        /*0900*/ 	.word	0x000003f0
        /*0904*/ 	.word	0x000000ff
        /*0908*/ 	.word	0x0002a860
        /*090c*/ 	.short	0x0100
        /*090e*/ 	.byte	0x08
	.zero		1


	//   ....[8]....
        /*0910*/ 	.word	0x00000400
        /*0914*/ 	.word	0x000000ff
        /*0918*/ 	.word	0x0002a858
        /*091c*/ 	.short	0x0100
        /*091e*/ 	.byte	0x08
	.zero		1


	//   ....[9]....
        /*0920*/ 	.word	0x00000410
        /*0924*/ 	.word	0x000000ff
        /*0928*/ 	.word	0x0002a868
        /*092c*/ 	.short	0x0100
        /*092e*/ 	.byte	0x08
	.zero		1


	//   ....[10]....
        /*0930*/ 	.word	0x00000500
        /*0934*/ 	.word	0x000000ff
        /*0938*/ 	.word	0x0002a870
        /*093c*/ 	.short	0x0100
        /*093e*/ 	.byte	0x06
	.zero		1


	//   ....[11]....
        /*0940*/ 	.word	0x00000510
        /*0944*/ 	.word	0x000000ff
        /*0948*/ 	.word	0x0002a880
        /*094c*/ 	.short	0x0100
        /*094e*/ 	.byte	0x06
	.zero		1


	//   ....[12]....
        /*0950*/ 	.word	0x00000520
        /*0954*/ 	.word	0x000000ff
        /*0958*/ 	.word	0x0002a878
        /*095c*/ 	.short	0x0100
        /*095e*/ 	.byte	0x06
	.zero		1


	//   ....[13]....
        /*0960*/ 	.word	0x00000530
        /*0964*/ 	.word	0x000000ff
        /*0968*/ 	.word	0x0002a888
        /*096c*/ 	.short	0x0100
        /*096e*/ 	.byte	0x06
	.zero		1


	//   ....[14]....
        /*0970*/ 	.word	0x00000660
        /*0974*/ 	.word	0x000000ff
        /*0978*/ 	.word	0x0002a890
        /*097c*/ 	.short	0x0100
        /*097e*/ 	.byte	0x08
	.zero		1


	//   ....[15]....
        /*0980*/ 	.word	0x00000670
        /*0984*/ 	.word	0x000000ff
        /*0988*/ 	.word	0x0002a8a0
        /*098c*/ 	.short	0x0100
        /*098e*/ 	.byte	0x08
	.zero		1


	//   ....[16]....
        /*0990*/ 	.word	0x00000680
        /*0994*/ 	.word	0x000000ff
        /*0998*/ 	.word	0x0002a898
        /*099c*/ 	.short	0x0100
        /*099e*/ 	.byte	0x08
	.zero		1


	//   ....[17]....
        /*09a0*/ 	.word	0x00000690
        /*09a4*/ 	.word	0x000000ff
        /*09a8*/ 	.word	0x0002a8a8
        /*09ac*/ 	.short	0x0100
        /*09ae*/ 	.byte	0x08
	.zero		1


	//   ....[18]....
        /*09b0*/ 	.word	0x000007d0
        /*09b4*/ 	.word	0x000000ff
        /*09b8*/ 	.word	0x0002a8b0
        /*09bc*/ 	.short	0x0100
        /*09be*/ 	.byte	0x08
	.zero		1


	//   ....[19]....
        /*09c0*/ 	.word	0x000007e0
        /*09c4*/ 	.word	0x000000ff
        /*09c8*/ 	.word	0x0002a8c0
        /*09cc*/ 	.short	0x0100
        /*09ce*/ 	.byte	0x08
	.zero		1


	//   ....[20]....
        /*09d0*/ 	.word	0x000007f0
        /*09d4*/ 	.word	0x000000ff
        /*09d8*/ 	.word	0x0002a8b8
        /*09dc*/ 	.short	0x0100
        /*09de*/ 	.byte	0x08
	.zero		1


	//   ....[21]....
        /*09e0*/ 	.word	0x00000800
        /*09e4*/ 	.word	0x000000ff
        /*09e8*/ 	.word	0x0002a8c8
        /*09ec*/ 	.short	0x0100
        /*09ee*/ 	.byte	0x08
	.zero		1


	//   ....[22]....
        /*09f0*/ 	.word	0x00002050
        /*09f4*/ 	.word	0x000000ff
        /*09f8*/ 	.word	0x0002a800
        /*09fc*/ 	.short	0x010a
        /*09fe*/ 	.byte	0x3c
	.zero		1


	//   ....[23]....
        /*0a00*/ 	.word	0x000020d0
        /*0a04*/ 	.word	0x00000003
        /*0a08*/ 	.word	0x0002a830
        /*0a0c*/ 	.short	0x010a
        /*0a0e*/ 	.byte	0x3f
	.zero		1


	//   ....[24]....
        /*0a10*/ 	.word	0x00002110
        /*0a14*/ 	.word	0x00000003
        /*0a18*/ 	.word	0x0002a830
        /*0a1c*/ 	.short	0x010a
        /*0a1e*/ 	.byte	0x3f
	.zero		1


	//   ....[25]....
        /*0a20*/ 	.word	0x00002880
        /*0a24*/ 	.word	0x000000ff
        /*0a28*/ 	.word	0x00000000
        /*0a2c*/ 	.short	0x0101
        /*0a2e*/ 	.byte	0x04
	.zero		1


	//   ....[26]....
        /*0a30*/ 	.word	0x00004da0
        /*0a34*/ 	.word	0x000000ff
        /*0a38*/ 	.word	0x0002a830
        /*0a3c*/ 	.short	0x010a
        /*0a3e*/ 	.byte	0x05
	.zero		1


	//   ....[27]....
        /*0a40*/ 	.word	0x00004de0
        /*0a44*/ 	.word	0x000000ff
        /*0a48*/ 	.word	0x0002a830
        /*0a4c*/ 	.short	0x010a
        /*0a4e*/ 	.byte	0x05
	.zero		1


	//   ....[28]....
        /*0a50*/ 	.word	0x000056b0
        /*0a54*/ 	.word	0x000000ff
        /*0a58*/ 	.word	0x0002a850
        /*0a5c*/ 	.short	0x010a
        /*0a5e*/ 	.byte	0x0a
	.zero		1


	//   ....[29]....
        /*0a60*/ 	.word	0x000056f0
        /*0a64*/ 	.word	0x000000ff
        /*0a68*/ 	.word	0x0002a850
        /*0a6c*/ 	.short	0x010a
        /*0a6e*/ 	.byte	0x0a
	.zero		1


	//   ....[30]....
        /*0a70*/ 	.word	0x00005ab0
        /*0a74*/ 	.word	0x000000ff
        /*0a78*/ 	.word	0x00000000
        /*0a7c*/ 	.short	0x0101
        /*0a7e*/ 	.byte	0x05
	.zero		1


	//   ....[31]....
        /*0a80*/ 	.word	0x00007a00
        /*0a84*/ 	.word	0x000000ff
        /*0a88*/ 	.word	0x00000000
        /*0a8c*/ 	.short	0x0101
        /*0a8e*/ 	.byte	0x0a
	.zero		1


	//   ....[32]....
        /*0a90*/ 	.word	0x00007e70
        /*0a94*/ 	.word	0x000000ff
        /*0a98*/ 	.word	0x0002a830
        /*0a9c*/ 	.short	0x010a
        /*0a9e*/ 	.byte	0x05
	.zero		1


	//   ....[33]....
        /*0aa0*/ 	.word	0x00007eb0
        /*0aa4*/ 	.word	0x000000ff
        /*0aa8*/ 	.word	0x0002a830
        /*0aac*/ 	.short	0x010a
        /*0aae*/ 	.byte	0x05
	.zero		1


	//   ....[34]....
        /*0ab0*/ 	.word	0x00008780
        /*0ab4*/ 	.word	0x000000ff
        /*0ab8*/ 	.word	0x0002a850
        /*0abc*/ 	.short	0x010a
        /*0abe*/ 	.byte	0x0a
	.zero		1


	//   ....[35]....
        /*0ac0*/ 	.word	0x000087c0
        /*0ac4*/ 	.word	0x000000ff
        /*0ac8*/ 	.word	0x0002a850
        /*0acc*/ 	.short	0x010a
        /*0ace*/ 	.byte	0x0a
	.zero		1


	//   ....[36]....
        /*0ad0*/ 	.word	0x00008bd0
        /*0ad4*/ 	.word	0x000000ff
        /*0ad8*/ 	.word	0x00000000
        /*0adc*/ 	.short	0x0101
        /*0ade*/ 	.byte	0x05
	.zero		1


	//   ....[37]....
        /*0ae0*/ 	.word	0x00009910
        /*0ae4*/ 	.word	0x000000ff
        /*0ae8*/ 	.word	0x00000000
        /*0aec*/ 	.short	0x0101
        /*0aee*/ 	.byte	0x0a
	.zero		1


	//   ....[38]....
        /*0af0*/ 	.word	0x00009b20
        /*0af4*/ 	.word	0x000000ff
        /*0af8*/ 	.word	0x0002a830
        /*0afc*/ 	.short	0x010a
        /*0afe*/ 	.byte	0x05
	.zero		1


	//   ....[39]....
        /*0b00*/ 	.word	0x00009b60
        /*0b04*/ 	.word	0x000000ff
        /*0b08*/ 	.word	0x0002a830
        /*0b0c*/ 	.short	0x010a
        /*0b0e*/ 	.byte	0x05
	.zero		1


	//   ....[40]....
        /*0b10*/ 	.word	0x0000a430
        /*0b14*/ 	.word	0x000000ff
        /*0b18*/ 	.word	0x0002a850
        /*0b1c*/ 	.short	0x010a
        /*0b1e*/ 	.byte	0x0a
	.zero		1


	//   ....[41]....
        /*0b20*/ 	.word	0x0000a470
        /*0b24*/ 	.word	0x000000ff
        /*0b28*/ 	.word	0x0002a850
        /*0b2c*/ 	.short	0x010a
        /*0b2e*/ 	.byte	0x0a
	.zero		1


	//   ....[42]....
        /*0b30*/ 	.word	0x0000a820
        /*0b34*/ 	.word	0x000000ff
        /*0b38*/ 	.word	0x00000000
        /*0b3c*/ 	.short	0x0101
        /*0b3e*/ 	.byte	0x05
	.zero		1


	//   ....[43]....
        /*0b40*/ 	.word	0x0000c780
        /*0b44*/ 	.word	0x000000ff
        /*0b48*/ 	.word	0x00000000
        /*0b4c*/ 	.short	0x0101
        /*0b4e*/ 	.byte	0x0a
	.zero		1


	//   ....[44]....
        /*0b50*/ 	.word	0x0000cca0
        /*0b54*/ 	.word	0x000000ff
        /*0b58*/ 	.word	0x0002a850
        /*0b5c*/ 	.short	0x010a
        /*0b5e*/ 	.byte	0x05
	.zero		1


	//   ....[45]....
        /*0b60*/ 	.word	0x0000cce0
        /*0b64*/ 	.word	0x000000ff
        /*0b68*/ 	.word	0x0002a850
        /*0b6c*/ 	.short	0x010a
        /*0b6e*/ 	.byte	0x05
	.zero		1


	//   ....[46]....
        /*0b70*/ 	.word	0x0000d470
        /*0b74*/ 	.word	0x000000ff
        /*0b78*/ 	.word	0x00000000
        /*0b7c*/ 	.short	0x0101
        /*0b7e*/ 	.byte	0x04
	.zero		1


	//   ....[47]....
        /*0b80*/ 	.word	0x0000e960
        /*0b84*/ 	.word	0x00000013
        /*0b88*/ 	.word	0x00000000
        /*0b8c*/ 	.short	0x0101
        /*0b8e*/ 	.byte	0x3f
	.zero		1


	//   ....[48]....
        /*0b90*/ 	.word	0x0000ee00
        /*0b94*/ 	.word	0x00000013
        /*0b98*/ 	.word	0x00000000
        /*0b9c*/ 	.short	0x0101
        /*0b9e*/ 	.byte	0x3f
	.zero		1


	//   ....[49]....
        /*0ba0*/ 	.word	0x00012d30
        /*0ba4*/ 	.word	0x00000007
        /*0ba8*/ 	.word	0x0002a840
        /*0bac*/ 	.short	0x010a
        /*0bae*/ 	.byte	0x3f
	.zero		1


	//   ....[50]....
        /*0bb0*/ 	.word	0x000133e0
        /*0bb4*/ 	.word	0x00000007
        /*0bb8*/ 	.word	0x0002a830
        /*0bbc*/ 	.short	0x0107
        /*0bbe*/ 	.byte	0x3f
	.zero		1


	//   ....[51]....
        /*0bc0*/ 	.word	0x00013490
        /*0bc4*/ 	.word	0x00000007
        /*0bc8*/ 	.word	0x0002a830
        /*0bcc*/ 	.short	0x0101
        /*0bce*/ 	.byte	0x3f
	.zero		1


	//   ....[52]....
        /*0bd0*/ 	.word	0x00014040
        /*0bd4*/ 	.word	0x00000016
        /*0bd8*/ 	.word	0x0002a800
        /*0bdc*/ 	.short	0x0107
        /*0bde*/ 	.byte	0x3f
	.zero		1


	//   ....[53]....
        /*0be0*/ 	.word	0x00014160
        /*0be4*/ 	.word	0x00000016
        /*0be8*/ 	.word	0x0002a800
        /*0bec*/ 	.short	0x0101
        /*0bee*/ 	.byte	0x3f
	.zero		1


	//   ....[54]....
        /*0bf0*/ 	.word	0x00014180
        /*0bf4*/ 	.word	0x00000016
        /*0bf8*/ 	.word	0x0002a820
        /*0bfc*/ 	.short	0x010a
        /*0bfe*/ 	.byte	0x3f
	.zero		1


	//   ....[55]....
        /*0c00*/ 	.word	0x000144e0
        /*0c04*/ 	.word	0x00000006
        /*0c08*/ 	.word	0x0002a840
        /*0c0c*/ 	.short	0x010a
        /*0c0e*/ 	.byte	0x3f
	.zero		1


	//   ....[56]....
        /*0c10*/ 	.word	0x000149c0
        /*0c14*/ 	.word	0x00000006
        /*0c18*/ 	.word	0x0002a830
        /*0c1c*/ 	.short	0x0107
        /*0c1e*/ 	.byte	0x3f
	.zero		1


	//   ....[57]....
        /*0c20*/ 	.word	0x00014a70
        /*0c24*/ 	.word	0x00000006
        /*0c28*/ 	.word	0x0002a830
        /*0c2c*/ 	.short	0x0101
        /*0c2e*/ 	.byte	0x3f
	.zero		1


	//   ....[58]....
        /*0c30*/ 	.word	0x00014ad0
        /*0c34*/ 	.word	0x00000004
        /*0c38*/ 	.word	0x0002a860
        /*0c3c*/ 	.short	0x010a
        /*0c3e*/ 	.byte	0x3f
	.zero		1


	//   ....[59]....
        /*0c40*/ 	.word	0x00014f20
        /*0c44*/ 	.word	0x00000004
        /*0c48*/ 	.word	0x0002a850
        /*0c4c*/ 	.short	0x0107
        /*0c4e*/ 	.byte	0x3f
	.zero		1


	//   ....[60]....
        /*0c50*/ 	.word	0x00015070
        /*0c54*/ 	.word	0x00000004
        /*0c58*/ 	.word	0x0002a850
        /*0c5c*/ 	.short	0x0101
        /*0c5e*/ 	.byte	0x3f
	.zero		1


	//   ....[61]....
        /*0c60*/ 	.word	0x000152c0
        /*0c64*/ 	.word	0x00000000
        /*0c68*/ 	.word	0x0002a860
        /*0c6c*/ 	.short	0x010a
        /*0c6e*/ 	.byte	0x3f
	.zero		1


	//   ....[62]....
        /*0c70*/ 	.word	0x00015720
        /*0c74*/ 	.word	0x00000000
        /*0c78*/ 	.word	0x0002a850
        /*0c7c*/ 	.short	0x0107
        /*0c7e*/ 	.byte	0x3f
	.zero		1


	//   ....[63]....
        /*0c80*/ 	.word	0x000157d0
        /*0c84*/ 	.word	0x00000000
        /*0c88*/ 	.word	0x0002a850
        /*0c8c*/ 	.short	0x0101
        /*0c8e*/ 	.byte	0x3f
	.zero		1


	//   ....[64]....
        /*0c90*/ 	.word	0x00016920
        /*0c94*/ 	.word	0x00000007
        /*0c98*/ 	.word	0x0002a820
        /*0c9c*/ 	.short	0x010a
        /*0c9e*/ 	.byte	0x3f
	.zero		1


	//   ....[65]....
        /*0ca0*/ 	.word	0x00016ac0
        /*0ca4*/ 	.word	0x00000005
        /*0ca8*/ 	.word	0x0002a840
        /*0cac*/ 	.short	0x010a
        /*0cae*/ 	.byte	0x3f
	.zero		1


	//   ....[66]....
        /*0cb0*/ 	.word	0x00016b60
        /*0cb4*/ 	.word	0x00000003
        /*0cb8*/ 	.word	0x0002a840
        /*0cbc*/ 	.short	0x010a
        /*0cbe*/ 	.byte	0x3f
	.zero		1


	//   ....[67]....
        /*0cc0*/ 	.word	0x00016ba0
        /*0cc4*/ 	.word	0x00000005
        /*0cc8*/ 	.word	0x0002a860
        /*0ccc*/ 	.short	0x010a
        /*0cce*/ 	.byte	0x3f
	.zero		1


	//   ....[68]....
        /*0cd0*/ 	.word	0x00016be0
        /*0cd4*/ 	.word	0x00000003
        /*0cd8*/ 	.word	0x0002a860
        /*0cdc*/ 	.short	0x010a
        /*0cde*/ 	.byte	0x3f
	.zero		1


	//   ....[69]....
        /*0ce0*/ 	.word	0x00016c50
        /*0ce4*/ 	.word	0x00000003
        /*0ce8*/ 	.word	0x0002a800
        /*0cec*/ 	.short	0x010a
        /*0cee*/ 	.byte	0x3f
	.zero		1


	//   ....[70]....
        /*0cf0*/ 	.word	0x00016ca0
        /*0cf4*/ 	.word	0x00000003
        /*0cf8*/ 	.word	0x0002a830
        /*0cfc*/ 	.short	0x010a
        /*0cfe*/ 	.byte	0x3f
	.zero		1


	//   ....[71]....
        /*0d00*/ 	.word	0x00016d00
        /*0d04*/ 	.word	0x00000008
        /*0d08*/ 	.word	0x0002a830
        /*0d0c*/ 	.short	0x010a
        /*0d0e*/ 	.byte	0x3f
	.zero		1


	//   ....[72]....
        /*0d10*/ 	.word	0x00016d60
        /*0d14*/ 	.word	0x00000007
        /*0d18*/ 	.word	0x0002a850
        /*0d1c*/ 	.short	0x010a
        /*0d1e*/ 	.byte	0x3f
	.zero		1


	//   ....[73]....
        /*0d20*/ 	.word	0x00016dc0
        /*0d24*/ 	.word	0x00000008
        /*0d28*/ 	.word	0x0002a830
        /*0d2c*/ 	.short	0x010a
        /*0d2e*/ 	.byte	0x3f
	.zero		1


	//   ....[74]....
        /*0d30*/ 	.word	0x00016e20
        /*0d34*/ 	.word	0x00000007
        /*0d38*/ 	.word	0x0002a850
        /*0d3c*/ 	.short	0x010a
        /*0d3e*/ 	.byte	0x3f
	.zero		1


	//   ....[75]....
        /*0d40*/ 	.word	0x00016e80
        /*0d44*/ 	.word	0x00000008
        /*0d48*/ 	.word	0x0002a830
        /*0d4c*/ 	.short	0x010a
        /*0d4e*/ 	.byte	0x3f
	.zero		1


	//   ....[76]....
        /*0d50*/ 	.word	0x00016ee0
        /*0d54*/ 	.word	0x00000007
        /*0d58*/ 	.word	0x0002a850
        /*0d5c*/ 	.short	0x010a
        /*0d5e*/ 	.byte	0x3f
	.zero		1


	//   ....[77]....
        /*0d60*/ 	.word	0x00016f40
        /*0d64*/ 	.word	0x00000005
        /*0d68*/ 	.word	0x0002a850
        /*0d6c*/ 	.short	0x010a
        /*0d6e*/ 	.byte	0x3f
	.zero		1


	//   ....[78]....
        /*0d70*/ 	.word	0x00017060
        /*0d74*/ 	.word	0x00000007
        /*0d78*/ 	.word	0x0002a840
        /*0d7c*/ 	.short	0x010a
        /*0d7e*/ 	.byte	0x3f
	.zero		1


	//   ....[79]....
        /*0d80*/ 	.word	0x000183c0
        /*0d84*/ 	.word	0x00000016
        /*0d88*/ 	.word	0x0002a820
        /*0d8c*/ 	.short	0x010a
        /*0d8e*/ 	.byte	0x3f
	.zero		1


	//   ....[80]....
        /*0d90*/ 	.word	0x00018410
        /*0d94*/ 	.word	0x00000006
        /*0d98*/ 	.word	0x0002a840
        /*0d9c*/ 	.short	0x010a
        /*0d9e*/ 	.byte	0x3f
	.zero		1


	//   ....[81]....
        /*0da0*/ 	.word	0x00018bd0
        /*0da4*/ 	.word	0x00000004
        /*0da8*/ 	.word	0x0002a860
        /*0dac*/ 	.short	0x010a
        /*0dae*/ 	.byte	0x3f
	.zero		1


	//   ....[82]....
        /*0db0*/ 	.word	0x000193d0
        /*0db4*/ 	.word	0x00000000
        /*0db8*/ 	.word	0x0002a860
        /*0dbc*/ 	.short	0x010a
        /*0dbe*/ 	.byte	0x3f
	.zero		1


	//   ....[83]....
        /*0dc0*/ 	.word	0x0001a5b0
        /*0dc4*/ 	.word	0x00000007
        /*0dc8*/ 	.word	0x0002a820
        /*0dcc*/ 	.short	0x010a
        /*0dce*/ 	.byte	0x3f
	.zero		1


	//   ....[84]....
        /*0dd0*/ 	.word	0x0001a750
        /*0dd4*/ 	.word	0x00000005
        /*0dd8*/ 	.word	0x0002a840
        /*0ddc*/ 	.short	0x010a
        /*0dde*/ 	.byte	0x3f
	.zero		1


	//   ....[85]....
        /*0de0*/ 	.word	0x0001a7a0
        /*0de4*/ 	.word	0x00000003
        /*0de8*/ 	.word	0x0002a840
        /*0dec*/ 	.short	0x010a
        /*0dee*/ 	.byte	0x3f
	.zero		1


	//   ....[86]....
        /*0df0*/ 	.word	0x0001a7f0
        /*0df4*/ 	.word	0x00000005
        /*0df8*/ 	.word	0x0002a860
        /*0dfc*/ 	.short	0x010a
        /*0dfe*/ 	.byte	0x3f
	.zero		1


	//----- nvinfo : EIATTR_NUM_MBARRIERS
	.align		4
.L_448:
        /*0e00*/ 	.byte	0x03, 0x38
        /*0e02*/ 	.short	0x0016


	//----- nvinfo : EIATTR_EXIT_INSTR_OFFSETS
	.align		4
        /*0e04*/ 	.byte	0x04, 0x1c
        /*0e06*/ 	.short	(.L_450 - .L_449)


	//   ....[0]....
.L_449:
        /*0e08*/ 	.word	0x00000990


	//   ....[1]....
        /*0e0c*/ 	.word	0x00010660


	//   ....[2]....
        /*0e10*/ 	.word	0x00016c30


	//----- nvinfo : EIATTR_MAX_THREADS
	.align		4
.L_450:
        /*0e14*/ 	.byte	0x04, 0x05
        /*0e16*/ 	.short	(.L_452 - .L_451)
.L_451:
        /*0e18*/ 	.word	0x00000180
        /*0e1c*/ 	.word	0x00000001
        /*0e20*/ 	.word	0x00000001


	//----- nvinfo : EIATTR_CRS_STACK_SIZE
	.align		4
.L_452:
        /*0e24*/ 	.byte	0x04, 0x1e
        /*0e26*/ 	.short	(.L_454 - .L_453)
.L_453:
        /*0e28*/ 	.word	0x00000000


	//----- nvinfo : EIATTR_CBANK_PARAM_SIZE
	.align		4
.L_454:
        /*0e2c*/ 	.byte	0x03, 0x19
        /*0e2e*/ 	.short	0x0af0


	//----- nvinfo : EIATTR_PARAM_CBANK
	.align		4
        /*0e30*/ 	.byte	0x04, 0x0a
        /*0e32*/ 	.short	(.L_456 - .L_455)
	.align		4
.L_455:
        /*0e34*/ 	.word	index@(.nv.constant0._ZN7cutlass13device_kernelIN5flash11enable_sm90INS1_16FlashAttnFwdSm90INS1_25CollectiveMainloopFwdSm90ILi2EN4cute5tupleIJNS5_1CILi1EEES8_S8_EEENS6_IJNS7_ILi128EEENS7_ILi96EEENS7_ILi192EEEEEELi128ENS_6half_tEfNS_4arch4Sm90ELb0ELb1ELb0ELb1ELb1ELb0ELb0ELb1ELb1ELb1ELb1ELb0EEENS1_21CollectiveEpilogueFwdINS6_IJSA_SA_SB_EEES9_SE_SG_Li256ELb1ELb1ELb1ELb0EEENS1_36VarlenDynamicPersistentTileSchedulerILi128ELi96ELi256ELi128ELb1ELb1ELb1ELb1ELb0ELb1EEEEEEEEEvNT_6ParamsE)
        /*0e38*/ 	.short	0x0210
        /*0e3a*/ 	.short	0x0af0


	//----- nvinfo : EIATTR_SW_WAR
	.align		4
.L_456:
        /*0e3c*/ 	.byte	0x04, 0x36
        /*0e3e*/ 	.short	(.L_458 - .L_457)
.L_457:
        /*0e40*/ 	.word	0x00000008
.L_458:


//--------------------- .nv.info._ZN7cutlass13device_kernelIN5flash11enable_sm90INS1_16FlashAttnFwdSm90INS1_25CollectiveMainloopFwdSm90ILi2EN4cute5tupleIJNS5_1CILi1EEES8_S8_EEENS6_IJNS7_ILi128EEENS7_ILi96EEENS7_ILi192EEEEEELi128ENS_6half_tEfNS_4arch4Sm90ELb0ELb1ELb0ELb1ELb1ELb1ELb0ELb1ELb1ELb1ELb1ELb0EEENS1_21CollectiveEpilogueFwdINS6_IJSA_SA_SB_EEES9_SE_SG_Li256ELb1ELb1ELb1ELb0EEENS1_36VarlenDynamicPersistentTileSchedulerILi128ELi96ELi256ELi128ELb1ELb1ELb1ELb1ELb0ELb1EEEEEEEEEvNT_6ParamsE --------------------------
	.section	.nv.info._ZN7cutlass13device_kernelIN5flash11enable_sm90INS1_16FlashAttnFwdSm90INS1_25CollectiveMainloopFwdSm90ILi2EN4cute5tupleIJNS5_1CILi1EEES8_S8_EEENS6_IJNS7_ILi128EEENS7_ILi96EEENS7_ILi192EEEEEELi128ENS_6half_tEfNS_4arch4Sm90ELb0ELb1ELb0ELb1ELb1ELb1ELb0ELb1ELb1ELb1ELb1ELb0EEENS1_21CollectiveEpilogueFwdINS6_IJSA_SA_SB_EEES9_SE_SG_Li256ELb1ELb1ELb1ELb0EEENS1_36VarlenDynamicPersistentTileSchedulerILi128ELi96ELi256ELi128ELb1ELb1ELb1ELb1ELb0ELb1EEEEEEEEEvNT_6ParamsE,"",@"SHT_CUDA_INFO"
	.sectionflags	@""
	.align	4


	//----- nvinfo : EIATTR_CUDA_API_VERSION
	.align		4
        /*0000*/ 	.byte	0x04, 0x37
        /*0002*/ 	.short	(.L_460 - .L_459)
.L_459:
        /*0004*/ 	.word	0x00000082


	//----- nvinfo : EIATTR_KPARAM_INFO
	.align		4
.L_460:
        /*0008*/ 	.byte	0x04, 0x17
        /*000a*/ 	.short	(.L_462 - .L_461)
.L_461:
        /*000c*/ 	.word	0x00000000
        /*0010*/ 	.short	0x0000
        /*0012*/ 	.short	0x0070
        /*0014*/ 	.byte	0x00, 0xf0, 0x01, 0x2a


	//----- nvinfo : EIATTR_SPARSE_MMA_MASK
	.align		4
.L_462:
        /*0018*/ 	.byte	0x03, 0x50
        /*001a*/ 	.short	0x0000


	//----- nvinfo : EIATTR_MAXREG_COUNT
	.align		4
        /*001c*/ 	.byte	0x03, 0x1b
        /*001e*/ 	.short	0x00a8


	//----- nvinfo : EIATTR_NUM_BARRIERS
	.align		4
        /*0020*/ 	.byte	0x02, 0x4c
        /*0022*/ 	.byte	0x10
	.zero		1


	//----- nvinfo : EIATTR_EXTERNS
	.align		4
        /*0024*/ 	.byte	0x04, 0x0f
        /*0026*/ 	.short	(.L_464 - .L_463)


	//   ....[0]....
	.align		4
.L_463:
        /*0028*/ 	.word	index@(__assertfail)


	//----- nvinfo : EIATTR_ANNOTATIONS
	.align		4
.L_464:
        /*002c*/ 	.byte	0x04, 0x55
        /*002e*/ 	.short	(.L_466 - .L_465)


	//   ....[0]....
.L_465:
        /* <DEDUP_REMOVED lines=37> */
        /*0274*/ 	.byte	0x60, 0x9e, 0x02, 0x00, 0x01, 0x00, 0x00, 0x00, 0xf0, 0x9f, 0x02, 0x00


	//----- nvinfo : EIATTR_MERCURY_ISA_VERSION
	.align		4
.L_466:
        /*0280*/ 	.byte	0x03, 0x5f
        /*0282*/ 	.short	0x0101


	//----- nvinfo : EIATTR_UNUSED_LOAD_BYTE_OFFSET
	.align		4
        /*0284*/ 	.byte	0x04, 0x44
        /*0286*/ 	.short	(.L_468 - .L_467)


	//   ....[0]....
.L_467:
        /*0288*/ 	.word	0x00000a50
        /*028c*/ 	.word	0x0000fff0


	//   ....[1]....
        /*0290*/ 	.word	0x0001f3a0
        /*0294*/ 	.word	0x0000fff0


	//----- nvinfo : EIATTR_INT_WARP_WIDE_INSTR_OFFSETS
	.align		4
.L_468:
        /*0298*/ 	.byte	0x04, 0x31
        /*029a*/ 	.short	(.L_470 - .L_469)


	//   ....[0]....
.L_469:
        /*029c*/ 	.word	0x00000130


	//   ....[1]....
        /*02a0*/ 	.word	0x00000170


	//   ....[2]....
        /*02a4*/ 	.word	0x000001e0


	//   ....[3]....
        /*02a8*/ 	.word	0x00025870


	//   ....[4]....
        /*02ac*/ 	.word	0x00025900


	//   ....[5]....
        /*02b0*/ 	.word	0x00028770


	//   ....[6]....
        /*02b4*/ 	.word	0x00028800


	//----- nvinfo : EIATTR_COOP_GROUP_MASK_REGIDS
	.align		4
.L_470:
        /*02b8*/ 	.byte	0x04, 0x29
        /*02ba*/ 	.short	(.L_472 - .L_471)


	//   ....[0]....
.L_471:
        /*02bc*/ 	.word	0xffffffff


	//   ....[1]....
        /*02c0*/ 	.word	0xffffffff


	//   ....[2]....
        /*02c4*/ 	.word	0xffffffff


	//   ....[3]....
        /*02c8*/ 	.word	0xffffffff


	//   ....[4]....
        /*02cc*/ 	.word	0xffffffff


	//   ....[5]....
        /*02d0*/ 	.word	0xffffffff


	//   ....[6]....
        /*02d4*/ 	.word	0xffffffff


	//   ....[7]....
        /*02d8*/ 	.word	0xffffffff


	//   ....[8]....
        /*02dc*/ 	.word	0xffffffff


	//   ....[9]....
        /*02e0*/ 	.word	0xffffffff


	//   ....[10]....
        /*02e4*/ 	.word	0xffffffff


	//   ....[11]....
        /*02e8*/ 	.word	0xffffffff


	//   ....[12]....
        /*02ec*/ 	.word	0xffffffff


	//   ....[13]....
        /*02f0*/ 	.word	0xffffffff


	//   ....[14]....
        /*02f4*/ 	.word	0xffffffff


	//   ....[15]....
        /*02f8*/ 	.word	0xffffffff


	//   ....[16]....
        /*02fc*/ 	.word	0xffffffff


	//   ....[17]....
        /*0300*/ 	.word	0xffffffff


	//   ....[18]....
        /*0304*/ 	.word	0xffffffff


	//   ....[19]....
        /*0308*/ 	.word	0xffffffff


	//   ....[20]....
        /*030c*/ 	.word	0xffffffff


	//   ....[21]....
        /*0310*/ 	.word	0xffffffff


	//   ....[22]....
        /*0314*/ 	.word	0xffffffff


	//   ....[23]....
        /*0318*/ 	.word	0xffffffff


	//   ....[24]....
        /*031c*/ 	.word	0xffffffff


	//   ....[25]....
        /*0320*/ 	.word	0xffffffff


	//   ....[26]....
        /*0324*/ 	.word	0xffffffff


	//   ....[27]....
        /*0328*/ 	.word	0xffffffff


	//   ....[28]....
        /*032c*/ 	.word	0xffffffff


	//   ....[29]....
        /*0330*/ 	.word	0xffffffff


	//   ....[30]....
        /*0334*/ 	.word	0xffffffff


	//   ....[31]....
        /*0338*/ 	.word	0xffffffff


	//   ....[32]....
        /*033c*/ 	.word	0xffffffff


	//   ....[33]....
        /*0340*/ 	.word	0xffffffff


	//   ....[34]....
        /*0344*/ 	.word	0xffffffff


	//   ....[35]....
        /*0348*/ 	.word	0xffffffff


	//   ....[36]....
        /*034c*/ 	.word	0xffffffff


	//   ....[37]....
        /*0350*/ 	.word	0xffffffff


	//   ....[38]....
        /*0354*/ 	.word	0xffffffff


	//   ....[39]....
        /*0358*/ 	.word	0xffffffff


	//   ....[40]....
        /*035c*/ 	.word	0xffffffff


	//   ....[41]....
        /*0360*/ 	.word	0xffffffff


	//   ....[42]....
        /*0364*/ 	.word	0xffffffff


	//   ....[43]....
        /*0368*/ 	.word	0xffffffff


	//   ....[44]....
        /*036c*/ 	.word	0xffffffff


	//   ....[45]....
        /*0370*/ 	.word	0xffffffff


	//   ....[46]....
        /*0374*/ 	.word	0xffffffff


	//   ....[47]....
        /*0378*/ 	.word	0xffffffff


	//   ....[48]....
        /*037c*/ 	.word	0xffffffff


	//   ....[49]....
        /*0380*/ 	.word	0xffffffff


	//   ....[50]....
        /*0384*/ 	.word	0xffffffff


	//   ....[51]....
        /*0388*/ 	.word	0xffffffff


	//   ....[52]....
        /*038c*/ 	.word	0xffffffff


	//   ....[53]....
        /*0390*/ 	.word	0xffffffff


	//   ....[54]....
        /*0394*/ 	.word	0xffffffff


	//   ....[55]....
        /*0398*/ 	.word	0xffffffff


	//   ....[56]....
        /*039c*/ 	.word	0xffffffff


	//   ....[57]....
        /*03a0*/ 	.word	0xffffffff


	//   ....[58]....
        /*03a4*/ 	.word	0xffffffff


	//   ....[59]....
        /*03a8*/ 	.word	0xffffffff


	//   ....[60]....
        /*03ac*/ 	.word	0xffffffff


	//   ....[61]....
        /*03b0*/ 	.word	0xffffffff


	//   ....[62]....
        /*03b4*/ 	.word	0xffffffff


	//   ....[63]....
        /*03b8*/ 	.word	0xffffffff


	//   ....[64]....
        /*03bc*/ 	.word	0xffffffff


	//   ....[65]....
        /*03c0*/ 	.word	0xffffffff


	//   ....[66]....
        /*03c4*/ 	.word	0xffffffff


	//   ....[67]....
        /*03c8*/ 	.word	0xffffffff


	//   ....[68]....
        /*03cc*/ 	.word	0xffffffff


	//   ....[69]....
        /*03d0*/ 	.word	0xffffffff


	//   ....[70]....
        /*03d4*/ 	.word	0xffffffff


	//   ....[71]....
        /*03d8*/ 	.word	0xffffffff


	//   ....[72]....
        /*03dc*/ 	.word	0xffffffff


	//   ....[73]....
        /*03e0*/ 	.word	0xffffffff


	//   ....[74]....
        /*03e4*/ 	.word	0xffffffff


	//   ....[75]....
        /*03e8*/ 	.word	0xffffffff


	//   ....[76]....
        /*03ec*/ 	.word	0xffffffff


	//   ....[77]....
        /*03f0*/ 	.word	0xffffffff


	//   ....[78]....
        /*03f4*/ 	.word	0xffffffff


	//   ....[79]....
        /*03f8*/ 	.word	0xffffffff


	//   ....[80]....
        /*03fc*/ 	.word	0xffffffff


	//   ....[81]....
        /*0400*/ 	.word	0xffffffff


	//   ....[82]....
        /*0404*/ 	.word	0xffffffff


	//   ....[83]....
        /*0408*/ 	.word	0xffffffff


	//   ....[84]....
        /*040c*/ 	.word	0xffffffff


	//   ....[85]....
        /*0410*/ 	.word	0xffffffff


	//   ....[86]....
        /*0414*/ 	.word	0xffffffff


	//   ....[87]....
        /*0418*/ 	.word	0xffffffff


	//   ....[88]....
        /*041c*/ 	.word	0xffffffff


	//   ....[89]....
        /*0420*/ 	.word	0xffffffff


	//   ....[90]....
        /*0424*/ 	.word	0xffffffff


	//   ....[91]....
        /*0428*/ 	.word	0xffffffff


	//   ....[92]....
        /*042c*/ 	.word	0xffffffff


	//   ....[93]....
        /*0430*/ 	.word	0xffffffff


	//   ....[94]....
        /*0434*/ 	.word	0xffffffff


	//   ....[95]....
        /*0438*/ 	.word	0xffffffff


	//   ....[96]....
        /*043c*/ 	.word	0xffffffff


	//   ....[97]....
        /*0440*/ 	.word	0xffffffff


	//   ....[98]....
        /*0444*/ 	.word	0xffffffff


	//   ....[99]....
        /*0448*/ 	.word	0xffffffff


	//   ....[100]....
        /*044c*/ 	.word	0xffffffff


	//   ....[101]....
        /*0450*/ 	.word	0xffffffff


	//   ....[102]....
        /*0454*/ 	.word	0xffffffff


	//   ....[103]....
        /*0458*/ 	.word	0xffffffff


	//   ....[104]....
        /*045c*/ 	.word	0xffffffff


	//   ....[105]....
        /*0460*/ 	.word	0xffffffff


	//   ....[106]....
        /*0464*/ 	.word	0xffffffff


	//   ....[107]....
        /*0468*/ 	.word	0xffffffff


	//   ....[108]....
        /*046c*/ 	.word	0xffffffff


	//   ....[109]....
        /*0470*/ 	.word	0xffffffff


	//   ....[110]....
        /*0474*/ 	.word	0xffffffff


	//   ....[111]....
        /*0478*/ 	.word	0xffffffff


	//   ....[112]....
        /*047c*/ 	.word	0xffffffff


	//   ....[113]....
        /*0480*/ 	.word	0xffffffff


	//   ....[114]....
        /*0484*/ 	.word	0xffffffff


	//   ....[115]....
        /*0488*/ 	.word	0xffffffff


	//   ....[116]....
        /*048c*/ 	.word	0xffffffff


	//   ....[117]....
        /*0490*/ 	.word	0xffffffff


	//   ....[118]....
        /*0494*/ 	.word	0xffffffff


	//   ....[119]....
        /*0498*/ 	.word	0xffffffff


	//   ....[120]....
        /*049c*/ 	.word	0xffffffff


	//   ....[121]....
        /*04a0*/ 	.word	0xffffffff


	//   ....[122]....
        /*04a4*/ 	.word	0xffffffff


	//   ....[123]....
        /*04a8*/ 	.word	0xffffffff


	//   ....[124]....
        /*04ac*/ 	.word	0xffffffff


	//   ....[125]....
        /*04b0*/ 	.word	0xffffffff


	//   ....[126]....
        /*04b4*/ 	.word	0xffffffff


	//   ....[127]....
        /*04b8*/ 	.word	0xffffffff


	//   ....[128]....
        /*04bc*/ 	.word	0xffffffff


	//   ....[129]....
        /*04c0*/ 	.word	0xffffffff


	//   ....[130]....
        /*04c4*/ 	.word	0xffffffff


	//   ....[131]....
        /*04c8*/ 	.word	0xffffffff


	//   ....[132]....
        /*04cc*/ 	.word	0xffffffff


	//   ....[133]....
        /*04d0*/ 	.word	0xffffffff


	//   ....[134]....
        /*04d4*/ 	.word	0xffffffff


	//   ....[135]....
        /*04d8*/ 	.word	0xffffffff


	//   ....[136]....
        /*04dc*/ 	.word	0xffffffff


	//   ....[137]....
        /*04e0*/ 	.word	0xffffffff


	//   ....[138]....
        /*04e4*/ 	.word	0xffffffff


	//   ....[139]....
        /*04e8*/ 	.word	0xffffffff


	//   ....[140]....
        /*04ec*/ 	.word	0xffffffff


	//   ....[141]....
        /*04f0*/ 	.word	0xffffffff


	//   ....[142]....
        /*04f4*/ 	.word	0xffffffff


	//   ....[143]....
        /*04f8*/ 	.word	0xffffffff


	//   ....[144]....
        /*04fc*/ 	.word	0xffffffff


	//   ....[145]....
        /*0500*/ 	.word	0xffffffff


	//   ....[146]....
        /*0504*/ 	.word	0xffffffff


	//   ....[147]....
        /*0508*/ 	.word	0xffffffff


	//   ....[148]....
        /*050c*/ 	.word	0xffffffff


	//   ....[149]....
        /*0510*/ 	.word	0xffffffff


	//   ....[150]....
        /*0514*/ 	.word	0xffffffff


	//   ....[151]....
        /*0518*/ 	.word	0xffffffff


	//   ....[152]....
        /*051c*/ 	.word	0xffffffff


	//   ....[153]....
        /*0520*/ 	.word	0xffffffff


	//   ....[154]....
        /*0524*/ 	.word	0xffffffff


	//   ....[155]....
        /*0528*/ 	.word	0xffffffff


	//   ....[156]....
        /*052c*/ 	.word	0xffffffff


	//   ....[157]....
        /*0530*/ 	.word	0xffffffff


	//   ....[158]....
        /*0534*/ 	.word	0xffffffff


	//   ....[159]....
        /*0538*/ 	.word	0xffffffff


	//   ....[160]....
        /*053c*/ 	.word	0xffffffff


	//   ....[161]....
        /*0540*/ 	.word	0xffffffff


	//   ....[162]....
        /*0544*/ 	.word	0xffffffff


	//   ....[163]....
        /*0548*/ 	.word	0xffffffff


	//   ....[164]....
        /*054c*/ 	.word	0xffffffff


	//   ....[165]....
        /*0550*/ 	.word	0xffffffff


	//   ....[166]....
        /*0554*/ 	.word	0xffffffff


	//   ....[167]....
        /*0558*/ 	.word	0xffffffff


	//   ....[168]....
        /*055c*/ 	.word	0xffffffff


	//   ....[169]....
        /*0560*/ 	.word	0xffffffff


	//   ....[170]....
        /*0564*/ 	.word	0xffffffff


	//   ....[171]....
        /*0568*/ 	.word	0xffffffff


	//   ....[172]....
        /*056c*/ 	.word	0xffffffff


	//   ....[173]....
        /*0570*/ 	.word	0xffffffff


	//   ....[174]....
        /*0574*/ 	.word	0xffffffff


	//   ....[175]....
        /*0578*/ 	.word	0xffffffff


	//   ....[176]....
        /*057c*/ 	.word	0xffffffff


	//   ....[177]....
        /*0580*/ 	.word	0xffffffff


	//   ....[178]....
        /*0584*/ 	.word	0xffffffff


	//   ....[179]....
        /*0588*/ 	.word	0xffffffff


	//   ....[180]....
        /*058c*/ 	.word	0xffffffff


	//   ....[181]....
        /*0590*/ 	.word	0xffffffff


	//   ....[182]....
        /*0594*/ 	.word	0xffffffff


	//   ....[183]....
        /*0598*/ 	.word	0xffffffff


	//   ....[184]....
        /*059c*/ 	.word	0xffffffff


	//   ....[185]....
        /*05a0*/ 	.word	0xffffffff


	//   ....[186]....
        /*05a4*/ 	.word	0xffffffff


	//   ....[187]....
        /*05a8*/ 	.word	0xffffffff


	//   ....[188]....
        /*05ac*/ 	.word	0xffffffff


	//   ....[189]....
        /*05b0*/ 	.word	0xffffffff


	//   ....[190]....
        /*05b4*/ 	.word	0xffffffff


	//   ....[191]....
        /*05b8*/ 	.word	0x0500000f


	//   ....[192]....
        /*05bc*/ 	.word	0x0500000f


	//   ....[193]....
        /*05c0*/ 	.word	0x0500000f


	//   ....[194]....
        /*05c4*/ 	.word	0x0500000f


	//   ....[195]....
        /*05c8*/ 	.word	0x0500000f


	//   ....[196]....
        /*05cc*/ 	.word	0x0500000f


	//   ....[197]....
        /*05d0*/ 	.word	0x0500000f


	//   ....[198]....
        /*05d4*/ 	.word	0x0500000f


	//   ....[199]....
        /*05d8*/ 	.word	0x0500000f


	//   ....[200]....
        /*05dc*/ 	.word	0x0500000f


	//   ....[201]....
        /*05e0*/ 	.word	0x0500000f


	//   ....[202]....
        /*05e4*/ 	.word	0x0500000f


	//   ....[203]....
        /*05e8*/ 	.word	0x0500000f


	//   ....[204]....
        /*05ec*/ 	.word	0x0500000f


	//   ....[205]....
        /*05f0*/ 	.word	0x0500000f


	//   ....[206]....
        /*05f4*/ 	.word	0x0500000f


	//   ....[207]....
        /*05f8*/ 	.word	0x0500000f


	//   ....[208]....
        /*05fc*/ 	.word	0x0500000f


	//   ....[209]....
        /*0600*/ 	.word	0x0500000f


	//   ....[210]....
        /*0604*/ 	.word	0x0500000f


	//   ....[211]....
        /*0608*/ 	.word	0x0500000f


	//   ....[212]....
        /*060c*/ 	.word	0x0500000f


	//   ....[213]....
        /*0610*/ 	.word	0x0500000f


	//   ....[214]....
        /*0614*/ 	.word	0x0500000f


	//   ....[215]....
        /*0618*/ 	.word	0x0500000f


	//   ....[216]....
        /*061c*/ 	.word	0x0500000f


	//   ....[217]....
        /*0620*/ 	.word	0x0500000f


	//   ....[218]....
        /*0624*/ 	.word	0x0500000f


	//   ....[219]....
        /*0628*/ 	.word	0x0500000f


	//   ....[220]....
        /*062c*/ 	.word	0x0500000f


	//   ....[221]....
        /*0630*/ 	.word	0x0500000f


	//   ....[222]....
        /*0634*/ 	.word	0x0500000f


	//   ....[223]....
        /*0638*/ 	.word	0x0500000f


	//   ....[224]....
        /*063c*/ 	.word	0x0500000f


	//   ....[225]....
        /*0640*/ 	.word	0x0500000f


	//   ....[226]....
        /*0644*/ 	.word	0x0500000f


	//   ....[227]....
        /*0648*/ 	.word	0x0500000f


	//   ....[228]....
        /*064c*/ 	.word	0x0500000f


	//   ....[229]....
        /*0650*/ 	.word	0x0500000f


	//   ....[230]....
        /*0654*/ 	.word	0x0500000f


	//   ....[231]....
        /*0658*/ 	.word	0x0500000f


	//   ....[232]....
        /*065c*/ 	.word	0x0500000f


	//   ....[233]....
        /*0660*/ 	.word	0x0500000f


	//   ....[234]....
        /*0664*/ 	.word	0x0500000f


	//   ....[235]....
        /*0668*/ 	.word	0x0500000f


	//   ....[236]....
        /*066c*/ 	.word	0x0500000f


	//   ....[237]....
        /*0670*/ 	.word	0x0500000f


	//   ....[238]....
        /*0674*/ 	.word	0x0500000f


	//   ....[239]....
        /*0678*/ 	.word	0x0500000f


	//   ....[240]....
        /*067c*/ 	.word	0x0500000f


	//   ....[241]....
        /*0680*/ 	.word	0x0500000f


	//   ....[242]....
        /*0684*/ 	.word	0x0500000f


	//   ....[243]....
        /*0688*/ 	.word	0x0500000f


	//   ....[244]....
        /*068c*/ 	.word	0x0500000f


	//   ....[245]....
        /*0690*/ 	.word	0x0500000f


	//   ....[246]....
        /*0694*/ 	.word	0x0500000f


	//   ....[247]....
        /*0698*/ 	.word	0x0500000f


	//   ....[248]....
        /*069c*/ 	.word	0x0500000f


	//   ....[249]....
        /*06a0*/ 	.word	0x0500000f


	//   ....[250]....
        /*06a4*/ 	.word	0x0500000f


	//   ....[251]....
        /*06a8*/ 	.word	0x0500000f


	//   ....[252]....
        /*06ac*/ 	.word	0x0500000f


	//   ....[253]....
        /*06b0*/ 	.word	0x0500000f


	//   ....[254]....
        /*06b4*/ 	.word	0x0500000f


	//   ....[255]....
        /*06b8*/ 	.word	0x0500000f


	//   ....[0]....
        /*06bc*/ 	.word	0x0500000f


	//   ....[1]....
        /*06c0*/ 	.word	0x0500000f


	//   ....[2]....
        /*06c4*/ 	.word	0x0500000f


	//   ....[3]....
        /*06c8*/ 	.word	0x0500000f


	//   ....[4]....
        /*06cc*/ 	.word	0x0500000f


	//   ....[5]....
        /*06d0*/ 	.word	0x0500000f


	//   ....[6]....
        /*06d4*/ 	.word	0x0500000f


	//   ....[7]....
        /*06d8*/ 	.word	0x0500000f


	//   ....[8]....
        /*06dc*/ 	.word	0x0500000f


	//   ....[9]....
        /*06e0*/ 	.word	0x0500000f


	//   ....[10]....
        /*06e4*/ 	.word	0x0500000f


	//   ....[11]....
        /*06e8*/ 	.word	0x0500000f


	//   ....[12]....
        /*06ec*/ 	.word	0x0500000f


	//   ....[13]....
        /*06f0*/ 	.word	0x0500000f


	//   ....[14]....
        /*06f4*/ 	.word	0x0500000f


	//   ....[15]....
        /*06f8*/ 	.word	0x0500000f


	//   ....[16]....
        /*06fc*/ 	.word	0x0500000f


	//   ....[17]....
        /*0700*/ 	.word	0x0500000f


	//   ....[18]....
        /*0704*/ 	.word	0x0500000f


	//   ....[19]....
        /*0708*/ 	.word	0x0500000f


	//   ....[20]....
        /*070c*/ 	.word	0x0500000f


	//   ....[21]....
        /*0710*/ 	.word	0x0500000f


	//   ....[22]....
        /*0714*/ 	.word	0x0500000f


	//   ....[23]....
        /*0718*/ 	.word	0x0500000f


	//   ....[24]....
        /*071c*/ 	.word	0x0500000f


	//   ....[25]....
        /*0720*/ 	.word	0x0500000f


	//   ....[26]....
        /*0724*/ 	.word	0x0500000f


	//   ....[27]....
        /*0728*/ 	.word	0x0500000f


	//   ....[28]....
        /*072c*/ 	.word	0x0500000f


	//   ....[29]....
        /*0730*/ 	.word	0x0500000f


	//   ....[30]....
        /*0734*/ 	.word	0x0500000f


	//   ....[31]....
        /*0738*/ 	.word	0x0500000f


	//   ....[32]....
        /*073c*/ 	.word	0x0500000f


	//   ....[33]....
        /*0740*/ 	.word	0x0500000f


	//   ....[34]....
        /*0744*/ 	.word	0x0500000f


	//   ....[35]....
        /*0748*/ 	.word	0x0500000f


	//   ....[36]....
        /*074c*/ 	.word	0x0500000f


	//   ....[37]....
        /*0750*/ 	.word	0x0500000f


	//   ....[38]....
        /*0754*/ 	.word	0x0500000f


	//   ....[39]....
        /*0758*/ 	.word	0x0500000f


	//   ....[40]....
        /*075c*/ 	.word	0x0500000f


	//   ....[41]....
        /*0760*/ 	.word	0x0500000f


	//   ....[42]....
        /*0764*/ 	.word	0x0500000f


	//   ....[43]....
        /*0768*/ 	.word	0x0500000f


	//   ....[44]....
        /*076c*/ 	.word	0x0500000f


	//   ....[45]....
        /*0770*/ 	.word	0x0500000f


	//   ....[46]....
        /*0774*/ 	.word	0x0500000f


	//   ....[47]....
        /*0778*/ 	.word	0x0500000f


	//----- nvinfo : EIATTR_COOP_GROUP_INSTR_OFFSETS
	.align		4
.L_472:
        /*077c*/ 	.byte	0x04, 0x28
        /*077e*/ 	.short	(.L_474 - .L_473)


	//   ....[0]....
.L_473:
        /*0780*/ 	.word	0x00000060


	//   ....[1]....
        /*0784*/ 	.word	0x00000140


	//   ....[2]....
        /*0788*/ 	.word	0x00000190


	//   ....[3]....
        /*078c*/ 	.word	0x000003c0


	//   ....[4]....
        /*0790*/ 	.word	0x00000520


	//   ....[5]....
        /*0794*/ 	.word	0x00000640


	//   ....[6]....
        /*0798*/ 	.word	0x000007a0


	//   ....[7]....
        /*079c*/ 	.word	0x00003ed0


	//   ....[8]....
        /*07a0*/ 	.word	0x00003ee0


	//   ....[9]....
        /*07a4*/ 	.word	0x00005490


	//   ....[10]....
        /*07a8*/ 	.word	0x000054a0


	//   ....[11]....
        /*07ac*/ 	.word	0x000074f0


	//   ....[12]....
        /*07b0*/ 	.word	0x00007500


	//   ....[13]....
        /*07b4*/ 	.word	0x00008be0


	//   ....[14]....
        /*07b8*/ 	.word	0x00008bf0


	//   ....[15]....
        /*07bc*/ 	.word	0x0000a4b0


	//   ....[16]....
        /*07c0*/ 	.word	0x0000a4c0


	//   ....[17]....
        /*07c4*/ 	.word	0x0000a750


	//   ....[18]....
        /*07c8*/ 	.word	0x0000a760


	//   ....[19]....
        /*07cc*/ 	.word	0x0000ac90


	//   ....[20]....
        /*07d0*/ 	.word	0x0000acb0


	//   ....[21]....
        /*07d4*/ 	.word	0x0000ae30


	//   ....[22]....
        /*07d8*/ 	.word	0x0000ae50


	//   ....[23]....
        /*07dc*/ 	.word	0x0000ba10


	//   ....[24]....
        /*07e0*/ 	.word	0x0000c160


	//   ....[25]....
        /*07e4*/ 	.word	0x0000c170


	//   ....[26]....
        /*07e8*/ 	.word	0x0000c180


	//   ....[27]....
        /*07ec*/ 	.word	0x0000c190


	//   ....[28]....
        /*07f0*/ 	.word	0x0000c980


	//   ....[29]....
        /*07f4*/ 	.word	0x0000c990


	//   ....[30]....
        /*07f8*/ 	.word	0x0000c9a0


	//   ....[31]....
        /*07fc*/ 	.word	0x0000c9b0


	//   ....[32]....
        /*0800*/ 	.word	0x0000f730


	//   ....[33]....
        /*0804*/ 	.word	0x0000f740


	//   ....[34]....
        /*0808*/ 	.word	0x0000f750


	//   ....[35]....
        /*080c*/ 	.word	0x0000f760


	//   ....[36]....
        /*0810*/ 	.word	0x0000fd90


	//   ....[37]....
        /*0814*/ 	.word	0x0000fda0


	//   ....[38]....
        /*0818*/ 	.word	0x0000fdb0


	//   ....[39]....
        /*081c*/ 	.word	0x0000fdc0


	//   ....[40]....
        /*0820*/ 	.word	0x00013540


	//   ....[41]....
        /*0824*/ 	.word	0x00013760


	//   ....[42]....
        /*0828*/ 	.word	0x00014470


	//   ....[43]....
        /*082c*/ 	.word	0x00014580


	//   ....[44]....
        /*0830*/ 	.word	0x00014b00


	//   ....[45]....
        /*0834*/ 	.word	0x00014b60


	//   ....[46]....
        /*0838*/ 	.word	0x00016bb0


	//   ....[47]....
        /*083c*/ 	.word	0x00016d50


	//   ....[48]....
        /*0840*/ 	.word	0x00017bf0


	//   ....[49]....
        /*0844*/ 	.word	0x00017d10


	//   ....[50]....
        /*0848*/ 	.word	0x00018260


	//   ....[51]....
        /*084c*/ 	.word	0x000182c0


	//   ....[52]....
        /*0850*/ 	.word	0x0001a490


	//   ....[53]....
        /*0854*/ 	.word	0x0001a4a0


	//   ....[54]....
        /*0858*/ 	.word	0x0001a4d0


	//   ....[55]....
        /*085c*/ 	.word	0x0001a4e0


	//   ....[56]....
        /*0860*/ 	.word	0x0001c410


	//   ....[57]....
        /*0864*/ 	.word	0x0001c5e0


	//   ....[58]....
        /*0868*/ 	.word	0x0001d460


	//   ....[59]....
        /*086c*/ 	.word	0x0001d580


	//   ....[60]....
        /*0870*/ 	.word	0x0001db00


	//   ....[61]....
        /*0874*/ 	.word	0x0001db60


	//   ....[62]....
        /*0878*/ 	.word	0x0001ec90


	//   ....[63]....
        /*087c*/ 	.word	0x0001ed10


	//   ....[64]....
        /*0880*/ 	.word	0x0001ed40


	//   ....[65]....
        /*0884*/ 	.word	0x0001ed50


	//   ....[66]....
        /*0888*/ 	.word	0x0001fe50


	//   ....[67]....
        /*088c*/ 	.word	0x0001fe60


	//   ....[68]....
        /*0890*/ 	.word	0x0001fe70


	//   ....[69]....
        /*0894*/ 	.word	0x0001fe80


	//   ....[70]....
        /*0898*/ 	.word	0x00020520


	//   ....[71]....
        /*089c*/ 	.word	0x00020570


	//   ....[72]....
        /*08a0*/ 	.word	0x00020650


	//   ....[73]....
        /*08a4*/ 	.word	0x00020670


	//   ....[74]....
        /*08a8*/ 	.word	0x00020730


	//   ....[75]....
        /*08ac*/ 	.word	0x00020750


	//   ....[76]....
        /*08b0*/ 	.word	0x00020820


	//   ....[77]....
        /*08b4*/ 	.word	0x00020840


	//   ....[78]....
        /*08b8*/ 	.word	0x00020ce0


	//   ....[79]....
        /*08bc*/ 	.word	0x00020cf0


	//   ....[80]....
        /*08c0*/ 	.word	0x00021130


	//   ....[81]....
        /*08c4*/ 	.word	0x00021140


	//   ....[82]....
        /*08c8*/ 	.word	0x00021db0


	//   ....[83]....
        /*08cc*/ 	.word	0x00021dc0


	//   ....[84]....
        /*08d0*/ 	.word	0x00021e80


	//   ....[85]....
        /*08d4*/ 	.word	0x00021ea0


	//   ....[86]....
        /*08d8*/ 	.word	0x00021f60


	//   ....[87]....
        /*08dc*/ 	.word	0x00021f80


	//   ....[88]....
        /*08e0*/ 	.word	0x00022050


	//   ....[89]....
        /*08e4*/ 	.word	0x00022070


	//   ....[90]....
        /*08e8*/ 	.word	0x000221c0


	//   ....[91]....
        /*08ec*/ 	.word	0x000223b0


	//   ....[92]....
        /*08f0*/ 	.word	0x000223e0


	//   ....[93]....
        /*08f4*/ 	.word	0x00022410


	//   ....[94]....
        /*08f8*/ 	.word	0x00022440


	//   ....[95]....
        /*08fc*/ 	.word	0x00022470


	//   ....[96]....
        /*0900*/ 	.word	0x000224a0


	//   ....[97]....
        /*0904*/ 	.word	0x00022630


	//   ....[98]....
        /*0908*/ 	.word	0x00022660


	//   ....[99]....
        /*090c*/ 	.word	0x00022690


	//   ....[100]....
        /*0910*/ 	.word	0x000226c0


	//   ....[101]....
        /*0914*/ 	.word	0x000226f0


	//   ....[102]....
        /*0918*/ 	.word	0x00022720


	//   ....[103]....
        /*091c*/ 	.word	0x000227b0


	//   ....[104]....
        /*0920*/ 	.word	0x000227e0


	//   ....[105]....
        /*0924*/ 	.word	0x000227f0


	//   ....[106]....
        /*0928*/ 	.word	0x00022830


	//   ....[107]....
        /*092c*/ 	.word	0x00023fa0


	//   ....[108]....
        /*0930*/ 	.word	0x000264d0


	//   ....[109]....
        /*0934*/ 	.word	0x000264f0


	//   ....[110]....
        /*0938*/ 	.word	0x000265a0


	//   ....[111]....
        /*093c*/ 	.word	0x000265c0


	//   ....[112]....
        /*0940*/ 	.word	0x00026660


	//   ....[113]....
        /*0944*/ 	.word	0x00026680


	//   ....[114]....
        /*0948*/ 	.word	0x00026720


	//   ....[115]....
        /*094c*/ 	.word	0x00026740


	//   ....[116]....
        /*0950*/ 	.word	0x000267e0


	//   ....[117]....
        /*0954*/ 	.word	0x00026800


	//   ....[118]....
        /*0958*/ 	.word	0x00026810


	//   ....[119]....
        /*095c*/ 	.word	0x000268a0


	//   ....[120]....
        /*0960*/ 	.word	0x00027040


	//   ....[121]....
        /*0964*/ 	.word	0x00027070


	//   ....[122]....
        /*0968*/ 	.word	0x00027090


	//   ....[123]....
        /*096c*/ 	.word	0x00027120


	//   ....[124]....
        /*0970*/ 	.word	0x00027130


	//   ....[125]....
        /*0974*/ 	.word	0x000271d0


	//   ....[126]....
        /*0978*/ 	.word	0x000271e0


	//   ....[127]....
        /*097c*/ 	.word	0x00027280


	//   ....[128]....
        /*0980*/ 	.word	0x00027290


	//   ....[129]....
        /*0984*/ 	.word	0x00027330


	//   ....[130]....
        /*0988*/ 	.word	0x00027340


	//   ....[131]....
        /*098c*/ 	.word	0x000273e0


	//   ....[132]....
        /*0990*/ 	.word	0x000273f0


	//   ....[133]....
        /*0994*/ 	.word	0x00027490


	//   ....[134]....
        /*0998*/ 	.word	0x000274a0


	//   ....[135]....
        /*099c*/ 	.word	0x000274b0


	//   ....[136]....
        /*09a0*/ 	.word	0x00027c70


	//   ....[137]....
        /*09a4*/ 	.word	0x00027c80


	//   ....[138]....
        /*09a8*/ 	.word	0x00027c90


	//   ....[139]....
        /*09ac*/ 	.word	0x00027d20


	//   ....[140]....
        /*09b0*/ 	.word	0x00027d30


	//   ....[141]....
        /*09b4*/ 	.word	0x00027d90


	//   ....[142]....
        /*09b8*/ 	.word	0x00027dc0


	//   ....[143]....
        /*09bc*/ 	.word	0x00027e00


	//   ....[144]....
        /*09c0*/ 	.word	0x00027e30


	//   ....[145]....
        /*09c4*/ 	.word	0x00027e70


	//   ....[146]....
        /*09c8*/ 	.word	0x00027ea0


	//   ....[147]....
        /*09cc*/ 	.word	0x00027ee0


	//   ....[148]....
        /*09d0*/ 	.word	0x00028150


	//   ....[149]....
        /*09d4*/ 	.word	0x00028170


	//   ....[150]....
        /*09d8*/ 	.word	0x00028200


	//   ....[151]....
        /*09dc*/ 	.word	0x00028210


	//   ....[152]....
        /*09e0*/ 	.word	0x00028280


	//   ....[153]....
        /*09e4*/ 	.word	0x00028290


	//   ....[154]....
        /*09e8*/ 	.word	0x00028300


	//   ....[155]....
        /*09ec*/ 	.word	0x00028310


	//   ....[156]....
        /*09f0*/ 	.word	0x00028380


	//   ....[157]....
        /*09f4*/ 	.word	0x00028390


	//   ....[158]....
        /*09f8*/ 	.word	0x000283a0


	//   ....[159]....
        /*09fc*/ 	.word	0x00028410


	//   ....[160]....
        /*0a00*/ 	.word	0x00028970


	//   ....[161]....
        /*0a04*/ 	.word	0x000289a0


	//   ....[162]....
        /*0a08*/ 	.word	0x000289d0


	//   ....[163]....
        /*0a0c*/ 	.word	0x000289e0


	//   ....[164]....
        /*0a10*/ 	.word	0x00028a20


	//   ....[165]....
        /*0a14*/ 	.word	0x00028a40


	//   ....[166]....
        /*0a18*/ 	.word	0x00028ab0


	//   ....[167]....
        /*0a1c*/ 	.word	0x00028ad0


	//   ....[168]....
        /*0a20*/ 	.word	0x00028b30


	//   ....[169]....
        /*0a24*/ 	.word	0x00028b50


	//   ....[170]....
        /*0a28*/ 	.word	0x00028ba0


	//   ....[171]....
        /*0a2c*/ 	.word	0x00028bc0


	//   ....[172]....
        /*0a30*/ 	.word	0x00028ff0


	//   ....[173]....
        /*0a34*/ 	.word	0x00029020


	//   ....[174]....
        /*0a38*/ 	.word	0x00029080


	//   ....[175]....
        /*0a3c*/ 	.word	0x000290b0


	//   ....[176]....
        /*0a40*/ 	.word	0x000290e0


	//   ....[177]....
        /*0a44*/ 	.word	0x00029110


	//   ....[178]....
        /*0a48*/ 	.word	0x00029140


	//   ....[179]....
        /*0a4c*/ 	.word	0x00029170


	//   ....[180]....
        /*0a50*/ 	.word	0x00029310


	//   ....[181]....
        /*0a54*/ 	.word	0x00029340


	//   ....[182]....
        /*0a58*/ 	.word	0x00029370


	//   ....[183]....
        /*0a5c*/ 	.word	0x000293a0


	//   ....[184]....
        /*0a60*/ 	.word	0x000293d0


	//   ....[185]....
        /*0a64*/ 	.word	0x00029400


	//   ....[186]....
        /*0a68*/ 	.word	0x000294c0


	//   ....[187]....
        /*0a6c*/ 	.word	0x000294e0


	//   ....[188]....
        /*0a70*/ 	.word	0x00029500


	//   ....[189]....
        /*0a74*/ 	.word	0x00029560


	//   ....[190]....
        /*0a78*/ 	.word	0x00029f80


	//   ....[191]....
        /*0a7c*/ 	.word	0x0002a2c0


	//   ....[192]....
        /*0a80*/ 	.word	0x0002a350


	//   ....[193]....
        /*0a84*/ 	.word	0x0002a3f0


	//   ....[194]....
        /*0a88*/ 	.word	0x0002a480


	//   ....[195]....
        /*0a8c*/ 	.word	0x0002a570


	//   ....[196]....
        /*0a90*/ 	.word	0x0002a600


	//   ....[197]....
        /*0a94*/ 	.word	0x0002a6a0


	//   ....[198]....
        /*0a98*/ 	.word	0x0002a730


	//   ....[199]....
        /*0a9c*/ 	.word	0x0002a820


	//   ....[200]....
        /*0aa0*/ 	.word	0x0002a8b0


	//   ....[201]....
        /*0aa4*/ 	.word	0x0002a950


	//   ....[202]....
        /*0aa8*/ 	.word	0x0002a9e0


	//   ....[203]....
        /*0aac*/ 	.word	0x0002aad0


	//   ....[204]....
        /*0ab0*/ 	.word	0x0002ab60


	//   ....[205]....
        /*0ab4*/ 	.word	0x0002abb0


	//   ....[206]....
        /*0ab8*/ 	.word	0x0002ac00


	//   ....[207]....
        /*0abc*/ 	.word	0x0002aca0


	//   ....[208]....
        /*0ac0*/ 	.word	0x0002ad30


	//   ....[209]....
        /*0ac4*/ 	.word	0x0002ad80


	//   ....[210]....
        /*0ac8*/ 	.word	0x0002add0


	//   ....[211]....
        /*0acc*/ 	.word	0x0002aec0


	//   ....[212]....
        /*0ad0*/ 	.word	0x0002af50


	//   ....[213]....
        /*0ad4*/ 	.word	0x0002afa0


	//   ....[214]....
        /*0ad8*/ 	.word	0x0002aff0


	//   ....[215]....
        /*0adc*/ 	.word	0x0002b080


	//   ....[216]....
        /*0ae0*/ 	.word	0x0002b110


	//   ....[217]....
        /*0ae4*/ 	.word	0x0002b160


	//   ....[218]....
        /*0ae8*/ 	.word	0x0002b1b0


	//   ....[219]....
        /*0aec*/ 	.word	0x0002b550


	//   ....[220]....
        /*0af0*/ 	.word	0x0002b830


	//   ....[221]....
        /*0af4*/ 	.word	0x0002b920


	//   ....[222]....
        /*0af8*/ 	.word	0x0002b9c0


	//   ....[223]....
        /*0afc*/ 	.word	0x0002ba20


	//   ....[224]....
        /*0b00*/ 	.word	0x0002bb40


	//   ....[225]....
        /*0b04*/ 	.word	0x0002bba0


	//   ....[226]....
        /*0b08*/ 	.word	0x0002bcb0


	//   ....[227]....
        /*0b0c*/ 	.word	0x0002bd20


	//   ....[228]....
        /*0b10*/ 	.word	0x0002be30


	//   ....[229]....
        /*0b14*/ 	.word	0x0002bea0


	//   ....[230]....
        /*0b18*/ 	.word	0x0002bfb0


	//   ....[231]....
        /*0b1c*/ 	.word	0x0002c020


	//   ....[232]....
        /*0b20*/ 	.word	0x0002c0c0


	//   ....[233]....
        /*0b24*/ 	.word	0x0002c1d0


	//   ....[234]....
        /*0b28*/ 	.word	0x0002c230


	//   ....[235]....
        /*0b2c*/ 	.word	0x0002c290


	//   ....[236]....
        /*0b30*/ 	.word	0x0002c390


	//   ....[237]....
        /*0b34*/ 	.word	0x0002c3f0


	//   ....[238]....
        /*0b38*/ 	.word	0x0002c500


	//   ....[239]....
        /*0b3c*/ 	.word	0x0002c560


	//   ....[240]....
        /*0b40*/ 	.word	0x0002c670


	//   ....[241]....
        /*0b44*/ 	.word	0x0002c6d0


	//   ....[242]....
        /*0b48*/ 	.word	0x0002c7e0


	//   ....[243]....
        /*0b4c*/ 	.word	0x0002c840


	//   ....[244]....
        /*0b50*/ 	.word	0x0002c950


	//   ....[245]....
        /*0b54*/ 	.word	0x0002c9b0


	//   ....[246]....
        /*0b58*/ 	.word	0x0002cac0


	//   ....[247]....
        /*0b5c*/ 	.word	0x0002cb20


	//   ....[248]....
        /*0b60*/ 	.word	0x0002cc10


	//   ....[249]....
        /*0b64*/ 	.word	0x0002cd40


	//   ....[250]....
        /*0b68*/ 	.word	0x0002cdf0


	//   ....[251]....
        /*0b6c*/ 	.word	0x0002ce60


	//   ....[252]....
        /*0b70*/ 	.word	0x0002cf50


	//   ....[253]....
        /*0b74*/ 	.word	0x0002cfb0


	//   ....[254]....
        /*0b78*/ 	.word	0x0002d080


	//   ....[255]....
        /*0b7c*/ 	.word	0x0002d0e0


	//   ....[0]....
        /*0b80*/ 	.word	0x0002d1b0


	//   ....[1]....
        /*0b84*/ 	.word	0x0002d210


	//   ....[2]....
        /*0b88*/ 	.word	0x0002d2e0


	//   ....[3]....
        /*0b8c*/ 	.word	0x0002d340


	//   ....[4]....
        /*0b90*/ 	.word	0x0002d410


	//   ....[5]....
        /*0b94*/ 	.word	0x0002d500


	//   ....[6]....
        /*0b98*/ 	.word	0x0002d5a0


	//   ....[7]....
        /*0b9c*/ 	.word	0x0002d600


	//   ....[8]....
        /*0ba0*/ 	.word	0x0002d6f0


	//   ....[9]....
        /*0ba4*/ 	.word	0x0002d750


	//   ....[10]....
        /*0ba8*/ 	.word	0x0002d830


	//   ....[11]....
        /*0bac*/ 	.word	0x0002d890


	//   ....[12]....
        /*0bb0*/ 	.word	0x0002d970


	//   ....[13]....
        /*0bb4*/ 	.word	0x0002d9d0


	//   ....[14]....
        /*0bb8*/ 	.word	0x0002dab0


	//   ....[15]....
        /*0bbc*/ 	.word	0x0002db10


	//   ....[16]....
        /*0bc0*/ 	.word	0x0002dbe0


	//   ....[17]....
        /*0bc4*/ 	.word	0x0002dd10


	//   ....[18]....
        /*0bc8*/ 	.word	0x0002ddf0


	//   ....[19]....
        /*0bcc*/ 	.word	0x0002dea0


	//   ....[20]....
        /*0bd0*/ 	.word	0x0002df70


	//   ....[21]....
        /*0bd4*/ 	.word	0x0002dfd0


	//   ....[22]....
        /*0bd8*/ 	.word	0x0002e0a0


	//   ....[23]....
        /*0bdc*/ 	.word	0x0002e100


	//   ....[24]....
        /*0be0*/ 	.word	0x0002e1e0


	//   ....[25]....
        /*0be4*/ 	.word	0x0002e240


	//   ....[26]....
        /*0be8*/ 	.word	0x0002e310


	//   ....[27]....
        /*0bec*/ 	.word	0x0002e370


	//   ....[28]....
        /*0bf0*/ 	.word	0x0002e430


	//   ....[29]....
        /*0bf4*/ 	.word	0x0002e4c0


	//   ....[30]....
        /*0bf8*/ 	.word	0x0002e560


	//   ....[31]....
        /*0bfc*/ 	.word	0x0002e6e0


	//   ....[32]....
        /*0c00*/ 	.word	0x0002e750


	//   ....[33]....
        /*0c04*/ 	.word	0x0002e7c0


	//   ....[34]....
        /*0c08*/ 	.word	0x0002e830


	//   ....[35]....
        /*0c0c*/ 	.word	0x0002e8a0


	//   ....[36]....
        /*0c10*/ 	.word	0x0002e920


	//   ....[37]....
        /*0c14*/ 	.word	0x0002e9a0


	//   ....[38]....
        /*0c18*/ 	.word	0x0002ea30


	//   ....[39]....
        /*0c1c*/ 	.word	0x0002eaa0


	//   ....[40]....
        /*0c20*/ 	.word	0x0002eb10


	//   ....[41]....
        /*0c24*/ 	.word	0x0002eb80


	//   ....[42]....
        /*0c28*/ 	.word	0x0002ec00


	//   ....[43]....
        /*0c2c*/ 	.word	0x0002ec70


	//   ....[44]....
        /*0c30*/ 	.word	0x0002ed00


	//   ....[45]....
        /*0c34*/ 	.word	0x0002ed60


	//   ....[46]....
        /*0c38*/ 	.word	0x0002edf0


	//   ....[47]....
        /*0c3c*/ 	.word	0x0002ef20


	//----- nvinfo : EIATTR_REG_RECONFIG
	.align		4
.L_474:
        /*0c40*/ 	.byte	0x01, 0x54
	.zero		2


	//----- nvinfo : EIATTR_SYSCALL_OFFSETS
	.align		4
        /*0c44*/ 	.byte	0x04, 0x46
        /*0c46*/ 	.short	(.L_476 - .L_475)


	//   ....[0]....
.L_475:
        /*0c48*/ 	.word	0x000022a0


	//   ....[1]....
        /*0c4c*/ 	.word	0x000023f0


	//   ....[2]....
        /*0c50*/ 	.word	0x0000bbb0


	//   ....[3]....
        /*0c54*/ 	.word	0x0000bed0


	//   ....[4]....
        /*0c58*/ 	.word	0x00025a60


	//   ....[5]....
        /*0c5c*/ 	.word	0x00025bb0


	//   ....[6]....
        /*0c60*/ 	.word	0x00025ca0


	//   ....[7]....
        /*0c64*/ 	.word	0x00026c60


	//----- nvinfo : EIATTR_MBARRIER_INSTR_OFFSETS
	.align		4
.L_476:
        /*0c68*/ 	.byte	0x04, 0x39
        /*0c6a*/ 	.short	(.L_478 - .L_477)


	//   ....[0]....
.L_477:
        /*0c6c*/ 	.word	0x00000270
        /*0c70*/ 	.word	0x000000ff
        /*0c74*/ 	.word	0x0002a800
        /*0c78*/ 	.short	0x0100
        /*0c7a*/ 	.byte	0x08
	.zero		1


	//   ....[1]....
        /*0c7c*/ 	.word	0x00000280
        /*0c80*/ 	.word	0x000000ff
        /*0c84*/ 	.word	0x0002a820
        /*0c88*/ 	.short	0x0100
        /*0c8a*/ 	.byte	0x08
	.zero		1


	//   ....[2]....
        /*0c8c*/ 	.word	0x00000370
        /*0c90*/ 	.word	0x000000ff
        /*0c94*/ 	.word	0x0002a830
        /*0c98*/ 	.short	0x0100
        /*0c9a*/ 	.byte	0x08
	.zero		1


	//   ....[3]....
        /*0c9c*/ 	.word	0x00000380
        /*0ca0*/ 	.word	0x000000ff
        /*0ca4*/ 	.word	0x0002a840
        /*0ca8*/ 	.short	0x0100
        /*0caa*/ 	.byte	0x08
	.zero		1


	//   ....[4]....
        /*0cac*/ 	.word	0x00000390
        /*0cb0*/ 	.word	0x000000ff
        /*0cb4*/ 	.word	0x0002a838
        /*0cb8*/ 	.short	0x0100
        /*0cba*/ 	.byte	0x08
	.zero		1


	//   ....[5]....
        /*0cbc*/ 	.word	0x000003a0
        /*0cc0*/ 	.word	0x000000ff
        /*0cc4*/ 	.word	0x0002a848
        /*0cc8*/ 	.short	0x0100
        /*0cca*/ 	.byte	0x08
	.zero		1


	//   ....[6]....
        /*0ccc*/ 	.word	0x000004d0
        /*0cd0*/ 	.word	0x000000ff
        /*0cd4*/ 	.word	0x0002a850
        /*0cd8*/ 	.short	0x0100
        /*0cda*/ 	.byte	0x08
	.zero		1


	//   ....[7]....
        /*0cdc*/ 	.word	0x000004e0
        /*0ce0*/ 	.word	0x000000ff
        /*0ce4*/ 	.word	0x0002a860
        /*0ce8*/ 	.short	0x0100
        /*0cea*/ 	.byte	0x08
	.zero		1


	//   ....[8]....
        /*0cec*/ 	.word	0x000004f0
        /*0cf0*/ 	.word	0x000000ff
        /*0cf4*/ 	.word	0x0002a858
        /*0cf8*/ 	.short	0x0100
        /*0cfa*/ 	.byte	0x08
	.zero		1


	//   ....[9]....
        /*0cfc*/ 	.word	0x00000500
        /*0d00*/ 	.word	0x000000ff
        /*0d04*/ 	.word	0x0002a868
        /*0d08*/ 	.short	0x0100
        /*0d0a*/ 	.byte	0x08
	.zero		1


	//   ....[10]....
        /*0d0c*/ 	.word	0x000005f0
        /*0d10*/ 	.word	0x000000ff
        /*0d14*/ 	.word	0x0002a870
        /*0d18*/ 	.short	0x0100
        /*0d1a*/ 	.byte	0x06
	.zero		1


	//   ....[11]....
        /*0d1c*/ 	.word	0x00000600
        /*0d20*/ 	.word	0x000000ff
        /*0d24*/ 	.word	0x0002a880
        /*0d28*/ 	.short	0x0100
        /*0d2a*/ 	.byte	0x06
	.zero		1


	//   ....[12]....
        /*0d2c*/ 	.word	0x00000610
        /*0d30*/ 	.word	0x000000ff
        /*0d34*/ 	.word	0x0002a878
        /*0d38*/ 	.short	0x0100
        /*0d3a*/ 	.byte	0x06
	.zero		1


	//   ....[13]....
        /*0d3c*/ 	.word	0x00000620
        /*0d40*/ 	.word	0x000000ff
        /*0d44*/ 	.word	0x0002a888
        /*0d48*/ 	.short	0x0100
        /*0d4a*/ 	.byte	0x06
	.zero		1


	//   ....[14]....
        /*0d4c*/ 	.word	0x00000750
        /*0d50*/ 	.word	0x000000ff
        /*0d54*/ 	.word	0x0002a890
        /*0d58*/ 	.short	0x0100
        /*0d5a*/ 	.byte	0x08
	.zero		1


	//   ....[15]....
        /*0d5c*/ 	.word	0x00000760
        /*0d60*/ 	.word	0x000000ff
        /*0d64*/ 	.word	0x0002a8a0
        /*0d68*/ 	.short	0x0100
        /*0d6a*/ 	.byte	0x08
	.zero		1


	//   ....[16]....
        /*0d6c*/ 	.word	0x00000770
        /*0d70*/ 	.word	0x000000ff
        /*0d74*/ 	.word	0x0002a898
        /*0d78*/ 	.short	0x0100
        /*0d7a*/ 	.byte	0x08
	.zero		1


	//   ....[17]....
        /*0d7c*/ 	.word	0x00000780
        /*0d80*/ 	.word	0x000000ff
        /*0d84*/ 	.word	0x0002a8a8
        /*0d88*/ 	.short	0x0100
        /*0d8a*/ 	.byte	0x08
	.zero		1


	//   ....[18]....
        /*0d8c*/ 	.word	0x000008b0
        /*0d90*/ 	.word	0x000000ff
        /*0d94*/ 	.word	0x0002a8b0
        /*0d98*/ 	.short	0x0100
        /*0d9a*/ 	.byte	0x08
	.zero		1


	//   ....[19]....
        /*0d9c*/ 	.word	0x000008c0
        /*0da0*/ 	.word	0x000000ff
        /*0da4*/ 	.word	0x0002a8c0
        /*0da8*/ 	.short	0x0100
        /*0daa*/ 	.byte	0x08
	.zero		1


	//   ....[20]....
        /*0dac*/ 	.word	0x000008d0
        /*0db0*/ 	.word	0x000000ff
        /*0db4*/ 	.word	0x0002a8b8
        /*0db8*/ 	.short	0x0100
        /*0dba*/ 	.byte	0x08
	.zero		1


	//   ....[21]....
        /*0dbc*/ 	.word	0x000008e0
        /*0dc0*/ 	.word	0x000000ff
        /*0dc4*/ 	.word	0x0002a8c8
        /*0dc8*/ 	.short	0x0100
        /*0dca*/ 	.byte	0x08
	.zero		1


	//   ....[22]....
        /*0dcc*/ 	.word	0x00003e80
        /*0dd0*/ 	.word	0x00000056
        /*0dd4*/ 	.word	0x0002a890
        /*0dd8*/ 	.short	0x010a
        /*0dda*/ 	.byte	0x3f
	.zero		1


	//   ....[23]....
        /*0ddc*/ 	.word	0x00007480
        /*0de0*/ 	.word	0x00000056
        /*0de4*/ 	.word	0x0002a890
        /*0de8*/ 	.short	0x010a
        /*0dea*/ 	.byte	0x3f
	.zero		1


	//   ....[24]....
        /*0dec*/ 	.word	0x0000a310
        /*0df0*/ 	.word	0x00000056
        /*0df4*/ 	.word	0x0002a890
        /*0df8*/ 	.short	0x010a
        /*0dfa*/ 	.byte	0x3f
	.zero		1


	//   ....[25]....
        /*0dfc*/ 	.word	0x0000aab0
        /*0e00*/ 	.word	0x0000000b
        /*0e04*/ 	.word	0x00000000
        /*0e08*/ 	.short	0x0101
        /*0e0a*/ 	.byte	0x3f
	.zero		1


	//   ....[26]....
        /*0e0c*/ 	.word	0x0000aaf0
        /*0e10*/ 	.word	0x00000056
        /*0e14*/ 	.word	0x0002a8b0
        /*0e18*/ 	.short	0x010a
        /*0e1a*/ 	.byte	0x3f
	.zero		1


	//   ....[27]....
        /*0e1c*/ 	.word	0x0000b080
        /*0e20*/ 	.word	0x00000056
        /*0e24*/ 	.word	0x00000000
        /*0e28*/ 	.short	0x0101
        /*0e2a*/ 	.byte	0x3f
	.zero		1


	//   ....[28]....
        /*0e2c*/ 	.word	0x0000bc30
        /*0e30*/ 	.word	0x00000002
        /*0e34*/ 	.word	0x0002a800
        /*0e38*/ 	.short	0x010a
        /*0e3a*/ 	.byte	0x3f
	.zero		1


	//   ....[29]....
        /*0e3c*/ 	.word	0x0000bc80
        /*0e40*/ 	.word	0x00000002
        /*0e44*/ 	.word	0x0002a800
        /*0e48*/ 	.short	0x010a
        /*0e4a*/ 	.byte	0x3f
	.zero		1


	//   ....[30]....
        /*0e4c*/ 	.word	0x0000d060
        /*0e50*/ 	.word	0x00000002
        /*0e54*/ 	.word	0x0002a800
        /*0e58*/ 	.short	0x010a
        /*0e5a*/ 	.byte	0x3f
	.zero		1


	//   ....[31]....
        /*0e5c*/ 	.word	0x00010250
        /*0e60*/ 	.word	0x00000002
        /*0e64*/ 	.word	0x0002a800
        /*0e68*/ 	.short	0x010a
        /*0e6a*/ 	.byte	0x3f
	.zero		1


	//   ....[32]....
        /*0e6c*/ 	.word	0x00012af0
        /*0e70*/ 	.word	0x00000009
        /*0e74*/ 	.word	0x0002a830
        /*0e78*/ 	.short	0x010a
        /*0e7a*/ 	.byte	0x3f
	.zero		1


	//   ....[33]....
        /*0e7c*/ 	.word	0x00012b30
        /*0e80*/ 	.word	0x00000009
        /*0e84*/ 	.word	0x0002a830
        /*0e88*/ 	.short	0x010a
        /*0e8a*/ 	.byte	0x3f
	.zero		1


	//   ....[34]....
        /*0e8c*/ 	.word	0x00013570
        /*0e90*/ 	.word	0x00000005
        /*0e94*/ 	.word	0x00000000
        /*0e98*/ 	.short	0x0101
        /*0e9a*/ 	.byte	0x3f
	.zero		1


	//   ....[35]....
        /*0e9c*/ 	.word	0x000159a0
        /*0ea0*/ 	.word	0x00000009
        /*0ea4*/ 	.word	0x0002a830
        /*0ea8*/ 	.short	0x010a
        /*0eaa*/ 	.byte	0x3f
	.zero		1


	//   ....[36]....
        /*0eac*/ 	.word	0x00015a20
        /*0eb0*/ 	.word	0x00000009
        /*0eb4*/ 	.word	0x0002a830
        /*0eb8*/ 	.short	0x010a
        /*0eba*/ 	.byte	0x3f
	.zero		1


	//   ....[37]....
        /*0ebc*/ 	.word	0x00016710
        /*0ec0*/ 	.word	0x00000015
        /*0ec4*/ 	.word	0x0002a850
        /*0ec8*/ 	.short	0x010a
        /*0eca*/ 	.byte	0x3f
	.zero		1


	//   ....[38]....
        /*0ecc*/ 	.word	0x00016760
        /*0ed0*/ 	.word	0x00000015
        /*0ed4*/ 	.word	0x0002a850
        /*0ed8*/ 	.short	0x010a
        /*0eda*/ 	.byte	0x3f
	.zero		1


	//   ....[39]....
        /*0edc*/ 	.word	0x00016b10
        /*0ee0*/ 	.word	0x00000009
        /*0ee4*/ 	.word	0x00000000
        /*0ee8*/ 	.short	0x0101
        /*0eea*/ 	.byte	0x3f
	.zero		1


	//   ....[40]....
        /*0eec*/ 	.word	0x00018b20
        /*0ef0*/ 	.word	0x00000015
        /*0ef4*/ 	.word	0x00000000
        /*0ef8*/ 	.short	0x0101
        /*0efa*/ 	.byte	0x3f
	.zero		1


	//   ....[41]....
        /*0efc*/ 	.word	0x000190a0
        /*0f00*/ 	.word	0x00000014
        /*0f04*/ 	.word	0x0002a830
        /*0f08*/ 	.short	0x010a
        /*0f0a*/ 	.byte	0x3f
	.zero		1


	//   ....[42]....
        /*0f0c*/ 	.word	0x00019120
        /*0f10*/ 	.word	0x00000014
        /*0f14*/ 	.word	0x0002a830
        /*0f18*/ 	.short	0x010a
        /*0f1a*/ 	.byte	0x3f
	.zero		1


	//   ....[43]....
        /*0f1c*/ 	.word	0x00019e10
        /*0f20*/ 	.word	0x00000015
        /*0f24*/ 	.word	0x0002a850
        /*0f28*/ 	.short	0x010a
        /*0f2a*/ 	.byte	0x3f
	.zero		1


	//   ....[44]....
        /*0f2c*/ 	.word	0x00019e60
        /*0f30*/ 	.word	0x00000015
        /*0f34*/ 	.word	0x0002a850
        /*0f38*/ 	.short	0x010a
        /*0f3a*/ 	.byte	0x3f
	.zero		1


	//   ....[45]....
        /*0f3c*/ 	.word	0x0001a960
        /*0f40*/ 	.word	0x0000006a
        /*0f44*/ 	.word	0x00000000
        /*0f48*/ 	.short	0x0101
        /*0f4a*/ 	.byte	0x3f
	.zero		1


	//   ....[46]....
        /*0f4c*/ 	.word	0x0001af50
        /*0f50*/ 	.word	0x00000015
        /*0f54*/ 	.word	0x00000000
        /*0f58*/ 	.short	0x0101
        /*0f5a*/ 	.byte	0x3f
	.zero		1


	//   ....[47]....
        /*0f5c*/ 	.word	0x0001b240
        /*0f60*/ 	.word	0x00000000
        /*0f64*/ 	.word	0x0002a830
        /*0f68*/ 	.short	0x010a
        /*0f6a*/ 	.byte	0x3f
	.zero		1


	//   ....[48]....
        /*0f6c*/ 	.word	0x0001b2c0
        /*0f70*/ 	.word	0x00000000
        /*0f74*/ 	.word	0x0002a830
        /*0f78*/ 	.short	0x010a
        /*0f7a*/ 	.byte	0x3f
	.zero		1


	//   ....[49]....
        /*0f7c*/ 	.word	0x0001bfb0
        /*0f80*/ 	.word	0x0000000f
        /*0f84*/ 	.word	0x0002a850
        /*0f88*/ 	.short	0x010a
        /*0f8a*/ 	.byte	0x3f
	.zero		1


	//   ....[50]....
        /*0f8c*/ 	.word	0x0001c000
        /*0f90*/ 	.word	0x0000000f
        /*0f94*/ 	.word	0x0002a850
        /*0f98*/ 	.short	0x010a
        /*0f9a*/ 	.byte	0x3f
	.zero		1


	//   ....[51]....
        /*0f9c*/ 	.word	0x0001c440
        /*0fa0*/ 	.word	0x00000005
        /*0fa4*/ 	.word	0x00000000
        /*0fa8*/ 	.short	0x0101
        /*0faa*/ 	.byte	0x3f
	.zero		1


	//   ....[52]....
        /*0fac*/ 	.word	0x0001e3a0
        /*0fb0*/ 	.word	0x0000000f
        /*0fb4*/ 	.word	0x00000000
        /*0fb8*/ 	.short	0x0101
        /*0fba*/ 	.byte	0x3f
	.zero		1


	//   ....[53]....
        /*0fbc*/ 	.word	0x0001e990
        /*0fc0*/ 	.word	0x00000005
        /*0fc4*/ 	.word	0x0002a850
        /*0fc8*/ 	.short	0x010a
        /*0fca*/ 	.byte	0x3f
	.zero		1


	//   ....[54]....
        /*0fcc*/ 	.word	0x0001ea30
        /*0fd0*/ 	.word	0x00000005
        /*0fd4*/ 	.word	0x0002a850
        /*0fd8*/ 	.short	0x010a
        /*0fda*/ 	.byte	0x3f
	.zero		1


	//   ....[55]....
        /*0fdc*/ 	.word	0x0001ef30
        /*0fe0*/ 	.word	0x00000005
        /*0fe4*/ 	.word	0x00000000
        /*0fe8*/ 	.short	0x0101
        /*0fea*/ 	.byte	0x3f
	.zero		1


	//   ....[56]....
        /*0fec*/ 	.word	0x00020530
        /*0ff0*/ 	.word	0x00000000
        /*0ff4*/ 	.word	0x00000000
        /*0ff8*/ 	.short	0x0101
        /*0ffa*/ 	.byte	0x3f
	.zero		1


	//   ....[57]....
        /*0ffc*/ 	.word	0x00020bb0
        /*1000*/ 	.word	0x00000006
        /*1004*/ 	.word	0x00000000
        /*1008*/ 	.short	0x0101
        /*100a*/ 	.byte	0x3f
	.zero		1


	//   ....[58]....
        /*100c*/ 	.word	0x00024080
        /*1010*/ 	.word	0x00000011
        /*1014*/ 	.word	0x0002a820
        /*1018*/ 	.short	0x010a
        /*101a*/ 	.byte	0x3f
	.zero		1


	//   ....[59]....
        /*101c*/ 	.word	0x00024110
        /*1020*/ 	.word	0x0000000c
        /*1024*/ 	.word	0x0002a8a0
        /*1028*/ 	.short	0x010a
        /*102a*/ 	.byte	0x3f
	.zero		1


	//   ....[60]....
        /*102c*/ 	.word	0x00024550
        /*1030*/ 	.word	0x0000000c
        /*1034*/ 	.word	0x0002a8c0
        /*1038*/ 	.short	0x010a
        /*103a*/ 	.byte	0x3f
	.zero		1


	//   ....[61]....
        /*103c*/ 	.word	0x00024980
        /*1040*/ 	.word	0x0000000a
        /*1044*/ 	.word	0x0002a8a0
        /*1048*/ 	.short	0x010a
        /*104a*/ 	.byte	0x3f
	.zero		1


	//   ....[62]....
        /*104c*/ 	.word	0x00024db0
        /*1050*/ 	.word	0x0000000a
        /*1054*/ 	.word	0x0002a8c0
        /*1058*/ 	.short	0x010a
        /*105a*/ 	.byte	0x3f
	.zero		1


	//   ....[63]....
        /*105c*/ 	.word	0x000262b0
        /*1060*/ 	.word	0x00000007
        /*1064*/ 	.word	0x0002a840
        /*1068*/ 	.short	0x010a
        /*106a*/ 	.byte	0x3f
	.zero		1


	//   ....[64]....
        /*106c*/ 	.word	0x00026960
        /*1070*/ 	.word	0x00000007
        /*1074*/ 	.word	0x0002a830
        /*1078*/ 	.short	0x0107
        /*107a*/ 	.byte	0x3f
	.zero		1


	//   ....[65]....
        /*107c*/ 	.word	0x00026a10
        /*1080*/ 	.word	0x00000007
        /*1084*/ 	.word	0x0002a830
        /*1088*/ 	.short	0x0101
        /*108a*/ 	.byte	0x3f
	.zero		1


	//   ....[66]....
        /*108c*/ 	.word	0x00027600
        /*1090*/ 	.word	0x00000011
        /*1094*/ 	.word	0x0002a800
        /*1098*/ 	.short	0x0107
        /*109a*/ 	.byte	0x3f
	.zero		1


	//   ....[67]....
        /*109c*/ 	.word	0x00027710
        /*10a0*/ 	.word	0x00000011
        /*10a4*/ 	.word	0x0002a800
        /*10a8*/ 	.short	0x0101
        /*10aa*/ 	.byte	0x3f
	.zero		1


	//   ....[68]....
        /*10ac*/ 	.word	0x00027730
        /*10b0*/ 	.word	0x00000011
        /*10b4*/ 	.word	0x0002a820
        /*10b8*/ 	.short	0x010a
        /*10ba*/ 	.byte	0x3f
	.zero		1


	//   ....[69]....
        /*10bc*/ 	.word	0x00027aa0
        /*10c0*/ 	.word	0x00000005
        /*10c4*/ 	.word	0x0002a840
        /*10c8*/ 	.short	0x010a
        /*10ca*/ 	.byte	0x3f
	.zero		1


	//   ....[70]....
        /*10cc*/ 	.word	0x00027f80
        /*10d0*/ 	.word	0x00000005
        /*10d4*/ 	.word	0x0002a830
        /*10d8*/ 	.short	0x0107
        /*10da*/ 	.byte	0x3f
	.zero		1


	//   ....[71]....
        /*10dc*/ 	.word	0x00028030
        /*10e0*/ 	.word	0x00000005
        /*10e4*/ 	.word	0x0002a830
        /*10e8*/ 	.short	0x0101
        /*10ea*/ 	.byte	0x3f
	.zero		1


	//   ....[72]....
        /*10ec*/ 	.word	0x00028090
        /*10f0*/ 	.word	0x00000005
        /*10f4*/ 	.word	0x0002a860
        /*10f8*/ 	.short	0x010a
        /*10fa*/ 	.byte	0x3f
	.zero		1


	//   ....[73]....
        /*10fc*/ 	.word	0x000284f0
        /*1100*/ 	.word	0x00000005
        /*1104*/ 	.word	0x0002a850
        /*1108*/ 	.short	0x0107
        /*110a*/ 	.byte	0x3f
	.zero		1


	//   ....[74]....
        /*110c*/ 	.word	0x00028650
        /*1110*/ 	.word	0x00000005
        /*1114*/ 	.word	0x0002a850
        /*1118*/ 	.short	0x0101
        /*111a*/ 	.byte	0x3f
	.zero		1


	//   ....[75]....
        /*111c*/ 	.word	0x000288a0
        /*1120*/ 	.word	0x00000000
        /*1124*/ 	.word	0x0002a860
        /*1128*/ 	.short	0x010a
        /*112a*/ 	.byte	0x3f
	.zero		1


	//   ....[76]....
        /*112c*/ 	.word	0x00028d00
        /*1130*/ 	.word	0x00000000
        /*1134*/ 	.word	0x0002a850
        /*1138*/ 	.short	0x0107
        /*113a*/ 	.byte	0x3f
	.zero		1


	//   ....[77]....
        /*113c*/ 	.word	0x00028db0
        /*1140*/ 	.word	0x00000000
        /*1144*/ 	.word	0x0002a850
        /*1148*/ 	.short	0x0101
        /*114a*/ 	.byte	0x3f
	.zero		1


	//   ....[78]....
        /*114c*/ 	.word	0x00029f00
        /*1150*/ 	.word	0x00000007
        /*1154*/ 	.word	0x0002a820
        /*1158*/ 	.short	0x010a
        /*115a*/ 	.byte	0x3f
	.zero		1


	//   ....[79]....
        /*115c*/ 	.word	0x0002a090
        /*1160*/ 	.word	0x00000005
        /*1164*/ 	.word	0x0002a840
        /*1168*/ 	.short	0x010a
        /*116a*/ 	.byte	0x3f
	.zero		1


	//   ....[80]....
        /*116c*/ 	.word	0x0002a130
        /*1170*/ 	.word	0x00000003
        /*1174*/ 	.word	0x0002a840
        /*1178*/ 	.short	0x010a
        /*117a*/ 	.byte	0x3f
	.zero		1


	//   ....[81]....
        /*117c*/ 	.word	0x0002a170
        /*1180*/ 	.word	0x00000005
        /*1184*/ 	.word	0x0002a860
        /*1188*/ 	.short	0x010a
        /*118a*/ 	.byte	0x3f
	.zero		1


	//   ....[82]....
        /*118c*/ 	.word	0x0002a1b0
        /*1190*/ 	.word	0x00000003
        /*1194*/ 	.word	0x0002a860
        /*1198*/ 	.short	0x010a
        /*119a*/ 	.byte	0x3f
	.zero		1


	//   ....[83]....
        /*119c*/ 	.word	0x0002a210
        /*11a0*/ 	.word	0x00000056
        /*11a4*/ 	.word	0x0002a890
        /*11a8*/ 	.short	0x010a
        /*11aa*/ 	.byte	0x3f
	.zero		1


	//   ....[84]....
        /*11ac*/ 	.word	0x0002a4c0
        /*11b0*/ 	.word	0x00000056
        /*11b4*/ 	.word	0x0002a890
        /*11b8*/ 	.short	0x010a
        /*11ba*/ 	.byte	0x3f
	.zero		1


	//   ....[85]....
        /*11bc*/ 	.word	0x0002a770
        /*11c0*/ 	.word	0x00000056
        /*11c4*/ 	.word	0x0002a890
        /*11c8*/ 	.short	0x010a
        /*11ca*/ 	.byte	0x3f
	.zero		1


	//   ....[86]....
        /*11cc*/ 	.word	0x0002aa20
        /*11d0*/ 	.word	0x00000056
        /*11d4*/ 	.word	0x0002a8b0
        /*11d8*/ 	.short	0x010a
        /*11da*/ 	.byte	0x3f
	.zero		1


	//   ....[87]....
        /*11dc*/ 	.word	0x0002ae10
        /*11e0*/ 	.word	0x00000002
        /*11e4*/ 	.word	0x0002a800
        /*11e8*/ 	.short	0x010a
        /*11ea*/ 	.byte	0x3f
	.zero		1


	//   ....[88]....
        /*11ec*/ 	.word	0x0002b1f0
        /*11f0*/ 	.word	0x00000002
        /*11f4*/ 	.word	0x0002a800
        /*11f8*/ 	.short	0x010a
        /*11fa*/ 	.byte	0x3f
	.zero		1


	//   ....[89]....
        /*11fc*/ 	.word	0x0002b240
        /*1200*/ 	.word	0x00000009
        /*1204*/ 	.word	0x0002a830
        /*1208*/ 	.short	0x010a
        /*120a*/ 	.byte	0x3f
	.zero		1


	//   ....[90]....
        /*120c*/ 	.word	0x0002b290
        /*1210*/ 	.word	0x00000009
        /*1214*/ 	.word	0x0002a830
        /*1218*/ 	.short	0x010a
        /*121a*/ 	.byte	0x3f
	.zero		1


	//   ....[91]....
        /*121c*/ 	.word	0x0002b2e0
        /*1220*/ 	.word	0x00000015
        /*1224*/ 	.word	0x0002a850
        /*1228*/ 	.short	0x010a
        /*122a*/ 	.byte	0x3f
	.zero		1


	//   ....[92]....
        /*122c*/ 	.word	0x0002b330
        /*1230*/ 	.word	0x00000014
        /*1234*/ 	.word	0x0002a830
        /*1238*/ 	.short	0x010a
        /*123a*/ 	.byte	0x3f
	.zero		1


	//   ....[93]....
        /*123c*/ 	.word	0x0002b380
        /*1240*/ 	.word	0x00000015
        /*1244*/ 	.word	0x0002a850
        /*1248*/ 	.short	0x010a
        /*124a*/ 	.byte	0x3f
	.zero		1


	//   ....[94]....
        /*124c*/ 	.word	0x0002b3d0
        /*1250*/ 	.word	0x00000000
        /*1254*/ 	.word	0x0002a830
        /*1258*/ 	.short	0x010a
        /*125a*/ 	.byte	0x3f
	.zero		1


	//   ....[95]....
        /*125c*/ 	.word	0x0002b420
        /*1260*/ 	.word	0x0000000f
        /*1264*/ 	.word	0x0002a850
        /*1268*/ 	.short	0x010a
        /*126a*/ 	.byte	0x3f
	.zero		1


	//   ....[96]....
        /*126c*/ 	.word	0x0002b470
        /*1270*/ 	.word	0x00000005
        /*1274*/ 	.word	0x0002a850
        /*1278*/ 	.short	0x010a
        /*127a*/ 	.byte	0x3f
	.zero		1


	//   ....[97]....
        /*127c*/ 	.word	0x0002b610
        /*1280*/ 	.word	0x00000011
        /*1284*/ 	.word	0x0002a820
        /*1288*/ 	.short	0x010a
        /*128a*/ 	.byte	0x3f
	.zero		1


	//   ....[98]....
        /*128c*/ 	.word	0x0002b660
        /*1290*/ 	.word	0x0000000c
        /*1294*/ 	.word	0x0002a8a0
        /*1298*/ 	.short	0x010a
        /*129a*/ 	.byte	0x3f
	.zero		1


	//   ....[99]....
        /*129c*/ 	.word	0x0002b6b0
        /*12a0*/ 	.word	0x0000000c
        /*12a4*/ 	.word	0x0002a8c0
        /*12a8*/ 	.short	0x010a
        /*12aa*/ 	.byte	0x3f
	.zero		1


	//   ....[100]....
        /*12ac*/ 	.word	0x0002b700
        /*12b0*/ 	.word	0x0000000a
        /*12b4*/ 	.word	0x0002a8a0
        /*12b8*/ 	.short	0x010a
        /*12ba*/ 	.byte	0x3f
	.zero		1


	//   ....[101]....
        /*12bc*/ 	.word	0x0002b750
        /*12c0*/ 	.word	0x0000000a
        /*12c4*/ 	.word	0x0002a8c0
        /*12c8*/ 	.short	0x010a
        /*12ca*/ 	.byte	0x3f
	.zero		1


	//   ....[102]....
        /*12cc*/ 	.word	0x0002b870
        /*12d0*/ 	.word	0x00000007
        /*12d4*/ 	.word	0x0002a840
        /*12d8*/ 	.short	0x010a
        /*12da*/ 	.byte	0x3f
	.zero		1


	//   ....[103]....
        /*12dc*/ 	.word	0x0002cc40
        /*12e0*/ 	.word	0x00000011
        /*12e4*/ 	.word	0x0002a820
        /*12e8*/ 	.short	0x010a
        /*12ea*/ 	.byte	0x3f
	.zero		1


	//   ....[104]....
        /*12ec*/ 	.word	0x0002cc90
        /*12f0*/ 	.word	0x00000005
        /*12f4*/ 	.word	0x0002a840
        /*12f8*/ 	.short	0x010a
        /*12fa*/ 	.byte	0x3f
	.zero		1


	//   ....[105]....
        /*12fc*/ 	.word	0x0002d450
        /*1300*/ 	.word	0x00000005
        /*1304*/ 	.word	0x0002a860
        /*1308*/ 	.short	0x010a
        /*130a*/ 	.byte	0x3f
	.zero		1


	//   ....[106]....
        /*130c*/ 	.word	0x0002dc60
        /*1310*/ 	.word	0x00000000
        /*1314*/ 	.word	0x0002a860
        /*1318*/ 	.short	0x010a
        /*131a*/ 	.byte	0x3f
	.zero		1


	//   ....[107]....
        /*131c*/ 	.word	0x0002ee40
        /*1320*/ 	.word	0x00000007
        /*1324*/ 	.word	0x0002a820
        /*1328*/ 	.short	0x010a
        /*132a*/ 	.byte	0x3f
	.zero		1


	//   ....[108]....
        /*132c*/ 	.word	0x0002efe0
        /*1330*/ 	.word	0x00000005
        /*1334*/ 	.word	0x0002a840
        /*1338*/ 	.short	0x010a
        /*133a*/ 	.byte	0x3f
	.zero		1


	//   ....[109]....
        /*133c*/ 	.word	0x0002f030
        /*1340*/ 	.word	0x00000003
        /*1344*/ 	.word	0x0002a840
        /*1348*/ 	.short	0x010a
        /*134a*/ 	.byte	0x3f
	.zero		1


	//   ....[110]....
        /*134c*/ 	.word	0x0002f080
        /*1350*/ 	.word	0x00000005
        /*1354*/ 	.word	0x0002a860
        /*1358*/ 	.short	0x010a
        /*135a*/ 	.byte	0x3f
	.zero		1


	//----- nvinfo : EIATTR_NUM_MBARRIERS
	.align		4
.L_478:
        /*135c*/ 	.byte	0x03, 0x38
        /*135e*/ 	.short	0x0016


	//----- nvinfo : EIATTR_EXIT_INSTR_OFFSETS
	.align		4
        /*1360*/ 	.byte	0x04, 0x1c
        /*1362*/ 	.short	(.L_480 - .L_479)


	//   ....[0]....
.L_479:
        /*1364*/ 	.word	0x0002a200


	//----- nvinfo : EIATTR_MAX_THREADS
	.align		4
.L_480:
        /*1368*/ 	.byte	0x04, 0x05
        /*136a*/ 	.short	(.L_482 - .L_481)
.L_481:
        /*136c*/ 	.word	0x00000180
        /*1370*/ 	.word	0x00000001
        /*1374*/ 	.word	0x00000001


	//----- nvinfo : EIATTR_CRS_STACK_SIZE
	.align		4
.L_482:
        /*1378*/ 	.byte	0x04, 0x1e
        /*137a*/ 	.short	(.L_484 - .L_483)
.L_483:
        /*137c*/ 	.word	0x00000000


	//----- nvinfo : EIATTR_CBANK_PARAM_SIZE
	.align		4
.L_484:
        /*1380*/ 	.byte	0x03, 0x19
        /*1382*/ 	.short	0x0af0


	//----- nvinfo : EIATTR_PARAM_CBANK
	.align		4
        /*1384*/ 	.byte	0x04, 0x0a
        /*1386*/ 	.short	(.L_486 - .L_485)
	.align		4
.L_485:
        /*1388*/ 	.word	index@(.nv.constant0._ZN7cutlass13device_kernelIN5flash11enable_sm90INS1_16FlashAttnFwdSm90INS1_25CollectiveMainloopFwdSm90ILi2EN4cute5tupleIJNS5_1CILi1EEES8_S8_EEENS6_IJNS7_ILi128EEENS7_ILi96EEENS7_ILi192EEEEEELi128ENS_6half_tEfNS_4arch4Sm90ELb0ELb1ELb0ELb1ELb1ELb1ELb0ELb1ELb1ELb1ELb1ELb0EEENS1_21CollectiveEpilogueFwdINS6_IJSA_SA_SB_EEES9_SE_SG_Li256ELb1ELb1ELb1ELb0EEENS1_36VarlenDynamicPersistentTileSchedulerILi128ELi96ELi256ELi128ELb1ELb1ELb1ELb1ELb0ELb1EEEEEEEEEvNT_6ParamsE)
        /*138c*/ 	.short	0x0210
        /*138e*/ 	.short	0x0af0


	//----- nvinfo : EIATTR_SW_WAR
	.align		4
.L_486:
        /*1390*/ 	.byte	0x04, 0x36
        /*1392*/ 	.short	(.L_488 - .L_487)
.L_487:
        /*1394*/ 	.word	0x00000008
.L_488:


//--------------------- .nv.info._ZN7cutlass13device_kernelIN5flash11enable_sm90INS1_16FlashAttnFwdSm90INS1_25CollectiveMainloopFwdSm90ILi2EN4cute5tupleIJNS5_1CILi1EEES8_S8_EEENS6_IJNS7_ILi128EEENS7_ILi96EEENS7_ILi192EEEEEELi128ENS_6half_tEfNS_4arch4Sm90ELb1ELb0ELb0ELb0ELb1ELb0ELb0ELb1ELb1ELb1ELb1ELb0EEENS1_21CollectiveEpilogueFwdINS6_IJSA_SA_SB_EEES9_SE_SG_Li256ELb0ELb1ELb1ELb0EEENS1_19SingleTileSchedulerILb0ELb1ELb1ELi128EEEEEEEEEvNT_6ParamsE --------------------------
	.section	.nv.info._ZN7cutlass13device_kernelIN5flash11enable_sm90INS1_16FlashAttnFwdSm90INS1_25CollectiveMainloopFwdSm90ILi2EN4cute5tupleIJNS5_1CILi1EEES8_S8_EEENS6_IJNS7_ILi128EEENS7_ILi96EEENS7_ILi192EEEEEELi128ENS_6half_tEfNS_4arch4Sm90ELb1ELb0ELb0ELb0ELb1ELb0ELb0ELb1ELb1ELb1ELb1ELb0EEENS1_21CollectiveEpilogueFwdINS6_IJSA_SA_SB_EEES9_SE_SG_Li256ELb0ELb1ELb1ELb0EEENS1_19SingleTileSchedulerILb0ELb1ELb1ELi128EEEEEEEEEvNT_6ParamsE,"",@"SHT_CUDA_INFO"
	.sectionflags	@""
	.align	4


	//----- nvinfo : EIATTR_CUDA_API_VERSION
	.align		4
        /*0000*/ 	.byte	0x04, 0x37
        /*0002*/ 	.short	(.L_490 - .L_489)
.L_489:
        /*0004*/ 	.word	0x00000082


	//----- nvinfo : EIATTR_KPARAM_INFO
	.align		4
.L_490:
        /*0008*/ 	.byte	0x04, 0x17
        /*000a*/ 	.short	(.L_492 - .L_491)
.L_491:
        /*000c*/ 	.word	0x00000000
        /*0010*/ 	.short	0x0000
        /*0012*/ 	.short	0x0070
        /*0014*/ 	.byte	0x00, 0xf0, 0x01, 0x28


	//----- nvinfo : EIATTR_SPARSE_MMA_MASK
	.align		4
.L_492:
        /*0018*/ 	.byte	0x03, 0x50
        /*001a*/ 	.short	0x0000


	//----- nvinfo : EIATTR_MAXREG_COUNT
	.align		4
        /*001c*/ 	.byte	0x03, 0x1b
        /*001e*/ 	.short	0x00a8


	//----- nvinfo : EIATTR_NUM_BARRIERS
	.align		4
        /*0020*/ 	.byte	0x02, 0x4c
        /*0022*/ 	.byte	0x09
	.zero		1


	//----- nvinfo : EIATTR_EXTERNS
	.align		4
        /*0024*/ 	.byte	0x04, 0x0f
        /*0026*/ 	.short	(.L_494 - .L_493)


	//   ....[0]....
	.align		4
.L_493:
        /*0028*/ 	.word	index@(__assertfail)


	//----- nvinfo : EIATTR_MERCURY_ISA_VERSION
	.align		4
.L_494:
        /*002c*/ 	.byte	0x03, 0x5f
        /*002e*/ 	.short	0x0101


	//----- nvinfo : EIATTR_INT_WARP_WIDE_INSTR_OFFSETS
	.align		4
        /*0030*/ 	.byte	0x04, 0x31
        /*0032*/ 	.short	(.L_496 - .L_495)


	//   ....[0]....
.L_495:
        /*0034*/ 	.word	0x000000b0


	//   ....[1]....
        /*0038*/ 	.word	0x000000c0


	//   ....[2]....
        /*003c*/ 	.word	0x00000160


	//----- nvinfo : EIATTR_COOP_GROUP_MASK_REGIDS
	.align		4
.L_496:
        /*0040*/ 	.byte	0x04, 0x29
        /*0042*/ 	.short	(.L_498 - .L_497)


	//   ....[0]....
.L_497:
        /*0044*/ 	.word	0xffffffff


	//   ....[1]....
        /*0048*/ 	.word	0xffffffff


	//   ....[2]....
        /*004c*/ 	.word	0xffffffff


	//   ....[3]....
        /*0050*/ 	.word	0xffffffff


	//   ....[4]....
        /*0054*/ 	.word	0xffffffff


	//   ....[5]....
        /*0058*/ 	.word	0xffffffff


	//   ....[6]....
        /*005c*/ 	.word	0xffffffff


	//   ....[7]....
        /*0060*/ 	.word	0xffffffff


	//   ....[8]....
        /*0064*/ 	.word	0xffffffff


	//   ....[9]....
        /*0068*/ 	.word	0xffffffff


	//   ....[10]....
        /*006c*/ 	.word	0xffffffff


	//   ....[11]....
        /*0070*/ 	.word	0xffffffff


	//   ....[12]....
        /*0074*/ 	.word	0xffffffff


	//   ....[13]....
        /*0078*/ 	.word	0xffffffff


	//   ....[14]....
        /*007c*/ 	.word	0xffffffff


	//   ....[15]....
        /*0080*/ 	.word	0xffffffff


	//   ....[16]....
        /*0084*/ 	.word	0xffffffff


	//   ....[17]....
        /*0088*/ 	.word	0xffffffff


	//   ....[18]....
        /*008c*/ 	.word	0xffffffff


	//   ....[19]....
        /*0090*/ 	.word	0xffffffff


	//   ....[20]....
        /*0094*/ 	.word	0xffffffff


	//   ....[21]....
        /*0098*/ 	.word	0xffffffff


	//   ....[22]....
        /*009c*/ 	.word	0xffffffff


	//   ....[23]....
        /*00a0*/ 	.word	0xffffffff


	//   ....[24]....
        /*00a4*/ 	.word	0xffffffff


	//   ....[25]....
        /*00a8*/ 	.word	0xffffffff


	//   ....[26]....
        /*00ac*/ 	.word	0xffffffff


	//   ....[27]....
        /*00b0*/ 	.word	0xffffffff


	//   ....[28]....
        /*00b4*/ 	.word	0xffffffff


	//   ....[29]....
        /*00b8*/ 	.word	0xffffffff


	//   ....[30]....
        /*00bc*/ 	.word	0xffffffff


	//   ....[31]....
        /*00c0*/ 	.word	0xffffffff


	//   ....[32]....
        /*00c4*/ 	.word	0xffffffff


	//   ....[33]....
        /*00c8*/ 	.word	0xffffffff


	//   ....[34]....
        /*00cc*/ 	.word	0xffffffff


	//   ....[35]....
        /*00d0*/ 	.word	0xffffffff


	//   ....[36]....
        /*00d4*/ 	.word	0xffffffff


	//   ....[37]....
        /*00d8*/ 	.word	0xffffffff


	//   ....[38]....
        /*00dc*/ 	.word	0xffffffff


	//   ....[39]....
        /*00e0*/ 	.word	0xffffffff


	//   ....[40]....
        /*00e4*/ 	.word	0xffffffff


	//   ....[41]....
        /*00e8*/ 	.word	0xffffffff


	//   ....[42]....
        /*00ec*/ 	.word	0xffffffff


	//   ....[43]....
        /*00f0*/ 	.word	0xffffffff


	//   ....[44]....
        /*00f4*/ 	.word	0xffffffff


	//   ....[45]....
        /*00f8*/ 	.word	0xffffffff


	//   ....[46]....
        /*00fc*/ 	.word	0xffffffff


	//   ....[47]....
        /*0100*/ 	.word	0xffffffff


	//   ....[48]....
        /*0104*/ 	.word	0xffffffff


	//   ....[49]....
        /*0108*/ 	.word	0xffffffff


	//   ....[50]....
        /*010c*/ 	.word	0xffffffff


	//   ....[51]....
        /*0110*/ 	.word	0xffffffff


	//   ....[52]....
        /*0114*/ 	.word	0xffffffff


	//   ....[53]....
        /*0118*/ 	.word	0xffffffff


	//   ....[54]....
        /*011c*/ 	.word	0xffffffff


	//   ....[55]....
        /*0120*/ 	.word	0xffffffff


	//   ....[56]....
        /*0124*/ 	.word	0xffffffff


	//   ....[57]....
        /*0128*/ 	.word	0xffffffff


	//   ....[58]....
        /*012c*/ 	.word	0xffffffff


	//   ....[59]....
        /*0130*/ 	.word	0xffffffff


	//   ....[60]....
        /*0134*/ 	.word	0xffffffff


	//   ....[61]....
        /*0138*/ 	.word	0xffffffff


	//   ....[62]....
        /*013c*/ 	.word	0xffffffff


	//   ....[63]....
        /*0140*/ 	.word	0xffffffff


	//   ....[64]....
        /*0144*/ 	.word	0xffffffff


	//   ....[65]....
        /*0148*/ 	.word	0xffffffff


	//   ....[66]....
        /*014c*/ 	.word	0xffffffff


	//   ....[67]....
        /*0150*/ 	.word	0xffffffff


	//   ....[68]....
        /*0154*/ 	.word	0xffffffff


	//   ....[69]....
        /*0158*/ 	.word	0xffffffff


	//   ....[70]....
        /*015c*/ 	.word	0xffffffff


	//   ....[71]....
        /*0160*/ 	.word	0xffffffff


	//   ....[72]....
        /*0164*/ 	.word	0xffffffff


	//   ....[73]....
        /*0168*/ 	.word	0xffffffff


	//   ....[74]....
        /*016c*/ 	.word	0xffffffff


	//   ....[75]....
        /*0170*/ 	.word	0xffffffff


	//   ....[76]....
        /*0174*/ 	.word	0xffffffff


	//   ....[77]....
        /*0178*/ 	.word	0xffffffff


	//   ....[78]....
        /*017c*/ 	.word	0xffffffff


	//   ....[79]....
        /*0180*/ 	.word	0xffffffff


	//   ....[80]....
        /*0184*/ 	.word	0xffffffff


	//   ....[81]....
        /*0188*/ 	.word	0xffffffff


	//   ....[82]....
        /*018c*/ 	.word	0xffffffff


	//   ....[83]....
        /*0190*/ 	.word	0xffffffff


	//   ....[84]....
        /*0194*/ 	.word	0xffffffff


	//   ....[85]....
        /*0198*/ 	.word	0xffffffff


	//   ....[86]....
        /*019c*/ 	.word	0xffffffff


	//   ....[87]....
        /*01a0*/ 	.word	0xffffffff


	//   ....[88]....
        /*01a4*/ 	.word	0xffffffff


	//   ....[89]....
        /*01a8*/ 	.word	0xffffffff


	//   ....[90]....
        /*01ac*/ 	.word	0xffffffff


	//   ....[91]....
        /*01b0*/ 	.word	0xffffffff


	//   ....[92]....
        /*01b4*/ 	.word	0xffffffff


	//   ....[93]....
        /*01b8*/ 	.word	0xffffffff


	//   ....[94]....
        /*01bc*/ 	.word	0xffffffff


	//   ....[95]....
        /*01c0*/ 	.word	0xffffffff


	//   ....[96]....
        /*01c4*/ 	.word	0xffffffff


	//   ....[97]....
        /*01c8*/ 	.word	0xffffffff


	//   ....[98]....
        /*01cc*/ 	.word	0xffffffff


	//   ....[99]....
        /*01d0*/ 	.word	0xffffffff


	//   ....[100]....
        /*01d4*/ 	.word	0xffffffff


	//   ....[101]....
        /*01d8*/ 	.word	0x0500000f


	//   ....[102]....
        /*01dc*/ 	.word	0x0500000f


	//   ....[103]....
        /*01e0*/ 	.word	0x0500000f


	//   ....[104]....
        /*01e4*/ 	.word	0x0500000f


	//   ....[105]....
        /*01e8*/ 	.word	0x0500000f


	//   ....[106]....
        /*01ec*/ 	.word	0x0500000f


	//   ....[107]....
        /*01f0*/ 	.word	0x0500000f


	//   ....[108]....
        /*01f4*/ 	.word	0x0500000f


	//   ....[109]....
        /*01f8*/ 	.word	0x0500000f


	//   ....[110]....
        /*01fc*/ 	.word	0x0500000f


	//   ....[111]....
        /*0200*/ 	.word	0x0500000f


	//   ....[112]....
        /*0204*/ 	.word	0x0500000f


	//   ....[113]....
        /*0208*/ 	.word	0x0500000f


	//   ....[114]....
        /*020c*/ 	.word	0x0500000f


	//   ....[115]....
        /*0210*/ 	.word	0x0500000f


	//   ....[116]....
        /*0214*/ 	.word	0x0500000f


	//   ....[117]....
        /*0218*/ 	.word	0x0500000f


	//   ....[118]....
        /*021c*/ 	.word	0x0500000f


	//   ....[119]....
        /*0220*/ 	.word	0x0500000f


	//   ....[120]....
        /*0224*/ 	.word	0x0500000f


	//   ....[121]....
        /*0228*/ 	.word	0x0500000f


	//   ....[122]....
        /*022c*/ 	.word	0x0500000f


	//   ....[123]....
        /*0230*/ 	.word	0x0500000f


	//   ....[124]....
        /*0234*/ 	.word	0x0500000f


	//   ....[125]....
        /*0238*/ 	.word	0x0500000f


	//   ....[126]....
        /*023c*/ 	.word	0x0500000f


	//   ....[127]....
        /*0240*/ 	.word	0x0500000f


	//   ....[128]....
        /*0244*/ 	.word	0x0500000f


	//   ....[129]....
        /*0248*/ 	.word	0x0500000f


	//   ....[130]....
        /*024c*/ 	.word	0x0500000f


	//   ....[131]....
        /*0250*/ 	.word	0x0500000f


	//   ....[132]....
        /*0254*/ 	.word	0x0500000f


	//   ....[133]....
        /*0258*/ 	.word	0x0500000f


	//   ....[134]....
        /*025c*/ 	.word	0x0500000f


	//   ....[135]....
        /*0260*/ 	.word	0x0500000f


	//   ....[136]....
        /*0264*/ 	.word	0x0500000f


	//   ....[137]....
        /*0268*/ 	.word	0x0500000f


	//   ....[138]....
        /*026c*/ 	.word	0x0500000f


	//   ....[139]....
        /*0270*/ 	.word	0x0500000f


	//   ....[140]....
        /*0274*/ 	.word	0x0500000f


	//   ....[141]....
        /*0278*/ 	.word	0x0500000f


	//   ....[142]....
        /*027c*/ 	.word	0x0500000f


	//   ....[143]....
        /*0280*/ 	.word	0x0500000f


	//   ....[144]....
        /*0284*/ 	.word	0x0500000f


	//   ....[145]....
        /*0288*/ 	.word	0x0500000f


	//   ....[146]....
        /*028c*/ 	.word	0x0500000f


	//   ....[147]....
        /*0290*/ 	.word	0x0500000f


	//   ....[148]....
        /*0294*/ 	.word	0x0500000f


	//   ....[149]....
        /*0298*/ 	.word	0x0500000f


	//   ....[150]....
        /*029c*/ 	.word	0x0500000f


	//   ....[151]....
        /*02a0*/ 	.word	0x0500000f


	//   ....[152]....
        /*02a4*/ 	.word	0x0500000f


	//   ....[153]....
        /*02a8*/ 	.word	0x0500000f


	//   ....[154]....
        /*02ac*/ 	.word	0x0500000f


	//   ....[155]....
        /*02b0*/ 	.word	0x0500000f


	//   ....[156]....
        /*02b4*/ 	.word	0x0500000f


	//   ....[157]....
        /*02b8*/ 	.word	0x0500000f


	//   ....[158]....
        /*02bc*/ 	.word	0x0500000f


	//   ....[159]....
        /*02c0*/ 	.word	0x0500000f


	//   ....[160]....
        /*02c4*/ 	.word	0x0500000f


	//   ....[161]....
        /*02c8*/ 	.word	0x0500000f


	//   ....[162]....
        /*02cc*/ 	.word	0x0500000f


	//   ....[163]....
        /*02d0*/ 	.word	0x0500000f


	//   ....[164]....
        /*02d4*/ 	.word	0x0500000f


	//   ....[165]....
        /*02d8*/ 	.word	0x0500000f


	//   ....[166]....
        /*02dc*/ 	.word	0x0500000f


	//----- nvinfo : EIATTR_COOP_GROUP_INSTR_OFFSETS
	.align		4
.L_498:
        /*02e0*/ 	.byte	0x04, 0x28
        /*02e2*/ 	.short	(.L_500 - .L_499)


	//   ....[0]....
.L_499:
        /*02e4*/ 	.word	0x00000060


	//   ....[1]....
        /*02e8*/ 	.word	0x000000a0


	//   ....[2]....
        /*02ec*/ 	.word	0x000002c0


	//   ....[3]....
        /*02f0*/ 	.word	0x00000420


	//   ....[4]....
        /*02f4*/ 	.word	0x00000540


	//   ....[5]....
        /*02f8*/ 	.word	0x000006a0


	//   ....[6]....
        /*02fc*/ 	.word	0x000010a0


	//   ....[7]....
        /*0300*/ 	.word	0x00001c80


	//   ....[8]....
        /*0304*/ 	.word	0x00001cb0


	//   ....[9]....
        /*0308*/ 	.word	0x00002210


	//   ....[10]....
        /*030c*/ 	.word	0x000022e0


	//   ....[11]....
        /*0310*/ 	.word	0x00002960


	//   ....[12]....
        /*0314*/ 	.word	0x000029c0


	//   ....[13]....
        /*0318*/ 	.word	0x00004150


	//   ....[14]....
        /*031c*/ 	.word	0x00004170


	//   ....[15]....
        /*0320*/ 	.word	0x00004660


	//   ....[16]....
        /*0324*/ 	.word	0x00004700


	//   ....[17]....
        /*0328*/ 	.word	0x00004d60


	//   ....[18]....
        /*032c*/ 	.word	0x00004db0


	//   ....[19]....
        /*0330*/ 	.word	0x000066e0


	//   ....[20]....
        /*0334*/ 	.word	0x000066f0


	//   ....[21]....
        /*0338*/ 	.word	0x00006730


	//   ....[22]....
        /*033c*/ 	.word	0x00006740


	//   ....[23]....
        /*0340*/ 	.word	0x00007810


	//   ....[24]....
        /*0344*/ 	.word	0x00007840


	//   ....[25]....
        /*0348*/ 	.word	0x00007900


	//   ....[26]....
        /*034c*/ 	.word	0x00007910


	//   ....[27]....
        /*0350*/ 	.word	0x00008780


	//   ....[28]....
        /*0354*/ 	.word	0x000087c0


	//   ....[29]....
        /*0358*/ 	.word	0x00008800


	//   ....[30]....
        /*035c*/ 	.word	0x00008830


	//   ....[31]....
        /*0360*/ 	.word	0x00008850


	//   ....[32]....
        /*0364*/ 	.word	0x00008870


	//   ....[33]....
        /*0368*/ 	.word	0x00008eb0


	//   ....[34]....
        /*036c*/ 	.word	0x00008ec0


	//   ....[35]....
        /*0370*/ 	.word	0x000098c0


	//   ....[36]....
        /*0374*/ 	.word	0x0000abe0


	//   ....[37]....
        /*0378*/ 	.word	0x0000ac00


	//   ....[38]....
        /*037c*/ 	.word	0x0000ac10


	//   ....[39]....
        /*0380*/ 	.word	0x0000ac20


	//   ....[40]....
        /*0384*/ 	.word	0x0000ac30


	//   ....[41]....
        /*0388*/ 	.word	0x0000ac40


	//   ....[42]....
        /*038c*/ 	.word	0x0000acd0


	//   ....[43]....
        /*0390*/ 	.word	0x0000acf0


	//   ....[44]....
        /*0394*/ 	.word	0x0000ad60


	//   ....[45]....
        /*0398*/ 	.word	0x0000ad70


	//   ....[46]....
        /*039c*/ 	.word	0x0000ad80


	//   ....[47]....
        /*03a0*/ 	.word	0x0000ae20


	//   ....[48]....
        /*03a4*/ 	.word	0x0000b4a0


	//   ....[49]....
        /*03a8*/ 	.word	0x0000b4d0


	//   ....[50]....
        /*03ac*/ 	.word	0x0000b500


	//   ....[51]....
        /*03b0*/ 	.word	0x0000b530


	//   ....[52]....
        /*03b4*/ 	.word	0x0000b5e0


	//   ....[53]....
        /*03b8*/ 	.word	0x0000b600


	//   ....[54]....
        /*03bc*/ 	.word	0x0000b610


	//   ....[55]....
        /*03c0*/ 	.word	0x0000b670


	//   ....[56]....
        /*03c4*/ 	.word	0x0000b720


	//   ....[57]....
        /*03c8*/ 	.word	0x0000b740


	//   ....[58]....
        /*03cc*/ 	.word	0x0000b750


	//   ....[59]....
        /*03d0*/ 	.word	0x0000b7b0


	//   ....[60]....
        /*03d4*/ 	.word	0x0000b860


	//   ....[61]....
        /*03d8*/ 	.word	0x0000b880


	//   ....[62]....
        /*03dc*/ 	.word	0x0000b890


	//   ....[63]....
        /*03e0*/ 	.word	0x0000b8e0


	//   ....[64]....
        /*03e4*/ 	.word	0x0000c030


	//   ....[65]....
        /*03e8*/ 	.word	0x0000c050


	//   ....[66]....
        /*03ec*/ 	.word	0x0000c060


	//   ....[67]....
        /*03f0*/ 	.word	0x0000c070


	//   ....[68]....
        /*03f4*/ 	.word	0x0000c090


	//   ....[69]....
        /*03f8*/ 	.word	0x0000c0b0


	//   ....[70]....
        /*03fc*/ 	.word	0x0000c110


	//   ....[71]....
        /*0400*/ 	.word	0x0000c160


	//   ....[72]....
        /*0404*/ 	.word	0x0000c180


	//   ....[73]....
        /*0408*/ 	.word	0x0000c1c0


	//   ....[74]....
        /*040c*/ 	.word	0x0000c1e0


	//   ....[75]....
        /*0410*/ 	.word	0x0000c200


	//   ....[76]....
        /*0414*/ 	.word	0x0000c4a0


	//   ....[77]....
        /*0418*/ 	.word	0x0000c4b0


	//   ....[78]....
        /*041c*/ 	.word	0x0000c4c0


	//   ....[79]....
        /*0420*/ 	.word	0x0000c4e0


	//   ....[80]....
        /*0424*/ 	.word	0x0000c570


	//   ....[81]....
        /*0428*/ 	.word	0x0000c5a0


	//   ....[82]....
        /*042c*/ 	.word	0x0000c5f0


	//   ....[83]....
        /*0430*/ 	.word	0x0000c620


	//   ....[84]....
        /*0434*/ 	.word	0x0000c670


	//   ....[85]....
        /*0438*/ 	.word	0x0000c6a0


	//   ....[86]....
        /*043c*/ 	.word	0x0000c6f0


	//   ....[87]....
        /*0440*/ 	.word	0x0000c720


	//   ....[88]....
        /*0444*/ 	.word	0x0000cb80


	//   ....[89]....
        /*0448*/ 	.word	0x0000cbb0


	//   ....[90]....
        /*044c*/ 	.word	0x0000cbe0


	//   ....[91]....
        /*0450*/ 	.word	0x0000cc10


	//   ....[92]....
        /*0454*/ 	.word	0x0000cc40


	//   ....[93]....
        /*0458*/ 	.word	0x0000cc50


	//   ....[94]....
        /*045c*/ 	.word	0x0000cc60


	//   ....[95]....
        /*0460*/ 	.word	0x0000cc70


	//   ....[96]....
        /*0464*/ 	.word	0x0000cc90


	//   ....[97]....
        /*0468*/ 	.word	0x0000ccb0


	//   ....[98]....
        /*046c*/ 	.word	0x0000cd30


	//   ....[99]....
        /*0470*/ 	.word	0x0000ce60


	//   ....[100]....
        /*0474*/ 	.word	0x0000d0c0


	//   ....[101]....
        /*0478*/ 	.word	0x0000d630


	//   ....[102]....
        /*047c*/ 	.word	0x0000d720


	//   ....[103]....
        /*0480*/ 	.word	0x0000d7c0


	//   ....[104]....
        /*0484*/ 	.word	0x0000d820


	//   ....[105]....
        /*0488*/ 	.word	0x0000d8f0


	//   ....[106]....
        /*048c*/ 	.word	0x0000d970


	//   ....[107]....
        /*0490*/ 	.word	0x0000da40


	//   ....[108]....
        /*0494*/ 	.word	0x0000dab0


	//   ....[109]....
        /*0498*/ 	.word	0x0000dba0


	//   ....[110]....
        /*049c*/ 	.word	0x0000dc20


	//   ....[111]....
        /*04a0*/ 	.word	0x0000dcf0


	//   ....[112]....
        /*04a4*/ 	.word	0x0000dd60


	//   ....[113]....
        /*04a8*/ 	.word	0x0000de40


	//   ....[114]....
        /*04ac*/ 	.word	0x0000dee0


	//   ....[115]....
        /*04b0*/ 	.word	0x0000df40


	//   ....[116]....
        /*04b4*/ 	.word	0x0000dfe0


	//   ....[117]....
        /*04b8*/ 	.word	0x0000e0b0


	//   ....[118]....
        /*04bc*/ 	.word	0x0000e130


	//   ....[119]....
        /*04c0*/ 	.word	0x0000e210


	//   ....[120]....
        /*04c4*/ 	.word	0x0000e290


	//   ....[121]....
        /*04c8*/ 	.word	0x0000e360


	//   ....[122]....
        /*04cc*/ 	.word	0x0000e3e0


	//   ....[123]....
        /*04d0*/ 	.word	0x0000e4c0


	//   ....[124]....
        /*04d4*/ 	.word	0x0000e540


	//   ....[125]....
        /*04d8*/ 	.word	0x0000e610


	//   ....[126]....
        /*04dc*/ 	.word	0x0000e690


	//   ....[127]....
        /*04e0*/ 	.word	0x0000e770


	//   ....[128]....
        /*04e4*/ 	.word	0x0000e7e0


	//   ....[129]....
        /*04e8*/ 	.word	0x0000e8a0


	//   ....[130]....
        /*04ec*/ 	.word	0x0000e9e0


	//   ....[131]....
        /*04f0*/ 	.word	0x0000ea80


	//   ....[132]....
        /*04f4*/ 	.word	0x0000eb60


	//   ....[133]....
        /*04f8*/ 	.word	0x0000ebb0


	//   ....[134]....
        /*04fc*/ 	.word	0x0000ec90


	//   ....[135]....
        /*0500*/ 	.word	0x0000ece0


	//   ....[136]....
        /*0504*/ 	.word	0x0000ede0


	//   ....[137]....
        /*0508*/ 	.word	0x0000ee30


	//   ....[138]....
        /*050c*/ 	.word	0x0000ef30


	//   ....[139]....
        /*0510*/ 	.word	0x0000ef80


	//   ....[140]....
        /*0514*/ 	.word	0x0000f060


	//   ....[141]....
        /*0518*/ 	.word	0x0000f0b0


	//   ....[142]....
        /*051c*/ 	.word	0x0000f1a0


	//   ....[143]....
        /*0520*/ 	.word	0x0000f230


	//   ....[144]....
        /*0524*/ 	.word	0x0000f290


	//   ....[145]....
        /*0528*/ 	.word	0x0000f370


	//   ....[146]....
        /*052c*/ 	.word	0x0000f410


	//   ....[147]....
        /*0530*/ 	.word	0x0000f4d0


	//   ....[148]....
        /*0534*/ 	.word	0x0000f570


	//   ....[149]....
        /*0538*/ 	.word	0x0000f630


	//   ....[150]....
        /*053c*/ 	.word	0x0000f6d0


	//   ....[151]....
        /*0540*/ 	.word	0x0000f790


	//   ....[152]....
        /*0544*/ 	.word	0x0000f830


	//   ....[153]....
        /*0548*/ 	.word	0x0000f8f0


	//   ....[154]....
        /*054c*/ 	.word	0x0000fa10


	//   ....[155]....
        /*0550*/ 	.word	0x0000fac0


	//   ....[156]....
        /*0554*/ 	.word	0x0000fb60


	//   ....[157]....
        /*0558*/ 	.word	0x0000fc30


	//   ....[158]....
        /*055c*/ 	.word	0x0000fca0


	//   ....[159]....
        /*0560*/ 	.word	0x0000fd70


	//   ....[160]....
        /*0564*/ 	.word	0x0000fde0


	//   ....[161]....
        /*0568*/ 	.word	0x0000fed0


	//   ....[162]....
        /*056c*/ 	.word	0x0000ff40


	//   ....[163]....
        /*0570*/ 	.word	0x00010020


	//   ....[164]....
        /*0574*/ 	.word	0x00010090


	//   ....[165]....
        /*0578*/ 	.word	0x00010150


	//   ....[166]....
        /*057c*/ 	.word	0x00010230


	//----- nvinfo : EIATTR_REG_RECONFIG
	.align		4
.L_500:
        /*0580*/ 	.byte	0x01, 0x54
	.zero		2


	//----- nvinfo : EIATTR_SYSCALL_OFFSETS
	.align		4
        /*0584*/ 	.byte	0x04, 0x46
        /*0586*/ 	.short	(.L_502 - .L_501)


	//   ....[0]....
.L_501:
        /*0588*/ 	.word	0x00001260


	//   ....[1]....
        /*058c*/ 	.word	0x0000a100


	//   ....[2]....
        /*0590*/ 	.word	0x0000a240


	//   ....[3]....
        /*0594*/ 	.word	0x0000a330


	//   ....[4]....
        /*0598*/ 	.word	0x0000b1e0


	//----- nvinfo : EIATTR_MBARRIER_INSTR_OFFSETS
	.align		4
.L_502:
        /*059c*/ 	.byte	0x04, 0x39
        /*059e*/ 	.short	(.L_504 - .L_503)


	//   ....[0]....
.L_503:
        /*05a0*/ 	.word	0x00000170
        /*05a4*/ 	.word	0x000000ff
        /*05a8*/ 	.word	0x0002a800
        /*05ac*/ 	.short	0x0100
        /*05ae*/ 	.byte	0x08
	.zero		1


	//   ....[1]....
        /*05b0*/ 	.word	0x00000180
        /*05b4*/ 	.word	0x000000ff
        /*05b8*/ 	.word	0x0002a820
        /*05bc*/ 	.short	0x0100
        /*05be*/ 	.byte	0x08
	.zero		1


	//   ....[2]....
        /*05c0*/ 	.word	0x00000270
        /*05c4*/ 	.word	0x000000ff
        /*05c8*/ 	.word	0x0002a830
        /*05cc*/ 	.short	0x0100
        /*05ce*/ 	.byte	0x08
	.zero		1


	//   ....[3]....
        /*05d0*/ 	.word	0x00000280
        /*05d4*/ 	.word	0x000000ff
        /*05d8*/ 	.word	0x0002a840
        /*05dc*/ 	.short	0x0100
        /*05de*/ 	.byte	0x08
	.zero		1


	//   ....[4]....
        /*05e0*/ 	.word	0x00000290
        /*05e4*/ 	.word	0x000000ff
        /*05e8*/ 	.word	0x0002a838
        /*05ec*/ 	.short	0x0100
        /*05ee*/ 	.byte	0x08
	.zero		1


	//   ....[5]....
        /*05f0*/ 	.word	0x000002a0
        /*05f4*/ 	.word	0x000000ff
        /*05f8*/ 	.word	0x0002a848
        /*05fc*/ 	.short	0x0100
        /*05fe*/ 	.byte	0x08
	.zero		1


	//   ....[6]....
        /*0600*/ 	.word	0x000003d0
        /*0604*/ 	.word	0x000000ff
        /*0608*/ 	.word	0x0002a850
        /*060c*/ 	.short	0x0100
        /*060e*/ 	.byte	0x08
	.zero		1


	//   ....[7]....
        /*0610*/ 	.word	0x000003e0
        /*0614*/ 	.word	0x000000ff
        /*0618*/ 	.word	0x0002a860
        /*061c*/ 	.short	0x0100
        /*061e*/ 	.byte	0x08
	.zero		1


	//   ....[8]....
        /*0620*/ 	.word	0x000003f0
        /*0624*/ 	.word	0x000000ff
        /*0628*/ 	.word	0x0002a858
        /*062c*/ 	.short	0x0100
        /*062e*/ 	.byte	0x08
	.zero		1


	//   ....[9]....
        /*0630*/ 	.word	0x00000400
        /*0634*/ 	.word	0x000000ff
        /*0638*/ 	.word	0x0002a868
        /*063c*/ 	.short	0x0100
        /*063e*/ 	.byte	0x08
	.zero		1


	//   ....[10]....
        /*0640*/ 	.word	0x000004f0
        /*0644*/ 	.word	0x000000ff
        /*0648*/ 	.word	0x0002a870
        /*064c*/ 	.short	0x0100
        /*064e*/ 	.byte	0x06
	.zero		1


	//   ....[11]....
        /*0650*/ 	.word	0x00000500
        /*0654*/ 	.word	0x000000ff
        /*0658*/ 	.word	0x0002a880
        /*065c*/ 	.short	0x0100
        /*065e*/ 	.byte	0x06
	.zero		1


	//   ....[12]....
        /*0660*/ 	.word	0x00000510
        /*0664*/ 	.word	0x000000ff
        /*0668*/ 	.word	0x0002a878
        /*066c*/ 	.short	0x0100
        /*066e*/ 	.byte	0x06
	.zero		1


	//   ....[13]....
        /*0670*/ 	.word	0x00000520
        /*0674*/ 	.word	0x000000ff
        /*0678*/ 	.word	0x0002a888
        /*067c*/ 	.short	0x0100
        /*067e*/ 	.byte	0x06
	.zero		1


	//   ....[14]....
        /*0680*/ 	.word	0x00000650
        /*0684*/ 	.word	0x000000ff
        /*0688*/ 	.word	0x0002a890
        /*068c*/ 	.short	0x0100
        /*068e*/ 	.byte	0x08
	.zero		1


	//   ....[15]....
        /*0690*/ 	.word	0x00000660
        /*0694*/ 	.word	0x000000ff
        /*0698*/ 	.word	0x0002a8a0
        /*069c*/ 	.short	0x0100
        /*069e*/ 	.byte	0x08
	.zero		1


	//   ....[16]....
        /*06a0*/ 	.word	0x00000670
        /*06a4*/ 	.word	0x000000ff
        /*06a8*/ 	.word	0x0002a898
        /*06ac*/ 	.short	0x0100
        /*06ae*/ 	.byte	0x08
	.zero		1


	//   ....[17]....
        /*06b0*/ 	.word	0x00000680
        /*06b4*/ 	.word	0x000000ff
        /*06b8*/ 	.word	0x0002a8a8
        /*06bc*/ 	.short	0x0100
        /*06be*/ 	.byte	0x08
	.zero		1


	//   ....[18]....
        /*06c0*/ 	.word	0x000007c0
        /*06c4*/ 	.word	0x000000ff
        /*06c8*/ 	.word	0x0002a8b0
        /*06cc*/ 	.short	0x0100
        /*06ce*/ 	.byte	0x08
	.zero		1


	//   ....[19]....
        /*06d0*/ 	.word	0x000007d0
        /*06d4*/ 	.word	0x000000ff
        /*06d8*/ 	.word	0x0002a8c0
        /*06dc*/ 	.short	0x0100
        /*06de*/ 	.byte	0x08
	.zero		1


	//   ....[20]....
        /*06e0*/ 	.word	0x000007e0
        /*06e4*/ 	.word	0x000000ff
        /*06e8*/ 	.word	0x0002a8b8
        /*06ec*/ 	.short	0x0100
        /*06ee*/ 	.byte	0x08
	.zero		1


	//   ....[21]....
        /*06f0*/ 	.word	0x000007f0
        /*06f4*/ 	.word	0x000000ff
        /*06f8*/ 	.word	0x0002a8c8
        /*06fc*/ 	.short	0x0100
        /*06fe*/ 	.byte	0x08
	.zero		1


	//   ....[22]....
        /*0700*/ 	.word	0x00001280
        /*0704*/ 	.word	0x000000ff
        /*0708*/ 	.word	0x0002a800
        /*070c*/ 	.short	0x010a
        /*070e*/ 	.byte	0x26
	.zero		1


	//   ....[23]....
        /*0710*/ 	.word	0x00001300
        /*0714*/ 	.word	0x000000ff
        /*0718*/ 	.word	0x0002a830
        /*071c*/ 	.short	0x010a
        /*071e*/ 	.byte	0x26
	.zero		1


	//   ....[24]....
        /*0720*/ 	.word	0x00001360
        /*0724*/ 	.word	0x000000ff
        /*0728*/ 	.word	0x0002a830
        /*072c*/ 	.short	0x010a
        /*072e*/ 	.byte	0x26
	.zero		1


	//   ....[25]....
        /*0730*/ 	.word	0x00001df0
        /*0734*/ 	.word	0x000000ff
        /*0738*/ 	.word	0x00000000
        /*073c*/ 	.short	0x0101
        /*073e*/ 	.byte	0x04
	.zero		1


	//   ....[26]....
        /*0740*/ 	.word	0x00003550
        /*0744*/ 	.word	0x000000ff
        /*0748*/ 	.word	0x0002a830
        /*074c*/ 	.short	0x010a
        /*074e*/ 	.byte	0x07
	.zero		1


	//   ....[27]....
        /*0750*/ 	.word	0x00003590
        /*0754*/ 	.word	0x000000ff
        /*0758*/ 	.word	0x0002a830
        /*075c*/ 	.short	0x010a
        /*075e*/ 	.byte	0x07
	.zero		1


	//   ....[28]....
        /*0760*/ 	.word	0x00003de0
        /*0764*/ 	.word	0x000000ff
        /*0768*/ 	.word	0x0002a850
        /*076c*/ 	.short	0x010a
        /*076e*/ 	.byte	0x0a
	.zero		1


	//   ....[29]....
        /*0770*/ 	.word	0x00003e20
        /*0774*/ 	.word	0x000000ff
        /*0778*/ 	.word	0x0002a850
        /*077c*/ 	.short	0x010a
        /*077e*/ 	.byte	0x0a
	.zero		1


	//   ....[30]....
        /*0780*/ 	.word	0x00004100
        /*0784*/ 	.word	0x000000ff
        /*0788*/ 	.word	0x00000000
        /*078c*/ 	.short	0x0101
        /*078e*/ 	.byte	0x07
	.zero		1


	//   ....[31]....
        /*0790*/ 	.word	0x00005610
        /*0794*/ 	.word	0x000000ff
        /*0798*/ 	.word	0x00000000
        /*079c*/ 	.short	0x0101
        /*079e*/ 	.byte	0x0a
	.zero		1


	//   ....[32]....
        /*07a0*/ 	.word	0x00005860
        /*07a4*/ 	.word	0x000000ff
        /*07a8*/ 	.word	0x0002a830
        /*07ac*/ 	.short	0x010a
        /*07ae*/ 	.byte	0x07
	.zero		1


	//   ....[33]....
        /*07b0*/ 	.word	0x000058a0
        /*07b4*/ 	.word	0x000000ff
        /*07b8*/ 	.word	0x0002a830
        /*07bc*/ 	.short	0x010a
        /*07be*/ 	.byte	0x07
	.zero		1


	//   ....[34]....
        /*07c0*/ 	.word	0x000060f0
        /*07c4*/ 	.word	0x000000ff
        /*07c8*/ 	.word	0x0002a850
        /*07cc*/ 	.short	0x010a
        /*07ce*/ 	.byte	0x05
	.zero		1


	//   ....[35]....
        /*07d0*/ 	.word	0x00006130
        /*07d4*/ 	.word	0x000000ff
        /*07d8*/ 	.word	0x0002a850
        /*07dc*/ 	.short	0x010a
        /*07de*/ 	.byte	0x05
	.zero		1


	//   ....[36]....
        /*07e0*/ 	.word	0x00006450
        /*07e4*/ 	.word	0x000000ff
        /*07e8*/ 	.word	0x00000000
        /*07ec*/ 	.short	0x0101
        /*07ee*/ 	.byte	0x07
	.zero		1


	//   ....[37]....
        /*07f0*/ 	.word	0x000071d0
        /*07f4*/ 	.word	0x000000ff
        /*07f8*/ 	.word	0x00000000
        /*07fc*/ 	.short	0x0101
        /*07fe*/ 	.byte	0x05
	.zero		1


	//   ....[38]....
        /*0800*/ 	.word	0x00007780
        /*0804*/ 	.word	0x000000ff
        /*0808*/ 	.word	0x0002a850
        /*080c*/ 	.short	0x010a
        /*080e*/ 	.byte	0x05
	.zero		1


	//   ....[39]....
        /*0810*/ 	.word	0x000077c0
        /*0814*/ 	.word	0x000000ff
        /*0818*/ 	.word	0x0002a850
        /*081c*/ 	.short	0x010a
        /*081e*/ 	.byte	0x05
	.zero		1


	//   ....[40]....
        /*0820*/ 	.word	0x00007c90
        /*0824*/ 	.word	0x000000ff
        /*0828*/ 	.word	0x00000000
        /*082c*/ 	.short	0x0101
        /*082e*/ 	.byte	0x04
	.zero		1


	//   ....[41]....
        /*0830*/ 	.word	0x00008860
        /*0834*/ 	.word	0x000000ff
        /*0838*/ 	.word	0x00000000
        /*083c*/ 	.short	0x0101
        /*083e*/ 	.byte	0x04
	.zero		1


	//   ....[42]....
        /*0840*/ 	.word	0x0000a9a0
        /*0844*/ 	.word	0x000000ff
        /*0848*/ 	.word	0x0002a840
        /*084c*/ 	.short	0x010a
        /*084e*/ 	.byte	0x2e
	.zero		1


	//   ....[43]....
        /*0850*/ 	.word	0x0000afa0
        /*0854*/ 	.word	0x000000ff
        /*0858*/ 	.word	0x0002a830
        /*085c*/ 	.short	0x0107
        /*085e*/ 	.byte	0x2e
	.zero		1


	//   ....[44]....
        /*0860*/ 	.word	0x0000b010
        /*0864*/ 	.word	0x000000ff
        /*0868*/ 	.word	0x0002a830
        /*086c*/ 	.short	0x0101
        /*086e*/ 	.byte	0x2e
	.zero		1


	//   ....[45]....
        /*0870*/ 	.word	0x0000ba30
        /*0874*/ 	.word	0x000000ff
        /*0878*/ 	.word	0x0002a800
        /*087c*/ 	.short	0x0107
        /*087e*/ 	.byte	0x2e
	.zero		1


	//   ....[46]....
        /*0880*/ 	.word	0x0000ba90
        /*0884*/ 	.word	0x000000ff
        /*0888*/ 	.word	0x0002a800
        /*088c*/ 	.short	0x0101
        /*088e*/ 	.byte	0x2e
	.zero		1


	//   ....[47]....
        /*0890*/ 	.word	0x0000baa0
        /*0894*/ 	.word	0x000000ff
        /*0898*/ 	.word	0x0002a820
        /*089c*/ 	.short	0x010a
        /*089e*/ 	.byte	0x2e
	.zero		1


	//   ....[48]....
        /*08a0*/ 	.word	0x0000be10
        /*08a4*/ 	.word	0x0000001a
        /*08a8*/ 	.word	0x0002a840
        /*08ac*/ 	.short	0x010a
        /*08ae*/ 	.byte	0x3f
	.zero		1


	//   ....[49]....
        /*08b0*/ 	.word	0x0000c320
        /*08b4*/ 	.word	0x0000001a
        /*08b8*/ 	.word	0x0002a830
        /*08bc*/ 	.short	0x0107
        /*08be*/ 	.byte	0x3f
	.zero		1


	//   ....[50]....
        /*08c0*/ 	.word	0x0000c3d0
        /*08c4*/ 	.word	0x0000001a
        /*08c8*/ 	.word	0x0002a830
        /*08cc*/ 	.short	0x0101
        /*08ce*/ 	.byte	0x3f
	.zero		1


	//   ....[51]....
        /*08d0*/ 	.word	0x0000c430
        /*08d4*/ 	.word	0x00000000
        /*08d8*/ 	.word	0x0002a860
        /*08dc*/ 	.short	0x010a
        /*08de*/ 	.byte	0x3f
	.zero		1


	//   ....[52]....
        /*08e0*/ 	.word	0x0000c880
        /*08e4*/ 	.word	0x00000000
        /*08e8*/ 	.word	0x0002a850
        /*08ec*/ 	.short	0x0107
        /*08ee*/ 	.byte	0x3f
	.zero		1


	//   ....[53]....
        /*08f0*/ 	.word	0x0000c9a0
        /*08f4*/ 	.word	0x00000000
        /*08f8*/ 	.word	0x0002a850
        /*08fc*/ 	.short	0x0101
        /*08fe*/ 	.byte	0x3f
	.zero		1


	//   ....[54]....
        /*0900*/ 	.word	0x0000cb10
        /*0904*/ 	.word	0x00000000
        /*0908*/ 	.word	0x0002a860
        /*090c*/ 	.short	0x010a
        /*090e*/ 	.byte	0x3f
	.zero		1


	//   ....[55]....
        /*0910*/ 	.word	0x0000cf30
        /*0914*/ 	.word	0x00000000
        /*0918*/ 	.word	0x0002a850
        /*091c*/ 	.short	0x0107
        /*091e*/ 	.byte	0x3f
	.zero		1


	//   ....[56]....
        /*0920*/ 	.word	0x0000cfe0
        /*0924*/ 	.word	0x00000000
        /*0928*/ 	.word	0x0002a850
        /*092c*/ 	.short	0x0101
        /*092e*/ 	.byte	0x3f
	.zero		1


	//   ....[57]....
        /*0930*/ 	.word	0x0000d080
        /*0934*/ 	.word	0x00000005
        /*0938*/ 	.word	0x0002a820
        /*093c*/ 	.short	0x010a
        /*093e*/ 	.byte	0x3f
	.zero		1


	//   ....[58]....
        /*0940*/ 	.word	0x0000d1c0
        /*0944*/ 	.word	0x00000006
        /*0948*/ 	.word	0x0002a840
        /*094c*/ 	.short	0x010a
        /*094e*/ 	.byte	0x3f
	.zero		1


	//   ....[59]....
        /*0950*/ 	.word	0x0000d260
        /*0954*/ 	.word	0x00000005
        /*0958*/ 	.word	0x0002a840
        /*095c*/ 	.short	0x010a
        /*095e*/ 	.byte	0x3f
	.zero		1


	//   ....[60]....
        /*0960*/ 	.word	0x0000d2a0
        /*0964*/ 	.word	0x00000006
        /*0968*/ 	.word	0x0002a860
        /*096c*/ 	.short	0x010a
        /*096e*/ 	.byte	0x3f
	.zero		1


	//   ....[61]....
        /*0970*/ 	.word	0x0000d2e0
        /*0974*/ 	.word	0x00000005
        /*0978*/ 	.word	0x0002a860
        /*097c*/ 	.short	0x010a
        /*097e*/ 	.byte	0x3f
	.zero		1


	//   ....[62]....
        /*0980*/ 	.word	0x0000d350
        /*0984*/ 	.word	0x00000003
        /*0988*/ 	.word	0x0002a800
        /*098c*/ 	.short	0x010a
        /*098e*/ 	.byte	0x3f
	.zero		1


	//   ....[63]....
        /*0990*/ 	.word	0x0000d3b0
        /*0994*/ 	.word	0x00000003
        /*0998*/ 	.word	0x0002a830
        /*099c*/ 	.short	0x010a
        /*099e*/ 	.byte	0x3f
	.zero		1


	//   ....[64]....
        /*09a0*/ 	.word	0x0000d410
        /*09a4*/ 	.word	0x00000008
        /*09a8*/ 	.word	0x0002a830
        /*09ac*/ 	.short	0x010a
        /*09ae*/ 	.byte	0x3f
	.zero		1


	//   ....[65]....
        /*09b0*/ 	.word	0x0000d470
        /*09b4*/ 	.word	0x00000006
        /*09b8*/ 	.word	0x0002a850
        /*09bc*/ 	.short	0x010a
        /*09be*/ 	.byte	0x3f
	.zero		1


	//   ....[66]....
        /*09c0*/ 	.word	0x0000d4d0
        /*09c4*/ 	.word	0x00000008
        /*09c8*/ 	.word	0x0002a830
        /*09cc*/ 	.short	0x010a
        /*09ce*/ 	.byte	0x3f
	.zero		1


	//   ....[67]....
        /*09d0*/ 	.word	0x0000d530
        /*09d4*/ 	.word	0x00000006
        /*09d8*/ 	.word	0x0002a850
        /*09dc*/ 	.short	0x010a
        /*09de*/ 	.byte	0x3f
	.zero		1


	//   ....[68]....
        /*09e0*/ 	.word	0x0000d590
        /*09e4*/ 	.word	0x00000007
        /*09e8*/ 	.word	0x0002a850
        /*09ec*/ 	.short	0x010a
        /*09ee*/ 	.byte	0x3f
	.zero		1


	//   ....[69]....
        /*09f0*/ 	.word	0x0000d670
        /*09f4*/ 	.word	0x00000005
        /*09f8*/ 	.word	0x0002a840
        /*09fc*/ 	.short	0x010a
        /*09fe*/ 	.byte	0x3f
	.zero		1


	//   ....[70]....
        /*0a00*/ 	.word	0x0000e8e0
        /*0a04*/ 	.word	0x00000003
        /*0a08*/ 	.word	0x0002a820
        /*0a0c*/ 	.short	0x010a
        /*0a0e*/ 	.byte	0x3f
	.zero		1


	//   ....[71]....
        /*0a10*/ 	.word	0x0000e930
        /*0a14*/ 	.word	0x0000001a
        /*0a18*/ 	.word	0x0002a840
        /*0a1c*/ 	.short	0x010a
        /*0a1e*/ 	.byte	0x3f
	.zero		1


	//   ....[72]....
        /*0a20*/ 	.word	0x0000f0f0
        /*0a24*/ 	.word	0x00000000
        /*0a28*/ 	.word	0x0002a860
        /*0a2c*/ 	.short	0x010a
        /*0a2e*/ 	.byte	0x3f
	.zero		1


	//   ....[73]....
        /*0a30*/ 	.word	0x0000f960
        /*0a34*/ 	.word	0x00000000
        /*0a38*/ 	.word	0x0002a860
        /*0a3c*/ 	.short	0x010a
        /*0a3e*/ 	.byte	0x3f
	.zero		1


	//   ....[74]....
        /*0a40*/ 	.word	0x00010180
        /*0a44*/ 	.word	0x00000005
        /*0a48*/ 	.word	0x0002a820
        /*0a4c*/ 	.short	0x010a
        /*0a4e*/ 	.byte	0x3f
	.zero		1


	//   ....[75]....
        /*0a50*/ 	.word	0x000102f0
        /*0a54*/ 	.word	0x00000006
        /*0a58*/ 	.word	0x0002a840
        /*0a5c*/ 	.short	0x010a
        /*0a5e*/ 	.byte	0x3f
	.zero		1


	//   ....[76]....
        /*0a60*/ 	.word	0x00010340
        /*0a64*/ 	.word	0x00000005
        /*0a68*/ 	.word	0x0002a840
        /*0a6c*/ 	.short	0x010a
        /*0a6e*/ 	.byte	0x3f
	.zero		1


	//   ....[77]....
        /*0a70*/ 	.word	0x00010390
        /*0a74*/ 	.word	0x00000006
        /*0a78*/ 	.word	0x0002a860
        /*0a7c*/ 	.short	0x010a
        /*0a7e*/ 	.byte	0x3f
	.zero		1


	//----- nvinfo : EIATTR_NUM_MBARRIERS
	.align		4
.L_504:
        /*0a80*/ 	.byte	0x03, 0x38
        /*0a82*/ 	.short	0x0016


	//----- nvinfo : EIATTR_EXIT_INSTR_OFFSETS
	.align		4
        /*0a84*/ 	.byte	0x04, 0x1c
        /*0a86*/ 	.short	(.L_506 - .L_505)


	//   ....[0]....
.L_505:
        /*0a88*/ 	.word	0x0000d330


	//----- nvinfo : EIATTR_MAX_THREADS
	.align		4
.L_506:
        /*0a8c*/ 	.byte	0x04, 0x05
        /*0a8e*/ 	.short	(.L_508 - .L_507)
.L_507:
        /*0a90*/ 	.word	0x00000180
        /*0a94*/ 	.word	0x00000001
        /*0a98*/ 	.word	0x00000001


	//----- nvinfo : EIATTR_CRS_STACK_SIZE
	.align		4
.L_508:
        /*0a9c*/ 	.byte	0x04, 0x1e
        /*0a9e*/ 	.short	(.L_510 - .L_509)
.L_509:
        /*0aa0*/ 	.word	0x00000000


	//----- nvinfo : EIATTR_CBANK_PARAM_SIZE
	.align		4
.L_510:
        /*0aa4*/ 	.byte	0x03, 0x19
        /*0aa6*/ 	.short	0x0a70


	//----- nvinfo : EIATTR_PARAM_CBANK
	.align		4
        /*0aa8*/ 	.byte	0x04, 0x0a
        /*0aaa*/ 	.short	(.L_512 - .L_511)
	.align		4
.L_511:
        /*0aac*/ 	.word	index@(.nv.constant0._ZN7cutlass13device_kernelIN5flash11enable_sm90INS1_16FlashAttnFwdSm90INS1_25CollectiveMainloopFwdSm90ILi2EN4cute5tupleIJNS5_1CILi1EEES8_S8_EEENS6_IJNS7_ILi128EEENS7_ILi96EEENS7_ILi192EEEEEELi128ENS_6half_tEfNS_4arch4Sm90ELb1ELb0ELb0ELb0ELb1ELb0ELb0ELb1ELb1ELb1ELb1ELb0EEENS1_21CollectiveEpilogueFwdINS6_IJSA_SA_SB_EEES9_SE_SG_Li256ELb0ELb1ELb1ELb0EEENS1_19SingleTileSchedulerILb0ELb1ELb1ELi128EEEEEEEEEvNT_6ParamsE)
        /*0ab0*/ 	.short	0x0210
        /*0ab2*/ 	.short	0x0a70


	//----- nvinfo : EIATTR_SW_WAR
	.align		4
.L_512:
        /*0ab4*/ 	.byte	0x04, 0x36
        /*0ab6*/ 	.short	(.L_514 - .L_513)
.L_513:
        /*0ab8*/ 	.word	0x00000008
.L_514:


//--------------------- .nv.info._ZN7cutlass13device_kernelIN5flash11enable_sm90INS1_16FlashAttnFwdSm90INS1_25CollectiveMainloopFwdSm90ILi2EN4cute5tupleIJNS5_1CILi1EEES8_S8_EEENS6_IJNS7_ILi128EEENS7_ILi96EEENS7_ILi192EEEEEELi128ENS_6half_tEfNS_4arch4Sm90ELb1ELb0ELb0ELb1ELb1ELb0ELb0ELb1ELb1ELb1ELb1ELb0EEENS1_21CollectiveEpilogueFwdINS6_IJSA_SA_SB_EEES9_SE_SG_Li256ELb1ELb1ELb1ELb0EEENS1_36VarlenDynamicPersistentTileSchedulerILi128ELi96ELi256ELi128ELb1ELb1ELb1ELb1ELb1ELb1EEEEEEEEEvNT_6ParamsE --------------------------
	.section	.nv.info._ZN7cutlass13device_kernelIN5flash11enable_sm90INS1_16FlashAttnFwdSm90INS1_25CollectiveMainloopFwdSm90ILi2EN4cute5tupleIJNS5_1CILi1EEES8_S8_EEENS6_IJNS7_ILi128EEENS7_ILi96EEENS7_ILi192EEEEEELi128ENS_6half_tEfNS_4arch4Sm90ELb1ELb0ELb0ELb1ELb1ELb0ELb0ELb1ELb1ELb1ELb1ELb0EEENS1_21CollectiveEpilogueFwdINS6_IJSA_SA_SB_EEES9_SE_SG_Li256ELb1ELb1ELb1ELb0EEENS1_36VarlenDynamicPersistentTileSchedulerILi128ELi96ELi256ELi128ELb1ELb1ELb1ELb1ELb1ELb1EEEEEEEEEvNT_6ParamsE,"",@"SHT_CUDA_INFO"
	.sectionflags	@""
	.align	4


	//----- nvinfo : EIATTR_CUDA_API_VERSION
	.align		4
        /*0000*/ 	.byte	0x04, 0x37
        /*0002*/ 	.short	(.L_516 - .L_515)
.L_515:
        /*0004*/ 	.word	0x00000082


	//----- nvinfo : EIATTR_KPARAM_INFO
	.align		4
.L_516:
        /*0008*/ 	.byte	0x04, 0x17
        /*000a*/ 	.short	(.L_518 - .L_517)
.L_517:
        /*000c*/ 	.word	0x00000000
        /*0010*/ 	.short	0x0000
        /*0012*/ 	.short	0x0070
        /*0014*/ 	.byte	0x00, 0xf0, 0x01, 0x2a


	//----- nvinfo : EIATTR_SPARSE_MMA_MASK
	.align		4
.L_518:
        /*0018*/ 	.byte	0x03, 0x50
        /*001a*/ 	.short	0x0000


	//----- nvinfo : EIATTR_MAXREG_COUNT
	.align		4
        /*001c*/ 	.byte	0x03, 0x1b
        /*001e*/ 	.short	0x00a8


	//----- nvinfo : EIATTR_NUM_BARRIERS
	.align		4
        /*0020*/ 	.byte	0x02, 0x4c
        /*0022*/ 	.byte	0x09
	.zero		1


	//----- nvinfo : EIATTR_EXTERNS
	.align		4
        /*0024*/ 	.byte	0x04, 0x0f
        /*0026*/ 	.short	(.L_520 - .L_519)


	//   ....[0]....
	.align		4
.L_519:
        /*0028*/ 	.word	index@(__assertfail)


	//----- nvinfo : EIATTR_ANNOTATIONS
	.align		4
.L_520:
        /*002c*/ 	.byte	0x04, 0x55
        /*002e*/ 	.short	(.L_522 - .L_521)


	//   ....[0]....
.L_521:
        /* <DEDUP_REMOVED lines=13> */


	//----- nvinfo : EIATTR_MERCURY_ISA_VERSION
	.align		4
.L_522:
        /*00f0*/ 	.byte	0x03, 0x5f
        /*00f2*/ 	.short	0x0101


	//----- nvinfo : EIATTR_UNUSED_LOAD_BYTE_OFFSET
	.align		4
        /*00f4*/ 	.byte	0x04, 0x44
        /*00f6*/ 	.short	(.L_524 - .L_523)


	//   ....[0]....
.L_523:
        /*00f8*/ 	.word	0x00000950
        /*00fc*/ 	.word	0x0000fff0


	//   ....[1]....
        /*0100*/ 	.word	0x00008d80
        /*0104*/ 	.word	0x0000fff0


	//----- nvinfo : EIATTR_INT_WARP_WIDE_INSTR_OFFSETS
	.align		4
.L_524:
        /*0108*/ 	.byte	0x04, 0x31
        /*010a*/ 	.short	(.L_526 - .L_525)


	//   ....[0]....
.L_525:
        /*010c*/ 	.word	0x000000c0


	//   ....[1]....
        /*0110*/ 	.word	0x000000d0


	//   ....[2]....
        /*0114*/ 	.word	0x00000170


	//   ....[3]....
        /*0118*/ 	.word	0x0000d6d0


	//   ....[4]....
        /*011c*/ 	.word	0x0000d760


	//   ....[5]....
        /*0120*/ 	.word	0x000105a0


	//   ....[6]....
        /*0124*/ 	.word	0x00010630


	//----- nvinfo : EIATTR_COOP_GROUP_MASK_REGIDS
	.align		4
.L_526:
        /*0128*/ 	.byte	0x04, 0x29
        /*012a*/ 	.short	(.L_528 - .L_527)


	//   ....[0]....
.L_527:
        /*012c*/ 	.word	0xffffffff


	//   ....[1]....
        /*0130*/ 	.word	0xffffffff


	//   ....[2]....
        /*0134*/ 	.word	0xffffffff


	//   ....[3]....
        /*0138*/ 	.word	0xffffffff


	//   ....[4]....
        /*013c*/ 	.word	0xffffffff


	//   ....[5]....
        /*0140*/ 	.word	0xffffffff


	//   ....[6]....
        /*0144*/ 	.word	0xffffffff


	//   ....[7]....
        /*0148*/ 	.word	0xffffffff


	//   ....[8]....
        /*014c*/ 	.word	0xffffffff


	//   ....[9]....
        /*0150*/ 	.word	0xffffffff


	//   ....[10]....
        /*0154*/ 	.word	0xffffffff


	//   ....[11]....
        /*0158*/ 	.word	0xffffffff


	//   ....[12]....
        /*015c*/ 	.word	0xffffffff


	//   ....[13]....
        /*0160*/ 	.word	0xffffffff


	//   ....[14]....
        /*0164*/ 	.word	0xffffffff


	//   ....[15]....
        /*0168*/ 	.word	0xffffffff


	//   ....[16]....
        /*016c*/ 	.word	0xffffffff


	//   ....[17]....
        /*0170*/ 	.word	0xffffffff


	//   ....[18]....
        /*0174*/ 	.word	0xffffffff


	//   ....[19]....
        /*0178*/ 	.word	0xffffffff


	//   ....[20]....
        /*017c*/ 	.word	0xffffffff


	//   ....[21]....
        /*0180*/ 	.word	0xffffffff


	//   ....[22]....
        /*0184*/ 	.word	0xffffffff


	//   ....[23]....
        /*0188*/ 	.word	0xffffffff


	//   ....[24]....
        /*018c*/ 	.word	0xffffffff


	//   ....[25]....
        /*0190*/ 	.word	0xffffffff


	//   ....[26]....
        /*0194*/ 	.word	0xffffffff


	//   ....[27]....
        /*0198*/ 	.word	0xffffffff


	//   ....[28]....
        /*019c*/ 	.word	0xffffffff


	//   ....[29]....
        /*01a0*/ 	.word	0xffffffff


	//   ....[30]....
        /*01a4*/ 	.word	0xffffffff


	//   ....[31]....
        /*01a8*/ 	.word	0xffffffff


	//   ....[32]....
        /*01ac*/ 	.word	0xffffffff


	//   ....[33]....
        /*01b0*/ 	.word	0xffffffff


	//   ....[34]....
        /*01b4*/ 	.word	0xffffffff


	//   ....[35]....
        /*01b8*/ 	.word	0xffffffff


	//   ....[36]....
        /*01bc*/ 	.word	0xffffffff


	//   ....[37]....
        /*01c0*/ 	.word	0xffffffff


	//   ....[38]....
        /*01c4*/ 	.word	0xffffffff


	//   ....[39]....
        /*01c8*/ 	.word	0xffffffff


	//   ....[40]....
        /*01cc*/ 	.word	0xffffffff


	//   ....[41]....
        /*01d0*/ 	.word	0xffffffff


	//   ....[42]....
        /*01d4*/ 	.word	0xffffffff


	//   ....[43]....
        /*01d8*/ 	.word	0xffffffff


	//   ....[44]....
        /*01dc*/ 	.word	0xffffffff


	//   ....[45]....
        /*01e0*/ 	.word	0xffffffff


	//   ....[46]....
        /*01e4*/ 	.word	0xffffffff


	//   ....[47]....
        /*01e8*/ 	.word	0xffffffff


	//   ....[48]....
        /*01ec*/ 	.word	0xffffffff


	//   ....[49]....
        /*01f0*/ 	.word	0xffffffff


	//   ....[50]....
        /*01f4*/ 	.word	0xffffffff


	//   ....[51]....
        /*01f8*/ 	.word	0xffffffff


	//   ....[52]....
        /*01fc*/ 	.word	0xffffffff


	//   ....[53]....
        /*0200*/ 	.word	0xffffffff


	//   ....[54]....
        /*0204*/ 	.word	0xffffffff


	//   ....[55]....
        /*0208*/ 	.word	0xffffffff


	//   ....[56]....
        /*020c*/ 	.word	0xffffffff


	//   ....[57]....
        /*0210*/ 	.word	0xffffffff


	//   ....[58]....
        /*0214*/ 	.word	0xffffffff


	//   ....[59]....
        /*0218*/ 	.word	0xffffffff


	//   ....[60]....
        /*021c*/ 	.word	0xffffffff


	//   ....[61]....
        /*0220*/ 	.word	0xffffffff


	//   ....[62]....
        /*0224*/ 	.word	0xffffffff


	//   ....[63]....
        /*0228*/ 	.word	0xffffffff


	//   ....[64]....
        /*022c*/ 	.word	0xffffffff


	//   ....[65]....
        /*0230*/ 	.word	0xffffffff


	//   ....[66]....
        /*0234*/ 	.word	0xffffffff


	//   ....[67]....
        /*0238*/ 	.word	0xffffffff


	//   ....[68]....
        /*023c*/ 	.word	0xffffffff


	//   ....[69]....
        /*0240*/ 	.word	0xffffffff


	//   ....[70]....
        /*0244*/ 	.word	0xffffffff


	//   ....[71]....
        /*0248*/ 	.word	0xffffffff


	//   ....[72]....
        /*024c*/ 	.word	0xffffffff


	//   ....[73]....
        /*0250*/ 	.word	0xffffffff


	//   ....[74]....
        /*0254*/ 	.word	0xffffffff


	//   ....[75]....
        /*0258*/ 	.word	0xffffffff


	//   ....[76]....
        /*025c*/ 	.word	0xffffffff


	//   ....[77]....
        /*0260*/ 	.word	0xffffffff


	//   ....[78]....
        /*0264*/ 	.word	0xffffffff


	//   ....[79]....
        /*0268*/ 	.word	0xffffffff


	//   ....[80]....
        /*026c*/ 	.word	0xffffffff


	//   ....[81]....
        /*0270*/ 	.word	0xffffffff


	//   ....[82]....
        /*0274*/ 	.word	0xffffffff


	//   ....[83]....
        /*0278*/ 	.word	0xffffffff


	//   ....[84]....
        /*027c*/ 	.word	0xffffffff


	//   ....[85]....
        /*0280*/ 	.word	0xffffffff


	//   ....[86]....
        /*0284*/ 	.word	0xffffffff


	//   ....[87]....
        /*0288*/ 	.word	0xffffffff


	//   ....[88]....
        /*028c*/ 	.word	0xffffffff


	//   ....[89]....
        /*0290*/ 	.word	0xffffffff


	//   ....[90]....
        /*0294*/ 	.word	0xffffffff


	//   ....[91]....
        /*0298*/ 	.word	0xffffffff


	//   ....[92]....
        /*029c*/ 	.word	0xffffffff


	//   ....[93]....
        /*02a0*/ 	.word	0xffffffff


	//   ....[94]....
        /*02a4*/ 	.word	0xffffffff


	//   ....[95]....
        /*02a8*/ 	.word	0xffffffff


	//   ....[96]....
        /*02ac*/ 	.word	0xffffffff


	//   ....[97]....
        /*02b0*/ 	.word	0xffffffff


	//   ....[98]....
        /*02b4*/ 	.word	0xffffffff


	//   ....[99]....
        /*02b8*/ 	.word	0xffffffff


	//   ....[100]....
        /*02bc*/ 	.word	0xffffffff


	//   ....[101]....
        /*02c0*/ 	.word	0xffffffff


	//   ....[102]....
        /*02c4*/ 	.word	0xffffffff


	//   ....[103]....
        /*02c8*/ 	.word	0xffffffff


	//   ....[104]....
        /*02cc*/ 	.word	0xffffffff


	//   ....[105]....
        /*02d0*/ 	.word	0xffffffff


	//   ....[106]....
        /*02d4*/ 	.word	0xffffffff


	//   ....[107]....
        /*02d8*/ 	.word	0xffffffff


	//   ....[108]....
        /*02dc*/ 	.word	0xffffffff


	//   ....[109]....
        /*02e0*/ 	.word	0xffffffff


	//   ....[110]....
        /*02e4*/ 	.word	0xffffffff


	//   ....[111]....
        /*02e8*/ 	.word	0xffffffff


	//   ....[112]....
        /*02ec*/ 	.word	0xffffffff


	//   ....[113]....
        /*02f0*/ 	.word	0xffffffff


	//   ....[114]....
        /*02f4*/ 	.word	0xffffffff


	//   ....[115]....
        /*02f8*/ 	.word	0xffffffff


	//   ....[116]....
        /*02fc*/ 	.word	0xffffffff


	//   ....[117]....
        /*0300*/ 	.word	0xffffffff


	//   ....[118]....
        /*0304*/ 	.word	0xffffffff


	//   ....[119]....
        /*0308*/ 	.word	0xffffffff


	//   ....[120]....
        /*030c*/ 	.word	0xffffffff


	//   ....[121]....
        /*0310*/ 	.word	0xffffffff


	//   ....[122]....
        /*0314*/ 	.word	0xffffffff


	//   ....[123]....
        /*0318*/ 	.word	0xffffffff


	//   ....[124]....
        /*031c*/ 	.word	0xffffffff


	//   ....[125]....
        /*0320*/ 	.word	0xffffffff


	//   ....[126]....
        /*0324*/ 	.word	0xffffffff


	//   ....[127]....
        /*0328*/ 	.word	0xffffffff


	//   ....[128]....
        /*032c*/ 	.word	0xffffffff


	//   ....[129]....
        /*0330*/ 	.word	0xffffffff


	//   ....[130]....
        /*0334*/ 	.word	0xffffffff


	//   ....[131]....
        /*0338*/ 	.word	0xffffffff


	//   ....[132]....
        /*033c*/ 	.word	0xffffffff


	//   ....[133]....
        /*0340*/ 	.word	0xffffffff


	//   ....[134]....
        /*0344*/ 	.word	0xffffffff


	//   ....[135]....
        /*0348*/ 	.word	0xffffffff


	//   ....[136]....
        /*034c*/ 	.word	0xffffffff


	//   ....[137]....
        /*0350*/ 	.word	0xffffffff


	//   ....[138]....
        /*0354*/ 	.word	0xffffffff


	//   ....[139]....
        /*0358*/ 	.word	0xffffffff


	//   ....[140]....
        /*035c*/ 	.word	0xffffffff


	//   ....[141]....
        /*0360*/ 	.word	0xffffffff


	//   ....[142]....
        /*0364*/ 	.word	0xffffffff


	//   ....[143]....
        /*0368*/ 	.word	0xffffffff


	//   ....[144]....
        /*036c*/ 	.word	0xffffffff


	//   ....[145]....
        /*0370*/ 	.word	0xffffffff


	//   ....[146]....
        /*0374*/ 	.word	0xffffffff


	//   ....[147]....
        /*0378*/ 	.word	0xffffffff


	//   ....[148]....
        /*037c*/ 	.word	0xffffffff


	//   ....[149]....
        /*0380*/ 	.word	0xffffffff


	//   ....[150]....
        /*0384*/ 	.word	0xffffffff


	//   ....[151]....
        /*0388*/ 	.word	0x0500000f


	//   ....[152]....
        /*038c*/ 	.word	0x0500000f


	//   ....[153]....
        /*0390*/ 	.word	0x0500000f


	//   ....[154]....
        /*0394*/ 	.word	0x0500000f


	//   ....[155]....
        /*0398*/ 	.word	0x0500000f


	//   ....[156]....
        /*039c*/ 	.word	0x0500000f


	//   ....[157]....
        /*03a0*/ 	.word	0x0500000f


	//   ....[158]....
        /*03a4*/ 	.word	0x0500000f


	//   ....[159]....
        /*03a8*/ 	.word	0x0500000f


	//   ....[160]....
        /*03ac*/ 	.word	0x0500000f


	//   ....[161]....
        /*03b0*/ 	.word	0x0500000f


	//   ....[162]....
        /*03b4*/ 	.word	0x0500000f


	//   ....[163]....
        /*03b8*/ 	.word	0x0500000f


	//   ....[164]....
        /*03bc*/ 	.word	0x0500000f


	//   ....[165]....
        /*03c0*/ 	.word	0x0500000f


	//   ....[166]....
        /*03c4*/ 	.word	0x0500000f


	//   ....[167]....
        /*03c8*/ 	.word	0x0500000f


	//   ....[168]....
        /*03cc*/ 	.word	0x0500000f


	//   ....[169]....
        /*03d0*/ 	.word	0x0500000f


	//   ....[170]....
        /*03d4*/ 	.word	0x0500000f


	//   ....[171]....
        /*03d8*/ 	.word	0x0500000f


	//   ....[172]....
        /*03dc*/ 	.word	0x0500000f


	//   ....[173]....
        /*03e0*/ 	.word	0x0500000f


	//   ....[174]....
        /*03e4*/ 	.word	0x0500000f


	//   ....[175]....
        /*03e8*/ 	.word	0x0500000f


	//   ....[176]....
        /*03ec*/ 	.word	0x0500000f


	//   ....[177]....
        /*03f0*/ 	.word	0x0500000f


	//   ....[178]....
        /*03f4*/ 	.word	0x0500000f


	//   ....[179]....
        /*03f8*/ 	.word	0x0500000f


	//   ....[180]....
        /*03fc*/ 	.word	0x0500000f


	//   ....[181]....
        /*0400*/ 	.word	0x0500000f


	//   ....[182]....
        /*0404*/ 	.word	0x0500000f


	//   ....[183]....
        /*0408*/ 	.word	0x0500000f


	//   ....[184]....
        /*040c*/ 	.word	0x0500000f


	//   ....[185]....
        /*0410*/ 	.word	0x0500000f


	//   ....[186]....
        /*0414*/ 	.word	0x0500000f


	//   ....[187]....
        /*0418*/ 	.word	0x0500000f


	//   ....[188]....
        /*041c*/ 	.word	0x0500000f


	//   ....[189]....
        /*0420*/ 	.word	0x0500000f


	//   ....[190]....
        /*0424*/ 	.word	0x0500000f


	//   ....[191]....
        /*0428*/ 	.word	0x0500000f


	//   ....[192]....
        /*042c*/ 	.word	0x0500000f


	//   ....[193]....
        /*0430*/ 	.word	0x0500000f


	//   ....[194]....
        /*0434*/ 	.word	0x0500000f


	//   ....[195]....
        /*0438*/ 	.word	0x0500000f


	//   ....[196]....
        /*043c*/ 	.word	0x0500000f


	//   ....[197]....
        /*0440*/ 	.word	0x0500000f


	//   ....[198]....
        /*0444*/ 	.word	0x0500000f


	//   ....[199]....
        /*0448*/ 	.word	0x0500000f


	//   ....[200]....
        /*044c*/ 	.word	0x0500000f


	//   ....[201]....
        /*0450*/ 	.word	0x0500000f


	//   ....[202]....
        /*0454*/ 	.word	0x0500000f


	//   ....[203]....
        /*0458*/ 	.word	0x0500000f


	//   ....[204]....
        /*045c*/ 	.word	0x0500000f


	//   ....[205]....
        /*0460*/ 	.word	0x0500000f


	//   ....[206]....
        /*0464*/ 	.word	0x0500000f


	//   ....[207]....
        /*0468*/ 	.word	0x0500000f


	//   ....[208]....
        /*046c*/ 	.word	0x0500000f


	//   ....[209]....
        /*0470*/ 	.word	0x0500000f


	//   ....[210]....
        /*0474*/ 	.word	0x0500000f


	//   ....[211]....
        /*0478*/ 	.word	0x0500000f


	//   ....[212]....
        /*047c*/ 	.word	0x0500000f


	//   ....[213]....
        /*0480*/ 	.word	0x0500000f


	//   ....[214]....
        /*0484*/ 	.word	0x0500000f


	//   ....[215]....
        /*0488*/ 	.word	0x0500000f


	//   ....[216]....
        /*048c*/ 	.word	0x0500000f


	//   ....[217]....
        /*0490*/ 	.word	0x0500000f


	//   ....[218]....
        /*0494*/ 	.word	0x0500000f


	//   ....[219]....
        /*0498*/ 	.word	0x0500000f


	//   ....[220]....
        /*049c*/ 	.word	0x0500000f


	//   ....[221]....
        /*04a0*/ 	.word	0x0500000f


	//   ....[222]....
        /*04a4*/ 	.word	0x0500000f


	//   ....[223]....
        /*04a8*/ 	.word	0x0500000f


	//   ....[224]....
        /*04ac*/ 	.word	0x0500000f


	//   ....[225]....
        /*04b0*/ 	.word	0x0500000f


	//   ....[226]....
        /*04b4*/ 	.word	0x0500000f


	//   ....[227]....
        /*04b8*/ 	.word	0x0500000f


	//   ....[228]....
        /*04bc*/ 	.word	0x0500000f


	//   ....[229]....
        /*04c0*/ 	.word	0x0500000f


	//   ....[230]....
        /*04c4*/ 	.word	0x0500000f


	//   ....[231]....
        /*04c8*/ 	.word	0x0500000f


	//   ....[232]....
        /*04cc*/ 	.word	0x0500000f


	//   ....[233]....
        /*04d0*/ 	.word	0x0500000f


	//   ....[234]....
        /*04d4*/ 	.word	0x0500000f


	//----- nvinfo : EIATTR_COOP_GROUP_INSTR_OFFSETS
	.align		4
.L_528:
        /*04d8*/ 	.byte	0x04, 0x28
        /*04da*/ 	.short	(.L_530 - .L_529)


	//   ....[0]....
.L_529:
        /*04dc*/ 	.word	0x00000070


	//   ....[1]....
        /*04e0*/ 	.word	0x000000b0


	//   ....[2]....
        /*04e4*/ 	.word	0x000002d0


	//   ....[3]....
        /*04e8*/ 	.word	0x00000430


	//   ....[4]....
        /*04ec*/ 	.word	0x00000550


	//   ....[5]....
        /*04f0*/ 	.word	0x000006b0


	//   ....[6]....
        /*04f4*/ 	.word	0x00001b90


	//   ....[7]....
        /*04f8*/ 	.word	0x00002660


	//   ....[8]....
        /*04fc*/ 	.word	0x00002690


	//   ....[9]....
        /*0500*/ 	.word	0x00002c10


	//   ....[10]....
        /*0504*/ 	.word	0x00002c40


	//   ....[11]....
        /*0508*/ 	.word	0x00003400


	//   ....[12]....
        /*050c*/ 	.word	0x00003460


	//   ....[13]....
        /*0510*/ 	.word	0x00004c60


	//   ....[14]....
        /*0514*/ 	.word	0x00005120


	//   ....[15]....
        /*0518*/ 	.word	0x00005140


	//   ....[16]....
        /*051c*/ 	.word	0x000051a0


	//   ....[17]....
        /*0520*/ 	.word	0x00005840


	//   ....[18]....
        /*0524*/ 	.word	0x000058a0


	//   ....[19]....
        /*0528*/ 	.word	0x00007350


	//   ....[20]....
        /*052c*/ 	.word	0x00007360


	//   ....[21]....
        /*0530*/ 	.word	0x00007390


	//   ....[22]....
        /*0534*/ 	.word	0x000073a0


	//   ....[23]....
        /*0538*/ 	.word	0x000084a0


	//   ....[24]....
        /*053c*/ 	.word	0x000084d0


	//   ....[25]....
        /*0540*/ 	.word	0x000085a0


	//   ....[26]....
        /*0544*/ 	.word	0x000085b0


	//   ....[27]....
        /*0548*/ 	.word	0x000098e0


	//   ....[28]....
        /*054c*/ 	.word	0x00009920


	//   ....[29]....
        /*0550*/ 	.word	0x00009950


	//   ....[30]....
        /*0554*/ 	.word	0x00009980


	//   ....[31]....
        /*0558*/ 	.word	0x0000a050


	//   ....[32]....
        /*055c*/ 	.word	0x0000a090


	//   ....[33]....
        /*0560*/ 	.word	0x0000a150


	//   ....[34]....
        /*0564*/ 	.word	0x0000a170


	//   ....[35]....
        /*0568*/ 	.word	0x0000a230


	//   ....[36]....
        /*056c*/ 	.word	0x0000a250


	//   ....[37]....
        /*0570*/ 	.word	0x0000a320


	//   ....[38]....
        /*0574*/ 	.word	0x0000a340


	//   ....[39]....
        /*0578*/ 	.word	0x0000a710


	//   ....[40]....
        /*057c*/ 	.word	0x0000a720


	//   ....[41]....
        /*0580*/ 	.word	0x0000ab50


	//   ....[42]....
        /*0584*/ 	.word	0x0000ab60


	//   ....[43]....
        /*0588*/ 	.word	0x0000b920


	//   ....[44]....
        /*058c*/ 	.word	0x0000b940


	//   ....[45]....
        /*0590*/ 	.word	0x0000ba00


	//   ....[46]....
        /*0594*/ 	.word	0x0000ba20


	//   ....[47]....
        /*0598*/ 	.word	0x0000bae0


	//   ....[48]....
        /*059c*/ 	.word	0x0000bb00


	//   ....[49]....
        /*05a0*/ 	.word	0x0000bbd0


	//   ....[50]....
        /*05a4*/ 	.word	0x0000bbf0


	//   ....[51]....
        /*05a8*/ 	.word	0x0000bd30


	//   ....[52]....
        /*05ac*/ 	.word	0x0000bf40


	//   ....[53]....
        /*05b0*/ 	.word	0x0000bf70


	//   ....[54]....
        /*05b4*/ 	.word	0x0000bfa0


	//   ....[55]....
        /*05b8*/ 	.word	0x0000bfd0


	//   ....[56]....
        /*05bc*/ 	.word	0x0000c000


	//   ....[57]....
        /*05c0*/ 	.word	0x0000c030


	//   ....[58]....
        /*05c4*/ 	.word	0x0000c1a0


	//   ....[59]....
        /*05c8*/ 	.word	0x0000c1d0


	//   ....[60]....
        /*05cc*/ 	.word	0x0000c200


	//   ....[61]....
        /*05d0*/ 	.word	0x0000c230


	//   ....[62]....
        /*05d4*/ 	.word	0x0000c260


	//   ....[63]....
        /*05d8*/ 	.word	0x0000c290


	//   ....[64]....
        /*05dc*/ 	.word	0x0000c320


	//   ....[65]....
        /*05e0*/ 	.word	0x0000c350


	//   ....[66]....
        /*05e4*/ 	.word	0x0000c360


	//   ....[67]....
        /*05e8*/ 	.word	0x0000c3a0


	//   ....[68]....
        /*05ec*/ 	.word	0x0000e340


	//   ....[69]....
        /*05f0*/ 	.word	0x0000e360


	//   ....[70]....
        /*05f4*/ 	.word	0x0000e410


	//   ....[71]....
        /*05f8*/ 	.word	0x0000e430


	//   ....[72]....
        /*05fc*/ 	.word	0x0000e4d0


	//   ....[73]....
        /*0600*/ 	.word	0x0000e4f0


	//   ....[74]....
        /*0604*/ 	.word	0x0000e590


	//   ....[75]....
        /*0608*/ 	.word	0x0000e5b0


	//   ....[76]....
        /*060c*/ 	.word	0x0000e650


	//   ....[77]....
        /*0610*/ 	.word	0x0000e670


	//   ....[78]....
        /*0614*/ 	.word	0x0000e680


	//   ....[79]....
        /*0618*/ 	.word	0x0000e710


	//   ....[80]....
        /*061c*/ 	.word	0x0000ee90


	//   ....[81]....
        /*0620*/ 	.word	0x0000eec0


	//   ....[82]....
        /*0624*/ 	.word	0x0000ef20


	//   ....[83]....
        /*0628*/ 	.word	0x0000ef80


	//   ....[84]....
        /*062c*/ 	.word	0x0000efd0


	//   ....[85]....
        /*0630*/ 	.word	0x0000f030


	//   ....[86]....
        /*0634*/ 	.word	0x0000f080


	//   ....[87]....
        /*0638*/ 	.word	0x0000f0e0


	//   ....[88]....
        /*063c*/ 	.word	0x0000f130


	//   ....[89]....
        /*0640*/ 	.word	0x0000f190


	//   ....[90]....
        /*0644*/ 	.word	0x0000f1d0


	//   ....[91]....
        /*0648*/ 	.word	0x0000f240


	//   ....[92]....
        /*064c*/ 	.word	0x0000f290


	//   ....[93]....
        /*0650*/ 	.word	0x0000f2e0


	//   ....[94]....
        /*0654*/ 	.word	0x0000f300


	//   ....[95]....
        /*0658*/ 	.word	0x0000f340


	//   ....[96]....
        /*065c*/ 	.word	0x0000fac0


	//   ....[97]....
        /*0660*/ 	.word	0x0000fad0


	//   ....[98]....
        /*0664*/ 	.word	0x0000faf0


	//   ....[99]....
        /*0668*/ 	.word	0x0000fb70


	//   ....[100]....
        /*066c*/ 	.word	0x0000fb80


	//   ....[101]....
        /*0670*/ 	.word	0x0000fbe0


	//   ....[102]....
        /*0674*/ 	.word	0x0000fc10


	//   ....[103]....
        /*0678*/ 	.word	0x0000fc50


	//   ....[104]....
        /*067c*/ 	.word	0x0000fc80


	//   ....[105]....
        /*0680*/ 	.word	0x0000fcc0


	//   ....[106]....
        /*0684*/ 	.word	0x0000fcf0


	//   ....[107]....
        /*0688*/ 	.word	0x0000fd30


	//   ....[108]....
        /*068c*/ 	.word	0x0000ffa0


	//   ....[109]....
        /*0690*/ 	.word	0x0000ffc0


	//   ....[110]....
        /*0694*/ 	.word	0x0000ffd0


	//   ....[111]....
        /*0698*/ 	.word	0x00010050


	//   ....[112]....
        /*069c*/ 	.word	0x00010060


	//   ....[113]....
        /*06a0*/ 	.word	0x000100d0


	//   ....[114]....
        /*06a4*/ 	.word	0x000100e0


	//   ....[115]....
        /*06a8*/ 	.word	0x00010150


	//   ....[116]....
        /*06ac*/ 	.word	0x00010160


	//   ....[117]....
        /*06b0*/ 	.word	0x000101d0


	//   ....[118]....
        /*06b4*/ 	.word	0x000101e0


	//   ....[119]....
        /*06b8*/ 	.word	0x000101f0


	//   ....[120]....
        /*06bc*/ 	.word	0x000107a0


	//   ....[121]....
        /*06c0*/ 	.word	0x000107c0


	//   ....[122]....
        /*06c4*/ 	.word	0x000107d0


	//   ....[123]....
        /*06c8*/ 	.word	0x000107e0


	//   ....[124]....
        /*06cc*/ 	.word	0x00010850


	//   ....[125]....
        /*06d0*/ 	.word	0x00010870


	//   ....[126]....
        /*06d4*/ 	.word	0x000108e0


	//   ....[127]....
        /*06d8*/ 	.word	0x00010900


	//   ....[128]....
        /*06dc*/ 	.word	0x00010960


	//   ....[129]....
        /*06e0*/ 	.word	0x00010980


	//   ....[130]....
        /*06e4*/ 	.word	0x000109d0


	//   ....[131]....
        /*06e8*/ 	.word	0x000109f0


	//   ....[132]....
        /*06ec*/ 	.word	0x00010e40


	//   ....[133]....
        /*06f0*/ 	.word	0x00010e50


	//   ....[134]....
        /*06f4*/ 	.word	0x00010e90


	//   ....[135]....
        /*06f8*/ 	.word	0x00010ed0


	//   ....[136]....
        /*06fc*/ 	.word	0x00010f00


	//   ....[137]....
        /*0700*/ 	.word	0x00010f30


	//   ....[138]....
        /*0704*/ 	.word	0x00010f60


	//   ....[139]....
        /*0708*/ 	.word	0x00010f90


	//   ....[140]....
        /*070c*/ 	.word	0x00011140


	//   ....[141]....
        /*0710*/ 	.word	0x00011170


	//   ....[142]....
        /*0714*/ 	.word	0x000111a0


	//   ....[143]....
        /*0718*/ 	.word	0x000111d0


	//   ....[144]....
        /*071c*/ 	.word	0x00011200


	//   ....[145]....
        /*0720*/ 	.word	0x00011230


	//   ....[146]....
        /*0724*/ 	.word	0x000112f0


	//   ....[147]....
        /*0728*/ 	.word	0x00011310


	//   ....[148]....
        /*072c*/ 	.word	0x00011330


	//   ....[149]....
        /*0730*/ 	.word	0x00011390


	//   ....[150]....
        /*0734*/ 	.word	0x00011db0


	//   ....[151]....
        /*0738*/ 	.word	0x00012360


	//   ....[152]....
        /*073c*/ 	.word	0x00012450


	//   ....[153]....
        /*0740*/ 	.word	0x000124f0


	//   ....[154]....
        /*0744*/ 	.word	0x00012550


	//   ....[155]....
        /*0748*/ 	.word	0x00012660


	//   ....[156]....
        /*074c*/ 	.word	0x000126d0


	//   ....[157]....
        /*0750*/ 	.word	0x000127e0


	//   ....[158]....
        /*0754*/ 	.word	0x00012850


	//   ....[159]....
        /*0758*/ 	.word	0x00012960


	//   ....[160]....
        /*075c*/ 	.word	0x000129d0


	//   ....[161]....
        /*0760*/ 	.word	0x00012ae0


	//   ....[162]....
        /*0764*/ 	.word	0x00012b50


	//   ....[163]....
        /*0768*/ 	.word	0x00012bf0


	//   ....[164]....
        /*076c*/ 	.word	0x00012d00


	//   ....[165]....
        /*0770*/ 	.word	0x00012d70


	//   ....[166]....
        /*0774*/ 	.word	0x00012df0


	//   ....[167]....
        /*0778*/ 	.word	0x00012ec0


	//   ....[168]....
        /*077c*/ 	.word	0x00012f40


	//   ....[169]....
        /*0780*/ 	.word	0x00013020


	//   ....[170]....
        /*0784*/ 	.word	0x000130a0


	//   ....[171]....
        /*0788*/ 	.word	0x00013180


	//   ....[172]....
        /*078c*/ 	.word	0x00013200


	//   ....[173]....
        /*0790*/ 	.word	0x000132e0


	//   ....[174]....
        /*0794*/ 	.word	0x00013360


	//   ....[175]....
        /*0798*/ 	.word	0x00013440


	//   ....[176]....
        /*079c*/ 	.word	0x000134c0


	//   ....[177]....
        /*07a0*/ 	.word	0x00013590


	//   ....[178]....
        /*07a4*/ 	.word	0x00013610


	//   ....[179]....
        /*07a8*/ 	.word	0x000136d0


	//   ....[180]....
        /*07ac*/ 	.word	0x00013800


	//   ....[181]....
        /*07b0*/ 	.word	0x000138b0


	//   ....[182]....
        /*07b4*/ 	.word	0x00013930


	//   ....[183]....
        /*07b8*/ 	.word	0x00013a10


	//   ....[184]....
        /*07bc*/ 	.word	0x00013a70


	//   ....[185]....
        /*07c0*/ 	.word	0x00013b40


	//   ....[186]....
        /*07c4*/ 	.word	0x00013ba0


	//   ....[187]....
        /*07c8*/ 	.word	0x00013c70


	//   ....[188]....
        /*07cc*/ 	.word	0x00013cd0


	//   ....[189]....
        /*07d0*/ 	.word	0x00013da0


	//   ....[190]....
        /*07d4*/ 	.word	0x00013e00


	//   ....[191]....
        /*07d8*/ 	.word	0x00013ed0


	//   ....[192]....
        /*07dc*/ 	.word	0x00013fc0


	//   ....[193]....
        /*07e0*/ 	.word	0x00014060


	//   ....[194]....
        /*07e4*/ 	.word	0x000140c0


	//   ....[195]....
        /*07e8*/ 	.word	0x000141b0


	//   ....[196]....
        /*07ec*/ 	.word	0x00014210


	//   ....[197]....
        /*07f0*/ 	.word	0x000142f0


	//   ....[198]....
        /*07f4*/ 	.word	0x00014350


	//   ....[199]....
        /*07f8*/ 	.word	0x00014430


	//   ....[200]....
        /*07fc*/ 	.word	0x00014490


	//   ....[201]....
        /*0800*/ 	.word	0x00014570


	//   ....[202]....
        /*0804*/ 	.word	0x000145d0


	//   ....[203]....
        /*0808*/ 	.word	0x000146a0


	//   ....[204]....
        /*080c*/ 	.word	0x000147c0


	//   ....[205]....
        /*0810*/ 	.word	0x000148b0


	//   ....[206]....
        /*0814*/ 	.word	0x00014950


	//   ....[207]....
        /*0818*/ 	.word	0x00014a20


	//   ....[208]....
        /*081c*/ 	.word	0x00014a80


	//   ....[209]....
        /*0820*/ 	.word	0x00014b50


	//   ....[210]....
        /*0824*/ 	.word	0x00014bb0


	//   ....[211]....
        /*0828*/ 	.word	0x00014c90


	//   ....[212]....
        /*082c*/ 	.word	0x00014cf0


	//   ....[213]....
        /*0830*/ 	.word	0x00014dc0


	//   ....[214]....
        /*0834*/ 	.word	0x00014e20


	//   ....[215]....
        /*0838*/ 	.word	0x00014ee0


	//   ....[216]....
        /*083c*/ 	.word	0x00014f70


	//   ....[217]....
        /*0840*/ 	.word	0x00015010


	//   ....[218]....
        /*0844*/ 	.word	0x00015180


	//   ....[219]....
        /*0848*/ 	.word	0x000151f0


	//   ....[220]....
        /*084c*/ 	.word	0x00015270


	//   ....[221]....
        /*0850*/ 	.word	0x000152e0


	//   ....[222]....
        /*0854*/ 	.word	0x00015350


	//   ....[223]....
        /*0858*/ 	.word	0x000153d0


	//   ....[224]....
        /*085c*/ 	.word	0x00015450


	//   ....[225]....
        /*0860*/ 	.word	0x000154e0


	//   ....[226]....
        /*0864*/ 	.word	0x00015550


	//   ....[227]....
        /*0868*/ 	.word	0x000155c0


	//   ....[228]....
        /*086c*/ 	.word	0x00015630


	//   ....[229]....
        /*0870*/ 	.word	0x000156b0


	//   ....[230]....
        /*0874*/ 	.word	0x00015720


	//   ....[231]....
        /*0878*/ 	.word	0x000157b0


	//   ....[232]....
        /*087c*/ 	.word	0x00015810


	//   ....[233]....
        /*0880*/ 	.word	0x000158a0


	//   ....[234]....
        /*0884*/ 	.word	0x000159d0


	//----- nvinfo : EIATTR_REG_RECONFIG
	.align		4
.L_530:
        /*0888*/ 	.byte	0x01, 0x54
	.zero		2


	//----- nvinfo : EIATTR_SYSCALL_OFFSETS
	.align		4
        /*088c*/ 	.byte	0x04, 0x46
        /*088e*/ 	.short	(.L_532 - .L_531)


	//   ....[0]....
.L_531:
        /*0890*/ 	.word	0x00001d70


	//   ....[1]....
        /*0894*/ 	.word	0x0000d8c0


	//   ....[2]....
        /*0898*/ 	.word	0x0000da10


	//   ....[3]....
        /*089c*/ 	.word	0x0000db00


	//   ....[4]....
        /*08a0*/ 	.word	0x0000eaa0


	//----- nvinfo : EIATTR_MBARRIER_INSTR_OFFSETS
	.align		4
.L_532:
        /*08a4*/ 	.byte	0x04, 0x39
        /*08a6*/ 	.short	(.L_534 - .L_533)


	//   ....[0]....
.L_533:
        /*08a8*/ 	.word	0x00000180
        /*08ac*/ 	.word	0x000000ff
        /*08b0*/ 	.word	0x0002a800
        /*08b4*/ 	.short	0x0100
        /*08b6*/ 	.byte	0x08
	.zero		1


	//   ....[1]....
        /*08b8*/ 	.word	0x00000190
        /*08bc*/ 	.word	0x000000ff
        /*08c0*/ 	.word	0x0002a820
        /*08c4*/ 	.short	0x0100
        /*08c6*/ 	.byte	0x08
	.zero		1


	//   ....[2]....
        /*08c8*/ 	.word	0x00000280
        /*08cc*/ 	.word	0x000000ff
        /*08d0*/ 	.word	0x0002a830
        /*08d4*/ 	.short	0x0100
        /*08d6*/ 	.byte	0x08
	.zero		1


	//   ....[3]....
        /*08d8*/ 	.word	0x00000290
        /*08dc*/ 	.word	0x000000ff
        /*08e0*/ 	.word	0x0002a840
        /*08e4*/ 	.short	0x0100
        /*08e6*/ 	.byte	0x08
	.zero		1


	//   ....[4]....
        /*08e8*/ 	.word	0x000002a0
        /*08ec*/ 	.word	0x000000ff
        /*08f0*/ 	.word	0x0002a838
        /*08f4*/ 	.short	0x0100
        /*08f6*/ 	.byte	0x08
	.zero		1


	//   ....[5]....
        /*08f8*/ 	.word	0x000002b0
        /*08fc*/ 	.word	0x000000ff
        /*0900*/ 	.word	0x0002a848
        /*0904*/ 	.short	0x0100
        /*0906*/ 	.byte	0x08
	.zero		1


	//   ....[6]....
        /*0908*/ 	.word	0x000003e0
        /*090c*/ 	.word	0x000000ff
        /*0910*/ 	.word	0x0002a850
        /*0914*/ 	.short	0x0100
        /*0916*/ 	.byte	0x08
	.zero		1


	//   ....[7]....
        /*0918*/ 	.word	0x000003f0
        /*091c*/ 	.word	0x000000ff
        /*0920*/ 	.word	0x0002a860
        /*0924*/ 	.short	0x0100
        /*0926*/ 	.byte	0x08
	.zero		1


	//   ....[8]....
        /*0928*/ 	.word	0x00000400
        /*092c*/ 	.word	0x000000ff
        /*0930*/ 	.word	0x0002a858
        /*0934*/ 	.short	0x0100
        /*0936*/ 	.byte	0x08
	.zero		1


	//   ....[9]....
        /*0938*/ 	.word	0x00000410
        /*093c*/ 	.word	0x000000ff
        /*0940*/ 	.word	0x0002a868
        /*0944*/ 	.short	0x0100
        /*0946*/ 	.byte	0x08
	.zero		1


	//   ....[10]....
        /*0948*/ 	.word	0x00000500
        /*094c*/ 	.word	0x000000ff
        /*0950*/ 	.word	0x0002a870
        /*0954*/ 	.short	0x0100
        /*0956*/ 	.byte	0x06
	.zero		1


	//   ....[11]....
        /*0958*/ 	.word	0x00000510
        /*095c*/ 	.word	0x000000ff
        /*0960*/ 	.word	0x0002a880
        /*0964*/ 	.short	0x0100
        /*0966*/ 	.byte	0x06
	.zero		1


	//   ....[12]....
        /*0968*/ 	.word	0x00000520
        /*096c*/ 	.word	0x000000ff
        /*0970*/ 	.word	0x0002a878
        /*0974*/ 	.short	0x0100
        /*0976*/ 	.byte	0x06
	.zero		1


	//   ....[13]....
        /*0978*/ 	.word	0x00000530
        /*097c*/ 	.word	0x000000ff
        /*0980*/ 	.word	0x0002a888
        /*0984*/ 	.short	0x0100
        /*0986*/ 	.byte	0x06
	.zero		1


	//   ....[14]....
        /*0988*/ 	.word	0x00000660
        /*098c*/ 	.word	0x000000ff
        /*0990*/ 	.word	0x0002a890
        /*0994*/ 	.short	0x0100
        /*0996*/ 	.byte	0x08
	.zero		1


	//   ....[15]....
        /*0998*/ 	.word	0x00000670
        /*099c*/ 	.word	0x000000ff
        /*09a0*/ 	.word	0x0002a8a0
        /*09a4*/ 	.short	0x0100
        /*09a6*/ 	.byte	0x08
	.zero		1


	//   ....[16]....
        /*09a8*/ 	.word	0x00000680
        /*09ac*/ 	.word	0x000000ff
        /*09b0*/ 	.word	0x0002a898
        /*09b4*/ 	.short	0x0100
        /*09b6*/ 	.byte	0x08
	.zero		1


	//   ....[17]....
        /*09b8*/ 	.word	0x00000690
        /*09bc*/ 	.word	0x000000ff
        /*09c0*/ 	.word	0x0002a8a8
        /*09c4*/ 	.short	0x0100
        /*09c6*/ 	.byte	0x08
	.zero		1


	//   ....[18]....
        /*09c8*/ 	.word	0x000007d0
        /*09cc*/ 	.word	0x000000ff
        /*09d0*/ 	.word	0x0002a8b0
        /*09d4*/ 	.short	0x0100
        /*09d6*/ 	.byte	0x08
	.zero		1


	//   ....[19]....
        /*09d8*/ 	.word	0x000007e0
        /*09dc*/ 	.word	0x000000ff
        /*09e0*/ 	.word	0x0002a8c0
        /*09e4*/ 	.short	0x0100
        /*09e6*/ 	.byte	0x08
	.zero		1


	//   ....[20]....
        /*09e8*/ 	.word	0x000007f0
        /*09ec*/ 	.word	0x000000ff
        /*09f0*/ 	.word	0x0002a8b8
        /*09f4*/ 	.short	0x0100
        /*09f6*/ 	.byte	0x08
	.zero		1


	//   ....[21]....
        /*09f8*/ 	.word	0x00000800
        /*09fc*/ 	.word	0x000000ff
        /*0a00*/ 	.word	0x0002a8c8
        /*0a04*/ 	.short	0x0100
        /*0a06*/ 	.byte	0x08
	.zero		1


	//   ....[22]....
        /*0a08*/ 	.word	0x00001e10
        /*0a0c*/ 	.word	0x000000ff
        /*0a10*/ 	.word	0x0002a800
        /*0a14*/ 	.short	0x010a
        /*0a16*/ 	.byte	0x28
	.zero		1


	//   ....[23]....
        /*0a18*/ 	.word	0x00001e90
        /*0a1c*/ 	.word	0x00000000
        /*0a20*/ 	.word	0x0002a830
        /*0a24*/ 	.short	0x010a
        /*0a26*/ 	.byte	0x3f
	.zero		1


	//   ....[24]....
        /*0a28*/ 	.word	0x00001ed0
        /*0a2c*/ 	.word	0x00000000
        /*0a30*/ 	.word	0x0002a830
        /*0a34*/ 	.short	0x010a
        /*0a36*/ 	.byte	0x3f
	.zero		1


	//   ....[25]....
        /*0a38*/ 	.word	0x00002780
        /*0a3c*/ 	.word	0x000000ff
        /*0a40*/ 	.word	0x00000000
        /*0a44*/ 	.short	0x0101
        /*0a46*/ 	.byte	0x05
	.zero		1


	//   ....[26]....
        /*0a48*/ 	.word	0x00003f30
        /*0a4c*/ 	.word	0x000000ff
        /*0a50*/ 	.word	0x0002a830
        /*0a54*/ 	.short	0x010a
        /*0a56*/ 	.byte	0x07
	.zero		1


	//   ....[27]....
        /*0a58*/ 	.word	0x00003f70
        /*0a5c*/ 	.word	0x000000ff
        /*0a60*/ 	.word	0x0002a830
        /*0a64*/ 	.short	0x010a
        /*0a66*/ 	.byte	0x07
	.zero		1


	//   ....[28]....
        /*0a68*/ 	.word	0x000048b0
        /*0a6c*/ 	.word	0x000000ff
        /*0a70*/ 	.word	0x0002a850
        /*0a74*/ 	.short	0x010a
        /*0a76*/ 	.byte	0x0a
	.zero		1


	//   ....[29]....
        /*0a78*/ 	.word	0x000048f0
        /*0a7c*/ 	.word	0x000000ff
        /*0a80*/ 	.word	0x0002a850
        /*0a84*/ 	.short	0x010a
        /*0a86*/ 	.byte	0x0a
	.zero		1


	//   ....[30]....
        /*0a88*/ 	.word	0x00004c50
        /*0a8c*/ 	.word	0x000000ff
        /*0a90*/ 	.word	0x00000000
        /*0a94*/ 	.short	0x0101
        /*0a96*/ 	.byte	0x07
	.zero		1


	//   ....[31]....
        /*0a98*/ 	.word	0x000061c0
        /*0a9c*/ 	.word	0x000000ff
        /*0aa0*/ 	.word	0x00000000
        /*0aa4*/ 	.short	0x0101
        /*0aa6*/ 	.byte	0x0a
	.zero		1


	//   ....[32]....
        /*0aa8*/ 	.word	0x000063c0
        /*0aac*/ 	.word	0x000000ff
        /*0ab0*/ 	.word	0x0002a830
        /*0ab4*/ 	.short	0x010a
        /*0ab6*/ 	.byte	0x07
	.zero		1


	//   ....[33]....
        /*0ab8*/ 	.word	0x00006400
        /*0abc*/ 	.word	0x000000ff
        /*0ac0*/ 	.word	0x0002a830
        /*0ac4*/ 	.short	0x010a
        /*0ac6*/ 	.byte	0x07
	.zero		1


	//   ....[34]....
        /*0ac8*/ 	.word	0x00006d40
        /*0acc*/ 	.word	0x000000ff
        /*0ad0*/ 	.word	0x0002a850
        /*0ad4*/ 	.short	0x010a
        /*0ad6*/ 	.byte	0x0f
	.zero		1


	//   ....[35]....
        /*0ad8*/ 	.word	0x00006d80
        /*0adc*/ 	.word	0x000000ff
        /*0ae0*/ 	.word	0x0002a850
        /*0ae4*/ 	.short	0x010a
        /*0ae6*/ 	.byte	0x0f
	.zero		1


	//   ....[36]....
        /*0ae8*/ 	.word	0x00007170
        /*0aec*/ 	.word	0x000000ff
        /*0af0*/ 	.word	0x00000000
        /*0af4*/ 	.short	0x0101
        /*0af6*/ 	.byte	0x05
	.zero		1


	//   ....[37]....
        /*0af8*/ 	.word	0x00007ef0
        /*0afc*/ 	.word	0x000000ff
        /*0b00*/ 	.word	0x00000000
        /*0b04*/ 	.short	0x0101
        /*0b06*/ 	.byte	0x0f
	.zero		1


	//   ....[38]....
        /*0b08*/ 	.word	0x00008410
        /*0b0c*/ 	.word	0x000000ff
        /*0b10*/ 	.word	0x0002a850
        /*0b14*/ 	.short	0x010a
        /*0b16*/ 	.byte	0x05
	.zero		1


	//   ....[39]....
        /*0b18*/ 	.word	0x00008450
        /*0b1c*/ 	.word	0x000000ff
        /*0b20*/ 	.word	0x0002a850
        /*0b24*/ 	.short	0x010a
        /*0b26*/ 	.byte	0x05
	.zero		1


	//   ....[40]....
        /*0b28*/ 	.word	0x00008bf0
        /*0b2c*/ 	.word	0x000000ff
        /*0b30*/ 	.word	0x00000000
        /*0b34*/ 	.short	0x0101
        /*0b36*/ 	.byte	0x04
	.zero		1


	//   ....[41]....
        /*0b38*/ 	.word	0x0000a080
        /*0b3c*/ 	.word	0x00000061
        /*0b40*/ 	.word	0x00000000
        /*0b44*/ 	.short	0x0101
        /*0b46*/ 	.byte	0x3f
	.zero		1


	//   ....[42]....
        /*0b48*/ 	.word	0x0000a520
        /*0b4c*/ 	.word	0x00000061
        /*0b50*/ 	.word	0x00000000
        /*0b54*/ 	.short	0x0101
        /*0b56*/ 	.byte	0x3f
	.zero		1


	//   ....[43]....
        /*0b58*/ 	.word	0x0000e120
        /*0b5c*/ 	.word	0x00000007
        /*0b60*/ 	.word	0x0002a840
        /*0b64*/ 	.short	0x010a
        /*0b66*/ 	.byte	0x3f
	.zero		1


	//   ....[44]....
        /*0b68*/ 	.word	0x0000e7d0
        /*0b6c*/ 	.word	0x00000007
        /*0b70*/ 	.word	0x0002a830
        /*0b74*/ 	.short	0x0107
        /*0b76*/ 	.byte	0x3f
	.zero		1


	//   ....[45]....
        /*0b78*/ 	.word	0x0000e8a0
        /*0b7c*/ 	.word	0x00000007
        /*0b80*/ 	.word	0x0002a830
        /*0b84*/ 	.short	0x0101
        /*0b86*/ 	.byte	0x3f
	.zero		1


	//   ....[46]....
        /*0b88*/ 	.word	0x0000f450
        /*0b8c*/ 	.word	0x00000016
        /*0b90*/ 	.word	0x0002a800
        /*0b94*/ 	.short	0x0107
        /*0b96*/ 	.byte	0x3f
	.zero		1


	//   ....[47]....
        /*0b98*/ 	.word	0x0000f570
        /*0b9c*/ 	.word	0x00000016
        /*0ba0*/ 	.word	0x0002a800
        /*0ba4*/ 	.short	0x0101
        /*0ba6*/ 	.byte	0x3f
	.zero		1


	//   ....[48]....
        /*0ba8*/ 	.word	0x0000f590
        /*0bac*/ 	.word	0x00000016
        /*0bb0*/ 	.word	0x0002a820
        /*0bb4*/ 	.short	0x010a
        /*0bb6*/ 	.byte	0x3f
	.zero		1


	//   ....[49]....
        /*0bb8*/ 	.word	0x0000f8f0
        /*0bbc*/ 	.word	0x00000006
        /*0bc0*/ 	.word	0x0002a840
        /*0bc4*/ 	.short	0x010a
        /*0bc6*/ 	.byte	0x3f
	.zero		1


	//   ....[50]....
        /*0bc8*/ 	.word	0x0000fdd0
        /*0bcc*/ 	.word	0x00000006
        /*0bd0*/ 	.word	0x0002a830
        /*0bd4*/ 	.short	0x0107
        /*0bd6*/ 	.byte	0x3f
	.zero		1


	//   ....[51]....
        /*0bd8*/ 	.word	0x0000fe80
        /*0bdc*/ 	.word	0x00000006
        /*0be0*/ 	.word	0x0002a830
        /*0be4*/ 	.short	0x0101
        /*0be6*/ 	.byte	0x3f
	.zero		1


	//   ....[52]....
        /*0be8*/ 	.word	0x0000fee0
        /*0bec*/ 	.word	0x00000004
        /*0bf0*/ 	.word	0x0002a860
        /*0bf4*/ 	.short	0x010a
        /*0bf6*/ 	.byte	0x3f
	.zero		1


	//   ....[53]....
        /*0bf8*/ 	.word	0x00010330
        /*0bfc*/ 	.word	0x00000004
        /*0c00*/ 	.word	0x0002a850
        /*0c04*/ 	.short	0x0107
        /*0c06*/ 	.byte	0x3f
	.zero		1


	//   ....[54]....
        /*0c08*/ 	.word	0x00010480
        /*0c0c*/ 	.word	0x00000004
        /*0c10*/ 	.word	0x0002a850
        /*0c14*/ 	.short	0x0101
        /*0c16*/ 	.byte	0x3f
	.zero		1


	//   ....[55]....
        /*0c18*/ 	.word	0x000106d0
        /*0c1c*/ 	.word	0x00000000
        /*0c20*/ 	.word	0x0002a860
        /*0c24*/ 	.short	0x010a
        /*0c26*/ 	.byte	0x3f
	.zero		1


	//   ....[56]....
        /*0c28*/ 	.word	0x00010b30
        /*0c2c*/ 	.word	0x00000000
        /*0c30*/ 	.word	0x0002a850
        /*0c34*/ 	.short	0x0107
        /*0c36*/ 	.byte	0x3f
	.zero		1


	//   ....[57]....
        /*0c38*/ 	.word	0x00010be0
        /*0c3c*/ 	.word	0x00000000
        /*0c40*/ 	.word	0x0002a850
        /*0c44*/ 	.short	0x0101
        /*0c46*/ 	.byte	0x3f
	.zero		1


	//   ....[58]....
        /*0c48*/ 	.word	0x00011d30
        /*0c4c*/ 	.word	0x00000004
        /*0c50*/ 	.word	0x0002a820
        /*0c54*/ 	.short	0x010a
        /*0c56*/ 	.byte	0x3f
	.zero		1


	//   ....[59]....
        /*0c58*/ 	.word	0x00011ed0
        /*0c5c*/ 	.word	0x00000005
        /*0c60*/ 	.word	0x0002a840
        /*0c64*/ 	.short	0x010a
        /*0c66*/ 	.byte	0x3f
	.zero		1


	//   ....[60]....
        /*0c68*/ 	.word	0x00011f70
        /*0c6c*/ 	.word	0x0000001b
        /*0c70*/ 	.word	0x0002a840
        /*0c74*/ 	.short	0x010a
        /*0c76*/ 	.byte	0x3f
	.zero		1


	//   ....[61]....
        /*0c78*/ 	.word	0x00011fb0
        /*0c7c*/ 	.word	0x00000005
        /*0c80*/ 	.word	0x0002a860
        /*0c84*/ 	.short	0x010a
        /*0c86*/ 	.byte	0x3f
	.zero		1


	//   ....[62]....
        /*0c88*/ 	.word	0x00011ff0
        /*0c8c*/ 	.word	0x0000001b
        /*0c90*/ 	.word	0x0002a860
        /*0c94*/ 	.short	0x010a
        /*0c96*/ 	.byte	0x3f
	.zero		1


	//   ....[63]....
        /*0c98*/ 	.word	0x00012060
        /*0c9c*/ 	.word	0x00000003
        /*0ca0*/ 	.word	0x0002a800
        /*0ca4*/ 	.short	0x010a
        /*0ca6*/ 	.byte	0x3f
	.zero		1


	//   ....[64]....
        /*0ca8*/ 	.word	0x000120b0
        /*0cac*/ 	.word	0x00000000
        /*0cb0*/ 	.word	0x0002a830
        /*0cb4*/ 	.short	0x010a
        /*0cb6*/ 	.byte	0x3f
	.zero		1


	//   ....[65]....
        /*0cb8*/ 	.word	0x00012110
        /*0cbc*/ 	.word	0x00000005
        /*0cc0*/ 	.word	0x0002a830
        /*0cc4*/ 	.short	0x010a
        /*0cc6*/ 	.byte	0x3f
	.zero		1


	//   ....[66]....
        /*0cc8*/ 	.word	0x00012170
        /*0ccc*/ 	.word	0x00000005
        /*0cd0*/ 	.word	0x0002a850
        /*0cd4*/ 	.short	0x010a
        /*0cd6*/ 	.byte	0x3f
	.zero		1


	//   ....[67]....
        /*0cd8*/ 	.word	0x000121d0
        /*0cdc*/ 	.word	0x00000005
        /*0ce0*/ 	.word	0x0002a830
        /*0ce4*/ 	.short	0x010a
        /*0ce6*/ 	.byte	0x3f
	.zero		1


	//   ....[68]....
        /*0ce8*/ 	.word	0x00012230
        /*0cec*/ 	.word	0x00000005
        /*0cf0*/ 	.word	0x0002a850
        /*0cf4*/ 	.short	0x010a
        /*0cf6*/ 	.byte	0x3f
	.zero		1


	//   ....[69]....
        /*0cf8*/ 	.word	0x00012290
        /*0cfc*/ 	.word	0x00000003
        /*0d00*/ 	.word	0x0002a850
        /*0d04*/ 	.short	0x010a
        /*0d06*/ 	.byte	0x3f
	.zero		1


	//   ....[70]....
        /*0d08*/ 	.word	0x000123a0
        /*0d0c*/ 	.word	0x00000007
        /*0d10*/ 	.word	0x0002a840
        /*0d14*/ 	.short	0x010a
        /*0d16*/ 	.byte	0x3f
	.zero		1


	//   ....[71]....
        /*0d18*/ 	.word	0x00013700
        /*0d1c*/ 	.word	0x00000016
        /*0d20*/ 	.word	0x0002a820
        /*0d24*/ 	.short	0x010a
        /*0d26*/ 	.byte	0x3f
	.zero		1


	//   ....[72]....
        /*0d28*/ 	.word	0x00013750
        /*0d2c*/ 	.word	0x00000006
        /*0d30*/ 	.word	0x0002a840
        /*0d34*/ 	.short	0x010a
        /*0d36*/ 	.byte	0x3f
	.zero		1


	//   ....[73]....
        /*0d38*/ 	.word	0x00013f10
        /*0d3c*/ 	.word	0x00000004
        /*0d40*/ 	.word	0x0002a860
        /*0d44*/ 	.short	0x010a
        /*0d46*/ 	.byte	0x3f
	.zero		1


	//   ....[74]....
        /*0d48*/ 	.word	0x00014710
        /*0d4c*/ 	.word	0x00000000
        /*0d50*/ 	.word	0x0002a860
        /*0d54*/ 	.short	0x010a
        /*0d56*/ 	.byte	0x3f
	.zero		1


	//   ....[75]....
        /*0d58*/ 	.word	0x000158f0
        /*0d5c*/ 	.word	0x00000004
        /*0d60*/ 	.word	0x0002a820
        /*0d64*/ 	.short	0x010a
        /*0d66*/ 	.byte	0x3f
	.zero		1


	//   ....[76]....
        /*0d68*/ 	.word	0x00015a90
        /*0d6c*/ 	.word	0x00000005
        /*0d70*/ 	.word	0x0002a840
        /*0d74*/ 	.short	0x010a
        /*0d76*/ 	.byte	0x3f
	.zero		1


	//   ....[77]....
        /*0d78*/ 	.word	0x00015ae0
        /*0d7c*/ 	.word	0x0000001b
        /*0d80*/ 	.word	0x0002a840
        /*0d84*/ 	.short	0x010a
        /*0d86*/ 	.byte	0x3f
	.zero		1


	//   ....[78]....
        /*0d88*/ 	.word	0x00015b30
        /*0d8c*/ 	.word	0x00000005
        /*0d90*/ 	.word	0x0002a860
        /*0d94*/ 	.short	0x010a
        /*0d96*/ 	.byte	0x3f
	.zero		1


	//----- nvinfo : EIATTR_NUM_MBARRIERS
	.align		4
.L_534:
        /*0d98*/ 	.byte	0x03, 0x38
        /*0d9a*/ 	.short	0x0016


	//----- nvinfo : EIATTR_EXIT_INSTR_OFFSETS
	.align		4
        /*0d9c*/ 	.byte	0x04, 0x1c
        /*0d9e*/ 	.short	(.L_536 - .L_535)


	//   ....[0]....
.L_535:
        /*0da0*/ 	.word	0x00000990


	//   ....[1]....
        /*0da4*/ 	.word	0x0000bce0


	//   ....[2]....
        /*0da8*/ 	.word	0x00012040


	//----- nvinfo : EIATTR_MAX_THREADS
	.align		4
.L_536:
        /*0dac*/ 	.byte	0x04, 0x05
        /*0dae*/ 	.short	(.L_538 - .L_537)
.L_537:
        /*0db0*/ 	.word	0x00000180
        /*0db4*/ 	.word	0x00000001
        /*0db8*/ 	.word	0x00000001


	//----- nvinfo : EIATTR_CRS_STACK_SIZE
	.align		4
.L_538:
        /*0dbc*/ 	.byte	0x04, 0x1e
        /*0dbe*/ 	.short	(.L_540 - .L_539)
.L_539:
        /*0dc0*/ 	.word	0x00000000


	//----- nvinfo : EIATTR_CBANK_PARAM_SIZE
	.align		4
.L_540:
        /*0dc4*/ 	.byte	0x03, 0x19
        /*0dc6*/ 	.short	0x0af0


	//----- nvinfo : EIATTR_PARAM_CBANK
	.align		4
        /*0dc8*/ 	.byte	0x04, 0x0a
        /*0dca*/ 	.short	(.L_542 - .L_541)
	.align		4
.L_541:
        /*0dcc*/ 	.word	index@(.nv.constant0._ZN7cutlass13device_kernelIN5flash11enable_sm90INS1_16FlashAttnFwdSm90INS1_25CollectiveMainloopFwdSm90ILi2EN4cute5tupleIJNS5_1CILi1EEES8_S8_EEENS6_IJNS7_ILi128EEENS7_ILi96EEENS7_ILi192EEEEEELi128ENS_6half_tEfNS_4arch4Sm90ELb1ELb0ELb0ELb1ELb1ELb0ELb0ELb1ELb1ELb1ELb1ELb0EEENS1_21CollectiveEpilogueFwdINS6_IJSA_SA_SB_EEES9_SE_SG_Li256ELb1ELb1ELb1ELb0EEENS1_36VarlenDynamicPersistentTileSchedulerILi128ELi96ELi256ELi128ELb1ELb1ELb1ELb1ELb1ELb1EEEEEEEEEvNT_6ParamsE)
        /*0dd0*/ 	.short	0x0210
        /*0dd2*/ 	.short	0x0af0


	//----- nvinfo : EIATTR_SW_WAR
	.align		4
.L_542:
        /*0dd4*/ 	.byte	0x04, 0x36
        /*0dd6*/ 	.short	(.L_544 - .L_543)
.L_543:
        /*0dd8*/ 	.word	0x00000008
.L_544:


//--------------------- .nv.info._ZN7cutlass13device_kernelIN5flash11enable_sm90INS1_16FlashAttnFwdSm90INS1_25CollectiveMainloopFwdSm90ILi2EN4cute5tupleIJNS5_1CILi1EEES8_S8_EEENS6_IJNS7_ILi128EEENS7_ILi96EEENS7_ILi192EEEEEELi128ENS_6half_tEfNS_4arch4Sm90ELb1ELb0ELb0ELb1ELb1ELb1ELb0ELb1ELb1ELb1ELb1ELb0EEENS1_21CollectiveEpilogueFwdINS6_IJSA_SA_SB_EEES9_SE_SG_Li256ELb1ELb1ELb1ELb0EEENS1_36VarlenDynamicPersistentTileSchedulerILi128ELi96ELi256ELi128ELb1ELb1ELb1ELb1ELb1ELb1EEEEEEEEEvNT_6ParamsE --------------------------
	.section	.nv.info._ZN7cutlass13device_kernelIN5flash11enable_sm90INS1_16FlashAttnFwdSm90INS1_25CollectiveMainloopFwdSm90ILi2EN4cute5tupleIJNS5_1CILi1EEES8_S8_EEENS6_IJNS7_ILi128EEENS7_ILi96EEENS7_ILi192EEEEEELi128ENS_6half_tEfNS_4arch4Sm90ELb1ELb0ELb0ELb1ELb1ELb1ELb0ELb1ELb1ELb1ELb1ELb0EEENS1_21CollectiveEpilogueFwdINS6_IJSA_SA_SB_EEES9_SE_SG_Li256ELb1ELb1ELb1ELb0EEENS1_36VarlenDynamicPersistentTileSchedulerILi128ELi96ELi256ELi128ELb1ELb1ELb1ELb1ELb1ELb1EEEEEEEEEvNT_6ParamsE,"",@"SHT_CUDA_INFO"
	.sectionflags	@""
	.align	4


	//----- nvinfo : EIATTR_CUDA_API_VERSION
	.align		4
        /*0000*/ 	.byte	0x04, 0x37
        /*0002*/ 	.short	(.L_546 - .L_545)
.L_545:
        /*0004*/ 	.word	0x00000082


	//----- nvinfo : EIATTR_KPARAM_INFO
	.align		4
.L_546:
        /*0008*/ 	.byte	0x04, 0x17
        /*000a*/ 	.short	(.L_548 - .L_547)
.L_547:
        /*000c*/ 	.word	0x00000000
        /*0010*/ 	.short	0x0000
        /*0012*/ 	.short	0x0070
        /*0014*/ 	.byte	0x00, 0xf0, 0x01, 0x2a


	//----- nvinfo : EIATTR_SPARSE_MMA_MASK
	.align		4
.L_548:
        /*0018*/ 	.byte	0x03, 0x50
        /*001a*/ 	.short	0x0000


	//----- nvinfo : EIATTR_MAXREG_COUNT
	.align		4
        /*001c*/ 	.byte	0x03, 0x1b
        /*001e*/ 	.short	0x00a8


	//----- nvinfo : EIATTR_NUM_BARRIERS
	.align		4
        /*0020*/ 	.byte	0x02, 0x4c
        /*0022*/ 	.byte	0x10
	.zero		1


	//----- nvinfo : EIATTR_EXTERNS
	.align		4
        /*0024*/ 	.byte	0x04, 0x0f
        /*0026*/ 	.short	(.L_550 - .L_549)


	//   ....[0]....
	.align		4
.L_549:
        /*0028*/ 	.word	index@(__assertfail)


	//----- nvinfo : EIATTR_ANNOTATIONS
	.align		4
.L_550:
        /*002c*/ 	.byte	0x04, 0x55
        /*002e*/ 	.short	(.L_552 - .L_551)


	//   ....[0]....
.L_551:
        /* <DEDUP_REMOVED lines=46> */


	//----- nvinfo : EIATTR_MERCURY_ISA_VERSION
	.align		4
.L_552:
        /*02f8*/ 	.byte	0x03, 0x5f
        /*02fa*/ 	.short	0x0101


	//----- nvinfo : EIATTR_UNUSED_LOAD_BYTE_OFFSET
	.align		4
        /*02fc*/ 	.byte	0x04, 0x44
        /*02fe*/ 	.short	(.L_554 - .L_553)


	//   ....[0]....
.L_553:
        /*0300*/ 	.word	0x00000a20
        /*0304*/ 	.word	0x0000fff0


	//   ....[1]....
        /*0308*/ 	.word	0x00019bd0
        /*030c*/ 	.word	0x0000fff0


	//----- nvinfo : EIATTR_INT_WARP_WIDE_INSTR_OFFSETS
	.align		4
.L_554:
        /*0310*/ 	.byte	0x04, 0x31
        /*0312*/ 	.short	(.L_556 - .L_555)


	//   ....[0]....
.L_555:
        /*0314*/ 	.word	0x00000130


	//   ....[1]....
        /*0318*/ 	.word	0x00000170


	//   ....[2]....
        /*031c*/ 	.word	0x000001e0


	//   ....[3]....
        /*0320*/ 	.word	0x0001fbc0


	//   ....[4]....
        /*0324*/ 	.word	0x0001fc60


	//   ....[5]....
        /*0328*/ 	.word	0x00022b90


	//   ....[6]....
        /*032c*/ 	.word	0x00022c30


	//----- nvinfo : EIATTR_COOP_GROUP_MASK_REGIDS
	.align		4
.L_556:
        /*0330*/ 	.byte	0x04, 0x29
        /*0332*/ 	.short	(.L_558 - .L_557)


	//   ....[0]....
.L_557:
        /*0334*/ 	.word	0xffffffff


	//   ....[1]....
        /*0338*/ 	.word	0xffffffff


	//   ....[2]....
        /*033c*/ 	.word	0xffffffff


	//   ....[3]....
        /*0340*/ 	.word	0xffffffff


	//   ....[4]....
        /*0344*/ 	.word	0xffffffff


	//   ....[5]....
        /*0348*/ 	.word	0xffffffff


	//   ....[6]....
        /*034c*/ 	.word	0xffffffff


	//   ....[7]....
        /*0350*/ 	.word	0xffffffff


	//   ....[8]....
        /*0354*/ 	.word	0xffffffff


	//   ....[9]....
        /*0358*/ 	.word	0xffffffff


	//   ....[10]....
        /*035c*/ 	.word	0xffffffff


	//   ....[11]....
        /*0360*/ 	.word	0xffffffff


	//   ....[12]....
        /*0364*/ 	.word	0xffffffff


	//   ....[13]....
        /*0368*/ 	.word	0xffffffff


	//   ....[14]....
        /*036c*/ 	.word	0xffffffff


	//   ....[15]....
        /*0370*/ 	.word	0xffffffff


	//   ....[16]....
        /*0374*/ 	.word	0xffffffff


	//   ....[17]....
        /*0378*/ 	.word	0xffffffff


	//   ....[18]....
        /*037c*/ 	.word	0xffffffff


	//   ....[19]....
        /*0380*/ 	.word	0xffffffff


	//   ....[20]....
        /*0384*/ 	.word	0xffffffff


	//   ....[21]....
        /*0388*/ 	.word	0xffffffff


	//   ....[22]....
        /*038c*/ 	.word	0xffffffff


	//   ....[23]....
        /*0390*/ 	.word	0xffffffff


	//   ....[24]....
        /*0394*/ 	.word	0xffffffff


	//   ....[25]....
        /*0398*/ 	.word	0xffffffff


	//   ....[26]....
        /*039c*/ 	.word	0xffffffff


	//   ....[27]....
        /*03a0*/ 	.word	0xffffffff


	//   ....[28]....
        /*03a4*/ 	.word	0xffffffff


	//   ....[29]....
        /*03a8*/ 	.word	0xffffffff


	//   ....[30]....
        /*03ac*/ 	.word	0xffffffff


	//   ....[31]....
        /*03b0*/ 	.word	0xffffffff


	//   ....[32]....
        /*03b4*/ 	.word	0xffffffff


	//   ....[33]....
        /*03b8*/ 	.word	0xffffffff


	//   ....[34]....
        /*03bc*/ 	.word	0xffffffff


	//   ....[35]....
        /*03c0*/ 	.word	0xffffffff


	//   ....[36]....
        /*03c4*/ 	.word	0xffffffff


	//   ....[37]....
        /*03c8*/ 	.word	0xffffffff


	//   ....[38]....
        /*03cc*/ 	.word	0xffffffff


	//   ....[39]....
        /*03d0*/ 	.word	0xffffffff


	//   ....[40]....
        /*03d4*/ 	.word	0xffffffff


	//   ....[41]....
        /*03d8*/ 	.word	0xffffffff


	//   ....[42]....
        /*03dc*/ 	.word	0xffffffff


	//   ....[43]....
        /*03e0*/ 	.word	0xffffffff


	//   ....[44]....
        /*03e4*/ 	.word	0xffffffff


	//   ....[45]....
        /*03e8*/ 	.word	0xffffffff


	//   ....[46]....
        /*03ec*/ 	.word	0xffffffff


	//   ....[47]....
        /*03f0*/ 	.word	0xffffffff


	//   ....[48]....
        /*03f4*/ 	.word	0xffffffff


	//   ....[49]....
        /*03f8*/ 	.word	0xffffffff


	//   ....[50]....
        /*03fc*/ 	.word	0xffffffff


	//   ....[51]....
        /*0400*/ 	.word	0xffffffff


	//   ....[52]....
        /*0404*/ 	.word	0xffffffff


	//   ....[53]....
        /*0408*/ 	.word	0xffffffff


	//   ....[54]....
        /*040c*/ 	.word	0xffffffff


	//   ....[55]....
        /*0410*/ 	.word	0xffffffff


	//   ....[56]....
        /*0414*/ 	.word	0xffffffff


	//   ....[57]....
        /*0418*/ 	.word	0xffffffff


	//   ....[58]....
        /*041c*/ 	.word	0xffffffff


	//   ....[59]....
        /*0420*/ 	.word	0xffffffff


	//   ....[60]....
        /*0424*/ 	.word	0xffffffff


	//   ....[61]....
        /*0428*/ 	.word	0xffffffff


	//   ....[62]....
        /*042c*/ 	.word	0xffffffff


	//   ....[63]....
        /*0430*/ 	.word	0xffffffff


	//   ....[64]....
        /*0434*/ 	.word	0xffffffff


	//   ....[65]....
        /*0438*/ 	.word	0xffffffff


	//   ....[66]....
        /*043c*/ 	.word	0xffffffff


	//   ....[67]....
        /*0440*/ 	.word	0xffffffff


	//   ....[68]....
        /*0444*/ 	.word	0xffffffff


	//   ....[69]....
        /*0448*/ 	.word	0xffffffff


	//   ....[70]....
        /*044c*/ 	.word	0xffffffff


	//   ....[71]....
        /*0450*/ 	.word	0xffffffff


	//   ....[72]....
        /*0454*/ 	.word	0xffffffff


	//   ....[73]....
        /*0458*/ 	.word	0xffffffff


	//   ....[74]....
        /*045c*/ 	.word	0xffffffff


	//   ....[75]....
        /*0460*/ 	.word	0xffffffff


	//   ....[76]....
        /*0464*/ 	.word	0xffffffff


	//   ....[77]....
        /*0468*/ 	.word	0xffffffff


	//   ....[78]....
        /*046c*/ 	.word	0xffffffff


	//   ....[79]....
        /*0470*/ 	.word	0xffffffff


	//   ....[80]....
        /*0474*/ 	.word	0xffffffff


	//   ....[81]....
        /*0478*/ 	.word	0xffffffff


	//   ....[82]....
        /*047c*/ 	.word	0xffffffff


	//   ....[83]....
        /*0480*/ 	.word	0xffffffff


	//   ....[84]....
        /*0484*/ 	.word	0xffffffff


	//   ....[85]....
        /*0488*/ 	.word	0xffffffff


	//   ....[86]....
        /*048c*/ 	.word	0xffffffff


	//   ....[87]....
        /*0490*/ 	.word	0xffffffff


	//   ....[88]....
        /*0494*/ 	.word	0xffffffff


	//   ....[89]....
        /*0498*/ 	.word	0xffffffff


	//   ....[90]....
        /*049c*/ 	.word	0xffffffff


	//   ....[91]....
        /*04a0*/ 	.word	0xffffffff


	//   ....[92]....
        /*04a4*/ 	.word	0xffffffff


	//   ....[93]....
        /*04a8*/ 	.word	0xffffffff


	//   ....[94]....
        /*04ac*/ 	.word	0xffffffff


	//   ....[95]....
        /*04b0*/ 	.word	0xffffffff


	//   ....[96]....
        /*04b4*/ 	.word	0xffffffff


	//   ....[97]....
        /*04b8*/ 	.word	0xffffffff


	//   ....[98]....
        /*04bc*/ 	.word	0xffffffff


	//   ....[99]....
        /*04c0*/ 	.word	0xffffffff


	//   ....[100]....
        /*04c4*/ 	.word	0xffffffff


	//   ....[101]....
        /*04c8*/ 	.word	0xffffffff


	//   ....[102]....
        /*04cc*/ 	.word	0xffffffff


	//   ....[103]....
        /*04d0*/ 	.word	0xffffffff


	//   ....[104]....
        /*04d4*/ 	.word	0xffffffff


	//   ....[105]....
        /*04d8*/ 	.word	0xffffffff


	//   ....[106]....
        /*04dc*/ 	.word	0xffffffff


	//   ....[107]....
        /*04e0*/ 	.word	0xffffffff


	//   ....[108]....
        /*04e4*/ 	.word	0xffffffff


	//   ....[109]....
        /*04e8*/ 	.word	0xffffffff


	//   ....[110]....
        /*04ec*/ 	.word	0xffffffff


	//   ....[111]....
        /*04f0*/ 	.word	0xffffffff


	//   ....[112]....
        /*04f4*/ 	.word	0xffffffff


	//   ....[113]....
        /*04f8*/ 	.word	0xffffffff


	//   ....[114]....
        /*04fc*/ 	.word	0xffffffff


	//   ....[115]....
        /*0500*/ 	.word	0xffffffff


	//   ....[116]....
        /*0504*/ 	.word	0xffffffff


	//   ....[117]....
        /*0508*/ 	.word	0xffffffff


	//   ....[118]....
        /*050c*/ 	.word	0xffffffff


	//   ....[119]....
        /*0510*/ 	.word	0xffffffff


	//   ....[120]....
        /*0514*/ 	.word	0xffffffff


	//   ....[121]....
        /*0518*/ 	.word	0xffffffff


	//   ....[122]....
        /*051c*/ 	.word	0xffffffff


	//   ....[123]....
        /*0520*/ 	.word	0xffffffff


	//   ....[124]....
        /*0524*/ 	.word	0xffffffff


	//   ....[125]....
        /*0528*/ 	.word	0xffffffff


	//   ....[126]....
        /*052c*/ 	.word	0xffffffff


	//   ....[127]....
        /*0530*/ 	.word	0xffffffff


	//   ....[128]....
        /*0534*/ 	.word	0xffffffff


	//   ....[129]....
        /*0538*/ 	.word	0xffffffff


	//   ....[130]....
        /*053c*/ 	.word	0xffffffff


	//   ....[131]....
        /*0540*/ 	.word	0xffffffff


	//   ....[132]....
        /*0544*/ 	.word	0xffffffff


	//   ....[133]....
        /*0548*/ 	.word	0xffffffff


	//   ....[134]....
        /*054c*/ 	.word	0xffffffff


	//   ....[135]....
        /*0550*/ 	.word	0xffffffff


	//   ....[136]....
        /*0554*/ 	.word	0xffffffff


	//   ....[137]....
        /*0558*/ 	.word	0xffffffff


	//   ....[138]....
        /*055c*/ 	.word	0xffffffff


	//   ....[139]....
        /*0560*/ 	.word	0xffffffff


	//   ....[140]....
        /*0564*/ 	.word	0xffffffff


	//   ....[141]....
        /*0568*/ 	.word	0xffffffff


	//   ....[142]....
        /*056c*/ 	.word	0xffffffff


	//   ....[143]....
        /*0570*/ 	.word	0xffffffff


	//   ....[144]....
        /*0574*/ 	.word	0xffffffff


	//   ....[145]....
        /*0578*/ 	.word	0xffffffff


	//   ....[146]....
        /*057c*/ 	.word	0xffffffff


	//   ....[147]....
        /*0580*/ 	.word	0xffffffff


	//   ....[148]....
        /*0584*/ 	.word	0xffffffff


	//   ....[149]....
        /*0588*/ 	.word	0xffffffff


	//   ....[150]....
        /*058c*/ 	.word	0xffffffff


	//   ....[151]....
        /*0590*/ 	.word	0xffffffff


	//   ....[152]....
        /*0594*/ 	.word	0xffffffff


	//   ....[153]....
        /*0598*/ 	.word	0xffffffff


	//   ....[154]....
        /*059c*/ 	.word	0xffffffff


	//   ....[155]....
        /*05a0*/ 	.word	0xffffffff


	//   ....[156]....
        /*05a4*/ 	.word	0xffffffff


	//   ....[157]....
        /*05a8*/ 	.word	0xffffffff


	//   ....[158]....
        /*05ac*/ 	.word	0xffffffff


	//   ....[159]....
        /*05b0*/ 	.word	0xffffffff


	//   ....[160]....
        /*05b4*/ 	.word	0xffffffff


	//   ....[161]....
        /*05b8*/ 	.word	0xffffffff


	//   ....[162]....
        /*05bc*/ 	.word	0xffffffff


	//   ....[163]....
        /*05c0*/ 	.word	0xffffffff


	//   ....[164]....
        /*05c4*/ 	.word	0xffffffff


	//   ....[165]....
        /*05c8*/ 	.word	0xffffffff


	//   ....[166]....
        /*05cc*/ 	.word	0xffffffff


	//   ....[167]....
        /*05d0*/ 	.word	0xffffffff


	//   ....[168]....
        /*05d4*/ 	.word	0xffffffff


	//   ....[169]....
        /*05d8*/ 	.word	0xffffffff


	//   ....[170]....
        /*05dc*/ 	.word	0xffffffff


	//   ....[171]....
        /*05e0*/ 	.word	0xffffffff


	//   ....[172]....
        /*05e4*/ 	.word	0xffffffff


	//   ....[173]....
        /*05e8*/ 	.word	0xffffffff


	//   ....[174]....
        /*05ec*/ 	.word	0xffffffff


	//   ....[175]....
        /*05f0*/ 	.word	0xffffffff


	//   ....[176]....
        /*05f4*/ 	.word	0xffffffff


	//   ....[177]....
        /*05f8*/ 	.word	0xffffffff


	//   ....[178]....
        /*05fc*/ 	.word	0xffffffff


	//   ....[179]....
        /*0600*/ 	.word	0xffffffff


	//   ....[180]....
        /*0604*/ 	.word	0xffffffff


	//   ....[181]....
        /*0608*/ 	.word	0xffffffff


	//   ....[182]....
        /*060c*/ 	.word	0xffffffff


	//   ....[183]....
        /*0610*/ 	.word	0xffffffff


	//   ....[184]....
        /*0614*/ 	.word	0xffffffff


	//   ....[185]....
        /*0618*/ 	.word	0x0500000f


	//   ....[186]....
        /*061c*/ 	.word	0x0500000f


	//   ....[187]....
        /*0620*/ 	.word	0x0500000f


	//   ....[188]....
        /*0624*/ 	.word	0x0500000f


	//   ....[189]....
        /*0628*/ 	.word	0x0500000f


	//   ....[190]....
        /*062c*/ 	.word	0x0500000f


	//   ....[191]....
        /*0630*/ 	.word	0x0500000f


	//   ....[192]....
        /*0634*/ 	.word	0x0500000f


	//   ....[193]....
        /*0638*/ 	.word	0x0500000f


	//   ....[194]....
        /*063c*/ 	.word	0x0500000f


	//   ....[195]....
        /*0640*/ 	.word	0x0500000f


	//   ....[196]....
        /*0644*/ 	.word	0x0500000f


	//   ....[197]....
        /*0648*/ 	.word	0x0500000f


	//   ....[198]....
        /*064c*/ 	.word	0x0500000f


	//   ....[199]....
        /*0650*/ 	.word	0x0500000f


	//   ....[200]....
        /*0654*/ 	.word	0x0500000f


	//   ....[201]....
        /*0658*/ 	.word	0x0500000f


	//   ....[202]....
        /*065c*/ 	.word	0x0500000f


	//   ....[203]....
        /*0660*/ 	.word	0x0500000f


	//   ....[204]....
        /*0664*/ 	.word	0x0500000f


	//   ....[205]....
        /*0668*/ 	.word	0x0500000f


	//   ....[206]....
        /*066c*/ 	.word	0x0500000f


	//   ....[207]....
        /*0670*/ 	.word	0x0500000f


	//   ....[208]....
        /*0674*/ 	.word	0x0500000f


	//   ....[209]....
        /*0678*/ 	.word	0x0500000f


	//   ....[210]....
        /*067c*/ 	.word	0x0500000f


	//   ....[211]....
        /*0680*/ 	.word	0x0500000f


	//   ....[212]....
        /*0684*/ 	.word	0x0500000f


	//   ....[213]....
        /*0688*/ 	.word	0x0500000f


	//   ....[214]....
        /*068c*/ 	.word	0x0500000f


	//   ....[215]....
        /*0690*/ 	.word	0x0500000f


	//   ....[216]....
        /*0694*/ 	.word	0x0500000f


	//   ....[217]....
        /*0698*/ 	.word	0x0500000f


	//   ....[218]....
        /*069c*/ 	.word	0x0500000f


	//   ....[219]....
        /*06a0*/ 	.word	0x0500000f


	//   ....[220]....
        /*06a4*/ 	.word	0x0500000f


	//   ....[221]....
        /*06a8*/ 	.word	0x0500000f


	//   ....[222]....
        /*06ac*/ 	.word	0x0500000f


	//   ....[223]....
        /*06b0*/ 	.word	0x0500000f


	//   ....[224]....
        /*06b4*/ 	.word	0x0500000f


	//   ....[225]....
        /*06b8*/ 	.word	0x0500000f


	//   ....[226]....
        /*06bc*/ 	.word	0x0500000f


	//   ....[227]....
        /*06c0*/ 	.word	0x0500000f


	//   ....[228]....
        /*06c4*/ 	.word	0x0500000f


	//   ....[229]....
        /*06c8*/ 	.word	0x0500000f


	//   ....[230]....
        /*06cc*/ 	.word	0x0500000f


	//   ....[231]....
        /*06d0*/ 	.word	0x0500000f


	//   ....[232]....
        /*06d4*/ 	.word	0x0500000f


	//   ....[233]....
        /*06d8*/ 	.word	0x0500000f


	//   ....[234]....
        /*06dc*/ 	.word	0x0500000f


	//   ....[235]....
        /*06e0*/ 	.word	0x0500000f


	//   ....[236]....
        /*06e4*/ 	.word	0x0500000f


	//   ....[237]....
        /*06e8*/ 	.word	0x0500000f


	//   ....[238]....
        /*06ec*/ 	.word	0x0500000f


	//   ....[239]....
        /*06f0*/ 	.word	0x0500000f


	//   ....[240]....
        /*06f4*/ 	.word	0x0500000f


	//   ....[241]....
        /*06f8*/ 	.word	0x0500000f


	//   ....[242]....
        /*06fc*/ 	.word	0x0500000f


	//   ....[243]....
        /*0700*/ 	.word	0x0500000f


	//   ....[244]....
        /*0704*/ 	.word	0x0500000f


	//   ....[245]....
        /*0708*/ 	.word	0x0500000f


	//   ....[246]....
        /*070c*/ 	.word	0x0500000f


	//   ....[247]....
        /*0710*/ 	.word	0x0500000f


	//   ....[248]....
        /*0714*/ 	.word	0x0500000f


	//   ....[249]....
        /*0718*/ 	.word	0x0500000f


	//   ....[250]....
        /*071c*/ 	.word	0x0500000f


	//   ....[251]....
        /*0720*/ 	.word	0x0500000f


	//   ....[252]....
        /*0724*/ 	.word	0x0500000f


	//   ....[253]....
        /*0728*/ 	.word	0x0500000f


	//   ....[254]....
        /*072c*/ 	.word	0x0500000f


	//   ....[255]....
        /*0730*/ 	.word	0x0500000f


	//   ....[0]....
        /*0734*/ 	.word	0x0500000f


	//   ....[1]....
        /*0738*/ 	.word	0x0500000f


	//   ....[2]....
        /*073c*/ 	.word	0x0500000f


	//   ....[3]....
        /*0740*/ 	.word	0x0500000f


	//   ....[4]....
        /*0744*/ 	.word	0x0500000f


	//   ....[5]....
        /*0748*/ 	.word	0x0500000f


	//   ....[6]....
        /*074c*/ 	.word	0x0500000f


	//   ....[7]....
        /*0750*/ 	.word	0x0500000f


	//   ....[8]....
        /*0754*/ 	.word	0x0500000f


	//   ....[9]....
        /*0758*/ 	.word	0x0500000f


	//   ....[10]....
        /*075c*/ 	.word	0x0500000f


	//   ....[11]....
        /*0760*/ 	.word	0x0500000f


	//   ....[12]....
        /*0764*/ 	.word	0x0500000f


	//   ....[13]....
        /*0768*/ 	.word	0x0500000f


	//   ....[14]....
        /*076c*/ 	.word	0x0500000f


	//   ....[15]....
        /*0770*/ 	.word	0x0500000f


	//   ....[16]....
        /*0774*/ 	.word	0x0500000f


	//   ....[17]....
        /*0778*/ 	.word	0x0500000f


	//   ....[18]....
        /*077c*/ 	.word	0x0500000f


	//   ....[19]....
        /*0780*/ 	.word	0x0500000f


	//   ....[20]....
        /*0784*/ 	.word	0x0500000f


	//   ....[21]....
        /*0788*/ 	.word	0x0500000f


	//   ....[22]....
        /*078c*/ 	.word	0x0500000f


	//   ....[23]....
        /*0790*/ 	.word	0x0500000f


	//   ....[24]....
        /*0794*/ 	.word	0x0500000f


	//   ....[25]....
        /*0798*/ 	.word	0x0500000f


	//   ....[26]....
        /*079c*/ 	.word	0x0500000f


	//   ....[27]....
        /*07a0*/ 	.word	0x0500000f


	//   ....[28]....
        /*07a4*/ 	.word	0x0500000f


	//   ....[29]....
        /*07a8*/ 	.word	0x0500000f


	//   ....[30]....
        /*07ac*/ 	.word	0x0500000f


	//   ....[31]....
        /*07b0*/ 	.word	0x0500000f


	//   ....[32]....
        /*07b4*/ 	.word	0x0500000f


	//   ....[33]....
        /*07b8*/ 	.word	0x0500000f


	//   ....[34]....
        /*07bc*/ 	.word	0x0500000f


	//   ....[35]....
        /*07c0*/ 	.word	0x0500000f


	//   ....[36]....
        /*07c4*/ 	.word	0x0500000f


	//   ....[37]....
        /*07c8*/ 	.word	0x0500000f


	//   ....[38]....
        /*07cc*/ 	.word	0x0500000f


	//   ....[39]....
        /*07d0*/ 	.word	0x0500000f


	//   ....[40]....
        /*07d4*/ 	.word	0x0500000f


	//   ....[41]....
        /*07d8*/ 	.word	0x0500000f


	//----- nvinfo : EIATTR_COOP_GROUP_INSTR_OFFSETS
	.align		4
.L_558:
        /*07dc*/ 	.byte	0x04, 0x28
        /*07de*/ 	.short	(.L_560 - .L_559)


	//   ....[0]....
.L_559:
        /*07e0*/ 	.word	0x00000060


	//   ....[1]....
        /*07e4*/ 	.word	0x00000140


	//   ....[2]....
        /*07e8*/ 	.word	0x00000190


	//   ....[3]....
        /*07ec*/ 	.word	0x000003c0


	//   ....[4]....
        /*07f0*/ 	.word	0x00000520


	//   ....[5]....
        /*07f4*/ 	.word	0x00000640


	//   ....[6]....
        /*07f8*/ 	.word	0x000007a0


	//   ....[7]....
        /*07fc*/ 	.word	0x00003c10


	//   ....[8]....
        /*0800*/ 	.word	0x00003c20


	//   ....[9]....
        /*0804*/ 	.word	0x000051e0


	//   ....[10]....
        /*0808*/ 	.word	0x000051f0


	//   ....[11]....
        /*080c*/ 	.word	0x00007320


	//   ....[12]....
        /*0810*/ 	.word	0x00007330


	//   ....[13]....
        /*0814*/ 	.word	0x00008b00


	//   ....[14]....
        /*0818*/ 	.word	0x00008b10


	//   ....[15]....
        /*081c*/ 	.word	0x0000a3b0


	//   ....[16]....
        /*0820*/ 	.word	0x0000a3c0


	//   ....[17]....
        /*0824*/ 	.word	0x0000a660


	//   ....[18]....
        /*0828*/ 	.word	0x0000a670


	//   ....[19]....
        /*082c*/ 	.word	0x0000abb0


	//   ....[20]....
        /*0830*/ 	.word	0x0000abd0


	//   ....[21]....
        /*0834*/ 	.word	0x0000ad60


	//   ....[22]....
        /*0838*/ 	.word	0x0000ad80


	//   ....[23]....
        /*083c*/ 	.word	0x0000b5e0


	//   ....[24]....
        /*0840*/ 	.word	0x0000bcd0


	//   ....[25]....
        /*0844*/ 	.word	0x0000bce0


	//   ....[26]....
        /*0848*/ 	.word	0x0000bcf0


	//   ....[27]....
        /*084c*/ 	.word	0x0000bd00


	//   ....[28]....
        /*0850*/ 	.word	0x0000c4f0


	//   ....[29]....
        /*0854*/ 	.word	0x0000c500


	//   ....[30]....
        /*0858*/ 	.word	0x0000c510


	//   ....[31]....
        /*085c*/ 	.word	0x0000c520


	//   ....[32]....
        /*0860*/ 	.word	0x0000f2b0


	//   ....[33]....
        /*0864*/ 	.word	0x0000f2c0


	//   ....[34]....
        /*0868*/ 	.word	0x0000f2d0


	//   ....[35]....
        /*086c*/ 	.word	0x0000f2e0


	//   ....[36]....
        /*0870*/ 	.word	0x0000f900


	//   ....[37]....
        /*0874*/ 	.word	0x0000f910


	//   ....[38]....
        /*0878*/ 	.word	0x0000f920


	//   ....[39]....
        /*087c*/ 	.word	0x0000f930


	//   ....[40]....
        /*0880*/ 	.word	0x00013070


	//   ....[41]....
        /*0884*/ 	.word	0x00013090


	//   ....[42]....
        /*0888*/ 	.word	0x00013570


	//   ....[43]....
        /*088c*/ 	.word	0x00013680


	//   ....[44]....
        /*0890*/ 	.word	0x00013ce0


	//   ....[45]....
        /*0894*/ 	.word	0x00013d70


	//   ....[46]....
        /*0898*/ 	.word	0x00015820


	//   ....[47]....
        /*089c*/ 	.word	0x00015840


	//   ....[48]....
        /*08a0*/ 	.word	0x00016140


	//   ....[49]....
        /*08a4*/ 	.word	0x000161a0


	//   ....[50]....
        /*08a8*/ 	.word	0x000161c0


	//   ....[51]....
        /*08ac*/ 	.word	0x000161e0


	//   ....[52]....
        /*08b0*/ 	.word	0x000180e0


	//   ....[53]....
        /*08b4*/ 	.word	0x000180f0


	//   ....[54]....
        /*08b8*/ 	.word	0x00018120


	//   ....[55]....
        /*08bc*/ 	.word	0x00018130


	//   ....[56]....
        /*08c0*/ 	.word	0x000194c0


	//   ....[57]....
        /*08c4*/ 	.word	0x00019540


	//   ....[58]....
        /*08c8*/ 	.word	0x00019570


	//   ....[59]....
        /*08cc*/ 	.word	0x00019580


	//   ....[60]....
        /*08d0*/ 	.word	0x0001a6a0


	//   ....[61]....
        /*08d4*/ 	.word	0x0001a6b0


	//   ....[62]....
        /*08d8*/ 	.word	0x0001a6c0


	//   ....[63]....
        /*08dc*/ 	.word	0x0001a6d0


	//   ....[64]....
        /*08e0*/ 	.word	0x0001ada0


	//   ....[65]....
        /*08e4*/ 	.word	0x0001adf0


	//   ....[66]....
        /*08e8*/ 	.word	0x0001aec0


	//   ....[67]....
        /*08ec*/ 	.word	0x0001aee0


	//   ....[68]....
        /*08f0*/ 	.word	0x0001afb0


	//   ....[69]....
        /*08f4*/ 	.word	0x0001afd0


	//   ....[70]....
        /*08f8*/ 	.word	0x0001b0b0


	//   ....[71]....
        /*08fc*/ 	.word	0x0001b0d0


	//   ....[72]....
        /*0900*/ 	.word	0x0001b540


	//   ....[73]....
        /*0904*/ 	.word	0x0001b550


	//   ....[74]....
        /*0908*/ 	.word	0x0001b9a0


	//   ....[75]....
        /*090c*/ 	.word	0x0001b9b0


	//   ....[76]....
        /*0910*/ 	.word	0x0001c650


	//   ....[77]....
        /*0914*/ 	.word	0x0001c670


	//   ....[78]....
        /*0918*/ 	.word	0x0001c740


	//   ....[79]....
        /*091c*/ 	.word	0x0001c760


	//   ....[80]....
        /*0920*/ 	.word	0x0001c830


	//   ....[81]....
        /*0924*/ 	.word	0x0001c850


	//   ....[82]....
        /*0928*/ 	.word	0x0001c930


	//   ....[83]....
        /*092c*/ 	.word	0x0001c950


	//   ....[84]....
        /*0930*/ 	.word	0x0001cab0


	//   ....[85]....
        /*0934*/ 	.word	0x0001ccb0


	//   ....[86]....
        /*0938*/ 	.word	0x0001cce0


	//   ....[87]....
        /*093c*/ 	.word	0x0001cd10


	//   ....[88]....
        /*0940*/ 	.word	0x0001cd40


	//   ....[89]....
        /*0944*/ 	.word	0x0001cd70


	//   ....[90]....
        /*0948*/ 	.word	0x0001cda0


	//   ....[91]....
        /*094c*/ 	.word	0x0001cf40


	//   ....[92]....
        /*0950*/ 	.word	0x0001cf70


	//   ....[93]....
        /*0954*/ 	.word	0x0001cfa0


	//   ....[94]....
        /*0958*/ 	.word	0x0001cfd0


	//   ....[95]....
        /*095c*/ 	.word	0x0001d000


	//   ....[96]....
        /*0960*/ 	.word	0x0001d030


	//   ....[97]....
        /*0964*/ 	.word	0x0001d0c0


	//   ....[98]....
        /*0968*/ 	.word	0x0001d0f0


	//   ....[99]....
        /*096c*/ 	.word	0x0001d100


	//   ....[100]....
        /*0970*/ 	.word	0x0001d140


	//   ....[101]....
        /*0974*/ 	.word	0x0001e640


	//   ....[102]....
        /*0978*/ 	.word	0x00020830


	//   ....[103]....
        /*097c*/ 	.word	0x00020860


	//   ....[104]....
        /*0980*/ 	.word	0x00020910


	//   ....[105]....
        /*0984*/ 	.word	0x00020930


	//   ....[106]....
        /*0988*/ 	.word	0x000209d0


	//   ....[107]....
        /*098c*/ 	.word	0x000209f0


	//   ....[108]....
        /*0990*/ 	.word	0x00020a90


	//   ....[109]....
        /*0994*/ 	.word	0x00020ab0


	//   ....[110]....
        /*0998*/ 	.word	0x00020b50


	//   ....[111]....
        /*099c*/ 	.word	0x00020b70


	//   ....[112]....
        /*09a0*/ 	.word	0x00020b80


	//   ....[113]....
        /*09a4*/ 	.word	0x00020c10


	//   ....[114]....
        /*09a8*/ 	.word	0x000213c0


	//   ....[115]....
        /*09ac*/ 	.word	0x00021400


	//   ....[116]....
        /*09b0*/ 	.word	0x00021420


	//   ....[117]....
        /*09b4*/ 	.word	0x000214b0


	//   ....[118]....
        /*09b8*/ 	.word	0x000214c0


	//   ....[119]....
        /*09bc*/ 	.word	0x00021560


	//   ....[120]....
        /*09c0*/ 	.word	0x00021570


	//   ....[121]....
        /*09c4*/ 	.word	0x00021610


	//   ....[122]....
        /*09c8*/ 	.word	0x00021620


	//   ....[123]....
        /*09cc*/ 	.word	0x000216c0


	//   ....[124]....
        /*09d0*/ 	.word	0x000216d0


	//   ....[125]....
        /*09d4*/ 	.word	0x00021770


	//   ....[126]....
        /*09d8*/ 	.word	0x00021780


	//   ....[127]....
        /*09dc*/ 	.word	0x00021820


	//   ....[128]....
        /*09e0*/ 	.word	0x00021830


	//   ....[129]....
        /*09e4*/ 	.word	0x00021840


	//   ....[130]....
        /*09e8*/ 	.word	0x00022040


	//   ....[131]....
        /*09ec*/ 	.word	0x00022050


	//   ....[132]....
        /*09f0*/ 	.word	0x00022060


	//   ....[133]....
        /*09f4*/ 	.word	0x000220f0


	//   ....[134]....
        /*09f8*/ 	.word	0x00022100


	//   ....[135]....
        /*09fc*/ 	.word	0x00022160


	//   ....[136]....
        /*0a00*/ 	.word	0x00022190


	//   ....[137]....
        /*0a04*/ 	.word	0x000221d0


	//   ....[138]....
        /*0a08*/ 	.word	0x00022200


	//   ....[139]....
        /*0a0c*/ 	.word	0x00022240


	//   ....[140]....
        /*0a10*/ 	.word	0x00022270


	//   ....[141]....
        /*0a14*/ 	.word	0x000222b0


	//   ....[142]....
        /*0a18*/ 	.word	0x00022540


	//   ....[143]....
        /*0a1c*/ 	.word	0x00022570


	//   ....[144]....
        /*0a20*/ 	.word	0x00022600


	//   ....[145]....
        /*0a24*/ 	.word	0x00022610


	//   ....[146]....
        /*0a28*/ 	.word	0x00022680


	//   ....[147]....
        /*0a2c*/ 	.word	0x00022690


	//   ....[148]....
        /*0a30*/ 	.word	0x00022700


	//   ....[149]....
        /*0a34*/ 	.word	0x00022710


	//   ....[150]....
        /*0a38*/ 	.word	0x00022780


	//   ....[151]....
        /*0a3c*/ 	.word	0x00022790


	//   ....[152]....
        /*0a40*/ 	.word	0x000227a0


	//   ....[153]....
        /*0a44*/ 	.word	0x00022810


	//   ....[154]....
        /*0a48*/ 	.word	0x00022dc0


	//   ....[155]....
        /*0a4c*/ 	.word	0x00022df0


	//   ....[156]....
        /*0a50*/ 	.word	0x00022e20


	//   ....[157]....
        /*0a54*/ 	.word	0x00022e30


	//   ....[158]....
        /*0a58*/ 	.word	0x00022e70


	//   ....[159]....
        /*0a5c*/ 	.word	0x00022e90


	//   ....[160]....
        /*0a60*/ 	.word	0x00022f00


	//   ....[161]....
        /*0a64*/ 	.word	0x00022f20


	//   ....[162]....
        /*0a68*/ 	.word	0x00022f80


	//   ....[163]....
        /*0a6c*/ 	.word	0x00022fa0


	//   ....[164]....
        /*0a70*/ 	.word	0x00022ff0


	//   ....[165]....
        /*0a74*/ 	.word	0x00023010


	//   ....[166]....
        /*0a78*/ 	.word	0x00023460


	//   ....[167]....
        /*0a7c*/ 	.word	0x00023490


	//   ....[168]....
        /*0a80*/ 	.word	0x00023500


	//   ....[169]....
        /*0a84*/ 	.word	0x00023530


	//   ....[170]....
        /*0a88*/ 	.word	0x00023560


	//   ....[171]....
        /*0a8c*/ 	.word	0x00023590


	//   ....[172]....
        /*0a90*/ 	.word	0x000235c0


	//   ....[173]....
        /*0a94*/ 	.word	0x000235f0


	//   ....[174]....
        /*0a98*/ 	.word	0x000237a0


	//   ....[175]....
        /*0a9c*/ 	.word	0x000237d0


	//   ....[176]....
        /*0aa0*/ 	.word	0x00023800


	//   ....[177]....
        /*0aa4*/ 	.word	0x00023830


	//   ....[178]....
        /*0aa8*/ 	.word	0x00023860


	//   ....[179]....
        /*0aac*/ 	.word	0x00023890


	//   ....[180]....
        /*0ab0*/ 	.word	0x00023950


	//   ....[181]....
        /*0ab4*/ 	.word	0x00023970


	//   ....[182]....
        /*0ab8*/ 	.word	0x00023990


	//   ....[183]....
        /*0abc*/ 	.word	0x000239f0


	//   ....[184]....
        /*0ac0*/ 	.word	0x00024420


	//   ....[185]....
        /*0ac4*/ 	.word	0x00024740


	//   ....[186]....
        /*0ac8*/ 	.word	0x000247d0


	//   ....[187]....
        /*0acc*/ 	.word	0x00024870


	//   ....[188]....
        /*0ad0*/ 	.word	0x00024900


	//   ....[189]....
        /*0ad4*/ 	.word	0x000249f0


	//   ....[190]....
        /*0ad8*/ 	.word	0x00024a80


	//   ....[191]....
        /*0adc*/ 	.word	0x00024b20


	//   ....[192]....
        /*0ae0*/ 	.word	0x00024bb0


	//   ....[193]....
        /*0ae4*/ 	.word	0x00024ca0


	//   ....[194]....
        /*0ae8*/ 	.word	0x00024d30


	//   ....[195]....
        /*0aec*/ 	.word	0x00024dd0


	//   ....[196]....
        /*0af0*/ 	.word	0x00024e60


	//   ....[197]....
        /*0af4*/ 	.word	0x00024f50


	//   ....[198]....
        /*0af8*/ 	.word	0x00024fe0


	//   ....[199]....
        /*0afc*/ 	.word	0x00025030


	//   ....[200]....
        /*0b00*/ 	.word	0x00025080


	//   ....[201]....
        /*0b04*/ 	.word	0x00025120


	//   ....[202]....
        /*0b08*/ 	.word	0x000251b0


	//   ....[203]....
        /*0b0c*/ 	.word	0x00025200


	//   ....[204]....
        /*0b10*/ 	.word	0x00025250


	//   ....[205]....
        /*0b14*/ 	.word	0x00025340


	//   ....[206]....
        /*0b18*/ 	.word	0x000253d0


	//   ....[207]....
        /*0b1c*/ 	.word	0x00025420


	//   ....[208]....
        /*0b20*/ 	.word	0x00025470


	//   ....[209]....
        /*0b24*/ 	.word	0x00025500


	//   ....[210]....
        /*0b28*/ 	.word	0x00025590


	//   ....[211]....
        /*0b2c*/ 	.word	0x000255e0


	//   ....[212]....
        /*0b30*/ 	.word	0x00025630


	//   ....[213]....
        /*0b34*/ 	.word	0x00025930


	//   ....[214]....
        /*0b38*/ 	.word	0x00025c10


	//   ....[215]....
        /*0b3c*/ 	.word	0x00025d00


	//   ....[216]....
        /*0b40*/ 	.word	0x00025da0


	//   ....[217]....
        /*0b44*/ 	.word	0x00025ed0


	//   ....[218]....
        /*0b48*/ 	.word	0x00025f30


	//   ....[219]....
        /*0b4c*/ 	.word	0x00026060


	//   ....[220]....
        /*0b50*/ 	.word	0x000260c0


	//   ....[221]....
        /*0b54*/ 	.word	0x000261f0


	//   ....[222]....
        /*0b58*/ 	.word	0x00026250


	//   ....[223]....
        /*0b5c*/ 	.word	0x00026380


	//   ....[224]....
        /*0b60*/ 	.word	0x000263e0


	//   ....[225]....
        /*0b64*/ 	.word	0x00026500


	//   ....[226]....
        /*0b68*/ 	.word	0x00026550


	//   ....[227]....
        /*0b6c*/ 	.word	0x00026600


	//   ....[228]....
        /*0b70*/ 	.word	0x00026660


	//   ....[229]....
        /*0b74*/ 	.word	0x00026780


	//   ....[230]....
        /*0b78*/ 	.word	0x000267d0


	//   ....[231]....
        /*0b7c*/ 	.word	0x00026900


	//   ....[232]....
        /*0b80*/ 	.word	0x00026950


	//   ....[233]....
        /*0b84*/ 	.word	0x00026a80


	//   ....[234]....
        /*0b88*/ 	.word	0x00026ad0


	//   ....[235]....
        /*0b8c*/ 	.word	0x00026c00


	//   ....[236]....
        /*0b90*/ 	.word	0x00026c50


	//   ....[237]....
        /*0b94*/ 	.word	0x00026d80


	//   ....[238]....
        /*0b98*/ 	.word	0x00026dd0


	//   ....[239]....
        /*0b9c*/ 	.word	0x00026f00


	//   ....[240]....
        /*0ba0*/ 	.word	0x00026f50


	//   ....[241]....
        /*0ba4*/ 	.word	0x00027060


	//   ....[242]....
        /*0ba8*/ 	.word	0x000270b0


	//   ....[243]....
        /*0bac*/ 	.word	0x000271e0


	//   ....[244]....
        /*0bb0*/ 	.word	0x00027290


	//   ....[245]....
        /*0bb4*/ 	.word	0x000273b0


	//   ....[246]....
        /*0bb8*/ 	.word	0x00027400


	//   ....[247]....
        /*0bbc*/ 	.word	0x000274f0


	//   ....[248]....
        /*0bc0*/ 	.word	0x00027540


	//   ....[249]....
        /*0bc4*/ 	.word	0x00027630


	//   ....[250]....
        /*0bc8*/ 	.word	0x00027680


	//   ....[251]....
        /*0bcc*/ 	.word	0x00027770


	//   ....[252]....
        /*0bd0*/ 	.word	0x000277c0


	//   ....[253]....
        /*0bd4*/ 	.word	0x000278b0


	//   ....[254]....
        /*0bd8*/ 	.word	0x00027900


	//   ....[255]....
        /*0bdc*/ 	.word	0x000279f0


	//   ....[0]....
        /*0be0*/ 	.word	0x00027a90


	//   ....[1]....
        /*0be4*/ 	.word	0x00027ba0


	//   ....[2]....
        /*0be8*/ 	.word	0x00027bf0


	//   ....[3]....
        /*0bec*/ 	.word	0x00027cf0


	//   ....[4]....
        /*0bf0*/ 	.word	0x00027d40


	//   ....[5]....
        /*0bf4*/ 	.word	0x00027e40


	//   ....[6]....
        /*0bf8*/ 	.word	0x00027e90


	//   ....[7]....
        /*0bfc*/ 	.word	0x00027f90


	//   ....[8]....
        /*0c00*/ 	.word	0x00027fe0


	//   ....[9]....
        /*0c04*/ 	.word	0x000280e0


	//   ....[10]....
        /*0c08*/ 	.word	0x00028130


	//   ....[11]....
        /*0c0c*/ 	.word	0x00028220


	//   ....[12]....
        /*0c10*/ 	.word	0x000282f0


	//   ....[13]....
        /*0c14*/ 	.word	0x00028440


	//   ....[14]....
        /*0c18*/ 	.word	0x00028490


	//   ....[15]....
        /*0c1c*/ 	.word	0x00028580


	//   ....[16]....
        /*0c20*/ 	.word	0x000285d0


	//   ....[17]....
        /*0c24*/ 	.word	0x000286d0


	//   ....[18]....
        /*0c28*/ 	.word	0x00028720


	//   ....[19]....
        /*0c2c*/ 	.word	0x00028810


	//   ....[20]....
        /*0c30*/ 	.word	0x00028860


	//   ....[21]....
        /*0c34*/ 	.word	0x00028940


	//   ....[22]....
        /*0c38*/ 	.word	0x00028990


	//   ....[23]....
        /*0c3c*/ 	.word	0x00028a20


	//   ....[24]....
        /*0c40*/ 	.word	0x00028ac0


	//   ....[25]....
        /*0c44*/ 	.word	0x00028c50


	//   ....[26]....
        /*0c48*/ 	.word	0x00028cc0


	//   ....[27]....
        /*0c4c*/ 	.word	0x00028d30


	//   ....[28]....
        /*0c50*/ 	.word	0x00028da0


	//   ....[29]....
        /*0c54*/ 	.word	0x00028e10


	//   ....[30]....
        /*0c58*/ 	.word	0x00028e90


	//   ....[31]....
        /*0c5c*/ 	.word	0x00028f10


	//   ....[32]....
        /*0c60*/ 	.word	0x00028fa0


	//   ....[33]....
        /*0c64*/ 	.word	0x00029010


	//   ....[34]....
        /*0c68*/ 	.word	0x00029080


	//   ....[35]....
        /*0c6c*/ 	.word	0x000290f0


	//   ....[36]....
        /*0c70*/ 	.word	0x00029170


	//   ....[37]....
        /*0c74*/ 	.word	0x000291e0


	//   ....[38]....
        /*0c78*/ 	.word	0x00029270


	//   ....[39]....
        /*0c7c*/ 	.word	0x000292d0


	//   ....[40]....
        /*0c80*/ 	.word	0x00029360


	//   ....[41]....
        /*0c84*/ 	.word	0x00029490


	//----- nvinfo : EIATTR_REG_RECONFIG
	.align		4
.L_560:
        /*0c88*/ 	.byte	0x01, 0x54
	.zero		2


	//----- nvinfo : EIATTR_SYSCALL_OFFSETS
	.align		4
        /*0c8c*/ 	.byte	0x04, 0x46
        /*0c8e*/ 	.short	(.L_562 - .L_561)


	//   ....[0]....
.L_561:
        /*0c90*/ 	.word	0x00001fb0


	//   ....[1]....
        /*0c94*/ 	.word	0x00002100


	//   ....[2]....
        /*0c98*/ 	.word	0x0000b750


	//   ....[3]....
        /*0c9c*/ 	.word	0x0000ba50


	//   ....[4]....
        /*0ca0*/ 	.word	0x0001fdc0


	//   ....[5]....
        /*0ca4*/ 	.word	0x0001ff10


	//   ....[6]....
        /*0ca8*/ 	.word	0x00020000


	//   ....[7]....
        /*0cac*/ 	.word	0x00020fe0


	//----- nvinfo : EIATTR_MBARRIER_INSTR_OFFSETS
	.align		4
.L_562:
        /*0cb0*/ 	.byte	0x04, 0x39
        /*0cb2*/ 	.short	(.L_564 - .L_563)


	//   ....[0]....
.L_563:
        /*0cb4*/ 	.word	0x00000270
        /*0cb8*/ 	.word	0x000000ff
        /*0cbc*/ 	.word	0x0002a800
        /*0cc0*/ 	.short	0x0100
        /*0cc2*/ 	.byte	0x08
	.zero		1


	//   ....[1]....
        /*0cc4*/ 	.word	0x00000280
        /*0cc8*/ 	.word	0x000000ff
        /*0ccc*/ 	.word	0x0002a820
        /*0cd0*/ 	.short	0x0100
        /*0cd2*/ 	.byte	0x08
	.zero		1


	//   ....[2]....
        /*0cd4*/ 	.word	0x00000370
        /*0cd8*/ 	.word	0x000000ff
        /*0cdc*/ 	.word	0x0002a830
        /*0ce0*/ 	.short	0x0100
        /*0ce2*/ 	.byte	0x08
	.zero		1


	//   ....[3]....
        /*0ce4*/ 	.word	0x00000380
        /*0ce8*/ 	.word	0x000000ff
        /*0cec*/ 	.word	0x0002a840
        /*0cf0*/ 	.short	0x0100
        /*0cf2*/ 	.byte	0x08
	.zero		1


	//   ....[4]....
        /*0cf4*/ 	.word	0x00000390
        /*0cf8*/ 	.word	0x000000ff
        /*0cfc*/ 	.word	0x0002a838
        /*0d00*/ 	.short	0x0100
        /*0d02*/ 	.byte	0x08
	.zero		1


	//   ....[5]....
        /*0d04*/ 	.word	0x000003a0
        /*0d08*/ 	.word	0x000000ff
        /*0d0c*/ 	.word	0x0002a848
        /*0d10*/ 	.short	0x0100
        /*0d12*/ 	.byte	0x08
	.zero		1


	//   ....[6]....
        /*0d14*/ 	.word	0x000004d0
        /*0d18*/ 	.word	0x000000ff
        /*0d1c*/ 	.word	0x0002a850
        /*0d20*/ 	.short	0x0100
        /*0d22*/ 	.byte	0x08
	.zero		1


	//   ....[7]....
        /*0d24*/ 	.word	0x000004e0
        /*0d28*/ 	.word	0x000000ff
        /*0d2c*/ 	.word	0x0002a860
        /*0d30*/ 	.short	0x0100
        /*0d32*/ 	.byte	0x08
	.zero		1


	//   ....[8]....
        /*0d34*/ 	.word	0x000004f0
        /*0d38*/ 	.word	0x000000ff
        /*0d3c*/ 	.word	0x0002a858
        /*0d40*/ 	.short	0x0100
        /*0d42*/ 	.byte	0x08
	.zero		1


	//   ....[9]....
        /*0d44*/ 	.word	0x00000500
        /*0d48*/ 	.word	0x000000ff
        /*0d4c*/ 	.word	0x0002a868
        /*0d50*/ 	.short	0x0100
        /*0d52*/ 	.byte	0x08
	.zero		1


	//   ....[10]....
        /*0d54*/ 	.word	0x000005f0
        /*0d58*/ 	.word	0x000000ff
        /*0d5c*/ 	.word	0x0002a870
        /*0d60*/ 	.short	0x0100
        /*0d62*/ 	.byte	0x06
	.zero		1


	//   ....[11]....
        /*0d64*/ 	.word	0x00000600
        /*0d68*/ 	.word	0x000000ff
        /*0d6c*/ 	.word	0x0002a880
        /*0d70*/ 	.short	0x0100
        /*0d72*/ 	.byte	0x06
	.zero		1


	//   ....[12]....
        /*0d74*/ 	.word	0x00000610
        /*0d78*/ 	.word	0x000000ff
        /*0d7c*/ 	.word	0x0002a878
        /*0d80*/ 	.short	0x0100
        /*0d82*/ 	.byte	0x06
	.zero		1


	//   ....[13]....
        /*0d84*/ 	.word	0x00000620
        /*0d88*/ 	.word	0x000000ff
        /*0d8c*/ 	.word	0x0002a888
        /*0d90*/ 	.short	0x0100
        /*0d92*/ 	.byte	0x06
	.zero		1


	//   ....[14]....
        /*0d94*/ 	.word	0x00000750
        /*0d98*/ 	.word	0x000000ff
        /*0d9c*/ 	.word	0x0002a890
        /*0da0*/ 	.short	0x0100
        /*0da2*/ 	.byte	0x08
	.zero		1


	//   ....[15]....
        /*0da4*/ 	.word	0x00000760
        /*0da8*/ 	.word	0x000000ff
        /*0dac*/ 	.word	0x0002a8a0
        /*0db0*/ 	.short	0x0100
        /*0db2*/ 	.byte	0x08
	.zero		1


	//   ....[16]....
        /*0db4*/ 	.word	0x00000770
        /*0db8*/ 	.word	0x000000ff
        /*0dbc*/ 	.word	0x0002a898
        /*0dc0*/ 	.short	0x0100
        /*0dc2*/ 	.byte	0x08
	.zero		1


	//   ....[17]....
        /*0dc4*/ 	.word	0x00000780
        /*0dc8*/ 	.word	0x000000ff
        /*0dcc*/ 	.word	0x0002a8a8
        /*0dd0*/ 	.short	0x0100
        /*0dd2*/ 	.byte	0x08
	.zero		1


	//   ....[18]....
        /*0dd4*/ 	.word	0x000008b0
        /*0dd8*/ 	.word	0x000000ff
        /*0ddc*/ 	.word	0x0002a8b0
        /*0de0*/ 	.short	0x0100
        /*0de2*/ 	.byte	0x08
	.zero		1


	//   ....[19]....
        /*0de4*/ 	.word	0x000008c0
        /*0de8*/ 	.word	0x000000ff
        /*0dec*/ 	.word	0x0002a8c0
        /*0df0*/ 	.short	0x0100
        /*0df2*/ 	.byte	0x08
	.zero		1


	//   ....[20]....
        /*0df4*/ 	.word	0x000008d0
        /*0df8*/ 	.word	0x000000ff
        /*0dfc*/ 	.word	0x0002a8b8
        /*0e00*/ 	.short	0x0100
        /*0e02*/ 	.byte	0x08
	.zero		1


	//   ....[21]....
        /*0e04*/ 	.word	0x000008e0
        /*0e08*/ 	.word	0x000000ff
        /*0e0c*/ 	.word	0x0002a8c8
        /*0e10*/ 	.short	0x0100
        /*0e12*/ 	.byte	0x08
	.zero		1


	//   ....[22]....
        /*0e14*/ 	.word	0x00003bc0
        /*0e18*/ 	.word	0x00000054
        /*0e1c*/ 	.word	0x0002a890
        /*0e20*/ 	.short	0x010a
        /*0e22*/ 	.byte	0x3f
	.zero		1


	//   ....[23]....
        /*0e24*/ 	.word	0x000072b0
        /*0e28*/ 	.word	0x00000054
        /*0e2c*/ 	.word	0x0002a890
        /*0e30*/ 	.short	0x010a
        /*0e32*/ 	.byte	0x3f
	.zero		1


	//   ....[24]....
        /*0e34*/ 	.word	0x0000a210
        /*0e38*/ 	.word	0x00000054
        /*0e3c*/ 	.word	0x0002a890
        /*0e40*/ 	.short	0x010a
        /*0e42*/ 	.byte	0x3f
	.zero		1


	//   ....[25]....
        /*0e44*/ 	.word	0x0000a9d0
        /*0e48*/ 	.word	0x0000000b
        /*0e4c*/ 	.word	0x00000000
        /*0e50*/ 	.short	0x0101
        /*0e52*/ 	.byte	0x3f
	.zero		1


	//   ....[26]....
        /*0e54*/ 	.word	0x0000aa10
        /*0e58*/ 	.word	0x00000054
        /*0e5c*/ 	.word	0x0002a8b0
        /*0e60*/ 	.short	0x010a
        /*0e62*/ 	.byte	0x3f
	.zero		1


	//   ....[27]....
        /*0e64*/ 	.word	0x0000afc0
        /*0e68*/ 	.word	0x00000054
        /*0e6c*/ 	.word	0x00000000
        /*0e70*/ 	.short	0x0101
        /*0e72*/ 	.byte	0x3f
	.zero		1


	//   ....[28]....
        /*0e74*/ 	.word	0x0000b7d0
        /*0e78*/ 	.word	0x00000002
        /*0e7c*/ 	.word	0x0002a800
        /*0e80*/ 	.short	0x010a
        /*0e82*/ 	.byte	0x3f
	.zero		1


	//   ....[29]....
        /*0e84*/ 	.word	0x0000b820
        /*0e88*/ 	.word	0x00000002
        /*0e8c*/ 	.word	0x0002a800
        /*0e90*/ 	.short	0x010a
        /*0e92*/ 	.byte	0x3f
	.zero		1


	//   ....[30]....
        /*0e94*/ 	.word	0x0000cc10
        /*0e98*/ 	.word	0x00000002
        /*0e9c*/ 	.word	0x0002a800
        /*0ea0*/ 	.short	0x010a
        /*0ea2*/ 	.byte	0x3f
	.zero		1


	//   ....[31]....
        /*0ea4*/ 	.word	0x0000fe10
        /*0ea8*/ 	.word	0x00000002
        /*0eac*/ 	.word	0x0002a800
        /*0eb0*/ 	.short	0x010a
        /*0eb2*/ 	.byte	0x3f
	.zero		1


	//   ....[32]....
        /*0eb4*/ 	.word	0x00012660
        /*0eb8*/ 	.word	0x00000009
        /*0ebc*/ 	.word	0x0002a830
        /*0ec0*/ 	.short	0x010a
        /*0ec2*/ 	.byte	0x3f
	.zero		1


	//   ....[33]....
        /*0ec4*/ 	.word	0x000126a0
        /*0ec8*/ 	.word	0x00000009
        /*0ecc*/ 	.word	0x0002a830
        /*0ed0*/ 	.short	0x010a
        /*0ed2*/ 	.byte	0x3f
	.zero		1


	//   ....[34]....
        /*0ed4*/ 	.word	0x00012ff0
        /*0ed8*/ 	.word	0x00000009
        /*0edc*/ 	.word	0x00000000
        /*0ee0*/ 	.short	0x0101
        /*0ee2*/ 	.byte	0x3f
	.zero		1


	//   ....[35]....
        /*0ee4*/ 	.word	0x00014900
        /*0ee8*/ 	.word	0x00000009
        /*0eec*/ 	.word	0x0002a830
        /*0ef0*/ 	.short	0x010a
        /*0ef2*/ 	.byte	0x3f
	.zero		1


	//   ....[36]....
        /*0ef4*/ 	.word	0x00014980
        /*0ef8*/ 	.word	0x00000009
        /*0efc*/ 	.word	0x0002a830
        /*0f00*/ 	.short	0x010a
        /*0f02*/ 	.byte	0x3f
	.zero		1


	//   ....[37]....
        /*0f04*/ 	.word	0x00015400
        /*0f08*/ 	.word	0x00000015
        /*0f0c*/ 	.word	0x0002a850
        /*0f10*/ 	.short	0x010a
        /*0f12*/ 	.byte	0x3f
	.zero		1


	//   ....[38]....
        /*0f14*/ 	.word	0x00015450
        /*0f18*/ 	.word	0x00000015
        /*0f1c*/ 	.word	0x0002a850
        /*0f20*/ 	.short	0x010a
        /*0f22*/ 	.byte	0x3f
	.zero		1


	//   ....[39]....
        /*0f24*/ 	.word	0x000157e0
        /*0f28*/ 	.word	0x00000009
        /*0f2c*/ 	.word	0x00000000
        /*0f30*/ 	.short	0x0101
        /*0f32*/ 	.byte	0x3f
	.zero		1


	//   ....[40]....
        /*0f34*/ 	.word	0x00016c90
        /*0f38*/ 	.word	0x00000015
        /*0f3c*/ 	.word	0x00000000
        /*0f40*/ 	.short	0x0101
        /*0f42*/ 	.byte	0x3f
	.zero		1


	//   ....[41]....
        /*0f44*/ 	.word	0x00016f60
        /*0f48*/ 	.word	0x00000003
        /*0f4c*/ 	.word	0x0002a830
        /*0f50*/ 	.short	0x010a
        /*0f52*/ 	.byte	0x3f
	.zero		1


	//   ....[42]....
        /*0f54*/ 	.word	0x00016fe0
        /*0f58*/ 	.word	0x00000003
        /*0f5c*/ 	.word	0x0002a830
        /*0f60*/ 	.short	0x010a
        /*0f62*/ 	.byte	0x3f
	.zero		1


	//   ....[43]....
        /*0f64*/ 	.word	0x00017a40
        /*0f68*/ 	.word	0x00000014
        /*0f6c*/ 	.word	0x0002a850
        /*0f70*/ 	.short	0x010a
        /*0f72*/ 	.byte	0x3f
	.zero		1


	//   ....[44]....
        /*0f74*/ 	.word	0x00017a90
        /*0f78*/ 	.word	0x00000014
        /*0f7c*/ 	.word	0x0002a850
        /*0f80*/ 	.short	0x010a
        /*0f82*/ 	.byte	0x3f
	.zero		1


	//   ....[45]....
        /*0f84*/ 	.word	0x00018350
        /*0f88*/ 	.word	0x00000062
        /*0f8c*/ 	.word	0x00000000
        /*0f90*/ 	.short	0x0101
        /*0f92*/ 	.byte	0x3f
	.zero		1


	//   ....[46]....
        /*0f94*/ 	.word	0x00018bb0
        /*0f98*/ 	.word	0x0000006b
        /*0f9c*/ 	.word	0x00000000
        /*0fa0*/ 	.short	0x0101
        /*0fa2*/ 	.byte	0x3f
	.zero		1


	//   ....[47]....
        /*0fa4*/ 	.word	0x000191c0
        /*0fa8*/ 	.word	0x00000005
        /*0fac*/ 	.word	0x0002a850
        /*0fb0*/ 	.short	0x010a
        /*0fb2*/ 	.byte	0x3f
	.zero		1


	//   ....[48]....
        /*0fb4*/ 	.word	0x00019260
        /*0fb8*/ 	.word	0x00000005
        /*0fbc*/ 	.word	0x0002a850
        /*0fc0*/ 	.short	0x010a
        /*0fc2*/ 	.byte	0x3f
	.zero		1


	//   ....[49]....
        /*0fc4*/ 	.word	0x00019760
        /*0fc8*/ 	.word	0x00000005
        /*0fcc*/ 	.word	0x00000000
        /*0fd0*/ 	.short	0x0101
        /*0fd2*/ 	.byte	0x3f
	.zero		1


	//   ....[50]....
        /*0fd4*/ 	.word	0x0001adb0
        /*0fd8*/ 	.word	0x00000000
        /*0fdc*/ 	.word	0x00000000
        /*0fe0*/ 	.short	0x0101
        /*0fe2*/ 	.byte	0x3f
	.zero		1


	//   ....[51]....
        /*0fe4*/ 	.word	0x0001b4c0
        /*0fe8*/ 	.word	0x0000000a
        /*0fec*/ 	.word	0x00000000
        /*0ff0*/ 	.short	0x0101
        /*0ff2*/ 	.byte	0x3f
	.zero		1


	//   ....[52]....
        /*0ff4*/ 	.word	0x0001e720
        /*0ff8*/ 	.word	0x00000016
        /*0ffc*/ 	.word	0x0002a820
        /*1000*/ 	.short	0x010a
        /*1002*/ 	.byte	0x3f
	.zero		1


	//   ....[53]....
        /*1004*/ 	.word	0x0001e7b0
        /*1008*/ 	.word	0x0000000d
        /*100c*/ 	.word	0x0002a8a0
        /*1010*/ 	.short	0x010a
        /*1012*/ 	.byte	0x3f
	.zero		1


	//   ....[54]....
        /*1014*/ 	.word	0x0001ebf0
        /*1018*/ 	.word	0x0000000d
        /*101c*/ 	.word	0x0002a8c0
        /*1020*/ 	.short	0x010a
        /*1022*/ 	.byte	0x3f
	.zero		1


	//   ....[55]....
        /*1024*/ 	.word	0x0001f020
        /*1028*/ 	.word	0x0000000c
        /*102c*/ 	.word	0x0002a8a0
        /*1030*/ 	.short	0x010a
        /*1032*/ 	.byte	0x3f
	.zero		1


	//   ....[56]....
        /*1034*/ 	.word	0x0001f450
        /*1038*/ 	.word	0x0000000c
        /*103c*/ 	.word	0x0002a8c0
        /*1040*/ 	.short	0x010a
        /*1042*/ 	.byte	0x3f
	.zero		1


	//   ....[57]....
        /*1044*/ 	.word	0x00020610
        /*1048*/ 	.word	0x00000007
        /*104c*/ 	.word	0x0002a840
        /*1050*/ 	.short	0x010a
        /*1052*/ 	.byte	0x3f
	.zero		1


	//   ....[58]....
        /*1054*/ 	.word	0x00020ce0
        /*1058*/ 	.word	0x00000007
        /*105c*/ 	.word	0x0002a830
        /*1060*/ 	.short	0x0107
        /*1062*/ 	.byte	0x3f
	.zero		1


	//   ....[59]....
        /*1064*/ 	.word	0x00020db0
        /*1068*/ 	.word	0x00000007
        /*106c*/ 	.word	0x0002a830
        /*1070*/ 	.short	0x0101
        /*1072*/ 	.byte	0x3f
	.zero		1


	//   ....[60]....
        /*1074*/ 	.word	0x000219a0
        /*1078*/ 	.word	0x00000016
        /*107c*/ 	.word	0x0002a800
        /*1080*/ 	.short	0x0107
        /*1082*/ 	.byte	0x3f
	.zero		1


	//   ....[61]....
        /*1084*/ 	.word	0x00021ab0
        /*1088*/ 	.word	0x00000016
        /*108c*/ 	.word	0x0002a800
        /*1090*/ 	.short	0x0101
        /*1092*/ 	.byte	0x3f
	.zero		1


	//   ....[62]....
        /*1094*/ 	.word	0x00021ad0
        /*1098*/ 	.word	0x00000016
        /*109c*/ 	.word	0x0002a820
        /*10a0*/ 	.short	0x010a
        /*10a2*/ 	.byte	0x3f
	.zero		1


	//   ....[63]....
        /*10a4*/ 	.word	0x00021e60
        /*10a8*/ 	.word	0x00000006
        /*10ac*/ 	.word	0x0002a840
        /*10b0*/ 	.short	0x010a
        /*10b2*/ 	.byte	0x3f
	.zero		1


	//   ....[64]....
        /*10b4*/ 	.word	0x00022360
        /*10b8*/ 	.word	0x00000006
        /*10bc*/ 	.word	0x0002a830
        /*10c0*/ 	.short	0x0107
        /*10c2*/ 	.byte	0x3f
	.zero		1


	//   ....[65]....
        /*10c4*/ 	.word	0x00022420
        /*10c8*/ 	.word	0x00000006
        /*10cc*/ 	.word	0x0002a830
        /*10d0*/ 	.short	0x0101
        /*10d2*/ 	.byte	0x3f
	.zero		1


	//   ....[66]....
        /*10d4*/ 	.word	0x00022480
        /*10d8*/ 	.word	0x00000004
        /*10dc*/ 	.word	0x0002a860
        /*10e0*/ 	.short	0x010a
        /*10e2*/ 	.byte	0x3f
	.zero		1


	//   ....[67]....
        /*10e4*/ 	.word	0x000228f0
        /*10e8*/ 	.word	0x00000004
        /*10ec*/ 	.word	0x0002a850
        /*10f0*/ 	.short	0x0107
        /*10f2*/ 	.byte	0x3f
	.zero		1


	//   ....[68]....
        /*10f4*/ 	.word	0x00022a70
        /*10f8*/ 	.word	0x00000004
        /*10fc*/ 	.word	0x0002a850
        /*1100*/ 	.short	0x0101
        /*1102*/ 	.byte	0x3f
	.zero		1


	//   ....[69]....
        /*1104*/ 	.word	0x00022ce0
        /*1108*/ 	.word	0x00000000
        /*110c*/ 	.word	0x0002a860
        /*1110*/ 	.short	0x010a
        /*1112*/ 	.byte	0x3f
	.zero		1


	//   ....[70]....
        /*1114*/ 	.word	0x00023160
        /*1118*/ 	.word	0x00000000
        /*111c*/ 	.word	0x0002a850
        /*1120*/ 	.short	0x0107
        /*1122*/ 	.byte	0x3f
	.zero		1


	//   ....[71]....
        /*1124*/ 	.word	0x00023230
        /*1128*/ 	.word	0x00000000
        /*112c*/ 	.word	0x0002a850
        /*1130*/ 	.short	0x0101
        /*1132*/ 	.byte	0x3f
	.zero		1


	//   ....[72]....
        /*1134*/ 	.word	0x000243a0
        /*1138*/ 	.word	0x00000005
        /*113c*/ 	.word	0x0002a820
        /*1140*/ 	.short	0x010a
        /*1142*/ 	.byte	0x3f
	.zero		1


	//   ....[73]....
        /*1144*/ 	.word	0x00024510
        /*1148*/ 	.word	0x00000003
        /*114c*/ 	.word	0x0002a840
        /*1150*/ 	.short	0x010a
        /*1152*/ 	.byte	0x3f
	.zero		1


	//   ....[74]....
        /*1154*/ 	.word	0x000245b0
        /*1158*/ 	.word	0x00000005
        /*115c*/ 	.word	0x0002a840
        /*1160*/ 	.short	0x010a
        /*1162*/ 	.byte	0x3f
	.zero		1


	//   ....[75]....
        /*1164*/ 	.word	0x000245f0
        /*1168*/ 	.word	0x00000003
        /*116c*/ 	.word	0x0002a860
        /*1170*/ 	.short	0x010a
        /*1172*/ 	.byte	0x3f
	.zero		1


	//   ....[76]....
        /*1174*/ 	.word	0x00024630
        /*1178*/ 	.word	0x00000005
        /*117c*/ 	.word	0x0002a860
        /*1180*/ 	.short	0x010a
        /*1182*/ 	.byte	0x3f
	.zero		1


	//   ....[77]....
        /*1184*/ 	.word	0x00024690
        /*1188*/ 	.word	0x00000054
        /*118c*/ 	.word	0x0002a890
        /*1190*/ 	.short	0x010a
        /*1192*/ 	.byte	0x3f
	.zero		1


	//   ....[78]....
        /*1194*/ 	.word	0x00024940
        /*1198*/ 	.word	0x00000054
        /*119c*/ 	.word	0x0002a890
        /*11a0*/ 	.short	0x010a
        /*11a2*/ 	.byte	0x3f
	.zero		1


	//   ....[79]....
        /*11a4*/ 	.word	0x00024bf0
        /*11a8*/ 	.word	0x00000054
        /*11ac*/ 	.word	0x0002a890
        /*11b0*/ 	.short	0x010a
        /*11b2*/ 	.byte	0x3f
	.zero		1


	//   ....[80]....
        /*11b4*/ 	.word	0x00024ea0
        /*11b8*/ 	.word	0x00000054
        /*11bc*/ 	.word	0x0002a8b0
        /*11c0*/ 	.short	0x010a
        /*11c2*/ 	.byte	0x3f
	.zero		1


	//   ....[81]....
        /*11c4*/ 	.word	0x00025290
        /*11c8*/ 	.word	0x00000002
        /*11cc*/ 	.word	0x0002a800
        /*11d0*/ 	.short	0x010a
        /*11d2*/ 	.byte	0x3f
	.zero		1


	//   ....[82]....
        /*11d4*/ 	.word	0x00025670
        /*11d8*/ 	.word	0x00000002
        /*11dc*/ 	.word	0x0002a800
        /*11e0*/ 	.short	0x010a
        /*11e2*/ 	.byte	0x3f
	.zero		1


	//   ....[83]....
        /*11e4*/ 	.word	0x000256c0
        /*11e8*/ 	.word	0x00000009
        /*11ec*/ 	.word	0x0002a830
        /*11f0*/ 	.short	0x010a
        /*11f2*/ 	.byte	0x3f
	.zero		1


	//   ....[84]....
        /*11f4*/ 	.word	0x00025710
        /*11f8*/ 	.word	0x00000009
        /*11fc*/ 	.word	0x0002a830
        /*1200*/ 	.short	0x010a
        /*1202*/ 	.byte	0x3f
	.zero		1


	//   ....[85]....
        /*1204*/ 	.word	0x00025760
        /*1208*/ 	.word	0x00000015
        /*120c*/ 	.word	0x0002a850
        /*1210*/ 	.short	0x010a
        /*1212*/ 	.byte	0x3f
	.zero		1


	//   ....[86]....
        /*1214*/ 	.word	0x000257b0
        /*1218*/ 	.word	0x00000003
        /*121c*/ 	.word	0x0002a830
        /*1220*/ 	.short	0x010a
        /*1222*/ 	.byte	0x3f
	.zero		1


	//   ....[87]....
        /*1224*/ 	.word	0x00025800
        /*1228*/ 	.word	0x00000014
        /*122c*/ 	.word	0x0002a850
        /*1230*/ 	.short	0x010a
        /*1232*/ 	.byte	0x3f
	.zero		1


	//   ....[88]....
        /*1234*/ 	.word	0x00025850
        /*1238*/ 	.word	0x00000005
        /*123c*/ 	.word	0x0002a850
        /*1240*/ 	.short	0x010a
        /*1242*/ 	.byte	0x3f
	.zero		1


	//   ....[89]....
        /*1244*/ 	.word	0x000259f0
        /*1248*/ 	.word	0x00000016
        /*124c*/ 	.word	0x0002a820
        /*1250*/ 	.short	0x010a
        /*1252*/ 	.byte	0x3f
	.zero		1


	//   ....[90]....
        /*1254*/ 	.word	0x00025a40
        /*1258*/ 	.word	0x0000000d
        /*125c*/ 	.word	0x0002a8a0
        /*1260*/ 	.short	0x010a
        /*1262*/ 	.byte	0x3f
	.zero		1


	//   ....[91]....
        /*1264*/ 	.word	0x00025a90
        /*1268*/ 	.word	0x0000000d
        /*126c*/ 	.word	0x0002a8c0
        /*1270*/ 	.short	0x010a
        /*1272*/ 	.byte	0x3f
	.zero		1


	//   ....[92]....
        /*1274*/ 	.word	0x00025ae0
        /*1278*/ 	.word	0x0000000c
        /*127c*/ 	.word	0x0002a8a0
        /*1280*/ 	.short	0x010a
        /*1282*/ 	.byte	0x3f
	.zero		1


	//   ....[93]....
        /*1284*/ 	.word	0x00025b30
        /*1288*/ 	.word	0x0000000c
        /*128c*/ 	.word	0x0002a8c0
        /*1290*/ 	.short	0x010a
        /*1292*/ 	.byte	0x3f
	.zero		1


	//   ....[94]....
        /*1294*/ 	.word	0x00025c50
        /*1298*/ 	.word	0x00000007
        /*129c*/ 	.word	0x0002a840
        /*12a0*/ 	.short	0x010a
        /*12a2*/ 	.byte	0x3f
	.zero		1


	//   ....[95]....
        /*12a4*/ 	.word	0x000270e0
        /*12a8*/ 	.word	0x00000016
        /*12ac*/ 	.word	0x0002a820
        /*12b0*/ 	.short	0x010a
        /*12b2*/ 	.byte	0x3f
	.zero		1


	//   ....[96]....
        /*12b4*/ 	.word	0x00027130
        /*12b8*/ 	.word	0x00000006
        /*12bc*/ 	.word	0x0002a840
        /*12c0*/ 	.short	0x010a
        /*12c2*/ 	.byte	0x3f
	.zero		1


	//   ....[97]....
        /*12c4*/ 	.word	0x00027940
        /*12c8*/ 	.word	0x00000004
        /*12cc*/ 	.word	0x0002a860
        /*12d0*/ 	.short	0x010a
        /*12d2*/ 	.byte	0x3f
	.zero		1


	//   ....[98]....
        /*12d4*/ 	.word	0x00028170
        /*12d8*/ 	.word	0x00000000
        /*12dc*/ 	.word	0x0002a860
        /*12e0*/ 	.short	0x010a
        /*12e2*/ 	.byte	0x3f
	.zero		1


	//   ....[99]....
        /*12e4*/ 	.word	0x000293b0
        /*12e8*/ 	.word	0x00000005
        /*12ec*/ 	.word	0x0002a820
        /*12f0*/ 	.short	0x010a
        /*12f2*/ 	.byte	0x3f
	.zero		1


	//   ....[100]....
        /*12f4*/ 	.word	0x00029550
        /*12f8*/ 	.word	0x00000003
        /*12fc*/ 	.word	0x0002a840
        /*1300*/ 	.short	0x010a
        /*1302*/ 	.byte	0x3f
	.zero		1


	//   ....[101]....
        /*1304*/ 	.word	0x000295a0
        /*1308*/ 	.word	0x00000005
        /*130c*/ 	.word	0x0002a840
        /*1310*/ 	.short	0x010a
        /*1312*/ 	.byte	0x3f
	.zero		1


	//   ....[102]....
        /*1314*/ 	.word	0x000295f0
        /*1318*/ 	.word	0x00000003
        /*131c*/ 	.word	0x0002a860
        /*1320*/ 	.short	0x010a
        /*1322*/ 	.byte	0x3f
	.zero		1


	//----- nvinfo : EIATTR_NUM_MBARRIERS
	.align		4
.L_564:
        /*1324*/ 	.byte	0x03, 0x38
        /*1326*/ 	.short	0x0016


	//----- nvinfo : EIATTR_EXIT_INSTR_OFFSETS
	.align		4
        /*1328*/ 	.byte	0x04, 0x1c
        /*132a*/ 	.short	(.L_566 - .L_565)


	//   ....[0]....
.L_565:
        /*132c*/ 	.word	0x00024680


	//----- nvinfo : EIATTR_MAX_THREADS
	.align		4
.L_566:
        /*1330*/ 	.byte	0x04, 0x05
        /*1332*/ 	.short	(.L_568 - .L_567)
.L_567:
        /*1334*/ 	.word	0x00000180
        /*1338*/ 	.word	0x00000001
        /*133c*/ 	.word	0x00000001


	//----- nvinfo : EIATTR_CRS_STACK_SIZE
	.align		4
.L_568:
        /*1340*/ 	.byte	0x04, 0x1e
        /*1342*/ 	.short	(.L_570 - .L_569)
.L_569:
        /*1344*/ 	.word	0x00000000


	//----- nvinfo : EIATTR_CBANK_PARAM_SIZE
	.align		4
.L_570:
        /*1348*/ 	.byte	0x03, 0x19
        /*134a*/ 	.short	0x0af0


	//----- nvinfo : EIATTR_PARAM_CBANK
	.align		4
        /*134c*/ 	.byte	0x04, 0x0a
        /*134e*/ 	.short	(.L_572 - .L_571)
	.align		4
.L_571:
        /*1350*/ 	.word	index@(.nv.constant0._ZN7cutlass13device_kernelIN5flash11enable_sm90INS1_16FlashAttnFwdSm90INS1_25CollectiveMainloopFwdSm90ILi2EN4cute5tupleIJNS5_1CILi1EEES8_S8_EEENS6_IJNS7_ILi128EEENS7_ILi96EEENS7_ILi192EEEEEELi128ENS_6half_tEfNS_4arch4Sm90ELb1ELb0ELb0ELb1ELb1ELb1ELb0ELb1ELb1ELb1ELb1ELb0EEENS1_21CollectiveEpilogueFwdINS6_IJSA_SA_SB_EEES9_SE_SG_Li256ELb1ELb1ELb1ELb0EEENS1_36VarlenDynamicPersistentTileSchedulerILi128ELi96ELi256ELi128ELb1ELb1ELb1ELb1ELb1ELb1EEEEEEEEEvNT_6ParamsE)
        /*1354*/ 	.short	0x0210
        /*1356*/ 	.short	0x0af0


	//----- nvinfo : EIATTR_SW_WAR
	.align		4
.L_572:
        /*1358*/ 	.byte	0x04, 0x36
        /*135a*/ 	.short	(.L_574 - .L_573)
.L_573:
        /*135c*/ 	.word	0x00000008
.L_574:


//--------------------- .nv.info._ZN7cutlass13device_kernelIN5flash11enable_sm90INS1_16FlashAttnFwdSm90INS1_25CollectiveMainloopFwdSm90ILi2EN4cute5tupleIJNS5_1CILi1EEES8_S8_EEENS6_IJNS7_ILi64EEESA_SA_EEELi512ENS_6half_tEfNS_4arch4Sm90ELb0ELb0ELb0ELb0ELb1ELb0ELb0ELb0ELb0ELb1ELb1ELb0EEENS1_21CollectiveEpilogueFwdINS6_IJSA_NS7_ILi512EEESA_EEES9_SC_SE_Li256ELb0ELb1ELb1ELb0EEENS1_19SingleTileSchedulerILb0ELb1ELb1ELi64EEEEEEEEEvNT_6ParamsE --------------------------
	.section	.nv.info._ZN7cutlass13device_kernelIN5flash11enable_sm90INS1_16FlashAttnFwdSm90INS1_25CollectiveMainloopFwdSm90ILi2EN4cute5tupleIJNS5_1CILi1EEES8_S8_EEENS6_IJNS7_ILi64EEESA_SA_EEELi512ENS_6half_tEfNS_4arch4Sm90ELb0ELb0ELb0ELb0ELb1ELb0ELb0ELb0ELb0ELb1ELb1ELb0EEENS1_21CollectiveEpilogueFwdINS6_IJSA_NS7_ILi512EEESA_EEES9_SC_SE_Li256ELb0ELb1ELb1ELb0EEENS1_19SingleTileSchedulerILb0ELb1ELb1ELi64EEEEEEEEEvNT_6ParamsE,"",@"SHT_CUDA_INFO"
	.sectionflags	@""
	.align	4


	//----- nvinfo : EIATTR_CUDA_API_VERSION
	.align		4
        /*0000*/ 	.byte	0x04, 0x37
        /*0002*/ 	.short	(.L_576 - .L_575)
.L_575:
        /*0004*/ 	.word	0x00000082


	//----- nvinfo : EIATTR_KPARAM_INFO
	.align		4
.L_576:
        /*0008*/ 	.byte	0x04, 0x17
        /*000a*/ 	.short	(.L_578 - .L_577)
.L_577:
        /*000c*/ 	.word	0x00000000
        /*0010*/ 	.short	0x0000
        /*0012*/ 	.short	0x0070
        /*0014*/ 	.byte	0x00, 0xf0, 0x01, 0x28


	//----- nvinfo : EIATTR_SPARSE_MMA_MASK
	.align		4
.L_578:
        /*0018*/ 	.byte	0x03, 0x50
        /*001a*/ 	.short	0x0000


	//----- nvinfo : EIATTR_MAXREG_COUNT
	.align		4
        /*001c*/ 	.byte	0x03, 0x1b
        /*001e*/ 	.short	0x00a8


	//----- nvinfo : EIATTR_NUM_BARRIERS
	.align		4
        /*0020*/ 	.byte	0x02, 0x4c
        /*0022*/ 	.byte	0x10
	.zero		1


	//----- nvinfo : EIATTR_EXTERNS
	.align		4
        /*0024*/ 	.byte	0x04, 0x0f
        /*0026*/ 	.short	(.L_580 - .L_579)


	//   ....[0]....
	.align		4
.L_579:
        /*0028*/ 	.word	index@(__assertfail)


	//----- nvinfo : EIATTR_MERCURY_ISA_VERSION
	.align		4
.L_580:
        /*002c*/ 	.byte	0x03, 0x5f
        /*002e*/ 	.short	0x0101


	//----- nvinfo : EIATTR_INT_WARP_WIDE_INSTR_OFFSETS
	.align		4
        /*0030*/ 	.byte	0x04, 0x31
        /*0032*/ 	.short	(.L_582 - .L_581)


	//   ....[0]....
.L_581:
        /*0034*/ 	.word	0x000000b0


	//   ....[1]....
        /*0038*/ 	.word	0x000000c0


	//   ....[2]....
        /*003c*/ 	.word	0x00000160


	//----- nvinfo : EIATTR_COOP_GROUP_MASK_REGIDS
	.align		4
.L_582:
        /*0040*/ 	.byte	0x04, 0x29
        /*0042*/ 	.short	(.L_584 - .L_583)


	//   ....[0]....
.L_583:
        /*0044*/ 	.word	0xffffffff


	//   ....[1]....
        /*0048*/ 	.word	0xffffffff


	//   ....[2]....
        /*004c*/ 	.word	0xffffffff


	//   ....[3]....
        /*0050*/ 	.word	0xffffffff


	//   ....[4]....
        /*0054*/ 	.word	0xffffffff


	//   ....[5]....
        /*0058*/ 	.word	0xffffffff


	//   ....[6]....
        /*005c*/ 	.word	0xffffffff


	//   ....[7]....
        /*0060*/ 	.word	0xffffffff


	//   ....[8]....
        /*0064*/ 	.word	0xffffffff


	//   ....[9]....
        /*0068*/ 	.word	0xffffffff


	//   ....[10]....
        /*006c*/ 	.word	0xffffffff


	//   ....[11]....
        /*0070*/ 	.word	0xffffffff


	//   ....[12]....
        /*0074*/ 	.word	0xffffffff


	//   ....[13]....
        /*0078*/ 	.word	0xffffffff


	//   ....[14]....
        /*007c*/ 	.word	0xffffffff


	//   ....[15]....
        /*0080*/ 	.word	0xffffffff


	//   ....[16]....
        /*0084*/ 	.word	0xffffffff


	//   ....[17]....
        /*0088*/ 	.word	0xffffffff


	//   ....[18]....
        /*008c*/ 	.word	0xffffffff


	//   ....[19]....
        /*0090*/ 	.word	0xffffffff


	//   ....[20]....
        /*0094*/ 	.word	0xffffffff


	//   ....[21]....
        /*0098*/ 	.word	0xffffffff


	//   ....[22]....
        /*009c*/ 	.word	0xffffffff


	//   ....[23]....
        /*00a0*/ 	.word	0xffffffff


	//   ....[24]....
        /*00a4*/ 	.word	0xffffffff


	//   ....[25]....
        /*00a8*/ 	.word	0xffffffff


	//   ....[26]....
        /*00ac*/ 	.word	0xffffffff


	//   ....[27]....
        /*00b0*/ 	.word	0xffffffff


	//   ....[28]....
        /*00b4*/ 	.word	0xffffffff


	//   ....[29]....
        /*00b8*/ 	.word	0xffffffff


	//   ....[30]....
        /*00bc*/ 	.word	0xffffffff


	//   ....[31]....
        /*00c0*/ 	.word	0xffffffff


	//   ....[32]....
        /*00c4*/ 	.word	0xffffffff


	//   ....[33]....
        /*00c8*/ 	.word	0xffffffff


	//   ....[34]....
        /*00cc*/ 	.word	0xffffffff


	//   ....[35]....
        /*00d0*/ 	.word	0xffffffff


	//   ....[36]....
        /*00d4*/ 	.word	0xffffffff


	//   ....[37]....
        /*00d8*/ 	.word	0xffffffff


	//   ....[38]....
        /*00dc*/ 	.word	0xffffffff


	//   ....[39]....
        /*00e0*/ 	.word	0xffffffff


	//   ....[40]....
        /*00e4*/ 	.word	0xffffffff


	//   ....[41]....
        /*00e8*/ 	.word	0xffffffff


	//   ....[42]....
        /*00ec*/ 	.word	0xffffffff


	//   ....[43]....
        /*00f0*/ 	.word	0xffffffff


	//   ....[44]....
        /*00f4*/ 	.word	0xffffffff


	//   ....[45]....
        /*00f8*/ 	.word	0xffffffff


	//   ....[46]....
        /*00fc*/ 	.word	0xffffffff


	//   ....[47]....
        /*0100*/ 	.word	0xffffffff


	//   ....[48]....
        /*0104*/ 	.word	0xffffffff


	//   ....[49]....
        /*0108*/ 	.word	0xffffffff


	//   ....[50]....
        /*010c*/ 	.word	0xffffffff


	//   ....[51]....
        /*0110*/ 	.word	0xffffffff


	//   ....[52]....
        /*0114*/ 	.word	0xffffffff


	//   ....[53]....
        /*0118*/ 	.word	0xffffffff


	//   ....[54]....
        /*011c*/ 	.word	0xffffffff


	//   ....[55]....
        /*0120*/ 	.word	0xffffffff


	//   ....[56]....
        /*0124*/ 	.word	0xffffffff


	//   ....[57]....
        /*0128*/ 	.word	0xffffffff


	//   ....[58]....
        /*012c*/ 	.word	0xffffffff


	//   ....[59]....
        /*0130*/ 	.word	0xffffffff


	//   ....[60]....
        /*0134*/ 	.word	0xffffffff


	//   ....[61]....
        /*0138*/ 	.word	0xffffffff


	//   ....[62]....
        /*013c*/ 	.word	0xffffffff


	//   ....[63]....
        /*0140*/ 	.word	0xffffffff


	//   ....[64]....
        /*0144*/ 	.word	0xffffffff


	//   ....[65]....
        /*0148*/ 	.word	0xffffffff


	//   ....[66]....
        /*014c*/ 	.word	0xffffffff


	//   ....[67]....
        /*0150*/ 	.word	0xffffffff


	//   ....[68]....
        /*0154*/ 	.word	0xffffffff


	//   ....[69]....
        /*0158*/ 	.word	0xffffffff


	//   ....[70]....
        /*015c*/ 	.word	0xffffffff


	//   ....[71]....
        /*0160*/ 	.word	0xffffffff


	//   ....[72]....
        /*0164*/ 	.word	0xffffffff


	//   ....[73]....
        /*0168*/ 	.word	0x0500000f


	//   ....[74]....
        /*016c*/ 	.word	0x0500000f


	//   ....[75]....
        /*0170*/ 	.word	0x0500000f


	//   ....[76]....
        /*0174*/ 	.word	0x0500000f


	//   ....[77]....
        /*0178*/ 	.word	0x0500000f


	//   ....[78]....
        /*017c*/ 	.word	0x0500000f


	//   ....[79]....
        /*0180*/ 	.word	0x0500000f


	//   ....[80]....
        /*0184*/ 	.word	0x0500000f


	//   ....[81]....
        /*0188*/ 	.word	0x0500000f


	//   ....[82]....
        /*018c*/ 	.word	0x0500000f


	//   ....[83]....
        /*0190*/ 	.word	0x0500000f


	//   ....[84]....
        /*0194*/ 	.word	0x0500000f


	//   ....[85]....
        /*0198*/ 	.word	0x0500000f


	//   ....[86]....
        /*019c*/ 	.word	0x0500000f


	//   ....[87]....
        /*01a0*/ 	.word	0x0500000f


	//   ....[88]....
        /*01a4*/ 	.word	0x0500000f


	//   ....[89]....
        /*01a8*/ 	.word	0x0500000f


	//   ....[90]....
        /*01ac*/ 	.word	0x0500000f


	//   ....[91]....
        /*01b0*/ 	.word	0x0500000f


	//   ....[92]....
        /*01b4*/ 	.word	0x0500000f


	//   ....[93]....
        /*01b8*/ 	.word	0x0500000f


	//   ....[94]....
        /*01bc*/ 	.word	0x0500000f


	//   ....[95]....
        /*01c0*/ 	.word	0x0500000f


	//   ....[96]....
        /*01c4*/ 	.word	0x0500000f


	//   ....[97]....
        /*01c8*/ 	.word	0x0500000f


	//   ....[98]....
        /*01cc*/ 	.word	0x0500000f


	//   ....[99]....
        /*01d0*/ 	.word	0x0500000f


	//   ....[100]....
        /*01d4*/ 	.word	0x0500000f


	//   ....[101]....
        /*01d8*/ 	.word	0x0500000f


	//   ....[102]....
        /*01dc*/ 	.word	0x0500000f


	//   ....[103]....
        /*01e0*/ 	.word	0x0500000f


	//   ....[104]....
        /*01e4*/ 	.word	0x0500000f


	//   ....[105]....
        /*01e8*/ 	.word	0x0500000f


	//   ....[106]....
        /*01ec*/ 	.word	0x0500000f


	//   ....[107]....
        /*01f0*/ 	.word	0x0500000f


	//   ....[108]....
        /*01f4*/ 	.word	0x0500000f


	//   ....[109]....
        /*01f8*/ 	.word	0x0500000f


	//   ....[110]....
        /*01fc*/ 	.word	0x0500000f


	//   ....[111]....
        /*0200*/ 	.word	0x0500000f


	//   ....[112]....
        /*0204*/ 	.word	0x0500000f


	//   ....[113]....
        /*0208*/ 	.word	0x0500000f


	//   ....[114]....
        /*020c*/ 	.word	0x0500000f


	//----- nvinfo : EIATTR_COOP_GROUP_INSTR_OFFSETS
	.align		4
.L_584:
        /*0210*/ 	.byte	0x04, 0x28
        /*0212*/ 	.short	(.L_586 - .L_585)


	//   ....[0]....
.L_585:
        /*0214*/ 	.word	0x00000060


	//   ....[1]....
        /*0218*/ 	.word	0x000000a0


	//   ....[2]....
        /*021c*/ 	.word	0x00000280


	//   ....[3]....
        /*0220*/ 	.word	0x000003e0


	//   ....[4]....
        /*0224*/ 	.word	0x00000500


	//   ....[5]....
        /*0228*/ 	.word	0x00000660


	//   ....[6]....
        /*022c*/ 	.word	0x000011d0


	//   ....[7]....
        /*0230*/ 	.word	0x00003200


	//   ....[8]....
        /*0234*/ 	.word	0x00003c90


	//   ....[9]....
        /*0238*/ 	.word	0x00003cf0


	//   ....[10]....
        /*023c*/ 	.word	0x00003f00


	//   ....[11]....
        /*0240*/ 	.word	0x00003f80


	//   ....[12]....
        /*0244*/ 	.word	0x00004a30


	//   ....[13]....
        /*0248*/ 	.word	0x00004ef0


	//   ....[14]....
        /*024c*/ 	.word	0x00004f20


	//   ....[15]....
        /*0250*/ 	.word	0x00005150


	//   ....[16]....
        /*0254*/ 	.word	0x00005320


	//   ....[17]....
        /*0258*/ 	.word	0x00006300


	//   ....[18]....
        /*025c*/ 	.word	0x000063e0


	//   ....[19]....
        /*0260*/ 	.word	0x00006430


	//   ....[20]....
        /*0264*/ 	.word	0x00006450


	//   ....[21]....
        /*0268*/ 	.word	0x00006470


	//   ....[22]....
        /*026c*/ 	.word	0x00006f50


	//   ....[23]....
        /*0270*/ 	.word	0x00007410


	//   ....[24]....
        /*0274*/ 	.word	0x00007440


	//   ....[25]....
        /*0278*/ 	.word	0x00007470


	//   ....[26]....
        /*027c*/ 	.word	0x00007480


	//   ....[27]....
        /*0280*/ 	.word	0x00007930


	//   ....[28]....
        /*0284*/ 	.word	0x00007950


	//   ....[29]....
        /*0288*/ 	.word	0x000085a0


	//   ....[30]....
        /*028c*/ 	.word	0x000085c0


	//   ....[31]....
        /*0290*/ 	.word	0x00009610


	//   ....[32]....
        /*0294*/ 	.word	0x0000a820


	//   ....[33]....
        /*0298*/ 	.word	0x0000a840


	//   ....[34]....
        /*029c*/ 	.word	0x0000a850


	//   ....[35]....
        /*02a0*/ 	.word	0x0000a890


	//   ....[36]....
        /*02a4*/ 	.word	0x0000a8e0


	//   ....[37]....
        /*02a8*/ 	.word	0x0000a900


	//   ....[38]....
        /*02ac*/ 	.word	0x0000a950


	//   ....[39]....
        /*02b0*/ 	.word	0x0000a970


	//   ....[40]....
        /*02b4*/ 	.word	0x0000aed0


	//   ....[41]....
        /*02b8*/ 	.word	0x0000af10


	//   ....[42]....
        /*02bc*/ 	.word	0x0000af40


	//   ....[43]....
        /*02c0*/ 	.word	0x0000af90


	//   ....[44]....
        /*02c4*/ 	.word	0x0000aff0


	//   ....[45]....
        /*02c8*/ 	.word	0x0000b010


	//   ....[46]....
        /*02cc*/ 	.word	0x0000b060


	//   ....[47]....
        /*02d0*/ 	.word	0x0000b080


	//   ....[48]....
        /*02d4*/ 	.word	0x0000b370


	//   ....[49]....
        /*02d8*/ 	.word	0x0000b3a0


	//   ....[50]....
        /*02dc*/ 	.word	0x0000b3d0


	//   ....[51]....
        /*02e0*/ 	.word	0x0000b400


	//   ....[52]....
        /*02e4*/ 	.word	0x0000b430


	//   ....[53]....
        /*02e8*/ 	.word	0x0000b480


	//   ....[54]....
        /*02ec*/ 	.word	0x0000b600


	//   ....[55]....
        /*02f0*/ 	.word	0x0000b630


	//   ....[56]....
        /*02f4*/ 	.word	0x0000bfb0


	//   ....[57]....
        /*02f8*/ 	.word	0x0000bfd0


	//   ....[58]....
        /*02fc*/ 	.word	0x0000bfe0


	//   ....[59]....
        /*0300*/ 	.word	0x0000c000


	//   ....[60]....
        /*0304*/ 	.word	0x0000c020


	//   ....[61]....
        /*0308*/ 	.word	0x0000c050


	//   ....[62]....
        /*030c*/ 	.word	0x0000c070


	//   ....[63]....
        /*0310*/ 	.word	0x0000c0a0


	//   ....[64]....
        /*0314*/ 	.word	0x0000c400


	//   ....[65]....
        /*0318*/ 	.word	0x0000c430


	//   ....[66]....
        /*031c*/ 	.word	0x0000c460


	//   ....[67]....
        /*0320*/ 	.word	0x0000c480


	//   ....[68]....
        /*0324*/ 	.word	0x0000c490


	//   ....[69]....
        /*0328*/ 	.word	0x0000c4b0


	//   ....[70]....
        /*032c*/ 	.word	0x0000c560


	//   ....[71]....
        /*0330*/ 	.word	0x0000c590


	//   ....[72]....
        /*0334*/ 	.word	0x0000ca90


	//   ....[73]....
        /*0338*/ 	.word	0x0000cff0


	//   ....[74]....
        /*033c*/ 	.word	0x0000d0e0


	//   ....[75]....
        /*0340*/ 	.word	0x0000d180


	//   ....[76]....
        /*0344*/ 	.word	0x0000d200


	//   ....[77]....
        /*0348*/ 	.word	0x0000d2b0


	//   ....[78]....
        /*034c*/ 	.word	0x0000d310


	//   ....[79]....
        /*0350*/ 	.word	0x0000d3d0


	//   ....[80]....
        /*0354*/ 	.word	0x0000d430


	//   ....[81]....
        /*0358*/ 	.word	0x0000d4d0


	//   ....[82]....
        /*035c*/ 	.word	0x0000d560


	//   ....[83]....
        /*0360*/ 	.word	0x0000d5c0


	//   ....[84]....
        /*0364*/ 	.word	0x0000d680


	//   ....[85]....
        /*0368*/ 	.word	0x0000d740


	//   ....[86]....
        /*036c*/ 	.word	0x0000d7a0


	//   ....[87]....
        /*0370*/ 	.word	0x0000d860


	//   ....[88]....
        /*0374*/ 	.word	0x0000d8c0


	//   ....[89]....
        /*0378*/ 	.word	0x0000d960


	//   ....[90]....
        /*037c*/ 	.word	0x0000dab0


	//   ....[91]....
        /*0380*/ 	.word	0x0000db70


	//   ....[92]....
        /*0384*/ 	.word	0x0000ddf0


	//   ....[93]....
        /*0388*/ 	.word	0x0000de40


	//   ....[94]....
        /*038c*/ 	.word	0x0000e000


	//   ....[95]....
        /*0390*/ 	.word	0x0000e050


	//   ....[96]....
        /*0394*/ 	.word	0x0000e210


	//   ....[97]....
        /*0398*/ 	.word	0x0000e260


	//   ....[98]....
        /*039c*/ 	.word	0x0000e340


	//   ....[99]....
        /*03a0*/ 	.word	0x0000e3e0


	//   ....[100]....
        /*03a4*/ 	.word	0x0000e440


	//   ....[101]....
        /*03a8*/ 	.word	0x0000e4e0


	//   ....[102]....
        /*03ac*/ 	.word	0x0000e540


	//   ....[103]....
        /*03b0*/ 	.word	0x0000e5e0


	//   ....[104]....
        /*03b4*/ 	.word	0x0000e640


	//   ....[105]....
        /*03b8*/ 	.word	0x0000e6e0


	//   ....[106]....
        /*03bc*/ 	.word	0x0000e7c0


	//   ....[107]....
        /*03c0*/ 	.word	0x0000e870


	//   ....[108]....
        /*03c4*/ 	.word	0x0000e960


	//   ....[109]....
        /*03c8*/ 	.word	0x0000ea60


	//   ....[110]....
        /*03cc*/ 	.word	0x0000eb80


	//   ....[111]....
        /*03d0*/ 	.word	0x0000ec60


	//   ....[112]....
        /*03d4*/ 	.word	0x0000ed70


	//   ....[113]....
        /*03d8*/ 	.word	0x0000ee40


	//   ....[114]....
        /*03dc*/ 	.word	0x0000ef50


	//----- nvinfo : EIATTR_REG_RECONFIG
	.align		4
.L_586:
        /*03e0*/ 	.byte	0x01, 0x54
	.zero		2


	//----- nvinfo : EIATTR_SYSCALL_OFFSETS
	.align		4
        /*03e4*/ 	.byte	0x04, 0x46
        /*03e6*/ 	.short	(.L_588 - .L_587)


	//   ....[0]....
.L_587:
        /*03e8*/ 	.word	0x000033c0


	//   ....[1]....
        /*03ec*/ 	.word	0x00009d30


	//   ....[2]....
        /*03f0*/ 	.word	0x00009e70


	//   ....[3]....
        /*03f4*/ 	.word	0x00009f60


	//   ....[4]....
        /*03f8*/ 	.word	0x0000abe0


	//----- nvinfo : EIATTR_MBARRIER_INSTR_OFFSETS
	.align		4
.L_588:
        /*03fc*/ 	.byte	0x04, 0x39
        /*03fe*/ 	.short	(.L_590 - .L_589)


	//   ....[0]....
.L_589:
        /*0400*/ 	.word	0x00000170
        /*0404*/ 	.word	0x000000ff
        /*0408*/ 	.word	0x00028c00
        /*040c*/ 	.short	0x0100
        /*040e*/ 	.byte	0x08
	.zero		1


	//   ....[1]....
        /*0410*/ 	.word	0x00000180
        /*0414*/ 	.word	0x000000ff
        /*0418*/ 	.word	0x00028c20
        /*041c*/ 	.short	0x0100
        /*041e*/ 	.byte	0x08
	.zero		1


	//   ....[2]....
        /*0420*/ 	.word	0x00000230
        /*0424*/ 	.word	0x000000ff
        /*0428*/ 	.word	0x00028c30
        /*042c*/ 	.short	0x0100
        /*042e*/ 	.byte	0x06
	.zero		1


	//   ....[3]....
        /*0430*/ 	.word	0x00000240
        /*0434*/ 	.word	0x000000ff
        /*0438*/ 	.word	0x00028c40
        /*043c*/ 	.short	0x0100
        /*043e*/ 	.byte	0x06
	.zero		1


	//   ....[4]....
        /*0440*/ 	.word	0x00000250
        /*0444*/ 	.word	0x000000ff
        /*0448*/ 	.word	0x00028c38
        /*044c*/ 	.short	0x0100
        /*044e*/ 	.byte	0x06
	.zero		1


	//   ....[5]....
        /*0450*/ 	.word	0x00000260
        /*0454*/ 	.word	0x000000ff
        /*0458*/ 	.word	0x00028c48
        /*045c*/ 	.short	0x0100
        /*045e*/ 	.byte	0x06
	.zero		1


	//   ....[6]....
        /*0460*/ 	.word	0x00000390
        /*0464*/ 	.word	0x000000ff
        /*0468*/ 	.word	0x00028c50
        /*046c*/ 	.short	0x0100
        /*046e*/ 	.byte	0x08
	.zero		1


	//   ....[7]....
        /*0470*/ 	.word	0x000003a0
        /*0474*/ 	.word	0x000000ff
        /*0478*/ 	.word	0x00028c60
        /*047c*/ 	.short	0x0100
        /*047e*/ 	.byte	0x08
	.zero		1


	//   ....[8]....
        /*0480*/ 	.word	0x000003b0
        /*0484*/ 	.word	0x000000ff
        /*0488*/ 	.word	0x00028c58
        /*048c*/ 	.short	0x0100
        /*048e*/ 	.byte	0x08
	.zero		1


	//   ....[9]....
        /*0490*/ 	.word	0x000003c0
        /*0494*/ 	.word	0x000000ff
        /*0498*/ 	.word	0x00028c68
        /*049c*/ 	.short	0x0100
        /*049e*/ 	.byte	0x08
	.zero		1


	//   ....[10]....
        /*04a0*/ 	.word	0x000004b0
        /*04a4*/ 	.word	0x000000ff
        /*04a8*/ 	.word	0x00028c70
        /*04ac*/ 	.short	0x0100
        /*04ae*/ 	.byte	0x06
	.zero		1


	//   ....[11]....
        /*04b0*/ 	.word	0x000004c0
        /*04b4*/ 	.word	0x000000ff
        /*04b8*/ 	.word	0x00028c80
        /*04bc*/ 	.short	0x0100
        /*04be*/ 	.byte	0x06
	.zero		1


	//   ....[12]....
        /*04c0*/ 	.word	0x000004d0
        /*04c4*/ 	.word	0x000000ff
        /*04c8*/ 	.word	0x00028c78
        /*04cc*/ 	.short	0x0100
        /*04ce*/ 	.byte	0x06
	.zero		1


	//   ....[13]....
        /*04d0*/ 	.word	0x000004e0
        /*04d4*/ 	.word	0x000000ff
        /*04d8*/ 	.word	0x00028c88
        /*04dc*/ 	.short	0x0100
        /*04de*/ 	.byte	0x06
	.zero		1


	//   ....[14]....
        /*04e0*/ 	.word	0x00000610
        /*04e4*/ 	.word	0x000000ff
        /*04e8*/ 	.word	0x00028c90
        /*04ec*/ 	.short	0x0100
        /*04ee*/ 	.byte	0x08
	.zero		1


	//   ....[15]....
        /*04f0*/ 	.word	0x00000620
        /*04f4*/ 	.word	0x000000ff
        /*04f8*/ 	.word	0x00028ca0
        /*04fc*/ 	.short	0x0100
        /*04fe*/ 	.byte	0x08
	.zero		1


	//   ....[16]....
        /*0500*/ 	.word	0x00000630
        /*0504*/ 	.word	0x000000ff
        /*0508*/ 	.word	0x00028c98
        /*050c*/ 	.short	0x0100
        /*050e*/ 	.byte	0x08
	.zero		1


	//   ....[17]....
        /*0510*/ 	.word	0x00000640
        /*0514*/ 	.word	0x000000ff
        /*0518*/ 	.word	0x00028ca8
        /*051c*/ 	.short	0x0100
        /*051e*/ 	.byte	0x08
	.zero		1


	//   ....[18]....
        /*0520*/ 	.word	0x00000780
        /*0524*/ 	.word	0x000000ff
        /*0528*/ 	.word	0x00028cb0
        /*052c*/ 	.short	0x0100
        /*052e*/ 	.byte	0x08
	.zero		1


	//   ....[19]....
        /*0530*/ 	.word	0x00000790
        /*0534*/ 	.word	0x000000ff
        /*0538*/ 	.word	0x00028cc0
        /*053c*/ 	.short	0x0100
        /*053e*/ 	.byte	0x08
	.zero		1


	//   ....[20]....
        /*0540*/ 	.word	0x000007a0
        /*0544*/ 	.word	0x000000ff
        /*0548*/ 	.word	0x00028cb8
        /*054c*/ 	.short	0x0100
        /*054e*/ 	.byte	0x08
	.zero		1


	//   ....[21]....
        /*0550*/ 	.word	0x000007b0
        /*0554*/ 	.word	0x000000ff
        /*0558*/ 	.word	0x00028cc8
        /*055c*/ 	.short	0x0100
        /*055e*/ 	.byte	0x08
	.zero		1


	//   ....[22]....
        /*0560*/ 	.word	0x00001390
        /*0564*/ 	.word	0x000000ff
        /*0568*/ 	.word	0x00028c50
        /*056c*/ 	.short	0x010a
        /*056e*/ 	.byte	0x05
	.zero		1


	//   ....[23]....
        /*0570*/ 	.word	0x00001660
        /*0574*/ 	.word	0x000000ff
        /*0578*/ 	.word	0x00000000
        /*057c*/ 	.short	0x0101
        /*057e*/ 	.byte	0x04
	.zero		1


	//   ....[24]....
        /*0580*/ 	.word	0x00001fc0
        /*0584*/ 	.word	0x000000ff
        /*0588*/ 	.word	0x00028c50
        /*058c*/ 	.short	0x010a
        /*058e*/ 	.byte	0x07
	.zero		1


	//   ....[25]....
        /*0590*/ 	.word	0x00002000
        /*0594*/ 	.word	0x000000ff
        /*0598*/ 	.word	0x00028c50
        /*059c*/ 	.short	0x010a
        /*059e*/ 	.byte	0x07
	.zero		1


	//   ....[26]....
        /*05a0*/ 	.word	0x000021e0
        /*05a4*/ 	.word	0x000000ff
        /*05a8*/ 	.word	0x00000000
        /*05ac*/ 	.short	0x0101
        /*05ae*/ 	.byte	0x07
	.zero		1


	//   ....[27]....
        /*05b0*/ 	.word	0x000033f0
        /*05b4*/ 	.word	0x000000ff
        /*05b8*/ 	.word	0x00028c00
        /*05bc*/ 	.short	0x010a
        /*05be*/ 	.byte	0x29
	.zero		1


	//   ....[28]....
        /*05c0*/ 	.word	0x00003580
        /*05c4*/ 	.word	0x000000ff
        /*05c8*/ 	.word	0x00028c30
        /*05cc*/ 	.short	0x010a
        /*05ce*/ 	.byte	0x29
	.zero		1


	//   ....[29]....
        /*05d0*/ 	.word	0x000035c0
        /*05d4*/ 	.word	0x000000ff
        /*05d8*/ 	.word	0x00028c30
        /*05dc*/ 	.short	0x010a
        /*05de*/ 	.byte	0x29
	.zero		1


	//   ....[30]....
        /*05e0*/ 	.word	0x000038c0
        /*05e4*/ 	.word	0x000000ff
        /*05e8*/ 	.word	0x00000000
        /*05ec*/ 	.short	0x0101
        /*05ee*/ 	.byte	0x04
	.zero		1


	//   ....[31]....
        /*05f0*/ 	.word	0x000047b0
        /*05f4*/ 	.word	0x000000ff
        /*05f8*/ 	.word	0x00028c50
        /*05fc*/ 	.short	0x010a
        /*05fe*/ 	.byte	0x29
	.zero		1


	//   ....[32]....
        /*0600*/ 	.word	0x00004800
        /*0604*/ 	.word	0x000000ff
        /*0608*/ 	.word	0x00028c50
        /*060c*/ 	.short	0x010a
        /*060e*/ 	.byte	0x29
	.zero		1


	//   ....[33]....
        /*0610*/ 	.word	0x00004ac0
        /*0614*/ 	.word	0x000000ff
        /*0618*/ 	.word	0x00000000
        /*061c*/ 	.short	0x0101
        /*061e*/ 	.byte	0x05
	.zero		1


	//   ....[34]....
        /*0620*/ 	.word	0x00004be0
        /*0624*/ 	.word	0x000000ff
        /*0628*/ 	.word	0x00028c30
        /*062c*/ 	.short	0x010a
        /*062e*/ 	.byte	0x1a
	.zero		1


	//   ....[35]....
        /*0630*/ 	.word	0x00004c20
        /*0634*/ 	.word	0x000000ff
        /*0638*/ 	.word	0x00028c30
        /*063c*/ 	.short	0x010a
        /*063e*/ 	.byte	0x1a
	.zero		1


	//   ....[36]....
        /*0640*/ 	.word	0x00004e30
        /*0644*/ 	.word	0x000000ff
        /*0648*/ 	.word	0x00000000
        /*064c*/ 	.short	0x0101
        /*064e*/ 	.byte	0x07
	.zero		1


	//   ....[37]....
        /*0650*/ 	.word	0x000060b0
        /*0654*/ 	.word	0x000000ff
        /*0658*/ 	.word	0x00028c50
        /*065c*/ 	.short	0x010a
        /*065e*/ 	.byte	0x1a
	.zero		1


	//   ....[38]....
        /*0660*/ 	.word	0x000060f0
        /*0664*/ 	.word	0x000000ff
        /*0668*/ 	.word	0x00028c50
        /*066c*/ 	.short	0x010a
        /*066e*/ 	.byte	0x1a
	.zero		1


	//   ....[39]....
        /*0670*/ 	.word	0x00006380
        /*0674*/ 	.word	0x000000ff
        /*0678*/ 	.word	0x00000000
        /*067c*/ 	.short	0x0101
        /*067e*/ 	.byte	0x05
	.zero		1


	//   ....[40]....
        /*0680*/ 	.word	0x00006f20
        /*0684*/ 	.word	0x000000ff
        /*0688*/ 	.word	0x00000000
        /*068c*/ 	.short	0x0101
        /*068e*/ 	.byte	0x04
	.zero		1


	//   ....[41]....
        /*0690*/ 	.word	0x0000a5e0
        /*0694*/ 	.word	0x000000ff
        /*0698*/ 	.word	0x00028c40
        /*069c*/ 	.short	0x010a
        /*069e*/ 	.byte	0x2b
	.zero		1


	//   ....[42]....
        /*06a0*/ 	.word	0x0000aa10
        /*06a4*/ 	.word	0x000000ff
        /*06a8*/ 	.word	0x00028c30
        /*06ac*/ 	.short	0x0107
        /*06ae*/ 	.byte	0x2b
	.zero		1


	//   ....[43]....
        /*06b0*/ 	.word	0x0000aa80
        /*06b4*/ 	.word	0x000000ff
        /*06b8*/ 	.word	0x00028c30
        /*06bc*/ 	.short	0x0101
        /*06be*/ 	.byte	0x2b
	.zero		1


	//   ....[44]....
        /*06c0*/ 	.word	0x0000b150
        /*06c4*/ 	.word	0x000000ff
        /*06c8*/ 	.word	0x00028c00
        /*06cc*/ 	.short	0x0107
        /*06ce*/ 	.byte	0x2b
	.zero		1


	//   ....[45]....
        /*06d0*/ 	.word	0x0000b190
        /*06d4*/ 	.word	0x000000ff
        /*06d8*/ 	.word	0x00028c00
        /*06dc*/ 	.short	0x0101
        /*06de*/ 	.byte	0x2b
	.zero		1


	//   ....[46]....
        /*06e0*/ 	.word	0x0000b1a0
        /*06e4*/ 	.word	0x000000ff
        /*06e8*/ 	.word	0x00028c20
        /*06ec*/ 	.short	0x010a
        /*06ee*/ 	.byte	0x2b
	.zero		1


	//   ....[47]....
        /*06f0*/ 	.word	0x0000b1f0
        /*06f4*/ 	.word	0x000000ff
        /*06f8*/ 	.word	0x00028c60
        /*06fc*/ 	.short	0x010a
        /*06fe*/ 	.byte	0x2b
	.zero		1


	//   ....[48]....
        /*0700*/ 	.word	0x0000ba10
        /*0704*/ 	.word	0x000000ff
        /*0708*/ 	.word	0x00028c50
        /*070c*/ 	.short	0x0107
        /*070e*/ 	.byte	0x2b
	.zero		1


	//   ....[49]....
        /*0710*/ 	.word	0x0000ba90
        /*0714*/ 	.word	0x000000ff
        /*0718*/ 	.word	0x00028c50
        /*071c*/ 	.short	0x0101
        /*071e*/ 	.byte	0x2b
	.zero		1


	//   ....[50]....
        /*0720*/ 	.word	0x0000bdb0
        /*0724*/ 	.word	0x0000000a
        /*0728*/ 	.word	0x00028c40
        /*072c*/ 	.short	0x010a
        /*072e*/ 	.byte	0x3f
	.zero		1


	//   ....[51]....
        /*0730*/ 	.word	0x0000c140
        /*0734*/ 	.word	0x0000000a
        /*0738*/ 	.word	0x00028c30
        /*073c*/ 	.short	0x0107
        /*073e*/ 	.byte	0x3f
	.zero		1


	//   ....[52]....
        /*0740*/ 	.word	0x0000c1f0
        /*0744*/ 	.word	0x0000000a
        /*0748*/ 	.word	0x00028c30
        /*074c*/ 	.short	0x0101
        /*074e*/ 	.byte	0x3f
	.zero		1


	//   ....[53]....
        /*0750*/ 	.word	0x0000c220
        /*0754*/ 	.word	0x0000000a
        /*0758*/ 	.word	0x00028c60
        /*075c*/ 	.short	0x010a
        /*075e*/ 	.byte	0x3f
	.zero		1


	//   ....[54]....
        /*0760*/ 	.word	0x0000c860
        /*0764*/ 	.word	0x0000000a
        /*0768*/ 	.word	0x00028c50
        /*076c*/ 	.short	0x0107
        /*076e*/ 	.byte	0x3f
	.zero		1


	//   ....[55]....
        /*0770*/ 	.word	0x0000c920
        /*0774*/ 	.word	0x0000000a
        /*0778*/ 	.word	0x00028c50
        /*077c*/ 	.short	0x0101
        /*077e*/ 	.byte	0x3f
	.zero		1


	//   ....[56]....
        /*0780*/ 	.word	0x0000ca10
        /*0784*/ 	.word	0x00000005
        /*0788*/ 	.word	0x00028c20
        /*078c*/ 	.short	0x010a
        /*078e*/ 	.byte	0x3f
	.zero		1


	//   ....[57]....
        /*0790*/ 	.word	0x0000cb80
        /*0794*/ 	.word	0x00000004
        /*0798*/ 	.word	0x00028c40
        /*079c*/ 	.short	0x010a
        /*079e*/ 	.byte	0x3f
	.zero		1


	//   ....[58]....
        /*07a0*/ 	.word	0x0000cc20
        /*07a4*/ 	.word	0x00000005
        /*07a8*/ 	.word	0x00028c40
        /*07ac*/ 	.short	0x010a
        /*07ae*/ 	.byte	0x3f
	.zero		1


	//   ....[59]....
        /*07b0*/ 	.word	0x0000cc60
        /*07b4*/ 	.word	0x00000004
        /*07b8*/ 	.word	0x00028c60
        /*07bc*/ 	.short	0x010a
        /*07be*/ 	.byte	0x3f
	.zero		1


	//   ....[60]....
        /*07c0*/ 	.word	0x0000cca0
        /*07c4*/ 	.word	0x00000005
        /*07c8*/ 	.word	0x00028c60
        /*07cc*/ 	.short	0x010a
        /*07ce*/ 	.byte	0x3f
	.zero		1


	//   ....[61]....
        /*07d0*/ 	.word	0x0000cd10
        /*07d4*/ 	.word	0x00000005
        /*07d8*/ 	.word	0x00028c50
        /*07dc*/ 	.short	0x010a
        /*07de*/ 	.byte	0x3f
	.zero		1


	//   ....[62]....
        /*07e0*/ 	.word	0x0000cd70
        /*07e4*/ 	.word	0x00000005
        /*07e8*/ 	.word	0x00028c50
        /*07ec*/ 	.short	0x010a
        /*07ee*/ 	.byte	0x3f
	.zero		1


	//   ....[63]....
        /*07f0*/ 	.word	0x0000cdd0
        /*07f4*/ 	.word	0x00000000
        /*07f8*/ 	.word	0x00028c00
        /*07fc*/ 	.short	0x010a
        /*07fe*/ 	.byte	0x3f
	.zero		1


	//   ....[64]....
        /*0800*/ 	.word	0x0000ce30
        /*0804*/ 	.word	0x00000004
        /*0808*/ 	.word	0x00028c30
        /*080c*/ 	.short	0x010a
        /*080e*/ 	.byte	0x3f
	.zero		1


	//   ....[65]....
        /*0810*/ 	.word	0x0000ce90
        /*0814*/ 	.word	0x0000000c
        /*0818*/ 	.word	0x00028c50
        /*081c*/ 	.short	0x010a
        /*081e*/ 	.byte	0x3f
	.zero		1


	//   ....[66]....
        /*0820*/ 	.word	0x0000cef0
        /*0824*/ 	.word	0x0000000c
        /*0828*/ 	.word	0x00028c30
        /*082c*/ 	.short	0x010a
        /*082e*/ 	.byte	0x3f
	.zero		1


	//   ....[67]....
        /*0830*/ 	.word	0x0000cf50
        /*0834*/ 	.word	0x0000000e
        /*0838*/ 	.word	0x00028c50
        /*083c*/ 	.short	0x010a
        /*083e*/ 	.byte	0x3f
	.zero		1


	//   ....[68]....
        /*0840*/ 	.word	0x0000d030
        /*0844*/ 	.word	0x00000003
        /*0848*/ 	.word	0x00028c40
        /*084c*/ 	.short	0x010a
        /*084e*/ 	.byte	0x3f
	.zero		1


	//   ....[69]....
        /*0850*/ 	.word	0x0000d9a0
        /*0854*/ 	.word	0x00000003
        /*0858*/ 	.word	0x00028c20
        /*085c*/ 	.short	0x010a
        /*085e*/ 	.byte	0x3f
	.zero		1


	//   ....[70]....
        /*0860*/ 	.word	0x0000da00
        /*0864*/ 	.word	0x00000003
        /*0868*/ 	.word	0x00028c60
        /*086c*/ 	.short	0x010a
        /*086e*/ 	.byte	0x3f
	.zero		1


	//   ....[71]....
        /*0870*/ 	.word	0x0000e290
        /*0874*/ 	.word	0x0000000a
        /*0878*/ 	.word	0x00028c40
        /*087c*/ 	.short	0x010a
        /*087e*/ 	.byte	0x3f
	.zero		1


	//   ....[72]....
        /*0880*/ 	.word	0x0000e710
        /*0884*/ 	.word	0x0000000a
        /*0888*/ 	.word	0x00028c60
        /*088c*/ 	.short	0x010a
        /*088e*/ 	.byte	0x3f
	.zero		1


	//   ....[73]....
        /*0890*/ 	.word	0x0000ee70
        /*0894*/ 	.word	0x00000005
        /*0898*/ 	.word	0x00028c20
        /*089c*/ 	.short	0x010a
        /*089e*/ 	.byte	0x3f
	.zero		1


	//   ....[74]....
        /*08a0*/ 	.word	0x0000f010
        /*08a4*/ 	.word	0x00000004
        /*08a8*/ 	.word	0x00028c40
        /*08ac*/ 	.short	0x010a
        /*08ae*/ 	.byte	0x3f
	.zero		1


	//   ....[75]....
        /*08b0*/ 	.word	0x0000f060
        /*08b4*/ 	.word	0x00000005
        /*08b8*/ 	.word	0x00028c40
        /*08bc*/ 	.short	0x010a
        /*08be*/ 	.byte	0x3f
	.zero		1


	//   ....[76]....
        /*08c0*/ 	.word	0x0000f0b0
        /*08c4*/ 	.word	0x00000004
        /*08c8*/ 	.word	0x00028c60
        /*08cc*/ 	.short	0x010a
        /*08ce*/ 	.byte	0x3f
	.zero		1


	//----- nvinfo : EIATTR_NUM_MBARRIERS
	.align		4
.L_590:
        /*08d0*/ 	.byte	0x03, 0x38
        /*08d2*/ 	.short	0x0016


	//----- nvinfo : EIATTR_EXIT_INSTR_OFFSETS
	.align		4
        /*08d4*/ 	.byte	0x04, 0x1c
        /*08d6*/ 	.short	(.L_592 - .L_591)


	//   ....[0]....
.L_591:
        /*08d8*/ 	.word	0x0000ccf0


	//----- nvinfo : EIATTR_MAX_THREADS
	.align		4
.L_592:
        /*08dc*/ 	.byte	0x04, 0x05
        /*08de*/ 	.short	(.L_594 - .L_593)
.L_593:
        /*08e0*/ 	.word	0x00000180
        /*08e4*/ 	.word	0x00000001
        /*08e8*/ 	.word	0x00000001


	//----- nvinfo : EIATTR_CRS_STACK_SIZE
	.align		4
.L_594:
        /*08ec*/ 	.byte	0x04, 0x1e
        /*08ee*/ 	.short	(.L_596 - .L_595)
.L_595:
        /*08f0*/ 	.word	0x00000000


	//----- nvinfo : EIATTR_CBANK_PARAM_SIZE
	.align		4
.L_596:
        /*08f4*/ 	.byte	0x03, 0x19
        /*08f6*/ 	.short	0x0a70


	//----- nvinfo : EIATTR_PARAM_CBANK
	.align		4
        /*08f8*/ 	.byte	0x04, 0x0a
        /*08fa*/ 	.short	(.L_598 - .L_597)
	.align		4
.L_597:
        /*08fc*/ 	.word	index@(.nv.constant0._ZN7cutlass13device_kernelIN5flash11enable_sm90INS1_16FlashAttnFwdSm90INS1_25CollectiveMainloopFwdSm90ILi2EN4cute5tupleIJNS5_1CILi1EEES8_S8_EEENS6_IJNS7_ILi64EEESA_SA_EEELi512ENS_6half_tEfNS_4arch4Sm90ELb0ELb0ELb0ELb0ELb1ELb0ELb0ELb0ELb0ELb1ELb1ELb0EEENS1_21CollectiveEpilogueFwdINS6_IJSA_NS7_ILi512EEESA_EEES9_SC_SE_Li256ELb0ELb1ELb1ELb0EEENS1_19SingleTileSchedulerILb0ELb1ELb1ELi64EEEEEEEEEvNT_6ParamsE)
        /*0900*/ 	.short	0x0210
        /*0902*/ 	.short	0x0a70


	//----- nvinfo : EIATTR_SW_WAR
	.align		4
.L_598:
        /*0904*/ 	.byte	0x04, 0x36
        /*0906*/ 	.short	(.L_600 - .L_599)
.L_599:
        /*0908*/ 	.word	0x00000008
.L_600:


//--------------------- .nv.info._ZN7cutlass13device_kernelIN5flash11enable_sm90INS1_16FlashAttnFwdSm90INS1_25CollectiveMainloopFwdSm90ILi2EN4cute5tupleIJNS5_1CILi1EEES8_S8_EEENS6_IJNS7_ILi64EEESA_SA_EEELi512ENS_6half_tEfNS_4arch4Sm90ELb0ELb0ELb0ELb0ELb1ELb0ELb1ELb0ELb0ELb1ELb1ELb0EEENS1_21CollectiveEpilogueFwdINS6_IJSA_NS7_ILi512EEESA_EEES9_SC_SE_Li256ELb0ELb1ELb1ELb0EEENS1_19SingleTileSchedulerILb0ELb1ELb1ELi64EEEEEEEEEvNT_6ParamsE --------------------------
	.section	.nv.info._ZN7cutlass13device_kernelIN5flash11enable_sm90INS1_16FlashAttnFwdSm90INS1_25CollectiveMainloopFwdSm90ILi2EN4cute5tupleIJNS5_1CILi1EEES8_S8_EEENS6_IJNS7_ILi64EEESA_SA_EEELi512ENS_6half_tEfNS_4arch4Sm90ELb0ELb0ELb0ELb0ELb1ELb0ELb1ELb0ELb0ELb1ELb1ELb0EEENS1_21CollectiveEpilogueFwdINS6_IJSA_NS7_ILi512EEESA_EEES9_SC_SE_Li256ELb0ELb1ELb1ELb0EEENS1_19SingleTileSchedulerILb0ELb1ELb1ELi64EEEEEEEEEvNT_6ParamsE,"",@"SHT_CUDA_INFO"
	.sectionflags	@""
	.align	4


	//----- nvinfo : EIATTR_CUDA_API_VERSION
	.align		4
        /*0000*/ 	.byte	0x04, 0x37
        /*0002*/ 	.short	(.L_602 - .L_601)
.L_601:
        /*0004*/ 	.word	0x00000082


	//----- nvinfo : EIATTR_KPARAM_INFO
	.align		4
.L_602:
        /*0008*/ 	.byte	0x04, 0x17
        /*000a*/ 	.short	(.L_604 - .L_603)
.L_603:
        /*000c*/ 	.word	0x00000000
        /*0010*/ 	.short	0x0000
        /*0012*/ 	.short	0x0070
        /*0014*/ 	.byte	0x00, 0xf0, 0x01, 0x2c


	//----- nvinfo : EIATTR_SPARSE_MMA_MASK
	.align		4
.L_604:
        /*0018*/ 	.byte	0x03, 0x50
        /*001a*/ 	.short	0x0000


	//----- nvinfo : EIATTR_MAXREG_COUNT
	.align		4
        /*001c*/ 	.byte	0x03, 0x1b
        /*001e*/ 	.short	0x00a8


	//----- nvinfo : EIATTR_NUM_BARRIERS
	.align		4
        /*0020*/ 	.byte	0x02, 0x4c
        /*0022*/ 	.byte	0x10
	.zero		1


	//----- nvinfo : EIATTR_EXTERNS
	.align		4
        /*0024*/ 	.byte	0x04, 0x0f
        /*0026*/ 	.short	(.L_606 - .L_605)


	//   ....[0]....
	.align		4
.L_605:
        /*0028*/ 	.word	index@(__assertfail)


	//----- nvinfo : EIATTR_ANNOTATIONS
	.align		4
.L_606:
        /*002c*/ 	.byte	0x04, 0x55
        /*002e*/ 	.short	(.L_608 - .L_607)


	//   ....[0]....
.L_607:
        /*0030*/ 	.word	0x00000001
        /*0034*/ 	.byte	0x90, 0x08, 0x00, 0x00, 0x01, 0x00, 0x00, 0x00, 0xd0, 0x11, 0x00, 0x00, 0x01, 0x00, 0x00, 0x00
        /*0044*/ 	.byte	0xd0, 0x33, 0x00, 0x00, 0x01, 0x00, 0x00, 0x00, 0x40, 0xd1, 0x00, 0x00, 0x01, 0x00, 0x00, 0x00
        /*0054*/ 	.byte	0x80, 0x05, 0x01, 0x00


	//----- nvinfo : EIATTR_MERCURY_ISA_VERSION
	.align		4
.L_608:
        /*0058*/ 	.byte	0x03, 0x5f
        /*005a*/ 	.short	0x0101


	//----- nvinfo : EIATTR_INT_WARP_WIDE_INSTR_OFFSETS
	.align		4
        /*005c*/ 	.byte	0x04, 0x31
        /*005e*/ 	.short	(.L_610 - .L_609)


	//   ....[0]....
.L_609:
        /*0060*/ 	.word	0x000000c0


	//   ....[1]....
        /*0064*/ 	.word	0x000000d0


	//   ....[2]....
        /*0068*/ 	.word	0x000000e0


	//   ....[3]....
        /*006c*/ 	.word	0x00000180


	//----- nvinfo : EIATTR_COOP_GROUP_MASK_REGIDS
	.align		4
.L_610:
        /*0070*/ 	.byte	0x04, 0x29
        /*0072*/ 	.short	(.L_612 - .L_611)


	//   ....[0]....
.L_611:
        /*0074*/ 	.word	0xffffffff


	//   ....[1]....
        /*0078*/ 	.word	0xffffffff


	//   ....[2]....
        /*007c*/ 	.word	0xffffffff


	//   ....[3]....
        /*0080*/ 	.word	0xffffffff


	//   ....[4]....
        /*0084*/ 	.word	0xffffffff


	//   ....[5]....
        /*0088*/ 	.word	0xffffffff


	//   ....[6]....
        /*008c*/ 	.word	0xffffffff


	//   ....[7]....
        /*0090*/ 	.word	0xffffffff


	//   ....[8]....
        /*0094*/ 	.word	0xffffffff


	//   ....[9]....
        /*0098*/ 	.word	0xffffffff


	//   ....[10]....
        /*009c*/ 	.word	0xffffffff


	//   ....[11]....
        /*00a0*/ 	.word	0xffffffff


	//   ....[12]....
        /*00a4*/ 	.word	0xffffffff


	//   ....[13]....
        /*00a8*/ 	.word	0xffffffff


	//   ....[14]....
        /*00ac*/ 	.word	0xffffffff


	//   ....[15]....
        /*00b0*/ 	.word	0xffffffff


	//   ....[16]....
        /*00b4*/ 	.word	0xffffffff


	//   ....[17]....
        /*00b8*/ 	.word	0xffffffff


	//   ....[18]....
        /*00bc*/ 	.word	0xffffffff


	//   ....[19]....
        /*00c0*/ 	.word	0xffffffff


	//   ....[20]....
        /*00c4*/ 	.word	0xffffffff


	//   ....[21]....
        /*00c8*/ 	.word	0xffffffff


	//   ....[22]....
        /*00cc*/ 	.word	0xffffffff


	//   ....[23]....
        /*00d0*/ 	.word	0xffffffff


	//   ....[24]....
        /*00d4*/ 	.word	0xffffffff


	//   ....[25]....
        /*00d8*/ 	.word	0xffffffff


	//   ....[26]....
        /*00dc*/ 	.word	0xffffffff


	//   ....[27]....
        /*00e0*/ 	.word	0xffffffff


	//   ....[28]....
        /*00e4*/ 	.word	0xffffffff


	//   ....[29]....
        /*00e8*/ 	.word	0xffffffff


	//   ....[30]....
        /*00ec*/ 	.word	0xffffffff


	//   ....[31]....
        /*00f0*/ 	.word	0xffffffff


	//   ....[32]....
        /*00f4*/ 	.word	0xffffffff


	//   ....[33]....
        /*00f8*/ 	.word	0xffffffff


	//   ....[34]....
        /*00fc*/ 	.word	0xffffffff


	//   ....[35]....
        /*0100*/ 	.word	0xffffffff


	//   ....[36]....
        /*0104*/ 	.word	0xffffffff


	//   ....[37]....
        /*0108*/ 	.word	0xffffffff


	//   ....[38]....
        /*010c*/ 	.word	0xffffffff


	//   ....[39]....
        /*0110*/ 	.word	0xffffffff


	//   ....[40]....
        /*0114*/ 	.word	0xffffffff


	//   ....[41]....
        /*0118*/ 	.word	0xffffffff


	//   ....[42]....
        /*011c*/ 	.word	0xffffffff


	//   ....[43]....
        /*0120*/ 	.word	0xffffffff


	//   ....[44]....
        /*0124*/ 	.word	0xffffffff


	//   ....[45]....
        /*0128*/ 	.word	0xffffffff


	//   ....[46]....
        /*012c*/ 	.word	0xffffffff


	//   ....[47]....
        /*0130*/ 	.word	0xffffffff


	//   ....[48]....
        /*0134*/ 	.word	0xffffffff


	//   ....[49]....
        /*0138*/ 	.word	0xffffffff


	//   ....[50]....
        /*013c*/ 	.word	0xffffffff


	//   ....[51]....
        /*0140*/ 	.word	0xffffffff


	//   ....[52]....
        /*0144*/ 	.word	0xffffffff


	//   ....[53]....
        /*0148*/ 	.word	0xffffffff


	//   ....[54]....
        /*014c*/ 	.word	0xffffffff


	//   ....[55]....
        /*0150*/ 	.word	0xffffffff


	//   ....[56]....
        /*0154*/ 	.word	0xffffffff


	//   ....[57]....
        /*0158*/ 	.word	0xffffffff


	//   ....[58]....
        /*015c*/ 	.word	0xffffffff


	//   ....[59]....
        /*0160*/ 	.word	0xffffffff


	//   ....[60]....
        /*0164*/ 	.word	0xffffffff


	//   ....[61]....
        /*0168*/ 	.word	0xffffffff


	//   ....[62]....
        /*016c*/ 	.word	0xffffffff


	//   ....[63]....
        /*0170*/ 	.word	0xffffffff


	//   ....[64]....
        /*0174*/ 	.word	0xffffffff


	//   ....[65]....
        /*0178*/ 	.word	0xffffffff


	//   ....[66]....
        /*017c*/ 	.word	0xffffffff


	//   ....[67]....
        /*0180*/ 	.word	0xffffffff


	//   ....[68]....
        /*0184*/ 	.word	0xffffffff


	//   ....[69]....
        /*0188*/ 	.word	0xffffffff


	//   ....[70]....
        /*018c*/ 	.word	0xffffffff


	//   ....[71]....
        /*0190*/ 	.word	0xffffffff


	//   ....[72]....
        /*0194*/ 	.word	0xffffffff


	//   ....[73]....
        /*0198*/ 	.word	0xffffffff


	//   ....[74]....
        /*019c*/ 	.word	0xffffffff


	//   ....[75]....
        /*01a0*/ 	.word	0xffffffff


	//   ....[76]....
        /*01a4*/ 	.word	0xffffffff


	//   ....[77]....
        /*01a8*/ 	.word	0xffffffff


	//   ....[78]....
        /*01ac*/ 	.word	0xffffffff


	//   ....[79]....
        /*01b0*/ 	.word	0xffffffff


	//   ....[80]....
        /*01b4*/ 	.word	0xffffffff


	//   ....[81]....
        /*01b8*/ 	.word	0xffffffff


	//   ....[82]....
        /*01bc*/ 	.word	0xffffffff


	//   ....[83]....
        /*01c0*/ 	.word	0x0500000f


	//   ....[84]....
        /*01c4*/ 	.word	0x0500000f


	//   ....[85]....
        /*01c8*/ 	.word	0x0500000f


	//   ....[86]....
        /*01cc*/ 	.word	0x0500000f


	//   ....[87]....
        /*01d0*/ 	.word	0x0500000f


	//   ....[88]....
        /*01d4*/ 	.word	0x0500000f


	//   ....[89]....
        /*01d8*/ 	.word	0x0500000f


	//   ....[90]....
        /*01dc*/ 	.word	0x0500000f


	//   ....[91]....
        /*01e0*/ 	.word	0x0500000f


	//   ....[92]....
        /*01e4*/ 	.word	0x0500000f


	//   ....[93]....
        /*01e8*/ 	.word	0x0500000f


	//   ....[94]....
        /*01ec*/ 	.word	0x0500000f


	//   ....[95]....
        /*01f0*/ 	.word	0x0500000f


	//   ....[96]....
        /*01f4*/ 	.word	0x0500000f


	//   ....[97]....
        /*01f8*/ 	.word	0x0500000f


	//   ....[98]....
        /*01fc*/ 	.word	0x0500000f


	//   ....[99]....
        /*0200*/ 	.word	0x0500000f


	//   ....[100]....
        /*0204*/ 	.word	0x0500000f


	//   ....[101]....
        /*0208*/ 	.word	0x0500000f


	//   ....[102]....
        /*020c*/ 	.word	0x0500000f


	//   ....[103]....
        /*0210*/ 	.word	0x0500000f


	//   ....[104]....
        /*0214*/ 	.word	0x0500000f


	//   ....[105]....
        /*0218*/ 	.word	0x0500000f


	//   ....[106]....
        /*021c*/ 	.word	0x0500000f


	//   ....[107]....
        /*0220*/ 	.word	0x0500000f


	//   ....[108]....
        /*0224*/ 	.word	0x0500000f


	//   ....[109]....
        /*0228*/ 	.word	0x0500000f


	//   ....[110]....
        /*022c*/ 	.word	0x0500000f


	//   ....[111]....
        /*0230*/ 	.word	0x0500000f


	//   ....[112]....
        /*0234*/ 	.word	0x0500000f


	//   ....[113]....
        /*0238*/ 	.word	0x0500000f


	//   ....[114]....
        /*023c*/ 	.word	0x0500000f


	//   ....[115]....
        /*0240*/ 	.word	0x0500000f


	//   ....[116]....
        /*0244*/ 	.word	0x0500000f


	//   ....[117]....
        /*0248*/ 	.word	0x0500000f


	//   ....[118]....
        /*024c*/ 	.word	0x0500000f


	//   ....[119]....
        /*0250*/ 	.word	0x0500000f


	//   ....[120]....
        /*0254*/ 	.word	0x0500000f


	//   ....[121]....
        /*0258*/ 	.word	0x0500000f


	//   ....[122]....
        /*025c*/ 	.word	0x0500000f


	//   ....[123]....
        /*0260*/ 	.word	0x0500000f


	//   ....[124]....
        /*0264*/ 	.word	0x0500000f


	//   ....[125]....
        /*0268*/ 	.word	0x0500000f


	//   ....[126]....
        /*026c*/ 	.word	0x0500000f


	//   ....[127]....
        /*0270*/ 	.word	0x0500000f


	//   ....[128]....
        /*0274*/ 	.word	0x0500000f


	//   ....[129]....
        /*0278*/ 	.word	0x0500000f


	//   ....[130]....
        /*027c*/ 	.word	0x0500000f


	//   ....[131]....
        /*0280*/ 	.word	0x0500000f


	//   ....[132]....
        /*0284*/ 	.word	0x0500000f


	//----- nvinfo : EIATTR_COOP_GROUP_INSTR_OFFSETS
	.align		4
.L_612:
        /*0288*/ 	.byte	0x04, 0x28
        /*028a*/ 	.short	(.L_614 - .L_613)


	//   ....[0]....
.L_613:
        /*028c*/ 	.word	0x00000080


	//   ....[1]....
        /*0290*/ 	.word	0x00000090


	//   ....[2]....
        /*0294*/ 	.word	0x000002b0


	//   ....[3]....
        /*0298*/ 	.word	0x00000410


	//   ....[4]....
        /*029c*/ 	.word	0x00000530


	//   ....[5]....
        /*02a0*/ 	.word	0x00000690


	//   ....[6]....
        /*02a4*/ 	.word	0x000012d0


	//   ....[7]....
        /*02a8*/ 	.word	0x00003160


	//   ....[8]....
        /*02ac*/ 	.word	0x00004290


	//   ....[9]....
        /*02b0*/ 	.word	0x000054d0


	//   ....[10]....
        /*02b4*/ 	.word	0x00005530


	//   ....[11]....
        /*02b8*/ 	.word	0x00005740


	//   ....[12]....
        /*02bc*/ 	.word	0x000057c0


	//   ....[13]....
        /*02c0*/ 	.word	0x00006140


	//   ....[14]....
        /*02c4*/ 	.word	0x00006bd0


	//   ....[15]....
        /*02c8*/ 	.word	0x00007ba0


	//   ....[16]....
        /*02cc*/ 	.word	0x00007bd0


	//   ....[17]....
        /*02d0*/ 	.word	0x00007e30


	//   ....[18]....
        /*02d4*/ 	.word	0x00007ff0


	//   ....[19]....
        /*02d8*/ 	.word	0x00008f00


	//   ....[20]....
        /*02dc*/ 	.word	0x00008ff0


	//   ....[21]....
        /*02e0*/ 	.word	0x00009040


	//   ....[22]....
        /*02e4*/ 	.word	0x00009070


	//   ....[23]....
        /*02e8*/ 	.word	0x00009090


	//   ....[24]....
        /*02ec*/ 	.word	0x00009b60


	//   ....[25]....
        /*02f0*/ 	.word	0x0000a020


	//   ....[26]....
        /*02f4*/ 	.word	0x0000a050


	//   ....[27]....
        /*02f8*/ 	.word	0x0000a080


	//   ....[28]....
        /*02fc*/ 	.word	0x0000a090


	//   ....[29]....
        /*0300*/ 	.word	0x0000a520


	//   ....[30]....
        /*0304*/ 	.word	0x0000a550


	//   ....[31]....
        /*0308*/ 	.word	0x0000b1b0


	//   ....[32]....
        /*030c*/ 	.word	0x0000b1d0


	//   ....[33]....
        /*0310*/ 	.word	0x0000c210


	//   ....[34]....
        /*0314*/ 	.word	0x0000d4b0


	//   ....[35]....
        /*0318*/ 	.word	0x0000d4d0


	//   ....[36]....
        /*031c*/ 	.word	0x0000d4e0


	//   ....[37]....
        /*0320*/ 	.word	0x0000d520


	//   ....[38]....
        /*0324*/ 	.word	0x0000d570


	//   ....[39]....
        /*0328*/ 	.word	0x0000d590


	//   ....[40]....
        /*032c*/ 	.word	0x0000d5c0


	//   ....[41]....
        /*0330*/ 	.word	0x0000d5e0


	//   ....[42]....
        /*0334*/ 	.word	0x0000dbc0


	//   ....[43]....
        /*0338*/ 	.word	0x0000dc00


	//   ....[44]....
        /*033c*/ 	.word	0x0000dc20


	//   ....[45]....
        /*0340*/ 	.word	0x0000dc30


	//   ....[46]....
        /*0344*/ 	.word	0x0000dc90


	//   ....[47]....
        /*0348*/ 	.word	0x0000dd60


	//   ....[48]....
        /*034c*/ 	.word	0x0000dd80


	//   ....[49]....
        /*0350*/ 	.word	0x0000ddb0


	//   ....[50]....
        /*0354*/ 	.word	0x0000e4b0


	//   ....[51]....
        /*0358*/ 	.word	0x0000e4e0


	//   ....[52]....
        /*035c*/ 	.word	0x0000e570


	//   ....[53]....
        /*0360*/ 	.word	0x0000e620


	//   ....[54]....
        /*0364*/ 	.word	0x0000e710


	//   ....[55]....
        /*0368*/ 	.word	0x0000e7e0


	//   ....[56]....
        /*036c*/ 	.word	0x0000e840


	//   ....[57]....
        /*0370*/ 	.word	0x0000e8e0


	//   ....[58]....
        /*0374*/ 	.word	0x0000ed90


	//   ....[59]....
        /*0378*/ 	.word	0x0000edc0


	//   ....[60]....
        /*037c*/ 	.word	0x0000edf0


	//   ....[61]....
        /*0380*/ 	.word	0x0000ee20


	//   ....[62]....
        /*0384*/ 	.word	0x0000ee50


	//   ....[63]....
        /*0388*/ 	.word	0x0000eea0


	//   ....[64]....
        /*038c*/ 	.word	0x0000f020


	//   ....[65]....
        /*0390*/ 	.word	0x0000f050


	//   ....[66]....
        /*0394*/ 	.word	0x0000fa30


	//   ....[67]....
        /*0398*/ 	.word	0x0000fa50


	//   ....[68]....
        /*039c*/ 	.word	0x0000fa60


	//   ....[69]....
        /*03a0*/ 	.word	0x0000fa80


	//   ....[70]....
        /*03a4*/ 	.word	0x0000faa0


	//   ....[71]....
        /*03a8*/ 	.word	0x0000fad0


	//   ....[72]....
        /*03ac*/ 	.word	0x0000faf0


	//   ....[73]....
        /*03b0*/ 	.word	0x0000fb20


	//   ....[74]....
        /*03b4*/ 	.word	0x0000fe80


	//   ....[75]....
        /*03b8*/ 	.word	0x0000feb0


	//   ....[76]....
        /*03bc*/ 	.word	0x0000fee0


	//   ....[77]....
        /*03c0*/ 	.word	0x0000ff00


	//   ....[78]....
        /*03c4*/ 	.word	0x0000ff10


	//   ....[79]....
        /*03c8*/ 	.word	0x0000ff30


	//   ....[80]....
        /*03cc*/ 	.word	0x0000ffd0


	//   ....[81]....
        /*03d0*/ 	.word	0x00010010


	//   ....[82]....
        /*03d4*/ 	.word	0x00010510


	//   ....[83]....
        /*03d8*/ 	.word	0x000109d0


	//   ....[84]....
        /*03dc*/ 	.word	0x00010ac0


	//   ....[85]....
        /*03e0*/ 	.word	0x00010b60


	//   ....[86]....
        /*03e4*/ 	.word	0x00010be0


	//   ....[87]....
        /*03e8*/ 	.word	0x00010c90


	//   ....[88]....
        /*03ec*/ 	.word	0x00010cf0


	//   ....[89]....
        /*03f0*/ 	.word	0x00010da0


	//   ....[90]....
        /*03f4*/ 	.word	0x00010e00


	//   ....[91]....
        /*03f8*/ 	.word	0x00010eb0


	//   ....[92]....
        /*03fc*/ 	.word	0x00010f50


	//   ....[93]....
        /*0400*/ 	.word	0x00010fb0


	//   ....[94]....
        /*0404*/ 	.word	0x00011060


	//   ....[95]....
        /*0408*/ 	.word	0x00011150


	//   ....[96]....
        /*040c*/ 	.word	0x000111f0


	//   ....[97]....
        /*0410*/ 	.word	0x000112d0


	//   ....[98]....
        /*0414*/ 	.word	0x000113e0


	//   ....[99]....
        /*0418*/ 	.word	0x00011430


	//   ....[100]....
        /*041c*/ 	.word	0x000114c0


	//   ....[101]....
        /*0420*/ 	.word	0x000115a0


	//   ....[102]....
        /*0424*/ 	.word	0x00011800


	//   ....[103]....
        /*0428*/ 	.word	0x00011870


	//   ....[104]....
        /*042c*/ 	.word	0x00011aa0


	//   ....[105]....
        /*0430*/ 	.word	0x00011b10


	//   ....[106]....
        /*0434*/ 	.word	0x00011ce0


	//   ....[107]....
        /*0438*/ 	.word	0x00011d30


	//   ....[108]....
        /*043c*/ 	.word	0x00011e80


	//   ....[109]....
        /*0440*/ 	.word	0x00011f70


	//   ....[110]....
        /*0444*/ 	.word	0x000121c0


	//   ....[111]....
        /*0448*/ 	.word	0x00012210


	//   ....[112]....
        /*044c*/ 	.word	0x000123d0


	//   ....[113]....
        /*0450*/ 	.word	0x00012420


	//   ....[114]....
        /*0454*/ 	.word	0x000125e0


	//   ....[115]....
        /*0458*/ 	.word	0x00012630


	//   ....[116]....
        /*045c*/ 	.word	0x00012710


	//   ....[117]....
        /*0460*/ 	.word	0x000127b0


	//   ....[118]....
        /*0464*/ 	.word	0x00012810


	//   ....[119]....
        /*0468*/ 	.word	0x000128b0


	//   ....[120]....
        /*046c*/ 	.word	0x00012910


	//   ....[121]....
        /*0470*/ 	.word	0x000129b0


	//   ....[122]....
        /*0474*/ 	.word	0x00012a10


	//   ....[123]....
        /*0478*/ 	.word	0x00012ab0


	//   ....[124]....
        /*047c*/ 	.word	0x00012b90


	//   ....[125]....
        /*0480*/ 	.word	0x00012c60


	//   ....[126]....
        /*0484*/ 	.word	0x00012d30


	//   ....[127]....
        /*0488*/ 	.word	0x00012e30


	//   ....[128]....
        /*048c*/ 	.word	0x00012f50


	//   ....[129]....
        /*0490*/ 	.word	0x00013030


	//   ....[130]....
        /*0494*/ 	.word	0x00013140


	//   ....[131]....
        /*0498*/ 	.word	0x00013210


	//   ....[132]....
        /*049c*/ 	.word	0x00013320


	//----- nvinfo : EIATTR_REG_RECONFIG
	.align		4
.L_614:
        /*04a0*/ 	.byte	0x01, 0x54
	.zero		2


	//----- nvinfo : EIATTR_SYSCALL_OFFSETS
	.align		4
        /*04a4*/ 	.byte	0x04, 0x46
        /*04a6*/ 	.short	(.L_616 - .L_615)


	//   ....[0]....
.L_615:
        /*04a8*/ 	.word	0x00003310


	//   ....[1]....
        /*04ac*/ 	.word	0x0000c960


	//   ....[2]....
        /*04b0*/ 	.word	0x0000caa0


	//   ....[3]....
        /*04b4*/ 	.word	0x0000cb90


	//   ....[4]....
        /*04b8*/ 	.word	0x0000d880


	//   ....[5]....
        /*04bc*/ 	.word	0x0000e080


	//----- nvinfo : EIATTR_MBARRIER_INSTR_OFFSETS
	.align		4
.L_616:
        /*04c0*/ 	.byte	0x04, 0x39
        /*04c2*/ 	.short	(.L_618 - .L_617)


	//   ....[0]....
.L_617:
        /*04c4*/ 	.word	0x00000190
        /*04c8*/ 	.word	0x000000ff
        /*04cc*/ 	.word	0x00038800
        /*04d0*/ 	.short	0x0100
        /*04d2*/ 	.byte	0x08
	.zero		1


	//   ....[1]....
        /*04d4*/ 	.word	0x000001a0
        /*04d8*/ 	.word	0x000000ff
        /*04dc*/ 	.word	0x00038810
        /*04e0*/ 	.short	0x0100
        /*04e2*/ 	.byte	0x08
	.zero		1


	//   ....[2]....
        /*04e4*/ 	.word	0x000001b0
        /*04e8*/ 	.word	0x000000ff
        /*04ec*/ 	.word	0x00038820
        /*04f0*/ 	.short	0x0100
        /*04f2*/ 	.byte	0x08
	.zero		1


	//   ....[3]....
        /*04f4*/ 	.word	0x00000260
        /*04f8*/ 	.word	0x000000ff
        /*04fc*/ 	.word	0x00038830
        /*0500*/ 	.short	0x0100
        /*0502*/ 	.byte	0x06
	.zero		1


	//   ....[4]....
        /*0504*/ 	.word	0x00000270
        /*0508*/ 	.word	0x000000ff
        /*050c*/ 	.word	0x00038840
        /*0510*/ 	.short	0x0100
        /*0512*/ 	.byte	0x06
	.zero		1


	//   ....[5]....
        /*0514*/ 	.word	0x00000280
        /*0518*/ 	.word	0x000000ff
        /*051c*/ 	.word	0x00038838
        /*0520*/ 	.short	0x0100
        /*0522*/ 	.byte	0x06
	.zero		1


	//   ....[6]....
        /*0524*/ 	.word	0x00000290
        /*0528*/ 	.word	0x000000ff
        /*052c*/ 	.word	0x00038848
        /*0530*/ 	.short	0x0100
        /*0532*/ 	.byte	0x06
	.zero		1


	//   ....[7]....
        /*0534*/ 	.word	0x000003c0
        /*0538*/ 	.word	0x000000ff
        /*053c*/ 	.word	0x00038850
        /*0540*/ 	.short	0x0100
        /*0542*/ 	.byte	0x08
	.zero		1


	//   ....[8]....
        /*0544*/ 	.word	0x000003d0
        /*0548*/ 	.word	0x000000ff
        /*054c*/ 	.word	0x00038860
        /*0550*/ 	.short	0x0100
        /*0552*/ 	.byte	0x08
	.zero		1


	//   ....[9]....
        /*0554*/ 	.word	0x000003e0
        /*0558*/ 	.word	0x000000ff
        /*055c*/ 	.word	0x00038858
        /*0560*/ 	.short	0x0100
        /*0562*/ 	.byte	0x08
	.zero		1


	//   ....[10]....
        /*0564*/ 	.word	0x000003f0
        /*0568*/ 	.word	0x000000ff
        /*056c*/ 	.word	0x00038868
        /*0570*/ 	.short	0x0100
        /*0572*/ 	.byte	0x08
	.zero		1


	//   ....[11]....
        /*0574*/ 	.word	0x000004e0
        /*0578*/ 	.word	0x000000ff
        /*057c*/ 	.word	0x00038870
        /*0580*/ 	.short	0x0100
        /*0582*/ 	.byte	0x06
	.zero		1


	//   ....[12]....
        /*0584*/ 	.word	0x000004f0
        /*0588*/ 	.word	0x000000ff
        /*058c*/ 	.word	0x00038880
        /*0590*/ 	.short	0x0100
        /*0592*/ 	.byte	0x06
	.zero		1


	//   ....[13]....
        /*0594*/ 	.word	0x00000500
        /*0598*/ 	.word	0x000000ff
        /*059c*/ 	.word	0x00038878
        /*05a0*/ 	.short	0x0100
        /*05a2*/ 	.byte	0x06
	.zero		1


	//   ....[14]....
        /*05a4*/ 	.word	0x00000510
        /*05a8*/ 	.word	0x000000ff
        /*05ac*/ 	.word	0x00038888
        /*05b0*/ 	.short	0x0100
        /*05b2*/ 	.byte	0x06
	.zero		1


	//   ....[15]....
        /*05b4*/ 	.word	0x00000640
        /*05b8*/ 	.word	0x000000ff
        /*05bc*/ 	.word	0x00038890
        /*05c0*/ 	.short	0x0100
        /*05c2*/ 	.byte	0x08
	.zero		1


	//   ....[16]....
        /*05c4*/ 	.word	0x00000650
        /*05c8*/ 	.word	0x000000ff
        /*05cc*/ 	.word	0x000388a0
        /*05d0*/ 	.short	0x0100
        /*05d2*/ 	.byte	0x08
	.zero		1


	//   ....[17]....
        /*05d4*/ 	.word	0x00000660
        /*05d8*/ 	.word	0x000000ff
        /*05dc*/ 	.word	0x00038898
        /*05e0*/ 	.short	0x0100
        /*05e2*/ 	.byte	0x08
	.zero		1


	//   ....[18]....
        /*05e4*/ 	.word	0x00000670
        /*05e8*/ 	.word	0x000000ff
        /*05ec*/ 	.word	0x000388a8
        /*05f0*/ 	.short	0x0100
        /*05f2*/ 	.byte	0x08
	.zero		1


	//   ....[19]....
        /*05f4*/ 	.word	0x000007b0
        /*05f8*/ 	.word	0x000000ff
        /*05fc*/ 	.word	0x000388b0
        /*0600*/ 	.short	0x0100
        /*0602*/ 	.byte	0x08
	.zero		1


	//   ....[20]....
        /*0604*/ 	.word	0x000007c0
        /*0608*/ 	.word	0x000000ff
        /*060c*/ 	.word	0x000388c0
        /*0610*/ 	.short	0x0100
        /*0612*/ 	.byte	0x08
	.zero		1


	//   ....[21]....
        /*0614*/ 	.word	0x000007d0
        /*0618*/ 	.word	0x000000ff
        /*061c*/ 	.word	0x000388b8
        /*0620*/ 	.short	0x0100
        /*0622*/ 	.byte	0x08
	.zero		1


	//   ....[22]....
        /*0624*/ 	.word	0x000007e0
        /*0628*/ 	.word	0x000000ff
        /*062c*/ 	.word	0x000388c8
        /*0630*/ 	.short	0x0100
        /*0632*/ 	.byte	0x08
	.zero		1


	//   ....[23]....
        /*0634*/ 	.word	0x00001680
        /*0638*/ 	.word	0x000000ff
        /*063c*/ 	.word	0x00000000
        /*0640*/ 	.short	0x0101
        /*0642*/ 	.byte	0x07
	.zero		1


	//   ....[24]....
        /*0644*/ 	.word	0x00002130
        /*0648*/ 	.word	0x000000ff
        /*064c*/ 	.word	0x00000000
        /*0650*/ 	.short	0x0101
        /*0652*/ 	.byte	0x07
	.zero		1


	//   ....[25]....
        /*0654*/ 	.word	0x00003340
        /*0658*/ 	.word	0x00000002
        /*065c*/ 	.word	0x00038800
        /*0660*/ 	.short	0x010a
        /*0662*/ 	.byte	0x3f
	.zero		1


	//   ....[26]....
        /*0664*/ 	.word	0x000034f0
        /*0668*/ 	.word	0x00000002
        /*066c*/ 	.word	0x00038830
        /*0670*/ 	.short	0x010a
        /*0672*/ 	.byte	0x3f
	.zero		1


	//   ....[27]....
        /*0674*/ 	.word	0x00003530
        /*0678*/ 	.word	0x00000002
        /*067c*/ 	.word	0x00038830
        /*0680*/ 	.short	0x010a
        /*0682*/ 	.byte	0x3f
	.zero		1


	//   ....[28]....
        /*0684*/ 	.word	0x00003940
        /*0688*/ 	.word	0x00000002
        /*068c*/ 	.word	0x00038810
        /*0690*/ 	.short	0x010a
        /*0692*/ 	.byte	0x3f
	.zero		1


	//   ....[29]....
        /*0694*/ 	.word	0x00003980
        /*0698*/ 	.word	0x00000002
        /*069c*/ 	.word	0x00038850
        /*06a0*/ 	.short	0x010a
        /*06a2*/ 	.byte	0x3f
	.zero		1


	//   ....[30]....
        /*06a4*/ 	.word	0x00003a40
        /*06a8*/ 	.word	0x00000002
        /*06ac*/ 	.word	0x00038850
        /*06b0*/ 	.short	0x010a
        /*06b2*/ 	.byte	0x3f
	.zero		1


	//   ....[31]....
        /*06b4*/ 	.word	0x00005100
        /*06b8*/ 	.word	0x000000ff
        /*06bc*/ 	.word	0x00000000
        /*06c0*/ 	.short	0x0101
        /*06c2*/ 	.byte	0x07
	.zero		1


	//   ....[32]....
        /*06c4*/ 	.word	0x00006200
        /*06c8*/ 	.word	0x000000ff
        /*06cc*/ 	.word	0x00000000
        /*06d0*/ 	.short	0x0101
        /*06d2*/ 	.byte	0x07
	.zero		1


	//   ....[33]....
        /*06d4*/ 	.word	0x00006300
        /*06d8*/ 	.word	0x000000c4
        /*06dc*/ 	.word	0x00038830
        /*06e0*/ 	.short	0x010a
        /*06e2*/ 	.byte	0x3f
	.zero		1


	//   ....[34]....
        /*06e4*/ 	.word	0x00006350
        /*06e8*/ 	.word	0x000000c4
        /*06ec*/ 	.word	0x00038830
        /*06f0*/ 	.short	0x010a
        /*06f2*/ 	.byte	0x3f
	.zero		1


	//   ....[35]....
        /*06f4*/ 	.word	0x00006680
        /*06f8*/ 	.word	0x000000c4
        /*06fc*/ 	.word	0x00038850
        /*0700*/ 	.short	0x010a
        /*0702*/ 	.byte	0x3f
	.zero		1


	//   ....[36]....
        /*0704*/ 	.word	0x000066d0
        /*0708*/ 	.word	0x000000c4
        /*070c*/ 	.word	0x00038850
        /*0710*/ 	.short	0x010a
        /*0712*/ 	.byte	0x3f
	.zero		1


	//   ....[37]....
        /*0714*/ 	.word	0x00007b00
        /*0718*/ 	.word	0x000000ff
        /*071c*/ 	.word	0x00000000
        /*0720*/ 	.short	0x0101
        /*0722*/ 	.byte	0x07
	.zero		1


	//   ....[38]....
        /*0724*/ 	.word	0x00008fa0
        /*0728*/ 	.word	0x000000ff
        /*072c*/ 	.word	0x00000000
        /*0730*/ 	.short	0x0101
        /*0732*/ 	.byte	0x07
	.zero		1


	//   ....[39]....
        /*0734*/ 	.word	0x00009b40
        /*0738*/ 	.word	0x000000ff
        /*073c*/ 	.word	0x00000000
        /*0740*/ 	.short	0x0101
        /*0742*/ 	.byte	0x04
	.zero		1


	//   ....[40]....
        /*0744*/ 	.word	0x0000d260
        /*0748*/ 	.word	0x000000ff
        /*074c*/ 	.word	0x00038840
        /*0750*/ 	.short	0x010a
        /*0752*/ 	.byte	0x2a
	.zero		1


	//   ....[41]....
        /*0754*/ 	.word	0x0000d6a0
        /*0758*/ 	.word	0x000000ff
        /*075c*/ 	.word	0x00038830
        /*0760*/ 	.short	0x0107
        /*0762*/ 	.byte	0x2a
	.zero		1


	//   ....[42]....
        /*0764*/ 	.word	0x0000d710
        /*0768*/ 	.word	0x000000ff
        /*076c*/ 	.word	0x00038830
        /*0770*/ 	.short	0x0101
        /*0772*/ 	.byte	0x2a
	.zero		1


	//   ....[43]....
        /*0774*/ 	.word	0x0000df00
        /*0778*/ 	.word	0x000000ff
        /*077c*/ 	.word	0x00038800
        /*0780*/ 	.short	0x0107
        /*0782*/ 	.byte	0x2a
	.zero		1


	//   ....[44]....
        /*0784*/ 	.word	0x0000df50
        /*0788*/ 	.word	0x000000ff
        /*078c*/ 	.word	0x00038800
        /*0790*/ 	.short	0x0101
        /*0792*/ 	.byte	0x2a
	.zero		1


	//   ....[45]....
        /*0794*/ 	.word	0x0000eb50
        /*0798*/ 	.word	0x000000ff
        /*079c*/ 	.word	0x00038810
        /*07a0*/ 	.short	0x0107
        /*07a2*/ 	.byte	0x2a
	.zero		1


	//   ....[46]....
        /*07a4*/ 	.word	0x0000ebb0
        /*07a8*/ 	.word	0x000000ff
        /*07ac*/ 	.word	0x00038810
        /*07b0*/ 	.short	0x0101
        /*07b2*/ 	.byte	0x2a
	.zero		1


	//   ....[47]....
        /*07b4*/ 	.word	0x0000ebc0
        /*07b8*/ 	.word	0x000000ff
        /*07bc*/ 	.word	0x00038820
        /*07c0*/ 	.short	0x010a
        /*07c2*/ 	.byte	0x2a
	.zero		1


	//   ....[48]....
        /*07c4*/ 	.word	0x0000ec10
        /*07c8*/ 	.word	0x000000ff
        /*07cc*/ 	.word	0x00038860
        /*07d0*/ 	.short	0x010a
        /*07d2*/ 	.byte	0x2a
	.zero		1


	//   ....[49]....
        /*07d4*/ 	.word	0x0000f430
        /*07d8*/ 	.word	0x000000ff
        /*07dc*/ 	.word	0x00038850
        /*07e0*/ 	.short	0x0107
        /*07e2*/ 	.byte	0x2a
	.zero		1


	//   ....[50]....
        /*07e4*/ 	.word	0x0000f4b0
        /*07e8*/ 	.word	0x000000ff
        /*07ec*/ 	.word	0x00038850
        /*07f0*/ 	.short	0x0101
        /*07f2*/ 	.byte	0x2a
	.zero		1


	//   ....[51]....
        /*07f4*/ 	.word	0x0000f830
        /*07f8*/ 	.word	0x0000000a
        /*07fc*/ 	.word	0x00038840
        /*0800*/ 	.short	0x010a
        /*0802*/ 	.byte	0x3f
	.zero		1


	//   ....[52]....
        /*0804*/ 	.word	0x0000fbc0
        /*0808*/ 	.word	0x0000000a
        /*080c*/ 	.word	0x00038830
        /*0810*/ 	.short	0x0107
        /*0812*/ 	.byte	0x3f
	.zero		1


	//   ....[53]....
        /*0814*/ 	.word	0x0000fc70
        /*0818*/ 	.word	0x0000000a
        /*081c*/ 	.word	0x00038830
        /*0820*/ 	.short	0x0101
        /*0822*/ 	.byte	0x3f
	.zero		1


	//   ....[54]....
        /*0824*/ 	.word	0x0000fca0
        /*0828*/ 	.word	0x0000000a
        /*082c*/ 	.word	0x00038860
        /*0830*/ 	.short	0x010a
        /*0832*/ 	.byte	0x3f
	.zero		1


	//   ....[55]....
        /*0834*/ 	.word	0x000102e0
        /*0838*/ 	.word	0x0000000a
        /*083c*/ 	.word	0x00038850
        /*0840*/ 	.short	0x0107
        /*0842*/ 	.byte	0x3f
	.zero		1


	//   ....[56]....
        /*0844*/ 	.word	0x000103a0
        /*0848*/ 	.word	0x0000000a
        /*084c*/ 	.word	0x00038850
        /*0850*/ 	.short	0x0101
        /*0852*/ 	.byte	0x3f
	.zero		1


	//   ....[57]....
        /*0854*/ 	.word	0x00010490
        /*0858*/ 	.word	0x00000005
        /*085c*/ 	.word	0x00038820
        /*0860*/ 	.short	0x010a
        /*0862*/ 	.byte	0x3f
	.zero		1


	//   ....[58]....
        /*0864*/ 	.word	0x00010620
        /*0868*/ 	.word	0x00000003
        /*086c*/ 	.word	0x00038840
        /*0870*/ 	.short	0x010a
        /*0872*/ 	.byte	0x3f
	.zero		1


	//   ....[59]....
        /*0874*/ 	.word	0x000106c0
        /*0878*/ 	.word	0x00000005
        /*087c*/ 	.word	0x00038840
        /*0880*/ 	.short	0x010a
        /*0882*/ 	.byte	0x3f
	.zero		1


	//   ....[60]....
        /*0884*/ 	.word	0x00010700
        /*0888*/ 	.word	0x00000003
        /*088c*/ 	.word	0x00038860
        /*0890*/ 	.short	0x010a
        /*0892*/ 	.byte	0x3f
	.zero		1


	//   ....[61]....
        /*0894*/ 	.word	0x00010740
        /*0898*/ 	.word	0x00000005
        /*089c*/ 	.word	0x00038860
        /*08a0*/ 	.short	0x010a
        /*08a2*/ 	.byte	0x3f
	.zero		1


	//   ....[62]....
        /*08a4*/ 	.word	0x000107a0
        /*08a8*/ 	.word	0x00000002
        /*08ac*/ 	.word	0x00038800
        /*08b0*/ 	.short	0x010a
        /*08b2*/ 	.byte	0x3f
	.zero		1


	//   ....[63]....
        /*08b4*/ 	.word	0x000107f0
        /*08b8*/ 	.word	0x00000002
        /*08bc*/ 	.word	0x00038830
        /*08c0*/ 	.short	0x010a
        /*08c2*/ 	.byte	0x3f
	.zero		1


	//   ....[64]....
        /*08c4*/ 	.word	0x00010840
        /*08c8*/ 	.word	0x00000002
        /*08cc*/ 	.word	0x00038810
        /*08d0*/ 	.short	0x010a
        /*08d2*/ 	.byte	0x3f
	.zero		1


	//   ....[65]....
        /*08d4*/ 	.word	0x00010890
        /*08d8*/ 	.word	0x00000002
        /*08dc*/ 	.word	0x00038850
        /*08e0*/ 	.short	0x010a
        /*08e2*/ 	.byte	0x3f
	.zero		1


	//   ....[66]....
        /*08e4*/ 	.word	0x000108e0
        /*08e8*/ 	.word	0x000000c4
        /*08ec*/ 	.word	0x00038830
        /*08f0*/ 	.short	0x010a
        /*08f2*/ 	.byte	0x3f
	.zero		1


	//   ....[67]....
        /*08f4*/ 	.word	0x00010930
        /*08f8*/ 	.word	0x000000c4
        /*08fc*/ 	.word	0x00038850
        /*0900*/ 	.short	0x010a
        /*0902*/ 	.byte	0x3f
	.zero		1


	//   ....[68]....
        /*0904*/ 	.word	0x00010a10
        /*0908*/ 	.word	0x00000003
        /*090c*/ 	.word	0x00038840
        /*0910*/ 	.short	0x010a
        /*0912*/ 	.byte	0x3f
	.zero		1


	//   ....[69]....
        /*0914*/ 	.word	0x00011d70
        /*0918*/ 	.word	0x00000003
        /*091c*/ 	.word	0x00038820
        /*0920*/ 	.short	0x010a
        /*0922*/ 	.byte	0x3f
	.zero		1


	//   ....[70]....
        /*0924*/ 	.word	0x00011dd0
        /*0928*/ 	.word	0x00000003
        /*092c*/ 	.word	0x00038860
        /*0930*/ 	.short	0x010a
        /*0932*/ 	.byte	0x3f
	.zero		1


	//   ....[71]....
        /*0934*/ 	.word	0x00012660
        /*0938*/ 	.word	0x0000000a
        /*093c*/ 	.word	0x00038840
        /*0940*/ 	.short	0x010a
        /*0942*/ 	.byte	0x3f
	.zero		1


	//   ....[72]....
        /*0944*/ 	.word	0x00012ae0
        /*0948*/ 	.word	0x0000000a
        /*094c*/ 	.word	0x00038860
        /*0950*/ 	.short	0x010a
        /*0952*/ 	.byte	0x3f
	.zero		1


	//   ....[73]....
        /*0954*/ 	.word	0x00013240
        /*0958*/ 	.word	0x00000005
        /*095c*/ 	.word	0x00038820
        /*0960*/ 	.short	0x010a
        /*0962*/ 	.byte	0x3f
	.zero		1


	//   ....[74]....
        /*0964*/ 	.word	0x000133e0
        /*0968*/ 	.word	0x00000003
        /*096c*/ 	.word	0x00038840
        /*0970*/ 	.short	0x010a
        /*0972*/ 	.byte	0x3f
	.zero		1


	//   ....[75]....
        /*0974*/ 	.word	0x00013430
        /*0978*/ 	.word	0x00000005
        /*097c*/ 	.word	0x00038840
        /*0980*/ 	.short	0x010a
        /*0982*/ 	.byte	0x3f
	.zero		1


	//   ....[76]....
        /*0984*/ 	.word	0x00013480
        /*0988*/ 	.word	0x00000003
        /*098c*/ 	.word	0x00038860
        /*0990*/ 	.short	0x010a
        /*0992*/ 	.byte	0x3f
	.zero		1


	//----- nvinfo : EIATTR_NUM_MBARRIERS
	.align		4
.L_618:
        /*0994*/ 	.byte	0x03, 0x38
        /*0996*/ 	.short	0x0017


	//----- nvinfo : EIATTR_EXIT_INSTR_OFFSETS
	.align		4
        /*0998*/ 	.byte	0x04, 0x1c
        /*099a*/ 	.short	(.L_620 - .L_619)


	//   ....[0]....
.L_619:
        /*099c*/ 	.word	0x00010790


	//----- nvinfo : EIATTR_MAX_THREADS
	.align		4
.L_620:
        /*09a0*/ 	.byte	0x04, 0x05
        /*09a2*/ 	.short	(.L_622 - .L_621)
.L_621:
        /*09a4*/ 	.word	0x00000180
        /*09a8*/ 	.word	0x00000001
        /*09ac*/ 	.word	0x00000001


	//----- nvinfo : EIATTR_CRS_STACK_SIZE
	.align		4
.L_622:
        /*09b0*/ 	.byte	0x04, 0x1e
        /*09b2*/ 	.short	(.L_624 - .L_623)
.L_623:
        /*09b4*/ 	.word	0x00000000


	//----- nvinfo : EIATTR_CBANK_PARAM_SIZE
	.align		4
.L_624:
        /*09b8*/ 	.byte	0x03, 0x19
        /*09ba*/ 	.short	0x0b70


	//----- nvinfo : EIATTR_PARAM_CBANK
	.align		4
        /*09bc*/ 	.byte	0x04, 0x0a
        /*09be*/ 	.short	(.L_626 - .L_625)
	.align		4
.L_625:
        /*09c0*/ 	.word	index@(.nv.constant0._ZN7cutlass13device_kernelIN5flash11enable_sm90INS1_16FlashAttnFwdSm90INS1_25CollectiveMainloopFwdSm90ILi2EN4cute5tupleIJNS5_1CILi1EEES8_S8_EEENS6_IJNS7_ILi64EEESA_SA_EEELi512ENS_6half_tEfNS_4arch4Sm90ELb0ELb0ELb0ELb0ELb1ELb0ELb1ELb0ELb0ELb1ELb1ELb0EEENS1_21CollectiveEpilogueFwdINS6_IJSA_NS7_ILi512EEESA_EEES9_SC_SE_Li256ELb0ELb1ELb1ELb0EEENS1_19SingleTileSchedulerILb0ELb1ELb1ELi64EEEEEEEEEvNT_6ParamsE)
        /*09c4*/ 	.short	0x0210
        /*09c6*/ 	.short	0x0b70


	//----- nvinfo : EIATTR_SW_WAR
	.align		4
.L_626:
        /*09c8*/ 	.byte	0x04, 0x36
        /*09ca*/ 	.short	(.L_628 - .L_627)
.L_627:
        /*09cc*/ 	.word	0x00000008
.L_628:


//--------------------- .nv.info._ZN7cutlass13device_kernelIN5flash11enable_sm90INS1_16FlashAttnFwdSm90INS1_25CollectiveMainloopFwdSm90ILi2EN4cute5tupleIJNS5_1CILi1EEES8_S8_EEENS6_IJNS7_ILi64EEESA_SA_EEELi512ENS_6half_tEfNS_4arch4Sm90ELb0ELb0ELb0ELb1ELb1ELb0ELb0ELb0ELb0ELb1ELb1ELb0EEENS1_21CollectiveEpilogueFwdINS6_IJSA_NS7_ILi512EEESA_EEES9_SC_SE_Li256ELb1ELb1ELb1ELb0EEENS1_36VarlenDynamicPersistentTileSchedulerILi64ELi64ELi256ELi128ELb1ELb1ELb1ELb0ELb1ELb1EEEEEEEEEvNT_6ParamsE --------------------------
	.section	.nv.info._ZN7cutlass13device_kernelIN5flash11enable_sm90INS1_16FlashAttnFwdSm90INS1_25CollectiveMainloopFwdSm90ILi2EN4cute5tupleIJNS5_1CILi1EEES8_S8_EEENS6_IJNS7_ILi64EEESA_SA_EEELi512ENS_6half_tEfNS_4arch4Sm90ELb0ELb0ELb0ELb1ELb1ELb0ELb0ELb0ELb0ELb1ELb1ELb0EEENS1_21CollectiveEpilogueFwdINS6_IJSA_NS7_ILi512EEESA_EEES9_SC_SE_Li256ELb1ELb1ELb1ELb0EEENS1_36VarlenDynamicPersistentTileSchedulerILi64ELi64ELi256ELi128ELb1ELb1ELb1ELb0ELb1ELb1EEEEEEEEEvNT_6ParamsE,"",@"SHT_CUDA_INFO"
	.sectionflags	@""
	.align	4


	//----- nvinfo : EIATTR_CUDA_API_VERSION
	.align		4
        /*0000*/ 	.byte	0x04, 0x37
        /*0002*/ 	.short	(.L_630 - .L_629)
.L_629:
        /*0004*/ 	.word	0x00000082


	//----- nvinfo : EIATTR_KPARAM_INFO
	.align		4
.L_630:
        /*0008*/ 	.byte	0x04, 0x17
        /*000a*/ 	.short	(.L_632 - .L_631)
.L_631:
        /*000c*/ 	.word	0x00000000
        /*0010*/ 	.short	0x0000
        /*0012*/ 	.short	0x0070
        /*0014*/ 	.byte	0x00, 0xf0, 0x01, 0x2a


	//----- nvinfo : EIATTR_SPARSE_MMA_MASK
	.align		4
.L_632:
        /*0018*/ 	.byte	0x03, 0x50
        /*001a*/ 	.short	0x0000


	//----- nvinfo : EIATTR_MAXREG_COUNT
	.align		4
        /*001c*/ 	.byte	0x03, 0x1b
        /*001e*/ 	.short	0x00a8


	//----- nvinfo : EIATTR_NUM_BARRIERS
	.align		4
        /*0020*/ 	.byte	0x02, 0x4c
        /*0022*/ 	.byte	0x10
	.zero		1


	//----- nvinfo : EIATTR_EXTERNS
	.align		4
        /*0024*/ 	.byte	0x04, 0x0f
        /*0026*/ 	.short	(.L_634 - .L_633)


	//   ....[0]....
	.align		4
.L_633:
        /*0028*/ 	.word	index@(__assertfail)


	//----- nvinfo : EIATTR_ANNOTATIONS
	.align		4
.L_634:
        /*002c*/ 	.byte	0x04, 0x55
        /*002e*/ 	.short	(.L_636 - .L_635)


	//   ....[0]....
.L_635:
        /* <DEDUP_REMOVED lines=21> */


	//----- nvinfo : EIATTR_MERCURY_ISA_VERSION
	.align		4
.L_636:
        /*0168*/ 	.byte	0x03, 0x5f
        /*016a*/ 	.short	0x0101


	//----- nvinfo : EIATTR_UNUSED_LOAD_BYTE_OFFSET
	.align		4
        /*016c*/ 	.byte	0x04, 0x44
        /*016e*/ 	.short	(.L_638 - .L_637)


	//   ....[0]....
.L_637:
        /*0170*/ 	.word	0x00000940
        /*0174*/ 	.word	0x0000fff0


	//   ....[1]....
        /*0178*/ 	.word	0x000078d0
        /*017c*/ 	.word	0x0000fff0


	//----- nvinfo : EIATTR_INT_WARP_WIDE_INSTR_OFFSETS
	.align		4
.L_638:
        /*0180*/ 	.byte	0x04, 0x31
        /*0182*/ 	.short	(.L_640 - .L_639)


	//   ....[0]....
.L_639:
        /*0184*/ 	.word	0x000000c0


	//   ....[1]....
        /*0188*/ 	.word	0x000000d0


	//   ....[2]....
        /*018c*/ 	.word	0x00000170


	//   ....[3]....
        /*0190*/ 	.word	0x0000d8a0


	//   ....[4]....
        /*0194*/ 	.word	0x0000d930


	//   ....[5]....
        /*0198*/ 	.word	0x00010d20


	//   ....[6]....
        /*019c*/ 	.word	0x00010db0


	//----- nvinfo : EIATTR_COOP_GROUP_MASK_REGIDS
	.align		4
.L_640:
        /*01a0*/ 	.byte	0x04, 0x29
        /*01a2*/ 	.short	(.L_642 - .L_641)


	//   ....[0]....
.L_641:
        /*01a4*/ 	.word	0xffffffff


	//   ....[1]....
        /*01a8*/ 	.word	0xffffffff


	//   ....[2]....
        /*01ac*/ 	.word	0xffffffff


	//   ....[3]....
        /*01b0*/ 	.word	0xffffffff


	//   ....[4]....
        /*01b4*/ 	.word	0xffffffff


	//   ....[5]....
        /*01b8*/ 	.word	0xffffffff


	//   ....[6]....
        /*01bc*/ 	.word	0xffffffff


	//   ....[7]....
        /*01c0*/ 	.word	0xffffffff


	//   ....[8]....
        /*01c4*/ 	.word	0xffffffff


	//   ....[9]....
        /*01c8*/ 	.word	0xffffffff


	//   ....[10]....
        /*01cc*/ 	.word	0xffffffff


	//   ....[11]....
        /*01d0*/ 	.word	0xffffffff


	//   ....[12]....
        /*01d4*/ 	.word	0xffffffff


	//   ....[13]....
        /*01d8*/ 	.word	0xffffffff


	//   ....[14]....
        /*01dc*/ 	.word	0xffffffff


	//   ....[15]....
        /*01e0*/ 	.word	0xffffffff


	//   ....[16]....
        /*01e4*/ 	.word	0xffffffff


	//   ....[17]....
        /*01e8*/ 	.word	0xffffffff


	//   ....[18]....
        /*01ec*/ 	.word	0xffffffff


	//   ....[19]....
        /*01f0*/ 	.word	0xffffffff


	//   ....[20]....
        /*01f4*/ 	.word	0xffffffff


	//   ....[21]....
        /*01f8*/ 	.word	0xffffffff


	//   ....[22]....
        /*01fc*/ 	.word	0xffffffff


	//   ....[23]....
        /*0200*/ 	.word	0xffffffff


	//   ....[24]....
        /*0204*/ 	.word	0xffffffff


	//   ....[25]....
        /*0208*/ 	.word	0xffffffff


	//   ....[26]....
        /*020c*/ 	.word	0xffffffff


	//   ....[27]....
        /*0210*/ 	.word	0xffffffff


	//   ....[28]....
        /*0214*/ 	.word	0xffffffff


	//   ....[29]....
        /*0218*/ 	.word	0xffffffff


	//   ....[30]....
        /*021c*/ 	.word	0xffffffff


	//   ....[31]....
        /*0220*/ 	.word	0xffffffff


	//   ....[32]....
        /*0224*/ 	.word	0xffffffff


	//   ....[33]....
        /*0228*/ 	.word	0xffffffff


	//   ....[34]....
        /*022c*/ 	.word	0xffffffff


	//   ....[35]....
        /*0230*/ 	.word	0xffffffff


	//   ....[36]....
        /*0234*/ 	.word	0xffffffff


	//   ....[37]....
        /*0238*/ 	.word	0xffffffff


	//   ....[38]....
        /*023c*/ 	.word	0xffffffff


	//   ....[39]....
        /*0240*/ 	.word	0xffffffff


	//   ....[40]....
        /*0244*/ 	.word	0xffffffff


	//   ....[41]....
        /*0248*/ 	.word	0xffffffff


	//   ....[42]....
        /*024c*/ 	.word	0xffffffff


	//   ....[43]....
        /*0250*/ 	.word	0xffffffff


	//   ....[44]....
        /*0254*/ 	.word	0xffffffff


	//   ....[45]....
        /*0258*/ 	.word	0xffffffff


	//   ....[46]....
        /*025c*/ 	.word	0xffffffff


	//   ....[47]....
        /*0260*/ 	.word	0xffffffff


	//   ....[48]....
        /*0264*/ 	.word	0xffffffff


	//   ....[49]....
        /*0268*/ 	.word	0xffffffff


	//   ....[50]....
        /*026c*/ 	.word	0xffffffff


	//   ....[51]....
        /*0270*/ 	.word	0xffffffff


	//   ....[52]....
        /*0274*/ 	.word	0xffffffff


	//   ....[53]....
        /*0278*/ 	.word	0xffffffff


	//   ....[54]....
        /*027c*/ 	.word	0xffffffff


	//   ....[55]....
        /*0280*/ 	.word	0xffffffff


	//   ....[56]....
        /*0284*/ 	.word	0xffffffff


	//   ....[57]....
        /*0288*/ 	.word	0xffffffff


	//   ....[58]....
        /*028c*/ 	.word	0xffffffff


	//   ....[59]....
        /*0290*/ 	.word	0xffffffff


	//   ....[60]....
        /*0294*/ 	.word	0xffffffff


	//   ....[61]....
        /*0298*/ 	.word	0xffffffff


	//   ....[62]....
        /*029c*/ 	.word	0xffffffff


	//   ....[63]....
        /*02a0*/ 	.word	0xffffffff


	//   ....[64]....
        /*02a4*/ 	.word	0xffffffff


	//   ....[65]....
        /*02a8*/ 	.word	0xffffffff


	//   ....[66]....
        /*02ac*/ 	.word	0xffffffff


	//   ....[67]....
        /*02b0*/ 	.word	0xffffffff


	//   ....[68]....
        /*02b4*/ 	.word	0xffffffff


	//   ....[69]....
        /*02b8*/ 	.word	0xffffffff


	//   ....[70]....
        /*02bc*/ 	.word	0xffffffff


	//   ....[71]....
        /*02c0*/ 	.word	0xffffffff


	//   ....[72]....
        /*02c4*/ 	.word	0xffffffff


	//   ....[73]....
        /*02c8*/ 	.word	0xffffffff


	//   ....[74]....
        /*02cc*/ 	.word	0xffffffff


	//   ....[75]....
        /*02d0*/ 	.word	0xffffffff


	//   ....[76]....
        /*02d4*/ 	.word	0xffffffff


	//   ....[77]....
        /*02d8*/ 	.word	0xffffffff


	//   ....[78]....
        /*02dc*/ 	.word	0xffffffff


	//   ....[79]....
        /*02e0*/ 	.word	0xffffffff


	//   ....[80]....
        /*02e4*/ 	.word	0xffffffff


	//   ....[81]....
        /*02e8*/ 	.word	0xffffffff


	//   ....[82]....
        /*02ec*/ 	.word	0xffffffff


	//   ....[83]....
        /*02f0*/ 	.word	0xffffffff


	//   ....[84]....
        /*02f4*/ 	.word	0xffffffff


	//   ....[85]....
        /*02f8*/ 	.word	0xffffffff


	//   ....[86]....
        /*02fc*/ 	.word	0xffffffff


	//   ....[87]....
        /*0300*/ 	.word	0xffffffff


	//   ....[88]....
        /*0304*/ 	.word	0xffffffff


	//   ....[89]....
        /*0308*/ 	.word	0xffffffff


	//   ....[90]....
        /*030c*/ 	.word	0xffffffff


	//   ....[91]....
        /*0310*/ 	.word	0xffffffff


	//   ....[92]....
        /*0314*/ 	.word	0xffffffff


	//   ....[93]....
        /*0318*/ 	.word	0xffffffff


	//   ....[94]....
        /*031c*/ 	.word	0xffffffff


	//   ....[95]....
        /*0320*/ 	.word	0xffffffff


	//   ....[96]....
        /*0324*/ 	.word	0xffffffff


	//   ....[97]....
        /*0328*/ 	.word	0xffffffff


	//   ....[98]....
        /*032c*/ 	.word	0xffffffff


	//   ....[99]....
        /*0330*/ 	.word	0xffffffff


	//   ....[100]....
        /*0334*/ 	.word	0xffffffff


	//   ....[101]....
        /*0338*/ 	.word	0xffffffff


	//   ....[102]....
        /*033c*/ 	.word	0xffffffff


	//   ....[103]....
        /*0340*/ 	.word	0xffffffff


	//   ....[104]....
        /*0344*/ 	.word	0xffffffff


	//   ....[105]....
        /*0348*/ 	.word	0xffffffff


	//   ....[106]....
        /*034c*/ 	.word	0xffffffff


	//   ....[107]....
        /*0350*/ 	.word	0xffffffff


	//   ....[108]....
        /*0354*/ 	.word	0xffffffff


	//   ....[109]....
        /*0358*/ 	.word	0xffffffff


	//   ....[110]....
        /*035c*/ 	.word	0xffffffff


	//   ....[111]....
        /*0360*/ 	.word	0xffffffff


	//   ....[112]....
        /*0364*/ 	.word	0xffffffff


	//   ....[113]....
        /*0368*/ 	.word	0xffffffff


	//   ....[114]....
        /*036c*/ 	.word	0xffffffff


	//   ....[115]....
        /*0370*/ 	.word	0x0500000f


	//   ....[116]....
        /*0374*/ 	.word	0x0500000f


	//   ....[117]....
        /*0378*/ 	.word	0x0500000f


	//   ....[118]....
        /*037c*/ 	.word	0x0500000f


	//   ....[119]....
        /*0380*/ 	.word	0x0500000f


	//   ....[120]....
        /*0384*/ 	.word	0x0500000f


	//   ....[121]....
        /*0388*/ 	.word	0x0500000f


	//   ....[122]....
        /*038c*/ 	.word	0x0500000f


	//   ....[123]....
        /*0390*/ 	.word	0x0500000f


	//   ....[124]....
        /*0394*/ 	.word	0x0500000f


	//   ....[125]....
        /*0398*/ 	.word	0x0500000f


	//   ....[126]....
        /*039c*/ 	.word	0x0500000f


	//   ....[127]....
        /*03a0*/ 	.word	0x0500000f


	//   ....[128]....
        /*03a4*/ 	.word	0x0500000f


	//   ....[129]....
        /*03a8*/ 	.word	0x0500000f


	//   ....[130]....
        /*03ac*/ 	.word	0x0500000f


	//   ....[131]....
        /*03b0*/ 	.word	0x0500000f


	//   ....[132]....
        /*03b4*/ 	.word	0x0500000f


	//   ....[133]....
        /*03b8*/ 	.word	0x0500000f


	//   ....[134]....
        /*03bc*/ 	.word	0x0500000f


	//   ....[135]....
        /*03c0*/ 	.word	0x0500000f


	//   ....[136]....
        /*03c4*/ 	.word	0x0500000f


	//   ....[137]....
        /*03c8*/ 	.word	0x0500000f


	//   ....[138]....
        /*03cc*/ 	.word	0x0500000f


	//   ....[139]....
        /*03d0*/ 	.word	0x0500000f


	//   ....[140]....
        /*03d4*/ 	.word	0x0500000f


	//   ....[141]....
        /*03d8*/ 	.word	0x0500000f


	//   ....[142]....
        /*03dc*/ 	.word	0x0500000f


	//   ....[143]....
        /*03e0*/ 	.word	0x0500000f


	//   ....[144]....
        /*03e4*/ 	.word	0x0500000f


	//   ....[145]....
        /*03e8*/ 	.word	0x0500000f


	//   ....[146]....
        /*03ec*/ 	.word	0x0500000f


	//   ....[147]....
        /*03f0*/ 	.word	0x0500000f


	//   ....[148]....
        /*03f4*/ 	.word	0x0500000f


	//   ....[149]....
        /*03f8*/ 	.word	0x0500000f


	//   ....[150]....
        /*03fc*/ 	.word	0x0500000f


	//   ....[151]....
        /*0400*/ 	.word	0x0500000f


	//   ....[152]....
        /*0404*/ 	.word	0x0500000f


	//   ....[153]....
        /*0408*/ 	.word	0x0500000f


	//   ....[154]....
        /*040c*/ 	.word	0x0500000f


	//   ....[155]....
        /*0410*/ 	.word	0x0500000f


	//   ....[156]....
        /*0414*/ 	.word	0x0500000f


	//   ....[157]....
        /*0418*/ 	.word	0x0500000f


	//   ....[158]....
        /*041c*/ 	.word	0x0500000f


	//   ....[159]....
        /*0420*/ 	.word	0x0500000f


	//   ....[160]....
        /*0424*/ 	.word	0x0500000f


	//   ....[161]....
        /*0428*/ 	.word	0x0500000f


	//   ....[162]....
        /*042c*/ 	.word	0x0500000f


	//   ....[163]....
        /*0430*/ 	.word	0x0500000f


	//   ....[164]....
        /*0434*/ 	.word	0x0500000f


	//   ....[165]....
        /*0438*/ 	.word	0x0500000f


	//   ....[166]....
        /*043c*/ 	.word	0x0500000f


	//   ....[167]....
        /*0440*/ 	.word	0x0500000f


	//   ....[168]....
        /*0444*/ 	.word	0x0500000f


	//   ....[169]....
        /*0448*/ 	.word	0x0500000f


	//   ....[170]....
        /*044c*/ 	.word	0x0500000f


	//   ....[171]....
        /*0450*/ 	.word	0x0500000f


	//   ....[172]....
        /*0454*/ 	.word	0x0500000f


	//   ....[173]....
        /*0458*/ 	.word	0x0500000f


	//   ....[174]....
        /*045c*/ 	.word	0x0500000f


	//----- nvinfo : EIATTR_COOP_GROUP_INSTR_OFFSETS
	.align		4
.L_642:
        /*0460*/ 	.byte	0x04, 0x28
        /*0462*/ 	.short	(.L_644 - .L_643)


	//   ....[0]....
.L_643:
        /*0464*/ 	.word	0x00000070


	//   ....[1]....
        /*0468*/ 	.word	0x000000b0


	//   ....[2]....
        /*046c*/ 	.word	0x00000290


	//   ....[3]....
        /*0470*/ 	.word	0x000003f0


	//   ....[4]....
        /*0474*/ 	.word	0x00000510


	//   ....[5]....
        /*0478*/ 	.word	0x00000670


	//   ....[6]....
        /*047c*/ 	.word	0x00001e00


	//   ....[7]....
        /*0480*/ 	.word	0x00003e10


	//   ....[8]....
        /*0484*/ 	.word	0x00004840


	//   ....[9]....
        /*0488*/ 	.word	0x000048a0


	//   ....[10]....
        /*048c*/ 	.word	0x00004ac0


	//   ....[11]....
        /*0490*/ 	.word	0x00004b80


	//   ....[12]....
        /*0494*/ 	.word	0x000053e0


	//   ....[13]....
        /*0498*/ 	.word	0x00005950


	//   ....[14]....
        /*049c*/ 	.word	0x00005970


	//   ....[15]....
        /*04a0*/ 	.word	0x000060a0


	//   ....[16]....
        /*04a4*/ 	.word	0x000061d0


	//   ....[17]....
        /*04a8*/ 	.word	0x00006d20


	//   ....[18]....
        /*04ac*/ 	.word	0x00006de0


	//   ....[19]....
        /*04b0*/ 	.word	0x00006e40


	//   ....[20]....
        /*04b4*/ 	.word	0x00006e80


	//   ....[21]....
        /*04b8*/ 	.word	0x00006f00


	//   ....[22]....
        /*04bc*/ 	.word	0x000086a0


	//   ....[23]....
        /*04c0*/ 	.word	0x00008ab0


	//   ....[24]....
        /*04c4*/ 	.word	0x00008ad0


	//   ....[25]....
        /*04c8*/ 	.word	0x00008b00


	//   ....[26]....
        /*04cc*/ 	.word	0x00008b10


	//   ....[27]....
        /*04d0*/ 	.word	0x000097a0


	//   ....[28]....
        /*04d4*/ 	.word	0x000097c0


	//   ....[29]....
        /*04d8*/ 	.word	0x00009a70


	//   ....[30]....
        /*04dc*/ 	.word	0x00009a90


	//   ....[31]....
        /*04e0*/ 	.word	0x0000a240


	//   ....[32]....
        /*04e4*/ 	.word	0x0000a250


	//   ....[33]....
        /*04e8*/ 	.word	0x0000aaa0


	//   ....[34]....
        /*04ec*/ 	.word	0x0000aac0


	//   ....[35]....
        /*04f0*/ 	.word	0x0000bec0


	//   ....[36]....
        /*04f4*/ 	.word	0x0000bef0


	//   ....[37]....
        /*04f8*/ 	.word	0x0000c120


	//   ....[38]....
        /*04fc*/ 	.word	0x0000c140


	//   ....[39]....
        /*0500*/ 	.word	0x0000c400


	//   ....[40]....
        /*0504*/ 	.word	0x0000c5f0


	//   ....[41]....
        /*0508*/ 	.word	0x0000c620


	//   ....[42]....
        /*050c*/ 	.word	0x0000c650


	//   ....[43]....
        /*0510*/ 	.word	0x0000c680


	//   ....[44]....
        /*0514*/ 	.word	0x0000c6b0


	//   ....[45]....
        /*0518*/ 	.word	0x0000c6e0


	//   ....[46]....
        /*051c*/ 	.word	0x0000c850


	//   ....[47]....
        /*0520*/ 	.word	0x0000c880


	//   ....[48]....
        /*0524*/ 	.word	0x0000c8b0


	//   ....[49]....
        /*0528*/ 	.word	0x0000c8e0


	//   ....[50]....
        /*052c*/ 	.word	0x0000c910


	//   ....[51]....
        /*0530*/ 	.word	0x0000c940


	//   ....[52]....
        /*0534*/ 	.word	0x0000c9d0


	//   ....[53]....
        /*0538*/ 	.word	0x0000ca00


	//   ....[54]....
        /*053c*/ 	.word	0x0000ca10


	//   ....[55]....
        /*0540*/ 	.word	0x0000caa0


	//   ....[56]....
        /*0544*/ 	.word	0x0000e640


	//   ....[57]....
        /*0548*/ 	.word	0x0000e660


	//   ....[58]....
        /*054c*/ 	.word	0x0000e6f0


	//   ....[59]....
        /*0550*/ 	.word	0x0000e710


	//   ....[60]....
        /*0554*/ 	.word	0x0000e790


	//   ....[61]....
        /*0558*/ 	.word	0x0000e7b0


	//   ....[62]....
        /*055c*/ 	.word	0x0000e7c0


	//   ....[63]....
        /*0560*/ 	.word	0x0000e7d0


	//   ....[64]....
        /*0564*/ 	.word	0x0000ef20


	//   ....[65]....
        /*0568*/ 	.word	0x0000ef50


	//   ....[66]....
        /*056c*/ 	.word	0x0000eff0


	//   ....[67]....
        /*0570*/ 	.word	0x0000f010


	//   ....[68]....
        /*0574*/ 	.word	0x0000f090


	//   ....[69]....
        /*0578*/ 	.word	0x0000f0b0


	//   ....[70]....
        /*057c*/ 	.word	0x0000f0c0


	//   ....[71]....
        /*0580*/ 	.word	0x0000f0d0


	//   ....[72]....
        /*0584*/ 	.word	0x0000f550


	//   ....[73]....
        /*0588*/ 	.word	0x0000f610


	//   ....[74]....
        /*058c*/ 	.word	0x0000f760


	//   ....[75]....
        /*0590*/ 	.word	0x0000f7a0


	//   ....[76]....
        /*0594*/ 	.word	0x0000f7b0


	//   ....[77]....
        /*0598*/ 	.word	0x0000f7c0


	//   ....[78]....
        /*059c*/ 	.word	0x0000f910


	//   ....[79]....
        /*05a0*/ 	.word	0x0000fa60


	//   ....[80]....
        /*05a4*/ 	.word	0x00010250


	//   ....[81]....
        /*05a8*/ 	.word	0x00010270


	//   ....[82]....
        /*05ac*/ 	.word	0x000102c0


	//   ....[83]....
        /*05b0*/ 	.word	0x000102d0


	//   ....[84]....
        /*05b4*/ 	.word	0x00010310


	//   ....[85]....
        /*05b8*/ 	.word	0x00010320


	//   ....[86]....
        /*05bc*/ 	.word	0x00010330


	//   ....[87]....
        /*05c0*/ 	.word	0x00010370


	//   ....[88]....
        /*05c4*/ 	.word	0x00010670


	//   ....[89]....
        /*05c8*/ 	.word	0x000106b0


	//   ....[90]....
        /*05cc*/ 	.word	0x000106d0


	//   ....[91]....
        /*05d0*/ 	.word	0x000106f0


	//   ....[92]....
        /*05d4*/ 	.word	0x00010720


	//   ....[93]....
        /*05d8*/ 	.word	0x00010740


	//   ....[94]....
        /*05dc*/ 	.word	0x00010840


	//   ....[95]....
        /*05e0*/ 	.word	0x00010990


	//   ....[96]....
        /*05e4*/ 	.word	0x00010fd0


	//   ....[97]....
        /*05e8*/ 	.word	0x00011000


	//   ....[98]....
        /*05ec*/ 	.word	0x00011060


	//   ....[99]....
        /*05f0*/ 	.word	0x00011090


	//   ....[100]....
        /*05f4*/ 	.word	0x000110c0


	//   ....[101]....
        /*05f8*/ 	.word	0x000110f0


	//   ....[102]....
        /*05fc*/ 	.word	0x00011120


	//   ....[103]....
        /*0600*/ 	.word	0x00011150


	//   ....[104]....
        /*0604*/ 	.word	0x000112f0


	//   ....[105]....
        /*0608*/ 	.word	0x00011320


	//   ....[106]....
        /*060c*/ 	.word	0x00011350


	//   ....[107]....
        /*0610*/ 	.word	0x00011380


	//   ....[108]....
        /*0614*/ 	.word	0x000113b0


	//   ....[109]....
        /*0618*/ 	.word	0x000113e0


	//   ....[110]....
        /*061c*/ 	.word	0x000114a0


	//   ....[111]....
        /*0620*/ 	.word	0x000114c0


	//   ....[112]....
        /*0624*/ 	.word	0x000114d0


	//   ....[113]....
        /*0628*/ 	.word	0x00011530


	//   ....[114]....
        /*062c*/ 	.word	0x00011b50


	//   ....[115]....
        /*0630*/ 	.word	0x000120e0


	//   ....[116]....
        /*0634*/ 	.word	0x000121d0


	//   ....[117]....
        /*0638*/ 	.word	0x00012270


	//   ....[118]....
        /*063c*/ 	.word	0x000122d0


	//   ....[119]....
        /*0640*/ 	.word	0x000123c0


	//   ....[120]....
        /*0644*/ 	.word	0x00012430


	//   ....[121]....
        /*0648*/ 	.word	0x00012520


	//   ....[122]....
        /*064c*/ 	.word	0x00012590


	//   ....[123]....
        /*0650*/ 	.word	0x00012630


	//   ....[124]....
        /*0654*/ 	.word	0x00012720


	//   ....[125]....
        /*0658*/ 	.word	0x00012790


	//   ....[126]....
        /*065c*/ 	.word	0x000127f0


	//   ....[127]....
        /*0660*/ 	.word	0x000128e0


	//   ....[128]....
        /*0664*/ 	.word	0x00012940


	//   ....[129]....
        /*0668*/ 	.word	0x00012a40


	//   ....[130]....
        /*066c*/ 	.word	0x00012aa0


	//   ....[131]....
        /*0670*/ 	.word	0x00012b40


	//   ....[132]....
        /*0674*/ 	.word	0x00012cc0


	//   ....[133]....
        /*0678*/ 	.word	0x00012dc0


	//   ....[134]....
        /*067c*/ 	.word	0x00013040


	//   ....[135]....
        /*0680*/ 	.word	0x00013090


	//   ....[136]....
        /*0684*/ 	.word	0x00013260


	//   ....[137]....
        /*0688*/ 	.word	0x000132b0


	//   ....[138]....
        /*068c*/ 	.word	0x00013480


	//   ....[139]....
        /*0690*/ 	.word	0x000134d0


	//   ....[140]....
        /*0694*/ 	.word	0x000135c0


	//   ....[141]....
        /*0698*/ 	.word	0x00013660


	//   ....[142]....
        /*069c*/ 	.word	0x000136c0


	//   ....[143]....
        /*06a0*/ 	.word	0x00013770


	//   ....[144]....
        /*06a4*/ 	.word	0x000137d0


	//   ....[145]....
        /*06a8*/ 	.word	0x00013880


	//   ....[146]....
        /*06ac*/ 	.word	0x000138e0


	//   ....[147]....
        /*06b0*/ 	.word	0x00013990


	//   ....[148]....
        /*06b4*/ 	.word	0x00013a80


	//   ....[149]....
        /*06b8*/ 	.word	0x00013b60


	//   ....[150]....
        /*06bc*/ 	.word	0x00013c70


	//   ....[151]....
        /*06c0*/ 	.word	0x00013d70


	//   ....[152]....
        /*06c4*/ 	.word	0x00013ea0


	//   ....[153]....
        /*06c8*/ 	.word	0x00013f80


	//   ....[154]....
        /*06cc*/ 	.word	0x00014080


	//   ....[155]....
        /*06d0*/ 	.word	0x00014160


	//   ....[156]....
        /*06d4*/ 	.word	0x000141f0


	//   ....[157]....
        /*06d8*/ 	.word	0x00014290


	//   ....[158]....
        /*06dc*/ 	.word	0x00014410


	//   ....[159]....
        /*06e0*/ 	.word	0x00014480


	//   ....[160]....
        /*06e4*/ 	.word	0x000144f0


	//   ....[161]....
        /*06e8*/ 	.word	0x00014560


	//   ....[162]....
        /*06ec*/ 	.word	0x000145d0


	//   ....[163]....
        /*06f0*/ 	.word	0x00014650


	//   ....[164]....
        /*06f4*/ 	.word	0x000146d0


	//   ....[165]....
        /*06f8*/ 	.word	0x00014760


	//   ....[166]....
        /*06fc*/ 	.word	0x000147d0


	//   ....[167]....
        /*0700*/ 	.word	0x00014840


	//   ....[168]....
        /*0704*/ 	.word	0x000148b0


	//   ....[169]....
        /*0708*/ 	.word	0x00014930


	//   ....[170]....
        /*070c*/ 	.word	0x000149a0


	//   ....[171]....
        /*0710*/ 	.word	0x00014a40


	//   ....[172]....
        /*0714*/ 	.word	0x00014a90


	//   ....[173]....
        /*0718*/ 	.word	0x00014b20


	//   ....[174]....
        /*071c*/ 	.word	0x00014c50


	//----- nvinfo : EIATTR_REG_RECONFIG
	.align		4
.L_644:
        /*0720*/ 	.byte	0x01, 0x54
	.zero		2


	//----- nvinfo : EIATTR_SYSCALL_OFFSETS
	.align		4
        /*0724*/ 	.byte	0x04, 0x46
        /*0726*/ 	.short	(.L_646 - .L_645)


	//   ....[0]....
.L_645:
        /*0728*/ 	.word	0x00003fd0


	//   ....[1]....
        /*072c*/ 	.word	0x0000da90


	//   ....[2]....
        /*0730*/ 	.word	0x0000dbe0


	//   ....[3]....
        /*0734*/ 	.word	0x0000dcd0


	//   ....[4]....
        /*0738*/ 	.word	0x0000ebf0


	//----- nvinfo : EIATTR_MBARRIER_INSTR_OFFSETS
	.align		4
.L_646:
        /*073c*/ 	.byte	0x04, 0x39
        /*073e*/ 	.short	(.L_648 - .L_647)


	//   ....[0]....
.L_647:
        /*0740*/ 	.word	0x00000180
        /*0744*/ 	.word	0x000000ff
        /*0748*/ 	.word	0x00028c00
        /*074c*/ 	.short	0x0100
        /*074e*/ 	.byte	0x08
	.zero		1


	//   ....[1]....
        /*0750*/ 	.word	0x00000190
        /*0754*/ 	.word	0x000000ff
        /*0758*/ 	.word	0x00028c20
        /*075c*/ 	.short	0x0100
        /*075e*/ 	.byte	0x08
	.zero		1


	//   ....[2]....
        /*0760*/ 	.word	0x00000240
        /*0764*/ 	.word	0x000000ff
        /*0768*/ 	.word	0x00028c30
        /*076c*/ 	.short	0x0100
        /*076e*/ 	.byte	0x06
	.zero		1


	//   ....[3]....
        /*0770*/ 	.word	0x00000250
        /*0774*/ 	.word	0x000000ff
        /*0778*/ 	.word	0x00028c40
        /*077c*/ 	.short	0x0100
        /*077e*/ 	.byte	0x06
	.zero		1


	//   ....[4]....
        /*0780*/ 	.word	0x00000260
        /*0784*/ 	.word	0x000000ff
        /*0788*/ 	.word	0x00028c38
        /*078c*/ 	.short	0x0100
        /*078e*/ 	.byte	0x06
	.zero		1


	//   ....[5]....
        /*0790*/ 	.word	0x00000270
        /*0794*/ 	.word	0x000000ff
        /*0798*/ 	.word	0x00028c48
        /*079c*/ 	.short	0x0100
        /*079e*/ 	.byte	0x06
	.zero		1


	//   ....[6]....
        /*07a0*/ 	.word	0x000003a0
        /*07a4*/ 	.word	0x000000ff
        /*07a8*/ 	.word	0x00028c50
        /*07ac*/ 	.short	0x0100
        /*07ae*/ 	.byte	0x08
	.zero		1


	//   ....[7]....
        /*07b0*/ 	.word	0x000003b0
        /*07b4*/ 	.word	0x000000ff
        /*07b8*/ 	.word	0x00028c60
        /*07bc*/ 	.short	0x0100
        /*07be*/ 	.byte	0x08
	.zero		1


	//   ....[8]....
        /*07c0*/ 	.word	0x000003c0
        /*07c4*/ 	.word	0x000000ff
        /*07c8*/ 	.word	0x00028c58
        /*07cc*/ 	.short	0x0100
        /*07ce*/ 	.byte	0x08
	.zero		1


	//   ....[9]....
        /*07d0*/ 	.word	0x000003d0
        /*07d4*/ 	.word	0x000000ff
        /*07d8*/ 	.word	0x00028c68
        /*07dc*/ 	.short	0x0100
        /*07de*/ 	.byte	0x08
	.zero		1


	//   ....[10]....
        /*07e0*/ 	.word	0x000004c0
        /*07e4*/ 	.word	0x000000ff
        /*07e8*/ 	.word	0x00028c70
        /*07ec*/ 	.short	0x0100
        /*07ee*/ 	.byte	0x06
	.zero		1


	//   ....[11]....
        /*07f0*/ 	.word	0x000004d0
        /*07f4*/ 	.word	0x000000ff
        /*07f8*/ 	.word	0x00028c80
        /*07fc*/ 	.short	0x0100
        /*07fe*/ 	.byte	0x06
	.zero		1


	//   ....[12]....
        /*0800*/ 	.word	0x000004e0
        /*0804*/ 	.word	0x000000ff
        /*0808*/ 	.word	0x00028c78
        /*080c*/ 	.short	0x0100
        /*080e*/ 	.byte	0x06
	.zero		1


	//   ....[13]....
        /*0810*/ 	.word	0x000004f0
        /*0814*/ 	.word	0x000000ff
        /*0818*/ 	.word	0x00028c88
        /*081c*/ 	.short	0x0100
        /*081e*/ 	.byte	0x06
	.zero		1


	//   ....[14]....
        /*0820*/ 	.word	0x00000620
        /*0824*/ 	.word	0x000000ff
        /*0828*/ 	.word	0x00028c90
        /*082c*/ 	.short	0x0100
        /*082e*/ 	.byte	0x08
	.zero		1


	//   ....[15]....
        /*0830*/ 	.word	0x00000630
        /*0834*/ 	.word	0x000000ff
        /*0838*/ 	.word	0x00028ca0
        /*083c*/ 	.short	0x0100
        /*083e*/ 	.byte	0x08
	.zero		1


	//   ....[16]....
        /*0840*/ 	.word	0x00000640
        /*0844*/ 	.word	0x000000ff
        /*0848*/ 	.word	0x00028c98
        /*084c*/ 	.short	0x0100
        /*084e*/ 	.byte	0x08
	.zero		1


	//   ....[17]....
        /*0850*/ 	.word	0x00000650
        /*0854*/ 	.word	0x000000ff
        /*0858*/ 	.word	0x00028ca8
        /*085c*/ 	.short	0x0100
        /*085e*/ 	.byte	0x08
	.zero		1


	//   ....[18]....
        /*0860*/ 	.word	0x00000790
        /*0864*/ 	.word	0x000000ff
        /*0868*/ 	.word	0x00028cb0
        /*086c*/ 	.short	0x0100
        /*086e*/ 	.byte	0x08
	.zero		1


	//   ....[19]....
        /*0870*/ 	.word	0x000007a0
        /*0874*/ 	.word	0x000000ff
        /*0878*/ 	.word	0x00028cc0
        /*087c*/ 	.short	0x0100
        /*087e*/ 	.byte	0x08
	.zero		1


	//   ....[20]....
        /*0880*/ 	.word	0x000007b0
        /*0884*/ 	.word	0x000000ff
        /*0888*/ 	.word	0x00028cb8
        /*088c*/ 	.short	0x0100
        /*088e*/ 	.byte	0x08
	.zero		1


	//   ....[21]....
        /*0890*/ 	.word	0x000007c0
        /*0894*/ 	.word	0x000000ff
        /*0898*/ 	.word	0x00028cc8
        /*089c*/ 	.short	0x0100
        /*089e*/ 	.byte	0x08
	.zero		1


	//   ....[22]....
        /*08a0*/ 	.word	0x00001f40
        /*08a4*/ 	.word	0x000000ff
        /*08a8*/ 	.word	0x00028c50
        /*08ac*/ 	.short	0x010a
        /*08ae*/ 	.byte	0x11
	.zero		1


	//   ....[23]....
        /*08b0*/ 	.word	0x00002200
        /*08b4*/ 	.word	0x000000ff
        /*08b8*/ 	.word	0x00000000
        /*08bc*/ 	.short	0x0101
        /*08be*/ 	.byte	0x06
	.zero		1


	//   ....[24]....
        /*08c0*/ 	.word	0x00002b60
        /*08c4*/ 	.word	0x000000ff
        /*08c8*/ 	.word	0x00028c50
        /*08cc*/ 	.short	0x010a
        /*08ce*/ 	.byte	0x06
	.zero		1


	//   ....[25]....
        /*08d0*/ 	.word	0x00002ba0
        /*08d4*/ 	.word	0x000000ff
        /*08d8*/ 	.word	0x00028c50
        /*08dc*/ 	.short	0x010a
        /*08de*/ 	.byte	0x06
	.zero		1


	//   ....[26]....
        /*08e0*/ 	.word	0x00002e10
        /*08e4*/ 	.word	0x000000ff
        /*08e8*/ 	.word	0x00000000
        /*08ec*/ 	.short	0x0101
        /*08ee*/ 	.byte	0x06
	.zero		1


	//   ....[27]....
        /*08f0*/ 	.word	0x00004080
        /*08f4*/ 	.word	0x000000ff
        /*08f8*/ 	.word	0x00028c00
        /*08fc*/ 	.short	0x010a
        /*08fe*/ 	.byte	0x27
	.zero		1


	//   ....[28]....
        /*0900*/ 	.word	0x00004100
        /*0904*/ 	.word	0x00000007
        /*0908*/ 	.word	0x00028c30
        /*090c*/ 	.short	0x010a
        /*090e*/ 	.byte	0x3f
	.zero		1


	//   ....[29]....
        /*0910*/ 	.word	0x00004140
        /*0914*/ 	.word	0x00000007
        /*0918*/ 	.word	0x00028c30
        /*091c*/ 	.short	0x010a
        /*091e*/ 	.byte	0x3f
	.zero		1


	//   ....[30]....
        /*0920*/ 	.word	0x000044e0
        /*0924*/ 	.word	0x000000ff
        /*0928*/ 	.word	0x00000000
        /*092c*/ 	.short	0x0101
        /*092e*/ 	.byte	0x06
	.zero		1


	//   ....[31]....
        /*0930*/ 	.word	0x00005190
        /*0934*/ 	.word	0x00000007
        /*0938*/ 	.word	0x00028c50
        /*093c*/ 	.short	0x010a
        /*093e*/ 	.byte	0x3f
	.zero		1


	//   ....[32]....
        /*0940*/ 	.word	0x000051e0
        /*0944*/ 	.word	0x00000007
        /*0948*/ 	.word	0x00028c50
        /*094c*/ 	.short	0x010a
        /*094e*/ 	.byte	0x3f
	.zero		1


	//   ....[33]....
        /*0950*/ 	.word	0x00005480
        /*0954*/ 	.word	0x000000ff
        /*0958*/ 	.word	0x00000000
        /*095c*/ 	.short	0x0101
        /*095e*/ 	.byte	0x06
	.zero		1


	//   ....[34]....
        /*0960*/ 	.word	0x000055b0
        /*0964*/ 	.word	0x000000ff
        /*0968*/ 	.word	0x00028c30
        /*096c*/ 	.short	0x010a
        /*096e*/ 	.byte	0x16
	.zero		1


	//   ....[35]....
        /*0970*/ 	.word	0x000055f0
        /*0974*/ 	.word	0x000000ff
        /*0978*/ 	.word	0x00028c30
        /*097c*/ 	.short	0x010a
        /*097e*/ 	.byte	0x16
	.zero		1


	//   ....[36]....
        /*0980*/ 	.word	0x00005880
        /*0984*/ 	.word	0x000000ff
        /*0988*/ 	.word	0x00000000
        /*098c*/ 	.short	0x0101
        /*098e*/ 	.byte	0x06
	.zero		1


	//   ....[37]....
        /*0990*/ 	.word	0x00006ae0
        /*0994*/ 	.word	0x000000ff
        /*0998*/ 	.word	0x00028c50
        /*099c*/ 	.short	0x010a
        /*099e*/ 	.byte	0x16
	.zero		1


	//   ....[38]....
        /*09a0*/ 	.word	0x00006b20
        /*09a4*/ 	.word	0x000000ff
        /*09a8*/ 	.word	0x00028c50
        /*09ac*/ 	.short	0x010a
        /*09ae*/ 	.byte	0x16
	.zero		1


	//   ....[39]....
        /*09b0*/ 	.word	0x00006dc0
        /*09b4*/ 	.word	0x000000ff
        /*09b8*/ 	.word	0x00000000
        /*09bc*/ 	.short	0x0101
        /*09be*/ 	.byte	0x16
	.zero		1


	//   ....[40]....
        /*09c0*/ 	.word	0x000097b0
        /*09c4*/ 	.word	0x000000ff
        /*09c8*/ 	.word	0x00000000
        /*09cc*/ 	.short	0x0101
        /*09ce*/ 	.byte	0x04
	.zero		1


	//   ....[41]....
        /*09d0*/ 	.word	0x0000a180
        /*09d4*/ 	.word	0x000000ff
        /*09d8*/ 	.word	0x00000000
        /*09dc*/ 	.short	0x0101
        /*09de*/ 	.byte	0x04
	.zero		1


	//   ....[42]....
        /*09e0*/ 	.word	0x0000e420
        /*09e4*/ 	.word	0x00000013
        /*09e8*/ 	.word	0x00028c40
        /*09ec*/ 	.short	0x010a
        /*09ee*/ 	.byte	0x3f
	.zero		1


	//   ....[43]....
        /*09f0*/ 	.word	0x0000e8d0
        /*09f4*/ 	.word	0x00000013
        /*09f8*/ 	.word	0x00028c30
        /*09fc*/ 	.short	0x0107
        /*09fe*/ 	.byte	0x3f
	.zero		1


	//   ....[44]....
        /*0a00*/ 	.word	0x0000e9b0
        /*0a04*/ 	.word	0x00000013
        /*0a08*/ 	.word	0x00028c30
        /*0a0c*/ 	.short	0x0101
        /*0a0e*/ 	.byte	0x3f
	.zero		1


	//   ....[45]....
        /*0a10*/ 	.word	0x0000f1d0
        /*0a14*/ 	.word	0x00000011
        /*0a18*/ 	.word	0x00028c00
        /*0a1c*/ 	.short	0x0107
        /*0a1e*/ 	.byte	0x3f
	.zero		1


	//   ....[46]....
        /*0a20*/ 	.word	0x0000f2c0
        /*0a24*/ 	.word	0x00000011
        /*0a28*/ 	.word	0x00028c00
        /*0a2c*/ 	.short	0x0101
        /*0a2e*/ 	.byte	0x3f
	.zero		1


	//   ....[47]....
        /*0a30*/ 	.word	0x0000f2e0
        /*0a34*/ 	.word	0x00000011
        /*0a38*/ 	.word	0x00028c20
        /*0a3c*/ 	.short	0x010a
        /*0a3e*/ 	.byte	0x3f
	.zero		1


	//   ....[48]....
        /*0a40*/ 	.word	0x0000f370
        /*0a44*/ 	.word	0x00000013
        /*0a48*/ 	.word	0x00028c60
        /*0a4c*/ 	.short	0x010a
        /*0a4e*/ 	.byte	0x3f
	.zero		1


	//   ....[49]....
        /*0a50*/ 	.word	0x0000fc80
        /*0a54*/ 	.word	0x00000013
        /*0a58*/ 	.word	0x00028c50
        /*0a5c*/ 	.short	0x0107
        /*0a5e*/ 	.byte	0x3f
	.zero		1


	//   ....[50]....
        /*0a60*/ 	.word	0x0000fd50
        /*0a64*/ 	.word	0x00000013
        /*0a68*/ 	.word	0x00028c50
        /*0a6c*/ 	.short	0x0101
        /*0a6e*/ 	.byte	0x3f
	.zero		1


	//   ....[51]....
        /*0a70*/ 	.word	0x000100d0
        /*0a74*/ 	.word	0x00000006
        /*0a78*/ 	.word	0x00028c40
        /*0a7c*/ 	.short	0x010a
        /*0a7e*/ 	.byte	0x3f
	.zero		1


	//   ....[52]....
        /*0a80*/ 	.word	0x000103f0
        /*0a84*/ 	.word	0x00000006
        /*0a88*/ 	.word	0x00028c30
        /*0a8c*/ 	.short	0x0107
        /*0a8e*/ 	.byte	0x3f
	.zero		1


	//   ....[53]....
        /*0a90*/ 	.word	0x000104b0
        /*0a94*/ 	.word	0x00000006
        /*0a98*/ 	.word	0x00028c30
        /*0a9c*/ 	.short	0x0101
        /*0a9e*/ 	.byte	0x3f
	.zero		1


	//   ....[54]....
        /*0aa0*/ 	.word	0x000104e0
        /*0aa4*/ 	.word	0x00000006
        /*0aa8*/ 	.word	0x00028c60
        /*0aac*/ 	.short	0x010a
        /*0aae*/ 	.byte	0x3f
	.zero		1


	//   ....[55]....
        /*0ab0*/ 	.word	0x00010b90
        /*0ab4*/ 	.word	0x00000006
        /*0ab8*/ 	.word	0x00028c50
        /*0abc*/ 	.short	0x0107
        /*0abe*/ 	.byte	0x3f
	.zero		1


	//   ....[56]....
        /*0ac0*/ 	.word	0x00010c50
        /*0ac4*/ 	.word	0x00000006
        /*0ac8*/ 	.word	0x00028c50
        /*0acc*/ 	.short	0x0101
        /*0ace*/ 	.byte	0x3f
	.zero		1


	//   ....[57]....
        /*0ad0*/ 	.word	0x00011ad0
        /*0ad4*/ 	.word	0x00000007
        /*0ad8*/ 	.word	0x00028c20
        /*0adc*/ 	.short	0x010a
        /*0ade*/ 	.byte	0x3f
	.zero		1


	//   ....[58]....
        /*0ae0*/ 	.word	0x00011c50
        /*0ae4*/ 	.word	0x00000005
        /*0ae8*/ 	.word	0x00028c40
        /*0aec*/ 	.short	0x010a
        /*0aee*/ 	.byte	0x3f
	.zero		1


	//   ....[59]....
        /*0af0*/ 	.word	0x00011cf0
        /*0af4*/ 	.word	0x00000003
        /*0af8*/ 	.word	0x00028c40
        /*0afc*/ 	.short	0x010a
        /*0afe*/ 	.byte	0x3f
	.zero		1


	//   ....[60]....
        /*0b00*/ 	.word	0x00011d30
        /*0b04*/ 	.word	0x00000005
        /*0b08*/ 	.word	0x00028c60
        /*0b0c*/ 	.short	0x010a
        /*0b0e*/ 	.byte	0x3f
	.zero		1


	//   ....[61]....
        /*0b10*/ 	.word	0x00011d70
        /*0b14*/ 	.word	0x00000003
        /*0b18*/ 	.word	0x00028c60
        /*0b1c*/ 	.short	0x010a
        /*0b1e*/ 	.byte	0x3f
	.zero		1


	//   ....[62]....
        /*0b20*/ 	.word	0x00011de0
        /*0b24*/ 	.word	0x00000003
        /*0b28*/ 	.word	0x00028c50
        /*0b2c*/ 	.short	0x010a
        /*0b2e*/ 	.byte	0x3f
	.zero		1


	//   ....[63]....
        /*0b30*/ 	.word	0x00011e40
        /*0b34*/ 	.word	0x00000003
        /*0b38*/ 	.word	0x00028c50
        /*0b3c*/ 	.short	0x010a
        /*0b3e*/ 	.byte	0x3f
	.zero		1


	//   ....[64]....
        /*0b40*/ 	.word	0x00011ea0
        /*0b44*/ 	.word	0x00000003
        /*0b48*/ 	.word	0x00028c00
        /*0b4c*/ 	.short	0x010a
        /*0b4e*/ 	.byte	0x3f
	.zero		1


	//   ....[65]....
        /*0b50*/ 	.word	0x00011ef0
        /*0b54*/ 	.word	0x00000007
        /*0b58*/ 	.word	0x00028c30
        /*0b5c*/ 	.short	0x010a
        /*0b5e*/ 	.byte	0x3f
	.zero		1


	//   ....[66]....
        /*0b60*/ 	.word	0x00011f40
        /*0b64*/ 	.word	0x00000007
        /*0b68*/ 	.word	0x00028c50
        /*0b6c*/ 	.short	0x010a
        /*0b6e*/ 	.byte	0x3f
	.zero		1


	//   ....[67]....
        /*0b70*/ 	.word	0x00011fa0
        /*0b74*/ 	.word	0x00000000
        /*0b78*/ 	.word	0x00028c30
        /*0b7c*/ 	.short	0x010a
        /*0b7e*/ 	.byte	0x3f
	.zero		1


	//   ....[68]....
        /*0b80*/ 	.word	0x00012000
        /*0b84*/ 	.word	0x00000008
        /*0b88*/ 	.word	0x00028c50
        /*0b8c*/ 	.short	0x010a
        /*0b8e*/ 	.byte	0x3f
	.zero		1


	//   ....[69]....
        /*0b90*/ 	.word	0x00012120
        /*0b94*/ 	.word	0x00000013
        /*0b98*/ 	.word	0x00028c40
        /*0b9c*/ 	.short	0x010a
        /*0b9e*/ 	.byte	0x3f
	.zero		1


	//   ....[70]....
        /*0ba0*/ 	.word	0x00012bc0
        /*0ba4*/ 	.word	0x00000011
        /*0ba8*/ 	.word	0x00028c20
        /*0bac*/ 	.short	0x010a
        /*0bae*/ 	.byte	0x3f
	.zero		1


	//   ....[71]....
        /*0bb0*/ 	.word	0x00012c10
        /*0bb4*/ 	.word	0x00000013
        /*0bb8*/ 	.word	0x00028c60
        /*0bbc*/ 	.short	0x010a
        /*0bbe*/ 	.byte	0x3f
	.zero		1


	//   ....[72]....
        /*0bc0*/ 	.word	0x00013510
        /*0bc4*/ 	.word	0x00000006
        /*0bc8*/ 	.word	0x00028c40
        /*0bcc*/ 	.short	0x010a
        /*0bce*/ 	.byte	0x3f
	.zero		1


	//   ....[73]....
        /*0bd0*/ 	.word	0x000139d0
        /*0bd4*/ 	.word	0x00000006
        /*0bd8*/ 	.word	0x00028c60
        /*0bdc*/ 	.short	0x010a
        /*0bde*/ 	.byte	0x3f
	.zero		1


	//   ....[74]....
        /*0be0*/ 	.word	0x00014b70
        /*0be4*/ 	.word	0x00000007
        /*0be8*/ 	.word	0x00028c20
        /*0bec*/ 	.short	0x010a
        /*0bee*/ 	.byte	0x3f
	.zero		1


	//   ....[75]....
        /*0bf0*/ 	.word	0x00014d10
        /*0bf4*/ 	.word	0x00000005
        /*0bf8*/ 	.word	0x00028c40
        /*0bfc*/ 	.short	0x010a
        /*0bfe*/ 	.byte	0x3f
	.zero		1


	//   ....[76]....
        /*0c00*/ 	.word	0x00014d60
        /*0c04*/ 	.word	0x00000003
        /*0c08*/ 	.word	0x00028c40
        /*0c0c*/ 	.short	0x010a
        /*0c0e*/ 	.byte	0x3f
	.zero		1


	//   ....[77]....
        /*0c10*/ 	.word	0x00014db0
        /*0c14*/ 	.word	0x00000005
        /*0c18*/ 	.word	0x00028c60
        /*0c1c*/ 	.short	0x010a
        /*0c1e*/ 	.byte	0x3f
	.zero		1


	//----- nvinfo : EIATTR_NUM_MBARRIERS
	.align		4
.L_648:
        /*0c20*/ 	.byte	0x03, 0x38
        /*0c22*/ 	.short	0x0016


	//----- nvinfo : EIATTR_EXIT_INSTR_OFFSETS
	.align		4
        /*0c24*/ 	.byte	0x04, 0x1c
        /*0c26*/ 	.short	(.L_650 - .L_649)


	//   ....[0]....
.L_649:
        /*0c28*/ 	.word	0x00000970


	//   ....[1]....
        /*0c2c*/ 	.word	0x0000c3a0


	//   ....[2]....
        /*0c30*/ 	.word	0x00011dc0


	//----- nvinfo : EIATTR_MAX_THREADS
	.align		4
.L_650:
        /*0c34*/ 	.byte	0x04, 0x05
        /*0c36*/ 	.short	(.L_652 - .L_651)
.L_651:
        /*0c38*/ 	.word	0x00000180
        /*0c3c*/ 	.word	0x00000001
        /*0c40*/ 	.word	0x00000001


	//----- nvinfo : EIATTR_CRS_STACK_SIZE
	.align		4
.L_652:
        /*0c44*/ 	.byte	0x04, 0x1e
        /*0c46*/ 	.short	(.L_654 - .L_653)
.L_653:
        /*0c48*/ 	.word	0x00000000


	//----- nvinfo : EIATTR_CBANK_PARAM_SIZE
	.align		4
.L_654:
        /*0c4c*/ 	.byte	0x03, 0x19
        /*0c4e*/ 	.short	0x0af0


	//----- nvinfo : EIATTR_PARAM_CBANK
	.align		4
        /*0c50*/ 	.byte	0x04, 0x0a
        /*0c52*/ 	.short	(.L_656 - .L_655)
	.align		4
.L_655:
        /*0c54*/ 	.word	index@(.nv.constant0._ZN7cutlass13device_kernelIN5flash11enable_sm90INS1_16FlashAttnFwdSm90INS1_25CollectiveMainloopFwdSm90ILi2EN4cute5tupleIJNS5_1CILi1EEES8_S8_EEENS6_IJNS7_ILi64EEESA_SA_EEELi512ENS_6half_tEfNS_4arch4Sm90ELb0ELb0ELb0ELb1ELb1ELb0ELb0ELb0ELb0ELb1ELb1ELb0EEENS1_21CollectiveEpilogueFwdINS6_IJSA_NS7_ILi512EEESA_EEES9_SC_SE_Li256ELb1ELb1ELb1ELb0EEENS1_36VarlenDynamicPersistentTileSchedulerILi64ELi64ELi256ELi128ELb1ELb1ELb1ELb0ELb1ELb1EEEEEEEEEvNT_6ParamsE)
        /*0c58*/ 	.short	0x0210
        /*0c5a*/ 	.short	0x0af0


	//----- nvinfo : EIATTR_SW_WAR
	.align		4
.L_656:
        /*0c5c*/ 	.byte	0x04, 0x36
        /*0c5e*/ 	.short	(.L_658 - .L_657)
.L_657:
        /*0c60*/ 	.word	0x00000008
.L_658:


//--------------------- .nv.info._ZN7cutlass13device_kernelIN5flash11enable_sm90INS1_16FlashAttnFwdSm90INS1_25CollectiveMainloopFwdSm90ILi2EN4cute5tupleIJNS5_1CILi1EEES8_S8_EEENS6_IJNS7_ILi64EEESA_SA_EEELi512ENS_6half_tEfNS_4arch4Sm90ELb0ELb0ELb0ELb1ELb1ELb1ELb0ELb0ELb0ELb1ELb1ELb0EEENS1_21CollectiveEpilogueFwdINS6_IJSA_NS7_ILi512EEESA_EEES9_SC_SE_Li256ELb1ELb1ELb1ELb0EEENS1_36VarlenDynamicPersistentTileSchedulerILi64ELi64ELi256ELi128ELb1ELb1ELb1ELb0ELb1ELb1EEEEEEEEEvNT_6ParamsE --------------------------
	.section	.nv.info._ZN7cutlass13device_kernelIN5flash11enable_sm90INS1_16FlashAttnFwdSm90INS1_25CollectiveMainloopFwdSm90ILi2EN4cute5tupleIJNS5_1CILi1EEES8_S8_EEENS6_IJNS7_ILi64EEESA_SA_EEELi512ENS_6half_tEfNS_4arch4Sm90ELb0ELb0ELb0ELb1ELb1ELb1ELb0ELb0ELb0ELb1ELb1ELb0EEENS1_21CollectiveEpilogueFwdINS6_IJSA_NS7_ILi512EEESA_EEES9_SC_SE_Li256ELb1ELb1ELb1ELb0EEENS1_36VarlenDynamicPersistentTileSchedulerILi64ELi64ELi256ELi128ELb1ELb1ELb1ELb0ELb1ELb1EEEEEEEEEvNT_6ParamsE,"",@"SHT_CUDA_INFO"
	.sectionflags	@""
	.align	4


	//----- nvinfo : EIATTR_CUDA_API_VERSION
	.align		4
        /*0000*/ 	.byte	0x04, 0x37
        /*0002*/ 	.short	(.L_660 - .L_659)
.L_659:
        /*0004*/ 	.word	0x00000082


	//----- nvinfo : EIATTR_KPARAM_INFO
	.align		4
.L_660:
        /*0008*/ 	.byte	0x04, 0x17
        /*000a*/ 	.short	(.L_662 - .L_661)
.L_661:
        /*000c*/ 	.word	0x00000000
        /*0010*/ 	.short	0x0000
        /*0012*/ 	.short	0x0070
        /*0014*/ 	.byte	0x00, 0xf0, 0x01, 0x2a


	//----- nvinfo : EIATTR_SPARSE_MMA_MASK
	.align		4
.L_662:
        /*0018*/ 	.byte	0x03, 0x50
        /*001a*/ 	.short	0x0000


	//----- nvinfo : EIATTR_MAXREG_COUNT
	.align		4
        /*001c*/ 	.byte	0x03, 0x1b
        /*001e*/ 	.short	0x00a8


	//----- nvinfo : EIATTR_NUM_BARRIERS
	.align		4
        /*0020*/ 	.byte	0x02, 0x4c
        /*0022*/ 	.byte	0x10
	.zero		1


	//----- nvinfo : EIATTR_EXTERNS
	.align		4
        /*0024*/ 	.byte	0x04, 0x0f
        /*0026*/ 	.short	(.L_664 - .L_663)


	//   ....[0]....
	.align		4
.L_663:
        /*0028*/ 	.word	index@(__assertfail)


	//----- nvinfo : EIATTR_ANNOTATIONS
	.align		4
.L_664:
        /*002c*/ 	.byte	0x04, 0x55
        /*002e*/ 	.short	(.L_666 - .L_665)


	//   ....[0]....
.L_665:
        /* <DEDUP_REMOVED lines=52> */


	//----- nvinfo : EIATTR_MERCURY_ISA_VERSION
	.align		4
.L_666:
        /*0358*/ 	.byte	0x03, 0x5f
        /*035a*/ 	.short	0x0101


	//----- nvinfo : EIATTR_UNUSED_LOAD_BYTE_OFFSET
	.align		4
        /*035c*/ 	.byte	0x04, 0x44
        /*035e*/ 	.short	(.L_668 - .L_667)


	//   ....[0]....
.L_667:
        /*0360*/ 	.word	0x00000a20
        /*0364*/ 	.word	0x0000fff0


	//   ....[1]....
        /*0368*/ 	.word	0x0000d9c0
        /*036c*/ 	.word	0x0000fff0


	//----- nvinfo : EIATTR_INT_WARP_WIDE_INSTR_OFFSETS
	.align		4
.L_668:
        /*0370*/ 	.byte	0x04, 0x31
        /*0372*/ 	.short	(.L_670 - .L_669)


	//   ....[0]....
.L_669:
        /*0374*/ 	.word	0x00000130


	//   ....[1]....
        /*0378*/ 	.word	0x00000170


	//   ....[2]....
        /*037c*/ 	.word	0x000001e0


	//   ....[3]....
        /*0380*/ 	.word	0x00015d30


	//   ....[4]....
        /*0384*/ 	.word	0x00015dc0


	//   ....[5]....
        /*0388*/ 	.word	0x000192e0


	//   ....[6]....
        /*038c*/ 	.word	0x00019370


	//----- nvinfo : EIATTR_COOP_GROUP_MASK_REGIDS
	.align		4
.L_670:
        /*0390*/ 	.byte	0x04, 0x29
        /*0392*/ 	.short	(.L_672 - .L_671)


	//   ....[0]....
.L_671:
        /*0394*/ 	.word	0xffffffff


	//   ....[1]....
        /*0398*/ 	.word	0xffffffff


	//   ....[2]....
        /*039c*/ 	.word	0xffffffff


	//   ....[3]....
        /*03a0*/ 	.word	0xffffffff


	//   ....[4]....
        /*03a4*/ 	.word	0xffffffff


	//   ....[5]....
        /*03a8*/ 	.word	0xffffffff


	//   ....[6]....
        /*03ac*/ 	.word	0xffffffff


	//   ....[7]....
        /*03b0*/ 	.word	0xffffffff


	//   ....[8]....
        /*03b4*/ 	.word	0xffffffff


	//   ....[9]....
        /*03b8*/ 	.word	0xffffffff


	//   ....[10]....
        /*03bc*/ 	.word	0xffffffff


	//   ....[11]....
        /*03c0*/ 	.word	0xffffffff


	//   ....[12]....
        /*03c4*/ 	.word	0xffffffff


	//   ....[13]....
        /*03c8*/ 	.word	0xffffffff


	//   ....[14]....
        /*03cc*/ 	.word	0xffffffff


	//   ....[15]....
        /*03d0*/ 	.word	0xffffffff


	//   ....[16]....
        /*03d4*/ 	.word	0xffffffff


	//   ....[17]....
        /*03d8*/ 	.word	0xffffffff


	//   ....[18]....
        /*03dc*/ 	.word	0xffffffff


	//   ....[19]....
        /*03e0*/ 	.word	0xffffffff


	//   ....[20]....
        /*03e4*/ 	.word	0xffffffff


	//   ....[21]....
        /*03e8*/ 	.word	0xffffffff


	//   ....[22]....
        /*03ec*/ 	.word	0xffffffff


	//   ....[23]....
        /*03f0*/ 	.word	0xffffffff


	//   ....[24]....
        /*03f4*/ 	.word	0xffffffff


	//   ....[25]....
        /*03f8*/ 	.word	0xffffffff


	//   ....[26]....
        /*03fc*/ 	.word	0xffffffff


	//   ....[27]....
        /*0400*/ 	.word	0xffffffff


	//   ....[28]....
        /*0404*/ 	.word	0xffffffff


	//   ....[29]....
        /*0408*/ 	.word	0xffffffff


	//   ....[30]....
        /*040c*/ 	.word	0xffffffff


	//   ....[31]....
        /*0410*/ 	.word	0xffffffff


	//   ....[32]....
        /*0414*/ 	.word	0xffffffff


	//   ....[33]....
        /*0418*/ 	.word	0xffffffff


	//   ....[34]....
        /*041c*/ 	.word	0xffffffff


	//   ....[35]....
        /*0420*/ 	.word	0xffffffff


	//   ....[36]....
        /*0424*/ 	.word	0xffffffff


	//   ....[37]....
        /*0428*/ 	.word	0xffffffff


	//   ....[38]....
        /*042c*/ 	.word	0xffffffff


	//   ....[39]....
        /*0430*/ 	.word	0xffffffff


	//   ....[40]....
        /*0434*/ 	.word	0xffffffff


	//   ....[41]....
        /*0438*/ 	.word	0xffffffff


	//   ....[42]....
        /*043c*/ 	.word	0xffffffff


	//   ....[43]....
        /*0440*/ 	.word	0xffffffff


	//   ....[44]....
        /*0444*/ 	.word	0xffffffff


	//   ....[45]....
        /*0448*/ 	.word	0xffffffff


	//   ....[46]....
        /*044c*/ 	.word	0xffffffff


	//   ....[47]....
        /*0450*/ 	.word	0xffffffff


	//   ....[48]....
        /*0454*/ 	.word	0xffffffff


	//   ....[49]....
        /*0458*/ 	.word	0xffffffff


	//   ....[50]....
        /*045c*/ 	.word	0xffffffff


	//   ....[51]....
        /*0460*/ 	.word	0xffffffff


	//   ....[52]....
        /*0464*/ 	.word	0xffffffff


	//   ....[53]....
        /*0468*/ 	.word	0xffffffff


	//   ....[54]....
        /*046c*/ 	.word	0xffffffff


	//   ....[55]....
        /*0470*/ 	.word	0xffffffff


	//   ....[56]....
        /*0474*/ 	.word	0xffffffff


	//   ....[57]....
        /*0478*/ 	.word	0xffffffff


	//   ....[58]....
        /*047c*/ 	.word	0xffffffff


	//   ....[59]....
        /*0480*/ 	.word	0xffffffff


	//   ....[60]....
        /*0484*/ 	.word	0xffffffff


	//   ....[61]....
        /*0488*/ 	.word	0xffffffff


	//   ....[62]....
        /*048c*/ 	.word	0xffffffff


	//   ....[63]....
        /*0490*/ 	.word	0xffffffff


	//   ....[64]....
        /*0494*/ 	.word	0xffffffff


	//   ....[65]....
        /*0498*/ 	.word	0xffffffff


	//   ....[66]....
        /*049c*/ 	.word	0xffffffff


	//   ....[67]....
        /*04a0*/ 	.word	0xffffffff


	//   ....[68]....
        /*04a4*/ 	.word	0xffffffff


	//   ....[69]....
        /*04a8*/ 	.word	0xffffffff


	//   ....[70]....
        /*04ac*/ 	.word	0xffffffff


	//   ....[71]....
        /*04b0*/ 	.word	0xffffffff


	//   ....[72]....
        /*04b4*/ 	.word	0xffffffff


	//   ....[73]....
        /*04b8*/ 	.word	0xffffffff


	//   ....[74]....
        /*04bc*/ 	.word	0xffffffff


	//   ....[75]....
        /*04c0*/ 	.word	0xffffffff


	//   ....[76]....
        /*04c4*/ 	.word	0xffffffff


	//   ....[77]....
        /*04c8*/ 	.word	0xffffffff


	//   ....[78]....
        /*04cc*/ 	.word	0xffffffff


	//   ....[79]....
        /*04d0*/ 	.word	0xffffffff


	//   ....[80]....
        /*04d4*/ 	.word	0xffffffff


	//   ....[81]....
        /*04d8*/ 	.word	0xffffffff


	//   ....[82]....
        /*04dc*/ 	.word	0xffffffff


	//   ....[83]....
        /*04e0*/ 	.word	0xffffffff


	//   ....[84]....
        /*04e4*/ 	.word	0xffffffff


	//   ....[85]....
        /*04e8*/ 	.word	0xffffffff


	//   ....[86]....
        /*04ec*/ 	.word	0xffffffff


	//   ....[87]....
        /*04f0*/ 	.word	0xffffffff


	//   ....[88]....
        /*04f4*/ 	.word	0xffffffff


	//   ....[89]....
        /*04f8*/ 	.word	0xffffffff


	//   ....[90]....
        /*04fc*/ 	.word	0xffffffff


	//   ....[91]....
        /*0500*/ 	.word	0xffffffff


	//   ....[92]....
        /*0504*/ 	.word	0xffffffff


	//   ....[93]....
        /*0508*/ 	.word	0xffffffff


	//   ....[94]....
        /*050c*/ 	.word	0xffffffff


	//   ....[95]....
        /*0510*/ 	.word	0xffffffff


	//   ....[96]....
        /*0514*/ 	.word	0xffffffff


	//   ....[97]....
        /*0518*/ 	.word	0xffffffff


	//   ....[98]....
        /*051c*/ 	.word	0xffffffff


	//   ....[99]....
        /*0520*/ 	.word	0xffffffff


	//   ....[100]....
        /*0524*/ 	.word	0xffffffff


	//   ....[101]....
        /*0528*/ 	.word	0xffffffff


	//   ....[102]....
        /*052c*/ 	.word	0xffffffff


	//   ....[103]....
        /*0530*/ 	.word	0xffffffff


	//   ....[104]....
        /*0534*/ 	.word	0xffffffff


	//   ....[105]....
        /*0538*/ 	.word	0xffffffff


	//   ....[106]....
        /*053c*/ 	.word	0xffffffff


	//   ....[107]....
        /*0540*/ 	.word	0xffffffff


	//   ....[108]....
        /*0544*/ 	.word	0xffffffff


	//   ....[109]....
        /*0548*/ 	.word	0xffffffff


	//   ....[110]....
        /*054c*/ 	.word	0xffffffff


	//   ....[111]....
        /*0550*/ 	.word	0xffffffff


	//   ....[112]....
        /*0554*/ 	.word	0xffffffff


	//   ....[113]....
        /*0558*/ 	.word	0xffffffff


	//   ....[114]....
        /*055c*/ 	.word	0xffffffff


	//   ....[115]....
        /*0560*/ 	.word	0xffffffff


	//   ....[116]....
        /*0564*/ 	.word	0xffffffff


	//   ....[117]....
        /*0568*/ 	.word	0xffffffff


	//   ....[118]....
        /*056c*/ 	.word	0xffffffff


	//   ....[119]....
        /*0570*/ 	.word	0xffffffff


	//   ....[120]....
        /*0574*/ 	.word	0xffffffff


	//   ....[121]....
        /*0578*/ 	.word	0xffffffff


	//   ....[122]....
        /*057c*/ 	.word	0xffffffff


	//   ....[123]....
        /*0580*/ 	.word	0xffffffff


	//   ....[124]....
        /*0584*/ 	.word	0xffffffff


	//   ....[125]....
        /*0588*/ 	.word	0xffffffff


	//   ....[126]....
        /*058c*/ 	.word	0xffffffff


	//   ....[127]....
        /*0590*/ 	.word	0xffffffff


	//   ....[128]....
        /*0594*/ 	.word	0xffffffff


	//   ....[129]....
        /*0598*/ 	.word	0xffffffff


	//   ....[130]....
        /*059c*/ 	.word	0xffffffff


	//   ....[131]....
        /*05a0*/ 	.word	0xffffffff


	//   ....[132]....
        /*05a4*/ 	.word	0xffffffff


	//   ....[133]....
        /*05a8*/ 	.word	0x0500000f


	//   ....[134]....
        /*05ac*/ 	.word	0x0500000f


	//   ....[135]....
        /*05b0*/ 	.word	0x0500000f


	//   ....[136]....
        /*05b4*/ 	.word	0x0500000f


	//   ....[137]....
        /*05b8*/ 	.word	0x0500000f


	//   ....[138]....
        /*05bc*/ 	.word	0x0500000f


	//   ....[139]....
        /*05c0*/ 	.word	0x0500000f


	//   ....[140]....
        /*05c4*/ 	.word	0x0500000f


	//   ....[141]....
        /*05c8*/ 	.word	0x0500000f


	//   ....[142]....
        /*05cc*/ 	.word	0x0500000f


	//   ....[143]....
        /*05d0*/ 	.word	0x0500000f


	//   ....[144]....
        /*05d4*/ 	.word	0x0500000f


	//   ....[145]....
        /*05d8*/ 	.word	0x0500000f


	//   ....[146]....
        /*05dc*/ 	.word	0x0500000f


	//   ....[147]....
        /*05e0*/ 	.word	0x0500000f


	//   ....[148]....
        /*05e4*/ 	.word	0x0500000f


	//   ....[149]....
        /*05e8*/ 	.word	0x0500000f


	//   ....[150]....
        /*05ec*/ 	.word	0x0500000f


	//   ....[151]....
        /*05f0*/ 	.word	0x0500000f


	//   ....[152]....
        /*05f4*/ 	.word	0x0500000f


	//   ....[153]....
        /*05f8*/ 	.word	0x0500000f


	//   ....[154]....
        /*05fc*/ 	.word	0x0500000f


	//   ....[155]....
        /*0600*/ 	.word	0x0500000f


	//   ....[156]....
        /*0604*/ 	.word	0x0500000f


	//   ....[157]....
        /*0608*/ 	.word	0x0500000f


	//   ....[158]....
        /*060c*/ 	.word	0x0500000f


	//   ....[159]....
        /*0610*/ 	.word	0x0500000f


	//   ....[160]....
        /*0614*/ 	.word	0x0500000f


	//   ....[161]....
        /*0618*/ 	.word	0x0500000f


	//   ....[162]....
        /*061c*/ 	.word	0x0500000f


	//   ....[163]....
        /*0620*/ 	.word	0x0500000f


	//   ....[164]....
        /*0624*/ 	.word	0x0500000f


	//   ....[165]....
        /*0628*/ 	.word	0x0500000f


	//   ....[166]....
        /*062c*/ 	.word	0x0500000f


	//   ....[167]....
        /*0630*/ 	.word	0x0500000f


	//   ....[168]....
        /*0634*/ 	.word	0x0500000f


	//   ....[169]....
        /*0638*/ 	.word	0x0500000f


	//   ....[170]....
        /*063c*/ 	.word	0x0500000f


	//   ....[171]....
        /*0640*/ 	.word	0x0500000f


	//   ....[172]....
        /*0644*/ 	.word	0x0500000f


	//   ....[173]....
        /*0648*/ 	.word	0x0500000f


	//   ....[174]....
        /*064c*/ 	.word	0x0500000f


	//   ....[175]....
        /*0650*/ 	.word	0x0500000f


	//   ....[176]....
        /*0654*/ 	.word	0x0500000f


	//   ....[177]....
        /*0658*/ 	.word	0x0500000f


	//   ....[178]....
        /*065c*/ 	.word	0x0500000f


	//   ....[179]....
        /*0660*/ 	.word	0x0500000f


	//   ....[180]....
        /*0664*/ 	.word	0x0500000f


	//   ....[181]....
        /*0668*/ 	.word	0x0500000f


	//   ....[182]....
        /*066c*/ 	.word	0x0500000f


	//   ....[183]....
        /*0670*/ 	.word	0x0500000f


	//   ....[184]....
        /*0674*/ 	.word	0x0500000f


	//   ....[185]....
        /*0678*/ 	.word	0x0500000f


	//   ....[186]....
        /*067c*/ 	.word	0x0500000f


	//   ....[187]....
        /*0680*/ 	.word	0x0500000f


	//   ....[188]....
        /*0684*/ 	.word	0x0500000f


	//   ....[189]....
        /*0688*/ 	.word	0x0500000f


	//   ....[190]....
        /*068c*/ 	.word	0x0500000f


	//   ....[191]....
        /*0690*/ 	.word	0x0500000f


	//   ....[192]....
        /*0694*/ 	.word	0x0500000f


	//   ....[193]....
        /*0698*/ 	.word	0x0500000f


	//   ....[194]....
        /*069c*/ 	.word	0x0500000f


	//   ....[195]....
        /*06a0*/ 	.word	0x0500000f


	//   ....[196]....
        /*06a4*/ 	.word	0x0500000f


	//   ....[197]....
        /*06a8*/ 	.word	0x0500000f


	//   ....[198]....
        /*06ac*/ 	.word	0x0500000f


	//   ....[199]....
        /*06b0*/ 	.word	0x0500000f


	//   ....[200]....
        /*06b4*/ 	.word	0x0500000f


	//   ....[201]....
        /*06b8*/ 	.word	0x0500000f


	//   ....[202]....
        /*06bc*/ 	.word	0x0500000f


	//   ....[203]....
        /*06c0*/ 	.word	0x0500000f


	//   ....[204]....
        /*06c4*/ 	.word	0x0500000f


	//   ....[205]....
        /*06c8*/ 	.word	0x0500000f


	//   ....[206]....
        /*06cc*/ 	.word	0x0500000f


	//   ....[207]....
        /*06d0*/ 	.word	0x0500000f


	//----- nvinfo : EIATTR_COOP_GROUP_INSTR_OFFSETS
	.align		4
.L_672:
        /*06d4*/ 	.byte	0x04, 0x28
        /*06d6*/ 	.short	(.L_674 - .L_673)


	//   ....[0]....
.L_673:
        /*06d8*/ 	.word	0x00000060


	//   ....[1]....
        /*06dc*/ 	.word	0x00000140


	//   ....[2]....
        /*06e0*/ 	.word	0x00000190


	//   ....[3]....
        /*06e4*/ 	.word	0x00000380


	//   ....[4]....
        /*06e8*/ 	.word	0x000004e0


	//   ....[5]....
        /*06ec*/ 	.word	0x00000600


	//   ....[6]....
        /*06f0*/ 	.word	0x00000760


	//   ....[7]....
        /*06f4*/ 	.word	0x000030c0


	//   ....[8]....
        /*06f8*/ 	.word	0x000030d0


	//   ....[9]....
        /*06fc*/ 	.word	0x00003b10


	//   ....[10]....
        /*0700*/ 	.word	0x00003b20


	//   ....[11]....
        /*0704*/ 	.word	0x000044c0


	//   ....[12]....
        /*0708*/ 	.word	0x000044d0


	//   ....[13]....
        /*070c*/ 	.word	0x00004890


	//   ....[14]....
        /*0710*/ 	.word	0x000048a0


	//   ....[15]....
        /*0714*/ 	.word	0x000057d0


	//   ....[16]....
        /*0718*/ 	.word	0x00007900


	//   ....[17]....
        /*071c*/ 	.word	0x00007ec0


	//   ....[18]....
        /*0720*/ 	.word	0x00007ed0


	//   ....[19]....
        /*0724*/ 	.word	0x00007ee0


	//   ....[20]....
        /*0728*/ 	.word	0x00007ef0


	//   ....[21]....
        /*072c*/ 	.word	0x00008ee0


	//   ....[22]....
        /*0730*/ 	.word	0x00008ef0


	//   ....[23]....
        /*0734*/ 	.word	0x00008f00


	//   ....[24]....
        /*0738*/ 	.word	0x00008f10


	//   ....[25]....
        /*073c*/ 	.word	0x0000a6f0


	//   ....[26]....
        /*0740*/ 	.word	0x0000a7d0


	//   ....[27]....
        /*0744*/ 	.word	0x0000a910


	//   ....[28]....
        /*0748*/ 	.word	0x0000a9d0


	//   ....[29]....
        /*074c*/ 	.word	0x0000b370


	//   ....[30]....
        /*0750*/ 	.word	0x0000b970


	//   ....[31]....
        /*0754*/ 	.word	0x0000b990


	//   ....[32]....
        /*0758*/ 	.word	0x0000bf60


	//   ....[33]....
        /*075c*/ 	.word	0x0000c130


	//   ....[34]....
        /*0760*/ 	.word	0x0000ce00


	//   ....[35]....
        /*0764*/ 	.word	0x0000cef0


	//   ....[36]....
        /*0768*/ 	.word	0x0000cf10


	//   ....[37]....
        /*076c*/ 	.word	0x0000d080


	//   ....[38]....
        /*0770*/ 	.word	0x0000d250


	//   ....[39]....
        /*0774*/ 	.word	0x0000e700


	//   ....[40]....
        /*0778*/ 	.word	0x0000eab0


	//   ....[41]....
        /*077c*/ 	.word	0x0000eae0


	//   ....[42]....
        /*0780*/ 	.word	0x0000eaf0


	//   ....[43]....
        /*0784*/ 	.word	0x0000eb00


	//   ....[44]....
        /*0788*/ 	.word	0x0000f820


	//   ....[45]....
        /*078c*/ 	.word	0x0000f840


	//   ....[46]....
        /*0790*/ 	.word	0x0000faf0


	//   ....[47]....
        /*0794*/ 	.word	0x0000fb10


	//   ....[48]....
        /*0798*/ 	.word	0x000103a0


	//   ....[49]....
        /*079c*/ 	.word	0x000103e0


	//   ....[50]....
        /*07a0*/ 	.word	0x00010ec0


	//   ....[51]....
        /*07a4*/ 	.word	0x00010ee0


	//   ....[52]....
        /*07a8*/ 	.word	0x00012560


	//   ....[53]....
        /*07ac*/ 	.word	0x00012590


	//   ....[54]....
        /*07b0*/ 	.word	0x000127d0


	//   ....[55]....
        /*07b4*/ 	.word	0x000127f0


	//   ....[56]....
        /*07b8*/ 	.word	0x00012aa0


	//   ....[57]....
        /*07bc*/ 	.word	0x00012c90


	//   ....[58]....
        /*07c0*/ 	.word	0x00012cc0


	//   ....[59]....
        /*07c4*/ 	.word	0x00012cf0


	//   ....[60]....
        /*07c8*/ 	.word	0x00012d20


	//   ....[61]....
        /*07cc*/ 	.word	0x00012d50


	//   ....[62]....
        /*07d0*/ 	.word	0x00012d80


	//   ....[63]....
        /*07d4*/ 	.word	0x00012f10


	//   ....[64]....
        /*07d8*/ 	.word	0x00012f40


	//   ....[65]....
        /*07dc*/ 	.word	0x00012f70


	//   ....[66]....
        /*07e0*/ 	.word	0x00012fa0


	//   ....[67]....
        /*07e4*/ 	.word	0x00012fd0


	//   ....[68]....
        /*07e8*/ 	.word	0x00013000


	//   ....[69]....
        /*07ec*/ 	.word	0x00013090


	//   ....[70]....
        /*07f0*/ 	.word	0x000130c0


	//   ....[71]....
        /*07f4*/ 	.word	0x000130d0


	//   ....[72]....
        /*07f8*/ 	.word	0x00013160


	//   ....[73]....
        /*07fc*/ 	.word	0x00014130


	//   ....[74]....
        /*0800*/ 	.word	0x00016b40


	//   ....[75]....
        /*0804*/ 	.word	0x00016b60


	//   ....[76]....
        /*0808*/ 	.word	0x00016bf0


	//   ....[77]....
        /*080c*/ 	.word	0x00016c10


	//   ....[78]....
        /*0810*/ 	.word	0x00016c90


	//   ....[79]....
        /*0814*/ 	.word	0x00016cb0


	//   ....[80]....
        /*0818*/ 	.word	0x00016cc0


	//   ....[81]....
        /*081c*/ 	.word	0x00016cd0


	//   ....[82]....
        /*0820*/ 	.word	0x000174d0


	//   ....[83]....
        /*0824*/ 	.word	0x00017500


	//   ....[84]....
        /*0828*/ 	.word	0x000175a0


	//   ....[85]....
        /*082c*/ 	.word	0x000175c0


	//   ....[86]....
        /*0830*/ 	.word	0x00017640


	//   ....[87]....
        /*0834*/ 	.word	0x00017660


	//   ....[88]....
        /*0838*/ 	.word	0x00017670


	//   ....[89]....
        /*083c*/ 	.word	0x000176e0


	//   ....[90]....
        /*0840*/ 	.word	0x00017b00


	//   ....[91]....
        /*0844*/ 	.word	0x00017bc0


	//   ....[92]....
        /*0848*/ 	.word	0x00017d10


	//   ....[93]....
        /*084c*/ 	.word	0x00017d50


	//   ....[94]....
        /*0850*/ 	.word	0x00017d60


	//   ....[95]....
        /*0854*/ 	.word	0x00017d70


	//   ....[96]....
        /*0858*/ 	.word	0x00017ec0


	//   ....[97]....
        /*085c*/ 	.word	0x00018010


	//   ....[98]....
        /*0860*/ 	.word	0x00018810


	//   ....[99]....
        /*0864*/ 	.word	0x00018830


	//   ....[100]....
        /*0868*/ 	.word	0x00018880


	//   ....[101]....
        /*086c*/ 	.word	0x00018890


	//   ....[102]....
        /*0870*/ 	.word	0x000188d0


	//   ....[103]....
        /*0874*/ 	.word	0x000188e0


	//   ....[104]....
        /*0878*/ 	.word	0x000188f0


	//   ....[105]....
        /*087c*/ 	.word	0x00018930


	//   ....[106]....
        /*0880*/ 	.word	0x00018c30


	//   ....[107]....
        /*0884*/ 	.word	0x00018c70


	//   ....[108]....
        /*0888*/ 	.word	0x00018c90


	//   ....[109]....
        /*088c*/ 	.word	0x00018cb0


	//   ....[110]....
        /*0890*/ 	.word	0x00018ce0


	//   ....[111]....
        /*0894*/ 	.word	0x00018d00


	//   ....[112]....
        /*0898*/ 	.word	0x00018e00


	//   ....[113]....
        /*089c*/ 	.word	0x00018f50


	//   ....[114]....
        /*08a0*/ 	.word	0x00019590


	//   ....[115]....
        /*08a4*/ 	.word	0x000195c0


	//   ....[116]....
        /*08a8*/ 	.word	0x00019620


	//   ....[117]....
        /*08ac*/ 	.word	0x00019650


	//   ....[118]....
        /*08b0*/ 	.word	0x00019680


	//   ....[119]....
        /*08b4*/ 	.word	0x000196b0


	//   ....[120]....
        /*08b8*/ 	.word	0x000196e0


	//   ....[121]....
        /*08bc*/ 	.word	0x00019710


	//   ....[122]....
        /*08c0*/ 	.word	0x000198b0


	//   ....[123]....
        /*08c4*/ 	.word	0x000198e0


	//   ....[124]....
        /*08c8*/ 	.word	0x00019910


	//   ....[125]....
        /*08cc*/ 	.word	0x00019940


	//   ....[126]....
        /*08d0*/ 	.word	0x00019970


	//   ....[127]....
        /*08d4*/ 	.word	0x000199a0


	//   ....[128]....
        /*08d8*/ 	.word	0x00019a60


	//   ....[129]....
        /*08dc*/ 	.word	0x00019a80


	//   ....[130]....
        /*08e0*/ 	.word	0x00019a90


	//   ....[131]....
        /*08e4*/ 	.word	0x00019af0


	//   ....[132]....
        /*08e8*/ 	.word	0x0001a110


	//   ....[133]....
        /*08ec*/ 	.word	0x0001a420


	//   ....[134]....
        /*08f0*/ 	.word	0x0001a4b0


	//   ....[135]....
        /*08f4*/ 	.word	0x0001a580


	//   ....[136]....
        /*08f8*/ 	.word	0x0001a610


	//   ....[137]....
        /*08fc*/ 	.word	0x0001a6f0


	//   ....[138]....
        /*0900*/ 	.word	0x0001a780


	//   ....[139]....
        /*0904*/ 	.word	0x0001a900


	//   ....[140]....
        /*0908*/ 	.word	0x0001a990


	//   ....[141]....
        /*090c*/ 	.word	0x0001a9e0


	//   ....[142]....
        /*0910*/ 	.word	0x0001aa30


	//   ....[143]....
        /*0914*/ 	.word	0x0001ab20


	//   ....[144]....
        /*0918*/ 	.word	0x0001abb0


	//   ....[145]....
        /*091c*/ 	.word	0x0001ac00


	//   ....[146]....
        /*0920*/ 	.word	0x0001ac50


	//   ....[147]....
        /*0924*/ 	.word	0x0001aea0


	//   ....[148]....
        /*0928*/ 	.word	0x0001b180


	//   ....[149]....
        /*092c*/ 	.word	0x0001b270


	//   ....[150]....
        /*0930*/ 	.word	0x0001b310


	//   ....[151]....
        /*0934*/ 	.word	0x0001b370


	//   ....[152]....
        /*0938*/ 	.word	0x0001b460


	//   ....[153]....
        /*093c*/ 	.word	0x0001b4d0


	//   ....[154]....
        /*0940*/ 	.word	0x0001b5c0


	//   ....[155]....
        /*0944*/ 	.word	0x0001b630


	//   ....[156]....
        /*0948*/ 	.word	0x0001b6d0


	//   ....[157]....
        /*094c*/ 	.word	0x0001b7c0


	//   ....[158]....
        /*0950*/ 	.word	0x0001b830


	//   ....[159]....
        /*0954*/ 	.word	0x0001b890


	//   ....[160]....
        /*0958*/ 	.word	0x0001b980


	//   ....[161]....
        /*095c*/ 	.word	0x0001b9e0


	//   ....[162]....
        /*0960*/ 	.word	0x0001bae0


	//   ....[163]....
        /*0964*/ 	.word	0x0001bb40


	//   ....[164]....
        /*0968*/ 	.word	0x0001bc20


	//   ....[165]....
        /*096c*/ 	.word	0x0001bd60


	//   ....[166]....
        /*0970*/ 	.word	0x0001be60


	//   ....[167]....
        /*0974*/ 	.word	0x0001c0e0


	//   ....[168]....
        /*0978*/ 	.word	0x0001c130


	//   ....[169]....
        /*097c*/ 	.word	0x0001c300


	//   ....[170]....
        /*0980*/ 	.word	0x0001c350


	//   ....[171]....
        /*0984*/ 	.word	0x0001c520


	//   ....[172]....
        /*0988*/ 	.word	0x0001c570


	//   ....[173]....
        /*098c*/ 	.word	0x0001c660


	//   ....[174]....
        /*0990*/ 	.word	0x0001c700


	//   ....[175]....
        /*0994*/ 	.word	0x0001c760


	//   ....[176]....
        /*0998*/ 	.word	0x0001c810


	//   ....[177]....
        /*099c*/ 	.word	0x0001c870


	//   ....[178]....
        /*09a0*/ 	.word	0x0001c920


	//   ....[179]....
        /*09a4*/ 	.word	0x0001c980


	//   ....[180]....
        /*09a8*/ 	.word	0x0001ca30


	//   ....[181]....
        /*09ac*/ 	.word	0x0001cb20


	//   ....[182]....
        /*09b0*/ 	.word	0x0001cc00


	//   ....[183]....
        /*09b4*/ 	.word	0x0001cd10


	//   ....[184]....
        /*09b8*/ 	.word	0x0001ce10


	//   ....[185]....
        /*09bc*/ 	.word	0x0001cf40


	//   ....[186]....
        /*09c0*/ 	.word	0x0001d020


	//   ....[187]....
        /*09c4*/ 	.word	0x0001d120


	//   ....[188]....
        /*09c8*/ 	.word	0x0001d200


	//   ....[189]....
        /*09cc*/ 	.word	0x0001d290


	//   ....[190]....
        /*09d0*/ 	.word	0x0001d330


	//   ....[191]....
        /*09d4*/ 	.word	0x0001d4b0


	//   ....[192]....
        /*09d8*/ 	.word	0x0001d520


	//   ....[193]....
        /*09dc*/ 	.word	0x0001d590


	//   ....[194]....
        /*09e0*/ 	.word	0x0001d600


	//   ....[195]....
        /*09e4*/ 	.word	0x0001d670


	//   ....[196]....
        /*09e8*/ 	.word	0x0001d6f0


	//   ....[197]....
        /*09ec*/ 	.word	0x0001d770


	//   ....[198]....
        /*09f0*/ 	.word	0x0001d800


	//   ....[199]....
        /*09f4*/ 	.word	0x0001d870


	//   ....[200]....
        /*09f8*/ 	.word	0x0001d8e0


	//   ....[201]....
        /*09fc*/ 	.word	0x0001d950


	//   ....[202]....
        /*0a00*/ 	.word	0x0001d9d0


	//   ....[203]....
        /*0a04*/ 	.word	0x0001da40


	//   ....[204]....
        /*0a08*/ 	.word	0x0001dae0


	//   ....[205]....
        /*0a0c*/ 	.word	0x0001db30


	//   ....[206]....
        /*0a10*/ 	.word	0x0001dbc0


	//   ....[207]....
        /*0a14*/ 	.word	0x0001dcf0


	//----- nvinfo : EIATTR_REG_RECONFIG
	.align		4
.L_674:
        /*0a18*/ 	.byte	0x01, 0x54
	.zero		2


	//----- nvinfo : EIATTR_SYSCALL_OFFSETS
	.align		4
        /*0a1c*/ 	.byte	0x04, 0x46
        /*0a1e*/ 	.short	(.L_676 - .L_675)


	//   ....[0]....
.L_675:
        /*0a20*/ 	.word	0x00002350


	//   ....[1]....
        /*0a24*/ 	.word	0x000024a0


	//   ....[2]....
        /*0a28*/ 	.word	0x00007aa0


	//   ....[3]....
        /*0a2c*/ 	.word	0x00007e30


	//   ....[4]....
        /*0a30*/ 	.word	0x00015f20


	//   ....[5]....
        /*0a34*/ 	.word	0x00016070


	//   ....[6]....
        /*0a38*/ 	.word	0x00016160


	//   ....[7]....
        /*0a3c*/ 	.word	0x00017130


	//----- nvinfo : EIATTR_MBARRIER_INSTR_OFFSETS
	.align		4
.L_676:
        /*0a40*/ 	.byte	0x04, 0x39
        /*0a42*/ 	.short	(.L_678 - .L_677)


	//   ....[0]....
.L_677:
        /*0a44*/ 	.word	0x00000270
        /*0a48*/ 	.word	0x000000ff
        /*0a4c*/ 	.word	0x00028c00
        /*0a50*/ 	.short	0x0100
        /*0a52*/ 	.byte	0x08
	.zero		1


	//   ....[1]....
        /*0a54*/ 	.word	0x00000280
        /*0a58*/ 	.word	0x000000ff
        /*0a5c*/ 	.word	0x00028c20
        /*0a60*/ 	.short	0x0100
        /*0a62*/ 	.byte	0x08
	.zero		1


	//   ....[2]....
        /*0a64*/ 	.word	0x00000330
        /*0a68*/ 	.word	0x000000ff
        /*0a6c*/ 	.word	0x00028c30
        /*0a70*/ 	.short	0x0100
        /*0a72*/ 	.byte	0x06
	.zero		1


	//   ....[3]....
        /*0a74*/ 	.word	0x00000340
        /*0a78*/ 	.word	0x000000ff
        /*0a7c*/ 	.word	0x00028c40
        /*0a80*/ 	.short	0x0100
        /*0a82*/ 	.byte	0x06
	.zero		1


	//   ....[4]....
        /*0a84*/ 	.word	0x00000350
        /*0a88*/ 	.word	0x000000ff
        /*0a8c*/ 	.word	0x00028c38
        /*0a90*/ 	.short	0x0100
        /*0a92*/ 	.byte	0x06
	.zero		1


	//   ....[5]....
        /*0a94*/ 	.word	0x00000360
        /*0a98*/ 	.word	0x000000ff
        /*0a9c*/ 	.word	0x00028c48
        /*0aa0*/ 	.short	0x0100
        /*0aa2*/ 	.byte	0x06
	.zero		1


	//   ....[6]....
        /*0aa4*/ 	.word	0x00000490
        /*0aa8*/ 	.word	0x000000ff
        /*0aac*/ 	.word	0x00028c50
        /*0ab0*/ 	.short	0x0100
        /*0ab2*/ 	.byte	0x08
	.zero		1


	//   ....[7]....
        /*0ab4*/ 	.word	0x000004a0
        /*0ab8*/ 	.word	0x000000ff
        /*0abc*/ 	.word	0x00028c60
        /*0ac0*/ 	.short	0x0100
        /*0ac2*/ 	.byte	0x08
	.zero		1


	//   ....[8]....
        /*0ac4*/ 	.word	0x000004b0
        /*0ac8*/ 	.word	0x000000ff
        /*0acc*/ 	.word	0x00028c58
        /*0ad0*/ 	.short	0x0100
        /*0ad2*/ 	.byte	0x08
	.zero		1


	//   ....[9]....
        /*0ad4*/ 	.word	0x000004c0
        /*0ad8*/ 	.word	0x000000ff
        /*0adc*/ 	.word	0x00028c68
        /*0ae0*/ 	.short	0x0100
        /*0ae2*/ 	.byte	0x08
	.zero		1


	//   ....[10]....
        /*0ae4*/ 	.word	0x000005b0
        /*0ae8*/ 	.word	0x000000ff
        /*0aec*/ 	.word	0x00028c70
        /*0af0*/ 	.short	0x0100
        /*0af2*/ 	.byte	0x06
	.zero		1


	//   ....[11]....
        /*0af4*/ 	.word	0x000005c0
        /*0af8*/ 	.word	0x000000ff
        /*0afc*/ 	.word	0x00028c80
        /*0b00*/ 	.short	0x0100
        /*0b02*/ 	.byte	0x06
	.zero		1


	//   ....[12]....
        /*0b04*/ 	.word	0x000005d0
        /*0b08*/ 	.word	0x000000ff
        /*0b0c*/ 	.word	0x00028c78
        /*0b10*/ 	.short	0x0100
        /*0b12*/ 	.byte	0x06
	.zero		1


	//   ....[13]....
        /*0b14*/ 	.word	0x000005e0
        /*0b18*/ 	.word	0x000000ff
        /*0b1c*/ 	.word	0x00028c88
        /*0b20*/ 	.short	0x0100
        /*0b22*/ 	.byte	0x06
	.zero		1


	//   ....[14]....
        /*0b24*/ 	.word	0x00000710
        /*0b28*/ 	.word	0x000000ff
        /*0b2c*/ 	.word	0x00028c90
        /*0b30*/ 	.short	0x0100
        /*0b32*/ 	.byte	0x08
	.zero		1


	//   ....[15]....
        /*0b34*/ 	.word	0x00000720
        /*0b38*/ 	.word	0x000000ff
        /*0b3c*/ 	.word	0x00028ca0
        /*0b40*/ 	.short	0x0100
        /*0b42*/ 	.byte	0x08
	.zero		1


	//   ....[16]....
        /*0b44*/ 	.word	0x00000730
        /*0b48*/ 	.word	0x000000ff
        /*0b4c*/ 	.word	0x00028c98
        /*0b50*/ 	.short	0x0100
        /*0b52*/ 	.byte	0x08
	.zero		1


	//   ....[17]....
        /*0b54*/ 	.word	0x00000740
        /*0b58*/ 	.word	0x000000ff
        /*0b5c*/ 	.word	0x00028ca8
        /*0b60*/ 	.short	0x0100
        /*0b62*/ 	.byte	0x08
	.zero		1


	//   ....[18]....
        /*0b64*/ 	.word	0x00000870
        /*0b68*/ 	.word	0x000000ff
        /*0b6c*/ 	.word	0x00028cb0
        /*0b70*/ 	.short	0x0100
        /*0b72*/ 	.byte	0x08
	.zero		1


	//   ....[19]....
        /*0b74*/ 	.word	0x00000880
        /*0b78*/ 	.word	0x000000ff
        /*0b7c*/ 	.word	0x00028cc0
        /*0b80*/ 	.short	0x0100
        /*0b82*/ 	.byte	0x08
	.zero		1


	//   ....[20]....
        /*0b84*/ 	.word	0x00000890
        /*0b88*/ 	.word	0x000000ff
        /*0b8c*/ 	.word	0x00028cb8
        /*0b90*/ 	.short	0x0100
        /*0b92*/ 	.byte	0x08
	.zero		1


	//   ....[21]....
        /*0b94*/ 	.word	0x000008a0
        /*0b98*/ 	.word	0x000000ff
        /*0b9c*/ 	.word	0x00028cc8
        /*0ba0*/ 	.short	0x0100
        /*0ba2*/ 	.byte	0x08
	.zero		1


	//   ....[22]....
        /*0ba4*/ 	.word	0x00003070
        /*0ba8*/ 	.word	0x0000003a
        /*0bac*/ 	.word	0x00028c90
        /*0bb0*/ 	.short	0x010a
        /*0bb2*/ 	.byte	0x3f
	.zero		1


	//   ....[23]....
        /*0bb4*/ 	.word	0x00003ac0
        /*0bb8*/ 	.word	0x0000003a
        /*0bbc*/ 	.word	0x00028c90
        /*0bc0*/ 	.short	0x010a
        /*0bc2*/ 	.byte	0x3f
	.zero		1


	//   ....[24]....
        /*0bc4*/ 	.word	0x00004330
        /*0bc8*/ 	.word	0x0000003a
        /*0bcc*/ 	.word	0x00028c90
        /*0bd0*/ 	.short	0x010a
        /*0bd2*/ 	.byte	0x3f
	.zero		1


	//   ....[25]....
        /*0bd4*/ 	.word	0x000046f0
        /*0bd8*/ 	.word	0x00000004
        /*0bdc*/ 	.word	0x00000000
        /*0be0*/ 	.short	0x0101
        /*0be2*/ 	.byte	0x3f
	.zero		1


	//   ....[26]....
        /*0be4*/ 	.word	0x00004730
        /*0be8*/ 	.word	0x0000003a
        /*0bec*/ 	.word	0x00028cb0
        /*0bf0*/ 	.short	0x010a
        /*0bf2*/ 	.byte	0x3f
	.zero		1


	//   ....[27]....
        /*0bf4*/ 	.word	0x00005050
        /*0bf8*/ 	.word	0x0000003a
        /*0bfc*/ 	.word	0x00000000
        /*0c00*/ 	.short	0x0101
        /*0c02*/ 	.byte	0x3f
	.zero		1


	//   ....[28]....
        /*0c04*/ 	.word	0x000058e0
        /*0c08*/ 	.word	0x0000000a
        /*0c0c*/ 	.word	0x00028c50
        /*0c10*/ 	.short	0x010a
        /*0c12*/ 	.byte	0x3f
	.zero		1


	//   ....[29]....
        /*0c14*/ 	.word	0x00005cb0
        /*0c18*/ 	.word	0x0000000a
        /*0c1c*/ 	.word	0x00000000
        /*0c20*/ 	.short	0x0101
        /*0c22*/ 	.byte	0x3f
	.zero		1


	//   ....[30]....
        /*0c24*/ 	.word	0x000065b0
        /*0c28*/ 	.word	0x0000000a
        /*0c2c*/ 	.word	0x00028c50
        /*0c30*/ 	.short	0x010a
        /*0c32*/ 	.byte	0x3f
	.zero		1


	//   ....[31]....
        /*0c34*/ 	.word	0x00006600
        /*0c38*/ 	.word	0x0000000a
        /*0c3c*/ 	.word	0x00028c50
        /*0c40*/ 	.short	0x010a
        /*0c42*/ 	.byte	0x3f
	.zero		1


	//   ....[32]....
        /*0c44*/ 	.word	0x00006940
        /*0c48*/ 	.word	0x0000000a
        /*0c4c*/ 	.word	0x00000000
        /*0c50*/ 	.short	0x0101
        /*0c52*/ 	.byte	0x3f
	.zero		1


	//   ....[33]....
        /*0c54*/ 	.word	0x00007b40
        /*0c58*/ 	.word	0x00000002
        /*0c5c*/ 	.word	0x00028c00
        /*0c60*/ 	.short	0x010a
        /*0c62*/ 	.byte	0x3f
	.zero		1


	//   ....[34]....
        /*0c64*/ 	.word	0x00007b90
        /*0c68*/ 	.word	0x00000002
        /*0c6c*/ 	.word	0x00028c00
        /*0c70*/ 	.short	0x010a
        /*0c72*/ 	.byte	0x3f
	.zero		1


	//   ....[35]....
        /*0c74*/ 	.word	0x000081e0
        /*0c78*/ 	.word	0x00000002
        /*0c7c*/ 	.word	0x00028c00
        /*0c80*/ 	.short	0x010a
        /*0c82*/ 	.byte	0x3f
	.zero		1


	//   ....[36]....
        /*0c84*/ 	.word	0x000090e0
        /*0c88*/ 	.word	0x00000002
        /*0c8c*/ 	.word	0x00028c00
        /*0c90*/ 	.short	0x010a
        /*0c92*/ 	.byte	0x3f
	.zero		1


	//   ....[37]....
        /*0c94*/ 	.word	0x00009f30
        /*0c98*/ 	.word	0x0000000e
        /*0c9c*/ 	.word	0x00028c30
        /*0ca0*/ 	.short	0x010a
        /*0ca2*/ 	.byte	0x3f
	.zero		1


	//   ....[38]....
        /*0ca4*/ 	.word	0x00009fe0
        /*0ca8*/ 	.word	0x0000000e
        /*0cac*/ 	.word	0x00028c30
        /*0cb0*/ 	.short	0x010a
        /*0cb2*/ 	.byte	0x3f
	.zero		1


	//   ....[39]....
        /*0cb4*/ 	.word	0x0000ac20
        /*0cb8*/ 	.word	0x00000027
        /*0cbc*/ 	.word	0x00000000
        /*0cc0*/ 	.short	0x0101
        /*0cc2*/ 	.byte	0x3f
	.zero		1


	//   ....[40]....
        /*0cc4*/ 	.word	0x0000b080
        /*0cc8*/ 	.word	0x0000000e
        /*0ccc*/ 	.word	0x00028c50
        /*0cd0*/ 	.short	0x010a
        /*0cd2*/ 	.byte	0x3f
	.zero		1


	//   ....[41]....
        /*0cd4*/ 	.word	0x0000b110
        /*0cd8*/ 	.word	0x0000000e
        /*0cdc*/ 	.word	0x00028c50
        /*0ce0*/ 	.short	0x010a
        /*0ce2*/ 	.byte	0x3f
	.zero		1


	//   ....[42]....
        /*0ce4*/ 	.word	0x0000b400
        /*0ce8*/ 	.word	0x0000000e
        /*0cec*/ 	.word	0x00000000
        /*0cf0*/ 	.short	0x0101
        /*0cf2*/ 	.byte	0x3f
	.zero		1


	//   ....[43]....
        /*0cf4*/ 	.word	0x0000b520
        /*0cf8*/ 	.word	0x00000015
        /*0cfc*/ 	.word	0x00028c30
        /*0d00*/ 	.short	0x010a
        /*0d02*/ 	.byte	0x3f
	.zero		1


	//   ....[44]....
        /*0d04*/ 	.word	0x0000b5d0
        /*0d08*/ 	.word	0x00000015
        /*0d0c*/ 	.word	0x00028c30
        /*0d10*/ 	.short	0x010a
        /*0d12*/ 	.byte	0x3f
	.zero		1


	//   ....[45]....
        /*0d14*/ 	.word	0x0000bb20
        /*0d18*/ 	.word	0x00000014
        /*0d1c*/ 	.word	0x00000000
        /*0d20*/ 	.short	0x0101
        /*0d22*/ 	.byte	0x3f
	.zero		1


	//   ....[46]....
        /*0d24*/ 	.word	0x0000cb40
        /*0d28*/ 	.word	0x00000015
        /*0d2c*/ 	.word	0x00028c50
        /*0d30*/ 	.short	0x010a
        /*0d32*/ 	.byte	0x3f
	.zero		1


	//   ....[47]....
        /*0d34*/ 	.word	0x0000cb90
        /*0d38*/ 	.word	0x00000015
        /*0d3c*/ 	.word	0x00028c50
        /*0d40*/ 	.short	0x010a
        /*0d42*/ 	.byte	0x3f
	.zero		1


	//   ....[48]....
        /*0d44*/ 	.word	0x0000ce90
        /*0d48*/ 	.word	0x00000015
        /*0d4c*/ 	.word	0x00000000
        /*0d50*/ 	.short	0x0101
        /*0d52*/ 	.byte	0x3f
	.zero		1


	//   ....[49]....
        /*0d54*/ 	.word	0x0000f580
        /*0d58*/ 	.word	0x00000000
        /*0d5c*/ 	.word	0x00000000
        /*0d60*/ 	.short	0x0101
        /*0d62*/ 	.byte	0x3f
	.zero		1


	//   ....[50]....
        /*0d64*/ 	.word	0x00010400
        /*0d68*/ 	.word	0x00000004
        /*0d6c*/ 	.word	0x00000000
        /*0d70*/ 	.short	0x0101
        /*0d72*/ 	.byte	0x3f
	.zero		1


	//   ....[51]....
        /*0d74*/ 	.word	0x00014210
        /*0d78*/ 	.word	0x00000011
        /*0d7c*/ 	.word	0x00028c20
        /*0d80*/ 	.short	0x010a
        /*0d82*/ 	.byte	0x3f
	.zero		1


	//   ....[52]....
        /*0d84*/ 	.word	0x000142a0
        /*0d88*/ 	.word	0x00000003
        /*0d8c*/ 	.word	0x00028ca0
        /*0d90*/ 	.short	0x010a
        /*0d92*/ 	.byte	0x3f
	.zero		1


	//   ....[53]....
        /*0d94*/ 	.word	0x000144f0
        /*0d98*/ 	.word	0x00000003
        /*0d9c*/ 	.word	0x00028cc0
        /*0da0*/ 	.short	0x010a
        /*0da2*/ 	.byte	0x3f
	.zero		1


	//   ....[54]....
        /*0da4*/ 	.word	0x00014ec0
        /*0da8*/ 	.word	0x00000008
        /*0dac*/ 	.word	0x00028ca0
        /*0db0*/ 	.short	0x010a
        /*0db2*/ 	.byte	0x3f
	.zero		1


	//   ....[55]....
        /*0db4*/ 	.word	0x00015100
        /*0db8*/ 	.word	0x00000008
        /*0dbc*/ 	.word	0x00028cc0
        /*0dc0*/ 	.short	0x010a
        /*0dc2*/ 	.byte	0x3f
	.zero		1


	//   ....[56]....
        /*0dc4*/ 	.word	0x00016950
        /*0dc8*/ 	.word	0x0000001e
        /*0dcc*/ 	.word	0x00028c40
        /*0dd0*/ 	.short	0x010a
        /*0dd2*/ 	.byte	0x3f
	.zero		1


	//   ....[57]....
        /*0dd4*/ 	.word	0x00016dd0
        /*0dd8*/ 	.word	0x0000001e
        /*0ddc*/ 	.word	0x00028c30
        /*0de0*/ 	.short	0x0107
        /*0de2*/ 	.byte	0x3f
	.zero		1


	//   ....[58]....
        /*0de4*/ 	.word	0x00016ea0
        /*0de8*/ 	.word	0x0000001e
        /*0dec*/ 	.word	0x00028c30
        /*0df0*/ 	.short	0x0101
        /*0df2*/ 	.byte	0x3f
	.zero		1


	//   ....[59]....
        /*0df4*/ 	.word	0x00017780
        /*0df8*/ 	.word	0x00000011
        /*0dfc*/ 	.word	0x00028c00
        /*0e00*/ 	.short	0x0107
        /*0e02*/ 	.byte	0x3f
	.zero		1


	//   ....[60]....
        /*0e04*/ 	.word	0x00017870
        /*0e08*/ 	.word	0x00000011
        /*0e0c*/ 	.word	0x00028c00
        /*0e10*/ 	.short	0x0101
        /*0e12*/ 	.byte	0x3f
	.zero		1


	//   ....[61]....
        /*0e14*/ 	.word	0x00017890
        /*0e18*/ 	.word	0x00000011
        /*0e1c*/ 	.word	0x00028c20
        /*0e20*/ 	.short	0x010a
        /*0e22*/ 	.byte	0x3f
	.zero		1


	//   ....[62]....
        /*0e24*/ 	.word	0x00017920
        /*0e28*/ 	.word	0x0000001e
        /*0e2c*/ 	.word	0x00028c60
        /*0e30*/ 	.short	0x010a
        /*0e32*/ 	.byte	0x3f
	.zero		1


	//   ....[63]....
        /*0e34*/ 	.word	0x00018230
        /*0e38*/ 	.word	0x0000001e
        /*0e3c*/ 	.word	0x00028c50
        /*0e40*/ 	.short	0x0107
        /*0e42*/ 	.byte	0x3f
	.zero		1


	//   ....[64]....
        /*0e44*/ 	.word	0x00018300
        /*0e48*/ 	.word	0x0000001e
        /*0e4c*/ 	.word	0x00028c50
        /*0e50*/ 	.short	0x0101
        /*0e52*/ 	.byte	0x3f
	.zero		1


	//   ....[65]....
        /*0e54*/ 	.word	0x00018690
        /*0e58*/ 	.word	0x00000006
        /*0e5c*/ 	.word	0x00028c40
        /*0e60*/ 	.short	0x010a
        /*0e62*/ 	.byte	0x3f
	.zero		1


	//   ....[66]....
        /*0e64*/ 	.word	0x000189b0
        /*0e68*/ 	.word	0x00000006
        /*0e6c*/ 	.word	0x00028c30
        /*0e70*/ 	.short	0x0107
        /*0e72*/ 	.byte	0x3f
	.zero		1


	//   ....[67]....
        /*0e74*/ 	.word	0x00018a70
        /*0e78*/ 	.word	0x00000006
        /*0e7c*/ 	.word	0x00028c30
        /*0e80*/ 	.short	0x0101
        /*0e82*/ 	.byte	0x3f
	.zero		1


	//   ....[68]....
        /*0e84*/ 	.word	0x00018aa0
        /*0e88*/ 	.word	0x00000006
        /*0e8c*/ 	.word	0x00028c60
        /*0e90*/ 	.short	0x010a
        /*0e92*/ 	.byte	0x3f
	.zero		1


	//   ....[69]....
        /*0e94*/ 	.word	0x00019150
        /*0e98*/ 	.word	0x00000006
        /*0e9c*/ 	.word	0x00028c50
        /*0ea0*/ 	.short	0x0107
        /*0ea2*/ 	.byte	0x3f
	.zero		1


	//   ....[70]....
        /*0ea4*/ 	.word	0x00019210
        /*0ea8*/ 	.word	0x00000006
        /*0eac*/ 	.word	0x00028c50
        /*0eb0*/ 	.short	0x0101
        /*0eb2*/ 	.byte	0x3f
	.zero		1


	//   ....[71]....
        /*0eb4*/ 	.word	0x0001a090
        /*0eb8*/ 	.word	0x00000007
        /*0ebc*/ 	.word	0x00028c20
        /*0ec0*/ 	.short	0x010a
        /*0ec2*/ 	.byte	0x3f
	.zero		1


	//   ....[72]....
        /*0ec4*/ 	.word	0x0001a200
        /*0ec8*/ 	.word	0x00000005
        /*0ecc*/ 	.word	0x00028c40
        /*0ed0*/ 	.short	0x010a
        /*0ed2*/ 	.byte	0x3f
	.zero		1


	//   ....[73]....
        /*0ed4*/ 	.word	0x0001a2a0
        /*0ed8*/ 	.word	0x00000003
        /*0edc*/ 	.word	0x00028c40
        /*0ee0*/ 	.short	0x010a
        /*0ee2*/ 	.byte	0x3f
	.zero		1


	//   ....[74]....
        /*0ee4*/ 	.word	0x0001a2e0
        /*0ee8*/ 	.word	0x00000005
        /*0eec*/ 	.word	0x00028c60
        /*0ef0*/ 	.short	0x010a
        /*0ef2*/ 	.byte	0x3f
	.zero		1


	//   ....[75]....
        /*0ef4*/ 	.word	0x0001a320
        /*0ef8*/ 	.word	0x00000003
        /*0efc*/ 	.word	0x00028c60
        /*0f00*/ 	.short	0x010a
        /*0f02*/ 	.byte	0x3f
	.zero		1


	//   ....[76]....
        /*0f04*/ 	.word	0x0001a380
        /*0f08*/ 	.word	0x0000003a
        /*0f0c*/ 	.word	0x00028c90
        /*0f10*/ 	.short	0x010a
        /*0f12*/ 	.byte	0x3f
	.zero		1


	//   ....[77]....
        /*0f14*/ 	.word	0x0001a4e0
        /*0f18*/ 	.word	0x0000003a
        /*0f1c*/ 	.word	0x00028c90
        /*0f20*/ 	.short	0x010a
        /*0f22*/ 	.byte	0x3f
	.zero		1


	//   ....[78]....
        /*0f24*/ 	.word	0x0001a650
        /*0f28*/ 	.word	0x0000003a
        /*0f2c*/ 	.word	0x00028c90
        /*0f30*/ 	.short	0x010a
        /*0f32*/ 	.byte	0x3f
	.zero		1


	//   ....[79]....
        /*0f34*/ 	.word	0x0001a7b0
        /*0f38*/ 	.word	0x0000003a
        /*0f3c*/ 	.word	0x00028cb0
        /*0f40*/ 	.short	0x010a
        /*0f42*/ 	.byte	0x3f
	.zero		1


	//   ....[80]....
        /*0f44*/ 	.word	0x0001a800
        /*0f48*/ 	.word	0x0000000a
        /*0f4c*/ 	.word	0x00028c50
        /*0f50*/ 	.short	0x010a
        /*0f52*/ 	.byte	0x3f
	.zero		1


	//   ....[81]....
        /*0f54*/ 	.word	0x0001a850
        /*0f58*/ 	.word	0x0000000a
        /*0f5c*/ 	.word	0x00028c50
        /*0f60*/ 	.short	0x010a
        /*0f62*/ 	.byte	0x3f
	.zero		1


	//   ....[82]....
        /*0f64*/ 	.word	0x0001aa70
        /*0f68*/ 	.word	0x00000002
        /*0f6c*/ 	.word	0x00028c00
        /*0f70*/ 	.short	0x010a
        /*0f72*/ 	.byte	0x3f
	.zero		1


	//   ....[83]....
        /*0f74*/ 	.word	0x0001ac80
        /*0f78*/ 	.word	0x00000002
        /*0f7c*/ 	.word	0x00028c00
        /*0f80*/ 	.short	0x010a
        /*0f82*/ 	.byte	0x3f
	.zero		1


	//   ....[84]....
        /*0f84*/ 	.word	0x0001acd0
        /*0f88*/ 	.word	0x0000000e
        /*0f8c*/ 	.word	0x00028c30
        /*0f90*/ 	.short	0x010a
        /*0f92*/ 	.byte	0x3f
	.zero		1


	//   ....[85]....
        /*0f94*/ 	.word	0x0001ad20
        /*0f98*/ 	.word	0x0000000e
        /*0f9c*/ 	.word	0x00028c50
        /*0fa0*/ 	.short	0x010a
        /*0fa2*/ 	.byte	0x3f
	.zero		1


	//   ....[86]....
        /*0fa4*/ 	.word	0x0001ad70
        /*0fa8*/ 	.word	0x00000015
        /*0fac*/ 	.word	0x00028c30
        /*0fb0*/ 	.short	0x010a
        /*0fb2*/ 	.byte	0x3f
	.zero		1


	//   ....[87]....
        /*0fb4*/ 	.word	0x0001adc0
        /*0fb8*/ 	.word	0x00000015
        /*0fbc*/ 	.word	0x00028c50
        /*0fc0*/ 	.short	0x010a
        /*0fc2*/ 	.byte	0x3f
	.zero		1


	//   ....[88]....
        /*0fc4*/ 	.word	0x0001af60
        /*0fc8*/ 	.word	0x00000011
        /*0fcc*/ 	.word	0x00028c20
        /*0fd0*/ 	.short	0x010a
        /*0fd2*/ 	.byte	0x3f
	.zero		1


	//   ....[89]....
        /*0fd4*/ 	.word	0x0001afb0
        /*0fd8*/ 	.word	0x00000003
        /*0fdc*/ 	.word	0x00028ca0
        /*0fe0*/ 	.short	0x010a
        /*0fe2*/ 	.byte	0x3f
	.zero		1


	//   ....[90]....
        /*0fe4*/ 	.word	0x0001b000
        /*0fe8*/ 	.word	0x00000003
        /*0fec*/ 	.word	0x00028cc0
        /*0ff0*/ 	.short	0x010a
        /*0ff2*/ 	.byte	0x3f
	.zero		1


	//   ....[91]....
        /*0ff4*/ 	.word	0x0001b050
        /*0ff8*/ 	.word	0x00000008
        /*0ffc*/ 	.word	0x00028ca0
        /*1000*/ 	.short	0x010a
        /*1002*/ 	.byte	0x3f
	.zero		1


	//   ....[92]....
        /*1004*/ 	.word	0x0001b0a0
        /*1008*/ 	.word	0x00000008
        /*100c*/ 	.word	0x00028cc0
        /*1010*/ 	.short	0x010a
        /*1012*/ 	.byte	0x3f
	.zero		1


	//   ....[93]....
        /*1014*/ 	.word	0x0001b1c0
        /*1018*/ 	.word	0x0000001e
        /*101c*/ 	.word	0x00028c40
        /*1020*/ 	.short	0x010a
        /*1022*/ 	.byte	0x3f
	.zero		1


	//   ....[94]....
        /*1024*/ 	.word	0x0001bc60
        /*1028*/ 	.word	0x00000011
        /*102c*/ 	.word	0x00028c20
        /*1030*/ 	.short	0x010a
        /*1032*/ 	.byte	0x3f
	.zero		1


	//   ....[95]....
        /*1034*/ 	.word	0x0001bcb0
        /*1038*/ 	.word	0x0000001e
        /*103c*/ 	.word	0x00028c60
        /*1040*/ 	.short	0x010a
        /*1042*/ 	.byte	0x3f
	.zero		1


	//   ....[96]....
        /*1044*/ 	.word	0x0001c5b0
        /*1048*/ 	.word	0x00000006
        /*104c*/ 	.word	0x00028c40
        /*1050*/ 	.short	0x010a
        /*1052*/ 	.byte	0x3f
	.zero		1


	//   ....[97]....
        /*1054*/ 	.word	0x0001ca70
        /*1058*/ 	.word	0x00000006
        /*105c*/ 	.word	0x00028c60
        /*1060*/ 	.short	0x010a
        /*1062*/ 	.byte	0x3f
	.zero		1


	//   ....[98]....
        /*1064*/ 	.word	0x0001dc10
        /*1068*/ 	.word	0x00000007
        /*106c*/ 	.word	0x00028c20
        /*1070*/ 	.short	0x010a
        /*1072*/ 	.byte	0x3f
	.zero		1


	//   ....[99]....
        /*1074*/ 	.word	0x0001ddb0
        /*1078*/ 	.word	0x00000005
        /*107c*/ 	.word	0x00028c40
        /*1080*/ 	.short	0x010a
        /*1082*/ 	.byte	0x3f
	.zero		1


	//   ....[100]....
        /*1084*/ 	.word	0x0001de00
        /*1088*/ 	.word	0x00000003
        /*108c*/ 	.word	0x00028c40
        /*1090*/ 	.short	0x010a
        /*1092*/ 	.byte	0x3f
	.zero		1


	//   ....[101]....
        /*1094*/ 	.word	0x0001de50
        /*1098*/ 	.word	0x00000005
        /*109c*/ 	.word	0x00028c60
        /*10a0*/ 	.short	0x010a
        /*10a2*/ 	.byte	0x3f
	.zero		1


	//----- nvinfo : EIATTR_NUM_MBARRIERS
	.align		4
.L_678:
        /*10a4*/ 	.byte	0x03, 0x38
        /*10a6*/ 	.short	0x0016


	//----- nvinfo : EIATTR_EXIT_INSTR_OFFSETS
	.align		4
        /*10a8*/ 	.byte	0x04, 0x1c
        /*10aa*/ 	.short	(.L_680 - .L_679)


	//   ....[0]....
.L_679:
        /*10ac*/ 	.word	0x0001a370


	//----- nvinfo : EIATTR_MAX_THREADS
	.align		4
.L_680:
        /*10b0*/ 	.byte	0x04, 0x05
        /*10b2*/ 	.short	(.L_682 - .L_681)
.L_681:
        /*10b4*/ 	.word	0x00000180
        /*10b8*/ 	.word	0x00000001
        /*10bc*/ 	.word	0x00000001


	//----- nvinfo : EIATTR_CRS_STACK_SIZE
	.align		4
.L_682:
        /*10c0*/ 	.byte	0x04, 0x1e
        /*10c2*/ 	.short	(.L_684 - .L_683)
.L_683:
        /*10c4*/ 	.word	0x00000000


	//----- nvinfo : EIATTR_CBANK_PARAM_SIZE
	.align		4
.L_684:
        /*10c8*/ 	.byte	0x03, 0x19
        /*10ca*/ 	.short	0x0af0


	//----- nvinfo : EIATTR_PARAM_CBANK
	.align		4
        /*10cc*/ 	.byte	0x04, 0x0a
        /*10ce*/ 	.short	(.L_686 - .L_685)
	.align		4
.L_685:
        /*10d0*/ 	.word	index@(.nv.constant0._ZN7cutlass13device_kernelIN5flash11enable_sm90INS1_16FlashAttnFwdSm90INS1_25CollectiveMainloopFwdSm90ILi2EN4cute5tupleIJNS5_1CILi1EEES8_S8_EEENS6_IJNS7_ILi64EEESA_SA_EEELi512ENS_6half_tEfNS_4arch4Sm90ELb0ELb0ELb0ELb1ELb1ELb1ELb0ELb0ELb0ELb1ELb1ELb0EEENS1_21CollectiveEpilogueFwdINS6_IJSA_NS7_ILi512EEESA_EEES9_SC_SE_Li256ELb1ELb1ELb1ELb0EEENS1_36VarlenDynamicPersistentTileSchedulerILi64ELi64ELi256ELi128ELb1ELb1ELb1ELb0ELb1ELb1EEEEEEEEEvNT_6ParamsE)
        /*10d4*/ 	.short	0x0210
        /*10d6*/ 	.short	0x0af0


	//----- nvinfo : EIATTR_SW_WAR
	.align		4
.L_686:
        /*10d8*/ 	.byte	0x04, 0x36
        /*10da*/ 	.short	(.L_688 - .L_687)
.L_687:
        /*10dc*/ 	.word	0x00000008
.L_688:


//--------------------- .nv.info._ZN7cutlass13device_kernelIN5flash11enable_sm90INS1_16FlashAttnFwdSm90INS1_25CollectiveMainloopFwdSm90ILi2EN4cute5tupleIJNS5_1CILi1EEES8_S8_EEENS6_IJNS7_ILi64EEESA_SA_EEELi512ENS_6half_tEfNS_4arch4Sm90ELb0ELb0ELb0ELb1ELb1ELb0ELb1ELb0ELb0ELb1ELb1ELb0EEENS1_21CollectiveEpilogueFwdINS6_IJSA_NS7_ILi512EEESA_EEES9_SC_SE_Li256ELb1ELb1ELb1ELb0EEENS1_36VarlenDynamicPersistentTileSchedulerILi64ELi64ELi256ELi128ELb1ELb1ELb1ELb0ELb1ELb1EEEEEEEEEvNT_6ParamsE --------------------------
	.section	.nv.info._ZN7cutlass13device_kernelIN5flash11enable_sm90INS1_16FlashAttnFwdSm90INS1_25CollectiveMainloopFwdSm90ILi2EN4cute5tupleIJNS5_1CILi1EEES8_S8_EEENS6_IJNS7_ILi64EEESA_SA_EEELi512ENS_6half_tEfNS_4arch4Sm90ELb0ELb0ELb0ELb1ELb1ELb0ELb1ELb0ELb0ELb1ELb1ELb0EEENS1_21CollectiveEpilogueFwdINS6_IJSA_NS7_ILi512EEESA_EEES9_SC_SE_Li256ELb1ELb1ELb1ELb0EEENS1_36VarlenDynamicPersistentTileSchedulerILi64ELi64ELi256ELi128ELb1ELb1ELb1ELb0ELb1ELb1EEEEEEEEEvNT_6ParamsE,"",@"SHT_CUDA_INFO"
	.sectionflags	@""
	.align	4


	//----- nvinfo : EIATTR_CUDA_API_VERSION
	.align		4
        /*0000*/ 	.byte	0x04, 0x37
        /*0002*/ 	.short	(.L_690 - .L_689)
.L_689:
        /*0004*/ 	.word	0x00000082


	//----- nvinfo : EIATTR_KPARAM_INFO
	.align		4
.L_690:
        /*0008*/ 	.byte	0x04, 0x17
        /*000a*/ 	.short	(.L_692 - .L_691)
.L_691:
        /*000c*/ 	.word	0x00000000
        /*0010*/ 	.short	0x0000
        /*0012*/ 	.short	0x0070
        /*0014*/ 	.byte	0x00, 0xf0, 0x01, 0x2e


	//----- nvinfo : EIATTR_SPARSE_MMA_MASK
	.align		4
.L_692:
        /*0018*/ 	.byte	0x03, 0x50
        /*001a*/ 	.short	0x0000


	//----- nvinfo : EIATTR_MAXREG_COUNT
	.align		4
        /*001c*/ 	.byte	0x03, 0x1b
        /*001e*/ 	.short	0x00a8


	//----- nvinfo : EIATTR_NUM_BARRIERS
	.align		4
        /*0020*/ 	.byte	0x02, 0x4c
        /*0022*/ 	.byte	0x10
	.zero		1


	//----- nvinfo : EIATTR_EXTERNS
	.align		4
        /*0024*/ 	.byte	0x04, 0x0f
        /*0026*/ 	.short	(.L_694 - .L_693)


	//   ....[0]....
	.align		4
.L_693:
        /*0028*/ 	.word	index@(__assertfail)


	//----- nvinfo : EIATTR_ANNOTATIONS
	.align		4
.L_694:
        /*002c*/ 	.byte	0x04, 0x55
        /*002e*/ 	.short	(.L_696 - .L_695)


	//   ....[0]....
.L_695:
        /* <DEDUP_REMOVED lines=24> */


	//----- nvinfo : EIATTR_MERCURY_ISA_VERSION
	.align		4
.L_696:
        /*0198*/ 	.byte	0x03, 0x5f
        /*019a*/ 	.short	0x0101


	//----- nvinfo : EIATTR_UNUSED_LOAD_BYTE_OFFSET
	.align		4
        /*019c*/ 	.byte	0x04, 0x44
        /*019e*/ 	.short	(.L_698 - .L_697)


	//   ....[0]....
.L_697:
        /*01a0*/ 	.word	0x00000960
        /*01a4*/ 	.word	0x0000fff0


	//   ....[1]....
        /*01a8*/ 	.word	0x00009740
        /*01ac*/ 	.word	0x0000fff0


	//----- nvinfo : EIATTR_INT_WARP_WIDE_INSTR_OFFSETS
	.align		4
.L_698:
        /*01b0*/ 	.byte	0x04, 0x31
        /*01b2*/ 	.short	(.L_700 - .L_699)


	//   ....[0]....
.L_699:
        /*01b4*/ 	.word	0x000000c0


	//   ....[1]....
        /*01b8*/ 	.word	0x000000d0


	//   ....[2]....
        /*01bc*/ 	.word	0x000000e0


	//   ....[3]....
        /*01c0*/ 	.word	0x00000180


	//   ....[4]....
        /*01c4*/ 	.word	0x0000f570


	//   ....[5]....
        /*01c8*/ 	.word	0x0000f600


	//   ....[6]....
        /*01cc*/ 	.word	0x000138d0


	//   ....[7]....
        /*01d0*/ 	.word	0x00013960


	//----- nvinfo : EIATTR_COOP_GROUP_MASK_REGIDS
	.align		4
.L_700:
        /*01d4*/ 	.byte	0x04, 0x29
        /*01d6*/ 	.short	(.L_702 - .L_701)


	//   ....[0]....
.L_701:
        /*01d8*/ 	.word	0xffffffff


	//   ....[1]....
        /*01dc*/ 	.word	0xffffffff


	//   ....[2]....
        /*01e0*/ 	.word	0xffffffff


	//   ....[3]....
        /*01e4*/ 	.word	0xffffffff


	//   ....[4]....
        /*01e8*/ 	.word	0xffffffff


	//   ....[5]....
        /*01ec*/ 	.word	0xffffffff


	//   ....[6]....
        /*01f0*/ 	.word	0xffffffff


	//   ....[7]....
        /*01f4*/ 	.word	0xffffffff


	//   ....[8]....
        /*01f8*/ 	.word	0xffffffff


	//   ....[9]....
        /*01fc*/ 	.word	0xffffffff


	//   ....[10]....
        /*0200*/ 	.word	0xffffffff


	//   ....[11]....
        /*0204*/ 	.word	0xffffffff


	//   ....[12]....
        /*0208*/ 	.word	0xffffffff


	//   ....[13]....
        /*020c*/ 	.word	0xffffffff


	//   ....[14]....
        /*0210*/ 	.word	0xffffffff


	//   ....[15]....
        /*0214*/ 	.word	0xffffffff


	//   ....[16]....
        /*0218*/ 	.word	0xffffffff


	//   ....[17]....
        /*021c*/ 	.word	0xffffffff


	//   ....[18]....
        /*0220*/ 	.word	0xffffffff


	//   ....[19]....
        /*0224*/ 	.word	0xffffffff


	//   ....[20]....
        /*0228*/ 	.word	0xffffffff


	//   ....[21]....
        /*022c*/ 	.word	0xffffffff


	//   ....[22]....
        /*0230*/ 	.word	0xffffffff


	//   ....[23]....
        /*0234*/ 	.word	0xffffffff


	//   ....[24]....
        /*0238*/ 	.word	0xffffffff


	//   ....[25]....
        /*023c*/ 	.word	0xffffffff


	//   ....[26]....
        /*0240*/ 	.word	0xffffffff


	//   ....[27]....
        /*0244*/ 	.word	0xffffffff


	//   ....[28]....
        /*0248*/ 	.word	0xffffffff


	//   ....[29]....
        /*024c*/ 	.word	0xffffffff


	//   ....[30]....
        /*0250*/ 	.word	0xffffffff


	//   ....[31]....
        /*0254*/ 	.word	0xffffffff


	//   ....[32]....
        /*0258*/ 	.word	0xffffffff


	//   ....[33]....
        /*025c*/ 	.word	0xffffffff


	//   ....[34]....
        /*0260*/ 	.word	0xffffffff


	//   ....[35]....
        /*0264*/ 	.word	0xffffffff


	//   ....[36]....
        /*0268*/ 	.word	0xffffffff


	//   ....[37]....
        /*026c*/ 	.word	0xffffffff


	//   ....[38]....
        /*0270*/ 	.word	0xffffffff


	//   ....[39]....
        /*0274*/ 	.word	0xffffffff


	//   ....[40]....
        /*0278*/ 	.word	0xffffffff


	//   ....[41]....
        /*027c*/ 	.word	0xffffffff


	//   ....[42]....
        /*0280*/ 	.word	0xffffffff


	//   ....[43]....
        /*0284*/ 	.word	0xffffffff


	//   ....[44]....
        /*0288*/ 	.word	0xffffffff


	//   ....[45]....
        /*028c*/ 	.word	0xffffffff


	//   ....[46]....
        /*0290*/ 	.word	0xffffffff


	//   ....[47]....
        /*0294*/ 	.word	0xffffffff


	//   ....[48]....
        /*0298*/ 	.word	0xffffffff


	//   ....[49]....
        /*029c*/ 	.word	0xffffffff


	//   ....[50]....
        /*02a0*/ 	.word	0xffffffff


	//   ....[51]....
        /*02a4*/ 	.word	0xffffffff


	//   ....[52]....
        /*02a8*/ 	.word	0xffffffff


	//   ....[53]....
        /*02ac*/ 	.word	0xffffffff


	//   ....[54]....
        /*02b0*/ 	.word	0xffffffff


	//   ....[55]....
        /*02b4*/ 	.word	0xffffffff


	//   ....[56]....
        /*02b8*/ 	.word	0xffffffff


	//   ....[57]....
        /*02bc*/ 	.word	0xffffffff


	//   ....[58]....
        /*02c0*/ 	.word	0xffffffff


	//   ....[59]....
        /*02c4*/ 	.word	0xffffffff


	//   ....[60]....
        /*02c8*/ 	.word	0xffffffff


	//   ....[61]....
        /*02cc*/ 	.word	0xffffffff


	//   ....[62]....
        /*02d0*/ 	.word	0xffffffff


	//   ....[63]....
        /*02d4*/ 	.word	0xffffffff


	//   ....[64]....
        /*02d8*/ 	.word	0xffffffff


	//   ....[65]....
        /*02dc*/ 	.word	0xffffffff


	//   ....[66]....
        /*02e0*/ 	.word	0xffffffff


	//   ....[67]....
        /*02e4*/ 	.word	0xffffffff


	//   ....[68]....
        /*02e8*/ 	.word	0xffffffff


	//   ....[69]....
        /*02ec*/ 	.word	0xffffffff


	//   ....[70]....
        /*02f0*/ 	.word	0xffffffff


	//   ....[71]....
        /*02f4*/ 	.word	0xffffffff


	//   ....[72]....
        /*02f8*/ 	.word	0xffffffff


	//   ....[73]....
        /*02fc*/ 	.word	0xffffffff


	//   ....[74]....
        /*0300*/ 	.word	0xffffffff


	//   ....[75]....
        /*0304*/ 	.word	0xffffffff


	//   ....[76]....
        /*0308*/ 	.word	0xffffffff


	//   ....[77]....
        /*030c*/ 	.word	0xffffffff


	//   ....[78]....
        /*0310*/ 	.word	0xffffffff


	//   ....[79]....
        /*0314*/ 	.word	0xffffffff


	//   ....[80]....
        /*0318*/ 	.word	0xffffffff


	//   ....[81]....
        /*031c*/ 	.word	0xffffffff


	//   ....[82]....
        /*0320*/ 	.word	0xffffffff


	//   ....[83]....
        /*0324*/ 	.word	0xffffffff


	//   ....[84]....
        /*0328*/ 	.word	0xffffffff


	//   ....[85]....
        /*032c*/ 	.word	0xffffffff


	//   ....[86]....
        /*0330*/ 	.word	0xffffffff


	//   ....[87]....
        /*0334*/ 	.word	0xffffffff


	//   ....[88]....
        /*0338*/ 	.word	0xffffffff


	//   ....[89]....
        /*033c*/ 	.word	0xffffffff


	//   ....[90]....
        /*0340*/ 	.word	0xffffffff


	//   ....[91]....
        /*0344*/ 	.word	0xffffffff


	//   ....[92]....
        /*0348*/ 	.word	0xffffffff


	//   ....[93]....
        /*034c*/ 	.word	0xffffffff


	//   ....[94]....
        /*0350*/ 	.word	0xffffffff


	//   ....[95]....
        /*0354*/ 	.word	0xffffffff


	//   ....[96]....
        /*0358*/ 	.word	0xffffffff


	//   ....[97]....
        /*035c*/ 	.word	0xffffffff


	//   ....[98]....
        /*0360*/ 	.word	0xffffffff


	//   ....[99]....
        /*0364*/ 	.word	0xffffffff


	//   ....[100]....
        /*0368*/ 	.word	0xffffffff


	//   ....[101]....
        /*036c*/ 	.word	0xffffffff


	//   ....[102]....
        /*0370*/ 	.word	0xffffffff


	//   ....[103]....
        /*0374*/ 	.word	0xffffffff


	//   ....[104]....
        /*0378*/ 	.word	0xffffffff


	//   ....[105]....
        /*037c*/ 	.word	0xffffffff


	//   ....[106]....
        /*0380*/ 	.word	0xffffffff


	//   ....[107]....
        /*0384*/ 	.word	0xffffffff


	//   ....[108]....
        /*0388*/ 	.word	0xffffffff


	//   ....[109]....
        /*038c*/ 	.word	0xffffffff


	//   ....[110]....
        /*0390*/ 	.word	0xffffffff


	//   ....[111]....
        /*0394*/ 	.word	0xffffffff


	//   ....[112]....
        /*0398*/ 	.word	0xffffffff


	//   ....[113]....
        /*039c*/ 	.word	0xffffffff


	//   ....[114]....
        /*03a0*/ 	.word	0xffffffff


	//   ....[115]....
        /*03a4*/ 	.word	0xffffffff


	//   ....[116]....
        /*03a8*/ 	.word	0xffffffff


	//   ....[117]....
        /*03ac*/ 	.word	0xffffffff


	//   ....[118]....
        /*03b0*/ 	.word	0xffffffff


	//   ....[119]....
        /*03b4*/ 	.word	0xffffffff


	//   ....[120]....
        /*03b8*/ 	.word	0xffffffff


	//   ....[121]....
        /*03bc*/ 	.word	0xffffffff


	//   ....[122]....
        /*03c0*/ 	.word	0xffffffff


	//   ....[123]....
        /*03c4*/ 	.word	0xffffffff


	//   ....[124]....
        /*03c8*/ 	.word	0xffffffff


	//   ....[125]....
        /*03cc*/ 	.word	0x0500000f


	//   ....[126]....
        /*03d0*/ 	.word	0x0500000f


	//   ....[127]....
        /*03d4*/ 	.word	0x0500000f


	//   ....[128]....
        /*03d8*/ 	.word	0x0500000f


	//   ....[129]....
        /*03dc*/ 	.word	0x0500000f


	//   ....[130]....
        /*03e0*/ 	.word	0x0500000f


	//   ....[131]....
        /*03e4*/ 	.word	0x0500000f


	//   ....[132]....
        /*03e8*/ 	.word	0x0500000f


	//   ....[133]....
        /*03ec*/ 	.word	0x0500000f


	//   ....[134]....
        /*03f0*/ 	.word	0x0500000f


	//   ....[135]....
        /*03f4*/ 	.word	0x0500000f


	//   ....[136]....
        /*03f8*/ 	.word	0x0500000f


	//   ....[137]....
        /*03fc*/ 	.word	0x0500000f


	//   ....[138]....
        /*0400*/ 	.word	0x0500000f


	//   ....[139]....
        /*0404*/ 	.word	0x0500000f


	//   ....[140]....
        /*0408*/ 	.word	0x0500000f


	//   ....[141]....
        /*040c*/ 	.word	0x0500000f


	//   ....[142]....
        /*0410*/ 	.word	0x0500000f


	//   ....[143]....
        /*0414*/ 	.word	0x0500000f


	//   ....[144]....
        /*0418*/ 	.word	0x0500000f


	//   ....[145]....
        /*041c*/ 	.word	0x0500000f


	//   ....[146]....
        /*0420*/ 	.word	0x0500000f


	//   ....[147]....
        /*0424*/ 	.word	0x0500000f


	//   ....[148]....
        /*0428*/ 	.word	0x0500000f


	//   ....[149]....
        /*042c*/ 	.word	0x0500000f


	//   ....[150]....
        /*0430*/ 	.word	0x0500000f


	//   ....[151]....
        /*0434*/ 	.word	0x0500000f


	//   ....[152]....
        /*0438*/ 	.word	0x0500000f


	//   ....[153]....
        /*043c*/ 	.word	0x0500000f


	//   ....[154]....
        /*0440*/ 	.word	0x0500000f


	//   ....[155]....
        /*0444*/ 	.word	0x0500000f


	//   ....[156]....
        /*0448*/ 	.word	0x0500000f


	//   ....[157]....
        /*044c*/ 	.word	0x0500000f


	//   ....[158]....
        /*0450*/ 	.word	0x0500000f


	//   ....[159]....
        /*0454*/ 	.word	0x0500000f


	//   ....[160]....
        /*0458*/ 	.word	0x0500000f


	//   ....[161]....
        /*045c*/ 	.word	0x0500000f


	//   ....[162]....
        /*0460*/ 	.word	0x0500000f


	//   ....[163]....
        /*0464*/ 	.word	0x0500000f


	//   ....[164]....
        /*0468*/ 	.word	0x0500000f


	//   ....[165]....
        /*046c*/ 	.word	0x0500000f


	//   ....[166]....
        /*0470*/ 	.word	0x0500000f


	//   ....[167]....
        /*0474*/ 	.word	0x0500000f


	//   ....[168]....
        /*0478*/ 	.word	0x0500000f


	//   ....[169]....
        /*047c*/ 	.word	0x0500000f


	//   ....[170]....
        /*0480*/ 	.word	0x0500000f


	//   ....[171]....
        /*0484*/ 	.word	0x0500000f


	//   ....[172]....
        /*0488*/ 	.word	0x0500000f


	//   ....[173]....
        /*048c*/ 	.word	0x0500000f


	//   ....[174]....
        /*0490*/ 	.word	0x0500000f


	//   ....[175]....
        /*0494*/ 	.word	0x0500000f


	//   ....[176]....
        /*0498*/ 	.word	0x0500000f


	//   ....[177]....
        /*049c*/ 	.word	0x0500000f


	//   ....[178]....
        /*04a0*/ 	.word	0x0500000f


	//   ....[179]....
        /*04a4*/ 	.word	0x0500000f


	//   ....[180]....
        /*04a8*/ 	.word	0x0500000f


	//   ....[181]....
        /*04ac*/ 	.word	0x0500000f


	//   ....[182]....
        /*04b0*/ 	.word	0x0500000f


	//   ....[183]....
        /*04b4*/ 	.word	0x0500000f


	//   ....[184]....
        /*04b8*/ 	.word	0x0500000f


	//   ....[185]....
        /*04bc*/ 	.word	0x0500000f


	//   ....[186]....
        /*04c0*/ 	.word	0x0500000f


	//   ....[187]....
        /*04c4*/ 	.word	0x0500000f


	//   ....[188]....
        /*04c8*/ 	.word	0x0500000f


	//   ....[189]....
        /*04cc*/ 	.word	0x0500000f


	//   ....[190]....
        /*04d0*/ 	.word	0x0500000f


	//   ....[191]....
        /*04d4*/ 	.word	0x0500000f


	//   ....[192]....
        /*04d8*/ 	.word	0x0500000f


	//----- nvinfo : EIATTR_COOP_GROUP_INSTR_OFFSETS
	.align		4
.L_702:
        /*04dc*/ 	.byte	0x04, 0x28
        /*04de*/ 	.short	(.L_704 - .L_703)


	//   ....[0]....
.L_703:
        /*04e0*/ 	.word	0x00000080


	//   ....[1]....
        /*04e4*/ 	.word	0x00000090


	//   ....[2]....
        /*04e8*/ 	.word	0x000002b0


	//   ....[3]....
        /*04ec*/ 	.word	0x00000410


	//   ....[4]....
        /*04f0*/ 	.word	0x00000530


	//   ....[5]....
        /*04f4*/ 	.word	0x00000690


	//   ....[6]....
        /*04f8*/ 	.word	0x00001dd0


	//   ....[7]....
        /*04fc*/ 	.word	0x00003b10


	//   ....[8]....
        /*0500*/ 	.word	0x000042c0


	//   ....[9]....
        /*0504*/ 	.word	0x00005730


	//   ....[10]....
        /*0508*/ 	.word	0x000057a0


	//   ....[11]....
        /*050c*/ 	.word	0x00005970


	//   ....[12]....
        /*0510*/ 	.word	0x00005a50


	//   ....[13]....
        /*0514*/ 	.word	0x000061a0


	//   ....[14]....
        /*0518*/ 	.word	0x00006710


	//   ....[15]....
        /*051c*/ 	.word	0x000078a0


	//   ....[16]....
        /*0520*/ 	.word	0x000078c0


	//   ....[17]....
        /*0524*/ 	.word	0x00007d40


	//   ....[18]....
        /*0528*/ 	.word	0x00007f10


	//   ....[19]....
        /*052c*/ 	.word	0x00008ba0


	//   ....[20]....
        /*0530*/ 	.word	0x00008c50


	//   ....[21]....
        /*0534*/ 	.word	0x00008c80


	//   ....[22]....
        /*0538*/ 	.word	0x00008ce0


	//   ....[23]....
        /*053c*/ 	.word	0x00008d10


	//   ....[24]....
        /*0540*/ 	.word	0x0000a4d0


	//   ....[25]....
        /*0544*/ 	.word	0x0000a880


	//   ....[26]....
        /*0548*/ 	.word	0x0000a890


	//   ....[27]....
        /*054c*/ 	.word	0x0000a8a0


	//   ....[28]....
        /*0550*/ 	.word	0x0000a8b0


	//   ....[29]....
        /*0554*/ 	.word	0x0000b510


	//   ....[30]....
        /*0558*/ 	.word	0x0000b540


	//   ....[31]....
        /*055c*/ 	.word	0x0000b7f0


	//   ....[32]....
        /*0560*/ 	.word	0x0000b810


	//   ....[33]....
        /*0564*/ 	.word	0x0000c010


	//   ....[34]....
        /*0568*/ 	.word	0x0000c040


	//   ....[35]....
        /*056c*/ 	.word	0x0000c890


	//   ....[36]....
        /*0570*/ 	.word	0x0000c8b0


	//   ....[37]....
        /*0574*/ 	.word	0x0000db90


	//   ....[38]....
        /*0578*/ 	.word	0x0000dbc0


	//   ....[39]....
        /*057c*/ 	.word	0x0000de00


	//   ....[40]....
        /*0580*/ 	.word	0x0000de20


	//   ....[41]....
        /*0584*/ 	.word	0x0000e0e0


	//   ....[42]....
        /*0588*/ 	.word	0x0000e2d0


	//   ....[43]....
        /*058c*/ 	.word	0x0000e300


	//   ....[44]....
        /*0590*/ 	.word	0x0000e330


	//   ....[45]....
        /*0594*/ 	.word	0x0000e360


	//   ....[46]....
        /*0598*/ 	.word	0x0000e390


	//   ....[47]....
        /*059c*/ 	.word	0x0000e3c0


	//   ....[48]....
        /*05a0*/ 	.word	0x0000e530


	//   ....[49]....
        /*05a4*/ 	.word	0x0000e560


	//   ....[50]....
        /*05a8*/ 	.word	0x0000e590


	//   ....[51]....
        /*05ac*/ 	.word	0x0000e5c0


	//   ....[52]....
        /*05b0*/ 	.word	0x0000e5f0


	//   ....[53]....
        /*05b4*/ 	.word	0x0000e620


	//   ....[54]....
        /*05b8*/ 	.word	0x0000e6b0


	//   ....[55]....
        /*05bc*/ 	.word	0x0000e6e0


	//   ....[56]....
        /*05c0*/ 	.word	0x0000e6f0


	//   ....[57]....
        /*05c4*/ 	.word	0x0000e780


	//   ....[58]....
        /*05c8*/ 	.word	0x00010390


	//   ....[59]....
        /*05cc*/ 	.word	0x000103b0


	//   ....[60]....
        /*05d0*/ 	.word	0x00010440


	//   ....[61]....
        /*05d4*/ 	.word	0x00010460


	//   ....[62]....
        /*05d8*/ 	.word	0x000104e0


	//   ....[63]....
        /*05dc*/ 	.word	0x00010500


	//   ....[64]....
        /*05e0*/ 	.word	0x00010510


	//   ....[65]....
        /*05e4*/ 	.word	0x00010520


	//   ....[66]....
        /*05e8*/ 	.word	0x00010ca0


	//   ....[67]....
        /*05ec*/ 	.word	0x00010ce0


	//   ....[68]....
        /*05f0*/ 	.word	0x00010da0


	//   ....[69]....
        /*05f4*/ 	.word	0x00010dc0


	//   ....[70]....
        /*05f8*/ 	.word	0x00010e60


	//   ....[71]....
        /*05fc*/ 	.word	0x00010e80


	//   ....[72]....
        /*0600*/ 	.word	0x00010e90


	//   ....[73]....
        /*0604*/ 	.word	0x00010f10


	//   ....[74]....
        /*0608*/ 	.word	0x00011770


	//   ....[75]....
        /*060c*/ 	.word	0x00011790


	//   ....[76]....
        /*0610*/ 	.word	0x00011930


	//   ....[77]....
        /*0614*/ 	.word	0x00011960


	//   ....[78]....
        /*0618*/ 	.word	0x00011a70


	//   ....[79]....
        /*061c*/ 	.word	0x00011a80


	//   ....[80]....
        /*0620*/ 	.word	0x00011ab0


	//   ....[81]....
        /*0624*/ 	.word	0x00011ac0


	//   ....[82]....
        /*0628*/ 	.word	0x000120d0


	//   ....[83]....
        /*062c*/ 	.word	0x00012100


	//   ....[84]....
        /*0630*/ 	.word	0x000122f0


	//   ....[85]....
        /*0634*/ 	.word	0x00012330


	//   ....[86]....
        /*0638*/ 	.word	0x00012340


	//   ....[87]....
        /*063c*/ 	.word	0x00012350


	//   ....[88]....
        /*0640*/ 	.word	0x000124a0


	//   ....[89]....
        /*0644*/ 	.word	0x000125f0


	//   ....[90]....
        /*0648*/ 	.word	0x00012e00


	//   ....[91]....
        /*064c*/ 	.word	0x00012e20


	//   ....[92]....
        /*0650*/ 	.word	0x00012e70


	//   ....[93]....
        /*0654*/ 	.word	0x00012e80


	//   ....[94]....
        /*0658*/ 	.word	0x00012ec0


	//   ....[95]....
        /*065c*/ 	.word	0x00012ed0


	//   ....[96]....
        /*0660*/ 	.word	0x00012ee0


	//   ....[97]....
        /*0664*/ 	.word	0x00012f20


	//   ....[98]....
        /*0668*/ 	.word	0x00013220


	//   ....[99]....
        /*066c*/ 	.word	0x00013260


	//   ....[100]....
        /*0670*/ 	.word	0x00013280


	//   ....[101]....
        /*0674*/ 	.word	0x000132a0


	//   ....[102]....
        /*0678*/ 	.word	0x000132d0


	//   ....[103]....
        /*067c*/ 	.word	0x000132f0


	//   ....[104]....
        /*0680*/ 	.word	0x000133f0


	//   ....[105]....
        /*0684*/ 	.word	0x00013540


	//   ....[106]....
        /*0688*/ 	.word	0x00013b80


	//   ....[107]....
        /*068c*/ 	.word	0x00013bb0


	//   ....[108]....
        /*0690*/ 	.word	0x00013c10


	//   ....[109]....
        /*0694*/ 	.word	0x00013c40


	//   ....[110]....
        /*0698*/ 	.word	0x00013c70


	//   ....[111]....
        /*069c*/ 	.word	0x00013ca0


	//   ....[112]....
        /*06a0*/ 	.word	0x00013cd0


	//   ....[113]....
        /*06a4*/ 	.word	0x00013d00


	//   ....[114]....
        /*06a8*/ 	.word	0x00013ea0


	//   ....[115]....
        /*06ac*/ 	.word	0x00013ed0


	//   ....[116]....
        /*06b0*/ 	.word	0x00013f00


	//   ....[117]....
        /*06b4*/ 	.word	0x00013f30


	//   ....[118]....
        /*06b8*/ 	.word	0x00013f60


	//   ....[119]....
        /*06bc*/ 	.word	0x00013f90


	//   ....[120]....
        /*06c0*/ 	.word	0x00014050


	//   ....[121]....
        /*06c4*/ 	.word	0x00014070


	//   ....[122]....
        /*06c8*/ 	.word	0x00014080


	//   ....[123]....
        /*06cc*/ 	.word	0x000140e0


	//   ....[124]....
        /*06d0*/ 	.word	0x00014700


	//   ....[125]....
        /*06d4*/ 	.word	0x00014c30


	//   ....[126]....
        /*06d8*/ 	.word	0x00014d20


	//   ....[127]....
        /*06dc*/ 	.word	0x00014dc0


	//   ....[128]....
        /*06e0*/ 	.word	0x00014e20


	//   ....[129]....
        /*06e4*/ 	.word	0x00014f10


	//   ....[130]....
        /*06e8*/ 	.word	0x00014f80


	//   ....[131]....
        /*06ec*/ 	.word	0x00015070


	//   ....[132]....
        /*06f0*/ 	.word	0x000150e0


	//   ....[133]....
        /*06f4*/ 	.word	0x00015180


	//   ....[134]....
        /*06f8*/ 	.word	0x00015280


	//   ....[135]....
        /*06fc*/ 	.word	0x00015310


	//   ....[136]....
        /*0700*/ 	.word	0x00015370


	//   ....[137]....
        /*0704*/ 	.word	0x00015460


	//   ....[138]....
        /*0708*/ 	.word	0x000154e0


	//   ....[139]....
        /*070c*/ 	.word	0x000155e0


	//   ....[140]....
        /*0710*/ 	.word	0x00015650


	//   ....[141]....
        /*0714*/ 	.word	0x00015730


	//   ....[142]....
        /*0718*/ 	.word	0x00015a40


	//   ....[143]....
        /*071c*/ 	.word	0x00015b00


	//   ....[144]....
        /*0720*/ 	.word	0x00015d70


	//   ....[145]....
        /*0724*/ 	.word	0x00015dc0


	//   ....[146]....
        /*0728*/ 	.word	0x00015fd0


	//   ....[147]....
        /*072c*/ 	.word	0x00016020


	//   ....[148]....
        /*0730*/ 	.word	0x000161d0


	//   ....[149]....
        /*0734*/ 	.word	0x00016220


	//   ....[150]....
        /*0738*/ 	.word	0x00016360


	//   ....[151]....
        /*073c*/ 	.word	0x00016460


	//   ....[152]....
        /*0740*/ 	.word	0x000166d0


	//   ....[153]....
        /*0744*/ 	.word	0x00016720


	//   ....[154]....
        /*0748*/ 	.word	0x000168f0


	//   ....[155]....
        /*074c*/ 	.word	0x00016940


	//   ....[156]....
        /*0750*/ 	.word	0x00016b10


	//   ....[157]....
        /*0754*/ 	.word	0x00016b60


	//   ....[158]....
        /*0758*/ 	.word	0x00016c50


	//   ....[159]....
        /*075c*/ 	.word	0x00016cf0


	//   ....[160]....
        /*0760*/ 	.word	0x00016d50


	//   ....[161]....
        /*0764*/ 	.word	0x00016e00


	//   ....[162]....
        /*0768*/ 	.word	0x00016e60


	//   ....[163]....
        /*076c*/ 	.word	0x00016f10


	//   ....[164]....
        /*0770*/ 	.word	0x00016f70


	//   ....[165]....
        /*0774*/ 	.word	0x00017020


	//   ....[166]....
        /*0778*/ 	.word	0x00017110


	//   ....[167]....
        /*077c*/ 	.word	0x000171f0


	//   ....[168]....
        /*0780*/ 	.word	0x00017300


	//   ....[169]....
        /*0784*/ 	.word	0x00017400


	//   ....[170]....
        /*0788*/ 	.word	0x00017530


	//   ....[171]....
        /*078c*/ 	.word	0x00017610


	//   ....[172]....
        /*0790*/ 	.word	0x00017710


	//   ....[173]....
        /*0794*/ 	.word	0x000177f0


	//   ....[174]....
        /*0798*/ 	.word	0x00017880


	//   ....[175]....
        /*079c*/ 	.word	0x00017920


	//   ....[176]....
        /*07a0*/ 	.word	0x00017aa0


	//   ....[177]....
        /*07a4*/ 	.word	0x00017b10


	//   ....[178]....
        /*07a8*/ 	.word	0x00017b80


	//   ....[179]....
        /*07ac*/ 	.word	0x00017bf0


	//   ....[180]....
        /*07b0*/ 	.word	0x00017c60


	//   ....[181]....
        /*07b4*/ 	.word	0x00017ce0


	//   ....[182]....
        /*07b8*/ 	.word	0x00017d60


	//   ....[183]....
        /*07bc*/ 	.word	0x00017df0


	//   ....[184]....
        /*07c0*/ 	.word	0x00017e60


	//   ....[185]....
        /*07c4*/ 	.word	0x00017ed0


	//   ....[186]....
        /*07c8*/ 	.word	0x00017f40


	//   ....[187]....
        /*07cc*/ 	.word	0x00017fc0


	//   ....[188]....
        /*07d0*/ 	.word	0x00018030


	//   ....[189]....
        /*07d4*/ 	.word	0x000180d0


	//   ....[190]....
        /*07d8*/ 	.word	0x00018120


	//   ....[191]....
        /*07dc*/ 	.word	0x000181b0


	//   ....[192]....
        /*07e0*/ 	.word	0x000182e0


	//----- nvinfo : EIATTR_REG_RECONFIG
	.align		4
.L_704:
        /*07e4*/ 	.byte	0x01, 0x54
	.zero		2


	//----- nvinfo : EIATTR_SYSCALL_OFFSETS
	.align		4
        /*07e8*/ 	.byte	0x04, 0x46
        /*07ea*/ 	.short	(.L_706 - .L_705)


	//   ....[0]....
.L_705:
        /*07ec*/ 	.word	0x00003cd0


	//   ....[1]....
        /*07f0*/ 	.word	0x0000f760


	//   ....[2]....
        /*07f4*/ 	.word	0x0000f8b0


	//   ....[3]....
        /*07f8*/ 	.word	0x0000f9a0


	//   ....[4]....
        /*07fc*/ 	.word	0x000108c0


	//   ....[5]....
        /*0800*/ 	.word	0x00011190


	//----- nvinfo : EIATTR_MBARRIER_INSTR_OFFSETS
	.align		4
.L_706:
        /*0804*/ 	.byte	0x04, 0x39
        /*0806*/ 	.short	(.L_708 - .L_707)


	//   ....[0]....
.L_707:
        /*0808*/ 	.word	0x00000190
        /*080c*/ 	.word	0x000000ff
        /*0810*/ 	.word	0x00038800
        /*0814*/ 	.short	0x0100
        /*0816*/ 	.byte	0x08
	.zero		1


	//   ....[1]....
        /*0818*/ 	.word	0x000001a0
        /*081c*/ 	.word	0x000000ff
        /*0820*/ 	.word	0x00038810
        /*0824*/ 	.short	0x0100
        /*0826*/ 	.byte	0x08
	.zero		1


	//   ....[2]....
        /*0828*/ 	.word	0x000001b0
        /*082c*/ 	.word	0x000000ff
        /*0830*/ 	.word	0x00038820
        /*0834*/ 	.short	0x0100
        /*0836*/ 	.byte	0x08
	.zero		1


	//   ....[3]....
        /*0838*/ 	.word	0x00000260
        /*083c*/ 	.word	0x000000ff
        /*0840*/ 	.word	0x00038830
        /*0844*/ 	.short	0x0100
        /*0846*/ 	.byte	0x06
	.zero		1


	//   ....[4]....
        /*0848*/ 	.word	0x00000270
        /*084c*/ 	.word	0x000000ff
        /*0850*/ 	.word	0x00038840
        /*0854*/ 	.short	0x0100
        /*0856*/ 	.byte	0x06
	.zero		1


	//   ....[5]....
        /*0858*/ 	.word	0x00000280
        /*085c*/ 	.word	0x000000ff
        /*0860*/ 	.word	0x00038838
        /*0864*/ 	.short	0x0100
        /*0866*/ 	.byte	0x06
	.zero		1


	//   ....[6]....
        /*0868*/ 	.word	0x00000290
        /*086c*/ 	.word	0x000000ff
        /*0870*/ 	.word	0x00038848
        /*0874*/ 	.short	0x0100
        /*0876*/ 	.byte	0x06
	.zero		1


	//   ....[7]....
        /*0878*/ 	.word	0x000003c0
        /*087c*/ 	.word	0x000000ff
        /*0880*/ 	.word	0x00038850
        /*0884*/ 	.short	0x0100
        /*0886*/ 	.byte	0x08
	.zero		1


	//   ....[8]....
        /*0888*/ 	.word	0x000003d0
        /*088c*/ 	.word	0x000000ff
        /*0890*/ 	.word	0x00038860
        /*0894*/ 	.short	0x0100
        /*0896*/ 	.byte	0x08
	.zero		1


	//   ....[9]....
        /*0898*/ 	.word	0x000003e0
        /*089c*/ 	.word	0x000000ff
        /*08a0*/ 	.word	0x00038858
        /*08a4*/ 	.short	0x0100
        /*08a6*/ 	.byte	0x08
	.zero		1


	//   ....[10]....
        /*08a8*/ 	.word	0x000003f0
        /*08ac*/ 	.word	0x000000ff
        /*08b0*/ 	.word	0x00038868
        /*08b4*/ 	.short	0x0100
        /*08b6*/ 	.byte	0x08
	.zero		1


	//   ....[11]....
        /*08b8*/ 	.word	0x000004e0
        /*08bc*/ 	.word	0x000000ff
        /*08c0*/ 	.word	0x00038870
        /*08c4*/ 	.short	0x0100
        /*08c6*/ 	.byte	0x06
	.zero		1


	//   ....[12]....
        /*08c8*/ 	.word	0x000004f0
        /*08cc*/ 	.word	0x000000ff
        /*08d0*/ 	.word	0x00038880
        /*08d4*/ 	.short	0x0100
        /*08d6*/ 	.byte	0x06
	.zero		1


	//   ....[13]....
        /*08d8*/ 	.word	0x00000500
        /*08dc*/ 	.word	0x000000ff
        /*08e0*/ 	.word	0x00038878
        /*08e4*/ 	.short	0x0100
        /*08e6*/ 	.byte	0x06
	.zero		1


	//   ....[14]....
        /*08e8*/ 	.word	0x00000510
        /*08ec*/ 	.word	0x000000ff
        /*08f0*/ 	.word	0x00038888
        /*08f4*/ 	.short	0x0100
        /*08f6*/ 	.byte	0x06
	.zero		1


	//   ....[15]....
        /*08f8*/ 	.word	0x00000640
        /*08fc*/ 	.word	0x000000ff
        /*0900*/ 	.word	0x00038890
        /*0904*/ 	.short	0x0100
        /*0906*/ 	.byte	0x08
	.zero		1


	//   ....[16]....
        /*0908*/ 	.word	0x00000650
        /*090c*/ 	.word	0x000000ff
        /*0910*/ 	.word	0x000388a0
        /*0914*/ 	.short	0x0100
        /*0916*/ 	.byte	0x08
	.zero		1


	//   ....[17]....
        /*0918*/ 	.word	0x00000660
        /*091c*/ 	.word	0x000000ff
        /*0920*/ 	.word	0x00038898
        /*0924*/ 	.short	0x0100
        /*0926*/ 	.byte	0x08
	.zero		1


	//   ....[18]....
        /*0928*/ 	.word	0x00000670
        /*092c*/ 	.word	0x000000ff
        /*0930*/ 	.word	0x000388a8
        /*0934*/ 	.short	0x0100
        /*0936*/ 	.byte	0x08
	.zero		1


	//   ....[19]....
        /*0938*/ 	.word	0x000007b0
        /*093c*/ 	.word	0x000000ff
        /*0940*/ 	.word	0x000388b0
        /*0944*/ 	.short	0x0100
        /*0946*/ 	.byte	0x08
	.zero		1


	//   ....[20]....
        /*0948*/ 	.word	0x000007c0
        /*094c*/ 	.word	0x000000ff
        /*0950*/ 	.word	0x000388c0
        /*0954*/ 	.short	0x0100
        /*0956*/ 	.byte	0x08
	.zero		1


	//   ....[21]....
        /*0958*/ 	.word	0x000007d0
        /*095c*/ 	.word	0x000000ff
        /*0960*/ 	.word	0x000388b8
        /*0964*/ 	.short	0x0100
        /*0966*/ 	.byte	0x08
	.zero		1


	//   ....[22]....
        /*0968*/ 	.word	0x000007e0
        /*096c*/ 	.word	0x000000ff
        /*0970*/ 	.word	0x000388c8
        /*0974*/ 	.short	0x0100
        /*0976*/ 	.byte	0x08
	.zero		1


	//   ....[23]....
        /*0978*/ 	.word	0x000020b0
        /*097c*/ 	.word	0x000000ff
        /*0980*/ 	.word	0x00000000
        /*0984*/ 	.short	0x0101
        /*0986*/ 	.byte	0x06
	.zero		1


	//   ....[24]....
        /*0988*/ 	.word	0x00002ba0
        /*098c*/ 	.word	0x000000ff
        /*0990*/ 	.word	0x00000000
        /*0994*/ 	.short	0x0101
        /*0996*/ 	.byte	0x06
	.zero		1


	//   ....[25]....
        /*0998*/ 	.word	0x00003d80
        /*099c*/ 	.word	0x000000ff
        /*09a0*/ 	.word	0x00038800
        /*09a4*/ 	.short	0x010a
        /*09a6*/ 	.byte	0x29
	.zero		1


	//   ....[26]....
        /*09a8*/ 	.word	0x00003df0
        /*09ac*/ 	.word	0x00000007
        /*09b0*/ 	.word	0x00038830
        /*09b4*/ 	.short	0x010a
        /*09b6*/ 	.byte	0x3f
	.zero		1


	//   ....[27]....
        /*09b8*/ 	.word	0x00003e30
        /*09bc*/ 	.word	0x00000007
        /*09c0*/ 	.word	0x00038830
        /*09c4*/ 	.short	0x010a
        /*09c6*/ 	.byte	0x3f
	.zero		1


	//   ....[28]....
        /*09c8*/ 	.word	0x000040b0
        /*09cc*/ 	.word	0x000000ff
        /*09d0*/ 	.word	0x00038810
        /*09d4*/ 	.short	0x010a
        /*09d6*/ 	.byte	0x29
	.zero		1


	//   ....[29]....
        /*09d8*/ 	.word	0x000040f0
        /*09dc*/ 	.word	0x00000007
        /*09e0*/ 	.word	0x00038850
        /*09e4*/ 	.short	0x010a
        /*09e6*/ 	.byte	0x3f
	.zero		1


	//   ....[30]....
        /*09e8*/ 	.word	0x00004130
        /*09ec*/ 	.word	0x00000007
        /*09f0*/ 	.word	0x00038850
        /*09f4*/ 	.short	0x010a
        /*09f6*/ 	.byte	0x3f
	.zero		1


	//   ....[31]....
        /*09f8*/ 	.word	0x00005340
        /*09fc*/ 	.word	0x000000ff
        /*0a00*/ 	.word	0x00000000
        /*0a04*/ 	.short	0x0101
        /*0a06*/ 	.byte	0x05
	.zero		1


	//   ....[32]....
        /*0a08*/ 	.word	0x00006230
        /*0a0c*/ 	.word	0x000000ff
        /*0a10*/ 	.word	0x00000000
        /*0a14*/ 	.short	0x0101
        /*0a16*/ 	.byte	0x05
	.zero		1


	//   ....[33]....
        /*0a18*/ 	.word	0x00006330
        /*0a1c*/ 	.word	0x000000ff
        /*0a20*/ 	.word	0x00038830
        /*0a24*/ 	.short	0x010a
        /*0a26*/ 	.byte	0x05
	.zero		1


	//   ....[34]....
        /*0a28*/ 	.word	0x00006370
        /*0a2c*/ 	.word	0x000000ff
        /*0a30*/ 	.word	0x00038830
        /*0a34*/ 	.short	0x010a
        /*0a36*/ 	.byte	0x05
	.zero		1


	//   ....[35]....
        /*0a38*/ 	.word	0x00006550
        /*0a3c*/ 	.word	0x000000ff
        /*0a40*/ 	.word	0x00038850
        /*0a44*/ 	.short	0x010a
        /*0a46*/ 	.byte	0x05
	.zero		1


	//   ....[36]....
        /*0a48*/ 	.word	0x00006590
        /*0a4c*/ 	.word	0x000000ff
        /*0a50*/ 	.word	0x00038850
        /*0a54*/ 	.short	0x010a
        /*0a56*/ 	.byte	0x05
	.zero		1


	//   ....[37]....
        /*0a58*/ 	.word	0x000077b0
        /*0a5c*/ 	.word	0x000000ff
        /*0a60*/ 	.word	0x00000000
        /*0a64*/ 	.short	0x0101
        /*0a66*/ 	.byte	0x0a
	.zero		1


	//   ....[38]....
        /*0a68*/ 	.word	0x00008c30
        /*0a6c*/ 	.word	0x000000ff
        /*0a70*/ 	.word	0x00000000
        /*0a74*/ 	.short	0x0101
        /*0a76*/ 	.byte	0x05
	.zero		1


	//   ....[39]....
        /*0a78*/ 	.word	0x0000b530
        /*0a7c*/ 	.word	0x000000ff
        /*0a80*/ 	.word	0x00000000
        /*0a84*/ 	.short	0x0101
        /*0a86*/ 	.byte	0x07
	.zero		1


	//   ....[40]....
        /*0a88*/ 	.word	0x0000bf60
        /*0a8c*/ 	.word	0x000000ff
        /*0a90*/ 	.word	0x00000000
        /*0a94*/ 	.short	0x0101
        /*0a96*/ 	.byte	0x07
	.zero		1


	//   ....[41]....
        /*0a98*/ 	.word	0x00010160
        /*0a9c*/ 	.word	0x00000016
        /*0aa0*/ 	.word	0x00038840
        /*0aa4*/ 	.short	0x010a
        /*0aa6*/ 	.byte	0x3f
	.zero		1


	//   ....[42]....
        /*0aa8*/ 	.word	0x00010620
        /*0aac*/ 	.word	0x00000016
        /*0ab0*/ 	.word	0x00038830
        /*0ab4*/ 	.short	0x0107
        /*0ab6*/ 	.byte	0x3f
	.zero		1


	//   ....[43]....
        /*0ab8*/ 	.word	0x00010700
        /*0abc*/ 	.word	0x00000016
        /*0ac0*/ 	.word	0x00038830
        /*0ac4*/ 	.short	0x0101
        /*0ac6*/ 	.byte	0x3f
	.zero		1


	//   ....[44]....
        /*0ac8*/ 	.word	0x00010fd0
        /*0acc*/ 	.word	0x00000011
        /*0ad0*/ 	.word	0x00038800
        /*0ad4*/ 	.short	0x0107
        /*0ad6*/ 	.byte	0x3f
	.zero		1


	//   ....[45]....
        /*0ad8*/ 	.word	0x00011060
        /*0adc*/ 	.word	0x00000011
        /*0ae0*/ 	.word	0x00038800
        /*0ae4*/ 	.short	0x0101
        /*0ae6*/ 	.byte	0x3f
	.zero		1


	//   ....[46]....
        /*0ae8*/ 	.word	0x00011d60
        /*0aec*/ 	.word	0x00000011
        /*0af0*/ 	.word	0x00038810
        /*0af4*/ 	.short	0x0107
        /*0af6*/ 	.byte	0x3f
	.zero		1


	//   ....[47]....
        /*0af8*/ 	.word	0x00011e60
        /*0afc*/ 	.word	0x00000011
        /*0b00*/ 	.word	0x00038810
        /*0b04*/ 	.short	0x0101
        /*0b06*/ 	.byte	0x3f
	.zero		1


	//   ....[48]....
        /*0b08*/ 	.word	0x00011e80
        /*0b0c*/ 	.word	0x00000011
        /*0b10*/ 	.word	0x00038820
        /*0b14*/ 	.short	0x010a
        /*0b16*/ 	.byte	0x3f
	.zero		1


	//   ....[49]....
        /*0b18*/ 	.word	0x00011f10
        /*0b1c*/ 	.word	0x00000016
        /*0b20*/ 	.word	0x00038860
        /*0b24*/ 	.short	0x010a
        /*0b26*/ 	.byte	0x3f
	.zero		1


	//   ....[50]....
        /*0b28*/ 	.word	0x00012810
        /*0b2c*/ 	.word	0x00000016
        /*0b30*/ 	.word	0x00038850
        /*0b34*/ 	.short	0x0107
        /*0b36*/ 	.byte	0x3f
	.zero		1


	//   ....[51]....
        /*0b38*/ 	.word	0x000128e0
        /*0b3c*/ 	.word	0x00000016
        /*0b40*/ 	.word	0x00038850
        /*0b44*/ 	.short	0x0101
        /*0b46*/ 	.byte	0x3f
	.zero		1


	//   ....[52]....
        /*0b48*/ 	.word	0x00012c80
        /*0b4c*/ 	.word	0x00000006
        /*0b50*/ 	.word	0x00038840
        /*0b54*/ 	.short	0x010a
        /*0b56*/ 	.byte	0x3f
	.zero		1


	//   ....[53]....
        /*0b58*/ 	.word	0x00012fa0
        /*0b5c*/ 	.word	0x00000006
        /*0b60*/ 	.word	0x00038830
        /*0b64*/ 	.short	0x0107
        /*0b66*/ 	.byte	0x3f
	.zero		1


	//   ....[54]....
        /*0b68*/ 	.word	0x00013060
        /*0b6c*/ 	.word	0x00000006
        /*0b70*/ 	.word	0x00038830
        /*0b74*/ 	.short	0x0101
        /*0b76*/ 	.byte	0x3f
	.zero		1


	//   ....[55]....
        /*0b78*/ 	.word	0x00013090
        /*0b7c*/ 	.word	0x00000006
        /*0b80*/ 	.word	0x00038860
        /*0b84*/ 	.short	0x010a
        /*0b86*/ 	.byte	0x3f
	.zero		1


	//   ....[56]....
        /*0b88*/ 	.word	0x00013740
        /*0b8c*/ 	.word	0x00000006
        /*0b90*/ 	.word	0x00038850
        /*0b94*/ 	.short	0x0107
        /*0b96*/ 	.byte	0x3f
	.zero		1


	//   ....[57]....
        /*0b98*/ 	.word	0x00013800
        /*0b9c*/ 	.word	0x00000006
        /*0ba0*/ 	.word	0x00038850
        /*0ba4*/ 	.short	0x0101
        /*0ba6*/ 	.byte	0x3f
	.zero		1


	//   ....[58]....
        /*0ba8*/ 	.word	0x00014680
        /*0bac*/ 	.word	0x00000005
        /*0bb0*/ 	.word	0x00038820
        /*0bb4*/ 	.short	0x010a
        /*0bb6*/ 	.byte	0x3f
	.zero		1


	//   ....[59]....
        /*0bb8*/ 	.word	0x00014800
        /*0bbc*/ 	.word	0x00000003
        /*0bc0*/ 	.word	0x00038840
        /*0bc4*/ 	.short	0x010a
        /*0bc6*/ 	.byte	0x3f
	.zero		1


	//   ....[60]....
        /*0bc8*/ 	.word	0x000148a0
        /*0bcc*/ 	.word	0x00000005
        /*0bd0*/ 	.word	0x00038840
        /*0bd4*/ 	.short	0x010a
        /*0bd6*/ 	.byte	0x3f
	.zero		1


	//   ....[61]....
        /*0bd8*/ 	.word	0x000148e0
        /*0bdc*/ 	.word	0x00000003
        /*0be0*/ 	.word	0x00038860
        /*0be4*/ 	.short	0x010a
        /*0be6*/ 	.byte	0x3f
	.zero		1


	//   ....[62]....
        /*0be8*/ 	.word	0x00014920
        /*0bec*/ 	.word	0x00000005
        /*0bf0*/ 	.word	0x00038860
        /*0bf4*/ 	.short	0x010a
        /*0bf6*/ 	.byte	0x3f
	.zero		1


	//   ....[63]....
        /*0bf8*/ 	.word	0x00014990
        /*0bfc*/ 	.word	0x00000000
        /*0c00*/ 	.word	0x00038800
        /*0c04*/ 	.short	0x010a
        /*0c06*/ 	.byte	0x3f
	.zero		1


	//   ....[64]....
        /*0c08*/ 	.word	0x000149e0
        /*0c0c*/ 	.word	0x00000007
        /*0c10*/ 	.word	0x00038830
        /*0c14*/ 	.short	0x010a
        /*0c16*/ 	.byte	0x3f
	.zero		1


	//   ....[65]....
        /*0c18*/ 	.word	0x00014a40
        /*0c1c*/ 	.word	0x00000006
        /*0c20*/ 	.word	0x00038810
        /*0c24*/ 	.short	0x010a
        /*0c26*/ 	.byte	0x3f
	.zero		1


	//   ....[66]....
        /*0c28*/ 	.word	0x00014a90
        /*0c2c*/ 	.word	0x00000007
        /*0c30*/ 	.word	0x00038850
        /*0c34*/ 	.short	0x010a
        /*0c36*/ 	.byte	0x3f
	.zero		1


	//   ....[67]....
        /*0c38*/ 	.word	0x00014af0
        /*0c3c*/ 	.word	0x00000005
        /*0c40*/ 	.word	0x00038830
        /*0c44*/ 	.short	0x010a
        /*0c46*/ 	.byte	0x3f
	.zero		1


	//   ....[68]....
        /*0c48*/ 	.word	0x00014b50
        /*0c4c*/ 	.word	0x00000005
        /*0c50*/ 	.word	0x00038850
        /*0c54*/ 	.short	0x010a
        /*0c56*/ 	.byte	0x3f
	.zero		1


	//   ....[69]....
        /*0c58*/ 	.word	0x00014c70
        /*0c5c*/ 	.word	0x00000016
        /*0c60*/ 	.word	0x00038840
        /*0c64*/ 	.short	0x010a
        /*0c66*/ 	.byte	0x3f
	.zero		1


	//   ....[70]....
        /*0c68*/ 	.word	0x00016260
        /*0c6c*/ 	.word	0x00000011
        /*0c70*/ 	.word	0x00038820
        /*0c74*/ 	.short	0x010a
        /*0c76*/ 	.byte	0x3f
	.zero		1


	//   ....[71]....
        /*0c78*/ 	.word	0x000162b0
        /*0c7c*/ 	.word	0x00000016
        /*0c80*/ 	.word	0x00038860
        /*0c84*/ 	.short	0x010a
        /*0c86*/ 	.byte	0x3f
	.zero		1


	//   ....[72]....
        /*0c88*/ 	.word	0x00016ba0
        /*0c8c*/ 	.word	0x00000006
        /*0c90*/ 	.word	0x00038840
        /*0c94*/ 	.short	0x010a
        /*0c96*/ 	.byte	0x3f
	.zero		1


	//   ....[73]....
        /*0c98*/ 	.word	0x00017060
        /*0c9c*/ 	.word	0x00000006
        /*0ca0*/ 	.word	0x00038860
        /*0ca4*/ 	.short	0x010a
        /*0ca6*/ 	.byte	0x3f
	.zero		1


	//   ....[74]....
        /*0ca8*/ 	.word	0x00018200
        /*0cac*/ 	.word	0x00000005
        /*0cb0*/ 	.word	0x00038820
        /*0cb4*/ 	.short	0x010a
        /*0cb6*/ 	.byte	0x3f
	.zero		1


	//   ....[75]....
        /*0cb8*/ 	.word	0x000183a0
        /*0cbc*/ 	.word	0x00000003
        /*0cc0*/ 	.word	0x00038840
        /*0cc4*/ 	.short	0x010a
        /*0cc6*/ 	.byte	0x3f
	.zero		1


	//   ....[76]....
        /*0cc8*/ 	.word	0x000183f0
        /*0ccc*/ 	.word	0x00000005
        /*0cd0*/ 	.word	0x00038840
        /*0cd4*/ 	.short	0x010a
        /*0cd6*/ 	.byte	0x3f
	.zero		1


	//   ....[77]....
        /*0cd8*/ 	.word	0x00018440
        /*0cdc*/ 	.word	0x00000003
        /*0ce0*/ 	.word	0x00038860
        /*0ce4*/ 	.short	0x010a
        /*0ce6*/ 	.byte	0x3f
	.zero		1


	//----- nvinfo : EIATTR_NUM_MBARRIERS
	.align		4
.L_708:
        /*0ce8*/ 	.byte	0x03, 0x38
        /*0cea*/ 	.short	0x0017


	//----- nvinfo : EIATTR_EXIT_INSTR_OFFSETS
	.align		4
        /*0cec*/ 	.byte	0x04, 0x1c
        /*0cee*/ 	.short	(.L_710 - .L_709)


	//   ....[0]....
.L_709:
        /*0cf0*/ 	.word	0x00000990


	//   ....[1]....
        /*0cf4*/ 	.word	0x0000e080


	//   ....[2]....
        /*0cf8*/ 	.word	0x00014970


	//----- nvinfo : EIATTR_MAX_THREADS
	.align		4
.L_710:
        /*0cfc*/ 	.byte	0x04, 0x05
        /*0cfe*/ 	.short	(.L_712 - .L_711)
.L_711:
        /*0d00*/ 	.word	0x00000180
        /*0d04*/ 	.word	0x00000001
        /*0d08*/ 	.word	0x00000001


	//----- nvinfo : EIATTR_CRS_STACK_SIZE
	.align		4
.L_712:
        /*0d0c*/ 	.byte	0x04, 0x1e
        /*0d0e*/ 	.short	(.L_714 - .L_713)
.L_713:
        /*0d10*/ 	.word	0x00000000


	//----- nvinfo : EIATTR_CBANK_PARAM_SIZE
	.align		4
.L_714:
        /*0d14*/ 	.byte	0x03, 0x19
        /*0d16*/ 	.short	0x0bf0


	//----- nvinfo : EIATTR_PARAM_CBANK
	.align		4
        /*0d18*/ 	.byte	0x04, 0x0a
        /*0d1a*/ 	.short	(.L_716 - .L_715)
	.align		4
.L_715:
        /*0d1c*/ 	.word	index@(.nv.constant0._ZN7cutlass13device_kernelIN5flash11enable_sm90INS1_16FlashAttnFwdSm90INS1_25CollectiveMainloopFwdSm90ILi2EN4cute5tupleIJNS5_1CILi1EEES8_S8_EEENS6_IJNS7_ILi64EEESA_SA_EEELi512ENS_6half_tEfNS_4arch4Sm90ELb0ELb0ELb0ELb1ELb1ELb0ELb1ELb0ELb0ELb1ELb1ELb0EEENS1_21CollectiveEpilogueFwdINS6_IJSA_NS7_ILi512EEESA_EEES9_SC_SE_Li256ELb1ELb1ELb1ELb0EEENS1_36VarlenDynamicPersistentTileSchedulerILi64ELi64ELi256ELi128ELb1ELb1ELb1ELb0ELb1ELb1EEEEEEEEEvNT_6ParamsE)
        /*0d20*/ 	.short	0x0210
        /*0d22*/ 	.short	0x0bf0


	//----- nvinfo : EIATTR_SW_WAR
	.align		4
.L_716:
        /*0d24*/ 	.byte	0x04, 0x36
        /*0d26*/ 	.short	(.L_718 - .L_717)
.L_717:
        /*0d28*/ 	.word	0x00000008
.L_718:


//--------------------- .nv.info._ZN7cutlass13device_kernelIN5flash11enable_sm90INS1_16FlashAttnFwdSm90INS1_25CollectiveMainloopFwdSm90ILi2EN4cute5tupleIJNS5_1CILi1EEES8_S8_EEENS6_IJNS7_ILi64EEESA_SA_EEELi512ENS_6half_tEfNS_4arch4Sm90ELb0ELb0ELb0ELb1ELb1ELb1ELb1ELb0ELb0ELb1ELb1ELb0EEENS1_21CollectiveEpilogueFwdINS6_IJSA_NS7_ILi512EEESA_EEES9_SC_SE_Li256ELb1ELb1ELb1ELb0EEENS1_36VarlenDynamicPersistentTileSchedulerILi64ELi64ELi256ELi128ELb1ELb1ELb1ELb0ELb1ELb1EEEEEEEEEvNT_6ParamsE --------------------------
	.section	.nv.info._ZN7cutlass13device_kernelIN5flash11enable_sm90INS1_16FlashAttnFwdSm90INS1_25CollectiveMainloopFwdSm90ILi2EN4cute5tupleIJNS5_1CILi1EEES8_S8_EEENS6_IJNS7_ILi64EEESA_SA_EEELi512ENS_6half_tEfNS_4arch4Sm90ELb0ELb0ELb0ELb1ELb1ELb1ELb1ELb0ELb0ELb1ELb1ELb0EEENS1_21CollectiveEpilogueFwdINS6_IJSA_NS7_ILi512EEESA_EEES9_SC_SE_Li256ELb1ELb1ELb1ELb0EEENS1_36VarlenDynamicPersistentTileSchedulerILi64ELi64ELi256ELi128ELb1ELb1ELb1ELb0ELb1ELb1EEEEEEEEEvNT_6ParamsE,"",@"SHT_CUDA_INFO"
	.sectionflags	@""
	.align	4


	//----- nvinfo : EIATTR_CUDA_API_VERSION
	.align		4
        /*0000*/ 	.byte	0x04, 0x37
        /*0002*/ 	.short	(.L_720 - .L_719)
.L_719:
        /*0004*/ 	.word	0x00000082


	//----- nvinfo : EIATTR_KPARAM_INFO
	.align		4
.L_720:
        /*0008*/ 	.byte	0x04, 0x17
        /*000a*/ 	.short	(.L_722 - .L_721)
.L_721:
        /*000c*/ 	.word	0x00000000
        /*0010*/ 	.short	0x0000
        /*0012*/ 	.short	0x0070
        /*0014*/ 	.byte	0x00, 0xf0, 0x01, 0x2e


	//----- nvinfo : EIATTR_SPARSE_MMA_MASK
	.align		4
.L_722:
        /*0018*/ 	.byte	0x03, 0x50
        /*001a*/ 	.short	0x0000


	//----- nvinfo : EIATTR_MAXREG_COUNT
	.align		4
        /*001c*/ 	.byte	0x03, 0x1b
        /*001e*/ 	.short	0x00a8


	//----- nvinfo : EIATTR_NUM_BARRIERS
	.align		4
        /*0020*/ 	.byte	0x02, 0x4c
        /*0022*/ 	.byte	0x10
	.zero		1


	//----- nvinfo : EIATTR_EXTERNS
	.align		4
        /*0024*/ 	.byte	0x04, 0x0f
        /*0026*/ 	.short	(.L_724 - .L_723)


	//   ....[0]....
	.align		4
.L_723:
        /*0028*/ 	.word	index@(__assertfail)


	//----- nvinfo : EIATTR_ANNOTATIONS
	.align		4
.L_724:
        /*002c*/ 	.byte	0x04, 0x55
        /*002e*/ 	.short	(.L_726 - .L_725)


	//   ....[0]....
.L_725:
        /* <DEDUP_REMOVED lines=65> */


	//----- nvinfo : EIATTR_MERCURY_ISA_VERSION
	.align		4
.L_726:
        /*0428*/ 	.byte	0x03, 0x5f
        /*042a*/ 	.short	0x0101


	//----- nvinfo : EIATTR_UNUSED_LOAD_BYTE_OFFSET
	.align		4
        /*042c*/ 	.byte	0x04, 0x44
        /*042e*/ 	.short	(.L_728 - .L_727)


	//   ....[0]....
.L_727:
        /*0430*/ 	.word	0x00000a50
        /*0434*/ 	.word	0x0000fff0


	//   ....[1]....
        /*0438*/ 	.word	0x00010ad0
        /*043c*/ 	.word	0x0000fff0


	//----- nvinfo : EIATTR_INT_WARP_WIDE_INSTR_OFFSETS
	.align		4
.L_728:
        /*0440*/ 	.byte	0x04, 0x31
        /*0442*/ 	.short	(.L_730 - .L_729)


	//   ....[0]....
.L_729:
        /*0444*/ 	.word	0x00000130


	//   ....[1]....
        /*0448*/ 	.word	0x00000170


	//   ....[2]....
        /*044c*/ 	.word	0x000001e0


	//   ....[3]....
        /*0450*/ 	.word	0x000001f0


	//   ....[4]....
        /*0454*/ 	.word	0x00018d30


	//   ....[5]....
        /*0458*/ 	.word	0x00018dc0


	//   ....[6]....
        /*045c*/ 	.word	0x0001d230


	//   ....[7]....
        /*0460*/ 	.word	0x0001d2c0


	//----- nvinfo : EIATTR_COOP_GROUP_MASK_REGIDS
	.align		4
.L_730:
        /*0464*/ 	.byte	0x04, 0x29
        /*0466*/ 	.short	(.L_732 - .L_731)


	//   ....[0]....
.L_731:
        /*0468*/ 	.word	0xffffffff


	//   ....[1]....
        /*046c*/ 	.word	0xffffffff


	//   ....[2]....
        /*0470*/ 	.word	0xffffffff


	//   ....[3]....
        /*0474*/ 	.word	0xffffffff


	//   ....[4]....
        /*0478*/ 	.word	0xffffffff


	//   ....[5]....
        /*047c*/ 	.word	0xffffffff


	//   ....[6]....
        /*0480*/ 	.word	0xffffffff


	//   ....[7]....
        /*0484*/ 	.word	0xffffffff


	//   ....[8]....
        /*0488*/ 	.word	0xffffffff


	//   ....[9]....
        /*048c*/ 	.word	0xffffffff


	//   ....[10]....
        /*0490*/ 	.word	0xffffffff


	//   ....[11]....
        /*0494*/ 	.word	0xffffffff


	//   ....[12]....
        /*0498*/ 	.word	0xffffffff


	//   ....[13]....
        /*049c*/ 	.word	0xffffffff


	//   ....[14]....
        /*04a0*/ 	.word	0xffffffff


	//   ....[15]....
        /*04a4*/ 	.word	0xffffffff


	//   ....[16]....
        /*04a8*/ 	.word	0xffffffff


	//   ....[17]....
        /*04ac*/ 	.word	0xffffffff


	//   ....[18]....
        /*04b0*/ 	.word	0xffffffff


	//   ....[19]....
        /*04b4*/ 	.word	0xffffffff


	//   ....[20]....
        /*04b8*/ 	.word	0xffffffff


	//   ....[21]....
        /*04bc*/ 	.word	0xffffffff


	//   ....[22]....
        /*04c0*/ 	.word	0xffffffff


	//   ....[23]....
        /*04c4*/ 	.word	0xffffffff


	//   ....[24]....
        /*04c8*/ 	.word	0xffffffff


	//   ....[25]....
        /*04cc*/ 	.word	0xffffffff


	//   ....[26]....
        /*04d0*/ 	.word	0xffffffff


	//   ....[27]....
        /*04d4*/ 	.word	0xffffffff


	//   ....[28]....
        /*04d8*/ 	.word	0xffffffff


	//   ....[29]....
        /*04dc*/ 	.word	0xffffffff


	//   ....[30]....
        /*04e0*/ 	.word	0xffffffff


	//   ....[31]....
        /*04e4*/ 	.word	0xffffffff


	//   ....[32]....
        /*04e8*/ 	.word	0xffffffff


	//   ....[33]....
        /*04ec*/ 	.word	0xffffffff


	//   ....[34]....
        /*04f0*/ 	.word	0xffffffff


	//   ....[35]....
        /*04f4*/ 	.word	0xffffffff


	//   ....[36]....
        /*04f8*/ 	.word	0xffffffff


	//   ....[37]....
        /*04fc*/ 	.word	0xffffffff


	//   ....[38]....
        /*0500*/ 	.word	0xffffffff


	//   ....[39]....
        /*0504*/ 	.word	0xffffffff


	//   ....[40]....
        /*0508*/ 	.word	0xffffffff


	//   ....[41]....
        /*050c*/ 	.word	0xffffffff


	//   ....[42]....
        /*0510*/ 	.word	0xffffffff


	//   ....[43]....
        /*0514*/ 	.word	0xffffffff


	//   ....[44]....
        /*0518*/ 	.word	0xffffffff


	//   ....[45]....
        /*051c*/ 	.word	0xffffffff


	//   ....[46]....
        /*0520*/ 	.word	0xffffffff


	//   ....[47]....
        /*0524*/ 	.word	0xffffffff


	//   ....[48]....
        /*0528*/ 	.word	0xffffffff


	//   ....[49]....
        /*052c*/ 	.word	0xffffffff


	//   ....[50]....
        /*0530*/ 	.word	0xffffffff


	//   ....[51]....
        /*0534*/ 	.word	0xffffffff


	//   ....[52]....
        /*0538*/ 	.word	0xffffffff


	//   ....[53]....
        /*053c*/ 	.word	0xffffffff


	//   ....[54]....
        /*0540*/ 	.word	0xffffffff


	//   ....[55]....
        /*0544*/ 	.word	0xffffffff


	//   ....[56]....
        /*0548*/ 	.word	0xffffffff


	//   ....[57]....
        /*054c*/ 	.word	0xffffffff


	//   ....[58]....
        /*0550*/ 	.word	0xffffffff


	//   ....[59]....
        /*0554*/ 	.word	0xffffffff


	//   ....[60]....
        /*0558*/ 	.word	0xffffffff


	//   ....[61]....
        /*055c*/ 	.word	0xffffffff


	//   ....[62]....
        /*0560*/ 	.word	0xffffffff


	//   ....[63]....
        /*0564*/ 	.word	0xffffffff


	//   ....[64]....
        /*0568*/ 	.word	0xffffffff


	//   ....[65]....
        /*056c*/ 	.word	0xffffffff


	//   ....[66]....
        /*0570*/ 	.word	0xffffffff


	//   ....[67]....
        /*0574*/ 	.word	0xffffffff


	//   ....[68]....
        /*0578*/ 	.word	0xffffffff


	//   ....[69]....
        /*057c*/ 	.word	0xffffffff


	//   ....[70]....
        /*0580*/ 	.word	0xffffffff


	//   ....[71]....
        /*0584*/ 	.word	0xffffffff


	//   ....[72]....
        /*0588*/ 	.word	0xffffffff


	//   ....[73]....
        /*058c*/ 	.word	0xffffffff


	//   ....[74]....
        /*0590*/ 	.word	0xffffffff


	//   ....[75]....
        /*0594*/ 	.word	0xffffffff


	//   ....[76]....
        /*0598*/ 	.word	0xffffffff


	//   ....[77]....
        /*059c*/ 	.word	0xffffffff


	//   ....[78]....
        /*05a0*/ 	.word	0xffffffff


	//   ....[79]....
        /*05a4*/ 	.word	0xffffffff


	//   ....[80]....
        /*05a8*/ 	.word	0xffffffff


	//   ....[81]....
        /*05ac*/ 	.word	0xffffffff


	//   ....[82]....
        /*05b0*/ 	.word	0xffffffff


	//   ....[83]....
        /*05b4*/ 	.word	0xffffffff


	//   ....[84]....
        /*05b8*/ 	.word	0xffffffff


	//   ....[85]....
        /*05bc*/ 	.word	0xffffffff


	//   ....[86]....
        /*05c0*/ 	.word	0xffffffff


	//   ....[87]....
        /*05c4*/ 	.word	0xffffffff


	//   ....[88]....
        /*05c8*/ 	.word	0xffffffff


	//   ....[89]....
        /*05cc*/ 	.word	0xffffffff


	//   ....[90]....
        /*05d0*/ 	.word	0xffffffff


	//   ....[91]....
        /*05d4*/ 	.word	0xffffffff


	//   ....[92]....
        /*05d8*/ 	.word	0xffffffff


	//   ....[93]....
        /*05dc*/ 	.word	0xffffffff


	//   ....[94]....
        /*05e0*/ 	.word	0xffffffff


	//   ....[95]....
        /*05e4*/ 	.word	0xffffffff


	//   ....[96]....
        /*05e8*/ 	.word	0xffffffff


	//   ....[97]....
        /*05ec*/ 	.word	0xffffffff


	//   ....[98]....
        /*05f0*/ 	.word	0xffffffff


	//   ....[99]....
        /*05f4*/ 	.word	0xffffffff


	//   ....[100]....
        /*05f8*/ 	.word	0xffffffff


	//   ....[101]....
        /*05fc*/ 	.word	0xffffffff


	//   ....[102]....
        /*0600*/ 	.word	0xffffffff


	//   ....[103]....
        /*0604*/ 	.word	0xffffffff


	//   ....[104]....
        /*0608*/ 	.word	0xffffffff


	//   ....[105]....
        /*060c*/ 	.word	0xffffffff


	//   ....[106]....
        /*0610*/ 	.word	0xffffffff


	//   ....[107]....
        /*0614*/ 	.word	0xffffffff


	//   ....[108]....
        /*0618*/ 	.word	0xffffffff


	//   ....[109]....
        /*061c*/ 	.word	0xffffffff


	//   ....[110]....
        /*0620*/ 	.word	0xffffffff


	//   ....[111]....
        /*0624*/ 	.word	0xffffffff


	//   ....[112]....
        /*0628*/ 	.word	0xffffffff


	//   ....[113]....
        /*062c*/ 	.word	0xffffffff


	//   ....[114]....
        /*0630*/ 	.word	0xffffffff


	//   ....[115]....
        /*0634*/ 	.word	0xffffffff


	//   ....[116]....
        /*0638*/ 	.word	0xffffffff


	//   ....[117]....
        /*063c*/ 	.word	0xffffffff


	//   ....[118]....
        /*0640*/ 	.word	0xffffffff


	//   ....[119]....
        /*0644*/ 	.word	0xffffffff


	//   ....[120]....
        /*0648*/ 	.word	0xffffffff


	//   ....[121]....
        /*064c*/ 	.word	0xffffffff


	//   ....[122]....
        /*0650*/ 	.word	0xffffffff


	//   ....[123]....
        /*0654*/ 	.word	0xffffffff


	//   ....[124]....
        /*0658*/ 	.word	0xffffffff


	//   ....[125]....
        /*065c*/ 	.word	0xffffffff


	//   ....[126]....
        /*0660*/ 	.word	0xffffffff


	//   ....[127]....
        /*0664*/ 	.word	0xffffffff


	//   ....[128]....
        /*0668*/ 	.word	0xffffffff


	//   ....[129]....
        /*066c*/ 	.word	0xffffffff


	//   ....[130]....
        /*0670*/ 	.word	0xffffffff


	//   ....[131]....
        /*0674*/ 	.word	0xffffffff


	//   ....[132]....
        /*0678*/ 	.word	0xffffffff


	//   ....[133]....
        /*067c*/ 	.word	0xffffffff


	//   ....[134]....
        /*0680*/ 	.word	0xffffffff


	//   ....[135]....
        /*0684*/ 	.word	0xffffffff


	//   ....[136]....
        /*0688*/ 	.word	0xffffffff


	//   ....[137]....
        /*068c*/ 	.word	0xffffffff


	//   ....[138]....
        /*0690*/ 	.word	0xffffffff


	//   ....[139]....
        /*0694*/ 	.word	0xffffffff


	//   ....[140]....
        /*0698*/ 	.word	0xffffffff


	//   ....[141]....
        /*069c*/ 	.word	0xffffffff


	//   ....[142]....
        /*06a0*/ 	.word	0xffffffff


	//   ....[143]....
        /*06a4*/ 	.word	0x0500000f


	//   ....[144]....
        /*06a8*/ 	.word	0x0500000f


	//   ....[145]....
        /*06ac*/ 	.word	0x0500000f


	//   ....[146]....
        /*06b0*/ 	.word	0x0500000f


	//   ....[147]....
        /*06b4*/ 	.word	0x0500000f


	//   ....[148]....
        /*06b8*/ 	.word	0x0500000f


	//   ....[149]....
        /*06bc*/ 	.word	0x0500000f


	//   ....[150]....
        /*06c0*/ 	.word	0x0500000f


	//   ....[151]....
        /*06c4*/ 	.word	0x0500000f


	//   ....[152]....
        /*06c8*/ 	.word	0x0500000f


	//   ....[153]....
        /*06cc*/ 	.word	0x0500000f


	//   ....[154]....
        /*06d0*/ 	.word	0x0500000f


	//   ....[155]....
        /*06d4*/ 	.word	0x0500000f


	//   ....[156]....
        /*06d8*/ 	.word	0x0500000f


	//   ....[157]....
        /*06dc*/ 	.word	0x0500000f


	//   ....[158]....
        /*06e0*/ 	.word	0x0500000f


	//   ....[159]....
        /*06e4*/ 	.word	0x0500000f


	//   ....[160]....
        /*06e8*/ 	.word	0x0500000f


	//   ....[161]....
        /*06ec*/ 	.word	0x0500000f


	//   ....[162]....
        /*06f0*/ 	.word	0x0500000f


	//   ....[163]....
        /*06f4*/ 	.word	0x0500000f


	//   ....[164]....
        /*06f8*/ 	.word	0x0500000f


	//   ....[165]....
        /*06fc*/ 	.word	0x0500000f


	//   ....[166]....
        /*0700*/ 	.word	0x0500000f


	//   ....[167]....
        /*0704*/ 	.word	0x0500000f


	//   ....[168]....
        /*0708*/ 	.word	0x0500000f


	//   ....[169]....
        /*070c*/ 	.word	0x0500000f


	//   ....[170]....
        /*0710*/ 	.word	0x0500000f


	//   ....[171]....
        /*0714*/ 	.word	0x0500000f


	//   ....[172]....
        /*0718*/ 	.word	0x0500000f


	//   ....[173]....
        /*071c*/ 	.word	0x0500000f


	//   ....[174]....
        /*0720*/ 	.word	0x0500000f


	//   ....[175]....
        /*0724*/ 	.word	0x0500000f


	//   ....[176]....
        /*0728*/ 	.word	0x0500000f


	//   ....[177]....
        /*072c*/ 	.word	0x0500000f


	//   ....[178]....
        /*0730*/ 	.word	0x0500000f


	//   ....[179]....
        /*0734*/ 	.word	0x0500000f


	//   ....[180]....
        /*0738*/ 	.word	0x0500000f


	//   ....[181]....
        /*073c*/ 	.word	0x0500000f


	//   ....[182]....
        /*0740*/ 	.word	0x0500000f


	//   ....[183]....
        /*0744*/ 	.word	0x0500000f


	//   ....[184]....
        /*0748*/ 	.word	0x0500000f


	//   ....[185]....
        /*074c*/ 	.word	0x0500000f


	//   ....[186]....
        /*0750*/ 	.word	0x0500000f


	//   ....[187]....
        /*0754*/ 	.word	0x0500000f


	//   ....[188]....
        /*0758*/ 	.word	0x0500000f


	//   ....[189]....
        /*075c*/ 	.word	0x0500000f


	//   ....[190]....
        /*0760*/ 	.word	0x0500000f


	//   ....[191]....
        /*0764*/ 	.word	0x0500000f


	//   ....[192]....
        /*0768*/ 	.word	0x0500000f


	//   ....[193]....
        /*076c*/ 	.word	0x0500000f


	//   ....[194]....
        /*0770*/ 	.word	0x0500000f


	//   ....[195]....
        /*0774*/ 	.word	0x0500000f


	//   ....[196]....
        /*0778*/ 	.word	0x0500000f


	//   ....[197]....
        /*077c*/ 	.word	0x0500000f


	//   ....[198]....
        /*0780*/ 	.word	0x0500000f


	//   ....[199]....
        /*0784*/ 	.word	0x0500000f


	//   ....[200]....
        /*0788*/ 	.word	0x0500000f


	//   ....[201]....
        /*078c*/ 	.word	0x0500000f


	//   ....[202]....
        /*0790*/ 	.word	0x0500000f


	//   ....[203]....
        /*0794*/ 	.word	0x0500000f


	//   ....[204]....
        /*0798*/ 	.word	0x0500000f


	//   ....[205]....
        /*079c*/ 	.word	0x0500000f


	//   ....[206]....
        /*07a0*/ 	.word	0x0500000f


	//   ....[207]....
        /*07a4*/ 	.word	0x0500000f


	//   ....[208]....
        /*07a8*/ 	.word	0x0500000f


	//   ....[209]....
        /*07ac*/ 	.word	0x0500000f


	//   ....[210]....
        /*07b0*/ 	.word	0x0500000f


	//   ....[211]....
        /*07b4*/ 	.word	0x0500000f


	//   ....[212]....
        /*07b8*/ 	.word	0x0500000f


	//   ....[213]....
        /*07bc*/ 	.word	0x0500000f


	//   ....[214]....
        /*07c0*/ 	.word	0x0500000f


	//   ....[215]....
        /*07c4*/ 	.word	0x0500000f


	//   ....[216]....
        /*07c8*/ 	.word	0x0500000f


	//   ....[217]....
        /*07cc*/ 	.word	0x0500000f


	//   ....[218]....
        /*07d0*/ 	.word	0x0500000f


	//   ....[219]....
        /*07d4*/ 	.word	0x0500000f


	//   ....[220]....
        /*07d8*/ 	.word	0x0500000f


	//   ....[221]....
        /*07dc*/ 	.word	0x0500000f


	//   ....[222]....
        /*07e0*/ 	.word	0x0500000f


	//   ....[223]....
        /*07e4*/ 	.word	0x0500000f


	//   ....[224]....
        /*07e8*/ 	.word	0x0500000f


	//   ....[225]....
        /*07ec*/ 	.word	0x0500000f


	//----- nvinfo : EIATTR_COOP_GROUP_INSTR_OFFSETS
	.align		4
.L_732:
        /*07f0*/ 	.byte	0x04, 0x28
        /*07f2*/ 	.short	(.L_734 - .L_733)


	//   ....[0]....
.L_733:
        /*07f4*/ 	.word	0x00000070


	//   ....[1]....
        /*07f8*/ 	.word	0x00000140


	//   ....[2]....
        /*07fc*/ 	.word	0x00000190


	//   ....[3]....
        /*0800*/ 	.word	0x000003a0


	//   ....[4]....
        /*0804*/ 	.word	0x00000500


	//   ....[5]....
        /*0808*/ 	.word	0x00000620


	//   ....[6]....
        /*080c*/ 	.word	0x00000780


	//   ....[7]....
        /*0810*/ 	.word	0x00003180


	//   ....[8]....
        /*0814*/ 	.word	0x00003190


	//   ....[9]....
        /*0818*/ 	.word	0x00003bf0


	//   ....[10]....
        /*081c*/ 	.word	0x00003c00


	//   ....[11]....
        /*0820*/ 	.word	0x000045f0


	//   ....[12]....
        /*0824*/ 	.word	0x00004600


	//   ....[13]....
        /*0828*/ 	.word	0x000049c0


	//   ....[14]....
        /*082c*/ 	.word	0x000049d0


	//   ....[15]....
        /*0830*/ 	.word	0x00005950


	//   ....[16]....
        /*0834*/ 	.word	0x00007820


	//   ....[17]....
        /*0838*/ 	.word	0x00007de0


	//   ....[18]....
        /*083c*/ 	.word	0x00007df0


	//   ....[19]....
        /*0840*/ 	.word	0x00007e00


	//   ....[20]....
        /*0844*/ 	.word	0x00007e10


	//   ....[21]....
        /*0848*/ 	.word	0x00008e00


	//   ....[22]....
        /*084c*/ 	.word	0x00008e10


	//   ....[23]....
        /*0850*/ 	.word	0x00008e20


	//   ....[24]....
        /*0854*/ 	.word	0x00008e30


	//   ....[25]....
        /*0858*/ 	.word	0x0000a4f0


	//   ....[26]....
        /*085c*/ 	.word	0x0000c000


	//   ....[27]....
        /*0860*/ 	.word	0x0000c0f0


	//   ....[28]....
        /*0864*/ 	.word	0x0000c1c0


	//   ....[29]....
        /*0868*/ 	.word	0x0000c2e0


	//   ....[30]....
        /*086c*/ 	.word	0x0000cbc0


	//   ....[31]....
        /*0870*/ 	.word	0x0000d2d0


	//   ....[32]....
        /*0874*/ 	.word	0x0000eb20


	//   ....[33]....
        /*0878*/ 	.word	0x0000eb40


	//   ....[34]....
        /*087c*/ 	.word	0x0000f210


	//   ....[35]....
        /*0880*/ 	.word	0x0000f310


	//   ....[36]....
        /*0884*/ 	.word	0x0000ff10


	//   ....[37]....
        /*0888*/ 	.word	0x00010000


	//   ....[38]....
        /*088c*/ 	.word	0x00010020


	//   ....[39]....
        /*0890*/ 	.word	0x00010190


	//   ....[40]....
        /*0894*/ 	.word	0x00010360


	//   ....[41]....
        /*0898*/ 	.word	0x00011810


	//   ....[42]....
        /*089c*/ 	.word	0x00011bc0


	//   ....[43]....
        /*08a0*/ 	.word	0x00011bf0


	//   ....[44]....
        /*08a4*/ 	.word	0x00011c00


	//   ....[45]....
        /*08a8*/ 	.word	0x00011c10


	//   ....[46]....
        /*08ac*/ 	.word	0x00012930


	//   ....[47]....
        /*08b0*/ 	.word	0x00012950


	//   ....[48]....
        /*08b4*/ 	.word	0x00012c00


	//   ....[49]....
        /*08b8*/ 	.word	0x00012c20


	//   ....[50]....
        /*08bc*/ 	.word	0x00013590


	//   ....[51]....
        /*08c0*/ 	.word	0x000135d0


	//   ....[52]....
        /*08c4*/ 	.word	0x00013fd0


	//   ....[53]....
        /*08c8*/ 	.word	0x00013ff0


	//   ....[54]....
        /*08cc*/ 	.word	0x000155a0


	//   ....[55]....
        /*08d0*/ 	.word	0x000155c0


	//   ....[56]....
        /*08d4*/ 	.word	0x000157f0


	//   ....[57]....
        /*08d8*/ 	.word	0x00015810


	//   ....[58]....
        /*08dc*/ 	.word	0x00015ac0


	//   ....[59]....
        /*08e0*/ 	.word	0x00015cb0


	//   ....[60]....
        /*08e4*/ 	.word	0x00015ce0


	//   ....[61]....
        /*08e8*/ 	.word	0x00015d10


	//   ....[62]....
        /*08ec*/ 	.word	0x00015d40


	//   ....[63]....
        /*08f0*/ 	.word	0x00015d70


	//   ....[64]....
        /*08f4*/ 	.word	0x00015da0


	//   ....[65]....
        /*08f8*/ 	.word	0x00015f30


	//   ....[66]....
        /*08fc*/ 	.word	0x00015f60


	//   ....[67]....
        /*0900*/ 	.word	0x00015f90


	//   ....[68]....
        /*0904*/ 	.word	0x00015fc0


	//   ....[69]....
        /*0908*/ 	.word	0x00015ff0


	//   ....[70]....
        /*090c*/ 	.word	0x00016020


	//   ....[71]....
        /*0910*/ 	.word	0x000160b0


	//   ....[72]....
        /*0914*/ 	.word	0x000160e0


	//   ....[73]....
        /*0918*/ 	.word	0x000160f0


	//   ....[74]....
        /*091c*/ 	.word	0x00016180


	//   ....[75]....
        /*0920*/ 	.word	0x00017130


	//   ....[76]....
        /*0924*/ 	.word	0x00019b60


	//   ....[77]....
        /*0928*/ 	.word	0x00019b80


	//   ....[78]....
        /*092c*/ 	.word	0x00019c10


	//   ....[79]....
        /*0930*/ 	.word	0x00019c30


	//   ....[80]....
        /*0934*/ 	.word	0x00019cb0


	//   ....[81]....
        /*0938*/ 	.word	0x00019cd0


	//   ....[82]....
        /*093c*/ 	.word	0x00019ce0


	//   ....[83]....
        /*0940*/ 	.word	0x00019cf0


	//   ....[84]....
        /*0944*/ 	.word	0x0001a4a0


	//   ....[85]....
        /*0948*/ 	.word	0x0001a4d0


	//   ....[86]....
        /*094c*/ 	.word	0x0001a580


	//   ....[87]....
        /*0950*/ 	.word	0x0001a590


	//   ....[88]....
        /*0954*/ 	.word	0x0001a5a0


	//   ....[89]....
        /*0958*/ 	.word	0x0001a620


	//   ....[90]....
        /*095c*/ 	.word	0x0001a630


	//   ....[91]....
        /*0960*/ 	.word	0x0001a6a0


	//   ....[92]....
        /*0964*/ 	.word	0x0001af90


	//   ....[93]....
        /*0968*/ 	.word	0x0001b000


	//   ....[94]....
        /*096c*/ 	.word	0x0001b0a0


	//   ....[95]....
        /*0970*/ 	.word	0x0001b1f0


	//   ....[96]....
        /*0974*/ 	.word	0x0001b250


	//   ....[97]....
        /*0978*/ 	.word	0x0001b270


	//   ....[98]....
        /*097c*/ 	.word	0x0001b280


	//   ....[99]....
        /*0980*/ 	.word	0x0001b2a0


	//   ....[100]....
        /*0984*/ 	.word	0x0001ba50


	//   ....[101]....
        /*0988*/ 	.word	0x0001ba80


	//   ....[102]....
        /*098c*/ 	.word	0x0001bc70


	//   ....[103]....
        /*0990*/ 	.word	0x0001bcb0


	//   ....[104]....
        /*0994*/ 	.word	0x0001bcc0


	//   ....[105]....
        /*0998*/ 	.word	0x0001bcd0


	//   ....[106]....
        /*099c*/ 	.word	0x0001be20


	//   ....[107]....
        /*09a0*/ 	.word	0x0001bf70


	//   ....[108]....
        /*09a4*/ 	.word	0x0001c760


	//   ....[109]....
        /*09a8*/ 	.word	0x0001c780


	//   ....[110]....
        /*09ac*/ 	.word	0x0001c7d0


	//   ....[111]....
        /*09b0*/ 	.word	0x0001c7e0


	//   ....[112]....
        /*09b4*/ 	.word	0x0001c820


	//   ....[113]....
        /*09b8*/ 	.word	0x0001c830


	//   ....[114]....
        /*09bc*/ 	.word	0x0001c840


	//   ....[115]....
        /*09c0*/ 	.word	0x0001c880


	//   ....[116]....
        /*09c4*/ 	.word	0x0001cb80


	//   ....[117]....
        /*09c8*/ 	.word	0x0001cbc0


	//   ....[118]....
        /*09cc*/ 	.word	0x0001cbe0


	//   ....[119]....
        /*09d0*/ 	.word	0x0001cc00


	//   ....[120]....
        /*09d4*/ 	.word	0x0001cc30


	//   ....[121]....
        /*09d8*/ 	.word	0x0001cc50


	//   ....[122]....
        /*09dc*/ 	.word	0x0001cd50


	//   ....[123]....
        /*09e0*/ 	.word	0x0001cea0


	//   ....[124]....
        /*09e4*/ 	.word	0x0001d4e0


	//   ....[125]....
        /*09e8*/ 	.word	0x0001d510


	//   ....[126]....
        /*09ec*/ 	.word	0x0001d570


	//   ....[127]....
        /*09f0*/ 	.word	0x0001d5a0


	//   ....[128]....
        /*09f4*/ 	.word	0x0001d5d0


	//   ....[129]....
        /*09f8*/ 	.word	0x0001d600


	//   ....[130]....
        /*09fc*/ 	.word	0x0001d630


	//   ....[131]....
        /*0a00*/ 	.word	0x0001d660


	//   ....[132]....
        /*0a04*/ 	.word	0x0001d800


	//   ....[133]....
        /*0a08*/ 	.word	0x0001d830


	//   ....[134]....
        /*0a0c*/ 	.word	0x0001d860


	//   ....[135]....
        /*0a10*/ 	.word	0x0001d890


	//   ....[136]....
        /*0a14*/ 	.word	0x0001d8c0


	//   ....[137]....
        /*0a18*/ 	.word	0x0001d8f0


	//   ....[138]....
        /*0a1c*/ 	.word	0x0001d9b0


	//   ....[139]....
        /*0a20*/ 	.word	0x0001d9d0


	//   ....[140]....
        /*0a24*/ 	.word	0x0001d9e0


	//   ....[141]....
        /*0a28*/ 	.word	0x0001da40


	//   ....[142]....
        /*0a2c*/ 	.word	0x0001e060


	//   ....[143]....
        /*0a30*/ 	.word	0x0001e370


	//   ....[144]....
        /*0a34*/ 	.word	0x0001e400


	//   ....[145]....
        /*0a38*/ 	.word	0x0001e4d0


	//   ....[146]....
        /*0a3c*/ 	.word	0x0001e560


	//   ....[147]....
        /*0a40*/ 	.word	0x0001e640


	//   ....[148]....
        /*0a44*/ 	.word	0x0001e6d0


	//   ....[149]....
        /*0a48*/ 	.word	0x0001e7b0


	//   ....[150]....
        /*0a4c*/ 	.word	0x0001e840


	//   ....[151]....
        /*0a50*/ 	.word	0x0001e890


	//   ....[152]....
        /*0a54*/ 	.word	0x0001e8e0


	//   ....[153]....
        /*0a58*/ 	.word	0x0001e9d0


	//   ....[154]....
        /*0a5c*/ 	.word	0x0001ea60


	//   ....[155]....
        /*0a60*/ 	.word	0x0001eab0


	//   ....[156]....
        /*0a64*/ 	.word	0x0001eb00


	//   ....[157]....
        /*0a68*/ 	.word	0x0001eda0


	//   ....[158]....
        /*0a6c*/ 	.word	0x0001f080


	//   ....[159]....
        /*0a70*/ 	.word	0x0001f170


	//   ....[160]....
        /*0a74*/ 	.word	0x0001f210


	//   ....[161]....
        /*0a78*/ 	.word	0x0001f270


	//   ....[162]....
        /*0a7c*/ 	.word	0x0001f360


	//   ....[163]....
        /*0a80*/ 	.word	0x0001f3d0


	//   ....[164]....
        /*0a84*/ 	.word	0x0001f4c0


	//   ....[165]....
        /*0a88*/ 	.word	0x0001f530


	//   ....[166]....
        /*0a8c*/ 	.word	0x0001f5d0


	//   ....[167]....
        /*0a90*/ 	.word	0x0001f6c0


	//   ....[168]....
        /*0a94*/ 	.word	0x0001f760


	//   ....[169]....
        /*0a98*/ 	.word	0x0001f7c0


	//   ....[170]....
        /*0a9c*/ 	.word	0x0001f880


	//   ....[171]....
        /*0aa0*/ 	.word	0x0001f8e0


	//   ....[172]....
        /*0aa4*/ 	.word	0x0001f980


	//   ....[173]....
        /*0aa8*/ 	.word	0x0001fa30


	//   ....[174]....
        /*0aac*/ 	.word	0x0001fb10


	//   ....[175]....
        /*0ab0*/ 	.word	0x0001fe00


	//   ....[176]....
        /*0ab4*/ 	.word	0x0001fec0


	//   ....[177]....
        /*0ab8*/ 	.word	0x00020130


	//   ....[178]....
        /*0abc*/ 	.word	0x000201b0


	//   ....[179]....
        /*0ac0*/ 	.word	0x000203c0


	//   ....[180]....
        /*0ac4*/ 	.word	0x00020410


	//   ....[181]....
        /*0ac8*/ 	.word	0x00020580


	//   ....[182]....
        /*0acc*/ 	.word	0x00020610


	//   ....[183]....
        /*0ad0*/ 	.word	0x00020750


	//   ....[184]....
        /*0ad4*/ 	.word	0x00020850


	//   ....[185]....
        /*0ad8*/ 	.word	0x00020ac0


	//   ....[186]....
        /*0adc*/ 	.word	0x00020b10


	//   ....[187]....
        /*0ae0*/ 	.word	0x00020ce0


	//   ....[188]....
        /*0ae4*/ 	.word	0x00020d30


	//   ....[189]....
        /*0ae8*/ 	.word	0x00020f00


	//   ....[190]....
        /*0aec*/ 	.word	0x00020f50


	//   ....[191]....
        /*0af0*/ 	.word	0x00021040


	//   ....[192]....
        /*0af4*/ 	.word	0x000210e0


	//   ....[193]....
        /*0af8*/ 	.word	0x00021140


	//   ....[194]....
        /*0afc*/ 	.word	0x000211f0


	//   ....[195]....
        /*0b00*/ 	.word	0x00021250


	//   ....[196]....
        /*0b04*/ 	.word	0x00021300


	//   ....[197]....
        /*0b08*/ 	.word	0x00021360


	//   ....[198]....
        /*0b0c*/ 	.word	0x00021410


	//   ....[199]....
        /*0b10*/ 	.word	0x00021500


	//   ....[200]....
        /*0b14*/ 	.word	0x000215e0


	//   ....[201]....
        /*0b18*/ 	.word	0x000216f0


	//   ....[202]....
        /*0b1c*/ 	.word	0x000217f0


	//   ....[203]....
        /*0b20*/ 	.word	0x00021920


	//   ....[204]....
        /*0b24*/ 	.word	0x00021a00


	//   ....[205]....
        /*0b28*/ 	.word	0x00021b00


	//   ....[206]....
        /*0b2c*/ 	.word	0x00021be0


	//   ....[207]....
        /*0b30*/ 	.word	0x00021c70


	//   ....[208]....
        /*0b34*/ 	.word	0x00021d10


	//   ....[209]....
        /*0b38*/ 	.word	0x00021e90


	//   ....[210]....
        /*0b3c*/ 	.word	0x00021f00


	//   ....[211]....
        /*0b40*/ 	.word	0x00021f70


	//   ....[212]....
        /*0b44*/ 	.word	0x00021fe0


	//   ....[213]....
        /*0b48*/ 	.word	0x00022050


	//   ....[214]....
        /*0b4c*/ 	.word	0x000220d0


	//   ....[215]....
        /*0b50*/ 	.word	0x00022150


	//   ....[216]....
        /*0b54*/ 	.word	0x000221e0


	//   ....[217]....
        /*0b58*/ 	.word	0x00022250


	//   ....[218]....
        /*0b5c*/ 	.word	0x000222c0


	//   ....[219]....
        /*0b60*/ 	.word	0x00022330


	//   ....[220]....
        /*0b64*/ 	.word	0x000223b0


	//   ....[221]....
        /*0b68*/ 	.word	0x00022420


	//   ....[222]....
        /*0b6c*/ 	.word	0x000224c0


	//   ....[223]....
        /*0b70*/ 	.word	0x00022510


	//   ....[224]....
        /*0b74*/ 	.word	0x000225a0


	//   ....[225]....
        /*0b78*/ 	.word	0x000226d0


	//----- nvinfo : EIATTR_REG_RECONFIG
	.align		4
.L_734:
        /*0b7c*/ 	.byte	0x01, 0x54
	.zero		2


	//----- nvinfo : EIATTR_SYSCALL_OFFSETS
	.align		4
        /*0b80*/ 	.byte	0x04, 0x46
        /*0b82*/ 	.short	(.L_736 - .L_735)


	//   ....[0]....
.L_735:
        /*0b84*/ 	.word	0x000023f0


	//   ....[1]....
        /*0b88*/ 	.word	0x00002540


	//   ....[2]....
        /*0b8c*/ 	.word	0x000079c0


	//   ....[3]....
        /*0b90*/ 	.word	0x00007d50


	//   ....[4]....
        /*0b94*/ 	.word	0x00018f20


	//   ....[5]....
        /*0b98*/ 	.word	0x00019070


	//   ....[6]....
        /*0b9c*/ 	.word	0x00019160


	//   ....[7]....
        /*0ba0*/ 	.word	0x0001a0c0


	//   ....[8]....
        /*0ba4*/ 	.word	0x0001a910


	//----- nvinfo : EIATTR_MBARRIER_INSTR_OFFSETS
	.align		4
.L_736:
        /*0ba8*/ 	.byte	0x04, 0x39
        /*0baa*/ 	.short	(.L_738 - .L_737)


	//   ....[0]....
.L_737:
        /*0bac*/ 	.word	0x00000280
        /*0bb0*/ 	.word	0x000000ff
        /*0bb4*/ 	.word	0x00038800
        /*0bb8*/ 	.short	0x0100
        /*0bba*/ 	.byte	0x08
	.zero		1


	//   ....[1]....
        /*0bbc*/ 	.word	0x00000290
        /*0bc0*/ 	.word	0x000000ff
        /*0bc4*/ 	.word	0x00038810
        /*0bc8*/ 	.short	0x0100
        /*0bca*/ 	.byte	0x08
	.zero		1


	//   ....[2]....
        /*0bcc*/ 	.word	0x000002a0
        /*0bd0*/ 	.word	0x000000ff
        /*0bd4*/ 	.word	0x00038820
        /*0bd8*/ 	.short	0x0100
        /*0bda*/ 	.byte	0x08
	.zero		1


	//   ....[3]....
        /*0bdc*/ 	.word	0x00000350
        /*0be0*/ 	.word	0x000000ff
        /*0be4*/ 	.word	0x00038830
        /*0be8*/ 	.short	0x0100
        /*0bea*/ 	.byte	0x06
	.zero		1


	//   ....[4]....
        /*0bec*/ 	.word	0x00000360
        /*0bf0*/ 	.word	0x000000ff
        /*0bf4*/ 	.word	0x00038840
        /*0bf8*/ 	.short	0x0100
        /*0bfa*/ 	.byte	0x06
	.zero		1


	//   ....[5]....
        /*0bfc*/ 	.word	0x00000370
        /*0c00*/ 	.word	0x000000ff
        /*0c04*/ 	.word	0x00038838
        /*0c08*/ 	.short	0x0100
        /*0c0a*/ 	.byte	0x06
	.zero		1


	//   ....[6]....
        /*0c0c*/ 	.word	0x00000380
        /*0c10*/ 	.word	0x000000ff
        /*0c14*/ 	.word	0x00038848
        /*0c18*/ 	.short	0x0100
        /*0c1a*/ 	.byte	0x06
	.zero		1


	//   ....[7]....
        /*0c1c*/ 	.word	0x000004b0
        /*0c20*/ 	.word	0x000000ff
        /*0c24*/ 	.word	0x00038850
        /*0c28*/ 	.short	0x0100
        /*0c2a*/ 	.byte	0x08
	.zero		1


	//   ....[8]....
        /*0c2c*/ 	.word	0x000004c0
        /*0c30*/ 	.word	0x000000ff
        /*0c34*/ 	.word	0x00038860
        /*0c38*/ 	.short	0x0100
        /*0c3a*/ 	.byte	0x08
	.zero		1


	//   ....[9]....
        /*0c3c*/ 	.word	0x000004d0
        /*0c40*/ 	.word	0x000000ff
        /*0c44*/ 	.word	0x00038858
        /*0c48*/ 	.short	0x0100
        /*0c4a*/ 	.byte	0x08
	.zero		1


	//   ....[10]....
        /*0c4c*/ 	.word	0x000004e0
        /*0c50*/ 	.word	0x000000ff
        /*0c54*/ 	.word	0x00038868
        /*0c58*/ 	.short	0x0100
        /*0c5a*/ 	.byte	0x08
	.zero		1


	//   ....[11]....
        /*0c5c*/ 	.word	0x000005d0
        /*0c60*/ 	.word	0x000000ff
        /*0c64*/ 	.word	0x00038870
        /*0c68*/ 	.short	0x0100
        /*0c6a*/ 	.byte	0x06
	.zero		1


	//   ....[12]....
        /*0c6c*/ 	.word	0x000005e0
        /*0c70*/ 	.word	0x000000ff
        /*0c74*/ 	.word	0x00038880
        /*0c78*/ 	.short	0x0100
        /*0c7a*/ 	.byte	0x06
	.zero		1


	//   ....[13]....
        /*0c7c*/ 	.word	0x000005f0
        /*0c80*/ 	.word	0x000000ff
        /*0c84*/ 	.word	0x00038878
        /*0c88*/ 	.short	0x0100
        /*0c8a*/ 	.byte	0x06
	.zero		1


	//   ....[14]....
        /*0c8c*/ 	.word	0x00000600
        /*0c90*/ 	.word	0x000000ff
        /*0c94*/ 	.word	0x00038888
        /*0c98*/ 	.short	0x0100
        /*0c9a*/ 	.byte	0x06
	.zero		1


	//   ....[15]....
        /*0c9c*/ 	.word	0x00000730
        /*0ca0*/ 	.word	0x000000ff
        /*0ca4*/ 	.word	0x00038890
        /*0ca8*/ 	.short	0x0100
        /*0caa*/ 	.byte	0x08
	.zero		1


	//   ....[16]....
        /*0cac*/ 	.word	0x00000740
        /*0cb0*/ 	.word	0x000000ff
        /*0cb4*/ 	.word	0x000388a0
        /*0cb8*/ 	.short	0x0100
        /*0cba*/ 	.byte	0x08
	.zero		1


	//   ....[17]....
        /*0cbc*/ 	.word	0x00000750
        /*0cc0*/ 	.word	0x000000ff
        /*0cc4*/ 	.word	0x00038898
        /*0cc8*/ 	.short	0x0100
        /*0cca*/ 	.byte	0x08
	.zero		1


	//   ....[18]....
        /*0ccc*/ 	.word	0x00000760
        /*0cd0*/ 	.word	0x000000ff
        /*0cd4*/ 	.word	0x000388a8
        /*0cd8*/ 	.short	0x0100
        /*0cda*/ 	.byte	0x08
	.zero		1


	//   ....[19]....
        /*0cdc*/ 	.word	0x00000890
        /*0ce0*/ 	.word	0x000000ff
        /*0ce4*/ 	.word	0x000388b0
        /*0ce8*/ 	.short	0x0100
        /*0cea*/ 	.byte	0x08
	.zero		1


	//   ....[20]....
        /*0cec*/ 	.word	0x000008a0
        /*0cf0*/ 	.word	0x000000ff
        /*0cf4*/ 	.word	0x000388c0
        /*0cf8*/ 	.short	0x0100
        /*0cfa*/ 	.byte	0x08
	.zero		1


	//   ....[21]....
        /*0cfc*/ 	.word	0x000008b0
        /*0d00*/ 	.word	0x000000ff
        /*0d04*/ 	.word	0x000388b8
        /*0d08*/ 	.short	0x0100
        /*0d0a*/ 	.byte	0x08
	.zero		1


	//   ....[22]....
        /*0d0c*/ 	.word	0x000008c0
        /*0d10*/ 	.word	0x000000ff
        /*0d14*/ 	.word	0x000388c8
        /*0d18*/ 	.short	0x0100
        /*0d1a*/ 	.byte	0x08
	.zero		1


	//   ....[23]....
        /*0d1c*/ 	.word	0x00003130
        /*0d20*/ 	.word	0x0000003a
        /*0d24*/ 	.word	0x00038890
        /*0d28*/ 	.short	0x010a
        /*0d2a*/ 	.byte	0x3f
	.zero		1


	//   ....[24]....
        /*0d2c*/ 	.word	0x00003ba0
        /*0d30*/ 	.word	0x0000003a
        /*0d34*/ 	.word	0x00038890
        /*0d38*/ 	.short	0x010a
        /*0d3a*/ 	.byte	0x3f
	.zero		1


	//   ....[25]....
        /*0d3c*/ 	.word	0x00004460
        /*0d40*/ 	.word	0x0000003a
        /*0d44*/ 	.word	0x00038890
        /*0d48*/ 	.short	0x010a
        /*0d4a*/ 	.byte	0x3f
	.zero		1


	//   ....[26]....
        /*0d4c*/ 	.word	0x00004820
        /*0d50*/ 	.word	0x00000004
        /*0d54*/ 	.word	0x00000000
        /*0d58*/ 	.short	0x0101
        /*0d5a*/ 	.byte	0x3f
	.zero		1


	//   ....[27]....
        /*0d5c*/ 	.word	0x00004860
        /*0d60*/ 	.word	0x0000003a
        /*0d64*/ 	.word	0x000388b0
        /*0d68*/ 	.short	0x010a
        /*0d6a*/ 	.byte	0x3f
	.zero		1


	//   ....[28]....
        /*0d6c*/ 	.word	0x00005110
        /*0d70*/ 	.word	0x0000003a
        /*0d74*/ 	.word	0x00000000
        /*0d78*/ 	.short	0x0101
        /*0d7a*/ 	.byte	0x3f
	.zero		1


	//   ....[29]....
        /*0d7c*/ 	.word	0x00005ce0
        /*0d80*/ 	.word	0x0000000c
        /*0d84*/ 	.word	0x00000000
        /*0d88*/ 	.short	0x0101
        /*0d8a*/ 	.byte	0x3f
	.zero		1


	//   ....[30]....
        /*0d8c*/ 	.word	0x00006880
        /*0d90*/ 	.word	0x0000000c
        /*0d94*/ 	.word	0x00000000
        /*0d98*/ 	.short	0x0101
        /*0d9a*/ 	.byte	0x3f
	.zero		1


	//   ....[31]....
        /*0d9c*/ 	.word	0x00007a60
        /*0da0*/ 	.word	0x00000002
        /*0da4*/ 	.word	0x00038800
        /*0da8*/ 	.short	0x010a
        /*0daa*/ 	.byte	0x3f
	.zero		1


	//   ....[32]....
        /*0dac*/ 	.word	0x00007ab0
        /*0db0*/ 	.word	0x00000002
        /*0db4*/ 	.word	0x00038800
        /*0db8*/ 	.short	0x010a
        /*0dba*/ 	.byte	0x3f
	.zero		1


	//   ....[33]....
        /*0dbc*/ 	.word	0x00008100
        /*0dc0*/ 	.word	0x00000002
        /*0dc4*/ 	.word	0x00038800
        /*0dc8*/ 	.short	0x010a
        /*0dca*/ 	.byte	0x3f
	.zero		1


	//   ....[34]....
        /*0dcc*/ 	.word	0x00009000
        /*0dd0*/ 	.word	0x00000002
        /*0dd4*/ 	.word	0x00038800
        /*0dd8*/ 	.short	0x010a
        /*0dda*/ 	.byte	0x3f
	.zero		1


	//   ....[35]....
        /*0ddc*/ 	.word	0x00009e50
        /*0de0*/ 	.word	0x0000000d
        /*0de4*/ 	.word	0x00038830
        /*0de8*/ 	.short	0x010a
        /*0dea*/ 	.byte	0x3f
	.zero		1


	//   ....[36]....
        /*0dec*/ 	.word	0x00009f00
        /*0df0*/ 	.word	0x0000000d
        /*0df4*/ 	.word	0x00038830
        /*0df8*/ 	.short	0x010a
        /*0dfa*/ 	.byte	0x3f
	.zero		1


	//   ....[37]....
        /*0dfc*/ 	.word	0x0000a210
        /*0e00*/ 	.word	0x00000002
        /*0e04*/ 	.word	0x00038810
        /*0e08*/ 	.short	0x010a
        /*0e0a*/ 	.byte	0x3f
	.zero		1


	//   ....[38]....
        /*0e0c*/ 	.word	0x0000a260
        /*0e10*/ 	.word	0x0000000d
        /*0e14*/ 	.word	0x00038850
        /*0e18*/ 	.short	0x010a
        /*0e1a*/ 	.byte	0x3f
	.zero		1


	//   ....[39]....
        /*0e1c*/ 	.word	0x0000a310
        /*0e20*/ 	.word	0x0000000d
        /*0e24*/ 	.word	0x00038850
        /*0e28*/ 	.short	0x010a
        /*0e2a*/ 	.byte	0x3f
	.zero		1


	//   ....[40]....
        /*0e2c*/ 	.word	0x0000c390
        /*0e30*/ 	.word	0x00000015
        /*0e34*/ 	.word	0x00000000
        /*0e38*/ 	.short	0x0101
        /*0e3a*/ 	.byte	0x3f
	.zero		1


	//   ....[41]....
        /*0e3c*/ 	.word	0x0000cc40
        /*0e40*/ 	.word	0x0000000d
        /*0e44*/ 	.word	0x00000000
        /*0e48*/ 	.short	0x0101
        /*0e4a*/ 	.byte	0x3f
	.zero		1


	//   ....[42]....
        /*0e4c*/ 	.word	0x0000cd70
        /*0e50*/ 	.word	0x0000000e
        /*0e54*/ 	.word	0x00038830
        /*0e58*/ 	.short	0x010a
        /*0e5a*/ 	.byte	0x3f
	.zero		1


	//   ....[43]....
        /*0e5c*/ 	.word	0x0000ce20
        /*0e60*/ 	.word	0x0000000e
        /*0e64*/ 	.word	0x00038830
        /*0e68*/ 	.short	0x010a
        /*0e6a*/ 	.byte	0x3f
	.zero		1


	//   ....[44]....
        /*0e6c*/ 	.word	0x0000d090
        /*0e70*/ 	.word	0x0000000e
        /*0e74*/ 	.word	0x00038850
        /*0e78*/ 	.short	0x010a
        /*0e7a*/ 	.byte	0x3f
	.zero		1


	//   ....[45]....
        /*0e7c*/ 	.word	0x0000d100
        /*0e80*/ 	.word	0x0000000e
        /*0e84*/ 	.word	0x00038850
        /*0e88*/ 	.short	0x010a
        /*0e8a*/ 	.byte	0x3f
	.zero		1


	//   ....[46]....
        /*0e8c*/ 	.word	0x0000ed80
        /*0e90*/ 	.word	0x0000000b
        /*0e94*/ 	.word	0x00000000
        /*0e98*/ 	.short	0x0101
        /*0e9a*/ 	.byte	0x3f
	.zero		1


	//   ....[47]....
        /*0e9c*/ 	.word	0x0000ffa0
        /*0ea0*/ 	.word	0x0000000e
        /*0ea4*/ 	.word	0x00000000
        /*0ea8*/ 	.short	0x0101
        /*0eaa*/ 	.byte	0x3f
	.zero		1


	//   ....[48]....
        /*0eac*/ 	.word	0x00012690
        /*0eb0*/ 	.word	0x00000000
        /*0eb4*/ 	.word	0x00000000
        /*0eb8*/ 	.short	0x0101
        /*0eba*/ 	.byte	0x3f
	.zero		1


	//   ....[49]....
        /*0ebc*/ 	.word	0x000135f0
        /*0ec0*/ 	.word	0x00000008
        /*0ec4*/ 	.word	0x00000000
        /*0ec8*/ 	.short	0x0101
        /*0eca*/ 	.byte	0x3f
	.zero		1


	//   ....[50]....
        /*0ecc*/ 	.word	0x00017210
        /*0ed0*/ 	.word	0x00000012
        /*0ed4*/ 	.word	0x00038820
        /*0ed8*/ 	.short	0x010a
        /*0eda*/ 	.byte	0x3f
	.zero		1


	//   ....[51]....
        /*0edc*/ 	.word	0x000172a0
        /*0ee0*/ 	.word	0x00000003
        /*0ee4*/ 	.word	0x000388a0
        /*0ee8*/ 	.short	0x010a
        /*0eea*/ 	.byte	0x3f
	.zero		1


	//   ....[52]....
        /*0eec*/ 	.word	0x000174f0
        /*0ef0*/ 	.word	0x00000003
        /*0ef4*/ 	.word	0x000388c0
        /*0ef8*/ 	.short	0x010a
        /*0efa*/ 	.byte	0x3f
	.zero		1


	//   ....[53]....
        /*0efc*/ 	.word	0x00017ec0
        /*0f00*/ 	.word	0x00000008
        /*0f04*/ 	.word	0x000388a0
        /*0f08*/ 	.short	0x010a
        /*0f0a*/ 	.byte	0x3f
	.zero		1


	//   ....[54]....
        /*0f0c*/ 	.word	0x00018100
        /*0f10*/ 	.word	0x00000008
        /*0f14*/ 	.word	0x000388c0
        /*0f18*/ 	.short	0x010a
        /*0f1a*/ 	.byte	0x3f
	.zero		1


	//   ....[55]....
        /*0f1c*/ 	.word	0x00019950
        /*0f20*/ 	.word	0x0000001a
        /*0f24*/ 	.word	0x00038840
        /*0f28*/ 	.short	0x010a
        /*0f2a*/ 	.byte	0x3f
	.zero		1


	//   ....[56]....
        /*0f2c*/ 	.word	0x00019df0
        /*0f30*/ 	.word	0x0000001a
        /*0f34*/ 	.word	0x00038830
        /*0f38*/ 	.short	0x0107
        /*0f3a*/ 	.byte	0x3f
	.zero		1


	//   ....[57]....
        /*0f3c*/ 	.word	0x00019ec0
        /*0f40*/ 	.word	0x0000001a
        /*0f44*/ 	.word	0x00038830
        /*0f48*/ 	.short	0x0101
        /*0f4a*/ 	.byte	0x3f
	.zero		1


	//   ....[58]....
        /*0f4c*/ 	.word	0x0001a750
        /*0f50*/ 	.word	0x00000012
        /*0f54*/ 	.word	0x00038800
        /*0f58*/ 	.short	0x0107
        /*0f5a*/ 	.byte	0x3f
	.zero		1


	//   ....[59]....
        /*0f5c*/ 	.word	0x0001a7e0
        /*0f60*/ 	.word	0x00000012
        /*0f64*/ 	.word	0x00038800
        /*0f68*/ 	.short	0x0101
        /*0f6a*/ 	.byte	0x3f
	.zero		1


	//   ....[60]....
        /*0f6c*/ 	.word	0x0001b6d0
        /*0f70*/ 	.word	0x00000012
        /*0f74*/ 	.word	0x00038810
        /*0f78*/ 	.short	0x0107
        /*0f7a*/ 	.byte	0x3f
	.zero		1


	//   ....[61]....
        /*0f7c*/ 	.word	0x0001b7d0
        /*0f80*/ 	.word	0x00000012
        /*0f84*/ 	.word	0x00038810
        /*0f88*/ 	.short	0x0101
        /*0f8a*/ 	.byte	0x3f
	.zero		1


	//   ....[62]....
        /*0f8c*/ 	.word	0x0001b7f0
        /*0f90*/ 	.word	0x00000012
        /*0f94*/ 	.word	0x00038820
        /*0f98*/ 	.short	0x010a
        /*0f9a*/ 	.byte	0x3f
	.zero		1


	//   ....[63]....
        /*0f9c*/ 	.word	0x0001b880
        /*0fa0*/ 	.word	0x0000001a
        /*0fa4*/ 	.word	0x00038860
        /*0fa8*/ 	.short	0x010a
        /*0faa*/ 	.byte	0x3f
	.zero		1


	//   ....[64]....
        /*0fac*/ 	.word	0x0001c190
        /*0fb0*/ 	.word	0x0000001a
        /*0fb4*/ 	.word	0x00038850
        /*0fb8*/ 	.short	0x0107
        /*0fba*/ 	.byte	0x3f
	.zero		1


	//   ....[65]....
        /*0fbc*/ 	.word	0x0001c260
        /*0fc0*/ 	.word	0x0000001a
        /*0fc4*/ 	.word	0x00038850
        /*0fc8*/ 	.short	0x0101
        /*0fca*/ 	.byte	0x3f
	.zero		1


	//   ....[66]....
        /*0fcc*/ 	.word	0x0001c5e0
        /*0fd0*/ 	.word	0x00000006
        /*0fd4*/ 	.word	0x00038840
        /*0fd8*/ 	.short	0x010a
        /*0fda*/ 	.byte	0x3f
	.zero		1


	//   ....[67]....
        /*0fdc*/ 	.word	0x0001c900
        /*0fe0*/ 	.word	0x00000006
        /*0fe4*/ 	.word	0x00038830
        /*0fe8*/ 	.short	0x0107
        /*0fea*/ 	.byte	0x3f
	.zero		1


	//   ....[68]....
        /*0fec*/ 	.word	0x0001c9c0
        /*0ff0*/ 	.word	0x00000006
        /*0ff4*/ 	.word	0x00038830
        /*0ff8*/ 	.short	0x0101
        /*0ffa*/ 	.byte	0x3f
	.zero		1


	//   ....[69]....
        /*0ffc*/ 	.word	0x0001c9f0
        /*1000*/ 	.word	0x00000006
        /*1004*/ 	.word	0x00038860
        /*1008*/ 	.short	0x010a
        /*100a*/ 	.byte	0x3f
	.zero		1


	//   ....[70]....
        /*100c*/ 	.word	0x0001d0a0
        /*1010*/ 	.word	0x00000006
        /*1014*/ 	.word	0x00038850
        /*1018*/ 	.short	0x0107
        /*101a*/ 	.byte	0x3f
	.zero		1


	//   ....[71]....
        /*101c*/ 	.word	0x0001d160
        /*1020*/ 	.word	0x00000006
        /*1024*/ 	.word	0x00038850
        /*1028*/ 	.short	0x0101
        /*102a*/ 	.byte	0x3f
	.zero		1


	//   ....[72]....
        /*102c*/ 	.word	0x0001dfe0
        /*1030*/ 	.word	0x00000007
        /*1034*/ 	.word	0x00038820
        /*1038*/ 	.short	0x010a
        /*103a*/ 	.byte	0x3f
	.zero		1


	//   ....[73]....
        /*103c*/ 	.word	0x0001e150
        /*1040*/ 	.word	0x00000005
        /*1044*/ 	.word	0x00038840
        /*1048*/ 	.short	0x010a
        /*104a*/ 	.byte	0x3f
	.zero		1


	//   ....[74]....
        /*104c*/ 	.word	0x0001e1f0
        /*1050*/ 	.word	0x00000003
        /*1054*/ 	.word	0x00038840
        /*1058*/ 	.short	0x010a
        /*105a*/ 	.byte	0x3f
	.zero		1


	//   ....[75]....
        /*105c*/ 	.word	0x0001e230
        /*1060*/ 	.word	0x00000005
        /*1064*/ 	.word	0x00038860
        /*1068*/ 	.short	0x010a
        /*106a*/ 	.byte	0x3f
	.zero		1


	//   ....[76]....
        /*106c*/ 	.word	0x0001e270
        /*1070*/ 	.word	0x00000003
        /*1074*/ 	.word	0x00038860
        /*1078*/ 	.short	0x010a
        /*107a*/ 	.byte	0x3f
	.zero		1


	//   ....[77]....
        /*107c*/ 	.word	0x0001e2d0
        /*1080*/ 	.word	0x0000003a
        /*1084*/ 	.word	0x00038890
        /*1088*/ 	.short	0x010a
        /*108a*/ 	.byte	0x3f
	.zero		1


	//   ....[78]....
        /*108c*/ 	.word	0x0001e430
        /*1090*/ 	.word	0x0000003a
        /*1094*/ 	.word	0x00038890
        /*1098*/ 	.short	0x010a
        /*109a*/ 	.byte	0x3f
	.zero		1


	//   ....[79]....
        /*109c*/ 	.word	0x0001e5a0
        /*10a0*/ 	.word	0x0000003a
        /*10a4*/ 	.word	0x00038890
        /*10a8*/ 	.short	0x010a
        /*10aa*/ 	.byte	0x3f
	.zero		1


	//   ....[80]....
        /*10ac*/ 	.word	0x0001e700
        /*10b0*/ 	.word	0x0000003a
        /*10b4*/ 	.word	0x000388b0
        /*10b8*/ 	.short	0x010a
        /*10ba*/ 	.byte	0x3f
	.zero		1


	//   ....[81]....
        /*10bc*/ 	.word	0x0001e920
        /*10c0*/ 	.word	0x00000002
        /*10c4*/ 	.word	0x00038800
        /*10c8*/ 	.short	0x010a
        /*10ca*/ 	.byte	0x3f
	.zero		1


	//   ....[82]....
        /*10cc*/ 	.word	0x0001eb30
        /*10d0*/ 	.word	0x00000002
        /*10d4*/ 	.word	0x00038800
        /*10d8*/ 	.short	0x010a
        /*10da*/ 	.byte	0x3f
	.zero		1


	//   ....[83]....
        /*10dc*/ 	.word	0x0001eb80
        /*10e0*/ 	.word	0x0000000d
        /*10e4*/ 	.word	0x00038830
        /*10e8*/ 	.short	0x010a
        /*10ea*/ 	.byte	0x3f
	.zero		1


	//   ....[84]....
        /*10ec*/ 	.word	0x0001ebd0
        /*10f0*/ 	.word	0x00000002
        /*10f4*/ 	.word	0x00038810
        /*10f8*/ 	.short	0x010a
        /*10fa*/ 	.byte	0x3f
	.zero		1


	//   ....[85]....
        /*10fc*/ 	.word	0x0001ec20
        /*1100*/ 	.word	0x0000000d
        /*1104*/ 	.word	0x00038850
        /*1108*/ 	.short	0x010a
        /*110a*/ 	.byte	0x3f
	.zero		1


	//   ....[86]....
        /*110c*/ 	.word	0x0001ec70
        /*1110*/ 	.word	0x0000000e
        /*1114*/ 	.word	0x00038830
        /*1118*/ 	.short	0x010a
        /*111a*/ 	.byte	0x3f
	.zero		1


	//   ....[87]....
        /*111c*/ 	.word	0x0001ecc0
        /*1120*/ 	.word	0x0000000e
        /*1124*/ 	.word	0x00038850
        /*1128*/ 	.short	0x010a
        /*112a*/ 	.byte	0x3f
	.zero		1


	//   ....[88]....
        /*112c*/ 	.word	0x0001ee60
        /*1130*/ 	.word	0x00000012
        /*1134*/ 	.word	0x00038820
        /*1138*/ 	.short	0x010a
        /*113a*/ 	.byte	0x3f
	.zero		1


	//   ....[89]....
        /*113c*/ 	.word	0x0001eeb0
        /*1140*/ 	.word	0x00000003
        /*1144*/ 	.word	0x000388a0
        /*1148*/ 	.short	0x010a
        /*114a*/ 	.byte	0x3f
	.zero		1


	//   ....[90]....
        /*114c*/ 	.word	0x0001ef00
        /*1150*/ 	.word	0x00000003
        /*1154*/ 	.word	0x000388c0
        /*1158*/ 	.short	0x010a
        /*115a*/ 	.byte	0x3f
	.zero		1


	//   ....[91]....
        /*115c*/ 	.word	0x0001ef50
        /*1160*/ 	.word	0x00000008
        /*1164*/ 	.word	0x000388a0
        /*1168*/ 	.short	0x010a
        /*116a*/ 	.byte	0x3f
	.zero		1


	//   ....[92]....
        /*116c*/ 	.word	0x0001efa0
        /*1170*/ 	.word	0x00000008
        /*1174*/ 	.word	0x000388c0
        /*1178*/ 	.short	0x010a
        /*117a*/ 	.byte	0x3f
	.zero		1


	//   ....[93]....
        /*117c*/ 	.word	0x0001f0c0
        /*1180*/ 	.word	0x0000001a
        /*1184*/ 	.word	0x00038840
        /*1188*/ 	.short	0x010a
        /*118a*/ 	.byte	0x3f
	.zero		1


	//   ....[94]....
        /*118c*/ 	.word	0x00020650
        /*1190*/ 	.word	0x00000012
        /*1194*/ 	.word	0x00038820
        /*1198*/ 	.short	0x010a
        /*119a*/ 	.byte	0x3f
	.zero		1


	//   ....[95]....
        /*119c*/ 	.word	0x000206a0
        /*11a0*/ 	.word	0x0000001a
        /*11a4*/ 	.word	0x00038860
        /*11a8*/ 	.short	0x010a
        /*11aa*/ 	.byte	0x3f
	.zero		1


	//   ....[96]....
        /*11ac*/ 	.word	0x00020f90
        /*11b0*/ 	.word	0x00000006
        /*11b4*/ 	.word	0x00038840
        /*11b8*/ 	.short	0x010a
        /*11ba*/ 	.byte	0x3f
	.zero		1


	//   ....[97]....
        /*11bc*/ 	.word	0x00021450
        /*11c0*/ 	.word	0x00000006
        /*11c4*/ 	.word	0x00038860
        /*11c8*/ 	.short	0x010a
        /*11ca*/ 	.byte	0x3f
	.zero		1


	//   ....[98]....
        /*11cc*/ 	.word	0x000225f0
        /*11d0*/ 	.word	0x00000007
        /*11d4*/ 	.word	0x00038820
        /*11d8*/ 	.short	0x010a
        /*11da*/ 	.byte	0x3f
	.zero		1


	//   ....[99]....
        /*11dc*/ 	.word	0x00022790
        /*11e0*/ 	.word	0x00000005
        /*11e4*/ 	.word	0x00038840
        /*11e8*/ 	.short	0x010a
        /*11ea*/ 	.byte	0x3f
	.zero		1


	//   ....[100]....
        /*11ec*/ 	.word	0x000227e0
        /*11f0*/ 	.word	0x00000003
        /*11f4*/ 	.word	0x00038840
        /*11f8*/ 	.short	0x010a
        /*11fa*/ 	.byte	0x3f
	.zero		1


	//   ....[101]....
        /*11fc*/ 	.word	0x00022830
        /*1200*/ 	.word	0x00000005
        /*1204*/ 	.word	0x00038860
        /*1208*/ 	.short	0x010a
        /*120a*/ 	.byte	0x3f
	.zero		1


	//----- nvinfo : EIATTR_NUM_MBARRIERS
	.align		4
.L_738:
        /*120c*/ 	.byte	0x03, 0x38
        /*120e*/ 	.short	0x0017


	//----- nvinfo : EIATTR_EXIT_INSTR_OFFSETS
	.align		4
        /*1210*/ 	.byte	0x04, 0x1c
        /*1212*/ 	.short	(.L_740 - .L_739)


	//   ....[0]....
.L_739:
        /*1214*/ 	.word	0x0001e2c0


	//----- nvinfo : EIATTR_MAX_THREADS
	.align		4
.L_740:
        /*1218*/ 	.byte	0x04, 0x05
        /*121a*/ 	.short	(.L_742 - .L_741)
.L_741:
        /*121c*/ 	.word	0x00000180
        /*1220*/ 	.word	0x00000001
        /*1224*/ 	.word	0x00000001


	//----- nvinfo : EIATTR_CRS_STACK_SIZE
	.align		4
.L_742:
        /*1228*/ 	.byte	0x04, 0x1e
        /*122a*/ 	.short	(.L_744 - .L_743)
.L_743:
        /*122c*/ 	.word	0x00000000


	//----- nvinfo : EIATTR_CBANK_PARAM_SIZE
	.align		4
.L_744:
        /*1230*/ 	.byte	0x03, 0x19
        /*1232*/ 	.short	0x0bf0


	//----- nvinfo : EIATTR_PARAM_CBANK
	.align		4
        /*1234*/ 	.byte	0x04, 0x0a
        /*1236*/ 	.short	(.L_746 - .L_745)
	.align		4
.L_745:
        /*1238*/ 	.word	index@(.nv.constant0._ZN7cutlass13device_kernelIN5flash11enable_sm90INS1_16FlashAttnFwdSm90INS1_25CollectiveMainloopFwdSm90ILi2EN4cute5tupleIJNS5_1CILi1EEES8_S8_EEENS6_IJNS7_ILi64EEESA_SA_EEELi512ENS_6half_tEfNS_4arch4Sm90ELb0ELb0ELb0ELb1ELb1ELb1ELb1ELb0ELb0ELb1ELb1ELb0EEENS1_21CollectiveEpilogueFwdINS6_IJSA_NS7_ILi512EEESA_EEES9_SC_SE_Li256ELb1ELb1ELb1ELb0EEENS1_36VarlenDynamicPersistentTileSchedulerILi64ELi64ELi256ELi128ELb1ELb1ELb1ELb0ELb1ELb1EEEEEEEEEvNT_6ParamsE)
        /*123c*/ 	.short	0x0210
        /*123e*/ 	.short	0x0bf0


	//----- nvinfo : EIATTR_SW_WAR
	.align		4
.L_746:
        /*1240*/ 	.byte	0x04, 0x36
        /*1242*/ 	.short	(.L_748 - .L_747)
.L_747:
        /*1244*/ 	.word	0x00000008
.L_748:


//--------------------- .nv.info._ZN7cutlass13device_kernelIN5flash11enable_sm90INS1_16FlashAttnFwdSm90INS1_25CollectiveMainloopFwdSm90ILi2EN4cute5tupleIJNS5_1CILi1EEES8_S8_EEENS6_IJNS7_ILi64EEESA_SA_EEELi512ENS_6half_tEfNS_4arch4Sm90ELb0ELb1ELb0ELb0ELb1ELb0ELb0ELb0ELb0ELb1ELb1ELb0EEENS1_21CollectiveEpilogueFwdINS6_IJSA_NS7_ILi512EEESA_EEES9_SC_SE_Li256ELb0ELb1ELb1ELb0EEENS1_19SingleTileSchedulerILb0ELb1ELb1ELi64EEEEEEEEEvNT_6ParamsE --------------------------
	.section	.nv.info._ZN7cutlass13device_kernelIN5flash11enable_sm90INS1_16FlashAttnFwdSm90INS1_25CollectiveMainloopFwdSm90ILi2EN4cute5tupleIJNS5_1CILi1EEES8_S8_EEENS6_IJNS7_ILi64EEESA_SA_EEELi512ENS_6half_tEfNS_4arch4Sm90ELb0ELb1ELb0ELb0ELb1ELb0ELb0ELb0ELb0ELb1ELb1ELb0EEENS1_21CollectiveEpilogueFwdINS6_IJSA_NS7_ILi512EEESA_EEES9_SC_SE_Li256ELb0ELb1ELb1ELb0EEENS1_19SingleTileSchedulerILb0ELb1ELb1ELi64EEEEEEEEEvNT_6ParamsE,"",@"SHT_CUDA_INFO"
	.sectionflags	@""
	.align	4


	//----- nvinfo : EIATTR_CUDA_API_VERSION
	.align		4
        /*0000*/ 	.byte	0x04, 0x37
        /*0002*/ 	.short	(.L_750 - .L_749)
.L_749:
        /*0004*/ 	.word	0x00000082


	//----- nvinfo : EIATTR_KPARAM_INFO
	.align		4
.L_750:
        /*0008*/ 	.byte	0x04, 0x17
        /*000a*/ 	.short	(.L_752 - .L_751)
.L_751:
        /*000c*/ 	.word	0x00000000
        /*0010*/ 	.short	0x0000
        /*0012*/ 	.short	0x0070
        /*0014*/ 	.byte	0x00, 0xf0, 0x01, 0x28


	//----- nvinfo : EIATTR_SPARSE_MMA_MASK
	.align		4
.L_752:
        /*0018*/ 	.byte	0x03, 0x50
        /*001a*/ 	.short	0x0000


	//----- nvinfo : EIATTR_MAXREG_COUNT
	.align		4
        /*001c*/ 	.byte	0x03, 0x1b
        /*001e*/ 	.short	0x00a8


	//----- nvinfo : EIATTR_NUM_BARRIERS
	.align		4
        /*0020*/ 	.byte	0x02, 0x4c
        /*0022*/ 	.byte	0x10
	.zero		1


	//----- nvinfo : EIATTR_EXTERNS
	.align		4
        /*0024*/ 	.byte	0x04, 0x0f
        /*0026*/ 	.short	(.L_754 - .L_753)


	//   ....[0]....
	.align		4
.L_753:
        /*0028*/ 	.word	index@(__assertfail)


	//----- nvinfo : EIATTR_MERCURY_ISA_VERSION
	.align		4
.L_754:
        /*002c*/ 	.byte	0x03, 0x5f
        /*002e*/ 	.short	0x0101


	//----- nvinfo : EIATTR_INT_WARP_WIDE_INSTR_OFFSETS
	.align		4
        /*0030*/ 	.byte	0x04, 0x31
        /*0032*/ 	.short	(.L_756 - .L_755)


	//   ....[0]....
.L_755:
        /*0034*/ 	.word	0x000000b0


	//   ....[1]....
        /*0038*/ 	.word	0x000000c0


	//   ....[2]....
        /*003c*/ 	.word	0x00000160


	//----- nvinfo : EIATTR_COOP_GROUP_MASK_REGIDS
	.align		4
.L_756:
        /*0040*/ 	.byte	0x04, 0x29
        /*0042*/ 	.short	(.L_758 - .L_757)


	//   ....[0]....
.L_757:
        /*0044*/ 	.word	0xffffffff


	//   ....[1]....
        /*0048*/ 	.word	0xffffffff


	//   ....[2]....
        /*004c*/ 	.word	0xffffffff


	//   ....[3]....
        /*0050*/ 	.word	0xffffffff


	//   ....[4]....
        /*0054*/ 	.word	0xffffffff


	//   ....[5]....
        /*0058*/ 	.word	0xffffffff


	//   ....[6]....
        /*005c*/ 	.word	0xffffffff


	//   ....[7]....
        /*0060*/ 	.word	0xffffffff


	//   ....[8]....
        /*0064*/ 	.word	0xffffffff


	//   ....[9]....
        /*0068*/ 	.word	0xffffffff


	//   ....[10]....
        /*006c*/ 	.word	0xffffffff


	//   ....[11]....
        /*0070*/ 	.word	0xffffffff


	//   ....[12]....
        /*0074*/ 	.word	0xffffffff


	//   ....[13]....
        /*0078*/ 	.word	0xffffffff


	//   ....[14]....
        /*007c*/ 	.word	0xffffffff


	//   ....[15]....
        /*0080*/ 	.word	0xffffffff


	//   ....[16]....
        /*0084*/ 	.word	0xffffffff


	//   ....[17]....
        /*0088*/ 	.word	0xffffffff


	//   ....[18]....
        /*008c*/ 	.word	0xffffffff


	//   ....[19]....
        /*0090*/ 	.word	0xffffffff


	//   ....[20]....
        /*0094*/ 	.word	0xffffffff


	//   ....[21]....
        /*0098*/ 	.word	0xffffffff


	//   ....[22]....
        /*009c*/ 	.word	0xffffffff


	//   ....[23]....
        /*00a0*/ 	.word	0xffffffff


	//   ....[24]....
        /*00a4*/ 	.word	0xffffffff


	//   ....[25]....
        /*00a8*/ 	.word	0xffffffff


	//   ....[26]....
        /*00ac*/ 	.word	0xffffffff


	//   ....[27]....
        /*00b0*/ 	.word	0xffffffff


	//   ....[28]....
        /*00b4*/ 	.word	0xffffffff


	//   ....[29]....
        /*00b8*/ 	.word	0xffffffff


	//   ....[30]....
        /*00bc*/ 	.word	0xffffffff


	//   ....[31]....
        /*00c0*/ 	.word	0xffffffff


	//   ....[32]....
        /*00c4*/ 	.word	0xffffffff


	//   ....[33]....
        /*00c8*/ 	.word	0xffffffff


	//   ....[34]....
        /*00cc*/ 	.word	0xffffffff


	//   ....[35]....
        /*00d0*/ 	.word	0xffffffff


	//   ....[36]....
        /*00d4*/ 	.word	0xffffffff


	//   ....[37]....
        /*00d8*/ 	.word	0xffffffff


	//   ....[38]....
        /*00dc*/ 	.word	0xffffffff


	//   ....[39]....
        /*00e0*/ 	.word	0xffffffff


	//   ....[40]....
        /*00e4*/ 	.word	0xffffffff


	//   ....[41]....
        /*00e8*/ 	.word	0xffffffff


	//   ....[42]....
        /*00ec*/ 	.word	0xffffffff


	//   ....[43]....
        /*00f0*/ 	.word	0xffffffff


	//   ....[44]....
        /*00f4*/ 	.word	0xffffffff


	//   ....[45]....
        /*00f8*/ 	.word	0xffffffff


	//   ....[46]....
        /*00fc*/ 	.word	0xffffffff


	//   ....[47]....
        /*0100*/ 	.word	0xffffffff


	//   ....[48]....
        /*0104*/ 	.word	0xffffffff


	//   ....[49]....
        /*0108*/ 	.word	0xffffffff


	//   ....[50]....
        /*010c*/ 	.word	0xffffffff


	//   ....[51]....
        /*0110*/ 	.word	0xffffffff


	//   ....[52]....
        /*0114*/ 	.word	0xffffffff


	//   ....[53]....
        /*0118*/ 	.word	0xffffffff


	//   ....[54]....
        /*011c*/ 	.word	0xffffffff


	//   ....[55]....
        /*0120*/ 	.word	0xffffffff


	//   ....[56]....
        /*0124*/ 	.word	0xffffffff


	//   ....[57]....
        /*0128*/ 	.word	0xffffffff


	//   ....[58]....
        /*012c*/ 	.word	0xffffffff


	//   ....[59]....
        /*0130*/ 	.word	0xffffffff


	//   ....[60]....
        /*0134*/ 	.word	0xffffffff


	//   ....[61]....
        /*0138*/ 	.word	0xffffffff


	//   ....[62]....
        /*013c*/ 	.word	0xffffffff


	//   ....[63]....
        /*0140*/ 	.word	0xffffffff


	//   ....[64]....
        /*0144*/ 	.word	0xffffffff


	//   ....[65]....
        /*0148*/ 	.word	0xffffffff


	//   ....[66]....
        /*014c*/ 	.word	0xffffffff


	//   ....[67]....
        /*0150*/ 	.word	0xffffffff


	//   ....[68]....
        /*0154*/ 	.word	0xffffffff


	//   ....[69]....
        /*0158*/ 	.word	0xffffffff


	//   ....[70]....
        /*015c*/ 	.word	0xffffffff


	//   ....[71]....
        /*0160*/ 	.word	0xffffffff


	//   ....[72]....
        /*0164*/ 	.word	0xffffffff


	//   ....[73]....
        /*0168*/ 	.word	0xffffffff


	//   ....[74]....
        /*016c*/ 	.word	0xffffffff


	//   ....[75]....
        /*0170*/ 	.word	0xffffffff


	//   ....[76]....
        /*0174*/ 	.word	0xffffffff


	//   ....[77]....
        /*0178*/ 	.word	0xffffffff


	//   ....[78]....
        /*017c*/ 	.word	0xffffffff


	//   ....[79]....
        /*0180*/ 	.word	0xffffffff


	//   ....[80]....
        /*0184*/ 	.word	0xffffffff


	//   ....[81]....
        /*0188*/ 	.word	0xffffffff


	//   ....[82]....
        /*018c*/ 	.word	0xffffffff


	//   ....[83]....
        /*0190*/ 	.word	0xffffffff


	//   ....[84]....
        /*0194*/ 	.word	0xffffffff


	//   ....[85]....
        /*0198*/ 	.word	0xffffffff


	//   ....[86]....
        /*019c*/ 	.word	0xffffffff


	//   ....[87]....
        /*01a0*/ 	.word	0xffffffff


	//   ....[88]....
        /*01a4*/ 	.word	0xffffffff


	//   ....[89]....
        /*01a8*/ 	.word	0x0500000f


	//   ....[90]....
        /*01ac*/ 	.word	0x0500000f


	//   ....[91]....
        /*01b0*/ 	.word	0x0500000f


	//   ....[92]....
        /*01b4*/ 	.word	0x0500000f


	//   ....[93]....
        /*01b8*/ 	.word	0x0500000f


	//   ....[94]....
        /*01bc*/ 	.word	0x0500000f


	//   ....[95]....
        /*01c0*/ 	.word	0x0500000f


	//   ....[96]....
        /*01c4*/ 	.word	0x0500000f


	//   ....[97]....
        /*01c8*/ 	.word	0x0500000f


	//   ....[98]....
        /*01cc*/ 	.word	0x0500000f


	//   ....[99]....
        /*01d0*/ 	.word	0x0500000f


	//   ....[100]....
        /*01d4*/ 	.word	0x0500000f


	//   ....[101]....
        /*01d8*/ 	.word	0x0500000f


	//   ....[102]....
        /*01dc*/ 	.word	0x0500000f


	//   ....[103]....
        /*01e0*/ 	.word	0x0500000f


	//   ....[104]....
        /*01e4*/ 	.word	0x0500000f


	//   ....[105]....
        /*01e8*/ 	.word	0x0500000f


	//   ....[106]....
        /*01ec*/ 	.word	0x0500000f


	//   ....[107]....
        /*01f0*/ 	.word	0x0500000f


	//   ....[108]....
        /*01f4*/ 	.word	0x0500000f


	//   ....[109]....
        /*01f8*/ 	.word	0x0500000f


	//   ....[110]....
        /*01fc*/ 	.word	0x0500000f


	//   ....[111]....
        /*0200*/ 	.word	0x0500000f


	//   ....[112]....
        /*0204*/ 	.word	0x0500000f


	//   ....[113]....
        /*0208*/ 	.word	0x0500000f


	//   ....[114]....
        /*020c*/ 	.word	0x0500000f


	//   ....[115]....
        /*0210*/ 	.word	0x0500000f


	//   ....[116]....
        /*0214*/ 	.word	0x0500000f


	//   ....[117]....
        /*0218*/ 	.word	0x0500000f


	//   ....[118]....
        /*021c*/ 	.word	0x0500000f


	//   ....[119]....
        /*0220*/ 	.word	0x0500000f


	//   ....[120]....
        /*0224*/ 	.word	0x0500000f


	//   ....[121]....
        /*0228*/ 	.word	0x0500000f


	//   ....[122]....
        /*022c*/ 	.word	0x0500000f


	//   ....[123]....
        /*0230*/ 	.word	0x0500000f


	//   ....[124]....
        /*0234*/ 	.word	0x0500000f


	//   ....[125]....
        /*0238*/ 	.word	0x0500000f


	//   ....[126]....
        /*023c*/ 	.word	0x0500000f


	//   ....[127]....
        /*0240*/ 	.word	0x0500000f


	//   ....[128]....
        /*0244*/ 	.word	0x0500000f


	//   ....[129]....
        /*0248*/ 	.word	0x0500000f


	//   ....[130]....
        /*024c*/ 	.word	0x0500000f


	//----- nvinfo : EIATTR_COOP_GROUP_INSTR_OFFSETS
	.align		4
.L_758:
        /*0250*/ 	.byte	0x04, 0x28
        /*0252*/ 	.short	(.L_760 - .L_759)


	//   ....[0]....
.L_759:
        /*0254*/ 	.word	0x00000060


	//   ....[1]....
        /*0258*/ 	.word	0x000000a0


	//   ....[2]....
        /*025c*/ 	.word	0x00000280


	//   ....[3]....
        /*0260*/ 	.word	0x000003e0


	//   ....[4]....
        /*0264*/ 	.word	0x00000500


	//   ....[5]....
        /*0268*/ 	.word	0x00000660


	//   ....[6]....
        /*026c*/ 	.word	0x000015c0


	//   ....[7]....
        /*0270*/ 	.word	0x000039f0


	//   ....[8]....
        /*0274*/ 	.word	0x00004240


	//   ....[9]....
        /*0278*/ 	.word	0x00004440


	//   ....[10]....
        /*027c*/ 	.word	0x00004f10


	//   ....[11]....
        /*0280*/ 	.word	0x00005010


	//   ....[12]....
        /*0284*/ 	.word	0x00005300


	//   ....[13]....
        /*0288*/ 	.word	0x00005380


	//   ....[14]....
        /*028c*/ 	.word	0x00005dc0


	//   ....[15]....
        /*0290*/ 	.word	0x00006500


	//   ....[16]....
        /*0294*/ 	.word	0x00006710


	//   ....[17]....
        /*0298*/ 	.word	0x00006e00


	//   ....[18]....
        /*029c*/ 	.word	0x00006ec0


	//   ....[19]....
        /*02a0*/ 	.word	0x00007290


	//   ....[20]....
        /*02a4*/ 	.word	0x00007350


	//   ....[21]....
        /*02a8*/ 	.word	0x00008460


	//   ....[22]....
        /*02ac*/ 	.word	0x00008be0


	//   ....[23]....
        /*02b0*/ 	.word	0x00008c10


	//   ....[24]....
        /*02b4*/ 	.word	0x00008e60


	//   ....[25]....
        /*02b8*/ 	.word	0x00009000


	//   ....[26]....
        /*02bc*/ 	.word	0x00009fd0


	//   ....[27]....
        /*02c0*/ 	.word	0x0000a470


	//   ....[28]....
        /*02c4*/ 	.word	0x0000a670


	//   ....[29]....
        /*02c8*/ 	.word	0x0000ad50


	//   ....[30]....
        /*02cc*/ 	.word	0x0000ae10


	//   ....[31]....
        /*02d0*/ 	.word	0x0000b1e0


	//   ....[32]....
        /*02d4*/ 	.word	0x0000b2a0


	//   ....[33]....
        /*02d8*/ 	.word	0x0000c3b0


	//   ....[34]....
        /*02dc*/ 	.word	0x0000c480


	//   ....[35]....
        /*02e0*/ 	.word	0x0000c4c0


	//   ....[36]....
        /*02e4*/ 	.word	0x0000c4e0


	//   ....[37]....
        /*02e8*/ 	.word	0x0000c510


	//   ....[38]....
        /*02ec*/ 	.word	0x0000d000


	//   ....[39]....
        /*02f0*/ 	.word	0x0000d460


	//   ....[40]....
        /*02f4*/ 	.word	0x0000d490


	//   ....[41]....
        /*02f8*/ 	.word	0x0000d4b0


	//   ....[42]....
        /*02fc*/ 	.word	0x0000d4e0


	//   ....[43]....
        /*0300*/ 	.word	0x0000d980


	//   ....[44]....
        /*0304*/ 	.word	0x0000d9a0


	//   ....[45]....
        /*0308*/ 	.word	0x0000e5f0


	//   ....[46]....
        /*030c*/ 	.word	0x0000e610


	//   ....[47]....
        /*0310*/ 	.word	0x0000f630


	//   ....[48]....
        /*0314*/ 	.word	0x00010ce0


	//   ....[49]....
        /*0318*/ 	.word	0x00010d00


	//   ....[50]....
        /*031c*/ 	.word	0x00010d10


	//   ....[51]....
        /*0320*/ 	.word	0x00010d50


	//   ....[52]....
        /*0324*/ 	.word	0x00010da0


	//   ....[53]....
        /*0328*/ 	.word	0x00010dc0


	//   ....[54]....
        /*032c*/ 	.word	0x00010e10


	//   ....[55]....
        /*0330*/ 	.word	0x00010e30


	//   ....[56]....
        /*0334*/ 	.word	0x000113b0


	//   ....[57]....
        /*0338*/ 	.word	0x000113e0


	//   ....[58]....
        /*033c*/ 	.word	0x00011410


	//   ....[59]....
        /*0340*/ 	.word	0x00011470


	//   ....[60]....
        /*0344*/ 	.word	0x000114d0


	//   ....[61]....
        /*0348*/ 	.word	0x000114f0


	//   ....[62]....
        /*034c*/ 	.word	0x00011540


	//   ....[63]....
        /*0350*/ 	.word	0x00011560


	//   ....[64]....
        /*0354*/ 	.word	0x00011850


	//   ....[65]....
        /*0358*/ 	.word	0x00011880


	//   ....[66]....
        /*035c*/ 	.word	0x000118b0


	//   ....[67]....
        /*0360*/ 	.word	0x000118e0


	//   ....[68]....
        /*0364*/ 	.word	0x00011910


	//   ....[69]....
        /*0368*/ 	.word	0x00011960


	//   ....[70]....
        /*036c*/ 	.word	0x00011ae0


	//   ....[71]....
        /*0370*/ 	.word	0x00011b10


	//   ....[72]....
        /*0374*/ 	.word	0x000124a0


	//   ....[73]....
        /*0378*/ 	.word	0x000124c0


	//   ....[74]....
        /*037c*/ 	.word	0x000124d0


	//   ....[75]....
        /*0380*/ 	.word	0x000124f0


	//   ....[76]....
        /*0384*/ 	.word	0x00012510


	//   ....[77]....
        /*0388*/ 	.word	0x00012540


	//   ....[78]....
        /*038c*/ 	.word	0x00012560


	//   ....[79]....
        /*0390*/ 	.word	0x00012590


	//   ....[80]....
        /*0394*/ 	.word	0x000128f0


	//   ....[81]....
        /*0398*/ 	.word	0x00012920


	//   ....[82]....
        /*039c*/ 	.word	0x00012950


	//   ....[83]....
        /*03a0*/ 	.word	0x00012970


	//   ....[84]....
        /*03a4*/ 	.word	0x00012980


	//   ....[85]....
        /*03a8*/ 	.word	0x000129a0


	//   ....[86]....
        /*03ac*/ 	.word	0x00012a40


	//   ....[87]....
        /*03b0*/ 	.word	0x00012a80


	//   ....[88]....
        /*03b4*/ 	.word	0x00012f80


	//   ....[89]....
        /*03b8*/ 	.word	0x00013660


	//   ....[90]....
        /*03bc*/ 	.word	0x00013750


	//   ....[91]....
        /*03c0*/ 	.word	0x000137f0


	//   ....[92]....
        /*03c4*/ 	.word	0x00013870


	//   ....[93]....
        /*03c8*/ 	.word	0x00013920


	//   ....[94]....
        /*03cc*/ 	.word	0x00013980


	//   ....[95]....
        /*03d0*/ 	.word	0x00013a40


	//   ....[96]....
        /*03d4*/ 	.word	0x00013aa0


	//   ....[97]....
        /*03d8*/ 	.word	0x00013b40


	//   ....[98]....
        /*03dc*/ 	.word	0x00013bd0


	//   ....[99]....
        /*03e0*/ 	.word	0x00013c20


	//   ....[100]....
        /*03e4*/ 	.word	0x00013d50


	//   ....[101]....
        /*03e8*/ 	.word	0x00013dc0


	//   ....[102]....
        /*03ec*/ 	.word	0x00013e20


	//   ....[103]....
        /*03f0*/ 	.word	0x00013ee0


	//   ....[104]....
        /*03f4*/ 	.word	0x00013f40


	//   ....[105]....
        /*03f8*/ 	.word	0x00013fe0


	//   ....[106]....
        /*03fc*/ 	.word	0x00014130


	//   ....[107]....
        /*0400*/ 	.word	0x00014200


	//   ....[108]....
        /*0404*/ 	.word	0x00014470


	//   ....[109]....
        /*0408*/ 	.word	0x000144c0


	//   ....[110]....
        /*040c*/ 	.word	0x00014680


	//   ....[111]....
        /*0410*/ 	.word	0x000146d0


	//   ....[112]....
        /*0414*/ 	.word	0x00014890


	//   ....[113]....
        /*0418*/ 	.word	0x000148e0


	//   ....[114]....
        /*041c*/ 	.word	0x000149c0


	//   ....[115]....
        /*0420*/ 	.word	0x00014a60


	//   ....[116]....
        /*0424*/ 	.word	0x00014ac0


	//   ....[117]....
        /*0428*/ 	.word	0x00014b60


	//   ....[118]....
        /*042c*/ 	.word	0x00014bc0


	//   ....[119]....
        /*0430*/ 	.word	0x00014c60


	//   ....[120]....
        /*0434*/ 	.word	0x00014cc0


	//   ....[121]....
        /*0438*/ 	.word	0x00014d60


	//   ....[122]....
        /*043c*/ 	.word	0x00014e40


	//   ....[123]....
        /*0440*/ 	.word	0x00014f00


	//   ....[124]....
        /*0444*/ 	.word	0x00014fe0


	//   ....[125]....
        /*0448*/ 	.word	0x000150e0


	//   ....[126]....
        /*044c*/ 	.word	0x00015200


	//   ....[127]....
        /*0450*/ 	.word	0x000152e0


	//   ....[128]....
        /*0454*/ 	.word	0x000153f0


	//   ....[129]....
        /*0458*/ 	.word	0x000154c0


	//   ....[130]....
        /*045c*/ 	.word	0x000155d0


	//----- nvinfo : EIATTR_REG_RECONFIG
	.align		4
.L_760:
        /*0460*/ 	.byte	0x01, 0x54
	.zero		2


	//----- nvinfo : EIATTR_SYSCALL_OFFSETS
	.align		4
        /*0464*/ 	.byte	0x04, 0x46
        /*0466*/ 	.short	(.L_762 - .L_761)


	//   ....[0]....
.L_761:
        /*0468*/ 	.word	0x00003bc0


	//   ....[1]....
        /*046c*/ 	.word	0x000101f0


	//   ....[2]....
        /*0470*/ 	.word	0x00010330


	//   ....[3]....
        /*0474*/ 	.word	0x00010420


	//   ....[4]....
        /*0478*/ 	.word	0x000110a0


	//----- nvinfo : EIATTR_MBARRIER_INSTR_OFFSETS
	.align		4
.L_762:
        /*047c*/ 	.byte	0x04, 0x39
        /*047e*/ 	.short	(.L_764 - .L_763)


	//   ....[0]....
.L_763:
        /*0480*/ 	.word	0x00000170
        /*0484*/ 	.word	0x000000ff
        /*0488*/ 	.word	0x00028c00
        /*048c*/ 	.short	0x0100
        /*048e*/ 	.byte	0x08
	.zero		1


	//   ....[1]....
        /*0490*/ 	.word	0x00000180
        /*0494*/ 	.word	0x000000ff
        /*0498*/ 	.word	0x00028c20
        /*049c*/ 	.short	0x0100
        /*049e*/ 	.byte	0x08
	.zero		1


	//   ....[2]....
        /*04a0*/ 	.word	0x00000230
        /*04a4*/ 	.word	0x000000ff
        /*04a8*/ 	.word	0x00028c30
        /*04ac*/ 	.short	0x0100
        /*04ae*/ 	.byte	0x06
	.zero		1


	//   ....[3]....
        /*04b0*/ 	.word	0x00000240
        /*04b4*/ 	.word	0x000000ff
        /*04b8*/ 	.word	0x00028c40
        /*04bc*/ 	.short	0x0100
        /*04be*/ 	.byte	0x06
	.zero		1


	//   ....[4]....
        /*04c0*/ 	.word	0x00000250
        /*04c4*/ 	.word	0x000000ff
        /*04c8*/ 	.word	0x00028c38
        /*04cc*/ 	.short	0x0100
        /*04ce*/ 	.byte	0x06
	.zero		1


	//   ....[5]....
        /*04d0*/ 	.word	0x00000260
        /*04d4*/ 	.word	0x000000ff
        /*04d8*/ 	.word	0x00028c48
        /*04dc*/ 	.short	0x0100
        /*04de*/ 	.byte	0x06
	.zero		1


	//   ....[6]....
        /*04e0*/ 	.word	0x00000390
        /*04e4*/ 	.word	0x000000ff
        /*04e8*/ 	.word	0x00028c50
        /*04ec*/ 	.short	0x0100
        /*04ee*/ 	.byte	0x08
	.zero		1


	//   ....[7]....
        /*04f0*/ 	.word	0x000003a0
        /*04f4*/ 	.word	0x000000ff
        /*04f8*/ 	.word	0x00028c60
        /*04fc*/ 	.short	0x0100
        /*04fe*/ 	.byte	0x08
	.zero		1


	//   ....[8]....
        /*0500*/ 	.word	0x000003b0
        /*0504*/ 	.word	0x000000ff
        /*0508*/ 	.word	0x00028c58
        /*050c*/ 	.short	0x0100
        /*050e*/ 	.byte	0x08
	.zero		1


	//   ....[9]....
        /*0510*/ 	.word	0x000003c0
        /*0514*/ 	.word	0x000000ff
        /*0518*/ 	.word	0x00028c68
        /*051c*/ 	.short	0x0100
        /*051e*/ 	.byte	0x08
	.zero		1


	//   ....[10]....
        /*0520*/ 	.word	0x000004b0
        /*0524*/ 	.word	0x000000ff
        /*0528*/ 	.word	0x00028c70
        /*052c*/ 	.short	0x0100
        /*052e*/ 	.byte	0x06
	.zero		1


	//   ....[11]....
        /*0530*/ 	.word	0x000004c0
        /*0534*/ 	.word	0x000000ff
        /*0538*/ 	.word	0x00028c80
        /*053c*/ 	.short	0x0100
        /*053e*/ 	.byte	0x06
	.zero		1


	//   ....[12]....
        /*0540*/ 	.word	0x000004d0
        /*0544*/ 	.word	0x000000ff
        /*0548*/ 	.word	0x00028c78
        /*054c*/ 	.short	0x0100
        /*054e*/ 	.byte	0x06
	.zero		1


	//   ....[13]....
        /*0550*/ 	.word	0x000004e0
        /*0554*/ 	.word	0x000000ff
        /*0558*/ 	.word	0x00028c88
        /*055c*/ 	.short	0x0100
        /*055e*/ 	.byte	0x06
	.zero		1


	//   ....[14]....
        /*0560*/ 	.word	0x00000610
        /*0564*/ 	.word	0x000000ff
        /*0568*/ 	.word	0x00028c90
        /*056c*/ 	.short	0x0100
        /*056e*/ 	.byte	0x08
	.zero		1


	//   ....[15]....
        /*0570*/ 	.word	0x00000620
        /*0574*/ 	.word	0x000000ff
        /*0578*/ 	.word	0x00028ca0
        /*057c*/ 	.short	0x0100
        /*057e*/ 	.byte	0x08
	.zero		1


	//   ....[16]....
        /*0580*/ 	.word	0x00000630
        /*0584*/ 	.word	0x000000ff
        /*0588*/ 	.word	0x00028c98
        /*058c*/ 	.short	0x0100
        /*058e*/ 	.byte	0x08
	.zero		1


	//   ....[17]....
        /*0590*/ 	.word	0x00000640
        /*0594*/ 	.word	0x000000ff
        /*0598*/ 	.word	0x00028ca8
        /*059c*/ 	.short	0x0100
        /*059e*/ 	.byte	0x08
	.zero		1


	//   ....[18]....
        /*05a0*/ 	.word	0x00000780
        /*05a4*/ 	.word	0x000000ff
        /*05a8*/ 	.word	0x00028cb0
        /*05ac*/ 	.short	0x0100
        /*05ae*/ 	.byte	0x08
	.zero		1


	//   ....[19]....
        /*05b0*/ 	.word	0x00000790
        /*05b4*/ 	.word	0x000000ff
        /*05b8*/ 	.word	0x00028cc0
        /*05bc*/ 	.short	0x0100
        /*05be*/ 	.byte	0x08
	.zero		1


	//   ....[20]....
        /*05c0*/ 	.word	0x000007a0
        /*05c4*/ 	.word	0x000000ff
        /*05c8*/ 	.word	0x00028cb8
        /*05cc*/ 	.short	0x0100
        /*05ce*/ 	.byte	0x08
	.zero		1


	//   ....[21]....
        /*05d0*/ 	.word	0x000007b0
        /*05d4*/ 	.word	0x000000ff
        /*05d8*/ 	.word	0x00028cc8
        /*05dc*/ 	.short	0x0100
        /*05de*/ 	.byte	0x08
	.zero		1


	//   ....[22]....
        /*05e0*/ 	.word	0x00001780
        /*05e4*/ 	.word	0x000000ff
        /*05e8*/ 	.word	0x00028c50
        /*05ec*/ 	.short	0x010a
        /*05ee*/ 	.byte	0x05
	.zero		1


	//   ....[23]....
        /*05f0*/ 	.word	0x00001a50
        /*05f4*/ 	.word	0x000000ff
        /*05f8*/ 	.word	0x00000000
        /*05fc*/ 	.short	0x0101
        /*05fe*/ 	.byte	0x04
	.zero		1


	//   ....[24]....
        /*0600*/ 	.word	0x000023b0
        /*0604*/ 	.word	0x000000ff
        /*0608*/ 	.word	0x00028c50
        /*060c*/ 	.short	0x010a
        /*060e*/ 	.byte	0x07
	.zero		1


	//   ....[25]....
        /*0610*/ 	.word	0x000023f0
        /*0614*/ 	.word	0x000000ff
        /*0618*/ 	.word	0x00028c50
        /*061c*/ 	.short	0x010a
        /*061e*/ 	.byte	0x07
	.zero		1


	//   ....[26]....
        /*0620*/ 	.word	0x000025d0
        /*0624*/ 	.word	0x000000ff
        /*0628*/ 	.word	0x00000000
        /*062c*/ 	.short	0x0101
        /*062e*/ 	.byte	0x07
	.zero		1


	//   ....[27]....
        /*0630*/ 	.word	0x00003bf0
        /*0634*/ 	.word	0x000000ff
        /*0638*/ 	.word	0x00028c00
        /*063c*/ 	.short	0x010a
        /*063e*/ 	.byte	0x28
	.zero		1


	//   ....[28]....
        /*0640*/ 	.word	0x00003d80
        /*0644*/ 	.word	0x000000ff
        /*0648*/ 	.word	0x00028c30
        /*064c*/ 	.short	0x010a
        /*064e*/ 	.byte	0x28
	.zero		1


	//   ....[29]....
        /*0650*/ 	.word	0x00003dc0
        /*0654*/ 	.word	0x000000ff
        /*0658*/ 	.word	0x00028c30
        /*065c*/ 	.short	0x010a
        /*065e*/ 	.byte	0x28
	.zero		1


	//   ....[30]....
        /*0660*/ 	.word	0x000041b0
        /*0664*/ 	.word	0x000000ff
        /*0668*/ 	.word	0x00000000
        /*066c*/ 	.short	0x0101
        /*066e*/ 	.byte	0x04
	.zero		1


	//   ....[31]....
        /*0670*/ 	.word	0x00005b60
        /*0674*/ 	.word	0x000000ff
        /*0678*/ 	.word	0x00028c50
        /*067c*/ 	.short	0x010a
        /*067e*/ 	.byte	0x28
	.zero		1


	//   ....[32]....
        /*0680*/ 	.word	0x00005ba0
        /*0684*/ 	.word	0x000000ff
        /*0688*/ 	.word	0x00028c50
        /*068c*/ 	.short	0x010a
        /*068e*/ 	.byte	0x28
	.zero		1


	//   ....[33]....
        /*0690*/ 	.word	0x00005e90
        /*0694*/ 	.word	0x000000ff
        /*0698*/ 	.word	0x00000000
        /*069c*/ 	.short	0x0101
        /*069e*/ 	.byte	0x04
	.zero		1


	//   ....[34]....
        /*06a0*/ 	.word	0x00006240
        /*06a4*/ 	.word	0x000000ff
        /*06a8*/ 	.word	0x00028c30
        /*06ac*/ 	.short	0x010a
        /*06ae*/ 	.byte	0x1f
	.zero		1


	//   ....[35]....
        /*06b0*/ 	.word	0x00006280
        /*06b4*/ 	.word	0x000000ff
        /*06b8*/ 	.word	0x00028c30
        /*06bc*/ 	.short	0x010a
        /*06be*/ 	.byte	0x1f
	.zero		1


	//   ....[36]....
        /*06c0*/ 	.word	0x000064a0
        /*06c4*/ 	.word	0x000000ff
        /*06c8*/ 	.word	0x00000000
        /*06cc*/ 	.short	0x0101
        /*06ce*/ 	.byte	0x0a
	.zero		1


	//   ....[37]....
        /*06d0*/ 	.word	0x00008220
        /*06d4*/ 	.word	0x000000ff
        /*06d8*/ 	.word	0x00028c50
        /*06dc*/ 	.short	0x010a
        /*06de*/ 	.byte	0x1f
	.zero		1


	//   ....[38]....
        /*06e0*/ 	.word	0x00008260
        /*06e4*/ 	.word	0x000000ff
        /*06e8*/ 	.word	0x00028c50
        /*06ec*/ 	.short	0x010a
        /*06ee*/ 	.byte	0x1f
	.zero		1


	//   ....[39]....
        /*06f0*/ 	.word	0x00008510
        /*06f4*/ 	.word	0x000000ff
        /*06f8*/ 	.word	0x00000000
        /*06fc*/ 	.short	0x0101
        /*06fe*/ 	.byte	0x06
	.zero		1


	//   ....[40]....
        /*0700*/ 	.word	0x000088c0
        /*0704*/ 	.word	0x000000ff
        /*0708*/ 	.word	0x00028c30
        /*070c*/ 	.short	0x010a
        /*070e*/ 	.byte	0x1a
	.zero		1


	//   ....[41]....
        /*0710*/ 	.word	0x00008900
        /*0714*/ 	.word	0x000000ff
        /*0718*/ 	.word	0x00028c30
        /*071c*/ 	.short	0x010a
        /*071e*/ 	.byte	0x1a
	.zero		1


	//   ....[42]....
        /*0720*/ 	.word	0x00008b10
        /*0724*/ 	.word	0x000000ff
        /*0728*/ 	.word	0x00000000
        /*072c*/ 	.short	0x0101
        /*072e*/ 	.byte	0x0b
	.zero		1


	//   ....[43]....
        /*0730*/ 	.word	0x00009d90
        /*0734*/ 	.word	0x000000ff
        /*0738*/ 	.word	0x00028c50
        /*073c*/ 	.short	0x010a
        /*073e*/ 	.byte	0x1a
	.zero		1


	//   ....[44]....
        /*0740*/ 	.word	0x00009dd0
        /*0744*/ 	.word	0x000000ff
        /*0748*/ 	.word	0x00028c50
        /*074c*/ 	.short	0x010a
        /*074e*/ 	.byte	0x1a
	.zero		1


	//   ....[45]....
        /*0750*/ 	.word	0x0000a060
        /*0754*/ 	.word	0x000000ff
        /*0758*/ 	.word	0x00000000
        /*075c*/ 	.short	0x0101
        /*075e*/ 	.byte	0x1a
	.zero		1


	//   ....[46]....
        /*0760*/ 	.word	0x0000a1d0
        /*0764*/ 	.word	0x000000ff
        /*0768*/ 	.word	0x00028c30
        /*076c*/ 	.short	0x010a
        /*076e*/ 	.byte	0x19
	.zero		1


	//   ....[47]....
        /*0770*/ 	.word	0x0000a210
        /*0774*/ 	.word	0x000000ff
        /*0778*/ 	.word	0x00028c30
        /*077c*/ 	.short	0x010a
        /*077e*/ 	.byte	0x19
	.zero		1


	//   ....[48]....
        /*0780*/ 	.word	0x0000a420
        /*0784*/ 	.word	0x000000ff
        /*0788*/ 	.word	0x00000000
        /*078c*/ 	.short	0x0101
        /*078e*/ 	.byte	0x0a
	.zero		1


	//   ....[49]....
        /*0790*/ 	.word	0x0000c170
        /*0794*/ 	.word	0x000000ff
        /*0798*/ 	.word	0x00028c50
        /*079c*/ 	.short	0x010a
        /*079e*/ 	.byte	0x19
	.zero		1


	//   ....[50]....
        /*07a0*/ 	.word	0x0000c1b0
        /*07a4*/ 	.word	0x000000ff
        /*07a8*/ 	.word	0x00028c50
        /*07ac*/ 	.short	0x010a
        /*07ae*/ 	.byte	0x19
	.zero		1


	//   ....[51]....
        /*07b0*/ 	.word	0x0000c460
        /*07b4*/ 	.word	0x000000ff
        /*07b8*/ 	.word	0x00000000
        /*07bc*/ 	.short	0x0101
        /*07be*/ 	.byte	0x19
	.zero		1


	//   ....[52]....
        /*07c0*/ 	.word	0x0000cfd0
        /*07c4*/ 	.word	0x000000ff
        /*07c8*/ 	.word	0x00000000
        /*07cc*/ 	.short	0x0101
        /*07ce*/ 	.byte	0x04
	.zero		1


	//   ....[53]....
        /*07d0*/ 	.word	0x00010aa0
        /*07d4*/ 	.word	0x000000ff
        /*07d8*/ 	.word	0x00028c40
        /*07dc*/ 	.short	0x010a
        /*07de*/ 	.byte	0x2e
	.zero		1


	//   ....[54]....
        /*07e0*/ 	.word	0x00010ed0
        /*07e4*/ 	.word	0x000000ff
        /*07e8*/ 	.word	0x00028c30
        /*07ec*/ 	.short	0x0107
        /*07ee*/ 	.byte	0x2e
	.zero		1


	//   ....[55]....
        /*07f0*/ 	.word	0x00010f40
        /*07f4*/ 	.word	0x000000ff
        /*07f8*/ 	.word	0x00028c30
        /*07fc*/ 	.short	0x0101
        /*07fe*/ 	.byte	0x2e
	.zero		1


	//   ....[56]....
        /*0800*/ 	.word	0x00011630
        /*0804*/ 	.word	0x000000ff
        /*0808*/ 	.word	0x00028c00
        /*080c*/ 	.short	0x0107
        /*080e*/ 	.byte	0x2e
	.zero		1


	//   ....[57]....
        /*0810*/ 	.word	0x00011670
        /*0814*/ 	.word	0x000000ff
        /*0818*/ 	.word	0x00028c00
        /*081c*/ 	.short	0x0101
        /*081e*/ 	.byte	0x2e
	.zero		1


	//   ....[58]....
        /*0820*/ 	.word	0x00011680
        /*0824*/ 	.word	0x000000ff
        /*0828*/ 	.word	0x00028c20
        /*082c*/ 	.short	0x010a
        /*082e*/ 	.byte	0x2e
	.zero		1


	//   ....[59]....
        /*0830*/ 	.word	0x000116d0
        /*0834*/ 	.word	0x000000ff
        /*0838*/ 	.word	0x00028c60
        /*083c*/ 	.short	0x010a
        /*083e*/ 	.byte	0x2e
	.zero		1


	//   ....[60]....
        /*0840*/ 	.word	0x00011ef0
        /*0844*/ 	.word	0x000000ff
        /*0848*/ 	.word	0x00028c50
        /*084c*/ 	.short	0x0107
        /*084e*/ 	.byte	0x2e
	.zero		1


	//   ....[61]....
        /*0850*/ 	.word	0x00011f70
        /*0854*/ 	.word	0x000000ff
        /*0858*/ 	.word	0x00028c50
        /*085c*/ 	.short	0x0101
        /*085e*/ 	.byte	0x2e
	.zero		1


	//   ....[62]....
        /*0860*/ 	.word	0x000122a0
        /*0864*/ 	.word	0x0000000a
        /*0868*/ 	.word	0x00028c40
        /*086c*/ 	.short	0x010a
        /*086e*/ 	.byte	0x3f
	.zero		1


	//   ....[63]....
        /*0870*/ 	.word	0x00012630
        /*0874*/ 	.word	0x0000000a
        /*0878*/ 	.word	0x00028c30
        /*087c*/ 	.short	0x0107
        /*087e*/ 	.byte	0x3f
	.zero		1


	//   ....[64]....
        /*0880*/ 	.word	0x000126e0
        /*0884*/ 	.word	0x0000000a
        /*0888*/ 	.word	0x00028c30
        /*088c*/ 	.short	0x0101
        /*088e*/ 	.byte	0x3f
	.zero		1


	//   ....[65]....
        /*0890*/ 	.word	0x00012710
        /*0894*/ 	.word	0x0000000a
        /*0898*/ 	.word	0x00028c60
        /*089c*/ 	.short	0x010a
        /*089e*/ 	.byte	0x3f
	.zero		1


	//   ....[66]....
        /*08a0*/ 	.word	0x00012d50
        /*08a4*/ 	.word	0x0000000a
        /*08a8*/ 	.word	0x00028c50
        /*08ac*/ 	.short	0x0107
        /*08ae*/ 	.byte	0x3f
	.zero		1


	//   ....[67]....
        /*08b0*/ 	.word	0x00012e20
        /*08b4*/ 	.word	0x0000000a
        /*08b8*/ 	.word	0x00028c50
        /*08bc*/ 	.short	0x0101
        /*08be*/ 	.byte	0x3f
	.zero		1


	//   ....[68]....
        /*08c0*/ 	.word	0x00012f00
        /*08c4*/ 	.word	0x00000005
        /*08c8*/ 	.word	0x00028c20
        /*08cc*/ 	.short	0x010a
        /*08ce*/ 	.byte	0x3f
	.zero		1


	//   ....[69]....
        /*08d0*/ 	.word	0x00013070
        /*08d4*/ 	.word	0x00000004
        /*08d8*/ 	.word	0x00028c40
        /*08dc*/ 	.short	0x010a
        /*08de*/ 	.byte	0x3f
	.zero		1


	//   ....[70]....
        /*08e0*/ 	.word	0x00013110
        /*08e4*/ 	.word	0x00000005
        /*08e8*/ 	.word	0x00028c40
        /*08ec*/ 	.short	0x010a
        /*08ee*/ 	.byte	0x3f
	.zero		1


	//   ....[71]....
        /*08f0*/ 	.word	0x00013150
        /*08f4*/ 	.word	0x00000004
        /*08f8*/ 	.word	0x00028c60
        /*08fc*/ 	.short	0x010a
        /*08fe*/ 	.byte	0x3f
	.zero		1


	//   ....[72]....
        /*0900*/ 	.word	0x00013190
        /*0904*/ 	.word	0x00000005
        /*0908*/ 	.word	0x00028c60
        /*090c*/ 	.short	0x010a
        /*090e*/ 	.byte	0x3f
	.zero		1


	//   ....[73]....
        /*0910*/ 	.word	0x00013200
        /*0914*/ 	.word	0x00000005
        /*0918*/ 	.word	0x00028c50
        /*091c*/ 	.short	0x010a
        /*091e*/ 	.byte	0x3f
	.zero		1


	//   ....[74]....
        /*0920*/ 	.word	0x00013260
        /*0924*/ 	.word	0x00000005
        /*0928*/ 	.word	0x00028c50
        /*092c*/ 	.short	0x010a
        /*092e*/ 	.byte	0x3f
	.zero		1


	//   ....[75]....
        /*0930*/ 	.word	0x000132c0
        /*0934*/ 	.word	0x00000000
        /*0938*/ 	.word	0x00028c00
        /*093c*/ 	.short	0x010a
        /*093e*/ 	.byte	0x3f
	.zero		1


	//   ....[76]....
        /*0940*/ 	.word	0x00013320
        /*0944*/ 	.word	0x00000002
        /*0948*/ 	.word	0x00028c30
        /*094c*/ 	.short	0x010a
        /*094e*/ 	.byte	0x3f
	.zero		1


	//   ....[77]....
        /*0950*/ 	.word	0x00013380
        /*0954*/ 	.word	0x0000000e
        /*0958*/ 	.word	0x00028c50
        /*095c*/ 	.short	0x010a
        /*095e*/ 	.byte	0x3f
	.zero		1


	//   ....[78]....
        /*0960*/ 	.word	0x000133e0
        /*0964*/ 	.word	0x0000000c
        /*0968*/ 	.word	0x00028c30
        /*096c*/ 	.short	0x010a
        /*096e*/ 	.byte	0x3f
	.zero		1


	//   ....[79]....
        /*0970*/ 	.word	0x00013440
        /*0974*/ 	.word	0x0000000e
        /*0978*/ 	.word	0x00028c50
        /*097c*/ 	.short	0x010a
        /*097e*/ 	.byte	0x3f
	.zero		1


	//   ....[80]....
        /*0980*/ 	.word	0x000134a0
        /*0984*/ 	.word	0x0000000b
        /*0988*/ 	.word	0x00028c30
        /*098c*/ 	.short	0x010a
        /*098e*/ 	.byte	0x3f
	.zero		1


	//   ....[81]....
        /*0990*/ 	.word	0x00013500
        /*0994*/ 	.word	0x0000000f
        /*0998*/ 	.word	0x00028c50
        /*099c*/ 	.short	0x010a
        /*099e*/ 	.byte	0x3f
	.zero		1


	//   ....[82]....
        /*09a0*/ 	.word	0x00013560
        /*09a4*/ 	.word	0x0000000c
        /*09a8*/ 	.word	0x00028c30
        /*09ac*/ 	.short	0x010a
        /*09ae*/ 	.byte	0x3f
	.zero		1


	//   ....[83]....
        /*09b0*/ 	.word	0x000135c0
        /*09b4*/ 	.word	0x0000000e
        /*09b8*/ 	.word	0x00028c50
        /*09bc*/ 	.short	0x010a
        /*09be*/ 	.byte	0x3f
	.zero		1


	//   ....[84]....
        /*09c0*/ 	.word	0x000136a0
        /*09c4*/ 	.word	0x00000003
        /*09c8*/ 	.word	0x00028c40
        /*09cc*/ 	.short	0x010a
        /*09ce*/ 	.byte	0x3f
	.zero		1


	//   ....[85]....
        /*09d0*/ 	.word	0x00014020
        /*09d4*/ 	.word	0x00000003
        /*09d8*/ 	.word	0x00028c20
        /*09dc*/ 	.short	0x010a
        /*09de*/ 	.byte	0x3f
	.zero		1


	//   ....[86]....
        /*09e0*/ 	.word	0x00014080
        /*09e4*/ 	.word	0x00000003
        /*09e8*/ 	.word	0x00028c60
        /*09ec*/ 	.short	0x010a
        /*09ee*/ 	.byte	0x3f
	.zero		1


	//   ....[87]....
        /*09f0*/ 	.word	0x00014910
        /*09f4*/ 	.word	0x0000000a
        /*09f8*/ 	.word	0x00028c40
        /*09fc*/ 	.short	0x010a
        /*09fe*/ 	.byte	0x3f
	.zero		1


	//   ....[88]....
        /*0a00*/ 	.word	0x00014d90
        /*0a04*/ 	.word	0x0000000a
        /*0a08*/ 	.word	0x00028c60
        /*0a0c*/ 	.short	0x010a
        /*0a0e*/ 	.byte	0x3f
	.zero		1


	//   ....[89]....
        /*0a10*/ 	.word	0x000154f0
        /*0a14*/ 	.word	0x00000005
        /*0a18*/ 	.word	0x00028c20
        /*0a1c*/ 	.short	0x010a
        /*0a1e*/ 	.byte	0x3f
	.zero		1


	//   ....[90]....
        /*0a20*/ 	.word	0x00015690
        /*0a24*/ 	.word	0x00000004
        /*0a28*/ 	.word	0x00028c40
        /*0a2c*/ 	.short	0x010a
        /*0a2e*/ 	.byte	0x3f
	.zero		1


	//   ....[91]....
        /*0a30*/ 	.word	0x000156e0
        /*0a34*/ 	.word	0x00000005
        /*0a38*/ 	.word	0x00028c40
        /*0a3c*/ 	.short	0x010a
        /*0a3e*/ 	.byte	0x3f
	.zero		1


	//   ....[92]....
        /*0a40*/ 	.word	0x00015730
        /*0a44*/ 	.word	0x00000004
        /*0a48*/ 	.word	0x00028c60
        /*0a4c*/ 	.short	0x010a
        /*0a4e*/ 	.byte	0x3f
	.zero		1


	//----- nvinfo : EIATTR_NUM_MBARRIERS
	.align		4
.L_764:
        /*0a50*/ 	.byte	0x03, 0x38
        /*0a52*/ 	.short	0x0016


	//----- nvinfo : EIATTR_EXIT_INSTR_OFFSETS
	.align		4
        /*0a54*/ 	.byte	0x04, 0x1c
        /*0a56*/ 	.short	(.L_766 - .L_765)


	//   ....[0]....
.L_765:
        /*0a58*/ 	.word	0x000131e0


	//----- nvinfo : EIATTR_MAX_THREADS
	.align		4
.L_766:
        /*0a5c*/ 	.byte	0x04, 0x05
        /*0a5e*/ 	.short	(.L_768 - .L_767)
.L_767:
        /*0a60*/ 	.word	0x00000180
        /*0a64*/ 	.word	0x00000001
        /*0a68*/ 	.word	0x00000001


	//----- nvinfo : EIATTR_CRS_STACK_SIZE
	.align		4
.L_768:
        /*0a6c*/ 	.byte	0x04, 0x1e
        /*0a6e*/ 	.short	(.L_770 - .L_769)
.L_769:
        /*0a70*/ 	.word	0x00000000


	//----- nvinfo : EIATTR_CBANK_PARAM_SIZE
	.align		4
.L_770:
        /*0a74*/ 	.byte	0x03, 0x19
        /*0a76*/ 	.short	0x0a70


	//----- nvinfo : EIATTR_PARAM_CBANK
	.align		4
        /*0a78*/ 	.byte	0x04, 0x0a
        /*0a7a*/ 	.short	(.L_772 - .L_771)
	.align		4
.L_771:
        /*0a7c*/ 	.word	index@(.nv.constant0._ZN7cutlass13device_kernelIN5flash11enable_sm90INS1_16FlashAttnFwdSm90INS1_25CollectiveMainloopFwdSm90ILi2EN4cute5tupleIJNS5_1CILi1EEES8_S8_EEENS6_IJNS7_ILi64EEESA_SA_EEELi512ENS_6half_tEfNS_4arch4Sm90ELb0ELb1ELb0ELb0ELb1ELb0ELb0ELb0ELb0ELb1ELb1ELb0EEENS1_21CollectiveEpilogueFwdINS6_IJSA_NS7_ILi512EEESA_EEES9_SC_SE_Li256ELb0ELb1ELb1ELb0EEENS1_19SingleTileSchedulerILb0ELb1ELb1ELi64EEEEEEEEEvNT_6ParamsE)
        /*0a80*/ 	.short	0x0210
        /*0a82*/ 	.short	0x0a70


	//----- nvinfo : EIATTR_SW_WAR
	.align		4
.L_772:
        /*0a84*/ 	.byte	0x04, 0x36
        /*0a86*/ 	.short	(.L_774 - .L_773)
.L_773:
        /*0a88*/ 	.word	0x00000008
.L_774:


//--------------------- .nv.info._ZN7cutlass13device_kernelIN5flash11enable_sm90INS1_16FlashAttnFwdSm90INS1_25CollectiveMainloopFwdSm90ILi2EN4cute5tupleIJNS5_1CILi1EEES8_S8_EEENS6_IJNS7_ILi64EEESA_SA_EEELi512ENS_6half_tEfNS_4arch4Sm90ELb0ELb1ELb0ELb0ELb1ELb0ELb1ELb0ELb0ELb1ELb1ELb0EEENS1_21CollectiveEpilogueFwdINS6_IJSA_NS7_ILi512EEESA_EEES9_SC_SE_Li256ELb0ELb1ELb1ELb0EEENS1_19SingleTileSchedulerILb0ELb1ELb1ELi64EEEEEEEEEvNT_6ParamsE --------------------------
	.section	.nv.info._ZN7cutlass13device_kernelIN5flash11enable_sm90INS1_16FlashAttnFwdSm90INS1_25CollectiveMainloopFwdSm90ILi2EN4cute5tupleIJNS5_1CILi1EEES8_S8_EEENS6_IJNS7_ILi64EEESA_SA_EEELi512ENS_6half_tEfNS_4arch4Sm90ELb0ELb1ELb0ELb0ELb1ELb0ELb1ELb0ELb0ELb1ELb1ELb0EEENS1_21CollectiveEpilogueFwdINS6_IJSA_NS7_ILi512EEESA_EEES9_SC_SE_Li256ELb0ELb1ELb1ELb0EEENS1_19SingleTileSchedulerILb0ELb1ELb1ELi64EEEEEEEEEvNT_6ParamsE,"",@"SHT_CUDA_INFO"
	.sectionflags	@""
	.align	4


	//----- nvinfo : EIATTR_CUDA_API_VERSION
	.align		4
        /*0000*/ 	.byte	0x04, 0x37
        /*0002*/ 	.short	(.L_776 - .L_775)
.L_775:
        /*0004*/ 	.word	0x00000082


	//----- nvinfo : EIATTR_KPARAM_INFO
	.align		4
.L_776:
        /*0008*/ 	.byte	0x04, 0x17
        /*000a*/ 	.short	(.L_778 - .L_777)
.L_777:
        /*000c*/ 	.word	0x00000000
        /*0010*/ 	.short	0x0000
        /*0012*/ 	.short	0x0070
        /*0014*/ 	.byte	0x00, 0xf0, 0x01, 0x2c


	//----- nvinfo : EIATTR_SPARSE_MMA_MASK
	.align		4
.L_778:
        /*0018*/ 	.byte	0x03, 0x50
        /*001a*/ 	.short	0x0000


	//----- nvinfo : EIATTR_MAXREG_COUNT
	.align		4
        /*001c*/ 	.byte	0x03, 0x1b
        /*001e*/ 	.short	0x00a8


	//----- nvinfo : EIATTR_NUM_BARRIERS
	.align		4
        /*0020*/ 	.byte	0x02, 0x4c
        /*0022*/ 	.byte	0x10
	.zero		1


	//----- nvinfo : EIATTR_EXTERNS
	.align		4
        /*0024*/ 	.byte	0x04, 0x0f
        /*0026*/ 	.short	(.L_780 - .L_779)


	//   ....[0]....
	.align		4
.L_779:
        /*0028*/ 	.word	index@(__assertfail)


	//----- nvinfo : EIATTR_MERCURY_ISA_VERSION
	.align		4
.L_780:
        /*002c*/ 	.byte	0x03, 0x5f
        /*002e*/ 	.short	0x0101


	//----- nvinfo : EIATTR_INT_WARP_WIDE_INSTR_OFFSETS
	.align		4
        /*0030*/ 	.byte	0x04, 0x31
        /*0032*/ 	.short	(.L_782 - .L_781)


	//   ....[0]....
.L_781:
        /*0034*/ 	.word	0x000000c0


	//   ....[1]....
        /*0038*/ 	.word	0x000000d0


	//   ....[2]....
        /*003c*/ 	.word	0x000000e0


	//   ....[3]....
        /*0040*/ 	.word	0x00000180


	//----- nvinfo : EIATTR_COOP_GROUP_MASK_REGIDS
	.align		4
.L_782:
        /*0044*/ 	.byte	0x04, 0x29
        /*0046*/ 	.short	(.L_784 - .L_783)


	//   ....[0]....
.L_783:
        /*0048*/ 	.word	0xffffffff


	//   ....[1]....
        /*004c*/ 	.word	0xffffffff


	//   ....[2]....
        /*0050*/ 	.word	0xffffffff


	//   ....[3]....
        /*0054*/ 	.word	0xffffffff


	//   ....[4]....
        /*0058*/ 	.word	0xffffffff


	//   ....[5]....
        /*005c*/ 	.word	0xffffffff


	//   ....[6]....
        /*0060*/ 	.word	0xffffffff


	//   ....[7]....
        /*0064*/ 	.word	0xffffffff


	//   ....[8]....
        /*0068*/ 	.word	0xffffffff


	//   ....[9]....
        /*006c*/ 	.word	0xffffffff


	//   ....[10]....
        /*0070*/ 	.word	0xffffffff


	//   ....[11]....
        /*0074*/ 	.word	0xffffffff


	//   ....[12]....
        /*0078*/ 	.word	0xffffffff


	//   ....[13]....
        /*007c*/ 	.word	0xffffffff


	//   ....[14]....
        /*0080*/ 	.word	0xffffffff


	//   ....[15]....
        /*0084*/ 	.word	0xffffffff


	//   ....[16]....
        /*0088*/ 	.word	0xffffffff


	//   ....[17]....
        /*008c*/ 	.word	0xffffffff


	//   ....[18]....
        /*0090*/ 	.word	0xffffffff


	//   ....[19]....
        /*0094*/ 	.word	0xffffffff


	//   ....[20]....
        /*0098*/ 	.word	0xffffffff


	//   ....[21]....
        /*009c*/ 	.word	0xffffffff


	//   ....[22]....
        /*00a0*/ 	.word	0xffffffff


	//   ....[23]....
        /*00a4*/ 	.word	0xffffffff


	//   ....[24]....
        /*00a8*/ 	.word	0xffffffff


	//   ....[25]....
        /*00ac*/ 	.word	0xffffffff


	//   ....[26]....
        /*00b0*/ 	.word	0xffffffff


	//   ....[27]....
        /*00b4*/ 	.word	0xffffffff


	//   ....[28]....
        /*00b8*/ 	.word	0xffffffff


	//   ....[29]....
        /*00bc*/ 	.word	0xffffffff


	//   ....[30]....
        /*00c0*/ 	.word	0xffffffff


	//   ....[31]....
        /*00c4*/ 	.word	0xffffffff


	//   ....[32]....
        /*00c8*/ 	.word	0xffffffff


	//   ....[33]....
        /*00cc*/ 	.word	0xffffffff


	//   ....[34]....
        /*00d0*/ 	.word	0xffffffff


	//   ....[35]....
        /*00d4*/ 	.word	0xffffffff


	//   ....[36]....
        /*00d8*/ 	.word	0xffffffff


	//   ....[37]....
        /*00dc*/ 	.word	0xffffffff


	//   ....[38]....
        /*00e0*/ 	.word	0xffffffff


	//   ....[39]....
        /*00e4*/ 	.word	0xffffffff


	//   ....[40]....
        /*00e8*/ 	.word	0xffffffff


	//   ....[41]....
        /*00ec*/ 	.word	0xffffffff


	//   ....[42]....
        /*00f0*/ 	.word	0xffffffff


	//   ....[43]....
        /*00f4*/ 	.word	0xffffffff


	//   ....[44]....
        /*00f8*/ 	.word	0xffffffff


	//   ....[45]....
        /*00fc*/ 	.word	0xffffffff


	//   ....[46]....
        /*0100*/ 	.word	0xffffffff


	//   ....[47]....
        /*0104*/ 	.word	0xffffffff


	//   ....[48]....
        /*0108*/ 	.word	0xffffffff


	//   ....[49]....
        /*010c*/ 	.word	0xffffffff


	//   ....[50]....
        /*0110*/ 	.word	0xffffffff


	//   ....[51]....
        /*0114*/ 	.word	0xffffffff


	//   ....[52]....
        /*0118*/ 	.word	0xffffffff


	//   ....[53]....
        /*011c*/ 	.word	0xffffffff


	//   ....[54]....
        /*0120*/ 	.word	0xffffffff


	//   ....[55]....
        /*0124*/ 	.word	0xffffffff


	//   ....[56]....
        /*0128*/ 	.word	0xffffffff


	//   ....[57]....
        /*012c*/ 	.word	0xffffffff


	//   ....[58]....
        /*0130*/ 	.word	0xffffffff


	//   ....[59]....
        /*0134*/ 	.word	0xffffffff


	//   ....[60]....
        /*0138*/ 	.word	0xffffffff


	//   ....[61]....
        /*013c*/ 	.word	0xffffffff


	//   ....[62]....
        /*0140*/ 	.word	0xffffffff


	//   ....[63]....
        /*0144*/ 	.word	0xffffffff


	//   ....[64]....
        /*0148*/ 	.word	0xffffffff


	//   ....[65]....
        /*014c*/ 	.word	0xffffffff


	//   ....[66]....
        /*0150*/ 	.word	0xffffffff


	//   ....[67]....
        /*0154*/ 	.word	0xffffffff


	//   ....[68]....
        /*0158*/ 	.word	0xffffffff


	//   ....[69]....
        /*015c*/ 	.word	0xffffffff


	//   ....[70]....
        /*0160*/ 	.word	0xffffffff


	//   ....[71]....
        /*0164*/ 	.word	0xffffffff


	//   ....[72]....
        /*0168*/ 	.word	0xffffffff


	//   ....[73]....
        /*016c*/ 	.word	0xffffffff


	//   ....[74]....
        /*0170*/ 	.word	0xffffffff


	//   ....[75]....
        /*0174*/ 	.word	0xffffffff


	//   ....[76]....
        /*0178*/ 	.word	0xffffffff


	//   ....[77]....
        /*017c*/ 	.word	0xffffffff


	//   ....[78]....
        /*0180*/ 	.word	0xffffffff


	//   ....[79]....
        /*0184*/ 	.word	0xffffffff


	//   ....[80]....
        /*0188*/ 	.word	0xffffffff


	//   ....[81]....
        /*018c*/ 	.word	0xffffffff


	//   ....[82]....
        /*0190*/ 	.word	0xffffffff


	//   ....[83]....
        /*0194*/ 	.word	0xffffffff


	//   ....[84]....
        /*0198*/ 	.word	0xffffffff


	//   ....[85]....
        /*019c*/ 	.word	0xffffffff


	//   ....[86]....
        /*01a0*/ 	.word	0xffffffff


	//   ....[87]....
        /*01a4*/ 	.word	0xffffffff


	//   ....[88]....
        /*01a8*/ 	.word	0xffffffff


	//   ....[89]....
        /*01ac*/ 	.word	0xffffffff


	//   ....[90]....
        /*01b0*/ 	.word	0xffffffff


	//   ....[91]....
        /*01b4*/ 	.word	0xffffffff


	//   ....[92]....
        /*01b8*/ 	.word	0xffffffff


	//   ....[93]....
        /*01bc*/ 	.word	0x0500000f


	//   ....[94]....
        /*01c0*/ 	.word	0x0500000f


	//   ....[95]....
        /*01c4*/ 	.word	0x0500000f


	//   ....[96]....
        /*01c8*/ 	.word	0x0500000f


	//   ....[97]....
        /*01cc*/ 	.word	0x0500000f


	//   ....[98]....
        /*01d0*/ 	.word	0x0500000f


	//   ....[99]....
        /*01d4*/ 	.word	0x0500000f


	//   ....[100]....
        /*01d8*/ 	.word	0x0500000f


	//   ....[101]....
        /*01dc*/ 	.word	0x0500000f


	//   ....[102]....
        /*01e0*/ 	.word	0x0500000f


	//   ....[103]....
        /*01e4*/ 	.word	0x0500000f


	//   ....[104]....
        /*01e8*/ 	.word	0x0500000f


	//   ....[105]....
        /*01ec*/ 	.word	0x0500000f


	//   ....[106]....
        /*01f0*/ 	.word	0x0500000f


	//   ....[107]....
        /*01f4*/ 	.word	0x0500000f


	//   ....[108]....
        /*01f8*/ 	.word	0x0500000f


	//   ....[109]....
        /*01fc*/ 	.word	0x0500000f


	//   ....[110]....
        /*0200*/ 	.word	0x0500000f


	//   ....[111]....
        /*0204*/ 	.word	0x0500000f


	//   ....[112]....
        /*0208*/ 	.word	0x0500000f


	//   ....[113]....
        /*020c*/ 	.word	0x0500000f


	//   ....[114]....
        /*0210*/ 	.word	0x0500000f


	//   ....[115]....
        /*0214*/ 	.word	0x0500000f


	//   ....[116]....
        /*0218*/ 	.word	0x0500000f


	//   ....[117]....
        /*021c*/ 	.word	0x0500000f


	//   ....[118]....
        /*0220*/ 	.word	0x0500000f


	//   ....[119]....
        /*0224*/ 	.word	0x0500000f


	//   ....[120]....
        /*0228*/ 	.word	0x0500000f


	//   ....[121]....
        /*022c*/ 	.word	0x0500000f


	//   ....[122]....
        /*0230*/ 	.word	0x0500000f


	//   ....[123]....
        /*0234*/ 	.word	0x0500000f


	//   ....[124]....
        /*0238*/ 	.word	0x0500000f


	//   ....[125]....
        /*023c*/ 	.word	0x0500000f


	//   ....[126]....
        /*0240*/ 	.word	0x0500000f


	//   ....[127]....
        /*0244*/ 	.word	0x0500000f


	//   ....[128]....
        /*0248*/ 	.word	0x0500000f


	//   ....[129]....
        /*024c*/ 	.word	0x0500000f


	//   ....[130]....
        /*0250*/ 	.word	0x0500000f


	//   ....[131]....
        /*0254*/ 	.word	0x0500000f


	//   ....[132]....
        /*0258*/ 	.word	0x0500000f


	//   ....[133]....
        /*025c*/ 	.word	0x0500000f


	//   ....[134]....
        /*0260*/ 	.word	0x0500000f


	//   ....[135]....
        /*0264*/ 	.word	0x0500000f


	//   ....[136]....
        /*0268*/ 	.word	0x0500000f


	//   ....[137]....
        /*026c*/ 	.word	0x0500000f


	//   ....[138]....
        /*0270*/ 	.word	0x0500000f


	//   ....[139]....
        /*0274*/ 	.word	0x0500000f


	//   ....[140]....
        /*0278*/ 	.word	0x0500000f


	//   ....[141]....
        /*027c*/ 	.word	0x0500000f


	//   ....[142]....
        /*0280*/ 	.word	0x0500000f


	//   ....[143]....
        /*0284*/ 	.word	0xffffffff


	//   ....[144]....
        /*0288*/ 	.word	0xffffffff


	//   ....[145]....
        /*028c*/ 	.word	0xffffffff


	//   ....[146]....
        /*0290*/ 	.word	0xffffffff


	//   ....[147]....
        /*0294*/ 	.word	0xffffffff


	//   ....[148]....
        /*0298*/ 	.word	0xffffffff


	//   ....[149]....
        /*029c*/ 	.word	0xffffffff


	//   ....[150]....
        /*02a0*/ 	.word	0xffffffff


	//----- nvinfo : EIATTR_COOP_GROUP_INSTR_OFFSETS
	.align		4
.L_784:
        /*02a4*/ 	.byte	0x04, 0x28
        /*02a6*/ 	.short	(.L_786 - .L_785)


	//   ....[0]....
.L_785:
        /*02a8*/ 	.word	0x00000080


	//   ....[1]....
        /*02ac*/ 	.word	0x00000090


	//   ....[2]....
        /*02b0*/ 	.word	0x000002b0


	//   ....[3]....
        /*02b4*/ 	.word	0x00000410


	//   ....[4]....
        /*02b8*/ 	.word	0x00000530


	//   ....[5]....
        /*02bc*/ 	.word	0x00000690


	//   ....[6]....
        /*02c0*/ 	.word	0x00001fc0


	//   ....[7]....
        /*02c4*/ 	.word	0x00009e60


	//   ....[8]....
        /*02c8*/ 	.word	0x0000bd10


	//   ....[9]....
        /*02cc*/ 	.word	0x0000cf10


	//   ....[10]....
        /*02d0*/ 	.word	0x0000d160


	//   ....[11]....
        /*02d4*/ 	.word	0x0000dc00


	//   ....[12]....
        /*02d8*/ 	.word	0x0000dea0


	//   ....[13]....
        /*02dc*/ 	.word	0x0000e390


	//   ....[14]....
        /*02e0*/ 	.word	0x0000e480


	//   ....[15]....
        /*02e4*/ 	.word	0x00011010


	//   ....[16]....
        /*02e8*/ 	.word	0x00012900


	//   ....[17]....
        /*02ec*/ 	.word	0x00013b90


	//   ....[18]....
        /*02f0*/ 	.word	0x00013bd0


	//   ....[19]....
        /*02f4*/ 	.word	0x00013c10


	//   ....[20]....
        /*02f8*/ 	.word	0x00013c30


	//   ....[21]....
        /*02fc*/ 	.word	0x000182b0


	//   ....[22]....
        /*0300*/ 	.word	0x00019660


	//   ....[23]....
        /*0304*/ 	.word	0x0001a8d0


	//   ....[24]....
        /*0308*/ 	.word	0x0001aae0


	//   ....[25]....
        /*030c*/ 	.word	0x0001b6d0


	//   ....[26]....
        /*0310*/ 	.word	0x0001b720


	//   ....[27]....
        /*0314*/ 	.word	0x0001b760


	//   ....[28]....
        /*0318*/ 	.word	0x0001b780


	//   ....[29]....
        /*031c*/ 	.word	0x0001fe80


	//   ....[30]....
        /*0320*/ 	.word	0x00020020


	//   ....[31]....
        /*0324*/ 	.word	0x00020040


	//   ....[32]....
        /*0328*/ 	.word	0x00020080


	//   ....[33]....
        /*032c*/ 	.word	0x000200a0


	//   ....[34]....
        /*0330*/ 	.word	0x000215b0


	//   ....[35]....
        /*0334*/ 	.word	0x00021b20


	//   ....[36]....
        /*0338*/ 	.word	0x00021b40


	//   ....[37]....
        /*033c*/ 	.word	0x00021b50


	//   ....[38]....
        /*0340*/ 	.word	0x00021b60


	//   ....[39]....
        /*0344*/ 	.word	0x00021f00


	//   ....[40]....
        /*0348*/ 	.word	0x00021f40


	//   ....[41]....
        /*034c*/ 	.word	0x00022dd0


	//   ....[42]....
        /*0350*/ 	.word	0x00022df0


	//   ....[43]....
        /*0354*/ 	.word	0x00024000


	//   ....[44]....
        /*0358*/ 	.word	0x000256c0


	//   ....[45]....
        /*035c*/ 	.word	0x000256e0


	//   ....[46]....
        /*0360*/ 	.word	0x000256f0


	//   ....[47]....
        /*0364*/ 	.word	0x00025730


	//   ....[48]....
        /*0368*/ 	.word	0x00025780


	//   ....[49]....
        /*036c*/ 	.word	0x000257a0


	//   ....[50]....
        /*0370*/ 	.word	0x000257d0


	//   ....[51]....
        /*0374*/ 	.word	0x000257f0


	//   ....[52]....
        /*0378*/ 	.word	0x00025dd0


	//   ....[53]....
        /*037c*/ 	.word	0x00025e10


	//   ....[54]....
        /*0380*/ 	.word	0x00025e30


	//   ....[55]....
        /*0384*/ 	.word	0x00025ee0


	//   ....[56]....
        /*0388*/ 	.word	0x00025f00


	//   ....[57]....
        /*038c*/ 	.word	0x00025fb0


	//   ....[58]....
        /*0390*/ 	.word	0x00025fd0


	//   ....[59]....
        /*0394*/ 	.word	0x00025ff0


	//   ....[60]....
        /*0398*/ 	.word	0x00026760


	//   ....[61]....
        /*039c*/ 	.word	0x00026790


	//   ....[62]....
        /*03a0*/ 	.word	0x00026820


	//   ....[63]....
        /*03a4*/ 	.word	0x000268d0


	//   ....[64]....
        /*03a8*/ 	.word	0x000269c0


	//   ....[65]....
        /*03ac*/ 	.word	0x00026a90


	//   ....[66]....
        /*03b0*/ 	.word	0x00026af0


	//   ....[67]....
        /*03b4*/ 	.word	0x00026b90


	//   ....[68]....
        /*03b8*/ 	.word	0x00027040


	//   ....[69]....
        /*03bc*/ 	.word	0x00027070


	//   ....[70]....
        /*03c0*/ 	.word	0x000270a0


	//   ....[71]....
        /*03c4*/ 	.word	0x000270d0


	//   ....[72]....
        /*03c8*/ 	.word	0x00027100


	//   ....[73]....
        /*03cc*/ 	.word	0x00027150


	//   ....[74]....
        /*03d0*/ 	.word	0x000272d0


	//   ....[75]....
        /*03d4*/ 	.word	0x00027300


	//   ....[76]....
        /*03d8*/ 	.word	0x00027d00


	//   ....[77]....
        /*03dc*/ 	.word	0x00027d20


	//   ....[78]....
        /*03e0*/ 	.word	0x00027d30


	//   ....[79]....
        /*03e4*/ 	.word	0x00027d50


	//   ....[80]....
        /*03e8*/ 	.word	0x00027d70


	//   ....[81]....
        /*03ec*/ 	.word	0x00027da0


	//   ....[82]....
        /*03f0*/ 	.word	0x00027dc0


	//   ....[83]....
        /*03f4*/ 	.word	0x00027df0


	//   ....[84]....
        /*03f8*/ 	.word	0x00028150


	//   ....[85]....
        /*03fc*/ 	.word	0x00028180


	//   ....[86]....
        /*0400*/ 	.word	0x000281b0


	//   ....[87]....
        /*0404*/ 	.word	0x000281d0


	//   ....[88]....
        /*0408*/ 	.word	0x000281e0


	//   ....[89]....
        /*040c*/ 	.word	0x00028200


	//   ....[90]....
        /*0410*/ 	.word	0x000282a0


	//   ....[91]....
        /*0414*/ 	.word	0x000282e0


	//   ....[92]....
        /*0418*/ 	.word	0x000287e0


	//   ....[93]....
        /*041c*/ 	.word	0x00028d40


	//   ....[94]....
        /*0420*/ 	.word	0x00028e30


	//   ....[95]....
        /*0424*/ 	.word	0x00028ed0


	//   ....[96]....
        /*0428*/ 	.word	0x00028f50


	//   ....[97]....
        /*042c*/ 	.word	0x00029000


	//   ....[98]....
        /*0430*/ 	.word	0x00029060


	//   ....[99]....
        /*0434*/ 	.word	0x00029110


	//   ....[100]....
        /*0438*/ 	.word	0x00029170


	//   ....[101]....
        /*043c*/ 	.word	0x00029220


	//   ....[102]....
        /*0440*/ 	.word	0x000292b0


	//   ....[103]....
        /*0444*/ 	.word	0x00029300


	//   ....[104]....
        /*0448*/ 	.word	0x000293d0


	//   ....[105]....
        /*044c*/ 	.word	0x000294e0


	//   ....[106]....
        /*0450*/ 	.word	0x00029570


	//   ....[107]....
        /*0454*/ 	.word	0x00029660


	//   ....[108]....
        /*0458*/ 	.word	0x000296e0


	//   ....[109]....
        /*045c*/ 	.word	0x000297c0


	//   ....[110]....
        /*0460*/ 	.word	0x00029850


	//   ....[111]....
        /*0464*/ 	.word	0x00029930


	//   ....[112]....
        /*0468*/ 	.word	0x00029b90


	//   ....[113]....
        /*046c*/ 	.word	0x00029c00


	//   ....[114]....
        /*0470*/ 	.word	0x00029e30


	//   ....[115]....
        /*0474*/ 	.word	0x00029ea0


	//   ....[116]....
        /*0478*/ 	.word	0x0002a070


	//   ....[117]....
        /*047c*/ 	.word	0x0002a0c0


	//   ....[118]....
        /*0480*/ 	.word	0x0002a210


	//   ....[119]....
        /*0484*/ 	.word	0x0002a300


	//   ....[120]....
        /*0488*/ 	.word	0x0002a550


	//   ....[121]....
        /*048c*/ 	.word	0x0002a5a0


	//   ....[122]....
        /*0490*/ 	.word	0x0002a760


	//   ....[123]....
        /*0494*/ 	.word	0x0002a7b0


	//   ....[124]....
        /*0498*/ 	.word	0x0002a970


	//   ....[125]....
        /*049c*/ 	.word	0x0002a9c0


	//   ....[126]....
        /*04a0*/ 	.word	0x0002aaa0


	//   ....[127]....
        /*04a4*/ 	.word	0x0002ab40


	//   ....[128]....
        /*04a8*/ 	.word	0x0002aba0


	//   ....[129]....
        /*04ac*/ 	.word	0x0002ac40


	//   ....[130]....
        /*04b0*/ 	.word	0x0002aca0


	//   ....[131]....
        /*04b4*/ 	.word	0x0002ad40


	//   ....[132]....
        /*04b8*/ 	.word	0x0002ada0


	//   ....[133]....
        /*04bc*/ 	.word	0x0002ae40


	//   ....[134]....
        /*04c0*/ 	.word	0x0002af20


	//   ....[135]....
        /*04c4*/ 	.word	0x0002aff0


	//   ....[136]....
        /*04c8*/ 	.word	0x0002b0c0


	//   ....[137]....
        /*04cc*/ 	.word	0x0002b1c0


	//   ....[138]....
        /*04d0*/ 	.word	0x0002b2e0


	//   ....[139]....
        /*04d4*/ 	.word	0x0002b3c0


	//   ....[140]....
        /*04d8*/ 	.word	0x0002b4d0


	//   ....[141]....
        /*04dc*/ 	.word	0x0002b5a0


	//   ....[142]....
        /*04e0*/ 	.word	0x0002b6b0


	//   ....[143]....
        /*04e4*/ 	.word	0x0002d6b0


	//   ....[144]....
        /*04e8*/ 	.word	0x0002ed90


	//   ....[145]....
        /*04ec*/ 	.word	0x0002f080


	//   ....[146]....
        /*04f0*/ 	.word	0x0002fdc0


	//   ....[147]....
        /*04f4*/ 	.word	0x0002fe00


	//   ....[148]....
        /*04f8*/ 	.word	0x0002fe70


	//   ....[149]....
        /*04fc*/ 	.word	0x0002fe90


	//   ....[150]....
        /*0500*/ 	.word	0x0003d010


	//----- nvinfo : EIATTR_REG_RECONFIG
	.align		4
.L_786:
        /*0504*/ 	.byte	0x01, 0x54
	.zero		2


	//----- nvinfo : EIATTR_SYSCALL_OFFSETS
	.align		4
        /*0508*/ 	.byte	0x04, 0x46
        /*050a*/ 	.short	(.L_788 - .L_787)


	//   ....[0]....
.L_787:
        /*050c*/ 	.word	0x0000a220


	//   ....[1]....
        /*0510*/ 	.word	0x00024bc0


	//   ....[2]....
        /*0514*/ 	.word	0x00024d00


	//   ....[3]....
        /*0518*/ 	.word	0x00024df0


	//   ....[4]....
        /*051c*/ 	.word	0x00025a80


	//   ....[5]....
        /*0520*/ 	.word	0x000262b0


	//----- nvinfo : EIATTR_MBARRIER_INSTR_OFFSETS
	.align		4
.L_788:
        /*0524*/ 	.byte	0x04, 0x39
        /*0526*/ 	.short	(.L_790 - .L_789)


	//   ....[0]....
.L_789:
        /*0528*/ 	.word	0x00000190
        /*052c*/ 	.word	0x000000ff
        /*0530*/ 	.word	0x00038800
        /*0534*/ 	.short	0x0100
        /*0536*/ 	.byte	0x08
	.zero		1


	//   ....[1]....
        /*0538*/ 	.word	0x000001a0
        /*053c*/ 	.word	0x000000ff
        /*0540*/ 	.word	0x00038810
        /*0544*/ 	.short	0x0100
        /*0546*/ 	.byte	0x08
	.zero		1


	//   ....[2]....
        /*0548*/ 	.word	0x000001b0
        /*054c*/ 	.word	0x000000ff
        /*0550*/ 	.word	0x00038820
        /*0554*/ 	.short	0x0100
        /*0556*/ 	.byte	0x08
	.zero		1


	//   ....[3]....
        /*0558*/ 	.word	0x00000260
        /*055c*/ 	.word	0x000000ff
        /*0560*/ 	.word	0x00038830
        /*0564*/ 	.short	0x0100
        /*0566*/ 	.byte	0x06
	.zero		1


	//   ....[4]....
        /*0568*/ 	.word	0x00000270
        /*056c*/ 	.word	0x000000ff
        /*0570*/ 	.word	0x00038840
        /*0574*/ 	.short	0x0100
        /*0576*/ 	.byte	0x06
	.zero		1


	//   ....[5]....
        /*0578*/ 	.word	0x00000280
        /*057c*/ 	.word	0x000000ff
        /*0580*/ 	.word	0x00038838
        /*0584*/ 	.short	0x0100
        /*0586*/ 	.byte	0x06
	.zero		1


	//   ....[6]....
        /*0588*/ 	.word	0x00000290
        /*058c*/ 	.word	0x000000ff
        /*0590*/ 	.word	0x00038848
        /*0594*/ 	.short	0x0100
        /*0596*/ 	.byte	0x06
	.zero		1


	//   ....[7]....
        /*0598*/ 	.word	0x000003c0
        /*059c*/ 	.word	0x000000ff
        /*05a0*/ 	.word	0x00038850
        /*05a4*/ 	.short	0x0100
        /*05a6*/ 	.byte	0x08
	.zero		1


	//   ....[8]....
        /*05a8*/ 	.word	0x000003d0
        /*05ac*/ 	.word	0x000000ff
        /*05b0*/ 	.word	0x00038860
        /*05b4*/ 	.short	0x0100
        /*05b6*/ 	.byte	0x08
	.zero		1


	//   ....[9]....
        /*05b8*/ 	.word	0x000003e0
        /*05bc*/ 	.word	0x000000ff
        /*05c0*/ 	.word	0x00038858
        /*05c4*/ 	.short	0x0100
        /*05c6*/ 	.byte	0x08
	.zero		1


	//   ....[10]....
        /*05c8*/ 	.word	0x000003f0
        /*05cc*/ 	.word	0x000000ff
        /*05d0*/ 	.word	0x00038868
        /*05d4*/ 	.short	0x0100
        /*05d6*/ 	.byte	0x08
	.zero		1


	//   ....[11]....
        /*05d8*/ 	.word	0x000004e0
        /*05dc*/ 	.word	0x000000ff
        /*05e0*/ 	.word	0x00038870
        /*05e4*/ 	.short	0x0100
        /*05e6*/ 	.byte	0x06
	.zero		1


	//   ....[12]....
        /*05e8*/ 	.word	0x000004f0
        /*05ec*/ 	.word	0x000000ff
        /*05f0*/ 	.word	0x00038880
        /*05f4*/ 	.short	0x0100
        /*05f6*/ 	.byte	0x06
	.zero		1


	//   ....[13]....
        /*05f8*/ 	.word	0x00000500
        /*05fc*/ 	.word	0x000000ff
        /*0600*/ 	.word	0x00038878
        /*0604*/ 	.short	0x0100
        /*0606*/ 	.byte	0x06
	.zero		1


	//   ....[14]....
        /*0608*/ 	.word	0x00000510
        /*060c*/ 	.word	0x000000ff
        /*0610*/ 	.word	0x00038888
        /*0614*/ 	.short	0x0100
        /*0616*/ 	.byte	0x06
	.zero		1


	//   ....[15]....
        /*0618*/ 	.word	0x00000640
        /*061c*/ 	.word	0x000000ff
        /*0620*/ 	.word	0x00038890
        /*0624*/ 	.short	0x0100
        /*0626*/ 	.byte	0x08
	.zero		1


	//   ....[16]....
        /*0628*/ 	.word	0x00000650
        /*062c*/ 	.word	0x000000ff
        /*0630*/ 	.word	0x000388a0
        /*0634*/ 	.short	0x0100
        /*0636*/ 	.byte	0x08
	.zero		1


	//   ....[17]....
        /*0638*/ 	.word	0x00000660
        /*063c*/ 	.word	0x000000ff
        /*0640*/ 	.word	0x00038898
        /*0644*/ 	.short	0x0100
        /*0646*/ 	.byte	0x08
	.zero		1


	//   ....[18]....
        /*0648*/ 	.word	0x00000670
        /*064c*/ 	.word	0x000000ff
        /*0650*/ 	.word	0x000388a8
        /*0654*/ 	.short	0x0100
        /*0656*/ 	.byte	0x08
	.zero		1


	//   ....[19]....
        /*0658*/ 	.word	0x000007b0
        /*065c*/ 	.word	0x000000ff
        /*0660*/ 	.word	0x000388b0
        /*0664*/ 	.short	0x0100
        /*0666*/ 	.byte	0x08
	.zero		1


	//   ....[20]....
        /*0668*/ 	.word	0x000007c0
        /*066c*/ 	.word	0x000000ff
        /*0670*/ 	.word	0x000388c0
        /*0674*/ 	.short	0x0100
        /*0676*/ 	.byte	0x08
	.zero		1


	//   ....[21]....
        /*0678*/ 	.word	0x000007d0
        /*067c*/ 	.word	0x000000ff
        /*0680*/ 	.word	0x000388b8
        /*0684*/ 	.short	0x0100
        /*0686*/ 	.byte	0x08
	.zero		1


	//   ....[22]....
        /*0688*/ 	.word	0x000007e0
        /*068c*/ 	.word	0x000000ff
        /*0690*/ 	.word	0x000388c8
        /*0694*/ 	.short	0x0100
        /*0696*/ 	.byte	0x08
	.zero		1


	//   ....[23]....
        /*0698*/ 	.word	0x00004490
        /*069c*/ 	.word	0x00000004
        /*06a0*/ 	.word	0x00000000
        /*06a4*/ 	.short	0x0101
        /*06a6*/ 	.byte	0x3f
	.zero		1


	//   ....[24]....
        /*06a8*/ 	.word	0x00008200
        /*06ac*/ 	.word	0x00000004
        /*06b0*/ 	.word	0x00000000
        /*06b4*/ 	.short	0x0101
        /*06b6*/ 	.byte	0x3f
	.zero		1


	//   ....[25]....
        /*06b8*/ 	.word	0x0000a7a0
        /*06bc*/ 	.word	0x000000ff
        /*06c0*/ 	.word	0x00038800
        /*06c4*/ 	.short	0x010a
        /*06c6*/ 	.byte	0x2b
	.zero		1


	//   ....[26]....
        /*06c8*/ 	.word	0x0000ab80
        /*06cc*/ 	.word	0x00000006
        /*06d0*/ 	.word	0x00000000
        /*06d4*/ 	.short	0x010a
        /*06d6*/ 	.byte	0x3f
	.zero		1


	//   ....[27]....
        /*06d8*/ 	.word	0x0000abe0
        /*06dc*/ 	.word	0x00000006
        /*06e0*/ 	.word	0x00000000
        /*06e4*/ 	.short	0x010a
        /*06e6*/ 	.byte	0x3f
	.zero		1


	//   ....[28]....
        /*06e8*/ 	.word	0x0000af90
        /*06ec*/ 	.word	0x000000ff
        /*06f0*/ 	.word	0x00038810
        /*06f4*/ 	.short	0x010a
        /*06f6*/ 	.byte	0x2b
	.zero		1


	//   ....[29]....
        /*06f8*/ 	.word	0x0000b090
        /*06fc*/ 	.word	0x00000006
        /*0700*/ 	.word	0x00000000
        /*0704*/ 	.short	0x010a
        /*0706*/ 	.byte	0x3f
	.zero		1


	//   ....[30]....
        /*0708*/ 	.word	0x0000b0f0
        /*070c*/ 	.word	0x00000006
        /*0710*/ 	.word	0x00000000
        /*0714*/ 	.short	0x010a
        /*0716*/ 	.byte	0x3f
	.zero		1


	//   ....[31]....
        /*0718*/ 	.word	0x0000cce0
        /*071c*/ 	.word	0x00000003
        /*0720*/ 	.word	0x00000000
        /*0724*/ 	.short	0x0101
        /*0726*/ 	.byte	0x3f
	.zero		1


	//   ....[32]....
        /*0728*/ 	.word	0x00011120
        /*072c*/ 	.word	0x00000000
        /*0730*/ 	.word	0x00000000
        /*0734*/ 	.short	0x0101
        /*0736*/ 	.byte	0x3f
	.zero		1


	//   ....[33]....
        /*0738*/ 	.word	0x00011830
        /*073c*/ 	.word	0x00000004
        /*0740*/ 	.word	0x00000000
        /*0744*/ 	.short	0x010a
        /*0746*/ 	.byte	0x3f
	.zero		1


	//   ....[34]....
        /*0748*/ 	.word	0x000118d0
        /*074c*/ 	.word	0x00000006
        /*0750*/ 	.word	0x00000000
        /*0754*/ 	.short	0x010a
        /*0756*/ 	.byte	0x3f
	.zero		1


	//   ....[35]....
        /*0758*/ 	.word	0x00011cf0
        /*075c*/ 	.word	0x0000000c
        /*0760*/ 	.word	0x00000000
        /*0764*/ 	.short	0x010a
        /*0766*/ 	.byte	0x3f
	.zero		1


	//   ....[36]....
        /*0768*/ 	.word	0x00011d50
        /*076c*/ 	.word	0x0000000c
        /*0770*/ 	.word	0x00000000
        /*0774*/ 	.short	0x010a
        /*0776*/ 	.byte	0x3f
	.zero		1


	//   ....[37]....
        /*0778*/ 	.word	0x00013940
        /*077c*/ 	.word	0x00000005
        /*0780*/ 	.word	0x00000000
        /*0784*/ 	.short	0x0101
        /*0786*/ 	.byte	0x3f
	.zero		1


	//   ....[38]....
        /*0788*/ 	.word	0x000183c0
        /*078c*/ 	.word	0x00000002
        /*0790*/ 	.word	0x00000000
        /*0794*/ 	.short	0x0101
        /*0796*/ 	.byte	0x3f
	.zero		1


	//   ....[39]....
        /*0798*/ 	.word	0x00018590
        /*079c*/ 	.word	0x00000004
        /*07a0*/ 	.word	0x00000000
        /*07a4*/ 	.short	0x010a
        /*07a6*/ 	.byte	0x3f
	.zero		1


	//   ....[40]....
        /*07a8*/ 	.word	0x00018630
        /*07ac*/ 	.word	0x00000006
        /*07b0*/ 	.word	0x00000000
        /*07b4*/ 	.short	0x010a
        /*07b6*/ 	.byte	0x3f
	.zero		1


	//   ....[41]....
        /*07b8*/ 	.word	0x00018a50
        /*07bc*/ 	.word	0x0000000c
        /*07c0*/ 	.word	0x00000000
        /*07c4*/ 	.short	0x010a
        /*07c6*/ 	.byte	0x3f
	.zero		1


	//   ....[42]....
        /*07c8*/ 	.word	0x00018ab0
        /*07cc*/ 	.word	0x0000000c
        /*07d0*/ 	.word	0x00000000
        /*07d4*/ 	.short	0x010a
        /*07d6*/ 	.byte	0x3f
	.zero		1


	//   ....[43]....
        /*07d8*/ 	.word	0x0001a6a0
        /*07dc*/ 	.word	0x00000005
        /*07e0*/ 	.word	0x00000000
        /*07e4*/ 	.short	0x0101
        /*07e6*/ 	.byte	0x3f
	.zero		1


	//   ....[44]....
        /*07e8*/ 	.word	0x0001ff90
        /*07ec*/ 	.word	0x00000002
        /*07f0*/ 	.word	0x00000000
        /*07f4*/ 	.short	0x0101
        /*07f6*/ 	.byte	0x3f
	.zero		1


	//   ....[45]....
        /*07f8*/ 	.word	0x00021580
        /*07fc*/ 	.word	0x000000ff
        /*0800*/ 	.word	0x00000000
        /*0804*/ 	.short	0x0101
        /*0806*/ 	.byte	0x04
	.zero		1


	//   ....[46]....
        /*0808*/ 	.word	0x00025470
        /*080c*/ 	.word	0x000000ff
        /*0810*/ 	.word	0x00038840
        /*0814*/ 	.short	0x010a
        /*0816*/ 	.byte	0x2d
	.zero		1


	//   ....[47]....
        /*0818*/ 	.word	0x000258b0
        /*081c*/ 	.word	0x000000ff
        /*0820*/ 	.word	0x00038830
        /*0824*/ 	.short	0x0107
        /*0826*/ 	.byte	0x2d
	.zero		1


	//   ....[48]....
        /*0828*/ 	.word	0x00025920
        /*082c*/ 	.word	0x000000ff
        /*0830*/ 	.word	0x00038830
        /*0834*/ 	.short	0x0101
        /*0836*/ 	.byte	0x2d
	.zero		1


	//   ....[49]....
        /*0838*/ 	.word	0x00026130
        /*083c*/ 	.word	0x000000ff
        /*0840*/ 	.word	0x00038800
        /*0844*/ 	.short	0x0107
        /*0846*/ 	.byte	0x2d
	.zero		1


	//   ....[50]....
        /*0848*/ 	.word	0x00026180
        /*084c*/ 	.word	0x000000ff
        /*0850*/ 	.word	0x00038800
        /*0854*/ 	.short	0x0101
        /*0856*/ 	.byte	0x2d
	.zero		1


	//   ....[51]....
        /*0858*/ 	.word	0x00026e00
        /*085c*/ 	.word	0x000000ff
        /*0860*/ 	.word	0x00038810
        /*0864*/ 	.short	0x0107
        /*0866*/ 	.byte	0x2d
	.zero		1


	//   ....[52]....
        /*0868*/ 	.word	0x00026e60
        /*086c*/ 	.word	0x000000ff
        /*0870*/ 	.word	0x00038810
        /*0874*/ 	.short	0x0101
        /*0876*/ 	.byte	0x2d
	.zero		1


	//   ....[53]....
        /*0878*/ 	.word	0x00026e70
        /*087c*/ 	.word	0x000000ff
        /*0880*/ 	.word	0x00038820
        /*0884*/ 	.short	0x010a
        /*0886*/ 	.byte	0x2d
	.zero		1


	//   ....[54]....
        /*0888*/ 	.word	0x00026ec0
        /*088c*/ 	.word	0x000000ff
        /*0890*/ 	.word	0x00038860
        /*0894*/ 	.short	0x010a
        /*0896*/ 	.byte	0x2d
	.zero		1


	//   ....[55]....
        /*0898*/ 	.word	0x000276e0
        /*089c*/ 	.word	0x000000ff
        /*08a0*/ 	.word	0x00038850
        /*08a4*/ 	.short	0x0107
        /*08a6*/ 	.byte	0x2d
	.zero		1


	//   ....[56]....
        /*08a8*/ 	.word	0x00027760
        /*08ac*/ 	.word	0x000000ff
        /*08b0*/ 	.word	0x00038850
        /*08b4*/ 	.short	0x0101
        /*08b6*/ 	.byte	0x2d
	.zero		1


	//   ....[57]....
        /*08b8*/ 	.word	0x00027b00
        /*08bc*/ 	.word	0x0000000a
        /*08c0*/ 	.word	0x00038840
        /*08c4*/ 	.short	0x010a
        /*08c6*/ 	.byte	0x3f
	.zero		1


	//   ....[58]....
        /*08c8*/ 	.word	0x00027e90
        /*08cc*/ 	.word	0x0000000a
        /*08d0*/ 	.word	0x00038830
        /*08d4*/ 	.short	0x0107
        /*08d6*/ 	.byte	0x3f
	.zero		1


	//   ....[59]....
        /*08d8*/ 	.word	0x00027f40
        /*08dc*/ 	.word	0x0000000a
        /*08e0*/ 	.word	0x00038830
        /*08e4*/ 	.short	0x0101
        /*08e6*/ 	.byte	0x3f
	.zero		1


	//   ....[60]....
        /*08e8*/ 	.word	0x00027f70
        /*08ec*/ 	.word	0x0000000a
        /*08f0*/ 	.word	0x00038860
        /*08f4*/ 	.short	0x010a
        /*08f6*/ 	.byte	0x3f
	.zero		1


	//   ....[61]....
        /*08f8*/ 	.word	0x000285b0
        /*08fc*/ 	.word	0x0000000a
        /*0900*/ 	.word	0x00038850
        /*0904*/ 	.short	0x0107
        /*0906*/ 	.byte	0x3f
	.zero		1


	//   ....[62]....
        /*0908*/ 	.word	0x00028670
        /*090c*/ 	.word	0x0000000a
        /*0910*/ 	.word	0x00038850
        /*0914*/ 	.short	0x0101
        /*0916*/ 	.byte	0x3f
	.zero		1


	//   ....[63]....
        /*0918*/ 	.word	0x00028760
        /*091c*/ 	.word	0x00000005
        /*0920*/ 	.word	0x00038820
        /*0924*/ 	.short	0x010a
        /*0926*/ 	.byte	0x3f
	.zero		1


	//   ....[64]....
        /*0928*/ 	.word	0x000288d0
        /*092c*/ 	.word	0x00000003
        /*0930*/ 	.word	0x00038840
        /*0934*/ 	.short	0x010a
        /*0936*/ 	.byte	0x3f
	.zero		1


	//   ....[65]....
        /*0938*/ 	.word	0x00028970
        /*093c*/ 	.word	0x00000005
        /*0940*/ 	.word	0x00038840
        /*0944*/ 	.short	0x010a
        /*0946*/ 	.byte	0x3f
	.zero		1


	//   ....[66]....
        /*0948*/ 	.word	0x000289b0
        /*094c*/ 	.word	0x00000003
        /*0950*/ 	.word	0x00038860
        /*0954*/ 	.short	0x010a
        /*0956*/ 	.byte	0x3f
	.zero		1


	//   ....[67]....
        /*0958*/ 	.word	0x000289f0
        /*095c*/ 	.word	0x00000005
        /*0960*/ 	.word	0x00038860
        /*0964*/ 	.short	0x010a
        /*0966*/ 	.byte	0x3f
	.zero		1


	//   ....[68]....
        /*0968*/ 	.word	0x00028a60
        /*096c*/ 	.word	0x00000003
        /*0970*/ 	.word	0x00038800
        /*0974*/ 	.short	0x010a
        /*0976*/ 	.byte	0x3f
	.zero		1


	//   ....[69]....
        /*0978*/ 	.word	0x00028ab0
        /*097c*/ 	.word	0x00000006
        /*0980*/ 	.word	0x00000000
        /*0984*/ 	.short	0x010a
        /*0986*/ 	.byte	0x3f
	.zero		1


	//   ....[70]....
        /*0988*/ 	.word	0x00028b10
        /*098c*/ 	.word	0x00000004
        /*0990*/ 	.word	0x00038810
        /*0994*/ 	.short	0x010a
        /*0996*/ 	.byte	0x3f
	.zero		1


	//   ....[71]....
        /*0998*/ 	.word	0x00028b60
        /*099c*/ 	.word	0x00000006
        /*09a0*/ 	.word	0x00000000
        /*09a4*/ 	.short	0x010a
        /*09a6*/ 	.byte	0x3f
	.zero		1


	//   ....[72]....
        /*09a8*/ 	.word	0x00028bb0
        /*09ac*/ 	.word	0x00000006
        /*09b0*/ 	.word	0x00000000
        /*09b4*/ 	.short	0x010a
        /*09b6*/ 	.byte	0x3f
	.zero		1


	//   ....[73]....
        /*09b8*/ 	.word	0x00028c00
        /*09bc*/ 	.word	0x0000000c
        /*09c0*/ 	.word	0x00000000
        /*09c4*/ 	.short	0x010a
        /*09c6*/ 	.byte	0x3f
	.zero		1


	//   ....[74]....
        /*09c8*/ 	.word	0x00028c50
        /*09cc*/ 	.word	0x00000006
        /*09d0*/ 	.word	0x00000000
        /*09d4*/ 	.short	0x010a
        /*09d6*/ 	.byte	0x3f
	.zero		1


	//   ....[75]....
        /*09d8*/ 	.word	0x00028ca0
        /*09dc*/ 	.word	0x0000000c
        /*09e0*/ 	.word	0x00000000
        /*09e4*/ 	.short	0x010a
        /*09e6*/ 	.byte	0x3f
	.zero		1


	//   ....[76]....
        /*09e8*/ 	.word	0x00028d80
        /*09ec*/ 	.word	0x00000003
        /*09f0*/ 	.word	0x00038840
        /*09f4*/ 	.short	0x010a
        /*09f6*/ 	.byte	0x3f
	.zero		1


	//   ....[77]....
        /*09f8*/ 	.word	0x0002a100
        /*09fc*/ 	.word	0x00000003
        /*0a00*/ 	.word	0x00038820
        /*0a04*/ 	.short	0x010a
        /*0a06*/ 	.byte	0x3f
	.zero		1


	//   ....[78]....
        /*0a08*/ 	.word	0x0002a160
        /*0a0c*/ 	.word	0x00000003
        /*0a10*/ 	.word	0x00038860
        /*0a14*/ 	.short	0x010a
        /*0a16*/ 	.byte	0x3f
	.zero		1


	//   ....[79]....
        /*0a18*/ 	.word	0x0002a9f0
        /*0a1c*/ 	.word	0x0000000a
        /*0a20*/ 	.word	0x00038840
        /*0a24*/ 	.short	0x010a
        /*0a26*/ 	.byte	0x3f
	.zero		1


	//   ....[80]....
        /*0a28*/ 	.word	0x0002ae70
        /*0a2c*/ 	.word	0x0000000a
        /*0a30*/ 	.word	0x00038860
        /*0a34*/ 	.short	0x010a
        /*0a36*/ 	.byte	0x3f
	.zero		1


	//   ....[81]....
        /*0a38*/ 	.word	0x0002b5d0
        /*0a3c*/ 	.word	0x00000005
        /*0a40*/ 	.word	0x00038820
        /*0a44*/ 	.short	0x010a
        /*0a46*/ 	.byte	0x3f
	.zero		1


	//   ....[82]....
        /*0a48*/ 	.word	0x0002b770
        /*0a4c*/ 	.word	0x00000003
        /*0a50*/ 	.word	0x00038840
        /*0a54*/ 	.short	0x010a
        /*0a56*/ 	.byte	0x3f
	.zero		1


	//   ....[83]....
        /*0a58*/ 	.word	0x0002b7c0
        /*0a5c*/ 	.word	0x00000005
        /*0a60*/ 	.word	0x00038840
        /*0a64*/ 	.short	0x010a
        /*0a66*/ 	.byte	0x3f
	.zero		1


	//   ....[84]....
        /*0a68*/ 	.word	0x0002b810
        /*0a6c*/ 	.word	0x00000003
        /*0a70*/ 	.word	0x00038860
        /*0a74*/ 	.short	0x010a
        /*0a76*/ 	.byte	0x3f
	.zero		1


	//   ....[85]....
        /*0a78*/ 	.word	0x0002bbd0
        /*0a7c*/ 	.word	0x00000018
        /*0a80*/ 	.word	0x00000000
        /*0a84*/ 	.short	0x010a
        /*0a86*/ 	.byte	0x3f
	.zero		1


	//   ....[86]....
        /*0a88*/ 	.word	0x0002bd10
        /*0a8c*/ 	.word	0x0000000b
        /*0a90*/ 	.word	0x00000000
        /*0a94*/ 	.short	0x010a
        /*0a96*/ 	.byte	0x3f
	.zero		1


	//   ....[87]....
        /*0a98*/ 	.word	0x0002c370
        /*0a9c*/ 	.word	0x0000003a
        /*0aa0*/ 	.word	0x00000000
        /*0aa4*/ 	.short	0x010a
        /*0aa6*/ 	.byte	0x3f
	.zero		1


	//   ....[88]....
        /*0aa8*/ 	.word	0x0002c4b0
        /*0aac*/ 	.word	0x00000014
        /*0ab0*/ 	.word	0x00000000
        /*0ab4*/ 	.short	0x010a
        /*0ab6*/ 	.byte	0x3f
	.zero		1


	//   ....[89]....
        /*0ab8*/ 	.word	0x0002e9d0
        /*0abc*/ 	.word	0x0000000b
        /*0ac0*/ 	.word	0x00000000
        /*0ac4*/ 	.short	0x0101
        /*0ac6*/ 	.byte	0x3f
	.zero		1


	//   ....[90]....
        /*0ac8*/ 	.word	0x0003d1a0
        /*0acc*/ 	.word	0x00000007
        /*0ad0*/ 	.word	0x00000000
        /*0ad4*/ 	.short	0x0101
        /*0ad6*/ 	.byte	0x3f
	.zero		1


	//   ....[91]....
        /*0ad8*/ 	.word	0x0003d1d0
        /*0adc*/ 	.word	0x0000000b
        /*0ae0*/ 	.word	0x00000000
        /*0ae4*/ 	.short	0x010a
        /*0ae6*/ 	.byte	0x3f
	.zero		1


	//   ....[92]....
        /*0ae8*/ 	.word	0x0003d220
        /*0aec*/ 	.word	0x00000014
        /*0af0*/ 	.word	0x00000000
        /*0af4*/ 	.short	0x010a
        /*0af6*/ 	.byte	0x3f
	.zero		1


	//----- nvinfo : EIATTR_NUM_MBARRIERS
	.align		4
.L_790:
        /*0af8*/ 	.byte	0x03, 0x38
        /*0afa*/ 	.short	0x0017


	//----- nvinfo : EIATTR_EXIT_INSTR_OFFSETS
	.align		4
        /*0afc*/ 	.byte	0x04, 0x1c
        /*0afe*/ 	.short	(.L_792 - .L_791)


	//   ....[0]....
.L_791:
        /*0b00*/ 	.word	0x00028a40


	//----- nvinfo : EIATTR_MAX_THREADS
	.align		4
.L_792:
        /*0b04*/ 	.byte	0x04, 0x05
        /*0b06*/ 	.short	(.L_794 - .L_793)
.L_793:
        /*0b08*/ 	.word	0x00000180
        /*0b0c*/ 	.word	0x00000001
        /*0b10*/ 	.word	0x00000001


	//----- nvinfo : EIATTR_CRS_STACK_SIZE
	.align		4
.L_794:
        /*0b14*/ 	.byte	0x04, 0x1e
        /*0b16*/ 	.short	(.L_796 - .L_795)
.L_795:
        /*0b18*/ 	.word	0x00000000


	//----- nvinfo : EIATTR_CBANK_PARAM_SIZE
	.align		4
.L_796:
        /*0b1c*/ 	.byte	0x03, 0x19
        /*0b1e*/ 	.short	0x0b70


	//----- nvinfo : EIATTR_PARAM_CBANK
	.align		4
        /*0b20*/ 	.byte	0x04, 0x0a
        /*0b22*/ 	.short	(.L_798 - .L_797)
	.align		4
.L_797:
        /*0b24*/ 	.word	index@(.nv.constant0._ZN7cutlass13device_kernelIN5flash11enable_sm90INS1_16FlashAttnFwdSm90INS1_25CollectiveMainloopFwdSm90ILi2EN4cute5tupleIJNS5_1CILi1EEES8_S8_EEENS6_IJNS7_ILi64EEESA_SA_EEELi512ENS_6half_tEfNS_4arch4Sm90ELb0ELb1ELb0ELb0ELb1ELb0ELb1ELb0ELb0ELb1ELb1ELb0EEENS1_21CollectiveEpilogueFwdINS6_IJSA_NS7_ILi512EEESA_EEES9_SC_SE_Li256ELb0ELb1ELb1ELb0EEENS1_19SingleTileSchedulerILb0ELb1ELb1ELi64EEEEEEEEEvNT_6ParamsE)
        /*0b28*/ 	.short	0x0210
        /*0b2a*/ 	.short	0x0b70


	//----- nvinfo : EIATTR_SW_WAR
	.align		4
.L_798:
        /*0b2c*/ 	.byte	0x04, 0x36
        /*0b2e*/ 	.short	(.L_800 - .L_799)
.L_799:
        /*0b30*/ 	.word	0x00000008
.L_800:


//--------------------- .nv.info._ZN7cutlass13device_kernelIN5flash11enable_sm90INS1_16FlashAttnFwdSm90INS1_25CollectiveMainloopFwdSm90ILi2EN4cute5tupleIJNS5_1CILi1EEES8_S8_EEENS6_IJNS7_ILi64EEESA_SA_EEELi512ENS_6half_tEfNS_4arch4Sm90ELb0ELb1ELb0ELb1ELb1ELb0ELb0ELb0ELb0ELb1ELb1ELb0EEENS1_21CollectiveEpilogueFwdINS6_IJSA_NS7_ILi512EEESA_EEES9_SC_SE_Li256ELb1ELb1ELb1ELb0EEENS1_36VarlenDynamicPersistentTileSchedulerILi64ELi64ELi256ELi128ELb1ELb1ELb1ELb1ELb0ELb1EEEEEEEEEvNT_6ParamsE --------------------------
	.section	.nv.info._ZN7cutlass13device_kernelIN5flash11enable_sm90INS1_16FlashAttnFwdSm90INS1_25CollectiveMainloopFwdSm90ILi2EN4cute5tupleIJNS5_1CILi1EEES8_S8_EEENS6_IJNS7_ILi64EEESA_SA_EEELi512ENS_6half_tEfNS_4arch4Sm90ELb0ELb1ELb0ELb1ELb1ELb0ELb0ELb0ELb0ELb1ELb1ELb0EEENS1_21CollectiveEpilogueFwdINS6_IJSA_NS7_ILi512EEESA_EEES9_SC_SE_Li256ELb1ELb1ELb1ELb0EEENS1_36VarlenDynamicPersistentTileSchedulerILi64ELi64ELi256ELi128ELb1ELb1ELb1ELb1ELb0ELb1EEEEEEEEEvNT_6ParamsE,"",@"SHT_CUDA_INFO"
	.sectionflags	@""
	.align	4


	//----- nvinfo : EIATTR_CUDA_API_VERSION
	.align		4
        /*0000*/ 	.byte	0x04, 0x37
        /*0002*/ 	.short	(.L_802 - .L_801)
.L_801:
        /*0004*/ 	.word	0x00000082


	//----- nvinfo : EIATTR_KPARAM_INFO
	.align		4
.L_802:
        /*0008*/ 	.byte	0x04, 0x17
        /*000a*/ 	.short	(.L_804 - .L_803)
.L_803:
        /*000c*/ 	.word	0x00000000
        /*0010*/ 	.short	0x0000
        /*0012*/ 	.short	0x0070
        /*0014*/ 	.byte	0x00, 0xf0, 0x01, 0x2a


	//----- nvinfo : EIATTR_SPARSE_MMA_MASK
	.align		4
.L_804:
        /*0018*/ 	.byte	0x03, 0x50
        /*001a*/ 	.short	0x0000


	//----- nvinfo : EIATTR_MAXREG_COUNT
	.align		4
        /*001c*/ 	.byte	0x03, 0x1b
        /*001e*/ 	.short	0x00a8


	//----- nvinfo : EIATTR_NUM_BARRIERS
	.align		4
        /*0020*/ 	.byte	0x02, 0x4c
        /*0022*/ 	.byte	0x10
	.zero		1


	//----- nvinfo : EIATTR_EXTERNS
	.align		4
        /*0024*/ 	.byte	0x04, 0x0f
        /*0026*/ 	.short	(.L_806 - .L_805)


	//   ....[0]....
	.align		4
.L_805:
        /*0028*/ 	.word	index@(__assertfail)


	//----- nvinfo : EIATTR_ANNOTATIONS
	.align		4
.L_806:
        /*002c*/ 	.byte	0x04, 0x55
        /*002e*/ 	.short	(.L_808 - .L_807)


	//   ....[0]....
.L_807:
        /* <DEDUP_REMOVED lines=12> */


	//----- nvinfo : EIATTR_MERCURY_ISA_VERSION
	.align		4
.L_808:
        /*00d8*/ 	.byte	0x03, 0x5f
        /*00da*/ 	.short	0x0101


	//----- nvinfo : EIATTR_UNUSED_LOAD_BYTE_OFFSET
	.align		4
        /*00dc*/ 	.byte	0x04, 0x44
        /*00de*/ 	.short	(.L_810 - .L_809)


	//   ....[0]....
.L_809:
        /*00e0*/ 	.word	0x00000940
        /*00e4*/ 	.word	0x0000fff0


	//   ....[1]....
        /*00e8*/ 	.word	0x0000deb0
        /*00ec*/ 	.word	0x0000fff0


	//----- nvinfo : EIATTR_INT_WARP_WIDE_INSTR_OFFSETS
	.align		4
.L_810:
        /*00f0*/ 	.byte	0x04, 0x31
        /*00f2*/ 	.short	(.L_812 - .L_811)


	//   ....[0]....
.L_811:
        /*00f4*/ 	.word	0x000000c0


	//   ....[1]....
        /*00f8*/ 	.word	0x000000d0


	//   ....[2]....
        /*00fc*/ 	.word	0x00000170


	//   ....[3]....
        /*0100*/ 	.word	0x00014560


	//   ....[4]....
        /*0104*/ 	.word	0x000145f0


	//   ....[5]....
        /*0108*/ 	.word	0x000178f0


	//   ....[6]....
        /*010c*/ 	.word	0x00017980


	//----- nvinfo : EIATTR_COOP_GROUP_MASK_REGIDS
	.align		4
.L_812:
        /*0110*/ 	.byte	0x04, 0x29
        /*0112*/ 	.short	(.L_814 - .L_813)


	//   ....[0]....
.L_813:
        /*0114*/ 	.word	0xffffffff


	//   ....[1]....
        /*0118*/ 	.word	0xffffffff


	//   ....[2]....
        /*011c*/ 	.word	0xffffffff


	//   ....[3]....
        /*0120*/ 	.word	0xffffffff


	//   ....[4]....
        /*0124*/ 	.word	0xffffffff


	//   ....[5]....
        /*0128*/ 	.word	0xffffffff


	//   ....[6]....
        /*012c*/ 	.word	0xffffffff


	//   ....[7]....
        /*0130*/ 	.word	0xffffffff


	//   ....[8]....
        /*0134*/ 	.word	0xffffffff


	//   ....[9]....
        /*0138*/ 	.word	0xffffffff


	//   ....[10]....
        /*013c*/ 	.word	0xffffffff


	//   ....[11]....
        /*0140*/ 	.word	0xffffffff


	//   ....[12]....
        /*0144*/ 	.word	0xffffffff


	//   ....[13]....
        /*0148*/ 	.word	0xffffffff


	//   ....[14]....
        /*014c*/ 	.word	0xffffffff


	//   ....[15]....
        /*0150*/ 	.word	0xffffffff


	//   ....[16]....
        /*0154*/ 	.word	0xffffffff


	//   ....[17]....
        /*0158*/ 	.word	0xffffffff


	//   ....[18]....
        /*015c*/ 	.word	0xffffffff


	//   ....[19]....
        /*0160*/ 	.word	0xffffffff


	//   ....[20]....
        /*0164*/ 	.word	0xffffffff


	//   ....[21]....
        /*0168*/ 	.word	0xffffffff


	//   ....[22]....
        /*016c*/ 	.word	0xffffffff


	//   ....[23]....
        /*0170*/ 	.word	0xffffffff


	//   ....[24]....
        /*0174*/ 	.word	0xffffffff


	//   ....[25]....
        /*0178*/ 	.word	0xffffffff


	//   ....[26]....
        /*017c*/ 	.word	0xffffffff


	//   ....[27]....
        /*0180*/ 	.word	0xffffffff


	//   ....[28]....
        /*0184*/ 	.word	0xffffffff


	//   ....[29]....
        /*0188*/ 	.word	0xffffffff


	//   ....[30]....
        /*018c*/ 	.word	0xffffffff


	//   ....[31]....
        /*0190*/ 	.word	0xffffffff


	//   ....[32]....
        /*0194*/ 	.word	0xffffffff


	//   ....[33]....
        /*0198*/ 	.word	0xffffffff


	//   ....[34]....
        /*019c*/ 	.word	0xffffffff


	//   ....[35]....
        /*01a0*/ 	.word	0xffffffff


	//   ....[36]....
        /*01a4*/ 	.word	0xffffffff


	//   ....[37]....
        /*01a8*/ 	.word	0xffffffff


	//   ....[38]....
        /*01ac*/ 	.word	0xffffffff


	//   ....[39]....
        /*01b0*/ 	.word	0xffffffff


	//   ....[40]....
        /*01b4*/ 	.word	0xffffffff


	//   ....[41]....
        /*01b8*/ 	.word	0xffffffff


	//   ....[42]....
        /*01bc*/ 	.word	0xffffffff


	//   ....[43]....
        /*01c0*/ 	.word	0xffffffff


	//   ....[44]....
        /*01c4*/ 	.word	0xffffffff


	//   ....[45]....
        /*01c8*/ 	.word	0xffffffff


	//   ....[46]....
        /*01cc*/ 	.word	0xffffffff


	//   ....[47]....
        /*01d0*/ 	.word	0xffffffff


	//   ....[48]....
        /*01d4*/ 	.word	0xffffffff


	//   ....[49]....
        /*01d8*/ 	.word	0xffffffff


	//   ....[50]....
        /*01dc*/ 	.word	0xffffffff


	//   ....[51]....
        /*01e0*/ 	.word	0xffffffff


	//   ....[52]....
        /*01e4*/ 	.word	0xffffffff


	//   ....[53]....
        /*01e8*/ 	.word	0xffffffff


	//   ....[54]....
        /*01ec*/ 	.word	0xffffffff


	//   ....[55]....
        /*01f0*/ 	.word	0xffffffff


	//   ....[56]....
        /*01f4*/ 	.word	0xffffffff


	//   ....[57]....
        /*01f8*/ 	.word	0xffffffff


	//   ....[58]....
        /*01fc*/ 	.word	0xffffffff


	//   ....[59]....
        /*0200*/ 	.word	0xffffffff


	//   ....[60]....
        /*0204*/ 	.word	0xffffffff


	//   ....[61]....
        /*0208*/ 	.word	0xffffffff


	//   ....[62]....
        /*020c*/ 	.word	0xffffffff


	//   ....[63]....
        /*0210*/ 	.word	0xffffffff


	//   ....[64]....
        /*0214*/ 	.word	0xffffffff


	//   ....[65]....
        /*0218*/ 	.word	0xffffffff


	//   ....[66]....
        /*021c*/ 	.word	0xffffffff


	//   ....[67]....
        /*0220*/ 	.word	0xffffffff


	//   ....[68]....
        /*0224*/ 	.word	0xffffffff


	//   ....[69]....
        /*0228*/ 	.word	0xffffffff


	//   ....[70]....
        /*022c*/ 	.word	0xffffffff


	//   ....[71]....
        /*0230*/ 	.word	0xffffffff


	//   ....[72]....
        /*0234*/ 	.word	0xffffffff


	//   ....[73]....
        /*0238*/ 	.word	0xffffffff


	//   ....[74]....
        /*023c*/ 	.word	0xffffffff


	//   ....[75]....
        /*0240*/ 	.word	0xffffffff


	//   ....[76]....
        /*0244*/ 	.word	0xffffffff


	//   ....[77]....
        /*0248*/ 	.word	0xffffffff


	//   ....[78]....
        /*024c*/ 	.word	0xffffffff


	//   ....[79]....
        /*0250*/ 	.word	0xffffffff


	//   ....[80]....
        /*0254*/ 	.word	0xffffffff


	//   ....[81]....
        /*0258*/ 	.word	0xffffffff


	//   ....[82]....
        /*025c*/ 	.word	0xffffffff


	//   ....[83]....
        /*0260*/ 	.word	0xffffffff


	//   ....[84]....
        /*0264*/ 	.word	0xffffffff


	//   ....[85]....
        /*0268*/ 	.word	0xffffffff


	//   ....[86]....
        /*026c*/ 	.word	0xffffffff


	//   ....[87]....
        /*0270*/ 	.word	0xffffffff


	//   ....[88]....
        /*0274*/ 	.word	0xffffffff


	//   ....[89]....
        /*0278*/ 	.word	0xffffffff


	//   ....[90]....
        /*027c*/ 	.word	0xffffffff


	//   ....[91]....
        /*0280*/ 	.word	0xffffffff


	//   ....[92]....
        /*0284*/ 	.word	0xffffffff


	//   ....[93]....
        /*0288*/ 	.word	0xffffffff


	//   ....[94]....
        /*028c*/ 	.word	0xffffffff


	//   ....[95]....
        /*0290*/ 	.word	0xffffffff


	//   ....[96]....
        /*0294*/ 	.word	0xffffffff


	//   ....[97]....
        /*0298*/ 	.word	0xffffffff


	//   ....[98]....
        /*029c*/ 	.word	0xffffffff


	//   ....[99]....
        /*02a0*/ 	.word	0xffffffff


	//   ....[100]....
        /*02a4*/ 	.word	0xffffffff


	//   ....[101]....
        /*02a8*/ 	.word	0xffffffff


	//   ....[102]....
        /*02ac*/ 	.word	0xffffffff


	//   ....[103]....
        /*02b0*/ 	.word	0xffffffff


	//   ....[104]....
        /*02b4*/ 	.word	0xffffffff


	//   ....[105]....
        /*02b8*/ 	.word	0xffffffff


	//   ....[106]....
        /*02bc*/ 	.word	0xffffffff


	//   ....[107]....
        /*02c0*/ 	.word	0xffffffff


	//   ....[108]....
        /*02c4*/ 	.word	0xffffffff


	//   ....[109]....
        /*02c8*/ 	.word	0xffffffff


	//   ....[110]....
        /*02cc*/ 	.word	0xffffffff


	//   ....[111]....
        /*02d0*/ 	.word	0xffffffff


	//   ....[112]....
        /*02d4*/ 	.word	0xffffffff


	//   ....[113]....
        /*02d8*/ 	.word	0xffffffff


	//   ....[114]....
        /*02dc*/ 	.word	0xffffffff


	//   ....[115]....
        /*02e0*/ 	.word	0xffffffff


	//   ....[116]....
        /*02e4*/ 	.word	0xffffffff


	//   ....[117]....
        /*02e8*/ 	.word	0xffffffff


	//   ....[118]....
        /*02ec*/ 	.word	0xffffffff


	//   ....[119]....
        /*02f0*/ 	.word	0xffffffff


	//   ....[120]....
        /*02f4*/ 	.word	0xffffffff


	//   ....[121]....
        /*02f8*/ 	.word	0xffffffff


	//   ....[122]....
        /*02fc*/ 	.word	0xffffffff


	//   ....[123]....
        /*0300*/ 	.word	0xffffffff


	//   ....[124]....
        /*0304*/ 	.word	0xffffffff


	//   ....[125]....
        /*0308*/ 	.word	0xffffffff


	//   ....[126]....
        /*030c*/ 	.word	0xffffffff


	//   ....[127]....
        /*0310*/ 	.word	0xffffffff


	//   ....[128]....
        /*0314*/ 	.word	0xffffffff


	//   ....[129]....
        /*0318*/ 	.word	0xffffffff


	//   ....[130]....
        /*031c*/ 	.word	0xffffffff


	//   ....[131]....
        /*0320*/ 	.word	0x0500000f


	//   ....[132]....
        /*0324*/ 	.word	0x0500000f


	//   ....[133]....
        /*0328*/ 	.word	0x0500000f


	//   ....[134]....
        /*032c*/ 	.word	0x0500000f


	//   ....[135]....
        /*0330*/ 	.word	0x0500000f


	//   ....[136]....
        /*0334*/ 	.word	0x0500000f


	//   ....[137]....
        /*0338*/ 	.word	0x0500000f


	//   ....[138]....
        /*033c*/ 	.word	0x0500000f


	//   ....[139]....
        /*0340*/ 	.word	0x0500000f


	//   ....[140]....
        /*0344*/ 	.word	0x0500000f


	//   ....[141]....
        /*0348*/ 	.word	0x0500000f


	//   ....[142]....
        /*034c*/ 	.word	0x0500000f


	//   ....[143]....
        /*0350*/ 	.word	0x0500000f


	//   ....[144]....
        /*0354*/ 	.word	0x0500000f


	//   ....[145]....
        /*0358*/ 	.word	0x0500000f


	//   ....[146]....
        /*035c*/ 	.word	0x0500000f


	//   ....[147]....
        /*0360*/ 	.word	0x0500000f


	//   ....[148]....
        /*0364*/ 	.word	0x0500000f


	//   ....[149]....
        /*0368*/ 	.word	0x0500000f


	//   ....[150]....
        /*036c*/ 	.word	0x0500000f


	//   ....[151]....
        /*0370*/ 	.word	0x0500000f


	//   ....[152]....
        /*0374*/ 	.word	0x0500000f


	//   ....[153]....
        /*0378*/ 	.word	0x0500000f


	//   ....[154]....
        /*037c*/ 	.word	0x0500000f


	//   ....[155]....
        /*0380*/ 	.word	0x0500000f


	//   ....[156]....
        /*0384*/ 	.word	0x0500000f


	//   ....[157]....
        /*0388*/ 	.word	0x0500000f


	//   ....[158]....
        /*038c*/ 	.word	0x0500000f


	//   ....[159]....
        /*0390*/ 	.word	0x0500000f


	//   ....[160]....
        /*0394*/ 	.word	0x0500000f


	//   ....[161]....
        /*0398*/ 	.word	0x0500000f


	//   ....[162]....
        /*039c*/ 	.word	0x0500000f


	//   ....[163]....
        /*03a0*/ 	.word	0x0500000f


	//   ....[164]....
        /*03a4*/ 	.word	0x0500000f


	//   ....[165]....
        /*03a8*/ 	.word	0x0500000f


	//   ....[166]....
        /*03ac*/ 	.word	0x0500000f


	//   ....[167]....
        /*03b0*/ 	.word	0x0500000f


	//   ....[168]....
        /*03b4*/ 	.word	0x0500000f


	//   ....[169]....
        /*03b8*/ 	.word	0x0500000f


	//   ....[170]....
        /*03bc*/ 	.word	0x0500000f


	//   ....[171]....
        /*03c0*/ 	.word	0x0500000f


	//   ....[172]....
        /*03c4*/ 	.word	0x0500000f


	//   ....[173]....
        /*03c8*/ 	.word	0x0500000f


	//   ....[174]....
        /*03cc*/ 	.word	0x0500000f


	//   ....[175]....
        /*03d0*/ 	.word	0x0500000f


	//   ....[176]....
        /*03d4*/ 	.word	0x0500000f


	//   ....[177]....
        /*03d8*/ 	.word	0x0500000f


	//   ....[178]....
        /*03dc*/ 	.word	0x0500000f


	//   ....[179]....
        /*03e0*/ 	.word	0x0500000f


	//   ....[180]....
        /*03e4*/ 	.word	0x0500000f


	//   ....[181]....
        /*03e8*/ 	.word	0x0500000f


	//   ....[182]....
        /*03ec*/ 	.word	0x0500000f


	//   ....[183]....
        /*03f0*/ 	.word	0x0500000f


	//   ....[184]....
        /*03f4*/ 	.word	0x0500000f


	//   ....[185]....
        /*03f8*/ 	.word	0x0500000f


	//   ....[186]....
        /*03fc*/ 	.word	0x0500000f


	//   ....[187]....
        /*0400*/ 	.word	0x0500000f


	//   ....[188]....
        /*0404*/ 	.word	0x0500000f


	//   ....[189]....
        /*0408*/ 	.word	0x0500000f


	//   ....[190]....
        /*040c*/ 	.word	0x0500000f


	//----- nvinfo : EIATTR_COOP_GROUP_INSTR_OFFSETS
	.align		4
.L_814:
        /*0410*/ 	.byte	0x04, 0x28
        /*0412*/ 	.short	(.L_816 - .L_815)


	//   ....[0]....
.L_815:
        /*0414*/ 	.word	0x00000070


	//   ....[1]....
        /*0418*/ 	.word	0x000000b0


	//   ....[2]....
        /*041c*/ 	.word	0x00000290


	//   ....[3]....
        /*0420*/ 	.word	0x000003f0


	//   ....[4]....
        /*0424*/ 	.word	0x00000510


	//   ....[5]....
        /*0428*/ 	.word	0x00000670


	//   ....[6]....
        /*042c*/ 	.word	0x00002350


	//   ....[7]....
        /*0430*/ 	.word	0x000047d0


	//   ....[8]....
        /*0434*/ 	.word	0x00004f20


	//   ....[9]....
        /*0438*/ 	.word	0x000055d0


	//   ....[10]....
        /*043c*/ 	.word	0x00005a70


	//   ....[11]....
        /*0440*/ 	.word	0x00005b70


	//   ....[12]....
        /*0444*/ 	.word	0x00005ec0


	//   ....[13]....
        /*0448*/ 	.word	0x00005f80


	//   ....[14]....
        /*044c*/ 	.word	0x000067d0


	//   ....[15]....
        /*0450*/ 	.word	0x00006ea0


	//   ....[16]....
        /*0454*/ 	.word	0x000070c0


	//   ....[17]....
        /*0458*/ 	.word	0x00007930


	//   ....[18]....
        /*045c*/ 	.word	0x00007a20


	//   ....[19]....
        /*0460*/ 	.word	0x00007f70


	//   ....[20]....
        /*0464*/ 	.word	0x00007fd0


	//   ....[21]....
        /*0468*/ 	.word	0x00009090


	//   ....[22]....
        /*046c*/ 	.word	0x00009850


	//   ....[23]....
        /*0470*/ 	.word	0x00009870


	//   ....[24]....
        /*0474*/ 	.word	0x00009cd0


	//   ....[25]....
        /*0478*/ 	.word	0x00009ea0


	//   ....[26]....
        /*047c*/ 	.word	0x0000ac20


	//   ....[27]....
        /*0480*/ 	.word	0x0000b0e0


	//   ....[28]....
        /*0484*/ 	.word	0x0000b300


	//   ....[29]....
        /*0488*/ 	.word	0x0000bb70


	//   ....[30]....
        /*048c*/ 	.word	0x0000bc60


	//   ....[31]....
        /*0490*/ 	.word	0x0000c1b0


	//   ....[32]....
        /*0494*/ 	.word	0x0000c210


	//   ....[33]....
        /*0498*/ 	.word	0x0000d2d0


	//   ....[34]....
        /*049c*/ 	.word	0x0000d3b0


	//   ....[35]....
        /*04a0*/ 	.word	0x0000d420


	//   ....[36]....
        /*04a4*/ 	.word	0x0000d450


	//   ....[37]....
        /*04a8*/ 	.word	0x0000d490


	//   ....[38]....
        /*04ac*/ 	.word	0x0000ec90


	//   ....[39]....
        /*04b0*/ 	.word	0x0000f090


	//   ....[40]....
        /*04b4*/ 	.word	0x0000f0a0


	//   ....[41]....
        /*04b8*/ 	.word	0x0000f0b0


	//   ....[42]....
        /*04bc*/ 	.word	0x0000f0e0


	//   ....[43]....
        /*04c0*/ 	.word	0x0000fd20


	//   ....[44]....
        /*04c4*/ 	.word	0x0000fd30


	//   ....[45]....
        /*04c8*/ 	.word	0x0000ffd0


	//   ....[46]....
        /*04cc*/ 	.word	0x0000fff0


	//   ....[47]....
        /*04d0*/ 	.word	0x00010720


	//   ....[48]....
        /*04d4*/ 	.word	0x00010750


	//   ....[49]....
        /*04d8*/ 	.word	0x00010ff0


	//   ....[50]....
        /*04dc*/ 	.word	0x00011010


	//   ....[51]....
        /*04e0*/ 	.word	0x000123a0


	//   ....[52]....
        /*04e4*/ 	.word	0x000123e0


	//   ....[53]....
        /*04e8*/ 	.word	0x00012620


	//   ....[54]....
        /*04ec*/ 	.word	0x00012640


	//   ....[55]....
        /*04f0*/ 	.word	0x00012900


	//   ....[56]....
        /*04f4*/ 	.word	0x00012af0


	//   ....[57]....
        /*04f8*/ 	.word	0x00012b20


	//   ....[58]....
        /*04fc*/ 	.word	0x00012b50


	//   ....[59]....
        /*0500*/ 	.word	0x00012b80


	//   ....[60]....
        /*0504*/ 	.word	0x00012bb0


	//   ....[61]....
        /*0508*/ 	.word	0x00012be0


	//   ....[62]....
        /*050c*/ 	.word	0x00012d50


	//   ....[63]....
        /*0510*/ 	.word	0x00012d80


	//   ....[64]....
        /*0514*/ 	.word	0x00012db0


	//   ....[65]....
        /*0518*/ 	.word	0x00012de0


	//   ....[66]....
        /*051c*/ 	.word	0x00012e10


	//   ....[67]....
        /*0520*/ 	.word	0x00012e40


	//   ....[68]....
        /*0524*/ 	.word	0x00012ed0


	//   ....[69]....
        /*0528*/ 	.word	0x00012f00


	//   ....[70]....
        /*052c*/ 	.word	0x00012f10


	//   ....[71]....
        /*0530*/ 	.word	0x00012f50


	//   ....[72]....
        /*0534*/ 	.word	0x000152d0


	//   ....[73]....
        /*0538*/ 	.word	0x000152f0


	//   ....[74]....
        /*053c*/ 	.word	0x00015380


	//   ....[75]....
        /*0540*/ 	.word	0x000153a0


	//   ....[76]....
        /*0544*/ 	.word	0x00015420


	//   ....[77]....
        /*0548*/ 	.word	0x00015440


	//   ....[78]....
        /*054c*/ 	.word	0x00015450


	//   ....[79]....
        /*0550*/ 	.word	0x00015460


	//   ....[80]....
        /*0554*/ 	.word	0x00015b20


	//   ....[81]....
        /*0558*/ 	.word	0x00015b50


	//   ....[82]....
        /*055c*/ 	.word	0x00015bf0


	//   ....[83]....
        /*0560*/ 	.word	0x00015c10


	//   ....[84]....
        /*0564*/ 	.word	0x00015c90


	//   ....[85]....
        /*0568*/ 	.word	0x00015cb0


	//   ....[86]....
        /*056c*/ 	.word	0x00015cc0


	//   ....[87]....
        /*0570*/ 	.word	0x00015cd0


	//   ....[88]....
        /*0574*/ 	.word	0x00016120


	//   ....[89]....
        /*0578*/ 	.word	0x00016150


	//   ....[90]....
        /*057c*/ 	.word	0x00016340


	//   ....[91]....
        /*0580*/ 	.word	0x00016380


	//   ....[92]....
        /*0584*/ 	.word	0x00016390


	//   ....[93]....
        /*0588*/ 	.word	0x000163a0


	//   ....[94]....
        /*058c*/ 	.word	0x000164f0


	//   ....[95]....
        /*0590*/ 	.word	0x00016640


	//   ....[96]....
        /*0594*/ 	.word	0x00016e20


	//   ....[97]....
        /*0598*/ 	.word	0x00016e40


	//   ....[98]....
        /*059c*/ 	.word	0x00016e90


	//   ....[99]....
        /*05a0*/ 	.word	0x00016ea0


	//   ....[100]....
        /*05a4*/ 	.word	0x00016ee0


	//   ....[101]....
        /*05a8*/ 	.word	0x00016ef0


	//   ....[102]....
        /*05ac*/ 	.word	0x00016f00


	//   ....[103]....
        /*05b0*/ 	.word	0x00016f40


	//   ....[104]....
        /*05b4*/ 	.word	0x00017240


	//   ....[105]....
        /*05b8*/ 	.word	0x00017280


	//   ....[106]....
        /*05bc*/ 	.word	0x000172a0


	//   ....[107]....
        /*05c0*/ 	.word	0x000172c0


	//   ....[108]....
        /*05c4*/ 	.word	0x000172f0


	//   ....[109]....
        /*05c8*/ 	.word	0x00017310


	//   ....[110]....
        /*05cc*/ 	.word	0x00017410


	//   ....[111]....
        /*05d0*/ 	.word	0x00017560


	//   ....[112]....
        /*05d4*/ 	.word	0x00017ba0


	//   ....[113]....
        /*05d8*/ 	.word	0x00017bd0


	//   ....[114]....
        /*05dc*/ 	.word	0x00017c30


	//   ....[115]....
        /*05e0*/ 	.word	0x00017c60


	//   ....[116]....
        /*05e4*/ 	.word	0x00017c90


	//   ....[117]....
        /*05e8*/ 	.word	0x00017cc0


	//   ....[118]....
        /*05ec*/ 	.word	0x00017cf0


	//   ....[119]....
        /*05f0*/ 	.word	0x00017d20


	//   ....[120]....
        /*05f4*/ 	.word	0x00017ec0


	//   ....[121]....
        /*05f8*/ 	.word	0x00017ef0


	//   ....[122]....
        /*05fc*/ 	.word	0x00017f20


	//   ....[123]....
        /*0600*/ 	.word	0x00017f50


	//   ....[124]....
        /*0604*/ 	.word	0x00017f80


	//   ....[125]....
        /*0608*/ 	.word	0x00017fb0


	//   ....[126]....
        /*060c*/ 	.word	0x00018070


	//   ....[127]....
        /*0610*/ 	.word	0x00018090


	//   ....[128]....
        /*0614*/ 	.word	0x000180b0


	//   ....[129]....
        /*0618*/ 	.word	0x00018110


	//   ....[130]....
        /*061c*/ 	.word	0x00018b30


	//   ....[131]....
        /*0620*/ 	.word	0x00019240


	//   ....[132]....
        /*0624*/ 	.word	0x00019330


	//   ....[133]....
        /*0628*/ 	.word	0x000193d0


	//   ....[134]....
        /*062c*/ 	.word	0x00019430


	//   ....[135]....
        /*0630*/ 	.word	0x00019520


	//   ....[136]....
        /*0634*/ 	.word	0x00019590


	//   ....[137]....
        /*0638*/ 	.word	0x00019680


	//   ....[138]....
        /*063c*/ 	.word	0x000196f0


	//   ....[139]....
        /*0640*/ 	.word	0x00019790


	//   ....[140]....
        /*0644*/ 	.word	0x00019880


	//   ....[141]....
        /*0648*/ 	.word	0x000198f0


	//   ....[142]....
        /*064c*/ 	.word	0x00019950


	//   ....[143]....
        /*0650*/ 	.word	0x00019a40


	//   ....[144]....
        /*0654*/ 	.word	0x00019aa0


	//   ....[145]....
        /*0658*/ 	.word	0x00019ba0


	//   ....[146]....
        /*065c*/ 	.word	0x00019c00


	//   ....[147]....
        /*0660*/ 	.word	0x00019ca0


	//   ....[148]....
        /*0664*/ 	.word	0x00019e20


	//   ....[149]....
        /*0668*/ 	.word	0x00019f20


	//   ....[150]....
        /*066c*/ 	.word	0x0001a190


	//   ....[151]....
        /*0670*/ 	.word	0x0001a1e0


	//   ....[152]....
        /*0674*/ 	.word	0x0001a3b0


	//   ....[153]....
        /*0678*/ 	.word	0x0001a400


	//   ....[154]....
        /*067c*/ 	.word	0x0001a5d0


	//   ....[155]....
        /*0680*/ 	.word	0x0001a620


	//   ....[156]....
        /*0684*/ 	.word	0x0001a710


	//   ....[157]....
        /*0688*/ 	.word	0x0001a7b0


	//   ....[158]....
        /*068c*/ 	.word	0x0001a810


	//   ....[159]....
        /*0690*/ 	.word	0x0001a8c0


	//   ....[160]....
        /*0694*/ 	.word	0x0001a920


	//   ....[161]....
        /*0698*/ 	.word	0x0001a9d0


	//   ....[162]....
        /*069c*/ 	.word	0x0001aa30


	//   ....[163]....
        /*06a0*/ 	.word	0x0001aae0


	//   ....[164]....
        /*06a4*/ 	.word	0x0001abd0


	//   ....[165]....
        /*06a8*/ 	.word	0x0001acb0


	//   ....[166]....
        /*06ac*/ 	.word	0x0001adc0


	//   ....[167]....
        /*06b0*/ 	.word	0x0001aec0


	//   ....[168]....
        /*06b4*/ 	.word	0x0001aff0


	//   ....[169]....
        /*06b8*/ 	.word	0x0001b0d0


	//   ....[170]....
        /*06bc*/ 	.word	0x0001b1d0


	//   ....[171]....
        /*06c0*/ 	.word	0x0001b2b0


	//   ....[172]....
        /*06c4*/ 	.word	0x0001b340


	//   ....[173]....
        /*06c8*/ 	.word	0x0001b3e0


	//   ....[174]....
        /*06cc*/ 	.word	0x0001b550


	//   ....[175]....
        /*06d0*/ 	.word	0x0001b5c0


	//   ....[176]....
        /*06d4*/ 	.word	0x0001b630


	//   ....[177]....
        /*06d8*/ 	.word	0x0001b6a0


	//   ....[178]....
        /*06dc*/ 	.word	0x0001b710


	//   ....[179]....
        /*06e0*/ 	.word	0x0001b790


	//   ....[180]....
        /*06e4*/ 	.word	0x0001b810


	//   ....[181]....
        /*06e8*/ 	.word	0x0001b8a0


	//   ....[182]....
        /*06ec*/ 	.word	0x0001b910


	//   ....[183]....
        /*06f0*/ 	.word	0x0001b980


	//   ....[184]....
        /*06f4*/ 	.word	0x0001b9f0


	//   ....[185]....
        /*06f8*/ 	.word	0x0001ba70


	//   ....[186]....
        /*06fc*/ 	.word	0x0001bae0


	//   ....[187]....
        /*0700*/ 	.word	0x0001bb70


	//   ....[188]....
        /*0704*/ 	.word	0x0001bbd0


	//   ....[189]....
        /*0708*/ 	.word	0x0001bc60


	//   ....[190]....
        /*070c*/ 	.word	0x0001bd90


	//----- nvinfo : EIATTR_REG_RECONFIG
	.align		4
.L_816:
        /*0710*/ 	.byte	0x01, 0x54
	.zero		2


	//----- nvinfo : EIATTR_SYSCALL_OFFSETS
	.align		4
        /*0714*/ 	.byte	0x04, 0x46
        /*0716*/ 	.short	(.L_818 - .L_817)


	//   ....[0]....
.L_817:
        /*0718*/ 	.word	0x000049a0


	//   ....[1]....
        /*071c*/ 	.word	0x00014750


	//   ....[2]....
        /*0720*/ 	.word	0x000148a0


	//   ....[3]....
        /*0724*/ 	.word	0x00014990


	//   ....[4]....
        /*0728*/ 	.word	0x00015780


	//----- nvinfo : EIATTR_MBARRIER_INSTR_OFFSETS
	.align		4
.L_818:
        /*072c*/ 	.byte	0x04, 0x39
        /*072e*/ 	.short	(.L_820 - .L_819)


	//   ....[0]....
.L_819:
        /*0730*/ 	.word	0x00000180
        /*0734*/ 	.word	0x000000ff
        /*0738*/ 	.word	0x00028c00
        /*073c*/ 	.short	0x0100
        /*073e*/ 	.byte	0x08
	.zero		1


	//   ....[1]....
        /*0740*/ 	.word	0x00000190
        /*0744*/ 	.word	0x000000ff
        /*0748*/ 	.word	0x00028c20
        /*074c*/ 	.short	0x0100
        /*074e*/ 	.byte	0x08
	.zero		1


	//   ....[2]....
        /*0750*/ 	.word	0x00000240
        /*0754*/ 	.word	0x000000ff
        /*0758*/ 	.word	0x00028c30
        /*075c*/ 	.short	0x0100
        /*075e*/ 	.byte	0x06
	.zero		1


	//   ....[3]....
        /*0760*/ 	.word	0x00000250
        /*0764*/ 	.word	0x000000ff
        /*0768*/ 	.word	0x00028c40
        /*076c*/ 	.short	0x0100
        /*076e*/ 	.byte	0x06
	.zero		1


	//   ....[4]....
        /*0770*/ 	.word	0x00000260
        /*0774*/ 	.word	0x000000ff
        /*0778*/ 	.word	0x00028c38
        /*077c*/ 	.short	0x0100
        /*077e*/ 	.byte	0x06
	.zero		1


	//   ....[5]....
        /*0780*/ 	.word	0x00000270
        /*0784*/ 	.word	0x000000ff
        /*0788*/ 	.word	0x00028c48
        /*078c*/ 	.short	0x0100
        /*078e*/ 	.byte	0x06
	.zero		1


	//   ....[6]....
        /*0790*/ 	.word	0x000003a0
        /*0794*/ 	.word	0x000000ff
        /*0798*/ 	.word	0x00028c50
        /*079c*/ 	.short	0x0100
        /*079e*/ 	.byte	0x08
	.zero		1


	//   ....[7]....
        /*07a0*/ 	.word	0x000003b0
        /*07a4*/ 	.word	0x000000ff
        /*07a8*/ 	.word	0x00028c60
        /*07ac*/ 	.short	0x0100
        /*07ae*/ 	.byte	0x08
	.zero		1


	//   ....[8]....
        /*07b0*/ 	.word	0x000003c0
        /*07b4*/ 	.word	0x000000ff
        /*07b8*/ 	.word	0x00028c58
        /*07bc*/ 	.short	0x0100
        /*07be*/ 	.byte	0x08
	.zero		1


	//   ....[9]....
        /*07c0*/ 	.word	0x000003d0
        /*07c4*/ 	.word	0x000000ff
        /*07c8*/ 	.word	0x00028c68
        /*07cc*/ 	.short	0x0100
        /*07ce*/ 	.byte	0x08
	.zero		1


	//   ....[10]....
        /*07d0*/ 	.word	0x000004c0
        /*07d4*/ 	.word	0x000000ff
        /*07d8*/ 	.word	0x00028c70
        /*07dc*/ 	.short	0x0100
        /*07de*/ 	.byte	0x06
	.zero		1


	//   ....[11]....
        /*07e0*/ 	.word	0x000004d0
        /*07e4*/ 	.word	0x000000ff
        /*07e8*/ 	.word	0x00028c80
        /*07ec*/ 	.short	0x0100
        /*07ee*/ 	.byte	0x06
	.zero		1


	//   ....[12]....
        /*07f0*/ 	.word	0x000004e0
        /*07f4*/ 	.word	0x000000ff
        /*07f8*/ 	.word	0x00028c78
        /*07fc*/ 	.short	0x0100
        /*07fe*/ 	.byte	0x06
	.zero		1


	//   ....[13]....
        /*0800*/ 	.word	0x000004f0
        /*0804*/ 	.word	0x000000ff
        /*0808*/ 	.word	0x00028c88
        /*080c*/ 	.short	0x0100
        /*080e*/ 	.byte	0x06
	.zero		1


	//   ....[14]....
        /*0810*/ 	.word	0x00000620
        /*0814*/ 	.word	0x000000ff
        /*0818*/ 	.word	0x00028c90
        /*081c*/ 	.short	0x0100
        /*081e*/ 	.byte	0x08
	.zero		1


	//   ....[15]....
        /*0820*/ 	.word	0x00000630
        /*0824*/ 	.word	0x000000ff
        /*0828*/ 	.word	0x00028ca0
        /*082c*/ 	.short	0x0100
        /*082e*/ 	.byte	0x08
	.zero		1


	//   ....[16]....
        /*0830*/ 	.word	0x00000640
        /*0834*/ 	.word	0x000000ff
        /*0838*/ 	.word	0x00028c98
        /*083c*/ 	.short	0x0100
        /*083e*/ 	.byte	0x08
	.zero		1


	//   ....[17]....
        /*0840*/ 	.word	0x00000650
        /*0844*/ 	.word	0x000000ff
        /*0848*/ 	.word	0x00028ca8
        /*084c*/ 	.short	0x0100
        /*084e*/ 	.byte	0x08
	.zero		1


	//   ....[18]....
        /*0850*/ 	.word	0x00000790
        /*0854*/ 	.word	0x000000ff
        /*0858*/ 	.word	0x00028cb0
        /*085c*/ 	.short	0x0100
        /*085e*/ 	.byte	0x08
	.zero		1


	//   ....[19]....
        /*0860*/ 	.word	0x000007a0
        /*0864*/ 	.word	0x000000ff
        /*0868*/ 	.word	0x00028cc0
        /*086c*/ 	.short	0x0100
        /*086e*/ 	.byte	0x08
	.zero		1


	//   ....[20]....
        /*0870*/ 	.word	0x000007b0
        /*0874*/ 	.word	0x000000ff
        /*0878*/ 	.word	0x00028cb8
        /*087c*/ 	.short	0x0100
        /*087e*/ 	.byte	0x08
	.zero		1


	//   ....[21]....
        /*0880*/ 	.word	0x000007c0
        /*0884*/ 	.word	0x000000ff
        /*0888*/ 	.word	0x00028cc8
        /*088c*/ 	.short	0x0100
        /*088e*/ 	.byte	0x08
	.zero		1


	//   ....[22]....
        /*0890*/ 	.word	0x00002490
        /*0894*/ 	.word	0x000000ff
        /*0898*/ 	.word	0x00028c50
        /*089c*/ 	.short	0x010a
        /*089e*/ 	.byte	0x17
	.zero		1


	//   ....[23]....
        /*08a0*/ 	.word	0x00002730
        /*08a4*/ 	.word	0x000000ff
        /*08a8*/ 	.word	0x00000000
        /*08ac*/ 	.short	0x0101
        /*08ae*/ 	.byte	0x06
	.zero		1


	//   ....[24]....
        /*08b0*/ 	.word	0x000030c0
        /*08b4*/ 	.word	0x000000ff
        /*08b8*/ 	.word	0x00028c50
        /*08bc*/ 	.short	0x010a
        /*08be*/ 	.byte	0x17
	.zero		1


	//   ....[25]....
        /*08c0*/ 	.word	0x00003100
        /*08c4*/ 	.word	0x000000ff
        /*08c8*/ 	.word	0x00028c50
        /*08cc*/ 	.short	0x010a
        /*08ce*/ 	.byte	0x17
	.zero		1


	//   ....[26]....
        /*08d0*/ 	.word	0x000032f0
        /*08d4*/ 	.word	0x000000ff
        /*08d8*/ 	.word	0x00000000
        /*08dc*/ 	.short	0x0101
        /*08de*/ 	.byte	0x06
	.zero		1


	//   ....[27]....
        /*08e0*/ 	.word	0x00004a50
        /*08e4*/ 	.word	0x000000ff
        /*08e8*/ 	.word	0x00028c00
        /*08ec*/ 	.short	0x010a
        /*08ee*/ 	.byte	0x29
	.zero		1


	//   ....[28]....
        /*08f0*/ 	.word	0x00004ad0
        /*08f4*/ 	.word	0x00000007
        /*08f8*/ 	.word	0x00028c30
        /*08fc*/ 	.short	0x010a
        /*08fe*/ 	.byte	0x3f
	.zero		1


	//   ....[29]....
        /*0900*/ 	.word	0x00004b10
        /*0904*/ 	.word	0x00000007
        /*0908*/ 	.word	0x00028c30
        /*090c*/ 	.short	0x010a
        /*090e*/ 	.byte	0x3f
	.zero		1


	//   ....[30]....
        /*0910*/ 	.word	0x00004f00
        /*0914*/ 	.word	0x000000ff
        /*0918*/ 	.word	0x00000000
        /*091c*/ 	.short	0x0101
        /*091e*/ 	.byte	0x06
	.zero		1


	//   ....[31]....
        /*0920*/ 	.word	0x00006590
        /*0924*/ 	.word	0x00000007
        /*0928*/ 	.word	0x00028c50
        /*092c*/ 	.short	0x010a
        /*092e*/ 	.byte	0x3f
	.zero		1


	//   ....[32]....
        /*0930*/ 	.word	0x000065d0
        /*0934*/ 	.word	0x00000007
        /*0938*/ 	.word	0x00028c50
        /*093c*/ 	.short	0x010a
        /*093e*/ 	.byte	0x3f
	.zero		1


	//   ....[33]....
        /*0940*/ 	.word	0x000068c0
        /*0944*/ 	.word	0x000000ff
        /*0948*/ 	.word	0x00000000
        /*094c*/ 	.short	0x0101
        /*094e*/ 	.byte	0x0e
	.zero		1


	//   ....[34]....
        /*0950*/ 	.word	0x00006be0
        /*0954*/ 	.word	0x000000ff
        /*0958*/ 	.word	0x00028c30
        /*095c*/ 	.short	0x010a
        /*095e*/ 	.byte	0x17
	.zero		1


	//   ....[35]....
        /*0960*/ 	.word	0x00006c20
        /*0964*/ 	.word	0x000000ff
        /*0968*/ 	.word	0x00028c30
        /*096c*/ 	.short	0x010a
        /*096e*/ 	.byte	0x17
	.zero		1


	//   ....[36]....
        /*0970*/ 	.word	0x00006ee0
        /*0974*/ 	.word	0x000000ff
        /*0978*/ 	.word	0x00000000
        /*097c*/ 	.short	0x0101
        /*097e*/ 	.byte	0x06
	.zero		1


	//   ....[37]....
        /*0980*/ 	.word	0x00008e50
        /*0984*/ 	.word	0x000000ff
        /*0988*/ 	.word	0x00028c50
        /*098c*/ 	.short	0x010a
        /*098e*/ 	.byte	0x17
	.zero		1


	//   ....[38]....
        /*0990*/ 	.word	0x00008e90
        /*0994*/ 	.word	0x000000ff
        /*0998*/ 	.word	0x00028c50
        /*099c*/ 	.short	0x010a
        /*099e*/ 	.byte	0x17
	.zero		1


	//   ....[39]....
        /*09a0*/ 	.word	0x00009150
        /*09a4*/ 	.word	0x000000ff
        /*09a8*/ 	.word	0x00000000
        /*09ac*/ 	.short	0x0101
        /*09ae*/ 	.byte	0x17
	.zero		1


	//   ....[40]....
        /*09b0*/ 	.word	0x00009500
        /*09b4*/ 	.word	0x000000ff
        /*09b8*/ 	.word	0x00028c30
        /*09bc*/ 	.short	0x010a
        /*09be*/ 	.byte	0x17
	.zero		1


	//   ....[41]....
        /*09c0*/ 	.word	0x00009540
        /*09c4*/ 	.word	0x000000ff
        /*09c8*/ 	.word	0x00028c30
        /*09cc*/ 	.short	0x010a
        /*09ce*/ 	.byte	0x17
	.zero		1


	//   ....[42]....
        /*09d0*/ 	.word	0x00009780
        /*09d4*/ 	.word	0x000000ff
        /*09d8*/ 	.word	0x00000000
        /*09dc*/ 	.short	0x0101
        /*09de*/ 	.byte	0x06
	.zero		1


	//   ....[43]....
        /*09e0*/ 	.word	0x0000a9e0
        /*09e4*/ 	.word	0x000000ff
        /*09e8*/ 	.word	0x00028c50
        /*09ec*/ 	.short	0x010a
        /*09ee*/ 	.byte	0x17
	.zero		1


	//   ....[44]....
        /*09f0*/ 	.word	0x0000aa20
        /*09f4*/ 	.word	0x000000ff
        /*09f8*/ 	.word	0x00028c50
        /*09fc*/ 	.short	0x010a
        /*09fe*/ 	.byte	0x17
	.zero		1


	//   ....[45]....
        /*0a00*/ 	.word	0x0000acc0
        /*0a04*/ 	.word	0x000000ff
        /*0a08*/ 	.word	0x00000000
        /*0a0c*/ 	.short	0x0101
        /*0a0e*/ 	.byte	0x17
	.zero		1


	//   ....[46]....
        /*0a10*/ 	.word	0x0000ae20
        /*0a14*/ 	.word	0x000000ff
        /*0a18*/ 	.word	0x00028c30
        /*0a1c*/ 	.short	0x010a
        /*0a1e*/ 	.byte	0x14
	.zero		1


	//   ....[47]....
        /*0a20*/ 	.word	0x0000ae60
        /*0a24*/ 	.word	0x000000ff
        /*0a28*/ 	.word	0x00028c30
        /*0a2c*/ 	.short	0x010a
        /*0a2e*/ 	.byte	0x14
	.zero		1


	//   ....[48]....
        /*0a30*/ 	.word	0x0000b120
        /*0a34*/ 	.word	0x000000ff
        /*0a38*/ 	.word	0x00000000
        /*0a3c*/ 	.short	0x0101
        /*0a3e*/ 	.byte	0x06
	.zero		1


	//   ....[49]....
        /*0a40*/ 	.word	0x0000d090
        /*0a44*/ 	.word	0x000000ff
        /*0a48*/ 	.word	0x00028c50
        /*0a4c*/ 	.short	0x010a
        /*0a4e*/ 	.byte	0x14
	.zero		1


	//   ....[50]....
        /*0a50*/ 	.word	0x0000d0d0
        /*0a54*/ 	.word	0x000000ff
        /*0a58*/ 	.word	0x00028c50
        /*0a5c*/ 	.short	0x010a
        /*0a5e*/ 	.byte	0x14
	.zero		1


	//   ....[51]....
        /*0a60*/ 	.word	0x0000d390
        /*0a64*/ 	.word	0x000000ff
        /*0a68*/ 	.word	0x00000000
        /*0a6c*/ 	.short	0x0101
        /*0a6e*/ 	.byte	0x14
	.zero		1


	//   ....[52]....
        /*0a70*/ 	.word	0x0000fd10
        /*0a74*/ 	.word	0x000000ff
        /*0a78*/ 	.word	0x00000000
        /*0a7c*/ 	.short	0x0101
        /*0a7e*/ 	.byte	0x04
	.zero		1


	//   ....[53]....
        /*0a80*/ 	.word	0x00010630
        /*0a84*/ 	.word	0x000000ff
        /*0a88*/ 	.word	0x00000000
        /*0a8c*/ 	.short	0x0101
        /*0a8e*/ 	.byte	0x04
	.zero		1


	//   ....[54]....
        /*0a90*/ 	.word	0x000150b0
        /*0a94*/ 	.word	0x00000019
        /*0a98*/ 	.word	0x00028c40
        /*0a9c*/ 	.short	0x010a
        /*0a9e*/ 	.byte	0x3f
	.zero		1


	//   ....[55]....
        /*0aa0*/ 	.word	0x00015560
        /*0aa4*/ 	.word	0x00000019
        /*0aa8*/ 	.word	0x00028c30
        /*0aac*/ 	.short	0x0107
        /*0aae*/ 	.byte	0x3f
	.zero		1


	//   ....[56]....
        /*0ab0*/ 	.word	0x00015630
        /*0ab4*/ 	.word	0x00000019
        /*0ab8*/ 	.word	0x00028c30
        /*0abc*/ 	.short	0x0101
        /*0abe*/ 	.byte	0x3f
	.zero		1


	//   ....[57]....
        /*0ac0*/ 	.word	0x00015dd0
        /*0ac4*/ 	.word	0x00000011
        /*0ac8*/ 	.word	0x00028c00
        /*0acc*/ 	.short	0x0107
        /*0ace*/ 	.byte	0x3f
	.zero		1


	//   ....[58]....
        /*0ad0*/ 	.word	0x00015ec0
        /*0ad4*/ 	.word	0x00000011
        /*0ad8*/ 	.word	0x00028c00
        /*0adc*/ 	.short	0x0101
        /*0ade*/ 	.byte	0x3f
	.zero		1


	//   ....[59]....
        /*0ae0*/ 	.word	0x00015ee0
        /*0ae4*/ 	.word	0x00000011
        /*0ae8*/ 	.word	0x00028c20
        /*0aec*/ 	.short	0x010a
        /*0aee*/ 	.byte	0x3f
	.zero		1


	//   ....[60]....
        /*0af0*/ 	.word	0x00015f70
        /*0af4*/ 	.word	0x00000019
        /*0af8*/ 	.word	0x00028c60
        /*0afc*/ 	.short	0x010a
        /*0afe*/ 	.byte	0x3f
	.zero		1


	//   ....[61]....
        /*0b00*/ 	.word	0x00016860
        /*0b04*/ 	.word	0x00000019
        /*0b08*/ 	.word	0x00028c50
        /*0b0c*/ 	.short	0x0107
        /*0b0e*/ 	.byte	0x3f
	.zero		1


	//   ....[62]....
        /*0b10*/ 	.word	0x00016930
        /*0b14*/ 	.word	0x00000019
        /*0b18*/ 	.word	0x00028c50
        /*0b1c*/ 	.short	0x0101
        /*0b1e*/ 	.byte	0x3f
	.zero		1


	//   ....[63]....
        /*0b20*/ 	.word	0x00016ca0
        /*0b24*/ 	.word	0x00000006
        /*0b28*/ 	.word	0x00028c40
        /*0b2c*/ 	.short	0x010a
        /*0b2e*/ 	.byte	0x3f
	.zero		1


	//   ....[64]....
        /*0b30*/ 	.word	0x00016fc0
        /*0b34*/ 	.word	0x00000006
        /*0b38*/ 	.word	0x00028c30
        /*0b3c*/ 	.short	0x0107
        /*0b3e*/ 	.byte	0x3f
	.zero		1


	//   ....[65]....
        /*0b40*/ 	.word	0x00017080
        /*0b44*/ 	.word	0x00000006
        /*0b48*/ 	.word	0x00028c30
        /*0b4c*/ 	.short	0x0101
        /*0b4e*/ 	.byte	0x3f
	.zero		1


	//   ....[66]....
        /*0b50*/ 	.word	0x000170b0
        /*0b54*/ 	.word	0x00000006
        /*0b58*/ 	.word	0x00028c60
        /*0b5c*/ 	.short	0x010a
        /*0b5e*/ 	.byte	0x3f
	.zero		1


	//   ....[67]....
        /*0b60*/ 	.word	0x00017760
        /*0b64*/ 	.word	0x00000006
        /*0b68*/ 	.word	0x00028c50
        /*0b6c*/ 	.short	0x0107
        /*0b6e*/ 	.byte	0x3f
	.zero		1


	//   ....[68]....
        /*0b70*/ 	.word	0x00017820
        /*0b74*/ 	.word	0x00000006
        /*0b78*/ 	.word	0x00028c50
        /*0b7c*/ 	.short	0x0101
        /*0b7e*/ 	.byte	0x3f
	.zero		1


	//   ....[69]....
        /*0b80*/ 	.word	0x00018ab0
        /*0b84*/ 	.word	0x00000007
        /*0b88*/ 	.word	0x00028c20
        /*0b8c*/ 	.short	0x010a
        /*0b8e*/ 	.byte	0x3f
	.zero		1


	//   ....[70]....
        /*0b90*/ 	.word	0x00018c30
        /*0b94*/ 	.word	0x00000005
        /*0b98*/ 	.word	0x00028c40
        /*0b9c*/ 	.short	0x010a
        /*0b9e*/ 	.byte	0x3f
	.zero		1


	//   ....[71]....
        /*0ba0*/ 	.word	0x00018cd0
        /*0ba4*/ 	.word	0x00000003
        /*0ba8*/ 	.word	0x00028c40
        /*0bac*/ 	.short	0x010a
        /*0bae*/ 	.byte	0x3f
	.zero		1


	//   ....[72]....
        /*0bb0*/ 	.word	0x00018d10
        /*0bb4*/ 	.word	0x00000005
        /*0bb8*/ 	.word	0x00028c60
        /*0bbc*/ 	.short	0x010a
        /*0bbe*/ 	.byte	0x3f
	.zero		1


	//   ....[73]....
        /*0bc0*/ 	.word	0x00018d50
        /*0bc4*/ 	.word	0x00000003
        /*0bc8*/ 	.word	0x00028c60
        /*0bcc*/ 	.short	0x010a
        /*0bce*/ 	.byte	0x3f
	.zero		1


	//   ....[74]....
        /*0bd0*/ 	.word	0x00018dc0
        /*0bd4*/ 	.word	0x00000003
        /*0bd8*/ 	.word	0x00028c50
        /*0bdc*/ 	.short	0x010a
        /*0bde*/ 	.byte	0x3f
	.zero		1


	//   ....[75]....
        /*0be0*/ 	.word	0x00018e20
        /*0be4*/ 	.word	0x00000003
        /*0be8*/ 	.word	0x00028c50
        /*0bec*/ 	.short	0x010a
        /*0bee*/ 	.byte	0x3f
	.zero		1


	//   ....[76]....
        /*0bf0*/ 	.word	0x00018e80
        /*0bf4*/ 	.word	0x00000003
        /*0bf8*/ 	.word	0x00028c00
        /*0bfc*/ 	.short	0x010a
        /*0bfe*/ 	.byte	0x3f
	.zero		1


	//   ....[77]....
        /*0c00*/ 	.word	0x00018ed0
        /*0c04*/ 	.word	0x00000007
        /*0c08*/ 	.word	0x00028c30
        /*0c0c*/ 	.short	0x010a
        /*0c0e*/ 	.byte	0x3f
	.zero		1


	//   ....[78]....
        /*0c10*/ 	.word	0x00018f20
        /*0c14*/ 	.word	0x00000007
        /*0c18*/ 	.word	0x00028c50
        /*0c1c*/ 	.short	0x010a
        /*0c1e*/ 	.byte	0x3f
	.zero		1


	//   ....[79]....
        /*0c20*/ 	.word	0x00018f80
        /*0c24*/ 	.word	0x00000005
        /*0c28*/ 	.word	0x00028c30
        /*0c2c*/ 	.short	0x010a
        /*0c2e*/ 	.byte	0x3f
	.zero		1


	//   ....[80]....
        /*0c30*/ 	.word	0x00018fe0
        /*0c34*/ 	.word	0x00000007
        /*0c38*/ 	.word	0x00028c50
        /*0c3c*/ 	.short	0x010a
        /*0c3e*/ 	.byte	0x3f
	.zero		1


	//   ....[81]....
        /*0c40*/ 	.word	0x00019040
        /*0c44*/ 	.word	0x00000006
        /*0c48*/ 	.word	0x00028c30
        /*0c4c*/ 	.short	0x010a
        /*0c4e*/ 	.byte	0x3f
	.zero		1


	//   ....[82]....
        /*0c50*/ 	.word	0x000190a0
        /*0c54*/ 	.word	0x00000008
        /*0c58*/ 	.word	0x00028c50
        /*0c5c*/ 	.short	0x010a
        /*0c5e*/ 	.byte	0x3f
	.zero		1


	//   ....[83]....
        /*0c60*/ 	.word	0x00019100
        /*0c64*/ 	.word	0x00000005
        /*0c68*/ 	.word	0x00028c30
        /*0c6c*/ 	.short	0x010a
        /*0c6e*/ 	.byte	0x3f
	.zero		1


	//   ....[84]....
        /*0c70*/ 	.word	0x00019160
        /*0c74*/ 	.word	0x00000007
        /*0c78*/ 	.word	0x00028c50
        /*0c7c*/ 	.short	0x010a
        /*0c7e*/ 	.byte	0x3f
	.zero		1


	//   ....[85]....
        /*0c80*/ 	.word	0x00019280
        /*0c84*/ 	.word	0x00000019
        /*0c88*/ 	.word	0x00028c40
        /*0c8c*/ 	.short	0x010a
        /*0c8e*/ 	.byte	0x3f
	.zero		1


	//   ....[86]....
        /*0c90*/ 	.word	0x00019d20
        /*0c94*/ 	.word	0x00000011
        /*0c98*/ 	.word	0x00028c20
        /*0c9c*/ 	.short	0x010a
        /*0c9e*/ 	.byte	0x3f
	.zero		1


	//   ....[87]....
        /*0ca0*/ 	.word	0x00019d70
        /*0ca4*/ 	.word	0x00000019
        /*0ca8*/ 	.word	0x00028c60
        /*0cac*/ 	.short	0x010a
        /*0cae*/ 	.byte	0x3f
	.zero		1


	//   ....[88]....
        /*0cb0*/ 	.word	0x0001a660
        /*0cb4*/ 	.word	0x00000006
        /*0cb8*/ 	.word	0x00028c40
        /*0cbc*/ 	.short	0x010a
        /*0cbe*/ 	.byte	0x3f
	.zero		1


	//   ....[89]....
        /*0cc0*/ 	.word	0x0001ab20
        /*0cc4*/ 	.word	0x00000006
        /*0cc8*/ 	.word	0x00028c60
        /*0ccc*/ 	.short	0x010a
        /*0cce*/ 	.byte	0x3f
	.zero		1


	//   ....[90]....
        /*0cd0*/ 	.word	0x0001bcb0
        /*0cd4*/ 	.word	0x00000007
        /*0cd8*/ 	.word	0x00028c20
        /*0cdc*/ 	.short	0x010a
        /*0cde*/ 	.byte	0x3f
	.zero		1


	//   ....[91]....
        /*0ce0*/ 	.word	0x0001be50
        /*0ce4*/ 	.word	0x00000005
        /*0ce8*/ 	.word	0x00028c40
        /*0cec*/ 	.short	0x010a
        /*0cee*/ 	.byte	0x3f
	.zero		1


	//   ....[92]....
        /*0cf0*/ 	.word	0x0001bea0
        /*0cf4*/ 	.word	0x00000003
        /*0cf8*/ 	.word	0x00028c40
        /*0cfc*/ 	.short	0x010a
        /*0cfe*/ 	.byte	0x3f
	.zero		1


	//   ....[93]....
        /*0d00*/ 	.word	0x0001bef0
        /*0d04*/ 	.word	0x00000005
        /*0d08*/ 	.word	0x00028c60
        /*0d0c*/ 	.short	0x010a
        /*0d0e*/ 	.byte	0x3f
	.zero		1


	//----- nvinfo : EIATTR_NUM_MBARRIERS
	.align		4
.L_820:
        /*0d10*/ 	.byte	0x03, 0x38
        /*0d12*/ 	.short	0x0016


	//----- nvinfo : EIATTR_EXIT_INSTR_OFFSETS
	.align		4
        /*0d14*/ 	.byte	0x04, 0x1c
        /*0d16*/ 	.short	(.L_822 - .L_821)


	//   ....[0]....
.L_821:
        /*0d18*/ 	.word	0x00000970


	//   ....[1]....
        /*0d1c*/ 	.word	0x000128a0


	//   ....[2]....
        /*0d20*/ 	.word	0x00018da0


	//----- nvinfo : EIATTR_MAX_THREADS
	.align		4
.L_822:
        /*0d24*/ 	.byte	0x04, 0x05
        /*0d26*/ 	.short	(.L_824 - .L_823)
.L_823:
        /*0d28*/ 	.word	0x00000180
        /*0d2c*/ 	.word	0x00000001
        /*0d30*/ 	.word	0x00000001


	//----- nvinfo : EIATTR_CRS_STACK_SIZE
	.align		4
.L_824:
        /*0d34*/ 	.byte	0x04, 0x1e
        /*0d36*/ 	.short	(.L_826 - .L_825)
.L_825:
        /*0d38*/ 	.word	0x00000000


	//----- nvinfo : EIATTR_CBANK_PARAM_SIZE
	.align		4
.L_826:
        /*0d3c*/ 	.byte	0x03, 0x19
        /*0d3e*/ 	.short	0x0af0


	//----- nvinfo : EIATTR_PARAM_CBANK
	.align		4
        /*0d40*/ 	.byte	0x04, 0x0a
        /*0d42*/ 	.short	(.L_828 - .L_827)
	.align		4
.L_827:
        /*0d44*/ 	.word	index@(.nv.constant0._ZN7cutlass13device_kernelIN5flash11enable_sm90INS1_16FlashAttnFwdSm90INS1_25CollectiveMainloopFwdSm90ILi2EN4cute5tupleIJNS5_1CILi1EEES8_S8_EEENS6_IJNS7_ILi64EEESA_SA_EEELi512ENS_6half_tEfNS_4arch4Sm90ELb0ELb1ELb0ELb1ELb1ELb0ELb0ELb0ELb0ELb1ELb1ELb0EEENS1_21CollectiveEpilogueFwdINS6_IJSA_NS7_ILi512EEESA_EEES9_SC_SE_Li256ELb1ELb1ELb1ELb0EEENS1_36VarlenDynamicPersistentTileSchedulerILi64ELi64ELi256ELi128ELb1ELb1ELb1ELb1ELb0ELb1EEEEEEEEEvNT_6ParamsE)
        /*0d48*/ 	.short	0x0210
        /*0d4a*/ 	.short	0x0af0


	//----- nvinfo : EIATTR_SW_WAR
	.align		4
.L_828:
        /*0d4c*/ 	.byte	0x04, 0x36
        /*0d4e*/ 	.short	(.L_830 - .L_829)
.L_829:
        /*0d50*/ 	.word	0x00000008
.L_830:


//--------------------- .nv.info._ZN7cutlass13device_kernelIN5flash11enable_sm90INS1_16FlashAttnFwdSm90INS1_25CollectiveMainloopFwdSm90ILi2EN4cute5tupleIJNS5_1CILi1EEES8_S8_EEENS6_IJNS7_ILi64EEESA_SA_EEELi512ENS_6half_tEfNS_4arch4Sm90ELb0ELb1ELb0ELb1ELb1ELb1ELb0ELb0ELb0ELb1ELb1ELb0EEENS1_21CollectiveEpilogueFwdINS6_IJSA_NS7_ILi512EEESA_EEES9_SC_SE_Li256ELb1ELb1ELb1ELb0EEENS1_36VarlenDynamicPersistentTileSchedulerILi64ELi64ELi256ELi128ELb1ELb1ELb1ELb1ELb0ELb1EEEEEEEEEvNT_6ParamsE --------------------------
	.section	.nv.info._ZN7cutlass13device_kernelIN5flash11enable_sm90INS1_16FlashAttnFwdSm90INS1_25CollectiveMainloopFwdSm90ILi2EN4cute5tupleIJNS5_1CILi1EEES8_S8_EEENS6_IJNS7_ILi64EEESA_SA_EEELi512ENS_6half_tEfNS_4arch4Sm90ELb0ELb1ELb0ELb1ELb1ELb1ELb0ELb0ELb0ELb1ELb1ELb0EEENS1_21CollectiveEpilogueFwdINS6_IJSA_NS7_ILi512EEESA_EEES9_SC_SE_Li256ELb1ELb1ELb1ELb0EEENS1_36VarlenDynamicPersistentTileSchedulerILi64ELi64ELi256ELi128ELb1ELb1ELb1ELb1ELb0ELb1EEEEEEEEEvNT_6ParamsE,"",@"SHT_CUDA_INFO"
	.sectionflags	@""
	.align	4


	//----- nvinfo : EIATTR_CUDA_API_VERSION
	.align		4
        /*0000*/ 	.byte	0x04, 0x37
        /*0002*/ 	.short	(.L_832 - .L_831)
.L_831:
        /*0004*/ 	.word	0x00000082


	//----- nvinfo : EIATTR_KPARAM_INFO
	.align		4
.L_832:
        /*0008*/ 	.byte	0x04, 0x17
        /*000a*/ 	.short	(.L_834 - .L_833)
.L_833:
        /*000c*/ 	.word	0x00000000
        /*0010*/ 	.short	0x0000
        /*0012*/ 	.short	0x0070
        /*0014*/ 	.byte	0x00, 0xf0, 0x01, 0x2a


	//----- nvinfo : EIATTR_SPARSE_MMA_MASK
	.align		4
.L_834:
        /*0018*/ 	.byte	0x03, 0x50
        /*001a*/ 	.short	0x0000


	//----- nvinfo : EIATTR_MAXREG_COUNT
	.align		4
        /*001c*/ 	.byte	0x03, 0x1b
        /*001e*/ 	.short	0x00a8


	//----- nvinfo : EIATTR_NUM_BARRIERS
	.align		4
        /*0020*/ 	.byte	0x02, 0x4c
        /*0022*/ 	.byte	0x10
	.zero		1


	//----- nvinfo : EIATTR_EXTERNS
	.align		4
        /*0024*/ 	.byte	0x04, 0x0f
        /*0026*/ 	.short	(.L_836 - .L_835)


	//   ....[0]....
	.align		4
.L_835:
        /*0028*/ 	.word	index@(__assertfail)


	//----- nvinfo : EIATTR_ANNOTATIONS
	.align		4
.L_836:
        /*002c*/ 	.byte	0x04, 0x55
        /*002e*/ 	.short	(.L_838 - .L_837)


	//   ....[0]....
.L_837:
        /* <DEDUP_REMOVED lines=53> */


	//----- nvinfo : EIATTR_MERCURY_ISA_VERSION
	.align		4
.L_838:
        /*0368*/ 	.byte	0x03, 0x5f
        /*036a*/ 	.short	0x0101


	//----- nvinfo : EIATTR_UNUSED_LOAD_BYTE_OFFSET
	.align		4
        /*036c*/ 	.byte	0x04, 0x44
        /*036e*/ 	.short	(.L_840 - .L_839)


	//   ....[0]....
.L_839:
        /*0370*/ 	.word	0x00000a20
        /*0374*/ 	.word	0x0000fff0


	//   ....[1]....
        /*0378*/ 	.word	0x00014ce0
        /*037c*/ 	.word	0x0000fff0


	//----- nvinfo : EIATTR_INT_WARP_WIDE_INSTR_OFFSETS
	.align		4
.L_840:
        /*0380*/ 	.byte	0x04, 0x31
        /*0382*/ 	.short	(.L_842 - .L_841)


	//   ....[0]....
.L_841:
        /*0384*/ 	.word	0x00000130


	//   ....[1]....
        /*0388*/ 	.word	0x00000170


	//   ....[2]....
        /*038c*/ 	.word	0x000001e0


	//   ....[3]....
        /*0390*/ 	.word	0x0001da10


	//   ....[4]....
        /*0394*/ 	.word	0x0001daa0


	//   ....[5]....
        /*0398*/ 	.word	0x00020fa0


	//   ....[6]....
        /*039c*/ 	.word	0x00021030


	//----- nvinfo : EIATTR_COOP_GROUP_MASK_REGIDS
	.align		4
.L_842:
        /*03a0*/ 	.byte	0x04, 0x29
        /*03a2*/ 	.short	(.L_844 - .L_843)


	//   ....[0]....
.L_843:
        /*03a4*/ 	.word	0xffffffff


	//   ....[1]....
        /*03a8*/ 	.word	0xffffffff


	//   ....[2]....
        /*03ac*/ 	.word	0xffffffff


	//   ....[3]....
        /*03b0*/ 	.word	0xffffffff


	//   ....[4]....
        /*03b4*/ 	.word	0xffffffff


	//   ....[5]....
        /*03b8*/ 	.word	0xffffffff


	//   ....[6]....
        /*03bc*/ 	.word	0xffffffff


	//   ....[7]....
        /*03c0*/ 	.word	0xffffffff


	//   ....[8]....
        /*03c4*/ 	.word	0xffffffff


	//   ....[9]....
        /*03c8*/ 	.word	0xffffffff


	//   ....[10]....
        /*03cc*/ 	.word	0xffffffff


	//   ....[11]....
        /*03d0*/ 	.word	0xffffffff


	//   ....[12]....
        /*03d4*/ 	.word	0xffffffff


	//   ....[13]....
        /*03d8*/ 	.word	0xffffffff


	//   ....[14]....
        /*03dc*/ 	.word	0xffffffff


	//   ....[15]....
        /*03e0*/ 	.word	0xffffffff


	//   ....[16]....
        /*03e4*/ 	.word	0xffffffff


	//   ....[17]....
        /*03e8*/ 	.word	0xffffffff


	//   ....[18]....
        /*03ec*/ 	.word	0xffffffff


	//   ....[19]....
        /*03f0*/ 	.word	0xffffffff


	//   ....[20]....
        /*03f4*/ 	.word	0xffffffff


	//   ....[21]....
        /*03f8*/ 	.word	0xffffffff


	//   ....[22]....
        /*03fc*/ 	.word	0xffffffff


	//   ....[23]....
        /*0400*/ 	.word	0xffffffff


	//   ....[24]....
        /*0404*/ 	.word	0xffffffff


	//   ....[25]....
        /*0408*/ 	.word	0xffffffff


	//   ....[26]....
        /*040c*/ 	.word	0xffffffff


	//   ....[27]....
        /*0410*/ 	.word	0xffffffff


	//   ....[28]....
        /*0414*/ 	.word	0xffffffff


	//   ....[29]....
        /*0418*/ 	.word	0xffffffff


	//   ....[30]....
        /*041c*/ 	.word	0xffffffff


	//   ....[31]....
        /*0420*/ 	.word	0xffffffff


	//   ....[32]....
        /*0424*/ 	.word	0xffffffff


	//   ....[33]....
        /*0428*/ 	.word	0xffffffff


	//   ....[34]....
        /*042c*/ 	.word	0xffffffff


	//   ....[35]....
        /*0430*/ 	.word	0xffffffff


	//   ....[36]....
        /*0434*/ 	.word	0xffffffff


	//   ....[37]....
        /*0438*/ 	.word	0xffffffff


	//   ....[38]....
        /*043c*/ 	.word	0xffffffff


	//   ....[39]....
        /*0440*/ 	.word	0xffffffff


	//   ....[40]....
        /*0444*/ 	.word	0xffffffff


	//   ....[41]....
        /*0448*/ 	.word	0xffffffff


	//   ....[42]....
        /*044c*/ 	.word	0xffffffff


	//   ....[43]....
        /*0450*/ 	.word	0xffffffff


	//   ....[44]....
        /*0454*/ 	.word	0xffffffff


	//   ....[45]....
        /*0458*/ 	.word	0xffffffff


	//   ....[46]....
        /*045c*/ 	.word	0xffffffff


	//   ....[47]....
        /*0460*/ 	.word	0xffffffff


	//   ....[48]....
        /*0464*/ 	.word	0xffffffff


	//   ....[49]....
        /*0468*/ 	.word	0xffffffff


	//   ....[50]....
        /*046c*/ 	.word	0xffffffff


	//   ....[51]....
        /*0470*/ 	.word	0xffffffff


	//   ....[52]....
        /*0474*/ 	.word	0xffffffff


	//   ....[53]....
        /*0478*/ 	.word	0xffffffff


	//   ....[54]....
        /*047c*/ 	.word	0xffffffff


	//   ....[55]....
        /*0480*/ 	.word	0xffffffff


	//   ....[56]....
        /*0484*/ 	.word	0xffffffff


	//   ....[57]....
        /*0488*/ 	.word	0xffffffff


	//   ....[58]....
        /*048c*/ 	.word	0xffffffff


	//   ....[59]....
        /*0490*/ 	.word	0xffffffff


	//   ....[60]....
        /*0494*/ 	.word	0xffffffff


	//   ....[61]....
        /*0498*/ 	.word	0xffffffff


	//   ....[62]....
        /*049c*/ 	.word	0xffffffff


	//   ....[63]....
        /*04a0*/ 	.word	0xffffffff


	//   ....[64]....
        /*04a4*/ 	.word	0xffffffff


	//   ....[65]....
        /*04a8*/ 	.word	0xffffffff


	//   ....[66]....
        /*04ac*/ 	.word	0xffffffff


	//   ....[67]....
        /*04b0*/ 	.word	0xffffffff


	//   ....[68]....
        /*04b4*/ 	.word	0xffffffff


	//   ....[69]....
        /*04b8*/ 	.word	0xffffffff


	//   ....[70]....
        /*04bc*/ 	.word	0xffffffff


	//   ....[71]....
        /*04c0*/ 	.word	0xffffffff


	//   ....[72]....
        /*04c4*/ 	.word	0xffffffff


	//   ....[73]....
        /*04c8*/ 	.word	0xffffffff


	//   ....[74]....
        /*04cc*/ 	.word	0xffffffff


	//   ....[75]....
        /*04d0*/ 	.word	0xffffffff


	//   ....[76]....
        /*04d4*/ 	.word	0xffffffff


	//   ....[77]....
        /*04d8*/ 	.word	0xffffffff


	//   ....[78]....
        /*04dc*/ 	.word	0xffffffff


	//   ....[79]....
        /*04e0*/ 	.word	0xffffffff


	//   ....[80]....
        /*04e4*/ 	.word	0xffffffff


	//   ....[81]....
        /*04e8*/ 	.word	0xffffffff


	//   ....[82]....
        /*04ec*/ 	.word	0xffffffff


	//   ....[83]....
        /*04f0*/ 	.word	0xffffffff


	//   ....[84]....
        /*04f4*/ 	.word	0xffffffff


	//   ....[85]....
        /*04f8*/ 	.word	0xffffffff


	//   ....[86]....
        /*04fc*/ 	.word	0xffffffff


	//   ....[87]....
        /*0500*/ 	.word	0xffffffff


	//   ....[88]....
        /*0504*/ 	.word	0xffffffff


	//   ....[89]....
        /*0508*/ 	.word	0xffffffff


	//   ....[90]....
        /*050c*/ 	.word	0xffffffff


	//   ....[91]....
        /*0510*/ 	.word	0xffffffff


	//   ....[92]....
        /*0514*/ 	.word	0xffffffff


	//   ....[93]....
        /*0518*/ 	.word	0xffffffff


	//   ....[94]....
        /*051c*/ 	.word	0xffffffff


	//   ....[95]....
        /*0520*/ 	.word	0xffffffff


	//   ....[96]....
        /*0524*/ 	.word	0xffffffff


	//   ....[97]....
        /*0528*/ 	.word	0xffffffff


	//   ....[98]....
        /*052c*/ 	.word	0xffffffff


	//   ....[99]....
        /*0530*/ 	.word	0xffffffff


	//   ....[100]....
        /*0534*/ 	.word	0xffffffff


	//   ....[101]....
        /*0538*/ 	.word	0xffffffff


	//   ....[102]....
        /*053c*/ 	.word	0xffffffff


	//   ....[103]....
        /*0540*/ 	.word	0xffffffff


	//   ....[104]....
        /*0544*/ 	.word	0xffffffff


	//   ....[105]....
        /*0548*/ 	.word	0xffffffff


	//   ....[106]....
        /*054c*/ 	.word	0xffffffff


	//   ....[107]....
        /*0550*/ 	.word	0xffffffff


	//   ....[108]....
        /*0554*/ 	.word	0xffffffff


	//   ....[109]....
        /*0558*/ 	.word	0xffffffff


	//   ....[110]....
        /*055c*/ 	.word	0xffffffff


	//   ....[111]....
        /*0560*/ 	.word	0xffffffff


	//   ....[112]....
        /*0564*/ 	.word	0xffffffff


	//   ....[113]....
        /*0568*/ 	.word	0xffffffff


	//   ....[114]....
        /*056c*/ 	.word	0xffffffff


	//   ....[115]....
        /*0570*/ 	.word	0xffffffff


	//   ....[116]....
        /*0574*/ 	.word	0xffffffff


	//   ....[117]....
        /*0578*/ 	.word	0xffffffff


	//   ....[118]....
        /*057c*/ 	.word	0xffffffff


	//   ....[119]....
        /*0580*/ 	.word	0xffffffff


	//   ....[120]....
        /*0584*/ 	.word	0xffffffff


	//   ....[121]....
        /*0588*/ 	.word	0xffffffff


	//   ....[122]....
        /*058c*/ 	.word	0xffffffff


	//   ....[123]....
        /*0590*/ 	.word	0xffffffff


	//   ....[124]....
        /*0594*/ 	.word	0xffffffff


	//   ....[125]....
        /*0598*/ 	.word	0xffffffff


	//   ....[126]....
        /*059c*/ 	.word	0xffffffff


	//   ....[127]....
        /*05a0*/ 	.word	0xffffffff


	//   ....[128]....
        /*05a4*/ 	.word	0xffffffff


	//   ....[129]....
        /*05a8*/ 	.word	0xffffffff


	//   ....[130]....
        /*05ac*/ 	.word	0xffffffff


	//   ....[131]....
        /*05b0*/ 	.word	0xffffffff


	//   ....[132]....
        /*05b4*/ 	.word	0xffffffff


	//   ....[133]....
        /*05b8*/ 	.word	0xffffffff


	//   ....[134]....
        /*05bc*/ 	.word	0xffffffff


	//   ....[135]....
        /*05c0*/ 	.word	0xffffffff


	//   ....[136]....
        /*05c4*/ 	.word	0xffffffff


	//   ....[137]....
        /*05c8*/ 	.word	0xffffffff


	//   ....[138]....
        /*05cc*/ 	.word	0xffffffff


	//   ....[139]....
        /*05d0*/ 	.word	0xffffffff


	//   ....[140]....
        /*05d4*/ 	.word	0xffffffff


	//   ....[141]....
        /*05d8*/ 	.word	0xffffffff


	//   ....[142]....
        /*05dc*/ 	.word	0xffffffff


	//   ....[143]....
        /*05e0*/ 	.word	0xffffffff


	//   ....[144]....
        /*05e4*/ 	.word	0xffffffff


	//   ....[145]....
        /*05e8*/ 	.word	0xffffffff


	//   ....[146]....
        /*05ec*/ 	.word	0xffffffff


	//   ....[147]....
        /*05f0*/ 	.word	0xffffffff


	//   ....[148]....
        /*05f4*/ 	.word	0xffffffff


	//   ....[149]....
        /*05f8*/ 	.word	0xffffffff


	//   ....[150]....
        /*05fc*/ 	.word	0xffffffff


	//   ....[151]....
        /*0600*/ 	.word	0xffffffff


	//   ....[152]....
        /*0604*/ 	.word	0xffffffff


	//   ....[153]....
        /*0608*/ 	.word	0xffffffff


	//   ....[154]....
        /*060c*/ 	.word	0xffffffff


	//   ....[155]....
        /*0610*/ 	.word	0xffffffff


	//   ....[156]....
        /*0614*/ 	.word	0xffffffff


	//   ....[157]....
        /*0618*/ 	.word	0x0500000f


	//   ....[158]....
        /*061c*/ 	.word	0x0500000f


	//   ....[159]....
        /*0620*/ 	.word	0x0500000f


	//   ....[160]....
        /*0624*/ 	.word	0x0500000f


	//   ....[161]....
        /*0628*/ 	.word	0x0500000f


	//   ....[162]....
        /*062c*/ 	.word	0x0500000f


	//   ....[163]....
        /*0630*/ 	.word	0x0500000f


	//   ....[164]....
        /*0634*/ 	.word	0x0500000f


	//   ....[165]....
        /*0638*/ 	.word	0x0500000f


	//   ....[166]....
        /*063c*/ 	.word	0x0500000f


	//   ....[167]....
        /*0640*/ 	.word	0x0500000f


	//   ....[168]....
        /*0644*/ 	.word	0x0500000f


	//   ....[169]....
        /*0648*/ 	.word	0x0500000f


	//   ....[170]....
        /*064c*/ 	.word	0x0500000f


	//   ....[171]....
        /*0650*/ 	.word	0x0500000f


	//   ....[172]....
        /*0654*/ 	.word	0x0500000f


	//   ....[173]....
        /*0658*/ 	.word	0x0500000f


	//   ....[174]....
        /*065c*/ 	.word	0x0500000f


	//   ....[175]....
        /*0660*/ 	.word	0x0500000f


	//   ....[176]....
        /*0664*/ 	.word	0x0500000f


	//   ....[177]....
        /*0668*/ 	.word	0x0500000f


	//   ....[178]....
        /*066c*/ 	.word	0x0500000f


	//   ....[179]....
        /*0670*/ 	.word	0x0500000f


	//   ....[180]....
        /*0674*/ 	.word	0x0500000f


	//   ....[181]....
        /*0678*/ 	.word	0x0500000f


	//   ....[182]....
        /*067c*/ 	.word	0x0500000f


	//   ....[183]....
        /*0680*/ 	.word	0x0500000f


	//   ....[184]....
        /*0684*/ 	.word	0x0500000f


	//   ....[185]....
        /*0688*/ 	.word	0x0500000f


	//   ....[186]....
        /*068c*/ 	.word	0x0500000f


	//   ....[187]....
        /*0690*/ 	.word	0x0500000f


	//   ....[188]....
        /*0694*/ 	.word	0x0500000f


	//   ....[189]....
        /*0698*/ 	.word	0x0500000f


	//   ....[190]....
        /*069c*/ 	.word	0x0500000f


	//   ....[191]....
        /*06a0*/ 	.word	0x0500000f


	//   ....[192]....
        /*06a4*/ 	.word	0x0500000f


	//   ....[193]....
        /*06a8*/ 	.word	0x0500000f


	//   ....[194]....
        /*06ac*/ 	.word	0x0500000f


	//   ....[195]....
        /*06b0*/ 	.word	0x0500000f


	//   ....[196]....
        /*06b4*/ 	.word	0x0500000f


	//   ....[197]....
        /*06b8*/ 	.word	0x0500000f


	//   ....[198]....
        /*06bc*/ 	.word	0x0500000f


	//   ....[199]....
        /*06c0*/ 	.word	0x0500000f


	//   ....[200]....
        /*06c4*/ 	.word	0x0500000f


	//   ....[201]....
        /*06c8*/ 	.word	0x0500000f


	//   ....[202]....
        /*06cc*/ 	.word	0x0500000f


	//   ....[203]....
        /*06d0*/ 	.word	0x0500000f


	//   ....[204]....
        /*06d4*/ 	.word	0x0500000f


	//   ....[205]....
        /*06d8*/ 	.word	0x0500000f


	//   ....[206]....
        /*06dc*/ 	.word	0x0500000f


	//   ....[207]....
        /*06e0*/ 	.word	0x0500000f


	//   ....[208]....
        /*06e4*/ 	.word	0x0500000f


	//   ....[209]....
        /*06e8*/ 	.word	0x0500000f


	//   ....[210]....
        /*06ec*/ 	.word	0x0500000f


	//   ....[211]....
        /*06f0*/ 	.word	0x0500000f


	//   ....[212]....
        /*06f4*/ 	.word	0x0500000f


	//   ....[213]....
        /*06f8*/ 	.word	0x0500000f


	//   ....[214]....
        /*06fc*/ 	.word	0x0500000f


	//   ....[215]....
        /*0700*/ 	.word	0x0500000f


	//   ....[216]....
        /*0704*/ 	.word	0x0500000f


	//   ....[217]....
        /*0708*/ 	.word	0x0500000f


	//   ....[218]....
        /*070c*/ 	.word	0x0500000f


	//   ....[219]....
        /*0710*/ 	.word	0x0500000f


	//   ....[220]....
        /*0714*/ 	.word	0x0500000f


	//   ....[221]....
        /*0718*/ 	.word	0x0500000f


	//   ....[222]....
        /*071c*/ 	.word	0x0500000f


	//   ....[223]....
        /*0720*/ 	.word	0x0500000f


	//   ....[224]....
        /*0724*/ 	.word	0x0500000f


	//   ....[225]....
        /*0728*/ 	.word	0x0500000f


	//   ....[226]....
        /*072c*/ 	.word	0x0500000f


	//   ....[227]....
        /*0730*/ 	.word	0x0500000f


	//   ....[228]....
        /*0734*/ 	.word	0x0500000f


	//   ....[229]....
        /*0738*/ 	.word	0x0500000f


	//   ....[230]....
        /*073c*/ 	.word	0x0500000f


	//   ....[231]....
        /*0740*/ 	.word	0x0500000f


	//   ....[232]....
        /*0744*/ 	.word	0x0500000f


	//   ....[233]....
        /*0748*/ 	.word	0x0500000f


	//   ....[234]....
        /*074c*/ 	.word	0x0500000f


	//   ....[235]....
        /*0750*/ 	.word	0x0500000f


	//   ....[236]....
        /*0754*/ 	.word	0x0500000f


	//   ....[237]....
        /*0758*/ 	.word	0x0500000f


	//   ....[238]....
        /*075c*/ 	.word	0x0500000f


	//   ....[239]....
        /*0760*/ 	.word	0x0500000f


	//----- nvinfo : EIATTR_COOP_GROUP_INSTR_OFFSETS
	.align		4
.L_844:
        /*0764*/ 	.byte	0x04, 0x28
        /*0766*/ 	.short	(.L_846 - .L_845)


	//   ....[0]....
.L_845:
        /*0768*/ 	.word	0x00000060


	//   ....[1]....
        /*076c*/ 	.word	0x00000140


	//   ....[2]....
        /*0770*/ 	.word	0x00000190


	//   ....[3]....
        /*0774*/ 	.word	0x00000380


	//   ....[4]....
        /*0778*/ 	.word	0x000004e0


	//   ....[5]....
        /*077c*/ 	.word	0x00000600


	//   ....[6]....
        /*0780*/ 	.word	0x00000760


	//   ....[7]....
        /*0784*/ 	.word	0x00003500


	//   ....[8]....
        /*0788*/ 	.word	0x00003510


	//   ....[9]....
        /*078c*/ 	.word	0x00003f40


	//   ....[10]....
        /*0790*/ 	.word	0x00003f50


	//   ....[11]....
        /*0794*/ 	.word	0x00004920


	//   ....[12]....
        /*0798*/ 	.word	0x00004930


	//   ....[13]....
        /*079c*/ 	.word	0x00004cf0


	//   ....[14]....
        /*07a0*/ 	.word	0x00004d00


	//   ....[15]....
        /*07a4*/ 	.word	0x00006150


	//   ....[16]....
        /*07a8*/ 	.word	0x000086a0


	//   ....[17]....
        /*07ac*/ 	.word	0x00008e10


	//   ....[18]....
        /*07b0*/ 	.word	0x00008e20


	//   ....[19]....
        /*07b4*/ 	.word	0x00008e30


	//   ....[20]....
        /*07b8*/ 	.word	0x00008e40


	//   ....[21]....
        /*07bc*/ 	.word	0x00009160


	//   ....[22]....
        /*07c0*/ 	.word	0x00009170


	//   ....[23]....
        /*07c4*/ 	.word	0x00009180


	//   ....[24]....
        /*07c8*/ 	.word	0x00009190


	//   ....[25]....
        /*07cc*/ 	.word	0x0000a3f0


	//   ....[26]....
        /*07d0*/ 	.word	0x0000a410


	//   ....[27]....
        /*07d4*/ 	.word	0x0000a420


	//   ....[28]....
        /*07d8*/ 	.word	0x0000a430


	//   ....[29]....
        /*07dc*/ 	.word	0x0000a510


	//   ....[30]....
        /*07e0*/ 	.word	0x0000a530


	//   ....[31]....
        /*07e4*/ 	.word	0x0000a540


	//   ....[32]....
        /*07e8*/ 	.word	0x0000a5c0


	//   ....[33]....
        /*07ec*/ 	.word	0x0000bc30


	//   ....[34]....
        /*07f0*/ 	.word	0x0000be10


	//   ....[35]....
        /*07f4*/ 	.word	0x0000c8e0


	//   ....[36]....
        /*07f8*/ 	.word	0x0000c970


	//   ....[37]....
        /*07fc*/ 	.word	0x0000cb90


	//   ....[38]....
        /*0800*/ 	.word	0x0000cc10


	//   ....[39]....
        /*0804*/ 	.word	0x0000d580


	//   ....[40]....
        /*0808*/ 	.word	0x0000dcb0


	//   ....[41]....
        /*080c*/ 	.word	0x0000dee0


	//   ....[42]....
        /*0810*/ 	.word	0x0000e620


	//   ....[43]....
        /*0814*/ 	.word	0x0000e740


	//   ....[44]....
        /*0818*/ 	.word	0x0000ece0


	//   ....[45]....
        /*081c*/ 	.word	0x0000ed40


	//   ....[46]....
        /*0820*/ 	.word	0x0000fe70


	//   ....[47]....
        /*0824*/ 	.word	0x00010710


	//   ....[48]....
        /*0828*/ 	.word	0x00010730


	//   ....[49]....
        /*082c*/ 	.word	0x00010d00


	//   ....[50]....
        /*0830*/ 	.word	0x00010ed0


	//   ....[51]....
        /*0834*/ 	.word	0x00011bc0


	//   ....[52]....
        /*0838*/ 	.word	0x00012150


	//   ....[53]....
        /*083c*/ 	.word	0x00012340


	//   ....[54]....
        /*0840*/ 	.word	0x00012a20


	//   ....[55]....
        /*0844*/ 	.word	0x00012af0


	//   ....[56]....
        /*0848*/ 	.word	0x00012f50


	//   ....[57]....
        /*084c*/ 	.word	0x00012fd0


	//   ....[58]....
        /*0850*/ 	.word	0x00014100


	//   ....[59]....
        /*0854*/ 	.word	0x00014210


	//   ....[60]....
        /*0858*/ 	.word	0x00014230


	//   ....[61]....
        /*085c*/ 	.word	0x000143a0


	//   ....[62]....
        /*0860*/ 	.word	0x00014570


	//   ....[63]....
        /*0864*/ 	.word	0x000159f0


	//   ....[64]....
        /*0868*/ 	.word	0x00015da0


	//   ....[65]....
        /*086c*/ 	.word	0x00015db0


	//   ....[66]....
        /*0870*/ 	.word	0x00015dc0


	//   ....[67]....
        /*0874*/ 	.word	0x00015dd0


	//   ....[68]....
        /*0878*/ 	.word	0x00016b00


	//   ....[69]....
        /*087c*/ 	.word	0x00016b20


	//   ....[70]....
        /*0880*/ 	.word	0x00016dc0


	//   ....[71]....
        /*0884*/ 	.word	0x00016de0


	//   ....[72]....
        /*0888*/ 	.word	0x000177a0


	//   ....[73]....
        /*088c*/ 	.word	0x000177e0


	//   ....[74]....
        /*0890*/ 	.word	0x00018170


	//   ....[75]....
        /*0894*/ 	.word	0x00018190


	//   ....[76]....
        /*0898*/ 	.word	0x00019650


	//   ....[77]....
        /*089c*/ 	.word	0x00019680


	//   ....[78]....
        /*08a0*/ 	.word	0x000198e0


	//   ....[79]....
        /*08a4*/ 	.word	0x00019900


	//   ....[80]....
        /*08a8*/ 	.word	0x00019bb0


	//   ....[81]....
        /*08ac*/ 	.word	0x00019da0


	//   ....[82]....
        /*08b0*/ 	.word	0x00019dd0


	//   ....[83]....
        /*08b4*/ 	.word	0x00019e00


	//   ....[84]....
        /*08b8*/ 	.word	0x00019e30


	//   ....[85]....
        /*08bc*/ 	.word	0x00019e60


	//   ....[86]....
        /*08c0*/ 	.word	0x00019e90


	//   ....[87]....
        /*08c4*/ 	.word	0x0001a020


	//   ....[88]....
        /*08c8*/ 	.word	0x0001a050


	//   ....[89]....
        /*08cc*/ 	.word	0x0001a080


	//   ....[90]....
        /*08d0*/ 	.word	0x0001a0b0


	//   ....[91]....
        /*08d4*/ 	.word	0x0001a0e0


	//   ....[92]....
        /*08d8*/ 	.word	0x0001a110


	//   ....[93]....
        /*08dc*/ 	.word	0x0001a1a0


	//   ....[94]....
        /*08e0*/ 	.word	0x0001a1d0


	//   ....[95]....
        /*08e4*/ 	.word	0x0001a1e0


	//   ....[96]....
        /*08e8*/ 	.word	0x0001a220


	//   ....[97]....
        /*08ec*/ 	.word	0x0001b9e0


	//   ....[98]....
        /*08f0*/ 	.word	0x0001e810


	//   ....[99]....
        /*08f4*/ 	.word	0x0001e830


	//   ....[100]....
        /*08f8*/ 	.word	0x0001e8c0


	//   ....[101]....
        /*08fc*/ 	.word	0x0001e8e0


	//   ....[102]....
        /*0900*/ 	.word	0x0001e960


	//   ....[103]....
        /*0904*/ 	.word	0x0001e980


	//   ....[104]....
        /*0908*/ 	.word	0x0001e990


	//   ....[105]....
        /*090c*/ 	.word	0x0001e9a0


	//   ....[106]....
        /*0910*/ 	.word	0x0001f190


	//   ....[107]....
        /*0914*/ 	.word	0x0001f1c0


	//   ....[108]....
        /*0918*/ 	.word	0x0001f260


	//   ....[109]....
        /*091c*/ 	.word	0x0001f280


	//   ....[110]....
        /*0920*/ 	.word	0x0001f300


	//   ....[111]....
        /*0924*/ 	.word	0x0001f320


	//   ....[112]....
        /*0928*/ 	.word	0x0001f330


	//   ....[113]....
        /*092c*/ 	.word	0x0001f340


	//   ....[114]....
        /*0930*/ 	.word	0x0001f7c0


	//   ....[115]....
        /*0934*/ 	.word	0x0001f880


	//   ....[116]....
        /*0938*/ 	.word	0x0001f9d0


	//   ....[117]....
        /*093c*/ 	.word	0x0001fa10


	//   ....[118]....
        /*0940*/ 	.word	0x0001fa20


	//   ....[119]....
        /*0944*/ 	.word	0x0001fa30


	//   ....[120]....
        /*0948*/ 	.word	0x0001fb80


	//   ....[121]....
        /*094c*/ 	.word	0x0001fcd0


	//   ....[122]....
        /*0950*/ 	.word	0x000204d0


	//   ....[123]....
        /*0954*/ 	.word	0x000204f0


	//   ....[124]....
        /*0958*/ 	.word	0x00020540


	//   ....[125]....
        /*095c*/ 	.word	0x00020550


	//   ....[126]....
        /*0960*/ 	.word	0x00020590


	//   ....[127]....
        /*0964*/ 	.word	0x000205a0


	//   ....[128]....
        /*0968*/ 	.word	0x000205b0


	//   ....[129]....
        /*096c*/ 	.word	0x000205f0


	//   ....[130]....
        /*0970*/ 	.word	0x000208f0


	//   ....[131]....
        /*0974*/ 	.word	0x00020930


	//   ....[132]....
        /*0978*/ 	.word	0x00020950


	//   ....[133]....
        /*097c*/ 	.word	0x00020970


	//   ....[134]....
        /*0980*/ 	.word	0x000209a0


	//   ....[135]....
        /*0984*/ 	.word	0x000209c0


	//   ....[136]....
        /*0988*/ 	.word	0x00020ac0


	//   ....[137]....
        /*098c*/ 	.word	0x00020c10


	//   ....[138]....
        /*0990*/ 	.word	0x00021250


	//   ....[139]....
        /*0994*/ 	.word	0x00021280


	//   ....[140]....
        /*0998*/ 	.word	0x000212e0


	//   ....[141]....
        /*099c*/ 	.word	0x00021310


	//   ....[142]....
        /*09a0*/ 	.word	0x00021340


	//   ....[143]....
        /*09a4*/ 	.word	0x00021370


	//   ....[144]....
        /*09a8*/ 	.word	0x000213a0


	//   ....[145]....
        /*09ac*/ 	.word	0x000213d0


	//   ....[146]....
        /*09b0*/ 	.word	0x00021570


	//   ....[147]....
        /*09b4*/ 	.word	0x000215a0


	//   ....[148]....
        /*09b8*/ 	.word	0x000215d0


	//   ....[149]....
        /*09bc*/ 	.word	0x00021600


	//   ....[150]....
        /*09c0*/ 	.word	0x00021630


	//   ....[151]....
        /*09c4*/ 	.word	0x00021660


	//   ....[152]....
        /*09c8*/ 	.word	0x00021720


	//   ....[153]....
        /*09cc*/ 	.word	0x00021740


	//   ....[154]....
        /*09d0*/ 	.word	0x00021760


	//   ....[155]....
        /*09d4*/ 	.word	0x000217c0


	//   ....[156]....
        /*09d8*/ 	.word	0x000221e0


	//   ....[157]....
        /*09dc*/ 	.word	0x00022500


	//   ....[158]....
        /*09e0*/ 	.word	0x00022590


	//   ....[159]....
        /*09e4*/ 	.word	0x00022680


	//   ....[160]....
        /*09e8*/ 	.word	0x00022710


	//   ....[161]....
        /*09ec*/ 	.word	0x000227f0


	//   ....[162]....
        /*09f0*/ 	.word	0x00022880


	//   ....[163]....
        /*09f4*/ 	.word	0x00022a00


	//   ....[164]....
        /*09f8*/ 	.word	0x00022a90


	//   ....[165]....
        /*09fc*/ 	.word	0x00022ae0


	//   ....[166]....
        /*0a00*/ 	.word	0x00022b30


	//   ....[167]....
        /*0a04*/ 	.word	0x00022bd0


	//   ....[168]....
        /*0a08*/ 	.word	0x00022c60


	//   ....[169]....
        /*0a0c*/ 	.word	0x00022cb0


	//   ....[170]....
        /*0a10*/ 	.word	0x00022d00


	//   ....[171]....
        /*0a14*/ 	.word	0x00022e00


	//   ....[172]....
        /*0a18*/ 	.word	0x00022eb0


	//   ....[173]....
        /*0a1c*/ 	.word	0x00022f30


	//   ....[174]....
        /*0a20*/ 	.word	0x00022fa0


	//   ....[175]....
        /*0a24*/ 	.word	0x000230f0


	//   ....[176]....
        /*0a28*/ 	.word	0x00023230


	//   ....[177]....
        /*0a2c*/ 	.word	0x000232a0


	//   ....[178]....
        /*0a30*/ 	.word	0x000232f0


	//   ....[179]....
        /*0a34*/ 	.word	0x00023670


	//   ....[180]....
        /*0a38*/ 	.word	0x00023950


	//   ....[181]....
        /*0a3c*/ 	.word	0x00023a40


	//   ....[182]....
        /*0a40*/ 	.word	0x00023ae0


	//   ....[183]....
        /*0a44*/ 	.word	0x00023b40


	//   ....[184]....
        /*0a48*/ 	.word	0x00023c30


	//   ....[185]....
        /*0a4c*/ 	.word	0x00023ca0


	//   ....[186]....
        /*0a50*/ 	.word	0x00023d90


	//   ....[187]....
        /*0a54*/ 	.word	0x00023e00


	//   ....[188]....
        /*0a58*/ 	.word	0x00023ea0


	//   ....[189]....
        /*0a5c*/ 	.word	0x00023f90


	//   ....[190]....
        /*0a60*/ 	.word	0x00024000


	//   ....[191]....
        /*0a64*/ 	.word	0x00024060


	//   ....[192]....
        /*0a68*/ 	.word	0x00024150


	//   ....[193]....
        /*0a6c*/ 	.word	0x000241b0


	//   ....[194]....
        /*0a70*/ 	.word	0x000242b0


	//   ....[195]....
        /*0a74*/ 	.word	0x00024310


	//   ....[196]....
        /*0a78*/ 	.word	0x000243b0


	//   ....[197]....
        /*0a7c*/ 	.word	0x00024530


	//   ....[198]....
        /*0a80*/ 	.word	0x00024630


	//   ....[199]....
        /*0a84*/ 	.word	0x000248b0


	//   ....[200]....
        /*0a88*/ 	.word	0x00024900


	//   ....[201]....
        /*0a8c*/ 	.word	0x00024ad0


	//   ....[202]....
        /*0a90*/ 	.word	0x00024b20


	//   ....[203]....
        /*0a94*/ 	.word	0x00024cf0


	//   ....[204]....
        /*0a98*/ 	.word	0x00024d40


	//   ....[205]....
        /*0a9c*/ 	.word	0x00024e30


	//   ....[206]....
        /*0aa0*/ 	.word	0x00024ed0


	//   ....[207]....
        /*0aa4*/ 	.word	0x00024f30


	//   ....[208]....
        /*0aa8*/ 	.word	0x00024fe0


	//   ....[209]....
        /*0aac*/ 	.word	0x00025040


	//   ....[210]....
        /*0ab0*/ 	.word	0x000250f0


	//   ....[211]....
        /*0ab4*/ 	.word	0x00025150


	//   ....[212]....
        /*0ab8*/ 	.word	0x00025200


	//   ....[213]....
        /*0abc*/ 	.word	0x000252f0


	//   ....[214]....
        /*0ac0*/ 	.word	0x000253c0


	//   ....[215]....
        /*0ac4*/ 	.word	0x000254e0


	//   ....[216]....
        /*0ac8*/ 	.word	0x000255e0


	//   ....[217]....
        /*0acc*/ 	.word	0x00025710


	//   ....[218]....
        /*0ad0*/ 	.word	0x000257f0


	//   ....[219]....
        /*0ad4*/ 	.word	0x000258f0


	//   ....[220]....
        /*0ad8*/ 	.word	0x000259d0


	//   ....[221]....
        /*0adc*/ 	.word	0x00025a60


	//   ....[222]....
        /*0ae0*/ 	.word	0x00025b00


	//   ....[223]....
        /*0ae4*/ 	.word	0x00025c70


	//   ....[224]....
        /*0ae8*/ 	.word	0x00025ce0


	//   ....[225]....
        /*0aec*/ 	.word	0x00025d50


	//   ....[226]....
        /*0af0*/ 	.word	0x00025dc0


	//   ....[227]....
        /*0af4*/ 	.word	0x00025e30


	//   ....[228]....
        /*0af8*/ 	.word	0x00025eb0


	//   ....[229]....
        /*0afc*/ 	.word	0x00025f30


	//   ....[230]....
        /*0b00*/ 	.word	0x00025fc0


	//   ....[231]....
        /*0b04*/ 	.word	0x00026030


	//   ....[232]....
        /*0b08*/ 	.word	0x000260a0


	//   ....[233]....
        /*0b0c*/ 	.word	0x00026110


	//   ....[234]....
        /*0b10*/ 	.word	0x00026190


	//   ....[235]....
        /*0b14*/ 	.word	0x00026200


	//   ....[236]....
        /*0b18*/ 	.word	0x000262b0


	//   ....[237]....
        /*0b1c*/ 	.word	0x00026300


	//   ....[238]....
        /*0b20*/ 	.word	0x00026390


	//   ....[239]....
        /*0b24*/ 	.word	0x000264c0


	//----- nvinfo : EIATTR_REG_RECONFIG
	.align		4
.L_846:
        /*0b28*/ 	.byte	0x01, 0x54
	.zero		2


	//----- nvinfo : EIATTR_SYSCALL_OFFSETS
	.align		4
        /*0b2c*/ 	.byte	0x04, 0x46
        /*0b2e*/ 	.short	(.L_848 - .L_847)


	//   ....[0]....
.L_847:
        /*0b30*/ 	.word	0x000027c0


	//   ....[1]....
        /*0b34*/ 	.word	0x00002910


	//   ....[2]....
        /*0b38*/ 	.word	0x00008850


	//   ....[3]....
        /*0b3c*/ 	.word	0x00008b80


	//   ....[4]....
        /*0b40*/ 	.word	0x0001dc00


	//   ....[5]....
        /*0b44*/ 	.word	0x0001dd50


	//   ....[6]....
        /*0b48*/ 	.word	0x0001de40


	//   ....[7]....
        /*0b4c*/ 	.word	0x0001edf0


	//----- nvinfo : EIATTR_MBARRIER_INSTR_OFFSETS
	.align		4
.L_848:
        /*0b50*/ 	.byte	0x04, 0x39
        /*0b52*/ 	.short	(.L_850 - .L_849)


	//   ....[0]....
.L_849:
        /*0b54*/ 	.word	0x00000270
        /*0b58*/ 	.word	0x000000ff
        /*0b5c*/ 	.word	0x00028c00
        /*0b60*/ 	.short	0x0100
        /*0b62*/ 	.byte	0x08
	.zero		1


	//   ....[1]....
        /*0b64*/ 	.word	0x00000280
        /*0b68*/ 	.word	0x000000ff
        /*0b6c*/ 	.word	0x00028c20
        /*0b70*/ 	.short	0x0100
        /*0b72*/ 	.byte	0x08
	.zero		1


	//   ....[2]....
        /*0b74*/ 	.word	0x00000330
        /*0b78*/ 	.word	0x000000ff
        /*0b7c*/ 	.word	0x00028c30
        /*0b80*/ 	.short	0x0100
        /*0b82*/ 	.byte	0x06
	.zero		1


	//   ....[3]....
        /*0b84*/ 	.word	0x00000340
        /*0b88*/ 	.word	0x000000ff
        /*0b8c*/ 	.word	0x00028c40
        /*0b90*/ 	.short	0x0100
        /*0b92*/ 	.byte	0x06
	.zero		1


	//   ....[4]....
        /*0b94*/ 	.word	0x00000350
        /*0b98*/ 	.word	0x000000ff
        /*0b9c*/ 	.word	0x00028c38
        /*0ba0*/ 	.short	0x0100
        /*0ba2*/ 	.byte	0x06
	.zero		1


	//   ....[5]....
        /*0ba4*/ 	.word	0x00000360
        /*0ba8*/ 	.word	0x000000ff
        /*0bac*/ 	.word	0x00028c48
        /*0bb0*/ 	.short	0x0100
        /*0bb2*/ 	.byte	0x06
	.zero		1


	//   ....[6]....
        /*0bb4*/ 	.word	0x00000490
        /*0bb8*/ 	.word	0x000000ff
        /*0bbc*/ 	.word	0x00028c50
        /*0bc0*/ 	.short	0x0100
        /*0bc2*/ 	.byte	0x08
	.zero		1


	//   ....[7]....
        /*0bc4*/ 	.word	0x000004a0
        /*0bc8*/ 	.word	0x000000ff
        /*0bcc*/ 	.word	0x00028c60
        /*0bd0*/ 	.short	0x0100
        /*0bd2*/ 	.byte	0x08
	.zero		1


	//   ....[8]....
        /*0bd4*/ 	.word	0x000004b0
        /*0bd8*/ 	.word	0x000000ff
        /*0bdc*/ 	.word	0x00028c58
        /*0be0*/ 	.short	0x0100
        /*0be2*/ 	.byte	0x08
	.zero		1


	//   ....[9]....
        /*0be4*/ 	.word	0x000004c0
        /*0be8*/ 	.word	0x000000ff
        /*0bec*/ 	.word	0x00028c68
        /*0bf0*/ 	.short	0x0100
        /*0bf2*/ 	.byte	0x08
	.zero		1


	//   ....[10]....
        /*0bf4*/ 	.word	0x000005b0
        /*0bf8*/ 	.word	0x000000ff
        /*0bfc*/ 	.word	0x00028c70
        /*0c00*/ 	.short	0x0100
        /*0c02*/ 	.byte	0x06
	.zero		1


	//   ....[11]....
        /*0c04*/ 	.word	0x000005c0
        /*0c08*/ 	.word	0x000000ff
        /*0c0c*/ 	.word	0x00028c80
        /*0c10*/ 	.short	0x0100
        /*0c12*/ 	.byte	0x06
	.zero		1


	//   ....[12]....
        /*0c14*/ 	.word	0x000005d0
        /*0c18*/ 	.word	0x000000ff
        /*0c1c*/ 	.word	0x00028c78
        /*0c20*/ 	.short	0x0100
        /*0c22*/ 	.byte	0x06
	.zero		1


	//   ....[13]....
        /*0c24*/ 	.word	0x000005e0
        /*0c28*/ 	.word	0x000000ff
        /*0c2c*/ 	.word	0x00028c88
        /*0c30*/ 	.short	0x0100
        /*0c32*/ 	.byte	0x06
	.zero		1


	//   ....[14]....
        /*0c34*/ 	.word	0x00000710
        /*0c38*/ 	.word	0x000000ff
        /*0c3c*/ 	.word	0x00028c90
        /*0c40*/ 	.short	0x0100
        /*0c42*/ 	.byte	0x08
	.zero		1


	//   ....[15]....
        /*0c44*/ 	.word	0x00000720
        /*0c48*/ 	.word	0x000000ff
        /*0c4c*/ 	.word	0x00028ca0
        /*0c50*/ 	.short	0x0100
        /*0c52*/ 	.byte	0x08
	.zero		1


	//   ....[16]....
        /*0c54*/ 	.word	0x00000730
        /*0c58*/ 	.word	0x000000ff
        /*0c5c*/ 	.word	0x00028c98
        /*0c60*/ 	.short	0x0100
        /*0c62*/ 	.byte	0x08
	.zero		1


	//   ....[17]....
        /*0c64*/ 	.word	0x00000740
        /*0c68*/ 	.word	0x000000ff
        /*0c6c*/ 	.word	0x00028ca8
        /*0c70*/ 	.short	0x0100
        /*0c72*/ 	.byte	0x08
	.zero		1


	//   ....[18]....
        /*0c74*/ 	.word	0x00000870
        /*0c78*/ 	.word	0x000000ff
        /*0c7c*/ 	.word	0x00028cb0
        /*0c80*/ 	.short	0x0100
        /*0c82*/ 	.byte	0x08
	.zero		1


	//   ....[19]....
        /*0c84*/ 	.word	0x00000880
        /*0c88*/ 	.word	0x000000ff
        /*0c8c*/ 	.word	0x00028cc0
        /*0c90*/ 	.short	0x0100
        /*0c92*/ 	.byte	0x08
	.zero		1


	//   ....[20]....
        /*0c94*/ 	.word	0x00000890
        /*0c98*/ 	.word	0x000000ff
        /*0c9c*/ 	.word	0x00028cb8
        /*0ca0*/ 	.short	0x0100
        /*0ca2*/ 	.byte	0x08
	.zero		1


	//   ....[21]....
        /*0ca4*/ 	.word	0x000008a0
        /*0ca8*/ 	.word	0x000000ff
        /*0cac*/ 	.word	0x00028cc8
        /*0cb0*/ 	.short	0x0100
        /*0cb2*/ 	.byte	0x08
	.zero		1


	//   ....[22]....
        /*0cb4*/ 	.word	0x000034b0
        /*0cb8*/ 	.word	0x0000003d
        /*0cbc*/ 	.word	0x00028c90
        /*0cc0*/ 	.short	0x010a
        /*0cc2*/ 	.byte	0x3f
	.zero		1


	//   ....[23]....
        /*0cc4*/ 	.word	0x00003ef0
        /*0cc8*/ 	.word	0x0000003d
        /*0ccc*/ 	.word	0x00028c90
        /*0cd0*/ 	.short	0x010a
        /*0cd2*/ 	.byte	0x3f
	.zero		1


	//   ....[24]....
        /*0cd4*/ 	.word	0x00004790
        /*0cd8*/ 	.word	0x0000003d
        /*0cdc*/ 	.word	0x00028c90
        /*0ce0*/ 	.short	0x010a
        /*0ce2*/ 	.byte	0x3f
	.zero		1


	//   ....[25]....
        /*0ce4*/ 	.word	0x00004b50
        /*0ce8*/ 	.word	0x00000004
        /*0cec*/ 	.word	0x00000000
        /*0cf0*/ 	.short	0x0101
        /*0cf2*/ 	.byte	0x3f
	.zero		1


	//   ....[26]....
        /*0cf4*/ 	.word	0x00004b90
        /*0cf8*/ 	.word	0x0000003d
        /*0cfc*/ 	.word	0x00028cb0
        /*0d00*/ 	.short	0x010a
        /*0d02*/ 	.byte	0x3f
	.zero		1


	//   ....[27]....
        /*0d04*/ 	.word	0x00005570
        /*0d08*/ 	.word	0x0000003d
        /*0d0c*/ 	.word	0x00000000
        /*0d10*/ 	.short	0x0101
        /*0d12*/ 	.byte	0x3f
	.zero		1


	//   ....[28]....
        /*0d14*/ 	.word	0x00006270
        /*0d18*/ 	.word	0x0000000c
        /*0d1c*/ 	.word	0x00028c50
        /*0d20*/ 	.short	0x010a
        /*0d22*/ 	.byte	0x3f
	.zero		1


	//   ....[29]....
        /*0d24*/ 	.word	0x00006630
        /*0d28*/ 	.word	0x0000000c
        /*0d2c*/ 	.word	0x00000000
        /*0d30*/ 	.short	0x0101
        /*0d32*/ 	.byte	0x3f
	.zero		1


	//   ....[30]....
        /*0d34*/ 	.word	0x00006f50
        /*0d38*/ 	.word	0x00000015
        /*0d3c*/ 	.word	0x00028c50
        /*0d40*/ 	.short	0x010a
        /*0d42*/ 	.byte	0x3f
	.zero		1


	//   ....[31]....
        /*0d44*/ 	.word	0x00006fa0
        /*0d48*/ 	.word	0x00000015
        /*0d4c*/ 	.word	0x00028c50
        /*0d50*/ 	.short	0x010a
        /*0d52*/ 	.byte	0x3f
	.zero		1


	//   ....[32]....
        /*0d54*/ 	.word	0x00007290
        /*0d58*/ 	.word	0x00000015
        /*0d5c*/ 	.word	0x00000000
        /*0d60*/ 	.short	0x0101
        /*0d62*/ 	.byte	0x3f
	.zero		1


	//   ....[33]....
        /*0d64*/ 	.word	0x000088f0
        /*0d68*/ 	.word	0x00000002
        /*0d6c*/ 	.word	0x00028c00
        /*0d70*/ 	.short	0x010a
        /*0d72*/ 	.byte	0x3f
	.zero		1


	//   ....[34]....
        /*0d74*/ 	.word	0x00008940
        /*0d78*/ 	.word	0x00000002
        /*0d7c*/ 	.word	0x00028c00
        /*0d80*/ 	.short	0x010a
        /*0d82*/ 	.byte	0x3f
	.zero		1


	//   ....[35]....
        /*0d84*/ 	.word	0x00009400
        /*0d88*/ 	.word	0x00000002
        /*0d8c*/ 	.word	0x00028c00
        /*0d90*/ 	.short	0x010a
        /*0d92*/ 	.byte	0x3f
	.zero		1


	//   ....[36]....
        /*0d94*/ 	.word	0x0000a870
        /*0d98*/ 	.word	0x00000002
        /*0d9c*/ 	.word	0x00028c00
        /*0da0*/ 	.short	0x010a
        /*0da2*/ 	.byte	0x3f
	.zero		1


	//   ....[37]....
        /*0da4*/ 	.word	0x0000b6e0
        /*0da8*/ 	.word	0x0000000f
        /*0dac*/ 	.word	0x00028c30
        /*0db0*/ 	.short	0x010a
        /*0db2*/ 	.byte	0x3f
	.zero		1


	//   ....[38]....
        /*0db4*/ 	.word	0x0000b790
        /*0db8*/ 	.word	0x0000000f
        /*0dbc*/ 	.word	0x00028c30
        /*0dc0*/ 	.short	0x010a
        /*0dc2*/ 	.byte	0x3f
	.zero		1


	//   ....[39]....
        /*0dc4*/ 	.word	0x0000bc60
        /*0dc8*/ 	.word	0x00000003
        /*0dcc*/ 	.word	0x00000000
        /*0dd0*/ 	.short	0x0101
        /*0dd2*/ 	.byte	0x3f
	.zero		1


	//   ....[40]....
        /*0dd4*/ 	.word	0x0000d270
        /*0dd8*/ 	.word	0x0000000f
        /*0ddc*/ 	.word	0x00028c50
        /*0de0*/ 	.short	0x010a
        /*0de2*/ 	.byte	0x3f
	.zero		1


	//   ....[41]....
        /*0de4*/ 	.word	0x0000d320
        /*0de8*/ 	.word	0x0000000f
        /*0dec*/ 	.word	0x00028c50
        /*0df0*/ 	.short	0x010a
        /*0df2*/ 	.byte	0x3f
	.zero		1


	//   ....[42]....
        /*0df4*/ 	.word	0x0000d610
        /*0df8*/ 	.word	0x0000000f
        /*0dfc*/ 	.word	0x00000000
        /*0e00*/ 	.short	0x0101
        /*0e02*/ 	.byte	0x3f
	.zero		1


	//   ....[43]....
        /*0e04*/ 	.word	0x0000d920
        /*0e08*/ 	.word	0x000000d1
        /*0e0c*/ 	.word	0x00028c30
        /*0e10*/ 	.short	0x010a
        /*0e12*/ 	.byte	0x3f
	.zero		1


	//   ....[44]....
        /*0e14*/ 	.word	0x0000d990
        /*0e18*/ 	.word	0x000000d1
        /*0e1c*/ 	.word	0x00028c30
        /*0e20*/ 	.short	0x010a
        /*0e22*/ 	.byte	0x3f
	.zero		1


	//   ....[45]....
        /*0e24*/ 	.word	0x0000dce0
        /*0e28*/ 	.word	0x0000000b
        /*0e2c*/ 	.word	0x00000000
        /*0e30*/ 	.short	0x0101
        /*0e32*/ 	.byte	0x3f
	.zero		1


	//   ....[46]....
        /*0e34*/ 	.word	0x0000fbb0
        /*0e38*/ 	.word	0x000000d1
        /*0e3c*/ 	.word	0x00028c50
        /*0e40*/ 	.short	0x010a
        /*0e42*/ 	.byte	0x3f
	.zero		1


	//   ....[47]....
        /*0e44*/ 	.word	0x0000fc00
        /*0e48*/ 	.word	0x000000d1
        /*0e4c*/ 	.word	0x00028c50
        /*0e50*/ 	.short	0x010a
        /*0e52*/ 	.byte	0x3f
	.zero		1


	//   ....[48]....
        /*0e54*/ 	.word	0x0000ff20
        /*0e58*/ 	.word	0x000000d1
        /*0e5c*/ 	.word	0x00000000
        /*0e60*/ 	.short	0x0101
        /*0e62*/ 	.byte	0x3f
	.zero		1


	//   ....[49]....
        /*0e64*/ 	.word	0x00010310
        /*0e68*/ 	.word	0x0000000f
        /*0e6c*/ 	.word	0x00028c30
        /*0e70*/ 	.short	0x010a
        /*0e72*/ 	.byte	0x3f
	.zero		1


	//   ....[50]....
        /*0e74*/ 	.word	0x00010380
        /*0e78*/ 	.word	0x0000000f
        /*0e7c*/ 	.word	0x00028c30
        /*0e80*/ 	.short	0x010a
        /*0e82*/ 	.byte	0x3f
	.zero		1


	//   ....[51]....
        /*0e84*/ 	.word	0x000108c0
        /*0e88*/ 	.word	0x0000000e
        /*0e8c*/ 	.word	0x00000000
        /*0e90*/ 	.short	0x0101
        /*0e92*/ 	.byte	0x3f
	.zero		1


	//   ....[52]....
        /*0e94*/ 	.word	0x00011900
        /*0e98*/ 	.word	0x0000000f
        /*0e9c*/ 	.word	0x00028c50
        /*0ea0*/ 	.short	0x010a
        /*0ea2*/ 	.byte	0x3f
	.zero		1


	//   ....[53]....
        /*0ea4*/ 	.word	0x00011950
        /*0ea8*/ 	.word	0x0000000f
        /*0eac*/ 	.word	0x00028c50
        /*0eb0*/ 	.short	0x010a
        /*0eb2*/ 	.byte	0x3f
	.zero		1


	//   ....[54]....
        /*0eb4*/ 	.word	0x00011c50
        /*0eb8*/ 	.word	0x0000000f
        /*0ebc*/ 	.word	0x00000000
        /*0ec0*/ 	.short	0x0101
        /*0ec2*/ 	.byte	0x3f
	.zero		1


	//   ....[55]....
        /*0ec4*/ 	.word	0x00011d90
        /*0ec8*/ 	.word	0x00000014
        /*0ecc*/ 	.word	0x00028c30
        /*0ed0*/ 	.short	0x010a
        /*0ed2*/ 	.byte	0x3f
	.zero		1


	//   ....[56]....
        /*0ed4*/ 	.word	0x00011e00
        /*0ed8*/ 	.word	0x00000014
        /*0edc*/ 	.word	0x00028c30
        /*0ee0*/ 	.short	0x010a
        /*0ee2*/ 	.byte	0x3f
	.zero		1


	//   ....[57]....
        /*0ee4*/ 	.word	0x00012170
        /*0ee8*/ 	.word	0x0000000a
        /*0eec*/ 	.word	0x00000000
        /*0ef0*/ 	.short	0x0101
        /*0ef2*/ 	.byte	0x3f
	.zero		1


	//   ....[58]....
        /*0ef4*/ 	.word	0x00013e40
        /*0ef8*/ 	.word	0x00000014
        /*0efc*/ 	.word	0x00028c50
        /*0f00*/ 	.short	0x010a
        /*0f02*/ 	.byte	0x3f
	.zero		1


	//   ....[59]....
        /*0f04*/ 	.word	0x00013e90
        /*0f08*/ 	.word	0x00000014
        /*0f0c*/ 	.word	0x00028c50
        /*0f10*/ 	.short	0x010a
        /*0f12*/ 	.byte	0x3f
	.zero		1


	//   ....[60]....
        /*0f14*/ 	.word	0x000141b0
        /*0f18*/ 	.word	0x00000014
        /*0f1c*/ 	.word	0x00000000
        /*0f20*/ 	.short	0x0101
        /*0f22*/ 	.byte	0x3f
	.zero		1


	//   ....[61]....
        /*0f24*/ 	.word	0x00016a80
        /*0f28*/ 	.word	0x00000003
        /*0f2c*/ 	.word	0x00000000
        /*0f30*/ 	.short	0x0101
        /*0f32*/ 	.byte	0x3f
	.zero		1


	//   ....[62]....
        /*0f34*/ 	.word	0x00017800
        /*0f38*/ 	.word	0x00000008
        /*0f3c*/ 	.word	0x00000000
        /*0f40*/ 	.short	0x0101
        /*0f42*/ 	.byte	0x3f
	.zero		1


	//   ....[63]....
        /*0f44*/ 	.word	0x0001bac0
        /*0f48*/ 	.word	0x00000012
        /*0f4c*/ 	.word	0x00028c20
        /*0f50*/ 	.short	0x010a
        /*0f52*/ 	.byte	0x3f
	.zero		1


	//   ....[64]....
        /*0f54*/ 	.word	0x0001bb50
        /*0f58*/ 	.word	0x0000000b
        /*0f5c*/ 	.word	0x00028ca0
        /*0f60*/ 	.short	0x010a
        /*0f62*/ 	.byte	0x3f
	.zero		1


	//   ....[65]....
        /*0f64*/ 	.word	0x0001bda0
        /*0f68*/ 	.word	0x0000000b
        /*0f6c*/ 	.word	0x00028cc0
        /*0f70*/ 	.short	0x010a
        /*0f72*/ 	.byte	0x3f
	.zero		1


	//   ....[66]....
        /*0f74*/ 	.word	0x0001c770
        /*0f78*/ 	.word	0x0000000b
        /*0f7c*/ 	.word	0x00028ca0
        /*0f80*/ 	.short	0x010a
        /*0f82*/ 	.byte	0x3f
	.zero		1


	//   ....[67]....
        /*0f84*/ 	.word	0x0001c9b0
        /*0f88*/ 	.word	0x0000000b
        /*0f8c*/ 	.word	0x00028cc0
        /*0f90*/ 	.short	0x010a
        /*0f92*/ 	.byte	0x3f
	.zero		1


	//   ....[68]....
        /*0f94*/ 	.word	0x0001e620
        /*0f98*/ 	.word	0x00000019
        /*0f9c*/ 	.word	0x00028c40
        /*0fa0*/ 	.short	0x010a
        /*0fa2*/ 	.byte	0x3f
	.zero		1


	//   ....[69]....
        /*0fa4*/ 	.word	0x0001eaa0
        /*0fa8*/ 	.word	0x00000019
        /*0fac*/ 	.word	0x00028c30
        /*0fb0*/ 	.short	0x0107
        /*0fb2*/ 	.byte	0x3f
	.zero		1


	//   ....[70]....
        /*0fb4*/ 	.word	0x0001eb70
        /*0fb8*/ 	.word	0x00000019
        /*0fbc*/ 	.word	0x00028c30
        /*0fc0*/ 	.short	0x0101
        /*0fc2*/ 	.byte	0x3f
	.zero		1


	//   ....[71]....
        /*0fc4*/ 	.word	0x0001f440
        /*0fc8*/ 	.word	0x00000012
        /*0fcc*/ 	.word	0x00028c00
        /*0fd0*/ 	.short	0x0107
        /*0fd2*/ 	.byte	0x3f
	.zero		1


	//   ....[72]....
        /*0fd4*/ 	.word	0x0001f530
        /*0fd8*/ 	.word	0x00000012
        /*0fdc*/ 	.word	0x00028c00
        /*0fe0*/ 	.short	0x0101
        /*0fe2*/ 	.byte	0x3f
	.zero		1


	//   ....[73]....
        /*0fe4*/ 	.word	0x0001f550
        /*0fe8*/ 	.word	0x00000012
        /*0fec*/ 	.word	0x00028c20
        /*0ff0*/ 	.short	0x010a
        /*0ff2*/ 	.byte	0x3f
	.zero		1


	//   ....[74]....
        /*0ff4*/ 	.word	0x0001f5e0
        /*0ff8*/ 	.word	0x00000019
        /*0ffc*/ 	.word	0x00028c60
        /*1000*/ 	.short	0x010a
        /*1002*/ 	.byte	0x3f
	.zero		1


	//   ....[75]....
        /*1004*/ 	.word	0x0001fef0
        /*1008*/ 	.word	0x00000019
        /*100c*/ 	.word	0x00028c50
        /*1010*/ 	.short	0x0107
        /*1012*/ 	.byte	0x3f
	.zero		1


	//   ....[76]....
        /*1014*/ 	.word	0x0001ffc0
        /*1018*/ 	.word	0x00000019
        /*101c*/ 	.word	0x00028c50
        /*1020*/ 	.short	0x0101
        /*1022*/ 	.byte	0x3f
	.zero		1


	//   ....[77]....
        /*1024*/ 	.word	0x00020350
        /*1028*/ 	.word	0x00000006
        /*102c*/ 	.word	0x00028c40
        /*1030*/ 	.short	0x010a
        /*1032*/ 	.byte	0x3f
	.zero		1


	//   ....[78]....
        /*1034*/ 	.word	0x00020670
        /*1038*/ 	.word	0x00000006
        /*103c*/ 	.word	0x00028c30
        /*1040*/ 	.short	0x0107
        /*1042*/ 	.byte	0x3f
	.zero		1


	//   ....[79]....
        /*1044*/ 	.word	0x00020730
        /*1048*/ 	.word	0x00000006
        /*104c*/ 	.word	0x00028c30
        /*1050*/ 	.short	0x0101
        /*1052*/ 	.byte	0x3f
	.zero		1


	//   ....[80]....
        /*1054*/ 	.word	0x00020760
        /*1058*/ 	.word	0x00000006
        /*105c*/ 	.word	0x00028c60
        /*1060*/ 	.short	0x010a
        /*1062*/ 	.byte	0x3f
	.zero		1


	//   ....[81]....
        /*1064*/ 	.word	0x00020e10
        /*1068*/ 	.word	0x00000006
        /*106c*/ 	.word	0x00028c50
        /*1070*/ 	.short	0x0107
        /*1072*/ 	.byte	0x3f
	.zero		1


	//   ....[82]....
        /*1074*/ 	.word	0x00020ed0
        /*1078*/ 	.word	0x00000006
        /*107c*/ 	.word	0x00028c50
        /*1080*/ 	.short	0x0101
        /*1082*/ 	.byte	0x3f
	.zero		1


	//   ....[83]....
        /*1084*/ 	.word	0x00022160
        /*1088*/ 	.word	0x00000007
        /*108c*/ 	.word	0x00028c20
        /*1090*/ 	.short	0x010a
        /*1092*/ 	.byte	0x3f
	.zero		1


	//   ....[84]....
        /*1094*/ 	.word	0x000222d0
        /*1098*/ 	.word	0x00000005
        /*109c*/ 	.word	0x00028c40
        /*10a0*/ 	.short	0x010a
        /*10a2*/ 	.byte	0x3f
	.zero		1


	//   ....[85]....
        /*10a4*/ 	.word	0x00022370
        /*10a8*/ 	.word	0x00000003
        /*10ac*/ 	.word	0x00028c40
        /*10b0*/ 	.short	0x010a
        /*10b2*/ 	.byte	0x3f
	.zero		1


	//   ....[86]....
        /*10b4*/ 	.word	0x000223b0
        /*10b8*/ 	.word	0x00000005
        /*10bc*/ 	.word	0x00028c60
        /*10c0*/ 	.short	0x010a
        /*10c2*/ 	.byte	0x3f
	.zero		1


	//   ....[87]....
        /*10c4*/ 	.word	0x000223f0
        /*10c8*/ 	.word	0x00000003
        /*10cc*/ 	.word	0x00028c60
        /*10d0*/ 	.short	0x010a
        /*10d2*/ 	.byte	0x3f
	.zero		1


	//   ....[88]....
        /*10d4*/ 	.word	0x00022450
        /*10d8*/ 	.word	0x0000003d
        /*10dc*/ 	.word	0x00028c90
        /*10e0*/ 	.short	0x010a
        /*10e2*/ 	.byte	0x3f
	.zero		1


	//   ....[89]....
        /*10e4*/ 	.word	0x000225d0
        /*10e8*/ 	.word	0x0000003d
        /*10ec*/ 	.word	0x00028c90
        /*10f0*/ 	.short	0x010a
        /*10f2*/ 	.byte	0x3f
	.zero		1


	//   ....[90]....
        /*10f4*/ 	.word	0x00022750
        /*10f8*/ 	.word	0x0000003d
        /*10fc*/ 	.word	0x00028c90
        /*1100*/ 	.short	0x010a
        /*1102*/ 	.byte	0x3f
	.zero		1


	//   ....[91]....
        /*1104*/ 	.word	0x000228b0
        /*1108*/ 	.word	0x0000003d
        /*110c*/ 	.word	0x00028cb0
        /*1110*/ 	.short	0x010a
        /*1112*/ 	.byte	0x3f
	.zero		1


	//   ....[92]....
        /*1114*/ 	.word	0x00022900
        /*1118*/ 	.word	0x0000000c
        /*111c*/ 	.word	0x00028c50
        /*1120*/ 	.short	0x010a
        /*1122*/ 	.byte	0x3f
	.zero		1


	//   ....[93]....
        /*1124*/ 	.word	0x00022950
        /*1128*/ 	.word	0x00000015
        /*112c*/ 	.word	0x00028c50
        /*1130*/ 	.short	0x010a
        /*1132*/ 	.byte	0x3f
	.zero		1


	//   ....[94]....
        /*1134*/ 	.word	0x00022d40
        /*1138*/ 	.word	0x00000002
        /*113c*/ 	.word	0x00028c00
        /*1140*/ 	.short	0x010a
        /*1142*/ 	.byte	0x3f
	.zero		1


	//   ....[95]....
        /*1144*/ 	.word	0x00023320
        /*1148*/ 	.word	0x00000002
        /*114c*/ 	.word	0x00028c00
        /*1150*/ 	.short	0x010a
        /*1152*/ 	.byte	0x3f
	.zero		1


	//   ....[96]....
        /*1154*/ 	.word	0x00023370
        /*1158*/ 	.word	0x0000000f
        /*115c*/ 	.word	0x00028c30
        /*1160*/ 	.short	0x010a
        /*1162*/ 	.byte	0x3f
	.zero		1


	//   ....[97]....
        /*1164*/ 	.word	0x000233c0
        /*1168*/ 	.word	0x0000000f
        /*116c*/ 	.word	0x00028c50
        /*1170*/ 	.short	0x010a
        /*1172*/ 	.byte	0x3f
	.zero		1


	//   ....[98]....
        /*1174*/ 	.word	0x00023410
        /*1178*/ 	.word	0x000000d1
        /*117c*/ 	.word	0x00028c30
        /*1180*/ 	.short	0x010a
        /*1182*/ 	.byte	0x3f
	.zero		1


	//   ....[99]....
        /*1184*/ 	.word	0x00023460
        /*1188*/ 	.word	0x000000d1
        /*118c*/ 	.word	0x00028c50
        /*1190*/ 	.short	0x010a
        /*1192*/ 	.byte	0x3f
	.zero		1


	//   ....[100]....
        /*1194*/ 	.word	0x000234b0
        /*1198*/ 	.word	0x0000000f
        /*119c*/ 	.word	0x00028c30
        /*11a0*/ 	.short	0x010a
        /*11a2*/ 	.byte	0x3f
	.zero		1


	//   ....[101]....
        /*11a4*/ 	.word	0x00023500
        /*11a8*/ 	.word	0x0000000f
        /*11ac*/ 	.word	0x00028c50
        /*11b0*/ 	.short	0x010a
        /*11b2*/ 	.byte	0x3f
	.zero		1


	//   ....[102]....
        /*11b4*/ 	.word	0x00023550
        /*11b8*/ 	.word	0x00000014
        /*11bc*/ 	.word	0x00028c30
        /*11c0*/ 	.short	0x010a
        /*11c2*/ 	.byte	0x3f
	.zero		1


	//   ....[103]....
        /*11c4*/ 	.word	0x000235a0
        /*11c8*/ 	.word	0x00000014
        /*11cc*/ 	.word	0x00028c50
        /*11d0*/ 	.short	0x010a
        /*11d2*/ 	.byte	0x3f
	.zero		1


	//   ....[104]....
        /*11d4*/ 	.word	0x00023730
        /*11d8*/ 	.word	0x00000012
        /*11dc*/ 	.word	0x00028c20
        /*11e0*/ 	.short	0x010a
        /*11e2*/ 	.byte	0x3f
	.zero		1


	//   ....[105]....
        /*11e4*/ 	.word	0x00023780
        /*11e8*/ 	.word	0x0000000b
        /*11ec*/ 	.word	0x00028ca0
        /*11f0*/ 	.short	0x010a
        /*11f2*/ 	.byte	0x3f
	.zero		1


	//   ....[106]....
        /*11f4*/ 	.word	0x000237d0
        /*11f8*/ 	.word	0x0000000b
        /*11fc*/ 	.word	0x00028cc0
        /*1200*/ 	.short	0x010a
        /*1202*/ 	.byte	0x3f
	.zero		1


	//   ....[107]....
        /*1204*/ 	.word	0x00023820
        /*1208*/ 	.word	0x0000000b
        /*120c*/ 	.word	0x00028ca0
        /*1210*/ 	.short	0x010a
        /*1212*/ 	.byte	0x3f
	.zero		1


	//   ....[108]....
        /*1214*/ 	.word	0x00023870
        /*1218*/ 	.word	0x0000000b
        /*121c*/ 	.word	0x00028cc0
        /*1220*/ 	.short	0x010a
        /*1222*/ 	.byte	0x3f
	.zero		1


	//   ....[109]....
        /*1224*/ 	.word	0x00023990
        /*1228*/ 	.word	0x00000019
        /*122c*/ 	.word	0x00028c40
        /*1230*/ 	.short	0x010a
        /*1232*/ 	.byte	0x3f
	.zero		1


	//   ....[110]....
        /*1234*/ 	.word	0x00024430
        /*1238*/ 	.word	0x00000012
        /*123c*/ 	.word	0x00028c20
        /*1240*/ 	.short	0x010a
        /*1242*/ 	.byte	0x3f
	.zero		1


	//   ....[111]....
        /*1244*/ 	.word	0x00024480
        /*1248*/ 	.word	0x00000019
        /*124c*/ 	.word	0x00028c60
        /*1250*/ 	.short	0x010a
        /*1252*/ 	.byte	0x3f
	.zero		1


	//   ....[112]....
        /*1254*/ 	.word	0x00024d80
        /*1258*/ 	.word	0x00000006
        /*125c*/ 	.word	0x00028c40
        /*1260*/ 	.short	0x010a
        /*1262*/ 	.byte	0x3f
	.zero		1


	//   ....[113]....
        /*1264*/ 	.word	0x00025240
        /*1268*/ 	.word	0x00000006
        /*126c*/ 	.word	0x00028c60
        /*1270*/ 	.short	0x010a
        /*1272*/ 	.byte	0x3f
	.zero		1


	//   ....[114]....
        /*1274*/ 	.word	0x000263e0
        /*1278*/ 	.word	0x00000007
        /*127c*/ 	.word	0x00028c20
        /*1280*/ 	.short	0x010a
        /*1282*/ 	.byte	0x3f
	.zero		1


	//   ....[115]....
        /*1284*/ 	.word	0x00026580
        /*1288*/ 	.word	0x00000005
        /*128c*/ 	.word	0x00028c40
        /*1290*/ 	.short	0x010a
        /*1292*/ 	.byte	0x3f
	.zero		1


	//   ....[116]....
        /*1294*/ 	.word	0x000265d0
        /*1298*/ 	.word	0x00000003
        /*129c*/ 	.word	0x00028c40
        /*12a0*/ 	.short	0x010a
        /*12a2*/ 	.byte	0x3f
	.zero		1


	//   ....[117]....
        /*12a4*/ 	.word	0x00026620
        /*12a8*/ 	.word	0x00000005
        /*12ac*/ 	.word	0x00028c60
        /*12b0*/ 	.short	0x010a
        /*12b2*/ 	.byte	0x3f
	.zero		1


	//----- nvinfo : EIATTR_NUM_MBARRIERS
	.align		4
.L_850:
        /*12b4*/ 	.byte	0x03, 0x38
        /*12b6*/ 	.short	0x0016


	//----- nvinfo : EIATTR_EXIT_INSTR_OFFSETS
	.align		4
        /*12b8*/ 	.byte	0x04, 0x1c
        /*12ba*/ 	.short	(.L_852 - .L_851)


	//   ....[0]....
.L_851:
        /*12bc*/ 	.word	0x00022440


	//----- nvinfo : EIATTR_MAX_THREADS
	.align		4
.L_852:
        /*12c0*/ 	.byte	0x04, 0x05
        /*12c2*/ 	.short	(.L_854 - .L_853)
.L_853:
        /*12c4*/ 	.word	0x00000180
        /*12c8*/ 	.word	0x00000001
        /*12cc*/ 	.word	0x00000001


	//----- nvinfo : EIATTR_CRS_STACK_SIZE
	.align		4
.L_854:
        /*12d0*/ 	.byte	0x04, 0x1e
        /*12d2*/ 	.short	(.L_856 - .L_855)
.L_855:
        /*12d4*/ 	.word	0x00000000


	//----- nvinfo : EIATTR_CBANK_PARAM_SIZE
	.align		4
.L_856:
        /*12d8*/ 	.byte	0x03, 0x19
        /*12da*/ 	.short	0x0af0


	//----- nvinfo : EIATTR_PARAM_CBANK
	.align		4
        /*12dc*/ 	.byte	0x04, 0x0a
        /*12de*/ 	.short	(.L_858 - .L_857)
	.align		4
.L_857:
        /*12e0*/ 	.word	index@(.nv.constant0._ZN7cutlass13device_kernelIN5flash11enable_sm90INS1_16FlashAttnFwdSm90INS1_25CollectiveMainloopFwdSm90ILi2EN4cute5tupleIJNS5_1CILi1EEES8_S8_EEENS6_IJNS7_ILi64EEESA_SA_EEELi512ENS_6half_tEfNS_4arch4Sm90ELb0ELb1ELb0ELb1ELb1ELb1ELb0ELb0ELb0ELb1ELb1ELb0EEENS1_21CollectiveEpilogueFwdINS6_IJSA_NS7_ILi512EEESA_EEES9_SC_SE_Li256ELb1ELb1ELb1ELb0EEENS1_36VarlenDynamicPersistentTileSchedulerILi64ELi64ELi256ELi128ELb1ELb1ELb1ELb1ELb0ELb1EEEEEEEEEvNT_6ParamsE)
        /*12e4*/ 	.short	0x0210
        /*12e6*/ 	.short	0x0af0


	//----- nvinfo : EIATTR_SW_WAR
	.align		4
.L_858:
        /*12e8*/ 	.byte	0x04, 0x36
        /*12ea*/ 	.short	(.L_860 - .L_859)
.L_859:
        /*12ec*/ 	.word	0x00000008
.L_860:


//--------------------- .nv.info._ZN7cutlass13device_kernelIN5flash11enable_sm90INS1_16FlashAttnFwdSm90INS1_25CollectiveMainloopFwdSm90ILi2EN4cute5tupleIJNS5_1CILi1EEES8_S8_EEENS6_IJNS7_ILi64EEESA_SA_EEELi512ENS_6half_tEfNS_4arch4Sm90ELb0ELb1ELb0ELb1ELb1ELb0ELb1ELb0ELb0ELb1ELb1ELb0EEENS1_21CollectiveEpilogueFwdINS6_IJSA_NS7_ILi512EEESA_EEES9_SC_SE_Li256ELb1ELb1ELb1ELb0EEENS1_36VarlenDynamicPersistentTileSchedulerILi64ELi64ELi256ELi128ELb1ELb1ELb1ELb1ELb0ELb1EEEEEEEEEvNT_6ParamsE --------------------------
	.section	.nv.info._ZN7cutlass13device_kernelIN5flash11enable_sm90INS1_16FlashAttnFwdSm90INS1_25CollectiveMainloopFwdSm90ILi2EN4cute5tupleIJNS5_1CILi1EEES8_S8_EEENS6_IJNS7_ILi64EEESA_SA_EEELi512ENS_6half_tEfNS_4arch4Sm90ELb0ELb1ELb0ELb1ELb1ELb0ELb1ELb0ELb0ELb1ELb1ELb0EEENS1_21CollectiveEpilogueFwdINS6_IJSA_NS7_ILi512EEESA_EEES9_SC_SE_Li256ELb1ELb1ELb1ELb0EEENS1_36VarlenDynamicPersistentTileSchedulerILi64ELi64ELi256ELi128ELb1ELb1ELb1ELb1ELb0ELb1EEEEEEEEEvNT_6ParamsE,"",@"SHT_CUDA_INFO"
	.sectionflags	@""
	.align	4


	//----- nvinfo : EIATTR_CUDA_API_VERSION
	.align		4
        /*0000*/ 	.byte	0x04, 0x37
        /*0002*/ 	.short	(.L_862 - .L_861)
.L_861:
        /*0004*/ 	.word	0x00000082


	//----- nvinfo : EIATTR_KPARAM_INFO
	.align		4
.L_862:
        /*0008*/ 	.byte	0x04, 0x17
        /*000a*/ 	.short	(.L_864 - .L_863)
.L_863:
        /*000c*/ 	.word	0x00000000
        /*0010*/ 	.short	0x0000
        /*0012*/ 	.short	0x0070
        /*0014*/ 	.byte	0x00, 0xf0, 0x01, 0x2e


	//----- nvinfo : EIATTR_SPARSE_MMA_MASK
	.align		4
.L_864:
        /*0018*/ 	.byte	0x03, 0x50
        /*001a*/ 	.short	0x0000


	//----- nvinfo : EIATTR_MAXREG_COUNT
	.align		4
        /*001c*/ 	.byte	0x03, 0x1b
        /*001e*/ 	.short	0x00a8


	//----- nvinfo : EIATTR_NUM_BARRIERS
	.align		4
        /*0020*/ 	.byte	0x02, 0x4c
        /*0022*/ 	.byte	0x10
	.zero		1


	//----- nvinfo : EIATTR_EXTERNS
	.align		4
        /*0024*/ 	.byte	0x04, 0x0f
        /*0026*/ 	.short	(.L_866 - .L_865)


	//   ....[0]....
	.align		4
.L_865:
        /*0028*/ 	.word	index@(__assertfail)


	//----- nvinfo : EIATTR_ANNOTATIONS
	.align		4
.L_866:
        /*002c*/ 	.byte	0x04, 0x55
        /*002e*/ 	.short	(.L_868 - .L_867)


	//   ....[0]....
.L_867:
        /* <DEDUP_REMOVED lines=24> */


	//----- nvinfo : EIATTR_MERCURY_ISA_VERSION
	.align		4
.L_868:
        /*01a0*/ 	.byte	0x03, 0x5f
        /*01a2*/ 	.short	0x0101


	//----- nvinfo : EIATTR_UNUSED_LOAD_BYTE_OFFSET
	.align		4
        /*01a4*/ 	.byte	0x04, 0x44
        /*01a6*/ 	.short	(.L_870 - .L_869)


	//   ....[0]....
.L_869:
        /*01a8*/ 	.word	0x00000a00
        /*01ac*/ 	.word	0x0000fff0


	//   ....[1]....
        /*01b0*/ 	.word	0x000220f0
        /*01b4*/ 	.word	0x0000fff0


	//----- nvinfo : EIATTR_INT_WARP_WIDE_INSTR_OFFSETS
	.align		4
.L_870:
        /*01b8*/ 	.byte	0x04, 0x31
        /*01ba*/ 	.short	(.L_872 - .L_871)


	//   ....[0]....
.L_871:
        /*01bc*/ 	.word	0x000000c0


	//   ....[1]....
        /*01c0*/ 	.word	0x000000d0


	//   ....[2]....
        /*01c4*/ 	.word	0x000000e0


	//   ....[3]....
        /*01c8*/ 	.word	0x00000180


	//   ....[4]....
        /*01cc*/ 	.word	0x00028ce0


	//   ....[5]....
        /*01d0*/ 	.word	0x00028d70


	//   ....[6]....
        /*01d4*/ 	.word	0x0002cf70


	//   ....[7]....
        /*01d8*/ 	.word	0x0002d000


	//----- nvinfo : EIATTR_COOP_GROUP_MASK_REGIDS
	.align		4
.L_872:
        /*01dc*/ 	.byte	0x04, 0x29
        /*01de*/ 	.short	(.L_874 - .L_873)


	//   ....[0]....
.L_873:
        /*01e0*/ 	.word	0xffffffff


	//   ....[1]....
        /*01e4*/ 	.word	0xffffffff


	//   ....[2]....
        /*01e8*/ 	.word	0xffffffff


	//   ....[3]....
        /*01ec*/ 	.word	0xffffffff


	//   ....[4]....
        /*01f0*/ 	.word	0xffffffff


	//   ....[5]....
        /*01f4*/ 	.word	0xffffffff


	//   ....[6]....
        /*01f8*/ 	.word	0xffffffff


	//   ....[7]....
        /*01fc*/ 	.word	0xffffffff


	//   ....[8]....
        /*0200*/ 	.word	0xffffffff


	//   ....[9]....
        /*0204*/ 	.word	0xffffffff


	//   ....[10]....
        /*0208*/ 	.word	0xffffffff


	//   ....[11]....
        /*020c*/ 	.word	0xffffffff


	//   ....[12]....
        /*0210*/ 	.word	0xffffffff


	//   ....[13]....
        /*0214*/ 	.word	0xffffffff


	//   ....[14]....
        /*0218*/ 	.word	0xffffffff


	//   ....[15]....
        /*021c*/ 	.word	0xffffffff


	//   ....[16]....
        /*0220*/ 	.word	0xffffffff


	//   ....[17]....
        /*0224*/ 	.word	0xffffffff


	//   ....[18]....
        /*0228*/ 	.word	0xffffffff


	//   ....[19]....
        /*022c*/ 	.word	0xffffffff


	//   ....[20]....
        /*0230*/ 	.word	0xffffffff


	//   ....[21]....
        /*0234*/ 	.word	0xffffffff


	//   ....[22]....
        /*0238*/ 	.word	0xffffffff


	//   ....[23]....
        /*023c*/ 	.word	0xffffffff


	//   ....[24]....
        /*0240*/ 	.word	0xffffffff


	//   ....[25]....
        /*0244*/ 	.word	0xffffffff


	//   ....[26]....
        /*0248*/ 	.word	0xffffffff


	//   ....[27]....
        /*024c*/ 	.word	0xffffffff


	//   ....[28]....
        /*0250*/ 	.word	0xffffffff


	//   ....[29]....
        /*0254*/ 	.word	0xffffffff


	//   ....[30]....
        /*0258*/ 	.word	0xffffffff


	//   ....[31]....
        /*025c*/ 	.word	0xffffffff


	//   ....[32]....
        /*0260*/ 	.word	0xffffffff


	//   ....[33]....
        /*0264*/ 	.word	0xffffffff


	//   ....[34]....
        /*0268*/ 	.word	0xffffffff


	//   ....[35]....
        /*026c*/ 	.word	0xffffffff


	//   ....[36]....
        /*0270*/ 	.word	0xffffffff


	//   ....[37]....
        /*0274*/ 	.word	0xffffffff


	//   ....[38]....
        /*0278*/ 	.word	0xffffffff


	//   ....[39]....
        /*027c*/ 	.word	0xffffffff


	//   ....[40]....
        /*0280*/ 	.word	0xffffffff


	//   ....[41]....
        /*0284*/ 	.word	0xffffffff


	//   ....[42]....
        /*0288*/ 	.word	0xffffffff


	//   ....[43]....
        /*028c*/ 	.word	0xffffffff


	//   ....[44]....
        /*0290*/ 	.word	0xffffffff


	//   ....[45]....
        /*0294*/ 	.word	0xffffffff


	//   ....[46]....
        /*0298*/ 	.word	0xffffffff


	//   ....[47]....
        /*029c*/ 	.word	0xffffffff


	//   ....[48]....
        /*02a0*/ 	.word	0xffffffff


	//   ....[49]....
        /*02a4*/ 	.word	0xffffffff


	//   ....[50]....
        /*02a8*/ 	.word	0xffffffff


	//   ....[51]....
        /*02ac*/ 	.word	0xffffffff


	//   ....[52]....
        /*02b0*/ 	.word	0xffffffff


	//   ....[53]....
        /*02b4*/ 	.word	0xffffffff


	//   ....[54]....
        /*02b8*/ 	.word	0xffffffff


	//   ....[55]....
        /*02bc*/ 	.word	0xffffffff


	//   ....[56]....
        /*02c0*/ 	.word	0xffffffff


	//   ....[57]....
        /*02c4*/ 	.word	0xffffffff


	//   ....[58]....
        /*02c8*/ 	.word	0xffffffff


	//   ....[59]....
        /*02cc*/ 	.word	0xffffffff


	//   ....[60]....
        /*02d0*/ 	.word	0xffffffff


	//   ....[61]....
        /*02d4*/ 	.word	0xffffffff


	//   ....[62]....
        /*02d8*/ 	.word	0xffffffff


	//   ....[63]....
        /*02dc*/ 	.word	0xffffffff


	//   ....[64]....
        /*02e0*/ 	.word	0xffffffff


	//   ....[65]....
        /*02e4*/ 	.word	0xffffffff


	//   ....[66]....
        /*02e8*/ 	.word	0xffffffff


	//   ....[67]....
        /*02ec*/ 	.word	0xffffffff


	//   ....[68]....
        /*02f0*/ 	.word	0xffffffff


	//   ....[69]....
        /*02f4*/ 	.word	0xffffffff


	//   ....[70]....
        /*02f8*/ 	.word	0xffffffff


	//   ....[71]....
        /*02fc*/ 	.word	0xffffffff


	//   ....[72]....
        /*0300*/ 	.word	0xffffffff


	//   ....[73]....
        /*0304*/ 	.word	0xffffffff


	//   ....[74]....
        /*0308*/ 	.word	0xffffffff


	//   ....[75]....
        /*030c*/ 	.word	0xffffffff


	//   ....[76]....
        /*0310*/ 	.word	0xffffffff


	//   ....[77]....
        /*0314*/ 	.word	0xffffffff


	//   ....[78]....
        /*0318*/ 	.word	0xffffffff


	//   ....[79]....
        /*031c*/ 	.word	0xffffffff


	//   ....[80]....
        /*0320*/ 	.word	0xffffffff


	//   ....[81]....
        /*0324*/ 	.word	0xffffffff


	//   ....[82]....
        /*0328*/ 	.word	0xffffffff


	//   ....[83]....
        /*032c*/ 	.word	0xffffffff


	//   ....[84]....
        /*0330*/ 	.word	0xffffffff


	//   ....[85]....
        /*0334*/ 	.word	0xffffffff


	//   ....[86]....
        /*0338*/ 	.word	0xffffffff


	//   ....[87]....
        /*033c*/ 	.word	0xffffffff


	//   ....[88]....
        /*0340*/ 	.word	0xffffffff


	//   ....[89]....
        /*0344*/ 	.word	0xffffffff


	//   ....[90]....
        /*0348*/ 	.word	0xffffffff


	//   ....[91]....
        /*034c*/ 	.word	0xffffffff


	//   ....[92]....
        /*0350*/ 	.word	0xffffffff


	//   ....[93]....
        /*0354*/ 	.word	0xffffffff


	//   ....[94]....
        /*0358*/ 	.word	0xffffffff


	//   ....[95]....
        /*035c*/ 	.word	0xffffffff


	//   ....[96]....
        /*0360*/ 	.word	0xffffffff


	//   ....[97]....
        /*0364*/ 	.word	0xffffffff


	//   ....[98]....
        /*0368*/ 	.word	0xffffffff


	//   ....[99]....
        /*036c*/ 	.word	0xffffffff


	//   ....[100]....
        /*0370*/ 	.word	0xffffffff


	//   ....[101]....
        /*0374*/ 	.word	0xffffffff


	//   ....[102]....
        /*0378*/ 	.word	0xffffffff


	//   ....[103]....
        /*037c*/ 	.word	0xffffffff


	//   ....[104]....
        /*0380*/ 	.word	0xffffffff


	//   ....[105]....
        /*0384*/ 	.word	0xffffffff


	//   ....[106]....
        /*0388*/ 	.word	0xffffffff


	//   ....[107]....
        /*038c*/ 	.word	0xffffffff


	//   ....[108]....
        /*0390*/ 	.word	0xffffffff


	//   ....[109]....
        /*0394*/ 	.word	0xffffffff


	//   ....[110]....
        /*0398*/ 	.word	0xffffffff


	//   ....[111]....
        /*039c*/ 	.word	0xffffffff


	//   ....[112]....
        /*03a0*/ 	.word	0xffffffff


	//   ....[113]....
        /*03a4*/ 	.word	0xffffffff


	//   ....[114]....
        /*03a8*/ 	.word	0xffffffff


	//   ....[115]....
        /*03ac*/ 	.word	0xffffffff


	//   ....[116]....
        /*03b0*/ 	.word	0xffffffff


	//   ....[117]....
        /*03b4*/ 	.word	0xffffffff


	//   ....[118]....
        /*03b8*/ 	.word	0xffffffff


	//   ....[119]....
        /*03bc*/ 	.word	0xffffffff


	//   ....[120]....
        /*03c0*/ 	.word	0xffffffff


	//   ....[121]....
        /*03c4*/ 	.word	0xffffffff


	//   ....[122]....
        /*03c8*/ 	.word	0xffffffff


	//   ....[123]....
        /*03cc*/ 	.word	0xffffffff


	//   ....[124]....
        /*03d0*/ 	.word	0xffffffff


	//   ....[125]....
        /*03d4*/ 	.word	0xffffffff


	//   ....[126]....
        /*03d8*/ 	.word	0xffffffff


	//   ....[127]....
        /*03dc*/ 	.word	0xffffffff


	//   ....[128]....
        /*03e0*/ 	.word	0xffffffff


	//   ....[129]....
        /*03e4*/ 	.word	0xffffffff


	//   ....[130]....
        /*03e8*/ 	.word	0xffffffff


	//   ....[131]....
        /*03ec*/ 	.word	0xffffffff


	//   ....[132]....
        /*03f0*/ 	.word	0xffffffff


	//   ....[133]....
        /*03f4*/ 	.word	0xffffffff


	//   ....[134]....
        /*03f8*/ 	.word	0xffffffff


	//   ....[135]....
        /*03fc*/ 	.word	0x0500000f


	//   ....[136]....
        /*0400*/ 	.word	0x0500000f


	//   ....[137]....
        /*0404*/ 	.word	0x0500000f


	//   ....[138]....
        /*0408*/ 	.word	0x0500000f


	//   ....[139]....
        /*040c*/ 	.word	0x0500000f


	//   ....[140]....
        /*0410*/ 	.word	0x0500000f


	//   ....[141]....
        /*0414*/ 	.word	0x0500000f


	//   ....[142]....
        /*0418*/ 	.word	0x0500000f


	//   ....[143]....
        /*041c*/ 	.word	0x0500000f


	//   ....[144]....
        /*0420*/ 	.word	0x0500000f


	//   ....[145]....
        /*0424*/ 	.word	0x0500000f


	//   ....[146]....
        /*0428*/ 	.word	0x0500000f


	//   ....[147]....
        /*042c*/ 	.word	0x0500000f


	//   ....[148]....
        /*0430*/ 	.word	0x0500000f


	//   ....[149]....
        /*0434*/ 	.word	0x0500000f


	//   ....[150]....
        /*0438*/ 	.word	0x0500000f


	//   ....[151]....
        /*043c*/ 	.word	0x0500000f


	//   ....[152]....
        /*0440*/ 	.word	0x0500000f


	//   ....[153]....
        /*0444*/ 	.word	0x0500000f


	//   ....[154]....
        /*0448*/ 	.word	0x0500000f


	//   ....[155]....
        /*044c*/ 	.word	0x0500000f


	//   ....[156]....
        /*0450*/ 	.word	0x0500000f


	//   ....[157]....
        /*0454*/ 	.word	0x0500000f


	//   ....[158]....
        /*0458*/ 	.word	0x0500000f


	//   ....[159]....
        /*045c*/ 	.word	0x0500000f


	//   ....[160]....
        /*0460*/ 	.word	0x0500000f


	//   ....[161]....
        /*0464*/ 	.word	0x0500000f


	//   ....[162]....
        /*0468*/ 	.word	0x0500000f


	//   ....[163]....
        /*046c*/ 	.word	0x0500000f


	//   ....[164]....
        /*0470*/ 	.word	0x0500000f


	//   ....[165]....
        /*0474*/ 	.word	0x0500000f


	//   ....[166]....
        /*0478*/ 	.word	0x0500000f


	//   ....[167]....
        /*047c*/ 	.word	0x0500000f


	//   ....[168]....
        /*0480*/ 	.word	0x0500000f


	//   ....[169]....
        /*0484*/ 	.word	0x0500000f


	//   ....[170]....
        /*0488*/ 	.word	0x0500000f


	//   ....[171]....
        /*048c*/ 	.word	0x0500000f


	//   ....[172]....
        /*0490*/ 	.word	0x0500000f


	//   ....[173]....
        /*0494*/ 	.word	0x0500000f


	//   ....[174]....
        /*0498*/ 	.word	0x0500000f


	//   ....[175]....
        /*049c*/ 	.word	0x0500000f


	//   ....[176]....
        /*04a0*/ 	.word	0x0500000f


	//   ....[177]....
        /*04a4*/ 	.word	0x0500000f


	//   ....[178]....
        /*04a8*/ 	.word	0x0500000f


	//   ....[179]....
        /*04ac*/ 	.word	0x0500000f


	//   ....[180]....
        /*04b0*/ 	.word	0x0500000f


	//   ....[181]....
        /*04b4*/ 	.word	0x0500000f


	//   ....[182]....
        /*04b8*/ 	.word	0x0500000f


	//   ....[183]....
        /*04bc*/ 	.word	0x0500000f


	//   ....[184]....
        /*04c0*/ 	.word	0x0500000f


	//   ....[185]....
        /*04c4*/ 	.word	0x0500000f


	//   ....[186]....
        /*04c8*/ 	.word	0x0500000f


	//   ....[187]....
        /*04cc*/ 	.word	0x0500000f


	//   ....[188]....
        /*04d0*/ 	.word	0x0500000f


	//   ....[189]....
        /*04d4*/ 	.word	0x0500000f


	//   ....[190]....
        /*04d8*/ 	.word	0x0500000f


	//   ....[191]....
        /*04dc*/ 	.word	0x0500000f


	//   ....[192]....
        /*04e0*/ 	.word	0x0500000f


	//   ....[193]....
        /*04e4*/ 	.word	0x0500000f


	//   ....[194]....
        /*04e8*/ 	.word	0x0500000f


	//   ....[195]....
        /*04ec*/ 	.word	0x0500000f


	//   ....[196]....
        /*04f0*/ 	.word	0x0500000f


	//   ....[197]....
        /*04f4*/ 	.word	0x0500000f


	//   ....[198]....
        /*04f8*/ 	.word	0x0500000f


	//   ....[199]....
        /*04fc*/ 	.word	0x0500000f


	//   ....[200]....
        /*0500*/ 	.word	0x0500000f


	//   ....[201]....
        /*0504*/ 	.word	0x0500000f


	//   ....[202]....
        /*0508*/ 	.word	0x0500000f


	//   ....[203]....
        /*050c*/ 	.word	0xffffffff


	//   ....[204]....
        /*0510*/ 	.word	0xffffffff


	//   ....[205]....
        /*0514*/ 	.word	0xffffffff


	//   ....[206]....
        /*0518*/ 	.word	0xffffffff


	//   ....[207]....
        /*051c*/ 	.word	0xffffffff


	//   ....[208]....
        /*0520*/ 	.word	0xffffffff


	//   ....[209]....
        /*0524*/ 	.word	0xffffffff


	//   ....[210]....
        /*0528*/ 	.word	0xffffffff


	//----- nvinfo : EIATTR_COOP_GROUP_INSTR_OFFSETS
	.align		4
.L_874:
        /*052c*/ 	.byte	0x04, 0x28
        /*052e*/ 	.short	(.L_876 - .L_875)


	//   ....[0]....
.L_875:
        /*0530*/ 	.word	0x00000080


	//   ....[1]....
        /*0534*/ 	.word	0x00000090


	//   ....[2]....
        /*0538*/ 	.word	0x000002b0


	//   ....[3]....
        /*053c*/ 	.word	0x00000410


	//   ....[4]....
        /*0540*/ 	.word	0x00000530


	//   ....[5]....
        /*0544*/ 	.word	0x00000690


	//   ....[6]....
        /*0548*/ 	.word	0x00002910


	//   ....[7]....
        /*054c*/ 	.word	0x0000a880


	//   ....[8]....
        /*0550*/ 	.word	0x0000c980


	//   ....[9]....
        /*0554*/ 	.word	0x0000db80


	//   ....[10]....
        /*0558*/ 	.word	0x0000ddc0


	//   ....[11]....
        /*055c*/ 	.word	0x0000e860


	//   ....[12]....
        /*0560*/ 	.word	0x0000ebc0


	//   ....[13]....
        /*0564*/ 	.word	0x0000ef40


	//   ....[14]....
        /*0568*/ 	.word	0x0000efa0


	//   ....[15]....
        /*056c*/ 	.word	0x00011c70


	//   ....[16]....
        /*0570*/ 	.word	0x00013610


	//   ....[17]....
        /*0574*/ 	.word	0x000147d0


	//   ....[18]....
        /*0578*/ 	.word	0x00014820


	//   ....[19]....
        /*057c*/ 	.word	0x00014870


	//   ....[20]....
        /*0580*/ 	.word	0x00014890


	//   ....[21]....
        /*0584*/ 	.word	0x00018f20


	//   ....[22]....
        /*0588*/ 	.word	0x0001a320


	//   ....[23]....
        /*058c*/ 	.word	0x0001b4e0


	//   ....[24]....
        /*0590*/ 	.word	0x0001b6f0


	//   ....[25]....
        /*0594*/ 	.word	0x0001c2d0


	//   ....[26]....
        /*0598*/ 	.word	0x0001c320


	//   ....[27]....
        /*059c*/ 	.word	0x0001c370


	//   ....[28]....
        /*05a0*/ 	.word	0x0001c390


	//   ....[29]....
        /*05a4*/ 	.word	0x00020aa0


	//   ....[30]....
        /*05a8*/ 	.word	0x00020c30


	//   ....[31]....
        /*05ac*/ 	.word	0x00020c50


	//   ....[32]....
        /*05b0*/ 	.word	0x00020c90


	//   ....[33]....
        /*05b4*/ 	.word	0x00020cb0


	//   ....[34]....
        /*05b8*/ 	.word	0x00023030


	//   ....[35]....
        /*05bc*/ 	.word	0x000234b0


	//   ....[36]....
        /*05c0*/ 	.word	0x000234c0


	//   ....[37]....
        /*05c4*/ 	.word	0x000234d0


	//   ....[38]....
        /*05c8*/ 	.word	0x000234e0


	//   ....[39]....
        /*05cc*/ 	.word	0x00024170


	//   ....[40]....
        /*05d0*/ 	.word	0x000241a0


	//   ....[41]....
        /*05d4*/ 	.word	0x000243e0


	//   ....[42]....
        /*05d8*/ 	.word	0x00024400


	//   ....[43]....
        /*05dc*/ 	.word	0x00024aa0


	//   ....[44]....
        /*05e0*/ 	.word	0x00024ab0


	//   ....[45]....
        /*05e4*/ 	.word	0x00025500


	//   ....[46]....
        /*05e8*/ 	.word	0x00025520


	//   ....[47]....
        /*05ec*/ 	.word	0x00026ac0


	//   ....[48]....
        /*05f0*/ 	.word	0x00026b00


	//   ....[49]....
        /*05f4*/ 	.word	0x00026d40


	//   ....[50]....
        /*05f8*/ 	.word	0x00026d60


	//   ....[51]....
        /*05fc*/ 	.word	0x00027010


	//   ....[52]....
        /*0600*/ 	.word	0x00027220


	//   ....[53]....
        /*0604*/ 	.word	0x00027250


	//   ....[54]....
        /*0608*/ 	.word	0x00027280


	//   ....[55]....
        /*060c*/ 	.word	0x000272b0


	//   ....[56]....
        /*0610*/ 	.word	0x000272e0


	//   ....[57]....
        /*0614*/ 	.word	0x00027310


	//   ....[58]....
        /*0618*/ 	.word	0x00027480


	//   ....[59]....
        /*061c*/ 	.word	0x000274b0


	//   ....[60]....
        /*0620*/ 	.word	0x000274e0


	//   ....[61]....
        /*0624*/ 	.word	0x00027510


	//   ....[62]....
        /*0628*/ 	.word	0x00027540


	//   ....[63]....
        /*062c*/ 	.word	0x00027570


	//   ....[64]....
        /*0630*/ 	.word	0x00027600


	//   ....[65]....
        /*0634*/ 	.word	0x00027630


	//   ....[66]....
        /*0638*/ 	.word	0x00027640


	//   ....[67]....
        /*063c*/ 	.word	0x00027680


	//   ....[68]....
        /*0640*/ 	.word	0x00029ab0


	//   ....[69]....
        /*0644*/ 	.word	0x00029ad0


	//   ....[70]....
        /*0648*/ 	.word	0x00029b60


	//   ....[71]....
        /*064c*/ 	.word	0x00029b80


	//   ....[72]....
        /*0650*/ 	.word	0x00029c00


	//   ....[73]....
        /*0654*/ 	.word	0x00029c20


	//   ....[74]....
        /*0658*/ 	.word	0x00029c30


	//   ....[75]....
        /*065c*/ 	.word	0x00029c40


	//   ....[76]....
        /*0660*/ 	.word	0x0002a3b0


	//   ....[77]....
        /*0664*/ 	.word	0x0002a3e0


	//   ....[78]....
        /*0668*/ 	.word	0x0002a4a0


	//   ....[79]....
        /*066c*/ 	.word	0x0002a4c0


	//   ....[80]....
        /*0670*/ 	.word	0x0002a560


	//   ....[81]....
        /*0674*/ 	.word	0x0002a580


	//   ....[82]....
        /*0678*/ 	.word	0x0002a590


	//   ....[83]....
        /*067c*/ 	.word	0x0002a610


	//   ....[84]....
        /*0680*/ 	.word	0x0002ae60


	//   ....[85]....
        /*0684*/ 	.word	0x0002ae80


	//   ....[86]....
        /*0688*/ 	.word	0x0002b020


	//   ....[87]....
        /*068c*/ 	.word	0x0002b050


	//   ....[88]....
        /*0690*/ 	.word	0x0002b160


	//   ....[89]....
        /*0694*/ 	.word	0x0002b170


	//   ....[90]....
        /*0698*/ 	.word	0x0002b1a0


	//   ....[91]....
        /*069c*/ 	.word	0x0002b1b0


	//   ....[92]....
        /*06a0*/ 	.word	0x0002b7b0


	//   ....[93]....
        /*06a4*/ 	.word	0x0002b810


	//   ....[94]....
        /*06a8*/ 	.word	0x0002b9d0


	//   ....[95]....
        /*06ac*/ 	.word	0x0002ba10


	//   ....[96]....
        /*06b0*/ 	.word	0x0002ba20


	//   ....[97]....
        /*06b4*/ 	.word	0x0002ba30


	//   ....[98]....
        /*06b8*/ 	.word	0x0002bb80


	//   ....[99]....
        /*06bc*/ 	.word	0x0002bcd0


	//   ....[100]....
        /*06c0*/ 	.word	0x0002c4c0


	//   ....[101]....
        /*06c4*/ 	.word	0x0002c4e0


	//   ....[102]....
        /*06c8*/ 	.word	0x0002c530


	//   ....[103]....
        /*06cc*/ 	.word	0x0002c540


	//   ....[104]....
        /*06d0*/ 	.word	0x0002c580


	//   ....[105]....
        /*06d4*/ 	.word	0x0002c590


	//   ....[106]....
        /*06d8*/ 	.word	0x0002c5a0


	//   ....[107]....
        /*06dc*/ 	.word	0x0002c5e0


	//   ....[108]....
        /*06e0*/ 	.word	0x0002c8d0


	//   ....[109]....
        /*06e4*/ 	.word	0x0002c910


	//   ....[110]....
        /*06e8*/ 	.word	0x0002c930


	//   ....[111]....
        /*06ec*/ 	.word	0x0002c950


	//   ....[112]....
        /*06f0*/ 	.word	0x0002c980


	//   ....[113]....
        /*06f4*/ 	.word	0x0002c9a0


	//   ....[114]....
        /*06f8*/ 	.word	0x0002caa0


	//   ....[115]....
        /*06fc*/ 	.word	0x0002cbf0


	//   ....[116]....
        /*0700*/ 	.word	0x0002d220


	//   ....[117]....
        /*0704*/ 	.word	0x0002d250


	//   ....[118]....
        /*0708*/ 	.word	0x0002d2b0


	//   ....[119]....
        /*070c*/ 	.word	0x0002d2e0


	//   ....[120]....
        /*0710*/ 	.word	0x0002d310


	//   ....[121]....
        /*0714*/ 	.word	0x0002d340


	//   ....[122]....
        /*0718*/ 	.word	0x0002d370


	//   ....[123]....
        /*071c*/ 	.word	0x0002d3a0


	//   ....[124]....
        /*0720*/ 	.word	0x0002d540


	//   ....[125]....
        /*0724*/ 	.word	0x0002d570


	//   ....[126]....
        /*0728*/ 	.word	0x0002d5a0


	//   ....[127]....
        /*072c*/ 	.word	0x0002d5d0


	//   ....[128]....
        /*0730*/ 	.word	0x0002d600


	//   ....[129]....
        /*0734*/ 	.word	0x0002d630


	//   ....[130]....
        /*0738*/ 	.word	0x0002d6f0


	//   ....[131]....
        /*073c*/ 	.word	0x0002d710


	//   ....[132]....
        /*0740*/ 	.word	0x0002d730


	//   ....[133]....
        /*0744*/ 	.word	0x0002d790


	//   ....[134]....
        /*0748*/ 	.word	0x0002e1b0


	//   ....[135]....
        /*074c*/ 	.word	0x0002e780


	//   ....[136]....
        /*0750*/ 	.word	0x0002e870


	//   ....[137]....
        /*0754*/ 	.word	0x0002e910


	//   ....[138]....
        /*0758*/ 	.word	0x0002e970


	//   ....[139]....
        /*075c*/ 	.word	0x0002ea60


	//   ....[140]....
        /*0760*/ 	.word	0x0002ead0


	//   ....[141]....
        /*0764*/ 	.word	0x0002ebc0


	//   ....[142]....
        /*0768*/ 	.word	0x0002ec30


	//   ....[143]....
        /*076c*/ 	.word	0x0002ecd0


	//   ....[144]....
        /*0770*/ 	.word	0x0002edd0


	//   ....[145]....
        /*0774*/ 	.word	0x0002ee60


	//   ....[146]....
        /*0778*/ 	.word	0x0002eec0


	//   ....[147]....
        /*077c*/ 	.word	0x0002efb0


	//   ....[148]....
        /*0780*/ 	.word	0x0002f030


	//   ....[149]....
        /*0784*/ 	.word	0x0002f130


	//   ....[150]....
        /*0788*/ 	.word	0x0002f1a0


	//   ....[151]....
        /*078c*/ 	.word	0x0002f280


	//   ....[152]....
        /*0790*/ 	.word	0x0002f590


	//   ....[153]....
        /*0794*/ 	.word	0x0002f650


	//   ....[154]....
        /*0798*/ 	.word	0x0002f8c0


	//   ....[155]....
        /*079c*/ 	.word	0x0002f910


	//   ....[156]....
        /*07a0*/ 	.word	0x0002fb20


	//   ....[157]....
        /*07a4*/ 	.word	0x0002fb70


	//   ....[158]....
        /*07a8*/ 	.word	0x0002fd20


	//   ....[159]....
        /*07ac*/ 	.word	0x0002fd70


	//   ....[160]....
        /*07b0*/ 	.word	0x0002feb0


	//   ....[161]....
        /*07b4*/ 	.word	0x0002ffb0


	//   ....[162]....
        /*07b8*/ 	.word	0x00030220


	//   ....[163]....
        /*07bc*/ 	.word	0x00030270


	//   ....[164]....
        /*07c0*/ 	.word	0x00030440


	//   ....[165]....
        /*07c4*/ 	.word	0x00030490


	//   ....[166]....
        /*07c8*/ 	.word	0x00030660


	//   ....[167]....
        /*07cc*/ 	.word	0x000306b0


	//   ....[168]....
        /*07d0*/ 	.word	0x000307a0


	//   ....[169]....
        /*07d4*/ 	.word	0x00030840


	//   ....[170]....
        /*07d8*/ 	.word	0x000308a0


	//   ....[171]....
        /*07dc*/ 	.word	0x00030950


	//   ....[172]....
        /*07e0*/ 	.word	0x000309b0


	//   ....[173]....
        /*07e4*/ 	.word	0x00030a60


	//   ....[174]....
        /*07e8*/ 	.word	0x00030ac0


	//   ....[175]....
        /*07ec*/ 	.word	0x00030b70


	//   ....[176]....
        /*07f0*/ 	.word	0x00030c60


	//   ....[177]....
        /*07f4*/ 	.word	0x00030d40


	//   ....[178]....
        /*07f8*/ 	.word	0x00030e50


	//   ....[179]....
        /*07fc*/ 	.word	0x00030f50


	//   ....[180]....
        /*0800*/ 	.word	0x00031080


	//   ....[181]....
        /*0804*/ 	.word	0x00031160


	//   ....[182]....
        /*0808*/ 	.word	0x00031260


	//   ....[183]....
        /*080c*/ 	.word	0x00031340


	//   ....[184]....
        /*0810*/ 	.word	0x000313d0


	//   ....[185]....
        /*0814*/ 	.word	0x00031470


	//   ....[186]....
        /*0818*/ 	.word	0x000315e0


	//   ....[187]....
        /*081c*/ 	.word	0x00031650


	//   ....[188]....
        /*0820*/ 	.word	0x000316c0


	//   ....[189]....
        /*0824*/ 	.word	0x00031730


	//   ....[190]....
        /*0828*/ 	.word	0x000317a0


	//   ....[191]....
        /*082c*/ 	.word	0x00031820


	//   ....[192]....
        /*0830*/ 	.word	0x000318a0


	//   ....[193]....
        /*0834*/ 	.word	0x00031930


	//   ....[194]....
        /*0838*/ 	.word	0x000319a0


	//   ....[195]....
        /*083c*/ 	.word	0x00031a10


	//   ....[196]....
        /*0840*/ 	.word	0x00031a80


	//   ....[197]....
        /*0844*/ 	.word	0x00031b00


	//   ....[198]....
        /*0848*/ 	.word	0x00031b70


	//   ....[199]....
        /*084c*/ 	.word	0x00031c00


	//   ....[200]....
        /*0850*/ 	.word	0x00031c60


	//   ....[201]....
        /*0854*/ 	.word	0x00031cf0


	//   ....[202]....
        /*0858*/ 	.word	0x00031e20


	//   ....[203]....
        /*085c*/ 	.word	0x00033e20


	//   ....[204]....
        /*0860*/ 	.word	0x000354d0


	//   ....[205]....
        /*0864*/ 	.word	0x00035780


	//   ....[206]....
        /*0868*/ 	.word	0x000364c0


	//   ....[207]....
        /*086c*/ 	.word	0x00036500


	//   ....[208]....
        /*0870*/ 	.word	0x00036570


	//   ....[209]....
        /*0874*/ 	.word	0x00036590


	//   ....[210]....
        /*0878*/ 	.word	0x000436b0


	//----- nvinfo : EIATTR_REG_RECONFIG
	.align		4
.L_876:
        /*087c*/ 	.byte	0x01, 0x54
	.zero		2


	//----- nvinfo : EIATTR_SYSCALL_OFFSETS
	.align		4
        /*0880*/ 	.byte	0x04, 0x46
        /*0882*/ 	.short	(.L_878 - .L_877)


	//   ....[0]....
.L_877:
        /*0884*/ 	.word	0x0000ae70


	//   ....[1]....
        /*0888*/ 	.word	0x00028ed0


	//   ....[2]....
        /*088c*/ 	.word	0x00029020


	//   ....[3]....
        /*0890*/ 	.word	0x00029110


	//   ....[4]....
        /*0894*/ 	.word	0x00029fd0


	//   ....[5]....
        /*0898*/ 	.word	0x0002a890


	//----- nvinfo : EIATTR_MBARRIER_INSTR_OFFSETS
	.align		4
.L_878:
        /*089c*/ 	.byte	0x04, 0x39
        /*089e*/ 	.short	(.L_880 - .L_879)


	//   ....[0]....
.L_879:
        /*08a0*/ 	.word	0x00000190
        /*08a4*/ 	.word	0x000000ff
        /*08a8*/ 	.word	0x00038800
        /*08ac*/ 	.short	0x0100
        /*08ae*/ 	.byte	0x08
	.zero		1


	//   ....[1]....
        /*08b0*/ 	.word	0x000001a0
        /*08b4*/ 	.word	0x000000ff
        /*08b8*/ 	.word	0x00038810
        /*08bc*/ 	.short	0x0100
        /*08be*/ 	.byte	0x08
	.zero		1


	//   ....[2]....
        /*08c0*/ 	.word	0x000001b0
        /*08c4*/ 	.word	0x000000ff
        /*08c8*/ 	.word	0x00038820
        /*08cc*/ 	.short	0x0100
        /*08ce*/ 	.byte	0x08
	.zero		1


	//   ....[3]....
        /*08d0*/ 	.word	0x00000260
        /*08d4*/ 	.word	0x000000ff
        /*08d8*/ 	.word	0x00038830
        /*08dc*/ 	.short	0x0100
        /*08de*/ 	.byte	0x06
	.zero		1


	//   ....[4]....
        /*08e0*/ 	.word	0x00000270
        /*08e4*/ 	.word	0x000000ff
        /*08e8*/ 	.word	0x00038840
        /*08ec*/ 	.short	0x0100
        /*08ee*/ 	.byte	0x06
	.zero		1


	//   ....[5]....
        /*08f0*/ 	.word	0x00000280
        /*08f4*/ 	.word	0x000000ff
        /*08f8*/ 	.word	0x00038838
        /*08fc*/ 	.short	0x0100
        /*08fe*/ 	.byte	0x06
	.zero		1


	//   ....[6]....
        /*0900*/ 	.word	0x00000290
        /*0904*/ 	.word	0x000000ff
        /*0908*/ 	.word	0x00038848
        /*090c*/ 	.short	0x0100
        /*090e*/ 	.byte	0x06
	.zero		1


	//   ....[7]....
        /*0910*/ 	.word	0x000003c0
        /*0914*/ 	.word	0x000000ff
        /*0918*/ 	.word	0x00038850
        /*091c*/ 	.short	0x0100
        /*091e*/ 	.byte	0x08
	.zero		1


	//   ....[8]....
        /*0920*/ 	.word	0x000003d0
        /*0924*/ 	.word	0x000000ff
        /*0928*/ 	.word	0x00038860
        /*092c*/ 	.short	0x0100
        /*092e*/ 	.byte	0x08
	.zero		1


	//   ....[9]....
        /*0930*/ 	.word	0x000003e0
        /*0934*/ 	.word	0x000000ff
        /*0938*/ 	.word	0x00038858
        /*093c*/ 	.short	0x0100
        /*093e*/ 	.byte	0x08
	.zero		1


	//   ....[10]....
        /*0940*/ 	.word	0x000003f0
        /*0944*/ 	.word	0x000000ff
        /*0948*/ 	.word	0x00038868
        /*094c*/ 	.short	0x0100
        /*094e*/ 	.byte	0x08
	.zero		1


	//   ....[11]....
        /*0950*/ 	.word	0x000004e0
        /*0954*/ 	.word	0x000000ff
        /*0958*/ 	.word	0x00038870
        /*095c*/ 	.short	0x0100
        /*095e*/ 	.byte	0x06
	.zero		1


	//   ....[12]....
        /*0960*/ 	.word	0x000004f0
        /*0964*/ 	.word	0x000000ff
        /*0968*/ 	.word	0x00038880
        /*096c*/ 	.short	0x0100
        /*096e*/ 	.byte	0x06
	.zero		1


	//   ....[13]....
        /*0970*/ 	.word	0x00000500
        /*0974*/ 	.word	0x000000ff
        /*0978*/ 	.word	0x00038878
        /*097c*/ 	.short	0x0100
        /*097e*/ 	.byte	0x06
	.zero		1


	//   ....[14]....
        /*0980*/ 	.word	0x00000510
        /*0984*/ 	.word	0x000000ff
        /*0988*/ 	.word	0x00038888
        /*098c*/ 	.short	0x0100
        /*098e*/ 	.byte	0x06
	.zero		1


	//   ....[15]....
        /*0990*/ 	.word	0x00000640
        /*0994*/ 	.word	0x000000ff
        /*0998*/ 	.word	0x00038890
        /*099c*/ 	.short	0x0100
        /*099e*/ 	.byte	0x08
	.zero		1


	//   ....[16]....
        /*09a0*/ 	.word	0x00000650
        /*09a4*/ 	.word	0x000000ff
        /*09a8*/ 	.word	0x000388a0
        /*09ac*/ 	.short	0x0100
        /*09ae*/ 	.byte	0x08
	.zero		1


	//   ....[17]....
        /*09b0*/ 	.word	0x00000660
        /*09b4*/ 	.word	0x000000ff
        /*09b8*/ 	.word	0x00038898
        /*09bc*/ 	.short	0x0100
        /*09be*/ 	.byte	0x08
	.zero		1


	//   ....[18]....
        /*09c0*/ 	.word	0x00000670
        /*09c4*/ 	.word	0x000000ff
        /*09c8*/ 	.word	0x000388a8
        /*09cc*/ 	.short	0x0100
        /*09ce*/ 	.byte	0x08
	.zero		1


	//   ....[19]....
        /*09d0*/ 	.word	0x000007b0
        /*09d4*/ 	.word	0x000000ff
        /*09d8*/ 	.word	0x000388b0
        /*09dc*/ 	.short	0x0100
        /*09de*/ 	.byte	0x08
	.zero		1


	//   ....[20]....
        /*09e0*/ 	.word	0x000007c0
        /*09e4*/ 	.word	0x000000ff
        /*09e8*/ 	.word	0x000388c0
        /*09ec*/ 	.short	0x0100
        /*09ee*/ 	.byte	0x08
	.zero		1


	//   ....[21]....
        /*09f0*/ 	.word	0x000007d0
        /*09f4*/ 	.word	0x000000ff
        /*09f8*/ 	.word	0x000388b8
        /*09fc*/ 	.short	0x0100
        /*09fe*/ 	.byte	0x08
	.zero		1


	//   ....[22]....
        /*0a00*/ 	.word	0x000007e0
        /*0a04*/ 	.word	0x000000ff
        /*0a08*/ 	.word	0x000388c8
        /*0a0c*/ 	.short	0x0100
        /*0a0e*/ 	.byte	0x08
	.zero		1


	//   ....[23]....
        /*0a10*/ 	.word	0x00004e60
        /*0a14*/ 	.word	0x00000003
        /*0a18*/ 	.word	0x00000000
        /*0a1c*/ 	.short	0x0101
        /*0a1e*/ 	.byte	0x3f
	.zero		1


	//   ....[24]....
        /*0a20*/ 	.word	0x00008c20
        /*0a24*/ 	.word	0x00000004
        /*0a28*/ 	.word	0x00000000
        /*0a2c*/ 	.short	0x0101
        /*0a2e*/ 	.byte	0x3f
	.zero		1


	//   ....[25]....
        /*0a30*/ 	.word	0x0000b380
        /*0a34*/ 	.word	0x000000ff
        /*0a38*/ 	.word	0x00038800
        /*0a3c*/ 	.short	0x010a
        /*0a3e*/ 	.byte	0x2c
	.zero		1


	//   ....[26]....
        /*0a40*/ 	.word	0x0000b840
        /*0a44*/ 	.word	0x0000000a
        /*0a48*/ 	.word	0x00000000
        /*0a4c*/ 	.short	0x010a
        /*0a4e*/ 	.byte	0x3f
	.zero		1


	//   ....[27]....
        /*0a50*/ 	.word	0x0000b8a0
        /*0a54*/ 	.word	0x0000000a
        /*0a58*/ 	.word	0x00000000
        /*0a5c*/ 	.short	0x010a
        /*0a5e*/ 	.byte	0x3f
	.zero		1


	//   ....[28]....
        /*0a60*/ 	.word	0x0000bc50
        /*0a64*/ 	.word	0x000000ff
        /*0a68*/ 	.word	0x00038810
        /*0a6c*/ 	.short	0x010a
        /*0a6e*/ 	.byte	0x2c
	.zero		1


	//   ....[29]....
        /*0a70*/ 	.word	0x0000bd50
        /*0a74*/ 	.word	0x0000000a
        /*0a78*/ 	.word	0x00000000
        /*0a7c*/ 	.short	0x010a
        /*0a7e*/ 	.byte	0x3f
	.zero		1


	//   ....[30]....
        /*0a80*/ 	.word	0x0000bdb0
        /*0a84*/ 	.word	0x0000000a
        /*0a88*/ 	.word	0x00000000
        /*0a8c*/ 	.short	0x010a
        /*0a8e*/ 	.byte	0x3f
	.zero		1


	//   ....[31]....
        /*0a90*/ 	.word	0x0000d940
        /*0a94*/ 	.word	0x00000003
        /*0a98*/ 	.word	0x00000000
        /*0a9c*/ 	.short	0x0101
        /*0a9e*/ 	.byte	0x3f
	.zero		1


	//   ....[32]....
        /*0aa0*/ 	.word	0x00011d80
        /*0aa4*/ 	.word	0x00000000
        /*0aa8*/ 	.word	0x00000000
        /*0aac*/ 	.short	0x0101
        /*0aae*/ 	.byte	0x3f
	.zero		1


	//   ....[33]....
        /*0ab0*/ 	.word	0x000124f0
        /*0ab4*/ 	.word	0x00000006
        /*0ab8*/ 	.word	0x00000000
        /*0abc*/ 	.short	0x010a
        /*0abe*/ 	.byte	0x3f
	.zero		1


	//   ....[34]....
        /*0ac0*/ 	.word	0x00012590
        /*0ac4*/ 	.word	0x00000008
        /*0ac8*/ 	.word	0x00000000
        /*0acc*/ 	.short	0x010a
        /*0ace*/ 	.byte	0x3f
	.zero		1


	//   ....[35]....
        /*0ad0*/ 	.word	0x000129b0
        /*0ad4*/ 	.word	0x00000004
        /*0ad8*/ 	.word	0x00000000
        /*0adc*/ 	.short	0x010a
        /*0ade*/ 	.byte	0x3f
	.zero		1


	//   ....[36]....
        /*0ae0*/ 	.word	0x00012a10
        /*0ae4*/ 	.word	0x00000004
        /*0ae8*/ 	.word	0x00000000
        /*0aec*/ 	.short	0x010a
        /*0aee*/ 	.byte	0x3f
	.zero		1


	//   ....[37]....
        /*0af0*/ 	.word	0x000145a0
        /*0af4*/ 	.word	0x0000000a
        /*0af8*/ 	.word	0x00000000
        /*0afc*/ 	.short	0x0101
        /*0afe*/ 	.byte	0x3f
	.zero		1


	//   ....[38]....
        /*0b00*/ 	.word	0x00019030
        /*0b04*/ 	.word	0x00000003
        /*0b08*/ 	.word	0x00000000
        /*0b0c*/ 	.short	0x0101
        /*0b0e*/ 	.byte	0x3f
	.zero		1


	//   ....[39]....
        /*0b10*/ 	.word	0x00019200
        /*0b14*/ 	.word	0x00000006
        /*0b18*/ 	.word	0x00000000
        /*0b1c*/ 	.short	0x010a
        /*0b1e*/ 	.byte	0x3f
	.zero		1


	//   ....[40]....
        /*0b20*/ 	.word	0x000192a0
        /*0b24*/ 	.word	0x00000008
        /*0b28*/ 	.word	0x00000000
        /*0b2c*/ 	.short	0x010a
        /*0b2e*/ 	.byte	0x3f
	.zero		1


	//   ....[41]....
        /*0b30*/ 	.word	0x000196c0
        /*0b34*/ 	.word	0x00000004
        /*0b38*/ 	.word	0x00000000
        /*0b3c*/ 	.short	0x010a
        /*0b3e*/ 	.byte	0x3f
	.zero		1


	//   ....[42]....
        /*0b40*/ 	.word	0x00019720
        /*0b44*/ 	.word	0x00000004
        /*0b48*/ 	.word	0x00000000
        /*0b4c*/ 	.short	0x010a
        /*0b4e*/ 	.byte	0x3f
	.zero		1


	//   ....[43]....
        /*0b50*/ 	.word	0x0001b2b0
        /*0b54*/ 	.word	0x0000000a
        /*0b58*/ 	.word	0x00000000
        /*0b5c*/ 	.short	0x0101
        /*0b5e*/ 	.byte	0x3f
	.zero		1


	//   ....[44]....
        /*0b60*/ 	.word	0x00020bb0
        /*0b64*/ 	.word	0x00000003
        /*0b68*/ 	.word	0x00000000
        /*0b6c*/ 	.short	0x0101
        /*0b6e*/ 	.byte	0x3f
	.zero		1


	//   ....[45]....
        /*0b70*/ 	.word	0x00024190
        /*0b74*/ 	.word	0x000000ff
        /*0b78*/ 	.word	0x00000000
        /*0b7c*/ 	.short	0x0101
        /*0b7e*/ 	.byte	0x04
	.zero		1


	//   ....[46]....
        /*0b80*/ 	.word	0x000248e0
        /*0b84*/ 	.word	0x000000ff
        /*0b88*/ 	.word	0x00000000
        /*0b8c*/ 	.short	0x0101
        /*0b8e*/ 	.byte	0x04
	.zero		1


	//   ....[47]....
        /*0b90*/ 	.word	0x00029880
        /*0b94*/ 	.word	0x00000016
        /*0b98*/ 	.word	0x00038840
        /*0b9c*/ 	.short	0x010a
        /*0b9e*/ 	.byte	0x3f
	.zero		1


	//   ....[48]....
        /*0ba0*/ 	.word	0x00029d40
        /*0ba4*/ 	.word	0x00000016
        /*0ba8*/ 	.word	0x00038830
        /*0bac*/ 	.short	0x0107
        /*0bae*/ 	.byte	0x3f
	.zero		1


	//   ....[49]....
        /*0bb0*/ 	.word	0x00029e10
        /*0bb4*/ 	.word	0x00000016
        /*0bb8*/ 	.word	0x00038830
        /*0bbc*/ 	.short	0x0101
        /*0bbe*/ 	.byte	0x3f
	.zero		1


	//   ....[50]....
        /*0bc0*/ 	.word	0x0002a6d0
        /*0bc4*/ 	.word	0x00000011
        /*0bc8*/ 	.word	0x00038800
        /*0bcc*/ 	.short	0x0107
        /*0bce*/ 	.byte	0x3f
	.zero		1


	//   ....[51]....
        /*0bd0*/ 	.word	0x0002a760
        /*0bd4*/ 	.word	0x00000011
        /*0bd8*/ 	.word	0x00038800
        /*0bdc*/ 	.short	0x0101
        /*0bde*/ 	.byte	0x3f
	.zero		1


	//   ....[52]....
        /*0be0*/ 	.word	0x0002b450
        /*0be4*/ 	.word	0x00000011
        /*0be8*/ 	.word	0x00038810
        /*0bec*/ 	.short	0x0107
        /*0bee*/ 	.byte	0x3f
	.zero		1


	//   ....[53]....
        /*0bf0*/ 	.word	0x0002b550
        /*0bf4*/ 	.word	0x00000011
        /*0bf8*/ 	.word	0x00038810
        /*0bfc*/ 	.short	0x0101
        /*0bfe*/ 	.byte	0x3f
	.zero		1


	//   ....[54]....
        /*0c00*/ 	.word	0x0002b570
        /*0c04*/ 	.word	0x00000011
        /*0c08*/ 	.word	0x00038820
        /*0c0c*/ 	.short	0x010a
        /*0c0e*/ 	.byte	0x3f
	.zero		1


	//   ....[55]....
        /*0c10*/ 	.word	0x0002b5f0
        /*0c14*/ 	.word	0x00000016
        /*0c18*/ 	.word	0x00038860
        /*0c1c*/ 	.short	0x010a
        /*0c1e*/ 	.byte	0x3f
	.zero		1


	//   ....[56]....
        /*0c20*/ 	.word	0x0002bef0
        /*0c24*/ 	.word	0x00000016
        /*0c28*/ 	.word	0x00038850
        /*0c2c*/ 	.short	0x0107
        /*0c2e*/ 	.byte	0x3f
	.zero		1


	//   ....[57]....
        /*0c30*/ 	.word	0x0002bfb0
        /*0c34*/ 	.word	0x00000016
        /*0c38*/ 	.word	0x00038850
        /*0c3c*/ 	.short	0x0101
        /*0c3e*/ 	.byte	0x3f
	.zero		1


	//   ....[58]....
        /*0c40*/ 	.word	0x0002c340
        /*0c44*/ 	.word	0x00000006
        /*0c48*/ 	.word	0x00038840
        /*0c4c*/ 	.short	0x010a
        /*0c4e*/ 	.byte	0x3f
	.zero		1


	//   ....[59]....
        /*0c50*/ 	.word	0x0002c660
        /*0c54*/ 	.word	0x00000006
        /*0c58*/ 	.word	0x00038830
        /*0c5c*/ 	.short	0x0107
        /*0c5e*/ 	.byte	0x3f
	.zero		1


	//   ....[60]....
        /*0c60*/ 	.word	0x0002c710
        /*0c64*/ 	.word	0x00000006
        /*0c68*/ 	.word	0x00038830
        /*0c6c*/ 	.short	0x0101
        /*0c6e*/ 	.byte	0x3f
	.zero		1


	//   ....[61]....
        /*0c70*/ 	.word	0x0002c740
        /*0c74*/ 	.word	0x00000006
        /*0c78*/ 	.word	0x00038860
        /*0c7c*/ 	.short	0x010a
        /*0c7e*/ 	.byte	0x3f
	.zero		1


	//   ....[62]....
        /*0c80*/ 	.word	0x0002cdf0
        /*0c84*/ 	.word	0x00000006
        /*0c88*/ 	.word	0x00038850
        /*0c8c*/ 	.short	0x0107
        /*0c8e*/ 	.byte	0x3f
	.zero		1


	//   ....[63]....
        /*0c90*/ 	.word	0x0002cea0
        /*0c94*/ 	.word	0x00000006
        /*0c98*/ 	.word	0x00038850
        /*0c9c*/ 	.short	0x0101
        /*0c9e*/ 	.byte	0x3f
	.zero		1


	//   ....[64]....
        /*0ca0*/ 	.word	0x0002e130
        /*0ca4*/ 	.word	0x00000005
        /*0ca8*/ 	.word	0x00038820
        /*0cac*/ 	.short	0x010a
        /*0cae*/ 	.byte	0x3f
	.zero		1


	//   ....[65]....
        /*0cb0*/ 	.word	0x0002e2d0
        /*0cb4*/ 	.word	0x00000003
        /*0cb8*/ 	.word	0x00038840
        /*0cbc*/ 	.short	0x010a
        /*0cbe*/ 	.byte	0x3f
	.zero		1


	//   ....[66]....
        /*0cc0*/ 	.word	0x0002e370
        /*0cc4*/ 	.word	0x00000005
        /*0cc8*/ 	.word	0x00038840
        /*0ccc*/ 	.short	0x010a
        /*0cce*/ 	.byte	0x3f
	.zero		1


	//   ....[67]....
        /*0cd0*/ 	.word	0x0002e3b0
        /*0cd4*/ 	.word	0x00000003
        /*0cd8*/ 	.word	0x00038860
        /*0cdc*/ 	.short	0x010a
        /*0cde*/ 	.byte	0x3f
	.zero		1


	//   ....[68]....
        /*0ce0*/ 	.word	0x0002e3f0
        /*0ce4*/ 	.word	0x00000005
        /*0ce8*/ 	.word	0x00038860
        /*0cec*/ 	.short	0x010a
        /*0cee*/ 	.byte	0x3f
	.zero		1


	//   ....[69]....
        /*0cf0*/ 	.word	0x0002e460
        /*0cf4*/ 	.word	0x00000003
        /*0cf8*/ 	.word	0x00038800
        /*0cfc*/ 	.short	0x010a
        /*0cfe*/ 	.byte	0x3f
	.zero		1


	//   ....[70]....
        /*0d00*/ 	.word	0x0002e4b0
        /*0d04*/ 	.word	0x0000000a
        /*0d08*/ 	.word	0x00000000
        /*0d0c*/ 	.short	0x010a
        /*0d0e*/ 	.byte	0x3f
	.zero		1


	//   ....[71]....
        /*0d10*/ 	.word	0x0002e510
        /*0d14*/ 	.word	0x00000008
        /*0d18*/ 	.word	0x00038810
        /*0d1c*/ 	.short	0x010a
        /*0d1e*/ 	.byte	0x3f
	.zero		1


	//   ....[72]....
        /*0d20*/ 	.word	0x0002e560
        /*0d24*/ 	.word	0x0000000a
        /*0d28*/ 	.word	0x00000000
        /*0d2c*/ 	.short	0x010a
        /*0d2e*/ 	.byte	0x3f
	.zero		1


	//   ....[73]....
        /*0d30*/ 	.word	0x0002e5b0
        /*0d34*/ 	.word	0x00000008
        /*0d38*/ 	.word	0x00000000
        /*0d3c*/ 	.short	0x010a
        /*0d3e*/ 	.byte	0x3f
	.zero		1


	//   ....[74]....
        /*0d40*/ 	.word	0x0002e600
        /*0d44*/ 	.word	0x00000004
        /*0d48*/ 	.word	0x00000000
        /*0d4c*/ 	.short	0x010a
        /*0d4e*/ 	.byte	0x3f
	.zero		1


	//   ....[75]....
        /*0d50*/ 	.word	0x0002e650
        /*0d54*/ 	.word	0x00000008
        /*0d58*/ 	.word	0x00000000
        /*0d5c*/ 	.short	0x010a
        /*0d5e*/ 	.byte	0x3f
	.zero		1


	//   ....[76]....
        /*0d60*/ 	.word	0x0002e6a0
        /*0d64*/ 	.word	0x00000004
        /*0d68*/ 	.word	0x00000000
        /*0d6c*/ 	.short	0x010a
        /*0d6e*/ 	.byte	0x3f
	.zero		1


	//   ....[77]....
        /*0d70*/ 	.word	0x0002e7c0
        /*0d74*/ 	.word	0x00000016
        /*0d78*/ 	.word	0x00038840
        /*0d7c*/ 	.short	0x010a
        /*0d7e*/ 	.byte	0x3f
	.zero		1


	//   ....[78]....
        /*0d80*/ 	.word	0x0002fdb0
        /*0d84*/ 	.word	0x00000011
        /*0d88*/ 	.word	0x00038820
        /*0d8c*/ 	.short	0x010a
        /*0d8e*/ 	.byte	0x3f
	.zero		1


	//   ....[79]....
        /*0d90*/ 	.word	0x0002fe00
        /*0d94*/ 	.word	0x00000016
        /*0d98*/ 	.word	0x00038860
        /*0d9c*/ 	.short	0x010a
        /*0d9e*/ 	.byte	0x3f
	.zero		1


	//   ....[80]....
        /*0da0*/ 	.word	0x000306f0
        /*0da4*/ 	.word	0x00000006
        /*0da8*/ 	.word	0x00038840
        /*0dac*/ 	.short	0x010a
        /*0dae*/ 	.byte	0x3f
	.zero		1


	//   ....[81]....
        /*0db0*/ 	.word	0x00030bb0
        /*0db4*/ 	.word	0x00000006
        /*0db8*/ 	.word	0x00038860
        /*0dbc*/ 	.short	0x010a
        /*0dbe*/ 	.byte	0x3f
	.zero		1


	//   ....[82]....
        /*0dc0*/ 	.word	0x00031d40
        /*0dc4*/ 	.word	0x00000005
        /*0dc8*/ 	.word	0x00038820
        /*0dcc*/ 	.short	0x010a
        /*0dce*/ 	.byte	0x3f
	.zero		1


	//   ....[83]....
        /*0dd0*/ 	.word	0x00031ee0
        /*0dd4*/ 	.word	0x00000003
        /*0dd8*/ 	.word	0x00038840
        /*0ddc*/ 	.short	0x010a
        /*0dde*/ 	.byte	0x3f
	.zero		1


	//   ....[84]....
        /*0de0*/ 	.word	0x00031f30
        /*0de4*/ 	.word	0x00000005
        /*0de8*/ 	.word	0x00038840
        /*0dec*/ 	.short	0x010a
        /*0dee*/ 	.byte	0x3f
	.zero		1


	//   ....[85]....
        /*0df0*/ 	.word	0x00031f80
        /*0df4*/ 	.word	0x00000003
        /*0df8*/ 	.word	0x00038860
        /*0dfc*/ 	.short	0x010a
        /*0dfe*/ 	.byte	0x3f
	.zero		1


	//   ....[86]....
        /*0e00*/ 	.word	0x00032340
        /*0e04*/ 	.word	0x0000001a
        /*0e08*/ 	.word	0x00000000
        /*0e0c*/ 	.short	0x010a
        /*0e0e*/ 	.byte	0x3f
	.zero		1


	//   ....[87]....
        /*0e10*/ 	.word	0x00032480
        /*0e14*/ 	.word	0x00000009
        /*0e18*/ 	.word	0x00000000
        /*0e1c*/ 	.short	0x010a
        /*0e1e*/ 	.byte	0x3f
	.zero		1


	//   ....[88]....
        /*0e20*/ 	.word	0x00032ae0
        /*0e24*/ 	.word	0x0000003a
        /*0e28*/ 	.word	0x00000000
        /*0e2c*/ 	.short	0x010a
        /*0e2e*/ 	.byte	0x3f
	.zero		1


	//   ....[89]....
        /*0e30*/ 	.word	0x00032c20
        /*0e34*/ 	.word	0x00000038
        /*0e38*/ 	.word	0x00000000
        /*0e3c*/ 	.short	0x010a
        /*0e3e*/ 	.byte	0x3f
	.zero		1


	//   ....[90]....
        /*0e40*/ 	.word	0x000350f0
        /*0e44*/ 	.word	0x00000009
        /*0e48*/ 	.word	0x00000000
        /*0e4c*/ 	.short	0x0101
        /*0e4e*/ 	.byte	0x3f
	.zero		1


	//   ....[91]....
        /*0e50*/ 	.word	0x00043850
        /*0e54*/ 	.word	0x00000005
        /*0e58*/ 	.word	0x00000000
        /*0e5c*/ 	.short	0x0101
        /*0e5e*/ 	.byte	0x3f
	.zero		1


	//   ....[92]....
        /*0e60*/ 	.word	0x00043880
        /*0e64*/ 	.word	0x00000009
        /*0e68*/ 	.word	0x00000000
        /*0e6c*/ 	.short	0x010a
        /*0e6e*/ 	.byte	0x3f
	.zero		1


	//   ....[93]....
        /*0e70*/ 	.word	0x000438d0
        /*0e74*/ 	.word	0x00000038
        /*0e78*/ 	.word	0x00000000
        /*0e7c*/ 	.short	0x010a
        /*0e7e*/ 	.byte	0x3f
	.zero		1


	//----- nvinfo : EIATTR_NUM_MBARRIERS
	.align		4
.L_880:
        /*0e80*/ 	.byte	0x03, 0x38
        /*0e82*/ 	.short	0x0017


	//----- nvinfo : EIATTR_EXIT_INSTR_OFFSETS
	.align		4
        /*0e84*/ 	.byte	0x04, 0x1c
        /*0e86*/ 	.short	(.L_882 - .L_881)


	//   ....[0]....
.L_881:
        /*0e88*/ 	.word	0x00000a30


	//   ....[1]....
        /*0e8c*/ 	.word	0x00026fc0


	//   ....[2]....
        /*0e90*/ 	.word	0x0002e440


	//----- nvinfo : EIATTR_MAX_THREADS
	.align		4
.L_882:
        /*0e94*/ 	.byte	0x04, 0x05
        /*0e96*/ 	.short	(.L_884 - .L_883)
.L_883:
        /*0e98*/ 	.word	0x00000180
        /*0e9c*/ 	.word	0x00000001
        /*0ea0*/ 	.word	0x00000001


	//----- nvinfo : EIATTR_CRS_STACK_SIZE
	.align		4
.L_884:
        /*0ea4*/ 	.byte	0x04, 0x1e
        /*0ea6*/ 	.short	(.L_886 - .L_885)
.L_885:
        /*0ea8*/ 	.word	0x00000000


	//----- nvinfo : EIATTR_CBANK_PARAM_SIZE
	.align		4
.L_886:
        /*0eac*/ 	.byte	0x03, 0x19
        /*0eae*/ 	.short	0x0bf0


	//----- nvinfo : EIATTR_PARAM_CBANK
	.align		4
        /*0eb0*/ 	.byte	0x04, 0x0a
        /*0eb2*/ 	.short	(.L_888 - .L_887)
	.align		4
.L_887:
        /*0eb4*/ 	.word	index@(.nv.constant0._ZN7cutlass13device_kernelIN5flash11enable_sm90INS1_16FlashAttnFwdSm90INS1_25CollectiveMainloopFwdSm90ILi2EN4cute5tupleIJNS5_1CILi1EEES8_S8_EEENS6_IJNS7_ILi64EEESA_SA_EEELi512ENS_6half_tEfNS_4arch4Sm90ELb0ELb1ELb0ELb1ELb1ELb0ELb1ELb0ELb0ELb1ELb1ELb0EEENS1_21CollectiveEpilogueFwdINS6_IJSA_NS7_ILi512EEESA_EEES9_SC_SE_Li256ELb1ELb1ELb1ELb0EEENS1_36VarlenDynamicPersistentTileSchedulerILi64ELi64ELi256ELi128ELb1ELb1ELb1ELb1ELb0ELb1EEEEEEEEEvNT_6ParamsE)
        /*0eb8*/ 	.short	0x0210
        /*0eba*/ 	.short	0x0bf0


	//----- nvinfo : EIATTR_SW_WAR
	.align		4
.L_888:
        /*0ebc*/ 	.byte	0x04, 0x36
        /*0ebe*/ 	.short	(.L_890 - .L_889)
.L_889:
        /*0ec0*/ 	.word	0x00000008
.L_890:


//--------------------- .nv.info._ZN7cutlass13device_kernelIN5flash11enable_sm90INS1_16FlashAttnFwdSm90INS1_25CollectiveMainloopFwdSm90ILi2EN4cute5tupleIJNS5_1CILi1EEES8_S8_EEENS6_IJNS7_ILi64EEESA_SA_EEELi512ENS_6half_tEfNS_4arch4Sm90ELb0ELb1ELb0ELb1ELb1ELb1ELb1ELb0ELb0ELb1ELb1ELb0EEENS1_21CollectiveEpilogueFwdINS6_IJSA_NS7_ILi512EEESA_EEES9_SC_SE_Li256ELb1ELb1ELb1ELb0EEENS1_36VarlenDynamicPersistentTileSchedulerILi64ELi64ELi256ELi128ELb1ELb1ELb1ELb1ELb0ELb1EEEEEEEEEvNT_6ParamsE --------------------------
	.section	.nv.info._ZN7cutlass13device_kernelIN5flash11enable_sm90INS1_16FlashAttnFwdSm90INS1_25CollectiveMainloopFwdSm90ILi2EN4cute5tupleIJNS5_1CILi1EEES8_S8_EEENS6_IJNS7_ILi64EEESA_SA_EEELi512ENS_6half_tEfNS_4arch4Sm90ELb0ELb1ELb0ELb1ELb1ELb1ELb1ELb0ELb0ELb1ELb1ELb0EEENS1_21CollectiveEpilogueFwdINS6_IJSA_NS7_ILi512EEESA_EEES9_SC_SE_Li256ELb1ELb1ELb1ELb0EEENS1_36VarlenDynamicPersistentTileSchedulerILi64ELi64ELi256ELi128ELb1ELb1ELb1ELb1ELb0ELb1EEEEEEEEEvNT_6ParamsE,"",@"SHT_CUDA_INFO"
	.sectionflags	@""
	.align	4


	//----- nvinfo : EIATTR_CUDA_API_VERSION
	.align		4
        /*0000*/ 	.byte	0x04, 0x37
        /*0002*/ 	.short	(.L_892 - .L_891)
.L_891:
        /*0004*/ 	.word	0x00000082


	//----- nvinfo : EIATTR_KPARAM_INFO
	.align		4
.L_892:
        /*0008*/ 	.byte	0x04, 0x17
        /*000a*/ 	.short	(.L_894 - .L_893)
.L_893:
        /*000c*/ 	.word	0x00000000
        /*0010*/ 	.short	0x0000
        /*0012*/ 	.short	0x0070
        /*0014*/ 	.byte	0x00, 0xf0, 0x01, 0x2e


	//----- nvinfo : EIATTR_SPARSE_MMA_MASK
	.align		4
.L_894:
        /*0018*/ 	.byte	0x03, 0x50
        /*001a*/ 	.short	0x0000


	//----- nvinfo : EIATTR_MAXREG_COUNT
	.align		4
        /*001c*/ 	.byte	0x03, 0x1b
        /*001e*/ 	.short	0x00a8


	//----- nvinfo : EIATTR_NUM_BARRIERS
	.align		4
        /*0020*/ 	.byte	0x02, 0x4c
        /*0022*/ 	.byte	0x10
	.zero		1


	//----- nvinfo : EIATTR_EXTERNS
	.align		4
        /*0024*/ 	.byte	0x04, 0x0f
        /*0026*/ 	.short	(.L_896 - .L_895)


	//   ....[0]....
	.align		4
.L_895:
        /*0028*/ 	.word	index@(__assertfail)


	//----- nvinfo : EIATTR_ANNOTATIONS
	.align		4
.L_896:
        /*002c*/ 	.byte	0x04, 0x55
        /*002e*/ 	.short	(.L_898 - .L_897)


	//   ....[0]....
.L_897:
        /* <DEDUP_REMOVED lines=36> */


	//----- nvinfo : EIATTR_MERCURY_ISA_VERSION
	.align		4
.L_898:
        /*0260*/ 	.byte	0x03, 0x5f
        /*0262*/ 	.short	0x0101


	//----- nvinfo : EIATTR_UNUSED_LOAD_BYTE_OFFSET
	.align		4
        /*0264*/ 	.byte	0x04, 0x44
        /*0266*/ 	.short	(.L_900 - .L_899)


	//   ....[0]....
.L_899:
        /*0268*/ 	.word	0x00000b00
        /*026c*/ 	.word	0x0000fff0


	//   ....[1]....
        /*0270*/ 	.word	0x00029cd0
        /*0274*/ 	.word	0x0000fff0


	//----- nvinfo : EIATTR_INT_WARP_WIDE_INSTR_OFFSETS
	.align		4
.L_900:
        /*0278*/ 	.byte	0x04, 0x31
        /*027a*/ 	.short	(.L_902 - .L_901)


	//   ....[0]....
.L_901:
        /*027c*/ 	.word	0x00000180


	//   ....[1]....
        /*0280*/ 	.word	0x000001c0


	//   ....[2]....
        /*0284*/ 	.word	0x00000230


	//   ....[3]....
        /*0288*/ 	.word	0x000002a0


	//   ....[4]....
        /*028c*/ 	.word	0x00032c50


	//   ....[5]....
        /*0290*/ 	.word	0x00032ce0


	//   ....[6]....
        /*0294*/ 	.word	0x000370b0


	//   ....[7]....
        /*0298*/ 	.word	0x00037140


	//----- nvinfo : EIATTR_COOP_GROUP_MASK_REGIDS
	.align		4
.L_902:
        /*029c*/ 	.byte	0x04, 0x29
        /*029e*/ 	.short	(.L_904 - .L_903)


	//   ....[0]....
.L_903:
        /*02a0*/ 	.word	0xffffffff


	//   ....[1]....
        /*02a4*/ 	.word	0xffffffff


	//   ....[2]....
        /*02a8*/ 	.word	0xffffffff


	//   ....[3]....
        /*02ac*/ 	.word	0xffffffff


	//   ....[4]....
        /*02b0*/ 	.word	0xffffffff


	//   ....[5]....
        /*02b4*/ 	.word	0xffffffff


	//   ....[6]....
        /*02b8*/ 	.word	0xffffffff


	//   ....[7]....
        /*02bc*/ 	.word	0xffffffff


	//   ....[8]....
        /*02c0*/ 	.word	0xffffffff


	//   ....[9]....
        /*02c4*/ 	.word	0xffffffff


	//   ....[10]....
        /*02c8*/ 	.word	0xffffffff


	//   ....[11]....
        /*02cc*/ 	.word	0xffffffff


	//   ....[12]....
        /*02d0*/ 	.word	0xffffffff


	//   ....[13]....
        /*02d4*/ 	.word	0xffffffff


	//   ....[14]....
        /*02d8*/ 	.word	0xffffffff


	//   ....[15]....
        /*02dc*/ 	.word	0xffffffff


	//   ....[16]....
        /*02e0*/ 	.word	0xffffffff


	//   ....[17]....
        /*02e4*/ 	.word	0xffffffff


	//   ....[18]....
        /*02e8*/ 	.word	0xffffffff


	//   ....[19]....
        /*02ec*/ 	.word	0xffffffff


	//   ....[20]....
        /*02f0*/ 	.word	0xffffffff


	//   ....[21]....
        /*02f4*/ 	.word	0xffffffff


	//   ....[22]....
        /*02f8*/ 	.word	0xffffffff


	//   ....[23]....
        /*02fc*/ 	.word	0xffffffff


	//   ....[24]....
        /*0300*/ 	.word	0xffffffff


	//   ....[25]....
        /*0304*/ 	.word	0xffffffff


	//   ....[26]....
        /*0308*/ 	.word	0xffffffff


	//   ....[27]....
        /*030c*/ 	.word	0xffffffff


	//   ....[28]....
        /*0310*/ 	.word	0xffffffff


	//   ....[29]....
        /*0314*/ 	.word	0xffffffff


	//   ....[30]....
        /*0318*/ 	.word	0xffffffff


	//   ....[31]....
        /*031c*/ 	.word	0xffffffff


	//   ....[32]....
        /*0320*/ 	.word	0xffffffff


	//   ....[33]....
        /*0324*/ 	.word	0xffffffff


	//   ....[34]....
        /*0328*/ 	.word	0xffffffff


	//   ....[35]....
        /*032c*/ 	.word	0xffffffff


	//   ....[36]....
        /*0330*/ 	.word	0xffffffff


	//   ....[37]....
        /*0334*/ 	.word	0xffffffff


	//   ....[38]....
        /*0338*/ 	.word	0xffffffff


	//   ....[39]....
        /*033c*/ 	.word	0xffffffff


	//   ....[40]....
        /*0340*/ 	.word	0xffffffff


	//   ....[41]....
        /*0344*/ 	.word	0xffffffff


	//   ....[42]....
        /*0348*/ 	.word	0xffffffff


	//   ....[43]....
        /*034c*/ 	.word	0xffffffff


	//   ....[44]....
        /*0350*/ 	.word	0xffffffff


	//   ....[45]....
        /*0354*/ 	.word	0xffffffff


	//   ....[46]....
        /*0358*/ 	.word	0xffffffff


	//   ....[47]....
        /*035c*/ 	.word	0xffffffff


	//   ....[48]....
        /*0360*/ 	.word	0xffffffff


	//   ....[49]....
        /*0364*/ 	.word	0xffffffff


	//   ....[50]....
        /*0368*/ 	.word	0xffffffff


	//   ....[51]....
        /*036c*/ 	.word	0xffffffff


	//   ....[52]....
        /*0370*/ 	.word	0xffffffff


	//   ....[53]....
        /*0374*/ 	.word	0xffffffff


	//   ....[54]....
        /*0378*/ 	.word	0xffffffff


	//   ....[55]....
        /*037c*/ 	.word	0xffffffff


	//   ....[56]....
        /*0380*/ 	.word	0xffffffff


	//   ....[57]....
        /*0384*/ 	.word	0xffffffff


	//   ....[58]....
        /*0388*/ 	.word	0xffffffff


	//   ....[59]....
        /*038c*/ 	.word	0xffffffff


	//   ....[60]....
        /*0390*/ 	.word	0xffffffff


	//   ....[61]....
        /*0394*/ 	.word	0xffffffff


	//   ....[62]....
        /*0398*/ 	.word	0xffffffff


	//   ....[63]....
        /*039c*/ 	.word	0xffffffff


	//   ....[64]....
        /*03a0*/ 	.word	0xffffffff


	//   ....[65]....
        /*03a4*/ 	.word	0xffffffff


	//   ....[66]....
        /*03a8*/ 	.word	0xffffffff


	//   ....[67]....
        /*03ac*/ 	.word	0xffffffff


	//   ....[68]....
        /*03b0*/ 	.word	0xffffffff


	//   ....[69]....
        /*03b4*/ 	.word	0xffffffff


	//   ....[70]....
        /*03b8*/ 	.word	0xffffffff


	//   ....[71]....
        /*03bc*/ 	.word	0xffffffff


	//   ....[72]....
        /*03c0*/ 	.word	0xffffffff


	//   ....[73]....
        /*03c4*/ 	.word	0xffffffff


	//   ....[74]....
        /*03c8*/ 	.word	0xffffffff


	//   ....[75]....
        /*03cc*/ 	.word	0xffffffff


	//   ....[76]....
        /*03d0*/ 	.word	0xffffffff


	//   ....[77]....
        /*03d4*/ 	.word	0xffffffff


	//   ....[78]....
        /*03d8*/ 	.word	0xffffffff


	//   ....[79]....
        /*03dc*/ 	.word	0xffffffff


	//   ....[80]....
        /*03e0*/ 	.word	0xffffffff


	//   ....[81]....
        /*03e4*/ 	.word	0xffffffff


	//   ....[82]....
        /*03e8*/ 	.word	0xffffffff


	//   ....[83]....
        /*03ec*/ 	.word	0xffffffff


	//   ....[84]....
        /*03f0*/ 	.word	0xffffffff


	//   ....[85]....
        /*03f4*/ 	.word	0xffffffff


	//   ....[86]....
        /*03f8*/ 	.word	0xffffffff


	//   ....[87]....
        /*03fc*/ 	.word	0xffffffff


	//   ....[88]....
        /*0400*/ 	.word	0xffffffff


	//   ....[89]....
        /*0404*/ 	.word	0xffffffff


	//   ....[90]....
        /*0408*/ 	.word	0xffffffff


	//   ....[91]....
        /*040c*/ 	.word	0xffffffff


	//   ....[92]....
        /*0410*/ 	.word	0xffffffff


	//   ....[93]....
        /*0414*/ 	.word	0xffffffff


	//   ....[94]....
        /*0418*/ 	.word	0xffffffff


	//   ....[95]....
        /*041c*/ 	.word	0xffffffff


	//   ....[96]....
        /*0420*/ 	.word	0xffffffff


	//   ....[97]....
        /*0424*/ 	.word	0xffffffff


	//   ....[98]....
        /*0428*/ 	.word	0xffffffff


	//   ....[99]....
        /*042c*/ 	.word	0xffffffff


	//   ....[100]....
        /*0430*/ 	.word	0xffffffff


	//   ....[101]....
        /*0434*/ 	.word	0xffffffff


	//   ....[102]....
        /*0438*/ 	.word	0xffffffff


	//   ....[103]....
        /*043c*/ 	.word	0xffffffff


	//   ....[104]....
        /*0440*/ 	.word	0xffffffff


	//   ....[105]....
        /*0444*/ 	.word	0xffffffff


	//   ....[106]....
        /*0448*/ 	.word	0xffffffff


	//   ....[107]....
        /*044c*/ 	.word	0xffffffff


	//   ....[108]....
        /*0450*/ 	.word	0xffffffff


	//   ....[109]....
        /*0454*/ 	.word	0xffffffff


	//   ....[110]....
        /*0458*/ 	.word	0xffffffff


	//   ....[111]....
        /*045c*/ 	.word	0xffffffff


	//   ....[112]....
        /*0460*/ 	.word	0xffffffff


	//   ....[113]....
        /*0464*/ 	.word	0xffffffff


	//   ....[114]....
        /*0468*/ 	.word	0xffffffff


	//   ....[115]....
        /*046c*/ 	.word	0xffffffff


	//   ....[116]....
        /*0470*/ 	.word	0xffffffff


	//   ....[117]....
        /*0474*/ 	.word	0xffffffff


	//   ....[118]....
        /*0478*/ 	.word	0xffffffff


	//   ....[119]....
        /*047c*/ 	.word	0xffffffff


	//   ....[120]....
        /*0480*/ 	.word	0xffffffff


	//   ....[121]....
        /*0484*/ 	.word	0xffffffff


	//   ....[122]....
        /*0488*/ 	.word	0xffffffff


	//   ....[123]....
        /*048c*/ 	.word	0xffffffff


	//   ....[124]....
        /*0490*/ 	.word	0xffffffff


	//   ....[125]....
        /*0494*/ 	.word	0xffffffff


	//   ....[126]....
        /*0498*/ 	.word	0xffffffff


	//   ....[127]....
        /*049c*/ 	.word	0xffffffff


	//   ....[128]....
        /*04a0*/ 	.word	0xffffffff


	//   ....[129]....
        /*04a4*/ 	.word	0xffffffff


	//   ....[130]....
        /*04a8*/ 	.word	0xffffffff


	//   ....[131]....
        /*04ac*/ 	.word	0xffffffff


	//   ....[132]....
        /*04b0*/ 	.word	0xffffffff


	//   ....[133]....
        /*04b4*/ 	.word	0xffffffff


	//   ....[134]....
        /*04b8*/ 	.word	0xffffffff


	//   ....[135]....
        /*04bc*/ 	.word	0xffffffff


	//   ....[136]....
        /*04c0*/ 	.word	0xffffffff


	//   ....[137]....
        /*04c4*/ 	.word	0xffffffff


	//   ....[138]....
        /*04c8*/ 	.word	0xffffffff


	//   ....[139]....
        /*04cc*/ 	.word	0xffffffff


	//   ....[140]....
        /*04d0*/ 	.word	0xffffffff


	//   ....[141]....
        /*04d4*/ 	.word	0xffffffff


	//   ....[142]....
        /*04d8*/ 	.word	0xffffffff


	//   ....[143]....
        /*04dc*/ 	.word	0xffffffff


	//   ....[144]....
        /*04e0*/ 	.word	0xffffffff


	//   ....[145]....
        /*04e4*/ 	.word	0xffffffff


	//   ....[146]....
        /*04e8*/ 	.word	0xffffffff


	//   ....[147]....
        /*04ec*/ 	.word	0xffffffff


	//   ....[148]....
        /*04f0*/ 	.word	0xffffffff


	//   ....[149]....
        /*04f4*/ 	.word	0xffffffff


	//   ....[150]....
        /*04f8*/ 	.word	0xffffffff


	//   ....[151]....
        /*04fc*/ 	.word	0xffffffff


	//   ....[152]....
        /*0500*/ 	.word	0xffffffff


	//   ....[153]....
        /*0504*/ 	.word	0xffffffff


	//   ....[154]....
        /*0508*/ 	.word	0xffffffff


	//   ....[155]....
        /*050c*/ 	.word	0xffffffff


	//   ....[156]....
        /*0510*/ 	.word	0xffffffff


	//   ....[157]....
        /*0514*/ 	.word	0xffffffff


	//   ....[158]....
        /*0518*/ 	.word	0xffffffff


	//   ....[159]....
        /*051c*/ 	.word	0xffffffff


	//   ....[160]....
        /*0520*/ 	.word	0xffffffff


	//   ....[161]....
        /*0524*/ 	.word	0x0500000f


	//   ....[162]....
        /*0528*/ 	.word	0x0500000f


	//   ....[163]....
        /*052c*/ 	.word	0x0500000f


	//   ....[164]....
        /*0530*/ 	.word	0x0500000f


	//   ....[165]....
        /*0534*/ 	.word	0x0500000f


	//   ....[166]....
        /*0538*/ 	.word	0x0500000f


	//   ....[167]....
        /*053c*/ 	.word	0x0500000f


	//   ....[168]....
        /*0540*/ 	.word	0x0500000f


	//   ....[169]....
        /*0544*/ 	.word	0x0500000f


	//   ....[170]....
        /*0548*/ 	.word	0x0500000f


	//   ....[171]....
        /*054c*/ 	.word	0x0500000f


	//   ....[172]....
        /*0550*/ 	.word	0x0500000f


	//   ....[173]....
        /*0554*/ 	.word	0x0500000f


	//   ....[174]....
        /*0558*/ 	.word	0x0500000f


	//   ....[175]....
        /*055c*/ 	.word	0x0500000f


	//   ....[176]....
        /*0560*/ 	.word	0x0500000f


	//   ....[177]....
        /*0564*/ 	.word	0x0500000f


	//   ....[178]....
        /*0568*/ 	.word	0x0500000f


	//   ....[179]....
        /*056c*/ 	.word	0x0500000f


	//   ....[180]....
        /*0570*/ 	.word	0x0500000f


	//   ....[181]....
        /*0574*/ 	.word	0x0500000f


	//   ....[182]....
        /*0578*/ 	.word	0x0500000f


	//   ....[183]....
        /*057c*/ 	.word	0x0500000f


	//   ....[184]....
        /*0580*/ 	.word	0x0500000f


	//   ....[185]....
        /*0584*/ 	.word	0x0500000f


	//   ....[186]....
        /*0588*/ 	.word	0x0500000f


	//   ....[187]....
        /*058c*/ 	.word	0x0500000f


	//   ....[188]....
        /*0590*/ 	.word	0x0500000f


	//   ....[189]....
        /*0594*/ 	.word	0x0500000f


	//   ....[190]....
        /*0598*/ 	.word	0x0500000f


	//   ....[191]....
        /*059c*/ 	.word	0x0500000f


	//   ....[192]....
        /*05a0*/ 	.word	0x0500000f


	//   ....[193]....
        /*05a4*/ 	.word	0x0500000f


	//   ....[194]....
        /*05a8*/ 	.word	0x0500000f


	//   ....[195]....
        /*05ac*/ 	.word	0x0500000f


	//   ....[196]....
        /*05b0*/ 	.word	0x0500000f


	//   ....[197]....
        /*05b4*/ 	.word	0x0500000f


	//   ....[198]....
        /*05b8*/ 	.word	0x0500000f


	//   ....[199]....
        /*05bc*/ 	.word	0x0500000f


	//   ....[200]....
        /*05c0*/ 	.word	0x0500000f


	//   ....[201]....
        /*05c4*/ 	.word	0x0500000f


	//   ....[202]....
        /*05c8*/ 	.word	0x0500000f


	//   ....[203]....
        /*05cc*/ 	.word	0x0500000f


	//   ....[204]....
        /*05d0*/ 	.word	0x0500000f


	//   ....[205]....
        /*05d4*/ 	.word	0x0500000f


	//   ....[206]....
        /*05d8*/ 	.word	0x0500000f


	//   ....[207]....
        /*05dc*/ 	.word	0x0500000f


	//   ....[208]....
        /*05e0*/ 	.word	0x0500000f


	//   ....[209]....
        /*05e4*/ 	.word	0x0500000f


	//   ....[210]....
        /*05e8*/ 	.word	0x0500000f


	//   ....[211]....
        /*05ec*/ 	.word	0x0500000f


	//   ....[212]....
        /*05f0*/ 	.word	0x0500000f


	//   ....[213]....
        /*05f4*/ 	.word	0x0500000f


	//   ....[214]....
        /*05f8*/ 	.word	0x0500000f


	//   ....[215]....
        /*05fc*/ 	.word	0x0500000f


	//   ....[216]....
        /*0600*/ 	.word	0x0500000f


	//   ....[217]....
        /*0604*/ 	.word	0x0500000f


	//   ....[218]....
        /*0608*/ 	.word	0x0500000f


	//   ....[219]....
        /*060c*/ 	.word	0x0500000f


	//   ....[220]....
        /*0610*/ 	.word	0x0500000f


	//   ....[221]....
        /*0614*/ 	.word	0x0500000f


	//   ....[222]....
        /*0618*/ 	.word	0x0500000f


	//   ....[223]....
        /*061c*/ 	.word	0x0500000f


	//   ....[224]....
        /*0620*/ 	.word	0x0500000f


	//   ....[225]....
        /*0624*/ 	.word	0x0500000f


	//   ....[226]....
        /*0628*/ 	.word	0x0500000f


	//   ....[227]....
        /*062c*/ 	.word	0x0500000f


	//   ....[228]....
        /*0630*/ 	.word	0x0500000f


	//   ....[229]....
        /*0634*/ 	.word	0x0500000f


	//   ....[230]....
        /*0638*/ 	.word	0x0500000f


	//   ....[231]....
        /*063c*/ 	.word	0x0500000f


	//   ....[232]....
        /*0640*/ 	.word	0x0500000f


	//   ....[233]....
        /*0644*/ 	.word	0x0500000f


	//   ....[234]....
        /*0648*/ 	.word	0x0500000f


	//   ....[235]....
        /*064c*/ 	.word	0x0500000f


	//   ....[236]....
        /*0650*/ 	.word	0x0500000f


	//   ....[237]....
        /*0654*/ 	.word	0x0500000f


	//   ....[238]....
        /*0658*/ 	.word	0x0500000f


	//   ....[239]....
        /*065c*/ 	.word	0x0500000f


	//   ....[240]....
        /*0660*/ 	.word	0x0500000f


	//   ....[241]....
        /*0664*/ 	.word	0x0500000f


	//   ....[242]....
        /*0668*/ 	.word	0x0500000f


	//   ....[243]....
        /*066c*/ 	.word	0x0500000f


	//   ....[244]....
        /*0670*/ 	.word	0x0500000f


	//   ....[245]....
        /*0674*/ 	.word	0x0500000f


	//   ....[246]....
        /*0678*/ 	.word	0x0500000f


	//   ....[247]....
        /*067c*/ 	.word	0x0500000f


	//   ....[248]....
        /*0680*/ 	.word	0x0500000f


	//   ....[249]....
        /*0684*/ 	.word	0x0500000f


	//   ....[250]....
        /*0688*/ 	.word	0x0500000f


	//   ....[251]....
        /*068c*/ 	.word	0x0500000f


	//   ....[252]....
        /*0690*/ 	.word	0xffffffff


	//   ....[253]....
        /*0694*/ 	.word	0xffffffff


	//   ....[254]....
        /*0698*/ 	.word	0xffffffff


	//   ....[255]....
        /*069c*/ 	.word	0xffffffff


	//   ....[0]....
        /*06a0*/ 	.word	0xffffffff


	//   ....[1]....
        /*06a4*/ 	.word	0xffffffff


	//   ....[2]....
        /*06a8*/ 	.word	0xffffffff


	//   ....[3]....
        /*06ac*/ 	.word	0xffffffff


	//----- nvinfo : EIATTR_COOP_GROUP_INSTR_OFFSETS
	.align		4
.L_904:
        /*06b0*/ 	.byte	0x04, 0x28
        /*06b2*/ 	.short	(.L_906 - .L_905)


	//   ....[0]....
.L_905:
        /*06b4*/ 	.word	0x000000c0


	//   ....[1]....
        /*06b8*/ 	.word	0x00000190


	//   ....[2]....
        /*06bc*/ 	.word	0x000001e0


	//   ....[3]....
        /*06c0*/ 	.word	0x00000400


	//   ....[4]....
        /*06c4*/ 	.word	0x00000560


	//   ....[5]....
        /*06c8*/ 	.word	0x00000680


	//   ....[6]....
        /*06cc*/ 	.word	0x000007e0


	//   ....[7]....
        /*06d0*/ 	.word	0x00003100


	//   ....[8]....
        /*06d4*/ 	.word	0x00003110


	//   ....[9]....
        /*06d8*/ 	.word	0x00003c90


	//   ....[10]....
        /*06dc*/ 	.word	0x00003ca0


	//   ....[11]....
        /*06e0*/ 	.word	0x000045d0


	//   ....[12]....
        /*06e4*/ 	.word	0x000045e0


	//   ....[13]....
        /*06e8*/ 	.word	0x000049c0


	//   ....[14]....
        /*06ec*/ 	.word	0x000049d0


	//   ....[15]....
        /*06f0*/ 	.word	0x00006360


	//   ....[16]....
        /*06f4*/ 	.word	0x0000e320


	//   ....[17]....
        /*06f8*/ 	.word	0x0000f210


	//   ....[18]....
        /*06fc*/ 	.word	0x0000f220


	//   ....[19]....
        /*0700*/ 	.word	0x0000f230


	//   ....[20]....
        /*0704*/ 	.word	0x0000f240


	//   ....[21]....
        /*0708*/ 	.word	0x0000f560


	//   ....[22]....
        /*070c*/ 	.word	0x0000f570


	//   ....[23]....
        /*0710*/ 	.word	0x0000f580


	//   ....[24]....
        /*0714*/ 	.word	0x0000f590


	//   ....[25]....
        /*0718*/ 	.word	0x000107c0


	//   ....[26]....
        /*071c*/ 	.word	0x000107e0


	//   ....[27]....
        /*0720*/ 	.word	0x000107f0


	//   ....[28]....
        /*0724*/ 	.word	0x00010800


	//   ....[29]....
        /*0728*/ 	.word	0x00010900


	//   ....[30]....
        /*072c*/ 	.word	0x00010920


	//   ....[31]....
        /*0730*/ 	.word	0x00010930


	//   ....[32]....
        /*0734*/ 	.word	0x00010940


	//   ....[33]....
        /*0738*/ 	.word	0x00013400


	//   ....[34]....
        /*073c*/ 	.word	0x000145c0


	//   ....[35]....
        /*0740*/ 	.word	0x000147d0


	//   ....[36]....
        /*0744*/ 	.word	0x000153a0


	//   ....[37]....
        /*0748*/ 	.word	0x00015400


	//   ....[38]....
        /*074c*/ 	.word	0x00015450


	//   ....[39]....
        /*0750*/ 	.word	0x00015470


	//   ....[40]....
        /*0754*/ 	.word	0x00019b80


	//   ....[41]....
        /*0758*/ 	.word	0x0001b1e0


	//   ....[42]....
        /*075c*/ 	.word	0x0001c3a0


	//   ....[43]....
        /*0760*/ 	.word	0x0001c3f0


	//   ....[44]....
        /*0764*/ 	.word	0x0001c440


	//   ....[45]....
        /*0768*/ 	.word	0x0001c460


	//   ....[46]....
        /*076c*/ 	.word	0x00020af0


	//   ....[47]....
        /*0770*/ 	.word	0x00021ef0


	//   ....[48]....
        /*0774*/ 	.word	0x000230b0


	//   ....[49]....
        /*0778*/ 	.word	0x000232c0


	//   ....[50]....
        /*077c*/ 	.word	0x00023e90


	//   ....[51]....
        /*0780*/ 	.word	0x00023ef0


	//   ....[52]....
        /*0784*/ 	.word	0x00023f40


	//   ....[53]....
        /*0788*/ 	.word	0x00023f60


	//   ....[54]....
        /*078c*/ 	.word	0x00028670


	//   ....[55]....
        /*0790*/ 	.word	0x000287f0


	//   ....[56]....
        /*0794*/ 	.word	0x00028810


	//   ....[57]....
        /*0798*/ 	.word	0x00028850


	//   ....[58]....
        /*079c*/ 	.word	0x00028870


	//   ....[59]....
        /*07a0*/ 	.word	0x0002ac10


	//   ....[60]....
        /*07a4*/ 	.word	0x0002b000


	//   ....[61]....
        /*07a8*/ 	.word	0x0002b010


	//   ....[62]....
        /*07ac*/ 	.word	0x0002b030


	//   ....[63]....
        /*07b0*/ 	.word	0x0002b040


	//   ....[64]....
        /*07b4*/ 	.word	0x0002bc70


	//   ....[65]....
        /*07b8*/ 	.word	0x0002bc90


	//   ....[66]....
        /*07bc*/ 	.word	0x0002bf40


	//   ....[67]....
        /*07c0*/ 	.word	0x0002bf60


	//   ....[68]....
        /*07c4*/ 	.word	0x0002c8e0


	//   ....[69]....
        /*07c8*/ 	.word	0x0002c910


	//   ....[70]....
        /*07cc*/ 	.word	0x0002d370


	//   ....[71]....
        /*07d0*/ 	.word	0x0002d390


	//   ....[72]....
        /*07d4*/ 	.word	0x0002e890


	//   ....[73]....
        /*07d8*/ 	.word	0x0002e8c0


	//   ....[74]....
        /*07dc*/ 	.word	0x0002eb00


	//   ....[75]....
        /*07e0*/ 	.word	0x0002eb20


	//   ....[76]....
        /*07e4*/ 	.word	0x0002edc0


	//   ....[77]....
        /*07e8*/ 	.word	0x0002efd0


	//   ....[78]....
        /*07ec*/ 	.word	0x0002f000


	//   ....[79]....
        /*07f0*/ 	.word	0x0002f030


	//   ....[80]....
        /*07f4*/ 	.word	0x0002f060


	//   ....[81]....
        /*07f8*/ 	.word	0x0002f090


	//   ....[82]....
        /*07fc*/ 	.word	0x0002f0c0


	//   ....[83]....
        /*0800*/ 	.word	0x0002f250


	//   ....[84]....
        /*0804*/ 	.word	0x0002f280


	//   ....[85]....
        /*0808*/ 	.word	0x0002f2b0


	//   ....[86]....
        /*080c*/ 	.word	0x0002f2e0


	//   ....[87]....
        /*0810*/ 	.word	0x0002f310


	//   ....[88]....
        /*0814*/ 	.word	0x0002f340


	//   ....[89]....
        /*0818*/ 	.word	0x0002f3d0


	//   ....[90]....
        /*081c*/ 	.word	0x0002f400


	//   ....[91]....
        /*0820*/ 	.word	0x0002f410


	//   ....[92]....
        /*0824*/ 	.word	0x0002f450


	//   ....[93]....
        /*0828*/ 	.word	0x00030c20


	//   ....[94]....
        /*082c*/ 	.word	0x00033a50


	//   ....[95]....
        /*0830*/ 	.word	0x00033a70


	//   ....[96]....
        /*0834*/ 	.word	0x00033b00


	//   ....[97]....
        /*0838*/ 	.word	0x00033b20


	//   ....[98]....
        /*083c*/ 	.word	0x00033ba0


	//   ....[99]....
        /*0840*/ 	.word	0x00033bc0


	//   ....[100]....
        /*0844*/ 	.word	0x00033bd0


	//   ....[101]....
        /*0848*/ 	.word	0x00033be0


	//   ....[102]....
        /*084c*/ 	.word	0x00034390


	//   ....[103]....
        /*0850*/ 	.word	0x000343c0


	//   ....[104]....
        /*0854*/ 	.word	0x00034470


	//   ....[105]....
        /*0858*/ 	.word	0x00034480


	//   ....[106]....
        /*085c*/ 	.word	0x00034490


	//   ....[107]....
        /*0860*/ 	.word	0x00034510


	//   ....[108]....
        /*0864*/ 	.word	0x00034520


	//   ....[109]....
        /*0868*/ 	.word	0x00034590


	//   ....[110]....
        /*086c*/ 	.word	0x00034e60


	//   ....[111]....
        /*0870*/ 	.word	0x00034ef0


	//   ....[112]....
        /*0874*/ 	.word	0x00034f70


	//   ....[113]....
        /*0878*/ 	.word	0x000350c0


	//   ....[114]....
        /*087c*/ 	.word	0x00035120


	//   ....[115]....
        /*0880*/ 	.word	0x00035140


	//   ....[116]....
        /*0884*/ 	.word	0x00035150


	//   ....[117]....
        /*0888*/ 	.word	0x000353e0


	//   ....[118]....
        /*088c*/ 	.word	0x00035910


	//   ....[119]....
        /*0890*/ 	.word	0x00035970


	//   ....[120]....
        /*0894*/ 	.word	0x00035b30


	//   ....[121]....
        /*0898*/ 	.word	0x00035b70


	//   ....[122]....
        /*089c*/ 	.word	0x00035b80


	//   ....[123]....
        /*08a0*/ 	.word	0x00035b90


	//   ....[124]....
        /*08a4*/ 	.word	0x00035ce0


	//   ....[125]....
        /*08a8*/ 	.word	0x00035e30


	//   ....[126]....
        /*08ac*/ 	.word	0x00036600


	//   ....[127]....
        /*08b0*/ 	.word	0x00036620


	//   ....[128]....
        /*08b4*/ 	.word	0x00036670


	//   ....[129]....
        /*08b8*/ 	.word	0x00036680


	//   ....[130]....
        /*08bc*/ 	.word	0x000366c0


	//   ....[131]....
        /*08c0*/ 	.word	0x000366d0


	//   ....[132]....
        /*08c4*/ 	.word	0x000366e0


	//   ....[133]....
        /*08c8*/ 	.word	0x00036720


	//   ....[134]....
        /*08cc*/ 	.word	0x00036a10


	//   ....[135]....
        /*08d0*/ 	.word	0x00036a50


	//   ....[136]....
        /*08d4*/ 	.word	0x00036a70


	//   ....[137]....
        /*08d8*/ 	.word	0x00036a90


	//   ....[138]....
        /*08dc*/ 	.word	0x00036ac0


	//   ....[139]....
        /*08e0*/ 	.word	0x00036ae0


	//   ....[140]....
        /*08e4*/ 	.word	0x00036be0


	//   ....[141]....
        /*08e8*/ 	.word	0x00036d30


	//   ....[142]....
        /*08ec*/ 	.word	0x00037360


	//   ....[143]....
        /*08f0*/ 	.word	0x00037390


	//   ....[144]....
        /*08f4*/ 	.word	0x000373f0


	//   ....[145]....
        /*08f8*/ 	.word	0x00037420


	//   ....[146]....
        /*08fc*/ 	.word	0x00037450


	//   ....[147]....
        /*0900*/ 	.word	0x00037480


	//   ....[148]....
        /*0904*/ 	.word	0x000374b0


	//   ....[149]....
        /*0908*/ 	.word	0x000374e0


	//   ....[150]....
        /*090c*/ 	.word	0x00037680


	//   ....[151]....
        /*0910*/ 	.word	0x000376b0


	//   ....[152]....
        /*0914*/ 	.word	0x000376e0


	//   ....[153]....
        /*0918*/ 	.word	0x00037710


	//   ....[154]....
        /*091c*/ 	.word	0x00037740


	//   ....[155]....
        /*0920*/ 	.word	0x00037770


	//   ....[156]....
        /*0924*/ 	.word	0x00037830


	//   ....[157]....
        /*0928*/ 	.word	0x00037850


	//   ....[158]....
        /*092c*/ 	.word	0x00037870


	//   ....[159]....
        /*0930*/ 	.word	0x000378d0


	//   ....[160]....
        /*0934*/ 	.word	0x000382f0


	//   ....[161]....
        /*0938*/ 	.word	0x00038610


	//   ....[162]....
        /*093c*/ 	.word	0x000386a0


	//   ....[163]....
        /*0940*/ 	.word	0x00038780


	//   ....[164]....
        /*0944*/ 	.word	0x00038810


	//   ....[165]....
        /*0948*/ 	.word	0x000388f0


	//   ....[166]....
        /*094c*/ 	.word	0x00038980


	//   ....[167]....
        /*0950*/ 	.word	0x00038a60


	//   ....[168]....
        /*0954*/ 	.word	0x00038af0


	//   ....[169]....
        /*0958*/ 	.word	0x00038b40


	//   ....[170]....
        /*095c*/ 	.word	0x00038b90


	//   ....[171]....
        /*0960*/ 	.word	0x00038c30


	//   ....[172]....
        /*0964*/ 	.word	0x00038cc0


	//   ....[173]....
        /*0968*/ 	.word	0x00038d10


	//   ....[174]....
        /*096c*/ 	.word	0x00038d60


	//   ....[175]....
        /*0970*/ 	.word	0x00038e50


	//   ....[176]....
        /*0974*/ 	.word	0x00038f00


	//   ....[177]....
        /*0978*/ 	.word	0x00038f80


	//   ....[178]....
        /*097c*/ 	.word	0x00039010


	//   ....[179]....
        /*0980*/ 	.word	0x00039100


	//   ....[180]....
        /*0984*/ 	.word	0x00039150


	//   ....[181]....
        /*0988*/ 	.word	0x000391a0


	//   ....[182]....
        /*098c*/ 	.word	0x00039290


	//   ....[183]....
        /*0990*/ 	.word	0x00039660


	//   ....[184]....
        /*0994*/ 	.word	0x00039930


	//   ....[185]....
        /*0998*/ 	.word	0x00039a20


	//   ....[186]....
        /*099c*/ 	.word	0x00039ac0


	//   ....[187]....
        /*09a0*/ 	.word	0x00039b20


	//   ....[188]....
        /*09a4*/ 	.word	0x00039c10


	//   ....[189]....
        /*09a8*/ 	.word	0x00039c80


	//   ....[190]....
        /*09ac*/ 	.word	0x00039d70


	//   ....[191]....
        /*09b0*/ 	.word	0x00039de0


	//   ....[192]....
        /*09b4*/ 	.word	0x00039e80


	//   ....[193]....
        /*09b8*/ 	.word	0x00039f70


	//   ....[194]....
        /*09bc*/ 	.word	0x0003a010


	//   ....[195]....
        /*09c0*/ 	.word	0x0003a070


	//   ....[196]....
        /*09c4*/ 	.word	0x0003a130


	//   ....[197]....
        /*09c8*/ 	.word	0x0003a190


	//   ....[198]....
        /*09cc*/ 	.word	0x0003a230


	//   ....[199]....
        /*09d0*/ 	.word	0x0003a2e0


	//   ....[200]....
        /*09d4*/ 	.word	0x0003a3c0


	//   ....[201]....
        /*09d8*/ 	.word	0x0003a6b0


	//   ....[202]....
        /*09dc*/ 	.word	0x0003a770


	//   ....[203]....
        /*09e0*/ 	.word	0x0003a9e0


	//   ....[204]....
        /*09e4*/ 	.word	0x0003aa60


	//   ....[205]....
        /*09e8*/ 	.word	0x0003ac70


	//   ....[206]....
        /*09ec*/ 	.word	0x0003acc0


	//   ....[207]....
        /*09f0*/ 	.word	0x0003ae30


	//   ....[208]....
        /*09f4*/ 	.word	0x0003aec0


	//   ....[209]....
        /*09f8*/ 	.word	0x0003b000


	//   ....[210]....
        /*09fc*/ 	.word	0x0003b100


	//   ....[211]....
        /*0a00*/ 	.word	0x0003b370


	//   ....[212]....
        /*0a04*/ 	.word	0x0003b3c0


	//   ....[213]....
        /*0a08*/ 	.word	0x0003b590


	//   ....[214]....
        /*0a0c*/ 	.word	0x0003b5e0


	//   ....[215]....
        /*0a10*/ 	.word	0x0003b7b0


	//   ....[216]....
        /*0a14*/ 	.word	0x0003b800


	//   ....[217]....
        /*0a18*/ 	.word	0x0003b8f0


	//   ....[218]....
        /*0a1c*/ 	.word	0x0003b990


	//   ....[219]....
        /*0a20*/ 	.word	0x0003b9f0


	//   ....[220]....
        /*0a24*/ 	.word	0x0003baa0


	//   ....[221]....
        /*0a28*/ 	.word	0x0003bb00


	//   ....[222]....
        /*0a2c*/ 	.word	0x0003bbb0


	//   ....[223]....
        /*0a30*/ 	.word	0x0003bc10


	//   ....[224]....
        /*0a34*/ 	.word	0x0003bcc0


	//   ....[225]....
        /*0a38*/ 	.word	0x0003bdb0


	//   ....[226]....
        /*0a3c*/ 	.word	0x0003be90


	//   ....[227]....
        /*0a40*/ 	.word	0x0003bfa0


	//   ....[228]....
        /*0a44*/ 	.word	0x0003c0a0


	//   ....[229]....
        /*0a48*/ 	.word	0x0003c1d0


	//   ....[230]....
        /*0a4c*/ 	.word	0x0003c2b0


	//   ....[231]....
        /*0a50*/ 	.word	0x0003c3b0


	//   ....[232]....
        /*0a54*/ 	.word	0x0003c490


	//   ....[233]....
        /*0a58*/ 	.word	0x0003c520


	//   ....[234]....
        /*0a5c*/ 	.word	0x0003c5c0


	//   ....[235]....
        /*0a60*/ 	.word	0x0003c730


	//   ....[236]....
        /*0a64*/ 	.word	0x0003c7a0


	//   ....[237]....
        /*0a68*/ 	.word	0x0003c810


	//   ....[238]....
        /*0a6c*/ 	.word	0x0003c880


	//   ....[239]....
        /*0a70*/ 	.word	0x0003c8f0


	//   ....[240]....
        /*0a74*/ 	.word	0x0003c970


	//   ....[241]....
        /*0a78*/ 	.word	0x0003c9f0


	//   ....[242]....
        /*0a7c*/ 	.word	0x0003ca80


	//   ....[243]....
        /*0a80*/ 	.word	0x0003caf0


	//   ....[244]....
        /*0a84*/ 	.word	0x0003cb60


	//   ....[245]....
        /*0a88*/ 	.word	0x0003cbd0


	//   ....[246]....
        /*0a8c*/ 	.word	0x0003cc50


	//   ....[247]....
        /*0a90*/ 	.word	0x0003ccc0


	//   ....[248]....
        /*0a94*/ 	.word	0x0003cd70


	//   ....[249]....
        /*0a98*/ 	.word	0x0003cdc0


	//   ....[250]....
        /*0a9c*/ 	.word	0x0003ce50


	//   ....[251]....
        /*0aa0*/ 	.word	0x0003cf80


	//   ....[252]....
        /*0aa4*/ 	.word	0x0003eea0


	//   ....[253]....
        /*0aa8*/ 	.word	0x00040510


	//   ....[254]....
        /*0aac*/ 	.word	0x00040800


	//   ....[255]....
        /*0ab0*/ 	.word	0x00041530


	//   ....[0]....
        /*0ab4*/ 	.word	0x00041580


	//   ....[1]....
        /*0ab8*/ 	.word	0x000415a0


	//   ....[2]....
        /*0abc*/ 	.word	0x000415b0


	//   ....[3]....
        /*0ac0*/ 	.word	0x0004c280


	//----- nvinfo : EIATTR_REG_RECONFIG
	.align		4
.L_906:
        /*0ac4*/ 	.byte	0x01, 0x54
	.zero		2


	//----- nvinfo : EIATTR_SYSCALL_OFFSETS
	.align		4
        /*0ac8*/ 	.byte	0x04, 0x46
        /*0aca*/ 	.short	(.L_908 - .L_907)


	//   ....[0]....
.L_907:
        /*0acc*/ 	.word	0x00002560


	//   ....[1]....
        /*0ad0*/ 	.word	0x000026b0


	//   ....[2]....
        /*0ad4*/ 	.word	0x0000e6d0


	//   ....[3]....
        /*0ad8*/ 	.word	0x0000efc0


	//   ....[4]....
        /*0adc*/ 	.word	0x00032e40


	//   ....[5]....
        /*0ae0*/ 	.word	0x00032f90


	//   ....[6]....
        /*0ae4*/ 	.word	0x00033080


	//   ....[7]....
        /*0ae8*/ 	.word	0x00033fa0


	//   ....[8]....
        /*0aec*/ 	.word	0x00034800


	//----- nvinfo : EIATTR_MBARRIER_INSTR_OFFSETS
	.align		4
.L_908:
        /*0af0*/ 	.byte	0x04, 0x39
        /*0af2*/ 	.short	(.L_910 - .L_909)


	//   ....[0]....
.L_909:
        /*0af4*/ 	.word	0x000002d0
        /*0af8*/ 	.word	0x000000ff
        /*0afc*/ 	.word	0x00038800
        /*0b00*/ 	.short	0x0100
        /*0b02*/ 	.byte	0x08
	.zero		1


	//   ....[1]....
        /*0b04*/ 	.word	0x000002f0
        /*0b08*/ 	.word	0x000000ff
        /*0b0c*/ 	.word	0x00038810
        /*0b10*/ 	.short	0x0100
        /*0b12*/ 	.byte	0x08
	.zero		1


	//   ....[2]....
        /*0b14*/ 	.word	0x00000300
        /*0b18*/ 	.word	0x000000ff
        /*0b1c*/ 	.word	0x00038820
        /*0b20*/ 	.short	0x0100
        /*0b22*/ 	.byte	0x08
	.zero		1


	//   ....[3]....
        /*0b24*/ 	.word	0x000003b0
        /*0b28*/ 	.word	0x000000ff
        /*0b2c*/ 	.word	0x00038830
        /*0b30*/ 	.short	0x0100
        /*0b32*/ 	.byte	0x06
	.zero		1


	//   ....[4]....
        /*0b34*/ 	.word	0x000003c0
        /*0b38*/ 	.word	0x000000ff
        /*0b3c*/ 	.word	0x00038840
        /*0b40*/ 	.short	0x0100
        /*0b42*/ 	.byte	0x06
	.zero		1


	//   ....[5]....
        /*0b44*/ 	.word	0x000003d0
        /*0b48*/ 	.word	0x000000ff
        /*0b4c*/ 	.word	0x00038838
        /*0b50*/ 	.short	0x0100
        /*0b52*/ 	.byte	0x06
	.zero		1


	//   ....[6]....
        /*0b54*/ 	.word	0x000003e0
        /*0b58*/ 	.word	0x000000ff
        /*0b5c*/ 	.word	0x00038848
        /*0b60*/ 	.short	0x0100
        /*0b62*/ 	.byte	0x06
	.zero		1


	//   ....[7]....
        /*0b64*/ 	.word	0x00000510
        /*0b68*/ 	.word	0x000000ff
        /*0b6c*/ 	.word	0x00038850
        /*0b70*/ 	.short	0x0100
        /*0b72*/ 	.byte	0x08
	.zero		1


	//   ....[8]....
        /*0b74*/ 	.word	0x00000520
        /*0b78*/ 	.word	0x000000ff
        /*0b7c*/ 	.word	0x00038860
        /*0b80*/ 	.short	0x0100
        /*0b82*/ 	.byte	0x08
	.zero		1


	//   ....[9]....
        /*0b84*/ 	.word	0x00000530
        /*0b88*/ 	.word	0x000000ff
        /*0b8c*/ 	.word	0x00038858
        /*0b90*/ 	.short	0x0100
        /*0b92*/ 	.byte	0x08
	.zero		1


	//   ....[10]....
        /*0b94*/ 	.word	0x00000540
        /*0b98*/ 	.word	0x000000ff
        /*0b9c*/ 	.word	0x00038868
        /*0ba0*/ 	.short	0x0100
        /*0ba2*/ 	.byte	0x08
	.zero		1


	//   ....[11]....
        /*0ba4*/ 	.word	0x00000630
        /*0ba8*/ 	.word	0x000000ff
        /*0bac*/ 	.word	0x00038870
        /*0bb0*/ 	.short	0x0100
        /*0bb2*/ 	.byte	0x06
	.zero		1


	//   ....[12]....
        /*0bb4*/ 	.word	0x00000640
        /*0bb8*/ 	.word	0x000000ff
        /*0bbc*/ 	.word	0x00038880
        /*0bc0*/ 	.short	0x0100
        /*0bc2*/ 	.byte	0x06
	.zero		1


	//   ....[13]....
        /*0bc4*/ 	.word	0x00000650
        /*0bc8*/ 	.word	0x000000ff
        /*0bcc*/ 	.word	0x00038878
        /*0bd0*/ 	.short	0x0100
        /*0bd2*/ 	.byte	0x06
	.zero		1


	//   ....[14]....
        /*0bd4*/ 	.word	0x00000660
        /*0bd8*/ 	.word	0x000000ff
        /*0bdc*/ 	.word	0x00038888
        /*0be0*/ 	.short	0x0100
        /*0be2*/ 	.byte	0x06
	.zero		1


	//   ....[15]....
        /*0be4*/ 	.word	0x00000790
        /*0be8*/ 	.word	0x000000ff
        /*0bec*/ 	.word	0x00038890
        /*0bf0*/ 	.short	0x0100
        /*0bf2*/ 	.byte	0x08
	.zero		1


	//   ....[16]....
        /*0bf4*/ 	.word	0x000007a0
        /*0bf8*/ 	.word	0x000000ff
        /*0bfc*/ 	.word	0x000388a0
        /*0c00*/ 	.short	0x0100
        /*0c02*/ 	.byte	0x08
	.zero		1


	//   ....[17]....
        /*0c04*/ 	.word	0x000007b0
        /*0c08*/ 	.word	0x000000ff
        /*0c0c*/ 	.word	0x00038898
        /*0c10*/ 	.short	0x0100
        /*0c12*/ 	.byte	0x08
	.zero		1


	//   ....[18]....
        /*0c14*/ 	.word	0x000007c0
        /*0c18*/ 	.word	0x000000ff
        /*0c1c*/ 	.word	0x000388a8
        /*0c20*/ 	.short	0x0100
        /*0c22*/ 	.byte	0x08
	.zero		1


	//   ....[19]....
        /*0c24*/ 	.word	0x000008f0
        /*0c28*/ 	.word	0x000000ff
        /*0c2c*/ 	.word	0x000388b0
        /*0c30*/ 	.short	0x0100
        /*0c32*/ 	.byte	0x08
	.zero		1


	//   ....[20]....
        /*0c34*/ 	.word	0x00000900
        /*0c38*/ 	.word	0x000000ff
        /*0c3c*/ 	.word	0x000388c0
        /*0c40*/ 	.short	0x0100
        /*0c42*/ 	.byte	0x08
	.zero		1


	//   ....[21]....
        /*0c44*/ 	.word	0x00000910
        /*0c48*/ 	.word	0x000000ff
        /*0c4c*/ 	.word	0x000388b8
        /*0c50*/ 	.short	0x0100
        /*0c52*/ 	.byte	0x08
	.zero		1


	//   ....[22]....
        /*0c54*/ 	.word	0x00000920
        /*0c58*/ 	.word	0x000000ff
        /*0c5c*/ 	.word	0x000388c8
        /*0c60*/ 	.short	0x0100
        /*0c62*/ 	.byte	0x08
	.zero		1


	//   ....[23]....
        /*0c64*/ 	.word	0x000030b0
        /*0c68*/ 	.word	0x00000028
        /*0c6c*/ 	.word	0x00038890
        /*0c70*/ 	.short	0x010a
        /*0c72*/ 	.byte	0x3f
	.zero		1


	//   ....[24]....
        /*0c74*/ 	.word	0x00003c40
        /*0c78*/ 	.word	0x00000028
        /*0c7c*/ 	.word	0x00038890
        /*0c80*/ 	.short	0x010a
        /*0c82*/ 	.byte	0x3f
	.zero		1


	//   ....[25]....
        /*0c84*/ 	.word	0x00004440
        /*0c88*/ 	.word	0x00000028
        /*0c8c*/ 	.word	0x00038890
        /*0c90*/ 	.short	0x010a
        /*0c92*/ 	.byte	0x3f
	.zero		1


	//   ....[26]....
        /*0c94*/ 	.word	0x00004810
        /*0c98*/ 	.word	0x00000004
        /*0c9c*/ 	.word	0x00000000
        /*0ca0*/ 	.short	0x0101
        /*0ca2*/ 	.byte	0x3f
	.zero		1


	//   ....[27]....
        /*0ca4*/ 	.word	0x00004850
        /*0ca8*/ 	.word	0x00000028
        /*0cac*/ 	.word	0x000388b0
        /*0cb0*/ 	.short	0x010a
        /*0cb2*/ 	.byte	0x3f
	.zero		1


	//   ....[28]....
        /*0cb4*/ 	.word	0x00005120
        /*0cb8*/ 	.word	0x00000028
        /*0cbc*/ 	.word	0x00000000
        /*0cc0*/ 	.short	0x0101
        /*0cc2*/ 	.byte	0x3f
	.zero		1


	//   ....[29]....
        /*0cc4*/ 	.word	0x000087d0
        /*0cc8*/ 	.word	0x0000000e
        /*0ccc*/ 	.word	0x00000000
        /*0cd0*/ 	.short	0x0101
        /*0cd2*/ 	.byte	0x3f
	.zero		1


	//   ....[30]....
        /*0cd4*/ 	.word	0x0000c5e0
        /*0cd8*/ 	.word	0x0000000e
        /*0cdc*/ 	.word	0x00000000
        /*0ce0*/ 	.short	0x0101
        /*0ce2*/ 	.byte	0x3f
	.zero		1


	//   ....[31]....
        /*0ce4*/ 	.word	0x0000ed40
        /*0ce8*/ 	.word	0x00000002
        /*0cec*/ 	.word	0x00038800
        /*0cf0*/ 	.short	0x010a
        /*0cf2*/ 	.byte	0x3f
	.zero		1


	//   ....[32]....
        /*0cf4*/ 	.word	0x0000ed90
        /*0cf8*/ 	.word	0x00000002
        /*0cfc*/ 	.word	0x00038800
        /*0d00*/ 	.short	0x010a
        /*0d02*/ 	.byte	0x3f
	.zero		1


	//   ....[33]....
        /*0d04*/ 	.word	0x0000f7f0
        /*0d08*/ 	.word	0x00000002
        /*0d0c*/ 	.word	0x00038800
        /*0d10*/ 	.short	0x010a
        /*0d12*/ 	.byte	0x3f
	.zero		1


	//   ....[34]....
        /*0d14*/ 	.word	0x00010c70
        /*0d18*/ 	.word	0x00000002
        /*0d1c*/ 	.word	0x00038800
        /*0d20*/ 	.short	0x010a
        /*0d22*/ 	.byte	0x3f
	.zero		1


	//   ....[35]....
        /*0d24*/ 	.word	0x000122e0
        /*0d28*/ 	.word	0x00000004
        /*0d2c*/ 	.word	0x00000000
        /*0d30*/ 	.short	0x010a
        /*0d32*/ 	.byte	0x3f
	.zero		1


	//   ....[36]....
        /*0d34*/ 	.word	0x00012380
        /*0d38*/ 	.word	0x00000002
        /*0d3c*/ 	.word	0x00000000
        /*0d40*/ 	.short	0x010a
        /*0d42*/ 	.byte	0x3f
	.zero		1


	//   ....[37]....
        /*0d44*/ 	.word	0x000127a0
        /*0d48*/ 	.word	0x00000002
        /*0d4c*/ 	.word	0x00000000
        /*0d50*/ 	.short	0x010a
        /*0d52*/ 	.byte	0x3f
	.zero		1


	//   ....[38]....
        /*0d54*/ 	.word	0x00012800
        /*0d58*/ 	.word	0x00000002
        /*0d5c*/ 	.word	0x00000000
        /*0d60*/ 	.short	0x010a
        /*0d62*/ 	.byte	0x3f
	.zero		1


	//   ....[39]....
        /*0d64*/ 	.word	0x00014390
        /*0d68*/ 	.word	0x0000000a
        /*0d6c*/ 	.word	0x00000000
        /*0d70*/ 	.short	0x0101
        /*0d72*/ 	.byte	0x3f
	.zero		1


	//   ....[40]....
        /*0d74*/ 	.word	0x00019c90
        /*0d78*/ 	.word	0x00000004
        /*0d7c*/ 	.word	0x00000000
        /*0d80*/ 	.short	0x0101
        /*0d82*/ 	.byte	0x3f
	.zero		1


	//   ....[41]....
        /*0d84*/ 	.word	0x0001a0c0
        /*0d88*/ 	.word	0x00000004
        /*0d8c*/ 	.word	0x00000000
        /*0d90*/ 	.short	0x010a
        /*0d92*/ 	.byte	0x3f
	.zero		1


	//   ....[42]....
        /*0d94*/ 	.word	0x0001a160
        /*0d98*/ 	.word	0x00000002
        /*0d9c*/ 	.word	0x00000000
        /*0da0*/ 	.short	0x010a
        /*0da2*/ 	.byte	0x3f
	.zero		1


	//   ....[43]....
        /*0da4*/ 	.word	0x0001a580
        /*0da8*/ 	.word	0x00000002
        /*0dac*/ 	.word	0x00000000
        /*0db0*/ 	.short	0x010a
        /*0db2*/ 	.byte	0x3f
	.zero		1


	//   ....[44]....
        /*0db4*/ 	.word	0x0001a5e0
        /*0db8*/ 	.word	0x00000002
        /*0dbc*/ 	.word	0x00000000
        /*0dc0*/ 	.short	0x010a
        /*0dc2*/ 	.byte	0x3f
	.zero		1


	//   ....[45]....
        /*0dc4*/ 	.word	0x0001c170
        /*0dc8*/ 	.word	0x00000008
        /*0dcc*/ 	.word	0x00000000
        /*0dd0*/ 	.short	0x0101
        /*0dd2*/ 	.byte	0x3f
	.zero		1


	//   ....[46]....
        /*0dd4*/ 	.word	0x00020c00
        /*0dd8*/ 	.word	0x00000004
        /*0ddc*/ 	.word	0x00000000
        /*0de0*/ 	.short	0x0101
        /*0de2*/ 	.byte	0x3f
	.zero		1


	//   ....[47]....
        /*0de4*/ 	.word	0x00020dd0
        /*0de8*/ 	.word	0x00000004
        /*0dec*/ 	.word	0x00000000
        /*0df0*/ 	.short	0x010a
        /*0df2*/ 	.byte	0x3f
	.zero		1


	//   ....[48]....
        /*0df4*/ 	.word	0x00020e70
        /*0df8*/ 	.word	0x00000002
        /*0dfc*/ 	.word	0x00000000
        /*0e00*/ 	.short	0x010a
        /*0e02*/ 	.byte	0x3f
	.zero		1


	//   ....[49]....
        /*0e04*/ 	.word	0x00021290
        /*0e08*/ 	.word	0x00000002
        /*0e0c*/ 	.word	0x00000000
        /*0e10*/ 	.short	0x010a
        /*0e12*/ 	.byte	0x3f
	.zero		1


	//   ....[50]....
        /*0e14*/ 	.word	0x000212f0
        /*0e18*/ 	.word	0x00000002
        /*0e1c*/ 	.word	0x00000000
        /*0e20*/ 	.short	0x010a
        /*0e22*/ 	.byte	0x3f
	.zero		1


	//   ....[51]....
        /*0e24*/ 	.word	0x00022e80
        /*0e28*/ 	.word	0x00000008
        /*0e2c*/ 	.word	0x00000000
        /*0e30*/ 	.short	0x0101
        /*0e32*/ 	.byte	0x3f
	.zero		1


	//   ....[52]....
        /*0e34*/ 	.word	0x00028780
        /*0e38*/ 	.word	0x00000004
        /*0e3c*/ 	.word	0x00000000
        /*0e40*/ 	.short	0x0101
        /*0e42*/ 	.byte	0x3f
	.zero		1


	//   ....[53]....
        /*0e44*/ 	.word	0x0002bc60
        /*0e48*/ 	.word	0x00000003
        /*0e4c*/ 	.word	0x00000000
        /*0e50*/ 	.short	0x0101
        /*0e52*/ 	.byte	0x3f
	.zero		1


	//   ....[54]....
        /*0e54*/ 	.word	0x0002c840
        /*0e58*/ 	.word	0x00000006
        /*0e5c*/ 	.word	0x00000000
        /*0e60*/ 	.short	0x0101
        /*0e62*/ 	.byte	0x3f
	.zero		1


	//   ....[55]....
        /*0e64*/ 	.word	0x00030d00
        /*0e68*/ 	.word	0x00000012
        /*0e6c*/ 	.word	0x00038820
        /*0e70*/ 	.short	0x010a
        /*0e72*/ 	.byte	0x3f
	.zero		1


	//   ....[56]....
        /*0e74*/ 	.word	0x00030db0
        /*0e78*/ 	.word	0x00000003
        /*0e7c*/ 	.word	0x000388a0
        /*0e80*/ 	.short	0x010a
        /*0e82*/ 	.byte	0x3f
	.zero		1


	//   ....[57]....
        /*0e84*/ 	.word	0x00030fe0
        /*0e88*/ 	.word	0x00000003
        /*0e8c*/ 	.word	0x000388c0
        /*0e90*/ 	.short	0x010a
        /*0e92*/ 	.byte	0x3f
	.zero		1


	//   ....[58]....
        /*0e94*/ 	.word	0x000319d0
        /*0e98*/ 	.word	0x0000000a
        /*0e9c*/ 	.word	0x000388a0
        /*0ea0*/ 	.short	0x010a
        /*0ea2*/ 	.byte	0x3f
	.zero		1


	//   ....[59]....
        /*0ea4*/ 	.word	0x00031bf0
        /*0ea8*/ 	.word	0x0000000a
        /*0eac*/ 	.word	0x000388c0
        /*0eb0*/ 	.short	0x010a
        /*0eb2*/ 	.byte	0x3f
	.zero		1


	//   ....[60]....
        /*0eb4*/ 	.word	0x00033840
        /*0eb8*/ 	.word	0x00000019
        /*0ebc*/ 	.word	0x00038840
        /*0ec0*/ 	.short	0x010a
        /*0ec2*/ 	.byte	0x3f
	.zero		1


	//   ....[61]....
        /*0ec4*/ 	.word	0x00033ce0
        /*0ec8*/ 	.word	0x00000019
        /*0ecc*/ 	.word	0x00038830
        /*0ed0*/ 	.short	0x0107
        /*0ed2*/ 	.byte	0x3f
	.zero		1


	//   ....[62]....
        /*0ed4*/ 	.word	0x00033da0
        /*0ed8*/ 	.word	0x00000019
        /*0edc*/ 	.word	0x00038830
        /*0ee0*/ 	.short	0x0101
        /*0ee2*/ 	.byte	0x3f
	.zero		1


	//   ....[63]....
        /*0ee4*/ 	.word	0x00034640
        /*0ee8*/ 	.word	0x00000012
        /*0eec*/ 	.word	0x00038800
        /*0ef0*/ 	.short	0x0107
        /*0ef2*/ 	.byte	0x3f
	.zero		1


	//   ....[64]....
        /*0ef4*/ 	.word	0x000346d0
        /*0ef8*/ 	.word	0x00000012
        /*0efc*/ 	.word	0x00038800
        /*0f00*/ 	.short	0x0101
        /*0f02*/ 	.byte	0x3f
	.zero		1


	//   ....[65]....
        /*0f04*/ 	.word	0x000355a0
        /*0f08*/ 	.word	0x00000012
        /*0f0c*/ 	.word	0x00038810
        /*0f10*/ 	.short	0x0107
        /*0f12*/ 	.byte	0x3f
	.zero		1


	//   ....[66]....
        /*0f14*/ 	.word	0x000356a0
        /*0f18*/ 	.word	0x00000012
        /*0f1c*/ 	.word	0x00038810
        /*0f20*/ 	.short	0x0101
        /*0f22*/ 	.byte	0x3f
	.zero		1


	//   ....[67]....
        /*0f24*/ 	.word	0x000356c0
        /*0f28*/ 	.word	0x00000012
        /*0f2c*/ 	.word	0x00038820
        /*0f30*/ 	.short	0x010a
        /*0f32*/ 	.byte	0x3f
	.zero		1


	//   ....[68]....
        /*0f34*/ 	.word	0x00035740
        /*0f38*/ 	.word	0x00000019
        /*0f3c*/ 	.word	0x00038860
        /*0f40*/ 	.short	0x010a
        /*0f42*/ 	.byte	0x3f
	.zero		1


	//   ....[69]....
        /*0f44*/ 	.word	0x00036050
        /*0f48*/ 	.word	0x00000019
        /*0f4c*/ 	.word	0x00038850
        /*0f50*/ 	.short	0x0107
        /*0f52*/ 	.byte	0x3f
	.zero		1


	//   ....[70]....
        /*0f54*/ 	.word	0x00036110
        /*0f58*/ 	.word	0x00000019
        /*0f5c*/ 	.word	0x00038850
        /*0f60*/ 	.short	0x0101
        /*0f62*/ 	.byte	0x3f
	.zero		1


	//   ....[71]....
        /*0f64*/ 	.word	0x00036480
        /*0f68*/ 	.word	0x00000006
        /*0f6c*/ 	.word	0x00038840
        /*0f70*/ 	.short	0x010a
        /*0f72*/ 	.byte	0x3f
	.zero		1


	//   ....[72]....
        /*0f74*/ 	.word	0x000367a0
        /*0f78*/ 	.word	0x00000006
        /*0f7c*/ 	.word	0x00038830
        /*0f80*/ 	.short	0x0107
        /*0f82*/ 	.byte	0x3f
	.zero		1


	//   ....[73]....
        /*0f84*/ 	.word	0x00036850
        /*0f88*/ 	.word	0x00000006
        /*0f8c*/ 	.word	0x00038830
        /*0f90*/ 	.short	0x0101
        /*0f92*/ 	.byte	0x3f
	.zero		1


	//   ....[74]....
        /*0f94*/ 	.word	0x00036880
        /*0f98*/ 	.word	0x00000006
        /*0f9c*/ 	.word	0x00038860
        /*0fa0*/ 	.short	0x010a
        /*0fa2*/ 	.byte	0x3f
	.zero		1


	//   ....[75]....
        /*0fa4*/ 	.word	0x00036f30
        /*0fa8*/ 	.word	0x00000006
        /*0fac*/ 	.word	0x00038850
        /*0fb0*/ 	.short	0x0107
        /*0fb2*/ 	.byte	0x3f
	.zero		1


	//   ....[76]....
        /*0fb4*/ 	.word	0x00036fe0
        /*0fb8*/ 	.word	0x00000006
        /*0fbc*/ 	.word	0x00038850
        /*0fc0*/ 	.short	0x0101
        /*0fc2*/ 	.byte	0x3f
	.zero		1


	//   ....[77]....
        /*0fc4*/ 	.word	0x00038270
        /*0fc8*/ 	.word	0x00000007
        /*0fcc*/ 	.word	0x00038820
        /*0fd0*/ 	.short	0x010a
        /*0fd2*/ 	.byte	0x3f
	.zero		1


	//   ....[78]....
        /*0fd4*/ 	.word	0x000383e0
        /*0fd8*/ 	.word	0x00000005
        /*0fdc*/ 	.word	0x00038840
        /*0fe0*/ 	.short	0x010a
        /*0fe2*/ 	.byte	0x3f
	.zero		1


	//   ....[79]....
        /*0fe4*/ 	.word	0x00038480
        /*0fe8*/ 	.word	0x00000003
        /*0fec*/ 	.word	0x00038840
        /*0ff0*/ 	.short	0x010a
        /*0ff2*/ 	.byte	0x3f
	.zero		1


	//   ....[80]....
        /*0ff4*/ 	.word	0x000384c0
        /*0ff8*/ 	.word	0x00000005
        /*0ffc*/ 	.word	0x00038860
        /*1000*/ 	.short	0x010a
        /*1002*/ 	.byte	0x3f
	.zero		1


	//   ....[81]....
        /*1004*/ 	.word	0x00038500
        /*1008*/ 	.word	0x00000003
        /*100c*/ 	.word	0x00038860
        /*1010*/ 	.short	0x010a
        /*1012*/ 	.byte	0x3f
	.zero		1


	//   ....[82]....
        /*1014*/ 	.word	0x00038560
        /*1018*/ 	.word	0x00000028
        /*101c*/ 	.word	0x00038890
        /*1020*/ 	.short	0x010a
        /*1022*/ 	.byte	0x3f
	.zero		1


	//   ....[83]....
        /*1024*/ 	.word	0x000386d0
        /*1028*/ 	.word	0x00000028
        /*102c*/ 	.word	0x00038890
        /*1030*/ 	.short	0x010a
        /*1032*/ 	.byte	0x3f
	.zero		1


	//   ....[84]....
        /*1034*/ 	.word	0x00038850
        /*1038*/ 	.word	0x00000028
        /*103c*/ 	.word	0x00038890
        /*1040*/ 	.short	0x010a
        /*1042*/ 	.byte	0x3f
	.zero		1


	//   ....[85]....
        /*1044*/ 	.word	0x000389b0
        /*1048*/ 	.word	0x00000028
        /*104c*/ 	.word	0x000388b0
        /*1050*/ 	.short	0x010a
        /*1052*/ 	.byte	0x3f
	.zero		1


	//   ....[86]....
        /*1054*/ 	.word	0x00038d90
        /*1058*/ 	.word	0x00000002
        /*105c*/ 	.word	0x00038800
        /*1060*/ 	.short	0x010a
        /*1062*/ 	.byte	0x3f
	.zero		1


	//   ....[87]....
        /*1064*/ 	.word	0x000393a0
        /*1068*/ 	.word	0x00000002
        /*106c*/ 	.word	0x00038800
        /*1070*/ 	.short	0x010a
        /*1072*/ 	.byte	0x3f
	.zero		1


	//   ....[88]....
        /*1074*/ 	.word	0x000393f0
        /*1078*/ 	.word	0x00000002
        /*107c*/ 	.word	0x00000000
        /*1080*/ 	.short	0x010a
        /*1082*/ 	.byte	0x3f
	.zero		1


	//   ....[89]....
        /*1084*/ 	.word	0x00039440
        /*1088*/ 	.word	0x00000002
        /*108c*/ 	.word	0x00000000
        /*1090*/ 	.short	0x010a
        /*1092*/ 	.byte	0x3f
	.zero		1


	//   ....[90]....
        /*1094*/ 	.word	0x00039490
        /*1098*/ 	.word	0x00000002
        /*109c*/ 	.word	0x00000000
        /*10a0*/ 	.short	0x010a
        /*10a2*/ 	.byte	0x3f
	.zero		1


	//   ....[91]....
        /*10a4*/ 	.word	0x000394e0
        /*10a8*/ 	.word	0x00000002
        /*10ac*/ 	.word	0x00000000
        /*10b0*/ 	.short	0x010a
        /*10b2*/ 	.byte	0x3f
	.zero		1


	//   ....[92]....
        /*10b4*/ 	.word	0x00039530
        /*10b8*/ 	.word	0x00000002
        /*10bc*/ 	.word	0x00000000
        /*10c0*/ 	.short	0x010a
        /*10c2*/ 	.byte	0x3f
	.zero		1


	//   ....[93]....
        /*10c4*/ 	.word	0x00039580
        /*10c8*/ 	.word	0x00000002
        /*10cc*/ 	.word	0x00000000
        /*10d0*/ 	.short	0x010a
        /*10d2*/ 	.byte	0x3f
	.zero		1


	//   ....[94]....
        /*10d4*/ 	.word	0x00039720
        /*10d8*/ 	.word	0x00000012
        /*10dc*/ 	.word	0x00038820
        /*10e0*/ 	.short	0x010a
        /*10e2*/ 	.byte	0x3f
	.zero		1


	//   ....[95]....
        /*10e4*/ 	.word	0x00039770
        /*10e8*/ 	.word	0x00000003
        /*10ec*/ 	.word	0x000388a0
        /*10f0*/ 	.short	0x010a
        /*10f2*/ 	.byte	0x3f
	.zero		1


	//   ....[96]....
        /*10f4*/ 	.word	0x000397c0
        /*10f8*/ 	.word	0x00000003
        /*10fc*/ 	.word	0x000388c0
        /*1100*/ 	.short	0x010a
        /*1102*/ 	.byte	0x3f
	.zero		1


	//   ....[97]....
        /*1104*/ 	.word	0x00039810
        /*1108*/ 	.word	0x0000000a
        /*110c*/ 	.word	0x000388a0
        /*1110*/ 	.short	0x010a
        /*1112*/ 	.byte	0x3f
	.zero		1


	//   ....[98]....
        /*1114*/ 	.word	0x00039860
        /*1118*/ 	.word	0x0000000a
        /*111c*/ 	.word	0x000388c0
        /*1120*/ 	.short	0x010a
        /*1122*/ 	.byte	0x3f
	.zero		1


	//   ....[99]....
        /*1124*/ 	.word	0x00039970
        /*1128*/ 	.word	0x00000019
        /*112c*/ 	.word	0x00038840
        /*1130*/ 	.short	0x010a
        /*1132*/ 	.byte	0x3f
	.zero		1


	//   ....[100]....
        /*1134*/ 	.word	0x0003af00
        /*1138*/ 	.word	0x00000012
        /*113c*/ 	.word	0x00038820
        /*1140*/ 	.short	0x010a
        /*1142*/ 	.byte	0x3f
	.zero		1


	//   ....[101]....
        /*1144*/ 	.word	0x0003af50
        /*1148*/ 	.word	0x00000019
        /*114c*/ 	.word	0x00038860
        /*1150*/ 	.short	0x010a
        /*1152*/ 	.byte	0x3f
	.zero		1


	//   ....[102]....
        /*1154*/ 	.word	0x0003b840
        /*1158*/ 	.word	0x00000006
        /*115c*/ 	.word	0x00038840
        /*1160*/ 	.short	0x010a
        /*1162*/ 	.byte	0x3f
	.zero		1


	//   ....[103]....
        /*1164*/ 	.word	0x0003bd00
        /*1168*/ 	.word	0x00000006
        /*116c*/ 	.word	0x00038860
        /*1170*/ 	.short	0x010a
        /*1172*/ 	.byte	0x3f
	.zero		1


	//   ....[104]....
        /*1174*/ 	.word	0x0003cea0
        /*1178*/ 	.word	0x00000007
        /*117c*/ 	.word	0x00038820
        /*1180*/ 	.short	0x010a
        /*1182*/ 	.byte	0x3f
	.zero		1


	//   ....[105]....
        /*1184*/ 	.word	0x0003d040
        /*1188*/ 	.word	0x00000005
        /*118c*/ 	.word	0x00038840
        /*1190*/ 	.short	0x010a
        /*1192*/ 	.byte	0x3f
	.zero		1


	//   ....[106]....
        /*1194*/ 	.word	0x0003d090
        /*1198*/ 	.word	0x00000003
        /*119c*/ 	.word	0x00038840
        /*11a0*/ 	.short	0x010a
        /*11a2*/ 	.byte	0x3f
	.zero		1


	//   ....[107]....
        /*11a4*/ 	.word	0x0003d0e0
        /*11a8*/ 	.word	0x00000005
        /*11ac*/ 	.word	0x00038860
        /*11b0*/ 	.short	0x010a
        /*11b2*/ 	.byte	0x3f
	.zero		1


	//   ....[108]....
        /*11b4*/ 	.word	0x0003d300
        /*11b8*/ 	.word	0x00000005
        /*11bc*/ 	.word	0x00000000
        /*11c0*/ 	.short	0x010a
        /*11c2*/ 	.byte	0x3f
	.zero		1


	//   ....[109]....
        /*11c4*/ 	.word	0x0003d440
        /*11c8*/ 	.word	0x0000000c
        /*11cc*/ 	.word	0x00000000
        /*11d0*/ 	.short	0x010a
        /*11d2*/ 	.byte	0x3f
	.zero		1


	//   ....[110]....
        /*11d4*/ 	.word	0x0003d9e0
        /*11d8*/ 	.word	0x0000000c
        /*11dc*/ 	.word	0x00038810
        /*11e0*/ 	.short	0x010a
        /*11e2*/ 	.byte	0x3f
	.zero		1


	//   ....[111]....
        /*11e4*/ 	.word	0x0003db60
        /*11e8*/ 	.word	0x0000000e
        /*11ec*/ 	.word	0x00000000
        /*11f0*/ 	.short	0x010a
        /*11f2*/ 	.byte	0x3f
	.zero		1


	//   ....[112]....
        /*11f4*/ 	.word	0x0003dca0
        /*11f8*/ 	.word	0x0000000c
        /*11fc*/ 	.word	0x00000000
        /*1200*/ 	.short	0x010a
        /*1202*/ 	.byte	0x3f
	.zero		1


	//   ....[113]....
        /*1204*/ 	.word	0x00040170
        /*1208*/ 	.word	0x00000005
        /*120c*/ 	.word	0x00000000
        /*1210*/ 	.short	0x0101
        /*1212*/ 	.byte	0x3f
	.zero		1


	//   ....[114]....
        /*1214*/ 	.word	0x0004c440
        /*1218*/ 	.word	0x00000000
        /*121c*/ 	.word	0x00000000
        /*1220*/ 	.short	0x0101
        /*1222*/ 	.byte	0x3f
	.zero		1


	//   ....[115]....
        /*1224*/ 	.word	0x0004c460
        /*1228*/ 	.word	0x0000000c
        /*122c*/ 	.word	0x00000000
        /*1230*/ 	.short	0x010a
        /*1232*/ 	.byte	0x3f
	.zero		1


	//   ....[116]....
        /*1234*/ 	.word	0x0004c4b0
        /*1238*/ 	.word	0x0000000c
        /*123c*/ 	.word	0x00038810
        /*1240*/ 	.short	0x010a
        /*1242*/ 	.byte	0x3f
	.zero		1


	//   ....[117]....
        /*1244*/ 	.word	0x0004c500
        /*1248*/ 	.word	0x0000000c
        /*124c*/ 	.word	0x00000000
        /*1250*/ 	.short	0x010a
        /*1252*/ 	.byte	0x3f
	.zero		1


	//----- nvinfo : EIATTR_NUM_MBARRIERS
	.align		4
.L_910:
        /*1254*/ 	.byte	0x03, 0x38
        /*1256*/ 	.short	0x0017


	//----- nvinfo : EIATTR_EXIT_INSTR_OFFSETS
	.align		4
        /*1258*/ 	.byte	0x04, 0x1c
        /*125a*/ 	.short	(.L_912 - .L_911)


	//   ....[0]....
.L_911:
        /*125c*/ 	.word	0x00038550


	//----- nvinfo : EIATTR_MAX_THREADS
	.align		4
.L_912:
        /*1260*/ 	.byte	0x04, 0x05
        /*1262*/ 	.short	(.L_914 - .L_913)
.L_913:
        /*1264*/ 	.word	0x00000180
        /*1268*/ 	.word	0x00000001
        /*126c*/ 	.word	0x00000001


	//----- nvinfo : EIATTR_CRS_STACK_SIZE
	.align		4
.L_914:
        /*1270*/ 	.byte	0x04, 0x1e
        /*1272*/ 	.short	(.L_916 - .L_915)
.L_915:
        /*1274*/ 	.word	0x00000000


	//----- nvinfo : EIATTR_CBANK_PARAM_SIZE
	.align		4
.L_916:
        /*1278*/ 	.byte	0x03, 0x19
        /*127a*/ 	.short	0x0bf0


	//----- nvinfo : EIATTR_PARAM_CBANK
	.align		4
        /*127c*/ 	.byte	0x04, 0x0a
        /*127e*/ 	.short	(.L_918 - .L_917)
	.align		4
.L_917:
        /*1280*/ 	.word	index@(.nv.constant0._ZN7cutlass13device_kernelIN5flash11enable_sm90INS1_16FlashAttnFwdSm90INS1_25CollectiveMainloopFwdSm90ILi2EN4cute5tupleIJNS5_1CILi1EEES8_S8_EEENS6_IJNS7_ILi64EEESA_SA_EEELi512ENS_6half_tEfNS_4arch4Sm90ELb0ELb1ELb0ELb1ELb1ELb1ELb1ELb0ELb0ELb1ELb1ELb0EEENS1_21CollectiveEpilogueFwdINS6_IJSA_NS7_ILi512EEESA_EEES9_SC_SE_Li256ELb1ELb1ELb1ELb0EEENS1_36VarlenDynamicPersistentTileSchedulerILi64ELi64ELi256ELi128ELb1ELb1ELb1ELb1ELb0ELb1EEEEEEEEEvNT_6ParamsE)
        /*1284*/ 	.short	0x0210
        /*1286*/ 	.short	0x0bf0


	//----- nvinfo : EIATTR_SW_WAR
	.align		4
.L_918:
        /*1288*/ 	.byte	0x04, 0x36
        /*128a*/ 	.short	(.L_920 - .L_919)
.L_919:
        /*128c*/ 	.word	0x00000008
.L_920:


//--------------------- .nv.info._ZN7cutlass13device_kernelIN5flash11enable_sm90INS1_16FlashAttnFwdSm90INS1_25CollectiveMainloopFwdSm90ILi2EN4cute5tupleIJNS5_1CILi1EEES8_S8_EEENS6_IJNS7_ILi64EEESA_SA_EEELi512ENS_6half_tEfNS_4arch4Sm90ELb1ELb0ELb0ELb0ELb1ELb0ELb0ELb0ELb0ELb1ELb1ELb0EEENS1_21CollectiveEpilogueFwdINS6_IJSA_NS7_ILi512EEESA_EEES9_SC_SE_Li256ELb0ELb1ELb1ELb0EEENS1_19SingleTileSchedulerILb0ELb1ELb1ELi64EEEEEEEEEvNT_6ParamsE --------------------------
	.section	.nv.info._ZN7cutlass13device_kernelIN5flash11enable_sm90INS1_16FlashAttnFwdSm90INS1_25CollectiveMainloopFwdSm90ILi2EN4cute5tupleIJNS5_1CILi1EEES8_S8_EEENS6_IJNS7_ILi64EEESA_SA_EEELi512ENS_6half_tEfNS_4arch4Sm90ELb1ELb0ELb0ELb0ELb1ELb0ELb0ELb0ELb0ELb1ELb1ELb0EEENS1_21CollectiveEpilogueFwdINS6_IJSA_NS7_ILi512EEESA_EEES9_SC_SE_Li256ELb0ELb1ELb1ELb0EEENS1_19SingleTileSchedulerILb0ELb1ELb1ELi64EEEEEEEEEvNT_6ParamsE,"",@"SHT_CUDA_INFO"
	.sectionflags	@""
	.align	4


	//----- nvinfo : EIATTR_CUDA_API_VERSION
	.align		4
        /*0000*/ 	.byte	0x04, 0x37
        /*0002*/ 	.short	(.L_922 - .L_921)
.L_921:
        /*0004*/ 	.word	0x00000082


	//----- nvinfo : EIATTR_KPARAM_INFO
	.align		4
.L_922:
        /*0008*/ 	.byte	0x04, 0x17
        /*000a*/ 	.short	(.L_924 - .L_923)
.L_923:
        /*000c*/ 	.word	0x00000000
        /*0010*/ 	.short	0x0000
        /*0012*/ 	.short	0x0070
        /*0014*/ 	.byte	0x00, 0xf0, 0x01, 0x28


	//----- nvinfo : EIATTR_SPARSE_MMA_MASK
	.align		4
.L_924:
        /*0018*/ 	.byte	0x03, 0x50
        /*001a*/ 	.short	0x0000


	//----- nvinfo : EIATTR_MAXREG_COUNT
	.align		4
        /*001c*/ 	.byte	0x03, 0x1b
        /*001e*/ 	.short	0x00a8


	//----- nvinfo : EIATTR_NUM_BARRIERS
	.align		4
        /*0020*/ 	.byte	0x02, 0x4c
        /*0022*/ 	.byte	0x10
	.zero		1


	//----- nvinfo : EIATTR_EXTERNS
	.align		4
        /*0024*/ 	.byte	0x04, 0x0f
        /*0026*/ 	.short	(.L_926 - .L_925)


	//   ....[0]....
	.align		4
.L_925:
        /*0028*/ 	.word	index@(__assertfail)


	//----- nvinfo : EIATTR_MERCURY_ISA_VERSION
	.align		4
.L_926:
        /*002c*/ 	.byte	0x03, 0x5f
        /*002e*/ 	.short	0x0101


	//----- nvinfo : EIATTR_INT_WARP_WIDE_INSTR_OFFSETS
	.align		4
        /*0030*/ 	.byte	0x04, 0x31
        /*0032*/ 	.short	(.L_928 - .L_927)


	//   ....[0]....
.L_927:
        /*0034*/ 	.word	0x000000b0


	//   ....[1]....
        /*0038*/ 	.word	0x000000c0


	//   ....[2]....
        /*003c*/ 	.word	0x00000160


	//----- nvinfo : EIATTR_COOP_GROUP_MASK_REGIDS
	.align		4
.L_928:
        /*0040*/ 	.byte	0x04, 0x29
        /*0042*/ 	.short	(.L_930 - .L_929)


	//   ....[0]....
.L_929:
        /*0044*/ 	.word	0xffffffff


	//   ....[1]....
        /*0048*/ 	.word	0xffffffff


	//   ....[2]....
        /*004c*/ 	.word	0xffffffff


	//   ....[3]....
        /*0050*/ 	.word	0xffffffff


	//   ....[4]....
        /*0054*/ 	.word	0xffffffff


	//   ....[5]....
        /*0058*/ 	.word	0xffffffff


	//   ....[6]....
        /*005c*/ 	.word	0xffffffff


	//   ....[7]....
        /*0060*/ 	.word	0xffffffff


	//   ....[8]....
        /*0064*/ 	.word	0xffffffff


	//   ....[9]....
        /*0068*/ 	.word	0xffffffff


	//   ....[10]....
        /*006c*/ 	.word	0xffffffff


	//   ....[11]....
        /*0070*/ 	.word	0xffffffff


	//   ....[12]....
        /*0074*/ 	.word	0xffffffff


	//   ....[13]....
        /*0078*/ 	.word	0xffffffff


	//   ....[14]....
        /*007c*/ 	.word	0xffffffff


	//   ....[15]....
        /*0080*/ 	.word	0xffffffff


	//   ....[16]....
        /*0084*/ 	.word	0xffffffff


	//   ....[17]....
        /*0088*/ 	.word	0xffffffff


	//   ....[18]....
        /*008c*/ 	.word	0xffffffff


	//   ....[19]....
        /*0090*/ 	.word	0xffffffff


	//   ....[20]....
        /*0094*/ 	.word	0xffffffff


	//   ....[21]....
        /*0098*/ 	.word	0xffffffff


	//   ....[22]....
        /*009c*/ 	.word	0xffffffff


	//   ....[23]....
        /*00a0*/ 	.word	0xffffffff


	//   ....[24]....
        /*00a4*/ 	.word	0xffffffff


	//   ....[25]....
        /*00a8*/ 	.word	0xffffffff


	//   ....[26]....
        /*00ac*/ 	.word	0xffffffff


	//   ....[27]....
        /*00b0*/ 	.word	0xffffffff


	//   ....[28]....
        /*00b4*/ 	.word	0xffffffff


	//   ....[29]....
        /*00b8*/ 	.word	0xffffffff


	//   ....[30]....
        /*00bc*/ 	.word	0xffffffff


	//   ....[31]....
        /*00c0*/ 	.word	0xffffffff


	//   ....[32]....
        /*00c4*/ 	.word	0xffffffff


	//   ....[33]....
        /*00c8*/ 	.word	0xffffffff


	//   ....[34]....
        /*00cc*/ 	.word	0xffffffff


	//   ....[35]....
        /*00d0*/ 	.word	0xffffffff


	//   ....[36]....
        /*00d4*/ 	.word	0xffffffff


	//   ....[37]....
        /*00d8*/ 	.word	0xffffffff


	//   ....[38]....
        /*00dc*/ 	.word	0xffffffff


	//   ....[39]....
        /*00e0*/ 	.word	0xffffffff


	//   ....[40]....
        /*00e4*/ 	.word	0xffffffff


	//   ....[41]....
        /*00e8*/ 	.word	0xffffffff


	//   ....[42]....
        /*00ec*/ 	.word	0xffffffff


	//   ....[43]....
        /*00f0*/ 	.word	0xffffffff


	//   ....[44]....
        /*00f4*/ 	.word	0xffffffff


	//   ....[45]....
        /*00f8*/ 	.word	0xffffffff


	//   ....[46]....
        /*00fc*/ 	.word	0xffffffff


	//   ....[47]....
        /*0100*/ 	.word	0xffffffff


	//   ....[48]....
        /*0104*/ 	.word	0xffffffff


	//   ....[49]....
        /*0108*/ 	.word	0xffffffff


	//   ....[50]....
        /*010c*/ 	.word	0xffffffff


	//   ....[51]....
        /*0110*/ 	.word	0xffffffff


	//   ....[52]....
        /*0114*/ 	.word	0xffffffff


	//   ....[53]....
        /*0118*/ 	.word	0xffffffff


	//   ....[54]....
        /*011c*/ 	.word	0xffffffff


	//   ....[55]....
        /*0120*/ 	.word	0xffffffff


	//   ....[56]....
        /*0124*/ 	.word	0xffffffff


	//   ....[57]....
        /*0128*/ 	.word	0xffffffff


	//   ....[58]....
        /*012c*/ 	.word	0xffffffff


	//   ....[59]....
        /*0130*/ 	.word	0xffffffff


	//   ....[60]....
        /*0134*/ 	.word	0xffffffff


	//   ....[61]....
        /*0138*/ 	.word	0xffffffff


	//   ....[62]....
        /*013c*/ 	.word	0xffffffff


	//   ....[63]....
        /*0140*/ 	.word	0xffffffff


	//   ....[64]....
        /*0144*/ 	.word	0xffffffff


	//   ....[65]....
        /*0148*/ 	.word	0xffffffff


	//   ....[66]....
        /*014c*/ 	.word	0xffffffff


	//   ....[67]....
        /*0150*/ 	.word	0xffffffff


	//   ....[68]....
        /*0154*/ 	.word	0xffffffff


	//   ....[69]....
        /*0158*/ 	.word	0xffffffff


	//   ....[70]....
        /*015c*/ 	.word	0xffffffff


	//   ....[71]....
        /*0160*/ 	.word	0xffffffff


	//   ....[72]....
        /*0164*/ 	.word	0xffffffff


	//   ....[73]....
        /*0168*/ 	.word	0xffffffff


	//   ....[74]....
        /*016c*/ 	.word	0xffffffff


	//   ....[75]....
        /*0170*/ 	.word	0xffffffff


	//   ....[76]....
        /*0174*/ 	.word	0xffffffff


	//   ....[77]....
        /*0178*/ 	.word	0xffffffff


	//   ....[78]....
        /*017c*/ 	.word	0xffffffff


	//   ....[79]....
        /*0180*/ 	.word	0xffffffff


	//   ....[80]....
        /*0184*/ 	.word	0xffffffff


	//   ....[81]....
        /*0188*/ 	.word	0xffffffff


	//   ....[82]....
        /*018c*/ 	.word	0x0500000f


	//   ....[83]....
        /*0190*/ 	.word	0x0500000f


	//   ....[84]....
        /*0194*/ 	.word	0x0500000f


	//   ....[85]....
        /*0198*/ 	.word	0x0500000f


	//   ....[86]....
        /*019c*/ 	.word	0x0500000f


	//   ....[87]....
        /*01a0*/ 	.word	0x0500000f


	//   ....[88]....
        /*01a4*/ 	.word	0x0500000f


	//   ....[89]....
        /*01a8*/ 	.word	0x0500000f


	//   ....[90]....
        /*01ac*/ 	.word	0x0500000f


	//   ....[91]....
        /*01b0*/ 	.word	0x0500000f


	//   ....[92]....
        /*01b4*/ 	.word	0x0500000f


	//   ....[93]....
        /*01b8*/ 	.word	0x0500000f


	//   ....[94]....
        /*01bc*/ 	.word	0x0500000f


	//   ....[95]....
        /*01c0*/ 	.word	0x0500000f


	//   ....[96]....
        /*01c4*/ 	.word	0x0500000f


	//   ....[97]....
        /*01c8*/ 	.word	0x0500000f


	//   ....[98]....
        /*01cc*/ 	.word	0x0500000f


	//   ....[99]....
        /*01d0*/ 	.word	0x0500000f


	//   ....[100]....
        /*01d4*/ 	.word	0x0500000f


	//   ....[101]....
        /*01d8*/ 	.word	0x0500000f


	//   ....[102]....
        /*01dc*/ 	.word	0x0500000f


	//   ....[103]....
        /*01e0*/ 	.word	0x0500000f


	//   ....[104]....
        /*01e4*/ 	.word	0x0500000f


	//   ....[105]....
        /*01e8*/ 	.word	0x0500000f


	//   ....[106]....
        /*01ec*/ 	.word	0x0500000f


	//   ....[107]....
        /*01f0*/ 	.word	0x0500000f


	//   ....[108]....
        /*01f4*/ 	.word	0x0500000f


	//   ....[109]....
        /*01f8*/ 	.word	0x0500000f


	//   ....[110]....
        /*01fc*/ 	.word	0x0500000f


	//   ....[111]....
        /*0200*/ 	.word	0x0500000f


	//   ....[112]....
        /*0204*/ 	.word	0x0500000f


	//   ....[113]....
        /*0208*/ 	.word	0x0500000f


	//   ....[114]....
        /*020c*/ 	.word	0x0500000f


	//   ....[115]....
        /*0210*/ 	.word	0x0500000f


	//   ....[116]....
        /*0214*/ 	.word	0x0500000f


	//   ....[117]....
        /*0218*/ 	.word	0x0500000f


	//   ....[118]....
        /*021c*/ 	.word	0x0500000f


	//   ....[119]....
        /*0220*/ 	.word	0x0500000f


	//   ....[120]....
        /*0224*/ 	.word	0x0500000f


	//   ....[121]....
        /*0228*/ 	.word	0x0500000f


	//   ....[122]....
        /*022c*/ 	.word	0x0500000f


	//   ....[123]....
        /*0230*/ 	.word	0x0500000f


	//----- nvinfo : EIATTR_COOP_GROUP_INSTR_OFFSETS
	.align		4
.L_930:
        /*0234*/ 	.byte	0x04, 0x28
        /*0236*/ 	.short	(.L_932 - .L_931)


	//   ....[0]....
.L_931:
        /*0238*/ 	.word	0x00000060


	//   ....[1]....
        /*023c*/ 	.word	0x000000a0


	//   ....[2]....
        /*0240*/ 	.word	0x00000280


	//   ....[3]....
        /*0244*/ 	.word	0x000003e0


	//   ....[4]....
        /*0248*/ 	.word	0x00000500


	//   ....[5]....
        /*024c*/ 	.word	0x00000660


	//   ....[6]....
        /*0250*/ 	.word	0x000012d0


	//   ....[7]....
        /*0254*/ 	.word	0x00003450


	//   ....[8]....
        /*0258*/ 	.word	0x00003c20


	//   ....[9]....
        /*025c*/ 	.word	0x00003c50


	//   ....[10]....
        /*0260*/ 	.word	0x00004050


	//   ....[11]....
        /*0264*/ 	.word	0x000041c0


	//   ....[12]....
        /*0268*/ 	.word	0x00004330


	//   ....[13]....
        /*026c*/ 	.word	0x00004480


	//   ....[14]....
        /*0270*/ 	.word	0x00004f30


	//   ....[15]....
        /*0274*/ 	.word	0x00005480


	//   ....[16]....
        /*0278*/ 	.word	0x000054a0


	//   ....[17]....
        /*027c*/ 	.word	0x00005810


	//   ....[18]....
        /*0280*/ 	.word	0x00005a00


	//   ....[19]....
        /*0284*/ 	.word	0x00005b70


	//   ....[20]....
        /*0288*/ 	.word	0x00005cc0


	//   ....[21]....
        /*028c*/ 	.word	0x00006e80


	//   ....[22]....
        /*0290*/ 	.word	0x00007390


	//   ....[23]....
        /*0294*/ 	.word	0x000073c0


	//   ....[24]....
        /*0298*/ 	.word	0x00007600


	//   ....[25]....
        /*029c*/ 	.word	0x00007790


	//   ....[26]....
        /*02a0*/ 	.word	0x00008780


	//   ....[27]....
        /*02a4*/ 	.word	0x00008860


	//   ....[28]....
        /*02a8*/ 	.word	0x000088b0


	//   ....[29]....
        /*02ac*/ 	.word	0x000088e0


	//   ....[30]....
        /*02b0*/ 	.word	0x00008940


	//   ....[31]....
        /*02b4*/ 	.word	0x000093f0


	//   ....[32]....
        /*02b8*/ 	.word	0x000098b0


	//   ....[33]....
        /*02bc*/ 	.word	0x000098e0


	//   ....[34]....
        /*02c0*/ 	.word	0x00009900


	//   ....[35]....
        /*02c4*/ 	.word	0x00009930


	//   ....[36]....
        /*02c8*/ 	.word	0x00009dc0


	//   ....[37]....
        /*02cc*/ 	.word	0x00009de0


	//   ....[38]....
        /*02d0*/ 	.word	0x0000aa30


	//   ....[39]....
        /*02d4*/ 	.word	0x0000aa50


	//   ....[40]....
        /*02d8*/ 	.word	0x0000baa0


	//   ....[41]....
        /*02dc*/ 	.word	0x0000cdb0


	//   ....[42]....
        /*02e0*/ 	.word	0x0000cdd0


	//   ....[43]....
        /*02e4*/ 	.word	0x0000cde0


	//   ....[44]....
        /*02e8*/ 	.word	0x0000ce20


	//   ....[45]....
        /*02ec*/ 	.word	0x0000ce70


	//   ....[46]....
        /*02f0*/ 	.word	0x0000ce90


	//   ....[47]....
        /*02f4*/ 	.word	0x0000cee0


	//   ....[48]....
        /*02f8*/ 	.word	0x0000cf00


	//   ....[49]....
        /*02fc*/ 	.word	0x0000d490


	//   ....[50]....
        /*0300*/ 	.word	0x0000d4c0


	//   ....[51]....
        /*0304*/ 	.word	0x0000d4f0


	//   ....[52]....
        /*0308*/ 	.word	0x0000d560


	//   ....[53]....
        /*030c*/ 	.word	0x0000d5c0


	//   ....[54]....
        /*0310*/ 	.word	0x0000d5e0


	//   ....[55]....
        /*0314*/ 	.word	0x0000d630


	//   ....[56]....
        /*0318*/ 	.word	0x0000d650


	//   ....[57]....
        /*031c*/ 	.word	0x0000d940


	//   ....[58]....
        /*0320*/ 	.word	0x0000d970


	//   ....[59]....
        /*0324*/ 	.word	0x0000d9a0


	//   ....[60]....
        /*0328*/ 	.word	0x0000d9d0


	//   ....[61]....
        /*032c*/ 	.word	0x0000da00


	//   ....[62]....
        /*0330*/ 	.word	0x0000da50


	//   ....[63]....
        /*0334*/ 	.word	0x0000dbd0


	//   ....[64]....
        /*0338*/ 	.word	0x0000dc00


	//   ....[65]....
        /*033c*/ 	.word	0x0000e580


	//   ....[66]....
        /*0340*/ 	.word	0x0000e5a0


	//   ....[67]....
        /*0344*/ 	.word	0x0000e5b0


	//   ....[68]....
        /*0348*/ 	.word	0x0000e5d0


	//   ....[69]....
        /*034c*/ 	.word	0x0000e5f0


	//   ....[70]....
        /*0350*/ 	.word	0x0000e620


	//   ....[71]....
        /*0354*/ 	.word	0x0000e640


	//   ....[72]....
        /*0358*/ 	.word	0x0000e670


	//   ....[73]....
        /*035c*/ 	.word	0x0000e9d0


	//   ....[74]....
        /*0360*/ 	.word	0x0000ea00


	//   ....[75]....
        /*0364*/ 	.word	0x0000ea30


	//   ....[76]....
        /*0368*/ 	.word	0x0000ea50


	//   ....[77]....
        /*036c*/ 	.word	0x0000ea60


	//   ....[78]....
        /*0370*/ 	.word	0x0000ea80


	//   ....[79]....
        /*0374*/ 	.word	0x0000eb20


	//   ....[80]....
        /*0378*/ 	.word	0x0000eb60


	//   ....[81]....
        /*037c*/ 	.word	0x0000f060


	//   ....[82]....
        /*0380*/ 	.word	0x0000f680


	//   ....[83]....
        /*0384*/ 	.word	0x0000f770


	//   ....[84]....
        /*0388*/ 	.word	0x0000f810


	//   ....[85]....
        /*038c*/ 	.word	0x0000f890


	//   ....[86]....
        /*0390*/ 	.word	0x0000f940


	//   ....[87]....
        /*0394*/ 	.word	0x0000f9a0


	//   ....[88]....
        /*0398*/ 	.word	0x0000fa60


	//   ....[89]....
        /*039c*/ 	.word	0x0000fac0


	//   ....[90]....
        /*03a0*/ 	.word	0x0000fb60


	//   ....[91]....
        /*03a4*/ 	.word	0x0000fbf0


	//   ....[92]....
        /*03a8*/ 	.word	0x0000fc50


	//   ....[93]....
        /*03ac*/ 	.word	0x0000fd80


	//   ....[94]....
        /*03b0*/ 	.word	0x0000fdf0


	//   ....[95]....
        /*03b4*/ 	.word	0x0000fe50


	//   ....[96]....
        /*03b8*/ 	.word	0x0000ff10


	//   ....[97]....
        /*03bc*/ 	.word	0x0000ff70


	//   ....[98]....
        /*03c0*/ 	.word	0x00010010


	//   ....[99]....
        /*03c4*/ 	.word	0x00010160


	//   ....[100]....
        /*03c8*/ 	.word	0x00010220


	//   ....[101]....
        /*03cc*/ 	.word	0x000104a0


	//   ....[102]....
        /*03d0*/ 	.word	0x000104f0


	//   ....[103]....
        /*03d4*/ 	.word	0x000106b0


	//   ....[104]....
        /*03d8*/ 	.word	0x00010700


	//   ....[105]....
        /*03dc*/ 	.word	0x000108c0


	//   ....[106]....
        /*03e0*/ 	.word	0x00010910


	//   ....[107]....
        /*03e4*/ 	.word	0x000109f0


	//   ....[108]....
        /*03e8*/ 	.word	0x00010a90


	//   ....[109]....
        /*03ec*/ 	.word	0x00010af0


	//   ....[110]....
        /*03f0*/ 	.word	0x00010b90


	//   ....[111]....
        /*03f4*/ 	.word	0x00010bf0


	//   ....[112]....
        /*03f8*/ 	.word	0x00010c90


	//   ....[113]....
        /*03fc*/ 	.word	0x00010cf0


	//   ....[114]....
        /*0400*/ 	.word	0x00010d90


	//   ....[115]....
        /*0404*/ 	.word	0x00010e70


	//   ....[116]....
        /*0408*/ 	.word	0x00010f20


	//   ....[117]....
        /*040c*/ 	.word	0x00011010


	//   ....[118]....
        /*0410*/ 	.word	0x00011110


	//   ....[119]....
        /*0414*/ 	.word	0x00011230


	//   ....[120]....
        /*0418*/ 	.word	0x00011310


	//   ....[121]....
        /*041c*/ 	.word	0x00011420


	//   ....[122]....
        /*0420*/ 	.word	0x000114f0


	//   ....[123]....
        /*0424*/ 	.word	0x00011600


	//----- nvinfo : EIATTR_REG_RECONFIG
	.align		4
.L_932:
        /*0428*/ 	.byte	0x01, 0x54
	.zero		2


	//----- nvinfo : EIATTR_SYSCALL_OFFSETS
	.align		4
        /*042c*/ 	.byte	0x04, 0x46
        /*042e*/ 	.short	(.L_934 - .L_933)


	//   ....[0]....
.L_933:
        /*0430*/ 	.word	0x00003620


	//   ....[1]....
        /*0434*/ 	.word	0x0000c2c0


	//   ....[2]....
        /*0438*/ 	.word	0x0000c400


	//   ....[3]....
        /*043c*/ 	.word	0x0000c4f0


	//   ....[4]....
        /*0440*/ 	.word	0x0000d170


	//----- nvinfo : EIATTR_MBARRIER_INSTR_OFFSETS
	.align		4
.L_934:
        /*0444*/ 	.byte	0x04, 0x39
        /*0446*/ 	.short	(.L_936 - .L_935)


	//   ....[0]....
.L_935:
        /*0448*/ 	.word	0x00000170
        /*044c*/ 	.word	0x000000ff
        /*0450*/ 	.word	0x00028c00
        /*0454*/ 	.short	0x0100
        /*0456*/ 	.byte	0x08
	.zero		1


	//   ....[1]....
        /*0458*/ 	.word	0x00000180
        /*045c*/ 	.word	0x000000ff
        /*0460*/ 	.word	0x00028c20
        /*0464*/ 	.short	0x0100
        /*0466*/ 	.byte	0x08
	.zero		1


	//   ....[2]....
        /*0468*/ 	.word	0x00000230
        /*046c*/ 	.word	0x000000ff
        /*0470*/ 	.word	0x00028c30
        /*0474*/ 	.short	0x0100
        /*0476*/ 	.byte	0x06
	.zero		1


	//   ....[3]....
        /*0478*/ 	.word	0x00000240
        /*047c*/ 	.word	0x000000ff
        /*0480*/ 	.word	0x00028c40
        /*0484*/ 	.short	0x0100
        /*0486*/ 	.byte	0x06
	.zero		1


	//   ....[4]....
        /*0488*/ 	.word	0x00000250
        /*048c*/ 	.word	0x000000ff
        /*0490*/ 	.word	0x00028c38
        /*0494*/ 	.short	0x0100
        /*0496*/ 	.byte	0x06
	.zero		1


	//   ....[5]....
        /*0498*/ 	.word	0x00000260
        /*049c*/ 	.word	0x000000ff
        /*04a0*/ 	.word	0x00028c48
        /*04a4*/ 	.short	0x0100
        /*04a6*/ 	.byte	0x06
	.zero		1


	//   ....[6]....
        /*04a8*/ 	.word	0x00000390
        /*04ac*/ 	.word	0x000000ff
        /*04b0*/ 	.word	0x00028c50
        /*04b4*/ 	.short	0x0100
        /*04b6*/ 	.byte	0x08
	.zero		1


	//   ....[7]....
        /*04b8*/ 	.word	0x000003a0
        /*04bc*/ 	.word	0x000000ff
        /*04c0*/ 	.word	0x00028c60
        /*04c4*/ 	.short	0x0100
        /*04c6*/ 	.byte	0x08
	.zero		1


	//   ....[8]....
        /*04c8*/ 	.word	0x000003b0
        /*04cc*/ 	.word	0x000000ff
        /*04d0*/ 	.word	0x00028c58
        /*04d4*/ 	.short	0x0100
        /*04d6*/ 	.byte	0x08
	.zero		1


	//   ....[9]....
        /*04d8*/ 	.word	0x000003c0
        /*04dc*/ 	.word	0x000000ff
        /*04e0*/ 	.word	0x00028c68
        /*04e4*/ 	.short	0x0100
        /*04e6*/ 	.byte	0x08
	.zero		1


	//   ....[10]....
        /*04e8*/ 	.word	0x000004b0
        /*04ec*/ 	.word	0x000000ff
        /*04f0*/ 	.word	0x00028c70
        /*04f4*/ 	.short	0x0100
        /*04f6*/ 	.byte	0x06
	.zero		1


	//   ....[11]....
        /*04f8*/ 	.word	0x000004c0
        /*04fc*/ 	.word	0x000000ff
        /*0500*/ 	.word	0x00028c80
        /*0504*/ 	.short	0x0100
        /*0506*/ 	.byte	0x06
	.zero		1


	//   ....[12]....
        /*0508*/ 	.word	0x000004d0
        /*050c*/ 	.word	0x000000ff
        /*0510*/ 	.word	0x00028c78
        /*0514*/ 	.short	0x0100
        /*0516*/ 	.byte	0x06
	.zero		1


	//   ....[13]....
        /*0518*/ 	.word	0x000004e0
        /*051c*/ 	.word	0x000000ff
        /*0520*/ 	.word	0x00028c88
        /*0524*/ 	.short	0x0100
        /*0526*/ 	.byte	0x06
	.zero		1


	//   ....[14]....
        /*0528*/ 	.word	0x00000610
        /*052c*/ 	.word	0x000000ff
        /*0530*/ 	.word	0x00028c90
        /*0534*/ 	.short	0x0100
        /*0536*/ 	.byte	0x08
	.zero		1


	//   ....[15]....
        /*0538*/ 	.word	0x00000620
        /*053c*/ 	.word	0x000000ff
        /*0540*/ 	.word	0x00028ca0
        /*0544*/ 	.short	0x0100
        /*0546*/ 	.byte	0x08
	.zero		1


	//   ....[16]....
        /*0548*/ 	.word	0x00000630
        /*054c*/ 	.word	0x000000ff
        /*0550*/ 	.word	0x00028c98
        /*0554*/ 	.short	0x0100
        /*0556*/ 	.byte	0x08
	.zero		1


	//   ....[17]....
        /*0558*/ 	.word	0x00000640
        /*055c*/ 	.word	0x000000ff
        /*0560*/ 	.word	0x00028ca8
        /*0564*/ 	.short	0x0100
        /*0566*/ 	.byte	0x08
	.zero		1


	//   ....[18]....
        /*0568*/ 	.word	0x00000780
        /*056c*/ 	.word	0x000000ff
        /*0570*/ 	.word	0x00028cb0
        /*0574*/ 	.short	0x0100
        /*0576*/ 	.byte	0x08
	.zero		1


	//   ....[19]....
        /*0578*/ 	.word	0x00000790
        /*057c*/ 	.word	0x000000ff
        /*0580*/ 	.word	0x00028cc0
        /*0584*/ 	.short	0x0100
        /*0586*/ 	.byte	0x08
	.zero		1


	//   ....[20]....
        /*0588*/ 	.word	0x000007a0
        /*058c*/ 	.word	0x000000ff
        /*0590*/ 	.word	0x00028cb8
        /*0594*/ 	.short	0x0100
        /*0596*/ 	.byte	0x08
	.zero		1


	//   ....[21]....
        /*0598*/ 	.word	0x000007b0
        /*059c*/ 	.word	0x000000ff
        /*05a0*/ 	.word	0x00028cc8
        /*05a4*/ 	.short	0x0100
        /*05a6*/ 	.byte	0x08
	.zero		1


	//   ....[22]....
        /*05a8*/ 	.word	0x00001490
        /*05ac*/ 	.word	0x000000ff
        /*05b0*/ 	.word	0x00028c50
        /*05b4*/ 	.short	0x010a
        /*05b6*/ 	.byte	0x05
	.zero		1


	//   ....[23]....
        /*05b8*/ 	.word	0x00001760
        /*05bc*/ 	.word	0x000000ff
        /*05c0*/ 	.word	0x00000000
        /*05c4*/ 	.short	0x0101
        /*05c6*/ 	.byte	0x04
	.zero		1


	//   ....[24]....
        /*05c8*/ 	.word	0x000020c0
        /*05cc*/ 	.word	0x000000ff
        /*05d0*/ 	.word	0x00028c50
        /*05d4*/ 	.short	0x010a
        /*05d6*/ 	.byte	0x07
	.zero		1


	//   ....[25]....
        /*05d8*/ 	.word	0x00002100
        /*05dc*/ 	.word	0x000000ff
        /*05e0*/ 	.word	0x00028c50
        /*05e4*/ 	.short	0x010a
        /*05e6*/ 	.byte	0x07
	.zero		1


	//   ....[26]....
        /*05e8*/ 	.word	0x000022e0
        /*05ec*/ 	.word	0x000000ff
        /*05f0*/ 	.word	0x00000000
        /*05f4*/ 	.short	0x0101
        /*05f6*/ 	.byte	0x07
	.zero		1


	//   ....[27]....
        /*05f8*/ 	.word	0x00003650
        /*05fc*/ 	.word	0x000000ff
        /*0600*/ 	.word	0x00028c00
        /*0604*/ 	.short	0x010a
        /*0606*/ 	.byte	0x27
	.zero		1


	//   ....[28]....
        /*0608*/ 	.word	0x000037e0
        /*060c*/ 	.word	0x000000ff
        /*0610*/ 	.word	0x00028c30
        /*0614*/ 	.short	0x010a
        /*0616*/ 	.byte	0x27
	.zero		1


	//   ....[29]....
        /*0618*/ 	.word	0x00003820
        /*061c*/ 	.word	0x000000ff
        /*0620*/ 	.word	0x00028c30
        /*0624*/ 	.short	0x010a
        /*0626*/ 	.byte	0x27
	.zero		1


	//   ....[30]....
        /*0628*/ 	.word	0x00003cc0
        /*062c*/ 	.word	0x000000ff
        /*0630*/ 	.word	0x00000000
        /*0634*/ 	.short	0x0101
        /*0636*/ 	.byte	0x04
	.zero		1


	//   ....[31]....
        /*0638*/ 	.word	0x00004cd0
        /*063c*/ 	.word	0x000000ff
        /*0640*/ 	.word	0x00028c50
        /*0644*/ 	.short	0x010a
        /*0646*/ 	.byte	0x27
	.zero		1


	//   ....[32]....
        /*0648*/ 	.word	0x00004d10
        /*064c*/ 	.word	0x000000ff
        /*0650*/ 	.word	0x00028c50
        /*0654*/ 	.short	0x010a
        /*0656*/ 	.byte	0x27
	.zero		1


	//   ....[33]....
        /*0658*/ 	.word	0x00005060
        /*065c*/ 	.word	0x000000ff
        /*0660*/ 	.word	0x00000000
        /*0664*/ 	.short	0x0101
        /*0666*/ 	.byte	0x05
	.zero		1


	//   ....[34]....
        /*0668*/ 	.word	0x00005200
        /*066c*/ 	.word	0x000000ff
        /*0670*/ 	.word	0x00028c30
        /*0674*/ 	.short	0x010a
        /*0676*/ 	.byte	0x1b
	.zero		1


	//   ....[35]....
        /*0678*/ 	.word	0x00005240
        /*067c*/ 	.word	0x000000ff
        /*0680*/ 	.word	0x00028c30
        /*0684*/ 	.short	0x010a
        /*0686*/ 	.byte	0x1b
	.zero		1


	//   ....[36]....
        /*0688*/ 	.word	0x000054e0
        /*068c*/ 	.word	0x000000ff
        /*0690*/ 	.word	0x00000000
        /*0694*/ 	.short	0x0101
        /*0696*/ 	.byte	0x0a
	.zero		1


	//   ....[37]....
        /*0698*/ 	.word	0x00006c40
        /*069c*/ 	.word	0x000000ff
        /*06a0*/ 	.word	0x00028c50
        /*06a4*/ 	.short	0x010a
        /*06a6*/ 	.byte	0x1b
	.zero		1


	//   ....[38]....
        /*06a8*/ 	.word	0x00006c80
        /*06ac*/ 	.word	0x000000ff
        /*06b0*/ 	.word	0x00028c50
        /*06b4*/ 	.short	0x010a
        /*06b6*/ 	.byte	0x1b
	.zero		1


	//   ....[39]....
        /*06b8*/ 	.word	0x00006f40
        /*06bc*/ 	.word	0x000000ff
        /*06c0*/ 	.word	0x00000000
        /*06c4*/ 	.short	0x0101
        /*06c6*/ 	.byte	0x1b
	.zero		1


	//   ....[40]....
        /*06c8*/ 	.word	0x00007070
        /*06cc*/ 	.word	0x000000ff
        /*06d0*/ 	.word	0x00028c30
        /*06d4*/ 	.short	0x010a
        /*06d6*/ 	.byte	0x1a
	.zero		1


	//   ....[41]....
        /*06d8*/ 	.word	0x000070b0
        /*06dc*/ 	.word	0x000000ff
        /*06e0*/ 	.word	0x00028c30
        /*06e4*/ 	.short	0x010a
        /*06e6*/ 	.byte	0x1a
	.zero		1


	//   ....[42]....
        /*06e8*/ 	.word	0x000072c0
        /*06ec*/ 	.word	0x000000ff
        /*06f0*/ 	.word	0x00000000
        /*06f4*/ 	.short	0x0101
        /*06f6*/ 	.byte	0x0a
	.zero		1


	//   ....[43]....
        /*06f8*/ 	.word	0x00008540
        /*06fc*/ 	.word	0x000000ff
        /*0700*/ 	.word	0x00028c50
        /*0704*/ 	.short	0x010a
        /*0706*/ 	.byte	0x1a
	.zero		1


	//   ....[44]....
        /*0708*/ 	.word	0x00008580
        /*070c*/ 	.word	0x000000ff
        /*0710*/ 	.word	0x00028c50
        /*0714*/ 	.short	0x010a
        /*0716*/ 	.byte	0x1a
	.zero		1


	//   ....[45]....
        /*0718*/ 	.word	0x00008830
        /*071c*/ 	.word	0x000000ff
        /*0720*/ 	.word	0x00000000
        /*0724*/ 	.short	0x0101
        /*0726*/ 	.byte	0x07
	.zero		1


	//   ....[46]....
        /*0728*/ 	.word	0x000093b0
        /*072c*/ 	.word	0x000000ff
        /*0730*/ 	.word	0x00000000
        /*0734*/ 	.short	0x0101
        /*0736*/ 	.byte	0x04
	.zero		1


	//   ....[47]....
        /*0738*/ 	.word	0x0000cb70
        /*073c*/ 	.word	0x000000ff
        /*0740*/ 	.word	0x00028c40
        /*0744*/ 	.short	0x010a
        /*0746*/ 	.byte	0x2d
	.zero		1


	//   ....[48]....
        /*0748*/ 	.word	0x0000cfa0
        /*074c*/ 	.word	0x000000ff
        /*0750*/ 	.word	0x00028c30
        /*0754*/ 	.short	0x0107
        /*0756*/ 	.byte	0x2d
	.zero		1


	//   ....[49]....
        /*0758*/ 	.word	0x0000d010
        /*075c*/ 	.word	0x000000ff
        /*0760*/ 	.word	0x00028c30
        /*0764*/ 	.short	0x0101
        /*0766*/ 	.byte	0x2d
	.zero		1


	//   ....[50]....
        /*0768*/ 	.word	0x0000d720
        /*076c*/ 	.word	0x000000ff
        /*0770*/ 	.word	0x00028c00
        /*0774*/ 	.short	0x0107
        /*0776*/ 	.byte	0x2d
	.zero		1


	//   ....[51]....
        /*0778*/ 	.word	0x0000d760
        /*077c*/ 	.word	0x000000ff
        /*0780*/ 	.word	0x00028c00
        /*0784*/ 	.short	0x0101
        /*0786*/ 	.byte	0x2d
	.zero		1


	//   ....[52]....
        /*0788*/ 	.word	0x0000d770
        /*078c*/ 	.word	0x000000ff
        /*0790*/ 	.word	0x00028c20
        /*0794*/ 	.short	0x010a
        /*0796*/ 	.byte	0x2d
	.zero		1


	//   ....[53]....
        /*0798*/ 	.word	0x0000d7c0
        /*079c*/ 	.word	0x000000ff
        /*07a0*/ 	.word	0x00028c60
        /*07a4*/ 	.short	0x010a
        /*07a6*/ 	.byte	0x2d
	.zero		1


	//   ....[54]....
        /*07a8*/ 	.word	0x0000dfe0
        /*07ac*/ 	.word	0x000000ff
        /*07b0*/ 	.word	0x00028c50
        /*07b4*/ 	.short	0x0107
        /*07b6*/ 	.byte	0x2d
	.zero		1


	//   ....[55]....
        /*07b8*/ 	.word	0x0000e060
        /*07bc*/ 	.word	0x000000ff
        /*07c0*/ 	.word	0x00028c50
        /*07c4*/ 	.short	0x0101
        /*07c6*/ 	.byte	0x2d
	.zero		1


	//   ....[56]....
        /*07c8*/ 	.word	0x0000e380
        /*07cc*/ 	.word	0x0000000a
        /*07d0*/ 	.word	0x00028c40
        /*07d4*/ 	.short	0x010a
        /*07d6*/ 	.byte	0x3f
	.zero		1


	//   ....[57]....
        /*07d8*/ 	.word	0x0000e710
        /*07dc*/ 	.word	0x0000000a
        /*07e0*/ 	.word	0x00028c30
        /*07e4*/ 	.short	0x0107
        /*07e6*/ 	.byte	0x3f
	.zero		1


	//   ....[58]....
        /*07e8*/ 	.word	0x0000e7c0
        /*07ec*/ 	.word	0x0000000a
        /*07f0*/ 	.word	0x00028c30
        /*07f4*/ 	.short	0x0101
        /*07f6*/ 	.byte	0x3f
	.zero		1


	//   ....[59]....
        /*07f8*/ 	.word	0x0000e7f0
        /*07fc*/ 	.word	0x0000000a
        /*0800*/ 	.word	0x00028c60
        /*0804*/ 	.short	0x010a
        /*0806*/ 	.byte	0x3f
	.zero		1


	//   ....[60]....
        /*0808*/ 	.word	0x0000ee30
        /*080c*/ 	.word	0x0000000a
        /*0810*/ 	.word	0x00028c50
        /*0814*/ 	.short	0x0107
        /*0816*/ 	.byte	0x3f
	.zero		1


	//   ....[61]....
        /*0818*/ 	.word	0x0000ef00
        /*081c*/ 	.word	0x0000000a
        /*0820*/ 	.word	0x00028c50
        /*0824*/ 	.short	0x0101
        /*0826*/ 	.byte	0x3f
	.zero		1


	//   ....[62]....
        /*0828*/ 	.word	0x0000efe0
        /*082c*/ 	.word	0x00000005
        /*0830*/ 	.word	0x00028c20
        /*0834*/ 	.short	0x010a
        /*0836*/ 	.byte	0x3f
	.zero		1


	//   ....[63]....
        /*0838*/ 	.word	0x0000f150
        /*083c*/ 	.word	0x00000004
        /*0840*/ 	.word	0x00028c40
        /*0844*/ 	.short	0x010a
        /*0846*/ 	.byte	0x3f
	.zero		1


	//   ....[64]....
        /*0848*/ 	.word	0x0000f1f0
        /*084c*/ 	.word	0x00000005
        /*0850*/ 	.word	0x00028c40
        /*0854*/ 	.short	0x010a
        /*0856*/ 	.byte	0x3f
	.zero		1


	//   ....[65]....
        /*0858*/ 	.word	0x0000f230
        /*085c*/ 	.word	0x00000004
        /*0860*/ 	.word	0x00028c60
        /*0864*/ 	.short	0x010a
        /*0866*/ 	.byte	0x3f
	.zero		1


	//   ....[66]....
        /*0868*/ 	.word	0x0000f270
        /*086c*/ 	.word	0x00000005
        /*0870*/ 	.word	0x00028c60
        /*0874*/ 	.short	0x010a
        /*0876*/ 	.byte	0x3f
	.zero		1


	//   ....[67]....
        /*0878*/ 	.word	0x0000f2e0
        /*087c*/ 	.word	0x00000005
        /*0880*/ 	.word	0x00028c50
        /*0884*/ 	.short	0x010a
        /*0886*/ 	.byte	0x3f
	.zero		1


	//   ....[68]....
        /*0888*/ 	.word	0x0000f340
        /*088c*/ 	.word	0x00000005
        /*0890*/ 	.word	0x00028c50
        /*0894*/ 	.short	0x010a
        /*0896*/ 	.byte	0x3f
	.zero		1


	//   ....[69]....
        /*0898*/ 	.word	0x0000f3a0
        /*089c*/ 	.word	0x00000000
        /*08a0*/ 	.word	0x00028c00
        /*08a4*/ 	.short	0x010a
        /*08a6*/ 	.byte	0x3f
	.zero		1


	//   ....[70]....
        /*08a8*/ 	.word	0x0000f400
        /*08ac*/ 	.word	0x00000004
        /*08b0*/ 	.word	0x00028c30
        /*08b4*/ 	.short	0x010a
        /*08b6*/ 	.byte	0x3f
	.zero		1


	//   ....[71]....
        /*08b8*/ 	.word	0x0000f460
        /*08bc*/ 	.word	0x0000000e
        /*08c0*/ 	.word	0x00028c50
        /*08c4*/ 	.short	0x010a
        /*08c6*/ 	.byte	0x3f
	.zero		1


	//   ....[72]....
        /*08c8*/ 	.word	0x0000f4c0
        /*08cc*/ 	.word	0x00000004
        /*08d0*/ 	.word	0x00028c30
        /*08d4*/ 	.short	0x010a
        /*08d6*/ 	.byte	0x3f
	.zero		1


	//   ....[73]....
        /*08d8*/ 	.word	0x0000f520
        /*08dc*/ 	.word	0x0000000e
        /*08e0*/ 	.word	0x00028c50
        /*08e4*/ 	.short	0x010a
        /*08e6*/ 	.byte	0x3f
	.zero		1


	//   ....[74]....
        /*08e8*/ 	.word	0x0000f580
        /*08ec*/ 	.word	0x00000004
        /*08f0*/ 	.word	0x00028c30
        /*08f4*/ 	.short	0x010a
        /*08f6*/ 	.byte	0x3f
	.zero		1


	//   ....[75]....
        /*08f8*/ 	.word	0x0000f5e0
        /*08fc*/ 	.word	0x0000000c
        /*0900*/ 	.word	0x00028c50
        /*0904*/ 	.short	0x010a
        /*0906*/ 	.byte	0x3f
	.zero		1


	//   ....[76]....
        /*0908*/ 	.word	0x0000f6c0
        /*090c*/ 	.word	0x00000003
        /*0910*/ 	.word	0x00028c40
        /*0914*/ 	.short	0x010a
        /*0916*/ 	.byte	0x3f
	.zero		1


	//   ....[77]....
        /*0918*/ 	.word	0x00010050
        /*091c*/ 	.word	0x00000003
        /*0920*/ 	.word	0x00028c20
        /*0924*/ 	.short	0x010a
        /*0926*/ 	.byte	0x3f
	.zero		1


	//   ....[78]....
        /*0928*/ 	.word	0x000100b0
        /*092c*/ 	.word	0x00000003
        /*0930*/ 	.word	0x00028c60
        /*0934*/ 	.short	0x010a
        /*0936*/ 	.byte	0x3f
	.zero		1


	//   ....[79]....
        /*0938*/ 	.word	0x00010940
        /*093c*/ 	.word	0x0000000a
        /*0940*/ 	.word	0x00028c40
        /*0944*/ 	.short	0x010a
        /*0946*/ 	.byte	0x3f
	.zero		1


	//   ....[80]....
        /*0948*/ 	.word	0x00010dc0
        /*094c*/ 	.word	0x0000000a
        /*0950*/ 	.word	0x00028c60
        /*0954*/ 	.short	0x010a
        /*0956*/ 	.byte	0x3f
	.zero		1


	//   ....[81]....
        /*0958*/ 	.word	0x00011520
        /*095c*/ 	.word	0x00000005
        /*0960*/ 	.word	0x00028c20
        /*0964*/ 	.short	0x010a
        /*0966*/ 	.byte	0x3f
	.zero		1


	//   ....[82]....
        /*0968*/ 	.word	0x000116c0
        /*096c*/ 	.word	0x00000004
        /*0970*/ 	.word	0x00028c40
        /*0974*/ 	.short	0x010a
        /*0976*/ 	.byte	0x3f
	.zero		1


	//   ....[83]....
        /*0978*/ 	.word	0x00011710
        /*097c*/ 	.word	0x00000005
        /*0980*/ 	.word	0x00028c40
        /*0984*/ 	.short	0x010a
        /*0986*/ 	.byte	0x3f
	.zero		1


	//   ....[84]....
        /*0988*/ 	.word	0x00011760
        /*098c*/ 	.word	0x00000004
        /*0990*/ 	.word	0x00028c60
        /*0994*/ 	.short	0x010a
        /*0996*/ 	.byte	0x3f
	.zero		1


	//----- nvinfo : EIATTR_NUM_MBARRIERS
	.align		4
.L_936:
        /*0998*/ 	.byte	0x03, 0x38
        /*099a*/ 	.short	0x0016


	//----- nvinfo : EIATTR_EXIT_INSTR_OFFSETS
	.align		4
        /*099c*/ 	.byte	0x04, 0x1c
        /*099e*/ 	.short	(.L_938 - .L_937)


	//   ....[0]....
.L_937:
        /*09a0*/ 	.word	0x0000f2c0


	//----- nvinfo : EIATTR_MAX_THREADS
	.align		4
.L_938:
        /*09a4*/ 	.byte	0x04, 0x05
        /*09a6*/ 	.short	(.L_940 - .L_939)
.L_939:
        /*09a8*/ 	.word	0x00000180
        /*09ac*/ 	.word	0x00000001
        /*09b0*/ 	.word	0x00000001


	//----- nvinfo : EIATTR_CRS_STACK_SIZE
	.align		4
.L_940:
        /*09b4*/ 	.byte	0x04, 0x1e
        /*09b6*/ 	.short	(.L_942 - .L_941)
.L_941:
        /*09b8*/ 	.word	0x00000000


	//----- nvinfo : EIATTR_CBANK_PARAM_SIZE
	.align		4
.L_942:
        /*09bc*/ 	.byte	0x03, 0x19
        /*09be*/ 	.short	0x0a70


	//----- nvinfo : EIATTR_PARAM_CBANK
	.align		4
        /*09c0*/ 	.byte	0x04, 0x0a
        /*09c2*/ 	.short	(.L_944 - .L_943)
	.align		4
.L_943:
        /*09c4*/ 	.word	index@(.nv.constant0._ZN7cutlass13device_kernelIN5flash11enable_sm90INS1_16FlashAttnFwdSm90INS1_25CollectiveMainloopFwdSm90ILi2EN4cute5tupleIJNS5_1CILi1EEES8_S8_EEENS6_IJNS7_ILi64EEESA_SA_EEELi512ENS_6half_tEfNS_4arch4Sm90ELb1ELb0ELb0ELb0ELb1ELb0ELb0ELb0ELb0ELb1ELb1ELb0EEENS1_21CollectiveEpilogueFwdINS6_IJSA_NS7_ILi512EEESA_EEES9_SC_SE_Li256ELb0ELb1ELb1ELb0EEENS1_19SingleTileSchedulerILb0ELb1ELb1ELi64EEEEEEEEEvNT_6ParamsE)
        /*09c8*/ 	.short	0x0210
        /*09ca*/ 	.short	0x0a70


	//----- nvinfo : EIATTR_SW_WAR
	.align		4
.L_944:
        /*09cc*/ 	.byte	0x04, 0x36
        /*09ce*/ 	.short	(.L_946 - .L_945)
.L_945:
        /*09d0*/ 	.word	0x00000008
.L_946:


//--------------------- .nv.info._ZN7cutlass13device_kernelIN5flash11enable_sm90INS1_16FlashAttnFwdSm90INS1_25CollectiveMainloopFwdSm90ILi2EN4cute5tupleIJNS5_1CILi1EEES8_S8_EEENS6_IJNS7_ILi64EEESA_SA_EEELi512ENS_6half_tEfNS_4arch4Sm90ELb1ELb0ELb0ELb0ELb1ELb0ELb1ELb0ELb0ELb1ELb1ELb0EEENS1_21CollectiveEpilogueFwdINS6_IJSA_NS7_ILi512EEESA_EEES9_SC_SE_Li256ELb0ELb1ELb1ELb0EEENS1_19SingleTileSchedulerILb0ELb1ELb1ELi64EEEEEEEEEvNT_6ParamsE --------------------------
	.section	.nv.info._ZN7cutlass13device_kernelIN5flash11enable_sm90INS1_16FlashAttnFwdSm90INS1_25CollectiveMainloopFwdSm90ILi2EN4cute5tupleIJNS5_1CILi1EEES8_S8_EEENS6_IJNS7_ILi64EEESA_SA_EEELi512ENS_6half_tEfNS_4arch4Sm90ELb1ELb0ELb0ELb0ELb1ELb0ELb1ELb0ELb0ELb1ELb1ELb0EEENS1_21CollectiveEpilogueFwdINS6_IJSA_NS7_ILi512EEESA_EEES9_SC_SE_Li256ELb0ELb1ELb1ELb0EEENS1_19SingleTileSchedulerILb0ELb1ELb1ELi64EEEEEEEEEvNT_6ParamsE,"",@"SHT_CUDA_INFO"
	.sectionflags	@""
	.align	4


	//----- nvinfo : EIATTR_CUDA_API_VERSION
	.align		4
        /*0000*/ 	.byte	0x04, 0x37
        /*0002*/ 	.short	(.L_948 - .L_947)
.L_947:
        /*0004*/ 	.word	0x00000082


	//----- nvinfo : EIATTR_KPARAM_INFO
	.align		4
.L_948:
        /*0008*/ 	.byte	0x04, 0x17
        /*000a*/ 	.short	(.L_950 - .L_949)
.L_949:
        /*000c*/ 	.word	0x00000000
        /*0010*/ 	.short	0x0000
        /*0012*/ 	.short	0x0070
        /*0014*/ 	.byte	0x00, 0xf0, 0x01, 0x2c


	//----- nvinfo : EIATTR_SPARSE_MMA_MASK
	.align		4
.L_950:
        /*0018*/ 	.byte	0x03, 0x50
        /*001a*/ 	.short	0x0000


	//----- nvinfo : EIATTR_MAXREG_COUNT
	.align		4
        /*001c*/ 	.byte	0x03, 0x1b
        /*001e*/ 	.short	0x00a8


	//----- nvinfo : EIATTR_NUM_BARRIERS
	.align		4
        /*0020*/ 	.byte	0x02, 0x4c
        /*0022*/ 	.byte	0x10
	.zero		1


	//----- nvinfo : EIATTR_EXTERNS
	.align		4
        /*0024*/ 	.byte	0x04, 0x0f
        /*0026*/ 	.short	(.L_952 - .L_951)


	//   ....[0]....
	.align		4
.L_951:
        /*0028*/ 	.word	index@(__assertfail)


	//----- nvinfo : EIATTR_ANNOTATIONS
	.align		4
.L_952:
        /*002c*/ 	.byte	0x04, 0x55
        /*002e*/ 	.short	(.L_954 - .L_953)


	//   ....[0]....
.L_953:
        /*0030*/ 	.word	0x00000001
        /*0034*/ 	.byte	0x90, 0x08, 0x00, 0x00, 0x01, 0x00, 0x00, 0x00, 0x10, 0x0a, 0x00, 0x00, 0x01, 0x00, 0x00, 0x00
        /*0044*/ 	.byte	0x20, 0x13, 0x00, 0x00, 0x01, 0x00, 0x00, 0x00, 0x80, 0x36, 0x00, 0x00, 0x01, 0x00, 0x00, 0x00
        /*0054*/ 	.byte	0x10, 0xd1, 0x00, 0x00, 0x01, 0x00, 0x00, 0x00, 0xf0, 0xf5, 0x00, 0x00, 0x01, 0x00, 0x00, 0x00
        /*0064*/ 	.byte	0x90, 0x09, 0x01, 0x00, 0x01, 0x00, 0x00, 0x00, 0xf0, 0x3d, 0x01, 0x00


	//----- nvinfo : EIATTR_MERCURY_ISA_VERSION
	.align		4
.L_954:
        /*0070*/ 	.byte	0x03, 0x5f
        /*0072*/ 	.short	0x0101


	//----- nvinfo : EIATTR_INT_WARP_WIDE_INSTR_OFFSETS
	.align		4
        /*0074*/ 	.byte	0x04, 0x31
        /*0076*/ 	.short	(.L_956 - .L_955)


	//   ....[0]....
.L_955:
        /*0078*/ 	.word	0x000000c0


	//   ....[1]....
        /*007c*/ 	.word	0x000000d0


	//   ....[2]....
        /*0080*/ 	.word	0x000000e0


	//   ....[3]....
        /*0084*/ 	.word	0x00000180


	//----- nvinfo : EIATTR_COOP_GROUP_MASK_REGIDS
	.align		4
.L_956:
        /*0088*/ 	.byte	0x04, 0x29
        /*008a*/ 	.short	(.L_958 - .L_957)


	//   ....[0]....
.L_957:
        /*008c*/ 	.word	0xffffffff


	//   ....[1]....
        /*0090*/ 	.word	0xffffffff


	//   ....[2]....
        /*0094*/ 	.word	0xffffffff


	//   ....[3]....
        /*0098*/ 	.word	0xffffffff


	//   ....[4]....
        /*009c*/ 	.word	0xffffffff


	//   ....[5]....
        /*00a0*/ 	.word	0xffffffff


	//   ....[6]....
        /*00a4*/ 	.word	0xffffffff


	//   ....[7]....
        /*00a8*/ 	.word	0xffffffff


	//   ....[8]....
        /*00ac*/ 	.word	0xffffffff


	//   ....[9]....
        /*00b0*/ 	.word	0xffffffff


	//   ....[10]....
        /*00b4*/ 	.word	0xffffffff


	//   ....[11]....
        /*00b8*/ 	.word	0xffffffff


	//   ....[12]....
        /*00bc*/ 	.word	0xffffffff


	//   ....[13]....
        /*00c0*/ 	.word	0xffffffff


	//   ....[14]....
        /*00c4*/ 	.word	0xffffffff


	//   ....[15]....
        /*00c8*/ 	.word	0xffffffff


	//   ....[16]....
        /*00cc*/ 	.word	0xffffffff


	//   ....[17]....
        /*00d0*/ 	.word	0xffffffff


	//   ....[18]....
        /*00d4*/ 	.word	0xffffffff


	//   ....[19]....
        /*00d8*/ 	.word	0xffffffff


	//   ....[20]....
        /*00dc*/ 	.word	0xffffffff


	//   ....[21]....
        /*00e0*/ 	.word	0xffffffff


	//   ....[22]....
        /*00e4*/ 	.word	0xffffffff


	//   ....[23]....
        /*00e8*/ 	.word	0xffffffff


	//   ....[24]....
        /*00ec*/ 	.word	0xffffffff


	//   ....[25]....
        /*00f0*/ 	.word	0xffffffff


	//   ....[26]....
        /*00f4*/ 	.word	0xffffffff


	//   ....[27]....
        /*00f8*/ 	.word	0xffffffff


	//   ....[28]....
        /*00fc*/ 	.word	0xffffffff


	//   ....[29]....
        /*0100*/ 	.word	0xffffffff


	//   ....[30]....
        /*0104*/ 	.word	0xffffffff


	//   ....[31]....
        /*0108*/ 	.word	0xffffffff


	//   ....[32]....
        /*010c*/ 	.word	0xffffffff


	//   ....[33]....
        /*0110*/ 	.word	0xffffffff


	//   ....[34]....
        /*0114*/ 	.word	0xffffffff


	//   ....[35]....
        /*0118*/ 	.word	0xffffffff


	//   ....[36]....
        /*011c*/ 	.word	0xffffffff


	//   ....[37]....
        /*0120*/ 	.word	0xffffffff


	//   ....[38]....
        /*0124*/ 	.word	0xffffffff


	//   ....[39]....
        /*0128*/ 	.word	0xffffffff


	//   ....[40]....
        /*012c*/ 	.word	0xffffffff


	//   ....[41]....
        /*0130*/ 	.word	0xffffffff


	//   ....[42]....
        /*0134*/ 	.word	0xffffffff


	//   ....[43]....
        /*0138*/ 	.word	0xffffffff


	//   ....[44]....
        /*013c*/ 	.word	0xffffffff


	//   ....[45]....
        /*0140*/ 	.word	0xffffffff


	//   ....[46]....
        /*0144*/ 	.word	0xffffffff


	//   ....[47]....
        /*0148*/ 	.word	0xffffffff


	//   ....[48]....
        /*014c*/ 	.word	0xffffffff


	//   ....[49]....
        /*0150*/ 	.word	0xffffffff


	//   ....[50]....
        /*0154*/ 	.word	0xffffffff


	//   ....[51]....
        /*0158*/ 	.word	0xffffffff


	//   ....[52]....
        /*015c*/ 	.word	0xffffffff


	//   ....[53]....
        /*0160*/ 	.word	0xffffffff


	//   ....[54]....
        /*0164*/ 	.word	0xffffffff


	//   ....[55]....
        /*0168*/ 	.word	0xffffffff


	//   ....[56]....
        /*016c*/ 	.word	0xffffffff


	//   ....[57]....
        /*0170*/ 	.word	0xffffffff


	//   ....[58]....
        /*0174*/ 	.word	0xffffffff


	//   ....[59]....
        /*0178*/ 	.word	0xffffffff


	//   ....[60]....
        /*017c*/ 	.word	0xffffffff


	//   ....[61]....
        /*0180*/ 	.word	0xffffffff


	//   ....[62]....
        /*0184*/ 	.word	0xffffffff


	//   ....[63]....
        /*0188*/ 	.word	0xffffffff


	//   ....[64]....
        /*018c*/ 	.word	0xffffffff


	//   ....[65]....
        /*0190*/ 	.word	0xffffffff


	//   ....[66]....
        /*0194*/ 	.word	0xffffffff


	//   ....[67]....
        /*0198*/ 	.word	0xffffffff


	//   ....[68]....
        /*019c*/ 	.word	0xffffffff


	//   ....[69]....
        /*01a0*/ 	.word	0xffffffff


	//   ....[70]....
        /*01a4*/ 	.word	0xffffffff


	//   ....[71]....
        /*01a8*/ 	.word	0xffffffff


	//   ....[72]....
        /*01ac*/ 	.word	0xffffffff


	//   ....[73]....
        /*01b0*/ 	.word	0xffffffff


	//   ....[74]....
        /*01b4*/ 	.word	0xffffffff


	//   ....[75]....
        /*01b8*/ 	.word	0xffffffff


	//   ....[76]....
        /*01bc*/ 	.word	0xffffffff


	//   ....[77]....
        /*01c0*/ 	.word	0xffffffff


	//   ....[78]....
        /*01c4*/ 	.word	0xffffffff


	//   ....[79]....
        /*01c8*/ 	.word	0xffffffff


	//   ....[80]....
        /*01cc*/ 	.word	0xffffffff


	//   ....[81]....
        /*01d0*/ 	.word	0xffffffff


	//   ....[82]....
        /*01d4*/ 	.word	0xffffffff


	//   ....[83]....
        /*01d8*/ 	.word	0xffffffff


	//   ....[84]....
        /*01dc*/ 	.word	0xffffffff


	//   ....[85]....
        /*01e0*/ 	.word	0xffffffff


	//   ....[86]....
        /*01e4*/ 	.word	0xffffffff


	//   ....[87]....
        /*01e8*/ 	.word	0xffffffff


	//   ....[88]....
        /*01ec*/ 	.word	0xffffffff


	//   ....[89]....
        /*01f0*/ 	.word	0xffffffff


	//   ....[90]....
        /*01f4*/ 	.word	0xffffffff


	//   ....[91]....
        /*01f8*/ 	.word	0xffffffff


	//   ....[92]....
        /*01fc*/ 	.word	0xffffffff


	//   ....[93]....
        /*0200*/ 	.word	0x0500000f


	//   ....[94]....
        /*0204*/ 	.word	0x0500000f


	//   ....[95]....
        /*0208*/ 	.word	0x0500000f


	//   ....[96]....
        /*020c*/ 	.word	0x0500000f


	//   ....[97]....
        /*0210*/ 	.word	0x0500000f


	//   ....[98]....
        /*0214*/ 	.word	0x0500000f


	//   ....[99]....
        /*0218*/ 	.word	0x0500000f


	//   ....[100]....
        /*021c*/ 	.word	0x0500000f


	//   ....[101]....
        /*0220*/ 	.word	0x0500000f


	//   ....[102]....
        /*0224*/ 	.word	0x0500000f


	//   ....[103]....
        /*0228*/ 	.word	0x0500000f


	//   ....[104]....
        /*022c*/ 	.word	0x0500000f


	//   ....[105]....
        /*0230*/ 	.word	0x0500000f


	//   ....[106]....
        /*0234*/ 	.word	0x0500000f


	//   ....[107]....
        /*0238*/ 	.word	0x0500000f


	//   ....[108]....
        /*023c*/ 	.word	0x0500000f


	//   ....[109]....
        /*0240*/ 	.word	0x0500000f


	//   ....[110]....
        /*0244*/ 	.word	0x0500000f


	//   ....[111]....
        /*0248*/ 	.word	0x0500000f


	//   ....[112]....
        /*024c*/ 	.word	0x0500000f


	//   ....[113]....
        /*0250*/ 	.word	0x0500000f


	//   ....[114]....
        /*0254*/ 	.word	0x0500000f


	//   ....[115]....
        /*0258*/ 	.word	0x0500000f


	//   ....[116]....
        /*025c*/ 	.word	0x0500000f


	//   ....[117]....
        /*0260*/ 	.word	0x0500000f


	//   ....[118]....
        /*0264*/ 	.word	0x0500000f


	//   ....[119]....
        /*0268*/ 	.word	0x0500000f


	//   ....[120]....
        /*026c*/ 	.word	0x0500000f


	//   ....[121]....
        /*0270*/ 	.word	0x0500000f


	//   ....[122]....
        /*0274*/ 	.word	0x0500000f


	//   ....[123]....
        /*0278*/ 	.word	0x0500000f


	//   ....[124]....
        /*027c*/ 	.word	0x0500000f


	//   ....[125]....
        /*0280*/ 	.word	0x0500000f


	//   ....[126]....
        /*0284*/ 	.word	0x0500000f


	//   ....[127]....
        /*0288*/ 	.word	0x0500000f


	//   ....[128]....
        /*028c*/ 	.word	0x0500000f


	//   ....[129]....
        /*0290*/ 	.word	0x0500000f


	//   ....[130]....
        /*0294*/ 	.word	0x0500000f


	//   ....[131]....
        /*0298*/ 	.word	0x0500000f


	//   ....[132]....
        /*029c*/ 	.word	0x0500000f


	//   ....[133]....
        /*02a0*/ 	.word	0x0500000f


	//   ....[134]....
        /*02a4*/ 	.word	0x0500000f


	//   ....[135]....
        /*02a8*/ 	.word	0x0500000f


	//   ....[136]....
        /*02ac*/ 	.word	0x0500000f


	//   ....[137]....
        /*02b0*/ 	.word	0x0500000f


	//   ....[138]....
        /*02b4*/ 	.word	0x0500000f


	//   ....[139]....
        /*02b8*/ 	.word	0x0500000f


	//   ....[140]....
        /*02bc*/ 	.word	0x0500000f


	//   ....[141]....
        /*02c0*/ 	.word	0x0500000f


	//   ....[142]....
        /*02c4*/ 	.word	0x0500000f


	//----- nvinfo : EIATTR_COOP_GROUP_INSTR_OFFSETS
	.align		4
.L_958:
        /*02c8*/ 	.byte	0x04, 0x28
        /*02ca*/ 	.short	(.L_960 - .L_959)


	//   ....[0]....
.L_959:
        /*02cc*/ 	.word	0x00000080


	//   ....[1]....
        /*02d0*/ 	.word	0x00000090


	//   ....[2]....
        /*02d4*/ 	.word	0x000002b0


	//   ....[3]....
        /*02d8*/ 	.word	0x00000410


	//   ....[4]....
        /*02dc*/ 	.word	0x00000530


	//   ....[5]....
        /*02e0*/ 	.word	0x00000690


	//   ....[6]....
        /*02e4*/ 	.word	0x00001440


	//   ....[7]....
        /*02e8*/ 	.word	0x00003410


	//   ....[8]....
        /*02ec*/ 	.word	0x00004560


	//   ....[9]....
        /*02f0*/ 	.word	0x00005490


	//   ....[10]....
        /*02f4*/ 	.word	0x000054b0


	//   ....[11]....
        /*02f8*/ 	.word	0x000057f0


	//   ....[12]....
        /*02fc*/ 	.word	0x000058f0


	//   ....[13]....
        /*0300*/ 	.word	0x00005c30


	//   ....[14]....
        /*0304*/ 	.word	0x00005cb0


	//   ....[15]....
        /*0308*/ 	.word	0x00006690


	//   ....[16]....
        /*030c*/ 	.word	0x000071f0


	//   ....[17]....
        /*0310*/ 	.word	0x000080e0


	//   ....[18]....
        /*0314*/ 	.word	0x00008100


	//   ....[19]....
        /*0318*/ 	.word	0x00008470


	//   ....[20]....
        /*031c*/ 	.word	0x00008570


	//   ....[21]....
        /*0320*/ 	.word	0x00008830


	//   ....[22]....
        /*0324*/ 	.word	0x00008910


	//   ....[23]....
        /*0328*/ 	.word	0x00009a70


	//   ....[24]....
        /*032c*/ 	.word	0x0000a370


	//   ....[25]....
        /*0330*/ 	.word	0x0000b270


	//   ....[26]....
        /*0334*/ 	.word	0x0000b2a0


	//   ....[27]....
        /*0338*/ 	.word	0x0000b590


	//   ....[28]....
        /*033c*/ 	.word	0x0000b760


	//   ....[29]....
        /*0340*/ 	.word	0x0000c600


	//   ....[30]....
        /*0344*/ 	.word	0x0000c6d0


	//   ....[31]....
        /*0348*/ 	.word	0x0000c730


	//   ....[32]....
        /*034c*/ 	.word	0x0000c760


	//   ....[33]....
        /*0350*/ 	.word	0x0000c780


	//   ....[34]....
        /*0354*/ 	.word	0x0000d220


	//   ....[35]....
        /*0358*/ 	.word	0x0000d740


	//   ....[36]....
        /*035c*/ 	.word	0x0000d770


	//   ....[37]....
        /*0360*/ 	.word	0x0000d790


	//   ....[38]....
        /*0364*/ 	.word	0x0000d7a0


	//   ....[39]....
        /*0368*/ 	.word	0x0000dc40


	//   ....[40]....
        /*036c*/ 	.word	0x0000dc70


	//   ....[41]....
        /*0370*/ 	.word	0x0000e8d0


	//   ....[42]....
        /*0374*/ 	.word	0x0000e8f0


	//   ....[43]....
        /*0378*/ 	.word	0x0000f950


	//   ....[44]....
        /*037c*/ 	.word	0x00010d00


	//   ....[45]....
        /*0380*/ 	.word	0x00010d20


	//   ....[46]....
        /*0384*/ 	.word	0x00010d30


	//   ....[47]....
        /*0388*/ 	.word	0x00010d70


	//   ....[48]....
        /*038c*/ 	.word	0x00010dc0


	//   ....[49]....
        /*0390*/ 	.word	0x00010de0


	//   ....[50]....
        /*0394*/ 	.word	0x00010e30


	//   ....[51]....
        /*0398*/ 	.word	0x00010e50


	//   ....[52]....
        /*039c*/ 	.word	0x00011400


	//   ....[53]....
        /*03a0*/ 	.word	0x00011440


	//   ....[54]....
        /*03a4*/ 	.word	0x00011470


	//   ....[55]....
        /*03a8*/ 	.word	0x000114a0


	//   ....[56]....
        /*03ac*/ 	.word	0x000114e0


	//   ....[57]....
        /*03b0*/ 	.word	0x000115b0


	//   ....[58]....
        /*03b4*/ 	.word	0x000115d0


	//   ....[59]....
        /*03b8*/ 	.word	0x00011600


	//   ....[60]....
        /*03bc*/ 	.word	0x00011d10


	//   ....[61]....
        /*03c0*/ 	.word	0x00011d40


	//   ....[62]....
        /*03c4*/ 	.word	0x00011dd0


	//   ....[63]....
        /*03c8*/ 	.word	0x00011e80


	//   ....[64]....
        /*03cc*/ 	.word	0x00011f70


	//   ....[65]....
        /*03d0*/ 	.word	0x00012040


	//   ....[66]....
        /*03d4*/ 	.word	0x000120a0


	//   ....[67]....
        /*03d8*/ 	.word	0x00012140


	//   ....[68]....
        /*03dc*/ 	.word	0x000125f0


	//   ....[69]....
        /*03e0*/ 	.word	0x00012620


	//   ....[70]....
        /*03e4*/ 	.word	0x00012650


	//   ....[71]....
        /*03e8*/ 	.word	0x00012680


	//   ....[72]....
        /*03ec*/ 	.word	0x000126b0


	//   ....[73]....
        /*03f0*/ 	.word	0x00012700


	//   ....[74]....
        /*03f4*/ 	.word	0x00012880


	//   ....[75]....
        /*03f8*/ 	.word	0x000128b0


	//   ....[76]....
        /*03fc*/ 	.word	0x000132a0


	//   ....[77]....
        /*0400*/ 	.word	0x000132c0


	//   ....[78]....
        /*0404*/ 	.word	0x000132d0


	//   ....[79]....
        /*0408*/ 	.word	0x000132f0


	//   ....[80]....
        /*040c*/ 	.word	0x00013310


	//   ....[81]....
        /*0410*/ 	.word	0x00013340


	//   ....[82]....
        /*0414*/ 	.word	0x00013360


	//   ....[83]....
        /*0418*/ 	.word	0x00013390


	//   ....[84]....
        /*041c*/ 	.word	0x000136f0


	//   ....[85]....
        /*0420*/ 	.word	0x00013720


	//   ....[86]....
        /*0424*/ 	.word	0x00013750


	//   ....[87]....
        /*0428*/ 	.word	0x00013770


	//   ....[88]....
        /*042c*/ 	.word	0x00013780


	//   ....[89]....
        /*0430*/ 	.word	0x000137a0


	//   ....[90]....
        /*0434*/ 	.word	0x00013840


	//   ....[91]....
        /*0438*/ 	.word	0x00013880


	//   ....[92]....
        /*043c*/ 	.word	0x00013d80


	//   ....[93]....
        /*0440*/ 	.word	0x000142e0


	//   ....[94]....
        /*0444*/ 	.word	0x000143d0


	//   ....[95]....
        /*0448*/ 	.word	0x00014470


	//   ....[96]....
        /*044c*/ 	.word	0x000144f0


	//   ....[97]....
        /*0450*/ 	.word	0x000145a0


	//   ....[98]....
        /*0454*/ 	.word	0x00014600


	//   ....[99]....
        /*0458*/ 	.word	0x000146c0


	//   ....[100]....
        /*045c*/ 	.word	0x00014720


	//   ....[101]....
        /*0460*/ 	.word	0x000147c0


	//   ....[102]....
        /*0464*/ 	.word	0x00014860


	//   ....[103]....
        /*0468*/ 	.word	0x000148d0


	//   ....[104]....
        /*046c*/ 	.word	0x00014980


	//   ....[105]....
        /*0470*/ 	.word	0x00014a70


	//   ....[106]....
        /*0474*/ 	.word	0x00014b10


	//   ....[107]....
        /*0478*/ 	.word	0x00014bf0


	//   ....[108]....
        /*047c*/ 	.word	0x00014d00


	//   ....[109]....
        /*0480*/ 	.word	0x00014d50


	//   ....[110]....
        /*0484*/ 	.word	0x00014de0


	//   ....[111]....
        /*0488*/ 	.word	0x00014ec0


	//   ....[112]....
        /*048c*/ 	.word	0x00015120


	//   ....[113]....
        /*0490*/ 	.word	0x00015190


	//   ....[114]....
        /*0494*/ 	.word	0x000153c0


	//   ....[115]....
        /*0498*/ 	.word	0x00015430


	//   ....[116]....
        /*049c*/ 	.word	0x00015600


	//   ....[117]....
        /*04a0*/ 	.word	0x00015650


	//   ....[118]....
        /*04a4*/ 	.word	0x000157a0


	//   ....[119]....
        /*04a8*/ 	.word	0x00015890


	//   ....[120]....
        /*04ac*/ 	.word	0x00015ae0


	//   ....[121]....
        /*04b0*/ 	.word	0x00015b30


	//   ....[122]....
        /*04b4*/ 	.word	0x00015cf0


	//   ....[123]....
        /*04b8*/ 	.word	0x00015d40


	//   ....[124]....
        /*04bc*/ 	.word	0x00015f00


	//   ....[125]....
        /*04c0*/ 	.word	0x00015f50


	//   ....[126]....
        /*04c4*/ 	.word	0x00016030


	//   ....[127]....
        /*04c8*/ 	.word	0x000160d0


	//   ....[128]....
        /*04cc*/ 	.word	0x00016130


	//   ....[129]....
        /*04d0*/ 	.word	0x000161d0


	//   ....[130]....
        /*04d4*/ 	.word	0x00016230


	//   ....[131]....
        /*04d8*/ 	.word	0x000162d0


	//   ....[132]....
        /*04dc*/ 	.word	0x00016330


	//   ....[133]....
        /*04e0*/ 	.word	0x000163d0


	//   ....[134]....
        /*04e4*/ 	.word	0x000164b0


	//   ....[135]....
        /*04e8*/ 	.word	0x00016580


	//   ....[136]....
        /*04ec*/ 	.word	0x00016650


	//   ....[137]....
        /*04f0*/ 	.word	0x00016750


	//   ....[138]....
        /*04f4*/ 	.word	0x00016870


	//   ....[139]....
        /*04f8*/ 	.word	0x00016950


	//   ....[140]....
        /*04fc*/ 	.word	0x00016a60


	//   ....[141]....
        /*0500*/ 	.word	0x00016b30


	//   ....[142]....
        /*0504*/ 	.word	0x00016c40


	//----- nvinfo : EIATTR_REG_RECONFIG
	.align		4
.L_960:
        /*0508*/ 	.byte	0x01, 0x54
	.zero		2


	//----- nvinfo : EIATTR_SYSCALL_OFFSETS
	.align		4
        /*050c*/ 	.byte	0x04, 0x46
        /*050e*/ 	.short	(.L_962 - .L_961)


	//   ....[0]....
.L_961:
        /*0510*/ 	.word	0x000035c0


	//   ....[1]....
        /*0514*/ 	.word	0x000101b0


	//   ....[2]....
        /*0518*/ 	.word	0x000102f0


	//   ....[3]....
        /*051c*/ 	.word	0x000103e0


	//   ....[4]....
        /*0520*/ 	.word	0x000110d0


	//   ....[5]....
        /*0524*/ 	.word	0x000118d0


	//----- nvinfo : EIATTR_MBARRIER_INSTR_OFFSETS
	.align		4
.L_962:
        /*0528*/ 	.byte	0x04, 0x39
        /*052a*/ 	.short	(.L_964 - .L_963)


	//   ....[0]....
.L_963:
        /*052c*/ 	.word	0x00000190
        /*0530*/ 	.word	0x000000ff
        /*0534*/ 	.word	0x00038800
        /*0538*/ 	.short	0x0100
        /*053a*/ 	.byte	0x08
	.zero		1


	//   ....[1]....
        /*053c*/ 	.word	0x000001a0
        /*0540*/ 	.word	0x000000ff
        /*0544*/ 	.word	0x00038810
        /*0548*/ 	.short	0x0100
        /*054a*/ 	.byte	0x08
	.zero		1


	//   ....[2]....
        /*054c*/ 	.word	0x000001b0
        /*0550*/ 	.word	0x000000ff
        /*0554*/ 	.word	0x00038820
        /*0558*/ 	.short	0x0100
        /*055a*/ 	.byte	0x08
	.zero		1


	//   ....[3]....
        /*055c*/ 	.word	0x00000260
        /*0560*/ 	.word	0x000000ff
        /*0564*/ 	.word	0x00038830
        /*0568*/ 	.short	0x0100
        /*056a*/ 	.byte	0x06
	.zero		1


	//   ....[4]....
        /*056c*/ 	.word	0x00000270
        /*0570*/ 	.word	0x000000ff
        /*0574*/ 	.word	0x00038840
        /*0578*/ 	.short	0x0100
        /*057a*/ 	.byte	0x06
	.zero		1


	//   ....[5]....
        /*057c*/ 	.word	0x00000280
        /*0580*/ 	.word	0x000000ff
        /*0584*/ 	.word	0x00038838
        /*0588*/ 	.short	0x0100
        /*058a*/ 	.byte	0x06
	.zero		1


	//   ....[6]....
        /*058c*/ 	.word	0x00000290
        /*0590*/ 	.word	0x000000ff
        /*0594*/ 	.word	0x00038848
        /*0598*/ 	.short	0x0100
        /*059a*/ 	.byte	0x06
	.zero		1


	//   ....[7]....
        /*059c*/ 	.word	0x000003c0
        /*05a0*/ 	.word	0x000000ff
        /*05a4*/ 	.word	0x00038850
        /*05a8*/ 	.short	0x0100
        /*05aa*/ 	.byte	0x08
	.zero		1


	//   ....[8]....
        /*05ac*/ 	.word	0x000003d0
        /*05b0*/ 	.word	0x000000ff
        /*05b4*/ 	.word	0x00038860
        /*05b8*/ 	.short	0x0100
        /*05ba*/ 	.byte	0x08
	.zero		1


	//   ....[9]....
        /*05bc*/ 	.word	0x000003e0
        /*05c0*/ 	.word	0x000000ff
        /*05c4*/ 	.word	0x00038858
        /*05c8*/ 	.short	0x0100
        /*05ca*/ 	.byte	0x08
	.zero		1


	//   ....[10]....
        /*05cc*/ 	.word	0x000003f0
        /*05d0*/ 	.word	0x000000ff
        /*05d4*/ 	.word	0x00038868
        /*05d8*/ 	.short	0x0100
        /*05da*/ 	.byte	0x08
	.zero		1


	//   ....[11]....
        /*05dc*/ 	.word	0x000004e0
        /*05e0*/ 	.word	0x000000ff
        /*05e4*/ 	.word	0x00038870
        /*05e8*/ 	.short	0x0100
        /*05ea*/ 	.byte	0x06
	.zero		1


	//   ....[12]....
        /*05ec*/ 	.word	0x000004f0
        /*05f0*/ 	.word	0x000000ff
        /*05f4*/ 	.word	0x00038880
        /*05f8*/ 	.short	0x0100
        /*05fa*/ 	.byte	0x06
	.zero		1


	//   ....[13]....
        /*05fc*/ 	.word	0x00000500
        /*0600*/ 	.word	0x000000ff
        /*0604*/ 	.word	0x00038878
        /*0608*/ 	.short	0x0100
        /*060a*/ 	.byte	0x06
	.zero		1


	//   ....[14]....
        /*060c*/ 	.word	0x00000510
        /*0610*/ 	.word	0x000000ff
        /*0614*/ 	.word	0x00038888
        /*0618*/ 	.short	0x0100
        /*061a*/ 	.byte	0x06
	.zero		1


	//   ....[15]....
        /*061c*/ 	.word	0x00000640
        /*0620*/ 	.word	0x000000ff
        /*0624*/ 	.word	0x00038890
        /*0628*/ 	.short	0x0100
        /*062a*/ 	.byte	0x08
	.zero		1


	//   ....[16]....
        /*062c*/ 	.word	0x00000650
        /*0630*/ 	.word	0x000000ff
        /*0634*/ 	.word	0x000388a0
        /*0638*/ 	.short	0x0100
        /*063a*/ 	.byte	0x08
	.zero		1


	//   ....[17]....
        /*063c*/ 	.word	0x00000660
        /*0640*/ 	.word	0x000000ff
        /*0644*/ 	.word	0x00038898
        /*0648*/ 	.short	0x0100
        /*064a*/ 	.byte	0x08
	.zero		1


	//   ....[18]....
        /*064c*/ 	.word	0x00000670
        /*0650*/ 	.word	0x000000ff
        /*0654*/ 	.word	0x000388a8
        /*0658*/ 	.short	0x0100
        /*065a*/ 	.byte	0x08
	.zero		1


	//   ....[19]....
        /*065c*/ 	.word	0x000007b0
        /*0660*/ 	.word	0x000000ff
        /*0664*/ 	.word	0x000388b0
        /*0668*/ 	.short	0x0100
        /*066a*/ 	.byte	0x08
	.zero		1


	//   ....[20]....
        /*066c*/ 	.word	0x000007c0
        /*0670*/ 	.word	0x000000ff
        /*0674*/ 	.word	0x000388c0
        /*0678*/ 	.short	0x0100
        /*067a*/ 	.byte	0x08
	.zero		1


	//   ....[21]....
        /*067c*/ 	.word	0x000007d0
        /*0680*/ 	.word	0x000000ff
        /*0684*/ 	.word	0x000388b8
        /*0688*/ 	.short	0x0100
        /*068a*/ 	.byte	0x08
	.zero		1


	//   ....[22]....
        /*068c*/ 	.word	0x000007e0
        /*0690*/ 	.word	0x000000ff
        /*0694*/ 	.word	0x000388c8
        /*0698*/ 	.short	0x0100
        /*069a*/ 	.byte	0x08
	.zero		1


	//   ....[23]....
        /*069c*/ 	.word	0x00001820
        /*06a0*/ 	.word	0x00000004
        /*06a4*/ 	.word	0x00000000
        /*06a8*/ 	.short	0x0101
        /*06aa*/ 	.byte	0x3f
	.zero		1


	//   ....[24]....
        /*06ac*/ 	.word	0x00002300
        /*06b0*/ 	.word	0x00000004
        /*06b4*/ 	.word	0x00000000
        /*06b8*/ 	.short	0x0101
        /*06ba*/ 	.byte	0x3f
	.zero		1


	//   ....[25]....
        /*06bc*/ 	.word	0x000035f0
        /*06c0*/ 	.word	0x000000c6
        /*06c4*/ 	.word	0x00038800
        /*06c8*/ 	.short	0x010a
        /*06ca*/ 	.byte	0x3f
	.zero		1


	//   ....[26]....
        /*06cc*/ 	.word	0x000037a0
        /*06d0*/ 	.word	0x000000c6
        /*06d4*/ 	.word	0x00038830
        /*06d8*/ 	.short	0x010a
        /*06da*/ 	.byte	0x3f
	.zero		1


	//   ....[27]....
        /*06dc*/ 	.word	0x000037e0
        /*06e0*/ 	.word	0x000000c6
        /*06e4*/ 	.word	0x00038830
        /*06e8*/ 	.short	0x010a
        /*06ea*/ 	.byte	0x3f
	.zero		1


	//   ....[28]....
        /*06ec*/ 	.word	0x00003bf0
        /*06f0*/ 	.word	0x000000c6
        /*06f4*/ 	.word	0x00038810
        /*06f8*/ 	.short	0x010a
        /*06fa*/ 	.byte	0x3f
	.zero		1


	//   ....[29]....
        /*06fc*/ 	.word	0x00003c30
        /*0700*/ 	.word	0x000000c6
        /*0704*/ 	.word	0x00038850
        /*0708*/ 	.short	0x010a
        /*070a*/ 	.byte	0x3f
	.zero		1


	//   ....[30]....
        /*070c*/ 	.word	0x00003cf0
        /*0710*/ 	.word	0x000000c6
        /*0714*/ 	.word	0x00038850
        /*0718*/ 	.short	0x010a
        /*071a*/ 	.byte	0x3f
	.zero		1


	//   ....[31]....
        /*071c*/ 	.word	0x000060b0
        /*0720*/ 	.word	0x00000018
        /*0724*/ 	.word	0x00000000
        /*0728*/ 	.short	0x0101
        /*072a*/ 	.byte	0x3f
	.zero		1


	//   ....[32]....
        /*072c*/ 	.word	0x00006770
        /*0730*/ 	.word	0x00000098
        /*0734*/ 	.word	0x00000000
        /*0738*/ 	.short	0x0101
        /*073a*/ 	.byte	0x3f
	.zero		1


	//   ....[33]....
        /*073c*/ 	.word	0x00006910
        /*0740*/ 	.word	0x000000c9
        /*0744*/ 	.word	0x00038830
        /*0748*/ 	.short	0x010a
        /*074a*/ 	.byte	0x3f
	.zero		1


	//   ....[34]....
        /*074c*/ 	.word	0x00006960
        /*0750*/ 	.word	0x000000c9
        /*0754*/ 	.word	0x00038830
        /*0758*/ 	.short	0x010a
        /*075a*/ 	.byte	0x3f
	.zero		1


	//   ....[35]....
        /*075c*/ 	.word	0x00006c90
        /*0760*/ 	.word	0x000000c9
        /*0764*/ 	.word	0x00038850
        /*0768*/ 	.short	0x010a
        /*076a*/ 	.byte	0x3f
	.zero		1


	//   ....[36]....
        /*076c*/ 	.word	0x00006ce0
        /*0770*/ 	.word	0x000000c9
        /*0774*/ 	.word	0x00038850
        /*0778*/ 	.short	0x010a
        /*077a*/ 	.byte	0x3f
	.zero		1


	//   ....[37]....
        /*077c*/ 	.word	0x00008b60
        /*0780*/ 	.word	0x00000098
        /*0784*/ 	.word	0x00000000
        /*0788*/ 	.short	0x0101
        /*078a*/ 	.byte	0x3f
	.zero		1


	//   ....[38]....
        /*078c*/ 	.word	0x00009b20
        /*0790*/ 	.word	0x00000098
        /*0794*/ 	.word	0x00000000
        /*0798*/ 	.short	0x0101
        /*079a*/ 	.byte	0x3f
	.zero		1


	//   ....[39]....
        /*079c*/ 	.word	0x00009c50
        /*07a0*/ 	.word	0x000000c3
        /*07a4*/ 	.word	0x00038830
        /*07a8*/ 	.short	0x010a
        /*07aa*/ 	.byte	0x3f
	.zero		1


	//   ....[40]....
        /*07ac*/ 	.word	0x00009ca0
        /*07b0*/ 	.word	0x000000c3
        /*07b4*/ 	.word	0x00038830
        /*07b8*/ 	.short	0x010a
        /*07ba*/ 	.byte	0x3f
	.zero		1


	//   ....[41]....
        /*07bc*/ 	.word	0x00009ed0
        /*07c0*/ 	.word	0x000000c3
        /*07c4*/ 	.word	0x00038850
        /*07c8*/ 	.short	0x010a
        /*07ca*/ 	.byte	0x3f
	.zero		1


	//   ....[42]....
        /*07cc*/ 	.word	0x00009f20
        /*07d0*/ 	.word	0x000000c3
        /*07d4*/ 	.word	0x00038850
        /*07d8*/ 	.short	0x010a
        /*07da*/ 	.byte	0x3f
	.zero		1


	//   ....[43]....
        /*07dc*/ 	.word	0x0000bad0
        /*07e0*/ 	.word	0x0000009a
        /*07e4*/ 	.word	0x00000000
        /*07e8*/ 	.short	0x0101
        /*07ea*/ 	.byte	0x3f
	.zero		1


	//   ....[44]....
        /*07ec*/ 	.word	0x0000c6b0
        /*07f0*/ 	.word	0x00000098
        /*07f4*/ 	.word	0x00000000
        /*07f8*/ 	.short	0x0101
        /*07fa*/ 	.byte	0x3f
	.zero		1


	//   ....[45]....
        /*07fc*/ 	.word	0x0000d240
        /*0800*/ 	.word	0x000000ff
        /*0804*/ 	.word	0x00000000
        /*0808*/ 	.short	0x0101
        /*080a*/ 	.byte	0x04
	.zero		1


	//   ....[46]....
        /*080c*/ 	.word	0x00010ab0
        /*0810*/ 	.word	0x000000ff
        /*0814*/ 	.word	0x00038840
        /*0818*/ 	.short	0x010a
        /*081a*/ 	.byte	0x2c
	.zero		1


	//   ....[47]....
        /*081c*/ 	.word	0x00010ef0
        /*0820*/ 	.word	0x000000ff
        /*0824*/ 	.word	0x00038830
        /*0828*/ 	.short	0x0107
        /*082a*/ 	.byte	0x2c
	.zero		1


	//   ....[48]....
        /*082c*/ 	.word	0x00010f60
        /*0830*/ 	.word	0x000000ff
        /*0834*/ 	.word	0x00038830
        /*0838*/ 	.short	0x0101
        /*083a*/ 	.byte	0x2c
	.zero		1


	//   ....[49]....
        /*083c*/ 	.word	0x00011750
        /*0840*/ 	.word	0x000000ff
        /*0844*/ 	.word	0x00038800
        /*0848*/ 	.short	0x0107
        /*084a*/ 	.byte	0x2c
	.zero		1


	//   ....[50]....
        /*084c*/ 	.word	0x000117a0
        /*0850*/ 	.word	0x000000ff
        /*0854*/ 	.word	0x00038800
        /*0858*/ 	.short	0x0101
        /*085a*/ 	.byte	0x2c
	.zero		1


	//   ....[51]....
        /*085c*/ 	.word	0x000123b0
        /*0860*/ 	.word	0x000000ff
        /*0864*/ 	.word	0x00038810
        /*0868*/ 	.short	0x0107
        /*086a*/ 	.byte	0x2c
	.zero		1


	//   ....[52]....
        /*086c*/ 	.word	0x00012410
        /*0870*/ 	.word	0x000000ff
        /*0874*/ 	.word	0x00038810
        /*0878*/ 	.short	0x0101
        /*087a*/ 	.byte	0x2c
	.zero		1


	//   ....[53]....
        /*087c*/ 	.word	0x00012420
        /*0880*/ 	.word	0x000000ff
        /*0884*/ 	.word	0x00038820
        /*0888*/ 	.short	0x010a
        /*088a*/ 	.byte	0x2c
	.zero		1


	//   ....[54]....
        /*088c*/ 	.word	0x00012470
        /*0890*/ 	.word	0x000000ff
        /*0894*/ 	.word	0x00038860
        /*0898*/ 	.short	0x010a
        /*089a*/ 	.byte	0x2c
	.zero		1


	//   ....[55]....
        /*089c*/ 	.word	0x00012c90
        /*08a0*/ 	.word	0x000000ff
        /*08a4*/ 	.word	0x00038850
        /*08a8*/ 	.short	0x0107
        /*08aa*/ 	.byte	0x2c
	.zero		1


	//   ....[56]....
        /*08ac*/ 	.word	0x00012d10
        /*08b0*/ 	.word	0x000000ff
        /*08b4*/ 	.word	0x00038850
        /*08b8*/ 	.short	0x0101
        /*08ba*/ 	.byte	0x2c
	.zero		1


	//   ....[57]....
        /*08bc*/ 	.word	0x000130a0
        /*08c0*/ 	.word	0x0000000a
        /*08c4*/ 	.word	0x00038840
        /*08c8*/ 	.short	0x010a
        /*08ca*/ 	.byte	0x3f
	.zero		1


	//   ....[58]....
        /*08cc*/ 	.word	0x00013430
        /*08d0*/ 	.word	0x0000000a
        /*08d4*/ 	.word	0x00038830
        /*08d8*/ 	.short	0x0107
        /*08da*/ 	.byte	0x3f
	.zero		1


	//   ....[59]....
        /*08dc*/ 	.word	0x000134e0
        /*08e0*/ 	.word	0x0000000a
        /*08e4*/ 	.word	0x00038830
        /*08e8*/ 	.short	0x0101
        /*08ea*/ 	.byte	0x3f
	.zero		1


	//   ....[60]....
        /*08ec*/ 	.word	0x00013510
        /*08f0*/ 	.word	0x0000000a
        /*08f4*/ 	.word	0x00038860
        /*08f8*/ 	.short	0x010a
        /*08fa*/ 	.byte	0x3f
	.zero		1


	//   ....[61]....
        /*08fc*/ 	.word	0x00013b50
        /*0900*/ 	.word	0x0000000a
        /*0904*/ 	.word	0x00038850
        /*0908*/ 	.short	0x0107
        /*090a*/ 	.byte	0x3f
	.zero		1


	//   ....[62]....
        /*090c*/ 	.word	0x00013c10
        /*0910*/ 	.word	0x0000000a
        /*0914*/ 	.word	0x00038850
        /*0918*/ 	.short	0x0101
        /*091a*/ 	.byte	0x3f
	.zero		1


	//   ....[63]....
        /*091c*/ 	.word	0x00013d00
        /*0920*/ 	.word	0x00000005
        /*0924*/ 	.word	0x00038820
        /*0928*/ 	.short	0x010a
        /*092a*/ 	.byte	0x3f
	.zero		1


	//   ....[64]....
        /*092c*/ 	.word	0x00013e90
        /*0930*/ 	.word	0x00000003
        /*0934*/ 	.word	0x00038840
        /*0938*/ 	.short	0x010a
        /*093a*/ 	.byte	0x3f
	.zero		1


	//   ....[65]....
        /*093c*/ 	.word	0x00013f30
        /*0940*/ 	.word	0x00000005
        /*0944*/ 	.word	0x00038840
        /*0948*/ 	.short	0x010a
        /*094a*/ 	.byte	0x3f
	.zero		1


	//   ....[66]....
        /*094c*/ 	.word	0x00013f70
        /*0950*/ 	.word	0x00000003
        /*0954*/ 	.word	0x00038860
        /*0958*/ 	.short	0x010a
        /*095a*/ 	.byte	0x3f
	.zero		1


	//   ....[67]....
        /*095c*/ 	.word	0x00013fb0
        /*0960*/ 	.word	0x00000005
        /*0964*/ 	.word	0x00038860
        /*0968*/ 	.short	0x010a
        /*096a*/ 	.byte	0x3f
	.zero		1


	//   ....[68]....
        /*096c*/ 	.word	0x00014010
        /*0970*/ 	.word	0x000000c6
        /*0974*/ 	.word	0x00038800
        /*0978*/ 	.short	0x010a
        /*097a*/ 	.byte	0x3f
	.zero		1


	//   ....[69]....
        /*097c*/ 	.word	0x00014060
        /*0980*/ 	.word	0x000000c6
        /*0984*/ 	.word	0x00038830
        /*0988*/ 	.short	0x010a
        /*098a*/ 	.byte	0x3f
	.zero		1


	//   ....[70]....
        /*098c*/ 	.word	0x000140b0
        /*0990*/ 	.word	0x000000c6
        /*0994*/ 	.word	0x00038810
        /*0998*/ 	.short	0x010a
        /*099a*/ 	.byte	0x3f
	.zero		1


	//   ....[71]....
        /*099c*/ 	.word	0x00014100
        /*09a0*/ 	.word	0x000000c6
        /*09a4*/ 	.word	0x00038850
        /*09a8*/ 	.short	0x010a
        /*09aa*/ 	.byte	0x3f
	.zero		1


	//   ....[72]....
        /*09ac*/ 	.word	0x00014150
        /*09b0*/ 	.word	0x000000c9
        /*09b4*/ 	.word	0x00038830
        /*09b8*/ 	.short	0x010a
        /*09ba*/ 	.byte	0x3f
	.zero		1


	//   ....[73]....
        /*09bc*/ 	.word	0x000141a0
        /*09c0*/ 	.word	0x000000c9
        /*09c4*/ 	.word	0x00038850
        /*09c8*/ 	.short	0x010a
        /*09ca*/ 	.byte	0x3f
	.zero		1


	//   ....[74]....
        /*09cc*/ 	.word	0x000141f0
        /*09d0*/ 	.word	0x000000c3
        /*09d4*/ 	.word	0x00038830
        /*09d8*/ 	.short	0x010a
        /*09da*/ 	.byte	0x3f
	.zero		1


	//   ....[75]....
        /*09dc*/ 	.word	0x00014240
        /*09e0*/ 	.word	0x000000c3
        /*09e4*/ 	.word	0x00038850
        /*09e8*/ 	.short	0x010a
        /*09ea*/ 	.byte	0x3f
	.zero		1


	//   ....[76]....
        /*09ec*/ 	.word	0x00014320
        /*09f0*/ 	.word	0x00000003
        /*09f4*/ 	.word	0x00038840
        /*09f8*/ 	.short	0x010a
        /*09fa*/ 	.byte	0x3f
	.zero		1


	//   ....[77]....
        /*09fc*/ 	.word	0x00015690
        /*0a00*/ 	.word	0x00000003
        /*0a04*/ 	.word	0x00038820
        /*0a08*/ 	.short	0x010a
        /*0a0a*/ 	.byte	0x3f
	.zero		1


	//   ....[78]....
        /*0a0c*/ 	.word	0x000156f0
        /*0a10*/ 	.word	0x00000003
        /*0a14*/ 	.word	0x00038860
        /*0a18*/ 	.short	0x010a
        /*0a1a*/ 	.byte	0x3f
	.zero		1


	//   ....[79]....
        /*0a1c*/ 	.word	0x00015f80
        /*0a20*/ 	.word	0x0000000a
        /*0a24*/ 	.word	0x00038840
        /*0a28*/ 	.short	0x010a
        /*0a2a*/ 	.byte	0x3f
	.zero		1


	//   ....[80]....
        /*0a2c*/ 	.word	0x00016400
        /*0a30*/ 	.word	0x0000000a
        /*0a34*/ 	.word	0x00038860
        /*0a38*/ 	.short	0x010a
        /*0a3a*/ 	.byte	0x3f
	.zero		1


	//   ....[81]....
        /*0a3c*/ 	.word	0x00016b60
        /*0a40*/ 	.word	0x00000005
        /*0a44*/ 	.word	0x00038820
        /*0a48*/ 	.short	0x010a
        /*0a4a*/ 	.byte	0x3f
	.zero		1


	//   ....[82]....
        /*0a4c*/ 	.word	0x00016d00
        /*0a50*/ 	.word	0x00000003
        /*0a54*/ 	.word	0x00038840
        /*0a58*/ 	.short	0x010a
        /*0a5a*/ 	.byte	0x3f
	.zero		1


	//   ....[83]....
        /*0a5c*/ 	.word	0x00016d50
        /*0a60*/ 	.word	0x00000005
        /*0a64*/ 	.word	0x00038840
        /*0a68*/ 	.short	0x010a
        /*0a6a*/ 	.byte	0x3f
	.zero		1


	//   ....[84]....
        /*0a6c*/ 	.word	0x00016da0
        /*0a70*/ 	.word	0x00000003
        /*0a74*/ 	.word	0x00038860
        /*0a78*/ 	.short	0x010a
        /*0a7a*/ 	.byte	0x3f
	.zero		1


	//----- nvinfo : EIATTR_NUM_MBARRIERS
	.align		4
.L_964:
        /*0a7c*/ 	.byte	0x03, 0x38
        /*0a7e*/ 	.short	0x0017


	//----- nvinfo : EIATTR_EXIT_INSTR_OFFSETS
	.align		4
        /*0a80*/ 	.byte	0x04, 0x1c
        /*0a82*/ 	.short	(.L_966 - .L_965)


	//   ....[0]....
.L_965:
        /*0a84*/ 	.word	0x00014000


	//----- nvinfo : EIATTR_MAX_THREADS
	.align		4
.L_966:
        /*0a88*/ 	.byte	0x04, 0x05
        /*0a8a*/ 	.short	(.L_968 - .L_967)
.L_967:
        /*0a8c*/ 	.word	0x00000180
        /*0a90*/ 	.word	0x00000001
        /*0a94*/ 	.word	0x00000001


	//----- nvinfo : EIATTR_CRS_STACK_SIZE
	.align		4
.L_968:
        /*0a98*/ 	.byte	0x04, 0x1e
        /*0a9a*/ 	.short	(.L_970 - .L_969)
.L_969:
        /*0a9c*/ 	.word	0x00000000


	//----- nvinfo : EIATTR_CBANK_PARAM_SIZE
	.align		4
.L_970:
        /*0aa0*/ 	.byte	0x03, 0x19
        /*0aa2*/ 	.short	0x0b70


	//----- nvinfo : EIATTR_PARAM_CBANK
	.align		4
        /*0aa4*/ 	.byte	0x04, 0x0a
        /*0aa6*/ 	.short	(.L_972 - .L_971)
	.align		4
.L_971:
        /*0aa8*/ 	.word	index@(.nv.constant0._ZN7cutlass13device_kernelIN5flash11enable_sm90INS1_16FlashAttnFwdSm90INS1_25CollectiveMainloopFwdSm90ILi2EN4cute5tupleIJNS5_1CILi1EEES8_S8_EEENS6_IJNS7_ILi64EEESA_SA_EEELi512ENS_6half_tEfNS_4arch4Sm90ELb1ELb0ELb0ELb0ELb1ELb0ELb1ELb0ELb0ELb1ELb1ELb0EEENS1_21CollectiveEpilogueFwdINS6_IJSA_NS7_ILi512EEESA_EEES9_SC_SE_Li256ELb0ELb1ELb1ELb0EEENS1_19SingleTileSchedulerILb0ELb1ELb1ELi64EEEEEEEEEvNT_6ParamsE)
        /*0aac*/ 	.short	0x0210
        /*0aae*/ 	.short	0x0b70


	//----- nvinfo : EIATTR_SW_WAR
	.align		4
.L_972:
        /*0ab0*/ 	.byte	0x04, 0x36
        /*0ab2*/ 	.short	(.L_974 - .L_973)
.L_973:
        /*0ab4*/ 	.word	0x00000008
.L_974:


//--------------------- .nv.info._ZN7cutlass13device_kernelIN5flash11enable_sm90INS1_16FlashAttnFwdSm90INS1_25CollectiveMainloopFwdSm90ILi2EN4cute5tupleIJNS5_1CILi1EEES8_S8_EEENS6_IJNS7_ILi64EEESA_SA_EEELi512ENS_6half_tEfNS_4arch4Sm90ELb1ELb0ELb0ELb1ELb1ELb0ELb0ELb0ELb0ELb1ELb1ELb0EEENS1_21CollectiveEpilogueFwdINS6_IJSA_NS7_ILi512EEESA_EEES9_SC_SE_Li256ELb1ELb1ELb1ELb0EEENS1_36VarlenDynamicPersistentTileSchedulerILi64ELi64ELi256ELi128ELb1ELb1ELb1ELb1ELb1ELb1EEEEEEEEEvNT_6ParamsE --------------------------
	.section	.nv.info._ZN7cutlass13device_kernelIN5flash11enable_sm90INS1_16FlashAttnFwdSm90INS1_25CollectiveMainloopFwdSm90ILi2EN4cute5tupleIJNS5_1CILi1EEES8_S8_EEENS6_IJNS7_ILi64EEESA_SA_EEELi512ENS_6half_tEfNS_4arch4Sm90ELb1ELb0ELb0ELb1ELb1ELb0ELb0ELb0ELb0ELb1ELb1ELb0EEENS1_21CollectiveEpilogueFwdINS6_IJSA_NS7_ILi512EEESA_EEES9_SC_SE_Li256ELb1ELb1ELb1ELb0EEENS1_36VarlenDynamicPersistentTileSchedulerILi64ELi64ELi256ELi128ELb1ELb1ELb1ELb1ELb1ELb1EEEEEEEEEvNT_6ParamsE,"",@"SHT_CUDA_INFO"
	.sectionflags	@""
	.align	4


	//----- nvinfo : EIATTR_CUDA_API_VERSION
	.align		4
        /*0000*/ 	.byte	0x04, 0x37
        /*0002*/ 	.short	(.L_976 - .L_975)
.L_975:
        /*0004*/ 	.word	0x00000082


	//----- nvinfo : EIATTR_KPARAM_INFO
	.align		4
.L_976:
        /*0008*/ 	.byte	0x04, 0x17
        /*000a*/ 	.short	(.L_978 - .L_977)
.L_977:
        /*000c*/ 	.word	0x00000000
        /*0010*/ 	.short	0x0000
        /*0012*/ 	.short	0x0070
        /*0014*/ 	.byte	0x00, 0xf0, 0x01, 0x2a


	//----- nvinfo : EIATTR_SPARSE_MMA_MASK
	.align		4
.L_978:
        /*0018*/ 	.byte	0x03, 0x50
        /*001a*/ 	.short	0x0000


	//----- nvinfo : EIATTR_MAXREG_COUNT
	.align		4
        /*001c*/ 	.byte	0x03, 0x1b
        /*001e*/ 	.short	0x00a8


	//----- nvinfo : EIATTR_NUM_BARRIERS
	.align		4
        /*0020*/ 	.byte	0x02, 0x4c
        /*0022*/ 	.byte	0x10
	.zero		1


	//----- nvinfo : EIATTR_EXTERNS
	.align		4
        /*0024*/ 	.byte	0x04, 0x0f
        /*0026*/ 	.short	(.L_980 - .L_979)


	//   ....[0]....
	.align		4
.L_979:
        /*0028*/ 	.word	index@(__assertfail)


	//----- nvinfo : EIATTR_ANNOTATIONS
	.align		4
.L_980:
        /*002c*/ 	.byte	0x04, 0x55
        /*002e*/ 	.short	(.L_982 - .L_981)


	//   ....[0]....
.L_981:
        /* <DEDUP_REMOVED lines=20> */


	//----- nvinfo : EIATTR_MERCURY_ISA_VERSION
	.align		4
.L_982:
        /*0158*/ 	.byte	0x03, 0x5f
        /*015a*/ 	.short	0x0101


	//----- nvinfo : EIATTR_UNUSED_LOAD_BYTE_OFFSET
	.align		4
        /*015c*/ 	.byte	0x04, 0x44
        /*015e*/ 	.short	(.L_984 - .L_983)


	//   ....[0]....
.L_983:
        /*0160*/ 	.word	0x00000940
        /*0164*/ 	.word	0x0000fff0


	//   ....[1]....
        /*0168*/ 	.word	0x00009d40
        /*016c*/ 	.word	0x0000fff0


	//----- nvinfo : EIATTR_INT_WARP_WIDE_INSTR_OFFSETS
	.align		4
.L_984:
        /*0170*/ 	.byte	0x04, 0x31
        /*0172*/ 	.short	(.L_986 - .L_985)


	//   ....[0]....
.L_985:
        /*0174*/ 	.word	0x000000c0


	//   ....[1]....
        /*0178*/ 	.word	0x000000d0


	//   ....[2]....
        /*017c*/ 	.word	0x00000170


	//   ....[3]....
        /*0180*/ 	.word	0x000101a0


	//   ....[4]....
        /*0184*/ 	.word	0x00010230


	//   ....[5]....
        /*0188*/ 	.word	0x00013600


	//   ....[6]....
        /*018c*/ 	.word	0x00013690


	//----- nvinfo : EIATTR_COOP_GROUP_MASK_REGIDS
	.align		4
.L_986:
        /*0190*/ 	.byte	0x04, 0x29
        /*0192*/ 	.short	(.L_988 - .L_987)


	//   ....[0]....
.L_987:
        /*0194*/ 	.word	0xffffffff


	//   ....[1]....
        /*0198*/ 	.word	0xffffffff


	//   ....[2]....
        /*019c*/ 	.word	0xffffffff


	//   ....[3]....
        /*01a0*/ 	.word	0xffffffff


	//   ....[4]....
        /*01a4*/ 	.word	0xffffffff


	//   ....[5]....
        /*01a8*/ 	.word	0xffffffff


	//   ....[6]....
        /*01ac*/ 	.word	0xffffffff


	//   ....[7]....
        /*01b0*/ 	.word	0xffffffff


	//   ....[8]....
        /*01b4*/ 	.word	0xffffffff


	//   ....[9]....
        /*01b8*/ 	.word	0xffffffff


	//   ....[10]....
        /*01bc*/ 	.word	0xffffffff


	//   ....[11]....
        /*01c0*/ 	.word	0xffffffff


	//   ....[12]....
        /*01c4*/ 	.word	0xffffffff


	//   ....[13]....
        /*01c8*/ 	.word	0xffffffff


	//   ....[14]....
        /*01cc*/ 	.word	0xffffffff


	//   ....[15]....
        /*01d0*/ 	.word	0xffffffff


	//   ....[16]....
        /*01d4*/ 	.word	0xffffffff


	//   ....[17]....
        /*01d8*/ 	.word	0xffffffff


	//   ....[18]....
        /*01dc*/ 	.word	0xffffffff


	//   ....[19]....
        /*01e0*/ 	.word	0xffffffff


	//   ....[20]....
        /*01e4*/ 	.word	0xffffffff


	//   ....[21]....
        /*01e8*/ 	.word	0xffffffff


	//   ....[22]....
        /*01ec*/ 	.word	0xffffffff


	//   ....[23]....
        /*01f0*/ 	.word	0xffffffff


	//   ....[24]....
        /*01f4*/ 	.word	0xffffffff


	//   ....[25]....
        /*01f8*/ 	.word	0xffffffff


	//   ....[26]....
        /*01fc*/ 	.word	0xffffffff


	//   ....[27]....
        /*0200*/ 	.word	0xffffffff


	//   ....[28]....
        /*0204*/ 	.word	0xffffffff


	//   ....[29]....
        /*0208*/ 	.word	0xffffffff


	//   ....[30]....
        /*020c*/ 	.word	0xffffffff


	//   ....[31]....
        /*0210*/ 	.word	0xffffffff


	//   ....[32]....
        /*0214*/ 	.word	0xffffffff


	//   ....[33]....
        /*0218*/ 	.word	0xffffffff


	//   ....[34]....
        /*021c*/ 	.word	0xffffffff


	//   ....[35]....
        /*0220*/ 	.word	0xffffffff


	//   ....[36]....
        /*0224*/ 	.word	0xffffffff


	//   ....[37]....
        /*0228*/ 	.word	0xffffffff


	//   ....[38]....
        /*022c*/ 	.word	0xffffffff


	//   ....[39]....
        /*0230*/ 	.word	0xffffffff


	//   ....[40]....
        /*0234*/ 	.word	0xffffffff


	//   ....[41]....
        /*0238*/ 	.word	0xffffffff


	//   ....[42]....
        /*023c*/ 	.word	0xffffffff


	//   ....[43]....
        /*0240*/ 	.word	0xffffffff


	//   ....[44]....
        /*0244*/ 	.word	0xffffffff


	//   ....[45]....
        /*0248*/ 	.word	0xffffffff


	//   ....[46]....
        /*024c*/ 	.word	0xffffffff


	//   ....[47]....
        /*0250*/ 	.word	0xffffffff


	//   ....[48]....
        /*0254*/ 	.word	0xffffffff


	//   ....[49]....
        /*0258*/ 	.word	0xffffffff


	//   ....[50]....
        /*025c*/ 	.word	0xffffffff


	//   ....[51]....
        /*0260*/ 	.word	0xffffffff


	//   ....[52]....
        /*0264*/ 	.word	0xffffffff


	//   ....[53]....
        /*0268*/ 	.word	0xffffffff


	//   ....[54]....
        /*026c*/ 	.word	0xffffffff


	//   ....[55]....
        /*0270*/ 	.word	0xffffffff


	//   ....[56]....
        /*0274*/ 	.word	0xffffffff


	//   ....[57]....
        /*0278*/ 	.word	0xffffffff


	//   ....[58]....
        /*027c*/ 	.word	0xffffffff


	//   ....[59]....
        /*0280*/ 	.word	0xffffffff


	//   ....[60]....
        /*0284*/ 	.word	0xffffffff


	//   ....[61]....
        /*0288*/ 	.word	0xffffffff


	//   ....[62]....
        /*028c*/ 	.word	0xffffffff


	//   ....[63]....
        /*0290*/ 	.word	0xffffffff


	//   ....[64]....
        /*0294*/ 	.word	0xffffffff


	//   ....[65]....
        /*0298*/ 	.word	0xffffffff


	//   ....[66]....
        /*029c*/ 	.word	0xffffffff


	//   ....[67]....
        /*02a0*/ 	.word	0xffffffff


	//   ....[68]....
        /*02a4*/ 	.word	0xffffffff


	//   ....[69]....
        /*02a8*/ 	.word	0xffffffff


	//   ....[70]....
        /*02ac*/ 	.word	0xffffffff


	//   ....[71]....
        /*02b0*/ 	.word	0xffffffff


	//   ....[72]....
        /*02b4*/ 	.word	0xffffffff


	//   ....[73]....
        /*02b8*/ 	.word	0xffffffff


	//   ....[74]....
        /*02bc*/ 	.word	0xffffffff


	//   ....[75]....
        /*02c0*/ 	.word	0xffffffff


	//   ....[76]....
        /*02c4*/ 	.word	0xffffffff


	//   ....[77]....
        /*02c8*/ 	.word	0xffffffff


	//   ....[78]....
        /*02cc*/ 	.word	0xffffffff


	//   ....[79]....
        /*02d0*/ 	.word	0xffffffff


	//   ....[80]....
        /*02d4*/ 	.word	0xffffffff


	//   ....[81]....
        /*02d8*/ 	.word	0xffffffff


	//   ....[82]....
        /*02dc*/ 	.word	0xffffffff


	//   ....[83]....
        /*02e0*/ 	.word	0xffffffff


	//   ....[84]....
        /*02e4*/ 	.word	0xffffffff


	//   ....[85]....
        /*02e8*/ 	.word	0xffffffff


	//   ....[86]....
        /*02ec*/ 	.word	0xffffffff


	//   ....[87]....
        /*02f0*/ 	.word	0xffffffff


	//   ....[88]....
        /*02f4*/ 	.word	0xffffffff


	//   ....[89]....
        /*02f8*/ 	.word	0xffffffff


	//   ....[90]....
        /*02fc*/ 	.word	0xffffffff


	//   ....[91]....
        /*0300*/ 	.word	0xffffffff


	//   ....[92]....
        /*0304*/ 	.word	0xffffffff


	//   ....[93]....
        /*0308*/ 	.word	0xffffffff


	//   ....[94]....
        /*030c*/ 	.word	0xffffffff


	//   ....[95]....
        /*0310*/ 	.word	0xffffffff


	//   ....[96]....
        /*0314*/ 	.word	0xffffffff


	//   ....[97]....
        /*0318*/ 	.word	0xffffffff


	//   ....[98]....
        /*031c*/ 	.word	0xffffffff


	//   ....[99]....
        /*0320*/ 	.word	0xffffffff


	//   ....[100]....
        /*0324*/ 	.word	0xffffffff


	//   ....[101]....
        /*0328*/ 	.word	0xffffffff


	//   ....[102]....
        /*032c*/ 	.word	0xffffffff


	//   ....[103]....
        /*0330*/ 	.word	0xffffffff


	//   ....[104]....
        /*0334*/ 	.word	0xffffffff


	//   ....[105]....
        /*0338*/ 	.word	0xffffffff


	//   ....[106]....
        /*033c*/ 	.word	0xffffffff


	//   ....[107]....
        /*0340*/ 	.word	0xffffffff


	//   ....[108]....
        /*0344*/ 	.word	0xffffffff


	//   ....[109]....
        /*0348*/ 	.word	0xffffffff


	//   ....[110]....
        /*034c*/ 	.word	0xffffffff


	//   ....[111]....
        /*0350*/ 	.word	0xffffffff


	//   ....[112]....
        /*0354*/ 	.word	0xffffffff


	//   ....[113]....
        /*0358*/ 	.word	0xffffffff


	//   ....[114]....
        /*035c*/ 	.word	0xffffffff


	//   ....[115]....
        /*0360*/ 	.word	0xffffffff


	//   ....[116]....
        /*0364*/ 	.word	0xffffffff


	//   ....[117]....
        /*0368*/ 	.word	0xffffffff


	//   ....[118]....
        /*036c*/ 	.word	0xffffffff


	//   ....[119]....
        /*0370*/ 	.word	0xffffffff


	//   ....[120]....
        /*0374*/ 	.word	0xffffffff


	//   ....[121]....
        /*0378*/ 	.word	0xffffffff


	//   ....[122]....
        /*037c*/ 	.word	0xffffffff


	//   ....[123]....
        /*0380*/ 	.word	0xffffffff


	//   ....[124]....
        /*0384*/ 	.word	0x0500000f


	//   ....[125]....
        /*0388*/ 	.word	0x0500000f


	//   ....[126]....
        /*038c*/ 	.word	0x0500000f


	//   ....[127]....
        /*0390*/ 	.word	0x0500000f


	//   ....[128]....
        /*0394*/ 	.word	0x0500000f


	//   ....[129]....
        /*0398*/ 	.word	0x0500000f


	//   ....[130]....
        /*039c*/ 	.word	0x0500000f


	//   ....[131]....
        /*03a0*/ 	.word	0x0500000f


	//   ....[132]....
        /*03a4*/ 	.word	0x0500000f


	//   ....[133]....
        /*03a8*/ 	.word	0x0500000f


	//   ....[134]....
        /*03ac*/ 	.word	0x0500000f


	//   ....[135]....
        /*03b0*/ 	.word	0x0500000f


	//   ....[136]....
        /*03b4*/ 	.word	0x0500000f


	//   ....[137]....
        /*03b8*/ 	.word	0x0500000f


	//   ....[138]....
        /*03bc*/ 	.word	0x0500000f


	//   ....[139]....
        /*03c0*/ 	.word	0x0500000f


	//   ....[140]....
        /*03c4*/ 	.word	0x0500000f


	//   ....[141]....
        /*03c8*/ 	.word	0x0500000f


	//   ....[142]....
        /*03cc*/ 	.word	0x0500000f


	//   ....[143]....
        /*03d0*/ 	.word	0x0500000f


	//   ....[144]....
        /*03d4*/ 	.word	0x0500000f


	//   ....[145]....
        /*03d8*/ 	.word	0x0500000f


	//   ....[146]....
        /*03dc*/ 	.word	0x0500000f


	//   ....[147]....
        /*03e0*/ 	.word	0x0500000f


	//   ....[148]....
        /*03e4*/ 	.word	0x0500000f


	//   ....[149]....
        /*03e8*/ 	.word	0x0500000f


	//   ....[150]....
        /*03ec*/ 	.word	0x0500000f


	//   ....[151]....
        /*03f0*/ 	.word	0x0500000f


	//   ....[152]....
        /*03f4*/ 	.word	0x0500000f


	//   ....[153]....
        /*03f8*/ 	.word	0x0500000f


	//   ....[154]....
        /*03fc*/ 	.word	0x0500000f


	//   ....[155]....
        /*0400*/ 	.word	0x0500000f


	//   ....[156]....
        /*0404*/ 	.word	0x0500000f


	//   ....[157]....
        /*0408*/ 	.word	0x0500000f


	//   ....[158]....
        /*040c*/ 	.word	0x0500000f


	//   ....[159]....
        /*0410*/ 	.word	0x0500000f


	//   ....[160]....
        /*0414*/ 	.word	0x0500000f


	//   ....[161]....
        /*0418*/ 	.word	0x0500000f


	//   ....[162]....
        /*041c*/ 	.word	0x0500000f


	//   ....[163]....
        /*0420*/ 	.word	0x0500000f


	//   ....[164]....
        /*0424*/ 	.word	0x0500000f


	//   ....[165]....
        /*0428*/ 	.word	0x0500000f


	//   ....[166]....
        /*042c*/ 	.word	0x0500000f


	//   ....[167]....
        /*0430*/ 	.word	0x0500000f


	//   ....[168]....
        /*0434*/ 	.word	0x0500000f


	//   ....[169]....
        /*0438*/ 	.word	0x0500000f


	//   ....[170]....
        /*043c*/ 	.word	0x0500000f


	//   ....[171]....
        /*0440*/ 	.word	0x0500000f


	//   ....[172]....
        /*0444*/ 	.word	0x0500000f


	//   ....[173]....
        /*0448*/ 	.word	0x0500000f


	//   ....[174]....
        /*044c*/ 	.word	0x0500000f


	//   ....[175]....
        /*0450*/ 	.word	0x0500000f


	//   ....[176]....
        /*0454*/ 	.word	0x0500000f


	//   ....[177]....
        /*0458*/ 	.word	0x0500000f


	//   ....[178]....
        /*045c*/ 	.word	0x0500000f


	//   ....[179]....
        /*0460*/ 	.word	0x0500000f


	//   ....[180]....
        /*0464*/ 	.word	0x0500000f


	//   ....[181]....
        /*0468*/ 	.word	0x0500000f


	//   ....[182]....
        /*046c*/ 	.word	0x0500000f


	//   ....[183]....
        /*0470*/ 	.word	0x0500000f


	//----- nvinfo : EIATTR_COOP_GROUP_INSTR_OFFSETS
	.align		4
.L_988:
        /*0474*/ 	.byte	0x04, 0x28
        /*0476*/ 	.short	(.L_990 - .L_989)


	//   ....[0]....
.L_989:
        /*0478*/ 	.word	0x00000070


	//   ....[1]....
        /*047c*/ 	.word	0x000000b0


	//   ....[2]....
        /*0480*/ 	.word	0x00000290


	//   ....[3]....
        /*0484*/ 	.word	0x000003f0


	//   ....[4]....
        /*0488*/ 	.word	0x00000510


	//   ....[5]....
        /*048c*/ 	.word	0x00000670


	//   ....[6]....
        /*0490*/ 	.word	0x00002050


	//   ....[7]....
        /*0494*/ 	.word	0x00004120


	//   ....[8]....
        /*0498*/ 	.word	0x000047b0


	//   ....[9]....
        /*049c*/ 	.word	0x000047e0


	//   ....[10]....
        /*04a0*/ 	.word	0x00004ba0


	//   ....[11]....
        /*04a4*/ 	.word	0x00004ca0


	//   ....[12]....
        /*04a8*/ 	.word	0x00004ed0


	//   ....[13]....
        /*04ac*/ 	.word	0x00005020


	//   ....[14]....
        /*04b0*/ 	.word	0x000058d0


	//   ....[15]....
        /*04b4*/ 	.word	0x00005df0


	//   ....[16]....
        /*04b8*/ 	.word	0x00005e00


	//   ....[17]....
        /*04bc*/ 	.word	0x000063a0


	//   ....[18]....
        /*04c0*/ 	.word	0x000063d0


	//   ....[19]....
        /*04c4*/ 	.word	0x000068c0


	//   ....[20]....
        /*04c8*/ 	.word	0x00006a90


	//   ....[21]....
        /*04cc*/ 	.word	0x00007850


	//   ....[22]....
        /*04d0*/ 	.word	0x00007d90


	//   ....[23]....
        /*04d4*/ 	.word	0x00007db0


	//   ....[24]....
        /*04d8*/ 	.word	0x000084e0


	//   ....[25]....
        /*04dc*/ 	.word	0x00008590


	//   ....[26]....
        /*04e0*/ 	.word	0x00009160


	//   ....[27]....
        /*04e4*/ 	.word	0x00009240


	//   ....[28]....
        /*04e8*/ 	.word	0x000092b0


	//   ....[29]....
        /*04ec*/ 	.word	0x000092d0


	//   ....[30]....
        /*04f0*/ 	.word	0x00009300


	//   ....[31]....
        /*04f4*/ 	.word	0x0000ab20


	//   ....[32]....
        /*04f8*/ 	.word	0x0000af10


	//   ....[33]....
        /*04fc*/ 	.word	0x0000af20


	//   ....[34]....
        /*0500*/ 	.word	0x0000af30


	//   ....[35]....
        /*0504*/ 	.word	0x0000af60


	//   ....[36]....
        /*0508*/ 	.word	0x0000bbd0


	//   ....[37]....
        /*050c*/ 	.word	0x0000bbf0


	//   ....[38]....
        /*0510*/ 	.word	0x0000bea0


	//   ....[39]....
        /*0514*/ 	.word	0x0000bec0


	//   ....[40]....
        /*0518*/ 	.word	0x0000c5d0


	//   ....[41]....
        /*051c*/ 	.word	0x0000c600


	//   ....[42]....
        /*0520*/ 	.word	0x0000ceb0


	//   ....[43]....
        /*0524*/ 	.word	0x0000ced0


	//   ....[44]....
        /*0528*/ 	.word	0x0000e290


	//   ....[45]....
        /*052c*/ 	.word	0x0000e2d0


	//   ....[46]....
        /*0530*/ 	.word	0x0000e510


	//   ....[47]....
        /*0534*/ 	.word	0x0000e530


	//   ....[48]....
        /*0538*/ 	.word	0x0000e7f0


	//   ....[49]....
        /*053c*/ 	.word	0x0000e9e0


	//   ....[50]....
        /*0540*/ 	.word	0x0000ea10


	//   ....[51]....
        /*0544*/ 	.word	0x0000ea40


	//   ....[52]....
        /*0548*/ 	.word	0x0000ea70


	//   ....[53]....
        /*054c*/ 	.word	0x0000eaa0


	//   ....[54]....
        /*0550*/ 	.word	0x0000ead0


	//   ....[55]....
        /*0554*/ 	.word	0x0000ec40


	//   ....[56]....
        /*0558*/ 	.word	0x0000ec70


	//   ....[57]....
        /*055c*/ 	.word	0x0000eca0


	//   ....[58]....
        /*0560*/ 	.word	0x0000ecd0


	//   ....[59]....
        /*0564*/ 	.word	0x0000ed00


	//   ....[60]....
        /*0568*/ 	.word	0x0000ed30


	//   ....[61]....
        /*056c*/ 	.word	0x0000edc0


	//   ....[62]....
        /*0570*/ 	.word	0x0000edf0


	//   ....[63]....
        /*0574*/ 	.word	0x0000ee00


	//   ....[64]....
        /*0578*/ 	.word	0x0000ee40


	//   ....[65]....
        /*057c*/ 	.word	0x00010f10


	//   ....[66]....
        /*0580*/ 	.word	0x00010f30


	//   ....[67]....
        /*0584*/ 	.word	0x00010fc0


	//   ....[68]....
        /*0588*/ 	.word	0x00010fe0


	//   ....[69]....
        /*058c*/ 	.word	0x00011060


	//   ....[70]....
        /*0590*/ 	.word	0x00011080


	//   ....[71]....
        /*0594*/ 	.word	0x00011090


	//   ....[72]....
        /*0598*/ 	.word	0x000110a0


	//   ....[73]....
        /*059c*/ 	.word	0x00011800


	//   ....[74]....
        /*05a0*/ 	.word	0x00011830


	//   ....[75]....
        /*05a4*/ 	.word	0x000118d0


	//   ....[76]....
        /*05a8*/ 	.word	0x000118f0


	//   ....[77]....
        /*05ac*/ 	.word	0x00011970


	//   ....[78]....
        /*05b0*/ 	.word	0x00011990


	//   ....[79]....
        /*05b4*/ 	.word	0x000119a0


	//   ....[80]....
        /*05b8*/ 	.word	0x000119b0


	//   ....[81]....
        /*05bc*/ 	.word	0x00011e30


	//   ....[82]....
        /*05c0*/ 	.word	0x00011ef0


	//   ....[83]....
        /*05c4*/ 	.word	0x00012040


	//   ....[84]....
        /*05c8*/ 	.word	0x00012080


	//   ....[85]....
        /*05cc*/ 	.word	0x00012090


	//   ....[86]....
        /*05d0*/ 	.word	0x000120a0


	//   ....[87]....
        /*05d4*/ 	.word	0x000121f0


	//   ....[88]....
        /*05d8*/ 	.word	0x00012340


	//   ....[89]....
        /*05dc*/ 	.word	0x00012b30


	//   ....[90]....
        /*05e0*/ 	.word	0x00012b50


	//   ....[91]....
        /*05e4*/ 	.word	0x00012ba0


	//   ....[92]....
        /*05e8*/ 	.word	0x00012bb0


	//   ....[93]....
        /*05ec*/ 	.word	0x00012bf0


	//   ....[94]....
        /*05f0*/ 	.word	0x00012c00


	//   ....[95]....
        /*05f4*/ 	.word	0x00012c10


	//   ....[96]....
        /*05f8*/ 	.word	0x00012c50


	//   ....[97]....
        /*05fc*/ 	.word	0x00012f50


	//   ....[98]....
        /*0600*/ 	.word	0x00012f90


	//   ....[99]....
        /*0604*/ 	.word	0x00012fb0


	//   ....[100]....
        /*0608*/ 	.word	0x00012fd0


	//   ....[101]....
        /*060c*/ 	.word	0x00013000


	//   ....[102]....
        /*0610*/ 	.word	0x00013020


	//   ....[103]....
        /*0614*/ 	.word	0x00013120


	//   ....[104]....
        /*0618*/ 	.word	0x00013270


	//   ....[105]....
        /*061c*/ 	.word	0x000138b0


	//   ....[106]....
        /*0620*/ 	.word	0x000138e0


	//   ....[107]....
        /*0624*/ 	.word	0x00013940


	//   ....[108]....
        /*0628*/ 	.word	0x00013970


	//   ....[109]....
        /*062c*/ 	.word	0x000139a0


	//   ....[110]....
        /*0630*/ 	.word	0x000139d0


	//   ....[111]....
        /*0634*/ 	.word	0x00013a00


	//   ....[112]....
        /*0638*/ 	.word	0x00013a30


	//   ....[113]....
        /*063c*/ 	.word	0x00013bd0


	//   ....[114]....
        /*0640*/ 	.word	0x00013c00


	//   ....[115]....
        /*0644*/ 	.word	0x00013c30


	//   ....[116]....
        /*0648*/ 	.word	0x00013c60


	//   ....[117]....
        /*064c*/ 	.word	0x00013c90


	//   ....[118]....
        /*0650*/ 	.word	0x00013cc0


	//   ....[119]....
        /*0654*/ 	.word	0x00013d80


	//   ....[120]....
        /*0658*/ 	.word	0x00013da0


	//   ....[121]....
        /*065c*/ 	.word	0x00013dc0


	//   ....[122]....
        /*0660*/ 	.word	0x00013e20


	//   ....[123]....
        /*0664*/ 	.word	0x00014840


	//   ....[124]....
        /*0668*/ 	.word	0x00014e90


	//   ....[125]....
        /*066c*/ 	.word	0x00014f80


	//   ....[126]....
        /*0670*/ 	.word	0x00015020


	//   ....[127]....
        /*0674*/ 	.word	0x00015080


	//   ....[128]....
        /*0678*/ 	.word	0x00015170


	//   ....[129]....
        /*067c*/ 	.word	0x000151e0


	//   ....[130]....
        /*0680*/ 	.word	0x000152d0


	//   ....[131]....
        /*0684*/ 	.word	0x00015340


	//   ....[132]....
        /*0688*/ 	.word	0x000153e0


	//   ....[133]....
        /*068c*/ 	.word	0x000154d0


	//   ....[134]....
        /*0690*/ 	.word	0x00015540


	//   ....[135]....
        /*0694*/ 	.word	0x000155a0


	//   ....[136]....
        /*0698*/ 	.word	0x00015690


	//   ....[137]....
        /*069c*/ 	.word	0x000156f0


	//   ....[138]....
        /*06a0*/ 	.word	0x000157f0


	//   ....[139]....
        /*06a4*/ 	.word	0x00015850


	//   ....[140]....
        /*06a8*/ 	.word	0x000158f0


	//   ....[141]....
        /*06ac*/ 	.word	0x00015a70


	//   ....[142]....
        /*06b0*/ 	.word	0x00015b70


	//   ....[143]....
        /*06b4*/ 	.word	0x00015df0


	//   ....[144]....
        /*06b8*/ 	.word	0x00015e40


	//   ....[145]....
        /*06bc*/ 	.word	0x00016010


	//   ....[146]....
        /*06c0*/ 	.word	0x00016060


	//   ....[147]....
        /*06c4*/ 	.word	0x00016230


	//   ....[148]....
        /*06c8*/ 	.word	0x00016280


	//   ....[149]....
        /*06cc*/ 	.word	0x00016370


	//   ....[150]....
        /*06d0*/ 	.word	0x00016410


	//   ....[151]....
        /*06d4*/ 	.word	0x00016470


	//   ....[152]....
        /*06d8*/ 	.word	0x00016520


	//   ....[153]....
        /*06dc*/ 	.word	0x00016580


	//   ....[154]....
        /*06e0*/ 	.word	0x00016630


	//   ....[155]....
        /*06e4*/ 	.word	0x00016690


	//   ....[156]....
        /*06e8*/ 	.word	0x00016740


	//   ....[157]....
        /*06ec*/ 	.word	0x00016830


	//   ....[158]....
        /*06f0*/ 	.word	0x00016910


	//   ....[159]....
        /*06f4*/ 	.word	0x00016a20


	//   ....[160]....
        /*06f8*/ 	.word	0x00016b20


	//   ....[161]....
        /*06fc*/ 	.word	0x00016c50


	//   ....[162]....
        /*0700*/ 	.word	0x00016d30


	//   ....[163]....
        /*0704*/ 	.word	0x00016e30


	//   ....[164]....
        /*0708*/ 	.word	0x00016f10


	//   ....[165]....
        /*070c*/ 	.word	0x00016fa0


	//   ....[166]....
        /*0710*/ 	.word	0x00017040


	//   ....[167]....
        /*0714*/ 	.word	0x000171b0


	//   ....[168]....
        /*0718*/ 	.word	0x00017220


	//   ....[169]....
        /*071c*/ 	.word	0x00017290


	//   ....[170]....
        /*0720*/ 	.word	0x00017300


	//   ....[171]....
        /*0724*/ 	.word	0x00017370


	//   ....[172]....
        /*0728*/ 	.word	0x000173f0


	//   ....[173]....
        /*072c*/ 	.word	0x00017470


	//   ....[174]....
        /*0730*/ 	.word	0x00017500


	//   ....[175]....
        /*0734*/ 	.word	0x00017570


	//   ....[176]....
        /*0738*/ 	.word	0x000175e0


	//   ....[177]....
        /*073c*/ 	.word	0x00017650


	//   ....[178]....
        /*0740*/ 	.word	0x000176d0


	//   ....[179]....
        /*0744*/ 	.word	0x00017740


	//   ....[180]....
        /*0748*/ 	.word	0x000177d0


	//   ....[181]....
        /*074c*/ 	.word	0x00017830


	//   ....[182]....
        /*0750*/ 	.word	0x000178c0


	//   ....[183]....
        /*0754*/ 	.word	0x000179f0


	//----- nvinfo : EIATTR_REG_RECONFIG
	.align		4
.L_990:
        /*0758*/ 	.byte	0x01, 0x54
	.zero		2


	//----- nvinfo : EIATTR_SYSCALL_OFFSETS
	.align		4
        /*075c*/ 	.byte	0x04, 0x46
        /*075e*/ 	.short	(.L_992 - .L_991)


	//   ....[0]....
.L_991:
        /*0760*/ 	.word	0x000042f0


	//   ....[1]....
        /*0764*/ 	.word	0x00010390


	//   ....[2]....
        /*0768*/ 	.word	0x000104e0


	//   ....[3]....
        /*076c*/ 	.word	0x000105d0


	//   ....[4]....
        /*0770*/ 	.word	0x000114c0


	//----- nvinfo : EIATTR_MBARRIER_INSTR_OFFSETS
	.align		4
.L_992:
        /*0774*/ 	.byte	0x04, 0x39
        /*0776*/ 	.short	(.L_994 - .L_993)


	//   ....[0]....
.L_993:
        /*0778*/ 	.word	0x00000180
        /*077c*/ 	.word	0x000000ff
        /*0780*/ 	.word	0x00028c00
        /*0784*/ 	.short	0x0100
        /*0786*/ 	.byte	0x08
	.zero		1


	//   ....[1]....
        /*0788*/ 	.word	0x00000190
        /*078c*/ 	.word	0x000000ff
        /*0790*/ 	.word	0x00028c20
        /*0794*/ 	.short	0x0100
        /*0796*/ 	.byte	0x08
	.zero		1


	//   ....[2]....
        /*0798*/ 	.word	0x00000240
        /*079c*/ 	.word	0x000000ff
        /*07a0*/ 	.word	0x00028c30
        /*07a4*/ 	.short	0x0100
        /*07a6*/ 	.byte	0x06
	.zero		1


	//   ....[3]....
        /*07a8*/ 	.word	0x00000250
        /*07ac*/ 	.word	0x000000ff
        /*07b0*/ 	.word	0x00028c40
        /*07b4*/ 	.short	0x0100
        /*07b6*/ 	.byte	0x06
	.zero		1


	//   ....[4]....
        /*07b8*/ 	.word	0x00000260
        /*07bc*/ 	.word	0x000000ff
        /*07c0*/ 	.word	0x00028c38
        /*07c4*/ 	.short	0x0100
        /*07c6*/ 	.byte	0x06
	.zero		1


	//   ....[5]....
        /*07c8*/ 	.word	0x00000270
        /*07cc*/ 	.word	0x000000ff
        /*07d0*/ 	.word	0x00028c48
        /*07d4*/ 	.short	0x0100
        /*07d6*/ 	.byte	0x06
	.zero		1


	//   ....[6]....
        /*07d8*/ 	.word	0x000003a0
        /*07dc*/ 	.word	0x000000ff
        /*07e0*/ 	.word	0x00028c50
        /*07e4*/ 	.short	0x0100
        /*07e6*/ 	.byte	0x08
	.zero		1


	//   ....[7]....
        /*07e8*/ 	.word	0x000003b0
        /*07ec*/ 	.word	0x000000ff
        /*07f0*/ 	.word	0x00028c60
        /*07f4*/ 	.short	0x0100
        /*07f6*/ 	.byte	0x08
	.zero		1


	//   ....[8]....
        /*07f8*/ 	.word	0x000003c0
        /*07fc*/ 	.word	0x000000ff
        /*0800*/ 	.word	0x00028c58
        /*0804*/ 	.short	0x0100
        /*0806*/ 	.byte	0x08
	.zero		1


	//   ....[9]....
        /*0808*/ 	.word	0x000003d0
        /*080c*/ 	.word	0x000000ff
        /*0810*/ 	.word	0x00028c68
        /*0814*/ 	.short	0x0100
        /*0816*/ 	.byte	0x08
	.zero		1


	//   ....[10]....
        /*0818*/ 	.word	0x000004c0
        /*081c*/ 	.word	0x000000ff
        /*0820*/ 	.word	0x00028c70
        /*0824*/ 	.short	0x0100
        /*0826*/ 	.byte	0x06
	.zero		1


	//   ....[11]....
        /*0828*/ 	.word	0x000004d0
        /*082c*/ 	.word	0x000000ff
        /*0830*/ 	.word	0x00028c80
        /*0834*/ 	.short	0x0100
        /*0836*/ 	.byte	0x06
	.zero		1


	//   ....[12]....
        /*0838*/ 	.word	0x000004e0
        /*083c*/ 	.word	0x000000ff
        /*0840*/ 	.word	0x00028c78
        /*0844*/ 	.short	0x0100
        /*0846*/ 	.byte	0x06
	.zero		1


	//   ....[13]....
        /*0848*/ 	.word	0x000004f0
        /*084c*/ 	.word	0x000000ff
        /*0850*/ 	.word	0x00028c88
        /*0854*/ 	.short	0x0100
        /*0856*/ 	.byte	0x06
	.zero		1


	//   ....[14]....
        /*0858*/ 	.word	0x00000620
        /*085c*/ 	.word	0x000000ff
        /*0860*/ 	.word	0x00028c90
        /*0864*/ 	.short	0x0100
        /*0866*/ 	.byte	0x08
	.zero		1


	//   ....[15]....
        /*0868*/ 	.word	0x00000630
        /*086c*/ 	.word	0x000000ff
        /*0870*/ 	.word	0x00028ca0
        /*0874*/ 	.short	0x0100
        /*0876*/ 	.byte	0x08
	.zero		1


	//   ....[16]....
        /*0878*/ 	.word	0x00000640
        /*087c*/ 	.word	0x000000ff
        /*0880*/ 	.word	0x00028c98
        /*0884*/ 	.short	0x0100
        /*0886*/ 	.byte	0x08
	.zero		1


	//   ....[17]....
        /*0888*/ 	.word	0x00000650
        /*088c*/ 	.word	0x000000ff
        /*0890*/ 	.word	0x00028ca8
        /*0894*/ 	.short	0x0100
        /*0896*/ 	.byte	0x08
	.zero		1


	//   ....[18]....
        /*0898*/ 	.word	0x00000790
        /*089c*/ 	.word	0x000000ff
        /*08a0*/ 	.word	0x00028cb0
        /*08a4*/ 	.short	0x0100
        /*08a6*/ 	.byte	0x08
	.zero		1


	//   ....[19]....
        /*08a8*/ 	.word	0x000007a0
        /*08ac*/ 	.word	0x000000ff
        /*08b0*/ 	.word	0x00028cc0
        /*08b4*/ 	.short	0x0100
        /*08b6*/ 	.byte	0x08
	.zero		1


	//   ....[20]....
        /*08b8*/ 	.word	0x000007b0
        /*08bc*/ 	.word	0x000000ff
        /*08c0*/ 	.word	0x00028cb8
        /*08c4*/ 	.short	0x0100
        /*08c6*/ 	.byte	0x08
	.zero		1


	//   ....[21]....
        /*08c8*/ 	.word	0x000007c0
        /*08cc*/ 	.word	0x000000ff
        /*08d0*/ 	.word	0x00028cc8
        /*08d4*/ 	.short	0x0100
        /*08d6*/ 	.byte	0x08
	.zero		1


	//   ....[22]....
        /*08d8*/ 	.word	0x00002190
        /*08dc*/ 	.word	0x000000ff
        /*08e0*/ 	.word	0x00028c50
        /*08e4*/ 	.short	0x010a
        /*08e6*/ 	.byte	0x17
	.zero		1


	//   ....[23]....
        /*08e8*/ 	.word	0x00002430
        /*08ec*/ 	.word	0x000000ff
        /*08f0*/ 	.word	0x00000000
        /*08f4*/ 	.short	0x0101
        /*08f6*/ 	.byte	0x06
	.zero		1


	//   ....[24]....
        /*08f8*/ 	.word	0x00002dc0
        /*08fc*/ 	.word	0x000000ff
        /*0900*/ 	.word	0x00028c50
        /*0904*/ 	.short	0x010a
        /*0906*/ 	.byte	0x17
	.zero		1


	//   ....[25]....
        /*0908*/ 	.word	0x00002e00
        /*090c*/ 	.word	0x000000ff
        /*0910*/ 	.word	0x00028c50
        /*0914*/ 	.short	0x010a
        /*0916*/ 	.byte	0x17
	.zero		1


	//   ....[26]....
        /*0918*/ 	.word	0x00002ff0
        /*091c*/ 	.word	0x000000ff
        /*0920*/ 	.word	0x00000000
        /*0924*/ 	.short	0x0101
        /*0926*/ 	.byte	0x06
	.zero		1


	//   ....[27]....
        /*0928*/ 	.word	0x000043a0
        /*092c*/ 	.word	0x000000ff
        /*0930*/ 	.word	0x00028c00
        /*0934*/ 	.short	0x010a
        /*0936*/ 	.byte	0x28
	.zero		1


	//   ....[28]....
        /*0938*/ 	.word	0x00004420
        /*093c*/ 	.word	0x00000007
        /*0940*/ 	.word	0x00028c30
        /*0944*/ 	.short	0x010a
        /*0946*/ 	.byte	0x3f
	.zero		1


	//   ....[29]....
        /*0948*/ 	.word	0x00004460
        /*094c*/ 	.word	0x00000007
        /*0950*/ 	.word	0x00028c30
        /*0954*/ 	.short	0x010a
        /*0956*/ 	.byte	0x3f
	.zero		1


	//   ....[30]....
        /*0958*/ 	.word	0x00004890
        /*095c*/ 	.word	0x000000ff
        /*0960*/ 	.word	0x00000000
        /*0964*/ 	.short	0x0101
        /*0966*/ 	.byte	0x06
	.zero		1


	//   ....[31]....
        /*0968*/ 	.word	0x00005690
        /*096c*/ 	.word	0x00000007
        /*0970*/ 	.word	0x00028c50
        /*0974*/ 	.short	0x010a
        /*0976*/ 	.byte	0x3f
	.zero		1


	//   ....[32]....
        /*0978*/ 	.word	0x000056d0
        /*097c*/ 	.word	0x00000007
        /*0980*/ 	.word	0x00028c50
        /*0984*/ 	.short	0x010a
        /*0986*/ 	.byte	0x3f
	.zero		1


	//   ....[33]....
        /*0988*/ 	.word	0x000059d0
        /*098c*/ 	.word	0x000000ff
        /*0990*/ 	.word	0x00000000
        /*0994*/ 	.short	0x0101
        /*0996*/ 	.byte	0x06
	.zero		1


	//   ....[34]....
        /*0998*/ 	.word	0x00005b30
        /*099c*/ 	.word	0x000000ff
        /*09a0*/ 	.word	0x00028c30
        /*09a4*/ 	.short	0x010a
        /*09a6*/ 	.byte	0x17
	.zero		1


	//   ....[35]....
        /*09a8*/ 	.word	0x00005b70
        /*09ac*/ 	.word	0x000000ff
        /*09b0*/ 	.word	0x00028c30
        /*09b4*/ 	.short	0x010a
        /*09b6*/ 	.byte	0x17
	.zero		1


	//   ....[36]....
        /*09b8*/ 	.word	0x00005e50
        /*09bc*/ 	.word	0x000000ff
        /*09c0*/ 	.word	0x00000000
        /*09c4*/ 	.short	0x0101
        /*09c6*/ 	.byte	0x06
	.zero		1


	//   ....[37]....
        /*09c8*/ 	.word	0x00007610
        /*09cc*/ 	.word	0x000000ff
        /*09d0*/ 	.word	0x00028c50
        /*09d4*/ 	.short	0x010a
        /*09d6*/ 	.byte	0x17
	.zero		1


	//   ....[38]....
        /*09d8*/ 	.word	0x00007650
        /*09dc*/ 	.word	0x000000ff
        /*09e0*/ 	.word	0x00028c50
        /*09e4*/ 	.short	0x010a
        /*09e6*/ 	.byte	0x17
	.zero		1


	//   ....[39]....
        /*09e8*/ 	.word	0x00007910
        /*09ec*/ 	.word	0x000000ff
        /*09f0*/ 	.word	0x00000000
        /*09f4*/ 	.short	0x0101
        /*09f6*/ 	.byte	0x17
	.zero		1


	//   ....[40]....
        /*09f8*/ 	.word	0x00007a40
        /*09fc*/ 	.word	0x000000ff
        /*0a00*/ 	.word	0x00028c30
        /*0a04*/ 	.short	0x010a
        /*0a06*/ 	.byte	0x16
	.zero		1


	//   ....[41]....
        /*0a08*/ 	.word	0x00007a80
        /*0a0c*/ 	.word	0x000000ff
        /*0a10*/ 	.word	0x00028c30
        /*0a14*/ 	.short	0x010a
        /*0a16*/ 	.byte	0x16
	.zero		1


	//   ....[42]....
        /*0a18*/ 	.word	0x00007cc0
        /*0a1c*/ 	.word	0x000000ff
        /*0a20*/ 	.word	0x00000000
        /*0a24*/ 	.short	0x0101
        /*0a26*/ 	.byte	0x06
	.zero		1


	//   ....[43]....
        /*0a28*/ 	.word	0x00008f20
        /*0a2c*/ 	.word	0x000000ff
        /*0a30*/ 	.word	0x00028c50
        /*0a34*/ 	.short	0x010a
        /*0a36*/ 	.byte	0x16
	.zero		1


	//   ....[44]....
        /*0a38*/ 	.word	0x00008f60
        /*0a3c*/ 	.word	0x000000ff
        /*0a40*/ 	.word	0x00028c50
        /*0a44*/ 	.short	0x010a
        /*0a46*/ 	.byte	0x16
	.zero		1


	//   ....[45]....
        /*0a48*/ 	.word	0x00009220
        /*0a4c*/ 	.word	0x000000ff
        /*0a50*/ 	.word	0x00000000
        /*0a54*/ 	.short	0x0101
        /*0a56*/ 	.byte	0x16
	.zero		1


	//   ....[46]....
        /*0a58*/ 	.word	0x0000bbe0
        /*0a5c*/ 	.word	0x000000ff
        /*0a60*/ 	.word	0x00000000
        /*0a64*/ 	.short	0x0101
        /*0a66*/ 	.byte	0x04
	.zero		1


	//   ....[47]....
        /*0a68*/ 	.word	0x0000c4e0
        /*0a6c*/ 	.word	0x000000ff
        /*0a70*/ 	.word	0x00000000
        /*0a74*/ 	.short	0x0101
        /*0a76*/ 	.byte	0x04
	.zero		1


	//   ....[48]....
        /*0a78*/ 	.word	0x00010cf0
        /*0a7c*/ 	.word	0x00000013
        /*0a80*/ 	.word	0x00028c40
        /*0a84*/ 	.short	0x010a
        /*0a86*/ 	.byte	0x3f
	.zero		1


	//   ....[49]....
        /*0a88*/ 	.word	0x000111a0
        /*0a8c*/ 	.word	0x00000013
        /*0a90*/ 	.word	0x00028c30
        /*0a94*/ 	.short	0x0107
        /*0a96*/ 	.byte	0x3f
	.zero		1


	//   ....[50]....
        /*0a98*/ 	.word	0x00011280
        /*0a9c*/ 	.word	0x00000013
        /*0aa0*/ 	.word	0x00028c30
        /*0aa4*/ 	.short	0x0101
        /*0aa6*/ 	.byte	0x3f
	.zero		1


	//   ....[51]....
        /*0aa8*/ 	.word	0x00011ab0
        /*0aac*/ 	.word	0x00000011
        /*0ab0*/ 	.word	0x00028c00
        /*0ab4*/ 	.short	0x0107
        /*0ab6*/ 	.byte	0x3f
	.zero		1


	//   ....[52]....
        /*0ab8*/ 	.word	0x00011ba0
        /*0abc*/ 	.word	0x00000011
        /*0ac0*/ 	.word	0x00028c00
        /*0ac4*/ 	.short	0x0101
        /*0ac6*/ 	.byte	0x3f
	.zero		1


	//   ....[53]....
        /*0ac8*/ 	.word	0x00011bc0
        /*0acc*/ 	.word	0x00000011
        /*0ad0*/ 	.word	0x00028c20
        /*0ad4*/ 	.short	0x010a
        /*0ad6*/ 	.byte	0x3f
	.zero		1


	//   ....[54]....
        /*0ad8*/ 	.word	0x00011c50
        /*0adc*/ 	.word	0x00000013
        /*0ae0*/ 	.word	0x00028c60
        /*0ae4*/ 	.short	0x010a
        /*0ae6*/ 	.byte	0x3f
	.zero		1


	//   ....[55]....
        /*0ae8*/ 	.word	0x00012560
        /*0aec*/ 	.word	0x00000013
        /*0af0*/ 	.word	0x00028c50
        /*0af4*/ 	.short	0x0107
        /*0af6*/ 	.byte	0x3f
	.zero		1


	//   ....[56]....
        /*0af8*/ 	.word	0x00012630
        /*0afc*/ 	.word	0x00000013
        /*0b00*/ 	.word	0x00028c50
        /*0b04*/ 	.short	0x0101
        /*0b06*/ 	.byte	0x3f
	.zero		1


	//   ....[57]....
        /*0b08*/ 	.word	0x000129b0
        /*0b0c*/ 	.word	0x00000006
        /*0b10*/ 	.word	0x00028c40
        /*0b14*/ 	.short	0x010a
        /*0b16*/ 	.byte	0x3f
	.zero		1


	//   ....[58]....
        /*0b18*/ 	.word	0x00012cd0
        /*0b1c*/ 	.word	0x00000006
        /*0b20*/ 	.word	0x00028c30
        /*0b24*/ 	.short	0x0107
        /*0b26*/ 	.byte	0x3f
	.zero		1


	//   ....[59]....
        /*0b28*/ 	.word	0x00012d90
        /*0b2c*/ 	.word	0x00000006
        /*0b30*/ 	.word	0x00028c30
        /*0b34*/ 	.short	0x0101
        /*0b36*/ 	.byte	0x3f
	.zero		1


	//   ....[60]....
        /*0b38*/ 	.word	0x00012dc0
        /*0b3c*/ 	.word	0x00000006
        /*0b40*/ 	.word	0x00028c60
        /*0b44*/ 	.short	0x010a
        /*0b46*/ 	.byte	0x3f
	.zero		1


	//   ....[61]....
        /*0b48*/ 	.word	0x00013470
        /*0b4c*/ 	.word	0x00000006
        /*0b50*/ 	.word	0x00028c50
        /*0b54*/ 	.short	0x0107
        /*0b56*/ 	.byte	0x3f
	.zero		1


	//   ....[62]....
        /*0b58*/ 	.word	0x00013530
        /*0b5c*/ 	.word	0x00000006
        /*0b60*/ 	.word	0x00028c50
        /*0b64*/ 	.short	0x0101
        /*0b66*/ 	.byte	0x3f
	.zero		1


	//   ....[63]....
        /*0b68*/ 	.word	0x000147c0
        /*0b6c*/ 	.word	0x00000007
        /*0b70*/ 	.word	0x00028c20
        /*0b74*/ 	.short	0x010a
        /*0b76*/ 	.byte	0x3f
	.zero		1


	//   ....[64]....
        /*0b78*/ 	.word	0x00014940
        /*0b7c*/ 	.word	0x00000005
        /*0b80*/ 	.word	0x00028c40
        /*0b84*/ 	.short	0x010a
        /*0b86*/ 	.byte	0x3f
	.zero		1


	//   ....[65]....
        /*0b88*/ 	.word	0x000149e0
        /*0b8c*/ 	.word	0x00000003
        /*0b90*/ 	.word	0x00028c40
        /*0b94*/ 	.short	0x010a
        /*0b96*/ 	.byte	0x3f
	.zero		1


	//   ....[66]....
        /*0b98*/ 	.word	0x00014a20
        /*0b9c*/ 	.word	0x00000005
        /*0ba0*/ 	.word	0x00028c60
        /*0ba4*/ 	.short	0x010a
        /*0ba6*/ 	.byte	0x3f
	.zero		1


	//   ....[67]....
        /*0ba8*/ 	.word	0x00014a60
        /*0bac*/ 	.word	0x00000003
        /*0bb0*/ 	.word	0x00028c60
        /*0bb4*/ 	.short	0x010a
        /*0bb6*/ 	.byte	0x3f
	.zero		1


	//   ....[68]....
        /*0bb8*/ 	.word	0x00014ad0
        /*0bbc*/ 	.word	0x00000003
        /*0bc0*/ 	.word	0x00028c50
        /*0bc4*/ 	.short	0x010a
        /*0bc6*/ 	.byte	0x3f
	.zero		1


	//   ....[69]....
        /*0bc8*/ 	.word	0x00014b30
        /*0bcc*/ 	.word	0x00000003
        /*0bd0*/ 	.word	0x00028c50
        /*0bd4*/ 	.short	0x010a
        /*0bd6*/ 	.byte	0x3f
	.zero		1


	//   ....[70]....
        /*0bd8*/ 	.word	0x00014b90
        /*0bdc*/ 	.word	0x00000003
        /*0be0*/ 	.word	0x00028c00
        /*0be4*/ 	.short	0x010a
        /*0be6*/ 	.byte	0x3f
	.zero		1


	//   ....[71]....
        /*0be8*/ 	.word	0x00014be0
        /*0bec*/ 	.word	0x00000007
        /*0bf0*/ 	.word	0x00028c30
        /*0bf4*/ 	.short	0x010a
        /*0bf6*/ 	.byte	0x3f
	.zero		1


	//   ....[72]....
        /*0bf8*/ 	.word	0x00014c30
        /*0bfc*/ 	.word	0x00000007
        /*0c00*/ 	.word	0x00028c50
        /*0c04*/ 	.short	0x010a
        /*0c06*/ 	.byte	0x3f
	.zero		1


	//   ....[73]....
        /*0c08*/ 	.word	0x00014c90
        /*0c0c*/ 	.word	0x00000006
        /*0c10*/ 	.word	0x00028c30
        /*0c14*/ 	.short	0x010a
        /*0c16*/ 	.byte	0x3f
	.zero		1


	//   ....[74]....
        /*0c18*/ 	.word	0x00014cf0
        /*0c1c*/ 	.word	0x00000008
        /*0c20*/ 	.word	0x00028c50
        /*0c24*/ 	.short	0x010a
        /*0c26*/ 	.byte	0x3f
	.zero		1


	//   ....[75]....
        /*0c28*/ 	.word	0x00014d50
        /*0c2c*/ 	.word	0x00000006
        /*0c30*/ 	.word	0x00028c30
        /*0c34*/ 	.short	0x010a
        /*0c36*/ 	.byte	0x3f
	.zero		1


	//   ....[76]....
        /*0c38*/ 	.word	0x00014db0
        /*0c3c*/ 	.word	0x00000008
        /*0c40*/ 	.word	0x00028c50
        /*0c44*/ 	.short	0x010a
        /*0c46*/ 	.byte	0x3f
	.zero		1


	//   ....[77]....
        /*0c48*/ 	.word	0x00014ed0
        /*0c4c*/ 	.word	0x00000013
        /*0c50*/ 	.word	0x00028c40
        /*0c54*/ 	.short	0x010a
        /*0c56*/ 	.byte	0x3f
	.zero		1


	//   ....[78]....
        /*0c58*/ 	.word	0x00015970
        /*0c5c*/ 	.word	0x00000011
        /*0c60*/ 	.word	0x00028c20
        /*0c64*/ 	.short	0x010a
        /*0c66*/ 	.byte	0x3f
	.zero		1


	//   ....[79]....
        /*0c68*/ 	.word	0x000159c0
        /*0c6c*/ 	.word	0x00000013
        /*0c70*/ 	.word	0x00028c60
        /*0c74*/ 	.short	0x010a
        /*0c76*/ 	.byte	0x3f
	.zero		1


	//   ....[80]....
        /*0c78*/ 	.word	0x000162c0
        /*0c7c*/ 	.word	0x00000006
        /*0c80*/ 	.word	0x00028c40
        /*0c84*/ 	.short	0x010a
        /*0c86*/ 	.byte	0x3f
	.zero		1


	//   ....[81]....
        /*0c88*/ 	.word	0x00016780
        /*0c8c*/ 	.word	0x00000006
        /*0c90*/ 	.word	0x00028c60
        /*0c94*/ 	.short	0x010a
        /*0c96*/ 	.byte	0x3f
	.zero		1


	//   ....[82]....
        /*0c98*/ 	.word	0x00017910
        /*0c9c*/ 	.word	0x00000007
        /*0ca0*/ 	.word	0x00028c20
        /*0ca4*/ 	.short	0x010a
        /*0ca6*/ 	.byte	0x3f
	.zero		1


	//   ....[83]....
        /*0ca8*/ 	.word	0x00017ab0
        /*0cac*/ 	.word	0x00000005
        /*0cb0*/ 	.word	0x00028c40
        /*0cb4*/ 	.short	0x010a
        /*0cb6*/ 	.byte	0x3f
	.zero		1


	//   ....[84]....
        /*0cb8*/ 	.word	0x00017b00
        /*0cbc*/ 	.word	0x00000003
        /*0cc0*/ 	.word	0x00028c40
        /*0cc4*/ 	.short	0x010a
        /*0cc6*/ 	.byte	0x3f
	.zero		1


	//   ....[85]....
        /*0cc8*/ 	.word	0x00017b50
        /*0ccc*/ 	.word	0x00000005
        /*0cd0*/ 	.word	0x00028c60
        /*0cd4*/ 	.short	0x010a
        /*0cd6*/ 	.byte	0x3f
	.zero		1


	//----- nvinfo : EIATTR_NUM_MBARRIERS
	.align		4
.L_994:
        /*0cd8*/ 	.byte	0x03, 0x38
        /*0cda*/ 	.short	0x0016


	//----- nvinfo : EIATTR_EXIT_INSTR_OFFSETS
	.align		4
        /*0cdc*/ 	.byte	0x04, 0x1c
        /*0cde*/ 	.short	(.L_996 - .L_995)


	//   ....[0]....
.L_995:
        /*0ce0*/ 	.word	0x00000970


	//   ....[1]....
        /*0ce4*/ 	.word	0x0000e790


	//   ....[2]....
        /*0ce8*/ 	.word	0x00014ab0


	//----- nvinfo : EIATTR_MAX_THREADS
	.align		4
.L_996:
        /*0cec*/ 	.byte	0x04, 0x05
        /*0cee*/ 	.short	(.L_998 - .L_997)
.L_997:
        /*0cf0*/ 	.word	0x00000180
        /*0cf4*/ 	.word	0x00000001
        /*0cf8*/ 	.word	0x00000001


	//----- nvinfo : EIATTR_CRS_STACK_SIZE
	.align		4
.L_998:
        /*0cfc*/ 	.byte	0x04, 0x1e
        /*0cfe*/ 	.short	(.L_1000 - .L_999)
.L_999:
        /*0d00*/ 	.word	0x00000000


	//----- nvinfo : EIATTR_CBANK_PARAM_SIZE
	.align		4
.L_1000:
        /*0d04*/ 	.byte	0x03, 0x19
        /*0d06*/ 	.short	0x0af0


	//----- nvinfo : EIATTR_PARAM_CBANK
	.align		4
        /*0d08*/ 	.byte	0x04, 0x0a
        /*0d0a*/ 	.short	(.L_1002 - .L_1001)
	.align		4
.L_1001:
        /*0d0c*/ 	.word	index@(.nv.constant0._ZN7cutlass13device_kernelIN5flash11enable_sm90INS1_16FlashAttnFwdSm90INS1_25CollectiveMainloopFwdSm90ILi2EN4cute5tupleIJNS5_1CILi1EEES8_S8_EEENS6_IJNS7_ILi64EEESA_SA_EEELi512ENS_6half_tEfNS_4arch4Sm90ELb1ELb0ELb0ELb1ELb1ELb0ELb0ELb0ELb0ELb1ELb1ELb0EEENS1_21CollectiveEpilogueFwdINS6_IJSA_NS7_ILi512EEESA_EEES9_SC_SE_Li256ELb1ELb1ELb1ELb0EEENS1_36VarlenDynamicPersistentTileSchedulerILi64ELi64ELi256ELi128ELb1ELb1ELb1ELb1ELb1ELb1EEEEEEEEEvNT_6ParamsE)
        /*0d10*/ 	.short	0x0210
        /*0d12*/ 	.short	0x0af0


	//----- nvinfo : EIATTR_SW_WAR
	.align		4
.L_1002:
        /*0d14*/ 	.byte	0x04, 0x36
        /*0d16*/ 	.short	(.L_1004 - .L_1003)
.L_1003:
        /*0d18*/ 	.word	0x00000008
.L_1004:


//--------------------- .nv.info._ZN7cutlass13device_kernelIN5flash11enable_sm90INS1_16FlashAttnFwdSm90INS1_25CollectiveMainloopFwdSm90ILi2EN4cute5tupleIJNS5_1CILi1EEES8_S8_EEENS6_IJNS7_ILi64EEESA_SA_EEELi512ENS_6half_tEfNS_4arch4Sm90ELb1ELb0ELb0ELb1ELb1ELb1ELb0ELb0ELb0ELb1ELb1ELb0EEENS1_21CollectiveEpilogueFwdINS6_IJSA_NS7_ILi512EEESA_EEES9_SC_SE_Li256ELb1ELb1ELb1ELb0EEENS1_36VarlenDynamicPersistentTileSchedulerILi64ELi64ELi256ELi128ELb1ELb1ELb1ELb1ELb1ELb1EEEEEEEEEvNT_6ParamsE --------------------------
	.section	.nv.info._ZN7cutlass13device_kernelIN5flash11enable_sm90INS1_16FlashAttnFwdSm90INS1_25CollectiveMainloopFwdSm90ILi2EN4cute5tupleIJNS5_1CILi1EEES8_S8_EEENS6_IJNS7_ILi64EEESA_SA_EEELi512ENS_6half_tEfNS_4arch4Sm90ELb1ELb0ELb0ELb1ELb1ELb1ELb0ELb0ELb0ELb1ELb1ELb0EEENS1_21CollectiveEpilogueFwdINS6_IJSA_NS7_ILi512EEESA_EEES9_SC_SE_Li256ELb1ELb1ELb1ELb0EEENS1_36VarlenDynamicPersistentTileSchedulerILi64ELi64ELi256ELi128ELb1ELb1ELb1ELb1ELb1ELb1EEEEEEEEEvNT_6ParamsE,"",@"SHT_CUDA_INFO"
	.sectionflags	@""
	.align	4


	//----- nvinfo : EIATTR_CUDA_API_VERSION
	.align		4
        /*0000*/ 	.byte	0x04, 0x37
        /*0002*/ 	.short	(.L_1006 - .L_1005)
.L_1005:
        /*0004*/ 	.word	0x00000082


	//----- nvinfo : EIATTR_KPARAM_INFO
	.align		4
.L_1006:
        /*0008*/ 	.byte	0x04, 0x17
        /*000a*/ 	.short	(.L_1008 - .L_1007)
.L_1007:
        /*000c*/ 	.word	0x00000000
        /*0010*/ 	.short	0x0000
        /*0012*/ 	.short	0x0070
        /*0014*/ 	.byte	0x00, 0xf0, 0x01, 0x2a


	//----- nvinfo : EIATTR_SPARSE_MMA_MASK
	.align		4
.L_1008:
        /*0018*/ 	.byte	0x03, 0x50
        /*001a*/ 	.short	0x0000


	//----- nvinfo : EIATTR_MAXREG_COUNT
	.align		4
        /*001c*/ 	.byte	0x03, 0x1b
        /*001e*/ 	.short	0x00a8


	//----- nvinfo : EIATTR_NUM_BARRIERS
	.align		4
        /*0020*/ 	.byte	0x02, 0x4c
        /*0022*/ 	.byte	0x10
	.zero		1


	//----- nvinfo : EIATTR_EXTERNS
	.align		4
        /*0024*/ 	.byte	0x04, 0x0f
        /*0026*/ 	.short	(.L_1010 - .L_1009)


	//   ....[0]....
	.align		4
.L_1009:
        /*0028*/ 	.word	index@(__assertfail)


	//----- nvinfo : EIATTR_ANNOTATIONS
	.align		4
.L_1010:
        /*002c*/ 	.byte	0x04, 0x55
        /*002e*/ 	.short	(.L_1012 - .L_1011)


	//   ....[0]....
.L_1011:
        /* <DEDUP_REMOVED lines=63> */


	//----- nvinfo : EIATTR_MERCURY_ISA_VERSION
	.align		4
.L_1012:
        /*0408*/ 	.byte	0x03, 0x5f
        /*040a*/ 	.short	0x0101


	//----- nvinfo : EIATTR_UNUSED_LOAD_BYTE_OFFSET
	.align		4
        /*040c*/ 	.byte	0x04, 0x44
        /*040e*/ 	.short	(.L_1014 - .L_1013)


	//   ....[0]....
.L_1013:
        /*0410*/ 	.word	0x00000a20
        /*0414*/ 	.word	0x0000fff0


	//   ....[1]....
        /*0418*/ 	.word	0x00010980
        /*041c*/ 	.word	0x0000fff0


	//----- nvinfo : EIATTR_INT_WARP_WIDE_INSTR_OFFSETS
	.align		4
.L_1014:
        /*0420*/ 	.byte	0x04, 0x31
        /*0422*/ 	.short	(.L_1016 - .L_1015)


	//   ....[0]....
.L_1015:
        /*0424*/ 	.word	0x00000130


	//   ....[1]....
        /*0428*/ 	.word	0x00000160


	//   ....[2]....
        /*042c*/ 	.word	0x00000230


	//   ....[3]....
        /*0430*/ 	.word	0x00019180


	//   ....[4]....
        /*0434*/ 	.word	0x00019210


	//   ....[5]....
        /*0438*/ 	.word	0x0001c730


	//   ....[6]....
        /*043c*/ 	.word	0x0001c7c0


	//----- nvinfo : EIATTR_COOP_GROUP_MASK_REGIDS
	.align		4
.L_1016:
        /*0440*/ 	.byte	0x04, 0x29
        /*0442*/ 	.short	(.L_1018 - .L_1017)


	//   ....[0]....
.L_1017:
        /*0444*/ 	.word	0xffffffff


	//   ....[1]....
        /*0448*/ 	.word	0xffffffff


	//   ....[2]....
        /*044c*/ 	.word	0xffffffff


	//   ....[3]....
        /*0450*/ 	.word	0xffffffff


	//   ....[4]....
        /*0454*/ 	.word	0xffffffff


	//   ....[5]....
        /*0458*/ 	.word	0xffffffff


	//   ....[6]....
        /*045c*/ 	.word	0xffffffff


	//   ....[7]....
        /*0460*/ 	.word	0xffffffff


	//   ....[8]....
        /*0464*/ 	.word	0xffffffff


	//   ....[9]....
        /*0468*/ 	.word	0xffffffff


	//   ....[10]....
        /*046c*/ 	.word	0xffffffff


	//   ....[11]....
        /*0470*/ 	.word	0xffffffff


	//   ....[12]....
        /*0474*/ 	.word	0xffffffff


	//   ....[13]....
        /*0478*/ 	.word	0xffffffff


	//   ....[14]....
        /*047c*/ 	.word	0xffffffff


	//   ....[15]....
        /*0480*/ 	.word	0xffffffff


	//   ....[16]....
        /*0484*/ 	.word	0xffffffff


	//   ....[17]....
        /*0488*/ 	.word	0xffffffff


	//   ....[18]....
        /*048c*/ 	.word	0xffffffff


	//   ....[19]....
        /*0490*/ 	.word	0xffffffff


	//   ....[20]....
        /*0494*/ 	.word	0xffffffff


	//   ....[21]....
        /*0498*/ 	.word	0xffffffff


	//   ....[22]....
        /*049c*/ 	.word	0xffffffff


	//   ....[23]....
        /*04a0*/ 	.word	0xffffffff


	//   ....[24]....
        /*04a4*/ 	.word	0xffffffff


	//   ....[25]....
        /*04a8*/ 	.word	0xffffffff


	//   ....[26]....
        /*04ac*/ 	.word	0xffffffff


	//   ....[27]....
        /*04b0*/ 	.word	0xffffffff


	//   ....[28]....
        /*04b4*/ 	.word	0xffffffff


	//   ....[29]....
        /*04b8*/ 	.word	0xffffffff


	//   ....[30]....
        /*04bc*/ 	.word	0xffffffff


	//   ....[31]....
        /*04c0*/ 	.word	0xffffffff


	//   ....[32]....
        /*04c4*/ 	.word	0xffffffff


	//   ....[33]....
        /*04c8*/ 	.word	0xffffffff


	//   ....[34]....
        /*04cc*/ 	.word	0xffffffff


	//   ....[35]....
        /*04d0*/ 	.word	0xffffffff


	//   ....[36]....
        /*04d4*/ 	.word	0xffffffff


	//   ....[37]....
        /*04d8*/ 	.word	0xffffffff


	//   ....[38]....
        /*04dc*/ 	.word	0xffffffff


	//   ....[39]....
        /*04e0*/ 	.word	0xffffffff


	//   ....[40]....
        /*04e4*/ 	.word	0xffffffff


	//   ....[41]....
        /*04e8*/ 	.word	0xffffffff


	//   ....[42]....
        /*04ec*/ 	.word	0xffffffff


	//   ....[43]....
        /*04f0*/ 	.word	0xffffffff


	//   ....[44]....
        /*04f4*/ 	.word	0xffffffff


	//   ....[45]....
        /*04f8*/ 	.word	0xffffffff


	//   ....[46]....
        /*04fc*/ 	.word	0xffffffff


	//   ....[47]....
        /*0500*/ 	.word	0xffffffff


	//   ....[48]....
        /*0504*/ 	.word	0xffffffff


	//   ....[49]....
        /*0508*/ 	.word	0xffffffff


	//   ....[50]....
        /*050c*/ 	.word	0xffffffff


	//   ....[51]....
        /*0510*/ 	.word	0xffffffff


	//   ....[52]....
        /*0514*/ 	.word	0xffffffff


	//   ....[53]....
        /*0518*/ 	.word	0xffffffff


	//   ....[54]....
        /*051c*/ 	.word	0xffffffff


	//   ....[55]....
        /*0520*/ 	.word	0xffffffff


	//   ....[56]....
        /*0524*/ 	.word	0xffffffff


	//   ....[57]....
        /*0528*/ 	.word	0xffffffff


	//   ....[58]....
        /*052c*/ 	.word	0xffffffff


	//   ....[59]....
        /*0530*/ 	.word	0xffffffff


	//   ....[60]....
        /*0534*/ 	.word	0xffffffff


	//   ....[61]....
        /*0538*/ 	.word	0xffffffff


	//   ....[62]....
        /*053c*/ 	.word	0xffffffff


	//   ....[63]....
        /*0540*/ 	.word	0xffffffff


	//   ....[64]....
        /*0544*/ 	.word	0xffffffff


	//   ....[65]....
        /*0548*/ 	.word	0xffffffff


	//   ....[66]....
        /*054c*/ 	.word	0xffffffff


	//   ....[67]....
        /*0550*/ 	.word	0xffffffff


	//   ....[68]....
        /*0554*/ 	.word	0xffffffff


	//   ....[69]....
        /*0558*/ 	.word	0xffffffff


	//   ....[70]....
        /*055c*/ 	.word	0xffffffff


	//   ....[71]....
        /*0560*/ 	.word	0xffffffff


	//   ....[72]....
        /*0564*/ 	.word	0xffffffff


	//   ....[73]....
        /*0568*/ 	.word	0xffffffff


	//   ....[74]....
        /*056c*/ 	.word	0xffffffff


	//   ....[75]....
        /*0570*/ 	.word	0xffffffff


	//   ....[76]....
        /*0574*/ 	.word	0xffffffff


	//   ....[77]....
        /*0578*/ 	.word	0xffffffff


	//   ....[78]....
        /*057c*/ 	.word	0xffffffff


	//   ....[79]....
        /*0580*/ 	.word	0xffffffff


	//   ....[80]....
        /*0584*/ 	.word	0xffffffff


	//   ....[81]....
        /*0588*/ 	.word	0xffffffff


	//   ....[82]....
        /*058c*/ 	.word	0xffffffff


	//   ....[83]....
        /*0590*/ 	.word	0xffffffff


	//   ....[84]....
        /*0594*/ 	.word	0xffffffff


	//   ....[85]....
        /*0598*/ 	.word	0xffffffff


	//   ....[86]....
        /*059c*/ 	.word	0xffffffff


	//   ....[87]....
        /*05a0*/ 	.word	0xffffffff


	//   ....[88]....
        /*05a4*/ 	.word	0xffffffff


	//   ....[89]....
        /*05a8*/ 	.word	0xffffffff


	//   ....[90]....
        /*05ac*/ 	.word	0xffffffff


	//   ....[91]....
        /*05b0*/ 	.word	0xffffffff


	//   ....[92]....
        /*05b4*/ 	.word	0xffffffff


	//   ....[93]....
        /*05b8*/ 	.word	0xffffffff


	//   ....[94]....
        /*05bc*/ 	.word	0xffffffff


	//   ....[95]....
        /*05c0*/ 	.word	0xffffffff


	//   ....[96]....
        /*05c4*/ 	.word	0xffffffff


	//   ....[97]....
        /*05c8*/ 	.word	0xffffffff


	//   ....[98]....
        /*05cc*/ 	.word	0xffffffff


	//   ....[99]....
        /*05d0*/ 	.word	0xffffffff


	//   ....[100]....
        /*05d4*/ 	.word	0xffffffff


	//   ....[101]....
        /*05d8*/ 	.word	0xffffffff


	//   ....[102]....
        /*05dc*/ 	.word	0xffffffff


	//   ....[103]....
        /*05e0*/ 	.word	0xffffffff


	//   ....[104]....
        /*05e4*/ 	.word	0xffffffff


	//   ....[105]....
        /*05e8*/ 	.word	0xffffffff


	//   ....[106]....
        /*05ec*/ 	.word	0xffffffff


	//   ....[107]....
        /*05f0*/ 	.word	0xffffffff


	//   ....[108]....
        /*05f4*/ 	.word	0xffffffff


	//   ....[109]....
        /*05f8*/ 	.word	0xffffffff


	//   ....[110]....
        /*05fc*/ 	.word	0xffffffff


	//   ....[111]....
        /*0600*/ 	.word	0xffffffff


	//   ....[112]....
        /*0604*/ 	.word	0xffffffff


	//   ....[113]....
        /*0608*/ 	.word	0xffffffff


	//   ....[114]....
        /*060c*/ 	.word	0xffffffff


	//   ....[115]....
        /*0610*/ 	.word	0xffffffff


	//   ....[116]....
        /*0614*/ 	.word	0xffffffff


	//   ....[117]....
        /*0618*/ 	.word	0xffffffff


	//   ....[118]....
        /*061c*/ 	.word	0xffffffff


	//   ....[119]....
        /*0620*/ 	.word	0xffffffff


	//   ....[120]....
        /*0624*/ 	.word	0xffffffff


	//   ....[121]....
        /*0628*/ 	.word	0xffffffff


	//   ....[122]....
        /*062c*/ 	.word	0xffffffff


	//   ....[123]....
        /*0630*/ 	.word	0xffffffff


	//   ....[124]....
        /*0634*/ 	.word	0xffffffff


	//   ....[125]....
        /*0638*/ 	.word	0xffffffff


	//   ....[126]....
        /*063c*/ 	.word	0xffffffff


	//   ....[127]....
        /*0640*/ 	.word	0xffffffff


	//   ....[128]....
        /*0644*/ 	.word	0xffffffff


	//   ....[129]....
        /*0648*/ 	.word	0xffffffff


	//   ....[130]....
        /*064c*/ 	.word	0xffffffff


	//   ....[131]....
        /*0650*/ 	.word	0xffffffff


	//   ....[132]....
        /*0654*/ 	.word	0xffffffff


	//   ....[133]....
        /*0658*/ 	.word	0xffffffff


	//   ....[134]....
        /*065c*/ 	.word	0xffffffff


	//   ....[135]....
        /*0660*/ 	.word	0xffffffff


	//   ....[136]....
        /*0664*/ 	.word	0xffffffff


	//   ....[137]....
        /*0668*/ 	.word	0xffffffff


	//   ....[138]....
        /*066c*/ 	.word	0xffffffff


	//   ....[139]....
        /*0670*/ 	.word	0xffffffff


	//   ....[140]....
        /*0674*/ 	.word	0xffffffff


	//   ....[141]....
        /*0678*/ 	.word	0xffffffff


	//   ....[142]....
        /*067c*/ 	.word	0xffffffff


	//   ....[143]....
        /*0680*/ 	.word	0xffffffff


	//   ....[144]....
        /*0684*/ 	.word	0xffffffff


	//   ....[145]....
        /*0688*/ 	.word	0xffffffff


	//   ....[146]....
        /*068c*/ 	.word	0xffffffff


	//   ....[147]....
        /*0690*/ 	.word	0xffffffff


	//   ....[148]....
        /*0694*/ 	.word	0xffffffff


	//   ....[149]....
        /*0698*/ 	.word	0xffffffff


	//   ....[150]....
        /*069c*/ 	.word	0x0500000f


	//   ....[151]....
        /*06a0*/ 	.word	0x0500000f


	//   ....[152]....
        /*06a4*/ 	.word	0x0500000f


	//   ....[153]....
        /*06a8*/ 	.word	0x0500000f


	//   ....[154]....
        /*06ac*/ 	.word	0x0500000f


	//   ....[155]....
        /*06b0*/ 	.word	0x0500000f


	//   ....[156]....
        /*06b4*/ 	.word	0x0500000f


	//   ....[157]....
        /*06b8*/ 	.word	0x0500000f


	//   ....[158]....
        /*06bc*/ 	.word	0x0500000f


	//   ....[159]....
        /*06c0*/ 	.word	0x0500000f


	//   ....[160]....
        /*06c4*/ 	.word	0x0500000f


	//   ....[161]....
        /*06c8*/ 	.word	0x0500000f


	//   ....[162]....
        /*06cc*/ 	.word	0x0500000f


	//   ....[163]....
        /*06d0*/ 	.word	0x0500000f


	//   ....[164]....
        /*06d4*/ 	.word	0x0500000f


	//   ....[165]....
        /*06d8*/ 	.word	0x0500000f


	//   ....[166]....
        /*06dc*/ 	.word	0x0500000f


	//   ....[167]....
        /*06e0*/ 	.word	0x0500000f


	//   ....[168]....
        /*06e4*/ 	.word	0x0500000f


	//   ....[169]....
        /*06e8*/ 	.word	0x0500000f


	//   ....[170]....
        /*06ec*/ 	.word	0x0500000f


	//   ....[171]....
        /*06f0*/ 	.word	0x0500000f


	//   ....[172]....
        /*06f4*/ 	.word	0x0500000f


	//   ....[173]....
        /*06f8*/ 	.word	0x0500000f


	//   ....[174]....
        /*06fc*/ 	.word	0x0500000f


	//   ....[175]....
        /*0700*/ 	.word	0x0500000f


	//   ....[176]....
        /*0704*/ 	.word	0x0500000f


	//   ....[177]....
        /*0708*/ 	.word	0x0500000f


	//   ....[178]....
        /*070c*/ 	.word	0x0500000f


	//   ....[179]....
        /*0710*/ 	.word	0x0500000f


	//   ....[180]....
        /*0714*/ 	.word	0x0500000f


	//   ....[181]....
        /*0718*/ 	.word	0x0500000f


	//   ....[182]....
        /*071c*/ 	.word	0x0500000f


	//   ....[183]....
        /*0720*/ 	.word	0x0500000f


	//   ....[184]....
        /*0724*/ 	.word	0x0500000f


	//   ....[185]....
        /*0728*/ 	.word	0x0500000f


	//   ....[186]....
        /*072c*/ 	.word	0x0500000f


	//   ....[187]....
        /*0730*/ 	.word	0x0500000f


	//   ....[188]....
        /*0734*/ 	.word	0x0500000f


	//   ....[189]....
        /*0738*/ 	.word	0x0500000f


	//   ....[190]....
        /*073c*/ 	.word	0x0500000f


	//   ....[191]....
        /*0740*/ 	.word	0x0500000f


	//   ....[192]....
        /*0744*/ 	.word	0x0500000f


	//   ....[193]....
        /*0748*/ 	.word	0x0500000f


	//   ....[194]....
        /*074c*/ 	.word	0x0500000f


	//   ....[195]....
        /*0750*/ 	.word	0x0500000f


	//   ....[196]....
        /*0754*/ 	.word	0x0500000f


	//   ....[197]....
        /*0758*/ 	.word	0x0500000f


	//   ....[198]....
        /*075c*/ 	.word	0x0500000f


	//   ....[199]....
        /*0760*/ 	.word	0x0500000f


	//   ....[200]....
        /*0764*/ 	.word	0x0500000f


	//   ....[201]....
        /*0768*/ 	.word	0x0500000f


	//   ....[202]....
        /*076c*/ 	.word	0x0500000f


	//   ....[203]....
        /*0770*/ 	.word	0x0500000f


	//   ....[204]....
        /*0774*/ 	.word	0x0500000f


	//   ....[205]....
        /*0778*/ 	.word	0x0500000f


	//   ....[206]....
        /*077c*/ 	.word	0x0500000f


	//   ....[207]....
        /*0780*/ 	.word	0x0500000f


	//   ....[208]....
        /*0784*/ 	.word	0x0500000f


	//   ....[209]....
        /*0788*/ 	.word	0x0500000f


	//   ....[210]....
        /*078c*/ 	.word	0x0500000f


	//   ....[211]....
        /*0790*/ 	.word	0x0500000f


	//   ....[212]....
        /*0794*/ 	.word	0x0500000f


	//   ....[213]....
        /*0798*/ 	.word	0x0500000f


	//   ....[214]....
        /*079c*/ 	.word	0x0500000f


	//   ....[215]....
        /*07a0*/ 	.word	0x0500000f


	//   ....[216]....
        /*07a4*/ 	.word	0x0500000f


	//   ....[217]....
        /*07a8*/ 	.word	0x0500000f


	//   ....[218]....
        /*07ac*/ 	.word	0x0500000f


	//   ....[219]....
        /*07b0*/ 	.word	0x0500000f


	//   ....[220]....
        /*07b4*/ 	.word	0x0500000f


	//   ....[221]....
        /*07b8*/ 	.word	0x0500000f


	//   ....[222]....
        /*07bc*/ 	.word	0x0500000f


	//   ....[223]....
        /*07c0*/ 	.word	0x0500000f


	//   ....[224]....
        /*07c4*/ 	.word	0x0500000f


	//   ....[225]....
        /*07c8*/ 	.word	0x0500000f


	//   ....[226]....
        /*07cc*/ 	.word	0x0500000f


	//   ....[227]....
        /*07d0*/ 	.word	0x0500000f


	//   ....[228]....
        /*07d4*/ 	.word	0x0500000f


	//   ....[229]....
        /*07d8*/ 	.word	0x0500000f


	//   ....[230]....
        /*07dc*/ 	.word	0x0500000f


	//   ....[231]....
        /*07e0*/ 	.word	0x0500000f


	//   ....[232]....
        /*07e4*/ 	.word	0x0500000f


	//----- nvinfo : EIATTR_COOP_GROUP_INSTR_OFFSETS
	.align		4
.L_1018:
        /*07e8*/ 	.byte	0x04, 0x28
        /*07ea*/ 	.short	(.L_1020 - .L_1019)


	//   ....[0]....
.L_1019:
        /*07ec*/ 	.word	0x00000060


	//   ....[1]....
        /*07f0*/ 	.word	0x00000120


	//   ....[2]....
        /*07f4*/ 	.word	0x000001f0


	//   ....[3]....
        /*07f8*/ 	.word	0x00000370


	//   ....[4]....
        /*07fc*/ 	.word	0x000004d0


	//   ....[5]....
        /*0800*/ 	.word	0x000005f0


	//   ....[6]....
        /*0804*/ 	.word	0x00000750


	//   ....[7]....
        /*0808*/ 	.word	0x000031e0


	//   ....[8]....
        /*080c*/ 	.word	0x000031f0


	//   ....[9]....
        /*0810*/ 	.word	0x00003c00


	//   ....[10]....
        /*0814*/ 	.word	0x00003c10


	//   ....[11]....
        /*0818*/ 	.word	0x000045e0


	//   ....[12]....
        /*081c*/ 	.word	0x000045f0


	//   ....[13]....
        /*0820*/ 	.word	0x000049b0


	//   ....[14]....
        /*0824*/ 	.word	0x000049c0


	//   ....[15]....
        /*0828*/ 	.word	0x00005a50


	//   ....[16]....
        /*082c*/ 	.word	0x00007c00


	//   ....[17]....
        /*0830*/ 	.word	0x00008360


	//   ....[18]....
        /*0834*/ 	.word	0x00008370


	//   ....[19]....
        /*0838*/ 	.word	0x00008380


	//   ....[20]....
        /*083c*/ 	.word	0x00008390


	//   ....[21]....
        /*0840*/ 	.word	0x000086b0


	//   ....[22]....
        /*0844*/ 	.word	0x000086c0


	//   ....[23]....
        /*0848*/ 	.word	0x000086d0


	//   ....[24]....
        /*084c*/ 	.word	0x000086e0


	//   ....[25]....
        /*0850*/ 	.word	0x00009940


	//   ....[26]....
        /*0854*/ 	.word	0x00009960


	//   ....[27]....
        /*0858*/ 	.word	0x00009970


	//   ....[28]....
        /*085c*/ 	.word	0x00009980


	//   ....[29]....
        /*0860*/ 	.word	0x00009a60


	//   ....[30]....
        /*0864*/ 	.word	0x00009a80


	//   ....[31]....
        /*0868*/ 	.word	0x00009a90


	//   ....[32]....
        /*086c*/ 	.word	0x00009b20


	//   ....[33]....
        /*0870*/ 	.word	0x0000b090


	//   ....[34]....
        /*0874*/ 	.word	0x0000b3e0


	//   ....[35]....
        /*0878*/ 	.word	0x0000b3f0


	//   ....[36]....
        /*087c*/ 	.word	0x0000b450


	//   ....[37]....
        /*0880*/ 	.word	0x0000b790


	//   ....[38]....
        /*0884*/ 	.word	0x0000b8b0


	//   ....[39]....
        /*0888*/ 	.word	0x0000c260


	//   ....[40]....
        /*088c*/ 	.word	0x0000c830


	//   ....[41]....
        /*0890*/ 	.word	0x0000c850


	//   ....[42]....
        /*0894*/ 	.word	0x0000cd40


	//   ....[43]....
        /*0898*/ 	.word	0x0000cdf0


	//   ....[44]....
        /*089c*/ 	.word	0x0000d2f0


	//   ....[45]....
        /*08a0*/ 	.word	0x0000d4c0


	//   ....[46]....
        /*08a4*/ 	.word	0x0000e320


	//   ....[47]....
        /*08a8*/ 	.word	0x0000e8f0


	//   ....[48]....
        /*08ac*/ 	.word	0x0000e920


	//   ....[49]....
        /*08b0*/ 	.word	0x0000eee0


	//   ....[50]....
        /*08b4*/ 	.word	0x0000f0b0


	//   ....[51]....
        /*08b8*/ 	.word	0x0000fda0


	//   ....[52]....
        /*08bc*/ 	.word	0x0000feb0


	//   ....[53]....
        /*08c0*/ 	.word	0x0000fed0


	//   ....[54]....
        /*08c4*/ 	.word	0x00010040


	//   ....[55]....
        /*08c8*/ 	.word	0x00010210


	//   ....[56]....
        /*08cc*/ 	.word	0x000116c0


	//   ....[57]....
        /*08d0*/ 	.word	0x00011a60


	//   ....[58]....
        /*08d4*/ 	.word	0x00011a70


	//   ....[59]....
        /*08d8*/ 	.word	0x00011a80


	//   ....[60]....
        /*08dc*/ 	.word	0x00011a90


	//   ....[61]....
        /*08e0*/ 	.word	0x000127c0


	//   ....[62]....
        /*08e4*/ 	.word	0x000127e0


	//   ....[63]....
        /*08e8*/ 	.word	0x00012a80


	//   ....[64]....
        /*08ec*/ 	.word	0x00012aa0


	//   ....[65]....
        /*08f0*/ 	.word	0x000133c0


	//   ....[66]....
        /*08f4*/ 	.word	0x00013400


	//   ....[67]....
        /*08f8*/ 	.word	0x00013e30


	//   ....[68]....
        /*08fc*/ 	.word	0x00013e50


	//   ....[69]....
        /*0900*/ 	.word	0x000153e0


	//   ....[70]....
        /*0904*/ 	.word	0x00015410


	//   ....[71]....
        /*0908*/ 	.word	0x00015660


	//   ....[72]....
        /*090c*/ 	.word	0x00015680


	//   ....[73]....
        /*0910*/ 	.word	0x00015930


	//   ....[74]....
        /*0914*/ 	.word	0x00015b20


	//   ....[75]....
        /*0918*/ 	.word	0x00015b50


	//   ....[76]....
        /*091c*/ 	.word	0x00015b80


	//   ....[77]....
        /*0920*/ 	.word	0x00015bb0


	//   ....[78]....
        /*0924*/ 	.word	0x00015be0


	//   ....[79]....
        /*0928*/ 	.word	0x00015c10


	//   ....[80]....
        /*092c*/ 	.word	0x00015da0


	//   ....[81]....
        /*0930*/ 	.word	0x00015dd0


	//   ....[82]....
        /*0934*/ 	.word	0x00015e00


	//   ....[83]....
        /*0938*/ 	.word	0x00015e30


	//   ....[84]....
        /*093c*/ 	.word	0x00015e60


	//   ....[85]....
        /*0940*/ 	.word	0x00015e90


	//   ....[86]....
        /*0944*/ 	.word	0x00015f20


	//   ....[87]....
        /*0948*/ 	.word	0x00015f50


	//   ....[88]....
        /*094c*/ 	.word	0x00015f60


	//   ....[89]....
        /*0950*/ 	.word	0x00015fa0


	//   ....[90]....
        /*0954*/ 	.word	0x000174b0


	//   ....[91]....
        /*0958*/ 	.word	0x00019f90


	//   ....[92]....
        /*095c*/ 	.word	0x00019fb0


	//   ....[93]....
        /*0960*/ 	.word	0x0001a040


	//   ....[94]....
        /*0964*/ 	.word	0x0001a060


	//   ....[95]....
        /*0968*/ 	.word	0x0001a0e0


	//   ....[96]....
        /*096c*/ 	.word	0x0001a100


	//   ....[97]....
        /*0970*/ 	.word	0x0001a110


	//   ....[98]....
        /*0974*/ 	.word	0x0001a120


	//   ....[99]....
        /*0978*/ 	.word	0x0001a920


	//   ....[100]....
        /*097c*/ 	.word	0x0001a950


	//   ....[101]....
        /*0980*/ 	.word	0x0001a9f0


	//   ....[102]....
        /*0984*/ 	.word	0x0001aa10


	//   ....[103]....
        /*0988*/ 	.word	0x0001aa90


	//   ....[104]....
        /*098c*/ 	.word	0x0001aab0


	//   ....[105]....
        /*0990*/ 	.word	0x0001aac0


	//   ....[106]....
        /*0994*/ 	.word	0x0001ab30


	//   ....[107]....
        /*0998*/ 	.word	0x0001af50


	//   ....[108]....
        /*099c*/ 	.word	0x0001b010


	//   ....[109]....
        /*09a0*/ 	.word	0x0001b160


	//   ....[110]....
        /*09a4*/ 	.word	0x0001b1a0


	//   ....[111]....
        /*09a8*/ 	.word	0x0001b1b0


	//   ....[112]....
        /*09ac*/ 	.word	0x0001b1c0


	//   ....[113]....
        /*09b0*/ 	.word	0x0001b310


	//   ....[114]....
        /*09b4*/ 	.word	0x0001b460


	//   ....[115]....
        /*09b8*/ 	.word	0x0001bc60


	//   ....[116]....
        /*09bc*/ 	.word	0x0001bc80


	//   ....[117]....
        /*09c0*/ 	.word	0x0001bcd0


	//   ....[118]....
        /*09c4*/ 	.word	0x0001bce0


	//   ....[119]....
        /*09c8*/ 	.word	0x0001bd20


	//   ....[120]....
        /*09cc*/ 	.word	0x0001bd30


	//   ....[121]....
        /*09d0*/ 	.word	0x0001bd40


	//   ....[122]....
        /*09d4*/ 	.word	0x0001bd80


	//   ....[123]....
        /*09d8*/ 	.word	0x0001c080


	//   ....[124]....
        /*09dc*/ 	.word	0x0001c0c0


	//   ....[125]....
        /*09e0*/ 	.word	0x0001c0e0


	//   ....[126]....
        /*09e4*/ 	.word	0x0001c100


	//   ....[127]....
        /*09e8*/ 	.word	0x0001c130


	//   ....[128]....
        /*09ec*/ 	.word	0x0001c150


	//   ....[129]....
        /*09f0*/ 	.word	0x0001c250


	//   ....[130]....
        /*09f4*/ 	.word	0x0001c3a0


	//   ....[131]....
        /*09f8*/ 	.word	0x0001c9e0


	//   ....[132]....
        /*09fc*/ 	.word	0x0001ca10


	//   ....[133]....
        /*0a00*/ 	.word	0x0001ca70


	//   ....[134]....
        /*0a04*/ 	.word	0x0001caa0


	//   ....[135]....
        /*0a08*/ 	.word	0x0001cad0


	//   ....[136]....
        /*0a0c*/ 	.word	0x0001cb00


	//   ....[137]....
        /*0a10*/ 	.word	0x0001cb30


	//   ....[138]....
        /*0a14*/ 	.word	0x0001cb60


	//   ....[139]....
        /*0a18*/ 	.word	0x0001cd00


	//   ....[140]....
        /*0a1c*/ 	.word	0x0001cd30


	//   ....[141]....
        /*0a20*/ 	.word	0x0001cd60


	//   ....[142]....
        /*0a24*/ 	.word	0x0001cd90


	//   ....[143]....
        /*0a28*/ 	.word	0x0001cdc0


	//   ....[144]....
        /*0a2c*/ 	.word	0x0001cdf0


	//   ....[145]....
        /*0a30*/ 	.word	0x0001ceb0


	//   ....[146]....
        /*0a34*/ 	.word	0x0001ced0


	//   ....[147]....
        /*0a38*/ 	.word	0x0001cef0


	//   ....[148]....
        /*0a3c*/ 	.word	0x0001cf50


	//   ....[149]....
        /*0a40*/ 	.word	0x0001d980


	//   ....[150]....
        /*0a44*/ 	.word	0x0001dca0


	//   ....[151]....
        /*0a48*/ 	.word	0x0001dd30


	//   ....[152]....
        /*0a4c*/ 	.word	0x0001de20


	//   ....[153]....
        /*0a50*/ 	.word	0x0001deb0


	//   ....[154]....
        /*0a54*/ 	.word	0x0001df90


	//   ....[155]....
        /*0a58*/ 	.word	0x0001e020


	//   ....[156]....
        /*0a5c*/ 	.word	0x0001e1a0


	//   ....[157]....
        /*0a60*/ 	.word	0x0001e230


	//   ....[158]....
        /*0a64*/ 	.word	0x0001e280


	//   ....[159]....
        /*0a68*/ 	.word	0x0001e2d0


	//   ....[160]....
        /*0a6c*/ 	.word	0x0001e370


	//   ....[161]....
        /*0a70*/ 	.word	0x0001e400


	//   ....[162]....
        /*0a74*/ 	.word	0x0001e450


	//   ....[163]....
        /*0a78*/ 	.word	0x0001e4a0


	//   ....[164]....
        /*0a7c*/ 	.word	0x0001e5a0


	//   ....[165]....
        /*0a80*/ 	.word	0x0001e650


	//   ....[166]....
        /*0a84*/ 	.word	0x0001e6d0


	//   ....[167]....
        /*0a88*/ 	.word	0x0001e740


	//   ....[168]....
        /*0a8c*/ 	.word	0x0001e890


	//   ....[169]....
        /*0a90*/ 	.word	0x0001e9d0


	//   ....[170]....
        /*0a94*/ 	.word	0x0001ea30


	//   ....[171]....
        /*0a98*/ 	.word	0x0001ea80


	//   ....[172]....
        /*0a9c*/ 	.word	0x0001ed70


	//   ....[173]....
        /*0aa0*/ 	.word	0x0001f050


	//   ....[174]....
        /*0aa4*/ 	.word	0x0001f140


	//   ....[175]....
        /*0aa8*/ 	.word	0x0001f1e0


	//   ....[176]....
        /*0aac*/ 	.word	0x0001f240


	//   ....[177]....
        /*0ab0*/ 	.word	0x0001f330


	//   ....[178]....
        /*0ab4*/ 	.word	0x0001f3a0


	//   ....[179]....
        /*0ab8*/ 	.word	0x0001f490


	//   ....[180]....
        /*0abc*/ 	.word	0x0001f500


	//   ....[181]....
        /*0ac0*/ 	.word	0x0001f5a0


	//   ....[182]....
        /*0ac4*/ 	.word	0x0001f690


	//   ....[183]....
        /*0ac8*/ 	.word	0x0001f700


	//   ....[184]....
        /*0acc*/ 	.word	0x0001f760


	//   ....[185]....
        /*0ad0*/ 	.word	0x0001f850


	//   ....[186]....
        /*0ad4*/ 	.word	0x0001f8b0


	//   ....[187]....
        /*0ad8*/ 	.word	0x0001f9b0


	//   ....[188]....
        /*0adc*/ 	.word	0x0001fa10


	//   ....[189]....
        /*0ae0*/ 	.word	0x0001faf0


	//   ....[190]....
        /*0ae4*/ 	.word	0x0001fc30


	//   ....[191]....
        /*0ae8*/ 	.word	0x0001fd30


	//   ....[192]....
        /*0aec*/ 	.word	0x0001ffb0


	//   ....[193]....
        /*0af0*/ 	.word	0x00020000


	//   ....[194]....
        /*0af4*/ 	.word	0x000201d0


	//   ....[195]....
        /*0af8*/ 	.word	0x00020220


	//   ....[196]....
        /*0afc*/ 	.word	0x000203f0


	//   ....[197]....
        /*0b00*/ 	.word	0x00020440


	//   ....[198]....
        /*0b04*/ 	.word	0x00020530


	//   ....[199]....
        /*0b08*/ 	.word	0x000205d0


	//   ....[200]....
        /*0b0c*/ 	.word	0x00020630


	//   ....[201]....
        /*0b10*/ 	.word	0x000206e0


	//   ....[202]....
        /*0b14*/ 	.word	0x00020740


	//   ....[203]....
        /*0b18*/ 	.word	0x000207f0


	//   ....[204]....
        /*0b1c*/ 	.word	0x00020850


	//   ....[205]....
        /*0b20*/ 	.word	0x00020900


	//   ....[206]....
        /*0b24*/ 	.word	0x000209f0


	//   ....[207]....
        /*0b28*/ 	.word	0x00020ac0


	//   ....[208]....
        /*0b2c*/ 	.word	0x00020be0


	//   ....[209]....
        /*0b30*/ 	.word	0x00020ce0


	//   ....[210]....
        /*0b34*/ 	.word	0x00020e10


	//   ....[211]....
        /*0b38*/ 	.word	0x00020ef0


	//   ....[212]....
        /*0b3c*/ 	.word	0x00020ff0


	//   ....[213]....
        /*0b40*/ 	.word	0x000210d0


	//   ....[214]....
        /*0b44*/ 	.word	0x00021160


	//   ....[215]....
        /*0b48*/ 	.word	0x00021200


	//   ....[216]....
        /*0b4c*/ 	.word	0x00021370


	//   ....[217]....
        /*0b50*/ 	.word	0x000213e0


	//   ....[218]....
        /*0b54*/ 	.word	0x00021450


	//   ....[219]....
        /*0b58*/ 	.word	0x000214c0


	//   ....[220]....
        /*0b5c*/ 	.word	0x00021530


	//   ....[221]....
        /*0b60*/ 	.word	0x000215b0


	//   ....[222]....
        /*0b64*/ 	.word	0x00021630


	//   ....[223]....
        /*0b68*/ 	.word	0x000216c0


	//   ....[224]....
        /*0b6c*/ 	.word	0x00021730


	//   ....[225]....
        /*0b70*/ 	.word	0x000217a0


	//   ....[226]....
        /*0b74*/ 	.word	0x00021810


	//   ....[227]....
        /*0b78*/ 	.word	0x00021890


	//   ....[228]....
        /*0b7c*/ 	.word	0x00021900


	//   ....[229]....
        /*0b80*/ 	.word	0x000219b0


	//   ....[230]....
        /*0b84*/ 	.word	0x00021a00


	//   ....[231]....
        /*0b88*/ 	.word	0x00021a90


	//   ....[232]....
        /*0b8c*/ 	.word	0x00021bc0


	//----- nvinfo : EIATTR_REG_RECONFIG
	.align		4
.L_1020:
        /*0b90*/ 	.byte	0x01, 0x54
	.zero		2


	//----- nvinfo : EIATTR_SYSCALL_OFFSETS
	.align		4
        /*0b94*/ 	.byte	0x04, 0x46
        /*0b96*/ 	.short	(.L_1022 - .L_1021)


	//   ....[0]....
.L_1021:
        /*0b98*/ 	.word	0x000024b0


	//   ....[1]....
        /*0b9c*/ 	.word	0x00002600


	//   ....[2]....
        /*0ba0*/ 	.word	0x00007da0


	//   ....[3]....
        /*0ba4*/ 	.word	0x000080d0


	//   ....[4]....
        /*0ba8*/ 	.word	0x00019370


	//   ....[5]....
        /*0bac*/ 	.word	0x000194c0


	//   ....[6]....
        /*0bb0*/ 	.word	0x000195b0


	//   ....[7]....
        /*0bb4*/ 	.word	0x0001a580


	//----- nvinfo : EIATTR_MBARRIER_INSTR_OFFSETS
	.align		4
.L_1022:
        /*0bb8*/ 	.byte	0x04, 0x39
        /*0bba*/ 	.short	(.L_1024 - .L_1023)


	//   ....[0]....
.L_1023:
        /*0bbc*/ 	.word	0x00000250
        /*0bc0*/ 	.word	0x000000ff
        /*0bc4*/ 	.word	0x00028c00
        /*0bc8*/ 	.short	0x0100
        /*0bca*/ 	.byte	0x08
	.zero		1


	//   ....[1]....
        /*0bcc*/ 	.word	0x00000270
        /*0bd0*/ 	.word	0x000000ff
        /*0bd4*/ 	.word	0x00028c20
        /*0bd8*/ 	.short	0x0100
        /*0bda*/ 	.byte	0x08
	.zero		1


	//   ....[2]....
        /*0bdc*/ 	.word	0x00000320
        /*0be0*/ 	.word	0x000000ff
        /*0be4*/ 	.word	0x00028c30
        /*0be8*/ 	.short	0x0100
        /*0bea*/ 	.byte	0x06
	.zero		1


	//   ....[3]....
        /*0bec*/ 	.word	0x00000330
        /*0bf0*/ 	.word	0x000000ff
        /*0bf4*/ 	.word	0x00028c40
        /*0bf8*/ 	.short	0x0100
        /*0bfa*/ 	.byte	0x06
	.zero		1


	//   ....[4]....
        /*0bfc*/ 	.word	0x00000340
        /*0c00*/ 	.word	0x000000ff
        /*0c04*/ 	.word	0x00028c38
        /*0c08*/ 	.short	0x0100
        /*0c0a*/ 	.byte	0x06
	.zero		1


	//   ....[5]....
        /*0c0c*/ 	.word	0x00000350
        /*0c10*/ 	.word	0x000000ff
        /*0c14*/ 	.word	0x00028c48
        /*0c18*/ 	.short	0x0100
        /*0c1a*/ 	.byte	0x06
	.zero		1


	//   ....[6]....
        /*0c1c*/ 	.word	0x00000480
        /*0c20*/ 	.word	0x000000ff
        /*0c24*/ 	.word	0x00028c50
        /*0c28*/ 	.short	0x0100
        /*0c2a*/ 	.byte	0x08
	.zero		1


	//   ....[7]....
        /*0c2c*/ 	.word	0x00000490
        /*0c30*/ 	.word	0x000000ff
        /*0c34*/ 	.word	0x00028c60
        /*0c38*/ 	.short	0x0100
        /*0c3a*/ 	.byte	0x08
	.zero		1


	//   ....[8]....
        /*0c3c*/ 	.word	0x000004a0
        /*0c40*/ 	.word	0x000000ff
        /*0c44*/ 	.word	0x00028c58
        /*0c48*/ 	.short	0x0100
        /*0c4a*/ 	.byte	0x08
	.zero		1


	//   ....[9]....
        /*0c4c*/ 	.word	0x000004b0
        /*0c50*/ 	.word	0x000000ff
        /*0c54*/ 	.word	0x00028c68
        /*0c58*/ 	.short	0x0100
        /*0c5a*/ 	.byte	0x08
	.zero		1


	//   ....[10]....
        /*0c5c*/ 	.word	0x000005a0
        /*0c60*/ 	.word	0x000000ff
        /*0c64*/ 	.word	0x00028c70
        /*0c68*/ 	.short	0x0100
        /*0c6a*/ 	.byte	0x06
	.zero		1


	//   ....[11]....
        /*0c6c*/ 	.word	0x000005b0
        /*0c70*/ 	.word	0x000000ff
        /*0c74*/ 	.word	0x00028c80
        /*0c78*/ 	.short	0x0100
        /*0c7a*/ 	.byte	0x06
	.zero		1


	//   ....[12]....
        /*0c7c*/ 	.word	0x000005c0
        /*0c80*/ 	.word	0x000000ff
        /*0c84*/ 	.word	0x00028c78
        /*0c88*/ 	.short	0x0100
        /*0c8a*/ 	.byte	0x06
	.zero		1


	//   ....[13]....
        /*0c8c*/ 	.word	0x000005d0
        /*0c90*/ 	.word	0x000000ff
        /*0c94*/ 	.word	0x00028c88
        /*0c98*/ 	.short	0x0100
        /*0c9a*/ 	.byte	0x06
	.zero		1


	//   ....[14]....
        /*0c9c*/ 	.word	0x00000700
        /*0ca0*/ 	.word	0x000000ff
        /*0ca4*/ 	.word	0x00028c90
        /*0ca8*/ 	.short	0x0100
        /*0caa*/ 	.byte	0x08
	.zero		1


	//   ....[15]....
        /*0cac*/ 	.word	0x00000710
        /*0cb0*/ 	.word	0x000000ff
        /*0cb4*/ 	.word	0x00028ca0
        /*0cb8*/ 	.short	0x0100
        /*0cba*/ 	.byte	0x08
	.zero		1


	//   ....[16]....
        /*0cbc*/ 	.word	0x00000720
        /*0cc0*/ 	.word	0x000000ff
        /*0cc4*/ 	.word	0x00028c98
        /*0cc8*/ 	.short	0x0100
        /*0cca*/ 	.byte	0x08
	.zero		1


	//   ....[17]....
        /*0ccc*/ 	.word	0x00000730
        /*0cd0*/ 	.word	0x000000ff
        /*0cd4*/ 	.word	0x00028ca8
        /*0cd8*/ 	.short	0x0100
        /*0cda*/ 	.byte	0x08
	.zero		1


	//   ....[18]....
        /*0cdc*/ 	.word	0x00000860
        /*0ce0*/ 	.word	0x000000ff
        /*0ce4*/ 	.word	0x00028cb0
        /*0ce8*/ 	.short	0x0100
        /*0cea*/ 	.byte	0x08
	.zero		1


	//   ....[19]....
        /*0cec*/ 	.word	0x00000870
        /*0cf0*/ 	.word	0x000000ff
        /*0cf4*/ 	.word	0x00028cc0
        /*0cf8*/ 	.short	0x0100
        /*0cfa*/ 	.byte	0x08
	.zero		1


	//   ....[20]....
        /*0cfc*/ 	.word	0x00000880
        /*0d00*/ 	.word	0x000000ff
        /*0d04*/ 	.word	0x00028cb8
        /*0d08*/ 	.short	0x0100
        /*0d0a*/ 	.byte	0x08
	.zero		1


	//   ....[21]....
        /*0d0c*/ 	.word	0x00000890
        /*0d10*/ 	.word	0x000000ff
        /*0d14*/ 	.word	0x00028cc8
        /*0d18*/ 	.short	0x0100
        /*0d1a*/ 	.byte	0x08
	.zero		1


	//   ....[22]....
        /*0d1c*/ 	.word	0x00003190
        /*0d20*/ 	.word	0x0000003d
        /*0d24*/ 	.word	0x00028c90
        /*0d28*/ 	.short	0x010a
        /*0d2a*/ 	.byte	0x3f
	.zero		1


	//   ....[23]....
        /*0d2c*/ 	.word	0x00003bb0
        /*0d30*/ 	.word	0x0000003d
        /*0d34*/ 	.word	0x00028c90
        /*0d38*/ 	.short	0x010a
        /*0d3a*/ 	.byte	0x3f
	.zero		1


	//   ....[24]....
        /*0d3c*/ 	.word	0x00004450
        /*0d40*/ 	.word	0x0000003d
        /*0d44*/ 	.word	0x00028c90
        /*0d48*/ 	.short	0x010a
        /*0d4a*/ 	.byte	0x3f
	.zero		1


	//   ....[25]....
        /*0d4c*/ 	.word	0x00004810
        /*0d50*/ 	.word	0x00000004
        /*0d54*/ 	.word	0x00000000
        /*0d58*/ 	.short	0x0101
        /*0d5a*/ 	.byte	0x3f
	.zero		1


	//   ....[26]....
        /*0d5c*/ 	.word	0x00004850
        /*0d60*/ 	.word	0x0000003d
        /*0d64*/ 	.word	0x00028cb0
        /*0d68*/ 	.short	0x010a
        /*0d6a*/ 	.byte	0x3f
	.zero		1


	//   ....[27]....
        /*0d6c*/ 	.word	0x000051e0
        /*0d70*/ 	.word	0x0000003d
        /*0d74*/ 	.word	0x00000000
        /*0d78*/ 	.short	0x0101
        /*0d7a*/ 	.byte	0x3f
	.zero		1


	//   ....[28]....
        /*0d7c*/ 	.word	0x00005b50
        /*0d80*/ 	.word	0x0000000c
        /*0d84*/ 	.word	0x00028c50
        /*0d88*/ 	.short	0x010a
        /*0d8a*/ 	.byte	0x3f
	.zero		1


	//   ....[29]....
        /*0d8c*/ 	.word	0x00005f10
        /*0d90*/ 	.word	0x0000000c
        /*0d94*/ 	.word	0x00000000
        /*0d98*/ 	.short	0x0101
        /*0d9a*/ 	.byte	0x3f
	.zero		1


	//   ....[30]....
        /*0d9c*/ 	.word	0x00006830
        /*0da0*/ 	.word	0x00000015
        /*0da4*/ 	.word	0x00028c50
        /*0da8*/ 	.short	0x010a
        /*0daa*/ 	.byte	0x3f
	.zero		1


	//   ....[31]....
        /*0dac*/ 	.word	0x00006880
        /*0db0*/ 	.word	0x00000015
        /*0db4*/ 	.word	0x00028c50
        /*0db8*/ 	.short	0x010a
        /*0dba*/ 	.byte	0x3f
	.zero		1


	//   ....[32]....
        /*0dbc*/ 	.word	0x00006b70
        /*0dc0*/ 	.word	0x00000015
        /*0dc4*/ 	.word	0x00000000
        /*0dc8*/ 	.short	0x0101
        /*0dca*/ 	.byte	0x3f
	.zero		1


	//   ....[33]....
        /*0dcc*/ 	.word	0x00007e40
        /*0dd0*/ 	.word	0x00000002
        /*0dd4*/ 	.word	0x00028c00
        /*0dd8*/ 	.short	0x010a
        /*0dda*/ 	.byte	0x3f
	.zero		1


	//   ....[34]....
        /*0ddc*/ 	.word	0x00007e90
        /*0de0*/ 	.word	0x00000002
        /*0de4*/ 	.word	0x00028c00
        /*0de8*/ 	.short	0x010a
        /*0dea*/ 	.byte	0x3f
	.zero		1


	//   ....[35]....
        /*0dec*/ 	.word	0x00008950
        /*0df0*/ 	.word	0x00000002
        /*0df4*/ 	.word	0x00028c00
        /*0df8*/ 	.short	0x010a
        /*0dfa*/ 	.byte	0x3f
	.zero		1


	//   ....[36]....
        /*0dfc*/ 	.word	0x00009db0
        /*0e00*/ 	.word	0x00000002
        /*0e04*/ 	.word	0x00028c00
        /*0e08*/ 	.short	0x010a
        /*0e0a*/ 	.byte	0x3f
	.zero		1


	//   ....[37]....
        /*0e0c*/ 	.word	0x0000ac20
        /*0e10*/ 	.word	0x00000015
        /*0e14*/ 	.word	0x00028c30
        /*0e18*/ 	.short	0x010a
        /*0e1a*/ 	.byte	0x3f
	.zero		1


	//   ....[38]....
        /*0e1c*/ 	.word	0x0000acd0
        /*0e20*/ 	.word	0x00000015
        /*0e24*/ 	.word	0x00028c30
        /*0e28*/ 	.short	0x010a
        /*0e2a*/ 	.byte	0x3f
	.zero		1


	//   ....[39]....
        /*0e2c*/ 	.word	0x0000baf0
        /*0e30*/ 	.word	0x00000028
        /*0e34*/ 	.word	0x00000000
        /*0e38*/ 	.short	0x0101
        /*0e3a*/ 	.byte	0x3f
	.zero		1


	//   ....[40]....
        /*0e3c*/ 	.word	0x0000bf60
        /*0e40*/ 	.word	0x00000015
        /*0e44*/ 	.word	0x00028c50
        /*0e48*/ 	.short	0x010a
        /*0e4a*/ 	.byte	0x3f
	.zero		1


	//   ....[41]....
        /*0e4c*/ 	.word	0x0000c000
        /*0e50*/ 	.word	0x00000015
        /*0e54*/ 	.word	0x00028c50
        /*0e58*/ 	.short	0x010a
        /*0e5a*/ 	.byte	0x3f
	.zero		1


	//   ....[42]....
        /*0e5c*/ 	.word	0x0000c300
        /*0e60*/ 	.word	0x00000015
        /*0e64*/ 	.word	0x00000000
        /*0e68*/ 	.short	0x0101
        /*0e6a*/ 	.byte	0x3f
	.zero		1


	//   ....[43]....
        /*0e6c*/ 	.word	0x0000c4a0
        /*0e70*/ 	.word	0x000000d1
        /*0e74*/ 	.word	0x00028c30
        /*0e78*/ 	.short	0x010a
        /*0e7a*/ 	.byte	0x3f
	.zero		1


	//   ....[44]....
        /*0e7c*/ 	.word	0x0000c510
        /*0e80*/ 	.word	0x000000d1
        /*0e84*/ 	.word	0x00028c30
        /*0e88*/ 	.short	0x010a
        /*0e8a*/ 	.byte	0x3f
	.zero		1


	//   ....[45]....
        /*0e8c*/ 	.word	0x0000cf00
        /*0e90*/ 	.word	0x0000000f
        /*0e94*/ 	.word	0x00000000
        /*0e98*/ 	.short	0x0101
        /*0e9a*/ 	.byte	0x3f
	.zero		1


	//   ....[46]....
        /*0e9c*/ 	.word	0x0000e060
        /*0ea0*/ 	.word	0x000000d1
        /*0ea4*/ 	.word	0x00028c50
        /*0ea8*/ 	.short	0x010a
        /*0eaa*/ 	.byte	0x3f
	.zero		1


	//   ....[47]....
        /*0eac*/ 	.word	0x0000e0b0
        /*0eb0*/ 	.word	0x000000d1
        /*0eb4*/ 	.word	0x00028c50
        /*0eb8*/ 	.short	0x010a
        /*0eba*/ 	.byte	0x3f
	.zero		1


	//   ....[48]....
        /*0ebc*/ 	.word	0x0000e3d0
        /*0ec0*/ 	.word	0x000000d1
        /*0ec4*/ 	.word	0x00000000
        /*0ec8*/ 	.short	0x0101
        /*0eca*/ 	.byte	0x3f
	.zero		1


	//   ....[49]....
        /*0ecc*/ 	.word	0x0000e500
        /*0ed0*/ 	.word	0x00000015
        /*0ed4*/ 	.word	0x00028c30
        /*0ed8*/ 	.short	0x010a
        /*0eda*/ 	.byte	0x3f
	.zero		1


	//   ....[50]....
        /*0edc*/ 	.word	0x0000e570
        /*0ee0*/ 	.word	0x00000015
        /*0ee4*/ 	.word	0x00028c30
        /*0ee8*/ 	.short	0x010a
        /*0eea*/ 	.byte	0x3f
	.zero		1


	//   ....[51]....
        /*0eec*/ 	.word	0x0000eaa0
        /*0ef0*/ 	.word	0x0000000e
        /*0ef4*/ 	.word	0x00000000
        /*0ef8*/ 	.short	0x0101
        /*0efa*/ 	.byte	0x3f
	.zero		1


	//   ....[52]....
        /*0efc*/ 	.word	0x0000fae0
        /*0f00*/ 	.word	0x00000015
        /*0f04*/ 	.word	0x00028c50
        /*0f08*/ 	.short	0x010a
        /*0f0a*/ 	.byte	0x3f
	.zero		1


	//   ....[53]....
        /*0f0c*/ 	.word	0x0000fb30
        /*0f10*/ 	.word	0x00000015
        /*0f14*/ 	.word	0x00028c50
        /*0f18*/ 	.short	0x010a
        /*0f1a*/ 	.byte	0x3f
	.zero		1


	//   ....[54]....
        /*0f1c*/ 	.word	0x0000fe50
        /*0f20*/ 	.word	0x00000015
        /*0f24*/ 	.word	0x00000000
        /*0f28*/ 	.short	0x0101
        /*0f2a*/ 	.byte	0x3f
	.zero		1


	//   ....[55]....
        /*0f2c*/ 	.word	0x00012740
        /*0f30*/ 	.word	0x00000000
        /*0f34*/ 	.word	0x00000000
        /*0f38*/ 	.short	0x0101
        /*0f3a*/ 	.byte	0x3f
	.zero		1


	//   ....[56]....
        /*0f3c*/ 	.word	0x00013420
        /*0f40*/ 	.word	0x00000008
        /*0f44*/ 	.word	0x00000000
        /*0f48*/ 	.short	0x0101
        /*0f4a*/ 	.byte	0x3f
	.zero		1


	//   ....[57]....
        /*0f4c*/ 	.word	0x00017590
        /*0f50*/ 	.word	0x00000012
        /*0f54*/ 	.word	0x00028c20
        /*0f58*/ 	.short	0x010a
        /*0f5a*/ 	.byte	0x3f
	.zero		1


	//   ....[58]....
        /*0f5c*/ 	.word	0x00017620
        /*0f60*/ 	.word	0x00000003
        /*0f64*/ 	.word	0x00028ca0
        /*0f68*/ 	.short	0x010a
        /*0f6a*/ 	.byte	0x3f
	.zero		1


	//   ....[59]....
        /*0f6c*/ 	.word	0x00017870
        /*0f70*/ 	.word	0x00000003
        /*0f74*/ 	.word	0x00028cc0
        /*0f78*/ 	.short	0x010a
        /*0f7a*/ 	.byte	0x3f
	.zero		1


	//   ....[60]....
        /*0f7c*/ 	.word	0x00018240
        /*0f80*/ 	.word	0x00000009
        /*0f84*/ 	.word	0x00028ca0
        /*0f88*/ 	.short	0x010a
        /*0f8a*/ 	.byte	0x3f
	.zero		1


	//   ....[61]....
        /*0f8c*/ 	.word	0x00018480
        /*0f90*/ 	.word	0x00000009
        /*0f94*/ 	.word	0x00028cc0
        /*0f98*/ 	.short	0x010a
        /*0f9a*/ 	.byte	0x3f
	.zero		1


	//   ....[62]....
        /*0f9c*/ 	.word	0x00019da0
        /*0fa0*/ 	.word	0x0000001e
        /*0fa4*/ 	.word	0x00028c40
        /*0fa8*/ 	.short	0x010a
        /*0faa*/ 	.byte	0x3f
	.zero		1


	//   ....[63]....
        /*0fac*/ 	.word	0x0001a220
        /*0fb0*/ 	.word	0x0000001e
        /*0fb4*/ 	.word	0x00028c30
        /*0fb8*/ 	.short	0x0107
        /*0fba*/ 	.byte	0x3f
	.zero		1


	//   ....[64]....
        /*0fbc*/ 	.word	0x0001a2f0
        /*0fc0*/ 	.word	0x0000001e
        /*0fc4*/ 	.word	0x00028c30
        /*0fc8*/ 	.short	0x0101
        /*0fca*/ 	.byte	0x3f
	.zero		1


	//   ....[65]....
        /*0fcc*/ 	.word	0x0001abd0
        /*0fd0*/ 	.word	0x00000012
        /*0fd4*/ 	.word	0x00028c00
        /*0fd8*/ 	.short	0x0107
        /*0fda*/ 	.byte	0x3f
	.zero		1


	//   ....[66]....
        /*0fdc*/ 	.word	0x0001acc0
        /*0fe0*/ 	.word	0x00000012
        /*0fe4*/ 	.word	0x00028c00
        /*0fe8*/ 	.short	0x0101
        /*0fea*/ 	.byte	0x3f
	.zero		1


	//   ....[67]....
        /*0fec*/ 	.word	0x0001ace0
        /*0ff0*/ 	.word	0x00000012
        /*0ff4*/ 	.word	0x00028c20
        /*0ff8*/ 	.short	0x010a
        /*0ffa*/ 	.byte	0x3f
	.zero		1


	//   ....[68]....
        /*0ffc*/ 	.word	0x0001ad70
        /*1000*/ 	.word	0x0000001e
        /*1004*/ 	.word	0x00028c60
        /*1008*/ 	.short	0x010a
        /*100a*/ 	.byte	0x3f
	.zero		1


	//   ....[69]....
        /*100c*/ 	.word	0x0001b680
        /*1010*/ 	.word	0x0000001e
        /*1014*/ 	.word	0x00028c50
        /*1018*/ 	.short	0x0107
        /*101a*/ 	.byte	0x3f
	.zero		1


	//   ....[70]....
        /*101c*/ 	.word	0x0001b750
        /*1020*/ 	.word	0x0000001e
        /*1024*/ 	.word	0x00028c50
        /*1028*/ 	.short	0x0101
        /*102a*/ 	.byte	0x3f
	.zero		1


	//   ....[71]....
        /*102c*/ 	.word	0x0001bae0
        /*1030*/ 	.word	0x00000006
        /*1034*/ 	.word	0x00028c40
        /*1038*/ 	.short	0x010a
        /*103a*/ 	.byte	0x3f
	.zero		1


	//   ....[72]....
        /*103c*/ 	.word	0x0001be00
        /*1040*/ 	.word	0x00000006
        /*1044*/ 	.word	0x00028c30
        /*1048*/ 	.short	0x0107
        /*104a*/ 	.byte	0x3f
	.zero		1


	//   ....[73]....
        /*104c*/ 	.word	0x0001bec0
        /*1050*/ 	.word	0x00000006
        /*1054*/ 	.word	0x00028c30
        /*1058*/ 	.short	0x0101
        /*105a*/ 	.byte	0x3f
	.zero		1


	//   ....[74]....
        /*105c*/ 	.word	0x0001bef0
        /*1060*/ 	.word	0x00000006
        /*1064*/ 	.word	0x00028c60
        /*1068*/ 	.short	0x010a
        /*106a*/ 	.byte	0x3f
	.zero		1


	//   ....[75]....
        /*106c*/ 	.word	0x0001c5a0
        /*1070*/ 	.word	0x00000006
        /*1074*/ 	.word	0x00028c50
        /*1078*/ 	.short	0x0107
        /*107a*/ 	.byte	0x3f
	.zero		1


	//   ....[76]....
        /*107c*/ 	.word	0x0001c660
        /*1080*/ 	.word	0x00000006
        /*1084*/ 	.word	0x00028c50
        /*1088*/ 	.short	0x0101
        /*108a*/ 	.byte	0x3f
	.zero		1


	//   ....[77]....
        /*108c*/ 	.word	0x0001d900
        /*1090*/ 	.word	0x00000007
        /*1094*/ 	.word	0x00028c20
        /*1098*/ 	.short	0x010a
        /*109a*/ 	.byte	0x3f
	.zero		1


	//   ....[78]....
        /*109c*/ 	.word	0x0001da70
        /*10a0*/ 	.word	0x00000005
        /*10a4*/ 	.word	0x00028c40
        /*10a8*/ 	.short	0x010a
        /*10aa*/ 	.byte	0x3f
	.zero		1


	//   ....[79]....
        /*10ac*/ 	.word	0x0001db10
        /*10b0*/ 	.word	0x00000003
        /*10b4*/ 	.word	0x00028c40
        /*10b8*/ 	.short	0x010a
        /*10ba*/ 	.byte	0x3f
	.zero		1


	//   ....[80]....
        /*10bc*/ 	.word	0x0001db50
        /*10c0*/ 	.word	0x00000005
        /*10c4*/ 	.word	0x00028c60
        /*10c8*/ 	.short	0x010a
        /*10ca*/ 	.byte	0x3f
	.zero		1


	//   ....[81]....
        /*10cc*/ 	.word	0x0001db90
        /*10d0*/ 	.word	0x00000003
        /*10d4*/ 	.word	0x00028c60
        /*10d8*/ 	.short	0x010a
        /*10da*/ 	.byte	0x3f
	.zero		1


	//   ....[82]....
        /*10dc*/ 	.word	0x0001dbf0
        /*10e0*/ 	.word	0x0000003d
        /*10e4*/ 	.word	0x00028c90
        /*10e8*/ 	.short	0x010a
        /*10ea*/ 	.byte	0x3f
	.zero		1


	//   ....[83]....
        /*10ec*/ 	.word	0x0001dd70
        /*10f0*/ 	.word	0x0000003d
        /*10f4*/ 	.word	0x00028c90
        /*10f8*/ 	.short	0x010a
        /*10fa*/ 	.byte	0x3f
	.zero		1


	//   ....[84]....
        /*10fc*/ 	.word	0x0001def0
        /*1100*/ 	.word	0x0000003d
        /*1104*/ 	.word	0x00028c90
        /*1108*/ 	.short	0x010a
        /*110a*/ 	.byte	0x3f
	.zero		1


	//   ....[85]....
        /*110c*/ 	.word	0x0001e050
        /*1110*/ 	.word	0x0000003d
        /*1114*/ 	.word	0x00028cb0
        /*1118*/ 	.short	0x010a
        /*111a*/ 	.byte	0x3f
	.zero		1


	//   ....[86]....
        /*111c*/ 	.word	0x0001e0a0
        /*1120*/ 	.word	0x0000000c
        /*1124*/ 	.word	0x00028c50
        /*1128*/ 	.short	0x010a
        /*112a*/ 	.byte	0x3f
	.zero		1


	//   ....[87]....
        /*112c*/ 	.word	0x0001e0f0
        /*1130*/ 	.word	0x00000015
        /*1134*/ 	.word	0x00028c50
        /*1138*/ 	.short	0x010a
        /*113a*/ 	.byte	0x3f
	.zero		1


	//   ....[88]....
        /*113c*/ 	.word	0x0001e4e0
        /*1140*/ 	.word	0x00000002
        /*1144*/ 	.word	0x00028c00
        /*1148*/ 	.short	0x010a
        /*114a*/ 	.byte	0x3f
	.zero		1


	//   ....[89]....
        /*114c*/ 	.word	0x0001eab0
        /*1150*/ 	.word	0x00000002
        /*1154*/ 	.word	0x00028c00
        /*1158*/ 	.short	0x010a
        /*115a*/ 	.byte	0x3f
	.zero		1


	//   ....[90]....
        /*115c*/ 	.word	0x0001eb00
        /*1160*/ 	.word	0x00000015
        /*1164*/ 	.word	0x00028c30
        /*1168*/ 	.short	0x010a
        /*116a*/ 	.byte	0x3f
	.zero		1


	//   ....[91]....
        /*116c*/ 	.word	0x0001eb50
        /*1170*/ 	.word	0x00000015
        /*1174*/ 	.word	0x00028c50
        /*1178*/ 	.short	0x010a
        /*117a*/ 	.byte	0x3f
	.zero		1


	//   ....[92]....
        /*117c*/ 	.word	0x0001eba0
        /*1180*/ 	.word	0x000000d1
        /*1184*/ 	.word	0x00028c30
        /*1188*/ 	.short	0x010a
        /*118a*/ 	.byte	0x3f
	.zero		1


	//   ....[93]....
        /*118c*/ 	.word	0x0001ebf0
        /*1190*/ 	.word	0x000000d1
        /*1194*/ 	.word	0x00028c50
        /*1198*/ 	.short	0x010a
        /*119a*/ 	.byte	0x3f
	.zero		1


	//   ....[94]....
        /*119c*/ 	.word	0x0001ec40
        /*11a0*/ 	.word	0x00000015
        /*11a4*/ 	.word	0x00028c30
        /*11a8*/ 	.short	0x010a
        /*11aa*/ 	.byte	0x3f
	.zero		1


	//   ....[95]....
        /*11ac*/ 	.word	0x0001ec90
        /*11b0*/ 	.word	0x00000015
        /*11b4*/ 	.word	0x00028c50
        /*11b8*/ 	.short	0x010a
        /*11ba*/ 	.byte	0x3f
	.zero		1


	//   ....[96]....
        /*11bc*/ 	.word	0x0001ee30
        /*11c0*/ 	.word	0x00000012
        /*11c4*/ 	.word	0x00028c20
        /*11c8*/ 	.short	0x010a
        /*11ca*/ 	.byte	0x3f
	.zero		1


	//   ....[97]....
        /*11cc*/ 	.word	0x0001ee80
        /*11d0*/ 	.word	0x00000003
        /*11d4*/ 	.word	0x00028ca0
        /*11d8*/ 	.short	0x010a
        /*11da*/ 	.byte	0x3f
	.zero		1


	//   ....[98]....
        /*11dc*/ 	.word	0x0001eed0
        /*11e0*/ 	.word	0x00000003
        /*11e4*/ 	.word	0x00028cc0
        /*11e8*/ 	.short	0x010a
        /*11ea*/ 	.byte	0x3f
	.zero		1


	//   ....[99]....
        /*11ec*/ 	.word	0x0001ef20
        /*11f0*/ 	.word	0x00000009
        /*11f4*/ 	.word	0x00028ca0
        /*11f8*/ 	.short	0x010a
        /*11fa*/ 	.byte	0x3f
	.zero		1


	//   ....[100]....
        /*11fc*/ 	.word	0x0001ef70
        /*1200*/ 	.word	0x00000009
        /*1204*/ 	.word	0x00028cc0
        /*1208*/ 	.short	0x010a
        /*120a*/ 	.byte	0x3f
	.zero		1


	//   ....[101]....
        /*120c*/ 	.word	0x0001f090
        /*1210*/ 	.word	0x0000001e
        /*1214*/ 	.word	0x00028c40
        /*1218*/ 	.short	0x010a
        /*121a*/ 	.byte	0x3f
	.zero		1


	//   ....[102]....
        /*121c*/ 	.word	0x0001fb30
        /*1220*/ 	.word	0x00000012
        /*1224*/ 	.word	0x00028c20
        /*1228*/ 	.short	0x010a
        /*122a*/ 	.byte	0x3f
	.zero		1


	//   ....[103]....
        /*122c*/ 	.word	0x0001fb80
        /*1230*/ 	.word	0x0000001e
        /*1234*/ 	.word	0x00028c60
        /*1238*/ 	.short	0x010a
        /*123a*/ 	.byte	0x3f
	.zero		1


	//   ....[104]....
        /*123c*/ 	.word	0x00020480
        /*1240*/ 	.word	0x00000006
        /*1244*/ 	.word	0x00028c40
        /*1248*/ 	.short	0x010a
        /*124a*/ 	.byte	0x3f
	.zero		1


	//   ....[105]....
        /*124c*/ 	.word	0x00020940
        /*1250*/ 	.word	0x00000006
        /*1254*/ 	.word	0x00028c60
        /*1258*/ 	.short	0x010a
        /*125a*/ 	.byte	0x3f
	.zero		1


	//   ....[106]....
        /*125c*/ 	.word	0x00021ae0
        /*1260*/ 	.word	0x00000007
        /*1264*/ 	.word	0x00028c20
        /*1268*/ 	.short	0x010a
        /*126a*/ 	.byte	0x3f
	.zero		1


	//   ....[107]....
        /*126c*/ 	.word	0x00021c80
        /*1270*/ 	.word	0x00000005
        /*1274*/ 	.word	0x00028c40
        /*1278*/ 	.short	0x010a
        /*127a*/ 	.byte	0x3f
	.zero		1


	//   ....[108]....
        /*127c*/ 	.word	0x00021cd0
        /*1280*/ 	.word	0x00000003
        /*1284*/ 	.word	0x00028c40
        /*1288*/ 	.short	0x010a
        /*128a*/ 	.byte	0x3f
	.zero		1


	//   ....[109]....
        /*128c*/ 	.word	0x00021d20
        /*1290*/ 	.word	0x00000005
        /*1294*/ 	.word	0x00028c60
        /*1298*/ 	.short	0x010a
        /*129a*/ 	.byte	0x3f
	.zero		1


	//----- nvinfo : EIATTR_NUM_MBARRIERS
	.align		4
.L_1024:
        /*129c*/ 	.byte	0x03, 0x38
        /*129e*/ 	.short	0x0016


	//----- nvinfo : EIATTR_EXIT_INSTR_OFFSETS
	.align		4
        /*12a0*/ 	.byte	0x04, 0x1c
        /*12a2*/ 	.short	(.L_1026 - .L_1025)


	//   ....[0]....
.L_1025:
        /*12a4*/ 	.word	0x0001dbe0


	//----- nvinfo : EIATTR_MAX_THREADS
	.align		4
.L_1026:
        /*12a8*/ 	.byte	0x04, 0x05
        /*12aa*/ 	.short	(.L_1028 - .L_1027)
.L_1027:
        /*12ac*/ 	.word	0x00000180
        /*12b0*/ 	.word	0x00000001
        /*12b4*/ 	.word	0x00000001


	//----- nvinfo : EIATTR_CRS_STACK_SIZE
	.align		4
.L_1028:
        /*12b8*/ 	.byte	0x04, 0x1e
        /*12ba*/ 	.short	(.L_1030 - .L_1029)
.L_1029:
        /*12bc*/ 	.word	0x00000000


	//----- nvinfo : EIATTR_CBANK_PARAM_SIZE
	.align		4
.L_1030:
        /*12c0*/ 	.byte	0x03, 0x19
        /*12c2*/ 	.short	0x0af0


	//----- nvinfo : EIATTR_PARAM_CBANK
	.align		4
        /*12c4*/ 	.byte	0x04, 0x0a
        /*12c6*/ 	.short	(.L_1032 - .L_1031)
	.align		4
.L_1031:
        /*12c8*/ 	.word	index@(.nv.constant0._ZN7cutlass13device_kernelIN5flash11enable_sm90INS1_16FlashAttnFwdSm90INS1_25CollectiveMainloopFwdSm90ILi2EN4cute5tupleIJNS5_1CILi1EEES8_S8_EEENS6_IJNS7_ILi64EEESA_SA_EEELi512ENS_6half_tEfNS_4arch4Sm90ELb1ELb0ELb0ELb1ELb1ELb1ELb0ELb0ELb0ELb1ELb1ELb0EEENS1_21CollectiveEpilogueFwdINS6_IJSA_NS7_ILi512EEESA_EEES9_SC_SE_Li256ELb1ELb1ELb1ELb0EEENS1_36VarlenDynamicPersistentTileSchedulerILi64ELi64ELi256ELi128ELb1ELb1ELb1ELb1ELb1ELb1EEEEEEEEEvNT_6ParamsE)
        /*12cc*/ 	.short	0x0210
        /*12ce*/ 	.short	0x0af0


	//----- nvinfo : EIATTR_SW_WAR
	.align		4
.L_1032:
        /*12d0*/ 	.byte	0x04, 0x36
        /*12d2*/ 	.short	(.L_1034 - .L_1033)
.L_1033:
        /*12d4*/ 	.word	0x00000008
.L_1034:


//--------------------- .nv.info._ZN7cutlass13device_kernelIN5flash11enable_sm90INS1_16FlashAttnFwdSm90INS1_25CollectiveMainloopFwdSm90ILi2EN4cute5tupleIJNS5_1CILi1EEES8_S8_EEENS6_IJNS7_ILi64EEESA_SA_EEELi512ENS_6half_tEfNS_4arch4Sm90ELb1ELb0ELb0ELb1ELb1ELb0ELb1ELb0ELb0ELb1ELb1ELb0EEENS1_21CollectiveEpilogueFwdINS6_IJSA_NS7_ILi512EEESA_EEES9_SC_SE_Li256ELb1ELb1ELb1ELb0EEENS1_36VarlenDynamicPersistentTileSchedulerILi64ELi64ELi256ELi128ELb1ELb1ELb1ELb1ELb1ELb1EEEEEEEEEvNT_6ParamsE --------------------------
	.section	.nv.info._ZN7cutlass13device_kernelIN5flash11enable_sm90INS1_16FlashAttnFwdSm90INS1_25CollectiveMainloopFwdSm90ILi2EN4cute5tupleIJNS5_1CILi1EEES8_S8_EEENS6_IJNS7_ILi64EEESA_SA_EEELi512ENS_6half_tEfNS_4arch4Sm90ELb1ELb0ELb0ELb1ELb1ELb0ELb1ELb0ELb0ELb1ELb1ELb0EEENS1_21CollectiveEpilogueFwdINS6_IJSA_NS7_ILi512EEESA_EEES9_SC_SE_Li256ELb1ELb1ELb1ELb0EEENS1_36VarlenDynamicPersistentTileSchedulerILi64ELi64ELi256ELi128ELb1ELb1ELb1ELb1ELb1ELb1EEEEEEEEEvNT_6ParamsE,"",@"SHT_CUDA_INFO"
	.sectionflags	@""
	.align	4


	//----- nvinfo : EIATTR_CUDA_API_VERSION
	.align		4
        /*0000*/ 	.byte	0x04, 0x37
        /*0002*/ 	.short	(.L_1036 - .L_1035)
.L_1035:
        /*0004*/ 	.word	0x00000082


	//----- nvinfo : EIATTR_KPARAM_INFO
	.align		4
.L_1036:
        /*0008*/ 	.byte	0x04, 0x17
        /*000a*/ 	.short	(.L_1038 - .L_1037)
.L_1037:
        /*000c*/ 	.word	0x00000000
        /*0010*/ 	.short	0x0000
        /*0012*/ 	.short	0x0070
        /*0014*/ 	.byte	0x00, 0xf0, 0x01, 0x2e


	//----- nvinfo : EIATTR_SPARSE_MMA_MASK
	.align		4
.L_1038:
        /*0018*/ 	.byte	0x03, 0x50
        /*001a*/ 	.short	0x0000


	//----- nvinfo : EIATTR_MAXREG_COUNT
	.align		4
        /*001c*/ 	.byte	0x03, 0x1b
        /*001e*/ 	.short	0x00a8


	//----- nvinfo : EIATTR_NUM_BARRIERS
	.align		4
        /*0020*/ 	.byte	0x02, 0x4c
        /*0022*/ 	.byte	0x10
	.zero		1


	//----- nvinfo : EIATTR_EXTERNS
	.align		4
        /*0024*/ 	.byte	0x04, 0x0f
        /*0026*/ 	.short	(.L_1040 - .L_1039)


	//   ....[0]....
	.align		4
.L_1039:
        /*0028*/ 	.word	index@(__assertfail)


	//----- nvinfo : EIATTR_ANNOTATIONS
	.align		4
.L_1040:
        /*002c*/ 	.byte	0x04, 0x55
        /*002e*/ 	.short	(.L_1042 - .L_1041)


	//   ....[0]....
.L_1041:
        /* <DEDUP_REMOVED lines=21> */


	//----- nvinfo : EIATTR_MERCURY_ISA_VERSION
	.align		4
.L_1042:
        /*0170*/ 	.byte	0x03, 0x5f
        /*0172*/ 	.short	0x0101


	//----- nvinfo : EIATTR_UNUSED_LOAD_BYTE_OFFSET
	.align		4
        /*0174*/ 	.byte	0x04, 0x44
        /*0176*/ 	.short	(.L_1044 - .L_1043)


	//   ....[0]....
.L_1043:
        /*0178*/ 	.word	0x00000960
        /*017c*/ 	.word	0x0000fff0


	//   ....[1]....
        /*0180*/ 	.word	0x0000da30
        /*0184*/ 	.word	0x0000fff0


	//----- nvinfo : EIATTR_INT_WARP_WIDE_INSTR_OFFSETS
	.align		4
.L_1044:
        /*0188*/ 	.byte	0x04, 0x31
        /*018a*/ 	.short	(.L_1046 - .L_1045)


	//   ....[0]....
.L_1045:
        /*018c*/ 	.word	0x000000c0


	//   ....[1]....
        /*0190*/ 	.word	0x000000d0


	//   ....[2]....
        /*0194*/ 	.word	0x000000e0


	//   ....[3]....
        /*0198*/ 	.word	0x00000180


	//   ....[4]....
        /*019c*/ 	.word	0x00013cd0


	//   ....[5]....
        /*01a0*/ 	.word	0x00013d60


	//   ....[6]....
        /*01a4*/ 	.word	0x00017ff0


	//   ....[7]....
        /*01a8*/ 	.word	0x00018080


	//----- nvinfo : EIATTR_COOP_GROUP_MASK_REGIDS
	.align		4
.L_1046:
        /*01ac*/ 	.byte	0x04, 0x29
        /*01ae*/ 	.short	(.L_1048 - .L_1047)


	//   ....[0]....
.L_1047:
        /*01b0*/ 	.word	0xffffffff


	//   ....[1]....
        /*01b4*/ 	.word	0xffffffff


	//   ....[2]....
        /*01b8*/ 	.word	0xffffffff


	//   ....[3]....
        /*01bc*/ 	.word	0xffffffff


	//   ....[4]....
        /*01c0*/ 	.word	0xffffffff


	//   ....[5]....
        /*01c4*/ 	.word	0xffffffff


	//   ....[6]....
        /*01c8*/ 	.word	0xffffffff


	//   ....[7]....
        /*01cc*/ 	.word	0xffffffff


	//   ....[8]....
        /*01d0*/ 	.word	0xffffffff


	//   ....[9]....
        /*01d4*/ 	.word	0xffffffff


	//   ....[10]....
        /*01d8*/ 	.word	0xffffffff


	//   ....[11]....
        /*01dc*/ 	.word	0xffffffff


	//   ....[12]....
        /*01e0*/ 	.word	0xffffffff


	//   ....[13]....
        /*01e4*/ 	.word	0xffffffff


	//   ....[14]....
        /*01e8*/ 	.word	0xffffffff


	//   ....[15]....
        /*01ec*/ 	.word	0xffffffff


	//   ....[16]....
        /*01f0*/ 	.word	0xffffffff


	//   ....[17]....
        /*01f4*/ 	.word	0xffffffff


	//   ....[18]....
        /*01f8*/ 	.word	0xffffffff


	//   ....[19]....
        /*01fc*/ 	.word	0xffffffff


	//   ....[20]....
        /*0200*/ 	.word	0xffffffff


	//   ....[21]....
        /*0204*/ 	.word	0xffffffff


	//   ....[22]....
        /*0208*/ 	.word	0xffffffff


	//   ....[23]....
        /*020c*/ 	.word	0xffffffff


	//   ....[24]....
        /*0210*/ 	.word	0xffffffff


	//   ....[25]....
        /*0214*/ 	.word	0xffffffff


	//   ....[26]....
        /*0218*/ 	.word	0xffffffff


	//   ....[27]....
        /*021c*/ 	.word	0xffffffff


	//   ....[28]....
        /*0220*/ 	.word	0xffffffff


	//   ....[29]....
        /*0224*/ 	.word	0xffffffff


	//   ....[30]....
        /*0228*/ 	.word	0xffffffff


	//   ....[31]....
        /*022c*/ 	.word	0xffffffff


	//   ....[32]....
        /*0230*/ 	.word	0xffffffff


	//   ....[33]....
        /*0234*/ 	.word	0xffffffff


	//   ....[34]....
        /*0238*/ 	.word	0xffffffff


	//   ....[35]....
        /*023c*/ 	.word	0xffffffff


	//   ....[36]....
        /*0240*/ 	.word	0xffffffff


	//   ....[37]....
        /*0244*/ 	.word	0xffffffff


	//   ....[38]....
        /*0248*/ 	.word	0xffffffff


	//   ....[39]....
        /*024c*/ 	.word	0xffffffff


	//   ....[40]....
        /*0250*/ 	.word	0xffffffff


	//   ....[41]....
        /*0254*/ 	.word	0xffffffff


	//   ....[42]....
        /*0258*/ 	.word	0xffffffff


	//   ....[43]....
        /*025c*/ 	.word	0xffffffff


	//   ....[44]....
        /*0260*/ 	.word	0xffffffff


	//   ....[45]....
        /*0264*/ 	.word	0xffffffff


	//   ....[46]....
        /*0268*/ 	.word	0xffffffff


	//   ....[47]....
        /*026c*/ 	.word	0xffffffff


	//   ....[48]....
        /*0270*/ 	.word	0xffffffff


	//   ....[49]....
        /*0274*/ 	.word	0xffffffff


	//   ....[50]....
        /*0278*/ 	.word	0xffffffff


	//   ....[51]....
        /*027c*/ 	.word	0xffffffff


	//   ....[52]....
        /*0280*/ 	.word	0xffffffff


	//   ....[53]....
        /*0284*/ 	.word	0xffffffff


	//   ....[54]....
        /*0288*/ 	.word	0xffffffff


	//   ....[55]....
        /*028c*/ 	.word	0xffffffff


	//   ....[56]....
        /*0290*/ 	.word	0xffffffff


	//   ....[57]....
        /*0294*/ 	.word	0xffffffff


	//   ....[58]....
        /*0298*/ 	.word	0xffffffff


	//   ....[59]....
        /*029c*/ 	.word	0xffffffff


	//   ....[60]....
        /*02a0*/ 	.word	0xffffffff


	//   ....[61]....
        /*02a4*/ 	.word	0xffffffff


	//   ....[62]....
        /*02a8*/ 	.word	0xffffffff


	//   ....[63]....
        /*02ac*/ 	.word	0xffffffff


	//   ....[64]....
        /*02b0*/ 	.word	0xffffffff


	//   ....[65]....
        /*02b4*/ 	.word	0xffffffff


	//   ....[66]....
        /*02b8*/ 	.word	0xffffffff


	//   ....[67]....
        /*02bc*/ 	.word	0xffffffff


	//   ....[68]....
        /*02c0*/ 	.word	0xffffffff


	//   ....[69]....
        /*02c4*/ 	.word	0xffffffff


	//   ....[70]....
        /*02c8*/ 	.word	0xffffffff


	//   ....[71]....
        /*02cc*/ 	.word	0xffffffff


	//   ....[72]....
        /*02d0*/ 	.word	0xffffffff


	//   ....[73]....
        /*02d4*/ 	.word	0xffffffff


	//   ....[74]....
        /*02d8*/ 	.word	0xffffffff


	//   ....[75]....
        /*02dc*/ 	.word	0xffffffff


	//   ....[76]....
        /*02e0*/ 	.word	0xffffffff


	//   ....[77]....
        /*02e4*/ 	.word	0xffffffff


	//   ....[78]....
        /*02e8*/ 	.word	0xffffffff


	//   ....[79]....
        /*02ec*/ 	.word	0xffffffff


	//   ....[80]....
        /*02f0*/ 	.word	0xffffffff


	//   ....[81]....
        /*02f4*/ 	.word	0xffffffff


	//   ....[82]....
        /*02f8*/ 	.word	0xffffffff


	//   ....[83]....
        /*02fc*/ 	.word	0xffffffff


	//   ....[84]....
        /*0300*/ 	.word	0xffffffff


	//   ....[85]....
        /*0304*/ 	.word	0xffffffff


	//   ....[86]....
        /*0308*/ 	.word	0xffffffff


	//   ....[87]....
        /*030c*/ 	.word	0xffffffff


	//   ....[88]....
        /*0310*/ 	.word	0xffffffff


	//   ....[89]....
        /*0314*/ 	.word	0xffffffff


	//   ....[90]....
        /*0318*/ 	.word	0xffffffff


	//   ....[91]....
        /*031c*/ 	.word	0xffffffff


	//   ....[92]....
        /*0320*/ 	.word	0xffffffff


	//   ....[93]....
        /*0324*/ 	.word	0xffffffff


	//   ....[94]....
        /*0328*/ 	.word	0xffffffff


	//   ....[95]....
        /*032c*/ 	.word	0xffffffff


	//   ....[96]....
        /*0330*/ 	.word	0xffffffff


	//   ....[97]....
        /*0334*/ 	.word	0xffffffff


	//   ....[98]....
        /*0338*/ 	.word	0xffffffff


	//   ....[99]....
        /*033c*/ 	.word	0xffffffff


	//   ....[100]....
        /*0340*/ 	.word	0xffffffff


	//   ....[101]....
        /*0344*/ 	.word	0xffffffff


	//   ....[102]....
        /*0348*/ 	.word	0xffffffff


	//   ....[103]....
        /*034c*/ 	.word	0xffffffff


	//   ....[104]....
        /*0350*/ 	.word	0xffffffff


	//   ....[105]....
        /*0354*/ 	.word	0xffffffff


	//   ....[106]....
        /*0358*/ 	.word	0xffffffff


	//   ....[107]....
        /*035c*/ 	.word	0xffffffff


	//   ....[108]....
        /*0360*/ 	.word	0xffffffff


	//   ....[109]....
        /*0364*/ 	.word	0xffffffff


	//   ....[110]....
        /*0368*/ 	.word	0xffffffff


	//   ....[111]....
        /*036c*/ 	.word	0xffffffff


	//   ....[112]....
        /*0370*/ 	.word	0xffffffff


	//   ....[113]....
        /*0374*/ 	.word	0xffffffff


	//   ....[114]....
        /*0378*/ 	.word	0xffffffff


	//   ....[115]....
        /*037c*/ 	.word	0xffffffff


	//   ....[116]....
        /*0380*/ 	.word	0xffffffff


	//   ....[117]....
        /*0384*/ 	.word	0xffffffff


	//   ....[118]....
        /*0388*/ 	.word	0xffffffff


	//   ....[119]....
        /*038c*/ 	.word	0xffffffff


	//   ....[120]....
        /*0390*/ 	.word	0xffffffff


	//   ....[121]....
        /*0394*/ 	.word	0xffffffff


	//   ....[122]....
        /*0398*/ 	.word	0xffffffff


	//   ....[123]....
        /*039c*/ 	.word	0xffffffff


	//   ....[124]....
        /*03a0*/ 	.word	0xffffffff


	//   ....[125]....
        /*03a4*/ 	.word	0xffffffff


	//   ....[126]....
        /*03a8*/ 	.word	0xffffffff


	//   ....[127]....
        /*03ac*/ 	.word	0xffffffff


	//   ....[128]....
        /*03b0*/ 	.word	0xffffffff


	//   ....[129]....
        /*03b4*/ 	.word	0xffffffff


	//   ....[130]....
        /*03b8*/ 	.word	0xffffffff


	//   ....[131]....
        /*03bc*/ 	.word	0xffffffff


	//   ....[132]....
        /*03c0*/ 	.word	0xffffffff


	//   ....[133]....
        /*03c4*/ 	.word	0xffffffff


	//   ....[134]....
        /*03c8*/ 	.word	0xffffffff


	//   ....[135]....
        /*03cc*/ 	.word	0x0500000f


	//   ....[136]....
        /*03d0*/ 	.word	0x0500000f


	//   ....[137]....
        /*03d4*/ 	.word	0x0500000f


	//   ....[138]....
        /*03d8*/ 	.word	0x0500000f


	//   ....[139]....
        /*03dc*/ 	.word	0x0500000f


	//   ....[140]....
        /*03e0*/ 	.word	0x0500000f


	//   ....[141]....
        /*03e4*/ 	.word	0x0500000f


	//   ....[142]....
        /*03e8*/ 	.word	0x0500000f


	//   ....[143]....
        /*03ec*/ 	.word	0x0500000f


	//   ....[144]....
        /*03f0*/ 	.word	0x0500000f


	//   ....[145]....
        /*03f4*/ 	.word	0x0500000f


	//   ....[146]....
        /*03f8*/ 	.word	0x0500000f


	//   ....[147]....
        /*03fc*/ 	.word	0x0500000f


	//   ....[148]....
        /*0400*/ 	.word	0x0500000f


	//   ....[149]....
        /*0404*/ 	.word	0x0500000f


	//   ....[150]....
        /*0408*/ 	.word	0x0500000f


	//   ....[151]....
        /*040c*/ 	.word	0x0500000f


	//   ....[152]....
        /*0410*/ 	.word	0x0500000f


	//   ....[153]....
        /*0414*/ 	.word	0x0500000f


	//   ....[154]....
        /*0418*/ 	.word	0x0500000f


	//   ....[155]....
        /*041c*/ 	.word	0x0500000f


	//   ....[156]....
        /*0420*/ 	.word	0x0500000f


	//   ....[157]....
        /*0424*/ 	.word	0x0500000f


	//   ....[158]....
        /*0428*/ 	.word	0x0500000f


	//   ....[159]....
        /*042c*/ 	.word	0x0500000f


	//   ....[160]....
        /*0430*/ 	.word	0x0500000f


	//   ....[161]....
        /*0434*/ 	.word	0x0500000f


	//   ....[162]....
        /*0438*/ 	.word	0x0500000f


	//   ....[163]....
        /*043c*/ 	.word	0x0500000f


	//   ....[164]....
        /*0440*/ 	.word	0x0500000f


	//   ....[165]....
        /*0444*/ 	.word	0x0500000f


	//   ....[166]....
        /*0448*/ 	.word	0x0500000f


	//   ....[167]....
        /*044c*/ 	.word	0x0500000f


	//   ....[168]....
        /*0450*/ 	.word	0x0500000f


	//   ....[169]....
        /*0454*/ 	.word	0x0500000f


	//   ....[170]....
        /*0458*/ 	.word	0x0500000f


	//   ....[171]....
        /*045c*/ 	.word	0x0500000f


	//   ....[172]....
        /*0460*/ 	.word	0x0500000f


	//   ....[173]....
        /*0464*/ 	.word	0x0500000f


	//   ....[174]....
        /*0468*/ 	.word	0x0500000f


	//   ....[175]....
        /*046c*/ 	.word	0x0500000f


	//   ....[176]....
        /*0470*/ 	.word	0x0500000f


	//   ....[177]....
        /*0474*/ 	.word	0x0500000f


	//   ....[178]....
        /*0478*/ 	.word	0x0500000f


	//   ....[179]....
        /*047c*/ 	.word	0x0500000f


	//   ....[180]....
        /*0480*/ 	.word	0x0500000f


	//   ....[181]....
        /*0484*/ 	.word	0x0500000f


	//   ....[182]....
        /*0488*/ 	.word	0x0500000f


	//   ....[183]....
        /*048c*/ 	.word	0x0500000f


	//   ....[184]....
        /*0490*/ 	.word	0x0500000f


	//   ....[185]....
        /*0494*/ 	.word	0x0500000f


	//   ....[186]....
        /*0498*/ 	.word	0x0500000f


	//   ....[187]....
        /*049c*/ 	.word	0x0500000f


	//   ....[188]....
        /*04a0*/ 	.word	0x0500000f


	//   ....[189]....
        /*04a4*/ 	.word	0x0500000f


	//   ....[190]....
        /*04a8*/ 	.word	0x0500000f


	//   ....[191]....
        /*04ac*/ 	.word	0x0500000f


	//   ....[192]....
        /*04b0*/ 	.word	0x0500000f


	//   ....[193]....
        /*04b4*/ 	.word	0x0500000f


	//   ....[194]....
        /*04b8*/ 	.word	0x0500000f


	//   ....[195]....
        /*04bc*/ 	.word	0x0500000f


	//   ....[196]....
        /*04c0*/ 	.word	0x0500000f


	//   ....[197]....
        /*04c4*/ 	.word	0x0500000f


	//   ....[198]....
        /*04c8*/ 	.word	0x0500000f


	//   ....[199]....
        /*04cc*/ 	.word	0x0500000f


	//   ....[200]....
        /*04d0*/ 	.word	0x0500000f


	//   ....[201]....
        /*04d4*/ 	.word	0x0500000f


	//   ....[202]....
        /*04d8*/ 	.word	0x0500000f


	//----- nvinfo : EIATTR_COOP_GROUP_INSTR_OFFSETS
	.align		4
.L_1048:
        /*04dc*/ 	.byte	0x04, 0x28
        /*04de*/ 	.short	(.L_1050 - .L_1049)


	//   ....[0]....
.L_1049:
        /*04e0*/ 	.word	0x00000080


	//   ....[1]....
        /*04e4*/ 	.word	0x00000090


	//   ....[2]....
        /*04e8*/ 	.word	0x000002b0


	//   ....[3]....
        /*04ec*/ 	.word	0x00000410


	//   ....[4]....
        /*04f0*/ 	.word	0x00000530


	//   ....[5]....
        /*04f4*/ 	.word	0x00000690


	//   ....[6]....
        /*04f8*/ 	.word	0x00001fc0


	//   ....[7]....
        /*04fc*/ 	.word	0x00003fa0


	//   ....[8]....
        /*0500*/ 	.word	0x00004f60


	//   ....[9]....
        /*0504*/ 	.word	0x00005be0


	//   ....[10]....
        /*0508*/ 	.word	0x00005c10


	//   ....[11]....
        /*050c*/ 	.word	0x00005f60


	//   ....[12]....
        /*0510*/ 	.word	0x00006060


	//   ....[13]....
        /*0514*/ 	.word	0x00006290


	//   ....[14]....
        /*0518*/ 	.word	0x000063e0


	//   ....[15]....
        /*051c*/ 	.word	0x00006c50


	//   ....[16]....
        /*0520*/ 	.word	0x000079e0


	//   ....[17]....
        /*0524*/ 	.word	0x00008660


	//   ....[18]....
        /*0528*/ 	.word	0x00008680


	//   ....[19]....
        /*052c*/ 	.word	0x00008bc0


	//   ....[20]....
        /*0530*/ 	.word	0x00008c40


	//   ....[21]....
        /*0534*/ 	.word	0x000090e0


	//   ....[22]....
        /*0538*/ 	.word	0x000092b0


	//   ....[23]....
        /*053c*/ 	.word	0x0000a040


	//   ....[24]....
        /*0540*/ 	.word	0x0000ad70


	//   ....[25]....
        /*0544*/ 	.word	0x0000baa0


	//   ....[26]....
        /*0548*/ 	.word	0x0000bac0


	//   ....[27]....
        /*054c*/ 	.word	0x0000c040


	//   ....[28]....
        /*0550*/ 	.word	0x0000c210


	//   ....[29]....
        /*0554*/ 	.word	0x0000ce50


	//   ....[30]....
        /*0558*/ 	.word	0x0000cf30


	//   ....[31]....
        /*055c*/ 	.word	0x0000cf90


	//   ....[32]....
        /*0560*/ 	.word	0x0000cfb0


	//   ....[33]....
        /*0564*/ 	.word	0x0000cfe0


	//   ....[34]....
        /*0568*/ 	.word	0x0000e790


	//   ....[35]....
        /*056c*/ 	.word	0x0000eae0


	//   ....[36]....
        /*0570*/ 	.word	0x0000eaf0


	//   ....[37]....
        /*0574*/ 	.word	0x0000eb20


	//   ....[38]....
        /*0578*/ 	.word	0x0000eb30


	//   ....[39]....
        /*057c*/ 	.word	0x0000f760


	//   ....[40]....
        /*0580*/ 	.word	0x0000f7a0


	//   ....[41]....
        /*0584*/ 	.word	0x0000fa50


	//   ....[42]....
        /*0588*/ 	.word	0x0000fa70


	//   ....[43]....
        /*058c*/ 	.word	0x000101b0


	//   ....[44]....
        /*0590*/ 	.word	0x00010210


	//   ....[45]....
        /*0594*/ 	.word	0x00010b00


	//   ....[46]....
        /*0598*/ 	.word	0x00010b20


	//   ....[47]....
        /*059c*/ 	.word	0x00011dd0


	//   ....[48]....
        /*05a0*/ 	.word	0x00011e10


	//   ....[49]....
        /*05a4*/ 	.word	0x00012050


	//   ....[50]....
        /*05a8*/ 	.word	0x00012070


	//   ....[51]....
        /*05ac*/ 	.word	0x00012330


	//   ....[52]....
        /*05b0*/ 	.word	0x00012520


	//   ....[53]....
        /*05b4*/ 	.word	0x00012550


	//   ....[54]....
        /*05b8*/ 	.word	0x00012580


	//   ....[55]....
        /*05bc*/ 	.word	0x000125b0


	//   ....[56]....
        /*05c0*/ 	.word	0x000125e0


	//   ....[57]....
        /*05c4*/ 	.word	0x00012610


	//   ....[58]....
        /*05c8*/ 	.word	0x00012780


	//   ....[59]....
        /*05cc*/ 	.word	0x000127b0


	//   ....[60]....
        /*05d0*/ 	.word	0x000127e0


	//   ....[61]....
        /*05d4*/ 	.word	0x00012810


	//   ....[62]....
        /*05d8*/ 	.word	0x00012840


	//   ....[63]....
        /*05dc*/ 	.word	0x00012870


	//   ....[64]....
        /*05e0*/ 	.word	0x00012900


	//   ....[65]....
        /*05e4*/ 	.word	0x00012930


	//   ....[66]....
        /*05e8*/ 	.word	0x00012940


	//   ....[67]....
        /*05ec*/ 	.word	0x00012980


	//   ....[68]....
        /*05f0*/ 	.word	0x00014ac0


	//   ....[69]....
        /*05f4*/ 	.word	0x00014ae0


	//   ....[70]....
        /*05f8*/ 	.word	0x00014b70


	//   ....[71]....
        /*05fc*/ 	.word	0x00014b90


	//   ....[72]....
        /*0600*/ 	.word	0x00014c10


	//   ....[73]....
        /*0604*/ 	.word	0x00014c30


	//   ....[74]....
        /*0608*/ 	.word	0x00014c40


	//   ....[75]....
        /*060c*/ 	.word	0x00014c50


	//   ....[76]....
        /*0610*/ 	.word	0x000153d0


	//   ....[77]....
        /*0614*/ 	.word	0x00015400


	//   ....[78]....
        /*0618*/ 	.word	0x000154c0


	//   ....[79]....
        /*061c*/ 	.word	0x000154e0


	//   ....[80]....
        /*0620*/ 	.word	0x00015580


	//   ....[81]....
        /*0624*/ 	.word	0x000155a0


	//   ....[82]....
        /*0628*/ 	.word	0x000155b0


	//   ....[83]....
        /*062c*/ 	.word	0x00015630


	//   ....[84]....
        /*0630*/ 	.word	0x00015e90


	//   ....[85]....
        /*0634*/ 	.word	0x00015eb0


	//   ....[86]....
        /*0638*/ 	.word	0x00016050


	//   ....[87]....
        /*063c*/ 	.word	0x00016080


	//   ....[88]....
        /*0640*/ 	.word	0x00016190


	//   ....[89]....
        /*0644*/ 	.word	0x000161a0


	//   ....[90]....
        /*0648*/ 	.word	0x000161d0


	//   ....[91]....
        /*064c*/ 	.word	0x000161e0


	//   ....[92]....
        /*0650*/ 	.word	0x000167f0


	//   ....[93]....
        /*0654*/ 	.word	0x00016820


	//   ....[94]....
        /*0658*/ 	.word	0x00016a10


	//   ....[95]....
        /*065c*/ 	.word	0x00016a50


	//   ....[96]....
        /*0660*/ 	.word	0x00016a60


	//   ....[97]....
        /*0664*/ 	.word	0x00016a70


	//   ....[98]....
        /*0668*/ 	.word	0x00016bc0


	//   ....[99]....
        /*066c*/ 	.word	0x00016d10


	//   ....[100]....
        /*0670*/ 	.word	0x00017520


	//   ....[101]....
        /*0674*/ 	.word	0x00017540


	//   ....[102]....
        /*0678*/ 	.word	0x00017590


	//   ....[103]....
        /*067c*/ 	.word	0x000175a0


	//   ....[104]....
        /*0680*/ 	.word	0x000175e0


	//   ....[105]....
        /*0684*/ 	.word	0x000175f0


	//   ....[106]....
        /*0688*/ 	.word	0x00017600


	//   ....[107]....
        /*068c*/ 	.word	0x00017640


	//   ....[108]....
        /*0690*/ 	.word	0x00017940


	//   ....[109]....
        /*0694*/ 	.word	0x00017980


	//   ....[110]....
        /*0698*/ 	.word	0x000179a0


	//   ....[111]....
        /*069c*/ 	.word	0x000179c0


	//   ....[112]....
        /*06a0*/ 	.word	0x000179f0


	//   ....[113]....
        /*06a4*/ 	.word	0x00017a10


	//   ....[114]....
        /*06a8*/ 	.word	0x00017b10


	//   ....[115]....
        /*06ac*/ 	.word	0x00017c60


	//   ....[116]....
        /*06b0*/ 	.word	0x000182a0


	//   ....[117]....
        /*06b4*/ 	.word	0x000182d0


	//   ....[118]....
        /*06b8*/ 	.word	0x00018330


	//   ....[119]....
        /*06bc*/ 	.word	0x00018360


	//   ....[120]....
        /*06c0*/ 	.word	0x00018390


	//   ....[121]....
        /*06c4*/ 	.word	0x000183c0


	//   ....[122]....
        /*06c8*/ 	.word	0x000183f0


	//   ....[123]....
        /*06cc*/ 	.word	0x00018420


	//   ....[124]....
        /*06d0*/ 	.word	0x000185c0


	//   ....[125]....
        /*06d4*/ 	.word	0x000185f0


	//   ....[126]....
        /*06d8*/ 	.word	0x00018620


	//   ....[127]....
        /*06dc*/ 	.word	0x00018650


	//   ....[128]....
        /*06e0*/ 	.word	0x00018680


	//   ....[129]....
        /*06e4*/ 	.word	0x000186b0


	//   ....[130]....
        /*06e8*/ 	.word	0x00018770


	//   ....[131]....
        /*06ec*/ 	.word	0x00018790


	//   ....[132]....
        /*06f0*/ 	.word	0x000187b0


	//   ....[133]....
        /*06f4*/ 	.word	0x00018810


	//   ....[134]....
        /*06f8*/ 	.word	0x00019230


	//   ....[135]....
        /*06fc*/ 	.word	0x000197c0


	//   ....[136]....
        /*0700*/ 	.word	0x000198b0


	//   ....[137]....
        /*0704*/ 	.word	0x00019950


	//   ....[138]....
        /*0708*/ 	.word	0x000199b0


	//   ....[139]....
        /*070c*/ 	.word	0x00019aa0


	//   ....[140]....
        /*0710*/ 	.word	0x00019b10


	//   ....[141]....
        /*0714*/ 	.word	0x00019c00


	//   ....[142]....
        /*0718*/ 	.word	0x00019c70


	//   ....[143]....
        /*071c*/ 	.word	0x00019d10


	//   ....[144]....
        /*0720*/ 	.word	0x00019e10


	//   ....[145]....
        /*0724*/ 	.word	0x00019ea0


	//   ....[146]....
        /*0728*/ 	.word	0x00019f00


	//   ....[147]....
        /*072c*/ 	.word	0x00019ff0


	//   ....[148]....
        /*0730*/ 	.word	0x0001a070


	//   ....[149]....
        /*0734*/ 	.word	0x0001a170


	//   ....[150]....
        /*0738*/ 	.word	0x0001a1e0


	//   ....[151]....
        /*073c*/ 	.word	0x0001a2c0


	//   ....[152]....
        /*0740*/ 	.word	0x0001a5d0


	//   ....[153]....
        /*0744*/ 	.word	0x0001a690


	//   ....[154]....
        /*0748*/ 	.word	0x0001a900


	//   ....[155]....
        /*074c*/ 	.word	0x0001a950


	//   ....[156]....
        /*0750*/ 	.word	0x0001ab60


	//   ....[157]....
        /*0754*/ 	.word	0x0001abb0


	//   ....[158]....
        /*0758*/ 	.word	0x0001ad60


	//   ....[159]....
        /*075c*/ 	.word	0x0001adb0


	//   ....[160]....
        /*0760*/ 	.word	0x0001aef0


	//   ....[161]....
        /*0764*/ 	.word	0x0001aff0


	//   ....[162]....
        /*0768*/ 	.word	0x0001b260


	//   ....[163]....
        /*076c*/ 	.word	0x0001b2b0


	//   ....[164]....
        /*0770*/ 	.word	0x0001b480


	//   ....[165]....
        /*0774*/ 	.word	0x0001b4d0


	//   ....[166]....
        /*0778*/ 	.word	0x0001b6a0


	//   ....[167]....
        /*077c*/ 	.word	0x0001b6f0


	//   ....[168]....
        /*0780*/ 	.word	0x0001b7e0


	//   ....[169]....
        /*0784*/ 	.word	0x0001b880


	//   ....[170]....
        /*0788*/ 	.word	0x0001b8e0


	//   ....[171]....
        /*078c*/ 	.word	0x0001b990


	//   ....[172]....
        /*0790*/ 	.word	0x0001b9f0


	//   ....[173]....
        /*0794*/ 	.word	0x0001baa0


	//   ....[174]....
        /*0798*/ 	.word	0x0001bb00


	//   ....[175]....
        /*079c*/ 	.word	0x0001bbb0


	//   ....[176]....
        /*07a0*/ 	.word	0x0001bca0


	//   ....[177]....
        /*07a4*/ 	.word	0x0001bd80


	//   ....[178]....
        /*07a8*/ 	.word	0x0001be90


	//   ....[179]....
        /*07ac*/ 	.word	0x0001bf90


	//   ....[180]....
        /*07b0*/ 	.word	0x0001c0c0


	//   ....[181]....
        /*07b4*/ 	.word	0x0001c1a0


	//   ....[182]....
        /*07b8*/ 	.word	0x0001c2a0


	//   ....[183]....
        /*07bc*/ 	.word	0x0001c380


	//   ....[184]....
        /*07c0*/ 	.word	0x0001c410


	//   ....[185]....
        /*07c4*/ 	.word	0x0001c4b0


	//   ....[186]....
        /*07c8*/ 	.word	0x0001c620


	//   ....[187]....
        /*07cc*/ 	.word	0x0001c690


	//   ....[188]....
        /*07d0*/ 	.word	0x0001c700


	//   ....[189]....
        /*07d4*/ 	.word	0x0001c770


	//   ....[190]....
        /*07d8*/ 	.word	0x0001c7e0


	//   ....[191]....
        /*07dc*/ 	.word	0x0001c860


	//   ....[192]....
        /*07e0*/ 	.word	0x0001c8e0


	//   ....[193]....
        /*07e4*/ 	.word	0x0001c970


	//   ....[194]....
        /*07e8*/ 	.word	0x0001c9e0


	//   ....[195]....
        /*07ec*/ 	.word	0x0001ca50


	//   ....[196]....
        /*07f0*/ 	.word	0x0001cac0


	//   ....[197]....
        /*07f4*/ 	.word	0x0001cb40


	//   ....[198]....
        /*07f8*/ 	.word	0x0001cbb0


	//   ....[199]....
        /*07fc*/ 	.word	0x0001cc40


	//   ....[200]....
        /*0800*/ 	.word	0x0001cca0


	//   ....[201]....
        /*0804*/ 	.word	0x0001cd30


	//   ....[202]....
        /*0808*/ 	.word	0x0001ce60


	//----- nvinfo : EIATTR_REG_RECONFIG
	.align		4
.L_1050:
        /*080c*/ 	.byte	0x01, 0x54
	.zero		2


	//----- nvinfo : EIATTR_SYSCALL_OFFSETS
	.align		4
        /*0810*/ 	.byte	0x04, 0x46
        /*0812*/ 	.short	(.L_1052 - .L_1051)


	//   ....[0]....
.L_1051:
        /*0814*/ 	.word	0x00004150


	//   ....[1]....
        /*0818*/ 	.word	0x00013ec0


	//   ....[2]....
        /*081c*/ 	.word	0x00014010


	//   ....[3]....
        /*0820*/ 	.word	0x00014100


	//   ....[4]....
        /*0824*/ 	.word	0x00014ff0


	//   ....[5]....
        /*0828*/ 	.word	0x000158b0


	//----- nvinfo : EIATTR_MBARRIER_INSTR_OFFSETS
	.align		4
.L_1052:
        /*082c*/ 	.byte	0x04, 0x39
        /*082e*/ 	.short	(.L_1054 - .L_1053)


	//   ....[0]....
.L_1053:
        /*0830*/ 	.word	0x00000190
        /*0834*/ 	.word	0x000000ff
        /*0838*/ 	.word	0x00038800
        /*083c*/ 	.short	0x0100
        /*083e*/ 	.byte	0x08
	.zero		1


	//   ....[1]....
        /*0840*/ 	.word	0x000001a0
        /*0844*/ 	.word	0x000000ff
        /*0848*/ 	.word	0x00038810
        /*084c*/ 	.short	0x0100
        /*084e*/ 	.byte	0x08
	.zero		1


	//   ....[2]....
        /*0850*/ 	.word	0x000001b0
        /*0854*/ 	.word	0x000000ff
        /*0858*/ 	.word	0x00038820
        /*085c*/ 	.short	0x0100
        /*085e*/ 	.byte	0x08
	.zero		1


	//   ....[3]....
        /*0860*/ 	.word	0x00000260
        /*0864*/ 	.word	0x000000ff
        /*0868*/ 	.word	0x00038830
        /*086c*/ 	.short	0x0100
        /*086e*/ 	.byte	0x06
	.zero		1


	//   ....[4]....
        /*0870*/ 	.word	0x00000270
        /*0874*/ 	.word	0x000000ff
        /*0878*/ 	.word	0x00038840
        /*087c*/ 	.short	0x0100
        /*087e*/ 	.byte	0x06
	.zero		1


	//   ....[5]....
        /*0880*/ 	.word	0x00000280
        /*0884*/ 	.word	0x000000ff
        /*0888*/ 	.word	0x00038838
        /*088c*/ 	.short	0x0100
        /*088e*/ 	.byte	0x06
	.zero		1


	//   ....[6]....
        /*0890*/ 	.word	0x00000290
        /*0894*/ 	.word	0x000000ff
        /*0898*/ 	.word	0x00038848
        /*089c*/ 	.short	0x0100
        /*089e*/ 	.byte	0x06
	.zero		1


	//   ....[7]....
        /*08a0*/ 	.word	0x000003c0
        /*08a4*/ 	.word	0x000000ff
        /*08a8*/ 	.word	0x00038850
        /*08ac*/ 	.short	0x0100
        /*08ae*/ 	.byte	0x08
	.zero		1


	//   ....[8]....
        /*08b0*/ 	.word	0x000003d0
        /*08b4*/ 	.word	0x000000ff
        /*08b8*/ 	.word	0x00038860
        /*08bc*/ 	.short	0x0100
        /*08be*/ 	.byte	0x08
	.zero		1


	//   ....[9]....
        /*08c0*/ 	.word	0x000003e0
        /*08c4*/ 	.word	0x000000ff
        /*08c8*/ 	.word	0x00038858
        /*08cc*/ 	.short	0x0100
        /*08ce*/ 	.byte	0x08
	.zero		1


	//   ....[10]....
        /*08d0*/ 	.word	0x000003f0
        /*08d4*/ 	.word	0x000000ff
        /*08d8*/ 	.word	0x00038868
        /*08dc*/ 	.short	0x0100
        /*08de*/ 	.byte	0x08
	.zero		1


	//   ....[11]....
        /*08e0*/ 	.word	0x000004e0
        /*08e4*/ 	.word	0x000000ff
        /*08e8*/ 	.word	0x00038870
        /*08ec*/ 	.short	0x0100
        /*08ee*/ 	.byte	0x06
	.zero		1


	//   ....[12]....
        /*08f0*/ 	.word	0x000004f0
        /*08f4*/ 	.word	0x000000ff
        /*08f8*/ 	.word	0x00038880
        /*08fc*/ 	.short	0x0100
        /*08fe*/ 	.byte	0x06
	.zero		1


	//   ....[13]....
        /*0900*/ 	.word	0x00000500
        /*0904*/ 	.word	0x000000ff
        /*0908*/ 	.word	0x00038878
        /*090c*/ 	.short	0x0100
        /*090e*/ 	.byte	0x06
	.zero		1


	//   ....[14]....
        /*0910*/ 	.word	0x00000510
        /*0914*/ 	.word	0x000000ff
        /*0918*/ 	.word	0x00038888
        /*091c*/ 	.short	0x0100
        /*091e*/ 	.byte	0x06
	.zero		1


	//   ....[15]....
        /*0920*/ 	.word	0x00000640
        /*0924*/ 	.word	0x000000ff
        /*0928*/ 	.word	0x00038890
        /*092c*/ 	.short	0x0100
        /*092e*/ 	.byte	0x08
	.zero		1


	//   ....[16]....
        /*0930*/ 	.word	0x00000650
        /*0934*/ 	.word	0x000000ff
        /*0938*/ 	.word	0x000388a0
        /*093c*/ 	.short	0x0100
        /*093e*/ 	.byte	0x08
	.zero		1


	//   ....[17]....
        /*0940*/ 	.word	0x00000660
        /*0944*/ 	.word	0x000000ff
        /*0948*/ 	.word	0x00038898
        /*094c*/ 	.short	0x0100
        /*094e*/ 	.byte	0x08
	.zero		1


	//   ....[18]....
        /*0950*/ 	.word	0x00000670
        /*0954*/ 	.word	0x000000ff
        /*0958*/ 	.word	0x000388a8
        /*095c*/ 	.short	0x0100
        /*095e*/ 	.byte	0x08
	.zero		1


	//   ....[19]....
        /*0960*/ 	.word	0x000007b0
        /*0964*/ 	.word	0x000000ff
        /*0968*/ 	.word	0x000388b0
        /*096c*/ 	.short	0x0100
        /*096e*/ 	.byte	0x08
	.zero		1


	//   ....[20]....
        /*0970*/ 	.word	0x000007c0
        /*0974*/ 	.word	0x000000ff
        /*0978*/ 	.word	0x000388c0
        /*097c*/ 	.short	0x0100
        /*097e*/ 	.byte	0x08
	.zero		1


	//   ....[21]....
        /*0980*/ 	.word	0x000007d0
        /*0984*/ 	.word	0x000000ff
        /*0988*/ 	.word	0x000388b8
        /*098c*/ 	.short	0x0100
        /*098e*/ 	.byte	0x08
	.zero		1


	//   ....[22]....
        /*0990*/ 	.word	0x000007e0
        /*0994*/ 	.word	0x000000ff
        /*0998*/ 	.word	0x000388c8
        /*099c*/ 	.short	0x0100
        /*099e*/ 	.byte	0x08
	.zero		1


	//   ....[23]....
        /*09a0*/ 	.word	0x00002320
        /*09a4*/ 	.word	0x00000004
        /*09a8*/ 	.word	0x00000000
        /*09ac*/ 	.short	0x0101
        /*09ae*/ 	.byte	0x3f
	.zero		1


	//   ....[24]....
        /*09b0*/ 	.word	0x00002e50
        /*09b4*/ 	.word	0x00000004
        /*09b8*/ 	.word	0x00000000
        /*09bc*/ 	.short	0x0101
        /*09be*/ 	.byte	0x3f
	.zero		1


	//   ....[25]....
        /*09c0*/ 	.word	0x00004200
        /*09c4*/ 	.word	0x00000011
        /*09c8*/ 	.word	0x00038800
        /*09cc*/ 	.short	0x010a
        /*09ce*/ 	.byte	0x3f
	.zero		1


	//   ....[26]....
        /*09d0*/ 	.word	0x00004270
        /*09d4*/ 	.word	0x00000009
        /*09d8*/ 	.word	0x00038830
        /*09dc*/ 	.short	0x010a
        /*09de*/ 	.byte	0x3f
	.zero		1


	//   ....[27]....
        /*09e0*/ 	.word	0x000042e0
        /*09e4*/ 	.word	0x00000009
        /*09e8*/ 	.word	0x00038830
        /*09ec*/ 	.short	0x010a
        /*09ee*/ 	.byte	0x3f
	.zero		1


	//   ....[28]....
        /*09f0*/ 	.word	0x00004560
        /*09f4*/ 	.word	0x00000011
        /*09f8*/ 	.word	0x00038810
        /*09fc*/ 	.short	0x010a
        /*09fe*/ 	.byte	0x3f
	.zero		1


	//   ....[29]....
        /*0a00*/ 	.word	0x000045a0
        /*0a04*/ 	.word	0x00000009
        /*0a08*/ 	.word	0x00038850
        /*0a0c*/ 	.short	0x010a
        /*0a0e*/ 	.byte	0x3f
	.zero		1


	//   ....[30]....
        /*0a10*/ 	.word	0x00004670
        /*0a14*/ 	.word	0x00000009
        /*0a18*/ 	.word	0x00038850
        /*0a1c*/ 	.short	0x010a
        /*0a1e*/ 	.byte	0x3f
	.zero		1


	//   ....[31]....
        /*0a20*/ 	.word	0x00006690
        /*0a24*/ 	.word	0x00000005
        /*0a28*/ 	.word	0x00000000
        /*0a2c*/ 	.short	0x0101
        /*0a2e*/ 	.byte	0x3f
	.zero		1


	//   ....[32]....
        /*0a30*/ 	.word	0x00006ce0
        /*0a34*/ 	.word	0x00000009
        /*0a38*/ 	.word	0x00000000
        /*0a3c*/ 	.short	0x0101
        /*0a3e*/ 	.byte	0x3f
	.zero		1


	//   ....[33]....
        /*0a40*/ 	.word	0x00006ee0
        /*0a44*/ 	.word	0x00000009
        /*0a48*/ 	.word	0x00038830
        /*0a4c*/ 	.short	0x010a
        /*0a4e*/ 	.byte	0x3f
	.zero		1


	//   ....[34]....
        /*0a50*/ 	.word	0x00006f30
        /*0a54*/ 	.word	0x00000009
        /*0a58*/ 	.word	0x00038830
        /*0a5c*/ 	.short	0x010a
        /*0a5e*/ 	.byte	0x3f
	.zero		1


	//   ....[35]....
        /*0a60*/ 	.word	0x000070b0
        /*0a64*/ 	.word	0x00000009
        /*0a68*/ 	.word	0x00038850
        /*0a6c*/ 	.short	0x010a
        /*0a6e*/ 	.byte	0x3f
	.zero		1


	//   ....[36]....
        /*0a70*/ 	.word	0x000070f0
        /*0a74*/ 	.word	0x00000009
        /*0a78*/ 	.word	0x00038850
        /*0a7c*/ 	.short	0x010a
        /*0a7e*/ 	.byte	0x3f
	.zero		1


	//   ....[37]....
        /*0a80*/ 	.word	0x00008d40
        /*0a84*/ 	.word	0x00000007
        /*0a88*/ 	.word	0x00000000
        /*0a8c*/ 	.short	0x0101
        /*0a8e*/ 	.byte	0x3f
	.zero		1


	//   ....[38]....
        /*0a90*/ 	.word	0x0000a100
        /*0a94*/ 	.word	0x00000009
        /*0a98*/ 	.word	0x00000000
        /*0a9c*/ 	.short	0x0101
        /*0a9e*/ 	.byte	0x3f
	.zero		1


	//   ....[39]....
        /*0aa0*/ 	.word	0x0000a250
        /*0aa4*/ 	.word	0x00000009
        /*0aa8*/ 	.word	0x00038830
        /*0aac*/ 	.short	0x010a
        /*0aae*/ 	.byte	0x3f
	.zero		1


	//   ....[40]....
        /*0ab0*/ 	.word	0x0000a2a0
        /*0ab4*/ 	.word	0x00000009
        /*0ab8*/ 	.word	0x00038830
        /*0abc*/ 	.short	0x010a
        /*0abe*/ 	.byte	0x3f
	.zero		1


	//   ....[41]....
        /*0ac0*/ 	.word	0x0000a440
        /*0ac4*/ 	.word	0x00000009
        /*0ac8*/ 	.word	0x00038850
        /*0acc*/ 	.short	0x010a
        /*0ace*/ 	.byte	0x3f
	.zero		1


	//   ....[42]....
        /*0ad0*/ 	.word	0x0000a480
        /*0ad4*/ 	.word	0x00000009
        /*0ad8*/ 	.word	0x00038850
        /*0adc*/ 	.short	0x010a
        /*0ade*/ 	.byte	0x3f
	.zero		1


	//   ....[43]....
        /*0ae0*/ 	.word	0x0000bc40
        /*0ae4*/ 	.word	0x00000008
        /*0ae8*/ 	.word	0x00000000
        /*0aec*/ 	.short	0x0101
        /*0aee*/ 	.byte	0x3f
	.zero		1


	//   ....[44]....
        /*0af0*/ 	.word	0x0000cf10
        /*0af4*/ 	.word	0x00000009
        /*0af8*/ 	.word	0x00000000
        /*0afc*/ 	.short	0x0101
        /*0afe*/ 	.byte	0x3f
	.zero		1


	//   ....[45]....
        /*0b00*/ 	.word	0x0000f780
        /*0b04*/ 	.word	0x00000000
        /*0b08*/ 	.word	0x00000000
        /*0b0c*/ 	.short	0x0101
        /*0b0e*/ 	.byte	0x3f
	.zero		1


	//   ....[46]....
        /*0b10*/ 	.word	0x00010260
        /*0b14*/ 	.word	0x00000004
        /*0b18*/ 	.word	0x00000000
        /*0b1c*/ 	.short	0x0101
        /*0b1e*/ 	.byte	0x3f
	.zero		1


	//   ....[47]....
        /*0b20*/ 	.word	0x00014890
        /*0b24*/ 	.word	0x00000016
        /*0b28*/ 	.word	0x00038840
        /*0b2c*/ 	.short	0x010a
        /*0b2e*/ 	.byte	0x3f
	.zero		1


	//   ....[48]....
        /*0b30*/ 	.word	0x00014d50
        /*0b34*/ 	.word	0x00000016
        /*0b38*/ 	.word	0x00038830
        /*0b3c*/ 	.short	0x0107
        /*0b3e*/ 	.byte	0x3f
	.zero		1


	//   ....[49]....
        /*0b40*/ 	.word	0x00014e30
        /*0b44*/ 	.word	0x00000016
        /*0b48*/ 	.word	0x00038830
        /*0b4c*/ 	.short	0x0101
        /*0b4e*/ 	.byte	0x3f
	.zero		1


	//   ....[50]....
        /*0b50*/ 	.word	0x000156f0
        /*0b54*/ 	.word	0x00000011
        /*0b58*/ 	.word	0x00038800
        /*0b5c*/ 	.short	0x0107
        /*0b5e*/ 	.byte	0x3f
	.zero		1


	//   ....[51]....
        /*0b60*/ 	.word	0x00015780
        /*0b64*/ 	.word	0x00000011
        /*0b68*/ 	.word	0x00038800
        /*0b6c*/ 	.short	0x0101
        /*0b6e*/ 	.byte	0x3f
	.zero		1


	//   ....[52]....
        /*0b70*/ 	.word	0x00016480
        /*0b74*/ 	.word	0x00000011
        /*0b78*/ 	.word	0x00038810
        /*0b7c*/ 	.short	0x0107
        /*0b7e*/ 	.byte	0x3f
	.zero		1


	//   ....[53]....
        /*0b80*/ 	.word	0x00016580
        /*0b84*/ 	.word	0x00000011
        /*0b88*/ 	.word	0x00038810
        /*0b8c*/ 	.short	0x0101
        /*0b8e*/ 	.byte	0x3f
	.zero		1


	//   ....[54]....
        /*0b90*/ 	.word	0x000165a0
        /*0b94*/ 	.word	0x00000011
        /*0b98*/ 	.word	0x00038820
        /*0b9c*/ 	.short	0x010a
        /*0b9e*/ 	.byte	0x3f
	.zero		1


	//   ....[55]....
        /*0ba0*/ 	.word	0x00016630
        /*0ba4*/ 	.word	0x00000016
        /*0ba8*/ 	.word	0x00038860
        /*0bac*/ 	.short	0x010a
        /*0bae*/ 	.byte	0x3f
	.zero		1


	//   ....[56]....
        /*0bb0*/ 	.word	0x00016f30
        /*0bb4*/ 	.word	0x00000016
        /*0bb8*/ 	.word	0x00038850
        /*0bbc*/ 	.short	0x0107
        /*0bbe*/ 	.byte	0x3f
	.zero		1


	//   ....[57]....
        /*0bc0*/ 	.word	0x00017000
        /*0bc4*/ 	.word	0x00000016
        /*0bc8*/ 	.word	0x00038850
        /*0bcc*/ 	.short	0x0101
        /*0bce*/ 	.byte	0x3f
	.zero		1


	//   ....[58]....
        /*0bd0*/ 	.word	0x000173a0
        /*0bd4*/ 	.word	0x00000006
        /*0bd8*/ 	.word	0x00038840
        /*0bdc*/ 	.short	0x010a
        /*0bde*/ 	.byte	0x3f
	.zero		1


	//   ....[59]....
        /*0be0*/ 	.word	0x000176c0
        /*0be4*/ 	.word	0x00000006
        /*0be8*/ 	.word	0x00038830
        /*0bec*/ 	.short	0x0107
        /*0bee*/ 	.byte	0x3f
	.zero		1


	//   ....[60]....
        /*0bf0*/ 	.word	0x00017780
        /*0bf4*/ 	.word	0x00000006
        /*0bf8*/ 	.word	0x00038830
        /*0bfc*/ 	.short	0x0101
        /*0bfe*/ 	.byte	0x3f
	.zero		1


	//   ....[61]....
        /*0c00*/ 	.word	0x000177b0
        /*0c04*/ 	.word	0x00000006
        /*0c08*/ 	.word	0x00038860
        /*0c0c*/ 	.short	0x010a
        /*0c0e*/ 	.byte	0x3f
	.zero		1


	//   ....[62]....
        /*0c10*/ 	.word	0x00017e60
        /*0c14*/ 	.word	0x00000006
        /*0c18*/ 	.word	0x00038850
        /*0c1c*/ 	.short	0x0107
        /*0c1e*/ 	.byte	0x3f
	.zero		1


	//   ....[63]....
        /*0c20*/ 	.word	0x00017f20
        /*0c24*/ 	.word	0x00000006
        /*0c28*/ 	.word	0x00038850
        /*0c2c*/ 	.short	0x0101
        /*0c2e*/ 	.byte	0x3f
	.zero		1


	//   ....[64]....
        /*0c30*/ 	.word	0x000191b0
        /*0c34*/ 	.word	0x00000005
        /*0c38*/ 	.word	0x00038820
        /*0c3c*/ 	.short	0x010a
        /*0c3e*/ 	.byte	0x3f
	.zero		1


	//   ....[65]....
        /*0c40*/ 	.word	0x00019330
        /*0c44*/ 	.word	0x00000003
        /*0c48*/ 	.word	0x00038840
        /*0c4c*/ 	.short	0x010a
        /*0c4e*/ 	.byte	0x3f
	.zero		1


	//   ....[66]....
        /*0c50*/ 	.word	0x000193d0
        /*0c54*/ 	.word	0x00000005
        /*0c58*/ 	.word	0x00038840
        /*0c5c*/ 	.short	0x010a
        /*0c5e*/ 	.byte	0x3f
	.zero		1


	//   ....[67]....
        /*0c60*/ 	.word	0x00019410
        /*0c64*/ 	.word	0x00000003
        /*0c68*/ 	.word	0x00038860
        /*0c6c*/ 	.short	0x010a
        /*0c6e*/ 	.byte	0x3f
	.zero		1


	//   ....[68]....
        /*0c70*/ 	.word	0x00019450
        /*0c74*/ 	.word	0x00000005
        /*0c78*/ 	.word	0x00038860
        /*0c7c*/ 	.short	0x010a
        /*0c7e*/ 	.byte	0x3f
	.zero		1


	//   ....[69]....
        /*0c80*/ 	.word	0x000194b0
        /*0c84*/ 	.word	0x00000011
        /*0c88*/ 	.word	0x00038800
        /*0c8c*/ 	.short	0x010a
        /*0c8e*/ 	.byte	0x3f
	.zero		1


	//   ....[70]....
        /*0c90*/ 	.word	0x00019500
        /*0c94*/ 	.word	0x00000009
        /*0c98*/ 	.word	0x00038830
        /*0c9c*/ 	.short	0x010a
        /*0c9e*/ 	.byte	0x3f
	.zero		1


	//   ....[71]....
        /*0ca0*/ 	.word	0x00019550
        /*0ca4*/ 	.word	0x00000011
        /*0ca8*/ 	.word	0x00038810
        /*0cac*/ 	.short	0x010a
        /*0cae*/ 	.byte	0x3f
	.zero		1


	//   ....[72]....
        /*0cb0*/ 	.word	0x000195a0
        /*0cb4*/ 	.word	0x00000009
        /*0cb8*/ 	.word	0x00038850
        /*0cbc*/ 	.short	0x010a
        /*0cbe*/ 	.byte	0x3f
	.zero		1


	//   ....[73]....
        /*0cc0*/ 	.word	0x000195f0
        /*0cc4*/ 	.word	0x00000009
        /*0cc8*/ 	.word	0x00038830
        /*0ccc*/ 	.short	0x010a
        /*0cce*/ 	.byte	0x3f
	.zero		1


	//   ....[74]....
        /*0cd0*/ 	.word	0x00019640
        /*0cd4*/ 	.word	0x00000009
        /*0cd8*/ 	.word	0x00038850
        /*0cdc*/ 	.short	0x010a
        /*0cde*/ 	.byte	0x3f
	.zero		1


	//   ....[75]....
        /*0ce0*/ 	.word	0x00019690
        /*0ce4*/ 	.word	0x00000009
        /*0ce8*/ 	.word	0x00038830
        /*0cec*/ 	.short	0x010a
        /*0cee*/ 	.byte	0x3f
	.zero		1


	//   ....[76]....
        /*0cf0*/ 	.word	0x000196e0
        /*0cf4*/ 	.word	0x00000009
        /*0cf8*/ 	.word	0x00038850
        /*0cfc*/ 	.short	0x010a
        /*0cfe*/ 	.byte	0x3f
	.zero		1


	//   ....[77]....
        /*0d00*/ 	.word	0x00019800
        /*0d04*/ 	.word	0x00000016
        /*0d08*/ 	.word	0x00038840
        /*0d0c*/ 	.short	0x010a
        /*0d0e*/ 	.byte	0x3f
	.zero		1


	//   ....[78]....
        /*0d10*/ 	.word	0x0001adf0
        /*0d14*/ 	.word	0x00000011
        /*0d18*/ 	.word	0x00038820
        /*0d1c*/ 	.short	0x010a
        /*0d1e*/ 	.byte	0x3f
	.zero		1


	//   ....[79]....
        /*0d20*/ 	.word	0x0001ae40
        /*0d24*/ 	.word	0x00000016
        /*0d28*/ 	.word	0x00038860
        /*0d2c*/ 	.short	0x010a
        /*0d2e*/ 	.byte	0x3f
	.zero		1


	//   ....[80]....
        /*0d30*/ 	.word	0x0001b730
        /*0d34*/ 	.word	0x00000006
        /*0d38*/ 	.word	0x00038840
        /*0d3c*/ 	.short	0x010a
        /*0d3e*/ 	.byte	0x3f
	.zero		1


	//   ....[81]....
        /*0d40*/ 	.word	0x0001bbf0
        /*0d44*/ 	.word	0x00000006
        /*0d48*/ 	.word	0x00038860
        /*0d4c*/ 	.short	0x010a
        /*0d4e*/ 	.byte	0x3f
	.zero		1


	//   ....[82]....
        /*0d50*/ 	.word	0x0001cd80
        /*0d54*/ 	.word	0x00000005
        /*0d58*/ 	.word	0x00038820
        /*0d5c*/ 	.short	0x010a
        /*0d5e*/ 	.byte	0x3f
	.zero		1


	//   ....[83]....
        /*0d60*/ 	.word	0x0001cf20
        /*0d64*/ 	.word	0x00000003
        /*0d68*/ 	.word	0x00038840
        /*0d6c*/ 	.short	0x010a
        /*0d6e*/ 	.byte	0x3f
	.zero		1


	//   ....[84]....
        /*0d70*/ 	.word	0x0001cf70
        /*0d74*/ 	.word	0x00000005
        /*0d78*/ 	.word	0x00038840
        /*0d7c*/ 	.short	0x010a
        /*0d7e*/ 	.byte	0x3f
	.zero		1


	//   ....[85]....
        /*0d80*/ 	.word	0x0001cfc0
        /*0d84*/ 	.word	0x00000003
        /*0d88*/ 	.word	0x00038860
        /*0d8c*/ 	.short	0x010a
        /*0d8e*/ 	.byte	0x3f
	.zero		1


	//----- nvinfo : EIATTR_NUM_MBARRIERS
	.align		4
.L_1054:
        /*0d90*/ 	.byte	0x03, 0x38
        /*0d92*/ 	.short	0x0017


	//----- nvinfo : EIATTR_EXIT_INSTR_OFFSETS
	.align		4
        /*0d94*/ 	.byte	0x04, 0x1c
        /*0d96*/ 	.short	(.L_1056 - .L_1055)


	//   ....[0]....
.L_1055:
        /*0d98*/ 	.word	0x00000990


	//   ....[1]....
        /*0d9c*/ 	.word	0x000122d0


	//   ....[2]....
        /*0da0*/ 	.word	0x000194a0


	//----- nvinfo : EIATTR_MAX_THREADS
	.align		4
.L_1056:
        /*0da4*/ 	.byte	0x04, 0x05
        /*0da6*/ 	.short	(.L_1058 - .L_1057)
.L_1057:
        /*0da8*/ 	.word	0x00000180
        /*0dac*/ 	.word	0x00000001
        /*0db0*/ 	.word	0x00000001


	//----- nvinfo : EIATTR_CRS_STACK_SIZE
	.align		4
.L_1058:
        /*0db4*/ 	.byte	0x04, 0x1e
        /*0db6*/ 	.short	(.L_1060 - .L_1059)
.L_1059:
        /*0db8*/ 	.word	0x00000000


	//----- nvinfo : EIATTR_CBANK_PARAM_SIZE
	.align		4
.L_1060:
        /*0dbc*/ 	.byte	0x03, 0x19
        /*0dbe*/ 	.short	0x0bf0


	//----- nvinfo : EIATTR_PARAM_CBANK
	.align		4
        /*0dc0*/ 	.byte	0x04, 0x0a
        /*0dc2*/ 	.short	(.L_1062 - .L_1061)
	.align		4
.L_1061:
        /*0dc4*/ 	.word	index@(.nv.constant0._ZN7cutlass13device_kernelIN5flash11enable_sm90INS1_16FlashAttnFwdSm90INS1_25CollectiveMainloopFwdSm90ILi2EN4cute5tupleIJNS5_1CILi1EEES8_S8_EEENS6_IJNS7_ILi64EEESA_SA_EEELi512ENS_6half_tEfNS_4arch4Sm90ELb1ELb0ELb0ELb1ELb1ELb0ELb1ELb0ELb0ELb1ELb1ELb0EEENS1_21CollectiveEpilogueFwdINS6_IJSA_NS7_ILi512EEESA_EEES9_SC_SE_Li256ELb1ELb1ELb1ELb0EEENS1_36VarlenDynamicPersistentTileSchedulerILi64ELi64ELi256ELi128ELb1ELb1ELb1ELb1ELb1ELb1EEEEEEEEEvNT_6ParamsE)
        /*0dc8*/ 	.short	0x0210
        /*0dca*/ 	.short	0x0bf0


	//----- nvinfo : EIATTR_SW_WAR
	.align		4
.L_1062:
        /*0dcc*/ 	.byte	0x04, 0x36
        /*0dce*/ 	.short	(.L_1064 - .L_1063)
.L_1063:
        /*0dd0*/ 	.word	0x00000008
.L_1064:


//--------------------- .nv.info._ZN7cutlass13device_kernelIN5flash11enable_sm90INS1_16FlashAttnFwdSm90INS1_25CollectiveMainloopFwdSm90ILi2EN4cute5tupleIJNS5_1CILi1EEES8_S8_EEENS6_IJNS7_ILi64EEESA_SA_EEELi512ENS_6half_tEfNS_4arch4Sm90ELb1ELb0ELb0ELb1ELb1ELb1ELb1ELb0ELb0ELb1ELb1ELb0EEENS1_21CollectiveEpilogueFwdINS6_IJSA_NS7_ILi512EEESA_EEES9_SC_SE_Li256ELb1ELb1ELb1ELb0EEENS1_36VarlenDynamicPersistentTileSchedulerILi64ELi64ELi256ELi128ELb1ELb1ELb1ELb1ELb1ELb1EEEEEEEEEvNT_6ParamsE --------------------------
	.section	.nv.info._ZN7cutlass13device_kernelIN5flash11enable_sm90INS1_16FlashAttnFwdSm90INS1_25CollectiveMainloopFwdSm90ILi2EN4cute5tupleIJNS5_1CILi1EEES8_S8_EEENS6_IJNS7_ILi64EEESA_SA_EEELi512ENS_6half_tEfNS_4arch4Sm90ELb1ELb0ELb0ELb1ELb1ELb1ELb1ELb0ELb0ELb1ELb1ELb0EEENS1_21CollectiveEpilogueFwdINS6_IJSA_NS7_ILi512EEESA_EEES9_SC_SE_Li256ELb1ELb1ELb1ELb0EEENS1_36VarlenDynamicPersistentTileSchedulerILi64ELi64ELi256ELi128ELb1ELb1ELb1ELb1ELb1ELb1EEEEEEEEEvNT_6ParamsE,"",@"SHT_CUDA_INFO"
	.sectionflags	@""
	.align	4


	//----- nvinfo : EIATTR_CUDA_API_VERSION
	.align		4
        /*0000*/ 	.byte	0x04, 0x37
        /*0002*/ 	.short	(.L_1066 - .L_1065)
.L_1065:
        /*0004*/ 	.word	0x00000082


	//----- nvinfo : EIATTR_KPARAM_INFO
	.align		4
.L_1066:
        /*0008*/ 	.byte	0x04, 0x17
        /*000a*/ 	.short	(.L_1068 - .L_1067)
.L_1067:
        /*000c*/ 	.word	0x00000000
        /*0010*/ 	.short	0x0000
        /*0012*/ 	.short	0x0070
        /*0014*/ 	.byte	0x00, 0xf0, 0x01, 0x2e


	//----- nvinfo : EIATTR_SPARSE_MMA_MASK
	.align		4
.L_1068:
        /*0018*/ 	.byte	0x03, 0x50
        /*001a*/ 	.short	0x0000


	//----- nvinfo : EIATTR_MAXREG_COUNT
	.align		4
        /*001c*/ 	.byte	0x03, 0x1b
        /*001e*/ 	.short	0x00a8


	//----- nvinfo : EIATTR_NUM_BARRIERS
	.align		4
        /*0020*/ 	.byte	0x02, 0x4c
        /*0022*/ 	.byte	0x10
	.zero		1


	//----- nvinfo : EIATTR_EXTERNS
	.align		4
        /*0024*/ 	.byte	0x04, 0x0f
        /*0026*/ 	.short	(.L_1070 - .L_1069)


	//   ....[0]....
	.align		4
.L_1069:
        /*0028*/ 	.word	index@(__assertfail)


	//----- nvinfo : EIATTR_ANNOTATIONS
	.align		4
.L_1070:
        /*002c*/ 	.byte	0x04, 0x55
        /*002e*/ 	.short	(.L_1072 - .L_1071)


	//   ....[0]....
.L_1071:
        /* <DEDUP_REMOVED lines=82> */


	//----- nvinfo : EIATTR_MERCURY_ISA_VERSION
	.align		4
.L_1072:
        /*0540*/ 	.byte	0x03, 0x5f
        /*0542*/ 	.short	0x0101


	//----- nvinfo : EIATTR_UNUSED_LOAD_BYTE_OFFSET
	.align		4
        /*0544*/ 	.byte	0x04, 0x44
        /*0546*/ 	.short	(.L_1074 - .L_1073)


	//   ....[0]....
.L_1073:
        /*0548*/ 	.word	0x00000a50
        /*054c*/ 	.word	0x0000fff0


	//   ....[1]....
        /*0550*/ 	.word	0x00015300
        /*0554*/ 	.word	0x0000fff0


	//----- nvinfo : EIATTR_INT_WARP_WIDE_INSTR_OFFSETS
	.align		4
.L_1074:
        /*0558*/ 	.byte	0x04, 0x31
        /*055a*/ 	.short	(.L_1076 - .L_1075)


	//   ....[0]....
.L_1075:
        /*055c*/ 	.word	0x00000130


	//   ....[1]....
        /*0560*/ 	.word	0x00000170


	//   ....[2]....
        /*0564*/ 	.word	0x000001e0


	//   ....[3]....
        /*0568*/ 	.word	0x00000250


	//   ....[4]....
        /*056c*/ 	.word	0x0001da70


	//   ....[5]....
        /*0570*/ 	.word	0x0001db00


	//   ....[6]....
        /*0574*/ 	.word	0x00021f70


	//   ....[7]....
        /*0578*/ 	.word	0x00022000


	//----- nvinfo : EIATTR_COOP_GROUP_MASK_REGIDS
	.align		4
.L_1076:
        /*057c*/ 	.byte	0x04, 0x29
        /*057e*/ 	.short	(.L_1078 - .L_1077)


	//   ....[0]....
.L_1077:
        /*0580*/ 	.word	0xffffffff


	//   ....[1]....
        /*0584*/ 	.word	0xffffffff


	//   ....[2]....
        /*0588*/ 	.word	0xffffffff


	//   ....[3]....
        /*058c*/ 	.word	0xffffffff


	//   ....[4]....
        /*0590*/ 	.word	0xffffffff


	//   ....[5]....
        /*0594*/ 	.word	0xffffffff


	//   ....[6]....
        /*0598*/ 	.word	0xffffffff


	//   ....[7]....
        /*059c*/ 	.word	0xffffffff


	//   ....[8]....
        /*05a0*/ 	.word	0xffffffff


	//   ....[9]....
        /*05a4*/ 	.word	0xffffffff


	//   ....[10]....
        /*05a8*/ 	.word	0xffffffff


	//   ....[11]....
        /*05ac*/ 	.word	0xffffffff


	//   ....[12]....
        /*05b0*/ 	.word	0xffffffff


	//   ....[13]....
        /*05b4*/ 	.word	0xffffffff


	//   ....[14]....
        /*05b8*/ 	.word	0xffffffff


	//   ....[15]....
        /*05bc*/ 	.word	0xffffffff


	//   ....[16]....
        /*05c0*/ 	.word	0xffffffff


	//   ....[17]....
        /*05c4*/ 	.word	0xffffffff


	//   ....[18]....
        /*05c8*/ 	.word	0xffffffff


	//   ....[19]....
        /*05cc*/ 	.word	0xffffffff


	//   ....[20]....
        /*05d0*/ 	.word	0xffffffff


	//   ....[21]....
        /*05d4*/ 	.word	0xffffffff


	//   ....[22]....
        /*05d8*/ 	.word	0xffffffff


	//   ....[23]....
        /*05dc*/ 	.word	0xffffffff


	//   ....[24]....
        /*05e0*/ 	.word	0xffffffff


	//   ....[25]....
        /*05e4*/ 	.word	0xffffffff


	//   ....[26]....
        /*05e8*/ 	.word	0xffffffff


	//   ....[27]....
        /*05ec*/ 	.word	0xffffffff


	//   ....[28]....
        /*05f0*/ 	.word	0xffffffff


	//   ....[29]....
        /*05f4*/ 	.word	0xffffffff


	//   ....[30]....
        /*05f8*/ 	.word	0xffffffff


	//   ....[31]....
        /*05fc*/ 	.word	0xffffffff


	//   ....[32]....
        /*0600*/ 	.word	0xffffffff


	//   ....[33]....
        /*0604*/ 	.word	0xffffffff


	//   ....[34]....
        /*0608*/ 	.word	0xffffffff


	//   ....[35]....
        /*060c*/ 	.word	0xffffffff


	//   ....[36]....
        /*0610*/ 	.word	0xffffffff


	//   ....[37]....
        /*0614*/ 	.word	0xffffffff


	//   ....[38]....
        /*0618*/ 	.word	0xffffffff


	//   ....[39]....
        /*061c*/ 	.word	0xffffffff


	//   ....[40]....
        /*0620*/ 	.word	0xffffffff


	//   ....[41]....
        /*0624*/ 	.word	0xffffffff


	//   ....[42]....
        /*0628*/ 	.word	0xffffffff


	//   ....[43]....
        /*062c*/ 	.word	0xffffffff


	//   ....[44]....
        /*0630*/ 	.word	0xffffffff


	//   ....[45]....
        /*0634*/ 	.word	0xffffffff


	//   ....[46]....
        /*0638*/ 	.word	0xffffffff


	//   ....[47]....
        /*063c*/ 	.word	0xffffffff


	//   ....[48]....
        /*0640*/ 	.word	0xffffffff


	//   ....[49]....
        /*0644*/ 	.word	0xffffffff


	//   ....[50]....
        /*0648*/ 	.word	0xffffffff


	//   ....[51]....
        /*064c*/ 	.word	0xffffffff


	//   ....[52]....
        /*0650*/ 	.word	0xffffffff


	//   ....[53]....
        /*0654*/ 	.word	0xffffffff


	//   ....[54]....
        /*0658*/ 	.word	0xffffffff


	//   ....[55]....
        /*065c*/ 	.word	0xffffffff


	//   ....[56]....
        /*0660*/ 	.word	0xffffffff


	//   ....[57]....
        /*0664*/ 	.word	0xffffffff


	//   ....[58]....
        /*0668*/ 	.word	0xffffffff


	//   ....[59]....
        /*066c*/ 	.word	0xffffffff


	//   ....[60]....
        /*0670*/ 	.word	0xffffffff


	//   ....[61]....
        /*0674*/ 	.word	0xffffffff


	//   ....[62]....
        /*0678*/ 	.word	0xffffffff


	//   ....[63]....
        /*067c*/ 	.word	0xffffffff


	//   ....[64]....
        /*0680*/ 	.word	0xffffffff


	//   ....[65]....
        /*0684*/ 	.word	0xffffffff


	//   ....[66]....
        /*0688*/ 	.word	0xffffffff


	//   ....[67]....
        /*068c*/ 	.word	0xffffffff


	//   ....[68]....
        /*0690*/ 	.word	0xffffffff


	//   ....[69]....
        /*0694*/ 	.word	0xffffffff


	//   ....[70]....
        /*0698*/ 	.word	0xffffffff


	//   ....[71]....
        /*069c*/ 	.word	0xffffffff


	//   ....[72]....
        /*06a0*/ 	.word	0xffffffff


	//   ....[73]....
        /*06a4*/ 	.word	0xffffffff


	//   ....[74]....
        /*06a8*/ 	.word	0xffffffff


	//   ....[75]....
        /*06ac*/ 	.word	0xffffffff


	//   ....[76]....
        /*06b0*/ 	.word	0xffffffff


	//   ....[77]....
        /*06b4*/ 	.word	0xffffffff


	//   ....[78]....
        /*06b8*/ 	.word	0xffffffff


	//   ....[79]....
        /*06bc*/ 	.word	0xffffffff


	//   ....[80]....
        /*06c0*/ 	.word	0xffffffff


	//   ....[81]....
        /*06c4*/ 	.word	0xffffffff


	//   ....[82]....
        /*06c8*/ 	.word	0xffffffff


	//   ....[83]....
        /*06cc*/ 	.word	0xffffffff


	//   ....[84]....
        /*06d0*/ 	.word	0xffffffff


	//   ....[85]....
        /*06d4*/ 	.word	0xffffffff


	//   ....[86]....
        /*06d8*/ 	.word	0xffffffff


	//   ....[87]....
        /*06dc*/ 	.word	0xffffffff


	//   ....[88]....
        /*06e0*/ 	.word	0xffffffff


	//   ....[89]....
        /*06e4*/ 	.word	0xffffffff


	//   ....[90]....
        /*06e8*/ 	.word	0xffffffff


	//   ....[91]....
        /*06ec*/ 	.word	0xffffffff


	//   ....[92]....
        /*06f0*/ 	.word	0xffffffff


	//   ....[93]....
        /*06f4*/ 	.word	0xffffffff


	//   ....[94]....
        /*06f8*/ 	.word	0xffffffff


	//   ....[95]....
        /*06fc*/ 	.word	0xffffffff


	//   ....[96]....
        /*0700*/ 	.word	0xffffffff


	//   ....[97]....
        /*0704*/ 	.word	0xffffffff


	//   ....[98]....
        /*0708*/ 	.word	0xffffffff


	//   ....[99]....
        /*070c*/ 	.word	0xffffffff


	//   ....[100]....
        /*0710*/ 	.word	0xffffffff


	//   ....[101]....
        /*0714*/ 	.word	0xffffffff


	//   ....[102]....
        /*0718*/ 	.word	0xffffffff


	//   ....[103]....
        /*071c*/ 	.word	0xffffffff


	//   ....[104]....
        /*0720*/ 	.word	0xffffffff


	//   ....[105]....
        /*0724*/ 	.word	0xffffffff


	//   ....[106]....
        /*0728*/ 	.word	0xffffffff


	//   ....[107]....
        /*072c*/ 	.word	0xffffffff


	//   ....[108]....
        /*0730*/ 	.word	0xffffffff


	//   ....[109]....
        /*0734*/ 	.word	0xffffffff


	//   ....[110]....
        /*0738*/ 	.word	0xffffffff


	//   ....[111]....
        /*073c*/ 	.word	0xffffffff


	//   ....[112]....
        /*0740*/ 	.word	0xffffffff


	//   ....[113]....
        /*0744*/ 	.word	0xffffffff


	//   ....[114]....
        /*0748*/ 	.word	0xffffffff


	//   ....[115]....
        /*074c*/ 	.word	0xffffffff


	//   ....[116]....
        /*0750*/ 	.word	0xffffffff


	//   ....[117]....
        /*0754*/ 	.word	0xffffffff


	//   ....[118]....
        /*0758*/ 	.word	0xffffffff


	//   ....[119]....
        /*075c*/ 	.word	0xffffffff


	//   ....[120]....
        /*0760*/ 	.word	0xffffffff


	//   ....[121]....
        /*0764*/ 	.word	0xffffffff


	//   ....[122]....
        /*0768*/ 	.word	0xffffffff


	//   ....[123]....
        /*076c*/ 	.word	0xffffffff


	//   ....[124]....
        /*0770*/ 	.word	0xffffffff


	//   ....[125]....
        /*0774*/ 	.word	0xffffffff


	//   ....[126]....
        /*0778*/ 	.word	0xffffffff


	//   ....[127]....
        /*077c*/ 	.word	0xffffffff


	//   ....[128]....
        /*0780*/ 	.word	0xffffffff


	//   ....[129]....
        /*0784*/ 	.word	0xffffffff


	//   ....[130]....
        /*0788*/ 	.word	0xffffffff


	//   ....[131]....
        /*078c*/ 	.word	0xffffffff


	//   ....[132]....
        /*0790*/ 	.word	0xffffffff


	//   ....[133]....
        /*0794*/ 	.word	0xffffffff


	//   ....[134]....
        /*0798*/ 	.word	0xffffffff


	//   ....[135]....
        /*079c*/ 	.word	0xffffffff


	//   ....[136]....
        /*07a0*/ 	.word	0xffffffff


	//   ....[137]....
        /*07a4*/ 	.word	0xffffffff


	//   ....[138]....
        /*07a8*/ 	.word	0xffffffff


	//   ....[139]....
        /*07ac*/ 	.word	0xffffffff


	//   ....[140]....
        /*07b0*/ 	.word	0xffffffff


	//   ....[141]....
        /*07b4*/ 	.word	0xffffffff


	//   ....[142]....
        /*07b8*/ 	.word	0xffffffff


	//   ....[143]....
        /*07bc*/ 	.word	0xffffffff


	//   ....[144]....
        /*07c0*/ 	.word	0xffffffff


	//   ....[145]....
        /*07c4*/ 	.word	0xffffffff


	//   ....[146]....
        /*07c8*/ 	.word	0xffffffff


	//   ....[147]....
        /*07cc*/ 	.word	0xffffffff


	//   ....[148]....
        /*07d0*/ 	.word	0xffffffff


	//   ....[149]....
        /*07d4*/ 	.word	0xffffffff


	//   ....[150]....
        /*07d8*/ 	.word	0xffffffff


	//   ....[151]....
        /*07dc*/ 	.word	0xffffffff


	//   ....[152]....
        /*07e0*/ 	.word	0xffffffff


	//   ....[153]....
        /*07e4*/ 	.word	0xffffffff


	//   ....[154]....
        /*07e8*/ 	.word	0xffffffff


	//   ....[155]....
        /*07ec*/ 	.word	0xffffffff


	//   ....[156]....
        /*07f0*/ 	.word	0xffffffff


	//   ....[157]....
        /*07f4*/ 	.word	0xffffffff


	//   ....[158]....
        /*07f8*/ 	.word	0xffffffff


	//   ....[159]....
        /*07fc*/ 	.word	0xffffffff


	//   ....[160]....
        /*0800*/ 	.word	0xffffffff


	//   ....[161]....
        /*0804*/ 	.word	0x0500000f


	//   ....[162]....
        /*0808*/ 	.word	0x0500000f


	//   ....[163]....
        /*080c*/ 	.word	0x0500000f


	//   ....[164]....
        /*0810*/ 	.word	0x0500000f


	//   ....[165]....
        /*0814*/ 	.word	0x0500000f


	//   ....[166]....
        /*0818*/ 	.word	0x0500000f


	//   ....[167]....
        /*081c*/ 	.word	0x0500000f


	//   ....[168]....
        /*0820*/ 	.word	0x0500000f


	//   ....[169]....
        /*0824*/ 	.word	0x0500000f


	//   ....[170]....
        /*0828*/ 	.word	0x0500000f


	//   ....[171]....
        /*082c*/ 	.word	0x0500000f


	//   ....[172]....
        /*0830*/ 	.word	0x0500000f


	//   ....[173]....
        /*0834*/ 	.word	0x0500000f


	//   ....[174]....
        /*0838*/ 	.word	0x0500000f


	//   ....[175]....
        /*083c*/ 	.word	0x0500000f


	//   ....[176]....
        /*0840*/ 	.word	0x0500000f


	//   ....[177]....
        /*0844*/ 	.word	0x0500000f


	//   ....[178]....
        /*0848*/ 	.word	0x0500000f


	//   ....[179]....
        /*084c*/ 	.word	0x0500000f


	//   ....[180]....
        /*0850*/ 	.word	0x0500000f


	//   ....[181]....
        /*0854*/ 	.word	0x0500000f


	//   ....[182]....
        /*0858*/ 	.word	0x0500000f


	//   ....[183]....
        /*085c*/ 	.word	0x0500000f


	//   ....[184]....
        /*0860*/ 	.word	0x0500000f


	//   ....[185]....
        /*0864*/ 	.word	0x0500000f


	//   ....[186]....
        /*0868*/ 	.word	0x0500000f


	//   ....[187]....
        /*086c*/ 	.word	0x0500000f


	//   ....[188]....
        /*0870*/ 	.word	0x0500000f


	//   ....[189]....
        /*0874*/ 	.word	0x0500000f


	//   ....[190]....
        /*0878*/ 	.word	0x0500000f


	//   ....[191]....
        /*087c*/ 	.word	0x0500000f


	//   ....[192]....
        /*0880*/ 	.word	0x0500000f


	//   ....[193]....
        /*0884*/ 	.word	0x0500000f


	//   ....[194]....
        /*0888*/ 	.word	0x0500000f


	//   ....[195]....
        /*088c*/ 	.word	0x0500000f


	//   ....[196]....
        /*0890*/ 	.word	0x0500000f


	//   ....[197]....
        /*0894*/ 	.word	0x0500000f


	//   ....[198]....
        /*0898*/ 	.word	0x0500000f


	//   ....[199]....
        /*089c*/ 	.word	0x0500000f


	//   ....[200]....
        /*08a0*/ 	.word	0x0500000f


	//   ....[201]....
        /*08a4*/ 	.word	0x0500000f


	//   ....[202]....
        /*08a8*/ 	.word	0x0500000f


	//   ....[203]....
        /*08ac*/ 	.word	0x0500000f


	//   ....[204]....
        /*08b0*/ 	.word	0x0500000f


	//   ....[205]....
        /*08b4*/ 	.word	0x0500000f


	//   ....[206]....
        /*08b8*/ 	.word	0x0500000f


	//   ....[207]....
        /*08bc*/ 	.word	0x0500000f


	//   ....[208]....
        /*08c0*/ 	.word	0x0500000f


	//   ....[209]....
        /*08c4*/ 	.word	0x0500000f


	//   ....[210]....
        /*08c8*/ 	.word	0x0500000f


	//   ....[211]....
        /*08cc*/ 	.word	0x0500000f


	//   ....[212]....
        /*08d0*/ 	.word	0x0500000f


	//   ....[213]....
        /*08d4*/ 	.word	0x0500000f


	//   ....[214]....
        /*08d8*/ 	.word	0x0500000f


	//   ....[215]....
        /*08dc*/ 	.word	0x0500000f


	//   ....[216]....
        /*08e0*/ 	.word	0x0500000f


	//   ....[217]....
        /*08e4*/ 	.word	0x0500000f


	//   ....[218]....
        /*08e8*/ 	.word	0x0500000f


	//   ....[219]....
        /*08ec*/ 	.word	0x0500000f


	//   ....[220]....
        /*08f0*/ 	.word	0x0500000f


	//   ....[221]....
        /*08f4*/ 	.word	0x0500000f


	//   ....[222]....
        /*08f8*/ 	.word	0x0500000f


	//   ....[223]....
        /*08fc*/ 	.word	0x0500000f


	//   ....[224]....
        /*0900*/ 	.word	0x0500000f


	//   ....[225]....
        /*0904*/ 	.word	0x0500000f


	//   ....[226]....
        /*0908*/ 	.word	0x0500000f


	//   ....[227]....
        /*090c*/ 	.word	0x0500000f


	//   ....[228]....
        /*0910*/ 	.word	0x0500000f


	//   ....[229]....
        /*0914*/ 	.word	0x0500000f


	//   ....[230]....
        /*0918*/ 	.word	0x0500000f


	//   ....[231]....
        /*091c*/ 	.word	0x0500000f


	//   ....[232]....
        /*0920*/ 	.word	0x0500000f


	//   ....[233]....
        /*0924*/ 	.word	0x0500000f


	//   ....[234]....
        /*0928*/ 	.word	0x0500000f


	//   ....[235]....
        /*092c*/ 	.word	0x0500000f


	//   ....[236]....
        /*0930*/ 	.word	0x0500000f


	//   ....[237]....
        /*0934*/ 	.word	0x0500000f


	//   ....[238]....
        /*0938*/ 	.word	0x0500000f


	//   ....[239]....
        /*093c*/ 	.word	0x0500000f


	//   ....[240]....
        /*0940*/ 	.word	0x0500000f


	//   ....[241]....
        /*0944*/ 	.word	0x0500000f


	//   ....[242]....
        /*0948*/ 	.word	0x0500000f


	//   ....[243]....
        /*094c*/ 	.word	0x0500000f


	//   ....[244]....
        /*0950*/ 	.word	0x0500000f


	//   ....[245]....
        /*0954*/ 	.word	0x0500000f


	//   ....[246]....
        /*0958*/ 	.word	0x0500000f


	//   ....[247]....
        /*095c*/ 	.word	0x0500000f


	//   ....[248]....
        /*0960*/ 	.word	0x0500000f


	//   ....[249]....
        /*0964*/ 	.word	0x0500000f


	//   ....[250]....
        /*0968*/ 	.word	0x0500000f


	//   ....[251]....
        /*096c*/ 	.word	0x0500000f


	//----- nvinfo : EIATTR_COOP_GROUP_INSTR_OFFSETS
	.align		4
.L_1078:
        /*0970*/ 	.byte	0x04, 0x28
        /*0972*/ 	.short	(.L_1080 - .L_1079)


	//   ....[0]....
.L_1079:
        /*0974*/ 	.word	0x00000060


	//   ....[1]....
        /*0978*/ 	.word	0x00000140


	//   ....[2]....
        /*097c*/ 	.word	0x00000180


	//   ....[3]....
        /*0980*/ 	.word	0x00000390


	//   ....[4]....
        /*0984*/ 	.word	0x000004f0


	//   ....[5]....
        /*0988*/ 	.word	0x00000610


	//   ....[6]....
        /*098c*/ 	.word	0x00000770


	//   ....[7]....
        /*0990*/ 	.word	0x00003290


	//   ....[8]....
        /*0994*/ 	.word	0x000032a0


	//   ....[9]....
        /*0998*/ 	.word	0x00003cc0


	//   ....[10]....
        /*099c*/ 	.word	0x00003cd0


	//   ....[11]....
        /*09a0*/ 	.word	0x000046a0


	//   ....[12]....
        /*09a4*/ 	.word	0x000046b0


	//   ....[13]....
        /*09a8*/ 	.word	0x00004a70


	//   ....[14]....
        /*09ac*/ 	.word	0x00004a80


	//   ....[15]....
        /*09b0*/ 	.word	0x00005b10


	//   ....[16]....
        /*09b4*/ 	.word	0x00007af0


	//   ....[17]....
        /*09b8*/ 	.word	0x00008250


	//   ....[18]....
        /*09bc*/ 	.word	0x00008260


	//   ....[19]....
        /*09c0*/ 	.word	0x00008270


	//   ....[20]....
        /*09c4*/ 	.word	0x00008280


	//   ....[21]....
        /*09c8*/ 	.word	0x000085a0


	//   ....[22]....
        /*09cc*/ 	.word	0x000085b0


	//   ....[23]....
        /*09d0*/ 	.word	0x000085c0


	//   ....[24]....
        /*09d4*/ 	.word	0x000085d0


	//   ....[25]....
        /*09d8*/ 	.word	0x00009840


	//   ....[26]....
        /*09dc*/ 	.word	0x00009860


	//   ....[27]....
        /*09e0*/ 	.word	0x00009870


	//   ....[28]....
        /*09e4*/ 	.word	0x00009880


	//   ....[29]....
        /*09e8*/ 	.word	0x00009960


	//   ....[30]....
        /*09ec*/ 	.word	0x00009980


	//   ....[31]....
        /*09f0*/ 	.word	0x00009990


	//   ....[32]....
        /*09f4*/ 	.word	0x000099a0


	//   ....[33]....
        /*09f8*/ 	.word	0x0000b1f0


	//   ....[34]....
        /*09fc*/ 	.word	0x0000c9d0


	//   ....[35]....
        /*0a00*/ 	.word	0x0000cd00


	//   ....[36]....
        /*0a04*/ 	.word	0x0000cd20


	//   ....[37]....
        /*0a08*/ 	.word	0x0000ce30


	//   ....[38]....
        /*0a0c*/ 	.word	0x0000d0c0


	//   ....[39]....
        /*0a10*/ 	.word	0x0000d0e0


	//   ....[40]....
        /*0a14*/ 	.word	0x0000dad0


	//   ....[41]....
        /*0a18*/ 	.word	0x0000eb80


	//   ....[42]....
        /*0a1c*/ 	.word	0x0000f9d0


	//   ....[43]....
        /*0a20*/ 	.word	0x0000f9f0


	//   ....[44]....
        /*0a24*/ 	.word	0x0000fe30


	//   ....[45]....
        /*0a28*/ 	.word	0x0000fe50


	//   ....[46]....
        /*0a2c*/ 	.word	0x00010280


	//   ....[47]....
        /*0a30*/ 	.word	0x000102d0


	//   ....[48]....
        /*0a34*/ 	.word	0x00011410


	//   ....[49]....
        /*0a38*/ 	.word	0x00012460


	//   ....[50]....
        /*0a3c*/ 	.word	0x00013300


	//   ....[51]....
        /*0a40*/ 	.word	0x00013320


	//   ....[52]....
        /*0a44*/ 	.word	0x00013a70


	//   ....[53]....
        /*0a48*/ 	.word	0x00013af0


	//   ....[54]....
        /*0a4c*/ 	.word	0x00014710


	//   ....[55]....
        /*0a50*/ 	.word	0x00014830


	//   ....[56]....
        /*0a54*/ 	.word	0x00014850


	//   ....[57]....
        /*0a58*/ 	.word	0x000149c0


	//   ....[58]....
        /*0a5c*/ 	.word	0x00014b90


	//   ....[59]....
        /*0a60*/ 	.word	0x00016030


	//   ....[60]....
        /*0a64*/ 	.word	0x000163e0


	//   ....[61]....
        /*0a68*/ 	.word	0x00016410


	//   ....[62]....
        /*0a6c*/ 	.word	0x00016420


	//   ....[63]....
        /*0a70*/ 	.word	0x00016430


	//   ....[64]....
        /*0a74*/ 	.word	0x00017160


	//   ....[65]....
        /*0a78*/ 	.word	0x00017180


	//   ....[66]....
        /*0a7c*/ 	.word	0x00017420


	//   ....[67]....
        /*0a80*/ 	.word	0x00017440


	//   ....[68]....
        /*0a84*/ 	.word	0x00017e20


	//   ....[69]....
        /*0a88*/ 	.word	0x00017e60


	//   ....[70]....
        /*0a8c*/ 	.word	0x000187e0


	//   ....[71]....
        /*0a90*/ 	.word	0x00018800


	//   ....[72]....
        /*0a94*/ 	.word	0x00019cf0


	//   ....[73]....
        /*0a98*/ 	.word	0x00019d20


	//   ....[74]....
        /*0a9c*/ 	.word	0x00019f70


	//   ....[75]....
        /*0aa0*/ 	.word	0x00019f90


	//   ....[76]....
        /*0aa4*/ 	.word	0x0001a240


	//   ....[77]....
        /*0aa8*/ 	.word	0x0001a430


	//   ....[78]....
        /*0aac*/ 	.word	0x0001a460


	//   ....[79]....
        /*0ab0*/ 	.word	0x0001a490


	//   ....[80]....
        /*0ab4*/ 	.word	0x0001a4c0


	//   ....[81]....
        /*0ab8*/ 	.word	0x0001a4f0


	//   ....[82]....
        /*0abc*/ 	.word	0x0001a520


	//   ....[83]....
        /*0ac0*/ 	.word	0x0001a6b0


	//   ....[84]....
        /*0ac4*/ 	.word	0x0001a6e0


	//   ....[85]....
        /*0ac8*/ 	.word	0x0001a710


	//   ....[86]....
        /*0acc*/ 	.word	0x0001a740


	//   ....[87]....
        /*0ad0*/ 	.word	0x0001a770


	//   ....[88]....
        /*0ad4*/ 	.word	0x0001a7a0


	//   ....[89]....
        /*0ad8*/ 	.word	0x0001a830


	//   ....[90]....
        /*0adc*/ 	.word	0x0001a860


	//   ....[91]....
        /*0ae0*/ 	.word	0x0001a870


	//   ....[92]....
        /*0ae4*/ 	.word	0x0001a8b0


	//   ....[93]....
        /*0ae8*/ 	.word	0x0001bda0


	//   ....[94]....
        /*0aec*/ 	.word	0x0001e8a0


	//   ....[95]....
        /*0af0*/ 	.word	0x0001e8c0


	//   ....[96]....
        /*0af4*/ 	.word	0x0001e950


	//   ....[97]....
        /*0af8*/ 	.word	0x0001e970


	//   ....[98]....
        /*0afc*/ 	.word	0x0001e9f0


	//   ....[99]....
        /*0b00*/ 	.word	0x0001ea10


	//   ....[100]....
        /*0b04*/ 	.word	0x0001ea20


	//   ....[101]....
        /*0b08*/ 	.word	0x0001ea30


	//   ....[102]....
        /*0b0c*/ 	.word	0x0001f1e0


	//   ....[103]....
        /*0b10*/ 	.word	0x0001f210


	//   ....[104]....
        /*0b14*/ 	.word	0x0001f2c0


	//   ....[105]....
        /*0b18*/ 	.word	0x0001f2d0


	//   ....[106]....
        /*0b1c*/ 	.word	0x0001f2e0


	//   ....[107]....
        /*0b20*/ 	.word	0x0001f2f0


	//   ....[108]....
        /*0b24*/ 	.word	0x0001f370


	//   ....[109]....
        /*0b28*/ 	.word	0x0001f380


	//   ....[110]....
        /*0b2c*/ 	.word	0x0001fcd0


	//   ....[111]....
        /*0b30*/ 	.word	0x0001fd60


	//   ....[112]....
        /*0b34*/ 	.word	0x0001fde0


	//   ....[113]....
        /*0b38*/ 	.word	0x0001ff30


	//   ....[114]....
        /*0b3c*/ 	.word	0x0001ff90


	//   ....[115]....
        /*0b40*/ 	.word	0x0001ffb0


	//   ....[116]....
        /*0b44*/ 	.word	0x0001ffc0


	//   ....[117]....
        /*0b48*/ 	.word	0x00020250


	//   ....[118]....
        /*0b4c*/ 	.word	0x00020790


	//   ....[119]....
        /*0b50*/ 	.word	0x000207c0


	//   ....[120]....
        /*0b54*/ 	.word	0x000209b0


	//   ....[121]....
        /*0b58*/ 	.word	0x000209f0


	//   ....[122]....
        /*0b5c*/ 	.word	0x00020a00


	//   ....[123]....
        /*0b60*/ 	.word	0x00020a10


	//   ....[124]....
        /*0b64*/ 	.word	0x00020b60


	//   ....[125]....
        /*0b68*/ 	.word	0x00020cb0


	//   ....[126]....
        /*0b6c*/ 	.word	0x000214a0


	//   ....[127]....
        /*0b70*/ 	.word	0x000214c0


	//   ....[128]....
        /*0b74*/ 	.word	0x00021510


	//   ....[129]....
        /*0b78*/ 	.word	0x00021520


	//   ....[130]....
        /*0b7c*/ 	.word	0x00021560


	//   ....[131]....
        /*0b80*/ 	.word	0x00021570


	//   ....[132]....
        /*0b84*/ 	.word	0x00021580


	//   ....[133]....
        /*0b88*/ 	.word	0x000215c0


	//   ....[134]....
        /*0b8c*/ 	.word	0x000218c0


	//   ....[135]....
        /*0b90*/ 	.word	0x00021900


	//   ....[136]....
        /*0b94*/ 	.word	0x00021920


	//   ....[137]....
        /*0b98*/ 	.word	0x00021940


	//   ....[138]....
        /*0b9c*/ 	.word	0x00021970


	//   ....[139]....
        /*0ba0*/ 	.word	0x00021990


	//   ....[140]....
        /*0ba4*/ 	.word	0x00021a90


	//   ....[141]....
        /*0ba8*/ 	.word	0x00021be0


	//   ....[142]....
        /*0bac*/ 	.word	0x00022220


	//   ....[143]....
        /*0bb0*/ 	.word	0x00022250


	//   ....[144]....
        /*0bb4*/ 	.word	0x000222b0


	//   ....[145]....
        /*0bb8*/ 	.word	0x000222e0


	//   ....[146]....
        /*0bbc*/ 	.word	0x00022310


	//   ....[147]....
        /*0bc0*/ 	.word	0x00022340


	//   ....[148]....
        /*0bc4*/ 	.word	0x00022370


	//   ....[149]....
        /*0bc8*/ 	.word	0x000223a0


	//   ....[150]....
        /*0bcc*/ 	.word	0x00022540


	//   ....[151]....
        /*0bd0*/ 	.word	0x00022570


	//   ....[152]....
        /*0bd4*/ 	.word	0x000225a0


	//   ....[153]....
        /*0bd8*/ 	.word	0x000225d0


	//   ....[154]....
        /*0bdc*/ 	.word	0x00022600


	//   ....[155]....
        /*0be0*/ 	.word	0x00022630


	//   ....[156]....
        /*0be4*/ 	.word	0x000226f0


	//   ....[157]....
        /*0be8*/ 	.word	0x00022710


	//   ....[158]....
        /*0bec*/ 	.word	0x00022730


	//   ....[159]....
        /*0bf0*/ 	.word	0x00022790


	//   ....[160]....
        /*0bf4*/ 	.word	0x000231c0


	//   ....[161]....
        /*0bf8*/ 	.word	0x000234e0


	//   ....[162]....
        /*0bfc*/ 	.word	0x00023570


	//   ....[163]....
        /*0c00*/ 	.word	0x00023660


	//   ....[164]....
        /*0c04*/ 	.word	0x000236f0


	//   ....[165]....
        /*0c08*/ 	.word	0x000237d0


	//   ....[166]....
        /*0c0c*/ 	.word	0x00023860


	//   ....[167]....
        /*0c10*/ 	.word	0x00023940


	//   ....[168]....
        /*0c14*/ 	.word	0x000239d0


	//   ....[169]....
        /*0c18*/ 	.word	0x00023a20


	//   ....[170]....
        /*0c1c*/ 	.word	0x00023a70


	//   ....[171]....
        /*0c20*/ 	.word	0x00023b10


	//   ....[172]....
        /*0c24*/ 	.word	0x00023ba0


	//   ....[173]....
        /*0c28*/ 	.word	0x00023bf0


	//   ....[174]....
        /*0c2c*/ 	.word	0x00023c40


	//   ....[175]....
        /*0c30*/ 	.word	0x00023d30


	//   ....[176]....
        /*0c34*/ 	.word	0x00023de0


	//   ....[177]....
        /*0c38*/ 	.word	0x00023e60


	//   ....[178]....
        /*0c3c*/ 	.word	0x00023ed0


	//   ....[179]....
        /*0c40*/ 	.word	0x00024020


	//   ....[180]....
        /*0c44*/ 	.word	0x00024170


	//   ....[181]....
        /*0c48*/ 	.word	0x000241d0


	//   ....[182]....
        /*0c4c*/ 	.word	0x00024220


	//   ....[183]....
        /*0c50*/ 	.word	0x00024560


	//   ....[184]....
        /*0c54*/ 	.word	0x00024840


	//   ....[185]....
        /*0c58*/ 	.word	0x00024930


	//   ....[186]....
        /*0c5c*/ 	.word	0x000249d0


	//   ....[187]....
        /*0c60*/ 	.word	0x00024a30


	//   ....[188]....
        /*0c64*/ 	.word	0x00024b20


	//   ....[189]....
        /*0c68*/ 	.word	0x00024b90


	//   ....[190]....
        /*0c6c*/ 	.word	0x00024c80


	//   ....[191]....
        /*0c70*/ 	.word	0x00024cf0


	//   ....[192]....
        /*0c74*/ 	.word	0x00024d90


	//   ....[193]....
        /*0c78*/ 	.word	0x00024e80


	//   ....[194]....
        /*0c7c*/ 	.word	0x00024f20


	//   ....[195]....
        /*0c80*/ 	.word	0x00024f80


	//   ....[196]....
        /*0c84*/ 	.word	0x00025040


	//   ....[197]....
        /*0c88*/ 	.word	0x000250a0


	//   ....[198]....
        /*0c8c*/ 	.word	0x00025140


	//   ....[199]....
        /*0c90*/ 	.word	0x000251f0


	//   ....[200]....
        /*0c94*/ 	.word	0x00025290


	//   ....[201]....
        /*0c98*/ 	.word	0x000255c0


	//   ....[202]....
        /*0c9c*/ 	.word	0x00025680


	//   ....[203]....
        /*0ca0*/ 	.word	0x000258f0


	//   ....[204]....
        /*0ca4*/ 	.word	0x00025970


	//   ....[205]....
        /*0ca8*/ 	.word	0x00025b80


	//   ....[206]....
        /*0cac*/ 	.word	0x00025bd0


	//   ....[207]....
        /*0cb0*/ 	.word	0x00025d40


	//   ....[208]....
        /*0cb4*/ 	.word	0x00025dd0


	//   ....[209]....
        /*0cb8*/ 	.word	0x00025f10


	//   ....[210]....
        /*0cbc*/ 	.word	0x00026010


	//   ....[211]....
        /*0cc0*/ 	.word	0x00026280


	//   ....[212]....
        /*0cc4*/ 	.word	0x000262d0


	//   ....[213]....
        /*0cc8*/ 	.word	0x000264a0


	//   ....[214]....
        /*0ccc*/ 	.word	0x000264f0


	//   ....[215]....
        /*0cd0*/ 	.word	0x000266c0


	//   ....[216]....
        /*0cd4*/ 	.word	0x00026710


	//   ....[217]....
        /*0cd8*/ 	.word	0x00026800


	//   ....[218]....
        /*0cdc*/ 	.word	0x000268a0


	//   ....[219]....
        /*0ce0*/ 	.word	0x00026900


	//   ....[220]....
        /*0ce4*/ 	.word	0x000269b0


	//   ....[221]....
        /*0ce8*/ 	.word	0x00026a10


	//   ....[222]....
        /*0cec*/ 	.word	0x00026ac0


	//   ....[223]....
        /*0cf0*/ 	.word	0x00026b20


	//   ....[224]....
        /*0cf4*/ 	.word	0x00026bd0


	//   ....[225]....
        /*0cf8*/ 	.word	0x00026cc0


	//   ....[226]....
        /*0cfc*/ 	.word	0x00026da0


	//   ....[227]....
        /*0d00*/ 	.word	0x00026eb0


	//   ....[228]....
        /*0d04*/ 	.word	0x00026fb0


	//   ....[229]....
        /*0d08*/ 	.word	0x000270e0


	//   ....[230]....
        /*0d0c*/ 	.word	0x000271c0


	//   ....[231]....
        /*0d10*/ 	.word	0x000272c0


	//   ....[232]....
        /*0d14*/ 	.word	0x000273a0


	//   ....[233]....
        /*0d18*/ 	.word	0x00027430


	//   ....[234]....
        /*0d1c*/ 	.word	0x000274d0


	//   ....[235]....
        /*0d20*/ 	.word	0x00027640


	//   ....[236]....
        /*0d24*/ 	.word	0x000276b0


	//   ....[237]....
        /*0d28*/ 	.word	0x00027720


	//   ....[238]....
        /*0d2c*/ 	.word	0x00027790


	//   ....[239]....
        /*0d30*/ 	.word	0x00027800


	//   ....[240]....
        /*0d34*/ 	.word	0x00027880


	//   ....[241]....
        /*0d38*/ 	.word	0x00027900


	//   ....[242]....
        /*0d3c*/ 	.word	0x00027990


	//   ....[243]....
        /*0d40*/ 	.word	0x00027a00


	//   ....[244]....
        /*0d44*/ 	.word	0x00027a70


	//   ....[245]....
        /*0d48*/ 	.word	0x00027ae0


	//   ....[246]....
        /*0d4c*/ 	.word	0x00027b60


	//   ....[247]....
        /*0d50*/ 	.word	0x00027bd0


	//   ....[248]....
        /*0d54*/ 	.word	0x00027c80


	//   ....[249]....
        /*0d58*/ 	.word	0x00027cd0


	//   ....[250]....
        /*0d5c*/ 	.word	0x00027d60


	//   ....[251]....
        /*0d60*/ 	.word	0x00027e90


	//----- nvinfo : EIATTR_REG_RECONFIG
	.align		4
.L_1080:
        /*0d64*/ 	.byte	0x01, 0x54
	.zero		2


	//----- nvinfo : EIATTR_SYSCALL_OFFSETS
	.align		4
        /*0d68*/ 	.byte	0x04, 0x46
        /*0d6a*/ 	.short	(.L_1082 - .L_1081)


	//   ....[0]....
.L_1081:
        /*0d6c*/ 	.word	0x00002540


	//   ....[1]....
        /*0d70*/ 	.word	0x00002690


	//   ....[2]....
        /*0d74*/ 	.word	0x00007c90


	//   ....[3]....
        /*0d78*/ 	.word	0x00007fc0


	//   ....[4]....
        /*0d7c*/ 	.word	0x0001dc60


	//   ....[5]....
        /*0d80*/ 	.word	0x0001ddb0


	//   ....[6]....
        /*0d84*/ 	.word	0x0001dea0


	//   ....[7]....
        /*0d88*/ 	.word	0x0001ee00


	//   ....[8]....
        /*0d8c*/ 	.word	0x0001f650


	//----- nvinfo : EIATTR_MBARRIER_INSTR_OFFSETS
	.align		4
.L_1082:
        /*0d90*/ 	.byte	0x04, 0x39
        /*0d92*/ 	.short	(.L_1084 - .L_1083)


	//   ....[0]....
.L_1083:
        /*0d94*/ 	.word	0x00000270
        /*0d98*/ 	.word	0x000000ff
        /*0d9c*/ 	.word	0x00038800
        /*0da0*/ 	.short	0x0100
        /*0da2*/ 	.byte	0x08
	.zero		1


	//   ....[1]....
        /*0da4*/ 	.word	0x00000280
        /*0da8*/ 	.word	0x000000ff
        /*0dac*/ 	.word	0x00038810
        /*0db0*/ 	.short	0x0100
        /*0db2*/ 	.byte	0x08
	.zero		1


	//   ....[2]....
        /*0db4*/ 	.word	0x00000290
        /*0db8*/ 	.word	0x000000ff
        /*0dbc*/ 	.word	0x00038820
        /*0dc0*/ 	.short	0x0100
        /*0dc2*/ 	.byte	0x08
	.zero		1


	//   ....[3]....
        /*0dc4*/ 	.word	0x00000340
        /*0dc8*/ 	.word	0x000000ff
        /*0dcc*/ 	.word	0x00038830
        /*0dd0*/ 	.short	0x0100
        /*0dd2*/ 	.byte	0x06
	.zero		1


	//   ....[4]....
        /*0dd4*/ 	.word	0x00000350
        /*0dd8*/ 	.word	0x000000ff
        /*0ddc*/ 	.word	0x00038840
        /*0de0*/ 	.short	0x0100
        /*0de2*/ 	.byte	0x06
	.zero		1


	//   ....[5]....
        /*0de4*/ 	.word	0x00000360
        /*0de8*/ 	.word	0x000000ff
        /*0dec*/ 	.word	0x00038838
        /*0df0*/ 	.short	0x0100
        /*0df2*/ 	.byte	0x06
	.zero		1


	//   ....[6]....
        /*0df4*/ 	.word	0x00000370
        /*0df8*/ 	.word	0x000000ff
        /*0dfc*/ 	.word	0x00038848
        /*0e00*/ 	.short	0x0100
        /*0e02*/ 	.byte	0x06
	.zero		1


	//   ....[7]....
        /*0e04*/ 	.word	0x000004a0
        /*0e08*/ 	.word	0x000000ff
        /*0e0c*/ 	.word	0x00038850
        /*0e10*/ 	.short	0x0100
        /*0e12*/ 	.byte	0x08
	.zero		1


	//   ....[8]....
        /*0e14*/ 	.word	0x000004b0
        /*0e18*/ 	.word	0x000000ff
        /*0e1c*/ 	.word	0x00038860
        /*0e20*/ 	.short	0x0100
        /*0e22*/ 	.byte	0x08
	.zero		1


	//   ....[9]....
        /*0e24*/ 	.word	0x000004c0
        /*0e28*/ 	.word	0x000000ff
        /*0e2c*/ 	.word	0x00038858
        /*0e30*/ 	.short	0x0100
        /*0e32*/ 	.byte	0x08
	.zero		1


	//   ....[10]....
        /*0e34*/ 	.word	0x000004d0
        /*0e38*/ 	.word	0x000000ff
        /*0e3c*/ 	.word	0x00038868
        /*0e40*/ 	.short	0x0100
        /*0e42*/ 	.byte	0x08
	.zero		1


	//   ....[11]....
        /*0e44*/ 	.word	0x000005c0
        /*0e48*/ 	.word	0x000000ff
        /*0e4c*/ 	.word	0x00038870
        /*0e50*/ 	.short	0x0100
        /*0e52*/ 	.byte	0x06
	.zero		1


	//   ....[12]....
        /*0e54*/ 	.word	0x000005d0
        /*0e58*/ 	.word	0x000000ff
        /*0e5c*/ 	.word	0x00038880
        /*0e60*/ 	.short	0x0100
        /*0e62*/ 	.byte	0x06
	.zero		1


	//   ....[13]....
        /*0e64*/ 	.word	0x000005e0
        /*0e68*/ 	.word	0x000000ff
        /*0e6c*/ 	.word	0x00038878
        /*0e70*/ 	.short	0x0100
        /*0e72*/ 	.byte	0x06
	.zero		1


	//   ....[14]....
        /*0e74*/ 	.word	0x000005f0
        /*0e78*/ 	.word	0x000000ff
        /*0e7c*/ 	.word	0x00038888
        /*0e80*/ 	.short	0x0100
        /*0e82*/ 	.byte	0x06
	.zero		1


	//   ....[15]....
        /*0e84*/ 	.word	0x00000720
        /*0e88*/ 	.word	0x000000ff
        /*0e8c*/ 	.word	0x00038890
        /*0e90*/ 	.short	0x0100
        /*0e92*/ 	.byte	0x08
	.zero		1


	//   ....[16]....
        /*0e94*/ 	.word	0x00000730
        /*0e98*/ 	.word	0x000000ff
        /*0e9c*/ 	.word	0x000388a0
        /*0ea0*/ 	.short	0x0100
        /*0ea2*/ 	.byte	0x08
	.zero		1


	//   ....[17]....
        /*0ea4*/ 	.word	0x00000740
        /*0ea8*/ 	.word	0x000000ff
        /*0eac*/ 	.word	0x00038898
        /*0eb0*/ 	.short	0x0100
        /*0eb2*/ 	.byte	0x08
	.zero		1


	//   ....[18]....
        /*0eb4*/ 	.word	0x00000750
        /*0eb8*/ 	.word	0x000000ff
        /*0ebc*/ 	.word	0x000388a8
        /*0ec0*/ 	.short	0x0100
        /*0ec2*/ 	.byte	0x08
	.zero		1


	//   ....[19]....
        /*0ec4*/ 	.word	0x00000880
        /*0ec8*/ 	.word	0x000000ff
        /*0ecc*/ 	.word	0x000388b0
        /*0ed0*/ 	.short	0x0100
        /*0ed2*/ 	.byte	0x08
	.zero		1


	//   ....[20]....
        /*0ed4*/ 	.word	0x00000890
        /*0ed8*/ 	.word	0x000000ff
        /*0edc*/ 	.word	0x000388c0
        /*0ee0*/ 	.short	0x0100
        /*0ee2*/ 	.byte	0x08
	.zero		1


	//   ....[21]....
        /*0ee4*/ 	.word	0x000008a0
        /*0ee8*/ 	.word	0x000000ff
        /*0eec*/ 	.word	0x000388b8
        /*0ef0*/ 	.short	0x0100
        /*0ef2*/ 	.byte	0x08
	.zero		1


	//   ....[22]....
        /*0ef4*/ 	.word	0x000008b0
        /*0ef8*/ 	.word	0x000000ff
        /*0efc*/ 	.word	0x000388c8
        /*0f00*/ 	.short	0x0100
        /*0f02*/ 	.byte	0x08
	.zero		1


	//   ....[23]....
        /*0f04*/ 	.word	0x00003240
        /*0f08*/ 	.word	0x0000003d
        /*0f0c*/ 	.word	0x00038890
        /*0f10*/ 	.short	0x010a
        /*0f12*/ 	.byte	0x3f
	.zero		1


	//   ....[24]....
        /*0f14*/ 	.word	0x00003c70
        /*0f18*/ 	.word	0x0000003d
        /*0f1c*/ 	.word	0x00038890
        /*0f20*/ 	.short	0x010a
        /*0f22*/ 	.byte	0x3f
	.zero		1


	//   ....[25]....
        /*0f24*/ 	.word	0x00004510
        /*0f28*/ 	.word	0x0000003d
        /*0f2c*/ 	.word	0x00038890
        /*0f30*/ 	.short	0x010a
        /*0f32*/ 	.byte	0x3f
	.zero		1


	//   ....[26]....
        /*0f34*/ 	.word	0x000048d0
        /*0f38*/ 	.word	0x00000004
        /*0f3c*/ 	.word	0x00000000
        /*0f40*/ 	.short	0x0101
        /*0f42*/ 	.byte	0x3f
	.zero		1


	//   ....[27]....
        /*0f44*/ 	.word	0x00004910
        /*0f48*/ 	.word	0x0000003d
        /*0f4c*/ 	.word	0x000388b0
        /*0f50*/ 	.short	0x010a
        /*0f52*/ 	.byte	0x3f
	.zero		1


	//   ....[28]....
        /*0f54*/ 	.word	0x000051d0
        /*0f58*/ 	.word	0x0000003d
        /*0f5c*/ 	.word	0x00000000
        /*0f60*/ 	.short	0x0101
        /*0f62*/ 	.byte	0x3f
	.zero		1


	//   ....[29]....
        /*0f64*/ 	.word	0x00005e90
        /*0f68*/ 	.word	0x0000000b
        /*0f6c*/ 	.word	0x00000000
        /*0f70*/ 	.short	0x0101
        /*0f72*/ 	.byte	0x3f
	.zero		1


	//   ....[30]....
        /*0f74*/ 	.word	0x00006a50
        /*0f78*/ 	.word	0x0000000a
        /*0f7c*/ 	.word	0x00000000
        /*0f80*/ 	.short	0x0101
        /*0f82*/ 	.byte	0x3f
	.zero		1


	//   ....[31]....
        /*0f84*/ 	.word	0x00007d30
        /*0f88*/ 	.word	0x00000011
        /*0f8c*/ 	.word	0x00038800
        /*0f90*/ 	.short	0x010a
        /*0f92*/ 	.byte	0x3f
	.zero		1


	//   ....[32]....
        /*0f94*/ 	.word	0x00007d80
        /*0f98*/ 	.word	0x00000011
        /*0f9c*/ 	.word	0x00038800
        /*0fa0*/ 	.short	0x010a
        /*0fa2*/ 	.byte	0x3f
	.zero		1


	//   ....[33]....
        /*0fa4*/ 	.word	0x00008850
        /*0fa8*/ 	.word	0x00000011
        /*0fac*/ 	.word	0x00038800
        /*0fb0*/ 	.short	0x010a
        /*0fb2*/ 	.byte	0x3f
	.zero		1


	//   ....[34]....
        /*0fb4*/ 	.word	0x00009cc0
        /*0fb8*/ 	.word	0x00000011
        /*0fbc*/ 	.word	0x00038800
        /*0fc0*/ 	.short	0x010a
        /*0fc2*/ 	.byte	0x3f
	.zero		1


	//   ....[35]....
        /*0fc4*/ 	.word	0x0000ab60
        /*0fc8*/ 	.word	0x00000015
        /*0fcc*/ 	.word	0x00038830
        /*0fd0*/ 	.short	0x010a
        /*0fd2*/ 	.byte	0x3f
	.zero		1


	//   ....[36]....
        /*0fd4*/ 	.word	0x0000ac10
        /*0fd8*/ 	.word	0x00000015
        /*0fdc*/ 	.word	0x00038830
        /*0fe0*/ 	.short	0x010a
        /*0fe2*/ 	.byte	0x3f
	.zero		1


	//   ....[37]....
        /*0fe4*/ 	.word	0x0000af20
        /*0fe8*/ 	.word	0x00000011
        /*0fec*/ 	.word	0x00038810
        /*0ff0*/ 	.short	0x010a
        /*0ff2*/ 	.byte	0x3f
	.zero		1


	//   ....[38]....
        /*0ff4*/ 	.word	0x0000af70
        /*0ff8*/ 	.word	0x00000015
        /*0ffc*/ 	.word	0x00038850
        /*1000*/ 	.short	0x010a
        /*1002*/ 	.byte	0x3f
	.zero		1


	//   ....[39]....
        /*1004*/ 	.word	0x0000afe0
        /*1008*/ 	.word	0x00000015
        /*100c*/ 	.word	0x00038850
        /*1010*/ 	.short	0x010a
        /*1012*/ 	.byte	0x3f
	.zero		1


	//   ....[40]....
        /*1014*/ 	.word	0x0000d390
        /*1018*/ 	.word	0x00000018
        /*101c*/ 	.word	0x00000000
        /*1020*/ 	.short	0x0101
        /*1022*/ 	.byte	0x3f
	.zero		1


	//   ....[41]....
        /*1024*/ 	.word	0x0000db90
        /*1028*/ 	.word	0x00000015
        /*102c*/ 	.word	0x00000000
        /*1030*/ 	.short	0x0101
        /*1032*/ 	.byte	0x3f
	.zero		1


	//   ....[42]....
        /*1034*/ 	.word	0x0000dd20
        /*1038*/ 	.word	0x000000c4
        /*103c*/ 	.word	0x00038830
        /*1040*/ 	.short	0x010a
        /*1042*/ 	.byte	0x3f
	.zero		1


	//   ....[43]....
        /*1044*/ 	.word	0x0000dd90
        /*1048*/ 	.word	0x000000c4
        /*104c*/ 	.word	0x00038830
        /*1050*/ 	.short	0x010a
        /*1052*/ 	.byte	0x3f
	.zero		1


	//   ....[44]....
        /*1054*/ 	.word	0x0000e000
        /*1058*/ 	.word	0x000000c4
        /*105c*/ 	.word	0x00038850
        /*1060*/ 	.short	0x010a
        /*1062*/ 	.byte	0x3f
	.zero		1


	//   ....[45]....
        /*1064*/ 	.word	0x0000e050
        /*1068*/ 	.word	0x000000c4
        /*106c*/ 	.word	0x00038850
        /*1070*/ 	.short	0x010a
        /*1072*/ 	.byte	0x3f
	.zero		1


	//   ....[46]....
        /*1074*/ 	.word	0x0000ffb0
        /*1078*/ 	.word	0x0000000d
        /*107c*/ 	.word	0x00000000
        /*1080*/ 	.short	0x0101
        /*1082*/ 	.byte	0x3f
	.zero		1


	//   ....[47]....
        /*1084*/ 	.word	0x000114c0
        /*1088*/ 	.word	0x000000c4
        /*108c*/ 	.word	0x00000000
        /*1090*/ 	.short	0x0101
        /*1092*/ 	.byte	0x3f
	.zero		1


	//   ....[48]....
        /*1094*/ 	.word	0x00011600
        /*1098*/ 	.word	0x000000c4
        /*109c*/ 	.word	0x00038830
        /*10a0*/ 	.short	0x010a
        /*10a2*/ 	.byte	0x3f
	.zero		1


	//   ....[49]....
        /*10a4*/ 	.word	0x00011670
        /*10a8*/ 	.word	0x000000c4
        /*10ac*/ 	.word	0x00038830
        /*10b0*/ 	.short	0x010a
        /*10b2*/ 	.byte	0x3f
	.zero		1


	//   ....[50]....
        /*10b4*/ 	.word	0x000118e0
        /*10b8*/ 	.word	0x000000c4
        /*10bc*/ 	.word	0x00038850
        /*10c0*/ 	.short	0x010a
        /*10c2*/ 	.byte	0x3f
	.zero		1


	//   ....[51]....
        /*10c4*/ 	.word	0x00011930
        /*10c8*/ 	.word	0x000000c4
        /*10cc*/ 	.word	0x00038850
        /*10d0*/ 	.short	0x010a
        /*10d2*/ 	.byte	0x3f
	.zero		1


	//   ....[52]....
        /*10d4*/ 	.word	0x000135e0
        /*10d8*/ 	.word	0x00000000
        /*10dc*/ 	.word	0x00000000
        /*10e0*/ 	.short	0x0101
        /*10e2*/ 	.byte	0x3f
	.zero		1


	//   ....[53]....
        /*10e4*/ 	.word	0x000147b0
        /*10e8*/ 	.word	0x000000c4
        /*10ec*/ 	.word	0x00000000
        /*10f0*/ 	.short	0x0101
        /*10f2*/ 	.byte	0x3f
	.zero		1


	//   ....[54]....
        /*10f4*/ 	.word	0x00016eb0
        /*10f8*/ 	.word	0x00000000
        /*10fc*/ 	.word	0x00000000
        /*1100*/ 	.short	0x0101
        /*1102*/ 	.byte	0x3f
	.zero		1


	//   ....[55]....
        /*1104*/ 	.word	0x00017e50
        /*1108*/ 	.word	0x00000002
        /*110c*/ 	.word	0x00000000
        /*1110*/ 	.short	0x0101
        /*1112*/ 	.byte	0x3f
	.zero		1


	//   ....[56]....
        /*1114*/ 	.word	0x0001be80
        /*1118*/ 	.word	0x00000012
        /*111c*/ 	.word	0x00038820
        /*1120*/ 	.short	0x010a
        /*1122*/ 	.byte	0x3f
	.zero		1


	//   ....[57]....
        /*1124*/ 	.word	0x0001bf10
        /*1128*/ 	.word	0x00000003
        /*112c*/ 	.word	0x000388a0
        /*1130*/ 	.short	0x010a
        /*1132*/ 	.byte	0x3f
	.zero		1


	//   ....[58]....
        /*1134*/ 	.word	0x0001c160
        /*1138*/ 	.word	0x00000003
        /*113c*/ 	.word	0x000388c0
        /*1140*/ 	.short	0x010a
        /*1142*/ 	.byte	0x3f
	.zero		1


	//   ....[59]....
        /*1144*/ 	.word	0x0001cb30
        /*1148*/ 	.word	0x00000009
        /*114c*/ 	.word	0x000388a0
        /*1150*/ 	.short	0x010a
        /*1152*/ 	.byte	0x3f
	.zero		1


	//   ....[60]....
        /*1154*/ 	.word	0x0001cd70
        /*1158*/ 	.word	0x00000009
        /*115c*/ 	.word	0x000388c0
        /*1160*/ 	.short	0x010a
        /*1162*/ 	.byte	0x3f
	.zero		1


	//   ....[61]....
        /*1164*/ 	.word	0x0001e690
        /*1168*/ 	.word	0x0000001a
        /*116c*/ 	.word	0x00038840
        /*1170*/ 	.short	0x010a
        /*1172*/ 	.byte	0x3f
	.zero		1


	//   ....[62]....
        /*1174*/ 	.word	0x0001eb30
        /*1178*/ 	.word	0x0000001a
        /*117c*/ 	.word	0x00038830
        /*1180*/ 	.short	0x0107
        /*1182*/ 	.byte	0x3f
	.zero		1


	//   ....[63]....
        /*1184*/ 	.word	0x0001ec00
        /*1188*/ 	.word	0x0000001a
        /*118c*/ 	.word	0x00038830
        /*1190*/ 	.short	0x0101
        /*1192*/ 	.byte	0x3f
	.zero		1


	//   ....[64]....
        /*1194*/ 	.word	0x0001f490
        /*1198*/ 	.word	0x00000012
        /*119c*/ 	.word	0x00038800
        /*11a0*/ 	.short	0x0107
        /*11a2*/ 	.byte	0x3f
	.zero		1


	//   ....[65]....
        /*11a4*/ 	.word	0x0001f520
        /*11a8*/ 	.word	0x00000012
        /*11ac*/ 	.word	0x00038800
        /*11b0*/ 	.short	0x0101
        /*11b2*/ 	.byte	0x3f
	.zero		1


	//   ....[66]....
        /*11b4*/ 	.word	0x00020410
        /*11b8*/ 	.word	0x00000012
        /*11bc*/ 	.word	0x00038810
        /*11c0*/ 	.short	0x0107
        /*11c2*/ 	.byte	0x3f
	.zero		1


	//   ....[67]....
        /*11c4*/ 	.word	0x00020510
        /*11c8*/ 	.word	0x00000012
        /*11cc*/ 	.word	0x00038810
        /*11d0*/ 	.short	0x0101
        /*11d2*/ 	.byte	0x3f
	.zero		1


	//   ....[68]....
        /*11d4*/ 	.word	0x00020530
        /*11d8*/ 	.word	0x00000012
        /*11dc*/ 	.word	0x00038820
        /*11e0*/ 	.short	0x010a
        /*11e2*/ 	.byte	0x3f
	.zero		1


	//   ....[69]....
        /*11e4*/ 	.word	0x000205c0
        /*11e8*/ 	.word	0x0000001a
        /*11ec*/ 	.word	0x00038860
        /*11f0*/ 	.short	0x010a
        /*11f2*/ 	.byte	0x3f
	.zero		1


	//   ....[70]....
        /*11f4*/ 	.word	0x00020ed0
        /*11f8*/ 	.word	0x0000001a
        /*11fc*/ 	.word	0x00038850
        /*1200*/ 	.short	0x0107
        /*1202*/ 	.byte	0x3f
	.zero		1


	//   ....[71]....
        /*1204*/ 	.word	0x00020fa0
        /*1208*/ 	.word	0x0000001a
        /*120c*/ 	.word	0x00038850
        /*1210*/ 	.short	0x0101
        /*1212*/ 	.byte	0x3f
	.zero		1


	//   ....[72]....
        /*1214*/ 	.word	0x00021320
        /*1218*/ 	.word	0x00000006
        /*121c*/ 	.word	0x00038840
        /*1220*/ 	.short	0x010a
        /*1222*/ 	.byte	0x3f
	.zero		1


	//   ....[73]....
        /*1224*/ 	.word	0x00021640
        /*1228*/ 	.word	0x00000006
        /*122c*/ 	.word	0x00038830
        /*1230*/ 	.short	0x0107
        /*1232*/ 	.byte	0x3f
	.zero		1


	//   ....[74]....
        /*1234*/ 	.word	0x00021700
        /*1238*/ 	.word	0x00000006
        /*123c*/ 	.word	0x00038830
        /*1240*/ 	.short	0x0101
        /*1242*/ 	.byte	0x3f
	.zero		1


	//   ....[75]....
        /*1244*/ 	.word	0x00021730
        /*1248*/ 	.word	0x00000006
        /*124c*/ 	.word	0x00038860
        /*1250*/ 	.short	0x010a
        /*1252*/ 	.byte	0x3f
	.zero		1


	//   ....[76]....
        /*1254*/ 	.word	0x00021de0
        /*1258*/ 	.word	0x00000006
        /*125c*/ 	.word	0x00038850
        /*1260*/ 	.short	0x0107
        /*1262*/ 	.byte	0x3f
	.zero		1


	//   ....[77]....
        /*1264*/ 	.word	0x00021ea0
        /*1268*/ 	.word	0x00000006
        /*126c*/ 	.word	0x00038850
        /*1270*/ 	.short	0x0101
        /*1272*/ 	.byte	0x3f
	.zero		1


	//   ....[78]....
        /*1274*/ 	.word	0x00023140
        /*1278*/ 	.word	0x00000007
        /*127c*/ 	.word	0x00038820
        /*1280*/ 	.short	0x010a
        /*1282*/ 	.byte	0x3f
	.zero		1


	//   ....[79]....
        /*1284*/ 	.word	0x000232b0
        /*1288*/ 	.word	0x00000005
        /*128c*/ 	.word	0x00038840
        /*1290*/ 	.short	0x010a
        /*1292*/ 	.byte	0x3f
	.zero		1


	//   ....[80]....
        /*1294*/ 	.word	0x00023350
        /*1298*/ 	.word	0x00000003
        /*129c*/ 	.word	0x00038840
        /*12a0*/ 	.short	0x010a
        /*12a2*/ 	.byte	0x3f
	.zero		1


	//   ....[81]....
        /*12a4*/ 	.word	0x00023390
        /*12a8*/ 	.word	0x00000005
        /*12ac*/ 	.word	0x00038860
        /*12b0*/ 	.short	0x010a
        /*12b2*/ 	.byte	0x3f
	.zero		1


	//   ....[82]....
        /*12b4*/ 	.word	0x000233d0
        /*12b8*/ 	.word	0x00000003
        /*12bc*/ 	.word	0x00038860
        /*12c0*/ 	.short	0x010a
        /*12c2*/ 	.byte	0x3f
	.zero		1


	//   ....[83]....
        /*12c4*/ 	.word	0x00023430
        /*12c8*/ 	.word	0x0000003d
        /*12cc*/ 	.word	0x00038890
        /*12d0*/ 	.short	0x010a
        /*12d2*/ 	.byte	0x3f
	.zero		1


	//   ....[84]....
        /*12d4*/ 	.word	0x000235b0
        /*12d8*/ 	.word	0x0000003d
        /*12dc*/ 	.word	0x00038890
        /*12e0*/ 	.short	0x010a
        /*12e2*/ 	.byte	0x3f
	.zero		1


	//   ....[85]....
        /*12e4*/ 	.word	0x00023730
        /*12e8*/ 	.word	0x0000003d
        /*12ec*/ 	.word	0x00038890
        /*12f0*/ 	.short	0x010a
        /*12f2*/ 	.byte	0x3f
	.zero		1


	//   ....[86]....
        /*12f4*/ 	.word	0x00023890
        /*12f8*/ 	.word	0x0000003d
        /*12fc*/ 	.word	0x000388b0
        /*1300*/ 	.short	0x010a
        /*1302*/ 	.byte	0x3f
	.zero		1


	//   ....[87]....
        /*1304*/ 	.word	0x00023c70
        /*1308*/ 	.word	0x00000011
        /*130c*/ 	.word	0x00038800
        /*1310*/ 	.short	0x010a
        /*1312*/ 	.byte	0x3f
	.zero		1


	//   ....[88]....
        /*1314*/ 	.word	0x00024250
        /*1318*/ 	.word	0x00000011
        /*131c*/ 	.word	0x00038800
        /*1320*/ 	.short	0x010a
        /*1322*/ 	.byte	0x3f
	.zero		1


	//   ....[89]....
        /*1324*/ 	.word	0x000242a0
        /*1328*/ 	.word	0x00000015
        /*132c*/ 	.word	0x00038830
        /*1330*/ 	.short	0x010a
        /*1332*/ 	.byte	0x3f
	.zero		1


	//   ....[90]....
        /*1334*/ 	.word	0x000242f0
        /*1338*/ 	.word	0x00000011
        /*133c*/ 	.word	0x00038810
        /*1340*/ 	.short	0x010a
        /*1342*/ 	.byte	0x3f
	.zero		1


	//   ....[91]....
        /*1344*/ 	.word	0x00024340
        /*1348*/ 	.word	0x00000015
        /*134c*/ 	.word	0x00038850
        /*1350*/ 	.short	0x010a
        /*1352*/ 	.byte	0x3f
	.zero		1


	//   ....[92]....
        /*1354*/ 	.word	0x00024390
        /*1358*/ 	.word	0x000000c4
        /*135c*/ 	.word	0x00038830
        /*1360*/ 	.short	0x010a
        /*1362*/ 	.byte	0x3f
	.zero		1


	//   ....[93]....
        /*1364*/ 	.word	0x000243e0
        /*1368*/ 	.word	0x000000c4
        /*136c*/ 	.word	0x00038850
        /*1370*/ 	.short	0x010a
        /*1372*/ 	.byte	0x3f
	.zero		1


	//   ....[94]....
        /*1374*/ 	.word	0x00024430
        /*1378*/ 	.word	0x000000c4
        /*137c*/ 	.word	0x00038830
        /*1380*/ 	.short	0x010a
        /*1382*/ 	.byte	0x3f
	.zero		1


	//   ....[95]....
        /*1384*/ 	.word	0x00024480
        /*1388*/ 	.word	0x000000c4
        /*138c*/ 	.word	0x00038850
        /*1390*/ 	.short	0x010a
        /*1392*/ 	.byte	0x3f
	.zero		1


	//   ....[96]....
        /*1394*/ 	.word	0x00024620
        /*1398*/ 	.word	0x00000012
        /*139c*/ 	.word	0x00038820
        /*13a0*/ 	.short	0x010a
        /*13a2*/ 	.byte	0x3f
	.zero		1


	//   ....[97]....
        /*13a4*/ 	.word	0x00024670
        /*13a8*/ 	.word	0x00000003
        /*13ac*/ 	.word	0x000388a0
        /*13b0*/ 	.short	0x010a
        /*13b2*/ 	.byte	0x3f
	.zero		1


	//   ....[98]....
        /*13b4*/ 	.word	0x000246c0
        /*13b8*/ 	.word	0x00000003
        /*13bc*/ 	.word	0x000388c0
        /*13c0*/ 	.short	0x010a
        /*13c2*/ 	.byte	0x3f
	.zero		1


	//   ....[99]....
        /*13c4*/ 	.word	0x00024710
        /*13c8*/ 	.word	0x00000009
        /*13cc*/ 	.word	0x000388a0
        /*13d0*/ 	.short	0x010a
        /*13d2*/ 	.byte	0x3f
	.zero		1


	//   ....[100]....
        /*13d4*/ 	.word	0x00024760
        /*13d8*/ 	.word	0x00000009
        /*13dc*/ 	.word	0x000388c0
        /*13e0*/ 	.short	0x010a
        /*13e2*/ 	.byte	0x3f
	.zero		1


	//   ....[101]....
        /*13e4*/ 	.word	0x00024880
        /*13e8*/ 	.word	0x0000001a
        /*13ec*/ 	.word	0x00038840
        /*13f0*/ 	.short	0x010a
        /*13f2*/ 	.byte	0x3f
	.zero		1


	//   ....[102]....
        /*13f4*/ 	.word	0x00025e10
        /*13f8*/ 	.word	0x00000012
        /*13fc*/ 	.word	0x00038820
        /*1400*/ 	.short	0x010a
        /*1402*/ 	.byte	0x3f
	.zero		1


	//   ....[103]....
        /*1404*/ 	.word	0x00025e60
        /*1408*/ 	.word	0x0000001a
        /*140c*/ 	.word	0x00038860
        /*1410*/ 	.short	0x010a
        /*1412*/ 	.byte	0x3f
	.zero		1


	//   ....[104]....
        /*1414*/ 	.word	0x00026750
        /*1418*/ 	.word	0x00000006
        /*141c*/ 	.word	0x00038840
        /*1420*/ 	.short	0x010a
        /*1422*/ 	.byte	0x3f
	.zero		1


	//   ....[105]....
        /*1424*/ 	.word	0x00026c10
        /*1428*/ 	.word	0x00000006
        /*142c*/ 	.word	0x00038860
        /*1430*/ 	.short	0x010a
        /*1432*/ 	.byte	0x3f
	.zero		1


	//   ....[106]....
        /*1434*/ 	.word	0x00027db0
        /*1438*/ 	.word	0x00000007
        /*143c*/ 	.word	0x00038820
        /*1440*/ 	.short	0x010a
        /*1442*/ 	.byte	0x3f
	.zero		1


	//   ....[107]....
        /*1444*/ 	.word	0x00027f50
        /*1448*/ 	.word	0x00000005
        /*144c*/ 	.word	0x00038840
        /*1450*/ 	.short	0x010a
        /*1452*/ 	.byte	0x3f
	.zero		1


	//   ....[108]....
        /*1454*/ 	.word	0x00027fa0
        /*1458*/ 	.word	0x00000003
        /*145c*/ 	.word	0x00038840
        /*1460*/ 	.short	0x010a
        /*1462*/ 	.byte	0x3f
	.zero		1


	//   ....[109]....
        /*1464*/ 	.word	0x00027ff0
        /*1468*/ 	.word	0x00000005
        /*146c*/ 	.word	0x00038860
        /*1470*/ 	.short	0x010a
        /*1472*/ 	.byte	0x3f
	.zero		1


	//----- nvinfo : EIATTR_NUM_MBARRIERS
	.align		4
.L_1084:
        /*1474*/ 	.byte	0x03, 0x38
        /*1476*/ 	.short	0x0017


	//----- nvinfo : EIATTR_EXIT_INSTR_OFFSETS
	.align		4
        /*1478*/ 	.byte	0x04, 0x1c
        /*147a*/ 	.short	(.L_1086 - .L_1085)


	//   ....[0]....
.L_1085:
        /*147c*/ 	.word	0x00023420


	//----- nvinfo : EIATTR_MAX_THREADS
	.align		4
.L_1086:
        /*1480*/ 	.byte	0x04, 0x05
        /*1482*/ 	.short	(.L_1088 - .L_1087)
.L_1087:
        /*1484*/ 	.word	0x00000180
        /*1488*/ 	.word	0x00000001
        /*148c*/ 	.word	0x00000001


	//----- nvinfo : EIATTR_CRS_STACK_SIZE
	.align		4
.L_1088:
        /*1490*/ 	.byte	0x04, 0x1e
        /*1492*/ 	.short	(.L_1090 - .L_1089)
.L_1089:
        /*1494*/ 	.word	0x00000000


	//----- nvinfo : EIATTR_CBANK_PARAM_SIZE
	.align		4
.L_1090:
        /*1498*/ 	.byte	0x03, 0x19
        /*149a*/ 	.short	0x0bf0


	//----- nvinfo : EIATTR_PARAM_CBANK
	.align		4
        /*149c*/ 	.byte	0x04, 0x0a
        /*149e*/ 	.short	(.L_1092 - .L_1091)
	.align		4
.L_1091:
        /*14a0*/ 	.word	index@(.nv.constant0._ZN7cutlass13device_kernelIN5flash11enable_sm90INS1_16FlashAttnFwdSm90INS1_25CollectiveMainloopFwdSm90ILi2EN4cute5tupleIJNS5_1CILi1EEES8_S8_EEENS6_IJNS7_ILi64EEESA_SA_EEELi512ENS_6half_tEfNS_4arch4Sm90ELb1ELb0ELb0ELb1ELb1ELb1ELb1ELb0ELb0ELb1ELb1ELb0EEENS1_21CollectiveEpilogueFwdINS6_IJSA_NS7_ILi512EEESA_EEES9_SC_SE_Li256ELb1ELb1ELb1ELb0EEENS1_36VarlenDynamicPersistentTileSchedulerILi64ELi64ELi256ELi128ELb1ELb1ELb1ELb1ELb1ELb1EEEEEEEEEvNT_6ParamsE)
        /*14a4*/ 	.short	0x0210
        /*14a6*/ 	.short	0x0bf0


	//----- nvinfo : EIATTR_SW_WAR
	.align		4
.L_1092:
        /*14a8*/ 	.byte	0x04, 0x36
        /*14aa*/ 	.short	(.L_1094 - .L_1093)
.L_1093:
        /*14ac*/ 	.word	0x00000008
.L_1094:


//--------------------- .nv.info._ZN7cutlass13device_kernelIN5flash11enable_sm90INS1_16FlashAttnFwdSm90INS1_25CollectiveMainloopFwdSm90ILi2EN4cute5tupleIJNS5_1CILi1EEES8_S8_EEENS6_IJNS7_ILi128EEENS7_ILi96EEENS7_ILi64EEEEEELi256ENS_6half_tEfNS_4arch4Sm90ELb0ELb0ELb0ELb0ELb1ELb0ELb0ELb1ELb0ELb1ELb1ELb0EEENS1_21CollectiveEpilogueFwdINS6_IJSA_NS7_ILi256EEESB_EEES9_SE_SG_Li256ELb0ELb1ELb1ELb0EEENS1_19SingleTileSchedulerILb0ELb1ELb1ELi128EEEEEEEEEvNT_6ParamsE --------------------------
	.section	.nv.info._ZN7cutlass13device_kernelIN5flash11enable_sm90INS1_16FlashAttnFwdSm90INS1_25CollectiveMainloopFwdSm90ILi2EN4cute5tupleIJNS5_1CILi1EEES8_S8_EEENS6_IJNS7_ILi128EEENS7_ILi96EEENS7_ILi64EEEEEELi256ENS_6half_tEfNS_4arch4Sm90ELb0ELb0ELb0ELb0ELb1ELb0ELb0ELb1ELb0ELb1ELb1ELb0EEENS1_21CollectiveEpilogueFwdINS6_IJSA_NS7_ILi256EEESB_EEES9_SE_SG_Li256ELb0ELb1ELb1ELb0EEENS1_19SingleTileSchedulerILb0ELb1ELb1ELi128EEEEEEEEEvNT_6ParamsE,"",@"SHT_CUDA_INFO"
	.sectionflags	@""
	.align	4


	//----- nvinfo : EIATTR_CUDA_API_VERSION
	.align		4
        /*0000*/ 	.byte	0x04, 0x37
        /*0002*/ 	.short	(.L_1096 - .L_1095)
.L_1095:
        /*0004*/ 	.word	0x00000082


	//----- nvinfo : EIATTR_KPARAM_INFO
	.align		4
.L_1096:
        /*0008*/ 	.byte	0x04, 0x17
        /*000a*/ 	.short	(.L_1098 - .L_1097)
.L_1097:
        /*000c*/ 	.word	0x00000000
        /*0010*/ 	.short	0x0000
        /*0012*/ 	.short	0x0070
        /*0014*/ 	.byte	0x00, 0xf0, 0x01, 0x28


	//----- nvinfo : EIATTR_SPARSE_MMA_MASK
	.align		4
.L_1098:
        /*0018*/ 	.byte	0x03, 0x50
        /*001a*/ 	.short	0x0000


	//----- nvinfo : EIATTR_MAXREG_COUNT
	.align		4
        /*001c*/ 	.byte	0x03, 0x1b
        /*001e*/ 	.short	0x00a8


	//----- nvinfo : EIATTR_NUM_BARRIERS
	.align		4
        /*0020*/ 	.byte	0x02, 0x4c
        /*0022*/ 	.byte	0x10
	.zero		1


	//----- nvinfo : EIATTR_EXTERNS
	.align		4
        /*0024*/ 	.byte	0x04, 0x0f
        /*0026*/ 	.short	(.L_1100 - .L_1099)


	//   ....[0]....
	.align		4
.L_1099:
        /*0028*/ 	.word	index@(__assertfail)


	//----- nvinfo : EIATTR_MERCURY_ISA_VERSION
	.align		4
.L_1100:
        /*002c*/ 	.byte	0x03, 0x5f
        /*002e*/ 	.short	0x0101


	//----- nvinfo : EIATTR_INT_WARP_WIDE_INSTR_OFFSETS
	.align		4
        /*0030*/ 	.byte	0x04, 0x31
        /*0032*/ 	.short	(.L_1102 - .L_1101)


	//   ....[0]....
.L_1101:
        /*0034*/ 	.word	0x000000b0


	//   ....[1]....
        /*0038*/ 	.word	0x000000c0


	//   ....[2]....
        /*003c*/ 	.word	0x00000160


	//----- nvinfo : EIATTR_COOP_GROUP_MASK_REGIDS
	.align		4
.L_1102:
        /*0040*/ 	.byte	0x04, 0x29
        /*0042*/ 	.short	(.L_1104 - .L_1103)


	//   ....[0]....
.L_1103:
        /*0044*/ 	.word	0xffffffff


	//   ....[1]....
        /*0048*/ 	.word	0xffffffff


	//   ....[2]....
        /*004c*/ 	.word	0xffffffff


	//   ....[3]....
        /*0050*/ 	.word	0xffffffff


	//   ....[4]....
        /*0054*/ 	.word	0xffffffff


	//   ....[5]....
        /*0058*/ 	.word	0xffffffff


	//   ....[6]....
        /*005c*/ 	.word	0xffffffff


	//   ....[7]....
        /*0060*/ 	.word	0xffffffff


	//   ....[8]....
        /*0064*/ 	.word	0xffffffff


	//   ....[9]....
        /*0068*/ 	.word	0xffffffff


	//   ....[10]....
        /*006c*/ 	.word	0xffffffff


	//   ....[11]....
        /*0070*/ 	.word	0xffffffff


	//   ....[12]....
        /*0074*/ 	.word	0xffffffff


	//   ....[13]....
        /*0078*/ 	.word	0xffffffff


	//   ....[14]....
        /*007c*/ 	.word	0xffffffff


	//   ....[15]....
        /*0080*/ 	.word	0xffffffff


	//   ....[16]....
        /*0084*/ 	.word	0xffffffff


	//   ....[17]....
        /*0088*/ 	.word	0xffffffff


	//   ....[18]....
        /*008c*/ 	.word	0xffffffff


	//   ....[19]....
        /*0090*/ 	.word	0xffffffff


	//   ....[20]....
        /*0094*/ 	.word	0xffffffff


	//   ....[21]....
        /*0098*/ 	.word	0xffffffff


	//   ....[22]....
        /*009c*/ 	.word	0xffffffff


	//   ....[23]....
        /*00a0*/ 	.word	0xffffffff


	//   ....[24]....
        /*00a4*/ 	.word	0xffffffff


	//   ....[25]....
        /*00a8*/ 	.word	0xffffffff


	//   ....[26]....
        /*00ac*/ 	.word	0xffffffff


	//   ....[27]....
        /*00b0*/ 	.word	0xffffffff


	//   ....[28]....
        /*00b4*/ 	.word	0xffffffff


	//   ....[29]....
        /*00b8*/ 	.word	0xffffffff


	//   ....[30]....
        /*00bc*/ 	.word	0xffffffff


	//   ....[31]....
        /*00c0*/ 	.word	0xffffffff


	//   ....[32]....
        /*00c4*/ 	.word	0xffffffff


	//   ....[33]....
        /*00c8*/ 	.word	0xffffffff


	//   ....[34]....
        /*00cc*/ 	.word	0xffffffff


	//   ....[35]....
        /*00d0*/ 	.word	0xffffffff


	//   ....[36]....
        /*00d4*/ 	.word	0xffffffff


	//   ....[37]....
        /*00d8*/ 	.word	0xffffffff


	//   ....[38]....
        /*00dc*/ 	.word	0xffffffff


	//   ....[39]....
        /*00e0*/ 	.word	0xffffffff


	//   ....[40]....
        /*00e4*/ 	.word	0xffffffff


	//   ....[41]....
        /*00e8*/ 	.word	0xffffffff


	//   ....[42]....
        /*00ec*/ 	.word	0xffffffff


	//   ....[43]....
        /*00f0*/ 	.word	0xffffffff


	//   ....[44]....
        /*00f4*/ 	.word	0xffffffff


	//   ....[45]....
        /*00f8*/ 	.word	0xffffffff


	//   ....[46]....
        /*00fc*/ 	.word	0xffffffff


	//   ....[47]....
        /*0100*/ 	.word	0xffffffff


	//   ....[48]....
        /*0104*/ 	.word	0xffffffff


	//   ....[49]....
        /*0108*/ 	.word	0xffffffff


	//   ....[50]....
        /*010c*/ 	.word	0xffffffff


	//   ....[51]....
        /*0110*/ 	.word	0xffffffff


	//   ....[52]....
        /*0114*/ 	.word	0xffffffff


	//   ....[53]....
        /*0118*/ 	.word	0xffffffff


	//   ....[54]....
        /*011c*/ 	.word	0xffffffff


	//   ....[55]....
        /*0120*/ 	.word	0xffffffff


	//   ....[56]....
        /*0124*/ 	.word	0xffffffff


	//   ....[57]....
        /*0128*/ 	.word	0xffffffff


	//   ....[58]....
        /*012c*/ 	.word	0xffffffff


	//   ....[59]....
        /*0130*/ 	.word	0xffffffff


	//   ....[60]....
        /*0134*/ 	.word	0xffffffff


	//   ....[61]....
        /*0138*/ 	.word	0xffffffff


	//   ....[62]....
        /*013c*/ 	.word	0xffffffff


	//   ....[63]....
        /*0140*/ 	.word	0xffffffff


	//   ....[64]....
        /*0144*/ 	.word	0xffffffff


	//   ....[65]....
        /*0148*/ 	.word	0xffffffff


	//   ....[66]....
        /*014c*/ 	.word	0xffffffff


	//   ....[67]....
        /*0150*/ 	.word	0xffffffff


	//   ....[68]....
        /*0154*/ 	.word	0xffffffff


	//   ....[69]....
        /*0158*/ 	.word	0xffffffff


	//   ....[70]....
        /*015c*/ 	.word	0xffffffff


	//   ....[71]....
        /*0160*/ 	.word	0xffffffff


	//   ....[72]....
        /*0164*/ 	.word	0xffffffff


	//   ....[73]....
        /*0168*/ 	.word	0xffffffff


	//   ....[74]....
        /*016c*/ 	.word	0xffffffff


	//   ....[75]....
        /*0170*/ 	.word	0xffffffff


	//   ....[76]....
        /*0174*/ 	.word	0xffffffff


	//   ....[77]....
        /*0178*/ 	.word	0xffffffff


	//   ....[78]....
        /*017c*/ 	.word	0xffffffff


	//   ....[79]....
        /*0180*/ 	.word	0xffffffff


	//   ....[80]....
        /*0184*/ 	.word	0xffffffff


	//   ....[81]....
        /*0188*/ 	.word	0xffffffff


	//   ....[82]....
        /*018c*/ 	.word	0xffffffff


	//   ....[83]....
        /*0190*/ 	.word	0xffffffff


	//   ....[84]....
        /*0194*/ 	.word	0xffffffff


	//   ....[85]....
        /*0198*/ 	.word	0xffffffff


	//   ....[86]....
        /*019c*/ 	.word	0xffffffff


	//   ....[87]....
        /*01a0*/ 	.word	0xffffffff


	//   ....[88]....
        /*01a4*/ 	.word	0xffffffff


	//   ....[89]....
        /*01a8*/ 	.word	0xffffffff


	//   ....[90]....
        /*01ac*/ 	.word	0xffffffff


	//   ....[91]....
        /*01b0*/ 	.word	0xffffffff


	//   ....[92]....
        /*01b4*/ 	.word	0xffffffff


	//   ....[93]....
        /*01b8*/ 	.word	0x0500000f


	//   ....[94]....
        /*01bc*/ 	.word	0x0500000f


	//   ....[95]....
        /*01c0*/ 	.word	0x0500000f


	//   ....[96]....
        /*01c4*/ 	.word	0x0500000f


	//   ....[97]....
        /*01c8*/ 	.word	0x0500000f


	//   ....[98]....
        /*01cc*/ 	.word	0x0500000f


	//   ....[99]....
        /*01d0*/ 	.word	0x0500000f


	//   ....[100]....
        /*01d4*/ 	.word	0x0500000f


	//   ....[101]....
        /*01d8*/ 	.word	0x0500000f


	//   ....[102]....
        /*01dc*/ 	.word	0x0500000f


	//   ....[103]....
        /*01e0*/ 	.word	0x0500000f


	//   ....[104]....
        /*01e4*/ 	.word	0x0500000f


	//   ....[105]....
        /*01e8*/ 	.word	0x0500000f


	//   ....[106]....
        /*01ec*/ 	.word	0x0500000f


	//   ....[107]....
        /*01f0*/ 	.word	0x0500000f


	//   ....[108]....
        /*01f4*/ 	.word	0x0500000f


	//   ....[109]....
        /*01f8*/ 	.word	0x0500000f


	//   ....[110]....
        /*01fc*/ 	.word	0x0500000f


	//   ....[111]....
        /*0200*/ 	.word	0x0500000f


	//   ....[112]....
        /*0204*/ 	.word	0x0500000f


	//   ....[113]....
        /*0208*/ 	.word	0x0500000f


	//   ....[114]....
        /*020c*/ 	.word	0x0500000f


	//   ....[115]....
        /*0210*/ 	.word	0x0500000f


	//   ....[116]....
        /*0214*/ 	.word	0x0500000f


	//   ....[117]....
        /*0218*/ 	.word	0x0500000f


	//   ....[118]....
        /*021c*/ 	.word	0x0500000f


	//   ....[119]....
        /*0220*/ 	.word	0x0500000f


	//   ....[120]....
        /*0224*/ 	.word	0x0500000f


	//   ....[121]....
        /*0228*/ 	.word	0x0500000f


	//   ....[122]....
        /*022c*/ 	.word	0x0500000f


	//   ....[123]....
        /*0230*/ 	.word	0x0500000f


	//   ....[124]....
        /*0234*/ 	.word	0x0500000f


	//   ....[125]....
        /*0238*/ 	.word	0x0500000f


	//   ....[126]....
        /*023c*/ 	.word	0x0500000f


	//   ....[127]....
        /*0240*/ 	.word	0x0500000f


	//   ....[128]....
        /*0244*/ 	.word	0x0500000f


	//   ....[129]....
        /*0248*/ 	.word	0x0500000f


	//   ....[130]....
        /*024c*/ 	.word	0x0500000f


	//   ....[131]....
        /*0250*/ 	.word	0x0500000f


	//   ....[132]....
        /*0254*/ 	.word	0x0500000f


	//   ....[133]....
        /*0258*/ 	.word	0x0500000f


	//   ....[134]....
        /*025c*/ 	.word	0x0500000f


	//   ....[135]....
        /*0260*/ 	.word	0x0500000f


	//   ....[136]....
        /*0264*/ 	.word	0x0500000f


	//   ....[137]....
        /*0268*/ 	.word	0x0500000f


	//   ....[138]....
        /*026c*/ 	.word	0x0500000f


	//   ....[139]....
        /*0270*/ 	.word	0x0500000f


	//   ....[140]....
        /*0274*/ 	.word	0x0500000f


	//   ....[141]....
        /*0278*/ 	.word	0x0500000f


	//   ....[142]....
        /*027c*/ 	.word	0x0500000f


	//   ....[143]....
        /*0280*/ 	.word	0x0500000f


	//   ....[144]....
        /*0284*/ 	.word	0x0500000f


	//   ....[145]....
        /*0288*/ 	.word	0x0500000f


	//   ....[146]....
        /*028c*/ 	.word	0x0500000f


	//   ....[147]....
        /*0290*/ 	.word	0x0500000f


	//   ....[148]....
        /*0294*/ 	.word	0x0500000f


	//   ....[149]....
        /*0298*/ 	.word	0x0500000f


	//   ....[150]....
        /*029c*/ 	.word	0x0500000f


	//   ....[151]....
        /*02a0*/ 	.word	0x0500000f


	//   ....[152]....
        /*02a4*/ 	.word	0x0500000f


	//   ....[153]....
        /*02a8*/ 	.word	0x0500000f


	//   ....[154]....
        /*02ac*/ 	.word	0x0500000f


	//   ....[155]....
        /*02b0*/ 	.word	0x0500000f


	//   ....[156]....
        /*02b4*/ 	.word	0x0500000f


	//   ....[157]....
        /*02b8*/ 	.word	0x0500000f


	//   ....[158]....
        /*02bc*/ 	.word	0x0500000f


	//----- nvinfo : EIATTR_COOP_GROUP_INSTR_OFFSETS
	.align		4
.L_1104:
        /*02c0*/ 	.byte	0x04, 0x28
        /*02c2*/ 	.short	(.L_1106 - .L_1105)


	//   ....[0]....
.L_1105:
        /*02c4*/ 	.word	0x00000060


	//   ....[1]....
        /*02c8*/ 	.word	0x000000a0


	//   ....[2]....
        /*02cc*/ 	.word	0x000002c0


	//   ....[3]....
        /*02d0*/ 	.word	0x00000420


	//   ....[4]....
        /*02d4*/ 	.word	0x00000540


	//   ....[5]....
        /*02d8*/ 	.word	0x000006a0


	//   ....[6]....
        /*02dc*/ 	.word	0x00001230


	//   ....[7]....
        /*02e0*/ 	.word	0x00001e20


	//   ....[8]....
        /*02e4*/ 	.word	0x00001e70


	//   ....[9]....
        /*02e8*/ 	.word	0x000022b0


	//   ....[10]....
        /*02ec*/ 	.word	0x00002320


	//   ....[11]....
        /*02f0*/ 	.word	0x000033c0


	//   ....[12]....
        /*02f4*/ 	.word	0x000033f0


	//   ....[13]....
        /*02f8*/ 	.word	0x00003850


	//   ....[14]....
        /*02fc*/ 	.word	0x00003a20


	//   ....[15]....
        /*0300*/ 	.word	0x00004bf0


	//   ....[16]....
        /*0304*/ 	.word	0x00004c30


	//   ....[17]....
        /*0308*/ 	.word	0x00004c60


	//   ....[18]....
        /*030c*/ 	.word	0x00004c90


	//   ....[19]....
        /*0310*/ 	.word	0x00005d40


	//   ....[20]....
        /*0314*/ 	.word	0x00005da0


	//   ....[21]....
        /*0318*/ 	.word	0x00005de0


	//   ....[22]....
        /*031c*/ 	.word	0x00005e10


	//   ....[23]....
        /*0320*/ 	.word	0x00005e50


	//   ....[24]....
        /*0324*/ 	.word	0x00005e70


	//   ....[25]....
        /*0328*/ 	.word	0x00006ad0


	//   ....[26]....
        /*032c*/ 	.word	0x00006ae0


	//   ....[27]....
        /*0330*/ 	.word	0x00007b10


	//   ....[28]....
        /*0334*/ 	.word	0x00008bf0


	//   ....[29]....
        /*0338*/ 	.word	0x00008c10


	//   ....[30]....
        /*033c*/ 	.word	0x00008c20


	//   ....[31]....
        /*0340*/ 	.word	0x00008c60


	//   ....[32]....
        /*0344*/ 	.word	0x00008cb0


	//   ....[33]....
        /*0348*/ 	.word	0x00008cd0


	//   ....[34]....
        /*034c*/ 	.word	0x00008d20


	//   ....[35]....
        /*0350*/ 	.word	0x00008d40


	//   ....[36]....
        /*0354*/ 	.word	0x00008d90


	//   ....[37]....
        /*0358*/ 	.word	0x00008db0


	//   ....[38]....
        /*035c*/ 	.word	0x00008e00


	//   ....[39]....
        /*0360*/ 	.word	0x00008e20


	//   ....[40]....
        /*0364*/ 	.word	0x00009370


	//   ....[41]....
        /*0368*/ 	.word	0x000093a0


	//   ....[42]....
        /*036c*/ 	.word	0x000093d0


	//   ....[43]....
        /*0370*/ 	.word	0x00009430


	//   ....[44]....
        /*0374*/ 	.word	0x00009490


	//   ....[45]....
        /*0378*/ 	.word	0x000094b0


	//   ....[46]....
        /*037c*/ 	.word	0x00009510


	//   ....[47]....
        /*0380*/ 	.word	0x00009530


	//   ....[48]....
        /*0384*/ 	.word	0x00009590


	//   ....[49]....
        /*0388*/ 	.word	0x000095b0


	//   ....[50]....
        /*038c*/ 	.word	0x00009610


	//   ....[51]....
        /*0390*/ 	.word	0x00009630


	//   ....[52]....
        /*0394*/ 	.word	0x00009690


	//   ....[53]....
        /*0398*/ 	.word	0x000096b0


	//   ....[54]....
        /*039c*/ 	.word	0x00009700


	//   ....[55]....
        /*03a0*/ 	.word	0x00009720


	//   ....[56]....
        /*03a4*/ 	.word	0x00009aa0


	//   ....[57]....
        /*03a8*/ 	.word	0x00009ad0


	//   ....[58]....
        /*03ac*/ 	.word	0x00009b10


	//   ....[59]....
        /*03b0*/ 	.word	0x00009b30


	//   ....[60]....
        /*03b4*/ 	.word	0x00009b50


	//   ....[61]....
        /*03b8*/ 	.word	0x00009b70


	//   ....[62]....
        /*03bc*/ 	.word	0x00009b90


	//   ....[63]....
        /*03c0*/ 	.word	0x00009bc0


	//   ....[64]....
        /*03c4*/ 	.word	0x00009c60


	//   ....[65]....
        /*03c8*/ 	.word	0x00009c90


	//   ....[66]....
        /*03cc*/ 	.word	0x00009ca0


	//   ....[67]....
        /*03d0*/ 	.word	0x00009d30


	//   ....[68]....
        /*03d4*/ 	.word	0x0000a520


	//   ....[69]....
        /*03d8*/ 	.word	0x0000a540


	//   ....[70]....
        /*03dc*/ 	.word	0x0000a550


	//   ....[71]....
        /*03e0*/ 	.word	0x0000a560


	//   ....[72]....
        /*03e4*/ 	.word	0x0000a570


	//   ....[73]....
        /*03e8*/ 	.word	0x0000a580


	//   ....[74]....
        /*03ec*/ 	.word	0x0000a5a0


	//   ....[75]....
        /*03f0*/ 	.word	0x0000a5c0


	//   ....[76]....
        /*03f4*/ 	.word	0x0000a5f0


	//   ....[77]....
        /*03f8*/ 	.word	0x0000a630


	//   ....[78]....
        /*03fc*/ 	.word	0x0000a670


	//   ....[79]....
        /*0400*/ 	.word	0x0000a6c0


	//   ....[80]....
        /*0404*/ 	.word	0x0000aa10


	//   ....[81]....
        /*0408*/ 	.word	0x0000aa30


	//   ....[82]....
        /*040c*/ 	.word	0x0000aa40


	//   ....[83]....
        /*0410*/ 	.word	0x0000aa50


	//   ....[84]....
        /*0414*/ 	.word	0x0000aa60


	//   ....[85]....
        /*0418*/ 	.word	0x0000aa90


	//   ....[86]....
        /*041c*/ 	.word	0x0000aaf0


	//   ....[87]....
        /*0420*/ 	.word	0x0000ab10


	//   ....[88]....
        /*0424*/ 	.word	0x0000ab70


	//   ....[89]....
        /*0428*/ 	.word	0x0000ab80


	//   ....[90]....
        /*042c*/ 	.word	0x0000abf0


	//   ....[91]....
        /*0430*/ 	.word	0x0000ac10


	//   ....[92]....
        /*0434*/ 	.word	0x0000af70


	//   ....[93]....
        /*0438*/ 	.word	0x0000b410


	//   ....[94]....
        /*043c*/ 	.word	0x0000b500


	//   ....[95]....
        /*0440*/ 	.word	0x0000b5a0


	//   ....[96]....
        /*0444*/ 	.word	0x0000b620


	//   ....[97]....
        /*0448*/ 	.word	0x0000b6d0


	//   ....[98]....
        /*044c*/ 	.word	0x0000b730


	//   ....[99]....
        /*0450*/ 	.word	0x0000b7f0


	//   ....[100]....
        /*0454*/ 	.word	0x0000b850


	//   ....[101]....
        /*0458*/ 	.word	0x0000b910


	//   ....[102]....
        /*045c*/ 	.word	0x0000b970


	//   ....[103]....
        /*0460*/ 	.word	0x0000ba30


	//   ....[104]....
        /*0464*/ 	.word	0x0000ba90


	//   ....[105]....
        /*0468*/ 	.word	0x0000bb30


	//   ....[106]....
        /*046c*/ 	.word	0x0000bbc0


	//   ....[107]....
        /*0470*/ 	.word	0x0000bc20


	//   ....[108]....
        /*0474*/ 	.word	0x0000bce0


	//   ....[109]....
        /*0478*/ 	.word	0x0000bda0


	//   ....[110]....
        /*047c*/ 	.word	0x0000be00


	//   ....[111]....
        /*0480*/ 	.word	0x0000bed0


	//   ....[112]....
        /*0484*/ 	.word	0x0000bf30


	//   ....[113]....
        /*0488*/ 	.word	0x0000c000


	//   ....[114]....
        /*048c*/ 	.word	0x0000c060


	//   ....[115]....
        /*0490*/ 	.word	0x0000c130


	//   ....[116]....
        /*0494*/ 	.word	0x0000c190


	//   ....[117]....
        /*0498*/ 	.word	0x0000c250


	//   ....[118]....
        /*049c*/ 	.word	0x0000c2b0


	//   ....[119]....
        /*04a0*/ 	.word	0x0000c360


	//   ....[120]....
        /*04a4*/ 	.word	0x0000c3e0


	//   ....[121]....
        /*04a8*/ 	.word	0x0000c480


	//   ....[122]....
        /*04ac*/ 	.word	0x0000c5d0


	//   ....[123]....
        /*04b0*/ 	.word	0x0000c6a0


	//   ....[124]....
        /*04b4*/ 	.word	0x0000c720


	//   ....[125]....
        /*04b8*/ 	.word	0x0000c7e0


	//   ....[126]....
        /*04bc*/ 	.word	0x0000c8c0


	//   ....[127]....
        /*04c0*/ 	.word	0x0000c980


	//   ....[128]....
        /*04c4*/ 	.word	0x0000ca60


	//   ....[129]....
        /*04c8*/ 	.word	0x0000cb20


	//   ....[130]....
        /*04cc*/ 	.word	0x0000cc00


	//   ....[131]....
        /*04d0*/ 	.word	0x0000ccc0


	//   ....[132]....
        /*04d4*/ 	.word	0x0000cda0


	//   ....[133]....
        /*04d8*/ 	.word	0x0000ce70


	//   ....[134]....
        /*04dc*/ 	.word	0x0000cfd0


	//   ....[135]....
        /*04e0*/ 	.word	0x0000d070


	//   ....[136]....
        /*04e4*/ 	.word	0x0000d0d0


	//   ....[137]....
        /*04e8*/ 	.word	0x0000d170


	//   ....[138]....
        /*04ec*/ 	.word	0x0000d1d0


	//   ....[139]....
        /*04f0*/ 	.word	0x0000d270


	//   ....[140]....
        /*04f4*/ 	.word	0x0000d2d0


	//   ....[141]....
        /*04f8*/ 	.word	0x0000d370


	//   ....[142]....
        /*04fc*/ 	.word	0x0000d3d0


	//   ....[143]....
        /*0500*/ 	.word	0x0000d470


	//   ....[144]....
        /*0504*/ 	.word	0x0000d4d0


	//   ....[145]....
        /*0508*/ 	.word	0x0000d570


	//   ....[146]....
        /*050c*/ 	.word	0x0000d660


	//   ....[147]....
        /*0510*/ 	.word	0x0000d700


	//   ....[148]....
        /*0514*/ 	.word	0x0000d770


	//   ....[149]....
        /*0518*/ 	.word	0x0000d840


	//   ....[150]....
        /*051c*/ 	.word	0x0000d8a0


	//   ....[151]....
        /*0520*/ 	.word	0x0000d980


	//   ....[152]....
        /*0524*/ 	.word	0x0000d9e0


	//   ....[153]....
        /*0528*/ 	.word	0x0000dac0


	//   ....[154]....
        /*052c*/ 	.word	0x0000db20


	//   ....[155]....
        /*0530*/ 	.word	0x0000dc00


	//   ....[156]....
        /*0534*/ 	.word	0x0000dc60


	//   ....[157]....
        /*0538*/ 	.word	0x0000dd40


	//   ....[158]....
        /*053c*/ 	.word	0x0000de30


	//----- nvinfo : EIATTR_REG_RECONFIG
	.align		4
.L_1106:
        /*0540*/ 	.byte	0x01, 0x54
	.zero		2


	//----- nvinfo : EIATTR_SYSCALL_OFFSETS
	.align		4
        /*0544*/ 	.byte	0x04, 0x46
        /*0546*/ 	.short	(.L_1108 - .L_1107)


	//   ....[0]....
.L_1107:
        /*0548*/ 	.word	0x000013f0


	//   ....[1]....
        /*054c*/ 	.word	0x00008250


	//   ....[2]....
        /*0550*/ 	.word	0x00008390


	//   ....[3]....
        /*0554*/ 	.word	0x00008480


	//   ....[4]....
        /*0558*/ 	.word	0x00009090


	//----- nvinfo : EIATTR_MBARRIER_INSTR_OFFSETS
	.align		4
.L_1108:
        /*055c*/ 	.byte	0x04, 0x39
        /*055e*/ 	.short	(.L_1110 - .L_1109)


	//   ....[0]....
.L_1109:
        /*0560*/ 	.word	0x00000170
        /*0564*/ 	.word	0x000000ff
        /*0568*/ 	.word	0x00022800
        /*056c*/ 	.short	0x0100
        /*056e*/ 	.byte	0x08
	.zero		1


	//   ....[1]....
        /*0570*/ 	.word	0x00000180
        /*0574*/ 	.word	0x000000ff
        /*0578*/ 	.word	0x00022820
        /*057c*/ 	.short	0x0100
        /*057e*/ 	.byte	0x08
	.zero		1


	//   ....[2]....
        /*0580*/ 	.word	0x00000270
        /*0584*/ 	.word	0x000000ff
        /*0588*/ 	.word	0x00022830
        /*058c*/ 	.short	0x0100
        /*058e*/ 	.byte	0x08
	.zero		1


	//   ....[3]....
        /*0590*/ 	.word	0x00000280
        /*0594*/ 	.word	0x000000ff
        /*0598*/ 	.word	0x00022840
        /*059c*/ 	.short	0x0100
        /*059e*/ 	.byte	0x08
	.zero		1


	//   ....[4]....
        /*05a0*/ 	.word	0x00000290
        /*05a4*/ 	.word	0x000000ff
        /*05a8*/ 	.word	0x00022838
        /*05ac*/ 	.short	0x0100
        /*05ae*/ 	.byte	0x08
	.zero		1


	//   ....[5]....
        /*05b0*/ 	.word	0x000002a0
        /*05b4*/ 	.word	0x000000ff
        /*05b8*/ 	.word	0x00022848
        /*05bc*/ 	.short	0x0100
        /*05be*/ 	.byte	0x08
	.zero		1


	//   ....[6]....
        /*05c0*/ 	.word	0x000003d0
        /*05c4*/ 	.word	0x000000ff
        /*05c8*/ 	.word	0x00022850
        /*05cc*/ 	.short	0x0100
        /*05ce*/ 	.byte	0x08
	.zero		1


	//   ....[7]....
        /*05d0*/ 	.word	0x000003e0
        /*05d4*/ 	.word	0x000000ff
        /*05d8*/ 	.word	0x00022860
        /*05dc*/ 	.short	0x0100
        /*05de*/ 	.byte	0x08
	.zero		1


	//   ....[8]....
        /*05e0*/ 	.word	0x000003f0
        /*05e4*/ 	.word	0x000000ff
        /*05e8*/ 	.word	0x00022858
        /*05ec*/ 	.short	0x0100
        /*05ee*/ 	.byte	0x08
	.zero		1


	//   ....[9]....
        /*05f0*/ 	.word	0x00000400
        /*05f4*/ 	.word	0x000000ff
        /*05f8*/ 	.word	0x00022868
        /*05fc*/ 	.short	0x0100
        /*05fe*/ 	.byte	0x08
	.zero		1


	//   ....[10]....
        /*0600*/ 	.word	0x000004f0
        /*0604*/ 	.word	0x000000ff
        /*0608*/ 	.word	0x00022870
        /*060c*/ 	.short	0x0100
        /*060e*/ 	.byte	0x06
	.zero		1


	//   ....[11]....
        /*0610*/ 	.word	0x00000500
        /*0614*/ 	.word	0x000000ff
        /*0618*/ 	.word	0x00022880
        /*061c*/ 	.short	0x0100
        /*061e*/ 	.byte	0x06
	.zero		1


	//   ....[12]....
        /*0620*/ 	.word	0x00000510
        /*0624*/ 	.word	0x000000ff
        /*0628*/ 	.word	0x00022878
        /*062c*/ 	.short	0x0100
        /*062e*/ 	.byte	0x06
	.zero		1


	//   ....[13]....
        /*0630*/ 	.word	0x00000520
        /*0634*/ 	.word	0x000000ff
        /*0638*/ 	.word	0x00022888
        /*063c*/ 	.short	0x0100
        /*063e*/ 	.byte	0x06
	.zero		1


	//   ....[14]....
        /*0640*/ 	.word	0x00000650
        /*0644*/ 	.word	0x000000ff
        /*0648*/ 	.word	0x00022890
        /*064c*/ 	.short	0x0100
        /*064e*/ 	.byte	0x08
	.zero		1


	//   ....[15]....
        /*0650*/ 	.word	0x00000660
        /*0654*/ 	.word	0x000000ff
        /*0658*/ 	.word	0x000228a0
        /*065c*/ 	.short	0x0100
        /*065e*/ 	.byte	0x08
	.zero		1


	//   ....[16]....
        /*0660*/ 	.word	0x00000670
        /*0664*/ 	.word	0x000000ff
        /*0668*/ 	.word	0x00022898
        /*066c*/ 	.short	0x0100
        /*066e*/ 	.byte	0x08
	.zero		1


	//   ....[17]....
        /*0670*/ 	.word	0x00000680
        /*0674*/ 	.word	0x000000ff
        /*0678*/ 	.word	0x000228a8
        /*067c*/ 	.short	0x0100
        /*067e*/ 	.byte	0x08
	.zero		1


	//   ....[18]....
        /*0680*/ 	.word	0x000007c0
        /*0684*/ 	.word	0x000000ff
        /*0688*/ 	.word	0x000228b0
        /*068c*/ 	.short	0x0100
        /*068e*/ 	.byte	0x08
	.zero		1


	//   ....[19]....
        /*0690*/ 	.word	0x000007d0
        /*0694*/ 	.word	0x000000ff
        /*0698*/ 	.word	0x000228c0
        /*069c*/ 	.short	0x0100
        /*069e*/ 	.byte	0x08
	.zero		1


	//   ....[20]....
        /*06a0*/ 	.word	0x000007e0
        /*06a4*/ 	.word	0x000000ff
        /*06a8*/ 	.word	0x000228b8
        /*06ac*/ 	.short	0x0100
        /*06ae*/ 	.byte	0x08
	.zero		1


	//   ....[21]....
        /*06b0*/ 	.word	0x000007f0
        /*06b4*/ 	.word	0x000000ff
        /*06b8*/ 	.word	0x000228c8
        /*06bc*/ 	.short	0x0100
        /*06be*/ 	.byte	0x08
	.zero		1


	//   ....[22]....
        /*06c0*/ 	.word	0x00001420
        /*06c4*/ 	.word	0x000000ff
        /*06c8*/ 	.word	0x00022800
        /*06cc*/ 	.short	0x010a
        /*06ce*/ 	.byte	0x29
	.zero		1


	//   ....[23]....
        /*06d0*/ 	.word	0x000014b0
        /*06d4*/ 	.word	0x000000ff
        /*06d8*/ 	.word	0x00022830
        /*06dc*/ 	.short	0x010a
        /*06de*/ 	.byte	0x29
	.zero		1


	//   ....[24]....
        /*06e0*/ 	.word	0x000014f0
        /*06e4*/ 	.word	0x000000ff
        /*06e8*/ 	.word	0x00022830
        /*06ec*/ 	.short	0x010a
        /*06ee*/ 	.byte	0x29
	.zero		1


	//   ....[25]....
        /*06f0*/ 	.word	0x00001820
        /*06f4*/ 	.word	0x000000ff
        /*06f8*/ 	.word	0x00000000
        /*06fc*/ 	.short	0x0101
        /*06fe*/ 	.byte	0x04
	.zero		1


	//   ....[26]....
        /*0700*/ 	.word	0x00002b30
        /*0704*/ 	.word	0x000000ff
        /*0708*/ 	.word	0x00022850
        /*070c*/ 	.short	0x010a
        /*070e*/ 	.byte	0x29
	.zero		1


	//   ....[27]....
        /*0710*/ 	.word	0x00002b70
        /*0714*/ 	.word	0x000000ff
        /*0718*/ 	.word	0x00022850
        /*071c*/ 	.short	0x010a
        /*071e*/ 	.byte	0x29
	.zero		1


	//   ....[28]....
        /*0720*/ 	.word	0x00002ed0
        /*0724*/ 	.word	0x000000ff
        /*0728*/ 	.word	0x00000000
        /*072c*/ 	.short	0x0101
        /*072e*/ 	.byte	0x04
	.zero		1


	//   ....[29]....
        /*0730*/ 	.word	0x00003010
        /*0734*/ 	.word	0x000000ff
        /*0738*/ 	.word	0x00022830
        /*073c*/ 	.short	0x010a
        /*073e*/ 	.byte	0x1a
	.zero		1


	//   ....[30]....
        /*0740*/ 	.word	0x00003050
        /*0744*/ 	.word	0x000000ff
        /*0748*/ 	.word	0x00022830
        /*074c*/ 	.short	0x010a
        /*074e*/ 	.byte	0x1a
	.zero		1


	//   ....[31]....
        /*0750*/ 	.word	0x00003280
        /*0754*/ 	.word	0x000000ff
        /*0758*/ 	.word	0x00000000
        /*075c*/ 	.short	0x0101
        /*075e*/ 	.byte	0x0b
	.zero		1


	//   ....[32]....
        /*0760*/ 	.word	0x000048d0
        /*0764*/ 	.word	0x000000ff
        /*0768*/ 	.word	0x00022850
        /*076c*/ 	.short	0x010a
        /*076e*/ 	.byte	0x1a
	.zero		1


	//   ....[33]....
        /*0770*/ 	.word	0x00004910
        /*0774*/ 	.word	0x000000ff
        /*0778*/ 	.word	0x00022850
        /*077c*/ 	.short	0x010a
        /*077e*/ 	.byte	0x1a
	.zero		1


	//   ....[34]....
        /*0780*/ 	.word	0x00004bd0
        /*0784*/ 	.word	0x000000ff
        /*0788*/ 	.word	0x00000000
        /*078c*/ 	.short	0x0101
        /*078e*/ 	.byte	0x0b
	.zero		1


	//   ....[35]....
        /*0790*/ 	.word	0x00005e80
        /*0794*/ 	.word	0x000000ff
        /*0798*/ 	.word	0x00000000
        /*079c*/ 	.short	0x0101
        /*079e*/ 	.byte	0x04
	.zero		1


	//   ....[36]....
        /*07a0*/ 	.word	0x00008990
        /*07a4*/ 	.word	0x000000ff
        /*07a8*/ 	.word	0x00022840
        /*07ac*/ 	.short	0x010a
        /*07ae*/ 	.byte	0x2b
	.zero		1


	//   ....[37]....
        /*07b0*/ 	.word	0x00008ec0
        /*07b4*/ 	.word	0x000000ff
        /*07b8*/ 	.word	0x00022830
        /*07bc*/ 	.short	0x0107
        /*07be*/ 	.byte	0x2b
	.zero		1


	//   ....[38]....
        /*07c0*/ 	.word	0x00008f30
        /*07c4*/ 	.word	0x000000ff
        /*07c8*/ 	.word	0x00022830
        /*07cc*/ 	.short	0x0101
        /*07ce*/ 	.byte	0x2b
	.zero		1


	//   ....[39]....
        /*07d0*/ 	.word	0x000097f0
        /*07d4*/ 	.word	0x000000ff
        /*07d8*/ 	.word	0x00022800
        /*07dc*/ 	.short	0x0107
        /*07de*/ 	.byte	0x2b
	.zero		1


	//   ....[40]....
        /*07e0*/ 	.word	0x00009830
        /*07e4*/ 	.word	0x000000ff
        /*07e8*/ 	.word	0x00022800
        /*07ec*/ 	.short	0x0101
        /*07ee*/ 	.byte	0x2b
	.zero		1


	//   ....[41]....
        /*07f0*/ 	.word	0x00009840
        /*07f4*/ 	.word	0x000000ff
        /*07f8*/ 	.word	0x00022820
        /*07fc*/ 	.short	0x010a
        /*07fe*/ 	.byte	0x2b
	.zero		1


	//   ....[42]....
        /*0800*/ 	.word	0x00009890
        /*0804*/ 	.word	0x000000ff
        /*0808*/ 	.word	0x00022860
        /*080c*/ 	.short	0x010a
        /*080e*/ 	.byte	0x2b
	.zero		1


	//   ....[43]....
        /*0810*/ 	.word	0x00009fc0
        /*0814*/ 	.word	0x000000ff
        /*0818*/ 	.word	0x00022850
        /*081c*/ 	.short	0x0107
        /*081e*/ 	.byte	0x2b
	.zero		1


	//   ....[44]....
        /*0820*/ 	.word	0x0000a040
        /*0824*/ 	.word	0x000000ff
        /*0828*/ 	.word	0x00022850
        /*082c*/ 	.short	0x0101
        /*082e*/ 	.byte	0x2b
	.zero		1


	//   ....[45]....
        /*0830*/ 	.word	0x0000a320
        /*0834*/ 	.word	0x00000020
        /*0838*/ 	.word	0x00022840
        /*083c*/ 	.short	0x010a
        /*083e*/ 	.byte	0x3f
	.zero		1


	//   ....[46]....
        /*0840*/ 	.word	0x0000a750
        /*0844*/ 	.word	0x00000020
        /*0848*/ 	.word	0x00022830
        /*084c*/ 	.short	0x0107
        /*084e*/ 	.byte	0x3f
	.zero		1


	//   ....[47]....
        /*0850*/ 	.word	0x0000a800
        /*0854*/ 	.word	0x00000020
        /*0858*/ 	.word	0x00022830
        /*085c*/ 	.short	0x0101
        /*085e*/ 	.byte	0x3f
	.zero		1


	//   ....[48]....
        /*0860*/ 	.word	0x0000a830
        /*0864*/ 	.word	0x00000020
        /*0868*/ 	.word	0x00022860
        /*086c*/ 	.short	0x010a
        /*086e*/ 	.byte	0x3f
	.zero		1


	//   ....[49]....
        /*0870*/ 	.word	0x0000ad70
        /*0874*/ 	.word	0x00000020
        /*0878*/ 	.word	0x00022850
        /*087c*/ 	.short	0x0107
        /*087e*/ 	.byte	0x3f
	.zero		1


	//   ....[50]....
        /*0880*/ 	.word	0x0000ae40
        /*0884*/ 	.word	0x00000020
        /*0888*/ 	.word	0x00022850
        /*088c*/ 	.short	0x0101
        /*088e*/ 	.byte	0x3f
	.zero		1


	//   ....[51]....
        /*0890*/ 	.word	0x0000af20
        /*0894*/ 	.word	0x00000004
        /*0898*/ 	.word	0x00022820
        /*089c*/ 	.short	0x010a
        /*089e*/ 	.byte	0x3f
	.zero		1


	//   ....[52]....
        /*08a0*/ 	.word	0x0000b060
        /*08a4*/ 	.word	0x00000005
        /*08a8*/ 	.word	0x00022840
        /*08ac*/ 	.short	0x010a
        /*08ae*/ 	.byte	0x3f
	.zero		1


	//   ....[53]....
        /*08b0*/ 	.word	0x0000b100
        /*08b4*/ 	.word	0x00000015
        /*08b8*/ 	.word	0x00022840
        /*08bc*/ 	.short	0x010a
        /*08be*/ 	.byte	0x3f
	.zero		1


	//   ....[54]....
        /*08c0*/ 	.word	0x0000b140
        /*08c4*/ 	.word	0x00000005
        /*08c8*/ 	.word	0x00022860
        /*08cc*/ 	.short	0x010a
        /*08ce*/ 	.byte	0x3f
	.zero		1


	//   ....[55]....
        /*08d0*/ 	.word	0x0000b180
        /*08d4*/ 	.word	0x00000015
        /*08d8*/ 	.word	0x00022860
        /*08dc*/ 	.short	0x010a
        /*08de*/ 	.byte	0x3f
	.zero		1


	//   ....[56]....
        /*08e0*/ 	.word	0x0000b1f0
        /*08e4*/ 	.word	0x00000005
        /*08e8*/ 	.word	0x00022800
        /*08ec*/ 	.short	0x010a
        /*08ee*/ 	.byte	0x3f
	.zero		1


	//   ....[57]....
        /*08f0*/ 	.word	0x0000b250
        /*08f4*/ 	.word	0x00000005
        /*08f8*/ 	.word	0x00022830
        /*08fc*/ 	.short	0x010a
        /*08fe*/ 	.byte	0x3f
	.zero		1


	//   ....[58]....
        /*0900*/ 	.word	0x0000b2b0
        /*0904*/ 	.word	0x00000009
        /*0908*/ 	.word	0x00022850
        /*090c*/ 	.short	0x010a
        /*090e*/ 	.byte	0x3f
	.zero		1


	//   ....[59]....
        /*0910*/ 	.word	0x0000b310
        /*0914*/ 	.word	0x00000000
        /*0918*/ 	.word	0x00022830
        /*091c*/ 	.short	0x010a
        /*091e*/ 	.byte	0x3f
	.zero		1


	//   ....[60]....
        /*0920*/ 	.word	0x0000b370
        /*0924*/ 	.word	0x00000008
        /*0928*/ 	.word	0x00022850
        /*092c*/ 	.short	0x010a
        /*092e*/ 	.byte	0x3f
	.zero		1


	//   ....[61]....
        /*0930*/ 	.word	0x0000b450
        /*0934*/ 	.word	0x00000003
        /*0938*/ 	.word	0x00022840
        /*093c*/ 	.short	0x010a
        /*093e*/ 	.byte	0x3f
	.zero		1


	//   ....[62]....
        /*0940*/ 	.word	0x0000c4c0
        /*0944*/ 	.word	0x00000003
        /*0948*/ 	.word	0x00022820
        /*094c*/ 	.short	0x010a
        /*094e*/ 	.byte	0x3f
	.zero		1


	//   ....[63]....
        /*0950*/ 	.word	0x0000c520
        /*0954*/ 	.word	0x00000003
        /*0958*/ 	.word	0x00022860
        /*095c*/ 	.short	0x010a
        /*095e*/ 	.byte	0x3f
	.zero		1


	//   ....[64]....
        /*0960*/ 	.word	0x0000cf20
        /*0964*/ 	.word	0x00000020
        /*0968*/ 	.word	0x00022840
        /*096c*/ 	.short	0x010a
        /*096e*/ 	.byte	0x3f
	.zero		1


	//   ....[65]....
        /*0970*/ 	.word	0x0000d5b0
        /*0974*/ 	.word	0x00000020
        /*0978*/ 	.word	0x00022860
        /*097c*/ 	.short	0x010a
        /*097e*/ 	.byte	0x3f
	.zero		1


	//   ....[66]....
        /*0980*/ 	.word	0x0000dd80
        /*0984*/ 	.word	0x00000004
        /*0988*/ 	.word	0x00022820
        /*098c*/ 	.short	0x010a
        /*098e*/ 	.byte	0x3f
	.zero		1


	//   ....[67]....
        /*0990*/ 	.word	0x0000def0
        /*0994*/ 	.word	0x00000005
        /*0998*/ 	.word	0x00022840
        /*099c*/ 	.short	0x010a
        /*099e*/ 	.byte	0x3f
	.zero		1


	//   ....[68]....
        /*09a0*/ 	.word	0x0000df40
        /*09a4*/ 	.word	0x00000015
        /*09a8*/ 	.word	0x00022840
        /*09ac*/ 	.short	0x010a
        /*09ae*/ 	.byte	0x3f
	.zero		1


	//   ....[69]....
        /*09b0*/ 	.word	0x0000df90
        /*09b4*/ 	.word	0x00000005
        /*09b8*/ 	.word	0x00022860
        /*09bc*/ 	.short	0x010a
        /*09be*/ 	.byte	0x3f
	.zero		1


	//----- nvinfo : EIATTR_NUM_MBARRIERS
	.align		4
.L_1110:
        /*09c0*/ 	.byte	0x03, 0x38
        /*09c2*/ 	.short	0x0016


	//----- nvinfo : EIATTR_EXIT_INSTR_OFFSETS
	.align		4
        /*09c4*/ 	.byte	0x04, 0x1c
        /*09c6*/ 	.short	(.L_1112 - .L_1111)


	//   ....[0]....
.L_1111:
        /*09c8*/ 	.word	0x0000b1d0


	//----- nvinfo : EIATTR_MAX_THREADS
	.align		4
.L_1112:
        /*09cc*/ 	.byte	0x04, 0x05
        /*09ce*/ 	.short	(.L_1114 - .L_1113)
.L_1113:
        /*09d0*/ 	.word	0x00000180
        /*09d4*/ 	.word	0x00000001
        /*09d8*/ 	.word	0x00000001


	//----- nvinfo : EIATTR_CRS_STACK_SIZE
	.align		4
.L_1114:
        /*09dc*/ 	.byte	0x04, 0x1e
        /*09de*/ 	.short	(.L_1116 - .L_1115)
.L_1115:
        /*09e0*/ 	.word	0x00000000


	//----- nvinfo : EIATTR_CBANK_PARAM_SIZE
	.align		4
.L_1116:
        /*09e4*/ 	.byte	0x03, 0x19
        /*09e6*/ 	.short	0x0a70


	//----- nvinfo : EIATTR_PARAM_CBANK
	.align		4
        /*09e8*/ 	.byte	0x04, 0x0a
        /*09ea*/ 	.short	(.L_1118 - .L_1117)
	.align		4
.L_1117:
        /*09ec*/ 	.word	index@(.nv.constant0._ZN7cutlass13device_kernelIN5flash11enable_sm90INS1_16FlashAttnFwdSm90INS1_25CollectiveMainloopFwdSm90ILi2EN4cute5tupleIJNS5_1CILi1EEES8_S8_EEENS6_IJNS7_ILi128EEENS7_ILi96EEENS7_ILi64EEEEEELi256ENS_6half_tEfNS_4arch4Sm90ELb0ELb0ELb0ELb0ELb1ELb0ELb0ELb1ELb0ELb1ELb1ELb0EEENS1_21CollectiveEpilogueFwdINS6_IJSA_NS7_ILi256EEESB_EEES9_SE_SG_Li256ELb0ELb1ELb1ELb0EEENS1_19SingleTileSchedulerILb0ELb1ELb1ELi128EEEEEEEEEvNT_6ParamsE)
        /*09f0*/ 	.short	0x0210
        /*09f2*/ 	.short	0x0a70


	//----- nvinfo : EIATTR_SW_WAR
	.align		4
.L_1118:
        /*09f4*/ 	.byte	0x04, 0x36
        /*09f6*/ 	.short	(.L_1120 - .L_1119)
.L_1119:
        /*09f8*/ 	.word	0x00000008
.L_1120:


//--------------------- .nv.info._ZN7cutlass13device_kernelIN5flash11enable_sm90INS1_16FlashAttnFwdSm90INS1_25CollectiveMainloopFwdSm90ILi2EN4cute5tupleIJNS5_1CILi1EEES8_S8_EEENS6_IJNS7_ILi128EEENS7_ILi96EEENS7_ILi64EEEEEELi256ENS_6half_tEfNS_4arch4Sm90ELb0ELb0ELb0ELb0ELb1ELb0ELb1ELb1ELb0ELb1ELb1ELb0EEENS1_21CollectiveEpilogueFwdINS6_IJSA_NS7_ILi256EEESB_EEES9_SE_SG_Li256ELb0ELb1ELb1ELb0EEENS1_19SingleTileSchedulerILb0ELb1ELb1ELi128EEEEEEEEEvNT_6ParamsE --------------------------
	.section	.nv.info._ZN7cutlass13device_kernelIN5flash11enable_sm90INS1_16FlashAttnFwdSm90INS1_25CollectiveMainloopFwdSm90ILi2EN4cute5tupleIJNS5_1CILi1EEES8_S8_EEENS6_IJNS7_ILi128EEENS7_ILi96EEENS7_ILi64EEEEEELi256ENS_6half_tEfNS_4arch4Sm90ELb0ELb0ELb0ELb0ELb1ELb0ELb1ELb1ELb0ELb1ELb1ELb0EEENS1_21CollectiveEpilogueFwdINS6_IJSA_NS7_ILi256EEESB_EEES9_SE_SG_Li256ELb0ELb1ELb1ELb0EEENS1_19SingleTileSchedulerILb0ELb1ELb1ELi128EEEEEEEEEvNT_6ParamsE,"",@"SHT_CUDA_INFO"
	.sectionflags	@""
	.align	4


	//----- nvinfo : EIATTR_CUDA_API_VERSION
	.align		4
        /*0000*/ 	.byte	0x04, 0x37
        /*0002*/ 	.short	(.L_1122 - .L_1121)
.L_1121:
        /*0004*/ 	.word	0x00000082


	//----- nvinfo : EIATTR_KPARAM_INFO
	.align		4
.L_1122:
        /*0008*/ 	.byte	0x04, 0x17
        /*000a*/ 	.short	(.L_1124 - .L_1123)
.L_1123:
        /*000c*/ 	.word	0x00000000
        /*0010*/ 	.short	0x0000
        /*0012*/ 	.short	0x0070
        /*0014*/ 	.byte	0x00, 0xf0, 0x01, 0x2c


	//----- nvinfo : EIATTR_SPARSE_MMA_MASK
	.align		4
.L_1124:
        /*0018*/ 	.byte	0x03, 0x50
        /*001a*/ 	.short	0x0000


	//----- nvinfo : EIATTR_MAXREG_COUNT
	.align		4
        /*001c*/ 	.byte	0x03, 0x1b
        /*001e*/ 	.short	0x00a8


	//----- nvinfo : EIATTR_NUM_BARRIERS
	.align		4
        /*0020*/ 	.byte	0x02, 0x4c
        /*0022*/ 	.byte	0x10
	.zero		1


	//----- nvinfo : EIATTR_EXTERNS
	.align		4
        /*0024*/ 	.byte	0x04, 0x0f
        /*0026*/ 	.short	(.L_1126 - .L_1125)


	//   ....[0]....
	.align		4
.L_1125:
        /*0028*/ 	.word	index@(__assertfail)


	//----- nvinfo : EIATTR_ANNOTATIONS
	.align		4
.L_1126:
        /*002c*/ 	.byte	0x04, 0x55
        /*002e*/ 	.short	(.L_1128 - .L_1127)


	//   ....[0]....
.L_1127:
        /*0030*/ 	.word	0x00000001
        /*0034*/ 	.byte	0xd0, 0x08, 0x00, 0x00, 0x01, 0x00, 0x00, 0x00, 0x40, 0x0a, 0x00, 0x00, 0x01, 0x00, 0x00, 0x00
        /*0044*/ 	.byte	0xd0, 0x14, 0x00, 0x00, 0x01, 0x00, 0x00, 0x00, 0xa0, 0x68, 0x00, 0x00, 0x01, 0x00, 0x00, 0x00
        /*0054*/ 	.byte	0xb0, 0x8a, 0x00, 0x00, 0x01, 0x00, 0x00, 0x00, 0xd0, 0x9b, 0x00, 0x00, 0x01, 0x00, 0x00, 0x00
        /*0064*/ 	.byte	0x90, 0xd0, 0x00, 0x00


	//----- nvinfo : EIATTR_MERCURY_ISA_VERSION
	.align		4
.L_1128:
        /*0068*/ 	.byte	0x03, 0x5f
        /*006a*/ 	.short	0x0101


	//----- nvinfo : EIATTR_INT_WARP_WIDE_INSTR_OFFSETS
	.align		4
        /*006c*/ 	.byte	0x04, 0x31
        /*006e*/ 	.short	(.L_1130 - .L_1129)


	//   ....[0]....
.L_1129:
        /*0070*/ 	.word	0x000000c0


	//   ....[1]....
        /*0074*/ 	.word	0x000000d0


	//   ....[2]....
        /*0078*/ 	.word	0x000000e0


	//   ....[3]....
        /*007c*/ 	.word	0x00000180


	//----- nvinfo : EIATTR_COOP_GROUP_MASK_REGIDS
	.align		4
.L_1130:
        /*0080*/ 	.byte	0x04, 0x29
        /*0082*/ 	.short	(.L_1132 - .L_1131)


	//   ....[0]....
.L_1131:
        /*0084*/ 	.word	0xffffffff


	//   ....[1]....
        /*0088*/ 	.word	0xffffffff


	//   ....[2]....
        /*008c*/ 	.word	0xffffffff


	//   ....[3]....
        /*0090*/ 	.word	0xffffffff


	//   ....[4]....
        /*0094*/ 	.word	0xffffffff


	//   ....[5]....
        /*0098*/ 	.word	0xffffffff


	//   ....[6]....
        /*009c*/ 	.word	0xffffffff


	//   ....[7]....
        /*00a0*/ 	.word	0xffffffff


	//   ....[8]....
        /*00a4*/ 	.word	0xffffffff


	//   ....[9]....
        /*00a8*/ 	.word	0xffffffff


	//   ....[10]....
        /*00ac*/ 	.word	0xffffffff


	//   ....[11]....
        /*00b0*/ 	.word	0xffffffff


	//   ....[12]....
        /*00b4*/ 	.word	0xffffffff


	//   ....[13]....
        /*00b8*/ 	.word	0xffffffff


	//   ....[14]....
        /*00bc*/ 	.word	0xffffffff


	//   ....[15]....
        /*00c0*/ 	.word	0xffffffff


	//   ....[16]....
        /*00c4*/ 	.word	0xffffffff


	//   ....[17]....
        /*00c8*/ 	.word	0xffffffff


	//   ....[18]....
        /*00cc*/ 	.word	0xffffffff


	//   ....[19]....
        /*00d0*/ 	.word	0xffffffff


	//   ....[20]....
        /*00d4*/ 	.word	0xffffffff


	//   ....[21]....
        /*00d8*/ 	.word	0xffffffff


	//   ....[22]....
        /*00dc*/ 	.word	0xffffffff


	//   ....[23]....
        /*00e0*/ 	.word	0xffffffff


	//   ....[24]....
        /*00e4*/ 	.word	0xffffffff


	//   ....[25]....
        /*00e8*/ 	.word	0xffffffff


	//   ....[26]....
        /*00ec*/ 	.word	0xffffffff


	//   ....[27]....
        /*00f0*/ 	.word	0xffffffff


	//   ....[28]....
        /*00f4*/ 	.word	0xffffffff


	//   ....[29]....
        /*00f8*/ 	.word	0xffffffff


	//   ....[30]....
        /*00fc*/ 	.word	0xffffffff


	//   ....[31]....
        /*0100*/ 	.word	0xffffffff


	//   ....[32]....
        /*0104*/ 	.word	0xffffffff


	//   ....[33]....
        /*0108*/ 	.word	0xffffffff


	//   ....[34]....
        /*010c*/ 	.word	0xffffffff


	//   ....[35]....
        /*0110*/ 	.word	0xffffffff


	//   ....[36]....
        /*0114*/ 	.word	0xffffffff


	//   ....[37]....
        /*0118*/ 	.word	0xffffffff


	//   ....[38]....
        /*011c*/ 	.word	0xffffffff


	//   ....[39]....
        /*0120*/ 	.word	0xffffffff


	//   ....[40]....
        /*0124*/ 	.word	0xffffffff


	//   ....[41]....
        /*0128*/ 	.word	0xffffffff


	//   ....[42]....
        /*012c*/ 	.word	0xffffffff


	//   ....[43]....
        /*0130*/ 	.word	0xffffffff


	//   ....[44]....
        /*0134*/ 	.word	0xffffffff


	//   ....[45]....
        /*0138*/ 	.word	0xffffffff


	//   ....[46]....
        /*013c*/ 	.word	0xffffffff


	//   ....[47]....
        /*0140*/ 	.word	0xffffffff


	//   ....[48]....
        /*0144*/ 	.word	0xffffffff


	//   ....[49]....
        /*0148*/ 	.word	0xffffffff


	//   ....[50]....
        /*014c*/ 	.word	0xffffffff


	//   ....[51]....
        /*0150*/ 	.word	0xffffffff


	//   ....[52]....
        /*0154*/ 	.word	0xffffffff


	//   ....[53]....
        /*0158*/ 	.word	0xffffffff


	//   ....[54]....
        /*015c*/ 	.word	0xffffffff


	//   ....[55]....
        /*0160*/ 	.word	0xffffffff


	//   ....[56]....
        /*0164*/ 	.word	0xffffffff


	//   ....[57]....
        /*0168*/ 	.word	0xffffffff


	//   ....[58]....
        /*016c*/ 	.word	0xffffffff


	//   ....[59]....
        /*0170*/ 	.word	0xffffffff


	//   ....[60]....
        /*0174*/ 	.word	0xffffffff


	//   ....[61]....
        /*0178*/ 	.word	0xffffffff


	//   ....[62]....
        /*017c*/ 	.word	0xffffffff


	//   ....[63]....
        /*0180*/ 	.word	0xffffffff


	//   ....[64]....
        /*0184*/ 	.word	0xffffffff


	//   ....[65]....
        /*0188*/ 	.word	0xffffffff


	//   ....[66]....
        /*018c*/ 	.word	0xffffffff


	//   ....[67]....
        /*0190*/ 	.word	0xffffffff


	//   ....[68]....
        /*0194*/ 	.word	0xffffffff


	//   ....[69]....
        /*0198*/ 	.word	0xffffffff


	//   ....[70]....
        /*019c*/ 	.word	0xffffffff


	//   ....[71]....
        /*01a0*/ 	.word	0xffffffff


	//   ....[72]....
        /*01a4*/ 	.word	0xffffffff


	//   ....[73]....
        /*01a8*/ 	.word	0xffffffff


	//   ....[74]....
        /*01ac*/ 	.word	0xffffffff


	//   ....[75]....
        /*01b0*/ 	.word	0xffffffff


	//   ....[76]....
        /*01b4*/ 	.word	0xffffffff


	//   ....[77]....
        /*01b8*/ 	.word	0xffffffff


	//   ....[78]....
        /*01bc*/ 	.word	0xffffffff


	//   ....[79]....
        /*01c0*/ 	.word	0xffffffff


	//   ....[80]....
        /*01c4*/ 	.word	0xffffffff


	//   ....[81]....
        /*01c8*/ 	.word	0xffffffff


	//   ....[82]....
        /*01cc*/ 	.word	0xffffffff


	//   ....[83]....
        /*01d0*/ 	.word	0xffffffff


	//   ....[84]....
        /*01d4*/ 	.word	0xffffffff


	//   ....[85]....
        /*01d8*/ 	.word	0xffffffff


	//   ....[86]....
        /*01dc*/ 	.word	0xffffffff


	//   ....[87]....
        /*01e0*/ 	.word	0xffffffff


	//   ....[88]....
        /*01e4*/ 	.word	0xffffffff


	//   ....[89]....
        /*01e8*/ 	.word	0xffffffff


	//   ....[90]....
        /*01ec*/ 	.word	0xffffffff


	//   ....[91]....
        /*01f0*/ 	.word	0xffffffff


	//   ....[92]....
        /*01f4*/ 	.word	0xffffffff


	//   ....[93]....
        /*01f8*/ 	.word	0xffffffff


	//   ....[94]....
        /*01fc*/ 	.word	0xffffffff


	//   ....[95]....
        /*0200*/ 	.word	0xffffffff


	//   ....[96]....
        /*0204*/ 	.word	0xffffffff


	//   ....[97]....
        /*0208*/ 	.word	0xffffffff


	//   ....[98]....
        /*020c*/ 	.word	0xffffffff


	//   ....[99]....
        /*0210*/ 	.word	0xffffffff


	//   ....[100]....
        /*0214*/ 	.word	0xffffffff


	//   ....[101]....
        /*0218*/ 	.word	0xffffffff


	//   ....[102]....
        /*021c*/ 	.word	0xffffffff


	//   ....[103]....
        /*0220*/ 	.word	0xffffffff


	//   ....[104]....
        /*0224*/ 	.word	0xffffffff


	//   ....[105]....
        /*0228*/ 	.word	0xffffffff


	//   ....[106]....
        /*022c*/ 	.word	0xffffffff


	//   ....[107]....
        /*0230*/ 	.word	0xffffffff


	//   ....[108]....
        /*0234*/ 	.word	0xffffffff


	//   ....[109]....
        /*0238*/ 	.word	0x0500000f


	//   ....[110]....
        /*023c*/ 	.word	0x0500000f


	//   ....[111]....
        /*0240*/ 	.word	0x0500000f


	//   ....[112]....
        /*0244*/ 	.word	0x0500000f


	//   ....[113]....
        /*0248*/ 	.word	0x0500000f


	//   ....[114]....
        /*024c*/ 	.word	0x0500000f


	//   ....[115]....
        /*0250*/ 	.word	0x0500000f


	//   ....[116]....
        /*0254*/ 	.word	0x0500000f


	//   ....[117]....
        /*0258*/ 	.word	0x0500000f


	//   ....[118]....
        /*025c*/ 	.word	0x0500000f


	//   ....[119]....
        /*0260*/ 	.word	0x0500000f


	//   ....[120]....
        /*0264*/ 	.word	0x0500000f


	//   ....[121]....
        /*0268*/ 	.word	0x0500000f


	//   ....[122]....
        /*026c*/ 	.word	0x0500000f


	//   ....[123]....
        /*0270*/ 	.word	0x0500000f


	//   ....[124]....
        /*0274*/ 	.word	0x0500000f


	//   ....[125]....
        /*0278*/ 	.word	0x0500000f


	//   ....[126]....
        /*027c*/ 	.word	0x0500000f


	//   ....[127]....
        /*0280*/ 	.word	0x0500000f


	//   ....[128]....
        /*0284*/ 	.word	0x0500000f


	//   ....[129]....
        /*0288*/ 	.word	0x0500000f


	//   ....[130]....
        /*028c*/ 	.word	0x0500000f


	//   ....[131]....
        /*0290*/ 	.word	0x0500000f


	//   ....[132]....
        /*0294*/ 	.word	0x0500000f


	//   ....[133]....
        /*0298*/ 	.word	0x0500000f


	//   ....[134]....
        /*029c*/ 	.word	0x0500000f


	//   ....[135]....
        /*02a0*/ 	.word	0x0500000f


	//   ....[136]....
        /*02a4*/ 	.word	0x0500000f


	//   ....[137]....
        /*02a8*/ 	.word	0x0500000f


	//   ....[138]....
        /*02ac*/ 	.word	0x0500000f


	//   ....[139]....
        /*02b0*/ 	.word	0x0500000f


	//   ....[140]....
        /*02b4*/ 	.word	0x0500000f


	//   ....[141]....
        /*02b8*/ 	.word	0x0500000f


	//   ....[142]....
        /*02bc*/ 	.word	0x0500000f


	//   ....[143]....
        /*02c0*/ 	.word	0x0500000f


	//   ....[144]....
        /*02c4*/ 	.word	0x0500000f


	//   ....[145]....
        /*02c8*/ 	.word	0x0500000f


	//   ....[146]....
        /*02cc*/ 	.word	0x0500000f


	//   ....[147]....
        /*02d0*/ 	.word	0x0500000f


	//   ....[148]....
        /*02d4*/ 	.word	0x0500000f


	//   ....[149]....
        /*02d8*/ 	.word	0x0500000f


	//   ....[150]....
        /*02dc*/ 	.word	0x0500000f


	//   ....[151]....
        /*02e0*/ 	.word	0x0500000f


	//   ....[152]....
        /*02e4*/ 	.word	0x0500000f


	//   ....[153]....
        /*02e8*/ 	.word	0x0500000f


	//   ....[154]....
        /*02ec*/ 	.word	0x0500000f


	//   ....[155]....
        /*02f0*/ 	.word	0x0500000f


	//   ....[156]....
        /*02f4*/ 	.word	0x0500000f


	//   ....[157]....
        /*02f8*/ 	.word	0x0500000f


	//   ....[158]....
        /*02fc*/ 	.word	0x0500000f


	//   ....[159]....
        /*0300*/ 	.word	0x0500000f


	//   ....[160]....
        /*0304*/ 	.word	0x0500000f


	//   ....[161]....
        /*0308*/ 	.word	0x0500000f


	//   ....[162]....
        /*030c*/ 	.word	0x0500000f


	//   ....[163]....
        /*0310*/ 	.word	0x0500000f


	//   ....[164]....
        /*0314*/ 	.word	0x0500000f


	//   ....[165]....
        /*0318*/ 	.word	0x0500000f


	//   ....[166]....
        /*031c*/ 	.word	0x0500000f


	//   ....[167]....
        /*0320*/ 	.word	0x0500000f


	//   ....[168]....
        /*0324*/ 	.word	0x0500000f


	//   ....[169]....
        /*0328*/ 	.word	0x0500000f


	//   ....[170]....
        /*032c*/ 	.word	0x0500000f


	//   ....[171]....
        /*0330*/ 	.word	0x0500000f


	//   ....[172]....
        /*0334*/ 	.word	0x0500000f


	//   ....[173]....
        /*0338*/ 	.word	0x0500000f


	//   ....[174]....
        /*033c*/ 	.word	0x0500000f


	//   ....[175]....
        /*0340*/ 	.word	0x0500000f


	//   ....[176]....
        /*0344*/ 	.word	0x0500000f


	//   ....[177]....
        /*0348*/ 	.word	0x0500000f


	//   ....[178]....
        /*034c*/ 	.word	0x0500000f


	//   ....[179]....
        /*0350*/ 	.word	0x0500000f


	//   ....[180]....
        /*0354*/ 	.word	0x0500000f


	//   ....[181]....
        /*0358*/ 	.word	0x0500000f


	//   ....[182]....
        /*035c*/ 	.word	0x0500000f


	//   ....[183]....
        /*0360*/ 	.word	0x0500000f


	//   ....[184]....
        /*0364*/ 	.word	0x0500000f


	//   ....[185]....
        /*0368*/ 	.word	0x0500000f


	//   ....[186]....
        /*036c*/ 	.word	0x0500000f


	//   ....[187]....
        /*0370*/ 	.word	0x0500000f


	//   ....[188]....
        /*0374*/ 	.word	0x0500000f


	//   ....[189]....
        /*0378*/ 	.word	0x0500000f


	//   ....[190]....
        /*037c*/ 	.word	0x0500000f


	//----- nvinfo : EIATTR_COOP_GROUP_INSTR_OFFSETS
	.align		4
.L_1132:
        /*0380*/ 	.byte	0x04, 0x28
        /*0382*/ 	.short	(.L_1134 - .L_1133)


	//   ....[0]....
.L_1133:
        /*0384*/ 	.word	0x00000080


	//   ....[1]....
        /*0388*/ 	.word	0x00000090


	//   ....[2]....
        /*038c*/ 	.word	0x000002f0


	//   ....[3]....
        /*0390*/ 	.word	0x00000450


	//   ....[4]....
        /*0394*/ 	.word	0x00000570


	//   ....[5]....
        /*0398*/ 	.word	0x000006d0


	//   ....[6]....
        /*039c*/ 	.word	0x000012c0


	//   ....[7]....
        /*03a0*/ 	.word	0x00002b80


	//   ....[8]....
        /*03a4*/ 	.word	0x00002ba0


	//   ....[9]....
        /*03a8*/ 	.word	0x00002bc0


	//   ....[10]....
        /*03ac*/ 	.word	0x00002be0


	//   ....[11]....
        /*03b0*/ 	.word	0x00004890


	//   ....[12]....
        /*03b4*/ 	.word	0x000048f0


	//   ....[13]....
        /*03b8*/ 	.word	0x00004910


	//   ....[14]....
        /*03bc*/ 	.word	0x00004930


	//   ....[15]....
        /*03c0*/ 	.word	0x00005ec0


	//   ....[16]....
        /*03c4*/ 	.word	0x00005f10


	//   ....[17]....
        /*03c8*/ 	.word	0x00005f30


	//   ....[18]....
        /*03cc*/ 	.word	0x00005f50


	//   ....[19]....
        /*03d0*/ 	.word	0x00007030


	//   ....[20]....
        /*03d4*/ 	.word	0x000070a0


	//   ....[21]....
        /*03d8*/ 	.word	0x000070e0


	//   ....[22]....
        /*03dc*/ 	.word	0x00007120


	//   ....[23]....
        /*03e0*/ 	.word	0x00007140


	//   ....[24]....
        /*03e4*/ 	.word	0x00007170


	//   ....[25]....
        /*03e8*/ 	.word	0x00007dc0


	//   ....[26]....
        /*03ec*/ 	.word	0x00007dd0


	//   ....[27]....
        /*03f0*/ 	.word	0x00008e10


	//   ....[28]....
        /*03f4*/ 	.word	0x00009f80


	//   ....[29]....
        /*03f8*/ 	.word	0x00009fa0


	//   ....[30]....
        /*03fc*/ 	.word	0x00009fc0


	//   ....[31]....
        /*0400*/ 	.word	0x00009fe0


	//   ....[32]....
        /*0404*/ 	.word	0x0000a030


	//   ....[33]....
        /*0408*/ 	.word	0x0000a050


	//   ....[34]....
        /*040c*/ 	.word	0x0000a0a0


	//   ....[35]....
        /*0410*/ 	.word	0x0000a0c0


	//   ....[36]....
        /*0414*/ 	.word	0x0000a110


	//   ....[37]....
        /*0418*/ 	.word	0x0000a130


	//   ....[38]....
        /*041c*/ 	.word	0x0000a180


	//   ....[39]....
        /*0420*/ 	.word	0x0000a1a0


	//   ....[40]....
        /*0424*/ 	.word	0x0000a720


	//   ....[41]....
        /*0428*/ 	.word	0x0000a760


	//   ....[42]....
        /*042c*/ 	.word	0x0000a780


	//   ....[43]....
        /*0430*/ 	.word	0x0000a7a0


	//   ....[44]....
        /*0434*/ 	.word	0x0000a7b0


	//   ....[45]....
        /*0438*/ 	.word	0x0000a840


	//   ....[46]....
        /*043c*/ 	.word	0x0000a880


	//   ....[47]....
        /*0440*/ 	.word	0x0000a900


	//   ....[48]....
        /*0444*/ 	.word	0x0000a930


	//   ....[49]....
        /*0448*/ 	.word	0x0000a970


	//   ....[50]....
        /*044c*/ 	.word	0x0000a9a0


	//   ....[51]....
        /*0450*/ 	.word	0x0000aa10


	//   ....[52]....
        /*0454*/ 	.word	0x0000aa40


	//   ....[53]....
        /*0458*/ 	.word	0x0000aa70


	//   ....[54]....
        /*045c*/ 	.word	0x0000aaf0


	//   ....[55]....
        /*0460*/ 	.word	0x0000abb0


	//   ....[56]....
        /*0464*/ 	.word	0x0000b180


	//   ....[57]....
        /*0468*/ 	.word	0x0000b1b0


	//   ....[58]....
        /*046c*/ 	.word	0x0000b230


	//   ....[59]....
        /*0470*/ 	.word	0x0000b290


	//   ....[60]....
        /*0474*/ 	.word	0x0000b2c0


	//   ....[61]....
        /*0478*/ 	.word	0x0000b300


	//   ....[62]....
        /*047c*/ 	.word	0x0000b3b0


	//   ....[63]....
        /*0480*/ 	.word	0x0000b3d0


	//   ....[64]....
        /*0484*/ 	.word	0x0000b4a0


	//   ....[65]....
        /*0488*/ 	.word	0x0000b4b0


	//   ....[66]....
        /*048c*/ 	.word	0x0000b550


	//   ....[67]....
        /*0490*/ 	.word	0x0000b580


	//   ....[68]....
        /*0494*/ 	.word	0x0000b620


	//   ....[69]....
        /*0498*/ 	.word	0x0000b640


	//   ....[70]....
        /*049c*/ 	.word	0x0000b6d0


	//   ....[71]....
        /*04a0*/ 	.word	0x0000b720


	//   ....[72]....
        /*04a4*/ 	.word	0x0000bae0


	//   ....[73]....
        /*04a8*/ 	.word	0x0000bb10


	//   ....[74]....
        /*04ac*/ 	.word	0x0000bb40


	//   ....[75]....
        /*04b0*/ 	.word	0x0000bb60


	//   ....[76]....
        /*04b4*/ 	.word	0x0000bb80


	//   ....[77]....
        /*04b8*/ 	.word	0x0000bbb0


	//   ....[78]....
        /*04bc*/ 	.word	0x0000bbd0


	//   ....[79]....
        /*04c0*/ 	.word	0x0000bbf0


	//   ....[80]....
        /*04c4*/ 	.word	0x0000bc80


	//   ....[81]....
        /*04c8*/ 	.word	0x0000bca0


	//   ....[82]....
        /*04cc*/ 	.word	0x0000bcd0


	//   ....[83]....
        /*04d0*/ 	.word	0x0000bd80


	//   ....[84]....
        /*04d4*/ 	.word	0x0000c5a0


	//   ....[85]....
        /*04d8*/ 	.word	0x0000c5c0


	//   ....[86]....
        /*04dc*/ 	.word	0x0000c5d0


	//   ....[87]....
        /*04e0*/ 	.word	0x0000c5e0


	//   ....[88]....
        /*04e4*/ 	.word	0x0000c600


	//   ....[89]....
        /*04e8*/ 	.word	0x0000c620


	//   ....[90]....
        /*04ec*/ 	.word	0x0000c650


	//   ....[91]....
        /*04f0*/ 	.word	0x0000c690


	//   ....[92]....
        /*04f4*/ 	.word	0x0000c6b0


	//   ....[93]....
        /*04f8*/ 	.word	0x0000c6e0


	//   ....[94]....
        /*04fc*/ 	.word	0x0000c700


	//   ....[95]....
        /*0500*/ 	.word	0x0000c730


	//   ....[96]....
        /*0504*/ 	.word	0x0000ca90


	//   ....[97]....
        /*0508*/ 	.word	0x0000cab0


	//   ....[98]....
        /*050c*/ 	.word	0x0000cac0


	//   ....[99]....
        /*0510*/ 	.word	0x0000cad0


	//   ....[100]....
        /*0514*/ 	.word	0x0000cae0


	//   ....[101]....
        /*0518*/ 	.word	0x0000cb00


	//   ....[102]....
        /*051c*/ 	.word	0x0000cb70


	//   ....[103]....
        /*0520*/ 	.word	0x0000cb90


	//   ....[104]....
        /*0524*/ 	.word	0x0000cbf0


	//   ....[105]....
        /*0528*/ 	.word	0x0000cc00


	//   ....[106]....
        /*052c*/ 	.word	0x0000cc70


	//   ....[107]....
        /*0530*/ 	.word	0x0000ccf0


	//   ....[108]....
        /*0534*/ 	.word	0x0000d020


	//   ....[109]....
        /*0538*/ 	.word	0x0000d580


	//   ....[110]....
        /*053c*/ 	.word	0x0000d670


	//   ....[111]....
        /*0540*/ 	.word	0x0000d710


	//   ....[112]....
        /*0544*/ 	.word	0x0000d770


	//   ....[113]....
        /*0548*/ 	.word	0x0000d830


	//   ....[114]....
        /*054c*/ 	.word	0x0000d890


	//   ....[115]....
        /*0550*/ 	.word	0x0000d950


	//   ....[116]....
        /*0554*/ 	.word	0x0000d9b0


	//   ....[117]....
        /*0558*/ 	.word	0x0000da70


	//   ....[118]....
        /*055c*/ 	.word	0x0000dad0


	//   ....[119]....
        /*0560*/ 	.word	0x0000db90


	//   ....[120]....
        /*0564*/ 	.word	0x0000dbf0


	//   ....[121]....
        /*0568*/ 	.word	0x0000dc90


	//   ....[122]....
        /*056c*/ 	.word	0x0000dd20


	//   ....[123]....
        /*0570*/ 	.word	0x0000dd70


	//   ....[124]....
        /*0574*/ 	.word	0x0000de30


	//   ....[125]....
        /*0578*/ 	.word	0x0000df30


	//   ....[126]....
        /*057c*/ 	.word	0x0000e040


	//   ....[127]....
        /*0580*/ 	.word	0x0000e0c0


	//   ....[128]....
        /*0584*/ 	.word	0x0000e160


	//   ....[129]....
        /*0588*/ 	.word	0x0000e230


	//   ....[130]....
        /*058c*/ 	.word	0x0000e350


	//   ....[131]....
        /*0590*/ 	.word	0x0000e3b0


	//   ....[132]....
        /*0594*/ 	.word	0x0000e410


	//   ....[133]....
        /*0598*/ 	.word	0x0000e510


	//   ....[134]....
        /*059c*/ 	.word	0x0000e5a0


	//   ....[135]....
        /*05a0*/ 	.word	0x0000e680


	//   ....[136]....
        /*05a4*/ 	.word	0x0000e790


	//   ....[137]....
        /*05a8*/ 	.word	0x0000e7e0


	//   ....[138]....
        /*05ac*/ 	.word	0x0000e870


	//   ....[139]....
        /*05b0*/ 	.word	0x0000e910


	//   ....[140]....
        /*05b4*/ 	.word	0x0000e9a0


	//   ....[141]....
        /*05b8*/ 	.word	0x0000ea70


	//   ....[142]....
        /*05bc*/ 	.word	0x0000eba0


	//   ....[143]....
        /*05c0*/ 	.word	0x0000ebf0


	//   ....[144]....
        /*05c4*/ 	.word	0x0000ec60


	//   ....[145]....
        /*05c8*/ 	.word	0x0000ed50


	//   ....[146]....
        /*05cc*/ 	.word	0x0000ee80


	//   ....[147]....
        /*05d0*/ 	.word	0x0000eed0


	//   ....[148]....
        /*05d4*/ 	.word	0x0000ef40


	//   ....[149]....
        /*05d8*/ 	.word	0x0000f030


	//   ....[150]....
        /*05dc*/ 	.word	0x0000f160


	//   ....[151]....
        /*05e0*/ 	.word	0x0000f1b0


	//   ....[152]....
        /*05e4*/ 	.word	0x0000f230


	//   ....[153]....
        /*05e8*/ 	.word	0x0000f300


	//   ....[154]....
        /*05ec*/ 	.word	0x0000f450


	//   ....[155]....
        /*05f0*/ 	.word	0x0000f530


	//   ....[156]....
        /*05f4*/ 	.word	0x0000f5b0


	//   ....[157]....
        /*05f8*/ 	.word	0x0000f670


	//   ....[158]....
        /*05fc*/ 	.word	0x0000f750


	//   ....[159]....
        /*0600*/ 	.word	0x0000f810


	//   ....[160]....
        /*0604*/ 	.word	0x0000f8f0


	//   ....[161]....
        /*0608*/ 	.word	0x0000f9b0


	//   ....[162]....
        /*060c*/ 	.word	0x0000fa90


	//   ....[163]....
        /*0610*/ 	.word	0x0000fb50


	//   ....[164]....
        /*0614*/ 	.word	0x0000fc30


	//   ....[165]....
        /*0618*/ 	.word	0x0000fcf0


	//   ....[166]....
        /*061c*/ 	.word	0x0000fe50


	//   ....[167]....
        /*0620*/ 	.word	0x0000fef0


	//   ....[168]....
        /*0624*/ 	.word	0x0000ff50


	//   ....[169]....
        /*0628*/ 	.word	0x0000fff0


	//   ....[170]....
        /*062c*/ 	.word	0x00010050


	//   ....[171]....
        /*0630*/ 	.word	0x000100f0


	//   ....[172]....
        /*0634*/ 	.word	0x00010150


	//   ....[173]....
        /*0638*/ 	.word	0x000101f0


	//   ....[174]....
        /*063c*/ 	.word	0x00010250


	//   ....[175]....
        /*0640*/ 	.word	0x000102f0


	//   ....[176]....
        /*0644*/ 	.word	0x00010350


	//   ....[177]....
        /*0648*/ 	.word	0x000103f0


	//   ....[178]....
        /*064c*/ 	.word	0x000104d0


	//   ....[179]....
        /*0650*/ 	.word	0x00010570


	//   ....[180]....
        /*0654*/ 	.word	0x000105e0


	//   ....[181]....
        /*0658*/ 	.word	0x000106b0


	//   ....[182]....
        /*065c*/ 	.word	0x00010710


	//   ....[183]....
        /*0660*/ 	.word	0x000107e0


	//   ....[184]....
        /*0664*/ 	.word	0x00010840


	//   ....[185]....
        /*0668*/ 	.word	0x00010910


	//   ....[186]....
        /*066c*/ 	.word	0x00010970


	//   ....[187]....
        /*0670*/ 	.word	0x00010a40


	//   ....[188]....
        /*0674*/ 	.word	0x00010aa0


	//   ....[189]....
        /*0678*/ 	.word	0x00010b70


	//   ....[190]....
        /*067c*/ 	.word	0x00010c80


	//----- nvinfo : EIATTR_REG_RECONFIG
	.align		4
.L_1134:
        /*0680*/ 	.byte	0x01, 0x54
	.zero		2


	//----- nvinfo : EIATTR_SYSCALL_OFFSETS
	.align		4
        /*0684*/ 	.byte	0x04, 0x46
        /*0686*/ 	.short	(.L_1136 - .L_1135)


	//   ....[0]....
.L_1135:
        /*0688*/ 	.word	0x00001460


	//   ....[1]....
        /*068c*/ 	.word	0x00009590


	//   ....[2]....
        /*0690*/ 	.word	0x000096d0


	//   ....[3]....
        /*0694*/ 	.word	0x000097c0


	//   ....[4]....
        /*0698*/ 	.word	0x0000a420


	//   ....[5]....
        /*069c*/ 	.word	0x0000aeb0


	//----- nvinfo : EIATTR_MBARRIER_INSTR_OFFSETS
	.align		4
.L_1136:
        /*06a0*/ 	.byte	0x04, 0x39
        /*06a2*/ 	.short	(.L_1138 - .L_1137)


	//   ....[0]....
.L_1137:
        /*06a4*/ 	.word	0x00000190
        /*06a8*/ 	.word	0x000000ff
        /*06ac*/ 	.word	0x00032400
        /*06b0*/ 	.short	0x0100
        /*06b2*/ 	.byte	0x08
	.zero		1


	//   ....[1]....
        /*06b4*/ 	.word	0x000001a0
        /*06b8*/ 	.word	0x000000ff
        /*06bc*/ 	.word	0x00032410
        /*06c0*/ 	.short	0x0100
        /*06c2*/ 	.byte	0x08
	.zero		1


	//   ....[2]....
        /*06c4*/ 	.word	0x000001b0
        /*06c8*/ 	.word	0x000000ff
        /*06cc*/ 	.word	0x00032420
        /*06d0*/ 	.short	0x0100
        /*06d2*/ 	.byte	0x08
	.zero		1


	//   ....[3]....
        /*06d4*/ 	.word	0x000002a0
        /*06d8*/ 	.word	0x000000ff
        /*06dc*/ 	.word	0x00032430
        /*06e0*/ 	.short	0x0100
        /*06e2*/ 	.byte	0x08
	.zero		1


	//   ....[4]....
        /*06e4*/ 	.word	0x000002b0
        /*06e8*/ 	.word	0x000000ff
        /*06ec*/ 	.word	0x00032440
        /*06f0*/ 	.short	0x0100
        /*06f2*/ 	.byte	0x08
	.zero		1


	//   ....[5]....
        /*06f4*/ 	.word	0x000002c0
        /*06f8*/ 	.word	0x000000ff
        /*06fc*/ 	.word	0x00032438
        /*0700*/ 	.short	0x0100
        /*0702*/ 	.byte	0x08
	.zero		1


	//   ....[6]....
        /*0704*/ 	.word	0x000002d0
        /*0708*/ 	.word	0x000000ff
        /*070c*/ 	.word	0x00032448
        /*0710*/ 	.short	0x0100
        /*0712*/ 	.byte	0x08
	.zero		1


	//   ....[7]....
        /*0714*/ 	.word	0x00000400
        /*0718*/ 	.word	0x000000ff
        /*071c*/ 	.word	0x00032450
        /*0720*/ 	.short	0x0100
        /*0722*/ 	.byte	0x08
	.zero		1


	//   ....[8]....
        /*0724*/ 	.word	0x00000410
        /*0728*/ 	.word	0x000000ff
        /*072c*/ 	.word	0x00032460
        /*0730*/ 	.short	0x0100
        /*0732*/ 	.byte	0x08
	.zero		1


	//   ....[9]....
        /*0734*/ 	.word	0x00000420
        /*0738*/ 	.word	0x000000ff
        /*073c*/ 	.word	0x00032458
        /*0740*/ 	.short	0x0100
        /*0742*/ 	.byte	0x08
	.zero		1


	//   ....[10]....
        /*0744*/ 	.word	0x00000430
        /*0748*/ 	.word	0x000000ff
        /*074c*/ 	.word	0x00032468
        /*0750*/ 	.short	0x0100
        /*0752*/ 	.byte	0x08
	.zero		1


	//   ....[11]....
        /*0754*/ 	.word	0x00000520
        /*0758*/ 	.word	0x000000ff
        /*075c*/ 	.word	0x00032470
        /*0760*/ 	.short	0x0100
        /*0762*/ 	.byte	0x06
	.zero		1


	//   ....[12]....
        /*0764*/ 	.word	0x00000530
        /*0768*/ 	.word	0x000000ff
        /*076c*/ 	.word	0x00032480
        /*0770*/ 	.short	0x0100
        /*0772*/ 	.byte	0x06
	.zero		1


	//   ....[13]....
        /*0774*/ 	.word	0x00000540
        /*0778*/ 	.word	0x000000ff
        /*077c*/ 	.word	0x00032478
        /*0780*/ 	.short	0x0100
        /*0782*/ 	.byte	0x06
	.zero		1


	//   ....[14]....
        /*0784*/ 	.word	0x00000550
        /*0788*/ 	.word	0x000000ff
        /*078c*/ 	.word	0x00032488
        /*0790*/ 	.short	0x0100
        /*0792*/ 	.byte	0x06
	.zero		1


	//   ....[15]....
        /*0794*/ 	.word	0x00000680
        /*0798*/ 	.word	0x000000ff
        /*079c*/ 	.word	0x00032490
        /*07a0*/ 	.short	0x0100
        /*07a2*/ 	.byte	0x08
	.zero		1


	//   ....[16]....
        /*07a4*/ 	.word	0x00000690
        /*07a8*/ 	.word	0x000000ff
        /*07ac*/ 	.word	0x000324a0
        /*07b0*/ 	.short	0x0100
        /*07b2*/ 	.byte	0x08
	.zero		1


	//   ....[17]....
        /*07b4*/ 	.word	0x000006a0
        /*07b8*/ 	.word	0x000000ff
        /*07bc*/ 	.word	0x00032498
        /*07c0*/ 	.short	0x0100
        /*07c2*/ 	.byte	0x08
	.zero		1


	//   ....[18]....
        /*07c4*/ 	.word	0x000006b0
        /*07c8*/ 	.word	0x000000ff
        /*07cc*/ 	.word	0x000324a8
        /*07d0*/ 	.short	0x0100
        /*07d2*/ 	.byte	0x08
	.zero		1


	//   ....[19]....
        /*07d4*/ 	.word	0x000007f0
        /*07d8*/ 	.word	0x000000ff
        /*07dc*/ 	.word	0x000324b0
        /*07e0*/ 	.short	0x0100
        /*07e2*/ 	.byte	0x08
	.zero		1


	//   ....[20]....
        /*07e4*/ 	.word	0x00000800
        /*07e8*/ 	.word	0x000000ff
        /*07ec*/ 	.word	0x000324c0
        /*07f0*/ 	.short	0x0100
        /*07f2*/ 	.byte	0x08
	.zero		1


	//   ....[21]....
        /*07f4*/ 	.word	0x00000810
        /*07f8*/ 	.word	0x000000ff
        /*07fc*/ 	.word	0x000324b8
        /*0800*/ 	.short	0x0100
        /*0802*/ 	.byte	0x08
	.zero		1


	//   ....[22]....
        /*0804*/ 	.word	0x00000820
        /*0808*/ 	.word	0x000000ff
        /*080c*/ 	.word	0x000324c8
        /*0810*/ 	.short	0x0100
        /*0812*/ 	.byte	0x08
	.zero		1


	//   ....[23]....
        /*0814*/ 	.word	0x000014a0
        /*0818*/ 	.word	0x000000ff
        /*081c*/ 	.word	0x00032400
        /*0820*/ 	.short	0x010a
        /*0822*/ 	.byte	0x04
	.zero		1


	//   ....[24]....
        /*0824*/ 	.word	0x00001560
        /*0828*/ 	.word	0x000000ff
        /*082c*/ 	.word	0x00032430
        /*0830*/ 	.short	0x010a
        /*0832*/ 	.byte	0x04
	.zero		1


	//   ....[25]....
        /*0834*/ 	.word	0x000015b0
        /*0838*/ 	.word	0x000000ff
        /*083c*/ 	.word	0x00032430
        /*0840*/ 	.short	0x010a
        /*0842*/ 	.byte	0x04
	.zero		1


	//   ....[26]....
        /*0844*/ 	.word	0x00001930
        /*0848*/ 	.word	0x000000ff
        /*084c*/ 	.word	0x00032410
        /*0850*/ 	.short	0x010a
        /*0852*/ 	.byte	0x09
	.zero		1


	//   ....[27]....
        /*0854*/ 	.word	0x00001980
        /*0858*/ 	.word	0x000000ff
        /*085c*/ 	.word	0x00032450
        /*0860*/ 	.short	0x010a
        /*0862*/ 	.byte	0x04
	.zero		1


	//   ....[28]....
        /*0864*/ 	.word	0x000019d0
        /*0868*/ 	.word	0x000000ff
        /*086c*/ 	.word	0x00032450
        /*0870*/ 	.short	0x010a
        /*0872*/ 	.byte	0x04
	.zero		1


	//   ....[29]....
        /*0874*/ 	.word	0x00002430
        /*0878*/ 	.word	0x000000ff
        /*087c*/ 	.word	0x00000000
        /*0880*/ 	.short	0x0101
        /*0882*/ 	.byte	0x0a
	.zero		1


	//   ....[30]....
        /*0884*/ 	.word	0x00003920
        /*0888*/ 	.word	0x000000ff
        /*088c*/ 	.word	0x00000000
        /*0890*/ 	.short	0x0101
        /*0892*/ 	.byte	0x07
	.zero		1


	//   ....[31]....
        /*0894*/ 	.word	0x00003aa0
        /*0898*/ 	.word	0x000000ff
        /*089c*/ 	.word	0x00032430
        /*08a0*/ 	.short	0x010a
        /*08a2*/ 	.byte	0x3c
	.zero		1


	//   ....[32]....
        /*08a4*/ 	.word	0x00003ae0
        /*08a8*/ 	.word	0x000000ff
        /*08ac*/ 	.word	0x00032430
        /*08b0*/ 	.short	0x010a
        /*08b2*/ 	.byte	0x3c
	.zero		1


	//   ....[33]....
        /*08b4*/ 	.word	0x00003e30
        /*08b8*/ 	.word	0x000000ff
        /*08bc*/ 	.word	0x00032450
        /*08c0*/ 	.short	0x010a
        /*08c2*/ 	.byte	0x3c
	.zero		1


	//   ....[34]....
        /*08c4*/ 	.word	0x00003e70
        /*08c8*/ 	.word	0x000000ff
        /*08cc*/ 	.word	0x00032450
        /*08d0*/ 	.short	0x010a
        /*08d2*/ 	.byte	0x3c
	.zero		1


	//   ....[35]....
        /*08d4*/ 	.word	0x00004690
        /*08d8*/ 	.word	0x000000ff
        /*08dc*/ 	.word	0x00000000
        /*08e0*/ 	.short	0x0101
        /*08e2*/ 	.byte	0x0a
	.zero		1


	//   ....[36]....
        /*08e4*/ 	.word	0x00005ea0
        /*08e8*/ 	.word	0x000000ff
        /*08ec*/ 	.word	0x00000000
        /*08f0*/ 	.short	0x0101
        /*08f2*/ 	.byte	0x3c
	.zero		1


	//   ....[37]....
        /*08f4*/ 	.word	0x00007160
        /*08f8*/ 	.word	0x000000ff
        /*08fc*/ 	.word	0x00000000
        /*0900*/ 	.short	0x0101
        /*0902*/ 	.byte	0x04
	.zero		1


	//   ....[38]....
        /*0904*/ 	.word	0x00009d20
        /*0908*/ 	.word	0x000000ff
        /*090c*/ 	.word	0x00032440
        /*0910*/ 	.short	0x010a
        /*0912*/ 	.byte	0x2a
	.zero		1


	//   ....[39]....
        /*0914*/ 	.word	0x0000a240
        /*0918*/ 	.word	0x000000ff
        /*091c*/ 	.word	0x00032430
        /*0920*/ 	.short	0x0107
        /*0922*/ 	.byte	0x2a
	.zero		1


	//   ....[40]....
        /*0924*/ 	.word	0x0000a2b0
        /*0928*/ 	.word	0x000000ff
        /*092c*/ 	.word	0x00032430
        /*0930*/ 	.short	0x0101
        /*0932*/ 	.byte	0x2a
	.zero		1


	//   ....[41]....
        /*0934*/ 	.word	0x0000ad30
        /*0938*/ 	.word	0x000000ff
        /*093c*/ 	.word	0x00032400
        /*0940*/ 	.short	0x0107
        /*0942*/ 	.byte	0x2a
	.zero		1


	//   ....[42]....
        /*0944*/ 	.word	0x0000ad80
        /*0948*/ 	.word	0x000000ff
        /*094c*/ 	.word	0x00032400
        /*0950*/ 	.short	0x0101
        /*0952*/ 	.byte	0x2a
	.zero		1


	//   ....[43]....
        /*0954*/ 	.word	0x0000b810
        /*0958*/ 	.word	0x000000ff
        /*095c*/ 	.word	0x00032410
        /*0960*/ 	.short	0x0107
        /*0962*/ 	.byte	0x2a
	.zero		1


	//   ....[44]....
        /*0964*/ 	.word	0x0000b870
        /*0968*/ 	.word	0x000000ff
        /*096c*/ 	.word	0x00032410
        /*0970*/ 	.short	0x0101
        /*0972*/ 	.byte	0x2a
	.zero		1


	//   ....[45]....
        /*0974*/ 	.word	0x0000b880
        /*0978*/ 	.word	0x000000ff
        /*097c*/ 	.word	0x00032420
        /*0980*/ 	.short	0x010a
        /*0982*/ 	.byte	0x2a
	.zero		1


	//   ....[46]....
        /*0984*/ 	.word	0x0000b8d0
        /*0988*/ 	.word	0x000000ff
        /*098c*/ 	.word	0x00032460
        /*0990*/ 	.short	0x010a
        /*0992*/ 	.byte	0x2a
	.zero		1


	//   ....[47]....
        /*0994*/ 	.word	0x0000c000
        /*0998*/ 	.word	0x000000ff
        /*099c*/ 	.word	0x00032450
        /*09a0*/ 	.short	0x0107
        /*09a2*/ 	.byte	0x2a
	.zero		1


	//   ....[48]....
        /*09a4*/ 	.word	0x0000c080
        /*09a8*/ 	.word	0x000000ff
        /*09ac*/ 	.word	0x00032450
        /*09b0*/ 	.short	0x0101
        /*09b2*/ 	.byte	0x2a
	.zero		1


	//   ....[49]....
        /*09b4*/ 	.word	0x0000c3a0
        /*09b8*/ 	.word	0x00000013
        /*09bc*/ 	.word	0x00032440
        /*09c0*/ 	.short	0x010a
        /*09c2*/ 	.byte	0x3f
	.zero		1


	//   ....[50]....
        /*09c4*/ 	.word	0x0000c7d0
        /*09c8*/ 	.word	0x00000013
        /*09cc*/ 	.word	0x00032430
        /*09d0*/ 	.short	0x0107
        /*09d2*/ 	.byte	0x3f
	.zero		1


	//   ....[51]....
        /*09d4*/ 	.word	0x0000c880
        /*09d8*/ 	.word	0x00000013
        /*09dc*/ 	.word	0x00032430
        /*09e0*/ 	.short	0x0101
        /*09e2*/ 	.byte	0x3f
	.zero		1


	//   ....[52]....
        /*09e4*/ 	.word	0x0000c8b0
        /*09e8*/ 	.word	0x00000013
        /*09ec*/ 	.word	0x00032460
        /*09f0*/ 	.short	0x010a
        /*09f2*/ 	.byte	0x3f
	.zero		1


	//   ....[53]....
        /*09f4*/ 	.word	0x0000cdf0
        /*09f8*/ 	.word	0x00000013
        /*09fc*/ 	.word	0x00032450
        /*0a00*/ 	.short	0x0107
        /*0a02*/ 	.byte	0x3f
	.zero		1


	//   ....[54]....
        /*0a04*/ 	.word	0x0000ceb0
        /*0a08*/ 	.word	0x00000013
        /*0a0c*/ 	.word	0x00032450
        /*0a10*/ 	.short	0x0101
        /*0a12*/ 	.byte	0x3f
	.zero		1


	//   ....[55]....
        /*0a14*/ 	.word	0x0000cfa0
        /*0a18*/ 	.word	0x00000004
        /*0a1c*/ 	.word	0x00032420
        /*0a20*/ 	.short	0x010a
        /*0a22*/ 	.byte	0x3f
	.zero		1


	//   ....[56]....
        /*0a24*/ 	.word	0x0000d130
        /*0a28*/ 	.word	0x00000005
        /*0a2c*/ 	.word	0x00032440
        /*0a30*/ 	.short	0x010a
        /*0a32*/ 	.byte	0x3f
	.zero		1


	//   ....[57]....
        /*0a34*/ 	.word	0x0000d1d0
        /*0a38*/ 	.word	0x00000011
        /*0a3c*/ 	.word	0x00032440
        /*0a40*/ 	.short	0x010a
        /*0a42*/ 	.byte	0x3f
	.zero		1


	//   ....[58]....
        /*0a44*/ 	.word	0x0000d210
        /*0a48*/ 	.word	0x00000005
        /*0a4c*/ 	.word	0x00032460
        /*0a50*/ 	.short	0x010a
        /*0a52*/ 	.byte	0x3f
	.zero		1


	//   ....[59]....
        /*0a54*/ 	.word	0x0000d250
        /*0a58*/ 	.word	0x00000011
        /*0a5c*/ 	.word	0x00032460
        /*0a60*/ 	.short	0x010a
        /*0a62*/ 	.byte	0x3f
	.zero		1


	//   ....[60]....
        /*0a64*/ 	.word	0x0000d2d0
        /*0a68*/ 	.word	0x00000003
        /*0a6c*/ 	.word	0x00032400
        /*0a70*/ 	.short	0x010a
        /*0a72*/ 	.byte	0x3f
	.zero		1


	//   ....[61]....
        /*0a74*/ 	.word	0x0000d340
        /*0a78*/ 	.word	0x00000003
        /*0a7c*/ 	.word	0x00032430
        /*0a80*/ 	.short	0x010a
        /*0a82*/ 	.byte	0x3f
	.zero		1


	//   ....[62]....
        /*0a84*/ 	.word	0x0000d3b0
        /*0a88*/ 	.word	0x00000003
        /*0a8c*/ 	.word	0x00032410
        /*0a90*/ 	.short	0x010a
        /*0a92*/ 	.byte	0x3f
	.zero		1


	//   ....[63]....
        /*0a94*/ 	.word	0x0000d420
        /*0a98*/ 	.word	0x00000003
        /*0a9c*/ 	.word	0x00032450
        /*0aa0*/ 	.short	0x010a
        /*0aa2*/ 	.byte	0x3f
	.zero		1


	//   ....[64]....
        /*0aa4*/ 	.word	0x0000d480
        /*0aa8*/ 	.word	0x00000099
        /*0aac*/ 	.word	0x00032430
        /*0ab0*/ 	.short	0x010a
        /*0ab2*/ 	.byte	0x3f
	.zero		1


	//   ....[65]....
        /*0ab4*/ 	.word	0x0000d4e0
        /*0ab8*/ 	.word	0x000000cb
        /*0abc*/ 	.word	0x00032450
        /*0ac0*/ 	.short	0x010a
        /*0ac2*/ 	.byte	0x3f
	.zero		1


	//   ....[66]....
        /*0ac4*/ 	.word	0x0000d5c0
        /*0ac8*/ 	.word	0x00000003
        /*0acc*/ 	.word	0x00032440
        /*0ad0*/ 	.short	0x010a
        /*0ad2*/ 	.byte	0x3f
	.zero		1


	//   ....[67]....
        /*0ad4*/ 	.word	0x0000f340
        /*0ad8*/ 	.word	0x00000003
        /*0adc*/ 	.word	0x00032420
        /*0ae0*/ 	.short	0x010a
        /*0ae2*/ 	.byte	0x3f
	.zero		1


	//   ....[68]....
        /*0ae4*/ 	.word	0x0000f3a0
        /*0ae8*/ 	.word	0x00000003
        /*0aec*/ 	.word	0x00032460
        /*0af0*/ 	.short	0x010a
        /*0af2*/ 	.byte	0x3f
	.zero		1


	//   ....[69]....
        /*0af4*/ 	.word	0x0000fda0
        /*0af8*/ 	.word	0x00000013
        /*0afc*/ 	.word	0x00032440
        /*0b00*/ 	.short	0x010a
        /*0b02*/ 	.byte	0x3f
	.zero		1


	//   ....[70]....
        /*0b04*/ 	.word	0x00010420
        /*0b08*/ 	.word	0x00000013
        /*0b0c*/ 	.word	0x00032460
        /*0b10*/ 	.short	0x010a
        /*0b12*/ 	.byte	0x3f
	.zero		1


	//   ....[71]....
        /*0b14*/ 	.word	0x00010ba0
        /*0b18*/ 	.word	0x00000004
        /*0b1c*/ 	.word	0x00032420
        /*0b20*/ 	.short	0x010a
        /*0b22*/ 	.byte	0x3f
	.zero		1


	//   ....[72]....
        /*0b24*/ 	.word	0x00010d40
        /*0b28*/ 	.word	0x00000005
        /*0b2c*/ 	.word	0x00032440
        /*0b30*/ 	.short	0x010a
        /*0b32*/ 	.byte	0x3f
	.zero		1


	//   ....[73]....
        /*0b34*/ 	.word	0x00010d90
        /*0b38*/ 	.word	0x00000011
        /*0b3c*/ 	.word	0x00032440
        /*0b40*/ 	.short	0x010a
        /*0b42*/ 	.byte	0x3f
	.zero		1


	//   ....[74]....
        /*0b44*/ 	.word	0x00010de0
        /*0b48*/ 	.word	0x00000005
        /*0b4c*/ 	.word	0x00032460
        /*0b50*/ 	.short	0x010a
        /*0b52*/ 	.byte	0x3f
	.zero		1


	//----- nvinfo : EIATTR_NUM_MBARRIERS
	.align		4
.L_1138:
        /*0b54*/ 	.byte	0x03, 0x38
        /*0b56*/ 	.short	0x0017


	//----- nvinfo : EIATTR_EXIT_INSTR_OFFSETS
	.align		4
        /*0b58*/ 	.byte	0x04, 0x1c
        /*0b5a*/ 	.short	(.L_1140 - .L_1139)


	//   ....[0]....
.L_1139:
        /*0b5c*/ 	.word	0x0000d2a0


	//----- nvinfo : EIATTR_MAX_THREADS
	.align		4
.L_1140:
        /*0b60*/ 	.byte	0x04, 0x05
        /*0b62*/ 	.short	(.L_1142 - .L_1141)
.L_1141:
        /*0b64*/ 	.word	0x00000180
        /*0b68*/ 	.word	0x00000001
        /*0b6c*/ 	.word	0x00000001


	//----- nvinfo : EIATTR_CRS_STACK_SIZE
	.align		4
.L_1142:
        /*0b70*/ 	.byte	0x04, 0x1e
        /*0b72*/ 	.short	(.L_1144 - .L_1143)
.L_1143:
        /*0b74*/ 	.word	0x00000000


	//----- nvinfo : EIATTR_CBANK_PARAM_SIZE
	.align		4
.L_1144:
        /*0b78*/ 	.byte	0x03, 0x19
        /*0b7a*/ 	.short	0x0b70


	//----- nvinfo : EIATTR_PARAM_CBANK
	.align		4
        /*0b7c*/ 	.byte	0x04, 0x0a
        /*0b7e*/ 	.short	(.L_1146 - .L_1145)
	.align		4
.L_1145:
        /*0b80*/ 	.word	index@(.nv.constant0._ZN7cutlass13device_kernelIN5flash11enable_sm90INS1_16FlashAttnFwdSm90INS1_25CollectiveMainloopFwdSm90ILi2EN4cute5tupleIJNS5_1CILi1EEES8_S8_EEENS6_IJNS7_ILi128EEENS7_ILi96EEENS7_ILi64EEEEEELi256ENS_6half_tEfNS_4arch4Sm90ELb0ELb0ELb0ELb0ELb1ELb0ELb1ELb1ELb0ELb1ELb1ELb0EEENS1_21CollectiveEpilogueFwdINS6_IJSA_NS7_ILi256EEESB_EEES9_SE_SG_Li256ELb0ELb1ELb1ELb0EEENS1_19SingleTileSchedulerILb0ELb1ELb1ELi128EEEEEEEEEvNT_6ParamsE)
        /*0b84*/ 	.short	0x0210
        /*0b86*/ 	.short	0x0b70


	//----- nvinfo : EIATTR_SW_WAR
	.align		4
.L_1146:
        /*0b88*/ 	.byte	0x04, 0x36
        /*0b8a*/ 	.short	(.L_1148 - .L_1147)
.L_1147:
        /*0b8c*/ 	.word	0x00000008
.L_1148:


//--------------------- .nv.info._ZN7cutlass13device_kernelIN5flash11enable_sm90INS1_16FlashAttnFwdSm90INS1_25CollectiveMainloopFwdSm90ILi2EN4cute5tupleIJNS5_1CILi1EEES8_S8_EEENS6_IJNS7_ILi128EEENS7_ILi96EEENS7_ILi64EEEEEELi256ENS_6half_tEfNS_4arch4Sm90ELb0ELb0ELb0ELb1ELb1ELb0ELb0ELb1ELb0ELb1ELb1ELb0EEENS1_21CollectiveEpilogueFwdINS6_IJSA_NS7_ILi256EEESB_EEES9_SE_SG_Li256ELb1ELb1ELb1ELb0EEENS1_36VarlenDynamicPersistentTileSchedulerILi128ELi96ELi256ELi128ELb1ELb1ELb1ELb0ELb1ELb1EEEEEEEEEvNT_6ParamsE --------------------------
	.section	.nv.info._ZN7cutlass13device_kernelIN5flash11enable_sm90INS1_16FlashAttnFwdSm90INS1_25CollectiveMainloopFwdSm90ILi2EN4cute5tupleIJNS5_1CILi1EEES8_S8_EEENS6_IJNS7_ILi128EEENS7_ILi96EEENS7_ILi64EEEEEELi256ENS_6half_tEfNS_4arch4Sm90ELb0ELb0ELb0ELb1ELb1ELb0ELb0ELb1ELb0ELb1ELb1ELb0EEENS1_21CollectiveEpilogueFwdINS6_IJSA_NS7_ILi256EEESB_EEES9_SE_SG_Li256ELb1ELb1ELb1ELb0EEENS1_36VarlenDynamicPersistentTileSchedulerILi128ELi96ELi256ELi128ELb1ELb1ELb1ELb0ELb1ELb1EEEEEEEEEvNT_6ParamsE,"",@"SHT_CUDA_INFO"
	.sectionflags	@""
	.align	4


	//----- nvinfo : EIATTR_CUDA_API_VERSION
	.align		4
        /*0000*/ 	.byte	0x04, 0x37
        /*0002*/ 	.short	(.L_1150 - .L_1149)
.L_1149:
        /*0004*/ 	.word	0x00000082


	//----- nvinfo : EIATTR_KPARAM_INFO
	.align		4
.L_1150:
        /*0008*/ 	.byte	0x04, 0x17
        /*000a*/ 	.short	(.L_1152 - .L_1151)
.L_1151:
        /*000c*/ 	.word	0x00000000
        /*0010*/ 	.short	0x0000
        /*0012*/ 	.short	0x0070
        /*0014*/ 	.byte	0x00, 0xf0, 0x01, 0x2a


	//----- nvinfo : EIATTR_SPARSE_MMA_MASK
	.align		4
.L_1152:
        /*0018*/ 	.byte	0x03, 0x50
        /*001a*/ 	.short	0x0000


	//----- nvinfo : EIATTR_MAXREG_COUNT
	.align		4
        /*001c*/ 	.byte	0x03, 0x1b
        /*001e*/ 	.short	0x00a8


	//----- nvinfo : EIATTR_NUM_BARRIERS
	.align		4
        /*0020*/ 	.byte	0x02, 0x4c
        /*0022*/ 	.byte	0x10
	.zero		1


	//----- nvinfo : EIATTR_EXTERNS
	.align		4
        /*0024*/ 	.byte	0x04, 0x0f
        /*0026*/ 	.short	(.L_1154 - .L_1153)


	//   ....[0]....
	.align		4
.L_1153:
        /*0028*/ 	.word	index@(__assertfail)


	//----- nvinfo : EIATTR_ANNOTATIONS
	.align		4
.L_1154:
        /*002c*/ 	.byte	0x04, 0x55
        /*002e*/ 	.short	(.L_1156 - .L_1155)


	//   ....[0]....
.L_1155:
        /* <DEDUP_REMOVED lines=16> */


	//----- nvinfo : EIATTR_MERCURY_ISA_VERSION
	.align		4
.L_1156:
        /*0118*/ 	.byte	0x03, 0x5f
        /*011a*/ 	.short	0x0101


	//----- nvinfo : EIATTR_UNUSED_LOAD_BYTE_OFFSET
	.align		4
        /*011c*/ 	.byte	0x04, 0x44
        /*011e*/ 	.short	(.L_1158 - .L_1157)


	//   ....[0]....
.L_1157:
        /*0120*/ 	.word	0x00000960
        /*0124*/ 	.word	0x0000fff0


	//   ....[1]....
        /*0128*/ 	.word	0x000060d0
        /*012c*/ 	.word	0x0000fff0


	//----- nvinfo : EIATTR_INT_WARP_WIDE_INSTR_OFFSETS
	.align		4
.L_1158:
        /*0130*/ 	.byte	0x04, 0x31
        /*0132*/ 	.short	(.L_1160 - .L_1159)


	//   ....[0]....
.L_1159:
        /*0134*/ 	.word	0x000000c0


	//   ....[1]....
        /*0138*/ 	.word	0x000000d0


	//   ....[2]....
        /*013c*/ 	.word	0x00000170


	//   ....[3]....
        /*0140*/ 	.word	0x0000bd90


	//   ....[4]....
        /*0144*/ 	.word	0x0000be20


	//   ....[5]....
        /*0148*/ 	.word	0x0000f0c0


	//   ....[6]....
        /*014c*/ 	.word	0x0000f150


	//----- nvinfo : EIATTR_COOP_GROUP_MASK_REGIDS
	.align		4
.L_1160:
        /*0150*/ 	.byte	0x04, 0x29
        /*0152*/ 	.short	(.L_1162 - .L_1161)


	//   ....[0]....
.L_1161:
        /*0154*/ 	.word	0xffffffff


	//   ....[1]....
        /*0158*/ 	.word	0xffffffff


	//   ....[2]....
        /*015c*/ 	.word	0xffffffff


	//   ....[3]....
        /*0160*/ 	.word	0xffffffff


	//   ....[4]....
        /*0164*/ 	.word	0xffffffff


	//   ....[5]....
        /*0168*/ 	.word	0xffffffff


	//   ....[6]....
        /*016c*/ 	.word	0xffffffff


	//   ....[7]....
        /*0170*/ 	.word	0xffffffff


	//   ....[8]....
        /*0174*/ 	.word	0xffffffff


	//   ....[9]....
        /*0178*/ 	.word	0xffffffff


	//   ....[10]....
        /*017c*/ 	.word	0xffffffff


	//   ....[11]....
        /*0180*/ 	.word	0xffffffff


	//   ....[12]....
        /*0184*/ 	.word	0xffffffff


	//   ....[13]....
        /*0188*/ 	.word	0xffffffff


	//   ....[14]....
        /*018c*/ 	.word	0xffffffff


	//   ....[15]....
        /*0190*/ 	.word	0xffffffff


	//   ....[16]....
        /*0194*/ 	.word	0xffffffff


	//   ....[17]....
        /*0198*/ 	.word	0xffffffff


	//   ....[18]....
        /*019c*/ 	.word	0xffffffff


	//   ....[19]....
        /*01a0*/ 	.word	0xffffffff


	//   ....[20]....
        /*01a4*/ 	.word	0xffffffff


	//   ....[21]....
        /*01a8*/ 	.word	0xffffffff


	//   ....[22]....
        /*01ac*/ 	.word	0xffffffff


	//   ....[23]....
        /*01b0*/ 	.word	0xffffffff


	//   ....[24]....
        /*01b4*/ 	.word	0xffffffff


	//   ....[25]....
        /*01b8*/ 	.word	0xffffffff


	//   ....[26]....
        /*01bc*/ 	.word	0xffffffff


	//   ....[27]....
        /*01c0*/ 	.word	0xffffffff


	//   ....[28]....
        /*01c4*/ 	.word	0xffffffff


	//   ....[29]....
        /*01c8*/ 	.word	0xffffffff


	//   ....[30]....
        /*01cc*/ 	.word	0xffffffff


	//   ....[31]....
        /*01d0*/ 	.word	0xffffffff


	//   ....[32]....
        /*01d4*/ 	.word	0xffffffff


	//   ....[33]....
        /*01d8*/ 	.word	0xffffffff


	//   ....[34]....
        /*01dc*/ 	.word	0xffffffff


	//   ....[35]....
        /*01e0*/ 	.word	0xffffffff


	//   ....[36]....
        /*01e4*/ 	.word	0xffffffff


	//   ....[37]....
        /*01e8*/ 	.word	0xffffffff


	//   ....[38]....
        /*01ec*/ 	.word	0xffffffff


	//   ....[39]....
        /*01f0*/ 	.word	0xffffffff


	//   ....[40]....
        /*01f4*/ 	.word	0xffffffff


	//   ....[41]....
        /*01f8*/ 	.word	0xffffffff


	//   ....[42]....
        /*01fc*/ 	.word	0xffffffff


	//   ....[43]....
        /*0200*/ 	.word	0xffffffff


	//   ....[44]....
        /*0204*/ 	.word	0xffffffff


	//   ....[45]....
        /*0208*/ 	.word	0xffffffff


	//   ....[46]....
        /*020c*/ 	.word	0xffffffff


	//   ....[47]....
        /*0210*/ 	.word	0xffffffff


	//   ....[48]....
        /*0214*/ 	.word	0xffffffff


	//   ....[49]....
        /*0218*/ 	.word	0xffffffff


	//   ....[50]....
        /*021c*/ 	.word	0xffffffff


	//   ....[51]....
        /*0220*/ 	.word	0xffffffff


	//   ....[52]....
        /*0224*/ 	.word	0xffffffff


	//   ....[53]....
        /*0228*/ 	.word	0xffffffff


	//   ....[54]....
        /*022c*/ 	.word	0xffffffff


	//   ....[55]....
        /*0230*/ 	.word	0xffffffff


	//   ....[56]....
        /*0234*/ 	.word	0xffffffff


	//   ....[57]....
        /*0238*/ 	.word	0xffffffff


	//   ....[58]....
        /*023c*/ 	.word	0xffffffff


	//   ....[59]....
        /*0240*/ 	.word	0xffffffff


	//   ....[60]....
        /*0244*/ 	.word	0xffffffff


	//   ....[61]....
        /*0248*/ 	.word	0xffffffff


	//   ....[62]....
        /*024c*/ 	.word	0xffffffff


	//   ....[63]....
        /*0250*/ 	.word	0xffffffff


	//   ....[64]....
        /*0254*/ 	.word	0xffffffff


	//   ....[65]....
        /*0258*/ 	.word	0xffffffff


	//   ....[66]....
        /*025c*/ 	.word	0xffffffff


	//   ....[67]....
        /*0260*/ 	.word	0xffffffff


	//   ....[68]....
        /*0264*/ 	.word	0xffffffff


	//   ....[69]....
        /*0268*/ 	.word	0xffffffff


	//   ....[70]....
        /*026c*/ 	.word	0xffffffff


	//   ....[71]....
        /*0270*/ 	.word	0xffffffff


	//   ....[72]....
        /*0274*/ 	.word	0xffffffff


	//   ....[73]....
        /*0278*/ 	.word	0xffffffff


	//   ....[74]....
        /*027c*/ 	.word	0xffffffff


	//   ....[75]....
        /*0280*/ 	.word	0xffffffff


	//   ....[76]....
        /*0284*/ 	.word	0xffffffff


	//   ....[77]....
        /*0288*/ 	.word	0xffffffff


	//   ....[78]....
        /*028c*/ 	.word	0xffffffff


	//   ....[79]....
        /*0290*/ 	.word	0xffffffff


	//   ....[80]....
        /*0294*/ 	.word	0xffffffff


	//   ....[81]....
        /*0298*/ 	.word	0xffffffff


	//   ....[82]....
        /*029c*/ 	.word	0xffffffff


	//   ....[83]....
        /*02a0*/ 	.word	0xffffffff


	//   ....[84]....
        /*02a4*/ 	.word	0xffffffff


	//   ....[85]....
        /*02a8*/ 	.word	0xffffffff


	//   ....[86]....
        /*02ac*/ 	.word	0xffffffff


	//   ....[87]....
        /*02b0*/ 	.word	0xffffffff


	//   ....[88]....
        /*02b4*/ 	.word	0xffffffff


	//   ....[89]....
        /*02b8*/ 	.word	0xffffffff


	//   ....[90]....
        /*02bc*/ 	.word	0xffffffff


	//   ....[91]....
        /*02c0*/ 	.word	0xffffffff


	//   ....[92]....
        /*02c4*/ 	.word	0xffffffff


	//   ....[93]....
        /*02c8*/ 	.word	0xffffffff


	//   ....[94]....
        /*02cc*/ 	.word	0xffffffff


	//   ....[95]....
        /*02d0*/ 	.word	0xffffffff


	//   ....[96]....
        /*02d4*/ 	.word	0xffffffff


	//   ....[97]....
        /*02d8*/ 	.word	0xffffffff


	//   ....[98]....
        /*02dc*/ 	.word	0xffffffff


	//   ....[99]....
        /*02e0*/ 	.word	0xffffffff


	//   ....[100]....
        /*02e4*/ 	.word	0xffffffff


	//   ....[101]....
        /*02e8*/ 	.word	0xffffffff


	//   ....[102]....
        /*02ec*/ 	.word	0xffffffff


	//   ....[103]....
        /*02f0*/ 	.word	0xffffffff


	//   ....[104]....
        /*02f4*/ 	.word	0xffffffff


	//   ....[105]....
        /*02f8*/ 	.word	0xffffffff


	//   ....[106]....
        /*02fc*/ 	.word	0xffffffff


	//   ....[107]....
        /*0300*/ 	.word	0xffffffff


	//   ....[108]....
        /*0304*/ 	.word	0xffffffff


	//   ....[109]....
        /*0308*/ 	.word	0xffffffff


	//   ....[110]....
        /*030c*/ 	.word	0xffffffff


	//   ....[111]....
        /*0310*/ 	.word	0xffffffff


	//   ....[112]....
        /*0314*/ 	.word	0xffffffff


	//   ....[113]....
        /*0318*/ 	.word	0xffffffff


	//   ....[114]....
        /*031c*/ 	.word	0xffffffff


	//   ....[115]....
        /*0320*/ 	.word	0xffffffff


	//   ....[116]....
        /*0324*/ 	.word	0xffffffff


	//   ....[117]....
        /*0328*/ 	.word	0xffffffff


	//   ....[118]....
        /*032c*/ 	.word	0xffffffff


	//   ....[119]....
        /*0330*/ 	.word	0xffffffff


	//   ....[120]....
        /*0334*/ 	.word	0xffffffff


	//   ....[121]....
        /*0338*/ 	.word	0xffffffff


	//   ....[122]....
        /*033c*/ 	.word	0xffffffff


	//   ....[123]....
        /*0340*/ 	.word	0xffffffff


	//   ....[124]....
        /*0344*/ 	.word	0xffffffff


	//   ....[125]....
        /*0348*/ 	.word	0xffffffff


	//   ....[126]....
        /*034c*/ 	.word	0xffffffff


	//   ....[127]....
        /*0350*/ 	.word	0xffffffff


	//   ....[128]....
        /*0354*/ 	.word	0xffffffff


	//   ....[129]....
        /*0358*/ 	.word	0xffffffff


	//   ....[130]....
        /*035c*/ 	.word	0xffffffff


	//   ....[131]....
        /*0360*/ 	.word	0xffffffff


	//   ....[132]....
        /*0364*/ 	.word	0xffffffff


	//   ....[133]....
        /*0368*/ 	.word	0xffffffff


	//   ....[134]....
        /*036c*/ 	.word	0xffffffff


	//   ....[135]....
        /*0370*/ 	.word	0xffffffff


	//   ....[136]....
        /*0374*/ 	.word	0xffffffff


	//   ....[137]....
        /*0378*/ 	.word	0xffffffff


	//   ....[138]....
        /*037c*/ 	.word	0xffffffff


	//   ....[139]....
        /*0380*/ 	.word	0xffffffff


	//   ....[140]....
        /*0384*/ 	.word	0xffffffff


	//   ....[141]....
        /*0388*/ 	.word	0xffffffff


	//   ....[142]....
        /*038c*/ 	.word	0xffffffff


	//   ....[143]....
        /*0390*/ 	.word	0x0500000f


	//   ....[144]....
        /*0394*/ 	.word	0x0500000f


	//   ....[145]....
        /*0398*/ 	.word	0x0500000f


	//   ....[146]....
        /*039c*/ 	.word	0x0500000f


	//   ....[147]....
        /*03a0*/ 	.word	0x0500000f


	//   ....[148]....
        /*03a4*/ 	.word	0x0500000f


	//   ....[149]....
        /*03a8*/ 	.word	0x0500000f


	//   ....[150]....
        /*03ac*/ 	.word	0x0500000f


	//   ....[151]....
        /*03b0*/ 	.word	0x0500000f


	//   ....[152]....
        /*03b4*/ 	.word	0x0500000f


	//   ....[153]....
        /*03b8*/ 	.word	0x0500000f


	//   ....[154]....
        /*03bc*/ 	.word	0x0500000f


	//   ....[155]....
        /*03c0*/ 	.word	0x0500000f


	//   ....[156]....
        /*03c4*/ 	.word	0x0500000f


	//   ....[157]....
        /*03c8*/ 	.word	0x0500000f


	//   ....[158]....
        /*03cc*/ 	.word	0x0500000f


	//   ....[159]....
        /*03d0*/ 	.word	0x0500000f


	//   ....[160]....
        /*03d4*/ 	.word	0x0500000f


	//   ....[161]....
        /*03d8*/ 	.word	0x0500000f


	//   ....[162]....
        /*03dc*/ 	.word	0x0500000f


	//   ....[163]....
        /*03e0*/ 	.word	0x0500000f


	//   ....[164]....
        /*03e4*/ 	.word	0x0500000f


	//   ....[165]....
        /*03e8*/ 	.word	0x0500000f


	//   ....[166]....
        /*03ec*/ 	.word	0x0500000f


	//   ....[167]....
        /*03f0*/ 	.word	0x0500000f


	//   ....[168]....
        /*03f4*/ 	.word	0x0500000f


	//   ....[169]....
        /*03f8*/ 	.word	0x0500000f


	//   ....[170]....
        /*03fc*/ 	.word	0x0500000f


	//   ....[171]....
        /*0400*/ 	.word	0x0500000f


	//   ....[172]....
        /*0404*/ 	.word	0x0500000f


	//   ....[173]....
        /*0408*/ 	.word	0x0500000f


	//   ....[174]....
        /*040c*/ 	.word	0x0500000f


	//   ....[175]....
        /*0410*/ 	.word	0x0500000f


	//   ....[176]....
        /*0414*/ 	.word	0x0500000f


	//   ....[177]....
        /*0418*/ 	.word	0x0500000f


	//   ....[178]....
        /*041c*/ 	.word	0x0500000f


	//   ....[179]....
        /*0420*/ 	.word	0x0500000f


	//   ....[180]....
        /*0424*/ 	.word	0x0500000f


	//   ....[181]....
        /*0428*/ 	.word	0x0500000f


	//   ....[182]....
        /*042c*/ 	.word	0x0500000f


	//   ....[183]....
        /*0430*/ 	.word	0x0500000f


	//   ....[184]....
        /*0434*/ 	.word	0x0500000f


	//   ....[185]....
        /*0438*/ 	.word	0x0500000f


	//   ....[186]....
        /*043c*/ 	.word	0x0500000f


	//   ....[187]....
        /*0440*/ 	.word	0x0500000f


	//   ....[188]....
        /*0444*/ 	.word	0x0500000f


	//   ....[189]....
        /*0448*/ 	.word	0x0500000f


	//   ....[190]....
        /*044c*/ 	.word	0x0500000f


	//   ....[191]....
        /*0450*/ 	.word	0x0500000f


	//   ....[192]....
        /*0454*/ 	.word	0x0500000f


	//   ....[193]....
        /*0458*/ 	.word	0x0500000f


	//   ....[194]....
        /*045c*/ 	.word	0x0500000f


	//   ....[195]....
        /*0460*/ 	.word	0x0500000f


	//   ....[196]....
        /*0464*/ 	.word	0x0500000f


	//   ....[197]....
        /*0468*/ 	.word	0x0500000f


	//   ....[198]....
        /*046c*/ 	.word	0x0500000f


	//   ....[199]....
        /*0470*/ 	.word	0x0500000f


	//   ....[200]....
        /*0474*/ 	.word	0x0500000f


	//   ....[201]....
        /*0478*/ 	.word	0x0500000f


	//   ....[202]....
        /*047c*/ 	.word	0x0500000f


	//   ....[203]....
        /*0480*/ 	.word	0x0500000f


	//   ....[204]....
        /*0484*/ 	.word	0x0500000f


	//   ....[205]....
        /*0488*/ 	.word	0x0500000f


	//   ....[206]....
        /*048c*/ 	.word	0x0500000f


	//   ....[207]....
        /*0490*/ 	.word	0x0500000f


	//   ....[208]....
        /*0494*/ 	.word	0x0500000f


	//   ....[209]....
        /*0498*/ 	.word	0x0500000f


	//   ....[210]....
        /*049c*/ 	.word	0x0500000f


	//   ....[211]....
        /*04a0*/ 	.word	0x0500000f


	//   ....[212]....
        /*04a4*/ 	.word	0x0500000f


	//   ....[213]....
        /*04a8*/ 	.word	0x0500000f


	//   ....[214]....
        /*04ac*/ 	.word	0x0500000f


	//   ....[215]....
        /*04b0*/ 	.word	0x0500000f


	//   ....[216]....
        /*04b4*/ 	.word	0x0500000f


	//   ....[217]....
        /*04b8*/ 	.word	0x0500000f


	//   ....[218]....
        /*04bc*/ 	.word	0x0500000f


	//   ....[219]....
        /*04c0*/ 	.word	0x0500000f


	//   ....[220]....
        /*04c4*/ 	.word	0x0500000f


	//   ....[221]....
        /*04c8*/ 	.word	0x0500000f


	//   ....[222]....
        /*04cc*/ 	.word	0x0500000f


	//   ....[223]....
        /*04d0*/ 	.word	0x0500000f


	//   ....[224]....
        /*04d4*/ 	.word	0x0500000f


	//   ....[225]....
        /*04d8*/ 	.word	0x0500000f


	//   ....[226]....
        /*04dc*/ 	.word	0x0500000f


	//----- nvinfo : EIATTR_COOP_GROUP_INSTR_OFFSETS
	.align		4
.L_1162:
        /*04e0*/ 	.byte	0x04, 0x28
        /*04e2*/ 	.short	(.L_1164 - .L_1163)


	//   ....[0]....
.L_1163:
        /*04e4*/ 	.word	0x00000080


	//   ....[1]....
        /*04e8*/ 	.word	0x00000090


	//   ....[2]....
        /*04ec*/ 	.word	0x000002d0


	//   ....[3]....
        /*04f0*/ 	.word	0x00000430


	//   ....[4]....
        /*04f4*/ 	.word	0x00000550


	//   ....[5]....
        /*04f8*/ 	.word	0x000006b0


	//   ....[6]....
        /*04fc*/ 	.word	0x00001c00


	//   ....[7]....
        /*0500*/ 	.word	0x00002820


	//   ....[8]....
        /*0504*/ 	.word	0x00002880


	//   ....[9]....
        /*0508*/ 	.word	0x00002ce0


	//   ....[10]....
        /*050c*/ 	.word	0x00002d50


	//   ....[11]....
        /*0510*/ 	.word	0x00003dc0


	//   ....[12]....
        /*0514*/ 	.word	0x00003de0


	//   ....[13]....
        /*0518*/ 	.word	0x000046f0


	//   ....[14]....
        /*051c*/ 	.word	0x00004740


	//   ....[15]....
        /*0520*/ 	.word	0x00005650


	//   ....[16]....
        /*0524*/ 	.word	0x000056c0


	//   ....[17]....
        /*0528*/ 	.word	0x00005730


	//   ....[18]....
        /*052c*/ 	.word	0x00005750


	//   ....[19]....
        /*0530*/ 	.word	0x00007220


	//   ....[20]....
        /*0534*/ 	.word	0x00007240


	//   ....[21]....
        /*0538*/ 	.word	0x00007250


	//   ....[22]....
        /*053c*/ 	.word	0x00007260


	//   ....[23]....
        /*0540*/ 	.word	0x00007d30


	//   ....[24]....
        /*0544*/ 	.word	0x00007d50


	//   ....[25]....
        /*0548*/ 	.word	0x00007f00


	//   ....[26]....
        /*054c*/ 	.word	0x00007f20


	//   ....[27]....
        /*0550*/ 	.word	0x00008060


	//   ....[28]....
        /*0554*/ 	.word	0x00008080


	//   ....[29]....
        /*0558*/ 	.word	0x000081d0


	//   ....[30]....
        /*055c*/ 	.word	0x000081f0


	//   ....[31]....
        /*0560*/ 	.word	0x00008780


	//   ....[32]....
        /*0564*/ 	.word	0x00008790


	//   ....[33]....
        /*0568*/ 	.word	0x00009050


	//   ....[34]....
        /*056c*/ 	.word	0x00009060


	//   ....[35]....
        /*0570*/ 	.word	0x0000a2e0


	//   ....[36]....
        /*0574*/ 	.word	0x0000a310


	//   ....[37]....
        /*0578*/ 	.word	0x0000a480


	//   ....[38]....
        /*057c*/ 	.word	0x0000a4a0


	//   ....[39]....
        /*0580*/ 	.word	0x0000a5e0


	//   ....[40]....
        /*0584*/ 	.word	0x0000a600


	//   ....[41]....
        /*0588*/ 	.word	0x0000a750


	//   ....[42]....
        /*058c*/ 	.word	0x0000a770


	//   ....[43]....
        /*0590*/ 	.word	0x0000a950


	//   ....[44]....
        /*0594*/ 	.word	0x0000ab40


	//   ....[45]....
        /*0598*/ 	.word	0x0000ab70


	//   ....[46]....
        /*059c*/ 	.word	0x0000aba0


	//   ....[47]....
        /*05a0*/ 	.word	0x0000abd0


	//   ....[48]....
        /*05a4*/ 	.word	0x0000ac00


	//   ....[49]....
        /*05a8*/ 	.word	0x0000ac30


	//   ....[50]....
        /*05ac*/ 	.word	0x0000ada0


	//   ....[51]....
        /*05b0*/ 	.word	0x0000add0


	//   ....[52]....
        /*05b4*/ 	.word	0x0000ae00


	//   ....[53]....
        /*05b8*/ 	.word	0x0000ae30


	//   ....[54]....
        /*05bc*/ 	.word	0x0000ae60


	//   ....[55]....
        /*05c0*/ 	.word	0x0000ae90


	//   ....[56]....
        /*05c4*/ 	.word	0x0000af20


	//   ....[57]....
        /*05c8*/ 	.word	0x0000af50


	//   ....[58]....
        /*05cc*/ 	.word	0x0000af60


	//   ....[59]....
        /*05d0*/ 	.word	0x0000aff0


	//   ....[60]....
        /*05d4*/ 	.word	0x0000c910


	//   ....[61]....
        /*05d8*/ 	.word	0x0000c930


	//   ....[62]....
        /*05dc*/ 	.word	0x0000c9c0


	//   ....[63]....
        /*05e0*/ 	.word	0x0000c9e0


	//   ....[64]....
        /*05e4*/ 	.word	0x0000ca60


	//   ....[65]....
        /*05e8*/ 	.word	0x0000ca80


	//   ....[66]....
        /*05ec*/ 	.word	0x0000cb00


	//   ....[67]....
        /*05f0*/ 	.word	0x0000cb20


	//   ....[68]....
        /*05f4*/ 	.word	0x0000cba0


	//   ....[69]....
        /*05f8*/ 	.word	0x0000cbc0


	//   ....[70]....
        /*05fc*/ 	.word	0x0000cbd0


	//   ....[71]....
        /*0600*/ 	.word	0x0000cbe0


	//   ....[72]....
        /*0604*/ 	.word	0x0000d3e0


	//   ....[73]....
        /*0608*/ 	.word	0x0000d410


	//   ....[74]....
        /*060c*/ 	.word	0x0000d440


	//   ....[75]....
        /*0610*/ 	.word	0x0000d4d0


	//   ....[76]....
        /*0614*/ 	.word	0x0000d4e0


	//   ....[77]....
        /*0618*/ 	.word	0x0000d570


	//   ....[78]....
        /*061c*/ 	.word	0x0000d580


	//   ....[79]....
        /*0620*/ 	.word	0x0000d610


	//   ....[80]....
        /*0624*/ 	.word	0x0000d620


	//   ....[81]....
        /*0628*/ 	.word	0x0000d6b0


	//   ....[82]....
        /*062c*/ 	.word	0x0000d6c0


	//   ....[83]....
        /*0630*/ 	.word	0x0000d750


	//   ....[84]....
        /*0634*/ 	.word	0x0000d760


	//   ....[85]....
        /*0638*/ 	.word	0x0000d7e0


	//   ....[86]....
        /*063c*/ 	.word	0x0000d7f0


	//   ....[87]....
        /*0640*/ 	.word	0x0000d800


	//   ....[88]....
        /*0644*/ 	.word	0x0000dc60


	//   ....[89]....
        /*0648*/ 	.word	0x0000dc90


	//   ....[90]....
        /*064c*/ 	.word	0x0000dce0


	//   ....[91]....
        /*0650*/ 	.word	0x0000dd90


	//   ....[92]....
        /*0654*/ 	.word	0x0000ddb0


	//   ....[93]....
        /*0658*/ 	.word	0x0000de60


	//   ....[94]....
        /*065c*/ 	.word	0x0000de70


	//   ....[95]....
        /*0660*/ 	.word	0x0000dea0


	//   ....[96]....
        /*0664*/ 	.word	0x0000df30


	//   ....[97]....
        /*0668*/ 	.word	0x0000dfd0


	//   ....[98]....
        /*066c*/ 	.word	0x0000dff0


	//   ....[99]....
        /*0670*/ 	.word	0x0000e000


	//   ....[100]....
        /*0674*/ 	.word	0x0000e720


	//   ....[101]....
        /*0678*/ 	.word	0x0000e740


	//   ....[102]....
        /*067c*/ 	.word	0x0000e750


	//   ....[103]....
        /*0680*/ 	.word	0x0000e790


	//   ....[104]....
        /*0684*/ 	.word	0x0000e7a0


	//   ....[105]....
        /*0688*/ 	.word	0x0000e7e0


	//   ....[106]....
        /*068c*/ 	.word	0x0000e7f0


	//   ....[107]....
        /*0690*/ 	.word	0x0000e830


	//   ....[108]....
        /*0694*/ 	.word	0x0000e840


	//   ....[109]....
        /*0698*/ 	.word	0x0000e880


	//   ....[110]....
        /*069c*/ 	.word	0x0000e890


	//   ....[111]....
        /*06a0*/ 	.word	0x0000e8a0


	//   ....[112]....
        /*06a4*/ 	.word	0x0000ebf0


	//   ....[113]....
        /*06a8*/ 	.word	0x0000ec10


	//   ....[114]....
        /*06ac*/ 	.word	0x0000ec20


	//   ....[115]....
        /*06b0*/ 	.word	0x0000ec30


	//   ....[116]....
        /*06b4*/ 	.word	0x0000ec40


	//   ....[117]....
        /*06b8*/ 	.word	0x0000ec60


	//   ....[118]....
        /*06bc*/ 	.word	0x0000ecd0


	//   ....[119]....
        /*06c0*/ 	.word	0x0000ed00


	//   ....[120]....
        /*06c4*/ 	.word	0x0000ed10


	//   ....[121]....
        /*06c8*/ 	.word	0x0000ed80


	//   ....[122]....
        /*06cc*/ 	.word	0x0000ed90


	//   ....[123]....
        /*06d0*/ 	.word	0x0000ee90


	//   ....[124]....
        /*06d4*/ 	.word	0x0000f380


	//   ....[125]....
        /*06d8*/ 	.word	0x0000f3b0


	//   ....[126]....
        /*06dc*/ 	.word	0x0000f410


	//   ....[127]....
        /*06e0*/ 	.word	0x0000f440


	//   ....[128]....
        /*06e4*/ 	.word	0x0000f470


	//   ....[129]....
        /*06e8*/ 	.word	0x0000f4a0


	//   ....[130]....
        /*06ec*/ 	.word	0x0000f4d0


	//   ....[131]....
        /*06f0*/ 	.word	0x0000f500


	//   ....[132]....
        /*06f4*/ 	.word	0x0000f6a0


	//   ....[133]....
        /*06f8*/ 	.word	0x0000f6d0


	//   ....[134]....
        /*06fc*/ 	.word	0x0000f700


	//   ....[135]....
        /*0700*/ 	.word	0x0000f730


	//   ....[136]....
        /*0704*/ 	.word	0x0000f760


	//   ....[137]....
        /*0708*/ 	.word	0x0000f790


	//   ....[138]....
        /*070c*/ 	.word	0x0000f850


	//   ....[139]....
        /*0710*/ 	.word	0x0000f870


	//   ....[140]....
        /*0714*/ 	.word	0x0000f880


	//   ....[141]....
        /*0718*/ 	.word	0x0000f8e0


	//   ....[142]....
        /*071c*/ 	.word	0x0000ff00


	//   ....[143]....
        /*0720*/ 	.word	0x000103e0


	//   ....[144]....
        /*0724*/ 	.word	0x000104d0


	//   ....[145]....
        /*0728*/ 	.word	0x00010570


	//   ....[146]....
        /*072c*/ 	.word	0x000105d0


	//   ....[147]....
        /*0730*/ 	.word	0x000106c0


	//   ....[148]....
        /*0734*/ 	.word	0x00010730


	//   ....[149]....
        /*0738*/ 	.word	0x00010820


	//   ....[150]....
        /*073c*/ 	.word	0x00010890


	//   ....[151]....
        /*0740*/ 	.word	0x00010980


	//   ....[152]....
        /*0744*/ 	.word	0x000109f0


	//   ....[153]....
        /*0748*/ 	.word	0x00010ae0


	//   ....[154]....
        /*074c*/ 	.word	0x00010b50


	//   ....[155]....
        /*0750*/ 	.word	0x00010bf0


	//   ....[156]....
        /*0754*/ 	.word	0x00010ce0


	//   ....[157]....
        /*0758*/ 	.word	0x00010d50


	//   ....[158]....
        /*075c*/ 	.word	0x00010db0


	//   ....[159]....
        /*0760*/ 	.word	0x00010ea0


	//   ....[160]....
        /*0764*/ 	.word	0x00010f00


	//   ....[161]....
        /*0768*/ 	.word	0x00011000


	//   ....[162]....
        /*076c*/ 	.word	0x00011060


	//   ....[163]....
        /*0770*/ 	.word	0x00011160


	//   ....[164]....
        /*0774*/ 	.word	0x000111c0


	//   ....[165]....
        /*0778*/ 	.word	0x000112c0


	//   ....[166]....
        /*077c*/ 	.word	0x00011320


	//   ....[167]....
        /*0780*/ 	.word	0x00011420


	//   ....[168]....
        /*0784*/ 	.word	0x00011480


	//   ....[169]....
        /*0788*/ 	.word	0x00011580


	//   ....[170]....
        /*078c*/ 	.word	0x000115e0


	//   ....[171]....
        /*0790*/ 	.word	0x000116c0


	//   ....[172]....
        /*0794*/ 	.word	0x000117f0


	//   ....[173]....
        /*0798*/ 	.word	0x000118d0


	//   ....[174]....
        /*079c*/ 	.word	0x00011980


	//   ....[175]....
        /*07a0*/ 	.word	0x00011a90


	//   ....[176]....
        /*07a4*/ 	.word	0x00011af0


	//   ....[177]....
        /*07a8*/ 	.word	0x00011c00


	//   ....[178]....
        /*07ac*/ 	.word	0x00011c60


	//   ....[179]....
        /*07b0*/ 	.word	0x00011d70


	//   ....[180]....
        /*07b4*/ 	.word	0x00011dd0


	//   ....[181]....
        /*07b8*/ 	.word	0x00011ee0


	//   ....[182]....
        /*07bc*/ 	.word	0x00011f40


	//   ....[183]....
        /*07c0*/ 	.word	0x00012000


	//   ....[184]....
        /*07c4*/ 	.word	0x00012160


	//   ....[185]....
        /*07c8*/ 	.word	0x00012200


	//   ....[186]....
        /*07cc*/ 	.word	0x00012260


	//   ....[187]....
        /*07d0*/ 	.word	0x00012310


	//   ....[188]....
        /*07d4*/ 	.word	0x00012370


	//   ....[189]....
        /*07d8*/ 	.word	0x00012420


	//   ....[190]....
        /*07dc*/ 	.word	0x00012480


	//   ....[191]....
        /*07e0*/ 	.word	0x00012530


	//   ....[192]....
        /*07e4*/ 	.word	0x00012590


	//   ....[193]....
        /*07e8*/ 	.word	0x00012640


	//   ....[194]....
        /*07ec*/ 	.word	0x000126a0


	//   ....[195]....
        /*07f0*/ 	.word	0x00012750


	//   ....[196]....
        /*07f4*/ 	.word	0x00012830


	//   ....[197]....
        /*07f8*/ 	.word	0x000128d0


	//   ....[198]....
        /*07fc*/ 	.word	0x00012930


	//   ....[199]....
        /*0800*/ 	.word	0x00012a00


	//   ....[200]....
        /*0804*/ 	.word	0x00012a60


	//   ....[201]....
        /*0808*/ 	.word	0x00012b30


	//   ....[202]....
        /*080c*/ 	.word	0x00012b90


	//   ....[203]....
        /*0810*/ 	.word	0x00012c70


	//   ....[204]....
        /*0814*/ 	.word	0x00012cd0


	//   ....[205]....
        /*0818*/ 	.word	0x00012da0


	//   ....[206]....
        /*081c*/ 	.word	0x00012e00


	//   ....[207]....
        /*0820*/ 	.word	0x00012ed0


	//   ....[208]....
        /*0824*/ 	.word	0x00012f60


	//   ....[209]....
        /*0828*/ 	.word	0x00013000


	//   ....[210]....
        /*082c*/ 	.word	0x00013180


	//   ....[211]....
        /*0830*/ 	.word	0x000131f0


	//   ....[212]....
        /*0834*/ 	.word	0x00013260


	//   ....[213]....
        /*0838*/ 	.word	0x000132d0


	//   ....[214]....
        /*083c*/ 	.word	0x00013340


	//   ....[215]....
        /*0840*/ 	.word	0x000133c0


	//   ....[216]....
        /*0844*/ 	.word	0x00013440


	//   ....[217]....
        /*0848*/ 	.word	0x000134d0


	//   ....[218]....
        /*084c*/ 	.word	0x00013540


	//   ....[219]....
        /*0850*/ 	.word	0x000135b0


	//   ....[220]....
        /*0854*/ 	.word	0x00013620


	//   ....[221]....
        /*0858*/ 	.word	0x000136a0


	//   ....[222]....
        /*085c*/ 	.word	0x00013710


	//   ....[223]....
        /*0860*/ 	.word	0x000137b0


	//   ....[224]....
        /*0864*/ 	.word	0x00013800


	//   ....[225]....
        /*0868*/ 	.word	0x00013890


	//   ....[226]....
        /*086c*/ 	.word	0x000139c0


	//----- nvinfo : EIATTR_REG_RECONFIG
	.align		4
.L_1164:
        /*0870*/ 	.byte	0x01, 0x54
	.zero		2


	//----- nvinfo : EIATTR_SYSCALL_OFFSETS
	.align		4
        /*0874*/ 	.byte	0x04, 0x46
        /*0876*/ 	.short	(.L_1166 - .L_1165)


	//   ....[0]....
.L_1165:
        /*0878*/ 	.word	0x00001d80


	//   ....[1]....
        /*087c*/ 	.word	0x0000bf80


	//   ....[2]....
        /*0880*/ 	.word	0x0000c0d0


	//   ....[3]....
        /*0884*/ 	.word	0x0000c1c0


	//   ....[4]....
        /*0888*/ 	.word	0x0000d050


	//----- nvinfo : EIATTR_MBARRIER_INSTR_OFFSETS
	.align		4
.L_1166:
        /*088c*/ 	.byte	0x04, 0x39
        /*088e*/ 	.short	(.L_1168 - .L_1167)


	//   ....[0]....
.L_1167:
        /*0890*/ 	.word	0x00000180
        /*0894*/ 	.word	0x000000ff
        /*0898*/ 	.word	0x00022800
        /*089c*/ 	.short	0x0100
        /*089e*/ 	.byte	0x08
	.zero		1


	//   ....[1]....
        /*08a0*/ 	.word	0x00000190
        /*08a4*/ 	.word	0x000000ff
        /*08a8*/ 	.word	0x00022820
        /*08ac*/ 	.short	0x0100
        /*08ae*/ 	.byte	0x08
	.zero		1


	//   ....[2]....
        /*08b0*/ 	.word	0x00000280
        /*08b4*/ 	.word	0x000000ff
        /*08b8*/ 	.word	0x00022830
        /*08bc*/ 	.short	0x0100
        /*08be*/ 	.byte	0x08
	.zero		1


	//   ....[3]....
        /*08c0*/ 	.word	0x00000290
        /*08c4*/ 	.word	0x000000ff
        /*08c8*/ 	.word	0x00022840
        /*08cc*/ 	.short	0x0100
        /*08ce*/ 	.byte	0x08
	.zero		1


	//   ....[4]....
        /*08d0*/ 	.word	0x000002a0
        /*08d4*/ 	.word	0x000000ff
        /*08d8*/ 	.word	0x00022838
        /*08dc*/ 	.short	0x0100
        /*08de*/ 	.byte	0x08
	.zero		1


	//   ....[5]....
        /*08e0*/ 	.word	0x000002b0
        /*08e4*/ 	.word	0x000000ff
        /*08e8*/ 	.word	0x00022848
        /*08ec*/ 	.short	0x0100
        /*08ee*/ 	.byte	0x08
	.zero		1


	//   ....[6]....
        /*08f0*/ 	.word	0x000003e0
        /*08f4*/ 	.word	0x000000ff
        /*08f8*/ 	.word	0x00022850
        /*08fc*/ 	.short	0x0100
        /*08fe*/ 	.byte	0x08
	.zero		1


	//   ....[7]....
        /*0900*/ 	.word	0x000003f0
        /*0904*/ 	.word	0x000000ff
        /*0908*/ 	.word	0x00022860
        /*090c*/ 	.short	0x0100
        /*090e*/ 	.byte	0x08
	.zero		1


	//   ....[8]....
        /*0910*/ 	.word	0x00000400
        /*0914*/ 	.word	0x000000ff
        /*0918*/ 	.word	0x00022858
        /*091c*/ 	.short	0x0100
        /*091e*/ 	.byte	0x08
	.zero		1


	//   ....[9]....
        /*0920*/ 	.word	0x00000410
        /*0924*/ 	.word	0x000000ff
        /*0928*/ 	.word	0x00022868
        /*092c*/ 	.short	0x0100
        /*092e*/ 	.byte	0x08
	.zero		1


	//   ....[10]....
        /*0930*/ 	.word	0x00000500
        /*0934*/ 	.word	0x000000ff
        /*0938*/ 	.word	0x00022870
        /*093c*/ 	.short	0x0100
        /*093e*/ 	.byte	0x06
	.zero		1


	//   ....[11]....
        /*0940*/ 	.word	0x00000510
        /*0944*/ 	.word	0x000000ff
        /*0948*/ 	.word	0x00022880
        /*094c*/ 	.short	0x0100
        /*094e*/ 	.byte	0x06
	.zero		1


	//   ....[12]....
        /*0950*/ 	.word	0x00000520
        /*0954*/ 	.word	0x000000ff
        /*0958*/ 	.word	0x00022878
        /*095c*/ 	.short	0x0100
        /*095e*/ 	.byte	0x06
	.zero		1


	//   ....[13]....
        /*0960*/ 	.word	0x00000530
        /*0964*/ 	.word	0x000000ff
        /*0968*/ 	.word	0x00022888
        /*096c*/ 	.short	0x0100
        /*096e*/ 	.byte	0x06
	.zero		1


	//   ....[14]....
        /*0970*/ 	.word	0x00000660
        /*0974*/ 	.word	0x000000ff
        /*0978*/ 	.word	0x00022890
        /*097c*/ 	.short	0x0100
        /*097e*/ 	.byte	0x08
	.zero		1


	//   ....[15]....
        /*0980*/ 	.word	0x00000670
        /*0984*/ 	.word	0x000000ff
        /*0988*/ 	.word	0x000228a0
        /*098c*/ 	.short	0x0100
        /*098e*/ 	.byte	0x08
	.zero		1


	//   ....[16]....
        /*0990*/ 	.word	0x00000680
        /*0994*/ 	.word	0x000000ff
        /*0998*/ 	.word	0x00022898
        /*099c*/ 	.short	0x0100
        /*099e*/ 	.byte	0x08
	.zero		1


	//   ....[17]....
        /*09a0*/ 	.word	0x00000690
        /*09a4*/ 	.word	0x000000ff
        /*09a8*/ 	.word	0x000228a8
        /*09ac*/ 	.short	0x0100
        /*09ae*/ 	.byte	0x08
	.zero		1


	//   ....[18]....
        /*09b0*/ 	.word	0x000007d0
        /*09b4*/ 	.word	0x000000ff
        /*09b8*/ 	.word	0x000228b0
        /*09bc*/ 	.short	0x0100
        /*09be*/ 	.byte	0x08
	.zero		1


	//   ....[19]....
        /*09c0*/ 	.word	0x000007e0
        /*09c4*/ 	.word	0x000000ff
        /*09c8*/ 	.word	0x000228c0
        /*09cc*/ 	.short	0x0100
        /*09ce*/ 	.byte	0x08
	.zero		1


	//   ....[20]....
        /*09d0*/ 	.word	0x000007f0
        /*09d4*/ 	.word	0x000000ff
        /*09d8*/ 	.word	0x000228b8
        /*09dc*/ 	.short	0x0100
        /*09de*/ 	.byte	0x08
	.zero		1


	//   ....[21]....
        /*09e0*/ 	.word	0x00000800
        /*09e4*/ 	.word	0x000000ff
        /*09e8*/ 	.word	0x000228c8
        /*09ec*/ 	.short	0x0100
        /*09ee*/ 	.byte	0x08
	.zero		1


	//   ....[22]....
        /*09f0*/ 	.word	0x00001e30
        /*09f4*/ 	.word	0x00000007
        /*09f8*/ 	.word	0x00022800
        /*09fc*/ 	.short	0x010a
        /*09fe*/ 	.byte	0x3f
	.zero		1


	//   ....[23]....
        /*0a00*/ 	.word	0x00001f00
        /*0a04*/ 	.word	0x000000ff
        /*0a08*/ 	.word	0x00022830
        /*0a0c*/ 	.short	0x010a
        /*0a0e*/ 	.byte	0x16
	.zero		1


	//   ....[24]....
        /*0a10*/ 	.word	0x00001f40
        /*0a14*/ 	.word	0x000000ff
        /*0a18*/ 	.word	0x00022830
        /*0a1c*/ 	.short	0x010a
        /*0a1e*/ 	.byte	0x16
	.zero		1


	//   ....[25]....
        /*0a20*/ 	.word	0x00002310
        /*0a24*/ 	.word	0x000000ff
        /*0a28*/ 	.word	0x00000000
        /*0a2c*/ 	.short	0x0101
        /*0a2e*/ 	.byte	0x06
	.zero		1


	//   ....[26]....
        /*0a30*/ 	.word	0x00003530
        /*0a34*/ 	.word	0x000000ff
        /*0a38*/ 	.word	0x00022850
        /*0a3c*/ 	.short	0x010a
        /*0a3e*/ 	.byte	0x16
	.zero		1


	//   ....[27]....
        /*0a40*/ 	.word	0x00003570
        /*0a44*/ 	.word	0x000000ff
        /*0a48*/ 	.word	0x00022850
        /*0a4c*/ 	.short	0x010a
        /*0a4e*/ 	.byte	0x16
	.zero		1


	//   ....[28]....
        /*0a50*/ 	.word	0x00003880
        /*0a54*/ 	.word	0x000000ff
        /*0a58*/ 	.word	0x00000000
        /*0a5c*/ 	.short	0x0101
        /*0a5e*/ 	.byte	0x16
	.zero		1


	//   ....[29]....
        /*0a60*/ 	.word	0x00003a00
        /*0a64*/ 	.word	0x000000ff
        /*0a68*/ 	.word	0x00022830
        /*0a6c*/ 	.short	0x010a
        /*0a6e*/ 	.byte	0x19
	.zero		1


	//   ....[30]....
        /*0a70*/ 	.word	0x00003a40
        /*0a74*/ 	.word	0x000000ff
        /*0a78*/ 	.word	0x00022830
        /*0a7c*/ 	.short	0x010a
        /*0a7e*/ 	.byte	0x19
	.zero		1


	//   ....[31]....
        /*0a80*/ 	.word	0x00003c70
        /*0a84*/ 	.word	0x000000ff
        /*0a88*/ 	.word	0x00000000
        /*0a8c*/ 	.short	0x0101
        /*0a8e*/ 	.byte	0x06
	.zero		1


	//   ....[32]....
        /*0a90*/ 	.word	0x000052e0
        /*0a94*/ 	.word	0x000000ff
        /*0a98*/ 	.word	0x00022850
        /*0a9c*/ 	.short	0x010a
        /*0a9e*/ 	.byte	0x19
	.zero		1


	//   ....[33]....
        /*0aa0*/ 	.word	0x00005320
        /*0aa4*/ 	.word	0x000000ff
        /*0aa8*/ 	.word	0x00022850
        /*0aac*/ 	.short	0x010a
        /*0aae*/ 	.byte	0x19
	.zero		1


	//   ....[34]....
        /*0ab0*/ 	.word	0x00005630
        /*0ab4*/ 	.word	0x000000ff
        /*0ab8*/ 	.word	0x00000000
        /*0abc*/ 	.short	0x0101
        /*0abe*/ 	.byte	0x19
	.zero		1


	//   ....[35]....
        /*0ac0*/ 	.word	0x00007d60
        /*0ac4*/ 	.word	0x000000ff
        /*0ac8*/ 	.word	0x00000000
        /*0acc*/ 	.short	0x0101
        /*0ace*/ 	.byte	0x08
	.zero		1


	//   ....[36]....
        /*0ad0*/ 	.word	0x00008570
        /*0ad4*/ 	.word	0x000000ff
        /*0ad8*/ 	.word	0x00000000
        /*0adc*/ 	.short	0x0101
        /*0ade*/ 	.byte	0x08
	.zero		1


	//   ....[37]....
        /*0ae0*/ 	.word	0x0000c6b0
        /*0ae4*/ 	.word	0x00000021
        /*0ae8*/ 	.word	0x00022840
        /*0aec*/ 	.short	0x010a
        /*0aee*/ 	.byte	0x3f
	.zero		1


	//   ....[38]....
        /*0af0*/ 	.word	0x0000cce0
        /*0af4*/ 	.word	0x00000021
        /*0af8*/ 	.word	0x00022830
        /*0afc*/ 	.short	0x0107
        /*0afe*/ 	.byte	0x3f
	.zero		1


	//   ....[39]....
        /*0b00*/ 	.word	0x0000cdc0
        /*0b04*/ 	.word	0x00000021
        /*0b08*/ 	.word	0x00022830
        /*0b0c*/ 	.short	0x0101
        /*0b0e*/ 	.byte	0x3f
	.zero		1


	//   ....[40]....
        /*0b10*/ 	.word	0x0000d900
        /*0b14*/ 	.word	0x00000016
        /*0b18*/ 	.word	0x00022800
        /*0b1c*/ 	.short	0x0107
        /*0b1e*/ 	.byte	0x3f
	.zero		1


	//   ....[41]....
        /*0b20*/ 	.word	0x0000d9f0
        /*0b24*/ 	.word	0x00000016
        /*0b28*/ 	.word	0x00022800
        /*0b2c*/ 	.short	0x0101
        /*0b2e*/ 	.byte	0x3f
	.zero		1


	//   ....[42]....
        /*0b30*/ 	.word	0x0000da10
        /*0b34*/ 	.word	0x00000016
        /*0b38*/ 	.word	0x00022820
        /*0b3c*/ 	.short	0x010a
        /*0b3e*/ 	.byte	0x3f
	.zero		1


	//   ....[43]....
        /*0b40*/ 	.word	0x0000daa0
        /*0b44*/ 	.word	0x00000021
        /*0b48*/ 	.word	0x00022860
        /*0b4c*/ 	.short	0x010a
        /*0b4e*/ 	.byte	0x3f
	.zero		1


	//   ....[44]....
        /*0b50*/ 	.word	0x0000e180
        /*0b54*/ 	.word	0x00000021
        /*0b58*/ 	.word	0x00022850
        /*0b5c*/ 	.short	0x0107
        /*0b5e*/ 	.byte	0x3f
	.zero		1


	//   ....[45]....
        /*0b60*/ 	.word	0x0000e250
        /*0b64*/ 	.word	0x00000021
        /*0b68*/ 	.word	0x00022850
        /*0b6c*/ 	.short	0x0101
        /*0b6e*/ 	.byte	0x3f
	.zero		1


	//   ....[46]....
        /*0b70*/ 	.word	0x0000e5a0
        /*0b74*/ 	.word	0x0000000a
        /*0b78*/ 	.word	0x00022840
        /*0b7c*/ 	.short	0x010a
        /*0b7e*/ 	.byte	0x3f
	.zero		1


	//   ....[47]....
        /*0b80*/ 	.word	0x0000e950
        /*0b84*/ 	.word	0x0000000a
        /*0b88*/ 	.word	0x00022830
        /*0b8c*/ 	.short	0x0107
        /*0b8e*/ 	.byte	0x3f
	.zero		1


	//   ....[48]....
        /*0b90*/ 	.word	0x0000ea10
        /*0b94*/ 	.word	0x0000000a
        /*0b98*/ 	.word	0x00022830
        /*0b9c*/ 	.short	0x0101
        /*0b9e*/ 	.byte	0x3f
	.zero		1


	//   ....[49]....
        /*0ba0*/ 	.word	0x0000ea40
        /*0ba4*/ 	.word	0x0000000a
        /*0ba8*/ 	.word	0x00022860
        /*0bac*/ 	.short	0x010a
        /*0bae*/ 	.byte	0x3f
	.zero		1


	//   ....[50]....
        /*0bb0*/ 	.word	0x0000ef40
        /*0bb4*/ 	.word	0x0000000a
        /*0bb8*/ 	.word	0x00022850
        /*0bbc*/ 	.short	0x0107
        /*0bbe*/ 	.byte	0x3f
	.zero		1


	//   ....[51]....
        /*0bc0*/ 	.word	0x0000f000
        /*0bc4*/ 	.word	0x0000000a
        /*0bc8*/ 	.word	0x00022850
        /*0bcc*/ 	.short	0x0101
        /*0bce*/ 	.byte	0x3f
	.zero		1


	//   ....[52]....
        /*0bd0*/ 	.word	0x0000fe80
        /*0bd4*/ 	.word	0x00000007
        /*0bd8*/ 	.word	0x00022820
        /*0bdc*/ 	.short	0x010a
        /*0bde*/ 	.byte	0x3f
	.zero		1


	//   ....[53]....
        /*0be0*/ 	.word	0x00010000
        /*0be4*/ 	.word	0x00000005
        /*0be8*/ 	.word	0x00022840
        /*0bec*/ 	.short	0x010a
        /*0bee*/ 	.byte	0x3f
	.zero		1


	//   ....[54]....
        /*0bf0*/ 	.word	0x000100a0
        /*0bf4*/ 	.word	0x00000003
        /*0bf8*/ 	.word	0x00022840
        /*0bfc*/ 	.short	0x010a
        /*0bfe*/ 	.byte	0x3f
	.zero		1


	//   ....[55]....
        /*0c00*/ 	.word	0x000100e0
        /*0c04*/ 	.word	0x00000005
        /*0c08*/ 	.word	0x00022860
        /*0c0c*/ 	.short	0x010a
        /*0c0e*/ 	.byte	0x3f
	.zero		1


	//   ....[56]....
        /*0c10*/ 	.word	0x00010120
        /*0c14*/ 	.word	0x00000003
        /*0c18*/ 	.word	0x00022860
        /*0c1c*/ 	.short	0x010a
        /*0c1e*/ 	.byte	0x3f
	.zero		1


	//   ....[57]....
        /*0c20*/ 	.word	0x00010180
        /*0c24*/ 	.word	0x00000007
        /*0c28*/ 	.word	0x00022800
        /*0c2c*/ 	.short	0x010a
        /*0c2e*/ 	.byte	0x3f
	.zero		1


	//   ....[58]....
        /*0c30*/ 	.word	0x000101e0
        /*0c34*/ 	.word	0x00000000
        /*0c38*/ 	.word	0x00022830
        /*0c3c*/ 	.short	0x010a
        /*0c3e*/ 	.byte	0x3f
	.zero		1


	//   ....[59]....
        /*0c40*/ 	.word	0x00010240
        /*0c44*/ 	.word	0x0000000a
        /*0c48*/ 	.word	0x00022850
        /*0c4c*/ 	.short	0x010a
        /*0c4e*/ 	.byte	0x3f
	.zero		1


	//   ....[60]....
        /*0c50*/ 	.word	0x000102a0
        /*0c54*/ 	.word	0x00000000
        /*0c58*/ 	.word	0x00022830
        /*0c5c*/ 	.short	0x010a
        /*0c5e*/ 	.byte	0x3f
	.zero		1


	//   ....[61]....
        /*0c60*/ 	.word	0x00010300
        /*0c64*/ 	.word	0x00000008
        /*0c68*/ 	.word	0x00022850
        /*0c6c*/ 	.short	0x010a
        /*0c6e*/ 	.byte	0x3f
	.zero		1


	//   ....[62]....
        /*0c70*/ 	.word	0x00010420
        /*0c74*/ 	.word	0x00000021
        /*0c78*/ 	.word	0x00022840
        /*0c7c*/ 	.short	0x010a
        /*0c7e*/ 	.byte	0x3f
	.zero		1


	//   ....[63]....
        /*0c80*/ 	.word	0x000116f0
        /*0c84*/ 	.word	0x00000016
        /*0c88*/ 	.word	0x00022820
        /*0c8c*/ 	.short	0x010a
        /*0c8e*/ 	.byte	0x3f
	.zero		1


	//   ....[64]....
        /*0c90*/ 	.word	0x00011740
        /*0c94*/ 	.word	0x00000021
        /*0c98*/ 	.word	0x00022860
        /*0c9c*/ 	.short	0x010a
        /*0c9e*/ 	.byte	0x3f
	.zero		1


	//   ....[65]....
        /*0ca0*/ 	.word	0x000120b0
        /*0ca4*/ 	.word	0x0000000a
        /*0ca8*/ 	.word	0x00022840
        /*0cac*/ 	.short	0x010a
        /*0cae*/ 	.byte	0x3f
	.zero		1


	//   ....[66]....
        /*0cb0*/ 	.word	0x00012780
        /*0cb4*/ 	.word	0x0000000a
        /*0cb8*/ 	.word	0x00022860
        /*0cbc*/ 	.short	0x010a
        /*0cbe*/ 	.byte	0x3f
	.zero		1


	//   ....[67]....
        /*0cc0*/ 	.word	0x000138e0
        /*0cc4*/ 	.word	0x00000007
        /*0cc8*/ 	.word	0x00022820
        /*0ccc*/ 	.short	0x010a
        /*0cce*/ 	.byte	0x3f
	.zero		1


	//   ....[68]....
        /*0cd0*/ 	.word	0x00013a80
        /*0cd4*/ 	.word	0x00000005
        /*0cd8*/ 	.word	0x00022840
        /*0cdc*/ 	.short	0x010a
        /*0cde*/ 	.byte	0x3f
	.zero		1


	//   ....[69]....
        /*0ce0*/ 	.word	0x00013ad0
        /*0ce4*/ 	.word	0x00000003
        /*0ce8*/ 	.word	0x00022840
        /*0cec*/ 	.short	0x010a
        /*0cee*/ 	.byte	0x3f
	.zero		1


	//   ....[70]....
        /*0cf0*/ 	.word	0x00013b20
        /*0cf4*/ 	.word	0x00000005
        /*0cf8*/ 	.word	0x00022860
        /*0cfc*/ 	.short	0x010a
        /*0cfe*/ 	.byte	0x3f
	.zero		1


	//----- nvinfo : EIATTR_NUM_MBARRIERS
	.align		4
.L_1168:
        /*0d00*/ 	.byte	0x03, 0x38
        /*0d02*/ 	.short	0x0016


	//----- nvinfo : EIATTR_EXIT_INSTR_OFFSETS
	.align		4
        /*0d04*/ 	.byte	0x04, 0x1c
        /*0d06*/ 	.short	(.L_1170 - .L_1169)


	//   ....[0]....
.L_1169:
        /*0d08*/ 	.word	0x000009a0


	//   ....[1]....
        /*0d0c*/ 	.word	0x0000a8f0


	//   ....[2]....
        /*0d10*/ 	.word	0x00010170


	//----- nvinfo : EIATTR_MAX_THREADS
	.align		4
.L_1170:
        /*0d14*/ 	.byte	0x04, 0x05
        /*0d16*/ 	.short	(.L_1172 - .L_1171)
.L_1171:
        /*0d18*/ 	.word	0x00000180
        /*0d1c*/ 	.word	0x00000001
        /*0d20*/ 	.word	0x00000001


	//----- nvinfo : EIATTR_CRS_STACK_SIZE
	.align		4
.L_1172:
        /*0d24*/ 	.byte	0x04, 0x1e
        /*0d26*/ 	.short	(.L_1174 - .L_1173)
.L_1173:
        /*0d28*/ 	.word	0x00000000


	//----- nvinfo : EIATTR_CBANK_PARAM_SIZE
	.align		4
.L_1174:
        /*0d2c*/ 	.byte	0x03, 0x19
        /*0d2e*/ 	.short	0x0af0


	//----- nvinfo : EIATTR_PARAM_CBANK
	.align		4
        /*0d30*/ 	.byte	0x04, 0x0a
        /*0d32*/ 	.short	(.L_1176 - .L_1175)
	.align		4
.L_1175:
        /*0d34*/ 	.word	index@(.nv.constant0._ZN7cutlass13device_kernelIN5flash11enable_sm90INS1_16FlashAttnFwdSm90INS1_25CollectiveMainloopFwdSm90ILi2EN4cute5tupleIJNS5_1CILi1EEES8_S8_EEENS6_IJNS7_ILi128EEENS7_ILi96EEENS7_ILi64EEEEEELi256ENS_6half_tEfNS_4arch4Sm90ELb0ELb0ELb0ELb1ELb1ELb0ELb0ELb1ELb0ELb1ELb1ELb0EEENS1_21CollectiveEpilogueFwdINS6_IJSA_NS7_ILi256EEESB_EEES9_SE_SG_Li256ELb1ELb1ELb1ELb0EEENS1_36VarlenDynamicPersistentTileSchedulerILi128ELi96ELi256ELi128ELb1ELb1ELb1ELb0ELb1ELb1EEEEEEEEEvNT_6ParamsE)
        /*0d38*/ 	.short	0x0210
        /*0d3a*/ 	.short	0x0af0


	//----- nvinfo : EIATTR_SW_WAR
	.align		4
.L_1176:
        /*0d3c*/ 	.byte	0x04, 0x36
        /*0d3e*/ 	.short	(.L_1178 - .L_1177)
.L_1177:
        /*0d40*/ 	.word	0x00000008
.L_1178:


//--------------------- .nv.info._ZN7cutlass13device_kernelIN5flash11enable_sm90INS1_16FlashAttnFwdSm90INS1_25CollectiveMainloopFwdSm90ILi2EN4cute5tupleIJNS5_1CILi1EEES8_S8_EEENS6_IJNS7_ILi128EEENS7_ILi96EEENS7_ILi64EEEEEELi256ENS_6half_tEfNS_4arch4Sm90ELb0ELb0ELb0ELb1ELb1ELb1ELb0ELb1ELb0ELb1ELb1ELb0EEENS1_21CollectiveEpilogueFwdINS6_IJSA_NS7_ILi256EEESB_EEES9_SE_SG_Li256ELb1ELb1ELb1ELb0EEENS1_36VarlenDynamicPersistentTileSchedulerILi128ELi96ELi256ELi128ELb1ELb1ELb1ELb0ELb1ELb1EEEEEEEEEvNT_6ParamsE --------------------------
	.section	.nv.info._ZN7cutlass13device_kernelIN5flash11enable_sm90INS1_16FlashAttnFwdSm90INS1_25CollectiveMainloopFwdSm90ILi2EN4cute5tupleIJNS5_1CILi1EEES8_S8_EEENS6_IJNS7_ILi128EEENS7_ILi96EEENS7_ILi64EEEEEELi256ENS_6half_tEfNS_4arch4Sm90ELb0ELb0ELb0ELb1ELb1ELb1ELb0ELb1ELb0ELb1ELb1ELb0EEENS1_21CollectiveEpilogueFwdINS6_IJSA_NS7_ILi256EEESB_EEES9_SE_SG_Li256ELb1ELb1ELb1ELb0EEENS1_36VarlenDynamicPersistentTileSchedulerILi128ELi96ELi256ELi128ELb1ELb1ELb1ELb0ELb1ELb1EEEEEEEEEvNT_6ParamsE,"",@"SHT_CUDA_INFO"
	.sectionflags	@""
	.align	4


	//----- nvinfo : EIATTR_CUDA_API_VERSION
	.align		4
        /*0000*/ 	.byte	0x04, 0x37
        /*0002*/ 	.short	(.L_1180 - .L_1179)
.L_1179:
        /*0004*/ 	.word	0x00000082


	//----- nvinfo : EIATTR_KPARAM_INFO
	.align		4
.L_1180:
        /*0008*/ 	.byte	0x04, 0x17
        /*000a*/ 	.short	(.L_1182 - .L_1181)
.L_1181:
        /*000c*/ 	.word	0x00000000
        /*0010*/ 	.short	0x0000
        /*0012*/ 	.short	0x0070
        /*0014*/ 	.byte	0x00, 0xf0, 0x01, 0x2a


	//----- nvinfo : EIATTR_SPARSE_MMA_MASK
	.align		4
.L_1182:
        /*0018*/ 	.byte	0x03, 0x50
        /*001a*/ 	.short	0x0000


	//----- nvinfo : EIATTR_MAXREG_COUNT
	.align		4
        /*001c*/ 	.byte	0x03, 0x1b
        /*001e*/ 	.short	0x00a8


	//----- nvinfo : EIATTR_NUM_BARRIERS
	.align		4
        /*0020*/ 	.byte	0x02, 0x4c
        /*0022*/ 	.byte	0x10
	.zero		1


	//----- nvinfo : EIATTR_EXTERNS
	.align		4
        /*0024*/ 	.byte	0x04, 0x0f
        /*0026*/ 	.short	(.L_1184 - .L_1183)


	//   ....[0]....
	.align		4
.L_1183:
        /*0028*/ 	.word	index@(__assertfail)


	//----- nvinfo : EIATTR_ANNOTATIONS
	.align		4
.L_1184:
        /*002c*/ 	.byte	0x04, 0x55
        /*002e*/ 	.short	(.L_1186 - .L_1185)


	//   ....[0]....
.L_1185:
        /* <DEDUP_REMOVED lines=151> */


	//----- nvinfo : EIATTR_MERCURY_ISA_VERSION
	.align		4
.L_1186:
        /*0990*/ 	.byte	0x03, 0x5f
        /*0992*/ 	.short	0x0101


	//----- nvinfo : EIATTR_UNUSED_LOAD_BYTE_OFFSET
	.align		4
        /*0994*/ 	.byte	0x04, 0x44
        /*0996*/ 	.short	(.L_1188 - .L_1187)


	//   ....[0]....
.L_1187:
        /*0998*/ 	.word	0x00000a40
        /*099c*/ 	.word	0x0000fff0


	//   ....[1]....
        /*09a0*/ 	.word	0x0000dc00
        /*09a4*/ 	.word	0x0000fff0


	//----- nvinfo : EIATTR_INT_WARP_WIDE_INSTR_OFFSETS
	.align		4
.L_1188:
        /*09a8*/ 	.byte	0x04, 0x31
        /*09aa*/ 	.short	(.L_1190 - .L_1189)


	//   ....[0]....
.L_1189:
        /*09ac*/ 	.word	0x00000120


	//   ....[1]....
        /*09b0*/ 	.word	0x000001c0


	//   ....[2]....
        /*09b4*/ 	.word	0x00000230


	//   ....[3]....
        /*09b8*/ 	.word	0x00015980


	//   ....[4]....
        /*09bc*/ 	.word	0x00015a10


	//   ....[5]....
        /*09c0*/ 	.word	0x00018dd0


	//   ....[6]....
        /*09c4*/ 	.word	0x00018e60


	//----- nvinfo : EIATTR_COOP_GROUP_MASK_REGIDS
	.align		4
.L_1190:
        /*09c8*/ 	.byte	0x04, 0x29
        /*09ca*/ 	.short	(.L_1192 - .L_1191)


	//   ....[0]....
.L_1191:
        /*09cc*/ 	.word	0xffffffff


	//   ....[1]....
        /*09d0*/ 	.word	0xffffffff


	//   ....[2]....
        /*09d4*/ 	.word	0xffffffff


	//   ....[3]....
        /*09d8*/ 	.word	0xffffffff


	//   ....[4]....
        /*09dc*/ 	.word	0xffffffff


	//   ....[5]....
        /*09e0*/ 	.word	0xffffffff


	//   ....[6]....
        /*09e4*/ 	.word	0xffffffff


	//   ....[7]....
        /*09e8*/ 	.word	0xffffffff


	//   ....[8]....
        /*09ec*/ 	.word	0xffffffff


	//   ....[9]....
        /*09f0*/ 	.word	0xffffffff


	//   ....[10]....
        /*09f4*/ 	.word	0xffffffff


	//   ....[11]....
        /*09f8*/ 	.word	0xffffffff


	//   ....[12]....
        /*09fc*/ 	.word	0xffffffff


	//   ....[13]....
        /*0a00*/ 	.word	0xffffffff


	//   ....[14]....
        /*0a04*/ 	.word	0xffffffff


	//   ....[15]....
        /*0a08*/ 	.word	0xffffffff


	//   ....[16]....
        /*0a0c*/ 	.word	0xffffffff


	//   ....[17]....
        /*0a10*/ 	.word	0xffffffff


	//   ....[18]....
        /*0a14*/ 	.word	0xffffffff


	//   ....[19]....
        /*0a18*/ 	.word	0xffffffff


	//   ....[20]....
        /*0a1c*/ 	.word	0xffffffff


	//   ....[21]....
        /*0a20*/ 	.word	0xffffffff


	//   ....[22]....
        /*0a24*/ 	.word	0xffffffff


	//   ....[23]....
        /*0a28*/ 	.word	0xffffffff


	//   ....[24]....
        /*0a2c*/ 	.word	0xffffffff


	//   ....[25]....
        /*0a30*/ 	.word	0xffffffff


	//   ....[26]....
        /*0a34*/ 	.word	0xffffffff


	//   ....[27]....
        /*0a38*/ 	.word	0xffffffff


	//   ....[28]....
        /*0a3c*/ 	.word	0xffffffff


	//   ....[29]....
        /*0a40*/ 	.word	0xffffffff


	//   ....[30]....
        /*0a44*/ 	.word	0xffffffff


	//   ....[31]....
        /*0a48*/ 	.word	0xffffffff


	//   ....[32]....
        /*0a4c*/ 	.word	0xffffffff


	//   ....[33]....
        /*0a50*/ 	.word	0xffffffff


	//   ....[34]....
        /*0a54*/ 	.word	0xffffffff


	//   ....[35]....
        /*0a58*/ 	.word	0xffffffff


	//   ....[36]....
        /*0a5c*/ 	.word	0xffffffff


	//   ....[37]....
        /*0a60*/ 	.word	0xffffffff


	//   ....[38]....
        /*0a64*/ 	.word	0xffffffff


	//   ....[39]....
        /*0a68*/ 	.word	0xffffffff


	//   ....[40]....
        /*0a6c*/ 	.word	0xffffffff


	//   ....[41]....
        /*0a70*/ 	.word	0xffffffff


	//   ....[42]....
        /*0a74*/ 	.word	0xffffffff


	//   ....[43]....
        /*0a78*/ 	.word	0xffffffff


	//   ....[44]....
        /*0a7c*/ 	.word	0xffffffff


	//   ....[45]....
        /*0a80*/ 	.word	0xffffffff


	//   ....[46]....
        /*0a84*/ 	.word	0xffffffff


	//   ....[47]....
        /*0a88*/ 	.word	0xffffffff


	//   ....[48]....
        /*0a8c*/ 	.word	0xffffffff


	//   ....[49]....
        /*0a90*/ 	.word	0xffffffff


	//   ....[50]....
        /*0a94*/ 	.word	0xffffffff


	//   ....[51]....
        /*0a98*/ 	.word	0xffffffff


	//   ....[52]....
        /*0a9c*/ 	.word	0xffffffff


	//   ....[53]....
        /*0aa0*/ 	.word	0xffffffff


	//   ....[54]....
        /*0aa4*/ 	.word	0xffffffff


	//   ....[55]....
        /*0aa8*/ 	.word	0xffffffff


	//   ....[56]....
        /*0aac*/ 	.word	0xffffffff


	//   ....[57]....
        /*0ab0*/ 	.word	0xffffffff


	//   ....[58]....
        /*0ab4*/ 	.word	0xffffffff


	//   ....[59]....
        /*0ab8*/ 	.word	0xffffffff


	//   ....[60]....
        /*0abc*/ 	.word	0xffffffff


	//   ....[61]....
        /*0ac0*/ 	.word	0xffffffff


	//   ....[62]....
        /*0ac4*/ 	.word	0xffffffff


	//   ....[63]....
        /*0ac8*/ 	.word	0xffffffff


	//   ....[64]....
        /*0acc*/ 	.word	0xffffffff


	//   ....[65]....
        /*0ad0*/ 	.word	0xffffffff


	//   ....[66]....
        /*0ad4*/ 	.word	0xffffffff


	//   ....[67]....
        /*0ad8*/ 	.word	0xffffffff


	//   ....[68]....
        /*0adc*/ 	.word	0xffffffff


	//   ....[69]....
        /*0ae0*/ 	.word	0xffffffff


	//   ....[70]....
        /*0ae4*/ 	.word	0xffffffff


	//   ....[71]....
        /*0ae8*/ 	.word	0xffffffff


	//   ....[72]....
        /*0aec*/ 	.word	0xffffffff


	//   ....[73]....
        /*0af0*/ 	.word	0xffffffff


	//   ....[74]....
        /*0af4*/ 	.word	0xffffffff


	//   ....[75]....
        /*0af8*/ 	.word	0xffffffff


	//   ....[76]....
        /*0afc*/ 	.word	0xffffffff


	//   ....[77]....
        /*0b00*/ 	.word	0xffffffff


	//   ....[78]....
        /*0b04*/ 	.word	0xffffffff


	//   ....[79]....
        /*0b08*/ 	.word	0xffffffff


	//   ....[80]....
        /*0b0c*/ 	.word	0xffffffff


	//   ....[81]....
        /*0b10*/ 	.word	0xffffffff


	//   ....[82]....
        /*0b14*/ 	.word	0xffffffff


	//   ....[83]....
        /*0b18*/ 	.word	0xffffffff


	//   ....[84]....
        /*0b1c*/ 	.word	0xffffffff


	//   ....[85]....
        /*0b20*/ 	.word	0xffffffff


	//   ....[86]....
        /*0b24*/ 	.word	0xffffffff


	//   ....[87]....
        /*0b28*/ 	.word	0xffffffff


	//   ....[88]....
        /*0b2c*/ 	.word	0xffffffff


	//   ....[89]....
        /*0b30*/ 	.word	0xffffffff


	//   ....[90]....
        /*0b34*/ 	.word	0xffffffff


	//   ....[91]....
        /*0b38*/ 	.word	0xffffffff


	//   ....[92]....
        /*0b3c*/ 	.word	0xffffffff


	//   ....[93]....
        /*0b40*/ 	.word	0xffffffff


	//   ....[94]....
        /*0b44*/ 	.word	0xffffffff


	//   ....[95]....
        /*0b48*/ 	.word	0xffffffff


	//   ....[96]....
        /*0b4c*/ 	.word	0xffffffff


	//   ....[97]....
        /*0b50*/ 	.word	0xffffffff


	//   ....[98]....
        /*0b54*/ 	.word	0xffffffff


	//   ....[99]....
        /*0b58*/ 	.word	0xffffffff


	//   ....[100]....
        /*0b5c*/ 	.word	0xffffffff


	//   ....[101]....
        /*0b60*/ 	.word	0xffffffff


	//   ....[102]....
        /*0b64*/ 	.word	0xffffffff


	//   ....[103]....
        /*0b68*/ 	.word	0xffffffff


	//   ....[104]....
        /*0b6c*/ 	.word	0xffffffff


	//   ....[105]....
        /*0b70*/ 	.word	0xffffffff


	//   ....[106]....
        /*0b74*/ 	.word	0xffffffff


	//   ....[107]....
        /*0b78*/ 	.word	0xffffffff


	//   ....[108]....
        /*0b7c*/ 	.word	0xffffffff


	//   ....[109]....
        /*0b80*/ 	.word	0xffffffff


	//   ....[110]....
        /*0b84*/ 	.word	0xffffffff


	//   ....[111]....
        /*0b88*/ 	.word	0xffffffff


	//   ....[112]....
        /*0b8c*/ 	.word	0xffffffff


	//   ....[113]....
        /*0b90*/ 	.word	0xffffffff


	//   ....[114]....
        /*0b94*/ 	.word	0xffffffff


	//   ....[115]....
        /*0b98*/ 	.word	0xffffffff


	//   ....[116]....
        /*0b9c*/ 	.word	0xffffffff


	//   ....[117]....
        /*0ba0*/ 	.word	0xffffffff


	//   ....[118]....
        /*0ba4*/ 	.word	0xffffffff


	//   ....[119]....
        /*0ba8*/ 	.word	0xffffffff


	//   ....[120]....
        /*0bac*/ 	.word	0xffffffff


	//   ....[121]....
        /*0bb0*/ 	.word	0xffffffff


	//   ....[122]....
        /*0bb4*/ 	.word	0xffffffff


	//   ....[123]....
        /*0bb8*/ 	.word	0xffffffff


	//   ....[124]....
        /*0bbc*/ 	.word	0xffffffff


	//   ....[125]....
        /*0bc0*/ 	.word	0xffffffff


	//   ....[126]....
        /*0bc4*/ 	.word	0xffffffff


	//   ....[127]....
        /*0bc8*/ 	.word	0xffffffff


	//   ....[128]....
        /*0bcc*/ 	.word	0xffffffff


	//   ....[129]....
        /*0bd0*/ 	.word	0xffffffff


	//   ....[130]....
        /*0bd4*/ 	.word	0xffffffff


	//   ....[131]....
        /*0bd8*/ 	.word	0xffffffff


	//   ....[132]....
        /*0bdc*/ 	.word	0xffffffff


	//   ....[133]....
        /*0be0*/ 	.word	0xffffffff


	//   ....[134]....
        /*0be4*/ 	.word	0xffffffff


	//   ....[135]....
        /*0be8*/ 	.word	0xffffffff


	//   ....[136]....
        /*0bec*/ 	.word	0xffffffff


	//   ....[137]....
        /*0bf0*/ 	.word	0xffffffff


	//   ....[138]....
        /*0bf4*/ 	.word	0xffffffff


	//   ....[139]....
        /*0bf8*/ 	.word	0xffffffff


	//   ....[140]....
        /*0bfc*/ 	.word	0xffffffff


	//   ....[141]....
        /*0c00*/ 	.word	0xffffffff


	//   ....[142]....
        /*0c04*/ 	.word	0xffffffff


	//   ....[143]....
        /*0c08*/ 	.word	0xffffffff


	//   ....[144]....
        /*0c0c*/ 	.word	0xffffffff


	//   ....[145]....
        /*0c10*/ 	.word	0xffffffff


	//   ....[146]....
        /*0c14*/ 	.word	0xffffffff


	//   ....[147]....
        /*0c18*/ 	.word	0xffffffff


	//   ....[148]....
        /*0c1c*/ 	.word	0xffffffff


	//   ....[149]....
        /*0c20*/ 	.word	0xffffffff


	//   ....[150]....
        /*0c24*/ 	.word	0xffffffff


	//   ....[151]....
        /*0c28*/ 	.word	0xffffffff


	//   ....[152]....
        /*0c2c*/ 	.word	0xffffffff


	//   ....[153]....
        /*0c30*/ 	.word	0xffffffff


	//   ....[154]....
        /*0c34*/ 	.word	0xffffffff


	//   ....[155]....
        /*0c38*/ 	.word	0xffffffff


	//   ....[156]....
        /*0c3c*/ 	.word	0xffffffff


	//   ....[157]....
        /*0c40*/ 	.word	0xffffffff


	//   ....[158]....
        /*0c44*/ 	.word	0xffffffff


	//   ....[159]....
        /*0c48*/ 	.word	0xffffffff


	//   ....[160]....
        /*0c4c*/ 	.word	0xffffffff


	//   ....[161]....
        /*0c50*/ 	.word	0xffffffff


	//   ....[162]....
        /*0c54*/ 	.word	0xffffffff


	//   ....[163]....
        /*0c58*/ 	.word	0xffffffff


	//   ....[164]....
        /*0c5c*/ 	.word	0xffffffff


	//   ....[165]....
        /*0c60*/ 	.word	0xffffffff


	//   ....[166]....
        /*0c64*/ 	.word	0xffffffff


	//   ....[167]....
        /*0c68*/ 	.word	0xffffffff


	//   ....[168]....
        /*0c6c*/ 	.word	0xffffffff


	//   ....[169]....
        /*0c70*/ 	.word	0x0500000f


	//   ....[170]....
        /*0c74*/ 	.word	0x0500000f


	//   ....[171]....
        /*0c78*/ 	.word	0x0500000f


	//   ....[172]....
        /*0c7c*/ 	.word	0x0500000f


	//   ....[173]....
        /*0c80*/ 	.word	0x0500000f


	//   ....[174]....
        /*0c84*/ 	.word	0x0500000f


	//   ....[175]....
        /*0c88*/ 	.word	0x0500000f


	//   ....[176]....
        /*0c8c*/ 	.word	0x0500000f


	//   ....[177]....
        /*0c90*/ 	.word	0x0500000f


	//   ....[178]....
        /*0c94*/ 	.word	0x0500000f


	//   ....[179]....
        /*0c98*/ 	.word	0x0500000f


	//   ....[180]....
        /*0c9c*/ 	.word	0x0500000f


	//   ....[181]....
        /*0ca0*/ 	.word	0x0500000f


	//   ....[182]....
        /*0ca4*/ 	.word	0x0500000f


	//   ....[183]....
        /*0ca8*/ 	.word	0x0500000f


	//   ....[184]....
        /*0cac*/ 	.word	0x0500000f


	//   ....[185]....
        /*0cb0*/ 	.word	0x0500000f


	//   ....[186]....
        /*0cb4*/ 	.word	0x0500000f


	//   ....[187]....
        /*0cb8*/ 	.word	0x0500000f


	//   ....[188]....
        /*0cbc*/ 	.word	0x0500000f


	//   ....[189]....
        /*0cc0*/ 	.word	0x0500000f


	//   ....[190]....
        /*0cc4*/ 	.word	0x0500000f


	//   ....[191]....
        /*0cc8*/ 	.word	0x0500000f


	//   ....[192]....
        /*0ccc*/ 	.word	0x0500000f


	//   ....[193]....
        /*0cd0*/ 	.word	0x0500000f


	//   ....[194]....
        /*0cd4*/ 	.word	0x0500000f


	//   ....[195]....
        /*0cd8*/ 	.word	0x0500000f


	//   ....[196]....
        /*0cdc*/ 	.word	0x0500000f


	//   ....[197]....
        /*0ce0*/ 	.word	0x0500000f


	//   ....[198]....
        /*0ce4*/ 	.word	0x0500000f


	//   ....[199]....
        /*0ce8*/ 	.word	0x0500000f


	//   ....[200]....
        /*0cec*/ 	.word	0x0500000f


	//   ....[201]....
        /*0cf0*/ 	.word	0x0500000f


	//   ....[202]....
        /*0cf4*/ 	.word	0x0500000f


	//   ....[203]....
        /*0cf8*/ 	.word	0x0500000f


	//   ....[204]....
        /*0cfc*/ 	.word	0x0500000f


	//   ....[205]....
        /*0d00*/ 	.word	0x0500000f


	//   ....[206]....
        /*0d04*/ 	.word	0x0500000f


	//   ....[207]....
        /*0d08*/ 	.word	0x0500000f


	//   ....[208]....
        /*0d0c*/ 	.word	0x0500000f


	//   ....[209]....
        /*0d10*/ 	.word	0x0500000f


	//   ....[210]....
        /*0d14*/ 	.word	0x0500000f


	//   ....[211]....
        /*0d18*/ 	.word	0x0500000f


	//   ....[212]....
        /*0d1c*/ 	.word	0x0500000f


	//   ....[213]....
        /*0d20*/ 	.word	0x0500000f


	//   ....[214]....
        /*0d24*/ 	.word	0x0500000f


	//   ....[215]....
        /*0d28*/ 	.word	0x0500000f


	//   ....[216]....
        /*0d2c*/ 	.word	0x0500000f


	//   ....[217]....
        /*0d30*/ 	.word	0x0500000f


	//   ....[218]....
        /*0d34*/ 	.word	0x0500000f


	//   ....[219]....
        /*0d38*/ 	.word	0x0500000f


	//   ....[220]....
        /*0d3c*/ 	.word	0x0500000f


	//   ....[221]....
        /*0d40*/ 	.word	0x0500000f


	//   ....[222]....
        /*0d44*/ 	.word	0x0500000f


	//   ....[223]....
        /*0d48*/ 	.word	0x0500000f


	//   ....[224]....
        /*0d4c*/ 	.word	0x0500000f


	//   ....[225]....
        /*0d50*/ 	.word	0x0500000f


	//   ....[226]....
        /*0d54*/ 	.word	0x0500000f


	//   ....[227]....
        /*0d58*/ 	.word	0x0500000f


	//   ....[228]....
        /*0d5c*/ 	.word	0x0500000f


	//   ....[229]....
        /*0d60*/ 	.word	0x0500000f


	//   ....[230]....
        /*0d64*/ 	.word	0x0500000f


	//   ....[231]....
        /*0d68*/ 	.word	0x0500000f


	//   ....[232]....
        /*0d6c*/ 	.word	0x0500000f


	//   ....[233]....
        /*0d70*/ 	.word	0x0500000f


	//   ....[234]....
        /*0d74*/ 	.word	0x0500000f


	//   ....[235]....
        /*0d78*/ 	.word	0x0500000f


	//   ....[236]....
        /*0d7c*/ 	.word	0x0500000f


	//   ....[237]....
        /*0d80*/ 	.word	0x0500000f


	//   ....[238]....
        /*0d84*/ 	.word	0x0500000f


	//   ....[239]....
        /*0d88*/ 	.word	0x0500000f


	//   ....[240]....
        /*0d8c*/ 	.word	0x0500000f


	//   ....[241]....
        /*0d90*/ 	.word	0x0500000f


	//   ....[242]....
        /*0d94*/ 	.word	0x0500000f


	//   ....[243]....
        /*0d98*/ 	.word	0x0500000f


	//   ....[244]....
        /*0d9c*/ 	.word	0x0500000f


	//   ....[245]....
        /*0da0*/ 	.word	0x0500000f


	//   ....[246]....
        /*0da4*/ 	.word	0x0500000f


	//   ....[247]....
        /*0da8*/ 	.word	0x0500000f


	//   ....[248]....
        /*0dac*/ 	.word	0x0500000f


	//   ....[249]....
        /*0db0*/ 	.word	0x0500000f


	//   ....[250]....
        /*0db4*/ 	.word	0x0500000f


	//   ....[251]....
        /*0db8*/ 	.word	0x0500000f


	//   ....[252]....
        /*0dbc*/ 	.word	0x0500000f


	//   ....[253]....
        /*0dc0*/ 	.word	0x0500000f


	//   ....[254]....
        /*0dc4*/ 	.word	0x0500000f


	//   ....[255]....
        /*0dc8*/ 	.word	0x0500000f


	//   ....[0]....
        /*0dcc*/ 	.word	0x0500000f


	//   ....[1]....
        /*0dd0*/ 	.word	0x0500000f


	//   ....[2]....
        /*0dd4*/ 	.word	0x0500000f


	//   ....[3]....
        /*0dd8*/ 	.word	0x0500000f


	//   ....[4]....
        /*0ddc*/ 	.word	0x0500000f


	//   ....[5]....
        /*0de0*/ 	.word	0x0500000f


	//   ....[6]....
        /*0de4*/ 	.word	0x0500000f


	//   ....[7]....
        /*0de8*/ 	.word	0x0500000f


	//   ....[8]....
        /*0dec*/ 	.word	0x0500000f


	//   ....[9]....
        /*0df0*/ 	.word	0x0500000f


	//   ....[10]....
        /*0df4*/ 	.word	0x0500000f


	//   ....[11]....
        /*0df8*/ 	.word	0x0500000f


	//   ....[12]....
        /*0dfc*/ 	.word	0x0500000f


	//   ....[13]....
        /*0e00*/ 	.word	0x0500000f


	//   ....[14]....
        /*0e04*/ 	.word	0x0500000f


	//   ....[15]....
        /*0e08*/ 	.word	0x0500000f


	//   ....[16]....
        /*0e0c*/ 	.word	0x0500000f


	//   ....[17]....
        /*0e10*/ 	.word	0x0500000f


	//   ....[18]....
        /*0e14*/ 	.word	0x0500000f


	//   ....[19]....
        /*0e18*/ 	.word	0x0500000f


	//   ....[20]....
        /*0e1c*/ 	.word	0x0500000f


	//   ....[21]....
        /*0e20*/ 	.word	0x0500000f


	//   ....[22]....
        /*0e24*/ 	.word	0x0500000f


	//   ....[23]....
        /*0e28*/ 	.word	0x0500000f


	//   ....[24]....
        /*0e2c*/ 	.word	0x0500000f


	//   ....[25]....
        /*0e30*/ 	.word	0x0500000f


	//   ....[26]....
        /*0e34*/ 	.word	0x0500000f


	//   ....[27]....
        /*0e38*/ 	.word	0x0500000f


	//   ....[28]....
        /*0e3c*/ 	.word	0x0500000f


	//   ....[29]....
        /*0e40*/ 	.word	0x0500000f


	//   ....[30]....
        /*0e44*/ 	.word	0x0500000f


	//   ....[31]....
        /*0e48*/ 	.word	0x0500000f


	//   ....[32]....
        /*0e4c*/ 	.word	0x0500000f


	//   ....[33]....
        /*0e50*/ 	.word	0x0500000f


	//   ....[34]....
        /*0e54*/ 	.word	0x0500000f


	//   ....[35]....
        /*0e58*/ 	.word	0x0500000f


	//   ....[36]....
        /*0e5c*/ 	.word	0x0500000f


	//   ....[37]....
        /*0e60*/ 	.word	0x0500000f


	//   ....[38]....
        /*0e64*/ 	.word	0x0500000f


	//----- nvinfo : EIATTR_COOP_GROUP_INSTR_OFFSETS
	.align		4
.L_1192:
        /*0e68*/ 	.byte	0x04, 0x28
        /*0e6a*/ 	.short	(.L_1194 - .L_1193)


	//   ....[0]....
.L_1193:
        /*0e6c*/ 	.word	0x00000060


	//   ....[1]....
        /*0e70*/ 	.word	0x00000130


	//   ....[2]....
        /*0e74*/ 	.word	0x000001e0


	//   ....[3]....
        /*0e78*/ 	.word	0x000003a0


	//   ....[4]....
        /*0e7c*/ 	.word	0x00000500


	//   ....[5]....
        /*0e80*/ 	.word	0x00000620


	//   ....[6]....
        /*0e84*/ 	.word	0x00000780


	//   ....[7]....
        /*0e88*/ 	.word	0x00003780


	//   ....[8]....
        /*0e8c*/ 	.word	0x00003790


	//   ....[9]....
        /*0e90*/ 	.word	0x00003e90


	//   ....[10]....
        /*0e94*/ 	.word	0x00003ea0


	//   ....[11]....
        /*0e98*/ 	.word	0x00004a40


	//   ....[12]....
        /*0e9c*/ 	.word	0x00004a50


	//   ....[13]....
        /*0ea0*/ 	.word	0x000051d0


	//   ....[14]....
        /*0ea4*/ 	.word	0x000051e0


	//   ....[15]....
        /*0ea8*/ 	.word	0x00005b90


	//   ....[16]....
        /*0eac*/ 	.word	0x00005ba0


	//   ....[17]....
        /*0eb0*/ 	.word	0x00005cb0


	//   ....[18]....
        /*0eb4*/ 	.word	0x00005cc0


	//   ....[19]....
        /*0eb8*/ 	.word	0x00006060


	//   ....[20]....
        /*0ebc*/ 	.word	0x00006090


	//   ....[21]....
        /*0ec0*/ 	.word	0x00006360


	//   ....[22]....
        /*0ec4*/ 	.word	0x00006380


	//   ....[23]....
        /*0ec8*/ 	.word	0x00006f40


	//   ....[24]....
        /*0ecc*/ 	.word	0x000074f0


	//   ....[25]....
        /*0ed0*/ 	.word	0x00007500


	//   ....[26]....
        /*0ed4*/ 	.word	0x00007510


	//   ....[27]....
        /*0ed8*/ 	.word	0x00007520


	//   ....[28]....
        /*0edc*/ 	.word	0x00008570


	//   ....[29]....
        /*0ee0*/ 	.word	0x00008580


	//   ....[30]....
        /*0ee4*/ 	.word	0x00008590


	//   ....[31]....
        /*0ee8*/ 	.word	0x000085a0


	//   ....[32]....
        /*0eec*/ 	.word	0x0000a080


	//   ....[33]....
        /*0ef0*/ 	.word	0x0000a120


	//   ....[34]....
        /*0ef4*/ 	.word	0x0000a3c0


	//   ....[35]....
        /*0ef8*/ 	.word	0x0000a490


	//   ....[36]....
        /*0efc*/ 	.word	0x0000b7a0


	//   ....[37]....
        /*0f00*/ 	.word	0x0000b7c0


	//   ....[38]....
        /*0f04*/ 	.word	0x0000c090


	//   ....[39]....
        /*0f08*/ 	.word	0x0000c120


	//   ....[40]....
        /*0f0c*/ 	.word	0x0000d180


	//   ....[41]....
        /*0f10*/ 	.word	0x0000d210


	//   ....[42]....
        /*0f14*/ 	.word	0x0000d360


	//   ....[43]....
        /*0f18*/ 	.word	0x0000d530


	//   ....[44]....
        /*0f1c*/ 	.word	0x0000ecb0


	//   ....[45]....
        /*0f20*/ 	.word	0x0000ecd0


	//   ....[46]....
        /*0f24*/ 	.word	0x0000ece0


	//   ....[47]....
        /*0f28*/ 	.word	0x0000ecf0


	//   ....[48]....
        /*0f2c*/ 	.word	0x0000f710


	//   ....[49]....
        /*0f30*/ 	.word	0x0000f720


	//   ....[50]....
        /*0f34*/ 	.word	0x0000f950


	//   ....[51]....
        /*0f38*/ 	.word	0x0000f960


	//   ....[52]....
        /*0f3c*/ 	.word	0x0000fb90


	//   ....[53]....
        /*0f40*/ 	.word	0x0000fba0


	//   ....[54]....
        /*0f44*/ 	.word	0x0000fdd0


	//   ....[55]....
        /*0f48*/ 	.word	0x0000fde0


	//   ....[56]....
        /*0f4c*/ 	.word	0x000102b0


	//   ....[57]....
        /*0f50*/ 	.word	0x000102c0


	//   ....[58]....
        /*0f54*/ 	.word	0x00010f40


	//   ....[59]....
        /*0f58*/ 	.word	0x00010f50


	//   ....[60]....
        /*0f5c*/ 	.word	0x00012510


	//   ....[61]....
        /*0f60*/ 	.word	0x00012520


	//   ....[62]....
        /*0f64*/ 	.word	0x00012760


	//   ....[63]....
        /*0f68*/ 	.word	0x00012770


	//   ....[64]....
        /*0f6c*/ 	.word	0x000129a0


	//   ....[65]....
        /*0f70*/ 	.word	0x000129b0


	//   ....[66]....
        /*0f74*/ 	.word	0x00012be0


	//   ....[67]....
        /*0f78*/ 	.word	0x00012bf0


	//   ....[68]....
        /*0f7c*/ 	.word	0x00012e80


	//   ....[69]....
        /*0f80*/ 	.word	0x00013090


	//   ....[70]....
        /*0f84*/ 	.word	0x000130c0


	//   ....[71]....
        /*0f88*/ 	.word	0x000130f0


	//   ....[72]....
        /*0f8c*/ 	.word	0x00013120


	//   ....[73]....
        /*0f90*/ 	.word	0x00013150


	//   ....[74]....
        /*0f94*/ 	.word	0x00013180


	//   ....[75]....
        /*0f98*/ 	.word	0x00013310


	//   ....[76]....
        /*0f9c*/ 	.word	0x00013340


	//   ....[77]....
        /*0fa0*/ 	.word	0x00013370


	//   ....[78]....
        /*0fa4*/ 	.word	0x000133a0


	//   ....[79]....
        /*0fa8*/ 	.word	0x000133d0


	//   ....[80]....
        /*0fac*/ 	.word	0x00013400


	//   ....[81]....
        /*0fb0*/ 	.word	0x00013490


	//   ....[82]....
        /*0fb4*/ 	.word	0x000134c0


	//   ....[83]....
        /*0fb8*/ 	.word	0x000134d0


	//   ....[84]....
        /*0fbc*/ 	.word	0x00013560


	//   ....[85]....
        /*0fc0*/ 	.word	0x00014500


	//   ....[86]....
        /*0fc4*/ 	.word	0x00016570


	//   ....[87]....
        /*0fc8*/ 	.word	0x00016590


	//   ....[88]....
        /*0fcc*/ 	.word	0x00016620


	//   ....[89]....
        /*0fd0*/ 	.word	0x00016640


	//   ....[90]....
        /*0fd4*/ 	.word	0x000166c0


	//   ....[91]....
        /*0fd8*/ 	.word	0x000166e0


	//   ....[92]....
        /*0fdc*/ 	.word	0x00016760


	//   ....[93]....
        /*0fe0*/ 	.word	0x00016780


	//   ....[94]....
        /*0fe4*/ 	.word	0x00016800


	//   ....[95]....
        /*0fe8*/ 	.word	0x00016820


	//   ....[96]....
        /*0fec*/ 	.word	0x00016830


	//   ....[97]....
        /*0ff0*/ 	.word	0x00016840


	//   ....[98]....
        /*0ff4*/ 	.word	0x000170b0


	//   ....[99]....
        /*0ff8*/ 	.word	0x000170e0


	//   ....[100]....
        /*0ffc*/ 	.word	0x000171a0


	//   ....[101]....
        /*1000*/ 	.word	0x000171b0


	//   ....[102]....
        /*1004*/ 	.word	0x00017240


	//   ....[103]....
        /*1008*/ 	.word	0x00017250


	//   ....[104]....
        /*100c*/ 	.word	0x000172e0


	//   ....[105]....
        /*1010*/ 	.word	0x000172f0


	//   ....[106]....
        /*1014*/ 	.word	0x00017380


	//   ....[107]....
        /*1018*/ 	.word	0x00017390


	//   ....[108]....
        /*101c*/ 	.word	0x00017420


	//   ....[109]....
        /*1020*/ 	.word	0x00017430


	//   ....[110]....
        /*1024*/ 	.word	0x000174b0


	//   ....[111]....
        /*1028*/ 	.word	0x000174c0


	//   ....[112]....
        /*102c*/ 	.word	0x000174d0


	//   ....[113]....
        /*1030*/ 	.word	0x000174e0


	//   ....[114]....
        /*1034*/ 	.word	0x00017940


	//   ....[115]....
        /*1038*/ 	.word	0x00017970


	//   ....[116]....
        /*103c*/ 	.word	0x000179d0


	//   ....[117]....
        /*1040*/ 	.word	0x00017a80


	//   ....[118]....
        /*1044*/ 	.word	0x00017a90


	//   ....[119]....
        /*1048*/ 	.word	0x00017ac0


	//   ....[120]....
        /*104c*/ 	.word	0x00017b50


	//   ....[121]....
        /*1050*/ 	.word	0x00017c00


	//   ....[122]....
        /*1054*/ 	.word	0x00017c10


	//   ....[123]....
        /*1058*/ 	.word	0x00017c40


	//   ....[124]....
        /*105c*/ 	.word	0x00017c50


	//   ....[125]....
        /*1060*/ 	.word	0x00017ce0


	//   ....[126]....
        /*1064*/ 	.word	0x00018400


	//   ....[127]....
        /*1068*/ 	.word	0x00018420


	//   ....[128]....
        /*106c*/ 	.word	0x00018470


	//   ....[129]....
        /*1070*/ 	.word	0x00018480


	//   ....[130]....
        /*1074*/ 	.word	0x000184c0


	//   ....[131]....
        /*1078*/ 	.word	0x000184d0


	//   ....[132]....
        /*107c*/ 	.word	0x00018510


	//   ....[133]....
        /*1080*/ 	.word	0x00018520


	//   ....[134]....
        /*1084*/ 	.word	0x00018560


	//   ....[135]....
        /*1088*/ 	.word	0x00018570


	//   ....[136]....
        /*108c*/ 	.word	0x00018580


	//   ....[137]....
        /*1090*/ 	.word	0x000185c0


	//   ....[138]....
        /*1094*/ 	.word	0x000188f0


	//   ....[139]....
        /*1098*/ 	.word	0x00018910


	//   ....[140]....
        /*109c*/ 	.word	0x00018920


	//   ....[141]....
        /*10a0*/ 	.word	0x00018940


	//   ....[142]....
        /*10a4*/ 	.word	0x000189b0


	//   ....[143]....
        /*10a8*/ 	.word	0x000189d0


	//   ....[144]....
        /*10ac*/ 	.word	0x00018a30


	//   ....[145]....
        /*10b0*/ 	.word	0x00018a50


	//   ....[146]....
        /*10b4*/ 	.word	0x00018ab0


	//   ....[147]....
        /*10b8*/ 	.word	0x00018ad0


	//   ....[148]....
        /*10bc*/ 	.word	0x00018b30


	//   ....[149]....
        /*10c0*/ 	.word	0x00018b50


	//   ....[150]....
        /*10c4*/ 	.word	0x00019090


	//   ....[151]....
        /*10c8*/ 	.word	0x000190c0


	//   ....[152]....
        /*10cc*/ 	.word	0x00019120


	//   ....[153]....
        /*10d0*/ 	.word	0x00019150


	//   ....[154]....
        /*10d4*/ 	.word	0x00019180


	//   ....[155]....
        /*10d8*/ 	.word	0x000191b0


	//   ....[156]....
        /*10dc*/ 	.word	0x000191e0


	//   ....[157]....
        /*10e0*/ 	.word	0x00019210


	//   ....[158]....
        /*10e4*/ 	.word	0x000193b0


	//   ....[159]....
        /*10e8*/ 	.word	0x000193e0


	//   ....[160]....
        /*10ec*/ 	.word	0x00019410


	//   ....[161]....
        /*10f0*/ 	.word	0x00019440


	//   ....[162]....
        /*10f4*/ 	.word	0x00019470


	//   ....[163]....
        /*10f8*/ 	.word	0x000194a0


	//   ....[164]....
        /*10fc*/ 	.word	0x00019560


	//   ....[165]....
        /*1100*/ 	.word	0x00019580


	//   ....[166]....
        /*1104*/ 	.word	0x00019590


	//   ....[167]....
        /*1108*/ 	.word	0x000195f0


	//   ....[168]....
        /*110c*/ 	.word	0x00019c10


	//   ....[169]....
        /*1110*/ 	.word	0x00019f20


	//   ....[170]....
        /*1114*/ 	.word	0x00019fb0


	//   ....[171]....
        /*1118*/ 	.word	0x0001a040


	//   ....[172]....
        /*111c*/ 	.word	0x0001a0d0


	//   ....[173]....
        /*1120*/ 	.word	0x0001a1b0


	//   ....[174]....
        /*1124*/ 	.word	0x0001a240


	//   ....[175]....
        /*1128*/ 	.word	0x0001a2e0


	//   ....[176]....
        /*112c*/ 	.word	0x0001a370


	//   ....[177]....
        /*1130*/ 	.word	0x0001a460


	//   ....[178]....
        /*1134*/ 	.word	0x0001a4f0


	//   ....[179]....
        /*1138*/ 	.word	0x0001a590


	//   ....[180]....
        /*113c*/ 	.word	0x0001a620


	//   ....[181]....
        /*1140*/ 	.word	0x0001a700


	//   ....[182]....
        /*1144*/ 	.word	0x0001a7a0


	//   ....[183]....
        /*1148*/ 	.word	0x0001a830


	//   ....[184]....
        /*114c*/ 	.word	0x0001a880


	//   ....[185]....
        /*1150*/ 	.word	0x0001a8d0


	//   ....[186]....
        /*1154*/ 	.word	0x0001a9c0


	//   ....[187]....
        /*1158*/ 	.word	0x0001aa50


	//   ....[188]....
        /*115c*/ 	.word	0x0001aaa0


	//   ....[189]....
        /*1160*/ 	.word	0x0001aaf0


	//   ....[190]....
        /*1164*/ 	.word	0x0001ad00


	//   ....[191]....
        /*1168*/ 	.word	0x0001ad50


	//   ....[192]....
        /*116c*/ 	.word	0x0001ade0


	//   ....[193]....
        /*1170*/ 	.word	0x0001ae70


	//   ....[194]....
        /*1174*/ 	.word	0x0001af00


	//   ....[195]....
        /*1178*/ 	.word	0x0001af90


	//   ....[196]....
        /*117c*/ 	.word	0x0001b020


	//   ....[197]....
        /*1180*/ 	.word	0x0001b0b0


	//   ....[198]....
        /*1184*/ 	.word	0x0001b130


	//   ....[199]....
        /*1188*/ 	.word	0x0001b180


	//   ....[200]....
        /*118c*/ 	.word	0x0001b220


	//   ....[201]....
        /*1190*/ 	.word	0x0001b2b0


	//   ....[202]....
        /*1194*/ 	.word	0x0001b340


	//   ....[203]....
        /*1198*/ 	.word	0x0001b390


	//   ....[204]....
        /*119c*/ 	.word	0x0001b420


	//   ....[205]....
        /*11a0*/ 	.word	0x0001b4b0


	//   ....[206]....
        /*11a4*/ 	.word	0x0001b540


	//   ....[207]....
        /*11a8*/ 	.word	0x0001b5d0


	//   ....[208]....
        /*11ac*/ 	.word	0x0001b660


	//   ....[209]....
        /*11b0*/ 	.word	0x0001b6f0


	//   ....[210]....
        /*11b4*/ 	.word	0x0001b7b0


	//   ....[211]....
        /*11b8*/ 	.word	0x0001ba90


	//   ....[212]....
        /*11bc*/ 	.word	0x0001bb80


	//   ....[213]....
        /*11c0*/ 	.word	0x0001bc20


	//   ....[214]....
        /*11c4*/ 	.word	0x0001bc80


	//   ....[215]....
        /*11c8*/ 	.word	0x0001bd70


	//   ....[216]....
        /*11cc*/ 	.word	0x0001bde0


	//   ....[217]....
        /*11d0*/ 	.word	0x0001bed0


	//   ....[218]....
        /*11d4*/ 	.word	0x0001bf40


	//   ....[219]....
        /*11d8*/ 	.word	0x0001c030


	//   ....[220]....
        /*11dc*/ 	.word	0x0001c0a0


	//   ....[221]....
        /*11e0*/ 	.word	0x0001c190


	//   ....[222]....
        /*11e4*/ 	.word	0x0001c200


	//   ....[223]....
        /*11e8*/ 	.word	0x0001c2a0


	//   ....[224]....
        /*11ec*/ 	.word	0x0001c390


	//   ....[225]....
        /*11f0*/ 	.word	0x0001c400


	//   ....[226]....
        /*11f4*/ 	.word	0x0001c460


	//   ....[227]....
        /*11f8*/ 	.word	0x0001c550


	//   ....[228]....
        /*11fc*/ 	.word	0x0001c5b0


	//   ....[229]....
        /*1200*/ 	.word	0x0001c6b0


	//   ....[230]....
        /*1204*/ 	.word	0x0001c710


	//   ....[231]....
        /*1208*/ 	.word	0x0001c810


	//   ....[232]....
        /*120c*/ 	.word	0x0001c870


	//   ....[233]....
        /*1210*/ 	.word	0x0001c970


	//   ....[234]....
        /*1214*/ 	.word	0x0001c9d0


	//   ....[235]....
        /*1218*/ 	.word	0x0001cad0


	//   ....[236]....
        /*121c*/ 	.word	0x0001cb30


	//   ....[237]....
        /*1220*/ 	.word	0x0001cc30


	//   ....[238]....
        /*1224*/ 	.word	0x0001cc90


	//   ....[239]....
        /*1228*/ 	.word	0x0001cd30


	//   ....[240]....
        /*122c*/ 	.word	0x0001ceb0


	//   ....[241]....
        /*1230*/ 	.word	0x0001cf90


	//   ....[242]....
        /*1234*/ 	.word	0x0001d040


	//   ....[243]....
        /*1238*/ 	.word	0x0001d150


	//   ....[244]....
        /*123c*/ 	.word	0x0001d1b0


	//   ....[245]....
        /*1240*/ 	.word	0x0001d2c0


	//   ....[246]....
        /*1244*/ 	.word	0x0001d320


	//   ....[247]....
        /*1248*/ 	.word	0x0001d430


	//   ....[248]....
        /*124c*/ 	.word	0x0001d490


	//   ....[249]....
        /*1250*/ 	.word	0x0001d5a0


	//   ....[250]....
        /*1254*/ 	.word	0x0001d600


	//   ....[251]....
        /*1258*/ 	.word	0x0001d6c0


	//   ....[252]....
        /*125c*/ 	.word	0x0001d820


	//   ....[253]....
        /*1260*/ 	.word	0x0001d8c0


	//   ....[254]....
        /*1264*/ 	.word	0x0001d920


	//   ....[255]....
        /*1268*/ 	.word	0x0001d9d0


	//   ....[0]....
        /*126c*/ 	.word	0x0001da30


	//   ....[1]....
        /*1270*/ 	.word	0x0001dae0


	//   ....[2]....
        /*1274*/ 	.word	0x0001db40


	//   ....[3]....
        /*1278*/ 	.word	0x0001dbf0


	//   ....[4]....
        /*127c*/ 	.word	0x0001dc50


	//   ....[5]....
        /*1280*/ 	.word	0x0001dd00


	//   ....[6]....
        /*1284*/ 	.word	0x0001dd60


	//   ....[7]....
        /*1288*/ 	.word	0x0001de10


	//   ....[8]....
        /*128c*/ 	.word	0x0001df00


	//   ....[9]....
        /*1290*/ 	.word	0x0001dfa0


	//   ....[10]....
        /*1294*/ 	.word	0x0001e000


	//   ....[11]....
        /*1298*/ 	.word	0x0001e0d0


	//   ....[12]....
        /*129c*/ 	.word	0x0001e130


	//   ....[13]....
        /*12a0*/ 	.word	0x0001e200


	//   ....[14]....
        /*12a4*/ 	.word	0x0001e260


	//   ....[15]....
        /*12a8*/ 	.word	0x0001e330


	//   ....[16]....
        /*12ac*/ 	.word	0x0001e390


	//   ....[17]....
        /*12b0*/ 	.word	0x0001e460


	//   ....[18]....
        /*12b4*/ 	.word	0x0001e4c0


	//   ....[19]....
        /*12b8*/ 	.word	0x0001e590


	//   ....[20]....
        /*12bc*/ 	.word	0x0001e620


	//   ....[21]....
        /*12c0*/ 	.word	0x0001e6c0


	//   ....[22]....
        /*12c4*/ 	.word	0x0001e840


	//   ....[23]....
        /*12c8*/ 	.word	0x0001e8b0


	//   ....[24]....
        /*12cc*/ 	.word	0x0001e920


	//   ....[25]....
        /*12d0*/ 	.word	0x0001e990


	//   ....[26]....
        /*12d4*/ 	.word	0x0001ea00


	//   ....[27]....
        /*12d8*/ 	.word	0x0001ea80


	//   ....[28]....
        /*12dc*/ 	.word	0x0001eb00


	//   ....[29]....
        /*12e0*/ 	.word	0x0001eb90


	//   ....[30]....
        /*12e4*/ 	.word	0x0001ec00


	//   ....[31]....
        /*12e8*/ 	.word	0x0001ec70


	//   ....[32]....
        /*12ec*/ 	.word	0x0001ece0


	//   ....[33]....
        /*12f0*/ 	.word	0x0001ed60


	//   ....[34]....
        /*12f4*/ 	.word	0x0001edd0


	//   ....[35]....
        /*12f8*/ 	.word	0x0001ee70


	//   ....[36]....
        /*12fc*/ 	.word	0x0001eec0


	//   ....[37]....
        /*1300*/ 	.word	0x0001ef50


	//   ....[38]....
        /*1304*/ 	.word	0x0001f080


	//----- nvinfo : EIATTR_REG_RECONFIG
	.align		4
.L_1194:
        /*1308*/ 	.byte	0x01, 0x54
	.zero		2


	//----- nvinfo : EIATTR_SYSCALL_OFFSETS
	.align		4
        /*130c*/ 	.byte	0x04, 0x46
        /*130e*/ 	.short	(.L_1196 - .L_1195)


	//   ....[0]....
.L_1195:
        /*1310*/ 	.word	0x00002320


	//   ....[1]....
        /*1314*/ 	.word	0x00002470


	//   ....[2]....
        /*1318*/ 	.word	0x000070e0


	//   ....[3]....
        /*131c*/ 	.word	0x00007460


	//   ....[4]....
        /*1320*/ 	.word	0x00015b70


	//   ....[5]....
        /*1324*/ 	.word	0x00015cc0


	//   ....[6]....
        /*1328*/ 	.word	0x00015db0


	//   ....[7]....
        /*132c*/ 	.word	0x00016d00


	//----- nvinfo : EIATTR_MBARRIER_INSTR_OFFSETS
	.align		4
.L_1196:
        /*1330*/ 	.byte	0x04, 0x39
        /*1332*/ 	.short	(.L_1198 - .L_1197)


	//   ....[0]....
.L_1197:
        /*1334*/ 	.word	0x00000250
        /*1338*/ 	.word	0x000000ff
        /*133c*/ 	.word	0x00022800
        /*1340*/ 	.short	0x0100
        /*1342*/ 	.byte	0x08
	.zero		1


	//   ....[1]....
        /*1344*/ 	.word	0x00000260
        /*1348*/ 	.word	0x000000ff
        /*134c*/ 	.word	0x00022820
        /*1350*/ 	.short	0x0100
        /*1352*/ 	.byte	0x08
	.zero		1


	//   ....[2]....
        /*1354*/ 	.word	0x00000350
        /*1358*/ 	.word	0x000000ff
        /*135c*/ 	.word	0x00022830
        /*1360*/ 	.short	0x0100
        /*1362*/ 	.byte	0x08
	.zero		1


	//   ....[3]....
        /*1364*/ 	.word	0x00000360
        /*1368*/ 	.word	0x000000ff
        /*136c*/ 	.word	0x00022840
        /*1370*/ 	.short	0x0100
        /*1372*/ 	.byte	0x08
	.zero		1


	//   ....[4]....
        /*1374*/ 	.word	0x00000370
        /*1378*/ 	.word	0x000000ff
        /*137c*/ 	.word	0x00022838
        /*1380*/ 	.short	0x0100
        /*1382*/ 	.byte	0x08
	.zero		1


	//   ....[5]....
        /*1384*/ 	.word	0x00000380
        /*1388*/ 	.word	0x000000ff
        /*138c*/ 	.word	0x00022848
        /*1390*/ 	.short	0x0100
        /*1392*/ 	.byte	0x08
	.zero		1


	//   ....[6]....
        /*1394*/ 	.word	0x000004b0
        /*1398*/ 	.word	0x000000ff
        /*139c*/ 	.word	0x00022850
        /*13a0*/ 	.short	0x0100
        /*13a2*/ 	.byte	0x08
	.zero		1


	//   ....[7]....
        /*13a4*/ 	.word	0x000004c0
        /*13a8*/ 	.word	0x000000ff
        /*13ac*/ 	.word	0x00022860
        /*13b0*/ 	.short	0x0100
        /*13b2*/ 	.byte	0x08
	.zero		1


	//   ....[8]....
        /*13b4*/ 	.word	0x000004d0
        /*13b8*/ 	.word	0x000000ff
        /*13bc*/ 	.word	0x00022858
        /*13c0*/ 	.short	0x0100
        /*13c2*/ 	.byte	0x08
	.zero		1


	//   ....[9]....
        /*13c4*/ 	.word	0x000004e0
        /*13c8*/ 	.word	0x000000ff
        /*13cc*/ 	.word	0x00022868
        /*13d0*/ 	.short	0x0100
        /*13d2*/ 	.byte	0x08
	.zero		1


	//   ....[10]....
        /*13d4*/ 	.word	0x000005d0
        /*13d8*/ 	.word	0x000000ff
        /*13dc*/ 	.word	0x00022870
        /*13e0*/ 	.short	0x0100
        /*13e2*/ 	.byte	0x06
	.zero		1


	//   ....[11]....
        /*13e4*/ 	.word	0x000005e0
        /*13e8*/ 	.word	0x000000ff
        /*13ec*/ 	.word	0x00022880
        /*13f0*/ 	.short	0x0100
        /*13f2*/ 	.byte	0x06
	.zero		1


	//   ....[12]....
        /*13f4*/ 	.word	0x000005f0
        /*13f8*/ 	.word	0x000000ff
        /*13fc*/ 	.word	0x00022878
        /*1400*/ 	.short	0x0100
        /*1402*/ 	.byte	0x06
	.zero		1


	//   ....[13]....
        /*1404*/ 	.word	0x00000600
        /*1408*/ 	.word	0x000000ff
        /*140c*/ 	.word	0x00022888
        /*1410*/ 	.short	0x0100
        /*1412*/ 	.byte	0x06
	.zero		1


	//   ....[14]....
        /*1414*/ 	.word	0x00000730
        /*1418*/ 	.word	0x000000ff
        /*141c*/ 	.word	0x00022890
        /*1420*/ 	.short	0x0100
        /*1422*/ 	.byte	0x08
	.zero		1


	//   ....[15]....
        /*1424*/ 	.word	0x00000740
        /*1428*/ 	.word	0x000000ff
        /*142c*/ 	.word	0x000228a0
        /*1430*/ 	.short	0x0100
        /*1432*/ 	.byte	0x08
	.zero		1


	//   ....[16]....
        /*1434*/ 	.word	0x00000750
        /*1438*/ 	.word	0x000000ff
        /*143c*/ 	.word	0x00022898
        /*1440*/ 	.short	0x0100
        /*1442*/ 	.byte	0x08
	.zero		1


	//   ....[17]....
        /*1444*/ 	.word	0x00000760
        /*1448*/ 	.word	0x000000ff
        /*144c*/ 	.word	0x000228a8
        /*1450*/ 	.short	0x0100
        /*1452*/ 	.byte	0x08
	.zero		1


	//   ....[18]....
        /*1454*/ 	.word	0x00000890
        /*1458*/ 	.word	0x000000ff
        /*145c*/ 	.word	0x000228b0
        /*1460*/ 	.short	0x0100
        /*1462*/ 	.byte	0x08
	.zero		1


	//   ....[19]....
        /*1464*/ 	.word	0x000008a0
        /*1468*/ 	.word	0x000000ff
        /*146c*/ 	.word	0x000228c0
        /*1470*/ 	.short	0x0100
        /*1472*/ 	.byte	0x08
	.zero		1


	//   ....[20]....
        /*1474*/ 	.word	0x000008b0
        /*1478*/ 	.word	0x000000ff
        /*147c*/ 	.word	0x000228b8
        /*1480*/ 	.short	0x0100
        /*1482*/ 	.byte	0x08
	.zero		1


	//   ....[21]....
        /*1484*/ 	.word	0x000008c0
        /*1488*/ 	.word	0x000000ff
        /*148c*/ 	.word	0x000228c8
        /*1490*/ 	.short	0x0100
        /*1492*/ 	.byte	0x08
	.zero		1


	//   ....[22]....
        /*1494*/ 	.word	0x00003730
        /*1498*/ 	.word	0x00000057
        /*149c*/ 	.word	0x00022890
        /*14a0*/ 	.short	0x010a
        /*14a2*/ 	.byte	0x3f
	.zero		1


	//   ....[23]....
        /*14a4*/ 	.word	0x000049e0
        /*14a8*/ 	.word	0x00000057
        /*14ac*/ 	.word	0x00022890
        /*14b0*/ 	.short	0x010a
        /*14b2*/ 	.byte	0x3f
	.zero		1


	//   ....[24]....
        /*14b4*/ 	.word	0x000059f0
        /*14b8*/ 	.word	0x00000057
        /*14bc*/ 	.word	0x00022890
        /*14c0*/ 	.short	0x010a
        /*14c2*/ 	.byte	0x3f
	.zero		1


	//   ....[25]....
        /*14c4*/ 	.word	0x00005e90
        /*14c8*/ 	.word	0x00000004
        /*14cc*/ 	.word	0x00000000
        /*14d0*/ 	.short	0x0101
        /*14d2*/ 	.byte	0x3f
	.zero		1


	//   ....[26]....
        /*14d4*/ 	.word	0x00005ed0
        /*14d8*/ 	.word	0x00000057
        /*14dc*/ 	.word	0x000228b0
        /*14e0*/ 	.short	0x010a
        /*14e2*/ 	.byte	0x3f
	.zero		1


	//   ....[27]....
        /*14e4*/ 	.word	0x000066f0
        /*14e8*/ 	.word	0x00000057
        /*14ec*/ 	.word	0x00000000
        /*14f0*/ 	.short	0x0101
        /*14f2*/ 	.byte	0x3f
	.zero		1


	//   ....[28]....
        /*14f4*/ 	.word	0x00007180
        /*14f8*/ 	.word	0x00000013
        /*14fc*/ 	.word	0x00022800
        /*1500*/ 	.short	0x010a
        /*1502*/ 	.byte	0x3f
	.zero		1


	//   ....[29]....
        /*1504*/ 	.word	0x000071d0
        /*1508*/ 	.word	0x00000013
        /*150c*/ 	.word	0x00022800
        /*1510*/ 	.short	0x010a
        /*1512*/ 	.byte	0x3f
	.zero		1


	//   ....[30]....
        /*1514*/ 	.word	0x000077f0
        /*1518*/ 	.word	0x00000013
        /*151c*/ 	.word	0x00022800
        /*1520*/ 	.short	0x010a
        /*1522*/ 	.byte	0x3f
	.zero		1


	//   ....[31]....
        /*1524*/ 	.word	0x00008770
        /*1528*/ 	.word	0x00000013
        /*152c*/ 	.word	0x00022800
        /*1530*/ 	.short	0x010a
        /*1532*/ 	.byte	0x3f
	.zero		1


	//   ....[32]....
        /*1534*/ 	.word	0x00009660
        /*1538*/ 	.word	0x00000004
        /*153c*/ 	.word	0x00022830
        /*1540*/ 	.short	0x010a
        /*1542*/ 	.byte	0x3f
	.zero		1


	//   ....[33]....
        /*1544*/ 	.word	0x00009710
        /*1548*/ 	.word	0x00000004
        /*154c*/ 	.word	0x00022830
        /*1550*/ 	.short	0x010a
        /*1552*/ 	.byte	0x3f
	.zero		1


	//   ....[34]....
        /*1554*/ 	.word	0x0000a8b0
        /*1558*/ 	.word	0x0000000a
        /*155c*/ 	.word	0x00000000
        /*1560*/ 	.short	0x0101
        /*1562*/ 	.byte	0x3f
	.zero		1


	//   ....[35]....
        /*1564*/ 	.word	0x0000ada0
        /*1568*/ 	.word	0x00000004
        /*156c*/ 	.word	0x00022850
        /*1570*/ 	.short	0x010a
        /*1572*/ 	.byte	0x3f
	.zero		1


	//   ....[36]....
        /*1574*/ 	.word	0x0000adf0
        /*1578*/ 	.word	0x00000004
        /*157c*/ 	.word	0x00022850
        /*1580*/ 	.short	0x010a
        /*1582*/ 	.byte	0x3f
	.zero		1


	//   ....[37]....
        /*1584*/ 	.word	0x0000b1c0
        /*1588*/ 	.word	0x00000004
        /*158c*/ 	.word	0x00000000
        /*1590*/ 	.short	0x0101
        /*1592*/ 	.byte	0x3f
	.zero		1


	//   ....[38]....
        /*1594*/ 	.word	0x0000b300
        /*1598*/ 	.word	0x00000005
        /*159c*/ 	.word	0x00022830
        /*15a0*/ 	.short	0x010a
        /*15a2*/ 	.byte	0x3f
	.zero		1


	//   ....[39]....
        /*15a4*/ 	.word	0x0000b370
        /*15a8*/ 	.word	0x00000005
        /*15ac*/ 	.word	0x00022830
        /*15b0*/ 	.short	0x010a
        /*15b2*/ 	.byte	0x3f
	.zero		1


	//   ....[40]....
        /*15b4*/ 	.word	0x0000c480
        /*15b8*/ 	.word	0x000000a2
        /*15bc*/ 	.word	0x00000000
        /*15c0*/ 	.short	0x0101
        /*15c2*/ 	.byte	0x3f
	.zero		1


	//   ....[41]....
        /*15c4*/ 	.word	0x0000cd10
        /*15c8*/ 	.word	0x00000005
        /*15cc*/ 	.word	0x00022850
        /*15d0*/ 	.short	0x010a
        /*15d2*/ 	.byte	0x3f
	.zero		1


	//   ....[42]....
        /*15d4*/ 	.word	0x0000cd60
        /*15d8*/ 	.word	0x00000005
        /*15dc*/ 	.word	0x00022850
        /*15e0*/ 	.short	0x010a
        /*15e2*/ 	.byte	0x3f
	.zero		1


	//   ....[43]....
        /*15e4*/ 	.word	0x0000d140
        /*15e8*/ 	.word	0x00000005
        /*15ec*/ 	.word	0x00000000
        /*15f0*/ 	.short	0x0101
        /*15f2*/ 	.byte	0x3f
	.zero		1


	//   ....[44]....
        /*15f4*/ 	.word	0x0000f6b0
        /*15f8*/ 	.word	0x00000003
        /*15fc*/ 	.word	0x00000000
        /*1600*/ 	.short	0x0101
        /*1602*/ 	.byte	0x3f
	.zero		1


	//   ....[45]....
        /*1604*/ 	.word	0x00010210
        /*1608*/ 	.word	0x00000006
        /*160c*/ 	.word	0x00000000
        /*1610*/ 	.short	0x0101
        /*1612*/ 	.byte	0x3f
	.zero		1


	//   ....[46]....
        /*1614*/ 	.word	0x000145e0
        /*1618*/ 	.word	0x00000016
        /*161c*/ 	.word	0x00022820
        /*1620*/ 	.short	0x010a
        /*1622*/ 	.byte	0x3f
	.zero		1


	//   ....[47]....
        /*1624*/ 	.word	0x00014670
        /*1628*/ 	.word	0x00000003
        /*162c*/ 	.word	0x000228a0
        /*1630*/ 	.short	0x010a
        /*1632*/ 	.byte	0x3f
	.zero		1


	//   ....[48]....
        /*1634*/ 	.word	0x000148c0
        /*1638*/ 	.word	0x00000003
        /*163c*/ 	.word	0x000228c0
        /*1640*/ 	.short	0x010a
        /*1642*/ 	.byte	0x3f
	.zero		1


	//   ....[49]....
        /*1644*/ 	.word	0x00014ed0
        /*1648*/ 	.word	0x00000008
        /*164c*/ 	.word	0x000228a0
        /*1650*/ 	.short	0x010a
        /*1652*/ 	.byte	0x3f
	.zero		1


	//   ....[50]....
        /*1654*/ 	.word	0x00015110
        /*1658*/ 	.word	0x00000008
        /*165c*/ 	.word	0x000228c0
        /*1660*/ 	.short	0x010a
        /*1662*/ 	.byte	0x3f
	.zero		1


	//   ....[51]....
        /*1664*/ 	.word	0x00016330
        /*1668*/ 	.word	0x0000001f
        /*166c*/ 	.word	0x00022840
        /*1670*/ 	.short	0x010a
        /*1672*/ 	.byte	0x3f
	.zero		1


	//   ....[52]....
        /*1674*/ 	.word	0x00016940
        /*1678*/ 	.word	0x0000001f
        /*167c*/ 	.word	0x00022830
        /*1680*/ 	.short	0x0107
        /*1682*/ 	.byte	0x3f
	.zero		1


	//   ....[53]....
        /*1684*/ 	.word	0x00016a10
        /*1688*/ 	.word	0x0000001f
        /*168c*/ 	.word	0x00022830
        /*1690*/ 	.short	0x0101
        /*1692*/ 	.byte	0x3f
	.zero		1


	//   ....[54]....
        /*1694*/ 	.word	0x000175e0
        /*1698*/ 	.word	0x00000016
        /*169c*/ 	.word	0x00022800
        /*16a0*/ 	.short	0x0107
        /*16a2*/ 	.byte	0x3f
	.zero		1


	//   ....[55]....
        /*16a4*/ 	.word	0x000176d0
        /*16a8*/ 	.word	0x00000016
        /*16ac*/ 	.word	0x00022800
        /*16b0*/ 	.short	0x0101
        /*16b2*/ 	.byte	0x3f
	.zero		1


	//   ....[56]....
        /*16b4*/ 	.word	0x000176f0
        /*16b8*/ 	.word	0x00000016
        /*16bc*/ 	.word	0x00022820
        /*16c0*/ 	.short	0x010a
        /*16c2*/ 	.byte	0x3f
	.zero		1


	//   ....[57]....
        /*16c4*/ 	.word	0x00017780
        /*16c8*/ 	.word	0x0000001f
        /*16cc*/ 	.word	0x00022860
        /*16d0*/ 	.short	0x010a
        /*16d2*/ 	.byte	0x3f
	.zero		1


	//   ....[58]....
        /*16d4*/ 	.word	0x00017e60
        /*16d8*/ 	.word	0x0000001f
        /*16dc*/ 	.word	0x00022850
        /*16e0*/ 	.short	0x0107
        /*16e2*/ 	.byte	0x3f
	.zero		1


	//   ....[59]....
        /*16e4*/ 	.word	0x00017f30
        /*16e8*/ 	.word	0x0000001f
        /*16ec*/ 	.word	0x00022850
        /*16f0*/ 	.short	0x0101
        /*16f2*/ 	.byte	0x3f
	.zero		1


	//   ....[60]....
        /*16f4*/ 	.word	0x00018270
        /*16f8*/ 	.word	0x00000004
        /*16fc*/ 	.word	0x00022840
        /*1700*/ 	.short	0x010a
        /*1702*/ 	.byte	0x3f
	.zero		1


	//   ....[61]....
        /*1704*/ 	.word	0x00018640
        /*1708*/ 	.word	0x00000004
        /*170c*/ 	.word	0x00022830
        /*1710*/ 	.short	0x0107
        /*1712*/ 	.byte	0x3f
	.zero		1


	//   ....[62]....
        /*1714*/ 	.word	0x00018700
        /*1718*/ 	.word	0x00000004
        /*171c*/ 	.word	0x00022830
        /*1720*/ 	.short	0x0101
        /*1722*/ 	.byte	0x3f
	.zero		1


	//   ....[63]....
        /*1724*/ 	.word	0x00018730
        /*1728*/ 	.word	0x00000004
        /*172c*/ 	.word	0x00022860
        /*1730*/ 	.short	0x010a
        /*1732*/ 	.byte	0x3f
	.zero		1


	//   ....[64]....
        /*1734*/ 	.word	0x00018c40
        /*1738*/ 	.word	0x00000004
        /*173c*/ 	.word	0x00022850
        /*1740*/ 	.short	0x0107
        /*1742*/ 	.byte	0x3f
	.zero		1


	//   ....[65]....
        /*1744*/ 	.word	0x00018d00
        /*1748*/ 	.word	0x00000004
        /*174c*/ 	.word	0x00022850
        /*1750*/ 	.short	0x0101
        /*1752*/ 	.byte	0x3f
	.zero		1


	//   ....[66]....
        /*1754*/ 	.word	0x00019b90
        /*1758*/ 	.word	0x00000005
        /*175c*/ 	.word	0x00022820
        /*1760*/ 	.short	0x010a
        /*1762*/ 	.byte	0x3f
	.zero		1


	//   ....[67]....
        /*1764*/ 	.word	0x00019cf0
        /*1768*/ 	.word	0x00000003
        /*176c*/ 	.word	0x00022840
        /*1770*/ 	.short	0x010a
        /*1772*/ 	.byte	0x3f
	.zero		1


	//   ....[68]....
        /*1774*/ 	.word	0x00019d90
        /*1778*/ 	.word	0x00000005
        /*177c*/ 	.word	0x00022840
        /*1780*/ 	.short	0x010a
        /*1782*/ 	.byte	0x3f
	.zero		1


	//   ....[69]....
        /*1784*/ 	.word	0x00019dd0
        /*1788*/ 	.word	0x00000003
        /*178c*/ 	.word	0x00022860
        /*1790*/ 	.short	0x010a
        /*1792*/ 	.byte	0x3f
	.zero		1


	//   ....[70]....
        /*1794*/ 	.word	0x00019e10
        /*1798*/ 	.word	0x00000005
        /*179c*/ 	.word	0x00022860
        /*17a0*/ 	.short	0x010a
        /*17a2*/ 	.byte	0x3f
	.zero		1


	//   ....[71]....
        /*17a4*/ 	.word	0x00019e70
        /*17a8*/ 	.word	0x00000057
        /*17ac*/ 	.word	0x00022890
        /*17b0*/ 	.short	0x010a
        /*17b2*/ 	.byte	0x3f
	.zero		1


	//   ....[72]....
        /*17b4*/ 	.word	0x0001a100
        /*17b8*/ 	.word	0x00000057
        /*17bc*/ 	.word	0x00022890
        /*17c0*/ 	.short	0x010a
        /*17c2*/ 	.byte	0x3f
	.zero		1


	//   ....[73]....
        /*17c4*/ 	.word	0x0001a3b0
        /*17c8*/ 	.word	0x00000057
        /*17cc*/ 	.word	0x00022890
        /*17d0*/ 	.short	0x010a
        /*17d2*/ 	.byte	0x3f
	.zero		1


	//   ....[74]....
        /*17d4*/ 	.word	0x0001a660
        /*17d8*/ 	.word	0x00000057
        /*17dc*/ 	.word	0x000228b0
        /*17e0*/ 	.short	0x010a
        /*17e2*/ 	.byte	0x3f
	.zero		1


	//   ....[75]....
        /*17e4*/ 	.word	0x0001a910
        /*17e8*/ 	.word	0x00000013
        /*17ec*/ 	.word	0x00022800
        /*17f0*/ 	.short	0x010a
        /*17f2*/ 	.byte	0x3f
	.zero		1


	//   ....[76]....
        /*17f4*/ 	.word	0x0001ab20
        /*17f8*/ 	.word	0x00000013
        /*17fc*/ 	.word	0x00022800
        /*1800*/ 	.short	0x010a
        /*1802*/ 	.byte	0x3f
	.zero		1


	//   ....[77]....
        /*1804*/ 	.word	0x0001ab70
        /*1808*/ 	.word	0x00000004
        /*180c*/ 	.word	0x00022830
        /*1810*/ 	.short	0x010a
        /*1812*/ 	.byte	0x3f
	.zero		1


	//   ....[78]....
        /*1814*/ 	.word	0x0001abc0
        /*1818*/ 	.word	0x00000004
        /*181c*/ 	.word	0x00022850
        /*1820*/ 	.short	0x010a
        /*1822*/ 	.byte	0x3f
	.zero		1


	//   ....[79]....
        /*1824*/ 	.word	0x0001ac10
        /*1828*/ 	.word	0x00000005
        /*182c*/ 	.word	0x00022830
        /*1830*/ 	.short	0x010a
        /*1832*/ 	.byte	0x3f
	.zero		1


	//   ....[80]....
        /*1834*/ 	.word	0x0001ac60
        /*1838*/ 	.word	0x00000005
        /*183c*/ 	.word	0x00022850
        /*1840*/ 	.short	0x010a
        /*1842*/ 	.byte	0x3f
	.zero		1


	//   ....[81]....
        /*1844*/ 	.word	0x0001b870
        /*1848*/ 	.word	0x00000016
        /*184c*/ 	.word	0x00022820
        /*1850*/ 	.short	0x010a
        /*1852*/ 	.byte	0x3f
	.zero		1


	//   ....[82]....
        /*1854*/ 	.word	0x0001b8c0
        /*1858*/ 	.word	0x00000003
        /*185c*/ 	.word	0x000228a0
        /*1860*/ 	.short	0x010a
        /*1862*/ 	.byte	0x3f
	.zero		1


	//   ....[83]....
        /*1864*/ 	.word	0x0001b910
        /*1868*/ 	.word	0x00000003
        /*186c*/ 	.word	0x000228c0
        /*1870*/ 	.short	0x010a
        /*1872*/ 	.byte	0x3f
	.zero		1


	//   ....[84]....
        /*1874*/ 	.word	0x0001b960
        /*1878*/ 	.word	0x00000008
        /*187c*/ 	.word	0x000228a0
        /*1880*/ 	.short	0x010a
        /*1882*/ 	.byte	0x3f
	.zero		1


	//   ....[85]....
        /*1884*/ 	.word	0x0001b9b0
        /*1888*/ 	.word	0x00000008
        /*188c*/ 	.word	0x000228c0
        /*1890*/ 	.short	0x010a
        /*1892*/ 	.byte	0x3f
	.zero		1


	//   ....[86]....
        /*1894*/ 	.word	0x0001bad0
        /*1898*/ 	.word	0x0000001f
        /*189c*/ 	.word	0x00022840
        /*18a0*/ 	.short	0x010a
        /*18a2*/ 	.byte	0x3f
	.zero		1


	//   ....[87]....
        /*18a4*/ 	.word	0x0001cdb0
        /*18a8*/ 	.word	0x00000016
        /*18ac*/ 	.word	0x00022820
        /*18b0*/ 	.short	0x010a
        /*18b2*/ 	.byte	0x3f
	.zero		1


	//   ....[88]....
        /*18b4*/ 	.word	0x0001ce00
        /*18b8*/ 	.word	0x0000001f
        /*18bc*/ 	.word	0x00022860
        /*18c0*/ 	.short	0x010a
        /*18c2*/ 	.byte	0x3f
	.zero		1


	//   ....[89]....
        /*18c4*/ 	.word	0x0001d770
        /*18c8*/ 	.word	0x00000004
        /*18cc*/ 	.word	0x00022840
        /*18d0*/ 	.short	0x010a
        /*18d2*/ 	.byte	0x3f
	.zero		1


	//   ....[90]....
        /*18d4*/ 	.word	0x0001de50
        /*18d8*/ 	.word	0x00000004
        /*18dc*/ 	.word	0x00022860
        /*18e0*/ 	.short	0x010a
        /*18e2*/ 	.byte	0x3f
	.zero		1


	//   ....[91]....
        /*18e4*/ 	.word	0x0001efa0
        /*18e8*/ 	.word	0x00000005
        /*18ec*/ 	.word	0x00022820
        /*18f0*/ 	.short	0x010a
        /*18f2*/ 	.byte	0x3f
	.zero		1


	//   ....[92]....
        /*18f4*/ 	.word	0x0001f140
        /*18f8*/ 	.word	0x00000003
        /*18fc*/ 	.word	0x00022840
        /*1900*/ 	.short	0x010a
        /*1902*/ 	.byte	0x3f
	.zero		1


	//   ....[93]....
        /*1904*/ 	.word	0x0001f190
        /*1908*/ 	.word	0x00000005
        /*190c*/ 	.word	0x00022840
        /*1910*/ 	.short	0x010a
        /*1912*/ 	.byte	0x3f
	.zero		1


	//   ....[94]....
        /*1914*/ 	.word	0x0001f1e0
        /*1918*/ 	.word	0x00000003
        /*191c*/ 	.word	0x00022860
        /*1920*/ 	.short	0x010a
        /*1922*/ 	.byte	0x3f
	.zero		1


	//----- nvinfo : EIATTR_NUM_MBARRIERS
	.align		4
.L_1198:
        /*1924*/ 	.byte	0x03, 0x38
        /*1926*/ 	.short	0x0016


	//----- nvinfo : EIATTR_EXIT_INSTR_OFFSETS
	.align		4
        /*1928*/ 	.byte	0x04, 0x1c
        /*192a*/ 	.short	(.L_1200 - .L_1199)


	//   ....[0]....
.L_1199:
        /*192c*/ 	.word	0x00019e60


	//----- nvinfo : EIATTR_MAX_THREADS
	.align		4
.L_1200:
        /*1930*/ 	.byte	0x04, 0x05
        /*1932*/ 	.short	(.L_1202 - .L_1201)
.L_1201:
        /*1934*/ 	.word	0x00000180
        /*1938*/ 	.word	0x00000001
        /*193c*/ 	.word	0x00000001


	//----- nvinfo : EIATTR_CRS_STACK_SIZE
	.align		4
.L_1202:
        /*1940*/ 	.byte	0x04, 0x1e
        /*1942*/ 	.short	(.L_1204 - .L_1203)
.L_1203:
        /*1944*/ 	.word	0x00000000


	//----- nvinfo : EIATTR_CBANK_PARAM_SIZE
	.align		4
.L_1204:
        /*1948*/ 	.byte	0x03, 0x19
        /*194a*/ 	.short	0x0af0


	//----- nvinfo : EIATTR_PARAM_CBANK
	.align		4
        /*194c*/ 	.byte	0x04, 0x0a
        /*194e*/ 	.short	(.L_1206 - .L_1205)
	.align		4
.L_1205:
        /*1950*/ 	.word	index@(.nv.constant0._ZN7cutlass13device_kernelIN5flash11enable_sm90INS1_16FlashAttnFwdSm90INS1_25CollectiveMainloopFwdSm90ILi2EN4cute5tupleIJNS5_1CILi1EEES8_S8_EEENS6_IJNS7_ILi128EEENS7_ILi96EEENS7_ILi64EEEEEELi256ENS_6half_tEfNS_4arch4Sm90ELb0ELb0ELb0ELb1ELb1ELb1ELb0ELb1ELb0ELb1ELb1ELb0EEENS1_21CollectiveEpilogueFwdINS6_IJSA_NS7_ILi256EEESB_EEES9_SE_SG_Li256ELb1ELb1ELb1ELb0EEENS1_36VarlenDynamicPersistentTileSchedulerILi128ELi96ELi256ELi128ELb1ELb1ELb1ELb0ELb1ELb1EEEEEEEEEvNT_6ParamsE)
        /*1954*/ 	.short	0x0210
        /*1956*/ 	.short	0x0af0


	//----- nvinfo : EIATTR_SW_WAR
	.align		4
.L_1206:
        /*1958*/ 	.byte	0x04, 0x36
        /*195a*/ 	.short	(.L_1208 - .L_1207)
.L_1207:
        /*195c*/ 	.word	0x00000008
.L_1208:


//--------------------- .nv.info._ZN7cutlass13device_kernelIN5flash11enable_sm90INS1_16FlashAttnFwdSm90INS1_25CollectiveMainloopFwdSm90ILi2EN4cute5tupleIJNS5_1CILi1EEES8_S8_EEENS6_IJNS7_ILi128EEENS7_ILi96EEENS7_ILi64EEEEEELi256ENS_6half_tEfNS_4arch4Sm90ELb0ELb0ELb0ELb1ELb1ELb0ELb1ELb1ELb0ELb1ELb1ELb0EEENS1_21CollectiveEpilogueFwdINS6_IJSA_NS7_ILi256EEESB_EEES9_SE_SG_Li256ELb1ELb1ELb1ELb0EEENS1_36VarlenDynamicPersistentTileSchedulerILi128ELi96ELi256ELi128ELb1ELb1ELb1ELb0ELb1ELb1EEEEEEEEEvNT_6ParamsE --------------------------
	.section	.nv.info._ZN7cutlass13device_kernelIN5flash11enable_sm90INS1_16FlashAttnFwdSm90INS1_25CollectiveMainloopFwdSm90ILi2EN4cute5tupleIJNS5_1CILi1EEES8_S8_EEENS6_IJNS7_ILi128EEENS7_ILi96EEENS7_ILi64EEEEEELi256ENS_6half_tEfNS_4arch4Sm90ELb0ELb0ELb0ELb1ELb1ELb0ELb1ELb1ELb0ELb1ELb1ELb0EEENS1_21CollectiveEpilogueFwdINS6_IJSA_NS7_ILi256EEESB_EEES9_SE_SG_Li256ELb1ELb1ELb1ELb0EEENS1_36VarlenDynamicPersistentTileSchedulerILi128ELi96ELi256ELi128ELb1ELb1ELb1ELb0ELb1ELb1EEEEEEEEEvNT_6ParamsE,"",@"SHT_CUDA_INFO"
	.sectionflags	@""
	.align	4


	//----- nvinfo : EIATTR_CUDA_API_VERSION
	.align		4
        /*0000*/ 	.byte	0x04, 0x37
        /*0002*/ 	.short	(.L_1210 - .L_1209)
.L_1209:
        /*0004*/ 	.word	0x00000082


	//----- nvinfo : EIATTR_KPARAM_INFO
	.align		4
.L_1210:
        /*0008*/ 	.byte	0x04, 0x17
        /*000a*/ 	.short	(.L_1212 - .L_1211)
.L_1211:
        /*000c*/ 	.word	0x00000000
        /*0010*/ 	.short	0x0000
        /*0012*/ 	.short	0x0070
        /*0014*/ 	.byte	0x00, 0xf0, 0x01, 0x2e


	//----- nvinfo : EIATTR_SPARSE_MMA_MASK
	.align		4
.L_1212:
        /*0018*/ 	.byte	0x03, 0x50
        /*001a*/ 	.short	0x0000


	//----- nvinfo : EIATTR_MAXREG_COUNT
	.align		4
        /*001c*/ 	.byte	0x03, 0x1b
        /*001e*/ 	.short	0x00a8


	//----- nvinfo : EIATTR_NUM_BARRIERS
	.align		4
        /*0020*/ 	.byte	0x02, 0x4c
        /*0022*/ 	.byte	0x10
	.zero		1


	//----- nvinfo : EIATTR_EXTERNS
	.align		4
        /*0024*/ 	.byte	0x04, 0x0f
        /*0026*/ 	.short	(.L_1214 - .L_1213)


	//   ....[0]....
	.align		4
.L_1213:
        /*0028*/ 	.word	index@(__assertfail)


	//----- nvinfo : EIATTR_ANNOTATIONS
	.align		4
.L_1214:
        /*002c*/ 	.byte	0x04, 0x55
        /*002e*/ 	.short	(.L_1216 - .L_1215)


	//   ....[0]....
.L_1215:
        /* <DEDUP_REMOVED lines=27> */


	//----- nvinfo : EIATTR_MERCURY_ISA_VERSION
	.align		4
.L_1216:
        /*01d0*/ 	.byte	0x03, 0x5f
        /*01d2*/ 	.short	0x0101


	//----- nvinfo : EIATTR_UNUSED_LOAD_BYTE_OFFSET
	.align		4
        /*01d4*/ 	.byte	0x04, 0x44
        /*01d6*/ 	.short	(.L_1218 - .L_1217)


	//   ....[0]....
.L_1217:
        /*01d8*/ 	.word	0x000009a0
        /*01dc*/ 	.word	0x0000fff0


	//   ....[1]....
        /*01e0*/ 	.word	0x00007000
        /*01e4*/ 	.word	0x0000fff0


	//----- nvinfo : EIATTR_INT_WARP_WIDE_INSTR_OFFSETS
	.align		4
.L_1218:
        /*01e8*/ 	.byte	0x04, 0x31
        /*01ea*/ 	.short	(.L_1220 - .L_1219)


	//   ....[0]....
.L_1219:
        /*01ec*/ 	.word	0x000000c0


	//   ....[1]....
        /*01f0*/ 	.word	0x000000d0


	//   ....[2]....
        /*01f4*/ 	.word	0x000000e0


	//   ....[3]....
        /*01f8*/ 	.word	0x00000180


	//   ....[4]....
        /*01fc*/ 	.word	0x0000cd30


	//   ....[5]....
        /*0200*/ 	.word	0x0000cdc0


	//   ....[6]....
        /*0204*/ 	.word	0x00010c50


	//   ....[7]....
        /*0208*/ 	.word	0x00010ce0


	//----- nvinfo : EIATTR_COOP_GROUP_MASK_REGIDS
	.align		4
.L_1220:
        /*020c*/ 	.byte	0x04, 0x29
        /*020e*/ 	.short	(.L_1222 - .L_1221)


	//   ....[0]....
.L_1221:
        /*0210*/ 	.word	0xffffffff


	//   ....[1]....
        /*0214*/ 	.word	0xffffffff


	//   ....[2]....
        /*0218*/ 	.word	0xffffffff


	//   ....[3]....
        /*021c*/ 	.word	0xffffffff


	//   ....[4]....
        /*0220*/ 	.word	0xffffffff


	//   ....[5]....
        /*0224*/ 	.word	0xffffffff


	//   ....[6]....
        /*0228*/ 	.word	0xffffffff


	//   ....[7]....
        /*022c*/ 	.word	0xffffffff


	//   ....[8]....
        /*0230*/ 	.word	0xffffffff


	//   ....[9]....
        /*0234*/ 	.word	0xffffffff


	//   ....[10]....
        /*0238*/ 	.word	0xffffffff


	//   ....[11]....
        /*023c*/ 	.word	0xffffffff


	//   ....[12]....
        /*0240*/ 	.word	0xffffffff


	//   ....[13]....
        /*0244*/ 	.word	0xffffffff


	//   ....[14]....
        /*0248*/ 	.word	0xffffffff


	//   ....[15]....
        /*024c*/ 	.word	0xffffffff


	//   ....[16]....
        /*0250*/ 	.word	0xffffffff


	//   ....[17]....
        /*0254*/ 	.word	0xffffffff


	//   ....[18]....
        /*0258*/ 	.word	0xffffffff


	//   ....[19]....
        /*025c*/ 	.word	0xffffffff


	//   ....[20]....
        /*0260*/ 	.word	0xffffffff


	//   ....[21]....
        /*0264*/ 	.word	0xffffffff


	//   ....[22]....
        /*0268*/ 	.word	0xffffffff


	//   ....[23]....
        /*026c*/ 	.word	0xffffffff


	//   ....[24]....
        /*0270*/ 	.word	0xffffffff


	//   ....[25]....
        /*0274*/ 	.word	0xffffffff


	//   ....[26]....
        /*0278*/ 	.word	0xffffffff


	//   ....[27]....
        /*027c*/ 	.word	0xffffffff


	//   ....[28]....
        /*0280*/ 	.word	0xffffffff


	//   ....[29]....
        /*0284*/ 	.word	0xffffffff


	//   ....[30]....
        /*0288*/ 	.word	0xffffffff


	//   ....[31]....
        /*028c*/ 	.word	0xffffffff


	//   ....[32]....
        /*0290*/ 	.word	0xffffffff


	//   ....[33]....
        /*0294*/ 	.word	0xffffffff


	//   ....[34]....
        /*0298*/ 	.word	0xffffffff


	//   ....[35]....
        /*029c*/ 	.word	0xffffffff


	//   ....[36]....
        /*02a0*/ 	.word	0xffffffff


	//   ....[37]....
        /*02a4*/ 	.word	0xffffffff


	//   ....[38]....
        /*02a8*/ 	.word	0xffffffff


	//   ....[39]....
        /*02ac*/ 	.word	0xffffffff


	//   ....[40]....
        /*02b0*/ 	.word	0xffffffff


	//   ....[41]....
        /*02b4*/ 	.word	0xffffffff


	//   ....[42]....
        /*02b8*/ 	.word	0xffffffff


	//   ....[43]....
        /*02bc*/ 	.word	0xffffffff


	//   ....[44]....
        /*02c0*/ 	.word	0xffffffff


	//   ....[45]....
        /*02c4*/ 	.word	0xffffffff


	//   ....[46]....
        /*02c8*/ 	.word	0xffffffff


	//   ....[47]....
        /*02cc*/ 	.word	0xffffffff


	//   ....[48]....
        /*02d0*/ 	.word	0xffffffff


	//   ....[49]....
        /*02d4*/ 	.word	0xffffffff


	//   ....[50]....
        /*02d8*/ 	.word	0xffffffff


	//   ....[51]....
        /*02dc*/ 	.word	0xffffffff


	//   ....[52]....
        /*02e0*/ 	.word	0xffffffff


	//   ....[53]....
        /*02e4*/ 	.word	0xffffffff


	//   ....[54]....
        /*02e8*/ 	.word	0xffffffff


	//   ....[55]....
        /*02ec*/ 	.word	0xffffffff


	//   ....[56]....
        /*02f0*/ 	.word	0xffffffff


	//   ....[57]....
        /*02f4*/ 	.word	0xffffffff


	//   ....[58]....
        /*02f8*/ 	.word	0xffffffff


	//   ....[59]....
        /*02fc*/ 	.word	0xffffffff


	//   ....[60]....
        /*0300*/ 	.word	0xffffffff


	//   ....[61]....
        /*0304*/ 	.word	0xffffffff


	//   ....[62]....
        /*0308*/ 	.word	0xffffffff


	//   ....[63]....
        /*030c*/ 	.word	0xffffffff


	//   ....[64]....
        /*0310*/ 	.word	0xffffffff


	//   ....[65]....
        /*0314*/ 	.word	0xffffffff


	//   ....[66]....
        /*0318*/ 	.word	0xffffffff


	//   ....[67]....
        /*031c*/ 	.word	0xffffffff


	//   ....[68]....
        /*0320*/ 	.word	0xffffffff


	//   ....[69]....
        /*0324*/ 	.word	0xffffffff


	//   ....[70]....
        /*0328*/ 	.word	0xffffffff


	//   ....[71]....
        /*032c*/ 	.word	0xffffffff


	//   ....[72]....
        /*0330*/ 	.word	0xffffffff


	//   ....[73]....
        /*0334*/ 	.word	0xffffffff


	//   ....[74]....
        /*0338*/ 	.word	0xffffffff


	//   ....[75]....
        /*033c*/ 	.word	0xffffffff


	//   ....[76]....
        /*0340*/ 	.word	0xffffffff


	//   ....[77]....
        /*0344*/ 	.word	0xffffffff


	//   ....[78]....
        /*0348*/ 	.word	0xffffffff


	//   ....[79]....
        /*034c*/ 	.word	0xffffffff


	//   ....[80]....
        /*0350*/ 	.word	0xffffffff


	//   ....[81]....
        /*0354*/ 	.word	0xffffffff


	//   ....[82]....
        /*0358*/ 	.word	0xffffffff


	//   ....[83]....
        /*035c*/ 	.word	0xffffffff


	//   ....[84]....
        /*0360*/ 	.word	0xffffffff


	//   ....[85]....
        /*0364*/ 	.word	0xffffffff


	//   ....[86]....
        /*0368*/ 	.word	0xffffffff


	//   ....[87]....
        /*036c*/ 	.word	0xffffffff


	//   ....[88]....
        /*0370*/ 	.word	0xffffffff


	//   ....[89]....
        /*0374*/ 	.word	0xffffffff


	//   ....[90]....
        /*0378*/ 	.word	0xffffffff


	//   ....[91]....
        /*037c*/ 	.word	0xffffffff


	//   ....[92]....
        /*0380*/ 	.word	0xffffffff


	//   ....[93]....
        /*0384*/ 	.word	0xffffffff


	//   ....[94]....
        /*0388*/ 	.word	0xffffffff


	//   ....[95]....
        /*038c*/ 	.word	0xffffffff


	//   ....[96]....
        /*0390*/ 	.word	0xffffffff


	//   ....[97]....
        /*0394*/ 	.word	0xffffffff


	//   ....[98]....
        /*0398*/ 	.word	0xffffffff


	//   ....[99]....
        /*039c*/ 	.word	0xffffffff


	//   ....[100]....
        /*03a0*/ 	.word	0xffffffff


	//   ....[101]....
        /*03a4*/ 	.word	0xffffffff


	//   ....[102]....
        /*03a8*/ 	.word	0xffffffff


	//   ....[103]....
        /*03ac*/ 	.word	0xffffffff


	//   ....[104]....
        /*03b0*/ 	.word	0xffffffff


	//   ....[105]....
        /*03b4*/ 	.word	0xffffffff


	//   ....[106]....
        /*03b8*/ 	.word	0xffffffff


	//   ....[107]....
        /*03bc*/ 	.word	0xffffffff


	//   ....[108]....
        /*03c0*/ 	.word	0xffffffff


	//   ....[109]....
        /*03c4*/ 	.word	0xffffffff


	//   ....[110]....
        /*03c8*/ 	.word	0xffffffff


	//   ....[111]....
        /*03cc*/ 	.word	0xffffffff


	//   ....[112]....
        /*03d0*/ 	.word	0xffffffff


	//   ....[113]....
        /*03d4*/ 	.word	0xffffffff


	//   ....[114]....
        /*03d8*/ 	.word	0xffffffff


	//   ....[115]....
        /*03dc*/ 	.word	0xffffffff


	//   ....[116]....
        /*03e0*/ 	.word	0xffffffff


	//   ....[117]....
        /*03e4*/ 	.word	0xffffffff


	//   ....[118]....
        /*03e8*/ 	.word	0xffffffff


	//   ....[119]....
        /*03ec*/ 	.word	0xffffffff


	//   ....[120]....
        /*03f0*/ 	.word	0xffffffff


	//   ....[121]....
        /*03f4*/ 	.word	0xffffffff


	//   ....[122]....
        /*03f8*/ 	.word	0xffffffff


	//   ....[123]....
        /*03fc*/ 	.word	0xffffffff


	//   ....[124]....
        /*0400*/ 	.word	0xffffffff


	//   ....[125]....
        /*0404*/ 	.word	0xffffffff


	//   ....[126]....
        /*0408*/ 	.word	0xffffffff


	//   ....[127]....
        /*040c*/ 	.word	0xffffffff


	//   ....[128]....
        /*0410*/ 	.word	0xffffffff


	//   ....[129]....
        /*0414*/ 	.word	0xffffffff


	//   ....[130]....
        /*0418*/ 	.word	0xffffffff


	//   ....[131]....
        /*041c*/ 	.word	0xffffffff


	//   ....[132]....
        /*0420*/ 	.word	0xffffffff


	//   ....[133]....
        /*0424*/ 	.word	0xffffffff


	//   ....[134]....
        /*0428*/ 	.word	0xffffffff


	//   ....[135]....
        /*042c*/ 	.word	0xffffffff


	//   ....[136]....
        /*0430*/ 	.word	0xffffffff


	//   ....[137]....
        /*0434*/ 	.word	0xffffffff


	//   ....[138]....
        /*0438*/ 	.word	0xffffffff


	//   ....[139]....
        /*043c*/ 	.word	0xffffffff


	//   ....[140]....
        /*0440*/ 	.word	0xffffffff


	//   ....[141]....
        /*0444*/ 	.word	0xffffffff


	//   ....[142]....
        /*0448*/ 	.word	0xffffffff


	//   ....[143]....
        /*044c*/ 	.word	0xffffffff


	//   ....[144]....
        /*0450*/ 	.word	0xffffffff


	//   ....[145]....
        /*0454*/ 	.word	0xffffffff


	//   ....[146]....
        /*0458*/ 	.word	0xffffffff


	//   ....[147]....
        /*045c*/ 	.word	0xffffffff


	//   ....[148]....
        /*0460*/ 	.word	0xffffffff


	//   ....[149]....
        /*0464*/ 	.word	0xffffffff


	//   ....[150]....
        /*0468*/ 	.word	0xffffffff


	//   ....[151]....
        /*046c*/ 	.word	0xffffffff


	//   ....[152]....
        /*0470*/ 	.word	0xffffffff


	//   ....[153]....
        /*0474*/ 	.word	0xffffffff


	//   ....[154]....
        /*0478*/ 	.word	0xffffffff


	//   ....[155]....
        /*047c*/ 	.word	0xffffffff


	//   ....[156]....
        /*0480*/ 	.word	0xffffffff


	//   ....[157]....
        /*0484*/ 	.word	0xffffffff


	//   ....[158]....
        /*0488*/ 	.word	0xffffffff


	//   ....[159]....
        /*048c*/ 	.word	0x0500000f


	//   ....[160]....
        /*0490*/ 	.word	0x0500000f


	//   ....[161]....
        /*0494*/ 	.word	0x0500000f


	//   ....[162]....
        /*0498*/ 	.word	0x0500000f


	//   ....[163]....
        /*049c*/ 	.word	0x0500000f


	//   ....[164]....
        /*04a0*/ 	.word	0x0500000f


	//   ....[165]....
        /*04a4*/ 	.word	0x0500000f


	//   ....[166]....
        /*04a8*/ 	.word	0x0500000f


	//   ....[167]....
        /*04ac*/ 	.word	0x0500000f


	//   ....[168]....
        /*04b0*/ 	.word	0x0500000f


	//   ....[169]....
        /*04b4*/ 	.word	0x0500000f


	//   ....[170]....
        /*04b8*/ 	.word	0x0500000f


	//   ....[171]....
        /*04bc*/ 	.word	0x0500000f


	//   ....[172]....
        /*04c0*/ 	.word	0x0500000f


	//   ....[173]....
        /*04c4*/ 	.word	0x0500000f


	//   ....[174]....
        /*04c8*/ 	.word	0x0500000f


	//   ....[175]....
        /*04cc*/ 	.word	0x0500000f


	//   ....[176]....
        /*04d0*/ 	.word	0x0500000f


	//   ....[177]....
        /*04d4*/ 	.word	0x0500000f


	//   ....[178]....
        /*04d8*/ 	.word	0x0500000f


	//   ....[179]....
        /*04dc*/ 	.word	0x0500000f


	//   ....[180]....
        /*04e0*/ 	.word	0x0500000f


	//   ....[181]....
        /*04e4*/ 	.word	0x0500000f


	//   ....[182]....
        /*04e8*/ 	.word	0x0500000f


	//   ....[183]....
        /*04ec*/ 	.word	0x0500000f


	//   ....[184]....
        /*04f0*/ 	.word	0x0500000f


	//   ....[185]....
        /*04f4*/ 	.word	0x0500000f


	//   ....[186]....
        /*04f8*/ 	.word	0x0500000f


	//   ....[187]....
        /*04fc*/ 	.word	0x0500000f


	//   ....[188]....
        /*0500*/ 	.word	0x0500000f


	//   ....[189]....
        /*0504*/ 	.word	0x0500000f


	//   ....[190]....
        /*0508*/ 	.word	0x0500000f


	//   ....[191]....
        /*050c*/ 	.word	0x0500000f


	//   ....[192]....
        /*0510*/ 	.word	0x0500000f


	//   ....[193]....
        /*0514*/ 	.word	0x0500000f


	//   ....[194]....
        /*0518*/ 	.word	0x0500000f


	//   ....[195]....
        /*051c*/ 	.word	0x0500000f


	//   ....[196]....
        /*0520*/ 	.word	0x0500000f


	//   ....[197]....
        /*0524*/ 	.word	0x0500000f


	//   ....[198]....
        /*0528*/ 	.word	0x0500000f


	//   ....[199]....
        /*052c*/ 	.word	0x0500000f


	//   ....[200]....
        /*0530*/ 	.word	0x0500000f


	//   ....[201]....
        /*0534*/ 	.word	0x0500000f


	//   ....[202]....
        /*0538*/ 	.word	0x0500000f


	//   ....[203]....
        /*053c*/ 	.word	0x0500000f


	//   ....[204]....
        /*0540*/ 	.word	0x0500000f


	//   ....[205]....
        /*0544*/ 	.word	0x0500000f


	//   ....[206]....
        /*0548*/ 	.word	0x0500000f


	//   ....[207]....
        /*054c*/ 	.word	0x0500000f


	//   ....[208]....
        /*0550*/ 	.word	0x0500000f


	//   ....[209]....
        /*0554*/ 	.word	0x0500000f


	//   ....[210]....
        /*0558*/ 	.word	0x0500000f


	//   ....[211]....
        /*055c*/ 	.word	0x0500000f


	//   ....[212]....
        /*0560*/ 	.word	0x0500000f


	//   ....[213]....
        /*0564*/ 	.word	0x0500000f


	//   ....[214]....
        /*0568*/ 	.word	0x0500000f


	//   ....[215]....
        /*056c*/ 	.word	0x0500000f


	//   ....[216]....
        /*0570*/ 	.word	0x0500000f


	//   ....[217]....
        /*0574*/ 	.word	0x0500000f


	//   ....[218]....
        /*0578*/ 	.word	0x0500000f


	//   ....[219]....
        /*057c*/ 	.word	0x0500000f


	//   ....[220]....
        /*0580*/ 	.word	0x0500000f


	//   ....[221]....
        /*0584*/ 	.word	0x0500000f


	//   ....[222]....
        /*0588*/ 	.word	0x0500000f


	//   ....[223]....
        /*058c*/ 	.word	0x0500000f


	//   ....[224]....
        /*0590*/ 	.word	0x0500000f


	//   ....[225]....
        /*0594*/ 	.word	0x0500000f


	//   ....[226]....
        /*0598*/ 	.word	0x0500000f


	//   ....[227]....
        /*059c*/ 	.word	0x0500000f


	//   ....[228]....
        /*05a0*/ 	.word	0x0500000f


	//   ....[229]....
        /*05a4*/ 	.word	0x0500000f


	//   ....[230]....
        /*05a8*/ 	.word	0x0500000f


	//   ....[231]....
        /*05ac*/ 	.word	0x0500000f


	//   ....[232]....
        /*05b0*/ 	.word	0x0500000f


	//   ....[233]....
        /*05b4*/ 	.word	0x0500000f


	//   ....[234]....
        /*05b8*/ 	.word	0x0500000f


	//   ....[235]....
        /*05bc*/ 	.word	0x0500000f


	//   ....[236]....
        /*05c0*/ 	.word	0x0500000f


	//   ....[237]....
        /*05c4*/ 	.word	0x0500000f


	//   ....[238]....
        /*05c8*/ 	.word	0x0500000f


	//   ....[239]....
        /*05cc*/ 	.word	0x0500000f


	//   ....[240]....
        /*05d0*/ 	.word	0x0500000f


	//   ....[241]....
        /*05d4*/ 	.word	0x0500000f


	//   ....[242]....
        /*05d8*/ 	.word	0x0500000f


	//   ....[243]....
        /*05dc*/ 	.word	0x0500000f


	//   ....[244]....
        /*05e0*/ 	.word	0x0500000f


	//   ....[245]....
        /*05e4*/ 	.word	0x0500000f


	//   ....[246]....
        /*05e8*/ 	.word	0x0500000f


	//   ....[247]....
        /*05ec*/ 	.word	0x0500000f


	//   ....[248]....
        /*05f0*/ 	.word	0x0500000f


	//   ....[249]....
        /*05f4*/ 	.word	0x0500000f


	//   ....[250]....
        /*05f8*/ 	.word	0x0500000f


	//   ....[251]....
        /*05fc*/ 	.word	0x0500000f


	//   ....[252]....
        /*0600*/ 	.word	0x0500000f


	//   ....[253]....
        /*0604*/ 	.word	0x0500000f


	//   ....[254]....
        /*0608*/ 	.word	0x0500000f


	//   ....[255]....
        /*060c*/ 	.word	0x0500000f


	//   ....[0]....
        /*0610*/ 	.word	0x0500000f


	//   ....[1]....
        /*0614*/ 	.word	0x0500000f


	//   ....[2]....
        /*0618*/ 	.word	0x0500000f


	//----- nvinfo : EIATTR_COOP_GROUP_INSTR_OFFSETS
	.align		4
.L_1222:
        /*061c*/ 	.byte	0x04, 0x28
        /*061e*/ 	.short	(.L_1224 - .L_1223)


	//   ....[0]....
.L_1223:
        /*0620*/ 	.word	0x00000080


	//   ....[1]....
        /*0624*/ 	.word	0x00000090


	//   ....[2]....
        /*0628*/ 	.word	0x000002f0


	//   ....[3]....
        /*062c*/ 	.word	0x00000450


	//   ....[4]....
        /*0630*/ 	.word	0x00000570


	//   ....[5]....
        /*0634*/ 	.word	0x000006d0


	//   ....[6]....
        /*0638*/ 	.word	0x00001b40


	//   ....[7]....
        /*063c*/ 	.word	0x000032e0


	//   ....[8]....
        /*0640*/ 	.word	0x000033c0


	//   ....[9]....
        /*0644*/ 	.word	0x00003440


	//   ....[10]....
        /*0648*/ 	.word	0x00003580


	//   ....[11]....
        /*064c*/ 	.word	0x00004db0


	//   ....[12]....
        /*0650*/ 	.word	0x00004dd0


	//   ....[13]....
        /*0654*/ 	.word	0x00005610


	//   ....[14]....
        /*0658*/ 	.word	0x00005670


	//   ....[15]....
        /*065c*/ 	.word	0x000065b0


	//   ....[16]....
        /*0660*/ 	.word	0x000065c0


	//   ....[17]....
        /*0664*/ 	.word	0x000065f0


	//   ....[18]....
        /*0668*/ 	.word	0x00006610


	//   ....[19]....
        /*066c*/ 	.word	0x00008110


	//   ....[20]....
        /*0670*/ 	.word	0x00008120


	//   ....[21]....
        /*0674*/ 	.word	0x00008130


	//   ....[22]....
        /*0678*/ 	.word	0x00008150


	//   ....[23]....
        /*067c*/ 	.word	0x00008c20


	//   ....[24]....
        /*0680*/ 	.word	0x00008c40


	//   ....[25]....
        /*0684*/ 	.word	0x00008de0


	//   ....[26]....
        /*0688*/ 	.word	0x00008e00


	//   ....[27]....
        /*068c*/ 	.word	0x00008f40


	//   ....[28]....
        /*0690*/ 	.word	0x00008f60


	//   ....[29]....
        /*0694*/ 	.word	0x000090b0


	//   ....[30]....
        /*0698*/ 	.word	0x000090d0


	//   ....[31]....
        /*069c*/ 	.word	0x00009630


	//   ....[32]....
        /*06a0*/ 	.word	0x00009670


	//   ....[33]....
        /*06a4*/ 	.word	0x0000a040


	//   ....[34]....
        /*06a8*/ 	.word	0x0000a050


	//   ....[35]....
        /*06ac*/ 	.word	0x0000b240


	//   ....[36]....
        /*06b0*/ 	.word	0x0000b270


	//   ....[37]....
        /*06b4*/ 	.word	0x0000b3e0


	//   ....[38]....
        /*06b8*/ 	.word	0x0000b400


	//   ....[39]....
        /*06bc*/ 	.word	0x0000b540


	//   ....[40]....
        /*06c0*/ 	.word	0x0000b560


	//   ....[41]....
        /*06c4*/ 	.word	0x0000b6b0


	//   ....[42]....
        /*06c8*/ 	.word	0x0000b6d0


	//   ....[43]....
        /*06cc*/ 	.word	0x0000b8b0


	//   ....[44]....
        /*06d0*/ 	.word	0x0000baa0


	//   ....[45]....
        /*06d4*/ 	.word	0x0000bad0


	//   ....[46]....
        /*06d8*/ 	.word	0x0000bb00


	//   ....[47]....
        /*06dc*/ 	.word	0x0000bb30


	//   ....[48]....
        /*06e0*/ 	.word	0x0000bb60


	//   ....[49]....
        /*06e4*/ 	.word	0x0000bb90


	//   ....[50]....
        /*06e8*/ 	.word	0x0000bd00


	//   ....[51]....
        /*06ec*/ 	.word	0x0000bd30


	//   ....[52]....
        /*06f0*/ 	.word	0x0000bd60


	//   ....[53]....
        /*06f4*/ 	.word	0x0000bd90


	//   ....[54]....
        /*06f8*/ 	.word	0x0000bdc0


	//   ....[55]....
        /*06fc*/ 	.word	0x0000bdf0


	//   ....[56]....
        /*0700*/ 	.word	0x0000be80


	//   ....[57]....
        /*0704*/ 	.word	0x0000beb0


	//   ....[58]....
        /*0708*/ 	.word	0x0000bec0


	//   ....[59]....
        /*070c*/ 	.word	0x0000bf50


	//   ....[60]....
        /*0710*/ 	.word	0x0000d8d0


	//   ....[61]....
        /*0714*/ 	.word	0x0000d8f0


	//   ....[62]....
        /*0718*/ 	.word	0x0000d980


	//   ....[63]....
        /*071c*/ 	.word	0x0000d9a0


	//   ....[64]....
        /*0720*/ 	.word	0x0000da20


	//   ....[65]....
        /*0724*/ 	.word	0x0000da40


	//   ....[66]....
        /*0728*/ 	.word	0x0000dac0


	//   ....[67]....
        /*072c*/ 	.word	0x0000dae0


	//   ....[68]....
        /*0730*/ 	.word	0x0000db60


	//   ....[69]....
        /*0734*/ 	.word	0x0000db80


	//   ....[70]....
        /*0738*/ 	.word	0x0000db90


	//   ....[71]....
        /*073c*/ 	.word	0x0000dba0


	//   ....[72]....
        /*0740*/ 	.word	0x0000e310


	//   ....[73]....
        /*0744*/ 	.word	0x0000e330


	//   ....[74]....
        /*0748*/ 	.word	0x0000e350


	//   ....[75]....
        /*074c*/ 	.word	0x0000e360


	//   ....[76]....
        /*0750*/ 	.word	0x0000e390


	//   ....[77]....
        /*0754*/ 	.word	0x0000e3b0


	//   ....[78]....
        /*0758*/ 	.word	0x0000e420


	//   ....[79]....
        /*075c*/ 	.word	0x0000e4a0


	//   ....[80]....
        /*0760*/ 	.word	0x0000e4c0


	//   ....[81]....
        /*0764*/ 	.word	0x0000e4e0


	//   ....[82]....
        /*0768*/ 	.word	0x0000e5a0


	//   ....[83]....
        /*076c*/ 	.word	0x0000e5f0


	//   ....[84]....
        /*0770*/ 	.word	0x0000e610


	//   ....[85]....
        /*0774*/ 	.word	0x0000e680


	//   ....[86]....
        /*0778*/ 	.word	0x0000e760


	//   ....[87]....
        /*077c*/ 	.word	0x0000e790


	//   ....[88]....
        /*0780*/ 	.word	0x0000ee10


	//   ....[89]....
        /*0784*/ 	.word	0x0000ee40


	//   ....[90]....
        /*0788*/ 	.word	0x0000ee60


	//   ....[91]....
        /*078c*/ 	.word	0x0000ee90


	//   ....[92]....
        /*0790*/ 	.word	0x0000ef00


	//   ....[93]....
        /*0794*/ 	.word	0x0000ef30


	//   ....[94]....
        /*0798*/ 	.word	0x0000f040


	//   ....[95]....
        /*079c*/ 	.word	0x0000f060


	//   ....[96]....
        /*07a0*/ 	.word	0x0000f0f0


	//   ....[97]....
        /*07a4*/ 	.word	0x0000f110


	//   ....[98]....
        /*07a8*/ 	.word	0x0000f180


	//   ....[99]....
        /*07ac*/ 	.word	0x0000f1a0


	//   ....[100]....
        /*07b0*/ 	.word	0x0000f200


	//   ....[101]....
        /*07b4*/ 	.word	0x0000f230


	//   ....[102]....
        /*07b8*/ 	.word	0x0000f2b0


	//   ....[103]....
        /*07bc*/ 	.word	0x0000f310


	//   ....[104]....
        /*07c0*/ 	.word	0x0000f840


	//   ....[105]....
        /*07c4*/ 	.word	0x0000f860


	//   ....[106]....
        /*07c8*/ 	.word	0x0000f8b0


	//   ....[107]....
        /*07cc*/ 	.word	0x0000f970


	//   ....[108]....
        /*07d0*/ 	.word	0x0000f980


	//   ....[109]....
        /*07d4*/ 	.word	0x0000f9b0


	//   ....[110]....
        /*07d8*/ 	.word	0x0000fa40


	//   ....[111]....
        /*07dc*/ 	.word	0x0000faf0


	//   ....[112]....
        /*07e0*/ 	.word	0x0000fb00


	//   ....[113]....
        /*07e4*/ 	.word	0x0000fb30


	//   ....[114]....
        /*07e8*/ 	.word	0x0000fb40


	//   ....[115]....
        /*07ec*/ 	.word	0x0000fbd0


	//   ....[116]....
        /*07f0*/ 	.word	0x000102d0


	//   ....[117]....
        /*07f4*/ 	.word	0x000102f0


	//   ....[118]....
        /*07f8*/ 	.word	0x00010300


	//   ....[119]....
        /*07fc*/ 	.word	0x00010340


	//   ....[120]....
        /*0800*/ 	.word	0x00010350


	//   ....[121]....
        /*0804*/ 	.word	0x00010390


	//   ....[122]....
        /*0808*/ 	.word	0x000103a0


	//   ....[123]....
        /*080c*/ 	.word	0x000103e0


	//   ....[124]....
        /*0810*/ 	.word	0x000103f0


	//   ....[125]....
        /*0814*/ 	.word	0x00010430


	//   ....[126]....
        /*0818*/ 	.word	0x00010440


	//   ....[127]....
        /*081c*/ 	.word	0x00010450


	//   ....[128]....
        /*0820*/ 	.word	0x00010790


	//   ....[129]....
        /*0824*/ 	.word	0x000107b0


	//   ....[130]....
        /*0828*/ 	.word	0x000107c0


	//   ....[131]....
        /*082c*/ 	.word	0x000107d0


	//   ....[132]....
        /*0830*/ 	.word	0x000107e0


	//   ....[133]....
        /*0834*/ 	.word	0x00010800


	//   ....[134]....
        /*0838*/ 	.word	0x00010870


	//   ....[135]....
        /*083c*/ 	.word	0x000108a0


	//   ....[136]....
        /*0840*/ 	.word	0x000108b0


	//   ....[137]....
        /*0844*/ 	.word	0x00010920


	//   ....[138]....
        /*0848*/ 	.word	0x00010930


	//   ....[139]....
        /*084c*/ 	.word	0x00010a30


	//   ....[140]....
        /*0850*/ 	.word	0x00010f10


	//   ....[141]....
        /*0854*/ 	.word	0x00010f40


	//   ....[142]....
        /*0858*/ 	.word	0x00010fa0


	//   ....[143]....
        /*085c*/ 	.word	0x00010fd0


	//   ....[144]....
        /*0860*/ 	.word	0x00011000


	//   ....[145]....
        /*0864*/ 	.word	0x00011030


	//   ....[146]....
        /*0868*/ 	.word	0x00011060


	//   ....[147]....
        /*086c*/ 	.word	0x00011090


	//   ....[148]....
        /*0870*/ 	.word	0x00011230


	//   ....[149]....
        /*0874*/ 	.word	0x00011260


	//   ....[150]....
        /*0878*/ 	.word	0x00011290


	//   ....[151]....
        /*087c*/ 	.word	0x000112c0


	//   ....[152]....
        /*0880*/ 	.word	0x000112f0


	//   ....[153]....
        /*0884*/ 	.word	0x00011320


	//   ....[154]....
        /*0888*/ 	.word	0x000113e0


	//   ....[155]....
        /*088c*/ 	.word	0x00011400


	//   ....[156]....
        /*0890*/ 	.word	0x00011410


	//   ....[157]....
        /*0894*/ 	.word	0x00011470


	//   ....[158]....
        /*0898*/ 	.word	0x00011a90


	//   ....[159]....
        /*089c*/ 	.word	0x00011fe0


	//   ....[160]....
        /*08a0*/ 	.word	0x000120d0


	//   ....[161]....
        /*08a4*/ 	.word	0x00012170


	//   ....[162]....
        /*08a8*/ 	.word	0x000121d0


	//   ....[163]....
        /*08ac*/ 	.word	0x000122c0


	//   ....[164]....
        /*08b0*/ 	.word	0x00012330


	//   ....[165]....
        /*08b4*/ 	.word	0x00012420


	//   ....[166]....
        /*08b8*/ 	.word	0x00012490


	//   ....[167]....
        /*08bc*/ 	.word	0x00012580


	//   ....[168]....
        /*08c0*/ 	.word	0x000125f0


	//   ....[169]....
        /*08c4*/ 	.word	0x000126e0


	//   ....[170]....
        /*08c8*/ 	.word	0x00012750


	//   ....[171]....
        /*08cc*/ 	.word	0x000127f0


	//   ....[172]....
        /*08d0*/ 	.word	0x000128f0


	//   ....[173]....
        /*08d4*/ 	.word	0x00012940


	//   ....[174]....
        /*08d8*/ 	.word	0x000129a0


	//   ....[175]....
        /*08dc*/ 	.word	0x00012ac0


	//   ....[176]....
        /*08e0*/ 	.word	0x00012b40


	//   ....[177]....
        /*08e4*/ 	.word	0x00012c30


	//   ....[178]....
        /*08e8*/ 	.word	0x00012d00


	//   ....[179]....
        /*08ec*/ 	.word	0x00012db0


	//   ....[180]....
        /*08f0*/ 	.word	0x00012eb0


	//   ....[181]....
        /*08f4*/ 	.word	0x00012f20


	//   ....[182]....
        /*08f8*/ 	.word	0x00013030


	//   ....[183]....
        /*08fc*/ 	.word	0x000130a0


	//   ....[184]....
        /*0900*/ 	.word	0x00013120


	//   ....[185]....
        /*0904*/ 	.word	0x000131f0


	//   ....[186]....
        /*0908*/ 	.word	0x00013280


	//   ....[187]....
        /*090c*/ 	.word	0x00013350


	//   ....[188]....
        /*0910*/ 	.word	0x000133f0


	//   ....[189]....
        /*0914*/ 	.word	0x00013490


	//   ....[190]....
        /*0918*/ 	.word	0x000134f0


	//   ....[191]....
        /*091c*/ 	.word	0x000135e0


	//   ....[192]....
        /*0920*/ 	.word	0x000136f0


	//   ....[193]....
        /*0924*/ 	.word	0x00013740


	//   ....[194]....
        /*0928*/ 	.word	0x000137a0


	//   ....[195]....
        /*092c*/ 	.word	0x000138a0


	//   ....[196]....
        /*0930*/ 	.word	0x000139b0


	//   ....[197]....
        /*0934*/ 	.word	0x00013a00


	//   ....[198]....
        /*0938*/ 	.word	0x00013a60


	//   ....[199]....
        /*093c*/ 	.word	0x00013b60


	//   ....[200]....
        /*0940*/ 	.word	0x00013c70


	//   ....[201]....
        /*0944*/ 	.word	0x00013cc0


	//   ....[202]....
        /*0948*/ 	.word	0x00013d20


	//   ....[203]....
        /*094c*/ 	.word	0x00013e10


	//   ....[204]....
        /*0950*/ 	.word	0x00013f40


	//   ....[205]....
        /*0954*/ 	.word	0x00014020


	//   ....[206]....
        /*0958*/ 	.word	0x000140b0


	//   ....[207]....
        /*095c*/ 	.word	0x000141c0


	//   ....[208]....
        /*0960*/ 	.word	0x00014220


	//   ....[209]....
        /*0964*/ 	.word	0x00014330


	//   ....[210]....
        /*0968*/ 	.word	0x00014390


	//   ....[211]....
        /*096c*/ 	.word	0x000144a0


	//   ....[212]....
        /*0970*/ 	.word	0x00014500


	//   ....[213]....
        /*0974*/ 	.word	0x00014610


	//   ....[214]....
        /*0978*/ 	.word	0x00014670


	//   ....[215]....
        /*097c*/ 	.word	0x00014730


	//   ....[216]....
        /*0980*/ 	.word	0x00014890


	//   ....[217]....
        /*0984*/ 	.word	0x00014930


	//   ....[218]....
        /*0988*/ 	.word	0x00014990


	//   ....[219]....
        /*098c*/ 	.word	0x00014a40


	//   ....[220]....
        /*0990*/ 	.word	0x00014aa0


	//   ....[221]....
        /*0994*/ 	.word	0x00014b50


	//   ....[222]....
        /*0998*/ 	.word	0x00014bb0


	//   ....[223]....
        /*099c*/ 	.word	0x00014c60


	//   ....[224]....
        /*09a0*/ 	.word	0x00014cc0


	//   ....[225]....
        /*09a4*/ 	.word	0x00014d70


	//   ....[226]....
        /*09a8*/ 	.word	0x00014dd0


	//   ....[227]....
        /*09ac*/ 	.word	0x00014e80


	//   ....[228]....
        /*09b0*/ 	.word	0x00014f60


	//   ....[229]....
        /*09b4*/ 	.word	0x00015000


	//   ....[230]....
        /*09b8*/ 	.word	0x00015060


	//   ....[231]....
        /*09bc*/ 	.word	0x00015130


	//   ....[232]....
        /*09c0*/ 	.word	0x00015190


	//   ....[233]....
        /*09c4*/ 	.word	0x00015260


	//   ....[234]....
        /*09c8*/ 	.word	0x000152c0


	//   ....[235]....
        /*09cc*/ 	.word	0x000153a0


	//   ....[236]....
        /*09d0*/ 	.word	0x00015400


	//   ....[237]....
        /*09d4*/ 	.word	0x000154d0


	//   ....[238]....
        /*09d8*/ 	.word	0x00015530


	//   ....[239]....
        /*09dc*/ 	.word	0x00015600


	//   ....[240]....
        /*09e0*/ 	.word	0x00015690


	//   ....[241]....
        /*09e4*/ 	.word	0x00015730


	//   ....[242]....
        /*09e8*/ 	.word	0x000158b0


	//   ....[243]....
        /*09ec*/ 	.word	0x00015920


	//   ....[244]....
        /*09f0*/ 	.word	0x00015990


	//   ....[245]....
        /*09f4*/ 	.word	0x00015a00


	//   ....[246]....
        /*09f8*/ 	.word	0x00015a70


	//   ....[247]....
        /*09fc*/ 	.word	0x00015af0


	//   ....[248]....
        /*0a00*/ 	.word	0x00015b70


	//   ....[249]....
        /*0a04*/ 	.word	0x00015c00


	//   ....[250]....
        /*0a08*/ 	.word	0x00015c70


	//   ....[251]....
        /*0a0c*/ 	.word	0x00015ce0


	//   ....[252]....
        /*0a10*/ 	.word	0x00015d50


	//   ....[253]....
        /*0a14*/ 	.word	0x00015dd0


	//   ....[254]....
        /*0a18*/ 	.word	0x00015e40


	//   ....[255]....
        /*0a1c*/ 	.word	0x00015ee0


	//   ....[0]....
        /*0a20*/ 	.word	0x00015f30


	//   ....[1]....
        /*0a24*/ 	.word	0x00015fc0


	//   ....[2]....
        /*0a28*/ 	.word	0x000160f0


	//----- nvinfo : EIATTR_REG_RECONFIG
	.align		4
.L_1224:
        /*0a2c*/ 	.byte	0x01, 0x54
	.zero		2


	//----- nvinfo : EIATTR_SYSCALL_OFFSETS
	.align		4
        /*0a30*/ 	.byte	0x04, 0x46
        /*0a32*/ 	.short	(.L_1226 - .L_1225)


	//   ....[0]....
.L_1225:
        /*0a34*/ 	.word	0x00001cc0


	//   ....[1]....
        /*0a38*/ 	.word	0x0000cf20


	//   ....[2]....
        /*0a3c*/ 	.word	0x0000d070


	//   ....[3]....
        /*0a40*/ 	.word	0x0000d160


	//   ....[4]....
        /*0a44*/ 	.word	0x0000df20


	//   ....[5]....
        /*0a48*/ 	.word	0x0000ea70


	//----- nvinfo : EIATTR_MBARRIER_INSTR_OFFSETS
	.align		4
.L_1226:
        /*0a4c*/ 	.byte	0x04, 0x39
        /*0a4e*/ 	.short	(.L_1228 - .L_1227)


	//   ....[0]....
.L_1227:
        /*0a50*/ 	.word	0x00000190
        /*0a54*/ 	.word	0x000000ff
        /*0a58*/ 	.word	0x00032400
        /*0a5c*/ 	.short	0x0100
        /*0a5e*/ 	.byte	0x08
	.zero		1


	//   ....[1]....
        /*0a60*/ 	.word	0x000001a0
        /*0a64*/ 	.word	0x000000ff
        /*0a68*/ 	.word	0x00032410
        /*0a6c*/ 	.short	0x0100
        /*0a6e*/ 	.byte	0x08
	.zero		1


	//   ....[2]....
        /*0a70*/ 	.word	0x000001b0
        /*0a74*/ 	.word	0x000000ff
        /*0a78*/ 	.word	0x00032420
        /*0a7c*/ 	.short	0x0100
        /*0a7e*/ 	.byte	0x08
	.zero		1


	//   ....[3]....
        /*0a80*/ 	.word	0x000002a0
        /*0a84*/ 	.word	0x000000ff
        /*0a88*/ 	.word	0x00032430
        /*0a8c*/ 	.short	0x0100
        /*0a8e*/ 	.byte	0x08
	.zero		1


	//   ....[4]....
        /*0a90*/ 	.word	0x000002b0
        /*0a94*/ 	.word	0x000000ff
        /*0a98*/ 	.word	0x00032440
        /*0a9c*/ 	.short	0x0100
        /*0a9e*/ 	.byte	0x08
	.zero		1


	//   ....[5]....
        /*0aa0*/ 	.word	0x000002c0
        /*0aa4*/ 	.word	0x000000ff
        /*0aa8*/ 	.word	0x00032438
        /*0aac*/ 	.short	0x0100
        /*0aae*/ 	.byte	0x08
	.zero		1


	//   ....[6]....
        /*0ab0*/ 	.word	0x000002d0
        /*0ab4*/ 	.word	0x000000ff
        /*0ab8*/ 	.word	0x00032448
        /*0abc*/ 	.short	0x0100
        /*0abe*/ 	.byte	0x08
	.zero		1


	//   ....[7]....
        /*0ac0*/ 	.word	0x00000400
        /*0ac4*/ 	.word	0x000000ff
        /*0ac8*/ 	.word	0x00032450
        /*0acc*/ 	.short	0x0100
        /*0ace*/ 	.byte	0x08
	.zero		1


	//   ....[8]....
        /*0ad0*/ 	.word	0x00000410
        /*0ad4*/ 	.word	0x000000ff
        /*0ad8*/ 	.word	0x00032460
        /*0adc*/ 	.short	0x0100
        /*0ade*/ 	.byte	0x08
	.zero		1


	//   ....[9]....
        /*0ae0*/ 	.word	0x00000420
        /*0ae4*/ 	.word	0x000000ff
        /*0ae8*/ 	.word	0x00032458
        /*0aec*/ 	.short	0x0100
        /*0aee*/ 	.byte	0x08
	.zero		1


	//   ....[10]....
        /*0af0*/ 	.word	0x00000430
        /*0af4*/ 	.word	0x000000ff
        /*0af8*/ 	.word	0x00032468
        /*0afc*/ 	.short	0x0100
        /*0afe*/ 	.byte	0x08
	.zero		1


	//   ....[11]....
        /*0b00*/ 	.word	0x00000520
        /*0b04*/ 	.word	0x000000ff
        /*0b08*/ 	.word	0x00032470
        /*0b0c*/ 	.short	0x0100
        /*0b0e*/ 	.byte	0x06
	.zero		1


	//   ....[12]....
        /*0b10*/ 	.word	0x00000530
        /*0b14*/ 	.word	0x000000ff
        /*0b18*/ 	.word	0x00032480
        /*0b1c*/ 	.short	0x0100
        /*0b1e*/ 	.byte	0x06
	.zero		1


	//   ....[13]....
        /*0b20*/ 	.word	0x00000540
        /*0b24*/ 	.word	0x000000ff
        /*0b28*/ 	.word	0x00032478
        /*0b2c*/ 	.short	0x0100
        /*0b2e*/ 	.byte	0x06
	.zero		1


	//   ....[14]....
        /*0b30*/ 	.word	0x00000550
        /*0b34*/ 	.word	0x000000ff
        /*0b38*/ 	.word	0x00032488
        /*0b3c*/ 	.short	0x0100
        /*0b3e*/ 	.byte	0x06
	.zero		1


	//   ....[15]....
        /*0b40*/ 	.word	0x00000680
        /*0b44*/ 	.word	0x000000ff
        /*0b48*/ 	.word	0x00032490
        /*0b4c*/ 	.short	0x0100
        /*0b4e*/ 	.byte	0x08
	.zero		1


	//   ....[16]....
        /*0b50*/ 	.word	0x00000690
        /*0b54*/ 	.word	0x000000ff
        /*0b58*/ 	.word	0x000324a0
        /*0b5c*/ 	.short	0x0100
        /*0b5e*/ 	.byte	0x08
	.zero		1


	//   ....[17]....
        /*0b60*/ 	.word	0x000006a0
        /*0b64*/ 	.word	0x000000ff
        /*0b68*/ 	.word	0x00032498
        /*0b6c*/ 	.short	0x0100
        /*0b6e*/ 	.byte	0x08
	.zero		1


	//   ....[18]....
        /*0b70*/ 	.word	0x000006b0
        /*0b74*/ 	.word	0x000000ff
        /*0b78*/ 	.word	0x000324a8
        /*0b7c*/ 	.short	0x0100
        /*0b7e*/ 	.byte	0x08
	.zero		1


	//   ....[19]....
        /*0b80*/ 	.word	0x000007f0
        /*0b84*/ 	.word	0x000000ff
        /*0b88*/ 	.word	0x000324b0
        /*0b8c*/ 	.short	0x0100
        /*0b8e*/ 	.byte	0x08
	.zero		1


	//   ....[20]....
        /*0b90*/ 	.word	0x00000800
        /*0b94*/ 	.word	0x000000ff
        /*0b98*/ 	.word	0x000324c0
        /*0b9c*/ 	.short	0x0100
        /*0b9e*/ 	.byte	0x08
	.zero		1


	//   ....[21]....
        /*0ba0*/ 	.word	0x00000810
        /*0ba4*/ 	.word	0x000000ff
        /*0ba8*/ 	.word	0x000324b8
        /*0bac*/ 	.short	0x0100
        /*0bae*/ 	.byte	0x08
	.zero		1


	//   ....[22]....
        /*0bb0*/ 	.word	0x00000820
        /*0bb4*/ 	.word	0x000000ff
        /*0bb8*/ 	.word	0x000324c8
        /*0bbc*/ 	.short	0x0100
        /*0bbe*/ 	.byte	0x08
	.zero		1


	//   ....[23]....
        /*0bc0*/ 	.word	0x00001da0
        /*0bc4*/ 	.word	0x00000003
        /*0bc8*/ 	.word	0x00032400
        /*0bcc*/ 	.short	0x010a
        /*0bce*/ 	.byte	0x3f
	.zero		1


	//   ....[24]....
        /*0bd0*/ 	.word	0x00001e80
        /*0bd4*/ 	.word	0x000000ff
        /*0bd8*/ 	.word	0x00032430
        /*0bdc*/ 	.short	0x010a
        /*0bde*/ 	.byte	0x06
	.zero		1


	//   ....[25]....
        /*0be0*/ 	.word	0x00001ec0
        /*0be4*/ 	.word	0x000000ff
        /*0be8*/ 	.word	0x00032430
        /*0bec*/ 	.short	0x010a
        /*0bee*/ 	.byte	0x06
	.zero		1


	//   ....[26]....
        /*0bf0*/ 	.word	0x000021f0
        /*0bf4*/ 	.word	0x00000003
        /*0bf8*/ 	.word	0x00032410
        /*0bfc*/ 	.short	0x010a
        /*0bfe*/ 	.byte	0x3f
	.zero		1


	//   ....[27]....
        /*0c00*/ 	.word	0x00002230
        /*0c04*/ 	.word	0x000000ff
        /*0c08*/ 	.word	0x00032450
        /*0c0c*/ 	.short	0x010a
        /*0c0e*/ 	.byte	0x06
	.zero		1


	//   ....[28]....
        /*0c10*/ 	.word	0x00002270
        /*0c14*/ 	.word	0x000000ff
        /*0c18*/ 	.word	0x00032450
        /*0c1c*/ 	.short	0x010a
        /*0c1e*/ 	.byte	0x06
	.zero		1


	//   ....[29]....
        /*0c20*/ 	.word	0x00002d50
        /*0c24*/ 	.word	0x000000ff
        /*0c28*/ 	.word	0x00000000
        /*0c2c*/ 	.short	0x0101
        /*0c2e*/ 	.byte	0x04
	.zero		1


	//   ....[30]....
        /*0c30*/ 	.word	0x00004170
        /*0c34*/ 	.word	0x000000ff
        /*0c38*/ 	.word	0x00000000
        /*0c3c*/ 	.short	0x0101
        /*0c3e*/ 	.byte	0x06
	.zero		1


	//   ....[31]....
        /*0c40*/ 	.word	0x000042c0
        /*0c44*/ 	.word	0x000000ff
        /*0c48*/ 	.word	0x00032430
        /*0c4c*/ 	.short	0x010a
        /*0c4e*/ 	.byte	0x05
	.zero		1


	//   ....[32]....
        /*0c50*/ 	.word	0x00004300
        /*0c54*/ 	.word	0x000000ff
        /*0c58*/ 	.word	0x00032430
        /*0c5c*/ 	.short	0x010a
        /*0c5e*/ 	.byte	0x05
	.zero		1


	//   ....[33]....
        /*0c60*/ 	.word	0x00004510
        /*0c64*/ 	.word	0x000000ff
        /*0c68*/ 	.word	0x00032450
        /*0c6c*/ 	.short	0x010a
        /*0c6e*/ 	.byte	0x05
	.zero		1


	//   ....[34]....
        /*0c70*/ 	.word	0x00004550
        /*0c74*/ 	.word	0x000000ff
        /*0c78*/ 	.word	0x00032450
        /*0c7c*/ 	.short	0x010a
        /*0c7e*/ 	.byte	0x05
	.zero		1


	//   ....[35]....
        /*0c80*/ 	.word	0x00004c50
        /*0c84*/ 	.word	0x000000ff
        /*0c88*/ 	.word	0x00000000
        /*0c8c*/ 	.short	0x0101
        /*0c8e*/ 	.byte	0x0b
	.zero		1


	//   ....[36]....
        /*0c90*/ 	.word	0x00006520
        /*0c94*/ 	.word	0x000000ff
        /*0c98*/ 	.word	0x00000000
        /*0c9c*/ 	.short	0x0101
        /*0c9e*/ 	.byte	0x05
	.zero		1


	//   ....[37]....
        /*0ca0*/ 	.word	0x00008c10
        /*0ca4*/ 	.word	0x000000ff
        /*0ca8*/ 	.word	0x00000000
        /*0cac*/ 	.short	0x0101
        /*0cae*/ 	.byte	0x06
	.zero		1


	//   ....[38]....
        /*0cb0*/ 	.word	0x00009360
        /*0cb4*/ 	.word	0x000000ff
        /*0cb8*/ 	.word	0x00000000
        /*0cbc*/ 	.short	0x0101
        /*0cbe*/ 	.byte	0x09
	.zero		1


	//   ....[39]....
        /*0cc0*/ 	.word	0x0000d670
        /*0cc4*/ 	.word	0x00000019
        /*0cc8*/ 	.word	0x00032440
        /*0ccc*/ 	.short	0x010a
        /*0cce*/ 	.byte	0x3f
	.zero		1


	//   ....[40]....
        /*0cd0*/ 	.word	0x0000dca0
        /*0cd4*/ 	.word	0x00000019
        /*0cd8*/ 	.word	0x00032430
        /*0cdc*/ 	.short	0x0107
        /*0cde*/ 	.byte	0x3f
	.zero		1


	//   ....[41]....
        /*0ce0*/ 	.word	0x0000dd70
        /*0ce4*/ 	.word	0x00000019
        /*0ce8*/ 	.word	0x00032430
        /*0cec*/ 	.short	0x0101
        /*0cee*/ 	.byte	0x3f
	.zero		1


	//   ....[42]....
        /*0cf0*/ 	.word	0x0000e8b0
        /*0cf4*/ 	.word	0x00000016
        /*0cf8*/ 	.word	0x00032400
        /*0cfc*/ 	.short	0x0107
        /*0cfe*/ 	.byte	0x3f
	.zero		1


	//   ....[43]....
        /*0d00*/ 	.word	0x0000e940
        /*0d04*/ 	.word	0x00000016
        /*0d08*/ 	.word	0x00032400
        /*0d0c*/ 	.short	0x0101
        /*0d0e*/ 	.byte	0x3f
	.zero		1


	//   ....[44]....
        /*0d10*/ 	.word	0x0000f450
        /*0d14*/ 	.word	0x00000016
        /*0d18*/ 	.word	0x00032410
        /*0d1c*/ 	.short	0x0107
        /*0d1e*/ 	.byte	0x3f
	.zero		1


	//   ....[45]....
        /*0d20*/ 	.word	0x0000f550
        /*0d24*/ 	.word	0x00000016
        /*0d28*/ 	.word	0x00032410
        /*0d2c*/ 	.short	0x0101
        /*0d2e*/ 	.byte	0x3f
	.zero		1


	//   ....[46]....
        /*0d30*/ 	.word	0x0000f570
        /*0d34*/ 	.word	0x00000016
        /*0d38*/ 	.word	0x00032420
        /*0d3c*/ 	.short	0x010a
        /*0d3e*/ 	.byte	0x3f
	.zero		1


	//   ....[47]....
        /*0d40*/ 	.word	0x0000f5f0
        /*0d44*/ 	.word	0x00000019
        /*0d48*/ 	.word	0x00032460
        /*0d4c*/ 	.short	0x010a
        /*0d4e*/ 	.byte	0x3f
	.zero		1


	//   ....[48]....
        /*0d50*/ 	.word	0x0000fd50
        /*0d54*/ 	.word	0x00000019
        /*0d58*/ 	.word	0x00032450
        /*0d5c*/ 	.short	0x0107
        /*0d5e*/ 	.byte	0x3f
	.zero		1


	//   ....[49]....
        /*0d60*/ 	.word	0x0000fe10
        /*0d64*/ 	.word	0x00000019
        /*0d68*/ 	.word	0x00032450
        /*0d6c*/ 	.short	0x0101
        /*0d6e*/ 	.byte	0x3f
	.zero		1


	//   ....[50]....
        /*0d70*/ 	.word	0x00010150
        /*0d74*/ 	.word	0x0000000a
        /*0d78*/ 	.word	0x00032440
        /*0d7c*/ 	.short	0x010a
        /*0d7e*/ 	.byte	0x3f
	.zero		1


	//   ....[51]....
        /*0d80*/ 	.word	0x00010500
        /*0d84*/ 	.word	0x0000000a
        /*0d88*/ 	.word	0x00032430
        /*0d8c*/ 	.short	0x0107
        /*0d8e*/ 	.byte	0x3f
	.zero		1


	//   ....[52]....
        /*0d90*/ 	.word	0x000105b0
        /*0d94*/ 	.word	0x0000000a
        /*0d98*/ 	.word	0x00032430
        /*0d9c*/ 	.short	0x0101
        /*0d9e*/ 	.byte	0x3f
	.zero		1


	//   ....[53]....
        /*0da0*/ 	.word	0x000105e0
        /*0da4*/ 	.word	0x0000000a
        /*0da8*/ 	.word	0x00032460
        /*0dac*/ 	.short	0x010a
        /*0dae*/ 	.byte	0x3f
	.zero		1


	//   ....[54]....
        /*0db0*/ 	.word	0x00010ae0
        /*0db4*/ 	.word	0x0000000a
        /*0db8*/ 	.word	0x00032450
        /*0dbc*/ 	.short	0x0107
        /*0dbe*/ 	.byte	0x3f
	.zero		1


	//   ....[55]....
        /*0dc0*/ 	.word	0x00010b90
        /*0dc4*/ 	.word	0x0000000a
        /*0dc8*/ 	.word	0x00032450
        /*0dcc*/ 	.short	0x0101
        /*0dce*/ 	.byte	0x3f
	.zero		1


	//   ....[56]....
        /*0dd0*/ 	.word	0x00011a10
        /*0dd4*/ 	.word	0x00000005
        /*0dd8*/ 	.word	0x00032420
        /*0ddc*/ 	.short	0x010a
        /*0dde*/ 	.byte	0x3f
	.zero		1


	//   ....[57]....
        /*0de0*/ 	.word	0x00011bb0
        /*0de4*/ 	.word	0x00000003
        /*0de8*/ 	.word	0x00032440
        /*0dec*/ 	.short	0x010a
        /*0dee*/ 	.byte	0x3f
	.zero		1


	//   ....[58]....
        /*0df0*/ 	.word	0x00011c50
        /*0df4*/ 	.word	0x00000005
        /*0df8*/ 	.word	0x00032440
        /*0dfc*/ 	.short	0x010a
        /*0dfe*/ 	.byte	0x3f
	.zero		1


	//   ....[59]....
        /*0e00*/ 	.word	0x00011c90
        /*0e04*/ 	.word	0x00000003
        /*0e08*/ 	.word	0x00032460
        /*0e0c*/ 	.short	0x010a
        /*0e0e*/ 	.byte	0x3f
	.zero		1


	//   ....[60]....
        /*0e10*/ 	.word	0x00011cd0
        /*0e14*/ 	.word	0x00000005
        /*0e18*/ 	.word	0x00032460
        /*0e1c*/ 	.short	0x010a
        /*0e1e*/ 	.byte	0x3f
	.zero		1


	//   ....[61]....
        /*0e20*/ 	.word	0x00011d30
        /*0e24*/ 	.word	0x00000003
        /*0e28*/ 	.word	0x00032400
        /*0e2c*/ 	.short	0x010a
        /*0e2e*/ 	.byte	0x3f
	.zero		1


	//   ....[62]....
        /*0e30*/ 	.word	0x00011d90
        /*0e34*/ 	.word	0x00000005
        /*0e38*/ 	.word	0x00032430
        /*0e3c*/ 	.short	0x010a
        /*0e3e*/ 	.byte	0x3f
	.zero		1


	//   ....[63]....
        /*0e40*/ 	.word	0x00011de0
        /*0e44*/ 	.word	0x00000003
        /*0e48*/ 	.word	0x00032410
        /*0e4c*/ 	.short	0x010a
        /*0e4e*/ 	.byte	0x3f
	.zero		1


	//   ....[64]....
        /*0e50*/ 	.word	0x00011e40
        /*0e54*/ 	.word	0x00000005
        /*0e58*/ 	.word	0x00032450
        /*0e5c*/ 	.short	0x010a
        /*0e5e*/ 	.byte	0x3f
	.zero		1


	//   ....[65]....
        /*0e60*/ 	.word	0x00011ea0
        /*0e64*/ 	.word	0x00000099
        /*0e68*/ 	.word	0x00032430
        /*0e6c*/ 	.short	0x010a
        /*0e6e*/ 	.byte	0x3f
	.zero		1


	//   ....[66]....
        /*0e70*/ 	.word	0x00011f00
        /*0e74*/ 	.word	0x00000014
        /*0e78*/ 	.word	0x00032450
        /*0e7c*/ 	.short	0x010a
        /*0e7e*/ 	.byte	0x3f
	.zero		1


	//   ....[67]....
        /*0e80*/ 	.word	0x00012020
        /*0e84*/ 	.word	0x00000019
        /*0e88*/ 	.word	0x00032440
        /*0e8c*/ 	.short	0x010a
        /*0e8e*/ 	.byte	0x3f
	.zero		1


	//   ....[68]....
        /*0e90*/ 	.word	0x00013e40
        /*0e94*/ 	.word	0x00000016
        /*0e98*/ 	.word	0x00032420
        /*0e9c*/ 	.short	0x010a
        /*0e9e*/ 	.byte	0x3f
	.zero		1


	//   ....[69]....
        /*0ea0*/ 	.word	0x00013e90
        /*0ea4*/ 	.word	0x00000019
        /*0ea8*/ 	.word	0x00032460
        /*0eac*/ 	.short	0x010a
        /*0eae*/ 	.byte	0x3f
	.zero		1


	//   ....[70]....
        /*0eb0*/ 	.word	0x000147e0
        /*0eb4*/ 	.word	0x0000000a
        /*0eb8*/ 	.word	0x00032440
        /*0ebc*/ 	.short	0x010a
        /*0ebe*/ 	.byte	0x3f
	.zero		1


	//   ....[71]....
        /*0ec0*/ 	.word	0x00014eb0
        /*0ec4*/ 	.word	0x0000000a
        /*0ec8*/ 	.word	0x00032460
        /*0ecc*/ 	.short	0x010a
        /*0ece*/ 	.byte	0x3f
	.zero		1


	//   ....[72]....
        /*0ed0*/ 	.word	0x00016010
        /*0ed4*/ 	.word	0x00000005
        /*0ed8*/ 	.word	0x00032420
        /*0edc*/ 	.short	0x010a
        /*0ede*/ 	.byte	0x3f
	.zero		1


	//   ....[73]....
        /*0ee0*/ 	.word	0x000161b0
        /*0ee4*/ 	.word	0x00000003
        /*0ee8*/ 	.word	0x00032440
        /*0eec*/ 	.short	0x010a
        /*0eee*/ 	.byte	0x3f
	.zero		1


	//   ....[74]....
        /*0ef0*/ 	.word	0x00016200
        /*0ef4*/ 	.word	0x00000005
        /*0ef8*/ 	.word	0x00032440
        /*0efc*/ 	.short	0x010a
        /*0efe*/ 	.byte	0x3f
	.zero		1


	//   ....[75]....
        /*0f00*/ 	.word	0x00016250
        /*0f04*/ 	.word	0x00000003
        /*0f08*/ 	.word	0x00032460
        /*0f0c*/ 	.short	0x010a
        /*0f0e*/ 	.byte	0x3f
	.zero		1


	//----- nvinfo : EIATTR_NUM_MBARRIERS
	.align		4
.L_1228:
        /*0f10*/ 	.byte	0x03, 0x38
        /*0f12*/ 	.short	0x0017


	//----- nvinfo : EIATTR_EXIT_INSTR_OFFSETS
	.align		4
        /*0f14*/ 	.byte	0x04, 0x1c
        /*0f16*/ 	.short	(.L_1230 - .L_1229)


	//   ....[0]....
.L_1229:
        /*0f18*/ 	.word	0x000009e0


	//   ....[1]....
        /*0f1c*/ 	.word	0x0000b850


	//   ....[2]....
        /*0f20*/ 	.word	0x00011d20


	//----- nvinfo : EIATTR_MAX_THREADS
	.align		4
.L_1230:
        /*0f24*/ 	.byte	0x04, 0x05
        /*0f26*/ 	.short	(.L_1232 - .L_1231)
.L_1231:
        /*0f28*/ 	.word	0x00000180
        /*0f2c*/ 	.word	0x00000001
        /*0f30*/ 	.word	0x00000001


	//----- nvinfo : EIATTR_CRS_STACK_SIZE
	.align		4
.L_1232:
        /*0f34*/ 	.byte	0x04, 0x1e
        /*0f36*/ 	.short	(.L_1234 - .L_1233)
.L_1233:
        /*0f38*/ 	.word	0x00000000


	//----- nvinfo : EIATTR_CBANK_PARAM_SIZE
	.align		4
.L_1234:
        /*0f3c*/ 	.byte	0x03, 0x19
        /*0f3e*/ 	.short	0x0bf0


	//----- nvinfo : EIATTR_PARAM_CBANK
	.align		4
        /*0f40*/ 	.byte	0x04, 0x0a
        /*0f42*/ 	.short	(.L_1236 - .L_1235)
	.align		4
.L_1235:
        /*0f44*/ 	.word	index@(.nv.constant0._ZN7cutlass13device_kernelIN5flash11enable_sm90INS1_16FlashAttnFwdSm90INS1_25CollectiveMainloopFwdSm90ILi2EN4cute5tupleIJNS5_1CILi1EEES8_S8_EEENS6_IJNS7_ILi128EEENS7_ILi96EEENS7_ILi64EEEEEELi256ENS_6half_tEfNS_4arch4Sm90ELb0ELb0ELb0ELb1ELb1ELb0ELb1ELb1ELb0ELb1ELb1ELb0EEENS1_21CollectiveEpilogueFwdINS6_IJSA_NS7_ILi256EEESB_EEES9_SE_SG_Li256ELb1ELb1ELb1ELb0EEENS1_36VarlenDynamicPersistentTileSchedulerILi128ELi96ELi256ELi128ELb1ELb1ELb1ELb0ELb1ELb1EEEEEEEEEvNT_6ParamsE)
        /*0f48*/ 	.short	0x0210
        /*0f4a*/ 	.short	0x0bf0


	//----- nvinfo : EIATTR_SW_WAR
	.align		4
.L_1236:
        /*0f4c*/ 	.byte	0x04, 0x36
        /*0f4e*/ 	.short	(.L_1238 - .L_1237)
.L_1237:
        /*0f50*/ 	.word	0x00000008
.L_1238:


//--------------------- .nv.info._ZN7cutlass13device_kernelIN5flash11enable_sm90INS1_16FlashAttnFwdSm90INS1_25CollectiveMainloopFwdSm90ILi2EN4cute5tupleIJNS5_1CILi1EEES8_S8_EEENS6_IJNS7_ILi128EEENS7_ILi96EEENS7_ILi64EEEEEELi256ENS_6half_tEfNS_4arch4Sm90ELb0ELb0ELb0ELb1ELb1ELb1ELb1ELb1ELb0ELb1ELb1ELb0EEENS1_21CollectiveEpilogueFwdINS6_IJSA_NS7_ILi256EEESB_EEES9_SE_SG_Li256ELb1ELb1ELb1ELb0EEENS1_36VarlenDynamicPersistentTileSchedulerILi128ELi96ELi256ELi128ELb1ELb1ELb1ELb0ELb1ELb1EEEEEEEEEvNT_6ParamsE --------------------------
	.section	.nv.info._ZN7cutlass13device_kernelIN5flash11enable_sm90INS1_16FlashAttnFwdSm90INS1_25CollectiveMainloopFwdSm90ILi2EN4cute5tupleIJNS5_1CILi1EEES8_S8_EEENS6_IJNS7_ILi128EEENS7_ILi96EEENS7_ILi64EEEEEELi256ENS_6half_tEfNS_4arch4Sm90ELb0ELb0ELb0ELb1ELb1ELb1ELb1ELb1ELb0ELb1ELb1ELb0EEENS1_21CollectiveEpilogueFwdINS6_IJSA_NS7_ILi256EEESB_EEES9_SE_SG_Li256ELb1ELb1ELb1ELb0EEENS1_36VarlenDynamicPersistentTileSchedulerILi128ELi96ELi256ELi128ELb1ELb1ELb1ELb0ELb1ELb1EEEEEEEEEvNT_6ParamsE,"",@"SHT_CUDA_INFO"
	.sectionflags	@""
	.align	4


	//----- nvinfo : EIATTR_CUDA_API_VERSION
	.align		4
        /*0000*/ 	.byte	0x04, 0x37
        /*0002*/ 	.short	(.L_1240 - .L_1239)
.L_1239:
        /*0004*/ 	.word	0x00000082


	//----- nvinfo : EIATTR_KPARAM_INFO
	.align		4
.L_1240:
        /*0008*/ 	.byte	0x04, 0x17
        /*000a*/ 	.short	(.L_1242 - .L_1241)
.L_1241:
        /*000c*/ 	.word	0x00000000
        /*0010*/ 	.short	0x0000
        /*0012*/ 	.short	0x0070
        /*0014*/ 	.byte	0x00, 0xf0, 0x01, 0x2e


	//----- nvinfo : EIATTR_SPARSE_MMA_MASK
	.align		4
.L_1242:
        /*0018*/ 	.byte	0x03, 0x50
        /*001a*/ 	.short	0x0000


	//----- nvinfo : EIATTR_MAXREG_COUNT
	.align		4
        /*001c*/ 	.byte	0x03, 0x1b
        /*001e*/ 	.short	0x00a8


	//----- nvinfo : EIATTR_NUM_BARRIERS
	.align		4
        /*0020*/ 	.byte	0x02, 0x4c
        /*0022*/ 	.byte	0x10
	.zero		1


	//----- nvinfo : EIATTR_EXTERNS
	.align		4
        /*0024*/ 	.byte	0x04, 0x0f
        /*0026*/ 	.short	(.L_1244 - .L_1243)


	//   ....[0]....
	.align		4
.L_1243:
        /*0028*/ 	.word	index@(__assertfail)


	//----- nvinfo : EIATTR_ANNOTATIONS
	.align		4
.L_1244:
        /*002c*/ 	.byte	0x04, 0x55
        /*002e*/ 	.short	(.L_1246 - .L_1245)


	//   ....[0]....
.L_1245:
        /* <DEDUP_REMOVED lines=188> */


	//----- nvinfo : EIATTR_MERCURY_ISA_VERSION
	.align		4
.L_1246:
        /*0bd8*/ 	.byte	0x03, 0x5f
        /*0bda*/ 	.short	0x0101


	//----- nvinfo : EIATTR_UNUSED_LOAD_BYTE_OFFSET
	.align		4
        /*0bdc*/ 	.byte	0x04, 0x44
        /*0bde*/ 	.short	(.L_1248 - .L_1247)


	//   ....[0]....
.L_1247:
        /*0be0*/ 	.word	0x00000a70
        /*0be4*/ 	.word	0x0000fff0


	//   ....[1]....
        /*0be8*/ 	.word	0x0000f160
        /*0bec*/ 	.word	0x0000fff0


	//----- nvinfo : EIATTR_INT_WARP_WIDE_INSTR_OFFSETS
	.align		4
.L_1248:
        /*0bf0*/ 	.byte	0x04, 0x31
        /*0bf2*/ 	.short	(.L_1250 - .L_1249)


	//   ....[0]....
.L_1249:
        /*0bf4*/ 	.word	0x00000120


	//   ....[1]....
        /*0bf8*/ 	.word	0x00000160


	//   ....[2]....
        /*0bfc*/ 	.word	0x000001d0


	//   ....[3]....
        /*0c00*/ 	.word	0x00000240


	//   ....[4]....
        /*0c04*/ 	.word	0x00016f60


	//   ....[5]....
        /*0c08*/ 	.word	0x00016ff0


	//   ....[6]....
        /*0c0c*/ 	.word	0x0001af60


	//   ....[7]....
        /*0c10*/ 	.word	0x0001aff0


	//----- nvinfo : EIATTR_COOP_GROUP_MASK_REGIDS
	.align		4
.L_1250:
        /*0c14*/ 	.byte	0x04, 0x29
        /*0c16*/ 	.short	(.L_1252 - .L_1251)


	//   ....[0]....
.L_1251:
        /*0c18*/ 	.word	0xffffffff


	//   ....[1]....
        /*0c1c*/ 	.word	0xffffffff


	//   ....[2]....
        /*0c20*/ 	.word	0xffffffff


	//   ....[3]....
        /*0c24*/ 	.word	0xffffffff


	//   ....[4]....
        /*0c28*/ 	.word	0xffffffff


	//   ....[5]....
        /*0c2c*/ 	.word	0xffffffff


	//   ....[6]....
        /*0c30*/ 	.word	0xffffffff


	//   ....[7]....
        /*0c34*/ 	.word	0xffffffff


	//   ....[8]....
        /*0c38*/ 	.word	0xffffffff


	//   ....[9]....
        /*0c3c*/ 	.word	0xffffffff


	//   ....[10]....
        /*0c40*/ 	.word	0xffffffff


	//   ....[11]....
        /*0c44*/ 	.word	0xffffffff


	//   ....[12]....
        /*0c48*/ 	.word	0xffffffff


	//   ....[13]....
        /*0c4c*/ 	.word	0xffffffff


	//   ....[14]....
        /*0c50*/ 	.word	0xffffffff


	//   ....[15]....
        /*0c54*/ 	.word	0xffffffff


	//   ....[16]....
        /*0c58*/ 	.word	0xffffffff


	//   ....[17]....
        /*0c5c*/ 	.word	0xffffffff


	//   ....[18]....
        /*0c60*/ 	.word	0xffffffff


	//   ....[19]....
        /*0c64*/ 	.word	0xffffffff


	//   ....[20]....
        /*0c68*/ 	.word	0xffffffff


	//   ....[21]....
        /*0c6c*/ 	.word	0xffffffff


	//   ....[22]....
        /*0c70*/ 	.word	0xffffffff


	//   ....[23]....
        /*0c74*/ 	.word	0xffffffff


	//   ....[24]....
        /*0c78*/ 	.word	0xffffffff


	//   ....[25]....
        /*0c7c*/ 	.word	0xffffffff


	//   ....[26]....
        /*0c80*/ 	.word	0xffffffff


	//   ....[27]....
        /*0c84*/ 	.word	0xffffffff


	//   ....[28]....
        /*0c88*/ 	.word	0xffffffff


	//   ....[29]....
        /*0c8c*/ 	.word	0xffffffff


	//   ....[30]....
        /*0c90*/ 	.word	0xffffffff


	//   ....[31]....
        /*0c94*/ 	.word	0xffffffff


	//   ....[32]....
        /*0c98*/ 	.word	0xffffffff


	//   ....[33]....
        /*0c9c*/ 	.word	0xffffffff


	//   ....[34]....
        /*0ca0*/ 	.word	0xffffffff


	//   ....[35]....
        /*0ca4*/ 	.word	0xffffffff


	//   ....[36]....
        /*0ca8*/ 	.word	0xffffffff


	//   ....[37]....
        /*0cac*/ 	.word	0xffffffff


	//   ....[38]....
        /*0cb0*/ 	.word	0xffffffff


	//   ....[39]....
        /*0cb4*/ 	.word	0xffffffff


	//   ....[40]....
        /*0cb8*/ 	.word	0xffffffff


	//   ....[41]....
        /*0cbc*/ 	.word	0xffffffff


	//   ....[42]....
        /*0cc0*/ 	.word	0xffffffff


	//   ....[43]....
        /*0cc4*/ 	.word	0xffffffff


	//   ....[44]....
        /*0cc8*/ 	.word	0xffffffff


	//   ....[45]....
        /*0ccc*/ 	.word	0xffffffff


	//   ....[46]....
        /*0cd0*/ 	.word	0xffffffff


	//   ....[47]....
        /*0cd4*/ 	.word	0xffffffff


	//   ....[48]....
        /*0cd8*/ 	.word	0xffffffff


	//   ....[49]....
        /*0cdc*/ 	.word	0xffffffff


	//   ....[50]....
        /*0ce0*/ 	.word	0xffffffff


	//   ....[51]....
        /*0ce4*/ 	.word	0xffffffff


	//   ....[52]....
        /*0ce8*/ 	.word	0xffffffff


	//   ....[53]....
        /*0cec*/ 	.word	0xffffffff


	//   ....[54]....
        /*0cf0*/ 	.word	0xffffffff


	//   ....[55]....
        /*0cf4*/ 	.word	0xffffffff


	//   ....[56]....
        /*0cf8*/ 	.word	0xffffffff


	//   ....[57]....
        /*0cfc*/ 	.word	0xffffffff


	//   ....[58]....
        /*0d00*/ 	.word	0xffffffff


	//   ....[59]....
        /*0d04*/ 	.word	0xffffffff


	//   ....[60]....
        /*0d08*/ 	.word	0xffffffff


	//   ....[61]....
        /*0d0c*/ 	.word	0xffffffff


	//   ....[62]....
        /*0d10*/ 	.word	0xffffffff


	//   ....[63]....
        /*0d14*/ 	.word	0xffffffff


	//   ....[64]....
        /*0d18*/ 	.word	0xffffffff


	//   ....[65]....
        /*0d1c*/ 	.word	0xffffffff


	//   ....[66]....
        /*0d20*/ 	.word	0xffffffff


	//   ....[67]....
        /*0d24*/ 	.word	0xffffffff


	//   ....[68]....
        /*0d28*/ 	.word	0xffffffff


	//   ....[69]....
        /*0d2c*/ 	.word	0xffffffff


	//   ....[70]....
        /*0d30*/ 	.word	0xffffffff


	//   ....[71]....
        /*0d34*/ 	.word	0xffffffff


	//   ....[72]....
        /*0d38*/ 	.word	0xffffffff


	//   ....[73]....
        /*0d3c*/ 	.word	0xffffffff


	//   ....[74]....
        /*0d40*/ 	.word	0xffffffff


	//   ....[75]....
        /*0d44*/ 	.word	0xffffffff


	//   ....[76]....
        /*0d48*/ 	.word	0xffffffff


	//   ....[77]....
        /*0d4c*/ 	.word	0xffffffff


	//   ....[78]....
        /*0d50*/ 	.word	0xffffffff


	//   ....[79]....
        /*0d54*/ 	.word	0xffffffff


	//   ....[80]....
        /*0d58*/ 	.word	0xffffffff


	//   ....[81]....
        /*0d5c*/ 	.word	0xffffffff


	//   ....[82]....
        /*0d60*/ 	.word	0xffffffff


	//   ....[83]....
        /*0d64*/ 	.word	0xffffffff


	//   ....[84]....
        /*0d68*/ 	.word	0xffffffff


	//   ....[85]....
        /*0d6c*/ 	.word	0xffffffff


	//   ....[86]....
        /*0d70*/ 	.word	0xffffffff


	//   ....[87]....
        /*0d74*/ 	.word	0xffffffff


	//   ....[88]....
        /*0d78*/ 	.word	0xffffffff


	//   ....[89]....
        /*0d7c*/ 	.word	0xffffffff


	//   ....[90]....
        /*0d80*/ 	.word	0xffffffff


	//   ....[91]....
        /*0d84*/ 	.word	0xffffffff


	//   ....[92]....
        /*0d88*/ 	.word	0xffffffff


	//   ....[93]....
        /*0d8c*/ 	.word	0xffffffff


	//   ....[94]....
        /*0d90*/ 	.word	0xffffffff


	//   ....[95]....
        /*0d94*/ 	.word	0xffffffff


	//   ....[96]....
        /*0d98*/ 	.word	0xffffffff


	//   ....[97]....
        /*0d9c*/ 	.word	0xffffffff


	//   ....[98]....
        /*0da0*/ 	.word	0xffffffff


	//   ....[99]....
        /*0da4*/ 	.word	0xffffffff


	//   ....[100]....
        /*0da8*/ 	.word	0xffffffff


	//   ....[101]....
        /*0dac*/ 	.word	0xffffffff


	//   ....[102]....
        /*0db0*/ 	.word	0xffffffff


	//   ....[103]....
        /*0db4*/ 	.word	0xffffffff


	//   ....[104]....
        /*0db8*/ 	.word	0xffffffff


	//   ....[105]....
        /*0dbc*/ 	.word	0xffffffff


	//   ....[106]....
        /*0dc0*/ 	.word	0xffffffff


	//   ....[107]....
        /*0dc4*/ 	.word	0xffffffff


	//   ....[108]....
        /*0dc8*/ 	.word	0xffffffff


	//   ....[109]....
        /*0dcc*/ 	.word	0xffffffff


	//   ....[110]....
        /*0dd0*/ 	.word	0xffffffff


	//   ....[111]....
        /*0dd4*/ 	.word	0xffffffff


	//   ....[112]....
        /*0dd8*/ 	.word	0xffffffff


	//   ....[113]....
        /*0ddc*/ 	.word	0xffffffff


	//   ....[114]....
        /*0de0*/ 	.word	0xffffffff


	//   ....[115]....
        /*0de4*/ 	.word	0xffffffff


	//   ....[116]....
        /*0de8*/ 	.word	0xffffffff


	//   ....[117]....
        /*0dec*/ 	.word	0xffffffff


	//   ....[118]....
        /*0df0*/ 	.word	0xffffffff


	//   ....[119]....
        /*0df4*/ 	.word	0xffffffff


	//   ....[120]....
        /*0df8*/ 	.word	0xffffffff


	//   ....[121]....
        /*0dfc*/ 	.word	0xffffffff


	//   ....[122]....
        /*0e00*/ 	.word	0xffffffff


	//   ....[123]....
        /*0e04*/ 	.word	0xffffffff


	//   ....[124]....
        /*0e08*/ 	.word	0xffffffff


	//   ....[125]....
        /*0e0c*/ 	.word	0xffffffff


	//   ....[126]....
        /*0e10*/ 	.word	0xffffffff


	//   ....[127]....
        /*0e14*/ 	.word	0xffffffff


	//   ....[128]....
        /*0e18*/ 	.word	0xffffffff


	//   ....[129]....
        /*0e1c*/ 	.word	0xffffffff


	//   ....[130]....
        /*0e20*/ 	.word	0xffffffff


	//   ....[131]....
        /*0e24*/ 	.word	0xffffffff


	//   ....[132]....
        /*0e28*/ 	.word	0xffffffff


	//   ....[133]....
        /*0e2c*/ 	.word	0xffffffff


	//   ....[134]....
        /*0e30*/ 	.word	0xffffffff


	//   ....[135]....
        /*0e34*/ 	.word	0xffffffff


	//   ....[136]....
        /*0e38*/ 	.word	0xffffffff


	//   ....[137]....
        /*0e3c*/ 	.word	0xffffffff


	//   ....[138]....
        /*0e40*/ 	.word	0xffffffff


	//   ....[139]....
        /*0e44*/ 	.word	0xffffffff


	//   ....[140]....
        /*0e48*/ 	.word	0xffffffff


	//   ....[141]....
        /*0e4c*/ 	.word	0xffffffff


	//   ....[142]....
        /*0e50*/ 	.word	0xffffffff


	//   ....[143]....
        /*0e54*/ 	.word	0xffffffff


	//   ....[144]....
        /*0e58*/ 	.word	0xffffffff


	//   ....[145]....
        /*0e5c*/ 	.word	0xffffffff


	//   ....[146]....
        /*0e60*/ 	.word	0xffffffff


	//   ....[147]....
        /*0e64*/ 	.word	0xffffffff


	//   ....[148]....
        /*0e68*/ 	.word	0xffffffff


	//   ....[149]....
        /*0e6c*/ 	.word	0xffffffff


	//   ....[150]....
        /*0e70*/ 	.word	0xffffffff


	//   ....[151]....
        /*0e74*/ 	.word	0xffffffff


	//   ....[152]....
        /*0e78*/ 	.word	0xffffffff


	//   ....[153]....
        /*0e7c*/ 	.word	0xffffffff


	//   ....[154]....
        /*0e80*/ 	.word	0xffffffff


	//   ....[155]....
        /*0e84*/ 	.word	0xffffffff


	//   ....[156]....
        /*0e88*/ 	.word	0xffffffff


	//   ....[157]....
        /*0e8c*/ 	.word	0xffffffff


	//   ....[158]....
        /*0e90*/ 	.word	0xffffffff


	//   ....[159]....
        /*0e94*/ 	.word	0xffffffff


	//   ....[160]....
        /*0e98*/ 	.word	0xffffffff


	//   ....[161]....
        /*0e9c*/ 	.word	0xffffffff


	//   ....[162]....
        /*0ea0*/ 	.word	0xffffffff


	//   ....[163]....
        /*0ea4*/ 	.word	0xffffffff


	//   ....[164]....
        /*0ea8*/ 	.word	0xffffffff


	//   ....[165]....
        /*0eac*/ 	.word	0xffffffff


	//   ....[166]....
        /*0eb0*/ 	.word	0xffffffff


	//   ....[167]....
        /*0eb4*/ 	.word	0xffffffff


	//   ....[168]....
        /*0eb8*/ 	.word	0xffffffff


	//   ....[169]....
        /*0ebc*/ 	.word	0xffffffff


	//   ....[170]....
        /*0ec0*/ 	.word	0xffffffff


	//   ....[171]....
        /*0ec4*/ 	.word	0xffffffff


	//   ....[172]....
        /*0ec8*/ 	.word	0xffffffff


	//   ....[173]....
        /*0ecc*/ 	.word	0xffffffff


	//   ....[174]....
        /*0ed0*/ 	.word	0xffffffff


	//   ....[175]....
        /*0ed4*/ 	.word	0xffffffff


	//   ....[176]....
        /*0ed8*/ 	.word	0xffffffff


	//   ....[177]....
        /*0edc*/ 	.word	0xffffffff


	//   ....[178]....
        /*0ee0*/ 	.word	0xffffffff


	//   ....[179]....
        /*0ee4*/ 	.word	0xffffffff


	//   ....[180]....
        /*0ee8*/ 	.word	0xffffffff


	//   ....[181]....
        /*0eec*/ 	.word	0xffffffff


	//   ....[182]....
        /*0ef0*/ 	.word	0xffffffff


	//   ....[183]....
        /*0ef4*/ 	.word	0xffffffff


	//   ....[184]....
        /*0ef8*/ 	.word	0xffffffff


	//   ....[185]....
        /*0efc*/ 	.word	0x0500000f


	//   ....[186]....
        /*0f00*/ 	.word	0x0500000f


	//   ....[187]....
        /*0f04*/ 	.word	0x0500000f


	//   ....[188]....
        /*0f08*/ 	.word	0x0500000f


	//   ....[189]....
        /*0f0c*/ 	.word	0x0500000f


	//   ....[190]....
        /*0f10*/ 	.word	0x0500000f


	//   ....[191]....
        /*0f14*/ 	.word	0x0500000f


	//   ....[192]....
        /*0f18*/ 	.word	0x0500000f


	//   ....[193]....
        /*0f1c*/ 	.word	0x0500000f


	//   ....[194]....
        /*0f20*/ 	.word	0x0500000f


	//   ....[195]....
        /*0f24*/ 	.word	0x0500000f


	//   ....[196]....
        /*0f28*/ 	.word	0x0500000f


	//   ....[197]....
        /*0f2c*/ 	.word	0x0500000f


	//   ....[198]....
        /*0f30*/ 	.word	0x0500000f


	//   ....[199]....
        /*0f34*/ 	.word	0x0500000f


	//   ....[200]....
        /*0f38*/ 	.word	0x0500000f


	//   ....[201]....
        /*0f3c*/ 	.word	0x0500000f


	//   ....[202]....
        /*0f40*/ 	.word	0x0500000f


	//   ....[203]....
        /*0f44*/ 	.word	0x0500000f


	//   ....[204]....
        /*0f48*/ 	.word	0x0500000f


	//   ....[205]....
        /*0f4c*/ 	.word	0x0500000f


	//   ....[206]....
        /*0f50*/ 	.word	0x0500000f


	//   ....[207]....
        /*0f54*/ 	.word	0x0500000f


	//   ....[208]....
        /*0f58*/ 	.word	0x0500000f


	//   ....[209]....
        /*0f5c*/ 	.word	0x0500000f


	//   ....[210]....
        /*0f60*/ 	.word	0x0500000f


	//   ....[211]....
        /*0f64*/ 	.word	0x0500000f


	//   ....[212]....
        /*0f68*/ 	.word	0x0500000f


	//   ....[213]....
        /*0f6c*/ 	.word	0x0500000f


	//   ....[214]....
        /*0f70*/ 	.word	0x0500000f


	//   ....[215]....
        /*0f74*/ 	.word	0x0500000f


	//   ....[216]....
        /*0f78*/ 	.word	0x0500000f


	//   ....[217]....
        /*0f7c*/ 	.word	0x0500000f


	//   ....[218]....
        /*0f80*/ 	.word	0x0500000f


	//   ....[219]....
        /*0f84*/ 	.word	0x0500000f


	//   ....[220]....
        /*0f88*/ 	.word	0x0500000f


	//   ....[221]....
        /*0f8c*/ 	.word	0x0500000f


	//   ....[222]....
        /*0f90*/ 	.word	0x0500000f


	//   ....[223]....
        /*0f94*/ 	.word	0x0500000f


	//   ....[224]....
        /*0f98*/ 	.word	0x0500000f


	//   ....[225]....
        /*0f9c*/ 	.word	0x0500000f


	//   ....[226]....
        /*0fa0*/ 	.word	0x0500000f


	//   ....[227]....
        /*0fa4*/ 	.word	0x0500000f


	//   ....[228]....
        /*0fa8*/ 	.word	0x0500000f


	//   ....[229]....
        /*0fac*/ 	.word	0x0500000f


	//   ....[230]....
        /*0fb0*/ 	.word	0x0500000f


	//   ....[231]....
        /*0fb4*/ 	.word	0x0500000f


	//   ....[232]....
        /*0fb8*/ 	.word	0x0500000f


	//   ....[233]....
        /*0fbc*/ 	.word	0x0500000f


	//   ....[234]....
        /*0fc0*/ 	.word	0x0500000f


	//   ....[235]....
        /*0fc4*/ 	.word	0x0500000f


	//   ....[236]....
        /*0fc8*/ 	.word	0x0500000f


	//   ....[237]....
        /*0fcc*/ 	.word	0x0500000f


	//   ....[238]....
        /*0fd0*/ 	.word	0x0500000f


	//   ....[239]....
        /*0fd4*/ 	.word	0x0500000f


	//   ....[240]....
        /*0fd8*/ 	.word	0x0500000f


	//   ....[241]....
        /*0fdc*/ 	.word	0x0500000f


	//   ....[242]....
        /*0fe0*/ 	.word	0x0500000f


	//   ....[243]....
        /*0fe4*/ 	.word	0x0500000f


	//   ....[244]....
        /*0fe8*/ 	.word	0x0500000f


	//   ....[245]....
        /*0fec*/ 	.word	0x0500000f


	//   ....[246]....
        /*0ff0*/ 	.word	0x0500000f


	//   ....[247]....
        /*0ff4*/ 	.word	0x0500000f


	//   ....[248]....
        /*0ff8*/ 	.word	0x0500000f


	//   ....[249]....
        /*0ffc*/ 	.word	0x0500000f


	//   ....[250]....
        /*1000*/ 	.word	0x0500000f


	//   ....[251]....
        /*1004*/ 	.word	0x0500000f


	//   ....[252]....
        /*1008*/ 	.word	0x0500000f


	//   ....[253]....
        /*100c*/ 	.word	0x0500000f


	//   ....[254]....
        /*1010*/ 	.word	0x0500000f


	//   ....[255]....
        /*1014*/ 	.word	0x0500000f


	//   ....[0]....
        /*1018*/ 	.word	0x0500000f


	//   ....[1]....
        /*101c*/ 	.word	0x0500000f


	//   ....[2]....
        /*1020*/ 	.word	0x0500000f


	//   ....[3]....
        /*1024*/ 	.word	0x0500000f


	//   ....[4]....
        /*1028*/ 	.word	0x0500000f


	//   ....[5]....
        /*102c*/ 	.word	0x0500000f


	//   ....[6]....
        /*1030*/ 	.word	0x0500000f


	//   ....[7]....
        /*1034*/ 	.word	0x0500000f


	//   ....[8]....
        /*1038*/ 	.word	0x0500000f


	//   ....[9]....
        /*103c*/ 	.word	0x0500000f


	//   ....[10]....
        /*1040*/ 	.word	0x0500000f


	//   ....[11]....
        /*1044*/ 	.word	0x0500000f


	//   ....[12]....
        /*1048*/ 	.word	0x0500000f


	//   ....[13]....
        /*104c*/ 	.word	0x0500000f


	//   ....[14]....
        /*1050*/ 	.word	0x0500000f


	//   ....[15]....
        /*1054*/ 	.word	0x0500000f


	//   ....[16]....
        /*1058*/ 	.word	0x0500000f


	//   ....[17]....
        /*105c*/ 	.word	0x0500000f


	//   ....[18]....
        /*1060*/ 	.word	0x0500000f


	//   ....[19]....
        /*1064*/ 	.word	0x0500000f


	//   ....[20]....
        /*1068*/ 	.word	0x0500000f


	//   ....[21]....
        /*106c*/ 	.word	0x0500000f


	//   ....[22]....
        /*1070*/ 	.word	0x0500000f


	//   ....[23]....
        /*1074*/ 	.word	0x0500000f


	//   ....[24]....
        /*1078*/ 	.word	0x0500000f


	//   ....[25]....
        /*107c*/ 	.word	0x0500000f


	//   ....[26]....
        /*1080*/ 	.word	0x0500000f


	//   ....[27]....
        /*1084*/ 	.word	0x0500000f


	//   ....[28]....
        /*1088*/ 	.word	0x0500000f


	//   ....[29]....
        /*108c*/ 	.word	0x0500000f


	//   ....[30]....
        /*1090*/ 	.word	0x0500000f


	//   ....[31]....
        /*1094*/ 	.word	0x0500000f


	//   ....[32]....
        /*1098*/ 	.word	0x0500000f


	//   ....[33]....
        /*109c*/ 	.word	0x0500000f


	//   ....[34]....
        /*10a0*/ 	.word	0x0500000f


	//   ....[35]....
        /*10a4*/ 	.word	0x0500000f


	//   ....[36]....
        /*10a8*/ 	.word	0x0500000f


	//   ....[37]....
        /*10ac*/ 	.word	0x0500000f


	//   ....[38]....
        /*10b0*/ 	.word	0x0500000f


	//   ....[39]....
        /*10b4*/ 	.word	0x0500000f


	//   ....[40]....
        /*10b8*/ 	.word	0x0500000f


	//   ....[41]....
        /*10bc*/ 	.word	0x0500000f


	//   ....[42]....
        /*10c0*/ 	.word	0x0500000f


	//   ....[43]....
        /*10c4*/ 	.word	0x0500000f


	//   ....[44]....
        /*10c8*/ 	.word	0x0500000f


	//   ....[45]....
        /*10cc*/ 	.word	0x0500000f


	//   ....[46]....
        /*10d0*/ 	.word	0x0500000f


	//   ....[47]....
        /*10d4*/ 	.word	0x0500000f


	//   ....[48]....
        /*10d8*/ 	.word	0x0500000f


	//   ....[49]....
        /*10dc*/ 	.word	0x0500000f


	//   ....[50]....
        /*10e0*/ 	.word	0x0500000f


	//   ....[51]....
        /*10e4*/ 	.word	0x0500000f


	//   ....[52]....
        /*10e8*/ 	.word	0x0500000f


	//   ....[53]....
        /*10ec*/ 	.word	0x0500000f


	//   ....[54]....
        /*10f0*/ 	.word	0x0500000f


	//   ....[55]....
        /*10f4*/ 	.word	0x0500000f


	//   ....[56]....
        /*10f8*/ 	.word	0x0500000f


	//   ....[57]....
        /*10fc*/ 	.word	0x0500000f


	//   ....[58]....
        /*1100*/ 	.word	0x0500000f


	//   ....[59]....
        /*1104*/ 	.word	0x0500000f


	//   ....[60]....
        /*1108*/ 	.word	0x0500000f


	//   ....[61]....
        /*110c*/ 	.word	0x0500000f


	//   ....[62]....
        /*1110*/ 	.word	0x0500000f


	//   ....[63]....
        /*1114*/ 	.word	0x0500000f


	//   ....[64]....
        /*1118*/ 	.word	0x0500000f


	//   ....[65]....
        /*111c*/ 	.word	0x0500000f


	//   ....[66]....
        /*1120*/ 	.word	0x0500000f


	//   ....[67]....
        /*1124*/ 	.word	0x0500000f


	//   ....[68]....
        /*1128*/ 	.word	0x0500000f


	//   ....[69]....
        /*112c*/ 	.word	0x0500000f


	//   ....[70]....
        /*1130*/ 	.word	0x0500000f


	//----- nvinfo : EIATTR_COOP_GROUP_INSTR_OFFSETS
	.align		4
.L_1252:
        /*1134*/ 	.byte	0x04, 0x28
        /*1136*/ 	.short	(.L_1254 - .L_1253)


	//   ....[0]....
.L_1253:
        /*1138*/ 	.word	0x00000060


	//   ....[1]....
        /*113c*/ 	.word	0x00000130


	//   ....[2]....
        /*1140*/ 	.word	0x000001f0


	//   ....[3]....
        /*1144*/ 	.word	0x000003c0


	//   ....[4]....
        /*1148*/ 	.word	0x00000520


	//   ....[5]....
        /*114c*/ 	.word	0x00000640


	//   ....[6]....
        /*1150*/ 	.word	0x000007a0


	//   ....[7]....
        /*1154*/ 	.word	0x000037f0


	//   ....[8]....
        /*1158*/ 	.word	0x00003800


	//   ....[9]....
        /*115c*/ 	.word	0x00003f10


	//   ....[10]....
        /*1160*/ 	.word	0x00003f20


	//   ....[11]....
        /*1164*/ 	.word	0x00004af0


	//   ....[12]....
        /*1168*/ 	.word	0x00004b00


	//   ....[13]....
        /*116c*/ 	.word	0x000052b0


	//   ....[14]....
        /*1170*/ 	.word	0x000052c0


	//   ....[15]....
        /*1174*/ 	.word	0x00005c90


	//   ....[16]....
        /*1178*/ 	.word	0x00005ca0


	//   ....[17]....
        /*117c*/ 	.word	0x00005db0


	//   ....[18]....
        /*1180*/ 	.word	0x00005dc0


	//   ....[19]....
        /*1184*/ 	.word	0x00006190


	//   ....[20]....
        /*1188*/ 	.word	0x000061c0


	//   ....[21]....
        /*118c*/ 	.word	0x00006490


	//   ....[22]....
        /*1190*/ 	.word	0x000064b0


	//   ....[23]....
        /*1194*/ 	.word	0x00007060


	//   ....[24]....
        /*1198*/ 	.word	0x00007660


	//   ....[25]....
        /*119c*/ 	.word	0x00007670


	//   ....[26]....
        /*11a0*/ 	.word	0x00007680


	//   ....[27]....
        /*11a4*/ 	.word	0x00007690


	//   ....[28]....
        /*11a8*/ 	.word	0x00008690


	//   ....[29]....
        /*11ac*/ 	.word	0x000086a0


	//   ....[30]....
        /*11b0*/ 	.word	0x000086b0


	//   ....[31]....
        /*11b4*/ 	.word	0x000086c0


	//   ....[32]....
        /*11b8*/ 	.word	0x0000af70


	//   ....[33]....
        /*11bc*/ 	.word	0x0000b010


	//   ....[34]....
        /*11c0*/ 	.word	0x0000b050


	//   ....[35]....
        /*11c4*/ 	.word	0x0000b100


	//   ....[36]....
        /*11c8*/ 	.word	0x0000ce10


	//   ....[37]....
        /*11cc*/ 	.word	0x0000ce30


	//   ....[38]....
        /*11d0*/ 	.word	0x0000d6d0


	//   ....[39]....
        /*11d4*/ 	.word	0x0000d730


	//   ....[40]....
        /*11d8*/ 	.word	0x0000e6e0


	//   ....[41]....
        /*11dc*/ 	.word	0x0000e770


	//   ....[42]....
        /*11e0*/ 	.word	0x0000e8c0


	//   ....[43]....
        /*11e4*/ 	.word	0x0000ea90


	//   ....[44]....
        /*11e8*/ 	.word	0x00010210


	//   ....[45]....
        /*11ec*/ 	.word	0x00010230


	//   ....[46]....
        /*11f0*/ 	.word	0x00010240


	//   ....[47]....
        /*11f4*/ 	.word	0x00010250


	//   ....[48]....
        /*11f8*/ 	.word	0x00010c70


	//   ....[49]....
        /*11fc*/ 	.word	0x00010c80


	//   ....[50]....
        /*1200*/ 	.word	0x00010eb0


	//   ....[51]....
        /*1204*/ 	.word	0x00010ec0


	//   ....[52]....
        /*1208*/ 	.word	0x000110f0


	//   ....[53]....
        /*120c*/ 	.word	0x00011100


	//   ....[54]....
        /*1210*/ 	.word	0x00011330


	//   ....[55]....
        /*1214*/ 	.word	0x00011340


	//   ....[56]....
        /*1218*/ 	.word	0x00011810


	//   ....[57]....
        /*121c*/ 	.word	0x00011820


	//   ....[58]....
        /*1220*/ 	.word	0x000124a0


	//   ....[59]....
        /*1224*/ 	.word	0x000124b0


	//   ....[60]....
        /*1228*/ 	.word	0x00013af0


	//   ....[61]....
        /*122c*/ 	.word	0x00013b00


	//   ....[62]....
        /*1230*/ 	.word	0x00013d40


	//   ....[63]....
        /*1234*/ 	.word	0x00013d50


	//   ....[64]....
        /*1238*/ 	.word	0x00013f80


	//   ....[65]....
        /*123c*/ 	.word	0x00013f90


	//   ....[66]....
        /*1240*/ 	.word	0x000141c0


	//   ....[67]....
        /*1244*/ 	.word	0x000141d0


	//   ....[68]....
        /*1248*/ 	.word	0x00014460


	//   ....[69]....
        /*124c*/ 	.word	0x00014670


	//   ....[70]....
        /*1250*/ 	.word	0x000146a0


	//   ....[71]....
        /*1254*/ 	.word	0x000146d0


	//   ....[72]....
        /*1258*/ 	.word	0x00014700


	//   ....[73]....
        /*125c*/ 	.word	0x00014730


	//   ....[74]....
        /*1260*/ 	.word	0x00014760


	//   ....[75]....
        /*1264*/ 	.word	0x000148f0


	//   ....[76]....
        /*1268*/ 	.word	0x00014920


	//   ....[77]....
        /*126c*/ 	.word	0x00014950


	//   ....[78]....
        /*1270*/ 	.word	0x00014980


	//   ....[79]....
        /*1274*/ 	.word	0x000149b0


	//   ....[80]....
        /*1278*/ 	.word	0x000149e0


	//   ....[81]....
        /*127c*/ 	.word	0x00014a70


	//   ....[82]....
        /*1280*/ 	.word	0x00014aa0


	//   ....[83]....
        /*1284*/ 	.word	0x00014ab0


	//   ....[84]....
        /*1288*/ 	.word	0x00014b40


	//   ....[85]....
        /*128c*/ 	.word	0x00015ae0


	//   ....[86]....
        /*1290*/ 	.word	0x00017b90


	//   ....[87]....
        /*1294*/ 	.word	0x00017bb0


	//   ....[88]....
        /*1298*/ 	.word	0x00017c40


	//   ....[89]....
        /*129c*/ 	.word	0x00017c60


	//   ....[90]....
        /*12a0*/ 	.word	0x00017ce0


	//   ....[91]....
        /*12a4*/ 	.word	0x00017d00


	//   ....[92]....
        /*12a8*/ 	.word	0x00017d80


	//   ....[93]....
        /*12ac*/ 	.word	0x00017da0


	//   ....[94]....
        /*12b0*/ 	.word	0x00017e20


	//   ....[95]....
        /*12b4*/ 	.word	0x00017e40


	//   ....[96]....
        /*12b8*/ 	.word	0x00017e50


	//   ....[97]....
        /*12bc*/ 	.word	0x00017e60


	//   ....[98]....
        /*12c0*/ 	.word	0x00018600


	//   ....[99]....
        /*12c4*/ 	.word	0x00018630


	//   ....[100]....
        /*12c8*/ 	.word	0x00018730


	//   ....[101]....
        /*12cc*/ 	.word	0x00018740


	//   ....[102]....
        /*12d0*/ 	.word	0x000187c0


	//   ....[103]....
        /*12d4*/ 	.word	0x000187d0


	//   ....[104]....
        /*12d8*/ 	.word	0x000187e0


	//   ....[105]....
        /*12dc*/ 	.word	0x00018880


	//   ....[106]....
        /*12e0*/ 	.word	0x000188b0


	//   ....[107]....
        /*12e4*/ 	.word	0x00018930


	//   ....[108]....
        /*12e8*/ 	.word	0x00018960


	//   ....[109]....
        /*12ec*/ 	.word	0x000189e0


	//   ....[110]....
        /*12f0*/ 	.word	0x00018a10


	//   ....[111]....
        /*12f4*/ 	.word	0x00018a30


	//   ....[112]....
        /*12f8*/ 	.word	0x00018a80


	//   ....[113]....
        /*12fc*/ 	.word	0x00018a90


	//   ....[114]....
        /*1300*/ 	.word	0x00019150


	//   ....[115]....
        /*1304*/ 	.word	0x00019180


	//   ....[116]....
        /*1308*/ 	.word	0x000191a0


	//   ....[117]....
        /*130c*/ 	.word	0x00019270


	//   ....[118]....
        /*1310*/ 	.word	0x000192a0


	//   ....[119]....
        /*1314*/ 	.word	0x00019310


	//   ....[120]....
        /*1318*/ 	.word	0x00019380


	//   ....[121]....
        /*131c*/ 	.word	0x00019390


	//   ....[122]....
        /*1320*/ 	.word	0x00019410


	//   ....[123]....
        /*1324*/ 	.word	0x00019420


	//   ....[124]....
        /*1328*/ 	.word	0x000194a0


	//   ....[125]....
        /*132c*/ 	.word	0x000194b0


	//   ....[126]....
        /*1330*/ 	.word	0x00019530


	//   ....[127]....
        /*1334*/ 	.word	0x00019540


	//   ....[128]....
        /*1338*/ 	.word	0x000195c0


	//   ....[129]....
        /*133c*/ 	.word	0x000195d0


	//   ....[130]....
        /*1340*/ 	.word	0x00019ae0


	//   ....[131]....
        /*1344*/ 	.word	0x00019b00


	//   ....[132]....
        /*1348*/ 	.word	0x00019b60


	//   ....[133]....
        /*134c*/ 	.word	0x00019c10


	//   ....[134]....
        /*1350*/ 	.word	0x00019c20


	//   ....[135]....
        /*1354*/ 	.word	0x00019c50


	//   ....[136]....
        /*1358*/ 	.word	0x00019ce0


	//   ....[137]....
        /*135c*/ 	.word	0x00019d90


	//   ....[138]....
        /*1360*/ 	.word	0x00019da0


	//   ....[139]....
        /*1364*/ 	.word	0x00019dd0


	//   ....[140]....
        /*1368*/ 	.word	0x00019de0


	//   ....[141]....
        /*136c*/ 	.word	0x00019e70


	//   ....[142]....
        /*1370*/ 	.word	0x0001a590


	//   ....[143]....
        /*1374*/ 	.word	0x0001a5b0


	//   ....[144]....
        /*1378*/ 	.word	0x0001a600


	//   ....[145]....
        /*137c*/ 	.word	0x0001a610


	//   ....[146]....
        /*1380*/ 	.word	0x0001a650


	//   ....[147]....
        /*1384*/ 	.word	0x0001a660


	//   ....[148]....
        /*1388*/ 	.word	0x0001a6a0


	//   ....[149]....
        /*138c*/ 	.word	0x0001a6b0


	//   ....[150]....
        /*1390*/ 	.word	0x0001a6f0


	//   ....[151]....
        /*1394*/ 	.word	0x0001a700


	//   ....[152]....
        /*1398*/ 	.word	0x0001a710


	//   ....[153]....
        /*139c*/ 	.word	0x0001a750


	//   ....[154]....
        /*13a0*/ 	.word	0x0001aa80


	//   ....[155]....
        /*13a4*/ 	.word	0x0001aaa0


	//   ....[156]....
        /*13a8*/ 	.word	0x0001aab0


	//   ....[157]....
        /*13ac*/ 	.word	0x0001aad0


	//   ....[158]....
        /*13b0*/ 	.word	0x0001ab40


	//   ....[159]....
        /*13b4*/ 	.word	0x0001ab60


	//   ....[160]....
        /*13b8*/ 	.word	0x0001abc0


	//   ....[161]....
        /*13bc*/ 	.word	0x0001abe0


	//   ....[162]....
        /*13c0*/ 	.word	0x0001ac40


	//   ....[163]....
        /*13c4*/ 	.word	0x0001ac60


	//   ....[164]....
        /*13c8*/ 	.word	0x0001acc0


	//   ....[165]....
        /*13cc*/ 	.word	0x0001ace0


	//   ....[166]....
        /*13d0*/ 	.word	0x0001b220


	//   ....[167]....
        /*13d4*/ 	.word	0x0001b250


	//   ....[168]....
        /*13d8*/ 	.word	0x0001b2b0


	//   ....[169]....
        /*13dc*/ 	.word	0x0001b2e0


	//   ....[170]....
        /*13e0*/ 	.word	0x0001b310


	//   ....[171]....
        /*13e4*/ 	.word	0x0001b340


	//   ....[172]....
        /*13e8*/ 	.word	0x0001b370


	//   ....[173]....
        /*13ec*/ 	.word	0x0001b3a0


	//   ....[174]....
        /*13f0*/ 	.word	0x0001b540


	//   ....[175]....
        /*13f4*/ 	.word	0x0001b570


	//   ....[176]....
        /*13f8*/ 	.word	0x0001b5a0


	//   ....[177]....
        /*13fc*/ 	.word	0x0001b5d0


	//   ....[178]....
        /*1400*/ 	.word	0x0001b600


	//   ....[179]....
        /*1404*/ 	.word	0x0001b630


	//   ....[180]....
        /*1408*/ 	.word	0x0001b6f0


	//   ....[181]....
        /*140c*/ 	.word	0x0001b710


	//   ....[182]....
        /*1410*/ 	.word	0x0001b720


	//   ....[183]....
        /*1414*/ 	.word	0x0001b780


	//   ....[184]....
        /*1418*/ 	.word	0x0001bda0


	//   ....[185]....
        /*141c*/ 	.word	0x0001c0c0


	//   ....[186]....
        /*1420*/ 	.word	0x0001c150


	//   ....[187]....
        /*1424*/ 	.word	0x0001c1f0


	//   ....[188]....
        /*1428*/ 	.word	0x0001c280


	//   ....[189]....
        /*142c*/ 	.word	0x0001c370


	//   ....[190]....
        /*1430*/ 	.word	0x0001c400


	//   ....[191]....
        /*1434*/ 	.word	0x0001c4a0


	//   ....[192]....
        /*1438*/ 	.word	0x0001c530


	//   ....[193]....
        /*143c*/ 	.word	0x0001c620


	//   ....[194]....
        /*1440*/ 	.word	0x0001c6b0


	//   ....[195]....
        /*1444*/ 	.word	0x0001c740


	//   ....[196]....
        /*1448*/ 	.word	0x0001c7d0


	//   ....[197]....
        /*144c*/ 	.word	0x0001c8a0


	//   ....[198]....
        /*1450*/ 	.word	0x0001c940


	//   ....[199]....
        /*1454*/ 	.word	0x0001c9d0


	//   ....[200]....
        /*1458*/ 	.word	0x0001ca20


	//   ....[201]....
        /*145c*/ 	.word	0x0001ca70


	//   ....[202]....
        /*1460*/ 	.word	0x0001cb60


	//   ....[203]....
        /*1464*/ 	.word	0x0001cbf0


	//   ....[204]....
        /*1468*/ 	.word	0x0001cc40


	//   ....[205]....
        /*146c*/ 	.word	0x0001cc90


	//   ....[206]....
        /*1470*/ 	.word	0x0001cef0


	//   ....[207]....
        /*1474*/ 	.word	0x0001cf40


	//   ....[208]....
        /*1478*/ 	.word	0x0001cfd0


	//   ....[209]....
        /*147c*/ 	.word	0x0001d060


	//   ....[210]....
        /*1480*/ 	.word	0x0001d0f0


	//   ....[211]....
        /*1484*/ 	.word	0x0001d180


	//   ....[212]....
        /*1488*/ 	.word	0x0001d210


	//   ....[213]....
        /*148c*/ 	.word	0x0001d2a0


	//   ....[214]....
        /*1490*/ 	.word	0x0001d320


	//   ....[215]....
        /*1494*/ 	.word	0x0001d370


	//   ....[216]....
        /*1498*/ 	.word	0x0001d410


	//   ....[217]....
        /*149c*/ 	.word	0x0001d4a0


	//   ....[218]....
        /*14a0*/ 	.word	0x0001d530


	//   ....[219]....
        /*14a4*/ 	.word	0x0001d580


	//   ....[220]....
        /*14a8*/ 	.word	0x0001d610


	//   ....[221]....
        /*14ac*/ 	.word	0x0001d6a0


	//   ....[222]....
        /*14b0*/ 	.word	0x0001d730


	//   ....[223]....
        /*14b4*/ 	.word	0x0001d7c0


	//   ....[224]....
        /*14b8*/ 	.word	0x0001d850


	//   ....[225]....
        /*14bc*/ 	.word	0x0001d8e0


	//   ....[226]....
        /*14c0*/ 	.word	0x0001d9a0


	//   ....[227]....
        /*14c4*/ 	.word	0x0001dc80


	//   ....[228]....
        /*14c8*/ 	.word	0x0001dd70


	//   ....[229]....
        /*14cc*/ 	.word	0x0001de10


	//   ....[230]....
        /*14d0*/ 	.word	0x0001de70


	//   ....[231]....
        /*14d4*/ 	.word	0x0001df60


	//   ....[232]....
        /*14d8*/ 	.word	0x0001dfd0


	//   ....[233]....
        /*14dc*/ 	.word	0x0001e0c0


	//   ....[234]....
        /*14e0*/ 	.word	0x0001e130


	//   ....[235]....
        /*14e4*/ 	.word	0x0001e220


	//   ....[236]....
        /*14e8*/ 	.word	0x0001e290


	//   ....[237]....
        /*14ec*/ 	.word	0x0001e380


	//   ....[238]....
        /*14f0*/ 	.word	0x0001e3f0


	//   ....[239]....
        /*14f4*/ 	.word	0x0001e4d0


	//   ....[240]....
        /*14f8*/ 	.word	0x0001e580


	//   ....[241]....
        /*14fc*/ 	.word	0x0001e640


	//   ....[242]....
        /*1500*/ 	.word	0x0001e6a0


	//   ....[243]....
        /*1504*/ 	.word	0x0001e790


	//   ....[244]....
        /*1508*/ 	.word	0x0001e7f0


	//   ....[245]....
        /*150c*/ 	.word	0x0001e8e0


	//   ....[246]....
        /*1510*/ 	.word	0x0001e940


	//   ....[247]....
        /*1514*/ 	.word	0x0001e9e0


	//   ....[248]....
        /*1518*/ 	.word	0x0001eab0


	//   ....[249]....
        /*151c*/ 	.word	0x0001ebb0


	//   ....[250]....
        /*1520*/ 	.word	0x0001ec20


	//   ....[251]....
        /*1524*/ 	.word	0x0001ecc0


	//   ....[252]....
        /*1528*/ 	.word	0x0001ed90


	//   ....[253]....
        /*152c*/ 	.word	0x0001ee80


	//   ....[254]....
        /*1530*/ 	.word	0x0001eee0


	//   ....[255]....
        /*1534*/ 	.word	0x0001ef80


	//   ....[0]....
        /*1538*/ 	.word	0x0001f210


	//   ....[1]....
        /*153c*/ 	.word	0x0001f2d0


	//   ....[2]....
        /*1540*/ 	.word	0x0001f3a0


	//   ....[3]....
        /*1544*/ 	.word	0x0001f490


	//   ....[4]....
        /*1548*/ 	.word	0x0001f550


	//   ....[5]....
        /*154c*/ 	.word	0x0001f610


	//   ....[6]....
        /*1550*/ 	.word	0x0001f6d0


	//   ....[7]....
        /*1554*/ 	.word	0x0001f790


	//   ....[8]....
        /*1558*/ 	.word	0x0001f850


	//   ....[9]....
        /*155c*/ 	.word	0x0001f910


	//   ....[10]....
        /*1560*/ 	.word	0x0001f9d0


	//   ....[11]....
        /*1564*/ 	.word	0x0001fa90


	//   ....[12]....
        /*1568*/ 	.word	0x0001fb50


	//   ....[13]....
        /*156c*/ 	.word	0x0001fc00


	//   ....[14]....
        /*1570*/ 	.word	0x0001fc60


	//   ....[15]....
        /*1574*/ 	.word	0x0001fd40


	//   ....[16]....
        /*1578*/ 	.word	0x0001fe80


	//   ....[17]....
        /*157c*/ 	.word	0x0001ff60


	//   ....[18]....
        /*1580*/ 	.word	0x0001fff0


	//   ....[19]....
        /*1584*/ 	.word	0x00020100


	//   ....[20]....
        /*1588*/ 	.word	0x00020160


	//   ....[21]....
        /*158c*/ 	.word	0x00020270


	//   ....[22]....
        /*1590*/ 	.word	0x000202d0


	//   ....[23]....
        /*1594*/ 	.word	0x000203e0


	//   ....[24]....
        /*1598*/ 	.word	0x00020440


	//   ....[25]....
        /*159c*/ 	.word	0x00020550


	//   ....[26]....
        /*15a0*/ 	.word	0x000205b0


	//   ....[27]....
        /*15a4*/ 	.word	0x00020670


	//   ....[28]....
        /*15a8*/ 	.word	0x000207d0


	//   ....[29]....
        /*15ac*/ 	.word	0x00020870


	//   ....[30]....
        /*15b0*/ 	.word	0x000208d0


	//   ....[31]....
        /*15b4*/ 	.word	0x00020980


	//   ....[32]....
        /*15b8*/ 	.word	0x000209e0


	//   ....[33]....
        /*15bc*/ 	.word	0x00020a90


	//   ....[34]....
        /*15c0*/ 	.word	0x00020af0


	//   ....[35]....
        /*15c4*/ 	.word	0x00020ba0


	//   ....[36]....
        /*15c8*/ 	.word	0x00020c00


	//   ....[37]....
        /*15cc*/ 	.word	0x00020cb0


	//   ....[38]....
        /*15d0*/ 	.word	0x00020d10


	//   ....[39]....
        /*15d4*/ 	.word	0x00020dc0


	//   ....[40]....
        /*15d8*/ 	.word	0x00020eb0


	//   ....[41]....
        /*15dc*/ 	.word	0x00020f50


	//   ....[42]....
        /*15e0*/ 	.word	0x00020fb0


	//   ....[43]....
        /*15e4*/ 	.word	0x00021080


	//   ....[44]....
        /*15e8*/ 	.word	0x000210e0


	//   ....[45]....
        /*15ec*/ 	.word	0x000211b0


	//   ....[46]....
        /*15f0*/ 	.word	0x00021210


	//   ....[47]....
        /*15f4*/ 	.word	0x000212e0


	//   ....[48]....
        /*15f8*/ 	.word	0x00021340


	//   ....[49]....
        /*15fc*/ 	.word	0x00021410


	//   ....[50]....
        /*1600*/ 	.word	0x00021470


	//   ....[51]....
        /*1604*/ 	.word	0x00021540


	//   ....[52]....
        /*1608*/ 	.word	0x000215d0


	//   ....[53]....
        /*160c*/ 	.word	0x00021670


	//   ....[54]....
        /*1610*/ 	.word	0x000217f0


	//   ....[55]....
        /*1614*/ 	.word	0x00021860


	//   ....[56]....
        /*1618*/ 	.word	0x000218d0


	//   ....[57]....
        /*161c*/ 	.word	0x00021940


	//   ....[58]....
        /*1620*/ 	.word	0x000219b0


	//   ....[59]....
        /*1624*/ 	.word	0x00021a30


	//   ....[60]....
        /*1628*/ 	.word	0x00021ab0


	//   ....[61]....
        /*162c*/ 	.word	0x00021b40


	//   ....[62]....
        /*1630*/ 	.word	0x00021bb0


	//   ....[63]....
        /*1634*/ 	.word	0x00021c20


	//   ....[64]....
        /*1638*/ 	.word	0x00021c90


	//   ....[65]....
        /*163c*/ 	.word	0x00021d10


	//   ....[66]....
        /*1640*/ 	.word	0x00021d80


	//   ....[67]....
        /*1644*/ 	.word	0x00021e20


	//   ....[68]....
        /*1648*/ 	.word	0x00021e70


	//   ....[69]....
        /*164c*/ 	.word	0x00021f00


	//   ....[70]....
        /*1650*/ 	.word	0x00022030


	//----- nvinfo : EIATTR_REG_RECONFIG
	.align		4
.L_1254:
        /*1654*/ 	.byte	0x01, 0x54
	.zero		2


	//----- nvinfo : EIATTR_SYSCALL_OFFSETS
	.align		4
        /*1658*/ 	.byte	0x04, 0x46
        /*165a*/ 	.short	(.L_1256 - .L_1255)


	//   ....[0]....
.L_1255:
        /*165c*/ 	.word	0x00002390


	//   ....[1]....
        /*1660*/ 	.word	0x000024e0


	//   ....[2]....
        /*1664*/ 	.word	0x00007200


	//   ....[3]....
        /*1668*/ 	.word	0x00007580


	//   ....[4]....
        /*166c*/ 	.word	0x00017150


	//   ....[5]....
        /*1670*/ 	.word	0x000172a0


	//   ....[6]....
        /*1674*/ 	.word	0x00017390


	//   ....[7]....
        /*1678*/ 	.word	0x00018220


	//   ....[8]....
        /*167c*/ 	.word	0x00018d60


	//----- nvinfo : EIATTR_MBARRIER_INSTR_OFFSETS
	.align		4
.L_1256:
        /*1680*/ 	.byte	0x04, 0x39
        /*1682*/ 	.short	(.L_1258 - .L_1257)


	//   ....[0]....
.L_1257:
        /*1684*/ 	.word	0x00000260
        /*1688*/ 	.word	0x000000ff
        /*168c*/ 	.word	0x00032400
        /*1690*/ 	.short	0x0100
        /*1692*/ 	.byte	0x08
	.zero		1


	//   ....[1]....
        /*1694*/ 	.word	0x00000270
        /*1698*/ 	.word	0x000000ff
        /*169c*/ 	.word	0x00032410
        /*16a0*/ 	.short	0x0100
        /*16a2*/ 	.byte	0x08
	.zero		1


	//   ....[2]....
        /*16a4*/ 	.word	0x00000280
        /*16a8*/ 	.word	0x000000ff
        /*16ac*/ 	.word	0x00032420
        /*16b0*/ 	.short	0x0100
        /*16b2*/ 	.byte	0x08
	.zero		1


	//   ....[3]....
        /*16b4*/ 	.word	0x00000370
        /*16b8*/ 	.word	0x000000ff
        /*16bc*/ 	.word	0x00032430
        /*16c0*/ 	.short	0x0100
        /*16c2*/ 	.byte	0x08
	.zero		1


	//   ....[4]....
        /*16c4*/ 	.word	0x00000380
        /*16c8*/ 	.word	0x000000ff
        /*16cc*/ 	.word	0x00032440
        /*16d0*/ 	.short	0x0100
        /*16d2*/ 	.byte	0x08
	.zero		1


	//   ....[5]....
        /*16d4*/ 	.word	0x00000390
        /*16d8*/ 	.word	0x000000ff
        /*16dc*/ 	.word	0x00032438
        /*16e0*/ 	.short	0x0100
        /*16e2*/ 	.byte	0x08
	.zero		1


	//   ....[6]....
        /*16e4*/ 	.word	0x000003a0
        /*16e8*/ 	.word	0x000000ff
        /*16ec*/ 	.word	0x00032448
        /*16f0*/ 	.short	0x0100
        /*16f2*/ 	.byte	0x08
	.zero		1


	//   ....[7]....
        /*16f4*/ 	.word	0x000004d0
        /*16f8*/ 	.word	0x000000ff
        /*16fc*/ 	.word	0x00032450
        /*1700*/ 	.short	0x0100
        /*1702*/ 	.byte	0x08
	.zero		1


	//   ....[8]....
        /*1704*/ 	.word	0x000004e0
        /*1708*/ 	.word	0x000000ff
        /*170c*/ 	.word	0x00032460
        /*1710*/ 	.short	0x0100
        /*1712*/ 	.byte	0x08
	.zero		1


	//   ....[9]....
        /*1714*/ 	.word	0x000004f0
        /*1718*/ 	.word	0x000000ff
        /*171c*/ 	.word	0x00032458
        /*1720*/ 	.short	0x0100
        /*1722*/ 	.byte	0x08
	.zero		1


	//   ....[10]....
        /*1724*/ 	.word	0x00000500
        /*1728*/ 	.word	0x000000ff
        /*172c*/ 	.word	0x00032468
        /*1730*/ 	.short	0x0100
        /*1732*/ 	.byte	0x08
	.zero		1


	//   ....[11]....
        /*1734*/ 	.word	0x000005f0
        /*1738*/ 	.word	0x000000ff
        /*173c*/ 	.word	0x00032470
        /*1740*/ 	.short	0x0100
        /*1742*/ 	.byte	0x06
	.zero		1


	//   ....[12]....
        /*1744*/ 	.word	0x00000600
        /*1748*/ 	.word	0x000000ff
        /*174c*/ 	.word	0x00032480
        /*1750*/ 	.short	0x0100
        /*1752*/ 	.byte	0x06
	.zero		1


	//   ....[13]....
        /*1754*/ 	.word	0x00000610
        /*1758*/ 	.word	0x000000ff
        /*175c*/ 	.word	0x00032478
        /*1760*/ 	.short	0x0100
        /*1762*/ 	.byte	0x06
	.zero		1


	//   ....[14]....
        /*1764*/ 	.word	0x00000620
        /*1768*/ 	.word	0x000000ff
        /*176c*/ 	.word	0x00032488
        /*1770*/ 	.short	0x0100
        /*1772*/ 	.byte	0x06
	.zero		1


	//   ....[15]....
        /*1774*/ 	.word	0x00000750
        /*1778*/ 	.word	0x000000ff
        /*177c*/ 	.word	0x00032490
        /*1780*/ 	.short	0x0100
        /*1782*/ 	.byte	0x08
	.zero		1


	//   ....[16]....
        /*1784*/ 	.word	0x00000760
        /*1788*/ 	.word	0x000000ff
        /*178c*/ 	.word	0x000324a0
        /*1790*/ 	.short	0x0100
        /*1792*/ 	.byte	0x08
	.zero		1


	//   ....[17]....
        /*1794*/ 	.word	0x00000770
        /*1798*/ 	.word	0x000000ff
        /*179c*/ 	.word	0x00032498
        /*17a0*/ 	.short	0x0100
        /*17a2*/ 	.byte	0x08
	.zero		1


	//   ....[18]....
        /*17a4*/ 	.word	0x00000780
        /*17a8*/ 	.word	0x000000ff
        /*17ac*/ 	.word	0x000324a8
        /*17b0*/ 	.short	0x0100
        /*17b2*/ 	.byte	0x08
	.zero		1


	//   ....[19]....
        /*17b4*/ 	.word	0x000008b0
        /*17b8*/ 	.word	0x000000ff
        /*17bc*/ 	.word	0x000324b0
        /*17c0*/ 	.short	0x0100
        /*17c2*/ 	.byte	0x08
	.zero		1


	//   ....[20]....
        /*17c4*/ 	.word	0x000008c0
        /*17c8*/ 	.word	0x000000ff
        /*17cc*/ 	.word	0x000324c0
        /*17d0*/ 	.short	0x0100
        /*17d2*/ 	.byte	0x08
	.zero		1


	//   ....[21]....
        /*17d4*/ 	.word	0x000008d0
        /*17d8*/ 	.word	0x000000ff
        /*17dc*/ 	.word	0x000324b8
        /*17e0*/ 	.short	0x0100
        /*17e2*/ 	.byte	0x08
	.zero		1


	//   ....[22]....
        /*17e4*/ 	.word	0x000008e0
        /*17e8*/ 	.word	0x000000ff
        /*17ec*/ 	.word	0x000324c8
        /*17f0*/ 	.short	0x0100
        /*17f2*/ 	.byte	0x08
	.zero		1


	//   ....[23]....
        /*17f4*/ 	.word	0x000037a0
        /*17f8*/ 	.word	0x00000000
        /*17fc*/ 	.word	0x00032490
        /*1800*/ 	.short	0x010a
        /*1802*/ 	.byte	0x3f
	.zero		1


	//   ....[24]....
        /*1804*/ 	.word	0x00004a90
        /*1808*/ 	.word	0x00000000
        /*180c*/ 	.word	0x00032490
        /*1810*/ 	.short	0x010a
        /*1812*/ 	.byte	0x3f
	.zero		1


	//   ....[25]....
        /*1814*/ 	.word	0x00005af0
        /*1818*/ 	.word	0x00000000
        /*181c*/ 	.word	0x00032490
        /*1820*/ 	.short	0x010a
        /*1822*/ 	.byte	0x3f
	.zero		1


	//   ....[26]....
        /*1824*/ 	.word	0x00005f90
        /*1828*/ 	.word	0x0000000b
        /*182c*/ 	.word	0x00000000
        /*1830*/ 	.short	0x0101
        /*1832*/ 	.byte	0x3f
	.zero		1


	//   ....[27]....
        /*1834*/ 	.word	0x00005fd0
        /*1838*/ 	.word	0x00000000
        /*183c*/ 	.word	0x000324b0
        /*1840*/ 	.short	0x010a
        /*1842*/ 	.byte	0x3f
	.zero		1


	//   ....[28]....
        /*1844*/ 	.word	0x00006820
        /*1848*/ 	.word	0x00000000
        /*184c*/ 	.word	0x00000000
        /*1850*/ 	.short	0x0101
        /*1852*/ 	.byte	0x3f
	.zero		1


	//   ....[29]....
        /*1854*/ 	.word	0x000072a0
        /*1858*/ 	.word	0x00000013
        /*185c*/ 	.word	0x00032400
        /*1860*/ 	.short	0x010a
        /*1862*/ 	.byte	0x3f
	.zero		1


	//   ....[30]....
        /*1864*/ 	.word	0x000072f0
        /*1868*/ 	.word	0x00000013
        /*186c*/ 	.word	0x00032400
        /*1870*/ 	.short	0x010a
        /*1872*/ 	.byte	0x3f
	.zero		1


	//   ....[31]....
        /*1874*/ 	.word	0x00007970
        /*1878*/ 	.word	0x00000013
        /*187c*/ 	.word	0x00032400
        /*1880*/ 	.short	0x010a
        /*1882*/ 	.byte	0x3f
	.zero		1


	//   ....[32]....
        /*1884*/ 	.word	0x00008890
        /*1888*/ 	.word	0x00000013
        /*188c*/ 	.word	0x00032400
        /*1890*/ 	.short	0x010a
        /*1892*/ 	.byte	0x3f
	.zero		1


	//   ....[33]....
        /*1894*/ 	.word	0x00009730
        /*1898*/ 	.word	0x00000004
        /*189c*/ 	.word	0x00032430
        /*18a0*/ 	.short	0x010a
        /*18a2*/ 	.byte	0x3f
	.zero		1


	//   ....[34]....
        /*18a4*/ 	.word	0x000097e0
        /*18a8*/ 	.word	0x00000004
        /*18ac*/ 	.word	0x00032430
        /*18b0*/ 	.short	0x010a
        /*18b2*/ 	.byte	0x3f
	.zero		1


	//   ....[35]....
        /*18b4*/ 	.word	0x00009ae0
        /*18b8*/ 	.word	0x00000013
        /*18bc*/ 	.word	0x00032410
        /*18c0*/ 	.short	0x010a
        /*18c2*/ 	.byte	0x3f
	.zero		1


	//   ....[36]....
        /*18c4*/ 	.word	0x00009b30
        /*18c8*/ 	.word	0x00000004
        /*18cc*/ 	.word	0x00032450
        /*18d0*/ 	.short	0x010a
        /*18d2*/ 	.byte	0x3f
	.zero		1


	//   ....[37]....
        /*18d4*/ 	.word	0x00009b70
        /*18d8*/ 	.word	0x00000004
        /*18dc*/ 	.word	0x00032450
        /*18e0*/ 	.short	0x010a
        /*18e2*/ 	.byte	0x3f
	.zero		1


	//   ....[38]....
        /*18e4*/ 	.word	0x0000b4f0
        /*18e8*/ 	.word	0x0000000b
        /*18ec*/ 	.word	0x00000000
        /*18f0*/ 	.short	0x0101
        /*18f2*/ 	.byte	0x3f
	.zero		1


	//   ....[39]....
        /*18f4*/ 	.word	0x0000beb0
        /*18f8*/ 	.word	0x00000004
        /*18fc*/ 	.word	0x00000000
        /*1900*/ 	.short	0x0101
        /*1902*/ 	.byte	0x3f
	.zero		1


	//   ....[40]....
        /*1904*/ 	.word	0x0000bfe0
        /*1908*/ 	.word	0x00000004
        /*190c*/ 	.word	0x00032430
        /*1910*/ 	.short	0x010a
        /*1912*/ 	.byte	0x3f
	.zero		1


	//   ....[41]....
        /*1914*/ 	.word	0x0000c050
        /*1918*/ 	.word	0x00000004
        /*191c*/ 	.word	0x00032430
        /*1920*/ 	.short	0x010a
        /*1922*/ 	.byte	0x3f
	.zero		1


	//   ....[42]....
        /*1924*/ 	.word	0x0000c2c0
        /*1928*/ 	.word	0x00000004
        /*192c*/ 	.word	0x00032450
        /*1930*/ 	.short	0x010a
        /*1932*/ 	.byte	0x3f
	.zero		1


	//   ....[43]....
        /*1934*/ 	.word	0x0000c300
        /*1938*/ 	.word	0x00000004
        /*193c*/ 	.word	0x00032450
        /*1940*/ 	.short	0x010a
        /*1942*/ 	.byte	0x3f
	.zero		1


	//   ....[44]....
        /*1944*/ 	.word	0x0000db00
        /*1948*/ 	.word	0x00000007
        /*194c*/ 	.word	0x00000000
        /*1950*/ 	.short	0x0101
        /*1952*/ 	.byte	0x3f
	.zero		1


	//   ....[45]....
        /*1954*/ 	.word	0x0000e6a0
        /*1958*/ 	.word	0x00000004
        /*195c*/ 	.word	0x00000000
        /*1960*/ 	.short	0x0101
        /*1962*/ 	.byte	0x3f
	.zero		1


	//   ....[46]....
        /*1964*/ 	.word	0x00010c10
        /*1968*/ 	.word	0x00000003
        /*196c*/ 	.word	0x00000000
        /*1970*/ 	.short	0x0101
        /*1972*/ 	.byte	0x3f
	.zero		1


	//   ....[47]....
        /*1974*/ 	.word	0x00011670
        /*1978*/ 	.word	0x00000009
        /*197c*/ 	.word	0x00000000
        /*1980*/ 	.short	0x0101
        /*1982*/ 	.byte	0x3f
	.zero		1


	//   ....[48]....
        /*1984*/ 	.word	0x00015bc0
        /*1988*/ 	.word	0x00000016
        /*198c*/ 	.word	0x00032420
        /*1990*/ 	.short	0x010a
        /*1992*/ 	.byte	0x3f
	.zero		1


	//   ....[49]....
        /*1994*/ 	.word	0x00015c50
        /*1998*/ 	.word	0x00000007
        /*199c*/ 	.word	0x000324a0
        /*19a0*/ 	.short	0x010a
        /*19a2*/ 	.byte	0x3f
	.zero		1


	//   ....[50]....
        /*19a4*/ 	.word	0x00015ea0
        /*19a8*/ 	.word	0x00000007
        /*19ac*/ 	.word	0x000324c0
        /*19b0*/ 	.short	0x010a
        /*19b2*/ 	.byte	0x3f
	.zero		1


	//   ....[51]....
        /*19b4*/ 	.word	0x000164b0
        /*19b8*/ 	.word	0x00000006
        /*19bc*/ 	.word	0x000324a0
        /*19c0*/ 	.short	0x010a
        /*19c2*/ 	.byte	0x3f
	.zero		1


	//   ....[52]....
        /*19c4*/ 	.word	0x000166f0
        /*19c8*/ 	.word	0x00000006
        /*19cc*/ 	.word	0x000324c0
        /*19d0*/ 	.short	0x010a
        /*19d2*/ 	.byte	0x3f
	.zero		1


	//   ....[53]....
        /*19d4*/ 	.word	0x00017940
        /*19d8*/ 	.word	0x0000001d
        /*19dc*/ 	.word	0x00032440
        /*19e0*/ 	.short	0x010a
        /*19e2*/ 	.byte	0x3f
	.zero		1


	//   ....[54]....
        /*19e4*/ 	.word	0x00017f60
        /*19e8*/ 	.word	0x0000001d
        /*19ec*/ 	.word	0x00032430
        /*19f0*/ 	.short	0x0107
        /*19f2*/ 	.byte	0x3f
	.zero		1


	//   ....[55]....
        /*19f4*/ 	.word	0x00018030
        /*19f8*/ 	.word	0x0000001d
        /*19fc*/ 	.word	0x00032430
        /*1a00*/ 	.short	0x0101
        /*1a02*/ 	.byte	0x3f
	.zero		1


	//   ....[56]....
        /*1a04*/ 	.word	0x00018ba0
        /*1a08*/ 	.word	0x00000016
        /*1a0c*/ 	.word	0x00032400
        /*1a10*/ 	.short	0x0107
        /*1a12*/ 	.byte	0x3f
	.zero		1


	//   ....[57]....
        /*1a14*/ 	.word	0x00018c30
        /*1a18*/ 	.word	0x00000016
        /*1a1c*/ 	.word	0x00032400
        /*1a20*/ 	.short	0x0101
        /*1a22*/ 	.byte	0x3f
	.zero		1


	//   ....[58]....
        /*1a24*/ 	.word	0x000196c0
        /*1a28*/ 	.word	0x00000016
        /*1a2c*/ 	.word	0x00032410
        /*1a30*/ 	.short	0x0107
        /*1a32*/ 	.byte	0x3f
	.zero		1


	//   ....[59]....
        /*1a34*/ 	.word	0x000197c0
        /*1a38*/ 	.word	0x00000016
        /*1a3c*/ 	.word	0x00032410
        /*1a40*/ 	.short	0x0101
        /*1a42*/ 	.byte	0x3f
	.zero		1


	//   ....[60]....
        /*1a44*/ 	.word	0x000197e0
        /*1a48*/ 	.word	0x00000016
        /*1a4c*/ 	.word	0x00032420
        /*1a50*/ 	.short	0x010a
        /*1a52*/ 	.byte	0x3f
	.zero		1


	//   ....[61]....
        /*1a54*/ 	.word	0x00019870
        /*1a58*/ 	.word	0x0000001d
        /*1a5c*/ 	.word	0x00032460
        /*1a60*/ 	.short	0x010a
        /*1a62*/ 	.byte	0x3f
	.zero		1


	//   ....[62]....
        /*1a64*/ 	.word	0x00019ff0
        /*1a68*/ 	.word	0x0000001d
        /*1a6c*/ 	.word	0x00032450
        /*1a70*/ 	.short	0x0107
        /*1a72*/ 	.byte	0x3f
	.zero		1


	//   ....[63]....
        /*1a74*/ 	.word	0x0001a0c0
        /*1a78*/ 	.word	0x0000001d
        /*1a7c*/ 	.word	0x00032450
        /*1a80*/ 	.short	0x0101
        /*1a82*/ 	.byte	0x3f
	.zero		1


	//   ....[64]....
        /*1a84*/ 	.word	0x0001a400
        /*1a88*/ 	.word	0x00000004
        /*1a8c*/ 	.word	0x00032440
        /*1a90*/ 	.short	0x010a
        /*1a92*/ 	.byte	0x3f
	.zero		1


	//   ....[65]....
        /*1a94*/ 	.word	0x0001a7d0
        /*1a98*/ 	.word	0x00000004
        /*1a9c*/ 	.word	0x00032430
        /*1aa0*/ 	.short	0x0107
        /*1aa2*/ 	.byte	0x3f
	.zero		1


	//   ....[66]....
        /*1aa4*/ 	.word	0x0001a890
        /*1aa8*/ 	.word	0x00000004
        /*1aac*/ 	.word	0x00032430
        /*1ab0*/ 	.short	0x0101
        /*1ab2*/ 	.byte	0x3f
	.zero		1


	//   ....[67]....
        /*1ab4*/ 	.word	0x0001a8c0
        /*1ab8*/ 	.word	0x00000004
        /*1abc*/ 	.word	0x00032460
        /*1ac0*/ 	.short	0x010a
        /*1ac2*/ 	.byte	0x3f
	.zero		1


	//   ....[68]....
        /*1ac4*/ 	.word	0x0001add0
        /*1ac8*/ 	.word	0x00000004
        /*1acc*/ 	.word	0x00032450
        /*1ad0*/ 	.short	0x0107
        /*1ad2*/ 	.byte	0x3f
	.zero		1


	//   ....[69]....
        /*1ad4*/ 	.word	0x0001ae90
        /*1ad8*/ 	.word	0x00000004
        /*1adc*/ 	.word	0x00032450
        /*1ae0*/ 	.short	0x0101
        /*1ae2*/ 	.byte	0x3f
	.zero		1


	//   ....[70]....
        /*1ae4*/ 	.word	0x0001bd20
        /*1ae8*/ 	.word	0x00000007
        /*1aec*/ 	.word	0x00032420
        /*1af0*/ 	.short	0x010a
        /*1af2*/ 	.byte	0x3f
	.zero		1


	//   ....[71]....
        /*1af4*/ 	.word	0x0001be90
        /*1af8*/ 	.word	0x00000005
        /*1afc*/ 	.word	0x00032440
        /*1b00*/ 	.short	0x010a
        /*1b02*/ 	.byte	0x3f
	.zero		1


	//   ....[72]....
        /*1b04*/ 	.word	0x0001bf30
        /*1b08*/ 	.word	0x00000003
        /*1b0c*/ 	.word	0x00032440
        /*1b10*/ 	.short	0x010a
        /*1b12*/ 	.byte	0x3f
	.zero		1


	//   ....[73]....
        /*1b14*/ 	.word	0x0001bf70
        /*1b18*/ 	.word	0x00000005
        /*1b1c*/ 	.word	0x00032460
        /*1b20*/ 	.short	0x010a
        /*1b22*/ 	.byte	0x3f
	.zero		1


	//   ....[74]....
        /*1b24*/ 	.word	0x0001bfb0
        /*1b28*/ 	.word	0x00000003
        /*1b2c*/ 	.word	0x00032460
        /*1b30*/ 	.short	0x010a
        /*1b32*/ 	.byte	0x3f
	.zero		1


	//   ....[75]....
        /*1b34*/ 	.word	0x0001c010
        /*1b38*/ 	.word	0x00000000
        /*1b3c*/ 	.word	0x00032490
        /*1b40*/ 	.short	0x010a
        /*1b42*/ 	.byte	0x3f
	.zero		1


	//   ....[76]....
        /*1b44*/ 	.word	0x0001c2c0
        /*1b48*/ 	.word	0x00000000
        /*1b4c*/ 	.word	0x00032490
        /*1b50*/ 	.short	0x010a
        /*1b52*/ 	.byte	0x3f
	.zero		1


	//   ....[77]....
        /*1b54*/ 	.word	0x0001c570
        /*1b58*/ 	.word	0x00000000
        /*1b5c*/ 	.word	0x00032490
        /*1b60*/ 	.short	0x010a
        /*1b62*/ 	.byte	0x3f
	.zero		1


	//   ....[78]....
        /*1b64*/ 	.word	0x0001c800
        /*1b68*/ 	.word	0x00000000
        /*1b6c*/ 	.word	0x000324b0
        /*1b70*/ 	.short	0x010a
        /*1b72*/ 	.byte	0x3f
	.zero		1


	//   ....[79]....
        /*1b74*/ 	.word	0x0001cab0
        /*1b78*/ 	.word	0x00000013
        /*1b7c*/ 	.word	0x00032400
        /*1b80*/ 	.short	0x010a
        /*1b82*/ 	.byte	0x3f
	.zero		1


	//   ....[80]....
        /*1b84*/ 	.word	0x0001ccc0
        /*1b88*/ 	.word	0x00000013
        /*1b8c*/ 	.word	0x00032400
        /*1b90*/ 	.short	0x010a
        /*1b92*/ 	.byte	0x3f
	.zero		1


	//   ....[81]....
        /*1b94*/ 	.word	0x0001cd10
        /*1b98*/ 	.word	0x00000004
        /*1b9c*/ 	.word	0x00032430
        /*1ba0*/ 	.short	0x010a
        /*1ba2*/ 	.byte	0x3f
	.zero		1


	//   ....[82]....
        /*1ba4*/ 	.word	0x0001cd60
        /*1ba8*/ 	.word	0x00000013
        /*1bac*/ 	.word	0x00032410
        /*1bb0*/ 	.short	0x010a
        /*1bb2*/ 	.byte	0x3f
	.zero		1


	//   ....[83]....
        /*1bb4*/ 	.word	0x0001cdb0
        /*1bb8*/ 	.word	0x00000004
        /*1bbc*/ 	.word	0x00032450
        /*1bc0*/ 	.short	0x010a
        /*1bc2*/ 	.byte	0x3f
	.zero		1


	//   ....[84]....
        /*1bc4*/ 	.word	0x0001ce00
        /*1bc8*/ 	.word	0x00000004
        /*1bcc*/ 	.word	0x00032430
        /*1bd0*/ 	.short	0x010a
        /*1bd2*/ 	.byte	0x3f
	.zero		1


	//   ....[85]....
        /*1bd4*/ 	.word	0x0001ce50
        /*1bd8*/ 	.word	0x00000004
        /*1bdc*/ 	.word	0x00032450
        /*1be0*/ 	.short	0x010a
        /*1be2*/ 	.byte	0x3f
	.zero		1


	//   ....[86]....
        /*1be4*/ 	.word	0x0001da60
        /*1be8*/ 	.word	0x00000016
        /*1bec*/ 	.word	0x00032420
        /*1bf0*/ 	.short	0x010a
        /*1bf2*/ 	.byte	0x3f
	.zero		1


	//   ....[87]....
        /*1bf4*/ 	.word	0x0001dab0
        /*1bf8*/ 	.word	0x00000007
        /*1bfc*/ 	.word	0x000324a0
        /*1c00*/ 	.short	0x010a
        /*1c02*/ 	.byte	0x3f
	.zero		1


	//   ....[88]....
        /*1c04*/ 	.word	0x0001db00
        /*1c08*/ 	.word	0x00000007
        /*1c0c*/ 	.word	0x000324c0
        /*1c10*/ 	.short	0x010a
        /*1c12*/ 	.byte	0x3f
	.zero		1


	//   ....[89]....
        /*1c14*/ 	.word	0x0001db50
        /*1c18*/ 	.word	0x00000006
        /*1c1c*/ 	.word	0x000324a0
        /*1c20*/ 	.short	0x010a
        /*1c22*/ 	.byte	0x3f
	.zero		1


	//   ....[90]....
        /*1c24*/ 	.word	0x0001dba0
        /*1c28*/ 	.word	0x00000006
        /*1c2c*/ 	.word	0x000324c0
        /*1c30*/ 	.short	0x010a
        /*1c32*/ 	.byte	0x3f
	.zero		1


	//   ....[91]....
        /*1c34*/ 	.word	0x0001dcc0
        /*1c38*/ 	.word	0x0000001d
        /*1c3c*/ 	.word	0x00032440
        /*1c40*/ 	.short	0x010a
        /*1c42*/ 	.byte	0x3f
	.zero		1


	//   ....[92]....
        /*1c44*/ 	.word	0x0001fd80
        /*1c48*/ 	.word	0x00000016
        /*1c4c*/ 	.word	0x00032420
        /*1c50*/ 	.short	0x010a
        /*1c52*/ 	.byte	0x3f
	.zero		1


	//   ....[93]....
        /*1c54*/ 	.word	0x0001fdd0
        /*1c58*/ 	.word	0x0000001d
        /*1c5c*/ 	.word	0x00032460
        /*1c60*/ 	.short	0x010a
        /*1c62*/ 	.byte	0x3f
	.zero		1


	//   ....[94]....
        /*1c64*/ 	.word	0x00020720
        /*1c68*/ 	.word	0x00000004
        /*1c6c*/ 	.word	0x00032440
        /*1c70*/ 	.short	0x010a
        /*1c72*/ 	.byte	0x3f
	.zero		1


	//   ....[95]....
        /*1c74*/ 	.word	0x00020e00
        /*1c78*/ 	.word	0x00000004
        /*1c7c*/ 	.word	0x00032460
        /*1c80*/ 	.short	0x010a
        /*1c82*/ 	.byte	0x3f
	.zero		1


	//   ....[96]....
        /*1c84*/ 	.word	0x00021f50
        /*1c88*/ 	.word	0x00000007
        /*1c8c*/ 	.word	0x00032420
        /*1c90*/ 	.short	0x010a
        /*1c92*/ 	.byte	0x3f
	.zero		1


	//   ....[97]....
        /*1c94*/ 	.word	0x000220f0
        /*1c98*/ 	.word	0x00000005
        /*1c9c*/ 	.word	0x00032440
        /*1ca0*/ 	.short	0x010a
        /*1ca2*/ 	.byte	0x3f
	.zero		1


	//   ....[98]....
        /*1ca4*/ 	.word	0x00022140
        /*1ca8*/ 	.word	0x00000003
        /*1cac*/ 	.word	0x00032440
        /*1cb0*/ 	.short	0x010a
        /*1cb2*/ 	.byte	0x3f
	.zero		1


	//   ....[99]....
        /*1cb4*/ 	.word	0x00022190
        /*1cb8*/ 	.word	0x00000005
        /*1cbc*/ 	.word	0x00032460
        /*1cc0*/ 	.short	0x010a
        /*1cc2*/ 	.byte	0x3f
	.zero		1


	//----- nvinfo : EIATTR_NUM_MBARRIERS
	.align		4
.L_1258:
        /*1cc4*/ 	.byte	0x03, 0x38
        /*1cc6*/ 	.short	0x0017


	//----- nvinfo : EIATTR_EXIT_INSTR_OFFSETS
	.align		4
        /*1cc8*/ 	.byte	0x04, 0x1c
        /*1cca*/ 	.short	(.L_1260 - .L_1259)


	//   ....[0]....
.L_1259:
        /*1ccc*/ 	.word	0x0001c000


	//----- nvinfo : EIATTR_MAX_THREADS
	.align		4
.L_1260:
        /*1cd0*/ 	.byte	0x04, 0x05
        /*1cd2*/ 	.short	(.L_1262 - .L_1261)
.L_1261:
        /*1cd4*/ 	.word	0x00000180
        /*1cd8*/ 	.word	0x00000001
        /*1cdc*/ 	.word	0x00000001


	//----- nvinfo : EIATTR_CRS_STACK_SIZE
	.align		4
.L_1262:
        /*1ce0*/ 	.byte	0x04, 0x1e
        /*1ce2*/ 	.short	(.L_1264 - .L_1263)
.L_1263:
        /*1ce4*/ 	.word	0x00000000


	//----- nvinfo : EIATTR_CBANK_PARAM_SIZE
	.align		4
.L_1264:
        /*1ce8*/ 	.byte	0x03, 0x19
        /*1cea*/ 	.short	0x0bf0


	//----- nvinfo : EIATTR_PARAM_CBANK
	.align		4
        /*1cec*/ 	.byte	0x04, 0x0a
        /*1cee*/ 	.short	(.L_1266 - .L_1265)
	.align		4
.L_1265:
        /*1cf0*/ 	.word	index@(.nv.constant0._ZN7cutlass13device_kernelIN5flash11enable_sm90INS1_16FlashAttnFwdSm90INS1_25CollectiveMainloopFwdSm90ILi2EN4cute5tupleIJNS5_1CILi1EEES8_S8_EEENS6_IJNS7_ILi128EEENS7_ILi96EEENS7_ILi64EEEEEELi256ENS_6half_tEfNS_4arch4Sm90ELb0ELb0ELb0ELb1ELb1ELb1ELb1ELb1ELb0ELb1ELb1ELb0EEENS1_21CollectiveEpilogueFwdINS6_IJSA_NS7_ILi256EEESB_EEES9_SE_SG_Li256ELb1ELb1ELb1ELb0EEENS1_36VarlenDynamicPersistentTileSchedulerILi128ELi96ELi256ELi128ELb1ELb1ELb1ELb0ELb1ELb1EEEEEEEEEvNT_6ParamsE)
        /*1cf4*/ 	.short	0x0210
        /*1cf6*/ 	.short	0x0bf0


	//----- nvinfo : EIATTR_SW_WAR
	.align		4
.L_1266:
        /*1cf8*/ 	.byte	0x04, 0x36
        /*1cfa*/ 	.short	(.L_1268 - .L_1267)
.L_1267:
        /*1cfc*/ 	.word	0x00000008
.L_1268:


//--------------------- .nv.info._ZN7cutlass13device_kernelIN5flash11enable_sm90INS1_16FlashAttnFwdSm90INS1_25CollectiveMainloopFwdSm90ILi2EN4cute5tupleIJNS5_1CILi1EEES8_S8_EEENS6_IJNS7_ILi128EEENS7_ILi96EEENS7_ILi64EEEEEELi256ENS_6half_tEfNS_4arch4Sm90ELb0ELb1ELb0ELb0ELb1ELb0ELb0ELb1ELb0ELb1ELb1ELb0EEENS1_21CollectiveEpilogueFwdINS6_IJSA_NS7_ILi256EEESB_EEES9_SE_SG_Li256ELb0ELb1ELb1ELb0EEENS1_19SingleTileSchedulerILb0ELb1ELb1ELi128EEEEEEEEEvNT_6ParamsE --------------------------
	.section	.nv.info._ZN7cutlass13device_kernelIN5flash11enable_sm90INS1_16FlashAttnFwdSm90INS1_25CollectiveMainloopFwdSm90ILi2EN4cute5tupleIJNS5_1CILi1EEES8_S8_EEENS6_IJNS7_ILi128EEENS7_ILi96EEENS7_ILi64EEEEEELi256ENS_6half_tEfNS_4arch4Sm90ELb0ELb1ELb0ELb0ELb1ELb0ELb0ELb1ELb0ELb1ELb1ELb0EEENS1_21CollectiveEpilogueFwdINS6_IJSA_NS7_ILi256EEESB_EEES9_SE_SG_Li256ELb0ELb1ELb1ELb0EEENS1_19SingleTileSchedulerILb0ELb1ELb1ELi128EEEEEEEEEvNT_6ParamsE,"",@"SHT_CUDA_INFO"
	.sectionflags	@""
	.align	4


	//----- nvinfo : EIATTR_CUDA_API_VERSION
	.align		4
        /*0000*/ 	.byte	0x04, 0x37
        /*0002*/ 	.short	(.L_1270 - .L_1269)
.L_1269:
        /*0004*/ 	.word	0x00000082


	//----- nvinfo : EIATTR_KPARAM_INFO
	.align		4
.L_1270:
        /*0008*/ 	.byte	0x04, 0x17
        /*000a*/ 	.short	(.L_1272 - .L_1271)
.L_1271:
        /*000c*/ 	.word	0x00000000
        /*0010*/ 	.short	0x0000
        /*0012*/ 	.short	0x0070
        /*0014*/ 	.byte	0x00, 0xf0, 0x01, 0x28


	//----- nvinfo : EIATTR_SPARSE_MMA_MASK
	.align		4
.L_1272:
        /*0018*/ 	.byte	0x03, 0x50
        /*001a*/ 	.short	0x0000


	//----- nvinfo : EIATTR_MAXREG_COUNT
	.align		4
        /*001c*/ 	.byte	0x03, 0x1b
        /*001e*/ 	.short	0x00a8


	//----- nvinfo : EIATTR_NUM_BARRIERS
	.align		4
        /*0020*/ 	.byte	0x02, 0x4c
        /*0022*/ 	.byte	0x10
	.zero		1


	//----- nvinfo : EIATTR_EXTERNS
	.align		4
        /*0024*/ 	.byte	0x04, 0x0f
        /*0026*/ 	.short	(.L_1274 - .L_1273)


	//   ....[0]....
	.align		4
.L_1273:
        /*0028*/ 	.word	index@(__assertfail)


	//----- nvinfo : EIATTR_MERCURY_ISA_VERSION
	.align		4
.L_1274:
        /*002c*/ 	.byte	0x03, 0x5f
        /*002e*/ 	.short	0x0101


	//----- nvinfo : EIATTR_INT_WARP_WIDE_INSTR_OFFSETS
	.align		4
        /*0030*/ 	.byte	0x04, 0x31
        /*0032*/ 	.short	(.L_1276 - .L_1275)


	//   ....[0]....
.L_1275:
        /*0034*/ 	.word	0x000000b0


	//   ....[1]....
        /*0038*/ 	.word	0x000000c0


	//   ....[2]....
        /*003c*/ 	.word	0x00000160


	//----- nvinfo : EIATTR_COOP_GROUP_MASK_REGIDS
	.align		4
.L_1276:
        /*0040*/ 	.byte	0x04, 0x29
        /*0042*/ 	.short	(.L_1278 - .L_1277)


	//   ....[0]....
.L_1277:
        /*0044*/ 	.word	0xffffffff


	//   ....[1]....
        /*0048*/ 	.word	0xffffffff


	//   ....[2]....
        /*004c*/ 	.word	0xffffffff


	//   ....[3]....
        /*0050*/ 	.word	0xffffffff


	//   ....[4]....
        /*0054*/ 	.word	0xffffffff


	//   ....[5]....
        /*0058*/ 	.word	0xffffffff


	//   ....[6]....
        /*005c*/ 	.word	0xffffffff


	//   ....[7]....
        /*0060*/ 	.word	0xffffffff


	//   ....[8]....
        /*0064*/ 	.word	0xffffffff


	//   ....[9]....
        /*0068*/ 	.word	0xffffffff


	//   ....[10]....
        /*006c*/ 	.word	0xffffffff


	//   ....[11]....
        /*0070*/ 	.word	0xffffffff


	//   ....[12]....
        /*0074*/ 	.word	0xffffffff


	//   ....[13]....
        /*0078*/ 	.word	0xffffffff


	//   ....[14]....
        /*007c*/ 	.word	0xffffffff


	//   ....[15]....
        /*0080*/ 	.word	0xffffffff


	//   ....[16]....
        /*0084*/ 	.word	0xffffffff


	//   ....[17]....
        /*0088*/ 	.word	0xffffffff


	//   ....[18]....
        /*008c*/ 	.word	0xffffffff


	//   ....[19]....
        /*0090*/ 	.word	0xffffffff


	//   ....[20]....
        /*0094*/ 	.word	0xffffffff


	//   ....[21]....
        /*0098*/ 	.word	0xffffffff


	//   ....[22]....
        /*009c*/ 	.word	0xffffffff


	//   ....[23]....
        /*00a0*/ 	.word	0xffffffff


	//   ....[24]....
        /*00a4*/ 	.word	0xffffffff


	//   ....[25]....
        /*00a8*/ 	.word	0xffffffff


	//   ....[26]....
        /*00ac*/ 	.word	0xffffffff


	//   ....[27]....
        /*00b0*/ 	.word	0xffffffff


	//   ....[28]....
        /*00b4*/ 	.word	0xffffffff


	//   ....[29]....
        /*00b8*/ 	.word	0xffffffff


	//   ....[30]....
        /*00bc*/ 	.word	0xffffffff


	//   ....[31]....
        /*00c0*/ 	.word	0xffffffff


	//   ....[32]....
        /*00c4*/ 	.word	0xffffffff


	//   ....[33]....
        /*00c8*/ 	.word	0xffffffff


	//   ....[34]....
        /*00cc*/ 	.word	0xffffffff


	//   ....[35]....
        /*00d0*/ 	.word	0xffffffff


	//   ....[36]....
        /*00d4*/ 	.word	0xffffffff


	//   ....[37]....
        /*00d8*/ 	.word	0xffffffff


	//   ....[38]....
        /*00dc*/ 	.word	0xffffffff


	//   ....[39]....
        /*00e0*/ 	.word	0xffffffff


	//   ....[40]....
        /*00e4*/ 	.word	0xffffffff


	//   ....[41]....
        /*00e8*/ 	.word	0xffffffff


	//   ....[42]....
        /*00ec*/ 	.word	0xffffffff


	//   ....[43]....
        /*00f0*/ 	.word	0xffffffff


	//   ....[44]....
        /*00f4*/ 	.word	0xffffffff


	//   ....[45]....
        /*00f8*/ 	.word	0xffffffff


	//   ....[46]....
        /*00fc*/ 	.word	0xffffffff


	//   ....[47]....
        /*0100*/ 	.word	0xffffffff


	//   ....[48]....
        /*0104*/ 	.word	0xffffffff


	//   ....[49]....
        /*0108*/ 	.word	0xffffffff


	//   ....[50]....
        /*010c*/ 	.word	0xffffffff


	//   ....[51]....
        /*0110*/ 	.word	0xffffffff


	//   ....[52]....
        /*0114*/ 	.word	0xffffffff


	//   ....[53]....
        /*0118*/ 	.word	0xffffffff


	//   ....[54]....
        /*011c*/ 	.word	0xffffffff


	//   ....[55]....
        /*0120*/ 	.word	0xffffffff


	//   ....[56]....
        /*0124*/ 	.word	0xffffffff


	//   ....[57]....
        /*0128*/ 	.word	0xffffffff


	//   ....[58]....
        /*012c*/ 	.word	0xffffffff


	//   ....[59]....
        /*0130*/ 	.word	0xffffffff


	//   ....[60]....
        /*0134*/ 	.word	0xffffffff


	//   ....[61]....
        /*0138*/ 	.word	0xffffffff


	//   ....[62]....
        /*013c*/ 	.word	0xffffffff


	//   ....[63]....
        /*0140*/ 	.word	0xffffffff


	//   ....[64]....
        /*0144*/ 	.word	0xffffffff


	//   ....[65]....
        /*0148*/ 	.word	0xffffffff


	//   ....[66]....
        /*014c*/ 	.word	0xffffffff


	//   ....[67]....
        /*0150*/ 	.word	0xffffffff


	//   ....[68]....
        /*0154*/ 	.word	0xffffffff


	//   ....[69]....
        /*0158*/ 	.word	0xffffffff


	//   ....[70]....
        /*015c*/ 	.word	0xffffffff


	//   ....[71]....
        /*0160*/ 	.word	0xffffffff


	//   ....[72]....
        /*0164*/ 	.word	0xffffffff


	//   ....[73]....
        /*0168*/ 	.word	0xffffffff


	//   ....[74]....
        /*016c*/ 	.word	0xffffffff


	//   ....[75]....
        /*0170*/ 	.word	0xffffffff


	//   ....[76]....
        /*0174*/ 	.word	0xffffffff


	//   ....[77]....
        /*0178*/ 	.word	0xffffffff


	//   ....[78]....
        /*017c*/ 	.word	0xffffffff


	//   ....[79]....
        /*0180*/ 	.word	0xffffffff


	//   ....[80]....
        /*0184*/ 	.word	0xffffffff


	//   ....[81]....
        /*0188*/ 	.word	0xffffffff


	//   ....[82]....
        /*018c*/ 	.word	0xffffffff


	//   ....[83]....
        /*0190*/ 	.word	0xffffffff


	//   ....[84]....
        /*0194*/ 	.word	0xffffffff


	//   ....[85]....
        /*0198*/ 	.word	0xffffffff


	//   ....[86]....
        /*019c*/ 	.word	0xffffffff


	//   ....[87]....
        /*01a0*/ 	.word	0xffffffff


	//   ....[88]....
        /*01a4*/ 	.word	0xffffffff


	//   ....[89]....
        /*01a8*/ 	.word	0xffffffff


	//   ....[90]....
        /*01ac*/ 	.word	0xffffffff


	//   ....[91]....
        /*01b0*/ 	.word	0xffffffff


	//   ....[92]....
        /*01b4*/ 	.word	0xffffffff


	//   ....[93]....
        /*01b8*/ 	.word	0xffffffff


	//   ....[94]....
        /*01bc*/ 	.word	0xffffffff


	//   ....[95]....
        /*01c0*/ 	.word	0xffffffff


	//   ....[96]....
        /*01c4*/ 	.word	0xffffffff


	//   ....[97]....
        /*01c8*/ 	.word	0xffffffff


	//   ....[98]....
        /*01cc*/ 	.word	0xffffffff


	//   ....[99]....
        /*01d0*/ 	.word	0xffffffff


	//   ....[100]....
        /*01d4*/ 	.word	0xffffffff


	//   ....[101]....
        /*01d8*/ 	.word	0xffffffff


	//   ....[102]....
        /*01dc*/ 	.word	0xffffffff


	//   ....[103]....
        /*01e0*/ 	.word	0xffffffff


	//   ....[104]....
        /*01e4*/ 	.word	0xffffffff


	//   ....[105]....
        /*01e8*/ 	.word	0xffffffff


	//   ....[106]....
        /*01ec*/ 	.word	0xffffffff


	//   ....[107]....
        /*01f0*/ 	.word	0x0500000f


	//   ....[108]....
        /*01f4*/ 	.word	0x0500000f


	//   ....[109]....
        /*01f8*/ 	.word	0x0500000f


	//   ....[110]....
        /*01fc*/ 	.word	0x0500000f


	//   ....[111]....
        /*0200*/ 	.word	0x0500000f


	//   ....[112]....
        /*0204*/ 	.word	0x0500000f


	//   ....[113]....
        /*0208*/ 	.word	0x0500000f


	//   ....[114]....
        /*020c*/ 	.word	0x0500000f


	//   ....[115]....
        /*0210*/ 	.word	0x0500000f


	//   ....[116]....
        /*0214*/ 	.word	0x0500000f


	//   ....[117]....
        /*0218*/ 	.word	0x0500000f


	//   ....[118]....
        /*021c*/ 	.word	0x0500000f


	//   ....[119]....
        /*0220*/ 	.word	0x0500000f


	//   ....[120]....
        /*0224*/ 	.word	0x0500000f


	//   ....[121]....
        /*0228*/ 	.word	0x0500000f


	//   ....[122]....
        /*022c*/ 	.word	0x0500000f


	//   ....[123]....
        /*0230*/ 	.word	0x0500000f


	//   ....[124]....
        /*0234*/ 	.word	0x0500000f


	//   ....[125]....
        /*0238*/ 	.word	0x0500000f


	//   ....[126]....
        /*023c*/ 	.word	0x0500000f


	//   ....[127]....
        /*0240*/ 	.word	0x0500000f


	//   ....[128]....
        /*0244*/ 	.word	0x0500000f


	//   ....[129]....
        /*0248*/ 	.word	0x0500000f


	//   ....[130]....
        /*024c*/ 	.word	0x0500000f


	//   ....[131]....
        /*0250*/ 	.word	0x0500000f


	//   ....[132]....
        /*0254*/ 	.word	0x0500000f


	//   ....[133]....
        /*0258*/ 	.word	0x0500000f


	//   ....[134]....
        /*025c*/ 	.word	0x0500000f


	//   ....[135]....
        /*0260*/ 	.word	0x0500000f


	//   ....[136]....
        /*0264*/ 	.word	0x0500000f


	//   ....[137]....
        /*0268*/ 	.word	0x0500000f


	//   ....[138]....
        /*026c*/ 	.word	0x0500000f


	//   ....[139]....
        /*0270*/ 	.word	0x0500000f


	//   ....[140]....
        /*0274*/ 	.word	0x0500000f


	//   ....[141]....
        /*0278*/ 	.word	0x0500000f


	//   ....[142]....
        /*027c*/ 	.word	0x0500000f


	//   ....[143]....
        /*0280*/ 	.word	0x0500000f


	//   ....[144]....
        /*0284*/ 	.word	0x0500000f


	//   ....[145]....
        /*0288*/ 	.word	0x0500000f


	//   ....[146]....
        /*028c*/ 	.word	0x0500000f


	//   ....[147]....
        /*0290*/ 	.word	0x0500000f


	//   ....[148]....
        /*0294*/ 	.word	0x0500000f


	//   ....[149]....
        /*0298*/ 	.word	0x0500000f


	//   ....[150]....
        /*029c*/ 	.word	0x0500000f


	//   ....[151]....
        /*02a0*/ 	.word	0x0500000f


	//   ....[152]....
        /*02a4*/ 	.word	0x0500000f


	//   ....[153]....
        /*02a8*/ 	.word	0x0500000f


	//   ....[154]....
        /*02ac*/ 	.word	0x0500000f


	//   ....[155]....
        /*02b0*/ 	.word	0x0500000f


	//   ....[156]....
        /*02b4*/ 	.word	0x0500000f


	//   ....[157]....
        /*02b8*/ 	.word	0x0500000f


	//   ....[158]....
        /*02bc*/ 	.word	0x0500000f


	//   ....[159]....
        /*02c0*/ 	.word	0x0500000f


	//   ....[160]....
        /*02c4*/ 	.word	0x0500000f


	//   ....[161]....
        /*02c8*/ 	.word	0x0500000f


	//   ....[162]....
        /*02cc*/ 	.word	0x0500000f


	//   ....[163]....
        /*02d0*/ 	.word	0x0500000f


	//   ....[164]....
        /*02d4*/ 	.word	0x0500000f


	//   ....[165]....
        /*02d8*/ 	.word	0x0500000f


	//   ....[166]....
        /*02dc*/ 	.word	0x0500000f


	//   ....[167]....
        /*02e0*/ 	.word	0x0500000f


	//   ....[168]....
        /*02e4*/ 	.word	0x0500000f


	//   ....[169]....
        /*02e8*/ 	.word	0x0500000f


	//   ....[170]....
        /*02ec*/ 	.word	0x0500000f


	//   ....[171]....
        /*02f0*/ 	.word	0x0500000f


	//   ....[172]....
        /*02f4*/ 	.word	0x0500000f


	//----- nvinfo : EIATTR_COOP_GROUP_INSTR_OFFSETS
	.align		4
.L_1278:
        /*02f8*/ 	.byte	0x04, 0x28
        /*02fa*/ 	.short	(.L_1280 - .L_1279)


	//   ....[0]....
.L_1279:
        /*02fc*/ 	.word	0x00000070


	//   ....[1]....
        /*0300*/ 	.word	0x00000080


	//   ....[2]....
        /*0304*/ 	.word	0x000002c0


	//   ....[3]....
        /*0308*/ 	.word	0x00000420


	//   ....[4]....
        /*030c*/ 	.word	0x00000540


	//   ....[5]....
        /*0310*/ 	.word	0x000006a0


	//   ....[6]....
        /*0314*/ 	.word	0x000016f0


	//   ....[7]....
        /*0318*/ 	.word	0x00001f20


	//   ....[8]....
        /*031c*/ 	.word	0x00002160


	//   ....[9]....
        /*0320*/ 	.word	0x00002df0


	//   ....[10]....
        /*0324*/ 	.word	0x00002f00


	//   ....[11]....
        /*0328*/ 	.word	0x00003590


	//   ....[12]....
        /*032c*/ 	.word	0x00003610


	//   ....[13]....
        /*0330*/ 	.word	0x00004880


	//   ....[14]....
        /*0334*/ 	.word	0x000052c0


	//   ....[15]....
        /*0338*/ 	.word	0x00005890


	//   ....[16]....
        /*033c*/ 	.word	0x000059a0


	//   ....[17]....
        /*0340*/ 	.word	0x000061c0


	//   ....[18]....
        /*0344*/ 	.word	0x00006390


	//   ....[19]....
        /*0348*/ 	.word	0x00007c70


	//   ....[20]....
        /*034c*/ 	.word	0x00007ca0


	//   ....[21]....
        /*0350*/ 	.word	0x00008100


	//   ....[22]....
        /*0354*/ 	.word	0x000082d0


	//   ....[23]....
        /*0358*/ 	.word	0x000098e0


	//   ....[24]....
        /*035c*/ 	.word	0x0000a300


	//   ....[25]....
        /*0360*/ 	.word	0x0000a8f0


	//   ....[26]....
        /*0364*/ 	.word	0x0000aa00


	//   ....[27]....
        /*0368*/ 	.word	0x0000b220


	//   ....[28]....
        /*036c*/ 	.word	0x0000b3f0


	//   ....[29]....
        /*0370*/ 	.word	0x0000c520


	//   ....[30]....
        /*0374*/ 	.word	0x0000c570


	//   ....[31]....
        /*0378*/ 	.word	0x0000c5a0


	//   ....[32]....
        /*037c*/ 	.word	0x0000c5c0


	//   ....[33]....
        /*0380*/ 	.word	0x0000d680


	//   ....[34]....
        /*0384*/ 	.word	0x0000d6e0


	//   ....[35]....
        /*0388*/ 	.word	0x0000d720


	//   ....[36]....
        /*038c*/ 	.word	0x0000d750


	//   ....[37]....
        /*0390*/ 	.word	0x0000d780


	//   ....[38]....
        /*0394*/ 	.word	0x0000d7a0


	//   ....[39]....
        /*0398*/ 	.word	0x0000e410


	//   ....[40]....
        /*039c*/ 	.word	0x0000e420


	//   ....[41]....
        /*03a0*/ 	.word	0x0000f450


	//   ....[42]....
        /*03a4*/ 	.word	0x000109a0


	//   ....[43]....
        /*03a8*/ 	.word	0x000109c0


	//   ....[44]....
        /*03ac*/ 	.word	0x000109d0


	//   ....[45]....
        /*03b0*/ 	.word	0x00010a10


	//   ....[46]....
        /*03b4*/ 	.word	0x00010a60


	//   ....[47]....
        /*03b8*/ 	.word	0x00010a80


	//   ....[48]....
        /*03bc*/ 	.word	0x00010ad0


	//   ....[49]....
        /*03c0*/ 	.word	0x00010af0


	//   ....[50]....
        /*03c4*/ 	.word	0x00010b40


	//   ....[51]....
        /*03c8*/ 	.word	0x00010b60


	//   ....[52]....
        /*03cc*/ 	.word	0x00010bb0


	//   ....[53]....
        /*03d0*/ 	.word	0x00010bd0


	//   ....[54]....
        /*03d4*/ 	.word	0x00011140


	//   ....[55]....
        /*03d8*/ 	.word	0x00011170


	//   ....[56]....
        /*03dc*/ 	.word	0x000111a0


	//   ....[57]....
        /*03e0*/ 	.word	0x00011200


	//   ....[58]....
        /*03e4*/ 	.word	0x00011260


	//   ....[59]....
        /*03e8*/ 	.word	0x00011280


	//   ....[60]....
        /*03ec*/ 	.word	0x000112e0


	//   ....[61]....
        /*03f0*/ 	.word	0x00011300


	//   ....[62]....
        /*03f4*/ 	.word	0x00011360


	//   ....[63]....
        /*03f8*/ 	.word	0x00011380


	//   ....[64]....
        /*03fc*/ 	.word	0x000113e0


	//   ....[65]....
        /*0400*/ 	.word	0x00011400


	//   ....[66]....
        /*0404*/ 	.word	0x00011460


	//   ....[67]....
        /*0408*/ 	.word	0x00011480


	//   ....[68]....
        /*040c*/ 	.word	0x000114d0


	//   ....[69]....
        /*0410*/ 	.word	0x000114f0


	//   ....[70]....
        /*0414*/ 	.word	0x00011870


	//   ....[71]....
        /*0418*/ 	.word	0x000118a0


	//   ....[72]....
        /*041c*/ 	.word	0x000118e0


	//   ....[73]....
        /*0420*/ 	.word	0x00011900


	//   ....[74]....
        /*0424*/ 	.word	0x00011920


	//   ....[75]....
        /*0428*/ 	.word	0x00011950


	//   ....[76]....
        /*042c*/ 	.word	0x000119f0


	//   ....[77]....
        /*0430*/ 	.word	0x00011a20


	//   ....[78]....
        /*0434*/ 	.word	0x00011ab0


	//   ....[79]....
        /*0438*/ 	.word	0x00011ae0


	//   ....[80]....
        /*043c*/ 	.word	0x00011af0


	//   ....[81]....
        /*0440*/ 	.word	0x00011b80


	//   ....[82]....
        /*0444*/ 	.word	0x00012300


	//   ....[83]....
        /*0448*/ 	.word	0x00012320


	//   ....[84]....
        /*044c*/ 	.word	0x00012330


	//   ....[85]....
        /*0450*/ 	.word	0x00012340


	//   ....[86]....
        /*0454*/ 	.word	0x00012350


	//   ....[87]....
        /*0458*/ 	.word	0x00012360


	//   ....[88]....
        /*045c*/ 	.word	0x00012380


	//   ....[89]....
        /*0460*/ 	.word	0x000123a0


	//   ....[90]....
        /*0464*/ 	.word	0x000123d0


	//   ....[91]....
        /*0468*/ 	.word	0x00012410


	//   ....[92]....
        /*046c*/ 	.word	0x00012450


	//   ....[93]....
        /*0470*/ 	.word	0x000124a0


	//   ....[94]....
        /*0474*/ 	.word	0x000127f0


	//   ....[95]....
        /*0478*/ 	.word	0x00012810


	//   ....[96]....
        /*047c*/ 	.word	0x00012820


	//   ....[97]....
        /*0480*/ 	.word	0x00012830


	//   ....[98]....
        /*0484*/ 	.word	0x00012840


	//   ....[99]....
        /*0488*/ 	.word	0x00012860


	//   ....[100]....
        /*048c*/ 	.word	0x000128d0


	//   ....[101]....
        /*0490*/ 	.word	0x000128f0


	//   ....[102]....
        /*0494*/ 	.word	0x00012950


	//   ....[103]....
        /*0498*/ 	.word	0x00012960


	//   ....[104]....
        /*049c*/ 	.word	0x000129d0


	//   ....[105]....
        /*04a0*/ 	.word	0x00012a50


	//   ....[106]....
        /*04a4*/ 	.word	0x00012d50


	//   ....[107]....
        /*04a8*/ 	.word	0x00013370


	//   ....[108]....
        /*04ac*/ 	.word	0x00013460


	//   ....[109]....
        /*04b0*/ 	.word	0x00013500


	//   ....[110]....
        /*04b4*/ 	.word	0x00013580


	//   ....[111]....
        /*04b8*/ 	.word	0x00013630


	//   ....[112]....
        /*04bc*/ 	.word	0x00013690


	//   ....[113]....
        /*04c0*/ 	.word	0x00013750


	//   ....[114]....
        /*04c4*/ 	.word	0x000137b0


	//   ....[115]....
        /*04c8*/ 	.word	0x00013870


	//   ....[116]....
        /*04cc*/ 	.word	0x000138d0


	//   ....[117]....
        /*04d0*/ 	.word	0x00013990


	//   ....[118]....
        /*04d4*/ 	.word	0x000139f0


	//   ....[119]....
        /*04d8*/ 	.word	0x00013a90


	//   ....[120]....
        /*04dc*/ 	.word	0x00013b20


	//   ....[121]....
        /*04e0*/ 	.word	0x00013b80


	//   ....[122]....
        /*04e4*/ 	.word	0x00013c40


	//   ....[123]....
        /*04e8*/ 	.word	0x00013cf0


	//   ....[124]....
        /*04ec*/ 	.word	0x00013d50


	//   ....[125]....
        /*04f0*/ 	.word	0x00013e20


	//   ....[126]....
        /*04f4*/ 	.word	0x00013e80


	//   ....[127]....
        /*04f8*/ 	.word	0x00013f50


	//   ....[128]....
        /*04fc*/ 	.word	0x00013fb0


	//   ....[129]....
        /*0500*/ 	.word	0x00014080


	//   ....[130]....
        /*0504*/ 	.word	0x000140e0


	//   ....[131]....
        /*0508*/ 	.word	0x000141b0


	//   ....[132]....
        /*050c*/ 	.word	0x00014210


	//   ....[133]....
        /*0510*/ 	.word	0x000142d0


	//   ....[134]....
        /*0514*/ 	.word	0x00014340


	//   ....[135]....
        /*0518*/ 	.word	0x000143e0


	//   ....[136]....
        /*051c*/ 	.word	0x00014530


	//   ....[137]....
        /*0520*/ 	.word	0x00014610


	//   ....[138]....
        /*0524*/ 	.word	0x00014670


	//   ....[139]....
        /*0528*/ 	.word	0x00014730


	//   ....[140]....
        /*052c*/ 	.word	0x00014820


	//   ....[141]....
        /*0530*/ 	.word	0x000148e0


	//   ....[142]....
        /*0534*/ 	.word	0x000149c0


	//   ....[143]....
        /*0538*/ 	.word	0x00014a80


	//   ....[144]....
        /*053c*/ 	.word	0x00014b60


	//   ....[145]....
        /*0540*/ 	.word	0x00014c20


	//   ....[146]....
        /*0544*/ 	.word	0x00014d00


	//   ....[147]....
        /*0548*/ 	.word	0x00014dd0


	//   ....[148]....
        /*054c*/ 	.word	0x00014f30


	//   ....[149]....
        /*0550*/ 	.word	0x00014fd0


	//   ....[150]....
        /*0554*/ 	.word	0x00015030


	//   ....[151]....
        /*0558*/ 	.word	0x000150d0


	//   ....[152]....
        /*055c*/ 	.word	0x00015130


	//   ....[153]....
        /*0560*/ 	.word	0x000151d0


	//   ....[154]....
        /*0564*/ 	.word	0x00015230


	//   ....[155]....
        /*0568*/ 	.word	0x000152d0


	//   ....[156]....
        /*056c*/ 	.word	0x00015330


	//   ....[157]....
        /*0570*/ 	.word	0x000153d0


	//   ....[158]....
        /*0574*/ 	.word	0x00015430


	//   ....[159]....
        /*0578*/ 	.word	0x000154d0


	//   ....[160]....
        /*057c*/ 	.word	0x000155c0


	//   ....[161]....
        /*0580*/ 	.word	0x00015660


	//   ....[162]....
        /*0584*/ 	.word	0x000156d0


	//   ....[163]....
        /*0588*/ 	.word	0x000157a0


	//   ....[164]....
        /*058c*/ 	.word	0x00015800


	//   ....[165]....
        /*0590*/ 	.word	0x000158d0


	//   ....[166]....
        /*0594*/ 	.word	0x00015930


	//   ....[167]....
        /*0598*/ 	.word	0x00015a00


	//   ....[168]....
        /*059c*/ 	.word	0x00015a60


	//   ....[169]....
        /*05a0*/ 	.word	0x00015b30


	//   ....[170]....
        /*05a4*/ 	.word	0x00015b90


	//   ....[171]....
        /*05a8*/ 	.word	0x00015c60


	//   ....[172]....
        /*05ac*/ 	.word	0x00015d40


	//----- nvinfo : EIATTR_REG_RECONFIG
	.align		4
.L_1280:
        /*05b0*/ 	.byte	0x01, 0x54
	.zero		2


	//----- nvinfo : EIATTR_SYSCALL_OFFSETS
	.align		4
        /*05b4*/ 	.byte	0x04, 0x46
        /*05b6*/ 	.short	(.L_1282 - .L_1281)


	//   ....[0]....
.L_1281:
        /*05b8*/ 	.word	0x000018b0


	//   ....[1]....
        /*05bc*/ 	.word	0x00010010


	//   ....[2]....
        /*05c0*/ 	.word	0x00010150


	//   ....[3]....
        /*05c4*/ 	.word	0x00010240


	//   ....[4]....
        /*05c8*/ 	.word	0x00010e40


	//----- nvinfo : EIATTR_MBARRIER_INSTR_OFFSETS
	.align		4
.L_1282:
        /*05cc*/ 	.byte	0x04, 0x39
        /*05ce*/ 	.short	(.L_1284 - .L_1283)


	//   ....[0]....
.L_1283:
        /*05d0*/ 	.word	0x00000170
        /*05d4*/ 	.word	0x000000ff
        /*05d8*/ 	.word	0x00022800
        /*05dc*/ 	.short	0x0100
        /*05de*/ 	.byte	0x08
	.zero		1


	//   ....[1]....
        /*05e0*/ 	.word	0x00000180
        /*05e4*/ 	.word	0x000000ff
        /*05e8*/ 	.word	0x00022820
        /*05ec*/ 	.short	0x0100
        /*05ee*/ 	.byte	0x08
	.zero		1


	//   ....[2]....
        /*05f0*/ 	.word	0x00000270
        /*05f4*/ 	.word	0x000000ff
        /*05f8*/ 	.word	0x00022830
        /*05fc*/ 	.short	0x0100
        /*05fe*/ 	.byte	0x08
	.zero		1


	//   ....[3]....
        /*0600*/ 	.word	0x00000280
        /*0604*/ 	.word	0x000000ff
        /*0608*/ 	.word	0x00022840
        /*060c*/ 	.short	0x0100
        /*060e*/ 	.byte	0x08
	.zero		1


	//   ....[4]....
        /*0610*/ 	.word	0x00000290
        /*0614*/ 	.word	0x000000ff
        /*0618*/ 	.word	0x00022838
        /*061c*/ 	.short	0x0100
        /*061e*/ 	.byte	0x08
	.zero		1


	//   ....[5]....
        /*0620*/ 	.word	0x000002a0
        /*0624*/ 	.word	0x000000ff
        /*0628*/ 	.word	0x00022848
        /*062c*/ 	.short	0x0100
        /*062e*/ 	.byte	0x08
	.zero		1


	//   ....[6]....
        /*0630*/ 	.word	0x000003d0
        /*0634*/ 	.word	0x000000ff
        /*0638*/ 	.word	0x00022850
        /*063c*/ 	.short	0x0100
        /*063e*/ 	.byte	0x08
	.zero		1


	//   ....[7]....
        /*0640*/ 	.word	0x000003e0
        /*0644*/ 	.word	0x000000ff
        /*0648*/ 	.word	0x00022860
        /*064c*/ 	.short	0x0100
        /*064e*/ 	.byte	0x08
	.zero		1


	//   ....[8]....
        /*0650*/ 	.word	0x000003f0
        /*0654*/ 	.word	0x000000ff
        /*0658*/ 	.word	0x00022858
        /*065c*/ 	.short	0x0100
        /*065e*/ 	.byte	0x08
	.zero		1


	//   ....[9]....
        /*0660*/ 	.word	0x00000400
        /*0664*/ 	.word	0x000000ff
        /*0668*/ 	.word	0x00022868
        /*066c*/ 	.short	0x0100
        /*066e*/ 	.byte	0x08
	.zero		1


	//   ....[10]....
        /*0670*/ 	.word	0x000004f0
        /*0674*/ 	.word	0x000000ff
        /*0678*/ 	.word	0x00022870
        /*067c*/ 	.short	0x0100
        /*067e*/ 	.byte	0x06
	.zero		1


	//   ....[11]....
        /*0680*/ 	.word	0x00000500
        /*0684*/ 	.word	0x000000ff
        /*0688*/ 	.word	0x00022880
        /*068c*/ 	.short	0x0100
        /*068e*/ 	.byte	0x06
	.zero		1


	//   ....[12]....
        /*0690*/ 	.word	0x00000510
        /*0694*/ 	.word	0x000000ff
        /*0698*/ 	.word	0x00022878
        /*069c*/ 	.short	0x0100
        /*069e*/ 	.byte	0x06
	.zero		1


	//   ....[13]....
        /*06a0*/ 	.word	0x00000520
        /*06a4*/ 	.word	0x000000ff
        /*06a8*/ 	.word	0x00022888
        /*06ac*/ 	.short	0x0100
        /*06ae*/ 	.byte	0x06
	.zero		1


	//   ....[14]....
        /*06b0*/ 	.word	0x00000650
        /*06b4*/ 	.word	0x000000ff
        /*06b8*/ 	.word	0x00022890
        /*06bc*/ 	.short	0x0100
        /*06be*/ 	.byte	0x08
	.zero		1


	//   ....[15]....
        /*06c0*/ 	.word	0x00000660
        /*06c4*/ 	.word	0x000000ff
        /*06c8*/ 	.word	0x000228a0
        /*06cc*/ 	.short	0x0100
        /*06ce*/ 	.byte	0x08
	.zero		1


	//   ....[16]....
        /*06d0*/ 	.word	0x00000670
        /*06d4*/ 	.word	0x000000ff
        /*06d8*/ 	.word	0x00022898
        /*06dc*/ 	.short	0x0100
        /*06de*/ 	.byte	0x08
	.zero		1


	//   ....[17]....
        /*06e0*/ 	.word	0x00000680
        /*06e4*/ 	.word	0x000000ff
        /*06e8*/ 	.word	0x000228a8
        /*06ec*/ 	.short	0x0100
        /*06ee*/ 	.byte	0x08
	.zero		1


	//   ....[18]....
        /*06f0*/ 	.word	0x000007c0
        /*06f4*/ 	.word	0x000000ff
        /*06f8*/ 	.word	0x000228b0
        /*06fc*/ 	.short	0x0100
        /*06fe*/ 	.byte	0x08
	.zero		1


	//   ....[19]....
        /*0700*/ 	.word	0x000007d0
        /*0704*/ 	.word	0x000000ff
        /*0708*/ 	.word	0x000228c0
        /*070c*/ 	.short	0x0100
        /*070e*/ 	.byte	0x08
	.zero		1


	//   ....[20]....
        /*0710*/ 	.word	0x000007e0
        /*0714*/ 	.word	0x000000ff
        /*0718*/ 	.word	0x000228b8
        /*071c*/ 	.short	0x0100
        /*071e*/ 	.byte	0x08
	.zero		1


	//   ....[21]....
        /*0720*/ 	.word	0x000007f0
        /*0724*/ 	.word	0x000000ff
        /*0728*/ 	.word	0x000228c8
        /*072c*/ 	.short	0x0100
        /*072e*/ 	.byte	0x08
	.zero		1


	//   ....[22]....
        /*0730*/ 	.word	0x000018e0
        /*0734*/ 	.word	0x000000ff
        /*0738*/ 	.word	0x00022800
        /*073c*/ 	.short	0x010a
        /*073e*/ 	.byte	0x26
	.zero		1


	//   ....[23]....
        /*0740*/ 	.word	0x00001980
        /*0744*/ 	.word	0x000000ff
        /*0748*/ 	.word	0x00022830
        /*074c*/ 	.short	0x010a
        /*074e*/ 	.byte	0x26
	.zero		1


	//   ....[24]....
        /*0750*/ 	.word	0x000019c0
        /*0754*/ 	.word	0x000000ff
        /*0758*/ 	.word	0x00022830
        /*075c*/ 	.short	0x010a
        /*075e*/ 	.byte	0x26
	.zero		1


	//   ....[25]....
        /*0760*/ 	.word	0x00001f50
        /*0764*/ 	.word	0x000000ff
        /*0768*/ 	.word	0x00000000
        /*076c*/ 	.short	0x0101
        /*076e*/ 	.byte	0x06
	.zero		1


	//   ....[26]....
        /*0770*/ 	.word	0x00003e50
        /*0774*/ 	.word	0x000000ff
        /*0778*/ 	.word	0x00022850
        /*077c*/ 	.short	0x010a
        /*077e*/ 	.byte	0x26
	.zero		1


	//   ....[27]....
        /*0780*/ 	.word	0x00003e90
        /*0784*/ 	.word	0x000000ff
        /*0788*/ 	.word	0x00022850
        /*078c*/ 	.short	0x010a
        /*078e*/ 	.byte	0x26
	.zero		1


	//   ....[28]....
        /*0790*/ 	.word	0x00004250
        /*0794*/ 	.word	0x000000ff
        /*0798*/ 	.word	0x00000000
        /*079c*/ 	.short	0x0101
        /*079e*/ 	.byte	0x07
	.zero		1


	//   ....[29]....
        /*07a0*/ 	.word	0x00004590
        /*07a4*/ 	.word	0x000000ff
        /*07a8*/ 	.word	0x00022830
        /*07ac*/ 	.short	0x010a
        /*07ae*/ 	.byte	0x1e
	.zero		1


	//   ....[30]....
        /*07b0*/ 	.word	0x000045d0
        /*07b4*/ 	.word	0x000000ff
        /*07b8*/ 	.word	0x00022830
        /*07bc*/ 	.short	0x010a
        /*07be*/ 	.byte	0x1e
	.zero		1


	//   ....[31]....
        /*07c0*/ 	.word	0x000048b0
        /*07c4*/ 	.word	0x000000ff
        /*07c8*/ 	.word	0x00000000
        /*07cc*/ 	.short	0x0101
        /*07ce*/ 	.byte	0x0a
	.zero		1


	//   ....[32]....
        /*07d0*/ 	.word	0x00007160
        /*07d4*/ 	.word	0x000000ff
        /*07d8*/ 	.word	0x00022850
        /*07dc*/ 	.short	0x010a
        /*07de*/ 	.byte	0x1e
	.zero		1


	//   ....[33]....
        /*07e0*/ 	.word	0x000071a0
        /*07e4*/ 	.word	0x000000ff
        /*07e8*/ 	.word	0x00022850
        /*07ec*/ 	.short	0x010a
        /*07ee*/ 	.byte	0x1e
	.zero		1


	//   ....[34]....
        /*07f0*/ 	.word	0x000074a0
        /*07f4*/ 	.word	0x000000ff
        /*07f8*/ 	.word	0x00000000
        /*07fc*/ 	.short	0x0101
        /*07fe*/ 	.byte	0x1e
	.zero		1


	//   ....[35]....
        /*0800*/ 	.word	0x000078a0
        /*0804*/ 	.word	0x000000ff
        /*0808*/ 	.word	0x00022830
        /*080c*/ 	.short	0x010a
        /*080e*/ 	.byte	0x1c
	.zero		1


	//   ....[36]....
        /*0810*/ 	.word	0x000078e0
        /*0814*/ 	.word	0x000000ff
        /*0818*/ 	.word	0x00022830
        /*081c*/ 	.short	0x010a
        /*081e*/ 	.byte	0x1c
	.zero		1


	//   ....[37]....
        /*0820*/ 	.word	0x00007b30
        /*0824*/ 	.word	0x000000ff
        /*0828*/ 	.word	0x00000000
        /*082c*/ 	.short	0x0101
        /*082e*/ 	.byte	0x0a
	.zero		1


	//   ....[38]....
        /*0830*/ 	.word	0x00009190
        /*0834*/ 	.word	0x000000ff
        /*0838*/ 	.word	0x00022850
        /*083c*/ 	.short	0x010a
        /*083e*/ 	.byte	0x1c
	.zero		1


	//   ....[39]....
        /*0840*/ 	.word	0x000091d0
        /*0844*/ 	.word	0x000000ff
        /*0848*/ 	.word	0x00022850
        /*084c*/ 	.short	0x010a
        /*084e*/ 	.byte	0x1c
	.zero		1


	//   ....[40]....
        /*0850*/ 	.word	0x000094b0
        /*0854*/ 	.word	0x000000ff
        /*0858*/ 	.word	0x00000000
        /*085c*/ 	.short	0x0101
        /*085e*/ 	.byte	0x1c
	.zero		1


	//   ....[41]....
        /*0860*/ 	.word	0x00009630
        /*0864*/ 	.word	0x000000ff
        /*0868*/ 	.word	0x00022830
        /*086c*/ 	.short	0x010a
        /*086e*/ 	.byte	0x1a
	.zero		1


	//   ....[42]....
        /*0870*/ 	.word	0x00009670
        /*0874*/ 	.word	0x000000ff
        /*0878*/ 	.word	0x00022830
        /*087c*/ 	.short	0x010a
        /*087e*/ 	.byte	0x1a
	.zero		1


	//   ....[43]....
        /*0880*/ 	.word	0x00009910
        /*0884*/ 	.word	0x000000ff
        /*0888*/ 	.word	0x00000000
        /*088c*/ 	.short	0x0101
        /*088e*/ 	.byte	0x0a
	.zero		1


	//   ....[44]....
        /*0890*/ 	.word	0x0000c1c0
        /*0894*/ 	.word	0x000000ff
        /*0898*/ 	.word	0x00022850
        /*089c*/ 	.short	0x010a
        /*089e*/ 	.byte	0x1a
	.zero		1


	//   ....[45]....
        /*08a0*/ 	.word	0x0000c200
        /*08a4*/ 	.word	0x000000ff
        /*08a8*/ 	.word	0x00022850
        /*08ac*/ 	.short	0x010a
        /*08ae*/ 	.byte	0x1a
	.zero		1


	//   ....[46]....
        /*08b0*/ 	.word	0x0000c500
        /*08b4*/ 	.word	0x000000ff
        /*08b8*/ 	.word	0x00000000
        /*08bc*/ 	.short	0x0101
        /*08be*/ 	.byte	0x1a
	.zero		1


	//   ....[47]....
        /*08c0*/ 	.word	0x0000d7b0
        /*08c4*/ 	.word	0x000000ff
        /*08c8*/ 	.word	0x00000000
        /*08cc*/ 	.short	0x0101
        /*08ce*/ 	.byte	0x04
	.zero		1


	//   ....[48]....
        /*08d0*/ 	.word	0x00010740
        /*08d4*/ 	.word	0x000000ff
        /*08d8*/ 	.word	0x00022840
        /*08dc*/ 	.short	0x010a
        /*08de*/ 	.byte	0x2f
	.zero		1


	//   ....[49]....
        /*08e0*/ 	.word	0x00010c70
        /*08e4*/ 	.word	0x000000ff
        /*08e8*/ 	.word	0x00022830
        /*08ec*/ 	.short	0x0107
        /*08ee*/ 	.byte	0x2f
	.zero		1


	//   ....[50]....
        /*08f0*/ 	.word	0x00010ce0
        /*08f4*/ 	.word	0x000000ff
        /*08f8*/ 	.word	0x00022830
        /*08fc*/ 	.short	0x0101
        /*08fe*/ 	.byte	0x2f
	.zero		1


	//   ....[51]....
        /*0900*/ 	.word	0x000115c0
        /*0904*/ 	.word	0x000000ff
        /*0908*/ 	.word	0x00022800
        /*090c*/ 	.short	0x0107
        /*090e*/ 	.byte	0x2f
	.zero		1


	//   ....[52]....
        /*0910*/ 	.word	0x00011600
        /*0914*/ 	.word	0x000000ff
        /*0918*/ 	.word	0x00022800
        /*091c*/ 	.short	0x0101
        /*091e*/ 	.byte	0x2f
	.zero		1


	//   ....[53]....
        /*0920*/ 	.word	0x00011610
        /*0924*/ 	.word	0x000000ff
        /*0928*/ 	.word	0x00022820
        /*092c*/ 	.short	0x010a
        /*092e*/ 	.byte	0x2f
	.zero		1


	//   ....[54]....
        /*0930*/ 	.word	0x00011660
        /*0934*/ 	.word	0x000000ff
        /*0938*/ 	.word	0x00022860
        /*093c*/ 	.short	0x010a
        /*093e*/ 	.byte	0x2f
	.zero		1


	//   ....[55]....
        /*0940*/ 	.word	0x00011d90
        /*0944*/ 	.word	0x000000ff
        /*0948*/ 	.word	0x00022850
        /*094c*/ 	.short	0x0107
        /*094e*/ 	.byte	0x2f
	.zero		1


	//   ....[56]....
        /*0950*/ 	.word	0x00011e10
        /*0954*/ 	.word	0x000000ff
        /*0958*/ 	.word	0x00022850
        /*095c*/ 	.short	0x0101
        /*095e*/ 	.byte	0x2f
	.zero		1


	//   ....[57]....
        /*0960*/ 	.word	0x00012100
        /*0964*/ 	.word	0x00000020
        /*0968*/ 	.word	0x00022840
        /*096c*/ 	.short	0x010a
        /*096e*/ 	.byte	0x3f
	.zero		1


	//   ....[58]....
        /*0970*/ 	.word	0x00012530
        /*0974*/ 	.word	0x00000020
        /*0978*/ 	.word	0x00022830
        /*097c*/ 	.short	0x0107
        /*097e*/ 	.byte	0x3f
	.zero		1


	//   ....[59]....
        /*0980*/ 	.word	0x000125e0
        /*0984*/ 	.word	0x00000020
        /*0988*/ 	.word	0x00022830
        /*098c*/ 	.short	0x0101
        /*098e*/ 	.byte	0x3f
	.zero		1


	//   ....[60]....
        /*0990*/ 	.word	0x00012610
        /*0994*/ 	.word	0x00000020
        /*0998*/ 	.word	0x00022860
        /*099c*/ 	.short	0x010a
        /*099e*/ 	.byte	0x3f
	.zero		1


	//   ....[61]....
        /*09a0*/ 	.word	0x00012b50
        /*09a4*/ 	.word	0x00000020
        /*09a8*/ 	.word	0x00022850
        /*09ac*/ 	.short	0x0107
        /*09ae*/ 	.byte	0x3f
	.zero		1


	//   ....[62]....
        /*09b0*/ 	.word	0x00012c10
        /*09b4*/ 	.word	0x00000020
        /*09b8*/ 	.word	0x00022850
        /*09bc*/ 	.short	0x0101
        /*09be*/ 	.byte	0x3f
	.zero		1


	//   ....[63]....
        /*09c0*/ 	.word	0x00012d00
        /*09c4*/ 	.word	0x00000004
        /*09c8*/ 	.word	0x00022820
        /*09cc*/ 	.short	0x010a
        /*09ce*/ 	.byte	0x3f
	.zero		1


	//   ....[64]....
        /*09d0*/ 	.word	0x00012e40
        /*09d4*/ 	.word	0x00000005
        /*09d8*/ 	.word	0x00022840
        /*09dc*/ 	.short	0x010a
        /*09de*/ 	.byte	0x3f
	.zero		1


	//   ....[65]....
        /*09e0*/ 	.word	0x00012ee0
        /*09e4*/ 	.word	0x00000015
        /*09e8*/ 	.word	0x00022840
        /*09ec*/ 	.short	0x010a
        /*09ee*/ 	.byte	0x3f
	.zero		1


	//   ....[66]....
        /*09f0*/ 	.word	0x00012f20
        /*09f4*/ 	.word	0x00000005
        /*09f8*/ 	.word	0x00022860
        /*09fc*/ 	.short	0x010a
        /*09fe*/ 	.byte	0x3f
	.zero		1


	//   ....[67]....
        /*0a00*/ 	.word	0x00012f60
        /*0a04*/ 	.word	0x00000015
        /*0a08*/ 	.word	0x00022860
        /*0a0c*/ 	.short	0x010a
        /*0a0e*/ 	.byte	0x3f
	.zero		1


	//   ....[68]....
        /*0a10*/ 	.word	0x00012fd0
        /*0a14*/ 	.word	0x00000003
        /*0a18*/ 	.word	0x00022800
        /*0a1c*/ 	.short	0x010a
        /*0a1e*/ 	.byte	0x3f
	.zero		1


	//   ....[69]....
        /*0a20*/ 	.word	0x00013030
        /*0a24*/ 	.word	0x00000003
        /*0a28*/ 	.word	0x00022830
        /*0a2c*/ 	.short	0x010a
        /*0a2e*/ 	.byte	0x3f
	.zero		1


	//   ....[70]....
        /*0a30*/ 	.word	0x00013090
        /*0a34*/ 	.word	0x0000000b
        /*0a38*/ 	.word	0x00022850
        /*0a3c*/ 	.short	0x010a
        /*0a3e*/ 	.byte	0x3f
	.zero		1


	//   ....[71]....
        /*0a40*/ 	.word	0x000130f0
        /*0a44*/ 	.word	0x00000009
        /*0a48*/ 	.word	0x00022830
        /*0a4c*/ 	.short	0x010a
        /*0a4e*/ 	.byte	0x3f
	.zero		1


	//   ....[72]....
        /*0a50*/ 	.word	0x00013150
        /*0a54*/ 	.word	0x0000000d
        /*0a58*/ 	.word	0x00022850
        /*0a5c*/ 	.short	0x010a
        /*0a5e*/ 	.byte	0x3f
	.zero		1


	//   ....[73]....
        /*0a60*/ 	.word	0x000131b0
        /*0a64*/ 	.word	0x00000004
        /*0a68*/ 	.word	0x00022830
        /*0a6c*/ 	.short	0x010a
        /*0a6e*/ 	.byte	0x3f
	.zero		1


	//   ....[74]....
        /*0a70*/ 	.word	0x00013210
        /*0a74*/ 	.word	0x0000000a
        /*0a78*/ 	.word	0x00022850
        /*0a7c*/ 	.short	0x010a
        /*0a7e*/ 	.byte	0x3f
	.zero		1


	//   ....[75]....
        /*0a80*/ 	.word	0x00013270
        /*0a84*/ 	.word	0x00000009
        /*0a88*/ 	.word	0x00022830
        /*0a8c*/ 	.short	0x010a
        /*0a8e*/ 	.byte	0x3f
	.zero		1


	//   ....[76]....
        /*0a90*/ 	.word	0x000132d0
        /*0a94*/ 	.word	0x0000000d
        /*0a98*/ 	.word	0x00022850
        /*0a9c*/ 	.short	0x010a
        /*0a9e*/ 	.byte	0x3f
	.zero		1


	//   ....[77]....
        /*0aa0*/ 	.word	0x000133b0
        /*0aa4*/ 	.word	0x00000003
        /*0aa8*/ 	.word	0x00022840
        /*0aac*/ 	.short	0x010a
        /*0aae*/ 	.byte	0x3f
	.zero		1


	//   ....[78]....
        /*0ab0*/ 	.word	0x00014420
        /*0ab4*/ 	.word	0x00000003
        /*0ab8*/ 	.word	0x00022820
        /*0abc*/ 	.short	0x010a
        /*0abe*/ 	.byte	0x3f
	.zero		1


	//   ....[79]....
        /*0ac0*/ 	.word	0x00014480
        /*0ac4*/ 	.word	0x00000003
        /*0ac8*/ 	.word	0x00022860
        /*0acc*/ 	.short	0x010a
        /*0ace*/ 	.byte	0x3f
	.zero		1


	//   ....[80]....
        /*0ad0*/ 	.word	0x00014e80
        /*0ad4*/ 	.word	0x00000020
        /*0ad8*/ 	.word	0x00022840
        /*0adc*/ 	.short	0x010a
        /*0ade*/ 	.byte	0x3f
	.zero		1


	//   ....[81]....
        /*0ae0*/ 	.word	0x00015510
        /*0ae4*/ 	.word	0x00000020
        /*0ae8*/ 	.word	0x00022860
        /*0aec*/ 	.short	0x010a
        /*0aee*/ 	.byte	0x3f
	.zero		1


	//   ....[82]....
        /*0af0*/ 	.word	0x00015c90
        /*0af4*/ 	.word	0x00000004
        /*0af8*/ 	.word	0x00022820
        /*0afc*/ 	.short	0x010a
        /*0afe*/ 	.byte	0x3f
	.zero		1


	//   ....[83]....
        /*0b00*/ 	.word	0x00015e00
        /*0b04*/ 	.word	0x00000005
        /*0b08*/ 	.word	0x00022840
        /*0b0c*/ 	.short	0x010a
        /*0b0e*/ 	.byte	0x3f
	.zero		1


	//   ....[84]....
        /*0b10*/ 	.word	0x00015e50
        /*0b14*/ 	.word	0x00000015
        /*0b18*/ 	.word	0x00022840
        /*0b1c*/ 	.short	0x010a
        /*0b1e*/ 	.byte	0x3f
	.zero		1


	//   ....[85]....
        /*0b20*/ 	.word	0x00015ea0
        /*0b24*/ 	.word	0x00000005
        /*0b28*/ 	.word	0x00022860
        /*0b2c*/ 	.short	0x010a
        /*0b2e*/ 	.byte	0x3f
	.zero		1


	//----- nvinfo : EIATTR_NUM_MBARRIERS
	.align		4
.L_1284:
        /*0b30*/ 	.byte	0x03, 0x38
        /*0b32*/ 	.short	0x0016


	//----- nvinfo : EIATTR_EXIT_INSTR_OFFSETS
	.align		4
        /*0b34*/ 	.byte	0x04, 0x1c
        /*0b36*/ 	.short	(.L_1286 - .L_1285)


	//   ....[0]....
.L_1285:
        /*0b38*/ 	.word	0x00012fb0


	//----- nvinfo : EIATTR_MAX_THREADS
	.align		4
.L_1286:
        /*0b3c*/ 	.byte	0x04, 0x05
        /*0b3e*/ 	.short	(.L_1288 - .L_1287)
.L_1287:
        /*0b40*/ 	.word	0x00000180
        /*0b44*/ 	.word	0x00000001
        /*0b48*/ 	.word	0x00000001


	//----- nvinfo : EIATTR_CRS_STACK_SIZE
	.align		4
.L_1288:
        /*0b4c*/ 	.byte	0x04, 0x1e
        /*0b4e*/ 	.short	(.L_1290 - .L_1289)
.L_1289:
        /*0b50*/ 	.word	0x00000000


	//----- nvinfo : EIATTR_CBANK_PARAM_SIZE
	.align		4
.L_1290:
        /*0b54*/ 	.byte	0x03, 0x19
        /*0b56*/ 	.short	0x0a70


	//----- nvinfo : EIATTR_PARAM_CBANK
	.align		4
        /*0b58*/ 	.byte	0x04, 0x0a
        /*0b5a*/ 	.short	(.L_1292 - .L_1291)
	.align		4
.L_1291:
        /*0b5c*/ 	.word	index@(.nv.constant0._ZN7cutlass13device_kernelIN5flash11enable_sm90INS1_16FlashAttnFwdSm90INS1_25CollectiveMainloopFwdSm90ILi2EN4cute5tupleIJNS5_1CILi1EEES8_S8_EEENS6_IJNS7_ILi128EEENS7_ILi96EEENS7_ILi64EEEEEELi256ENS_6half_tEfNS_4arch4Sm90ELb0ELb1ELb0ELb0ELb1ELb0ELb0ELb1ELb0ELb1ELb1ELb0EEENS1_21CollectiveEpilogueFwdINS6_IJSA_NS7_ILi256EEESB_EEES9_SE_SG_Li256ELb0ELb1ELb1ELb0EEENS1_19SingleTileSchedulerILb0ELb1ELb1ELi128EEEEEEEEEvNT_6ParamsE)
        /*0b60*/ 	.short	0x0210
        /*0b62*/ 	.short	0x0a70


	//----- nvinfo : EIATTR_SW_WAR
	.align		4
.L_1292:
        /*0b64*/ 	.byte	0x04, 0x36
        /*0b66*/ 	.short	(.L_1294 - .L_1293)
.L_1293:
        /*0b68*/ 	.word	0x00000008
.L_1294:


//--------------------- .nv.info._ZN7cutlass13device_kernelIN5flash11enable_sm90INS1_16FlashAttnFwdSm90INS1_25CollectiveMainloopFwdSm90ILi2EN4cute5tupleIJNS5_1CILi1EEES8_S8_EEENS6_IJNS7_ILi128EEENS7_ILi96EEENS7_ILi64EEEEEELi256ENS_6half_tEfNS_4arch4Sm90ELb0ELb1ELb0ELb0ELb1ELb0ELb1ELb1ELb0ELb1ELb1ELb0EEENS1_21CollectiveEpilogueFwdINS6_IJSA_NS7_ILi256EEESB_EEES9_SE_SG_Li256ELb0ELb1ELb1ELb0EEENS1_19SingleTileSchedulerILb0ELb1ELb1ELi128EEEEEEEEEvNT_6ParamsE --------------------------
	.section	.nv.info._ZN7cutlass13device_kernelIN5flash11enable_sm90INS1_16FlashAttnFwdSm90INS1_25CollectiveMainloopFwdSm90ILi2EN4cute5tupleIJNS5_1CILi1EEES8_S8_EEENS6_IJNS7_ILi128EEENS7_ILi96EEENS7_ILi64EEEEEELi256ENS_6half_tEfNS_4arch4Sm90ELb0ELb1ELb0ELb0ELb1ELb0ELb1ELb1ELb0ELb1ELb1ELb0EEENS1_21CollectiveEpilogueFwdINS6_IJSA_NS7_ILi256EEESB_EEES9_SE_SG_Li256ELb0ELb1ELb1ELb0EEENS1_19SingleTileSchedulerILb0ELb1ELb1ELi128EEEEEEEEEvNT_6ParamsE,"",@"SHT_CUDA_INFO"
	.sectionflags	@""
	.align	4


	//----- nvinfo : EIATTR_CUDA_API_VERSION
	.align		4
        /*0000*/ 	.byte	0x04, 0x37
        /*0002*/ 	.short	(.L_1296 - .L_1295)
.L_1295:
        /*0004*/ 	.word	0x00000082


	//----- nvinfo : EIATTR_KPARAM_INFO
	.align		4
.L_1296:
        /*0008*/ 	.byte	0x04, 0x17
        /*000a*/ 	.short	(.L_1298 - .L_1297)
.L_1297:
        /*000c*/ 	.word	0x00000000
        /*0010*/ 	.short	0x0000
        /*0012*/ 	.short	0x0070
        /*0014*/ 	.byte	0x00, 0xf0, 0x01, 0x2c


	//----- nvinfo : EIATTR_SPARSE_MMA_MASK
	.align		4
.L_1298:
        /*0018*/ 	.byte	0x03, 0x50
        /*001a*/ 	.short	0x0000


	//----- nvinfo : EIATTR_MAXREG_COUNT
	.align		4
        /*001c*/ 	.byte	0x03, 0x1b
        /*001e*/ 	.short	0x00a8


	//----- nvinfo : EIATTR_NUM_BARRIERS
	.align		4
        /*0020*/ 	.byte	0x02, 0x4c
        /*0022*/ 	.byte	0x10
	.zero		1


	//----- nvinfo : EIATTR_EXTERNS
	.align		4
        /*0024*/ 	.byte	0x04, 0x0f
        /*0026*/ 	.short	(.L_1300 - .L_1299)


	//   ....[0]....
	.align		4
.L_1299:
        /*0028*/ 	.word	index@(__assertfail)


	//----- nvinfo : EIATTR_ANNOTATIONS
	.align		4
.L_1300:
        /*002c*/ 	.byte	0x04, 0x55
        /*002e*/ 	.short	(.L_1302 - .L_1301)


	//   ....[0]....
.L_1301:
        /* <DEDUP_REMOVED lines=1827> */


	//----- nvinfo : EIATTR_MERCURY_ISA_VERSION
	.align		4
.L_1302:
        /*7250*/ 	.byte	0x03, 0x5f
        /*7252*/ 	.short	0x0101


	//----- nvinfo : EIATTR_INT_WARP_WIDE_INSTR_OFFSETS
	.align		4
        /*7254*/ 	.byte	0x04, 0x31
        /*7256*/ 	.short	(.L_1304 - .L_1303)


	//   ....[0]....
.L_1303:
        /*7258*/ 	.word	0x000000c0


	//   ....[1]....
        /*725c*/ 	.word	0x000000d0


	//   ....[2]....
        /*7260*/ 	.word	0x000000e0


	//   ....[3]....
        /*7264*/ 	.word	0x00000180


	//----- nvinfo : EIATTR_COOP_GROUP_MASK_REGIDS
	.align		4
.L_1304:
        /*7268*/ 	.byte	0x04, 0x29
        /*726a*/ 	.short	(.L_1306 - .L_1305)


	//   ....[0]....
.L_1305:
        /*726c*/ 	.word	0xffffffff


	//   ....[1]....
        /*7270*/ 	.word	0xffffffff


	//   ....[2]....
        /*7274*/ 	.word	0xffffffff


	//   ....[3]....
        /*7278*/ 	.word	0xffffffff


	//   ....[4]....
        /*727c*/ 	.word	0xffffffff


	//   ....[5]....
        /*7280*/ 	.word	0xffffffff


	//   ....[6]....
        /*7284*/ 	.word	0xffffffff


	//   ....[7]....
        /*7288*/ 	.word	0xffffffff


	//   ....[8]....
        /*728c*/ 	.word	0xffffffff


	//   ....[9]....
        /*7290*/ 	.word	0xffffffff


	//   ....[10]....
        /*7294*/ 	.word	0xffffffff


	//   ....[11]....
        /*7298*/ 	.word	0xffffffff


	//   ....[12]....
        /*729c*/ 	.word	0xffffffff


	//   ....[13]....
        /*72a0*/ 	.word	0xffffffff


	//   ....[14]....
        /*72a4*/ 	.word	0xffffffff


	//   ....[15]....
        /*72a8*/ 	.word	0xffffffff


	//   ....[16]....
        /*72ac*/ 	.word	0xffffffff


	//   ....[17]....
        /*72b0*/ 	.word	0xffffffff


	//   ....[18]....
        /*72b4*/ 	.word	0xffffffff


	//   ....[19]....
        /*72b8*/ 	.word	0xffffffff


	//   ....[20]....
        /*72bc*/ 	.word	0xffffffff


	//   ....[21]....
        /*72c0*/ 	.word	0xffffffff


	//   ....[22]....
        /*72c4*/ 	.word	0xffffffff


	//   ....[23]....
        /*72c8*/ 	.word	0xffffffff


	//   ....[24]....
        /*72cc*/ 	.word	0xffffffff


	//   ....[25]....
        /*72d0*/ 	.word	0xffffffff


	//   ....[26]....
        /*72d4*/ 	.word	0xffffffff


	//   ....[27]....
        /*72d8*/ 	.word	0xffffffff


	//   ....[28]....
        /*72dc*/ 	.word	0xffffffff


	//   ....[29]....
        /*72e0*/ 	.word	0xffffffff


	//   ....[30]....
        /*72e4*/ 	.word	0xffffffff


	//   ....[31]....
        /*72e8*/ 	.word	0xffffffff


	//   ....[32]....
        /*72ec*/ 	.word	0xffffffff


	//   ....[33]....
        /*72f0*/ 	.word	0xffffffff


	//   ....[34]....
        /*72f4*/ 	.word	0xffffffff


	//   ....[35]....
        /*72f8*/ 	.word	0xffffffff


	//   ....[36]....
        /*72fc*/ 	.word	0xffffffff


	//   ....[37]....
        /*7300*/ 	.word	0xffffffff


	//   ....[38]....
        /*7304*/ 	.word	0xffffffff


	//   ....[39]....
        /*7308*/ 	.word	0xffffffff


	//   ....[40]....
        /*730c*/ 	.word	0xffffffff


	//   ....[41]....
        /*7310*/ 	.word	0xffffffff


	//   ....[42]....
        /*7314*/ 	.word	0xffffffff


	//   ....[43]....
        /*7318*/ 	.word	0xffffffff


	//   ....[44]....
        /*731c*/ 	.word	0xffffffff


	//   ....[45]....
        /*7320*/ 	.word	0xffffffff


	//   ....[46]....
        /*7324*/ 	.word	0xffffffff


	//   ....[47]....
        /*7328*/ 	.word	0xffffffff


	//   ....[48]....
        /*732c*/ 	.word	0xffffffff


	//   ....[49]....
        /*7330*/ 	.word	0xffffffff


	//   ....[50]....
        /*7334*/ 	.word	0xffffffff


	//   ....[51]....
        /*7338*/ 	.word	0xffffffff


	//   ....[52]....
        /*733c*/ 	.word	0xffffffff


	//   ....[53]....
        /*7340*/ 	.word	0xffffffff


	//   ....[54]....
        /*7344*/ 	.word	0xffffffff


	//   ....[55]....
        /*7348*/ 	.word	0xffffffff


	//   ....[56]....
        /*734c*/ 	.word	0xffffffff


	//   ....[57]....
        /*7350*/ 	.word	0xffffffff


	//   ....[58]....
        /*7354*/ 	.word	0xffffffff


	//   ....[59]....
        /*7358*/ 	.word	0xffffffff


	//   ....[60]....
        /*735c*/ 	.word	0xffffffff


	//   ....[61]....
        /*7360*/ 	.word	0xffffffff


	//   ....[62]....
        /*7364*/ 	.word	0xffffffff


	//   ....[63]....
        /*7368*/ 	.word	0xffffffff


	//   ....[64]....
        /*736c*/ 	.word	0xffffffff


	//   ....[65]....
        /*7370*/ 	.word	0xffffffff


	//   ....[66]....
        /*7374*/ 	.word	0xffffffff


	//   ....[67]....
        /*7378*/ 	.word	0xffffffff


	//   ....[68]....
        /*737c*/ 	.word	0xffffffff


	//   ....[69]....
        /*7380*/ 	.word	0xffffffff


	//   ....[70]....
        /*7384*/ 	.word	0xffffffff


	//   ....[71]....
        /*7388*/ 	.word	0xffffffff


	//   ....[72]....
        /*738c*/ 	.word	0xffffffff


	//   ....[73]....
        /*7390*/ 	.word	0xffffffff


	//   ....[74]....
        /*7394*/ 	.word	0xffffffff


	//   ....[75]....
        /*7398*/ 	.word	0xffffffff


	//   ....[76]....
        /*739c*/ 	.word	0xffffffff


	//   ....[77]....
        /*73a0*/ 	.word	0xffffffff


	//   ....[78]....
        /*73a4*/ 	.word	0xffffffff


	//   ....[79]....
        /*73a8*/ 	.word	0xffffffff


	//   ....[80]....
        /*73ac*/ 	.word	0xffffffff


	//   ....[81]....
        /*73b0*/ 	.word	0xffffffff


	//   ....[82]....
        /*73b4*/ 	.word	0xffffffff


	//   ....[83]....
        /*73b8*/ 	.word	0xffffffff


	//   ....[84]....
        /*73bc*/ 	.word	0xffffffff


	//   ....[85]....
        /*73c0*/ 	.word	0xffffffff


	//   ....[86]....
        /*73c4*/ 	.word	0xffffffff


	//   ....[87]....
        /*73c8*/ 	.word	0xffffffff


	//   ....[88]....
        /*73cc*/ 	.word	0xffffffff


	//   ....[89]....
        /*73d0*/ 	.word	0xffffffff


	//   ....[90]....
        /*73d4*/ 	.word	0xffffffff


	//   ....[91]....
        /*73d8*/ 	.word	0xffffffff


	//   ....[92]....
        /*73dc*/ 	.word	0xffffffff


	//   ....[93]....
        /*73e0*/ 	.word	0xffffffff


	//   ....[94]....
        /*73e4*/ 	.word	0xffffffff


	//   ....[95]....
        /*73e8*/ 	.word	0xffffffff


	//   ....[96]....
        /*73ec*/ 	.word	0xffffffff


	//   ....[97]....
        /*73f0*/ 	.word	0xffffffff


	//   ....[98]....
        /*73f4*/ 	.word	0xffffffff


	//   ....[99]....
        /*73f8*/ 	.word	0xffffffff


	//   ....[100]....
        /*73fc*/ 	.word	0xffffffff


	//   ....[101]....
        /*7400*/ 	.word	0xffffffff


	//   ....[102]....
        /*7404*/ 	.word	0xffffffff


	//   ....[103]....
        /*7408*/ 	.word	0xffffffff


	//   ....[104]....
        /*740c*/ 	.word	0xffffffff


	//   ....[105]....
        /*7410*/ 	.word	0xffffffff


	//   ....[106]....
        /*7414*/ 	.word	0xffffffff


	//   ....[107]....
        /*7418*/ 	.word	0xffffffff


	//   ....[108]....
        /*741c*/ 	.word	0xffffffff


	//   ....[109]....
        /*7420*/ 	.word	0xffffffff


	//   ....[110]....
        /*7424*/ 	.word	0xffffffff


	//   ....[111]....
        /*7428*/ 	.word	0xffffffff


	//   ....[112]....
        /*742c*/ 	.word	0xffffffff


	//   ....[113]....
        /*7430*/ 	.word	0xffffffff


	//   ....[114]....
        /*7434*/ 	.word	0xffffffff


	//   ....[115]....
        /*7438*/ 	.word	0xffffffff


	//   ....[116]....
        /*743c*/ 	.word	0xffffffff


	//   ....[117]....
        /*7440*/ 	.word	0x0500000f


	//   ....[118]....
        /*7444*/ 	.word	0x0500000f


	//   ....[119]....
        /*7448*/ 	.word	0x0500000f


	//   ....[120]....
        /*744c*/ 	.word	0x0500000f


	//   ....[121]....
        /*7450*/ 	.word	0x0500000f


	//   ....[122]....
        /*7454*/ 	.word	0x0500000f


	//   ....[123]....
        /*7458*/ 	.word	0x0500000f


	//   ....[124]....
        /*745c*/ 	.word	0x0500000f


	//   ....[125]....
        /*7460*/ 	.word	0x0500000f


	//   ....[126]....
        /*7464*/ 	.word	0x0500000f


	//   ....[127]....
        /*7468*/ 	.word	0x0500000f


	//   ....[128]....
        /*746c*/ 	.word	0x0500000f


	//   ....[129]....
        /*7470*/ 	.word	0x0500000f


	//   ....[130]....
        /*7474*/ 	.word	0x0500000f


	//   ....[131]....
        /*7478*/ 	.word	0x0500000f


	//   ....[132]....
        /*747c*/ 	.word	0x0500000f


	//   ....[133]....
        /*7480*/ 	.word	0x0500000f


	//   ....[134]....
        /*7484*/ 	.word	0x0500000f


	//   ....[135]....
        /*7488*/ 	.word	0x0500000f


	//   ....[136]....
        /*748c*/ 	.word	0x0500000f


	//   ....[137]....
        /*7490*/ 	.word	0x0500000f


	//   ....[138]....
        /*7494*/ 	.word	0x0500000f


	//   ....[139]....
        /*7498*/ 	.word	0x0500000f


	//   ....[140]....
        /*749c*/ 	.word	0x0500000f


	//   ....[141]....
        /*74a0*/ 	.word	0x0500000f


	//   ....[142]....
        /*74a4*/ 	.word	0x0500000f


	//   ....[143]....
        /*74a8*/ 	.word	0x0500000f


	//   ....[144]....
        /*74ac*/ 	.word	0x0500000f


	//   ....[145]....
        /*74b0*/ 	.word	0x0500000f


	//   ....[146]....
        /*74b4*/ 	.word	0x0500000f


	//   ....[147]....
        /*74b8*/ 	.word	0x0500000f


	//   ....[148]....
        /*74bc*/ 	.word	0x0500000f


	//   ....[149]....
        /*74c0*/ 	.word	0x0500000f


	//   ....[150]....
        /*74c4*/ 	.word	0x0500000f


	//   ....[151]....
        /*74c8*/ 	.word	0x0500000f


	//   ....[152]....
        /*74cc*/ 	.word	0x0500000f


	//   ....[153]....
        /*74d0*/ 	.word	0x0500000f


	//   ....[154]....
        /*74d4*/ 	.word	0x0500000f


	//   ....[155]....
        /*74d8*/ 	.word	0x0500000f


	//   ....[156]....
        /*74dc*/ 	.word	0x0500000f


	//   ....[157]....
        /*74e0*/ 	.word	0x0500000f


	//   ....[158]....
        /*74e4*/ 	.word	0x0500000f


	//   ....[159]....
        /*74e8*/ 	.word	0x0500000f


	//   ....[160]....
        /*74ec*/ 	.word	0x0500000f


	//   ....[161]....
        /*74f0*/ 	.word	0x0500000f


	//   ....[162]....
        /*74f4*/ 	.word	0x0500000f


	//   ....[163]....
        /*74f8*/ 	.word	0x0500000f


	//   ....[164]....
        /*74fc*/ 	.word	0x0500000f


	//   ....[165]....
        /*7500*/ 	.word	0x0500000f


	//   ....[166]....
        /*7504*/ 	.word	0x0500000f


	//   ....[167]....
        /*7508*/ 	.word	0x0500000f


	//   ....[168]....
        /*750c*/ 	.word	0x0500000f


	//   ....[169]....
        /*7510*/ 	.word	0x0500000f


	//   ....[170]....
        /*7514*/ 	.word	0x0500000f


	//   ....[171]....
        /*7518*/ 	.word	0x0500000f


	//   ....[172]....
        /*751c*/ 	.word	0x0500000f


	//   ....[173]....
        /*7520*/ 	.word	0x0500000f


	//   ....[174]....
        /*7524*/ 	.word	0x0500000f


	//   ....[175]....
        /*7528*/ 	.word	0x0500000f


	//   ....[176]....
        /*752c*/ 	.word	0x0500000f


	//   ....[177]....
        /*7530*/ 	.word	0x0500000f


	//   ....[178]....
        /*7534*/ 	.word	0x0500000f


	//   ....[179]....
        /*7538*/ 	.word	0x0500000f


	//   ....[180]....
        /*753c*/ 	.word	0x0500000f


	//   ....[181]....
        /*7540*/ 	.word	0x0500000f


	//   ....[182]....
        /*7544*/ 	.word	0x0500000f


	//   ....[183]....
        /*7548*/ 	.word	0x0500000f


	//   ....[184]....
        /*754c*/ 	.word	0x0500000f


	//   ....[185]....
        /*7550*/ 	.word	0x0500000f


	//   ....[186]....
        /*7554*/ 	.word	0x0500000f


	//   ....[187]....
        /*7558*/ 	.word	0x0500000f


	//   ....[188]....
        /*755c*/ 	.word	0x0500000f


	//   ....[189]....
        /*7560*/ 	.word	0x0500000f


	//   ....[190]....
        /*7564*/ 	.word	0x0500000f


	//   ....[191]....
        /*7568*/ 	.word	0x0500000f


	//   ....[192]....
        /*756c*/ 	.word	0x0500000f


	//   ....[193]....
        /*7570*/ 	.word	0x0500000f


	//   ....[194]....
        /*7574*/ 	.word	0x0500000f


	//   ....[195]....
        /*7578*/ 	.word	0x0500000f


	//   ....[196]....
        /*757c*/ 	.word	0x0500000f


	//   ....[197]....
        /*7580*/ 	.word	0x0500000f


	//   ....[198]....
        /*7584*/ 	.word	0x0500000f


	//   ....[199]....
        /*7588*/ 	.word	0xffffffff


	//   ....[200]....
        /*758c*/ 	.word	0xffffffff


	//   ....[201]....
        /*7590*/ 	.word	0xffffffff


	//   ....[202]....
        /*7594*/ 	.word	0xffffffff


	//   ....[203]....
        /*7598*/ 	.word	0xffffffff


	//   ....[204]....
        /*759c*/ 	.word	0xffffffff


	//----- nvinfo : EIATTR_COOP_GROUP_INSTR_OFFSETS
	.align		4
.L_1306:
        /*75a0*/ 	.byte	0x04, 0x28
        /*75a2*/ 	.short	(.L_1308 - .L_1307)


	//   ....[0]....
.L_1307:
        /*75a4*/ 	.word	0x00000080


	//   ....[1]....
        /*75a8*/ 	.word	0x00000090


	//   ....[2]....
        /*75ac*/ 	.word	0x000002f0


	//   ....[3]....
        /*75b0*/ 	.word	0x00000450


	//   ....[4]....
        /*75b4*/ 	.word	0x00000570


	//   ....[5]....
        /*75b8*/ 	.word	0x000006d0


	//   ....[6]....
        /*75bc*/ 	.word	0x00001ba0


	//   ....[7]....
        /*75c0*/ 	.word	0x00003b60


	//   ....[8]....
        /*75c4*/ 	.word	0x00003db0


	//   ....[9]....
        /*75c8*/ 	.word	0x00005370


	//   ....[10]....
        /*75cc*/ 	.word	0x00005400


	//   ....[11]....
        /*75d0*/ 	.word	0x00005780


	//   ....[12]....
        /*75d4*/ 	.word	0x000057a0


	//   ....[13]....
        /*75d8*/ 	.word	0x0000adb0


	//   ....[14]....
        /*75dc*/ 	.word	0x0000ae20


	//   ....[15]....
        /*75e0*/ 	.word	0x0000ae70


	//   ....[16]....
        /*75e4*/ 	.word	0x0000ae90


	//   ....[17]....
        /*75e8*/ 	.word	0x00025480


	//   ....[18]....
        /*75ec*/ 	.word	0x00025690


	//   ....[19]....
        /*75f0*/ 	.word	0x00026650


	//   ....[20]....
        /*75f4*/ 	.word	0x00026780


	//   ....[21]....
        /*75f8*/ 	.word	0x00026890


	//   ....[22]....
        /*75fc*/ 	.word	0x00026900


	//   ....[23]....
        /*7600*/ 	.word	0x0002edb0


	//   ....[24]....
        /*7604*/ 	.word	0x0002edd0


	//   ....[25]....
        /*7608*/ 	.word	0x0002ee30


	//   ....[26]....
        /*760c*/ 	.word	0x0002ee70


	//   ....[27]....
        /*7610*/ 	.word	0x00030240


	//   ....[28]....
        /*7614*/ 	.word	0x00030280


	//   ....[29]....
        /*7618*/ 	.word	0x00030500


	//   ....[30]....
        /*761c*/ 	.word	0x00030540


	//   ....[31]....
        /*7620*/ 	.word	0x00030560


	//   ....[32]....
        /*7624*/ 	.word	0x00030570


	//   ....[33]....
        /*7628*/ 	.word	0x000313a0


	//   ....[34]....
        /*762c*/ 	.word	0x000313b0


	//   ....[35]....
        /*7630*/ 	.word	0x00032590


	//   ....[36]....
        /*7634*/ 	.word	0x00033af0


	//   ....[37]....
        /*7638*/ 	.word	0x00033b10


	//   ....[38]....
        /*763c*/ 	.word	0x00033b30


	//   ....[39]....
        /*7640*/ 	.word	0x00033b50


	//   ....[40]....
        /*7644*/ 	.word	0x00033ba0


	//   ....[41]....
        /*7648*/ 	.word	0x00033bc0


	//   ....[42]....
        /*764c*/ 	.word	0x00033c10


	//   ....[43]....
        /*7650*/ 	.word	0x00033c30


	//   ....[44]....
        /*7654*/ 	.word	0x00033c80


	//   ....[45]....
        /*7658*/ 	.word	0x00033ca0


	//   ....[46]....
        /*765c*/ 	.word	0x00033cf0


	//   ....[47]....
        /*7660*/ 	.word	0x00033d10


	//   ....[48]....
        /*7664*/ 	.word	0x000342d0


	//   ....[49]....
        /*7668*/ 	.word	0x00034320


	//   ....[50]....
        /*766c*/ 	.word	0x00034360


	//   ....[51]....
        /*7670*/ 	.word	0x00034390


	//   ....[52]....
        /*7674*/ 	.word	0x000343d0


	//   ....[53]....
        /*7678*/ 	.word	0x00034470


	//   ....[54]....
        /*767c*/ 	.word	0x000344a0


	//   ....[55]....
        /*7680*/ 	.word	0x00034540


	//   ....[56]....
        /*7684*/ 	.word	0x00034570


	//   ....[57]....
        /*7688*/ 	.word	0x000345d0


	//   ....[58]....
        /*768c*/ 	.word	0x00034600


	//   ....[59]....
        /*7690*/ 	.word	0x00034650


	//   ....[60]....
        /*7694*/ 	.word	0x000346a0


	//   ....[61]....
        /*7698*/ 	.word	0x00034710


	//   ....[62]....
        /*769c*/ 	.word	0x00034750


	//   ....[63]....
        /*76a0*/ 	.word	0x00034780


	//   ....[64]....
        /*76a4*/ 	.word	0x00034da0


	//   ....[65]....
        /*76a8*/ 	.word	0x00034dd0


	//   ....[66]....
        /*76ac*/ 	.word	0x00034e50


	//   ....[67]....
        /*76b0*/ 	.word	0x00034eb0


	//   ....[68]....
        /*76b4*/ 	.word	0x00034ef0


	//   ....[69]....
        /*76b8*/ 	.word	0x00034f20


	//   ....[70]....
        /*76bc*/ 	.word	0x00034fd0


	//   ....[71]....
        /*76c0*/ 	.word	0x00034ff0


	//   ....[72]....
        /*76c4*/ 	.word	0x000350a0


	//   ....[73]....
        /*76c8*/ 	.word	0x000350d0


	//   ....[74]....
        /*76cc*/ 	.word	0x00035170


	//   ....[75]....
        /*76d0*/ 	.word	0x00035190


	//   ....[76]....
        /*76d4*/ 	.word	0x00035230


	//   ....[77]....
        /*76d8*/ 	.word	0x00035260


	//   ....[78]....
        /*76dc*/ 	.word	0x000352f0


	//   ....[79]....
        /*76e0*/ 	.word	0x00035340


	//   ....[80]....
        /*76e4*/ 	.word	0x00035700


	//   ....[81]....
        /*76e8*/ 	.word	0x00035730


	//   ....[82]....
        /*76ec*/ 	.word	0x00035760


	//   ....[83]....
        /*76f0*/ 	.word	0x00035790


	//   ....[84]....
        /*76f4*/ 	.word	0x000357c0


	//   ....[85]....
        /*76f8*/ 	.word	0x00035850


	//   ....[86]....
        /*76fc*/ 	.word	0x00035890


	//   ....[87]....
        /*7700*/ 	.word	0x000358c0


	//   ....[88]....
        /*7704*/ 	.word	0x00035950


	//   ....[89]....
        /*7708*/ 	.word	0x00035980


	//   ....[90]....
        /*770c*/ 	.word	0x00035990


	//   ....[91]....
        /*7710*/ 	.word	0x00035a20


	//   ....[92]....
        /*7714*/ 	.word	0x00036200


	//   ....[93]....
        /*7718*/ 	.word	0x00036220


	//   ....[94]....
        /*771c*/ 	.word	0x00036230


	//   ....[95]....
        /*7720*/ 	.word	0x00036240


	//   ....[96]....
        /*7724*/ 	.word	0x00036260


	//   ....[97]....
        /*7728*/ 	.word	0x00036280


	//   ....[98]....
        /*772c*/ 	.word	0x000362b0


	//   ....[99]....
        /*7730*/ 	.word	0x000362f0


	//   ....[100]....
        /*7734*/ 	.word	0x00036310


	//   ....[101]....
        /*7738*/ 	.word	0x00036340


	//   ....[102]....
        /*773c*/ 	.word	0x00036360


	//   ....[103]....
        /*7740*/ 	.word	0x00036390


	//   ....[104]....
        /*7744*/ 	.word	0x000366f0


	//   ....[105]....
        /*7748*/ 	.word	0x00036710


	//   ....[106]....
        /*774c*/ 	.word	0x00036720


	//   ....[107]....
        /*7750*/ 	.word	0x00036730


	//   ....[108]....
        /*7754*/ 	.word	0x00036740


	//   ....[109]....
        /*7758*/ 	.word	0x00036760


	//   ....[110]....
        /*775c*/ 	.word	0x000367d0


	//   ....[111]....
        /*7760*/ 	.word	0x000367f0


	//   ....[112]....
        /*7764*/ 	.word	0x00036850


	//   ....[113]....
        /*7768*/ 	.word	0x00036860


	//   ....[114]....
        /*776c*/ 	.word	0x000368e0


	//   ....[115]....
        /*7770*/ 	.word	0x00036950


	//   ....[116]....
        /*7774*/ 	.word	0x00036c80


	//   ....[117]....
        /*7778*/ 	.word	0x000371c0


	//   ....[118]....
        /*777c*/ 	.word	0x000372b0


	//   ....[119]....
        /*7780*/ 	.word	0x00037350


	//   ....[120]....
        /*7784*/ 	.word	0x000373b0


	//   ....[121]....
        /*7788*/ 	.word	0x00037470


	//   ....[122]....
        /*778c*/ 	.word	0x000374d0


	//   ....[123]....
        /*7790*/ 	.word	0x00037590


	//   ....[124]....
        /*7794*/ 	.word	0x000375f0


	//   ....[125]....
        /*7798*/ 	.word	0x000376b0


	//   ....[126]....
        /*779c*/ 	.word	0x00037710


	//   ....[127]....
        /*77a0*/ 	.word	0x000377d0


	//   ....[128]....
        /*77a4*/ 	.word	0x00037830


	//   ....[129]....
        /*77a8*/ 	.word	0x000378d0


	//   ....[130]....
        /*77ac*/ 	.word	0x00037970


	//   ....[131]....
        /*77b0*/ 	.word	0x000379d0


	//   ....[132]....
        /*77b4*/ 	.word	0x00037a80


	//   ....[133]....
        /*77b8*/ 	.word	0x00037b60


	//   ....[134]....
        /*77bc*/ 	.word	0x00037c80


	//   ....[135]....
        /*77c0*/ 	.word	0x00037ce0


	//   ....[136]....
        /*77c4*/ 	.word	0x00037df0


	//   ....[137]....
        /*77c8*/ 	.word	0x00037e50


	//   ....[138]....
        /*77cc*/ 	.word	0x00037f70


	//   ....[139]....
        /*77d0*/ 	.word	0x00037fd0


	//   ....[140]....
        /*77d4*/ 	.word	0x000380f0


	//   ....[141]....
        /*77d8*/ 	.word	0x00038150


	//   ....[142]....
        /*77dc*/ 	.word	0x00038240


	//   ....[143]....
        /*77e0*/ 	.word	0x000382b0


	//   ....[144]....
        /*77e4*/ 	.word	0x00038310


	//   ....[145]....
        /*77e8*/ 	.word	0x000383d0


	//   ....[146]....
        /*77ec*/ 	.word	0x00038460


	//   ....[147]....
        /*77f0*/ 	.word	0x00038500


	//   ....[148]....
        /*77f4*/ 	.word	0x00038590


	//   ....[149]....
        /*77f8*/ 	.word	0x00038660


	//   ....[150]....
        /*77fc*/ 	.word	0x00038790


	//   ....[151]....
        /*7800*/ 	.word	0x000387e0


	//   ....[152]....
        /*7804*/ 	.word	0x00038850


	//   ....[153]....
        /*7808*/ 	.word	0x00038940


	//   ....[154]....
        /*780c*/ 	.word	0x00038a70


	//   ....[155]....
        /*7810*/ 	.word	0x00038ac0


	//   ....[156]....
        /*7814*/ 	.word	0x00038b30


	//   ....[157]....
        /*7818*/ 	.word	0x00038c20


	//   ....[158]....
        /*781c*/ 	.word	0x00038d50


	//   ....[159]....
        /*7820*/ 	.word	0x00038da0


	//   ....[160]....
        /*7824*/ 	.word	0x00038e10


	//   ....[161]....
        /*7828*/ 	.word	0x00038ef0


	//   ....[162]....
        /*782c*/ 	.word	0x00039040


	//   ....[163]....
        /*7830*/ 	.word	0x00039120


	//   ....[164]....
        /*7834*/ 	.word	0x00039190


	//   ....[165]....
        /*7838*/ 	.word	0x00039250


	//   ....[166]....
        /*783c*/ 	.word	0x00039330


	//   ....[167]....
        /*7840*/ 	.word	0x000393f0


	//   ....[168]....
        /*7844*/ 	.word	0x000394d0


	//   ....[169]....
        /*7848*/ 	.word	0x00039590


	//   ....[170]....
        /*784c*/ 	.word	0x00039670


	//   ....[171]....
        /*7850*/ 	.word	0x00039730


	//   ....[172]....
        /*7854*/ 	.word	0x00039810


	//   ....[173]....
        /*7858*/ 	.word	0x000398e0


	//   ....[174]....
        /*785c*/ 	.word	0x00039a40


	//   ....[175]....
        /*7860*/ 	.word	0x00039ae0


	//   ....[176]....
        /*7864*/ 	.word	0x00039b40


	//   ....[177]....
        /*7868*/ 	.word	0x00039be0


	//   ....[178]....
        /*786c*/ 	.word	0x00039c40


	//   ....[179]....
        /*7870*/ 	.word	0x00039ce0


	//   ....[180]....
        /*7874*/ 	.word	0x00039d40


	//   ....[181]....
        /*7878*/ 	.word	0x00039de0


	//   ....[182]....
        /*787c*/ 	.word	0x00039e40


	//   ....[183]....
        /*7880*/ 	.word	0x00039ee0


	//   ....[184]....
        /*7884*/ 	.word	0x00039f40


	//   ....[185]....
        /*7888*/ 	.word	0x00039fe0


	//   ....[186]....
        /*788c*/ 	.word	0x0003a0c0


	//   ....[187]....
        /*7890*/ 	.word	0x0003a160


	//   ....[188]....
        /*7894*/ 	.word	0x0003a1d0


	//   ....[189]....
        /*7898*/ 	.word	0x0003a2a0


	//   ....[190]....
        /*789c*/ 	.word	0x0003a300


	//   ....[191]....
        /*78a0*/ 	.word	0x0003a3d0


	//   ....[192]....
        /*78a4*/ 	.word	0x0003a430


	//   ....[193]....
        /*78a8*/ 	.word	0x0003a500


	//   ....[194]....
        /*78ac*/ 	.word	0x0003a560


	//   ....[195]....
        /*78b0*/ 	.word	0x0003a630


	//   ....[196]....
        /*78b4*/ 	.word	0x0003a690


	//   ....[197]....
        /*78b8*/ 	.word	0x0003a760


	//   ....[198]....
        /*78bc*/ 	.word	0x0003a870


	//   ....[199]....
        /*78c0*/ 	.word	0x0003cc80


	//   ....[200]....
        /*78c4*/ 	.word	0x0003cf70


	//   ....[201]....
        /*78c8*/ 	.word	0x0003e210


	//   ....[202]....
        /*78cc*/ 	.word	0x0003e270


	//   ....[203]....
        /*78d0*/ 	.word	0x0003e2d0


	//   ....[204]....
        /*78d4*/ 	.word	0x0003e2f0


	//----- nvinfo : EIATTR_REG_RECONFIG
	.align		4
.L_1308:
        /*78d8*/ 	.byte	0x01, 0x54
	.zero		2


	//----- nvinfo : EIATTR_SYSCALL_OFFSETS
	.align		4
        /*78dc*/ 	.byte	0x04, 0x46
        /*78de*/ 	.short	(.L_1310 - .L_1309)


	//   ....[0]....
.L_1309:
        /*78e0*/ 	.word	0x00001ef0


	//   ....[1]....
        /*78e4*/ 	.word	0x00033150


	//   ....[2]....
        /*78e8*/ 	.word	0x00033290


	//   ....[3]....
        /*78ec*/ 	.word	0x00033380


	//   ....[4]....
        /*78f0*/ 	.word	0x00033f80


	//   ....[5]....
        /*78f4*/ 	.word	0x00034a60


	//----- nvinfo : EIATTR_MBARRIER_INSTR_OFFSETS
	.align		4
.L_1310:
        /*78f8*/ 	.byte	0x04, 0x39
        /*78fa*/ 	.short	(.L_1312 - .L_1311)


	//   ....[0]....
.L_1311:
        /*78fc*/ 	.word	0x00000190
        /*7900*/ 	.word	0x000000ff
        /*7904*/ 	.word	0x00032400
        /*7908*/ 	.short	0x0100
        /*790a*/ 	.byte	0x08
	.zero		1


	//   ....[1]....
        /*790c*/ 	.word	0x000001a0
        /*7910*/ 	.word	0x000000ff
        /*7914*/ 	.word	0x00032410
        /*7918*/ 	.short	0x0100
        /*791a*/ 	.byte	0x08
	.zero		1


	//   ....[2]....
        /*791c*/ 	.word	0x000001b0
        /*7920*/ 	.word	0x000000ff
        /*7924*/ 	.word	0x00032420
        /*7928*/ 	.short	0x0100
        /*792a*/ 	.byte	0x08
	.zero		1


	//   ....[3]....
        /*792c*/ 	.word	0x000002a0
        /*7930*/ 	.word	0x000000ff
        /*7934*/ 	.word	0x00032430
        /*7938*/ 	.short	0x0100
        /*793a*/ 	.byte	0x08
	.zero		1


	//   ....[4]....
        /*793c*/ 	.word	0x000002b0
        /*7940*/ 	.word	0x000000ff
        /*7944*/ 	.word	0x00032440
        /*7948*/ 	.short	0x0100
        /*794a*/ 	.byte	0x08
	.zero		1


	//   ....[5]....
        /*794c*/ 	.word	0x000002c0
        /*7950*/ 	.word	0x000000ff
        /*7954*/ 	.word	0x00032438
        /*7958*/ 	.short	0x0100
        /*795a*/ 	.byte	0x08
	.zero		1


	//   ....[6]....
        /*795c*/ 	.word	0x000002d0
        /*7960*/ 	.word	0x000000ff
        /*7964*/ 	.word	0x00032448
        /*7968*/ 	.short	0x0100
        /*796a*/ 	.byte	0x08
	.zero		1


	//   ....[7]....
        /*796c*/ 	.word	0x00000400
        /*7970*/ 	.word	0x000000ff
        /*7974*/ 	.word	0x00032450
        /*7978*/ 	.short	0x0100
        /*797a*/ 	.byte	0x08
	.zero		1


	//   ....[8]....
        /*797c*/ 	.word	0x00000410
        /*7980*/ 	.word	0x000000ff
        /*7984*/ 	.word	0x00032460
        /*7988*/ 	.short	0x0100
        /*798a*/ 	.byte	0x08
	.zero		1


	//   ....[9]....
        /*798c*/ 	.word	0x00000420
        /*7990*/ 	.word	0x000000ff
        /*7994*/ 	.word	0x00032458
        /*7998*/ 	.short	0x0100
        /*799a*/ 	.byte	0x08
	.zero		1


	//   ....[10]....
        /*799c*/ 	.word	0x00000430
        /*79a0*/ 	.word	0x000000ff
        /*79a4*/ 	.word	0x00032468
        /*79a8*/ 	.short	0x0100
        /*79aa*/ 	.byte	0x08
	.zero		1


	//   ....[11]....
        /*79ac*/ 	.word	0x00000520
        /*79b0*/ 	.word	0x000000ff
        /*79b4*/ 	.word	0x00032470
        /*79b8*/ 	.short	0x0100
        /*79ba*/ 	.byte	0x06
	.zero		1


	//   ....[12]....
        /*79bc*/ 	.word	0x00000530
        /*79c0*/ 	.word	0x000000ff
        /*79c4*/ 	.word	0x00032480
        /*79c8*/ 	.short	0x0100
        /*79ca*/ 	.byte	0x06
	.zero		1


	//   ....[13]....
        /*79cc*/ 	.word	0x00000540
        /*79d0*/ 	.word	0x000000ff
        /*79d4*/ 	.word	0x00032478
        /*79d8*/ 	.short	0x0100
        /*79da*/ 	.byte	0x06
	.zero		1


	//   ....[14]....
        /*79dc*/ 	.word	0x00000550
        /*79e0*/ 	.word	0x000000ff
        /*79e4*/ 	.word	0x00032488
        /*79e8*/ 	.short	0x0100
        /*79ea*/ 	.byte	0x06
	.zero		1


	//   ....[15]....
        /*79ec*/ 	.word	0x00000680
        /*79f0*/ 	.word	0x000000ff
        /*79f4*/ 	.word	0x00032490
        /*79f8*/ 	.short	0x0100
        /*79fa*/ 	.byte	0x08
	.zero		1


	//   ....[16]....
        /*79fc*/ 	.word	0x00000690
        /*7a00*/ 	.word	0x000000ff
        /*7a04*/ 	.word	0x000324a0
        /*7a08*/ 	.short	0x0100
        /*7a0a*/ 	.byte	0x08
	.zero		1


	//   ....[17]....
        /*7a0c*/ 	.word	0x000006a0
        /*7a10*/ 	.word	0x000000ff
        /*7a14*/ 	.word	0x00032498
        /*7a18*/ 	.short	0x0100
        /*7a1a*/ 	.byte	0x08
	.zero		1


	//   ....[18]....
        /*7a1c*/ 	.word	0x000006b0
        /*7a20*/ 	.word	0x000000ff
        /*7a24*/ 	.word	0x000324a8
        /*7a28*/ 	.short	0x0100
        /*7a2a*/ 	.byte	0x08
	.zero		1


	//   ....[19]....
        /*7a2c*/ 	.word	0x000007f0
        /*7a30*/ 	.word	0x000000ff
        /*7a34*/ 	.word	0x000324b0
        /*7a38*/ 	.short	0x0100
        /*7a3a*/ 	.byte	0x08
	.zero		1


	//   ....[20]....
        /*7a3c*/ 	.word	0x00000800
        /*7a40*/ 	.word	0x000000ff
        /*7a44*/ 	.word	0x000324c0
        /*7a48*/ 	.short	0x0100
        /*7a4a*/ 	.byte	0x08
	.zero		1


	//   ....[21]....
        /*7a4c*/ 	.word	0x00000810
        /*7a50*/ 	.word	0x000000ff
        /*7a54*/ 	.word	0x000324b8
        /*7a58*/ 	.short	0x0100
        /*7a5a*/ 	.byte	0x08
	.zero		1


	//   ....[22]....
        /*7a5c*/ 	.word	0x00000820
        /*7a60*/ 	.word	0x000000ff
        /*7a64*/ 	.word	0x000324c8
        /*7a68*/ 	.short	0x0100
        /*7a6a*/ 	.byte	0x08
	.zero		1


	//   ....[23]....
        /*7a6c*/ 	.word	0x00002200
        /*7a70*/ 	.word	0x00000048
        /*7a74*/ 	.word	0x00032400
        /*7a78*/ 	.short	0x010a
        /*7a7a*/ 	.byte	0x3f
	.zero		1


	//   ....[24]....
        /*7a7c*/ 	.word	0x00002600
        /*7a80*/ 	.word	0x00000006
        /*7a84*/ 	.word	0x00000000
        /*7a88*/ 	.short	0x010a
        /*7a8a*/ 	.byte	0x3f
	.zero		1


	//   ....[25]....
        /*7a8c*/ 	.word	0x00002660
        /*7a90*/ 	.word	0x00000006
        /*7a94*/ 	.word	0x00000000
        /*7a98*/ 	.short	0x010a
        /*7a9a*/ 	.byte	0x3f
	.zero		1


	//   ....[26]....
        /*7a9c*/ 	.word	0x00002a10
        /*7aa0*/ 	.word	0x00000048
        /*7aa4*/ 	.word	0x00032410
        /*7aa8*/ 	.short	0x010a
        /*7aaa*/ 	.byte	0x3f
	.zero		1


	//   ....[27]....
        /*7aac*/ 	.word	0x00002b10
        /*7ab0*/ 	.word	0x00000006
        /*7ab4*/ 	.word	0x00000000
        /*7ab8*/ 	.short	0x010a
        /*7aba*/ 	.byte	0x3f
	.zero		1


	//   ....[28]....
        /*7abc*/ 	.word	0x00002b70
        /*7ac0*/ 	.word	0x00000006
        /*7ac4*/ 	.word	0x00000000
        /*7ac8*/ 	.short	0x010a
        /*7aca*/ 	.byte	0x3f
	.zero		1


	//   ....[29]....
        /*7acc*/ 	.word	0x000038c0
        /*7ad0*/ 	.word	0x00000000
        /*7ad4*/ 	.word	0x00000000
        /*7ad8*/ 	.short	0x0101
        /*7ada*/ 	.byte	0x3f
	.zero		1


	//   ....[30]....
        /*7adc*/ 	.word	0x00008a80
        /*7ae0*/ 	.word	0x00000000
        /*7ae4*/ 	.word	0x00000000
        /*7ae8*/ 	.short	0x0101
        /*7aea*/ 	.byte	0x3f
	.zero		1


	//   ....[31]....
        /*7aec*/ 	.word	0x00009220
        /*7af0*/ 	.word	0x00000002
        /*7af4*/ 	.word	0x00000000
        /*7af8*/ 	.short	0x010a
        /*7afa*/ 	.byte	0x3f
	.zero		1


	//   ....[32]....
        /*7afc*/ 	.word	0x000092c0
        /*7b00*/ 	.word	0x00000006
        /*7b04*/ 	.word	0x00000000
        /*7b08*/ 	.short	0x010a
        /*7b0a*/ 	.byte	0x3f
	.zero		1


	//   ....[33]....
        /*7b0c*/ 	.word	0x000096d0
        /*7b10*/ 	.word	0x00000000
        /*7b14*/ 	.word	0x00000000
        /*7b18*/ 	.short	0x010a
        /*7b1a*/ 	.byte	0x3f
	.zero		1


	//   ....[34]....
        /*7b1c*/ 	.word	0x000097a0
        /*7b20*/ 	.word	0x0000000c
        /*7b24*/ 	.word	0x00000000
        /*7b28*/ 	.short	0x010a
        /*7b2a*/ 	.byte	0x3f
	.zero		1


	//   ....[35]....
        /*7b2c*/ 	.word	0x0000a540
        /*7b30*/ 	.word	0x00000000
        /*7b34*/ 	.word	0x00000000
        /*7b38*/ 	.short	0x0101
        /*7b3a*/ 	.byte	0x3f
	.zero		1


	//   ....[36]....
        /*7b3c*/ 	.word	0x00023c70
        /*7b40*/ 	.word	0x00000003
        /*7b44*/ 	.word	0x00000000
        /*7b48*/ 	.short	0x0101
        /*7b4a*/ 	.byte	0x3f
	.zero		1


	//   ....[37]....
        /*7b4c*/ 	.word	0x00023e60
        /*7b50*/ 	.word	0x00000000
        /*7b54*/ 	.word	0x00000000
        /*7b58*/ 	.short	0x010a
        /*7b5a*/ 	.byte	0x3f
	.zero		1


	//   ....[38]....
        /*7b5c*/ 	.word	0x00023f60
        /*7b60*/ 	.word	0x00000004
        /*7b64*/ 	.word	0x00000000
        /*7b68*/ 	.short	0x010a
        /*7b6a*/ 	.byte	0x3f
	.zero		1


	//   ....[39]....
        /*7b6c*/ 	.word	0x000243a0
        /*7b70*/ 	.word	0x00000005
        /*7b74*/ 	.word	0x00000000
        /*7b78*/ 	.short	0x010a
        /*7b7a*/ 	.byte	0x3f
	.zero		1


	//   ....[40]....
        /*7b7c*/ 	.word	0x000244a0
        /*7b80*/ 	.word	0x00000002
        /*7b84*/ 	.word	0x00000000
        /*7b88*/ 	.short	0x010a
        /*7b8a*/ 	.byte	0x3f
	.zero		1


	//   ....[41]....
        /*7b8c*/ 	.word	0x00025200
        /*7b90*/ 	.word	0x00000002
        /*7b94*/ 	.word	0x00000000
        /*7b98*/ 	.short	0x0101
        /*7b9a*/ 	.byte	0x3f
	.zero		1


	//   ....[42]....
        /*7b9c*/ 	.word	0x0002e970
        /*7ba0*/ 	.word	0x00000003
        /*7ba4*/ 	.word	0x00000000
        /*7ba8*/ 	.short	0x0101
        /*7baa*/ 	.byte	0x3f
	.zero		1


	//   ....[43]....
        /*7bac*/ 	.word	0x0002fdf0
        /*7bb0*/ 	.word	0x000000ff
        /*7bb4*/ 	.word	0x00000000
        /*7bb8*/ 	.short	0x0101
        /*7bba*/ 	.byte	0x04
	.zero		1


	//   ....[44]....
        /*7bbc*/ 	.word	0x00033880
        /*7bc0*/ 	.word	0x000000ff
        /*7bc4*/ 	.word	0x00032440
        /*7bc8*/ 	.short	0x010a
        /*7bca*/ 	.byte	0x2e
	.zero		1


	//   ....[45]....
        /*7bcc*/ 	.word	0x00033db0
        /*7bd0*/ 	.word	0x000000ff
        /*7bd4*/ 	.word	0x00032430
        /*7bd8*/ 	.short	0x0107
        /*7bda*/ 	.byte	0x2e
	.zero		1


	//   ....[46]....
        /*7bdc*/ 	.word	0x00033e20
        /*7be0*/ 	.word	0x000000ff
        /*7be4*/ 	.word	0x00032430
        /*7be8*/ 	.short	0x0101
        /*7bea*/ 	.byte	0x2e
	.zero		1


	//   ....[47]....
        /*7bec*/ 	.word	0x000348e0
        /*7bf0*/ 	.word	0x000000ff
        /*7bf4*/ 	.word	0x00032400
        /*7bf8*/ 	.short	0x0107
        /*7bfa*/ 	.byte	0x2e
	.zero		1


	//   ....[48]....
        /*7bfc*/ 	.word	0x00034930
        /*7c00*/ 	.word	0x000000ff
        /*7c04*/ 	.word	0x00032400
        /*7c08*/ 	.short	0x0101
        /*7c0a*/ 	.byte	0x2e
	.zero		1


	//   ....[49]....
        /*7c0c*/ 	.word	0x00035430
        /*7c10*/ 	.word	0x000000ff
        /*7c14*/ 	.word	0x00032410
        /*7c18*/ 	.short	0x0107
        /*7c1a*/ 	.byte	0x2e
	.zero		1


	//   ....[50]....
        /*7c1c*/ 	.word	0x00035490
        /*7c20*/ 	.word	0x000000ff
        /*7c24*/ 	.word	0x00032410
        /*7c28*/ 	.short	0x0101
        /*7c2a*/ 	.byte	0x2e
	.zero		1


	//   ....[51]....
        /*7c2c*/ 	.word	0x000354a0
        /*7c30*/ 	.word	0x000000ff
        /*7c34*/ 	.word	0x00032420
        /*7c38*/ 	.short	0x010a
        /*7c3a*/ 	.byte	0x2e
	.zero		1


	//   ....[52]....
        /*7c3c*/ 	.word	0x000354f0
        /*7c40*/ 	.word	0x000000ff
        /*7c44*/ 	.word	0x00032460
        /*7c48*/ 	.short	0x010a
        /*7c4a*/ 	.byte	0x2e
	.zero		1


	//   ....[53]....
        /*7c4c*/ 	.word	0x00035c20
        /*7c50*/ 	.word	0x000000ff
        /*7c54*/ 	.word	0x00032450
        /*7c58*/ 	.short	0x0107
        /*7c5a*/ 	.byte	0x2e
	.zero		1


	//   ....[54]....
        /*7c5c*/ 	.word	0x00035ca0
        /*7c60*/ 	.word	0x000000ff
        /*7c64*/ 	.word	0x00032450
        /*7c68*/ 	.short	0x0101
        /*7c6a*/ 	.byte	0x2e
	.zero		1


	//   ....[55]....
        /*7c6c*/ 	.word	0x00036000
        /*7c70*/ 	.word	0x00000013
        /*7c74*/ 	.word	0x00032440
        /*7c78*/ 	.short	0x010a
        /*7c7a*/ 	.byte	0x3f
	.zero		1


	//   ....[56]....
        /*7c7c*/ 	.word	0x00036430
        /*7c80*/ 	.word	0x00000013
        /*7c84*/ 	.word	0x00032430
        /*7c88*/ 	.short	0x0107
        /*7c8a*/ 	.byte	0x3f
	.zero		1


	//   ....[57]....
        /*7c8c*/ 	.word	0x000364e0
        /*7c90*/ 	.word	0x00000013
        /*7c94*/ 	.word	0x00032430
        /*7c98*/ 	.short	0x0101
        /*7c9a*/ 	.byte	0x3f
	.zero		1


	//   ....[58]....
        /*7c9c*/ 	.word	0x00036510
        /*7ca0*/ 	.word	0x00000013
        /*7ca4*/ 	.word	0x00032460
        /*7ca8*/ 	.short	0x010a
        /*7caa*/ 	.byte	0x3f
	.zero		1


	//   ....[59]....
        /*7cac*/ 	.word	0x00036a50
        /*7cb0*/ 	.word	0x00000013
        /*7cb4*/ 	.word	0x00032450
        /*7cb8*/ 	.short	0x0107
        /*7cba*/ 	.byte	0x3f
	.zero		1


	//   ....[60]....
        /*7cbc*/ 	.word	0x00036b10
        /*7cc0*/ 	.word	0x00000013
        /*7cc4*/ 	.word	0x00032450
        /*7cc8*/ 	.short	0x0101
        /*7cca*/ 	.byte	0x3f
	.zero		1


	//   ....[61]....
        /*7ccc*/ 	.word	0x00036c00
        /*7cd0*/ 	.word	0x00000004
        /*7cd4*/ 	.word	0x00032420
        /*7cd8*/ 	.short	0x010a
        /*7cda*/ 	.byte	0x3f
	.zero		1


	//   ....[62]....
        /*7cdc*/ 	.word	0x00036d70
        /*7ce0*/ 	.word	0x00000005
        /*7ce4*/ 	.word	0x00032440
        /*7ce8*/ 	.short	0x010a
        /*7cea*/ 	.byte	0x3f
	.zero		1


	//   ....[63]....
        /*7cec*/ 	.word	0x00036e10
        /*7cf0*/ 	.word	0x00000011
        /*7cf4*/ 	.word	0x00032440
        /*7cf8*/ 	.short	0x010a
        /*7cfa*/ 	.byte	0x3f
	.zero		1


	//   ....[64]....
        /*7cfc*/ 	.word	0x00036e50
        /*7d00*/ 	.word	0x00000005
        /*7d04*/ 	.word	0x00032460
        /*7d08*/ 	.short	0x010a
        /*7d0a*/ 	.byte	0x3f
	.zero		1


	//   ....[65]....
        /*7d0c*/ 	.word	0x00036e90
        /*7d10*/ 	.word	0x00000011
        /*7d14*/ 	.word	0x00032460
        /*7d18*/ 	.short	0x010a
        /*7d1a*/ 	.byte	0x3f
	.zero		1


	//   ....[66]....
        /*7d1c*/ 	.word	0x00036ef0
        /*7d20*/ 	.word	0x00000048
        /*7d24*/ 	.word	0x00032400
        /*7d28*/ 	.short	0x010a
        /*7d2a*/ 	.byte	0x3f
	.zero		1


	//   ....[67]....
        /*7d2c*/ 	.word	0x00036f40
        /*7d30*/ 	.word	0x00000006
        /*7d34*/ 	.word	0x00000000
        /*7d38*/ 	.short	0x010a
        /*7d3a*/ 	.byte	0x3f
	.zero		1


	//   ....[68]....
        /*7d3c*/ 	.word	0x00036f90
        /*7d40*/ 	.word	0x00000048
        /*7d44*/ 	.word	0x00032410
        /*7d48*/ 	.short	0x010a
        /*7d4a*/ 	.byte	0x3f
	.zero		1


	//   ....[69]....
        /*7d4c*/ 	.word	0x00036fe0
        /*7d50*/ 	.word	0x00000006
        /*7d54*/ 	.word	0x00000000
        /*7d58*/ 	.short	0x010a
        /*7d5a*/ 	.byte	0x3f
	.zero		1


	//   ....[70]....
        /*7d5c*/ 	.word	0x00037030
        /*7d60*/ 	.word	0x00000006
        /*7d64*/ 	.word	0x00000000
        /*7d68*/ 	.short	0x010a
        /*7d6a*/ 	.byte	0x3f
	.zero		1


	//   ....[71]....
        /*7d6c*/ 	.word	0x00037080
        /*7d70*/ 	.word	0x0000000c
        /*7d74*/ 	.word	0x00000000
        /*7d78*/ 	.short	0x010a
        /*7d7a*/ 	.byte	0x3f
	.zero		1


	//   ....[72]....
        /*7d7c*/ 	.word	0x000370d0
        /*7d80*/ 	.word	0x00000004
        /*7d84*/ 	.word	0x00000000
        /*7d88*/ 	.short	0x010a
        /*7d8a*/ 	.byte	0x3f
	.zero		1


	//   ....[73]....
        /*7d8c*/ 	.word	0x00037120
        /*7d90*/ 	.word	0x00000002
        /*7d94*/ 	.word	0x00000000
        /*7d98*/ 	.short	0x010a
        /*7d9a*/ 	.byte	0x3f
	.zero		1


	//   ....[74]....
        /*7d9c*/ 	.word	0x00037200
        /*7da0*/ 	.word	0x00000003
        /*7da4*/ 	.word	0x00032440
        /*7da8*/ 	.short	0x010a
        /*7daa*/ 	.byte	0x3f
	.zero		1


	//   ....[75]....
        /*7dac*/ 	.word	0x00038f30
        /*7db0*/ 	.word	0x00000003
        /*7db4*/ 	.word	0x00032420
        /*7db8*/ 	.short	0x010a
        /*7dba*/ 	.byte	0x3f
	.zero		1


	//   ....[76]....
        /*7dbc*/ 	.word	0x00038f90
        /*7dc0*/ 	.word	0x00000003
        /*7dc4*/ 	.word	0x00032460
        /*7dc8*/ 	.short	0x010a
        /*7dca*/ 	.byte	0x3f
	.zero		1


	//   ....[77]....
        /*7dcc*/ 	.word	0x00039990
        /*7dd0*/ 	.word	0x00000013
        /*7dd4*/ 	.word	0x00032440
        /*7dd8*/ 	.short	0x010a
        /*7dda*/ 	.byte	0x3f
	.zero		1


	//   ....[78]....
        /*7ddc*/ 	.word	0x0003a010
        /*7de0*/ 	.word	0x00000013
        /*7de4*/ 	.word	0x00032460
        /*7de8*/ 	.short	0x010a
        /*7dea*/ 	.byte	0x3f
	.zero		1


	//   ....[79]....
        /*7dec*/ 	.word	0x0003a790
        /*7df0*/ 	.word	0x00000004
        /*7df4*/ 	.word	0x00032420
        /*7df8*/ 	.short	0x010a
        /*7dfa*/ 	.byte	0x3f
	.zero		1


	//   ....[80]....
        /*7dfc*/ 	.word	0x0003a930
        /*7e00*/ 	.word	0x00000005
        /*7e04*/ 	.word	0x00032440
        /*7e08*/ 	.short	0x010a
        /*7e0a*/ 	.byte	0x3f
	.zero		1


	//   ....[81]....
        /*7e0c*/ 	.word	0x0003a980
        /*7e10*/ 	.word	0x00000011
        /*7e14*/ 	.word	0x00032440
        /*7e18*/ 	.short	0x010a
        /*7e1a*/ 	.byte	0x3f
	.zero		1


	//   ....[82]....
        /*7e1c*/ 	.word	0x0003a9d0
        /*7e20*/ 	.word	0x00000005
        /*7e24*/ 	.word	0x00032460
        /*7e28*/ 	.short	0x010a
        /*7e2a*/ 	.byte	0x3f
	.zero		1


	//   ....[83]....
        /*7e2c*/ 	.word	0x0003ad90
        /*7e30*/ 	.word	0x00000000
        /*7e34*/ 	.word	0x00000000
        /*7e38*/ 	.short	0x010a
        /*7e3a*/ 	.byte	0x3f
	.zero		1


	//   ....[84]....
        /*7e3c*/ 	.word	0x0003aed0
        /*7e40*/ 	.word	0x0000000b
        /*7e44*/ 	.word	0x00000000
        /*7e48*/ 	.short	0x010a
        /*7e4a*/ 	.byte	0x3f
	.zero		1


	//   ....[85]....
        /*7e4c*/ 	.word	0x0003b530
        /*7e50*/ 	.word	0x00000000
        /*7e54*/ 	.word	0x00000000
        /*7e58*/ 	.short	0x010a
        /*7e5a*/ 	.byte	0x3f
	.zero		1


	//   ....[86]....
        /*7e5c*/ 	.word	0x0003b670
        /*7e60*/ 	.word	0x0000000b
        /*7e64*/ 	.word	0x00000000
        /*7e68*/ 	.short	0x010a
        /*7e6a*/ 	.byte	0x3f
	.zero		1


	//   ....[87]....
        /*7e6c*/ 	.word	0x0003c870
        /*7e70*/ 	.word	0x00000000
        /*7e74*/ 	.word	0x00000000
        /*7e78*/ 	.short	0x0101
        /*7e7a*/ 	.byte	0x3f
	.zero		1


	//   ....[88]....
        /*7e7c*/ 	.word	0x00055fe0
        /*7e80*/ 	.word	0x00000000
        /*7e84*/ 	.word	0x00000000
        /*7e88*/ 	.short	0x0101
        /*7e8a*/ 	.byte	0x3f
	.zero		1


	//   ....[89]....
        /*7e8c*/ 	.word	0x00056000
        /*7e90*/ 	.word	0x0000000b
        /*7e94*/ 	.word	0x00000000
        /*7e98*/ 	.short	0x010a
        /*7e9a*/ 	.byte	0x3f
	.zero		1


	//   ....[90]....
        /*7e9c*/ 	.word	0x00056050
        /*7ea0*/ 	.word	0x0000000b
        /*7ea4*/ 	.word	0x00000000
        /*7ea8*/ 	.short	0x010a
        /*7eaa*/ 	.byte	0x3f
	.zero		1


	//----- nvinfo : EIATTR_NUM_MBARRIERS
	.align		4
.L_1312:
        /*7eac*/ 	.byte	0x03, 0x38
        /*7eae*/ 	.short	0x0017


	//----- nvinfo : EIATTR_EXIT_INSTR_OFFSETS
	.align		4
        /*7eb0*/ 	.byte	0x04, 0x1c
        /*7eb2*/ 	.short	(.L_1314 - .L_1313)


	//   ....[0]....
.L_1313:
        /*7eb4*/ 	.word	0x00036ee0


	//----- nvinfo : EIATTR_MAX_THREADS
	.align		4
.L_1314:
        /*7eb8*/ 	.byte	0x04, 0x05
        /*7eba*/ 	.short	(.L_1316 - .L_1315)
.L_1315:
        /*7ebc*/ 	.word	0x00000180
        /*7ec0*/ 	.word	0x00000001
        /*7ec4*/ 	.word	0x00000001


	//----- nvinfo : EIATTR_CRS_STACK_SIZE
	.align		4
.L_1316:
        /*7ec8*/ 	.byte	0x04, 0x1e
        /*7eca*/ 	.short	(.L_1318 - .L_1317)
.L_1317:
        /*7ecc*/ 	.word	0x00000000


	//----- nvinfo : EIATTR_CBANK_PARAM_SIZE
	.align		4
.L_1318:
        /*7ed0*/ 	.byte	0x03, 0x19
        /*7ed2*/ 	.short	0x0b70


	//----- nvinfo : EIATTR_PARAM_CBANK
	.align		4
        /*7ed4*/ 	.byte	0x04, 0x0a
        /*7ed6*/ 	.short	(.L_1320 - .L_1319)
	.align		4
.L_1319:
        /*7ed8*/ 	.word	index@(.nv.constant0._ZN7cutlass13device_kernelIN5flash11enable_sm90INS1_16FlashAttnFwdSm90INS1_25CollectiveMainloopFwdSm90ILi2EN4cute5tupleIJNS5_1CILi1EEES8_S8_EEENS6_IJNS7_ILi128EEENS7_ILi96EEENS7_ILi64EEEEEELi256ENS_6half_tEfNS_4arch4Sm90ELb0ELb1ELb0ELb0ELb1ELb0ELb1ELb1ELb0ELb1ELb1ELb0EEENS1_21CollectiveEpilogueFwdINS6_IJSA_NS7_ILi256EEESB_EEES9_SE_SG_Li256ELb0ELb1ELb1ELb0EEENS1_19SingleTileSchedulerILb0ELb1ELb1ELi128EEEEEEEEEvNT_6ParamsE)
        /*7edc*/ 	.short	0x0210
        /*7ede*/ 	.short	0x0b70


	//----- nvinfo : EIATTR_SW_WAR
	.align		4
.L_1320:
        /*7ee0*/ 	.byte	0x04, 0x36
        /*7ee2*/ 	.short	(.L_1322 - .L_1321)
.L_1321:
        /*7ee4*/ 	.word	0x00000008
.L_1322:


//--------------------- .nv.info._ZN7cutlass13device_kernelIN5flash11enable_sm90INS1_16FlashAttnFwdSm90INS1_25CollectiveMainloopFwdSm90ILi2EN4cute5tupleIJNS5_1CILi1EEES8_S8_EEENS6_IJNS7_ILi128EEENS7_ILi96EEENS7_ILi64EEEEEELi256ENS_6half_tEfNS_4arch4Sm90ELb0ELb1ELb0ELb1ELb1ELb0ELb0ELb1ELb0ELb1ELb1ELb0EEENS1_21CollectiveEpilogueFwdINS6_IJSA_NS7_ILi256EEESB_EEES9_SE_SG_Li256ELb1ELb1ELb1ELb0EEENS1_36VarlenDynamicPersistentTileSchedulerILi128ELi96ELi256ELi128ELb1ELb1ELb1ELb1ELb0ELb1EEEEEEEEEvNT_6ParamsE --------------------------
	.section	.nv.info._ZN7cutlass13device_kernelIN5flash11enable_sm90INS1_16FlashAttnFwdSm90INS1_25CollectiveMainloopFwdSm90ILi2EN4cute5tupleIJNS5_1CILi1EEES8_S8_EEENS6_IJNS7_ILi128EEENS7_ILi96EEENS7_ILi64EEEEEELi256ENS_6half_tEfNS_4arch4Sm90ELb0ELb1ELb0ELb1ELb1ELb0ELb0ELb1ELb0ELb1ELb1ELb0EEENS1_21CollectiveEpilogueFwdINS6_IJSA_NS7_ILi256EEESB_EEES9_SE_SG_Li256ELb1ELb1ELb1ELb0EEENS1_36VarlenDynamicPersistentTileSchedulerILi128ELi96ELi256ELi128ELb1ELb1ELb1ELb1ELb0ELb1EEEEEEEEEvNT_6ParamsE,"",@"SHT_CUDA_INFO"
	.sectionflags	@""
	.align	4


	//----- nvinfo : EIATTR_CUDA_API_VERSION
	.align		4
        /*0000*/ 	.byte	0x04, 0x37
        /*0002*/ 	.short	(.L_1324 - .L_1323)
.L_1323:
        /*0004*/ 	.word	0x00000082


	//----- nvinfo : EIATTR_KPARAM_INFO
	.align		4
.L_1324:
        /*0008*/ 	.byte	0x04, 0x17
        /*000a*/ 	.short	(.L_1326 - .L_1325)
.L_1325:
        /*000c*/ 	.word	0x00000000
        /*0010*/ 	.short	0x0000
        /*0012*/ 	.short	0x0070
        /*0014*/ 	.byte	0x00, 0xf0, 0x01, 0x2a


	//----- nvinfo : EIATTR_SPARSE_MMA_MASK
	.align		4
.L_1326:
        /*0018*/ 	.byte	0x03, 0x50
        /*001a*/ 	.short	0x0000


	//----- nvinfo : EIATTR_MAXREG_COUNT
	.align		4
        /*001c*/ 	.byte	0x03, 0x1b
        /*001e*/ 	.short	0x00a8


	//----- nvinfo : EIATTR_NUM_BARRIERS
	.align		4
        /*0020*/ 	.byte	0x02, 0x4c
        /*0022*/ 	.byte	0x10
	.zero		1


	//----- nvinfo : EIATTR_EXTERNS
	.align		4
        /*0024*/ 	.byte	0x04, 0x0f
        /*0026*/ 	.short	(.L_1328 - .L_1327)


	//   ....[0]....
	.align		4
.L_1327:
        /*0028*/ 	.word	index@(__assertfail)


	//----- nvinfo : EIATTR_ANNOTATIONS
	.align		4
.L_1328:
        /*002c*/ 	.byte	0x04, 0x55
        /*002e*/ 	.short	(.L_1330 - .L_1329)


	//   ....[0]....
.L_1329:
        /* <DEDUP_REMOVED lines=11> */


	//----- nvinfo : EIATTR_MERCURY_ISA_VERSION
	.align		4
.L_1330:
        /*00c8*/ 	.byte	0x03, 0x5f
        /*00ca*/ 	.short	0x0101


	//----- nvinfo : EIATTR_UNUSED_LOAD_BYTE_OFFSET
	.align		4
        /*00cc*/ 	.byte	0x04, 0x44
        /*00ce*/ 	.short	(.L_1332 - .L_1331)


	//   ....[0]....
.L_1331:
        /*00d0*/ 	.word	0x00000960
        /*00d4*/ 	.word	0x0000fff0


	//   ....[1]....
        /*00d8*/ 	.word	0x0000d8e0
        /*00dc*/ 	.word	0x0000fff0


	//----- nvinfo : EIATTR_INT_WARP_WIDE_INSTR_OFFSETS
	.align		4
.L_1332:
        /*00e0*/ 	.byte	0x04, 0x31
        /*00e2*/ 	.short	(.L_1334 - .L_1333)


	//   ....[0]....
.L_1333:
        /*00e4*/ 	.word	0x000000c0


	//   ....[1]....
        /*00e8*/ 	.word	0x000000d0


	//   ....[2]....
        /*00ec*/ 	.word	0x00000170


	//   ....[3]....
        /*00f0*/ 	.word	0x00013d90


	//   ....[4]....
        /*00f4*/ 	.word	0x00013e20


	//   ....[5]....
        /*00f8*/ 	.word	0x00017090


	//   ....[6]....
        /*00fc*/ 	.word	0x00017120


	//----- nvinfo : EIATTR_COOP_GROUP_MASK_REGIDS
	.align		4
.L_1334:
        /*0100*/ 	.byte	0x04, 0x29
        /*0102*/ 	.short	(.L_1336 - .L_1335)


	//   ....[0]....
.L_1335:
        /*0104*/ 	.word	0xffffffff


	//   ....[1]....
        /*0108*/ 	.word	0xffffffff


	//   ....[2]....
        /*010c*/ 	.word	0xffffffff


	//   ....[3]....
        /*0110*/ 	.word	0xffffffff


	//   ....[4]....
        /*0114*/ 	.word	0xffffffff


	//   ....[5]....
        /*0118*/ 	.word	0xffffffff


	//   ....[6]....
        /*011c*/ 	.word	0xffffffff


	//   ....[7]....
        /*0120*/ 	.word	0xffffffff


	//   ....[8]....
        /*0124*/ 	.word	0xffffffff


	//   ....[9]....
        /*0128*/ 	.word	0xffffffff


	//   ....[10]....
        /*012c*/ 	.word	0xffffffff


	//   ....[11]....
        /*0130*/ 	.word	0xffffffff


	//   ....[12]....
        /*0134*/ 	.word	0xffffffff


	//   ....[13]....
        /*0138*/ 	.word	0xffffffff


	//   ....[14]....
        /*013c*/ 	.word	0xffffffff


	//   ....[15]....
        /*0140*/ 	.word	0xffffffff


	//   ....[16]....
        /*0144*/ 	.word	0xffffffff


	//   ....[17]....
        /*0148*/ 	.word	0xffffffff


	//   ....[18]....
        /*014c*/ 	.word	0xffffffff


	//   ....[19]....
        /*0150*/ 	.word	0xffffffff


	//   ....[20]....
        /*0154*/ 	.word	0xffffffff


	//   ....[21]....
        /*0158*/ 	.word	0xffffffff


	//   ....[22]....
        /*015c*/ 	.word	0xffffffff


	//   ....[23]....
        /*0160*/ 	.word	0xffffffff


	//   ....[24]....
        /*0164*/ 	.word	0xffffffff


	//   ....[25]....
        /*0168*/ 	.word	0xffffffff


	//   ....[26]....
        /*016c*/ 	.word	0xffffffff


	//   ....[27]....
        /*0170*/ 	.word	0xffffffff


	//   ....[28]....
        /*0174*/ 	.word	0xffffffff


	//   ....[29]....
        /*0178*/ 	.word	0xffffffff


	//   ....[30]....
        /*017c*/ 	.word	0xffffffff


	//   ....[31]....
        /*0180*/ 	.word	0xffffffff


	//   ....[32]....
        /*0184*/ 	.word	0xffffffff


	//   ....[33]....
        /*0188*/ 	.word	0xffffffff


	//   ....[34]....
        /*018c*/ 	.word	0xffffffff


	//   ....[35]....
        /*0190*/ 	.word	0xffffffff


	//   ....[36]....
        /*0194*/ 	.word	0xffffffff


	//   ....[37]....
        /*0198*/ 	.word	0xffffffff


	//   ....[38]....
        /*019c*/ 	.word	0xffffffff


	//   ....[39]....
        /*01a0*/ 	.word	0xffffffff


	//   ....[40]....
        /*01a4*/ 	.word	0xffffffff


	//   ....[41]....
        /*01a8*/ 	.word	0xffffffff


	//   ....[42]....
        /*01ac*/ 	.word	0xffffffff


	//   ....[43]....
        /*01b0*/ 	.word	0xffffffff


	//   ....[44]....
        /*01b4*/ 	.word	0xffffffff


	//   ....[45]....
        /*01b8*/ 	.word	0xffffffff


	//   ....[46]....
        /*01bc*/ 	.word	0xffffffff


	//   ....[47]....
        /*01c0*/ 	.word	0xffffffff


	//   ....[48]....
        /*01c4*/ 	.word	0xffffffff


	//   ....[49]....
        /*01c8*/ 	.word	0xffffffff


	//   ....[50]....
        /*01cc*/ 	.word	0xffffffff


	//   ....[51]....
        /*01d0*/ 	.word	0xffffffff


	//   ....[52]....
        /*01d4*/ 	.word	0xffffffff


	//   ....[53]....
        /*01d8*/ 	.word	0xffffffff


	//   ....[54]....
        /*01dc*/ 	.word	0xffffffff


	//   ....[55]....
        /*01e0*/ 	.word	0xffffffff


	//   ....[56]....
        /*01e4*/ 	.word	0xffffffff


	//   ....[57]....
        /*01e8*/ 	.word	0xffffffff


	//   ....[58]....
        /*01ec*/ 	.word	0xffffffff


	//   ....[59]....
        /*01f0*/ 	.word	0xffffffff


	//   ....[60]....
        /*01f4*/ 	.word	0xffffffff


	//   ....[61]....
        /*01f8*/ 	.word	0xffffffff


	//   ....[62]....
        /*01fc*/ 	.word	0xffffffff


	//   ....[63]....
        /*0200*/ 	.word	0xffffffff


	//   ....[64]....
        /*0204*/ 	.word	0xffffffff


	//   ....[65]....
        /*0208*/ 	.word	0xffffffff


	//   ....[66]....
        /*020c*/ 	.word	0xffffffff


	//   ....[67]....
        /*0210*/ 	.word	0xffffffff


	//   ....[68]....
        /*0214*/ 	.word	0xffffffff


	//   ....[69]....
        /*0218*/ 	.word	0xffffffff


	//   ....[70]....
        /*021c*/ 	.word	0xffffffff


	//   ....[71]....
        /*0220*/ 	.word	0xffffffff


	//   ....[72]....
        /*0224*/ 	.word	0xffffffff


	//   ....[73]....
        /*0228*/ 	.word	0xffffffff


	//   ....[74]....
        /*022c*/ 	.word	0xffffffff


	//   ....[75]....
        /*0230*/ 	.word	0xffffffff


	//   ....[76]....
        /*0234*/ 	.word	0xffffffff


	//   ....[77]....
        /*0238*/ 	.word	0xffffffff


	//   ....[78]....
        /*023c*/ 	.word	0xffffffff


	//   ....[79]....
        /*0240*/ 	.word	0xffffffff


	//   ....[80]....
        /*0244*/ 	.word	0xffffffff


	//   ....[81]....
        /*0248*/ 	.word	0xffffffff


	//   ....[82]....
        /*024c*/ 	.word	0xffffffff


	//   ....[83]....
        /*0250*/ 	.word	0xffffffff


	//   ....[84]....
        /*0254*/ 	.word	0xffffffff


	//   ....[85]....
        /*0258*/ 	.word	0xffffffff


	//   ....[86]....
        /*025c*/ 	.word	0xffffffff


	//   ....[87]....
        /*0260*/ 	.word	0xffffffff


	//   ....[88]....
        /*0264*/ 	.word	0xffffffff


	//   ....[89]....
        /*0268*/ 	.word	0xffffffff


	//   ....[90]....
        /*026c*/ 	.word	0xffffffff


	//   ....[91]....
        /*0270*/ 	.word	0xffffffff


	//   ....[92]....
        /*0274*/ 	.word	0xffffffff


	//   ....[93]....
        /*0278*/ 	.word	0xffffffff


	//   ....[94]....
        /*027c*/ 	.word	0xffffffff


	//   ....[95]....
        /*0280*/ 	.word	0xffffffff


	//   ....[96]....
        /*0284*/ 	.word	0xffffffff


	//   ....[97]....
        /*0288*/ 	.word	0xffffffff


	//   ....[98]....
        /*028c*/ 	.word	0xffffffff


	//   ....[99]....
        /*0290*/ 	.word	0xffffffff


	//   ....[100]....
        /*0294*/ 	.word	0xffffffff


	//   ....[101]....
        /*0298*/ 	.word	0xffffffff


	//   ....[102]....
        /*029c*/ 	.word	0xffffffff


	//   ....[103]....
        /*02a0*/ 	.word	0xffffffff


	//   ....[104]....
        /*02a4*/ 	.word	0xffffffff


	//   ....[105]....
        /*02a8*/ 	.word	0xffffffff


	//   ....[106]....
        /*02ac*/ 	.word	0xffffffff


	//   ....[107]....
        /*02b0*/ 	.word	0xffffffff


	//   ....[108]....
        /*02b4*/ 	.word	0xffffffff


	//   ....[109]....
        /*02b8*/ 	.word	0xffffffff


	//   ....[110]....
        /*02bc*/ 	.word	0xffffffff


	//   ....[111]....
        /*02c0*/ 	.word	0xffffffff


	//   ....[112]....
        /*02c4*/ 	.word	0xffffffff


	//   ....[113]....
        /*02c8*/ 	.word	0xffffffff


	//   ....[114]....
        /*02cc*/ 	.word	0xffffffff


	//   ....[115]....
        /*02d0*/ 	.word	0xffffffff


	//   ....[116]....
        /*02d4*/ 	.word	0xffffffff


	//   ....[117]....
        /*02d8*/ 	.word	0xffffffff


	//   ....[118]....
        /*02dc*/ 	.word	0xffffffff


	//   ....[119]....
        /*02e0*/ 	.word	0xffffffff


	//   ....[120]....
        /*02e4*/ 	.word	0xffffffff


	//   ....[121]....
        /*02e8*/ 	.word	0xffffffff


	//   ....[122]....
        /*02ec*/ 	.word	0xffffffff


	//   ....[123]....
        /*02f0*/ 	.word	0xffffffff


	//   ....[124]....
        /*02f4*/ 	.word	0xffffffff


	//   ....[125]....
        /*02f8*/ 	.word	0xffffffff


	//   ....[126]....
        /*02fc*/ 	.word	0xffffffff


	//   ....[127]....
        /*0300*/ 	.word	0xffffffff


	//   ....[128]....
        /*0304*/ 	.word	0xffffffff


	//   ....[129]....
        /*0308*/ 	.word	0xffffffff


	//   ....[130]....
        /*030c*/ 	.word	0xffffffff


	//   ....[131]....
        /*0310*/ 	.word	0xffffffff


	//   ....[132]....
        /*0314*/ 	.word	0xffffffff


	//   ....[133]....
        /*0318*/ 	.word	0xffffffff


	//   ....[134]....
        /*031c*/ 	.word	0xffffffff


	//   ....[135]....
        /*0320*/ 	.word	0xffffffff


	//   ....[136]....
        /*0324*/ 	.word	0xffffffff


	//   ....[137]....
        /*0328*/ 	.word	0xffffffff


	//   ....[138]....
        /*032c*/ 	.word	0xffffffff


	//   ....[139]....
        /*0330*/ 	.word	0xffffffff


	//   ....[140]....
        /*0334*/ 	.word	0xffffffff


	//   ....[141]....
        /*0338*/ 	.word	0xffffffff


	//   ....[142]....
        /*033c*/ 	.word	0xffffffff


	//   ....[143]....
        /*0340*/ 	.word	0xffffffff


	//   ....[144]....
        /*0344*/ 	.word	0xffffffff


	//   ....[145]....
        /*0348*/ 	.word	0xffffffff


	//   ....[146]....
        /*034c*/ 	.word	0xffffffff


	//   ....[147]....
        /*0350*/ 	.word	0xffffffff


	//   ....[148]....
        /*0354*/ 	.word	0xffffffff


	//   ....[149]....
        /*0358*/ 	.word	0xffffffff


	//   ....[150]....
        /*035c*/ 	.word	0xffffffff


	//   ....[151]....
        /*0360*/ 	.word	0xffffffff


	//   ....[152]....
        /*0364*/ 	.word	0xffffffff


	//   ....[153]....
        /*0368*/ 	.word	0xffffffff


	//   ....[154]....
        /*036c*/ 	.word	0xffffffff


	//   ....[155]....
        /*0370*/ 	.word	0xffffffff


	//   ....[156]....
        /*0374*/ 	.word	0xffffffff


	//   ....[157]....
        /*0378*/ 	.word	0x0500000f


	//   ....[158]....
        /*037c*/ 	.word	0x0500000f


	//   ....[159]....
        /*0380*/ 	.word	0x0500000f


	//   ....[160]....
        /*0384*/ 	.word	0x0500000f


	//   ....[161]....
        /*0388*/ 	.word	0x0500000f


	//   ....[162]....
        /*038c*/ 	.word	0x0500000f


	//   ....[163]....
        /*0390*/ 	.word	0x0500000f


	//   ....[164]....
        /*0394*/ 	.word	0x0500000f


	//   ....[165]....
        /*0398*/ 	.word	0x0500000f


	//   ....[166]....
        /*039c*/ 	.word	0x0500000f


	//   ....[167]....
        /*03a0*/ 	.word	0x0500000f


	//   ....[168]....
        /*03a4*/ 	.word	0x0500000f


	//   ....[169]....
        /*03a8*/ 	.word	0x0500000f


	//   ....[170]....
        /*03ac*/ 	.word	0x0500000f


	//   ....[171]....
        /*03b0*/ 	.word	0x0500000f


	//   ....[172]....
        /*03b4*/ 	.word	0x0500000f


	//   ....[173]....
        /*03b8*/ 	.word	0x0500000f


	//   ....[174]....
        /*03bc*/ 	.word	0x0500000f


	//   ....[175]....
        /*03c0*/ 	.word	0x0500000f


	//   ....[176]....
        /*03c4*/ 	.word	0x0500000f


	//   ....[177]....
        /*03c8*/ 	.word	0x0500000f


	//   ....[178]....
        /*03cc*/ 	.word	0x0500000f


	//   ....[179]....
        /*03d0*/ 	.word	0x0500000f


	//   ....[180]....
        /*03d4*/ 	.word	0x0500000f


	//   ....[181]....
        /*03d8*/ 	.word	0x0500000f


	//   ....[182]....
        /*03dc*/ 	.word	0x0500000f


	//   ....[183]....
        /*03e0*/ 	.word	0x0500000f


	//   ....[184]....
        /*03e4*/ 	.word	0x0500000f


	//   ....[185]....
        /*03e8*/ 	.word	0x0500000f


	//   ....[186]....
        /*03ec*/ 	.word	0x0500000f


	//   ....[187]....
        /*03f0*/ 	.word	0x0500000f


	//   ....[188]....
        /*03f4*/ 	.word	0x0500000f


	//   ....[189]....
        /*03f8*/ 	.word	0x0500000f


	//   ....[190]....
        /*03fc*/ 	.word	0x0500000f


	//   ....[191]....
        /*0400*/ 	.word	0x0500000f


	//   ....[192]....
        /*0404*/ 	.word	0x0500000f


	//   ....[193]....
        /*0408*/ 	.word	0x0500000f


	//   ....[194]....
        /*040c*/ 	.word	0x0500000f


	//   ....[195]....
        /*0410*/ 	.word	0x0500000f


	//   ....[196]....
        /*0414*/ 	.word	0x0500000f


	//   ....[197]....
        /*0418*/ 	.word	0x0500000f


	//   ....[198]....
        /*041c*/ 	.word	0x0500000f


	//   ....[199]....
        /*0420*/ 	.word	0x0500000f


	//   ....[200]....
        /*0424*/ 	.word	0x0500000f


	//   ....[201]....
        /*0428*/ 	.word	0x0500000f


	//   ....[202]....
        /*042c*/ 	.word	0x0500000f


	//   ....[203]....
        /*0430*/ 	.word	0x0500000f


	//   ....[204]....
        /*0434*/ 	.word	0x0500000f


	//   ....[205]....
        /*0438*/ 	.word	0x0500000f


	//   ....[206]....
        /*043c*/ 	.word	0x0500000f


	//   ....[207]....
        /*0440*/ 	.word	0x0500000f


	//   ....[208]....
        /*0444*/ 	.word	0x0500000f


	//   ....[209]....
        /*0448*/ 	.word	0x0500000f


	//   ....[210]....
        /*044c*/ 	.word	0x0500000f


	//   ....[211]....
        /*0450*/ 	.word	0x0500000f


	//   ....[212]....
        /*0454*/ 	.word	0x0500000f


	//   ....[213]....
        /*0458*/ 	.word	0x0500000f


	//   ....[214]....
        /*045c*/ 	.word	0x0500000f


	//   ....[215]....
        /*0460*/ 	.word	0x0500000f


	//   ....[216]....
        /*0464*/ 	.word	0x0500000f


	//   ....[217]....
        /*0468*/ 	.word	0x0500000f


	//   ....[218]....
        /*046c*/ 	.word	0x0500000f


	//   ....[219]....
        /*0470*/ 	.word	0x0500000f


	//   ....[220]....
        /*0474*/ 	.word	0x0500000f


	//   ....[221]....
        /*0478*/ 	.word	0x0500000f


	//   ....[222]....
        /*047c*/ 	.word	0x0500000f


	//   ....[223]....
        /*0480*/ 	.word	0x0500000f


	//   ....[224]....
        /*0484*/ 	.word	0x0500000f


	//   ....[225]....
        /*0488*/ 	.word	0x0500000f


	//   ....[226]....
        /*048c*/ 	.word	0x0500000f


	//   ....[227]....
        /*0490*/ 	.word	0x0500000f


	//   ....[228]....
        /*0494*/ 	.word	0x0500000f


	//   ....[229]....
        /*0498*/ 	.word	0x0500000f


	//   ....[230]....
        /*049c*/ 	.word	0x0500000f


	//   ....[231]....
        /*04a0*/ 	.word	0x0500000f


	//   ....[232]....
        /*04a4*/ 	.word	0x0500000f


	//   ....[233]....
        /*04a8*/ 	.word	0x0500000f


	//   ....[234]....
        /*04ac*/ 	.word	0x0500000f


	//   ....[235]....
        /*04b0*/ 	.word	0x0500000f


	//   ....[236]....
        /*04b4*/ 	.word	0x0500000f


	//   ....[237]....
        /*04b8*/ 	.word	0x0500000f


	//   ....[238]....
        /*04bc*/ 	.word	0x0500000f


	//   ....[239]....
        /*04c0*/ 	.word	0x0500000f


	//   ....[240]....
        /*04c4*/ 	.word	0x0500000f


	//----- nvinfo : EIATTR_COOP_GROUP_INSTR_OFFSETS
	.align		4
.L_1336:
        /*04c8*/ 	.byte	0x04, 0x28
        /*04ca*/ 	.short	(.L_1338 - .L_1337)


	//   ....[0]....
.L_1337:
        /*04cc*/ 	.word	0x00000080


	//   ....[1]....
        /*04d0*/ 	.word	0x00000090


	//   ....[2]....
        /*04d4*/ 	.word	0x000002d0


	//   ....[3]....
        /*04d8*/ 	.word	0x00000430


	//   ....[4]....
        /*04dc*/ 	.word	0x00000550


	//   ....[5]....
        /*04e0*/ 	.word	0x000006b0


	//   ....[6]....
        /*04e4*/ 	.word	0x00002150


	//   ....[7]....
        /*04e8*/ 	.word	0x00002860


	//   ....[8]....
        /*04ec*/ 	.word	0x00002a80


	//   ....[9]....
        /*04f0*/ 	.word	0x000037c0


	//   ....[10]....
        /*04f4*/ 	.word	0x000038d0


	//   ....[11]....
        /*04f8*/ 	.word	0x00003ed0


	//   ....[12]....
        /*04fc*/ 	.word	0x00003f30


	//   ....[13]....
        /*0500*/ 	.word	0x000051c0


	//   ....[14]....
        /*0504*/ 	.word	0x00005bb0


	//   ....[15]....
        /*0508*/ 	.word	0x00006150


	//   ....[16]....
        /*050c*/ 	.word	0x00006270


	//   ....[17]....
        /*0510*/ 	.word	0x00006c10


	//   ....[18]....
        /*0514*/ 	.word	0x00006de0


	//   ....[19]....
        /*0518*/ 	.word	0x00008560


	//   ....[20]....
        /*051c*/ 	.word	0x00008580


	//   ....[21]....
        /*0520*/ 	.word	0x00008c80


	//   ....[22]....
        /*0524*/ 	.word	0x00008e50


	//   ....[23]....
        /*0528*/ 	.word	0x0000a260


	//   ....[24]....
        /*052c*/ 	.word	0x0000ac50


	//   ....[25]....
        /*0530*/ 	.word	0x0000b1f0


	//   ....[26]....
        /*0534*/ 	.word	0x0000b310


	//   ....[27]....
        /*0538*/ 	.word	0x0000bcb0


	//   ....[28]....
        /*053c*/ 	.word	0x0000be80


	//   ....[29]....
        /*0540*/ 	.word	0x0000ce60


	//   ....[30]....
        /*0544*/ 	.word	0x0000ced0


	//   ....[31]....
        /*0548*/ 	.word	0x0000cf30


	//   ....[32]....
        /*054c*/ 	.word	0x0000cf60


	//   ....[33]....
        /*0550*/ 	.word	0x0000e9d0


	//   ....[34]....
        /*0554*/ 	.word	0x0000e9e0


	//   ....[35]....
        /*0558*/ 	.word	0x0000e9f0


	//   ....[36]....
        /*055c*/ 	.word	0x0000ea00


	//   ....[37]....
        /*0560*/ 	.word	0x0000f4e0


	//   ....[38]....
        /*0564*/ 	.word	0x0000f500


	//   ....[39]....
        /*0568*/ 	.word	0x0000f6a0


	//   ....[40]....
        /*056c*/ 	.word	0x0000f6c0


	//   ....[41]....
        /*0570*/ 	.word	0x0000f800


	//   ....[42]....
        /*0574*/ 	.word	0x0000f820


	//   ....[43]....
        /*0578*/ 	.word	0x0000f970


	//   ....[44]....
        /*057c*/ 	.word	0x0000f990


	//   ....[45]....
        /*0580*/ 	.word	0x0000ff20


	//   ....[46]....
        /*0584*/ 	.word	0x0000ff50


	//   ....[47]....
        /*0588*/ 	.word	0x00010830


	//   ....[48]....
        /*058c*/ 	.word	0x00010840


	//   ....[49]....
        /*0590*/ 	.word	0x00011b20


	//   ....[50]....
        /*0594*/ 	.word	0x00011b50


	//   ....[51]....
        /*0598*/ 	.word	0x00011cc0


	//   ....[52]....
        /*059c*/ 	.word	0x00011ce0


	//   ....[53]....
        /*05a0*/ 	.word	0x00011e20


	//   ....[54]....
        /*05a4*/ 	.word	0x00011e40


	//   ....[55]....
        /*05a8*/ 	.word	0x00011f90


	//   ....[56]....
        /*05ac*/ 	.word	0x00011fb0


	//   ....[57]....
        /*05b0*/ 	.word	0x00012190


	//   ....[58]....
        /*05b4*/ 	.word	0x00012380


	//   ....[59]....
        /*05b8*/ 	.word	0x000123b0


	//   ....[60]....
        /*05bc*/ 	.word	0x000123e0


	//   ....[61]....
        /*05c0*/ 	.word	0x00012410


	//   ....[62]....
        /*05c4*/ 	.word	0x00012440


	//   ....[63]....
        /*05c8*/ 	.word	0x00012470


	//   ....[64]....
        /*05cc*/ 	.word	0x000125e0


	//   ....[65]....
        /*05d0*/ 	.word	0x00012610


	//   ....[66]....
        /*05d4*/ 	.word	0x00012640


	//   ....[67]....
        /*05d8*/ 	.word	0x00012670


	//   ....[68]....
        /*05dc*/ 	.word	0x000126a0


	//   ....[69]....
        /*05e0*/ 	.word	0x000126d0


	//   ....[70]....
        /*05e4*/ 	.word	0x00012760


	//   ....[71]....
        /*05e8*/ 	.word	0x00012790


	//   ....[72]....
        /*05ec*/ 	.word	0x000127a0


	//   ....[73]....
        /*05f0*/ 	.word	0x000127e0


	//   ....[74]....
        /*05f4*/ 	.word	0x00014960


	//   ....[75]....
        /*05f8*/ 	.word	0x00014980


	//   ....[76]....
        /*05fc*/ 	.word	0x00014a10


	//   ....[77]....
        /*0600*/ 	.word	0x00014a30


	//   ....[78]....
        /*0604*/ 	.word	0x00014ab0


	//   ....[79]....
        /*0608*/ 	.word	0x00014ad0


	//   ....[80]....
        /*060c*/ 	.word	0x00014b50


	//   ....[81]....
        /*0610*/ 	.word	0x00014b70


	//   ....[82]....
        /*0614*/ 	.word	0x00014bf0


	//   ....[83]....
        /*0618*/ 	.word	0x00014c10


	//   ....[84]....
        /*061c*/ 	.word	0x00014c20


	//   ....[85]....
        /*0620*/ 	.word	0x00014c30


	//   ....[86]....
        /*0624*/ 	.word	0x00015330


	//   ....[87]....
        /*0628*/ 	.word	0x00015360


	//   ....[88]....
        /*062c*/ 	.word	0x00015390


	//   ....[89]....
        /*0630*/ 	.word	0x00015420


	//   ....[90]....
        /*0634*/ 	.word	0x00015430


	//   ....[91]....
        /*0638*/ 	.word	0x000154c0


	//   ....[92]....
        /*063c*/ 	.word	0x000154d0


	//   ....[93]....
        /*0640*/ 	.word	0x00015560


	//   ....[94]....
        /*0644*/ 	.word	0x00015570


	//   ....[95]....
        /*0648*/ 	.word	0x00015600


	//   ....[96]....
        /*064c*/ 	.word	0x00015610


	//   ....[97]....
        /*0650*/ 	.word	0x000156a0


	//   ....[98]....
        /*0654*/ 	.word	0x000156b0


	//   ....[99]....
        /*0658*/ 	.word	0x00015730


	//   ....[100]....
        /*065c*/ 	.word	0x00015740


	//   ....[101]....
        /*0660*/ 	.word	0x00015750


	//   ....[102]....
        /*0664*/ 	.word	0x00015c40


	//   ....[103]....
        /*0668*/ 	.word	0x00015c60


	//   ....[104]....
        /*066c*/ 	.word	0x00015cb0


	//   ....[105]....
        /*0670*/ 	.word	0x00015d60


	//   ....[106]....
        /*0674*/ 	.word	0x00015d80


	//   ....[107]....
        /*0678*/ 	.word	0x00015e30


	//   ....[108]....
        /*067c*/ 	.word	0x00015e40


	//   ....[109]....
        /*0680*/ 	.word	0x00015e70


	//   ....[110]....
        /*0684*/ 	.word	0x00015f00


	//   ....[111]....
        /*0688*/ 	.word	0x00015fa0


	//   ....[112]....
        /*068c*/ 	.word	0x00015fc0


	//   ....[113]....
        /*0690*/ 	.word	0x00015fd0


	//   ....[114]....
        /*0694*/ 	.word	0x000166f0


	//   ....[115]....
        /*0698*/ 	.word	0x00016710


	//   ....[116]....
        /*069c*/ 	.word	0x00016720


	//   ....[117]....
        /*06a0*/ 	.word	0x00016760


	//   ....[118]....
        /*06a4*/ 	.word	0x00016770


	//   ....[119]....
        /*06a8*/ 	.word	0x000167b0


	//   ....[120]....
        /*06ac*/ 	.word	0x000167c0


	//   ....[121]....
        /*06b0*/ 	.word	0x00016800


	//   ....[122]....
        /*06b4*/ 	.word	0x00016810


	//   ....[123]....
        /*06b8*/ 	.word	0x00016850


	//   ....[124]....
        /*06bc*/ 	.word	0x00016860


	//   ....[125]....
        /*06c0*/ 	.word	0x00016870


	//   ....[126]....
        /*06c4*/ 	.word	0x00016bc0


	//   ....[127]....
        /*06c8*/ 	.word	0x00016be0


	//   ....[128]....
        /*06cc*/ 	.word	0x00016bf0


	//   ....[129]....
        /*06d0*/ 	.word	0x00016c00


	//   ....[130]....
        /*06d4*/ 	.word	0x00016c10


	//   ....[131]....
        /*06d8*/ 	.word	0x00016c30


	//   ....[132]....
        /*06dc*/ 	.word	0x00016ca0


	//   ....[133]....
        /*06e0*/ 	.word	0x00016cd0


	//   ....[134]....
        /*06e4*/ 	.word	0x00016ce0


	//   ....[135]....
        /*06e8*/ 	.word	0x00016d50


	//   ....[136]....
        /*06ec*/ 	.word	0x00016d60


	//   ....[137]....
        /*06f0*/ 	.word	0x00016e60


	//   ....[138]....
        /*06f4*/ 	.word	0x00017350


	//   ....[139]....
        /*06f8*/ 	.word	0x00017380


	//   ....[140]....
        /*06fc*/ 	.word	0x000173e0


	//   ....[141]....
        /*0700*/ 	.word	0x00017410


	//   ....[142]....
        /*0704*/ 	.word	0x00017440


	//   ....[143]....
        /*0708*/ 	.word	0x00017470


	//   ....[144]....
        /*070c*/ 	.word	0x000174a0


	//   ....[145]....
        /*0710*/ 	.word	0x000174d0


	//   ....[146]....
        /*0714*/ 	.word	0x00017670


	//   ....[147]....
        /*0718*/ 	.word	0x000176a0


	//   ....[148]....
        /*071c*/ 	.word	0x000176d0


	//   ....[149]....
        /*0720*/ 	.word	0x00017700


	//   ....[150]....
        /*0724*/ 	.word	0x00017730


	//   ....[151]....
        /*0728*/ 	.word	0x00017760


	//   ....[152]....
        /*072c*/ 	.word	0x00017820


	//   ....[153]....
        /*0730*/ 	.word	0x00017840


	//   ....[154]....
        /*0734*/ 	.word	0x00017860


	//   ....[155]....
        /*0738*/ 	.word	0x000178c0


	//   ....[156]....
        /*073c*/ 	.word	0x000182e0


	//   ....[157]....
        /*0740*/ 	.word	0x00018940


	//   ....[158]....
        /*0744*/ 	.word	0x00018a30


	//   ....[159]....
        /*0748*/ 	.word	0x00018ad0


	//   ....[160]....
        /*074c*/ 	.word	0x00018b30


	//   ....[161]....
        /*0750*/ 	.word	0x00018c20


	//   ....[162]....
        /*0754*/ 	.word	0x00018c90


	//   ....[163]....
        /*0758*/ 	.word	0x00018d80


	//   ....[164]....
        /*075c*/ 	.word	0x00018df0


	//   ....[165]....
        /*0760*/ 	.word	0x00018ee0


	//   ....[166]....
        /*0764*/ 	.word	0x00018f50


	//   ....[167]....
        /*0768*/ 	.word	0x00019040


	//   ....[168]....
        /*076c*/ 	.word	0x000190b0


	//   ....[169]....
        /*0770*/ 	.word	0x00019150


	//   ....[170]....
        /*0774*/ 	.word	0x00019240


	//   ....[171]....
        /*0778*/ 	.word	0x000192b0


	//   ....[172]....
        /*077c*/ 	.word	0x00019310


	//   ....[173]....
        /*0780*/ 	.word	0x00019400


	//   ....[174]....
        /*0784*/ 	.word	0x00019460


	//   ....[175]....
        /*0788*/ 	.word	0x00019560


	//   ....[176]....
        /*078c*/ 	.word	0x000195c0


	//   ....[177]....
        /*0790*/ 	.word	0x000196c0


	//   ....[178]....
        /*0794*/ 	.word	0x00019720


	//   ....[179]....
        /*0798*/ 	.word	0x00019820


	//   ....[180]....
        /*079c*/ 	.word	0x00019880


	//   ....[181]....
        /*07a0*/ 	.word	0x00019980


	//   ....[182]....
        /*07a4*/ 	.word	0x000199e0


	//   ....[183]....
        /*07a8*/ 	.word	0x00019ae0


	//   ....[184]....
        /*07ac*/ 	.word	0x00019b40


	//   ....[185]....
        /*07b0*/ 	.word	0x00019c20


	//   ....[186]....
        /*07b4*/ 	.word	0x00019d50


	//   ....[187]....
        /*07b8*/ 	.word	0x00019e30


	//   ....[188]....
        /*07bc*/ 	.word	0x00019ec0


	//   ....[189]....
        /*07c0*/ 	.word	0x00019fd0


	//   ....[190]....
        /*07c4*/ 	.word	0x0001a030


	//   ....[191]....
        /*07c8*/ 	.word	0x0001a140


	//   ....[192]....
        /*07cc*/ 	.word	0x0001a1a0


	//   ....[193]....
        /*07d0*/ 	.word	0x0001a2b0


	//   ....[194]....
        /*07d4*/ 	.word	0x0001a310


	//   ....[195]....
        /*07d8*/ 	.word	0x0001a420


	//   ....[196]....
        /*07dc*/ 	.word	0x0001a480


	//   ....[197]....
        /*07e0*/ 	.word	0x0001a540


	//   ....[198]....
        /*07e4*/ 	.word	0x0001a6a0


	//   ....[199]....
        /*07e8*/ 	.word	0x0001a740


	//   ....[200]....
        /*07ec*/ 	.word	0x0001a7a0


	//   ....[201]....
        /*07f0*/ 	.word	0x0001a850


	//   ....[202]....
        /*07f4*/ 	.word	0x0001a8b0


	//   ....[203]....
        /*07f8*/ 	.word	0x0001a960


	//   ....[204]....
        /*07fc*/ 	.word	0x0001a9c0


	//   ....[205]....
        /*0800*/ 	.word	0x0001aa70


	//   ....[206]....
        /*0804*/ 	.word	0x0001aad0


	//   ....[207]....
        /*0808*/ 	.word	0x0001ab80


	//   ....[208]....
        /*080c*/ 	.word	0x0001abe0


	//   ....[209]....
        /*0810*/ 	.word	0x0001ac90


	//   ....[210]....
        /*0814*/ 	.word	0x0001ad70


	//   ....[211]....
        /*0818*/ 	.word	0x0001ae10


	//   ....[212]....
        /*081c*/ 	.word	0x0001ae70


	//   ....[213]....
        /*0820*/ 	.word	0x0001af40


	//   ....[214]....
        /*0824*/ 	.word	0x0001afa0


	//   ....[215]....
        /*0828*/ 	.word	0x0001b070


	//   ....[216]....
        /*082c*/ 	.word	0x0001b0d0


	//   ....[217]....
        /*0830*/ 	.word	0x0001b1b0


	//   ....[218]....
        /*0834*/ 	.word	0x0001b210


	//   ....[219]....
        /*0838*/ 	.word	0x0001b2e0


	//   ....[220]....
        /*083c*/ 	.word	0x0001b340


	//   ....[221]....
        /*0840*/ 	.word	0x0001b410


	//   ....[222]....
        /*0844*/ 	.word	0x0001b4a0


	//   ....[223]....
        /*0848*/ 	.word	0x0001b540


	//   ....[224]....
        /*084c*/ 	.word	0x0001b6c0


	//   ....[225]....
        /*0850*/ 	.word	0x0001b730


	//   ....[226]....
        /*0854*/ 	.word	0x0001b7a0


	//   ....[227]....
        /*0858*/ 	.word	0x0001b810


	//   ....[228]....
        /*085c*/ 	.word	0x0001b880


	//   ....[229]....
        /*0860*/ 	.word	0x0001b900


	//   ....[230]....
        /*0864*/ 	.word	0x0001b980


	//   ....[231]....
        /*0868*/ 	.word	0x0001ba10


	//   ....[232]....
        /*086c*/ 	.word	0x0001ba80


	//   ....[233]....
        /*0870*/ 	.word	0x0001baf0


	//   ....[234]....
        /*0874*/ 	.word	0x0001bb60


	//   ....[235]....
        /*0878*/ 	.word	0x0001bbe0


	//   ....[236]....
        /*087c*/ 	.word	0x0001bc50


	//   ....[237]....
        /*0880*/ 	.word	0x0001bce0


	//   ....[238]....
        /*0884*/ 	.word	0x0001bd40


	//   ....[239]....
        /*0888*/ 	.word	0x0001bdd0


	//   ....[240]....
        /*088c*/ 	.word	0x0001bf00


	//----- nvinfo : EIATTR_REG_RECONFIG
	.align		4
.L_1338:
        /*0890*/ 	.byte	0x01, 0x54
	.zero		2


	//----- nvinfo : EIATTR_SYSCALL_OFFSETS
	.align		4
        /*0894*/ 	.byte	0x04, 0x46
        /*0896*/ 	.short	(.L_1340 - .L_1339)


	//   ....[0]....
.L_1339:
        /*0898*/ 	.word	0x000022d0


	//   ....[1]....
        /*089c*/ 	.word	0x00013f80


	//   ....[2]....
        /*08a0*/ 	.word	0x000140d0


	//   ....[3]....
        /*08a4*/ 	.word	0x000141c0


	//   ....[4]....
        /*08a8*/ 	.word	0x00014f50


	//----- nvinfo : EIATTR_MBARRIER_INSTR_OFFSETS
	.align		4
.L_1340:
        /*08ac*/ 	.byte	0x04, 0x39
        /*08ae*/ 	.short	(.L_1342 - .L_1341)


	//   ....[0]....
.L_1341:
        /*08b0*/ 	.word	0x00000180
        /*08b4*/ 	.word	0x000000ff
        /*08b8*/ 	.word	0x00022800
        /*08bc*/ 	.short	0x0100
        /*08be*/ 	.byte	0x08
	.zero		1


	//   ....[1]....
        /*08c0*/ 	.word	0x00000190
        /*08c4*/ 	.word	0x000000ff
        /*08c8*/ 	.word	0x00022820
        /*08cc*/ 	.short	0x0100
        /*08ce*/ 	.byte	0x08
	.zero		1


	//   ....[2]....
        /*08d0*/ 	.word	0x00000280
        /*08d4*/ 	.word	0x000000ff
        /*08d8*/ 	.word	0x00022830
        /*08dc*/ 	.short	0x0100
        /*08de*/ 	.byte	0x08
	.zero		1


	//   ....[3]....
        /*08e0*/ 	.word	0x00000290
        /*08e4*/ 	.word	0x000000ff
        /*08e8*/ 	.word	0x00022840
        /*08ec*/ 	.short	0x0100
        /*08ee*/ 	.byte	0x08
	.zero		1


	//   ....[4]....
        /*08f0*/ 	.word	0x000002a0
        /*08f4*/ 	.word	0x000000ff
        /*08f8*/ 	.word	0x00022838
        /*08fc*/ 	.short	0x0100
        /*08fe*/ 	.byte	0x08
	.zero		1


	//   ....[5]....
        /*0900*/ 	.word	0x000002b0
        /*0904*/ 	.word	0x000000ff
        /*0908*/ 	.word	0x00022848
        /*090c*/ 	.short	0x0100
        /*090e*/ 	.byte	0x08
	.zero		1


	//   ....[6]....
        /*0910*/ 	.word	0x000003e0
        /*0914*/ 	.word	0x000000ff
        /*0918*/ 	.word	0x00022850
        /*091c*/ 	.short	0x0100
        /*091e*/ 	.byte	0x08
	.zero		1


	//   ....[7]....
        /*0920*/ 	.word	0x000003f0
        /*0924*/ 	.word	0x000000ff
        /*0928*/ 	.word	0x00022860
        /*092c*/ 	.short	0x0100
        /*092e*/ 	.byte	0x08
	.zero		1


	//   ....[8]....
        /*0930*/ 	.word	0x00000400
        /*0934*/ 	.word	0x000000ff
        /*0938*/ 	.word	0x00022858
        /*093c*/ 	.short	0x0100
        /*093e*/ 	.byte	0x08
	.zero		1


	//   ....[9]....
        /*0940*/ 	.word	0x00000410
        /*0944*/ 	.word	0x000000ff
        /*0948*/ 	.word	0x00022868
        /*094c*/ 	.short	0x0100
        /*094e*/ 	.byte	0x08
	.zero		1


	//   ....[10]....
        /*0950*/ 	.word	0x00000500
        /*0954*/ 	.word	0x000000ff
        /*0958*/ 	.word	0x00022870
        /*095c*/ 	.short	0x0100
        /*095e*/ 	.byte	0x06
	.zero		1


	//   ....[11]....
        /*0960*/ 	.word	0x00000510
        /*0964*/ 	.word	0x000000ff
        /*0968*/ 	.word	0x00022880
        /*096c*/ 	.short	0x0100
        /*096e*/ 	.byte	0x06
	.zero		1


	//   ....[12]....
        /*0970*/ 	.word	0x00000520
        /*0974*/ 	.word	0x000000ff
        /*0978*/ 	.word	0x00022878
        /*097c*/ 	.short	0x0100
        /*097e*/ 	.byte	0x06
	.zero		1


	//   ....[13]....
        /*0980*/ 	.word	0x00000530
        /*0984*/ 	.word	0x000000ff
        /*0988*/ 	.word	0x00022888
        /*098c*/ 	.short	0x0100
        /*098e*/ 	.byte	0x06
	.zero		1


	//   ....[14]....
        /*0990*/ 	.word	0x00000660
        /*0994*/ 	.word	0x000000ff
        /*0998*/ 	.word	0x00022890
        /*099c*/ 	.short	0x0100
        /*099e*/ 	.byte	0x08
	.zero		1


	//   ....[15]....
        /*09a0*/ 	.word	0x00000670
        /*09a4*/ 	.word	0x000000ff
        /*09a8*/ 	.word	0x000228a0
        /*09ac*/ 	.short	0x0100
        /*09ae*/ 	.byte	0x08
	.zero		1


	//   ....[16]....
        /*09b0*/ 	.word	0x00000680
        /*09b4*/ 	.word	0x000000ff
        /*09b8*/ 	.word	0x00022898
        /*09bc*/ 	.short	0x0100
        /*09be*/ 	.byte	0x08
	.zero		1


	//   ....[17]....
        /*09c0*/ 	.word	0x00000690
        /*09c4*/ 	.word	0x000000ff
        /*09c8*/ 	.word	0x000228a8
        /*09cc*/ 	.short	0x0100
        /*09ce*/ 	.byte	0x08
	.zero		1


	//   ....[18]....
        /*09d0*/ 	.word	0x000007d0
        /*09d4*/ 	.word	0x000000ff
        /*09d8*/ 	.word	0x000228b0
        /*09dc*/ 	.short	0x0100
        /*09de*/ 	.byte	0x08
	.zero		1


	//   ....[19]....
        /*09e0*/ 	.word	0x000007e0
        /*09e4*/ 	.word	0x000000ff
        /*09e8*/ 	.word	0x000228c0
        /*09ec*/ 	.short	0x0100
        /*09ee*/ 	.byte	0x08
	.zero		1


	//   ....[20]....
        /*09f0*/ 	.word	0x000007f0
        /*09f4*/ 	.word	0x000000ff
        /*09f8*/ 	.word	0x000228b8
        /*09fc*/ 	.short	0x0100
        /*09fe*/ 	.byte	0x08
	.zero		1


	//   ....[21]....
        /*0a00*/ 	.word	0x00000800
        /*0a04*/ 	.word	0x000000ff
        /*0a08*/ 	.word	0x000228c8
        /*0a0c*/ 	.short	0x0100
        /*0a0e*/ 	.byte	0x08
	.zero		1


	//   ....[22]....
        /*0a10*/ 	.word	0x00002380
        /*0a14*/ 	.word	0x00000006
        /*0a18*/ 	.word	0x00022800
        /*0a1c*/ 	.short	0x010a
        /*0a1e*/ 	.byte	0x3f
	.zero		1


	//   ....[23]....
        /*0a20*/ 	.word	0x00002450
        /*0a24*/ 	.word	0x000000ff
        /*0a28*/ 	.word	0x00022830
        /*0a2c*/ 	.short	0x010a
        /*0a2e*/ 	.byte	0x16
	.zero		1


	//   ....[24]....
        /*0a30*/ 	.word	0x00002490
        /*0a34*/ 	.word	0x000000ff
        /*0a38*/ 	.word	0x00022830
        /*0a3c*/ 	.short	0x010a
        /*0a3e*/ 	.byte	0x16
	.zero		1


	//   ....[25]....
        /*0a40*/ 	.word	0x000027e0
        /*0a44*/ 	.word	0x000000ff
        /*0a48*/ 	.word	0x00000000
        /*0a4c*/ 	.short	0x0101
        /*0a4e*/ 	.byte	0x06
	.zero		1


	//   ....[26]....
        /*0a50*/ 	.word	0x00004770
        /*0a54*/ 	.word	0x000000ff
        /*0a58*/ 	.word	0x00022850
        /*0a5c*/ 	.short	0x010a
        /*0a5e*/ 	.byte	0x16
	.zero		1


	//   ....[27]....
        /*0a60*/ 	.word	0x000047b0
        /*0a64*/ 	.word	0x000000ff
        /*0a68*/ 	.word	0x00022850
        /*0a6c*/ 	.short	0x010a
        /*0a6e*/ 	.byte	0x16
	.zero		1


	//   ....[28]....
        /*0a70*/ 	.word	0x00004b10
        /*0a74*/ 	.word	0x000000ff
        /*0a78*/ 	.word	0x00000000
        /*0a7c*/ 	.short	0x0101
        /*0a7e*/ 	.byte	0x16
	.zero		1


	//   ....[29]....
        /*0a80*/ 	.word	0x00004ea0
        /*0a84*/ 	.word	0x000000ff
        /*0a88*/ 	.word	0x00022830
        /*0a8c*/ 	.short	0x010a
        /*0a8e*/ 	.byte	0x1a
	.zero		1


	//   ....[30]....
        /*0a90*/ 	.word	0x00004ee0
        /*0a94*/ 	.word	0x000000ff
        /*0a98*/ 	.word	0x00022830
        /*0a9c*/ 	.short	0x010a
        /*0a9e*/ 	.byte	0x1a
	.zero		1


	//   ....[31]....
        /*0aa0*/ 	.word	0x00005120
        /*0aa4*/ 	.word	0x000000ff
        /*0aa8*/ 	.word	0x00000000
        /*0aac*/ 	.short	0x0101
        /*0aae*/ 	.byte	0x06
	.zero		1


	//   ....[32]....
        /*0ab0*/ 	.word	0x00007a40
        /*0ab4*/ 	.word	0x000000ff
        /*0ab8*/ 	.word	0x00022850
        /*0abc*/ 	.short	0x010a
        /*0abe*/ 	.byte	0x1a
	.zero		1


	//   ....[33]....
        /*0ac0*/ 	.word	0x00007a80
        /*0ac4*/ 	.word	0x000000ff
        /*0ac8*/ 	.word	0x00022850
        /*0acc*/ 	.short	0x010a
        /*0ace*/ 	.byte	0x1a
	.zero		1


	//   ....[34]....
        /*0ad0*/ 	.word	0x00007da0
        /*0ad4*/ 	.word	0x000000ff
        /*0ad8*/ 	.word	0x00000000
        /*0adc*/ 	.short	0x0101
        /*0ade*/ 	.byte	0x1a
	.zero		1


	//   ....[35]....
        /*0ae0*/ 	.word	0x000081a0
        /*0ae4*/ 	.word	0x000000ff
        /*0ae8*/ 	.word	0x00022830
        /*0aec*/ 	.short	0x010a
        /*0aee*/ 	.byte	0x18
	.zero		1


	//   ....[36]....
        /*0af0*/ 	.word	0x000081e0
        /*0af4*/ 	.word	0x000000ff
        /*0af8*/ 	.word	0x00022830
        /*0afc*/ 	.short	0x010a
        /*0afe*/ 	.byte	0x18
	.zero		1


	//   ....[37]....
        /*0b00*/ 	.word	0x00008410
        /*0b04*/ 	.word	0x000000ff
        /*0b08*/ 	.word	0x00000000
        /*0b0c*/ 	.short	0x0101
        /*0b0e*/ 	.byte	0x06
	.zero		1


	//   ....[38]....
        /*0b10*/ 	.word	0x00009a80
        /*0b14*/ 	.word	0x000000ff
        /*0b18*/ 	.word	0x00022850
        /*0b1c*/ 	.short	0x010a
        /*0b1e*/ 	.byte	0x18
	.zero		1


	//   ....[39]....
        /*0b20*/ 	.word	0x00009ac0
        /*0b24*/ 	.word	0x000000ff
        /*0b28*/ 	.word	0x00022850
        /*0b2c*/ 	.short	0x010a
        /*0b2e*/ 	.byte	0x18
	.zero		1


	//   ....[40]....
        /*0b30*/ 	.word	0x00009dc0
        /*0b34*/ 	.word	0x000000ff
        /*0b38*/ 	.word	0x00000000
        /*0b3c*/ 	.short	0x0101
        /*0b3e*/ 	.byte	0x18
	.zero		1


	//   ....[41]....
        /*0b40*/ 	.word	0x00009f40
        /*0b44*/ 	.word	0x000000ff
        /*0b48*/ 	.word	0x00022830
        /*0b4c*/ 	.short	0x010a
        /*0b4e*/ 	.byte	0x17
	.zero		1


	//   ....[42]....
        /*0b50*/ 	.word	0x00009f80
        /*0b54*/ 	.word	0x000000ff
        /*0b58*/ 	.word	0x00022830
        /*0b5c*/ 	.short	0x010a
        /*0b5e*/ 	.byte	0x17
	.zero		1


	//   ....[43]....
        /*0b60*/ 	.word	0x0000a1c0
        /*0b64*/ 	.word	0x000000ff
        /*0b68*/ 	.word	0x00000000
        /*0b6c*/ 	.short	0x0101
        /*0b6e*/ 	.byte	0x06
	.zero		1


	//   ....[44]....
        /*0b70*/ 	.word	0x0000cae0
        /*0b74*/ 	.word	0x000000ff
        /*0b78*/ 	.word	0x00022850
        /*0b7c*/ 	.short	0x010a
        /*0b7e*/ 	.byte	0x17
	.zero		1


	//   ....[45]....
        /*0b80*/ 	.word	0x0000cb20
        /*0b84*/ 	.word	0x000000ff
        /*0b88*/ 	.word	0x00022850
        /*0b8c*/ 	.short	0x010a
        /*0b8e*/ 	.byte	0x17
	.zero		1


	//   ....[46]....
        /*0b90*/ 	.word	0x0000ce40
        /*0b94*/ 	.word	0x000000ff
        /*0b98*/ 	.word	0x00000000
        /*0b9c*/ 	.short	0x0101
        /*0b9e*/ 	.byte	0x17
	.zero		1


	//   ....[47]....
        /*0ba0*/ 	.word	0x0000f4d0
        /*0ba4*/ 	.word	0x000000ff
        /*0ba8*/ 	.word	0x00000000
        /*0bac*/ 	.short	0x0101
        /*0bae*/ 	.byte	0x08
	.zero		1


	//   ....[48]....
        /*0bb0*/ 	.word	0x0000fd70
        /*0bb4*/ 	.word	0x000000ff
        /*0bb8*/ 	.word	0x00000000
        /*0bbc*/ 	.short	0x0101
        /*0bbe*/ 	.byte	0x08
	.zero		1


	//   ....[49]....
        /*0bc0*/ 	.word	0x00014700
        /*0bc4*/ 	.word	0x00000013
        /*0bc8*/ 	.word	0x00022840
        /*0bcc*/ 	.short	0x010a
        /*0bce*/ 	.byte	0x3f
	.zero		1


	//   ....[50]....
        /*0bd0*/ 	.word	0x00014d30
        /*0bd4*/ 	.word	0x00000013
        /*0bd8*/ 	.word	0x00022830
        /*0bdc*/ 	.short	0x0107
        /*0bde*/ 	.byte	0x3f
	.zero		1


	//   ....[51]....
        /*0be0*/ 	.word	0x00014e00
        /*0be4*/ 	.word	0x00000013
        /*0be8*/ 	.word	0x00022830
        /*0bec*/ 	.short	0x0101
        /*0bee*/ 	.byte	0x3f
	.zero		1


	//   ....[52]....
        /*0bf0*/ 	.word	0x00015850
        /*0bf4*/ 	.word	0x00000011
        /*0bf8*/ 	.word	0x00022800
        /*0bfc*/ 	.short	0x0107
        /*0bfe*/ 	.byte	0x3f
	.zero		1


	//   ....[53]....
        /*0c00*/ 	.word	0x00015940
        /*0c04*/ 	.word	0x00000011
        /*0c08*/ 	.word	0x00022800
        /*0c0c*/ 	.short	0x0101
        /*0c0e*/ 	.byte	0x3f
	.zero		1


	//   ....[54]....
        /*0c10*/ 	.word	0x00015960
        /*0c14*/ 	.word	0x00000011
        /*0c18*/ 	.word	0x00022820
        /*0c1c*/ 	.short	0x010a
        /*0c1e*/ 	.byte	0x3f
	.zero		1


	//   ....[55]....
        /*0c20*/ 	.word	0x000159f0
        /*0c24*/ 	.word	0x00000013
        /*0c28*/ 	.word	0x00022860
        /*0c2c*/ 	.short	0x010a
        /*0c2e*/ 	.byte	0x3f
	.zero		1


	//   ....[56]....
        /*0c30*/ 	.word	0x00016150
        /*0c34*/ 	.word	0x00000013
        /*0c38*/ 	.word	0x00022850
        /*0c3c*/ 	.short	0x0107
        /*0c3e*/ 	.byte	0x3f
	.zero		1


	//   ....[57]....
        /*0c40*/ 	.word	0x00016220
        /*0c44*/ 	.word	0x00000013
        /*0c48*/ 	.word	0x00022850
        /*0c4c*/ 	.short	0x0101
        /*0c4e*/ 	.byte	0x3f
	.zero		1


	//   ....[58]....
        /*0c50*/ 	.word	0x00016570
        /*0c54*/ 	.word	0x0000000a
        /*0c58*/ 	.word	0x00022840
        /*0c5c*/ 	.short	0x010a
        /*0c5e*/ 	.byte	0x3f
	.zero		1


	//   ....[59]....
        /*0c60*/ 	.word	0x00016920
        /*0c64*/ 	.word	0x0000000a
        /*0c68*/ 	.word	0x00022830
        /*0c6c*/ 	.short	0x0107
        /*0c6e*/ 	.byte	0x3f
	.zero		1


	//   ....[60]....
        /*0c70*/ 	.word	0x000169e0
        /*0c74*/ 	.word	0x0000000a
        /*0c78*/ 	.word	0x00022830
        /*0c7c*/ 	.short	0x0101
        /*0c7e*/ 	.byte	0x3f
	.zero		1


	//   ....[61]....
        /*0c80*/ 	.word	0x00016a10
        /*0c84*/ 	.word	0x0000000a
        /*0c88*/ 	.word	0x00022860
        /*0c8c*/ 	.short	0x010a
        /*0c8e*/ 	.byte	0x3f
	.zero		1


	//   ....[62]....
        /*0c90*/ 	.word	0x00016f10
        /*0c94*/ 	.word	0x0000000a
        /*0c98*/ 	.word	0x00022850
        /*0c9c*/ 	.short	0x0107
        /*0c9e*/ 	.byte	0x3f
	.zero		1


	//   ....[63]....
        /*0ca0*/ 	.word	0x00016fd0
        /*0ca4*/ 	.word	0x0000000a
        /*0ca8*/ 	.word	0x00022850
        /*0cac*/ 	.short	0x0101
        /*0cae*/ 	.byte	0x3f
	.zero		1


	//   ....[64]....
        /*0cb0*/ 	.word	0x00018260
        /*0cb4*/ 	.word	0x00000005
        /*0cb8*/ 	.word	0x00022820
        /*0cbc*/ 	.short	0x010a
        /*0cbe*/ 	.byte	0x3f
	.zero		1


	//   ....[65]....
        /*0cc0*/ 	.word	0x000183e0
        /*0cc4*/ 	.word	0x00000003
        /*0cc8*/ 	.word	0x00022840
        /*0ccc*/ 	.short	0x010a
        /*0cce*/ 	.byte	0x3f
	.zero		1


	//   ....[66]....
        /*0cd0*/ 	.word	0x00018480
        /*0cd4*/ 	.word	0x00000005
        /*0cd8*/ 	.word	0x00022840
        /*0cdc*/ 	.short	0x010a
        /*0cde*/ 	.byte	0x3f
	.zero		1


	//   ....[67]....
        /*0ce0*/ 	.word	0x000184c0
        /*0ce4*/ 	.word	0x00000003
        /*0ce8*/ 	.word	0x00022860
        /*0cec*/ 	.short	0x010a
        /*0cee*/ 	.byte	0x3f
	.zero		1


	//   ....[68]....
        /*0cf0*/ 	.word	0x00018500
        /*0cf4*/ 	.word	0x00000005
        /*0cf8*/ 	.word	0x00022860
        /*0cfc*/ 	.short	0x010a
        /*0cfe*/ 	.byte	0x3f
	.zero		1


	//   ....[69]....
        /*0d00*/ 	.word	0x00018560
        /*0d04*/ 	.word	0x00000006
        /*0d08*/ 	.word	0x00022800
        /*0d0c*/ 	.short	0x010a
        /*0d0e*/ 	.byte	0x3f
	.zero		1


	//   ....[70]....
        /*0d10*/ 	.word	0x000185c0
        /*0d14*/ 	.word	0x00000003
        /*0d18*/ 	.word	0x00022830
        /*0d1c*/ 	.short	0x010a
        /*0d1e*/ 	.byte	0x3f
	.zero		1


	//   ....[71]....
        /*0d20*/ 	.word	0x00018620
        /*0d24*/ 	.word	0x00000009
        /*0d28*/ 	.word	0x00022850
        /*0d2c*/ 	.short	0x010a
        /*0d2e*/ 	.byte	0x3f
	.zero		1


	//   ....[72]....
        /*0d30*/ 	.word	0x00018680
        /*0d34*/ 	.word	0x00000004
        /*0d38*/ 	.word	0x00022830
        /*0d3c*/ 	.short	0x010a
        /*0d3e*/ 	.byte	0x3f
	.zero		1


	//   ....[73]....
        /*0d40*/ 	.word	0x000186e0
        /*0d44*/ 	.word	0x00000008
        /*0d48*/ 	.word	0x00022850
        /*0d4c*/ 	.short	0x010a
        /*0d4e*/ 	.byte	0x3f
	.zero		1


	//   ....[74]....
        /*0d50*/ 	.word	0x00018740
        /*0d54*/ 	.word	0x00000003
        /*0d58*/ 	.word	0x00022830
        /*0d5c*/ 	.short	0x010a
        /*0d5e*/ 	.byte	0x3f
	.zero		1


	//   ....[75]....
        /*0d60*/ 	.word	0x000187a0
        /*0d64*/ 	.word	0x00000009
        /*0d68*/ 	.word	0x00022850
        /*0d6c*/ 	.short	0x010a
        /*0d6e*/ 	.byte	0x3f
	.zero		1


	//   ....[76]....
        /*0d70*/ 	.word	0x00018800
        /*0d74*/ 	.word	0x00000004
        /*0d78*/ 	.word	0x00022830
        /*0d7c*/ 	.short	0x010a
        /*0d7e*/ 	.byte	0x3f
	.zero		1


	//   ....[77]....
        /*0d80*/ 	.word	0x00018860
        /*0d84*/ 	.word	0x00000008
        /*0d88*/ 	.word	0x00022850
        /*0d8c*/ 	.short	0x010a
        /*0d8e*/ 	.byte	0x3f
	.zero		1


	//   ....[78]....
        /*0d90*/ 	.word	0x00018980
        /*0d94*/ 	.word	0x00000013
        /*0d98*/ 	.word	0x00022840
        /*0d9c*/ 	.short	0x010a
        /*0d9e*/ 	.byte	0x3f
	.zero		1


	//   ....[79]....
        /*0da0*/ 	.word	0x00019c50
        /*0da4*/ 	.word	0x00000011
        /*0da8*/ 	.word	0x00022820
        /*0dac*/ 	.short	0x010a
        /*0dae*/ 	.byte	0x3f
	.zero		1


	//   ....[80]....
        /*0db0*/ 	.word	0x00019ca0
        /*0db4*/ 	.word	0x00000013
        /*0db8*/ 	.word	0x00022860
        /*0dbc*/ 	.short	0x010a
        /*0dbe*/ 	.byte	0x3f
	.zero		1


	//   ....[81]....
        /*0dc0*/ 	.word	0x0001a5f0
        /*0dc4*/ 	.word	0x0000000a
        /*0dc8*/ 	.word	0x00022840
        /*0dcc*/ 	.short	0x010a
        /*0dce*/ 	.byte	0x3f
	.zero		1


	//   ....[82]....
        /*0dd0*/ 	.word	0x0001acc0
        /*0dd4*/ 	.word	0x0000000a
        /*0dd8*/ 	.word	0x00022860
        /*0ddc*/ 	.short	0x010a
        /*0dde*/ 	.byte	0x3f
	.zero		1


	//   ....[83]....
        /*0de0*/ 	.word	0x0001be20
        /*0de4*/ 	.word	0x00000005
        /*0de8*/ 	.word	0x00022820
        /*0dec*/ 	.short	0x010a
        /*0dee*/ 	.byte	0x3f
	.zero		1


	//   ....[84]....
        /*0df0*/ 	.word	0x0001bfc0
        /*0df4*/ 	.word	0x00000003
        /*0df8*/ 	.word	0x00022840
        /*0dfc*/ 	.short	0x010a
        /*0dfe*/ 	.byte	0x3f
	.zero		1


	//   ....[85]....
        /*0e00*/ 	.word	0x0001c010
        /*0e04*/ 	.word	0x00000005
        /*0e08*/ 	.word	0x00022840
        /*0e0c*/ 	.short	0x010a
        /*0e0e*/ 	.byte	0x3f
	.zero		1


	//   ....[86]....
        /*0e10*/ 	.word	0x0001c060
        /*0e14*/ 	.word	0x00000003
        /*0e18*/ 	.word	0x00022860
        /*0e1c*/ 	.short	0x010a
        /*0e1e*/ 	.byte	0x3f
	.zero		1


	//----- nvinfo : EIATTR_NUM_MBARRIERS
	.align		4
.L_1342:
        /*0e20*/ 	.byte	0x03, 0x38
        /*0e22*/ 	.short	0x0016


	//----- nvinfo : EIATTR_EXIT_INSTR_OFFSETS
	.align		4
        /*0e24*/ 	.byte	0x04, 0x1c
        /*0e26*/ 	.short	(.L_1344 - .L_1343)


	//   ....[0]....
.L_1343:
        /*0e28*/ 	.word	0x000009a0


	//   ....[1]....
        /*0e2c*/ 	.word	0x00012130


	//   ....[2]....
        /*0e30*/ 	.word	0x00018550


	//----- nvinfo : EIATTR_MAX_THREADS
	.align		4
.L_1344:
        /*0e34*/ 	.byte	0x04, 0x05
        /*0e36*/ 	.short	(.L_1346 - .L_1345)
.L_1345:
        /*0e38*/ 	.word	0x00000180
        /*0e3c*/ 	.word	0x00000001
        /*0e40*/ 	.word	0x00000001


	//----- nvinfo : EIATTR_CRS_STACK_SIZE
	.align		4
.L_1346:
        /*0e44*/ 	.byte	0x04, 0x1e
        /*0e46*/ 	.short	(.L_1348 - .L_1347)
.L_1347:
        /*0e48*/ 	.word	0x00000000


	//----- nvinfo : EIATTR_CBANK_PARAM_SIZE
	.align		4
.L_1348:
        /*0e4c*/ 	.byte	0x03, 0x19
        /*0e4e*/ 	.short	0x0af0


	//----- nvinfo : EIATTR_PARAM_CBANK
	.align		4
        /*0e50*/ 	.byte	0x04, 0x0a
        /*0e52*/ 	.short	(.L_1350 - .L_1349)
	.align		4
.L_1349:
        /*0e54*/ 	.word	index@(.nv.constant0._ZN7cutlass13device_kernelIN5flash11enable_sm90INS1_16FlashAttnFwdSm90INS1_25CollectiveMainloopFwdSm90ILi2EN4cute5tupleIJNS5_1CILi1EEES8_S8_EEENS6_IJNS7_ILi128EEENS7_ILi96EEENS7_ILi64EEEEEELi256ENS_6half_tEfNS_4arch4Sm90ELb0ELb1ELb0ELb1ELb1ELb0ELb0ELb1ELb0ELb1ELb1ELb0EEENS1_21CollectiveEpilogueFwdINS6_IJSA_NS7_ILi256EEESB_EEES9_SE_SG_Li256ELb1ELb1ELb1ELb0EEENS1_36VarlenDynamicPersistentTileSchedulerILi128ELi96ELi256ELi128ELb1ELb1ELb1ELb1ELb0ELb1EEEEEEEEEvNT_6ParamsE)
        /*0e58*/ 	.short	0x0210
        /*0e5a*/ 	.short	0x0af0


	//----- nvinfo : EIATTR_SW_WAR
	.align		4
.L_1350:
        /*0e5c*/ 	.byte	0x04, 0x36
        /*0e5e*/ 	.short	(.L_1352 - .L_1351)
.L_1351:
        /*0e60*/ 	.word	0x00000008
.L_1352:


//--------------------- .nv.info._ZN7cutlass13device_kernelIN5flash11enable_sm90INS1_16FlashAttnFwdSm90INS1_25CollectiveMainloopFwdSm90ILi2EN4cute5tupleIJNS5_1CILi1EEES8_S8_EEENS6_IJNS7_ILi128EEENS7_ILi96EEENS7_ILi64EEEEEELi256ENS_6half_tEfNS_4arch4Sm90ELb0ELb1ELb0ELb1ELb1ELb1ELb0ELb1ELb0ELb1ELb1ELb0EEENS1_21CollectiveEpilogueFwdINS6_IJSA_NS7_ILi256EEESB_EEES9_SE_SG_Li256ELb1ELb1ELb1ELb0EEENS1_36VarlenDynamicPersistentTileSchedulerILi128ELi96ELi256ELi128ELb1ELb1ELb1ELb1ELb0ELb1EEEEEEEEEvNT_6ParamsE --------------------------
	.section	.nv.info._ZN7cutlass13device_kernelIN5flash11enable_sm90INS1_16FlashAttnFwdSm90INS1_25CollectiveMainloopFwdSm90ILi2EN4cute5tupleIJNS5_1CILi1EEES8_S8_EEENS6_IJNS7_ILi128EEENS7_ILi96EEENS7_ILi64EEEEEELi256ENS_6half_tEfNS_4arch4Sm90ELb0ELb1ELb0ELb1ELb1ELb1ELb0ELb1ELb0ELb1ELb1ELb0EEENS1_21CollectiveEpilogueFwdINS6_IJSA_NS7_ILi256EEESB_EEES9_SE_SG_Li256ELb1ELb1ELb1ELb0EEENS1_36VarlenDynamicPersistentTileSchedulerILi128ELi96ELi256ELi128ELb1ELb1ELb1ELb1ELb0ELb1EEEEEEEEEvNT_6ParamsE,"",@"SHT_CUDA_INFO"
	.sectionflags	@""
	.align	4


	//----- nvinfo : EIATTR_CUDA_API_VERSION
	.align		4
        /*0000*/ 	.byte	0x04, 0x37
        /*0002*/ 	.short	(.L_1354 - .L_1353)
.L_1353:
        /*0004*/ 	.word	0x00000082


	//----- nvinfo : EIATTR_KPARAM_INFO
	.align		4
.L_1354:
        /*0008*/ 	.byte	0x04, 0x17
        /*000a*/ 	.short	(.L_1356 - .L_1355)
.L_1355:
        /*000c*/ 	.word	0x00000000
        /*0010*/ 	.short	0x0000
        /*0012*/ 	.short	0x0070
        /*0014*/ 	.byte	0x00, 0xf0, 0x01, 0x2a


	//----- nvinfo : EIATTR_SPARSE_MMA_MASK
	.align		4
.L_1356:
        /*0018*/ 	.byte	0x03, 0x50
        /*001a*/ 	.short	0x0000


	//----- nvinfo : EIATTR_MAXREG_COUNT
	.align		4
        /*001c*/ 	.byte	0x03, 0x1b
        /*001e*/ 	.short	0x00a8


	//----- nvinfo : EIATTR_NUM_BARRIERS
	.align		4
        /*0020*/ 	.byte	0x02, 0x4c
        /*0022*/ 	.byte	0x10
	.zero		1


	//----- nvinfo : EIATTR_EXTERNS
	.align		4
        /*0024*/ 	.byte	0x04, 0x0f
        /*0026*/ 	.short	(.L_1358 - .L_1357)


	//   ....[0]....
	.align		4
.L_1357:
        /*0028*/ 	.word	index@(__assertfail)


	//----- nvinfo : EIATTR_ANNOTATIONS
	.align		4
.L_1358:
        /*002c*/ 	.byte	0x04, 0x55
        /*002e*/ 	.short	(.L_1360 - .L_1359)


	//   ....[0]....
.L_1359:
        /* <DEDUP_REMOVED lines=24> */


	//----- nvinfo : EIATTR_MERCURY_ISA_VERSION
	.align		4
.L_1360:
        /*01a0*/ 	.byte	0x03, 0x5f
        /*01a2*/ 	.short	0x0101


	//----- nvinfo : EIATTR_UNUSED_LOAD_BYTE_OFFSET
	.align		4
        /*01a4*/ 	.byte	0x04, 0x44
        /*01a6*/ 	.short	(.L_1362 - .L_1361)


	//   ....[0]....
.L_1361:
        /*01a8*/ 	.word	0x00000ae0
        /*01ac*/ 	.word	0x0000fff0


	//   ....[1]....
        /*01b0*/ 	.word	0x0001fc10
        /*01b4*/ 	.word	0x0000fff0


	//----- nvinfo : EIATTR_INT_WARP_WIDE_INSTR_OFFSETS
	.align		4
.L_1362:
        /*01b8*/ 	.byte	0x04, 0x31
        /*01ba*/ 	.short	(.L_1364 - .L_1363)


	//   ....[0]....
.L_1363:
        /*01bc*/ 	.word	0x00000180


	//   ....[1]....
        /*01c0*/ 	.word	0x000001c0


	//   ....[2]....
        /*01c4*/ 	.word	0x00000230


	//   ....[3]....
        /*01c8*/ 	.word	0x00028410


	//   ....[4]....
        /*01cc*/ 	.word	0x000284a0


	//   ....[5]....
        /*01d0*/ 	.word	0x0002b7a0


	//   ....[6]....
        /*01d4*/ 	.word	0x0002b830


	//----- nvinfo : EIATTR_COOP_GROUP_MASK_REGIDS
	.align		4
.L_1364:
        /*01d8*/ 	.byte	0x04, 0x29
        /*01da*/ 	.short	(.L_1366 - .L_1365)


	//   ....[0]....
.L_1365:
        /*01dc*/ 	.word	0xffffffff


	//   ....[1]....
        /*01e0*/ 	.word	0xffffffff


	//   ....[2]....
        /*01e4*/ 	.word	0xffffffff


	//   ....[3]....
        /*01e8*/ 	.word	0xffffffff


	//   ....[4]....
        /*01ec*/ 	.word	0xffffffff


	//   ....[5]....
        /*01f0*/ 	.word	0xffffffff


	//   ....[6]....
        /*01f4*/ 	.word	0xffffffff


	//   ....[7]....
        /*01f8*/ 	.word	0xffffffff


	//   ....[8]....
        /*01fc*/ 	.word	0xffffffff


	//   ....[9]....
        /*0200*/ 	.word	0xffffffff


	//   ....[10]....
        /*0204*/ 	.word	0xffffffff


	//   ....[11]....
        /*0208*/ 	.word	0xffffffff


	//   ....[12]....
        /*020c*/ 	.word	0xffffffff


	//   ....[13]....
        /*0210*/ 	.word	0xffffffff


	//   ....[14]....
        /*0214*/ 	.word	0xffffffff


	//   ....[15]....
        /*0218*/ 	.word	0xffffffff


	//   ....[16]....
        /*021c*/ 	.word	0xffffffff


	//   ....[17]....
        /*0220*/ 	.word	0xffffffff


	//   ....[18]....
        /*0224*/ 	.word	0xffffffff


	//   ....[19]....
        /*0228*/ 	.word	0xffffffff


	//   ....[20]....
        /*022c*/ 	.word	0xffffffff


	//   ....[21]....
        /*0230*/ 	.word	0xffffffff


	//   ....[22]....
        /*0234*/ 	.word	0xffffffff


	//   ....[23]....
        /*0238*/ 	.word	0xffffffff


	//   ....[24]....
        /*023c*/ 	.word	0xffffffff


	//   ....[25]....
        /*0240*/ 	.word	0xffffffff


	//   ....[26]....
        /*0244*/ 	.word	0xffffffff


	//   ....[27]....
        /*0248*/ 	.word	0xffffffff


	//   ....[28]....
        /*024c*/ 	.word	0xffffffff


	//   ....[29]....
        /*0250*/ 	.word	0xffffffff


	//   ....[30]....
        /*0254*/ 	.word	0xffffffff


	//   ....[31]....
        /*0258*/ 	.word	0xffffffff


	//   ....[32]....
        /*025c*/ 	.word	0xffffffff


	//   ....[33]....
        /*0260*/ 	.word	0xffffffff


	//   ....[34]....
        /*0264*/ 	.word	0xffffffff


	//   ....[35]....
        /*0268*/ 	.word	0xffffffff


	//   ....[36]....
        /*026c*/ 	.word	0xffffffff


	//   ....[37]....
        /*0270*/ 	.word	0xffffffff


	//   ....[38]....
        /*0274*/ 	.word	0xffffffff


	//   ....[39]....
        /*0278*/ 	.word	0xffffffff


	//   ....[40]....
        /*027c*/ 	.word	0xffffffff


	//   ....[41]....
        /*0280*/ 	.word	0xffffffff


	//   ....[42]....
        /*0284*/ 	.word	0xffffffff


	//   ....[43]....
        /*0288*/ 	.word	0xffffffff


	//   ....[44]....
        /*028c*/ 	.word	0xffffffff


	//   ....[45]....
        /*0290*/ 	.word	0xffffffff


	//   ....[46]....
        /*0294*/ 	.word	0xffffffff


	//   ....[47]....
        /*0298*/ 	.word	0xffffffff


	//   ....[48]....
        /*029c*/ 	.word	0xffffffff


	//   ....[49]....
        /*02a0*/ 	.word	0xffffffff


	//   ....[50]....
        /*02a4*/ 	.word	0xffffffff


	//   ....[51]....
        /*02a8*/ 	.word	0xffffffff


	//   ....[52]....
        /*02ac*/ 	.word	0xffffffff


	//   ....[53]....
        /*02b0*/ 	.word	0xffffffff


	//   ....[54]....
        /*02b4*/ 	.word	0xffffffff


	//   ....[55]....
        /*02b8*/ 	.word	0xffffffff


	//   ....[56]....
        /*02bc*/ 	.word	0xffffffff


	//   ....[57]....
        /*02c0*/ 	.word	0xffffffff


	//   ....[58]....
        /*02c4*/ 	.word	0xffffffff


	//   ....[59]....
        /*02c8*/ 	.word	0xffffffff


	//   ....[60]....
        /*02cc*/ 	.word	0xffffffff


	//   ....[61]....
        /*02d0*/ 	.word	0xffffffff


	//   ....[62]....
        /*02d4*/ 	.word	0xffffffff


	//   ....[63]....
        /*02d8*/ 	.word	0xffffffff


	//   ....[64]....
        /*02dc*/ 	.word	0xffffffff


	//   ....[65]....
        /*02e0*/ 	.word	0xffffffff


	//   ....[66]....
        /*02e4*/ 	.word	0xffffffff


	//   ....[67]....
        /*02e8*/ 	.word	0xffffffff


	//   ....[68]....
        /*02ec*/ 	.word	0xffffffff


	//   ....[69]....
        /*02f0*/ 	.word	0xffffffff


	//   ....[70]....
        /*02f4*/ 	.word	0xffffffff


	//   ....[71]....
        /*02f8*/ 	.word	0xffffffff


	//   ....[72]....
        /*02fc*/ 	.word	0xffffffff


	//   ....[73]....
        /*0300*/ 	.word	0xffffffff


	//   ....[74]....
        /*0304*/ 	.word	0xffffffff


	//   ....[75]....
        /*0308*/ 	.word	0xffffffff


	//   ....[76]....
        /*030c*/ 	.word	0xffffffff


	//   ....[77]....
        /*0310*/ 	.word	0xffffffff


	//   ....[78]....
        /*0314*/ 	.word	0xffffffff


	//   ....[79]....
        /*0318*/ 	.word	0xffffffff


	//   ....[80]....
        /*031c*/ 	.word	0xffffffff


	//   ....[81]....
        /*0320*/ 	.word	0xffffffff


	//   ....[82]....
        /*0324*/ 	.word	0xffffffff


	//   ....[83]....
        /*0328*/ 	.word	0xffffffff


	//   ....[84]....
        /*032c*/ 	.word	0xffffffff


	//   ....[85]....
        /*0330*/ 	.word	0xffffffff


	//   ....[86]....
        /*0334*/ 	.word	0xffffffff


	//   ....[87]....
        /*0338*/ 	.word	0xffffffff


	//   ....[88]....
        /*033c*/ 	.word	0xffffffff


	//   ....[89]....
        /*0340*/ 	.word	0xffffffff


	//   ....[90]....
        /*0344*/ 	.word	0xffffffff


	//   ....[91]....
        /*0348*/ 	.word	0xffffffff


	//   ....[92]....
        /*034c*/ 	.word	0xffffffff


	//   ....[93]....
        /*0350*/ 	.word	0xffffffff


	//   ....[94]....
        /*0354*/ 	.word	0xffffffff


	//   ....[95]....
        /*0358*/ 	.word	0xffffffff


	//   ....[96]....
        /*035c*/ 	.word	0xffffffff


	//   ....[97]....
        /*0360*/ 	.word	0xffffffff


	//   ....[98]....
        /*0364*/ 	.word	0xffffffff


	//   ....[99]....
        /*0368*/ 	.word	0xffffffff


	//   ....[100]....
        /*036c*/ 	.word	0xffffffff


	//   ....[101]....
        /*0370*/ 	.word	0xffffffff


	//   ....[102]....
        /*0374*/ 	.word	0xffffffff


	//   ....[103]....
        /*0378*/ 	.word	0xffffffff


	//   ....[104]....
        /*037c*/ 	.word	0xffffffff


	//   ....[105]....
        /*0380*/ 	.word	0xffffffff


	//   ....[106]....
        /*0384*/ 	.word	0xffffffff


	//   ....[107]....
        /*0388*/ 	.word	0xffffffff


	//   ....[108]....
        /*038c*/ 	.word	0xffffffff


	//   ....[109]....
        /*0390*/ 	.word	0xffffffff


	//   ....[110]....
        /*0394*/ 	.word	0xffffffff


	//   ....[111]....
        /*0398*/ 	.word	0xffffffff


	//   ....[112]....
        /*039c*/ 	.word	0xffffffff


	//   ....[113]....
        /*03a0*/ 	.word	0xffffffff


	//   ....[114]....
        /*03a4*/ 	.word	0xffffffff


	//   ....[115]....
        /*03a8*/ 	.word	0xffffffff


	//   ....[116]....
        /*03ac*/ 	.word	0xffffffff


	//   ....[117]....
        /*03b0*/ 	.word	0xffffffff


	//   ....[118]....
        /*03b4*/ 	.word	0xffffffff


	//   ....[119]....
        /*03b8*/ 	.word	0xffffffff


	//   ....[120]....
        /*03bc*/ 	.word	0xffffffff


	//   ....[121]....
        /*03c0*/ 	.word	0xffffffff


	//   ....[122]....
        /*03c4*/ 	.word	0xffffffff


	//   ....[123]....
        /*03c8*/ 	.word	0xffffffff


	//   ....[124]....
        /*03cc*/ 	.word	0xffffffff


	//   ....[125]....
        /*03d0*/ 	.word	0xffffffff


	//   ....[126]....
        /*03d4*/ 	.word	0xffffffff


	//   ....[127]....
        /*03d8*/ 	.word	0xffffffff


	//   ....[128]....
        /*03dc*/ 	.word	0xffffffff


	//   ....[129]....
        /*03e0*/ 	.word	0xffffffff


	//   ....[130]....
        /*03e4*/ 	.word	0xffffffff


	//   ....[131]....
        /*03e8*/ 	.word	0xffffffff


	//   ....[132]....
        /*03ec*/ 	.word	0xffffffff


	//   ....[133]....
        /*03f0*/ 	.word	0xffffffff


	//   ....[134]....
        /*03f4*/ 	.word	0xffffffff


	//   ....[135]....
        /*03f8*/ 	.word	0xffffffff


	//   ....[136]....
        /*03fc*/ 	.word	0xffffffff


	//   ....[137]....
        /*0400*/ 	.word	0xffffffff


	//   ....[138]....
        /*0404*/ 	.word	0xffffffff


	//   ....[139]....
        /*0408*/ 	.word	0xffffffff


	//   ....[140]....
        /*040c*/ 	.word	0xffffffff


	//   ....[141]....
        /*0410*/ 	.word	0xffffffff


	//   ....[142]....
        /*0414*/ 	.word	0xffffffff


	//   ....[143]....
        /*0418*/ 	.word	0xffffffff


	//   ....[144]....
        /*041c*/ 	.word	0xffffffff


	//   ....[145]....
        /*0420*/ 	.word	0xffffffff


	//   ....[146]....
        /*0424*/ 	.word	0xffffffff


	//   ....[147]....
        /*0428*/ 	.word	0xffffffff


	//   ....[148]....
        /*042c*/ 	.word	0xffffffff


	//   ....[149]....
        /*0430*/ 	.word	0xffffffff


	//   ....[150]....
        /*0434*/ 	.word	0xffffffff


	//   ....[151]....
        /*0438*/ 	.word	0xffffffff


	//   ....[152]....
        /*043c*/ 	.word	0xffffffff


	//   ....[153]....
        /*0440*/ 	.word	0xffffffff


	//   ....[154]....
        /*0444*/ 	.word	0xffffffff


	//   ....[155]....
        /*0448*/ 	.word	0xffffffff


	//   ....[156]....
        /*044c*/ 	.word	0xffffffff


	//   ....[157]....
        /*0450*/ 	.word	0xffffffff


	//   ....[158]....
        /*0454*/ 	.word	0xffffffff


	//   ....[159]....
        /*0458*/ 	.word	0xffffffff


	//   ....[160]....
        /*045c*/ 	.word	0xffffffff


	//   ....[161]....
        /*0460*/ 	.word	0xffffffff


	//   ....[162]....
        /*0464*/ 	.word	0xffffffff


	//   ....[163]....
        /*0468*/ 	.word	0xffffffff


	//   ....[164]....
        /*046c*/ 	.word	0xffffffff


	//   ....[165]....
        /*0470*/ 	.word	0xffffffff


	//   ....[166]....
        /*0474*/ 	.word	0xffffffff


	//   ....[167]....
        /*0478*/ 	.word	0xffffffff


	//   ....[168]....
        /*047c*/ 	.word	0xffffffff


	//   ....[169]....
        /*0480*/ 	.word	0xffffffff


	//   ....[170]....
        /*0484*/ 	.word	0xffffffff


	//   ....[171]....
        /*0488*/ 	.word	0xffffffff


	//   ....[172]....
        /*048c*/ 	.word	0xffffffff


	//   ....[173]....
        /*0490*/ 	.word	0xffffffff


	//   ....[174]....
        /*0494*/ 	.word	0xffffffff


	//   ....[175]....
        /*0498*/ 	.word	0xffffffff


	//   ....[176]....
        /*049c*/ 	.word	0xffffffff


	//   ....[177]....
        /*04a0*/ 	.word	0xffffffff


	//   ....[178]....
        /*04a4*/ 	.word	0xffffffff


	//   ....[179]....
        /*04a8*/ 	.word	0xffffffff


	//   ....[180]....
        /*04ac*/ 	.word	0xffffffff


	//   ....[181]....
        /*04b0*/ 	.word	0xffffffff


	//   ....[182]....
        /*04b4*/ 	.word	0xffffffff


	//   ....[183]....
        /*04b8*/ 	.word	0xffffffff


	//   ....[184]....
        /*04bc*/ 	.word	0xffffffff


	//   ....[185]....
        /*04c0*/ 	.word	0x0500000f


	//   ....[186]....
        /*04c4*/ 	.word	0x0500000f


	//   ....[187]....
        /*04c8*/ 	.word	0x0500000f


	//   ....[188]....
        /*04cc*/ 	.word	0x0500000f


	//   ....[189]....
        /*04d0*/ 	.word	0x0500000f


	//   ....[190]....
        /*04d4*/ 	.word	0x0500000f


	//   ....[191]....
        /*04d8*/ 	.word	0x0500000f


	//   ....[192]....
        /*04dc*/ 	.word	0x0500000f


	//   ....[193]....
        /*04e0*/ 	.word	0x0500000f


	//   ....[194]....
        /*04e4*/ 	.word	0x0500000f


	//   ....[195]....
        /*04e8*/ 	.word	0x0500000f


	//   ....[196]....
        /*04ec*/ 	.word	0x0500000f


	//   ....[197]....
        /*04f0*/ 	.word	0x0500000f


	//   ....[198]....
        /*04f4*/ 	.word	0x0500000f


	//   ....[199]....
        /*04f8*/ 	.word	0x0500000f


	//   ....[200]....
        /*04fc*/ 	.word	0x0500000f


	//   ....[201]....
        /*0500*/ 	.word	0x0500000f


	//   ....[202]....
        /*0504*/ 	.word	0x0500000f


	//   ....[203]....
        /*0508*/ 	.word	0x0500000f


	//   ....[204]....
        /*050c*/ 	.word	0x0500000f


	//   ....[205]....
        /*0510*/ 	.word	0x0500000f


	//   ....[206]....
        /*0514*/ 	.word	0x0500000f


	//   ....[207]....
        /*0518*/ 	.word	0x0500000f


	//   ....[208]....
        /*051c*/ 	.word	0x0500000f


	//   ....[209]....
        /*0520*/ 	.word	0x0500000f


	//   ....[210]....
        /*0524*/ 	.word	0x0500000f


	//   ....[211]....
        /*0528*/ 	.word	0x0500000f


	//   ....[212]....
        /*052c*/ 	.word	0x0500000f


	//   ....[213]....
        /*0530*/ 	.word	0x0500000f


	//   ....[214]....
        /*0534*/ 	.word	0x0500000f


	//   ....[215]....
        /*0538*/ 	.word	0x0500000f


	//   ....[216]....
        /*053c*/ 	.word	0x0500000f


	//   ....[217]....
        /*0540*/ 	.word	0x0500000f


	//   ....[218]....
        /*0544*/ 	.word	0x0500000f


	//   ....[219]....
        /*0548*/ 	.word	0x0500000f


	//   ....[220]....
        /*054c*/ 	.word	0x0500000f


	//   ....[221]....
        /*0550*/ 	.word	0x0500000f


	//   ....[222]....
        /*0554*/ 	.word	0x0500000f


	//   ....[223]....
        /*0558*/ 	.word	0x0500000f


	//   ....[224]....
        /*055c*/ 	.word	0x0500000f


	//   ....[225]....
        /*0560*/ 	.word	0x0500000f


	//   ....[226]....
        /*0564*/ 	.word	0x0500000f


	//   ....[227]....
        /*0568*/ 	.word	0x0500000f


	//   ....[228]....
        /*056c*/ 	.word	0x0500000f


	//   ....[229]....
        /*0570*/ 	.word	0x0500000f


	//   ....[230]....
        /*0574*/ 	.word	0x0500000f


	//   ....[231]....
        /*0578*/ 	.word	0x0500000f


	//   ....[232]....
        /*057c*/ 	.word	0x0500000f


	//   ....[233]....
        /*0580*/ 	.word	0x0500000f


	//   ....[234]....
        /*0584*/ 	.word	0x0500000f


	//   ....[235]....
        /*0588*/ 	.word	0x0500000f


	//   ....[236]....
        /*058c*/ 	.word	0x0500000f


	//   ....[237]....
        /*0590*/ 	.word	0x0500000f


	//   ....[238]....
        /*0594*/ 	.word	0x0500000f


	//   ....[239]....
        /*0598*/ 	.word	0x0500000f


	//   ....[240]....
        /*059c*/ 	.word	0x0500000f


	//   ....[241]....
        /*05a0*/ 	.word	0x0500000f


	//   ....[242]....
        /*05a4*/ 	.word	0x0500000f


	//   ....[243]....
        /*05a8*/ 	.word	0x0500000f


	//   ....[244]....
        /*05ac*/ 	.word	0x0500000f


	//   ....[245]....
        /*05b0*/ 	.word	0x0500000f


	//   ....[246]....
        /*05b4*/ 	.word	0x0500000f


	//   ....[247]....
        /*05b8*/ 	.word	0x0500000f


	//   ....[248]....
        /*05bc*/ 	.word	0x0500000f


	//   ....[249]....
        /*05c0*/ 	.word	0x0500000f


	//   ....[250]....
        /*05c4*/ 	.word	0x0500000f


	//   ....[251]....
        /*05c8*/ 	.word	0x0500000f


	//   ....[252]....
        /*05cc*/ 	.word	0x0500000f


	//   ....[253]....
        /*05d0*/ 	.word	0x0500000f


	//   ....[254]....
        /*05d4*/ 	.word	0x0500000f


	//   ....[255]....
        /*05d8*/ 	.word	0x0500000f


	//   ....[0]....
        /*05dc*/ 	.word	0x0500000f


	//   ....[1]....
        /*05e0*/ 	.word	0x0500000f


	//   ....[2]....
        /*05e4*/ 	.word	0x0500000f


	//   ....[3]....
        /*05e8*/ 	.word	0x0500000f


	//   ....[4]....
        /*05ec*/ 	.word	0x0500000f


	//   ....[5]....
        /*05f0*/ 	.word	0x0500000f


	//   ....[6]....
        /*05f4*/ 	.word	0x0500000f


	//   ....[7]....
        /*05f8*/ 	.word	0x0500000f


	//   ....[8]....
        /*05fc*/ 	.word	0x0500000f


	//   ....[9]....
        /*0600*/ 	.word	0x0500000f


	//   ....[10]....
        /*0604*/ 	.word	0x0500000f


	//   ....[11]....
        /*0608*/ 	.word	0x0500000f


	//   ....[12]....
        /*060c*/ 	.word	0x0500000f


	//   ....[13]....
        /*0610*/ 	.word	0x0500000f


	//   ....[14]....
        /*0614*/ 	.word	0x0500000f


	//   ....[15]....
        /*0618*/ 	.word	0x0500000f


	//   ....[16]....
        /*061c*/ 	.word	0x0500000f


	//   ....[17]....
        /*0620*/ 	.word	0x0500000f


	//   ....[18]....
        /*0624*/ 	.word	0x0500000f


	//   ....[19]....
        /*0628*/ 	.word	0x0500000f


	//   ....[20]....
        /*062c*/ 	.word	0x0500000f


	//   ....[21]....
        /*0630*/ 	.word	0x0500000f


	//   ....[22]....
        /*0634*/ 	.word	0x0500000f


	//   ....[23]....
        /*0638*/ 	.word	0x0500000f


	//   ....[24]....
        /*063c*/ 	.word	0x0500000f


	//   ....[25]....
        /*0640*/ 	.word	0x0500000f


	//   ....[26]....
        /*0644*/ 	.word	0x0500000f


	//   ....[27]....
        /*0648*/ 	.word	0x0500000f


	//   ....[28]....
        /*064c*/ 	.word	0x0500000f


	//   ....[29]....
        /*0650*/ 	.word	0x0500000f


	//   ....[30]....
        /*0654*/ 	.word	0x0500000f


	//   ....[31]....
        /*0658*/ 	.word	0x0500000f


	//   ....[32]....
        /*065c*/ 	.word	0x0500000f


	//   ....[33]....
        /*0660*/ 	.word	0x0500000f


	//   ....[34]....
        /*0664*/ 	.word	0x0500000f


	//   ....[35]....
        /*0668*/ 	.word	0x0500000f


	//   ....[36]....
        /*066c*/ 	.word	0x0500000f


	//   ....[37]....
        /*0670*/ 	.word	0x0500000f


	//   ....[38]....
        /*0674*/ 	.word	0x0500000f


	//   ....[39]....
        /*0678*/ 	.word	0x0500000f


	//   ....[40]....
        /*067c*/ 	.word	0x0500000f


	//   ....[41]....
        /*0680*/ 	.word	0x0500000f


	//   ....[42]....
        /*0684*/ 	.word	0x0500000f


	//   ....[43]....
        /*0688*/ 	.word	0x0500000f


	//   ....[44]....
        /*068c*/ 	.word	0x0500000f


	//   ....[45]....
        /*0690*/ 	.word	0x0500000f


	//   ....[46]....
        /*0694*/ 	.word	0x0500000f


	//   ....[47]....
        /*0698*/ 	.word	0x0500000f


	//   ....[48]....
        /*069c*/ 	.word	0x0500000f


	//   ....[49]....
        /*06a0*/ 	.word	0x0500000f


	//   ....[50]....
        /*06a4*/ 	.word	0x0500000f


	//   ....[51]....
        /*06a8*/ 	.word	0x0500000f


	//   ....[52]....
        /*06ac*/ 	.word	0x0500000f


	//   ....[53]....
        /*06b0*/ 	.word	0x0500000f


	//   ....[54]....
        /*06b4*/ 	.word	0x0500000f


	//   ....[55]....
        /*06b8*/ 	.word	0x0500000f


	//   ....[56]....
        /*06bc*/ 	.word	0x0500000f


	//   ....[57]....
        /*06c0*/ 	.word	0x0500000f


	//   ....[58]....
        /*06c4*/ 	.word	0x0500000f


	//   ....[59]....
        /*06c8*/ 	.word	0x0500000f


	//   ....[60]....
        /*06cc*/ 	.word	0x0500000f


	//   ....[61]....
        /*06d0*/ 	.word	0x0500000f


	//   ....[62]....
        /*06d4*/ 	.word	0x0500000f


	//   ....[63]....
        /*06d8*/ 	.word	0xffffffff


	//   ....[64]....
        /*06dc*/ 	.word	0xffffffff


	//   ....[65]....
        /*06e0*/ 	.word	0xffffffff


	//   ....[66]....
        /*06e4*/ 	.word	0xffffffff


	//   ....[67]....
        /*06e8*/ 	.word	0xffffffff


	//   ....[68]....
        /*06ec*/ 	.word	0xffffffff


	//----- nvinfo : EIATTR_COOP_GROUP_INSTR_OFFSETS
	.align		4
.L_1366:
        /*06f0*/ 	.byte	0x04, 0x28
        /*06f2*/ 	.short	(.L_1368 - .L_1367)


	//   ....[0]....
.L_1367:
        /*06f4*/ 	.word	0x000000c0


	//   ....[1]....
        /*06f8*/ 	.word	0x00000190


	//   ....[2]....
        /*06fc*/ 	.word	0x000001e0


	//   ....[3]....
        /*0700*/ 	.word	0x00000410


	//   ....[4]....
        /*0704*/ 	.word	0x00000570


	//   ....[5]....
        /*0708*/ 	.word	0x00000690


	//   ....[6]....
        /*070c*/ 	.word	0x000007f0


	//   ....[7]....
        /*0710*/ 	.word	0x000033e0


	//   ....[8]....
        /*0714*/ 	.word	0x000033f0


	//   ....[9]....
        /*0718*/ 	.word	0x00003ae0


	//   ....[10]....
        /*071c*/ 	.word	0x00003af0


	//   ....[11]....
        /*0720*/ 	.word	0x00004810


	//   ....[12]....
        /*0724*/ 	.word	0x00004820


	//   ....[13]....
        /*0728*/ 	.word	0x00004f50


	//   ....[14]....
        /*072c*/ 	.word	0x00004f60


	//   ....[15]....
        /*0730*/ 	.word	0x00005900


	//   ....[16]....
        /*0734*/ 	.word	0x00005910


	//   ....[17]....
        /*0738*/ 	.word	0x00005a20


	//   ....[18]....
        /*073c*/ 	.word	0x00005a30


	//   ....[19]....
        /*0740*/ 	.word	0x00005e10


	//   ....[20]....
        /*0744*/ 	.word	0x00005e20


	//   ....[21]....
        /*0748*/ 	.word	0x00006270


	//   ....[22]....
        /*074c*/ 	.word	0x00006290


	//   ....[23]....
        /*0750*/ 	.word	0x00007540


	//   ....[24]....
        /*0754*/ 	.word	0x00008090


	//   ....[25]....
        /*0758*/ 	.word	0x000080a0


	//   ....[26]....
        /*075c*/ 	.word	0x000080b0


	//   ....[27]....
        /*0760*/ 	.word	0x000080c0


	//   ....[28]....
        /*0764*/ 	.word	0x00008400


	//   ....[29]....
        /*0768*/ 	.word	0x00008410


	//   ....[30]....
        /*076c*/ 	.word	0x00008420


	//   ....[31]....
        /*0770*/ 	.word	0x00008430


	//   ....[32]....
        /*0774*/ 	.word	0x00009670


	//   ....[33]....
        /*0778*/ 	.word	0x00009690


	//   ....[34]....
        /*077c*/ 	.word	0x000096a0


	//   ....[35]....
        /*0780*/ 	.word	0x000096b0


	//   ....[36]....
        /*0784*/ 	.word	0x00009790


	//   ....[37]....
        /*0788*/ 	.word	0x000097b0


	//   ....[38]....
        /*078c*/ 	.word	0x000097c0


	//   ....[39]....
        /*0790*/ 	.word	0x00009850


	//   ....[40]....
        /*0794*/ 	.word	0x0000b8d0


	//   ....[41]....
        /*0798*/ 	.word	0x0000bae0


	//   ....[42]....
        /*079c*/ 	.word	0x0000cb40


	//   ....[43]....
        /*07a0*/ 	.word	0x0000ccb0


	//   ....[44]....
        /*07a4*/ 	.word	0x0000cd80


	//   ....[45]....
        /*07a8*/ 	.word	0x0000ce00


	//   ....[46]....
        /*07ac*/ 	.word	0x00012a20


	//   ....[47]....
        /*07b0*/ 	.word	0x00012ab0


	//   ....[48]....
        /*07b4*/ 	.word	0x00012b70


	//   ....[49]....
        /*07b8*/ 	.word	0x00012bb0


	//   ....[50]....
        /*07bc*/ 	.word	0x00018450


	//   ....[51]....
        /*07c0*/ 	.word	0x00018d60


	//   ....[52]....
        /*07c4*/ 	.word	0x000197a0


	//   ....[53]....
        /*07c8*/ 	.word	0x000198a0


	//   ....[54]....
        /*07cc*/ 	.word	0x00019900


	//   ....[55]....
        /*07d0*/ 	.word	0x00019930


	//   ....[56]....
        /*07d4*/ 	.word	0x0001ebd0


	//   ....[57]....
        /*07d8*/ 	.word	0x0001ebf0


	//   ....[58]....
        /*07dc*/ 	.word	0x0001ec30


	//   ....[59]....
        /*07e0*/ 	.word	0x0001ec60


	//   ....[60]....
        /*07e4*/ 	.word	0x00020ea0


	//   ....[61]....
        /*07e8*/ 	.word	0x00020ed0


	//   ....[62]....
        /*07ec*/ 	.word	0x00020f00


	//   ....[63]....
        /*07f0*/ 	.word	0x00020f10


	//   ....[64]....
        /*07f4*/ 	.word	0x000218c0


	//   ....[65]....
        /*07f8*/ 	.word	0x000218d0


	//   ....[66]....
        /*07fc*/ 	.word	0x00021aa0


	//   ....[67]....
        /*0800*/ 	.word	0x00021ab0


	//   ....[68]....
        /*0804*/ 	.word	0x00021c80


	//   ....[69]....
        /*0808*/ 	.word	0x00021c90


	//   ....[70]....
        /*080c*/ 	.word	0x00021e60


	//   ....[71]....
        /*0810*/ 	.word	0x00021e70


	//   ....[72]....
        /*0814*/ 	.word	0x000223c0


	//   ....[73]....
        /*0818*/ 	.word	0x000223d0


	//   ....[74]....
        /*081c*/ 	.word	0x00023080


	//   ....[75]....
        /*0820*/ 	.word	0x00023090


	//   ....[76]....
        /*0824*/ 	.word	0x00024550


	//   ....[77]....
        /*0828*/ 	.word	0x00024560


	//   ....[78]....
        /*082c*/ 	.word	0x00024740


	//   ....[79]....
        /*0830*/ 	.word	0x00024750


	//   ....[80]....
        /*0834*/ 	.word	0x00024920


	//   ....[81]....
        /*0838*/ 	.word	0x00024930


	//   ....[82]....
        /*083c*/ 	.word	0x00024b00


	//   ....[83]....
        /*0840*/ 	.word	0x00024b10


	//   ....[84]....
        /*0844*/ 	.word	0x00024d30


	//   ....[85]....
        /*0848*/ 	.word	0x00024f40


	//   ....[86]....
        /*084c*/ 	.word	0x00024f70


	//   ....[87]....
        /*0850*/ 	.word	0x00024fa0


	//   ....[88]....
        /*0854*/ 	.word	0x00024fd0


	//   ....[89]....
        /*0858*/ 	.word	0x00025000


	//   ....[90]....
        /*085c*/ 	.word	0x00025030


	//   ....[91]....
        /*0860*/ 	.word	0x000251c0


	//   ....[92]....
        /*0864*/ 	.word	0x000251f0


	//   ....[93]....
        /*0868*/ 	.word	0x00025220


	//   ....[94]....
        /*086c*/ 	.word	0x00025250


	//   ....[95]....
        /*0870*/ 	.word	0x00025280


	//   ....[96]....
        /*0874*/ 	.word	0x000252b0


	//   ....[97]....
        /*0878*/ 	.word	0x00025340


	//   ....[98]....
        /*087c*/ 	.word	0x00025370


	//   ....[99]....
        /*0880*/ 	.word	0x00025380


	//   ....[100]....
        /*0884*/ 	.word	0x000253c0


	//   ....[101]....
        /*0888*/ 	.word	0x00026b60


	//   ....[102]....
        /*088c*/ 	.word	0x00028fa0


	//   ....[103]....
        /*0890*/ 	.word	0x00028fc0


	//   ....[104]....
        /*0894*/ 	.word	0x00029050


	//   ....[105]....
        /*0898*/ 	.word	0x00029070


	//   ....[106]....
        /*089c*/ 	.word	0x000290f0


	//   ....[107]....
        /*08a0*/ 	.word	0x00029110


	//   ....[108]....
        /*08a4*/ 	.word	0x00029190


	//   ....[109]....
        /*08a8*/ 	.word	0x000291b0


	//   ....[110]....
        /*08ac*/ 	.word	0x00029230


	//   ....[111]....
        /*08b0*/ 	.word	0x00029250


	//   ....[112]....
        /*08b4*/ 	.word	0x00029260


	//   ....[113]....
        /*08b8*/ 	.word	0x00029270


	//   ....[114]....
        /*08bc*/ 	.word	0x00029ab0


	//   ....[115]....
        /*08c0*/ 	.word	0x00029ae0


	//   ....[116]....
        /*08c4*/ 	.word	0x00029ba0


	//   ....[117]....
        /*08c8*/ 	.word	0x00029bb0


	//   ....[118]....
        /*08cc*/ 	.word	0x00029c40


	//   ....[119]....
        /*08d0*/ 	.word	0x00029c50


	//   ....[120]....
        /*08d4*/ 	.word	0x00029ce0


	//   ....[121]....
        /*08d8*/ 	.word	0x00029cf0


	//   ....[122]....
        /*08dc*/ 	.word	0x00029d80


	//   ....[123]....
        /*08e0*/ 	.word	0x00029d90


	//   ....[124]....
        /*08e4*/ 	.word	0x00029e20


	//   ....[125]....
        /*08e8*/ 	.word	0x00029e30


	//   ....[126]....
        /*08ec*/ 	.word	0x00029eb0


	//   ....[127]....
        /*08f0*/ 	.word	0x00029ec0


	//   ....[128]....
        /*08f4*/ 	.word	0x00029ed0


	//   ....[129]....
        /*08f8*/ 	.word	0x00029ee0


	//   ....[130]....
        /*08fc*/ 	.word	0x0002a340


	//   ....[131]....
        /*0900*/ 	.word	0x0002a370


	//   ....[132]....
        /*0904*/ 	.word	0x0002a3c0


	//   ....[133]....
        /*0908*/ 	.word	0x0002a480


	//   ....[134]....
        /*090c*/ 	.word	0x0002a490


	//   ....[135]....
        /*0910*/ 	.word	0x0002a4c0


	//   ....[136]....
        /*0914*/ 	.word	0x0002a550


	//   ....[137]....
        /*0918*/ 	.word	0x0002a600


	//   ....[138]....
        /*091c*/ 	.word	0x0002a610


	//   ....[139]....
        /*0920*/ 	.word	0x0002a640


	//   ....[140]....
        /*0924*/ 	.word	0x0002a650


	//   ....[141]....
        /*0928*/ 	.word	0x0002a6e0


	//   ....[142]....
        /*092c*/ 	.word	0x0002adf0


	//   ....[143]....
        /*0930*/ 	.word	0x0002ae10


	//   ....[144]....
        /*0934*/ 	.word	0x0002ae60


	//   ....[145]....
        /*0938*/ 	.word	0x0002ae70


	//   ....[146]....
        /*093c*/ 	.word	0x0002aeb0


	//   ....[147]....
        /*0940*/ 	.word	0x0002aec0


	//   ....[148]....
        /*0944*/ 	.word	0x0002af00


	//   ....[149]....
        /*0948*/ 	.word	0x0002af10


	//   ....[150]....
        /*094c*/ 	.word	0x0002af50


	//   ....[151]....
        /*0950*/ 	.word	0x0002af60


	//   ....[152]....
        /*0954*/ 	.word	0x0002af70


	//   ....[153]....
        /*0958*/ 	.word	0x0002afb0


	//   ....[154]....
        /*095c*/ 	.word	0x0002b2d0


	//   ....[155]....
        /*0960*/ 	.word	0x0002b2f0


	//   ....[156]....
        /*0964*/ 	.word	0x0002b300


	//   ....[157]....
        /*0968*/ 	.word	0x0002b310


	//   ....[158]....
        /*096c*/ 	.word	0x0002b330


	//   ....[159]....
        /*0970*/ 	.word	0x0002b3a0


	//   ....[160]....
        /*0974*/ 	.word	0x0002b410


	//   ....[161]....
        /*0978*/ 	.word	0x0002b430


	//   ....[162]....
        /*097c*/ 	.word	0x0002b440


	//   ....[163]....
        /*0980*/ 	.word	0x0002b4a0


	//   ....[164]....
        /*0984*/ 	.word	0x0002b4c0


	//   ....[165]....
        /*0988*/ 	.word	0x0002b520


	//   ....[166]....
        /*098c*/ 	.word	0x0002ba60


	//   ....[167]....
        /*0990*/ 	.word	0x0002ba90


	//   ....[168]....
        /*0994*/ 	.word	0x0002baf0


	//   ....[169]....
        /*0998*/ 	.word	0x0002bb20


	//   ....[170]....
        /*099c*/ 	.word	0x0002bb50


	//   ....[171]....
        /*09a0*/ 	.word	0x0002bb80


	//   ....[172]....
        /*09a4*/ 	.word	0x0002bbb0


	//   ....[173]....
        /*09a8*/ 	.word	0x0002bbe0


	//   ....[174]....
        /*09ac*/ 	.word	0x0002bd80


	//   ....[175]....
        /*09b0*/ 	.word	0x0002bdb0


	//   ....[176]....
        /*09b4*/ 	.word	0x0002bde0


	//   ....[177]....
        /*09b8*/ 	.word	0x0002be10


	//   ....[178]....
        /*09bc*/ 	.word	0x0002be40


	//   ....[179]....
        /*09c0*/ 	.word	0x0002be70


	//   ....[180]....
        /*09c4*/ 	.word	0x0002bf30


	//   ....[181]....
        /*09c8*/ 	.word	0x0002bf50


	//   ....[182]....
        /*09cc*/ 	.word	0x0002bf70


	//   ....[183]....
        /*09d0*/ 	.word	0x0002bfd0


	//   ....[184]....
        /*09d4*/ 	.word	0x0002c9f0


	//   ....[185]....
        /*09d8*/ 	.word	0x0002cd10


	//   ....[186]....
        /*09dc*/ 	.word	0x0002cda0


	//   ....[187]....
        /*09e0*/ 	.word	0x0002ce30


	//   ....[188]....
        /*09e4*/ 	.word	0x0002cec0


	//   ....[189]....
        /*09e8*/ 	.word	0x0002cfa0


	//   ....[190]....
        /*09ec*/ 	.word	0x0002d030


	//   ....[191]....
        /*09f0*/ 	.word	0x0002d0d0


	//   ....[192]....
        /*09f4*/ 	.word	0x0002d160


	//   ....[193]....
        /*09f8*/ 	.word	0x0002d240


	//   ....[194]....
        /*09fc*/ 	.word	0x0002d2d0


	//   ....[195]....
        /*0a00*/ 	.word	0x0002d360


	//   ....[196]....
        /*0a04*/ 	.word	0x0002d3f0


	//   ....[197]....
        /*0a08*/ 	.word	0x0002d530


	//   ....[198]....
        /*0a0c*/ 	.word	0x0002d5d0


	//   ....[199]....
        /*0a10*/ 	.word	0x0002d660


	//   ....[200]....
        /*0a14*/ 	.word	0x0002d6b0


	//   ....[201]....
        /*0a18*/ 	.word	0x0002d700


	//   ....[202]....
        /*0a1c*/ 	.word	0x0002d7a0


	//   ....[203]....
        /*0a20*/ 	.word	0x0002d830


	//   ....[204]....
        /*0a24*/ 	.word	0x0002d880


	//   ....[205]....
        /*0a28*/ 	.word	0x0002d8d0


	//   ....[206]....
        /*0a2c*/ 	.word	0x0002d9d0


	//   ....[207]....
        /*0a30*/ 	.word	0x0002da80


	//   ....[208]....
        /*0a34*/ 	.word	0x0002db00


	//   ....[209]....
        /*0a38*/ 	.word	0x0002db70


	//   ....[210]....
        /*0a3c*/ 	.word	0x0002dc80


	//   ....[211]....
        /*0a40*/ 	.word	0x0002dd80


	//   ....[212]....
        /*0a44*/ 	.word	0x0002de50


	//   ....[213]....
        /*0a48*/ 	.word	0x0002dea0


	//   ....[214]....
        /*0a4c*/ 	.word	0x0002e150


	//   ....[215]....
        /*0a50*/ 	.word	0x0002e1a0


	//   ....[216]....
        /*0a54*/ 	.word	0x0002e230


	//   ....[217]....
        /*0a58*/ 	.word	0x0002e2c0


	//   ....[218]....
        /*0a5c*/ 	.word	0x0002e350


	//   ....[219]....
        /*0a60*/ 	.word	0x0002e3e0


	//   ....[220]....
        /*0a64*/ 	.word	0x0002e470


	//   ....[221]....
        /*0a68*/ 	.word	0x0002e500


	//   ....[222]....
        /*0a6c*/ 	.word	0x0002e580


	//   ....[223]....
        /*0a70*/ 	.word	0x0002e5d0


	//   ....[224]....
        /*0a74*/ 	.word	0x0002e670


	//   ....[225]....
        /*0a78*/ 	.word	0x0002e700


	//   ....[226]....
        /*0a7c*/ 	.word	0x0002e780


	//   ....[227]....
        /*0a80*/ 	.word	0x0002e7d0


	//   ....[228]....
        /*0a84*/ 	.word	0x0002e860


	//   ....[229]....
        /*0a88*/ 	.word	0x0002e8f0


	//   ....[230]....
        /*0a8c*/ 	.word	0x0002e980


	//   ....[231]....
        /*0a90*/ 	.word	0x0002ea10


	//   ....[232]....
        /*0a94*/ 	.word	0x0002eaa0


	//   ....[233]....
        /*0a98*/ 	.word	0x0002eb30


	//   ....[234]....
        /*0a9c*/ 	.word	0x0002ebf0


	//   ....[235]....
        /*0aa0*/ 	.word	0x0002eec0


	//   ....[236]....
        /*0aa4*/ 	.word	0x0002efb0


	//   ....[237]....
        /*0aa8*/ 	.word	0x0002f050


	//   ....[238]....
        /*0aac*/ 	.word	0x0002f0b0


	//   ....[239]....
        /*0ab0*/ 	.word	0x0002f1a0


	//   ....[240]....
        /*0ab4*/ 	.word	0x0002f210


	//   ....[241]....
        /*0ab8*/ 	.word	0x0002f300


	//   ....[242]....
        /*0abc*/ 	.word	0x0002f370


	//   ....[243]....
        /*0ac0*/ 	.word	0x0002f460


	//   ....[244]....
        /*0ac4*/ 	.word	0x0002f4d0


	//   ....[245]....
        /*0ac8*/ 	.word	0x0002f5c0


	//   ....[246]....
        /*0acc*/ 	.word	0x0002f630


	//   ....[247]....
        /*0ad0*/ 	.word	0x0002f6d0


	//   ....[248]....
        /*0ad4*/ 	.word	0x0002f7c0


	//   ....[249]....
        /*0ad8*/ 	.word	0x0002f830


	//   ....[250]....
        /*0adc*/ 	.word	0x0002f890


	//   ....[251]....
        /*0ae0*/ 	.word	0x0002f980


	//   ....[252]....
        /*0ae4*/ 	.word	0x0002f9e0


	//   ....[253]....
        /*0ae8*/ 	.word	0x0002fae0


	//   ....[254]....
        /*0aec*/ 	.word	0x0002fb40


	//   ....[255]....
        /*0af0*/ 	.word	0x0002fc40


	//   ....[0]....
        /*0af4*/ 	.word	0x0002fca0


	//   ....[1]....
        /*0af8*/ 	.word	0x0002fda0


	//   ....[2]....
        /*0afc*/ 	.word	0x0002fe00


	//   ....[3]....
        /*0b00*/ 	.word	0x0002ff00


	//   ....[4]....
        /*0b04*/ 	.word	0x0002ff60


	//   ....[5]....
        /*0b08*/ 	.word	0x00030060


	//   ....[6]....
        /*0b0c*/ 	.word	0x000300c0


	//   ....[7]....
        /*0b10*/ 	.word	0x00030160


	//   ....[8]....
        /*0b14*/ 	.word	0x000302e0


	//   ....[9]....
        /*0b18*/ 	.word	0x000303c0


	//   ....[10]....
        /*0b1c*/ 	.word	0x00030470


	//   ....[11]....
        /*0b20*/ 	.word	0x00030580


	//   ....[12]....
        /*0b24*/ 	.word	0x000305e0


	//   ....[13]....
        /*0b28*/ 	.word	0x000306f0


	//   ....[14]....
        /*0b2c*/ 	.word	0x00030750


	//   ....[15]....
        /*0b30*/ 	.word	0x00030860


	//   ....[16]....
        /*0b34*/ 	.word	0x000308c0


	//   ....[17]....
        /*0b38*/ 	.word	0x000309d0


	//   ....[18]....
        /*0b3c*/ 	.word	0x00030a30


	//   ....[19]....
        /*0b40*/ 	.word	0x00030af0


	//   ....[20]....
        /*0b44*/ 	.word	0x00030c50


	//   ....[21]....
        /*0b48*/ 	.word	0x00030cf0


	//   ....[22]....
        /*0b4c*/ 	.word	0x00030d50


	//   ....[23]....
        /*0b50*/ 	.word	0x00030e00


	//   ....[24]....
        /*0b54*/ 	.word	0x00030e60


	//   ....[25]....
        /*0b58*/ 	.word	0x00030f10


	//   ....[26]....
        /*0b5c*/ 	.word	0x00030f70


	//   ....[27]....
        /*0b60*/ 	.word	0x00031020


	//   ....[28]....
        /*0b64*/ 	.word	0x00031080


	//   ....[29]....
        /*0b68*/ 	.word	0x00031130


	//   ....[30]....
        /*0b6c*/ 	.word	0x00031190


	//   ....[31]....
        /*0b70*/ 	.word	0x00031240


	//   ....[32]....
        /*0b74*/ 	.word	0x00031330


	//   ....[33]....
        /*0b78*/ 	.word	0x000313d0


	//   ....[34]....
        /*0b7c*/ 	.word	0x00031430


	//   ....[35]....
        /*0b80*/ 	.word	0x00031500


	//   ....[36]....
        /*0b84*/ 	.word	0x00031560


	//   ....[37]....
        /*0b88*/ 	.word	0x00031630


	//   ....[38]....
        /*0b8c*/ 	.word	0x00031690


	//   ....[39]....
        /*0b90*/ 	.word	0x00031760


	//   ....[40]....
        /*0b94*/ 	.word	0x000317c0


	//   ....[41]....
        /*0b98*/ 	.word	0x00031890


	//   ....[42]....
        /*0b9c*/ 	.word	0x000318f0


	//   ....[43]....
        /*0ba0*/ 	.word	0x000319c0


	//   ....[44]....
        /*0ba4*/ 	.word	0x00031a50


	//   ....[45]....
        /*0ba8*/ 	.word	0x00031af0


	//   ....[46]....
        /*0bac*/ 	.word	0x00031c70


	//   ....[47]....
        /*0bb0*/ 	.word	0x00031ce0


	//   ....[48]....
        /*0bb4*/ 	.word	0x00031d50


	//   ....[49]....
        /*0bb8*/ 	.word	0x00031dc0


	//   ....[50]....
        /*0bbc*/ 	.word	0x00031e30


	//   ....[51]....
        /*0bc0*/ 	.word	0x00031eb0


	//   ....[52]....
        /*0bc4*/ 	.word	0x00031f30


	//   ....[53]....
        /*0bc8*/ 	.word	0x00031fc0


	//   ....[54]....
        /*0bcc*/ 	.word	0x00032030


	//   ....[55]....
        /*0bd0*/ 	.word	0x000320a0


	//   ....[56]....
        /*0bd4*/ 	.word	0x00032110


	//   ....[57]....
        /*0bd8*/ 	.word	0x00032190


	//   ....[58]....
        /*0bdc*/ 	.word	0x00032200


	//   ....[59]....
        /*0be0*/ 	.word	0x00032290


	//   ....[60]....
        /*0be4*/ 	.word	0x000322f0


	//   ....[61]....
        /*0be8*/ 	.word	0x00032380


	//   ....[62]....
        /*0bec*/ 	.word	0x000324b0


	//   ....[63]....
        /*0bf0*/ 	.word	0x000330a0


	//   ....[64]....
        /*0bf4*/ 	.word	0x000332f0


	//   ....[65]....
        /*0bf8*/ 	.word	0x000344b0


	//   ....[66]....
        /*0bfc*/ 	.word	0x000344e0


	//   ....[67]....
        /*0c00*/ 	.word	0x00034500


	//   ....[68]....
        /*0c04*/ 	.word	0x00034510


	//----- nvinfo : EIATTR_REG_RECONFIG
	.align		4
.L_1368:
        /*0c08*/ 	.byte	0x01, 0x54
	.zero		2


	//----- nvinfo : EIATTR_SYSCALL_OFFSETS
	.align		4
        /*0c0c*/ 	.byte	0x04, 0x46
        /*0c0e*/ 	.short	(.L_1370 - .L_1369)


	//   ....[0]....
.L_1369:
        /*0c10*/ 	.word	0x00002260


	//   ....[1]....
        /*0c14*/ 	.word	0x000023b0


	//   ....[2]....
        /*0c18*/ 	.word	0x000078c0


	//   ....[3]....
        /*0c1c*/ 	.word	0x00007e40


	//   ....[4]....
        /*0c20*/ 	.word	0x00028600


	//   ....[5]....
        /*0c24*/ 	.word	0x00028750


	//   ....[6]....
        /*0c28*/ 	.word	0x00028840


	//   ....[7]....
        /*0c2c*/ 	.word	0x00029720


	//----- nvinfo : EIATTR_MBARRIER_INSTR_OFFSETS
	.align		4
.L_1370:
        /*0c30*/ 	.byte	0x04, 0x39
        /*0c32*/ 	.short	(.L_1372 - .L_1371)


	//   ....[0]....
.L_1371:
        /*0c34*/ 	.word	0x000002c0
        /*0c38*/ 	.word	0x000000ff
        /*0c3c*/ 	.word	0x00022800
        /*0c40*/ 	.short	0x0100
        /*0c42*/ 	.byte	0x08
	.zero		1


	//   ....[1]....
        /*0c44*/ 	.word	0x000002d0
        /*0c48*/ 	.word	0x000000ff
        /*0c4c*/ 	.word	0x00022820
        /*0c50*/ 	.short	0x0100
        /*0c52*/ 	.byte	0x08
	.zero		1


	//   ....[2]....
        /*0c54*/ 	.word	0x000003c0
        /*0c58*/ 	.word	0x000000ff
        /*0c5c*/ 	.word	0x00022830
        /*0c60*/ 	.short	0x0100
        /*0c62*/ 	.byte	0x08
	.zero		1


	//   ....[3]....
        /*0c64*/ 	.word	0x000003d0
        /*0c68*/ 	.word	0x000000ff
        /*0c6c*/ 	.word	0x00022840
        /*0c70*/ 	.short	0x0100
        /*0c72*/ 	.byte	0x08
	.zero		1


	//   ....[4]....
        /*0c74*/ 	.word	0x000003e0
        /*0c78*/ 	.word	0x000000ff
        /*0c7c*/ 	.word	0x00022838
        /*0c80*/ 	.short	0x0100
        /*0c82*/ 	.byte	0x08
	.zero		1


	//   ....[5]....
        /*0c84*/ 	.word	0x000003f0
        /*0c88*/ 	.word	0x000000ff
        /*0c8c*/ 	.word	0x00022848
        /*0c90*/ 	.short	0x0100
        /*0c92*/ 	.byte	0x08
	.zero		1


	//   ....[6]....
        /*0c94*/ 	.word	0x00000520
        /*0c98*/ 	.word	0x000000ff
        /*0c9c*/ 	.word	0x00022850
        /*0ca0*/ 	.short	0x0100
        /*0ca2*/ 	.byte	0x08
	.zero		1


	//   ....[7]....
        /*0ca4*/ 	.word	0x00000530
        /*0ca8*/ 	.word	0x000000ff
        /*0cac*/ 	.word	0x00022860
        /*0cb0*/ 	.short	0x0100
        /*0cb2*/ 	.byte	0x08
	.zero		1


	//   ....[8]....
        /*0cb4*/ 	.word	0x00000540
        /*0cb8*/ 	.word	0x000000ff
        /*0cbc*/ 	.word	0x00022858
        /*0cc0*/ 	.short	0x0100
        /*0cc2*/ 	.byte	0x08
	.zero		1


	//   ....[9]....
        /*0cc4*/ 	.word	0x00000550
        /*0cc8*/ 	.word	0x000000ff
        /*0ccc*/ 	.word	0x00022868
        /*0cd0*/ 	.short	0x0100
        /*0cd2*/ 	.byte	0x08
	.zero		1


	//   ....[10]....
        /*0cd4*/ 	.word	0x00000640
        /*0cd8*/ 	.word	0x000000ff
        /*0cdc*/ 	.word	0x00022870
        /*0ce0*/ 	.short	0x0100
        /*0ce2*/ 	.byte	0x06
	.zero		1


	//   ....[11]....
        /*0ce4*/ 	.word	0x00000650
        /*0ce8*/ 	.word	0x000000ff
        /*0cec*/ 	.word	0x00022880
        /*0cf0*/ 	.short	0x0100
        /*0cf2*/ 	.byte	0x06
	.zero		1


	//   ....[12]....
        /*0cf4*/ 	.word	0x00000660
        /*0cf8*/ 	.word	0x000000ff
        /*0cfc*/ 	.word	0x00022878
        /*0d00*/ 	.short	0x0100
        /*0d02*/ 	.byte	0x06
	.zero		1


	//   ....[13]....
        /*0d04*/ 	.word	0x00000670
        /*0d08*/ 	.word	0x000000ff
        /*0d0c*/ 	.word	0x00022888
        /*0d10*/ 	.short	0x0100
        /*0d12*/ 	.byte	0x06
	.zero		1


	//   ....[14]....
        /*0d14*/ 	.word	0x000007a0
        /*0d18*/ 	.word	0x000000ff
        /*0d1c*/ 	.word	0x00022890
        /*0d20*/ 	.short	0x0100
        /*0d22*/ 	.byte	0x08
	.zero		1


	//   ....[15]....
        /*0d24*/ 	.word	0x000007b0
        /*0d28*/ 	.word	0x000000ff
        /*0d2c*/ 	.word	0x000228a0
        /*0d30*/ 	.short	0x0100
        /*0d32*/ 	.byte	0x08
	.zero		1


	//   ....[16]....
        /*0d34*/ 	.word	0x000007c0
        /*0d38*/ 	.word	0x000000ff
        /*0d3c*/ 	.word	0x00022898
        /*0d40*/ 	.short	0x0100
        /*0d42*/ 	.byte	0x08
	.zero		1


	//   ....[17]....
        /*0d44*/ 	.word	0x000007d0
        /*0d48*/ 	.word	0x000000ff
        /*0d4c*/ 	.word	0x000228a8
        /*0d50*/ 	.short	0x0100
        /*0d52*/ 	.byte	0x08
	.zero		1


	//   ....[18]....
        /*0d54*/ 	.word	0x00000900
        /*0d58*/ 	.word	0x000000ff
        /*0d5c*/ 	.word	0x000228b0
        /*0d60*/ 	.short	0x0100
        /*0d62*/ 	.byte	0x08
	.zero		1


	//   ....[19]....
        /*0d64*/ 	.word	0x00000910
        /*0d68*/ 	.word	0x000000ff
        /*0d6c*/ 	.word	0x000228c0
        /*0d70*/ 	.short	0x0100
        /*0d72*/ 	.byte	0x08
	.zero		1


	//   ....[20]....
        /*0d74*/ 	.word	0x00000920
        /*0d78*/ 	.word	0x000000ff
        /*0d7c*/ 	.word	0x000228b8
        /*0d80*/ 	.short	0x0100
        /*0d82*/ 	.byte	0x08
	.zero		1


	//   ....[21]....
        /*0d84*/ 	.word	0x00000930
        /*0d88*/ 	.word	0x000000ff
        /*0d8c*/ 	.word	0x000228c8
        /*0d90*/ 	.short	0x0100
        /*0d92*/ 	.byte	0x08
	.zero		1


	//   ....[22]....
        /*0d94*/ 	.word	0x00003390
        /*0d98*/ 	.word	0x00000043
        /*0d9c*/ 	.word	0x00022890
        /*0da0*/ 	.short	0x010a
        /*0da2*/ 	.byte	0x3f
	.zero		1


	//   ....[23]....
        /*0da4*/ 	.word	0x000047b0
        /*0da8*/ 	.word	0x00000043
        /*0dac*/ 	.word	0x00022890
        /*0db0*/ 	.short	0x010a
        /*0db2*/ 	.byte	0x3f
	.zero		1


	//   ....[24]....
        /*0db4*/ 	.word	0x00005760
        /*0db8*/ 	.word	0x00000043
        /*0dbc*/ 	.word	0x00022890
        /*0dc0*/ 	.short	0x010a
        /*0dc2*/ 	.byte	0x3f
	.zero		1


	//   ....[25]....
        /*0dc4*/ 	.word	0x00005c10
        /*0dc8*/ 	.word	0x00000004
        /*0dcc*/ 	.word	0x00000000
        /*0dd0*/ 	.short	0x0101
        /*0dd2*/ 	.byte	0x3f
	.zero		1


	//   ....[26]....
        /*0dd4*/ 	.word	0x00005c50
        /*0dd8*/ 	.word	0x00000043
        /*0ddc*/ 	.word	0x000228b0
        /*0de0*/ 	.short	0x010a
        /*0de2*/ 	.byte	0x3f
	.zero		1


	//   ....[27]....
        /*0de4*/ 	.word	0x00006770
        /*0de8*/ 	.word	0x00000043
        /*0dec*/ 	.word	0x00000000
        /*0df0*/ 	.short	0x0101
        /*0df2*/ 	.byte	0x3f
	.zero		1


	//   ....[28]....
        /*0df4*/ 	.word	0x00007bc0
        /*0df8*/ 	.word	0x00000002
        /*0dfc*/ 	.word	0x00022800
        /*0e00*/ 	.short	0x010a
        /*0e02*/ 	.byte	0x3f
	.zero		1


	//   ....[29]....
        /*0e04*/ 	.word	0x00007c10
        /*0e08*/ 	.word	0x00000002
        /*0e0c*/ 	.word	0x00022800
        /*0e10*/ 	.short	0x010a
        /*0e12*/ 	.byte	0x3f
	.zero		1


	//   ....[30]....
        /*0e14*/ 	.word	0x000086a0
        /*0e18*/ 	.word	0x00000002
        /*0e1c*/ 	.word	0x00022800
        /*0e20*/ 	.short	0x010a
        /*0e22*/ 	.byte	0x3f
	.zero		1


	//   ....[31]....
        /*0e24*/ 	.word	0x00009ae0
        /*0e28*/ 	.word	0x00000002
        /*0e2c*/ 	.word	0x00022800
        /*0e30*/ 	.short	0x010a
        /*0e32*/ 	.byte	0x3f
	.zero		1


	//   ....[32]....
        /*0e34*/ 	.word	0x0000b080
        /*0e38*/ 	.word	0x00000004
        /*0e3c*/ 	.word	0x00000000
        /*0e40*/ 	.short	0x010a
        /*0e42*/ 	.byte	0x3f
	.zero		1


	//   ....[33]....
        /*0e44*/ 	.word	0x0000b190
        /*0e48*/ 	.word	0x00000002
        /*0e4c*/ 	.word	0x00000000
        /*0e50*/ 	.short	0x010a
        /*0e52*/ 	.byte	0x3f
	.zero		1


	//   ....[34]....
        /*0e54*/ 	.word	0x0000b650
        /*0e58*/ 	.word	0x00000009
        /*0e5c*/ 	.word	0x00000000
        /*0e60*/ 	.short	0x0101
        /*0e62*/ 	.byte	0x3f
	.zero		1


	//   ....[35]....
        /*0e64*/ 	.word	0x0000e950
        /*0e68*/ 	.word	0x00000014
        /*0e6c*/ 	.word	0x00000000
        /*0e70*/ 	.short	0x010a
        /*0e72*/ 	.byte	0x3f
	.zero		1


	//   ....[36]....
        /*0e74*/ 	.word	0x0000e9b0
        /*0e78*/ 	.word	0x00000014
        /*0e7c*/ 	.word	0x00000000
        /*0e80*/ 	.short	0x010a
        /*0e82*/ 	.byte	0x3f
	.zero		1


	//   ....[37]....
        /*0e84*/ 	.word	0x00011c70
        /*0e88*/ 	.word	0x00000002
        /*0e8c*/ 	.word	0x00000000
        /*0e90*/ 	.short	0x0101
        /*0e92*/ 	.byte	0x3f
	.zero		1


	//   ....[38]....
        /*0e94*/ 	.word	0x000120f0
        /*0e98*/ 	.word	0x00000004
        /*0e9c*/ 	.word	0x00000000
        /*0ea0*/ 	.short	0x010a
        /*0ea2*/ 	.byte	0x3f
	.zero		1


	//   ....[39]....
        /*0ea4*/ 	.word	0x00012200
        /*0ea8*/ 	.word	0x00000002
        /*0eac*/ 	.word	0x00000000
        /*0eb0*/ 	.short	0x010a
        /*0eb2*/ 	.byte	0x3f
	.zero		1


	//   ....[40]....
        /*0eb4*/ 	.word	0x000126c0
        /*0eb8*/ 	.word	0x00000009
        /*0ebc*/ 	.word	0x00000000
        /*0ec0*/ 	.short	0x0101
        /*0ec2*/ 	.byte	0x3f
	.zero		1


	//   ....[41]....
        /*0ec4*/ 	.word	0x000146b0
        /*0ec8*/ 	.word	0x00000004
        /*0ecc*/ 	.word	0x00000000
        /*0ed0*/ 	.short	0x010a
        /*0ed2*/ 	.byte	0x3f
	.zero		1


	//   ....[42]....
        /*0ed4*/ 	.word	0x00014710
        /*0ed8*/ 	.word	0x00000004
        /*0edc*/ 	.word	0x00000000
        /*0ee0*/ 	.short	0x010a
        /*0ee2*/ 	.byte	0x3f
	.zero		1


	//   ....[43]....
        /*0ee4*/ 	.word	0x000179d0
        /*0ee8*/ 	.word	0x00000002
        /*0eec*/ 	.word	0x00000000
        /*0ef0*/ 	.short	0x0101
        /*0ef2*/ 	.byte	0x3f
	.zero		1


	//   ....[44]....
        /*0ef4*/ 	.word	0x00017c00
        /*0ef8*/ 	.word	0x00000004
        /*0efc*/ 	.word	0x00000000
        /*0f00*/ 	.short	0x010a
        /*0f02*/ 	.byte	0x3f
	.zero		1


	//   ....[45]....
        /*0f04*/ 	.word	0x00017d10
        /*0f08*/ 	.word	0x00000004
        /*0f0c*/ 	.word	0x00000000
        /*0f10*/ 	.short	0x010a
        /*0f12*/ 	.byte	0x3f
	.zero		1


	//   ....[46]....
        /*0f14*/ 	.word	0x000181d0
        /*0f18*/ 	.word	0x00000003
        /*0f1c*/ 	.word	0x00000000
        /*0f20*/ 	.short	0x0101
        /*0f22*/ 	.byte	0x3f
	.zero		1


	//   ....[47]....
        /*0f24*/ 	.word	0x0001b4d0
        /*0f28*/ 	.word	0x0000001a
        /*0f2c*/ 	.word	0x00000000
        /*0f30*/ 	.short	0x010a
        /*0f32*/ 	.byte	0x3f
	.zero		1


	//   ....[48]....
        /*0f34*/ 	.word	0x0001b530
        /*0f38*/ 	.word	0x0000001a
        /*0f3c*/ 	.word	0x00000000
        /*0f40*/ 	.short	0x010a
        /*0f42*/ 	.byte	0x3f
	.zero		1


	//   ....[49]....
        /*0f44*/ 	.word	0x0001e7f0
        /*0f48*/ 	.word	0x00000002
        /*0f4c*/ 	.word	0x00000000
        /*0f50*/ 	.short	0x0101
        /*0f52*/ 	.byte	0x3f
	.zero		1


	//   ....[50]....
        /*0f54*/ 	.word	0x000217c0
        /*0f58*/ 	.word	0x0000000a
        /*0f5c*/ 	.word	0x00000000
        /*0f60*/ 	.short	0x0101
        /*0f62*/ 	.byte	0x3f
	.zero		1


	//   ....[51]....
        /*0f64*/ 	.word	0x00022310
        /*0f68*/ 	.word	0x00000008
        /*0f6c*/ 	.word	0x00000000
        /*0f70*/ 	.short	0x0101
        /*0f72*/ 	.byte	0x3f
	.zero		1


	//   ....[52]....
        /*0f74*/ 	.word	0x00026c40
        /*0f78*/ 	.word	0x00000016
        /*0f7c*/ 	.word	0x00022820
        /*0f80*/ 	.short	0x010a
        /*0f82*/ 	.byte	0x3f
	.zero		1


	//   ....[53]....
        /*0f84*/ 	.word	0x00026cd0
        /*0f88*/ 	.word	0x0000000c
        /*0f8c*/ 	.word	0x000228a0
        /*0f90*/ 	.short	0x010a
        /*0f92*/ 	.byte	0x3f
	.zero		1


	//   ....[54]....
        /*0f94*/ 	.word	0x00026f20
        /*0f98*/ 	.word	0x0000000c
        /*0f9c*/ 	.word	0x000228c0
        /*0fa0*/ 	.short	0x010a
        /*0fa2*/ 	.byte	0x3f
	.zero		1


	//   ....[55]....
        /*0fa4*/ 	.word	0x00027550
        /*0fa8*/ 	.word	0x0000000a
        /*0fac*/ 	.word	0x000228a0
        /*0fb0*/ 	.short	0x010a
        /*0fb2*/ 	.byte	0x3f
	.zero		1


	//   ....[56]....
        /*0fb4*/ 	.word	0x00027770
        /*0fb8*/ 	.word	0x0000000a
        /*0fbc*/ 	.word	0x000228c0
        /*0fc0*/ 	.short	0x010a
        /*0fc2*/ 	.byte	0x3f
	.zero		1


	//   ....[57]....
        /*0fc4*/ 	.word	0x00028d70
        /*0fc8*/ 	.word	0x00000021
        /*0fcc*/ 	.word	0x00022840
        /*0fd0*/ 	.short	0x010a
        /*0fd2*/ 	.byte	0x3f
	.zero		1


	//   ....[58]....
        /*0fd4*/ 	.word	0x00029370
        /*0fd8*/ 	.word	0x00000021
        /*0fdc*/ 	.word	0x00022830
        /*0fe0*/ 	.short	0x0107
        /*0fe2*/ 	.byte	0x3f
	.zero		1


	//   ....[59]....
        /*0fe4*/ 	.word	0x00029450
        /*0fe8*/ 	.word	0x00000021
        /*0fec*/ 	.word	0x00022830
        /*0ff0*/ 	.short	0x0101
        /*0ff2*/ 	.byte	0x3f
	.zero		1


	//   ....[60]....
        /*0ff4*/ 	.word	0x00029fe0
        /*0ff8*/ 	.word	0x00000016
        /*0ffc*/ 	.word	0x00022800
        /*1000*/ 	.short	0x0107
        /*1002*/ 	.byte	0x3f
	.zero		1


	//   ....[61]....
        /*1004*/ 	.word	0x0002a0d0
        /*1008*/ 	.word	0x00000016
        /*100c*/ 	.word	0x00022800
        /*1010*/ 	.short	0x0101
        /*1012*/ 	.byte	0x3f
	.zero		1


	//   ....[62]....
        /*1014*/ 	.word	0x0002a0f0
        /*1018*/ 	.word	0x00000016
        /*101c*/ 	.word	0x00022820
        /*1020*/ 	.short	0x010a
        /*1022*/ 	.byte	0x3f
	.zero		1


	//   ....[63]....
        /*1024*/ 	.word	0x0002a180
        /*1028*/ 	.word	0x00000021
        /*102c*/ 	.word	0x00022860
        /*1030*/ 	.short	0x010a
        /*1032*/ 	.byte	0x3f
	.zero		1


	//   ....[64]....
        /*1034*/ 	.word	0x0002a860
        /*1038*/ 	.word	0x00000021
        /*103c*/ 	.word	0x00022850
        /*1040*/ 	.short	0x0107
        /*1042*/ 	.byte	0x3f
	.zero		1


	//   ....[65]....
        /*1044*/ 	.word	0x0002a930
        /*1048*/ 	.word	0x00000021
        /*104c*/ 	.word	0x00022850
        /*1050*/ 	.short	0x0101
        /*1052*/ 	.byte	0x3f
	.zero		1


	//   ....[66]....
        /*1054*/ 	.word	0x0002ac70
        /*1058*/ 	.word	0x00000006
        /*105c*/ 	.word	0x00022840
        /*1060*/ 	.short	0x010a
        /*1062*/ 	.byte	0x3f
	.zero		1


	//   ....[67]....
        /*1064*/ 	.word	0x0002b030
        /*1068*/ 	.word	0x00000006
        /*106c*/ 	.word	0x00022830
        /*1070*/ 	.short	0x0107
        /*1072*/ 	.byte	0x3f
	.zero		1


	//   ....[68]....
        /*1074*/ 	.word	0x0002b0f0
        /*1078*/ 	.word	0x00000006
        /*107c*/ 	.word	0x00022830
        /*1080*/ 	.short	0x0101
        /*1082*/ 	.byte	0x3f
	.zero		1


	//   ....[69]....
        /*1084*/ 	.word	0x0002b120
        /*1088*/ 	.word	0x00000006
        /*108c*/ 	.word	0x00022860
        /*1090*/ 	.short	0x010a
        /*1092*/ 	.byte	0x3f
	.zero		1


	//   ....[70]....
        /*1094*/ 	.word	0x0002b620
        /*1098*/ 	.word	0x00000006
        /*109c*/ 	.word	0x00022850
        /*10a0*/ 	.short	0x0107
        /*10a2*/ 	.byte	0x3f
	.zero		1


	//   ....[71]....
        /*10a4*/ 	.word	0x0002b6e0
        /*10a8*/ 	.word	0x00000006
        /*10ac*/ 	.word	0x00022850
        /*10b0*/ 	.short	0x0101
        /*10b2*/ 	.byte	0x3f
	.zero		1


	//   ....[72]....
        /*10b4*/ 	.word	0x0002c970
        /*10b8*/ 	.word	0x00000004
        /*10bc*/ 	.word	0x00022820
        /*10c0*/ 	.short	0x010a
        /*10c2*/ 	.byte	0x3f
	.zero		1


	//   ....[73]....
        /*10c4*/ 	.word	0x0002cae0
        /*10c8*/ 	.word	0x00000005
        /*10cc*/ 	.word	0x00022840
        /*10d0*/ 	.short	0x010a
        /*10d2*/ 	.byte	0x3f
	.zero		1


	//   ....[74]....
        /*10d4*/ 	.word	0x0002cb80
        /*10d8*/ 	.word	0x00000019
        /*10dc*/ 	.word	0x00022840
        /*10e0*/ 	.short	0x010a
        /*10e2*/ 	.byte	0x3f
	.zero		1


	//   ....[75]....
        /*10e4*/ 	.word	0x0002cbc0
        /*10e8*/ 	.word	0x00000005
        /*10ec*/ 	.word	0x00022860
        /*10f0*/ 	.short	0x010a
        /*10f2*/ 	.byte	0x3f
	.zero		1


	//   ....[76]....
        /*10f4*/ 	.word	0x0002cc00
        /*10f8*/ 	.word	0x00000019
        /*10fc*/ 	.word	0x00022860
        /*1100*/ 	.short	0x010a
        /*1102*/ 	.byte	0x3f
	.zero		1


	//   ....[77]....
        /*1104*/ 	.word	0x0002cc60
        /*1108*/ 	.word	0x00000043
        /*110c*/ 	.word	0x00022890
        /*1110*/ 	.short	0x010a
        /*1112*/ 	.byte	0x3f
	.zero		1


	//   ....[78]....
        /*1114*/ 	.word	0x0002cef0
        /*1118*/ 	.word	0x00000043
        /*111c*/ 	.word	0x00022890
        /*1120*/ 	.short	0x010a
        /*1122*/ 	.byte	0x3f
	.zero		1


	//   ....[79]....
        /*1124*/ 	.word	0x0002d190
        /*1128*/ 	.word	0x00000043
        /*112c*/ 	.word	0x00022890
        /*1130*/ 	.short	0x010a
        /*1132*/ 	.byte	0x3f
	.zero		1


	//   ....[80]....
        /*1134*/ 	.word	0x0002d420
        /*1138*/ 	.word	0x00000043
        /*113c*/ 	.word	0x000228b0
        /*1140*/ 	.short	0x010a
        /*1142*/ 	.byte	0x3f
	.zero		1


	//   ....[81]....
        /*1144*/ 	.word	0x0002d910
        /*1148*/ 	.word	0x00000002
        /*114c*/ 	.word	0x00022800
        /*1150*/ 	.short	0x010a
        /*1152*/ 	.byte	0x3f
	.zero		1


	//   ....[82]....
        /*1154*/ 	.word	0x0002ded0
        /*1158*/ 	.word	0x00000002
        /*115c*/ 	.word	0x00022800
        /*1160*/ 	.short	0x010a
        /*1162*/ 	.byte	0x3f
	.zero		1


	//   ....[83]....
        /*1164*/ 	.word	0x0002df20
        /*1168*/ 	.word	0x00000002
        /*116c*/ 	.word	0x00000000
        /*1170*/ 	.short	0x010a
        /*1172*/ 	.byte	0x3f
	.zero		1


	//   ....[84]....
        /*1174*/ 	.word	0x0002df70
        /*1178*/ 	.word	0x00000014
        /*117c*/ 	.word	0x00000000
        /*1180*/ 	.short	0x010a
        /*1182*/ 	.byte	0x3f
	.zero		1


	//   ....[85]....
        /*1184*/ 	.word	0x0002dfc0
        /*1188*/ 	.word	0x00000002
        /*118c*/ 	.word	0x00000000
        /*1190*/ 	.short	0x010a
        /*1192*/ 	.byte	0x3f
	.zero		1


	//   ....[86]....
        /*1194*/ 	.word	0x0002e010
        /*1198*/ 	.word	0x00000004
        /*119c*/ 	.word	0x00000000
        /*11a0*/ 	.short	0x010a
        /*11a2*/ 	.byte	0x3f
	.zero		1


	//   ....[87]....
        /*11a4*/ 	.word	0x0002e060
        /*11a8*/ 	.word	0x00000004
        /*11ac*/ 	.word	0x00000000
        /*11b0*/ 	.short	0x010a
        /*11b2*/ 	.byte	0x3f
	.zero		1


	//   ....[88]....
        /*11b4*/ 	.word	0x0002e0b0
        /*11b8*/ 	.word	0x0000001a
        /*11bc*/ 	.word	0x00000000
        /*11c0*/ 	.short	0x010a
        /*11c2*/ 	.byte	0x3f
	.zero		1


	//   ....[89]....
        /*11c4*/ 	.word	0x0002ecb0
        /*11c8*/ 	.word	0x00000016
        /*11cc*/ 	.word	0x00022820
        /*11d0*/ 	.short	0x010a
        /*11d2*/ 	.byte	0x3f
	.zero		1


	//   ....[90]....
        /*11d4*/ 	.word	0x0002ed00
        /*11d8*/ 	.word	0x0000000c
        /*11dc*/ 	.word	0x000228a0
        /*11e0*/ 	.short	0x010a
        /*11e2*/ 	.byte	0x3f
	.zero		1


	//   ....[91]....
        /*11e4*/ 	.word	0x0002ed50
        /*11e8*/ 	.word	0x0000000c
        /*11ec*/ 	.word	0x000228c0
        /*11f0*/ 	.short	0x010a
        /*11f2*/ 	.byte	0x3f
	.zero		1


	//   ....[92]....
        /*11f4*/ 	.word	0x0002eda0
        /*11f8*/ 	.word	0x0000000a
        /*11fc*/ 	.word	0x000228a0
        /*1200*/ 	.short	0x010a
        /*1202*/ 	.byte	0x3f
	.zero		1


	//   ....[93]....
        /*1204*/ 	.word	0x0002edf0
        /*1208*/ 	.word	0x0000000a
        /*120c*/ 	.word	0x000228c0
        /*1210*/ 	.short	0x010a
        /*1212*/ 	.byte	0x3f
	.zero		1


	//   ....[94]....
        /*1214*/ 	.word	0x0002ef00
        /*1218*/ 	.word	0x00000021
        /*121c*/ 	.word	0x00022840
        /*1220*/ 	.short	0x010a
        /*1222*/ 	.byte	0x3f
	.zero		1


	//   ....[95]....
        /*1224*/ 	.word	0x000301e0
        /*1228*/ 	.word	0x00000016
        /*122c*/ 	.word	0x00022820
        /*1230*/ 	.short	0x010a
        /*1232*/ 	.byte	0x3f
	.zero		1


	//   ....[96]....
        /*1234*/ 	.word	0x00030230
        /*1238*/ 	.word	0x00000021
        /*123c*/ 	.word	0x00022860
        /*1240*/ 	.short	0x010a
        /*1242*/ 	.byte	0x3f
	.zero		1


	//   ....[97]....
        /*1244*/ 	.word	0x00030ba0
        /*1248*/ 	.word	0x00000006
        /*124c*/ 	.word	0x00022840
        /*1250*/ 	.short	0x010a
        /*1252*/ 	.byte	0x3f
	.zero		1


	//   ....[98]....
        /*1254*/ 	.word	0x00031280
        /*1258*/ 	.word	0x00000006
        /*125c*/ 	.word	0x00022860
        /*1260*/ 	.short	0x010a
        /*1262*/ 	.byte	0x3f
	.zero		1


	//   ....[99]....
        /*1264*/ 	.word	0x000323d0
        /*1268*/ 	.word	0x00000004
        /*126c*/ 	.word	0x00022820
        /*1270*/ 	.short	0x010a
        /*1272*/ 	.byte	0x3f
	.zero		1


	//   ....[100]....
        /*1274*/ 	.word	0x00032570
        /*1278*/ 	.word	0x00000005
        /*127c*/ 	.word	0x00022840
        /*1280*/ 	.short	0x010a
        /*1282*/ 	.byte	0x3f
	.zero		1


	//   ....[101]....
        /*1284*/ 	.word	0x000325c0
        /*1288*/ 	.word	0x00000019
        /*128c*/ 	.word	0x00022840
        /*1290*/ 	.short	0x010a
        /*1292*/ 	.byte	0x3f
	.zero		1


	//   ....[102]....
        /*1294*/ 	.word	0x00032610
        /*1298*/ 	.word	0x00000005
        /*129c*/ 	.word	0x00022860
        /*12a0*/ 	.short	0x010a
        /*12a2*/ 	.byte	0x3f
	.zero		1


	//   ....[103]....
        /*12a4*/ 	.word	0x000327b0
        /*12a8*/ 	.word	0x0000000a
        /*12ac*/ 	.word	0x00000000
        /*12b0*/ 	.short	0x010a
        /*12b2*/ 	.byte	0x3f
	.zero		1


	//   ....[104]....
        /*12b4*/ 	.word	0x000328b0
        /*12b8*/ 	.word	0x00000008
        /*12bc*/ 	.word	0x00000000
        /*12c0*/ 	.short	0x010a
        /*12c2*/ 	.byte	0x3f
	.zero		1


	//   ....[105]....
        /*12c4*/ 	.word	0x00032d70
        /*12c8*/ 	.word	0x00000009
        /*12cc*/ 	.word	0x00000000
        /*12d0*/ 	.short	0x0101
        /*12d2*/ 	.byte	0x3f
	.zero		1


	//   ....[106]....
        /*12d4*/ 	.word	0x00035170
        /*12d8*/ 	.word	0x00000000
        /*12dc*/ 	.word	0x00000000
        /*12e0*/ 	.short	0x010a
        /*12e2*/ 	.byte	0x3f
	.zero		1


	//   ....[107]....
        /*12e4*/ 	.word	0x00035270
        /*12e8*/ 	.word	0x00000006
        /*12ec*/ 	.word	0x00000000
        /*12f0*/ 	.short	0x010a
        /*12f2*/ 	.byte	0x3f
	.zero		1


	//   ....[108]....
        /*12f4*/ 	.word	0x0003cf50
        /*12f8*/ 	.word	0x00000000
        /*12fc*/ 	.word	0x00000000
        /*1300*/ 	.short	0x0101
        /*1302*/ 	.byte	0x3f
	.zero		1


	//   ....[109]....
        /*1304*/ 	.word	0x0003cf70
        /*1308*/ 	.word	0x00000008
        /*130c*/ 	.word	0x00000000
        /*1310*/ 	.short	0x010a
        /*1312*/ 	.byte	0x3f
	.zero		1


	//   ....[110]....
        /*1314*/ 	.word	0x0003cfc0
        /*1318*/ 	.word	0x00000006
        /*131c*/ 	.word	0x00000000
        /*1320*/ 	.short	0x010a
        /*1322*/ 	.byte	0x3f
	.zero		1


	//----- nvinfo : EIATTR_NUM_MBARRIERS
	.align		4
.L_1372:
        /*1324*/ 	.byte	0x03, 0x38
        /*1326*/ 	.short	0x0016


	//----- nvinfo : EIATTR_EXIT_INSTR_OFFSETS
	.align		4
        /*1328*/ 	.byte	0x04, 0x1c
        /*132a*/ 	.short	(.L_1374 - .L_1373)


	//   ....[0]....
.L_1373:
        /*132c*/ 	.word	0x0002cc50


	//----- nvinfo : EIATTR_MAX_THREADS
	.align		4
.L_1374:
        /*1330*/ 	.byte	0x04, 0x05
        /*1332*/ 	.short	(.L_1376 - .L_1375)
.L_1375:
        /*1334*/ 	.word	0x00000180
        /*1338*/ 	.word	0x00000001
        /*133c*/ 	.word	0x00000001


	//----- nvinfo : EIATTR_CRS_STACK_SIZE
	.align		4
.L_1376:
        /*1340*/ 	.byte	0x04, 0x1e
        /*1342*/ 	.short	(.L_1378 - .L_1377)
.L_1377:
        /*1344*/ 	.word	0x00000000


	//----- nvinfo : EIATTR_CBANK_PARAM_SIZE
	.align		4
.L_1378:
        /*1348*/ 	.byte	0x03, 0x19
        /*134a*/ 	.short	0x0af0


	//----- nvinfo : EIATTR_PARAM_CBANK
	.align		4
        /*134c*/ 	.byte	0x04, 0x0a
        /*134e*/ 	.short	(.L_1380 - .L_1379)
	.align		4
.L_1379:
        /*1350*/ 	.word	index@(.nv.constant0._ZN7cutlass13device_kernelIN5flash11enable_sm90INS1_16FlashAttnFwdSm90INS1_25CollectiveMainloopFwdSm90ILi2EN4cute5tupleIJNS5_1CILi1EEES8_S8_EEENS6_IJNS7_ILi128EEENS7_ILi96EEENS7_ILi64EEEEEELi256ENS_6half_tEfNS_4arch4Sm90ELb0ELb1ELb0ELb1ELb1ELb1ELb0ELb1ELb0ELb1ELb1ELb0EEENS1_21CollectiveEpilogueFwdINS6_IJSA_NS7_ILi256EEESB_EEES9_SE_SG_Li256ELb1ELb1ELb1ELb0EEENS1_36VarlenDynamicPersistentTileSchedulerILi128ELi96ELi256ELi128ELb1ELb1ELb1ELb1ELb0ELb1EEEEEEEEEvNT_6ParamsE)
        /*1354*/ 	.short	0x0210
        /*1356*/ 	.short	0x0af0


	//----- nvinfo : EIATTR_SW_WAR
	.align		4
.L_1380:
        /*1358*/ 	.byte	0x04, 0x36
        /*135a*/ 	.short	(.L_1382 - .L_1381)
.L_1381:
        /*135c*/ 	.word	0x00000008
.L_1382:


//--------------------- .nv.info._ZN7cutlass13device_kernelIN5flash11enable_sm90INS1_16FlashAttnFwdSm90INS1_25CollectiveMainloopFwdSm90ILi2EN4cute5tupleIJNS5_1CILi1EEES8_S8_EEENS6_IJNS7_ILi128EEENS7_ILi96EEENS7_ILi64EEEEEELi256ENS_6half_tEfNS_4arch4Sm90ELb0ELb1ELb0ELb1ELb1ELb0ELb1ELb1ELb0ELb1ELb1ELb0EEENS1_21CollectiveEpilogueFwdINS6_IJSA_NS7_ILi256EEESB_EEES9_SE_SG_Li256ELb1ELb1ELb1ELb0EEENS1_36VarlenDynamicPersistentTileSchedulerILi128ELi96ELi256ELi128ELb1ELb1ELb1ELb1ELb0ELb1EEEEEEEEEvNT_6ParamsE --------------------------
	.section	.nv.info._ZN7cutlass13device_kernelIN5flash11enable_sm90INS1_16FlashAttnFwdSm90INS1_25CollectiveMainloopFwdSm90ILi2EN4cute5tupleIJNS5_1CILi1EEES8_S8_EEENS6_IJNS7_ILi128EEENS7_ILi96EEENS7_ILi64EEEEEELi256ENS_6half_tEfNS_4arch4Sm90ELb0ELb1ELb0ELb1ELb1ELb0ELb1ELb1ELb0ELb1ELb1ELb0EEENS1_21CollectiveEpilogueFwdINS6_IJSA_NS7_ILi256EEESB_EEES9_SE_SG_Li256ELb1ELb1ELb1ELb0EEENS1_36VarlenDynamicPersistentTileSchedulerILi128ELi96ELi256ELi128ELb1ELb1ELb1ELb1ELb0ELb1EEEEEEEEEvNT_6ParamsE,"",@"SHT_CUDA_INFO"
	.sectionflags	@""
	.align	4


	//----- nvinfo : EIATTR_CUDA_API_VERSION
	.align		4
        /*0000*/ 	.byte	0x04, 0x37
        /*0002*/ 	.short	(.L_1384 - .L_1383)
.L_1383:
        /*0004*/ 	.word	0x00000082


	//----- nvinfo : EIATTR_KPARAM_INFO
	.align		4
.L_1384:
        /*0008*/ 	.byte	0x04, 0x17
        /*000a*/ 	.short	(.L_1386 - .L_1385)
.L_1385:
        /*000c*/ 	.word	0x00000000
        /*0010*/ 	.short	0x0000
        /*0012*/ 	.short	0x0070
        /*0014*/ 	.byte	0x00, 0xf0, 0x01, 0x2e


	//----- nvinfo : EIATTR_SPARSE_MMA_MASK
	.align		4
.L_1386:
        /*0018*/ 	.byte	0x03, 0x50
        /*001a*/ 	.short	0x0000


	//----- nvinfo : EIATTR_MAXREG_COUNT
	.align		4
        /*001c*/ 	.byte	0x03, 0x1b
        /*001e*/ 	.short	0x00a8


	//----- nvinfo : EIATTR_NUM_BARRIERS
	.align		4
        /*0020*/ 	.byte	0x02, 0x4c
        /*0022*/ 	.byte	0x10
	.zero		1


	//----- nvinfo : EIATTR_EXTERNS
	.align		4
        /*0024*/ 	.byte	0x04, 0x0f
        /*0026*/ 	.short	(.L_1388 - .L_1387)


	//   ....[0]....
	.align		4
.L_1387:
        /*0028*/ 	.word	index@(__assertfail)


	//----- nvinfo : EIATTR_ANNOTATIONS
	.align		4
.L_1388:
        /*002c*/ 	.byte	0x04, 0x55
        /*002e*/ 	.short	(.L_1390 - .L_1389)


	//   ....[0]....
.L_1389:
        /* <DEDUP_REMOVED lines=50> */


	//----- nvinfo : EIATTR_MERCURY_ISA_VERSION
	.align		4
.L_1390:
        /*0340*/ 	.byte	0x03, 0x5f
        /*0342*/ 	.short	0x0101


	//----- nvinfo : EIATTR_UNUSED_LOAD_BYTE_OFFSET
	.align		4
        /*0344*/ 	.byte	0x04, 0x44
        /*0346*/ 	.short	(.L_1392 - .L_1391)


	//   ....[0]....
.L_1391:
        /*0348*/ 	.word	0x00000a90
        /*034c*/ 	.word	0x0000fff0


	//   ....[1]....
        /*0350*/ 	.word	0x0001f4e0
        /*0354*/ 	.word	0x0000fff0


	//----- nvinfo : EIATTR_INT_WARP_WIDE_INSTR_OFFSETS
	.align		4
.L_1392:
        /*0358*/ 	.byte	0x04, 0x31
        /*035a*/ 	.short	(.L_1394 - .L_1393)


	//   ....[0]....
.L_1393:
        /*035c*/ 	.word	0x000000c0


	//   ....[1]....
        /*0360*/ 	.word	0x000000d0


	//   ....[2]....
        /*0364*/ 	.word	0x000000e0


	//   ....[3]....
        /*0368*/ 	.word	0x00000180


	//   ....[4]....
        /*036c*/ 	.word	0x00025cf0


	//   ....[5]....
        /*0370*/ 	.word	0x00025d80


	//   ....[6]....
        /*0374*/ 	.word	0x00029c40


	//   ....[7]....
        /*0378*/ 	.word	0x00029cd0


	//----- nvinfo : EIATTR_COOP_GROUP_MASK_REGIDS
	.align		4
.L_1394:
        /*037c*/ 	.byte	0x04, 0x29
        /*037e*/ 	.short	(.L_1396 - .L_1395)


	//   ....[0]....
.L_1395:
        /*0380*/ 	.word	0xffffffff


	//   ....[1]....
        /*0384*/ 	.word	0xffffffff


	//   ....[2]....
        /*0388*/ 	.word	0xffffffff


	//   ....[3]....
        /*038c*/ 	.word	0xffffffff


	//   ....[4]....
        /*0390*/ 	.word	0xffffffff


	//   ....[5]....
        /*0394*/ 	.word	0xffffffff


	//   ....[6]....
        /*0398*/ 	.word	0xffffffff


	//   ....[7]....
        /*039c*/ 	.word	0xffffffff


	//   ....[8]....
        /*03a0*/ 	.word	0xffffffff


	//   ....[9]....
        /*03a4*/ 	.word	0xffffffff


	//   ....[10]....
        /*03a8*/ 	.word	0xffffffff


	//   ....[11]....
        /*03ac*/ 	.word	0xffffffff


	//   ....[12]....
        /*03b0*/ 	.word	0xffffffff


	//   ....[13]....
        /*03b4*/ 	.word	0xffffffff


	//   ....[14]....
        /*03b8*/ 	.word	0xffffffff


	//   ....[15]....
        /*03bc*/ 	.word	0xffffffff


	//   ....[16]....
        /*03c0*/ 	.word	0xffffffff


	//   ....[17]....
        /*03c4*/ 	.word	0xffffffff


	//   ....[18]....
        /*03c8*/ 	.word	0xffffffff


	//   ....[19]....
        /*03cc*/ 	.word	0xffffffff


	//   ....[20]....
        /*03d0*/ 	.word	0xffffffff


	//   ....[21]....
        /*03d4*/ 	.word	0xffffffff


	//   ....[22]....
        /*03d8*/ 	.word	0xffffffff


	//   ....[23]....
        /*03dc*/ 	.word	0xffffffff


	//   ....[24]....
        /*03e0*/ 	.word	0xffffffff


	//   ....[25]....
        /*03e4*/ 	.word	0xffffffff


	//   ....[26]....
        /*03e8*/ 	.word	0xffffffff


	//   ....[27]....
        /*03ec*/ 	.word	0xffffffff


	//   ....[28]....
        /*03f0*/ 	.word	0xffffffff


	//   ....[29]....
        /*03f4*/ 	.word	0xffffffff


	//   ....[30]....
        /*03f8*/ 	.word	0xffffffff


	//   ....[31]....
        /*03fc*/ 	.word	0xffffffff


	//   ....[32]....
        /*0400*/ 	.word	0xffffffff


	//   ....[33]....
        /*0404*/ 	.word	0xffffffff


	//   ....[34]....
        /*0408*/ 	.word	0xffffffff


	//   ....[35]....
        /*040c*/ 	.word	0xffffffff


	//   ....[36]....
        /*0410*/ 	.word	0xffffffff


	//   ....[37]....
        /*0414*/ 	.word	0xffffffff


	//   ....[38]....
        /*0418*/ 	.word	0xffffffff


	//   ....[39]....
        /*041c*/ 	.word	0xffffffff


	//   ....[40]....
        /*0420*/ 	.word	0xffffffff


	//   ....[41]....
        /*0424*/ 	.word	0xffffffff


	//   ....[42]....
        /*0428*/ 	.word	0xffffffff


	//   ....[43]....
        /*042c*/ 	.word	0xffffffff


	//   ....[44]....
        /*0430*/ 	.word	0xffffffff


	//   ....[45]....
        /*0434*/ 	.word	0xffffffff


	//   ....[46]....
        /*0438*/ 	.word	0xffffffff


	//   ....[47]....
        /*043c*/ 	.word	0xffffffff


	//   ....[48]....
        /*0440*/ 	.word	0xffffffff


	//   ....[49]....
        /*0444*/ 	.word	0xffffffff


	//   ....[50]....
        /*0448*/ 	.word	0xffffffff


	//   ....[51]....
        /*044c*/ 	.word	0xffffffff


	//   ....[52]....
        /*0450*/ 	.word	0xffffffff


	//   ....[53]....
        /*0454*/ 	.word	0xffffffff


	//   ....[54]....
        /*0458*/ 	.word	0xffffffff


	//   ....[55]....
        /*045c*/ 	.word	0xffffffff


	//   ....[56]....
        /*0460*/ 	.word	0xffffffff


	//   ....[57]....
        /*0464*/ 	.word	0xffffffff


	//   ....[58]....
        /*0468*/ 	.word	0xffffffff


	//   ....[59]....
        /*046c*/ 	.word	0xffffffff


	//   ....[60]....
        /*0470*/ 	.word	0xffffffff


	//   ....[61]....
        /*0474*/ 	.word	0xffffffff


	//   ....[62]....
        /*0478*/ 	.word	0xffffffff


	//   ....[63]....
        /*047c*/ 	.word	0xffffffff


	//   ....[64]....
        /*0480*/ 	.word	0xffffffff


	//   ....[65]....
        /*0484*/ 	.word	0xffffffff


	//   ....[66]....
        /*0488*/ 	.word	0xffffffff


	//   ....[67]....
        /*048c*/ 	.word	0xffffffff


	//   ....[68]....
        /*0490*/ 	.word	0xffffffff


	//   ....[69]....
        /*0494*/ 	.word	0xffffffff


	//   ....[70]....
        /*0498*/ 	.word	0xffffffff


	//   ....[71]....
        /*049c*/ 	.word	0xffffffff


	//   ....[72]....
        /*04a0*/ 	.word	0xffffffff


	//   ....[73]....
        /*04a4*/ 	.word	0xffffffff


	//   ....[74]....
        /*04a8*/ 	.word	0xffffffff


	//   ....[75]....
        /*04ac*/ 	.word	0xffffffff


	//   ....[76]....
        /*04b0*/ 	.word	0xffffffff


	//   ....[77]....
        /*04b4*/ 	.word	0xffffffff


	//   ....[78]....
        /*04b8*/ 	.word	0xffffffff


	//   ....[79]....
        /*04bc*/ 	.word	0xffffffff


	//   ....[80]....
        /*04c0*/ 	.word	0xffffffff


	//   ....[81]....
        /*04c4*/ 	.word	0xffffffff


	//   ....[82]....
        /*04c8*/ 	.word	0xffffffff


	//   ....[83]....
        /*04cc*/ 	.word	0xffffffff


	//   ....[84]....
        /*04d0*/ 	.word	0xffffffff


	//   ....[85]....
        /*04d4*/ 	.word	0xffffffff


	//   ....[86]....
        /*04d8*/ 	.word	0xffffffff


	//   ....[87]....
        /*04dc*/ 	.word	0xffffffff


	//   ....[88]....
        /*04e0*/ 	.word	0xffffffff


	//   ....[89]....
        /*04e4*/ 	.word	0xffffffff


	//   ....[90]....
        /*04e8*/ 	.word	0xffffffff


	//   ....[91]....
        /*04ec*/ 	.word	0xffffffff


	//   ....[92]....
        /*04f0*/ 	.word	0xffffffff


	//   ....[93]....
        /*04f4*/ 	.word	0xffffffff


	//   ....[94]....
        /*04f8*/ 	.word	0xffffffff


	//   ....[95]....
        /*04fc*/ 	.word	0xffffffff


	//   ....[96]....
        /*0500*/ 	.word	0xffffffff


	//   ....[97]....
        /*0504*/ 	.word	0xffffffff


	//   ....[98]....
        /*0508*/ 	.word	0xffffffff


	//   ....[99]....
        /*050c*/ 	.word	0xffffffff


	//   ....[100]....
        /*0510*/ 	.word	0xffffffff


	//   ....[101]....
        /*0514*/ 	.word	0xffffffff


	//   ....[102]....
        /*0518*/ 	.word	0xffffffff


	//   ....[103]....
        /*051c*/ 	.word	0xffffffff


	//   ....[104]....
        /*0520*/ 	.word	0xffffffff


	//   ....[105]....
        /*0524*/ 	.word	0xffffffff


	//   ....[106]....
        /*0528*/ 	.word	0xffffffff


	//   ....[107]....
        /*052c*/ 	.word	0xffffffff


	//   ....[108]....
        /*0530*/ 	.word	0xffffffff


	//   ....[109]....
        /*0534*/ 	.word	0xffffffff


	//   ....[110]....
        /*0538*/ 	.word	0xffffffff


	//   ....[111]....
        /*053c*/ 	.word	0xffffffff


	//   ....[112]....
        /*0540*/ 	.word	0xffffffff


	//   ....[113]....
        /*0544*/ 	.word	0xffffffff


	//   ....[114]....
        /*0548*/ 	.word	0xffffffff


	//   ....[115]....
        /*054c*/ 	.word	0xffffffff


	//   ....[116]....
        /*0550*/ 	.word	0xffffffff


	//   ....[117]....
        /*0554*/ 	.word	0xffffffff


	//   ....[118]....
        /*0558*/ 	.word	0xffffffff


	//   ....[119]....
        /*055c*/ 	.word	0xffffffff


	//   ....[120]....
        /*0560*/ 	.word	0xffffffff


	//   ....[121]....
        /*0564*/ 	.word	0xffffffff


	//   ....[122]....
        /*0568*/ 	.word	0xffffffff


	//   ....[123]....
        /*056c*/ 	.word	0xffffffff


	//   ....[124]....
        /*0570*/ 	.word	0xffffffff


	//   ....[125]....
        /*0574*/ 	.word	0xffffffff


	//   ....[126]....
        /*0578*/ 	.word	0xffffffff


	//   ....[127]....
        /*057c*/ 	.word	0xffffffff


	//   ....[128]....
        /*0580*/ 	.word	0xffffffff


	//   ....[129]....
        /*0584*/ 	.word	0xffffffff


	//   ....[130]....
        /*0588*/ 	.word	0xffffffff


	//   ....[131]....
        /*058c*/ 	.word	0xffffffff


	//   ....[132]....
        /*0590*/ 	.word	0xffffffff


	//   ....[133]....
        /*0594*/ 	.word	0xffffffff


	//   ....[134]....
        /*0598*/ 	.word	0xffffffff


	//   ....[135]....
        /*059c*/ 	.word	0xffffffff


	//   ....[136]....
        /*05a0*/ 	.word	0xffffffff


	//   ....[137]....
        /*05a4*/ 	.word	0xffffffff


	//   ....[138]....
        /*05a8*/ 	.word	0xffffffff


	//   ....[139]....
        /*05ac*/ 	.word	0xffffffff


	//   ....[140]....
        /*05b0*/ 	.word	0xffffffff


	//   ....[141]....
        /*05b4*/ 	.word	0xffffffff


	//   ....[142]....
        /*05b8*/ 	.word	0xffffffff


	//   ....[143]....
        /*05bc*/ 	.word	0xffffffff


	//   ....[144]....
        /*05c0*/ 	.word	0xffffffff


	//   ....[145]....
        /*05c4*/ 	.word	0xffffffff


	//   ....[146]....
        /*05c8*/ 	.word	0xffffffff


	//   ....[147]....
        /*05cc*/ 	.word	0xffffffff


	//   ....[148]....
        /*05d0*/ 	.word	0xffffffff


	//   ....[149]....
        /*05d4*/ 	.word	0xffffffff


	//   ....[150]....
        /*05d8*/ 	.word	0xffffffff


	//   ....[151]....
        /*05dc*/ 	.word	0xffffffff


	//   ....[152]....
        /*05e0*/ 	.word	0xffffffff


	//   ....[153]....
        /*05e4*/ 	.word	0xffffffff


	//   ....[154]....
        /*05e8*/ 	.word	0xffffffff


	//   ....[155]....
        /*05ec*/ 	.word	0xffffffff


	//   ....[156]....
        /*05f0*/ 	.word	0xffffffff


	//   ....[157]....
        /*05f4*/ 	.word	0xffffffff


	//   ....[158]....
        /*05f8*/ 	.word	0xffffffff


	//   ....[159]....
        /*05fc*/ 	.word	0xffffffff


	//   ....[160]....
        /*0600*/ 	.word	0xffffffff


	//   ....[161]....
        /*0604*/ 	.word	0xffffffff


	//   ....[162]....
        /*0608*/ 	.word	0xffffffff


	//   ....[163]....
        /*060c*/ 	.word	0xffffffff


	//   ....[164]....
        /*0610*/ 	.word	0xffffffff


	//   ....[165]....
        /*0614*/ 	.word	0xffffffff


	//   ....[166]....
        /*0618*/ 	.word	0xffffffff


	//   ....[167]....
        /*061c*/ 	.word	0x0500000f


	//   ....[168]....
        /*0620*/ 	.word	0x0500000f


	//   ....[169]....
        /*0624*/ 	.word	0x0500000f


	//   ....[170]....
        /*0628*/ 	.word	0x0500000f


	//   ....[171]....
        /*062c*/ 	.word	0x0500000f


	//   ....[172]....
        /*0630*/ 	.word	0x0500000f


	//   ....[173]....
        /*0634*/ 	.word	0x0500000f


	//   ....[174]....
        /*0638*/ 	.word	0x0500000f


	//   ....[175]....
        /*063c*/ 	.word	0x0500000f


	//   ....[176]....
        /*0640*/ 	.word	0x0500000f


	//   ....[177]....
        /*0644*/ 	.word	0x0500000f


	//   ....[178]....
        /*0648*/ 	.word	0x0500000f


	//   ....[179]....
        /*064c*/ 	.word	0x0500000f


	//   ....[180]....
        /*0650*/ 	.word	0x0500000f


	//   ....[181]....
        /*0654*/ 	.word	0x0500000f


	//   ....[182]....
        /*0658*/ 	.word	0x0500000f


	//   ....[183]....
        /*065c*/ 	.word	0x0500000f


	//   ....[184]....
        /*0660*/ 	.word	0x0500000f


	//   ....[185]....
        /*0664*/ 	.word	0x0500000f


	//   ....[186]....
        /*0668*/ 	.word	0x0500000f


	//   ....[187]....
        /*066c*/ 	.word	0x0500000f


	//   ....[188]....
        /*0670*/ 	.word	0x0500000f


	//   ....[189]....
        /*0674*/ 	.word	0x0500000f


	//   ....[190]....
        /*0678*/ 	.word	0x0500000f


	//   ....[191]....
        /*067c*/ 	.word	0x0500000f


	//   ....[192]....
        /*0680*/ 	.word	0x0500000f


	//   ....[193]....
        /*0684*/ 	.word	0x0500000f


	//   ....[194]....
        /*0688*/ 	.word	0x0500000f


	//   ....[195]....
        /*068c*/ 	.word	0x0500000f


	//   ....[196]....
        /*0690*/ 	.word	0x0500000f


	//   ....[197]....
        /*0694*/ 	.word	0x0500000f


	//   ....[198]....
        /*0698*/ 	.word	0x0500000f


	//   ....[199]....
        /*069c*/ 	.word	0x0500000f


	//   ....[200]....
        /*06a0*/ 	.word	0x0500000f


	//   ....[201]....
        /*06a4*/ 	.word	0x0500000f


	//   ....[202]....
        /*06a8*/ 	.word	0x0500000f


	//   ....[203]....
        /*06ac*/ 	.word	0x0500000f


	//   ....[204]....
        /*06b0*/ 	.word	0x0500000f


	//   ....[205]....
        /*06b4*/ 	.word	0x0500000f


	//   ....[206]....
        /*06b8*/ 	.word	0x0500000f


	//   ....[207]....
        /*06bc*/ 	.word	0x0500000f


	//   ....[208]....
        /*06c0*/ 	.word	0x0500000f


	//   ....[209]....
        /*06c4*/ 	.word	0x0500000f


	//   ....[210]....
        /*06c8*/ 	.word	0x0500000f


	//   ....[211]....
        /*06cc*/ 	.word	0x0500000f


	//   ....[212]....
        /*06d0*/ 	.word	0x0500000f


	//   ....[213]....
        /*06d4*/ 	.word	0x0500000f


	//   ....[214]....
        /*06d8*/ 	.word	0x0500000f


	//   ....[215]....
        /*06dc*/ 	.word	0x0500000f


	//   ....[216]....
        /*06e0*/ 	.word	0x0500000f


	//   ....[217]....
        /*06e4*/ 	.word	0x0500000f


	//   ....[218]....
        /*06e8*/ 	.word	0x0500000f


	//   ....[219]....
        /*06ec*/ 	.word	0x0500000f


	//   ....[220]....
        /*06f0*/ 	.word	0x0500000f


	//   ....[221]....
        /*06f4*/ 	.word	0x0500000f


	//   ....[222]....
        /*06f8*/ 	.word	0x0500000f


	//   ....[223]....
        /*06fc*/ 	.word	0x0500000f


	//   ....[224]....
        /*0700*/ 	.word	0x0500000f


	//   ....[225]....
        /*0704*/ 	.word	0x0500000f


	//   ....[226]....
        /*0708*/ 	.word	0x0500000f


	//   ....[227]....
        /*070c*/ 	.word	0x0500000f


	//   ....[228]....
        /*0710*/ 	.word	0x0500000f


	//   ....[229]....
        /*0714*/ 	.word	0x0500000f


	//   ....[230]....
        /*0718*/ 	.word	0x0500000f


	//   ....[231]....
        /*071c*/ 	.word	0x0500000f


	//   ....[232]....
        /*0720*/ 	.word	0x0500000f


	//   ....[233]....
        /*0724*/ 	.word	0x0500000f


	//   ....[234]....
        /*0728*/ 	.word	0x0500000f


	//   ....[235]....
        /*072c*/ 	.word	0x0500000f


	//   ....[236]....
        /*0730*/ 	.word	0x0500000f


	//   ....[237]....
        /*0734*/ 	.word	0x0500000f


	//   ....[238]....
        /*0738*/ 	.word	0x0500000f


	//   ....[239]....
        /*073c*/ 	.word	0x0500000f


	//   ....[240]....
        /*0740*/ 	.word	0x0500000f


	//   ....[241]....
        /*0744*/ 	.word	0x0500000f


	//   ....[242]....
        /*0748*/ 	.word	0x0500000f


	//   ....[243]....
        /*074c*/ 	.word	0x0500000f


	//   ....[244]....
        /*0750*/ 	.word	0x0500000f


	//   ....[245]....
        /*0754*/ 	.word	0x0500000f


	//   ....[246]....
        /*0758*/ 	.word	0x0500000f


	//   ....[247]....
        /*075c*/ 	.word	0x0500000f


	//   ....[248]....
        /*0760*/ 	.word	0x0500000f


	//   ....[249]....
        /*0764*/ 	.word	0x0500000f


	//   ....[250]....
        /*0768*/ 	.word	0x0500000f


	//   ....[251]....
        /*076c*/ 	.word	0x0500000f


	//   ....[252]....
        /*0770*/ 	.word	0x0500000f


	//   ....[253]....
        /*0774*/ 	.word	0x0500000f


	//   ....[254]....
        /*0778*/ 	.word	0x0500000f


	//   ....[255]....
        /*077c*/ 	.word	0x0500000f


	//   ....[0]....
        /*0780*/ 	.word	0x0500000f


	//   ....[1]....
        /*0784*/ 	.word	0x0500000f


	//   ....[2]....
        /*0788*/ 	.word	0x0500000f


	//   ....[3]....
        /*078c*/ 	.word	0x0500000f


	//   ....[4]....
        /*0790*/ 	.word	0x0500000f


	//   ....[5]....
        /*0794*/ 	.word	0x0500000f


	//   ....[6]....
        /*0798*/ 	.word	0x0500000f


	//   ....[7]....
        /*079c*/ 	.word	0x0500000f


	//   ....[8]....
        /*07a0*/ 	.word	0x0500000f


	//   ....[9]....
        /*07a4*/ 	.word	0x0500000f


	//   ....[10]....
        /*07a8*/ 	.word	0x0500000f


	//   ....[11]....
        /*07ac*/ 	.word	0xffffffff


	//   ....[12]....
        /*07b0*/ 	.word	0xffffffff


	//   ....[13]....
        /*07b4*/ 	.word	0xffffffff


	//   ....[14]....
        /*07b8*/ 	.word	0xffffffff


	//   ....[15]....
        /*07bc*/ 	.word	0xffffffff


	//   ....[16]....
        /*07c0*/ 	.word	0xffffffff


	//----- nvinfo : EIATTR_COOP_GROUP_INSTR_OFFSETS
	.align		4
.L_1396:
        /*07c4*/ 	.byte	0x04, 0x28
        /*07c6*/ 	.short	(.L_1398 - .L_1397)


	//   ....[0]....
.L_1397:
        /*07c8*/ 	.word	0x00000080


	//   ....[1]....
        /*07cc*/ 	.word	0x00000090


	//   ....[2]....
        /*07d0*/ 	.word	0x000002f0


	//   ....[3]....
        /*07d4*/ 	.word	0x00000450


	//   ....[4]....
        /*07d8*/ 	.word	0x00000570


	//   ....[5]....
        /*07dc*/ 	.word	0x000006d0


	//   ....[6]....
        /*07e0*/ 	.word	0x000028e0


	//   ....[7]....
        /*07e4*/ 	.word	0x000047a0


	//   ....[8]....
        /*07e8*/ 	.word	0x000049f0


	//   ....[9]....
        /*07ec*/ 	.word	0x00005e00


	//   ....[10]....
        /*07f0*/ 	.word	0x00005ff0


	//   ....[11]....
        /*07f4*/ 	.word	0x000062e0


	//   ....[12]....
        /*07f8*/ 	.word	0x00006300


	//   ....[13]....
        /*07fc*/ 	.word	0x0000b380


	//   ....[14]....
        /*0800*/ 	.word	0x0000b420


	//   ....[15]....
        /*0804*/ 	.word	0x0000b500


	//   ....[16]....
        /*0808*/ 	.word	0x0000b520


	//   ....[17]....
        /*080c*/ 	.word	0x00014c50


	//   ....[18]....
        /*0810*/ 	.word	0x00014e60


	//   ....[19]....
        /*0814*/ 	.word	0x00015f10


	//   ....[20]....
        /*0818*/ 	.word	0x00015fa0


	//   ....[21]....
        /*081c*/ 	.word	0x00016050


	//   ....[22]....
        /*0820*/ 	.word	0x000160c0


	//   ....[23]....
        /*0824*/ 	.word	0x0001e580


	//   ....[24]....
        /*0828*/ 	.word	0x0001e5a0


	//   ....[25]....
        /*082c*/ 	.word	0x0001e5e0


	//   ....[26]....
        /*0830*/ 	.word	0x0001e620


	//   ....[27]....
        /*0834*/ 	.word	0x00020850


	//   ....[28]....
        /*0838*/ 	.word	0x00020870


	//   ....[29]....
        /*083c*/ 	.word	0x000208c0


	//   ....[30]....
        /*0840*/ 	.word	0x000208d0


	//   ....[31]....
        /*0844*/ 	.word	0x00021280


	//   ....[32]....
        /*0848*/ 	.word	0x000212b0


	//   ....[33]....
        /*084c*/ 	.word	0x000213f0


	//   ....[34]....
        /*0850*/ 	.word	0x00021410


	//   ....[35]....
        /*0854*/ 	.word	0x00021550


	//   ....[36]....
        /*0858*/ 	.word	0x00021570


	//   ....[37]....
        /*085c*/ 	.word	0x000216c0


	//   ....[38]....
        /*0860*/ 	.word	0x000216e0


	//   ....[39]....
        /*0864*/ 	.word	0x00021ca0


	//   ....[40]....
        /*0868*/ 	.word	0x00021cd0


	//   ....[41]....
        /*086c*/ 	.word	0x00022700


	//   ....[42]....
        /*0870*/ 	.word	0x00022710


	//   ....[43]....
        /*0874*/ 	.word	0x00023a80


	//   ....[44]....
        /*0878*/ 	.word	0x00023aa0


	//   ....[45]....
        /*087c*/ 	.word	0x00023be0


	//   ....[46]....
        /*0880*/ 	.word	0x00023c00


	//   ....[47]....
        /*0884*/ 	.word	0x00023d40


	//   ....[48]....
        /*0888*/ 	.word	0x00023d60


	//   ....[49]....
        /*088c*/ 	.word	0x00023eb0


	//   ....[50]....
        /*0890*/ 	.word	0x00023ed0


	//   ....[51]....
        /*0894*/ 	.word	0x000240a0


	//   ....[52]....
        /*0898*/ 	.word	0x000242b0


	//   ....[53]....
        /*089c*/ 	.word	0x000242e0


	//   ....[54]....
        /*08a0*/ 	.word	0x00024310


	//   ....[55]....
        /*08a4*/ 	.word	0x00024340


	//   ....[56]....
        /*08a8*/ 	.word	0x00024370


	//   ....[57]....
        /*08ac*/ 	.word	0x000243a0


	//   ....[58]....
        /*08b0*/ 	.word	0x00024510


	//   ....[59]....
        /*08b4*/ 	.word	0x00024540


	//   ....[60]....
        /*08b8*/ 	.word	0x00024570


	//   ....[61]....
        /*08bc*/ 	.word	0x000245a0


	//   ....[62]....
        /*08c0*/ 	.word	0x000245d0


	//   ....[63]....
        /*08c4*/ 	.word	0x00024600


	//   ....[64]....
        /*08c8*/ 	.word	0x00024690


	//   ....[65]....
        /*08cc*/ 	.word	0x000246c0


	//   ....[66]....
        /*08d0*/ 	.word	0x000246d0


	//   ....[67]....
        /*08d4*/ 	.word	0x00024710


	//   ....[68]....
        /*08d8*/ 	.word	0x000268d0


	//   ....[69]....
        /*08dc*/ 	.word	0x000268f0


	//   ....[70]....
        /*08e0*/ 	.word	0x00026980


	//   ....[71]....
        /*08e4*/ 	.word	0x000269a0


	//   ....[72]....
        /*08e8*/ 	.word	0x00026a20


	//   ....[73]....
        /*08ec*/ 	.word	0x00026a40


	//   ....[74]....
        /*08f0*/ 	.word	0x00026ac0


	//   ....[75]....
        /*08f4*/ 	.word	0x00026ae0


	//   ....[76]....
        /*08f8*/ 	.word	0x00026b60


	//   ....[77]....
        /*08fc*/ 	.word	0x00026b80


	//   ....[78]....
        /*0900*/ 	.word	0x00026b90


	//   ....[79]....
        /*0904*/ 	.word	0x00026ba0


	//   ....[80]....
        /*0908*/ 	.word	0x000272f0


	//   ....[81]....
        /*090c*/ 	.word	0x00027330


	//   ....[82]....
        /*0910*/ 	.word	0x00027350


	//   ....[83]....
        /*0914*/ 	.word	0x00027360


	//   ....[84]....
        /*0918*/ 	.word	0x00027370


	//   ....[85]....
        /*091c*/ 	.word	0x00027380


	//   ....[86]....
        /*0920*/ 	.word	0x000273b0


	//   ....[87]....
        /*0924*/ 	.word	0x00027490


	//   ....[88]....
        /*0928*/ 	.word	0x000274e0


	//   ....[89]....
        /*092c*/ 	.word	0x00027540


	//   ....[90]....
        /*0930*/ 	.word	0x000275b0


	//   ....[91]....
        /*0934*/ 	.word	0x000275f0


	//   ....[92]....
        /*0938*/ 	.word	0x00027630


	//   ....[93]....
        /*093c*/ 	.word	0x00027650


	//   ....[94]....
        /*0940*/ 	.word	0x000276d0


	//   ....[95]....
        /*0944*/ 	.word	0x00027710


	//   ....[96]....
        /*0948*/ 	.word	0x00027e00


	//   ....[97]....
        /*094c*/ 	.word	0x00027e30


	//   ....[98]....
        /*0950*/ 	.word	0x00027e50


	//   ....[99]....
        /*0954*/ 	.word	0x00027e80


	//   ....[100]....
        /*0958*/ 	.word	0x00027ef0


	//   ....[101]....
        /*095c*/ 	.word	0x00027f20


	//   ....[102]....
        /*0960*/ 	.word	0x00028030


	//   ....[103]....
        /*0964*/ 	.word	0x00028050


	//   ....[104]....
        /*0968*/ 	.word	0x000280e0


	//   ....[105]....
        /*096c*/ 	.word	0x00028100


	//   ....[106]....
        /*0970*/ 	.word	0x00028170


	//   ....[107]....
        /*0974*/ 	.word	0x00028190


	//   ....[108]....
        /*0978*/ 	.word	0x000281f0


	//   ....[109]....
        /*097c*/ 	.word	0x00028220


	//   ....[110]....
        /*0980*/ 	.word	0x000282a0


	//   ....[111]....
        /*0984*/ 	.word	0x00028300


	//   ....[112]....
        /*0988*/ 	.word	0x00028840


	//   ....[113]....
        /*098c*/ 	.word	0x00028860


	//   ....[114]....
        /*0990*/ 	.word	0x000288b0


	//   ....[115]....
        /*0994*/ 	.word	0x00028970


	//   ....[116]....
        /*0998*/ 	.word	0x00028980


	//   ....[117]....
        /*099c*/ 	.word	0x000289b0


	//   ....[118]....
        /*09a0*/ 	.word	0x00028a40


	//   ....[119]....
        /*09a4*/ 	.word	0x00028af0


	//   ....[120]....
        /*09a8*/ 	.word	0x00028b00


	//   ....[121]....
        /*09ac*/ 	.word	0x00028b30


	//   ....[122]....
        /*09b0*/ 	.word	0x00028b40


	//   ....[123]....
        /*09b4*/ 	.word	0x00028bd0


	//   ....[124]....
        /*09b8*/ 	.word	0x000292c0


	//   ....[125]....
        /*09bc*/ 	.word	0x000292e0


	//   ....[126]....
        /*09c0*/ 	.word	0x000292f0


	//   ....[127]....
        /*09c4*/ 	.word	0x00029330


	//   ....[128]....
        /*09c8*/ 	.word	0x00029340


	//   ....[129]....
        /*09cc*/ 	.word	0x00029380


	//   ....[130]....
        /*09d0*/ 	.word	0x00029390


	//   ....[131]....
        /*09d4*/ 	.word	0x000293d0


	//   ....[132]....
        /*09d8*/ 	.word	0x000293e0


	//   ....[133]....
        /*09dc*/ 	.word	0x00029420


	//   ....[134]....
        /*09e0*/ 	.word	0x00029430


	//   ....[135]....
        /*09e4*/ 	.word	0x00029440


	//   ....[136]....
        /*09e8*/ 	.word	0x00029780


	//   ....[137]....
        /*09ec*/ 	.word	0x000297a0


	//   ....[138]....
        /*09f0*/ 	.word	0x000297b0


	//   ....[139]....
        /*09f4*/ 	.word	0x000297c0


	//   ....[140]....
        /*09f8*/ 	.word	0x000297d0


	//   ....[141]....
        /*09fc*/ 	.word	0x000297f0


	//   ....[142]....
        /*0a00*/ 	.word	0x00029860


	//   ....[143]....
        /*0a04*/ 	.word	0x00029890


	//   ....[144]....
        /*0a08*/ 	.word	0x000298a0


	//   ....[145]....
        /*0a0c*/ 	.word	0x00029910


	//   ....[146]....
        /*0a10*/ 	.word	0x00029920


	//   ....[147]....
        /*0a14*/ 	.word	0x00029a20


	//   ....[148]....
        /*0a18*/ 	.word	0x00029f00


	//   ....[149]....
        /*0a1c*/ 	.word	0x00029f30


	//   ....[150]....
        /*0a20*/ 	.word	0x00029f90


	//   ....[151]....
        /*0a24*/ 	.word	0x00029fc0


	//   ....[152]....
        /*0a28*/ 	.word	0x00029ff0


	//   ....[153]....
        /*0a2c*/ 	.word	0x0002a020


	//   ....[154]....
        /*0a30*/ 	.word	0x0002a050


	//   ....[155]....
        /*0a34*/ 	.word	0x0002a080


	//   ....[156]....
        /*0a38*/ 	.word	0x0002a220


	//   ....[157]....
        /*0a3c*/ 	.word	0x0002a250


	//   ....[158]....
        /*0a40*/ 	.word	0x0002a280


	//   ....[159]....
        /*0a44*/ 	.word	0x0002a2b0


	//   ....[160]....
        /*0a48*/ 	.word	0x0002a2e0


	//   ....[161]....
        /*0a4c*/ 	.word	0x0002a310


	//   ....[162]....
        /*0a50*/ 	.word	0x0002a3d0


	//   ....[163]....
        /*0a54*/ 	.word	0x0002a3f0


	//   ....[164]....
        /*0a58*/ 	.word	0x0002a410


	//   ....[165]....
        /*0a5c*/ 	.word	0x0002a470


	//   ....[166]....
        /*0a60*/ 	.word	0x0002ae90


	//   ....[167]....
        /*0a64*/ 	.word	0x0002b430


	//   ....[168]....
        /*0a68*/ 	.word	0x0002b520


	//   ....[169]....
        /*0a6c*/ 	.word	0x0002b5c0


	//   ....[170]....
        /*0a70*/ 	.word	0x0002b620


	//   ....[171]....
        /*0a74*/ 	.word	0x0002b710


	//   ....[172]....
        /*0a78*/ 	.word	0x0002b780


	//   ....[173]....
        /*0a7c*/ 	.word	0x0002b870


	//   ....[174]....
        /*0a80*/ 	.word	0x0002b8e0


	//   ....[175]....
        /*0a84*/ 	.word	0x0002b9d0


	//   ....[176]....
        /*0a88*/ 	.word	0x0002ba40


	//   ....[177]....
        /*0a8c*/ 	.word	0x0002bb30


	//   ....[178]....
        /*0a90*/ 	.word	0x0002bba0


	//   ....[179]....
        /*0a94*/ 	.word	0x0002bc40


	//   ....[180]....
        /*0a98*/ 	.word	0x0002bd40


	//   ....[181]....
        /*0a9c*/ 	.word	0x0002bdc0


	//   ....[182]....
        /*0aa0*/ 	.word	0x0002be20


	//   ....[183]....
        /*0aa4*/ 	.word	0x0002bef0


	//   ....[184]....
        /*0aa8*/ 	.word	0x0002bfd0


	//   ....[185]....
        /*0aac*/ 	.word	0x0002c090


	//   ....[186]....
        /*0ab0*/ 	.word	0x0002c110


	//   ....[187]....
        /*0ab4*/ 	.word	0x0002c200


	//   ....[188]....
        /*0ab8*/ 	.word	0x0002c2c0


	//   ....[189]....
        /*0abc*/ 	.word	0x0002c370


	//   ....[190]....
        /*0ac0*/ 	.word	0x0002c430


	//   ....[191]....
        /*0ac4*/ 	.word	0x0002c4e0


	//   ....[192]....
        /*0ac8*/ 	.word	0x0002c560


	//   ....[193]....
        /*0acc*/ 	.word	0x0002c650


	//   ....[194]....
        /*0ad0*/ 	.word	0x0002c6c0


	//   ....[195]....
        /*0ad4*/ 	.word	0x0002c790


	//   ....[196]....
        /*0ad8*/ 	.word	0x0002c830


	//   ....[197]....
        /*0adc*/ 	.word	0x0002c8d0


	//   ....[198]....
        /*0ae0*/ 	.word	0x0002c930


	//   ....[199]....
        /*0ae4*/ 	.word	0x0002ca20


	//   ....[200]....
        /*0ae8*/ 	.word	0x0002cb30


	//   ....[201]....
        /*0aec*/ 	.word	0x0002cb80


	//   ....[202]....
        /*0af0*/ 	.word	0x0002cbe0


	//   ....[203]....
        /*0af4*/ 	.word	0x0002cce0


	//   ....[204]....
        /*0af8*/ 	.word	0x0002cdf0


	//   ....[205]....
        /*0afc*/ 	.word	0x0002ce40


	//   ....[206]....
        /*0b00*/ 	.word	0x0002cea0


	//   ....[207]....
        /*0b04*/ 	.word	0x0002cfa0


	//   ....[208]....
        /*0b08*/ 	.word	0x0002d0b0


	//   ....[209]....
        /*0b0c*/ 	.word	0x0002d100


	//   ....[210]....
        /*0b10*/ 	.word	0x0002d160


	//   ....[211]....
        /*0b14*/ 	.word	0x0002d250


	//   ....[212]....
        /*0b18*/ 	.word	0x0002d380


	//   ....[213]....
        /*0b1c*/ 	.word	0x0002d460


	//   ....[214]....
        /*0b20*/ 	.word	0x0002d4f0


	//   ....[215]....
        /*0b24*/ 	.word	0x0002d600


	//   ....[216]....
        /*0b28*/ 	.word	0x0002d660


	//   ....[217]....
        /*0b2c*/ 	.word	0x0002d770


	//   ....[218]....
        /*0b30*/ 	.word	0x0002d7d0


	//   ....[219]....
        /*0b34*/ 	.word	0x0002d8e0


	//   ....[220]....
        /*0b38*/ 	.word	0x0002d940


	//   ....[221]....
        /*0b3c*/ 	.word	0x0002da50


	//   ....[222]....
        /*0b40*/ 	.word	0x0002dab0


	//   ....[223]....
        /*0b44*/ 	.word	0x0002db70


	//   ....[224]....
        /*0b48*/ 	.word	0x0002dcd0


	//   ....[225]....
        /*0b4c*/ 	.word	0x0002dd70


	//   ....[226]....
        /*0b50*/ 	.word	0x0002ddd0


	//   ....[227]....
        /*0b54*/ 	.word	0x0002de80


	//   ....[228]....
        /*0b58*/ 	.word	0x0002dee0


	//   ....[229]....
        /*0b5c*/ 	.word	0x0002df90


	//   ....[230]....
        /*0b60*/ 	.word	0x0002dff0


	//   ....[231]....
        /*0b64*/ 	.word	0x0002e0a0


	//   ....[232]....
        /*0b68*/ 	.word	0x0002e100


	//   ....[233]....
        /*0b6c*/ 	.word	0x0002e1b0


	//   ....[234]....
        /*0b70*/ 	.word	0x0002e210


	//   ....[235]....
        /*0b74*/ 	.word	0x0002e2c0


	//   ....[236]....
        /*0b78*/ 	.word	0x0002e3a0


	//   ....[237]....
        /*0b7c*/ 	.word	0x0002e440


	//   ....[238]....
        /*0b80*/ 	.word	0x0002e4a0


	//   ....[239]....
        /*0b84*/ 	.word	0x0002e570


	//   ....[240]....
        /*0b88*/ 	.word	0x0002e5d0


	//   ....[241]....
        /*0b8c*/ 	.word	0x0002e6a0


	//   ....[242]....
        /*0b90*/ 	.word	0x0002e700


	//   ....[243]....
        /*0b94*/ 	.word	0x0002e7e0


	//   ....[244]....
        /*0b98*/ 	.word	0x0002e840


	//   ....[245]....
        /*0b9c*/ 	.word	0x0002e910


	//   ....[246]....
        /*0ba0*/ 	.word	0x0002e970


	//   ....[247]....
        /*0ba4*/ 	.word	0x0002ea40


	//   ....[248]....
        /*0ba8*/ 	.word	0x0002ead0


	//   ....[249]....
        /*0bac*/ 	.word	0x0002eb70


	//   ....[250]....
        /*0bb0*/ 	.word	0x0002ecf0


	//   ....[251]....
        /*0bb4*/ 	.word	0x0002ed60


	//   ....[252]....
        /*0bb8*/ 	.word	0x0002edd0


	//   ....[253]....
        /*0bbc*/ 	.word	0x0002ee40


	//   ....[254]....
        /*0bc0*/ 	.word	0x0002eeb0


	//   ....[255]....
        /*0bc4*/ 	.word	0x0002ef30


	//   ....[0]....
        /*0bc8*/ 	.word	0x0002efb0


	//   ....[1]....
        /*0bcc*/ 	.word	0x0002f040


	//   ....[2]....
        /*0bd0*/ 	.word	0x0002f0b0


	//   ....[3]....
        /*0bd4*/ 	.word	0x0002f120


	//   ....[4]....
        /*0bd8*/ 	.word	0x0002f190


	//   ....[5]....
        /*0bdc*/ 	.word	0x0002f210


	//   ....[6]....
        /*0be0*/ 	.word	0x0002f280


	//   ....[7]....
        /*0be4*/ 	.word	0x0002f310


	//   ....[8]....
        /*0be8*/ 	.word	0x0002f370


	//   ....[9]....
        /*0bec*/ 	.word	0x0002f400


	//   ....[10]....
        /*0bf0*/ 	.word	0x0002f530


	//   ....[11]....
        /*0bf4*/ 	.word	0x00031a20


	//   ....[12]....
        /*0bf8*/ 	.word	0x00031cc0


	//   ....[13]....
        /*0bfc*/ 	.word	0x00032f60


	//   ....[14]....
        /*0c00*/ 	.word	0x00032fb0


	//   ....[15]....
        /*0c04*/ 	.word	0x00033020


	//   ....[16]....
        /*0c08*/ 	.word	0x00033040


	//----- nvinfo : EIATTR_REG_RECONFIG
	.align		4
.L_1398:
        /*0c0c*/ 	.byte	0x01, 0x54
	.zero		2


	//----- nvinfo : EIATTR_SYSCALL_OFFSETS
	.align		4
        /*0c10*/ 	.byte	0x04, 0x46
        /*0c12*/ 	.short	(.L_1400 - .L_1399)


	//   ....[0]....
.L_1399:
        /*0c14*/ 	.word	0x00002b60


	//   ....[1]....
        /*0c18*/ 	.word	0x00025ee0


	//   ....[2]....
        /*0c1c*/ 	.word	0x00026030


	//   ....[3]....
        /*0c20*/ 	.word	0x00026120


	//   ....[4]....
        /*0c24*/ 	.word	0x00026f30


	//   ....[5]....
        /*0c28*/ 	.word	0x00027a60


	//----- nvinfo : EIATTR_MBARRIER_INSTR_OFFSETS
	.align		4
.L_1400:
        /*0c2c*/ 	.byte	0x04, 0x39
        /*0c2e*/ 	.short	(.L_1402 - .L_1401)


	//   ....[0]....
.L_1401:
        /*0c30*/ 	.word	0x00000190
        /*0c34*/ 	.word	0x000000ff
        /*0c38*/ 	.word	0x00032400
        /*0c3c*/ 	.short	0x0100
        /*0c3e*/ 	.byte	0x08
	.zero		1


	//   ....[1]....
        /*0c40*/ 	.word	0x000001a0
        /*0c44*/ 	.word	0x000000ff
        /*0c48*/ 	.word	0x00032410
        /*0c4c*/ 	.short	0x0100
        /*0c4e*/ 	.byte	0x08
	.zero		1


	//   ....[2]....
        /*0c50*/ 	.word	0x000001b0
        /*0c54*/ 	.word	0x000000ff
        /*0c58*/ 	.word	0x00032420
        /*0c5c*/ 	.short	0x0100
        /*0c5e*/ 	.byte	0x08
	.zero		1


	//   ....[3]....
        /*0c60*/ 	.word	0x000002a0
        /*0c64*/ 	.word	0x000000ff
        /*0c68*/ 	.word	0x00032430
        /*0c6c*/ 	.short	0x0100
        /*0c6e*/ 	.byte	0x08
	.zero		1


	//   ....[4]....
        /*0c70*/ 	.word	0x000002b0
        /*0c74*/ 	.word	0x000000ff
        /*0c78*/ 	.word	0x00032440
        /*0c7c*/ 	.short	0x0100
        /*0c7e*/ 	.byte	0x08
	.zero		1


	//   ....[5]....
        /*0c80*/ 	.word	0x000002c0
        /*0c84*/ 	.word	0x000000ff
        /*0c88*/ 	.word	0x00032438
        /*0c8c*/ 	.short	0x0100
        /*0c8e*/ 	.byte	0x08
	.zero		1


	//   ....[6]....
        /*0c90*/ 	.word	0x000002d0
        /*0c94*/ 	.word	0x000000ff
        /*0c98*/ 	.word	0x00032448
        /*0c9c*/ 	.short	0x0100
        /*0c9e*/ 	.byte	0x08
	.zero		1


	//   ....[7]....
        /*0ca0*/ 	.word	0x00000400
        /*0ca4*/ 	.word	0x000000ff
        /*0ca8*/ 	.word	0x00032450
        /*0cac*/ 	.short	0x0100
        /*0cae*/ 	.byte	0x08
	.zero		1


	//   ....[8]....
        /*0cb0*/ 	.word	0x00000410
        /*0cb4*/ 	.word	0x000000ff
        /*0cb8*/ 	.word	0x00032460
        /*0cbc*/ 	.short	0x0100
        /*0cbe*/ 	.byte	0x08
	.zero		1


	//   ....[9]....
        /*0cc0*/ 	.word	0x00000420
        /*0cc4*/ 	.word	0x000000ff
        /*0cc8*/ 	.word	0x00032458
        /*0ccc*/ 	.short	0x0100
        /*0cce*/ 	.byte	0x08
	.zero		1


	//   ....[10]....
        /*0cd0*/ 	.word	0x00000430
        /*0cd4*/ 	.word	0x000000ff
        /*0cd8*/ 	.word	0x00032468
        /*0cdc*/ 	.short	0x0100
        /*0cde*/ 	.byte	0x08
	.zero		1


	//   ....[11]....
        /*0ce0*/ 	.word	0x00000520
        /*0ce4*/ 	.word	0x000000ff
        /*0ce8*/ 	.word	0x00032470
        /*0cec*/ 	.short	0x0100
        /*0cee*/ 	.byte	0x06
	.zero		1


	//   ....[12]....
        /*0cf0*/ 	.word	0x00000530
        /*0cf4*/ 	.word	0x000000ff
        /*0cf8*/ 	.word	0x00032480
        /*0cfc*/ 	.short	0x0100
        /*0cfe*/ 	.byte	0x06
	.zero		1


	//   ....[13]....
        /*0d00*/ 	.word	0x00000540
        /*0d04*/ 	.word	0x000000ff
        /*0d08*/ 	.word	0x00032478
        /*0d0c*/ 	.short	0x0100
        /*0d0e*/ 	.byte	0x06
	.zero		1


	//   ....[14]....
        /*0d10*/ 	.word	0x00000550
        /*0d14*/ 	.word	0x000000ff
        /*0d18*/ 	.word	0x00032488
        /*0d1c*/ 	.short	0x0100
        /*0d1e*/ 	.byte	0x06
	.zero		1


	//   ....[15]....
        /*0d20*/ 	.word	0x00000680
        /*0d24*/ 	.word	0x000000ff
        /*0d28*/ 	.word	0x00032490
        /*0d2c*/ 	.short	0x0100
        /*0d2e*/ 	.byte	0x08
	.zero		1


	//   ....[16]....
        /*0d30*/ 	.word	0x00000690
        /*0d34*/ 	.word	0x000000ff
        /*0d38*/ 	.word	0x000324a0
        /*0d3c*/ 	.short	0x0100
        /*0d3e*/ 	.byte	0x08
	.zero		1


	//   ....[17]....
        /*0d40*/ 	.word	0x000006a0
        /*0d44*/ 	.word	0x000000ff
        /*0d48*/ 	.word	0x00032498
        /*0d4c*/ 	.short	0x0100
        /*0d4e*/ 	.byte	0x08
	.zero		1


	//   ....[18]....
        /*0d50*/ 	.word	0x000006b0
        /*0d54*/ 	.word	0x000000ff
        /*0d58*/ 	.word	0x000324a8
        /*0d5c*/ 	.short	0x0100
        /*0d5e*/ 	.byte	0x08
	.zero		1


	//   ....[19]....
        /*0d60*/ 	.word	0x000007f0
        /*0d64*/ 	.word	0x000000ff
        /*0d68*/ 	.word	0x000324b0
        /*0d6c*/ 	.short	0x0100
        /*0d6e*/ 	.byte	0x08
	.zero		1


	//   ....[20]....
        /*0d70*/ 	.word	0x00000800
        /*0d74*/ 	.word	0x000000ff
        /*0d78*/ 	.word	0x000324c0
        /*0d7c*/ 	.short	0x0100
        /*0d7e*/ 	.byte	0x08
	.zero		1


	//   ....[21]....
        /*0d80*/ 	.word	0x00000810
        /*0d84*/ 	.word	0x000000ff
        /*0d88*/ 	.word	0x000324b8
        /*0d8c*/ 	.short	0x0100
        /*0d8e*/ 	.byte	0x08
	.zero		1


	//   ....[22]....
        /*0d90*/ 	.word	0x00000820
        /*0d94*/ 	.word	0x000000ff
        /*0d98*/ 	.word	0x000324c8
        /*0d9c*/ 	.short	0x0100
        /*0d9e*/ 	.byte	0x08
	.zero		1


	//   ....[23]....
        /*0da0*/ 	.word	0x00002d70
        /*0da4*/ 	.word	0x00000048
        /*0da8*/ 	.word	0x00032400
        /*0dac*/ 	.short	0x010a
        /*0dae*/ 	.byte	0x3f
	.zero		1


	//   ....[24]....
        /*0db0*/ 	.word	0x00003220
        /*0db4*/ 	.word	0x0000000c
        /*0db8*/ 	.word	0x00000000
        /*0dbc*/ 	.short	0x010a
        /*0dbe*/ 	.byte	0x3f
	.zero		1


	//   ....[25]....
        /*0dc0*/ 	.word	0x00003280
        /*0dc4*/ 	.word	0x0000000c
        /*0dc8*/ 	.word	0x00000000
        /*0dcc*/ 	.short	0x010a
        /*0dce*/ 	.byte	0x3f
	.zero		1


	//   ....[26]....
        /*0dd0*/ 	.word	0x00003630
        /*0dd4*/ 	.word	0x00000048
        /*0dd8*/ 	.word	0x00032410
        /*0ddc*/ 	.short	0x010a
        /*0dde*/ 	.byte	0x3f
	.zero		1


	//   ....[27]....
        /*0de0*/ 	.word	0x00003730
        /*0de4*/ 	.word	0x00000008
        /*0de8*/ 	.word	0x00000000
        /*0dec*/ 	.short	0x010a
        /*0dee*/ 	.byte	0x3f
	.zero		1


	//   ....[28]....
        /*0df0*/ 	.word	0x00003790
        /*0df4*/ 	.word	0x00000008
        /*0df8*/ 	.word	0x00000000
        /*0dfc*/ 	.short	0x010a
        /*0dfe*/ 	.byte	0x3f
	.zero		1


	//   ....[29]....
        /*0e00*/ 	.word	0x00004500
        /*0e04*/ 	.word	0x00000048
        /*0e08*/ 	.word	0x00000000
        /*0e0c*/ 	.short	0x0101
        /*0e0e*/ 	.byte	0x3f
	.zero		1


	//   ....[30]....
        /*0e10*/ 	.word	0x000096d0
        /*0e14*/ 	.word	0x00000000
        /*0e18*/ 	.word	0x00000000
        /*0e1c*/ 	.short	0x0101
        /*0e1e*/ 	.byte	0x3f
	.zero		1


	//   ....[31]....
        /*0e20*/ 	.word	0x00009e40
        /*0e24*/ 	.word	0x00000004
        /*0e28*/ 	.word	0x00000000
        /*0e2c*/ 	.short	0x010a
        /*0e2e*/ 	.byte	0x3f
	.zero		1


	//   ....[32]....
        /*0e30*/ 	.word	0x00009ee0
        /*0e34*/ 	.word	0x00000006
        /*0e38*/ 	.word	0x00000000
        /*0e3c*/ 	.short	0x010a
        /*0e3e*/ 	.byte	0x3f
	.zero		1


	//   ....[33]....
        /*0e40*/ 	.word	0x0000a2f0
        /*0e44*/ 	.word	0x00000003
        /*0e48*/ 	.word	0x00000000
        /*0e4c*/ 	.short	0x010a
        /*0e4e*/ 	.byte	0x3f
	.zero		1


	//   ....[34]....
        /*0e50*/ 	.word	0x0000a3c0
        /*0e54*/ 	.word	0x00000006
        /*0e58*/ 	.word	0x00000000
        /*0e5c*/ 	.short	0x010a
        /*0e5e*/ 	.byte	0x3f
	.zero		1


	//   ....[35]....
        /*0e60*/ 	.word	0x0000b130
        /*0e64*/ 	.word	0x00000003
        /*0e68*/ 	.word	0x00000000
        /*0e6c*/ 	.short	0x0101
        /*0e6e*/ 	.byte	0x3f
	.zero		1


	//   ....[36]....
        /*0e70*/ 	.word	0x000134f0
        /*0e74*/ 	.word	0x00000000
        /*0e78*/ 	.word	0x00000000
        /*0e7c*/ 	.short	0x0101
        /*0e7e*/ 	.byte	0x3f
	.zero		1


	//   ....[37]....
        /*0e80*/ 	.word	0x000136e0
        /*0e84*/ 	.word	0x00000002
        /*0e88*/ 	.word	0x00000000
        /*0e8c*/ 	.short	0x010a
        /*0e8e*/ 	.byte	0x3f
	.zero		1


	//   ....[38]....
        /*0e90*/ 	.word	0x00013780
        /*0e94*/ 	.word	0x00000006
        /*0e98*/ 	.word	0x00000000
        /*0e9c*/ 	.short	0x010a
        /*0e9e*/ 	.byte	0x3f
	.zero		1


	//   ....[39]....
        /*0ea0*/ 	.word	0x00013b90
        /*0ea4*/ 	.word	0x00000002
        /*0ea8*/ 	.word	0x00000000
        /*0eac*/ 	.short	0x010a
        /*0eae*/ 	.byte	0x3f
	.zero		1


	//   ....[40]....
        /*0eb0*/ 	.word	0x00013c60
        /*0eb4*/ 	.word	0x00000004
        /*0eb8*/ 	.word	0x00000000
        /*0ebc*/ 	.short	0x010a
        /*0ebe*/ 	.byte	0x3f
	.zero		1


	//   ....[41]....
        /*0ec0*/ 	.word	0x000149d0
        /*0ec4*/ 	.word	0x0000000b
        /*0ec8*/ 	.word	0x00000000
        /*0ecc*/ 	.short	0x0101
        /*0ece*/ 	.byte	0x3f
	.zero		1


	//   ....[42]....
        /*0ed0*/ 	.word	0x0001e0f0
        /*0ed4*/ 	.word	0x00000003
        /*0ed8*/ 	.word	0x00000000
        /*0edc*/ 	.short	0x0101
        /*0ede*/ 	.byte	0x3f
	.zero		1


	//   ....[43]....
        /*0ee0*/ 	.word	0x00021270
        /*0ee4*/ 	.word	0x00000000
        /*0ee8*/ 	.word	0x00000000
        /*0eec*/ 	.short	0x0101
        /*0eee*/ 	.byte	0x3f
	.zero		1


	//   ....[44]....
        /*0ef0*/ 	.word	0x00021cc0
        /*0ef4*/ 	.word	0x00000004
        /*0ef8*/ 	.word	0x00000000
        /*0efc*/ 	.short	0x0101
        /*0efe*/ 	.byte	0x3f
	.zero		1


	//   ....[45]....
        /*0f00*/ 	.word	0x00026660
        /*0f04*/ 	.word	0x00000011
        /*0f08*/ 	.word	0x00032440
        /*0f0c*/ 	.short	0x010a
        /*0f0e*/ 	.byte	0x3f
	.zero		1


	//   ....[46]....
        /*0f10*/ 	.word	0x00026ca0
        /*0f14*/ 	.word	0x00000011
        /*0f18*/ 	.word	0x00032430
        /*0f1c*/ 	.short	0x0107
        /*0f1e*/ 	.byte	0x3f
	.zero		1


	//   ....[47]....
        /*0f20*/ 	.word	0x00026d70
        /*0f24*/ 	.word	0x00000011
        /*0f28*/ 	.word	0x00032430
        /*0f2c*/ 	.short	0x0101
        /*0f2e*/ 	.byte	0x3f
	.zero		1


	//   ....[48]....
        /*0f30*/ 	.word	0x000278a0
        /*0f34*/ 	.word	0x00000016
        /*0f38*/ 	.word	0x00032400
        /*0f3c*/ 	.short	0x0107
        /*0f3e*/ 	.byte	0x3f
	.zero		1


	//   ....[49]....
        /*0f40*/ 	.word	0x00027930
        /*0f44*/ 	.word	0x00000016
        /*0f48*/ 	.word	0x00032400
        /*0f4c*/ 	.short	0x0101
        /*0f4e*/ 	.byte	0x3f
	.zero		1


	//   ....[50]....
        /*0f50*/ 	.word	0x00028440
        /*0f54*/ 	.word	0x00000016
        /*0f58*/ 	.word	0x00032410
        /*0f5c*/ 	.short	0x0107
        /*0f5e*/ 	.byte	0x3f
	.zero		1


	//   ....[51]....
        /*0f60*/ 	.word	0x00028540
        /*0f64*/ 	.word	0x00000016
        /*0f68*/ 	.word	0x00032410
        /*0f6c*/ 	.short	0x0101
        /*0f6e*/ 	.byte	0x3f
	.zero		1


	//   ....[52]....
        /*0f70*/ 	.word	0x00028560
        /*0f74*/ 	.word	0x00000016
        /*0f78*/ 	.word	0x00032420
        /*0f7c*/ 	.short	0x010a
        /*0f7e*/ 	.byte	0x3f
	.zero		1


	//   ....[53]....
        /*0f80*/ 	.word	0x000285e0
        /*0f84*/ 	.word	0x00000011
        /*0f88*/ 	.word	0x00032460
        /*0f8c*/ 	.short	0x010a
        /*0f8e*/ 	.byte	0x3f
	.zero		1


	//   ....[54]....
        /*0f90*/ 	.word	0x00028d50
        /*0f94*/ 	.word	0x00000011
        /*0f98*/ 	.word	0x00032450
        /*0f9c*/ 	.short	0x0107
        /*0f9e*/ 	.byte	0x3f
	.zero		1


	//   ....[55]....
        /*0fa0*/ 	.word	0x00028e10
        /*0fa4*/ 	.word	0x00000011
        /*0fa8*/ 	.word	0x00032450
        /*0fac*/ 	.short	0x0101
        /*0fae*/ 	.byte	0x3f
	.zero		1


	//   ....[56]....
        /*0fb0*/ 	.word	0x00029140
        /*0fb4*/ 	.word	0x0000000a
        /*0fb8*/ 	.word	0x00032440
        /*0fbc*/ 	.short	0x010a
        /*0fbe*/ 	.byte	0x3f
	.zero		1


	//   ....[57]....
        /*0fc0*/ 	.word	0x000294f0
        /*0fc4*/ 	.word	0x0000000a
        /*0fc8*/ 	.word	0x00032430
        /*0fcc*/ 	.short	0x0107
        /*0fce*/ 	.byte	0x3f
	.zero		1


	//   ....[58]....
        /*0fd0*/ 	.word	0x000295a0
        /*0fd4*/ 	.word	0x0000000a
        /*0fd8*/ 	.word	0x00032430
        /*0fdc*/ 	.short	0x0101
        /*0fde*/ 	.byte	0x3f
	.zero		1


	//   ....[59]....
        /*0fe0*/ 	.word	0x000295d0
        /*0fe4*/ 	.word	0x0000000a
        /*0fe8*/ 	.word	0x00032460
        /*0fec*/ 	.short	0x010a
        /*0fee*/ 	.byte	0x3f
	.zero		1


	//   ....[60]....
        /*0ff0*/ 	.word	0x00029ad0
        /*0ff4*/ 	.word	0x0000000a
        /*0ff8*/ 	.word	0x00032450
        /*0ffc*/ 	.short	0x0107
        /*0ffe*/ 	.byte	0x3f
	.zero		1


	//   ....[61]....
        /*1000*/ 	.word	0x00029b80
        /*1004*/ 	.word	0x0000000a
        /*1008*/ 	.word	0x00032450
        /*100c*/ 	.short	0x0101
        /*100e*/ 	.byte	0x3f
	.zero		1


	//   ....[62]....
        /*1010*/ 	.word	0x0002ae10
        /*1014*/ 	.word	0x00000005
        /*1018*/ 	.word	0x00032420
        /*101c*/ 	.short	0x010a
        /*101e*/ 	.byte	0x3f
	.zero		1


	//   ....[63]....
        /*1020*/ 	.word	0x0002afb0
        /*1024*/ 	.word	0x00000003
        /*1028*/ 	.word	0x00032440
        /*102c*/ 	.short	0x010a
        /*102e*/ 	.byte	0x3f
	.zero		1


	//   ....[64]....
        /*1030*/ 	.word	0x0002b050
        /*1034*/ 	.word	0x00000005
        /*1038*/ 	.word	0x00032440
        /*103c*/ 	.short	0x010a
        /*103e*/ 	.byte	0x3f
	.zero		1


	//   ....[65]....
        /*1040*/ 	.word	0x0002b090
        /*1044*/ 	.word	0x00000003
        /*1048*/ 	.word	0x00032460
        /*104c*/ 	.short	0x010a
        /*104e*/ 	.byte	0x3f
	.zero		1


	//   ....[66]....
        /*1050*/ 	.word	0x0002b0d0
        /*1054*/ 	.word	0x00000005
        /*1058*/ 	.word	0x00032460
        /*105c*/ 	.short	0x010a
        /*105e*/ 	.byte	0x3f
	.zero		1


	//   ....[67]....
        /*1060*/ 	.word	0x0002b130
        /*1064*/ 	.word	0x00000048
        /*1068*/ 	.word	0x00032400
        /*106c*/ 	.short	0x010a
        /*106e*/ 	.byte	0x3f
	.zero		1


	//   ....[68]....
        /*1070*/ 	.word	0x0002b180
        /*1074*/ 	.word	0x0000000c
        /*1078*/ 	.word	0x00000000
        /*107c*/ 	.short	0x010a
        /*107e*/ 	.byte	0x3f
	.zero		1


	//   ....[69]....
        /*1080*/ 	.word	0x0002b1d0
        /*1084*/ 	.word	0x00000048
        /*1088*/ 	.word	0x00032410
        /*108c*/ 	.short	0x010a
        /*108e*/ 	.byte	0x3f
	.zero		1


	//   ....[70]....
        /*1090*/ 	.word	0x0002b220
        /*1094*/ 	.word	0x00000008
        /*1098*/ 	.word	0x00000000
        /*109c*/ 	.short	0x010a
        /*109e*/ 	.byte	0x3f
	.zero		1


	//   ....[71]....
        /*10a0*/ 	.word	0x0002b270
        /*10a4*/ 	.word	0x00000006
        /*10a8*/ 	.word	0x00000000
        /*10ac*/ 	.short	0x010a
        /*10ae*/ 	.byte	0x3f
	.zero		1


	//   ....[72]....
        /*10b0*/ 	.word	0x0002b2c0
        /*10b4*/ 	.word	0x00000006
        /*10b8*/ 	.word	0x00000000
        /*10bc*/ 	.short	0x010a
        /*10be*/ 	.byte	0x3f
	.zero		1


	//   ....[73]....
        /*10c0*/ 	.word	0x0002b310
        /*10c4*/ 	.word	0x00000006
        /*10c8*/ 	.word	0x00000000
        /*10cc*/ 	.short	0x010a
        /*10ce*/ 	.byte	0x3f
	.zero		1


	//   ....[74]....
        /*10d0*/ 	.word	0x0002b360
        /*10d4*/ 	.word	0x00000004
        /*10d8*/ 	.word	0x00000000
        /*10dc*/ 	.short	0x010a
        /*10de*/ 	.byte	0x3f
	.zero		1


	//   ....[75]....
        /*10e0*/ 	.word	0x0002b470
        /*10e4*/ 	.word	0x00000011
        /*10e8*/ 	.word	0x00032440
        /*10ec*/ 	.short	0x010a
        /*10ee*/ 	.byte	0x3f
	.zero		1


	//   ....[76]....
        /*10f0*/ 	.word	0x0002d280
        /*10f4*/ 	.word	0x00000016
        /*10f8*/ 	.word	0x00032420
        /*10fc*/ 	.short	0x010a
        /*10fe*/ 	.byte	0x3f
	.zero		1


	//   ....[77]....
        /*1100*/ 	.word	0x0002d2d0
        /*1104*/ 	.word	0x00000011
        /*1108*/ 	.word	0x00032460
        /*110c*/ 	.short	0x010a
        /*110e*/ 	.byte	0x3f
	.zero		1


	//   ....[78]....
        /*1110*/ 	.word	0x0002dc20
        /*1114*/ 	.word	0x0000000a
        /*1118*/ 	.word	0x00032440
        /*111c*/ 	.short	0x010a
        /*111e*/ 	.byte	0x3f
	.zero		1


	//   ....[79]....
        /*1120*/ 	.word	0x0002e2f0
        /*1124*/ 	.word	0x0000000a
        /*1128*/ 	.word	0x00032460
        /*112c*/ 	.short	0x010a
        /*112e*/ 	.byte	0x3f
	.zero		1


	//   ....[80]....
        /*1130*/ 	.word	0x0002f450
        /*1134*/ 	.word	0x00000005
        /*1138*/ 	.word	0x00032420
        /*113c*/ 	.short	0x010a
        /*113e*/ 	.byte	0x3f
	.zero		1


	//   ....[81]....
        /*1140*/ 	.word	0x0002f5f0
        /*1144*/ 	.word	0x00000003
        /*1148*/ 	.word	0x00032440
        /*114c*/ 	.short	0x010a
        /*114e*/ 	.byte	0x3f
	.zero		1


	//   ....[82]....
        /*1150*/ 	.word	0x0002f640
        /*1154*/ 	.word	0x00000005
        /*1158*/ 	.word	0x00032440
        /*115c*/ 	.short	0x010a
        /*115e*/ 	.byte	0x3f
	.zero		1


	//   ....[83]....
        /*1160*/ 	.word	0x0002f690
        /*1164*/ 	.word	0x00000003
        /*1168*/ 	.word	0x00032460
        /*116c*/ 	.short	0x010a
        /*116e*/ 	.byte	0x3f
	.zero		1


	//   ....[84]....
        /*1170*/ 	.word	0x0002fa50
        /*1174*/ 	.word	0x00000014
        /*1178*/ 	.word	0x00000000
        /*117c*/ 	.short	0x010a
        /*117e*/ 	.byte	0x3f
	.zero		1


	//   ....[85]....
        /*1180*/ 	.word	0x0002fb90
        /*1184*/ 	.word	0x00000006
        /*1188*/ 	.word	0x00000000
        /*118c*/ 	.short	0x010a
        /*118e*/ 	.byte	0x3f
	.zero		1


	//   ....[86]....
        /*1190*/ 	.word	0x000301f0
        /*1194*/ 	.word	0x0000000d
        /*1198*/ 	.word	0x00000000
        /*119c*/ 	.short	0x010a
        /*119e*/ 	.byte	0x3f
	.zero		1


	//   ....[87]....
        /*11a0*/ 	.word	0x00030330
        /*11a4*/ 	.word	0x00000014
        /*11a8*/ 	.word	0x00000000
        /*11ac*/ 	.short	0x010a
        /*11ae*/ 	.byte	0x3f
	.zero		1


	//   ....[88]....
        /*11b0*/ 	.word	0x000315e0
        /*11b4*/ 	.word	0x00000007
        /*11b8*/ 	.word	0x00000000
        /*11bc*/ 	.short	0x0101
        /*11be*/ 	.byte	0x3f
	.zero		1


	//   ....[89]....
        /*11c0*/ 	.word	0x0004ad30
        /*11c4*/ 	.word	0x00000000
        /*11c8*/ 	.word	0x00000000
        /*11cc*/ 	.short	0x0101
        /*11ce*/ 	.byte	0x3f
	.zero		1


	//   ....[90]....
        /*11d0*/ 	.word	0x0004ad50
        /*11d4*/ 	.word	0x00000006
        /*11d8*/ 	.word	0x00000000
        /*11dc*/ 	.short	0x010a
        /*11de*/ 	.byte	0x3f
	.zero		1


	//   ....[91]....
        /*11e0*/ 	.word	0x0004ada0
        /*11e4*/ 	.word	0x00000014
        /*11e8*/ 	.word	0x00000000
        /*11ec*/ 	.short	0x010a
        /*11ee*/ 	.byte	0x3f
	.zero		1


	//----- nvinfo : EIATTR_NUM_MBARRIERS
	.align		4
.L_1402:
        /*11f0*/ 	.byte	0x03, 0x38
        /*11f2*/ 	.short	0x0017


	//----- nvinfo : EIATTR_EXIT_INSTR_OFFSETS
	.align		4
        /*11f4*/ 	.byte	0x04, 0x1c
        /*11f6*/ 	.short	(.L_1404 - .L_1403)


	//   ....[0]....
.L_1403:
        /*11f8*/ 	.word	0x00000b00


	//   ....[1]....
        /*11fc*/ 	.word	0x00024050


	//   ....[2]....
        /*1200*/ 	.word	0x0002b120


	//----- nvinfo : EIATTR_MAX_THREADS
	.align		4
.L_1404:
        /*1204*/ 	.byte	0x04, 0x05
        /*1206*/ 	.short	(.L_1406 - .L_1405)
.L_1405:
        /*1208*/ 	.word	0x00000180
        /*120c*/ 	.word	0x00000001
        /*1210*/ 	.word	0x00000001


	//----- nvinfo : EIATTR_CRS_STACK_SIZE
	.align		4
.L_1406:
        /*1214*/ 	.byte	0x04, 0x1e
        /*1216*/ 	.short	(.L_1408 - .L_1407)
.L_1407:
        /*1218*/ 	.word	0x00000000


	//----- nvinfo : EIATTR_CBANK_PARAM_SIZE
	.align		4
.L_1408:
        /*121c*/ 	.byte	0x03, 0x19
        /*121e*/ 	.short	0x0bf0


	//----- nvinfo : EIATTR_PARAM_CBANK
	.align		4
        /*1220*/ 	.byte	0x04, 0x0a
        /*1222*/ 	.short	(.L_1410 - .L_1409)
	.align		4
.L_1409:
        /*1224*/ 	.word	index@(.nv.constant0._ZN7cutlass13device_kernelIN5flash11enable_sm90INS1_16FlashAttnFwdSm90INS1_25CollectiveMainloopFwdSm90ILi2EN4cute5tupleIJNS5_1CILi1EEES8_S8_EEENS6_IJNS7_ILi128EEENS7_ILi96EEENS7_ILi64EEEEEELi256ENS_6half_tEfNS_4arch4Sm90ELb0ELb1ELb0ELb1ELb1ELb0ELb1ELb1ELb0ELb1ELb1ELb0EEENS1_21CollectiveEpilogueFwdINS6_IJSA_NS7_ILi256EEESB_EEES9_SE_SG_Li256ELb1ELb1ELb1ELb0EEENS1_36VarlenDynamicPersistentTileSchedulerILi128ELi96ELi256ELi128ELb1ELb1ELb1ELb1ELb0ELb1EEEEEEEEEvNT_6ParamsE)
        /*1228*/ 	.short	0x0210
        /*122a*/ 	.short	0x0bf0


	//----- nvinfo : EIATTR_SW_WAR
	.align		4
.L_1410:
        /*122c*/ 	.byte	0x04, 0x36
        /*122e*/ 	.short	(.L_1412 - .L_1411)
.L_1411:
        /*1230*/ 	.word	0x00000008
.L_1412:


//--------------------- .nv.info._ZN7cutlass13device_kernelIN5flash11enable_sm90INS1_16FlashAttnFwdSm90INS1_25CollectiveMainloopFwdSm90ILi2EN4cute5tupleIJNS5_1CILi1EEES8_S8_EEENS6_IJNS7_ILi128EEENS7_ILi96EEENS7_ILi64EEEEEELi256ENS_6half_tEfNS_4arch4Sm90ELb0ELb1ELb0ELb1ELb1ELb1ELb1ELb1ELb0ELb1ELb1ELb0EEENS1_21CollectiveEpilogueFwdINS6_IJSA_NS7_ILi256EEESB_EEES9_SE_SG_Li256ELb1ELb1ELb1ELb0EEENS1_36VarlenDynamicPersistentTileSchedulerILi128ELi96ELi256ELi128ELb1ELb1ELb1ELb1ELb0ELb1EEEEEEEEEvNT_6ParamsE --------------------------
	.section	.nv.info._ZN7cutlass13device_kernelIN5flash11enable_sm90INS1_16FlashAttnFwdSm90INS1_25CollectiveMainloopFwdSm90ILi2EN4cute5tupleIJNS5_1CILi1EEES8_S8_EEENS6_IJNS7_ILi128EEENS7_ILi96EEENS7_ILi64EEEEEELi256ENS_6half_tEfNS_4arch4Sm90ELb0ELb1ELb0ELb1ELb1ELb1ELb1ELb1ELb0ELb1ELb1ELb0EEENS1_21CollectiveEpilogueFwdINS6_IJSA_NS7_ILi256EEESB_EEES9_SE_SG_Li256ELb1ELb1ELb1ELb0EEENS1_36VarlenDynamicPersistentTileSchedulerILi128ELi96ELi256ELi128ELb1ELb1ELb1ELb1ELb0ELb1EEEEEEEEEvNT_6ParamsE,"",@"SHT_CUDA_INFO"
	.sectionflags	@""
	.align	4


	//----- nvinfo : EIATTR_CUDA_API_VERSION
	.align		4
        /*0000*/ 	.byte	0x04, 0x37
        /*0002*/ 	.short	(.L_1414 - .L_1413)
.L_1413:
        /*0004*/ 	.word	0x00000082


	//----- nvinfo : EIATTR_KPARAM_INFO
	.align		4
.L_1414:
        /*0008*/ 	.byte	0x04, 0x17
        /*000a*/ 	.short	(.L_1416 - .L_1415)
.L_1415:
        /*000c*/ 	.word	0x00000000
        /*0010*/ 	.short	0x0000
        /*0012*/ 	.short	0x0070
        /*0014*/ 	.byte	0x00, 0xf0, 0x01, 0x2e


	//----- nvinfo : EIATTR_SPARSE_MMA_MASK
	.align		4
.L_1416:
        /*0018*/ 	.byte	0x03, 0x50
        /*001a*/ 	.short	0x0000


	//----- nvinfo : EIATTR_MAXREG_COUNT
	.align		4
        /*001c*/ 	.byte	0x03, 0x1b
        /*001e*/ 	.short	0x00a8


	//----- nvinfo : EIATTR_NUM_BARRIERS
	.align		4
        /*0020*/ 	.byte	0x02, 0x4c
        /*0022*/ 	.byte	0x10
	.zero		1


	//----- nvinfo : EIATTR_EXTERNS
	.align		4
        /*0024*/ 	.byte	0x04, 0x0f
        /*0026*/ 	.short	(.L_1418 - .L_1417)


	//   ....[0]....
	.align		4
.L_1417:
        /*0028*/ 	.word	index@(__assertfail)


	//----- nvinfo : EIATTR_ANNOTATIONS
	.align		4
.L_1418:
        /*002c*/ 	.byte	0x04, 0x55
        /*002e*/ 	.short	(.L_1420 - .L_1419)


	//   ....[0]....
.L_1419:
        /* <DEDUP_REMOVED lines=114> */


	//----- nvinfo : EIATTR_MERCURY_ISA_VERSION
	.align		4
.L_1420:
        /*0740*/ 	.byte	0x03, 0x5f
        /*0742*/ 	.short	0x0101


	//----- nvinfo : EIATTR_UNUSED_LOAD_BYTE_OFFSET
	.align		4
        /*0744*/ 	.byte	0x04, 0x44
        /*0746*/ 	.short	(.L_1422 - .L_1421)


	//   ....[0]....
.L_1421:
        /*0748*/ 	.word	0x00000b70
        /*074c*/ 	.word	0x0000fff0


	//   ....[1]....
        /*0750*/ 	.word	0x0002bab0
        /*0754*/ 	.word	0x0000fff0


	//----- nvinfo : EIATTR_INT_WARP_WIDE_INSTR_OFFSETS
	.align		4
.L_1422:
        /*0758*/ 	.byte	0x04, 0x31
        /*075a*/ 	.short	(.L_1424 - .L_1423)


	//   ....[0]....
.L_1423:
        /*075c*/ 	.word	0x00000180


	//   ....[1]....
        /*0760*/ 	.word	0x000001c0


	//   ....[2]....
        /*0764*/ 	.word	0x00000230


	//   ....[3]....
        /*0768*/ 	.word	0x00000240


	//   ....[4]....
        /*076c*/ 	.word	0x000342c0


	//   ....[5]....
        /*0770*/ 	.word	0x00034350


	//   ....[6]....
        /*0774*/ 	.word	0x00038220


	//   ....[7]....
        /*0778*/ 	.word	0x000382b0


	//----- nvinfo : EIATTR_COOP_GROUP_MASK_REGIDS
	.align		4
.L_1424:
        /*077c*/ 	.byte	0x04, 0x29
        /*077e*/ 	.short	(.L_1426 - .L_1425)


	//   ....[0]....
.L_1425:
        /*0780*/ 	.word	0xffffffff


	//   ....[1]....
        /*0784*/ 	.word	0xffffffff


	//   ....[2]....
        /*0788*/ 	.word	0xffffffff


	//   ....[3]....
        /*078c*/ 	.word	0xffffffff


	//   ....[4]....
        /*0790*/ 	.word	0xffffffff


	//   ....[5]....
        /*0794*/ 	.word	0xffffffff


	//   ....[6]....
        /*0798*/ 	.word	0xffffffff


	//   ....[7]....
        /*079c*/ 	.word	0xffffffff


	//   ....[8]....
        /*07a0*/ 	.word	0xffffffff


	//   ....[9]....
        /*07a4*/ 	.word	0xffffffff


	//   ....[10]....
        /*07a8*/ 	.word	0xffffffff


	//   ....[11]....
        /*07ac*/ 	.word	0xffffffff


	//   ....[12]....
        /*07b0*/ 	.word	0xffffffff


	//   ....[13]....
        /*07b4*/ 	.word	0xffffffff


	//   ....[14]....
        /*07b8*/ 	.word	0xffffffff


	//   ....[15]....
        /*07bc*/ 	.word	0xffffffff


	//   ....[16]....
        /*07c0*/ 	.word	0xffffffff


	//   ....[17]....
        /*07c4*/ 	.word	0xffffffff


	//   ....[18]....
        /*07c8*/ 	.word	0xffffffff


	//   ....[19]....
        /*07cc*/ 	.word	0xffffffff


	//   ....[20]....
        /*07d0*/ 	.word	0xffffffff


	//   ....[21]....
        /*07d4*/ 	.word	0xffffffff


	//   ....[22]....
        /*07d8*/ 	.word	0xffffffff


	//   ....[23]....
        /*07dc*/ 	.word	0xffffffff


	//   ....[24]....
        /*07e0*/ 	.word	0xffffffff


	//   ....[25]....
        /*07e4*/ 	.word	0xffffffff


	//   ....[26]....
        /*07e8*/ 	.word	0xffffffff


	//   ....[27]....
        /*07ec*/ 	.word	0xffffffff


	//   ....[28]....
        /*07f0*/ 	.word	0xffffffff


	//   ....[29]....
        /*07f4*/ 	.word	0xffffffff


	//   ....[30]....
        /*07f8*/ 	.word	0xffffffff


	//   ....[31]....
        /*07fc*/ 	.word	0xffffffff


	//   ....[32]....
        /*0800*/ 	.word	0xffffffff


	//   ....[33]....
        /*0804*/ 	.word	0xffffffff


	//   ....[34]....
        /*0808*/ 	.word	0xffffffff


	//   ....[35]....
        /*080c*/ 	.word	0xffffffff


	//   ....[36]....
        /*0810*/ 	.word	0xffffffff


	//   ....[37]....
        /*0814*/ 	.word	0xffffffff


	//   ....[38]....
        /*0818*/ 	.word	0xffffffff


	//   ....[39]....
        /*081c*/ 	.word	0xffffffff


	//   ....[40]....
        /*0820*/ 	.word	0xffffffff


	//   ....[41]....
        /*0824*/ 	.word	0xffffffff


	//   ....[42]....
        /*0828*/ 	.word	0xffffffff


	//   ....[43]....
        /*082c*/ 	.word	0xffffffff


	//   ....[44]....
        /*0830*/ 	.word	0xffffffff


	//   ....[45]....
        /*0834*/ 	.word	0xffffffff


	//   ....[46]....
        /*0838*/ 	.word	0xffffffff


	//   ....[47]....
        /*083c*/ 	.word	0xffffffff


	//   ....[48]....
        /*0840*/ 	.word	0xffffffff


	//   ....[49]....
        /*0844*/ 	.word	0xffffffff


	//   ....[50]....
        /*0848*/ 	.word	0xffffffff


	//   ....[51]....
        /*084c*/ 	.word	0xffffffff


	//   ....[52]....
        /*0850*/ 	.word	0xffffffff


	//   ....[53]....
        /*0854*/ 	.word	0xffffffff


	//   ....[54]....
        /*0858*/ 	.word	0xffffffff


	//   ....[55]....
        /*085c*/ 	.word	0xffffffff


	//   ....[56]....
        /*0860*/ 	.word	0xffffffff


	//   ....[57]....
        /*0864*/ 	.word	0xffffffff


	//   ....[58]....
        /*0868*/ 	.word	0xffffffff


	//   ....[59]....
        /*086c*/ 	.word	0xffffffff


	//   ....[60]....
        /*0870*/ 	.word	0xffffffff


	//   ....[61]....
        /*0874*/ 	.word	0xffffffff


	//   ....[62]....
        /*0878*/ 	.word	0xffffffff


	//   ....[63]....
        /*087c*/ 	.word	0xffffffff


	//   ....[64]....
        /*0880*/ 	.word	0xffffffff


	//   ....[65]....
        /*0884*/ 	.word	0xffffffff


	//   ....[66]....
        /*0888*/ 	.word	0xffffffff


	//   ....[67]....
        /*088c*/ 	.word	0xffffffff


	//   ....[68]....
        /*0890*/ 	.word	0xffffffff


	//   ....[69]....
        /*0894*/ 	.word	0xffffffff


	//   ....[70]....
        /*0898*/ 	.word	0xffffffff


	//   ....[71]....
        /*089c*/ 	.word	0xffffffff


	//   ....[72]....
        /*08a0*/ 	.word	0xffffffff


	//   ....[73]....
        /*08a4*/ 	.word	0xffffffff


	//   ....[74]....
        /*08a8*/ 	.word	0xffffffff


	//   ....[75]....
        /*08ac*/ 	.word	0xffffffff


	//   ....[76]....
        /*08b0*/ 	.word	0xffffffff


	//   ....[77]....
        /*08b4*/ 	.word	0xffffffff


	//   ....[78]....
        /*08b8*/ 	.word	0xffffffff


	//   ....[79]....
        /*08bc*/ 	.word	0xffffffff


	//   ....[80]....
        /*08c0*/ 	.word	0xffffffff


	//   ....[81]....
        /*08c4*/ 	.word	0xffffffff


	//   ....[82]....
        /*08c8*/ 	.word	0xffffffff


	//   ....[83]....
        /*08cc*/ 	.word	0xffffffff


	//   ....[84]....
        /*08d0*/ 	.word	0xffffffff


	//   ....[85]....
        /*08d4*/ 	.word	0xffffffff


	//   ....[86]....
        /*08d8*/ 	.word	0xffffffff


	//   ....[87]....
        /*08dc*/ 	.word	0xffffffff


	//   ....[88]....
        /*08e0*/ 	.word	0xffffffff


	//   ....[89]....
        /*08e4*/ 	.word	0xffffffff


	//   ....[90]....
        /*08e8*/ 	.word	0xffffffff


	//   ....[91]....
        /*08ec*/ 	.word	0xffffffff


	//   ....[92]....
        /*08f0*/ 	.word	0xffffffff


	//   ....[93]....
        /*08f4*/ 	.word	0xffffffff


	//   ....[94]....
        /*08f8*/ 	.word	0xffffffff


	//   ....[95]....
        /*08fc*/ 	.word	0xffffffff


	//   ....[96]....
        /*0900*/ 	.word	0xffffffff


	//   ....[97]....
        /*0904*/ 	.word	0xffffffff


	//   ....[98]....
        /*0908*/ 	.word	0xffffffff


	//   ....[99]....
        /*090c*/ 	.word	0xffffffff


	//   ....[100]....
        /*0910*/ 	.word	0xffffffff


	//   ....[101]....
        /*0914*/ 	.word	0xffffffff


	//   ....[102]....
        /*0918*/ 	.word	0xffffffff


	//   ....[103]....
        /*091c*/ 	.word	0xffffffff


	//   ....[104]....
        /*0920*/ 	.word	0xffffffff


	//   ....[105]....
        /*0924*/ 	.word	0xffffffff


	//   ....[106]....
        /*0928*/ 	.word	0xffffffff


	//   ....[107]....
        /*092c*/ 	.word	0xffffffff


	//   ....[108]....
        /*0930*/ 	.word	0xffffffff


	//   ....[109]....
        /*0934*/ 	.word	0xffffffff


	//   ....[110]....
        /*0938*/ 	.word	0xffffffff


	//   ....[111]....
        /*093c*/ 	.word	0xffffffff


	//   ....[112]....
        /*0940*/ 	.word	0xffffffff


	//   ....[113]....
        /*0944*/ 	.word	0xffffffff


	//   ....[114]....
        /*0948*/ 	.word	0xffffffff


	//   ....[115]....
        /*094c*/ 	.word	0xffffffff


	//   ....[116]....
        /*0950*/ 	.word	0xffffffff


	//   ....[117]....
        /*0954*/ 	.word	0xffffffff


	//   ....[118]....
        /*0958*/ 	.word	0xffffffff


	//   ....[119]....
        /*095c*/ 	.word	0xffffffff


	//   ....[120]....
        /*0960*/ 	.word	0xffffffff


	//   ....[121]....
        /*0964*/ 	.word	0xffffffff


	//   ....[122]....
        /*0968*/ 	.word	0xffffffff


	//   ....[123]....
        /*096c*/ 	.word	0xffffffff


	//   ....[124]....
        /*0970*/ 	.word	0xffffffff


	//   ....[125]....
        /*0974*/ 	.word	0xffffffff


	//   ....[126]....
        /*0978*/ 	.word	0xffffffff


	//   ....[127]....
        /*097c*/ 	.word	0xffffffff


	//   ....[128]....
        /*0980*/ 	.word	0xffffffff


	//   ....[129]....
        /*0984*/ 	.word	0xffffffff


	//   ....[130]....
        /*0988*/ 	.word	0xffffffff


	//   ....[131]....
        /*098c*/ 	.word	0xffffffff


	//   ....[132]....
        /*0990*/ 	.word	0xffffffff


	//   ....[133]....
        /*0994*/ 	.word	0xffffffff


	//   ....[134]....
        /*0998*/ 	.word	0xffffffff


	//   ....[135]....
        /*099c*/ 	.word	0xffffffff


	//   ....[136]....
        /*09a0*/ 	.word	0xffffffff


	//   ....[137]....
        /*09a4*/ 	.word	0xffffffff


	//   ....[138]....
        /*09a8*/ 	.word	0xffffffff


	//   ....[139]....
        /*09ac*/ 	.word	0xffffffff


	//   ....[140]....
        /*09b0*/ 	.word	0xffffffff


	//   ....[141]....
        /*09b4*/ 	.word	0xffffffff


	//   ....[142]....
        /*09b8*/ 	.word	0xffffffff


	//   ....[143]....
        /*09bc*/ 	.word	0xffffffff


	//   ....[144]....
        /*09c0*/ 	.word	0xffffffff


	//   ....[145]....
        /*09c4*/ 	.word	0xffffffff


	//   ....[146]....
        /*09c8*/ 	.word	0xffffffff


	//   ....[147]....
        /*09cc*/ 	.word	0xffffffff


	//   ....[148]....
        /*09d0*/ 	.word	0xffffffff


	//   ....[149]....
        /*09d4*/ 	.word	0xffffffff


	//   ....[150]....
        /*09d8*/ 	.word	0xffffffff


	//   ....[151]....
        /*09dc*/ 	.word	0xffffffff


	//   ....[152]....
        /*09e0*/ 	.word	0xffffffff


	//   ....[153]....
        /*09e4*/ 	.word	0xffffffff


	//   ....[154]....
        /*09e8*/ 	.word	0xffffffff


	//   ....[155]....
        /*09ec*/ 	.word	0xffffffff


	//   ....[156]....
        /*09f0*/ 	.word	0xffffffff


	//   ....[157]....
        /*09f4*/ 	.word	0xffffffff


	//   ....[158]....
        /*09f8*/ 	.word	0xffffffff


	//   ....[159]....
        /*09fc*/ 	.word	0xffffffff


	//   ....[160]....
        /*0a00*/ 	.word	0xffffffff


	//   ....[161]....
        /*0a04*/ 	.word	0xffffffff


	//   ....[162]....
        /*0a08*/ 	.word	0xffffffff


	//   ....[163]....
        /*0a0c*/ 	.word	0xffffffff


	//   ....[164]....
        /*0a10*/ 	.word	0xffffffff


	//   ....[165]....
        /*0a14*/ 	.word	0xffffffff


	//   ....[166]....
        /*0a18*/ 	.word	0xffffffff


	//   ....[167]....
        /*0a1c*/ 	.word	0xffffffff


	//   ....[168]....
        /*0a20*/ 	.word	0xffffffff


	//   ....[169]....
        /*0a24*/ 	.word	0xffffffff


	//   ....[170]....
        /*0a28*/ 	.word	0xffffffff


	//   ....[171]....
        /*0a2c*/ 	.word	0xffffffff


	//   ....[172]....
        /*0a30*/ 	.word	0xffffffff


	//   ....[173]....
        /*0a34*/ 	.word	0xffffffff


	//   ....[174]....
        /*0a38*/ 	.word	0xffffffff


	//   ....[175]....
        /*0a3c*/ 	.word	0xffffffff


	//   ....[176]....
        /*0a40*/ 	.word	0xffffffff


	//   ....[177]....
        /*0a44*/ 	.word	0xffffffff


	//   ....[178]....
        /*0a48*/ 	.word	0xffffffff


	//   ....[179]....
        /*0a4c*/ 	.word	0xffffffff


	//   ....[180]....
        /*0a50*/ 	.word	0xffffffff


	//   ....[181]....
        /*0a54*/ 	.word	0xffffffff


	//   ....[182]....
        /*0a58*/ 	.word	0xffffffff


	//   ....[183]....
        /*0a5c*/ 	.word	0xffffffff


	//   ....[184]....
        /*0a60*/ 	.word	0xffffffff


	//   ....[185]....
        /*0a64*/ 	.word	0xffffffff


	//   ....[186]....
        /*0a68*/ 	.word	0xffffffff


	//   ....[187]....
        /*0a6c*/ 	.word	0xffffffff


	//   ....[188]....
        /*0a70*/ 	.word	0xffffffff


	//   ....[189]....
        /*0a74*/ 	.word	0xffffffff


	//   ....[190]....
        /*0a78*/ 	.word	0xffffffff


	//   ....[191]....
        /*0a7c*/ 	.word	0xffffffff


	//   ....[192]....
        /*0a80*/ 	.word	0xffffffff


	//   ....[193]....
        /*0a84*/ 	.word	0xffffffff


	//   ....[194]....
        /*0a88*/ 	.word	0xffffffff


	//   ....[195]....
        /*0a8c*/ 	.word	0xffffffff


	//   ....[196]....
        /*0a90*/ 	.word	0xffffffff


	//   ....[197]....
        /*0a94*/ 	.word	0xffffffff


	//   ....[198]....
        /*0a98*/ 	.word	0xffffffff


	//   ....[199]....
        /*0a9c*/ 	.word	0xffffffff


	//   ....[200]....
        /*0aa0*/ 	.word	0xffffffff


	//   ....[201]....
        /*0aa4*/ 	.word	0x0500000f


	//   ....[202]....
        /*0aa8*/ 	.word	0x0500000f


	//   ....[203]....
        /*0aac*/ 	.word	0x0500000f


	//   ....[204]....
        /*0ab0*/ 	.word	0x0500000f


	//   ....[205]....
        /*0ab4*/ 	.word	0x0500000f


	//   ....[206]....
        /*0ab8*/ 	.word	0x0500000f


	//   ....[207]....
        /*0abc*/ 	.word	0x0500000f


	//   ....[208]....
        /*0ac0*/ 	.word	0x0500000f


	//   ....[209]....
        /*0ac4*/ 	.word	0x0500000f


	//   ....[210]....
        /*0ac8*/ 	.word	0x0500000f


	//   ....[211]....
        /*0acc*/ 	.word	0x0500000f


	//   ....[212]....
        /*0ad0*/ 	.word	0x0500000f


	//   ....[213]....
        /*0ad4*/ 	.word	0x0500000f


	//   ....[214]....
        /*0ad8*/ 	.word	0x0500000f


	//   ....[215]....
        /*0adc*/ 	.word	0x0500000f


	//   ....[216]....
        /*0ae0*/ 	.word	0x0500000f


	//   ....[217]....
        /*0ae4*/ 	.word	0x0500000f


	//   ....[218]....
        /*0ae8*/ 	.word	0x0500000f


	//   ....[219]....
        /*0aec*/ 	.word	0x0500000f


	//   ....[220]....
        /*0af0*/ 	.word	0x0500000f


	//   ....[221]....
        /*0af4*/ 	.word	0x0500000f


	//   ....[222]....
        /*0af8*/ 	.word	0x0500000f


	//   ....[223]....
        /*0afc*/ 	.word	0x0500000f


	//   ....[224]....
        /*0b00*/ 	.word	0x0500000f


	//   ....[225]....
        /*0b04*/ 	.word	0x0500000f


	//   ....[226]....
        /*0b08*/ 	.word	0x0500000f


	//   ....[227]....
        /*0b0c*/ 	.word	0x0500000f


	//   ....[228]....
        /*0b10*/ 	.word	0x0500000f


	//   ....[229]....
        /*0b14*/ 	.word	0x0500000f


	//   ....[230]....
        /*0b18*/ 	.word	0x0500000f


	//   ....[231]....
        /*0b1c*/ 	.word	0x0500000f


	//   ....[232]....
        /*0b20*/ 	.word	0x0500000f


	//   ....[233]....
        /*0b24*/ 	.word	0x0500000f


	//   ....[234]....
        /*0b28*/ 	.word	0x0500000f


	//   ....[235]....
        /*0b2c*/ 	.word	0x0500000f


	//   ....[236]....
        /*0b30*/ 	.word	0x0500000f


	//   ....[237]....
        /*0b34*/ 	.word	0x0500000f


	//   ....[238]....
        /*0b38*/ 	.word	0x0500000f


	//   ....[239]....
        /*0b3c*/ 	.word	0x0500000f


	//   ....[240]....
        /*0b40*/ 	.word	0x0500000f


	//   ....[241]....
        /*0b44*/ 	.word	0x0500000f


	//   ....[242]....
        /*0b48*/ 	.word	0x0500000f


	//   ....[243]....
        /*0b4c*/ 	.word	0x0500000f


	//   ....[244]....
        /*0b50*/ 	.word	0x0500000f


	//   ....[245]....
        /*0b54*/ 	.word	0x0500000f


	//   ....[246]....
        /*0b58*/ 	.word	0x0500000f


	//   ....[247]....
        /*0b5c*/ 	.word	0x0500000f


	//   ....[248]....
        /*0b60*/ 	.word	0x0500000f


	//   ....[249]....
        /*0b64*/ 	.word	0x0500000f


	//   ....[250]....
        /*0b68*/ 	.word	0x0500000f


	//   ....[251]....
        /*0b6c*/ 	.word	0x0500000f


	//   ....[252]....
        /*0b70*/ 	.word	0x0500000f


	//   ....[253]....
        /*0b74*/ 	.word	0x0500000f


	//   ....[254]....
        /*0b78*/ 	.word	0x0500000f


	//   ....[255]....
        /*0b7c*/ 	.word	0x0500000f


	//   ....[0]....
        /*0b80*/ 	.word	0x0500000f


	//   ....[1]....
        /*0b84*/ 	.word	0x0500000f


	//   ....[2]....
        /*0b88*/ 	.word	0x0500000f


	//   ....[3]....
        /*0b8c*/ 	.word	0x0500000f


	//   ....[4]....
        /*0b90*/ 	.word	0x0500000f


	//   ....[5]....
        /*0b94*/ 	.word	0x0500000f


	//   ....[6]....
        /*0b98*/ 	.word	0x0500000f


	//   ....[7]....
        /*0b9c*/ 	.word	0x0500000f


	//   ....[8]....
        /*0ba0*/ 	.word	0x0500000f


	//   ....[9]....
        /*0ba4*/ 	.word	0x0500000f


	//   ....[10]....
        /*0ba8*/ 	.word	0x0500000f


	//   ....[11]....
        /*0bac*/ 	.word	0x0500000f


	//   ....[12]....
        /*0bb0*/ 	.word	0x0500000f


	//   ....[13]....
        /*0bb4*/ 	.word	0x0500000f


	//   ....[14]....
        /*0bb8*/ 	.word	0x0500000f


	//   ....[15]....
        /*0bbc*/ 	.word	0x0500000f


	//   ....[16]....
        /*0bc0*/ 	.word	0x0500000f


	//   ....[17]....
        /*0bc4*/ 	.word	0x0500000f


	//   ....[18]....
        /*0bc8*/ 	.word	0x0500000f


	//   ....[19]....
        /*0bcc*/ 	.word	0x0500000f


	//   ....[20]....
        /*0bd0*/ 	.word	0x0500000f


	//   ....[21]....
        /*0bd4*/ 	.word	0x0500000f


	//   ....[22]....
        /*0bd8*/ 	.word	0x0500000f


	//   ....[23]....
        /*0bdc*/ 	.word	0x0500000f


	//   ....[24]....
        /*0be0*/ 	.word	0x0500000f


	//   ....[25]....
        /*0be4*/ 	.word	0x0500000f


	//   ....[26]....
        /*0be8*/ 	.word	0x0500000f


	//   ....[27]....
        /*0bec*/ 	.word	0x0500000f


	//   ....[28]....
        /*0bf0*/ 	.word	0x0500000f


	//   ....[29]....
        /*0bf4*/ 	.word	0x0500000f


	//   ....[30]....
        /*0bf8*/ 	.word	0x0500000f


	//   ....[31]....
        /*0bfc*/ 	.word	0x0500000f


	//   ....[32]....
        /*0c00*/ 	.word	0x0500000f


	//   ....[33]....
        /*0c04*/ 	.word	0x0500000f


	//   ....[34]....
        /*0c08*/ 	.word	0x0500000f


	//   ....[35]....
        /*0c0c*/ 	.word	0x0500000f


	//   ....[36]....
        /*0c10*/ 	.word	0x0500000f


	//   ....[37]....
        /*0c14*/ 	.word	0x0500000f


	//   ....[38]....
        /*0c18*/ 	.word	0x0500000f


	//   ....[39]....
        /*0c1c*/ 	.word	0x0500000f


	//   ....[40]....
        /*0c20*/ 	.word	0x0500000f


	//   ....[41]....
        /*0c24*/ 	.word	0x0500000f


	//   ....[42]....
        /*0c28*/ 	.word	0x0500000f


	//   ....[43]....
        /*0c2c*/ 	.word	0x0500000f


	//   ....[44]....
        /*0c30*/ 	.word	0x0500000f


	//   ....[45]....
        /*0c34*/ 	.word	0x0500000f


	//   ....[46]....
        /*0c38*/ 	.word	0x0500000f


	//   ....[47]....
        /*0c3c*/ 	.word	0x0500000f


	//   ....[48]....
        /*0c40*/ 	.word	0x0500000f


	//   ....[49]....
        /*0c44*/ 	.word	0x0500000f


	//   ....[50]....
        /*0c48*/ 	.word	0x0500000f


	//   ....[51]....
        /*0c4c*/ 	.word	0x0500000f


	//   ....[52]....
        /*0c50*/ 	.word	0x0500000f


	//   ....[53]....
        /*0c54*/ 	.word	0x0500000f


	//   ....[54]....
        /*0c58*/ 	.word	0x0500000f


	//   ....[55]....
        /*0c5c*/ 	.word	0x0500000f


	//   ....[56]....
        /*0c60*/ 	.word	0x0500000f


	//   ....[57]....
        /*0c64*/ 	.word	0x0500000f


	//   ....[58]....
        /*0c68*/ 	.word	0x0500000f


	//   ....[59]....
        /*0c6c*/ 	.word	0x0500000f


	//   ....[60]....
        /*0c70*/ 	.word	0x0500000f


	//   ....[61]....
        /*0c74*/ 	.word	0x0500000f


	//   ....[62]....
        /*0c78*/ 	.word	0x0500000f


	//   ....[63]....
        /*0c7c*/ 	.word	0x0500000f


	//   ....[64]....
        /*0c80*/ 	.word	0x0500000f


	//   ....[65]....
        /*0c84*/ 	.word	0x0500000f


	//   ....[66]....
        /*0c88*/ 	.word	0x0500000f


	//   ....[67]....
        /*0c8c*/ 	.word	0x0500000f


	//   ....[68]....
        /*0c90*/ 	.word	0x0500000f


	//   ....[69]....
        /*0c94*/ 	.word	0x0500000f


	//   ....[70]....
        /*0c98*/ 	.word	0x0500000f


	//   ....[71]....
        /*0c9c*/ 	.word	0x0500000f


	//   ....[72]....
        /*0ca0*/ 	.word	0x0500000f


	//   ....[73]....
        /*0ca4*/ 	.word	0x0500000f


	//   ....[74]....
        /*0ca8*/ 	.word	0x0500000f


	//   ....[75]....
        /*0cac*/ 	.word	0x0500000f


	//   ....[76]....
        /*0cb0*/ 	.word	0x0500000f


	//   ....[77]....
        /*0cb4*/ 	.word	0x0500000f


	//   ....[78]....
        /*0cb8*/ 	.word	0x0500000f


	//   ....[79]....
        /*0cbc*/ 	.word	0x0500000f


	//   ....[80]....
        /*0cc0*/ 	.word	0x0500000f


	//   ....[81]....
        /*0cc4*/ 	.word	0x0500000f


	//   ....[82]....
        /*0cc8*/ 	.word	0x0500000f


	//   ....[83]....
        /*0ccc*/ 	.word	0x0500000f


	//   ....[84]....
        /*0cd0*/ 	.word	0x0500000f


	//   ....[85]....
        /*0cd4*/ 	.word	0x0500000f


	//   ....[86]....
        /*0cd8*/ 	.word	0x0500000f


	//   ....[87]....
        /*0cdc*/ 	.word	0x0500000f


	//   ....[88]....
        /*0ce0*/ 	.word	0x0500000f


	//   ....[89]....
        /*0ce4*/ 	.word	0x0500000f


	//   ....[90]....
        /*0ce8*/ 	.word	0x0500000f


	//   ....[91]....
        /*0cec*/ 	.word	0x0500000f


	//   ....[92]....
        /*0cf0*/ 	.word	0x0500000f


	//   ....[93]....
        /*0cf4*/ 	.word	0x0500000f


	//   ....[94]....
        /*0cf8*/ 	.word	0x0500000f


	//   ....[95]....
        /*0cfc*/ 	.word	0xffffffff


	//   ....[96]....
        /*0d00*/ 	.word	0xffffffff


	//   ....[97]....
        /*0d04*/ 	.word	0xffffffff


	//   ....[98]....
        /*0d08*/ 	.word	0xffffffff


	//   ....[99]....
        /*0d0c*/ 	.word	0xffffffff


	//   ....[100]....
        /*0d10*/ 	.word	0xffffffff


	//----- nvinfo : EIATTR_COOP_GROUP_INSTR_OFFSETS
	.align		4
.L_1426:
        /*0d14*/ 	.byte	0x04, 0x28
        /*0d16*/ 	.short	(.L_1428 - .L_1427)


	//   ....[0]....
.L_1427:
        /*0d18*/ 	.word	0x000000c0


	//   ....[1]....
        /*0d1c*/ 	.word	0x00000190


	//   ....[2]....
        /*0d20*/ 	.word	0x000001e0


	//   ....[3]....
        /*0d24*/ 	.word	0x00000430


	//   ....[4]....
        /*0d28*/ 	.word	0x00000590


	//   ....[5]....
        /*0d2c*/ 	.word	0x000006b0


	//   ....[6]....
        /*0d30*/ 	.word	0x00000810


	//   ....[7]....
        /*0d34*/ 	.word	0x000038e0


	//   ....[8]....
        /*0d38*/ 	.word	0x000038f0


	//   ....[9]....
        /*0d3c*/ 	.word	0x00003fe0


	//   ....[10]....
        /*0d40*/ 	.word	0x00003ff0


	//   ....[11]....
        /*0d44*/ 	.word	0x00004cd0


	//   ....[12]....
        /*0d48*/ 	.word	0x00004ce0


	//   ....[13]....
        /*0d4c*/ 	.word	0x00005420


	//   ....[14]....
        /*0d50*/ 	.word	0x00005430


	//   ....[15]....
        /*0d54*/ 	.word	0x00005da0


	//   ....[16]....
        /*0d58*/ 	.word	0x00005db0


	//   ....[17]....
        /*0d5c*/ 	.word	0x00005ec0


	//   ....[18]....
        /*0d60*/ 	.word	0x00005ed0


	//   ....[19]....
        /*0d64*/ 	.word	0x00006270


	//   ....[20]....
        /*0d68*/ 	.word	0x00006290


	//   ....[21]....
        /*0d6c*/ 	.word	0x00006570


	//   ....[22]....
        /*0d70*/ 	.word	0x00006590


	//   ....[23]....
        /*0d74*/ 	.word	0x00007600


	//   ....[24]....
        /*0d78*/ 	.word	0x000082f0


	//   ....[25]....
        /*0d7c*/ 	.word	0x00008300


	//   ....[26]....
        /*0d80*/ 	.word	0x00008310


	//   ....[27]....
        /*0d84*/ 	.word	0x00008320


	//   ....[28]....
        /*0d88*/ 	.word	0x00008650


	//   ....[29]....
        /*0d8c*/ 	.word	0x00008660


	//   ....[30]....
        /*0d90*/ 	.word	0x00008670


	//   ....[31]....
        /*0d94*/ 	.word	0x00008680


	//   ....[32]....
        /*0d98*/ 	.word	0x000098b0


	//   ....[33]....
        /*0d9c*/ 	.word	0x000098d0


	//   ....[34]....
        /*0da0*/ 	.word	0x000098e0


	//   ....[35]....
        /*0da4*/ 	.word	0x000098f0


	//   ....[36]....
        /*0da8*/ 	.word	0x000099d0


	//   ....[37]....
        /*0dac*/ 	.word	0x000099f0


	//   ....[38]....
        /*0db0*/ 	.word	0x00009a00


	//   ....[39]....
        /*0db4*/ 	.word	0x00009a10


	//   ....[40]....
        /*0db8*/ 	.word	0x0000c900


	//   ....[41]....
        /*0dbc*/ 	.word	0x0000cb10


	//   ....[42]....
        /*0dc0*/ 	.word	0x0000db20


	//   ....[43]....
        /*0dc4*/ 	.word	0x0000dcb0


	//   ....[44]....
        /*0dc8*/ 	.word	0x0000dcf0


	//   ....[45]....
        /*0dcc*/ 	.word	0x0000dd10


	//   ....[46]....
        /*0dd0*/ 	.word	0x00017820


	//   ....[47]....
        /*0dd4*/ 	.word	0x000178b0


	//   ....[48]....
        /*0dd8*/ 	.word	0x00017990


	//   ....[49]....
        /*0ddc*/ 	.word	0x000179d0


	//   ....[50]....
        /*0de0*/ 	.word	0x000211f0


	//   ....[51]....
        /*0de4*/ 	.word	0x00021400


	//   ....[52]....
        /*0de8*/ 	.word	0x00022370


	//   ....[53]....
        /*0dec*/ 	.word	0x00022450


	//   ....[54]....
        /*0df0*/ 	.word	0x000225e0


	//   ....[55]....
        /*0df4*/ 	.word	0x00022600


	//   ....[56]....
        /*0df8*/ 	.word	0x0002aa50


	//   ....[57]....
        /*0dfc*/ 	.word	0x0002aa80


	//   ....[58]....
        /*0e00*/ 	.word	0x0002aac0


	//   ....[59]....
        /*0e04*/ 	.word	0x0002aaf0


	//   ....[60]....
        /*0e08*/ 	.word	0x0002cd40


	//   ....[61]....
        /*0e0c*/ 	.word	0x0002cd70


	//   ....[62]....
        /*0e10*/ 	.word	0x0002cda0


	//   ....[63]....
        /*0e14*/ 	.word	0x0002cdb0


	//   ....[64]....
        /*0e18*/ 	.word	0x0002d720


	//   ....[65]....
        /*0e1c*/ 	.word	0x0002d730


	//   ....[66]....
        /*0e20*/ 	.word	0x0002d8c0


	//   ....[67]....
        /*0e24*/ 	.word	0x0002d8d0


	//   ....[68]....
        /*0e28*/ 	.word	0x0002da60


	//   ....[69]....
        /*0e2c*/ 	.word	0x0002da70


	//   ....[70]....
        /*0e30*/ 	.word	0x0002dc00


	//   ....[71]....
        /*0e34*/ 	.word	0x0002dc10


	//   ....[72]....
        /*0e38*/ 	.word	0x0002e0f0


	//   ....[73]....
        /*0e3c*/ 	.word	0x0002e100


	//   ....[74]....
        /*0e40*/ 	.word	0x0002ee60


	//   ....[75]....
        /*0e44*/ 	.word	0x0002ee70


	//   ....[76]....
        /*0e48*/ 	.word	0x00030520


	//   ....[77]....
        /*0e4c*/ 	.word	0x00030530


	//   ....[78]....
        /*0e50*/ 	.word	0x000306d0


	//   ....[79]....
        /*0e54*/ 	.word	0x000306e0


	//   ....[80]....
        /*0e58*/ 	.word	0x00030870


	//   ....[81]....
        /*0e5c*/ 	.word	0x00030880


	//   ....[82]....
        /*0e60*/ 	.word	0x00030a10


	//   ....[83]....
        /*0e64*/ 	.word	0x00030a20


	//   ....[84]....
        /*0e68*/ 	.word	0x00030c00


	//   ....[85]....
        /*0e6c*/ 	.word	0x00030e10


	//   ....[86]....
        /*0e70*/ 	.word	0x00030e40


	//   ....[87]....
        /*0e74*/ 	.word	0x00030e70


	//   ....[88]....
        /*0e78*/ 	.word	0x00030ea0


	//   ....[89]....
        /*0e7c*/ 	.word	0x00030ed0


	//   ....[90]....
        /*0e80*/ 	.word	0x00030f00


	//   ....[91]....
        /*0e84*/ 	.word	0x00031090


	//   ....[92]....
        /*0e88*/ 	.word	0x000310c0


	//   ....[93]....
        /*0e8c*/ 	.word	0x000310f0


	//   ....[94]....
        /*0e90*/ 	.word	0x00031120


	//   ....[95]....
        /*0e94*/ 	.word	0x00031150


	//   ....[96]....
        /*0e98*/ 	.word	0x00031180


	//   ....[97]....
        /*0e9c*/ 	.word	0x00031210


	//   ....[98]....
        /*0ea0*/ 	.word	0x00031240


	//   ....[99]....
        /*0ea4*/ 	.word	0x00031250


	//   ....[100]....
        /*0ea8*/ 	.word	0x00031290


	//   ....[101]....
        /*0eac*/ 	.word	0x00032a10


	//   ....[102]....
        /*0eb0*/ 	.word	0x00034ea0


	//   ....[103]....
        /*0eb4*/ 	.word	0x00034ec0


	//   ....[104]....
        /*0eb8*/ 	.word	0x00034f50


	//   ....[105]....
        /*0ebc*/ 	.word	0x00034f70


	//   ....[106]....
        /*0ec0*/ 	.word	0x00034ff0


	//   ....[107]....
        /*0ec4*/ 	.word	0x00035010


	//   ....[108]....
        /*0ec8*/ 	.word	0x00035090


	//   ....[109]....
        /*0ecc*/ 	.word	0x000350b0


	//   ....[110]....
        /*0ed0*/ 	.word	0x00035130


	//   ....[111]....
        /*0ed4*/ 	.word	0x00035150


	//   ....[112]....
        /*0ed8*/ 	.word	0x00035160


	//   ....[113]....
        /*0edc*/ 	.word	0x00035170


	//   ....[114]....
        /*0ee0*/ 	.word	0x000358f0


	//   ....[115]....
        /*0ee4*/ 	.word	0x00035920


	//   ....[116]....
        /*0ee8*/ 	.word	0x00035a20


	//   ....[117]....
        /*0eec*/ 	.word	0x00035a30


	//   ....[118]....
        /*0ef0*/ 	.word	0x00035ad0


	//   ....[119]....
        /*0ef4*/ 	.word	0x00035ae0


	//   ....[120]....
        /*0ef8*/ 	.word	0x00035b60


	//   ....[121]....
        /*0efc*/ 	.word	0x00035b70


	//   ....[122]....
        /*0f00*/ 	.word	0x00035b80


	//   ....[123]....
        /*0f04*/ 	.word	0x00035c20


	//   ....[124]....
        /*0f08*/ 	.word	0x00035c50


	//   ....[125]....
        /*0f0c*/ 	.word	0x00035cd0


	//   ....[126]....
        /*0f10*/ 	.word	0x00035d00


	//   ....[127]....
        /*0f14*/ 	.word	0x00035d20


	//   ....[128]....
        /*0f18*/ 	.word	0x00035d70


	//   ....[129]....
        /*0f1c*/ 	.word	0x00035d80


	//   ....[130]....
        /*0f20*/ 	.word	0x00036430


	//   ....[131]....
        /*0f24*/ 	.word	0x00036460


	//   ....[132]....
        /*0f28*/ 	.word	0x00036550


	//   ....[133]....
        /*0f2c*/ 	.word	0x00036560


	//   ....[134]....
        /*0f30*/ 	.word	0x000365f0


	//   ....[135]....
        /*0f34*/ 	.word	0x00036600


	//   ....[136]....
        /*0f38*/ 	.word	0x00036670


	//   ....[137]....
        /*0f3c*/ 	.word	0x00036680


	//   ....[138]....
        /*0f40*/ 	.word	0x00036700


	//   ....[139]....
        /*0f44*/ 	.word	0x00036710


	//   ....[140]....
        /*0f48*/ 	.word	0x00036790


	//   ....[141]....
        /*0f4c*/ 	.word	0x000367a0


	//   ....[142]....
        /*0f50*/ 	.word	0x00036820


	//   ....[143]....
        /*0f54*/ 	.word	0x00036830


	//   ....[144]....
        /*0f58*/ 	.word	0x000368b0


	//   ....[145]....
        /*0f5c*/ 	.word	0x000368c0


	//   ....[146]....
        /*0f60*/ 	.word	0x00036dd0


	//   ....[147]....
        /*0f64*/ 	.word	0x00036df0


	//   ....[148]....
        /*0f68*/ 	.word	0x00036e40


	//   ....[149]....
        /*0f6c*/ 	.word	0x00036f00


	//   ....[150]....
        /*0f70*/ 	.word	0x00036f10


	//   ....[151]....
        /*0f74*/ 	.word	0x00036f40


	//   ....[152]....
        /*0f78*/ 	.word	0x00036fd0


	//   ....[153]....
        /*0f7c*/ 	.word	0x00037080


	//   ....[154]....
        /*0f80*/ 	.word	0x00037090


	//   ....[155]....
        /*0f84*/ 	.word	0x000370c0


	//   ....[156]....
        /*0f88*/ 	.word	0x000370d0


	//   ....[157]....
        /*0f8c*/ 	.word	0x00037160


	//   ....[158]....
        /*0f90*/ 	.word	0x00037870


	//   ....[159]....
        /*0f94*/ 	.word	0x00037890


	//   ....[160]....
        /*0f98*/ 	.word	0x000378e0


	//   ....[161]....
        /*0f9c*/ 	.word	0x000378f0


	//   ....[162]....
        /*0fa0*/ 	.word	0x00037930


	//   ....[163]....
        /*0fa4*/ 	.word	0x00037940


	//   ....[164]....
        /*0fa8*/ 	.word	0x00037980


	//   ....[165]....
        /*0fac*/ 	.word	0x00037990


	//   ....[166]....
        /*0fb0*/ 	.word	0x000379d0


	//   ....[167]....
        /*0fb4*/ 	.word	0x000379e0


	//   ....[168]....
        /*0fb8*/ 	.word	0x000379f0


	//   ....[169]....
        /*0fbc*/ 	.word	0x00037a30


	//   ....[170]....
        /*0fc0*/ 	.word	0x00037d50


	//   ....[171]....
        /*0fc4*/ 	.word	0x00037d70


	//   ....[172]....
        /*0fc8*/ 	.word	0x00037d80


	//   ....[173]....
        /*0fcc*/ 	.word	0x00037d90


	//   ....[174]....
        /*0fd0*/ 	.word	0x00037db0


	//   ....[175]....
        /*0fd4*/ 	.word	0x00037e20


	//   ....[176]....
        /*0fd8*/ 	.word	0x00037e90


	//   ....[177]....
        /*0fdc*/ 	.word	0x00037eb0


	//   ....[178]....
        /*0fe0*/ 	.word	0x00037ec0


	//   ....[179]....
        /*0fe4*/ 	.word	0x00037f20


	//   ....[180]....
        /*0fe8*/ 	.word	0x00037f40


	//   ....[181]....
        /*0fec*/ 	.word	0x00037fa0


	//   ....[182]....
        /*0ff0*/ 	.word	0x000384e0


	//   ....[183]....
        /*0ff4*/ 	.word	0x00038510


	//   ....[184]....
        /*0ff8*/ 	.word	0x00038570


	//   ....[185]....
        /*0ffc*/ 	.word	0x000385a0


	//   ....[186]....
        /*1000*/ 	.word	0x000385d0


	//   ....[187]....
        /*1004*/ 	.word	0x00038600


	//   ....[188]....
        /*1008*/ 	.word	0x00038630


	//   ....[189]....
        /*100c*/ 	.word	0x00038660


	//   ....[190]....
        /*1010*/ 	.word	0x00038800


	//   ....[191]....
        /*1014*/ 	.word	0x00038830


	//   ....[192]....
        /*1018*/ 	.word	0x00038860


	//   ....[193]....
        /*101c*/ 	.word	0x00038890


	//   ....[194]....
        /*1020*/ 	.word	0x000388c0


	//   ....[195]....
        /*1024*/ 	.word	0x000388f0


	//   ....[196]....
        /*1028*/ 	.word	0x000389b0


	//   ....[197]....
        /*102c*/ 	.word	0x000389d0


	//   ....[198]....
        /*1030*/ 	.word	0x000389f0


	//   ....[199]....
        /*1034*/ 	.word	0x00038a50


	//   ....[200]....
        /*1038*/ 	.word	0x00039470


	//   ....[201]....
        /*103c*/ 	.word	0x00039790


	//   ....[202]....
        /*1040*/ 	.word	0x00039820


	//   ....[203]....
        /*1044*/ 	.word	0x000398b0


	//   ....[204]....
        /*1048*/ 	.word	0x00039940


	//   ....[205]....
        /*104c*/ 	.word	0x00039a20


	//   ....[206]....
        /*1050*/ 	.word	0x00039ab0


	//   ....[207]....
        /*1054*/ 	.word	0x00039b50


	//   ....[208]....
        /*1058*/ 	.word	0x00039be0


	//   ....[209]....
        /*105c*/ 	.word	0x00039cc0


	//   ....[210]....
        /*1060*/ 	.word	0x00039d50


	//   ....[211]....
        /*1064*/ 	.word	0x00039de0


	//   ....[212]....
        /*1068*/ 	.word	0x00039e70


	//   ....[213]....
        /*106c*/ 	.word	0x00039f50


	//   ....[214]....
        /*1070*/ 	.word	0x00039ff0


	//   ....[215]....
        /*1074*/ 	.word	0x0003a080


	//   ....[216]....
        /*1078*/ 	.word	0x0003a0d0


	//   ....[217]....
        /*107c*/ 	.word	0x0003a120


	//   ....[218]....
        /*1080*/ 	.word	0x0003a1c0


	//   ....[219]....
        /*1084*/ 	.word	0x0003a250


	//   ....[220]....
        /*1088*/ 	.word	0x0003a2a0


	//   ....[221]....
        /*108c*/ 	.word	0x0003a2f0


	//   ....[222]....
        /*1090*/ 	.word	0x0003a3e0


	//   ....[223]....
        /*1094*/ 	.word	0x0003a490


	//   ....[224]....
        /*1098*/ 	.word	0x0003a510


	//   ....[225]....
        /*109c*/ 	.word	0x0003a580


	//   ....[226]....
        /*10a0*/ 	.word	0x0003a6f0


	//   ....[227]....
        /*10a4*/ 	.word	0x0003a800


	//   ....[228]....
        /*10a8*/ 	.word	0x0003a860


	//   ....[229]....
        /*10ac*/ 	.word	0x0003a8b0


	//   ....[230]....
        /*10b0*/ 	.word	0x0003ab60


	//   ....[231]....
        /*10b4*/ 	.word	0x0003abb0


	//   ....[232]....
        /*10b8*/ 	.word	0x0003ac40


	//   ....[233]....
        /*10bc*/ 	.word	0x0003acd0


	//   ....[234]....
        /*10c0*/ 	.word	0x0003ad60


	//   ....[235]....
        /*10c4*/ 	.word	0x0003adf0


	//   ....[236]....
        /*10c8*/ 	.word	0x0003ae80


	//   ....[237]....
        /*10cc*/ 	.word	0x0003af10


	//   ....[238]....
        /*10d0*/ 	.word	0x0003af90


	//   ....[239]....
        /*10d4*/ 	.word	0x0003afe0


	//   ....[240]....
        /*10d8*/ 	.word	0x0003b080


	//   ....[241]....
        /*10dc*/ 	.word	0x0003b110


	//   ....[242]....
        /*10e0*/ 	.word	0x0003b190


	//   ....[243]....
        /*10e4*/ 	.word	0x0003b1e0


	//   ....[244]....
        /*10e8*/ 	.word	0x0003b270


	//   ....[245]....
        /*10ec*/ 	.word	0x0003b300


	//   ....[246]....
        /*10f0*/ 	.word	0x0003b390


	//   ....[247]....
        /*10f4*/ 	.word	0x0003b420


	//   ....[248]....
        /*10f8*/ 	.word	0x0003b4b0


	//   ....[249]....
        /*10fc*/ 	.word	0x0003b540


	//   ....[250]....
        /*1100*/ 	.word	0x0003b600


	//   ....[251]....
        /*1104*/ 	.word	0x0003b8d0


	//   ....[252]....
        /*1108*/ 	.word	0x0003b9c0


	//   ....[253]....
        /*110c*/ 	.word	0x0003ba60


	//   ....[254]....
        /*1110*/ 	.word	0x0003bac0


	//   ....[255]....
        /*1114*/ 	.word	0x0003bbb0


	//   ....[0]....
        /*1118*/ 	.word	0x0003bc20


	//   ....[1]....
        /*111c*/ 	.word	0x0003bd10


	//   ....[2]....
        /*1120*/ 	.word	0x0003bd80


	//   ....[3]....
        /*1124*/ 	.word	0x0003be70


	//   ....[4]....
        /*1128*/ 	.word	0x0003bee0


	//   ....[5]....
        /*112c*/ 	.word	0x0003bfd0


	//   ....[6]....
        /*1130*/ 	.word	0x0003c040


	//   ....[7]....
        /*1134*/ 	.word	0x0003c0e0


	//   ....[8]....
        /*1138*/ 	.word	0x0003c1d0


	//   ....[9]....
        /*113c*/ 	.word	0x0003c290


	//   ....[10]....
        /*1140*/ 	.word	0x0003c2f0


	//   ....[11]....
        /*1144*/ 	.word	0x0003c3e0


	//   ....[12]....
        /*1148*/ 	.word	0x0003c440


	//   ....[13]....
        /*114c*/ 	.word	0x0003c550


	//   ....[14]....
        /*1150*/ 	.word	0x0003c5b0


	//   ....[15]....
        /*1154*/ 	.word	0x0003c6a0


	//   ....[16]....
        /*1158*/ 	.word	0x0003c700


	//   ....[17]....
        /*115c*/ 	.word	0x0003c7a0


	//   ....[18]....
        /*1160*/ 	.word	0x0003c870


	//   ....[19]....
        /*1164*/ 	.word	0x0003c910


	//   ....[20]....
        /*1168*/ 	.word	0x0003c9e0


	//   ....[21]....
        /*116c*/ 	.word	0x0003ca80


	//   ....[22]....
        /*1170*/ 	.word	0x0003cb30


	//   ....[23]....
        /*1174*/ 	.word	0x0003cbd0


	//   ....[24]....
        /*1178*/ 	.word	0x0003ce40


	//   ....[25]....
        /*117c*/ 	.word	0x0003cf00


	//   ....[26]....
        /*1180*/ 	.word	0x0003cfc0


	//   ....[27]....
        /*1184*/ 	.word	0x0003d0b0


	//   ....[28]....
        /*1188*/ 	.word	0x0003d170


	//   ....[29]....
        /*118c*/ 	.word	0x0003d230


	//   ....[30]....
        /*1190*/ 	.word	0x0003d2f0


	//   ....[31]....
        /*1194*/ 	.word	0x0003d3b0


	//   ....[32]....
        /*1198*/ 	.word	0x0003d470


	//   ....[33]....
        /*119c*/ 	.word	0x0003d530


	//   ....[34]....
        /*11a0*/ 	.word	0x0003d5f0


	//   ....[35]....
        /*11a4*/ 	.word	0x0003d6b0


	//   ....[36]....
        /*11a8*/ 	.word	0x0003d770


	//   ....[37]....
        /*11ac*/ 	.word	0x0003d820


	//   ....[38]....
        /*11b0*/ 	.word	0x0003d880


	//   ....[39]....
        /*11b4*/ 	.word	0x0003d960


	//   ....[40]....
        /*11b8*/ 	.word	0x0003daa0


	//   ....[41]....
        /*11bc*/ 	.word	0x0003db80


	//   ....[42]....
        /*11c0*/ 	.word	0x0003dc10


	//   ....[43]....
        /*11c4*/ 	.word	0x0003dd20


	//   ....[44]....
        /*11c8*/ 	.word	0x0003dd80


	//   ....[45]....
        /*11cc*/ 	.word	0x0003de90


	//   ....[46]....
        /*11d0*/ 	.word	0x0003def0


	//   ....[47]....
        /*11d4*/ 	.word	0x0003e000


	//   ....[48]....
        /*11d8*/ 	.word	0x0003e060


	//   ....[49]....
        /*11dc*/ 	.word	0x0003e170


	//   ....[50]....
        /*11e0*/ 	.word	0x0003e1d0


	//   ....[51]....
        /*11e4*/ 	.word	0x0003e290


	//   ....[52]....
        /*11e8*/ 	.word	0x0003e3f0


	//   ....[53]....
        /*11ec*/ 	.word	0x0003e490


	//   ....[54]....
        /*11f0*/ 	.word	0x0003e4f0


	//   ....[55]....
        /*11f4*/ 	.word	0x0003e5a0


	//   ....[56]....
        /*11f8*/ 	.word	0x0003e600


	//   ....[57]....
        /*11fc*/ 	.word	0x0003e6b0


	//   ....[58]....
        /*1200*/ 	.word	0x0003e710


	//   ....[59]....
        /*1204*/ 	.word	0x0003e7c0


	//   ....[60]....
        /*1208*/ 	.word	0x0003e820


	//   ....[61]....
        /*120c*/ 	.word	0x0003e8d0


	//   ....[62]....
        /*1210*/ 	.word	0x0003e930


	//   ....[63]....
        /*1214*/ 	.word	0x0003e9e0


	//   ....[64]....
        /*1218*/ 	.word	0x0003ead0


	//   ....[65]....
        /*121c*/ 	.word	0x0003eb70


	//   ....[66]....
        /*1220*/ 	.word	0x0003ebd0


	//   ....[67]....
        /*1224*/ 	.word	0x0003eca0


	//   ....[68]....
        /*1228*/ 	.word	0x0003ed00


	//   ....[69]....
        /*122c*/ 	.word	0x0003edd0


	//   ....[70]....
        /*1230*/ 	.word	0x0003ee30


	//   ....[71]....
        /*1234*/ 	.word	0x0003ef00


	//   ....[72]....
        /*1238*/ 	.word	0x0003ef60


	//   ....[73]....
        /*123c*/ 	.word	0x0003f030


	//   ....[74]....
        /*1240*/ 	.word	0x0003f090


	//   ....[75]....
        /*1244*/ 	.word	0x0003f160


	//   ....[76]....
        /*1248*/ 	.word	0x0003f1f0


	//   ....[77]....
        /*124c*/ 	.word	0x0003f290


	//   ....[78]....
        /*1250*/ 	.word	0x0003f410


	//   ....[79]....
        /*1254*/ 	.word	0x0003f480


	//   ....[80]....
        /*1258*/ 	.word	0x0003f4f0


	//   ....[81]....
        /*125c*/ 	.word	0x0003f560


	//   ....[82]....
        /*1260*/ 	.word	0x0003f5d0


	//   ....[83]....
        /*1264*/ 	.word	0x0003f650


	//   ....[84]....
        /*1268*/ 	.word	0x0003f6d0


	//   ....[85]....
        /*126c*/ 	.word	0x0003f760


	//   ....[86]....
        /*1270*/ 	.word	0x0003f7d0


	//   ....[87]....
        /*1274*/ 	.word	0x0003f840


	//   ....[88]....
        /*1278*/ 	.word	0x0003f8b0


	//   ....[89]....
        /*127c*/ 	.word	0x0003f930


	//   ....[90]....
        /*1280*/ 	.word	0x0003f9a0


	//   ....[91]....
        /*1284*/ 	.word	0x0003fa30


	//   ....[92]....
        /*1288*/ 	.word	0x0003fa90


	//   ....[93]....
        /*128c*/ 	.word	0x0003fb20


	//   ....[94]....
        /*1290*/ 	.word	0x0003fc50


	//   ....[95]....
        /*1294*/ 	.word	0x000417d0


	//   ....[96]....
        /*1298*/ 	.word	0x000419d0


	//   ....[97]....
        /*129c*/ 	.word	0x00042b90


	//   ....[98]....
        /*12a0*/ 	.word	0x00042bc0


	//   ....[99]....
        /*12a4*/ 	.word	0x00042be0


	//   ....[100]....
        /*12a8*/ 	.word	0x00042bf0


	//----- nvinfo : EIATTR_REG_RECONFIG
	.align		4
.L_1428:
        /*12ac*/ 	.byte	0x01, 0x54
	.zero		2


	//----- nvinfo : EIATTR_SYSCALL_OFFSETS
	.align		4
        /*12b0*/ 	.byte	0x04, 0x46
        /*12b2*/ 	.short	(.L_1430 - .L_1429)


	//   ....[0]....
.L_1429:
        /*12b4*/ 	.word	0x00002620


	//   ....[1]....
        /*12b8*/ 	.word	0x00002770


	//   ....[2]....
        /*12bc*/ 	.word	0x00007b10


	//   ....[3]....
        /*12c0*/ 	.word	0x000080a0


	//   ....[4]....
        /*12c4*/ 	.word	0x000344b0


	//   ....[5]....
        /*12c8*/ 	.word	0x00034600


	//   ....[6]....
        /*12cc*/ 	.word	0x000346f0


	//   ....[7]....
        /*12d0*/ 	.word	0x00035530


	//   ....[8]....
        /*12d4*/ 	.word	0x00036050


	//----- nvinfo : EIATTR_MBARRIER_INSTR_OFFSETS
	.align		4
.L_1430:
        /*12d8*/ 	.byte	0x04, 0x39
        /*12da*/ 	.short	(.L_1432 - .L_1431)


	//   ....[0]....
.L_1431:
        /*12dc*/ 	.word	0x000002d0
        /*12e0*/ 	.word	0x000000ff
        /*12e4*/ 	.word	0x00032400
        /*12e8*/ 	.short	0x0100
        /*12ea*/ 	.byte	0x08
	.zero		1


	//   ....[1]....
        /*12ec*/ 	.word	0x000002e0
        /*12f0*/ 	.word	0x000000ff
        /*12f4*/ 	.word	0x00032410
        /*12f8*/ 	.short	0x0100
        /*12fa*/ 	.byte	0x08
	.zero		1


	//   ....[2]....
        /*12fc*/ 	.word	0x000002f0
        /*1300*/ 	.word	0x000000ff
        /*1304*/ 	.word	0x00032420
        /*1308*/ 	.short	0x0100
        /*130a*/ 	.byte	0x08
	.zero		1


	//   ....[3]....
        /*130c*/ 	.word	0x000003e0
        /*1310*/ 	.word	0x000000ff
        /*1314*/ 	.word	0x00032430
        /*1318*/ 	.short	0x0100
        /*131a*/ 	.byte	0x08
	.zero		1


	//   ....[4]....
        /*131c*/ 	.word	0x000003f0
        /*1320*/ 	.word	0x000000ff
        /*1324*/ 	.word	0x00032440
        /*1328*/ 	.short	0x0100
        /*132a*/ 	.byte	0x08
	.zero		1


	//   ....[5]....
        /*132c*/ 	.word	0x00000400
        /*1330*/ 	.word	0x000000ff
        /*1334*/ 	.word	0x00032438
        /*1338*/ 	.short	0x0100
        /*133a*/ 	.byte	0x08
	.zero		1


	//   ....[6]....
        /*133c*/ 	.word	0x00000410
        /*1340*/ 	.word	0x000000ff
        /*1344*/ 	.word	0x00032448
        /*1348*/ 	.short	0x0100
        /*134a*/ 	.byte	0x08
	.zero		1


	//   ....[7]....
        /*134c*/ 	.word	0x00000540
        /*1350*/ 	.word	0x000000ff
        /*1354*/ 	.word	0x00032450
        /*1358*/ 	.short	0x0100
        /*135a*/ 	.byte	0x08
	.zero		1


	//   ....[8]....
        /*135c*/ 	.word	0x00000550
        /*1360*/ 	.word	0x000000ff
        /*1364*/ 	.word	0x00032460
        /*1368*/ 	.short	0x0100
        /*136a*/ 	.byte	0x08
	.zero		1


	//   ....[9]....
        /*136c*/ 	.word	0x00000560
        /*1370*/ 	.word	0x000000ff
        /*1374*/ 	.word	0x00032458
        /*1378*/ 	.short	0x0100
        /*137a*/ 	.byte	0x08
	.zero		1


	//   ....[10]....
        /*137c*/ 	.word	0x00000570
        /*1380*/ 	.word	0x000000ff
        /*1384*/ 	.word	0x00032468
        /*1388*/ 	.short	0x0100
        /*138a*/ 	.byte	0x08
	.zero		1


	//   ....[11]....
        /*138c*/ 	.word	0x00000660
        /*1390*/ 	.word	0x000000ff
        /*1394*/ 	.word	0x00032470
        /*1398*/ 	.short	0x0100
        /*139a*/ 	.byte	0x06
	.zero		1


	//   ....[12]....
        /*139c*/ 	.word	0x00000670
        /*13a0*/ 	.word	0x000000ff
        /*13a4*/ 	.word	0x00032480
        /*13a8*/ 	.short	0x0100
        /*13aa*/ 	.byte	0x06
	.zero		1


	//   ....[13]....
        /*13ac*/ 	.word	0x00000680
        /*13b0*/ 	.word	0x000000ff
        /*13b4*/ 	.word	0x00032478
        /*13b8*/ 	.short	0x0100
        /*13ba*/ 	.byte	0x06
	.zero		1


	//   ....[14]....
        /*13bc*/ 	.word	0x00000690
        /*13c0*/ 	.word	0x000000ff
        /*13c4*/ 	.word	0x00032488
        /*13c8*/ 	.short	0x0100
        /*13ca*/ 	.byte	0x06
	.zero		1


	//   ....[15]....
        /*13cc*/ 	.word	0x000007c0
        /*13d0*/ 	.word	0x000000ff
        /*13d4*/ 	.word	0x00032490
        /*13d8*/ 	.short	0x0100
        /*13da*/ 	.byte	0x08
	.zero		1


	//   ....[16]....
        /*13dc*/ 	.word	0x000007d0
        /*13e0*/ 	.word	0x000000ff
        /*13e4*/ 	.word	0x000324a0
        /*13e8*/ 	.short	0x0100
        /*13ea*/ 	.byte	0x08
	.zero		1


	//   ....[17]....
        /*13ec*/ 	.word	0x000007e0
        /*13f0*/ 	.word	0x000000ff
        /*13f4*/ 	.word	0x00032498
        /*13f8*/ 	.short	0x0100
        /*13fa*/ 	.byte	0x08
	.zero		1


	//   ....[18]....
        /*13fc*/ 	.word	0x000007f0
        /*1400*/ 	.word	0x000000ff
        /*1404*/ 	.word	0x000324a8
        /*1408*/ 	.short	0x0100
        /*140a*/ 	.byte	0x08
	.zero		1


	//   ....[19]....
        /*140c*/ 	.word	0x00000920
        /*1410*/ 	.word	0x000000ff
        /*1414*/ 	.word	0x000324b0
        /*1418*/ 	.short	0x0100
        /*141a*/ 	.byte	0x08
	.zero		1


	//   ....[20]....
        /*141c*/ 	.word	0x00000930
        /*1420*/ 	.word	0x000000ff
        /*1424*/ 	.word	0x000324c0
        /*1428*/ 	.short	0x0100
        /*142a*/ 	.byte	0x08
	.zero		1


	//   ....[21]....
        /*142c*/ 	.word	0x00000940
        /*1430*/ 	.word	0x000000ff
        /*1434*/ 	.word	0x000324b8
        /*1438*/ 	.short	0x0100
        /*143a*/ 	.byte	0x08
	.zero		1


	//   ....[22]....
        /*143c*/ 	.word	0x00000950
        /*1440*/ 	.word	0x000000ff
        /*1444*/ 	.word	0x000324c8
        /*1448*/ 	.short	0x0100
        /*144a*/ 	.byte	0x08
	.zero		1


	//   ....[23]....
        /*144c*/ 	.word	0x00003890
        /*1450*/ 	.word	0x00000045
        /*1454*/ 	.word	0x00032490
        /*1458*/ 	.short	0x010a
        /*145a*/ 	.byte	0x3f
	.zero		1


	//   ....[24]....
        /*145c*/ 	.word	0x00004c70
        /*1460*/ 	.word	0x00000045
        /*1464*/ 	.word	0x00032490
        /*1468*/ 	.short	0x010a
        /*146a*/ 	.byte	0x3f
	.zero		1


	//   ....[25]....
        /*146c*/ 	.word	0x00005c00
        /*1470*/ 	.word	0x00000045
        /*1474*/ 	.word	0x00032490
        /*1478*/ 	.short	0x010a
        /*147a*/ 	.byte	0x3f
	.zero		1


	//   ....[26]....
        /*147c*/ 	.word	0x00006090
        /*1480*/ 	.word	0x00000004
        /*1484*/ 	.word	0x00000000
        /*1488*/ 	.short	0x0101
        /*148a*/ 	.byte	0x3f
	.zero		1


	//   ....[27]....
        /*148c*/ 	.word	0x000060d0
        /*1490*/ 	.word	0x00000045
        /*1494*/ 	.word	0x000324b0
        /*1498*/ 	.short	0x010a
        /*149a*/ 	.byte	0x3f
	.zero		1


	//   ....[28]....
        /*149c*/ 	.word	0x00006900
        /*14a0*/ 	.word	0x00000045
        /*14a4*/ 	.word	0x00000000
        /*14a8*/ 	.short	0x0101
        /*14aa*/ 	.byte	0x3f
	.zero		1


	//   ....[29]....
        /*14ac*/ 	.word	0x00007e20
        /*14b0*/ 	.word	0x00000002
        /*14b4*/ 	.word	0x00032400
        /*14b8*/ 	.short	0x010a
        /*14ba*/ 	.byte	0x3f
	.zero		1


	//   ....[30]....
        /*14bc*/ 	.word	0x00007e70
        /*14c0*/ 	.word	0x00000002
        /*14c4*/ 	.word	0x00032400
        /*14c8*/ 	.short	0x010a
        /*14ca*/ 	.byte	0x3f
	.zero		1


	//   ....[31]....
        /*14cc*/ 	.word	0x000088e0
        /*14d0*/ 	.word	0x00000002
        /*14d4*/ 	.word	0x00032400
        /*14d8*/ 	.short	0x010a
        /*14da*/ 	.byte	0x3f
	.zero		1


	//   ....[32]....
        /*14dc*/ 	.word	0x00009d10
        /*14e0*/ 	.word	0x00000002
        /*14e4*/ 	.word	0x00032400
        /*14e8*/ 	.short	0x010a
        /*14ea*/ 	.byte	0x3f
	.zero		1


	//   ....[33]....
        /*14ec*/ 	.word	0x0000b340
        /*14f0*/ 	.word	0x00000004
        /*14f4*/ 	.word	0x00000000
        /*14f8*/ 	.short	0x010a
        /*14fa*/ 	.byte	0x3f
	.zero		1


	//   ....[34]....
        /*14fc*/ 	.word	0x0000b430
        /*1500*/ 	.word	0x00000002
        /*1504*/ 	.word	0x00000000
        /*1508*/ 	.short	0x010a
        /*150a*/ 	.byte	0x3f
	.zero		1


	//   ....[35]....
        /*150c*/ 	.word	0x0000b840
        /*1510*/ 	.word	0x00000004
        /*1514*/ 	.word	0x00000000
        /*1518*/ 	.short	0x010a
        /*151a*/ 	.byte	0x3f
	.zero		1


	//   ....[36]....
        /*151c*/ 	.word	0x0000b910
        /*1520*/ 	.word	0x00000006
        /*1524*/ 	.word	0x00000000
        /*1528*/ 	.short	0x010a
        /*152a*/ 	.byte	0x3f
	.zero		1


	//   ....[37]....
        /*152c*/ 	.word	0x0000c680
        /*1530*/ 	.word	0x00000006
        /*1534*/ 	.word	0x00000000
        /*1538*/ 	.short	0x0101
        /*153a*/ 	.byte	0x3f
	.zero		1


	//   ....[38]....
        /*153c*/ 	.word	0x00015da0
        /*1540*/ 	.word	0x00000002
        /*1544*/ 	.word	0x00000000
        /*1548*/ 	.short	0x0101
        /*154a*/ 	.byte	0x3f
	.zero		1


	//   ....[39]....
        /*154c*/ 	.word	0x00016220
        /*1550*/ 	.word	0x00000005
        /*1554*/ 	.word	0x00000000
        /*1558*/ 	.short	0x010a
        /*155a*/ 	.byte	0x3f
	.zero		1


	//   ....[40]....
        /*155c*/ 	.word	0x00016320
        /*1560*/ 	.word	0x0000000a
        /*1564*/ 	.word	0x00000000
        /*1568*/ 	.short	0x010a
        /*156a*/ 	.byte	0x3f
	.zero		1


	//   ....[41]....
        /*156c*/ 	.word	0x00016750
        /*1570*/ 	.word	0x00000048
        /*1574*/ 	.word	0x00000000
        /*1578*/ 	.short	0x010a
        /*157a*/ 	.byte	0x3f
	.zero		1


	//   ....[42]....
        /*157c*/ 	.word	0x00016850
        /*1580*/ 	.word	0x00000008
        /*1584*/ 	.word	0x00000000
        /*1588*/ 	.short	0x010a
        /*158a*/ 	.byte	0x3f
	.zero		1


	//   ....[43]....
        /*158c*/ 	.word	0x000175c0
        /*1590*/ 	.word	0x00000008
        /*1594*/ 	.word	0x00000000
        /*1598*/ 	.short	0x0101
        /*159a*/ 	.byte	0x3f
	.zero		1


	//   ....[44]....
        /*159c*/ 	.word	0x0001f9e0
        /*15a0*/ 	.word	0x00000005
        /*15a4*/ 	.word	0x00000000
        /*15a8*/ 	.short	0x0101
        /*15aa*/ 	.byte	0x3f
	.zero		1


	//   ....[45]....
        /*15ac*/ 	.word	0x0001fbd0
        /*15b0*/ 	.word	0x00000005
        /*15b4*/ 	.word	0x00000000
        /*15b8*/ 	.short	0x010a
        /*15ba*/ 	.byte	0x3f
	.zero		1


	//   ....[46]....
        /*15bc*/ 	.word	0x0001fcd0
        /*15c0*/ 	.word	0x00000008
        /*15c4*/ 	.word	0x00000000
        /*15c8*/ 	.short	0x010a
        /*15ca*/ 	.byte	0x3f
	.zero		1


	//   ....[47]....
        /*15cc*/ 	.word	0x00020100
        /*15d0*/ 	.word	0x00000005
        /*15d4*/ 	.word	0x00000000
        /*15d8*/ 	.short	0x010a
        /*15da*/ 	.byte	0x3f
	.zero		1


	//   ....[48]....
        /*15dc*/ 	.word	0x00020200
        /*15e0*/ 	.word	0x00000008
        /*15e4*/ 	.word	0x00000000
        /*15e8*/ 	.short	0x010a
        /*15ea*/ 	.byte	0x3f
	.zero		1


	//   ....[49]....
        /*15ec*/ 	.word	0x00020f70
        /*15f0*/ 	.word	0x00000005
        /*15f4*/ 	.word	0x00000000
        /*15f8*/ 	.short	0x0101
        /*15fa*/ 	.byte	0x3f
	.zero		1


	//   ....[50]....
        /*15fc*/ 	.word	0x0002a6a0
        /*1600*/ 	.word	0x00000004
        /*1604*/ 	.word	0x00000000
        /*1608*/ 	.short	0x0101
        /*160a*/ 	.byte	0x3f
	.zero		1


	//   ....[51]....
        /*160c*/ 	.word	0x0002d640
        /*1610*/ 	.word	0x0000000a
        /*1614*/ 	.word	0x00000000
        /*1618*/ 	.short	0x0101
        /*161a*/ 	.byte	0x3f
	.zero		1


	//   ....[52]....
        /*161c*/ 	.word	0x0002e0b0
        /*1620*/ 	.word	0x00000008
        /*1624*/ 	.word	0x00000000
        /*1628*/ 	.short	0x0101
        /*162a*/ 	.byte	0x3f
	.zero		1


	//   ....[53]....
        /*162c*/ 	.word	0x00032af0
        /*1630*/ 	.word	0x00000017
        /*1634*/ 	.word	0x00032420
        /*1638*/ 	.short	0x010a
        /*163a*/ 	.byte	0x3f
	.zero		1


	//   ....[54]....
        /*163c*/ 	.word	0x00032ba0
        /*1640*/ 	.word	0x00000003
        /*1644*/ 	.word	0x000324a0
        /*1648*/ 	.short	0x010a
        /*164a*/ 	.byte	0x3f
	.zero		1


	//   ....[55]....
        /*164c*/ 	.word	0x00032dd0
        /*1650*/ 	.word	0x00000003
        /*1654*/ 	.word	0x000324c0
        /*1658*/ 	.short	0x010a
        /*165a*/ 	.byte	0x3f
	.zero		1


	//   ....[56]....
        /*165c*/ 	.word	0x00033400
        /*1660*/ 	.word	0x00000009
        /*1664*/ 	.word	0x000324a0
        /*1668*/ 	.short	0x010a
        /*166a*/ 	.byte	0x3f
	.zero		1


	//   ....[57]....
        /*166c*/ 	.word	0x00033620
        /*1670*/ 	.word	0x00000009
        /*1674*/ 	.word	0x000324c0
        /*1678*/ 	.short	0x010a
        /*167a*/ 	.byte	0x3f
	.zero		1


	//   ....[58]....
        /*167c*/ 	.word	0x00034c50
        /*1680*/ 	.word	0x00000011
        /*1684*/ 	.word	0x00032440
        /*1688*/ 	.short	0x010a
        /*168a*/ 	.byte	0x3f
	.zero		1


	//   ....[59]....
        /*168c*/ 	.word	0x00035270
        /*1690*/ 	.word	0x00000011
        /*1694*/ 	.word	0x00032430
        /*1698*/ 	.short	0x0107
        /*169a*/ 	.byte	0x3f
	.zero		1


	//   ....[60]....
        /*169c*/ 	.word	0x00035330
        /*16a0*/ 	.word	0x00000011
        /*16a4*/ 	.word	0x00032430
        /*16a8*/ 	.short	0x0101
        /*16aa*/ 	.byte	0x3f
	.zero		1


	//   ....[61]....
        /*16ac*/ 	.word	0x00035e90
        /*16b0*/ 	.word	0x00000017
        /*16b4*/ 	.word	0x00032400
        /*16b8*/ 	.short	0x0107
        /*16ba*/ 	.byte	0x3f
	.zero		1


	//   ....[62]....
        /*16bc*/ 	.word	0x00035f20
        /*16c0*/ 	.word	0x00000017
        /*16c4*/ 	.word	0x00032400
        /*16c8*/ 	.short	0x0101
        /*16ca*/ 	.byte	0x3f
	.zero		1


	//   ....[63]....
        /*16cc*/ 	.word	0x000369b0
        /*16d0*/ 	.word	0x00000017
        /*16d4*/ 	.word	0x00032410
        /*16d8*/ 	.short	0x0107
        /*16da*/ 	.byte	0x3f
	.zero		1


	//   ....[64]....
        /*16dc*/ 	.word	0x00036ab0
        /*16e0*/ 	.word	0x00000017
        /*16e4*/ 	.word	0x00032410
        /*16e8*/ 	.short	0x0101
        /*16ea*/ 	.byte	0x3f
	.zero		1


	//   ....[65]....
        /*16ec*/ 	.word	0x00036ad0
        /*16f0*/ 	.word	0x00000017
        /*16f4*/ 	.word	0x00032420
        /*16f8*/ 	.short	0x010a
        /*16fa*/ 	.byte	0x3f
	.zero		1


	//   ....[66]....
        /*16fc*/ 	.word	0x00036b60
        /*1700*/ 	.word	0x00000011
        /*1704*/ 	.word	0x00032460
        /*1708*/ 	.short	0x010a
        /*170a*/ 	.byte	0x3f
	.zero		1


	//   ....[67]....
        /*170c*/ 	.word	0x000372e0
        /*1710*/ 	.word	0x00000011
        /*1714*/ 	.word	0x00032450
        /*1718*/ 	.short	0x0107
        /*171a*/ 	.byte	0x3f
	.zero		1


	//   ....[68]....
        /*171c*/ 	.word	0x000373b0
        /*1720*/ 	.word	0x00000011
        /*1724*/ 	.word	0x00032450
        /*1728*/ 	.short	0x0101
        /*172a*/ 	.byte	0x3f
	.zero		1


	//   ....[69]....
        /*172c*/ 	.word	0x000376f0
        /*1730*/ 	.word	0x00000006
        /*1734*/ 	.word	0x00032440
        /*1738*/ 	.short	0x010a
        /*173a*/ 	.byte	0x3f
	.zero		1


	//   ....[70]....
        /*173c*/ 	.word	0x00037ab0
        /*1740*/ 	.word	0x00000006
        /*1744*/ 	.word	0x00032430
        /*1748*/ 	.short	0x0107
        /*174a*/ 	.byte	0x3f
	.zero		1


	//   ....[71]....
        /*174c*/ 	.word	0x00037b70
        /*1750*/ 	.word	0x00000006
        /*1754*/ 	.word	0x00032430
        /*1758*/ 	.short	0x0101
        /*175a*/ 	.byte	0x3f
	.zero		1


	//   ....[72]....
        /*175c*/ 	.word	0x00037ba0
        /*1760*/ 	.word	0x00000006
        /*1764*/ 	.word	0x00032460
        /*1768*/ 	.short	0x010a
        /*176a*/ 	.byte	0x3f
	.zero		1


	//   ....[73]....
        /*176c*/ 	.word	0x000380a0
        /*1770*/ 	.word	0x00000006
        /*1774*/ 	.word	0x00032450
        /*1778*/ 	.short	0x0107
        /*177a*/ 	.byte	0x3f
	.zero		1


	//   ....[74]....
        /*177c*/ 	.word	0x00038160
        /*1780*/ 	.word	0x00000006
        /*1784*/ 	.word	0x00032450
        /*1788*/ 	.short	0x0101
        /*178a*/ 	.byte	0x3f
	.zero		1


	//   ....[75]....
        /*178c*/ 	.word	0x000393f0
        /*1790*/ 	.word	0x00000005
        /*1794*/ 	.word	0x00032420
        /*1798*/ 	.short	0x010a
        /*179a*/ 	.byte	0x3f
	.zero		1


	//   ....[76]....
        /*179c*/ 	.word	0x00039560
        /*17a0*/ 	.word	0x00000003
        /*17a4*/ 	.word	0x00032440
        /*17a8*/ 	.short	0x010a
        /*17aa*/ 	.byte	0x3f
	.zero		1


	//   ....[77]....
        /*17ac*/ 	.word	0x00039600
        /*17b0*/ 	.word	0x00000019
        /*17b4*/ 	.word	0x00032440
        /*17b8*/ 	.short	0x010a
        /*17ba*/ 	.byte	0x3f
	.zero		1


	//   ....[78]....
        /*17bc*/ 	.word	0x00039640
        /*17c0*/ 	.word	0x00000003
        /*17c4*/ 	.word	0x00032460
        /*17c8*/ 	.short	0x010a
        /*17ca*/ 	.byte	0x3f
	.zero		1


	//   ....[79]....
        /*17cc*/ 	.word	0x00039680
        /*17d0*/ 	.word	0x00000019
        /*17d4*/ 	.word	0x00032460
        /*17d8*/ 	.short	0x010a
        /*17da*/ 	.byte	0x3f
	.zero		1


	//   ....[80]....
        /*17dc*/ 	.word	0x000396e0
        /*17e0*/ 	.word	0x00000045
        /*17e4*/ 	.word	0x00032490
        /*17e8*/ 	.short	0x010a
        /*17ea*/ 	.byte	0x3f
	.zero		1


	//   ....[81]....
        /*17ec*/ 	.word	0x00039970
        /*17f0*/ 	.word	0x00000045
        /*17f4*/ 	.word	0x00032490
        /*17f8*/ 	.short	0x010a
        /*17fa*/ 	.byte	0x3f
	.zero		1


	//   ....[82]....
        /*17fc*/ 	.word	0x00039c10
        /*1800*/ 	.word	0x00000045
        /*1804*/ 	.word	0x00032490
        /*1808*/ 	.short	0x010a
        /*180a*/ 	.byte	0x3f
	.zero		1


	//   ....[83]....
        /*180c*/ 	.word	0x00039ea0
        /*1810*/ 	.word	0x00000045
        /*1814*/ 	.word	0x000324b0
        /*1818*/ 	.short	0x010a
        /*181a*/ 	.byte	0x3f
	.zero		1


	//   ....[84]....
        /*181c*/ 	.word	0x0003a320
        /*1820*/ 	.word	0x00000002
        /*1824*/ 	.word	0x00032400
        /*1828*/ 	.short	0x010a
        /*182a*/ 	.byte	0x3f
	.zero		1


	//   ....[85]....
        /*182c*/ 	.word	0x0003a8e0
        /*1830*/ 	.word	0x00000002
        /*1834*/ 	.word	0x00032400
        /*1838*/ 	.short	0x010a
        /*183a*/ 	.byte	0x3f
	.zero		1


	//   ....[86]....
        /*183c*/ 	.word	0x0003a930
        /*1840*/ 	.word	0x00000002
        /*1844*/ 	.word	0x00000000
        /*1848*/ 	.short	0x010a
        /*184a*/ 	.byte	0x3f
	.zero		1


	//   ....[87]....
        /*184c*/ 	.word	0x0003a980
        /*1850*/ 	.word	0x00000006
        /*1854*/ 	.word	0x00000000
        /*1858*/ 	.short	0x010a
        /*185a*/ 	.byte	0x3f
	.zero		1


	//   ....[88]....
        /*185c*/ 	.word	0x0003a9d0
        /*1860*/ 	.word	0x0000000a
        /*1864*/ 	.word	0x00000000
        /*1868*/ 	.short	0x010a
        /*186a*/ 	.byte	0x3f
	.zero		1


	//   ....[89]....
        /*186c*/ 	.word	0x0003aa20
        /*1870*/ 	.word	0x00000008
        /*1874*/ 	.word	0x00000000
        /*1878*/ 	.short	0x010a
        /*187a*/ 	.byte	0x3f
	.zero		1


	//   ....[90]....
        /*187c*/ 	.word	0x0003aa70
        /*1880*/ 	.word	0x00000008
        /*1884*/ 	.word	0x00000000
        /*1888*/ 	.short	0x010a
        /*188a*/ 	.byte	0x3f
	.zero		1


	//   ....[91]....
        /*188c*/ 	.word	0x0003aac0
        /*1890*/ 	.word	0x00000008
        /*1894*/ 	.word	0x00000000
        /*1898*/ 	.short	0x010a
        /*189a*/ 	.byte	0x3f
	.zero		1


	//   ....[92]....
        /*189c*/ 	.word	0x0003b6c0
        /*18a0*/ 	.word	0x00000017
        /*18a4*/ 	.word	0x00032420
        /*18a8*/ 	.short	0x010a
        /*18aa*/ 	.byte	0x3f
	.zero		1


	//   ....[93]....
        /*18ac*/ 	.word	0x0003b710
        /*18b0*/ 	.word	0x00000003
        /*18b4*/ 	.word	0x000324a0
        /*18b8*/ 	.short	0x010a
        /*18ba*/ 	.byte	0x3f
	.zero		1


	//   ....[94]....
        /*18bc*/ 	.word	0x0003b760
        /*18c0*/ 	.word	0x00000003
        /*18c4*/ 	.word	0x000324c0
        /*18c8*/ 	.short	0x010a
        /*18ca*/ 	.byte	0x3f
	.zero		1


	//   ....[95]....
        /*18cc*/ 	.word	0x0003b7b0
        /*18d0*/ 	.word	0x00000009
        /*18d4*/ 	.word	0x000324a0
        /*18d8*/ 	.short	0x010a
        /*18da*/ 	.byte	0x3f
	.zero		1


	//   ....[96]....
        /*18dc*/ 	.word	0x0003b800
        /*18e0*/ 	.word	0x00000009
        /*18e4*/ 	.word	0x000324c0
        /*18e8*/ 	.short	0x010a
        /*18ea*/ 	.byte	0x3f
	.zero		1


	//   ....[97]....
        /*18ec*/ 	.word	0x0003b910
        /*18f0*/ 	.word	0x00000011
        /*18f4*/ 	.word	0x00032440
        /*18f8*/ 	.short	0x010a
        /*18fa*/ 	.byte	0x3f
	.zero		1


	//   ....[98]....
        /*18fc*/ 	.word	0x0003d9a0
        /*1900*/ 	.word	0x00000017
        /*1904*/ 	.word	0x00032420
        /*1908*/ 	.short	0x010a
        /*190a*/ 	.byte	0x3f
	.zero		1


	//   ....[99]....
        /*190c*/ 	.word	0x0003d9f0
        /*1910*/ 	.word	0x00000011
        /*1914*/ 	.word	0x00032460
        /*1918*/ 	.short	0x010a
        /*191a*/ 	.byte	0x3f
	.zero		1


	//   ....[100]....
        /*191c*/ 	.word	0x0003e340
        /*1920*/ 	.word	0x00000006
        /*1924*/ 	.word	0x00032440
        /*1928*/ 	.short	0x010a
        /*192a*/ 	.byte	0x3f
	.zero		1


	//   ....[101]....
        /*192c*/ 	.word	0x0003ea20
        /*1930*/ 	.word	0x00000006
        /*1934*/ 	.word	0x00032460
        /*1938*/ 	.short	0x010a
        /*193a*/ 	.byte	0x3f
	.zero		1


	//   ....[102]....
        /*193c*/ 	.word	0x0003fb70
        /*1940*/ 	.word	0x00000005
        /*1944*/ 	.word	0x00032420
        /*1948*/ 	.short	0x010a
        /*194a*/ 	.byte	0x3f
	.zero		1


	//   ....[103]....
        /*194c*/ 	.word	0x0003fd10
        /*1950*/ 	.word	0x00000003
        /*1954*/ 	.word	0x00032440
        /*1958*/ 	.short	0x010a
        /*195a*/ 	.byte	0x3f
	.zero		1


	//   ....[104]....
        /*195c*/ 	.word	0x0003fd60
        /*1960*/ 	.word	0x00000019
        /*1964*/ 	.word	0x00032440
        /*1968*/ 	.short	0x010a
        /*196a*/ 	.byte	0x3f
	.zero		1


	//   ....[105]....
        /*196c*/ 	.word	0x0003fdb0
        /*1970*/ 	.word	0x00000003
        /*1974*/ 	.word	0x00032460
        /*1978*/ 	.short	0x010a
        /*197a*/ 	.byte	0x3f
	.zero		1


	//   ....[106]....
        /*197c*/ 	.word	0x0003ff40
        /*1980*/ 	.word	0x0000000a
        /*1984*/ 	.word	0x00000000
        /*1988*/ 	.short	0x010a
        /*198a*/ 	.byte	0x3f
	.zero		1


	//   ....[107]....
        /*198c*/ 	.word	0x00040040
        /*1990*/ 	.word	0x00000008
        /*1994*/ 	.word	0x00000000
        /*1998*/ 	.short	0x010a
        /*199a*/ 	.byte	0x3f
	.zero		1


	//   ....[108]....
        /*199c*/ 	.word	0x00040460
        /*19a0*/ 	.word	0x00000008
        /*19a4*/ 	.word	0x00032410
        /*19a8*/ 	.short	0x010a
        /*19aa*/ 	.byte	0x3f
	.zero		1


	//   ....[109]....
        /*19ac*/ 	.word	0x00040580
        /*19b0*/ 	.word	0x0000000a
        /*19b4*/ 	.word	0x00000000
        /*19b8*/ 	.short	0x010a
        /*19ba*/ 	.byte	0x3f
	.zero		1


	//   ....[110]....
        /*19bc*/ 	.word	0x00040680
        /*19c0*/ 	.word	0x00000008
        /*19c4*/ 	.word	0x00000000
        /*19c8*/ 	.short	0x010a
        /*19ca*/ 	.byte	0x3f
	.zero		1


	//   ....[111]....
        /*19cc*/ 	.word	0x00041450
        /*19d0*/ 	.word	0x00000008
        /*19d4*/ 	.word	0x00000000
        /*19d8*/ 	.short	0x0101
        /*19da*/ 	.byte	0x3f
	.zero		1


	//   ....[112]....
        /*19dc*/ 	.word	0x0004b3d0
        /*19e0*/ 	.word	0x00000000
        /*19e4*/ 	.word	0x00000000
        /*19e8*/ 	.short	0x0101
        /*19ea*/ 	.byte	0x3f
	.zero		1


	//   ....[113]....
        /*19ec*/ 	.word	0x0004b3f0
        /*19f0*/ 	.word	0x00000008
        /*19f4*/ 	.word	0x00000000
        /*19f8*/ 	.short	0x010a
        /*19fa*/ 	.byte	0x3f
	.zero		1


	//   ....[114]....
        /*19fc*/ 	.word	0x0004b440
        /*1a00*/ 	.word	0x00000008
        /*1a04*/ 	.word	0x00032410
        /*1a08*/ 	.short	0x010a
        /*1a0a*/ 	.byte	0x3f
	.zero		1


	//   ....[115]....
        /*1a0c*/ 	.word	0x0004b490
        /*1a10*/ 	.word	0x00000008
        /*1a14*/ 	.word	0x00000000
        /*1a18*/ 	.short	0x010a
        /*1a1a*/ 	.byte	0x3f
	.zero		1


	//----- nvinfo : EIATTR_NUM_MBARRIERS
	.align		4
.L_1432:
        /*1a1c*/ 	.byte	0x03, 0x38
        /*1a1e*/ 	.short	0x0017


	//----- nvinfo : EIATTR_EXIT_INSTR_OFFSETS
	.align		4
        /*1a20*/ 	.byte	0x04, 0x1c
        /*1a22*/ 	.short	(.L_1434 - .L_1433)


	//   ....[0]....
.L_1433:
        /*1a24*/ 	.word	0x000396d0


	//----- nvinfo : EIATTR_MAX_THREADS
	.align		4
.L_1434:
        /*1a28*/ 	.byte	0x04, 0x05
        /*1a2a*/ 	.short	(.L_1436 - .L_1435)
.L_1435:
        /*1a2c*/ 	.word	0x00000180
        /*1a30*/ 	.word	0x00000001
        /*1a34*/ 	.word	0x00000001


	//----- nvinfo : EIATTR_CRS_STACK_SIZE
	.align		4
.L_1436:
        /*1a38*/ 	.byte	0x04, 0x1e
        /*1a3a*/ 	.short	(.L_1438 - .L_1437)
.L_1437:
        /*1a3c*/ 	.word	0x00000000


	//----- nvinfo : EIATTR_CBANK_PARAM_SIZE
	.align		4
.L_1438:
        /*1a40*/ 	.byte	0x03, 0x19
        /*1a42*/ 	.short	0x0bf0


	//----- nvinfo : EIATTR_PARAM_CBANK
	.align		4
        /*1a44*/ 	.byte	0x04, 0x0a
        /*1a46*/ 	.short	(.L_1440 - .L_1439)
	.align		4
.L_1439:
        /*1a48*/ 	.word	index@(.nv.constant0._ZN7cutlass13device_kernelIN5flash11enable_sm90INS1_16FlashAttnFwdSm90INS1_25CollectiveMainloopFwdSm90ILi2EN4cute5tupleIJNS5_1CILi1EEES8_S8_EEENS6_IJNS7_ILi128EEENS7_ILi96EEENS7_ILi64EEEEEELi256ENS_6half_tEfNS_4arch4Sm90ELb0ELb1ELb0ELb1ELb1ELb1ELb1ELb1ELb0ELb1ELb1ELb0EEENS1_21CollectiveEpilogueFwdINS6_IJSA_NS7_ILi256EEESB_EEES9_SE_SG_Li256ELb1ELb1ELb1ELb0EEENS1_36VarlenDynamicPersistentTileSchedulerILi128ELi96ELi256ELi128ELb1ELb1ELb1ELb1ELb0ELb1EEEEEEEEEvNT_6ParamsE)
        /*1a4c*/ 	.short	0x0210
        /*1a4e*/ 	.short	0x0bf0


	//----- nvinfo : EIATTR_SW_WAR
	.align		4
.L_1440:
        /*1a50*/ 	.byte	0x04, 0x36
        /*1a52*/ 	.short	(.L_1442 - .L_1441)
.L_1441:
        /*1a54*/ 	.word	0x00000008
.L_1442:


//--------------------- .nv.info._ZN7cutlass13device_kernelIN5flash11enable_sm90INS1_16FlashAttnFwdSm90INS1_25CollectiveMainloopFwdSm90ILi2EN4cute5tupleIJNS5_1CILi1EEES8_S8_EEENS6_IJNS7_ILi128EEENS7_ILi96EEENS7_ILi64EEEEEELi256ENS_6half_tEfNS_4arch4Sm90ELb1ELb0ELb0ELb0ELb1ELb0ELb0ELb1ELb0ELb1ELb1ELb0EEENS1_21CollectiveEpilogueFwdINS6_IJSA_NS7_ILi256EEESB_EEES9_SE_SG_Li256ELb0ELb1ELb1ELb0EEENS1_19SingleTileSchedulerILb0ELb1ELb1ELi128EEEEEEEEEvNT_6ParamsE --------------------------
	.section	.nv.info._ZN7cutlass13device_kernelIN5flash11enable_sm90INS1_16FlashAttnFwdSm90INS1_25CollectiveMainloopFwdSm90ILi2EN4cute5tupleIJNS5_1CILi1EEES8_S8_EEENS6_IJNS7_ILi128EEENS7_ILi96EEENS7_ILi64EEEEEELi256ENS_6half_tEfNS_4arch4Sm90ELb1ELb0ELb0ELb0ELb1ELb0ELb0ELb1ELb0ELb1ELb1ELb0EEENS1_21CollectiveEpilogueFwdINS6_IJSA_NS7_ILi256EEESB_EEES9_SE_SG_Li256ELb0ELb1ELb1ELb0EEENS1_19SingleTileSchedulerILb0ELb1ELb1ELi128EEEEEEEEEvNT_6ParamsE,"",@"SHT_CUDA_INFO"
	.sectionflags	@""
	.align	4


	//----- nvinfo : EIATTR_CUDA_API_VERSION
	.align		4
        /*0000*/ 	.byte	0x04, 0x37
        /*0002*/ 	.short	(.L_1444 - .L_1443)
.L_1443:
        /*0004*/ 	.word	0x00000082


	//----- nvinfo : EIATTR_KPARAM_INFO
	.align		4
.L_1444:
        /*0008*/ 	.byte	0x04, 0x17
        /*000a*/ 	.short	(.L_1446 - .L_1445)
.L_1445:
        /*000c*/ 	.word	0x00000000
        /*0010*/ 	.short	0x0000
        /*0012*/ 	.short	0x0070
        /*0014*/ 	.byte	0x00, 0xf0, 0x01, 0x28


	//----- nvinfo : EIATTR_SPARSE_MMA_MASK
	.align		4
.L_1446:
        /*0018*/ 	.byte	0x03, 0x50
        /*001a*/ 	.short	0x0000


	//----- nvinfo : EIATTR_MAXREG_COUNT
	.align		4
        /*001c*/ 	.byte	0x03, 0x1b
        /*001e*/ 	.short	0x00a8


	//----- nvinfo : EIATTR_NUM_BARRIERS
	.align		4
        /*0020*/ 	.byte	0x02, 0x4c
        /*0022*/ 	.byte	0x10
	.zero		1


	//----- nvinfo : EIATTR_EXTERNS
	.align		4
        /*0024*/ 	.byte	0x04, 0x0f
        /*0026*/ 	.short	(.L_1448 - .L_1447)


	//   ....[0]....
	.align		4
.L_1447:
        /*0028*/ 	.word	index@(__assertfail)


	//----- nvinfo : EIATTR_MERCURY_ISA_VERSION
	.align		4
.L_1448:
        /*002c*/ 	.byte	0x03, 0x5f
        /*002e*/ 	.short	0x0101


	//----- nvinfo : EIATTR_INT_WARP_WIDE_INSTR_OFFSETS
	.align		4
        /*0030*/ 	.byte	0x04, 0x31
        /*0032*/ 	.short	(.L_1450 - .L_1449)


	//   ....[0]....
.L_1449:
        /*0034*/ 	.word	0x000000b0


	//   ....[1]....
        /*0038*/ 	.word	0x000000c0


	//   ....[2]....
        /*003c*/ 	.word	0x00000160


	//----- nvinfo : EIATTR_COOP_GROUP_MASK_REGIDS
	.align		4
.L_1450:
        /*0040*/ 	.byte	0x04, 0x29
        /*0042*/ 	.short	(.L_1452 - .L_1451)


	//   ....[0]....
.L_1451:
        /*0044*/ 	.word	0xffffffff


	//   ....[1]....
        /*0048*/ 	.word	0xffffffff


	//   ....[2]....
        /*004c*/ 	.word	0xffffffff


	//   ....[3]....
        /*0050*/ 	.word	0xffffffff


	//   ....[4]....
        /*0054*/ 	.word	0xffffffff


	//   ....[5]....
        /*0058*/ 	.word	0xffffffff


	//   ....[6]....
        /*005c*/ 	.word	0xffffffff


	//   ....[7]....
        /*0060*/ 	.word	0xffffffff


	//   ....[8]....
        /*0064*/ 	.word	0xffffffff


	//   ....[9]....
        /*0068*/ 	.word	0xffffffff


	//   ....[10]....
        /*006c*/ 	.word	0xffffffff


	//   ....[11]....
        /*0070*/ 	.word	0xffffffff


	//   ....[12]....
        /*0074*/ 	.word	0xffffffff


	//   ....[13]....
        /*0078*/ 	.word	0xffffffff


	//   ....[14]....
        /*007c*/ 	.word	0xffffffff


	//   ....[15]....
        /*0080*/ 	.word	0xffffffff


	//   ....[16]....
        /*0084*/ 	.word	0xffffffff


	//   ....[17]....
        /*0088*/ 	.word	0xffffffff


	//   ....[18]....
        /*008c*/ 	.word	0xffffffff


	//   ....[19]....
        /*0090*/ 	.word	0xffffffff


	//   ....[20]....
        /*0094*/ 	.word	0xffffffff


	//   ....[21]....
        /*0098*/ 	.word	0xffffffff


	//   ....[22]....
        /*009c*/ 	.word	0xffffffff


	//   ....[23]....
        /*00a0*/ 	.word	0xffffffff


	//   ....[24]....
        /*00a4*/ 	.word	0xffffffff


	//   ....[25]....
        /*00a8*/ 	.word	0xffffffff


	//   ....[26]....
        /*00ac*/ 	.word	0xffffffff


	//   ....[27]....
        /*00b0*/ 	.word	0xffffffff


	//   ....[28]....
        /*00b4*/ 	.word	0xffffffff


	//   ....[29]....
        /*00b8*/ 	.word	0xffffffff


	//   ....[30]....
        /*00bc*/ 	.word	0xffffffff


	//   ....[31]....
        /*00c0*/ 	.word	0xffffffff


	//   ....[32]....
        /*00c4*/ 	.word	0xffffffff


	//   ....[33]....
        /*00c8*/ 	.word	0xffffffff


	//   ....[34]....
        /*00cc*/ 	.word	0xffffffff


	//   ....[35]....
        /*00d0*/ 	.word	0xffffffff


	//   ....[36]....
        /*00d4*/ 	.word	0xffffffff


	//   ....[37]....
        /*00d8*/ 	.word	0xffffffff


	//   ....[38]....
        /*00dc*/ 	.word	0xffffffff


	//   ....[39]....
        /*00e0*/ 	.word	0xffffffff


	//   ....[40]....
        /*00e4*/ 	.word	0xffffffff


	//   ....[41]....
        /*00e8*/ 	.word	0xffffffff


	//   ....[42]....
        /*00ec*/ 	.word	0xffffffff


	//   ....[43]....
        /*00f0*/ 	.word	0xffffffff


	//   ....[44]....
        /*00f4*/ 	.word	0xffffffff


	//   ....[45]....
        /*00f8*/ 	.word	0xffffffff


	//   ....[46]....
        /*00fc*/ 	.word	0xffffffff


	//   ....[47]....
        /*0100*/ 	.word	0xffffffff


	//   ....[48]....
        /*0104*/ 	.word	0xffffffff


	//   ....[49]....
        /*0108*/ 	.word	0xffffffff


	//   ....[50]....
        /*010c*/ 	.word	0xffffffff


	//   ....[51]....
        /*0110*/ 	.word	0xffffffff


	//   ....[52]....
        /*0114*/ 	.word	0xffffffff


	//   ....[53]....
        /*0118*/ 	.word	0xffffffff


	//   ....[54]....
        /*011c*/ 	.word	0xffffffff


	//   ....[55]....
        /*0120*/ 	.word	0xffffffff


	//   ....[56]....
        /*0124*/ 	.word	0xffffffff


	//   ....[57]....
        /*0128*/ 	.word	0xffffffff


	//   ....[58]....
        /*012c*/ 	.word	0xffffffff


	//   ....[59]....
        /*0130*/ 	.word	0xffffffff


	//   ....[60]....
        /*0134*/ 	.word	0xffffffff


	//   ....[61]....
        /*0138*/ 	.word	0xffffffff


	//   ....[62]....
        /*013c*/ 	.word	0xffffffff


	//   ....[63]....
        /*0140*/ 	.word	0xffffffff


	//   ....[64]....
        /*0144*/ 	.word	0xffffffff


	//   ....[65]....
        /*0148*/ 	.word	0xffffffff


	//   ....[66]....
        /*014c*/ 	.word	0xffffffff


	//   ....[67]....
        /*0150*/ 	.word	0xffffffff


	//   ....[68]....
        /*0154*/ 	.word	0xffffffff


	//   ....[69]....
        /*0158*/ 	.word	0xffffffff


	//   ....[70]....
        /*015c*/ 	.word	0xffffffff


	//   ....[71]....
        /*0160*/ 	.word	0xffffffff


	//   ....[72]....
        /*0164*/ 	.word	0xffffffff


	//   ....[73]....
        /*0168*/ 	.word	0xffffffff


	//   ....[74]....
        /*016c*/ 	.word	0xffffffff


	//   ....[75]....
        /*0170*/ 	.word	0xffffffff


	//   ....[76]....
        /*0174*/ 	.word	0xffffffff


	//   ....[77]....
        /*0178*/ 	.word	0xffffffff


	//   ....[78]....
        /*017c*/ 	.word	0xffffffff


	//   ....[79]....
        /*0180*/ 	.word	0xffffffff


	//   ....[80]....
        /*0184*/ 	.word	0xffffffff


	//   ....[81]....
        /*0188*/ 	.word	0xffffffff


	//   ....[82]....
        /*018c*/ 	.word	0xffffffff


	//   ....[83]....
        /*0190*/ 	.word	0xffffffff


	//   ....[84]....
        /*0194*/ 	.word	0xffffffff


	//   ....[85]....
        /*0198*/ 	.word	0xffffffff


	//   ....[86]....
        /*019c*/ 	.word	0xffffffff


	//   ....[87]....
        /*01a0*/ 	.word	0xffffffff


	//   ....[88]....
        /*01a4*/ 	.word	0xffffffff


	//   ....[89]....
        /*01a8*/ 	.word	0xffffffff


	//   ....[90]....
        /*01ac*/ 	.word	0xffffffff


	//   ....[91]....
        /*01b0*/ 	.word	0xffffffff


	//   ....[92]....
        /*01b4*/ 	.word	0xffffffff


	//   ....[93]....
        /*01b8*/ 	.word	0xffffffff


	//   ....[94]....
        /*01bc*/ 	.word	0xffffffff


	//   ....[95]....
        /*01c0*/ 	.word	0xffffffff


	//   ....[96]....
        /*01c4*/ 	.word	0xffffffff


	//   ....[97]....
        /*01c8*/ 	.word	0xffffffff


	//   ....[98]....
        /*01cc*/ 	.word	0xffffffff


	//   ....[99]....
        /*01d0*/ 	.word	0xffffffff


	//   ....[100]....
        /*01d4*/ 	.word	0xffffffff


	//   ....[101]....
        /*01d8*/ 	.word	0x0500000f


	//   ....[102]....
        /*01dc*/ 	.word	0x0500000f


	//   ....[103]....
        /*01e0*/ 	.word	0x0500000f


	//   ....[104]....
        /*01e4*/ 	.word	0x0500000f


	//   ....[105]....
        /*01e8*/ 	.word	0x0500000f


	//   ....[106]....
        /*01ec*/ 	.word	0x0500000f


	//   ....[107]....
        /*01f0*/ 	.word	0x0500000f


	//   ....[108]....
        /*01f4*/ 	.word	0x0500000f


	//   ....[109]....
        /*01f8*/ 	.word	0x0500000f


	//   ....[110]....
        /*01fc*/ 	.word	0x0500000f


	//   ....[111]....
        /*0200*/ 	.word	0x0500000f


	//   ....[112]....
        /*0204*/ 	.word	0x0500000f


	//   ....[113]....
        /*0208*/ 	.word	0x0500000f


	//   ....[114]....
        /*020c*/ 	.word	0x0500000f


	//   ....[115]....
        /*0210*/ 	.word	0x0500000f


	//   ....[116]....
        /*0214*/ 	.word	0x0500000f


	//   ....[117]....
        /*0218*/ 	.word	0x0500000f


	//   ....[118]....
        /*021c*/ 	.word	0x0500000f


	//   ....[119]....
        /*0220*/ 	.word	0x0500000f


	//   ....[120]....
        /*0224*/ 	.word	0x0500000f


	//   ....[121]....
        /*0228*/ 	.word	0x0500000f


	//   ....[122]....
        /*022c*/ 	.word	0x0500000f


	//   ....[123]....
        /*0230*/ 	.word	0x0500000f


	//   ....[124]....
        /*0234*/ 	.word	0x0500000f


	//   ....[125]....
        /*0238*/ 	.word	0x0500000f


	//   ....[126]....
        /*023c*/ 	.word	0x0500000f


	//   ....[127]....
        /*0240*/ 	.word	0x0500000f


	//   ....[128]....
        /*0244*/ 	.word	0x0500000f


	//   ....[129]....
        /*0248*/ 	.word	0x0500000f


	//   ....[130]....
        /*024c*/ 	.word	0x0500000f


	//   ....[131]....
        /*0250*/ 	.word	0x0500000f


	//   ....[132]....
        /*0254*/ 	.word	0x0500000f


	//   ....[133]....
        /*0258*/ 	.word	0x0500000f


	//   ....[134]....
        /*025c*/ 	.word	0x0500000f


	//   ....[135]....
        /*0260*/ 	.word	0x0500000f


	//   ....[136]....
        /*0264*/ 	.word	0x0500000f


	//   ....[137]....
        /*0268*/ 	.word	0x0500000f


	//   ....[138]....
        /*026c*/ 	.word	0x0500000f


	//   ....[139]....
        /*0270*/ 	.word	0x0500000f


	//   ....[140]....
        /*0274*/ 	.word	0x0500000f


	//   ....[141]....
        /*0278*/ 	.word	0x0500000f


	//   ....[142]....
        /*027c*/ 	.word	0x0500000f


	//   ....[143]....
        /*0280*/ 	.word	0x0500000f


	//   ....[144]....
        /*0284*/ 	.word	0x0500000f


	//   ....[145]....
        /*0288*/ 	.word	0x0500000f


	//   ....[146]....
        /*028c*/ 	.word	0x0500000f


	//   ....[147]....
        /*0290*/ 	.word	0x0500000f


	//   ....[148]....
        /*0294*/ 	.word	0x0500000f


	//   ....[149]....
        /*0298*/ 	.word	0x0500000f


	//   ....[150]....
        /*029c*/ 	.word	0x0500000f


	//   ....[151]....
        /*02a0*/ 	.word	0x0500000f


	//   ....[152]....
        /*02a4*/ 	.word	0x0500000f


	//   ....[153]....
        /*02a8*/ 	.word	0x0500000f


	//   ....[154]....
        /*02ac*/ 	.word	0x0500000f


	//   ....[155]....
        /*02b0*/ 	.word	0x0500000f


	//   ....[156]....
        /*02b4*/ 	.word	0x0500000f


	//   ....[157]....
        /*02b8*/ 	.word	0x0500000f


	//   ....[158]....
        /*02bc*/ 	.word	0x0500000f


	//   ....[159]....
        /*02c0*/ 	.word	0x0500000f


	//   ....[160]....
        /*02c4*/ 	.word	0x0500000f


	//   ....[161]....
        /*02c8*/ 	.word	0x0500000f


	//   ....[162]....
        /*02cc*/ 	.word	0x0500000f


	//   ....[163]....
        /*02d0*/ 	.word	0x0500000f


	//   ....[164]....
        /*02d4*/ 	.word	0x0500000f


	//   ....[165]....
        /*02d8*/ 	.word	0x0500000f


	//   ....[166]....
        /*02dc*/ 	.word	0x0500000f


	//----- nvinfo : EIATTR_COOP_GROUP_INSTR_OFFSETS
	.align		4
.L_1452:
        /*02e0*/ 	.byte	0x04, 0x28
        /*02e2*/ 	.short	(.L_1454 - .L_1453)


	//   ....[0]....
.L_1453:
        /*02e4*/ 	.word	0x00000060


	//   ....[1]....
        /*02e8*/ 	.word	0x000000a0


	//   ....[2]....
        /*02ec*/ 	.word	0x000002c0


	//   ....[3]....
        /*02f0*/ 	.word	0x00000420


	//   ....[4]....
        /*02f4*/ 	.word	0x00000540


	//   ....[5]....
        /*02f8*/ 	.word	0x000006a0


	//   ....[6]....
        /*02fc*/ 	.word	0x00001350


	//   ....[7]....
        /*0300*/ 	.word	0x00001ac0


	//   ....[8]....
        /*0304*/ 	.word	0x00001fe0


	//   ....[9]....
        /*0308*/ 	.word	0x00001ff0


	//   ....[10]....
        /*030c*/ 	.word	0x00002040


	//   ....[11]....
        /*0310*/ 	.word	0x00002770


	//   ....[12]....
        /*0314*/ 	.word	0x00002800


	//   ....[13]....
        /*0318*/ 	.word	0x00003830


	//   ....[14]....
        /*031c*/ 	.word	0x00003d20


	//   ....[15]....
        /*0320*/ 	.word	0x00003d30


	//   ....[16]....
        /*0324*/ 	.word	0x00003d80


	//   ....[17]....
        /*0328*/ 	.word	0x00004460


	//   ....[18]....
        /*032c*/ 	.word	0x000044c0


	//   ....[19]....
        /*0330*/ 	.word	0x00005db0


	//   ....[20]....
        /*0334*/ 	.word	0x00005de0


	//   ....[21]....
        /*0338*/ 	.word	0x00006240


	//   ....[22]....
        /*033c*/ 	.word	0x00006410


	//   ....[23]....
        /*0340*/ 	.word	0x00007620


	//   ....[24]....
        /*0344*/ 	.word	0x00007640


	//   ....[25]....
        /*0348*/ 	.word	0x00007680


	//   ....[26]....
        /*034c*/ 	.word	0x000076a0


	//   ....[27]....
        /*0350*/ 	.word	0x00008770


	//   ....[28]....
        /*0354*/ 	.word	0x000087e0


	//   ....[29]....
        /*0358*/ 	.word	0x00008820


	//   ....[30]....
        /*035c*/ 	.word	0x00008850


	//   ....[31]....
        /*0360*/ 	.word	0x00008880


	//   ....[32]....
        /*0364*/ 	.word	0x000088a0


	//   ....[33]....
        /*0368*/ 	.word	0x00009510


	//   ....[34]....
        /*036c*/ 	.word	0x00009520


	//   ....[35]....
        /*0370*/ 	.word	0x0000a550


	//   ....[36]....
        /*0374*/ 	.word	0x0000b700


	//   ....[37]....
        /*0378*/ 	.word	0x0000b720


	//   ....[38]....
        /*037c*/ 	.word	0x0000b730


	//   ....[39]....
        /*0380*/ 	.word	0x0000b770


	//   ....[40]....
        /*0384*/ 	.word	0x0000b7c0


	//   ....[41]....
        /*0388*/ 	.word	0x0000b7e0


	//   ....[42]....
        /*038c*/ 	.word	0x0000b830


	//   ....[43]....
        /*0390*/ 	.word	0x0000b850


	//   ....[44]....
        /*0394*/ 	.word	0x0000b8a0


	//   ....[45]....
        /*0398*/ 	.word	0x0000b8c0


	//   ....[46]....
        /*039c*/ 	.word	0x0000b910


	//   ....[47]....
        /*03a0*/ 	.word	0x0000b930


	//   ....[48]....
        /*03a4*/ 	.word	0x0000beb0


	//   ....[49]....
        /*03a8*/ 	.word	0x0000bee0


	//   ....[50]....
        /*03ac*/ 	.word	0x0000bf10


	//   ....[51]....
        /*03b0*/ 	.word	0x0000bf80


	//   ....[52]....
        /*03b4*/ 	.word	0x0000bfe0


	//   ....[53]....
        /*03b8*/ 	.word	0x0000c000


	//   ....[54]....
        /*03bc*/ 	.word	0x0000c060


	//   ....[55]....
        /*03c0*/ 	.word	0x0000c080


	//   ....[56]....
        /*03c4*/ 	.word	0x0000c0e0


	//   ....[57]....
        /*03c8*/ 	.word	0x0000c100


	//   ....[58]....
        /*03cc*/ 	.word	0x0000c160


	//   ....[59]....
        /*03d0*/ 	.word	0x0000c180


	//   ....[60]....
        /*03d4*/ 	.word	0x0000c1e0


	//   ....[61]....
        /*03d8*/ 	.word	0x0000c200


	//   ....[62]....
        /*03dc*/ 	.word	0x0000c250


	//   ....[63]....
        /*03e0*/ 	.word	0x0000c270


	//   ....[64]....
        /*03e4*/ 	.word	0x0000c5f0


	//   ....[65]....
        /*03e8*/ 	.word	0x0000c620


	//   ....[66]....
        /*03ec*/ 	.word	0x0000c660


	//   ....[67]....
        /*03f0*/ 	.word	0x0000c680


	//   ....[68]....
        /*03f4*/ 	.word	0x0000c6a0


	//   ....[69]....
        /*03f8*/ 	.word	0x0000c6d0


	//   ....[70]....
        /*03fc*/ 	.word	0x0000c770


	//   ....[71]....
        /*0400*/ 	.word	0x0000c7a0


	//   ....[72]....
        /*0404*/ 	.word	0x0000c830


	//   ....[73]....
        /*0408*/ 	.word	0x0000c860


	//   ....[74]....
        /*040c*/ 	.word	0x0000c870


	//   ....[75]....
        /*0410*/ 	.word	0x0000c900


	//   ....[76]....
        /*0414*/ 	.word	0x0000d070


	//   ....[77]....
        /*0418*/ 	.word	0x0000d090


	//   ....[78]....
        /*041c*/ 	.word	0x0000d0a0


	//   ....[79]....
        /*0420*/ 	.word	0x0000d0b0


	//   ....[80]....
        /*0424*/ 	.word	0x0000d0c0


	//   ....[81]....
        /*0428*/ 	.word	0x0000d0d0


	//   ....[82]....
        /*042c*/ 	.word	0x0000d0f0


	//   ....[83]....
        /*0430*/ 	.word	0x0000d110


	//   ....[84]....
        /*0434*/ 	.word	0x0000d140


	//   ....[85]....
        /*0438*/ 	.word	0x0000d180


	//   ....[86]....
        /*043c*/ 	.word	0x0000d1c0


	//   ....[87]....
        /*0440*/ 	.word	0x0000d210


	//   ....[88]....
        /*0444*/ 	.word	0x0000d560


	//   ....[89]....
        /*0448*/ 	.word	0x0000d580


	//   ....[90]....
        /*044c*/ 	.word	0x0000d590


	//   ....[91]....
        /*0450*/ 	.word	0x0000d5a0


	//   ....[92]....
        /*0454*/ 	.word	0x0000d5b0


	//   ....[93]....
        /*0458*/ 	.word	0x0000d5e0


	//   ....[94]....
        /*045c*/ 	.word	0x0000d640


	//   ....[95]....
        /*0460*/ 	.word	0x0000d660


	//   ....[96]....
        /*0464*/ 	.word	0x0000d6c0


	//   ....[97]....
        /*0468*/ 	.word	0x0000d6d0


	//   ....[98]....
        /*046c*/ 	.word	0x0000d740


	//   ....[99]....
        /*0470*/ 	.word	0x0000d760


	//   ....[100]....
        /*0474*/ 	.word	0x0000dac0


	//   ....[101]....
        /*0478*/ 	.word	0x0000e020


	//   ....[102]....
        /*047c*/ 	.word	0x0000e110


	//   ....[103]....
        /*0480*/ 	.word	0x0000e1b0


	//   ....[104]....
        /*0484*/ 	.word	0x0000e230


	//   ....[105]....
        /*0488*/ 	.word	0x0000e2e0


	//   ....[106]....
        /*048c*/ 	.word	0x0000e340


	//   ....[107]....
        /*0490*/ 	.word	0x0000e400


	//   ....[108]....
        /*0494*/ 	.word	0x0000e460


	//   ....[109]....
        /*0498*/ 	.word	0x0000e520


	//   ....[110]....
        /*049c*/ 	.word	0x0000e580


	//   ....[111]....
        /*04a0*/ 	.word	0x0000e640


	//   ....[112]....
        /*04a4*/ 	.word	0x0000e6a0


	//   ....[113]....
        /*04a8*/ 	.word	0x0000e740


	//   ....[114]....
        /*04ac*/ 	.word	0x0000e7e0


	//   ....[115]....
        /*04b0*/ 	.word	0x0000e840


	//   ....[116]....
        /*04b4*/ 	.word	0x0000e900


	//   ....[117]....
        /*04b8*/ 	.word	0x0000e9b0


	//   ....[118]....
        /*04bc*/ 	.word	0x0000ea10


	//   ....[119]....
        /*04c0*/ 	.word	0x0000eae0


	//   ....[120]....
        /*04c4*/ 	.word	0x0000eb40


	//   ....[121]....
        /*04c8*/ 	.word	0x0000ec10


	//   ....[122]....
        /*04cc*/ 	.word	0x0000ec70


	//   ....[123]....
        /*04d0*/ 	.word	0x0000ed40


	//   ....[124]....
        /*04d4*/ 	.word	0x0000eda0


	//   ....[125]....
        /*04d8*/ 	.word	0x0000ee70


	//   ....[126]....
        /*04dc*/ 	.word	0x0000eed0


	//   ....[127]....
        /*04e0*/ 	.word	0x0000ef80


	//   ....[128]....
        /*04e4*/ 	.word	0x0000f000


	//   ....[129]....
        /*04e8*/ 	.word	0x0000f0a0


	//   ....[130]....
        /*04ec*/ 	.word	0x0000f1f0


	//   ....[131]....
        /*04f0*/ 	.word	0x0000f2c0


	//   ....[132]....
        /*04f4*/ 	.word	0x0000f330


	//   ....[133]....
        /*04f8*/ 	.word	0x0000f3f0


	//   ....[134]....
        /*04fc*/ 	.word	0x0000f4e0


	//   ....[135]....
        /*0500*/ 	.word	0x0000f5a0


	//   ....[136]....
        /*0504*/ 	.word	0x0000f680


	//   ....[137]....
        /*0508*/ 	.word	0x0000f740


	//   ....[138]....
        /*050c*/ 	.word	0x0000f820


	//   ....[139]....
        /*0510*/ 	.word	0x0000f8e0


	//   ....[140]....
        /*0514*/ 	.word	0x0000f9c0


	//   ....[141]....
        /*0518*/ 	.word	0x0000fa90


	//   ....[142]....
        /*051c*/ 	.word	0x0000fbf0


	//   ....[143]....
        /*0520*/ 	.word	0x0000fc90


	//   ....[144]....
        /*0524*/ 	.word	0x0000fcf0


	//   ....[145]....
        /*0528*/ 	.word	0x0000fd90


	//   ....[146]....
        /*052c*/ 	.word	0x0000fdf0


	//   ....[147]....
        /*0530*/ 	.word	0x0000fe90


	//   ....[148]....
        /*0534*/ 	.word	0x0000fef0


	//   ....[149]....
        /*0538*/ 	.word	0x0000ff90


	//   ....[150]....
        /*053c*/ 	.word	0x0000fff0


	//   ....[151]....
        /*0540*/ 	.word	0x00010090


	//   ....[152]....
        /*0544*/ 	.word	0x000100f0


	//   ....[153]....
        /*0548*/ 	.word	0x00010190


	//   ....[154]....
        /*054c*/ 	.word	0x00010280


	//   ....[155]....
        /*0550*/ 	.word	0x00010320


	//   ....[156]....
        /*0554*/ 	.word	0x00010390


	//   ....[157]....
        /*0558*/ 	.word	0x00010460


	//   ....[158]....
        /*055c*/ 	.word	0x000104c0


	//   ....[159]....
        /*0560*/ 	.word	0x000105a0


	//   ....[160]....
        /*0564*/ 	.word	0x00010600


	//   ....[161]....
        /*0568*/ 	.word	0x000106e0


	//   ....[162]....
        /*056c*/ 	.word	0x00010740


	//   ....[163]....
        /*0570*/ 	.word	0x00010820


	//   ....[164]....
        /*0574*/ 	.word	0x00010880


	//   ....[165]....
        /*0578*/ 	.word	0x00010960


	//   ....[166]....
        /*057c*/ 	.word	0x00010a50


	//----- nvinfo : EIATTR_REG_RECONFIG
	.align		4
.L_1454:
        /*0580*/ 	.byte	0x01, 0x54
	.zero		2


	//----- nvinfo : EIATTR_SYSCALL_OFFSETS
	.align		4
        /*0584*/ 	.byte	0x04, 0x46
        /*0586*/ 	.short	(.L_1456 - .L_1455)


	//   ....[0]....
.L_1455:
        /*0588*/ 	.word	0x00001510


	//   ....[1]....
        /*058c*/ 	.word	0x0000ad70


	//   ....[2]....
        /*0590*/ 	.word	0x0000aeb0


	//   ....[3]....
        /*0594*/ 	.word	0x0000afa0


	//   ....[4]....
        /*0598*/ 	.word	0x0000bba0


	//----- nvinfo : EIATTR_MBARRIER_INSTR_OFFSETS
	.align		4
.L_1456:
        /*059c*/ 	.byte	0x04, 0x39
        /*059e*/ 	.short	(.L_1458 - .L_1457)


	//   ....[0]....
.L_1457:
        /*05a0*/ 	.word	0x00000170
        /*05a4*/ 	.word	0x000000ff
        /*05a8*/ 	.word	0x00022800
        /*05ac*/ 	.short	0x0100
        /*05ae*/ 	.byte	0x08
	.zero		1


	//   ....[1]....
        /*05b0*/ 	.word	0x00000180
        /*05b4*/ 	.word	0x000000ff
        /*05b8*/ 	.word	0x00022820
        /*05bc*/ 	.short	0x0100
        /*05be*/ 	.byte	0x08
	.zero		1


	//   ....[2]....
        /*05c0*/ 	.word	0x00000270
        /*05c4*/ 	.word	0x000000ff
        /*05c8*/ 	.word	0x00022830
        /*05cc*/ 	.short	0x0100
        /*05ce*/ 	.byte	0x08
	.zero		1


	//   ....[3]....
        /*05d0*/ 	.word	0x00000280
        /*05d4*/ 	.word	0x000000ff
        /*05d8*/ 	.word	0x00022840
        /*05dc*/ 	.short	0x0100
        /*05de*/ 	.byte	0x08
	.zero		1


	//   ....[4]....
        /*05e0*/ 	.word	0x00000290
        /*05e4*/ 	.word	0x000000ff
        /*05e8*/ 	.word	0x00022838
        /*05ec*/ 	.short	0x0100
        /*05ee*/ 	.byte	0x08
	.zero		1


	//   ....[5]....
        /*05f0*/ 	.word	0x000002a0
        /*05f4*/ 	.word	0x000000ff
        /*05f8*/ 	.word	0x00022848
        /*05fc*/ 	.short	0x0100
        /*05fe*/ 	.byte	0x08
	.zero		1


	//   ....[6]....
        /*0600*/ 	.word	0x000003d0
        /*0604*/ 	.word	0x000000ff
        /*0608*/ 	.word	0x00022850
        /*060c*/ 	.short	0x0100
        /*060e*/ 	.byte	0x08
	.zero		1


	//   ....[7]....
        /*0610*/ 	.word	0x000003e0
        /*0614*/ 	.word	0x000000ff
        /*0618*/ 	.word	0x00022860
        /*061c*/ 	.short	0x0100
        /*061e*/ 	.byte	0x08
	.zero		1


	//   ....[8]....
        /*0620*/ 	.word	0x000003f0
        /*0624*/ 	.word	0x000000ff
        /*0628*/ 	.word	0x00022858
        /*062c*/ 	.short	0x0100
        /*062e*/ 	.byte	0x08
	.zero		1


	//   ....[9]....
        /*0630*/ 	.word	0x00000400
        /*0634*/ 	.word	0x000000ff
        /*0638*/ 	.word	0x00022868
        /*063c*/ 	.short	0x0100
        /*063e*/ 	.byte	0x08
	.zero		1


	//   ....[10]....
        /*0640*/ 	.word	0x000004f0
        /*0644*/ 	.word	0x000000ff
        /*0648*/ 	.word	0x00022870
        /*064c*/ 	.short	0x0100
        /*064e*/ 	.byte	0x06
	.zero		1


	//   ....[11]....
        /*0650*/ 	.word	0x00000500
        /*0654*/ 	.word	0x000000ff
        /*0658*/ 	.word	0x00022880
        /*065c*/ 	.short	0x0100
        /*065e*/ 	.byte	0x06
	.zero		1


	//   ....[12]....
        /*0660*/ 	.word	0x00000510
        /*0664*/ 	.word	0x000000ff
        /*0668*/ 	.word	0x00022878
        /*066c*/ 	.short	0x0100
        /*066e*/ 	.byte	0x06
	.zero		1


	//   ....[13]....
        /*0670*/ 	.word	0x00000520
        /*0674*/ 	.word	0x000000ff
        /*0678*/ 	.word	0x00022888
        /*067c*/ 	.short	0x0100
        /*067e*/ 	.byte	0x06
	.zero		1


	//   ....[14]....
        /*0680*/ 	.word	0x00000650
        /*0684*/ 	.word	0x000000ff
        /*0688*/ 	.word	0x00022890
        /*068c*/ 	.short	0x0100
        /*068e*/ 	.byte	0x08
	.zero		1


	//   ....[15]....
        /*0690*/ 	.word	0x00000660
        /*0694*/ 	.word	0x000000ff
        /*0698*/ 	.word	0x000228a0
        /*069c*/ 	.short	0x0100
        /*069e*/ 	.byte	0x08
	.zero		1


	//   ....[16]....
        /*06a0*/ 	.word	0x00000670
        /*06a4*/ 	.word	0x000000ff
        /*06a8*/ 	.word	0x00022898
        /*06ac*/ 	.short	0x0100
        /*06ae*/ 	.byte	0x08
	.zero		1


	//   ....[17]....
        /*06b0*/ 	.word	0x00000680
        /*06b4*/ 	.word	0x000000ff
        /*06b8*/ 	.word	0x000228a8
        /*06bc*/ 	.short	0x0100
        /*06be*/ 	.byte	0x08
	.zero		1


	//   ....[18]....
        /*06c0*/ 	.word	0x000007c0
        /*06c4*/ 	.word	0x000000ff
        /*06c8*/ 	.word	0x000228b0
        /*06cc*/ 	.short	0x0100
        /*06ce*/ 	.byte	0x08
	.zero		1


	//   ....[19]....
        /*06d0*/ 	.word	0x000007d0
        /*06d4*/ 	.word	0x000000ff
        /*06d8*/ 	.word	0x000228c0
        /*06dc*/ 	.short	0x0100
        /*06de*/ 	.byte	0x08
	.zero		1


	//   ....[20]....
        /*06e0*/ 	.word	0x000007e0
        /*06e4*/ 	.word	0x000000ff
        /*06e8*/ 	.word	0x000228b8
        /*06ec*/ 	.short	0x0100
        /*06ee*/ 	.byte	0x08
	.zero		1


	//   ....[21]....
        /*06f0*/ 	.word	0x000007f0
        /*06f4*/ 	.word	0x000000ff
        /*06f8*/ 	.word	0x000228c8
        /*06fc*/ 	.short	0x0100
        /*06fe*/ 	.byte	0x08
	.zero		1


	//   ....[22]....
        /*0700*/ 	.word	0x00001540
        /*0704*/ 	.word	0x000000ff
        /*0708*/ 	.word	0x00022800
        /*070c*/ 	.short	0x010a
        /*070e*/ 	.byte	0x2a
	.zero		1


	//   ....[23]....
        /*0710*/ 	.word	0x000015d0
        /*0714*/ 	.word	0x000000ff
        /*0718*/ 	.word	0x00022830
        /*071c*/ 	.short	0x010a
        /*071e*/ 	.byte	0x2a
	.zero		1


	//   ....[24]....
        /*0720*/ 	.word	0x00001610
        /*0724*/ 	.word	0x000000ff
        /*0728*/ 	.word	0x00022830
        /*072c*/ 	.short	0x010a
        /*072e*/ 	.byte	0x2a
	.zero		1


	//   ....[25]....
        /*0730*/ 	.word	0x00001b50
        /*0734*/ 	.word	0x000000ff
        /*0738*/ 	.word	0x00000000
        /*073c*/ 	.short	0x0101
        /*073e*/ 	.byte	0x04
	.zero		1


	//   ....[26]....
        /*0740*/ 	.word	0x00002fd0
        /*0744*/ 	.word	0x000000ff
        /*0748*/ 	.word	0x00022850
        /*074c*/ 	.short	0x010a
        /*074e*/ 	.byte	0x2a
	.zero		1


	//   ....[27]....
        /*0750*/ 	.word	0x00003010
        /*0754*/ 	.word	0x000000ff
        /*0758*/ 	.word	0x00022850
        /*075c*/ 	.short	0x010a
        /*075e*/ 	.byte	0x2a
	.zero		1


	//   ....[28]....
        /*0760*/ 	.word	0x00003400
        /*0764*/ 	.word	0x000000ff
        /*0768*/ 	.word	0x00000000
        /*076c*/ 	.short	0x0101
        /*076e*/ 	.byte	0x0a
	.zero		1


	//   ....[29]....
        /*0770*/ 	.word	0x00003590
        /*0774*/ 	.word	0x000000ff
        /*0778*/ 	.word	0x00022830
        /*077c*/ 	.short	0x010a
        /*077e*/ 	.byte	0x1c
	.zero		1


	//   ....[30]....
        /*0780*/ 	.word	0x000035d0
        /*0784*/ 	.word	0x000000ff
        /*0788*/ 	.word	0x00022830
        /*078c*/ 	.short	0x010a
        /*078e*/ 	.byte	0x1c
	.zero		1


	//   ....[31]....
        /*0790*/ 	.word	0x00003880
        /*0794*/ 	.word	0x000000ff
        /*0798*/ 	.word	0x00000000
        /*079c*/ 	.short	0x0101
        /*079e*/ 	.byte	0x0a
	.zero		1


	//   ....[32]....
        /*07a0*/ 	.word	0x000055c0
        /*07a4*/ 	.word	0x000000ff
        /*07a8*/ 	.word	0x00022850
        /*07ac*/ 	.short	0x010a
        /*07ae*/ 	.byte	0x1c
	.zero		1


	//   ....[33]....
        /*07b0*/ 	.word	0x00005600
        /*07b4*/ 	.word	0x000000ff
        /*07b8*/ 	.word	0x00022850
        /*07bc*/ 	.short	0x010a
        /*07be*/ 	.byte	0x1c
	.zero		1


	//   ....[34]....
        /*07c0*/ 	.word	0x00005900
        /*07c4*/ 	.word	0x000000ff
        /*07c8*/ 	.word	0x00000000
        /*07cc*/ 	.short	0x0101
        /*07ce*/ 	.byte	0x1c
	.zero		1


	//   ....[35]....
        /*07d0*/ 	.word	0x00005a20
        /*07d4*/ 	.word	0x000000ff
        /*07d8*/ 	.word	0x00022830
        /*07dc*/ 	.short	0x010a
        /*07de*/ 	.byte	0x1a
	.zero		1


	//   ....[36]....
        /*07e0*/ 	.word	0x00005a60
        /*07e4*/ 	.word	0x000000ff
        /*07e8*/ 	.word	0x00022830
        /*07ec*/ 	.short	0x010a
        /*07ee*/ 	.byte	0x1a
	.zero		1


	//   ....[37]....
        /*07f0*/ 	.word	0x00005c60
        /*07f4*/ 	.word	0x000000ff
        /*07f8*/ 	.word	0x00000000
        /*07fc*/ 	.short	0x0101
        /*07fe*/ 	.byte	0x0a
	.zero		1


	//   ....[38]....
        /*0800*/ 	.word	0x000072c0
        /*0804*/ 	.word	0x000000ff
        /*0808*/ 	.word	0x00022850
        /*080c*/ 	.short	0x010a
        /*080e*/ 	.byte	0x1a
	.zero		1


	//   ....[39]....
        /*0810*/ 	.word	0x00007300
        /*0814*/ 	.word	0x000000ff
        /*0818*/ 	.word	0x00022850
        /*081c*/ 	.short	0x010a
        /*081e*/ 	.byte	0x1a
	.zero		1


	//   ....[40]....
        /*0820*/ 	.word	0x00007600
        /*0824*/ 	.word	0x000000ff
        /*0828*/ 	.word	0x00000000
        /*082c*/ 	.short	0x0101
        /*082e*/ 	.byte	0x1a
	.zero		1


	//   ....[41]....
        /*0830*/ 	.word	0x000088b0
        /*0834*/ 	.word	0x000000ff
        /*0838*/ 	.word	0x00000000
        /*083c*/ 	.short	0x0101
        /*083e*/ 	.byte	0x04
	.zero		1


	//   ....[42]....
        /*0840*/ 	.word	0x0000b4a0
        /*0844*/ 	.word	0x000000ff
        /*0848*/ 	.word	0x00022840
        /*084c*/ 	.short	0x010a
        /*084e*/ 	.byte	0x2d
	.zero		1


	//   ....[43]....
        /*0850*/ 	.word	0x0000b9d0
        /*0854*/ 	.word	0x000000ff
        /*0858*/ 	.word	0x00022830
        /*085c*/ 	.short	0x0107
        /*085e*/ 	.byte	0x2d
	.zero		1


	//   ....[44]....
        /*0860*/ 	.word	0x0000ba40
        /*0864*/ 	.word	0x000000ff
        /*0868*/ 	.word	0x00022830
        /*086c*/ 	.short	0x0101
        /*086e*/ 	.byte	0x2d
	.zero		1


	//   ....[45]....
        /*0870*/ 	.word	0x0000c340
        /*0874*/ 	.word	0x000000ff
        /*0878*/ 	.word	0x00022800
        /*087c*/ 	.short	0x0107
        /*087e*/ 	.byte	0x2d
	.zero		1


	//   ....[46]....
        /*0880*/ 	.word	0x0000c380
        /*0884*/ 	.word	0x000000ff
        /*0888*/ 	.word	0x00022800
        /*088c*/ 	.short	0x0101
        /*088e*/ 	.byte	0x2d
	.zero		1


	//   ....[47]....
        /*0890*/ 	.word	0x0000c390
        /*0894*/ 	.word	0x000000ff
        /*0898*/ 	.word	0x00022820
        /*089c*/ 	.short	0x010a
        /*089e*/ 	.byte	0x2d
	.zero		1


	//   ....[48]....
        /*08a0*/ 	.word	0x0000c3e0
        /*08a4*/ 	.word	0x000000ff
        /*08a8*/ 	.word	0x00022860
        /*08ac*/ 	.short	0x010a
        /*08ae*/ 	.byte	0x2d
	.zero		1


	//   ....[49]....
        /*08b0*/ 	.word	0x0000cb10
        /*08b4*/ 	.word	0x000000ff
        /*08b8*/ 	.word	0x00022850
        /*08bc*/ 	.short	0x0107
        /*08be*/ 	.byte	0x2d
	.zero		1


	//   ....[50]....
        /*08c0*/ 	.word	0x0000cb90
        /*08c4*/ 	.word	0x000000ff
        /*08c8*/ 	.word	0x00022850
        /*08cc*/ 	.short	0x0101
        /*08ce*/ 	.byte	0x2d
	.zero		1


	//   ....[51]....
        /*08d0*/ 	.word	0x0000ce70
        /*08d4*/ 	.word	0x00000020
        /*08d8*/ 	.word	0x00022840
        /*08dc*/ 	.short	0x010a
        /*08de*/ 	.byte	0x3f
	.zero		1


	//   ....[52]....
        /*08e0*/ 	.word	0x0000d2a0
        /*08e4*/ 	.word	0x00000020
        /*08e8*/ 	.word	0x00022830
        /*08ec*/ 	.short	0x0107
        /*08ee*/ 	.byte	0x3f
	.zero		1


	//   ....[53]....
        /*08f0*/ 	.word	0x0000d350
        /*08f4*/ 	.word	0x00000020
        /*08f8*/ 	.word	0x00022830
        /*08fc*/ 	.short	0x0101
        /*08fe*/ 	.byte	0x3f
	.zero		1


	//   ....[54]....
        /*0900*/ 	.word	0x0000d380
        /*0904*/ 	.word	0x00000020
        /*0908*/ 	.word	0x00022860
        /*090c*/ 	.short	0x010a
        /*090e*/ 	.byte	0x3f
	.zero		1


	//   ....[55]....
        /*0910*/ 	.word	0x0000d8c0
        /*0914*/ 	.word	0x00000020
        /*0918*/ 	.word	0x00022850
        /*091c*/ 	.short	0x0107
        /*091e*/ 	.byte	0x3f
	.zero		1


	//   ....[56]....
        /*0920*/ 	.word	0x0000d990
        /*0924*/ 	.word	0x00000020
        /*0928*/ 	.word	0x00022850
        /*092c*/ 	.short	0x0101
        /*092e*/ 	.byte	0x3f
	.zero		1


	//   ....[57]....
        /*0930*/ 	.word	0x0000da70
        /*0934*/ 	.word	0x00000004
        /*0938*/ 	.word	0x00022820
        /*093c*/ 	.short	0x010a
        /*093e*/ 	.byte	0x3f
	.zero		1


	//   ....[58]....
        /*0940*/ 	.word	0x0000dbb0
        /*0944*/ 	.word	0x00000005
        /*0948*/ 	.word	0x00022840
        /*094c*/ 	.short	0x010a
        /*094e*/ 	.byte	0x3f
	.zero		1


	//   ....[59]....
        /*0950*/ 	.word	0x0000dc50
        /*0954*/ 	.word	0x00000015
        /*0958*/ 	.word	0x00022840
        /*095c*/ 	.short	0x010a
        /*095e*/ 	.byte	0x3f
	.zero		1


	//   ....[60]....
        /*0960*/ 	.word	0x0000dc90
        /*0964*/ 	.word	0x00000005
        /*0968*/ 	.word	0x00022860
        /*096c*/ 	.short	0x010a
        /*096e*/ 	.byte	0x3f
	.zero		1


	//   ....[61]....
        /*0970*/ 	.word	0x0000dcd0
        /*0974*/ 	.word	0x00000015
        /*0978*/ 	.word	0x00022860
        /*097c*/ 	.short	0x010a
        /*097e*/ 	.byte	0x3f
	.zero		1


	//   ....[62]....
        /*0980*/ 	.word	0x0000dd40
        /*0984*/ 	.word	0x00000005
        /*0988*/ 	.word	0x00022800
        /*098c*/ 	.short	0x010a
        /*098e*/ 	.byte	0x3f
	.zero		1


	//   ....[63]....
        /*0990*/ 	.word	0x0000dda0
        /*0994*/ 	.word	0x00000005
        /*0998*/ 	.word	0x00022830
        /*099c*/ 	.short	0x010a
        /*099e*/ 	.byte	0x3f
	.zero		1


	//   ....[64]....
        /*09a0*/ 	.word	0x0000de00
        /*09a4*/ 	.word	0x0000000b
        /*09a8*/ 	.word	0x00022850
        /*09ac*/ 	.short	0x010a
        /*09ae*/ 	.byte	0x3f
	.zero		1


	//   ....[65]....
        /*09b0*/ 	.word	0x0000de60
        /*09b4*/ 	.word	0x00000009
        /*09b8*/ 	.word	0x00022830
        /*09bc*/ 	.short	0x010a
        /*09be*/ 	.byte	0x3f
	.zero		1


	//   ....[66]....
        /*09c0*/ 	.word	0x0000dec0
        /*09c4*/ 	.word	0x0000000b
        /*09c8*/ 	.word	0x00022850
        /*09cc*/ 	.short	0x010a
        /*09ce*/ 	.byte	0x3f
	.zero		1


	//   ....[67]....
        /*09d0*/ 	.word	0x0000df20
        /*09d4*/ 	.word	0x00000009
        /*09d8*/ 	.word	0x00022830
        /*09dc*/ 	.short	0x010a
        /*09de*/ 	.byte	0x3f
	.zero		1


	//   ....[68]....
        /*09e0*/ 	.word	0x0000df80
        /*09e4*/ 	.word	0x00000007
        /*09e8*/ 	.word	0x00022850
        /*09ec*/ 	.short	0x010a
        /*09ee*/ 	.byte	0x3f
	.zero		1


	//   ....[69]....
        /*09f0*/ 	.word	0x0000e060
        /*09f4*/ 	.word	0x00000003
        /*09f8*/ 	.word	0x00022840
        /*09fc*/ 	.short	0x010a
        /*09fe*/ 	.byte	0x3f
	.zero		1


	//   ....[70]....
        /*0a00*/ 	.word	0x0000f0e0
        /*0a04*/ 	.word	0x00000003
        /*0a08*/ 	.word	0x00022820
        /*0a0c*/ 	.short	0x010a
        /*0a0e*/ 	.byte	0x3f
	.zero		1


	//   ....[71]....
        /*0a10*/ 	.word	0x0000f140
        /*0a14*/ 	.word	0x00000003
        /*0a18*/ 	.word	0x00022860
        /*0a1c*/ 	.short	0x010a
        /*0a1e*/ 	.byte	0x3f
	.zero		1


	//   ....[72]....
        /*0a20*/ 	.word	0x0000fb40
        /*0a24*/ 	.word	0x00000020
        /*0a28*/ 	.word	0x00022840
        /*0a2c*/ 	.short	0x010a
        /*0a2e*/ 	.byte	0x3f
	.zero		1


	//   ....[73]....
        /*0a30*/ 	.word	0x000101d0
        /*0a34*/ 	.word	0x00000020
        /*0a38*/ 	.word	0x00022860
        /*0a3c*/ 	.short	0x010a
        /*0a3e*/ 	.byte	0x3f
	.zero		1


	//   ....[74]....
        /*0a40*/ 	.word	0x000109a0
        /*0a44*/ 	.word	0x00000004
        /*0a48*/ 	.word	0x00022820
        /*0a4c*/ 	.short	0x010a
        /*0a4e*/ 	.byte	0x3f
	.zero		1


	//   ....[75]....
        /*0a50*/ 	.word	0x00010b10
        /*0a54*/ 	.word	0x00000005
        /*0a58*/ 	.word	0x00022840
        /*0a5c*/ 	.short	0x010a
        /*0a5e*/ 	.byte	0x3f
	.zero		1


	//   ....[76]....
        /*0a60*/ 	.word	0x00010b60
        /*0a64*/ 	.word	0x00000015
        /*0a68*/ 	.word	0x00022840
        /*0a6c*/ 	.short	0x010a
        /*0a6e*/ 	.byte	0x3f
	.zero		1


	//   ....[77]....
        /*0a70*/ 	.word	0x00010bb0
        /*0a74*/ 	.word	0x00000005
        /*0a78*/ 	.word	0x00022860
        /*0a7c*/ 	.short	0x010a
        /*0a7e*/ 	.byte	0x3f
	.zero		1


	//----- nvinfo : EIATTR_NUM_MBARRIERS
	.align		4
.L_1458:
        /*0a80*/ 	.byte	0x03, 0x38
        /*0a82*/ 	.short	0x0016


	//----- nvinfo : EIATTR_EXIT_INSTR_OFFSETS
	.align		4
        /*0a84*/ 	.byte	0x04, 0x1c
        /*0a86*/ 	.short	(.L_1460 - .L_1459)


	//   ....[0]....
.L_1459:
        /*0a88*/ 	.word	0x0000dd20


	//----- nvinfo : EIATTR_MAX_THREADS
	.align		4
.L_1460:
        /*0a8c*/ 	.byte	0x04, 0x05
        /*0a8e*/ 	.short	(.L_1462 - .L_1461)
.L_1461:
        /*0a90*/ 	.word	0x00000180
        /*0a94*/ 	.word	0x00000001
        /*0a98*/ 	.word	0x00000001


	//----- nvinfo : EIATTR_CRS_STACK_SIZE
	.align		4
.L_1462:
        /*0a9c*/ 	.byte	0x04, 0x1e
        /*0a9e*/ 	.short	(.L_1464 - .L_1463)
.L_1463:
        /*0aa0*/ 	.word	0x00000000


	//----- nvinfo : EIATTR_CBANK_PARAM_SIZE
	.align		4
.L_1464:
        /*0aa4*/ 	.byte	0x03, 0x19
        /*0aa6*/ 	.short	0x0a70


	//----- nvinfo : EIATTR_PARAM_CBANK
	.align		4
        /*0aa8*/ 	.byte	0x04, 0x0a
        /*0aaa*/ 	.short	(.L_1466 - .L_1465)
	.align		4
.L_1465:
        /*0aac*/ 	.word	index@(.nv.constant0._ZN7cutlass13device_kernelIN5flash11enable_sm90INS1_16FlashAttnFwdSm90INS1_25CollectiveMainloopFwdSm90ILi2EN4cute5tupleIJNS5_1CILi1EEES8_S8_EEENS6_IJNS7_ILi128EEENS7_ILi96EEENS7_ILi64EEEEEELi256ENS_6half_tEfNS_4arch4Sm90ELb1ELb0ELb0ELb0ELb1ELb0ELb0ELb1ELb0ELb1ELb1ELb0EEENS1_21CollectiveEpilogueFwdINS6_IJSA_NS7_ILi256EEESB_EEES9_SE_SG_Li256ELb0ELb1ELb1ELb0EEENS1_19SingleTileSchedulerILb0ELb1ELb1ELi128EEEEEEEEEvNT_6ParamsE)
        /*0ab0*/ 	.short	0x0210
        /*0ab2*/ 	.short	0x0a70


	//----- nvinfo : EIATTR_SW_WAR
	.align		4
.L_1466:
        /*0ab4*/ 	.byte	0x04, 0x36
        /*0ab6*/ 	.short	(.L_1468 - .L_1467)
.L_1467:
        /*0ab8*/ 	.word	0x00000008
.L_1468:


//--------------------- .nv.info._ZN7cutlass13device_kernelIN5flash11enable_sm90INS1_16FlashAttnFwdSm90INS1_25CollectiveMainloopFwdSm90ILi2EN4cute5tupleIJNS5_1CILi1EEES8_S8_EEENS6_IJNS7_ILi128EEENS7_ILi96EEENS7_ILi64EEEEEELi256ENS_6half_tEfNS_4arch4Sm90ELb1ELb0ELb0ELb0ELb1ELb0ELb1ELb1ELb0ELb1ELb1ELb0EEENS1_21CollectiveEpilogueFwdINS6_IJSA_NS7_ILi256EEESB_EEES9_SE_SG_Li256ELb0ELb1ELb1ELb0EEENS1_19SingleTileSchedulerILb0ELb1ELb1ELi128EEEEEEEEEvNT_6ParamsE --------------------------
	.section	.nv.info._ZN7cutlass13device_kernelIN5flash11enable_sm90INS1_16FlashAttnFwdSm90INS1_25CollectiveMainloopFwdSm90ILi2EN4cute5tupleIJNS5_1CILi1EEES8_S8_EEENS6_IJNS7_ILi128EEENS7_ILi96EEENS7_ILi64EEEEEELi256ENS_6half_tEfNS_4arch4Sm90ELb1ELb0ELb0ELb0ELb1ELb0ELb1ELb1ELb0ELb1ELb1ELb0EEENS1_21CollectiveEpilogueFwdINS6_IJSA_NS7_ILi256EEESB_EEES9_SE_SG_Li256ELb0ELb1ELb1ELb0EEENS1_19SingleTileSchedulerILb0ELb1ELb1ELi128EEEEEEEEEvNT_6ParamsE,"",@"SHT_CUDA_INFO"
	.sectionflags	@""
	.align	4


	//----- nvinfo : EIATTR_CUDA_API_VERSION
	.align		4
        /*0000*/ 	.byte	0x04, 0x37
        /*0002*/ 	.short	(.L_1470 - .L_1469)
.L_1469:
        /*0004*/ 	.word	0x00000082


	//----- nvinfo : EIATTR_KPARAM_INFO
	.align		4
.L_1470:
        /*0008*/ 	.byte	0x04, 0x17
        /*000a*/ 	.short	(.L_1472 - .L_1471)
.L_1471:
        /*000c*/ 	.word	0x00000000
        /*0010*/ 	.short	0x0000
        /*0012*/ 	.short	0x0070
        /*0014*/ 	.byte	0x00, 0xf0, 0x01, 0x2c


	//----- nvinfo : EIATTR_SPARSE_MMA_MASK
	.align		4
.L_1472:
        /*0018*/ 	.byte	0x03, 0x50
        /*001a*/ 	.short	0x0000


	//----- nvinfo : EIATTR_MAXREG_COUNT
	.align		4
        /*001c*/ 	.byte	0x03, 0x1b
        /*001e*/ 	.short	0x00a8


	//----- nvinfo : EIATTR_NUM_BARRIERS
	.align		4
        /*0020*/ 	.byte	0x02, 0x4c
        /*0022*/ 	.byte	0x10
	.zero		1


	//----- nvinfo : EIATTR_EXTERNS
	.align		4
        /*0024*/ 	.byte	0x04, 0x0f
        /*0026*/ 	.short	(.L_1474 - .L_1473)


	//   ....[0]....
	.align		4
.L_1473:
        /*0028*/ 	.word	index@(__assertfail)


	//----- nvinfo : EIATTR_ANNOTATIONS
	.align		4
.L_1474:
        /*002c*/ 	.byte	0x04, 0x55
        /*002e*/ 	.short	(.L_1476 - .L_1475)


	//   ....[0]....
.L_1475:
        /*0030*/ 	.word	0x00000001
        /*0034*/ 	.byte	0xd0, 0x08, 0x00, 0x00, 0x01, 0x00, 0x00, 0x00, 0x40, 0x0a, 0x00, 0x00, 0x01, 0x00, 0x00, 0x00
        /*0044*/ 	.byte	0x80, 0x16, 0x00, 0x00, 0x01, 0x00, 0x00, 0x00, 0xb0, 0x9a, 0x00, 0x00, 0x01, 0x00, 0x00, 0x00
        /*0054*/ 	.byte	0xc0, 0xbc, 0x00, 0x00, 0x01, 0x00, 0x00, 0x00, 0xb0, 0xce, 0x00, 0x00, 0x01, 0x00, 0x00, 0x00
        /*0064*/ 	.byte	0xa0, 0x03, 0x01, 0x00


	//----- nvinfo : EIATTR_MERCURY_ISA_VERSION
	.align		4
.L_1476:
        /*0068*/ 	.byte	0x03, 0x5f
        /*006a*/ 	.short	0x0101


	//----- nvinfo : EIATTR_INT_WARP_WIDE_INSTR_OFFSETS
	.align		4
        /*006c*/ 	.byte	0x04, 0x31
        /*006e*/ 	.short	(.L_1478 - .L_1477)


	//   ....[0]....
.L_1477:
        /*0070*/ 	.word	0x000000c0


	//   ....[1]....
        /*0074*/ 	.word	0x000000d0


	//   ....[2]....
        /*0078*/ 	.word	0x000000e0


	//   ....[3]....
        /*007c*/ 	.word	0x00000180


	//----- nvinfo : EIATTR_COOP_GROUP_MASK_REGIDS
	.align		4
.L_1478:
        /*0080*/ 	.byte	0x04, 0x29
        /*0082*/ 	.short	(.L_1480 - .L_1479)


	//   ....[0]....
.L_1479:
        /*0084*/ 	.word	0xffffffff


	//   ....[1]....
        /*0088*/ 	.word	0xffffffff


	//   ....[2]....
        /*008c*/ 	.word	0xffffffff


	//   ....[3]....
        /*0090*/ 	.word	0xffffffff


	//   ....[4]....
        /*0094*/ 	.word	0xffffffff


	//   ....[5]....
        /*0098*/ 	.word	0xffffffff


	//   ....[6]....
        /*009c*/ 	.word	0xffffffff


	//   ....[7]....
        /*00a0*/ 	.word	0xffffffff


	//   ....[8]....
        /*00a4*/ 	.word	0xffffffff


	//   ....[9]....
        /*00a8*/ 	.word	0xffffffff


	//   ....[10]....
        /*00ac*/ 	.word	0xffffffff


	//   ....[11]....
        /*00b0*/ 	.word	0xffffffff


	//   ....[12]....
        /*00b4*/ 	.word	0xffffffff


	//   ....[13]....
        /*00b8*/ 	.word	0xffffffff


	//   ....[14]....
        /*00bc*/ 	.word	0xffffffff


	//   ....[15]....
        /*00c0*/ 	.word	0xffffffff


	//   ....[16]....
        /*00c4*/ 	.word	0xffffffff


	//   ....[17]....
        /*00c8*/ 	.word	0xffffffff


	//   ....[18]....
        /*00cc*/ 	.word	0xffffffff


	//   ....[19]....
        /*00d0*/ 	.word	0xffffffff


	//   ....[20]....
        /*00d4*/ 	.word	0xffffffff


	//   ....[21]....
        /*00d8*/ 	.word	0xffffffff


	//   ....[22]....
        /*00dc*/ 	.word	0xffffffff


	//   ....[23]....
        /*00e0*/ 	.word	0xffffffff


	//   ....[24]....
        /*00e4*/ 	.word	0xffffffff


	//   ....[25]....
        /*00e8*/ 	.word	0xffffffff


	//   ....[26]....
        /*00ec*/ 	.word	0xffffffff


	//   ....[27]....
        /*00f0*/ 	.word	0xffffffff


	//   ....[28]....
        /*00f4*/ 	.word	0xffffffff


	//   ....[29]....
        /*00f8*/ 	.word	0xffffffff


	//   ....[30]....
        /*00fc*/ 	.word	0xffffffff


	//   ....[31]....
        /*0100*/ 	.word	0xffffffff


	//   ....[32]....
        /*0104*/ 	.word	0xffffffff


	//   ....[33]....
        /*0108*/ 	.word	0xffffffff


	//   ....[34]....
        /*010c*/ 	.word	0xffffffff


	//   ....[35]....
        /*0110*/ 	.word	0xffffffff


	//   ....[36]....
        /*0114*/ 	.word	0xffffffff


	//   ....[37]....
        /*0118*/ 	.word	0xffffffff


	//   ....[38]....
        /*011c*/ 	.word	0xffffffff


	//   ....[39]....
        /*0120*/ 	.word	0xffffffff


	//   ....[40]....
        /*0124*/ 	.word	0xffffffff


	//   ....[41]....
        /*0128*/ 	.word	0xffffffff


	//   ....[42]....
        /*012c*/ 	.word	0xffffffff


	//   ....[43]....
        /*0130*/ 	.word	0xffffffff


	//   ....[44]....
        /*0134*/ 	.word	0xffffffff


	//   ....[45]....
        /*0138*/ 	.word	0xffffffff


	//   ....[46]....
        /*013c*/ 	.word	0xffffffff


	//   ....[47]....
        /*0140*/ 	.word	0xffffffff


	//   ....[48]....
        /*0144*/ 	.word	0xffffffff


	//   ....[49]....
        /*0148*/ 	.word	0xffffffff


	//   ....[50]....
        /*014c*/ 	.word	0xffffffff


	//   ....[51]....
        /*0150*/ 	.word	0xffffffff


	//   ....[52]....
        /*0154*/ 	.word	0xffffffff


	//   ....[53]....
        /*0158*/ 	.word	0xffffffff


	//   ....[54]....
        /*015c*/ 	.word	0xffffffff


	//   ....[55]....
        /*0160*/ 	.word	0xffffffff


	//   ....[56]....
        /*0164*/ 	.word	0xffffffff


	//   ....[57]....
        /*0168*/ 	.word	0xffffffff


	//   ....[58]....
        /*016c*/ 	.word	0xffffffff


	//   ....[59]....
        /*0170*/ 	.word	0xffffffff


	//   ....[60]....
        /*0174*/ 	.word	0xffffffff


	//   ....[61]....
        /*0178*/ 	.word	0xffffffff


	//   ....[62]....
        /*017c*/ 	.word	0xffffffff


	//   ....[63]....
        /*0180*/ 	.word	0xffffffff


	//   ....[64]....
        /*0184*/ 	.word	0xffffffff


	//   ....[65]....
        /*0188*/ 	.word	0xffffffff


	//   ....[66]....
        /*018c*/ 	.word	0xffffffff


	//   ....[67]....
        /*0190*/ 	.word	0xffffffff


	//   ....[68]....
        /*0194*/ 	.word	0xffffffff


	//   ....[69]....
        /*0198*/ 	.word	0xffffffff


	//   ....[70]....
        /*019c*/ 	.word	0xffffffff


	//   ....[71]....
        /*01a0*/ 	.word	0xffffffff


	//   ....[72]....
        /*01a4*/ 	.word	0xffffffff


	//   ....[73]....
        /*01a8*/ 	.word	0xffffffff


	//   ....[74]....
        /*01ac*/ 	.word	0xffffffff


	//   ....[75]....
        /*01b0*/ 	.word	0xffffffff


	//   ....[76]....
        /*01b4*/ 	.word	0xffffffff


	//   ....[77]....
        /*01b8*/ 	.word	0xffffffff


	//   ....[78]....
        /*01bc*/ 	.word	0xffffffff


	//   ....[79]....
        /*01c0*/ 	.word	0xffffffff


	//   ....[80]....
        /*01c4*/ 	.word	0xffffffff


	//   ....[81]....
        /*01c8*/ 	.word	0xffffffff


	//   ....[82]....
        /*01cc*/ 	.word	0xffffffff


	//   ....[83]....
        /*01d0*/ 	.word	0xffffffff


	//   ....[84]....
        /*01d4*/ 	.word	0xffffffff


	//   ....[85]....
        /*01d8*/ 	.word	0xffffffff


	//   ....[86]....
        /*01dc*/ 	.word	0xffffffff


	//   ....[87]....
        /*01e0*/ 	.word	0xffffffff


	//   ....[88]....
        /*01e4*/ 	.word	0xffffffff


	//   ....[89]....
        /*01e8*/ 	.word	0xffffffff


	//   ....[90]....
        /*01ec*/ 	.word	0xffffffff


	//   ....[91]....
        /*01f0*/ 	.word	0xffffffff


	//   ....[92]....
        /*01f4*/ 	.word	0xffffffff


	//   ....[93]....
        /*01f8*/ 	.word	0xffffffff


	//   ....[94]....
        /*01fc*/ 	.word	0xffffffff


	//   ....[95]....
        /*0200*/ 	.word	0xffffffff


	//   ....[96]....
        /*0204*/ 	.word	0xffffffff


	//   ....[97]....
        /*0208*/ 	.word	0xffffffff


	//   ....[98]....
        /*020c*/ 	.word	0xffffffff


	//   ....[99]....
        /*0210*/ 	.word	0xffffffff


	//   ....[100]....
        /*0214*/ 	.word	0xffffffff


	//   ....[101]....
        /*0218*/ 	.word	0xffffffff


	//   ....[102]....
        /*021c*/ 	.word	0xffffffff


	//   ....[103]....
        /*0220*/ 	.word	0xffffffff


	//   ....[104]....
        /*0224*/ 	.word	0xffffffff


	//   ....[105]....
        /*0228*/ 	.word	0xffffffff


	//   ....[106]....
        /*022c*/ 	.word	0xffffffff


	//   ....[107]....
        /*0230*/ 	.word	0xffffffff


	//   ....[108]....
        /*0234*/ 	.word	0xffffffff


	//   ....[109]....
        /*0238*/ 	.word	0xffffffff


	//   ....[110]....
        /*023c*/ 	.word	0xffffffff


	//   ....[111]....
        /*0240*/ 	.word	0xffffffff


	//   ....[112]....
        /*0244*/ 	.word	0xffffffff


	//   ....[113]....
        /*0248*/ 	.word	0xffffffff


	//   ....[114]....
        /*024c*/ 	.word	0xffffffff


	//   ....[115]....
        /*0250*/ 	.word	0xffffffff


	//   ....[116]....
        /*0254*/ 	.word	0xffffffff


	//   ....[117]....
        /*0258*/ 	.word	0x0500000f


	//   ....[118]....
        /*025c*/ 	.word	0x0500000f


	//   ....[119]....
        /*0260*/ 	.word	0x0500000f


	//   ....[120]....
        /*0264*/ 	.word	0x0500000f


	//   ....[121]....
        /*0268*/ 	.word	0x0500000f


	//   ....[122]....
        /*026c*/ 	.word	0x0500000f


	//   ....[123]....
        /*0270*/ 	.word	0x0500000f


	//   ....[124]....
        /*0274*/ 	.word	0x0500000f


	//   ....[125]....
        /*0278*/ 	.word	0x0500000f


	//   ....[126]....
        /*027c*/ 	.word	0x0500000f


	//   ....[127]....
        /*0280*/ 	.word	0x0500000f


	//   ....[128]....
        /*0284*/ 	.word	0x0500000f


	//   ....[129]....
        /*0288*/ 	.word	0x0500000f


	//   ....[130]....
        /*028c*/ 	.word	0x0500000f


	//   ....[131]....
        /*0290*/ 	.word	0x0500000f


	//   ....[132]....
        /*0294*/ 	.word	0x0500000f


	//   ....[133]....
        /*0298*/ 	.word	0x0500000f


	//   ....[134]....
        /*029c*/ 	.word	0x0500000f


	//   ....[135]....
        /*02a0*/ 	.word	0x0500000f


	//   ....[136]....
        /*02a4*/ 	.word	0x0500000f


	//   ....[137]....
        /*02a8*/ 	.word	0x0500000f


	//   ....[138]....
        /*02ac*/ 	.word	0x0500000f


	//   ....[139]....
        /*02b0*/ 	.word	0x0500000f


	//   ....[140]....
        /*02b4*/ 	.word	0x0500000f


	//   ....[141]....
        /*02b8*/ 	.word	0x0500000f


	//   ....[142]....
        /*02bc*/ 	.word	0x0500000f


	//   ....[143]....
        /*02c0*/ 	.word	0x0500000f


	//   ....[144]....
        /*02c4*/ 	.word	0x0500000f


	//   ....[145]....
        /*02c8*/ 	.word	0x0500000f


	//   ....[146]....
        /*02cc*/ 	.word	0x0500000f


	//   ....[147]....
        /*02d0*/ 	.word	0x0500000f


	//   ....[148]....
        /*02d4*/ 	.word	0x0500000f


	//   ....[149]....
        /*02d8*/ 	.word	0x0500000f


	//   ....[150]....
        /*02dc*/ 	.word	0x0500000f


	//   ....[151]....
        /*02e0*/ 	.word	0x0500000f


	//   ....[152]....
        /*02e4*/ 	.word	0x0500000f


	//   ....[153]....
        /*02e8*/ 	.word	0x0500000f


	//   ....[154]....
        /*02ec*/ 	.word	0x0500000f


	//   ....[155]....
        /*02f0*/ 	.word	0x0500000f


	//   ....[156]....
        /*02f4*/ 	.word	0x0500000f


	//   ....[157]....
        /*02f8*/ 	.word	0x0500000f


	//   ....[158]....
        /*02fc*/ 	.word	0x0500000f


	//   ....[159]....
        /*0300*/ 	.word	0x0500000f


	//   ....[160]....
        /*0304*/ 	.word	0x0500000f


	//   ....[161]....
        /*0308*/ 	.word	0x0500000f


	//   ....[162]....
        /*030c*/ 	.word	0x0500000f


	//   ....[163]....
        /*0310*/ 	.word	0x0500000f


	//   ....[164]....
        /*0314*/ 	.word	0x0500000f


	//   ....[165]....
        /*0318*/ 	.word	0x0500000f


	//   ....[166]....
        /*031c*/ 	.word	0x0500000f


	//   ....[167]....
        /*0320*/ 	.word	0x0500000f


	//   ....[168]....
        /*0324*/ 	.word	0x0500000f


	//   ....[169]....
        /*0328*/ 	.word	0x0500000f


	//   ....[170]....
        /*032c*/ 	.word	0x0500000f


	//   ....[171]....
        /*0330*/ 	.word	0x0500000f


	//   ....[172]....
        /*0334*/ 	.word	0x0500000f


	//   ....[173]....
        /*0338*/ 	.word	0x0500000f


	//   ....[174]....
        /*033c*/ 	.word	0x0500000f


	//   ....[175]....
        /*0340*/ 	.word	0x0500000f


	//   ....[176]....
        /*0344*/ 	.word	0x0500000f


	//   ....[177]....
        /*0348*/ 	.word	0x0500000f


	//   ....[178]....
        /*034c*/ 	.word	0x0500000f


	//   ....[179]....
        /*0350*/ 	.word	0x0500000f


	//   ....[180]....
        /*0354*/ 	.word	0x0500000f


	//   ....[181]....
        /*0358*/ 	.word	0x0500000f


	//   ....[182]....
        /*035c*/ 	.word	0x0500000f


	//   ....[183]....
        /*0360*/ 	.word	0x0500000f


	//   ....[184]....
        /*0364*/ 	.word	0x0500000f


	//   ....[185]....
        /*0368*/ 	.word	0x0500000f


	//   ....[186]....
        /*036c*/ 	.word	0x0500000f


	//   ....[187]....
        /*0370*/ 	.word	0x0500000f


	//   ....[188]....
        /*0374*/ 	.word	0x0500000f


	//   ....[189]....
        /*0378*/ 	.word	0x0500000f


	//   ....[190]....
        /*037c*/ 	.word	0x0500000f


	//   ....[191]....
        /*0380*/ 	.word	0x0500000f


	//   ....[192]....
        /*0384*/ 	.word	0x0500000f


	//   ....[193]....
        /*0388*/ 	.word	0x0500000f


	//   ....[194]....
        /*038c*/ 	.word	0x0500000f


	//   ....[195]....
        /*0390*/ 	.word	0x0500000f


	//   ....[196]....
        /*0394*/ 	.word	0x0500000f


	//   ....[197]....
        /*0398*/ 	.word	0x0500000f


	//   ....[198]....
        /*039c*/ 	.word	0x0500000f


	//----- nvinfo : EIATTR_COOP_GROUP_INSTR_OFFSETS
	.align		4
.L_1480:
        /*03a0*/ 	.byte	0x04, 0x28
        /*03a2*/ 	.short	(.L_1482 - .L_1481)


	//   ....[0]....
.L_1481:
        /*03a4*/ 	.word	0x00000080


	//   ....[1]....
        /*03a8*/ 	.word	0x00000090


	//   ....[2]....
        /*03ac*/ 	.word	0x000002f0


	//   ....[3]....
        /*03b0*/ 	.word	0x00000450


	//   ....[4]....
        /*03b4*/ 	.word	0x00000570


	//   ....[5]....
        /*03b8*/ 	.word	0x000006d0


	//   ....[6]....
        /*03bc*/ 	.word	0x000013e0


	//   ....[7]....
        /*03c0*/ 	.word	0x000027f0


	//   ....[8]....
        /*03c4*/ 	.word	0x00002810


	//   ....[9]....
        /*03c8*/ 	.word	0x00003180


	//   ....[10]....
        /*03cc*/ 	.word	0x000031a0


	//   ....[11]....
        /*03d0*/ 	.word	0x000031c0


	//   ....[12]....
        /*03d4*/ 	.word	0x000031e0


	//   ....[13]....
        /*03d8*/ 	.word	0x00004d40


	//   ....[14]....
        /*03dc*/ 	.word	0x00004d60


	//   ....[15]....
        /*03e0*/ 	.word	0x00005700


	//   ....[16]....
        /*03e4*/ 	.word	0x00005710


	//   ....[17]....
        /*03e8*/ 	.word	0x00005740


	//   ....[18]....
        /*03ec*/ 	.word	0x00005750


	//   ....[19]....
        /*03f0*/ 	.word	0x00007a30


	//   ....[20]....
        /*03f4*/ 	.word	0x00007a90


	//   ....[21]....
        /*03f8*/ 	.word	0x00007ab0


	//   ....[22]....
        /*03fc*/ 	.word	0x00007ad0


	//   ....[23]....
        /*0400*/ 	.word	0x000090a0


	//   ....[24]....
        /*0404*/ 	.word	0x000090c0


	//   ....[25]....
        /*0408*/ 	.word	0x00009110


	//   ....[26]....
        /*040c*/ 	.word	0x00009120


	//   ....[27]....
        /*0410*/ 	.word	0x0000a240


	//   ....[28]....
        /*0414*/ 	.word	0x0000a2a0


	//   ....[29]....
        /*0418*/ 	.word	0x0000a2e0


	//   ....[30]....
        /*041c*/ 	.word	0x0000a310


	//   ....[31]....
        /*0420*/ 	.word	0x0000a340


	//   ....[32]....
        /*0424*/ 	.word	0x0000a360


	//   ....[33]....
        /*0428*/ 	.word	0x0000afd0


	//   ....[34]....
        /*042c*/ 	.word	0x0000afe0


	//   ....[35]....
        /*0430*/ 	.word	0x0000c020


	//   ....[36]....
        /*0434*/ 	.word	0x0000d260


	//   ....[37]....
        /*0438*/ 	.word	0x0000d280


	//   ....[38]....
        /*043c*/ 	.word	0x0000d2a0


	//   ....[39]....
        /*0440*/ 	.word	0x0000d2c0


	//   ....[40]....
        /*0444*/ 	.word	0x0000d310


	//   ....[41]....
        /*0448*/ 	.word	0x0000d330


	//   ....[42]....
        /*044c*/ 	.word	0x0000d380


	//   ....[43]....
        /*0450*/ 	.word	0x0000d3a0


	//   ....[44]....
        /*0454*/ 	.word	0x0000d3f0


	//   ....[45]....
        /*0458*/ 	.word	0x0000d410


	//   ....[46]....
        /*045c*/ 	.word	0x0000d460


	//   ....[47]....
        /*0460*/ 	.word	0x0000d480


	//   ....[48]....
        /*0464*/ 	.word	0x0000da00


	//   ....[49]....
        /*0468*/ 	.word	0x0000da50


	//   ....[50]....
        /*046c*/ 	.word	0x0000da70


	//   ....[51]....
        /*0470*/ 	.word	0x0000dae0


	//   ....[52]....
        /*0474*/ 	.word	0x0000db10


	//   ....[53]....
        /*0478*/ 	.word	0x0000db30


	//   ....[54]....
        /*047c*/ 	.word	0x0000db60


	//   ....[55]....
        /*0480*/ 	.word	0x0000dbf0


	//   ....[56]....
        /*0484*/ 	.word	0x0000dc40


	//   ....[57]....
        /*0488*/ 	.word	0x0000dc70


	//   ....[58]....
        /*048c*/ 	.word	0x0000dcf0


	//   ....[59]....
        /*0490*/ 	.word	0x0000dd60


	//   ....[60]....
        /*0494*/ 	.word	0x0000dd90


	//   ....[61]....
        /*0498*/ 	.word	0x0000de20


	//   ....[62]....
        /*049c*/ 	.word	0x0000de60


	//   ....[63]....
        /*04a0*/ 	.word	0x0000df60


	//   ....[64]....
        /*04a4*/ 	.word	0x0000e490


	//   ....[65]....
        /*04a8*/ 	.word	0x0000e4c0


	//   ....[66]....
        /*04ac*/ 	.word	0x0000e540


	//   ....[67]....
        /*04b0*/ 	.word	0x0000e5a0


	//   ....[68]....
        /*04b4*/ 	.word	0x0000e5d0


	//   ....[69]....
        /*04b8*/ 	.word	0x0000e610


	//   ....[70]....
        /*04bc*/ 	.word	0x0000e6c0


	//   ....[71]....
        /*04c0*/ 	.word	0x0000e6e0


	//   ....[72]....
        /*04c4*/ 	.word	0x0000e790


	//   ....[73]....
        /*04c8*/ 	.word	0x0000e7c0


	//   ....[74]....
        /*04cc*/ 	.word	0x0000e860


	//   ....[75]....
        /*04d0*/ 	.word	0x0000e880


	//   ....[76]....
        /*04d4*/ 	.word	0x0000e920


	//   ....[77]....
        /*04d8*/ 	.word	0x0000e950


	//   ....[78]....
        /*04dc*/ 	.word	0x0000e9e0


	//   ....[79]....
        /*04e0*/ 	.word	0x0000ea30


	//   ....[80]....
        /*04e4*/ 	.word	0x0000edf0


	//   ....[81]....
        /*04e8*/ 	.word	0x0000ee20


	//   ....[82]....
        /*04ec*/ 	.word	0x0000ee40


	//   ....[83]....
        /*04f0*/ 	.word	0x0000ee50


	//   ....[84]....
        /*04f4*/ 	.word	0x0000ee70


	//   ....[85]....
        /*04f8*/ 	.word	0x0000eec0


	//   ....[86]....
        /*04fc*/ 	.word	0x0000ef50


	//   ....[87]....
        /*0500*/ 	.word	0x0000ef90


	//   ....[88]....
        /*0504*/ 	.word	0x0000f040


	//   ....[89]....
        /*0508*/ 	.word	0x0000f070


	//   ....[90]....
        /*050c*/ 	.word	0x0000f080


	//   ....[91]....
        /*0510*/ 	.word	0x0000f110


	//   ....[92]....
        /*0514*/ 	.word	0x0000f8b0


	//   ....[93]....
        /*0518*/ 	.word	0x0000f8d0


	//   ....[94]....
        /*051c*/ 	.word	0x0000f8e0


	//   ....[95]....
        /*0520*/ 	.word	0x0000f8f0


	//   ....[96]....
        /*0524*/ 	.word	0x0000f910


	//   ....[97]....
        /*0528*/ 	.word	0x0000f930


	//   ....[98]....
        /*052c*/ 	.word	0x0000f960


	//   ....[99]....
        /*0530*/ 	.word	0x0000f9a0


	//   ....[100]....
        /*0534*/ 	.word	0x0000f9c0


	//   ....[101]....
        /*0538*/ 	.word	0x0000f9f0


	//   ....[102]....
        /*053c*/ 	.word	0x0000fa10


	//   ....[103]....
        /*0540*/ 	.word	0x0000fa40


	//   ....[104]....
        /*0544*/ 	.word	0x0000fda0


	//   ....[105]....
        /*0548*/ 	.word	0x0000fdc0


	//   ....[106]....
        /*054c*/ 	.word	0x0000fdd0


	//   ....[107]....
        /*0550*/ 	.word	0x0000fde0


	//   ....[108]....
        /*0554*/ 	.word	0x0000fdf0


	//   ....[109]....
        /*0558*/ 	.word	0x0000fe10


	//   ....[110]....
        /*055c*/ 	.word	0x0000fe80


	//   ....[111]....
        /*0560*/ 	.word	0x0000fea0


	//   ....[112]....
        /*0564*/ 	.word	0x0000ff00


	//   ....[113]....
        /*0568*/ 	.word	0x0000ff10


	//   ....[114]....
        /*056c*/ 	.word	0x0000ff80


	//   ....[115]....
        /*0570*/ 	.word	0x00010000


	//   ....[116]....
        /*0574*/ 	.word	0x00010330


	//   ....[117]....
        /*0578*/ 	.word	0x00010910


	//   ....[118]....
        /*057c*/ 	.word	0x00010a00


	//   ....[119]....
        /*0580*/ 	.word	0x00010aa0


	//   ....[120]....
        /*0584*/ 	.word	0x00010b00


	//   ....[121]....
        /*0588*/ 	.word	0x00010bc0


	//   ....[122]....
        /*058c*/ 	.word	0x00010c20


	//   ....[123]....
        /*0590*/ 	.word	0x00010ce0


	//   ....[124]....
        /*0594*/ 	.word	0x00010d40


	//   ....[125]....
        /*0598*/ 	.word	0x00010e00


	//   ....[126]....
        /*059c*/ 	.word	0x00010e60


	//   ....[127]....
        /*05a0*/ 	.word	0x00010f20


	//   ....[128]....
        /*05a4*/ 	.word	0x00010f80


	//   ....[129]....
        /*05a8*/ 	.word	0x00011020


	//   ....[130]....
        /*05ac*/ 	.word	0x000110c0


	//   ....[131]....
        /*05b0*/ 	.word	0x00011130


	//   ....[132]....
        /*05b4*/ 	.word	0x000111e0


	//   ....[133]....
        /*05b8*/ 	.word	0x000112c0


	//   ....[134]....
        /*05bc*/ 	.word	0x00011410


	//   ....[135]....
        /*05c0*/ 	.word	0x00011470


	//   ....[136]....
        /*05c4*/ 	.word	0x00011580


	//   ....[137]....
        /*05c8*/ 	.word	0x000115e0


	//   ....[138]....
        /*05cc*/ 	.word	0x00011730


	//   ....[139]....
        /*05d0*/ 	.word	0x00011790


	//   ....[140]....
        /*05d4*/ 	.word	0x000117f0


	//   ....[141]....
        /*05d8*/ 	.word	0x000118e0


	//   ....[142]....
        /*05dc*/ 	.word	0x00011a10


	//   ....[143]....
        /*05e0*/ 	.word	0x00011a80


	//   ....[144]....
        /*05e4*/ 	.word	0x00011b10


	//   ....[145]....
        /*05e8*/ 	.word	0x00011ba0


	//   ....[146]....
        /*05ec*/ 	.word	0x00011c30


	//   ....[147]....
        /*05f0*/ 	.word	0x00011cd0


	//   ....[148]....
        /*05f4*/ 	.word	0x00011d60


	//   ....[149]....
        /*05f8*/ 	.word	0x00011e30


	//   ....[150]....
        /*05fc*/ 	.word	0x00011f60


	//   ....[151]....
        /*0600*/ 	.word	0x00011fb0


	//   ....[152]....
        /*0604*/ 	.word	0x00012020


	//   ....[153]....
        /*0608*/ 	.word	0x00012110


	//   ....[154]....
        /*060c*/ 	.word	0x00012240


	//   ....[155]....
        /*0610*/ 	.word	0x00012290


	//   ....[156]....
        /*0614*/ 	.word	0x00012300


	//   ....[157]....
        /*0618*/ 	.word	0x000123f0


	//   ....[158]....
        /*061c*/ 	.word	0x00012520


	//   ....[159]....
        /*0620*/ 	.word	0x00012570


	//   ....[160]....
        /*0624*/ 	.word	0x000125f0


	//   ....[161]....
        /*0628*/ 	.word	0x000126c0


	//   ....[162]....
        /*062c*/ 	.word	0x00012810


	//   ....[163]....
        /*0630*/ 	.word	0x000128f0


	//   ....[164]....
        /*0634*/ 	.word	0x00012950


	//   ....[165]....
        /*0638*/ 	.word	0x00012a30


	//   ....[166]....
        /*063c*/ 	.word	0x00012b10


	//   ....[167]....
        /*0640*/ 	.word	0x00012bd0


	//   ....[168]....
        /*0644*/ 	.word	0x00012cb0


	//   ....[169]....
        /*0648*/ 	.word	0x00012d70


	//   ....[170]....
        /*064c*/ 	.word	0x00012e50


	//   ....[171]....
        /*0650*/ 	.word	0x00012f10


	//   ....[172]....
        /*0654*/ 	.word	0x00012ff0


	//   ....[173]....
        /*0658*/ 	.word	0x000130b0


	//   ....[174]....
        /*065c*/ 	.word	0x00013210


	//   ....[175]....
        /*0660*/ 	.word	0x000132b0


	//   ....[176]....
        /*0664*/ 	.word	0x00013310


	//   ....[177]....
        /*0668*/ 	.word	0x000133b0


	//   ....[178]....
        /*066c*/ 	.word	0x00013410


	//   ....[179]....
        /*0670*/ 	.word	0x000134b0


	//   ....[180]....
        /*0674*/ 	.word	0x00013510


	//   ....[181]....
        /*0678*/ 	.word	0x000135b0


	//   ....[182]....
        /*067c*/ 	.word	0x00013610


	//   ....[183]....
        /*0680*/ 	.word	0x000136b0


	//   ....[184]....
        /*0684*/ 	.word	0x00013710


	//   ....[185]....
        /*0688*/ 	.word	0x000137b0


	//   ....[186]....
        /*068c*/ 	.word	0x00013890


	//   ....[187]....
        /*0690*/ 	.word	0x00013930


	//   ....[188]....
        /*0694*/ 	.word	0x000139a0


	//   ....[189]....
        /*0698*/ 	.word	0x00013a70


	//   ....[190]....
        /*069c*/ 	.word	0x00013ad0


	//   ....[191]....
        /*06a0*/ 	.word	0x00013ba0


	//   ....[192]....
        /*06a4*/ 	.word	0x00013c00


	//   ....[193]....
        /*06a8*/ 	.word	0x00013cd0


	//   ....[194]....
        /*06ac*/ 	.word	0x00013d30


	//   ....[195]....
        /*06b0*/ 	.word	0x00013e00


	//   ....[196]....
        /*06b4*/ 	.word	0x00013e60


	//   ....[197]....
        /*06b8*/ 	.word	0x00013f30


	//   ....[198]....
        /*06bc*/ 	.word	0x00014040


	//----- nvinfo : EIATTR_REG_RECONFIG
	.align		4
.L_1482:
        /*06c0*/ 	.byte	0x01, 0x54
	.zero		2


	//----- nvinfo : EIATTR_SYSCALL_OFFSETS
	.align		4
        /*06c4*/ 	.byte	0x04, 0x46
        /*06c6*/ 	.short	(.L_1484 - .L_1483)


	//   ....[0]....
.L_1483:
        /*06c8*/ 	.word	0x00001620


	//   ....[1]....
        /*06cc*/ 	.word	0x0000c880


	//   ....[2]....
        /*06d0*/ 	.word	0x0000c9c0


	//   ....[3]....
        /*06d4*/ 	.word	0x0000cab0


	//   ....[4]....
        /*06d8*/ 	.word	0x0000d700


	//   ....[5]....
        /*06dc*/ 	.word	0x0000e1b0


	//----- nvinfo : EIATTR_MBARRIER_INSTR_OFFSETS
	.align		4
.L_1484:
        /*06e0*/ 	.byte	0x04, 0x39
        /*06e2*/ 	.short	(.L_1486 - .L_1485)


	//   ....[0]....
.L_1485:
        /*06e4*/ 	.word	0x00000190
        /*06e8*/ 	.word	0x000000ff
        /*06ec*/ 	.word	0x00032400
        /*06f0*/ 	.short	0x0100
        /*06f2*/ 	.byte	0x08
	.zero		1


	//   ....[1]....
        /*06f4*/ 	.word	0x000001a0
        /*06f8*/ 	.word	0x000000ff
        /*06fc*/ 	.word	0x00032410
        /*0700*/ 	.short	0x0100
        /*0702*/ 	.byte	0x08
	.zero		1


	//   ....[2]....
        /*0704*/ 	.word	0x000001b0
        /*0708*/ 	.word	0x000000ff
        /*070c*/ 	.word	0x00032420
        /*0710*/ 	.short	0x0100
        /*0712*/ 	.byte	0x08
	.zero		1


	//   ....[3]....
        /*0714*/ 	.word	0x000002a0
        /*0718*/ 	.word	0x000000ff
        /*071c*/ 	.word	0x00032430
        /*0720*/ 	.short	0x0100
        /*0722*/ 	.byte	0x08
	.zero		1


	//   ....[4]....
        /*0724*/ 	.word	0x000002b0
        /*0728*/ 	.word	0x000000ff
        /*072c*/ 	.word	0x00032440
        /*0730*/ 	.short	0x0100
        /*0732*/ 	.byte	0x08
	.zero		1


	//   ....[5]....
        /*0734*/ 	.word	0x000002c0
        /*0738*/ 	.word	0x000000ff
        /*073c*/ 	.word	0x00032438
        /*0740*/ 	.short	0x0100
        /*0742*/ 	.byte	0x08
	.zero		1


	//   ....[6]....
        /*0744*/ 	.word	0x000002d0
        /*0748*/ 	.word	0x000000ff
        /*074c*/ 	.word	0x00032448
        /*0750*/ 	.short	0x0100
        /*0752*/ 	.byte	0x08
	.zero		1


	//   ....[7]....
        /*0754*/ 	.word	0x00000400
        /*0758*/ 	.word	0x000000ff
        /*075c*/ 	.word	0x00032450
        /*0760*/ 	.short	0x0100
        /*0762*/ 	.byte	0x08
	.zero		1


	//   ....[8]....
        /*0764*/ 	.word	0x00000410
        /*0768*/ 	.word	0x000000ff
        /*076c*/ 	.word	0x00032460
        /*0770*/ 	.short	0x0100
        /*0772*/ 	.byte	0x08
	.zero		1


	//   ....[9]....
        /*0774*/ 	.word	0x00000420
        /*0778*/ 	.word	0x000000ff
        /*077c*/ 	.word	0x00032458
        /*0780*/ 	.short	0x0100
        /*0782*/ 	.byte	0x08
	.zero		1


	//   ....[10]....
        /*0784*/ 	.word	0x00000430
        /*0788*/ 	.word	0x000000ff
        /*078c*/ 	.word	0x00032468
        /*0790*/ 	.short	0x0100
        /*0792*/ 	.byte	0x08
	.zero		1


	//   ....[11]....
        /*0794*/ 	.word	0x00000520
        /*0798*/ 	.word	0x000000ff
        /*079c*/ 	.word	0x00032470
        /*07a0*/ 	.short	0x0100
        /*07a2*/ 	.byte	0x06
	.zero		1


	//   ....[12]....
        /*07a4*/ 	.word	0x00000530
        /*07a8*/ 	.word	0x000000ff
        /*07ac*/ 	.word	0x00032480
        /*07b0*/ 	.short	0x0100
        /*07b2*/ 	.byte	0x06
	.zero		1


	//   ....[13]....
        /*07b4*/ 	.word	0x00000540
        /*07b8*/ 	.word	0x000000ff
        /*07bc*/ 	.word	0x00032478
        /*07c0*/ 	.short	0x0100
        /*07c2*/ 	.byte	0x06
	.zero		1


	//   ....[14]....
        /*07c4*/ 	.word	0x00000550
        /*07c8*/ 	.word	0x000000ff
        /*07cc*/ 	.word	0x00032488
        /*07d0*/ 	.short	0x0100
        /*07d2*/ 	.byte	0x06
	.zero		1


	//   ....[15]....
        /*07d4*/ 	.word	0x00000680
        /*07d8*/ 	.word	0x000000ff
        /*07dc*/ 	.word	0x00032490
        /*07e0*/ 	.short	0x0100
        /*07e2*/ 	.byte	0x08
	.zero		1


	//   ....[16]....
        /*07e4*/ 	.word	0x00000690
        /*07e8*/ 	.word	0x000000ff
        /*07ec*/ 	.word	0x000324a0
        /*07f0*/ 	.short	0x0100
        /*07f2*/ 	.byte	0x08
	.zero		1


	//   ....[17]....
        /*07f4*/ 	.word	0x000006a0
        /*07f8*/ 	.word	0x000000ff
        /*07fc*/ 	.word	0x00032498
        /*0800*/ 	.short	0x0100
        /*0802*/ 	.byte	0x08
	.zero		1


	//   ....[18]....
        /*0804*/ 	.word	0x000006b0
        /*0808*/ 	.word	0x000000ff
        /*080c*/ 	.word	0x000324a8
        /*0810*/ 	.short	0x0100
        /*0812*/ 	.byte	0x08
	.zero		1


	//   ....[19]....
        /*0814*/ 	.word	0x000007f0
        /*0818*/ 	.word	0x000000ff
        /*081c*/ 	.word	0x000324b0
        /*0820*/ 	.short	0x0100
        /*0822*/ 	.byte	0x08
	.zero		1


	//   ....[20]....
        /*0824*/ 	.word	0x00000800
        /*0828*/ 	.word	0x000000ff
        /*082c*/ 	.word	0x000324c0
        /*0830*/ 	.short	0x0100
        /*0832*/ 	.byte	0x08
	.zero		1


	//   ....[21]....
        /*0834*/ 	.word	0x00000810
        /*0838*/ 	.word	0x000000ff
        /*083c*/ 	.word	0x000324b8
        /*0840*/ 	.short	0x0100
        /*0842*/ 	.byte	0x08
	.zero		1


	//   ....[22]....
        /*0844*/ 	.word	0x00000820
        /*0848*/ 	.word	0x000000ff
        /*084c*/ 	.word	0x000324c8
        /*0850*/ 	.short	0x0100
        /*0852*/ 	.byte	0x08
	.zero		1


	//   ....[23]....
        /*0854*/ 	.word	0x00001650
        /*0858*/ 	.word	0x000000ff
        /*085c*/ 	.word	0x00032400
        /*0860*/ 	.short	0x010a
        /*0862*/ 	.byte	0x3d
	.zero		1


	//   ....[24]....
        /*0864*/ 	.word	0x00001700
        /*0868*/ 	.word	0x000000ff
        /*086c*/ 	.word	0x00032430
        /*0870*/ 	.short	0x010a
        /*0872*/ 	.byte	0x3d
	.zero		1


	//   ....[25]....
        /*0874*/ 	.word	0x00001740
        /*0878*/ 	.word	0x000000ff
        /*087c*/ 	.word	0x00032430
        /*0880*/ 	.short	0x010a
        /*0882*/ 	.byte	0x3d
	.zero		1


	//   ....[26]....
        /*0884*/ 	.word	0x00001a40
        /*0888*/ 	.word	0x000000ff
        /*088c*/ 	.word	0x00032410
        /*0890*/ 	.short	0x010a
        /*0892*/ 	.byte	0x3d
	.zero		1


	//   ....[27]....
        /*0894*/ 	.word	0x00001a80
        /*0898*/ 	.word	0x000000ff
        /*089c*/ 	.word	0x00032450
        /*08a0*/ 	.short	0x010a
        /*08a2*/ 	.byte	0x3d
	.zero		1


	//   ....[28]....
        /*08a4*/ 	.word	0x00001ac0
        /*08a8*/ 	.word	0x000000ff
        /*08ac*/ 	.word	0x00032450
        /*08b0*/ 	.short	0x010a
        /*08b2*/ 	.byte	0x3d
	.zero		1


	//   ....[29]....
        /*08b4*/ 	.word	0x00002870
        /*08b8*/ 	.word	0x000000ff
        /*08bc*/ 	.word	0x00000000
        /*08c0*/ 	.short	0x0101
        /*08c2*/ 	.byte	0x04
	.zero		1


	//   ....[30]....
        /*08c4*/ 	.word	0x00003f90
        /*08c8*/ 	.word	0x000000ff
        /*08cc*/ 	.word	0x00000000
        /*08d0*/ 	.short	0x0101
        /*08d2*/ 	.byte	0x06
	.zero		1


	//   ....[31]....
        /*08d4*/ 	.word	0x000040f0
        /*08d8*/ 	.word	0x000000ff
        /*08dc*/ 	.word	0x00032430
        /*08e0*/ 	.short	0x010a
        /*08e2*/ 	.byte	0x05
	.zero		1


	//   ....[32]....
        /*08e4*/ 	.word	0x00004130
        /*08e8*/ 	.word	0x000000ff
        /*08ec*/ 	.word	0x00032430
        /*08f0*/ 	.short	0x010a
        /*08f2*/ 	.byte	0x05
	.zero		1


	//   ....[33]....
        /*08f4*/ 	.word	0x00004480
        /*08f8*/ 	.word	0x000000ff
        /*08fc*/ 	.word	0x00032450
        /*0900*/ 	.short	0x010a
        /*0902*/ 	.byte	0x05
	.zero		1


	//   ....[34]....
        /*0904*/ 	.word	0x000044c0
        /*0908*/ 	.word	0x000000ff
        /*090c*/ 	.word	0x00032450
        /*0910*/ 	.short	0x010a
        /*0912*/ 	.byte	0x05
	.zero		1


	//   ....[35]....
        /*0914*/ 	.word	0x00004da0
        /*0918*/ 	.word	0x000000ff
        /*091c*/ 	.word	0x00000000
        /*0920*/ 	.short	0x0101
        /*0922*/ 	.byte	0x0b
	.zero		1


	//   ....[36]....
        /*0924*/ 	.word	0x00006d40
        /*0928*/ 	.word	0x000000ff
        /*092c*/ 	.word	0x00000000
        /*0930*/ 	.short	0x0101
        /*0932*/ 	.byte	0x05
	.zero		1


	//   ....[37]....
        /*0934*/ 	.word	0x00006e60
        /*0938*/ 	.word	0x000000ff
        /*093c*/ 	.word	0x00032430
        /*0940*/ 	.short	0x010a
        /*0942*/ 	.byte	0x06
	.zero		1


	//   ....[38]....
        /*0944*/ 	.word	0x00006ea0
        /*0948*/ 	.word	0x000000ff
        /*094c*/ 	.word	0x00032430
        /*0950*/ 	.short	0x010a
        /*0952*/ 	.byte	0x06
	.zero		1


	//   ....[39]....
        /*0954*/ 	.word	0x000070c0
        /*0958*/ 	.word	0x000000ff
        /*095c*/ 	.word	0x00032450
        /*0960*/ 	.short	0x010a
        /*0962*/ 	.byte	0x06
	.zero		1


	//   ....[40]....
        /*0964*/ 	.word	0x00007100
        /*0968*/ 	.word	0x000000ff
        /*096c*/ 	.word	0x00032450
        /*0970*/ 	.short	0x010a
        /*0972*/ 	.byte	0x06
	.zero		1


	//   ....[41]....
        /*0974*/ 	.word	0x00007830
        /*0978*/ 	.word	0x000000ff
        /*097c*/ 	.word	0x00000000
        /*0980*/ 	.short	0x0101
        /*0982*/ 	.byte	0x0b
	.zero		1


	//   ....[42]....
        /*0984*/ 	.word	0x00009080
        /*0988*/ 	.word	0x000000ff
        /*098c*/ 	.word	0x00000000
        /*0990*/ 	.short	0x0101
        /*0992*/ 	.byte	0x06
	.zero		1


	//   ....[43]....
        /*0994*/ 	.word	0x0000a370
        /*0998*/ 	.word	0x000000ff
        /*099c*/ 	.word	0x00000000
        /*09a0*/ 	.short	0x0101
        /*09a2*/ 	.byte	0x04
	.zero		1


	//   ....[44]....
        /*09a4*/ 	.word	0x0000d000
        /*09a8*/ 	.word	0x000000ff
        /*09ac*/ 	.word	0x00032440
        /*09b0*/ 	.short	0x010a
        /*09b2*/ 	.byte	0x2c
	.zero		1


	//   ....[45]....
        /*09b4*/ 	.word	0x0000d520
        /*09b8*/ 	.word	0x000000ff
        /*09bc*/ 	.word	0x00032430
        /*09c0*/ 	.short	0x0107
        /*09c2*/ 	.byte	0x2c
	.zero		1


	//   ....[46]....
        /*09c4*/ 	.word	0x0000d590
        /*09c8*/ 	.word	0x000000ff
        /*09cc*/ 	.word	0x00032430
        /*09d0*/ 	.short	0x0101
        /*09d2*/ 	.byte	0x2c
	.zero		1


	//   ....[47]....
        /*09d4*/ 	.word	0x0000e030
        /*09d8*/ 	.word	0x000000ff
        /*09dc*/ 	.word	0x00032400
        /*09e0*/ 	.short	0x0107
        /*09e2*/ 	.byte	0x2c
	.zero		1


	//   ....[48]....
        /*09e4*/ 	.word	0x0000e080
        /*09e8*/ 	.word	0x000000ff
        /*09ec*/ 	.word	0x00032400
        /*09f0*/ 	.short	0x0101
        /*09f2*/ 	.byte	0x2c
	.zero		1


	//   ....[49]....
        /*09f4*/ 	.word	0x0000eb20
        /*09f8*/ 	.word	0x000000ff
        /*09fc*/ 	.word	0x00032410
        /*0a00*/ 	.short	0x0107
        /*0a02*/ 	.byte	0x2c
	.zero		1


	//   ....[50]....
        /*0a04*/ 	.word	0x0000eb80
        /*0a08*/ 	.word	0x000000ff
        /*0a0c*/ 	.word	0x00032410
        /*0a10*/ 	.short	0x0101
        /*0a12*/ 	.byte	0x2c
	.zero		1


	//   ....[51]....
        /*0a14*/ 	.word	0x0000eb90
        /*0a18*/ 	.word	0x000000ff
        /*0a1c*/ 	.word	0x00032420
        /*0a20*/ 	.short	0x010a
        /*0a22*/ 	.byte	0x2c
	.zero		1


	//   ....[52]....
        /*0a24*/ 	.word	0x0000ebe0
        /*0a28*/ 	.word	0x000000ff
        /*0a2c*/ 	.word	0x00032460
        /*0a30*/ 	.short	0x010a
        /*0a32*/ 	.byte	0x2c
	.zero		1


	//   ....[53]....
        /*0a34*/ 	.word	0x0000f310
        /*0a38*/ 	.word	0x000000ff
        /*0a3c*/ 	.word	0x00032450
        /*0a40*/ 	.short	0x0107
        /*0a42*/ 	.byte	0x2c
	.zero		1


	//   ....[54]....
        /*0a44*/ 	.word	0x0000f390
        /*0a48*/ 	.word	0x000000ff
        /*0a4c*/ 	.word	0x00032450
        /*0a50*/ 	.short	0x0101
        /*0a52*/ 	.byte	0x2c
	.zero		1


	//   ....[55]....
        /*0a54*/ 	.word	0x0000f6b0
        /*0a58*/ 	.word	0x00000013
        /*0a5c*/ 	.word	0x00032440
        /*0a60*/ 	.short	0x010a
        /*0a62*/ 	.byte	0x3f
	.zero		1


	//   ....[56]....
        /*0a64*/ 	.word	0x0000fae0
        /*0a68*/ 	.word	0x00000013
        /*0a6c*/ 	.word	0x00032430
        /*0a70*/ 	.short	0x0107
        /*0a72*/ 	.byte	0x3f
	.zero		1


	//   ....[57]....
        /*0a74*/ 	.word	0x0000fb90
        /*0a78*/ 	.word	0x00000013
        /*0a7c*/ 	.word	0x00032430
        /*0a80*/ 	.short	0x0101
        /*0a82*/ 	.byte	0x3f
	.zero		1


	//   ....[58]....
        /*0a84*/ 	.word	0x0000fbc0
        /*0a88*/ 	.word	0x00000013
        /*0a8c*/ 	.word	0x00032460
        /*0a90*/ 	.short	0x010a
        /*0a92*/ 	.byte	0x3f
	.zero		1


	//   ....[59]....
        /*0a94*/ 	.word	0x00010100
        /*0a98*/ 	.word	0x00000013
        /*0a9c*/ 	.word	0x00032450
        /*0aa0*/ 	.short	0x0107
        /*0aa2*/ 	.byte	0x3f
	.zero		1


	//   ....[60]....
        /*0aa4*/ 	.word	0x000101d0
        /*0aa8*/ 	.word	0x00000013
        /*0aac*/ 	.word	0x00032450
        /*0ab0*/ 	.short	0x0101
        /*0ab2*/ 	.byte	0x3f
	.zero		1


	//   ....[61]....
        /*0ab4*/ 	.word	0x000102b0
        /*0ab8*/ 	.word	0x00000007
        /*0abc*/ 	.word	0x00032420
        /*0ac0*/ 	.short	0x010a
        /*0ac2*/ 	.byte	0x3f
	.zero		1


	//   ....[62]....
        /*0ac4*/ 	.word	0x00010440
        /*0ac8*/ 	.word	0x00000005
        /*0acc*/ 	.word	0x00032440
        /*0ad0*/ 	.short	0x010a
        /*0ad2*/ 	.byte	0x3f
	.zero		1


	//   ....[63]....
        /*0ad4*/ 	.word	0x000104e0
        /*0ad8*/ 	.word	0x00000007
        /*0adc*/ 	.word	0x00032440
        /*0ae0*/ 	.short	0x010a
        /*0ae2*/ 	.byte	0x3f
	.zero		1


	//   ....[64]....
        /*0ae4*/ 	.word	0x00010520
        /*0ae8*/ 	.word	0x00000005
        /*0aec*/ 	.word	0x00032460
        /*0af0*/ 	.short	0x010a
        /*0af2*/ 	.byte	0x3f
	.zero		1


	//   ....[65]....
        /*0af4*/ 	.word	0x00010560
        /*0af8*/ 	.word	0x00000007
        /*0afc*/ 	.word	0x00032460
        /*0b00*/ 	.short	0x010a
        /*0b02*/ 	.byte	0x3f
	.zero		1


	//   ....[66]....
        /*0b04*/ 	.word	0x000105d0
        /*0b08*/ 	.word	0x00000003
        /*0b0c*/ 	.word	0x00032400
        /*0b10*/ 	.short	0x010a
        /*0b12*/ 	.byte	0x3f
	.zero		1


	//   ....[67]....
        /*0b14*/ 	.word	0x00010630
        /*0b18*/ 	.word	0x00000003
        /*0b1c*/ 	.word	0x00032430
        /*0b20*/ 	.short	0x010a
        /*0b22*/ 	.byte	0x3f
	.zero		1


	//   ....[68]....
        /*0b24*/ 	.word	0x00010690
        /*0b28*/ 	.word	0x00000003
        /*0b2c*/ 	.word	0x00032410
        /*0b30*/ 	.short	0x010a
        /*0b32*/ 	.byte	0x3f
	.zero		1


	//   ....[69]....
        /*0b34*/ 	.word	0x000106f0
        /*0b38*/ 	.word	0x00000003
        /*0b3c*/ 	.word	0x00032450
        /*0b40*/ 	.short	0x010a
        /*0b42*/ 	.byte	0x3f
	.zero		1


	//   ....[70]....
        /*0b44*/ 	.word	0x00010750
        /*0b48*/ 	.word	0x00000099
        /*0b4c*/ 	.word	0x00032430
        /*0b50*/ 	.short	0x010a
        /*0b52*/ 	.byte	0x3f
	.zero		1


	//   ....[71]....
        /*0b54*/ 	.word	0x000107b0
        /*0b58*/ 	.word	0x000000cb
        /*0b5c*/ 	.word	0x00032450
        /*0b60*/ 	.short	0x010a
        /*0b62*/ 	.byte	0x3f
	.zero		1


	//   ....[72]....
        /*0b64*/ 	.word	0x00010810
        /*0b68*/ 	.word	0x00000099
        /*0b6c*/ 	.word	0x00032430
        /*0b70*/ 	.short	0x010a
        /*0b72*/ 	.byte	0x3f
	.zero		1


	//   ....[73]....
        /*0b74*/ 	.word	0x00010870
        /*0b78*/ 	.word	0x000000c9
        /*0b7c*/ 	.word	0x00032450
        /*0b80*/ 	.short	0x010a
        /*0b82*/ 	.byte	0x3f
	.zero		1


	//   ....[74]....
        /*0b84*/ 	.word	0x00010950
        /*0b88*/ 	.word	0x00000003
        /*0b8c*/ 	.word	0x00032440
        /*0b90*/ 	.short	0x010a
        /*0b92*/ 	.byte	0x3f
	.zero		1


	//   ....[75]....
        /*0b94*/ 	.word	0x00012700
        /*0b98*/ 	.word	0x00000003
        /*0b9c*/ 	.word	0x00032420
        /*0ba0*/ 	.short	0x010a
        /*0ba2*/ 	.byte	0x3f
	.zero		1


	//   ....[76]....
        /*0ba4*/ 	.word	0x00012760
        /*0ba8*/ 	.word	0x00000003
        /*0bac*/ 	.word	0x00032460
        /*0bb0*/ 	.short	0x010a
        /*0bb2*/ 	.byte	0x3f
	.zero		1


	//   ....[77]....
        /*0bb4*/ 	.word	0x00013160
        /*0bb8*/ 	.word	0x00000013
        /*0bbc*/ 	.word	0x00032440
        /*0bc0*/ 	.short	0x010a
        /*0bc2*/ 	.byte	0x3f
	.zero		1


	//   ....[78]....
        /*0bc4*/ 	.word	0x000137e0
        /*0bc8*/ 	.word	0x00000013
        /*0bcc*/ 	.word	0x00032460
        /*0bd0*/ 	.short	0x010a
        /*0bd2*/ 	.byte	0x3f
	.zero		1


	//   ....[79]....
        /*0bd4*/ 	.word	0x00013f60
        /*0bd8*/ 	.word	0x00000007
        /*0bdc*/ 	.word	0x00032420
        /*0be0*/ 	.short	0x010a
        /*0be2*/ 	.byte	0x3f
	.zero		1


	//   ....[80]....
        /*0be4*/ 	.word	0x00014100
        /*0be8*/ 	.word	0x00000005
        /*0bec*/ 	.word	0x00032440
        /*0bf0*/ 	.short	0x010a
        /*0bf2*/ 	.byte	0x3f
	.zero		1


	//   ....[81]....
        /*0bf4*/ 	.word	0x00014150
        /*0bf8*/ 	.word	0x00000007
        /*0bfc*/ 	.word	0x00032440
        /*0c00*/ 	.short	0x010a
        /*0c02*/ 	.byte	0x3f
	.zero		1


	//   ....[82]....
        /*0c04*/ 	.word	0x000141a0
        /*0c08*/ 	.word	0x00000005
        /*0c0c*/ 	.word	0x00032460
        /*0c10*/ 	.short	0x010a
        /*0c12*/ 	.byte	0x3f
	.zero		1


	//----- nvinfo : EIATTR_NUM_MBARRIERS
	.align		4
.L_1486:
        /*0c14*/ 	.byte	0x03, 0x38
        /*0c16*/ 	.short	0x0017


	//----- nvinfo : EIATTR_EXIT_INSTR_OFFSETS
	.align		4
        /*0c18*/ 	.byte	0x04, 0x1c
        /*0c1a*/ 	.short	(.L_1488 - .L_1487)


	//   ....[0]....
.L_1487:
        /*0c1c*/ 	.word	0x000105b0


	//----- nvinfo : EIATTR_MAX_THREADS
	.align		4
.L_1488:
        /*0c20*/ 	.byte	0x04, 0x05
        /*0c22*/ 	.short	(.L_1490 - .L_1489)
.L_1489:
        /*0c24*/ 	.word	0x00000180
        /*0c28*/ 	.word	0x00000001
        /*0c2c*/ 	.word	0x00000001


	//----- nvinfo : EIATTR_CRS_STACK_SIZE
	.align		4
.L_1490:
        /*0c30*/ 	.byte	0x04, 0x1e
        /*0c32*/ 	.short	(.L_1492 - .L_1491)
.L_1491:
        /*0c34*/ 	.word	0x00000000


	//----- nvinfo : EIATTR_CBANK_PARAM_SIZE
	.align		4
.L_1492:
        /*0c38*/ 	.byte	0x03, 0x19
        /*0c3a*/ 	.short	0x0b70


	//----- nvinfo : EIATTR_PARAM_CBANK
	.align		4
        /*0c3c*/ 	.byte	0x04, 0x0a
        /*0c3e*/ 	.short	(.L_1494 - .L_1493)
	.align		4
.L_1493:
        /*0c40*/ 	.word	index@(.nv.constant0._ZN7cutlass13device_kernelIN5flash11enable_sm90INS1_16FlashAttnFwdSm90INS1_25CollectiveMainloopFwdSm90ILi2EN4cute5tupleIJNS5_1CILi1EEES8_S8_EEENS6_IJNS7_ILi128EEENS7_ILi96EEENS7_ILi64EEEEEELi256ENS_6half_tEfNS_4arch4Sm90ELb1ELb0ELb0ELb0ELb1ELb0ELb1ELb1ELb0ELb1ELb1ELb0EEENS1_21CollectiveEpilogueFwdINS6_IJSA_NS7_ILi256EEESB_EEES9_SE_SG_Li256ELb0ELb1ELb1ELb0EEENS1_19SingleTileSchedulerILb0ELb1ELb1ELi128EEEEEEEEEvNT_6ParamsE)
        /*0c44*/ 	.short	0x0210
        /*0c46*/ 	.short	0x0b70


	//----- nvinfo : EIATTR_SW_WAR
	.align		4
.L_1494:
        /*0c48*/ 	.byte	0x04, 0x36
        /*0c4a*/ 	.short	(.L_1496 - .L_1495)
.L_1495:
        /*0c4c*/ 	.word	0x00000008
.L_1496:


//--------------------- .nv.info._ZN7cutlass13device_kernelIN5flash11enable_sm90INS1_16FlashAttnFwdSm90INS1_25CollectiveMainloopFwdSm90ILi2EN4cute5tupleIJNS5_1CILi1EEES8_S8_EEENS6_IJNS7_ILi128EEENS7_ILi96EEENS7_ILi64EEEEEELi256ENS_6half_tEfNS_4arch4Sm90ELb1ELb0ELb0ELb1ELb1ELb0ELb0ELb1ELb0ELb1ELb1ELb0EEENS1_21CollectiveEpilogueFwdINS6_IJSA_NS7_ILi256EEESB_EEES9_SE_SG_Li256ELb1ELb1ELb1ELb0EEENS1_36VarlenDynamicPersistentTileSchedulerILi128ELi96ELi256ELi128ELb1ELb1ELb1ELb1ELb1ELb1EEEEEEEEEvNT_6ParamsE --------------------------
	.section	.nv.info._ZN7cutlass13device_kernelIN5flash11enable_sm90INS1_16FlashAttnFwdSm90INS1_25CollectiveMainloopFwdSm90ILi2EN4cute5tupleIJNS5_1CILi1EEES8_S8_EEENS6_IJNS7_ILi128EEENS7_ILi96EEENS7_ILi64EEEEEELi256ENS_6half_tEfNS_4arch4Sm90ELb1ELb0ELb0ELb1ELb1ELb0ELb0ELb1ELb0ELb1ELb1ELb0EEENS1_21CollectiveEpilogueFwdINS6_IJSA_NS7_ILi256EEESB_EEES9_SE_SG_Li256ELb1ELb1ELb1ELb0EEENS1_36VarlenDynamicPersistentTileSchedulerILi128ELi96ELi256ELi128ELb1ELb1ELb1ELb1ELb1ELb1EEEEEEEEEvNT_6ParamsE,"",@"SHT_CUDA_INFO"
	.sectionflags	@""
	.align	4


	//----- nvinfo : EIATTR_CUDA_API_VERSION
	.align		4
        /*0000*/ 	.byte	0x04, 0x37
        /*0002*/ 	.short	(.L_1498 - .L_1497)
.L_1497:
        /*0004*/ 	.word	0x00000082


	//----- nvinfo : EIATTR_KPARAM_INFO
	.align		4
.L_1498:
        /*0008*/ 	.byte	0x04, 0x17
        /*000a*/ 	.short	(.L_1500 - .L_1499)
.L_1499:
        /*000c*/ 	.word	0x00000000
        /*0010*/ 	.short	0x0000
        /*0012*/ 	.short	0x0070
        /*0014*/ 	.byte	0x00, 0xf0, 0x01, 0x2a


	//----- nvinfo : EIATTR_SPARSE_MMA_MASK
	.align		4
.L_1500:
        /*0018*/ 	.byte	0x03, 0x50
        /*001a*/ 	.short	0x0000


	//----- nvinfo : EIATTR_MAXREG_COUNT
	.align		4
        /*001c*/ 	.byte	0x03, 0x1b
        /*001e*/ 	.short	0x00a8


	//----- nvinfo : EIATTR_NUM_BARRIERS
	.align		4
        /*0020*/ 	.byte	0x02, 0x4c
        /*0022*/ 	.byte	0x10
	.zero		1


	//----- nvinfo : EIATTR_EXTERNS
	.align		4
        /*0024*/ 	.byte	0x04, 0x0f
        /*0026*/ 	.short	(.L_1502 - .L_1501)


	//   ....[0]....
	.align		4
.L_1501:
        /*0028*/ 	.word	index@(__assertfail)


	//----- nvinfo : EIATTR_ANNOTATIONS
	.align		4
.L_1502:
        /*002c*/ 	.byte	0x04, 0x55
        /*002e*/ 	.short	(.L_1504 - .L_1503)


	//   ....[0]....
.L_1503:
        /* <DEDUP_REMOVED lines=15> */


	//----- nvinfo : EIATTR_MERCURY_ISA_VERSION
	.align		4
.L_1504:
        /*0110*/ 	.byte	0x03, 0x5f
        /*0112*/ 	.short	0x0101


	//----- nvinfo : EIATTR_UNUSED_LOAD_BYTE_OFFSET
	.align		4
        /*0114*/ 	.byte	0x04, 0x44
        /*0116*/ 	.short	(.L_1506 - .L_1505)


	//   ....[0]....
.L_1505:
        /*0118*/ 	.word	0x00000960
        /*011c*/ 	.word	0x0000fff0


	//   ....[1]....
        /*0120*/ 	.word	0x00008bd0
        /*0124*/ 	.word	0x0000fff0


	//----- nvinfo : EIATTR_INT_WARP_WIDE_INSTR_OFFSETS
	.align		4
.L_1506:
        /*0128*/ 	.byte	0x04, 0x31
        /*012a*/ 	.short	(.L_1508 - .L_1507)


	//   ....[0]....
.L_1507:
        /*012c*/ 	.word	0x000000c0


	//   ....[1]....
        /*0130*/ 	.word	0x000000d0


	//   ....[2]....
        /*0134*/ 	.word	0x00000170


	//   ....[3]....
        /*0138*/ 	.word	0x0000ed90


	//   ....[4]....
        /*013c*/ 	.word	0x0000ee20


	//   ....[5]....
        /*0140*/ 	.word	0x000120f0


	//   ....[6]....
        /*0144*/ 	.word	0x00012180


	//----- nvinfo : EIATTR_COOP_GROUP_MASK_REGIDS
	.align		4
.L_1508:
        /*0148*/ 	.byte	0x04, 0x29
        /*014a*/ 	.short	(.L_1510 - .L_1509)


	//   ....[0]....
.L_1509:
        /*014c*/ 	.word	0xffffffff


	//   ....[1]....
        /*0150*/ 	.word	0xffffffff


	//   ....[2]....
        /*0154*/ 	.word	0xffffffff


	//   ....[3]....
        /*0158*/ 	.word	0xffffffff


	//   ....[4]....
        /*015c*/ 	.word	0xffffffff


	//   ....[5]....
        /*0160*/ 	.word	0xffffffff


	//   ....[6]....
        /*0164*/ 	.word	0xffffffff


	//   ....[7]....
        /*0168*/ 	.word	0xffffffff


	//   ....[8]....
        /*016c*/ 	.word	0xffffffff


	//   ....[9]....
        /*0170*/ 	.word	0xffffffff


	//   ....[10]....
        /*0174*/ 	.word	0xffffffff


	//   ....[11]....
        /*0178*/ 	.word	0xffffffff


	//   ....[12]....
        /*017c*/ 	.word	0xffffffff


	//   ....[13]....
        /*0180*/ 	.word	0xffffffff


	//   ....[14]....
        /*0184*/ 	.word	0xffffffff


	//   ....[15]....
        /*0188*/ 	.word	0xffffffff


	//   ....[16]....
        /*018c*/ 	.word	0xffffffff


	//   ....[17]....
        /*0190*/ 	.word	0xffffffff


	//   ....[18]....
        /*0194*/ 	.word	0xffffffff


	//   ....[19]....
        /*0198*/ 	.word	0xffffffff


	//   ....[20]....
        /*019c*/ 	.word	0xffffffff


	//   ....[21]....
        /*01a0*/ 	.word	0xffffffff


	//   ....[22]....
        /*01a4*/ 	.word	0xffffffff


	//   ....[23]....
        /*01a8*/ 	.word	0xffffffff


	//   ....[24]....
        /*01ac*/ 	.word	0xffffffff


	//   ....[25]....
        /*01b0*/ 	.word	0xffffffff


	//   ....[26]....
        /*01b4*/ 	.word	0xffffffff


	//   ....[27]....
        /*01b8*/ 	.word	0xffffffff


	//   ....[28]....
        /*01bc*/ 	.word	0xffffffff


	//   ....[29]....
        /*01c0*/ 	.word	0xffffffff


	//   ....[30]....
        /*01c4*/ 	.word	0xffffffff


	//   ....[31]....
        /*01c8*/ 	.word	0xffffffff


	//   ....[32]....
        /*01cc*/ 	.word	0xffffffff


	//   ....[33]....
        /*01d0*/ 	.word	0xffffffff


	//   ....[34]....
        /*01d4*/ 	.word	0xffffffff


	//   ....[35]....
        /*01d8*/ 	.word	0xffffffff


	//   ....[36]....
        /*01dc*/ 	.word	0xffffffff


	//   ....[37]....
        /*01e0*/ 	.word	0xffffffff


	//   ....[38]....
        /*01e4*/ 	.word	0xffffffff


	//   ....[39]....
        /*01e8*/ 	.word	0xffffffff


	//   ....[40]....
        /*01ec*/ 	.word	0xffffffff


	//   ....[41]....
        /*01f0*/ 	.word	0xffffffff


	//   ....[42]....
        /*01f4*/ 	.word	0xffffffff


	//   ....[43]....
        /*01f8*/ 	.word	0xffffffff


	//   ....[44]....
        /*01fc*/ 	.word	0xffffffff


	//   ....[45]....
        /*0200*/ 	.word	0xffffffff


	//   ....[46]....
        /*0204*/ 	.word	0xffffffff


	//   ....[47]....
        /*0208*/ 	.word	0xffffffff


	//   ....[48]....
        /*020c*/ 	.word	0xffffffff


	//   ....[49]....
        /*0210*/ 	.word	0xffffffff


	//   ....[50]....
        /*0214*/ 	.word	0xffffffff


	//   ....[51]....
        /*0218*/ 	.word	0xffffffff


	//   ....[52]....
        /*021c*/ 	.word	0xffffffff


	//   ....[53]....
        /*0220*/ 	.word	0xffffffff


	//   ....[54]....
        /*0224*/ 	.word	0xffffffff


	//   ....[55]....
        /*0228*/ 	.word	0xffffffff


	//   ....[56]....
        /*022c*/ 	.word	0xffffffff


	//   ....[57]....
        /*0230*/ 	.word	0xffffffff


	//   ....[58]....
        /*0234*/ 	.word	0xffffffff


	//   ....[59]....
        /*0238*/ 	.word	0xffffffff


	//   ....[60]....
        /*023c*/ 	.word	0xffffffff


	//   ....[61]....
        /*0240*/ 	.word	0xffffffff


	//   ....[62]....
        /*0244*/ 	.word	0xffffffff


	//   ....[63]....
        /*0248*/ 	.word	0xffffffff


	//   ....[64]....
        /*024c*/ 	.word	0xffffffff


	//   ....[65]....
        /*0250*/ 	.word	0xffffffff


	//   ....[66]....
        /*0254*/ 	.word	0xffffffff


	//   ....[67]....
        /*0258*/ 	.word	0xffffffff


	//   ....[68]....
        /*025c*/ 	.word	0xffffffff


	//   ....[69]....
        /*0260*/ 	.word	0xffffffff


	//   ....[70]....
        /*0264*/ 	.word	0xffffffff


	//   ....[71]....
        /*0268*/ 	.word	0xffffffff


	//   ....[72]....
        /*026c*/ 	.word	0xffffffff


	//   ....[73]....
        /*0270*/ 	.word	0xffffffff


	//   ....[74]....
        /*0274*/ 	.word	0xffffffff


	//   ....[75]....
        /*0278*/ 	.word	0xffffffff


	//   ....[76]....
        /*027c*/ 	.word	0xffffffff


	//   ....[77]....
        /*0280*/ 	.word	0xffffffff


	//   ....[78]....
        /*0284*/ 	.word	0xffffffff


	//   ....[79]....
        /*0288*/ 	.word	0xffffffff


	//   ....[80]....
        /*028c*/ 	.word	0xffffffff


	//   ....[81]....
        /*0290*/ 	.word	0xffffffff


	//   ....[82]....
        /*0294*/ 	.word	0xffffffff


	//   ....[83]....
        /*0298*/ 	.word	0xffffffff


	//   ....[84]....
        /*029c*/ 	.word	0xffffffff


	//   ....[85]....
        /*02a0*/ 	.word	0xffffffff


	//   ....[86]....
        /*02a4*/ 	.word	0xffffffff


	//   ....[87]....
        /*02a8*/ 	.word	0xffffffff


	//   ....[88]....
        /*02ac*/ 	.word	0xffffffff


	//   ....[89]....
        /*02b0*/ 	.word	0xffffffff


	//   ....[90]....
        /*02b4*/ 	.word	0xffffffff


	//   ....[91]....
        /*02b8*/ 	.word	0xffffffff


	//   ....[92]....
        /*02bc*/ 	.word	0xffffffff


	//   ....[93]....
        /*02c0*/ 	.word	0xffffffff


	//   ....[94]....
        /*02c4*/ 	.word	0xffffffff


	//   ....[95]....
        /*02c8*/ 	.word	0xffffffff


	//   ....[96]....
        /*02cc*/ 	.word	0xffffffff


	//   ....[97]....
        /*02d0*/ 	.word	0xffffffff


	//   ....[98]....
        /*02d4*/ 	.word	0xffffffff


	//   ....[99]....
        /*02d8*/ 	.word	0xffffffff


	//   ....[100]....
        /*02dc*/ 	.word	0xffffffff


	//   ....[101]....
        /*02e0*/ 	.word	0xffffffff


	//   ....[102]....
        /*02e4*/ 	.word	0xffffffff


	//   ....[103]....
        /*02e8*/ 	.word	0xffffffff


	//   ....[104]....
        /*02ec*/ 	.word	0xffffffff


	//   ....[105]....
        /*02f0*/ 	.word	0xffffffff


	//   ....[106]....
        /*02f4*/ 	.word	0xffffffff


	//   ....[107]....
        /*02f8*/ 	.word	0xffffffff


	//   ....[108]....
        /*02fc*/ 	.word	0xffffffff


	//   ....[109]....
        /*0300*/ 	.word	0xffffffff


	//   ....[110]....
        /*0304*/ 	.word	0xffffffff


	//   ....[111]....
        /*0308*/ 	.word	0xffffffff


	//   ....[112]....
        /*030c*/ 	.word	0xffffffff


	//   ....[113]....
        /*0310*/ 	.word	0xffffffff


	//   ....[114]....
        /*0314*/ 	.word	0xffffffff


	//   ....[115]....
        /*0318*/ 	.word	0xffffffff


	//   ....[116]....
        /*031c*/ 	.word	0xffffffff


	//   ....[117]....
        /*0320*/ 	.word	0xffffffff


	//   ....[118]....
        /*0324*/ 	.word	0xffffffff


	//   ....[119]....
        /*0328*/ 	.word	0xffffffff


	//   ....[120]....
        /*032c*/ 	.word	0xffffffff


	//   ....[121]....
        /*0330*/ 	.word	0xffffffff


	//   ....[122]....
        /*0334*/ 	.word	0xffffffff


	//   ....[123]....
        /*0338*/ 	.word	0xffffffff


	//   ....[124]....
        /*033c*/ 	.word	0xffffffff


	//   ....[125]....
        /*0340*/ 	.word	0xffffffff


	//   ....[126]....
        /*0344*/ 	.word	0xffffffff


	//   ....[127]....
        /*0348*/ 	.word	0xffffffff


	//   ....[128]....
        /*034c*/ 	.word	0xffffffff


	//   ....[129]....
        /*0350*/ 	.word	0xffffffff


	//   ....[130]....
        /*0354*/ 	.word	0xffffffff


	//   ....[131]....
        /*0358*/ 	.word	0xffffffff


	//   ....[132]....
        /*035c*/ 	.word	0xffffffff


	//   ....[133]....
        /*0360*/ 	.word	0xffffffff


	//   ....[134]....
        /*0364*/ 	.word	0xffffffff


	//   ....[135]....
        /*0368*/ 	.word	0xffffffff


	//   ....[136]....
        /*036c*/ 	.word	0xffffffff


	//   ....[137]....
        /*0370*/ 	.word	0xffffffff


	//   ....[138]....
        /*0374*/ 	.word	0xffffffff


	//   ....[139]....
        /*0378*/ 	.word	0xffffffff


	//   ....[140]....
        /*037c*/ 	.word	0xffffffff


	//   ....[141]....
        /*0380*/ 	.word	0xffffffff


	//   ....[142]....
        /*0384*/ 	.word	0xffffffff


	//   ....[143]....
        /*0388*/ 	.word	0xffffffff


	//   ....[144]....
        /*038c*/ 	.word	0xffffffff


	//   ....[145]....
        /*0390*/ 	.word	0xffffffff


	//   ....[146]....
        /*0394*/ 	.word	0xffffffff


	//   ....[147]....
        /*0398*/ 	.word	0xffffffff


	//   ....[148]....
        /*039c*/ 	.word	0xffffffff


	//   ....[149]....
        /*03a0*/ 	.word	0xffffffff


	//   ....[150]....
        /*03a4*/ 	.word	0xffffffff


	//   ....[151]....
        /*03a8*/ 	.word	0x0500000f


	//   ....[152]....
        /*03ac*/ 	.word	0x0500000f


	//   ....[153]....
        /*03b0*/ 	.word	0x0500000f


	//   ....[154]....
        /*03b4*/ 	.word	0x0500000f


	//   ....[155]....
        /*03b8*/ 	.word	0x0500000f


	//   ....[156]....
        /*03bc*/ 	.word	0x0500000f


	//   ....[157]....
        /*03c0*/ 	.word	0x0500000f


	//   ....[158]....
        /*03c4*/ 	.word	0x0500000f


	//   ....[159]....
        /*03c8*/ 	.word	0x0500000f


	//   ....[160]....
        /*03cc*/ 	.word	0x0500000f


	//   ....[161]....
        /*03d0*/ 	.word	0x0500000f


	//   ....[162]....
        /*03d4*/ 	.word	0x0500000f


	//   ....[163]....
        /*03d8*/ 	.word	0x0500000f


	//   ....[164]....
        /*03dc*/ 	.word	0x0500000f


	//   ....[165]....
        /*03e0*/ 	.word	0x0500000f


	//   ....[166]....
        /*03e4*/ 	.word	0x0500000f


	//   ....[167]....
        /*03e8*/ 	.word	0x0500000f


	//   ....[168]....
        /*03ec*/ 	.word	0x0500000f


	//   ....[169]....
        /*03f0*/ 	.word	0x0500000f


	//   ....[170]....
        /*03f4*/ 	.word	0x0500000f


	//   ....[171]....
        /*03f8*/ 	.word	0x0500000f


	//   ....[172]....
        /*03fc*/ 	.word	0x0500000f


	//   ....[173]....
        /*0400*/ 	.word	0x0500000f


	//   ....[174]....
        /*0404*/ 	.word	0x0500000f


	//   ....[175]....
        /*0408*/ 	.word	0x0500000f


	//   ....[176]....
        /*040c*/ 	.word	0x0500000f


	//   ....[177]....
        /*0410*/ 	.word	0x0500000f


	//   ....[178]....
        /*0414*/ 	.word	0x0500000f


	//   ....[179]....
        /*0418*/ 	.word	0x0500000f


	//   ....[180]....
        /*041c*/ 	.word	0x0500000f


	//   ....[181]....
        /*0420*/ 	.word	0x0500000f


	//   ....[182]....
        /*0424*/ 	.word	0x0500000f


	//   ....[183]....
        /*0428*/ 	.word	0x0500000f


	//   ....[184]....
        /*042c*/ 	.word	0x0500000f


	//   ....[185]....
        /*0430*/ 	.word	0x0500000f


	//   ....[186]....
        /*0434*/ 	.word	0x0500000f


	//   ....[187]....
        /*0438*/ 	.word	0x0500000f


	//   ....[188]....
        /*043c*/ 	.word	0x0500000f


	//   ....[189]....
        /*0440*/ 	.word	0x0500000f


	//   ....[190]....
        /*0444*/ 	.word	0x0500000f


	//   ....[191]....
        /*0448*/ 	.word	0x0500000f


	//   ....[192]....
        /*044c*/ 	.word	0x0500000f


	//   ....[193]....
        /*0450*/ 	.word	0x0500000f


	//   ....[194]....
        /*0454*/ 	.word	0x0500000f


	//   ....[195]....
        /*0458*/ 	.word	0x0500000f


	//   ....[196]....
        /*045c*/ 	.word	0x0500000f


	//   ....[197]....
        /*0460*/ 	.word	0x0500000f


	//   ....[198]....
        /*0464*/ 	.word	0x0500000f


	//   ....[199]....
        /*0468*/ 	.word	0x0500000f


	//   ....[200]....
        /*046c*/ 	.word	0x0500000f


	//   ....[201]....
        /*0470*/ 	.word	0x0500000f


	//   ....[202]....
        /*0474*/ 	.word	0x0500000f


	//   ....[203]....
        /*0478*/ 	.word	0x0500000f


	//   ....[204]....
        /*047c*/ 	.word	0x0500000f


	//   ....[205]....
        /*0480*/ 	.word	0x0500000f


	//   ....[206]....
        /*0484*/ 	.word	0x0500000f


	//   ....[207]....
        /*0488*/ 	.word	0x0500000f


	//   ....[208]....
        /*048c*/ 	.word	0x0500000f


	//   ....[209]....
        /*0490*/ 	.word	0x0500000f


	//   ....[210]....
        /*0494*/ 	.word	0x0500000f


	//   ....[211]....
        /*0498*/ 	.word	0x0500000f


	//   ....[212]....
        /*049c*/ 	.word	0x0500000f


	//   ....[213]....
        /*04a0*/ 	.word	0x0500000f


	//   ....[214]....
        /*04a4*/ 	.word	0x0500000f


	//   ....[215]....
        /*04a8*/ 	.word	0x0500000f


	//   ....[216]....
        /*04ac*/ 	.word	0x0500000f


	//   ....[217]....
        /*04b0*/ 	.word	0x0500000f


	//   ....[218]....
        /*04b4*/ 	.word	0x0500000f


	//   ....[219]....
        /*04b8*/ 	.word	0x0500000f


	//   ....[220]....
        /*04bc*/ 	.word	0x0500000f


	//   ....[221]....
        /*04c0*/ 	.word	0x0500000f


	//   ....[222]....
        /*04c4*/ 	.word	0x0500000f


	//   ....[223]....
        /*04c8*/ 	.word	0x0500000f


	//   ....[224]....
        /*04cc*/ 	.word	0x0500000f


	//   ....[225]....
        /*04d0*/ 	.word	0x0500000f


	//   ....[226]....
        /*04d4*/ 	.word	0x0500000f


	//   ....[227]....
        /*04d8*/ 	.word	0x0500000f


	//   ....[228]....
        /*04dc*/ 	.word	0x0500000f


	//   ....[229]....
        /*04e0*/ 	.word	0x0500000f


	//   ....[230]....
        /*04e4*/ 	.word	0x0500000f


	//   ....[231]....
        /*04e8*/ 	.word	0x0500000f


	//   ....[232]....
        /*04ec*/ 	.word	0x0500000f


	//   ....[233]....
        /*04f0*/ 	.word	0x0500000f


	//   ....[234]....
        /*04f4*/ 	.word	0x0500000f


	//----- nvinfo : EIATTR_COOP_GROUP_INSTR_OFFSETS
	.align		4
.L_1510:
        /*04f8*/ 	.byte	0x04, 0x28
        /*04fa*/ 	.short	(.L_1512 - .L_1511)


	//   ....[0]....
.L_1511:
        /*04fc*/ 	.word	0x00000080


	//   ....[1]....
        /*0500*/ 	.word	0x00000090


	//   ....[2]....
        /*0504*/ 	.word	0x000002d0


	//   ....[3]....
        /*0508*/ 	.word	0x00000430


	//   ....[4]....
        /*050c*/ 	.word	0x00000550


	//   ....[5]....
        /*0510*/ 	.word	0x000006b0


	//   ....[6]....
        /*0514*/ 	.word	0x00001e70


	//   ....[7]....
        /*0518*/ 	.word	0x000024f0


	//   ....[8]....
        /*051c*/ 	.word	0x00002520


	//   ....[9]....
        /*0520*/ 	.word	0x00002a30


	//   ....[10]....
        /*0524*/ 	.word	0x00002ae0


	//   ....[11]....
        /*0528*/ 	.word	0x00003170


	//   ....[12]....
        /*052c*/ 	.word	0x000031f0


	//   ....[13]....
        /*0530*/ 	.word	0x00004280


	//   ....[14]....
        /*0534*/ 	.word	0x00004290


	//   ....[15]....
        /*0538*/ 	.word	0x00004a90


	//   ....[16]....
        /*053c*/ 	.word	0x00004b70


	//   ....[17]....
        /*0540*/ 	.word	0x00004eb0


	//   ....[18]....
        /*0544*/ 	.word	0x00005080


	//   ....[19]....
        /*0548*/ 	.word	0x000068a0


	//   ....[20]....
        /*054c*/ 	.word	0x000068c0


	//   ....[21]....
        /*0550*/ 	.word	0x00006fd0


	//   ....[22]....
        /*0554*/ 	.word	0x000071a0


	//   ....[23]....
        /*0558*/ 	.word	0x00008150


	//   ....[24]....
        /*055c*/ 	.word	0x000081c0


	//   ....[25]....
        /*0560*/ 	.word	0x00008230


	//   ....[26]....
        /*0564*/ 	.word	0x00008250


	//   ....[27]....
        /*0568*/ 	.word	0x00009d30


	//   ....[28]....
        /*056c*/ 	.word	0x00009d50


	//   ....[29]....
        /*0570*/ 	.word	0x00009d60


	//   ....[30]....
        /*0574*/ 	.word	0x00009d70


	//   ....[31]....
        /*0578*/ 	.word	0x0000a820


	//   ....[32]....
        /*057c*/ 	.word	0x0000a840


	//   ....[33]....
        /*0580*/ 	.word	0x0000a9f0


	//   ....[34]....
        /*0584*/ 	.word	0x0000aa10


	//   ....[35]....
        /*0588*/ 	.word	0x0000ab50


	//   ....[36]....
        /*058c*/ 	.word	0x0000ab70


	//   ....[37]....
        /*0590*/ 	.word	0x0000acc0


	//   ....[38]....
        /*0594*/ 	.word	0x0000ace0


	//   ....[39]....
        /*0598*/ 	.word	0x0000b270


	//   ....[40]....
        /*059c*/ 	.word	0x0000b2a0


	//   ....[41]....
        /*05a0*/ 	.word	0x0000bb60


	//   ....[42]....
        /*05a4*/ 	.word	0x0000bb70


	//   ....[43]....
        /*05a8*/ 	.word	0x0000cdc0


	//   ....[44]....
        /*05ac*/ 	.word	0x0000cdf0


	//   ....[45]....
        /*05b0*/ 	.word	0x0000cf60


	//   ....[46]....
        /*05b4*/ 	.word	0x0000cf80


	//   ....[47]....
        /*05b8*/ 	.word	0x0000d0c0


	//   ....[48]....
        /*05bc*/ 	.word	0x0000d0e0


	//   ....[49]....
        /*05c0*/ 	.word	0x0000d230


	//   ....[50]....
        /*05c4*/ 	.word	0x0000d250


	//   ....[51]....
        /*05c8*/ 	.word	0x0000d430


	//   ....[52]....
        /*05cc*/ 	.word	0x0000d620


	//   ....[53]....
        /*05d0*/ 	.word	0x0000d650


	//   ....[54]....
        /*05d4*/ 	.word	0x0000d680


	//   ....[55]....
        /*05d8*/ 	.word	0x0000d6b0


	//   ....[56]....
        /*05dc*/ 	.word	0x0000d6e0


	//   ....[57]....
        /*05e0*/ 	.word	0x0000d710


	//   ....[58]....
        /*05e4*/ 	.word	0x0000d880


	//   ....[59]....
        /*05e8*/ 	.word	0x0000d8b0


	//   ....[60]....
        /*05ec*/ 	.word	0x0000d8e0


	//   ....[61]....
        /*05f0*/ 	.word	0x0000d910


	//   ....[62]....
        /*05f4*/ 	.word	0x0000d940


	//   ....[63]....
        /*05f8*/ 	.word	0x0000d970


	//   ....[64]....
        /*05fc*/ 	.word	0x0000da00


	//   ....[65]....
        /*0600*/ 	.word	0x0000da30


	//   ....[66]....
        /*0604*/ 	.word	0x0000da40


	//   ....[67]....
        /*0608*/ 	.word	0x0000da80


	//   ....[68]....
        /*060c*/ 	.word	0x0000f940


	//   ....[69]....
        /*0610*/ 	.word	0x0000f960


	//   ....[70]....
        /*0614*/ 	.word	0x0000f9f0


	//   ....[71]....
        /*0618*/ 	.word	0x0000fa10


	//   ....[72]....
        /*061c*/ 	.word	0x0000fa90


	//   ....[73]....
        /*0620*/ 	.word	0x0000fab0


	//   ....[74]....
        /*0624*/ 	.word	0x0000fb30


	//   ....[75]....
        /*0628*/ 	.word	0x0000fb50


	//   ....[76]....
        /*062c*/ 	.word	0x0000fbd0


	//   ....[77]....
        /*0630*/ 	.word	0x0000fbf0


	//   ....[78]....
        /*0634*/ 	.word	0x0000fc00


	//   ....[79]....
        /*0638*/ 	.word	0x0000fc10


	//   ....[80]....
        /*063c*/ 	.word	0x00010410


	//   ....[81]....
        /*0640*/ 	.word	0x00010440


	//   ....[82]....
        /*0644*/ 	.word	0x00010470


	//   ....[83]....
        /*0648*/ 	.word	0x00010500


	//   ....[84]....
        /*064c*/ 	.word	0x00010510


	//   ....[85]....
        /*0650*/ 	.word	0x000105a0


	//   ....[86]....
        /*0654*/ 	.word	0x000105b0


	//   ....[87]....
        /*0658*/ 	.word	0x00010640


	//   ....[88]....
        /*065c*/ 	.word	0x00010650


	//   ....[89]....
        /*0660*/ 	.word	0x000106e0


	//   ....[90]....
        /*0664*/ 	.word	0x000106f0


	//   ....[91]....
        /*0668*/ 	.word	0x00010780


	//   ....[92]....
        /*066c*/ 	.word	0x00010790


	//   ....[93]....
        /*0670*/ 	.word	0x00010810


	//   ....[94]....
        /*0674*/ 	.word	0x00010820


	//   ....[95]....
        /*0678*/ 	.word	0x00010830


	//   ....[96]....
        /*067c*/ 	.word	0x00010c90


	//   ....[97]....
        /*0680*/ 	.word	0x00010cc0


	//   ....[98]....
        /*0684*/ 	.word	0x00010d10


	//   ....[99]....
        /*0688*/ 	.word	0x00010dc0


	//   ....[100]....
        /*068c*/ 	.word	0x00010de0


	//   ....[101]....
        /*0690*/ 	.word	0x00010e90


	//   ....[102]....
        /*0694*/ 	.word	0x00010ea0


	//   ....[103]....
        /*0698*/ 	.word	0x00010ed0


	//   ....[104]....
        /*069c*/ 	.word	0x00010f60


	//   ....[105]....
        /*06a0*/ 	.word	0x00011000


	//   ....[106]....
        /*06a4*/ 	.word	0x00011020


	//   ....[107]....
        /*06a8*/ 	.word	0x00011030


	//   ....[108]....
        /*06ac*/ 	.word	0x00011750


	//   ....[109]....
        /*06b0*/ 	.word	0x00011770


	//   ....[110]....
        /*06b4*/ 	.word	0x00011780


	//   ....[111]....
        /*06b8*/ 	.word	0x000117c0


	//   ....[112]....
        /*06bc*/ 	.word	0x000117d0


	//   ....[113]....
        /*06c0*/ 	.word	0x00011810


	//   ....[114]....
        /*06c4*/ 	.word	0x00011820


	//   ....[115]....
        /*06c8*/ 	.word	0x00011860


	//   ....[116]....
        /*06cc*/ 	.word	0x00011870


	//   ....[117]....
        /*06d0*/ 	.word	0x000118b0


	//   ....[118]....
        /*06d4*/ 	.word	0x000118c0


	//   ....[119]....
        /*06d8*/ 	.word	0x000118d0


	//   ....[120]....
        /*06dc*/ 	.word	0x00011c20


	//   ....[121]....
        /*06e0*/ 	.word	0x00011c40


	//   ....[122]....
        /*06e4*/ 	.word	0x00011c50


	//   ....[123]....
        /*06e8*/ 	.word	0x00011c60


	//   ....[124]....
        /*06ec*/ 	.word	0x00011c70


	//   ....[125]....
        /*06f0*/ 	.word	0x00011c90


	//   ....[126]....
        /*06f4*/ 	.word	0x00011d00


	//   ....[127]....
        /*06f8*/ 	.word	0x00011d30


	//   ....[128]....
        /*06fc*/ 	.word	0x00011d40


	//   ....[129]....
        /*0700*/ 	.word	0x00011db0


	//   ....[130]....
        /*0704*/ 	.word	0x00011dc0


	//   ....[131]....
        /*0708*/ 	.word	0x00011ec0


	//   ....[132]....
        /*070c*/ 	.word	0x000123b0


	//   ....[133]....
        /*0710*/ 	.word	0x000123e0


	//   ....[134]....
        /*0714*/ 	.word	0x00012440


	//   ....[135]....
        /*0718*/ 	.word	0x00012470


	//   ....[136]....
        /*071c*/ 	.word	0x000124a0


	//   ....[137]....
        /*0720*/ 	.word	0x000124d0


	//   ....[138]....
        /*0724*/ 	.word	0x00012500


	//   ....[139]....
        /*0728*/ 	.word	0x00012530


	//   ....[140]....
        /*072c*/ 	.word	0x000126d0


	//   ....[141]....
        /*0730*/ 	.word	0x00012700


	//   ....[142]....
        /*0734*/ 	.word	0x00012730


	//   ....[143]....
        /*0738*/ 	.word	0x00012760


	//   ....[144]....
        /*073c*/ 	.word	0x00012790


	//   ....[145]....
        /*0740*/ 	.word	0x000127c0


	//   ....[146]....
        /*0744*/ 	.word	0x00012880


	//   ....[147]....
        /*0748*/ 	.word	0x000128a0


	//   ....[148]....
        /*074c*/ 	.word	0x000128c0


	//   ....[149]....
        /*0750*/ 	.word	0x00012920


	//   ....[150]....
        /*0754*/ 	.word	0x00013340


	//   ....[151]....
        /*0758*/ 	.word	0x000138e0


	//   ....[152]....
        /*075c*/ 	.word	0x000139d0


	//   ....[153]....
        /*0760*/ 	.word	0x00013a70


	//   ....[154]....
        /*0764*/ 	.word	0x00013ad0


	//   ....[155]....
        /*0768*/ 	.word	0x00013bc0


	//   ....[156]....
        /*076c*/ 	.word	0x00013c30


	//   ....[157]....
        /*0770*/ 	.word	0x00013d20


	//   ....[158]....
        /*0774*/ 	.word	0x00013d90


	//   ....[159]....
        /*0778*/ 	.word	0x00013e80


	//   ....[160]....
        /*077c*/ 	.word	0x00013ef0


	//   ....[161]....
        /*0780*/ 	.word	0x00013fe0


	//   ....[162]....
        /*0784*/ 	.word	0x00014050


	//   ....[163]....
        /*0788*/ 	.word	0x000140f0


	//   ....[164]....
        /*078c*/ 	.word	0x000141e0


	//   ....[165]....
        /*0790*/ 	.word	0x00014250


	//   ....[166]....
        /*0794*/ 	.word	0x000142b0


	//   ....[167]....
        /*0798*/ 	.word	0x000143a0


	//   ....[168]....
        /*079c*/ 	.word	0x00014400


	//   ....[169]....
        /*07a0*/ 	.word	0x00014500


	//   ....[170]....
        /*07a4*/ 	.word	0x00014560


	//   ....[171]....
        /*07a8*/ 	.word	0x00014660


	//   ....[172]....
        /*07ac*/ 	.word	0x000146c0


	//   ....[173]....
        /*07b0*/ 	.word	0x000147c0


	//   ....[174]....
        /*07b4*/ 	.word	0x00014820


	//   ....[175]....
        /*07b8*/ 	.word	0x00014920


	//   ....[176]....
        /*07bc*/ 	.word	0x00014980


	//   ....[177]....
        /*07c0*/ 	.word	0x00014a80


	//   ....[178]....
        /*07c4*/ 	.word	0x00014ae0


	//   ....[179]....
        /*07c8*/ 	.word	0x00014bc0


	//   ....[180]....
        /*07cc*/ 	.word	0x00014cf0


	//   ....[181]....
        /*07d0*/ 	.word	0x00014dd0


	//   ....[182]....
        /*07d4*/ 	.word	0x00014e80


	//   ....[183]....
        /*07d8*/ 	.word	0x00014f90


	//   ....[184]....
        /*07dc*/ 	.word	0x00014ff0


	//   ....[185]....
        /*07e0*/ 	.word	0x00015100


	//   ....[186]....
        /*07e4*/ 	.word	0x00015160


	//   ....[187]....
        /*07e8*/ 	.word	0x00015270


	//   ....[188]....
        /*07ec*/ 	.word	0x000152d0


	//   ....[189]....
        /*07f0*/ 	.word	0x000153e0


	//   ....[190]....
        /*07f4*/ 	.word	0x00015440


	//   ....[191]....
        /*07f8*/ 	.word	0x00015500


	//   ....[192]....
        /*07fc*/ 	.word	0x00015660


	//   ....[193]....
        /*0800*/ 	.word	0x00015700


	//   ....[194]....
        /*0804*/ 	.word	0x00015760


	//   ....[195]....
        /*0808*/ 	.word	0x00015810


	//   ....[196]....
        /*080c*/ 	.word	0x00015870


	//   ....[197]....
        /*0810*/ 	.word	0x00015920


	//   ....[198]....
        /*0814*/ 	.word	0x00015980


	//   ....[199]....
        /*0818*/ 	.word	0x00015a30


	//   ....[200]....
        /*081c*/ 	.word	0x00015a90


	//   ....[201]....
        /*0820*/ 	.word	0x00015b40


	//   ....[202]....
        /*0824*/ 	.word	0x00015ba0


	//   ....[203]....
        /*0828*/ 	.word	0x00015c50


	//   ....[204]....
        /*082c*/ 	.word	0x00015d30


	//   ....[205]....
        /*0830*/ 	.word	0x00015dd0


	//   ....[206]....
        /*0834*/ 	.word	0x00015e30


	//   ....[207]....
        /*0838*/ 	.word	0x00015f00


	//   ....[208]....
        /*083c*/ 	.word	0x00015f60


	//   ....[209]....
        /*0840*/ 	.word	0x00016030


	//   ....[210]....
        /*0844*/ 	.word	0x00016090


	//   ....[211]....
        /*0848*/ 	.word	0x00016170


	//   ....[212]....
        /*084c*/ 	.word	0x000161d0


	//   ....[213]....
        /*0850*/ 	.word	0x000162a0


	//   ....[214]....
        /*0854*/ 	.word	0x00016300


	//   ....[215]....
        /*0858*/ 	.word	0x000163d0


	//   ....[216]....
        /*085c*/ 	.word	0x00016460


	//   ....[217]....
        /*0860*/ 	.word	0x00016500


	//   ....[218]....
        /*0864*/ 	.word	0x00016680


	//   ....[219]....
        /*0868*/ 	.word	0x000166f0


	//   ....[220]....
        /*086c*/ 	.word	0x00016760


	//   ....[221]....
        /*0870*/ 	.word	0x000167d0


	//   ....[222]....
        /*0874*/ 	.word	0x00016840


	//   ....[223]....
        /*0878*/ 	.word	0x000168c0


	//   ....[224]....
        /*087c*/ 	.word	0x00016940


	//   ....[225]....
        /*0880*/ 	.word	0x000169d0


	//   ....[226]....
        /*0884*/ 	.word	0x00016a40


	//   ....[227]....
        /*0888*/ 	.word	0x00016ab0


	//   ....[228]....
        /*088c*/ 	.word	0x00016b20


	//   ....[229]....
        /*0890*/ 	.word	0x00016ba0


	//   ....[230]....
        /*0894*/ 	.word	0x00016c10


	//   ....[231]....
        /*0898*/ 	.word	0x00016ca0


	//   ....[232]....
        /*089c*/ 	.word	0x00016d00


	//   ....[233]....
        /*08a0*/ 	.word	0x00016d90


	//   ....[234]....
        /*08a4*/ 	.word	0x00016ec0


	//----- nvinfo : EIATTR_REG_RECONFIG
	.align		4
.L_1512:
        /*08a8*/ 	.byte	0x01, 0x54
	.zero		2


	//----- nvinfo : EIATTR_SYSCALL_OFFSETS
	.align		4
        /*08ac*/ 	.byte	0x04, 0x46
        /*08ae*/ 	.short	(.L_1514 - .L_1513)


	//   ....[0]....
.L_1513:
        /*08b0*/ 	.word	0x00001ff0


	//   ....[1]....
        /*08b4*/ 	.word	0x0000ef80


	//   ....[2]....
        /*08b8*/ 	.word	0x0000f0d0


	//   ....[3]....
        /*08bc*/ 	.word	0x0000f1c0


	//   ....[4]....
        /*08c0*/ 	.word	0x00010080


	//----- nvinfo : EIATTR_MBARRIER_INSTR_OFFSETS
	.align		4
.L_1514:
        /*08c4*/ 	.byte	0x04, 0x39
        /*08c6*/ 	.short	(.L_1516 - .L_1515)


	//   ....[0]....
.L_1515:
        /*08c8*/ 	.word	0x00000180
        /*08cc*/ 	.word	0x000000ff
        /*08d0*/ 	.word	0x00022800
        /*08d4*/ 	.short	0x0100
        /*08d6*/ 	.byte	0x08
	.zero		1


	//   ....[1]....
        /*08d8*/ 	.word	0x00000190
        /*08dc*/ 	.word	0x000000ff
        /*08e0*/ 	.word	0x00022820
        /*08e4*/ 	.short	0x0100
        /*08e6*/ 	.byte	0x08
	.zero		1


	//   ....[2]....
        /*08e8*/ 	.word	0x00000280
        /*08ec*/ 	.word	0x000000ff
        /*08f0*/ 	.word	0x00022830
        /*08f4*/ 	.short	0x0100
        /*08f6*/ 	.byte	0x08
	.zero		1


	//   ....[3]....
        /*08f8*/ 	.word	0x00000290
        /*08fc*/ 	.word	0x000000ff
        /*0900*/ 	.word	0x00022840
        /*0904*/ 	.short	0x0100
        /*0906*/ 	.byte	0x08
	.zero		1


	//   ....[4]....
        /*0908*/ 	.word	0x000002a0
        /*090c*/ 	.word	0x000000ff
        /*0910*/ 	.word	0x00022838
        /*0914*/ 	.short	0x0100
        /*0916*/ 	.byte	0x08
	.zero		1


	//   ....[5]....
        /*0918*/ 	.word	0x000002b0
        /*091c*/ 	.word	0x000000ff
        /*0920*/ 	.word	0x00022848
        /*0924*/ 	.short	0x0100
        /*0926*/ 	.byte	0x08
	.zero		1


	//   ....[6]....
        /*0928*/ 	.word	0x000003e0
        /*092c*/ 	.word	0x000000ff
        /*0930*/ 	.word	0x00022850
        /*0934*/ 	.short	0x0100
        /*0936*/ 	.byte	0x08
	.zero		1


	//   ....[7]....
        /*0938*/ 	.word	0x000003f0
        /*093c*/ 	.word	0x000000ff
        /*0940*/ 	.word	0x00022860
        /*0944*/ 	.short	0x0100
        /*0946*/ 	.byte	0x08
	.zero		1


	//   ....[8]....
        /*0948*/ 	.word	0x00000400
        /*094c*/ 	.word	0x000000ff
        /*0950*/ 	.word	0x00022858
        /*0954*/ 	.short	0x0100
        /*0956*/ 	.byte	0x08
	.zero		1


	//   ....[9]....
        /*0958*/ 	.word	0x00000410
        /*095c*/ 	.word	0x000000ff
        /*0960*/ 	.word	0x00022868
        /*0964*/ 	.short	0x0100
        /*0966*/ 	.byte	0x08
	.zero		1


	//   ....[10]....
        /*0968*/ 	.word	0x00000500
        /*096c*/ 	.word	0x000000ff
        /*0970*/ 	.word	0x00022870
        /*0974*/ 	.short	0x0100
        /*0976*/ 	.byte	0x06
	.zero		1


	//   ....[11]....
        /*0978*/ 	.word	0x00000510
        /*097c*/ 	.word	0x000000ff
        /*0980*/ 	.word	0x00022880
        /*0984*/ 	.short	0x0100
        /*0986*/ 	.byte	0x06
	.zero		1


	//   ....[12]....
        /*0988*/ 	.word	0x00000520
        /*098c*/ 	.word	0x000000ff
        /*0990*/ 	.word	0x00022878
        /*0994*/ 	.short	0x0100
        /*0996*/ 	.byte	0x06
	.zero		1


	//   ....[13]....
        /*0998*/ 	.word	0x00000530
        /*099c*/ 	.word	0x000000ff
        /*09a0*/ 	.word	0x00022888
        /*09a4*/ 	.short	0x0100
        /*09a6*/ 	.byte	0x06
	.zero		1


	//   ....[14]....
        /*09a8*/ 	.word	0x00000660
        /*09ac*/ 	.word	0x000000ff
        /*09b0*/ 	.word	0x00022890
        /*09b4*/ 	.short	0x0100
        /*09b6*/ 	.byte	0x08
	.zero		1


	//   ....[15]....
        /*09b8*/ 	.word	0x00000670
        /*09bc*/ 	.word	0x000000ff
        /*09c0*/ 	.word	0x000228a0
        /*09c4*/ 	.short	0x0100
        /*09c6*/ 	.byte	0x08
	.zero		1


	//   ....[16]....
        /*09c8*/ 	.word	0x00000680
        /*09cc*/ 	.word	0x000000ff
        /*09d0*/ 	.word	0x00022898
        /*09d4*/ 	.short	0x0100
        /*09d6*/ 	.byte	0x08
	.zero		1


	//   ....[17]....
        /*09d8*/ 	.word	0x00000690
        /*09dc*/ 	.word	0x000000ff
        /*09e0*/ 	.word	0x000228a8
        /*09e4*/ 	.short	0x0100
        /*09e6*/ 	.byte	0x08
	.zero		1


	//   ....[18]....
        /*09e8*/ 	.word	0x000007d0
        /*09ec*/ 	.word	0x000000ff
        /*09f0*/ 	.word	0x000228b0
        /*09f4*/ 	.short	0x0100
        /*09f6*/ 	.byte	0x08
	.zero		1


	//   ....[19]....
        /*09f8*/ 	.word	0x000007e0
        /*09fc*/ 	.word	0x000000ff
        /*0a00*/ 	.word	0x000228c0
        /*0a04*/ 	.short	0x0100
        /*0a06*/ 	.byte	0x08
	.zero		1


	//   ....[20]....
        /*0a08*/ 	.word	0x000007f0
        /*0a0c*/ 	.word	0x000000ff
        /*0a10*/ 	.word	0x000228b8
        /*0a14*/ 	.short	0x0100
        /*0a16*/ 	.byte	0x08
	.zero		1


	//   ....[21]....
        /*0a18*/ 	.word	0x00000800
        /*0a1c*/ 	.word	0x000000ff
        /*0a20*/ 	.word	0x000228c8
        /*0a24*/ 	.short	0x0100
        /*0a26*/ 	.byte	0x08
	.zero		1


	//   ....[22]....
        /*0a28*/ 	.word	0x000020a0
        /*0a2c*/ 	.word	0x00000007
        /*0a30*/ 	.word	0x00022800
        /*0a34*/ 	.short	0x010a
        /*0a36*/ 	.byte	0x3f
	.zero		1


	//   ....[23]....
        /*0a38*/ 	.word	0x00002170
        /*0a3c*/ 	.word	0x000000ff
        /*0a40*/ 	.word	0x00022830
        /*0a44*/ 	.short	0x010a
        /*0a46*/ 	.byte	0x16
	.zero		1


	//   ....[24]....
        /*0a48*/ 	.word	0x000021b0
        /*0a4c*/ 	.word	0x000000ff
        /*0a50*/ 	.word	0x00022830
        /*0a54*/ 	.short	0x010a
        /*0a56*/ 	.byte	0x16
	.zero		1


	//   ....[25]....
        /*0a58*/ 	.word	0x00002570
        /*0a5c*/ 	.word	0x000000ff
        /*0a60*/ 	.word	0x00000000
        /*0a64*/ 	.short	0x0101
        /*0a66*/ 	.byte	0x06
	.zero		1


	//   ....[26]....
        /*0a68*/ 	.word	0x000039e0
        /*0a6c*/ 	.word	0x000000ff
        /*0a70*/ 	.word	0x00022850
        /*0a74*/ 	.short	0x010a
        /*0a76*/ 	.byte	0x16
	.zero		1


	//   ....[27]....
        /*0a78*/ 	.word	0x00003a20
        /*0a7c*/ 	.word	0x000000ff
        /*0a80*/ 	.word	0x00022850
        /*0a84*/ 	.short	0x010a
        /*0a86*/ 	.byte	0x16
	.zero		1


	//   ....[28]....
        /*0a88*/ 	.word	0x00003de0
        /*0a8c*/ 	.word	0x000000ff
        /*0a90*/ 	.word	0x00000000
        /*0a94*/ 	.short	0x0101
        /*0a96*/ 	.byte	0x16
	.zero		1


	//   ....[29]....
        /*0a98*/ 	.word	0x00003f40
        /*0a9c*/ 	.word	0x000000ff
        /*0aa0*/ 	.word	0x00022830
        /*0aa4*/ 	.short	0x010a
        /*0aa6*/ 	.byte	0x17
	.zero		1


	//   ....[30]....
        /*0aa8*/ 	.word	0x00003f80
        /*0aac*/ 	.word	0x000000ff
        /*0ab0*/ 	.word	0x00022830
        /*0ab4*/ 	.short	0x010a
        /*0ab6*/ 	.byte	0x17
	.zero		1


	//   ....[31]....
        /*0ab8*/ 	.word	0x00004260
        /*0abc*/ 	.word	0x000000ff
        /*0ac0*/ 	.word	0x00000000
        /*0ac4*/ 	.short	0x0101
        /*0ac6*/ 	.byte	0x06
	.zero		1


	//   ....[32]....
        /*0ac8*/ 	.word	0x00006020
        /*0acc*/ 	.word	0x000000ff
        /*0ad0*/ 	.word	0x00022850
        /*0ad4*/ 	.short	0x010a
        /*0ad6*/ 	.byte	0x17
	.zero		1


	//   ....[33]....
        /*0ad8*/ 	.word	0x00006060
        /*0adc*/ 	.word	0x000000ff
        /*0ae0*/ 	.word	0x00022850
        /*0ae4*/ 	.short	0x010a
        /*0ae6*/ 	.byte	0x17
	.zero		1


	//   ....[34]....
        /*0ae8*/ 	.word	0x00006390
        /*0aec*/ 	.word	0x000000ff
        /*0af0*/ 	.word	0x00000000
        /*0af4*/ 	.short	0x0101
        /*0af6*/ 	.byte	0x17
	.zero		1


	//   ....[35]....
        /*0af8*/ 	.word	0x000064e0
        /*0afc*/ 	.word	0x000000ff
        /*0b00*/ 	.word	0x00022830
        /*0b04*/ 	.short	0x010a
        /*0b06*/ 	.byte	0x17
	.zero		1


	//   ....[36]....
        /*0b08*/ 	.word	0x00006520
        /*0b0c*/ 	.word	0x000000ff
        /*0b10*/ 	.word	0x00022830
        /*0b14*/ 	.short	0x010a
        /*0b16*/ 	.byte	0x17
	.zero		1


	//   ....[37]....
        /*0b18*/ 	.word	0x00006750
        /*0b1c*/ 	.word	0x000000ff
        /*0b20*/ 	.word	0x00000000
        /*0b24*/ 	.short	0x0101
        /*0b26*/ 	.byte	0x06
	.zero		1


	//   ....[38]....
        /*0b28*/ 	.word	0x00007dc0
        /*0b2c*/ 	.word	0x000000ff
        /*0b30*/ 	.word	0x00022850
        /*0b34*/ 	.short	0x010a
        /*0b36*/ 	.byte	0x17
	.zero		1


	//   ....[39]....
        /*0b38*/ 	.word	0x00007e00
        /*0b3c*/ 	.word	0x000000ff
        /*0b40*/ 	.word	0x00022850
        /*0b44*/ 	.short	0x010a
        /*0b46*/ 	.byte	0x17
	.zero		1


	//   ....[40]....
        /*0b48*/ 	.word	0x00008130
        /*0b4c*/ 	.word	0x000000ff
        /*0b50*/ 	.word	0x00000000
        /*0b54*/ 	.short	0x0101
        /*0b56*/ 	.byte	0x17
	.zero		1


	//   ....[41]....
        /*0b58*/ 	.word	0x0000a850
        /*0b5c*/ 	.word	0x000000ff
        /*0b60*/ 	.word	0x00000000
        /*0b64*/ 	.short	0x0101
        /*0b66*/ 	.byte	0x08
	.zero		1


	//   ....[42]....
        /*0b68*/ 	.word	0x0000b060
        /*0b6c*/ 	.word	0x000000ff
        /*0b70*/ 	.word	0x00000000
        /*0b74*/ 	.short	0x0101
        /*0b76*/ 	.byte	0x08
	.zero		1


	//   ....[43]....
        /*0b78*/ 	.word	0x0000f6e0
        /*0b7c*/ 	.word	0x00000021
        /*0b80*/ 	.word	0x00022840
        /*0b84*/ 	.short	0x010a
        /*0b86*/ 	.byte	0x3f
	.zero		1


	//   ....[44]....
        /*0b88*/ 	.word	0x0000fd10
        /*0b8c*/ 	.word	0x00000021
        /*0b90*/ 	.word	0x00022830
        /*0b94*/ 	.short	0x0107
        /*0b96*/ 	.byte	0x3f
	.zero		1


	//   ....[45]....
        /*0b98*/ 	.word	0x0000fdf0
        /*0b9c*/ 	.word	0x00000021
        /*0ba0*/ 	.word	0x00022830
        /*0ba4*/ 	.short	0x0101
        /*0ba6*/ 	.byte	0x3f
	.zero		1


	//   ....[46]....
        /*0ba8*/ 	.word	0x00010930
        /*0bac*/ 	.word	0x00000017
        /*0bb0*/ 	.word	0x00022800
        /*0bb4*/ 	.short	0x0107
        /*0bb6*/ 	.byte	0x3f
	.zero		1


	//   ....[47]....
        /*0bb8*/ 	.word	0x00010a20
        /*0bbc*/ 	.word	0x00000017
        /*0bc0*/ 	.word	0x00022800
        /*0bc4*/ 	.short	0x0101
        /*0bc6*/ 	.byte	0x3f
	.zero		1


	//   ....[48]....
        /*0bc8*/ 	.word	0x00010a40
        /*0bcc*/ 	.word	0x00000017
        /*0bd0*/ 	.word	0x00022820
        /*0bd4*/ 	.short	0x010a
        /*0bd6*/ 	.byte	0x3f
	.zero		1


	//   ....[49]....
        /*0bd8*/ 	.word	0x00010ad0
        /*0bdc*/ 	.word	0x00000021
        /*0be0*/ 	.word	0x00022860
        /*0be4*/ 	.short	0x010a
        /*0be6*/ 	.byte	0x3f
	.zero		1


	//   ....[50]....
        /*0be8*/ 	.word	0x000111b0
        /*0bec*/ 	.word	0x00000021
        /*0bf0*/ 	.word	0x00022850
        /*0bf4*/ 	.short	0x0107
        /*0bf6*/ 	.byte	0x3f
	.zero		1


	//   ....[51]....
        /*0bf8*/ 	.word	0x00011280
        /*0bfc*/ 	.word	0x00000021
        /*0c00*/ 	.word	0x00022850
        /*0c04*/ 	.short	0x0101
        /*0c06*/ 	.byte	0x3f
	.zero		1


	//   ....[52]....
        /*0c08*/ 	.word	0x000115d0
        /*0c0c*/ 	.word	0x0000000a
        /*0c10*/ 	.word	0x00022840
        /*0c14*/ 	.short	0x010a
        /*0c16*/ 	.byte	0x3f
	.zero		1


	//   ....[53]....
        /*0c18*/ 	.word	0x00011980
        /*0c1c*/ 	.word	0x0000000a
        /*0c20*/ 	.word	0x00022830
        /*0c24*/ 	.short	0x0107
        /*0c26*/ 	.byte	0x3f
	.zero		1


	//   ....[54]....
        /*0c28*/ 	.word	0x00011a40
        /*0c2c*/ 	.word	0x0000000a
        /*0c30*/ 	.word	0x00022830
        /*0c34*/ 	.short	0x0101
        /*0c36*/ 	.byte	0x3f
	.zero		1


	//   ....[55]....
        /*0c38*/ 	.word	0x00011a70
        /*0c3c*/ 	.word	0x0000000a
        /*0c40*/ 	.word	0x00022860
        /*0c44*/ 	.short	0x010a
        /*0c46*/ 	.byte	0x3f
	.zero		1


	//   ....[56]....
        /*0c48*/ 	.word	0x00011f70
        /*0c4c*/ 	.word	0x0000000a
        /*0c50*/ 	.word	0x00022850
        /*0c54*/ 	.short	0x0107
        /*0c56*/ 	.byte	0x3f
	.zero		1


	//   ....[57]....
        /*0c58*/ 	.word	0x00012030
        /*0c5c*/ 	.word	0x0000000a
        /*0c60*/ 	.word	0x00022850
        /*0c64*/ 	.short	0x0101
        /*0c66*/ 	.byte	0x3f
	.zero		1


	//   ....[58]....
        /*0c68*/ 	.word	0x000132c0
        /*0c6c*/ 	.word	0x00000007
        /*0c70*/ 	.word	0x00022820
        /*0c74*/ 	.short	0x010a
        /*0c76*/ 	.byte	0x3f
	.zero		1


	//   ....[59]....
        /*0c78*/ 	.word	0x00013440
        /*0c7c*/ 	.word	0x00000005
        /*0c80*/ 	.word	0x00022840
        /*0c84*/ 	.short	0x010a
        /*0c86*/ 	.byte	0x3f
	.zero		1


	//   ....[60]....
        /*0c88*/ 	.word	0x000134e0
        /*0c8c*/ 	.word	0x00000003
        /*0c90*/ 	.word	0x00022840
        /*0c94*/ 	.short	0x010a
        /*0c96*/ 	.byte	0x3f
	.zero		1


	//   ....[61]....
        /*0c98*/ 	.word	0x00013520
        /*0c9c*/ 	.word	0x00000005
        /*0ca0*/ 	.word	0x00022860
        /*0ca4*/ 	.short	0x010a
        /*0ca6*/ 	.byte	0x3f
	.zero		1


	//   ....[62]....
        /*0ca8*/ 	.word	0x00013560
        /*0cac*/ 	.word	0x00000003
        /*0cb0*/ 	.word	0x00022860
        /*0cb4*/ 	.short	0x010a
        /*0cb6*/ 	.byte	0x3f
	.zero		1


	//   ....[63]....
        /*0cb8*/ 	.word	0x000135c0
        /*0cbc*/ 	.word	0x00000007
        /*0cc0*/ 	.word	0x00022800
        /*0cc4*/ 	.short	0x010a
        /*0cc6*/ 	.byte	0x3f
	.zero		1


	//   ....[64]....
        /*0cc8*/ 	.word	0x00013620
        /*0ccc*/ 	.word	0x00000000
        /*0cd0*/ 	.word	0x00022830
        /*0cd4*/ 	.short	0x010a
        /*0cd6*/ 	.byte	0x3f
	.zero		1


	//   ....[65]....
        /*0cd8*/ 	.word	0x00013680
        /*0cdc*/ 	.word	0x0000000a
        /*0ce0*/ 	.word	0x00022850
        /*0ce4*/ 	.short	0x010a
        /*0ce6*/ 	.byte	0x3f
	.zero		1


	//   ....[66]....
        /*0ce8*/ 	.word	0x000136e0
        /*0cec*/ 	.word	0x00000000
        /*0cf0*/ 	.word	0x00022830
        /*0cf4*/ 	.short	0x010a
        /*0cf6*/ 	.byte	0x3f
	.zero		1


	//   ....[67]....
        /*0cf8*/ 	.word	0x00013740
        /*0cfc*/ 	.word	0x00000008
        /*0d00*/ 	.word	0x00022850
        /*0d04*/ 	.short	0x010a
        /*0d06*/ 	.byte	0x3f
	.zero		1


	//   ....[68]....
        /*0d08*/ 	.word	0x000137a0
        /*0d0c*/ 	.word	0x00000000
        /*0d10*/ 	.word	0x00022830
        /*0d14*/ 	.short	0x010a
        /*0d16*/ 	.byte	0x3f
	.zero		1


	//   ....[69]....
        /*0d18*/ 	.word	0x00013800
        /*0d1c*/ 	.word	0x00000008
        /*0d20*/ 	.word	0x00022850
        /*0d24*/ 	.short	0x010a
        /*0d26*/ 	.byte	0x3f
	.zero		1


	//   ....[70]....
        /*0d28*/ 	.word	0x00013920
        /*0d2c*/ 	.word	0x00000021
        /*0d30*/ 	.word	0x00022840
        /*0d34*/ 	.short	0x010a
        /*0d36*/ 	.byte	0x3f
	.zero		1


	//   ....[71]....
        /*0d38*/ 	.word	0x00014bf0
        /*0d3c*/ 	.word	0x00000017
        /*0d40*/ 	.word	0x00022820
        /*0d44*/ 	.short	0x010a
        /*0d46*/ 	.byte	0x3f
	.zero		1


	//   ....[72]....
        /*0d48*/ 	.word	0x00014c40
        /*0d4c*/ 	.word	0x00000021
        /*0d50*/ 	.word	0x00022860
        /*0d54*/ 	.short	0x010a
        /*0d56*/ 	.byte	0x3f
	.zero		1


	//   ....[73]....
        /*0d58*/ 	.word	0x000155b0
        /*0d5c*/ 	.word	0x0000000a
        /*0d60*/ 	.word	0x00022840
        /*0d64*/ 	.short	0x010a
        /*0d66*/ 	.byte	0x3f
	.zero		1


	//   ....[74]....
        /*0d68*/ 	.word	0x00015c80
        /*0d6c*/ 	.word	0x0000000a
        /*0d70*/ 	.word	0x00022860
        /*0d74*/ 	.short	0x010a
        /*0d76*/ 	.byte	0x3f
	.zero		1


	//   ....[75]....
        /*0d78*/ 	.word	0x00016de0
        /*0d7c*/ 	.word	0x00000007
        /*0d80*/ 	.word	0x00022820
        /*0d84*/ 	.short	0x010a
        /*0d86*/ 	.byte	0x3f
	.zero		1


	//   ....[76]....
        /*0d88*/ 	.word	0x00016f80
        /*0d8c*/ 	.word	0x00000005
        /*0d90*/ 	.word	0x00022840
        /*0d94*/ 	.short	0x010a
        /*0d96*/ 	.byte	0x3f
	.zero		1


	//   ....[77]....
        /*0d98*/ 	.word	0x00016fd0
        /*0d9c*/ 	.word	0x00000003
        /*0da0*/ 	.word	0x00022840
        /*0da4*/ 	.short	0x010a
        /*0da6*/ 	.byte	0x3f
	.zero		1


	//   ....[78]....
        /*0da8*/ 	.word	0x00017020
        /*0dac*/ 	.word	0x00000005
        /*0db0*/ 	.word	0x00022860
        /*0db4*/ 	.short	0x010a
        /*0db6*/ 	.byte	0x3f
	.zero		1


	//----- nvinfo : EIATTR_NUM_MBARRIERS
	.align		4
.L_1516:
        /*0db8*/ 	.byte	0x03, 0x38
        /*0dba*/ 	.short	0x0016


	//----- nvinfo : EIATTR_EXIT_INSTR_OFFSETS
	.align		4
        /*0dbc*/ 	.byte	0x04, 0x1c
        /*0dbe*/ 	.short	(.L_1518 - .L_1517)


	//   ....[0]....
.L_1517:
        /*0dc0*/ 	.word	0x000009a0


	//   ....[1]....
        /*0dc4*/ 	.word	0x0000d3d0


	//   ....[2]....
        /*0dc8*/ 	.word	0x000135b0


	//----- nvinfo : EIATTR_MAX_THREADS
	.align		4
.L_1518:
        /*0dcc*/ 	.byte	0x04, 0x05
        /*0dce*/ 	.short	(.L_1520 - .L_1519)
.L_1519:
        /*0dd0*/ 	.word	0x00000180
        /*0dd4*/ 	.word	0x00000001
        /*0dd8*/ 	.word	0x00000001


	//----- nvinfo : EIATTR_CRS_STACK_SIZE
	.align		4
.L_1520:
        /*0ddc*/ 	.byte	0x04, 0x1e
        /*0dde*/ 	.short	(.L_1522 - .L_1521)
.L_1521:
        /*0de0*/ 	.word	0x00000000


	//----- nvinfo : EIATTR_CBANK_PARAM_SIZE
	.align		4
.L_1522:
        /*0de4*/ 	.byte	0x03, 0x19
        /*0de6*/ 	.short	0x0af0


	//----- nvinfo : EIATTR_PARAM_CBANK
	.align		4
        /*0de8*/ 	.byte	0x04, 0x0a
        /*0dea*/ 	.short	(.L_1524 - .L_1523)
	.align		4
.L_1523:
        /*0dec*/ 	.word	index@(.nv.constant0._ZN7cutlass13device_kernelIN5flash11enable_sm90INS1_16FlashAttnFwdSm90INS1_25CollectiveMainloopFwdSm90ILi2EN4cute5tupleIJNS5_1CILi1EEES8_S8_EEENS6_IJNS7_ILi128EEENS7_ILi96EEENS7_ILi64EEEEEELi256ENS_6half_tEfNS_4arch4Sm90ELb1ELb0ELb0ELb1ELb1ELb0ELb0ELb1ELb0ELb1ELb1ELb0EEENS1_21CollectiveEpilogueFwdINS6_IJSA_NS7_ILi256EEESB_EEES9_SE_SG_Li256ELb1ELb1ELb1ELb0EEENS1_36VarlenDynamicPersistentTileSchedulerILi128ELi96ELi256ELi128ELb1ELb1ELb1ELb1ELb1ELb1EEEEEEEEEvNT_6ParamsE)
        /*0df0*/ 	.short	0x0210
        /*0df2*/ 	.short	0x0af0


	//----- nvinfo : EIATTR_SW_WAR
	.align		4
.L_1524:
        /*0df4*/ 	.byte	0x04, 0x36
        /*0df6*/ 	.short	(.L_1526 - .L_1525)
.L_1525:
        /*0df8*/ 	.word	0x00000008
.L_1526:


//--------------------- .nv.info._ZN7cutlass13device_kernelIN5flash11enable_sm90INS1_16FlashAttnFwdSm90INS1_25CollectiveMainloopFwdSm90ILi2EN4cute5tupleIJNS5_1CILi1EEES8_S8_EEENS6_IJNS7_ILi128EEENS7_ILi96EEENS7_ILi64EEEEEELi256ENS_6half_tEfNS_4arch4Sm90ELb1ELb0ELb0ELb1ELb1ELb1ELb0ELb1ELb0ELb1ELb1ELb0EEENS1_21CollectiveEpilogueFwdINS6_IJSA_NS7_ILi256EEESB_EEES9_SE_SG_Li256ELb1ELb1ELb1ELb0EEENS1_36VarlenDynamicPersistentTileSchedulerILi128ELi96ELi256ELi128ELb1ELb1ELb1ELb1ELb1ELb1EEEEEEEEEvNT_6ParamsE --------------------------
	.section	.nv.info._ZN7cutlass13device_kernelIN5flash11enable_sm90INS1_16FlashAttnFwdSm90INS1_25CollectiveMainloopFwdSm90ILi2EN4cute5tupleIJNS5_1CILi1EEES8_S8_EEENS6_IJNS7_ILi128EEENS7_ILi96EEENS7_ILi64EEEEEELi256ENS_6half_tEfNS_4arch4Sm90ELb1ELb0ELb0ELb1ELb1ELb1ELb0ELb1ELb0ELb1ELb1ELb0EEENS1_21CollectiveEpilogueFwdINS6_IJSA_NS7_ILi256EEESB_EEES9_SE_SG_Li256ELb1ELb1ELb1ELb0EEENS1_36VarlenDynamicPersistentTileSchedulerILi128ELi96ELi256ELi128ELb1ELb1ELb1ELb1ELb1ELb1EEEEEEEEEvNT_6ParamsE,"",@"SHT_CUDA_INFO"
	.sectionflags	@""
	.align	4


	//----- nvinfo : EIATTR_CUDA_API_VERSION
	.align		4
        /*0000*/ 	.byte	0x04, 0x37
        /*0002*/ 	.short	(.L_1528 - .L_1527)
.L_1527:
        /*0004*/ 	.word	0x00000082


	//----- nvinfo : EIATTR_KPARAM_INFO
	.align		4
.L_1528:
        /*0008*/ 	.byte	0x04, 0x17
        /*000a*/ 	.short	(.L_1530 - .L_1529)
.L_1529:
        /*000c*/ 	.word	0x00000000
        /*0010*/ 	.short	0x0000
        /*0012*/ 	.short	0x0070
        /*0014*/ 	.byte	0x00, 0xf0, 0x01, 0x2a


	//----- nvinfo : EIATTR_SPARSE_MMA_MASK
	.align		4
.L_1530:
        /*0018*/ 	.byte	0x03, 0x50
        /*001a*/ 	.short	0x0000


	//----- nvinfo : EIATTR_MAXREG_COUNT
	.align		4
        /*001c*/ 	.byte	0x03, 0x1b
        /*001e*/ 	.short	0x00a8


	//----- nvinfo : EIATTR_NUM_BARRIERS
	.align		4
        /*0020*/ 	.byte	0x02, 0x4c
        /*0022*/ 	.byte	0x10
	.zero		1


	//----- nvinfo : EIATTR_EXTERNS
	.align		4
        /*0024*/ 	.byte	0x04, 0x0f
        /*0026*/ 	.short	(.L_1532 - .L_1531)


	//   ....[0]....
	.align		4
.L_1531:
        /*0028*/ 	.word	index@(__assertfail)


	//----- nvinfo : EIATTR_ANNOTATIONS
	.align		4
.L_1532:
        /*002c*/ 	.byte	0x04, 0x55
        /*002e*/ 	.short	(.L_1534 - .L_1533)


	//   ....[0]....
.L_1533:
        /* <DEDUP_REMOVED lines=142> */


	//----- nvinfo : EIATTR_MERCURY_ISA_VERSION
	.align		4
.L_1534:
        /*08f8*/ 	.byte	0x03, 0x5f
        /*08fa*/ 	.short	0x0101


	//----- nvinfo : EIATTR_UNUSED_LOAD_BYTE_OFFSET
	.align		4
        /*08fc*/ 	.byte	0x04, 0x44
        /*08fe*/ 	.short	(.L_1536 - .L_1535)


	//   ....[0]....
.L_1535:
        /*0900*/ 	.word	0x00000a80
        /*0904*/ 	.word	0x0000fff0


	//   ....[1]....
        /*0908*/ 	.word	0x00011140
        /*090c*/ 	.word	0x0000fff0


	//----- nvinfo : EIATTR_INT_WARP_WIDE_INSTR_OFFSETS
	.align		4
.L_1536:
        /*0910*/ 	.byte	0x04, 0x31
        /*0912*/ 	.short	(.L_1538 - .L_1537)


	//   ....[0]....
.L_1537:
        /*0914*/ 	.word	0x00000130


	//   ....[1]....
        /*0918*/ 	.word	0x00000170


	//   ....[2]....
        /*091c*/ 	.word	0x000001e0


	//   ....[3]....
        /*0920*/ 	.word	0x00019410


	//   ....[4]....
        /*0924*/ 	.word	0x000194a0


	//   ....[5]....
        /*0928*/ 	.word	0x0001c7d0


	//   ....[6]....
        /*092c*/ 	.word	0x0001c860


	//----- nvinfo : EIATTR_COOP_GROUP_MASK_REGIDS
	.align		4
.L_1538:
        /*0930*/ 	.byte	0x04, 0x29
        /*0932*/ 	.short	(.L_1540 - .L_1539)


	//   ....[0]....
.L_1539:
        /*0934*/ 	.word	0xffffffff


	//   ....[1]....
        /*0938*/ 	.word	0xffffffff


	//   ....[2]....
        /*093c*/ 	.word	0xffffffff


	//   ....[3]....
        /*0940*/ 	.word	0xffffffff


	//   ....[4]....
        /*0944*/ 	.word	0xffffffff


	//   ....[5]....
        /*0948*/ 	.word	0xffffffff


	//   ....[6]....
        /*094c*/ 	.word	0xffffffff


	//   ....[7]....
        /*0950*/ 	.word	0xffffffff


	//   ....[8]....
        /*0954*/ 	.word	0xffffffff


	//   ....[9]....
        /*0958*/ 	.word	0xffffffff


	//   ....[10]....
        /*095c*/ 	.word	0xffffffff


	//   ....[11]....
        /*0960*/ 	.word	0xffffffff


	//   ....[12]....
        /*0964*/ 	.word	0xffffffff


	//   ....[13]....
        /*0968*/ 	.word	0xffffffff


	//   ....[14]....
        /*096c*/ 	.word	0xffffffff


	//   ....[15]....
        /*0970*/ 	.word	0xffffffff


	//   ....[16]....
        /*0974*/ 	.word	0xffffffff


	//   ....[17]....
        /*0978*/ 	.word	0xffffffff


	//   ....[18]....
        /*097c*/ 	.word	0xffffffff


	//   ....[19]....
        /*0980*/ 	.word	0xffffffff


	//   ....[20]....
        /*0984*/ 	.word	0xffffffff


	//   ....[21]....
        /*0988*/ 	.word	0xffffffff


	//   ....[22]....
        /*098c*/ 	.word	0xffffffff


	//   ....[23]....
        /*0990*/ 	.word	0xffffffff


	//   ....[24]....
        /*0994*/ 	.word	0xffffffff


	//   ....[25]....
        /*0998*/ 	.word	0xffffffff


	//   ....[26]....
        /*099c*/ 	.word	0xffffffff


	//   ....[27]....
        /*09a0*/ 	.word	0xffffffff


	//   ....[28]....
        /*09a4*/ 	.word	0xffffffff


	//   ....[29]....
        /*09a8*/ 	.word	0xffffffff


	//   ....[30]....
        /*09ac*/ 	.word	0xffffffff


	//   ....[31]....
        /*09b0*/ 	.word	0xffffffff


	//   ....[32]....
        /*09b4*/ 	.word	0xffffffff


	//   ....[33]....
        /*09b8*/ 	.word	0xffffffff


	//   ....[34]....
        /*09bc*/ 	.word	0xffffffff


	//   ....[35]....
        /*09c0*/ 	.word	0xffffffff


	//   ....[36]....
        /*09c4*/ 	.word	0xffffffff


	//   ....[37]....
        /*09c8*/ 	.word	0xffffffff


	//   ....[38]....
        /*09cc*/ 	.word	0xffffffff


	//   ....[39]....
        /*09d0*/ 	.word	0xffffffff


	//   ....[40]....
        /*09d4*/ 	.word	0xffffffff


	//   ....[41]....
        /*09d8*/ 	.word	0xffffffff


	//   ....[42]....
        /*09dc*/ 	.word	0xffffffff


	//   ....[43]....
        /*09e0*/ 	.word	0xffffffff


	//   ....[44]....
        /*09e4*/ 	.word	0xffffffff


	//   ....[45]....
        /*09e8*/ 	.word	0xffffffff


	//   ....[46]....
        /*09ec*/ 	.word	0xffffffff


	//   ....[47]....
        /*09f0*/ 	.word	0xffffffff


	//   ....[48]....
        /*09f4*/ 	.word	0xffffffff


	//   ....[49]....
        /*09f8*/ 	.word	0xffffffff


	//   ....[50]....
        /*09fc*/ 	.word	0xffffffff


	//   ....[51]....
        /*0a00*/ 	.word	0xffffffff


	//   ....[52]....
        /*0a04*/ 	.word	0xffffffff


	//   ....[53]....
        /*0a08*/ 	.word	0xffffffff


	//   ....[54]....
        /*0a0c*/ 	.word	0xffffffff


	//   ....[55]....
        /*0a10*/ 	.word	0xffffffff


	//   ....[56]....
        /*0a14*/ 	.word	0xffffffff


	//   ....[57]....
        /*0a18*/ 	.word	0xffffffff


	//   ....[58]....
        /*0a1c*/ 	.word	0xffffffff


	//   ....[59]....
        /*0a20*/ 	.word	0xffffffff


	//   ....[60]....
        /*0a24*/ 	.word	0xffffffff


	//   ....[61]....
        /*0a28*/ 	.word	0xffffffff


	//   ....[62]....
        /*0a2c*/ 	.word	0xffffffff


	//   ....[63]....
        /*0a30*/ 	.word	0xffffffff


	//   ....[64]....
        /*0a34*/ 	.word	0xffffffff


	//   ....[65]....
        /*0a38*/ 	.word	0xffffffff


	//   ....[66]....
        /*0a3c*/ 	.word	0xffffffff


	//   ....[67]....
        /*0a40*/ 	.word	0xffffffff


	//   ....[68]....
        /*0a44*/ 	.word	0xffffffff


	//   ....[69]....
        /*0a48*/ 	.word	0xffffffff


	//   ....[70]....
        /*0a4c*/ 	.word	0xffffffff


	//   ....[71]....
        /*0a50*/ 	.word	0xffffffff


	//   ....[72]....
        /*0a54*/ 	.word	0xffffffff


	//   ....[73]....
        /*0a58*/ 	.word	0xffffffff


	//   ....[74]....
        /*0a5c*/ 	.word	0xffffffff


	//   ....[75]....
        /*0a60*/ 	.word	0xffffffff


	//   ....[76]....
        /*0a64*/ 	.word	0xffffffff


	//   ....[77]....
        /*0a68*/ 	.word	0xffffffff


	//   ....[78]....
        /*0a6c*/ 	.word	0xffffffff


	//   ....[79]....
        /*0a70*/ 	.word	0xffffffff


	//   ....[80]....
        /*0a74*/ 	.word	0xffffffff


	//   ....[81]....
        /*0a78*/ 	.word	0xffffffff


	//   ....[82]....
        /*0a7c*/ 	.word	0xffffffff


	//   ....[83]....
        /*0a80*/ 	.word	0xffffffff


	//   ....[84]....
        /*0a84*/ 	.word	0xffffffff


	//   ....[85]....
        /*0a88*/ 	.word	0xffffffff


	//   ....[86]....
        /*0a8c*/ 	.word	0xffffffff


	//   ....[87]....
        /*0a90*/ 	.word	0xffffffff


	//   ....[88]....
        /*0a94*/ 	.word	0xffffffff


	//   ....[89]....
        /*0a98*/ 	.word	0xffffffff


	//   ....[90]....
        /*0a9c*/ 	.word	0xffffffff


	//   ....[91]....
        /*0aa0*/ 	.word	0xffffffff


	//   ....[92]....
        /*0aa4*/ 	.word	0xffffffff


	//   ....[93]....
        /*0aa8*/ 	.word	0xffffffff


	//   ....[94]....
        /*0aac*/ 	.word	0xffffffff


	//   ....[95]....
        /*0ab0*/ 	.word	0xffffffff


	//   ....[96]....
        /*0ab4*/ 	.word	0xffffffff


	//   ....[97]....
        /*0ab8*/ 	.word	0xffffffff


	//   ....[98]....
        /*0abc*/ 	.word	0xffffffff


	//   ....[99]....
        /*0ac0*/ 	.word	0xffffffff


	//   ....[100]....
        /*0ac4*/ 	.word	0xffffffff


	//   ....[101]....
        /*0ac8*/ 	.word	0xffffffff


	//   ....[102]....
        /*0acc*/ 	.word	0xffffffff


	//   ....[103]....
        /*0ad0*/ 	.word	0xffffffff


	//   ....[104]....
        /*0ad4*/ 	.word	0xffffffff


	//   ....[105]....
        /*0ad8*/ 	.word	0xffffffff


	//   ....[106]....
        /*0adc*/ 	.word	0xffffffff


	//   ....[107]....
        /*0ae0*/ 	.word	0xffffffff


	//   ....[108]....
        /*0ae4*/ 	.word	0xffffffff


	//   ....[109]....
        /*0ae8*/ 	.word	0xffffffff


	//   ....[110]....
        /*0aec*/ 	.word	0xffffffff


	//   ....[111]....
        /*0af0*/ 	.word	0xffffffff


	//   ....[112]....
        /*0af4*/ 	.word	0xffffffff


	//   ....[113]....
        /*0af8*/ 	.word	0xffffffff


	//   ....[114]....
        /*0afc*/ 	.word	0xffffffff


	//   ....[115]....
        /*0b00*/ 	.word	0xffffffff


	//   ....[116]....
        /*0b04*/ 	.word	0xffffffff


	//   ....[117]....
        /*0b08*/ 	.word	0xffffffff


	//   ....[118]....
        /*0b0c*/ 	.word	0xffffffff


	//   ....[119]....
        /*0b10*/ 	.word	0xffffffff


	//   ....[120]....
        /*0b14*/ 	.word	0xffffffff


	//   ....[121]....
        /*0b18*/ 	.word	0xffffffff


	//   ....[122]....
        /*0b1c*/ 	.word	0xffffffff


	//   ....[123]....
        /*0b20*/ 	.word	0xffffffff


	//   ....[124]....
        /*0b24*/ 	.word	0xffffffff


	//   ....[125]....
        /*0b28*/ 	.word	0xffffffff


	//   ....[126]....
        /*0b2c*/ 	.word	0xffffffff


	//   ....[127]....
        /*0b30*/ 	.word	0xffffffff


	//   ....[128]....
        /*0b34*/ 	.word	0xffffffff


	//   ....[129]....
        /*0b38*/ 	.word	0xffffffff


	//   ....[130]....
        /*0b3c*/ 	.word	0xffffffff


	//   ....[131]....
        /*0b40*/ 	.word	0xffffffff


	//   ....[132]....
        /*0b44*/ 	.word	0xffffffff


	//   ....[133]....
        /*0b48*/ 	.word	0xffffffff


	//   ....[134]....
        /*0b4c*/ 	.word	0xffffffff


	//   ....[135]....
        /*0b50*/ 	.word	0xffffffff


	//   ....[136]....
        /*0b54*/ 	.word	0xffffffff


	//   ....[137]....
        /*0b58*/ 	.word	0xffffffff


	//   ....[138]....
        /*0b5c*/ 	.word	0xffffffff


	//   ....[139]....
        /*0b60*/ 	.word	0xffffffff


	//   ....[140]....
        /*0b64*/ 	.word	0xffffffff


	//   ....[141]....
        /*0b68*/ 	.word	0xffffffff


	//   ....[142]....
        /*0b6c*/ 	.word	0xffffffff


	//   ....[143]....
        /*0b70*/ 	.word	0xffffffff


	//   ....[144]....
        /*0b74*/ 	.word	0xffffffff


	//   ....[145]....
        /*0b78*/ 	.word	0xffffffff


	//   ....[146]....
        /*0b7c*/ 	.word	0xffffffff


	//   ....[147]....
        /*0b80*/ 	.word	0xffffffff


	//   ....[148]....
        /*0b84*/ 	.word	0xffffffff


	//   ....[149]....
        /*0b88*/ 	.word	0xffffffff


	//   ....[150]....
        /*0b8c*/ 	.word	0xffffffff


	//   ....[151]....
        /*0b90*/ 	.word	0xffffffff


	//   ....[152]....
        /*0b94*/ 	.word	0xffffffff


	//   ....[153]....
        /*0b98*/ 	.word	0xffffffff


	//   ....[154]....
        /*0b9c*/ 	.word	0xffffffff


	//   ....[155]....
        /*0ba0*/ 	.word	0xffffffff


	//   ....[156]....
        /*0ba4*/ 	.word	0xffffffff


	//   ....[157]....
        /*0ba8*/ 	.word	0xffffffff


	//   ....[158]....
        /*0bac*/ 	.word	0xffffffff


	//   ....[159]....
        /*0bb0*/ 	.word	0xffffffff


	//   ....[160]....
        /*0bb4*/ 	.word	0xffffffff


	//   ....[161]....
        /*0bb8*/ 	.word	0xffffffff


	//   ....[162]....
        /*0bbc*/ 	.word	0xffffffff


	//   ....[163]....
        /*0bc0*/ 	.word	0xffffffff


	//   ....[164]....
        /*0bc4*/ 	.word	0xffffffff


	//   ....[165]....
        /*0bc8*/ 	.word	0xffffffff


	//   ....[166]....
        /*0bcc*/ 	.word	0xffffffff


	//   ....[167]....
        /*0bd0*/ 	.word	0xffffffff


	//   ....[168]....
        /*0bd4*/ 	.word	0xffffffff


	//   ....[169]....
        /*0bd8*/ 	.word	0xffffffff


	//   ....[170]....
        /*0bdc*/ 	.word	0xffffffff


	//   ....[171]....
        /*0be0*/ 	.word	0xffffffff


	//   ....[172]....
        /*0be4*/ 	.word	0xffffffff


	//   ....[173]....
        /*0be8*/ 	.word	0xffffffff


	//   ....[174]....
        /*0bec*/ 	.word	0xffffffff


	//   ....[175]....
        /*0bf0*/ 	.word	0xffffffff


	//   ....[176]....
        /*0bf4*/ 	.word	0xffffffff


	//   ....[177]....
        /*0bf8*/ 	.word	0xffffffff


	//   ....[178]....
        /*0bfc*/ 	.word	0xffffffff


	//   ....[179]....
        /*0c00*/ 	.word	0xffffffff


	//   ....[180]....
        /*0c04*/ 	.word	0xffffffff


	//   ....[181]....
        /*0c08*/ 	.word	0xffffffff


	//   ....[182]....
        /*0c0c*/ 	.word	0xffffffff


	//   ....[183]....
        /*0c10*/ 	.word	0xffffffff


	//   ....[184]....
        /*0c14*/ 	.word	0xffffffff


	//   ....[185]....
        /*0c18*/ 	.word	0x0500000f


	//   ....[186]....
        /*0c1c*/ 	.word	0x0500000f


	//   ....[187]....
        /*0c20*/ 	.word	0x0500000f


	//   ....[188]....
        /*0c24*/ 	.word	0x0500000f


	//   ....[189]....
        /*0c28*/ 	.word	0x0500000f


	//   ....[190]....
        /*0c2c*/ 	.word	0x0500000f


	//   ....[191]....
        /*0c30*/ 	.word	0x0500000f


	//   ....[192]....
        /*0c34*/ 	.word	0x0500000f


	//   ....[193]....
        /*0c38*/ 	.word	0x0500000f


	//   ....[194]....
        /*0c3c*/ 	.word	0x0500000f


	//   ....[195]....
        /*0c40*/ 	.word	0x0500000f


	//   ....[196]....
        /*0c44*/ 	.word	0x0500000f


	//   ....[197]....
        /*0c48*/ 	.word	0x0500000f


	//   ....[198]....
        /*0c4c*/ 	.word	0x0500000f


	//   ....[199]....
        /*0c50*/ 	.word	0x0500000f


	//   ....[200]....
        /*0c54*/ 	.word	0x0500000f


	//   ....[201]....
        /*0c58*/ 	.word	0x0500000f


	//   ....[202]....
        /*0c5c*/ 	.word	0x0500000f


	//   ....[203]....
        /*0c60*/ 	.word	0x0500000f


	//   ....[204]....
        /*0c64*/ 	.word	0x0500000f


	//   ....[205]....
        /*0c68*/ 	.word	0x0500000f


	//   ....[206]....
        /*0c6c*/ 	.word	0x0500000f


	//   ....[207]....
        /*0c70*/ 	.word	0x0500000f


	//   ....[208]....
        /*0c74*/ 	.word	0x0500000f


	//   ....[209]....
        /*0c78*/ 	.word	0x0500000f


	//   ....[210]....
        /*0c7c*/ 	.word	0x0500000f


	//   ....[211]....
        /*0c80*/ 	.word	0x0500000f


	//   ....[212]....
        /*0c84*/ 	.word	0x0500000f


	//   ....[213]....
        /*0c88*/ 	.word	0x0500000f


	//   ....[214]....
        /*0c8c*/ 	.word	0x0500000f


	//   ....[215]....
        /*0c90*/ 	.word	0x0500000f


	//   ....[216]....
        /*0c94*/ 	.word	0x0500000f


	//   ....[217]....
        /*0c98*/ 	.word	0x0500000f


	//   ....[218]....
        /*0c9c*/ 	.word	0x0500000f


	//   ....[219]....
        /*0ca0*/ 	.word	0x0500000f


	//   ....[220]....
        /*0ca4*/ 	.word	0x0500000f


	//   ....[221]....
        /*0ca8*/ 	.word	0x0500000f


	//   ....[222]....
        /*0cac*/ 	.word	0x0500000f


	//   ....[223]....
        /*0cb0*/ 	.word	0x0500000f


	//   ....[224]....
        /*0cb4*/ 	.word	0x0500000f


	//   ....[225]....
        /*0cb8*/ 	.word	0x0500000f


	//   ....[226]....
        /*0cbc*/ 	.word	0x0500000f


	//   ....[227]....
        /*0cc0*/ 	.word	0x0500000f


	//   ....[228]....
        /*0cc4*/ 	.word	0x0500000f


	//   ....[229]....
        /*0cc8*/ 	.word	0x0500000f


	//   ....[230]....
        /*0ccc*/ 	.word	0x0500000f


	//   ....[231]....
        /*0cd0*/ 	.word	0x0500000f


	//   ....[232]....
        /*0cd4*/ 	.word	0x0500000f


	//   ....[233]....
        /*0cd8*/ 	.word	0x0500000f


	//   ....[234]....
        /*0cdc*/ 	.word	0x0500000f


	//   ....[235]....
        /*0ce0*/ 	.word	0x0500000f


	//   ....[236]....
        /*0ce4*/ 	.word	0x0500000f


	//   ....[237]....
        /*0ce8*/ 	.word	0x0500000f


	//   ....[238]....
        /*0cec*/ 	.word	0x0500000f


	//   ....[239]....
        /*0cf0*/ 	.word	0x0500000f


	//   ....[240]....
        /*0cf4*/ 	.word	0x0500000f


	//   ....[241]....
        /*0cf8*/ 	.word	0x0500000f


	//   ....[242]....
        /*0cfc*/ 	.word	0x0500000f


	//   ....[243]....
        /*0d00*/ 	.word	0x0500000f


	//   ....[244]....
        /*0d04*/ 	.word	0x0500000f


	//   ....[245]....
        /*0d08*/ 	.word	0x0500000f


	//   ....[246]....
        /*0d0c*/ 	.word	0x0500000f


	//   ....[247]....
        /*0d10*/ 	.word	0x0500000f


	//   ....[248]....
        /*0d14*/ 	.word	0x0500000f


	//   ....[249]....
        /*0d18*/ 	.word	0x0500000f


	//   ....[250]....
        /*0d1c*/ 	.word	0x0500000f


	//   ....[251]....
        /*0d20*/ 	.word	0x0500000f


	//   ....[252]....
        /*0d24*/ 	.word	0x0500000f


	//   ....[253]....
        /*0d28*/ 	.word	0x0500000f


	//   ....[254]....
        /*0d2c*/ 	.word	0x0500000f


	//   ....[255]....
        /*0d30*/ 	.word	0x0500000f


	//   ....[0]....
        /*0d34*/ 	.word	0x0500000f


	//   ....[1]....
        /*0d38*/ 	.word	0x0500000f


	//   ....[2]....
        /*0d3c*/ 	.word	0x0500000f


	//   ....[3]....
        /*0d40*/ 	.word	0x0500000f


	//   ....[4]....
        /*0d44*/ 	.word	0x0500000f


	//   ....[5]....
        /*0d48*/ 	.word	0x0500000f


	//   ....[6]....
        /*0d4c*/ 	.word	0x0500000f


	//   ....[7]....
        /*0d50*/ 	.word	0x0500000f


	//   ....[8]....
        /*0d54*/ 	.word	0x0500000f


	//   ....[9]....
        /*0d58*/ 	.word	0x0500000f


	//   ....[10]....
        /*0d5c*/ 	.word	0x0500000f


	//   ....[11]....
        /*0d60*/ 	.word	0x0500000f


	//   ....[12]....
        /*0d64*/ 	.word	0x0500000f


	//   ....[13]....
        /*0d68*/ 	.word	0x0500000f


	//   ....[14]....
        /*0d6c*/ 	.word	0x0500000f


	//   ....[15]....
        /*0d70*/ 	.word	0x0500000f


	//   ....[16]....
        /*0d74*/ 	.word	0x0500000f


	//   ....[17]....
        /*0d78*/ 	.word	0x0500000f


	//   ....[18]....
        /*0d7c*/ 	.word	0x0500000f


	//   ....[19]....
        /*0d80*/ 	.word	0x0500000f


	//   ....[20]....
        /*0d84*/ 	.word	0x0500000f


	//   ....[21]....
        /*0d88*/ 	.word	0x0500000f


	//   ....[22]....
        /*0d8c*/ 	.word	0x0500000f


	//   ....[23]....
        /*0d90*/ 	.word	0x0500000f


	//   ....[24]....
        /*0d94*/ 	.word	0x0500000f


	//   ....[25]....
        /*0d98*/ 	.word	0x0500000f


	//   ....[26]....
        /*0d9c*/ 	.word	0x0500000f


	//   ....[27]....
        /*0da0*/ 	.word	0x0500000f


	//   ....[28]....
        /*0da4*/ 	.word	0x0500000f


	//   ....[29]....
        /*0da8*/ 	.word	0x0500000f


	//   ....[30]....
        /*0dac*/ 	.word	0x0500000f


	//   ....[31]....
        /*0db0*/ 	.word	0x0500000f


	//   ....[32]....
        /*0db4*/ 	.word	0x0500000f


	//   ....[33]....
        /*0db8*/ 	.word	0x0500000f


	//   ....[34]....
        /*0dbc*/ 	.word	0x0500000f


	//   ....[35]....
        /*0dc0*/ 	.word	0x0500000f


	//   ....[36]....
        /*0dc4*/ 	.word	0x0500000f


	//   ....[37]....
        /*0dc8*/ 	.word	0x0500000f


	//   ....[38]....
        /*0dcc*/ 	.word	0x0500000f


	//   ....[39]....
        /*0dd0*/ 	.word	0x0500000f


	//   ....[40]....
        /*0dd4*/ 	.word	0x0500000f


	//   ....[41]....
        /*0dd8*/ 	.word	0x0500000f


	//   ....[42]....
        /*0ddc*/ 	.word	0x0500000f


	//   ....[43]....
        /*0de0*/ 	.word	0x0500000f


	//   ....[44]....
        /*0de4*/ 	.word	0x0500000f


	//   ....[45]....
        /*0de8*/ 	.word	0x0500000f


	//   ....[46]....
        /*0dec*/ 	.word	0x0500000f


	//   ....[47]....
        /*0df0*/ 	.word	0x0500000f


	//   ....[48]....
        /*0df4*/ 	.word	0x0500000f


	//   ....[49]....
        /*0df8*/ 	.word	0x0500000f


	//   ....[50]....
        /*0dfc*/ 	.word	0x0500000f


	//   ....[51]....
        /*0e00*/ 	.word	0x0500000f


	//   ....[52]....
        /*0e04*/ 	.word	0x0500000f


	//   ....[53]....
        /*0e08*/ 	.word	0x0500000f


	//   ....[54]....
        /*0e0c*/ 	.word	0x0500000f


	//   ....[55]....
        /*0e10*/ 	.word	0x0500000f


	//   ....[56]....
        /*0e14*/ 	.word	0x0500000f


	//   ....[57]....
        /*0e18*/ 	.word	0x0500000f


	//   ....[58]....
        /*0e1c*/ 	.word	0x0500000f


	//   ....[59]....
        /*0e20*/ 	.word	0x0500000f


	//   ....[60]....
        /*0e24*/ 	.word	0x0500000f


	//   ....[61]....
        /*0e28*/ 	.word	0x0500000f


	//   ....[62]....
        /*0e2c*/ 	.word	0x0500000f


	//----- nvinfo : EIATTR_COOP_GROUP_INSTR_OFFSETS
	.align		4
.L_1540:
        /*0e30*/ 	.byte	0x04, 0x28
        /*0e32*/ 	.short	(.L_1542 - .L_1541)


	//   ....[0]....
.L_1541:
        /*0e34*/ 	.word	0x00000070


	//   ....[1]....
        /*0e38*/ 	.word	0x00000140


	//   ....[2]....
        /*0e3c*/ 	.word	0x00000190


	//   ....[3]....
        /*0e40*/ 	.word	0x000003c0


	//   ....[4]....
        /*0e44*/ 	.word	0x00000520


	//   ....[5]....
        /*0e48*/ 	.word	0x00000640


	//   ....[6]....
        /*0e4c*/ 	.word	0x000007a0


	//   ....[7]....
        /*0e50*/ 	.word	0x00003810


	//   ....[8]....
        /*0e54*/ 	.word	0x00003820


	//   ....[9]....
        /*0e58*/ 	.word	0x00003f20


	//   ....[10]....
        /*0e5c*/ 	.word	0x00003f30


	//   ....[11]....
        /*0e60*/ 	.word	0x00004af0


	//   ....[12]....
        /*0e64*/ 	.word	0x00004b00


	//   ....[13]....
        /*0e68*/ 	.word	0x00005280


	//   ....[14]....
        /*0e6c*/ 	.word	0x00005290


	//   ....[15]....
        /*0e70*/ 	.word	0x00005c50


	//   ....[16]....
        /*0e74*/ 	.word	0x00005c60


	//   ....[17]....
        /*0e78*/ 	.word	0x00005d70


	//   ....[18]....
        /*0e7c*/ 	.word	0x00005d80


	//   ....[19]....
        /*0e80*/ 	.word	0x00006120


	//   ....[20]....
        /*0e84*/ 	.word	0x00006150


	//   ....[21]....
        /*0e88*/ 	.word	0x00006420


	//   ....[22]....
        /*0e8c*/ 	.word	0x00006440


	//   ....[23]....
        /*0e90*/ 	.word	0x00007090


	//   ....[24]....
        /*0e94*/ 	.word	0x00007800


	//   ....[25]....
        /*0e98*/ 	.word	0x00007810


	//   ....[26]....
        /*0e9c*/ 	.word	0x00007820


	//   ....[27]....
        /*0ea0*/ 	.word	0x00007830


	//   ....[28]....
        /*0ea4*/ 	.word	0x00007b40


	//   ....[29]....
        /*0ea8*/ 	.word	0x00007b50


	//   ....[30]....
        /*0eac*/ 	.word	0x00007b60


	//   ....[31]....
        /*0eb0*/ 	.word	0x00007b70


	//   ....[32]....
        /*0eb4*/ 	.word	0x00008d70


	//   ....[33]....
        /*0eb8*/ 	.word	0x00008d90


	//   ....[34]....
        /*0ebc*/ 	.word	0x00008da0


	//   ....[35]....
        /*0ec0*/ 	.word	0x00008db0


	//   ....[36]....
        /*0ec4*/ 	.word	0x00008ea0


	//   ....[37]....
        /*0ec8*/ 	.word	0x00008ec0


	//   ....[38]....
        /*0ecc*/ 	.word	0x00008f50


	//   ....[39]....
        /*0ed0*/ 	.word	0x00008f90


	//   ....[40]....
        /*0ed4*/ 	.word	0x0000a5a0


	//   ....[41]....
        /*0ed8*/ 	.word	0x0000a5d0


	//   ....[42]....
        /*0edc*/ 	.word	0x0000aa90


	//   ....[43]....
        /*0ee0*/ 	.word	0x0000ab90


	//   ....[44]....
        /*0ee4*/ 	.word	0x0000b140


	//   ....[45]....
        /*0ee8*/ 	.word	0x0000b1b0


	//   ....[46]....
        /*0eec*/ 	.word	0x0000c480


	//   ....[47]....
        /*0ef0*/ 	.word	0x0000c4a0


	//   ....[48]....
        /*0ef4*/ 	.word	0x0000cb70


	//   ....[49]....
        /*0ef8*/ 	.word	0x0000cb90


	//   ....[50]....
        /*0efc*/ 	.word	0x0000d050


	//   ....[51]....
        /*0f00*/ 	.word	0x0000d0a0


	//   ....[52]....
        /*0f04*/ 	.word	0x0000ec90


	//   ....[53]....
        /*0f08*/ 	.word	0x0000ecb0


	//   ....[54]....
        /*0f0c*/ 	.word	0x0000f590


	//   ....[55]....
        /*0f10*/ 	.word	0x0000f5e0


	//   ....[56]....
        /*0f14*/ 	.word	0x00010690


	//   ....[57]....
        /*0f18*/ 	.word	0x00010720


	//   ....[58]....
        /*0f1c*/ 	.word	0x000107d0


	//   ....[59]....
        /*0f20*/ 	.word	0x000109a0


	//   ....[60]....
        /*0f24*/ 	.word	0x000121e0


	//   ....[61]....
        /*0f28*/ 	.word	0x00012200


	//   ....[62]....
        /*0f2c*/ 	.word	0x00012210


	//   ....[63]....
        /*0f30*/ 	.word	0x00012220


	//   ....[64]....
        /*0f34*/ 	.word	0x00012c40


	//   ....[65]....
        /*0f38*/ 	.word	0x00012c50


	//   ....[66]....
        /*0f3c*/ 	.word	0x00012e80


	//   ....[67]....
        /*0f40*/ 	.word	0x00012e90


	//   ....[68]....
        /*0f44*/ 	.word	0x000130c0


	//   ....[69]....
        /*0f48*/ 	.word	0x000130d0


	//   ....[70]....
        /*0f4c*/ 	.word	0x00013300


	//   ....[71]....
        /*0f50*/ 	.word	0x00013310


	//   ....[72]....
        /*0f54*/ 	.word	0x000137e0


	//   ....[73]....
        /*0f58*/ 	.word	0x000137f0


	//   ....[74]....
        /*0f5c*/ 	.word	0x00014470


	//   ....[75]....
        /*0f60*/ 	.word	0x00014480


	//   ....[76]....
        /*0f64*/ 	.word	0x00015a20


	//   ....[77]....
        /*0f68*/ 	.word	0x00015a30


	//   ....[78]....
        /*0f6c*/ 	.word	0x00015c70


	//   ....[79]....
        /*0f70*/ 	.word	0x00015c80


	//   ....[80]....
        /*0f74*/ 	.word	0x00015eb0


	//   ....[81]....
        /*0f78*/ 	.word	0x00015ec0


	//   ....[82]....
        /*0f7c*/ 	.word	0x000160f0


	//   ....[83]....
        /*0f80*/ 	.word	0x00016100


	//   ....[84]....
        /*0f84*/ 	.word	0x00016390


	//   ....[85]....
        /*0f88*/ 	.word	0x00016580


	//   ....[86]....
        /*0f8c*/ 	.word	0x000165b0


	//   ....[87]....
        /*0f90*/ 	.word	0x000165e0


	//   ....[88]....
        /*0f94*/ 	.word	0x00016610


	//   ....[89]....
        /*0f98*/ 	.word	0x00016640


	//   ....[90]....
        /*0f9c*/ 	.word	0x00016670


	//   ....[91]....
        /*0fa0*/ 	.word	0x00016800


	//   ....[92]....
        /*0fa4*/ 	.word	0x00016830


	//   ....[93]....
        /*0fa8*/ 	.word	0x00016860


	//   ....[94]....
        /*0fac*/ 	.word	0x00016890


	//   ....[95]....
        /*0fb0*/ 	.word	0x000168c0


	//   ....[96]....
        /*0fb4*/ 	.word	0x000168f0


	//   ....[97]....
        /*0fb8*/ 	.word	0x00016980


	//   ....[98]....
        /*0fbc*/ 	.word	0x000169b0


	//   ....[99]....
        /*0fc0*/ 	.word	0x000169c0


	//   ....[100]....
        /*0fc4*/ 	.word	0x00016a00


	//   ....[101]....
        /*0fc8*/ 	.word	0x00017ec0


	//   ....[102]....
        /*0fcc*/ 	.word	0x00019fc0


	//   ....[103]....
        /*0fd0*/ 	.word	0x00019fe0


	//   ....[104]....
        /*0fd4*/ 	.word	0x0001a070


	//   ....[105]....
        /*0fd8*/ 	.word	0x0001a090


	//   ....[106]....
        /*0fdc*/ 	.word	0x0001a110


	//   ....[107]....
        /*0fe0*/ 	.word	0x0001a130


	//   ....[108]....
        /*0fe4*/ 	.word	0x0001a1b0


	//   ....[109]....
        /*0fe8*/ 	.word	0x0001a1d0


	//   ....[110]....
        /*0fec*/ 	.word	0x0001a250


	//   ....[111]....
        /*0ff0*/ 	.word	0x0001a270


	//   ....[112]....
        /*0ff4*/ 	.word	0x0001a280


	//   ....[113]....
        /*0ff8*/ 	.word	0x0001a290


	//   ....[114]....
        /*0ffc*/ 	.word	0x0001aae0


	//   ....[115]....
        /*1000*/ 	.word	0x0001ab10


	//   ....[116]....
        /*1004*/ 	.word	0x0001abd0


	//   ....[117]....
        /*1008*/ 	.word	0x0001abe0


	//   ....[118]....
        /*100c*/ 	.word	0x0001ac70


	//   ....[119]....
        /*1010*/ 	.word	0x0001ac80


	//   ....[120]....
        /*1014*/ 	.word	0x0001ad10


	//   ....[121]....
        /*1018*/ 	.word	0x0001ad20


	//   ....[122]....
        /*101c*/ 	.word	0x0001adb0


	//   ....[123]....
        /*1020*/ 	.word	0x0001adc0


	//   ....[124]....
        /*1024*/ 	.word	0x0001ae50


	//   ....[125]....
        /*1028*/ 	.word	0x0001ae60


	//   ....[126]....
        /*102c*/ 	.word	0x0001aee0


	//   ....[127]....
        /*1030*/ 	.word	0x0001aef0


	//   ....[128]....
        /*1034*/ 	.word	0x0001af00


	//   ....[129]....
        /*1038*/ 	.word	0x0001af10


	//   ....[130]....
        /*103c*/ 	.word	0x0001b370


	//   ....[131]....
        /*1040*/ 	.word	0x0001b3a0


	//   ....[132]....
        /*1044*/ 	.word	0x0001b3f0


	//   ....[133]....
        /*1048*/ 	.word	0x0001b4b0


	//   ....[134]....
        /*104c*/ 	.word	0x0001b4c0


	//   ....[135]....
        /*1050*/ 	.word	0x0001b4f0


	//   ....[136]....
        /*1054*/ 	.word	0x0001b580


	//   ....[137]....
        /*1058*/ 	.word	0x0001b630


	//   ....[138]....
        /*105c*/ 	.word	0x0001b640


	//   ....[139]....
        /*1060*/ 	.word	0x0001b670


	//   ....[140]....
        /*1064*/ 	.word	0x0001b680


	//   ....[141]....
        /*1068*/ 	.word	0x0001b710


	//   ....[142]....
        /*106c*/ 	.word	0x0001be20


	//   ....[143]....
        /*1070*/ 	.word	0x0001be40


	//   ....[144]....
        /*1074*/ 	.word	0x0001be90


	//   ....[145]....
        /*1078*/ 	.word	0x0001bea0


	//   ....[146]....
        /*107c*/ 	.word	0x0001bee0


	//   ....[147]....
        /*1080*/ 	.word	0x0001bef0


	//   ....[148]....
        /*1084*/ 	.word	0x0001bf30


	//   ....[149]....
        /*1088*/ 	.word	0x0001bf40


	//   ....[150]....
        /*108c*/ 	.word	0x0001bf80


	//   ....[151]....
        /*1090*/ 	.word	0x0001bf90


	//   ....[152]....
        /*1094*/ 	.word	0x0001bfa0


	//   ....[153]....
        /*1098*/ 	.word	0x0001bfe0


	//   ....[154]....
        /*109c*/ 	.word	0x0001c300


	//   ....[155]....
        /*10a0*/ 	.word	0x0001c320


	//   ....[156]....
        /*10a4*/ 	.word	0x0001c330


	//   ....[157]....
        /*10a8*/ 	.word	0x0001c340


	//   ....[158]....
        /*10ac*/ 	.word	0x0001c360


	//   ....[159]....
        /*10b0*/ 	.word	0x0001c3d0


	//   ....[160]....
        /*10b4*/ 	.word	0x0001c440


	//   ....[161]....
        /*10b8*/ 	.word	0x0001c460


	//   ....[162]....
        /*10bc*/ 	.word	0x0001c470


	//   ....[163]....
        /*10c0*/ 	.word	0x0001c4d0


	//   ....[164]....
        /*10c4*/ 	.word	0x0001c4f0


	//   ....[165]....
        /*10c8*/ 	.word	0x0001c550


	//   ....[166]....
        /*10cc*/ 	.word	0x0001ca90


	//   ....[167]....
        /*10d0*/ 	.word	0x0001cac0


	//   ....[168]....
        /*10d4*/ 	.word	0x0001cb20


	//   ....[169]....
        /*10d8*/ 	.word	0x0001cb50


	//   ....[170]....
        /*10dc*/ 	.word	0x0001cb80


	//   ....[171]....
        /*10e0*/ 	.word	0x0001cbb0


	//   ....[172]....
        /*10e4*/ 	.word	0x0001cbe0


	//   ....[173]....
        /*10e8*/ 	.word	0x0001cc10


	//   ....[174]....
        /*10ec*/ 	.word	0x0001cdb0


	//   ....[175]....
        /*10f0*/ 	.word	0x0001cde0


	//   ....[176]....
        /*10f4*/ 	.word	0x0001ce10


	//   ....[177]....
        /*10f8*/ 	.word	0x0001ce40


	//   ....[178]....
        /*10fc*/ 	.word	0x0001ce70


	//   ....[179]....
        /*1100*/ 	.word	0x0001cea0


	//   ....[180]....
        /*1104*/ 	.word	0x0001cf60


	//   ....[181]....
        /*1108*/ 	.word	0x0001cf80


	//   ....[182]....
        /*110c*/ 	.word	0x0001cfa0


	//   ....[183]....
        /*1110*/ 	.word	0x0001d000


	//   ....[184]....
        /*1114*/ 	.word	0x0001da20


	//   ....[185]....
        /*1118*/ 	.word	0x0001dd40


	//   ....[186]....
        /*111c*/ 	.word	0x0001ddd0


	//   ....[187]....
        /*1120*/ 	.word	0x0001de60


	//   ....[188]....
        /*1124*/ 	.word	0x0001def0


	//   ....[189]....
        /*1128*/ 	.word	0x0001dfd0


	//   ....[190]....
        /*112c*/ 	.word	0x0001e060


	//   ....[191]....
        /*1130*/ 	.word	0x0001e100


	//   ....[192]....
        /*1134*/ 	.word	0x0001e190


	//   ....[193]....
        /*1138*/ 	.word	0x0001e280


	//   ....[194]....
        /*113c*/ 	.word	0x0001e310


	//   ....[195]....
        /*1140*/ 	.word	0x0001e3b0


	//   ....[196]....
        /*1144*/ 	.word	0x0001e440


	//   ....[197]....
        /*1148*/ 	.word	0x0001e520


	//   ....[198]....
        /*114c*/ 	.word	0x0001e5c0


	//   ....[199]....
        /*1150*/ 	.word	0x0001e650


	//   ....[200]....
        /*1154*/ 	.word	0x0001e6a0


	//   ....[201]....
        /*1158*/ 	.word	0x0001e6f0


	//   ....[202]....
        /*115c*/ 	.word	0x0001e790


	//   ....[203]....
        /*1160*/ 	.word	0x0001e820


	//   ....[204]....
        /*1164*/ 	.word	0x0001e870


	//   ....[205]....
        /*1168*/ 	.word	0x0001e8c0


	//   ....[206]....
        /*116c*/ 	.word	0x0001e9c0


	//   ....[207]....
        /*1170*/ 	.word	0x0001ea70


	//   ....[208]....
        /*1174*/ 	.word	0x0001eaf0


	//   ....[209]....
        /*1178*/ 	.word	0x0001eb60


	//   ....[210]....
        /*117c*/ 	.word	0x0001ec80


	//   ....[211]....
        /*1180*/ 	.word	0x0001edb0


	//   ....[212]....
        /*1184*/ 	.word	0x0001ee80


	//   ....[213]....
        /*1188*/ 	.word	0x0001eed0


	//   ....[214]....
        /*118c*/ 	.word	0x0001f180


	//   ....[215]....
        /*1190*/ 	.word	0x0001f1d0


	//   ....[216]....
        /*1194*/ 	.word	0x0001f260


	//   ....[217]....
        /*1198*/ 	.word	0x0001f2f0


	//   ....[218]....
        /*119c*/ 	.word	0x0001f380


	//   ....[219]....
        /*11a0*/ 	.word	0x0001f410


	//   ....[220]....
        /*11a4*/ 	.word	0x0001f4a0


	//   ....[221]....
        /*11a8*/ 	.word	0x0001f530


	//   ....[222]....
        /*11ac*/ 	.word	0x0001f5b0


	//   ....[223]....
        /*11b0*/ 	.word	0x0001f600


	//   ....[224]....
        /*11b4*/ 	.word	0x0001f6a0


	//   ....[225]....
        /*11b8*/ 	.word	0x0001f730


	//   ....[226]....
        /*11bc*/ 	.word	0x0001f7c0


	//   ....[227]....
        /*11c0*/ 	.word	0x0001f810


	//   ....[228]....
        /*11c4*/ 	.word	0x0001f8b0


	//   ....[229]....
        /*11c8*/ 	.word	0x0001f940


	//   ....[230]....
        /*11cc*/ 	.word	0x0001f9e0


	//   ....[231]....
        /*11d0*/ 	.word	0x0001fa70


	//   ....[232]....
        /*11d4*/ 	.word	0x0001fb10


	//   ....[233]....
        /*11d8*/ 	.word	0x0001fba0


	//   ....[234]....
        /*11dc*/ 	.word	0x0001fc70


	//   ....[235]....
        /*11e0*/ 	.word	0x0001ff50


	//   ....[236]....
        /*11e4*/ 	.word	0x00020040


	//   ....[237]....
        /*11e8*/ 	.word	0x000200e0


	//   ....[238]....
        /*11ec*/ 	.word	0x00020140


	//   ....[239]....
        /*11f0*/ 	.word	0x00020230


	//   ....[240]....
        /*11f4*/ 	.word	0x000202a0


	//   ....[241]....
        /*11f8*/ 	.word	0x00020390


	//   ....[242]....
        /*11fc*/ 	.word	0x00020400


	//   ....[243]....
        /*1200*/ 	.word	0x000204f0


	//   ....[244]....
        /*1204*/ 	.word	0x00020560


	//   ....[245]....
        /*1208*/ 	.word	0x00020650


	//   ....[246]....
        /*120c*/ 	.word	0x000206c0


	//   ....[247]....
        /*1210*/ 	.word	0x00020760


	//   ....[248]....
        /*1214*/ 	.word	0x00020850


	//   ....[249]....
        /*1218*/ 	.word	0x000208c0


	//   ....[250]....
        /*121c*/ 	.word	0x00020920


	//   ....[251]....
        /*1220*/ 	.word	0x00020a10


	//   ....[252]....
        /*1224*/ 	.word	0x00020a70


	//   ....[253]....
        /*1228*/ 	.word	0x00020b70


	//   ....[254]....
        /*122c*/ 	.word	0x00020bd0


	//   ....[255]....
        /*1230*/ 	.word	0x00020cd0


	//   ....[0]....
        /*1234*/ 	.word	0x00020d30


	//   ....[1]....
        /*1238*/ 	.word	0x00020e30


	//   ....[2]....
        /*123c*/ 	.word	0x00020e90


	//   ....[3]....
        /*1240*/ 	.word	0x00020f90


	//   ....[4]....
        /*1244*/ 	.word	0x00020ff0


	//   ....[5]....
        /*1248*/ 	.word	0x000210f0


	//   ....[6]....
        /*124c*/ 	.word	0x00021150


	//   ....[7]....
        /*1250*/ 	.word	0x000211f0


	//   ....[8]....
        /*1254*/ 	.word	0x00021370


	//   ....[9]....
        /*1258*/ 	.word	0x00021450


	//   ....[10]....
        /*125c*/ 	.word	0x00021500


	//   ....[11]....
        /*1260*/ 	.word	0x00021610


	//   ....[12]....
        /*1264*/ 	.word	0x00021670


	//   ....[13]....
        /*1268*/ 	.word	0x00021780


	//   ....[14]....
        /*126c*/ 	.word	0x000217e0


	//   ....[15]....
        /*1270*/ 	.word	0x000218f0


	//   ....[16]....
        /*1274*/ 	.word	0x00021950


	//   ....[17]....
        /*1278*/ 	.word	0x00021a60


	//   ....[18]....
        /*127c*/ 	.word	0x00021ac0


	//   ....[19]....
        /*1280*/ 	.word	0x00021b80


	//   ....[20]....
        /*1284*/ 	.word	0x00021ce0


	//   ....[21]....
        /*1288*/ 	.word	0x00021d80


	//   ....[22]....
        /*128c*/ 	.word	0x00021de0


	//   ....[23]....
        /*1290*/ 	.word	0x00021e90


	//   ....[24]....
        /*1294*/ 	.word	0x00021ef0


	//   ....[25]....
        /*1298*/ 	.word	0x00021fa0


	//   ....[26]....
        /*129c*/ 	.word	0x00022000


	//   ....[27]....
        /*12a0*/ 	.word	0x000220b0


	//   ....[28]....
        /*12a4*/ 	.word	0x00022110


	//   ....[29]....
        /*12a8*/ 	.word	0x000221c0


	//   ....[30]....
        /*12ac*/ 	.word	0x00022220


	//   ....[31]....
        /*12b0*/ 	.word	0x000222d0


	//   ....[32]....
        /*12b4*/ 	.word	0x000223c0


	//   ....[33]....
        /*12b8*/ 	.word	0x00022460


	//   ....[34]....
        /*12bc*/ 	.word	0x000224c0


	//   ....[35]....
        /*12c0*/ 	.word	0x00022590


	//   ....[36]....
        /*12c4*/ 	.word	0x000225f0


	//   ....[37]....
        /*12c8*/ 	.word	0x000226c0


	//   ....[38]....
        /*12cc*/ 	.word	0x00022720


	//   ....[39]....
        /*12d0*/ 	.word	0x000227f0


	//   ....[40]....
        /*12d4*/ 	.word	0x00022850


	//   ....[41]....
        /*12d8*/ 	.word	0x00022920


	//   ....[42]....
        /*12dc*/ 	.word	0x00022980


	//   ....[43]....
        /*12e0*/ 	.word	0x00022a50


	//   ....[44]....
        /*12e4*/ 	.word	0x00022ae0


	//   ....[45]....
        /*12e8*/ 	.word	0x00022b80


	//   ....[46]....
        /*12ec*/ 	.word	0x00022d00


	//   ....[47]....
        /*12f0*/ 	.word	0x00022d70


	//   ....[48]....
        /*12f4*/ 	.word	0x00022de0


	//   ....[49]....
        /*12f8*/ 	.word	0x00022e50


	//   ....[50]....
        /*12fc*/ 	.word	0x00022ec0


	//   ....[51]....
        /*1300*/ 	.word	0x00022f40


	//   ....[52]....
        /*1304*/ 	.word	0x00022fc0


	//   ....[53]....
        /*1308*/ 	.word	0x00023050


	//   ....[54]....
        /*130c*/ 	.word	0x000230c0


	//   ....[55]....
        /*1310*/ 	.word	0x00023130


	//   ....[56]....
        /*1314*/ 	.word	0x000231a0


	//   ....[57]....
        /*1318*/ 	.word	0x00023220


	//   ....[58]....
        /*131c*/ 	.word	0x00023290


	//   ....[59]....
        /*1320*/ 	.word	0x00023320


	//   ....[60]....
        /*1324*/ 	.word	0x00023380


	//   ....[61]....
        /*1328*/ 	.word	0x00023410


	//   ....[62]....
        /*132c*/ 	.word	0x00023540


	//----- nvinfo : EIATTR_REG_RECONFIG
	.align		4
.L_1542:
        /*1330*/ 	.byte	0x01, 0x54
	.zero		2


	//----- nvinfo : EIATTR_SYSCALL_OFFSETS
	.align		4
        /*1334*/ 	.byte	0x04, 0x46
        /*1336*/ 	.short	(.L_1544 - .L_1543)


	//   ....[0]....
.L_1543:
        /*1338*/ 	.word	0x00002400


	//   ....[1]....
        /*133c*/ 	.word	0x00002550


	//   ....[2]....
        /*1340*/ 	.word	0x00007230


	//   ....[3]....
        /*1344*/ 	.word	0x00007550


	//   ....[4]....
        /*1348*/ 	.word	0x00019600


	//   ....[5]....
        /*134c*/ 	.word	0x00019750


	//   ....[6]....
        /*1350*/ 	.word	0x00019840


	//   ....[7]....
        /*1354*/ 	.word	0x0001a740


	//----- nvinfo : EIATTR_MBARRIER_INSTR_OFFSETS
	.align		4
.L_1544:
        /*1358*/ 	.byte	0x04, 0x39
        /*135a*/ 	.short	(.L_1546 - .L_1545)


	//   ....[0]....
.L_1545:
        /*135c*/ 	.word	0x00000270
        /*1360*/ 	.word	0x000000ff
        /*1364*/ 	.word	0x00022800
        /*1368*/ 	.short	0x0100
        /*136a*/ 	.byte	0x08
	.zero		1


	//   ....[1]....
        /*136c*/ 	.word	0x00000280
        /*1370*/ 	.word	0x000000ff
        /*1374*/ 	.word	0x00022820
        /*1378*/ 	.short	0x0100
        /*137a*/ 	.byte	0x08
	.zero		1


	//   ....[2]....
        /*137c*/ 	.word	0x00000370
        /*1380*/ 	.word	0x000000ff
        /*1384*/ 	.word	0x00022830
        /*1388*/ 	.short	0x0100
        /*138a*/ 	.byte	0x08
	.zero		1


	//   ....[3]....
        /*138c*/ 	.word	0x00000380
        /*1390*/ 	.word	0x000000ff
        /*1394*/ 	.word	0x00022840
        /*1398*/ 	.short	0x0100
        /*139a*/ 	.byte	0x08
	.zero		1


	//   ....[4]....
        /*139c*/ 	.word	0x00000390
        /*13a0*/ 	.word	0x000000ff
        /*13a4*/ 	.word	0x00022838
        /*13a8*/ 	.short	0x0100
        /*13aa*/ 	.byte	0x08
	.zero		1


	//   ....[5]....
        /*13ac*/ 	.word	0x000003a0
        /*13b0*/ 	.word	0x000000ff
        /*13b4*/ 	.word	0x00022848
        /*13b8*/ 	.short	0x0100
        /*13ba*/ 	.byte	0x08
	.zero		1


	//   ....[6]....
        /*13bc*/ 	.word	0x000004d0
        /*13c0*/ 	.word	0x000000ff
        /*13c4*/ 	.word	0x00022850
        /*13c8*/ 	.short	0x0100
        /*13ca*/ 	.byte	0x08
	.zero		1


	//   ....[7]....
        /*13cc*/ 	.word	0x000004e0
        /*13d0*/ 	.word	0x000000ff
        /*13d4*/ 	.word	0x00022860
        /*13d8*/ 	.short	0x0100
        /*13da*/ 	.byte	0x08
	.zero		1


	//   ....[8]....
        /*13dc*/ 	.word	0x000004f0
        /*13e0*/ 	.word	0x000000ff
        /*13e4*/ 	.word	0x00022858
        /*13e8*/ 	.short	0x0100
        /*13ea*/ 	.byte	0x08
	.zero		1


	//   ....[9]....
        /*13ec*/ 	.word	0x00000500
        /*13f0*/ 	.word	0x000000ff
        /*13f4*/ 	.word	0x00022868
        /*13f8*/ 	.short	0x0100
        /*13fa*/ 	.byte	0x08
	.zero		1


	//   ....[10]....
        /*13fc*/ 	.word	0x000005f0
        /*1400*/ 	.word	0x000000ff
        /*1404*/ 	.word	0x00022870
        /*1408*/ 	.short	0x0100
        /*140a*/ 	.byte	0x06
	.zero		1


	//   ....[11]....
        /*140c*/ 	.word	0x00000600
        /*1410*/ 	.word	0x000000ff
        /*1414*/ 	.word	0x00022880
        /*1418*/ 	.short	0x0100
        /*141a*/ 	.byte	0x06
	.zero		1


	//   ....[12]....
        /*141c*/ 	.word	0x00000610
        /*1420*/ 	.word	0x000000ff
        /*1424*/ 	.word	0x00022878
        /*1428*/ 	.short	0x0100
        /*142a*/ 	.byte	0x06
	.zero		1


	//   ....[13]....
        /*142c*/ 	.word	0x00000620
        /*1430*/ 	.word	0x000000ff
        /*1434*/ 	.word	0x00022888
        /*1438*/ 	.short	0x0100
        /*143a*/ 	.byte	0x06
	.zero		1


	//   ....[14]....
        /*143c*/ 	.word	0x00000750
        /*1440*/ 	.word	0x000000ff
        /*1444*/ 	.word	0x00022890
        /*1448*/ 	.short	0x0100
        /*144a*/ 	.byte	0x08
	.zero		1


	//   ....[15]....
        /*144c*/ 	.word	0x00000760
        /*1450*/ 	.word	0x000000ff
        /*1454*/ 	.word	0x000228a0
        /*1458*/ 	.short	0x0100
        /*145a*/ 	.byte	0x08
	.zero		1


	//   ....[16]....
        /*145c*/ 	.word	0x00000770
        /*1460*/ 	.word	0x000000ff
        /*1464*/ 	.word	0x00022898
        /*1468*/ 	.short	0x0100
        /*146a*/ 	.byte	0x08
	.zero		1


	//   ....[17]....
        /*146c*/ 	.word	0x00000780
        /*1470*/ 	.word	0x000000ff
        /*1474*/ 	.word	0x000228a8
        /*1478*/ 	.short	0x0100
        /*147a*/ 	.byte	0x08
	.zero		1


	//   ....[18]....
        /*147c*/ 	.word	0x000008b0
        /*1480*/ 	.word	0x000000ff
        /*1484*/ 	.word	0x000228b0
        /*1488*/ 	.short	0x0100
        /*148a*/ 	.byte	0x08
	.zero		1


	//   ....[19]....
        /*148c*/ 	.word	0x000008c0
        /*1490*/ 	.word	0x000000ff
        /*1494*/ 	.word	0x000228c0
        /*1498*/ 	.short	0x0100
        /*149a*/ 	.byte	0x08
	.zero		1


	//   ....[20]....
        /*149c*/ 	.word	0x000008d0
        /*14a0*/ 	.word	0x000000ff
        /*14a4*/ 	.word	0x000228b8
        /*14a8*/ 	.short	0x0100
        /*14aa*/ 	.byte	0x08
	.zero		1


	//   ....[21]....
        /*14ac*/ 	.word	0x000008e0
        /*14b0*/ 	.word	0x000000ff
        /*14b4*/ 	.word	0x000228c8
        /*14b8*/ 	.short	0x0100
        /*14ba*/ 	.byte	0x08
	.zero		1


	//   ....[22]....
        /*14bc*/ 	.word	0x000037c0
        /*14c0*/ 	.word	0x00000057
        /*14c4*/ 	.word	0x00022890
        /*14c8*/ 	.short	0x010a
        /*14ca*/ 	.byte	0x3f
	.zero		1


	//   ....[23]....
        /*14cc*/ 	.word	0x00004a90
        /*14d0*/ 	.word	0x00000057
        /*14d4*/ 	.word	0x00022890
        /*14d8*/ 	.short	0x010a
        /*14da*/ 	.byte	0x3f
	.zero		1


	//   ....[24]....
        /*14dc*/ 	.word	0x00005ab0
        /*14e0*/ 	.word	0x00000057
        /*14e4*/ 	.word	0x00022890
        /*14e8*/ 	.short	0x010a
        /*14ea*/ 	.byte	0x3f
	.zero		1


	//   ....[25]....
        /*14ec*/ 	.word	0x00005f50
        /*14f0*/ 	.word	0x00000004
        /*14f4*/ 	.word	0x00000000
        /*14f8*/ 	.short	0x0101
        /*14fa*/ 	.byte	0x3f
	.zero		1


	//   ....[26]....
        /*14fc*/ 	.word	0x00005f90
        /*1500*/ 	.word	0x00000057
        /*1504*/ 	.word	0x000228b0
        /*1508*/ 	.short	0x010a
        /*150a*/ 	.byte	0x3f
	.zero		1


	//   ....[27]....
        /*150c*/ 	.word	0x000067b0
        /*1510*/ 	.word	0x00000057
        /*1514*/ 	.word	0x00000000
        /*1518*/ 	.short	0x0101
        /*151a*/ 	.byte	0x3f
	.zero		1


	//   ....[28]....
        /*151c*/ 	.word	0x000072d0
        /*1520*/ 	.word	0x00000016
        /*1524*/ 	.word	0x00022800
        /*1528*/ 	.short	0x010a
        /*152a*/ 	.byte	0x3f
	.zero		1


	//   ....[29]....
        /*152c*/ 	.word	0x00007320
        /*1530*/ 	.word	0x00000016
        /*1534*/ 	.word	0x00022800
        /*1538*/ 	.short	0x010a
        /*153a*/ 	.byte	0x3f
	.zero		1


	//   ....[30]....
        /*153c*/ 	.word	0x00007dd0
        /*1540*/ 	.word	0x00000016
        /*1544*/ 	.word	0x00022800
        /*1548*/ 	.short	0x010a
        /*154a*/ 	.byte	0x3f
	.zero		1


	//   ....[31]....
        /*154c*/ 	.word	0x00009210
        /*1550*/ 	.word	0x00000016
        /*1554*/ 	.word	0x00022800
        /*1558*/ 	.short	0x010a
        /*155a*/ 	.byte	0x3f
	.zero		1


	//   ....[32]....
        /*155c*/ 	.word	0x0000a0e0
        /*1560*/ 	.word	0x0000000c
        /*1564*/ 	.word	0x00022830
        /*1568*/ 	.short	0x010a
        /*156a*/ 	.byte	0x3f
	.zero		1


	//   ....[33]....
        /*156c*/ 	.word	0x0000a180
        /*1570*/ 	.word	0x0000000c
        /*1574*/ 	.word	0x00022830
        /*1578*/ 	.short	0x010a
        /*157a*/ 	.byte	0x3f
	.zero		1


	//   ....[34]....
        /*157c*/ 	.word	0x0000b3a0
        /*1580*/ 	.word	0x00000018
        /*1584*/ 	.word	0x00000000
        /*1588*/ 	.short	0x0101
        /*158a*/ 	.byte	0x3f
	.zero		1


	//   ....[35]....
        /*158c*/ 	.word	0x0000ba80
        /*1590*/ 	.word	0x0000000c
        /*1594*/ 	.word	0x00022850
        /*1598*/ 	.short	0x010a
        /*159a*/ 	.byte	0x3f
	.zero		1


	//   ....[36]....
        /*159c*/ 	.word	0x0000bad0
        /*15a0*/ 	.word	0x0000000c
        /*15a4*/ 	.word	0x00022850
        /*15a8*/ 	.short	0x010a
        /*15aa*/ 	.byte	0x3f
	.zero		1


	//   ....[37]....
        /*15ac*/ 	.word	0x0000bf10
        /*15b0*/ 	.word	0x0000000c
        /*15b4*/ 	.word	0x00000000
        /*15b8*/ 	.short	0x0101
        /*15ba*/ 	.byte	0x3f
	.zero		1


	//   ....[38]....
        /*15bc*/ 	.word	0x0000c0b0
        /*15c0*/ 	.word	0x0000000d
        /*15c4*/ 	.word	0x00022830
        /*15c8*/ 	.short	0x010a
        /*15ca*/ 	.byte	0x3f
	.zero		1


	//   ....[39]....
        /*15cc*/ 	.word	0x0000c110
        /*15d0*/ 	.word	0x0000000d
        /*15d4*/ 	.word	0x00022830
        /*15d8*/ 	.short	0x010a
        /*15da*/ 	.byte	0x3f
	.zero		1


	//   ....[40]....
        /*15dc*/ 	.word	0x0000d5c0
        /*15e0*/ 	.word	0x0000009d
        /*15e4*/ 	.word	0x00000000
        /*15e8*/ 	.short	0x0101
        /*15ea*/ 	.byte	0x3f
	.zero		1


	//   ....[41]....
        /*15ec*/ 	.word	0x0000e280
        /*15f0*/ 	.word	0x0000000d
        /*15f4*/ 	.word	0x00022850
        /*15f8*/ 	.short	0x010a
        /*15fa*/ 	.byte	0x3f
	.zero		1


	//   ....[42]....
        /*15fc*/ 	.word	0x0000e2d0
        /*1600*/ 	.word	0x0000000d
        /*1604*/ 	.word	0x00022850
        /*1608*/ 	.short	0x010a
        /*160a*/ 	.byte	0x3f
	.zero		1


	//   ....[43]....
        /*160c*/ 	.word	0x0000e6c0
        /*1610*/ 	.word	0x0000000d
        /*1614*/ 	.word	0x00000000
        /*1618*/ 	.short	0x0101
        /*161a*/ 	.byte	0x3f
	.zero		1


	//   ....[44]....
        /*161c*/ 	.word	0x0000e7f0
        /*1620*/ 	.word	0x0000000d
        /*1624*/ 	.word	0x00022830
        /*1628*/ 	.short	0x010a
        /*162a*/ 	.byte	0x3f
	.zero		1


	//   ....[45]....
        /*162c*/ 	.word	0x0000e850
        /*1630*/ 	.word	0x0000000d
        /*1634*/ 	.word	0x00022830
        /*1638*/ 	.short	0x010a
        /*163a*/ 	.byte	0x3f
	.zero		1


	//   ....[46]....
        /*163c*/ 	.word	0x0000fa50
        /*1640*/ 	.word	0x000000a2
        /*1644*/ 	.word	0x00000000
        /*1648*/ 	.short	0x0101
        /*164a*/ 	.byte	0x3f
	.zero		1


	//   ....[47]....
        /*164c*/ 	.word	0x000101f0
        /*1650*/ 	.word	0x0000000d
        /*1654*/ 	.word	0x00022850
        /*1658*/ 	.short	0x010a
        /*165a*/ 	.byte	0x3f
	.zero		1


	//   ....[48]....
        /*165c*/ 	.word	0x00010240
        /*1660*/ 	.word	0x0000000d
        /*1664*/ 	.word	0x00022850
        /*1668*/ 	.short	0x010a
        /*166a*/ 	.byte	0x3f
	.zero		1


	//   ....[49]....
        /*166c*/ 	.word	0x00010630
        /*1670*/ 	.word	0x0000000d
        /*1674*/ 	.word	0x00000000
        /*1678*/ 	.short	0x0101
        /*167a*/ 	.byte	0x3f
	.zero		1


	//   ....[50]....
        /*167c*/ 	.word	0x00012bb0
        /*1680*/ 	.word	0x00000003
        /*1684*/ 	.word	0x00000000
        /*1688*/ 	.short	0x0101
        /*168a*/ 	.byte	0x3f
	.zero		1


	//   ....[51]....
        /*168c*/ 	.word	0x00013750
        /*1690*/ 	.word	0x0000000a
        /*1694*/ 	.word	0x00000000
        /*1698*/ 	.short	0x0101
        /*169a*/ 	.byte	0x3f
	.zero		1


	//   ....[52]....
        /*169c*/ 	.word	0x00017fa0
        /*16a0*/ 	.word	0x00000010
        /*16a4*/ 	.word	0x00022820
        /*16a8*/ 	.short	0x010a
        /*16aa*/ 	.byte	0x3f
	.zero		1


	//   ....[53]....
        /*16ac*/ 	.word	0x00018030
        /*16b0*/ 	.word	0x00000003
        /*16b4*/ 	.word	0x000228a0
        /*16b8*/ 	.short	0x010a
        /*16ba*/ 	.byte	0x3f
	.zero		1


	//   ....[54]....
        /*16bc*/ 	.word	0x00018280
        /*16c0*/ 	.word	0x00000003
        /*16c4*/ 	.word	0x000228c0
        /*16c8*/ 	.short	0x010a
        /*16ca*/ 	.byte	0x3f
	.zero		1


	//   ....[55]....
        /*16cc*/ 	.word	0x00018890
        /*16d0*/ 	.word	0x00000009
        /*16d4*/ 	.word	0x000228a0
        /*16d8*/ 	.short	0x010a
        /*16da*/ 	.byte	0x3f
	.zero		1


	//   ....[56]....
        /*16dc*/ 	.word	0x00018ad0
        /*16e0*/ 	.word	0x00000009
        /*16e4*/ 	.word	0x000228c0
        /*16e8*/ 	.short	0x010a
        /*16ea*/ 	.byte	0x3f
	.zero		1


	//   ....[57]....
        /*16ec*/ 	.word	0x00019d90
        /*16f0*/ 	.word	0x00000016
        /*16f4*/ 	.word	0x00022840
        /*16f8*/ 	.short	0x010a
        /*16fa*/ 	.byte	0x3f
	.zero		1


	//   ....[58]....
        /*16fc*/ 	.word	0x0001a390
        /*1700*/ 	.word	0x00000016
        /*1704*/ 	.word	0x00022830
        /*1708*/ 	.short	0x0107
        /*170a*/ 	.byte	0x3f
	.zero		1


	//   ....[59]....
        /*170c*/ 	.word	0x0001a470
        /*1710*/ 	.word	0x00000016
        /*1714*/ 	.word	0x00022830
        /*1718*/ 	.short	0x0101
        /*171a*/ 	.byte	0x3f
	.zero		1


	//   ....[60]....
        /*171c*/ 	.word	0x0001b010
        /*1720*/ 	.word	0x00000010
        /*1724*/ 	.word	0x00022800
        /*1728*/ 	.short	0x0107
        /*172a*/ 	.byte	0x3f
	.zero		1


	//   ....[61]....
        /*172c*/ 	.word	0x0001b100
        /*1730*/ 	.word	0x00000010
        /*1734*/ 	.word	0x00022800
        /*1738*/ 	.short	0x0101
        /*173a*/ 	.byte	0x3f
	.zero		1


	//   ....[62]....
        /*173c*/ 	.word	0x0001b120
        /*1740*/ 	.word	0x00000010
        /*1744*/ 	.word	0x00022820
        /*1748*/ 	.short	0x010a
        /*174a*/ 	.byte	0x3f
	.zero		1


	//   ....[63]....
        /*174c*/ 	.word	0x0001b1b0
        /*1750*/ 	.word	0x00000016
        /*1754*/ 	.word	0x00022860
        /*1758*/ 	.short	0x010a
        /*175a*/ 	.byte	0x3f
	.zero		1


	//   ....[64]....
        /*175c*/ 	.word	0x0001b890
        /*1760*/ 	.word	0x00000016
        /*1764*/ 	.word	0x00022850
        /*1768*/ 	.short	0x0107
        /*176a*/ 	.byte	0x3f
	.zero		1


	//   ....[65]....
        /*176c*/ 	.word	0x0001b960
        /*1770*/ 	.word	0x00000016
        /*1774*/ 	.word	0x00022850
        /*1778*/ 	.short	0x0101
        /*177a*/ 	.byte	0x3f
	.zero		1


	//   ....[66]....
        /*177c*/ 	.word	0x0001bca0
        /*1780*/ 	.word	0x00000006
        /*1784*/ 	.word	0x00022840
        /*1788*/ 	.short	0x010a
        /*178a*/ 	.byte	0x3f
	.zero		1


	//   ....[67]....
        /*178c*/ 	.word	0x0001c060
        /*1790*/ 	.word	0x00000006
        /*1794*/ 	.word	0x00022830
        /*1798*/ 	.short	0x0107
        /*179a*/ 	.byte	0x3f
	.zero		1


	//   ....[68]....
        /*179c*/ 	.word	0x0001c120
        /*17a0*/ 	.word	0x00000006
        /*17a4*/ 	.word	0x00022830
        /*17a8*/ 	.short	0x0101
        /*17aa*/ 	.byte	0x3f
	.zero		1


	//   ....[69]....
        /*17ac*/ 	.word	0x0001c150
        /*17b0*/ 	.word	0x00000006
        /*17b4*/ 	.word	0x00022860
        /*17b8*/ 	.short	0x010a
        /*17ba*/ 	.byte	0x3f
	.zero		1


	//   ....[70]....
        /*17bc*/ 	.word	0x0001c650
        /*17c0*/ 	.word	0x00000006
        /*17c4*/ 	.word	0x00022850
        /*17c8*/ 	.short	0x0107
        /*17ca*/ 	.byte	0x3f
	.zero		1


	//   ....[71]....
        /*17cc*/ 	.word	0x0001c710
        /*17d0*/ 	.word	0x00000006
        /*17d4*/ 	.word	0x00022850
        /*17d8*/ 	.short	0x0101
        /*17da*/ 	.byte	0x3f
	.zero		1


	//   ....[72]....
        /*17dc*/ 	.word	0x0001d9a0
        /*17e0*/ 	.word	0x00000005
        /*17e4*/ 	.word	0x00022820
        /*17e8*/ 	.short	0x010a
        /*17ea*/ 	.byte	0x3f
	.zero		1


	//   ....[73]....
        /*17ec*/ 	.word	0x0001db10
        /*17f0*/ 	.word	0x00000003
        /*17f4*/ 	.word	0x00022840
        /*17f8*/ 	.short	0x010a
        /*17fa*/ 	.byte	0x3f
	.zero		1


	//   ....[74]....
        /*17fc*/ 	.word	0x0001dbb0
        /*1800*/ 	.word	0x00000013
        /*1804*/ 	.word	0x00022840
        /*1808*/ 	.short	0x010a
        /*180a*/ 	.byte	0x3f
	.zero		1


	//   ....[75]....
        /*180c*/ 	.word	0x0001dbf0
        /*1810*/ 	.word	0x00000003
        /*1814*/ 	.word	0x00022860
        /*1818*/ 	.short	0x010a
        /*181a*/ 	.byte	0x3f
	.zero		1


	//   ....[76]....
        /*181c*/ 	.word	0x0001dc30
        /*1820*/ 	.word	0x00000013
        /*1824*/ 	.word	0x00022860
        /*1828*/ 	.short	0x010a
        /*182a*/ 	.byte	0x3f
	.zero		1


	//   ....[77]....
        /*182c*/ 	.word	0x0001dc90
        /*1830*/ 	.word	0x00000057
        /*1834*/ 	.word	0x00022890
        /*1838*/ 	.short	0x010a
        /*183a*/ 	.byte	0x3f
	.zero		1


	//   ....[78]....
        /*183c*/ 	.word	0x0001df20
        /*1840*/ 	.word	0x00000057
        /*1844*/ 	.word	0x00022890
        /*1848*/ 	.short	0x010a
        /*184a*/ 	.byte	0x3f
	.zero		1


	//   ....[79]....
        /*184c*/ 	.word	0x0001e1d0
        /*1850*/ 	.word	0x00000057
        /*1854*/ 	.word	0x00022890
        /*1858*/ 	.short	0x010a
        /*185a*/ 	.byte	0x3f
	.zero		1


	//   ....[80]....
        /*185c*/ 	.word	0x0001e480
        /*1860*/ 	.word	0x00000057
        /*1864*/ 	.word	0x000228b0
        /*1868*/ 	.short	0x010a
        /*186a*/ 	.byte	0x3f
	.zero		1


	//   ....[81]....
        /*186c*/ 	.word	0x0001e900
        /*1870*/ 	.word	0x00000016
        /*1874*/ 	.word	0x00022800
        /*1878*/ 	.short	0x010a
        /*187a*/ 	.byte	0x3f
	.zero		1


	//   ....[82]....
        /*187c*/ 	.word	0x0001ef00
        /*1880*/ 	.word	0x00000016
        /*1884*/ 	.word	0x00022800
        /*1888*/ 	.short	0x010a
        /*188a*/ 	.byte	0x3f
	.zero		1


	//   ....[83]....
        /*188c*/ 	.word	0x0001ef50
        /*1890*/ 	.word	0x0000000c
        /*1894*/ 	.word	0x00022830
        /*1898*/ 	.short	0x010a
        /*189a*/ 	.byte	0x3f
	.zero		1


	//   ....[84]....
        /*189c*/ 	.word	0x0001efa0
        /*18a0*/ 	.word	0x0000000c
        /*18a4*/ 	.word	0x00022850
        /*18a8*/ 	.short	0x010a
        /*18aa*/ 	.byte	0x3f
	.zero		1


	//   ....[85]....
        /*18ac*/ 	.word	0x0001eff0
        /*18b0*/ 	.word	0x0000000d
        /*18b4*/ 	.word	0x00022830
        /*18b8*/ 	.short	0x010a
        /*18ba*/ 	.byte	0x3f
	.zero		1


	//   ....[86]....
        /*18bc*/ 	.word	0x0001f040
        /*18c0*/ 	.word	0x0000000d
        /*18c4*/ 	.word	0x00022850
        /*18c8*/ 	.short	0x010a
        /*18ca*/ 	.byte	0x3f
	.zero		1


	//   ....[87]....
        /*18cc*/ 	.word	0x0001f090
        /*18d0*/ 	.word	0x0000000d
        /*18d4*/ 	.word	0x00022830
        /*18d8*/ 	.short	0x010a
        /*18da*/ 	.byte	0x3f
	.zero		1


	//   ....[88]....
        /*18dc*/ 	.word	0x0001f0e0
        /*18e0*/ 	.word	0x0000000d
        /*18e4*/ 	.word	0x00022850
        /*18e8*/ 	.short	0x010a
        /*18ea*/ 	.byte	0x3f
	.zero		1


	//   ....[89]....
        /*18ec*/ 	.word	0x0001fd30
        /*18f0*/ 	.word	0x00000010
        /*18f4*/ 	.word	0x00022820
        /*18f8*/ 	.short	0x010a
        /*18fa*/ 	.byte	0x3f
	.zero		1


	//   ....[90]....
        /*18fc*/ 	.word	0x0001fd80
        /*1900*/ 	.word	0x00000003
        /*1904*/ 	.word	0x000228a0
        /*1908*/ 	.short	0x010a
        /*190a*/ 	.byte	0x3f
	.zero		1


	//   ....[91]....
        /*190c*/ 	.word	0x0001fdd0
        /*1910*/ 	.word	0x00000003
        /*1914*/ 	.word	0x000228c0
        /*1918*/ 	.short	0x010a
        /*191a*/ 	.byte	0x3f
	.zero		1


	//   ....[92]....
        /*191c*/ 	.word	0x0001fe20
        /*1920*/ 	.word	0x00000009
        /*1924*/ 	.word	0x000228a0
        /*1928*/ 	.short	0x010a
        /*192a*/ 	.byte	0x3f
	.zero		1


	//   ....[93]....
        /*192c*/ 	.word	0x0001fe70
        /*1930*/ 	.word	0x00000009
        /*1934*/ 	.word	0x000228c0
        /*1938*/ 	.short	0x010a
        /*193a*/ 	.byte	0x3f
	.zero		1


	//   ....[94]....
        /*193c*/ 	.word	0x0001ff90
        /*1940*/ 	.word	0x00000016
        /*1944*/ 	.word	0x00022840
        /*1948*/ 	.short	0x010a
        /*194a*/ 	.byte	0x3f
	.zero		1


	//   ....[95]....
        /*194c*/ 	.word	0x00021270
        /*1950*/ 	.word	0x00000010
        /*1954*/ 	.word	0x00022820
        /*1958*/ 	.short	0x010a
        /*195a*/ 	.byte	0x3f
	.zero		1


	//   ....[96]....
        /*195c*/ 	.word	0x000212c0
        /*1960*/ 	.word	0x00000016
        /*1964*/ 	.word	0x00022860
        /*1968*/ 	.short	0x010a
        /*196a*/ 	.byte	0x3f
	.zero		1


	//   ....[97]....
        /*196c*/ 	.word	0x00021c30
        /*1970*/ 	.word	0x00000006
        /*1974*/ 	.word	0x00022840
        /*1978*/ 	.short	0x010a
        /*197a*/ 	.byte	0x3f
	.zero		1


	//   ....[98]....
        /*197c*/ 	.word	0x00022310
        /*1980*/ 	.word	0x00000006
        /*1984*/ 	.word	0x00022860
        /*1988*/ 	.short	0x010a
        /*198a*/ 	.byte	0x3f
	.zero		1


	//   ....[99]....
        /*198c*/ 	.word	0x00023460
        /*1990*/ 	.word	0x00000005
        /*1994*/ 	.word	0x00022820
        /*1998*/ 	.short	0x010a
        /*199a*/ 	.byte	0x3f
	.zero		1


	//   ....[100]....
        /*199c*/ 	.word	0x00023600
        /*19a0*/ 	.word	0x00000003
        /*19a4*/ 	.word	0x00022840
        /*19a8*/ 	.short	0x010a
        /*19aa*/ 	.byte	0x3f
	.zero		1


	//   ....[101]....
        /*19ac*/ 	.word	0x00023650
        /*19b0*/ 	.word	0x00000013
        /*19b4*/ 	.word	0x00022840
        /*19b8*/ 	.short	0x010a
        /*19ba*/ 	.byte	0x3f
	.zero		1


	//   ....[102]....
        /*19bc*/ 	.word	0x000236a0
        /*19c0*/ 	.word	0x00000003
        /*19c4*/ 	.word	0x00022860
        /*19c8*/ 	.short	0x010a
        /*19ca*/ 	.byte	0x3f
	.zero		1


	//----- nvinfo : EIATTR_NUM_MBARRIERS
	.align		4
.L_1546:
        /*19cc*/ 	.byte	0x03, 0x38
        /*19ce*/ 	.short	0x0016


	//----- nvinfo : EIATTR_EXIT_INSTR_OFFSETS
	.align		4
        /*19d0*/ 	.byte	0x04, 0x1c
        /*19d2*/ 	.short	(.L_1548 - .L_1547)


	//   ....[0]....
.L_1547:
        /*19d4*/ 	.word	0x0001dc80


	//----- nvinfo : EIATTR_MAX_THREADS
	.align		4
.L_1548:
        /*19d8*/ 	.byte	0x04, 0x05
        /*19da*/ 	.short	(.L_1550 - .L_1549)
.L_1549:
        /*19dc*/ 	.word	0x00000180
        /*19e0*/ 	.word	0x00000001
        /*19e4*/ 	.word	0x00000001


	//----- nvinfo : EIATTR_CRS_STACK_SIZE
	.align		4
.L_1550:
        /*19e8*/ 	.byte	0x04, 0x1e
        /*19ea*/ 	.short	(.L_1552 - .L_1551)
.L_1551:
        /*19ec*/ 	.word	0x00000000


	//----- nvinfo : EIATTR_CBANK_PARAM_SIZE
	.align		4
.L_1552:
        /*19f0*/ 	.byte	0x03, 0x19
        /*19f2*/ 	.short	0x0af0


	//----- nvinfo : EIATTR_PARAM_CBANK
	.align		4
        /*19f4*/ 	.byte	0x04, 0x0a
        /*19f6*/ 	.short	(.L_1554 - .L_1553)
	.align		4
.L_1553:
        /*19f8*/ 	.word	index@(.nv.constant0._ZN7cutlass13device_kernelIN5flash11enable_sm90INS1_16FlashAttnFwdSm90INS1_25CollectiveMainloopFwdSm90ILi2EN4cute5tupleIJNS5_1CILi1EEES8_S8_EEENS6_IJNS7_ILi128EEENS7_ILi96EEENS7_ILi64EEEEEELi256ENS_6half_tEfNS_4arch4Sm90ELb1ELb0ELb0ELb1ELb1ELb1ELb0ELb1ELb0ELb1ELb1ELb0EEENS1_21CollectiveEpilogueFwdINS6_IJSA_NS7_ILi256EEESB_EEES9_SE_SG_Li256ELb1ELb1ELb1ELb0EEENS1_36VarlenDynamicPersistentTileSchedulerILi128ELi96ELi256ELi128ELb1ELb1ELb1ELb1ELb1ELb1EEEEEEEEEvNT_6ParamsE)
        /*19fc*/ 	.short	0x0210
        /*19fe*/ 	.short	0x0af0


	//----- nvinfo : EIATTR_SW_WAR
	.align		4
.L_1554:
        /*1a00*/ 	.byte	0x04, 0x36
        /*1a02*/ 	.short	(.L_1556 - .L_1555)
.L_1555:
        /*1a04*/ 	.word	0x00000008
.L_1556:


//--------------------- .nv.info._ZN7cutlass13device_kernelIN5flash11enable_sm90INS1_16FlashAttnFwdSm90INS1_25CollectiveMainloopFwdSm90ILi2EN4cute5tupleIJNS5_1CILi1EEES8_S8_EEENS6_IJNS7_ILi128EEENS7_ILi96EEENS7_ILi64EEEEEELi256ENS_6half_tEfNS_4arch4Sm90ELb1ELb0ELb0ELb1ELb1ELb0ELb1ELb1ELb0ELb1ELb1ELb0EEENS1_21CollectiveEpilogueFwdINS6_IJSA_NS7_ILi256EEESB_EEES9_SE_SG_Li256ELb1ELb1ELb1ELb0EEENS1_36VarlenDynamicPersistentTileSchedulerILi128ELi96ELi256ELi128ELb1ELb1ELb1ELb1ELb1ELb1EEEEEEEEEvNT_6ParamsE --------------------------
	.section	.nv.info._ZN7cutlass13device_kernelIN5flash11enable_sm90INS1_16FlashAttnFwdSm90INS1_25CollectiveMainloopFwdSm90ILi2EN4cute5tupleIJNS5_1CILi1EEES8_S8_EEENS6_IJNS7_ILi128EEENS7_ILi96EEENS7_ILi64EEEEEELi256ENS_6half_tEfNS_4arch4Sm90ELb1ELb0ELb0ELb1ELb1ELb0ELb1ELb1ELb0ELb1ELb1ELb0EEENS1_21CollectiveEpilogueFwdINS6_IJSA_NS7_ILi256EEESB_EEES9_SE_SG_Li256ELb1ELb1ELb1ELb0EEENS1_36VarlenDynamicPersistentTileSchedulerILi128ELi96ELi256ELi128ELb1ELb1ELb1ELb1ELb1ELb1EEEEEEEEEvNT_6ParamsE,"",@"SHT_CUDA_INFO"
	.sectionflags	@""
	.align	4


	//----- nvinfo : EIATTR_CUDA_API_VERSION
	.align		4
        /*0000*/ 	.byte	0x04, 0x37
        /*0002*/ 	.short	(.L_1558 - .L_1557)
.L_1557:
        /*0004*/ 	.word	0x00000082


	//----- nvinfo : EIATTR_KPARAM_INFO
	.align		4
.L_1558:
        /*0008*/ 	.byte	0x04, 0x17
        /*000a*/ 	.short	(.L_1560 - .L_1559)
.L_1559:
        /*000c*/ 	.word	0x00000000
        /*0010*/ 	.short	0x0000
        /*0012*/ 	.short	0x0070
        /*0014*/ 	.byte	0x00, 0xf0, 0x01, 0x2e


	//----- nvinfo : EIATTR_SPARSE_MMA_MASK
	.align		4
.L_1560:
        /*0018*/ 	.byte	0x03, 0x50
        /*001a*/ 	.short	0x0000


	//----- nvinfo : EIATTR_MAXREG_COUNT
	.align		4
        /*001c*/ 	.byte	0x03, 0x1b
        /*001e*/ 	.short	0x00a8


	//----- nvinfo : EIATTR_NUM_BARRIERS
	.align		4
        /*0020*/ 	.byte	0x02, 0x4c
        /*0022*/ 	.byte	0x10
	.zero		1


	//----- nvinfo : EIATTR_EXTERNS
	.align		4
        /*0024*/ 	.byte	0x04, 0x0f
        /*0026*/ 	.short	(.L_1562 - .L_1561)


	//   ....[0]....
	.align		4
.L_1561:
        /*0028*/ 	.word	index@(__assertfail)


	//----- nvinfo : EIATTR_ANNOTATIONS
	.align		4
.L_1562:
        /*002c*/ 	.byte	0x04, 0x55
        /*002e*/ 	.short	(.L_1564 - .L_1563)


	//   ....[0]....
.L_1563:
        /* <DEDUP_REMOVED lines=26> */


	//----- nvinfo : EIATTR_MERCURY_ISA_VERSION
	.align		4
.L_1564:
        /*01b8*/ 	.byte	0x03, 0x5f
        /*01ba*/ 	.short	0x0101


	//----- nvinfo : EIATTR_UNUSED_LOAD_BYTE_OFFSET
	.align		4
        /*01bc*/ 	.byte	0x04, 0x44
        /*01be*/ 	.short	(.L_1566 - .L_1565)


	//   ....[0]....
.L_1565:
        /*01c0*/ 	.word	0x000009a0
        /*01c4*/ 	.word	0x0000fff0


	//   ....[1]....
        /*01c8*/ 	.word	0x0000a140
        /*01cc*/ 	.word	0x0000fff0


	//----- nvinfo : EIATTR_INT_WARP_WIDE_INSTR_OFFSETS
	.align		4
.L_1566:
        /*01d0*/ 	.byte	0x04, 0x31
        /*01d2*/ 	.short	(.L_1568 - .L_1567)


	//   ....[0]....
.L_1567:
        /*01d4*/ 	.word	0x000000c0


	//   ....[1]....
        /*01d8*/ 	.word	0x000000d0


	//   ....[2]....
        /*01dc*/ 	.word	0x000000e0


	//   ....[3]....
        /*01e0*/ 	.word	0x00000180


	//   ....[4]....
        /*01e4*/ 	.word	0x00010360


	//   ....[5]....
        /*01e8*/ 	.word	0x000103f0


	//   ....[6]....
        /*01ec*/ 	.word	0x000142b0


	//   ....[7]....
        /*01f0*/ 	.word	0x00014340


	//----- nvinfo : EIATTR_COOP_GROUP_MASK_REGIDS
	.align		4
.L_1568:
        /*01f4*/ 	.byte	0x04, 0x29
        /*01f6*/ 	.short	(.L_1570 - .L_1569)


	//   ....[0]....
.L_1569:
        /*01f8*/ 	.word	0xffffffff


	//   ....[1]....
        /*01fc*/ 	.word	0xffffffff


	//   ....[2]....
        /*0200*/ 	.word	0xffffffff


	//   ....[3]....
        /*0204*/ 	.word	0xffffffff


	//   ....[4]....
        /*0208*/ 	.word	0xffffffff


	//   ....[5]....
        /*020c*/ 	.word	0xffffffff


	//   ....[6]....
        /*0210*/ 	.word	0xffffffff


	//   ....[7]....
        /*0214*/ 	.word	0xffffffff


	//   ....[8]....
        /*0218*/ 	.word	0xffffffff


	//   ....[9]....
        /*021c*/ 	.word	0xffffffff


	//   ....[10]....
        /*0220*/ 	.word	0xffffffff


	//   ....[11]....
        /*0224*/ 	.word	0xffffffff


	//   ....[12]....
        /*0228*/ 	.word	0xffffffff


	//   ....[13]....
        /*022c*/ 	.word	0xffffffff


	//   ....[14]....
        /*0230*/ 	.word	0xffffffff


	//   ....[15]....
        /*0234*/ 	.word	0xffffffff


	//   ....[16]....
        /*0238*/ 	.word	0xffffffff


	//   ....[17]....
        /*023c*/ 	.word	0xffffffff


	//   ....[18]....
        /*0240*/ 	.word	0xffffffff


	//   ....[19]....
        /*0244*/ 	.word	0xffffffff


	//   ....[20]....
        /*0248*/ 	.word	0xffffffff


	//   ....[21]....
        /*024c*/ 	.word	0xffffffff


	//   ....[22]....
        /*0250*/ 	.word	0xffffffff


	//   ....[23]....
        /*0254*/ 	.word	0xffffffff


	//   ....[24]....
        /*0258*/ 	.word	0xffffffff


	//   ....[25]....
        /*025c*/ 	.word	0xffffffff


	//   ....[26]....
        /*0260*/ 	.word	0xffffffff


	//   ....[27]....
        /*0264*/ 	.word	0xffffffff


	//   ....[28]....
        /*0268*/ 	.word	0xffffffff


	//   ....[29]....
        /*026c*/ 	.word	0xffffffff


	//   ....[30]....
        /*0270*/ 	.word	0xffffffff


	//   ....[31]....
        /*0274*/ 	.word	0xffffffff


	//   ....[32]....
        /*0278*/ 	.word	0xffffffff


	//   ....[33]....
        /*027c*/ 	.word	0xffffffff


	//   ....[34]....
        /*0280*/ 	.word	0xffffffff


	//   ....[35]....
        /*0284*/ 	.word	0xffffffff


	//   ....[36]....
        /*0288*/ 	.word	0xffffffff


	//   ....[37]....
        /*028c*/ 	.word	0xffffffff


	//   ....[38]....
        /*0290*/ 	.word	0xffffffff


	//   ....[39]....
        /*0294*/ 	.word	0xffffffff


	//   ....[40]....
        /*0298*/ 	.word	0xffffffff


	//   ....[41]....
        /*029c*/ 	.word	0xffffffff


	//   ....[42]....
        /*02a0*/ 	.word	0xffffffff


	//   ....[43]....
        /*02a4*/ 	.word	0xffffffff


	//   ....[44]....
        /*02a8*/ 	.word	0xffffffff


	//   ....[45]....
        /*02ac*/ 	.word	0xffffffff


	//   ....[46]....
        /*02b0*/ 	.word	0xffffffff


	//   ....[47]....
        /*02b4*/ 	.word	0xffffffff


	//   ....[48]....
        /*02b8*/ 	.word	0xffffffff


	//   ....[49]....
        /*02bc*/ 	.word	0xffffffff


	//   ....[50]....
        /*02c0*/ 	.word	0xffffffff


	//   ....[51]....
        /*02c4*/ 	.word	0xffffffff


	//   ....[52]....
        /*02c8*/ 	.word	0xffffffff


	//   ....[53]....
        /*02cc*/ 	.word	0xffffffff


	//   ....[54]....
        /*02d0*/ 	.word	0xffffffff


	//   ....[55]....
        /*02d4*/ 	.word	0xffffffff


	//   ....[56]....
        /*02d8*/ 	.word	0xffffffff


	//   ....[57]....
        /*02dc*/ 	.word	0xffffffff


	//   ....[58]....
        /*02e0*/ 	.word	0xffffffff


	//   ....[59]....
        /*02e4*/ 	.word	0xffffffff


	//   ....[60]....
        /*02e8*/ 	.word	0xffffffff


	//   ....[61]....
        /*02ec*/ 	.word	0xffffffff


	//   ....[62]....
        /*02f0*/ 	.word	0xffffffff


	//   ....[63]....
        /*02f4*/ 	.word	0xffffffff


	//   ....[64]....
        /*02f8*/ 	.word	0xffffffff


	//   ....[65]....
        /*02fc*/ 	.word	0xffffffff


	//   ....[66]....
        /*0300*/ 	.word	0xffffffff


	//   ....[67]....
        /*0304*/ 	.word	0xffffffff


	//   ....[68]....
        /*0308*/ 	.word	0xffffffff


	//   ....[69]....
        /*030c*/ 	.word	0xffffffff


	//   ....[70]....
        /*0310*/ 	.word	0xffffffff


	//   ....[71]....
        /*0314*/ 	.word	0xffffffff


	//   ....[72]....
        /*0318*/ 	.word	0xffffffff


	//   ....[73]....
        /*031c*/ 	.word	0xffffffff


	//   ....[74]....
        /*0320*/ 	.word	0xffffffff


	//   ....[75]....
        /*0324*/ 	.word	0xffffffff


	//   ....[76]....
        /*0328*/ 	.word	0xffffffff


	//   ....[77]....
        /*032c*/ 	.word	0xffffffff


	//   ....[78]....
        /*0330*/ 	.word	0xffffffff


	//   ....[79]....
        /*0334*/ 	.word	0xffffffff


	//   ....[80]....
        /*0338*/ 	.word	0xffffffff


	//   ....[81]....
        /*033c*/ 	.word	0xffffffff


	//   ....[82]....
        /*0340*/ 	.word	0xffffffff


	//   ....[83]....
        /*0344*/ 	.word	0xffffffff


	//   ....[84]....
        /*0348*/ 	.word	0xffffffff


	//   ....[85]....
        /*034c*/ 	.word	0xffffffff


	//   ....[86]....
        /*0350*/ 	.word	0xffffffff


	//   ....[87]....
        /*0354*/ 	.word	0xffffffff


	//   ....[88]....
        /*0358*/ 	.word	0xffffffff


	//   ....[89]....
        /*035c*/ 	.word	0xffffffff


	//   ....[90]....
        /*0360*/ 	.word	0xffffffff


	//   ....[91]....
        /*0364*/ 	.word	0xffffffff


	//   ....[92]....
        /*0368*/ 	.word	0xffffffff


	//   ....[93]....
        /*036c*/ 	.word	0xffffffff


	//   ....[94]....
        /*0370*/ 	.word	0xffffffff


	//   ....[95]....
        /*0374*/ 	.word	0xffffffff


	//   ....[96]....
        /*0378*/ 	.word	0xffffffff


	//   ....[97]....
        /*037c*/ 	.word	0xffffffff


	//   ....[98]....
        /*0380*/ 	.word	0xffffffff


	//   ....[99]....
        /*0384*/ 	.word	0xffffffff


	//   ....[100]....
        /*0388*/ 	.word	0xffffffff


	//   ....[101]....
        /*038c*/ 	.word	0xffffffff


	//   ....[102]....
        /*0390*/ 	.word	0xffffffff


	//   ....[103]....
        /*0394*/ 	.word	0xffffffff


	//   ....[104]....
        /*0398*/ 	.word	0xffffffff


	//   ....[105]....
        /*039c*/ 	.word	0xffffffff


	//   ....[106]....
        /*03a0*/ 	.word	0xffffffff


	//   ....[107]....
        /*03a4*/ 	.word	0xffffffff


	//   ....[108]....
        /*03a8*/ 	.word	0xffffffff


	//   ....[109]....
        /*03ac*/ 	.word	0xffffffff


	//   ....[110]....
        /*03b0*/ 	.word	0xffffffff


	//   ....[111]....
        /*03b4*/ 	.word	0xffffffff


	//   ....[112]....
        /*03b8*/ 	.word	0xffffffff


	//   ....[113]....
        /*03bc*/ 	.word	0xffffffff


	//   ....[114]....
        /*03c0*/ 	.word	0xffffffff


	//   ....[115]....
        /*03c4*/ 	.word	0xffffffff


	//   ....[116]....
        /*03c8*/ 	.word	0xffffffff


	//   ....[117]....
        /*03cc*/ 	.word	0xffffffff


	//   ....[118]....
        /*03d0*/ 	.word	0xffffffff


	//   ....[119]....
        /*03d4*/ 	.word	0xffffffff


	//   ....[120]....
        /*03d8*/ 	.word	0xffffffff


	//   ....[121]....
        /*03dc*/ 	.word	0xffffffff


	//   ....[122]....
        /*03e0*/ 	.word	0xffffffff


	//   ....[123]....
        /*03e4*/ 	.word	0xffffffff


	//   ....[124]....
        /*03e8*/ 	.word	0xffffffff


	//   ....[125]....
        /*03ec*/ 	.word	0xffffffff


	//   ....[126]....
        /*03f0*/ 	.word	0xffffffff


	//   ....[127]....
        /*03f4*/ 	.word	0xffffffff


	//   ....[128]....
        /*03f8*/ 	.word	0xffffffff


	//   ....[129]....
        /*03fc*/ 	.word	0xffffffff


	//   ....[130]....
        /*0400*/ 	.word	0xffffffff


	//   ....[131]....
        /*0404*/ 	.word	0xffffffff


	//   ....[132]....
        /*0408*/ 	.word	0xffffffff


	//   ....[133]....
        /*040c*/ 	.word	0xffffffff


	//   ....[134]....
        /*0410*/ 	.word	0xffffffff


	//   ....[135]....
        /*0414*/ 	.word	0xffffffff


	//   ....[136]....
        /*0418*/ 	.word	0xffffffff


	//   ....[137]....
        /*041c*/ 	.word	0xffffffff


	//   ....[138]....
        /*0420*/ 	.word	0xffffffff


	//   ....[139]....
        /*0424*/ 	.word	0xffffffff


	//   ....[140]....
        /*0428*/ 	.word	0xffffffff


	//   ....[141]....
        /*042c*/ 	.word	0xffffffff


	//   ....[142]....
        /*0430*/ 	.word	0xffffffff


	//   ....[143]....
        /*0434*/ 	.word	0xffffffff


	//   ....[144]....
        /*0438*/ 	.word	0xffffffff


	//   ....[145]....
        /*043c*/ 	.word	0xffffffff


	//   ....[146]....
        /*0440*/ 	.word	0xffffffff


	//   ....[147]....
        /*0444*/ 	.word	0xffffffff


	//   ....[148]....
        /*0448*/ 	.word	0xffffffff


	//   ....[149]....
        /*044c*/ 	.word	0xffffffff


	//   ....[150]....
        /*0450*/ 	.word	0xffffffff


	//   ....[151]....
        /*0454*/ 	.word	0xffffffff


	//   ....[152]....
        /*0458*/ 	.word	0xffffffff


	//   ....[153]....
        /*045c*/ 	.word	0xffffffff


	//   ....[154]....
        /*0460*/ 	.word	0xffffffff


	//   ....[155]....
        /*0464*/ 	.word	0xffffffff


	//   ....[156]....
        /*0468*/ 	.word	0xffffffff


	//   ....[157]....
        /*046c*/ 	.word	0xffffffff


	//   ....[158]....
        /*0470*/ 	.word	0xffffffff


	//   ....[159]....
        /*0474*/ 	.word	0xffffffff


	//   ....[160]....
        /*0478*/ 	.word	0xffffffff


	//   ....[161]....
        /*047c*/ 	.word	0xffffffff


	//   ....[162]....
        /*0480*/ 	.word	0xffffffff


	//   ....[163]....
        /*0484*/ 	.word	0xffffffff


	//   ....[164]....
        /*0488*/ 	.word	0xffffffff


	//   ....[165]....
        /*048c*/ 	.word	0xffffffff


	//   ....[166]....
        /*0490*/ 	.word	0xffffffff


	//   ....[167]....
        /*0494*/ 	.word	0x0500000f


	//   ....[168]....
        /*0498*/ 	.word	0x0500000f


	//   ....[169]....
        /*049c*/ 	.word	0x0500000f


	//   ....[170]....
        /*04a0*/ 	.word	0x0500000f


	//   ....[171]....
        /*04a4*/ 	.word	0x0500000f


	//   ....[172]....
        /*04a8*/ 	.word	0x0500000f


	//   ....[173]....
        /*04ac*/ 	.word	0x0500000f


	//   ....[174]....
        /*04b0*/ 	.word	0x0500000f


	//   ....[175]....
        /*04b4*/ 	.word	0x0500000f


	//   ....[176]....
        /*04b8*/ 	.word	0x0500000f


	//   ....[177]....
        /*04bc*/ 	.word	0x0500000f


	//   ....[178]....
        /*04c0*/ 	.word	0x0500000f


	//   ....[179]....
        /*04c4*/ 	.word	0x0500000f


	//   ....[180]....
        /*04c8*/ 	.word	0x0500000f


	//   ....[181]....
        /*04cc*/ 	.word	0x0500000f


	//   ....[182]....
        /*04d0*/ 	.word	0x0500000f


	//   ....[183]....
        /*04d4*/ 	.word	0x0500000f


	//   ....[184]....
        /*04d8*/ 	.word	0x0500000f


	//   ....[185]....
        /*04dc*/ 	.word	0x0500000f


	//   ....[186]....
        /*04e0*/ 	.word	0x0500000f


	//   ....[187]....
        /*04e4*/ 	.word	0x0500000f


	//   ....[188]....
        /*04e8*/ 	.word	0x0500000f


	//   ....[189]....
        /*04ec*/ 	.word	0x0500000f


	//   ....[190]....
        /*04f0*/ 	.word	0x0500000f


	//   ....[191]....
        /*04f4*/ 	.word	0x0500000f


	//   ....[192]....
        /*04f8*/ 	.word	0x0500000f


	//   ....[193]....
        /*04fc*/ 	.word	0x0500000f


	//   ....[194]....
        /*0500*/ 	.word	0x0500000f


	//   ....[195]....
        /*0504*/ 	.word	0x0500000f


	//   ....[196]....
        /*0508*/ 	.word	0x0500000f


	//   ....[197]....
        /*050c*/ 	.word	0x0500000f


	//   ....[198]....
        /*0510*/ 	.word	0x0500000f


	//   ....[199]....
        /*0514*/ 	.word	0x0500000f


	//   ....[200]....
        /*0518*/ 	.word	0x0500000f


	//   ....[201]....
        /*051c*/ 	.word	0x0500000f


	//   ....[202]....
        /*0520*/ 	.word	0x0500000f


	//   ....[203]....
        /*0524*/ 	.word	0x0500000f


	//   ....[204]....
        /*0528*/ 	.word	0x0500000f


	//   ....[205]....
        /*052c*/ 	.word	0x0500000f


	//   ....[206]....
        /*0530*/ 	.word	0x0500000f


	//   ....[207]....
        /*0534*/ 	.word	0x0500000f


	//   ....[208]....
        /*0538*/ 	.word	0x0500000f


	//   ....[209]....
        /*053c*/ 	.word	0x0500000f


	//   ....[210]....
        /*0540*/ 	.word	0x0500000f


	//   ....[211]....
        /*0544*/ 	.word	0x0500000f


	//   ....[212]....
        /*0548*/ 	.word	0x0500000f


	//   ....[213]....
        /*054c*/ 	.word	0x0500000f


	//   ....[214]....
        /*0550*/ 	.word	0x0500000f


	//   ....[215]....
        /*0554*/ 	.word	0x0500000f


	//   ....[216]....
        /*0558*/ 	.word	0x0500000f


	//   ....[217]....
        /*055c*/ 	.word	0x0500000f


	//   ....[218]....
        /*0560*/ 	.word	0x0500000f


	//   ....[219]....
        /*0564*/ 	.word	0x0500000f


	//   ....[220]....
        /*0568*/ 	.word	0x0500000f


	//   ....[221]....
        /*056c*/ 	.word	0x0500000f


	//   ....[222]....
        /*0570*/ 	.word	0x0500000f


	//   ....[223]....
        /*0574*/ 	.word	0x0500000f


	//   ....[224]....
        /*0578*/ 	.word	0x0500000f


	//   ....[225]....
        /*057c*/ 	.word	0x0500000f


	//   ....[226]....
        /*0580*/ 	.word	0x0500000f


	//   ....[227]....
        /*0584*/ 	.word	0x0500000f


	//   ....[228]....
        /*0588*/ 	.word	0x0500000f


	//   ....[229]....
        /*058c*/ 	.word	0x0500000f


	//   ....[230]....
        /*0590*/ 	.word	0x0500000f


	//   ....[231]....
        /*0594*/ 	.word	0x0500000f


	//   ....[232]....
        /*0598*/ 	.word	0x0500000f


	//   ....[233]....
        /*059c*/ 	.word	0x0500000f


	//   ....[234]....
        /*05a0*/ 	.word	0x0500000f


	//   ....[235]....
        /*05a4*/ 	.word	0x0500000f


	//   ....[236]....
        /*05a8*/ 	.word	0x0500000f


	//   ....[237]....
        /*05ac*/ 	.word	0x0500000f


	//   ....[238]....
        /*05b0*/ 	.word	0x0500000f


	//   ....[239]....
        /*05b4*/ 	.word	0x0500000f


	//   ....[240]....
        /*05b8*/ 	.word	0x0500000f


	//   ....[241]....
        /*05bc*/ 	.word	0x0500000f


	//   ....[242]....
        /*05c0*/ 	.word	0x0500000f


	//   ....[243]....
        /*05c4*/ 	.word	0x0500000f


	//   ....[244]....
        /*05c8*/ 	.word	0x0500000f


	//   ....[245]....
        /*05cc*/ 	.word	0x0500000f


	//   ....[246]....
        /*05d0*/ 	.word	0x0500000f


	//   ....[247]....
        /*05d4*/ 	.word	0x0500000f


	//   ....[248]....
        /*05d8*/ 	.word	0x0500000f


	//   ....[249]....
        /*05dc*/ 	.word	0x0500000f


	//   ....[250]....
        /*05e0*/ 	.word	0x0500000f


	//   ....[251]....
        /*05e4*/ 	.word	0x0500000f


	//   ....[252]....
        /*05e8*/ 	.word	0x0500000f


	//   ....[253]....
        /*05ec*/ 	.word	0x0500000f


	//   ....[254]....
        /*05f0*/ 	.word	0x0500000f


	//   ....[255]....
        /*05f4*/ 	.word	0x0500000f


	//   ....[0]....
        /*05f8*/ 	.word	0x0500000f


	//   ....[1]....
        /*05fc*/ 	.word	0x0500000f


	//   ....[2]....
        /*0600*/ 	.word	0x0500000f


	//   ....[3]....
        /*0604*/ 	.word	0x0500000f


	//   ....[4]....
        /*0608*/ 	.word	0x0500000f


	//   ....[5]....
        /*060c*/ 	.word	0x0500000f


	//   ....[6]....
        /*0610*/ 	.word	0x0500000f


	//   ....[7]....
        /*0614*/ 	.word	0x0500000f


	//   ....[8]....
        /*0618*/ 	.word	0x0500000f


	//   ....[9]....
        /*061c*/ 	.word	0x0500000f


	//   ....[10]....
        /*0620*/ 	.word	0x0500000f


	//----- nvinfo : EIATTR_COOP_GROUP_INSTR_OFFSETS
	.align		4
.L_1570:
        /*0624*/ 	.byte	0x04, 0x28
        /*0626*/ 	.short	(.L_1572 - .L_1571)


	//   ....[0]....
.L_1571:
        /*0628*/ 	.word	0x00000080


	//   ....[1]....
        /*062c*/ 	.word	0x00000090


	//   ....[2]....
        /*0630*/ 	.word	0x000002f0


	//   ....[3]....
        /*0634*/ 	.word	0x00000450


	//   ....[4]....
        /*0638*/ 	.word	0x00000570


	//   ....[5]....
        /*063c*/ 	.word	0x000006d0


	//   ....[6]....
        /*0640*/ 	.word	0x00001df0


	//   ....[7]....
        /*0644*/ 	.word	0x00002fb0


	//   ....[8]....
        /*0648*/ 	.word	0x00002fe0


	//   ....[9]....
        /*064c*/ 	.word	0x00003690


	//   ....[10]....
        /*0650*/ 	.word	0x00003800


	//   ....[11]....
        /*0654*/ 	.word	0x00003970


	//   ....[12]....
        /*0658*/ 	.word	0x00003ae0


	//   ....[13]....
        /*065c*/ 	.word	0x000052c0


	//   ....[14]....
        /*0660*/ 	.word	0x000052e0


	//   ....[15]....
        /*0664*/ 	.word	0x00005800


	//   ....[16]....
        /*0668*/ 	.word	0x00005900


	//   ....[17]....
        /*066c*/ 	.word	0x00006350


	//   ....[18]....
        /*0670*/ 	.word	0x000063b0


	//   ....[19]....
        /*0674*/ 	.word	0x00007f00


	//   ....[20]....
        /*0678*/ 	.word	0x00007f20


	//   ....[21]....
        /*067c*/ 	.word	0x00008790


	//   ....[22]....
        /*0680*/ 	.word	0x000087e0


	//   ....[23]....
        /*0684*/ 	.word	0x000096f0


	//   ....[24]....
        /*0688*/ 	.word	0x00009700


	//   ....[25]....
        /*068c*/ 	.word	0x00009740


	//   ....[26]....
        /*0690*/ 	.word	0x00009750


	//   ....[27]....
        /*0694*/ 	.word	0x0000b200


	//   ....[28]....
        /*0698*/ 	.word	0x0000b210


	//   ....[29]....
        /*069c*/ 	.word	0x0000b220


	//   ....[30]....
        /*06a0*/ 	.word	0x0000b230


	//   ....[31]....
        /*06a4*/ 	.word	0x0000bce0


	//   ....[32]....
        /*06a8*/ 	.word	0x0000bd00


	//   ....[33]....
        /*06ac*/ 	.word	0x0000bea0


	//   ....[34]....
        /*06b0*/ 	.word	0x0000bec0


	//   ....[35]....
        /*06b4*/ 	.word	0x0000c000


	//   ....[36]....
        /*06b8*/ 	.word	0x0000c020


	//   ....[37]....
        /*06bc*/ 	.word	0x0000c170


	//   ....[38]....
        /*06c0*/ 	.word	0x0000c190


	//   ....[39]....
        /*06c4*/ 	.word	0x0000c6a0


	//   ....[40]....
        /*06c8*/ 	.word	0x0000c6e0


	//   ....[41]....
        /*06cc*/ 	.word	0x0000d1c0


	//   ....[42]....
        /*06d0*/ 	.word	0x0000d1d0


	//   ....[43]....
        /*06d4*/ 	.word	0x0000e370


	//   ....[44]....
        /*06d8*/ 	.word	0x0000e3a0


	//   ....[45]....
        /*06dc*/ 	.word	0x0000e510


	//   ....[46]....
        /*06e0*/ 	.word	0x0000e530


	//   ....[47]....
        /*06e4*/ 	.word	0x0000e670


	//   ....[48]....
        /*06e8*/ 	.word	0x0000e690


	//   ....[49]....
        /*06ec*/ 	.word	0x0000e7e0


	//   ....[50]....
        /*06f0*/ 	.word	0x0000e800


	//   ....[51]....
        /*06f4*/ 	.word	0x0000e9e0


	//   ....[52]....
        /*06f8*/ 	.word	0x0000ebd0


	//   ....[53]....
        /*06fc*/ 	.word	0x0000ec00


	//   ....[54]....
        /*0700*/ 	.word	0x0000ec30


	//   ....[55]....
        /*0704*/ 	.word	0x0000ec60


	//   ....[56]....
        /*0708*/ 	.word	0x0000ec90


	//   ....[57]....
        /*070c*/ 	.word	0x0000ecc0


	//   ....[58]....
        /*0710*/ 	.word	0x0000ee30


	//   ....[59]....
        /*0714*/ 	.word	0x0000ee60


	//   ....[60]....
        /*0718*/ 	.word	0x0000ee90


	//   ....[61]....
        /*071c*/ 	.word	0x0000eec0


	//   ....[62]....
        /*0720*/ 	.word	0x0000eef0


	//   ....[63]....
        /*0724*/ 	.word	0x0000ef20


	//   ....[64]....
        /*0728*/ 	.word	0x0000efb0


	//   ....[65]....
        /*072c*/ 	.word	0x0000efe0


	//   ....[66]....
        /*0730*/ 	.word	0x0000eff0


	//   ....[67]....
        /*0734*/ 	.word	0x0000f030


	//   ....[68]....
        /*0738*/ 	.word	0x00010f30


	//   ....[69]....
        /*073c*/ 	.word	0x00010f50


	//   ....[70]....
        /*0740*/ 	.word	0x00010fe0


	//   ....[71]....
        /*0744*/ 	.word	0x00011000


	//   ....[72]....
        /*0748*/ 	.word	0x00011080


	//   ....[73]....
        /*074c*/ 	.word	0x000110a0


	//   ....[74]....
        /*0750*/ 	.word	0x00011120


	//   ....[75]....
        /*0754*/ 	.word	0x00011140


	//   ....[76]....
        /*0758*/ 	.word	0x000111c0


	//   ....[77]....
        /*075c*/ 	.word	0x000111e0


	//   ....[78]....
        /*0760*/ 	.word	0x000111f0


	//   ....[79]....
        /*0764*/ 	.word	0x00011200


	//   ....[80]....
        /*0768*/ 	.word	0x00011980


	//   ....[81]....
        /*076c*/ 	.word	0x000119a0


	//   ....[82]....
        /*0770*/ 	.word	0x000119b0


	//   ....[83]....
        /*0774*/ 	.word	0x000119c0


	//   ....[84]....
        /*0778*/ 	.word	0x000119d0


	//   ....[85]....
        /*077c*/ 	.word	0x000119f0


	//   ....[86]....
        /*0780*/ 	.word	0x00011ab0


	//   ....[87]....
        /*0784*/ 	.word	0x00011b50


	//   ....[88]....
        /*0788*/ 	.word	0x00011b70


	//   ....[89]....
        /*078c*/ 	.word	0x00011bd0


	//   ....[90]....
        /*0790*/ 	.word	0x00011c40


	//   ....[91]....
        /*0794*/ 	.word	0x00011c60


	//   ....[92]....
        /*0798*/ 	.word	0x00011c70


	//   ....[93]....
        /*079c*/ 	.word	0x00011ca0


	//   ....[94]....
        /*07a0*/ 	.word	0x00011d30


	//   ....[95]....
        /*07a4*/ 	.word	0x00011d70


	//   ....[96]....
        /*07a8*/ 	.word	0x00012470


	//   ....[97]....
        /*07ac*/ 	.word	0x000124a0


	//   ....[98]....
        /*07b0*/ 	.word	0x000124c0


	//   ....[99]....
        /*07b4*/ 	.word	0x000124f0


	//   ....[100]....
        /*07b8*/ 	.word	0x00012560


	//   ....[101]....
        /*07bc*/ 	.word	0x00012590


	//   ....[102]....
        /*07c0*/ 	.word	0x000126a0


	//   ....[103]....
        /*07c4*/ 	.word	0x000126c0


	//   ....[104]....
        /*07c8*/ 	.word	0x00012750


	//   ....[105]....
        /*07cc*/ 	.word	0x00012770


	//   ....[106]....
        /*07d0*/ 	.word	0x000127e0


	//   ....[107]....
        /*07d4*/ 	.word	0x00012800


	//   ....[108]....
        /*07d8*/ 	.word	0x00012860


	//   ....[109]....
        /*07dc*/ 	.word	0x00012890


	//   ....[110]....
        /*07e0*/ 	.word	0x00012910


	//   ....[111]....
        /*07e4*/ 	.word	0x00012970


	//   ....[112]....
        /*07e8*/ 	.word	0x00012ea0


	//   ....[113]....
        /*07ec*/ 	.word	0x00012ec0


	//   ....[114]....
        /*07f0*/ 	.word	0x00012f10


	//   ....[115]....
        /*07f4*/ 	.word	0x00012fd0


	//   ....[116]....
        /*07f8*/ 	.word	0x00012fe0


	//   ....[117]....
        /*07fc*/ 	.word	0x00013010


	//   ....[118]....
        /*0800*/ 	.word	0x000130a0


	//   ....[119]....
        /*0804*/ 	.word	0x00013150


	//   ....[120]....
        /*0808*/ 	.word	0x00013160


	//   ....[121]....
        /*080c*/ 	.word	0x00013190


	//   ....[122]....
        /*0810*/ 	.word	0x000131a0


	//   ....[123]....
        /*0814*/ 	.word	0x00013230


	//   ....[124]....
        /*0818*/ 	.word	0x00013930


	//   ....[125]....
        /*081c*/ 	.word	0x00013950


	//   ....[126]....
        /*0820*/ 	.word	0x00013960


	//   ....[127]....
        /*0824*/ 	.word	0x000139a0


	//   ....[128]....
        /*0828*/ 	.word	0x000139b0


	//   ....[129]....
        /*082c*/ 	.word	0x000139f0


	//   ....[130]....
        /*0830*/ 	.word	0x00013a00


	//   ....[131]....
        /*0834*/ 	.word	0x00013a40


	//   ....[132]....
        /*0838*/ 	.word	0x00013a50


	//   ....[133]....
        /*083c*/ 	.word	0x00013a90


	//   ....[134]....
        /*0840*/ 	.word	0x00013aa0


	//   ....[135]....
        /*0844*/ 	.word	0x00013ab0


	//   ....[136]....
        /*0848*/ 	.word	0x00013df0


	//   ....[137]....
        /*084c*/ 	.word	0x00013e10


	//   ....[138]....
        /*0850*/ 	.word	0x00013e20


	//   ....[139]....
        /*0854*/ 	.word	0x00013e30


	//   ....[140]....
        /*0858*/ 	.word	0x00013e40


	//   ....[141]....
        /*085c*/ 	.word	0x00013e60


	//   ....[142]....
        /*0860*/ 	.word	0x00013ed0


	//   ....[143]....
        /*0864*/ 	.word	0x00013f00


	//   ....[144]....
        /*0868*/ 	.word	0x00013f10


	//   ....[145]....
        /*086c*/ 	.word	0x00013f80


	//   ....[146]....
        /*0870*/ 	.word	0x00013f90


	//   ....[147]....
        /*0874*/ 	.word	0x00014090


	//   ....[148]....
        /*0878*/ 	.word	0x00014570


	//   ....[149]....
        /*087c*/ 	.word	0x000145a0


	//   ....[150]....
        /*0880*/ 	.word	0x00014600


	//   ....[151]....
        /*0884*/ 	.word	0x00014630


	//   ....[152]....
        /*0888*/ 	.word	0x00014660


	//   ....[153]....
        /*088c*/ 	.word	0x00014690


	//   ....[154]....
        /*0890*/ 	.word	0x000146c0


	//   ....[155]....
        /*0894*/ 	.word	0x000146f0


	//   ....[156]....
        /*0898*/ 	.word	0x00014890


	//   ....[157]....
        /*089c*/ 	.word	0x000148c0


	//   ....[158]....
        /*08a0*/ 	.word	0x000148f0


	//   ....[159]....
        /*08a4*/ 	.word	0x00014920


	//   ....[160]....
        /*08a8*/ 	.word	0x00014950


	//   ....[161]....
        /*08ac*/ 	.word	0x00014980


	//   ....[162]....
        /*08b0*/ 	.word	0x00014a40


	//   ....[163]....
        /*08b4*/ 	.word	0x00014a60


	//   ....[164]....
        /*08b8*/ 	.word	0x00014a80


	//   ....[165]....
        /*08bc*/ 	.word	0x00014ae0


	//   ....[166]....
        /*08c0*/ 	.word	0x00015500


	//   ....[167]....
        /*08c4*/ 	.word	0x00015b10


	//   ....[168]....
        /*08c8*/ 	.word	0x00015c00


	//   ....[169]....
        /*08cc*/ 	.word	0x00015ca0


	//   ....[170]....
        /*08d0*/ 	.word	0x00015d00


	//   ....[171]....
        /*08d4*/ 	.word	0x00015df0


	//   ....[172]....
        /*08d8*/ 	.word	0x00015e60


	//   ....[173]....
        /*08dc*/ 	.word	0x00015f50


	//   ....[174]....
        /*08e0*/ 	.word	0x00015fc0


	//   ....[175]....
        /*08e4*/ 	.word	0x000160b0


	//   ....[176]....
        /*08e8*/ 	.word	0x00016120


	//   ....[177]....
        /*08ec*/ 	.word	0x00016210


	//   ....[178]....
        /*08f0*/ 	.word	0x00016280


	//   ....[179]....
        /*08f4*/ 	.word	0x00016320


	//   ....[180]....
        /*08f8*/ 	.word	0x00016420


	//   ....[181]....
        /*08fc*/ 	.word	0x00016470


	//   ....[182]....
        /*0900*/ 	.word	0x000164d0


	//   ....[183]....
        /*0904*/ 	.word	0x000165f0


	//   ....[184]....
        /*0908*/ 	.word	0x00016670


	//   ....[185]....
        /*090c*/ 	.word	0x00016760


	//   ....[186]....
        /*0910*/ 	.word	0x000167e0


	//   ....[187]....
        /*0914*/ 	.word	0x000168d0


	//   ....[188]....
        /*0918*/ 	.word	0x000169e0


	//   ....[189]....
        /*091c*/ 	.word	0x00016a50


	//   ....[190]....
        /*0920*/ 	.word	0x00016b60


	//   ....[191]....
        /*0924*/ 	.word	0x00016bd0


	//   ....[192]....
        /*0928*/ 	.word	0x00016c50


	//   ....[193]....
        /*092c*/ 	.word	0x00016d40


	//   ....[194]....
        /*0930*/ 	.word	0x00016db0


	//   ....[195]....
        /*0934*/ 	.word	0x00016e80


	//   ....[196]....
        /*0938*/ 	.word	0x00016f20


	//   ....[197]....
        /*093c*/ 	.word	0x00016fc0


	//   ....[198]....
        /*0940*/ 	.word	0x00017020


	//   ....[199]....
        /*0944*/ 	.word	0x00017110


	//   ....[200]....
        /*0948*/ 	.word	0x00017220


	//   ....[201]....
        /*094c*/ 	.word	0x00017270


	//   ....[202]....
        /*0950*/ 	.word	0x000172d0


	//   ....[203]....
        /*0954*/ 	.word	0x000173d0


	//   ....[204]....
        /*0958*/ 	.word	0x000174e0


	//   ....[205]....
        /*095c*/ 	.word	0x00017530


	//   ....[206]....
        /*0960*/ 	.word	0x00017590


	//   ....[207]....
        /*0964*/ 	.word	0x00017690


	//   ....[208]....
        /*0968*/ 	.word	0x000177a0


	//   ....[209]....
        /*096c*/ 	.word	0x000177f0


	//   ....[210]....
        /*0970*/ 	.word	0x00017850


	//   ....[211]....
        /*0974*/ 	.word	0x00017940


	//   ....[212]....
        /*0978*/ 	.word	0x00017a70


	//   ....[213]....
        /*097c*/ 	.word	0x00017b50


	//   ....[214]....
        /*0980*/ 	.word	0x00017be0


	//   ....[215]....
        /*0984*/ 	.word	0x00017cf0


	//   ....[216]....
        /*0988*/ 	.word	0x00017d50


	//   ....[217]....
        /*098c*/ 	.word	0x00017e60


	//   ....[218]....
        /*0990*/ 	.word	0x00017ec0


	//   ....[219]....
        /*0994*/ 	.word	0x00017fd0


	//   ....[220]....
        /*0998*/ 	.word	0x00018030


	//   ....[221]....
        /*099c*/ 	.word	0x00018140


	//   ....[222]....
        /*09a0*/ 	.word	0x000181a0


	//   ....[223]....
        /*09a4*/ 	.word	0x00018260


	//   ....[224]....
        /*09a8*/ 	.word	0x000183c0


	//   ....[225]....
        /*09ac*/ 	.word	0x00018460


	//   ....[226]....
        /*09b0*/ 	.word	0x000184c0


	//   ....[227]....
        /*09b4*/ 	.word	0x00018570


	//   ....[228]....
        /*09b8*/ 	.word	0x000185d0


	//   ....[229]....
        /*09bc*/ 	.word	0x00018680


	//   ....[230]....
        /*09c0*/ 	.word	0x000186e0


	//   ....[231]....
        /*09c4*/ 	.word	0x00018790


	//   ....[232]....
        /*09c8*/ 	.word	0x000187f0


	//   ....[233]....
        /*09cc*/ 	.word	0x000188a0


	//   ....[234]....
        /*09d0*/ 	.word	0x00018900


	//   ....[235]....
        /*09d4*/ 	.word	0x000189b0


	//   ....[236]....
        /*09d8*/ 	.word	0x00018a90


	//   ....[237]....
        /*09dc*/ 	.word	0x00018b30


	//   ....[238]....
        /*09e0*/ 	.word	0x00018b90


	//   ....[239]....
        /*09e4*/ 	.word	0x00018c60


	//   ....[240]....
        /*09e8*/ 	.word	0x00018cc0


	//   ....[241]....
        /*09ec*/ 	.word	0x00018d90


	//   ....[242]....
        /*09f0*/ 	.word	0x00018df0


	//   ....[243]....
        /*09f4*/ 	.word	0x00018ed0


	//   ....[244]....
        /*09f8*/ 	.word	0x00018f30


	//   ....[245]....
        /*09fc*/ 	.word	0x00019000


	//   ....[246]....
        /*0a00*/ 	.word	0x00019060


	//   ....[247]....
        /*0a04*/ 	.word	0x00019130


	//   ....[248]....
        /*0a08*/ 	.word	0x000191c0


	//   ....[249]....
        /*0a0c*/ 	.word	0x00019260


	//   ....[250]....
        /*0a10*/ 	.word	0x000193e0


	//   ....[251]....
        /*0a14*/ 	.word	0x00019450


	//   ....[252]....
        /*0a18*/ 	.word	0x000194c0


	//   ....[253]....
        /*0a1c*/ 	.word	0x00019530


	//   ....[254]....
        /*0a20*/ 	.word	0x000195a0


	//   ....[255]....
        /*0a24*/ 	.word	0x00019620


	//   ....[0]....
        /*0a28*/ 	.word	0x000196a0


	//   ....[1]....
        /*0a2c*/ 	.word	0x00019730


	//   ....[2]....
        /*0a30*/ 	.word	0x000197a0


	//   ....[3]....
        /*0a34*/ 	.word	0x00019810


	//   ....[4]....
        /*0a38*/ 	.word	0x00019880


	//   ....[5]....
        /*0a3c*/ 	.word	0x00019900


	//   ....[6]....
        /*0a40*/ 	.word	0x00019970


	//   ....[7]....
        /*0a44*/ 	.word	0x00019a00


	//   ....[8]....
        /*0a48*/ 	.word	0x00019a60


	//   ....[9]....
        /*0a4c*/ 	.word	0x00019af0


	//   ....[10]....
        /*0a50*/ 	.word	0x00019c20


	//----- nvinfo : EIATTR_REG_RECONFIG
	.align		4
.L_1572:
        /*0a54*/ 	.byte	0x01, 0x54
	.zero		2


	//----- nvinfo : EIATTR_SYSCALL_OFFSETS
	.align		4
        /*0a58*/ 	.byte	0x04, 0x46
        /*0a5a*/ 	.short	(.L_1574 - .L_1573)


	//   ....[0]....
.L_1573:
        /*0a5c*/ 	.word	0x00001ff0


	//   ....[1]....
        /*0a60*/ 	.word	0x00010550


	//   ....[2]....
        /*0a64*/ 	.word	0x000106a0


	//   ....[3]....
        /*0a68*/ 	.word	0x00010790


	//   ....[4]....
        /*0a6c*/ 	.word	0x00011590


	//   ....[5]....
        /*0a70*/ 	.word	0x000120c0


	//----- nvinfo : EIATTR_MBARRIER_INSTR_OFFSETS
	.align		4
.L_1574:
        /*0a74*/ 	.byte	0x04, 0x39
        /*0a76*/ 	.short	(.L_1576 - .L_1575)


	//   ....[0]....
.L_1575:
        /*0a78*/ 	.word	0x00000190
        /*0a7c*/ 	.word	0x000000ff
        /*0a80*/ 	.word	0x00032400
        /*0a84*/ 	.short	0x0100
        /*0a86*/ 	.byte	0x08
	.zero		1


	//   ....[1]....
        /*0a88*/ 	.word	0x000001a0
        /*0a8c*/ 	.word	0x000000ff
        /*0a90*/ 	.word	0x00032410
        /*0a94*/ 	.short	0x0100
        /*0a96*/ 	.byte	0x08
	.zero		1


	//   ....[2]....
        /*0a98*/ 	.word	0x000001b0
        /*0a9c*/ 	.word	0x000000ff
        /*0aa0*/ 	.word	0x00032420
        /*0aa4*/ 	.short	0x0100
        /*0aa6*/ 	.byte	0x08
	.zero		1


	//   ....[3]....
        /*0aa8*/ 	.word	0x000002a0
        /*0aac*/ 	.word	0x000000ff
        /*0ab0*/ 	.word	0x00032430
        /*0ab4*/ 	.short	0x0100
        /*0ab6*/ 	.byte	0x08
	.zero		1


	//   ....[4]....
        /*0ab8*/ 	.word	0x000002b0
        /*0abc*/ 	.word	0x000000ff
        /*0ac0*/ 	.word	0x00032440
        /*0ac4*/ 	.short	0x0100
        /*0ac6*/ 	.byte	0x08
	.zero		1


	//   ....[5]....
        /*0ac8*/ 	.word	0x000002c0
        /*0acc*/ 	.word	0x000000ff
        /*0ad0*/ 	.word	0x00032438
        /*0ad4*/ 	.short	0x0100
        /*0ad6*/ 	.byte	0x08
	.zero		1


	//   ....[6]....
        /*0ad8*/ 	.word	0x000002d0
        /*0adc*/ 	.word	0x000000ff
        /*0ae0*/ 	.word	0x00032448
        /*0ae4*/ 	.short	0x0100
        /*0ae6*/ 	.byte	0x08
	.zero		1


	//   ....[7]....
        /*0ae8*/ 	.word	0x00000400
        /*0aec*/ 	.word	0x000000ff
        /*0af0*/ 	.word	0x00032450
        /*0af4*/ 	.short	0x0100
        /*0af6*/ 	.byte	0x08
	.zero		1


	//   ....[8]....
        /*0af8*/ 	.word	0x00000410
        /*0afc*/ 	.word	0x000000ff
        /*0b00*/ 	.word	0x00032460
        /*0b04*/ 	.short	0x0100
        /*0b06*/ 	.byte	0x08
	.zero		1


	//   ....[9]....
        /*0b08*/ 	.word	0x00000420
        /*0b0c*/ 	.word	0x000000ff
        /*0b10*/ 	.word	0x00032458
        /*0b14*/ 	.short	0x0100
        /*0b16*/ 	.byte	0x08
	.zero		1


	//   ....[10]....
        /*0b18*/ 	.word	0x00000430
        /*0b1c*/ 	.word	0x000000ff
        /*0b20*/ 	.word	0x00032468
        /*0b24*/ 	.short	0x0100
        /*0b26*/ 	.byte	0x08
	.zero		1


	//   ....[11]....
        /*0b28*/ 	.word	0x00000520
        /*0b2c*/ 	.word	0x000000ff
        /*0b30*/ 	.word	0x00032470
        /*0b34*/ 	.short	0x0100
        /*0b36*/ 	.byte	0x06
	.zero		1


	//   ....[12]....
        /*0b38*/ 	.word	0x00000530
        /*0b3c*/ 	.word	0x000000ff
        /*0b40*/ 	.word	0x00032480
        /*0b44*/ 	.short	0x0100
        /*0b46*/ 	.byte	0x06
	.zero		1


	//   ....[13]....
        /*0b48*/ 	.word	0x00000540
        /*0b4c*/ 	.word	0x000000ff
        /*0b50*/ 	.word	0x00032478
        /*0b54*/ 	.short	0x0100
        /*0b56*/ 	.byte	0x06
	.zero		1


	//   ....[14]....
        /*0b58*/ 	.word	0x00000550
        /*0b5c*/ 	.word	0x000000ff
        /*0b60*/ 	.word	0x00032488
        /*0b64*/ 	.short	0x0100
        /*0b66*/ 	.byte	0x06
	.zero		1


	//   ....[15]....
        /*0b68*/ 	.word	0x00000680
        /*0b6c*/ 	.word	0x000000ff
        /*0b70*/ 	.word	0x00032490
        /*0b74*/ 	.short	0x0100
        /*0b76*/ 	.byte	0x08
	.zero		1


	//   ....[16]....
        /*0b78*/ 	.word	0x00000690
        /*0b7c*/ 	.word	0x000000ff
        /*0b80*/ 	.word	0x000324a0
        /*0b84*/ 	.short	0x0100
        /*0b86*/ 	.byte	0x08
	.zero		1


	//   ....[17]....
        /*0b88*/ 	.word	0x000006a0
        /*0b8c*/ 	.word	0x000000ff
        /*0b90*/ 	.word	0x00032498
        /*0b94*/ 	.short	0x0100
        /*0b96*/ 	.byte	0x08
	.zero		1


	//   ....[18]....
        /*0b98*/ 	.word	0x000006b0
        /*0b9c*/ 	.word	0x000000ff
        /*0ba0*/ 	.word	0x000324a8
        /*0ba4*/ 	.short	0x0100
        /*0ba6*/ 	.byte	0x08
	.zero		1


	//   ....[19]....
        /*0ba8*/ 	.word	0x000007f0
        /*0bac*/ 	.word	0x000000ff
        /*0bb0*/ 	.word	0x000324b0
        /*0bb4*/ 	.short	0x0100
        /*0bb6*/ 	.byte	0x08
	.zero		1


	//   ....[20]....
        /*0bb8*/ 	.word	0x00000800
        /*0bbc*/ 	.word	0x000000ff
        /*0bc0*/ 	.word	0x000324c0
        /*0bc4*/ 	.short	0x0100
        /*0bc6*/ 	.byte	0x08
	.zero		1


	//   ....[21]....
        /*0bc8*/ 	.word	0x00000810
        /*0bcc*/ 	.word	0x000000ff
        /*0bd0*/ 	.word	0x000324b8
        /*0bd4*/ 	.short	0x0100
        /*0bd6*/ 	.byte	0x08
	.zero		1


	//   ....[22]....
        /*0bd8*/ 	.word	0x00000820
        /*0bdc*/ 	.word	0x000000ff
        /*0be0*/ 	.word	0x000324c8
        /*0be4*/ 	.short	0x0100
        /*0be6*/ 	.byte	0x08
	.zero		1


	//   ....[23]....
        /*0be8*/ 	.word	0x000020d0
        /*0bec*/ 	.word	0x00000003
        /*0bf0*/ 	.word	0x00032400
        /*0bf4*/ 	.short	0x010a
        /*0bf6*/ 	.byte	0x3f
	.zero		1


	//   ....[24]....
        /*0bf8*/ 	.word	0x000021b0
        /*0bfc*/ 	.word	0x000000ff
        /*0c00*/ 	.word	0x00032430
        /*0c04*/ 	.short	0x010a
        /*0c06*/ 	.byte	0x06
	.zero		1


	//   ....[25]....
        /*0c08*/ 	.word	0x000021f0
        /*0c0c*/ 	.word	0x000000ff
        /*0c10*/ 	.word	0x00032430
        /*0c14*/ 	.short	0x010a
        /*0c16*/ 	.byte	0x06
	.zero		1


	//   ....[26]....
        /*0c18*/ 	.word	0x000024f0
        /*0c1c*/ 	.word	0x00000003
        /*0c20*/ 	.word	0x00032410
        /*0c24*/ 	.short	0x010a
        /*0c26*/ 	.byte	0x3f
	.zero		1


	//   ....[27]....
        /*0c28*/ 	.word	0x00002530
        /*0c2c*/ 	.word	0x000000ff
        /*0c30*/ 	.word	0x00032450
        /*0c34*/ 	.short	0x010a
        /*0c36*/ 	.byte	0x06
	.zero		1


	//   ....[28]....
        /*0c38*/ 	.word	0x00002570
        /*0c3c*/ 	.word	0x000000ff
        /*0c40*/ 	.word	0x00032450
        /*0c44*/ 	.short	0x010a
        /*0c46*/ 	.byte	0x06
	.zero		1


	//   ....[29]....
        /*0c48*/ 	.word	0x00002f40
        /*0c4c*/ 	.word	0x000000ff
        /*0c50*/ 	.word	0x00000000
        /*0c54*/ 	.short	0x0101
        /*0c56*/ 	.byte	0x04
	.zero		1


	//   ....[30]....
        /*0c58*/ 	.word	0x00004740
        /*0c5c*/ 	.word	0x000000ff
        /*0c60*/ 	.word	0x00000000
        /*0c64*/ 	.short	0x0101
        /*0c66*/ 	.byte	0x06
	.zero		1


	//   ....[31]....
        /*0c68*/ 	.word	0x00004890
        /*0c6c*/ 	.word	0x000000ff
        /*0c70*/ 	.word	0x00032430
        /*0c74*/ 	.short	0x010a
        /*0c76*/ 	.byte	0x04
	.zero		1


	//   ....[32]....
        /*0c78*/ 	.word	0x000048d0
        /*0c7c*/ 	.word	0x000000ff
        /*0c80*/ 	.word	0x00032430
        /*0c84*/ 	.short	0x010a
        /*0c86*/ 	.byte	0x04
	.zero		1


	//   ....[33]....
        /*0c88*/ 	.word	0x00004ae0
        /*0c8c*/ 	.word	0x000000ff
        /*0c90*/ 	.word	0x00032450
        /*0c94*/ 	.short	0x010a
        /*0c96*/ 	.byte	0x04
	.zero		1


	//   ....[34]....
        /*0c98*/ 	.word	0x00004b20
        /*0c9c*/ 	.word	0x000000ff
        /*0ca0*/ 	.word	0x00032450
        /*0ca4*/ 	.short	0x010a
        /*0ca6*/ 	.byte	0x04
	.zero		1


	//   ....[35]....
        /*0ca8*/ 	.word	0x00005240
        /*0cac*/ 	.word	0x000000ff
        /*0cb0*/ 	.word	0x00000000
        /*0cb4*/ 	.short	0x0101
        /*0cb6*/ 	.byte	0x0a
	.zero		1


	//   ....[36]....
        /*0cb8*/ 	.word	0x000072c0
        /*0cbc*/ 	.word	0x000000ff
        /*0cc0*/ 	.word	0x00000000
        /*0cc4*/ 	.short	0x0101
        /*0cc6*/ 	.byte	0x04
	.zero		1


	//   ....[37]....
        /*0cc8*/ 	.word	0x00007400
        /*0ccc*/ 	.word	0x000000ff
        /*0cd0*/ 	.word	0x00032430
        /*0cd4*/ 	.short	0x010a
        /*0cd6*/ 	.byte	0x04
	.zero		1


	//   ....[38]....
        /*0cd8*/ 	.word	0x00007440
        /*0cdc*/ 	.word	0x000000ff
        /*0ce0*/ 	.word	0x00032430
        /*0ce4*/ 	.short	0x010a
        /*0ce6*/ 	.byte	0x04
	.zero		1


	//   ....[39]....
        /*0ce8*/ 	.word	0x00007650
        /*0cec*/ 	.word	0x000000ff
        /*0cf0*/ 	.word	0x00032450
        /*0cf4*/ 	.short	0x010a
        /*0cf6*/ 	.byte	0x04
	.zero		1


	//   ....[40]....
        /*0cf8*/ 	.word	0x00007690
        /*0cfc*/ 	.word	0x000000ff
        /*0d00*/ 	.word	0x00032450
        /*0d04*/ 	.short	0x010a
        /*0d06*/ 	.byte	0x04
	.zero		1


	//   ....[41]....
        /*0d08*/ 	.word	0x00007da0
        /*0d0c*/ 	.word	0x000000ff
        /*0d10*/ 	.word	0x00000000
        /*0d14*/ 	.short	0x0101
        /*0d16*/ 	.byte	0x0b
	.zero		1


	//   ....[42]....
        /*0d18*/ 	.word	0x00009650
        /*0d1c*/ 	.word	0x000000ff
        /*0d20*/ 	.word	0x00000000
        /*0d24*/ 	.short	0x0101
        /*0d26*/ 	.byte	0x04
	.zero		1


	//   ....[43]....
        /*0d28*/ 	.word	0x0000bcd0
        /*0d2c*/ 	.word	0x000000ff
        /*0d30*/ 	.word	0x00000000
        /*0d34*/ 	.short	0x0101
        /*0d36*/ 	.byte	0x06
	.zero		1


	//   ....[44]....
        /*0d38*/ 	.word	0x0000c420
        /*0d3c*/ 	.word	0x000000ff
        /*0d40*/ 	.word	0x00000000
        /*0d44*/ 	.short	0x0101
        /*0d46*/ 	.byte	0x09
	.zero		1


	//   ....[45]....
        /*0d48*/ 	.word	0x00010cd0
        /*0d4c*/ 	.word	0x00000013
        /*0d50*/ 	.word	0x00032440
        /*0d54*/ 	.short	0x010a
        /*0d56*/ 	.byte	0x3f
	.zero		1


	//   ....[46]....
        /*0d58*/ 	.word	0x00011300
        /*0d5c*/ 	.word	0x00000013
        /*0d60*/ 	.word	0x00032430
        /*0d64*/ 	.short	0x0107
        /*0d66*/ 	.byte	0x3f
	.zero		1


	//   ....[47]....
        /*0d68*/ 	.word	0x000113d0
        /*0d6c*/ 	.word	0x00000013
        /*0d70*/ 	.word	0x00032430
        /*0d74*/ 	.short	0x0101
        /*0d76*/ 	.byte	0x3f
	.zero		1


	//   ....[48]....
        /*0d78*/ 	.word	0x00011f00
        /*0d7c*/ 	.word	0x00000011
        /*0d80*/ 	.word	0x00032400
        /*0d84*/ 	.short	0x0107
        /*0d86*/ 	.byte	0x3f
	.zero		1


	//   ....[49]....
        /*0d88*/ 	.word	0x00011f90
        /*0d8c*/ 	.word	0x00000011
        /*0d90*/ 	.word	0x00032400
        /*0d94*/ 	.short	0x0101
        /*0d96*/ 	.byte	0x3f
	.zero		1


	//   ....[50]....
        /*0d98*/ 	.word	0x00012ab0
        /*0d9c*/ 	.word	0x00000011
        /*0da0*/ 	.word	0x00032410
        /*0da4*/ 	.short	0x0107
        /*0da6*/ 	.byte	0x3f
	.zero		1


	//   ....[51]....
        /*0da8*/ 	.word	0x00012bb0
        /*0dac*/ 	.word	0x00000011
        /*0db0*/ 	.word	0x00032410
        /*0db4*/ 	.short	0x0101
        /*0db6*/ 	.byte	0x3f
	.zero		1


	//   ....[52]....
        /*0db8*/ 	.word	0x00012bd0
        /*0dbc*/ 	.word	0x00000011
        /*0dc0*/ 	.word	0x00032420
        /*0dc4*/ 	.short	0x010a
        /*0dc6*/ 	.byte	0x3f
	.zero		1


	//   ....[53]....
        /*0dc8*/ 	.word	0x00012c50
        /*0dcc*/ 	.word	0x00000013
        /*0dd0*/ 	.word	0x00032460
        /*0dd4*/ 	.short	0x010a
        /*0dd6*/ 	.byte	0x3f
	.zero		1


	//   ....[54]....
        /*0dd8*/ 	.word	0x000133b0
        /*0ddc*/ 	.word	0x00000013
        /*0de0*/ 	.word	0x00032450
        /*0de4*/ 	.short	0x0107
        /*0de6*/ 	.byte	0x3f
	.zero		1


	//   ....[55]....
        /*0de8*/ 	.word	0x00013470
        /*0dec*/ 	.word	0x00000013
        /*0df0*/ 	.word	0x00032450
        /*0df4*/ 	.short	0x0101
        /*0df6*/ 	.byte	0x3f
	.zero		1


	//   ....[56]....
        /*0df8*/ 	.word	0x000137b0
        /*0dfc*/ 	.word	0x0000000a
        /*0e00*/ 	.word	0x00032440
        /*0e04*/ 	.short	0x010a
        /*0e06*/ 	.byte	0x3f
	.zero		1


	//   ....[57]....
        /*0e08*/ 	.word	0x00013b60
        /*0e0c*/ 	.word	0x0000000a
        /*0e10*/ 	.word	0x00032430
        /*0e14*/ 	.short	0x0107
        /*0e16*/ 	.byte	0x3f
	.zero		1


	//   ....[58]....
        /*0e18*/ 	.word	0x00013c10
        /*0e1c*/ 	.word	0x0000000a
        /*0e20*/ 	.word	0x00032430
        /*0e24*/ 	.short	0x0101
        /*0e26*/ 	.byte	0x3f
	.zero		1


	//   ....[59]....
        /*0e28*/ 	.word	0x00013c40
        /*0e2c*/ 	.word	0x0000000a
        /*0e30*/ 	.word	0x00032460
        /*0e34*/ 	.short	0x010a
        /*0e36*/ 	.byte	0x3f
	.zero		1


	//   ....[60]....
        /*0e38*/ 	.word	0x00014140
        /*0e3c*/ 	.word	0x0000000a
        /*0e40*/ 	.word	0x00032450
        /*0e44*/ 	.short	0x0107
        /*0e46*/ 	.byte	0x3f
	.zero		1


	//   ....[61]....
        /*0e48*/ 	.word	0x000141f0
        /*0e4c*/ 	.word	0x0000000a
        /*0e50*/ 	.word	0x00032450
        /*0e54*/ 	.short	0x0101
        /*0e56*/ 	.byte	0x3f
	.zero		1


	//   ....[62]....
        /*0e58*/ 	.word	0x00015480
        /*0e5c*/ 	.word	0x00000007
        /*0e60*/ 	.word	0x00032420
        /*0e64*/ 	.short	0x010a
        /*0e66*/ 	.byte	0x3f
	.zero		1


	//   ....[63]....
        /*0e68*/ 	.word	0x00015620
        /*0e6c*/ 	.word	0x00000005
        /*0e70*/ 	.word	0x00032440
        /*0e74*/ 	.short	0x010a
        /*0e76*/ 	.byte	0x3f
	.zero		1


	//   ....[64]....
        /*0e78*/ 	.word	0x000156c0
        /*0e7c*/ 	.word	0x00000003
        /*0e80*/ 	.word	0x00032440
        /*0e84*/ 	.short	0x010a
        /*0e86*/ 	.byte	0x3f
	.zero		1


	//   ....[65]....
        /*0e88*/ 	.word	0x00015700
        /*0e8c*/ 	.word	0x00000005
        /*0e90*/ 	.word	0x00032460
        /*0e94*/ 	.short	0x010a
        /*0e96*/ 	.byte	0x3f
	.zero		1


	//   ....[66]....
        /*0e98*/ 	.word	0x00015740
        /*0e9c*/ 	.word	0x00000003
        /*0ea0*/ 	.word	0x00032460
        /*0ea4*/ 	.short	0x010a
        /*0ea6*/ 	.byte	0x3f
	.zero		1


	//   ....[67]....
        /*0ea8*/ 	.word	0x000157a0
        /*0eac*/ 	.word	0x00000003
        /*0eb0*/ 	.word	0x00032400
        /*0eb4*/ 	.short	0x010a
        /*0eb6*/ 	.byte	0x3f
	.zero		1


	//   ....[68]....
        /*0eb8*/ 	.word	0x00015800
        /*0ebc*/ 	.word	0x00000005
        /*0ec0*/ 	.word	0x00032430
        /*0ec4*/ 	.short	0x010a
        /*0ec6*/ 	.byte	0x3f
	.zero		1


	//   ....[69]....
        /*0ec8*/ 	.word	0x00015850
        /*0ecc*/ 	.word	0x00000003
        /*0ed0*/ 	.word	0x00032410
        /*0ed4*/ 	.short	0x010a
        /*0ed6*/ 	.byte	0x3f
	.zero		1


	//   ....[70]....
        /*0ed8*/ 	.word	0x000158b0
        /*0edc*/ 	.word	0x00000005
        /*0ee0*/ 	.word	0x00032450
        /*0ee4*/ 	.short	0x010a
        /*0ee6*/ 	.byte	0x3f
	.zero		1


	//   ....[71]....
        /*0ee8*/ 	.word	0x00015910
        /*0eec*/ 	.word	0x00000099
        /*0ef0*/ 	.word	0x00032430
        /*0ef4*/ 	.short	0x010a
        /*0ef6*/ 	.byte	0x3f
	.zero		1


	//   ....[72]....
        /*0ef8*/ 	.word	0x00015970
        /*0efc*/ 	.word	0x000000ca
        /*0f00*/ 	.word	0x00032450
        /*0f04*/ 	.short	0x010a
        /*0f06*/ 	.byte	0x3f
	.zero		1


	//   ....[73]....
        /*0f08*/ 	.word	0x000159d0
        /*0f0c*/ 	.word	0x00000099
        /*0f10*/ 	.word	0x00032430
        /*0f14*/ 	.short	0x010a
        /*0f16*/ 	.byte	0x3f
	.zero		1


	//   ....[74]....
        /*0f18*/ 	.word	0x00015a30
        /*0f1c*/ 	.word	0x000000c8
        /*0f20*/ 	.word	0x00032450
        /*0f24*/ 	.short	0x010a
        /*0f26*/ 	.byte	0x3f
	.zero		1


	//   ....[75]....
        /*0f28*/ 	.word	0x00015b50
        /*0f2c*/ 	.word	0x00000013
        /*0f30*/ 	.word	0x00032440
        /*0f34*/ 	.short	0x010a
        /*0f36*/ 	.byte	0x3f
	.zero		1


	//   ....[76]....
        /*0f38*/ 	.word	0x00017970
        /*0f3c*/ 	.word	0x00000011
        /*0f40*/ 	.word	0x00032420
        /*0f44*/ 	.short	0x010a
        /*0f46*/ 	.byte	0x3f
	.zero		1


	//   ....[77]....
        /*0f48*/ 	.word	0x000179c0
        /*0f4c*/ 	.word	0x00000013
        /*0f50*/ 	.word	0x00032460
        /*0f54*/ 	.short	0x010a
        /*0f56*/ 	.byte	0x3f
	.zero		1


	//   ....[78]....
        /*0f58*/ 	.word	0x00018310
        /*0f5c*/ 	.word	0x0000000a
        /*0f60*/ 	.word	0x00032440
        /*0f64*/ 	.short	0x010a
        /*0f66*/ 	.byte	0x3f
	.zero		1


	//   ....[79]....
        /*0f68*/ 	.word	0x000189e0
        /*0f6c*/ 	.word	0x0000000a
        /*0f70*/ 	.word	0x00032460
        /*0f74*/ 	.short	0x010a
        /*0f76*/ 	.byte	0x3f
	.zero		1


	//   ....[80]....
        /*0f78*/ 	.word	0x00019b40
        /*0f7c*/ 	.word	0x00000007
        /*0f80*/ 	.word	0x00032420
        /*0f84*/ 	.short	0x010a
        /*0f86*/ 	.byte	0x3f
	.zero		1


	//   ....[81]....
        /*0f88*/ 	.word	0x00019ce0
        /*0f8c*/ 	.word	0x00000005
        /*0f90*/ 	.word	0x00032440
        /*0f94*/ 	.short	0x010a
        /*0f96*/ 	.byte	0x3f
	.zero		1


	//   ....[82]....
        /*0f98*/ 	.word	0x00019d30
        /*0f9c*/ 	.word	0x00000003
        /*0fa0*/ 	.word	0x00032440
        /*0fa4*/ 	.short	0x010a
        /*0fa6*/ 	.byte	0x3f
	.zero		1


	//   ....[83]....
        /*0fa8*/ 	.word	0x00019d80
        /*0fac*/ 	.word	0x00000005
        /*0fb0*/ 	.word	0x00032460
        /*0fb4*/ 	.short	0x010a
        /*0fb6*/ 	.byte	0x3f
	.zero		1


	//----- nvinfo : EIATTR_NUM_MBARRIERS
	.align		4
.L_1576:
        /*0fb8*/ 	.byte	0x03, 0x38
        /*0fba*/ 	.short	0x0017


	//----- nvinfo : EIATTR_EXIT_INSTR_OFFSETS
	.align		4
        /*0fbc*/ 	.byte	0x04, 0x1c
        /*0fbe*/ 	.short	(.L_1578 - .L_1577)


	//   ....[0]....
.L_1577:
        /*0fc0*/ 	.word	0x000009e0


	//   ....[1]....
        /*0fc4*/ 	.word	0x0000e980


	//   ....[2]....
        /*0fc8*/ 	.word	0x00015790


	//----- nvinfo : EIATTR_MAX_THREADS
	.align		4
.L_1578:
        /*0fcc*/ 	.byte	0x04, 0x05
        /*0fce*/ 	.short	(.L_1580 - .L_1579)
.L_1579:
        /*0fd0*/ 	.word	0x00000180
        /*0fd4*/ 	.word	0x00000001
        /*0fd8*/ 	.word	0x00000001


	//----- nvinfo : EIATTR_CRS_STACK_SIZE
	.align		4
.L_1580:
        /*0fdc*/ 	.byte	0x04, 0x1e
        /*0fde*/ 	.short	(.L_1582 - .L_1581)
.L_1581:
        /*0fe0*/ 	.word	0x00000000


	//----- nvinfo : EIATTR_CBANK_PARAM_SIZE
	.align		4
.L_1582:
        /*0fe4*/ 	.byte	0x03, 0x19
        /*0fe6*/ 	.short	0x0bf0


	//----- nvinfo : EIATTR_PARAM_CBANK
	.align		4
        /*0fe8*/ 	.byte	0x04, 0x0a
        /*0fea*/ 	.short	(.L_1584 - .L_1583)
	.align		4
.L_1583:
        /*0fec*/ 	.word	index@(.nv.constant0._ZN7cutlass13device_kernelIN5flash11enable_sm90INS1_16FlashAttnFwdSm90INS1_25CollectiveMainloopFwdSm90ILi2EN4cute5tupleIJNS5_1CILi1EEES8_S8_EEENS6_IJNS7_ILi128EEENS7_ILi96EEENS7_ILi64EEEEEELi256ENS_6half_tEfNS_4arch4Sm90ELb1ELb0ELb0ELb1ELb1ELb0ELb1ELb1ELb0ELb1ELb1ELb0EEENS1_21CollectiveEpilogueFwdINS6_IJSA_NS7_ILi256EEESB_EEES9_SE_SG_Li256ELb1ELb1ELb1ELb0EEENS1_36VarlenDynamicPersistentTileSchedulerILi128ELi96ELi256ELi128ELb1ELb1ELb1ELb1ELb1ELb1EEEEEEEEEvNT_6ParamsE)
        /*0ff0*/ 	.short	0x0210
        /*0ff2*/ 	.short	0x0bf0


	//----- nvinfo : EIATTR_SW_WAR
	.align		4
.L_1584:
        /*0ff4*/ 	.byte	0x04, 0x36
        /*0ff6*/ 	.short	(.L_1586 - .L_1585)
.L_1585:
        /*0ff8*/ 	.word	0x00000008
.L_1586:


//--------------------- .nv.info._ZN7cutlass13device_kernelIN5flash11enable_sm90INS1_16FlashAttnFwdSm90INS1_25CollectiveMainloopFwdSm90ILi2EN4cute5tupleIJNS5_1CILi1EEES8_S8_EEENS6_IJNS7_ILi128EEENS7_ILi96EEENS7_ILi64EEEEEELi256ENS_6half_tEfNS_4arch4Sm90ELb1ELb0ELb0ELb1ELb1ELb1ELb1ELb1ELb0ELb1ELb1ELb0EEENS1_21CollectiveEpilogueFwdINS6_IJSA_NS7_ILi256EEESB_EEES9_SE_SG_Li256ELb1ELb1ELb1ELb0EEENS1_36VarlenDynamicPersistentTileSchedulerILi128ELi96ELi256ELi128ELb1ELb1ELb1ELb1ELb1ELb1EEEEEEEEEvNT_6ParamsE --------------------------
	.section	.nv.info._ZN7cutlass13device_kernelIN5flash11enable_sm90INS1_16FlashAttnFwdSm90INS1_25CollectiveMainloopFwdSm90ILi2EN4cute5tupleIJNS5_1CILi1EEES8_S8_EEENS6_IJNS7_ILi128EEENS7_ILi96EEENS7_ILi64EEEEEELi256ENS_6half_tEfNS_4arch4Sm90ELb1ELb0ELb0ELb1ELb1ELb1ELb1ELb1ELb0ELb1ELb1ELb0EEENS1_21CollectiveEpilogueFwdINS6_IJSA_NS7_ILi256EEESB_EEES9_SE_SG_Li256ELb1ELb1ELb1ELb0EEENS1_36VarlenDynamicPersistentTileSchedulerILi128ELi96ELi256ELi128ELb1ELb1ELb1ELb1ELb1ELb1EEEEEEEEEvNT_6ParamsE,"",@"SHT_CUDA_INFO"
	.sectionflags	@""
	.align	4


	//----- nvinfo : EIATTR_CUDA_API_VERSION
	.align		4
        /*0000*/ 	.byte	0x04, 0x37
        /*0002*/ 	.short	(.L_1588 - .L_1587)
.L_1587:
        /*0004*/ 	.word	0x00000082


	//----- nvinfo : EIATTR_KPARAM_INFO
	.align		4
.L_1588:
        /*0008*/ 	.byte	0x04, 0x17
        /*000a*/ 	.short	(.L_1590 - .L_1589)
.L_1589:
        /*000c*/ 	.word	0x00000000
        /*0010*/ 	.short	0x0000
        /*0012*/ 	.short	0x0070
        /*0014*/ 	.byte	0x00, 0xf0, 0x01, 0x2e


	//----- nvinfo : EIATTR_SPARSE_MMA_MASK
	.align		4
.L_1590:
        /*0018*/ 	.byte	0x03, 0x50
        /*001a*/ 	.short	0x0000


	//----- nvinfo : EIATTR_MAXREG_COUNT
	.align		4
        /*001c*/ 	.byte	0x03, 0x1b
        /*001e*/ 	.short	0x00a8


	//----- nvinfo : EIATTR_NUM_BARRIERS
	.align		4
        /*0020*/ 	.byte	0x02, 0x4c
        /*0022*/ 	.byte	0x10
	.zero		1


	//----- nvinfo : EIATTR_EXTERNS
	.align		4
        /*0024*/ 	.byte	0x04, 0x0f
        /*0026*/ 	.short	(.L_1592 - .L_1591)


	//   ....[0]....
	.align		4
.L_1591:
        /*0028*/ 	.word	index@(__assertfail)


	//----- nvinfo : EIATTR_ANNOTATIONS
	.align		4
.L_1592:
        /*002c*/ 	.byte	0x04, 0x55
        /*002e*/ 	.short	(.L_1594 - .L_1593)


	//   ....[0]....
.L_1593:
        /* <DEDUP_REMOVED lines=195> */


	//----- nvinfo : EIATTR_MERCURY_ISA_VERSION
	.align		4
.L_1594:
        /*0c50*/ 	.byte	0x03, 0x5f
        /*0c52*/ 	.short	0x0101


	//----- nvinfo : EIATTR_UNUSED_LOAD_BYTE_OFFSET
	.align		4
        /*0c54*/ 	.byte	0x04, 0x44
        /*0c56*/ 	.short	(.L_1596 - .L_1595)


	//   ....[0]....
.L_1595:
        /*0c58*/ 	.word	0x00000aa0
        /*0c5c*/ 	.word	0x0000fff0


	//   ....[1]....
        /*0c60*/ 	.word	0x000132c0
        /*0c64*/ 	.word	0x0000fff0


	//----- nvinfo : EIATTR_INT_WARP_WIDE_INSTR_OFFSETS
	.align		4
.L_1596:
        /*0c68*/ 	.byte	0x04, 0x31
        /*0c6a*/ 	.short	(.L_1598 - .L_1597)


	//   ....[0]....
.L_1597:
        /*0c6c*/ 	.word	0x00000130


	//   ....[1]....
        /*0c70*/ 	.word	0x00000170


	//   ....[2]....
        /*0c74*/ 	.word	0x000001e0


	//   ....[3]....
        /*0c78*/ 	.word	0x000001f0


	//   ....[4]....
        /*0c7c*/ 	.word	0x0001b620


	//   ....[5]....
        /*0c80*/ 	.word	0x0001b6b0


	//   ....[6]....
        /*0c84*/ 	.word	0x0001f5c0


	//   ....[7]....
        /*0c88*/ 	.word	0x0001f650


	//----- nvinfo : EIATTR_COOP_GROUP_MASK_REGIDS
	.align		4
.L_1598:
        /*0c8c*/ 	.byte	0x04, 0x29
        /*0c8e*/ 	.short	(.L_1600 - .L_1599)


	//   ....[0]....
.L_1599:
        /*0c90*/ 	.word	0xffffffff


	//   ....[1]....
        /*0c94*/ 	.word	0xffffffff


	//   ....[2]....
        /*0c98*/ 	.word	0xffffffff


	//   ....[3]....
        /*0c9c*/ 	.word	0xffffffff


	//   ....[4]....
        /*0ca0*/ 	.word	0xffffffff


	//   ....[5]....
        /*0ca4*/ 	.word	0xffffffff


	//   ....[6]....
        /*0ca8*/ 	.word	0xffffffff


	//   ....[7]....
        /*0cac*/ 	.word	0xffffffff


	//   ....[8]....
        /*0cb0*/ 	.word	0xffffffff


	//   ....[9]....
        /*0cb4*/ 	.word	0xffffffff


	//   ....[10]....
        /*0cb8*/ 	.word	0xffffffff


	//   ....[11]....
        /*0cbc*/ 	.word	0xffffffff


	//   ....[12]....
        /*0cc0*/ 	.word	0xffffffff


	//   ....[13]....
        /*0cc4*/ 	.word	0xffffffff


	//   ....[14]....
        /*0cc8*/ 	.word	0xffffffff


	//   ....[15]....
        /*0ccc*/ 	.word	0xffffffff


	//   ....[16]....
        /*0cd0*/ 	.word	0xffffffff


	//   ....[17]....
        /*0cd4*/ 	.word	0xffffffff


	//   ....[18]....
        /*0cd8*/ 	.word	0xffffffff


	//   ....[19]....
        /*0cdc*/ 	.word	0xffffffff


	//   ....[20]....
        /*0ce0*/ 	.word	0xffffffff


	//   ....[21]....
        /*0ce4*/ 	.word	0xffffffff


	//   ....[22]....
        /*0ce8*/ 	.word	0xffffffff


	//   ....[23]....
        /*0cec*/ 	.word	0xffffffff


	//   ....[24]....
        /*0cf0*/ 	.word	0xffffffff


	//   ....[25]....
        /*0cf4*/ 	.word	0xffffffff


	//   ....[26]....
        /*0cf8*/ 	.word	0xffffffff


	//   ....[27]....
        /*0cfc*/ 	.word	0xffffffff


	//   ....[28]....
        /*0d00*/ 	.word	0xffffffff


	//   ....[29]....
        /*0d04*/ 	.word	0xffffffff


	//   ....[30]....
        /*0d08*/ 	.word	0xffffffff


	//   ....[31]....
        /*0d0c*/ 	.word	0xffffffff


	//   ....[32]....
        /*0d10*/ 	.word	0xffffffff


	//   ....[33]....
        /*0d14*/ 	.word	0xffffffff


	//   ....[34]....
        /*0d18*/ 	.word	0xffffffff


	//   ....[35]....
        /*0d1c*/ 	.word	0xffffffff


	//   ....[36]....
        /*0d20*/ 	.word	0xffffffff


	//   ....[37]....
        /*0d24*/ 	.word	0xffffffff


	//   ....[38]....
        /*0d28*/ 	.word	0xffffffff


	//   ....[39]....
        /*0d2c*/ 	.word	0xffffffff


	//   ....[40]....
        /*0d30*/ 	.word	0xffffffff


	//   ....[41]....
        /*0d34*/ 	.word	0xffffffff


	//   ....[42]....
        /*0d38*/ 	.word	0xffffffff


	//   ....[43]....
        /*0d3c*/ 	.word	0xffffffff


	//   ....[44]....
        /*0d40*/ 	.word	0xffffffff


	//   ....[45]....
        /*0d44*/ 	.word	0xffffffff


	//   ....[46]....
        /*0d48*/ 	.word	0xffffffff


	//   ....[47]....
        /*0d4c*/ 	.word	0xffffffff


	//   ....[48]....
        /*0d50*/ 	.word	0xffffffff


	//   ....[49]....
        /*0d54*/ 	.word	0xffffffff


	//   ....[50]....
        /*0d58*/ 	.word	0xffffffff


	//   ....[51]....
        /*0d5c*/ 	.word	0xffffffff


	//   ....[52]....
        /*0d60*/ 	.word	0xffffffff


	//   ....[53]....
        /*0d64*/ 	.word	0xffffffff


	//   ....[54]....
        /*0d68*/ 	.word	0xffffffff


	//   ....[55]....
        /*0d6c*/ 	.word	0xffffffff


	//   ....[56]....
        /*0d70*/ 	.word	0xffffffff


	//   ....[57]....
        /*0d74*/ 	.word	0xffffffff


	//   ....[58]....
        /*0d78*/ 	.word	0xffffffff


	//   ....[59]....
        /*0d7c*/ 	.word	0xffffffff


	//   ....[60]....
        /*0d80*/ 	.word	0xffffffff


	//   ....[61]....
        /*0d84*/ 	.word	0xffffffff


	//   ....[62]....
        /*0d88*/ 	.word	0xffffffff


	//   ....[63]....
        /*0d8c*/ 	.word	0xffffffff


	//   ....[64]....
        /*0d90*/ 	.word	0xffffffff


	//   ....[65]....
        /*0d94*/ 	.word	0xffffffff


	//   ....[66]....
        /*0d98*/ 	.word	0xffffffff


	//   ....[67]....
        /*0d9c*/ 	.word	0xffffffff


	//   ....[68]....
        /*0da0*/ 	.word	0xffffffff


	//   ....[69]....
        /*0da4*/ 	.word	0xffffffff


	//   ....[70]....
        /*0da8*/ 	.word	0xffffffff


	//   ....[71]....
        /*0dac*/ 	.word	0xffffffff


	//   ....[72]....
        /*0db0*/ 	.word	0xffffffff


	//   ....[73]....
        /*0db4*/ 	.word	0xffffffff


	//   ....[74]....
        /*0db8*/ 	.word	0xffffffff


	//   ....[75]....
        /*0dbc*/ 	.word	0xffffffff


	//   ....[76]....
        /*0dc0*/ 	.word	0xffffffff


	//   ....[77]....
        /*0dc4*/ 	.word	0xffffffff


	//   ....[78]....
        /*0dc8*/ 	.word	0xffffffff


	//   ....[79]....
        /*0dcc*/ 	.word	0xffffffff


	//   ....[80]....
        /*0dd0*/ 	.word	0xffffffff


	//   ....[81]....
        /*0dd4*/ 	.word	0xffffffff


	//   ....[82]....
        /*0dd8*/ 	.word	0xffffffff


	//   ....[83]....
        /*0ddc*/ 	.word	0xffffffff


	//   ....[84]....
        /*0de0*/ 	.word	0xffffffff


	//   ....[85]....
        /*0de4*/ 	.word	0xffffffff


	//   ....[86]....
        /*0de8*/ 	.word	0xffffffff


	//   ....[87]....
        /*0dec*/ 	.word	0xffffffff


	//   ....[88]....
        /*0df0*/ 	.word	0xffffffff


	//   ....[89]....
        /*0df4*/ 	.word	0xffffffff


	//   ....[90]....
        /*0df8*/ 	.word	0xffffffff


	//   ....[91]....
        /*0dfc*/ 	.word	0xffffffff


	//   ....[92]....
        /*0e00*/ 	.word	0xffffffff


	//   ....[93]....
        /*0e04*/ 	.word	0xffffffff


	//   ....[94]....
        /*0e08*/ 	.word	0xffffffff


	//   ....[95]....
        /*0e0c*/ 	.word	0xffffffff


	//   ....[96]....
        /*0e10*/ 	.word	0xffffffff


	//   ....[97]....
        /*0e14*/ 	.word	0xffffffff


	//   ....[98]....
        /*0e18*/ 	.word	0xffffffff


	//   ....[99]....
        /*0e1c*/ 	.word	0xffffffff


	//   ....[100]....
        /*0e20*/ 	.word	0xffffffff


	//   ....[101]....
        /*0e24*/ 	.word	0xffffffff


	//   ....[102]....
        /*0e28*/ 	.word	0xffffffff


	//   ....[103]....
        /*0e2c*/ 	.word	0xffffffff


	//   ....[104]....
        /*0e30*/ 	.word	0xffffffff


	//   ....[105]....
        /*0e34*/ 	.word	0xffffffff


	//   ....[106]....
        /*0e38*/ 	.word	0xffffffff


	//   ....[107]....
        /*0e3c*/ 	.word	0xffffffff


	//   ....[108]....
        /*0e40*/ 	.word	0xffffffff


	//   ....[109]....
        /*0e44*/ 	.word	0xffffffff


	//   ....[110]....
        /*0e48*/ 	.word	0xffffffff


	//   ....[111]....
        /*0e4c*/ 	.word	0xffffffff


	//   ....[112]....
        /*0e50*/ 	.word	0xffffffff


	//   ....[113]....
        /*0e54*/ 	.word	0xffffffff


	//   ....[114]....
        /*0e58*/ 	.word	0xffffffff


	//   ....[115]....
        /*0e5c*/ 	.word	0xffffffff


	//   ....[116]....
        /*0e60*/ 	.word	0xffffffff


	//   ....[117]....
        /*0e64*/ 	.word	0xffffffff


	//   ....[118]....
        /*0e68*/ 	.word	0xffffffff


	//   ....[119]....
        /*0e6c*/ 	.word	0xffffffff


	//   ....[120]....
        /*0e70*/ 	.word	0xffffffff


	//   ....[121]....
        /*0e74*/ 	.word	0xffffffff


	//   ....[122]....
        /*0e78*/ 	.word	0xffffffff


	//   ....[123]....
        /*0e7c*/ 	.word	0xffffffff


	//   ....[124]....
        /*0e80*/ 	.word	0xffffffff


	//   ....[125]....
        /*0e84*/ 	.word	0xffffffff


	//   ....[126]....
        /*0e88*/ 	.word	0xffffffff


	//   ....[127]....
        /*0e8c*/ 	.word	0xffffffff


	//   ....[128]....
        /*0e90*/ 	.word	0xffffffff


	//   ....[129]....
        /*0e94*/ 	.word	0xffffffff


	//   ....[130]....
        /*0e98*/ 	.word	0xffffffff


	//   ....[131]....
        /*0e9c*/ 	.word	0xffffffff


	//   ....[132]....
        /*0ea0*/ 	.word	0xffffffff


	//   ....[133]....
        /*0ea4*/ 	.word	0xffffffff


	//   ....[134]....
        /*0ea8*/ 	.word	0xffffffff


	//   ....[135]....
        /*0eac*/ 	.word	0xffffffff


	//   ....[136]....
        /*0eb0*/ 	.word	0xffffffff


	//   ....[137]....
        /*0eb4*/ 	.word	0xffffffff


	//   ....[138]....
        /*0eb8*/ 	.word	0xffffffff


	//   ....[139]....
        /*0ebc*/ 	.word	0xffffffff


	//   ....[140]....
        /*0ec0*/ 	.word	0xffffffff


	//   ....[141]....
        /*0ec4*/ 	.word	0xffffffff


	//   ....[142]....
        /*0ec8*/ 	.word	0xffffffff


	//   ....[143]....
        /*0ecc*/ 	.word	0xffffffff


	//   ....[144]....
        /*0ed0*/ 	.word	0xffffffff


	//   ....[145]....
        /*0ed4*/ 	.word	0xffffffff


	//   ....[146]....
        /*0ed8*/ 	.word	0xffffffff


	//   ....[147]....
        /*0edc*/ 	.word	0xffffffff


	//   ....[148]....
        /*0ee0*/ 	.word	0xffffffff


	//   ....[149]....
        /*0ee4*/ 	.word	0xffffffff


	//   ....[150]....
        /*0ee8*/ 	.word	0xffffffff


	//   ....[151]....
        /*0eec*/ 	.word	0xffffffff


	//   ....[152]....
        /*0ef0*/ 	.word	0xffffffff


	//   ....[153]....
        /*0ef4*/ 	.word	0xffffffff


	//   ....[154]....
        /*0ef8*/ 	.word	0xffffffff


	//   ....[155]....
        /*0efc*/ 	.word	0xffffffff


	//   ....[156]....
        /*0f00*/ 	.word	0xffffffff


	//   ....[157]....
        /*0f04*/ 	.word	0xffffffff


	//   ....[158]....
        /*0f08*/ 	.word	0xffffffff


	//   ....[159]....
        /*0f0c*/ 	.word	0xffffffff


	//   ....[160]....
        /*0f10*/ 	.word	0xffffffff


	//   ....[161]....
        /*0f14*/ 	.word	0xffffffff


	//   ....[162]....
        /*0f18*/ 	.word	0xffffffff


	//   ....[163]....
        /*0f1c*/ 	.word	0xffffffff


	//   ....[164]....
        /*0f20*/ 	.word	0xffffffff


	//   ....[165]....
        /*0f24*/ 	.word	0xffffffff


	//   ....[166]....
        /*0f28*/ 	.word	0xffffffff


	//   ....[167]....
        /*0f2c*/ 	.word	0xffffffff


	//   ....[168]....
        /*0f30*/ 	.word	0xffffffff


	//   ....[169]....
        /*0f34*/ 	.word	0xffffffff


	//   ....[170]....
        /*0f38*/ 	.word	0xffffffff


	//   ....[171]....
        /*0f3c*/ 	.word	0xffffffff


	//   ....[172]....
        /*0f40*/ 	.word	0xffffffff


	//   ....[173]....
        /*0f44*/ 	.word	0xffffffff


	//   ....[174]....
        /*0f48*/ 	.word	0xffffffff


	//   ....[175]....
        /*0f4c*/ 	.word	0xffffffff


	//   ....[176]....
        /*0f50*/ 	.word	0xffffffff


	//   ....[177]....
        /*0f54*/ 	.word	0xffffffff


	//   ....[178]....
        /*0f58*/ 	.word	0xffffffff


	//   ....[179]....
        /*0f5c*/ 	.word	0xffffffff


	//   ....[180]....
        /*0f60*/ 	.word	0xffffffff


	//   ....[181]....
        /*0f64*/ 	.word	0xffffffff


	//   ....[182]....
        /*0f68*/ 	.word	0xffffffff


	//   ....[183]....
        /*0f6c*/ 	.word	0xffffffff


	//   ....[184]....
        /*0f70*/ 	.word	0xffffffff


	//   ....[185]....
        /*0f74*/ 	.word	0xffffffff


	//   ....[186]....
        /*0f78*/ 	.word	0xffffffff


	//   ....[187]....
        /*0f7c*/ 	.word	0xffffffff


	//   ....[188]....
        /*0f80*/ 	.word	0xffffffff


	//   ....[189]....
        /*0f84*/ 	.word	0xffffffff


	//   ....[190]....
        /*0f88*/ 	.word	0xffffffff


	//   ....[191]....
        /*0f8c*/ 	.word	0xffffffff


	//   ....[192]....
        /*0f90*/ 	.word	0xffffffff


	//   ....[193]....
        /*0f94*/ 	.word	0xffffffff


	//   ....[194]....
        /*0f98*/ 	.word	0xffffffff


	//   ....[195]....
        /*0f9c*/ 	.word	0xffffffff


	//   ....[196]....
        /*0fa0*/ 	.word	0xffffffff


	//   ....[197]....
        /*0fa4*/ 	.word	0xffffffff


	//   ....[198]....
        /*0fa8*/ 	.word	0xffffffff


	//   ....[199]....
        /*0fac*/ 	.word	0xffffffff


	//   ....[200]....
        /*0fb0*/ 	.word	0xffffffff


	//   ....[201]....
        /*0fb4*/ 	.word	0x0500000f


	//   ....[202]....
        /*0fb8*/ 	.word	0x0500000f


	//   ....[203]....
        /*0fbc*/ 	.word	0x0500000f


	//   ....[204]....
        /*0fc0*/ 	.word	0x0500000f


	//   ....[205]....
        /*0fc4*/ 	.word	0x0500000f


	//   ....[206]....
        /*0fc8*/ 	.word	0x0500000f


	//   ....[207]....
        /*0fcc*/ 	.word	0x0500000f


	//   ....[208]....
        /*0fd0*/ 	.word	0x0500000f


	//   ....[209]....
        /*0fd4*/ 	.word	0x0500000f


	//   ....[210]....
        /*0fd8*/ 	.word	0x0500000f


	//   ....[211]....
        /*0fdc*/ 	.word	0x0500000f


	//   ....[212]....
        /*0fe0*/ 	.word	0x0500000f


	//   ....[213]....
        /*0fe4*/ 	.word	0x0500000f


	//   ....[214]....
        /*0fe8*/ 	.word	0x0500000f


	//   ....[215]....
        /*0fec*/ 	.word	0x0500000f


	//   ....[216]....
        /*0ff0*/ 	.word	0x0500000f


	//   ....[217]....
        /*0ff4*/ 	.word	0x0500000f


	//   ....[218]....
        /*0ff8*/ 	.word	0x0500000f


	//   ....[219]....
        /*0ffc*/ 	.word	0x0500000f


	//   ....[220]....
        /*1000*/ 	.word	0x0500000f


	//   ....[221]....
        /*1004*/ 	.word	0x0500000f


	//   ....[222]....
        /*1008*/ 	.word	0x0500000f


	//   ....[223]....
        /*100c*/ 	.word	0x0500000f


	//   ....[224]....
        /*1010*/ 	.word	0x0500000f


	//   ....[225]....
        /*1014*/ 	.word	0x0500000f


	//   ....[226]....
        /*1018*/ 	.word	0x0500000f


	//   ....[227]....
        /*101c*/ 	.word	0x0500000f


	//   ....[228]....
        /*1020*/ 	.word	0x0500000f


	//   ....[229]....
        /*1024*/ 	.word	0x0500000f


	//   ....[230]....
        /*1028*/ 	.word	0x0500000f


	//   ....[231]....
        /*102c*/ 	.word	0x0500000f


	//   ....[232]....
        /*1030*/ 	.word	0x0500000f


	//   ....[233]....
        /*1034*/ 	.word	0x0500000f


	//   ....[234]....
        /*1038*/ 	.word	0x0500000f


	//   ....[235]....
        /*103c*/ 	.word	0x0500000f


	//   ....[236]....
        /*1040*/ 	.word	0x0500000f


	//   ....[237]....
        /*1044*/ 	.word	0x0500000f


	//   ....[238]....
        /*1048*/ 	.word	0x0500000f


	//   ....[239]....
        /*104c*/ 	.word	0x0500000f


	//   ....[240]....
        /*1050*/ 	.word	0x0500000f


	//   ....[241]....
        /*1054*/ 	.word	0x0500000f


	//   ....[242]....
        /*1058*/ 	.word	0x0500000f


	//   ....[243]....
        /*105c*/ 	.word	0x0500000f


	//   ....[244]....
        /*1060*/ 	.word	0x0500000f


	//   ....[245]....
        /*1064*/ 	.word	0x0500000f


	//   ....[246]....
        /*1068*/ 	.word	0x0500000f


	//   ....[247]....
        /*106c*/ 	.word	0x0500000f


	//   ....[248]....
        /*1070*/ 	.word	0x0500000f


	//   ....[249]....
        /*1074*/ 	.word	0x0500000f


	//   ....[250]....
        /*1078*/ 	.word	0x0500000f


	//   ....[251]....
        /*107c*/ 	.word	0x0500000f


	//   ....[252]....
        /*1080*/ 	.word	0x0500000f


	//   ....[253]....
        /*1084*/ 	.word	0x0500000f


	//   ....[254]....
        /*1088*/ 	.word	0x0500000f


	//   ....[255]....
        /*108c*/ 	.word	0x0500000f


	//   ....[0]....
        /*1090*/ 	.word	0x0500000f


	//   ....[1]....
        /*1094*/ 	.word	0x0500000f


	//   ....[2]....
        /*1098*/ 	.word	0x0500000f


	//   ....[3]....
        /*109c*/ 	.word	0x0500000f


	//   ....[4]....
        /*10a0*/ 	.word	0x0500000f


	//   ....[5]....
        /*10a4*/ 	.word	0x0500000f


	//   ....[6]....
        /*10a8*/ 	.word	0x0500000f


	//   ....[7]....
        /*10ac*/ 	.word	0x0500000f


	//   ....[8]....
        /*10b0*/ 	.word	0x0500000f


	//   ....[9]....
        /*10b4*/ 	.word	0x0500000f


	//   ....[10]....
        /*10b8*/ 	.word	0x0500000f


	//   ....[11]....
        /*10bc*/ 	.word	0x0500000f


	//   ....[12]....
        /*10c0*/ 	.word	0x0500000f


	//   ....[13]....
        /*10c4*/ 	.word	0x0500000f


	//   ....[14]....
        /*10c8*/ 	.word	0x0500000f


	//   ....[15]....
        /*10cc*/ 	.word	0x0500000f


	//   ....[16]....
        /*10d0*/ 	.word	0x0500000f


	//   ....[17]....
        /*10d4*/ 	.word	0x0500000f


	//   ....[18]....
        /*10d8*/ 	.word	0x0500000f


	//   ....[19]....
        /*10dc*/ 	.word	0x0500000f


	//   ....[20]....
        /*10e0*/ 	.word	0x0500000f


	//   ....[21]....
        /*10e4*/ 	.word	0x0500000f


	//   ....[22]....
        /*10e8*/ 	.word	0x0500000f


	//   ....[23]....
        /*10ec*/ 	.word	0x0500000f


	//   ....[24]....
        /*10f0*/ 	.word	0x0500000f


	//   ....[25]....
        /*10f4*/ 	.word	0x0500000f


	//   ....[26]....
        /*10f8*/ 	.word	0x0500000f


	//   ....[27]....
        /*10fc*/ 	.word	0x0500000f


	//   ....[28]....
        /*1100*/ 	.word	0x0500000f


	//   ....[29]....
        /*1104*/ 	.word	0x0500000f


	//   ....[30]....
        /*1108*/ 	.word	0x0500000f


	//   ....[31]....
        /*110c*/ 	.word	0x0500000f


	//   ....[32]....
        /*1110*/ 	.word	0x0500000f


	//   ....[33]....
        /*1114*/ 	.word	0x0500000f


	//   ....[34]....
        /*1118*/ 	.word	0x0500000f


	//   ....[35]....
        /*111c*/ 	.word	0x0500000f


	//   ....[36]....
        /*1120*/ 	.word	0x0500000f


	//   ....[37]....
        /*1124*/ 	.word	0x0500000f


	//   ....[38]....
        /*1128*/ 	.word	0x0500000f


	//   ....[39]....
        /*112c*/ 	.word	0x0500000f


	//   ....[40]....
        /*1130*/ 	.word	0x0500000f


	//   ....[41]....
        /*1134*/ 	.word	0x0500000f


	//   ....[42]....
        /*1138*/ 	.word	0x0500000f


	//   ....[43]....
        /*113c*/ 	.word	0x0500000f


	//   ....[44]....
        /*1140*/ 	.word	0x0500000f


	//   ....[45]....
        /*1144*/ 	.word	0x0500000f


	//   ....[46]....
        /*1148*/ 	.word	0x0500000f


	//   ....[47]....
        /*114c*/ 	.word	0x0500000f


	//   ....[48]....
        /*1150*/ 	.word	0x0500000f


	//   ....[49]....
        /*1154*/ 	.word	0x0500000f


	//   ....[50]....
        /*1158*/ 	.word	0x0500000f


	//   ....[51]....
        /*115c*/ 	.word	0x0500000f


	//   ....[52]....
        /*1160*/ 	.word	0x0500000f


	//   ....[53]....
        /*1164*/ 	.word	0x0500000f


	//   ....[54]....
        /*1168*/ 	.word	0x0500000f


	//   ....[55]....
        /*116c*/ 	.word	0x0500000f


	//   ....[56]....
        /*1170*/ 	.word	0x0500000f


	//   ....[57]....
        /*1174*/ 	.word	0x0500000f


	//   ....[58]....
        /*1178*/ 	.word	0x0500000f


	//   ....[59]....
        /*117c*/ 	.word	0x0500000f


	//   ....[60]....
        /*1180*/ 	.word	0x0500000f


	//   ....[61]....
        /*1184*/ 	.word	0x0500000f


	//   ....[62]....
        /*1188*/ 	.word	0x0500000f


	//   ....[63]....
        /*118c*/ 	.word	0x0500000f


	//   ....[64]....
        /*1190*/ 	.word	0x0500000f


	//   ....[65]....
        /*1194*/ 	.word	0x0500000f


	//   ....[66]....
        /*1198*/ 	.word	0x0500000f


	//   ....[67]....
        /*119c*/ 	.word	0x0500000f


	//   ....[68]....
        /*11a0*/ 	.word	0x0500000f


	//   ....[69]....
        /*11a4*/ 	.word	0x0500000f


	//   ....[70]....
        /*11a8*/ 	.word	0x0500000f


	//   ....[71]....
        /*11ac*/ 	.word	0x0500000f


	//   ....[72]....
        /*11b0*/ 	.word	0x0500000f


	//   ....[73]....
        /*11b4*/ 	.word	0x0500000f


	//   ....[74]....
        /*11b8*/ 	.word	0x0500000f


	//   ....[75]....
        /*11bc*/ 	.word	0x0500000f


	//   ....[76]....
        /*11c0*/ 	.word	0x0500000f


	//   ....[77]....
        /*11c4*/ 	.word	0x0500000f


	//   ....[78]....
        /*11c8*/ 	.word	0x0500000f


	//   ....[79]....
        /*11cc*/ 	.word	0x0500000f


	//   ....[80]....
        /*11d0*/ 	.word	0x0500000f


	//   ....[81]....
        /*11d4*/ 	.word	0x0500000f


	//   ....[82]....
        /*11d8*/ 	.word	0x0500000f


	//   ....[83]....
        /*11dc*/ 	.word	0x0500000f


	//   ....[84]....
        /*11e0*/ 	.word	0x0500000f


	//   ....[85]....
        /*11e4*/ 	.word	0x0500000f


	//   ....[86]....
        /*11e8*/ 	.word	0x0500000f


	//   ....[87]....
        /*11ec*/ 	.word	0x0500000f


	//   ....[88]....
        /*11f0*/ 	.word	0x0500000f


	//   ....[89]....
        /*11f4*/ 	.word	0x0500000f


	//   ....[90]....
        /*11f8*/ 	.word	0x0500000f


	//   ....[91]....
        /*11fc*/ 	.word	0x0500000f


	//   ....[92]....
        /*1200*/ 	.word	0x0500000f


	//   ....[93]....
        /*1204*/ 	.word	0x0500000f


	//   ....[94]....
        /*1208*/ 	.word	0x0500000f


	//----- nvinfo : EIATTR_COOP_GROUP_INSTR_OFFSETS
	.align		4
.L_1600:
        /*120c*/ 	.byte	0x04, 0x28
        /*120e*/ 	.short	(.L_1602 - .L_1601)


	//   ....[0]....
.L_1601:
        /*1210*/ 	.word	0x00000070


	//   ....[1]....
        /*1214*/ 	.word	0x00000140


	//   ....[2]....
        /*1218*/ 	.word	0x00000190


	//   ....[3]....
        /*121c*/ 	.word	0x000003e0


	//   ....[4]....
        /*1220*/ 	.word	0x00000540


	//   ....[5]....
        /*1224*/ 	.word	0x00000660


	//   ....[6]....
        /*1228*/ 	.word	0x000007c0


	//   ....[7]....
        /*122c*/ 	.word	0x000038c0


	//   ....[8]....
        /*1230*/ 	.word	0x000038d0


	//   ....[9]....
        /*1234*/ 	.word	0x00003fd0


	//   ....[10]....
        /*1238*/ 	.word	0x00003fe0


	//   ....[11]....
        /*123c*/ 	.word	0x00004ba0


	//   ....[12]....
        /*1240*/ 	.word	0x00004bb0


	//   ....[13]....
        /*1244*/ 	.word	0x00005320


	//   ....[14]....
        /*1248*/ 	.word	0x00005330


	//   ....[15]....
        /*124c*/ 	.word	0x00005cf0


	//   ....[16]....
        /*1250*/ 	.word	0x00005d00


	//   ....[17]....
        /*1254*/ 	.word	0x00005e10


	//   ....[18]....
        /*1258*/ 	.word	0x00005e20


	//   ....[19]....
        /*125c*/ 	.word	0x00006220


	//   ....[20]....
        /*1260*/ 	.word	0x00006250


	//   ....[21]....
        /*1264*/ 	.word	0x00006520


	//   ....[22]....
        /*1268*/ 	.word	0x00006540


	//   ....[23]....
        /*126c*/ 	.word	0x000071a0


	//   ....[24]....
        /*1270*/ 	.word	0x00007970


	//   ....[25]....
        /*1274*/ 	.word	0x00007980


	//   ....[26]....
        /*1278*/ 	.word	0x00007990


	//   ....[27]....
        /*127c*/ 	.word	0x000079a0


	//   ....[28]....
        /*1280*/ 	.word	0x00007cb0


	//   ....[29]....
        /*1284*/ 	.word	0x00007cc0


	//   ....[30]....
        /*1288*/ 	.word	0x00007cd0


	//   ....[31]....
        /*128c*/ 	.word	0x00007ce0


	//   ....[32]....
        /*1290*/ 	.word	0x00008ee0


	//   ....[33]....
        /*1294*/ 	.word	0x00008f00


	//   ....[34]....
        /*1298*/ 	.word	0x00008f10


	//   ....[35]....
        /*129c*/ 	.word	0x00008f20


	//   ....[36]....
        /*12a0*/ 	.word	0x00009010


	//   ....[37]....
        /*12a4*/ 	.word	0x00009030


	//   ....[38]....
        /*12a8*/ 	.word	0x00009040


	//   ....[39]....
        /*12ac*/ 	.word	0x000090c0


	//   ....[40]....
        /*12b0*/ 	.word	0x0000b430


	//   ....[41]....
        /*12b4*/ 	.word	0x0000b8a0


	//   ....[42]....
        /*12b8*/ 	.word	0x0000b910


	//   ....[43]....
        /*12bc*/ 	.word	0x0000b9f0


	//   ....[44]....
        /*12c0*/ 	.word	0x0000bdd0


	//   ....[45]....
        /*12c4*/ 	.word	0x0000bdf0


	//   ....[46]....
        /*12c8*/ 	.word	0x0000dd50


	//   ....[47]....
        /*12cc*/ 	.word	0x0000dd70


	//   ....[48]....
        /*12d0*/ 	.word	0x0000e380


	//   ....[49]....
        /*12d4*/ 	.word	0x0000e480


	//   ....[50]....
        /*12d8*/ 	.word	0x0000eb10


	//   ....[51]....
        /*12dc*/ 	.word	0x0000ece0


	//   ....[52]....
        /*12e0*/ 	.word	0x00010f00


	//   ....[53]....
        /*12e4*/ 	.word	0x00010f20


	//   ....[54]....
        /*12e8*/ 	.word	0x00011600


	//   ....[55]....
        /*12ec*/ 	.word	0x00011760


	//   ....[56]....
        /*12f0*/ 	.word	0x00012810


	//   ....[57]....
        /*12f4*/ 	.word	0x000128a0


	//   ....[58]....
        /*12f8*/ 	.word	0x00012950


	//   ....[59]....
        /*12fc*/ 	.word	0x00012b20


	//   ....[60]....
        /*1300*/ 	.word	0x00014370


	//   ....[61]....
        /*1304*/ 	.word	0x00014390


	//   ....[62]....
        /*1308*/ 	.word	0x000143a0


	//   ....[63]....
        /*130c*/ 	.word	0x000143b0


	//   ....[64]....
        /*1310*/ 	.word	0x00014dd0


	//   ....[65]....
        /*1314*/ 	.word	0x00014de0


	//   ....[66]....
        /*1318*/ 	.word	0x00015010


	//   ....[67]....
        /*131c*/ 	.word	0x00015020


	//   ....[68]....
        /*1320*/ 	.word	0x00015250


	//   ....[69]....
        /*1324*/ 	.word	0x00015260


	//   ....[70]....
        /*1328*/ 	.word	0x00015490


	//   ....[71]....
        /*132c*/ 	.word	0x000154a0


	//   ....[72]....
        /*1330*/ 	.word	0x00015970


	//   ....[73]....
        /*1334*/ 	.word	0x00015980


	//   ....[74]....
        /*1338*/ 	.word	0x00016600


	//   ....[75]....
        /*133c*/ 	.word	0x00016610


	//   ....[76]....
        /*1340*/ 	.word	0x00017c50


	//   ....[77]....
        /*1344*/ 	.word	0x00017c60


	//   ....[78]....
        /*1348*/ 	.word	0x00017ea0


	//   ....[79]....
        /*134c*/ 	.word	0x00017eb0


	//   ....[80]....
        /*1350*/ 	.word	0x000180e0


	//   ....[81]....
        /*1354*/ 	.word	0x000180f0


	//   ....[82]....
        /*1358*/ 	.word	0x00018320


	//   ....[83]....
        /*135c*/ 	.word	0x00018330


	//   ....[84]....
        /*1360*/ 	.word	0x000185c0


	//   ....[85]....
        /*1364*/ 	.word	0x000187b0


	//   ....[86]....
        /*1368*/ 	.word	0x000187e0


	//   ....[87]....
        /*136c*/ 	.word	0x00018810


	//   ....[88]....
        /*1370*/ 	.word	0x00018840


	//   ....[89]....
        /*1374*/ 	.word	0x00018870


	//   ....[90]....
        /*1378*/ 	.word	0x000188a0


	//   ....[91]....
        /*137c*/ 	.word	0x00018a30


	//   ....[92]....
        /*1380*/ 	.word	0x00018a60


	//   ....[93]....
        /*1384*/ 	.word	0x00018a90


	//   ....[94]....
        /*1388*/ 	.word	0x00018ac0


	//   ....[95]....
        /*138c*/ 	.word	0x00018af0


	//   ....[96]....
        /*1390*/ 	.word	0x00018b20


	//   ....[97]....
        /*1394*/ 	.word	0x00018bb0


	//   ....[98]....
        /*1398*/ 	.word	0x00018be0


	//   ....[99]....
        /*139c*/ 	.word	0x00018bf0


	//   ....[100]....
        /*13a0*/ 	.word	0x00018c30


	//   ....[101]....
        /*13a4*/ 	.word	0x0001a0d0


	//   ....[102]....
        /*13a8*/ 	.word	0x0001c220


	//   ....[103]....
        /*13ac*/ 	.word	0x0001c240


	//   ....[104]....
        /*13b0*/ 	.word	0x0001c2d0


	//   ....[105]....
        /*13b4*/ 	.word	0x0001c2f0


	//   ....[106]....
        /*13b8*/ 	.word	0x0001c370


	//   ....[107]....
        /*13bc*/ 	.word	0x0001c390


	//   ....[108]....
        /*13c0*/ 	.word	0x0001c410


	//   ....[109]....
        /*13c4*/ 	.word	0x0001c430


	//   ....[110]....
        /*13c8*/ 	.word	0x0001c4b0


	//   ....[111]....
        /*13cc*/ 	.word	0x0001c4d0


	//   ....[112]....
        /*13d0*/ 	.word	0x0001c4e0


	//   ....[113]....
        /*13d4*/ 	.word	0x0001c4f0


	//   ....[114]....
        /*13d8*/ 	.word	0x0001cc90


	//   ....[115]....
        /*13dc*/ 	.word	0x0001ccc0


	//   ....[116]....
        /*13e0*/ 	.word	0x0001cdb0


	//   ....[117]....
        /*13e4*/ 	.word	0x0001cdc0


	//   ....[118]....
        /*13e8*/ 	.word	0x0001ce70


	//   ....[119]....
        /*13ec*/ 	.word	0x0001ce80


	//   ....[120]....
        /*13f0*/ 	.word	0x0001cf00


	//   ....[121]....
        /*13f4*/ 	.word	0x0001cf10


	//   ....[122]....
        /*13f8*/ 	.word	0x0001cf20


	//   ....[123]....
        /*13fc*/ 	.word	0x0001cfc0


	//   ....[124]....
        /*1400*/ 	.word	0x0001cff0


	//   ....[125]....
        /*1404*/ 	.word	0x0001d070


	//   ....[126]....
        /*1408*/ 	.word	0x0001d0a0


	//   ....[127]....
        /*140c*/ 	.word	0x0001d0c0


	//   ....[128]....
        /*1410*/ 	.word	0x0001d110


	//   ....[129]....
        /*1414*/ 	.word	0x0001d120


	//   ....[130]....
        /*1418*/ 	.word	0x0001d7e0


	//   ....[131]....
        /*141c*/ 	.word	0x0001d810


	//   ....[132]....
        /*1420*/ 	.word	0x0001d830


	//   ....[133]....
        /*1424*/ 	.word	0x0001d900


	//   ....[134]....
        /*1428*/ 	.word	0x0001d930


	//   ....[135]....
        /*142c*/ 	.word	0x0001d9a0


	//   ....[136]....
        /*1430*/ 	.word	0x0001da10


	//   ....[137]....
        /*1434*/ 	.word	0x0001da20


	//   ....[138]....
        /*1438*/ 	.word	0x0001daa0


	//   ....[139]....
        /*143c*/ 	.word	0x0001dab0


	//   ....[140]....
        /*1440*/ 	.word	0x0001db30


	//   ....[141]....
        /*1444*/ 	.word	0x0001db40


	//   ....[142]....
        /*1448*/ 	.word	0x0001dbc0


	//   ....[143]....
        /*144c*/ 	.word	0x0001dbd0


	//   ....[144]....
        /*1450*/ 	.word	0x0001dc50


	//   ....[145]....
        /*1454*/ 	.word	0x0001dc60


	//   ....[146]....
        /*1458*/ 	.word	0x0001e170


	//   ....[147]....
        /*145c*/ 	.word	0x0001e190


	//   ....[148]....
        /*1460*/ 	.word	0x0001e1e0


	//   ....[149]....
        /*1464*/ 	.word	0x0001e2a0


	//   ....[150]....
        /*1468*/ 	.word	0x0001e2b0


	//   ....[151]....
        /*146c*/ 	.word	0x0001e2e0


	//   ....[152]....
        /*1470*/ 	.word	0x0001e370


	//   ....[153]....
        /*1474*/ 	.word	0x0001e420


	//   ....[154]....
        /*1478*/ 	.word	0x0001e430


	//   ....[155]....
        /*147c*/ 	.word	0x0001e460


	//   ....[156]....
        /*1480*/ 	.word	0x0001e470


	//   ....[157]....
        /*1484*/ 	.word	0x0001e500


	//   ....[158]....
        /*1488*/ 	.word	0x0001ec10


	//   ....[159]....
        /*148c*/ 	.word	0x0001ec30


	//   ....[160]....
        /*1490*/ 	.word	0x0001ec80


	//   ....[161]....
        /*1494*/ 	.word	0x0001ec90


	//   ....[162]....
        /*1498*/ 	.word	0x0001ecd0


	//   ....[163]....
        /*149c*/ 	.word	0x0001ece0


	//   ....[164]....
        /*14a0*/ 	.word	0x0001ed20


	//   ....[165]....
        /*14a4*/ 	.word	0x0001ed30


	//   ....[166]....
        /*14a8*/ 	.word	0x0001ed70


	//   ....[167]....
        /*14ac*/ 	.word	0x0001ed80


	//   ....[168]....
        /*14b0*/ 	.word	0x0001ed90


	//   ....[169]....
        /*14b4*/ 	.word	0x0001edd0


	//   ....[170]....
        /*14b8*/ 	.word	0x0001f0f0


	//   ....[171]....
        /*14bc*/ 	.word	0x0001f110


	//   ....[172]....
        /*14c0*/ 	.word	0x0001f120


	//   ....[173]....
        /*14c4*/ 	.word	0x0001f130


	//   ....[174]....
        /*14c8*/ 	.word	0x0001f150


	//   ....[175]....
        /*14cc*/ 	.word	0x0001f1c0


	//   ....[176]....
        /*14d0*/ 	.word	0x0001f230


	//   ....[177]....
        /*14d4*/ 	.word	0x0001f250


	//   ....[178]....
        /*14d8*/ 	.word	0x0001f260


	//   ....[179]....
        /*14dc*/ 	.word	0x0001f2c0


	//   ....[180]....
        /*14e0*/ 	.word	0x0001f2e0


	//   ....[181]....
        /*14e4*/ 	.word	0x0001f340


	//   ....[182]....
        /*14e8*/ 	.word	0x0001f880


	//   ....[183]....
        /*14ec*/ 	.word	0x0001f8b0


	//   ....[184]....
        /*14f0*/ 	.word	0x0001f910


	//   ....[185]....
        /*14f4*/ 	.word	0x0001f940


	//   ....[186]....
        /*14f8*/ 	.word	0x0001f970


	//   ....[187]....
        /*14fc*/ 	.word	0x0001f9a0


	//   ....[188]....
        /*1500*/ 	.word	0x0001f9d0


	//   ....[189]....
        /*1504*/ 	.word	0x0001fa00


	//   ....[190]....
        /*1508*/ 	.word	0x0001fba0


	//   ....[191]....
        /*150c*/ 	.word	0x0001fbd0


	//   ....[192]....
        /*1510*/ 	.word	0x0001fc00


	//   ....[193]....
        /*1514*/ 	.word	0x0001fc30


	//   ....[194]....
        /*1518*/ 	.word	0x0001fc60


	//   ....[195]....
        /*151c*/ 	.word	0x0001fc90


	//   ....[196]....
        /*1520*/ 	.word	0x0001fd50


	//   ....[197]....
        /*1524*/ 	.word	0x0001fd70


	//   ....[198]....
        /*1528*/ 	.word	0x0001fd90


	//   ....[199]....
        /*152c*/ 	.word	0x0001fdf0


	//   ....[200]....
        /*1530*/ 	.word	0x00020810


	//   ....[201]....
        /*1534*/ 	.word	0x00020b30


	//   ....[202]....
        /*1538*/ 	.word	0x00020bc0


	//   ....[203]....
        /*153c*/ 	.word	0x00020c50


	//   ....[204]....
        /*1540*/ 	.word	0x00020ce0


	//   ....[205]....
        /*1544*/ 	.word	0x00020dc0


	//   ....[206]....
        /*1548*/ 	.word	0x00020e50


	//   ....[207]....
        /*154c*/ 	.word	0x00020ef0


	//   ....[208]....
        /*1550*/ 	.word	0x00020f80


	//   ....[209]....
        /*1554*/ 	.word	0x00021070


	//   ....[210]....
        /*1558*/ 	.word	0x00021100


	//   ....[211]....
        /*155c*/ 	.word	0x000211a0


	//   ....[212]....
        /*1560*/ 	.word	0x00021230


	//   ....[213]....
        /*1564*/ 	.word	0x00021310


	//   ....[214]....
        /*1568*/ 	.word	0x000213b0


	//   ....[215]....
        /*156c*/ 	.word	0x00021440


	//   ....[216]....
        /*1570*/ 	.word	0x00021490


	//   ....[217]....
        /*1574*/ 	.word	0x000214e0


	//   ....[218]....
        /*1578*/ 	.word	0x00021580


	//   ....[219]....
        /*157c*/ 	.word	0x00021610


	//   ....[220]....
        /*1580*/ 	.word	0x00021660


	//   ....[221]....
        /*1584*/ 	.word	0x000216b0


	//   ....[222]....
        /*1588*/ 	.word	0x000217b0


	//   ....[223]....
        /*158c*/ 	.word	0x00021860


	//   ....[224]....
        /*1590*/ 	.word	0x000218e0


	//   ....[225]....
        /*1594*/ 	.word	0x00021950


	//   ....[226]....
        /*1598*/ 	.word	0x00021a80


	//   ....[227]....
        /*159c*/ 	.word	0x00021ba0


	//   ....[228]....
        /*15a0*/ 	.word	0x00021c70


	//   ....[229]....
        /*15a4*/ 	.word	0x00021cc0


	//   ....[230]....
        /*15a8*/ 	.word	0x00021fc0


	//   ....[231]....
        /*15ac*/ 	.word	0x00022010


	//   ....[232]....
        /*15b0*/ 	.word	0x000220a0


	//   ....[233]....
        /*15b4*/ 	.word	0x00022130


	//   ....[234]....
        /*15b8*/ 	.word	0x000221c0


	//   ....[235]....
        /*15bc*/ 	.word	0x00022250


	//   ....[236]....
        /*15c0*/ 	.word	0x000222e0


	//   ....[237]....
        /*15c4*/ 	.word	0x00022370


	//   ....[238]....
        /*15c8*/ 	.word	0x000223f0


	//   ....[239]....
        /*15cc*/ 	.word	0x00022440


	//   ....[240]....
        /*15d0*/ 	.word	0x000224e0


	//   ....[241]....
        /*15d4*/ 	.word	0x00022570


	//   ....[242]....
        /*15d8*/ 	.word	0x00022600


	//   ....[243]....
        /*15dc*/ 	.word	0x00022650


	//   ....[244]....
        /*15e0*/ 	.word	0x000226f0


	//   ....[245]....
        /*15e4*/ 	.word	0x00022780


	//   ....[246]....
        /*15e8*/ 	.word	0x00022820


	//   ....[247]....
        /*15ec*/ 	.word	0x000228b0


	//   ....[248]....
        /*15f0*/ 	.word	0x00022950


	//   ....[249]....
        /*15f4*/ 	.word	0x000229e0


	//   ....[250]....
        /*15f8*/ 	.word	0x00022ab0


	//   ....[251]....
        /*15fc*/ 	.word	0x00022d90


	//   ....[252]....
        /*1600*/ 	.word	0x00022e80


	//   ....[253]....
        /*1604*/ 	.word	0x00022f20


	//   ....[254]....
        /*1608*/ 	.word	0x00022f80


	//   ....[255]....
        /*160c*/ 	.word	0x00023070


	//   ....[0]....
        /*1610*/ 	.word	0x000230e0


	//   ....[1]....
        /*1614*/ 	.word	0x000231d0


	//   ....[2]....
        /*1618*/ 	.word	0x00023240


	//   ....[3]....
        /*161c*/ 	.word	0x00023330


	//   ....[4]....
        /*1620*/ 	.word	0x000233a0


	//   ....[5]....
        /*1624*/ 	.word	0x00023490


	//   ....[6]....
        /*1628*/ 	.word	0x00023500


	//   ....[7]....
        /*162c*/ 	.word	0x000235a0


	//   ....[8]....
        /*1630*/ 	.word	0x000236a0


	//   ....[9]....
        /*1634*/ 	.word	0x00023740


	//   ....[10]....
        /*1638*/ 	.word	0x000237a0


	//   ....[11]....
        /*163c*/ 	.word	0x00023890


	//   ....[12]....
        /*1640*/ 	.word	0x000238f0


	//   ....[13]....
        /*1644*/ 	.word	0x00023a10


	//   ....[14]....
        /*1648*/ 	.word	0x00023a70


	//   ....[15]....
        /*164c*/ 	.word	0x00023b60


	//   ....[16]....
        /*1650*/ 	.word	0x00023bc0


	//   ....[17]....
        /*1654*/ 	.word	0x00023c60


	//   ....[18]....
        /*1658*/ 	.word	0x00023d30


	//   ....[19]....
        /*165c*/ 	.word	0x00023dd0


	//   ....[20]....
        /*1660*/ 	.word	0x00023ea0


	//   ....[21]....
        /*1664*/ 	.word	0x00023f40


	//   ....[22]....
        /*1668*/ 	.word	0x00023ff0


	//   ....[23]....
        /*166c*/ 	.word	0x00024090


	//   ....[24]....
        /*1670*/ 	.word	0x00024300


	//   ....[25]....
        /*1674*/ 	.word	0x000243c0


	//   ....[26]....
        /*1678*/ 	.word	0x00024480


	//   ....[27]....
        /*167c*/ 	.word	0x00024570


	//   ....[28]....
        /*1680*/ 	.word	0x00024630


	//   ....[29]....
        /*1684*/ 	.word	0x000246f0


	//   ....[30]....
        /*1688*/ 	.word	0x000247b0


	//   ....[31]....
        /*168c*/ 	.word	0x00024870


	//   ....[32]....
        /*1690*/ 	.word	0x00024930


	//   ....[33]....
        /*1694*/ 	.word	0x000249f0


	//   ....[34]....
        /*1698*/ 	.word	0x00024ab0


	//   ....[35]....
        /*169c*/ 	.word	0x00024b70


	//   ....[36]....
        /*16a0*/ 	.word	0x00024c30


	//   ....[37]....
        /*16a4*/ 	.word	0x00024ce0


	//   ....[38]....
        /*16a8*/ 	.word	0x00024d40


	//   ....[39]....
        /*16ac*/ 	.word	0x00024e20


	//   ....[40]....
        /*16b0*/ 	.word	0x00024f60


	//   ....[41]....
        /*16b4*/ 	.word	0x00025040


	//   ....[42]....
        /*16b8*/ 	.word	0x000250d0


	//   ....[43]....
        /*16bc*/ 	.word	0x000251e0


	//   ....[44]....
        /*16c0*/ 	.word	0x00025240


	//   ....[45]....
        /*16c4*/ 	.word	0x00025350


	//   ....[46]....
        /*16c8*/ 	.word	0x000253b0


	//   ....[47]....
        /*16cc*/ 	.word	0x000254c0


	//   ....[48]....
        /*16d0*/ 	.word	0x00025520


	//   ....[49]....
        /*16d4*/ 	.word	0x00025630


	//   ....[50]....
        /*16d8*/ 	.word	0x00025690


	//   ....[51]....
        /*16dc*/ 	.word	0x00025750


	//   ....[52]....
        /*16e0*/ 	.word	0x000258b0


	//   ....[53]....
        /*16e4*/ 	.word	0x00025950


	//   ....[54]....
        /*16e8*/ 	.word	0x000259b0


	//   ....[55]....
        /*16ec*/ 	.word	0x00025a60


	//   ....[56]....
        /*16f0*/ 	.word	0x00025ac0


	//   ....[57]....
        /*16f4*/ 	.word	0x00025b70


	//   ....[58]....
        /*16f8*/ 	.word	0x00025bd0


	//   ....[59]....
        /*16fc*/ 	.word	0x00025c80


	//   ....[60]....
        /*1700*/ 	.word	0x00025ce0


	//   ....[61]....
        /*1704*/ 	.word	0x00025d90


	//   ....[62]....
        /*1708*/ 	.word	0x00025df0


	//   ....[63]....
        /*170c*/ 	.word	0x00025ea0


	//   ....[64]....
        /*1710*/ 	.word	0x00025f90


	//   ....[65]....
        /*1714*/ 	.word	0x00026030


	//   ....[66]....
        /*1718*/ 	.word	0x00026090


	//   ....[67]....
        /*171c*/ 	.word	0x00026160


	//   ....[68]....
        /*1720*/ 	.word	0x000261c0


	//   ....[69]....
        /*1724*/ 	.word	0x00026290


	//   ....[70]....
        /*1728*/ 	.word	0x000262f0


	//   ....[71]....
        /*172c*/ 	.word	0x000263c0


	//   ....[72]....
        /*1730*/ 	.word	0x00026420


	//   ....[73]....
        /*1734*/ 	.word	0x000264f0


	//   ....[74]....
        /*1738*/ 	.word	0x00026550


	//   ....[75]....
        /*173c*/ 	.word	0x00026620


	//   ....[76]....
        /*1740*/ 	.word	0x000266b0


	//   ....[77]....
        /*1744*/ 	.word	0x00026750


	//   ....[78]....
        /*1748*/ 	.word	0x000268d0


	//   ....[79]....
        /*174c*/ 	.word	0x00026940


	//   ....[80]....
        /*1750*/ 	.word	0x000269b0


	//   ....[81]....
        /*1754*/ 	.word	0x00026a20


	//   ....[82]....
        /*1758*/ 	.word	0x00026a90


	//   ....[83]....
        /*175c*/ 	.word	0x00026b10


	//   ....[84]....
        /*1760*/ 	.word	0x00026b90


	//   ....[85]....
        /*1764*/ 	.word	0x00026c20


	//   ....[86]....
        /*1768*/ 	.word	0x00026c90


	//   ....[87]....
        /*176c*/ 	.word	0x00026d00


	//   ....[88]....
        /*1770*/ 	.word	0x00026d70


	//   ....[89]....
        /*1774*/ 	.word	0x00026df0


	//   ....[90]....
        /*1778*/ 	.word	0x00026e60


	//   ....[91]....
        /*177c*/ 	.word	0x00026ef0


	//   ....[92]....
        /*1780*/ 	.word	0x00026f50


	//   ....[93]....
        /*1784*/ 	.word	0x00026fe0


	//   ....[94]....
        /*1788*/ 	.word	0x00027110


	//----- nvinfo : EIATTR_REG_RECONFIG
	.align		4
.L_1602:
        /*178c*/ 	.byte	0x01, 0x54
	.zero		2


	//----- nvinfo : EIATTR_SYSCALL_OFFSETS
	.align		4
        /*1790*/ 	.byte	0x04, 0x46
        /*1792*/ 	.short	(.L_1604 - .L_1603)


	//   ....[0]....
.L_1603:
        /*1794*/ 	.word	0x00002490


	//   ....[1]....
        /*1798*/ 	.word	0x000025e0


	//   ....[2]....
        /*179c*/ 	.word	0x00007390


	//   ....[3]....
        /*17a0*/ 	.word	0x000076b0


	//   ....[4]....
        /*17a4*/ 	.word	0x0001b810


	//   ....[5]....
        /*17a8*/ 	.word	0x0001b960


	//   ....[6]....
        /*17ac*/ 	.word	0x0001ba50


	//   ....[7]....
        /*17b0*/ 	.word	0x0001c8b0


	//   ....[8]....
        /*17b4*/ 	.word	0x0001d3f0


	//----- nvinfo : EIATTR_MBARRIER_INSTR_OFFSETS
	.align		4
.L_1604:
        /*17b8*/ 	.byte	0x04, 0x39
        /*17ba*/ 	.short	(.L_1606 - .L_1605)


	//   ....[0]....
.L_1605:
        /*17bc*/ 	.word	0x00000280
        /*17c0*/ 	.word	0x000000ff
        /*17c4*/ 	.word	0x00032400
        /*17c8*/ 	.short	0x0100
        /*17ca*/ 	.byte	0x08
	.zero		1


	//   ....[1]....
        /*17cc*/ 	.word	0x00000290
        /*17d0*/ 	.word	0x000000ff
        /*17d4*/ 	.word	0x00032410
        /*17d8*/ 	.short	0x0100
        /*17da*/ 	.byte	0x08
	.zero		1


	//   ....[2]....
        /*17dc*/ 	.word	0x000002a0
        /*17e0*/ 	.word	0x000000ff
        /*17e4*/ 	.word	0x00032420
        /*17e8*/ 	.short	0x0100
        /*17ea*/ 	.byte	0x08
	.zero		1


	//   ....[3]....
        /*17ec*/ 	.word	0x00000390
        /*17f0*/ 	.word	0x000000ff
        /*17f4*/ 	.word	0x00032430
        /*17f8*/ 	.short	0x0100
        /*17fa*/ 	.byte	0x08
	.zero		1


	//   ....[4]....
        /*17fc*/ 	.word	0x000003a0
        /*1800*/ 	.word	0x000000ff
        /*1804*/ 	.word	0x00032440
        /*1808*/ 	.short	0x0100
        /*180a*/ 	.byte	0x08
	.zero		1


	//   ....[5]....
        /*180c*/ 	.word	0x000003b0
        /*1810*/ 	.word	0x000000ff
        /*1814*/ 	.word	0x00032438
        /*1818*/ 	.short	0x0100
        /*181a*/ 	.byte	0x08
	.zero		1


	//   ....[6]....
        /*181c*/ 	.word	0x000003c0
        /*1820*/ 	.word	0x000000ff
        /*1824*/ 	.word	0x00032448
        /*1828*/ 	.short	0x0100
        /*182a*/ 	.byte	0x08
	.zero		1


	//   ....[7]....
        /*182c*/ 	.word	0x000004f0
        /*1830*/ 	.word	0x000000ff
        /*1834*/ 	.word	0x00032450
        /*1838*/ 	.short	0x0100
        /*183a*/ 	.byte	0x08
	.zero		1


	//   ....[8]....
        /*183c*/ 	.word	0x00000500
        /*1840*/ 	.word	0x000000ff
        /*1844*/ 	.word	0x00032460
        /*1848*/ 	.short	0x0100
        /*184a*/ 	.byte	0x08
	.zero		1


	//   ....[9]....
        /*184c*/ 	.word	0x00000510
        /*1850*/ 	.word	0x000000ff
        /*1854*/ 	.word	0x00032458
        /*1858*/ 	.short	0x0100
        /*185a*/ 	.byte	0x08
	.zero		1


	//   ....[10]....
        /*185c*/ 	.word	0x00000520
        /*1860*/ 	.word	0x000000ff
        /*1864*/ 	.word	0x00032468
        /*1868*/ 	.short	0x0100
        /*186a*/ 	.byte	0x08
	.zero		1


	//   ....[11]....
        /*186c*/ 	.word	0x00000610
        /*1870*/ 	.word	0x000000ff
        /*1874*/ 	.word	0x00032470
        /*1878*/ 	.short	0x0100
        /*187a*/ 	.byte	0x06
	.zero		1


	//   ....[12]....
        /*187c*/ 	.word	0x00000620
        /*1880*/ 	.word	0x000000ff
        /*1884*/ 	.word	0x00032480
        /*1888*/ 	.short	0x0100
        /*188a*/ 	.byte	0x06
	.zero		1


	//   ....[13]....
        /*188c*/ 	.word	0x00000630
        /*1890*/ 	.word	0x000000ff
        /*1894*/ 	.word	0x00032478
        /*1898*/ 	.short	0x0100
        /*189a*/ 	.byte	0x06
	.zero		1


	//   ....[14]....
        /*189c*/ 	.word	0x00000640
        /*18a0*/ 	.word	0x000000ff
        /*18a4*/ 	.word	0x00032488
        /*18a8*/ 	.short	0x0100
        /*18aa*/ 	.byte	0x06
	.zero		1


	//   ....[15]....
        /*18ac*/ 	.word	0x00000770
        /*18b0*/ 	.word	0x000000ff
        /*18b4*/ 	.word	0x00032490
        /*18b8*/ 	.short	0x0100
        /*18ba*/ 	.byte	0x08
	.zero		1


	//   ....[16]....
        /*18bc*/ 	.word	0x00000780
        /*18c0*/ 	.word	0x000000ff
        /*18c4*/ 	.word	0x000324a0
        /*18c8*/ 	.short	0x0100
        /*18ca*/ 	.byte	0x08
	.zero		1


	//   ....[17]....
        /*18cc*/ 	.word	0x00000790
        /*18d0*/ 	.word	0x000000ff
        /*18d4*/ 	.word	0x00032498
        /*18d8*/ 	.short	0x0100
        /*18da*/ 	.byte	0x08
	.zero		1


	//   ....[18]....
        /*18dc*/ 	.word	0x000007a0
        /*18e0*/ 	.word	0x000000ff
        /*18e4*/ 	.word	0x000324a8
        /*18e8*/ 	.short	0x0100
        /*18ea*/ 	.byte	0x08
	.zero		1


	//   ....[19]....
        /*18ec*/ 	.word	0x000008d0
        /*18f0*/ 	.word	0x000000ff
        /*18f4*/ 	.word	0x000324b0
        /*18f8*/ 	.short	0x0100
        /*18fa*/ 	.byte	0x08
	.zero		1


	//   ....[20]....
        /*18fc*/ 	.word	0x000008e0
        /*1900*/ 	.word	0x000000ff
        /*1904*/ 	.word	0x000324c0
        /*1908*/ 	.short	0x0100
        /*190a*/ 	.byte	0x08
	.zero		1


	//   ....[21]....
        /*190c*/ 	.word	0x000008f0
        /*1910*/ 	.word	0x000000ff
        /*1914*/ 	.word	0x000324b8
        /*1918*/ 	.short	0x0100
        /*191a*/ 	.byte	0x08
	.zero		1


	//   ....[22]....
        /*191c*/ 	.word	0x00000900
        /*1920*/ 	.word	0x000000ff
        /*1924*/ 	.word	0x000324c8
        /*1928*/ 	.short	0x0100
        /*192a*/ 	.byte	0x08
	.zero		1


	//   ....[23]....
        /*192c*/ 	.word	0x00003870
        /*1930*/ 	.word	0x00000057
        /*1934*/ 	.word	0x00032490
        /*1938*/ 	.short	0x010a
        /*193a*/ 	.byte	0x3f
	.zero		1


	//   ....[24]....
        /*193c*/ 	.word	0x00004b40
        /*1940*/ 	.word	0x00000057
        /*1944*/ 	.word	0x00032490
        /*1948*/ 	.short	0x010a
        /*194a*/ 	.byte	0x3f
	.zero		1


	//   ....[25]....
        /*194c*/ 	.word	0x00005b50
        /*1950*/ 	.word	0x00000057
        /*1954*/ 	.word	0x00032490
        /*1958*/ 	.short	0x010a
        /*195a*/ 	.byte	0x3f
	.zero		1


	//   ....[26]....
        /*195c*/ 	.word	0x00005ff0
        /*1960*/ 	.word	0x00000004
        /*1964*/ 	.word	0x00000000
        /*1968*/ 	.short	0x0101
        /*196a*/ 	.byte	0x3f
	.zero		1


	//   ....[27]....
        /*196c*/ 	.word	0x00006030
        /*1970*/ 	.word	0x00000057
        /*1974*/ 	.word	0x000324b0
        /*1978*/ 	.short	0x010a
        /*197a*/ 	.byte	0x3f
	.zero		1


	//   ....[28]....
        /*197c*/ 	.word	0x000068b0
        /*1980*/ 	.word	0x00000057
        /*1984*/ 	.word	0x00000000
        /*1988*/ 	.short	0x0101
        /*198a*/ 	.byte	0x3f
	.zero		1


	//   ....[29]....
        /*198c*/ 	.word	0x00007430
        /*1990*/ 	.word	0x00000017
        /*1994*/ 	.word	0x00032400
        /*1998*/ 	.short	0x010a
        /*199a*/ 	.byte	0x3f
	.zero		1


	//   ....[30]....
        /*199c*/ 	.word	0x00007480
        /*19a0*/ 	.word	0x00000017
        /*19a4*/ 	.word	0x00032400
        /*19a8*/ 	.short	0x010a
        /*19aa*/ 	.byte	0x3f
	.zero		1


	//   ....[31]....
        /*19ac*/ 	.word	0x00007f40
        /*19b0*/ 	.word	0x00000017
        /*19b4*/ 	.word	0x00032400
        /*19b8*/ 	.short	0x010a
        /*19ba*/ 	.byte	0x3f
	.zero		1


	//   ....[32]....
        /*19bc*/ 	.word	0x00009390
        /*19c0*/ 	.word	0x00000017
        /*19c4*/ 	.word	0x00032400
        /*19c8*/ 	.short	0x010a
        /*19ca*/ 	.byte	0x3f
	.zero		1


	//   ....[33]....
        /*19cc*/ 	.word	0x0000a280
        /*19d0*/ 	.word	0x00000009
        /*19d4*/ 	.word	0x00032430
        /*19d8*/ 	.short	0x010a
        /*19da*/ 	.byte	0x3f
	.zero		1


	//   ....[34]....
        /*19dc*/ 	.word	0x0000a310
        /*19e0*/ 	.word	0x00000009
        /*19e4*/ 	.word	0x00032430
        /*19e8*/ 	.short	0x010a
        /*19ea*/ 	.byte	0x3f
	.zero		1


	//   ....[35]....
        /*19ec*/ 	.word	0x0000a640
        /*19f0*/ 	.word	0x00000017
        /*19f4*/ 	.word	0x00032410
        /*19f8*/ 	.short	0x010a
        /*19fa*/ 	.byte	0x3f
	.zero		1


	//   ....[36]....
        /*19fc*/ 	.word	0x0000a690
        /*1a00*/ 	.word	0x00000009
        /*1a04*/ 	.word	0x00032450
        /*1a08*/ 	.short	0x010a
        /*1a0a*/ 	.byte	0x3f
	.zero		1


	//   ....[37]....
        /*1a0c*/ 	.word	0x0000a6d0
        /*1a10*/ 	.word	0x00000009
        /*1a14*/ 	.word	0x00032450
        /*1a18*/ 	.short	0x010a
        /*1a1a*/ 	.byte	0x3f
	.zero		1


	//   ....[38]....
        /*1a1c*/ 	.word	0x0000bf80
        /*1a20*/ 	.word	0x0000000d
        /*1a24*/ 	.word	0x00000000
        /*1a28*/ 	.short	0x0101
        /*1a2a*/ 	.byte	0x3f
	.zero		1


	//   ....[39]....
        /*1a2c*/ 	.word	0x0000ccd0
        /*1a30*/ 	.word	0x00000009
        /*1a34*/ 	.word	0x00000000
        /*1a38*/ 	.short	0x0101
        /*1a3a*/ 	.byte	0x3f
	.zero		1


	//   ....[40]....
        /*1a3c*/ 	.word	0x0000ce50
        /*1a40*/ 	.word	0x0000000a
        /*1a44*/ 	.word	0x00032430
        /*1a48*/ 	.short	0x010a
        /*1a4a*/ 	.byte	0x3f
	.zero		1


	//   ....[41]....
        /*1a4c*/ 	.word	0x0000cec0
        /*1a50*/ 	.word	0x0000000a
        /*1a54*/ 	.word	0x00032430
        /*1a58*/ 	.short	0x010a
        /*1a5a*/ 	.byte	0x3f
	.zero		1


	//   ....[42]....
        /*1a5c*/ 	.word	0x0000d160
        /*1a60*/ 	.word	0x0000000a
        /*1a64*/ 	.word	0x00032450
        /*1a68*/ 	.short	0x010a
        /*1a6a*/ 	.byte	0x3f
	.zero		1


	//   ....[43]....
        /*1a6c*/ 	.word	0x0000d1a0
        /*1a70*/ 	.word	0x0000000a
        /*1a74*/ 	.word	0x00032450
        /*1a78*/ 	.short	0x010a
        /*1a7a*/ 	.byte	0x3f
	.zero		1


	//   ....[44]....
        /*1a7c*/ 	.word	0x0000ef90
        /*1a80*/ 	.word	0x0000000c
        /*1a84*/ 	.word	0x00000000
        /*1a88*/ 	.short	0x0101
        /*1a8a*/ 	.byte	0x3f
	.zero		1


	//   ....[45]....
        /*1a8c*/ 	.word	0x0000fe60
        /*1a90*/ 	.word	0x0000000a
        /*1a94*/ 	.word	0x00000000
        /*1a98*/ 	.short	0x0101
        /*1a9a*/ 	.byte	0x3f
	.zero		1


	//   ....[46]....
        /*1a9c*/ 	.word	0x0000ff70
        /*1aa0*/ 	.word	0x0000000a
        /*1aa4*/ 	.word	0x00032430
        /*1aa8*/ 	.short	0x010a
        /*1aaa*/ 	.byte	0x3f
	.zero		1


	//   ....[47]....
        /*1aac*/ 	.word	0x0000ffe0
        /*1ab0*/ 	.word	0x0000000a
        /*1ab4*/ 	.word	0x00032430
        /*1ab8*/ 	.short	0x010a
        /*1aba*/ 	.byte	0x3f
	.zero		1


	//   ....[48]....
        /*1abc*/ 	.word	0x00010280
        /*1ac0*/ 	.word	0x0000000a
        /*1ac4*/ 	.word	0x00032450
        /*1ac8*/ 	.short	0x010a
        /*1aca*/ 	.byte	0x3f
	.zero		1


	//   ....[49]....
        /*1acc*/ 	.word	0x000102c0
        /*1ad0*/ 	.word	0x0000000a
        /*1ad4*/ 	.word	0x00032450
        /*1ad8*/ 	.short	0x010a
        /*1ada*/ 	.byte	0x3f
	.zero		1


	//   ....[50]....
        /*1adc*/ 	.word	0x00011e30
        /*1ae0*/ 	.word	0x0000000c
        /*1ae4*/ 	.word	0x00000000
        /*1ae8*/ 	.short	0x0101
        /*1aea*/ 	.byte	0x3f
	.zero		1


	//   ....[51]....
        /*1aec*/ 	.word	0x000127a0
        /*1af0*/ 	.word	0x0000000a
        /*1af4*/ 	.word	0x00000000
        /*1af8*/ 	.short	0x0101
        /*1afa*/ 	.byte	0x3f
	.zero		1


	//   ....[52]....
        /*1afc*/ 	.word	0x00014d40
        /*1b00*/ 	.word	0x00000003
        /*1b04*/ 	.word	0x00000000
        /*1b08*/ 	.short	0x0101
        /*1b0a*/ 	.byte	0x3f
	.zero		1


	//   ....[53]....
        /*1b0c*/ 	.word	0x000158e0
        /*1b10*/ 	.word	0x0000000a
        /*1b14*/ 	.word	0x00000000
        /*1b18*/ 	.short	0x0101
        /*1b1a*/ 	.byte	0x3f
	.zero		1


	//   ....[54]....
        /*1b1c*/ 	.word	0x0001a1b0
        /*1b20*/ 	.word	0x00000010
        /*1b24*/ 	.word	0x00032420
        /*1b28*/ 	.short	0x010a
        /*1b2a*/ 	.byte	0x3f
	.zero		1


	//   ....[55]....
        /*1b2c*/ 	.word	0x0001a240
        /*1b30*/ 	.word	0x00000008
        /*1b34*/ 	.word	0x000324a0
        /*1b38*/ 	.short	0x010a
        /*1b3a*/ 	.byte	0x3f
	.zero		1


	//   ....[56]....
        /*1b3c*/ 	.word	0x0001a490
        /*1b40*/ 	.word	0x00000008
        /*1b44*/ 	.word	0x000324c0
        /*1b48*/ 	.short	0x010a
        /*1b4a*/ 	.byte	0x3f
	.zero		1


	//   ....[57]....
        /*1b4c*/ 	.word	0x0001aaa0
        /*1b50*/ 	.word	0x00000006
        /*1b54*/ 	.word	0x000324a0
        /*1b58*/ 	.short	0x010a
        /*1b5a*/ 	.byte	0x3f
	.zero		1


	//   ....[58]....
        /*1b5c*/ 	.word	0x0001ace0
        /*1b60*/ 	.word	0x00000006
        /*1b64*/ 	.word	0x000324c0
        /*1b68*/ 	.short	0x010a
        /*1b6a*/ 	.byte	0x3f
	.zero		1


	//   ....[59]....
        /*1b6c*/ 	.word	0x0001bfd0
        /*1b70*/ 	.word	0x00000017
        /*1b74*/ 	.word	0x00032440
        /*1b78*/ 	.short	0x010a
        /*1b7a*/ 	.byte	0x3f
	.zero		1


	//   ....[60]....
        /*1b7c*/ 	.word	0x0001c5f0
        /*1b80*/ 	.word	0x00000017
        /*1b84*/ 	.word	0x00032430
        /*1b88*/ 	.short	0x0107
        /*1b8a*/ 	.byte	0x3f
	.zero		1


	//   ....[61]....
        /*1b8c*/ 	.word	0x0001c6c0
        /*1b90*/ 	.word	0x00000017
        /*1b94*/ 	.word	0x00032430
        /*1b98*/ 	.short	0x0101
        /*1b9a*/ 	.byte	0x3f
	.zero		1


	//   ....[62]....
        /*1b9c*/ 	.word	0x0001d230
        /*1ba0*/ 	.word	0x00000010
        /*1ba4*/ 	.word	0x00032400
        /*1ba8*/ 	.short	0x0107
        /*1baa*/ 	.byte	0x3f
	.zero		1


	//   ....[63]....
        /*1bac*/ 	.word	0x0001d2c0
        /*1bb0*/ 	.word	0x00000010
        /*1bb4*/ 	.word	0x00032400
        /*1bb8*/ 	.short	0x0101
        /*1bba*/ 	.byte	0x3f
	.zero		1


	//   ....[64]....
        /*1bbc*/ 	.word	0x0001dd50
        /*1bc0*/ 	.word	0x00000010
        /*1bc4*/ 	.word	0x00032410
        /*1bc8*/ 	.short	0x0107
        /*1bca*/ 	.byte	0x3f
	.zero		1


	//   ....[65]....
        /*1bcc*/ 	.word	0x0001de50
        /*1bd0*/ 	.word	0x00000010
        /*1bd4*/ 	.word	0x00032410
        /*1bd8*/ 	.short	0x0101
        /*1bda*/ 	.byte	0x3f
	.zero		1


	//   ....[66]....
        /*1bdc*/ 	.word	0x0001de70
        /*1be0*/ 	.word	0x00000010
        /*1be4*/ 	.word	0x00032420
        /*1be8*/ 	.short	0x010a
        /*1bea*/ 	.byte	0x3f
	.zero		1


	//   ....[67]....
        /*1bec*/ 	.word	0x0001df00
        /*1bf0*/ 	.word	0x00000017
        /*1bf4*/ 	.word	0x00032460
        /*1bf8*/ 	.short	0x010a
        /*1bfa*/ 	.byte	0x3f
	.zero		1


	//   ....[68]....
        /*1bfc*/ 	.word	0x0001e680
        /*1c00*/ 	.word	0x00000017
        /*1c04*/ 	.word	0x00032450
        /*1c08*/ 	.short	0x0107
        /*1c0a*/ 	.byte	0x3f
	.zero		1


	//   ....[69]....
        /*1c0c*/ 	.word	0x0001e750
        /*1c10*/ 	.word	0x00000017
        /*1c14*/ 	.word	0x00032450
        /*1c18*/ 	.short	0x0101
        /*1c1a*/ 	.byte	0x3f
	.zero		1


	//   ....[70]....
        /*1c1c*/ 	.word	0x0001ea90
        /*1c20*/ 	.word	0x00000006
        /*1c24*/ 	.word	0x00032440
        /*1c28*/ 	.short	0x010a
        /*1c2a*/ 	.byte	0x3f
	.zero		1


	//   ....[71]....
        /*1c2c*/ 	.word	0x0001ee50
        /*1c30*/ 	.word	0x00000006
        /*1c34*/ 	.word	0x00032430
        /*1c38*/ 	.short	0x0107
        /*1c3a*/ 	.byte	0x3f
	.zero		1


	//   ....[72]....
        /*1c3c*/ 	.word	0x0001ef10
        /*1c40*/ 	.word	0x00000006
        /*1c44*/ 	.word	0x00032430
        /*1c48*/ 	.short	0x0101
        /*1c4a*/ 	.byte	0x3f
	.zero		1


	//   ....[73]....
        /*1c4c*/ 	.word	0x0001ef40
        /*1c50*/ 	.word	0x00000006
        /*1c54*/ 	.word	0x00032460
        /*1c58*/ 	.short	0x010a
        /*1c5a*/ 	.byte	0x3f
	.zero		1


	//   ....[74]....
        /*1c5c*/ 	.word	0x0001f440
        /*1c60*/ 	.word	0x00000006
        /*1c64*/ 	.word	0x00032450
        /*1c68*/ 	.short	0x0107
        /*1c6a*/ 	.byte	0x3f
	.zero		1


	//   ....[75]....
        /*1c6c*/ 	.word	0x0001f500
        /*1c70*/ 	.word	0x00000006
        /*1c74*/ 	.word	0x00032450
        /*1c78*/ 	.short	0x0101
        /*1c7a*/ 	.byte	0x3f
	.zero		1


	//   ....[76]....
        /*1c7c*/ 	.word	0x00020790
        /*1c80*/ 	.word	0x00000004
        /*1c84*/ 	.word	0x00032420
        /*1c88*/ 	.short	0x010a
        /*1c8a*/ 	.byte	0x3f
	.zero		1


	//   ....[77]....
        /*1c8c*/ 	.word	0x00020900
        /*1c90*/ 	.word	0x00000005
        /*1c94*/ 	.word	0x00032440
        /*1c98*/ 	.short	0x010a
        /*1c9a*/ 	.byte	0x3f
	.zero		1


	//   ....[78]....
        /*1c9c*/ 	.word	0x000209a0
        /*1ca0*/ 	.word	0x00000013
        /*1ca4*/ 	.word	0x00032440
        /*1ca8*/ 	.short	0x010a
        /*1caa*/ 	.byte	0x3f
	.zero		1


	//   ....[79]....
        /*1cac*/ 	.word	0x000209e0
        /*1cb0*/ 	.word	0x00000005
        /*1cb4*/ 	.word	0x00032460
        /*1cb8*/ 	.short	0x010a
        /*1cba*/ 	.byte	0x3f
	.zero		1


	//   ....[80]....
        /*1cbc*/ 	.word	0x00020a20
        /*1cc0*/ 	.word	0x00000013
        /*1cc4*/ 	.word	0x00032460
        /*1cc8*/ 	.short	0x010a
        /*1cca*/ 	.byte	0x3f
	.zero		1


	//   ....[81]....
        /*1ccc*/ 	.word	0x00020a80
        /*1cd0*/ 	.word	0x00000057
        /*1cd4*/ 	.word	0x00032490
        /*1cd8*/ 	.short	0x010a
        /*1cda*/ 	.byte	0x3f
	.zero		1


	//   ....[82]....
        /*1cdc*/ 	.word	0x00020d10
        /*1ce0*/ 	.word	0x00000057
        /*1ce4*/ 	.word	0x00032490
        /*1ce8*/ 	.short	0x010a
        /*1cea*/ 	.byte	0x3f
	.zero		1


	//   ....[83]....
        /*1cec*/ 	.word	0x00020fc0
        /*1cf0*/ 	.word	0x00000057
        /*1cf4*/ 	.word	0x00032490
        /*1cf8*/ 	.short	0x010a
        /*1cfa*/ 	.byte	0x3f
	.zero		1


	//   ....[84]....
        /*1cfc*/ 	.word	0x00021270
        /*1d00*/ 	.word	0x00000057
        /*1d04*/ 	.word	0x000324b0
        /*1d08*/ 	.short	0x010a
        /*1d0a*/ 	.byte	0x3f
	.zero		1


	//   ....[85]....
        /*1d0c*/ 	.word	0x000216f0
        /*1d10*/ 	.word	0x00000017
        /*1d14*/ 	.word	0x00032400
        /*1d18*/ 	.short	0x010a
        /*1d1a*/ 	.byte	0x3f
	.zero		1


	//   ....[86]....
        /*1d1c*/ 	.word	0x00021cf0
        /*1d20*/ 	.word	0x00000017
        /*1d24*/ 	.word	0x00032400
        /*1d28*/ 	.short	0x010a
        /*1d2a*/ 	.byte	0x3f
	.zero		1


	//   ....[87]....
        /*1d2c*/ 	.word	0x00021d40
        /*1d30*/ 	.word	0x00000009
        /*1d34*/ 	.word	0x00032430
        /*1d38*/ 	.short	0x010a
        /*1d3a*/ 	.byte	0x3f
	.zero		1


	//   ....[88]....
        /*1d3c*/ 	.word	0x00021d90
        /*1d40*/ 	.word	0x00000017
        /*1d44*/ 	.word	0x00032410
        /*1d48*/ 	.short	0x010a
        /*1d4a*/ 	.byte	0x3f
	.zero		1


	//   ....[89]....
        /*1d4c*/ 	.word	0x00021de0
        /*1d50*/ 	.word	0x00000009
        /*1d54*/ 	.word	0x00032450
        /*1d58*/ 	.short	0x010a
        /*1d5a*/ 	.byte	0x3f
	.zero		1


	//   ....[90]....
        /*1d5c*/ 	.word	0x00021e30
        /*1d60*/ 	.word	0x0000000a
        /*1d64*/ 	.word	0x00032430
        /*1d68*/ 	.short	0x010a
        /*1d6a*/ 	.byte	0x3f
	.zero		1


	//   ....[91]....
        /*1d6c*/ 	.word	0x00021e80
        /*1d70*/ 	.word	0x0000000a
        /*1d74*/ 	.word	0x00032450
        /*1d78*/ 	.short	0x010a
        /*1d7a*/ 	.byte	0x3f
	.zero		1


	//   ....[92]....
        /*1d7c*/ 	.word	0x00021ed0
        /*1d80*/ 	.word	0x0000000a
        /*1d84*/ 	.word	0x00032430
        /*1d88*/ 	.short	0x010a
        /*1d8a*/ 	.byte	0x3f
	.zero		1


	//   ....[93]....
        /*1d8c*/ 	.word	0x00021f20
        /*1d90*/ 	.word	0x0000000a
        /*1d94*/ 	.word	0x00032450
        /*1d98*/ 	.short	0x010a
        /*1d9a*/ 	.byte	0x3f
	.zero		1


	//   ....[94]....
        /*1d9c*/ 	.word	0x00022b70
        /*1da0*/ 	.word	0x00000010
        /*1da4*/ 	.word	0x00032420
        /*1da8*/ 	.short	0x010a
        /*1daa*/ 	.byte	0x3f
	.zero		1


	//   ....[95]....
        /*1dac*/ 	.word	0x00022bc0
        /*1db0*/ 	.word	0x00000008
        /*1db4*/ 	.word	0x000324a0
        /*1db8*/ 	.short	0x010a
        /*1dba*/ 	.byte	0x3f
	.zero		1


	//   ....[96]....
        /*1dbc*/ 	.word	0x00022c10
        /*1dc0*/ 	.word	0x00000008
        /*1dc4*/ 	.word	0x000324c0
        /*1dc8*/ 	.short	0x010a
        /*1dca*/ 	.byte	0x3f
	.zero		1


	//   ....[97]....
        /*1dcc*/ 	.word	0x00022c60
        /*1dd0*/ 	.word	0x00000006
        /*1dd4*/ 	.word	0x000324a0
        /*1dd8*/ 	.short	0x010a
        /*1dda*/ 	.byte	0x3f
	.zero		1


	//   ....[98]....
        /*1ddc*/ 	.word	0x00022cb0
        /*1de0*/ 	.word	0x00000006
        /*1de4*/ 	.word	0x000324c0
        /*1de8*/ 	.short	0x010a
        /*1dea*/ 	.byte	0x3f
	.zero		1


	//   ....[99]....
        /*1dec*/ 	.word	0x00022dd0
        /*1df0*/ 	.word	0x00000017
        /*1df4*/ 	.word	0x00032440
        /*1df8*/ 	.short	0x010a
        /*1dfa*/ 	.byte	0x3f
	.zero		1


	//   ....[100]....
        /*1dfc*/ 	.word	0x00024e60
        /*1e00*/ 	.word	0x00000010
        /*1e04*/ 	.word	0x00032420
        /*1e08*/ 	.short	0x010a
        /*1e0a*/ 	.byte	0x3f
	.zero		1


	//   ....[101]....
        /*1e0c*/ 	.word	0x00024eb0
        /*1e10*/ 	.word	0x00000017
        /*1e14*/ 	.word	0x00032460
        /*1e18*/ 	.short	0x010a
        /*1e1a*/ 	.byte	0x3f
	.zero		1


	//   ....[102]....
        /*1e1c*/ 	.word	0x00025800
        /*1e20*/ 	.word	0x00000006
        /*1e24*/ 	.word	0x00032440
        /*1e28*/ 	.short	0x010a
        /*1e2a*/ 	.byte	0x3f
	.zero		1


	//   ....[103]....
        /*1e2c*/ 	.word	0x00025ee0
        /*1e30*/ 	.word	0x00000006
        /*1e34*/ 	.word	0x00032460
        /*1e38*/ 	.short	0x010a
        /*1e3a*/ 	.byte	0x3f
	.zero		1


	//   ....[104]....
        /*1e3c*/ 	.word	0x00027030
        /*1e40*/ 	.word	0x00000004
        /*1e44*/ 	.word	0x00032420
        /*1e48*/ 	.short	0x010a
        /*1e4a*/ 	.byte	0x3f
	.zero		1


	//   ....[105]....
        /*1e4c*/ 	.word	0x000271d0
        /*1e50*/ 	.word	0x00000005
        /*1e54*/ 	.word	0x00032440
        /*1e58*/ 	.short	0x010a
        /*1e5a*/ 	.byte	0x3f
	.zero		1


	//   ....[106]....
        /*1e5c*/ 	.word	0x00027220
        /*1e60*/ 	.word	0x00000013
        /*1e64*/ 	.word	0x00032440
        /*1e68*/ 	.short	0x010a
        /*1e6a*/ 	.byte	0x3f
	.zero		1


	//   ....[107]....
        /*1e6c*/ 	.word	0x00027270
        /*1e70*/ 	.word	0x00000005
        /*1e74*/ 	.word	0x00032460
        /*1e78*/ 	.short	0x010a
        /*1e7a*/ 	.byte	0x3f
	.zero		1


	//----- nvinfo : EIATTR_NUM_MBARRIERS
	.align		4
.L_1606:
        /*1e7c*/ 	.byte	0x03, 0x38
        /*1e7e*/ 	.short	0x0017


	//----- nvinfo : EIATTR_EXIT_INSTR_OFFSETS
	.align		4
        /*1e80*/ 	.byte	0x04, 0x1c
        /*1e82*/ 	.short	(.L_1608 - .L_1607)


	//   ....[0]....
.L_1607:
        /*1e84*/ 	.word	0x00020a70


	//----- nvinfo : EIATTR_MAX_THREADS
	.align		4
.L_1608:
        /*1e88*/ 	.byte	0x04, 0x05
        /*1e8a*/ 	.short	(.L_1610 - .L_1609)
.L_1609:
        /*1e8c*/ 	.word	0x00000180
        /*1e90*/ 	.word	0x00000001
        /*1e94*/ 	.word	0x00000001


	//----- nvinfo : EIATTR_CRS_STACK_SIZE
	.align		4
.L_1610:
        /*1e98*/ 	.byte	0x04, 0x1e
        /*1e9a*/ 	.short	(.L_1612 - .L_1611)
.L_1611:
        /*1e9c*/ 	.word	0x00000000


	//----- nvinfo : EIATTR_CBANK_PARAM_SIZE
	.align		4
.L_1612:
        /*1ea0*/ 	.byte	0x03, 0x19
        /*1ea2*/ 	.short	0x0bf0


	//----- nvinfo : EIATTR_PARAM_CBANK
	.align		4
        /*1ea4*/ 	.byte	0x04, 0x0a
        /*1ea6*/ 	.short	(.L_1614 - .L_1613)
	.align		4
.L_1613:
        /*1ea8*/ 	.word	index@(.nv.constant0._ZN7cutlass13device_kernelIN5flash11enable_sm90INS1_16FlashAttnFwdSm90INS1_25CollectiveMainloopFwdSm90ILi2EN4cute5tupleIJNS5_1CILi1EEES8_S8_EEENS6_IJNS7_ILi128EEENS7_ILi96EEENS7_ILi64EEEEEELi256ENS_6half_tEfNS_4arch4Sm90ELb1ELb0ELb0ELb1ELb1ELb1ELb1ELb1ELb0ELb1ELb1ELb0EEENS1_21CollectiveEpilogueFwdINS6_IJSA_NS7_ILi256EEESB_EEES9_SE_SG_Li256ELb1ELb1ELb1ELb0EEENS1_36VarlenDynamicPersistentTileSchedulerILi128ELi96ELi256ELi128ELb1ELb1ELb1ELb1ELb1ELb1EEEEEEEEEvNT_6ParamsE)
        /*1eac*/ 	.short	0x0210
        /*1eae*/ 	.short	0x0bf0


	//----- nvinfo : EIATTR_SW_WAR
	.align		4
.L_1614:
        /*1eb0*/ 	.byte	0x04, 0x36
        /*1eb2*/ 	.short	(.L_1616 - .L_1615)
.L_1615:
        /*1eb4*/ 	.word	0x00000008
.L_1616:


//--------------------- .nv.callgraph             --------------------------
	.section	.nv.callgraph,"",@"SHT_CUDA_CALLGRAPH"
	.align	4
	.sectionentsize	8
	.align		4
        /*0000*/ 	.word	0x00000000
	.align		4
        /*0004*/ 	.word	0xffffffff
	.align		4
        /*0008*/ 	.word	index@(_ZN7cutlass13device_kernelIN5flash11enable_sm90INS1_16FlashAttnFwdSm90INS1_25CollectiveMainloopFwdSm90ILi2EN4cute5tupleIJNS5_1CILi1EEES8_S8_EEENS6_IJNS7_ILi128EEENS7_ILi96EEENS7_ILi192EEEEEELi128ENS_6half_tEfNS_4arch4Sm90ELb0ELb0ELb0ELb0ELb1ELb0ELb0ELb1ELb1ELb1ELb1ELb0EEENS1_21CollectiveEpilogueFwdINS6_IJSA_SA_SB_EEES9_SE_SG_Li256ELb0ELb1ELb1ELb0EEENS1_19SingleTileSchedulerILb0ELb1ELb1ELi128EEEEEEEEEvNT_6ParamsE)
	.align		4
        /*000c*/ 	.word	index@(__assertfail)
	.align		4
        /*0010*/ 	.word	index@(_ZN7cutlass13device_kernelIN5flash11enable_sm90INS1_16FlashAttnFwdSm90INS1_25CollectiveMainloopFwdSm90ILi2EN4cute5tupleIJNS5_1CILi1EEES8_S8_EEENS6_IJNS7_ILi128EEENS7_ILi96EEENS7_ILi192EEEEEELi128ENS_6half_tEfNS_4arch4Sm90ELb0ELb0ELb0ELb1ELb1ELb0ELb0ELb1ELb1ELb1ELb1ELb0EEENS1_21CollectiveEpilogueFwdINS6_IJSA_SA_SB_EEES9_SE_SG_Li256ELb1ELb1ELb1ELb0EEENS1_36VarlenDynamicPersistentTileSchedulerILi128ELi96ELi256ELi128ELb1ELb1ELb1ELb0ELb1ELb1EEEEEEEEEvNT_6ParamsE)
	.align		4
        /*0014*/ 	.word	index@(__assertfail)
	.align		4
        /*0018*/ 	.word	index@(_ZN7cutlass13device_kernelIN5flash11enable_sm90INS1_16FlashAttnFwdSm90INS1_25CollectiveMainloopFwdSm90ILi2EN4cute5tupleIJNS5_1CILi1EEES8_S8_EEENS6_IJNS7_ILi128EEENS7_ILi96EEENS7_ILi192EEEEEELi128ENS_6half_tEfNS_4arch4Sm90ELb0ELb0ELb0ELb1ELb1ELb1ELb0ELb1ELb1ELb1ELb1ELb0EEENS1_21CollectiveEpilogueFwdINS6_IJSA_SA_SB_EEES9_SE_SG_Li256ELb1ELb1ELb1ELb0EEENS1_36VarlenDynamicPersistentTileSchedulerILi128ELi96ELi256ELi128ELb1ELb1ELb1ELb0ELb1ELb1EEEEEEEEEvNT_6ParamsE)
	.align		4
        /*001c*/ 	.word	index@(__assertfail)
	.align		4
        /*0020*/ 	.word	index@(_ZN7cutlass13device_kernelIN5flash11enable_sm90INS1_16FlashAttnFwdSm90INS1_25CollectiveMainloopFwdSm90ILi2EN4cute5tupleIJNS5_1CILi1EEES8_S8_EEENS6_IJNS7_ILi128EEENS7_ILi96EEENS7_ILi192EEEEEELi128ENS_6half_tEfNS_4arch4Sm90ELb0ELb1ELb0ELb0ELb1ELb0ELb0ELb1ELb1ELb1ELb1ELb0EEENS1_21CollectiveEpilogueFwdINS6_IJSA_SA_SB_EEES9_SE_SG_Li256ELb0ELb1ELb1ELb0EEENS1_19SingleTileSchedulerILb0ELb1ELb1ELi128EEEEEEEEEvNT_6ParamsE)
	.align		4
        /*0024*/ 	.word	index@(__assertfail)
	.align		4
        /*0028*/ 	.word	index@(_ZN7cutlass13device_kernelIN5flash11enable_sm90INS1_16FlashAttnFwdSm90INS1_25CollectiveMainloopFwdSm90ILi2EN4cute5tupleIJNS5_1CILi1EEES8_S8_EEENS6_IJNS7_ILi128EEENS7_ILi96EEENS7_ILi192EEEEEELi128ENS_6half_tEfNS_4arch4Sm90ELb0ELb1ELb0ELb1ELb1ELb0ELb0ELb1ELb1ELb1ELb1ELb0EEENS1_21CollectiveEpilogueFwdINS6_IJSA_SA_SB_EEES9_SE_SG_Li256ELb1ELb1ELb1ELb0EEENS1_36VarlenDynamicPersistentTileSchedulerILi128ELi96ELi256ELi128ELb1ELb1ELb1ELb1ELb0ELb1EEEEEEEEEvNT_6ParamsE)
	.align		4
        /*002c*/ 	.word	index@(__assertfail)
	.align		4
        /*0030*/ 	.word	index@(_ZN7cutlass13device_kernelIN5flash11enable_sm90INS1_16FlashAttnFwdSm90INS1_25CollectiveMainloopFwdSm90ILi2EN4cute5tupleIJNS5_1CILi1EEES8_S8_EEENS6_IJNS7_ILi128EEENS7_ILi96EEENS7_ILi192EEEEEELi128ENS_6half_tEfNS_4arch4Sm90ELb0ELb1ELb0ELb1ELb1ELb1ELb0ELb1ELb1ELb1ELb1ELb0EEENS1_21CollectiveEpilogueFwdINS6_IJSA_SA_SB_EEES9_SE_SG_Li256ELb1ELb1ELb1ELb0EEENS1_36VarlenDynamicPersistentTileSchedulerILi128ELi96ELi256ELi128ELb1ELb1ELb1ELb1ELb0ELb1EEEEEEEEEvNT_6ParamsE)
	.align		4
        /*0034*/ 	.word	index@(__assertfail)
	.align		4
        /*0038*/ 	.word	index@(_ZN7cutlass13device_kernelIN5flash11enable_sm90INS1_16FlashAttnFwdSm90INS1_25CollectiveMainloopFwdSm90ILi2EN4cute5tupleIJNS5_1CILi1EEES8_S8_EEENS6_IJNS7_ILi128EEENS7_ILi96EEENS7_ILi192EEEEEELi128ENS_6half_tEfNS_4arch4Sm90ELb1ELb0ELb0ELb0ELb1ELb0ELb0ELb1ELb1ELb1ELb1ELb0EEENS1_21CollectiveEpilogueFwdINS6_IJSA_SA_SB_EEES9_SE_SG_Li256ELb0ELb1ELb1ELb0EEENS1_19SingleTileSchedulerILb0ELb1ELb1ELi128EEEEEEEEEvNT_6ParamsE)
	.align		4
        /*003c*/ 	.word	index@(__assertfail)
	.align		4
        /*0040*/ 	.word	index@(_ZN7cutlass13device_kernelIN5flash11enable_sm90INS1_16FlashAttnFwdSm90INS1_25CollectiveMainloopFwdSm90ILi2EN4cute5tupleIJNS5_1CILi1EEES8_S8_EEENS6_IJNS7_ILi128EEENS7_ILi96EEENS7_ILi192EEEEEELi128ENS_6half_tEfNS_4arch4Sm90ELb1ELb0ELb0ELb1ELb1ELb0ELb0ELb1ELb1ELb1ELb1ELb0EEENS1_21CollectiveEpilogueFwdINS6_IJSA_SA_SB_EEES9_SE_SG_Li256ELb1ELb1ELb1ELb0EEENS1_36VarlenDynamicPersistentTileSchedulerILi128ELi96ELi256ELi128ELb1ELb1ELb1ELb1ELb1ELb1EEEEEEEEEvNT_6ParamsE)
	.align		4
        /*0044*/ 	.word	index@(__assertfail)
	.align		4
        /*0048*/ 	.word	index@(_ZN7cutlass13device_kernelIN5flash11enable_sm90INS1_16FlashAttnFwdSm90INS1_25CollectiveMainloopFwdSm90ILi2EN4cute5tupleIJNS5_1CILi1EEES8_S8_EEENS6_IJNS7_ILi128EEENS7_ILi96EEENS7_ILi192EEEEEELi128ENS_6half_tEfNS_4arch4Sm90ELb1ELb0ELb0ELb1ELb1ELb1ELb0ELb1ELb1ELb1ELb1ELb0EEENS1_21CollectiveEpilogueFwdINS6_IJSA_SA_SB_EEES9_SE_SG_Li256ELb1ELb1ELb1ELb0EEENS1_36VarlenDynamicPersistentTileSchedulerILi128ELi96ELi256ELi128ELb1ELb1ELb1ELb1ELb1ELb1EEEEEEEEEvNT_6ParamsE)
	.align		4
        /*004c*/ 	.word	index@(__assertfail)
	.align		4
        /*0050*/ 	.word	index@(_ZN7cutlass13device_kernelIN5flash11enable_sm90INS1_16FlashAttnFwdSm90INS1_25CollectiveMainloopFwdSm90ILi2EN4cute5tupleIJNS5_1CILi1EEES8_S8_EEENS6_IJNS7_ILi64EEESA_SA_EEELi512ENS_6half_tEfNS_4arch4Sm90ELb0ELb0ELb0ELb0ELb1ELb0ELb0ELb0ELb0ELb1ELb1ELb0EEENS1_21CollectiveEpilogueFwdINS6_IJSA_NS7_ILi512EEESA_EEES9_SC_SE_Li256ELb0ELb1ELb1ELb0EEENS1_19SingleTileSchedulerILb0ELb1ELb1ELi64EEEEEEEEEvNT_6ParamsE)
	.align		4
        /*0054*/ 	.word	index@(__assertfail)
	.align		4
        /*0058*/ 	.word	index@(_ZN7cutlass13device_kernelIN5flash11enable_sm90INS1_16FlashAttnFwdSm90INS1_25CollectiveMainloopFwdSm90ILi2EN4cute5tupleIJNS5_1CILi1EEES8_S8_EEENS6_IJNS7_ILi64EEESA_SA_EEELi512ENS_6half_tEfNS_4arch4Sm90ELb0ELb0ELb0ELb0ELb1ELb0ELb1ELb0ELb0ELb1ELb1ELb0EEENS1_21CollectiveEpilogueFwdINS6_IJSA_NS7_ILi512EEESA_EEES9_SC_SE_Li256ELb0ELb1ELb1ELb0EEENS1_19SingleTileSchedulerILb0ELb1ELb1ELi64EEEEEEEEEvNT_6ParamsE)
	.align		4
        /*005c*/ 	.word	index@(__assertfail)
	.align		4
        /*0060*/ 	.word	index@(_ZN7cutlass13device_kernelIN5flash11enable_sm90INS1_16FlashAttnFwdSm90INS1_25CollectiveMainloopFwdSm90ILi2EN4cute5tupleIJNS5_1CILi1EEES8_S8_EEENS6_IJNS7_ILi64EEESA_SA_EEELi512ENS_6half_tEfNS_4arch4Sm90ELb0ELb0ELb0ELb1ELb1ELb0ELb0ELb0ELb0ELb1ELb1ELb0EEENS1_21CollectiveEpilogueFwdINS6_IJSA_NS7_ILi512EEESA_EEES9_SC_SE_Li256ELb1ELb1ELb1ELb0EEENS1_36VarlenDynamicPersistentTileSchedulerILi64ELi64ELi256ELi128ELb1ELb1ELb1ELb0ELb1ELb1EEEEEEEEEvNT_6ParamsE)
	.align		4
        /*0064*/ 	.word	index@(__assertfail)
	.align		4
        /*0068*/ 	.word	index@(_ZN7cutlass13device_kernelIN5flash11enable_sm90INS1_16FlashAttnFwdSm90INS1_25CollectiveMainloopFwdSm90ILi2EN4cute5tupleIJNS5_1CILi1EEES8_S8_EEENS6_IJNS7_ILi64EEESA_SA_EEELi512ENS_6half_tEfNS_4arch4Sm90ELb0ELb0ELb0ELb1ELb1ELb1ELb0ELb0ELb0ELb1ELb1ELb0EEENS1_21CollectiveEpilogueFwdINS6_IJSA_NS7_ILi512EEESA_EEES9_SC_SE_Li256ELb1ELb1ELb1ELb0EEENS1_36VarlenDynamicPersistentTileSchedulerILi64ELi64ELi256ELi128ELb1ELb1ELb1ELb0ELb1ELb1EEEEEEEEEvNT_6ParamsE)
	.align		4
        /*006c*/ 	.word	index@(__assertfail)
	.align		4
        /*0070*/ 	.word	index@(_ZN7cutlass13device_kernelIN5flash11enable_sm90INS1_16FlashAttnFwdSm90INS1_25CollectiveMainloopFwdSm90ILi2EN4cute5tupleIJNS5_1CILi1EEES8_S8_EEENS6_IJNS7_ILi64EEESA_SA_EEELi512ENS_6half_tEfNS_4arch4Sm90ELb0ELb0ELb0ELb1ELb1ELb0ELb1ELb0ELb0ELb1ELb1ELb0EEENS1_21CollectiveEpilogueFwdINS6_IJSA_NS7_ILi512EEESA_EEES9_SC_SE_Li256ELb1ELb1ELb1ELb0EEENS1_36VarlenDynamicPersistentTileSchedulerILi64ELi64ELi256ELi128ELb1ELb1ELb1ELb0ELb1ELb1EEEEEEEEEvNT_6ParamsE)
	.align		4
        /*0074*/ 	.word	index@(__assertfail)
	.align		4
        /*0078*/ 	.word	index@(_ZN7cutlass13device_kernelIN5flash11enable_sm90INS1_16FlashAttnFwdSm90INS1_25CollectiveMainloopFwdSm90ILi2EN4cute5tupleIJNS5_1CILi1EEES8_S8_EEENS6_IJNS7_ILi64EEESA_SA_EEELi512ENS_6half_tEfNS_4arch4Sm90ELb0ELb0ELb0ELb1ELb1ELb1ELb1ELb0ELb0ELb1ELb1ELb0EEENS1_21CollectiveEpilogueFwdINS6_IJSA_NS7_ILi512EEESA_EEES9_SC_SE_Li256ELb1ELb1ELb1ELb0EEENS1_36VarlenDynamicPersistentTileSchedulerILi64ELi64ELi256ELi128ELb1ELb1ELb1ELb0ELb1ELb1EEEEEEEEEvNT_6ParamsE)
	.align		4
        /*007c*/ 	.word	index@(__assertfail)
	.align		4
        /*0080*/ 	.word	index@(_ZN7cutlass13device_kernelIN5flash11enable_sm90INS1_16FlashAttnFwdSm90INS1_25CollectiveMainloopFwdSm90ILi2EN4cute5tupleIJNS5_1CILi1EEES8_S8_EEENS6_IJNS7_ILi64EEESA_SA_EEELi512ENS_6half_tEfNS_4arch4Sm90ELb0ELb1ELb0ELb0ELb1ELb0ELb0ELb0ELb0ELb1ELb1ELb0EEENS1_21CollectiveEpilogueFwdINS6_IJSA_NS7_ILi512EEESA_EEES9_SC_SE_Li256ELb0ELb1ELb1ELb0EEENS1_19SingleTileSchedulerILb0ELb1ELb1ELi64EEEEEEEEEvNT_6ParamsE)
	.align		4
        /*0084*/ 	.word	index@(__assertfail)
	.align		4
        /*0088*/ 	.word	index@(_ZN7cutlass13device_kernelIN5flash11enable_sm90INS1_16FlashAttnFwdSm90INS1_25CollectiveMainloopFwdSm90ILi2EN4cute5tupleIJNS5_1CILi1EEES8_S8_EEENS6_IJNS7_ILi64EEESA_SA_EEELi512ENS_6half_tEfNS_4arch4Sm90ELb0ELb1ELb0ELb0ELb1ELb0ELb1ELb0ELb0ELb1ELb1ELb0EEENS1_21CollectiveEpilogueFwdINS6_IJSA_NS7_ILi512EEESA_EEES9_SC_SE_Li256ELb0ELb1ELb1ELb0EEENS1_19SingleTileSchedulerILb0ELb1ELb1ELi64EEEEEEEEEvNT_6ParamsE)
	.align		4
        /*008c*/ 	.word	index@(__assertfail)
	.align		4
        /*0090*/ 	.word	index@(_ZN7cutlass13device_kernelIN5flash11enable_sm90INS1_16FlashAttnFwdSm90INS1_25CollectiveMainloopFwdSm90ILi2EN4cute5tupleIJNS5_1CILi1EEES8_S8_EEENS6_IJNS7_ILi64EEESA_SA_EEELi512ENS_6half_tEfNS_4arch4Sm90ELb0ELb1ELb0ELb1ELb1ELb0ELb0ELb0ELb0ELb1ELb1ELb0EEENS1_21CollectiveEpilogueFwdINS6_IJSA_NS7_ILi512EEESA_EEES9_SC_SE_Li256ELb1ELb1ELb1ELb0EEENS1_36VarlenDynamicPersistentTileSchedulerILi64ELi64ELi256ELi128ELb1ELb1ELb1ELb1ELb0ELb1EEEEEEEEEvNT_6ParamsE)
	.align		4
        /*0094*/ 	.word	index@(__assertfail)
	.align		4
        /*0098*/ 	.word	index@(_ZN7cutlass13device_kernelIN5flash11enable_sm90INS1_16FlashAttnFwdSm90INS1_25CollectiveMainloopFwdSm90ILi2EN4cute5tupleIJNS5_1CILi1EEES8_S8_EEENS6_IJNS7_ILi64EEESA_SA_EEELi512ENS_6half_tEfNS_4arch4Sm90ELb0ELb1ELb0ELb1ELb1ELb1ELb0ELb0ELb0ELb1ELb1ELb0EEENS1_21CollectiveEpilogueFwdINS6_IJSA_NS7_ILi512EEESA_EEES9_SC_SE_Li256ELb1ELb1ELb1ELb0EEENS1_36VarlenDynamicPersistentTileSchedulerILi64ELi64ELi256ELi128ELb1ELb1ELb1ELb1ELb0ELb1EEEEEEEEEvNT_6ParamsE)
	.align		4
        /*009c*/ 	.word	index@(__assertfail)
	.align		4
        /*00a0*/ 	.word	index@(_ZN7cutlass13device_kernelIN5flash11enable_sm90INS1_16FlashAttnFwdSm90INS1_25CollectiveMainloopFwdSm90ILi2EN4cute5tupleIJNS5_1CILi1EEES8_S8_EEENS6_IJNS7_ILi64EEESA_SA_EEELi512ENS_6half_tEfNS_4arch4Sm90ELb0ELb1ELb0ELb1ELb1ELb0ELb1ELb0ELb0ELb1ELb1ELb0EEENS1_21CollectiveEpilogueFwdINS6_IJSA_NS7_ILi512EEESA_EEES9_SC_SE_Li256ELb1ELb1ELb1ELb0EEENS1_36VarlenDynamicPersistentTileSchedulerILi64ELi64ELi256ELi128ELb1ELb1ELb1ELb1ELb0ELb1EEEEEEEEEvNT_6ParamsE)
	.align		4
        /*00a4*/ 	.word	index@(__assertfail)
	.align		4
        /*00a8*/ 	.word	index@(_ZN7cutlass13device_kernelIN5flash11enable_sm90INS1_16FlashAttnFwdSm90INS1_25CollectiveMainloopFwdSm90ILi2EN4cute5tupleIJNS5_1CILi1EEES8_S8_EEENS6_IJNS7_ILi64EEESA_SA_EEELi512ENS_6half_tEfNS_4arch4Sm90ELb0ELb1ELb0ELb1ELb1ELb1ELb1ELb0ELb0ELb1ELb1ELb0EEENS1_21CollectiveEpilogueFwdINS6_IJSA_NS7_ILi512EEESA_EEES9_SC_SE_Li256ELb1ELb1ELb1ELb0EEENS1_36VarlenDynamicPersistentTileSchedulerILi64ELi64ELi256ELi128ELb1ELb1ELb1ELb1ELb0ELb1EEEEEEEEEvNT_6ParamsE)
	.align		4
        /*00ac*/ 	.word	index@(__assertfail)
	.align		4
        /*00b0*/ 	.word	index@(_ZN7cutlass13device_kernelIN5flash11enable_sm90INS1_16FlashAttnFwdSm90INS1_25CollectiveMainloopFwdSm90ILi2EN4cute5tupleIJNS5_1CILi1EEES8_S8_EEENS6_IJNS7_ILi64EEESA_SA_EEELi512ENS_6half_tEfNS_4arch4Sm90ELb1ELb0ELb0ELb0ELb1ELb0ELb0ELb0ELb0ELb1ELb1ELb0EEENS1_21CollectiveEpilogueFwdINS6_IJSA_NS7_ILi512EEESA_EEES9_SC_SE_Li256ELb0ELb1ELb1ELb0EEENS1_19SingleTileSchedulerILb0ELb1ELb1ELi64EEEEEEEEEvNT_6ParamsE)
	.align		4
        /*00b4*/ 	.word	index@(__assertfail)
	.align		4
        /*00b8*/ 	.word	index@(_ZN7cutlass13device_kernelIN5flash11enable_sm90INS1_16FlashAttnFwdSm90INS1_25CollectiveMainloopFwdSm90ILi2EN4cute5tupleIJNS5_1CILi1EEES8_S8_EEENS6_IJNS7_ILi64EEESA_SA_EEELi512ENS_6half_tEfNS_4arch4Sm90ELb1ELb0ELb0ELb0ELb1ELb0ELb1ELb0ELb0ELb1ELb1ELb0EEENS1_21CollectiveEpilogueFwdINS6_IJSA_NS7_ILi512EEESA_EEES9_SC_SE_Li256ELb0ELb1ELb1ELb0EEENS1_19SingleTileSchedulerILb0ELb1ELb1ELi64EEEEEEEEEvNT_6ParamsE)
	.align		4
        /*00bc*/ 	.word	index@(__assertfail)
	.align		4
        /*00c0*/ 	.word	index@(_ZN7cutlass13device_kernelIN5flash11enable_sm90INS1_16FlashAttnFwdSm90INS1_25CollectiveMainloopFwdSm90ILi2EN4cute5tupleIJNS5_1CILi1EEES8_S8_EEENS6_IJNS7_ILi64EEESA_SA_EEELi512ENS_6half_tEfNS_4arch4Sm90ELb1ELb0ELb0ELb1ELb1ELb0ELb0ELb0ELb0ELb1ELb1ELb0EEENS1_21CollectiveEpilogueFwdINS6_IJSA_NS7_ILi512EEESA_EEES9_SC_SE_Li256ELb1ELb1ELb1ELb0EEENS1_36VarlenDynamicPersistentTileSchedulerILi64ELi64ELi256ELi128ELb1ELb1ELb1ELb1ELb1ELb1EEEEEEEEEvNT_6ParamsE)
	.align		4
        /*00c4*/ 	.word	index@(__assertfail)
	.align		4
        /*00c8*/ 	.word	index@(_ZN7cutlass13device_kernelIN5flash11enable_sm90INS1_16FlashAttnFwdSm90INS1_25CollectiveMainloopFwdSm90ILi2EN4cute5tupleIJNS5_1CILi1EEES8_S8_EEENS6_IJNS7_ILi64EEESA_SA_EEELi512ENS_6half_tEfNS_4arch4Sm90ELb1ELb0ELb0ELb1ELb1ELb1ELb0ELb0ELb0ELb1ELb1ELb0EEENS1_21CollectiveEpilogueFwdINS6_IJSA_NS7_ILi512EEESA_EEES9_SC_SE_Li256ELb1ELb1ELb1ELb0EEENS1_36VarlenDynamicPersistentTileSchedulerILi64ELi64ELi256ELi128ELb1ELb1ELb1ELb1ELb1ELb1EEEEEEEEEvNT_6ParamsE)
	.align		4
        /*00cc*/ 	.word	index@(__assertfail)
	.align		4
        /*00d0*/ 	.word	index@(_ZN7cutlass13device_kernelIN5flash11enable_sm90INS1_16FlashAttnFwdSm90INS1_25CollectiveMainloopFwdSm90ILi2EN4cute5tupleIJNS5_1CILi1EEES8_S8_EEENS6_IJNS7_ILi64EEESA_SA_EEELi512ENS_6half_tEfNS_4arch4Sm90ELb1ELb0ELb0ELb1ELb1ELb0ELb1ELb0ELb0ELb1ELb1ELb0EEENS1_21CollectiveEpilogueFwdINS6_IJSA_NS7_ILi512EEESA_EEES9_SC_SE_Li256ELb1ELb1ELb1ELb0EEENS1_36VarlenDynamicPersistentTileSchedulerILi64ELi64ELi256ELi128ELb1ELb1ELb1ELb1ELb1ELb1EEEEEEEEEvNT_6ParamsE)
	.align		4
        /*00d4*/ 	.word	index@(__assertfail)
	.align		4
        /*00d8*/ 	.word	index@(_ZN7cutlass13device_kernelIN5flash11enable_sm90INS1_16FlashAttnFwdSm90INS1_25CollectiveMainloopFwdSm90ILi2EN4cute5tupleIJNS5_1CILi1EEES8_S8_EEENS6_IJNS7_ILi64EEESA_SA_EEELi512ENS_6half_tEfNS_4arch4Sm90ELb1ELb0ELb0ELb1ELb1ELb1ELb1ELb0ELb0ELb1ELb1ELb0EEENS1_21CollectiveEpilogueFwdINS6_IJSA_NS7_ILi512EEESA_EEES9_SC_SE_Li256ELb1ELb1ELb1ELb0EEENS1_36VarlenDynamicPersistentTileSchedulerILi64ELi64ELi256ELi128ELb1ELb1ELb1ELb1ELb1ELb1EEEEEEEEEvNT_6ParamsE)
	.align		4
        /*00dc*/ 	.word	index@(__assertfail)
	.align		4
        /*00e0*/ 	.word	index@(_ZN7cutlass13device_kernelIN5flash11enable_sm90INS1_16FlashAttnFwdSm90INS1_25CollectiveMainloopFwdSm90ILi2EN4cute5tupleIJNS5_1CILi1EEES8_S8_EEENS6_IJNS7_ILi128EEENS7_ILi96EEENS7_ILi64EEEEEELi256ENS_6half_tEfNS_4arch4Sm90ELb0ELb0ELb0ELb0ELb1ELb0ELb0ELb1ELb0ELb1ELb1ELb0EEENS1_21CollectiveEpilogueFwdINS6_IJSA_NS7_ILi256EEESB_EEES9_SE_SG_Li256ELb0ELb1ELb1ELb0EEENS1_19SingleTileSchedulerILb0ELb1ELb1ELi128EEEEEEEEEvNT_6ParamsE)
	.align		4
        /*00e4*/ 	.word	index@(__assertfail)
	.align		4
        /*00e8*/ 	.word	index@(_ZN7cutlass13device_kernelIN5flash11enable_sm90INS1_16FlashAttnFwdSm90INS1_25CollectiveMainloopFwdSm90ILi2EN4cute5tupleIJNS5_1CILi1EEES8_S8_EEENS6_IJNS7_ILi128EEENS7_ILi96EEENS7_ILi64EEEEEELi256ENS_6half_tEfNS_4arch4Sm90ELb0ELb0ELb0ELb0ELb1ELb0ELb1ELb1ELb0ELb1ELb1ELb0EEENS1_21CollectiveEpilogueFwdINS6_IJSA_NS7_ILi256EEESB_EEES9_SE_SG_Li256ELb0ELb1ELb1ELb0EEENS1_19SingleTileSchedulerILb0ELb1ELb1ELi128EEEEEEEEEvNT_6ParamsE)
	.align		4
        /*00ec*/ 	.word	index@(__assertfail)
	.align		4
        /*00f0*/ 	.word	index@(_ZN7cutlass13device_kernelIN5flash11enable_sm90INS1_16FlashAttnFwdSm90INS1_25CollectiveMainloopFwdSm90ILi2EN4cute5tupleIJNS5_1CILi1EEES8_S8_EEENS6_IJNS7_ILi128EEENS7_ILi96EEENS7_ILi64EEEEEELi256ENS_6half_tEfNS_4arch4Sm90ELb0ELb0ELb0ELb1ELb1ELb0ELb0ELb1ELb0ELb1ELb1ELb0EEENS1_21CollectiveEpilogueFwdINS6_IJSA_NS7_ILi256EEESB_EEES9_SE_SG_Li256ELb1ELb1ELb1ELb0EEENS1_36VarlenDynamicPersistentTileSchedulerILi128ELi96ELi256ELi128ELb1ELb1ELb1ELb0ELb1ELb1EEEEEEEEEvNT_6ParamsE)
	.align		4
        /*00f4*/ 	.word	index@(__assertfail)
	.align		4
        /*00f8*/ 	.word	index@(_ZN7cutlass13device_kernelIN5flash11enable_sm90INS1_16FlashAttnFwdSm90INS1_25CollectiveMainloopFwdSm90ILi2EN4cute5tupleIJNS5_1CILi1EEES8_S8_EEENS6_IJNS7_ILi128EEENS7_ILi96EEENS7_ILi64EEEEEELi256ENS_6half_tEfNS_4arch4Sm90ELb0ELb0ELb0ELb1ELb1ELb1ELb0ELb1ELb0ELb1ELb1ELb0EEENS1_21CollectiveEpilogueFwdINS6_IJSA_NS7_ILi256EEESB_EEES9_SE_SG_Li256ELb1ELb1ELb1ELb0EEENS1_36VarlenDynamicPersistentTileSchedulerILi128ELi96ELi256ELi128ELb1ELb1ELb1ELb0ELb1ELb1EEEEEEEEEvNT_6ParamsE)
	.align		4
        /*00fc*/ 	.word	index@(__assertfail)
	.align		4
        /*0100*/ 	.word	index@(_ZN7cutlass13device_kernelIN5flash11enable_sm90INS1_16FlashAttnFwdSm90INS1_25CollectiveMainloopFwdSm90ILi2EN4cute5tupleIJNS5_1CILi1EEES8_S8_EEENS6_IJNS7_ILi128EEENS7_ILi96EEENS7_ILi64EEEEEELi256ENS_6half_tEfNS_4arch4Sm90ELb0ELb0ELb0ELb1ELb1ELb0ELb1ELb1ELb0ELb1ELb1ELb0EEENS1_21CollectiveEpilogueFwdINS6_IJSA_NS7_ILi256EEESB_EEES9_SE_SG_Li256ELb1ELb1ELb1ELb0EEENS1_36VarlenDynamicPersistentTileSchedulerILi128ELi96ELi256ELi128ELb1ELb1ELb1ELb0ELb1ELb1EEEEEEEEEvNT_6ParamsE)
	.align		4
        /*0104*/ 	.word	index@(__assertfail)
	.align		4
        /*0108*/ 	.word	index@(_ZN7cutlass13device_kernelIN5flash11enable_sm90INS1_16FlashAttnFwdSm90INS1_25CollectiveMainloopFwdSm90ILi2EN4cute5tupleIJNS5_1CILi1EEES8_S8_EEENS6_IJNS7_ILi128EEENS7_ILi96EEENS7_ILi64EEEEEELi256ENS_6half_tEfNS_4arch4Sm90ELb0ELb0ELb0ELb1ELb1ELb1ELb1ELb1ELb0ELb1ELb1ELb0EEENS1_21CollectiveEpilogueFwdINS6_IJSA_NS7_ILi256EEESB_EEES9_SE_SG_Li256ELb1ELb1ELb1ELb0EEENS1_36VarlenDynamicPersistentTileSchedulerILi128ELi96ELi256ELi128ELb1ELb1ELb1ELb0ELb1ELb1EEEEEEEEEvNT_6ParamsE)
	.align		4
        /*010c*/ 	.word	index@(__assertfail)
	.align		4
        /*0110*/ 	.word	index@(_ZN7cutlass13device_kernelIN5flash11enable_sm90INS1_16FlashAttnFwdSm90INS1_25CollectiveMainloopFwdSm90ILi2EN4cute5tupleIJNS5_1CILi1EEES8_S8_EEENS6_IJNS7_ILi128EEENS7_ILi96EEENS7_ILi64EEEEEELi256ENS_6half_tEfNS_4arch4Sm90ELb0ELb1ELb0ELb0ELb1ELb0ELb0ELb1ELb0ELb1ELb1ELb0EEENS1_21CollectiveEpilogueFwdINS6_IJSA_NS7_ILi256EEESB_EEES9_SE_SG_Li256ELb0ELb1ELb1ELb0EEENS1_19SingleTileSchedulerILb0ELb1ELb1ELi128EEEEEEEEEvNT_6ParamsE)
	.align		4
        /*0114*/ 	.word	index@(__assertfail)
	.align		4
        /*0118*/ 	.word	index@(_ZN7cutlass13device_kernelIN5flash11enable_sm90INS1_16FlashAttnFwdSm90INS1_25CollectiveMainloopFwdSm90ILi2EN4cute5tupleIJNS5_1CILi1EEES8_S8_EEENS6_IJNS7_ILi128EEENS7_ILi96EEENS7_ILi64EEEEEELi256ENS_6half_tEfNS_4arch4Sm90ELb0ELb1ELb0ELb0ELb1ELb0ELb1ELb1ELb0ELb1ELb1ELb0EEENS1_21CollectiveEpilogueFwdINS6_IJSA_NS7_ILi256EEESB_EEES9_SE_SG_Li256ELb0ELb1ELb1ELb0EEENS1_19SingleTileSchedulerILb0ELb1ELb1ELi128EEEEEEEEEvNT_6ParamsE)
	.align		4
        /*011c*/ 	.word	index@(__assertfail)
	.align		4
        /*0120*/ 	.word	index@(_ZN7cutlass13device_kernelIN5flash11enable_sm90INS1_16FlashAttnFwdSm90INS1_25CollectiveMainloopFwdSm90ILi2EN4cute5tupleIJNS5_1CILi1EEES8_S8_EEENS6_IJNS7_ILi128EEENS7_ILi96EEENS7_ILi64EEEEEELi256ENS_6half_tEfNS_4arch4Sm90ELb0ELb1ELb0ELb1ELb1ELb0ELb0ELb1ELb0ELb1ELb1ELb0EEENS1_21CollectiveEpilogueFwdINS6_IJSA_NS7_ILi256EEESB_EEES9_SE_SG_Li256ELb1ELb1ELb1ELb0EEENS1_36VarlenDynamicPersistentTileSchedulerILi128ELi96ELi256ELi128ELb1ELb1ELb1ELb1ELb0ELb1EEEEEEEEEvNT_6ParamsE)
	.align		4
        /*0124*/ 	.word	index@(__assertfail)
	.align		4
        /*0128*/ 	.word	index@(_ZN7cutlass13device_kernelIN5flash11enable_sm90INS1_16FlashAttnFwdSm90INS1_25CollectiveMainloopFwdSm90ILi2EN4cute5tupleIJNS5_1CILi1EEES8_S8_EEENS6_IJNS7_ILi128EEENS7_ILi96EEENS7_ILi64EEEEEELi256ENS_6half_tEfNS_4arch4Sm90ELb0ELb1ELb0ELb1ELb1ELb1ELb0ELb1ELb0ELb1ELb1ELb0EEENS1_21CollectiveEpilogueFwdINS6_IJSA_NS7_ILi256EEESB_EEES9_SE_SG_Li256ELb1ELb1ELb1ELb0EEENS1_36VarlenDynamicPersistentTileSchedulerILi128ELi96ELi256ELi128ELb1ELb1ELb1ELb1ELb0ELb1EEEEEEEEEvNT_6ParamsE)
	.align		4
        /*012c*/ 	.word	index@(__assertfail)
	.align		4
        /*0130*/ 	.word	index@(_ZN7cutlass13device_kernelIN5flash11enable_sm90INS1_16FlashAttnFwdSm90INS1_25CollectiveMainloopFwdSm90ILi2EN4cute5tupleIJNS5_1CILi1EEES8_S8_EEENS6_IJNS7_ILi128EEENS7_ILi96EEENS7_ILi64EEEEEELi256ENS_6half_tEfNS_4arch4Sm90ELb0ELb1ELb0ELb1ELb1ELb0ELb1ELb1ELb0ELb1ELb1ELb0EEENS1_21CollectiveEpilogueFwdINS6_IJSA_NS7_ILi256EEESB_EEES9_SE_SG_Li256ELb1ELb1ELb1ELb0EEENS1_36VarlenDynamicPersistentTileSchedulerILi128ELi96ELi256ELi128ELb1ELb1ELb1ELb1ELb0ELb1EEEEEEEEEvNT_6ParamsE)
	.align		4
        /*0134*/ 	.word	index@(__assertfail)
	.align		4
        /*0138*/ 	.word	index@(_ZN7cutlass13device_kernelIN5flash11enable_sm90INS1_16FlashAttnFwdSm90INS1_25CollectiveMainloopFwdSm90ILi2EN4cute5tupleIJNS5_1CILi1EEES8_S8_EEENS6_IJNS7_ILi128EEENS7_ILi96EEENS7_ILi64EEEEEELi256ENS_6half_tEfNS_4arch4Sm90ELb0ELb1ELb0ELb1ELb1ELb1ELb1ELb1ELb0ELb1ELb1ELb0EEENS1_21CollectiveEpilogueFwdINS6_IJSA_NS7_ILi256EEESB_EEES9_SE_SG_Li256ELb1ELb1ELb1ELb0EEENS1_36VarlenDynamicPersistentTileSchedulerILi128ELi96ELi256ELi128ELb1ELb1ELb1ELb1ELb0ELb1EEEEEEEEEvNT_6ParamsE)
	.align		4
        /*013c*/ 	.word	index@(__assertfail)
	.align		4
        /*0140*/ 	.word	index@(_ZN7cutlass13device_kernelIN5flash11enable_sm90INS1_16FlashAttnFwdSm90INS1_25CollectiveMainloopFwdSm90ILi2EN4cute5tupleIJNS5_1CILi1EEES8_S8_EEENS6_IJNS7_ILi128EEENS7_ILi96EEENS7_ILi64EEEEEELi256ENS_6half_tEfNS_4arch4Sm90ELb1ELb0ELb0ELb0ELb1ELb0ELb0ELb1ELb0ELb1ELb1ELb0EEENS1_21CollectiveEpilogueFwdINS6_IJSA_NS7_ILi256EEESB_EEES9_SE_SG_Li256ELb0ELb1ELb1ELb0EEENS1_19SingleTileSchedulerILb0ELb1ELb1ELi128EEEEEEEEEvNT_6ParamsE)
	.align		4
        /*0144*/ 	.word	index@(__assertfail)
	.align		4
        /*0148*/ 	.word	index@(_ZN7cutlass13device_kernelIN5flash11enable_sm90INS1_16FlashAttnFwdSm90INS1_25CollectiveMainloopFwdSm90ILi2EN4cute5tupleIJNS5_1CILi1EEES8_S8_EEENS6_IJNS7_ILi128EEENS7_ILi96EEENS7_ILi64EEEEEELi256ENS_6half_tEfNS_4arch4Sm90ELb1ELb0ELb0ELb0ELb1ELb0ELb1ELb1ELb0ELb1ELb1ELb0EEENS1_21CollectiveEpilogueFwdINS6_IJSA_NS7_ILi256EEESB_EEES9_SE_SG_Li256ELb0ELb1ELb1ELb0EEENS1_19SingleTileSchedulerILb0ELb1ELb1ELi128EEEEEEEEEvNT_6ParamsE)
	.align		4
        /*014c*/ 	.word	index@(__assertfail)
	.align		4
        /*0150*/ 	.word	index@(_ZN7cutlass13device_kernelIN5flash11enable_sm90INS1_16FlashAttnFwdSm90INS1_25CollectiveMainloopFwdSm90ILi2EN4cute5tupleIJNS5_1CILi1EEES8_S8_EEENS6_IJNS7_ILi128EEENS7_ILi96EEENS7_ILi64EEEEEELi256ENS_6half_tEfNS_4arch4Sm90ELb1ELb0ELb0ELb1ELb1ELb0ELb0ELb1ELb0ELb1ELb1ELb0EEENS1_21CollectiveEpilogueFwdINS6_IJSA_NS7_ILi256EEESB_EEES9_SE_SG_Li256ELb1ELb1ELb1ELb0EEENS1_36VarlenDynamicPersistentTileSchedulerILi128ELi96ELi256ELi128ELb1ELb1ELb1ELb1ELb1ELb1EEEEEEEEEvNT_6ParamsE)
	.align		4
        /*0154*/ 	.word	index@(__assertfail)
	.align		4
        /*0158*/ 	.word	index@(_ZN7cutlass13device_kernelIN5flash11enable_sm90INS1_16FlashAttnFwdSm90INS1_25CollectiveMainloopFwdSm90ILi2EN4cute5tupleIJNS5_1CILi1EEES8_S8_EEENS6_IJNS7_ILi128EEENS7_ILi96EEENS7_ILi64EEEEEELi256ENS_6half_tEfNS_4arch4Sm90ELb1ELb0ELb0ELb1ELb1ELb1ELb0ELb1ELb0ELb1ELb1ELb0EEENS1_21CollectiveEpilogueFwdINS6_IJSA_NS7_ILi256EEESB_EEES9_SE_SG_Li256ELb1ELb1ELb1ELb0EEENS1_36VarlenDynamicPersistentTileSchedulerILi128ELi96ELi256ELi128ELb1ELb1ELb1ELb1ELb1ELb1EEEEEEEEEvNT_6ParamsE)
	.align		4
        /*015c*/ 	.word	index@(__assertfail)
	.align		4
        /*0160*/ 	.word	index@(_ZN7cutlass13device_kernelIN5flash11enable_sm90INS1_16FlashAttnFwdSm90INS1_25CollectiveMainloopFwdSm90ILi2EN4cute5tupleIJNS5_1CILi1EEES8_S8_EEENS6_IJNS7_ILi128EEENS7_ILi96EEENS7_ILi64EEEEEELi256ENS_6half_tEfNS_4arch4Sm90ELb1ELb0ELb0ELb1ELb1ELb0ELb1ELb1ELb0ELb1ELb1ELb0EEENS1_21CollectiveEpilogueFwdINS6_IJSA_NS7_ILi256EEESB_EEES9_SE_SG_Li256ELb1ELb1ELb1ELb0EEENS1_36VarlenDynamicPersistentTileSchedulerILi128ELi96ELi256ELi128ELb1ELb1ELb1ELb1ELb1ELb1EEEEEEEEEvNT_6ParamsE)
	.align		4
        /*0164*/ 	.word	index@(__assertfail)
	.align		4
        /*0168*/ 	.word	index@(_ZN7cutlass13device_kernelIN5flash11enable_sm90INS1_16FlashAttnFwdSm90INS1_25CollectiveMainloopFwdSm90ILi2EN4cute5tupleIJNS5_1CILi1EEES8_S8_EEENS6_IJNS7_ILi128EEENS7_ILi96EEENS7_ILi64EEEEEELi256ENS_6half_tEfNS_4arch4Sm90ELb1ELb0ELb0ELb1ELb1ELb1ELb1ELb1ELb0ELb1ELb1ELb0EEENS1_21CollectiveEpilogueFwdINS6_IJSA_NS7_ILi256EEESB_EEES9_SE_SG_Li256ELb1ELb1ELb1ELb0EEENS1_36VarlenDynamicPersistentTileSchedulerILi128ELi96ELi256ELi128ELb1ELb1ELb1ELb1ELb1ELb1EEEEEEEEEvNT_6ParamsE)
	.align		4
        /*016c*/ 	.word	index@(__assertfail)
	.align		4
        /*0170*/ 	.word	0x00000000
	.align		4
        /*0174*/ 	.word	0xfffffffe
	.align		4
        /*0178*/ 	.word	0x00000000
	.align		4
        /*017c*/ 	.word	0xfffffffd
	.align		4
        /*0180*/ 	.word	0x00000000
	.align		4
        /*0184*/ 	.word	0xfffffffc


//--------------------- .nv.constant4             --------------------------
	.section	.nv.constant4,"a",@progbits
	.align	8
	.align		8
.nv.constant4:
        /*0000*/ 	.dword	__assertfail
	.align		8
        /*0008*/ 	.dword	__unnamed_1
	.align		8
        /*0010*/ 	.dword	__unnamed_2
	.align		8
        /*0018*/ 	.dword	__unnamed_3
	.align		8
        /*0020*/ 	.dword	__unnamed_4
	.align		8
        /*0028*/ 	.dword	__unnamed_5
	.align		8
        /*0030*/ 	.dword	__unnamed_6
	.align		8
        /*0038*/ 	.dword	__unnamed_7
	.align		8
        /*0040*/ 	.dword	__unnamed_8
	.align		8
        /*0048*/ 	.dword	__unnamed_9
	.align		8
        /*0050*/ 	.dword	__unnamed_10
	.align		8
        /*0058*/ 	.dword	__unnamed_11
	.align		8
        /*0060*/ 	.dword	__unnamed_12
	.align		8
        /*0068*/ 	.dword	__unnamed_13
	.align		8
        /*0070*/ 	.dword	__unnamed_14
	.align		8
        /*0078*/ 	.dword	__unnamed_15
	.align		8
        /*0080*/ 	.dword	__unnamed_16
	.align		8
        /*0088*/ 	.dword	__unnamed_17
	.align		8
        /*0090*/ 	.dword	__unnamed_18
	.align		8
        /*0098*/ 	.dword	_ZN79_INTERNAL_73f4098d_43_flash_fwd_hdimdiff_fp16_paged_split_sm90_cu_bdbb69e5_39424cuda3std3__45__cpo5beginE
	.align		8
        /*00a0*/ 	.dword	_ZN79_INTERNAL_73f4098d_43_flash_fwd_hdimdiff_fp16_paged_split_sm90_cu_bdbb69e5_39424cuda3std3__45__cpo3endE
	.align		8
        /*00a8*/ 	.dword	_ZN79_INTERNAL_73f4098d_43_flash_fwd_hdimdiff_fp16_paged_split_sm90_cu_bdbb69e5_39424cuda3std3__45__cpo6cbeginE
	.align		8
        /*00b0*/ 	.dword	_ZN79_INTERNAL_73f4098d_43_flash_fwd_hdimdiff_fp16_paged_split_sm90_cu_bdbb69e5_39424cuda3std3__45__cpo4cendE
	.align		8
        /*00b8*/ 	.dword	_ZN79_INTERNAL_73f4098d_43_flash_fwd_hdimdiff_fp16_paged_split_sm90_cu_bdbb69e5_39424cuda3std3__481_GLOBAL__N__73f4098d_43_flash_fwd_hdimdiff_fp16_paged_split_sm90_cu_bdbb69e5_39426ignoreE
	.align		8
        /*00c0*/ 	.dword	_ZN79_INTERNAL_73f4098d_43_flash_fwd_hdimdiff_fp16_paged_split_sm90_cu_bdbb69e5_39424cuda3std3__419piecewise_constructE
	.align		8
        /*00c8*/ 	.dword	_ZN79_INTERNAL_73f4098d_43_flash_fwd_hdimdiff_fp16_paged_split_sm90_cu_bdbb69e5_39424cuda3std3__48in_placeE
	.align		8
        /*00d0*/ 	.dword	_ZN79_INTERNAL_73f4098d_43_flash_fwd_hdimdiff_fp16_paged_split_sm90_cu_bdbb69e5_39424cuda3std6ranges3__45__cpo4swapE
	.align		8
        /*00d8*/ 	.dword	_ZN79_INTERNAL_73f4098d_43_flash_fwd_hdimdiff_fp16_paged_split_sm90_cu_bdbb69e5_39424cuda3std6ranges3__45__cpo9iter_moveE
	.align		8
        /*00e0*/ 	.dword	_ZN79_INTERNAL_73f4098d_43_flash_fwd_hdimdiff_fp16_paged_split_sm90_cu_bdbb69e5_39424cute7productE
	.align		8
        /*00e8*/ 	.dword	_ZN79_INTERNAL_73f4098d_43_flash_fwd_hdimdiff_fp16_paged_split_sm90_cu_bdbb69e5_39424cute1_E
	.align		8
        /*00f0*/ 	.dword	$str$23
	.align		8
        /*00f8*/ 	.dword	$str$24


//--------------------- .text._ZN7cutlass13device_kernelIN5flash11enable_sm90INS1_16FlashAttnFwdSm90INS1_25CollectiveMainloopFwdSm90ILi2EN4cute5tupleIJNS5_1CILi1EEES8_S8_EEENS6_IJNS7_ILi128EEENS7_ILi96EEENS7_ILi192EEEEEELi128ENS_6half_tEfNS_4arch4Sm90ELb0ELb0ELb0ELb0ELb1ELb0ELb0ELb1ELb1ELb1ELb1ELb0EEENS1_21CollectiveEpilogueFwdINS6_IJSA_SA_SB_EEES9_SE_SG_Li256ELb0ELb1ELb1ELb0EEENS1_19SingleTileSchedulerILb0ELb1ELb1ELi128EEEEEEEEEvNT_6ParamsE --------------------------
	.section	.text._ZN7cutlass13device_kernelIN5flash11enable_sm90INS1_16FlashAttnFwdSm90INS1_25CollectiveMainloopFwdSm90ILi2EN4cute5tupleIJNS5_1CILi1EEES8_S8_EEENS6_IJNS7_ILi128EEENS7_ILi96EEENS7_ILi192EEEEEELi128ENS_6half_tEfNS_4arch4Sm90ELb0ELb0ELb0ELb0ELb1ELb0ELb0ELb1ELb1ELb1ELb1ELb0EEENS1_21CollectiveEpilogueFwdINS6_IJSA_SA_SB_EEES9_SE_SG_Li256ELb0ELb1ELb1ELb0EEENS1_19SingleTileSchedulerILb0ELb1ELb1ELi128EEEEEEEEEvNT_6ParamsE,"ax",@progbits
	.align	128
.text._ZN7cutlass13device_kernelIN5flash11enable_sm90INS1_16FlashAttnFwdSm90INS1_25CollectiveMainloopFwdSm90ILi2EN4cute5tupleIJNS5_1CILi1EEES8_S8_EEENS6_IJNS7_ILi128EEENS7_ILi96EEENS7_ILi192EEEEEELi128ENS_6half_tEfNS_4arch4Sm90ELb0ELb0ELb0ELb0ELb1ELb0ELb0ELb1ELb1ELb1ELb1ELb0EEENS1_21CollectiveEpilogueFwdINS6_IJSA_SA_SB_EEES9_SE_SG_Li256ELb0ELb1ELb1ELb0EEENS1_19SingleTileSchedulerILb0ELb1ELb1ELi128EEEEEEEEEvNT_6ParamsE:
        .type           _ZN7cutlass13device_kernelIN5flash11enable_sm90INS1_16FlashAttnFwdSm90INS1_25CollectiveMainloopFwdSm90ILi2EN4cute5tupleIJNS5_1CILi1EEES8_S8_EEENS6_IJNS7_ILi128EEENS7_ILi96EEENS7_ILi192EEEEEELi128ENS_6half_tEfNS_4arch4Sm90ELb0ELb0ELb0ELb0ELb1ELb0ELb0ELb1ELb1ELb1ELb1ELb0EEENS1_21CollectiveEpilogueFwdINS6_IJSA_SA_SB_EEES9_SE_SG_Li256ELb0ELb1ELb1ELb0EEENS1_19SingleTileSchedulerILb0ELb1ELb1ELi128EEEEEEEEEvNT_6ParamsE,@function
        .size           _ZN7cutlass13device_kernelIN5flash11enable_sm90INS1_16FlashAttnFwdSm90INS1_25CollectiveMainloopFwdSm90ILi2EN4cute5tupleIJNS5_1CILi1EEES8_S8_EEENS6_IJNS7_ILi128EEENS7_ILi96EEENS7_ILi192EEEEEELi128ENS_6half_tEfNS_4arch4Sm90ELb0ELb0ELb0ELb0ELb1ELb0ELb0ELb1ELb1ELb1ELb1ELb0EEENS1_21CollectiveEpilogueFwdINS6_IJSA_SA_SB_EEES9_SE_SG_Li256ELb0ELb1ELb1ELb0EEENS1_19SingleTileSchedulerILb0ELb1ELb1ELi128EEEEEEEEEvNT_6ParamsE,(.L_x_15630 - _ZN7cutlass13device_kernelIN5flash11enable_sm90INS1_16FlashAttnFwdSm90INS1_25CollectiveMainloopFwdSm90ILi2EN4cute5tupleIJNS5_1CILi1EEES8_S8_EEENS6_IJNS7_ILi128EEENS7_ILi96EEENS7_ILi192EEEEEELi128ENS_6half_tEfNS_4arch4Sm90ELb0ELb0ELb0ELb0ELb1ELb0ELb0ELb1ELb1ELb1ELb1ELb0EEENS1_21CollectiveEpilogueFwdINS6_IJSA_SA_SB_EEES9_SE_SG_Li256ELb0ELb1ELb1ELb0EEENS1_19SingleTileSchedulerILb0ELb1ELb1ELi128EEEEEEEEEvNT_6ParamsE)
        .other          _ZN7cutlass13device_kernelIN5flash11enable_sm90INS1_16FlashAttnFwdSm90INS1_25CollectiveMainloopFwdSm90ILi2EN4cute5tupleIJNS5_1CILi1EEES8_S8_EEENS6_IJNS7_ILi128EEENS7_ILi96EEENS7_ILi192EEEEEELi128ENS_6half_tEfNS_4arch4Sm90ELb0ELb0ELb0ELb0ELb1ELb0ELb0ELb1ELb1ELb1ELb1ELb0EEENS1_21CollectiveEpilogueFwdINS6_IJSA_SA_SB_EEES9_SE_SG_Li256ELb0ELb1ELb1ELb0EEENS1_19SingleTileSchedulerILb0ELb1ELb1ELi128EEEEEEEEEvNT_6ParamsE,@"STO_CUDA_ENTRY STV_DEFAULT"
_ZN7cutlass13device_kernelIN5flash11enable_sm90INS1_16FlashAttnFwdSm90INS1_25CollectiveMainloopFwdSm90ILi2EN4cute5tupleIJNS5_1CILi1EEES8_S8_EEENS6_IJNS7_ILi128EEENS7_ILi96EEENS7_ILi192EEEEEELi128ENS_6half_tEfNS_4arch4Sm90ELb0ELb0ELb0ELb0ELb1ELb0ELb0ELb1ELb1ELb1ELb1ELb0EEENS1_21CollectiveEpilogueFwdINS6_IJSA_SA_SB_EEES9_SE_SG_Li256ELb0ELb1ELb1ELb0EEENS1_19SingleTileSchedulerILb0ELb1ELb1ELi128EEEEEEEEEvNT_6ParamsE:
[----:B------:R-:W0:Y:S01]  /*0000*/  LDC R1, c[0x0][0x28] ;  /* 0x00000a00ff017b82 */ /* 0x000e220000000800 */
[----:B------:R-:W1:Y:S01]  /*0010*/  S2R R25, SR_TID.X ;  /* 0x0000000000197919 */ /* 0x000e620000002100 */
[----:B------:R-:W-:Y:S01]  /*0020*/  ELECT P0, URZ, PT ;  /* 0x00000000003f782f */ /* 0x000fe20003800000 */
[----:B------:R-:W-:Y:S01]  /*0030*/  UMOV UR4, 0x80 ;  /* 0x0000008000047882 */ /* 0x000fe20000000000 */
[----:B------:R-:W-:Y:S01]  /*0040*/  UMOV UR7, 0x100 ;  /* 0x0000010000077882 */ /* 0x000fe20000000000 */
[----:B-1----:R-:W-:-:S05]  /*0050*/  SHF.R.U32.HI R0, RZ, 0x5, R25 ;  /* 0x00000005ff007819 */ /* 0x002fca0000011619 */
[----:B------:R-:W1:Y:S02]  /*0060*/  SHFL.IDX PT, R2, R0, RZ, 0x1f ;  /* 0x00001fff00027589 */ /* 0x000e6400000e0000 */
[C---:B-1----:R-:W-:Y:S02]  /*0070*/  ISETP.NE.OR P0, PT, R2.reuse, RZ, !P0 ;  /* 0x000000ff0200720c */ /* 0x042fe40004705670 */
[----:B------:R-:W-:Y:S02]  /*0080*/  ISETP.NE.AND P1, PT, R2, RZ, PT ;  /* 0x000000ff0200720c */ /* 0x000fe40003f25270 */
[----:B------:R-:W-:-:S06]  /*0090*/  SHF.R.U32.HI R2, RZ, 0x7, R25 ;  /* 0x00000007ff027819 */ /* 0x000fcc0000011619 */
[----:B------:R-:W1:Y:S03]  /*00a0*/  SHFL.IDX PT, R2, R2, RZ, 0x1f ;  /* 0x00001fff02027589 */ /* 0x000e6600000e0000 */
[----:B------:R-:W-:Y:S01]  /*00b0*/  VOTEU.ALL UP0, P0 ;  /* 0x00000000003f7886 */ /* 0x000fe20000000000 */
[----:B------:R-:W-:-:S04]  /*00c0*/  VOTEU.ALL UP1, P0 ;  /* 0x00000000003f7886 */ /* 0x000fc80000020000 */
[----:B------:R-:W2:Y:S01]  /*00d0*/  @!UP0 S2UR UR8, SR_CgaCtaId ;  /* 0x00000000000889c3 */ /* 0x000ea20000008800 */
[----:B------:R-:W-:Y:S01]  /*00e0*/  @!UP0 UMOV UR6, 0x400 ;  /* 0x0000040000068882 */ /* 0x000fe20000000000 */
[----:B------:R-:W-:-:S04]  /*00f0*/  @!UP0 UIADD3 UR4, -UR4, 0x100000, URZ ;  /* 0x0010000004048890 */ /* 0x000fc8000fffe13f */
[----:B------:R-:W-:Y:S02]  /*0100*/  @!UP0 USHF.L.U32 UR5, UR4, 0xb, URZ ;  /* 0x0000000b04058899 */ /* 0x000fe4000800063f */
[----:B------:R-:W-:Y:S02]  /*0110*/  @!UP0 USHF.L.U32 UR4, UR4, 0x1, URZ ;  /* 0x0000000104048899 */ /* 0x000fe4000800063f */
[----:B--2---:R-:W-:Y:S02]  /*0120*/  @!UP0 ULEA UR8, UR8, UR6, 0x18 ;  /* 0x0000000608088291 */ /* 0x004fe4000f8ec03f */
[----:B------:R-:W-:-:S04]  /*0130*/  @!UP0 UIADD3 UR6, -UR7, 0x100000, URZ ;  /* 0x0010000007068890 */ /* 0x000fc8000fffe13f */
[----:B------:R-:W-:Y:S02]  /*0140*/  @!UP0 USHF.L.U32 UR7, UR6, 0xb, URZ ;  /* 0x0000000b06078899 */ /* 0x000fe4000800063f */
[----:B------:R-:W-:Y:S01]  /*0150*/  @!UP0 USHF.L.U32 UR6, UR6, 0x1, URZ ;  /* 0x0000000106068899 */ /* 0x000fe2000800063f */
[----:B------:R-:W-:-:S05]  /*0160*/  VOTEU.ALL UP0, P0 ;  /* 0x00000000003f7886 */ /* 0x000fca0000000000 */
[----:B------:R2:W3:Y:S06]  /*0170*/  @!UP0 SYNCS.EXCH.64 URZ, [UR8+0x2a800], UR4 ;  /* 0x02a80004083f85b2 */ /* 0x0004ec0008000100 */
[----:B------:R2:W4:Y:S02]  /*0180*/  @!UP1 SYNCS.EXCH.64 URZ, [UR8+0x2a820], UR6 ;  /* 0x02a82006083f95b2 */ /* 0x0005240008000100 */
[----:B012---:R-:W-:Y:S05]  /*0190*/  @P1 BRA `(.L_x_0) ;  /* 0x0000000000481947 */ /* 0x007fea0003800000 */
[----:B------:R-:W0:Y:S01]  /*01a0*/  S2UR UR5, SR_CgaCtaId ;  /* 0x00000000000579c3 */ /* 0x000e220000008800 */
[----:B------:R-:W-:Y:S01]  /*01b0*/  UMOV UR4, 0x400 ;  /* 0x0000040000047882 */ /* 0x000fe20000000000 */
[----:B------:R-:W-:Y:S01]  /*01c0*/  UMOV UR6, 0x80 ;  /* 0x0000008000067882 */ /* 0x000fe20000000000 */
[----:B------:R-:W-:Y:S01]  /*01d0*/  UMOV UR7, 0x100 ;  /* 0x0000010000077882 */ /* 0x000fe20000000000 */
[----:B------:R-:W-:Y:S01]  /*01e0*/  ELECT P0, URZ, PT ;  /* 0x00000000003f782f */ /* 0x000fe20003800000 */
[----:B0-----:R-:W-:Y:S02]  /*01f0*/  ULEA UR8, UR5, UR4, 0x18 ;  /* 0x0000000405087291 */ /* 0x001fe4000f8ec03f */
[----:B------:R-:W-:-:S04]  /*0200*/  UIADD3 UR4, -UR6, 0x100000, URZ ;  /* 0x0010000006047890 */ /* 0x000fc8000fffe13f */
[----:B------:R-:W-:Y:S02]  /*0210*/  USHF.L.U32 UR5, UR4, 0xb, URZ ;  /* 0x0000000b04057899 */ /* 0x000fe4000800063f */
[----:B------:R-:W-:Y:S02]  /*0220*/  USHF.L.U32 UR4, UR4, 0x1, URZ ;  /* 0x0000000104047899 */ /* 0x000fe4000800063f */
[----:B------:R-:W-:-:S04]  /*0230*/  UIADD3 UR6, -UR7, 0x100000, URZ ;  /* 0x0010000007067890 */ /* 0x000fc8000fffe13f */
[----:B------:R-:W-:Y:S02]  /*0240*/  USHF.L.U32 UR7, UR6, 0xb, URZ ;  /* 0x0000000b06077899 */ /* 0x000fe4000800063f */
[----:B------:R-:W-:Y:S01]  /*0250*/  USHF.L.U32 UR6, UR6, 0x1, URZ ;  /* 0x0000000106067899 */ /* 0x000fe2000800063f */
[----:B------:R-:W0:Y:S03]  /*0260*/  FENCE.VIEW.ASYNC.S ;  /* 0x00000000000073c6 */ /* 0x000e260000000000 */
[----:B0-----:R0:W1:Y:S08]  /*0270*/  SYNCS.EXCH.64 URZ, [UR8+0x2a830], UR4 ;  /* 0x02a83004083f75b2 */ /* 0x0010700008000100 */
[----:B------:R0:W2:Y:S01]  /*0280*/  SYNCS.EXCH.64 URZ, [UR8+0x2a840], UR6 ;  /* 0x02a84006083f75b2 */ /* 0x0000a20008000100 */
[----:B------:R0:W0:Y:S01]  /*0290*/  SYNCS.EXCH.64 URZ, [UR8+0x2a838], UR4 ;  /* 0x02a83804083f75b2 */ /* 0x0000220008000100 */
[----:B------:R0:W0:Y:S01]  /*02a0*/  SYNCS.EXCH.64 URZ, [UR8+0x2a848], UR6 ;  /* 0x02a84806083f75b2 */ /* 0x0000220008000100 */
[----:B------:R-:W-:Y:S01]  /*02b0*/  NOP ;  /* 0x0000000000007918 */ /* 0x000fe20000000000 */
.L_x_0:
[----:B------:R-:W5:Y:S01]  /*02c0*/  SHFL.IDX PT, R3, R0, RZ, 0x1f ;  /* 0x00001fff00037589 */ /* 0x000f6200000e0000 */
[----:B------:R-:W-:Y:S01]  /*02d0*/  NOP ;  /* 0x0000000000007918 */ /* 0x000fe20000000000 */
[----:B-----5:R-:W-:-:S13]  /*02e0*/  ISETP.NE.AND P0, PT, R3, RZ, PT ;  /* 0x000000ff0300720c */ /* 0x020fda0003f05270 */
[----:B------:R-:W-:Y:S05]  /*02f0*/  @P0 BRA `(.L_x_1) ;  /* 0x0000000000480947 */ /* 0x000fea0003800000 */
[----:B0-----:R-:W0:Y:S01]  /*0300*/  S2UR UR5, SR_CgaCtaId ;  /* 0x00000000000579c3 */ /* 0x001e220000008800 */
        /* <DEDUP_REMOVED lines=12> */
[----:B0-----:R0:W0:Y:S08]  /*03d0*/  SYNCS.EXCH.64 URZ, [UR8+0x2a850], UR4 ;  /* 0x02a85004083f75b2 */ /* 0x0010300008000100 */
[----:B------:R0:W0:Y:S01]  /*03e0*/  SYNCS.EXCH.64 URZ, [UR8+0x2a860], UR6 ;  /* 0x02a86006083f75b2 */ /* 0x0000220008000100 */
[----:B------:R0:W0:Y:S01]  /*03f0*/  SYNCS.EXCH.64 URZ, [UR8+0x2a858], UR4 ;  /* 0x02a85804083f75b2 */ /* 0x0000220008000100 */
[----:B------:R0:W0:Y:S01]  /*0400*/  SYNCS.EXCH.64 URZ, [UR8+0x2a868], UR6 ;  /* 0x02a86806083f75b2 */ /* 0x0000220008000100 */
[----:B------:R-:W-:Y:S01]  /*0410*/  NOP ;  /* 0x0000000000007918 */ /* 0x000fe20000000000 */
.L_x_1:
[----:B------:R-:W5:Y:S01]  /*0420*/  SHFL.IDX PT, R3, R0, RZ, 0x1f ;  /* 0x00001fff00037589 */ /* 0x000f6200000e0000 */
[----:B------:R-:W-:Y:S01]  /*0430*/  NOP ;  /* 0x0000000000007918 */ /* 0x000fe20000000000 */
[----:B-----5:R-:W-:-:S13]  /*0440*/  ISETP.NE.AND P0, PT, R3, RZ, PT ;  /* 0x000000ff0300720c */ /* 0x020fda0003f05270 */
[----:B------:R-:W-:Y:S05]  /*0450*/  @P0 BRA `(.L_x_2) ;  /* 0x0000000000380947 */ /* 0x000fea0003800000 */
[----:B0-----:R-:W0:Y:S01]  /*0460*/  S2UR UR5, SR_CgaCtaId ;  /* 0x00000000000579c3 */ /* 0x001e220000008800 */
[----:B------:R-:W-:Y:S01]  /*0470*/  UMOV UR4, 0x400 ;  /* 0x0000040000047882 */ /* 0x000fe20000000000 */
[----:B------:R-:W-:Y:S01]  /*0480*/  UMOV UR7, 0x80 ;  /* 0x0000008000077882 */ /* 0x000fe20000000000 */
[----:B------:R-:W-:Y:S01]  /*0490*/  ELECT P0, URZ, PT ;  /* 0x00000000003f782f */ /* 0x000fe20003800000 */
[----:B0-----:R-:W-:Y:S02]  /*04a0*/  ULEA UR6, UR5, UR4, 0x18 ;  /* 0x0000000405067291 */ /* 0x001fe4000f8ec03f */
[----:B------:R-:W-:-:S04]  /*04b0*/  UIADD3 UR4, -UR7, 0x100000, URZ ;  /* 0x0010000007047890 */ /* 0x000fc8000fffe13f */
[----:B------:R-:W-:Y:S02]  /*04c0*/  USHF.L.U32 UR5, UR4, 0xb, URZ ;  /* 0x0000000b04057899 */ /* 0x000fe4000800063f */
[----:B------:R-:W-:Y:S01]  /*04d0*/  USHF.L.U32 UR4, UR4, 0x1, URZ ;  /* 0x0000000104047899 */ /* 0x000fe2000800063f */
[----:B------:R-:W0:Y:S11]  /*04e0*/  FENCE.VIEW.ASYNC.S ;  /* 0x00000000000073c6 */ /* 0x000e360000000000 */
[----:B0-----:R0:W0:Y:S01]  /*04f0*/  SYNCS.EXCH.64 URZ, [UR6+0x2a870], UR4 ;  /* 0x02a87004063f75b2 */ /* 0x0010220008000100 */
[----:B------:R0:W0:Y:S01]  /*0500*/  SYNCS.EXCH.64 URZ, [UR6+0x2a880], UR4 ;  /* 0x02a88004063f75b2 */ /* 0x0000220008000100 */
[----:B------:R0:W0:Y:S01]  /*0510*/  SYNCS.EXCH.64 URZ, [UR6+0x2a878], UR4 ;  /* 0x02a87804063f75b2 */ /* 0x0000220008000100 */
[----:B------:R0:W0:Y:S01]  /*0520*/  SYNCS.EXCH.64 URZ, [UR6+0x2a888], UR4 ;  /* 0x02a88804063f75b2 */ /* 0x0000220008000100 */
[----:B------:R-:W-:Y:S01]  /*0530*/  NOP ;  /* 0x0000000000007918 */ /* 0x000fe20000000000 */
.L_x_2:
        /* <DEDUP_REMOVED lines=22> */
.L_x_3:
[----:B------:R-:W5:Y:S01]  /*06a0*/  SHFL.IDX PT, R3, R0, RZ, 0x1f ;  /* 0x00001fff00037589 */ /* 0x000f6200000e0000 */
[----:B------:R-:W-:Y:S01]  /*06b0*/  R2UR UR9, R2 ;  /* 0x00000000020972ca */ /* 0x000fe200000e0000 */
        /* <DEDUP_REMOVED lines=21> */
.L_x_4:
[----:B------:R-:W-:Y:S01]  /*0810*/  UISETP.NE.AND UP0, UPT, UR9, URZ, UPT ;  /* 0x0000003f0900728c */ /* 0x000fe2000bf05270 */
[----:B------:R-:W-:Y:S01]  /*0820*/  NOP ;  /* 0x0000000000007918 */ /* 0x000fe20000000000 */
[----:B------:R-:W-:Y:S01]  /*0830*/  UMOV UR36, 0x1 ;  /* 0x0000000100247882 */ /* 0x000fe20000000000 */
[----:B------:R-:W-:Y:S01]  /*0840*/  ULDC.64 UR38, c[0x0][0x208] ;  /* 0x0000820000267ab9 */ /* 0x000fe20000000a00 */
[----:B------:R-:W-:Y:S01]  /*0850*/  USEL UR36, UR36, 0x2, !UP0 ;  /* 0x0000000224247887 */ /* 0x000fe2000c000000 */
[----:B------:R-:W-:Y:S01]  /*0860*/  BSSY B6, `(.L_x_5) ;  /* 0x0000a48000067945 */ /* 0x000fe20003800000 */
[----:B01234-:R-:W-:Y:S01]  /*0870*/  BAR.SYNC.DEFER_BLOCKING 0x0 ;  /* 0x0000000000007b1d */ /* 0x01ffe20000010000 */
[----:B------:R-:W-:-:S13]  /*0880*/  PLOP3.LUT P0, PT, PT, PT, UP0, 0x80, 0x0 ;  /* 0x000000000000781c */ /* 0x000fda0003f0f008 */
[----:B------:R-:W-:Y:S05]  /*0890*/  @!P0 BRA `(.L_x_6) ;  /* 0x0000006800c48947 */ /* 0x000fea0003800000 */
.L_x_7:
[----:B------:R-:W-:-:S08]  /*08a0*/  NOP ;  /* 0x0000000000007918 */ /* 0x000fd00000000000 */
[----:B------:R-:W0:Y:S02]  /*08b0*/  USETMAXREG.TRY_ALLOC.CTAPOOL UP0, 0xe8 ;  /* 0x000000e8000079c8 */ /* 0x000e240008000600 */
[----:B0-----:R-:W-:-:S13]  /*08c0*/  PLOP3.LUT P0, PT, PT, PT, UP0, 0x80, 0x0 ;  /* 0x000000000000781c */ /* 0x001fda0003f0f008 */
[----:B------:R-:W-:Y:S05]  /*08d0*/  @!P0 BRA `(.L_x_7) ;  /* 0xfffffffc00f08947 */ /* 0x000fea000383ffff */
[----:B------:R-:W0:Y:S08]  /*08e0*/  LDC R3, c[0x0][0xc50] ;  /* 0x00031400ff037b82 */ /* 0x000e300000000800 */
[----:B------:R-:W1:Y:S08]  /*08f0*/  S2UR UR4, SR_CTAID.Y ;  /* 0x00000000000479c3 */ /* 0x000e700000002600 */
[----:B------:R-:W2:Y:S08]  /*0900*/  S2UR UR5, SR_CTAID.Z ;  /* 0x00000000000579c3 */ /* 0x000eb00000002700 */
[----:B------:R-:W-:Y:S06]  /*0910*/  BAR.ARV 0x8, 0x180 ;  /* 0x0206000000007b1d */ /* 0x000fec0000002000 */
[----:B0-----:R-:W-:Y:S01]  /*0920*/  ISETP.NE.AND P0, PT, R3, 0x1, PT ;  /* 0x000000010300780c */ /* 0x001fe20003f05270 */
[----:B-1----:R-:W-:-:S12]  /*0930*/  IMAD.U32 R2, RZ, RZ, UR4 ;  /* 0x00000004ff027e24 */ /* 0x002fd8000f8e00ff */
[----:B------:R-:W0:Y:S08]  /*0940*/  @P0 LDC R0, c[0x0][0xc54] ;  /* 0x00031500ff000b82 */ /* 0x000e300000000800 */
[----:B------:R-:W1:Y:S01]  /*0950*/  @P0 LDC R5, c[0x0][0xc58] ;  /* 0x00031600ff050b82 */ /* 0x000e620000000800 */
[----:B0-----:R-:W-:-:S05]  /*0960*/  @P0 IMAD.HI.U32 R0, R0, UR4, RZ ;  /* 0x0000000400000c27 */ /* 0x001fca000f8e00ff */
[----:B-1----:R-:W-:Y:S02]  /*0970*/  @P0 SHF.R.U32.HI R2, RZ, R5, R0 ;  /* 0x00000005ff020219 */ /* 0x002fe40000011600 */
[----:B--2---:R-:W-:-:S03]  /*0980*/  ISETP.LE.AND P0, PT, RZ, UR5, PT ;  /* 0x00000005ff007c0c */ /* 0x004fc6000bf03270 */
[----:B------:R-:W-:-:S04]  /*0990*/  IMAD.MOV R0, RZ, RZ, -R2 ;  /* 0x000000ffff007224 */ /* 0x000fc800078e0a02 */
[----:B------:R-:W-:-:S06]  /*09a0*/  IMAD R4, R3, R0, UR4 ;  /* 0x0000000403047e24 */ /* 0x000fcc000f8e0200 */
[----:B------:R-:W-:Y:S05]  /*09b0*/  @!P0 BRA `(.L_x_8) ;  /* 0x000000a000c88947 */ /* 0x000fea0003800000 */
[----:B------:R-:W0:Y:S01]  /*09c0*/  LDC.64 R6, c[0x0][0x418] ;  /* 0x00010600ff067b82 */ /* 0x000e220000000a00 */
[----:B------:R-:W-:Y:S02]  /*09d0*/  LOP3.LUT R16, R4, 0xffff, RZ, 0xc0, !PT ;  /* 0x0000ffff04107812 */ /* 0x000fe400078ec0ff */
[----:B------:R-:W-:-:S05]  /*09e0*/  MOV R17, RZ ;  /* 0x000000ff00117202 */ /* 0x000fca0000000f00 */
[----:B------:R-:W1:Y:S08]  /*09f0*/  LDC R0, c[0x0][0x424] ;  /* 0x00010900ff007b82 */ /* 0x000e700000000800 */
[----:B------:R-:W2:Y:S01]  /*0a00*/  LDC R3, c[0x0][0x2f0] ;  /* 0x0000bc00ff037b82 */ /* 0x000ea20000000800 */
[----:B0-----:R-:W-:-:S04]  /*0a10*/  ISETP.NE.U32.AND P0, PT, R6, RZ, PT ;  /* 0x000000ff0600720c */ /* 0x001fc80003f05070 */
[----:B------:R-:W-:-:S04]  /*0a20*/  ISETP.NE.AND.EX P0, PT, R7, RZ, PT, P0 ;  /* 0x000000ff0700720c */ /* 0x000fc80003f05300 */
[----:B-1----:R-:W-:-:S05]  /*0a30*/  SEL R0, R0, 0x1, P0 ;  /* 0x0000000100007807 */ /* 0x002fca0000000000 */
[----:B--2---:R-:W-:-:S04]  /*0a40*/  IMAD R18, R0, R3, RZ ;  /* 0x0000000300127224 */ /* 0x004fc800078e02ff */
[C---:B------:R-:W-:Y:S01]  /*0a50*/  VIADD R0, R18.reuse, 0x5f ;  /* 0x0000005f12007836 */ /* 0x040fe20000000000 */
[----:B------:R-:W-:-:S03]  /*0a60*/  ISETP.GE.AND P0, PT, R18, 0x1, PT ;  /* 0x000000011200780c */ /* 0x000fc60003f06270 */
[----:B------:R-:W-:-:S05]  /*0a70*/  IMAD.HI R0, R0, 0x2aaaaaab, RZ ;  /* 0x2aaaaaab00007827 */ /* 0x000fca00078e02ff */
[----:B------:R-:W-:-:S04]  /*0a80*/  SHF.R.U32.HI R3, RZ, 0x1f, R0 ;  /* 0x0000001fff037819 */ /* 0x000fc80000011600 */
[----:B------:R-:W-:Y:S01]  /*0a90*/  LEA.HI.SX32 R3, R0, R3, 0x1c ;  /* 0x0000000300037211 */ /* 0x000fe200078fe2ff */
[----:B------:R-:W-:Y:S06]  /*0aa0*/  @!P0 BRA `(.L_x_9) ;  /* 0x0000000000788947 */ /* 0x000fec0003800000 */
[----:B------:R-:W-:-:S04]  /*0ab0*/  SHF.R.U32.HI R0, RZ, 0x10, R4 ;  /* 0x00000010ff007819 */ /* 0x000fc80000011604 */
[----:B------:R-:W-:-:S13]  /*0ac0*/  ISETP.NE.AND P0, PT, R0, RZ, PT ;  /* 0x000000ff0000720c */ /* 0x000fda0003f05270 */
[----:B------:R-:W0:Y:S02]  /*0ad0*/  @!P0 LDC R0, c[0x0][0x9f0] ;  /* 0x00027c00ff008b82 */ /* 0x000e240000000800 */
[-C--:B0-----:R-:W-:Y:S02]  /*0ae0*/  IABS R9, R0.reuse ;  /* 0x0000000000097213 */ /* 0x081fe40000000000 */
[----:B------:R-:W-:Y:S02]  /*0af0*/  IADD3 R7, R3, -0x1, R0 ;  /* 0xffffffff03077810 */ /* 0x000fe40007ffe000 */
[----:B------:R-:W0:Y:S01]  /*0b00*/  I2F.RP R6, R9 ;  /* 0x0000000900067306 */ /* 0x000e220000209400 */
[----:B------:R-:W-:-:S05]  /*0b10*/  IABS R10, R0 ;  /* 0x00000000000a7213 */ /* 0x000fca0000000000 */
[----:B------:R-:W-:Y:S02]  /*0b20*/  IMAD.MOV R10, RZ, RZ, -R10 ;  /* 0x000000ffff0a7224 */ /* 0x000fe400078e0a0a */
[----:B0-----:R-:W0:Y:S02]  /*0b30*/  MUFU.RCP R6, R6 ;  /* 0x0000000600067308 */ /* 0x001e240000001000 */
[----:B0-----:R-:W-:Y:S01]  /*0b40*/  VIADD R4, R6, 0xffffffe ;  /* 0x0ffffffe06047836 */ /* 0x001fe20000000000 */
[----:B------:R-:W-:Y:S02]  /*0b50*/  IABS R6, R7 ;  /* 0x0000000700067213 */ /* 0x000fe40000000000 */
[----:B------:R-:W-:-:S03]  /*0b60*/  LOP3.LUT R7, R7, R0, RZ, 0x3c, !PT ;  /* 0x0000000007077212 */ /* 0x000fc600078e3cff */
[----:B------:R0:W1:Y:S01]  /*0b70*/  F2I.FTZ.U32.TRUNC.NTZ R5, R4 ;  /* 0x0000000400057305 */ /* 0x000062000021f000 */
[----:B------:R-:W-:Y:S02]  /*0b80*/  ISETP.GE.AND P2, PT, R7, RZ, PT ;  /* 0x000000ff0700720c */ /* 0x000fe40003f46270 */
[----:B0-----:R-:W-:Y:S01]  /*0b90*/  MOV R4, RZ ;  /* 0x000000ff00047202 */ /* 0x001fe20000000f00 */
[----:B-1----:R-:W-:-:S04]  /*0ba0*/  IMAD.MOV R8, RZ, RZ, -R5 ;  /* 0x000000ffff087224 */ /* 0x002fc800078e0a05 */
[----:B------:R-:W-:-:S04]  /*0bb0*/  IMAD R11, R8, R9, RZ ;  /* 0x00000009080b7224 */ /* 0x000fc800078e02ff */
[----:B------:R-:W-:-:S04]  /*0bc0*/  IMAD.HI.U32 R5, R5, R11, R4 ;  /* 0x0000000b05057227 */ /* 0x000fc800078e0004 */
[----:B------:R-:W-:Y:S02]  /*0bd0*/  IMAD.MOV.U32 R4, RZ, RZ, R10 ;  /* 0x000000ffff047224 */ /* 0x000fe400078e000a */
[----:B------:R-:W-:-:S04]  /*0be0*/  IMAD.HI.U32 R5, R5, R6, RZ ;  /* 0x0000000605057227 */ /* 0x000fc800078e00ff */
[----:B------:R-:W-:-:S05]  /*0bf0*/  IMAD R4, R5, R4, R6 ;  /* 0x0000000405047224 */ /* 0x000fca00078e0206 */
[----:B------:R-:W-:-:S13]  /*0c00*/  ISETP.GT.U32.AND P1, PT, R9, R4, PT ;  /* 0x000000040900720c */ /* 0x000fda0003f24070 */
[----:B------:R-:W-:Y:S02]  /*0c10*/  @!P1 IMAD.IADD R4, R4, 0x1, -R9 ;  /* 0x0000000104049824 */ /* 0x000fe400078e0a09 */
[----:B------:R-:W-:Y:S01]  /*0c20*/  @!P1 VIADD R5, R5, 0x1 ;  /* 0x0000000105059836 */ /* 0x000fe20000000000 */
[----:B------:R-:W-:Y:S02]  /*0c30*/  ISETP.NE.AND P1, PT, R0, RZ, PT ;  /* 0x000000ff0000720c */ /* 0x000fe40003f25270 */
[----:B------:R-:W-:-:S13]  /*0c40*/  ISETP.GE.U32.AND P0, PT, R4, R9, PT ;  /* 0x000000090400720c */ /* 0x000fda0003f06070 */
[----:B------:R-:W-:-:S05]  /*0c50*/  @P0 IADD3 R5, R5, 0x1, RZ ;  /* 0x0000000105050810 */ /* 0x000fca0007ffe0ff */
[----:B------:R-:W-:Y:S01]  /*0c60*/  @!P2 IMAD.MOV R5, RZ, RZ, -R5 ;  /* 0x000000ffff05a224 */ /* 0x000fe200078e0a05 */
[----:B------:R-:W-:-:S05]  /*0c70*/  @!P1 LOP3.LUT R5, RZ, R0, RZ, 0x33, !PT ;  /* 0x00000000ff059212 */ /* 0x000fca00078e33ff */
[----:B------:R-:W-:-:S07]  /*0c80*/  IMAD.MOV.U32 R17, RZ, RZ, R5 ;  /* 0x000000ffff117224 */ /* 0x000fce00078e0005 */
.L_x_9:
[-C--:B------:R-:W-:Y:S01]  /*0c90*/  IMAD R16, R16, R17.reuse, RZ ;  /* 0x0000001110107224 */ /* 0x080fe200078e02ff */
[----:B------:R-:W-:Y:S01]  /*0ca0*/  PLOP3.LUT P0, PT, PT, PT, PT, 0x80, 0x0 ;  /* 0x000000000000781c */ /* 0x000fe20003f0f070 */
[----:B------:R-:W-:Y:S01]  /*0cb0*/  VIADD R19, R25, 0xffffff80 ;  /* 0xffffff8019137836 */ /* 0x000fe20000000000 */
[----:B------:R-:W-:Y:S01]  /*0cc0*/  MOV R0, RZ ;  /* 0x000000ff00007202 */ /* 0x000fe20000000f00 */
[----:B------:R-:W-:Y:S01]  /*0cd0*/  IMAD.MOV.U32 R5, RZ, RZ, RZ ;  /* 0x000000ffff057224 */ /* 0x000fe200078e00ff */
[----:B------:R-:W-:Y:S02]  /*0ce0*/  VIADDMNMX R17, R16, R17, R3, PT ;  /* 0x0000001110117246 */ /* 0x000fe40003800103 */
[----:B------:R-:W-:Y:S02]  /*0cf0*/  CS2R R86, SRZ ;  /* 0x0000000000567805 */ /* 0x000fe4000001ff00 */
[----:B------:R-:W-:Y:S02]  /*0d00*/  CS2R R84, SRZ ;  /* 0x0000000000547805 */ /* 0x000fe4000001ff00 */
[----:B------:R-:W-:-:S02]  /*0d10*/  CS2R R82, SRZ ;  /* 0x0000000000527805 */ /* 0x000fc4000001ff00 */
[----:B------:R-:W-:Y:S02]  /*0d20*/  ISETP.GT.AND P1, PT, R17, R16, PT ;  /* 0x000000101100720c */ /* 0x000fe40003f24270 */
[----:B------:R-:W-:Y:S02]  /*0d30*/  CS2R R80, SRZ ;  /* 0x0000000000507805 */ /* 0x000fe4000001ff00 */
[----:B------:R-:W-:Y:S02]  /*0d40*/  CS2R R78, SRZ ;  /* 0x00000000004e7805 */ /* 0x000fe4000001ff00 */
[----:B------:R-:W-:Y:S02]  /*0d50*/  CS2R R76, SRZ ;  /* 0x00000000004c7805 */ /* 0x000fe4000001ff00 */
[----:B------:R-:W-:Y:S02]  /*0d60*/  CS2R R74, SRZ ;  /* 0x00000000004a7805 */ /* 0x000fe4000001ff00 */
[----:B------:R-:W-:-:S02]  /*0d70*/  CS2R R72, SRZ ;  /* 0x0000000000487805 */ /* 0x000fc4000001ff00 */
[----:B------:R-:W-:Y:S02]  /*0d80*/  CS2R R70, SRZ ;  /* 0x0000000000467805 */ /* 0x000fe4000001ff00 */
        /* <DEDUP_REMOVED lines=22> */
[----:B------:R-:W-:Y:S01]  /*0ef0*/  CS2R R24, SRZ ;  /* 0x0000000000187805 */ /* 0x000fe2000001ff00 */
[----:B------:R-:W-:Y:S06]  /*0f00*/  @!P1 BRA `(.L_x_10) ;  /* 0x0000004c00049947 */ /* 0x000fec0003800000 */
[----:B------:R-:W-:Y:S01]  /*0f10*/  SHF.R.S32.HI R0, RZ, 0x1f, R19 ;  /* 0x0000001fff007819 */ /* 0x000fe20000011413 */
[----:B------:R-:W0:Y:S01]  /*0f20*/  S2UR UR6, SR_CgaCtaId ;  /* 0x00000000000679c3 */ /* 0x000e220000008800 */
[----:B------:R-:W-:Y:S02]  /*0f30*/  UMOV UR37, 0x400 ;  /* 0x0000040000257882 */ /* 0x000fe40000000000 */
[----:B------:R-:W-:-:S04]  /*0f40*/  LEA.HI R22, R0, R19, RZ, 0x7 ;  /* 0x0000001300167211 */ /* 0x000fc800078f38ff */
[----:B------:R-:W-:-:S06]  /*0f50*/  SHF.R.S32.HI R0, RZ, 0x7, R22 ;  /* 0x00000007ff007819 */ /* 0x000fcc0000011416 */
[----:B------:R-:W1:Y:S01]  /*0f60*/  SHFL.IDX PT, R0, R0, RZ, 0x1f ;  /* 0x00001fff00007589 */ /* 0x000e6200000e0000 */
[----:B0-----:R-:W-:-:S04]  /*0f70*/  ULEA UR37, UR6, UR37, 0x18 ;  /* 0x0000002506257291 */ /* 0x001fc8000f8ec03f */
[----:B------:R-:W-:-:S04]  /*0f80*/  UIADD3 UR6, UR37, 0xc400, URZ ;  /* 0x0000c40025067890 */ /* 0x000fc8000fffe03f */
[----:B------:R-:W-:Y:S01]  /*0f90*/  ULOP3.LUT UP0, URZ, UR6, 0x1bf, URZ, 0xc0, !UPT ;  /* 0x000001bf063f7892 */ /* 0x000fe2000f80c03f */
[----:B-1----:R-:W-:-:S05]  /*0fa0*/  R2UR UR4, R0 ;  /* 0x00000000000472ca */ /* 0x002fca00000e0000 */
[----:B------:R-:W-:-:S08]  /*0fb0*/  PLOP3.LUT P0, PT, PT, PT, UP0, 0x80, 0x0 ;  /* 0x000000000000781c */ /* 0x000fd00003f0f008 */
[----:B------:R-:W-:-:S04]  /*0fc0*/  ULEA.HI UR5, UR4, UR4, URZ, 0x1 ;  /* 0x0000000404057291 */ /* 0x000fc8000f8f083f */
[----:B------:R-:W-:-:S04]  /*0fd0*/  ULOP3.LUT UR5, UR5, 0x1e, URZ, 0xc0, !UPT ;  /* 0x0000001e05057892 */ /* 0x000fc8000f8ec03f */
[----:B------:R-:W-:-:S04]  /*0fe0*/  UIADD3 UR5, UR4, -UR5, URZ ;  /* 0x8000000504057290 */ /* 0x000fc8000fffe03f */
[----:B------:R-:W-:-:S04]  /*0ff0*/  ULEA UR5, UR5, UR6, 0xd ;  /* 0x0000000605057291 */ /* 0x000fc8000f8e683f */
[----:B------:R-:W-:-:S04]  /*1000*/  USHF.R.U32.HI UR5, URZ, 0x4, UR5 ;  /* 0x000000043f057899 */ /* 0x000fc80008011605 */
[----:B------:R-:W-:Y:S01]  /*1010*/  ULOP3.LUT UR40, UR5, 0x3fff, URZ, 0xc0, !UPT ;  /* 0x00003fff05287892 */ /* 0x000fe2000f8ec03f */
[----:B------:R-:W-:Y:S11]  /*1020*/  @!P0 BRA `(.L_x_11) ;  /* 0x0000000000408947 */ /* 0x000ff60003800000 */
[----:B------:R-:W-:Y:S01]  /*1030*/  MOV R0, 0x0 ;  /* 0x0000000000007802 */ /* 0x000fe20000000f00 */
[----:B------:R-:W-:Y:S01]  /*1040*/  ULDC.64 UR4, c[0x4][0xf0] ;  /* 0x01003c0000047ab9 */ /* 0x000fe20000000a00 */
[----:B------:R-:W-:Y:S01]  /*1050*/  ULDC.64 UR6, c[0x4][0x38] ;  /* 0x01000e0000067ab9 */ /* 0x000fe20000000a00 */
[----:B------:R-:W-:Y:S01]  /*1060*/  IMAD.U32 R4, RZ, RZ, UR4 ;  /* 0x00000004ff047e24 */ /* 0x000fe2000f8e00ff */
[----:B------:R0:W1:Y:S01]  /*1070*/  LDC.64 R14, c[0x4][R0] ;  /* 0x01000000000e7b82 */ /* 0x0000620000000a00 */
[----:B------:R-:W-:Y:S01]  /*1080*/  IMAD.U32 R5, RZ, RZ, UR5 ;  /* 0x00000005ff057e24 */ /* 0x000fe2000f8e00ff */
[----:B------:R-:W-:Y:S01]  /*1090*/  ULDC.64 UR4, c[0x4][0xf8] ;  /* 0x01003e0000047ab9 */ /* 0x000fe20000000a00 */
[----:B------:R-:W-:Y:S01]  /*10a0*/  IMAD.U32 R10, RZ, RZ, UR6 ;  /* 0x00000006ff0a7e24 */ /* 0x000fe2000f8e00ff */
[----:B------:R-:W-:Y:S01]  /*10b0*/  MOV R6, UR4 ;  /* 0x0000000400067c02 */ /* 0x000fe20008000f00 */
[----:B------:R-:W-:Y:S01]  /*10c0*/  IMAD.U32 R7, RZ, RZ, UR5 ;  /* 0x00000005ff077e24 */ /* 0x000fe2000f8e00ff */
[----:B------:R-:W-:Y:S01]  /*10d0*/  MOV R8, 0x70 ;  /* 0x0000007000087802 */ /* 0x000fe20000000f00 */
[----:B------:R-:W-:-:S02]  /*10e0*/  IMAD.U32 R11, RZ, RZ, UR7 ;  /* 0x00000007ff0b7e24 */ /* 0x000fc4000f8e00ff */
[----:B------:R-:W-:Y:S02]  /*10f0*/  IMAD.MOV.U32 R12, RZ, RZ, 0x1 ;  /* 0x00000001ff0c7424 */ /* 0x000fe400078e00ff */
[----:B0-----:R-:W-:-:S07]  /*1100*/  IMAD.MOV.U32 R13, RZ, RZ, RZ ;  /* 0x000000ffff0d7224 */ /* 0x001fce00078e00ff */
[----:B------:R-:W-:-:S07]  /*1110*/  LEPC R20, `(.L_x_11) ;  /* 0x000000001014794e */ /* 0x000fce0000000000 */
[----:B-1----:R-:W-:Y:S05]  /*1120*/  CALL.ABS.NOINC R14 ;  /* 0x000000000e007343 */ /* 0x002fea0003c00000 */
.L_x_11:
[----:B------:R-:W-:-:S04]  /*1130*/  SHF.L.U32 R3, RZ, 0x1f, RZ ;  /* 0x0000001fff037819 */ /* 0x000fc800000006ff */
[----:B------:R-:W0:Y:S02]  /*1140*/  SYNCS.PHASECHK.TRANS64.TRYWAIT P0, [UR37+0x2a800], R3 ;  /* 0x02a80003ff0075a7 */ /* 0x000e240008000165 */
[----:B0-----:R-:W-:Y:S05]  /*1150*/  @!P0 BRA `(.L_x_12) ;  /* 0x0000009800e88947 */ /* 0x001fea0003800000 */
.L_x_85:
[----:B------:R-:W-:-:S06]  /*1160*/  ULOP3.LUT UR4, UR36, 0x1, URZ, 0xfc, !UPT ;  /* 0x0000000124047892 */ /* 0x000fcc000f8efc3f */
[----:B0-----:R-:W-:-:S05]  /*1170*/  IMAD.U32 R0, RZ, RZ, UR4 ;  /* 0x00000004ff007e24 */ /* 0x001fca000f8e00ff */
[----:B------:R-:W-:-:S13]  /*1180*/  ISETP.NE.AND P0, PT, R0, 0x3, PT ;  /* 0x000000030000780c */ /* 0x000fda0003f05270 */
[----:B------:R-:W-:Y:S05]  /*1190*/  @!P0 BRA `(.L_x_13) ;  /* 0x0000000000048947 */ /* 0x000fea0003800000 */
[----:B------:R-:W-:Y:S01]  /*11a0*/  BPT.TRAP 0x1 ;  /* 0x000000040000795c */ /* 0x000fe20000300000 */
.L_x_13:
[----:B------:R0:W1:Y:S01]  /*11b0*/  SYNCS.PHASECHK.TRANS64.TRYWAIT P1, [UR37+0x2a830], R3 ;  /* 0x02a83003ff0075a7 */ /* 0x0000620008020165 */
[----:B------:R-:W-:Y:S05]  /*11c0*/  @!P0 BRA `(.L_x_14) ;  /* 0x0000000000048947 */ /* 0x000fea0003800000 */
[----:B------:R-:W-:Y:S01]  /*11d0*/  BPT.TRAP 0x1 ;  /* 0x000000040000795c */ /* 0x000fe20000300000 */
.L_x_14:
[----:B------:R-:W-:Y:S01]  /*11e0*/  MOV R6, UR40 ;  /* 0x0000002800067c02 */ /* 0x000fe20008000f00 */
[----:B------:R-:W-:Y:S01]  /*11f0*/  IMAD.MOV.U32 R0, RZ, RZ, RZ ;  /* 0x000000ffff007224 */ /* 0x000fe200078e00ff */
[----:B-1----:R-:W-:Y:S06]  /*1200*/  @P1 BRA `(.L_x_15) ;  /* 0x0000000000081947 */ /* 0x002fec0003800000 */
[----:B------:R-:W1:Y:S02]  /*1210*/  SYNCS.PHASECHK.TRANS64.TRYWAIT P1, [UR37+0x2a830], R3 ;  /* 0x02a83003ff0075a7 */ /* 0x000e640008020165 */
[----:B-1----:R-:W-:Y:S05]  /*1220*/  @!P1 BRA `(.L_x_16) ;  /* 0x0000009800cc9947 */ /* 0x002fea0003800000 */
.L_x_15:
[----:B------:R-:W-:Y:S05]  /*1230*/  WARPSYNC.ALL ;  /* 0x0000000000007948 */ /* 0x000fea0003800000 */
[----:B------:R-:W-:Y:S01]  /*1240*/  IMAD.MOV.U32 R87, RZ, RZ, RZ ;  /* 0x000000ffff577224 */ /* 0x000fe200078e00ff */
[----:B------:R-:W-:Y:S01]  /*1250*/  LOP3.LUT R6, R6, 0x10000, RZ, 0xfc, !PT ;  /* 0x0001000006067812 */ /* 0x000fe200078efcff */
[----:B------:R-:W-:Y:S01]  /*1260*/  IMAD.MOV.U32 R7, RZ, RZ, 0x40000040 ;  /* 0x40000040ff077424 */ /* 0x000fe200078e00ff */
[----:B------:R-:W-:Y:S02]  /*1270*/  UIADD3 UR4, UR37, 0x18400, URZ ;  /* 0x0001840025047890 */ /* 0x000fe4000fffe03f */
[----:B------:R-:W-:Y:S01]  /*1280*/  R2UR UR56, R6 ;  /* 0x00000000063872ca */ /* 0x000fe200000e0000 */
[----:B------:R-:W-:Y:S01]  /*1290*/  WARPGROUP.ARRIVE ;  /* 0x00000000000079c5 */ /* 0x000fe20000000000 */
[----:B------:R-:W-:Y:S01]  /*12a0*/  R2UR UR57, R7 ;  /* 0x00000000073972ca */ /* 0x000fe200000e0000 */
[----:B------:R-:W-:Y:S01]  /*12b0*/  USHF.R.U32.HI UR4, URZ, 0x4, UR4 ;  /* 0x000000043f047899 */ /* 0x000fe20008011604 */
[----:B------:R-:W-:Y:S01]  /*12c0*/  UMOV UR59, 0x40000040 ;  /* 0x40000040003b7882 */ /* 0x000fe20000000000 */
[----:B------:R-:W-:-:S02]  /*12d0*/  UMOV UR9, 0x40000040 ;  /* 0x4000004000097882 */ /* 0x000fc40000000000 */
[----:B------:R-:W-:Y:S01]  /*12e0*/  ULOP3.LUT UR4, UR4, 0x3fff, URZ, 0xc0, !UPT ;  /* 0x00003fff04047892 */ /* 0x000fe2000f8ec03f */
[----:B------:R-:W-:Y:S01]  /*12f0*/  UMOV UR11, 0x40000040 ;  /* 0x40000040000b7882 */ /* 0x000fe20000000000 */
[----:B------:R-:W-:Y:S02]  /*1300*/  UMOV UR13, 0x40000040 ;  /* 0x40000040000d7882 */ /* 0x000fe40000000000 */
[----:B------:R-:W-:Y:S01]  /*1310*/  ULOP3.LUT UR58, UR4, 0x10000, URZ, 0xfc, !UPT ;  /* 0x00010000043a7892 */ /* 0x000fe2000f8efc3f */
[----:B------:R-:W-:Y:S02]  /*1320*/  UMOV UR15, 0x40000040 ;  /* 0x40000040000f7882 */ /* 0x000fe40000000000 */
[----:B------:R-:W-:Y:S01]  /*1330*/  R2UR UR4, R6 ;  /* 0x00000000060472ca */ /* 0x000fe200000e0000 */
[----:B------:R-:W-:Y:S02]  /*1340*/  UIADD3 UR10, UR58, 0x2, URZ ;  /* 0x000000023a0a7890 */ /* 0x000fe4000fffe03f */
[----:B------:R-:W-:-:S02]  /*1350*/  UIADD3 UR14, UR58, 0x4, URZ ;  /* 0x000000043a0e7890 */ /* 0x000fc4000fffe03f */
[----:B------:R-:W-:Y:S02]  /*1360*/  UIADD3 UR18, UR58, 0x6, URZ ;  /* 0x000000063a127890 */ /* 0x000fe4000fffe03f */
[----:B------:R-:W-:Y:S01]  /*1370*/  HGMMA.64x96x16.F32 R24, gdesc[UR56], RZ, !UPT, gsb0 ;  /* 0x01600000381879f0 */ /* 0x000fe2000c0008ff */
[----:B------:R-:W-:Y:S01]  /*1380*/  UMOV UR17, 0x40000040 ;  /* 0x4000004000117882 */ /* 0x000fe20000000000 */
[----:B------:R-:W-:Y:S01]  /*1390*/  UMOV UR19, 0x40000040 ;  /* 0x4000004000137882 */ /* 0x000fe20000000000 */
[----:B------:R-:W-:Y:S01]  /*13a0*/  UIADD3 UR22, UR58, 0x300, URZ ;  /* 0x000003003a167890 */ /* 0x000fe2000fffe03f */
[----:B------:R-:W2:Y:S01]  /*13b0*/  S2UR UR57, SR_CgaCtaId ;  /* 0x00000000003979c3 */ /* 0x000ea20000008800 */
[----:B------:R-:W-:Y:S01]  /*13c0*/  UMOV UR21, 0x40000040 ;  /* 0x4000004000157882 */ /* 0x000fe20000000000 */
[----:B------:R-:W-:Y:S01]  /*13d0*/  UMOV UR23, 0x40000040 ;  /* 0x4000004000177882 */ /* 0x000fe20000000000 */
[----:B------:R-:W-:Y:S02]  /*13e0*/  UIADD3 UR8, UR4, 0x2, URZ ;  /* 0x0000000204087890 */ /* 0x000fe4000fffe03f */
[----:B------:R-:W-:-:S02]  /*13f0*/  UIADD3 UR12, UR4, 0x4, URZ ;  /* 0x00000004040c7890 */ /* 0x000fc4000fffe03f */
[----:B------:R-:W-:Y:S02]  /*1400*/  UIADD3 UR16, UR4, 0x6, URZ ;  /* 0x0000000604107890 */ /* 0x000fe4000fffe03f */
[----:B------:R-:W-:Y:S02]  /*1410*/  UIADD3 UR20, UR4, 0x400, URZ ;  /* 0x0000040004147890 */ /* 0x000fe4000fffe03f */
[----:B------:R-:W-:Y:S02]  /*1420*/  UIADD3 UR24, UR4, 0x402, URZ ;  /* 0x0000040204187890 */ /* 0x000fe4000fffe03f */
[----:B------:R-:W-:Y:S01]  /*1430*/  UIADD3 UR26, UR58, 0x302, URZ ;  /* 0x000003023a1a7890 */ /* 0x000fe2000fffe03f */
[----:B------:R-:W-:Y:S01]  /*1440*/  UMOV UR25, 0x40000040 ;  /* 0x4000004000197882 */ /* 0x000fe20000000000 */
[----:B------:R-:W-:Y:S01]  /*1450*/  UMOV UR27, 0x40000040 ;  /* 0x40000040001b7882 */ /* 0x000fe20000000000 */
[----:B------:R-:W-:Y:S02]  /*1460*/  UIADD3 UR28, UR4, 0x404, URZ ;  /* 0x00000404041c7890 */ /* 0x000fe4000fffe03f */
[----:B------:R-:W-:Y:S01]  /*1470*/  UIADD3 UR30, UR58, 0x304, URZ ;  /* 0x000003043a1e7890 */ /* 0x000fe2000fffe03f */
[----:B------:R-:W-:Y:S01]  /*1480*/  UMOV UR29, 0x40000040 ;  /* 0x40000040001d7882 */ /* 0x000fe20000000000 */
[----:B------:R-:W-:Y:S01]  /*1490*/  UMOV UR31, 0x40000040 ;  /* 0x40000040001f7882 */ /* 0x000fe20000000000 */
[----:B------:R-:W-:-:S02]  /*14a0*/  UIADD3 UR32, UR4, 0x406, URZ ;  /* 0x0000040604207890 */ /* 0x000fc4000fffe03f */
[----:B------:R-:W-:Y:S01]  /*14b0*/  UIADD3 UR34, UR58, 0x306, URZ ;  /* 0x000003063a227890 */ /* 0x000fe2000fffe03f */
[----:B------:R-:W-:Y:S01]  /*14c0*/  UMOV UR33, 0x40000040 ;  /* 0x4000004000217882 */ /* 0x000fe20000000000 */
[----:B------:R-:W-:Y:S01]  /*14d0*/  UMOV UR35, 0x40000040 ;  /* 0x4000004000237882 */ /* 0x000fe20000000000 */
        /* <DEDUP_REMOVED lines=16> */
[----:B------:R-:W-:Y:S02]  /*15e0*/  WARPGROUP.DEPBAR.LE gsb0, 0x0 ;  /* 0x00008000000079c5 */ /* 0x000fe40000010000 */
[----:B------:R-:W-:-:S06]  /*15f0*/  WARPGROUP.ARRIVE ;  /* 0x00000000000079c5 */ /* 0x000fcc0000000000 */
[----:B------:R-:W-:Y:S03]  /*1600*/  HGMMA.64x96x16.F32 R24, gdesc[UR8], R24, gsb0 ;  /* 0x01600000081879f0 */ /* 0x000fe60008000818 */
        /* <DEDUP_REMOVED lines=31> */
[----:B--2---:R-:W-:Y:S05]  /*1800*/  @!P0 BRA `(.L_x_17) ;  /* 0x0000000000048947 */ /* 0x004fea0003800000 */
[----:B------:R-:W-:Y:S01]  /*1810*/  BPT.TRAP 0x1 ;  /* 0x000000040000795c */ /* 0x000fe20000300000 */
.L_x_17:
[----:B------:R-:W-:Y:S01]  /*1820*/  LOP3.LUT R22, R22, 0xffffff80, RZ, 0xc0, !PT ;  /* 0xffffff8016167812 */ /* 0x000fe200078ec0ff */
[----:B-1----:R-:W-:Y:S01]  /*1830*/  IMAD.MOV.U32 R4, RZ, RZ, -0x2 ;  /* 0xfffffffeff047424 */ /* 0x002fe200078e00ff */
[----:B------:R-:W-:Y:S01]  /*1840*/  ULDC UR4, c[0x0][0x988] ;  /* 0x0002620000047ab9 */ /* 0x000fe20000000800 */
[----:B------:R-:W-:Y:S01]  /*1850*/  P2R R15, PR, RZ, 0x1 ;  /* 0x00000001ff0f7803 */ /* 0x000fe20000000000 */
[--C-:B------:R-:W-:Y:S01]  /*1860*/  IMAD.MOV.U32 R85, RZ, RZ, R87.reuse ;  /* 0x000000ffff557224 */ /* 0x100fe200078e0057 */
[----:B------:R-:W-:Y:S01]  /*1870*/  IADD3 R22, R19, -R22, RZ ;  /* 0x8000001613167210 */ /* 0x000fe20007ffe0ff */
[--C-:B------:R-:W-:Y:S01]  /*1880*/  IMAD.MOV.U32 R81, RZ, RZ, R87.reuse ;  /* 0x000000ffff517224 */ /* 0x100fe200078e0057 */
[-C--:B------:R-:W-:Y:S01]  /*1890*/  MOV R83, R87.reuse ;  /* 0x0000005700537202 */ /* 0x080fe20000000f00 */
[--C-:B------:R-:W-:Y:S01]  /*18a0*/  IMAD.MOV.U32 R77, RZ, RZ, R87.reuse ;  /* 0x000000ffff4d7224 */ /* 0x100fe200078e0057 */
[----:B0-----:R-:W-:Y:S01]  /*18b0*/  SHF.R.S32.HI R3, RZ, 0x1f, R22 ;  /* 0x0000001fff037819 */ /* 0x001fe20000011416 */
[----:B------:R-:W-:Y:S01]  /*18c0*/  IMAD.MOV.U32 R73, RZ, RZ, R87 ;  /* 0x000000ffff497224 */ /* 0x000fe200078e0057 */
[----:B------:R-:W-:-:S02]  /*18d0*/  MOV R79, R87 ;  /* 0x00000057004f7202 */ /* 0x000fc40000000f00 */
[----:B------:R-:W-:Y:S02]  /*18e0*/  LEA.HI R3, R3, R22, RZ, 0x2 ;  /* 0x0000001603037211 */ /* 0x000fe400078f10ff */
[----:B------:R-:W-:Y:S02]  /*18f0*/  MOV R75, R87 ;  /* 0x00000057004b7202 */ /* 0x000fe40000000f00 */
[----:B------:R-:W-:-:S05]  /*1900*/  LOP3.LUT R3, R3, 0x7ffffffc, RZ, 0xc0, !PT ;  /* 0x7ffffffc03037812 */ /* 0x000fca00078ec0ff */
[----:B------:R-:W-:-:S04]  /*1910*/  IMAD.IADD R3, R22, 0x1, -R3 ;  /* 0x0000000116037824 */ /* 0x000fc800078e0a03 */
[----:B------:R-:W-:-:S04]  /*1920*/  IMAD R3, R3, R4, 0x60 ;  /* 0x0000006003037424 */ /* 0x000fc800078e0204 */
[----:B------:R-:W-:-:S04]  /*1930*/  IMAD.IADD R18, R18, 0x1, R3 ;  /* 0x0000000112127824 */ /* 0x000fc800078e0203 */
[----:B------:R-:W-:-:S05]  /*1940*/  IMAD R18, R17, -0x60, R18 ;  /* 0xffffffa011127824 */ /* 0x000fca00078e0212 */
[C---:B------:R-:W-:Y:S02]  /*1950*/  ISETP.GT.AND P6, PT, R18.reuse, RZ, PT ;  /* 0x000000ff1200720c */ /* 0x040fe40003fc4270 */
[C---:B------:R-:W-:Y:S02]  /*1960*/  ISETP.GT.AND P5, PT, R18.reuse, 0x1, PT ;  /* 0x000000011200780c */ /* 0x040fe40003fa4270 */
[----:B------:R-:W-:Y:S02]  /*1970*/  ISETP.GT.AND P4, PT, R18, 0x8, PT ;  /* 0x000000081200780c */ /* 0x000fe40003f84270 */
[----:B------:R-:W-:Y:S02]  /*1980*/  FSEL R26, R26, -INF , P6 ;  /* 0xff8000001a1a7808 */ /* 0x000fe40003000000 */
[----:B------:R-:W-:Y:S02]  /*1990*/  FSEL R27, R27, -INF , P5 ;  /* 0xff8000001b1b7808 */ /* 0x000fe40002800000 */
[----:B------:R-:W-:-:S02]  /*19a0*/  ISETP.GT.AND P3, PT, R18, 0x9, PT ;  /* 0x000000091200780c */ /* 0x000fc40003f64270 */
[----:B------:R-:W-:Y:S02]  /*19b0*/  FSEL R30, R30, -INF , P4 ;  /* 0xff8000001e1e7808 */ /* 0x000fe40002000000 */
[----:B------:R-:W-:Y:S02]  /*19c0*/  FMNMX.FTZ R3, R26, R27, !PT ;  /* 0x0000001b1a037209 */ /* 0x000fe40007810000 */
[----:B------:R-:W-:Y:S02]  /*19d0*/  ISETP.GT.AND P2, PT, R18, 0x10, PT ;  /* 0x000000101200780c */ /* 0x000fe40003f44270 */
[----:B------:R-:W-:Y:S02]  /*19e0*/  FSEL R10, R31, -INF , P3 ;  /* 0xff8000001f0a7808 */ /* 0x000fe40001800000 */
[----:B------:R-:W-:Y:S02]  /*19f0*/  FMNMX.FTZ R3, R30, R3, !PT ;  /* 0x000000031e037209 */ /* 0x000fe40007810000 */
[----:B------:R-:W-:-:S02]  /*1a00*/  ISETP.GT.AND P1, PT, R18, 0x11, PT ;  /* 0x000000111200780c */ /* 0x000fc40003f24270 */
[----:B------:R-:W-:Y:S02]  /*1a10*/  FSEL R34, R34, -INF , P2 ;  /* 0xff80000022227808 */ /* 0x000fe40001000000 */
[----:B------:R-:W-:Y:S02]  /*1a20*/  FMNMX.FTZ R3, R10, R3, !PT ;  /* 0x000000030a037209 */ /* 0x000fe40007810000 */
[----:B------:R-:W-:Y:S02]  /*1a30*/  FSEL R24, R24, -INF , P6 ;  /* 0xff80000018187808 */ /* 0x000fe40003000000 */
[----:B------:R-:W-:Y:S02]  /*1a40*/  ISETP.GT.AND P6, PT, R18, 0x18, PT ;  /* 0x000000181200780c */ /* 0x000fe40003fc4270 */
[----:B------:R-:W-:Y:S02]  /*1a50*/  FSEL R14, R35, -INF , P1 ;  /* 0xff800000230e7808 */ /* 0x000fe40000800000 */
[----:B------:R-:W-:-:S02]  /*1a60*/  FMNMX.FTZ R3, R34, R3, !PT ;  /* 0x0000000322037209 */ /* 0x000fc40007810000 */
[----:B------:R-:W-:Y:S02]  /*1a70*/  FSEL R25, R25, -INF , P5 ;  /* 0xff80000019197808 */ /* 0x000fe40002800000 */
[----:B------:R-:W-:Y:S02]  /*1a80*/  ISETP.GT.AND P5, PT, R18, 0x19, PT ;  /* 0x000000191200780c */ /* 0x000fe40003fa4270 */
[----:B------:R-:W-:Y:S02]  /*1a90*/  FSEL R38, R38, -INF , P6 ;  /* 0xff80000026267808 */ /* 0x000fe40003000000 */
[----:B------:R-:W-:Y:S02]  /*1aa0*/  FMNMX.FTZ R3, R14, R3, !PT ;  /* 0x000000030e037209 */ /* 0x000fe40007810000 */
[----:B------:R-:W-:Y:S02]  /*1ab0*/  FSEL R28, R28, -INF , P4 ;  /* 0xff8000001c1c7808 */ /* 0x000fe40002000000 */
        /* <DEDUP_REMOVED lines=19> */
[----:B------:R-:W-:Y:S01]  /*1bf0*/  FSEL R20, R37, -INF , P5 ;  /* 0xff80000025147808 */ /* 0x000fe20002800000 */
[----:B------:R-:W-:Y:S01]  /*1c00*/  IMAD.MOV.U32 R37, RZ, RZ, R87 ;  /* 0x000000ffff257224 */ /* 0x000fe200078e0057 */
[----:B------:R-:W-:Y:S02]  /*1c10*/  ISETP.GT.AND P5, PT, R18, 0x31, PT ;  /* 0x000000311200780c */ /* 0x000fe40003fa4270 */
[----:B------:R-:W-:Y:S02]  /*1c20*/  FSEL R78, R50, -INF , P6 ;  /* 0xff800000324e7808 */ /* 0x000fe40003000000 */
[----:B------:R-:W-:Y:S02]  /*1c30*/  FMNMX.FTZ R3, R76, R3, !PT ;  /* 0x000000034c037209 */ /* 0x000fe40007810000 */
[----:B------:R-:W-:Y:S02]  /*1c40*/  FSEL R40, R40, -INF , P4 ;  /* 0xff80000028287808 */ /* 0x000fe40002000000 */
[----:B------:R-:W-:-:S02]  /*1c50*/  ISETP.GT.AND P4, PT, R18, 0x38, PT ;  /* 0x000000381200780c */ /* 0x000fc40003f84270 */
[----:B------:R-:W-:Y:S02]  /*1c60*/  FSEL R80, R51, -INF , P5 ;  /* 0xff80000033507808 */ /* 0x000fe40002800000 */
[----:B------:R-:W-:Y:S02]  /*1c70*/  FMNMX.FTZ R3, R78, R3, !PT ;  /* 0x000000034e037209 */ /* 0x000fe40007810000 */
[----:B------:R-:W-:Y:S01]  /*1c80*/  FSEL R46, R41, -INF , P3 ;  /* 0xff800000292e7808 */ /* 0x000fe20001800000 */
[----:B------:R-:W-:Y:S01]  /*1c90*/  IMAD.MOV.U32 R41, RZ, RZ, R87 ;  /* 0x000000ffff297224 */ /* 0x000fe200078e0057 */
[----:B------:R-:W-:Y:S02]  /*1ca0*/  ISETP.GT.AND P3, PT, R18, 0x39, PT ;  /* 0x000000391200780c */ /* 0x000fe40003f64270 */
[----:B------:R-:W-:Y:S02]  /*1cb0*/  FSEL R82, R54, -INF , P4 ;  /* 0xff80000036527808 */ /* 0x000fe40002000000 */
[----:B------:R-:W-:-:S02]  /*1cc0*/  FMNMX.FTZ R3, R80, R3, !PT ;  /* 0x0000000350037209 */ /* 0x000fc40007810000 */
[----:B------:R-:W-:Y:S02]  /*1cd0*/  FSEL R44, R44, -INF , P2 ;  /* 0xff8000002c2c7808 */ /* 0x000fe40001000000 */
[----:B------:R-:W-:Y:S02]  /*1ce0*/  ISETP.GT.AND P2, PT, R18, 0x40, PT ;  /* 0x000000401200780c */ /* 0x000fe40003f44270 */
[----:B------:R-:W-:Y:S02]  /*1cf0*/  FSEL R84, R55, -INF , P3 ;  /* 0xff80000037547808 */ /* 0x000fe40001800000 */
[----:B------:R-:W-:Y:S02]  /*1d00*/  FMNMX.FTZ R3, R82, R3, !PT ;  /* 0x0000000352037209 */ /* 0x000fe40007810000 */
[----:B------:R-:W-:Y:S01]  /*1d10*/  FSEL R50, R45, -INF , P1 ;  /* 0xff8000002d327808 */ /* 0x000fe20000800000 */
[----:B------:R-:W-:Y:S01]  /*1d20*/  IMAD.MOV.U32 R45, RZ, RZ, R87 ;  /* 0x000000ffff2d7224 */ /* 0x000fe200078e0057 */
        /* <DEDUP_REMOVED lines=31> */
[----:B------:R-:W-:Y:S02]  /*1f20*/  FMNMX.FTZ R3, R70, R3, !PT ;  /* 0x0000000346037209 */ /* 0x000fe40007810000 */
[----:B------:R-:W-:Y:S02]  /*1f30*/  FSEL R60, R60, -INF , P6 ;  /* 0xff8000003c3c7808 */ /* 0x000fe40003000000 */
[----:B------:R-:W-:-:S02]  /*1f40*/  FMNMX.FTZ R9, R96, R3, !PT ;  /* 0x0000000360097209 */ /* 0x000fc40007810000 */
[----:B------:R-:W-:Y:S01]  /*1f50*/  MOV R3, UR4 ;  /* 0x0000000400037c02 */ /* 0x000fe20008000f00 */
[----:B------:R-:W-:Y:S01]  /*1f60*/  UIADD3 UR4, UR37, 0x2a840, URZ ;  /* 0x0002a84025047890 */ /* 0x000fe2000fffe03f */
[----:B------:R-:W-:Y:S01]  /*1f70*/  FSEL R64, R64, -INF , P4 ;  /* 0xff80000040407808 */ /* 0x000fe20002000000 */
[----:B------:R-:W0:Y:S01]  /*1f80*/  SHFL.BFLY PT, R4, R9, 0x2, 0x1f ;  /* 0x0c401f0009047f89 */ /* 0x000e2200000e0000 */
[----:B------:R-:W-:Y:S01]  /*1f90*/  FSEL R18, R65, -INF , P3 ;  /* 0xff80000041127808 */ /* 0x000fe20001800000 */
[----:B------:R-:W-:Y:S01]  /*1fa0*/  UPRMT UR4, UR57, 0x654, UR4 ;  /* 0x0000065439047896 */ /* 0x000fe20008000004 */
[----:B------:R-:W-:Y:S01]  /*1fb0*/  FSEL R68, R68, -INF , P2 ;  /* 0xff80000044447808 */ /* 0x000fe20001000000 */
[----:B------:R-:W-:Y:S01]  /*1fc0*/  IMAD.MOV.U32 R65, RZ, RZ, R87 ;  /* 0x000000ffff417224 */ /* 0x000fe200078e0057 */
[-C--:B------:R-:W-:Y:S02]  /*1fd0*/  MOV R71, R87.reuse ;  /* 0x0000005700477202 */ /* 0x080fe40000000f00 */
[----:B------:R-:W-:-:S02]  /*1fe0*/  MOV R67, R87 ;  /* 0x0000005700437202 */ /* 0x000fc40000000f00 */
[-C--:B------:R-:W-:Y:S02]  /*1ff0*/  MOV R63, R87.reuse ;  /* 0x00000057003f7202 */ /* 0x080fe40000000f00 */
[----:B------:R-:W-:Y:S01]  /*2000*/  SYNCS.ARRIVE.TRANS64.RED.A1T0 RZ, [UR4], RZ ;  /* 0x000000ffffff79a7 */ /* 0x000fe20008100404 */
[-C--:B------:R-:W-:Y:S02]  /*2010*/  MOV R59, R87.reuse ;  /* 0x00000057003b7202 */ /* 0x080fe40000000f00 */
[-C--:B------:R-:W-:Y:S02]  /*2020*/  MOV R55, R87.reuse ;  /* 0x0000005700377202 */ /* 0x080fe40000000f00 */
[-C--:B------:R-:W-:Y:S02]  /*2030*/  MOV R51, R87.reuse ;  /* 0x0000005700337202 */ /* 0x080fe40000000f00 */
[-C--:B------:R-:W-:Y:S02]  /*2040*/  MOV R47, R87.reuse ;  /* 0x00000057002f7202 */ /* 0x080fe40000000f00 */
[----:B------:R-:W-:-:S02]  /*2050*/  MOV R43, R87 ;  /* 0x00000057002b7202 */ /* 0x000fc40000000f00 */
[-C--:B------:R-:W-:Y:S02]  /*2060*/  MOV R39, R87.reuse ;  /* 0x0000005700277202 */ /* 0x080fe40000000f00 */
[----:B0-----:R-:W-:Y:S02]  /*2070*/  FMNMX.FTZ R11, R9, R4, !PT ;  /* 0x00000004090b7209 */ /* 0x001fe40007810000 */
[----:B------:R-:W-:-:S03]  /*2080*/  MOV R35, R87 ;  /* 0x0000005700237202 */ /* 0x000fc60000000f00 */
[----:B------:R-:W0:Y:S02]  /*2090*/  SHFL.BFLY PT, R4, R11, 0x1, 0x1f ;  /* 0x0c201f000b047f89 */ /* 0x000e2400000e0000 */
[----:B0-----:R-:W-:-:S04]  /*20a0*/  FMNMX.FTZ R4, R11, R4, !PT ;  /* 0x000000040b047209 */ /* 0x001fc80007810000 */
[C---:B------:R-:W-:Y:S01]  /*20b0*/  FSETP.NEU.FTZ.AND P0, PT, R4.reuse, -INF , PT ;  /* 0xff8000000400780b */ /* 0x040fe20003f1d000 */
[----:B------:R-:W-:-:S05]  /*20c0*/  FMUL.FTZ R5, R4, R3 ;  /* 0x0000000304057220 */ /* 0x000fca0000410000 */
[----:B------:R-:W-:Y:S02]  /*20d0*/  FSEL R13, R5, RZ, P0 ;  /* 0x000000ff050d7208 */ /* 0x000fe40000000000 */
[----:B------:R-:W-:Y:S02]  /*20e0*/  FMNMX.FTZ R5, R24, R25, !PT ;  /* 0x0000001918057209 */ /* 0x000fe40007810000 */
[----:B------:R-:W-:Y:S01]  /*20f0*/  ISETP.NE.AND P0, PT, R15, RZ, PT ;  /* 0x000000ff0f00720c */ /* 0x000fe20003f05270 */
[--C-:B------:R-:W-:Y:S01]  /*2100*/  FFMA.FTZ R9, R14, R3, -R13.reuse ;  /* 0x000000030e097223 */ /* 0x100fe2000001080d */
[----:B------:R-:W-:Y:S01]  /*2110*/  FMNMX.FTZ R5, R28, R5, !PT ;  /* 0x000000051c057209 */ /* 0x000fe20007810000 */
[-CC-:B------:R-:W-:Y:S01]  /*2120*/  FFMA.FTZ R22, R22, R3.reuse, -R13.reuse ;  /* 0x0000000316167223 */ /* 0x180fe2000001080d */
[----:B------:R-:W-:Y:S01]  /*2130*/  FSEL R14, R61, -INF , P5 ;  /* 0xff8000003d0e7808 */ /* 0x000fe20002800000 */
[--C-:B------:R-:W-:Y:S01]  /*2140*/  FFMA.FTZ R10, R10, R3, -R13.reuse ;  /* 0x000000030a0a7223 */ /* 0x100fe2000001080d */
[----:B------:R-:W-:Y:S01]  /*2150*/  FMNMX.FTZ R5, R8, R5, !PT ;  /* 0x0000000508057209 */ /* 0x000fe20007810000 */
[----:B------:R0:W-:Y:S01]  /*2160*/  MUFU.EX2 R143, R22 ;  /* 0x00000016008f7308 */ /* 0x0001e20000000800 */
[-CC-:B------:R-:W-:Y:S01]  /*2170*/  FFMA.FTZ R26, R26, R3.reuse, -R13.reuse ;  /* 0x000000031a1a7223 */ /* 0x180fe2000001080d */
[--C-:B------:R-:W-:Y:S01]  /*2180*/  FFMA.FTZ R27, R27, R3, -R13.reuse ;  /* 0x000000031b1b7223 */ /* 0x100fe2000001080d */
[----:B------:R-:W-:Y:S01]  /*2190*/  FMNMX.FTZ R5, R32, R5, !PT ;  /* 0x0000000520057209 */ /* 0x000fe20007810000 */
[-CC-:B------:R-:W-:Y:S01]  /*21a0*/  FFMA.FTZ R30, R30, R3.reuse, -R13.reuse ;  /* 0x000000031e1e7223 */ /* 0x180fe2000001080d */
[-CC-:B------:R-:W-:Y:S01]  /*21b0*/  FFMA.FTZ R34, R34, R3.reuse, -R13.reuse ;  /* 0x0000000322227223 */ /* 0x180fe2000001080d */
[--C-:B------:R-:W-:Y:S01]  /*21c0*/  FFMA.FTZ R38, R38, R3, -R13.reuse ;  /* 0x0000000326267223 */ /* 0x100fe2000001080d */
[----:B------:R-:W-:Y:S01]  /*21d0*/  FMNMX.FTZ R5, R12, R5, !PT ;  /* 0x000000050c057209 */ /* 0x000fe20007810000 */
[----:B------:R-:W-:Y:S01]  /*21e0*/  MUFU.EX2 R139, R10 ;  /* 0x0000000a008b7308 */ /* 0x000fe20000000800 */
[----:B0-----:R-:W-:Y:S01]  /*21f0*/  FSEL R22, R69, -INF , P1 ;  /* 0xff80000045167808 */ /* 0x001fe20000800000 */
[--C-:B------:R-:W-:Y:S01]  /*2200*/  FFMA.FTZ R42, R42, R3, -R13.reuse ;  /* 0x000000032a2a7223 */ /* 0x100fe2000001080d */
[----:B------:R-:W-:Y:S01]  /*2210*/  FMNMX.FTZ R5, R36, R5, !PT ;  /* 0x0000000524057209 */ /* 0x000fe20007810000 */
[-CC-:B------:R-:W-:Y:S01]  /*2220*/  FFMA.FTZ R72, R72, R3.reuse, -R13.reuse ;  /* 0x0000000348487223 */ /* 0x180fe2000001080d */
[-CC-:B------:R-:W-:Y:S01]  /*2230*/  FFMA.FTZ R74, R74, R3.reuse, -R13.reuse ;  /* 0x000000034a4a7223 */ /* 0x180fe2000001080d */
[--C-:B------:R-:W-:Y:S01]  /*2240*/  FFMA.FTZ R76, R76, R3, -R13.reuse ;  /* 0x000000034c4c7223 */ /* 0x100fe2000001080d */
[----:B------:R-:W-:Y:S01]  /*2250*/  FMNMX.FTZ R5, R20, R5, !PT ;  /* 0x0000000514057209 */ /* 0x000fe20007810000 */
[----:B------:R-:W-:Y:S01]  /*2260*/  MUFU.EX2 R141, R9 ;  /* 0x00000009008d7308 */ /* 0x000fe20000000800 */
        /* <DEDUP_REMOVED lines=15> */
[----:B------:R-:W0:Y:S01]  /*2360*/  MUFU.EX2 R137, R27 ;  /* 0x0000001b00897308 */ /* 0x000e220000000800 */
[-CC-:B------:R-:W-:Y:S01]  /*2370*/  FFMA.FTZ R70, R70, R3.reuse, -R13.reuse ;  /* 0x0000000346467223 */ /* 0x180fe2000001080d */
[----:B------:R-:W-:Y:S01]  /*2380*/  FFMA.FTZ R13, R96, R3, -R13 ;  /* 0x00000003600d7223 */ /* 0x000fe2000001080d */
[----:B------:R-:W-:Y:S01]  /*2390*/  FMNMX.FTZ R5, R48, R5, !PT ;  /* 0x0000000530057209 */ /* 0x000fe20007810000 */
[----:B------:R-:W-:-:S02]  /*23a0*/  IMAD.MOV.U32 R69, RZ, RZ, R87 ;  /* 0x000000ffff457224 */ /* 0x000fc400078e0057 */
[----:B------:R-:W-:Y:S01]  /*23b0*/  IMAD.MOV.U32 R61, RZ, RZ, R87 ;  /* 0x000000ffff3d7224 */ /* 0x000fe200078e0057 */
[----:B------:R-:W-:Y:S01]  /*23c0*/  FMNMX.FTZ R5, R54, R5, !PT ;  /* 0x0000000536057209 */ /* 0x000fe20007810000 */
[----:B------:R-:W-:Y:S03]  /*23d0*/  MUFU.EX2 R30, R30 ;  /* 0x0000001e001e7308 */ /* 0x000fe60000000800 */
[----:B------:R-:W-:-:S04]  /*23e0*/  FMNMX.FTZ R5, R52, R5, !PT ;  /* 0x0000000534057209 */ /* 0x000fc80007810000 */
[----:B------:R-:W-:Y:S01]  /*23f0*/  FMNMX.FTZ R5, R58, R5, !PT ;  /* 0x000000053a057209 */ /* 0x000fe20007810000 */
[----:B------:R-:W-:Y:S01]  /*2400*/  MUFU.EX2 R34, R34 ;  /* 0x0000002200227308 */ /* 0x000fe20000000800 */
[----:B0-----:R-:W-:Y:S01]  /*2410*/  FADD.FTZ R21, R26, R137 ;  /* 0x000000891a157221 */ /* 0x001fe20000010000 */
[----:B------:R-:W-:Y:S01]  /*2420*/  F2FP.F16.F32.PACK_AB R137, R137, R26 ;  /* 0x0000001a8989723e */ /* 0x000fe200000000ff */
[----:B------:R-:W-:Y:S01]  /*2430*/  IMAD.MOV.U32 R26, RZ, RZ, R87 ;  /* 0x000000ffff1a7224 */ /* 0x000fe200078e0057 */
[----:B------:R-:W-:-:S04]  /*2440*/  FMNMX.FTZ R5, R56, R5, !PT ;  /* 0x0000000538057209 */ /* 0x000fc80007810000 */
[----:B------:R-:W-:Y:S01]  /*2450*/  FMNMX.FTZ R5, R62, R5, !PT ;  /* 0x000000053e057209 */ /* 0x000fe20007810000 */
[----:B------:R-:W-:Y:S03]  /*2460*/  MUFU.EX2 R38, R38 ;  /* 0x0000002600267308 */ /* 0x000fe60000000800 */
[----:B------:R-:W-:-:S04]  /*2470*/  FMNMX.FTZ R5, R60, R5, !PT ;  /* 0x000000053c057209 */ /* 0x000fc80007810000 */
[----:B------:R-:W-:Y:S01]  /*2480*/  FMNMX.FTZ R5, R14, R5, !PT ;  /* 0x000000050e057209 */ /* 0x000fe20007810000 */
[----:B------:R-:W-:Y:S03]  /*2490*/  MUFU.EX2 R42, R42 ;  /* 0x0000002a002a7308 */ /* 0x000fe60000000800 */
[----:B------:R-:W-:-:S04]  /*24a0*/  FMNMX.FTZ R5, R64, R5, !PT ;  /* 0x0000000540057209 */ /* 0x000fc80007810000 */
[----:B------:R-:W-:Y:S01]  /*24b0*/  FMNMX.FTZ R5, R18, R5, !PT ;  /* 0x0000000512057209 */ /* 0x000fe20007810000 */
[----:B------:R0:W-:Y:S03]  /*24c0*/  MUFU.EX2 R145, R72 ;  /* 0x0000004800917308 */ /* 0x0001e60000000800 */
[----:B------:R-:W-:-:S04]  /*24d0*/  FMNMX.FTZ R5, R68, R5, !PT ;  /* 0x0000000544057209 */ /* 0x000fc80007810000 */
[----:B------:R-:W-:Y:S01]  /*24e0*/  FMNMX.FTZ R5, R22, R5, !PT ;  /* 0x0000000516057209 */ /* 0x000fe20007810000 */
[----:B------:R-:W-:Y:S01]  /*24f0*/  MUFU.EX2 R74, R74 ;  /* 0x0000004a004a7308 */ /* 0x000fe20000000800 */
[----:B0-----:R-:W-:-:S03]  /*2500*/  IMAD.MOV.U32 R72, RZ, RZ, R87 ;  /* 0x000000ffff487224 */ /* 0x001fc600078e0057 */
[----:B------:R-:W0:Y:S04]  /*2510*/  SHFL.BFLY PT, R10, R5, 0x2, 0x1f ;  /* 0x0c401f00050a7f89 */ /* 0x000e2800000e0000 */
[----:B------:R-:W-:Y:S08]  /*2520*/  MUFU.EX2 R159, R13 ;  /* 0x0000000d009f7308 */ /* 0x000ff00000000800 */
[----:B------:R1:W-:Y:S08]  /*2530*/  MUFU.EX2 R147, R76 ;  /* 0x0000004c00937308 */ /* 0x0003f00000000800 */
[----:B------:R-:W-:Y:S01]  /*2540*/  MUFU.EX2 R78, R78 ;  /* 0x0000004e004e7308 */ /* 0x000fe20000000800 */
[----:B-1----:R-:W-:Y:S01]  /*2550*/  IMAD.MOV.U32 R76, RZ, RZ, R87 ;  /* 0x000000ffff4c7224 */ /* 0x002fe200078e0057 */
[----:B0-----:R-:W-:-:S06]  /*2560*/  FMNMX.FTZ R9, R5, R10, !PT ;  /* 0x0000000a05097209 */ /* 0x001fcc0007810000 */
[----:B------:R0:W-:Y:S01]  /*2570*/  MUFU.EX2 R149, R80 ;  /* 0x0000005000957308 */ /* 0x0001e20000000800 */
[----:B------:R-:W1:Y:S07]  /*2580*/  SHFL.BFLY PT, R10, R9, 0x1, 0x1f ;  /* 0x0c201f00090a7f89 */ /* 0x000e6e00000e0000 */
[----:B------:R-:W-:Y:S01]  /*2590*/  MUFU.EX2 R82, R82 ;  /* 0x0000005200527308 */ /* 0x000fe20000000800 */
[----:B0-----:R-:W-:-:S07]  /*25a0*/  IMAD.MOV.U32 R80, RZ, RZ, R87 ;  /* 0x000000ffff507224 */ /* 0x001fce00078e0057 */
[----:B------:R0:W-:Y:S08]  /*25b0*/  MUFU.EX2 R151, R84 ;  /* 0x0000005400977308 */ /* 0x0001f00000000800 */
[----:B------:R-:W-:Y:S01]  /*25c0*/  MUFU.EX2 R86, R86 ;  /* 0x0000005600567308 */ /* 0x000fe20000000800 */
[----:B-1----:R-:W-:Y:S01]  /*25d0*/  FMNMX.FTZ R10, R9, R10, !PT ;  /* 0x0000000a090a7209 */ /* 0x002fe20007810000 */
[----:B0-----:R-:W-:-:S03]  /*25e0*/  IMAD.MOV.U32 R84, RZ, RZ, R87 ;  /* 0x000000ffff547224 */ /* 0x001fc600078e0057 */
[C---:B------:R-:W-:Y:S01]  /*25f0*/  FSETP.NEU.FTZ.AND P1, PT, R10.reuse, -INF , PT ;  /* 0xff8000000a00780b */ /* 0x040fe20003f3d000 */
[----:B------:R-:W-:Y:S02]  /*2600*/  FMUL.FTZ R5, R10, R3 ;  /* 0x000000030a057220 */ /* 0x000fe40000410000 */
[----:B------:R-:W-:Y:S03]  /*2610*/  MUFU.EX2 R153, R88 ;  /* 0x0000005800997308 */ /* 0x000fe60000000800 */
[----:B------:R-:W-:-:S05]  /*2620*/  FSEL R5, R5, RZ, P1 ;  /* 0x000000ff05057208 */ /* 0x000fca0000800000 */
[-CC-:B------:R-:W-:Y:S01]  /*2630*/  FFMA.FTZ R24, R24, R3.reuse, -R5.reuse ;  /* 0x0000000318187223 */ /* 0x180fe20000010805 */
[-CC-:B------:R-:W-:Y:S01]  /*2640*/  FFMA.FTZ R25, R25, R3.reuse, -R5.reuse ;  /* 0x0000000319197223 */ /* 0x180fe20000010805 */
[-CC-:B------:R-:W-:Y:S01]  /*2650*/  FFMA.FTZ R28, R28, R3.reuse, -R5.reuse ;  /* 0x000000031c1c7223 */ /* 0x180fe20000010805 */
[-CC-:B------:R-:W-:Y:S01]  /*2660*/  FFMA.FTZ R8, R8, R3.reuse, -R5.reuse ;  /* 0x0000000308087223 */ /* 0x180fe20000010805 */
[-CC-:B------:R-:W-:Y:S01]  /*2670*/  FFMA.FTZ R32, R32, R3.reuse, -R5.reuse ;  /* 0x0000000320207223 */ /* 0x180fe20000010805 */
[-CC-:B------:R-:W-:Y:S01]  /*2680*/  FFMA.FTZ R12, R12, R3.reuse, -R5.reuse ;  /* 0x000000030c0c7223 */ /* 0x180fe20000010805 */
[----:B------:R-:W-:Y:S01]  /*2690*/  MUFU.EX2 R24, R24 ;  /* 0x0000001800187308 */ /* 0x000fe20000000800 */
[-CC-:B------:R-:W-:Y:S01]  /*26a0*/  FFMA.FTZ R36, R36, R3.reuse, -R5.reuse ;  /* 0x0000000324247223 */ /* 0x180fe20000010805 */
[-CC-:B------:R-:W-:Y:S01]  /*26b0*/  FFMA.FTZ R20, R20, R3.reuse, -R5.reuse ;  /* 0x0000000314147223 */ /* 0x180fe20000010805 */
[-CC-:B------:R-:W-:Y:S01]  /*26c0*/  FFMA.FTZ R40, R40, R3.reuse, -R5.reuse ;  /* 0x0000000328287223 */ /* 0x180fe20000010805 */
[-CC-:B------:R-:W-:Y:S01]  /*26d0*/  FFMA.FTZ R46, R46, R3.reuse, -R5.reuse ;  /* 0x000000032e2e7223 */ /* 0x180fe20000010805 */
[-CC-:B------:R-:W-:Y:S01]  /*26e0*/  FFMA.FTZ R44, R44, R3.reuse, -R5.reuse ;  /* 0x000000032c2c7223 */ /* 0x180fe20000010805 */
[-CC-:B------:R-:W-:Y:S01]  /*26f0*/  FFMA.FTZ R50, R50, R3.reuse, -R5.reuse ;  /* 0x0000000332327223 */ /* 0x180fe20000010805 */
[-CC-:B------:R-:W-:Y:S01]  /*2700*/  FFMA.FTZ R48, R48, R3.reuse, -R5.reuse ;  /* 0x0000000330307223 */ /* 0x180fe20000010805 */
[----:B------:R-:W0:Y:S01]  /*2710*/  MUFU.EX2 R25, R25 ;  /* 0x0000001900197308 */ /* 0x000e220000000800 */
[-CC-:B------:R-:W-:Y:S01]  /*2720*/  FFMA.FTZ R54, R54, R3.reuse, -R5.reuse ;  /* 0x0000000336367223 */ /* 0x180fe20000010805 */
        /* <DEDUP_REMOVED lines=10> */
[----:B------:R-:W-:-:S04]  /*27d0*/  FFMA.FTZ R22, R22, R3, -R5 ;  /* 0x0000000316167223 */ /* 0x000fc80000010805 */
[----:B------:R1:W2:Y:S01]  /*27e0*/  MUFU.EX2 R9, R8 ;  /* 0x0000000800097308 */ /* 0x0002a20000000800 */
[----:B0-----:R-:W-:-:S07]  /*27f0*/  F2FP.F16.F32.PACK_AB R136, R25, R24 ;  /* 0x000000181988723e */ /* 0x001fce00000000ff */
[----:B------:R-:W0:Y:S01]  /*2800*/  MUFU.EX2 R32, R32 ;  /* 0x0000002000207308 */ /* 0x000e220000000800 */
[----:B-1----:R-:W-:-:S04]  /*2810*/  FADD.FTZ R8, R30, R21 ;  /* 0x000000151e087221 */ /* 0x002fc80000010000 */
[C---:B------:R-:W-:Y:S01]  /*2820*/  FADD.FTZ R23, R139.reuse, R8 ;  /* 0x000000088b177221 */ /* 0x040fe20000010000 */
[----:B------:R-:W-:Y:S01]  /*2830*/  F2FP.F16.F32.PACK_AB R139, R139, R30 ;  /* 0x0000001e8b8b723e */ /* 0x000fe200000000ff */
[----:B------:R-:W-:Y:S01]  /*2840*/  IMAD.MOV.U32 R30, RZ, RZ, R87 ;  /* 0x000000ffff1e7224 */ /* 0x000fe200078e0057 */
[----:B------:R1:W3:Y:S01]  /*2850*/  MUFU.EX2 R11, R12 ;  /* 0x0000000c000b7308 */ /* 0x0002e20000000800 */
[----:B------:R-:W-:Y:S01]  /*2860*/  FADD.FTZ R8, R34, R23 ;  /* 0x0000001722087221 */ /* 0x000fe20000010000 */
[----:B------:R-:W-:Y:S01]  /*2870*/  FADD.FTZ R23, R24, R25 ;  /* 0x0000001918177221 */ /* 0x000fe20000010000 */
[----:B--2---:R-:W-:Y:S01]  /*2880*/  F2FP.F16.F32.PACK_AB R138, R9, R28 ;  /* 0x0000001c098a723e */ /* 0x004fe200000000ff */
[----:B------:R-:W-:Y:S02]  /*2890*/  IMAD.MOV.U32 R25, RZ, RZ, R87 ;  /* 0x000000ffff197224 */ /* 0x000fe400078e0057 */
[C---:B------:R-:W-:Y:S01]  /*28a0*/  FADD.FTZ R27, R141.reuse, R8 ;  /* 0x000000088d1b7221 */ /* 0x040fe20000010000 */
[----:B------:R-:W-:Y:S01]  /*28b0*/  FADD.FTZ R8, R28, R23 ;  /* 0x000000171c087221 */ /* 0x000fe20000010000 */
[----:B------:R-:W-:Y:S01]  /*28c0*/  F2FP.F16.F32.PACK_AB R141, R141, R34 ;  /* 0x000000228d8d723e */ /* 0x000fe200000000ff */
[----:B------:R-:W2:Y:S01]  /*28d0*/  MUFU.EX2 R36, R36 ;  /* 0x0000002400247308 */ /* 0x000ea20000000800 */
[----:B-1----:R-:W-:Y:S01]  /*28e0*/  FADD.FTZ R12, R38, R27 ;  /* 0x0000001b260c7221 */ /* 0x002fe20000010000 */
[----:B------:R-:W-:Y:S01]  /*28f0*/  FADD.FTZ R27, R9, R8 ;  /* 0x00000008091b7221 */ /* 0x000fe20000010000 */
[----:B------:R-:W-:-:S02]  /*2900*/  IMAD.MOV.U32 R34, RZ, RZ, R87 ;  /* 0x000000ffff227224 */ /* 0x000fc400078e0057 */
[C---:B------:R-:W-:Y:S01]  /*2910*/  FADD.FTZ R29, R143.reuse, R12 ;  /* 0x0000000c8f1d7221 */ /* 0x040fe20000010000 */
[----:B0-----:R-:W-:Y:S01]  /*2920*/  FADD.FTZ R8, R32, R27 ;  /* 0x0000001b20087221 */ /* 0x001fe20000010000 */
[----:B------:R-:W-:Y:S01]  /*2930*/  F2FP.F16.F32.PACK_AB R143, R143, R38 ;  /* 0x000000268f8f723e */ /* 0x000fe200000000ff */
[----:B------:R-:W0:Y:S01]  /*2940*/  MUFU.EX2 R13, R20 ;  /* 0x00000014000d7308 */ /* 0x000e220000000800 */
[----:B------:R-:W-:Y:S01]  /*2950*/  FADD.FTZ R12, R42, R29 ;  /* 0x0000001d2a0c7221 */ /* 0x000fe20000010000 */
[C---:B---3--:R-:W-:Y:S01]  /*2960*/  FADD.FTZ R27, R11.reuse, R8 ;  /* 0x000000080b1b7221 */ /* 0x048fe20000010000 */
[----:B------:R-:W-:Y:S01]  /*2970*/  F2FP.F16.F32.PACK_AB R140, R11, R32 ;  /* 0x000000200b8c723e */ /* 0x000fe200000000ff */
[----:B------:R-:W-:Y:S02]  /*2980*/  IMAD.MOV.U32 R11, RZ, RZ, 0x3f800000 ;  /* 0x3f800000ff0b7424 */ /* 0x000fe400078e00ff */
[C---:B------:R-:W-:Y:S01]  /*2990*/  FADD.FTZ R29, R145.reuse, R12 ;  /* 0x0000000c911d7221 */ /* 0x040fe20000010000 */
[----:B------:R-:W-:Y:S01]  /*29a0*/  F2FP.F16.F32.PACK_AB R145, R145, R42 ;  /* 0x0000002a9191723e */ /* 0x000fe200000000ff */
[----:B------:R-:W-:Y:S01]  /*29b0*/  IMAD.MOV.U32 R42, RZ, RZ, R87 ;  /* 0x000000ffff2a7224 */ /* 0x000fe200078e0057 */
[----:B------:R-:W1:Y:S01]  /*29c0*/  MUFU.EX2 R40, R40 ;  /* 0x0000002800287308 */ /* 0x000e620000000800 */
[----:B--2---:R-:W-:Y:S01]  /*29d0*/  FADD.FTZ R8, R36, R27 ;  /* 0x0000001b24087221 */ /* 0x004fe20000010000 */
[----:B------:R-:W-:Y:S01]  /*29e0*/  FADD.FTZ R12, R74, R29 ;  /* 0x0000001d4a0c7221 */ /* 0x000fe20000010000 */
[----:B------:R-:W-:-:S02]  /*29f0*/  IMAD.MOV.U32 R38, RZ, RZ, R87 ;  /* 0x000000ffff267224 */ /* 0x000fc400078e0057 */
[----:B------:R-:W-:Y:S02]  /*2a00*/  IMAD.MOV.U32 R32, RZ, RZ, R87 ;  /* 0x000000ffff207224 */ /* 0x000fe400078e0057 */
[C---:B------:R-:W-:Y:S01]  /*2a10*/  FADD.FTZ R31, R147.reuse, R12 ;  /* 0x0000000c931f7221 */ /* 0x040fe20000010000 */
[----:B------:R-:W-:Y:S01]  /*2a20*/  F2FP.F16.F32.PACK_AB R147, R147, R74 ;  /* 0x0000004a9393723e */ /* 0x000fe200000000ff */
[----:B------:R-:W2:Y:S01]  /*2a30*/  MUFU.EX2 R15, R46 ;  /* 0x0000002e000f7308 */ /* 0x000ea20000000800 */
[C---:B0-----:R-:W-:Y:S01]  /*2a40*/  FADD.FTZ R29, R13.reuse, R8 ;  /* 0x000000080d1d7221 */ /* 0x041fe20000010000 */
[----:B------:R-:W-:Y:S01]  /*2a50*/  FADD.FTZ R12, R78, R31 ;  /* 0x0000001f4e0c7221 */ /* 0x000fe20000010000 */
[----:B------:R-:W-:Y:S01]  /*2a60*/  F2FP.F16.F32.PACK_AB R142, R13, R36 ;  /* 0x000000240d8e723e */ /* 0x000fe200000000ff */
[----:B------:R-:W-:Y:S02]  /*2a70*/  VIADD R13, R17, 0xfffffffe ;  /* 0xfffffffe110d7836 */ /* 0x000fe40000000000 */
[C---:B------:R-:W-:Y:S01]  /*2a80*/  FADD.FTZ R31, R149.reuse, R12 ;  /* 0x0000000c951f7221 */ /* 0x040fe20000010000 */
[----:B------:R-:W-:Y:S01]  /*2a90*/  F2FP.F16.F32.PACK_AB R149, R149, R78 ;  /* 0x0000004e9595723e */ /* 0x000fe200000000ff */
[----:B------:R-:W0:Y:S01]  /*2aa0*/  MUFU.EX2 R44, R44 ;  /* 0x0000002c002c7308 */ /* 0x000e220000000800 */
[----:B-1----:R-:W-:Y:S01]  /*2ab0*/  FADD.FTZ R8, R40, R29 ;  /* 0x0000001d28087221 */ /* 0x002fe20000010000 */
[----:B------:R-:W-:Y:S01]  /*2ac0*/  FADD.FTZ R12, R82, R31 ;  /* 0x0000001f520c7221 */ /* 0x000fe20000010000 */
[----:B------:R-:W-:Y:S01]  /*2ad0*/  ISETP.GE.AND P1, PT, R13, R16, PT ;  /* 0x000000100d00720c */ /* 0x000fe20003f26270 */
[----:B------:R-:W-:-:S02]  /*2ae0*/  IMAD.MOV.U32 R78, RZ, RZ, R87 ;  /* 0x000000ffff4e7224 */ /* 0x000fc400078e0057 */
[C---:B------:R-:W-:Y:S01]  /*2af0*/  FADD.FTZ R33, R151.reuse, R12 ;  /* 0x0000000c97217221 */ /* 0x040fe20000010000 */
[----:B------:R-:W-:Y:S01]  /*2b00*/  F2FP.F16.F32.PACK_AB R151, R151, R82 ;  /* 0x000000529797723e */ /* 0x000fe200000000ff */
[----:B------:R1:W3:Y:S01]  /*2b10*/  MUFU.EX2 R19, R50 ;  /* 0x0000003200137308 */ /* 0x0002e20000000800 */
[C---:B--2---:R-:W-:Y:S01]  /*2b20*/  FADD.FTZ R29, R15.reuse, R8 ;  /* 0x000000080f1d7221 */ /* 0x044fe20000010000 */
[----:B------:R-:W-:Y:S01]  /*2b30*/  FADD.FTZ R12, R86, R33 ;  /* 0x00000021560c7221 */ /* 0x000fe20000010000 */
[----:B------:R-:W-:Y:S01]  /*2b40*/  F2FP.F16.F32.PACK_AB R144, R15, R40 ;  /* 0x000000280f90723e */ /* 0x000fe200000000ff */
[--C-:B------:R-:W-:Y:S02]  /*2b50*/  IMAD.MOV.U32 R82, RZ, RZ, R87.reuse ;  /* 0x000000ffff527224 */ /* 0x100fe400078e0057 */
[----:B------:R-:W-:Y:S02]  /*2b60*/  IMAD.MOV.U32 R74, RZ, RZ, R87 ;  /* 0x000000ffff4a7224 */ /* 0x000fe400078e0057 */
[----:B------:R-:W2:Y:S01]  /*2b70*/  MUFU.EX2 R48, R48 ;  /* 0x0000003000307308 */ /* 0x000ea20000000800 */
[----:B0-----:R-:W-:Y:S01]  /*2b80*/  FADD.FTZ R8, R44, R29 ;  /* 0x0000001d2c087221 */ /* 0x001fe20000010000 */
[----:B-1----:R-:W-:-:S02]  /*2b90*/  IMAD.MOV.U32 R50, RZ, RZ, R87 ;  /* 0x000000ffff327224 */ /* 0x002fc400078e0057 */
[--C-:B------:R-:W-:Y:S02]  /*2ba0*/  IMAD.MOV.U32 R46, RZ, RZ, R87.reuse ;  /* 0x000000ffff2e7224 */ /* 0x100fe400078e0057 */
[--C-:B------:R-:W-:Y:S02]  /*2bb0*/  IMAD.MOV.U32 R40, RZ, RZ, R87.reuse ;  /* 0x000000ffff287224 */ /* 0x100fe400078e0057 */
[----:B------:R0:W1:Y:S01]  /*2bc0*/  MUFU.EX2 R21, R54 ;  /* 0x0000003600157308 */ /* 0x0000620000000800 */
[C---:B---3--:R-:W-:Y:S01]  /*2bd0*/  FADD.FTZ R31, R19.reuse, R8 ;  /* 0x00000008131f7221 */ /* 0x048fe20000010000 */
[----:B------:R-:W-:Y:S01]  /*2be0*/  F2FP.F16.F32.PACK_AB R146, R19, R44 ;  /* 0x0000002c1392723e */ /* 0x000fe200000000ff */
[--C-:B------:R-:W-:Y:S02]  /*2bf0*/  IMAD.MOV.U32 R44, RZ, RZ, R87.reuse ;  /* 0x000000ffff2c7224 */ /* 0x100fe400078e0057 */
[--C-:B------:R-:W-:Y:S02]  /*2c00*/  IMAD.MOV.U32 R36, RZ, RZ, R87.reuse ;  /* 0x000000ffff247224 */ /* 0x100fe400078e0057 */
[----:B------:R-:W-:Y:S01]  /*2c10*/  IMAD.MOV.U32 R28, RZ, RZ, R87 ;  /* 0x000000ffff1c7224 */ /* 0x000fe200078e0057 */
[----:B------:R-:W3:Y:S01]  /*2c20*/  MUFU.EX2 R52, R52 ;  /* 0x0000003400347308 */ /* 0x000ee20000000800 */
[----:B--2---:R-:W-:Y:S01]  /*2c30*/  FADD.FTZ R8, R48, R31 ;  /* 0x0000001f30087221 */ /* 0x004fe20000010000 */
[C---:B------:R-:W-:Y:S01]  /*2c40*/  FADD.FTZ R31, R153.reuse, R12 ;  /* 0x0000000c991f7221 */ /* 0x040fe20000010000 */
[----:B------:R-:W-:Y:S01]  /*2c50*/  F2FP.F16.F32.PACK_AB R153, R153, R86 ;  /* 0x000000569999723e */ /* 0x000fe200000000ff */
[----:B------:R-:W-:-:S02]  /*2c60*/  IMAD.MOV.U32 R86, RZ, RZ, R87 ;  /* 0x000000ffff567224 */ /* 0x000fc400078e0057 */
[--C-:B0-----:R-:W-:Y:S02]  /*2c70*/  IMAD.MOV.U32 R54, RZ, RZ, R87.reuse ;  /* 0x000000ffff367224 */ /* 0x101fe400078e0057 */
[----:B------:R-:W0:Y:S01]  /*2c80*/  MUFU.EX2 R90, R90 ;  /* 0x0000005a005a7308 */ /* 0x000e220000000800 */
[C---:B-1----:R-:W-:Y:S01]  /*2c90*/  FADD.FTZ R5, R21.reuse, R8 ;  /* 0x0000000815057221 */ /* 0x042fe20000010000 */
[----:B------:R-:W-:Y:S01]  /*2ca0*/  F2FP.F16.F32.PACK_AB R148, R21, R48 ;  /* 0x000000301594723e */ /* 0x000fe200000000ff */
[--C-:B------:R-:W-:Y:S02]  /*2cb0*/  IMAD.MOV.U32 R48, RZ, RZ, R87.reuse ;  /* 0x000000ffff307224 */ /* 0x100fe400078e0057 */
[----:B------:R-:W-:-:S03]  /*2cc0*/  IMAD.MOV.U32 R24, RZ, RZ, R87 ;  /* 0x000000ffff187224 */ /* 0x000fc600078e0057 */
[----:B------:R1:W2:Y:S01]  /*2cd0*/  MUFU.EX2 R23, R58 ;  /* 0x0000003a00177308 */ /* 0x0002a20000000800 */
[----:B---3--:R-:W-:-:S07]  /*2ce0*/  FADD.FTZ R8, R52, R5 ;  /* 0x0000000534087221 */ /* 0x008fce0000010000 */
[----:B------:R-:W3:Y:S01]  /*2cf0*/  MUFU.EX2 R155, R92 ;  /* 0x0000005c009b7308 */ /* 0x000ee20000000800 */
[----:B0-----:R-:W-:Y:S01]  /*2d00*/  FADD.FTZ R12, R90, R31 ;  /* 0x0000001f5a0c7221 */ /* 0x001fe20000010000 */
[----:B-1----:R-:W-:-:S06]  /*2d10*/  IMAD.MOV.U32 R58, RZ, RZ, R87 ;  /* 0x000000ffff3a7224 */ /* 0x002fcc00078e0057 */
[----:B------:R-:W0:Y:S01]  /*2d20*/  MUFU.EX2 R56, R56 ;  /* 0x0000003800387308 */ /* 0x000e220000000800 */
[C---:B--2---:R-:W-:Y:S01]  /*2d30*/  FADD.FTZ R31, R23.reuse, R8 ;  /* 0x00000008171f7221 */ /* 0x044fe20000010000 */
[----:B------:R-:W-:Y:S01]  /*2d40*/  F2FP.F16.F32.PACK_AB R150, R23, R52 ;  /* 0x000000341796723e */ /* 0x000fe200000000ff */
[----:B------:R-:W-:-:S05]  /*2d50*/  IMAD.MOV.U32 R52, RZ, RZ, R87 ;  /* 0x000000ffff347224 */ /* 0x000fca00078e0057 */
[----:B------:R-:W1:Y:S01]  /*2d60*/  MUFU.EX2 R66, R66 ;  /* 0x0000004200427308 */ /* 0x000e620000000800 */
[C---:B---3--:R-:W-:Y:S01]  /*2d70*/  FADD.FTZ R33, R155.reuse, R12 ;  /* 0x0000000c9b217221 */ /* 0x048fe20000010000 */
[----:B------:R-:W-:-:S06]  /*2d80*/  F2FP.F16.F32.PACK_AB R155, R155, R90 ;  /* 0x0000005a9b9b723e */ /* 0x000fcc00000000ff */
[----:B------:R2:W3:Y:S01]  /*2d90*/  MUFU.EX2 R27, R62 ;  /* 0x0000003e001b7308 */ /* 0x0004e20000000800 */
[----:B0-----:R-:W-:-:S07]  /*2da0*/  FADD.FTZ R8, R56, R31 ;  /* 0x0000001f38087221 */ /* 0x001fce0000010000 */
[----:B------:R-:W0:Y:S01]  /*2db0*/  MUFU.EX2 R157, R94 ;  /* 0x0000005e009d7308 */ /* 0x000e220000000800 */
[----:B-1----:R-:W-:Y:S01]  /*2dc0*/  FADD.FTZ R12, R66, R33 ;  /* 0x00000021420c7221 */ /* 0x002fe20000010000 */
[----:B--2---:R-:W-:-:S06]  /*2dd0*/  IMAD.MOV.U32 R62, RZ, RZ, R87 ;  /* 0x000000ffff3e7224 */ /* 0x004fcc00078e0057 */
[----:B------:R-:W1:Y:S01]  /*2de0*/  MUFU.EX2 R60, R60 ;  /* 0x0000003c003c7308 */ /* 0x000e620000000800 */
[C---:B---3--:R-:W-:Y:S01]  /*2df0*/  FADD.FTZ R31, R27.reuse, R8 ;  /* 0x000000081b1f7221 */ /* 0x048fe20000010000 */
[----:B------:R-:W-:Y:S01]  /*2e00*/  F2FP.F16.F32.PACK_AB R152, R27, R56 ;  /* 0x000000381b98723e */ /* 0x000fe200000000ff */
[----:B------:R-:W-:Y:S01]  /*2e10*/  IMAD.MOV.U32 R56, RZ, RZ, R87 ;  /* 0x000000ffff387224 */ /* 0x000fe200078e0057 */
[----:B------:R-:W-:-:S04]  /*2e20*/  MOV R27, R87 ;  /* 0x00000057001b7202 */ /* 0x000fc80000000f00 */
[----:B------:R-:W2:Y:S01]  /*2e30*/  MUFU.EX2 R70, R70 ;  /* 0x0000004600467308 */ /* 0x000ea20000000800 */
[C---:B0-----:R-:W-:Y:S01]  /*2e40*/  FADD.FTZ R33, R157.reuse, R12 ;  /* 0x0000000c9d217221 */ /* 0x041fe20000010000 */
[----:B------:R-:W-:Y:S01]  /*2e50*/  F2FP.F16.F32.PACK_AB R157, R157, R66 ;  /* 0x000000429d9d723e */ /* 0x000fe200000000ff */
[----:B------:R-:W-:-:S05]  /*2e60*/  IMAD.MOV.U32 R66, RZ, RZ, R87 ;  /* 0x000000ffff427224 */ /* 0x000fca00078e0057 */
[----:B------:R-:W0:Y:S01]  /*2e70*/  MUFU.EX2 R29, R14 ;  /* 0x0000000e001d7308 */ /* 0x000e220000000800 */
[----:B-1----:R-:W-:-:S07]  /*2e80*/  FADD.FTZ R8, R60, R31 ;  /* 0x0000001f3c087221 */ /* 0x002fce0000010000 */
[----:B------:R-:W1:Y:S01]  /*2e90*/  MUFU.EX2 R64, R64 ;  /* 0x0000004000407308 */ /* 0x000e620000000800 */
[----:B--2---:R-:W-:-:S07]  /*2ea0*/  FADD.FTZ R12, R70, R33 ;  /* 0x00000021460c7221 */ /* 0x004fce0000010000 */
[----:B------:R-:W2:Y:S01]  /*2eb0*/  MUFU.EX2 R5, R18 ;  /* 0x0000001200057308 */ /* 0x000ea20000000800 */
[----:B0-----:R-:W-:Y:S01]  /*2ec0*/  FADD.FTZ R33, R29, R8 ;  /* 0x000000081d217221 */ /* 0x001fe20000010000 */
[C---:B------:R-:W-:Y:S01]  /*2ed0*/  FADD.FTZ R8, R159.reuse, R12 ;  /* 0x0000000c9f087221 */ /* 0x040fe20000010000 */
[----:B------:R-:W-:Y:S01]  /*2ee0*/  F2FP.F16.F32.PACK_AB R159, R159, R70 ;  /* 0x000000469f9f723e */ /* 0x000fe200000000ff */
[--C-:B------:R-:W-:Y:S01]  /*2ef0*/  IMAD.MOV.U32 R70, RZ, RZ, R87.reuse ;  /* 0x000000ffff467224 */ /* 0x100fe200078e0057 */
[----:B------:R-:W-:Y:S01]  /*2f00*/  F2FP.F16.F32.PACK_AB R154, R29, R60 ;  /* 0x0000003c1d9a723e */ /* 0x000fe200000000ff */
[----:B------:R-:W-:Y:S02]  /*2f10*/  IMAD.MOV.U32 R60, RZ, RZ, R87 ;  /* 0x000000ffff3c7224 */ /* 0x000fe400078e0057 */
[----:B------:R-:W0:Y:S01]  /*2f20*/  MUFU.EX2 R68, R68 ;  /* 0x0000004400447308 */ /* 0x000e220000000800 */
[----:B-1----:R-:W-:Y:S01]  /*2f30*/  FADD.FTZ R12, R64, R33 ;  /* 0x00000021400c7221 */ /* 0x002fe20000010000 */
[----:B------:R-:W-:-:S02]  /*2f40*/  IMAD.MOV.U32 R33, RZ, RZ, R87 ;  /* 0x000000ffff217224 */ /* 0x000fc400078e0057 */
[----:B------:R-:W-:-:S04]  /*2f50*/  IMAD.MOV.U32 R29, RZ, RZ, R87 ;  /* 0x000000ffff1d7224 */ /* 0x000fc800078e0057 */
[----:B------:R-:W1:Y:S01]  /*2f60*/  MUFU.EX2 R31, R22 ;  /* 0x00000016001f7308 */ /* 0x000e620000000800 */
[C---:B--2---:R-:W-:Y:S01]  /*2f70*/  FADD.FTZ R9, R5.reuse, R12 ;  /* 0x0000000c05097221 */ /* 0x044fe20000010000 */
[----:B------:R-:W-:Y:S01]  /*2f80*/  F2FP.F16.F32.PACK_AB R156, R5, R64 ;  /* 0x00000040059c723e */ /* 0x000fe200000000ff */
[----:B------:R-:W-:Y:S02]  /*2f90*/  IMAD.MOV.U32 R64, RZ, RZ, R87 ;  /* 0x000000ffff407224 */ /* 0x000fe400078e0057 */
[----:B0-----:R-:W-:Y:S01]  /*2fa0*/  FADD.FTZ R12, R68, R9 ;  /* 0x00000009440c7221 */ /* 0x001fe20000010000 */
[----:B------:R-:W-:-:S03]  /*2fb0*/  MOV R9, RZ ;  /* 0x000000ff00097202 */ /* 0x000fc60000000f00 */
[C---:B-1----:R-:W-:Y:S01]  /*2fc0*/  FADD.FTZ R5, R31.reuse, R12 ;  /* 0x0000000c1f057221 */ /* 0x042fe20000010000 */
[----:B------:R-:W-:Y:S01]  /*2fd0*/  F2FP.F16.F32.PACK_AB R158, R31, R68 ;  /* 0x000000441f9e723e */ /* 0x000fe200000000ff */
[----:B------:R-:W-:Y:S01]  /*2fe0*/  IMAD.MOV.U32 R12, RZ, RZ, 0x3f800000 ;  /* 0x3f800000ff0c7424 */ /* 0x000fe200078e00ff */
[----:B------:R-:W-:Y:S01]  /*2ff0*/  MOV R31, R87 ;  /* 0x00000057001f7202 */ /* 0x000fe20000000f00 */
[----:B------:R-:W-:Y:S01]  /*3000*/  IMAD.MOV.U32 R68, RZ, RZ, R87 ;  /* 0x000000ffff447224 */ /* 0x000fe200078e0057 */
[----:B------:R-:W-:Y:S06]  /*3010*/  @!P1 BRA `(.L_x_18) ;  /* 0x0000001c00849947 */ /* 0x000fec0003800000 */
[----:B------:R-:W-:Y:S01]  /*3020*/  MOV R15, R4 ;  /* 0x00000004000f7202 */ /* 0x000fe20000000f00 */
[----:B------:R-:W-:Y:S01]  /*3030*/  IMAD.MOV.U32 R17, RZ, RZ, R10 ;  /* 0x000000ffff117224 */ /* 0x000fe200078e000a */
[----:B------:R-:W-:Y:S01]  /*3040*/  CS2R R86, SRZ ;  /* 0x0000000000567805 */ /* 0x000fe2000001ff00 */
[----:B------:R-:W-:Y:S01]  /*3050*/  IMAD.MOV.U32 R14, RZ, RZ, RZ ;  /* 0x000000ffff0e7224 */ /* 0x000fe200078e00ff */
[----:B------:R-:W-:Y:S01]  /*3060*/  CS2R R82, SRZ ;  /* 0x0000000000527805 */ /* 0x000fe2000001ff00 */
[----:B------:R-:W-:Y:S01]  /*3070*/  IMAD.MOV.U32 R11, RZ, RZ, 0x3f800000 ;  /* 0x3f800000ff0b7424 */ /* 0x000fe200078e00ff */
        /* <DEDUP_REMOVED lines=29> */
[----:B------:R-:W-:Y:S01]  /*3250*/  CS2R R24, SRZ ;  /* 0x0000000000187805 */ /* 0x000fe2000001ff00 */
[----:B------:R-:W-:-:S06]  /*3260*/  UMOV UR56, URZ ;  /* 0x0000003f00387c82 */ /* 0x000fcc0008000000 */
.L_x_29:
[----:B------:R-:W-:-:S04]  /*3270*/  UISETP.NE.AND UP0, UPT, UR56, 0x1, UPT ;  /* 0x000000013800788c */ /* 0x000fc8000bf05270 */
[----:B------:R-:W-:-:S06]  /*3280*/  USEL UR4, URZ, 0x1, UP0 ;  /* 0x000000013f047887 */ /* 0x000fcc0008000000 */
[----:B------:R-:W-:Y:S01]  /*3290*/  LOP3.LUT R9, R14, UR4, RZ, 0x3c, !PT ;  /* 0x000000040e097c12 */ /* 0x000fe2000f8e3cff */
[----:B------:R-:W-:Y:S06]  /*32a0*/  @!P0 BRA `(.L_x_19) ;  /* 0x0000000000048947 */ /* 0x000fec0003800000 */
[----:B------:R-:W-:Y:S01]  /*32b0*/  BPT.TRAP 0x1 ;  /* 0x000000040000795c */ /* 0x000fe20000300000 */
.L_x_19:
[----:B------:R-:W-:Y:S01]  /*32c0*/  UIADD3 UR4, UR56, 0x1, URZ ;  /* 0x0000000138047890 */ /* 0x000fe2000fffe03f */
[----:B------:R-:W-:-:S03]  /*32d0*/  SHF.L.U32 R3, R9, 0x1f, RZ ;  /* 0x0000001f09037819 */ /* 0x000fc600000006ff */
[----:B------:R-:W-:-:S04]  /*32e0*/  UISETP.NE.AND UP0, UPT, UR4, 0x2, UPT ;  /* 0x000000020400788c */ /* 0x000fc8000bf05270 */
[----:B------:R-:W-:-:S04]  /*32f0*/  USEL UR4, UR4, URZ, UP0 ;  /* 0x0000003f04047287 */ /* 0x000fc80008000000 */
[----:B------:R-:W-:Y:S02]  /*3300*/  ULEA UR59, UR4, UR37, 0x3 ;  /* 0x00000025043b7291 */ /* 0x000fe4000f8e183f */
[----:B------:R-:W-:-:S07]  /*3310*/  MOV R0, UR4 ;  /* 0x0000000400007c02 */ /* 0x000fce0008000f00 */
[----:B------:R0:W1:Y:S01]  /*3320*/  SYNCS.PHASECHK.TRANS64.TRYWAIT P1, [UR59+0x2a830], R3 ;  /* 0x02a83003ff0075a7 */ /* 0x000062000802017b */
[----:B------:R-:W-:Y:S05]  /*3330*/  @!P0 BRA `(.L_x_20) ;  /* 0x0000000000048947 */ /* 0x000fea0003800000 */
[----:B------:R-:W-:Y:S01]  /*3340*/  BPT.TRAP 0x1 ;  /* 0x000000040000795c */ /* 0x000fe20000300000 */
.L_x_20:
[----:B-1----:R-:W-:Y:S05]  /*3350*/  @P1 BRA `(.L_x_21) ;  /* 0x0000000000081947 */ /* 0x002fea0003800000 */
[----:B------:R-:W1:Y:S02]  /*3360*/  SYNCS.PHASECHK.TRANS64.TRYWAIT P1, [UR59+0x2a830], R3 ;  /* 0x02a83003ff0075a7 */ /* 0x000e64000802017b */
[----:B-1----:R-:W-:Y:S05]  /*3370*/  @!P1 BRA `(.L_x_22) ;  /* 0x0000007800909947 */ /* 0x002fea0003800000 */
.L_x_21:
[----:B------:R-:W-:Y:S01]  /*3380*/  R2UR UR6, R0 ;  /* 0x00000000000672ca */ /* 0x000fe200000e0000 */
[----:B------:R-:W-:Y:S01]  /*3390*/  WARPGROUP.ARRIVE ;  /* 0x00000000000079c5 */ /* 0x000fe20000000000 */
[----:B------:R-:W-:Y:S01]  /*33a0*/  R2UR UR4, R6 ;  /* 0x00000000060472ca */ /* 0x000fe200000e0000 */
[----:B------:R-:W-:Y:S01]  /*33b0*/  UMOV UR7, 0x40000040 ;  /* 0x4000004000077882 */ /* 0x000fe20000000000 */
[----:B------:R-:W-:Y:S01]  /*33c0*/  R2UR UR5, R7 ;  /* 0x00000000070572ca */ /* 0x000fe200000e0000 */
[----:B------:R-:W-:Y:S01]  /*33d0*/  UMOV UR11, 0x40000040 ;  /* 0x40000040000b7882 */ /* 0x000fe20000000000 */
[----:B------:R-:W-:Y:S01]  /*33e0*/  UMOV UR15, 0x40000040 ;  /* 0x40000040000f7882 */ /* 0x000fe20000000000 */
[----:B------:R-:W-:Y:S01]  /*33f0*/  UMOV UR19, 0x40000040 ;  /* 0x4000004000137882 */ /* 0x000fe20000000000 */
[----:B------:R-:W-:Y:S01]  /*3400*/  UMOV UR23, 0x40000040 ;  /* 0x4000004000177882 */ /* 0x000fe20000000000 */
[----:B------:R-:W-:Y:S01]  /*3410*/  UMOV UR27, 0x40000040 ;  /* 0x40000040001b7882 */ /* 0x000fe20000000000 */
[----:B------:R-:W-:Y:S01]  /*3420*/  UMOV UR31, 0x40000040 ;  /* 0x40000040001f7882 */ /* 0x000fe20000000000 */
[----:B------:R-:W-:Y:S01]  /*3430*/  UMOV UR35, 0x40000040 ;  /* 0x4000004000237882 */ /* 0x000fe20000000000 */
[----:B------:R-:W-:Y:S01]  /*3440*/  UMOV UR43, 0x40000040 ;  /* 0x40000040002b7882 */ /* 0x000fe20000000000 */
[----:B------:R-:W-:Y:S01]  /*3450*/  UIMAD UR6, UR6, 0x900, UR58 ;  /* 0x00000900060678a4 */ /* 0x000fe2000f8e023a */
[-C--:B------:R-:W-:Y:S01]  /*3460*/  FMUL.FTZ R24, R24, R12.reuse ;  /* 0x0000000c18187220 */ /* 0x080fe20000410000 */
[----:B------:R-:W-:Y:S01]  /*3470*/  UMOV UR47, 0x40000040 ;  /* 0x40000040002f7882 */ /* 0x000fe20000000000 */
[----:B------:R-:W-:Y:S01]  /*3480*/  UMOV UR51, 0x40000040 ;  /* 0x4000004000337882 */ /* 0x000fe20000000000 */
[----:B------:R-:W-:Y:S01]  /*3490*/  UIADD3 UR10, UR6, 0x2, URZ ;  /* 0x00000002060a7890 */ /* 0x000fe2000fffe03f */
[-C--:B------:R-:W-:Y:S01]  /*34a0*/  FMUL.FTZ R25, R25, R12.reuse ;  /* 0x0000000c19197220 */ /* 0x080fe20000410000 */
[----:B------:R-:W-:Y:S01]  /*34b0*/  UIADD3 UR14, UR6, 0x4, URZ ;  /* 0x00000004060e7890 */ /* 0x000fe2000fffe03f */
[----:B------:R-:W-:Y:S01]  /*34c0*/  FMUL.FTZ R28, R28, R12 ;  /* 0x0000000c1c1c7220 */ /* 0x000fe20000410000 */
[----:B------:R-:W-:-:S02]  /*34d0*/  UIADD3 UR18, UR6, 0x6, URZ ;  /* 0x0000000606127890 */ /* 0x000fc4000fffe03f */
[----:B------:R-:W-:Y:S01]  /*34e0*/  HGMMA.64x96x16.F32 R88, gdesc[UR4], RZ, !UPT, gsb0 ;  /* 0x01600000045879f0 */ /* 0x000fe2000c0008ff */
[----:B------:R-:W-:Y:S01]  /*34f0*/  UIADD3 UR22, UR6, 0x300, URZ ;  /* 0x0000030006167890 */ /* 0x000fe2000fffe03f */
[-C--:B------:R-:W-:Y:S01]  /*3500*/  FMUL.FTZ R29, R29, R12.reuse ;  /* 0x0000000c1d1d7220 */ /* 0x080fe20000410000 */
        /* <DEDUP_REMOVED lines=14> */
[----:B------:R-:W-:Y:S01]  /*35f0*/  UMOV UR55, 0x40000040 ;  /* 0x4000004000377882 */ /* 0x000fe20000000000 */
[-C--:B------:R-:W-:Y:S01]  /*3600*/  FMUL.FTZ R45, R45, R12.reuse ;  /* 0x0000000c2d2d7220 */ /* 0x080fe20000410000 */
        /* <DEDUP_REMOVED lines=19> */
[----:B------:R-:W-:Y:S01]  /*3740*/  FMUL.FTZ R85, R85, R12 ;  /* 0x0000000c55557220 */ /* 0x000fe20000410000 */
        /* <DEDUP_REMOVED lines=32> */
[----:B------:R-:W-:-:S02]  /*3950*/  WARPGROUP.DEPBAR.LE gsb0, 0x0 ;  /* 0x00008000000079c5 */ /* 0x000fc40000010000 */
        /* <DEDUP_REMOVED lines=33> */
[----:B------:R-:W-:Y:S05]  /*3b70*/  @!P0 BRA `(.L_x_23) ;  /* 0x0000000000048947 */ /* 0x000fea0003800000 */
[----:B------:R-:W-:Y:S01]  /*3b80*/  BPT.TRAP 0x1 ;  /* 0x000000040000795c */ /* 0x000fe20000300000 */
.L_x_23:
[----:B------:R-:W-:Y:S01]  /*3b90*/  ULEA UR5, UR56, UR37, 0x3 ;  /* 0x0000002538057291 */ /* 0x000fe2000f8e183f */
[----:B01----:R-:W-:-:S08]  /*3ba0*/  SHF.L.U32 R3, R14, 0x1f, RZ ;  /* 0x0000001f0e037819 */ /* 0x003fd000000006ff */
[----:B------:R0:W1:Y:S01]  /*3bb0*/  SYNCS.PHASECHK.TRANS64.TRYWAIT P1, [UR5+0x2a850], R3 ;  /* 0x02a85003ff0075a7 */ /* 0x0000620008020145 */
[----:B------:R-:W-:Y:S05]  /*3bc0*/  @!P0 BRA `(.L_x_24) ;  /* 0x0000000000048947 */ /* 0x000fea0003800000 */
[----:B------:R-:W-:Y:S01]  /*3bd0*/  BPT.TRAP 0x1 ;  /* 0x000000040000795c */ /* 0x000fe20000300000 */
.L_x_24:
[----:B-1----:R-:W-:Y:S05]  /*3be0*/  @P1 BRA `(.L_x_25) ;  /* 0x0000000000081947 */ /* 0x002fea0003800000 */
[----:B------:R-:W1:Y:S02]  /*3bf0*/  SYNCS.PHASECHK.TRANS64.TRYWAIT P1, [UR5+0x2a850], R3 ;  /* 0x02a85003ff0075a7 */ /* 0x000e640008020145 */
[----:B-1----:R-:W-:Y:S05]  /*3c00*/  @!P1 BRA `(.L_x_26) ;  /* 0x0000007000849947 */ /* 0x002fea0003800000 */
.L_x_25:
[----:B------:R-:W-:Y:S01]  /*3c10*/  UIADD3 UR4, UR37, 0x400, URZ ;  /* 0x0000040025047890 */ /* 0x000fe2000fffe03f */
[----:B------:R-:W-:Y:S01]  /*3c20*/  WARPGROUP.ARRIVE ;  /* 0x00000000000079c5 */ /* 0x000fe20000000000 */
[----:B------:R-:W-:Y:S02]  /*3c30*/  UMOV UR7, 0x40000040 ;  /* 0x4000004000077882 */ /* 0x000fe40000000000 */
[----:B------:R-:W-:-:S04]  /*3c40*/  USHF.R.U32.HI UR4, URZ, 0x4, UR4 ;  /* 0x000000043f047899 */ /* 0x000fc80008011604 */
[----:B------:R-:W-:-:S04]  /*3c50*/  ULOP3.LUT UR4, UR4, 0x3fff, URZ, 0xc0, !UPT ;  /* 0x00003fff04047892 */ /* 0x000fc8000f8ec03f */
[----:B------:R-:W-:-:S04]  /*3c60*/  ULOP3.LUT UR4, UR4, 0x3000000, URZ, 0xfc, !UPT ;  /* 0x0300000004047892 */ /* 0x000fc8000f8efc3f */
[----:B------:R-:W-:-:S04]  /*3c70*/  UIMAD UR56, UR56, 0x600, UR4 ;  /* 0x00000600383878a4 */ /* 0x000fc8000f8e0204 */
[----:B------:R-:W-:-:S03]  /*3c80*/  UIADD3 UR4, UR56, 0x80, URZ ;  /* 0x0000008038047890 */ /* 0x000fc6000fffe03f */
[----:B------:R-:W-:-:S06]  /*3c90*/  UMOV UR6, UR56 ;  /* 0x0000003800067c82 */ /* 0x000fcc0008000000 */
[----:B------:R-:W-:Y:S01]  /*3ca0*/  HGMMA.64x128x16.F32 R24, R136, gdesc[UR4].tnspB, R24, gsb0 ;  /* 0x41e0000488187df0 */ /* 0x000fe20008000818 */
[----:B------:R-:W-:Y:S01]  /*3cb0*/  UMOV UR7, 0x40000040 ;  /* 0x4000004000077882 */ /* 0x000fe20000000000 */
[----:B------:R-:W-:Y:S01]  /*3cc0*/  UMOV UR6, UR4 ;  /* 0x0000000400067c82 */ /* 0x000fe20008000000 */
[----:B------:R-:W-:Y:S01]  /*3cd0*/  UIADD3 UR4, UR56, 0x100, URZ ;  /* 0x0000010038047890 */ /* 0x000fe2000fffe03f */
[----:B------:R-:W-:Y:S02]  /*3ce0*/  WARPGROUP.DEPBAR.LE gsb0, 0x0 ;  /* 0x00008000000079c5 */ /* 0x000fe40000010000 */
[----:B------:R-:W-:-:S06]  /*3cf0*/  WARPGROUP.ARRIVE ;  /* 0x00000000000079c5 */ /* 0x000fcc0000000000 */
[----:B------:R-:W-:Y:S01]  /*3d00*/  HGMMA.64x128x16.F32 R24, R140, gdesc[UR4].tnspB, R24, gsb0 ;  /* 0x41e000048c187df0 */ /* 0x000fe20008000818 */
[----:B------:R-:W-:Y:S01]  /*3d10*/  UMOV UR6, UR4 ;  /* 0x0000000400067c82 */ /* 0x000fe20008000000 */
[----:B------:R-:W-:Y:S01]  /*3d20*/  UMOV UR7, 0x40000040 ;  /* 0x4000004000077882 */ /* 0x000fe20000000000 */
[----:B------:R-:W-:Y:S01]  /*3d30*/  UIADD3 UR4, UR56, 0x180, URZ ;  /* 0x0000018038047890 */ /* 0x000fe2000fffe03f */
[----:B------:R-:W-:Y:S02]  /*3d40*/  WARPGROUP.DEPBAR.LE gsb0, 0x0 ;  /* 0x00008000000079c5 */ /* 0x000fe40000010000 */
[----:B------:R-:W-:-:S06]  /*3d50*/  WARPGROUP.ARRIVE ;  /* 0x00000000000079c5 */ /* 0x000fcc0000000000 */
[----:B------:R-:W-:Y:S01]  /*3d60*/  HGMMA.64x128x16.F32 R24, R144, gdesc[UR4].tnspB, R24, gsb0 ;  /* 0x41e0000490187df0 */ /* 0x000fe20008000818 */
[----:B------:R-:W-:Y:S01]  /*3d70*/  UMOV UR6, UR4 ;  /* 0x0000000400067c82 */ /* 0x000fe20008000000 */
[----:B------:R-:W-:Y:S01]  /*3d80*/  UMOV UR7, 0x40000040 ;  /* 0x4000004000077882 */ /* 0x000fe20000000000 */
[----:B------:R-:W-:Y:S02]  /*3d90*/  UIADD3 UR4, UR56, 0x200, URZ ;  /* 0x0000020038047890 */ /* 0x000fe4000fffe03f */
[----:B------:R-:W-:Y:S01]  /*3da0*/  UIADD3 UR56, UR56, 0x280, URZ ;  /* 0x0000028038387890 */ /* 0x000fe2000fffe03f */
[----:B------:R-:W-:Y:S02]  /*3db0*/  WARPGROUP.DEPBAR.LE gsb0, 0x0 ;  /* 0x00008000000079c5 */ /* 0x000fe40000010000 */
[----:B------:R-:W-:-:S06]  /*3dc0*/  WARPGROUP.ARRIVE ;  /* 0x00000000000079c5 */ /* 0x000fcc0000000000 */
[----:B------:R-:W-:Y:S01]  /*3dd0*/  HGMMA.64x128x16.F32 R24, R148, gdesc[UR4].tnspB, R24, gsb0 ;  /* 0x41e0000494187df0 */ /* 0x000fe20008000818 */
[----:B------:R-:W-:Y:S01]  /*3de0*/  UMOV UR6, UR4 ;  /* 0x0000000400067c82 */ /* 0x000fe20008000000 */
[----:B------:R-:W-:Y:S01]  /*3df0*/  UMOV UR7, 0x40000040 ;  /* 0x4000004000077882 */ /* 0x000fe20000000000 */
[----:B------:R-:W-:Y:S02]  /*3e00*/  WARPGROUP.DEPBAR.LE gsb0, 0x0 ;  /* 0x00008000000079c5 */ /* 0x000fe40000010000 */
[----:B------:R-:W-:-:S07]  /*3e10*/  WARPGROUP.ARRIVE ;  /* 0x00000000000079c5 */ /* 0x000fce0000000000 */
[----:B------:R-:W-:Y:S01]  /*3e20*/  HGMMA.64x128x16.F32 R24, R152, gdesc[UR4].tnspB, R24, gsb0 ;  /* 0x41e0000498187df0 */ /* 0x000fe20008000818 */
[----:B------:R-:W-:Y:S01]  /*3e30*/  UMOV UR6, UR56 ;  /* 0x0000003800067c82 */ /* 0x000fe20008000000 */
[----:B------:R-:W-:Y:S01]  /*3e40*/  UMOV UR7, 0x40000040 ;  /* 0x4000004000077882 */ /* 0x000fe20000000000 */
[----:B------:R-:W-:Y:S02]  /*3e50*/  WARPGROUP.DEPBAR.LE gsb0, 0x0 ;  /* 0x00008000000079c5 */ /* 0x000fe40000010000 */
[----:B------:R-:W-:-:S07]  /*3e60*/  WARPGROUP.ARRIVE ;  /* 0x00000000000079c5 */ /* 0x000fce0000000000 */
[----:B------:R-:W-:Y:S03]  /*3e70*/  HGMMA.64x128x16.F32 R24, R156, gdesc[UR4].tnspB, R24, gsb0 ;  /* 0x41e000049c187df0 */ /* 0x000fe60008000818 */
[----:B------:R-:W-:Y:S02]  /*3e80*/  WARPGROUP.DEPBAR.LE gsb0, 0x0 ;  /* 0x00008000000079c5 */ /* 0x000fe40000010000 */
[----:B------:R-:W-:Y:S05]  /*3e90*/  @!P0 BRA `(.L_x_27) ;  /* 0x0000000000048947 */ /* 0x000fea0003800000 */
[----:B------:R-:W-:Y:S01]  /*3ea0*/  BPT.TRAP 0x1 ;  /* 0x000000040000795c */ /* 0x000fe20000300000 */
.L_x_27:
[----:B-1----:R-:W-:Y:S01]  /*3eb0*/  FMNMX.FTZ R4, R88, R17, !PT ;  /* 0x0000001158047209 */ /* 0x002fe20007810000 */
[----:B------:R-:W-:Y:S01]  /*3ec0*/  UIADD3 UR59, UR59, 0x2a840, URZ ;  /* 0x0002a8403b3b7890 */ /* 0x000fe2000fffe03f */
[----:B------:R-:W-:Y:S02]  /*3ed0*/  FMNMX.FTZ R10, R90, R15, !PT ;  /* 0x0000000f5a0a7209 */ /* 0x000fe40007810000 */
[----:B0-----:R-:W-:Y:S01]  /*3ee0*/  FMNMX.FTZ R3, R89, R4, !PT ;  /* 0x0000000459037209 */ /* 0x001fe20007810000 */
[----:B------:R-:W-:Y:S01]  /*3ef0*/  UPRMT UR59, UR57, 0x654, UR59 ;  /* 0x00000654393b7896 */ /* 0x000fe2000800003b */
[----:B------:R-:W-:Y:S02]  /*3f00*/  FMNMX.FTZ R11, R91, R10, !PT ;  /* 0x0000000a5b0b7209 */ /* 0x000fe40007810000 */
[----:B------:R-:W-:Y:S02]  /*3f10*/  FMNMX.FTZ R4, R92, R3, !PT ;  /* 0x000000035c047209 */ /* 0x000fe40007810000 */
[----:B------:R-:W-:-:S02]  /*3f20*/  FMNMX.FTZ R10, R94, R11, !PT ;  /* 0x0000000b5e0a7209 */ /* 0x000fc40007810000 */
[----:B------:R-:W-:Y:S02]  /*3f30*/  FMNMX.FTZ R3, R93, R4, !PT ;  /* 0x000000045d037209 */ /* 0x000fe40007810000 */
[----:B------:R-:W-:Y:S01]  /*3f40*/  FMNMX.FTZ R11, R95, R10, !PT ;  /* 0x0000000a5f0b7209 */ /* 0x000fe20007810000 */
[----:B------:R-:W-:Y:S01]  /*3f50*/  SYNCS.ARRIVE.TRANS64.RED.A1T0 RZ, [UR59], RZ ;  /* 0x000000ffffff79a7 */ /* 0x000fe2000810043b */
[----:B------:R-:W-:Y:S02]  /*3f60*/  FMNMX.FTZ R4, R96, R3, !PT ;  /* 0x0000000360047209 */ /* 0x000fe40007810000 */
[----:B------:R-:W-:Y:S02]  /*3f70*/  FMNMX.FTZ R10, R98, R11, !PT ;  /* 0x0000000b620a7209 */ /* 0x000fe40007810000 */
[----:B------:R-:W-:Y:S02]  /*3f80*/  FMNMX.FTZ R3, R97, R4, !PT ;  /* 0x0000000461037209 */ /* 0x000fe40007810000 */
[----:B------:R-:W-:-:S02]  /*3f90*/  FMNMX.FTZ R11, R99, R10, !PT ;  /* 0x0000000a630b7209 */ /* 0x000fc40007810000 */
[----:B------:R-:W-:Y:S02]  /*3fa0*/  FMNMX.FTZ R4, R100, R3, !PT ;  /* 0x0000000364047209 */ /* 0x000fe40007810000 */
[----:B------:R-:W-:Y:S02]  /*3fb0*/  FMNMX.FTZ R10, R102, R11, !PT ;  /* 0x0000000b660a7209 */ /* 0x000fe40007810000 */
        /* <DEDUP_REMOVED lines=33> */
[----:B------:R-:W-:-:S03]  /*41d0*/  FMNMX.FTZ R12, R135, R10, !PT ;  /* 0x0000000a870c7209 */ /* 0x000fc60007810000 */
[----:B------:R-:W0:Y:S04]  /*41e0*/  SHFL.BFLY PT, R4, R11, 0x2, 0x1f ;  /* 0x0c401f000b047f89 */ /* 0x000e2800000e0000 */
[----:B------:R-:W1:Y:S01]  /*41f0*/  SHFL.BFLY PT, R3, R12, 0x2, 0x1f ;  /* 0x0c401f000c037f89 */ /* 0x000e6200000e0000 */
[----:B0-----:R-:W-:Y:S02]  /*4200*/  FMNMX.FTZ R14, R11, R4, !PT ;  /* 0x000000040b0e7209 */ /* 0x001fe40007810000 */
[----:B-1----:R-:W-:-:S03]  /*4210*/  FMNMX.FTZ R18, R12, R3, !PT ;  /* 0x000000030c127209 */ /* 0x002fc60007810000 */
[----:B------:R-:W0:Y:S01]  /*4220*/  SHFL.BFLY PT, R19, R14, 0x1, 0x1f ;  /* 0x0c201f000e137f89 */ /* 0x000e2200000e0000 */
[----:B------:R-:W1:Y:S03]  /*4230*/  LDC R3, c[0x0][0x988] ;  /* 0x00026200ff037b82 */ /* 0x000e660000000800 */
[----:B------:R-:W2:Y:S01]  /*4240*/  SHFL.BFLY PT, R21, R18, 0x1, 0x1f ;  /* 0x0c201f0012157f89 */ /* 0x000ea200000e0000 */
[----:B0-----:R-:W-:Y:S02]  /*4250*/  FMNMX.FTZ R10, R14, R19, !PT ;  /* 0x000000130e0a7209 */ /* 0x001fe40007810000 */
[----:B--2---:R-:W-:-:S03]  /*4260*/  FMNMX.FTZ R4, R18, R21, !PT ;  /* 0x0000001512047209 */ /* 0x004fc60007810000 */
[CC--:B-1----:R-:W-:Y:S01]  /*4270*/  FMUL.FTZ R160, R10.reuse, R3.reuse ;  /* 0x000000030aa07220 */ /* 0x0c2fe20000410000 */
[----:B------:R-:W-:Y:S01]  /*4280*/  FADD.FTZ R20, -R10, R17 ;  /* 0x000000110a147221 */ /* 0x000fe20000010100 */
[CC--:B------:R-:W-:Y:S01]  /*4290*/  FMUL.FTZ R14, R4.reuse, R3.reuse ;  /* 0x00000003040e7220 */ /* 0x0c0fe20000410000 */
[----:B------:R-:W-:Y:S01]  /*42a0*/  FADD.FTZ R22, -R4, R15 ;  /* 0x0000000f04167221 */ /* 0x000fe20000010100 */
[-C--:B------:R-:W-:Y:S01]  /*42b0*/  FFMA.FTZ R15, R88, R3.reuse, -R160 ;  /* 0x00000003580f7223 */ /* 0x080fe200000108a0 */
[-C--:B------:R-:W-:Y:S01]  /*42c0*/  FMUL.FTZ R20, R20, R3.reuse ;  /* 0x0000000314147220 */ /* 0x080fe20000410000 */
[-C--:B------:R-:W-:Y:S01]  /*42d0*/  FFMA.FTZ R90, R90, R3.reuse, -R14 ;  /* 0x000000035a5a7223 */ /* 0x080fe2000001080e */
[-C--:B------:R-:W-:Y:S01]  /*42e0*/  FMUL.FTZ R22, R22, R3.reuse ;  /* 0x0000000316167220 */ /* 0x080fe20000410000 */
[-C--:B------:R-:W-:Y:S01]  /*42f0*/  FFMA.FTZ R136, R89, R3.reuse, -R160 ;  /* 0x0000000359887223 */ /* 0x080fe200000108a0 */
[-C--:B------:R-:W-:Y:S01]  /*4300*/  FFMA.FTZ R91, R91, R3.reuse, -R14 ;  /* 0x000000035b5b7223 */ /* 0x080fe2000001080e */
[----:B------:R-:W-:Y:S01]  /*4310*/  MUFU.EX2 R12, R20 ;  /* 0x00000014000c7308 */ /* 0x000fe20000000800 */
[-C--:B------:R-:W-:Y:S01]  /*4320*/  FFMA.FTZ R138, R92, R3.reuse, -R160 ;  /* 0x000000035c8a7223 */ /* 0x080fe200000108a0 */
[-C--:B------:R-:W-:Y:S01]  /*4330*/  FFMA.FTZ R94, R94, R3.reuse, -R14 ;  /* 0x000000035e5e7223 */ /* 0x080fe2000001080e */
[-C--:B------:R-:W-:Y:S01]  /*4340*/  FFMA.FTZ R17, R93, R3.reuse, -R160 ;  /* 0x000000035d117223 */ /* 0x080fe200000108a0 */
[-C--:B------:R-:W-:Y:S01]  /*4350*/  FFMA.FTZ R95, R95, R3.reuse, -R14 ;  /* 0x000000035f5f7223 */ /* 0x080fe2000001080e */
[-C--:B------:R-:W-:Y:S01]  /*4360*/  FFMA.FTZ R140, R96, R3.reuse, -R160 ;  /* 0x00000003608c7223 */ /* 0x080fe200000108a0 */
        /* <DEDUP_REMOVED lines=10> */
[----:B------:R-:W0:Y:S01]  /*4410*/  MUFU.EX2 R15, R15 ;  /* 0x0000000f000f7308 */ /* 0x000e220000000800 */
[-C--:B------:R-:W-:Y:S01]  /*4420*/  FFMA.FTZ R23, R105, R3.reuse, -R160 ;  /* 0x0000000369177223 */ /* 0x080fe200000108a0 */
[-C--:B------:R-:W-:Y:S01]  /*4430*/  FFMA.FTZ R107, R107, R3.reuse, -R14 ;  /* 0x000000036b6b7223 */ /* 0x080fe2000001080e */
[-C--:B------:R-:W-:Y:S01]  /*4440*/  FFMA.FTZ R146, R108, R3.reuse, -R160 ;  /* 0x000000036c927223 */ /* 0x080fe200000108a0 */
[-C--:B------:R-:W-:Y:S01]  /*4450*/  FFMA.FTZ R110, R110, R3.reuse, -R14 ;  /* 0x000000036e6e7223 */ /* 0x080fe2000001080e */
[-C--:B------:R-:W-:Y:S01]  /*4460*/  FFMA.FTZ R89, R109, R3.reuse, -R160 ;  /* 0x000000036d597223 */ /* 0x080fe200000108a0 */
[-C--:B------:R-:W-:Y:S01]  /*4470*/  FFMA.FTZ R111, R111, R3.reuse, -R14 ;  /* 0x000000036f6f7223 */ /* 0x080fe2000001080e */
[-C--:B------:R-:W-:Y:S01]  /*4480*/  FFMA.FTZ R148, R112, R3.reuse, -R160 ;  /* 0x0000000370947223 */ /* 0x080fe200000108a0 */
[----:B------:R-:W1:Y:S01]  /*4490*/  MUFU.EX2 R90, R90 ;  /* 0x0000005a005a7308 */ /* 0x000e620000000800 */
[-C--:B------:R-:W-:Y:S01]  /*44a0*/  FFMA.FTZ R114, R114, R3.reuse, -R14 ;  /* 0x0000000372727223 */ /* 0x080fe2000001080e */
[-C--:B------:R-:W-:Y:S01]  /*44b0*/  FFMA.FTZ R93, R113, R3.reuse, -R160 ;  /* 0x00000003715d7223 */ /* 0x080fe200000108a0 */
[-C--:B------:R-:W-:Y:S01]  /*44c0*/  FFMA.FTZ R115, R115, R3.reuse, -R14 ;  /* 0x0000000373737223 */ /* 0x080fe2000001080e */
[-C--:B------:R-:W-:Y:S01]  /*44d0*/  FFMA.FTZ R150, R116, R3.reuse, -R160 ;  /* 0x0000000374967223 */ /* 0x080fe200000108a0 */
[-C--:B------:R-:W-:Y:S01]  /*44e0*/  FFMA.FTZ R118, R118, R3.reuse, -R14 ;  /* 0x0000000376767223 */ /* 0x080fe2000001080e */
[-C--:B------:R-:W-:Y:S01]  /*44f0*/  FFMA.FTZ R97, R117, R3.reuse, -R160 ;  /* 0x0000000375617223 */ /* 0x080fe200000108a0 */
[----:B------:R-:W-:Y:S01]  /*4500*/  FFMA.FTZ R119, R119, R3, -R14 ;  /* 0x0000000377777223 */ /* 0x000fe2000001080e */
[----:B------:R-:W2:Y:S01]  /*4510*/  MUFU.EX2 R136, R136 ;  /* 0x0000008800887308 */ /* 0x000ea20000000800 */
[----:B0-----:R-:W-:Y:S01]  /*4520*/  FFMA.FTZ R5, R12, R5, R15 ;  /* 0x000000050c057223 */ /* 0x001fe2000001000f */
[-C--:B------:R-:W-:Y:S01]  /*4530*/  FFMA.FTZ R152, R120, R3.reuse, -R160 ;  /* 0x0000000378987223 */ /* 0x080fe200000108a0 */
[-C--:B------:R-:W-:Y:S01]  /*4540*/  FFMA.FTZ R122, R122, R3.reuse, -R14 ;  /* 0x000000037a7a7223 */ /* 0x080fe2000001080e */
[-C--:B------:R-:W-:Y:S01]  /*4550*/  FFMA.FTZ R101, R121, R3.reuse, -R160 ;  /* 0x0000000379657223 */ /* 0x080fe200000108a0 */
[-C--:B------:R-:W-:Y:S01]  /*4560*/  FFMA.FTZ R123, R123, R3.reuse, -R14 ;  /* 0x000000037b7b7223 */ /* 0x080fe2000001080e */
[-C--:B------:R-:W-:Y:S01]  /*4570*/  FFMA.FTZ R154, R124, R3.reuse, -R160 ;  /* 0x000000037c9a7223 */ /* 0x080fe200000108a0 */
[-C--:B------:R-:W-:Y:S01]  /*4580*/  FFMA.FTZ R126, R126, R3.reuse, -R14 ;  /* 0x000000037e7e7223 */ /* 0x080fe2000001080e */
[----:B------:R-:W0:Y:S01]  /*4590*/  MUFU.EX2 R91, R91 ;  /* 0x0000005b005b7308 */ /* 0x000e220000000800 */
[----:B-1----:R-:W-:Y:S01]  /*45a0*/  FFMA.FTZ R8, R11, R8, R90 ;  /* 0x000000080b087223 */ /* 0x002fe2000001005a */
[-C--:B------:R-:W-:Y:S01]  /*45b0*/  FFMA.FTZ R105, R125, R3.reuse, -R160 ;  /* 0x000000037d697223 */ /* 0x080fe200000108a0 */
[-C--:B------:R-:W-:Y:S01]  /*45c0*/  FFMA.FTZ R127, R127, R3.reuse, -R14 ;  /* 0x000000037f7f7223 */ /* 0x080fe2000001080e */
[-C--:B------:R-:W-:Y:S01]  /*45d0*/  FFMA.FTZ R156, R128, R3.reuse, -R160 ;  /* 0x00000003809c7223 */ /* 0x080fe200000108a0 */
[-C--:B------:R-:W-:Y:S01]  /*45e0*/  FFMA.FTZ R130, R130, R3.reuse, -R14 ;  /* 0x0000000382827223 */ /* 0x080fe2000001080e */
[-C--:B------:R-:W-:Y:S01]  /*45f0*/  FFMA.FTZ R109, R129, R3.reuse, -R160 ;  /* 0x00000003816d7223 */ /* 0x080fe200000108a0 */
[-C--:B------:R-:W-:Y:S01]  /*4600*/  FFMA.FTZ R131, R131, R3.reuse, -R14 ;  /* 0x0000000383837223 */ /* 0x080fe2000001080e */
[----:B------:R-:W1:Y:S01]  /*4610*/  MUFU.EX2 R138, R138 ;  /* 0x0000008a008a7308 */ /* 0x000e620000000800 */
[----:B--2---:R-:W-:Y:S01]  /*4620*/  FADD.FTZ R5, R136, R5 ;  /* 0x0000000588057221 */ /* 0x004fe20000010000 */
[-C--:B------:R-:W-:Y:S01]  /*4630*/  FFMA.FTZ R158, R132, R3.reuse, -R160 ;  /* 0x00000003849e7223 */ /* 0x080fe200000108a0 */
[-C--:B------:R-:W-:Y:S01]  /*4640*/  FFMA.FTZ R134, R134, R3.reuse, -R14 ;  /* 0x0000000386867223 */ /* 0x080fe2000001080e */
[-C--:B------:R-:W-:Y:S01]  /*4650*/  FFMA.FTZ R113, R133, R3.reuse, -R160 ;  /* 0x0000000385717223 */ /* 0x080fe200000108a0 */
[----:B------:R-:W-:-:S03]  /*4660*/  FFMA.FTZ R14, R135, R3, -R14 ;  /* 0x00000003870e7223 */ /* 0x000fc6000001080e */
[----:B------:R-:W2:Y:S01]  /*4670*/  MUFU.EX2 R139, R94 ;  /* 0x0000005e008b7308 */ /* 0x000ea20000000800 */
[----:B0-----:R-:W-:-:S07]  /*4680*/  FADD.FTZ R8, R91, R8 ;  /* 0x000000085b087221 */ /* 0x001fce0000010000 */
[----:B------:R-:W0:Y:S01]  /*4690*/  MUFU.EX2 R17, R17 ;  /* 0x0000001100117308 */ /* 0x000e220000000800 */
[----:B-1----:R-:W-:-:S07]  /*46a0*/  FADD.FTZ R18, R138, R5 ;  /* 0x000000058a127221 */ /* 0x002fce0000010000 */
[----:B------:R-:W1:Y:S01]  /*46b0*/  MUFU.EX2 R95, R95 ;  /* 0x0000005f005f7308 */ /* 0x000e620000000800 */
[----:B--2---:R-:W-:-:S07]  /*46c0*/  FADD.FTZ R8, R139, R8 ;  /* 0x000000088b087221 */ /* 0x004fce0000010000 */
        /* <DEDUP_REMOVED lines=79> */
[----:B0-----:R-:W-:Y:S01]  /*4bc0*/  FADD.FTZ R8, R159, R8 ;  /* 0x000000089f087221 */ /* 0x001fe20000010000 */
[----:B-1----:R-:W-:-:S03]  /*4bd0*/  FADD.FTZ R5, R113, R18 ;  /* 0x0000001271057221 */ /* 0x002fc60000010000 */
[----:B--2---:R-:W-:Y:S01]  /*4be0*/  FADD.FTZ R8, R14, R8 ;  /* 0x000000080e087221 */ /* 0x004fe20000010000 */
[----:B------:R-:W-:Y:S06]  /*4bf0*/  @!P0 BRA `(.L_x_28) ;  /* 0x0000000000048947 */ /* 0x000fec0003800000 */
[----:B------:R-:W-:Y:S01]  /*4c00*/  BPT.TRAP 0x1 ;  /* 0x000000040000795c */ /* 0x000fe20000300000 */
.L_x_28:
[----:B------:R-:W-:Y:S01]  /*4c10*/  UIADD3 UR4, UR5, 0x2a860, URZ ;  /* 0x0002a86005047890 */ /* 0x000fe2000fffe03f */
[C---:B------:R-:W-:Y:S01]  /*4c20*/  ISETP.GT.AND P1, PT, R13.reuse, R16, PT ;  /* 0x000000100d00720c */ /* 0x040fe20003f24270 */
[----:B------:R-:W-:Y:S01]  /*4c30*/  VIADD R13, R13, 0xffffffff ;  /* 0xffffffff0d0d7836 */ /* 0x000fe20000000000 */
[----:B------:R-:W-:Y:S01]  /*4c40*/  R2UR UR56, R0 ;  /* 0x00000000003872ca */ /* 0x000fe200000e0000 */
[----:B------:R-:W-:Y:S01]  /*4c50*/  UPRMT UR4, UR57, 0x654, UR4 ;  /* 0x0000065439047896 */ /* 0x000fe20008000004 */
[----:B------:R-:W-:Y:S01]  /*4c60*/  F2FP.F16.F32.PACK_AB R136, R136, R15 ;  /* 0x0000000f8888723e */ /* 0x000fe200000000ff */
[----:B------:R-:W-:Y:S01]  /*4c70*/  IMAD.MOV.U32 R15, RZ, RZ, R4 ;  /* 0x000000ffff0f7224 */ /* 0x000fe200078e0004 */
[----:B------:R-:W-:Y:S01]  /*4c80*/  F2FP.F16.F32.PACK_AB R138, R17, R138 ;  /* 0x0000008a118a723e */ /* 0x000fe200000000ff */
[----:B------:R-:W-:Y:S01]  /*4c90*/  IMAD.MOV.U32 R17, RZ, RZ, R10 ;  /* 0x000000ffff117224 */ /* 0x000fe200078e000a */
[----:B------:R-:W-:Y:S02]  /*4ca0*/  F2FP.F16.F32.PACK_AB R159, R14, R159 ;  /* 0x0000009f0e9f723e */ /* 0x000fe400000000ff */
[----:B------:R-:W-:-:S02]  /*4cb0*/  F2FP.F16.F32.PACK_AB R137, R91, R90 ;  /* 0x0000005a5b89723e */ /* 0x000fc400000000ff */
[----:B------:R-:W-:Y:S01]  /*4cc0*/  SYNCS.ARRIVE.TRANS64.RED.A1T0 RZ, [UR4], RZ ;  /* 0x000000ffffff79a7 */ /* 0x000fe20008100404 */
[----:B------:R-:W-:Y:S02]  /*4cd0*/  F2FP.F16.F32.PACK_AB R139, R95, R139 ;  /* 0x0000008b5f8b723e */ /* 0x000fe400000000ff */
[----:B------:R-:W-:Y:S02]  /*4ce0*/  F2FP.F16.F32.PACK_AB R140, R19, R140 ;  /* 0x0000008c138c723e */ /* 0x000fe400000000ff */
[----:B------:R-:W-:Y:S02]  /*4cf0*/  F2FP.F16.F32.PACK_AB R141, R99, R141 ;  /* 0x0000008d638d723e */ /* 0x000fe400000000ff */
[----:B------:R-:W-:Y:S02]  /*4d00*/  F2FP.F16.F32.PACK_AB R142, R21, R142 ;  /* 0x0000008e158e723e */ /* 0x000fe400000000ff */
[----:B------:R-:W-:Y:S02]  /*4d10*/  F2FP.F16.F32.PACK_AB R143, R103, R143 ;  /* 0x0000008f678f723e */ /* 0x000fe400000000ff */
[----:B------:R-:W-:-:S02]  /*4d20*/  F2FP.F16.F32.PACK_AB R144, R23, R144 ;  /* 0x000000901790723e */ /* 0x000fc400000000ff */
        /* <DEDUP_REMOVED lines=14> */
[----:B------:R-:W-:Y:S01]  /*4e10*/  MOV R14, R9 ;  /* 0x00000009000e7202 */ /* 0x000fe20000000f00 */
[----:B------:R-:W-:Y:S06]  /*4e20*/  @P1 BRA `(.L_x_29) ;  /* 0xffffffe400101947 */ /* 0x000fec000383ffff */
.L_x_18:
[----:B------:R-:W-:Y:S06]  /*4e30*/  BAR.ARV 0x8, 0x180 ;  /* 0x0206000000007b1d */ /* 0x000fec0000002000 */
        /* <DEDUP_REMOVED lines=64> */
[----:B------:R-:W-:Y:S06]  /*5240*/  @!P0 BRA `(.L_x_30) ;  /* 0x0000000000048947 */ /* 0x000fec0003800000 */
[----:B------:R-:W-:Y:S01]  /*5250*/  BPT.TRAP 0x1 ;  /* 0x000000040000795c */ /* 0x000fe20000300000 */
.L_x_30:
[----:B------:R-:W-:Y:S02]  /*5260*/  R2UR UR5, R0 ;  /* 0x00000000000572ca */ /* 0x000fe400000e0000 */
[----:B------:R-:W-:-:S11]  /*5270*/  SHF.L.U32 R9, R9, 0x1f, RZ ;  /* 0x0000001f09097819 */ /* 0x000fd600000006ff */
[----:B------:R-:W-:-:S09]  /*5280*/  ULEA UR5, UR5, UR37, 0x3 ;  /* 0x0000002505057291 */ /* 0x000fd2000f8e183f */
[----:B------:R0:W1:Y:S01]  /*5290*/  SYNCS.PHASECHK.TRANS64.TRYWAIT P1, [UR5+0x2a850], R9 ;  /* 0x02a85009ff0075a7 */ /* 0x0000620008020145 */
[----:B------:R-:W-:Y:S05]  /*52a0*/  @!P0 BRA `(.L_x_31) ;  /* 0x0000000000048947 */ /* 0x000fea0003800000 */
[----:B------:R-:W-:Y:S01]  /*52b0*/  BPT.TRAP 0x1 ;  /* 0x000000040000795c */ /* 0x000fe20000300000 */
.L_x_31:
[----:B-1----:R-:W-:Y:S05]  /*52c0*/  @P1 BRA `(.L_x_32) ;  /* 0x0000000000081947 */ /* 0x002fea0003800000 */
[----:B------:R-:W1:Y:S02]  /*52d0*/  SYNCS.PHASECHK.TRANS64.TRYWAIT P1, [UR5+0x2a850], R9 ;  /* 0x02a85009ff0075a7 */ /* 0x000e640008020145 */
[----:B-1----:R-:W-:Y:S05]  /*52e0*/  @!P1 BRA `(.L_x_33) ;  /* 0x0000005800e49947 */ /* 0x002fea0003800000 */
.L_x_32:
[----:B------:R-:W-:Y:S01]  /*52f0*/  UIADD3 UR37, UR37, 0x400, URZ ;  /* 0x0000040025257890 */ /* 0x000fe2000fffe03f */
[----:B------:R-:W-:Y:S01]  /*5300*/  R2UR UR6, R0 ;  /* 0x00000000000672ca */ /* 0x000fe200000e0000 */
[----:B------:R-:W-:Y:S01]  /*5310*/  WARPGROUP.ARRIVE ;  /* 0x00000000000079c5 */ /* 0x000fe20000000000 */
[----:B------:R-:W-:Y:S01]  /*5320*/  UMOV UR7, 0x40000040 ;  /* 0x4000004000077882 */ /* 0x000fe20000000000 */
[----:B------:R-:W-:Y:S01]  /*5330*/  USHF.R.U32.HI UR37, URZ, 0x4, UR37 ;  /* 0x000000043f257899 */ /* 0x000fe20008011625 */
[----:B------:R-:W2:Y:S01]  /*5340*/  SHFL.BFLY PT, R0, R5, 0x2, 0x1f ;  /* 0x0c401f0005007f89 */ /* 0x000ea200000e0000 */
[----:B------:R-:W-:Y:S02]  /*5350*/  IMAD.MOV.U32 R11, RZ, RZ, RZ ;  /* 0x000000ffff0b7224 */ /* 0x000fe400078e00ff */
[----:B------:R-:W-:Y:S01]  /*5360*/  ULOP3.LUT UR37, UR37, 0x3fff, URZ, 0xc0, !UPT ;  /* 0x00003fff25257892 */ /* 0x000fe2000f8ec03f */
[----:B------:R-:W1:Y:S03]  /*5370*/  SHFL.BFLY PT, R7, R8, 0x2, 0x1f ;  /* 0x0c401f0008077f89 */ /* 0x000e6600000e0000 */
[----:B------:R-:W-:-:S04]  /*5380*/  ULOP3.LUT UR4, UR37, 0x3000000, URZ, 0xfc, !UPT ;  /* 0x0300000025047892 */ /* 0x000fc8000f8efc3f */
[----:B------:R-:W-:-:S07]  /*5390*/  UIMAD UR4, UR6, 0x600, UR4 ;  /* 0x00000600060478a4 */ /* 0x000fce000f8e0204 */
[----:B------:R-:W-:Y:S02]  /*53a0*/  UMOV UR6, UR4 ;  /* 0x0000000400067c82 */ /* 0x000fe40008000000 */
[----:B------:R-:W-:Y:S01]  /*53b0*/  HGMMA.64x128x16.F32 R24, R136, gdesc[UR4].tnspB, R24, gsb0 ;  /* 0x41e0000488187df0 */ /* 0x000fe20008000818 */
[----:B------:R-:W-:Y:S01]  /*53c0*/  UIADD3 UR6, UR4, 0x80, URZ ;  /* 0x0000008004067890 */ /* 0x000fe2000fffe03f */
[----:B------:R-:W-:Y:S01]  /*53d0*/  UMOV UR7, 0x40000040 ;  /* 0x4000004000077882 */ /* 0x000fe20000000000 */
[----:B--2---:R-:W-:Y:S01]  /*53e0*/  FADD.FTZ R0, R0, R5 ;  /* 0x0000000500007221 */ /* 0x004fe20000010000 */
[----:B------:R-:W-:Y:S02]  /*53f0*/  IMAD.MOV.U32 R5, RZ, RZ, -0x800000 ;  /* 0xff800000ff057424 */ /* 0x000fe400078e00ff */
[----:B-1----:R-:W-:Y:S02]  /*5400*/  FADD.FTZ R6, R7, R8 ;  /* 0x0000000807067221 */ /* 0x002fe40000010000 */
[----:B------:R-:W1:Y:S04]  /*5410*/  SHFL.BFLY PT, R7, R0, 0x1, 0x1f ;  /* 0x0c201f0000077f89 */ /* 0x000e6800000e0000 */
[----:B0-----:R-:W0:Y:S01]  /*5420*/  SHFL.BFLY PT, R9, R6, 0x1, 0x1f ;  /* 0x0c201f0006097f89 */ /* 0x001e2200000e0000 */
[----:B-1----:R-:W-:Y:S01]  /*5430*/  FADD.FTZ R13, R0, R7 ;  /* 0x00000007000d7221 */ /* 0x002fe20000010000 */
[----:B------:R-:W-:Y:S01]  /*5440*/  IMAD.MOV.U32 R7, RZ, RZ, RZ ;  /* 0x000000ffff077224 */ /* 0x000fe200078e00ff */
[----:B------:R-:W-:Y:S01]  /*5450*/  MOV R0, 0xff800000 ;  /* 0xff80000000007802 */ /* 0x000fe20000000f00 */
[----:B0-----:R-:W-:-:S02]  /*5460*/  FADD.FTZ R14, R6, R9 ;  /* 0x00000009060e7221 */ /* 0x001fc40000010000 */
[----:B------:R-:W-:-:S03]  /*5470*/  FSETP.NE.FTZ.AND P1, PT, R13, RZ, PT ;  /* 0x000000ff0d00720b */ /* 0x000fc60003f35000 */
[----:B------:R-:W-:-:S10]  /*5480*/  FSETP.NE.FTZ.AND P2, PT, R14, RZ, PT ;  /* 0x000000ff0e00720b */ /* 0x000fd40003f55000 */
[----:B------:R-:W0:Y:S01]  /*5490*/  @P1 MUFU.LG2 R8, R13 ;  /* 0x0000000d00081308 */ /* 0x000e220000000c00 */
[C---:B------:R-:W-:Y:S02]  /*54a0*/  @P1 FMUL.FTZ R9, R3.reuse, 0.69314718246459960938 ;  /* 0x3f31721803091820 */ /* 0x040fe40000410000 */
[----:B------:R-:W-:-:S05]  /*54b0*/  @P2 FMUL.FTZ R6, R3, 0.69314718246459960938 ;  /* 0x3f31721803062820 */ /* 0x000fca0000410000 */
[----:B------:R-:W1:Y:S08]  /*54c0*/  @P2 MUFU.LG2 R12, R14 ;  /* 0x0000000e000c2308 */ /* 0x000e700000000c00 */
[----:B------:R2:W3:Y:S01]  /*54d0*/  @P1 MUFU.RCP R7, R13 ;  /* 0x0000000d00071308 */ /* 0x0004e20000001000 */
[----:B0-----:R-:W-:-:S04]  /*54e0*/  @P1 FMUL.FTZ R8, R8, 0.69314718246459960938 ;  /* 0x3f31721808081820 */ /* 0x001fc80000410000 */
[----:B------:R-:W-:-:S03]  /*54f0*/  @P1 FFMA.FTZ R5, R9, R10, R8 ;  /* 0x0000000a09051223 */ /* 0x000fc60000010008 */
[----:B------:R2:W0:Y:S01]  /*5500*/  @P2 MUFU.RCP R11, R14 ;  /* 0x0000000e000b2308 */ /* 0x0004220000001000 */
[----:B-1----:R-:W-:-:S04]  /*5510*/  @P2 FMUL.FTZ R3, R12, 0.69314718246459960938 ;  /* 0x3f3172180c032820 */ /* 0x002fc80000410000 */
[----:B------:R-:W-:Y:S01]  /*5520*/  @P2 FFMA.FTZ R0, R6, R4, R3 ;  /* 0x0000000406002223 */ /* 0x000fe20000010003 */
[----:B------:R-:W-:Y:S02]  /*5530*/  WARPGROUP.DEPBAR.LE gsb0, 0x0 ;  /* 0x00008000000079c5 */ /* 0x000fe40000010000 */
[----:B------:R-:W-:-:S06]  /*5540*/  WARPGROUP.ARRIVE ;  /* 0x00000000000079c5 */ /* 0x000fcc0000000000 */
[----:B------:R-:W-:Y:S01]  /*5550*/  HGMMA.64x128x16.F32 R24, R140, gdesc[UR4].tnspB, R24, gsb0 ;  /* 0x41e000048c187df0 */ /* 0x000fe20008000818 */
[----:B------:R-:W-:Y:S01]  /*5560*/  UIADD3 UR6, UR4, 0x100, URZ ;  /* 0x0000010004067890 */ /* 0x000fe2000fffe03f */
[----:B------:R-:W-:Y:S01]  /*5570*/  UMOV UR7, 0x40000040 ;  /* 0x4000004000077882 */ /* 0x000fe20000000000 */
[----:B------:R-:W-:Y:S02]  /*5580*/  WARPGROUP.DEPBAR.LE gsb0, 0x0 ;  /* 0x00008000000079c5 */ /* 0x000fe40000010000 */
[----:B------:R-:W-:-:S07]  /*5590*/  WARPGROUP.ARRIVE ;  /* 0x00000000000079c5 */ /* 0x000fce0000000000 */
        /* <DEDUP_REMOVED lines=16> */
[----:B------:R-:W-:Y:S03]  /*56a0*/  HGMMA.64x128x16.F32 R24, R156, gdesc[UR4].tnspB, R24, gsb0 ;  /* 0x41e000049c187df0 */ /* 0x000fe60008000818 */
[----:B------:R-:W-:Y:S02]  /*56b0*/  WARPGROUP.DEPBAR.LE gsb0, 0x0 ;  /* 0x00008000000079c5 */ /* 0x000fe40000010000 */
[----:B0-23--:R-:W-:Y:S05]  /*56c0*/  @!P0 BRA `(.L_x_34) ;  /* 0x0000000000048947 */ /* 0x00dfea0003800000 */
[----:B------:R-:W-:Y:S01]  /*56d0*/  BPT.TRAP 0x1 ;  /* 0x000000040000795c */ /* 0x000fe20000300000 */
.L_x_34:
[----:B------:R-:W-:Y:S01]  /*56e0*/  UIADD3 UR4, UR5, 0x2a860, URZ ;  /* 0x0002a86005047890 */ /* 0x000fe2000fffe03f */
[-C--:B------:R-:W-:Y:S01]  /*56f0*/  FMUL.FTZ R24, R24, R7.reuse ;  /* 0x0000000718187220 */ /* 0x080fe20000410000 */
[-C--:B------:R-:W-:Y:S01]  /*5700*/  FMUL.FTZ R25, R25, R7.reuse ;  /* 0x0000000719197220 */ /* 0x080fe20000410000 */
[-C--:B------:R-:W-:Y:S01]  /*5710*/  FMUL.FTZ R28, R28, R7.reuse ;  /* 0x000000071c1c7220 */ /* 0x080fe20000410000 */
[----:B------:R-:W-:Y:S01]  /*5720*/  UPRMT UR4, UR57, 0x654, UR4 ;  /* 0x0000065439047896 */ /* 0x000fe20008000004 */
        /* <DEDUP_REMOVED lines=8> */
[----:B------:R-:W-:Y:S01]  /*57b0*/  SYNCS.ARRIVE.TRANS64.RED.A1T0 RZ, [UR4], RZ ;  /* 0x000000ffffff79a7 */ /* 0x000fe20008100404 */
        /* <DEDUP_REMOVED lines=21> */
[----:B------:R-:W-:Y:S01]  /*5910*/  PLOP3.LUT P0, PT, PT, PT, PT, 0x8, 0x0 ;  /* 0x000000000000781c */ /* 0x000fe20003f0e170 */
        /* <DEDUP_REMOVED lines=31> */
[----:B------:R-:W-:-:S07]  /*5b10*/  FMUL.FTZ R87, R87, R11 ;  /* 0x0000000b57577220 */ /* 0x000fce0000410000 */
.L_x_10:
[----:B------:R-:W-:Y:S05]  /*5b20*/  @P0 BRA `(.L_x_35) ;  /* 0x0000001400380947 */ /* 0x000fea0003800000 */
[----:B------:R-:W0:Y:S01]  /*5b30*/  S2R R3, SR_TID.X ;  /* 0x0000000000037919 */ /* 0x000e220000002100 */
[----:B------:R-:W1:Y:S01]  /*5b40*/  LDC R16, c[0x0][0xbe8] ;  /* 0x0002fa00ff107b82 */ /* 0x000e620000000800 */
[--C-:B------:R-:W-:Y:S01]  /*5b50*/  SHF.R.S32.HI R13, RZ, 0x1f, R2.reuse ;  /* 0x0000001fff0d7819 */ /* 0x100fe20000011402 */
[----:B------:R-:W-:Y:S01]  /*5b60*/  ULDC.64 UR4, c[0x0][0xbd0] ;  /* 0x0002f40000047ab9 */ /* 0x000fe20000000a00 */
[----:B------:R-:W2:Y:S01]  /*5b70*/  S2R R10, SR_CTAID.X ;  /* 0x00000000000a7919 */ /* 0x000ea20000002500 */
[----:B------:R-:W-:Y:S01]  /*5b80*/  ULDC.64 UR6, c[0x0][0xb38] ;  /* 0x0002ce0000067ab9 */ /* 0x000fe20000000a00 */
[----:B------:R-:W-:Y:S01]  /*5b90*/  IMAD.MOV R17, RZ, RZ, -R2 ;  /* 0x000000ffff117224 */ /* 0x000fe200078e0a02 */
[----:B------:R-:W-:Y:S02]  /*5ba0*/  BSSY B0, `(.L_x_36) ;  /* 0x00000e2000007945 */ /* 0x000fe40003800000 */
[----:B------:R-:W3:Y:S08]  /*5bb0*/  S2UR UR9, SR_CTAID.Z ;  /* 0x00000000000979c3 */ /* 0x000ef00000002700 */
[----:B------:R-:W4:Y:S08]  /*5bc0*/  LDC.64 R18, c[0x0][0xbd8] ;  /* 0x0002f600ff127b82 */ /* 0x000f300000000a00 */
[----:B------:R-:W-:Y:S01]  /*5bd0*/  BAR.SYNC.DEFER_BLOCKING 0x1, 0x100 ;  /* 0x0044000000007b1d */ /* 0x000fe20000010000 */
[----:B-1----:R-:W-:-:S07]  /*5be0*/  ISETP.NE.AND P0, PT, R16, 0x1, PT ;  /* 0x000000011000780c */ /* 0x002fce0003f05270 */
[----:B------:R-:W1:Y:S01]  /*5bf0*/  S2UR UR8, SR_CTAID.Y ;  /* 0x00000000000879c3 */ /* 0x000e620000002600 */
[----:B0-----:R-:W-:-:S07]  /*5c00*/  VIADD R7, R3, 0xffffff80 ;  /* 0xffffff8003077836 */ /* 0x001fce0000000000 */
[----:B------:R-:W1:Y:S01]  /*5c10*/  LDC R22, c[0x0][0xc50] ;  /* 0x00031400ff167b82 */ /* 0x000e620000000800 */
[----:B------:R-:W-:-:S04]  /*5c20*/  SHF.R.S32.HI R6, RZ, 0x1f, R7 ;  /* 0x0000001fff067819 */ /* 0x000fc80000011407 */
[----:B------:R-:W-:-:S03]  /*5c30*/  LEA.HI R8, R6, R7, RZ, 0x7 ;  /* 0x0000000706087211 */ /* 0x000fc600078f38ff */
[----:B------:R-:W0:Y:S01]  /*5c40*/  @P0 LDC R14, c[0x0][0xbec] ;  /* 0x0002fb00ff0e0b82 */ /* 0x000e220000000800 */
[----:B------:R-:W-:Y:S02]  /*5c50*/  LEA.HI R6, R6, R7, RZ, 0x2 ;  /* 0x0000000706067211 */ /* 0x000fe400078f10ff */
[----:B------:R-:W-:Y:S02]  /*5c60*/  LOP3.LUT R4, R8, 0xffffff80, RZ, 0xc0, !PT ;  /* 0xffffff8008047812 */ /* 0x000fe400078ec0ff */
[----:B------:R-:W-:Y:S02]  /*5c70*/  LOP3.LUT R6, R6, 0xfffffffc, RZ, 0xc0, !PT ;  /* 0xfffffffc06067812 */ /* 0x000fe400078ec0ff */
[----:B------:R-:W-:Y:S01]  /*5c80*/  SHF.R.S32.HI R9, RZ, 0x7, R8 ;  /* 0x00000007ff097819 */ /* 0x000fe20000011408 */
[C---:B------:R-:W-:Y:S01]  /*5c90*/  IMAD.IADD R23, R7.reuse, 0x1, -R4 ;  /* 0x0000000107177824 */ /* 0x040fe200078e0a04 */
[----:B------:R-:W5:Y:S01]  /*5ca0*/  LDC.64 R20, c[0x0][0xb40] ;  /* 0x0002d000ff147b82 */ /* 0x000f620000000a00 */
[----:B------:R-:W-:-:S03]  /*5cb0*/  IMAD.IADD R6, R7, 0x1, -R6 ;  /* 0x0000000107067824 */ /* 0x000fc600078e0a06 */
[----:B------:R-:W-:-:S04]  /*5cc0*/  SHF.R.S32.HI R12, RZ, 0x1f, R23 ;  /* 0x0000001fff0c7819 */ /* 0x000fc80000011417 */
[----:B------:R-:W-:Y:S01]  /*5cd0*/  LEA.HI R88, R12, R23, RZ, 0x2 ;  /* 0x000000170c587211 */ /* 0x000fe200078f10ff */
[----:B------:R-:W5:Y:S03]  /*5ce0*/  @P0 LDC R15, c[0x0][0xbf0] ;  /* 0x0002fc00ff0f0b82 */ /* 0x000f660000000800 */
[--C-:B------:R-:W-:Y:S02]  /*5cf0*/  SHF.R.S32.HI R3, RZ, 0x2, R88.reuse ;  /* 0x00000002ff037819 */ /* 0x100fe40000011458 */
[----:B------:R-:W-:Y:S02]  /*5d00*/  SHF.R.S32.HI R4, RZ, 0x1f, R88 ;  /* 0x0000001fff047819 */ /* 0x000fe40000011458 */
[----:B------:R-:W-:Y:S01]  /*5d10*/  LOP3.LUT R88, R88, 0x7ffffffc, RZ, 0xc0, !PT ;  /* 0x7ffffffc58587812 */ /* 0x000fe200078ec0ff */
[----:B------:R-:W5:Y:S01]  /*5d20*/  @P0 LDC R90, c[0x0][0xbec] ;  /* 0x0002fb00ff5a0b82 */ /* 0x000f620000000800 */
[----:B------:R-:W-:-:S04]  /*5d30*/  LEA.HI R4, R4, R3, RZ, 0x3 ;  /* 0x0000000304047211 */ /* 0x000fc800078f18ff */
[----:B------:R-:W-:-:S03]  /*5d40*/  LOP3.LUT R4, R4, 0xfffffff8, RZ, 0xc0, !PT ;  /* 0xfffffff804047812 */ /* 0x000fc600078ec0ff */
[----:B------:R-:W5:Y:S01]  /*5d50*/  @P0 LDC R89, c[0x0][0xbf0] ;  /* 0x0002fc00ff590b82 */ /* 0x000f620000000800 */
[----:B------:R-:W-:Y:S02]  /*5d60*/  IADD3 R7, R3, -R4, RZ ;  /* 0x8000000403077210 */ /* 0x000fe40007ffe0ff */
[----:B------:R-:W-:Y:S02]  /*5d70*/  LEA.HI R3, R8, R9, RZ, 0x1 ;  /* 0x0000000908037211 */ /* 0x000fe400078f08ff */
[----:B------:R-:W-:Y:S02]  /*5d80*/  LEA.HI R4, R12, R23, RZ, 0x5 ;  /* 0x000000170c047211 */ /* 0x000fe400078f28ff */
[----:B------:R-:W-:Y:S02]  /*5d90*/  LOP3.LUT R3, R3, 0x3fffffe, RZ, 0xc0, !PT ;  /* 0x03fffffe03037812 */ /* 0x000fe400078ec0ff */
[----:B------:R-:W-:Y:S02]  /*5da0*/  SHF.R.S32.HI R4, RZ, 0x5, R4 ;  /* 0x00000005ff047819 */ /* 0x000fe40000011404 */
[----:B------:R-:W-:Y:S01]  /*5db0*/  LEA.HI R8, R6, R6, RZ, 0x1 ;  /* 0x0000000606087211 */ /* 0x000fe200078f08ff */
[----:B------:R-:W-:-:S02]  /*5dc0*/  IMAD.IADD R3, R9, 0x1, -R3 ;  /* 0x0000000109037824 */ /* 0x000fc400078e0a03 */
[----:B------:R-:W-:Y:S01]  /*5dd0*/  IMAD R4, R4, 0x10, R7 ;  /* 0x0000001004047824 */ /* 0x000fe200078e0207 */
[----:B------:R-:W-:-:S04]  /*5de0*/  LOP3.LUT R9, R8, 0x1ffffffe, RZ, 0xc0, !PT ;  /* 0x1ffffffe08097812 */ /* 0x000fc800078ec0ff */
[----:B------:R-:W-:Y:S01]  /*5df0*/  LEA R4, R3, R4, 0x6 ;  /* 0x0000000403047211 */ /* 0x000fe200078e30ff */
[----:B------:R-:W-:Y:S02]  /*5e00*/  IMAD.IADD R11, R6, 0x1, -R9 ;  /* 0x00000001060b7824 */ /* 0x000fe400078e0a09 */
[----:B------:R-:W-:Y:S02]  /*5e10*/  IMAD R3, R13, UR4, RZ ;  /* 0x000000040d037c24 */ /* 0x000fe4000f8e02ff */
[----:B------:R-:W-:Y:S01]  /*5e20*/  IMAD.WIDE.U32 R6, R2, UR4, RZ ;  /* 0x0000000402067c25 */ /* 0x000fe2000f8e00ff */
[----:B---3--:R-:W-:-:S03]  /*5e30*/  USHF.R.S32.HI UR4, URZ, 0x1f, UR9 ;  /* 0x0000001f3f047899 */ /* 0x008fc60008011409 */
[----:B------:R-:W-:Y:S02]  /*5e40*/  IMAD R13, R13, UR6, RZ ;  /* 0x000000060d0d7c24 */ /* 0x000fe4000f8e02ff */
[----:B------:R-:W-:Y:S02]  /*5e50*/  IMAD R11, R11, 0x8, R4 ;  /* 0x000000080b0b7824 */ /* 0x000fe400078e0204 */
[C---:B------:R-:W-:Y:S02]  /*5e60*/  IMAD R3, R2.reuse, UR5, R3 ;  /* 0x0000000502037c24 */ /* 0x040fe4000f8e0203 */
[----:B------:R-:W-:-:S04]  /*5e70*/  IMAD.WIDE.U32 R8, R2, UR6, RZ ;  /* 0x0000000602087c25 */ /* 0x000fc8000f8e00ff */
[----:B------:R-:W-:Y:S01]  /*5e80*/  IMAD R13, R2, UR7, R13 ;  /* 0x00000007020d7c24 */ /* 0x000fe2000f8e020d */
[----:B------:R-:W-:Y:S01]  /*5e90*/  ULDC.64 UR6, c[0x0][0xb48] ;  /* 0x0002d20000067ab9 */ /* 0x000fe20000000a00 */
[----:B----4-:R-:W-:Y:S02]  /*5ea0*/  IMAD R12, R18, UR4, RZ ;  /* 0x00000004120c7c24 */ /* 0x010fe4000f8e02ff */
[----:B--2---:R-:W-:Y:S01]  /*5eb0*/  IMAD R11, R10, 0x80, R11 ;  /* 0x000000800a0b7824 */ /* 0x004fe200078e020b */
[----:B------:R-:W-:Y:S01]  /*5ec0*/  IADD3 R9, R9, R13, RZ ;  /* 0x0000000d09097210 */ /* 0x000fe20007ffe0ff */
[----:B------:R-:W-:Y:S02]  /*5ed0*/  IMAD.IADD R7, R7, 0x1, R3 ;  /* 0x0000000107077824 */ /* 0x000fe400078e0203 */
[----:B------:R-:W-:Y:S02]  /*5ee0*/  IMAD R3, R19, UR9, R12 ;  /* 0x0000000913037c24 */ /* 0x000fe4000f8e020c */
[----:B0-----:R-:W-:-:S04]  /*5ef0*/  @P0 IMAD.HI.U32 R2, R11, R14, RZ ;  /* 0x0000000e0b020227 */ /* 0x001fc800078e00ff */
[----:B------:R-:W-:-:S04]  /*5f00*/  IMAD.WIDE.U32 R6, R18, UR9, R6 ;  /* 0x0000000912067c25 */ /* 0x000fc8000f8e0006 */
[----:B-1----:R-:W-:Y:S02]  /*5f10*/  IMAD R19, R22, R17, UR8 ;  /* 0x0000000816137e24 */ /* 0x002fe4000f8e0211 */
[C---:B-----5:R-:W-:Y:S01]  /*5f20*/  IMAD R12, R20.reuse, UR4, RZ ;  /* 0x00000004140c7c24 */ /* 0x060fe2000f8e02ff */
[----:B------:R-:W-:Y:S01]  /*5f30*/  ULDC.64 UR4, c[0x0][0xbe0] ;  /* 0x0002f80000047ab9 */ /* 0x000fe20000000a00 */
[----:B------:R-:W-:Y:S01]  /*5f40*/  IMAD.MOV.U32 R13, RZ, RZ, R11 ;  /* 0x000000ffff0d7224 */ /* 0x000fe200078e000b */
[----:B------:R-:W-:Y:S01]  /*5f50*/  @P0 SHF.R.U32.HI R13, RZ, R15, R2 ;  /* 0x0000000fff0d0219 */ /* 0x000fe20000011602 */
[----:B------:R-:W-:Y:S01]  /*5f60*/  IMAD.IADD R7, R7, 0x1, R3 ;  /* 0x0000000107077824 */ /* 0x000fe200078e0203 */
[----:B------:R-:W-:Y:S01]  /*5f70*/  SHF.R.S32.HI R14, RZ, 0x1f, R19 ;  /* 0x0000001fff0e7819 */ /* 0x000fe20000011413 */
[----:B------:R-:W-:Y:S01]  /*5f80*/  IMAD R17, R21, UR9, R12 ;  /* 0x0000000915117c24 */ /* 0x000fe2000f8e020c */
[----:B------:R-:W-:Y:S01]  /*5f90*/  MOV R15, R11 ;  /* 0x0000000b000f7202 */ /* 0x000fe20000000f00 */
[----:B------:R-:W-:Y:S01]  /*5fa0*/  IMAD.WIDE.U32 R2, R20, UR9, R8 ;  /* 0x0000000914027c25 */ /* 0x000fe2000f8e0008 */
[----:B------:R-:W-:-:S03]  /*5fb0*/  ULDC.64 UR8, c[0x0][0xb28] ;  /* 0x0002ca0000087ab9 */ /* 0x000fc60000000a00 */
[----:B------:R-:W-:Y:S02]  /*5fc0*/  IMAD.IADD R9, R3, 0x1, R17 ;  /* 0x0000000103097824 */ /* 0x000fe400078e0211 */
[----:B------:R-:W-:Y:S02]  /*5fd0*/  IMAD R3, R14, UR4, RZ ;  /* 0x000000040e037c24 */ /* 0x000fe4000f8e02ff */
[----:B------:R-:W-:-:S04]  /*5fe0*/  @P0 IMAD.HI.U32 R90, R11, R90, RZ ;  /* 0x0000005a0b5a0227 */ /* 0x000fc800078e00ff */
[----:B------:R-:W-:Y:S01]  /*5ff0*/  IMAD.MOV.U32 R8, RZ, RZ, R2 ;  /* 0x000000ffff087224 */ /* 0x000fe200078e0002 */
[----:B------:R-:W-:Y:S01]  /*6000*/  @P0 SHF.R.U32.HI R15, RZ, R89, R90 ;  /* 0x00000059ff0f0219 */ /* 0x000fe2000001165a */
[C---:B------:R-:W-:Y:S02]  /*6010*/  IMAD R12, R19.reuse, UR5, R3 ;  /* 0x00000005130c7c24 */ /* 0x040fe4000f8e0203 */
[----:B------:R-:W-:Y:S01]  /*6020*/  IMAD.WIDE.U32 R2, R19, UR4, R6 ;  /* 0x0000000413027c25 */ /* 0x000fe2000f8e0006 */
[----:B------:R-:W-:-:S03]  /*6030*/  ULDC.64 UR4, c[0x0][0xb30] ;  /* 0x0002cc0000047ab9 */ /* 0x000fc60000000a00 */
[----:B------:R-:W-:Y:S01]  /*6040*/  IMAD R14, R14, UR6, RZ ;  /* 0x000000060e0e7c24 */ /* 0x000fe2000f8e02ff */
[----:B------:R-:W-:Y:S01]  /*6050*/  IADD3 R2, P0, R13, R2, RZ ;  /* 0x000000020d027210 */ /* 0x000fe20007f1e0ff */
[----:B------:R-:W-:Y:S01]  /*6060*/  IMAD.WIDE.U32 R6, R19, UR6, R8 ;  /* 0x0000000613067c25 */ /* 0x000fe2000f8e0008 */
[----:B------:R-:W-:Y:S02]  /*6070*/  SHF.R.S32.HI R9, RZ, 0x1f, R13 ;  /* 0x0000001fff097819 */ /* 0x000fe4000001140d */
[----:B------:R-:W-:Y:S01]  /*6080*/  SHF.R.S32.HI R8, RZ, 0x1f, R15 ;  /* 0x0000001fff087819 */ /* 0x000fe2000001140f */
[----:B------:R-:W-:Y:S01]  /*6090*/  IMAD.MOV R13, RZ, RZ, -R13 ;  /* 0x000000ffff0d7224 */ /* 0x000fe200078e0a0d */
[----:B------:R-:W-:Y:S01]  /*60a0*/  IADD3.X R3, R9, R3, R12, P0, !PT ;  /* 0x0000000309037210 */ /* 0x000fe200007fe40c */
[----:B------:R-:W-:Y:S01]  /*60b0*/  IMAD R17, R19, UR7, R14 ;  /* 0x0000000713117c24 */ /* 0x000fe2000f8e020e */
[----:B------:R-:W-:Y:S01]  /*60c0*/  IADD3 R14, -R15, RZ, RZ ;  /* 0x000000ff0f0e7210 */ /* 0x000fe20007ffe1ff */
[----:B------:R-:W-:Y:S01]  /*60d0*/  IMAD R8, R8, UR4, RZ ;  /* 0x0000000408087c24 */ /* 0x000fe2000f8e02ff */
[----:B------:R-:W-:Y:S01]  /*60e0*/  ULDC.64 UR6, c[0x0][0xbc8] ;  /* 0x0002f20000067ab9 */ /* 0x000fe20000000a00 */
[----:B------:R-:W-:-:S02]  /*60f0*/  IMAD R9, R16, R13, R11 ;  /* 0x0000000d10097224 */ /* 0x000fc400078e020b */
[----:B------:R-:W-:Y:S02]  /*6100*/  IMAD R11, R16, R14, R11 ;  /* 0x0000000e100b7224 */ /* 0x000fe400078e020b */
[----:B------:R-:W-:Y:S01]  /*6110*/  IMAD R13, R15, UR5, R8 ;  /* 0x000000050f0d7c24 */ /* 0x000fe2000f8e0208 */
[----:B------:R-:W-:Y:S01]  /*6120*/  SHF.R.S32.HI R8, RZ, 0x1f, R9 ;  /* 0x0000001fff087819 */ /* 0x000fe20000011409 */
[----:B------:R-:W-:Y:S01]  /*6130*/  IMAD.IADD R7, R7, 0x1, R17 ;  /* 0x0000000107077824 */ /* 0x000fe200078e0211 */
[----:B------:R-:W-:Y:S01]  /*6140*/  SHF.R.S32.HI R12, RZ, 0x1f, R11 ;  /* 0x0000001fff0c7819 */ /* 0x000fe2000001140b */
[----:B------:R-:W0:Y:S01]  /*6150*/  S2UR UR5, SR_CgaCtaId ;  /* 0x00000000000579c3 */ /* 0x000e220000008800 */
[----:B------:R-:W-:-:S04]  /*6160*/  IMAD.WIDE.U32 R2, R9, UR6, R2 ;  /* 0x0000000609027c25 */ /* 0x000fc8000f8e0002 */
[----:B------:R-:W-:Y:S01]  /*6170*/  IMAD.WIDE.U32 R6, R15, UR4, R6 ;  /* 0x000000040f067c25 */ /* 0x000fe2000f8e0006 */
[----:B------:R-:W-:-:S03]  /*6180*/  UMOV UR4, 0x400 ;  /* 0x0000040000047882 */ /* 0x000fc60000000000 */
[----:B------:R-:W-:Y:S02]  /*6190*/  IMAD R8, R8, UR6, RZ ;  /* 0x0000000608087c24 */ /* 0x000fe4000f8e02ff */
[----:B------:R-:W-:Y:S02]  /*61a0*/  IMAD.IADD R7, R7, 0x1, R13 ;  /* 0x0000000107077824 */ /* 0x000fe400078e020d */
[----:B------:R-:W-:Y:S02]  /*61b0*/  IMAD R12, R12, UR8, RZ ;  /* 0x000000080c0c7c24 */ /* 0x000fe4000f8e02ff */
[----:B------:R-:W-:Y:S01]  /*61c0*/  IMAD R13, R9, UR7, R8 ;  /* 0x00000007090d7c24 */ /* 0x000fe2000f8e0208 */
[----:B------:R-:W-:Y:S01]  /*61d0*/  ULDC.64 UR6, c[0x0][0xba8] ;  /* 0x0002ea0000067ab9 */ /* 0x000fe20000000a00 */
[C---:B------:R-:W-:Y:S01]  /*61e0*/  IMAD R15, R11.reuse, UR9, R12 ;  /* 0x000000090b0f7c24 */ /* 0x040fe2000f8e020c */
[----:B------:R-:W-:Y:S01]  /*61f0*/  LEA R8, P0, R2, UR6, 0x2 ;  /* 0x0000000602087c11 */ /* 0x000fe2000f8010ff */
[----:B------:R-:W-:Y:S01]  /*6200*/  IMAD.WIDE.U32 R6, R11, UR8, R6 ;  /* 0x000000080b067c25 */ /* 0x000fe2000f8e0006 */
[----:B------:R-:W-:Y:S01]  /*6210*/  ULDC.64 UR8, c[0x0][0xb00] ;  /* 0x0002c00000087ab9 */ /* 0x000fe20000000a00 */
[----:B------:R-:W-:-:S02]  /*6220*/  ULDC UR6, c[0x0][0xa88] ;  /* 0x0002a20000067ab9 */ /* 0x000fc40000000800 */
[----:B------:R-:W-:Y:S01]  /*6230*/  IMAD.IADD R9, R3, 0x1, R13 ;  /* 0x0000000103097824 */ /* 0x000fe200078e020d */
[----:B------:R-:W-:Y:S01]  /*6240*/  IADD3 R3, R7, R15, RZ ;  /* 0x0000000f07037210 */ /* 0x000fe20007ffe0ff */
[----:B------:R-:W-:Y:S01]  /*6250*/  IMAD R4, R10, 0x80, R4 ;  /* 0x000000800a047824 */ /* 0x000fe200078e0204 */
[----:B------:R-:W-:Y:S01]  /*6260*/  LEA R20, P1, R6, UR8, 0x2 ;  /* 0x0000000806147c11 */ /* 0x000fe2000f8210ff */
[----:B0-----:R-:W-:Y:S01]  /*6270*/  ULEA UR4, UR5, UR4, 0x18 ;  /* 0x0000000405047291 */ /* 0x001fe2000f8ec03f */
[----:B------:R-:W-:Y:S01]  /*6280*/  LEA.HI.X R9, R2, UR7, R9, 0x2, P0 ;  /* 0x0000000702097c11 */ /* 0x000fe200080f1409 */
[----:B------:R-:W-:Y:S01]  /*6290*/  IMAD R17, R16, UR6, RZ ;  /* 0x0000000610117c24 */ /* 0x000fe2000f8e02ff */
[----:B------:R-:W-:Y:S01]  /*62a0*/  LEA.HI.X R22, R6, UR9, R3, 0x2, P1 ;  /* 0x0000000906167c11 */ /* 0x000fe200088f1403 */
[----:B------:R-:W-:Y:S01]  /*62b0*/  SHFL.IDX PT, R2, R8, RZ, 0x1c1f ;  /* 0x001c1fff08027589 */ /* 0x000fe200000e0000 */
[C---:B------:R-:W-:Y:S01]  /*62c0*/  LOP3.LUT P0, RZ, R23.reuse, 0x3, RZ, 0xc0, !PT ;  /* 0x0000000317ff7812 */ /* 0x040fe2000780c0ff */
[C---:B------:R-:W-:Y:S01]  /*62d0*/  VIADD R16, R4.reuse, 0x8 ;  /* 0x0000000804107836 */ /* 0x040fe20000000000 */
[----:B------:R-:W-:Y:S01]  /*62e0*/  UIADD3 UR4, UR4, 0x2a820, URZ ;  /* 0x0002a82004047890 */ /* 0x000fe2000fffe03f */
[----:B------:R-:W0:Y:S01]  /*62f0*/  SHFL.IDX PT, R3, R9, RZ, 0x1c1f ;  /* 0x001c1fff09037589 */ /* 0x000e2200000e0000 */
[-C--:B------:R-:W-:Y:S01]  /*6300*/  ISETP.GE.OR P1, PT, R4, R17.reuse, P0 ;  /* 0x000000110400720c */ /* 0x080fe20000726670 */
[----:B------:R-:W-:Y:S01]  /*6310*/  IMAD.IADD R19, R23, 0x1, -R88 ;  /* 0x0000000117137824 */ /* 0x000fe200078e0a58 */
[-C--:B------:R-:W-:Y:S01]  /*6320*/  ISETP.GE.OR P0, PT, R16, R17.reuse, P0 ;  /* 0x000000111000720c */ /* 0x080fe20000706670 */
[----:B------:R-:W-:Y:S01]  /*6330*/  SHFL.IDX PT, R6, R8, 0x1, 0x1c1f ;  /* 0x003c1f0008067f89 */ /* 0x000fe200000e0000 */
[----:B------:R-:W-:Y:S01]  /*6340*/  UPRMT UR4, URZ, 0x654, UR4 ;  /* 0x000006543f047896 */ /* 0x000fe20008000004 */
[----:B------:R-:W-:-:S02]  /*6350*/  ISETP.GE.AND P2, PT, R4, R17, PT ;  /* 0x000000110400720c */ /* 0x000fc40003f46270 */
[----:B------:R-:W1:Y:S01]  /*6360*/  SHFL.IDX PT, R7, R9, 0x1, 0x1c1f ;  /* 0x003c1f0009077f89 */ /* 0x000e6200000e0000 */
[----:B------:R-:W-:-:S03]  /*6370*/  SHF.L.U32 R19, R19, 0x1, RZ ;  /* 0x0000000113137819 */ /* 0x000fc600000006ff */
[----:B------:R2:W3:Y:S02]  /*6380*/  SHFL.IDX PT, R14, R20, RZ, 0x1c1f ;  /* 0x001c1fff140e7589 */ /* 0x0004e400000e0000 */
[----:B------:R-:W-:Y:S02]  /*6390*/  SYNCS.ARRIVE.TRANS64.RED.A1T0 RZ, [UR4], RZ ;  /* 0x000000ffffff79a7 */ /* 0x000fe40008100404 */
[----:B------:R2:W4:Y:S04]  /*63a0*/  SHFL.IDX PT, R15, R22, RZ, 0x1c1f ;  /* 0x001c1fff160f7589 */ /* 0x00052800000e0000 */
[----:B0-----:R2:W-:Y:S04]  /*63b0*/  @!P1 ST.E desc[UR38][R2.64], R5 ;  /* 0x0000000502009985 */ /* 0x0015e8000c101926 */
[----:B-1----:R2:W-:Y:S01]  /*63c0*/  @!P0 ST.E desc[UR38][R6.64], R0 ;  /* 0x0000000006008985 */ /* 0x0025e2000c101926 */
[----:B------:R-:W-:Y:S05]  /*63d0*/  @P2 BRA `(.L_x_37) ;  /* 0x0000000400782947 */ /* 0x000fea0003800000 */
[C---:B--2---:R-:W-:Y:S01]  /*63e0*/  VIADD R0, R19.reuse, 0x8 ;  /* 0x0000000813007836 */ /* 0x044fe20000000000 */
[----:B------:R-:W-:Y:S01]  /*63f0*/  ULDC UR4, c[0x0][0xac8] ;  /* 0x0002b20000047ab9 */ /* 0x000fe20000000800 */
[C---:B------:R-:W-:Y:S01]  /*6400*/  VIADD R6, R19.reuse, 0x10 ;  /* 0x0000001013067836 */ /* 0x040fe20000000000 */
[C---:B------:R-:W-:Y:S01]  /*6410*/  ISETP.GE.AND P2, PT, R19.reuse, UR4, PT ;  /* 0x0000000413007c0c */ /* 0x040fe2000bf46270 */
[C---:B------:R-:W-:Y:S01]  /*6420*/  VIADD R7, R19.reuse, 0x18 ;  /* 0x0000001813077836 */ /* 0x040fe20000000000 */
[----:B------:R-:W-:Y:S01]  /*6430*/  ISETP.GE.AND P3, PT, R0, UR4, PT ;  /* 0x0000000400007c0c */ /* 0x000fe2000bf66270 */
[C---:B------:R-:W-:Y:S01]  /*6440*/  VIADD R8, R19.reuse, 0x28 ;  /* 0x0000002813087836 */ /* 0x040fe20000000000 */
[----:B------:R-:W-:Y:S01]  /*6450*/  ISETP.GE.AND P0, PT, R6, UR4, PT ;  /* 0x0000000406007c0c */ /* 0x000fe2000bf06270 */
[----:B------:R-:W-:Y:S01]  /*6460*/  VIADD R9, R19, 0x30 ;  /* 0x0000003013097836 */ /* 0x000fe20000000000 */
[----:B------:R-:W-:Y:S01]  /*6470*/  ISETP.GE.AND P1, PT, R7, UR4, PT ;  /* 0x0000000407007c0c */ /* 0x000fe2000bf26270 */
[C---:B------:R-:W-:Y:S01]  /*6480*/  VIADD R10, R19.reuse, 0x38 ;  /* 0x00000038130a7836 */ /* 0x040fe20000000000 */
[C---:B------:R-:W-:Y:S01]  /*6490*/  IADD3 R11, R19.reuse, 0x40, RZ ;  /* 0x00000040130b7810 */ /* 0x040fe20007ffe0ff */
[----:B------:R-:W-:Y:S01]  /*64a0*/  VIADD R12, R19, 0x50 ;  /* 0x00000050130c7836 */ /* 0x000fe20000000000 */
[----:B------:R-:W-:-:S02]  /*64b0*/  ISETP.GE.AND P4, PT, R9, UR4, PT ;  /* 0x0000000409007c0c */ /* 0x000fc4000bf86270 */
[----:B------:R-:W-:Y:S01]  /*64c0*/  ISETP.GE.AND P5, PT, R10, UR4, PT ;  /* 0x000000040a007c0c */ /* 0x000fe2000bfa6270 */
[----:B---34-:R-:W-:Y:S01]  /*64d0*/  @!P2 IMAD.WIDE R2, R19, 0x4, R14 ;  /* 0x000000041302a825 */ /* 0x018fe200078e020e */
[----:B------:R-:W-:Y:S02]  /*64e0*/  ISETP.GE.AND P6, PT, R11, UR4, PT ;  /* 0x000000040b007c0c */ /* 0x000fe4000bfc6270 */
[----:B------:R-:W-:Y:S02]  /*64f0*/  @!P3 LEA.HI R0, R0, R0, RZ, 0x1 ;  /* 0x000000000000b211 */ /* 0x000fe400078f08ff */
[----:B------:R0:W-:Y:S01]  /*6500*/  @!P2 ST.E.64 desc[UR38][R2.64], R24 ;  /* 0x000000180200a985 */ /* 0x0001e2000c101b26 */
[----:B------:R-:W-:Y:S02]  /*6510*/  @!P0 LEA.HI R6, R6, R6, RZ, 0x1 ;  /* 0x0000000606068211 */ /* 0x000fe400078f08ff */
[----:B------:R-:W-:Y:S02]  /*6520*/  @!P3 LOP3.LUT R5, R0, 0xfffffffe, RZ, 0xc0, !PT ;  /* 0xfffffffe0005b812 */ /* 0x000fe400078ec0ff */
[----:B------:R-:W-:-:S02]  /*6530*/  IADD3 R0, R19, 0x20, RZ ;  /* 0x0000002013007810 */ /* 0x000fc40007ffe0ff */
[----:B------:R-:W-:Y:S01]  /*6540*/  @!P1 LEA.HI R7, R7, R7, RZ, 0x1 ;  /* 0x0000000707079211 */ /* 0x000fe200078f08ff */
[----:B------:R-:W-:Y:S01]  /*6550*/  @!P3 IMAD.WIDE R4, R5, 0x4, R14 ;  /* 0x000000040504b825 */ /* 0x000fe200078e020e */
[----:B------:R-:W-:Y:S02]  /*6560*/  ISETP.GE.AND P2, PT, R0, UR4, PT ;  /* 0x0000000400007c0c */ /* 0x000fe4000bf46270 */
[----:B------:R-:W-:Y:S02]  /*6570*/  @!P5 LEA.HI R10, R10, R10, RZ, 0x1 ;  /* 0x0000000a0a0ad211 */ /* 0x000fe400078f08ff */
[----:B------:R1:W-:Y:S01]  /*6580*/  @!P3 ST.E.64 desc[UR38][R4.64], R28 ;  /* 0x0000001c0400b985 */ /* 0x0003e2000c101b26 */
[----:B------:R-:W-:Y:S02]  /*6590*/  ISETP.GE.AND P3, PT, R8, UR4, PT ;  /* 0x0000000408007c0c */ /* 0x000fe4000bf66270 */
[----:B0-----:R-:W-:Y:S02]  /*65a0*/  @!P0 LOP3.LUT R3, R6, 0xfffffffe, RZ, 0xc0, !PT ;  /* 0xfffffffe06038812 */ /* 0x001fe400078ec0ff */
[----:B------:R-:W-:-:S02]  /*65b0*/  @!P4 LEA.HI R6, R9, R9, RZ, 0x1 ;  /* 0x000000090906c211 */ /* 0x000fc400078f08ff */
[----:B------:R-:W-:Y:S01]  /*65c0*/  @!P5 LOP3.LUT R13, R10, 0xfffffffe, RZ, 0xc0, !PT ;  /* 0xfffffffe0a0dd812 */ /* 0x000fe200078ec0ff */
[----:B------:R-:W-:Y:S01]  /*65d0*/  @!P0 IMAD.WIDE R2, R3, 0x4, R14 ;  /* 0x0000000403028825 */ /* 0x000fe200078e020e */
[----:B------:R-:W-:Y:S02]  /*65e0*/  @!P2 LEA.HI R0, R0, R0, RZ, 0x1 ;  /* 0x000000000000a211 */ /* 0x000fe400078f08ff */
[----:B------:R-:W-:Y:S02]  /*65f0*/  IADD3 R18, R19, 0x60, RZ ;  /* 0x0000006013127810 */ /* 0x000fe40007ffe0ff */
[----:B------:R0:W-:Y:S01]  /*6600*/  @!P0 ST.E.64 desc[UR38][R2.64], R32 ;  /* 0x0000002002008985 */ /* 0x0001e2000c101b26 */
[----:B------:R-:W-:Y:S02]  /*6610*/  @!P3 LEA.HI R8, R8, R8, RZ, 0x1 ;  /* 0x000000080808b211 */ /* 0x000fe400078f08ff */
[----:B-1----:R-:W-:Y:S02]  /*6620*/  @!P1 LOP3.LUT R5, R7, 0xfffffffe, RZ, 0xc0, !PT ;  /* 0xfffffffe07059812 */ /* 0x002fe400078ec0ff */
[----:B------:R-:W-:-:S02]  /*6630*/  @!P2 LOP3.LUT R7, R0, 0xfffffffe, RZ, 0xc0, !PT ;  /* 0xfffffffe0007a812 */ /* 0x000fc400078ec0ff */
[----:B------:R-:W-:Y:S01]  /*6640*/  @!P3 LOP3.LUT R9, R8, 0xfffffffe, RZ, 0xc0, !PT ;  /* 0xfffffffe0809b812 */ /* 0x000fe200078ec0ff */
[--C-:B------:R-:W-:Y:S01]  /*6650*/  @!P1 IMAD.WIDE R4, R5, 0x4, R14.reuse ;  /* 0x0000000405049825 */ /* 0x100fe200078e020e */
[----:B------:R-:W-:Y:S02]  /*6660*/  @!P6 LEA.HI R0, R11, R11, RZ, 0x1 ;  /* 0x0000000b0b00e211 */ /* 0x000fe400078f08ff */
[----:B------:R-:W-:Y:S01]  /*6670*/  @!P4 LOP3.LUT R11, R6, 0xfffffffe, RZ, 0xc0, !PT ;  /* 0xfffffffe060bc812 */ /* 0x000fe200078ec0ff */
[--C-:B------:R-:W-:Y:S01]  /*6680*/  @!P2 IMAD.WIDE R6, R7, 0x4, R14.reuse ;  /* 0x000000040706a825 */ /* 0x100fe200078e020e */
[----:B------:R-:W-:Y:S01]  /*6690*/  @!P6 LOP3.LUT R21, R0, 0xfffffffe, RZ, 0xc0, !PT ;  /* 0xfffffffe0015e812 */ /* 0x000fe200078ec0ff */
[----:B------:R1:W-:Y:S01]  /*66a0*/  @!P1 ST.E.64 desc[UR38][R4.64], R36 ;  /* 0x0000002404009985 */ /* 0x0003e2000c101b26 */
[----:B------:R-:W-:Y:S01]  /*66b0*/  ISETP.GE.AND P1, PT, R12, UR4, PT ;  /* 0x000000040c007c0c */ /* 0x000fe2000bf26270 */
[----:B0-----:R-:W-:Y:S02]  /*66c0*/  @!P3 IMAD.WIDE R2, R9, 0x4, R14 ;  /* 0x000000040902b825 */ /* 0x001fe400078e020e */
[----:B------:R0:W-:Y:S02]  /*66d0*/  @!P2 ST.E.64 desc[UR38][R6.64], R40 ;  /* 0x000000280600a985 */ /* 0x0001e4000c101b26 */
[----:B------:R-:W-:-:S02]  /*66e0*/  VIADD R0, R19, 0x48 ;  /* 0x0000004813007836 */ /* 0x000fc40000000000 */
[--C-:B------:R-:W-:Y:S01]  /*66f0*/  @!P5 IMAD.WIDE R8, R13, 0x4, R14.reuse ;  /* 0x000000040d08d825 */ /* 0x100fe200078e020e */
[----:B------:R2:W-:Y:S01]  /*6700*/  @!P3 ST.E.64 desc[UR38][R2.64], R44 ;  /* 0x0000002c0200b985 */ /* 0x0005e2000c101b26 */
[----:B------:R-:W-:Y:S02]  /*6710*/  ISETP.GE.AND P3, PT, R18, UR4, PT ;  /* 0x0000000412007c0c */ /* 0x000fe4000bf66270 */
[----:B------:R-:W-:Y:S01]  /*6720*/  VIADD R13, R19, 0x58 ;  /* 0x00000058130d7836 */ /* 0x000fe20000000000 */
[----:B------:R-:W-:Y:S01]  /*6730*/  ISETP.GE.AND P0, PT, R0, UR4, PT ;  /* 0x0000000400007c0c */ /* 0x000fe2000bf06270 */
[--C-:B-1----:R-:W-:Y:S01]  /*6740*/  @!P4 IMAD.WIDE R4, R11, 0x4, R14.reuse ;  /* 0x000000040b04c825 */ /* 0x102fe200078e020e */
[----:B------:R-:W-:Y:S02]  /*6750*/  @!P1 LEA.HI R12, R12, R12, RZ, 0x1 ;  /* 0x0000000c0c0c9211 */ /* 0x000fe400078f08ff */
[----:B------:R-:W-:Y:S01]  /*6760*/  ISETP.GE.AND P2, PT, R13, UR4, PT ;  /* 0x000000040d007c0c */ /* 0x000fe2000bf46270 */
[----:B------:R-:W-:Y:S01]  /*6770*/  @!P6 IMAD.WIDE R10, R21, 0x4, R14 ;  /* 0x00000004150ae825 */ /* 0x000fe200078e020e */
[----:B------:R1:W-:Y:S03]  /*6780*/  @!P4 ST.E.64 desc[UR38][R4.64], R48 ;  /* 0x000000300400c985 */ /* 0x0003e6000c101b26 */
[C---:B0-----:R-:W-:Y:S01]  /*6790*/  VIADD R6, R19.reuse, 0x68 ;  /* 0x0000006813067836 */ /* 0x041fe20000000000 */
[----:B------:R0:W-:Y:S01]  /*67a0*/  @!P5 ST.E.64 desc[UR38][R8.64], R52 ;  /* 0x000000340800d985 */ /* 0x0001e2000c101b26 */
[C---:B--2---:R-:W-:Y:S01]  /*67b0*/  VIADD R3, R19.reuse, 0x78 ;  /* 0x0000007813037836 */ /* 0x044fe20000000000 */
[----:B------:R-:W-:Y:S01]  /*67c0*/  @!P3 LEA.HI R18, R18, R18, RZ, 0x1 ;  /* 0x000000121212b211 */ /* 0x000fe200078f08ff */
[----:B------:R-:W-:Y:S01]  /*67d0*/  VIADD R7, R19, 0x70 ;  /* 0x0000007013077836 */ /* 0x000fe20000000000 */
[----:B------:R2:W-:Y:S01]  /*67e0*/  @!P6 ST.E.64 desc[UR38][R10.64], R56 ;  /* 0x000000380a00e985 */ /* 0x0005e2000c101b26 */
[----:B------:R-:W-:-:S02]  /*67f0*/  ISETP.GE.AND P4, PT, R6, UR4, PT ;  /* 0x0000000406007c0c */ /* 0x000fc4000bf86270 */
[----:B------:R-:W-:Y:S02]  /*6800*/  ISETP.GE.AND P6, PT, R3, UR4, PT ;  /* 0x0000000403007c0c */ /* 0x000fe4000bfc6270 */
[----:B------:R-:W-:Y:S02]  /*6810*/  ISETP.GE.AND P5, PT, R7, UR4, PT ;  /* 0x0000000407007c0c */ /* 0x000fe4000bfa6270 */
[----:B------:R-:W-:Y:S02]  /*6820*/  @!P0 LEA.HI R0, R0, R0, RZ, 0x1 ;  /* 0x0000000000008211 */ /* 0x000fe400078f08ff */
[----:B------:R-:W-:Y:S02]  /*6830*/  @!P2 LEA.HI R13, R13, R13, RZ, 0x1 ;  /* 0x0000000d0d0da211 */ /* 0x000fe400078f08ff */
[----:B-1----:R-:W-:Y:S02]  /*6840*/  @!P1 LOP3.LUT R5, R12, 0xfffffffe, RZ, 0xc0, !PT ;  /* 0xfffffffe0c059812 */ /* 0x002fe400078ec0ff */
[----:B0-----:R-:W-:-:S02]  /*6850*/  @!P3 LOP3.LUT R9, R18, 0xfffffffe, RZ, 0xc0, !PT ;  /* 0xfffffffe1209b812 */ /* 0x001fc400078ec0ff */
[----:B------:R-:W-:Y:S02]  /*6860*/  @!P4 LEA.HI R6, R6, R6, RZ, 0x1 ;  /* 0x000000060606c211 */ /* 0x000fe400078f08ff */
[----:B------:R-:W-:Y:S01]  /*6870*/  @!P6 LEA.HI R4, R3, R3, RZ, 0x1 ;  /* 0x000000030304e211 */ /* 0x000fe200078f08ff */
[----:B------:R-:W-:Y:S01]  /*6880*/  @!P3 IMAD.WIDE R8, R9, 0x4, R14 ;  /* 0x000000040908b825 */ /* 0x000fe200078e020e */
[----:B------:R-:W-:Y:S02]  /*6890*/  @!P5 LEA.HI R2, R7, R7, RZ, 0x1 ;  /* 0x000000070702d211 */ /* 0x000fe400078f08ff */
[----:B------:R-:W-:Y:S02]  /*68a0*/  @!P0 LOP3.LUT R3, R0, 0xfffffffe, RZ, 0xc0, !PT ;  /* 0xfffffffe00038812 */ /* 0x000fe400078ec0ff */
[----:B------:R-:W-:Y:S02]  /*68b0*/  @!P2 LOP3.LUT R7, R13, 0xfffffffe, RZ, 0xc0, !PT ;  /* 0xfffffffe0d07a812 */ /* 0x000fe400078ec0ff */
[----:B--2---:R-:W-:-:S02]  /*68c0*/  @!P4 LOP3.LUT R11, R6, 0xfffffffe, RZ, 0xc0, !PT ;  /* 0xfffffffe060bc812 */ /* 0x004fc400078ec0ff */
[----:B------:R-:W-:Y:S01]  /*68d0*/  @!P5 LOP3.LUT R13, R2, 0xfffffffe, RZ, 0xc0, !PT ;  /* 0xfffffffe020dd812 */ /* 0x000fe200078ec0ff */
[----:B------:R-:W-:Y:S01]  /*68e0*/  @!P0 IMAD.WIDE R2, R3, 0x4, R14 ;  /* 0x0000000403028825 */ /* 0x000fe200078e020e */
[----:B------:R-:W-:-:S03]  /*68f0*/  @!P6 LOP3.LUT R21, R4, 0xfffffffe, RZ, 0xc0, !PT ;  /* 0xfffffffe0415e812 */ /* 0x000fc600078ec0ff */
[--C-:B------:R-:W-:Y:S01]  /*6900*/  @!P1 IMAD.WIDE R4, R5, 0x4, R14.reuse ;  /* 0x0000000405049825 */ /* 0x100fe200078e020e */
[----:B------:R0:W-:Y:S03]  /*6910*/  @!P0 ST.E.64 desc[UR38][R2.64], R60 ;  /* 0x0000003c02008985 */ /* 0x0001e6000c101b26 */
[--C-:B------:R-:W-:Y:S01]  /*6920*/  @!P2 IMAD.WIDE R6, R7, 0x4, R14.reuse ;  /* 0x000000040706a825 */ /* 0x100fe200078e020e */
[----:B------:R0:W-:Y:S03]  /*6930*/  @!P1 ST.E.64 desc[UR38][R4.64], R64 ;  /* 0x0000004004009985 */ /* 0x0001e6000c101b26 */
[--C-:B------:R-:W-:Y:S01]  /*6940*/  @!P4 IMAD.WIDE R10, R11, 0x4, R14.reuse ;  /* 0x000000040b0ac825 */ /* 0x100fe200078e020e */
[----:B------:R0:W-:Y:S03]  /*6950*/  @!P2 ST.E.64 desc[UR38][R6.64], R68 ;  /* 0x000000440600a985 */ /* 0x0001e6000c101b26 */
[--C-:B------:R-:W-:Y:S01]  /*6960*/  @!P5 IMAD.WIDE R12, R13, 0x4, R14.reuse ;  /* 0x000000040d0cd825 */ /* 0x100fe200078e020e */
[----:B------:R0:W-:Y:S03]  /*6970*/  @!P3 ST.E.64 desc[UR38][R8.64], R72 ;  /* 0x000000480800b985 */ /* 0x0001e6000c101b26 */
[----:B------:R-:W-:Y:S01]  /*6980*/  @!P6 IMAD.WIDE R14, R21, 0x4, R14 ;  /* 0x00000004150ee825 */ /* 0x000fe200078e020e */
[----:B------:R0:W-:Y:S04]  /*6990*/  @!P4 ST.E.64 desc[UR38][R10.64], R76 ;  /* 0x0000004c0a00c985 */ /* 0x0001e8000c101b26 */
[----:B------:R0:W-:Y:S04]  /*69a0*/  @!P5 ST.E.64 desc[UR38][R12.64], R80 ;  /* 0x000000500c00d985 */ /* 0x0001e8000c101b26 */
[----:B------:R0:W-:Y:S02]  /*69b0*/  @!P6 ST.E.64 desc[UR38][R14.64], R84 ;  /* 0x000000540e00e985 */ /* 0x0001e4000c101b26 */
.L_x_37:
[----:B------:R-:W-:Y:S05]  /*69c0*/  BSYNC B0 ;  /* 0x0000000000007941 */ /* 0x000fea0003800000 */
.L_x_36:
[----:B------:R-:W-:Y:S01]  /*69d0*/  ISETP.GE.AND P0, PT, R16, R17, PT ;  /* 0x000000111000720c */ /* 0x000fe20003f06270 */
[----:B0-----:R0:W1:Y:S04]  /*69e0*/  SHFL.IDX PT, R13, R22, 0x1, 0x1c1f ;  /* 0x003c1f00160d7f89 */ /* 0x00106800000e0000 */
[----:B------:R0:W0:Y:S08]  /*69f0*/  SHFL.IDX PT, R12, R20, 0x1, 0x1c1f ;  /* 0x003c1f00140c7f89 */ /* 0x00003000000e0000 */
[----:B------:R-:W-:Y:S05]  /*6a00*/  @P0 BRA `(.L_x_8) ;  /* 0x0000004000b40947 */ /* 0x000fea0003800000 */
[----:B------:R-:W-:Y:S01]  /*6a10*/  ULDC UR4, c[0x0][0xac8] ;  /* 0x0002b20000047ab9 */ /* 0x000fe20000000800 */
[C---:B--2---:R-:W-:Y:S01]  /*6a20*/  IADD3 R0, R19.reuse, 0x8, RZ ;  /* 0x0000000813007810 */ /* 0x044fe20007ffe0ff */
[C---:B------:R-:W-:Y:S01]  /*6a30*/  VIADD R4, R19.reuse, 0x10 ;  /* 0x0000001013047836 */ /* 0x040fe20000000000 */
[C---:B------:R-:W-:Y:S01]  /*6a40*/  ISETP.GE.AND P0, PT, R19.reuse, UR4, PT ;  /* 0x0000000413007c0c */ /* 0x040fe2000bf06270 */
[C---:B------:R-:W-:Y:S01]  /*6a50*/  VIADD R6, R19.reuse, 0x18 ;  /* 0x0000001813067836 */ /* 0x040fe20000000000 */
[----:B------:R-:W-:Y:S01]  /*6a60*/  ISETP.GE.AND P5, PT, R0, UR4, PT ;  /* 0x0000000400007c0c */ /* 0x000fe2000bfa6270 */
[C---:B------:R-:W-:Y:S01]  /*6a70*/  VIADD R8, R19.reuse, 0x20 ;  /* 0x0000002013087836 */ /* 0x040fe20000000000 */
[----:B------:R-:W-:Y:S01]  /*6a80*/  ISETP.GE.AND P6, PT, R4, UR4, PT ;  /* 0x0000000404007c0c */ /* 0x000fe2000bfc6270 */
[C---:B------:R-:W-:Y:S01]  /*6a90*/  VIADD R10, R19.reuse, 0x30 ;  /* 0x00000030130a7836 */ /* 0x040fe20000000000 */
[C---:B------:R-:W-:Y:S01]  /*6aa0*/  IADD3 R9, R19.reuse, 0x28, RZ ;  /* 0x0000002813097810 */ /* 0x040fe20007ffe0ff */
[C---:B------:R-:W-:Y:S01]  /*6ab0*/  VIADD R11, R19.reuse, 0x38 ;  /* 0x00000038130b7836 */ /* 0x040fe20000000000 */
[----:B------:R-:W-:Y:S01]  /*6ac0*/  ISETP.GE.AND P4, PT, R8, UR4, PT ;  /* 0x0000000408007c0c */ /* 0x000fe2000bf86270 */
[----:B------:R-:W-:Y:S01]  /*6ad0*/  VIADD R16, R19, 0x40 ;  /* 0x0000004013107836 */ /* 0x000fe20000000000 */
[----:B------:R-:W-:Y:S01]  /*6ae0*/  ISETP.GE.AND P3, PT, R9, UR4, PT ;  /* 0x0000000409007c0c */ /* 0x000fe2000bf66270 */
[C---:B0-----:R-:W-:Y:S01]  /*6af0*/  VIADD R20, R19.reuse, 0x70 ;  /* 0x0000007013147836 */ /* 0x041fe20000000000 */
[----:B------:R-:W-:Y:S01]  /*6b00*/  ISETP.GE.AND P2, PT, R10, UR4, PT ;  /* 0x000000040a007c0c */ /* 0x000fe2000bf46270 */
[----:B-1----:R-:W-:Y:S01]  /*6b10*/  @!P0 IMAD.WIDE R2, R19, 0x4, R12 ;  /* 0x0000000413028825 */ /* 0x002fe200078e020c */
[----:B------:R-:W-:-:S02]  /*6b20*/  ISETP.GE.AND P1, PT, R11, UR4, PT ;  /* 0x000000040b007c0c */ /* 0x000fc4000bf26270 */
[----:B------:R-:W-:Y:S02]  /*6b30*/  @!P5 LEA.HI R0, R0, R0, RZ, 0x1 ;  /* 0x000000000000d211 */ /* 0x000fe400078f08ff */
[----:B------:R0:W-:Y:S01]  /*6b40*/  @!P0 ST.E.64 desc[UR38][R2.64], R26 ;  /* 0x0000001a02008985 */ /* 0x0001e2000c101b26 */
[----:B------:R-:W-:Y:S02]  /*6b50*/  ISETP.GE.AND P0, PT, R6, UR4, PT ;  /* 0x0000000406007c0c */ /* 0x000fe4000bf06270 */
[----:B------:R-:W-:Y:S02]  /*6b60*/  @!P6 LEA.HI R4, R4, R4, RZ, 0x1 ;  /* 0x000000040404e211 */ /* 0x000fe400078f08ff */
[----:B------:R-:W-:Y:S02]  /*6b70*/  @!P5 LOP3.LUT R5, R0, 0xfffffffe, RZ, 0xc0, !PT ;  /* 0xfffffffe0005d812 */ /* 0x000fe400078ec0ff */
[----:B------:R-:W-:Y:S02]  /*6b80*/  @!P6 LOP3.LUT R7, R4, 0xfffffffe, RZ, 0xc0, !PT ;  /* 0xfffffffe0407e812 */ /* 0x000fe400078ec0ff */
[----:B------:R-:W-:-:S02]  /*6b90*/  @!P4 LEA.HI R8, R8, R8, RZ, 0x1 ;  /* 0x000000080808c211 */ /* 0x000fc400078f08ff */
[----:B------:R-:W-:Y:S02]  /*6ba0*/  @!P3 LEA.HI R0, R9, R9, RZ, 0x1 ;  /* 0x000000090900b211 */ /* 0x000fe400078f08ff */
[----:B------:R-:W-:Y:S01]  /*6bb0*/  @!P2 LEA.HI R10, R10, R10, RZ, 0x1 ;  /* 0x0000000a0a0aa211 */ /* 0x000fe200078f08ff */
[--C-:B0-----:R-:W-:Y:S01]  /*6bc0*/  @!P5 IMAD.WIDE R2, R5, 0x4, R12.reuse ;  /* 0x000000040502d825 */ /* 0x101fe200078e020c */
[----:B------:R-:W-:Y:S02]  /*6bd0*/  @!P0 LEA.HI R6, R6, R6, RZ, 0x1 ;  /* 0x0000000606068211 */ /* 0x000fe400078f08ff */
[----:B---3--:R-:W-:Y:S01]  /*6be0*/  @!P1 LEA.HI R14, R11, R11, RZ, 0x1 ;  /* 0x0000000b0b0e9211 */ /* 0x008fe200078f08ff */
[----:B------:R-:W-:Y:S01]  /*6bf0*/  @!P6 IMAD.WIDE R4, R7, 0x4, R12 ;  /* 0x000000040704e825 */ /* 0x000fe200078e020c */
[----:B------:R-:W-:Y:S01]  /*6c00*/  @!P0 LOP3.LUT R7, R6, 0xfffffffe, RZ, 0xc0, !PT ;  /* 0xfffffffe06078812 */ /* 0x000fe200078ec0ff */
[----:B------:R0:W-:Y:S01]  /*6c10*/  @!P5 ST.E.64 desc[UR38][R2.64], R30 ;  /* 0x0000001e0200d985 */ /* 0x0001e2000c101b26 */
[----:B------:R-:W-:-:S02]  /*6c20*/  @!P4 LOP3.LUT R9, R8, 0xfffffffe, RZ, 0xc0, !PT ;  /* 0xfffffffe0809c812 */ /* 0x000fc400078ec0ff */
[----:B------:R-:W-:Y:S01]  /*6c30*/  @!P3 LOP3.LUT R11, R0, 0xfffffffe, RZ, 0xc0, !PT ;  /* 0xfffffffe000bb812 */ /* 0x000fe200078ec0ff */
[----:B------:R1:W-:Y:S01]  /*6c40*/  @!P6 ST.E.64 desc[UR38][R4.64], R34 ;  /* 0x000000220400e985 */ /* 0x0003e2000c101b26 */
[----:B----4-:R-:W-:Y:S01]  /*6c50*/  @!P2 LOP3.LUT R15, R10, 0xfffffffe, RZ, 0xc0, !PT ;  /* 0xfffffffe0a0fa812 */ /* 0x010fe200078ec0ff */
[C---:B------:R-:W-:Y:S01]  /*6c60*/  VIADD R0, R19.reuse, 0x50 ;  /* 0x0000005013007836 */ /* 0x040fe20000000000 */
[----:B------:R-:W-:Y:S01]  /*6c70*/  @!P1 LOP3.LUT R17, R14, 0xfffffffe, RZ, 0xc0, !PT ;  /* 0xfffffffe0e119812 */ /* 0x000fe200078ec0ff */
[C---:B------:R-:W-:Y:S01]  /*6c80*/  VIADD R14, R19.reuse, 0x58 ;  /* 0x00000058130e7836 */ /* 0x040fe20000000000 */
[----:B------:R-:W-:Y:S02]  /*6c90*/  IADD3 R18, R19, 0x48, RZ ;  /* 0x0000004813127810 */ /* 0x000fe40007ffe0ff */
[----:B------:R-:W-:Y:S02]  /*6ca0*/  ISETP.GE.AND P5, PT, R16, UR4, PT ;  /* 0x0000000410007c0c */ /* 0x000fe4000bfa6270 */
[----:B------:R-:W-:Y:S01]  /*6cb0*/  ISETP.GE.AND P6, PT, R18, UR4, PT ;  /* 0x0000000412007c0c */ /* 0x000fe2000bfc6270 */
[----:B0-----:R-:W-:-:S04]  /*6cc0*/  @!P0 IMAD.WIDE R2, R7, 0x4, R12 ;  /* 0x0000000407028825 */ /* 0x001fc800078e020c */
[--C-:B-1----:R-:W-:Y:S01]  /*6cd0*/  @!P4 IMAD.WIDE R4, R9, 0x4, R12.reuse ;  /* 0x000000040904c825 */ /* 0x102fe200078e020c */
[----:B------:R0:W-:Y:S01]  /*6ce0*/  @!P0 ST.E.64 desc[UR38][R2.64], R38 ;  /* 0x0000002602008985 */ /* 0x0001e2000c101b26 */
[----:B------:R-:W-:Y:S02]  /*6cf0*/  ISETP.GE.AND P0, PT, R0, UR4, PT ;  /* 0x0000000400007c0c */ /* 0x000fe4000bf06270 */
[--C-:B------:R-:W-:Y:S01]  /*6d00*/  @!P3 IMAD.WIDE R6, R11, 0x4, R12.reuse ;  /* 0x000000040b06b825 */ /* 0x100fe200078e020c */
[----:B------:R1:W-:Y:S01]  /*6d10*/  @!P4 ST.E.64 desc[UR38][R4.64], R42 ;  /* 0x0000002a0400c985 */ /* 0x0003e2000c101b26 */
[----:B------:R-:W-:Y:S02]  /*6d20*/  ISETP.GE.AND P4, PT, R20, UR4, PT ;  /* 0x0000000414007c0c */ /* 0x000fe4000bf86270 */
[----:B------:R-:W-:Y:S01]  /*6d30*/  @!P2 IMAD.WIDE R8, R15, 0x4, R12 ;  /* 0x000000040f08a825 */ /* 0x000fe200078e020c */
[----:B------:R2:W-:Y:S01]  /*6d40*/  @!P3 ST.E.64 desc[UR38][R6.64], R46 ;  /* 0x0000002e0600b985 */ /* 0x0005e2000c101b26 */
[----:B------:R-:W-:-:S02]  /*6d50*/  IADD3 R15, R19, 0x60, RZ ;  /* 0x00000060130f7810 */ /* 0x000fc40007ffe0ff */
[----:B------:R-:W-:Y:S01]  /*6d60*/  @!P1 IMAD.WIDE R10, R17, 0x4, R12 ;  /* 0x00000004110a9825 */ /* 0x000fe200078e020c */
[----:B------:R3:W-:Y:S01]  /*6d70*/  @!P2 ST.E.64 desc[UR38][R8.64], R50 ;  /* 0x000000320800a985 */ /* 0x0007e2000c101b26 */
[----:B------:R-:W-:Y:S02]  /*6d80*/  ISETP.GE.AND P2, PT, R15, UR4, PT ;  /* 0x000000040f007c0c */ /* 0x000fe4000bf46270 */
[----:B------:R-:W-:Y:S01]  /*6d90*/  VIADD R17, R19, 0x68 ;  /* 0x0000006813117836 */ /* 0x000fe20000000000 */
[----:B------:R4:W-:Y:S01]  /*6da0*/  @!P1 ST.E.64 desc[UR38][R10.64], R54 ;  /* 0x000000360a009985 */ /* 0x0009e2000c101b26 */
[----:B------:R-:W-:Y:S02]  /*6db0*/  ISETP.GE.AND P1, PT, R14, UR4, PT ;  /* 0x000000040e007c0c */ /* 0x000fe4000bf26270 */
[----:B------:R-:W-:Y:S02]  /*6dc0*/  @!P5 LEA.HI R16, R16, R16, RZ, 0x1 ;  /* 0x000000101010d211 */ /* 0x000fe400078f08ff */
[----:B------:R-:W-:-:S02]  /*6dd0*/  ISETP.GE.AND P3, PT, R17, UR4, PT ;  /* 0x0000000411007c0c */ /* 0x000fc4000bf66270 */
[----:B------:R-:W-:Y:S02]  /*6de0*/  @!P6 LEA.HI R18, R18, R18, RZ, 0x1 ;  /* 0x000000121212e211 */ /* 0x000fe400078f08ff */
[----:B0-----:R-:W-:Y:S02]  /*6df0*/  @!P5 LOP3.LUT R3, R16, 0xfffffffe, RZ, 0xc0, !PT ;  /* 0xfffffffe1003d812 */ /* 0x001fe400078ec0ff */
[----:B-1----:R-:W-:Y:S02]  /*6e00*/  @!P6 LOP3.LUT R5, R18, 0xfffffffe, RZ, 0xc0, !PT ;  /* 0xfffffffe1205e812 */ /* 0x002fe400078ec0ff */
[----:B------:R-:W-:Y:S01]  /*6e10*/  @!P0 LEA.HI R0, R0, R0, RZ, 0x1 ;  /* 0x0000000000008211 */ /* 0x000fe200078f08ff */
[--C-:B------:R-:W-:Y:S01]  /*6e20*/  @!P5 IMAD.WIDE R2, R3, 0x4, R12.reuse ;  /* 0x000000040302d825 */ /* 0x100fe200078e020c */
[----:B------:R-:W-:Y:S02]  /*6e30*/  @!P1 LEA.HI R14, R14, R14, RZ, 0x1 ;  /* 0x0000000e0e0e9211 */ /* 0x000fe400078f08ff */
[----:B------:R-:W-:Y:S01]  /*6e40*/  @!P2 LEA.HI R15, R15, R15, RZ, 0x1 ;  /* 0x0000000f0f0fa211 */ /* 0x000fe200078f08ff */
[----:B------:R-:W-:Y:S01]  /*6e50*/  @!P6 IMAD.WIDE R4, R5, 0x4, R12 ;  /* 0x000000040504e825 */ /* 0x000fe200078e020c */
[----:B------:R-:W-:Y:S01]  /*6e60*/  @!P3 LEA.HI R17, R17, R17, RZ, 0x1 ;  /* 0x000000111111b211 */ /* 0x000fe200078f08ff */
[----:B------:R0:W-:Y:S01]  /*6e70*/  @!P5 ST.E.64 desc[UR38][R2.64], R58 ;  /* 0x0000003a0200d985 */ /* 0x0001e2000c101b26 */
[----:B------:R-:W-:-:S02]  /*6e80*/  @!P4 LEA.HI R20, R20, R20, RZ, 0x1 ;  /* 0x000000141414c211 */ /* 0x000fc400078f08ff */
[----:B--2---:R-:W-:Y:S01]  /*6e90*/  @!P0 LOP3.LUT R7, R0, 0xfffffffe, RZ, 0xc0, !PT ;  /* 0xfffffffe00078812 */ /* 0x004fe200078ec0ff */
[----:B------:R1:W-:Y:S01]  /*6ea0*/  @!P6 ST.E.64 desc[UR38][R4.64], R62 ;  /* 0x0000003e0400e985 */ /* 0x0003e2000c101b26 */
[----:B---3--:R-:W-:Y:S02]  /*6eb0*/  @!P1 LOP3.LUT R9, R14, 0xfffffffe, RZ, 0xc0, !PT ;  /* 0xfffffffe0e099812 */ /* 0x008fe400078ec0ff */
[----:B------:R-:W-:Y:S02]  /*6ec0*/  @!P2 LOP3.LUT R15, R15, 0xfffffffe, RZ, 0xc0, !PT ;  /* 0xfffffffe0f0fa812 */ /* 0x000fe400078ec0ff */
[----:B------:R-:W-:Y:S02]  /*6ed0*/  @!P3 LOP3.LUT R17, R17, 0xfffffffe, RZ, 0xc0, !PT ;  /* 0xfffffffe1111b812 */ /* 0x000fe400078ec0ff */
[----:B----4-:R-:W-:Y:S02]  /*6ee0*/  @!P4 LOP3.LUT R11, R20, 0xfffffffe, RZ, 0xc0, !PT ;  /* 0xfffffffe140bc812 */ /* 0x010fe400078ec0ff */
[----:B------:R-:W-:Y:S01]  /*6ef0*/  IADD3 R19, R19, 0x78, RZ ;  /* 0x0000007813137810 */ /* 0x000fe20007ffe0ff */
[----:B0-----:R-:W-:-:S04]  /*6f00*/  @!P0 IMAD.WIDE R2, R7, 0x4, R12 ;  /* 0x0000000407028825 */ /* 0x001fc800078e020c */
[--C-:B-1----:R-:W-:Y:S01]  /*6f10*/  @!P1 IMAD.WIDE R4, R9, 0x4, R12.reuse ;  /* 0x0000000409049825 */ /* 0x102fe200078e020c */
[----:B------:R0:W-:Y:S01]  /*6f20*/  @!P0 ST.E.64 desc[UR38][R2.64], R66 ;  /* 0x0000004202008985 */ /* 0x0001e2000c101b26 */
[----:B------:R-:W-:Y:S02]  /*6f30*/  ISETP.GE.AND P0, PT, R19, UR4, PT ;  /* 0x0000000413007c0c */ /* 0x000fe4000bf06270 */
[--C-:B------:R-:W-:Y:S01]  /*6f40*/  @!P2 IMAD.WIDE R6, R15, 0x4, R12.reuse ;  /* 0x000000040f06a825 */ /* 0x100fe200078e020c */
[----:B------:R0:W-:Y:S03]  /*6f50*/  @!P1 ST.E.64 desc[UR38][R4.64], R70 ;  /* 0x0000004604009985 */ /* 0x0001e6000c101b26 */
[--C-:B------:R-:W-:Y:S01]  /*6f60*/  @!P3 IMAD.WIDE R8, R17, 0x4, R12.reuse ;  /* 0x000000041108b825 */ /* 0x100fe200078e020c */
[----:B------:R0:W-:Y:S03]  /*6f70*/  @!P2 ST.E.64 desc[UR38][R6.64], R74 ;  /* 0x0000004a0600a985 */ /* 0x0001e6000c101b26 */
[----:B------:R-:W-:Y:S01]  /*6f80*/  @!P4 IMAD.WIDE R10, R11, 0x4, R12 ;  /* 0x000000040b0ac825 */ /* 0x000fe200078e020c */
[----:B------:R0:W-:Y:S04]  /*6f90*/  @!P3 ST.E.64 desc[UR38][R8.64], R78 ;  /* 0x0000004e0800b985 */ /* 0x0001e8000c101b26 */
[----:B------:R0:W-:Y:S01]  /*6fa0*/  @!P4 ST.E.64 desc[UR38][R10.64], R82 ;  /* 0x000000520a00c985 */ /* 0x0001e2000c101b26 */
[----:B------:R-:W-:Y:S05]  /*6fb0*/  @P0 BRA `(.L_x_8) ;  /* 0x0000003c00480947 */ /* 0x000fea0003800000 */
[----:B------:R-:W-:-:S04]  /*6fc0*/  LEA.HI R19, R19, R19, RZ, 0x1 ;  /* 0x0000001313137211 */ /* 0x000fc800078f08ff */
[----:B0-----:R-:W-:-:S05]  /*6fd0*/  LOP3.LUT R3, R19, 0xfffffffe, RZ, 0xc0, !PT ;  /* 0xfffffffe13037812 */ /* 0x001fca00078ec0ff */
[----:B------:R-:W-:-:S05]  /*6fe0*/  IMAD.WIDE R2, R3, 0x4, R12 ;  /* 0x0000000403027825 */ /* 0x000fca00078e020c */
[----:B------:R0:W-:Y:S01]  /*6ff0*/  ST.E.64 desc[UR38][R2.64], R86 ;  /* 0x0000005602007985 */ /* 0x0001e2000c101b26 */
[----:B------:R-:W-:Y:S05]  /*7000*/  BRA `(.L_x_8) ;  /* 0x0000003c00347947 */ /* 0x000fea0003800000 */
.L_x_35:
[----:B------:R-:W0:Y:S02]  /*7010*/  S2R R0, SR_TID.X ;  /* 0x0000000000007919 */ /* 0x000e240000002100 */
[----:B0-----:R-:W-:-:S05]  /*7020*/  VIADD R3, R0, 0xffffff80 ;  /* 0xffffff8000037836 */ /* 0x001fca0000000000 */
[----:B------:R-:W-:-:S13]  /*7030*/  ISETP.GT.AND P0, PT, R3, 0x7f, PT ;  /* 0x0000007f0300780c */ /* 0x000fda0003f04270 */
[----:B------:R-:W-:Y:S05]  /*7040*/  @P0 BRA `(.L_x_8) ;  /* 0x0000003c00240947 */ /* 0x000fea0003800000 */
[----:B------:R-:W0:Y:S01]  /*7050*/  S2R R3, SR_CTAID.X ;  /* 0x0000000000037919 */ /* 0x000e220000002500 */
[----:B------:R-:W1:Y:S01]  /*7060*/  LDC R8, c[0x0][0xbe8] ;  /* 0x0002fa00ff087b82 */ /* 0x000e620000000800 */
[----:B------:R-:W-:Y:S01]  /*7070*/  ULDC UR4, c[0x0][0xa88] ;  /* 0x0002a20000047ab9 */ /* 0x000fe20000000800 */
[----:B0-----:R-:W-:Y:S02]  /*7080*/  IMAD R0, R3, 0x80, R0 ;  /* 0x0000008003007824 */ /* 0x001fe400078e0200 */
[----:B-1----:R-:W-:-:S03]  /*7090*/  IMAD R3, R8, UR4, RZ ;  /* 0x0000000408037c24 */ /* 0x002fc6000f8e02ff */
[----:B------:R-:W-:-:S04]  /*70a0*/  IADD3 R0, R0, -0x80, RZ ;  /* 0xffffff8000007810 */ /* 0x000fc80007ffe0ff */
[----:B------:R-:W-:-:S13]  /*70b0*/  ISETP.GE.AND P0, PT, R0, R3, PT ;  /* 0x000000030000720c */ /* 0x000fda0003f06270 */
[----:B------:R-:W-:Y:S05]  /*70c0*/  @P0 BRA `(.L_x_8) ;  /* 0x0000003c00040947 */ /* 0x000fea0003800000 */
[----:B------:R-:W-:Y:S01]  /*70d0*/  ISETP.NE.AND P0, PT, R8, 0x1, PT ;  /* 0x000000010800780c */ /* 0x000fe20003f05270 */
[----:B------:R-:W0:Y:S01]  /*70e0*/  S2UR UR4, SR_CTAID.Z ;  /* 0x00000000000479c3 */ /* 0x000e220000002700 */
[--C-:B------:R-:W-:Y:S01]  /*70f0*/  SHF.R.S32.HI R3, RZ, 0x1f, R2.reuse ;  /* 0x0000001fff037819 */ /* 0x100fe20000011402 */
[----:B------:R-:W-:Y:S01]  /*7100*/  ULDC.64 UR6, c[0x0][0xbd0] ;  /* 0x0002f40000067ab9 */ /* 0x000fe20000000a00 */
[----:B------:R-:W-:Y:S02]  /*7110*/  IMAD.MOV R7, RZ, RZ, -R2 ;  /* 0x000000ffff077224 */ /* 0x000fe400078e0a02 */
[----:B------:R-:W-:-:S03]  /*7120*/  IMAD.WIDE.U32 R4, R2, UR6, RZ ;  /* 0x0000000602047c25 */ /* 0x000fc6000f8e00ff */
[----:B------:R-:W1:Y:S01]  /*7130*/  LDC.64 R12, c[0x0][0xbd8] ;  /* 0x0002f600ff0c7b82 */ /* 0x000e620000000a00 */
[----:B------:R-:W-:-:S04]  /*7140*/  IMAD R3, R3, UR6, RZ ;  /* 0x0000000603037c24 */ /* 0x000fc8000f8e02ff */
[----:B------:R-:W-:Y:S02]  /*7150*/  IMAD R3, R2, UR7, R3 ;  /* 0x0000000702037c24 */ /* 0x000fe4000f8e0203 */
[----:B------:R-:W-:Y:S01]  /*7160*/  IMAD.MOV.U32 R2, RZ, RZ, R4 ;  /* 0x000000ffff027224 */ /* 0x000fe200078e0004 */
[----:B------:R-:W2:Y:S01]  /*7170*/  @P0 LDC R9, c[0x0][0xbec] ;  /* 0x0002fb00ff090b82 */ /* 0x000ea20000000800 */
[----:B------:R-:W-:Y:S01]  /*7180*/  IMAD.IADD R3, R5, 0x1, R3 ;  /* 0x0000000105037824 */ /* 0x000fe200078e0203 */
[----:B------:R-:W-:-:S06]  /*7190*/  MOV R5, R0 ;  /* 0x0000000000057202 */ /* 0x000fcc0000000f00 */
[----:B------:R-:W3:Y:S01]  /*71a0*/  S2UR UR8, SR_CTAID.Y ;  /* 0x00000000000879c3 */ /* 0x000ee20000002600 */
[----:B0-----:R-:W-:-:S07]  /*71b0*/  USHF.R.S32.HI UR5, URZ, 0x1f, UR4 ;  /* 0x0000001f3f057899 */ /* 0x001fce0008011404 */
[----:B------:R-:W3:Y:S01]  /*71c0*/  LDC R10, c[0x0][0xc50] ;  /* 0x00031400ff0a7b82 */ /* 0x000ee20000000800 */
[C---:B-1----:R-:W-:Y:S02]  /*71d0*/  IMAD R14, R12.reuse, UR5, RZ ;  /* 0x000000050c0e7c24 */ /* 0x042fe4000f8e02ff */
[----:B------:R-:W-:-:S04]  /*71e0*/  IMAD.WIDE.U32 R2, R12, UR4, R2 ;  /* 0x000000040c027c25 */ /* 0x000fc8000f8e0002 */
[----:B------:R-:W-:Y:S01]  /*71f0*/  IMAD R13, R13, UR4, R14 ;  /* 0x000000040d0d7c24 */ /* 0x000fe2000f8e020e */
[----:B------:R-:W0:Y:S01]  /*7200*/  @P0 LDC R11, c[0x0][0xbf0] ;  /* 0x0002fc00ff0b0b82 */ /* 0x000e220000000800 */
[----:B--2---:R-:W-:Y:S01]  /*7210*/  @P0 IMAD.HI.U32 R6, R0, R9, RZ ;  /* 0x0000000900060227 */ /* 0x004fe200078e00ff */
[----:B------:R-:W-:Y:S02]  /*7220*/  ULDC.64 UR4, c[0x0][0xbe0] ;  /* 0x0002f80000047ab9 */ /* 0x000fe40000000a00 */
[----:B------:R-:W-:Y:S01]  /*7230*/  IADD3 R3, R13, R3, RZ ;  /* 0x000000030d037210 */ /* 0x000fe20007ffe0ff */
[----:B---3--:R-:W-:-:S04]  /*7240*/  IMAD R9, R10, R7, UR8 ;  /* 0x000000080a097e24 */ /* 0x008fc8000f8e0207 */
[----:B------:R-:W-:Y:S01]  /*7250*/  IMAD.WIDE.U32 R2, R9, UR4, R2 ;  /* 0x0000000409027c25 */ /* 0x000fe2000f8e0002 */
[----:B------:R-:W-:Y:S02]  /*7260*/  SHF.R.S32.HI R4, RZ, 0x1f, R9 ;  /* 0x0000001fff047819 */ /* 0x000fe40000011409 */
[----:B0-----:R-:W-:-:S03]  /*7270*/  @P0 SHF.R.U32.HI R5, RZ, R11, R6 ;  /* 0x0000000bff050219 */ /* 0x001fc60000011606 */
[----:B------:R-:W-:Y:S01]  /*7280*/  IMAD R4, R4, UR4, RZ ;  /* 0x0000000404047c24 */ /* 0x000fe2000f8e02ff */
[----:B------:R-:W-:Y:S01]  /*7290*/  IADD3 R2, P0, R5, R2, RZ ;  /* 0x0000000205027210 */ /* 0x000fe20007f1e0ff */
[--C-:B------:R-:W-:Y:S02]  /*72a0*/  IMAD.MOV R7, RZ, RZ, -R5.reuse ;  /* 0x000000ffff077224 */ /* 0x100fe400078e0a05 */
[----:B------:R-:W-:Y:S01]  /*72b0*/  IMAD R4, R9, UR5, R4 ;  /* 0x0000000509047c24 */ /* 0x000fe2000f8e0204 */
[----:B------:R-:W-:Y:S01]  /*72c0*/  SHF.R.S32.HI R9, RZ, 0x1f, R5 ;  /* 0x0000001fff097819 */ /* 0x000fe20000011405 */
[----:B------:R-:W-:Y:S01]  /*72d0*/  IMAD R7, R8, R7, R0 ;  /* 0x0000000708077224 */ /* 0x000fe200078e0200 */
[----:B------:R-:W-:Y:S02]  /*72e0*/  ULDC.64 UR4, c[0x0][0xbc8] ;  /* 0x0002f20000047ab9 */ /* 0x000fe40000000a00 */
[----:B------:R-:W-:Y:S02]  /*72f0*/  IADD3.X R3, R9, R3, R4, P0, !PT ;  /* 0x0000000309037210 */ /* 0x000fe400007fe404 */
[----:B------:R-:W-:Y:S01]  /*7300*/  SHF.R.S32.HI R0, RZ, 0x1f, R7 ;  /* 0x0000001fff007819 */ /* 0x000fe20000011407 */
[----:B------:R-:W-:-:S04]  /*7310*/  IMAD.WIDE.U32 R2, R7, UR4, R2 ;  /* 0x0000000407027c25 */ /* 0x000fc8000f8e0002 */
[----:B------:R-:W-:-:S04]  /*7320*/  IMAD R0, R0, UR4, RZ ;  /* 0x0000000400007c24 */ /* 0x000fc8000f8e02ff */
[----:B------:R-:W-:Y:S01]  /*7330*/  IMAD R5, R7, UR5, R0 ;  /* 0x0000000507057c24 */ /* 0x000fe2000f8e0200 */
[----:B------:R-:W-:Y:S02]  /*7340*/  ULDC.64 UR4, c[0x0][0xba8] ;  /* 0x0002ea0000047ab9 */ /* 0x000fe40000000a00 */
[----:B------:R-:W-:Y:S01]  /*7350*/  LEA R4, P0, R2, UR4, 0x2 ;  /* 0x0000000402047c11 */ /* 0x000fe2000f8010ff */
[----:B------:R-:W-:-:S05]  /*7360*/  IMAD.IADD R3, R3, 0x1, R5 ;  /* 0x0000000103037824 */ /* 0x000fca00078e0205 */
[----:B------:R-:W-:Y:S01]  /*7370*/  LEA.HI.X R5, R2, UR5, R3, 0x2, P0 ;  /* 0x0000000502057c11 */ /* 0x000fe200080f1403 */
[----:B------:R-:W-:-:S05]  /*7380*/  IMAD.MOV.U32 R3, RZ, RZ, -0x800000 ;  /* 0xff800000ff037424 */ /* 0x000fca00078e00ff */
[----:B------:R0:W-:Y:S01]  /*7390*/  STG.E desc[UR38][R4.64], R3 ;  /* 0x0000000304007986 */ /* 0x0001e2000c101926 */
[----:B------:R-:W-:Y:S05]  /*73a0*/  BRA `(.L_x_8) ;  /* 0x00000038004c7947 */ /* 0x000fea0003800000 */
.L_x_6:
[----:B------:R-:W-:-:S08]  /*73b0*/  NOP ;  /* 0x0000000000007918 */ /* 0x000fd00000000000 */
[----:B------:R-:W0:-:S00]  /*73c0*/  USETMAXREG.DEALLOC.CTAPOOL 0x28 ;  /* 0x00000028000079c8 */ /* 0x000e0000080e0500 */
[----:B0-----:R-:W-:Y:S01]  /*73d0*/  LOP3.LUT R17, R0, 0x3, RZ, 0xc0, !PT ;  /* 0x0000000300117812 */ /* 0x001fe200078ec0ff */
[----:B------:R-:W0:Y:S05]  /*73e0*/  S2R R27, SR_CTAID.Z ;  /* 0x00000000001b7919 */ /* 0x000e2a0000002700 */
[----:B------:R-:W1:Y:S01]  /*73f0*/  S2UR UR6, SR_CTAID.Y ;  /* 0x00000000000679c3 */ /* 0x000e620000002600 */
[----:B------:R-:W2:Y:S02]  /*7400*/  SHFL.IDX PT, R0, R17, RZ, 0x1f ;  /* 0x00001fff11007589 */ /* 0x000ea400000e0000 */
[----:B--2---:R-:W-:-:S13]  /*7410*/  ISETP.NE.AND P0, PT, R0, RZ, PT ;  /* 0x000000ff0000720c */ /* 0x004fda0003f05270 */
[----:B01----:R-:W-:Y:S05]  /*7420*/  @!P0 BRA `(.L_x_38) ;  /* 0x0000000000288947 */ /* 0x003fea0003800000 */
[----:B------:R-:W-:Y:S01]  /*7430*/  ULDC UR7, c[0x0][0xc50] ;  /* 0x0003140000077ab9 */ /* 0x000fe20000000800 */
[----:B------:R-:W-:Y:S01]  /*7440*/  UMOV UR42, UR6 ;  /* 0x00000006002a7c82 */ /* 0x000fe20008000000 */
[----:B------:R-:W-:-:S06]  /*7450*/  UISETP.NE.AND UP0, UPT, UR7, 0x1, UPT ;  /* 0x000000010700788c */ /* 0x000fcc000bf05270 */
[----:B------:R-:W-:-:S13]  /*7460*/  PLOP3.LUT P0, PT, PT, PT, UP0, 0x80, 0x0 ;  /* 0x000000000000781c */ /* 0x000fda0003f0f008 */
[----:B------:R-:W-:Y:S05]  /*7470*/  @!P0 BRA `(.L_x_39) ;  /* 0x0000000000308947 */ /* 0x000fea0003800000 */
[----:B------:R-:W-:Y:S01]  /*7480*/  ULDC UR4, c[0x0][0xc54] ;  /* 0x0003150000047ab9 */ /* 0x000fe20000000800 */
[----:B------:R-:W-:Y:S01]  /*7490*/  ULDC UR42, c[0x0][0xc58] ;  /* 0x00031600002a7ab9 */ /* 0x000fe20000000800 */
[----:B------:R-:W-:-:S04]  /*74a0*/  UIMAD.WIDE.U32 UR4, UR6, UR4, URZ ;  /* 0x00000004060472a5 */ /* 0x000fc8000f8e003f */
[----:B------:R-:W-:Y:S01]  /*74b0*/  USHF.R.U32.HI UR42, URZ, UR42, UR5 ;  /* 0x0000002a3f2a7299 */ /* 0x000fe20008011605 */
[----:B------:R-:W-:Y:S11]  /*74c0*/  BRA `(.L_x_39) ;  /* 0x00000000001c7947 */ /* 0x000ff60003800000 */
.L_x_38:
[----:B------:R-:W-:Y:S01]  /*74d0*/  ULDC UR7, c[0x0][0xc50] ;  /* 0x0003140000077ab9 */ /* 0x000fe20000000800 */
[----:B------:R-:W-:Y:S01]  /*74e0*/  UMOV UR42, UR6 ;  /* 0x00000006002a7c82 */ /* 0x000fe20008000000 */
[----:B------:R-:W-:-:S11]  /*74f0*/  UISETP.NE.AND UP0, UPT, UR7, 0x1, UPT ;  /* 0x000000010700788c */ /* 0x000fd6000bf05270 */
[----:B------:R-:W-:Y:S01]  /*7500*/  @UP0 ULDC UR4, c[0x0][0xc54] ;  /* 0x0003150000040ab9 */ /* 0x000fe20000000800 */
[----:B------:R-:W-:Y:S01]  /*7510*/  @UP0 ULDC UR8, c[0x0][0xc58] ;  /* 0x0003160000080ab9 */ /* 0x000fe20000000800 */
[----:B------:R-:W-:-:S04]  /*7520*/  UIMAD.WIDE.U32 UR4, UR6, UR4, URZ ;  /* 0x00000004060472a5 */ /* 0x000fc8000f8e003f */
[----:B------:R-:W-:-:S12]  /*7530*/  @UP0 USHF.R.U32.HI UR42, URZ, UR8, UR5 ;  /* 0x000000083f2a0299 */ /* 0x000fd80008011605 */
.L_x_39:
[----:B------:R-:W-:Y:S01]  /*7540*/  ISETP.GE.AND P0, PT, R27, RZ, PT ;  /* 0x000000ff1b00720c */ /* 0x000fe20003f06270 */
[----:B------:R-:W-:Y:S01]  /*7550*/  UIADD3 UR4, -UR42, URZ, URZ ;  /* 0x0000003f2a047290 */ /* 0x000fe2000fffe13f */
[----:B------:R-:W-:Y:S01]  /*7560*/  MOV R0, 0x1 ;  /* 0x0000000100007802 */ /* 0x000fe20000000f00 */
[----:B------:R-:W-:Y:S02]  /*7570*/  IMAD.MOV.U32 R2, RZ, RZ, RZ ;  /* 0x000000ffff027224 */ /* 0x000fe400078e00ff */
[----:B------:R-:W-:Y:S01]  /*7580*/  UIMAD UR6, UR7, UR4, UR6 ;  /* 0x00000004070672a4 */ /* 0x000fe2000f8e0206 */
[----:B------:R-:W-:-:S07]  /*7590*/  IMAD.MOV.U32 R8, RZ, RZ, 0x1 ;  /* 0x00000001ff087424 */ /* 0x000fce00078e00ff */
[----:B------:R-:W-:Y:S05]  /*75a0*/  @!P0 BRA `(.L_x_40) ;  /* 0x00000034000c8947 */ /* 0x000fea0003800000 */
[----:B------:R-:W0:Y:S01]  /*75b0*/  LDC.64 R2, c[0x0][0xa28] ;  /* 0x00028a00ff027b82 */ /* 0x000e220000000a00 */
[----:B------:R-:W-:Y:S01]  /*75c0*/  ULDC.64 UR4, c[0x0][0x418] ;  /* 0x0001060000047ab9 */ /* 0x000fe20000000a00 */
[----:B------:R-:W-:Y:S01]  /*75d0*/  ULDC UR43, c[0x0][0x2f0] ;  /* 0x0000bc00002b7ab9 */ /* 0x000fe20000000800 */
[----:B------:R-:W-:Y:S02]  /*75e0*/  MOV R18, RZ ;  /* 0x000000ff00127202 */ /* 0x000fe40000000f00 */
[----:B0-----:R-:W-:-:S04]  /*75f0*/  ISETP.NE.U32.AND P0, PT, R2, RZ, PT ;  /* 0x000000ff0200720c */ /* 0x001fc80003f05070 */
[----:B------:R-:W-:Y:S01]  /*7600*/  ISETP.NE.AND.EX P0, PT, R3, RZ, PT, P0 ;  /* 0x000000ff0300720c */ /* 0x000fe20003f05300 */
[----:B------:R-:W-:-:S03]  /*7610*/  UISETP.NE.U32.AND UP0, UPT, UR4, URZ, UPT ;  /* 0x0000003f0400728c */ /* 0x000fc6000bf05070 */
[----:B------:R-:W-:-:S09]  /*7620*/  ULDC UR4, c[0x0][0x424] ;  /* 0x0001090000047ab9 */ /* 0x000fd20000000800 */
[----:B------:R-:W0:Y:S01]  /*7630*/  @P0 LDC.64 R2, c[0x0][0xa28] ;  /* 0x00028a00ff020b82 */ /* 0x000e220000000a00 */
[----:B------:R-:W-:-:S04]  /*7640*/  UISETP.NE.AND.EX UP0, UPT, UR5, URZ, UPT, UP0 ;  /* 0x0000003f0500728c */ /* 0x000fc8000bf05300 */
[----:B------:R-:W-:-:S04]  /*7650*/  USEL UR4, UR4, 0x1, UP0 ;  /* 0x0000000104047887 */ /* 0x000fc80008000000 */
[----:B------:R-:W-:Y:S01]  /*7660*/  UIMAD UR43, UR4, UR43, URZ ;  /* 0x0000002b042b72a4 */ /* 0x000fe2000f8e023f */
[----:B------:R-:W1:Y:S03]  /*7670*/  S2R R24, SR_CTAID.X ;  /* 0x0000000000187919 */ /* 0x000e660000002500 */
[----:B------:R-:W-:Y:S02]  /*7680*/  UISETP.GE.AND UP0, UPT, UR43, 0x1, UPT ;  /* 0x000000012b00788c */ /* 0x000fe4000bf06270 */
[----:B------:R-:W-:Y:S01]  /*7690*/  UIADD3 UR4, UR43, 0x5f, URZ ;  /* 0x0000005f2b047890 */ /* 0x000fe2000fffe03f */
[----:B0-----:R-:W-:-:S05]  /*76a0*/  @P0 IMAD.WIDE R2, R27, 0x4, R2 ;  /* 0x000000041b020825 */ /* 0x001fca00078e0202 */
[----:B------:R0:W5:Y:S01]  /*76b0*/  @P0 LDG.E R18, desc[UR38][R2.64] ;  /* 0x0000002602120981 */ /* 0x000162000c1e1900 */
[----:B------:R-:W-:Y:S01]  /*76c0*/  PLOP3.LUT P0, PT, PT, PT, UP0, 0x80, 0x0 ;  /* 0x000000000000781c */ /* 0x000fe20003f0f008 */
[----:B------:R-:W-:Y:S02]  /*76d0*/  UIMAD.WIDE UR4, UR4, 0x2aaaaaab, URZ ;  /* 0x2aaaaaab040478a5 */ /* 0x000fe4000f8e023f */
[----:B------:R-:W-:Y:S02]  /*76e0*/  ULOP3.LUT UR47, UR6, 0xffff, URZ, 0xc0, !UPT ;  /* 0x0000ffff062f7892 */ /* 0x000fe4000f8ec03f */
[----:B------:R-:W-:Y:S01]  /*76f0*/  USHF.R.U32.HI UR44, URZ, 0x1f, UR5 ;  /* 0x0000001f3f2c7899 */ /* 0x000fe20008011605 */
[----:B------:R-:W-:-:S03]  /*7700*/  UMOV UR37, URZ ;  /* 0x0000003f00257c82 */ /* 0x000fc60008000000 */
[----:B------:R-:W-:-:S04]  /*7710*/  ULEA.HI.SX32 UR44, UR5, UR44, 0x1c ;  /* 0x0000002c052c7291 */ /* 0x000fc8000f8fe23f */
[----:B01----:R-:W-:Y:S08]  /*7720*/  @!P0 BRA `(.L_x_41) ;  /* 0x0000000000848947 */ /* 0x003ff00003800000 */
[----:B------:R-:W-:Y:S01]  /*7730*/  USHF.R.U32.HI UR6, URZ, 0x10, UR6 ;  /* 0x000000103f067899 */ /* 0x000fe20008011606 */
[----:B------:R-:W-:-:S03]  /*7740*/  UMOV UR4, URZ ;  /* 0x0000003f00047c82 */ /* 0x000fc60008000000 */
[----:B------:R-:W-:-:S11]  /*7750*/  UISETP.NE.AND UP0, UPT, UR6, URZ, UPT ;  /* 0x0000003f0600728c */ /* 0x000fd6000bf05270 */
[----:B------:R-:W-:Y:S02]  /*7760*/  @!UP0 ULDC UR6, c[0x0][0x9f0] ;  /* 0x00027c0000068ab9 */ /* 0x000fe40000000800 */
[----:B------:R-:W-:Y:S01]  /*7770*/  IABS R2, UR6 ;  /* 0x0000000600027c13 */ /* 0x000fe20008000000 */
[----:B------:R-:W-:Y:S02]  /*7780*/  UIADD3 UR7, UR44, -0x1, UR6 ;  /* 0xffffffff2c077890 */ /* 0x000fe4000fffe006 */
[----:B------:R-:W-:Y:S02]  /*7790*/  IABS R5, UR6 ;  /* 0x0000000600057c13 */ /* 0x000fe40008000000 */
[----:B------:R-:W-:Y:S02]  /*77a0*/  R2UR UR10, R2 ;  /* 0x00000000020a72ca */ /* 0x000fe400000e0000 */
[----:B------:R-:W-:Y:S01]  /*77b0*/  IABS R4, UR7 ;  /* 0x0000000700047c13 */ /* 0x000fe20008000000 */
[----:B------:R-:W-:-:S03]  /*77c0*/  ULOP3.LUT UR7, UR7, UR6, URZ, 0x3c, !UPT ;  /* 0x0000000607077292 */ /* 0x000fc6000f8e3c3f */
[----:B------:R-:W-:-:S07]  /*77d0*/  R2UR UR9, R4 ;  /* 0x00000000040972ca */ /* 0x000fce00000e0000 */
[----:B------:R-:W0:Y:S08]  /*77e0*/  I2F.RP R2, UR10 ;  /* 0x0000000a00027d06 */ /* 0x000e300008209400 */
[----:B0-----:R-:W0:Y:S02]  /*77f0*/  MUFU.RCP R2, R2 ;  /* 0x0000000200027308 */ /* 0x001e240000001000 */
[----:B0-----:R-:W-:-:S02]  /*7800*/  VIADD R3, R2, 0xffffffe ;  /* 0x0ffffffe02037836 */ /* 0x001fc40000000000 */
[----:B------:R-:W-:-:S04]  /*7810*/  IMAD.MOV R2, RZ, RZ, -R5 ;  /* 0x000000ffff027224 */ /* 0x000fc800078e0a05 */
[----:B------:R-:W0:Y:S02]  /*7820*/  F2I.FTZ.U32.TRUNC.NTZ R3, R3 ;  /* 0x0000000300037305 */ /* 0x000e24000021f000 */
[----:B0-----:R-:W-:-:S13]  /*7830*/  R2UR UR5, R3 ;  /* 0x00000000030572ca */ /* 0x001fda00000e0000 */
[----:B------:R-:W-:-:S04]  /*7840*/  UIADD3 UR8, URZ, -UR5, URZ ;  /* 0x800000053f087290 */ /* 0x000fc8000fffe03f */
[----:B------:R-:W-:-:S04]  /*7850*/  UIMAD UR8, UR8, UR10, URZ ;  /* 0x0000000a080872a4 */ /* 0x000fc8000f8e023f */
[----:B------:R-:W-:-:S03]  /*7860*/  UIMAD.WIDE.U32 UR4, UR5, UR8, UR4 ;  /* 0x00000008050472a5 */ /* 0x000fc6000f8e0004 */
[----:B------:R-:W-:Y:S01]  /*7870*/  R2UR UR8, R2 ;  /* 0x00000000020872ca */ /* 0x000fe200000e0000 */
[----:B------:R-:W-:-:S12]  /*7880*/  UIMAD.WIDE.U32 UR4, UR5, UR9, URZ ;  /* 0x00000009050472a5 */ /* 0x000fd8000f8e003f */
[----:B------:R-:W-:-:S04]  /*7890*/  UIMAD UR4, UR5, UR8, UR9 ;  /* 0x00000008050472a4 */ /* 0x000fc8000f8e0209 */
[----:B------:R-:W-:-:S11]  /*78a0*/  UISETP.GT.U32.AND UP0, UPT, UR10, UR4, UPT ;  /* 0x000000040a00728c */ /* 0x000fd6000bf04070 */
[----:B------:R-:W-:Y:S02]  /*78b0*/  @!UP0 UIADD3 UR4, UR4, -UR10, URZ ;  /* 0x8000000a04048290 */ /* 0x000fe4000fffe03f */
[----:B------:R-:W-:Y:S02]  /*78c0*/  @!UP0 UIADD3 UR5, UR5, 0x1, URZ ;  /* 0x0000000105058890 */ /* 0x000fe4000fffe03f */
[----:B------:R-:W-:Y:S02]  /*78d0*/  UISETP.GE.U32.AND UP1, UPT, UR4, UR10, UPT ;  /* 0x0000000a0400728c */ /* 0x000fe4000bf26070 */
[----:B------:R-:W-:-:S09]  /*78e0*/  UISETP.GE.AND UP0, UPT, UR7, URZ, UPT ;  /* 0x0000003f0700728c */ /* 0x000fd2000bf06270 */
[----:B------:R-:W-:Y:S02]  /*78f0*/  @UP1 UIADD3 UR5, UR5, 0x1, URZ ;  /* 0x0000000105051890 */ /* 0x000fe4000fffe03f */
[----:B------:R-:W-:Y:S02]  /*7900*/  UISETP.NE.AND UP1, UPT, UR6, URZ, UPT ;  /* 0x0000003f0600728c */ /* 0x000fe4000bf25270 */
[----:B------:R-:W-:-:S09]  /*7910*/  @!UP0 UIADD3 UR5, -UR5, URZ, URZ ;  /* 0x0000003f05058290 */ /* 0x000fd2000fffe13f */
[----:B------:R-:W-:-:S07]  /*7920*/  @!UP1 ULOP3.LUT UR5, URZ, UR6, URZ, 0x33, !UPT ;  /* 0x000000063f059292 */ /* 0x000fce000f8e333f */
[----:B------:R-:W-:-:S05]  /*7930*/  UMOV UR37, UR5 ;  /* 0x0000000500257c82 */ /* 0x000fca0008000000 */
.L_x_41:
[----:B------:R-:W-:Y:S02]  /*7940*/  UIMAD UR48, UR47, UR37, URZ ;  /* 0x000000252f3072a4 */ /* 0x000fe4000f8e023f */
[----:B------:R-:W-:Y:S02]  /*7950*/  MOV R3, UR37 ;  /* 0x0000002500037c02 */ /* 0x000fe40008000f00 */
[----:B------:R-:W-:Y:S02]  /*7960*/  MOV R8, 0x1 ;  /* 0x0000000100087802 */ /* 0x000fe40000000f00 */
[----:B------:R-:W-:-:S05]  /*7970*/  IMAD.U32 R2, RZ, RZ, UR48 ;  /* 0x00000030ff027e24 */ /* 0x000fca000f8e00ff */
[----:B------:R-:W-:-:S04]  /*7980*/  VIADDMNMX R2, R2, R3, UR44, PT ;  /* 0x0000002c02027e46 */ /* 0x000fc8000b800103 */
[----:B------:R-:W-:Y:S01]  /*7990*/  R2UR UR49, R2 ;  /* 0x00000000023172ca */ /* 0x000fe200000e0000 */
[----:B------:R-:W-:-:S12]  /*79a0*/  IMAD.MOV.U32 R2, RZ, RZ, RZ ;  /* 0x000000ffff027224 */ /* 0x000fd800078e00ff */
[----:B------:R-:W-:-:S06]  /*79b0*/  UISETP.GT.AND UP0, UPT, UR49, UR48, UPT ;  /* 0x000000303100728c */ /* 0x000fcc000bf04270 */
[----:B------:R-:W-:-:S13]  /*79c0*/  PLOP3.LUT P0, PT, PT, PT, UP0, 0x80, 0x0 ;  /* 0x000000000000781c */ /* 0x000fda0003f0f008 */
[----:B------:R-:W-:Y:S05]  /*79d0*/  @!P0 BRA `(.L_x_40) ;  /* 0x0000003000008947 */ /* 0x000fea0003800000 */
[----:B------:R-:W0:Y:S01]  /*79e0*/  S2UR UR4, SR_CgaCtaId ;  /* 0x00000000000479c3 */ /* 0x000e220000008800 */
[----:B------:R-:W-:Y:S02]  /*79f0*/  UMOV UR45, 0x400 ;  /* 0x00000400002d7882 */ /* 0x000fe40000000000 */
[----:B0-----:R-:W-:-:S04]  /*7a00*/  ULEA UR45, UR4, UR45, 0x18 ;  /* 0x0000002d042d7291 */ /* 0x001fc8000f8ec03f */
[----:B------:R-:W-:-:S04]  /*7a10*/  UIADD3 UR4, UR45, 0x18400, URZ ;  /* 0x000184002d047890 */ /* 0x000fc8000fffe03f */
[----:B------:R-:W-:-:S06]  /*7a20*/  ULOP3.LUT UP0, URZ, UR4, 0x3ff, URZ, 0xc0, !UPT ;  /* 0x000003ff043f7892 */ /* 0x000fcc000f80c03f */
[----:B------:R-:W-:-:S13]  /*7a30*/  PLOP3.LUT P0, PT, PT, PT, UP0, 0x80, 0x0 ;  /* 0x000000000000781c */ /* 0x000fda0003f0f008 */
[----:B------:R-:W-:Y:S05]  /*7a40*/  @!P0 BRA `(.L_x_42) ;  /* 0x0000000000408947 */ /* 0x000fea0003800000 */
[----:B------:R-:W-:Y:S01]  /*7a50*/  MOV R2, 0x0 ;  /* 0x0000000000027802 */ /* 0x000fe20000000f00 */
[----:B------:R-:W-:Y:S01]  /*7a60*/  ULDC.64 UR4, c[0x4][0xf0] ;  /* 0x01003c0000047ab9 */ /* 0x000fe20000000a00 */
[----:B------:R-:W-:Y:S01]  /*7a70*/  ULDC.64 UR6, c[0x4][0xf8] ;  /* 0x01003e0000067ab9 */ /* 0x000fe20000000a00 */
[----:B------:R-:W-:Y:S01]  /*7a80*/  IMAD.U32 R4, RZ, RZ, UR4 ;  /* 0x00000004ff047e24 */ /* 0x000fe2000f8e00ff */
[----:B------:R-:W-:Y:S01]  /*7a90*/  MOV R6, UR6 ;  /* 0x0000000600067c02 */ /* 0x000fe20008000f00 */
[----:B------:R-:W-:Y:S01]  /*7aa0*/  IMAD.U32 R5, RZ, RZ, UR5 ;  /* 0x00000005ff057e24 */ /* 0x000fe2000f8e00ff */
[----:B------:R-:W0:Y:S01]  /*7ab0*/  LDC.64 R2, c[0x4][R2] ;  /* 0x0100000002027b82 */ /* 0x000e220000000a00 */
[----:B------:R-:W-:Y:S01]  /*7ac0*/  ULDC.64 UR4, c[0x4][0x70] ;  /* 0x01001c0000047ab9 */ /* 0x000fe20000000a00 */
[----:B------:R-:W-:Y:S01]  /*7ad0*/  IMAD.U32 R7, RZ, RZ, UR7 ;  /* 0x00000007ff077e24 */ /* 0x000fe2000f8e00ff */
[----:B------:R-:W-:Y:S01]  /*7ae0*/  MOV R11, UR5 ;  /* 0x00000005000b7c02 */ /* 0x000fe20008000f00 */
[----:B------:R-:W-:Y:S01]  /*7af0*/  IMAD.U32 R10, RZ, RZ, UR4 ;  /* 0x00000004ff0a7e24 */ /* 0x000fe2000f8e00ff */
[----:B------:R-:W-:Y:S01]  /*7b00*/  MOV R13, RZ ;  /* 0x000000ff000d7202 */ /* 0x000fe20000000f00 */
[----:B------:R-:W-:-:S02]  /*7b10*/  IMAD.MOV.U32 R8, RZ, RZ, 0x70 ;  /* 0x00000070ff087424 */ /* 0x000fc400078e00ff */
[----:B------:R-:W-:-:S07]  /*7b20*/  IMAD.MOV.U32 R12, RZ, RZ, 0x1 ;  /* 0x00000001ff0c7424 */ /* 0x000fce00078e00ff */
[----:B------:R-:W-:-:S07]  /*7b30*/  LEPC R20, `(.L_x_42) ;  /* 0x000000001014794e */ /* 0x000fce0000000000 */
[----:B0----5:R-:W-:Y:S05]  /*7b40*/  CALL.ABS.NOINC R2 ;  /* 0x0000000002007343 */ /* 0x021fea0003c00000 */
.L_x_42:
        /* <DEDUP_REMOVED lines=8> */
[----:B------:R0:W1:Y:S01]  /*7bd0*/  LDC.64 R2, c[0x4][R16] ;  /* 0x0100000010027b82 */ /* 0x0000620000000a00 */
[----:B------:R-:W-:Y:S01]  /*7be0*/  IMAD.U32 R5, RZ, RZ, UR5 ;  /* 0x00000005ff057e24 */ /* 0x000fe2000f8e00ff */
[----:B------:R-:W-:Y:S01]  /*7bf0*/  ULDC.64 UR4, c[0x4][0x78] ;  /* 0x01001e0000047ab9 */ /* 0x000fe20000000a00 */
[----:B------:R-:W-:Y:S01]  /*7c00*/  MOV R6, UR6 ;  /* 0x0000000600067c02 */ /* 0x000fe20008000f00 */
[----:B------:R-:W-:Y:S01]  /*7c10*/  IMAD.U32 R7, RZ, RZ, UR7 ;  /* 0x00000007ff077e24 */ /* 0x000fe2000f8e00ff */
[----:B------:R-:W-:Y:S01]  /*7c20*/  MOV R11, UR5 ;  /* 0x00000005000b7c02 */ /* 0x000fe20008000f00 */
[----:B------:R-:W-:Y:S01]  /*7c30*/  IMAD.U32 R10, RZ, RZ, UR4 ;  /* 0x00000004ff0a7e24 */ /* 0x000fe2000f8e00ff */
[----:B------:R-:W-:Y:S01]  /*7c40*/  MOV R13, RZ ;  /* 0x000000ff000d7202 */ /* 0x000fe20000000f00 */
[----:B------:R-:W-:-:S02]  /*7c50*/  IMAD.MOV.U32 R8, RZ, RZ, 0x70 ;  /* 0x00000070ff087424 */ /* 0x000fc400078e00ff */
[----:B0-----:R-:W-:-:S07]  /*7c60*/  IMAD.MOV.U32 R12, RZ, RZ, 0x1 ;  /* 0x00000001ff0c7424 */ /* 0x001fce00078e00ff */
[----:B------:R-:W-:-:S07]  /*7c70*/  LEPC R20, `(.L_x_44) ;  /* 0x000000001014794e */ /* 0x000fce0000000000 */
[----:B-1---5:R-:W-:Y:S05]  /*7c80*/  CALL.ABS.NOINC R2 ;  /* 0x0000000002007343 */ /* 0x022fea0003c00000 */
.L_x_44:
[----:B------:R0:W1:Y:S01]  /*7c90*/  LDC.64 R2, c[0x4][R16] ;  /* 0x0100000010027b82 */ /* 0x0000620000000a00 */
[----:B------:R-:W-:Y:S01]  /*7ca0*/  ULDC.64 UR4, c[0x4][0xf0] ;  /* 0x01003c0000047ab9 */ /* 0x000fe20000000a00 */
[----:B------:R-:W-:Y:S01]  /*7cb0*/  ULDC.64 UR6, c[0x4][0xf8] ;  /* 0x01003e0000067ab9 */ /* 0x000fe20000000a00 */
[----:B------:R-:W-:Y:S01]  /*7cc0*/  IMAD.U32 R4, RZ, RZ, UR4 ;  /* 0x00000004ff047e24 */ /* 0x000fe2000f8e00ff */
[----:B------:R-:W-:Y:S01]  /*7cd0*/  MOV R6, UR6 ;  /* 0x0000000600067c02 */ /* 0x000fe20008000f00 */
[----:B------:R-:W-:Y:S01]  /*7ce0*/  IMAD.U32 R5, RZ, RZ, UR5 ;  /* 0x00000005ff057e24 */ /* 0x000fe2000f8e00ff */
[----:B------:R-:W-:Y:S01]  /*7cf0*/  ULDC.64 UR4, c[0x4][0x80] ;  /* 0x0100200000047ab9 */ /* 0x000fe20000000a00 */
[----:B------:R-:W-:Y:S01]  /*7d00*/  IMAD.U32 R7, RZ, RZ, UR7 ;  /* 0x00000007ff077e24 */ /* 0x000fe2000f8e00ff */
[----:B------:R-:W-:Y:S01]  /*7d10*/  MOV R11, UR5 ;  /* 0x00000005000b7c02 */ /* 0x000fe20008000f00 */
[----:B------:R-:W-:Y:S01]  /*7d20*/  IMAD.U32 R10, RZ, RZ, UR4 ;  /* 0x00000004ff0a7e24 */ /* 0x000fe2000f8e00ff */
[----:B------:R-:W-:Y:S01]  /*7d30*/  MOV R13, RZ ;  /* 0x000000ff000d7202 */ /* 0x000fe20000000f00 */
[----:B------:R-:W-:-:S02]  /*7d40*/  IMAD.MOV.U32 R8, RZ, RZ, 0x70 ;  /* 0x00000070ff087424 */ /* 0x000fc400078e00ff */
[----:B0-----:R-:W-:-:S07]  /*7d50*/  IMAD.MOV.U32 R12, RZ, RZ, 0x1 ;  /* 0x00000001ff0c7424 */ /* 0x001fce00078e00ff */
[----:B------:R-:W-:-:S07]  /*7d60*/  LEPC R20, `(.L_x_43) ;  /* 0x000000001014794e */ /* 0x000fce0000000000 */
[----:B-1----:R-:W-:Y:S05]  /*7d70*/  CALL.ABS.NOINC R2 ;  /* 0x0000000002007343 */ /* 0x002fea0003c00000 */
.L_x_43:
[----:B------:R-:W0:Y:S01]  /*7d80*/  LDC.64 R2, c[0x0][0x9f8] ;  /* 0x00027e00ff027b82 */ /* 0x000e220000000a00 */
[----:B------:R-:W-:Y:S01]  /*7d90*/  IMAD.SHL.U32 R6, R25, 0x8, RZ ;  /* 0x0000000819067824 */ /* 0x000fe200078e00ff */
[----:B------:R-:W-:Y:S01]  /*7da0*/  ULDC UR4, c[0x0][0x2f4] ;  /* 0x0000bd0000047ab9 */ /* 0x000fe20000000800 */
[----:B------:R-:W-:Y:S01]  /*7db0*/  IMAD.MOV.U32 R32, RZ, RZ, R27 ;  /* 0x000000ffff207224 */ /* 0x000fe200078e001b */
[----:B------:R-:W-:-:S04]  /*7dc0*/  ULDC UR5, c[0x0][0x320] ;  /* 0x0000c80000057ab9 */ /* 0x000fc80000000800 */
[----:B------:R-:W1:Y:S01]  /*7dd0*/  LDC R16, c[0x0][0x430] ;  /* 0x00010c00ff107b82 */ /* 0x000e620000000800 */
[----:B0-----:R-:W-:-:S04]  /*7de0*/  ISETP.NE.U32.AND P0, PT, R2, RZ, PT ;  /* 0x000000ff0200720c */ /* 0x001fc80003f05070 */
[----:B------:R-:W-:-:S13]  /*7df0*/  ISETP.NE.AND.EX P0, PT, R3, RZ, PT, P0 ;  /* 0x000000ff0300720c */ /* 0x000fda0003f05300 */
[----:B------:R-:W0:Y:S01]  /*7e00*/  @P0 LDC.64 R2, c[0x0][0x9f8] ;  /* 0x00027e00ff020b82 */ /* 0x000e220000000a00 */
[----:B------:R-:W-:-:S04]  /*7e10*/  LOP3.LUT R30, R6, 0x38, RZ, 0xc0, !PT ;  /* 0x00000038061e7812 */ /* 0x000fc800078ec0ff */
[----:B------:R-:W-:Y:S02]  /*7e20*/  LOP3.LUT R19, R30, 0x40, RZ, 0xfc, !PT ;  /* 0x000000401e137812 */ /* 0x000fe400078efcff */
[----:B------:R-:W-:Y:S02]  /*7e30*/  LOP3.LUT R22, R22, 0xfffffffb, RZ, 0xc0, !PT ;  /* 0xfffffffb16167812 */ /* 0x000fe400078ec0ff */
[----:B------:R-:W-:Y:S01]  /*7e40*/  ISETP.GE.AND P2, PT, R19, UR4, PT ;  /* 0x0000000413007c0c */ /* 0x000fe2000bf46270 */
[----:B0-----:R-:W-:-:S05]  /*7e50*/  @P0 IMAD.WIDE R2, R27, 0x4, R2 ;  /* 0x000000041b020825 */ /* 0x001fca00078e0202 */
[----:B------:R0:W5:Y:S01]  /*7e60*/  @P0 LDG.E R32, desc[UR38][R2.64] ;  /* 0x0000002602200981 */ /* 0x000162000c1e1900 */
[C---:B------:R-:W-:Y:S01]  /*7e70*/  ISETP.GE.AND P0, PT, R30.reuse, UR4, PT ;  /* 0x000000041e007c0c */ /* 0x040fe2000bf06270 */
[----:B------:R-:W-:Y:S01]  /*7e80*/  UMOV UR6, 0xffffffff ;  /* 0xffffffff00067882 */ /* 0x000fe20000000000 */
[C---:B------:R-:W-:Y:S02]  /*7e90*/  LOP3.LUT R23, R30.reuse, 0x80, RZ, 0xfc, !PT ;  /* 0x000000801e177812 */ /* 0x040fe400078efcff */
[----:B------:R-:W-:Y:S02]  /*7ea0*/  SHF.L.U32 R26, R25, 0x4, RZ ;  /* 0x00000004191a7819 */ /* 0x000fe400000006ff */
[----:B------:R-:W-:Y:S02]  /*7eb0*/  ISETP.GE.AND P1, PT, R23, UR4, PT ;  /* 0x0000000417007c0c */ /* 0x000fe4000bf26270 */
[----:B------:R-:W-:Y:S02]  /*7ec0*/  ISETP.GE.AND P3, PT, R30, UR5, PT ;  /* 0x000000051e007c0c */ /* 0x000fe4000bf66270 */
[----:B------:R-:W-:-:S02]  /*7ed0*/  LOP3.LUT R10, R25, 0x7f, RZ, 0xc0, !PT ;  /* 0x0000007f190a7812 */ /* 0x000fc400078ec0ff */
[----:B------:R-:W-:Y:S02]  /*7ee0*/  LOP3.LUT R26, R26, 0x70, RZ, 0xc0, !PT ;  /* 0x000000701a1a7812 */ /* 0x000fe400078ec0ff */
[----:B------:R-:W-:Y:S02]  /*7ef0*/  @P0 LOP3.LUT R22, R22, 0x4, RZ, 0xfc, !PT ;  /* 0x0000000416160812 */ /* 0x000fe400078efcff */
[----:B------:R-:W-:Y:S02]  /*7f00*/  ISETP.GE.AND P0, PT, R19, UR5, PT ;  /* 0x0000000513007c0c */ /* 0x000fe4000bf06270 */
[----:B------:R-:W-:-:S04]  /*7f10*/  LOP3.LUT R22, R22, 0xfffffffd, RZ, 0xc0, !PT ;  /* 0xfffffffd16167812 */ /* 0x000fc800078ec0ff */
[----:B------:R-:W-:-:S04]  /*7f20*/  @P2 LOP3.LUT R22, R22, 0x2, RZ, 0xfc, !PT ;  /* 0x0000000216162812 */ /* 0x000fc800078efcff */
[----:B------:R-:W-:-:S04]  /*7f30*/  LOP3.LUT R22, R22, 0xfffffffe, RZ, 0xc0, !PT ;  /* 0xfffffffe16167812 */ /* 0x000fc800078ec0ff */
[----:B------:R-:W-:Y:S01]  /*7f40*/  @P1 LOP3.LUT R22, R22, 0x1, RZ, 0xfc, !PT ;  /* 0x0000000116161812 */ /* 0x000fe200078efcff */
[----:B01----:R-:W-:Y:S06]  /*7f50*/  BRA.DIV UR6, `(.L_x_45) ;  /* 0x0000002e06e07947 */ /* 0x003fec000b800000 */
.L_x_87:
[----:B------:R-:W-:Y:S01]  /*7f60*/  UIADD3 UR4, UR49, -0x1, URZ ;  /* 0xffffffff31047890 */ /* 0x000fe2000fffe03f */
[----:B------:R-:W-:Y:S02]  /*7f70*/  SHF.R.U32.HI R37, RZ, 0x3, R10 ;  /* 0x00000003ff257819 */ /* 0x000fe4000001160a */
[----:B------:R-:W-:Y:S02]  /*7f80*/  ISETP.NE.AND P2, PT, R16, 0x1, PT ;  /* 0x000000011000780c */ /* 0x000fe40003f45270 */
[----:B------:R-:W-:Y:S01]  /*7f90*/  LOP3.LUT R33, R26, R37, RZ, 0xfc, !PT ;  /* 0x000000251a217212 */ /* 0x000fe200078efcff */
[----:B------:R-:W-:Y:S01]  /*7fa0*/  IMAD.U32 R0, RZ, RZ, UR4 ;  /* 0x00000004ff007e24 */ /* 0x000fe2000f8e00ff */
[----:B-----5:R-:W-:Y:S02]  /*7fb0*/  SHF.R.S32.HI R34, RZ, 0x1f, R32 ;  /* 0x0000001fff227819 */ /* 0x020fe40000011420 */
[----:B------:R-:W-:Y:S01]  /*7fc0*/  LOP3.LUT R22, R22, 0xffffffdf, RZ, 0xc0, !PT ;  /* 0xffffffdf16167812 */ /* 0x000fe200078ec0ff */
[----:B------:R-:W-:-:S05]  /*7fd0*/  IMAD R7, R0, 0x60, R33 ;  /* 0x0000006000077824 */ /* 0x000fca00078e0221 */
[C---:B------:R-:W-:Y:S01]  /*7fe0*/  ISETP.GE.AND P1, PT, R7.reuse, UR43, PT ;  /* 0x0000002b07007c0c */ /* 0x040fe2000bf26270 */
[----:B------:R-:W0:Y:S01]  /*7ff0*/  @P2 LDC R0, c[0x0][0x434] ;  /* 0x00010d00ff002b82 */ /* 0x000e220000000800 */
[----:B------:R-:W-:Y:S01]  /*8000*/  IMAD.IADD R7, R7, 0x1, R18 ;  /* 0x0000000107077824 */ /* 0x000fe200078e0212 */
[----:B------:R-:W-:Y:S02]  /*8010*/  @P2 LOP3.LUT R22, R22, 0x20, RZ, 0xfc, !PT ;  /* 0x0000002016162812 */ /* 0x000fe400078efcff */
[----:B------:R-:W-:Y:S02]  /*8020*/  ISETP.GT.U32.OR P1, PT, R33, 0x5f, P1 ;  /* 0x0000005f2100780c */ /* 0x000fe40000f24470 */
[----:B------:R-:W-:Y:S02]  /*8030*/  MOV R11, R7 ;  /* 0x00000007000b7202 */ /* 0x000fe40000000f00 */
[----:B------:R-:W1:Y:S09]  /*8040*/  @P2 LDC R3, c[0x0][0x438] ;  /* 0x00010e00ff032b82 */ /* 0x000e720000000800 */
[----:B------:R-:W2:Y:S01]  /*8050*/  @!P1 LDC.64 R8, c[0x0][0x428] ;  /* 0x00010a00ff089b82 */ /* 0x000ea20000000a00 */
[----:B0-----:R-:W-:-:S07]  /*8060*/  @P2 IMAD.HI.U32 R0, R7, R0, RZ ;  /* 0x0000000007002227 */ /* 0x001fce00078e00ff */
[----:B------:R-:W0:Y:S01]  /*8070*/  @!P1 LDC.64 R4, c[0x0][0x418] ;  /* 0x00010600ff049b82 */ /* 0x000e220000000a00 */
[----:B-1----:R-:W-:-:S04]  /*8080*/  @P2 SHF.R.U32.HI R11, RZ, R3, R0 ;  /* 0x00000003ff0b2219 */ /* 0x002fc80000011600 */
[--C-:B------:R-:W-:Y:S01]  /*8090*/  @!P1 SHF.R.S32.HI R3, RZ, 0x1f, R11.reuse ;  /* 0x0000001fff039819 */ /* 0x100fe2000001140b */
[----:B------:R-:W-:Y:S02]  /*80a0*/  @!P1 IMAD.MOV.U32 R2, RZ, RZ, R11 ;  /* 0x000000ffff029224 */ /* 0x000fe400078e000b */
[-C--:B--2---:R-:W-:Y:S02]  /*80b0*/  @!P1 IMAD R0, R34, R8.reuse, RZ ;  /* 0x0000000822009224 */ /* 0x084fe400078e02ff */
[----:B------:R-:W-:-:S04]  /*80c0*/  @!P1 IMAD.WIDE.U32 R2, R32, R8, R2 ;  /* 0x0000000820029225 */ /* 0x000fc800078e0002 */
[----:B------:R-:W-:Y:S01]  /*80d0*/  @!P1 IMAD R9, R32, R9, R0 ;  /* 0x0000000920099224 */ /* 0x000fe200078e0200 */
[----:B0-----:R-:W-:-:S03]  /*80e0*/  @!P1 LEA R4, P2, R2, R4, 0x2 ;  /* 0x0000000402049211 */ /* 0x001fc600078410ff */
[----:B------:R-:W-:-:S05]  /*80f0*/  @!P1 IMAD.IADD R0, R3, 0x1, R9 ;  /* 0x0000000103009824 */ /* 0x000fca00078e0209 */
[----:B------:R-:W-:Y:S02]  /*8100*/  @!P1 LEA.HI.X R5, R2, R5, R0, 0x2, P2 ;  /* 0x0000000502059211 */ /* 0x000fe400010f1400 */
[----:B------:R-:W-:-:S06]  /*8110*/  MOV R0, RZ ;  /* 0x000000ff00007202 */ /* 0x000fcc0000000f00 */
[----:B------:R0:W5:Y:S01]  /*8120*/  @!P1 LDG.E R0, desc[UR38][R4.64] ;  /* 0x0000002604009981 */ /* 0x000162000c1e1900 */
[----:B------:R-:W-:Y:S01]  /*8130*/  ULOP3.LUT UR5, UR36, 0x2, URZ, 0xfc, !UPT ;  /* 0x0000000224057892 */ /* 0x000fe2000f8efc3f */
[----:B------:R-:W-:Y:S01]  /*8140*/  IMAD.MOV R2, RZ, RZ, -R11 ;  /* 0x000000ffff027224 */ /* 0x000fe200078e0a0b */
[----:B------:R-:W-:Y:S01]  /*8150*/  LOP3.LUT R22, R22, 0xffffffef, RZ, 0xc0, !PT ;  /* 0xffffffef16167812 */ /* 0x000fe200078ec0ff */
[----:B------:R-:W-:Y:S01]  /*8160*/  IMAD.U32 R31, RZ, RZ, UR42 ;  /* 0x0000002aff1f7e24 */ /* 0x000fe2000f8e00ff */
[----:B------:R-:W-:Y:S01]  /*8170*/  SEL R29, RZ, 0x1, P3 ;  /* 0x00000001ff1d7807 */ /* 0x000fe20001800000 */
[----:B------:R-:W-:Y:S01]  /*8180*/  IMAD R7, R16, R2, R7 ;  /* 0x0000000210077224 */ /* 0x000fe200078e0207 */
[----:B------:R-:W-:Y:S01]  /*8190*/  SEL R2, RZ, 0xffffffff, P0 ;  /* 0xffffffffff027807 */ /* 0x000fe20000000000 */
[----:B------:R-:W-:Y:S01]  /*81a0*/  IMAD.U32 R36, RZ, RZ, UR5 ;  /* 0x00000005ff247e24 */ /* 0x000fe2000f8e00ff */
[----:B------:R-:W-:Y:S01]  /*81b0*/  ISETP.GT.U32.AND P0, PT, R33, 0x5f, PT ;  /* 0x0000005f2100780c */ /* 0x000fe20003f04070 */
[----:B------:R-:W-:Y:S01]  /*81c0*/  IMAD.U32 R28, RZ, RZ, UR4 ;  /* 0x00000004ff1c7e24 */ /* 0x000fe2000f8e00ff */
[----:B------:R-:W-:-:S02]  /*81d0*/  LOP3.LUT R22, R22, 0xfffffff7, RZ, 0xc0, !PT ;  /* 0xfffffff716167812 */ /* 0x000fc400078ec0ff */
[----:B------:R-:W-:Y:S02]  /*81e0*/  ISETP.NE.AND P4, PT, R36, 0x3, PT ;  /* 0x000000032400780c */ /* 0x000fe40003f85270 */
[----:B------:R-:W-:Y:S02]  /*81f0*/  SHF.L.U32 R2, R2, 0x1, RZ ;  /* 0x0000000102027819 */ /* 0x000fe400000006ff */
[----:B------:R-:W-:Y:S02]  /*8200*/  SHF.R.S32.HI R31, RZ, 0x1f, R31 ;  /* 0x0000001fff1f7819 */ /* 0x000fe4000001141f */
[----:B------:R-:W-:-:S03]  /*8210*/  LOP3.LUT R29, R2, 0x2, R29, 0xe2, !PT ;  /* 0x00000002021d7812 */ /* 0x000fc600078ee21d */
[----:B------:R-:W-:-:S04]  /*8220*/  @P0 LOP3.LUT R22, R22, 0x8, RZ, 0xfc, !PT ;  /* 0x0000000816160812 */ /* 0x000fc800078efcff */
[----:B------:R-:W-:Y:S01]  /*8230*/  @P4 LOP3.LUT R22, R22, 0x10, RZ, 0xfc, !PT ;  /* 0x0000001016164812 */ /* 0x000fe200078efcff */
[----:B0-----:R-:W-:Y:S06]  /*8240*/  @!P4 BRA `(.L_x_46) ;  /* 0x000000000004c947 */ /* 0x001fec0003800000 */
[----:B------:R-:W-:Y:S01]  /*8250*/  BPT.TRAP 0x1 ;  /* 0x000000040000795c */ /* 0x000fe20000300000 */
.L_x_46:
[----:B------:R-:W-:Y:S01]  /*8260*/  SHF.R.S32.HI R5, RZ, 0x1f, R7 ;  /* 0x0000001fff057819 */ /* 0x000fe20000011407 */
[----:B------:R-:W-:Y:S01]  /*8270*/  ULDC.64 UR4, c[0x0][0x328] ;  /* 0x0000ca0000047ab9 */ /* 0x000fe20000000a00 */
[----:B-----5:R-:W-:Y:S02]  /*8280*/  SHF.R.S32.HI R4, RZ, 0x1f, R0 ;  /* 0x0000001fff047819 */ /* 0x020fe40000011400 */
[----:B------:R-:W-:Y:S01]  /*8290*/  R2UR UR6, R31 ;  /* 0x000000001f0672ca */ /* 0x000fe200000e0000 */
[----:B------:R-:W-:-:S04]  /*82a0*/  IMAD R2, R5, UR4, RZ ;  /* 0x0000000405027c24 */ /* 0x000fc8000f8e02ff */
[C---:B------:R-:W-:Y:S02]  /*82b0*/  IMAD R9, R7.reuse, UR5, R2 ;  /* 0x0000000507097c24 */ /* 0x040fe4000f8e0202 */
[----:B------:R-:W-:Y:S01]  /*82c0*/  IMAD.WIDE.U32 R2, R7, UR4, RZ ;  /* 0x0000000407027c25 */ /* 0x000fe2000f8e00ff */
[----:B------:R-:W-:-:S04]  /*82d0*/  ULDC.64 UR4, c[0x0][0x338] ;  /* 0x0000ce0000047ab9 */ /* 0x000fc80000000a00 */
[----:B------:R-:W-:Y:S01]  /*82e0*/  IADD3 R3, R3, R9, RZ ;  /* 0x0000000903037210 */ /* 0x000fe20007ffe0ff */
[----:B------:R-:W-:-:S04]  /*82f0*/  IMAD R9, R4, UR4, RZ ;  /* 0x0000000404097c24 */ /* 0x000fc8000f8e02ff */
[C---:B------:R-:W-:Y:S02]  /*8300*/  IMAD R9, R0.reuse, UR5, R9 ;  /* 0x0000000500097c24 */ /* 0x040fe4000f8e0209 */
[----:B------:R-:W-:Y:S01]  /*8310*/  IMAD.WIDE.U32 R2, R0, UR4, R2 ;  /* 0x0000000400027c25 */ /* 0x000fe2000f8e0002 */
[----:B------:R-:W-:-:S03]  /*8320*/  ULDC.64 UR4, c[0x0][0x330] ;  /* 0x0000cc0000047ab9 */ /* 0x000fc60000000a00 */
[----:B------:R-:W-:Y:S02]  /*8330*/  IMAD.IADD R3, R3, 0x1, R9 ;  /* 0x0000000103037824 */ /* 0x000fe400078e0209 */
[----:B------:R-:W-:Y:S01]  /*8340*/  IMAD.U32 R9, RZ, RZ, UR4 ;  /* 0x00000004ff097e24 */ /* 0x000fe2000f8e00ff */
[----:B------:R-:W-:-:S03]  /*8350*/  UIMAD UR4, UR6, UR4, URZ ;  /* 0x00000004060472a4 */ /* 0x000fc6000f8e023f */
[----:B------:R-:W-:Y:S01]  /*8360*/  IMAD.WIDE.U32 R2, R9, UR42, R2 ;  /* 0x0000002a09027c25 */ /* 0x000fe2000f8e0002 */
[----:B------:R-:W-:Y:S01]  /*8370*/  UIMAD UR4, UR42, UR5, UR4 ;  /* 0x000000052a0472a4 */ /* 0x000fe2000f8e0204 */
[----:B------:R-:W-:Y:S02]  /*8380*/  ULDC.64 UR6, c[0x0][0x318] ;  /* 0x0000c60000067ab9 */ /* 0x000fe40000000a00 */
[----:B------:R-:W-:-:S03]  /*8390*/  LEA R16, P0, R2, UR6, 0x1 ;  /* 0x0000000602107c11 */ /* 0x000fc6000f8008ff */
[----:B------:R-:W-:-:S04]  /*83a0*/  IADD3 R17, R3, UR4, RZ ;  /* 0x0000000403117c10 */ /* 0x000fc8000fffe0ff */
[----:B------:R-:W-:Y:S01]  /*83b0*/  LEA.HI.X R17, R2, UR7, R17, 0x1, P0 ;  /* 0x0000000702117c11 */ /* 0x000fe200080f0c11 */
[----:B------:R-:W-:-:S05]  /*83c0*/  IMAD.MOV.U32 R2, RZ, RZ, 0x1 ;  /* 0x00000001ff027424 */ /* 0x000fca00078e00ff */
[----:B------:R-:W-:-:S04]  /*83d0*/  SHF.L.U32 R2, R2, 0x1f, RZ ;  /* 0x0000001f02027819 */ /* 0x000fc800000006ff */
[----:B------:R-:W0:Y:S02]  /*83e0*/  SYNCS.PHASECHK.TRANS64.TRYWAIT P0, [UR45+0x2a840], R2 ;  /* 0x02a84002ff0075a7 */ /* 0x000e24000800016d */
[----:B0-----:R-:W-:Y:S05]  /*83f0*/  @!P0 BRA `(.L_x_47) ;  /* 0x0000002800d88947 */ /* 0x001fea0003800000 */
.L_x_88:
[----:B------:R-:W-:Y:S01]  /*8400*/  ULDC.64 UR4, c[0x0][0x300] ;  /* 0x0000c00000047ab9 */ /* 0x000fe20000000a00 */
[----:B------:R-:W-:Y:S01]  /*8410*/  R2UR UR6, R31 ;  /* 0x000000001f0672ca */ /* 0x000fe200000e0000 */
[----:B0-----:R-:W-:Y:S01]  /*8420*/  IMAD R2, R5, UR4, RZ ;  /* 0x0000000405027c24 */ /* 0x001fe2000f8e02ff */
[C---:B------:R-:W-:Y:S02]  /*8430*/  LOP3.LUT P3, RZ, R22.reuse, 0x4, RZ, 0xc0, !PT ;  /* 0x0000000416ff7812 */ /* 0x040fe4000786c0ff */
[C---:B------:R-:W-:Y:S01]  /*8440*/  LOP3.LUT P2, RZ, R22.reuse, 0x2, RZ, 0xc0, !PT ;  /* 0x0000000216ff7812 */ /* 0x040fe2000784c0ff */
[C---:B------:R-:W-:Y:S01]  /*8450*/  IMAD R5, R7.reuse, UR5, R2 ;  /* 0x0000000507057c24 */ /* 0x040fe2000f8e0202 */
[----:B------:R-:W-:Y:S01]  /*8460*/  LOP3.LUT P1, RZ, R22, 0x1, RZ, 0xc0, !PT ;  /* 0x0000000116ff7812 */ /* 0x000fe2000782c0ff */
[----:B------:R-:W-:Y:S01]  /*8470*/  IMAD.WIDE.U32 R2, R7, UR4, RZ ;  /* 0x0000000407027c25 */ /* 0x000fe2000f8e00ff */
[----:B------:R-:W-:-:S03]  /*8480*/  ULDC.64 UR4, c[0x0][0x310] ;  /* 0x0000c40000047ab9 */ /* 0x000fc60000000a00 */
[----:B------:R-:W-:Y:S02]  /*8490*/  IMAD.IADD R3, R3, 0x1, R5 ;  /* 0x0000000103037824 */ /* 0x000fe400078e0205 */
[----:B------:R-:W-:Y:S02]  /*84a0*/  IMAD R5, R4, UR4, RZ ;  /* 0x0000000404057c24 */ /* 0x000fe4000f8e02ff */
[----:B------:R-:W-:-:S04]  /*84b0*/  IMAD.WIDE.U32 R2, R0, UR4, R2 ;  /* 0x0000000400027c25 */ /* 0x000fc8000f8e0002 */
[----:B------:R-:W-:Y:S01]  /*84c0*/  IMAD R5, R0, UR5, R5 ;  /* 0x0000000500057c24 */ /* 0x000fe2000f8e0205 */
[----:B------:R-:W-:-:S04]  /*84d0*/  ULDC.64 UR4, c[0x0][0x308] ;  /* 0x0000c20000047ab9 */ /* 0x000fc80000000a00 */
[----:B------:R-:W-:Y:S01]  /*84e0*/  IADD3 R3, R3, R5, RZ ;  /* 0x0000000503037210 */ /* 0x000fe20007ffe0ff */
[----:B------:R-:W-:Y:S01]  /*84f0*/  IMAD.U32 R5, RZ, RZ, UR4 ;  /* 0x00000004ff057e24 */ /* 0x000fe2000f8e00ff */
[----:B------:R-:W-:-:S03]  /*8500*/  UIMAD UR4, UR6, UR4, URZ ;  /* 0x00000004060472a4 */ /* 0x000fc6000f8e023f */
[----:B------:R-:W-:Y:S01]  /*8510*/  IMAD.WIDE.U32 R2, R5, UR42, R2 ;  /* 0x0000002a05027c25 */ /* 0x000fe2000f8e0002 */
[----:B------:R-:W-:Y:S01]  /*8520*/  UIMAD UR4, UR42, UR5, UR4 ;  /* 0x000000052a0472a4 */ /* 0x000fe2000f8e0204 */
[----:B------:R-:W-:Y:S02]  /*8530*/  ULDC.64 UR6, c[0x0][0x2e8] ;  /* 0x0000ba0000067ab9 */ /* 0x000fe40000000a00 */
[----:B------:R-:W-:-:S03]  /*8540*/  LEA R0, P0, R2, UR6, 0x1 ;  /* 0x0000000602007c11 */ /* 0x000fc6000f8008ff */
[----:B------:R-:W-:Y:S01]  /*8550*/  VIADD R7, R3, UR4 ;  /* 0x0000000403077c36 */ /* 0x000fe20008000000 */
[----:B------:R-:W-:Y:S01]  /*8560*/  MOV R3, 0xffffffa0 ;  /* 0xffffffa000037802 */ /* 0x000fe20000000f00 */
[----:B------:R-:W-:-:S03]  /*8570*/  UMOV UR4, 0xffffffff ;  /* 0xffffffff00047882 */ /* 0x000fc60000000000 */
[----:B------:R-:W-:Y:S01]  /*8580*/  LEA.HI.X R7, R2, UR7, R7, 0x1, P0 ;  /* 0x0000000702077c11 */ /* 0x000fe200080f0c07 */
[----:B------:R-:W-:Y:S01]  /*8590*/  IMAD R4, R28, R3, UR43 ;  /* 0x0000002b1c047e24 */ /* 0x000fe2000f8e0203 */
[----:B------:R-:W-:-:S04]  /*85a0*/  LOP3.LUT R3, R6, 0x1c0, RZ, 0xc0, !PT ;  /* 0x000001c006037812 */ /* 0x000fc800078ec0ff */
[----:B------:R-:W-:Y:S01]  /*85b0*/  LOP3.LUT R2, R3, 0x38, R6, 0xf8, !PT ;  /* 0x0000003803027812 */ /* 0x000fe200078ef806 */
[----:B------:R-:W-:-:S03]  /*85c0*/  IMAD.IADD R6, R4, 0x1, -R37 ;  /* 0x0000000104067824 */ /* 0x000fc600078e0a25 */
[----:B------:R-:W-:Y:S01]  /*85d0*/  LOP3.LUT R2, R2, 0x38, R25, 0x78, !PT ;  /* 0x0000003802027812 */ /* 0x000fe200078e7819 */
[----:B------:R-:W-:Y:S01]  /*85e0*/  IMAD.SHL.U32 R25, R10, 0x8, RZ ;  /* 0x000000080a197824 */ /* 0x000fe200078e00ff */
[----:B------:R-:W-:-:S04]  /*85f0*/  ISETP.GE.AND P0, PT, R6, 0x1, PT ;  /* 0x000000010600780c */ /* 0x000fc80003f06270 */
[----:B------:R-:W-:Y:S01]  /*8600*/  LOP3.LUT R25, R2, 0x200, R25, 0xf8, !PT ;  /* 0x0000020002197812 */ /* 0x000fe200078ef819 */
[----:B------:R-:W-:Y:S08]  /*8610*/  BRA.DIV UR4, `(.L_x_48) ;  /* 0x0000002a04687947 */ /* 0x000ff0000b800000 */
[----:B------:R-:W-:Y:S01]  /*8620*/  SHFL.IDX PT, R3, R7, RZ, 0x181f ;  /* 0x00181fff07037589 */ /* 0x000fe200000e0000 */
[----:B------:R-:W-:-:S03]  /*8630*/  @P0 LEA R9, R25, UR45, 0x1 ;  /* 0x0000002d19090c11 */ /* 0x000fc6000f8e08ff */
[----:B------:R-:W0:Y:S04]  /*8640*/  SHFL.IDX PT, R2, R0, RZ, 0x181f ;  /* 0x00181fff00027589 */ /* 0x000e2800000e0000 */
[----:B------:R-:W-:Y:S04]  /*8650*/  SHFL.IDX PT, R5, R7, 0x1, 0x181f ;  /* 0x00381f0007057f89 */ /* 0x000fe800000e0000 */
[----:B------:R-:W-:Y:S04]  /*8660*/  SHFL.IDX PT, R4, R0, 0x1, 0x181f ;  /* 0x00381f0000047f89 */ /* 0x000fe800000e0000 */
[----:B------:R-:W1:Y:S04]  /*8670*/  SHFL.IDX PT, R14, R0, 0x2, 0x181f ;  /* 0x00581f00000e7f89 */ /* 0x000e6800000e0000 */
[----:B------:R-:W2:Y:S04]  /*8680*/  SHFL.IDX PT, R8, R7, 0x2, 0x181f ;  /* 0x00581f0007087f89 */ /* 0x000ea800000e0000 */
[----:B------:R-:W-:Y:S01]  /*8690*/  SHFL.IDX PT, R10, R0, 0x3, 0x181f ;  /* 0x00781f00000a7f89 */ /* 0x000fe200000e0000 */
[----:B0-----:R-:W-:-:S05]  /*86a0*/  @P0 IMAD.WIDE.U32 R2, R30, 0x2, R2 ;  /* 0x000000021e020825 */ /* 0x001fca00078e0002 */
[----:B------:R-:W-:Y:S04]  /*86b0*/  @P0 LDGSTS.E.BYPASS.LTC128B.128 [R9+0x18400], desc[UR38][R2.64], !P3 ;  /* 0x1840000002090fae */ /* 0x000fe8000d901d66 */
[----:B------:R-:W-:Y:S04]  /*86c0*/  @P0 LDGSTS.E.BYPASS.LTC128B.128 [R9+0x1b400], desc[UR38][R2.64+0x80], !P2 ;  /* 0x1b40008002090fae */ /* 0x000fe8000d101d66 */
[----:B------:R0:W-:Y:S01]  /*86d0*/  @P0 LDGSTS.E.BYPASS.LTC128B.128 [R9+0x1e400], desc[UR38][R2.64+0x100], !P1 ;  /* 0x1e40010002090fae */ /* 0x0001e2000c901d66 */
[----:B------:R-:W-:-:S03]  /*86e0*/  ISETP.GE.AND P0, PT, R6, 0x11, PT ;  /* 0x000000110600780c */ /* 0x000fc60003f06270 */
[----:B0-----:R-:W0:Y:S01]  /*86f0*/  SHFL.IDX PT, R9, R7, 0x3, 0x181f ;  /* 0x00781f0007097f89 */ /* 0x001e2200000e0000 */
[----:B-1----:R-:W-:-:S09]  /*8700*/  MOV R2, R14 ;  /* 0x0000000e00027202 */ /* 0x002fd20000000f00 */
[----:B------:R-:W-:Y:S01]  /*8710*/  @P0 IMAD.WIDE.U32 R4, R30, 0x2, R4 ;  /* 0x000000021e040825 */ /* 0x000fe200078e0004 */
[----:B------:R-:W-:Y:S01]  /*8720*/  @P0 LEA R21, R25, UR45, 0x1 ;  /* 0x0000002d19150c11 */ /* 0x000fe2000f8e08ff */
[----:B------:R-:W1:Y:S02]  /*8730*/  SHFL.IDX PT, R14, R0, 0x4, 0x181f ;  /* 0x00981f00000e7f89 */ /* 0x000e6400000e0000 */
[----:B--2---:R-:W-:Y:S02]  /*8740*/  IMAD.MOV.U32 R3, RZ, RZ, R8 ;  /* 0x000000ffff037224 */ /* 0x004fe400078e0008 */
[----:B------:R-:W-:Y:S04]  /*8750*/  @P0 LDGSTS.E.BYPASS.LTC128B.128 [R21+0x18c00], desc[UR38][R4.64], !P3 ;  /* 0x18c0000004150fae */ /* 0x000fe8000d901d66 */
[----:B------:R-:W-:Y:S04]  /*8760*/  @P0 LDGSTS.E.BYPASS.LTC128B.128 [R21+0x1bc00], desc[UR38][R4.64+0x80], !P2 ;  /* 0x1bc0008004150fae */ /* 0x000fe8000d101d66 */
[----:B------:R0:W-:Y:S01]  /*8770*/  @P0 LDGSTS.E.BYPASS.LTC128B.128 [R21+0x1ec00], desc[UR38][R4.64+0x100], !P1 ;  /* 0x1ec0010004150fae */ /* 0x0001e2000c901d66 */
[----:B------:R-:W-:-:S03]  /*8780*/  ISETP.GE.AND P0, PT, R6, 0x21, PT ;  /* 0x000000210600780c */ /* 0x000fc60003f06270 */
[----:B------:R-:W2:Y:S04]  /*8790*/  SHFL.IDX PT, R8, R7, 0x4, 0x181f ;  /* 0x00981f0007087f89 */ /* 0x000ea800000e0000 */
[----:B------:R-:W3:Y:S01]  /*87a0*/  SHFL.IDX PT, R7, R7, 0x5, 0x181f ;  /* 0x00b81f0007077f89 */ /* 0x000ee200000e0000 */
[----:B0-----:R-:W-:Y:S01]  /*87b0*/  MOV R5, R9 ;  /* 0x0000000900057202 */ /* 0x001fe20000000f00 */
[----:B------:R-:W-:-:S04]  /*87c0*/  IMAD.MOV.U32 R4, RZ, RZ, R10 ;  /* 0x000000ffff047224 */ /* 0x000fc800078e000a */
[----:B------:R-:W-:Y:S01]  /*87d0*/  @P0 LEA R35, R25, UR45, 0x1 ;  /* 0x0000002d19230c11 */ /* 0x000fe2000f8e08ff */
[----:B------:R-:W-:-:S05]  /*87e0*/  @P0 IMAD.WIDE.U32 R2, R30, 0x2, R2 ;  /* 0x000000021e020825 */ /* 0x000fca00078e0002 */
[----:B------:R-:W-:Y:S04]  /*87f0*/  @P0 LDGSTS.E.BYPASS.LTC128B.128 [R35+0x19400], desc[UR38][R2.64], !P3 ;  /* 0x1940000002230fae */ /* 0x000fe8000d901d66 */
[----:B------:R-:W-:Y:S04]  /*8800*/  @P0 LDGSTS.E.BYPASS.LTC128B.128 [R35+0x1c400], desc[UR38][R2.64+0x80], !P2 ;  /* 0x1c40008002230fae */ /* 0x000fe8000d101d66 */
[----:B------:R1:W-:Y:S01]  /*8810*/  @P0 LDGSTS.E.BYPASS.LTC128B.128 [R35+0x1f400], desc[UR38][R2.64+0x100], !P1 ;  /* 0x1f40010002230fae */ /* 0x0003e2000c901d66 */
[----:B------:R-:W-:Y:S01]  /*8820*/  ISETP.GE.AND P0, PT, R6, 0x31, PT ;  /* 0x000000310600780c */ /* 0x000fe20003f06270 */
[----:B-1----:R-:W-:-:S12]  /*8830*/  IMAD.MOV.U32 R2, RZ, RZ, R14 ;  /* 0x000000ffff027224 */ /* 0x002fd800078e000e */
[----:B------:R-:W-:Y:S01]  /*8840*/  @P0 IMAD.WIDE.U32 R4, R30, 0x2, R4 ;  /* 0x000000021e040825 */ /* 0x000fe200078e0004 */
[----:B------:R-:W-:Y:S01]  /*8850*/  @P0 LEA R9, R25, UR45, 0x1 ;  /* 0x0000002d19090c11 */ /* 0x000fe2000f8e08ff */
[----:B------:R0:W1:Y:S02]  /*8860*/  SHFL.IDX PT, R14, R0, 0x5, 0x181f ;  /* 0x00b81f00000e7f89 */ /* 0x00006400000e0000 */
[----:B--2---:R-:W-:Y:S02]  /*8870*/  IMAD.MOV.U32 R3, RZ, RZ, R8 ;  /* 0x000000ffff037224 */ /* 0x004fe400078e0008 */
[----:B------:R0:W-:Y:S04]  /*8880*/  @P0 LDGSTS.E.BYPASS.LTC128B.128 [R9+0x19c00], desc[UR38][R4.64], !P3 ;  /* 0x19c0000004090fae */ /* 0x0001e8000d901d66 */
[----:B------:R0:W-:Y:S04]  /*8890*/  @P0 LDGSTS.E.BYPASS.LTC128B.128 [R9+0x1cc00], desc[UR38][R4.64+0x80], !P2 ;  /* 0x1cc0008004090fae */ /* 0x0001e8000d101d66 */
[----:B------:R0:W-:Y:S01]  /*88a0*/  @P0 LDGSTS.E.BYPASS.LTC128B.128 [R9+0x1fc00], desc[UR38][R4.64+0x100], !P1 ;  /* 0x1fc0010004090fae */ /* 0x0001e2000c901d66 */
[----:B------:R-:W-:-:S13]  /*88b0*/  ISETP.GE.AND P0, PT, R6, 0x41, PT ;  /* 0x000000410600780c */ /* 0x000fda0003f06270 */
[----:B------:R-:W-:Y:S01]  /*88c0*/  @P0 IMAD.WIDE.U32 R2, R30, 0x2, R2 ;  /* 0x000000021e020825 */ /* 0x000fe200078e0002 */
[----:B------:R-:W-:-:S05]  /*88d0*/  @P0 LEA R21, R25, UR45, 0x1 ;  /* 0x0000002d19150c11 */ /* 0x000fca000f8e08ff */
[----:B------:R0:W-:Y:S04]  /*88e0*/  @P0 LDGSTS.E.BYPASS.LTC128B.128 [R21+0x1a400], desc[UR38][R2.64], !P3 ;  /* 0x1a40000002150fae */ /* 0x0001e8000d901d66 */
[----:B------:R0:W-:Y:S04]  /*88f0*/  @P0 LDGSTS.E.BYPASS.LTC128B.128 [R21+0x1d400], desc[UR38][R2.64+0x80], !P2 ;  /* 0x1d40008002150fae */ /* 0x0001e8000d101d66 */
[----:B-1-3--:R0:W-:Y:S02]  /*8900*/  @P0 LDGSTS.E.BYPASS.LTC128B.128 [R21+0x20400], desc[UR38][R2.64+0x100], !P1 ;  /* 0x2040010002150fae */ /* 0x00a1e4000c901d66 */
.L_x_102:
[----:B------:R-:W-:Y:S01]  /*8910*/  ISETP.GE.AND P0, PT, R6, 0x51, PT ;  /* 0x000000510600780c */ /* 0x000fe20003f06270 */
[----:B0-----:R-:W-:Y:S01]  /*8920*/  IMAD.MOV.U32 R3, RZ, RZ, R7 ;  /* 0x000000ffff037224 */ /* 0x001fe200078e0007 */
[----:B------:R-:W-:-:S11]  /*8930*/  MOV R2, R14 ;  /* 0x0000000e00027202 */ /* 0x000fd60000000f00 */
[----:B------:R-:W-:Y:S01]  /*8940*/  @P0 IMAD.WIDE.U32 R2, R30, 0x2, R2 ;  /* 0x000000021e020825 */ /* 0x000fe200078e0002 */
[----:B------:R-:W-:-:S05]  /*8950*/  @P0 LEA R5, R25, UR45, 0x1 ;  /* 0x0000002d19050c11 */ /* 0x000fca000f8e08ff */
[----:B------:R-:W-:Y:S01]  /*8960*/  @!PT LDS RZ, [RZ] ;  /* 0x00000000fffff984 */ /* 0x000fe20000000800 */
[----:B------:R-:W-:Y:S01]  /*8970*/  @!PT LDS RZ, [RZ] ;  /* 0x00000000fffff984 */ /* 0x000fe20000000800 */
[----:B------:R-:W-:Y:S01]  /*8980*/  @!PT LDS RZ, [RZ] ;  /* 0x00000000fffff984 */ /* 0x000fe20000000800 */
[----:B------:R0:W-:Y:S04]  /*8990*/  @P0 LDGSTS.E.BYPASS.LTC128B.128 [R5+0x1ac00], desc[UR38][R2.64], !P3 ;  /* 0x1ac0000002050fae */ /* 0x0001e8000d901d66 */
[----:B------:R0:W-:Y:S04]  /*89a0*/  @P0 LDGSTS.E.BYPASS.LTC128B.128 [R5+0x1dc00], desc[UR38][R2.64+0x80], !P2 ;  /* 0x1dc0008002050fae */ /* 0x0001e8000d101d66 */
[----:B------:R0:W-:Y:S01]  /*89b0*/  @P0 LDGSTS.E.BYPASS.LTC128B.128 [R5+0x20c00], desc[UR38][R2.64+0x100], !P1 ;  /* 0x20c0010002050fae */ /* 0x0001e2000c901d66 */
[----:B------:R-:W-:Y:S01]  /*89c0*/  NOP ;  /* 0x0000000000007918 */ /* 0x000fe20000000000 */
[----:B------:R-:W-:Y:S02]  /*89d0*/  SYNCS.ARRIVE.TRANS64.RED.A0T1 RZ, [UR45+0x2a830], RZ ;  /* 0x02a830ffffff79a7 */ /* 0x000fe4000820042d */
[----:B------:R-:W-:Y:S01]  /*89e0*/  ARRIVES.LDGSTSBAR.64.TRANSCNT [UR45+0x2a830] ;  /* 0x02a83000ff0079b0 */ /* 0x000fe20008000aad */
[----:B------:R-:W-:Y:S01]  /*89f0*/  NOP ;  /* 0x0000000000007918 */ /* 0x000fe20000000000 */
[----:B------:R-:W-:-:S13]  /*8a00*/  ISETP.NE.AND P1, PT, R36, 0x3, PT ;  /* 0x000000032400780c */ /* 0x000fda0003f25270 */
[----:B0-----:R-:W-:Y:S05]  /*8a10*/  @!P1 BRA `(.L_x_49) ;  /* 0x0000000000049947 */ /* 0x001fea0003800000 */
[----:B------:R-:W-:Y:S01]  /*8a20*/  BPT.TRAP 0x1 ;  /* 0x000000040000795c */ /* 0x000fe20000300000 */
.L_x_49:
[----:B------:R-:W-:Y:S01]  /*8a30*/  SYNCS.ARRIVE.TRANS64.A1T0 RZ, [UR45+0x2a830], RZ ;  /* 0x02a830ffffff79a7 */ /* 0x000fe2000810002d */
[----:B------:R-:W-:Y:S05]  /*8a40*/  WARPSYNC.ALL ;  /* 0x0000000000007948 */ /* 0x000fea0003800000 */
[----:B------:R-:W-:Y:S01]  /*8a50*/  UIADD3 UR5, UR45, 0xc400, URZ ;  /* 0x0000c4002d057890 */ /* 0x000fe2000fffe03f */
[----:B------:R-:W-:Y:S01]  /*8a60*/  R2UR UR4, R31 ;  /* 0x000000001f0472ca */ /* 0x000fe200000e0000 */
[----:B------:R-:W-:Y:S01]  /*8a70*/  ULDC.64 UR6, c[0x0][0x2d8] ;  /* 0x0000b60000067ab9 */ /* 0x000fe20000000a00 */
[----:B------:R-:W-:Y:S01]  /*8a80*/  SHF.R.S32.HI R35, RZ, 0x1f, R27 ;  /* 0x0000001fff237819 */ /* 0x000fe2000001141b */
[----:B------:R-:W-:Y:S02]  /*8a90*/  ULOP3.LUT UP0, URZ, UR5, 0x3ff, URZ, 0xc0, !UPT ;  /* 0x000003ff053f7892 */ /* 0x000fe4000f80c03f */
[----:B------:R-:W-:Y:S01]  /*8aa0*/  UIMAD.WIDE.U32 UR40, UR42, UR6, URZ ;  /* 0x000000062a2872a5 */ /* 0x000fe2000f8e003f */
[----:B------:R-:W-:Y:S03]  /*8ab0*/  BAR.SYNC.DEFER_BLOCKING 0x8, 0x180 ;  /* 0x0206000000007b1d */ /* 0x000fe60000010000 */
[----:B------:R-:W-:-:S04]  /*8ac0*/  PLOP3.LUT P0, PT, PT, PT, UP0, 0x80, 0x0 ;  /* 0x000000000000781c */ /* 0x000fc80003f0f008 */
[----:B------:R-:W-:-:S04]  /*8ad0*/  UIMAD UR4, UR4, UR6, URZ ;  /* 0x00000006040472a4 */ /* 0x000fc8000f8e023f */
[----:B------:R-:W-:-:S04]  /*8ae0*/  UIMAD UR4, UR42, UR7, UR4 ;  /* 0x000000072a0472a4 */ /* 0x000fc8000f8e0204 */
[----:B------:R-:W-:Y:S01]  /*8af0*/  UIADD3 UR46, UR41, UR4, URZ ;  /* 0x00000004292e7290 */ /* 0x000fe2000fffe03f */
[----:B------:R-:W-:Y:S11]  /*8b00*/  @!P0 BRA `(.L_x_50) ;  /* 0x0000000000408947 */ /* 0x000ff60003800000 */
[----:B------:R-:W-:Y:S01]  /*8b10*/  MOV R2, 0x0 ;  /* 0x0000000000027802 */ /* 0x000fe20000000f00 */
[----:B------:R-:W-:Y:S01]  /*8b20*/  ULDC.64 UR6, c[0x4][0xf0] ;  /* 0x01003c0000067ab9 */ /* 0x000fe20000000a00 */
[----:B------:R-:W-:Y:S01]  /*8b30*/  ULDC.64 UR8, c[0x4][0xf8] ;  /* 0x01003e0000087ab9 */ /* 0x000fe20000000a00 */
[----:B------:R-:W-:Y:S01]  /*8b40*/  ULDC.64 UR4, c[0x4][0x88] ;  /* 0x0100220000047ab9 */ /* 0x000fe20000000a00 */
[----:B------:R-:W-:Y:S01]  /*8b50*/  IMAD.U32 R4, RZ, RZ, UR6 ;  /* 0x00000006ff047e24 */ /* 0x000fe2000f8e00ff */
[----:B------:R-:W-:Y:S01]  /*8b60*/  MOV R5, UR7 ;  /* 0x0000000700057c02 */ /* 0x000fe20008000f00 */
[----:B------:R-:W0:Y:S01]  /*8b70*/  LDC.64 R2, c[0x4][R2] ;  /* 0x0100000002027b82 */ /* 0x000e220000000a00 */
[----:B------:R-:W-:Y:S01]  /*8b80*/  IMAD.U32 R6, RZ, RZ, UR8 ;  /* 0x00000008ff067e24 */ /* 0x000fe2000f8e00ff */
[----:B------:R-:W-:Y:S01]  /*8b90*/  MOV R10, UR4 ;  /* 0x00000004000a7c02 */ /* 0x000fe20008000f00 */
[----:B------:R-:W-:Y:S01]  /*8ba0*/  IMAD.U32 R7, RZ, RZ, UR9 ;  /* 0x00000009ff077e24 */ /* 0x000fe2000f8e00ff */
[----:B------:R-:W-:Y:S01]  /*8bb0*/  MOV R12, 0x1 ;  /* 0x00000001000c7802 */ /* 0x000fe20000000f00 */
[----:B------:R-:W-:-:S02]  /*8bc0*/  IMAD.U32 R11, RZ, RZ, UR5 ;  /* 0x00000005ff0b7e24 */ /* 0x000fc4000f8e00ff */
[----:B------:R-:W-:Y:S02]  /*8bd0*/  IMAD.MOV.U32 R8, RZ, RZ, 0x70 ;  /* 0x00000070ff087424 */ /* 0x000fe400078e00ff */
[----:B------:R-:W-:-:S07]  /*8be0*/  IMAD.MOV.U32 R13, RZ, RZ, RZ ;  /* 0x000000ffff0d7224 */ /* 0x000fce00078e00ff */
[----:B------:R-:W-:-:S07]  /*8bf0*/  LEPC R20, `(.L_x_50) ;  /* 0x000000001014794e */ /* 0x000fce0000000000 */
[----:B0-----:R-:W-:Y:S05]  /*8c00*/  CALL.ABS.NOINC R2 ;  /* 0x0000000002007343 */ /* 0x001fea0003c00000 */
.L_x_50:
[----:B------:R-:W0:Y:S01]  /*8c10*/  LDC R6, c[0x0][0x448] ;  /* 0x00011200ff067b82 */ /* 0x000e220000000800 */
[----:B------:R-:W-:Y:S01]  /*8c20*/  ULDC.64 UR4, c[0x0][0x2e0] ;  /* 0x0000b80000047ab9 */ /* 0x000fe20000000a00 */
[----:B------:R-:W-:Y:S01]  /*8c30*/  IMAD R7, R24, 0x80, R33 ;  /* 0x0000008018077824 */ /* 0x000fe200078e0221 */
[----:B------:R-:W-:Y:S01]  /*8c40*/  MOV R3, UR46 ;  /* 0x0000002e00037c02 */ /* 0x000fe20008000f00 */
[----:B------:R-:W-:Y:S02]  /*8c50*/  IMAD R0, R35, UR4, RZ ;  /* 0x0000000423007c24 */ /* 0x000fe4000f8e02ff */
[----:B------:R-:W-:Y:S02]  /*8c60*/  IMAD.U32 R5, RZ, RZ, UR41 ;  /* 0x00000029ff057e24 */ /* 0x000fe4000f8e00ff */
[----:B------:R-:W-:Y:S02]  /*8c70*/  IMAD R9, R27, UR5, R0 ;  /* 0x000000051b097c24 */ /* 0x000fe4000f8e0200 */
[----:B------:R-:W-:-:S02]  /*8c80*/  IMAD.MOV.U32 R5, RZ, RZ, R7 ;  /* 0x000000ffff057224 */ /* 0x000fc400078e0007 */
[----:B------:R-:W-:-:S05]  /*8c90*/  IMAD.U32 R4, RZ, RZ, UR40 ;  /* 0x00000028ff047e24 */ /* 0x000fca000f8e00ff */
[----:B------:R-:W-:-:S05]  /*8ca0*/  MOV R2, R4 ;  /* 0x0000000400027202 */ /* 0x000fca0000000f00 */
[----:B------:R-:W-:Y:S01]  /*8cb0*/  IMAD.WIDE.U32 R2, R27, UR4, R2 ;  /* 0x000000041b027c25 */ /* 0x000fe2000f8e0002 */
[----:B------:R-:W-:Y:S01]  /*8cc0*/  ULDC.64 UR4, c[0x0][0x2d0] ;  /* 0x0000b40000047ab9 */ /* 0x000fe20000000a00 */
[----:B0-----:R-:W-:Y:S02]  /*8cd0*/  ISETP.NE.AND P0, PT, R6, 0x1, PT ;  /* 0x000000010600780c */ /* 0x001fe40003f05270 */
[----:B------:R-:W-:-:S11]  /*8ce0*/  IMAD.IADD R3, R3, 0x1, R9 ;  /* 0x0000000103037824 */ /* 0x000fd600078e0209 */
[----:B------:R-:W0:Y:S08]  /*8cf0*/  @P0 LDC R8, c[0x0][0x44c] ;  /* 0x00011300ff080b82 */ /* 0x000e300000000800 */
[----:B------:R-:W1:Y:S01]  /*8d00*/  @P0 LDC R11, c[0x0][0x450] ;  /* 0x00011400ff0b0b82 */ /* 0x000e620000000800 */
[----:B0-----:R-:W-:-:S05]  /*8d10*/  @P0 IMAD.HI.U32 R0, R7, R8, RZ ;  /* 0x0000000807000227 */ /* 0x001fca00078e00ff */
[----:B-1----:R-:W-:-:S04]  /*8d20*/  @P0 SHF.R.U32.HI R5, RZ, R11, R0 ;  /* 0x0000000bff050219 */ /* 0x002fc80000011600 */
[C---:B------:R-:W-:Y:S01]  /*8d30*/  IADD3 R0, -R5.reuse, RZ, RZ ;  /* 0x000000ff05007210 */ /* 0x040fe20007ffe1ff */
[----:B------:R-:W-:-:S04]  /*8d40*/  IMAD.WIDE.U32 R2, R5, UR4, R2 ;  /* 0x0000000405027c25 */ /* 0x000fc8000f8e0002 */
[----:B------:R-:W-:Y:S01]  /*8d50*/  IMAD R7, R6, R0, R7 ;  /* 0x0000000006077224 */ /* 0x000fe200078e0207 */
[----:B------:R-:W-:-:S05]  /*8d60*/  SHF.R.S32.HI R0, RZ, 0x1f, R5 ;  /* 0x0000001fff007819 */ /* 0x000fca0000011405 */
[----:B------:R-:W-:-:S04]  /*8d70*/  IMAD R0, R0, UR4, RZ ;  /* 0x0000000400007c24 */ /* 0x000fc8000f8e02ff */
[----:B------:R-:W-:Y:S01]  /*8d80*/  IMAD R5, R5, UR5, R0 ;  /* 0x0000000505057c24 */ /* 0x000fe2000f8e0200 */
[----:B------:R-:W-:Y:S01]  /*8d90*/  SHF.R.S32.HI R0, RZ, 0x1f, R7 ;  /* 0x0000001fff007819 */ /* 0x000fe20000011407 */
[----:B------:R-:W-:Y:S02]  /*8da0*/  ULDC.64 UR4, c[0x0][0x2c8] ;  /* 0x0000b20000047ab9 */ /* 0x000fe40000000a00 */
[----:B------:R-:W-:Y:S02]  /*8db0*/  IMAD.IADD R3, R3, 0x1, R5 ;  /* 0x0000000103037824 */ /* 0x000fe400078e0205 */
[----:B------:R-:W-:Y:S02]  /*8dc0*/  IMAD R0, R0, UR4, RZ ;  /* 0x0000000400007c24 */ /* 0x000fe4000f8e02ff */
[----:B------:R-:W-:-:S04]  /*8dd0*/  IMAD.WIDE.U32 R2, R7, UR4, R2 ;  /* 0x0000000407027c25 */ /* 0x000fc8000f8e0002 */
[----:B------:R-:W-:Y:S01]  /*8de0*/  IMAD R5, R7, UR5, R0 ;  /* 0x0000000507057c24 */ /* 0x000fe2000f8e0200 */
[----:B------:R-:W-:Y:S02]  /*8df0*/  ULDC.64 UR4, c[0x0][0x280] ;  /* 0x0000a00000047ab9 */ /* 0x000fe40000000a00 */
[C---:B------:R-:W-:Y:S01]  /*8e00*/  LEA R0, P0, R2.reuse, UR4, 0x1 ;  /* 0x0000000402007c11 */ /* 0x040fe2000f8008ff */
[----:B------:R-:W-:Y:S01]  /*8e10*/  IMAD.IADD R3, R3, 0x1, R5 ;  /* 0x0000000103037824 */ /* 0x000fe200078e0205 */
[----:B------:R-:W-:Y:S02]  /*8e20*/  ULDC UR4, c[0x0][0x2b8] ;  /* 0x0000ae0000047ab9 */ /* 0x000fe40000000800 */
[----:B------:R-:W-:Y:S02]  /*8e30*/  ISETP.GE.AND P2, PT, R19, UR4, PT ;  /* 0x0000000413007c0c */ /* 0x000fe4000bf46270 */
[----:B------:R-:W-:Y:S01]  /*8e40*/  LEA.HI.X R8, R2, UR5, R3, 0x1, P0 ;  /* 0x0000000502087c11 */ /* 0x000fe200080f0c03 */
[----:B------:R-:W-:Y:S01]  /*8e50*/  UMOV UR5, 0xffffffff ;  /* 0xffffffff00057882 */ /* 0x000fe20000000000 */
[----:B------:R-:W-:-:S02]  /*8e60*/  ISETP.GE.AND P0, PT, R23, UR4, PT ;  /* 0x0000000417007c0c */ /* 0x000fc4000bf06270 */
[----:B------:R-:W-:Y:S01]  /*8e70*/  ISETP.GE.AND P3, PT, R30, UR4, PT ;  /* 0x000000041e007c0c */ /* 0x000fe2000bf66270 */
[----:B------:R-:W-:-:S12]  /*8e80*/  BRA.DIV UR5, `(.L_x_51) ;  /* 0x0000002a05307947 */ /* 0x000fd8000b800000 */
[----:B------:R-:W-:Y:S01]  /*8e90*/  SHFL.IDX PT, R3, R8, RZ, 0x181f ;  /* 0x00181fff08037589 */ /* 0x000fe200000e0000 */
[----:B------:R-:W-:Y:S01]  /*8ea0*/  ULDC UR4, c[0x0][0x288] ;  /* 0x0000a20000047ab9 */ /* 0x000fe20000000800 */
[----:B------:R-:W-:Y:S01]  /*8eb0*/  LEA R7, R24, R37, 0x7 ;  /* 0x0000002518077211 */ /* 0x000fe200078e38ff */
[----:B------:R-:W-:Y:S01]  /*8ec0*/  IMAD R6, R6, UR4, RZ ;  /* 0x0000000406067c24 */ /* 0x000fe2000f8e02ff */
[----:B------:R-:W0:Y:S03]  /*8ed0*/  SHFL.IDX PT, R2, R0, RZ, 0x181f ;  /* 0x00181fff00027589 */ /* 0x000e2600000e0000 */
[C---:B------:R-:W-:Y:S01]  /*8ee0*/  VIADD R11, R7.reuse, 0x10 ;  /* 0x00000010070b7836 */ /* 0x040fe20000000000 */
[----:B------:R-:W-:Y:S01]  /*8ef0*/  ISETP.GE.AND P1, PT, R7, R6, PT ;  /* 0x000000060700720c */ /* 0x000fe20003f26270 */
[----:B------:R-:W-:Y:S04]  /*8f00*/  SHFL.IDX PT, R5, R8, 0x1, 0x181f ;  /* 0x00381f0008057f89 */ /* 0x000fe800000e0000 */
[----:B------:R-:W1:Y:S04]  /*8f10*/  SHFL.IDX PT, R4, R0, 0x1, 0x181f ;  /* 0x00381f0000047f89 */ /* 0x000e6800000e0000 */
[----:B------:R-:W-:Y:S04]  /*8f20*/  SHFL.IDX PT, R14, R0, 0x7, 0x181f ;  /* 0x00f81f00000e7f89 */ /* 0x000fe800000e0000 */
[----:B------:R-:W-:Y:S01]  /*8f30*/  @!P1 LEA R9, R25, UR45, 0x1 ;  /* 0x0000002d19099c11 */ /* 0x000fe2000f8e08ff */
[----:B0-----:R-:W-:-:S05]  /*8f40*/  @!P1 IMAD.WIDE.U32 R2, R30, 0x2, R2 ;  /* 0x000000021e029825 */ /* 0x001fca00078e0002 */
[----:B------:R-:W-:Y:S04]  /*8f50*/  @!P1 LDGSTS.E.BYPASS.LTC128B.128 [R9+0xc400], desc[UR38][R2.64], !P3 ;  /* 0x0c40000002099fae */ /* 0x000fe8000d901d66 */
[----:B------:R-:W-:Y:S04]  /*8f60*/  @!P1 LDGSTS.E.BYPASS.LTC128B.128 [R9+0x10400], desc[UR38][R2.64+0x80], !P2 ;  /* 0x1040008002099fae */ /* 0x000fe8000d101d66 */
[----:B------:R0:W-:Y:S01]  /*8f70*/  @!P1 LDGSTS.E.BYPASS.LTC128B.128 [R9+0x14400], desc[UR38][R2.64+0x100], !P0 ;  /* 0x1440010002099fae */ /* 0x0001e2000c101d66 */
[----:B------:R-:W-:Y:S02]  /*8f80*/  ISETP.GE.AND P1, PT, R11, R6, PT ;  /* 0x000000060b00720c */ /* 0x000fe40003f26270 */
[C---:B------:R-:W-:Y:S01]  /*8f90*/  IADD3 R11, R7.reuse, 0x30, RZ ;  /* 0x00000030070b7810 */ /* 0x040fe20007ffe0ff */
[----:B0-----:R-:W-:Y:S01]  /*8fa0*/  SHFL.IDX PT, R3, R8, 0x2, 0x181f ;  /* 0x00581f0008037f89 */ /* 0x001fe200000e0000 */
[----:B------:R-:W-:-:S09]  /*8fb0*/  VIADD R9, R7, 0x20 ;  /* 0x0000002007097836 */ /* 0x000fd20000000000 */
[----:B------:R-:W-:Y:S01]  /*8fc0*/  @!P1 LEA R19, R25, UR45, 0x1 ;  /* 0x0000002d19139c11 */ /* 0x000fe2000f8e08ff */
[----:B-1----:R-:W-:Y:S01]  /*8fd0*/  @!P1 IMAD.WIDE.U32 R4, R30, 0x2, R4 ;  /* 0x000000021e049825 */ /* 0x002fe200078e0004 */
[----:B------:R-:W0:Y:S04]  /*8fe0*/  SHFL.IDX PT, R2, R0, 0x2, 0x181f ;  /* 0x00581f0000027f89 */ /* 0x000e2800000e0000 */
[----:B------:R-:W-:Y:S04]  /*8ff0*/  @!P1 LDGSTS.E.BYPASS.LTC128B.128 [R19+0xcc00], desc[UR38][R4.64], !P3 ;  /* 0x0cc0000004139fae */ /* 0x000fe8000d901d66 */
[----:B------:R-:W-:Y:S04]  /*9000*/  @!P1 LDGSTS.E.BYPASS.LTC128B.128 [R19+0x10c00], desc[UR38][R4.64+0x80], !P2 ;  /* 0x10c0008004139fae */ /* 0x000fe8000d101d66 */
[----:B------:R1:W-:Y:S01]  /*9010*/  @!P1 LDGSTS.E.BYPASS.LTC128B.128 [R19+0x14c00], desc[UR38][R4.64+0x100], !P0 ;  /* 0x14c0010004139fae */ /* 0x0003e2000c101d66 */
[----:B------:R-:W-:-:S03]  /*9020*/  ISETP.GE.AND P1, PT, R9, R6, PT ;  /* 0x000000060900720c */ /* 0x000fc60003f26270 */
[----:B-1----:R-:W-:Y:S10]  /*9030*/  SHFL.IDX PT, R5, R8, 0x3, 0x181f ;  /* 0x00781f0008057f89 */ /* 0x002ff400000e0000 */
[----:B0-----:R-:W-:Y:S01]  /*9040*/  @!P1 IMAD.WIDE.U32 R2, R30, 0x2, R2 ;  /* 0x000000021e029825 */ /* 0x001fe200078e0002 */
[----:B------:R-:W-:Y:S01]  /*9050*/  @!P1 LEA R9, R25, UR45, 0x1 ;  /* 0x0000002d19099c11 */ /* 0x000fe2000f8e08ff */
[----:B------:R-:W0:Y:S04]  /*9060*/  SHFL.IDX PT, R4, R0, 0x3, 0x181f ;  /* 0x00781f0000047f89 */ /* 0x000e2800000e0000 */
[----:B------:R-:W-:Y:S04]  /*9070*/  @!P1 LDGSTS.E.BYPASS.LTC128B.128 [R9+0xd400], desc[UR38][R2.64], !P3 ;  /* 0x0d40000002099fae */ /* 0x000fe8000d901d66 */
[----:B------:R-:W-:Y:S04]  /*9080*/  @!P1 LDGSTS.E.BYPASS.LTC128B.128 [R9+0x11400], desc[UR38][R2.64+0x80], !P2 ;  /* 0x1140008002099fae */ /* 0x000fe8000d101d66 */
[----:B------:R1:W-:Y:S01]  /*9090*/  @!P1 LDGSTS.E.BYPASS.LTC128B.128 [R9+0x15400], desc[UR38][R2.64+0x100], !P0 ;  /* 0x1540010002099fae */ /* 0x0003e2000c101d66 */
[----:B------:R-:W-:Y:S01]  /*90a0*/  ISETP.GE.AND P1, PT, R11, R6, PT ;  /* 0x000000060b00720c */ /* 0x000fe20003f26270 */
[----:B------:R-:W-:-:S02]  /*90b0*/  VIADD R11, R7, 0x50 ;  /* 0x00000050070b7836 */ /* 0x000fc40000000000 */
[----:B-1----:R-:W-:Y:S01]  /*90c0*/  SHFL.IDX PT, R3, R8, 0x4, 0x181f ;  /* 0x00981f0008037f89 */ /* 0x002fe200000e0000 */
[----:B------:R-:W-:-:S09]  /*90d0*/  VIADD R9, R7, 0x40 ;  /* 0x0000004007097836 */ /* 0x000fd20000000000 */
[----:B------:R-:W-:Y:S01]  /*90e0*/  @!P1 LEA R19, R25, UR45, 0x1 ;  /* 0x0000002d19139c11 */ /* 0x000fe2000f8e08ff */
[----:B0-----:R-:W-:Y:S01]  /*90f0*/  @!P1 IMAD.WIDE.U32 R4, R30, 0x2, R4 ;  /* 0x000000021e049825 */ /* 0x001fe200078e0004 */
        /* <DEDUP_REMOVED lines=12> */
[----:B------:R-:W-:-:S03]  /*91c0*/  ISETP.GE.AND P1, PT, R11, R6, PT ;  /* 0x000000060b00720c */ /* 0x000fc60003f26270 */
[----:B-1----:R-:W-:Y:S01]  /*91d0*/  SHFL.IDX PT, R3, R8, 0x6, 0x181f ;  /* 0x00d81f0008037f89 */ /* 0x002fe200000e0000 */
[----:B------:R-:W-:-:S09]  /*91e0*/  IADD3 R9, R7, 0x60, RZ ;  /* 0x0000006007097810 */ /* 0x000fd20007ffe0ff */
[----:B0-----:R-:W-:Y:S01]  /*91f0*/  @!P1 IMAD.WIDE.U32 R4, R30, 0x2, R4 ;  /* 0x000000021e049825 */ /* 0x001fe200078e0004 */
[----:B------:R-:W-:Y:S01]  /*9200*/  @!P1 LEA R19, R25, UR45, 0x1 ;  /* 0x0000002d19139c11 */ /* 0x000fe2000f8e08ff */
[----:B------:R-:W0:Y:S04]  /*9210*/  SHFL.IDX PT, R2, R0, 0x6, 0x181f ;  /* 0x00d81f0000027f89 */ /* 0x000e2800000e0000 */
[----:B------:R-:W-:Y:S04]  /*9220*/  @!P1 LDGSTS.E.BYPASS.LTC128B.128 [R19+0xec00], desc[UR38][R4.64], !P3 ;  /* 0x0ec0000004139fae */ /* 0x000fe8000d901d66 */
[----:B------:R-:W-:Y:S04]  /*9230*/  @!P1 LDGSTS.E.BYPASS.LTC128B.128 [R19+0x12c00], desc[UR38][R4.64+0x80], !P2 ;  /* 0x12c0008004139fae */ /* 0x000fe8000d101d66 */
[----:B------:R1:W-:Y:S01]  /*9240*/  @!P1 LDGSTS.E.BYPASS.LTC128B.128 [R19+0x16c00], desc[UR38][R4.64+0x100], !P0 ;  /* 0x16c0010004139fae */ /* 0x0003e2000c101d66 */
[----:B------:R-:W-:-:S03]  /*9250*/  ISETP.GE.AND P1, PT, R9, R6, PT ;  /* 0x000000060900720c */ /* 0x000fc60003f26270 */
[----:B-1----:R1:W2:Y:S10]  /*9260*/  SHFL.IDX PT, R4, R8, 0x7, 0x181f ;  /* 0x00f81f0008047f89 */ /* 0x0022b400000e0000 */
[----:B0-----:R-:W-:Y:S01]  /*9270*/  @!P1 IMAD.WIDE.U32 R2, R30, 0x2, R2 ;  /* 0x000000021e029825 */ /* 0x001fe200078e0002 */
[----:B------:R-:W-:-:S05]  /*9280*/  @!P1 LEA R9, R25, UR45, 0x1 ;  /* 0x0000002d19099c11 */ /* 0x000fca000f8e08ff */
[----:B------:R1:W-:Y:S04]  /*9290*/  @!P1 LDGSTS.E.BYPASS.LTC128B.128 [R9+0xf400], desc[UR38][R2.64], !P3 ;  /* 0x0f40000002099fae */ /* 0x0003e8000d901d66 */
[----:B------:R1:W-:Y:S04]  /*92a0*/  @!P1 LDGSTS.E.BYPASS.LTC128B.128 [R9+0x13400], desc[UR38][R2.64+0x80], !P2 ;  /* 0x1340008002099fae */ /* 0x0003e8000d101d66 */
[----:B------:R1:W-:Y:S02]  /*92b0*/  @!P1 LDGSTS.E.BYPASS.LTC128B.128 [R9+0x17400], desc[UR38][R2.64+0x100], !P0 ;  /* 0x1740010002099fae */ /* 0x0003e4000c101d66 */
.L_x_119:
[----:B------:R-:W-:Y:S01]  /*92c0*/  VIADD R7, R7, 0x70 ;  /* 0x0000007007077836 */ /* 0x000fe20000000000 */
[----:B------:R-:W-:Y:S01]  /*92d0*/  BSSY B0, `(.L_x_52) ;  /* 0x000000d000007945 */ /* 0x000fe20003800000 */
[----:B-1----:R-:W-:Y:S01]  /*92e0*/  IMAD.MOV.U32 R2, RZ, RZ, R14 ;  /* 0x000000ffff027224 */ /* 0x002fe200078e000e */
[----:B--2---:R-:W-:Y:S02]  /*92f0*/  MOV R3, R4 ;  /* 0x0000000400037202 */ /* 0x004fe40000000f00 */
[----:B------:R-:W-:-:S13]  /*9300*/  ISETP.GE.AND P1, PT, R7, R6, PT ;  /* 0x000000060700720c */ /* 0x000fda0003f26270 */
[----:B------:R-:W-:Y:S05]  /*9310*/  @P1 BRA `(.L_x_53) ;  /* 0x0000000000201947 */ /* 0x000fea0003800000 */
[----:B------:R-:W-:Y:S01]  /*9320*/  IMAD.WIDE.U32 R2, R30, 0x2, R2 ;  /* 0x000000021e027825 */ /* 0x000fe200078e0002 */
[----:B------:R-:W-:-:S05]  /*9330*/  LEA R5, R25, UR45, 0x1 ;  /* 0x0000002d19057c11 */ /* 0x000fca000f8e08ff */
[----:B------:R-:W-:Y:S01]  /*9340*/  @!PT LDS RZ, [RZ] ;  /* 0x00000000fffff984 */ /* 0x000fe20000000800 */
[----:B------:R-:W-:Y:S01]  /*9350*/  @!PT LDS RZ, [RZ] ;  /* 0x00000000fffff984 */ /* 0x000fe20000000800 */
[----:B------:R-:W-:Y:S01]  /*9360*/  @!PT LDS RZ, [RZ] ;  /* 0x00000000fffff984 */ /* 0x000fe20000000800 */
[----:B------:R0:W-:Y:S04]  /*9370*/  LDGSTS.E.BYPASS.LTC128B.128 [R5+0xfc00], desc[UR38][R2.64], !P3 ;  /* 0x0fc0000002057fae */ /* 0x0001e8000d901d66 */
[----:B------:R0:W-:Y:S04]  /*9380*/  LDGSTS.E.BYPASS.LTC128B.128 [R5+0x13c00], desc[UR38][R2.64+0x80], !P2 ;  /* 0x13c0008002057fae */ /* 0x0001e8000d101d66 */
[----:B------:R0:W-:Y:S02]  /*9390*/  LDGSTS.E.BYPASS.LTC128B.128 [R5+0x17c00], desc[UR38][R2.64+0x100], !P0 ;  /* 0x17c0010002057fae */ /* 0x0001e4000c101d66 */
.L_x_53:
[----:B------:R-:W-:Y:S05]  /*93a0*/  BSYNC B0 ;  /* 0x0000000000007941 */ /* 0x000fea0003800000 */
.L_x_52:
[----:B------:R-:W-:Y:S01]  /*93b0*/  NOP ;  /* 0x0000000000007918 */ /* 0x000fe20000000000 */
[----:B------:R-:W-:Y:S01]  /*93c0*/  SYNCS.ARRIVE.TRANS64.RED.A0T1 RZ, [UR45+0x2a800], RZ ;  /* 0x02a800ffffff79a7 */ /* 0x000fe2000820042d */
[----:B------:R-:W-:Y:S01]  /*93d0*/  IMAD.MOV.U32 R0, RZ, RZ, 0x1 ;  /* 0x00000001ff007424 */ /* 0x000fe200078e00ff */
[----:B------:R-:W-:Y:S04]  /*93e0*/  ARRIVES.LDGSTSBAR.64.TRANSCNT [UR45+0x2a800] ;  /* 0x02a80000ff0079b0 */ /* 0x000fe80008000aad */
[----:B------:R-:W-:Y:S01]  /*93f0*/  SHF.L.U32 R0, R0, 0x1f, RZ ;  /* 0x0000001f00007819 */ /* 0x000fe200000006ff */
[----:B------:R-:W-:Y:S01]  /*9400*/  NOP ;  /* 0x0000000000007918 */ /* 0x000fe20000000000 */
[----:B------:R-:W-:Y:S02]  /*9410*/  SYNCS.ARRIVE.TRANS64.A1T0 RZ, [UR45+0x2a800], RZ ;  /* 0x02a800ffffff79a7 */ /* 0x000fe4000810002d */
[----:B------:R-:W1:Y:S02]  /*9420*/  SYNCS.PHASECHK.TRANS64.TRYWAIT P0, [UR45+0x2a820], R0 ;  /* 0x02a82000ff0075a7 */ /* 0x000e64000800016d */
[----:B-1----:R-:W-:Y:S05]  /*9430*/  @!P0 BRA `(.L_x_54) ;  /* 0x0000002c004c8947 */ /* 0x002fea0003800000 */
.L_x_120:
[----:B------:R-:W-:Y:S01]  /*9440*/  UIADD3 UR4, UR49, -0x2, URZ ;  /* 0xfffffffe31047890 */ /* 0x000fe2000fffe03f */
[----:B------:R-:W-:Y:S01]  /*9450*/  IMAD.MOV.U32 R24, RZ, RZ, 0x1 ;  /* 0x00000001ff187424 */ /* 0x000fe200078e00ff */
[----:B------:R-:W-:Y:S02]  /*9460*/  MOV R21, RZ ;  /* 0x000000ff00157202 */ /* 0x000fe40000000f00 */
[----:B------:R-:W-:-:S06]  /*9470*/  UISETP.GE.AND UP0, UPT, UR4, UR48, UPT ;  /* 0x000000300400728c */ /* 0x000fcc000bf06270 */
[----:B------:R-:W-:-:S13]  /*9480*/  PLOP3.LUT P0, PT, PT, PT, UP0, 0x80, 0x0 ;  /* 0x000000000000781c */ /* 0x000fda0003f0f008 */
[----:B------:R-:W-:Y:S05]  /*9490*/  @!P0 BRA `(.L_x_55) ;  /* 0x0000000c00dc8947 */ /* 0x000fea0003800000 */
[----:B------:R-:W-:Y:S01]  /*94a0*/  UIADD3 UR4, UR47, 0x1, URZ ;  /* 0x000000012f047890 */ /* 0x000fe2000fffe03f */
[----:B0-----:R-:W-:Y:S01]  /*94b0*/  LOP3.LUT R3, RZ, UR44, RZ, 0x33, !PT ;  /* 0x0000002cff037c12 */ /* 0x001fe2000f8e33ff */
[----:B------:R-:W-:Y:S01]  /*94c0*/  BSSY B0, `(.L_x_55) ;  /* 0x00000f4000007945 */ /* 0x000fe20003800000 */
[----:B------:R-:W-:Y:S01]  /*94d0*/  IADD3 R18, R26, R18, R37 ;  /* 0x000000121a127210 */ /* 0x000fe20007ffe025 */
[----:B------:R-:W-:Y:S01]  /*94e0*/  UIMAD UR4, UR4, UR37, URZ ;  /* 0x00000025040472a4 */ /* 0x000fe2000f8e023f */
[----:B------:R-:W-:Y:S01]  /*94f0*/  IADD3 R5, -R37, UR43, RZ ;  /* 0x0000002b25057c10 */ /* 0x000fe2000fffe1ff */
[----:B------:R-:W-:Y:S01]  /*9500*/  IMAD.SHL.U32 R35, R30, 0x2, RZ ;  /* 0x000000021e237824 */ /* 0x000fe200078e00ff */
[----:B------:R-:W-:Y:S01]  /*9510*/  MOV R23, 0x1 ;  /* 0x0000000100177802 */ /* 0x000fe20000000f00 */
[----:B------:R-:W-:Y:S02]  /*9520*/  VIADD R9, R18, 0xfffffee0 ;  /* 0xfffffee012097836 */ /* 0x000fe40000000000 */
[----:B------:R-:W-:Y:S01]  /*9530*/  LOP3.LUT R0, RZ, UR4, RZ, 0x33, !PT ;  /* 0x00000004ff007c12 */ /* 0x000fe2000f8e33ff */
[----:B------:R-:W-:-:S03]  /*9540*/  IMAD.MOV.U32 R10, RZ, RZ, RZ ;  /* 0x000000ffff0a7224 */ /* 0x000fc600078e00ff */
[----:B------:R-:W-:-:S04]  /*9550*/  VIMNMX R0, R0, R3, !PT ;  /* 0x0000000300007248 */ /* 0x000fc80007fe0100 */
[C---:B------:R-:W-:Y:S01]  /*9560*/  IADD3 R28, -R0.reuse, -0x2, RZ ;  /* 0xfffffffe001c7810 */ /* 0x040fe20007ffe1ff */
[C---:B------:R-:W-:Y:S02]  /*9570*/  IMAD R5, R0.reuse, 0x60, R5 ;  /* 0x0000006000057824 */ /* 0x040fe400078e0205 */
[----:B------:R-:W-:Y:S02]  /*9580*/  IMAD R9, R0, -0x60, R9 ;  /* 0xffffffa000097824 */ /* 0x000fe400078e0209 */
[----:B------:R-:W-:-:S07]  /*9590*/  VIADD R0, R5, 0xc0 ;  /* 0x000000c005007836 */ /* 0x000fce0000000000 */
.L_x_68:
[----:B------:R-:W0:Y:S01]  /*95a0*/  LDC R2, c[0x0][0x430] ;  /* 0x00010c00ff027b82 */ /* 0x000e220000000800 */
[----:B------:R-:W-:Y:S02]  /*95b0*/  ISETP.GT.U32.AND P1, PT, R33, 0x5f, PT ;  /* 0x0000005f2100780c */ /* 0x000fe40003f24070 */
[----:B------:R-:W-:-:S11]  /*95c0*/  MOV R11, R9 ;  /* 0x00000009000b7202 */ /* 0x000fd60000000f00 */
[----:B------:R-:W1:Y:S08]  /*95d0*/  @!P1 LDC.64 R6, c[0x0][0x428] ;  /* 0x00010a00ff069b82 */ /* 0x000e700000000a00 */
[----:B------:R-:W2:Y:S01]  /*95e0*/  @!P1 LDC.64 R4, c[0x0][0x418] ;  /* 0x00010600ff049b82 */ /* 0x000ea20000000a00 */
[----:B0-----:R-:W-:-:S13]  /*95f0*/  ISETP.NE.AND P0, PT, R2, 0x1, PT ;  /* 0x000000010200780c */ /* 0x001fda0003f05270 */
[----:B------:R-:W0:Y:S08]  /*9600*/  @P0 LDC R2, c[0x0][0x434] ;  /* 0x00010d00ff020b82 */ /* 0x000e300000000800 */
[----:B------:R-:W3:Y:S01]  /*9610*/  @P0 LDC R3, c[0x0][0x438] ;  /* 0x00010e00ff030b82 */ /* 0x000ee20000000800 */
[----:B0-----:R-:W-:-:S05]  /*9620*/  @P0 IMAD.HI.U32 R2, R9, R2, RZ ;  /* 0x0000000209020227 */ /* 0x001fca00078e00ff */
[----:B---3--:R-:W-:Y:S01]  /*9630*/  @P0 SHF.R.U32.HI R11, RZ, R3, R2 ;  /* 0x00000003ff0b0219 */ /* 0x008fe20000011602 */
[----:B-1----:R-:W-:-:S03]  /*9640*/  @!P1 IMAD R2, R34, R6, RZ ;  /* 0x0000000622029224 */ /* 0x002fc600078e02ff */
[--C-:B------:R-:W-:Y:S01]  /*9650*/  @!P1 SHF.R.S32.HI R3, RZ, 0x1f, R11.reuse ;  /* 0x0000001fff039819 */ /* 0x100fe2000001140b */
[----:B------:R-:W-:Y:S02]  /*9660*/  @!P1 IMAD R7, R32, R7, R2 ;  /* 0x0000000720079224 */ /* 0x000fe400078e0202 */
[----:B------:R-:W-:-:S04]  /*9670*/  @!P1 IMAD.MOV.U32 R2, RZ, RZ, R11 ;  /* 0x000000ffff029224 */ /* 0x000fc800078e000b */
[----:B------:R-:W-:Y:S01]  /*9680*/  @!P1 IMAD.WIDE.U32 R2, R32, R6, R2 ;  /* 0x0000000620029225 */ /* 0x000fe200078e0002 */
[----:B------:R-:W-:-:S03]  /*9690*/  MOV R6, RZ ;  /* 0x000000ff00067202 */ /* 0x000fc60000000f00 */
[----:B------:R-:W-:Y:S01]  /*96a0*/  @!P1 IMAD.IADD R3, R7, 0x1, R3 ;  /* 0x0000000107039824 */ /* 0x000fe200078e0203 */
[----:B--2---:R-:W-:-:S04]  /*96b0*/  @!P1 LEA R4, P0, R2, R4, 0x2 ;  /* 0x0000000402049211 */ /* 0x004fc800078010ff */
[----:B------:R-:W-:Y:S01]  /*96c0*/  @!P1 LEA.HI.X R5, R2, R5, R3, 0x2, P0 ;  /* 0x0000000502059211 */ /* 0x000fe200000f1403 */
[----:B------:R-:W-:-:S04]  /*96d0*/  VIADD R21, R10, 0x1 ;  /* 0x000000010a157836 */ /* 0x000fc80000000000 */
[----:B------:R0:W5:Y:S01]  /*96e0*/  @!P1 LDG.E R6, desc[UR38][R4.64] ;  /* 0x0000002604069981 */ /* 0x000162000c1e1900 */
[----:B------:R-:W-:Y:S02]  /*96f0*/  ISETP.NE.AND P1, PT, R36, 0x3, PT ;  /* 0x000000032400780c */ /* 0x000fe40003f25270 */
[----:B------:R-:W-:-:S04]  /*9700*/  ISETP.NE.AND P0, PT, R21, 0x2, PT ;  /* 0x000000021500780c */ /* 0x000fc80003f05270 */
[----:B------:R-:W-:Y:S02]  /*9710*/  SEL R24, RZ, 0x1, P0 ;  /* 0x00000001ff187807 */ /* 0x000fe40000000000 */
[----:B------:R-:W-:Y:S02]  /*9720*/  SEL R21, R21, RZ, P0 ;  /* 0x000000ff15157207 */ /* 0x000fe40000000000 */
[----:B------:R-:W-:-:S03]  /*9730*/  LOP3.LUT R24, R23, R24, RZ, 0x3c, !PT ;  /* 0x0000001817187212 */ /* 0x000fc600078e3cff */
[----:B0-----:R-:W-:Y:S05]  /*9740*/  @!P1 BRA `(.L_x_56) ;  /* 0x0000000000049947 */ /* 0x001fea0003800000 */
[----:B------:R-:W-:Y:S01]  /*9750*/  BPT.TRAP 0x1 ;  /* 0x000000040000795c */ /* 0x000fe20000300000 */
.L_x_56:
[----:B------:R-:W-:Y:S01]  /*9760*/  LEA R8, R21, UR45, 0x3 ;  /* 0x0000002d15087c11 */ /* 0x000fe2000f8e18ff */
[----:B------:R-:W-:Y:S01]  /*9770*/  BSSY B1, `(.L_x_57) ;  /* 0x0000004000017945 */ /* 0x000fe20003800000 */
[----:B------:R-:W-:-:S04]  /*9780*/  SHF.L.U32 R3, R24, 0x1f, RZ ;  /* 0x0000001f18037819 */ /* 0x000fc800000006ff */
[----:B------:R-:W0:Y:S02]  /*9790*/  SYNCS.PHASECHK.TRANS64.TRYWAIT P0, [R8+URZ+0x2a840], R3 ;  /* 0x02a84003080075a7 */ /* 0x000e24000800017f */
[----:B0-----:R-:W-:Y:S05]  /*97a0*/  @!P0 BRA `(.L_x_58) ;  /* 0x0000002800888947 */ /* 0x001fea0003800000 */
.L_x_121:
[----:B------:R-:W-:Y:S05]  /*97b0*/  BSYNC B1 ;  /* 0x0000000000017941 */ /* 0x000fea0003800000 */
.L_x_57:
[----:B------:R-:W-:Y:S01]  /*97c0*/  ULDC UR4, c[0x0][0x430] ;  /* 0x00010c0000047ab9 */ /* 0x000fe20000000800 */
[----:B-----5:R-:W-:Y:S01]  /*97d0*/  SHF.R.S32.HI R27, RZ, 0x1f, R6 ;  /* 0x0000001fff1b7819 */ /* 0x020fe20000011406 */
[----:B------:R-:W-:Y:S01]  /*97e0*/  UIADD3 UR4, -UR4, URZ, URZ ;  /* 0x0000003f04047290 */ /* 0x000fe2000fffe13f */
[----:B------:R-:W-:Y:S01]  /*97f0*/  R2UR UR6, R31 ;  /* 0x000000001f0672ca */ /* 0x000fe200000e0000 */
[----:B------:R-:W-:Y:S01]  /*9800*/  IMAD R19, R21, 0x4800, R25 ;  /* 0x0000480015137824 */ /* 0x000fe200078e0219 */
[C---:B------:R-:W-:Y:S02]  /*9810*/  LOP3.LUT P3, RZ, R22.reuse, 0x4, RZ, 0xc0, !PT ;  /* 0x0000000416ff7812 */ /* 0x040fe4000786c0ff */
[C---:B------:R-:W-:Y:S01]  /*9820*/  LOP3.LUT P2, RZ, R22.reuse, 0x2, RZ, 0xc0, !PT ;  /* 0x0000000216ff7812 */ /* 0x040fe2000784c0ff */
[----:B------:R-:W-:Y:S01]  /*9830*/  IMAD R7, R11, UR4, R9 ;  /* 0x000000040b077c24 */ /* 0x000fe2000f8e0209 */
[----:B------:R-:W-:Y:S01]  /*9840*/  ULDC.64 UR4, c[0x0][0x300] ;  /* 0x0000c00000047ab9 */ /* 0x000fe20000000a00 */
[----:B------:R-:W-:-:S03]  /*9850*/  LOP3.LUT P1, RZ, R22, 0x1, RZ, 0xc0, !PT ;  /* 0x0000000116ff7812 */ /* 0x000fc6000782c0ff */
[----:B------:R-:W-:-:S05]  /*9860*/  SHF.R.S32.HI R26, RZ, 0x1f, R7 ;  /* 0x0000001fff1a7819 */ /* 0x000fca0000011407 */
[----:B------:R-:W-:-:S04]  /*9870*/  IMAD R2, R26, UR4, RZ ;  /* 0x000000041a027c24 */ /* 0x000fc8000f8e02ff */
[C---:B------:R-:W-:Y:S02]  /*9880*/  IMAD R5, R7.reuse, UR5, R2 ;  /* 0x0000000507057c24 */ /* 0x040fe4000f8e0202 */
[----:B0-----:R-:W-:Y:S01]  /*9890*/  IMAD.WIDE.U32 R2, R7, UR4, RZ ;  /* 0x0000000407027c25 */ /* 0x001fe2000f8e00ff */
        /* <DEDUP_REMOVED lines=14> */
[----:B------:R-:W-:-:S04]  /*9980*/  UMOV UR4, 0xffffffff ;  /* 0xffffffff00047882 */ /* 0x000fc80000000000 */
[----:B------:R-:W-:Y:S01]  /*9990*/  LEA.HI.X R20, R2, UR7, R3, 0x1, P0 ;  /* 0x0000000702147c11 */ /* 0x000fe200080f0c03 */
[----:B------:R-:W-:Y:S06]  /*99a0*/  BRA.DIV UR4, `(.L_x_59) ;  /* 0x0000002a041c7947 */ /* 0x000fec000b800000 */
[----:B------:R-:W0:Y:S01]  /*99b0*/  SHFL.IDX PT, R14, R18, RZ, 0x181f ;  /* 0x00181fff120e7589 */ /* 0x000e2200000e0000 */
[----:B------:R-:W-:-:S03]  /*99c0*/  LEA R19, R19, UR45, 0x1 ;  /* 0x0000002d13137c11 */ /* 0x000fc6000f8e08ff */
[----:B------:R-:W1:Y:S04]  /*99d0*/  SHFL.IDX PT, R3, R20, RZ, 0x181f ;  /* 0x00181fff14037589 */ /* 0x000e6800000e0000 */
[----:B------:R-:W-:Y:S04]  /*99e0*/  SHFL.IDX PT, R4, R20, 0x1, 0x181f ;  /* 0x00381f0014047f89 */ /* 0x000fe800000e0000 */
[----:B------:R-:W-:Y:S04]  /*99f0*/  SHFL.IDX PT, R12, R18, 0x2, 0x181f ;  /* 0x00581f00120c7f89 */ /* 0x000fe800000e0000 */
[----:B------:R-:W-:Y:S01]  /*9a00*/  SHFL.IDX PT, R5, R20, 0x2, 0x181f ;  /* 0x00581f0014057f89 */ /* 0x000fe200000e0000 */
[----:B0-----:R-:W-:-:S03]  /*9a10*/  IADD3 R2, P0, R14, R35, RZ ;  /* 0x000000230e027210 */ /* 0x001fc60007f1e0ff */
[----:B------:R-:W0:Y:S01]  /*9a20*/  SHFL.IDX PT, R14, R18, 0x1, 0x181f ;  /* 0x00381f00120e7f89 */ /* 0x000e2200000e0000 */
[----:B-1----:R-:W-:-:S05]  /*9a30*/  IADD3.X R3, RZ, R3, RZ, P0, !PT ;  /* 0x00000003ff037210 */ /* 0x002fca00007fe4ff */
[----:B------:R-:W-:Y:S04]  /*9a40*/  LDGSTS.E.BYPASS.LTC128B.128 [R19+0x18400], desc[UR38][R2.64], !P3 ;  /* 0x1840000002137fae */ /* 0x000fe8000d901d66 */
[----:B------:R-:W-:Y:S04]  /*9a50*/  LDGSTS.E.BYPASS.LTC128B.128 [R19+0x1b400], desc[UR38][R2.64+0x80], !P2 ;  /* 0x1b40008002137fae */ /* 0x000fe8000d101d66 */
[----:B------:R0:W-:Y:S02]  /*9a60*/  LDGSTS.E.BYPASS.LTC128B.128 [R19+0x1e400], desc[UR38][R2.64+0x100], !P1 ;  /* 0x1e40010002137fae */ /* 0x0001e4000c901d66 */
[----:B0-----:R-:W-:-:S02]  /*9a70*/  IADD3 R2, P0, R14, R35, RZ ;  /* 0x000000230e027210 */ /* 0x001fc40007f1e0ff */
[----:B------:R-:W0:Y:S03]  /*9a80*/  SHFL.IDX PT, R14, R18, 0x3, 0x181f ;  /* 0x00781f00120e7f89 */ /* 0x000e2600000e0000 */
[----:B------:R-:W-:Y:S01]  /*9a90*/  IMAD.X R3, RZ, RZ, R4, P0 ;  /* 0x000000ffff037224 */ /* 0x000fe200000e0604 */
[-C--:B------:R-:W-:Y:S02]  /*9aa0*/  IADD3 R4, P0, R12, R35.reuse, RZ ;  /* 0x000000230c047210 */ /* 0x080fe40007f1e0ff */
[----:B------:R-:W-:Y:S03]  /*9ab0*/  SHFL.IDX PT, R12, R18, 0x4, 0x181f ;  /* 0x00981f00120c7f89 */ /* 0x000fe600000e0000 */
[----:B------:R-:W-:Y:S01]  /*9ac0*/  IMAD.X R5, RZ, RZ, R5, P0 ;  /* 0x000000ffff057224 */ /* 0x000fe200000e0605 */
[----:B------:R-:W-:Y:S04]  /*9ad0*/  LDGSTS.E.BYPASS.LTC128B.128 [R19+0x18c00], desc[UR38][R2.64], !P3 ;  /* 0x18c0000002137fae */ /* 0x000fe8000d901d66 */
[----:B------:R-:W-:Y:S04]  /*9ae0*/  LDGSTS.E.BYPASS.LTC128B.128 [R19+0x1bc00], desc[UR38][R2.64+0x80], !P2 ;  /* 0x1bc0008002137fae */ /* 0x000fe8000d101d66 */
[----:B------:R1:W-:Y:S04]  /*9af0*/  LDGSTS.E.BYPASS.LTC128B.128 [R19+0x1ec00], desc[UR38][R2.64+0x100], !P1 ;  /* 0x1ec0010002137fae */ /* 0x0003e8000c901d66 */
[----:B------:R-:W-:Y:S04]  /*9b00*/  LDGSTS.E.BYPASS.LTC128B.128 [R19+0x19400], desc[UR38][R4.64], !P3 ;  /* 0x1940000004137fae */ /* 0x000fe8000d901d66 */
[----:B------:R-:W-:Y:S04]  /*9b10*/  LDGSTS.E.BYPASS.LTC128B.128 [R19+0x1c400], desc[UR38][R4.64+0x80], !P2 ;  /* 0x1c40008004137fae */ /* 0x000fe8000d101d66 */
[----:B-1----:R-:W1:Y:S01]  /*9b20*/  SHFL.IDX PT, R3, R20, 0x3, 0x181f ;  /* 0x00781f0014037f89 */ /* 0x002e6200000e0000 */
[----:B0-----:R-:W-:-:S03]  /*9b30*/  IADD3 R2, P0, R14, R35, RZ ;  /* 0x000000230e027210 */ /* 0x001fc60007f1e0ff */
[----:B------:R0:W-:Y:S04]  /*9b40*/  LDGSTS.E.BYPASS.LTC128B.128 [R19+0x1f400], desc[UR38][R4.64+0x100], !P1 ;  /* 0x1f40010004137fae */ /* 0x0001e8000c901d66 */
[----:B------:R-:W-:Y:S04]  /*9b50*/  SHFL.IDX PT, R14, R18, 0x5, 0x181f ;  /* 0x00b81f00120e7f89 */ /* 0x000fe800000e0000 */
[----:B0-----:R-:W0:Y:S04]  /*9b60*/  SHFL.IDX PT, R4, R20, 0x4, 0x181f ;  /* 0x00981f0014047f89 */ /* 0x001e2800000e0000 */
[----:B------:R-:W2:Y:S01]  /*9b70*/  SHFL.IDX PT, R20, R20, 0x5, 0x181f ;  /* 0x00b81f0014147f89 */ /* 0x000ea200000e0000 */
[----:B-1----:R-:W-:-:S05]  /*9b80*/  IADD3.X R3, RZ, R3, RZ, P0, !PT ;  /* 0x00000003ff037210 */ /* 0x002fca00007fe4ff */
[----:B------:R-:W-:Y:S04]  /*9b90*/  LDGSTS.E.BYPASS.LTC128B.128 [R19+0x19c00], desc[UR38][R2.64], !P3 ;  /* 0x19c0000002137fae */ /* 0x000fe8000d901d66 */
[----:B------:R-:W-:Y:S04]  /*9ba0*/  LDGSTS.E.BYPASS.LTC128B.128 [R19+0x1cc00], desc[UR38][R2.64+0x80], !P2 ;  /* 0x1cc0008002137fae */ /* 0x000fe8000d101d66 */
[----:B------:R1:W-:Y:S02]  /*9bb0*/  LDGSTS.E.BYPASS.LTC128B.128 [R19+0x1fc00], desc[UR38][R2.64+0x100], !P1 ;  /* 0x1fc0010002137fae */ /* 0x0003e4000c901d66 */
[----:B-1----:R-:W-:-:S05]  /*9bc0*/  IADD3 R2, P0, R12, R35, RZ ;  /* 0x000000230c027210 */ /* 0x002fca0007f1e0ff */
[----:B0-----:R-:W-:-:S05]  /*9bd0*/  IMAD.X R3, RZ, RZ, R4, P0 ;  /* 0x000000ffff037224 */ /* 0x001fca00000e0604 */
[----:B------:R0:W-:Y:S04]  /*9be0*/  LDGSTS.E.BYPASS.LTC128B.128 [R19+0x1a400], desc[UR38][R2.64], !P3 ;  /* 0x1a40000002137fae */ /* 0x0001e8000d901d66 */
[----:B------:R0:W-:Y:S04]  /*9bf0*/  LDGSTS.E.BYPASS.LTC128B.128 [R19+0x1d400], desc[UR38][R2.64+0x80], !P2 ;  /* 0x1d40008002137fae */ /* 0x0001e8000d101d66 */
[----:B--2---:R0:W-:Y:S02]  /*9c00*/  LDGSTS.E.BYPASS.LTC128B.128 [R19+0x20400], desc[UR38][R2.64+0x100], !P1 ;  /* 0x2040010002137fae */ /* 0x0041e4000c901d66 */
.L_x_135:
[----:B0-----:R-:W-:-:S05]  /*9c10*/  IADD3 R2, P0, R14, R35, RZ ;  /* 0x000000230e027210 */ /* 0x001fca0007f1e0ff */
[----:B------:R-:W-:Y:S01]  /*9c20*/  IMAD.X R3, RZ, RZ, R20, P0 ;  /* 0x000000ffff037224 */ /* 0x000fe200000e0614 */
[----:B------:R-:W-:-:S04]  /*9c30*/  PLOP3.LUT P0, PT, PT, PT, PT, 0x80, 0x0 ;  /* 0x000000000000781c */ /* 0x000fc80003f0f070 */
[----:B------:R-:W-:Y:S01]  /*9c40*/  @!PT LDS RZ, [RZ] ;  /* 0x00000000fffff984 */ /* 0x000fe20000000800 */
[----:B------:R-:W-:Y:S01]  /*9c50*/  @!PT LDS RZ, [RZ] ;  /* 0x00000000fffff984 */ /* 0x000fe20000000800 */
[----:B------:R-:W-:Y:S01]  /*9c60*/  @!PT LDS RZ, [RZ] ;  /* 0x00000000fffff984 */ /* 0x000fe20000000800 */
[----:B------:R0:W-:Y:S04]  /*9c70*/  LDGSTS.E.BYPASS.LTC128B.128 [R19+0x1ac00], desc[UR38][R2.64], !P3 ;  /* 0x1ac0000002137fae */ /* 0x0001e8000d901d66 */
[----:B------:R0:W-:Y:S04]  /*9c80*/  LDGSTS.E.BYPASS.LTC128B.128 [R19+0x1dc00], desc[UR38][R2.64+0x80], !P2 ;  /* 0x1dc0008002137fae */ /* 0x0001e8000d101d66 */
[----:B------:R0:W-:Y:S01]  /*9c90*/  LDGSTS.E.BYPASS.LTC128B.128 [R19+0x20c00], desc[UR38][R2.64+0x100], !P1 ;  /* 0x20c0010002137fae */ /* 0x0001e2000c901d66 */
[----:B------:R-:W-:Y:S01]  /*9ca0*/  NOP ;  /* 0x0000000000007918 */ /* 0x000fe20000000000 */
.L_x_60:
[----:B------:R-:W-:Y:S02]  /*9cb0*/  PLOP3.LUT P1, PT, P1, P0, PT, 0xa2, 0x0 ;  /* 0x000000000000781c */ /* 0x000fe40000f21472 */
[----:B------:R-:W-:-:S08]  /*9cc0*/  @P0 R2UR P1, UR4, R8 ;  /* 0x00000000080402ca */ /* 0x000fd00000020000 */
[----:B------:R-:W-:-:S05]  /*9cd0*/  @P0 PLOP3.LUT P0, PT, P1, PT, PT, 0x80, 0x0 ;  /* 0x000000000000081c */ /* 0x000fca0000f0f070 */
[----:B------:R-:W-:Y:S01]  /*9ce0*/  @!P1 SYNCS.ARRIVE.TRANS64.RED.A0T1 RZ, [UR4+0x2a830], RZ ;  /* 0x02a830ffffff99a7 */ /* 0x000fe20008200404 */
[----:B------:R-:W-:Y:S07]  /*9cf0*/  @!P1 ARRIVES.LDGSTSBAR.64.TRANSCNT [UR4+0x2a830] ;  /* 0x02a83000ff0099b0 */ /* 0x000fee0008000a84 */
[----:B------:R-:W-:Y:S05]  /*9d00*/  @P0 BRA.U.ANY `(.L_x_60) ;  /* 0xfffffffd00e80947 */ /* 0x000fea000393ffff */
[----:B------:R-:W-:Y:S01]  /*9d10*/  NOP ;  /* 0x0000000000007918 */ /* 0x000fe20000000000 */
[----:B------:R-:W-:-:S13]  /*9d20*/  ISETP.NE.AND P2, PT, R36, 0x3, PT ;  /* 0x000000032400780c */ /* 0x000fda0003f45270 */
[----:B------:R-:W-:Y:S05]  /*9d30*/  @!P2 BRA `(.L_x_61) ;  /* 0x000000000004a947 */ /* 0x000fea0003800000 */
[----:B------:R-:W-:Y:S01]  /*9d40*/  BPT.TRAP 0x1 ;  /* 0x000000040000795c */ /* 0x000fe20000300000 */
.L_x_61:
[----:B------:R1:W-:Y:S01]  /*9d50*/  SYNCS.ARRIVE.TRANS64.A1T0 RZ, [R8+URZ+0x2a830], RZ ;  /* 0x02a830ff08ff79a7 */ /* 0x0003e2000810003f */
[----:B------:R-:W-:Y:S05]  /*9d60*/  @!P2 BRA `(.L_x_62) ;  /* 0x000000000004a947 */ /* 0x000fea0003800000 */
[----:B------:R-:W-:Y:S01]  /*9d70*/  BPT.TRAP 0x1 ;  /* 0x000000040000795c */ /* 0x000fe20000300000 */
.L_x_62:
[----:B0-----:R-:W-:Y:S01]  /*9d80*/  SHF.L.U32 R3, R23, 0x1f, RZ ;  /* 0x0000001f17037819 */ /* 0x001fe200000006ff */
[----:B------:R-:W-:Y:S01]  /*9d90*/  BSSY B1, `(.L_x_63) ;  /* 0x0000004000017945 */ /* 0x000fe20003800000 */
[----:B------:R-:W-:-:S04]  /*9da0*/  LEA R4, R10, UR45, 0x3 ;  /* 0x0000002d0a047c11 */ /* 0x000fc8000f8e18ff */
[----:B------:R-:W0:Y:S02]  /*9db0*/  SYNCS.PHASECHK.TRANS64.TRYWAIT P0, [R4+URZ+0x2a860], R3 ;  /* 0x02a86003040075a7 */ /* 0x000e24000800017f */
[----:B0-----:R-:W-:Y:S05]  /*9dc0*/  @!P0 BRA `(.L_x_64) ;  /* 0x0000002800d08947 */ /* 0x001fea0003800000 */
.L_x_136:
[----:B------:R-:W-:Y:S05]  /*9dd0*/  BSYNC B1 ;  /* 0x0000000000017941 */ /* 0x000fea0003800000 */
.L_x_63:
[----:B------:R-:W-:Y:S01]  /*9de0*/  UMOV UR4, 0xffffffff ;  /* 0xffffffff00047882 */ /* 0x000fe20000000000 */
[----:B------:R-:W-:Y:S01]  /*9df0*/  LOP3.LUT P0, RZ, R29, 0x2, RZ, 0xc0, !PT ;  /* 0x000000021dff7812 */ /* 0x000fe2000780c0ff */
[----:B------:R-:W-:Y:S01]  /*9e00*/  IMAD R5, R10, 0x3000, R25 ;  /* 0x000030000a057824 */ /* 0x000fe200078e0219 */
[----:B------:R-:W-:Y:S11]  /*9e10*/  BRA.DIV UR4, `(.L_x_65) ;  /* 0x0000002a04d07947 */ /* 0x000ff6000b800000 */
[----:B------:R-:W2:Y:S01]  /*9e20*/  SHFL.IDX PT, R14, R16, RZ, 0x181f ;  /* 0x00181fff100e7589 */ /* 0x000ea200000e0000 */
[----:B------:R-:W-:-:S03]  /*9e30*/  LEA R5, R5, UR45, 0x1 ;  /* 0x0000002d05057c11 */ /* 0x000fc6000f8e08ff */
[----:B0-----:R-:W0:Y:S04]  /*9e40*/  SHFL.IDX PT, R3, R17, RZ, 0x181f ;  /* 0x00181fff11037589 */ /* 0x001e2800000e0000 */
[----:B-1----:R-:W-:Y:S01]  /*9e50*/  SHFL.IDX PT, R8, R17, 0x1, 0x181f ;  /* 0x00381f0011087f89 */ /* 0x002fe200000e0000 */
[----:B--2---:R-:W-:-:S03]  /*9e60*/  IADD3 R2, P1, R14, R35, RZ ;  /* 0x000000230e027210 */ /* 0x004fc60007f3e0ff */
[----:B------:R-:W1:Y:S01]  /*9e70*/  SHFL.IDX PT, R14, R16, 0x1, 0x181f ;  /* 0x00381f00100e7f89 */ /* 0x000e6200000e0000 */
[----:B0-----:R-:W-:Y:S02]  /*9e80*/  IADD3.X R3, RZ, R3, RZ, P1, !PT ;  /* 0x00000003ff037210 */ /* 0x001fe40000ffe4ff */
[----:B------:R-:W-:-:S04]  /*9e90*/  LOP3.LUT P1, RZ, R29, 0x1, RZ, 0xc0, !PT ;  /* 0x000000011dff7812 */ /* 0x000fc8000782c0ff */
[----:B------:R-:W-:-:S13]  /*9ea0*/  ISETP.LT.OR P2, PT, R0, 0x1, !P1 ;  /* 0x000000010000780c */ /* 0x000fda0004f41670 */
[----:B------:R-:W-:Y:S01]  /*9eb0*/  LDGSTS.E.BYPASS.LTC128B.128 [R5+0x400], desc[UR38][R2.64], !P2 ;  /* 0x0040000002057fae */ /* 0x000fe2000d101d66 */
[----:B------:R-:W-:-:S13]  /*9ec0*/  ISETP.LT.OR P2, PT, R0, 0x1, !P0 ;  /* 0x000000010000780c */ /* 0x000fda0004741670 */
[----:B------:R1:W-:Y:S02]  /*9ed0*/  LDGSTS.E.BYPASS.LTC128B.128 [R5+0x3400], desc[UR38][R2.64+0x80], !P2 ;  /* 0x0340008002057fae */ /* 0x0003e4000d101d66 */
[----:B-1----:R-:W-:Y:S02]  /*9ee0*/  IADD3 R2, P2, R14, R35, RZ ;  /* 0x000000230e027210 */ /* 0x002fe40007f5e0ff */
[----:B------:R-:W0:Y:S03]  /*9ef0*/  SHFL.IDX PT, R14, R16, 0x2, 0x181f ;  /* 0x00581f00100e7f89 */ /* 0x000e2600000e0000 */
[----:B------:R-:W-:Y:S01]  /*9f00*/  IMAD.X R3, RZ, RZ, R8, P2 ;  /* 0x000000ffff037224 */ /* 0x000fe200010e0608 */
[----:B------:R-:W-:Y:S01]  /*9f10*/  ISETP.LT.OR P2, PT, R0, 0x11, !P1 ;  /* 0x000000110000780c */ /* 0x000fe20004f41670 */
[----:B------:R-:W1:-:S12]  /*9f20*/  SHFL.IDX PT, R8, R17, 0x2, 0x181f ;  /* 0x00581f0011087f89 */ /* 0x000e5800000e0000 */
[----:B------:R-:W-:Y:S01]  /*9f30*/  LDGSTS.E.BYPASS.LTC128B.128 [R5+0xc00], desc[UR38][R2.64], !P2 ;  /* 0x00c0000002057fae */ /* 0x000fe2000d101d66 */
[----:B------:R-:W-:-:S13]  /*9f40*/  ISETP.LT.OR P2, PT, R0, 0x11, !P0 ;  /* 0x000000110000780c */ /* 0x000fda0004741670 */
[----:B------:R0:W-:Y:S02]  /*9f50*/  LDGSTS.E.BYPASS.LTC128B.128 [R5+0x3c00], desc[UR38][R2.64+0x80], !P2 ;  /* 0x03c0008002057fae */ /* 0x0001e4000d101d66 */
[----:B0-----:R-:W-:Y:S02]  /*9f60*/  IADD3 R2, P2, R14, R35, RZ ;  /* 0x000000230e027210 */ /* 0x001fe40007f5e0ff */
[----:B------:R-:W0:Y:S03]  /*9f70*/  SHFL.IDX PT, R14, R16, 0x3, 0x181f ;  /* 0x00781f00100e7f89 */ /* 0x000e2600000e0000 */
[----:B-1----:R-:W-:Y:S01]  /*9f80*/  IMAD.X R3, RZ, RZ, R8, P2 ;  /* 0x000000ffff037224 */ /* 0x002fe200010e0608 */
[----:B------:R-:W-:Y:S01]  /*9f90*/  ISETP.LT.OR P2, PT, R0, 0x21, !P1 ;  /* 0x000000210000780c */ /* 0x000fe20004f41670 */
[----:B------:R-:W1:-:S12]  /*9fa0*/  SHFL.IDX PT, R8, R17, 0x3, 0x181f ;  /* 0x00781f0011087f89 */ /* 0x000e5800000e0000 */
[----:B------:R-:W-:Y:S01]  /*9fb0*/  LDGSTS.E.BYPASS.LTC128B.128 [R5+0x1400], desc[UR38][R2.64], !P2 ;  /* 0x0140000002057fae */ /* 0x000fe2000d101d66 */
[----:B------:R-:W-:-:S13]  /*9fc0*/  ISETP.LT.OR P2, PT, R0, 0x21, !P0 ;  /* 0x000000210000780c */ /* 0x000fda0004741670 */
[----:B------:R0:W-:Y:S02]  /*9fd0*/  LDGSTS.E.BYPASS.LTC128B.128 [R5+0x4400], desc[UR38][R2.64+0x80], !P2 ;  /* 0x0440008002057fae */ /* 0x0001e4000d101d66 */
[----:B0-----:R-:W-:Y:S02]  /*9fe0*/  IADD3 R2, P2, R14, R35, RZ ;  /* 0x000000230e027210 */ /* 0x001fe40007f5e0ff */
[----:B------:R-:W0:Y:S02]  /*9ff0*/  SHFL.IDX PT, R14, R16, 0x4, 0x181f ;  /* 0x00981f00100e7f89 */ /* 0x000e2400000e0000 */
[----:B-1----:R-:W-:Y:S02]  /*a000*/  IADD3.X R3, RZ, R8, RZ, P2, !PT ;  /* 0x00000008ff037210 */ /* 0x002fe400017fe4ff */
[----:B------:R-:W-:Y:S01]  /*a010*/  ISETP.LT.OR P2, PT, R0, 0x31, !P1 ;  /* 0x000000310000780c */ /* 0x000fe20004f41670 */
[----:B------:R-:W1:-:S12]  /*a020*/  SHFL.IDX PT, R8, R17, 0x4, 0x181f ;  /* 0x00981f0011087f89 */ /* 0x000e5800000e0000 */
[----:B------:R-:W-:Y:S01]  /*a030*/  LDGSTS.E.BYPASS.LTC128B.128 [R5+0x1c00], desc[UR38][R2.64], !P2 ;  /* 0x01c0000002057fae */ /* 0x000fe2000d101d66 */
[----:B------:R-:W-:-:S13]  /*a040*/  ISETP.LT.OR P2, PT, R0, 0x31, !P0 ;  /* 0x000000310000780c */ /* 0x000fda0004741670 */
[----:B------:R0:W-:Y:S02]  /*a050*/  LDGSTS.E.BYPASS.LTC128B.128 [R5+0x4c00], desc[UR38][R2.64+0x80], !P2 ;  /* 0x04c0008002057fae */ /* 0x0001e4000d101d66 */
[----:B0-----:R-:W-:Y:S02]  /*a060*/  IADD3 R2, P2, R14, R35, RZ ;  /* 0x000000230e027210 */ /* 0x001fe40007f5e0ff */
[----:B------:R0:W2:Y:S03]  /*a070*/  SHFL.IDX PT, R14, R16, 0x5, 0x181f ;  /* 0x00b81f00100e7f89 */ /* 0x0000a600000e0000 */
[----:B-1----:R-:W-:Y:S01]  /*a080*/  IMAD.X R3, RZ, RZ, R8, P2 ;  /* 0x000000ffff037224 */ /* 0x002fe200010e0608 */
[----:B------:R-:W-:Y:S01]  /*a090*/  ISETP.LT.OR P2, PT, R0, 0x41, !P1 ;  /* 0x000000410000780c */ /* 0x000fe20004f41670 */
[----:B------:R0:W1:-:S12]  /*a0a0*/  SHFL.IDX PT, R8, R17, 0x5, 0x181f ;  /* 0x00b81f0011087f89 */ /* 0x00005800000e0000 */
[----:B------:R0:W-:Y:S01]  /*a0b0*/  LDGSTS.E.BYPASS.LTC128B.128 [R5+0x2400], desc[UR38][R2.64], !P2 ;  /* 0x0240000002057fae */ /* 0x0001e2000d101d66 */
[----:B------:R-:W-:-:S13]  /*a0c0*/  ISETP.LT.OR P2, PT, R0, 0x41, !P0 ;  /* 0x000000410000780c */ /* 0x000fda0004741670 */
[----:B-12---:R0:W-:Y:S02]  /*a0d0*/  LDGSTS.E.BYPASS.LTC128B.128 [R5+0x5400], desc[UR38][R2.64+0x80], !P2 ;  /* 0x0540008002057fae */ /* 0x0061e4000d101d66 */
.L_x_150:
[C---:B------:R-:W-:Y:S01]  /*a0e0*/  ISETP.LT.OR P1, PT, R0.reuse, 0x51, !P1 ;  /* 0x000000510000780c */ /* 0x040fe20004f21670 */
[----:B------:R-:W-:Y:S01]  /*a0f0*/  ULDC.64 UR4, c[0x0][0x328] ;  /* 0x0000ca0000047ab9 */ /* 0x000fe20000000a00 */
[----:B------:R-:W-:Y:S01]  /*a100*/  ISETP.LT.OR P0, PT, R0, 0x51, !P0 ;  /* 0x000000510000780c */ /* 0x000fe20004701670 */
[----:B------:R-:W-:Y:S01]  /*a110*/  IMAD R26, R26, UR4, RZ ;  /* 0x000000041a1a7c24 */ /* 0x000fe2000f8e02ff */
[----:B01----:R-:W-:-:S03]  /*a120*/  IADD3 R2, P2, R14, R35, RZ ;  /* 0x000000230e027210 */ /* 0x003fc60007f5e0ff */
[----:B------:R-:W-:Y:S02]  /*a130*/  IMAD R11, R7, UR5, R26 ;  /* 0x00000005070b7c24 */ /* 0x000fe4000f8e021a */
[----:B------:R-:W-:-:S05]  /*a140*/  IMAD.X R3, RZ, RZ, R8, P2 ;  /* 0x000000ffff037224 */ /* 0x000fca00010e0608 */
[----:B------:R-:W-:Y:S01]  /*a150*/  @!PT LDS RZ, [RZ] ;  /* 0x00000000fffff984 */ /* 0x000fe20000000800 */
[----:B------:R-:W-:Y:S01]  /*a160*/  @!PT LDS RZ, [RZ] ;  /* 0x00000000fffff984 */ /* 0x000fe20000000800 */
[----:B------:R-:W-:Y:S01]  /*a170*/  @!PT LDS RZ, [RZ] ;  /* 0x00000000fffff984 */ /* 0x000fe20000000800 */
[----:B------:R-:W-:Y:S04]  /*a180*/  LDGSTS.E.BYPASS.LTC128B.128 [R5+0x2c00], desc[UR38][R2.64], !P1 ;  /* 0x02c0000002057fae */ /* 0x000fe8000c901d66 */
[----:B------:R0:W-:Y:S01]  /*a190*/  LDGSTS.E.BYPASS.LTC128B.128 [R5+0x5c00], desc[UR38][R2.64+0x80], !P0 ;  /* 0x05c0008002057fae */ /* 0x0001e2000c101d66 */
[----:B------:R-:W-:Y:S01]  /*a1a0*/  PLOP3.LUT P0, PT, PT, PT, PT, 0x80, 0x0 ;  /* 0x000000000000781c */ /* 0x000fe20003f0f070 */
[----:B------:R-:W-:Y:S01]  /*a1b0*/  NOP ;  /* 0x0000000000007918 */ /* 0x000fe20000000000 */
[----:B0-----:R-:W-:Y:S01]  /*a1c0*/  IMAD.WIDE.U32 R2, R7, UR4, RZ ;  /* 0x0000000407027c25 */ /* 0x001fe2000f8e00ff */
[----:B------:R-:W-:-:S03]  /*a1d0*/  ULDC.64 UR4, c[0x0][0x338] ;  /* 0x0000ce0000047ab9 */ /* 0x000fc60000000a00 */
[----:B------:R-:W-:Y:S01]  /*a1e0*/  IMAD R27, R27, UR4, RZ ;  /* 0x000000041b1b7c24 */ /* 0x000fe2000f8e02ff */
[----:B------:R-:W-:-:S03]  /*a1f0*/  IADD3 R3, R3, R11, RZ ;  /* 0x0000000b03037210 */ /* 0x000fc60007ffe0ff */
[C---:B------:R-:W-:Y:S02]  /*a200*/  IMAD R27, R6.reuse, UR5, R27 ;  /* 0x00000005061b7c24 */ /* 0x040fe4000f8e021b */
[----:B------:R-:W-:-:S04]  /*a210*/  IMAD.WIDE.U32 R2, R6, UR4, R2 ;  /* 0x0000000406027c25 */ /* 0x000fc8000f8e0002 */
[----:B------:R-:W-:-:S07]  /*a220*/  IMAD.IADD R27, R3, 0x1, R27 ;  /* 0x00000001031b7824 */ /* 0x000fce00078e021b */
.L_x_66:
        /* <DEDUP_REMOVED lines=10> */
.L_x_67:
[----:B------:R-:W-:Y:S01]  /*a2d0*/  R2UR UR4, R31 ;  /* 0x000000001f0472ca */ /* 0x000fe200000e0000 */
[----:B------:R-:W-:Y:S01]  /*a2e0*/  ULDC.64 UR6, c[0x0][0x330] ;  /* 0x0000cc0000067ab9 */ /* 0x000fe20000000a00 */
[----:B------:R-:W-:Y:S01]  /*a2f0*/  MOV R3, R27 ;  /* 0x0000001b00037202 */ /* 0x000fe20000000f00 */
[----:B------:R-:W-:Y:S01]  /*a300*/  IMAD.U32 R5, RZ, RZ, UR6 ;  /* 0x00000006ff057e24 */ /* 0x000fe2000f8e00ff */
[----:B------:R0:W-:Y:S01]  /*a310*/  SYNCS.ARRIVE.TRANS64.A1T0 RZ, [R4+URZ+0x2a850], RZ ;  /* 0x02a850ff04ff79a7 */ /* 0x0001e2000810003f */
[----:B------:R-:W-:Y:S01]  /*a320*/  VIADD R28, R28, 0xffffffff ;  /* 0xffffffff1c1c7836 */ /* 0x000fe20000000000 */
[----:B------:R-:W-:Y:S01]  /*a330*/  IADD3 R0, R0, 0x60, RZ ;  /* 0x0000006000007810 */ /* 0x000fe20007ffe0ff */
[----:B------:R-:W-:Y:S01]  /*a340*/  IMAD.WIDE.U32 R2, R5, UR42, R2 ;  /* 0x0000002a05027c25 */ /* 0x000fe2000f8e0002 */
[----:B------:R-:W-:-:S03]  /*a350*/  MOV R10, R21 ;  /* 0x00000015000a7202 */ /* 0x000fc60000000f00 */
[----:B------:R-:W-:Y:S02]  /*a360*/  VIADD R9, R9, 0xffffffa0 ;  /* 0xffffffa009097836 */ /* 0x000fe40000000000 */
[----:B------:R-:W-:Y:S01]  /*a370*/  UIMAD UR4, UR4, UR6, URZ ;  /* 0x00000006040472a4 */ /* 0x000fe2000f8e023f */
[----:B------:R-:W-:-:S03]  /*a380*/  IMAD.MOV.U32 R23, RZ, RZ, R24 ;  /* 0x000000ffff177224 */ /* 0x000fc600078e0018 */
[----:B------:R-:W-:-:S03]  /*a390*/  UIMAD UR4, UR42, UR7, UR4 ;  /* 0x000000072a0472a4 */ /* 0x000fc6000f8e0204 */
[----:B------:R-:W-:Y:S02]  /*a3a0*/  ULDC.64 UR6, c[0x0][0x318] ;  /* 0x0000c60000067ab9 */ /* 0x000fe40000000a00 */
[----:B------:R-:W-:Y:S01]  /*a3b0*/  LEA R16, P0, R2, UR6, 0x1 ;  /* 0x0000000602107c11 */ /* 0x000fe2000f8008ff */
[----:B------:R-:W-:-:S05]  /*a3c0*/  VIADD R17, R3, UR4 ;  /* 0x0000000403117c36 */ /* 0x000fca0008000000 */
[----:B------:R-:W-:Y:S02]  /*a3d0*/  LEA.HI.X R17, R2, UR7, R17, 0x1, P0 ;  /* 0x0000000702117c11 */ /* 0x000fe400080f0c11 */
[----:B------:R-:W-:-:S13]  /*a3e0*/  ISETP.GT.AND P0, PT, R28, UR48, PT ;  /* 0x000000301c007c0c */ /* 0x000fda000bf04270 */
[----:B0-----:R-:W-:Y:S05]  /*a3f0*/  @P0 BRA `(.L_x_68) ;  /* 0xfffffff000680947 */ /* 0x001fea000383ffff */
[----:B------:R-:W-:Y:S05]  /*a400*/  BSYNC B0 ;  /* 0x0000000000007941 */ /* 0x000fea0003800000 */
.L_x_55:
[----:B------:R-:W-:-:S13]  /*a410*/  ISETP.NE.AND P0, PT, R36, 0x3, PT ;  /* 0x000000032400780c */ /* 0x000fda0003f05270 */
[----:B------:R-:W-:Y:S05]  /*a420*/  @!P0 BRA `(.L_x_69) ;  /* 0x0000000000048947 */ /* 0x000fea0003800000 */
[----:B------:R-:W-:Y:S01]  /*a430*/  BPT.TRAP 0x1 ;  /* 0x000000040000795c */ /* 0x000fe20000300000 */
.L_x_69:
[C---:B0-----:R-:W-:Y:S01]  /*a440*/  LEA R0, R21.reuse, UR45, 0x3 ;  /* 0x0000002d15007c11 */ /* 0x041fe2000f8e18ff */
[----:B------:R-:W-:Y:S01]  /*a450*/  IMAD.MOV.U32 R5, RZ, RZ, -0x60 ;  /* 0xffffffa0ff057424 */ /* 0x000fe200078e00ff */
[----:B------:R-:W-:Y:S01]  /*a460*/  SHF.L.U32 R3, R24, 0x1f, RZ ;  /* 0x0000001f18037819 */ /* 0x000fe200000006ff */
[----:B------:R-:W-:Y:S01]  /*a470*/  BSSY B0, `(.L_x_70) ;  /* 0x0000006000007945 */ /* 0x000fe20003800000 */
[----:B------:R-:W-:Y:S02]  /*a480*/  IMAD R25, R21, 0x3000, R25 ;  /* 0x0000300015197824 */ /* 0x000fe400078e0219 */
[----:B------:R-:W0:Y:S01]  /*a490*/  SYNCS.PHASECHK.TRANS64.TRYWAIT P0, [R0+URZ+0x2a860], R3 ;  /* 0x02a86003000075a7 */ /* 0x000e22000800017f */
[----:B------:R-:W-:-:S04]  /*a4a0*/  IMAD R28, R28, R5, UR43 ;  /* 0x0000002b1c1c7e24 */ /* 0x000fc8000f8e0205 */
[----:B------:R-:W-:Y:S01]  /*a4b0*/  IMAD.IADD R5, R28, 0x1, -R37 ;  /* 0x000000011c057824 */ /* 0x000fe200078e0a25 */
[----:B0-----:R-:W-:Y:S06]  /*a4c0*/  @!P0 BRA `(.L_x_71) ;  /* 0x0000002c002c8947 */ /* 0x001fec0003800000 */
.L_x_151:
[----:B------:R-:W-:Y:S05]  /*a4d0*/  BSYNC B0 ;  /* 0x0000000000007941 */ /* 0x000fea0003800000 */
.L_x_70:
[----:B------:R-:W-:-:S03]  /*a4e0*/  UMOV UR4, 0xffffffff ;  /* 0xffffffff00047882 */ /* 0x000fc60000000000 */
[----:B------:R-:W-:Y:S05]  /*a4f0*/  BRA.DIV UR4, `(.L_x_72) ;  /* 0x0000002e04347947 */ /* 0x000fea000b800000 */
[----:B0-----:R-:W-:Y:S01]  /*a500*/  SHFL.IDX PT, R3, R17, RZ, 0x181f ;  /* 0x00181fff11037589 */ /* 0x001fe200000e0000 */
[C---:B------:R-:W-:Y:S02]  /*a510*/  LOP3.LUT R4, R29.reuse, 0x1, RZ, 0xc0, !PT ;  /* 0x000000011d047812 */ /* 0x040fe400078ec0ff */
[----:B------:R-:W-:Y:S01]  /*a520*/  LOP3.LUT P0, RZ, R29, 0x2, RZ, 0xc0, !PT ;  /* 0x000000021dff7812 */ /* 0x000fe2000780c0ff */
[----:B------:R-:W0:Y:S01]  /*a530*/  SHFL.IDX PT, R2, R16, RZ, 0x181f ;  /* 0x00181fff10027589 */ /* 0x000e2200000e0000 */
[----:B------:R-:W-:Y:S02]  /*a540*/  ISETP.NE.U32.AND P1, PT, R4, 0x1, PT ;  /* 0x000000010400780c */ /* 0x000fe40003f25070 */
[C---:B------:R-:W-:Y:S01]  /*a550*/  ISETP.LT.OR P3, PT, R5.reuse, 0x1, !P0 ;  /* 0x000000010500780c */ /* 0x040fe20004761670 */
[----:B------:R-:W1:Y:S01]  /*a560*/  SHFL.IDX PT, R14, R16, 0x1, 0x181f ;  /* 0x00381f00100e7f89 */ /* 0x000e6200000e0000 */
[----:B------:R-:W-:Y:S02]  /*a570*/  ISETP.LT.OR P2, PT, R5, 0x1, P1 ;  /* 0x000000010500780c */ /* 0x000fe40000f41670 */
[----:B------:R-:W-:Y:S01]  /*a580*/  LEA R4, R25, UR45, 0x1 ;  /* 0x0000002d19047c11 */ /* 0x000fe2000f8e08ff */
[----:B------:R-:W2:Y:S01]  /*a590*/  SHFL.IDX PT, R6, R17, 0x1, 0x181f ;  /* 0x00381f0011067f89 */ /* 0x000ea200000e0000 */
[----:B------:R-:W-:-:S02]  /*a5a0*/  ISETP.LT.OR P4, PT, R5, 0x11, P1 ;  /* 0x000000110500780c */ /* 0x000fc40000f81670 */
[----:B------:R-:W-:Y:S01]  /*a5b0*/  ISETP.LT.OR P5, PT, R5, 0x11, !P0 ;  /* 0x000000110500780c */ /* 0x000fe200047a1670 */
[----:B------:R-:W3:Y:S04]  /*a5c0*/  SHFL.IDX PT, R8, R17, 0x2, 0x181f ;  /* 0x00581f0011087f89 */ /* 0x000ee800000e0000 */
[----:B------:R-:W4:Y:S04]  /*a5d0*/  SHFL.IDX PT, R9, R16, 0x2, 0x181f ;  /* 0x00581f0010097f89 */ /* 0x000f2800000e0000 */
[----:B------:R-:W-:Y:S01]  /*a5e0*/  SHFL.IDX PT, R10, R17, 0x3, 0x181f ;  /* 0x00781f00110a7f89 */ /* 0x000fe200000e0000 */
[----:B0-----:R-:W-:-:S03]  /*a5f0*/  IMAD.WIDE.U32 R2, R30, 0x2, R2 ;  /* 0x000000021e027825 */ /* 0x001fc600078e0002 */
[----:B------:R-:W0:Y:S04]  /*a600*/  SHFL.IDX PT, R19, R16, 0x3, 0x181f ;  /* 0x00781f0010137f89 */ /* 0x000e2800000e0000 */
[----:B------:R-:W-:Y:S01]  /*a610*/  LDGSTS.E.BYPASS.LTC128B.128 [R4+0x400], desc[UR38][R2.64], !P2 ;  /* 0x0040000002047fae */ /* 0x000fe2000d101d66 */
[----:B------:R-:W-:-:S03]  /*a620*/  ISETP.LT.OR P2, PT, R5, 0x21, P1 ;  /* 0x000000210500780c */ /* 0x000fc60000f41670 */
[----:B------:R-:W5:Y:S04]  /*a630*/  SHFL.IDX PT, R23, R16, 0x4, 0x181f ;  /* 0x00981f0010177f89 */ /* 0x000f6800000e0000 */
[----:B------:R1:W-:Y:S01]  /*a640*/  LDGSTS.E.BYPASS.LTC128B.128 [R4+0x3400], desc[UR38][R2.64+0x80], !P3 ;  /* 0x0340008002047fae */ /* 0x0003e2000d901d66 */
[----:B------:R-:W-:-:S03]  /*a650*/  ISETP.LT.OR P3, PT, R5, 0x21, !P0 ;  /* 0x000000210500780c */ /* 0x000fc60004761670 */
[----:B------:R-:W5:Y:S04]  /*a660*/  SHFL.IDX PT, R18, R17, 0x4, 0x181f ;  /* 0x00981f0011127f89 */ /* 0x000f6800000e0000 */
[----:B------:R-:W0:Y:S01]  /*a670*/  SHFL.IDX PT, R17, R17, 0x5, 0x181f ;  /* 0x00b81f0011117f89 */ /* 0x000e2200000e0000 */
[----:B-1----:R-:W-:Y:S01]  /*a680*/  MOV R2, R14 ;  /* 0x0000000e00027202 */ /* 0x002fe20000000f00 */
[----:B--2---:R-:W-:Y:S02]  /*a690*/  IMAD.MOV.U32 R3, RZ, RZ, R6 ;  /* 0x000000ffff037224 */ /* 0x004fe400078e0006 */
[----:B------:R1:W2:Y:S02]  /*a6a0*/  SHFL.IDX PT, R14, R16, 0x5, 0x181f ;  /* 0x00b81f00100e7f89 */ /* 0x0002a400000e0000 */
[----:B------:R-:W-:Y:S01]  /*a6b0*/  IMAD.WIDE.U32 R6, R30, 0x2, R2 ;  /* 0x000000021e067825 */ /* 0x000fe200078e0002 */
[----:B---3--:R-:W-:-:S03]  /*a6c0*/  MOV R3, R8 ;  /* 0x0000000800037202 */ /* 0x008fc60000000f00 */
[----:B----4-:R-:W-:Y:S01]  /*a6d0*/  IMAD.MOV.U32 R2, RZ, RZ, R9 ;  /* 0x000000ffff027224 */ /* 0x010fe200078e0009 */
[----:B------:R-:W-:Y:S01]  /*a6e0*/  LDGSTS.E.BYPASS.LTC128B.128 [R4+0xc00], desc[UR38][R6.64], !P4 ;  /* 0x00c0000006047fae */ /* 0x000fe2000e101d66 */
[C---:B------:R-:W-:Y:S01]  /*a6f0*/  ISETP.LT.OR P4, PT, R5.reuse, 0x31, P1 ;  /* 0x000000310500780c */ /* 0x040fe20000f81670 */
[----:B------:R-:W-:Y:S02]  /*a700*/  IMAD.MOV.U32 R8, RZ, RZ, RZ ;  /* 0x000000ffff087224 */ /* 0x000fe400078e00ff */
[----:B------:R-:W-:Y:S01]  /*a710*/  IMAD.WIDE.U32 R2, R30, 0x2, R2 ;  /* 0x000000021e027825 */ /* 0x000fe200078e0002 */
[----:B------:R-:W-:Y:S01]  /*a720*/  LDGSTS.E.BYPASS.LTC128B.128 [R4+0x3c00], desc[UR38][R6.64+0x80], !P5 ;  /* 0x03c0008006047fae */ /* 0x000fe2000e901d66 */
[----:B------:R-:W-:-:S03]  /*a730*/  ISETP.LT.OR P5, PT, R5, 0x31, !P0 ;  /* 0x000000310500780c */ /* 0x000fc600047a1670 */
[----:B------:R-:W-:Y:S01]  /*a740*/  LDGSTS.E.BYPASS.LTC128B.128 [R4+0x1400], desc[UR38][R2.64], !P2 ;  /* 0x0140000002047fae */ /* 0x000fe2000d101d66 */
[----:B------:R-:W-:-:S03]  /*a750*/  ISETP.LT.OR P2, PT, R5, 0x41, P1 ;  /* 0x000000410500780c */ /* 0x000fc60000f41670 */
[----:B------:R0:W-:Y:S01]  /*a760*/  LDGSTS.E.BYPASS.LTC128B.128 [R4+0x4400], desc[UR38][R2.64+0x80], !P3 ;  /* 0x0440008002047fae */ /* 0x0001e2000d901d66 */
[----:B------:R-:W-:Y:S01]  /*a770*/  ISETP.LT.OR P3, PT, R5, 0x41, !P0 ;  /* 0x000000410500780c */ /* 0x000fe20004761670 */
[----:B0-----:R-:W-:Y:S02]  /*a780*/  IMAD.MOV.U32 R2, RZ, RZ, R19 ;  /* 0x000000ffff027224 */ /* 0x001fe400078e0013 */
[----:B------:R-:W-:Y:S02]  /*a790*/  IMAD.MOV.U32 R3, RZ, RZ, R10 ;  /* 0x000000ffff037224 */ /* 0x000fe400078e000a */
[----:B------:R-:W-:Y:S01]  /*a7a0*/  IMAD.WIDE.U32 R6, R30, 0x2, R2 ;  /* 0x000000021e067825 */ /* 0x000fe200078e0002 */
[----:B-----5:R-:W-:-:S03]  /*a7b0*/  MOV R2, R23 ;  /* 0x0000001700027202 */ /* 0x020fc60000000f00 */
[----:B------:R-:W-:Y:S01]  /*a7c0*/  IMAD.MOV.U32 R3, RZ, RZ, R18 ;  /* 0x000000ffff037224 */ /* 0x000fe200078e0012 */
[----:B------:R1:W-:Y:S01]  /*a7d0*/  LDGSTS.E.BYPASS.LTC128B.128 [R4+0x1c00], desc[UR38][R6.64], !P4 ;  /* 0x01c0000006047fae */ /* 0x0003e2000e101d66 */
[----:B------:R-:W-:-:S03]  /*a7e0*/  IMAD.WIDE.U32 R2, R30, 0x2, R2 ;  /* 0x000000021e027825 */ /* 0x000fc600078e0002 */
[----:B------:R1:W-:Y:S04]  /*a7f0*/  LDGSTS.E.BYPASS.LTC128B.128 [R4+0x4c00], desc[UR38][R6.64+0x80], !P5 ;  /* 0x04c0008006047fae */ /* 0x0003e8000e901d66 */
[----:B------:R1:W-:Y:S04]  /*a800*/  LDGSTS.E.BYPASS.LTC128B.128 [R4+0x2400], desc[UR38][R2.64], !P2 ;  /* 0x0240000002047fae */ /* 0x0003e8000d101d66 */
[----:B--2---:R1:W-:Y:S02]  /*a810*/  LDGSTS.E.BYPASS.LTC128B.128 [R4+0x5400], desc[UR38][R2.64+0x80], !P3 ;  /* 0x0540008002047fae */ /* 0x0043e4000d901d66 */
.L_x_165:
[C---:B------:R-:W-:Y:S01]  /*a820*/  ISETP.LT.OR P1, PT, R5.reuse, 0x51, P1 ;  /* 0x000000510500780c */ /* 0x040fe20000f21670 */
[----:B-1----:R-:W-:Y:S01]  /*a830*/  IMAD.MOV.U32 R3, RZ, RZ, R17 ;  /* 0x000000ffff037224 */ /* 0x002fe200078e0011 */
[----:B------:R-:W-:Y:S02]  /*a840*/  ISETP.LT.OR P0, PT, R5, 0x51, !P0 ;  /* 0x000000510500780c */ /* 0x000fe40004701670 */
[----:B------:R-:W-:-:S05]  /*a850*/  MOV R2, R14 ;  /* 0x0000000e00027202 */ /* 0x000fca0000000f00 */
[----:B------:R-:W-:-:S05]  /*a860*/  IMAD.WIDE.U32 R2, R30, 0x2, R2 ;  /* 0x000000021e027825 */ /* 0x000fca00078e0002 */
[----:B------:R-:W-:Y:S01]  /*a870*/  @!PT LDS RZ, [RZ] ;  /* 0x00000000fffff984 */ /* 0x000fe20000000800 */
[----:B------:R-:W-:Y:S01]  /*a880*/  @!PT LDS RZ, [RZ] ;  /* 0x00000000fffff984 */ /* 0x000fe20000000800 */
[----:B------:R-:W-:Y:S01]  /*a890*/  @!PT LDS RZ, [RZ] ;  /* 0x00000000fffff984 */ /* 0x000fe20000000800 */
[----:B------:R0:W-:Y:S04]  /*a8a0*/  LDGSTS.E.BYPASS.LTC128B.128 [R4+0x2c00], desc[UR38][R2.64], !P1 ;  /* 0x02c0000002047fae */ /* 0x0001e8000c901d66 */
[----:B------:R0:W-:Y:S01]  /*a8b0*/  LDGSTS.E.BYPASS.LTC128B.128 [R4+0x5c00], desc[UR38][R2.64+0x80], !P0 ;  /* 0x05c0008002047fae */ /* 0x0001e2000c101d66 */
[----:B------:R-:W-:Y:S01]  /*a8c0*/  PLOP3.LUT P0, PT, PT, PT, PT, 0x80, 0x0 ;  /* 0x000000000000781c */ /* 0x000fe20003f0f070 */
[----:B------:R-:W-:-:S12]  /*a8d0*/  NOP ;  /* 0x0000000000007918 */ /* 0x000fd80000000000 */
.L_x_73:
        /* <DEDUP_REMOVED lines=10> */
.L_x_74:
[----:B0-----:R-:W-:Y:S01]  /*a980*/  VIADD R2, R21, 0x1 ;  /* 0x0000000115027836 */ /* 0x001fe20000000000 */
[----:B------:R0:W-:Y:S04]  /*a990*/  SYNCS.ARRIVE.TRANS64.A1T0 RZ, [R0+URZ+0x2a850], RZ ;  /* 0x02a850ff00ff79a7 */ /* 0x0001e8000810003f */
[----:B------:R-:W-:-:S04]  /*a9a0*/  ISETP.NE.AND P0, PT, R2, 0x2, PT ;  /* 0x000000020200780c */ /* 0x000fc80003f05270 */
[----:B------:R-:W-:Y:S02]  /*a9b0*/  SEL R3, RZ, 0x1, P0 ;  /* 0x00000001ff037807 */ /* 0x000fe40000000000 */
[----:B------:R-:W-:Y:S02]  /*a9c0*/  SEL R2, R2, RZ, P0 ;  /* 0x000000ff02027207 */ /* 0x000fe40000000000 */
[----:B0-----:R-:W-:-:S07]  /*a9d0*/  LOP3.LUT R0, R24, R3, RZ, 0x3c, !PT ;  /* 0x0000000318007212 */ /* 0x001fce00078e3cff */
.L_x_40:
[----:B------:R-:W0:Y:S01]  /*a9e0*/  S2R R4, SR_CgaCtaId ;  /* 0x0000000000047919 */ /* 0x000e220000008800 */
[----:B------:R-:W-:Y:S02]  /*a9f0*/  MOV R3, 0x400 ;  /* 0x0000040000037802 */ /* 0x000fe40000000f00 */
[----:B------:R-:W-:Y:S02]  /*aa00*/  SHF.L.U32 R8, R8, 0x1f, RZ ;  /* 0x0000001f08087819 */ /* 0x000fe400000006ff */
[----:B0-----:R-:W-:-:S04]  /*aa10*/  LEA R7, R4, R3, 0x18 ;  /* 0x0000000304077211 */ /* 0x001fc800078ec0ff */
[----:B------:R-:W0:Y:S02]  /*aa20*/  SYNCS.PHASECHK.TRANS64.TRYWAIT P0, [R7+URZ+0x2a820], R8 ;  /* 0x02a82008070075a7 */ /* 0x000e24000800017f */
[----:B0-----:R-:W-:Y:S05]  /*aa30*/  @!P0 BRA `(.L_x_75) ;  /* 0x0000002c00d88947 */ /* 0x001fea0003800000 */
.L_x_166:
[----:B------:R-:W-:-:S03]  /*aa40*/  UMOV UR4, 0xffffffff ;  /* 0xffffffff00047882 */ /* 0x000fc60000000000 */
[----:B------:R-:W-:Y:S05]  /*aa50*/  BRA.DIV UR4, `(.L_x_76) ;  /* 0x0000002e04e47947 */ /* 0x000fea000b800000 */
[----:B------:R-:W1:Y:S02]  /*aa60*/  S2R R3, SR_TID.X ;  /* 0x0000000000037919 */ /* 0x000e640000002100 */
[----:B-1----:R-:W-:-:S04]  /*aa70*/  SHF.R.U32.HI R3, RZ, 0x5, R3 ;  /* 0x00000005ff037819 */ /* 0x002fc80000011603 */
[----:B------:R-:W-:-:S05]  /*aa80*/  LOP3.LUT R3, R3, 0x3, RZ, 0xc0, !PT ;  /* 0x0000000303037812 */ /* 0x000fca00078ec0ff */
[----:B------:R1:W2:Y:S02]  /*aa90*/  SHFL.IDX PT, R14, R3, RZ, 0x1f ;  /* 0x00001fff030e7589 */ /* 0x0002a400000e0000 */
.L_x_169:
[----:B--2---:R-:W-:-:S13]  /*aaa0*/  ISETP.NE.AND P0, PT, R14, RZ, PT ;  /* 0x000000ff0e00720c */ /* 0x004fda0003f05270 */
[----:B------:R-:W-:Y:S05]  /*aab0*/  @P0 BRA `(.L_x_8) ;  /* 0x0000000000880947 */ /* 0x000fea0003800000 */
[----:B------:R-:W-:-:S03]  /*aac0*/  UMOV UR4, 0xffffffff ;  /* 0xffffffff00047882 */ /* 0x000fc60000000000 */
[----:B------:R-:W-:Y:S05]  /*aad0*/  BRA.DIV UR4, `(.L_x_77) ;  /* 0x0000002e04f87947 */ /* 0x000fea000b800000 */
[----:B------:R-:W-:-:S13]  /*aae0*/  ELECT P6, URZ, PT ;  /* 0x00000000003f782f */ /* 0x000fda00038c0000 */
.L_x_172:
[----:B------:R-:W-:Y:S05]  /*aaf0*/  @!P6 BRA `(.L_x_8) ;  /* 0x000000000078e947 */ /* 0x000fea0003800000 */
[----:B------:R-:W-:-:S06]  /*ab00*/  ULOP3.LUT UR4, UR36, 0x2, URZ, 0xfc, !UPT ;  /* 0x0000000224047892 */ /* 0x000fcc000f8efc3f */
[----:B-1----:R-:W-:-:S04]  /*ab10*/  MOV R3, UR4 ;  /* 0x0000000400037c02 */ /* 0x002fc80008000f00 */
[----:B------:R-:W-:-:S13]  /*ab20*/  ISETP.NE.AND P0, PT, R3, 0x3, PT ;  /* 0x000000030300780c */ /* 0x000fda0003f05270 */
[----:B------:R-:W-:Y:S05]  /*ab30*/  @!P0 BRA `(.L_x_78) ;  /* 0x0000000000048947 */ /* 0x000fea0003800000 */
[----:B------:R-:W-:Y:S01]  /*ab40*/  BPT.TRAP 0x1 ;  /* 0x000000040000795c */ /* 0x000fe20000300000 */
.L_x_78:
[----:B------:R-:W-:Y:S01]  /*ab50*/  IMAD R5, R2, 0x8, R7 ;  /* 0x0000000802057824 */ /* 0x000fe200078e0207 */
[----:B------:R-:W-:Y:S01]  /*ab60*/  SHF.L.U32 R4, R0, 0x1f, RZ ;  /* 0x0000001f00047819 */ /* 0x000fe200000006ff */
[----:B------:R-:W-:-:S03]  /*ab70*/  VIADD R2, R2, 0x1 ;  /* 0x0000000102027836 */ /* 0x000fc60000000000 */
[----:B------:R-:W1:Y:S02]  /*ab80*/  SYNCS.PHASECHK.TRANS64.TRYWAIT P1, [R5+URZ+0x2a840], R4 ;  /* 0x02a84004050075a7 */ /* 0x000e64000802017f */
[----:B------:R-:W-:-:S04]  /*ab90*/  ISETP.NE.AND P2, PT, R2, 0x2, PT ;  /* 0x000000020200780c */ /* 0x000fc80003f45270 */
[----:B------:R-:W-:Y:S01]  /*aba0*/  SEL R3, RZ, 0x1, P2 ;  /* 0x00000001ff037807 */ /* 0x000fe20001000000 */
[----:B-1----:R-:W-:Y:S08]  /*abb0*/  @!P1 BRA `(.L_x_79) ;  /* 0x0000002c00e09947 */ /* 0x002ff00003800000 */
.L_x_173:
[----:B------:R-:W-:Y:S02]  /*abc0*/  SEL R2, R2, RZ, P2 ;  /* 0x000000ff02027207 */ /* 0x000fe40001000000 */
[----:B------:R-:W-:Y:S01]  /*abd0*/  LOP3.LUT R0, R0, R3, RZ, 0x3c, !PT ;  /* 0x0000000300007212 */ /* 0x000fe200078e3cff */
[----:B------:R-:W-:Y:S06]  /*abe0*/  @!P0 BRA `(.L_x_80) ;  /* 0x0000000000048947 */ /* 0x000fec0003800000 */
[----:B------:R-:W-:Y:S01]  /*abf0*/  BPT.TRAP 0x1 ;  /* 0x000000040000795c */ /* 0x000fe20000300000 */
.L_x_80:
[----:B------:R-:W-:Y:S02]  /*ac00*/  LEA R3, R2, R7, 0x3 ;  /* 0x0000000702037211 */ /* 0x000fe400078e18ff */
[----:B------:R-:W-:-:S04]  /*ac10*/  SHF.L.U32 R0, R0, 0x1f, RZ ;  /* 0x0000001f00007819 */ /* 0x000fc800000006ff */
[----:B------:R-:W2:Y:S02]  /*ac20*/  SYNCS.PHASECHK.TRANS64.TRYWAIT P1, [R3+URZ+0x2a840], R0 ;  /* 0x02a84000030075a7 */ /* 0x000ea4000802017f */
[----:B--2---:R-:W-:Y:S05]  /*ac30*/  @!P1 BRA `(.L_x_81) ;  /* 0x0000002c00d49947 */ /* 0x004fea0003800000 */
.L_x_174:
[----:B------:R-:W-:Y:S05]  /*ac40*/  @!P0 BRA `(.L_x_82) ;  /* 0x0000000000048947 */ /* 0x000fea0003800000 */
[----:B------:R-:W-:Y:S01]  /*ac50*/  BPT.TRAP 0x1 ;  /* 0x000000040000795c */ /* 0x000fe20000300000 */
.L_x_82:
[----:B------:R-:W3:Y:S02]  /*ac60*/  SYNCS.PHASECHK.TRANS64.TRYWAIT P1, [R5+URZ+0x2a860], R4 ;  /* 0x02a86004050075a7 */ /* 0x000ee4000802017f */
[----:B---3--:R-:W-:Y:S05]  /*ac70*/  @!P1 BRA `(.L_x_83) ;  /* 0x0000002c00d89947 */ /* 0x008fea0003800000 */
.L_x_175:
[----:B------:R-:W-:Y:S05]  /*ac80*/  @!P0 BRA `(.L_x_84) ;  /* 0x0000000000048947 */ /* 0x000fea0003800000 */
[----:B------:R-:W-:Y:S01]  /*ac90*/  BPT.TRAP 0x1 ;  /* 0x000000040000795c */ /* 0x000fe20000300000 */
.L_x_84:
[----:B----4-:R4:W0:Y:S02]  /*aca0*/  SYNCS.PHASECHK.TRANS64.TRYWAIT P0, [R3+URZ+0x2a860], R0 ;  /* 0x02a86000030075a7 */ /* 0x010824000800017f */
[----:B0-----:R-:W-:Y:S05]  /*acb0*/  @!P0 NANOSLEEP.SYNCS 0x989680 ;  /* 0x009896800000895d */ /* 0x001fea0003900000 */
[----:B------:R-:W0:Y:S02]  /*acc0*/  @!P0 SYNCS.PHASECHK.TRANS64 P0, [R3+URZ+0x2a860], R0 ;  /* 0x02a86000030085a7 */ /* 0x000e24000800007f */
[----:B0-----:R-:W-:Y:S05]  /*acd0*/  @!P0 BRA `(.L_x_84) ;  /* 0xfffffffc00f08947 */ /* 0x001fea000383ffff */
.L_x_8:
[----:B------:R-:W-:Y:S05]  /*ace0*/  BSYNC B6 ;  /* 0x0000000000067941 */ /* 0x000fea0003800000 */
.L_x_5:
[----:B------:R-:W-:Y:S05]  /*acf0*/  EXIT ;  /* 0x000000000000794d */ /* 0x000fea0003800000 */
.L_x_12:
[----:B0-----:R-:W-:-:S04]  /*ad00*/  IMAD.U32 R0, RZ, RZ, UR37 ;  /* 0x00000025ff007e24 */ /* 0x001fc8000f8e00ff */
[----:B------:R0:W1:Y:S03]  /*ad10*/  SYNCS.PHASECHK.TRANS64.TRYWAIT P0, [R0+URZ+0x2a800], R3 ;  /* 0x02a80003000075a7 */ /* 0x000066000800017f */
[----:B-1----:R-:W-:Y:S05]  /*ad20*/  @!P0 NANOSLEEP.SYNCS 0x989680 ;  /* 0x009896800000895d */ /* 0x002fea0003900000 */
[----:B------:R-:W1:Y:S02]  /*ad30*/  @!P0 SYNCS.PHASECHK.TRANS64 P0, [R0+URZ+0x2a800], R3 ;  /* 0x02a80003000085a7 */ /* 0x000e64000800007f */
[----:B-1----:R-:W-:Y:S05]  /*ad40*/  @!P0 BRA `(.L_x_12) ;  /* 0xfffffffc00ec8947 */ /* 0x002fea000383ffff */
[----:B------:R-:W-:Y:S05]  /*ad50*/  BRA `(.L_x_85) ;  /* 0xffffff6400007947 */ /* 0x000fea000383ffff */
.L_x_16:
[----:B-1----:R-:W-:-:S04]  /*ad60*/  IMAD.U32 R4, RZ, RZ, UR37 ;  /* 0x00000025ff047e24 */ /* 0x002fc8000f8e00ff */
[----:B------:R1:W2:Y:S03]  /*ad70*/  SYNCS.PHASECHK.TRANS64.TRYWAIT P1, [R4+URZ+0x2a830], R3 ;  /* 0x02a83003040075a7 */ /* 0x0002a6000802017f */
[----:B--2---:R-:W-:Y:S05]  /*ad80*/  @!P1 NANOSLEEP.SYNCS 0x989680 ;  /* 0x009896800000995d */ /* 0x004fea0003900000 */
[----:B------:R-:W2:Y:S02]  /*ad90*/  @!P1 SYNCS.PHASECHK.TRANS64 P1, [R4+URZ+0x2a830], R3 ;  /* 0x02a83003040095a7 */ /* 0x000ea4000802007f */
[----:B--2---:R-:W-:Y:S05]  /*ada0*/  @!P1 BRA `(.L_x_16) ;  /* 0xfffffffc00ec9947 */ /* 0x004fea000383ffff */
[----:B------:R-:W-:Y:S05]  /*adb0*/  BRA `(.L_x_15) ;  /* 0xffffff64001c7947 */ /* 0x000fea000383ffff */
.L_x_22:
[----:B-1----:R-:W-:-:S04]  /*adc0*/  MOV R4, UR59 ;  /* 0x0000003b00047c02 */ /* 0x002fc80008000f00 */
[----:B------:R1:W2:Y:S03]  /*add0*/  SYNCS.PHASECHK.TRANS64.TRYWAIT P1, [R4+URZ+0x2a830], R3 ;  /* 0x02a83003040075a7 */ /* 0x0002a6000802017f */
[----:B--2---:R-:W-:Y:S05]  /*ade0*/  @!P1 NANOSLEEP.SYNCS 0x989680 ;  /* 0x009896800000995d */ /* 0x004fea0003900000 */
[----:B------:R-:W2:Y:S02]  /*adf0*/  @!P1 SYNCS.PHASECHK.TRANS64 P1, [R4+URZ+0x2a830], R3 ;  /* 0x02a83003040095a7 */ /* 0x000ea4000802007f */
[----:B--2---:R-:W-:Y:S05]  /*ae00*/  @!P1 BRA `(.L_x_22) ;  /* 0xfffffffc00ec9947 */ /* 0x004fea000383ffff */
[----:B------:R-:W-:Y:S05]  /*ae10*/  BRA `(.L_x_21) ;  /* 0xffffff8400587947 */ /* 0x000fea000383ffff */
.L_x_26:
[----:B-1----:R-:W-:-:S04]  /*ae20*/  IMAD.U32 R4, RZ, RZ, UR5 ;  /* 0x00000005ff047e24 */ /* 0x002fc8000f8e00ff */
[----:B------:R1:W2:Y:S03]  /*ae30*/  SYNCS.PHASECHK.TRANS64.TRYWAIT P1, [R4+URZ+0x2a850], R3 ;  /* 0x02a85003040075a7 */ /* 0x0002a6000802017f */
[----:B--2---:R-:W-:Y:S05]  /*ae40*/  @!P1 NANOSLEEP.SYNCS 0x989680 ;  /* 0x009896800000995d */ /* 0x004fea0003900000 */
[----:B------:R-:W2:Y:S02]  /*ae50*/  @!P1 SYNCS.PHASECHK.TRANS64 P1, [R4+URZ+0x2a850], R3 ;  /* 0x02a85003040095a7 */ /* 0x000ea4000802007f */
[----:B--2---:R-:W-:Y:S05]  /*ae60*/  @!P1 BRA `(.L_x_26) ;  /* 0xfffffffc00ec9947 */ /* 0x004fea000383ffff */
[----:B------:R-:W-:Y:S05]  /*ae70*/  BRA `(.L_x_25) ;  /* 0xffffff8c00647947 */ /* 0x000fea000383ffff */
.L_x_33:
[----:B-1----:R-:W-:-:S04]  /*ae80*/  IMAD.U32 R6, RZ, RZ, UR5 ;  /* 0x00000005ff067e24 */ /* 0x002fc8000f8e00ff */
[----:B------:R1:W2:Y:S03]  /*ae90*/  SYNCS.PHASECHK.TRANS64.TRYWAIT P1, [R6+URZ+0x2a850], R9 ;  /* 0x02a85009060075a7 */ /* 0x0002a6000802017f */
[----:B--2---:R-:W-:Y:S05]  /*aea0*/  @!P1 NANOSLEEP.SYNCS 0x989680 ;  /* 0x009896800000995d */ /* 0x004fea0003900000 */
[----:B------:R-:W2:Y:S02]  /*aeb0*/  @!P1 SYNCS.PHASECHK.TRANS64 P1, [R6+URZ+0x2a850], R9 ;  /* 0x02a85009060095a7 */ /* 0x000ea4000802007f */
[----:B--2---:R-:W-:Y:S05]  /*aec0*/  @!P1 BRA `(.L_x_33) ;  /* 0xfffffffc00ec9947 */ /* 0x004fea000383ffff */
[----:B------:R-:W-:Y:S05]  /*aed0*/  BRA `(.L_x_32) ;  /* 0xffffffa400047947 */ /* 0x000fea000383ffff */
.L_x_45:
[----:B------:R-:W-:Y:S01]  /*aee0*/  MOV R13, R17 ;  /* 0x00000011000d7202 */ /* 0x000fe20000000f00 */
[----:B------:R-:W-:Y:S01]  /*aef0*/  IMAD.MOV.U32 R12, RZ, RZ, RZ ;  /* 0x000000ffff0c7224 */ /* 0x000fe200078e00ff */
[----:B------:R-:W-:Y:S01]  /*af00*/  MOV R15, 0xffffffff ;  /* 0xffffffff000f7802 */ /* 0x000fe20000000f00 */
[----:B------:R-:W-:-:S07]  /*af10*/  IMAD.MOV.U32 R11, RZ, RZ, 0x1f ;  /* 0x0000001fff0b7424 */ /* 0x000fce00078e00ff */
[----:B-----5:R-:W-:Y:S05]  /*af20*/  WARPSYNC.COLLECTIVE R15, `(.L_x_86) ;  /* 0x000000000f087348 */ /* 0x020fea0003c00000 */
[----:B------:R0:W1:Y:S02]  /*af30*/  SHFL.IDX P6, R14, R13, R12, R11 ;  /* 0x0000000c0d0e7389 */ /* 0x00006400000c000b */
[----:B01---5:R-:W-:Y:S01]  /*af40*/  ENDCOLLECTIVE ;  /* 0x000000000000791b */ /* 0x023fe20003800000 */
.L_x_86:
[----:B------:R-:W-:Y:S05]  /*af50*/  BRA `(.L_x_87) ;  /* 0xffffffd000007947 */ /* 0x000fea000383ffff */
.L_x_47:
[----:B0-----:R-:W-:-:S04]  /*af60*/  IMAD.U32 R3, RZ, RZ, UR45 ;  /* 0x0000002dff037e24 */ /* 0x001fc8000f8e00ff */
[----:B------:R0:W1:Y:S03]  /*af70*/  SYNCS.PHASECHK.TRANS64.TRYWAIT P0, [R3+URZ+0x2a840], R2 ;  /* 0x02a84002030075a7 */ /* 0x000066000800017f */
[----:B-1----:R-:W-:Y:S05]  /*af80*/  @!P0 NANOSLEEP.SYNCS 0x989680 ;  /* 0x009896800000895d */ /* 0x002fea0003900000 */
[----:B------:R-:W1:Y:S02]  /*af90*/  @!P0 SYNCS.PHASECHK.TRANS64 P0, [R3+URZ+0x2a840], R2 ;  /* 0x02a84002030085a7 */ /* 0x000e64000800007f */
[----:B-1----:R-:W-:Y:S05]  /*afa0*/  @!P0 BRA `(.L_x_47) ;  /* 0xfffffffc00ec8947 */ /* 0x002fea000383ffff */
[----:B------:R-:W-:Y:S05]  /*afb0*/  BRA `(.L_x_88) ;  /* 0xffffffd400107947 */ /* 0x000fea000383ffff */
.L_x_48:
[----:B------:R-:W-:Y:S01]  /*afc0*/  BSSY B0, `(.L_x_89) ;  /* 0x0000008000007945 */ /* 0x000fe20003800000 */
[----:B------:R-:W-:Y:S01]  /*afd0*/  IMAD.MOV.U32 R13, RZ, RZ, R7 ;  /* 0x000000ffff0d7224 */ /* 0x000fe200078e0007 */
[----:B------:R-:W-:Y:S01]  /*afe0*/  MOV R12, RZ ;  /* 0x000000ff000c7202 */ /* 0x000fe20000000f00 */
[----:B------:R-:W-:Y:S02]  /*aff0*/  IMAD.MOV.U32 R11, RZ, RZ, 0x181f ;  /* 0x0000181fff0b7424 */ /* 0x000fe400078e00ff */
[----:B------:R-:W-:-:S07]  /*b000*/  IMAD.MOV.U32 R15, RZ, RZ, -0x1 ;  /* 0xffffffffff0f7424 */ /* 0x000fce00078e00ff */
[----:B------:R-:W-:Y:S05]  /*b010*/  WARPSYNC.COLLECTIVE R15, `(.L_x_90) ;  /* 0x000000000f087348 */ /* 0x000fea0003c00000 */
[----:B------:R0:W1:Y:S02]  /*b020*/  SHFL.IDX P6, R14, R13, R12, R11 ;  /* 0x0000000c0d0e7389 */ /* 0x00006400000c000b */
[----:B01----:R-:W-:Y:S01]  /*b030*/  ENDCOLLECTIVE ;  /* 0x000000000000791b */ /* 0x003fe20003800000 */
.L_x_90:
[----:B------:R-:W-:Y:S05]  /*b040*/  BSYNC B0 ;  /* 0x0000000000007941 */ /* 0x000fea0003800000 */
.L_x_89:
[----:B------:R-:W-:Y:S01]  /*b050*/  IMAD.MOV.U32 R13, RZ, RZ, R0 ;  /* 0x000000ffff0d7224 */ /* 0x000fe200078e0000 */
[----:B------:R-:W-:Y:S01]  /*b060*/  MOV R11, 0x181f ;  /* 0x0000181f000b7802 */ /* 0x000fe20000000f00 */
[----:B------:R-:W-:Y:S01]  /*b070*/  IMAD.MOV.U32 R12, RZ, RZ, RZ ;  /* 0x000000ffff0c7224 */ /* 0x000fe200078e00ff */
[----:B------:R-:W-:Y:S01]  /*b080*/  MOV R3, R14 ;  /* 0x0000000e00037202 */ /* 0x000fe20000000f00 */
[----:B------:R-:W-:Y:S01]  /*b090*/  IMAD.MOV.U32 R15, RZ, RZ, -0x1 ;  /* 0xffffffffff0f7424 */ /* 0x000fe200078e00ff */
[----:B------:R-:W-:-:S07]  /*b0a0*/  @P0 LEA R9, R25, UR45, 0x1 ;  /* 0x0000002d19090c11 */ /* 0x000fce000f8e08ff */
[----:B------:R-:W-:Y:S05]  /*b0b0*/  WARPSYNC.COLLECTIVE R15, `(.L_x_91) ;  /* 0x000000000f087348 */ /* 0x000fea0003c00000 */
[----:B------:R0:W1:Y:S02]  /*b0c0*/  SHFL.IDX P6, R14, R13, R12, R11 ;  /* 0x0000000c0d0e7389 */ /* 0x00006400000c000b */
[----:B01----:R-:W-:Y:S01]  /*b0d0*/  ENDCOLLECTIVE ;  /* 0x000000000000791b */ /* 0x003fe20003800000 */
.L_x_91:
[----:B------:R-:W-:Y:S01]  /*b0e0*/  MOV R13, R7 ;  /* 0x00000007000d7202 */ /* 0x000fe20000000f00 */
[----:B------:R-:W-:Y:S02]  /*b0f0*/  IMAD.MOV.U32 R12, RZ, RZ, 0x1 ;  /* 0x00000001ff0c7424 */ /* 0x000fe400078e00ff */
[----:B------:R-:W-:-:S07]  /*b100*/  IMAD.MOV.U32 R2, RZ, RZ, R14 ;  /* 0x000000ffff027224 */ /* 0x000fce00078e000e */
[----:B------:R-:W-:Y:S05]  /*b110*/  WARPSYNC.COLLECTIVE R15, `(.L_x_92) ;  /* 0x000000000f087348 */ /* 0x000fea0003c00000 */
[----:B------:R0:W1:Y:S02]  /*b120*/  SHFL.IDX P6, R14, R13, R12, R11 ;  /* 0x0000000c0d0e7389 */ /* 0x00006400000c000b */
[----:B01----:R-:W-:Y:S01]  /*b130*/  ENDCOLLECTIVE ;  /* 0x000000000000791b */ /* 0x003fe20003800000 */
.L_x_92:
[----:B------:R-:W-:-:S05]  /*b140*/  @P0 IMAD.WIDE.U32 R2, R30, 0x2, R2 ;  /* 0x000000021e020825 */ /* 0x000fca00078e0002 */
[----:B------:R-:W-:Y:S01]  /*b150*/  @!PT LDS RZ, [RZ] ;  /* 0x00000000fffff984 */ /* 0x000fe20000000800 */
[----:B------:R-:W-:Y:S01]  /*b160*/  @!PT LDS RZ, [RZ] ;  /* 0x00000000fffff984 */ /* 0x000fe20000000800 */
[----:B------:R-:W-:Y:S01]  /*b170*/  @!PT LDS RZ, [RZ] ;  /* 0x00000000fffff984 */ /* 0x000fe20000000800 */
[----:B------:R0:W-:Y:S04]  /*b180*/  @P0 LDGSTS.E.BYPASS.LTC128B.128 [R9+0x18400], desc[UR38][R2.64], !P3 ;  /* 0x1840000002090fae */ /* 0x0001e8000d901d66 */
[----:B------:R0:W-:Y:S01]  /*b190*/  @P0 LDGSTS.E.BYPASS.LTC128B.128 [R9+0x1b400], desc[UR38][R2.64+0x80], !P2 ;  /* 0x1b40008002090fae */ /* 0x0001e2000d101d66 */
[----:B------:R-:W-:-:S03]  /*b1a0*/  MOV R13, R0 ;  /* 0x00000000000d7202 */ /* 0x000fc60000000f00 */
[----:B------:R0:W-:Y:S01]  /*b1b0*/  @P0 LDGSTS.E.BYPASS.LTC128B.128 [R9+0x1e400], desc[UR38][R2.64+0x100], !P1 ;  /* 0x1e40010002090fae */ /* 0x0001e2000c901d66 */
[----:B------:R-:W-:Y:S01]  /*b1c0*/  ISETP.GE.AND P0, PT, R6, 0x11, PT ;  /* 0x000000110600780c */ /* 0x000fe20003f06270 */
[----:B------:R-:W-:-:S12]  /*b1d0*/  IMAD.MOV.U32 R5, RZ, RZ, R14 ;  /* 0x000000ffff057224 */ /* 0x000fd800078e000e */
[----:B0-----:R-:W-:Y:S05]  /*b1e0*/  WARPSYNC.COLLECTIVE R15, `(.L_x_93) ;  /* 0x000000000f087348 */ /* 0x001fea0003c00000 */
[----:B------:R1:W2:Y:S02]  /*b1f0*/  SHFL.IDX P6, R14, R13, R12, R11 ;  /* 0x0000000c0d0e7389 */ /* 0x0002a400000c000b */
[----:B012---:R-:W-:Y:S01]  /*b200*/  ENDCOLLECTIVE ;  /* 0x000000000000791b */ /* 0x007fe20003800000 */
.L_x_93:
[----:B------:R-:W-:Y:S01]  /*b210*/  @P0 LEA R21, R25, UR45, 0x1 ;  /* 0x0000002d19150c11 */ /* 0x000fe2000f8e08ff */
[----:B------:R-:W-:Y:S01]  /*b220*/  IMAD.MOV.U32 R13, RZ, RZ, R7 ;  /* 0x000000ffff0d7224 */ /* 0x000fe200078e0007 */
[----:B------:R-:W-:Y:S01]  /*b230*/  MOV R12, 0x2 ;  /* 0x00000002000c7802 */ /* 0x000fe20000000f00 */
[----:B------:R-:W-:-:S07]  /*b240*/  IMAD.MOV.U32 R4, RZ, RZ, R14 ;  /* 0x000000ffff047224 */ /* 0x000fce00078e000e */
[----:B------:R-:W-:Y:S05]  /*b250*/  WARPSYNC.COLLECTIVE R15, `(.L_x_94) ;  /* 0x000000000f087348 */ /* 0x000fea0003c00000 */
[----:B------:R0:W1:Y:S02]  /*b260*/  SHFL.IDX P6, R14, R13, R12, R11 ;  /* 0x0000000c0d0e7389 */ /* 0x00006400000c000b */
[----:B01----:R-:W-:Y:S01]  /*b270*/  ENDCOLLECTIVE ;  /* 0x000000000000791b */ /* 0x003fe20003800000 */
.L_x_94:
[----:B------:R-:W-:-:S05]  /*b280*/  @P0 IMAD.WIDE.U32 R4, R30, 0x2, R4 ;  /* 0x000000021e040825 */ /* 0x000fca00078e0004 */
[----:B------:R-:W-:Y:S01]  /*b290*/  @!PT LDS RZ, [RZ] ;  /* 0x00000000fffff984 */ /* 0x000fe20000000800 */
[----:B------:R-:W-:Y:S01]  /*b2a0*/  @!PT LDS RZ, [RZ] ;  /* 0x00000000fffff984 */ /* 0x000fe20000000800 */
[----:B------:R-:W-:Y:S01]  /*b2b0*/  @!PT LDS RZ, [RZ] ;  /* 0x00000000fffff984 */ /* 0x000fe20000000800 */
[----:B------:R0:W-:Y:S04]  /*b2c0*/  @P0 LDGSTS.E.BYPASS.LTC128B.128 [R21+0x18c00], desc[UR38][R4.64], !P3 ;  /* 0x18c0000004150fae */ /* 0x0001e8000d901d66 */
[----:B------:R0:W-:Y:S01]  /*b2d0*/  @P0 LDGSTS.E.BYPASS.LTC128B.128 [R21+0x1bc00], desc[UR38][R4.64+0x80], !P2 ;  /* 0x1bc0008004150fae */ /* 0x0001e2000d101d66 */
[----:B------:R-:W-:-:S03]  /*b2e0*/  IMAD.MOV.U32 R13, RZ, RZ, R0 ;  /* 0x000000ffff0d7224 */ /* 0x000fc600078e0000 */
[----:B------:R0:W-:Y:S01]  /*b2f0*/  @P0 LDGSTS.E.BYPASS.LTC128B.128 [R21+0x1ec00], desc[UR38][R4.64+0x100], !P1 ;  /* 0x1ec0010004150fae */ /* 0x0001e2000c901d66 */
[----:B------:R-:W-:Y:S01]  /*b300*/  ISETP.GE.AND P0, PT, R6, 0x21, PT ;  /* 0x000000210600780c */ /* 0x000fe20003f06270 */
[----:B------:R-:W-:-:S12]  /*b310*/  IMAD.MOV.U32 R8, RZ, RZ, R14 ;  /* 0x000000ffff087224 */ /* 0x000fd800078e000e */
[----:B0-----:R-:W-:Y:S05]  /*b320*/  WARPSYNC.COLLECTIVE R15, `(.L_x_95) ;  /* 0x000000000f087348 */ /* 0x001fea0003c00000 */
[----:B------:R1:W2:Y:S02]  /*b330*/  SHFL.IDX P6, R14, R13, R12, R11 ;  /* 0x0000000c0d0e7389 */ /* 0x0002a400000c000b */
[----:B012---:R-:W-:Y:S01]  /*b340*/  ENDCOLLECTIVE ;  /* 0x000000000000791b */ /* 0x007fe20003800000 */
.L_x_95:
[----:B------:R-:W-:Y:S01]  /*b350*/  IMAD.MOV.U32 R3, RZ, RZ, R8 ;  /* 0x000000ffff037224 */ /* 0x000fe200078e0008 */
[----:B------:R-:W-:Y:S01]  /*b360*/  @P0 LEA R35, R25, UR45, 0x1 ;  /* 0x0000002d19230c11 */ /* 0x000fe2000f8e08ff */
[----:B------:R-:W-:Y:S01]  /*b370*/  IMAD.MOV.U32 R13, RZ, RZ, R7 ;  /* 0x000000ffff0d7224 */ /* 0x000fe200078e0007 */
[----:B------:R-:W-:Y:S02]  /*b380*/  MOV R12, 0x3 ;  /* 0x00000003000c7802 */ /* 0x000fe40000000f00 */
[----:B------:R-:W-:-:S07]  /*b390*/  MOV R2, R14 ;  /* 0x0000000e00027202 */ /* 0x000fce0000000f00 */
[----:B------:R-:W-:Y:S05]  /*b3a0*/  WARPSYNC.COLLECTIVE R15, `(.L_x_96) ;  /* 0x000000000f087348 */ /* 0x000fea0003c00000 */
[----:B------:R0:W1:Y:S02]  /*b3b0*/  SHFL.IDX P6, R14, R13, R12, R11 ;  /* 0x0000000c0d0e7389 */ /* 0x00006400000c000b */
[----:B01----:R-:W-:Y:S01]  /*b3c0*/  ENDCOLLECTIVE ;  /* 0x000000000000791b */ /* 0x003fe20003800000 */
.L_x_96:
        /* <DEDUP_REMOVED lines=13> */
.L_x_97:
[----:B------:R-:W-:Y:S01]  /*b4a0*/  IMAD.MOV.U32 R5, RZ, RZ, R9 ;  /* 0x000000ffff057224 */ /* 0x000fe200078e0009 */
[----:B------:R-:W-:Y:S02]  /*b4b0*/  @P0 LEA R9, R25, UR45, 0x1 ;  /* 0x0000002d19090c11 */ /* 0x000fe4000f8e08ff */
[----:B------:R-:W-:Y:S01]  /*b4c0*/  MOV R13, R7 ;  /* 0x00000007000d7202 */ /* 0x000fe20000000f00 */
[----:B------:R-:W-:Y:S01]  /*b4d0*/  IMAD.MOV.U32 R12, RZ, RZ, 0x4 ;  /* 0x00000004ff0c7424 */ /* 0x000fe200078e00ff */
[----:B------:R-:W-:-:S07]  /*b4e0*/  MOV R10, R14 ;  /* 0x0000000e000a7202 */ /* 0x000fce0000000f00 */
[----:B------:R-:W-:Y:S05]  /*b4f0*/  WARPSYNC.COLLECTIVE R15, `(.L_x_98) ;  /* 0x000000000f087348 */ /* 0x000fea0003c00000 */
[----:B------:R0:W1:Y:S02]  /*b500*/  SHFL.IDX P6, R14, R13, R12, R11 ;  /* 0x0000000c0d0e7389 */ /* 0x00006400000c000b */
[----:B01----:R-:W-:Y:S01]  /*b510*/  ENDCOLLECTIVE ;  /* 0x000000000000791b */ /* 0x003fe20003800000 */
.L_x_98:
[----:B------:R-:W-:-:S04]  /*b520*/  IMAD.MOV.U32 R4, RZ, RZ, R10 ;  /* 0x000000ffff047224 */ /* 0x000fc800078e000a */
[----:B------:R-:W-:-:S05]  /*b530*/  @P0 IMAD.WIDE.U32 R4, R30, 0x2, R4 ;  /* 0x000000021e040825 */ /* 0x000fca00078e0004 */
[----:B------:R-:W-:Y:S01]  /*b540*/  @!PT LDS RZ, [RZ] ;  /* 0x00000000fffff984 */ /* 0x000fe20000000800 */
[----:B------:R-:W-:Y:S01]  /*b550*/  @!PT LDS RZ, [RZ] ;  /* 0x00000000fffff984 */ /* 0x000fe20000000800 */
[----:B------:R-:W-:Y:S01]  /*b560*/  @!PT LDS RZ, [RZ] ;  /* 0x00000000fffff984 */ /* 0x000fe20000000800 */
[----:B------:R0:W-:Y:S01]  /*b570*/  @P0 LDGSTS.E.BYPASS.LTC128B.128 [R9+0x19c00], desc[UR38][R4.64], !P3 ;  /* 0x19c0000004090fae */ /* 0x0001e2000d901d66 */
[----:B------:R-:W-:-:S03]  /*b580*/  MOV R13, R0 ;  /* 0x00000000000d7202 */ /* 0x000fc60000000f00 */
[----:B------:R0:W-:Y:S04]  /*b590*/  @P0 LDGSTS.E.BYPASS.LTC128B.128 [R9+0x1cc00], desc[UR38][R4.64+0x80], !P2 ;  /* 0x1cc0008004090fae */ /* 0x0001e8000d101d66 */
[----:B------:R0:W-:Y:S01]  /*b5a0*/  @P0 LDGSTS.E.BYPASS.LTC128B.128 [R9+0x1fc00], desc[UR38][R4.64+0x100], !P1 ;  /* 0x1fc0010004090fae */ /* 0x0001e2000c901d66 */
[----:B------:R-:W-:Y:S01]  /*b5b0*/  ISETP.GE.AND P0, PT, R6, 0x41, PT ;  /* 0x000000410600780c */ /* 0x000fe20003f06270 */
[----:B------:R-:W-:-:S12]  /*b5c0*/  IMAD.MOV.U32 R8, RZ, RZ, R14 ;  /* 0x000000ffff087224 */ /* 0x000fd800078e000e */
[----:B0-----:R-:W-:Y:S05]  /*b5d0*/  WARPSYNC.COLLECTIVE R15, `(.L_x_99) ;  /* 0x000000000f087348 */ /* 0x001fea0003c00000 */
[----:B------:R1:W2:Y:S02]  /*b5e0*/  SHFL.IDX P6, R14, R13, R12, R11 ;  /* 0x0000000c0d0e7389 */ /* 0x0002a400000c000b */
[----:B012---:R-:W-:Y:S01]  /*b5f0*/  ENDCOLLECTIVE ;  /* 0x000000000000791b */ /* 0x007fe20003800000 */
.L_x_99:
[----:B------:R-:W-:Y:S01]  /*b600*/  IMAD.MOV.U32 R3, RZ, RZ, R8 ;  /* 0x000000ffff037224 */ /* 0x000fe200078e0008 */
[----:B------:R-:W-:Y:S02]  /*b610*/  @P0 LEA R21, R25, UR45, 0x1 ;  /* 0x0000002d19150c11 */ /* 0x000fe4000f8e08ff */
[----:B------:R-:W-:Y:S01]  /*b620*/  MOV R13, R7 ;  /* 0x00000007000d7202 */ /* 0x000fe20000000f00 */
[----:B------:R-:W-:Y:S02]  /*b630*/  IMAD.MOV.U32 R12, RZ, RZ, 0x5 ;  /* 0x00000005ff0c7424 */ /* 0x000fe400078e00ff */
[----:B------:R-:W-:-:S07]  /*b640*/  IMAD.MOV.U32 R2, RZ, RZ, R14 ;  /* 0x000000ffff027224 */ /* 0x000fce00078e000e */
[----:B------:R-:W-:Y:S05]  /*b650*/  WARPSYNC.COLLECTIVE R15, `(.L_x_100) ;  /* 0x000000000f087348 */ /* 0x000fea0003c00000 */
[----:B------:R0:W1:Y:S02]  /*b660*/  SHFL.IDX P6, R14, R13, R12, R11 ;  /* 0x0000000c0d0e7389 */ /* 0x00006400000c000b */
[----:B01----:R-:W-:Y:S01]  /*b670*/  ENDCOLLECTIVE ;  /* 0x000000000000791b */ /* 0x003fe20003800000 */
.L_x_100:
        /* <DEDUP_REMOVED lines=8> */
[----:B------:R-:W-:-:S07]  /*b700*/  IMAD.MOV.U32 R7, RZ, RZ, R14 ;  /* 0x000000ffff077224 */ /* 0x000fce00078e000e */
[----:B0-----:R-:W-:Y:S05]  /*b710*/  WARPSYNC.COLLECTIVE R15, `(.L_x_101) ;  /* 0x000000000f087348 */ /* 0x001fea0003c00000 */
[----:B------:R1:W2:Y:S02]  /*b720*/  SHFL.IDX P6, R14, R13, R12, R11 ;  /* 0x0000000c0d0e7389 */ /* 0x0002a400000c000b */
[----:B012---:R-:W-:Y:S01]  /*b730*/  ENDCOLLECTIVE ;  /* 0x000000000000791b */ /* 0x007fe20003800000 */
.L_x_101:
[----:B------:R-:W-:Y:S05]  /*b740*/  BRA `(.L_x_102) ;  /* 0xffffffd000707947 */ /* 0x000fea000383ffff */
.L_x_51:
[----:B------:R-:W-:Y:S01]  /*b750*/  IMAD.MOV.U32 R13, RZ, RZ, R8 ;  /* 0x000000ffff0d7224 */ /* 0x000fe200078e0008 */
[----:B------:R-:W-:Y:S01]  /*b760*/  MOV R11, 0x181f ;  /* 0x0000181f000b7802 */ /* 0x000fe20000000f00 */
[----:B------:R-:W-:Y:S02]  /*b770*/  IMAD.MOV.U32 R12, RZ, RZ, RZ ;  /* 0x000000ffff0c7224 */ /* 0x000fe400078e00ff */
[----:B------:R-:W-:Y:S02]  /*b780*/  IMAD.MOV.U32 R15, RZ, RZ, -0x1 ;  /* 0xffffffffff0f7424 */ /* 0x000fe400078e00ff */
[----:B------:R-:W-:-:S07]  /*b790*/  IMAD R7, R24, 0x80, R37 ;  /* 0x0000008018077824 */ /* 0x000fce00078e0225 */
[----:B------:R-:W-:Y:S05]  /*b7a0*/  WARPSYNC.COLLECTIVE R15, `(.L_x_103) ;  /* 0x000000000f087348 */ /* 0x000fea0003c00000 */
[----:B------:R0:W1:Y:S02]  /*b7b0*/  SHFL.IDX P6, R14, R13, R12, R11 ;  /* 0x0000000c0d0e7389 */ /* 0x00006400000c000b */
[----:B01----:R-:W-:Y:S01]  /*b7c0*/  ENDCOLLECTIVE ;  /* 0x000000000000791b */ /* 0x003fe20003800000 */
.L_x_103:
[----:B------:R-:W-:Y:S02]  /*b7d0*/  IADD3 R5, R7, 0x10, RZ ;  /* 0x0000001007057810 */ /* 0x000fe40007ffe0ff */
[----:B------:R-:W-:Y:S01]  /*b7e0*/  MOV R13, R0 ;  /* 0x00000000000d7202 */ /* 0x000fe20000000f00 */
[----:B------:R-:W-:-:S07]  /*b7f0*/  IMAD.MOV.U32 R3, RZ, RZ, R14 ;  /* 0x000000ffff037224 */ /* 0x000fce00078e000e */
[----:B------:R-:W-:Y:S05]  /*b800*/  WARPSYNC.COLLECTIVE R15, `(.L_x_104) ;  /* 0x000000000f087348 */ /* 0x000fea0003c00000 */
[----:B------:R0:W1:Y:S02]  /*b810*/  SHFL.IDX P6, R14, R13, R12, R11 ;  /* 0x0000000c0d0e7389 */ /* 0x00006400000c000b */
[----:B01----:R-:W-:Y:S01]  /*b820*/  ENDCOLLECTIVE ;  /* 0x000000000000791b */ /* 0x003fe20003800000 */
.L_x_104:
[----:B------:R-:W-:Y:S02]  /*b830*/  ULDC UR4, c[0x0][0x288] ;  /* 0x0000a20000047ab9 */ /* 0x000fe40000000800 */
[----:B------:R-:W-:-:S05]  /*b840*/  IMAD R6, R6, UR4, RZ ;  /* 0x0000000406067c24 */ /* 0x000fca000f8e02ff */
[----:B------:R-:W-:Y:S01]  /*b850*/  ISETP.GE.AND P1, PT, R7, R6, PT ;  /* 0x000000060700720c */ /* 0x000fe20003f26270 */
[----:B------:R-:W-:Y:S02]  /*b860*/  IMAD.MOV.U32 R13, RZ, RZ, R8 ;  /* 0x000000ffff0d7224 */ /* 0x000fe400078e0008 */
[----:B------:R-:W-:-:S10]  /*b870*/  IMAD.MOV.U32 R12, RZ, RZ, 0x1 ;  /* 0x00000001ff0c7424 */ /* 0x000fd400078e00ff */
[----:B------:R-:W-:Y:S01]  /*b880*/  @!P1 LEA R9, R25, UR45, 0x1 ;  /* 0x0000002d19099c11 */ /* 0x000fe2000f8e08ff */
[----:B------:R-:W-:-:S07]  /*b890*/  IMAD.MOV.U32 R2, RZ, RZ, R14 ;  /* 0x000000ffff027224 */ /* 0x000fce00078e000e */
[----:B------:R-:W-:Y:S05]  /*b8a0*/  WARPSYNC.COLLECTIVE R15, `(.L_x_105) ;  /* 0x000000000f087348 */ /* 0x000fea0003c00000 */
[----:B------:R0:W1:Y:S02]  /*b8b0*/  SHFL.IDX P6, R14, R13, R12, R11 ;  /* 0x0000000c0d0e7389 */ /* 0x00006400000c000b */
[----:B01----:R-:W-:Y:S01]  /*b8c0*/  ENDCOLLECTIVE ;  /* 0x000000000000791b */ /* 0x003fe20003800000 */
.L_x_105:
[----:B------:R-:W-:-:S05]  /*b8d0*/  @!P1 IMAD.WIDE.U32 R2, R30, 0x2, R2 ;  /* 0x000000021e029825 */ /* 0x000fca00078e0002 */
[----:B------:R-:W-:Y:S01]  /*b8e0*/  @!PT LDS RZ, [RZ] ;  /* 0x00000000fffff984 */ /* 0x000fe20000000800 */
[----:B------:R-:W-:Y:S01]  /*b8f0*/  @!PT LDS RZ, [RZ] ;  /* 0x00000000fffff984 */ /* 0x000fe20000000800 */
[----:B------:R-:W-:Y:S01]  /*b900*/  @!PT LDS RZ, [RZ] ;  /* 0x00000000fffff984 */ /* 0x000fe20000000800 */
[----:B------:R0:W-:Y:S04]  /*b910*/  @!P1 LDGSTS.E.BYPASS.LTC128B.128 [R9+0xc400], desc[UR38][R2.64], !P3 ;  /* 0x0c40000002099fae */ /* 0x0001e8000d901d66 */
[----:B------:R0:W-:Y:S01]  /*b920*/  @!P1 LDGSTS.E.BYPASS.LTC128B.128 [R9+0x10400], desc[UR38][R2.64+0x80], !P2 ;  /* 0x1040008002099fae */ /* 0x0001e2000d101d66 */
[----:B------:R-:W-:-:S03]  /*b930*/  IMAD.MOV.U32 R13, RZ, RZ, R0 ;  /* 0x000000ffff0d7224 */ /* 0x000fc600078e0000 */
[----:B------:R0:W-:Y:S01]  /*b940*/  @!P1 LDGSTS.E.BYPASS.LTC128B.128 [R9+0x14400], desc[UR38][R2.64+0x100], !P0 ;  /* 0x1440010002099fae */ /* 0x0001e2000c101d66 */
[----:B------:R-:W-:Y:S02]  /*b950*/  ISETP.GE.AND P1, PT, R5, R6, PT ;  /* 0x000000060500720c */ /* 0x000fe40003f26270 */
[----:B------:R-:W-:-:S11]  /*b960*/  MOV R5, R14 ;  /* 0x0000000e00057202 */ /* 0x000fd60000000f00 */
[----:B0-----:R-:W-:Y:S05]  /*b970*/  WARPSYNC.COLLECTIVE R15, `(.L_x_106) ;  /* 0x000000000f087348 */ /* 0x001fea0003c00000 */
[----:B------:R1:W2:Y:S02]  /*b980*/  SHFL.IDX P6, R14, R13, R12, R11 ;  /* 0x0000000c0d0e7389 */ /* 0x0002a400000c000b */
[----:B012---:R-:W-:Y:S01]  /*b990*/  ENDCOLLECTIVE ;  /* 0x000000000000791b */ /* 0x007fe20003800000 */
.L_x_106:
[----:B------:R-:W-:Y:S02]  /*b9a0*/  IADD3 R3, R7, 0x20, RZ ;  /* 0x0000002007037810 */ /* 0x000fe40007ffe0ff */
[----:B------:R-:W-:Y:S01]  /*b9b0*/  @!P1 LEA R19, R25, UR45, 0x1 ;  /* 0x0000002d19139c11 */ /* 0x000fe2000f8e08ff */
[----:B------:R-:W-:Y:S02]  /*b9c0*/  IMAD.MOV.U32 R13, RZ, RZ, R8 ;  /* 0x000000ffff0d7224 */ /* 0x000fe400078e0008 */
[----:B------:R-:W-:Y:S02]  /*b9d0*/  IMAD.MOV.U32 R12, RZ, RZ, 0x2 ;  /* 0x00000002ff0c7424 */ /* 0x000fe400078e00ff */
[----:B------:R-:W-:-:S07]  /*b9e0*/  IMAD.MOV.U32 R4, RZ, RZ, R14 ;  /* 0x000000ffff047224 */ /* 0x000fce00078e000e */
[----:B------:R-:W-:Y:S05]  /*b9f0*/  WARPSYNC.COLLECTIVE R15, `(.L_x_107) ;  /* 0x000000000f087348 */ /* 0x000fea0003c00000 */
[----:B------:R0:W1:Y:S02]  /*ba00*/  SHFL.IDX P6, R14, R13, R12, R11 ;  /* 0x0000000c0d0e7389 */ /* 0x00006400000c000b */
[----:B01----:R-:W-:Y:S01]  /*ba10*/  ENDCOLLECTIVE ;  /* 0x000000000000791b */ /* 0x003fe20003800000 */
.L_x_107:
        /* <DEDUP_REMOVED lines=13> */
.L_x_108:
        /* <DEDUP_REMOVED lines=8> */
.L_x_109:
        /* <DEDUP_REMOVED lines=13> */
.L_x_110:
        /* <DEDUP_REMOVED lines=8> */
.L_x_111:
        /* <DEDUP_REMOVED lines=13> */
.L_x_112:
        /* <DEDUP_REMOVED lines=8> */
.L_x_113:
        /* <DEDUP_REMOVED lines=13> */
.L_x_114:
        /* <DEDUP_REMOVED lines=8> */
.L_x_115:
        /* <DEDUP_REMOVED lines=13> */
.L_x_116:
[----:B------:R-:W-:Y:S02]  /*c030*/  @!P1 LEA R9, R25, UR45, 0x1 ;  /* 0x0000002d19099c11 */ /* 0x000fe4000f8e08ff */
[----:B------:R-:W-:Y:S01]  /*c040*/  MOV R13, R8 ;  /* 0x00000008000d7202 */ /* 0x000fe20000000f00 */
[----:B------:R-:W-:Y:S02]  /*c050*/  IMAD.MOV.U32 R12, RZ, RZ, 0x7 ;  /* 0x00000007ff0c7424 */ /* 0x000fe400078e00ff */
[----:B------:R-:W-:-:S07]  /*c060*/  IMAD.MOV.U32 R2, RZ, RZ, R14 ;  /* 0x000000ffff027224 */ /* 0x000fce00078e000e */
[----:B------:R-:W-:Y:S05]  /*c070*/  WARPSYNC.COLLECTIVE R15, `(.L_x_117) ;  /* 0x000000000f087348 */ /* 0x000fea0003c00000 */
[----:B------:R0:W1:Y:S02]  /*c080*/  SHFL.IDX P6, R14, R13, R12, R11 ;  /* 0x0000000c0d0e7389 */ /* 0x00006400000c000b */
[----:B01----:R-:W-:Y:S01]  /*c090*/  ENDCOLLECTIVE ;  /* 0x000000000000791b */ /* 0x003fe20003800000 */
.L_x_117:
[----:B------:R-:W-:-:S05]  /*c0a0*/  @!P1 IMAD.WIDE.U32 R2, R30, 0x2, R2 ;  /* 0x000000021e029825 */ /* 0x000fca00078e0002 */
[----:B------:R-:W-:Y:S01]  /*c0b0*/  @!PT LDS RZ, [RZ] ;  /* 0x00000000fffff984 */ /* 0x000fe20000000800 */
[----:B------:R-:W-:Y:S01]  /*c0c0*/  @!PT LDS RZ, [RZ] ;  /* 0x00000000fffff984 */ /* 0x000fe20000000800 */
[----:B------:R-:W-:Y:S01]  /*c0d0*/  @!PT LDS RZ, [RZ] ;  /* 0x00000000fffff984 */ /* 0x000fe20000000800 */
[----:B------:R0:W-:Y:S04]  /*c0e0*/  @!P1 LDGSTS.E.BYPASS.LTC128B.128 [R9+0xf400], desc[UR38][R2.64], !P3 ;  /* 0x0f40000002099fae */ /* 0x0001e8000d901d66 */
[----:B------:R0:W-:Y:S01]  /*c0f0*/  @!P1 LDGSTS.E.BYPASS.LTC128B.128 [R9+0x13400], desc[UR38][R2.64+0x80], !P2 ;  /* 0x1340008002099fae */ /* 0x0001e2000d101d66 */
[----:B------:R-:W-:-:S03]  /*c100*/  MOV R13, R0 ;  /* 0x00000000000d7202 */ /* 0x000fc60000000f00 */
[----:B------:R0:W-:Y:S01]  /*c110*/  @!P1 LDGSTS.E.BYPASS.LTC128B.128 [R9+0x17400], desc[UR38][R2.64+0x100], !P0 ;  /* 0x1740010002099fae */ /* 0x0001e2000c101d66 */
[----:B------:R-:W-:-:S07]  /*c120*/  IMAD.MOV.U32 R4, RZ, RZ, R14 ;  /* 0x000000ffff047224 */ /* 0x000fce00078e000e */
[----:B0-----:R-:W-:Y:S05]  /*c130*/  WARPSYNC.COLLECTIVE R15, `(.L_x_118) ;  /* 0x000000000f087348 */ /* 0x001fea0003c00000 */
[----:B------:R1:W2:Y:S02]  /*c140*/  SHFL.IDX P6, R14, R13, R12, R11 ;  /* 0x0000000c0d0e7389 */ /* 0x0002a400000c000b */
[----:B012---:R-:W-:Y:S01]  /*c150*/  ENDCOLLECTIVE ;  /* 0x000000000000791b */ /* 0x007fe20003800000 */
.L_x_118:
[----:B------:R-:W-:Y:S05]  /*c160*/  BRA `(.L_x_119) ;  /* 0xffffffd000547947 */ /* 0x000fea000383ffff */
.L_x_54:
[----:B0-----:R-:W-:-:S04]  /*c170*/  IMAD.U32 R3, RZ, RZ, UR45 ;  /* 0x0000002dff037e24 */ /* 0x001fc8000f8e00ff */
[----:B------:R0:W1:Y:S03]  /*c180*/  SYNCS.PHASECHK.TRANS64.TRYWAIT P0, [R3+URZ+0x2a820], R0 ;  /* 0x02a82000030075a7 */ /* 0x000066000800017f */
[----:B-1----:R-:W-:Y:S05]  /*c190*/  @!P0 NANOSLEEP.SYNCS 0x989680 ;  /* 0x009896800000895d */ /* 0x002fea0003900000 */
[----:B------:R-:W1:Y:S02]  /*c1a0*/  @!P0 SYNCS.PHASECHK.TRANS64 P0, [R3+URZ+0x2a820], R0 ;  /* 0x02a82000030085a7 */ /* 0x000e64000800007f */
[----:B-1----:R-:W-:Y:S05]  /*c1b0*/  @!P0 BRA `(.L_x_54) ;  /* 0xfffffffc00ec8947 */ /* 0x002fea000383ffff */
[----:B------:R-:W-:Y:S05]  /*c1c0*/  BRA `(.L_x_120) ;  /* 0xffffffd0009c7947 */ /* 0x000fea000383ffff */
.L_x_58:
[----:B0-----:R0:W1:Y:S02]  /*c1d0*/  SYNCS.PHASECHK.TRANS64.TRYWAIT P0, [R8+URZ+0x2a840], R3 ;  /* 0x02a84003080075a7 */ /* 0x001064000800017f */
[----:B-1----:R-:W-:Y:S05]  /*c1e0*/  @!P0 NANOSLEEP.SYNCS 0x989680 ;  /* 0x009896800000895d */ /* 0x002fea0003900000 */
[----:B------:R-:W1:Y:S02]  /*c1f0*/  @!P0 SYNCS.PHASECHK.TRANS64 P0, [R8+URZ+0x2a840], R3 ;  /* 0x02a84003080085a7 */ /* 0x000e64000800007f */
[----:B-1----:R-:W-:Y:S05]  /*c200*/  @!P0 BRA `(.L_x_58) ;  /* 0xfffffffc00f08947 */ /* 0x002fea000383ffff */
[----:B------:R-:W-:Y:S05]  /*c210*/  BRA `(.L_x_121) ;  /* 0xffffffd400647947 */ /* 0x000fea000383ffff */
.L_x_59:
        /* <DEDUP_REMOVED lines=8> */
.L_x_123:
[----:B------:R-:W-:Y:S05]  /*c2a0*/  BSYNC B1 ;  /* 0x0000000000017941 */ /* 0x000fea0003800000 */
.L_x_122:
[----:B------:R-:W-:Y:S01]  /*c2b0*/  IMAD.MOV.U32 R13, RZ, RZ, R18 ;  /* 0x000000ffff0d7224 */ /* 0x000fe200078e0012 */
[----:B------:R-:W-:Y:S01]  /*c2c0*/  MOV R11, 0x181f ;  /* 0x0000181f000b7802 */ /* 0x000fe20000000f00 */
[----:B------:R-:W-:Y:S01]  /*c2d0*/  IMAD.MOV.U32 R12, RZ, RZ, RZ ;  /* 0x000000ffff0c7224 */ /* 0x000fe200078e00ff */
[----:B------:R-:W-:Y:S01]  /*c2e0*/  MOV R3, R14 ;  /* 0x0000000e00037202 */ /* 0x000fe20000000f00 */
[----:B------:R-:W-:Y:S01]  /*c2f0*/  IMAD.MOV.U32 R15, RZ, RZ, -0x1 ;  /* 0xffffffffff0f7424 */ /* 0x000fe200078e00ff */
[----:B------:R-:W-:-:S07]  /*c300*/  LEA R19, R19, UR45, 0x1 ;  /* 0x0000002d13137c11 */ /* 0x000fce000f8e08ff */
[----:B------:R-:W-:Y:S05]  /*c310*/  WARPSYNC.COLLECTIVE R15, `(.L_x_124) ;  /* 0x000000000f087348 */ /* 0x000fea0003c00000 */
[----:B------:R0:W1:Y:S02]  /*c320*/  SHFL.IDX P6, R14, R13, R12, R11 ;  /* 0x0000000c0d0e7389 */ /* 0x00006400000c000b */
[----:B01----:R-:W-:Y:S01]  /*c330*/  ENDCOLLECTIVE ;  /* 0x000000000000791b */ /* 0x003fe20003800000 */
.L_x_124:
[----:B------:R-:W-:Y:S01]  /*c340*/  MOV R13, R20 ;  /* 0x00000014000d7202 */ /* 0x000fe20000000f00 */
[----:B------:R-:W-:Y:S01]  /*c350*/  IMAD.MOV.U32 R12, RZ, RZ, 0x1 ;  /* 0x00000001ff0c7424 */ /* 0x000fe200078e00ff */
[----:B------:R-:W-:-:S13]  /*c360*/  IADD3 R2, P0, R14, R35, RZ ;  /* 0x000000230e027210 */ /* 0x000fda0007f1e0ff */
[----:B------:R-:W-:Y:S05]  /*c370*/  WARPSYNC.COLLECTIVE R15, `(.L_x_125) ;  /* 0x000000000f087348 */ /* 0x000fea0003c00000 */
[----:B------:R0:W1:Y:S02]  /*c380*/  SHFL.IDX P6, R14, R13, R12, R11 ;  /* 0x0000000c0d0e7389 */ /* 0x00006400000c000b */
[----:B01----:R-:W-:Y:S01]  /*c390*/  ENDCOLLECTIVE ;  /* 0x000000000000791b */ /* 0x003fe20003800000 */
.L_x_125:
[----:B------:R-:W-:-:S05]  /*c3a0*/  IMAD.X R3, RZ, RZ, R3, P0 ;  /* 0x000000ffff037224 */ /* 0x000fca00000e0603 */
[----:B------:R-:W-:Y:S01]  /*c3b0*/  @!PT LDS RZ, [RZ] ;  /* 0x00000000fffff984 */ /* 0x000fe20000000800 */
[----:B------:R-:W-:Y:S01]  /*c3c0*/  @!PT LDS RZ, [RZ] ;  /* 0x00000000fffff984 */ /* 0x000fe20000000800 */
[----:B------:R-:W-:Y:S01]  /*c3d0*/  @!PT LDS RZ, [RZ] ;  /* 0x00000000fffff984 */ /* 0x000fe20000000800 */
[----:B------:R0:W-:Y:S04]  /*c3e0*/  LDGSTS.E.BYPASS.LTC128B.128 [R19+0x18400], desc[UR38][R2.64], !P3 ;  /* 0x1840000002137fae */ /* 0x0001e8000d901d66 */
[----:B------:R0:W-:Y:S01]  /*c3f0*/  LDGSTS.E.BYPASS.LTC128B.128 [R19+0x1b400], desc[UR38][R2.64+0x80], !P2 ;  /* 0x1b40008002137fae */ /* 0x0001e2000d101d66 */
[----:B------:R-:W-:-:S03]  /*c400*/  MOV R13, R18 ;  /* 0x00000012000d7202 */ /* 0x000fc60000000f00 */
[----:B------:R0:W-:Y:S01]  /*c410*/  LDGSTS.E.BYPASS.LTC128B.128 [R19+0x1e400], desc[UR38][R2.64+0x100], !P1 ;  /* 0x1e40010002137fae */ /* 0x0001e2000c901d66 */
[----:B------:R-:W-:-:S07]  /*c420*/  IMAD.MOV.U32 R4, RZ, RZ, R14 ;  /* 0x000000ffff047224 */ /* 0x000fce00078e000e */
[----:B0-----:R-:W-:Y:S05]  /*c430*/  WARPSYNC.COLLECTIVE R15, `(.L_x_126) ;  /* 0x000000000f087348 */ /* 0x001fea0003c00000 */
[----:B------:R1:W2:Y:S02]  /*c440*/  SHFL.IDX P6, R14, R13, R12, R11 ;  /* 0x0000000c0d0e7389 */ /* 0x0002a400000c000b */
[----:B012---:R-:W-:Y:S01]  /*c450*/  ENDCOLLECTIVE ;  /* 0x000000000000791b */ /* 0x007fe20003800000 */
.L_x_126:
[----:B------:R-:W-:Y:S01]  /*c460*/  IMAD.MOV.U32 R13, RZ, RZ, R20 ;  /* 0x000000ffff0d7224 */ /* 0x000fe200078e0014 */
[----:B------:R-:W-:Y:S02]  /*c470*/  MOV R12, 0x2 ;  /* 0x00000002000c7802 */ /* 0x000fe40000000f00 */
[----:B------:R-:W-:-:S13]  /*c480*/  IADD3 R2, P0, R14, R35, RZ ;  /* 0x000000230e027210 */ /* 0x000fda0007f1e0ff */
[----:B------:R-:W-:Y:S05]  /*c490*/  WARPSYNC.COLLECTIVE R15, `(.L_x_127) ;  /* 0x000000000f087348 */ /* 0x000fea0003c00000 */
[----:B------:R0:W1:Y:S02]  /*c4a0*/  SHFL.IDX P6, R14, R13, R12, R11 ;  /* 0x0000000c0d0e7389 */ /* 0x00006400000c000b */
[----:B01----:R-:W-:Y:S01]  /*c4b0*/  ENDCOLLECTIVE ;  /* 0x000000000000791b */ /* 0x003fe20003800000 */
.L_x_127:
[----:B------:R-:W-:-:S05]  /*c4c0*/  IMAD.X R3, RZ, RZ, R4, P0 ;  /* 0x000000ffff037224 */ /* 0x000fca00000e0604 */
[----:B------:R-:W-:Y:S01]  /*c4d0*/  @!PT LDS RZ, [RZ] ;  /* 0x00000000fffff984 */ /* 0x000fe20000000800 */
[----:B------:R-:W-:Y:S01]  /*c4e0*/  @!PT LDS RZ, [RZ] ;  /* 0x00000000fffff984 */ /* 0x000fe20000000800 */
[----:B------:R-:W-:Y:S01]  /*c4f0*/  @!PT LDS RZ, [RZ] ;  /* 0x00000000fffff984 */ /* 0x000fe20000000800 */
[----:B------:R0:W-:Y:S04]  /*c500*/  LDGSTS.E.BYPASS.LTC128B.128 [R19+0x18c00], desc[UR38][R2.64], !P3 ;  /* 0x18c0000002137fae */ /* 0x0001e8000d901d66 */
[----:B------:R0:W-:Y:S01]  /*c510*/  LDGSTS.E.BYPASS.LTC128B.128 [R19+0x1bc00], desc[UR38][R2.64+0x80], !P2 ;  /* 0x1bc0008002137fae */ /* 0x0001e2000d101d66 */
[----:B------:R-:W-:-:S03]  /*c520*/  IMAD.MOV.U32 R13, RZ, RZ, R18 ;  /* 0x000000ffff0d7224 */ /* 0x000fc600078e0012 */
[----:B------:R0:W-:Y:S01]  /*c530*/  LDGSTS.E.BYPASS.LTC128B.128 [R19+0x1ec00], desc[UR38][R2.64+0x100], !P1 ;  /* 0x1ec0010002137fae */ /* 0x0001e2000c901d66 */
[----:B------:R-:W-:-:S07]  /*c540*/  IMAD.MOV.U32 R5, RZ, RZ, R14 ;  /* 0x000000ffff057224 */ /* 0x000fce00078e000e */
[----:B0-----:R-:W-:Y:S05]  /*c550*/  WARPSYNC.COLLECTIVE R15, `(.L_x_128) ;  /* 0x000000000f087348 */ /* 0x001fea0003c00000 */
[----:B------:R1:W2:Y:S02]  /*c560*/  SHFL.IDX P6, R14, R13, R12, R11 ;  /* 0x0000000c0d0e7389 */ /* 0x0002a400000c000b */
[----:B012---:R-:W-:Y:S01]  /*c570*/  ENDCOLLECTIVE ;  /* 0x000000000000791b */ /* 0x007fe20003800000 */
.L_x_128:
[----:B------:R-:W-:Y:S01]  /*c580*/  IMAD.MOV.U32 R13, RZ, RZ, R20 ;  /* 0x000000ffff0d7224 */ /* 0x000fe200078e0014 */
[----:B------:R-:W-:-:S04]  /*c590*/  MOV R12, R14 ;  /* 0x0000000e000c7202 */ /* 0x000fc80000000f00 */
[----:B------:R-:W-:Y:S02]  /*c5a0*/  IADD3 R2, P0, R12, R35, RZ ;  /* 0x000000230c027210 */ /* 0x000fe40007f1e0ff */
[----:B------:R-:W-:-:S03]  /*c5b0*/  MOV R12, 0x3 ;  /* 0x00000003000c7802 */ /* 0x000fc60000000f00 */
[----:B------:R-:W-:-:S08]  /*c5c0*/  IMAD.X R3, RZ, RZ, R5, P0 ;  /* 0x000000ffff037224 */ /* 0x000fd000000e0605 */
[----:B------:R-:W-:Y:S05]  /*c5d0*/  WARPSYNC.COLLECTIVE R15, `(.L_x_129) ;  /* 0x000000000f087348 */ /* 0x000fea0003c00000 */
[----:B------:R0:W1:Y:S02]  /*c5e0*/  SHFL.IDX P6, R14, R13, R12, R11 ;  /* 0x0000000c0d0e7389 */ /* 0x00006400000c000b */
[----:B01----:R-:W-:Y:S01]  /*c5f0*/  ENDCOLLECTIVE ;  /* 0x000000000000791b */ /* 0x003fe20003800000 */
.L_x_129:
[----:B------:R-:W-:Y:S01]  /*c600*/  @!PT LDS RZ, [RZ] ;  /* 0x00000000fffff984 */ /* 0x000fe20000000800 */
[----:B------:R-:W-:Y:S01]  /*c610*/  @!PT LDS RZ, [RZ] ;  /* 0x00000000fffff984 */ /* 0x000fe20000000800 */
[----:B------:R-:W-:Y:S01]  /*c620*/  @!PT LDS RZ, [RZ] ;  /* 0x00000000fffff984 */ /* 0x000fe20000000800 */
[----:B------:R-:W-:Y:S04]  /*c630*/  LDGSTS.E.BYPASS.LTC128B.128 [R19+0x19400], desc[UR38][R2.64], !P3 ;  /* 0x1940000002137fae */ /* 0x000fe8000d901d66 */
[----:B------:R-:W-:Y:S04]  /*c640*/  LDGSTS.E.BYPASS.LTC128B.128 [R19+0x1c400], desc[UR38][R2.64+0x80], !P2 ;  /* 0x1c40008002137fae */ /* 0x000fe8000d101d66 */
[----:B------:R0:W-:Y:S01]  /*c650*/  LDGSTS.E.BYPASS.LTC128B.128 [R19+0x1f400], desc[UR38][R2.64+0x100], !P1 ;  /* 0x1f40010002137fae */ /* 0x0001e2000c901d66 */
[----:B------:R-:W-:Y:S02]  /*c660*/  IMAD.MOV.U32 R13, RZ, RZ, R18 ;  /* 0x000000ffff0d7224 */ /* 0x000fe400078e0012 */
[----:B0-----:R-:W-:-:S07]  /*c670*/  IMAD.MOV.U32 R3, RZ, RZ, R14 ;  /* 0x000000ffff037224 */ /* 0x001fce00078e000e */
[----:B------:R-:W-:Y:S05]  /*c680*/  WARPSYNC.COLLECTIVE R15, `(.L_x_130) ;  /* 0x000000000f087348 */ /* 0x000fea0003c00000 */
[----:B------:R0:W1:Y:S02]  /*c690*/  SHFL.IDX P6, R14, R13, R12, R11 ;  /* 0x0000000c0d0e7389 */ /* 0x00006400000c000b */
[----:B01----:R-:W-:Y:S01]  /*c6a0*/  ENDCOLLECTIVE ;  /* 0x000000000000791b */ /* 0x003fe20003800000 */
.L_x_130:
[----:B------:R-:W-:Y:S02]  /*c6b0*/  IMAD.MOV.U32 R13, RZ, RZ, R20 ;  /* 0x000000ffff0d7224 */ /* 0x000fe400078e0014 */
[----:B------:R-:W-:Y:S01]  /*c6c0*/  IMAD.MOV.U32 R12, RZ, RZ, 0x4 ;  /* 0x00000004ff0c7424 */ /* 0x000fe200078e00ff */
[----:B------:R-:W-:-:S13]  /*c6d0*/  IADD3 R2, P0, R14, R35, RZ ;  /* 0x000000230e027210 */ /* 0x000fda0007f1e0ff */
[----:B------:R-:W-:Y:S05]  /*c6e0*/  WARPSYNC.COLLECTIVE R15, `(.L_x_131) ;  /* 0x000000000f087348 */ /* 0x000fea0003c00000 */
[----:B------:R0:W1:Y:S02]  /*c6f0*/  SHFL.IDX P6, R14, R13, R12, R11 ;  /* 0x0000000c0d0e7389 */ /* 0x00006400000c000b */
[----:B01----:R-:W-:Y:S01]  /*c700*/  ENDCOLLECTIVE ;  /* 0x000000000000791b */ /* 0x003fe20003800000 */
.L_x_131:
[----:B------:R-:W-:-:S05]  /*c710*/  IADD3.X R3, RZ, R3, RZ, P0, !PT ;  /* 0x00000003ff037210 */ /* 0x000fca00007fe4ff */
[----:B------:R-:W-:Y:S01]  /*c720*/  @!PT LDS RZ, [RZ] ;  /* 0x00000000fffff984 */ /* 0x000fe20000000800 */
[----:B------:R-:W-:Y:S01]  /*c730*/  @!PT LDS RZ, [RZ] ;  /* 0x00000000fffff984 */ /* 0x000fe20000000800 */
[----:B------:R-:W-:Y:S01]  /*c740*/  @!PT LDS RZ, [RZ] ;  /* 0x00000000fffff984 */ /* 0x000fe20000000800 */
[----:B------:R0:W-:Y:S04]  /*c750*/  LDGSTS.E.BYPASS.LTC128B.128 [R19+0x19c00], desc[UR38][R2.64], !P3 ;  /* 0x19c0000002137fae */ /* 0x0001e8000d901d66 */
[----:B------:R0:W-:Y:S01]  /*c760*/  LDGSTS.E.BYPASS.LTC128B.128 [R19+0x1cc00], desc[UR38][R2.64+0x80], !P2 ;  /* 0x1cc0008002137fae */ /* 0x0001e2000d101d66 */
[----:B------:R-:W-:-:S03]  /*c770*/  IMAD.MOV.U32 R13, RZ, RZ, R18 ;  /* 0x000000ffff0d7224 */ /* 0x000fc600078e0012 */
[----:B------:R0:W-:Y:S01]  /*c780*/  LDGSTS.E.BYPASS.LTC128B.128 [R19+0x1fc00], desc[UR38][R2.64+0x100], !P1 ;  /* 0x1fc0010002137fae */ /* 0x0001e2000c901d66 */
[----:B------:R-:W-:-:S07]  /*c790*/  MOV R4, R14 ;  /* 0x0000000e00047202 */ /* 0x000fce0000000f00 */
[----:B0-----:R-:W-:Y:S05]  /*c7a0*/  WARPSYNC.COLLECTIVE R15, `(.L_x_132) ;  /* 0x000000000f087348 */ /* 0x001fea0003c00000 */
[----:B------:R1:W2:Y:S02]  /*c7b0*/  SHFL.IDX P6, R14, R13, R12, R11 ;  /* 0x0000000c0d0e7389 */ /* 0x0002a400000c000b */
[----:B012---:R-:W-:Y:S01]  /*c7c0*/  ENDCOLLECTIVE ;  /* 0x000000000000791b */ /* 0x007fe20003800000 */
.L_x_132:
[----:B------:R-:W-:Y:S02]  /*c7d0*/  IMAD.MOV.U32 R13, RZ, RZ, R20 ;  /* 0x000000ffff0d7224 */ /* 0x000fe400078e0014 */
[----:B------:R-:W-:-:S05]  /*c7e0*/  IMAD.MOV.U32 R12, RZ, RZ, R14 ;  /* 0x000000ffff0c7224 */ /* 0x000fca00078e000e */
[----:B------:R-:W-:Y:S01]  /*c7f0*/  IADD3 R2, P0, R12, R35, RZ ;  /* 0x000000230c027210 */ /* 0x000fe20007f1e0ff */
[----:B------:R-:W-:-:S03]  /*c800*/  IMAD.MOV.U32 R12, RZ, RZ, 0x5 ;  /* 0x00000005ff0c7424 */ /* 0x000fc600078e00ff */
[----:B------:R-:W-:-:S09]  /*c810*/  IADD3.X R3, RZ, R4, RZ, P0, !PT ;  /* 0x00000004ff037210 */ /* 0x000fd200007fe4ff */
[----:B------:R-:W-:Y:S05]  /*c820*/  WARPSYNC.COLLECTIVE R15, `(.L_x_133) ;  /* 0x000000000f087348 */ /* 0x000fea0003c00000 */
[----:B------:R0:W1:Y:S02]  /*c830*/  SHFL.IDX P6, R14, R13, R12, R11 ;  /* 0x0000000c0d0e7389 */ /* 0x00006400000c000b */
[----:B01----:R-:W-:Y:S01]  /*c840*/  ENDCOLLECTIVE ;  /* 0x000000000000791b */ /* 0x003fe20003800000 */
.L_x_133:
[----:B------:R-:W-:Y:S01]  /*c850*/  @!PT LDS RZ, [RZ] ;  /* 0x00000000fffff984 */ /* 0x000fe20000000800 */
[----:B------:R-:W-:Y:S01]  /*c860*/  @!PT LDS RZ, [RZ] ;  /* 0x00000000fffff984 */ /* 0x000fe20000000800 */
[----:B------:R-:W-:Y:S01]  /*c870*/  @!PT LDS RZ, [RZ] ;  /* 0x00000000fffff984 */ /* 0x000fe20000000800 */
[----:B------:R0:W-:Y:S04]  /*c880*/  LDGSTS.E.BYPASS.LTC128B.128 [R19+0x1a400], desc[UR38][R2.64], !P3 ;  /* 0x1a40000002137fae */ /* 0x0001e8000d901d66 */
[----:B------:R0:W-:Y:S04]  /*c890*/  LDGSTS.E.BYPASS.LTC128B.128 [R19+0x1d400], desc[UR38][R2.64+0x80], !P2 ;  /* 0x1d40008002137fae */ /* 0x0001e8000d101d66 */
[----:B------:R0:W-:Y:S01]  /*c8a0*/  LDGSTS.E.BYPASS.LTC128B.128 [R19+0x20400], desc[UR38][R2.64+0x100], !P1 ;  /* 0x2040010002137fae */ /* 0x0001e2000c901d66 */
[----:B------:R-:W-:Y:S01]  /*c8b0*/  IMAD.MOV.U32 R13, RZ, RZ, R18 ;  /* 0x000000ffff0d7224 */ /* 0x000fe200078e0012 */
[----:B------:R-:W-:-:S07]  /*c8c0*/  MOV R20, R14 ;  /* 0x0000000e00147202 */ /* 0x000fce0000000f00 */
[----:B0-----:R-:W-:Y:S05]  /*c8d0*/  WARPSYNC.COLLECTIVE R15, `(.L_x_134) ;  /* 0x000000000f087348 */ /* 0x001fea0003c00000 */
[----:B------:R1:W2:Y:S02]  /*c8e0*/  SHFL.IDX P6, R14, R13, R12, R11 ;  /* 0x0000000c0d0e7389 */ /* 0x0002a400000c000b */
[----:B012---:R-:W-:Y:S01]  /*c8f0*/  ENDCOLLECTIVE ;  /* 0x000000000000791b */ /* 0x007fe20003800000 */
.L_x_134:
[----:B------:R-:W-:Y:S05]  /*c900*/  BRA `(.L_x_135) ;  /* 0xffffffd000c07947 */ /* 0x000fea000383ffff */
.L_x_64:
[----:B0-----:R0:W2:Y:S02]  /*c910*/  SYNCS.PHASECHK.TRANS64.TRYWAIT P0, [R4+URZ+0x2a860], R3 ;  /* 0x02a86003040075a7 */ /* 0x0010a4000800017f */
[----:B--2---:R-:W-:Y:S05]  /*c920*/  @!P0 NANOSLEEP.SYNCS 0x989680 ;  /* 0x009896800000895d */ /* 0x004fea0003900000 */
[----:B------:R-:W2:Y:S02]  /*c930*/  @!P0 SYNCS.PHASECHK.TRANS64 P0, [R4+URZ+0x2a860], R3 ;  /* 0x02a86003040085a7 */ /* 0x000ea4000800007f */
[----:B--2---:R-:W-:Y:S05]  /*c940*/  @!P0 BRA `(.L_x_64) ;  /* 0xfffffffc00f08947 */ /* 0x004fea000383ffff */
[----:B------:R-:W-:Y:S05]  /*c950*/  BRA `(.L_x_136) ;  /* 0xffffffd4001c7947 */ /* 0x000fea000383ffff */
.L_x_65:
[----:B------:R-:W-:Y:S01]  /*c960*/  BSSY B1, `(.L_x_137) ;  /* 0x0000008000017945 */ /* 0x000fe20003800000 */
[----:B------:R-:W-:Y:S01]  /*c970*/  IMAD.MOV.U32 R13, RZ, RZ, R17 ;  /* 0x000000ffff0d7224 */ /* 0x000fe200078e0011 */
[----:B------:R-:W-:Y:S01]  /*c980*/  MOV R12, RZ ;  /* 0x000000ff000c7202 */ /* 0x000fe20000000f00 */
[----:B------:R-:W-:Y:S02]  /*c990*/  IMAD.MOV.U32 R11, RZ, RZ, 0x181f ;  /* 0x0000181fff0b7424 */ /* 0x000fe400078e00ff */
[----:B------:R-:W-:-:S07]  /*c9a0*/  IMAD.MOV.U32 R15, RZ, RZ, -0x1 ;  /* 0xffffffffff0f7424 */ /* 0x000fce00078e00ff */
[----:B01----:R-:W-:Y:S05]  /*c9b0*/  WARPSYNC.COLLECTIVE R15, `(.L_x_138) ;  /* 0x000000000f087348 */ /* 0x003fea0003c00000 */
[----:B------:R2:W3:Y:S02]  /*c9c0*/  SHFL.IDX P6, R14, R13, R12, R11 ;  /* 0x0000000c0d0e7389 */ /* 0x0004e400000c000b */
[----:B0123--:R-:W-:Y:S01]  /*c9d0*/  ENDCOLLECTIVE ;  /* 0x000000000000791b */ /* 0x00ffe20003800000 */
.L_x_138:
[----:B------:R-:W-:Y:S05]  /*c9e0*/  BSYNC B1 ;  /* 0x0000000000017941 */ /* 0x000fea0003800000 */
.L_x_137:
        /* <DEDUP_REMOVED lines=9> */
.L_x_139:
[----:B------:R-:W-:Y:S01]  /*ca80*/  MOV R13, R17 ;  /* 0x00000011000d7202 */ /* 0x000fe20000000f00 */
[----:B------:R-:W-:Y:S01]  /*ca90*/  IMAD.MOV.U32 R12, RZ, RZ, 0x1 ;  /* 0x00000001ff0c7424 */ /* 0x000fe200078e00ff */
[----:B------:R-:W-:-:S13]  /*caa0*/  IADD3 R2, P1, R14, R35, RZ ;  /* 0x000000230e027210 */ /* 0x000fda0007f3e0ff */
[----:B------:R-:W-:Y:S05]  /*cab0*/  WARPSYNC.COLLECTIVE R15, `(.L_x_140) ;  /* 0x000000000f087348 */ /* 0x000fea0003c00000 */
[----:B------:R0:W1:Y:S02]  /*cac0*/  SHFL.IDX P6, R14, R13, R12, R11 ;  /* 0x0000000c0d0e7389 */ /* 0x00006400000c000b */
[----:B01----:R-:W-:Y:S01]  /*cad0*/  ENDCOLLECTIVE ;  /* 0x000000000000791b */ /* 0x003fe20003800000 */
.L_x_140:
[----:B------:R-:W-:Y:S01]  /*cae0*/  IMAD.X R3, RZ, RZ, R3, P1 ;  /* 0x000000ffff037224 */ /* 0x000fe200008e0603 */
[----:B------:R-:W-:-:S04]  /*caf0*/  LOP3.LUT P1, RZ, R29, 0x1, RZ, 0xc0, !PT ;  /* 0x000000011dff7812 */ /* 0x000fc8000782c0ff */
[----:B------:R-:W-:Y:S02]  /*cb00*/  ISETP.LT.OR P2, PT, R0, 0x1, !P1 ;  /* 0x000000010000780c */ /* 0x000fe40004f41670 */
[----:B------:R-:W-:-:S11]  /*cb10*/  MOV R13, R16 ;  /* 0x00000010000d7202 */ /* 0x000fd60000000f00 */
[----:B------:R-:W-:Y:S01]  /*cb20*/  @!PT LDS RZ, [RZ] ;  /* 0x00000000fffff984 */ /* 0x000fe20000000800 */
[----:B------:R-:W-:Y:S01]  /*cb30*/  @!PT LDS RZ, [RZ] ;  /* 0x00000000fffff984 */ /* 0x000fe20000000800 */
[----:B------:R-:W-:Y:S01]  /*cb40*/  @!PT LDS RZ, [RZ] ;  /* 0x00000000fffff984 */ /* 0x000fe20000000800 */
[----:B------:R0:W-:Y:S01]  /*cb50*/  LDGSTS.E.BYPASS.LTC128B.128 [R5+0x400], desc[UR38][R2.64], !P2 ;  /* 0x0040000002057fae */ /* 0x0001e2000d101d66 */
[----:B------:R-:W-:Y:S01]  /*cb60*/  ISETP.LT.OR P2, PT, R0, 0x1, !P0 ;  /* 0x000000010000780c */ /* 0x000fe20004741670 */
[----:B------:R-:W-:-:S12]  /*cb70*/  IMAD.MOV.U32 R8, RZ, RZ, R14 ;  /* 0x000000ffff087224 */ /* 0x000fd800078e000e */
[----:B0-----:R-:W-:Y:S05]  /*cb80*/  WARPSYNC.COLLECTIVE R15, `(.L_x_141) ;  /* 0x000000000f087348 */ /* 0x001fea0003c00000 */
[----:B------:R1:W2:Y:S02]  /*cb90*/  SHFL.IDX P6, R14, R13, R12, R11 ;  /* 0x0000000c0d0e7389 */ /* 0x0002a400000c000b */
[----:B012---:R-:W-:Y:S01]  /*cba0*/  ENDCOLLECTIVE ;  /* 0x000000000000791b */ /* 0x007fe20003800000 */
.L_x_141:
[----:B------:R-:W-:Y:S01]  /*cbb0*/  @!PT LDS RZ, [RZ] ;  /* 0x00000000fffff984 */ /* 0x000fe20000000800 */
[----:B------:R-:W-:Y:S01]  /*cbc0*/  @!PT LDS RZ, [RZ] ;  /* 0x00000000fffff984 */ /* 0x000fe20000000800 */
[----:B------:R-:W-:Y:S01]  /*cbd0*/  @!PT LDS RZ, [RZ] ;  /* 0x00000000fffff984 */ /* 0x000fe20000000800 */
[----:B------:R0:W-:Y:S01]  /*cbe0*/  LDGSTS.E.BYPASS.LTC128B.128 [R5+0x3400], desc[UR38][R2.64+0x80], !P2 ;  /* 0x0340008002057fae */ /* 0x0001e2000d101d66 */
[----:B------:R-:W-:Y:S01]  /*cbf0*/  IMAD.MOV.U32 R13, RZ, RZ, R17 ;  /* 0x000000ffff0d7224 */ /* 0x000fe200078e0011 */
[----:B------:R-:W-:Y:S02]  /*cc00*/  MOV R12, 0x2 ;  /* 0x00000002000c7802 */ /* 0x000fe40000000f00 */
[----:B0-----:R-:W-:-:S13]  /*cc10*/  IADD3 R2, P2, R14, R35, RZ ;  /* 0x000000230e027210 */ /* 0x001fda0007f5e0ff */
[----:B------:R-:W-:Y:S05]  /*cc20*/  WARPSYNC.COLLECTIVE R15, `(.L_x_142) ;  /* 0x000000000f087348 */ /* 0x000fea0003c00000 */
[----:B------:R0:W1:Y:S02]  /*cc30*/  SHFL.IDX P6, R14, R13, R12, R11 ;  /* 0x0000000c0d0e7389 */ /* 0x00006400000c000b */
[----:B01----:R-:W-:Y:S01]  /*cc40*/  ENDCOLLECTIVE ;  /* 0x000000000000791b */ /* 0x003fe20003800000 */
.L_x_142:
[----:B------:R-:W-:Y:S01]  /*cc50*/  IMAD.X R3, RZ, RZ, R8, P2 ;  /* 0x000000ffff037224 */ /* 0x000fe200010e0608 */
[----:B------:R-:W-:Y:S01]  /*cc60*/  ISETP.LT.OR P2, PT, R0, 0x11, !P1 ;  /* 0x000000110000780c */ /* 0x000fe20004f41670 */
[----:B------:R-:W-:-:S12]  /*cc70*/  IMAD.MOV.U32 R13, RZ, RZ, R16 ;  /* 0x000000ffff0d7224 */ /* 0x000fd800078e0010 */
        /* <DEDUP_REMOVED lines=9> */
.L_x_143:
[----:B------:R-:W-:Y:S01]  /*cd10*/  @!PT LDS RZ, [RZ] ;  /* 0x00000000fffff984 */ /* 0x000fe20000000800 */
[----:B------:R-:W-:Y:S01]  /*cd20*/  @!PT LDS RZ, [RZ] ;  /* 0x00000000fffff984 */ /* 0x000fe20000000800 */
[----:B------:R-:W-:Y:S01]  /*cd30*/  @!PT LDS RZ, [RZ] ;  /* 0x00000000fffff984 */ /* 0x000fe20000000800 */
[----:B------:R0:W-:Y:S01]  /*cd40*/  LDGSTS.E.BYPASS.LTC128B.128 [R5+0x3c00], desc[UR38][R2.64+0x80], !P2 ;  /* 0x03c0008002057fae */ /* 0x0001e2000d101d66 */
[----:B------:R-:W-:Y:S02]  /*cd50*/  IMAD.MOV.U32 R13, RZ, RZ, R17 ;  /* 0x000000ffff0d7224 */ /* 0x000fe400078e0011 */
[----:B------:R-:W-:Y:S01]  /*cd60*/  IMAD.MOV.U32 R12, RZ, RZ, 0x3 ;  /* 0x00000003ff0c7424 */ /* 0x000fe200078e00ff */
[----:B0-----:R-:W-:-:S13]  /*cd70*/  IADD3 R2, P2, R14, R35, RZ ;  /* 0x000000230e027210 */ /* 0x001fda0007f5e0ff */
[----:B------:R-:W-:Y:S05]  /*cd80*/  WARPSYNC.COLLECTIVE R15, `(.L_x_144) ;  /* 0x000000000f087348 */ /* 0x000fea0003c00000 */
[----:B------:R0:W1:Y:S02]  /*cd90*/  SHFL.IDX P6, R14, R13, R12, R11 ;  /* 0x0000000c0d0e7389 */ /* 0x00006400000c000b */
[----:B01----:R-:W-:Y:S01]  /*cda0*/  ENDCOLLECTIVE ;  /* 0x000000000000791b */ /* 0x003fe20003800000 */
.L_x_144:
[----:B------:R-:W-:Y:S02]  /*cdb0*/  IADD3.X R3, RZ, R8, RZ, P2, !PT ;  /* 0x00000008ff037210 */ /* 0x000fe400017fe4ff */
[----:B------:R-:W-:Y:S01]  /*cdc0*/  ISETP.LT.OR P2, PT, R0, 0x21, !P1 ;  /* 0x000000210000780c */ /* 0x000fe20004f41670 */
[----:B------:R-:W-:-:S12]  /*cdd0*/  IMAD.MOV.U32 R13, RZ, RZ, R16 ;  /* 0x000000ffff0d7224 */ /* 0x000fd800078e0010 */
[----:B------:R-:W-:Y:S01]  /*cde0*/  @!PT LDS RZ, [RZ] ;  /* 0x00000000fffff984 */ /* 0x000fe20000000800 */
[----:B------:R-:W-:Y:S01]  /*cdf0*/  @!PT LDS RZ, [RZ] ;  /* 0x00000000fffff984 */ /* 0x000fe20000000800 */
[----:B------:R-:W-:Y:S01]  /*ce00*/  @!PT LDS RZ, [RZ] ;  /* 0x00000000fffff984 */ /* 0x000fe20000000800 */
[----:B------:R0:W-:Y:S01]  /*ce10*/  LDGSTS.E.BYPASS.LTC128B.128 [R5+0x1400], desc[UR38][R2.64], !P2 ;  /* 0x0140000002057fae */ /* 0x0001e2000d101d66 */
[----:B------:R-:W-:Y:S02]  /*ce20*/  ISETP.LT.OR P2, PT, R0, 0x21, !P0 ;  /* 0x000000210000780c */ /* 0x000fe40004741670 */
[----:B------:R-:W-:-:S11]  /*ce30*/  MOV R8, R14 ;  /* 0x0000000e00087202 */ /* 0x000fd60000000f00 */
[----:B0-----:R-:W-:Y:S05]  /*ce40*/  WARPSYNC.COLLECTIVE R15, `(.L_x_145) ;  /* 0x000000000f087348 */ /* 0x001fea0003c00000 */
[----:B------:R1:W2:Y:S02]  /*ce50*/  SHFL.IDX P6, R14, R13, R12, R11 ;  /* 0x0000000c0d0e7389 */ /* 0x0002a400000c000b */
[----:B012---:R-:W-:Y:S01]  /*ce60*/  ENDCOLLECTIVE ;  /* 0x000000000000791b */ /* 0x007fe20003800000 */
.L_x_145:
[----:B------:R-:W-:Y:S01]  /*ce70*/  @!PT LDS RZ, [RZ] ;  /* 0x00000000fffff984 */ /* 0x000fe20000000800 */
[----:B------:R-:W-:Y:S01]  /*ce80*/  @!PT LDS RZ, [RZ] ;  /* 0x00000000fffff984 */ /* 0x000fe20000000800 */
[----:B------:R-:W-:Y:S01]  /*ce90*/  @!PT LDS RZ, [RZ] ;  /* 0x00000000fffff984 */ /* 0x000fe20000000800 */
[----:B------:R0:W-:Y:S01]  /*cea0*/  LDGSTS.E.BYPASS.LTC128B.128 [R5+0x4400], desc[UR38][R2.64+0x80], !P2 ;  /* 0x0440008002057fae */ /* 0x0001e2000d101d66 */
[----:B------:R-:W-:Y:S01]  /*ceb0*/  MOV R13, R17 ;  /* 0x00000011000d7202 */ /* 0x000fe20000000f00 */
[----:B------:R-:W-:Y:S01]  /*cec0*/  IMAD.MOV.U32 R12, RZ, RZ, 0x4 ;  /* 0x00000004ff0c7424 */ /* 0x000fe200078e00ff */
[----:B0-----:R-:W-:-:S13]  /*ced0*/  IADD3 R2, P2, R14, R35, RZ ;  /* 0x000000230e027210 */ /* 0x001fda0007f5e0ff */
[----:B------:R-:W-:Y:S05]  /*cee0*/  WARPSYNC.COLLECTIVE R15, `(.L_x_146) ;  /* 0x000000000f087348 */ /* 0x000fea0003c00000 */
[----:B------:R0:W1:Y:S02]  /*cef0*/  SHFL.IDX P6, R14, R13, R12, R11 ;  /* 0x0000000c0d0e7389 */ /* 0x00006400000c000b */
[----:B01----:R-:W-:Y:S01]  /*cf00*/  ENDCOLLECTIVE ;  /* 0x000000000000791b */ /* 0x003fe20003800000 */
.L_x_146:
[----:B------:R-:W-:Y:S01]  /*cf10*/  IMAD.X R3, RZ, RZ, R8, P2 ;  /* 0x000000ffff037224 */ /* 0x000fe200010e0608 */
        /* <DEDUP_REMOVED lines=11> */
.L_x_147:
        /* <DEDUP_REMOVED lines=10> */
.L_x_148:
        /* <DEDUP_REMOVED lines=12> */
.L_x_149:
[----:B------:R-:W-:Y:S01]  /*d130*/  @!PT LDS RZ, [RZ] ;  /* 0x00000000fffff984 */ /* 0x000fe20000000800 */
[----:B------:R-:W-:Y:S01]  /*d140*/  @!PT LDS RZ, [RZ] ;  /* 0x00000000fffff984 */ /* 0x000fe20000000800 */
[----:B------:R-:W-:Y:S01]  /*d150*/  @!PT LDS RZ, [RZ] ;  /* 0x00000000fffff984 */ /* 0x000fe20000000800 */
[----:B------:R1:W-:Y:S01]  /*d160*/  LDGSTS.E.BYPASS.LTC128B.128 [R5+0x5400], desc[UR38][R2.64+0x80], !P2 ;  /* 0x0540008002057fae */ /* 0x0003e2000d101d66 */
[----:B------:R-:W-:Y:S05]  /*d170*/  BRA `(.L_x_150) ;  /* 0xffffffcc00d87947 */ /* 0x000fea000383ffff */
.L_x_71:
[----:B0-----:R0:W1:Y:S02]  /*d180*/  SYNCS.PHASECHK.TRANS64.TRYWAIT P0, [R0+URZ+0x2a860], R3 ;  /* 0x02a86003000075a7 */ /* 0x001064000800017f */
[----:B-1----:R-:W-:Y:S05]  /*d190*/  @!P0 NANOSLEEP.SYNCS 0x989680 ;  /* 0x009896800000895d */ /* 0x002fea0003900000 */
[----:B------:R-:W1:Y:S02]  /*d1a0*/  @!P0 SYNCS.PHASECHK.TRANS64 P0, [R0+URZ+0x2a860], R3 ;  /* 0x02a86003000085a7 */ /* 0x000e64000800007f */
[----:B-1----:R-:W-:Y:S05]  /*d1b0*/  @!P0 BRA `(.L_x_71) ;  /* 0xfffffffc00f08947 */ /* 0x002fea000383ffff */
[----:B------:R-:W-:Y:S05]  /*d1c0*/  BRA `(.L_x_151) ;  /* 0xffffffd000c07947 */ /* 0x000fea000383ffff */
.L_x_72:
[----:B------:R-:W-:Y:S01]  /*d1d0*/  BSSY B0, `(.L_x_152) ;  /* 0x0000008000007945 */ /* 0x000fe20003800000 */
[----:B------:R-:W-:Y:S01]  /*d1e0*/  MOV R13, R17 ;  /* 0x00000011000d7202 */ /* 0x000fe20000000f00 */
[----:B------:R-:W-:Y:S01]  /*d1f0*/  IMAD.MOV.U32 R12, RZ, RZ, RZ ;  /* 0x000000ffff0c7224 */ /* 0x000fe200078e00ff */
[----:B------:R-:W-:Y:S01]  /*d200*/  MOV R15, 0xffffffff ;  /* 0xffffffff000f7802 */ /* 0x000fe20000000f00 */
[----:B------:R-:W-:-:S07]  /*d210*/  IMAD.MOV.U32 R11, RZ, RZ, 0x181f ;  /* 0x0000181fff0b7424 */ /* 0x000fce00078e00ff */
[----:B0-----:R-:W-:Y:S05]  /*d220*/  WARPSYNC.COLLECTIVE R15, `(.L_x_153) ;  /* 0x000000000f087348 */ /* 0x001fea0003c00000 */
[----:B------:R1:W2:Y:S02]  /*d230*/  SHFL.IDX P6, R14, R13, R12, R11 ;  /* 0x0000000c0d0e7389 */ /* 0x0002a400000c000b */
[----:B012---:R-:W-:Y:S01]  /*d240*/  ENDCOLLECTIVE ;  /* 0x000000000000791b */ /* 0x007fe20003800000 */
.L_x_153:
[----:B------:R-:W-:Y:S05]  /*d250*/  BSYNC B0 ;  /* 0x0000000000007941 */ /* 0x000fea0003800000 */
.L_x_152:
[----:B------:R-:W-:Y:S01]  /*d260*/  IMAD.MOV.U32 R13, RZ, RZ, R16 ;  /* 0x000000ffff0d7224 */ /* 0x000fe200078e0010 */
[----:B------:R-:W-:Y:S01]  /*d270*/  MOV R12, RZ ;  /* 0x000000ff000c7202 */ /* 0x000fe20000000f00 */
[----:B------:R-:W-:Y:S01]  /*d280*/  IMAD.MOV.U32 R11, RZ, RZ, 0x181f ;  /* 0x0000181fff0b7424 */ /* 0x000fe200078e00ff */
[C---:B------:R-:W-:Y:S01]  /*d290*/  LOP3.LUT R4, R29.reuse, 0x1, RZ, 0xc0, !PT ;  /* 0x000000011d047812 */ /* 0x040fe200078ec0ff */
[----:B------:R-:W-:Y:S01]  /*d2a0*/  IMAD.MOV.U32 R15, RZ, RZ, -0x1 ;  /* 0xffffffffff0f7424 */ /* 0x000fe200078e00ff */
[----:B------:R-:W-:Y:S01]  /*d2b0*/  LOP3.LUT P0, RZ, R29, 0x2, RZ, 0xc0, !PT ;  /* 0x000000021dff7812 */ /* 0x000fe2000780c0ff */
[----:B------:R-:W-:Y:S01]  /*d2c0*/  IMAD.MOV.U32 R3, RZ, RZ, R14 ;  /* 0x000000ffff037224 */ /* 0x000fe200078e000e */
[----:B------:R-:W-:-:S13]  /*d2d0*/  ISETP.NE.U32.AND P1, PT, R4, 0x1, PT ;  /* 0x000000010400780c */ /* 0x000fda0003f25070 */
[----:B------:R-:W-:Y:S05]  /*d2e0*/  WARPSYNC.COLLECTIVE R15, `(.L_x_154) ;  /* 0x000000000f087348 */ /* 0x000fea0003c00000 */
[----:B------:R0:W1:Y:S02]  /*d2f0*/  SHFL.IDX P6, R14, R13, R12, R11 ;  /* 0x0000000c0d0e7389 */ /* 0x00006400000c000b */
[----:B01----:R-:W-:Y:S01]  /*d300*/  ENDCOLLECTIVE ;  /* 0x000000000000791b */ /* 0x003fe20003800000 */
.L_x_154:
[C---:B------:R-:W-:Y:S02]  /*d310*/  ISETP.LT.OR P3, PT, R5.reuse, 0x1, !P0 ;  /* 0x000000010500780c */ /* 0x040fe40004761670 */
[----:B------:R-:W-:Y:S02]  /*d320*/  ISETP.LT.OR P2, PT, R5, 0x1, P1 ;  /* 0x000000010500780c */ /* 0x000fe40000f41670 */
[----:B------:R-:W-:Y:S01]  /*d330*/  LEA R4, R25, UR45, 0x1 ;  /* 0x0000002d19047c11 */ /* 0x000fe2000f8e08ff */
[----:B------:R-:W-:Y:S02]  /*d340*/  IMAD.MOV.U32 R13, RZ, RZ, R17 ;  /* 0x000000ffff0d7224 */ /* 0x000fe400078e0011 */
[----:B------:R-:W-:Y:S01]  /*d350*/  IMAD.MOV.U32 R12, RZ, RZ, 0x1 ;  /* 0x00000001ff0c7424 */ /* 0x000fe200078e00ff */
[----:B------:R-:W-:-:S07]  /*d360*/  MOV R2, R14 ;  /* 0x0000000e00027202 */ /* 0x000fce0000000f00 */
[----:B------:R-:W-:Y:S05]  /*d370*/  WARPSYNC.COLLECTIVE R15, `(.L_x_155) ;  /* 0x000000000f087348 */ /* 0x000fea0003c00000 */
[----:B------:R0:W1:Y:S02]  /*d380*/  SHFL.IDX P6, R14, R13, R12, R11 ;  /* 0x0000000c0d0e7389 */ /* 0x00006400000c000b */
[----:B01----:R-:W-:Y:S01]  /*d390*/  ENDCOLLECTIVE ;  /* 0x000000000000791b */ /* 0x003fe20003800000 */
.L_x_155:
[----:B------:R-:W-:-:S05]  /*d3a0*/  IMAD.WIDE.U32 R2, R30, 0x2, R2 ;  /* 0x000000021e027825 */ /* 0x000fca00078e0002 */
[----:B------:R-:W-:Y:S01]  /*d3b0*/  @!PT LDS RZ, [RZ] ;  /* 0x00000000fffff984 */ /* 0x000fe20000000800 */
[----:B------:R-:W-:Y:S01]  /*d3c0*/  @!PT LDS RZ, [RZ] ;  /* 0x00000000fffff984 */ /* 0x000fe20000000800 */
[----:B------:R-:W-:Y:S01]  /*d3d0*/  @!PT LDS RZ, [RZ] ;  /* 0x00000000fffff984 */ /* 0x000fe20000000800 */
[----:B------:R0:W-:Y:S01]  /*d3e0*/  LDGSTS.E.BYPASS.LTC128B.128 [R4+0x400], desc[UR38][R2.64], !P2 ;  /* 0x0040000002047fae */ /* 0x0001e2000d101d66 */
[----:B------:R-:W-:-:S03]  /*d3f0*/  ISETP.LT.OR P2, PT, R5, 0x11, P1 ;  /* 0x000000110500780c */ /* 0x000fc60000f41670 */
[----:B------:R0:W-:Y:S01]  /*d400*/  LDGSTS.E.BYPASS.LTC128B.128 [R4+0x3400], desc[UR38][R2.64+0x80], !P3 ;  /* 0x0340008002047fae */ /* 0x0001e2000d901d66 */
[----:B------:R-:W-:Y:S01]  /*d410*/  ISETP.LT.OR P3, PT, R5, 0x11, !P0 ;  /* 0x000000110500780c */ /* 0x000fe20004761670 */
[----:B------:R-:W-:Y:S01]  /*d420*/  IMAD.MOV.U32 R13, RZ, RZ, R16 ;  /* 0x000000ffff0d7224 */ /* 0x000fe200078e0010 */
[----:B------:R-:W-:-:S11]  /*d430*/  MOV R6, R14 ;  /* 0x0000000e00067202 */ /* 0x000fd60000000f00 */
[----:B0-----:R-:W-:Y:S05]  /*d440*/  WARPSYNC.COLLECTIVE R15, `(.L_x_156) ;  /* 0x000000000f087348 */ /* 0x001fea0003c00000 */
[----:B------:R1:W2:Y:S02]  /*d450*/  SHFL.IDX P6, R14, R13, R12, R11 ;  /* 0x0000000c0d0e7389 */ /* 0x0002a400000c000b */
[----:B012---:R-:W-:Y:S01]  /*d460*/  ENDCOLLECTIVE ;  /* 0x000000000000791b */ /* 0x007fe20003800000 */
.L_x_156:
[----:B------:R-:W-:Y:S01]  /*d470*/  MOV R3, R6 ;  /* 0x0000000600037202 */ /* 0x000fe20000000f00 */
[----:B------:R-:W-:Y:S02]  /*d480*/  IMAD.MOV.U32 R13, RZ, RZ, R17 ;  /* 0x000000ffff0d7224 */ /* 0x000fe400078e0011 */
[----:B------:R-:W-:Y:S02]  /*d490*/  IMAD.MOV.U32 R12, RZ, RZ, 0x2 ;  /* 0x00000002ff0c7424 */ /* 0x000fe400078e00ff */
[----:B------:R-:W-:-:S07]  /*d4a0*/  IMAD.MOV.U32 R2, RZ, RZ, R14 ;  /* 0x000000ffff027224 */ /* 0x000fce00078e000e */
[----:B------:R-:W-:Y:S05]  /*d4b0*/  WARPSYNC.COLLECTIVE R15, `(.L_x_157) ;  /* 0x000000000f087348 */ /* 0x000fea0003c00000 */
[----:B------:R0:W1:Y:S02]  /*d4c0*/  SHFL.IDX P6, R14, R13, R12, R11 ;  /* 0x0000000c0d0e7389 */ /* 0x00006400000c000b */
[----:B01----:R-:W-:Y:S01]  /*d4d0*/  ENDCOLLECTIVE ;  /* 0x000000000000791b */ /* 0x003fe20003800000 */
.L_x_157:
        /* <DEDUP_REMOVED lines=13> */
.L_x_158:
[----:B------:R-:W-:Y:S02]  /*d5b0*/  IMAD.MOV.U32 R3, RZ, RZ, R8 ;  /* 0x000000ffff037224 */ /* 0x000fe400078e0008 */
[----:B------:R-:W-:Y:S02]  /*d5c0*/  IMAD.MOV.U32 R8, RZ, RZ, RZ ;  /* 0x000000ffff087224 */ /* 0x000fe400078e00ff */
[----:B------:R-:W-:Y:S01]  /*d5d0*/  IMAD.MOV.U32 R13, RZ, RZ, R17 ;  /* 0x000000ffff0d7224 */ /* 0x000fe200078e0011 */
[----:B------:R-:W-:Y:S01]  /*d5e0*/  MOV R12, 0x3 ;  /* 0x00000003000c7802 */ /* 0x000fe20000000f00 */
[----:B------:R-:W-:-:S07]  /*d5f0*/  IMAD.MOV.U32 R9, RZ, RZ, R14 ;  /* 0x000000ffff097224 */ /* 0x000fce00078e000e */
[----:B------:R-:W-:Y:S05]  /*d600*/  WARPSYNC.COLLECTIVE R15, `(.L_x_159) ;  /* 0x000000000f087348 */ /* 0x000fea0003c00000 */
[----:B------:R0:W1:Y:S02]  /*d610*/  SHFL.IDX P6, R14, R13, R12, R11 ;  /* 0x0000000c0d0e7389 */ /* 0x00006400000c000b */
[----:B01----:R-:W-:Y:S01]  /*d620*/  ENDCOLLECTIVE ;  /* 0x000000000000791b */ /* 0x003fe20003800000 */
.L_x_159:
[----:B------:R-:W-:-:S05]  /*d630*/  MOV R2, R9 ;  /* 0x0000000900027202 */ /* 0x000fca0000000f00 */
[----:B------:R-:W-:-:S05]  /*d640*/  IMAD.WIDE.U32 R2, R30, 0x2, R2 ;  /* 0x000000021e027825 */ /* 0x000fca00078e0002 */
[----:B------:R-:W-:Y:S01]  /*d650*/  @!PT LDS RZ, [RZ] ;  /* 0x00000000fffff984 */ /* 0x000fe20000000800 */
[----:B------:R-:W-:Y:S01]  /*d660*/  @!PT LDS RZ, [RZ] ;  /* 0x00000000fffff984 */ /* 0x000fe20000000800 */
[----:B------:R-:W-:Y:S01]  /*d670*/  @!PT LDS RZ, [RZ] ;  /* 0x00000000fffff984 */ /* 0x000fe20000000800 */
[----:B------:R0:W-:Y:S01]  /*d680*/  LDGSTS.E.BYPASS.LTC128B.128 [R4+0x1400], desc[UR38][R2.64], !P2 ;  /* 0x0140000002047fae */ /* 0x0001e2000d101d66 */
[----:B------:R-:W-:Y:S01]  /*d690*/  IMAD.MOV.U32 R13, RZ, RZ, R16 ;  /* 0x000000ffff0d7224 */ /* 0x000fe200078e0010 */
[C---:B------:R-:W-:Y:S02]  /*d6a0*/  ISETP.LT.OR P2, PT, R5.reuse, 0x31, P1 ;  /* 0x000000310500780c */ /* 0x040fe40000f41670 */
[----:B------:R0:W-:Y:S01]  /*d6b0*/  LDGSTS.E.BYPASS.LTC128B.128 [R4+0x4400], desc[UR38][R2.64+0x80], !P3 ;  /* 0x0440008002047fae */ /* 0x0001e2000d901d66 */
[----:B------:R-:W-:Y:S01]  /*d6c0*/  ISETP.LT.OR P3, PT, R5, 0x31, !P0 ;  /* 0x000000310500780c */ /* 0x000fe20004761670 */
[----:B------:R-:W-:-:S12]  /*d6d0*/  IMAD.MOV.U32 R10, RZ, RZ, R14 ;  /* 0x000000ffff0a7224 */ /* 0x000fd800078e000e */
[----:B0-----:R-:W-:Y:S05]  /*d6e0*/  WARPSYNC.COLLECTIVE R15, `(.L_x_160) ;  /* 0x000000000f087348 */ /* 0x001fea0003c00000 */
[----:B------:R1:W2:Y:S02]  /*d6f0*/  SHFL.IDX P6, R14, R13, R12, R11 ;  /* 0x0000000c0d0e7389 */ /* 0x0002a400000c000b */
[----:B012---:R-:W-:Y:S01]  /*d700*/  ENDCOLLECTIVE ;  /* 0x000000000000791b */ /* 0x007fe20003800000 */
.L_x_160:
[----:B------:R-:W-:Y:S01]  /*d710*/  IMAD.MOV.U32 R3, RZ, RZ, R10 ;  /* 0x000000ffff037224 */ /* 0x000fe200078e000a */
[----:B------:R-:W-:Y:S01]  /*d720*/  MOV R13, R17 ;  /* 0x00000011000d7202 */ /* 0x000fe20000000f00 */
[----:B------:R-:W-:Y:S01]  /*d730*/  IMAD.MOV.U32 R12, RZ, RZ, 0x4 ;  /* 0x00000004ff0c7424 */ /* 0x000fe200078e00ff */
[----:B------:R-:W-:-:S07]  /*d740*/  MOV R19, R14 ;  /* 0x0000000e00137202 */ /* 0x000fce0000000f00 */
[----:B------:R-:W-:Y:S05]  /*d750*/  WARPSYNC.COLLECTIVE R15, `(.L_x_161) ;  /* 0x000000000f087348 */ /* 0x000fea0003c00000 */
[----:B------:R0:W1:Y:S02]  /*d760*/  SHFL.IDX P6, R14, R13, R12, R11 ;  /* 0x0000000c0d0e7389 */ /* 0x00006400000c000b */
[----:B01----:R-:W-:Y:S01]  /*d770*/  ENDCOLLECTIVE ;  /* 0x000000000000791b */ /* 0x003fe20003800000 */
.L_x_161:
[----:B------:R-:W-:-:S04]  /*d780*/  IMAD.MOV.U32 R2, RZ, RZ, R19 ;  /* 0x000000ffff027224 */ /* 0x000fc800078e0013 */
[----:B------:R-:W-:-:S05]  /*d790*/  IMAD.WIDE.U32 R2, R30, 0x2, R2 ;  /* 0x000000021e027825 */ /* 0x000fca00078e0002 */
[----:B------:R-:W-:Y:S01]  /*d7a0*/  @!PT LDS RZ, [RZ] ;  /* 0x00000000fffff984 */ /* 0x000fe20000000800 */
[----:B------:R-:W-:Y:S01]  /*d7b0*/  @!PT LDS RZ, [RZ] ;  /* 0x00000000fffff984 */ /* 0x000fe20000000800 */
[----:B------:R-:W-:Y:S01]  /*d7c0*/  @!PT LDS RZ, [RZ] ;  /* 0x00000000fffff984 */ /* 0x000fe20000000800 */
[----:B------:R0:W-:Y:S01]  /*d7d0*/  LDGSTS.E.BYPASS.LTC128B.128 [R4+0x1c00], desc[UR38][R2.64], !P2 ;  /* 0x01c0000002047fae */ /* 0x0001e2000d101d66 */
[C---:B------:R-:W-:Y:S02]  /*d7e0*/  ISETP.LT.OR P2, PT, R5.reuse, 0x41, P1 ;  /* 0x000000410500780c */ /* 0x040fe40000f41670 */
[----:B------:R-:W-:Y:S01]  /*d7f0*/  MOV R13, R16 ;  /* 0x00000010000d7202 */ /* 0x000fe20000000f00 */
[----:B------:R0:W-:Y:S01]  /*d800*/  LDGSTS.E.BYPASS.LTC128B.128 [R4+0x4c00], desc[UR38][R2.64+0x80], !P3 ;  /* 0x04c0008002047fae */ /* 0x0001e2000d901d66 */
[----:B------:R-:W-:Y:S01]  /*d810*/  ISETP.LT.OR P3, PT, R5, 0x41, !P0 ;  /* 0x000000410500780c */ /* 0x000fe20004761670 */
[----:B------:R-:W-:-:S12]  /*d820*/  IMAD.MOV.U32 R18, RZ, RZ, R14 ;  /* 0x000000ffff127224 */ /* 0x000fd800078e000e */
[----:B0-----:R-:W-:Y:S05]  /*d830*/  WARPSYNC.COLLECTIVE R15, `(.L_x_162) ;  /* 0x000000000f087348 */ /* 0x001fea0003c00000 */
[----:B------:R1:W2:Y:S02]  /*d840*/  SHFL.IDX P6, R14, R13, R12, R11 ;  /* 0x0000000c0d0e7389 */ /* 0x0002a400000c000b */
[----:B012---:R-:W-:Y:S01]  /*d850*/  ENDCOLLECTIVE ;  /* 0x000000000000791b */ /* 0x007fe20003800000 */
.L_x_162:
[----:B------:R-:W-:Y:S01]  /*d860*/  MOV R3, R18 ;  /* 0x0000001200037202 */ /* 0x000fe20000000f00 */
[----:B------:R-:W-:Y:S02]  /*d870*/  IMAD.MOV.U32 R13, RZ, RZ, R17 ;  /* 0x000000ffff0d7224 */ /* 0x000fe400078e0011 */
[----:B------:R-:W-:Y:S02]  /*d880*/  IMAD.MOV.U32 R12, RZ, RZ, 0x5 ;  /* 0x00000005ff0c7424 */ /* 0x000fe400078e00ff */
[----:B------:R-:W-:-:S07]  /*d890*/  IMAD.MOV.U32 R23, RZ, RZ, R14 ;  /* 0x000000ffff177224 */ /* 0x000fce00078e000e */
[----:B------:R-:W-:Y:S05]  /*d8a0*/  WARPSYNC.COLLECTIVE R15, `(.L_x_163) ;  /* 0x000000000f087348 */ /* 0x000fea0003c00000 */
[----:B------:R0:W1:Y:S02]  /*d8b0*/  SHFL.IDX P6, R14, R13, R12, R11 ;  /* 0x0000000c0d0e7389 */ /* 0x00006400000c000b */
[----:B01----:R-:W-:Y:S01]  /*d8c0*/  ENDCOLLECTIVE ;  /* 0x000000000000791b */ /* 0x003fe20003800000 */
.L_x_163:
[----:B------:R-:W-:-:S04]  /*d8d0*/  IMAD.MOV.U32 R2, RZ, RZ, R23 ;  /* 0x000000ffff027224 */ /* 0x000fc800078e0017 */
[----:B------:R-:W-:-:S05]  /*d8e0*/  IMAD.WIDE.U32 R2, R30, 0x2, R2 ;  /* 0x000000021e027825 */ /* 0x000fca00078e0002 */
[----:B------:R-:W-:Y:S01]  /*d8f0*/  @!PT LDS RZ, [RZ] ;  /* 0x00000000fffff984 */ /* 0x000fe20000000800 */
[----:B------:R-:W-:Y:S01]  /*d900*/  @!PT LDS RZ, [RZ] ;  /* 0x00000000fffff984 */ /* 0x000fe20000000800 */
[----:B------:R-:W-:Y:S01]  /*d910*/  @!PT LDS RZ, [RZ] ;  /* 0x00000000fffff984 */ /* 0x000fe20000000800 */
[----:B------:R0:W-:Y:S01]  /*d920*/  LDGSTS.E.BYPASS.LTC128B.128 [R4+0x2400], desc[UR38][R2.64], !P2 ;  /* 0x0240000002047fae */ /* 0x0001e2000d101d66 */
[----:B------:R-:W-:-:S03]  /*d930*/  IMAD.MOV.U32 R13, RZ, RZ, R16 ;  /* 0x000000ffff0d7224 */ /* 0x000fc600078e0010 */
[----:B------:R0:W-:Y:S01]  /*d940*/  LDGSTS.E.BYPASS.LTC128B.128 [R4+0x5400], desc[UR38][R2.64+0x80], !P3 ;  /* 0x0540008002047fae */ /* 0x0001e2000d901d66 */
[----:B------:R-:W-:-:S07]  /*d950*/  MOV R17, R14 ;  /* 0x0000000e00117202 */ /* 0x000fce0000000f00 */
[----:B0-----:R-:W-:Y:S05]  /*d960*/  WARPSYNC.COLLECTIVE R15, `(.L_x_164) ;  /* 0x000000000f087348 */ /* 0x001fea0003c00000 */
[----:B------:R1:W2:Y:S02]  /*d970*/  SHFL.IDX P6, R14, R13, R12, R11 ;  /* 0x0000000c0d0e7389 */ /* 0x0002a400000c000b */
[----:B012---:R-:W-:Y:S01]  /*d980*/  ENDCOLLECTIVE ;  /* 0x000000000000791b */ /* 0x007fe20003800000 */
.L_x_164:
[----:B------:R-:W-:Y:S05]  /*d990*/  BRA `(.L_x_165) ;  /* 0xffffffcc00a07947 */ /* 0x000fea000383ffff */
.L_x_75:
[----:B0-----:R0:W1:Y:S02]  /*d9a0*/  SYNCS.PHASECHK.TRANS64.TRYWAIT P0, [R7+URZ+0x2a820], R8 ;  /* 0x02a82008070075a7 */ /* 0x001064000800017f */
[----:B-1----:R-:W-:Y:S05]  /*d9b0*/  @!P0 NANOSLEEP.SYNCS 0x989680 ;  /* 0x009896800000895d */ /* 0x002fea0003900000 */
[----:B------:R-:W1:Y:S02]  /*d9c0*/  @!P0 SYNCS.PHASECHK.TRANS64 P0, [R7+URZ+0x2a820], R8 ;  /* 0x02a82008070085a7 */ /* 0x000e64000800007f */
[----:B-1----:R-:W-:Y:S05]  /*d9d0*/  @!P0 BRA `(.L_x_75) ;  /* 0xfffffffc00f08947 */ /* 0x002fea000383ffff */
[----:B------:R-:W-:Y:S05]  /*d9e0*/  BRA `(.L_x_166) ;  /* 0xffffffd000147947 */ /* 0x000fea000383ffff */
.L_x_76:
[----:B------:R-:W1:Y:S01]  /*d9f0*/  S2R R3, SR_TID.X ;  /* 0x0000000000037919 */ /* 0x000e620000002100 */
[----:B------:R-:W-:Y:S01]  /*da00*/  BSSY B0, `(.L_x_167) ;  /* 0x000000a000007945 */ /* 0x000fe20003800000 */
[----:B------:R-:W-:Y:S01]  /*da10*/  IMAD.MOV.U32 R12, RZ, RZ, RZ ;  /* 0x000000ffff0c7224 */ /* 0x000fe200078e00ff */
[----:B------:R-:W-:Y:S01]  /*da20*/  MOV R15, 0xffffffff ;  /* 0xffffffff000f7802 */ /* 0x000fe20000000f00 */
[----:B------:R-:W-:Y:S01]  /*da30*/  IMAD.MOV.U32 R11, RZ, RZ, 0x1f ;  /* 0x0000001fff0b7424 */ /* 0x000fe200078e00ff */
[----:B-1----:R-:W-:-:S04]  /*da40*/  SHF.R.U32.HI R3, RZ, 0x5, R3 ;  /* 0x00000005ff037819 */ /* 0x002fc80000011603 */
[----:B------:R-:W-:-:S04]  /*da50*/  LOP3.LUT R3, R3, 0x3, RZ, 0xc0, !PT ;  /* 0x0000000303037812 */ /* 0x000fc800078ec0ff */
[----:B------:R-:W-:-:S07]  /*da60*/  MOV R13, R3 ;  /* 0x00000003000d7202 */ /* 0x000fce0000000f00 */
[----:B0----5:R-:W-:Y:S05]  /*da70*/  WARPSYNC.COLLECTIVE R15, `(.L_x_168) ;  /* 0x000000000f087348 */ /* 0x021fea0003c00000 */
[----:B------:R1:W2:Y:S02]  /*da80*/  SHFL.IDX P6, R14, R13, R12, R11 ;  /* 0x0000000c0d0e7389 */ /* 0x0002a400000c000b */
[----:B012--5:R-:W-:Y:S01]  /*da90*/  ENDCOLLECTIVE ;  /* 0x000000000000791b */ /* 0x027fe20003800000 */
.L_x_168:
[----:B------:R-:W-:Y:S05]  /*daa0*/  BSYNC B0 ;  /* 0x0000000000007941 */ /* 0x000fea0003800000 */
.L_x_167:
[----:B------:R-:W-:Y:S05]  /*dab0*/  BRA `(.L_x_169) ;  /* 0xffffffcc00f87947 */ /* 0x000fea000383ffff */
.L_x_77:
[----:B------:R-:W-:Y:S01]  /*dac0*/  BSSY B0, `(.L_x_170) ;  /* 0x0000006000007945 */ /* 0x000fe20003800000 */
[----:B------:R-:W-:-:S07]  /*dad0*/  IMAD.MOV.U32 R15, RZ, RZ, -0x1 ;  /* 0xffffffffff0f7424 */ /* 0x000fce00078e00ff */
[----:B01---5:R-:W-:Y:S05]  /*dae0*/  WARPSYNC.COLLECTIVE R15, `(.L_x_171) ;  /* 0x000000000f0c7348 */ /* 0x023fea0003c00000 */
[----:B------:R-:W-:Y:S02]  /*daf0*/  ELECT P6, UR62, PT ;  /* 0x00000000003e782f */ /* 0x000fe400038c0000 */
[----:B------:R-:W-:Y:S01]  /*db00*/  MOV R14, UR62 ;  /* 0x0000003e000e7c02 */ /* 0x000fe20008000f00 */
[----:B01---5:R-:W-:Y:S10]  /*db10*/  ENDCOLLECTIVE ;  /* 0x000000000000791b */ /* 0x023ff40003800000 */
.L_x_171:
[----:B------:R-:W-:Y:S05]  /*db20*/  BSYNC B0 ;  /* 0x0000000000007941 */ /* 0x000fea0003800000 */
.L_x_170:
[----:B------:R-:W-:Y:S05]  /*db30*/  BRA `(.L_x_172) ;  /* 0xffffffcc00ec7947 */ /* 0x000fea000383ffff */
.L_x_79:
[----:B-1----:R1:W2:Y:S02]  /*db40*/  SYNCS.PHASECHK.TRANS64.TRYWAIT P1, [R5+URZ+0x2a840], R4 ;  /* 0x02a84004050075a7 */ /* 0x0022a4000802017f */
[----:B--2---:R-:W-:Y:S05]  /*db50*/  @!P1 NANOSLEEP.SYNCS 0x989680 ;  /* 0x009896800000995d */ /* 0x004fea0003900000 */
[----:B------:R-:W2:Y:S02]  /*db60*/  @!P1 SYNCS.PHASECHK.TRANS64 P1, [R5+URZ+0x2a840], R4 ;  /* 0x02a84004050095a7 */ /* 0x000ea4000802007f */
[----:B--2---:R-:W-:Y:S05]  /*db70*/  @!P1 BRA `(.L_x_79) ;  /* 0xfffffffc00f09947 */ /* 0x004fea000383ffff */
[----:B------:R-:W-:Y:S05]  /*db80*/  BRA `(.L_x_173) ;  /* 0xffffffd0000c7947 */ /* 0x000fea000383ffff */
.L_x_81:
[----:B--2---:R2:W3:Y:S02]  /*db90*/  SYNCS.PHASECHK.TRANS64.TRYWAIT P1, [R3+URZ+0x2a840], R0 ;  /* 0x02a84000030075a7 */ /* 0x0044e4000802017f */
[----:B---3--:R-:W-:Y:S05]  /*dba0*/  @!P1 NANOSLEEP.SYNCS 0x989680 ;  /* 0x009896800000995d */ /* 0x008fea0003900000 */
[----:B------:R-:W3:Y:S02]  /*dbb0*/  @!P1 SYNCS.PHASECHK.TRANS64 P1, [R3+URZ+0x2a840], R0 ;  /* 0x02a84000030095a7 */ /* 0x000ee4000802007f */
[----:B---3--:R-:W-:Y:S05]  /*dbc0*/  @!P1 BRA `(.L_x_81) ;  /* 0xfffffffc00f09947 */ /* 0x008fea000383ffff */
[----:B------:R-:W-:Y:S05]  /*dbd0*/  BRA `(.L_x_174) ;  /* 0xffffffd000187947 */ /* 0x000fea000383ffff */
.L_x_83:
[----:B---3--:R3:W4:Y:S02]  /*dbe0*/  SYNCS.PHASECHK.TRANS64.TRYWAIT P1, [R5+URZ+0x2a860], R4 ;  /* 0x02a86004050075a7 */ /* 0x008724000802017f */
[----:B----4-:R-:W-:Y:S05]  /*dbf0*/  @!P1 NANOSLEEP.SYNCS 0x989680 ;  /* 0x009896800000995d */ /* 0x010fea0003900000 */
[----:B------:R-:W4:Y:S02]  /*dc00*/  @!P1 SYNCS.PHASECHK.TRANS64 P1, [R5+URZ+0x2a860], R4 ;  /* 0x02a86004050095a7 */ /* 0x000f24000802007f */
[----:B----4-:R-:W-:Y:S05]  /*dc10*/  @!P1 BRA `(.L_x_83) ;  /* 0xfffffffc00f09947 */ /* 0x010fea000383ffff */
[----:B------:R-:W-:Y:S05]  /*dc20*/  BRA `(.L_x_175) ;  /* 0xffffffd000147947 */ /* 0x000fea000383ffff */
.L_x_176:
[----:B------:R-:W-:-:S00]  /*dc30*/  BRA `(.L_x_176) ;  /* 0xfffffffc00fc7947 */ /* 0x000fc0000383ffff */
[----:B------:R-:W-:-:S00]  /*dc40*/  NOP ;  /* 0x0000000000007918 */ /* 0x000fc00000000000 */
        /* <DEDUP_REMOVED lines=11> */
.L_x_15630:


//--------------------- .text._ZN7cutlass13device_kernelIN5flash11enable_sm90INS1_16FlashAttnFwdSm90INS1_25CollectiveMainloopFwdSm90ILi2EN4cute5tupleIJNS5_1CILi1EEES8_S8_EEENS6_IJNS7_ILi128EEENS7_ILi96EEENS7_ILi192EEEEEELi128ENS_6half_tEfNS_4arch4Sm90ELb0ELb0ELb0ELb1ELb1ELb0ELb0ELb1ELb1ELb1ELb1ELb0EEENS1_21CollectiveEpilogueFwdINS6_IJSA_SA_SB_EEES9_SE_SG_Li256ELb1ELb1ELb1ELb0EEENS1_36VarlenDynamicPersistentTileSchedulerILi128ELi96ELi256ELi128ELb1ELb1ELb1ELb0ELb1ELb1EEEEEEEEEvNT_6ParamsE --------------------------
	.section	.text._ZN7cutlass13device_kernelIN5flash11enable_sm90INS1_16FlashAttnFwdSm90INS1_25CollectiveMainloopFwdSm90ILi2EN4cute5tupleIJNS5_1CILi1EEES8_S8_EEENS6_IJNS7_ILi128EEENS7_ILi96EEENS7_ILi192EEEEEELi128ENS_6half_tEfNS_4arch4Sm90ELb0ELb0ELb0ELb1ELb1ELb0ELb0ELb1ELb1ELb1ELb1ELb0EEENS1_21CollectiveEpilogueFwdINS6_IJSA_SA_SB_EEES9_SE_SG_Li256ELb1ELb1ELb1ELb0EEENS1_36VarlenDynamicPersistentTileSchedulerILi128ELi96ELi256ELi128ELb1ELb1ELb1ELb0ELb1ELb1EEEEEEEEEvNT_6ParamsE,"ax",@progbits
	.align	128
.text._ZN7cutlass13device_kernelIN5flash11enable_sm90INS1_16FlashAttnFwdSm90INS1_25CollectiveMainloopFwdSm90ILi2EN4cute5tupleIJNS5_1CILi1EEES8_S8_EEENS6_IJNS7_ILi128EEENS7_ILi96EEENS7_ILi192EEEEEELi128ENS_6half_tEfNS_4arch4Sm90ELb0ELb0ELb0ELb1ELb1ELb0ELb0ELb1ELb1ELb1ELb1ELb0EEENS1_21CollectiveEpilogueFwdINS6_IJSA_SA_SB_EEES9_SE_SG_Li256ELb1ELb1ELb1ELb0EEENS1_36VarlenDynamicPersistentTileSchedulerILi128ELi96ELi256ELi128ELb1ELb1ELb1ELb0ELb1ELb1EEEEEEEEEvNT_6ParamsE:
        .type           _ZN7cutlass13device_kernelIN5flash11enable_sm90INS1_16FlashAttnFwdSm90INS1_25CollectiveMainloopFwdSm90ILi2EN4cute5tupleIJNS5_1CILi1EEES8_S8_EEENS6_IJNS7_ILi128EEENS7_ILi96EEENS7_ILi192EEEEEELi128ENS_6half_tEfNS_4arch4Sm90ELb0ELb0ELb0ELb1ELb1ELb0ELb0ELb1ELb1ELb1ELb1ELb0EEENS1_21CollectiveEpilogueFwdINS6_IJSA_SA_SB_EEES9_SE_SG_Li256ELb1ELb1ELb1ELb0EEENS1_36VarlenDynamicPersistentTileSchedulerILi128ELi96ELi256ELi128ELb1ELb1ELb1ELb0ELb1ELb1EEEEEEEEEvNT_6ParamsE,@function
        .size           _ZN7cutlass13device_kernelIN5flash11enable_sm90INS1_16FlashAttnFwdSm90INS1_25CollectiveMainloopFwdSm90ILi2EN4cute5tupleIJNS5_1CILi1EEES8_S8_EEENS6_IJNS7_ILi128EEENS7_ILi96EEENS7_ILi192EEEEEELi128ENS_6half_tEfNS_4arch4Sm90ELb0ELb0ELb0ELb1ELb1ELb0ELb0ELb1ELb1ELb1ELb1ELb0EEENS1_21CollectiveEpilogueFwdINS6_IJSA_SA_SB_EEES9_SE_SG_Li256ELb1ELb1ELb1ELb0EEENS1_36VarlenDynamicPersistentTileSchedulerILi128ELi96ELi256ELi128ELb1ELb1ELb1ELb0ELb1ELb1EEEEEEEEEvNT_6ParamsE,(.L_x_15631 - _ZN7cutlass13device_kernelIN5flash11enable_sm90INS1_16FlashAttnFwdSm90INS1_25CollectiveMainloopFwdSm90ILi2EN4cute5tupleIJNS5_1CILi1EEES8_S8_EEENS6_IJNS7_ILi128EEENS7_ILi96EEENS7_ILi192EEEEEELi128ENS_6half_tEfNS_4arch4Sm90ELb0ELb0ELb0ELb1ELb1ELb0ELb0ELb1ELb1ELb1ELb1ELb0EEENS1_21CollectiveEpilogueFwdINS6_IJSA_SA_SB_EEES9_SE_SG_Li256ELb1ELb1ELb1ELb0EEENS1_36VarlenDynamicPersistentTileSchedulerILi128ELi96ELi256ELi128ELb1ELb1ELb1ELb0ELb1ELb1EEEEEEEEEvNT_6ParamsE)
        .other          _ZN7cutlass13device_kernelIN5flash11enable_sm90INS1_16FlashAttnFwdSm90INS1_25CollectiveMainloopFwdSm90ILi2EN4cute5tupleIJNS5_1CILi1EEES8_S8_EEENS6_IJNS7_ILi128EEENS7_ILi96EEENS7_ILi192EEEEEELi128ENS_6half_tEfNS_4arch4Sm90ELb0ELb0ELb0ELb1ELb1ELb0ELb0ELb1ELb1ELb1ELb1ELb0EEENS1_21CollectiveEpilogueFwdINS6_IJSA_SA_SB_EEES9_SE_SG_Li256ELb1ELb1ELb1ELb0EEENS1_36VarlenDynamicPersistentTileSchedulerILi128ELi96ELi256ELi128ELb1ELb1ELb1ELb0ELb1ELb1EEEEEEEEEvNT_6ParamsE,@"STO_CUDA_ENTRY STV_DEFAULT"
_ZN7cutlass13device_kernelIN5flash11enable_sm90INS1_16FlashAttnFwdSm90INS1_25CollectiveMainloopFwdSm90ILi2EN4cute5tupleIJNS5_1CILi1EEES8_S8_EEENS6_IJNS7_ILi128EEENS7_ILi96EEENS7_ILi192EEEEEELi128ENS_6half_tEfNS_4arch4Sm90ELb0ELb0ELb0ELb1ELb1ELb0ELb0ELb1ELb1ELb1ELb1ELb0EEENS1_21CollectiveEpilogueFwdINS6_IJSA_SA_SB_EEES9_SE_SG_Li256ELb1ELb1ELb1ELb0EEENS1_36VarlenDynamicPersistentTileSchedulerILi128ELi96ELi256ELi128ELb1ELb1ELb1ELb0ELb1ELb1EEEEEEEEEvNT_6ParamsE:
[----:B------:R-:W0:Y:S02]  /*0000*/  LDC R1, c[0x0][0x28] ;  /* 0x00000a00ff017b82 */ /* 0x000e240000000800 */
[----:B0-----:R-:W-:Y:S01]  /*0010*/  VIADD R1, R1, 0xffffffe0 ;  /* 0xffffffe001017836 */ /* 0x001fe20000000000 */
[----:B------:R-:W0:Y:S01]  /*0020*/  S2R R3, SR_TID.X ;  /* 0x0000000000037919 */ /* 0x000e220000002100 */
[----:B------:R-:W-:Y:S01]  /*0030*/  ELECT P0, URZ, PT ;  /* 0x00000000003f782f */ /* 0x000fe20003800000 */
[----:B------:R-:W-:Y:S01]  /*0040*/  UMOV UR4, 0x80 ;  /* 0x0000008000047882 */ /* 0x000fe20000000000 */
[----:B------:R-:W-:Y:S01]  /*0050*/  UMOV UR7, 0x100 ;  /* 0x0000010000077882 */ /* 0x000fe20000000000 */
[----:B0-----:R-:W-:-:S05]  /*0060*/  SHF.R.U32.HI R0, RZ, 0x5, R3 ;  /* 0x00000005ff007819 */ /* 0x001fca0000011603 */
[----:B------:R-:W0:Y:S02]  /*0070*/  SHFL.IDX PT, R2, R0, RZ, 0x1f ;  /* 0x00001fff00027589 */ /* 0x000e2400000e0000 */
[C---:B0-----:R-:W-:Y:S02]  /*0080*/  ISETP.NE.OR P0, PT, R2.reuse, RZ, !P0 ;  /* 0x000000ff0200720c */ /* 0x041fe40004705670 */
[----:B------:R-:W-:Y:S02]  /*0090*/  ISETP.NE.AND P1, PT, R2, RZ, PT ;  /* 0x000000ff0200720c */ /* 0x000fe40003f25270 */
[----:B------:R-:W-:-:S06]  /*00a0*/  SHF.R.U32.HI R2, RZ, 0x7, R3 ;  /* 0x00000007ff027819 */ /* 0x000fcc0000011603 */
[----:B------:R-:W0:Y:S03]  /*00b0*/  SHFL.IDX PT, R2, R2, RZ, 0x1f ;  /* 0x00001fff02027589 */ /* 0x000e2600000e0000 */
[----:B------:R-:W-:Y:S01]  /*00c0*/  VOTEU.ALL UP0, P0 ;  /* 0x00000000003f7886 */ /* 0x000fe20000000000 */
[----:B------:R-:W-:-:S04]  /*00d0*/  VOTEU.ALL UP1, P0 ;  /* 0x00000000003f7886 */ /* 0x000fc80000020000 */
[----:B------:R-:W1:Y:S01]  /*00e0*/  @!UP0 S2UR UR8, SR_CgaCtaId ;  /* 0x00000000000889c3 */ /* 0x000e620000008800 */
[----:B------:R-:W-:Y:S01]  /*00f0*/  @!UP0 UMOV UR6, 0x400 ;  /* 0x0000040000068882 */ /* 0x000fe20000000000 */
[----:B------:R-:W-:-:S04]  /*0100*/  @!UP0 UIADD3 UR4, -UR4, 0x100000, URZ ;  /* 0x0010000004048890 */ /* 0x000fc8000fffe13f */
[----:B------:R-:W-:Y:S02]  /*0110*/  @!UP0 USHF.L.U32 UR5, UR4, 0xb, URZ ;  /* 0x0000000b04058899 */ /* 0x000fe4000800063f */
[----:B------:R-:W-:Y:S02]  /*0120*/  @!UP0 USHF.L.U32 UR4, UR4, 0x1, URZ ;  /* 0x0000000104048899 */ /* 0x000fe4000800063f */
[----:B-1----:R-:W-:Y:S02]  /*0130*/  @!UP0 ULEA UR8, UR8, UR6, 0x18 ;  /* 0x0000000608088291 */ /* 0x002fe4000f8ec03f */
[----:B------:R-:W-:-:S04]  /*0140*/  @!UP0 UIADD3 UR6, -UR7, 0x100000, URZ ;  /* 0x0010000007068890 */ /* 0x000fc8000fffe13f */
[----:B------:R-:W-:Y:S02]  /*0150*/  @!UP0 USHF.L.U32 UR7, UR6, 0xb, URZ ;  /* 0x0000000b06078899 */ /* 0x000fe4000800063f */
[----:B------:R-:W-:Y:S01]  /*0160*/  @!UP0 USHF.L.U32 UR6, UR6, 0x1, URZ ;  /* 0x0000000106068899 */ /* 0x000fe2000800063f */
[----:B------:R-:W-:-:S05]  /*0170*/  VOTEU.ALL UP0, P0 ;  /* 0x00000000003f7886 */ /* 0x000fca0000000000 */
[----:B------:R1:W2:Y:S06]  /*0180*/  @!UP0 SYNCS.EXCH.64 URZ, [UR8+0x2a800], UR4 ;  /* 0x02a80004083f85b2 */ /* 0x0002ac0008000100 */
[----:B------:R1:W3:Y:S02]  /*0190*/  @!UP1 SYNCS.EXCH.64 URZ, [UR8+0x2a820], UR6 ;  /* 0x02a82006083f95b2 */ /* 0x0002e40008000100 */
[----:B01----:R-:W-:Y:S05]  /*01a0*/  @P1 BRA `(.L_x_177) ;  /* 0x0000000000481947 */ /* 0x003fea0003800000 */
        /* <DEDUP_REMOVED lines=14> */
[----:B------:R0:W4:Y:S01]  /*0290*/  SYNCS.EXCH.64 URZ, [UR8+0x2a840], UR6 ;  /* 0x02a84006083f75b2 */ /* 0x0001220008000100 */
[----:B------:R0:W0:Y:S01]  /*02a0*/  SYNCS.EXCH.64 URZ, [UR8+0x2a838], UR4 ;  /* 0x02a83804083f75b2 */ /* 0x0000220008000100 */
[----:B------:R0:W0:Y:S01]  /*02b0*/  SYNCS.EXCH.64 URZ, [UR8+0x2a848], UR6 ;  /* 0x02a84806083f75b2 */ /* 0x0000220008000100 */
[----:B------:R-:W-:Y:S01]  /*02c0*/  NOP ;  /* 0x0000000000007918 */ /* 0x000fe20000000000 */
.L_x_177:
        /* <DEDUP_REMOVED lines=22> */
.L_x_178:
        /* <DEDUP_REMOVED lines=18> */
.L_x_179:
        /* <DEDUP_REMOVED lines=22> */
.L_x_180:
        /* <DEDUP_REMOVED lines=23> */
.L_x_181:
[----:B------:R-:W-:Y:S01]  /*0820*/  UISETP.NE.AND UP0, UPT, UR9, URZ, UPT ;  /* 0x0000003f0900728c */ /* 0x000fe2000bf05270 */
[----:B------:R-:W-:Y:S01]  /*0830*/  NOP ;  /* 0x0000000000007918 */ /* 0x000fe20000000000 */
[----:B0-----:R-:W-:Y:S01]  /*0840*/  UMOV UR4, 0x1 ;  /* 0x0000000100047882 */ /* 0x001fe20000000000 */
[----:B------:R-:W-:Y:S01]  /*0850*/  ULDC.64 UR36, c[0x0][0x208] ;  /* 0x0000820000247ab9 */ /* 0x000fe20000000a00 */
[----:B------:R-:W-:Y:S01]  /*0860*/  USEL UR4, UR4, 0x2, !UP0 ;  /* 0x0000000204047887 */ /* 0x000fe2000c000000 */
[----:B-1234-:R-:W-:Y:S01]  /*0870*/  BAR.SYNC.DEFER_BLOCKING 0x0 ;  /* 0x0000000000007b1d */ /* 0x01efe20000010000 */
[----:B------:R-:W-:-:S04]  /*0880*/  PLOP3.LUT P0, PT, PT, PT, UP0, 0x80, 0x0 ;  /* 0x000000000000781c */ /* 0x000fc80003f0f008 */
[----:B------:R-:W-:-:S05]  /*0890*/  IMAD.U32 R2, RZ, RZ, UR4 ;  /* 0x00000004ff027e24 */ /* 0x000fca000f8e00ff */
[----:B------:R0:W-:Y:S04]  /*08a0*/  STL [R1+0x1c], R2 ;  /* 0x00001c0201007387 */ /* 0x0001e80000100800 */
[----:B------:R-:W-:Y:S05]  /*08b0*/  @!P0 BRA `(.L_x_182) ;  /* 0x0000008c00788947 */ /* 0x000fea0003800000 */
.L_x_183:
[----:B------:R-:W-:-:S08]  /*08c0*/  NOP ;  /* 0x0000000000007918 */ /* 0x000fd00000000000 */
[----:B------:R-:W1:Y:S02]  /*08d0*/  USETMAXREG.TRY_ALLOC.CTAPOOL UP0, 0xe8 ;  /* 0x000000e8000079c8 */ /* 0x000e640008000600 */
[----:B-1----:R-:W-:-:S13]  /*08e0*/  PLOP3.LUT P0, PT, PT, PT, UP0, 0x80, 0x0 ;  /* 0x000000000000781c */ /* 0x002fda0003f0f008 */
[----:B------:R-:W-:Y:S05]  /*08f0*/  @!P0 BRA `(.L_x_183) ;  /* 0xfffffffc00f08947 */ /* 0x000fea000383ffff */
[----:B------:R-:W1:Y:S08]  /*0900*/  S2UR UR5, SR_CgaCtaId ;  /* 0x00000000000579c3 */ /* 0x000e700000008800 */
[----:B------:R-:W-:Y:S06]  /*0910*/  BAR.ARV 0x8, 0x180 ;  /* 0x0206000000007b1d */ /* 0x000fec0000002000 */
[----:B------:R-:W-:-:S02]  /*0920*/  UMOV UR4, 0x400 ;  /* 0x0000040000047882 */ /* 0x000fc40000000000 */
[----:B------:R-:W-:Y:S01]  /*0930*/  BAR.SYNC.DEFER_BLOCKING 0x5, 0x180 ;  /* 0x0146000000007b1d */ /* 0x000fe20000010000 */
[----:B-1----:R-:W-:-:S09]  /*0940*/  ULEA UR4, UR5, UR4, 0x18 ;  /* 0x0000000405047291 */ /* 0x002fd2000f8ec03f */
[----:B------:R-:W1:Y:S01]  /*0950*/  LDS.128 R24, [UR4+0x2a8d0] ;  /* 0x02a8d004ff187984 */ /* 0x000e620008000c00 */
[----:B------:R-:W-:Y:S01]  /*0960*/  ULDC UR4, c[0x0][0xc3c] ;  /* 0x00030f0000047ab9 */ /* 0x000fe20000000800 */
[----:B------:R-:W-:Y:S06]  /*0970*/  BAR.ARV 0x4, 0x180 ;  /* 0x0106000000007b1d */ /* 0x000fec0000002000 */
[----:B-1----:R-:W-:-:S13]  /*0980*/  ISETP.GE.AND P0, PT, R27, UR4, PT ;  /* 0x000000041b007c0c */ /* 0x002fda000bf06270 */
[----:B------:R-:W-:Y:S05]  /*0990*/  @P0 EXIT ;  /* 0x000000000000094d */ /* 0x000fea0003800000 */
[----:B0-----:R-:W2:Y:S01]  /*09a0*/  LDL R2, [R1+0x1c] ;  /* 0x00001c0001027983 */ /* 0x001ea20000100800 */
[----:B------:R-:W-:Y:S01]  /*09b0*/  R2UR UR6, R25 ;  /* 0x00000000190672ca */ /* 0x000fe200000e0000 */
[----:B------:R-:W-:Y:S01]  /*09c0*/  UMOV UR39, URZ ;  /* 0x0000003f00277c82 */ /* 0x000fe20008000000 */
[----:B------:R-:W-:Y:S01]  /*09d0*/  R2UR UR5, R26 ;  /* 0x000000001a0572ca */ /* 0x000fe200000e0000 */
[----:B------:R-:W0:Y:S01]  /*09e0*/  S2R R0, SR_TID.X ;  /* 0x0000000000007919 */ /* 0x000e220000002100 */
[----:B------:R-:W-:Y:S01]  /*09f0*/  UMOV UR38, URZ ;  /* 0x0000003f00267c82 */ /* 0x000fe20008000000 */
[----:B0-----:R-:W-:-:S05]  /*0a00*/  VIADD R202, R0, 0xffffff80 ;  /* 0xffffff8000ca7836 */ /* 0x001fca0000000000 */
[----:B------:R-:W-:-:S04]  /*0a10*/  SHF.R.S32.HI R3, RZ, 0x1f, R202 ;  /* 0x0000001fff037819 */ /* 0x000fc800000114ca */
[CC--:B------:R-:W-:Y:S02]  /*0a20*/  LEA.HI R4, R3.reuse, R202.reuse, RZ, 0x5 ;  /* 0x000000ca03047211 */ /* 0x0c0fe400078f28ff */
[----:B------:R-:W-:-:S03]  /*0a30*/  LEA.HI R0, R3, R202, RZ, 0x7 ;  /* 0x000000ca03007211 */ /* 0x000fc600078f38ff */
[----:B------:R-:W-:Y:S01]  /*0a40*/  IMAD.SHL.U32 R4, R4, 0x20, RZ ;  /* 0x0000002004047824 */ /* 0x000fe200078e00ff */
[----:B------:R-:W-:Y:S02]  /*0a50*/  LOP3.LUT R179, R0, 0xffffff80, RZ, 0xc0, !PT ;  /* 0xffffff8000b37812 */ /* 0x000fe400078ec0ff */
[----:B------:R-:W-:Y:S02]  /*0a60*/  SHF.R.S32.HI R195, RZ, 0x7, R0 ;  /* 0x00000007ffc37819 */ /* 0x000fe40000011400 */
[----:B------:R-:W-:Y:S01]  /*0a70*/  LOP3.LUT R4, R4, 0xfffffc00, RZ, 0xc0, !PT ;  /* 0xfffffc0004047812 */ /* 0x000fe200078ec0ff */
[----:B------:R-:W-:Y:S01]  /*0a80*/  IMAD.IADD R179, R202, 0x1, -R179 ;  /* 0x00000001cab37824 */ /* 0x000fe200078e0ab3 */
[----:B------:R-:W-:-:S04]  /*0a90*/  LEA.HI R0, R0, R195, RZ, 0x1 ;  /* 0x000000c300007211 */ /* 0x000fc800078f08ff */
[----:B------:R-:W-:Y:S02]  /*0aa0*/  SHF.R.S32.HI R6, RZ, 0x1f, R179 ;  /* 0x0000001fff067819 */ /* 0x000fe400000114b3 */
[----:B------:R-:W-:Y:S02]  /*0ab0*/  LOP3.LUT R0, R0, 0x3fffffe, RZ, 0xc0, !PT ;  /* 0x03fffffe00007812 */ /* 0x000fe400078ec0ff */
[CC--:B------:R-:W-:Y:S02]  /*0ac0*/  LEA.HI R8, R6.reuse, R179.reuse, RZ, 0x2 ;  /* 0x000000b306087211 */ /* 0x0c0fe400078f10ff */
[----:B------:R-:W-:Y:S01]  /*0ad0*/  LEA.HI R6, R6, R179, RZ, 0x5 ;  /* 0x000000b306067211 */ /* 0x000fe200078f28ff */
[----:B------:R-:W-:Y:S01]  /*0ae0*/  IMAD.IADD R0, R195, 0x1, -R0 ;  /* 0x00000001c3007824 */ /* 0x000fe200078e0a00 */
[--C-:B------:R-:W-:Y:S02]  /*0af0*/  SHF.R.S32.HI R9, RZ, 0x2, R8.reuse ;  /* 0x00000002ff097819 */ /* 0x100fe40000011408 */
[----:B------:R-:W-:-:S02]  /*0b00*/  SHF.R.S32.HI R10, RZ, 0x1f, R8 ;  /* 0x0000001fff0a7819 */ /* 0x000fc40000011408 */
[----:B------:R-:W-:Y:S02]  /*0b10*/  LOP3.LUT R8, R8, 0x7ffffffc, RZ, 0xc0, !PT ;  /* 0x7ffffffc08087812 */ /* 0x000fe400078ec0ff */
[----:B------:R-:W-:Y:S02]  /*0b20*/  LEA.HI R10, R10, R9, RZ, 0x3 ;  /* 0x000000090a0a7211 */ /* 0x000fe400078f18ff */
[----:B------:R-:W-:Y:S01]  /*0b30*/  SHF.R.S32.HI R6, RZ, 0x5, R6 ;  /* 0x00000005ff067819 */ /* 0x000fe20000011406 */
[----:B------:R-:W-:Y:S01]  /*0b40*/  IMAD.IADD R8, R179, 0x1, -R8 ;  /* 0x00000001b3087824 */ /* 0x000fe200078e0a08 */
[----:B------:R-:W-:-:S03]  /*0b50*/  LOP3.LUT R10, R10, 0xfffffff8, RZ, 0xc0, !PT ;  /* 0xfffffff80a0a7812 */ /* 0x000fc600078ec0ff */
[----:B------:R-:W-:Y:S01]  /*0b60*/  IMAD.SHL.U32 R173, R8, 0x2, RZ ;  /* 0x0000000208ad7824 */ /* 0x000fe200078e00ff */
[----:B------:R-:W-:-:S03]  /*0b70*/  IADD3 R9, R9, -R10, RZ ;  /* 0x8000000a09097210 */ /* 0x000fc60007ffe0ff */
[C---:B------:R-:W-:Y:S01]  /*0b80*/  VIADD R172, R173.reuse, 0x8 ;  /* 0x00000008adac7836 */ /* 0x040fe20000000000 */
[C---:B------:R-:W-:Y:S01]  /*0b90*/  IADD3 R162, R173.reuse, 0x58, RZ ;  /* 0x00000058ada27810 */ /* 0x040fe20007ffe0ff */
[----:B------:R-:W-:Y:S02]  /*0ba0*/  IMAD R9, R6, 0x10, R9 ;  /* 0x0000001006097824 */ /* 0x000fe400078e0209 */
[C---:B------:R-:W-:Y:S01]  /*0bb0*/  VIADD R171, R173.reuse, 0x10 ;  /* 0x00000010adab7836 */ /* 0x040fe20000000000 */
[----:B------:R-:W-:Y:S01]  /*0bc0*/  SHF.R.S32.HI R194, RZ, 0x1f, R172 ;  /* 0x0000001fffc27819 */ /* 0x000fe200000114ac */
        /* <DEDUP_REMOVED lines=22> */
[----:B------:R-:W-:Y:S01]  /*0d30*/  VIADD R22, R173, 0x78 ;  /* 0x00000078ad167836 */ /* 0x000fe20000000000 */
[----:B------:R-:W-:Y:S01]  /*0d40*/  SHF.R.S32.HI R182, RZ, 0x1f, R160 ;  /* 0x0000001fffb67819 */ /* 0x000fe200000114a0 */
[----:B------:R-:W-:Y:S01]  /*0d50*/  IMAD R196, R0, 0x40, R9 ;  /* 0x0000004000c47824 */ /* 0x000fe200078e0209 */
[----:B------:R-:W-:-:S02]  /*0d60*/  SHF.R.S32.HI R181, RZ, 0x1f, R23 ;  /* 0x0000001fffb57819 */ /* 0x000fc40000011417 */
[----:B------:R-:W-:Y:S02]  /*0d70*/  SHF.R.S32.HI R180, RZ, 0x1f, R22 ;  /* 0x0000001fffb47819 */ /* 0x000fe40000011416 */
[----:B--2---:R-:W-:Y:S02]  /*0d80*/  R2UR UR4, R2 ;  /* 0x00000000020472ca */ /* 0x004fe400000e0000 */
[----:B------:R-:W-:-:S04]  /*0d90*/  LEA.HI R2, R3, R202, RZ, 0x4 ;  /* 0x000000ca03027211 */ /* 0x000fc800078f20ff */
[----:B------:R-:W-:Y:S02]  /*0da0*/  SHF.R.S32.HI R7, RZ, 0x4, R2 ;  /* 0x00000004ff077819 */ /* 0x000fe40000011402 */
[C---:B------:R-:W-:Y:S02]  /*0db0*/  LOP3.LUT R5, R2.reuse, 0x3fffff0, RZ, 0xc0, !PT ;  /* 0x03fffff002057812 */ /* 0x040fe400078ec0ff */
[----:B------:R-:W-:-:S03]  /*0dc0*/  LEA.HI R2, R2, R7, RZ, 0x1 ;  /* 0x0000000702027211 */ /* 0x000fc600078f08ff */
[----:B------:R-:W-:Y:S01]  /*0dd0*/  IMAD.IADD R5, R202, 0x1, -R5 ;  /* 0x00000001ca057824 */ /* 0x000fe200078e0a05 */
[----:B------:R-:W-:Y:S01]  /*0de0*/  LOP3.LUT R2, R2, 0x1ffffffe, RZ, 0xc0, !PT ;  /* 0x1ffffffe02027812 */ /* 0x000fe200078ec0ff */
[----:B------:R-:W-:Y:S02]  /*0df0*/  ULOP3.LUT UR7, UR4, 0x1, URZ, 0xfc, !UPT ;  /* 0x0000000104077892 */ /* 0x000fe4000f8efc3f */
[----:B------:R-:W-:Y:S01]  /*0e00*/  IMAD R5, R5, 0x40, R4 ;  /* 0x0000004005057824 */ /* 0x000fe200078e0204 */
[-C--:B------:R-:W-:Y:S01]  /*0e10*/  LEA.HI R4, R3, R202.reuse, RZ, 0x2 ;  /* 0x000000ca03047211 */ /* 0x080fe200078f10ff */
[----:B------:R-:W-:Y:S01]  /*0e20*/  IMAD.IADD R2, R7, 0x1, -R2 ;  /* 0x0000000107027824 */ /* 0x000fe200078e0a02 */
[----:B------:R-:W-:Y:S01]  /*0e30*/  LEA.HI R3, R3, R202, RZ, 0x3 ;  /* 0x000000ca03037211 */ /* 0x000fe200078f18ff */
[----:B------:R-:W-:Y:S01]  /*0e40*/  UMOV UR4, URZ ;  /* 0x0000003f00047c82 */ /* 0x000fe20008000000 */
[----:B------:R-:W-:Y:S01]  /*0e50*/  LOP3.LUT R7, R4, 0xfffffffc, RZ, 0xc0, !PT ;  /* 0xfffffffc04077812 */ /* 0x000fe200078ec0ff */
[----:B------:R-:W-:Y:S01]  /*0e60*/  IMAD R198, R2, 0x8, R5 ;  /* 0x0000000802c67824 */ /* 0x000fe200078e0205 */
[----:B------:R-:W-:Y:S01]  /*0e70*/  LOP3.LUT R17, R3, 0xfffffff8, RZ, 0xc0, !PT ;  /* 0xfffffff803117812 */ /* 0x000fe200078ec0ff */
[----:B------:R-:W-:Y:S01]  /*0e80*/  IMAD.U32 R199, RZ, RZ, UR7 ;  /* 0x00000007ffc77e24 */ /* 0x000fe2000f8e00ff */
[----:B------:R-:W-:Y:S01]  /*0e90*/  MOV R178, UR4 ;  /* 0x0000000400b27c02 */ /* 0x000fe20008000f00 */
[C---:B------:R-:W-:Y:S01]  /*0ea0*/  IMAD.IADD R7, R202.reuse, 0x1, -R7 ;  /* 0x00000001ca077824 */ /* 0x040fe200078e0a07 */
[----:B------:R-:W-:Y:S01]  /*0eb0*/  SHF.R.S32.HI R176, RZ, 0x3, R3 ;  /* 0x00000003ffb07819 */ /* 0x000fe20000011403 */
[----:B------:R-:W-:-:S03]  /*0ec0*/  IMAD.IADD R17, R202, 0x1, -R17 ;  /* 0x00000001ca117824 */ /* 0x000fc600078e0a11 */
[----:B------:R-:W-:-:S04]  /*0ed0*/  LEA.HI R2, R7, R7, RZ, 0x1 ;  /* 0x0000000707027211 */ /* 0x000fc800078f08ff */
[----:B------:R-:W-:-:S05]  /*0ee0*/  LOP3.LUT R2, R2, 0x1ffffffe, RZ, 0xc0, !PT ;  /* 0x1ffffffe02027812 */ /* 0x000fca00078ec0ff */
[----:B------:R-:W-:Y:S02]  /*0ef0*/  IMAD.IADD R197, R7, 0x1, -R2 ;  /* 0x0000000107c57824 */ /* 0x000fe400078e0a02 */
[----:B------:R-:W-:Y:S02]  /*0f00*/  IMAD.SHL.U32 R2, R17, 0x8, RZ ;  /* 0x0000000811027824 */ /* 0x000fe400078e00ff */
[----:B------:R-:W-:Y:S02]  /*0f10*/  IMAD R197, R197, 0x8, R196 ;  /* 0x00000008c5c57824 */ /* 0x000fe400078e02c4 */
[----:B------:R-:W-:Y:S01]  /*0f20*/  VIADD R16, R2, 0x40 ;  /* 0x0000004002107836 */ /* 0x000fe20000000000 */
[----:B------:R-:W-:-:S04]  /*0f30*/  SHF.R.S32.HI R201, RZ, 0x1f, R2 ;  /* 0x0000001fffc97819 */ /* 0x000fc80000011402 */
[----:B------:R-:W-:-:S07]  /*0f40*/  SHF.R.S32.HI R200, RZ, 0x1f, R16 ;  /* 0x0000001fffc87819 */ /* 0x000fce0000011410 */
.L_x_233:
[----:B0-234-:R-:W0:Y:S01]  /*0f50*/  LDC.64 R4, c[0x0][0xc88] ;  /* 0x00032200ff047b82 */ /* 0x01de220000000a00 */
[----:B------:R-:W-:Y:S01]  /*0f60*/  ULDC.64 UR8, c[0x0][0xa28] ;  /* 0x00028a0000087ab9 */ /* 0x000fe20000000a00 */
[----:B------:R-:W-:Y:S01]  /*0f70*/  ULDC.64 UR10, c[0x0][0xa20] ;  /* 0x00028800000a7ab9 */ /* 0x000fe20000000a00 */
[----:B------:R-:W-:Y:S01]  /*0f80*/  ULDC UR7, c[0x0][0x2f0] ;  /* 0x0000bc0000077ab9 */ /* 0x000fe20000000800 */
[----:B0-----:R-:W-:-:S06]  /*0f90*/  IMAD.WIDE R4, R27, 0x4, R4 ;  /* 0x000000041b047825 */ /* 0x001fcc00078e0204 */
[----:B------:R-:W2:Y:S01]  /*0fa0*/  LDG.E R4, desc[UR36][R4.64] ;  /* 0x0000002404047981 */ /* 0x000ea2000c1e1900 */
[----:B------:R-:W-:Y:S02]  /*0fb0*/  UISETP.NE.U32.AND UP0, UPT, UR8, URZ, UPT ;  /* 0x0000003f0800728c */ /* 0x000fe4000bf05070 */
[----:B------:R-:W-:Y:S02]  /*0fc0*/  UISETP.NE.U32.AND UP1, UPT, UR10, URZ, UPT ;  /* 0x0000003f0a00728c */ /* 0x000fe4000bf25070 */
[----:B------:R-:W-:Y:S02]  /*0fd0*/  UISETP.NE.AND.EX UP0, UPT, UR9, URZ, UPT, UP0 ;  /* 0x0000003f0900728c */ /* 0x000fe4000bf05300 */
[----:B------:R-:W-:-:S04]  /*0fe0*/  UISETP.NE.AND.EX UP1, UPT, UR11, URZ, UPT, UP1 ;  /* 0x0000003f0b00728c */ /* 0x000fc8000bf25310 */
[----:B------:R-:W-:Y:S02]  /*0ff0*/  PLOP3.LUT P0, PT, PT, PT, UP0, 0x80, 0x0 ;  /* 0x000000000000781c */ /* 0x000fe40003f0f008 */
[----:B------:R-:W-:Y:S02]  /*1000*/  PLOP3.LUT P1, PT, PT, PT, UP1, 0x80, 0x0 ;  /* 0x000000000000781c */ /* 0x000fe40003f2f018 */
[----:B--2---:R-:W-:-:S13]  /*1010*/  R2UR UR61, R4 ;  /* 0x00000000043d72ca */ /* 0x004fda00000e0000 */
[----:B------:R-:W-:Y:S02]  /*1020*/  USHF.R.S32.HI UR4, URZ, 0x1f, UR61 ;  /* 0x0000001f3f047899 */ /* 0x000fe4000801143d */
[----:B------:R-:W-:-:S04]  /*1030*/  @UP0 ULEA UR8, UP2, UR61, UR8, 0x2 ;  /* 0x000000083d080291 */ /* 0x000fc8000f84103f */
[----:B------:R-:W-:Y:S02]  /*1040*/  @UP0 ULEA.HI.X UR9, UR61, UR9, UR4, 0x2, UP2 ;  /* 0x000000093d090291 */ /* 0x000fe400090f1404 */
[----:B------:R-:W-:Y:S01]  /*1050*/  IMAD.U32 R177, RZ, RZ, UR4 ;  /* 0x00000004ffb17e24 */ /* 0x000fe2000f8e00ff */
[----:B------:R-:W-:Y:S01]  /*1060*/  @UP1 ULEA UR10, UP0, UR61, UR10, 0x2 ;  /* 0x0000000a3d0a1291 */ /* 0x000fe2000f80103f */
[----:B------:R-:W-:-:S03]  /*1070*/  IMAD.U32 R4, RZ, RZ, UR8 ;  /* 0x00000008ff047e24 */ /* 0x000fc6000f8e00ff */
[----:B------:R-:W-:Y:S01]  /*1080*/  @UP1 ULEA.HI.X UR11, UR61, UR11, UR4, 0x2, UP0 ;  /* 0x0000000b3d0b1291 */ /* 0x000fe200080f1404 */
[----:B------:R-:W-:Y:S01]  /*1090*/  IMAD.U32 R5, RZ, RZ, UR9 ;  /* 0x00000009ff057e24 */ /* 0x000fe2000f8e00ff */
[----:B------:R-:W-:Y:S01]  /*10a0*/  ULDC.64 UR8, c[0x0][0x418] ;  /* 0x0001060000087ab9 */ /* 0x000fe20000000a00 */
[----:B------:R-:W-:Y:S01]  /*10b0*/  IMAD.U32 R6, RZ, RZ, UR10 ;  /* 0x0000000aff067e24 */ /* 0x000fe2000f8e00ff */
[----:B------:R-:W-:Y:S02]  /*10c0*/  ULDC UR4, c[0x0][0x424] ;  /* 0x0001090000047ab9 */ /* 0x000fe40000000800 */
[----:B------:R-:W-:Y:S01]  /*10d0*/  IMAD.U32 R7, RZ, RZ, UR11 ;  /* 0x0000000bff077e24 */ /* 0x000fe2000f8e00ff */
[----:B------:R-:W2:Y:S04]  /*10e0*/  @P0 LDG.E R4, desc[UR36][R4.64] ;  /* 0x0000002404040981 */ /* 0x000ea8000c1e1900 */
[----:B------:R-:W3:Y:S01]  /*10f0*/  @P1 LDG.E R6, desc[UR36][R6.64] ;  /* 0x0000002406061981 */ /* 0x000ee2000c1e1900 */
[----:B------:R-:W-:Y:S01]  /*1100*/  UISETP.NE.U32.AND UP0, UPT, UR8, URZ, UPT ;  /* 0x0000003f0800728c */ /* 0x000fe2000bf05070 */
[----:B------:R-:W-:Y:S01]  /*1110*/  MOV R175, UR6 ;  /* 0x0000000600af7c02 */ /* 0x000fe20008000f00 */
[----:B------:R-:W-:Y:S01]  /*1120*/  UMOV UR41, URZ ;  /* 0x0000003f00297c82 */ /* 0x000fe20008000000 */
[----:B------:R-:W-:-:S02]  /*1130*/  ULOP3.LUT UR8, UR5, 0xff000000, URZ, 0xc0, !UPT ;  /* 0xff00000005087892 */ /* 0x000fc4000f8ec03f */
[----:B------:R-:W-:-:S04]  /*1140*/  UISETP.NE.AND.EX UP0, UPT, UR9, URZ, UPT, UP0 ;  /* 0x0000003f0900728c */ /* 0x000fc8000bf05300 */
[----:B------:R-:W-:-:S04]  /*1150*/  USEL UR4, UR4, 0x1, UP0 ;  /* 0x0000000104047887 */ /* 0x000fc80008000000 */
[----:B------:R-:W-:Y:S01]  /*1160*/  UIMAD UR4, UR4, UR7, URZ ;  /* 0x00000007040472a4 */ /* 0x000fe2000f8e023f */
[----:B--2---:R-:W-:-:S06]  /*1170*/  @P0 R2UR UR41, R4 ;  /* 0x00000000042902ca */ /* 0x004fcc00000e0000 */
[----:B---3--:R-:W-:Y:S01]  /*1180*/  @P1 R2UR UR4, R6 ;  /* 0x00000000060412ca */ /* 0x008fe200000e0000 */
[----:B-1---5:R-:W-:-:S14]  /*1190*/  @P1 BRA `(.L_x_184) ;  /* 0x0000000000341947 */ /* 0x022fdc0003800000 */
[----:B------:R-:W-:Y:S02]  /*11a0*/  ULDC.64 UR6, c[0x0][0xa08] ;  /* 0x0002820000067ab9 */ /* 0x000fe40000000a00 */
[----:B------:R-:W-:-:S04]  /*11b0*/  ISETP.NE.U32.AND P0, PT, RZ, UR6, PT ;  /* 0x00000006ff007c0c */ /* 0x000fc8000bf05070 */
[----:B------:R-:W-:-:S13]  /*11c0*/  ISETP.NE.AND.EX P0, PT, RZ, UR7, PT, P0 ;  /* 0x00000007ff007c0c */ /* 0x000fda000bf05300 */
[----:B------:R-:W-:Y:S05]  /*11d0*/  @!P0 BRA `(.L_x_184) ;  /* 0x0000000000248947 */ /* 0x000fea0003800000 */
[----:B------:R-:W-:Y:S02]  /*11e0*/  ULDC.64 UR6, c[0x0][0xa08] ;  /* 0x0002820000067ab9 */ /* 0x000fe40000000a00 */
[----:B------:R-:W-:-:S06]  /*11f0*/  UIMAD.WIDE UR6, UR61, 0x4, UR6 ;  /* 0x000000043d0678a5 */ /* 0x000fcc000f8e0206 */
[----:B------:R-:W-:Y:S02]  /*1200*/  IMAD.U32 R4, RZ, RZ, UR6 ;  /* 0x00000006ff047e24 */ /* 0x000fe4000f8e00ff */
[----:B------:R-:W-:-:S05]  /*1210*/  IMAD.U32 R5, RZ, RZ, UR7 ;  /* 0x00000007ff057e24 */ /* 0x000fca000f8e00ff */
[----:B------:R-:W2:Y:S04]  /*1220*/  LDG.E R3, desc[UR36][R4.64] ;  /* 0x0000002404037981 */ /* 0x000ea8000c1e1900 */
[----:B------:R-:W3:Y:S01]  /*1230*/  LDG.E R0, desc[UR36][R4.64+0x4] ;  /* 0x0000042404007981 */ /* 0x000ee2000c1e1900 */
[----:B--2---:R-:W-:Y:S02]  /*1240*/  R2UR UR4, R3 ;  /* 0x00000000030472ca */ /* 0x004fe400000e0000 */
[----:B---3--:R-:W-:-:S13]  /*1250*/  R2UR UR6, R0 ;  /* 0x00000000000672ca */ /* 0x008fda00000e0000 */
[----:B------:R-:W-:-:S12]  /*1260*/  UIADD3 UR4, -UR4, UR6, URZ ;  /* 0x0000000604047290 */ /* 0x000fd8000fffe13f */
.L_x_184:
[----:B------:R-:W-:Y:S02]  /*1270*/  UIADD3 UR41, -UR41, UR4, URZ ;  /* 0x0000000429297290 */ /* 0x000fe4000fffe13f */
[----:B------:R-:W-:Y:S02]  /*1280*/  ULOP3.LUT UR4, UR5, 0xff0000, URZ, 0xc0, !UPT ;  /* 0x00ff000005047892 */ /* 0x000fe4000f8ec03f */
[----:B------:R-:W-:Y:S02]  /*1290*/  UISETP.GE.AND UP0, UPT, UR41, 0x1, UPT ;  /* 0x000000012900788c */ /* 0x000fe4000bf06270 */
[----:B------:R-:W-:Y:S02]  /*12a0*/  USHF.R.U32.HI UR8, URZ, 0x8, UR8 ;  /* 0x000000083f087899 */ /* 0x000fe40008011608 */
[----:B------:R-:W-:Y:S02]  /*12b0*/  UIADD3 UR6, UR41, 0x5f, URZ ;  /* 0x0000005f29067890 */ /* 0x000fe4000fffe03f */
[----:B------:R-:W-:Y:S01]  /*12c0*/  PLOP3.LUT P0, PT, PT, PT, UP0, 0x80, 0x0 ;  /* 0x000000000000781c */ /* 0x000fe20003f0f008 */
[----:B------:R-:W-:-:S02]  /*12d0*/  ULEA.HI UR8, UR4, UR8, URZ, 0x10 ;  /* 0x0000000804087291 */ /* 0x000fc4000f8f803f */
[----:B------:R-:W-:Y:S02]  /*12e0*/  UIMAD.WIDE UR6, UR6, 0x2aaaaaab, URZ ;  /* 0x2aaaaaab060678a5 */ /* 0x000fe4000f8e023f */
[----:B------:R-:W-:Y:S02]  /*12f0*/  ULOP3.LUT UR4, UR8, 0xff, URZ, 0xc0, !UPT ;  /* 0x000000ff08047892 */ /* 0x000fe4000f8ec03f */
[----:B------:R-:W-:Y:S02]  /*1300*/  ULOP3.LUT UR9, UR5, 0xffff, URZ, 0xc0, !UPT ;  /* 0x0000ffff05097892 */ /* 0x000fe4000f8ec03f */
[----:B------:R-:W-:Y:S02]  /*1310*/  USHF.R.U32.HI UR5, URZ, 0x10, UR8 ;  /* 0x000000103f057899 */ /* 0x000fe40008011608 */
[----:B------:R-:W-:Y:S01]  /*1320*/  USHF.R.U32.HI UR6, URZ, 0x1f, UR7 ;  /* 0x0000001f3f067899 */ /* 0x000fe20008011607 */
[----:B------:R-:W-:Y:S01]  /*1330*/  IMAD.U32 R19, RZ, RZ, UR4 ;  /* 0x00000004ff137e24 */ /* 0x000fe2000f8e00ff */
[----:B------:R-:W-:Y:S01]  /*1340*/  UMOV UR4, URZ ;  /* 0x0000003f00047c82 */ /* 0x000fe20008000000 */
[----:B------:R-:W-:Y:S01]  /*1350*/  IMAD.U32 R174, RZ, RZ, UR9 ;  /* 0x00000009ffae7e24 */ /* 0x000fe2000f8e00ff */
[----:B------:R-:W-:Y:S01]  /*1360*/  ULEA.HI.SX32 UR9, UR7, UR6, 0x1c ;  /* 0x0000000607097291 */ /* 0x000fe2000f8fe23f */
[----:B------:R-:W-:Y:S01]  /*1370*/  IMAD.U32 R18, RZ, RZ, UR5 ;  /* 0x00000005ff127e24 */ /* 0x000fe2000f8e00ff */
[----:B------:R-:W-:Y:S10]  /*1380*/  @!P0 BRA `(.L_x_185) ;  /* 0x0000000000948947 */ /* 0x000ff40003800000 */
[----:B------:R-:W-:Y:S01]  /*1390*/  R2UR UR5, R18 ;  /* 0x00000000120572ca */ /* 0x000fe200000e0000 */
[----:B------:R-:W-:-:S12]  /*13a0*/  ULDC UR4, c[0x0][0x9f0] ;  /* 0x00027c0000047ab9 */ /* 0x000fd80000000800 */
[----:B------:R-:W-:-:S04]  /*13b0*/  UISETP.NE.AND UP0, UPT, UR5, URZ, UPT ;  /* 0x0000003f0500728c */ /* 0x000fc8000bf05270 */
[----:B------:R-:W-:-:S03]  /*13c0*/  USEL UR10, UR5, UR4, UP0 ;  /* 0x00000004050a7287 */ /* 0x000fc60008000000 */
[----:B------:R-:W-:Y:S01]  /*13d0*/  UMOV UR4, URZ ;  /* 0x0000003f00047c82 */ /* 0x000fe20008000000 */
[----:B------:R-:W-:Y:S02]  /*13e0*/  UIADD3 UR6, UR9, -0x1, UR10 ;  /* 0xffffffff09067890 */ /* 0x000fe4000fffe00a */
[----:B------:R-:W-:-:S04]  /*13f0*/  IMAD.U32 R4, RZ, RZ, UR10 ;  /* 0x0000000aff047e24 */ /* 0x000fc8000f8e00ff */
[----:B------:R-:W-:Y:S01]  /*1400*/  IMAD.U32 R5, RZ, RZ, UR6 ;  /* 0x00000006ff057e24 */ /* 0x000fe2000f8e00ff */
[-C--:B------:R-:W-:Y:S01]  /*1410*/  IABS R0, R4.reuse ;  /* 0x0000000400007213 */ /* 0x080fe20000000000 */
[----:B------:R-:W-:Y:S01]  /*1420*/  ULOP3.LUT UR6, UR6, UR10, URZ, 0x3c, !UPT ;  /* 0x0000000a06067292 */ /* 0x000fe2000f8e3c3f */
[----:B------:R-:W-:Y:S02]  /*1430*/  IABS R6, R4 ;  /* 0x0000000400067213 */ /* 0x000fe40000000000 */
[----:B------:R-:W-:Y:S02]  /*1440*/  R2UR UR11, R0 ;  /* 0x00000000000b72ca */ /* 0x000fe400000e0000 */
[----:B------:R-:W-:-:S05]  /*1450*/  IABS R5, R5 ;  /* 0x0000000500057213 */ /* 0x000fca0000000000 */
[----:B------:R-:W-:-:S05]  /*1460*/  IMAD.MOV.U32 R4, RZ, RZ, R5 ;  /* 0x000000ffff047224 */ /* 0x000fca00078e0005 */
[----:B------:R-:W-:Y:S01]  /*1470*/  R2UR UR8, R4 ;  /* 0x00000000040872ca */ /* 0x000fe200000e0000 */
        /* <DEDUP_REMOVED lines=18> */
[----:B------:R-:W-:-:S05]  /*15a0*/  UISETP.NE.AND UP0, UPT, UR10, URZ, UPT ;  /* 0x0000003f0a00728c */ /* 0x000fca000bf05270 */
[----:B------:R-:W-:Y:S02]  /*15b0*/  UMOV UR4, UR5 ;  /* 0x0000000500047c82 */ /* 0x000fe40008000000 */
[----:B------:R-:W-:-:S04]  /*15c0*/  @!UP1 UIADD3 UR4, -UR4, URZ, URZ ;  /* 0x0000003f04049290 */ /* 0x000fc8000fffe13f */
[----:B------:R-:W-:-:S12]  /*15d0*/  @!UP0 ULOP3.LUT UR4, URZ, UR10, URZ, 0x33, !UPT ;  /* 0x0000000a3f048292 */ /* 0x000fd8000f8e333f */
.L_x_185:
[----:B------:R-:W-:Y:S01]  /*15e0*/  R2UR UR5, R19 ;  /* 0x00000000130572ca */ /* 0x000fe200000e0000 */
[----:B------:R-:W-:Y:S01]  /*15f0*/  IMAD.U32 R3, RZ, RZ, UR4 ;  /* 0x00000004ff037e24 */ /* 0x000fe2000f8e00ff */
[----:B------:R-:W-:Y:S02]  /*1600*/  MOV R0, UR9 ;  /* 0x0000000900007c02 */ /* 0x000fe40008000f00 */
[----:B------:R-:W-:Y:S02]  /*1610*/  CS2R R98, SRZ ;  /* 0x0000000000627805 */ /* 0x000fe4000001ff00 */
[----:B------:R-:W-:Y:S02]  /*1620*/  PLOP3.LUT P0, PT, PT, PT, PT, 0x80, 0x0 ;  /* 0x000000000000781c */ /* 0x000fe40003f0f070 */
        /* <DEDUP_REMOVED lines=8> */
[----:B------:R-:W-:Y:S01]  /*16b0*/  UIMAD UR60, UR5, UR4, URZ ;  /* 0x00000004053c72a4 */ /* 0x000fe2000f8e023f */
[----:B------:R-:W-:-:S02]  /*16c0*/  CS2R R70, SRZ ;  /* 0x0000000000467805 */ /* 0x000fc4000001ff00 */
[----:B------:R-:W-:Y:S02]  /*16d0*/  CS2R R68, SRZ ;  /* 0x0000000000447805 */ /* 0x000fe4000001ff00 */
[----:B------:R-:W-:Y:S02]  /*16e0*/  CS2R R66, SRZ ;  /* 0x0000000000427805 */ /* 0x000fe4000001ff00 */
[----:B------:R-:W-:Y:S02]  /*16f0*/  CS2R R64, SRZ ;  /* 0x0000000000407805 */ /* 0x000fe4000001ff00 */
[----:B------:R-:W-:Y:S02]  /*1700*/  CS2R R62, SRZ ;  /* 0x00000000003e7805 */ /* 0x000fe4000001ff00 */
[----:B------:R-:W-:Y:S02]  /*1710*/  VIADDMNMX R0, R3, UR60, R0, PT ;  /* 0x0000003c03007c46 */ /* 0x000fe4000b800100 */
[----:B------:R-:W-:-:S02]  /*1720*/  CS2R R60, SRZ ;  /* 0x00000000003c7805 */ /* 0x000fc4000001ff00 */
[----:B------:R-:W-:Y:S02]  /*1730*/  CS2R R58, SRZ ;  /* 0x00000000003a7805 */ /* 0x000fe4000001ff00 */
[----:B------:R-:W-:Y:S02]  /*1740*/  CS2R R56, SRZ ;  /* 0x0000000000387805 */ /* 0x000fe4000001ff00 */
[----:B------:R-:W-:Y:S02]  /*1750*/  R2UR UR40, R0 ;  /* 0x00000000002872ca */ /* 0x000fe400000e0000 */
        /* <DEDUP_REMOVED lines=12> */
[----:B------:R-:W-:Y:S01]  /*1820*/  UISETP.GT.AND UP0, UPT, UR40, UR60, UPT ;  /* 0x0000003c2800728c */ /* 0x000fe2000bf04270 */
[----:B------:R-:W-:Y:S02]  /*1830*/  CS2R R94, SRZ ;  /* 0x00000000005e7805 */ /* 0x000fe4000001ff00 */
[----:B------:R-:W-:Y:S02]  /*1840*/  CS2R R88, SRZ ;  /* 0x0000000000587805 */ /* 0x000fe4000001ff00 */
[----:B------:R-:W-:-:S02]  /*1850*/  CS2R R92, SRZ ;  /* 0x00000000005c7805 */ /* 0x000fc4000001ff00 */
[----:B------:R-:W-:Y:S02]  /*1860*/  CS2R R20, SRZ ;  /* 0x0000000000147805 */ /* 0x000fe4000001ff00 */
[----:B------:R-:W-:-:S13]  /*1870*/  PLOP3.LUT P1, PT, PT, PT, UP0, 0x80, 0x0 ;  /* 0x000000000000781c */ /* 0x000fda0003f2f008 */
[----:B------:R-:W-:Y:S05]  /*1880*/  @!P1 BRA `(.L_x_186) ;  /* 0x0000004c00689947 */ /* 0x000fea0003800000 */
[----:B------:R-:W0:Y:S01]  /*1890*/  SHFL.IDX PT, R0, R195, RZ, 0x1f ;  /* 0x00001fffc3007589 */ /* 0x000e2200000e0000 */
[----:B------:R-:W1:Y:S01]  /*18a0*/  S2UR UR42, SR_CgaCtaId ;  /* 0x00000000002a79c3 */ /* 0x000e620000008800 */
[----:B------:R-:W-:Y:S01]  /*18b0*/  UMOV UR43, 0x400 ;  /* 0x00000400002b7882 */ /* 0x000fe20000000000 */
[----:B0-----:R-:W-:Y:S01]  /*18c0*/  R2UR UR4, R0 ;  /* 0x00000000000472ca */ /* 0x001fe200000e0000 */
[----:B-1----:R-:W-:-:S04]  /*18d0*/  ULEA UR43, UR42, UR43, 0x18 ;  /* 0x0000002b2a2b7291 */ /* 0x002fc8000f8ec03f */
[----:B------:R-:W-:-:S04]  /*18e0*/  UIADD3 UR6, UR43, 0xc400, URZ ;  /* 0x0000c4002b067890 */ /* 0x000fc8000fffe03f */
[----:B------:R-:W-:-:S04]  /*18f0*/  ULOP3.LUT UP0, URZ, UR6, 0x1bf, URZ, 0xc0, !UPT ;  /* 0x000001bf063f7892 */ /* 0x000fc8000f80c03f */
[----:B------:R-:W-:Y:S02]  /*1900*/  ULEA.HI UR5, UR4, UR4, URZ, 0x1 ;  /* 0x0000000404057291 */ /* 0x000fe4000f8f083f */
[----:B------:R-:W-:Y:S02]  /*1910*/  PLOP3.LUT P0, PT, PT, PT, UP0, 0x80, 0x0 ;  /* 0x000000000000781c */ /* 0x000fe40003f0f008 */
        /* <DEDUP_REMOVED lines=13> */
[----:B------:R-:W-:Y:S02]  /*19f0*/  IMAD.U32 R10, RZ, RZ, UR6 ;  /* 0x00000006ff0a7e24 */ /* 0x000fe4000f8e00ff */
[----:B------:R-:W-:Y:S02]  /*1a00*/  IMAD.U32 R6, RZ, RZ, UR4 ;  /* 0x00000004ff067e24 */ /* 0x000fe4000f8e00ff */
[----:B------:R-:W-:-:S02]  /*1a10*/  IMAD.U32 R7, RZ, RZ, UR5 ;  /* 0x00000005ff077e24 */ /* 0x000fc4000f8e00ff */
[----:B------:R-:W-:Y:S02]  /*1a20*/  IMAD.U32 R11, RZ, RZ, UR7 ;  /* 0x00000007ff0b7e24 */ /* 0x000fe4000f8e00ff */
[----:B------:R-:W-:Y:S02]  /*1a30*/  IMAD.MOV.U32 R8, RZ, RZ, 0x70 ;  /* 0x00000070ff087424 */ /* 0x000fe400078e00ff */
[----:B------:R-:W-:Y:S02]  /*1a40*/  IMAD.MOV.U32 R12, RZ, RZ, 0x1 ;  /* 0x00000001ff0c7424 */ /* 0x000fe400078e00ff */
[----:B0-----:R-:W-:-:S07]  /*1a50*/  IMAD.MOV.U32 R13, RZ, RZ, RZ ;  /* 0x000000ffff0d7224 */ /* 0x001fce00078e00ff */
[----:B------:R-:W-:-:S07]  /*1a60*/  LEPC R20, `(.L_x_187) ;  /* 0x000000001014794e */ /* 0x000fce0000000000 */
[----:B-1----:R-:W-:Y:S05]  /*1a70*/  CALL.ABS.NOINC R14 ;  /* 0x000000000e007343 */ /* 0x002fea0003c00000 */
.L_x_187:
[----:B------:R-:W-:Y:S02]  /*1a80*/  R2UR UR6, R178 ;  /* 0x00000000b20672ca */ /* 0x000fe400000e0000 */
[----:B------:R-:W-:-:S11]  /*1a90*/  R2UR UR5, R199 ;  /* 0x00000000c70572ca */ /* 0x000fd600000e0000 */
[----:B------:R-:W-:Y:S02]  /*1aa0*/  ULEA.HI UR4, UR6, UR6, URZ, 0x1 ;  /* 0x0000000606047291 */ /* 0x000fe4000f8f083f */
[----:B------:R-:W-:Y:S02]  /*1ab0*/  IMAD.U32 R3, RZ, RZ, UR5 ;  /* 0x00000005ff037e24 */ /* 0x000fe4000f8e00ff */
[----:B------:R-:W-:-:S03]  /*1ac0*/  ULOP3.LUT UR4, UR4, 0xfffffffe, URZ, 0xc0, !UPT ;  /* 0xfffffffe04047892 */ /* 0x000fc6000f8ec03f */
[----:B------:R-:W-:Y:S01]  /*1ad0*/  ISETP.NE.AND P0, PT, R3, 0x3, PT ;  /* 0x000000030300780c */ /* 0x000fe20003f05270 */
[----:B------:R-:W-:-:S06]  /*1ae0*/  UIADD3 UR4, UR6, -UR4, URZ ;  /* 0x8000000406047290 */ /* 0x000fcc000fffe03f */
[----:B------:R-:W-:-:S04]  /*1af0*/  MOV R0, UR4 ;  /* 0x0000000400007c02 */ /* 0x000fc80008000f00 */
[----:B------:R-:W-:-:S04]  /*1b00*/  SHF.L.U32 R0, R0, 0x1f, RZ ;  /* 0x0000001f00007819 */ /* 0x000fc800000006ff */
[----:B------:R-:W0:Y:S02]  /*1b10*/  SYNCS.PHASECHK.TRANS64.TRYWAIT P1, [UR43+0x2a800], R0 ;  /* 0x02a80000ff0075a7 */ /* 0x000e24000802016b */
[----:B0-----:R-:W-:Y:S05]  /*1b20*/  @!P1 BRA `(.L_x_188) ;  /* 0x000000d400649947 */ /* 0x001fea0003800000 */
.L_x_318:
[----:B------:R-:W-:Y:S05]  /*1b30*/  @!P0 BRA `(.L_x_189) ;  /* 0x0000000000048947 */ /* 0x000fea0003800000 */
[----:B------:R-:W-:Y:S01]  /*1b40*/  BPT.TRAP 0x1 ;  /* 0x000000040000795c */ /* 0x000fe20000300000 */
.L_x_189:
[----:B------:R-:W-:Y:S02]  /*1b50*/  IMAD.U32 R8, RZ, RZ, UR38 ;  /* 0x00000026ff087e24 */ /* 0x000fe4000f8e00ff */
[----:B0-----:R-:W-:-:S03]  /*1b60*/  IMAD.U32 R3, RZ, RZ, UR39 ;  /* 0x00000027ff037e24 */ /* 0x001fc6000f8e00ff */
[----:B------:R-:W-:Y:S02]  /*1b70*/  LEA R8, R8, UR43, 0x3 ;  /* 0x0000002b08087c11 */ /* 0x000fe4000f8e18ff */
[----:B------:R-:W-:-:S04]  /*1b80*/  SHF.L.U32 R3, R3, 0x1f, RZ ;  /* 0x0000001f03037819 */ /* 0x000fc800000006ff */
[----:B------:R0:W1:Y:S01]  /*1b90*/  SYNCS.PHASECHK.TRANS64.TRYWAIT P1, [R8+URZ+0x2a830], R3 ;  /* 0x02a83003080075a7 */ /* 0x000062000802017f */
[----:B------:R-:W-:Y:S05]  /*1ba0*/  @!P0 BRA `(.L_x_190) ;  /* 0x0000000000048947 */ /* 0x000fea0003800000 */
[----:B------:R-:W-:Y:S01]  /*1bb0*/  BPT.TRAP 0x1 ;  /* 0x000000040000795c */ /* 0x000fe20000300000 */
.L_x_190:
[----:B------:R-:W-:Y:S01]  /*1bc0*/  IMAD.MOV.U32 R87, RZ, RZ, RZ ;  /* 0x000000ffff577224 */ /* 0x000fe200078e00ff */
[----:B-1----:R-:W-:Y:S06]  /*1bd0*/  @P1 BRA `(.L_x_191) ;  /* 0x0000000000081947 */ /* 0x002fec0003800000 */
[----:B------:R-:W1:Y:S02]  /*1be0*/  SYNCS.PHASECHK.TRANS64.TRYWAIT P1, [R8+URZ+0x2a830], R3 ;  /* 0x02a83003080075a7 */ /* 0x000e64000802017f */
[----:B-1----:R-:W-:Y:S05]  /*1bf0*/  @!P1 BRA `(.L_x_192) ;  /* 0x000000d400489947 */ /* 0x002fea0003800000 */
.L_x_191:
[----:B------:R-:W-:Y:S05]  /*1c00*/  WARPSYNC.ALL ;  /* 0x0000000000007948 */ /* 0x000fea0003800000 */
[----:B------:R-:W-:Y:S01]  /*1c10*/  UIADD3 UR43, UR43, 0x18400, URZ ;  /* 0x000184002b2b7890 */ /* 0x000fe2000fffe03f */
[----:B------:R-:W-:Y:S01]  /*1c20*/  WARPGROUP.ARRIVE ;  /* 0x00000000000079c5 */ /* 0x000fe20000000000 */
[----:B------:R-:W-:Y:S02]  /*1c30*/  ULOP3.LUT UR4, UR44, 0x10000, URZ, 0xfc, !UPT ;  /* 0x000100002c047892 */ /* 0x000fe4000f8efc3f */
[----:B------:R-:W-:Y:S01]  /*1c40*/  USHF.R.U32.HI UR43, URZ, 0x4, UR43 ;  /* 0x000000043f2b7899 */ /* 0x000fe2000801162b */
[----:B------:R-:W-:Y:S01]  /*1c50*/  UMOV UR13, 0x40000040 ;  /* 0x40000040000d7882 */ /* 0x000fe20000000000 */
[----:B------:R-:W-:-:S02]  /*1c60*/  UMOV UR15, 0x40000040 ;  /* 0x40000040000f7882 */ /* 0x000fc40000000000 */
[----:B------:R-:W-:Y:S01]  /*1c70*/  ULOP3.LUT UR10, UR43, 0x3fff, URZ, 0xc0, !UPT ;  /* 0x00003fff2b0a7892 */ /* 0x000fe2000f8ec03f */
[----:B------:R-:W-:Y:S01]  /*1c80*/  IMAD.U32 R5, RZ, RZ, UR13 ;  /* 0x0000000dff057e24 */ /* 0x000fe2000f8e00ff */
[----:B------:R-:W-:Y:S01]  /*1c90*/  UMOV UR12, UR4 ;  /* 0x00000004000c7c82 */ /* 0x000fe20008000000 */
[----:B------:R-:W-:Y:S01]  /*1ca0*/  UIADD3 UR6, UR4, 0x2, URZ ;  /* 0x0000000204067890 */ /* 0x000fe2000fffe03f */
[----:B------:R-:W-:Y:S01]  /*1cb0*/  IMAD.U32 R4, RZ, RZ, UR12 ;  /* 0x0000000cff047e24 */ /* 0x000fe2000f8e00ff */
[----:B------:R-:W-:Y:S02]  /*1cc0*/  ULOP3.LUT UR10, UR10, 0x10000, URZ, 0xfc, !UPT ;  /* 0x000100000a0a7892 */ /* 0x000fe4000f8efc3f */
[----:B------:R-:W-:Y:S02]  /*1cd0*/  UIADD3 UR56, UR4, 0x4, URZ ;  /* 0x0000000404387890 */ /* 0x000fe4000fffe03f */
[----:B------:R-:W-:Y:S01]  /*1ce0*/  UIMAD UR5, UR38, 0x900, UR10 ;  /* 0x00000900260578a4 */ /* 0x000fe2000f8e020a */
[----:B------:R-:W-:Y:S01]  /*1cf0*/  UMOV UR57, 0x40000040 ;  /* 0x4000004000397882 */ /* 0x000fe20000000000 */
[----:B------:R-:W-:-:S02]  /*1d00*/  UMOV UR59, 0x40000040 ;  /* 0x40000040003b7882 */ /* 0x000fc40000000000 */
[----:B------:R-:W-:Y:S02]  /*1d10*/  UIADD3 UR7, UR5, 0x2, URZ ;  /* 0x0000000205077890 */ /* 0x000fe4000fffe03f */
[----:B------:R-:W-:Y:S02]  /*1d20*/  UIADD3 UR58, UR5, 0x4, URZ ;  /* 0x00000004053a7890 */ /* 0x000fe4000fffe03f */
[----:B------:R-:W-:Y:S01]  /*1d30*/  UMOV UR14, UR5 ;  /* 0x00000005000e7c82 */ /* 0x000fe20008000000 */
[----:B------:R-:W-:Y:S01]  /*1d40*/  UIADD3 UR52, UR4, 0x6, URZ ;  /* 0x0000000604347890 */ /* 0x000fe2000fffe03f */
[----:B------:R-:W-:Y:S01]  /*1d50*/  HGMMA.64x96x16.F32 R24, gdesc[UR12], RZ, !UPT, gsb0 ;  /* 0x016000000c1879f0 */ /* 0x000fe2000c0008ff */
[----:B------:R-:W-:Y:S01]  /*1d60*/  UMOV UR12, UR6 ;  /* 0x00000006000c7c82 */ /* 0x000fe20008000000 */
[----:B------:R-:W-:Y:S01]  /*1d70*/  UMOV UR13, 0x40000040 ;  /* 0x40000040000d7882 */ /* 0x000fe20000000000 */
[----:B------:R-:W-:Y:S01]  /*1d80*/  UMOV UR14, UR7 ;  /* 0x00000007000e7c82 */ /* 0x000fe20008000000 */
[----:B------:R-:W-:Y:S01]  /*1d90*/  UMOV UR15, 0x40000040 ;  /* 0x40000040000f7882 */ /* 0x000fe20000000000 */
[----:B------:R-:W-:Y:S01]  /*1da0*/  UIADD3 UR54, UR5, 0x6, URZ ;  /* 0x0000000605367890 */ /* 0x000fe2000fffe03f */
[----:B------:R-:W-:Y:S01]  /*1db0*/  IMAD.U32 R6, RZ, RZ, UR12 ;  /* 0x0000000cff067e24 */ /* 0x000fe2000f8e00ff */
[----:B------:R-:W-:Y:S01]  /*1dc0*/  UMOV UR53, 0x40000040 ;  /* 0x4000004000357882 */ /* 0x000fe20000000000 */
[----:B------:R-:W-:Y:S01]  /*1dd0*/  UMOV UR55, 0x40000040 ;  /* 0x4000004000377882 */ /* 0x000fe20000000000 */
[----:B------:R-:W-:Y:S01]  /*1de0*/  UIADD3 UR48, UR4, 0x400, URZ ;  /* 0x0000040004307890 */ /* 0x000fe2000fffe03f */
[----:B------:R-:W-:Y:S01]  /*1df0*/  IMAD.U32 R7, RZ, RZ, UR13 ;  /* 0x0000000dff077e24 */ /* 0x000fe2000f8e00ff */
        /* <DEDUP_REMOVED lines=27> */
[----:B------:R-:W-:-:S02]  /*1fb0*/  WARPGROUP.DEPBAR.LE gsb0, 0x0 ;  /* 0x00008000000079c5 */ /* 0x000fc40000010000 */
[----:B------:R-:W-:-:S06]  /*1fc0*/  WARPGROUP.ARRIVE ;  /* 0x00000000000079c5 */ /* 0x000fcc0000000000 */
[----:B------:R-:W-:Y:S01]  /*1fd0*/  HGMMA.64x96x16.F32 R24, gdesc[UR12], R24, gsb0 ;  /* 0x016000000c1879f0 */ /* 0x000fe20008000818 */
        /* <DEDUP_REMOVED lines=37> */
.L_x_193:
[----:B------:R-:W-:Y:S01]  /*2230*/  IMAD.U32 R0, RZ, RZ, UR41 ;  /* 0x00000029ff007e24 */ /* 0x000fe2000f8e00ff */
[----:B------:R-:W-:Y:S01]  /*2240*/  ULDC UR4, c[0x0][0x988] ;  /* 0x0002620000047ab9 */ /* 0x000fe20000000800 */
[----:B01----:R-:W-:Y:S01]  /*2250*/  IMAD.U32 R3, RZ, RZ, UR40 ;  /* 0x00000028ff037e24 */ /* 0x003fe2000f8e00ff */
[----:B------:R-:W-:Y:S01]  /*2260*/  P2R R15, PR, RZ, 0x1 ;  /* 0x00000001ff0f7803 */ /* 0x000fe20000000000 */
[----:B------:R-:W-:Y:S01]  /*2270*/  UIADD3 UR40, UR40, -0x2, URZ ;  /* 0xfffffffe28287890 */ /* 0x000fe2000fffe03f */
[----:B------:R-:W-:Y:S01]  /*2280*/  IADD3 R0, R0, 0x60, -R173 ;  /* 0x0000006000007810 */ /* 0x000fe20007ffe8ad */
[--C-:B------:R-:W-:Y:S02]  /*2290*/  IMAD.MOV.U32 R85, RZ, RZ, R87.reuse ;  /* 0x000000ffff557224 */ /* 0x100fe400078e0057 */
[----:B------:R-:W-:Y:S01]  /*22a0*/  UISETP.GE.AND UP0, UPT, UR40, UR60, UPT ;  /* 0x0000003c2800728c */ /* 0x000fe2000bf06270 */
[----:B------:R-:W-:Y:S02]  /*22b0*/  IMAD.MOV.U32 R83, RZ, RZ, R87 ;  /* 0x000000ffff537224 */ /* 0x000fe400078e0057 */
[----:B------:R-:W-:-:S02]  /*22c0*/  IMAD R0, R3, -0x60, R0 ;  /* 0xffffffa003007824 */ /* 0x000fc400078e0200 */
[--C-:B------:R-:W-:Y:S02]  /*22d0*/  IMAD.MOV.U32 R81, RZ, RZ, R87.reuse ;  /* 0x000000ffff517224 */ /* 0x100fe400078e0057 */
[--C-:B------:R-:W-:Y:S01]  /*22e0*/  IMAD.MOV.U32 R79, RZ, RZ, R87.reuse ;  /* 0x000000ffff4f7224 */ /* 0x100fe200078e0057 */
[C---:B------:R-:W-:Y:S01]  /*22f0*/  ISETP.GT.AND P6, PT, R0.reuse, RZ, PT ;  /* 0x000000ff0000720c */ /* 0x040fe20003fc4270 */
[--C-:B------:R-:W-:Y:S01]  /*2300*/  IMAD.MOV.U32 R77, RZ, RZ, R87.reuse ;  /* 0x000000ffff4d7224 */ /* 0x100fe200078e0057 */
[C---:B------:R-:W-:Y:S01]  /*2310*/  ISETP.GT.AND P5, PT, R0.reuse, 0x1, PT ;  /* 0x000000010000780c */ /* 0x040fe20003fa4270 */
[--C-:B------:R-:W-:Y:S01]  /*2320*/  IMAD.MOV.U32 R75, RZ, RZ, R87.reuse ;  /* 0x000000ffff4b7224 */ /* 0x100fe200078e0057 */
[----:B------:R-:W-:Y:S01]  /*2330*/  ISETP.GT.AND P4, PT, R0, 0x8, PT ;  /* 0x000000080000780c */ /* 0x000fe20003f84270 */
[----:B------:R-:W-:Y:S01]  /*2340*/  IMAD.MOV.U32 R73, RZ, RZ, R87 ;  /* 0x000000ffff497224 */ /* 0x000fe200078e0057 */
[----:B------:R-:W-:Y:S02]  /*2350*/  FSEL R10, R24, -INF , P6 ;  /* 0xff800000180a7808 */ /* 0x000fe40003000000 */
[----:B------:R-:W-:-:S02]  /*2360*/  FSEL R25, R25, -INF , P5 ;  /* 0xff80000019197808 */ /* 0x000fc40002800000 */
[----:B------:R-:W-:Y:S02]  /*2370*/  ISETP.GT.AND P3, PT, R0, 0x9, PT ;  /* 0x000000090000780c */ /* 0x000fe40003f64270 */
[----:B------:R-:W-:Y:S02]  /*2380*/  FSEL R72, R28, -INF , P4 ;  /* 0xff8000001c487808 */ /* 0x000fe40002000000 */
[----:B------:R-:W-:Y:S02]  /*2390*/  FMNMX.FTZ R3, R10, R25, !PT ;  /* 0x000000190a037209 */ /* 0x000fe40007810000 */
[----:B------:R-:W-:Y:S02]  /*23a0*/  ISETP.GT.AND P2, PT, R0, 0x10, PT ;  /* 0x000000100000780c */ /* 0x000fe40003f44270 */
[----:B------:R-:W-:Y:S02]  /*23b0*/  FSEL R74, R29, -INF , P3 ;  /* 0xff8000001d4a7808 */ /* 0x000fe40001800000 */
[----:B------:R-:W-:-:S02]  /*23c0*/  FMNMX.FTZ R3, R72, R3, !PT ;  /* 0x0000000348037209 */ /* 0x000fc40007810000 */
[----:B------:R-:W-:Y:S02]  /*23d0*/  ISETP.GT.AND P1, PT, R0, 0x11, PT ;  /* 0x000000110000780c */ /* 0x000fe40003f24270 */
[----:B------:R-:W-:Y:S02]  /*23e0*/  FSEL R76, R32, -INF , P2 ;  /* 0xff800000204c7808 */ /* 0x000fe40001000000 */
[----:B------:R-:W-:Y:S02]  /*23f0*/  FMNMX.FTZ R3, R74, R3, !PT ;  /* 0x000000034a037209 */ /* 0x000fe40007810000 */
[----:B------:R-:W-:Y:S02]  /*2400*/  FSEL R26, R26, -INF , P6 ;  /* 0xff8000001a1a7808 */ /* 0x000fe40003000000 */
[----:B------:R-:W-:Y:S02]  /*2410*/  ISETP.GT.AND P6, PT, R0, 0x18, PT ;  /* 0x000000180000780c */ /* 0x000fe40003fc4270 */
[----:B------:R-:W-:-:S02]  /*2420*/  FSEL R78, R33, -INF , P1 ;  /* 0xff800000214e7808 */ /* 0x000fc40000800000 */
[----:B------:R-:W-:Y:S02]  /*2430*/  FMNMX.FTZ R3, R76, R3, !PT ;  /* 0x000000034c037209 */ /* 0x000fe40007810000 */
[----:B------:R-:W-:Y:S02]  /*2440*/  FSEL R27, R27, -INF , P5 ;  /* 0xff8000001b1b7808 */ /* 0x000fe40002800000 */
[----:B------:R-:W-:Y:S02]  /*2450*/  ISETP.GT.AND P5, PT, R0, 0x19, PT ;  /* 0x000000190000780c */ /* 0x000fe40003fa4270 */
[----:B------:R-:W-:Y:S02]  /*2460*/  FSEL R80, R36, -INF , P6 ;  /* 0xff80000024507808 */ /* 0x000fe40003000000 */
[----:B------:R-:W-:Y:S02]  /*2470*/  FMNMX.FTZ R3, R78, R3, !PT ;  /* 0x000000034e037209 */ /* 0x000fe40007810000 */
[----:B------:R-:W-:-:S02]  /*2480*/  FSEL R30, R30, -INF , P4 ;  /* 0xff8000001e1e7808 */ /* 0x000fc40002000000 */
        /* <DEDUP_REMOVED lines=25> */
[----:B------:R-:W-:Y:S01]  /*2620*/  FSEL R90, R49, -INF , P5 ;  /* 0xff800000315a7808 */ /* 0x000fe20002800000 */
[----:B------:R-:W-:Y:S01]  /*2630*/  IMAD.MOV.U32 R49, RZ, RZ, R87 ;  /* 0x000000ffff317224 */ /* 0x000fe200078e0057 */
[----:B------:R-:W-:Y:S02]  /*2640*/  FMNMX.FTZ R3, R48, R3, !PT ;  /* 0x0000000330037209 */ /* 0x000fe40007810000 */
[----:B------:R-:W-:Y:S02]  /*2650*/  FSEL R24, R43, -INF , P3 ;  /* 0xff8000002b187808 */ /* 0x000fe40001800000 */
[----:B------:R-:W-:Y:S02]  /*2660*/  ISETP.GT.AND P3, PT, R0, 0x39, PT ;  /* 0x000000390000780c */ /* 0x000fe40003f64270 */
[----:B------:R-:W-:-:S02]  /*2670*/  FSEL R52, R52, -INF , P4 ;  /* 0xff80000034347808 */ /* 0x000fc40002000000 */
[----:B------:R-:W-:Y:S02]  /*2680*/  FMNMX.FTZ R3, R90, R3, !PT ;  /* 0x000000035a037209 */ /* 0x000fe40007810000 */
[----:B------:R-:W-:Y:S02]  /*2690*/  FSEL R46, R46, -INF , P2 ;  /* 0xff8000002e2e7808 */ /* 0x000fe40001000000 */
[----:B------:R-:W-:Y:S02]  /*26a0*/  ISETP.GT.AND P2, PT, R0, 0x40, PT ;  /* 0x000000400000780c */ /* 0x000fe40003f44270 */
[----:B------:R-:W-:Y:S01]  /*26b0*/  FSEL R92, R53, -INF , P3 ;  /* 0xff800000355c7808 */ /* 0x000fe20001800000 */
[--C-:B------:R-:W-:Y:S01]  /*26c0*/  IMAD.MOV.U32 R53, RZ, RZ, R87.reuse ;  /* 0x000000ffff357224 */ /* 0x100fe200078e0057 */
        /* <DEDUP_REMOVED lines=8> */
[----:B------:R-:W-:Y:S01]  /*2750*/  FSEL R94, R57, -INF , P1 ;  /* 0xff800000395e7808 */ /* 0x000fe20000800000 */
[----:B------:R-:W-:Y:S01]  /*2760*/  IMAD.MOV.U32 R57, RZ, RZ, R87 ;  /* 0x000000ffff397224 */ /* 0x000fe200078e0057 */
        /* <DEDUP_REMOVED lines=8> */
[----:B------:R-:W-:Y:S01]  /*27f0*/  FSEL R96, R61, -INF , P5 ;  /* 0xff8000003d607808 */ /* 0x000fe20002800000 */
[--C-:B------:R-:W-:Y:S01]  /*2800*/  IMAD.MOV.U32 R61, RZ, RZ, R87.reuse ;  /* 0x000000ffff3d7224 */ /* 0x100fe200078e0057 */
        /* <DEDUP_REMOVED lines=16> */
[----:B------:R-:W-:Y:S01]  /*2910*/  FSEL R104, R69, -INF , P1 ;  /* 0xff80000045687808 */ /* 0x000fe20000800000 */
[----:B------:R-:W-:Y:S01]  /*2920*/  IMAD.MOV.U32 R69, RZ, RZ, R87 ;  /* 0x000000ffff457224 */ /* 0x000fe200078e0057 */
[----:B------:R-:W-:Y:S02]  /*2930*/  FMNMX.FTZ R3, R102, R3, !PT ;  /* 0x0000000366037209 */ /* 0x000fe40007810000 */
[----:B------:R-:W-:Y:S02]  /*2940*/  FSEL R62, R62, -INF , P6 ;  /* 0xff8000003e3e7808 */ /* 0x000fe40003000000 */
[----:B------:R-:W-:-:S02]  /*2950*/  FMNMX.FTZ R11, R104, R3, !PT ;  /* 0x00000003680b7209 */ /* 0x000fc40007810000 */
[----:B------:R-:W-:Y:S02]  /*2960*/  MOV R3, UR4 ;  /* 0x0000000400037c02 */ /* 0x000fe40008000f00 */
[----:B------:R-:W-:Y:S01]  /*2970*/  FSEL R64, R63, -INF , P5 ;  /* 0xff8000003f407808 */ /* 0x000fe20002800000 */
[----:B------:R-:W0:Y:S01]  /*2980*/  SHFL.BFLY PT, R0, R11, 0x2, 0x1f ;  /* 0x0c401f000b007f89 */ /* 0x000e2200000e0000 */
[----:B------:R-:W-:Y:S01]  /*2990*/  FSEL R66, R66, -INF , P4 ;  /* 0xff80000042427808 */ /* 0x000fe20002000000 */
[----:B------:R-:W-:Y:S01]  /*29a0*/  IMAD.MOV.U32 R63, RZ, RZ, R87 ;  /* 0x000000ffff3f7224 */ /* 0x000fe200078e0057 */
[----:B------:R-:W-:Y:S02]  /*29b0*/  FSEL R68, R67, -INF , P3 ;  /* 0xff80000043447808 */ /* 0x000fe40001800000 */
[----:B------:R-:W-:Y:S02]  /*29c0*/  FSEL R70, R70, -INF , P2 ;  /* 0xff80000046467808 */ /* 0x000fe40001000000 */
[----:B------:R-:W-:-:S02]  /*29d0*/  R2UR UR4, R8 ;  /* 0x00000000080472ca */ /* 0x000fc400000e0000 */
[----:B------:R-:W-:-:S11]  /*29e0*/  MOV R67, R87 ;  /* 0x0000005700437202 */ /* 0x000fd60000000f00 */
[----:B------:R-:W-:Y:S01]  /*29f0*/  UIADD3 UR4, UR4, 0x2a840, URZ ;  /* 0x0002a84004047890 */ /* 0x000fe2000fffe03f */
[----:B0-----:R-:W-:-:S03]  /*2a00*/  FMNMX.FTZ R13, R11, R0, !PT ;  /* 0x000000000b0d7209 */ /* 0x001fc60007810000 */
[----:B------:R-:W-:Y:S02]  /*2a10*/  UPRMT UR4, UR42, 0x654, UR4 ;  /* 0x000006542a047896 */ /* 0x000fe40008000004 */
[----:B------:R-:W0:Y:S07]  /*2a20*/  SHFL.BFLY PT, R0, R13, 0x1, 0x1f ;  /* 0x0c201f000d007f89 */ /* 0x000e2e00000e0000 */
[----:B------:R-:W-:Y:S01]  /*2a30*/  SYNCS.ARRIVE.TRANS64.RED.A1T0 RZ, [UR4], RZ ;  /* 0x000000ffffff79a7 */ /* 0x000fe20008100404 */
        /* <DEDUP_REMOVED lines=42> */
[----:B------:R-:W-:Y:S01]  /*2ce0*/  FFMA.FTZ R102, R102, R3, -R29 ;  /* 0x0000000366667223 */ /* 0x000fe2000001081d */
[----:B------:R-:W-:Y:S01]  /*2cf0*/  FMNMX.FTZ R13, R28, R13, !PT ;  /* 0x0000000d1c0d7209 */ /* 0x000fe20007810000 */
[----:B------:R1:W-:Y:S01]  /*2d00*/  MUFU.EX2 R11, R74 ;  /* 0x0000004a000b7308 */ /* 0x0003e20000000800 */
[----:B0-----:R-:W-:Y:S01]  /*2d10*/  FADD.FTZ R43, R136, R9 ;  /* 0x00000009882b7221 */ /* 0x001fe20000010000 */
[----:B------:R-:W-:Y:S01]  /*2d20*/  F2FP.F16.F32.PACK_AB R136, R9, R136 ;  /* 0x000000880988723e */ /* 0x000fe200000000ff */
[----:B------:R-:W-:Y:S01]  /*2d30*/  FFMA.FTZ R29, R104, R3, -R29 ;  /* 0x00000003681d7223 */ /* 0x000fe2000001081d */
[----:B------:R-:W-:Y:S01]  /*2d40*/  FMNMX.FTZ R13, R50, R13, !PT ;  /* 0x0000000d320d7209 */ /* 0x000fe20007810000 */
[----:B------:R-:W-:-:S02]  /*2d50*/  IMAD.MOV.U32 R84, RZ, RZ, R87 ;  /* 0x000000ffff547224 */ /* 0x000fc400078e0057 */
[--C-:B------:R-:W-:Y:S01]  /*2d60*/  IMAD.MOV.U32 R80, RZ, RZ, R87.reuse ;  /* 0x000000ffff507224 */ /* 0x100fe200078e0057 */
[----:B------:R-:W-:Y:S01]  /*2d70*/  FMNMX.FTZ R15, R32, R13, !PT ;  /* 0x0000000d200f7209 */ /* 0x000fe20007810000 */
[----:B------:R-:W-:Y:S01]  /*2d80*/  MUFU.EX2 R142, R142 ;  /* 0x0000008e008e7308 */ /* 0x000fe20000000800 */
[--C-:B------:R-:W-:Y:S02]  /*2d90*/  IMAD.MOV.U32 R76, RZ, RZ, R87.reuse ;  /* 0x000000ffff4c7224 */ /* 0x100fe400078e0057 */
[----:B------:R-:W-:Y:S01]  /*2da0*/  FMNMX.FTZ R15, R54, R15, !PT ;  /* 0x0000000f360f7209 */ /* 0x000fe20007810000 */
[--C-:B-1----:R-:W-:Y:S02]  /*2db0*/  IMAD.MOV.U32 R74, RZ, RZ, R87.reuse ;  /* 0x000000ffff4a7224 */ /* 0x102fe400078e0057 */
[----:B------:R-:W-:Y:S01]  /*2dc0*/  IMAD.MOV.U32 R71, RZ, RZ, R87 ;  /* 0x000000ffff477224 */ /* 0x000fe200078e0057 */
[----:B------:R-:W-:Y:S01]  /*2dd0*/  FMNMX.FTZ R15, R36, R15, !PT ;  /* 0x0000000f240f7209 */ /* 0x000fe20007810000 */
[----:B------:R0:W-:Y:S03]  /*2de0*/  MUFU.EX2 R13, R78 ;  /* 0x0000004e000d7308 */ /* 0x0001e60000000800 */
[----:B------:R-:W-:-:S04]  /*2df0*/  FMNMX.FTZ R15, R58, R15, !PT ;  /* 0x0000000f3a0f7209 */ /* 0x000fc80007810000 */
[----:B------:R-:W-:Y:S01]  /*2e00*/  FMNMX.FTZ R21, R40, R15, !PT ;  /* 0x0000000f28157209 */ /* 0x000fe20007810000 */
[----:B------:R-:W-:Y:S01]  /*2e10*/  MUFU.EX2 R144, R144 ;  /* 0x0000009000907308 */ /* 0x000fe20000000800 */
[----:B0-----:R-:W-:Y:S02]  /*2e20*/  MOV R78, R87 ;  /* 0x00000057004e7202 */ /* 0x001fe40000000f00 */
[----:B------:R-:W-:-:S04]  /*2e30*/  FMNMX.FTZ R21, R62, R21, !PT ;  /* 0x000000153e157209 */ /* 0x000fc80007810000 */
[----:B------:R-:W-:Y:S01]  /*2e40*/  FMNMX.FTZ R21, R64, R21, !PT ;  /* 0x0000001540157209 */ /* 0x000fe20007810000 */
[----:B------:R0:W-:Y:S03]  /*2e50*/  MUFU.EX2 R15, R82 ;  /* 0x00000052000f7308 */ /* 0x0001e60000000800 */
[----:B------:R-:W-:-:S04]  /*2e60*/  FMNMX.FTZ R21, R66, R21, !PT ;  /* 0x0000001542157209 */ /* 0x000fc80007810000 */
[----:B------:R-:W-:Y:S01]  /*2e70*/  FMNMX.FTZ R21, R68, R21, !PT ;  /* 0x0000001544157209 */ /* 0x000fe20007810000 */
[----:B------:R1:W-:Y:S01]  /*2e80*/  MUFU.EX2 R31, R86 ;  /* 0x00000056001f7308 */ /* 0x0003e20000000800 */
[----:B0-----:R-:W-:Y:S02]  /*2e90*/  IMAD.MOV.U32 R82, RZ, RZ, R87 ;  /* 0x000000ffff527224 */ /* 0x001fe400078e0057 */
[----:B------:R-:W-:-:S04]  /*2ea0*/  FMNMX.FTZ R21, R70, R21, !PT ;  /* 0x0000001546157209 */ /* 0x000fc80007810000 */
[----:B------:R-:W-:Y:S01]  /*2eb0*/  FMNMX.FTZ R21, R72, R21, !PT ;  /* 0x0000001548157209 */ /* 0x000fe20007810000 */
[----:B------:R-:W-:Y:S01]  /*2ec0*/  MUFU.EX2 R44, R44 ;  /* 0x0000002c002c7308 */ /* 0x000fe20000000800 */
[----:B-1----:R-:W-:-:S03]  /*2ed0*/  IMAD.MOV.U32 R86, RZ, RZ, R87 ;  /* 0x000000ffff567224 */ /* 0x002fc600078e0057 */
[----:B------:R-:W0:Y:S04]  /*2ee0*/  SHFL.BFLY PT, R10, R21, 0x2, 0x1f ;  /* 0x0c401f00150a7f89 */ /* 0x000e2800000e0000 */
[----:B------:R-:W1:Y:S08]  /*2ef0*/  MUFU.EX2 R33, R88 ;  /* 0x0000005800217308 */ /* 0x000e700000000800 */
[----:B------:R-:W-:Y:S08]  /*2f00*/  MUFU.EX2 R48, R48 ;  /* 0x0000003000307308 */ /* 0x000ff00000000800 */
[----:B------:R-:W2:Y:S01]  /*2f10*/  MUFU.EX2 R35, R90 ;  /* 0x0000005a00237308 */ /* 0x000ea20000000800 */
[----:B-1----:R-:W-:-:S02]  /*2f20*/  F2FP.F16.F32.PACK_AB R146, R33, R44 ;  /* 0x0000002c2192723e */ /* 0x002fc400000000ff */
[----:B0-----:R-:W-:-:S05]  /*2f30*/  FMNMX.FTZ R25, R21, R10, !PT ;  /* 0x0000000a15197209 */ /* 0x001fca0007810000 */
[----:B------:R-:W-:Y:S01]  /*2f40*/  MUFU.EX2 R52, R52 ;  /* 0x0000003400347308 */ /* 0x000fe20000000800 */
[----:B------:R-:W0:Y:S07]  /*2f50*/  SHFL.BFLY PT, R10, R25, 0x1, 0x1f ;  /* 0x0c201f00190a7f89 */ /* 0x000e2e00000e0000 */
[----:B------:R-:W1:Y:S01]  /*2f60*/  MUFU.EX2 R37, R92 ;  /* 0x0000005c00257308 */ /* 0x000e620000000800 */
[----:B--2---:R-:W-:-:S07]  /*2f70*/  F2FP.F16.F32.PACK_AB R148, R35, R48 ;  /* 0x000000302394723e */ /* 0x004fce00000000ff */
[----:B------:R-:W-:Y:S08]  /*2f80*/  MUFU.EX2 R56, R56 ;  /* 0x0000003800387308 */ /* 0x000ff00000000800 */
[----:B------:R-:W2:Y:S01]  /*2f90*/  MUFU.EX2 R21, R94 ;  /* 0x0000005e00157308 */ /* 0x000ea20000000800 */
[----:B0-----:R-:W-:Y:S02]  /*2fa0*/  FMNMX.FTZ R10, R25, R10, !PT ;  /* 0x0000000a190a7209 */ /* 0x001fe40007810000 */
[----:B-1----:R-:W-:-:S02]  /*2fb0*/  F2FP.F16.F32.PACK_AB R150, R37, R52 ;  /* 0x000000342596723e */ /* 0x002fc400000000ff */
[C---:B------:R-:W-:Y:S01]  /*2fc0*/  FSETP.NEU.FTZ.AND P1, PT, R10.reuse, -INF , PT ;  /* 0xff8000000a00780b */ /* 0x040fe20003f3d000 */
[----:B------:R-:W-:Y:S02]  /*2fd0*/  FMUL.FTZ R41, R10, R3 ;  /* 0x000000030a297220 */ /* 0x000fe40000410000 */
[----:B------:R-:W-:Y:S03]  /*2fe0*/  MUFU.EX2 R60, R60 ;  /* 0x0000003c003c7308 */ /* 0x000fe60000000800 */
[----:B------:R-:W-:Y:S02]  /*2ff0*/  FSEL R41, R41, RZ, P1 ;  /* 0x000000ff29297208 */ /* 0x000fe40000800000 */
[----:B------:R-:W-:-:S03]  /*3000*/  PLOP3.LUT P1, PT, PT, PT, UP0, 0x80, 0x0 ;  /* 0x000000000000781c */ /* 0x000fc60003f2f008 */
        /* <DEDUP_REMOVED lines=22> */
[----:B------:R-:W1:Y:S01]  /*3170*/  MUFU.EX2 R30, R30 ;  /* 0x0000001e001e7308 */ /* 0x000e620000000800 */
[-CC-:B------:R-:W-:Y:S01]  /*3180*/  FFMA.FTZ R66, R66, R3.reuse, -R41.reuse ;  /* 0x0000000342427223 */ /* 0x180fe20000010829 */
[-CC-:B------:R-:W-:Y:S01]  /*3190*/  FFMA.FTZ R68, R68, R3.reuse, -R41.reuse ;  /* 0x0000000344447223 */ /* 0x180fe20000010829 */
[-CC-:B------:R-:W-:Y:S01]  /*31a0*/  FFMA.FTZ R70, R70, R3.reuse, -R41.reuse ;  /* 0x0000000346467223 */ /* 0x180fe20000010829 */
[----:B------:R-:W-:Y:S01]  /*31b0*/  FFMA.FTZ R41, R72, R3, -R41 ;  /* 0x0000000348297223 */ /* 0x000fe20000010829 */
[----:B--2---:R-:W-:Y:S01]  /*31c0*/  F2FP.F16.F32.PACK_AB R152, R21, R56 ;  /* 0x000000381598723e */ /* 0x004fe200000000ff */
[----:B------:R-:W-:-:S02]  /*31d0*/  IMAD.MOV.U32 R72, RZ, RZ, R87 ;  /* 0x000000ffff487224 */ /* 0x000fc400078e0057 */
[----:B------:R2:W3:Y:S01]  /*31e0*/  MUFU.EX2 R139, R12 ;  /* 0x0000000c008b7308 */ /* 0x0004e20000000800 */
[----:B0-----:R-:W-:-:S07]  /*31f0*/  F2FP.F16.F32.PACK_AB R137, R27, R26 ;  /* 0x0000001a1b89723e */ /* 0x001fce00000000ff */
[----:B------:R-:W0:Y:S01]  /*3200*/  MUFU.EX2 R34, R34 ;  /* 0x0000002200227308 */ /* 0x000e220000000800 */
[----:B--2---:R-:W-:Y:S01]  /*3210*/  FADD.FTZ R12, R138, R43 ;  /* 0x0000002b8a0c7221 */ /* 0x004fe20000010000 */
[----:B------:R-:W-:-:S03]  /*3220*/  F2FP.F16.F32.PACK_AB R138, R11, R138 ;  /* 0x0000008a0b8a723e */ /* 0x000fc600000000ff */
[----:B------:R-:W-:-:S03]  /*3230*/  FADD.FTZ R43, R11, R12 ;  /* 0x0000000c0b2b7221 */ /* 0x000fc60000010000 */
[----:B------:R2:W4:Y:S01]  /*3240*/  MUFU.EX2 R141, R14 ;  /* 0x0000000e008d7308 */ /* 0x0005220000000800 */
[----:B------:R-:W-:Y:S01]  /*3250*/  FADD.FTZ R12, R140, R43 ;  /* 0x0000002b8c0c7221 */ /* 0x000fe20000010000 */
[----:B------:R-:W-:Y:S01]  /*3260*/  FADD.FTZ R43, R26, R27 ;  /* 0x0000001b1a2b7221 */ /* 0x000fe20000010000 */
[C---:B------:R-:W-:Y:S01]  /*3270*/  F2FP.F16.F32.PACK_AB R140, R13.reuse, R140 ;  /* 0x0000008c0d8c723e */ /* 0x040fe200000000ff */
[----:B------:R-:W-:Y:S02]  /*3280*/  IMAD.MOV.U32 R27, RZ, RZ, R87 ;  /* 0x000000ffff1b7224 */ /* 0x000fe400078e0057 */
[----:B------:R-:W-:Y:S01]  /*3290*/  FADD.FTZ R45, R13, R12 ;  /* 0x0000000c0d2d7221 */ /* 0x000fe20000010000 */
[----:B-1----:R-:W-:Y:S01]  /*32a0*/  FADD.FTZ R12, R30, R43 ;  /* 0x0000002b1e0c7221 */ /* 0x002fe20000010000 */
[----:B------:R-:W-:Y:S01]  /*32b0*/  IMAD.MOV.U32 R26, RZ, RZ, R87 ;  /* 0x000000ffff1a7224 */ /* 0x000fe200078e0057 */
[----:B------:R-:W1:Y:S01]  /*32c0*/  MUFU.EX2 R38, R38 ;  /* 0x0000002600267308 */ /* 0x000e620000000800 */
[----:B--2---:R-:W-:Y:S01]  /*32d0*/  FADD.FTZ R14, R142, R45 ;  /* 0x0000002d8e0e7221 */ /* 0x004fe20000010000 */
[C---:B---3--:R-:W-:Y:S01]  /*32e0*/  FADD.FTZ R43, R139.reuse, R12 ;  /* 0x0000000c8b2b7221 */ /* 0x048fe20000010000 */
[----:B------:R-:W-:Y:S01]  /*32f0*/  F2FP.F16.F32.PACK_AB R139, R139, R30 ;  /* 0x0000001e8b8b723e */ /* 0x000fe200000000ff */
[----:B------:R-:W-:-:S02]  /*3300*/  IMAD.MOV.U32 R30, RZ, RZ, R87 ;  /* 0x000000ffff1e7224 */ /* 0x000fc400078e0057 */
[C---:B------:R-:W-:Y:S01]  /*3310*/  FADD.FTZ R45, R15.reuse, R14 ;  /* 0x0000000e0f2d7221 */ /* 0x040fe20000010000 */
[----:B0-----:R-:W-:Y:S01]  /*3320*/  FADD.FTZ R12, R34, R43 ;  /* 0x0000002b220c7221 */ /* 0x001fe20000010000 */
[----:B------:R-:W-:Y:S01]  /*3330*/  F2FP.F16.F32.PACK_AB R142, R15, R142 ;  /* 0x0000008e0f8e723e */ /* 0x000fe200000000ff */
[----:B------:R-:W0:Y:S01]  /*3340*/  MUFU.EX2 R143, R20 ;  /* 0x00000014008f7308 */ /* 0x000e220000000800 */
[----:B------:R-:W-:Y:S01]  /*3350*/  FADD.FTZ R14, R144, R45 ;  /* 0x0000002d900e7221 */ /* 0x000fe20000010000 */
[----:B----4-:R-:W-:Y:S01]  /*3360*/  FADD.FTZ R43, R141, R12 ;  /* 0x0000000c8d2b7221 */ /* 0x010fe20000010000 */
[C---:B------:R-:W-:Y:S02]  /*3370*/  F2FP.F16.F32.PACK_AB R144, R31.reuse, R144 ;  /* 0x000000901f90723e */ /* 0x040fe400000000ff */
[----:B------:R-:W-:Y:S01]  /*3380*/  FADD.FTZ R45, R31, R14 ;  /* 0x0000000e1f2d7221 */ /* 0x000fe20000010000 */
[----:B------:R-:W-:Y:S01]  /*3390*/  F2FP.F16.F32.PACK_AB R141, R141, R34 ;  /* 0x000000228d8d723e */ /* 0x000fe200000000ff */
[----:B------:R-:W-:Y:S01]  /*33a0*/  IMAD.MOV.U32 R31, RZ, RZ, R87 ;  /* 0x000000ffff1f7224 */ /* 0x000fe200078e0057 */
[----:B------:R-:W2:Y:S01]  /*33b0*/  MUFU.EX2 R42, R42 ;  /* 0x0000002a002a7308 */ /* 0x000ea20000000800 */
[----:B-1----:R-:W-:Y:S01]  /*33c0*/  FADD.FTZ R12, R38, R43 ;  /* 0x0000002b260c7221 */ /* 0x002fe20000010000 */
[----:B------:R-:W-:Y:S01]  /*33d0*/  FADD.FTZ R14, R44, R45 ;  /* 0x0000002d2c0e7221 */ /* 0x000fe20000010000 */
[----:B------:R-:W-:Y:S01]  /*33e0*/  IMAD.MOV.U32 R44, RZ, RZ, R87 ;  /* 0x000000ffff2c7224 */ /* 0x000fe200078e0057 */
[----:B------:R-:W-:-:S02]  /*33f0*/  MOV R34, R87 ;  /* 0x0000005700227202 */ /* 0x000fc40000000f00 */
[----:B------:R-:W-:Y:S01]  /*3400*/  FADD.FTZ R45, R33, R14 ;  /* 0x0000000e212d7221 */ /* 0x000fe20000010000 */
[----:B------:R-:W-:Y:S01]  /*3410*/  IMAD.MOV.U32 R33, RZ, RZ, R87 ;  /* 0x000000ffff217224 */ /* 0x000fe200078e0057 */
[----:B------:R-:W1:Y:S01]  /*3420*/  MUFU.EX2 R145, R24 ;  /* 0x0000001800917308 */ /* 0x000e620000000800 */
[C---:B0-----:R-:W-:Y:S01]  /*3430*/  FADD.FTZ R43, R143.reuse, R12 ;  /* 0x0000000c8f2b7221 */ /* 0x041fe20000010000 */
[----:B------:R-:W-:Y:S01]  /*3440*/  FADD.FTZ R12, R48, R45 ;  /* 0x0000002d300c7221 */ /* 0x000fe20000010000 */
[----:B------:R-:W-:Y:S01]  /*3450*/  F2FP.F16.F32.PACK_AB R143, R143, R38 ;  /* 0x000000268f8f723e */ /* 0x000fe200000000ff */
[--C-:B------:R-:W-:Y:S02]  /*3460*/  IMAD.MOV.U32 R48, RZ, RZ, R87.reuse ;  /* 0x000000ffff307224 */ /* 0x100fe400078e0057 */
[----:B------:R-:W-:Y:S01]  /*3470*/  FADD.FTZ R45, R35, R12 ;  /* 0x0000000c232d7221 */ /* 0x000fe20000010000 */
[----:B------:R-:W-:Y:S01]  /*3480*/  IMAD.MOV.U32 R38, RZ, RZ, R87 ;  /* 0x000000ffff267224 */ /* 0x000fe200078e0057 */
[----:B------:R-:W0:Y:S01]  /*3490*/  MUFU.EX2 R46, R46 ;  /* 0x0000002e002e7308 */ /* 0x000e220000000800 */
[----:B--2---:R-:W-:Y:S01]  /*34a0*/  FADD.FTZ R8, R42, R43 ;  /* 0x0000002b2a087221 */ /* 0x004fe20000010000 */
[----:B------:R-:W-:Y:S01]  /*34b0*/  FADD.FTZ R12, R52, R45 ;  /* 0x0000002d340c7221 */ /* 0x000fe20000010000 */
[----:B------:R-:W-:-:S02]  /*34c0*/  IMAD.MOV.U32 R52, RZ, RZ, R87 ;  /* 0x000000ffff347224 */ /* 0x000fc400078e0057 */
[--C-:B------:R-:W-:Y:S02]  /*34d0*/  IMAD.MOV.U32 R35, RZ, RZ, R87.reuse ;  /* 0x000000ffff237224 */ /* 0x100fe400078e0057 */
[----:B------:R-:W-:Y:S01]  /*34e0*/  FADD.FTZ R45, R37, R12 ;  /* 0x0000000c252d7221 */ /* 0x000fe20000010000 */
[----:B------:R-:W-:Y:S01]  /*34f0*/  IMAD.MOV.U32 R37, RZ, RZ, R87 ;  /* 0x000000ffff257224 */ /* 0x000fe200078e0057 */
[----:B------:R2:W3:Y:S01]  /*3500*/  MUFU.EX2 R147, R28 ;  /* 0x0000001c00937308 */ /* 0x0004e20000000800 */
[C---:B-1----:R-:W-:Y:S01]  /*3510*/  FADD.FTZ R43, R145.reuse, R8 ;  /* 0x00000008912b7221 */ /* 0x042fe20000010000 */
[----:B------:R-:W-:Y:S01]  /*3520*/  FADD.FTZ R12, R56, R45 ;  /* 0x0000002d380c7221 */ /* 0x000fe20000010000 */
[----:B------:R-:W-:Y:S01]  /*3530*/  F2FP.F16.F32.PACK_AB R145, R145, R42 ;  /* 0x0000002a9191723e */ /* 0x000fe200000000ff */
[----:B------:R-:W-:Y:S01]  /*3540*/  IMAD.MOV.U32 R42, RZ, RZ, R87 ;  /* 0x000000ffff2a7224 */ /* 0x000fe200078e0057 */
[-C--:B------:R-:W-:Y:S01]  /*3550*/  MOV R56, R87.reuse ;  /* 0x0000005700387202 */ /* 0x080fe20000000f00 */
[----:B------:R-:W-:Y:S01]  /*3560*/  FADD.FTZ R11, R21, R12 ;  /* 0x0000000c150b7221 */ /* 0x000fe20000010000 */
[----:B------:R-:W-:Y:S01]  /*3570*/  MOV R45, R87 ;  /* 0x00000057002d7202 */ /* 0x000fe20000000f00 */
[----:B------:R-:W1:Y:S01]  /*3580*/  MUFU.EX2 R50, R50 ;  /* 0x0000003200327308 */ /* 0x000e620000000800 */
[----:B0-----:R-:W-:Y:S01]  /*3590*/  FADD.FTZ R8, R46, R43 ;  /* 0x0000002b2e087221 */ /* 0x001fe20000010000 */
[----:B------:R-:W-:Y:S01]  /*35a0*/  FADD.FTZ R12, R60, R11 ;  /* 0x0000000b3c0c7221 */ /* 0x000fe20000010000 */
[----:B--2---:R-:W-:-:S02]  /*35b0*/  IMAD.MOV.U32 R28, RZ, RZ, R87 ;  /* 0x000000ffff1c7224 */ /* 0x004fc400078e0057 */
[----:B------:R-:W-:-:S03]  /*35c0*/  IMAD.MOV.U32 R24, RZ, RZ, R87 ;  /* 0x000000ffff187224 */ /* 0x000fc600078e0057 */
[----:B------:R0:W2:Y:S01]  /*35d0*/  MUFU.EX2 R149, R32 ;  /* 0x0000002000957308 */ /* 0x0000a20000000800 */
[C---:B---3--:R-:W-:Y:S01]  /*35e0*/  FADD.FTZ R43, R147.reuse, R8 ;  /* 0x00000008932b7221 */ /* 0x048fe20000010000 */
[----:B------:R-:W-:Y:S01]  /*35f0*/  F2FP.F16.F32.PACK_AB R147, R147, R46 ;  /* 0x0000002e9393723e */ /* 0x000fe200000000ff */
[----:B------:R-:W-:-:S05]  /*3600*/  IMAD.MOV.U32 R46, RZ, RZ, R87 ;  /* 0x000000ffff2e7224 */ /* 0x000fca00078e0057 */
[----:B------:R-:W3:Y:S01]  /*3610*/  MUFU.EX2 R54, R54 ;  /* 0x0000003600367308 */ /* 0x000ee20000000800 */
[----:B-1----:R-:W-:Y:S01]  /*3620*/  FADD.FTZ R8, R50, R43 ;  /* 0x0000002b32087221 */ /* 0x002fe20000010000 */
[--C-:B------:R-:W-:Y:S02]  /*3630*/  IMAD.MOV.U32 R43, RZ, RZ, R87.reuse ;  /* 0x000000ffff2b7224 */ /* 0x100fe400078e0057 */
[----:B0-----:R-:W-:-:S04]  /*3640*/  IMAD.MOV.U32 R32, RZ, RZ, R87 ;  /* 0x000000ffff207224 */ /* 0x001fc800078e0057 */
[----:B------:R0:W1:Y:S01]  /*3650*/  MUFU.EX2 R151, R36 ;  /* 0x0000002400977308 */ /* 0x0000620000000800 */
[C---:B--2---:R-:W-:Y:S01]  /*3660*/  FADD.FTZ R9, R149.reuse, R8 ;  /* 0x0000000895097221 */ /* 0x044fe20000010000 */
[----:B------:R-:W-:Y:S01]  /*3670*/  F2FP.F16.F32.PACK_AB R149, R149, R50 ;  /* 0x000000329595723e */ /* 0x000fe200000000ff */
[----:B------:R-:W-:-:S05]  /*3680*/  IMAD.MOV.U32 R50, RZ, RZ, R87 ;  /* 0x000000ffff327224 */ /* 0x000fca00078e0057 */
[----:B------:R-:W2:Y:S01]  /*3690*/  MUFU.EX2 R39, R96 ;  /* 0x0000006000277308 */ /* 0x000ea20000000800 */
[----:B---3--:R-:W-:Y:S01]  /*36a0*/  FADD.FTZ R8, R54, R9 ;  /* 0x0000000936087221 */ /* 0x008fe20000010000 */
[----:B0-----:R-:W-:-:S06]  /*36b0*/  IMAD.MOV.U32 R36, RZ, RZ, R87 ;  /* 0x000000ffff247224 */ /* 0x001fcc00078e0057 */
[----:B------:R-:W0:Y:S01]  /*36c0*/  MUFU.EX2 R58, R58 ;  /* 0x0000003a003a7308 */ /* 0x000e220000000800 */
[C---:B-1----:R-:W-:Y:S01]  /*36d0*/  FADD.FTZ R9, R151.reuse, R8 ;  /* 0x0000000897097221 */ /* 0x042fe20000010000 */
[----:B------:R-:W-:Y:S01]  /*36e0*/  F2FP.F16.F32.PACK_AB R151, R151, R54 ;  /* 0x000000369797723e */ /* 0x000fe200000000ff */
[----:B------:R-:W-:-:S05]  /*36f0*/  IMAD.MOV.U32 R54, RZ, RZ, R87 ;  /* 0x000000ffff367224 */ /* 0x000fca00078e0057 */
[----:B------:R-:W1:Y:S01]  /*3700*/  MUFU.EX2 R98, R98 ;  /* 0x0000006200627308 */ /* 0x000e620000000800 */
[C---:B--2---:R-:W-:Y:S01]  /*3710*/  FADD.FTZ R11, R39.reuse, R12 ;  /* 0x0000000c270b7221 */ /* 0x044fe20000010000 */
[----:B------:R-:W-:Y:S01]  /*3720*/  F2FP.F16.F32.PACK_AB R154, R39, R60 ;  /* 0x0000003c279a723e */ /* 0x000fe200000000ff */
[--C-:B------:R-:W-:Y:S02]  /*3730*/  IMAD.MOV.U32 R60, RZ, RZ, R87.reuse ;  /* 0x000000ffff3c7224 */ /* 0x100fe400078e0057 */
[----:B------:R-:W-:-:S03]  /*3740*/  IMAD.MOV.U32 R39, RZ, RZ, R87 ;  /* 0x000000ffff277224 */ /* 0x000fc600078e0057 */
        /* <DEDUP_REMOVED lines=8> */
[----:B------:R-:W-:-:S05]  /*37d0*/  IMAD.MOV.U32 R58, RZ, RZ, R87 ;  /* 0x000000ffff3a7224 */ /* 0x000fca00078e0057 */
[----:B------:R-:W2:Y:S01]  /*37e0*/  MUFU.EX2 R102, R102 ;  /* 0x0000006600667308 */ /* 0x000ea20000000800 */
[C---:B0-----:R-:W-:Y:S01]  /*37f0*/  FADD.FTZ R11, R25.reuse, R12 ;  /* 0x0000000c190b7221 */ /* 0x041fe20000010000 */
[----:B------:R-:W-:Y:S01]  /*3800*/  F2FP.F16.F32.PACK_AB R156, R25, R98 ;  /* 0x00000062199c723e */ /* 0x000fe200000000ff */
[----:B------:R-:W-:-:S05]  /*3810*/  IMAD.MOV.U32 R25, RZ, RZ, R87 ;  /* 0x000000ffff197224 */ /* 0x000fca00078e0057 */
[----:B------:R0:W3:Y:S01]  /*3820*/  MUFU.EX2 R155, R64 ;  /* 0x00000040009b7308 */ /* 0x0000e20000000800 */
[----:B-1----:R-:W-:-:S07]  /*3830*/  FADD.FTZ R8, R62, R9 ;  /* 0x000000093e087221 */ /* 0x002fce0000010000 */
[----:B------:R-:W1:Y:S01]  /*3840*/  MUFU.EX2 R66, R66 ;  /* 0x0000004200427308 */ /* 0x000e620000000800 */
[----:B--2---:R-:W-:Y:S01]  /*3850*/  FADD.FTZ R12, R102, R11 ;  /* 0x0000000b660c7221 */ /* 0x004fe20000010000 */
[----:B0-----:R-:W-:-:S06]  /*3860*/  IMAD.MOV.U32 R64, RZ, RZ, R87 ;  /* 0x000000ffff407224 */ /* 0x001fcc00078e0057 */
[----:B------:R0:W2:Y:S01]  /*3870*/  MUFU.EX2 R157, R68 ;  /* 0x00000044009d7308 */ /* 0x0000a20000000800 */
[C---:B---3--:R-:W-:Y:S01]  /*3880*/  FADD.FTZ R11, R155.reuse, R8 ;  /* 0x000000089b0b7221 */ /* 0x048fe20000010000 */
[----:B------:R-:W-:Y:S01]  /*3890*/  F2FP.F16.F32.PACK_AB R155, R155, R62 ;  /* 0x0000003e9b9b723e */ /* 0x000fe200000000ff */
[----:B------:R-:W-:-:S05]  /*38a0*/  IMAD.MOV.U32 R62, RZ, RZ, R87 ;  /* 0x000000ffff3e7224 */ /* 0x000fca00078e0057 */
[----:B------:R-:W3:Y:S01]  /*38b0*/  MUFU.EX2 R70, R70 ;  /* 0x0000004600467308 */ /* 0x000ee20000000800 */
[----:B-1----:R-:W-:Y:S01]  /*38c0*/  FADD.FTZ R8, R66, R11 ;  /* 0x0000000b42087221 */ /* 0x002fe20000010000 */
[----:B0-----:R-:W-:-:S06]  /*38d0*/  IMAD.MOV.U32 R68, RZ, RZ, R87 ;  /* 0x000000ffff447224 */ /* 0x001fcc00078e0057 */
[----:B------:R-:W0:Y:S01]  /*38e0*/  MUFU.EX2 R29, R29 ;  /* 0x0000001d001d7308 */ /* 0x000e220000000800 */
[C---:B--2---:R-:W-:Y:S01]  /*38f0*/  FADD.FTZ R11, R157.reuse, R8 ;  /* 0x000000089d0b7221 */ /* 0x044fe20000010000 */
[----:B------:R-:W-:Y:S01]  /*3900*/  F2FP.F16.F32.PACK_AB R157, R157, R66 ;  /* 0x000000429d9d723e */ /* 0x000fe200000000ff */
[----:B------:R-:W-:-:S05]  /*3910*/  IMAD.MOV.U32 R66, RZ, RZ, R87 ;  /* 0x000000ffff427224 */ /* 0x000fca00078e0057 */
[----:B------:R-:W1:Y:S01]  /*3920*/  MUFU.EX2 R41, R41 ;  /* 0x0000002900297308 */ /* 0x000e620000000800 */
[----:B---3--:R-:W-:Y:S01]  /*3930*/  FADD.FTZ R8, R70, R11 ;  /* 0x0000000b46087221 */ /* 0x008fe20000010000 */
[----:B------:R-:W-:Y:S02]  /*3940*/  IMAD.MOV.U32 R11, RZ, RZ, 0x3f800000 ;  /* 0x3f800000ff0b7424 */ /* 0x000fe400078e00ff */
[C---:B0-----:R-:W-:Y:S01]  /*3950*/  FADD.FTZ R9, R29.reuse, R12 ;  /* 0x0000000c1d097221 */ /* 0x041fe20000010000 */
[----:B------:R-:W-:Y:S01]  /*3960*/  F2FP.F16.F32.PACK_AB R158, R29, R102 ;  /* 0x000000661d9e723e */ /* 0x000fe200000000ff */
[----:B------:R-:W-:Y:S02]  /*3970*/  IMAD.MOV.U32 R12, RZ, RZ, 0x3f800000 ;  /* 0x3f800000ff0c7424 */ /* 0x000fe400078e00ff */
[--C-:B------:R-:W-:Y:S02]  /*3980*/  IMAD.MOV.U32 R29, RZ, RZ, R87.reuse ;  /* 0x000000ffff1d7224 */ /* 0x100fe400078e0057 */
[C---:B-1----:R-:W-:Y:S01]  /*3990*/  FADD.FTZ R8, R41.reuse, R8 ;  /* 0x0000000829087221 */ /* 0x042fe20000010000 */
[----:B------:R-:W-:Y:S01]  /*39a0*/  F2FP.F16.F32.PACK_AB R159, R41, R70 ;  /* 0x00000046299f723e */ /* 0x000fe200000000ff */
[----:B------:R-:W-:-:S02]  /*39b0*/  IMAD.MOV.U32 R70, RZ, RZ, R87 ;  /* 0x000000ffff467224 */ /* 0x000fc400078e0057 */
[----:B------:R-:W-:Y:S01]  /*39c0*/  IMAD.MOV.U32 R41, RZ, RZ, R87 ;  /* 0x000000ffff297224 */ /* 0x000fe200078e0057 */
[----:B------:R-:W-:Y:S06]  /*39d0*/  @!P1 BRA `(.L_x_194) ;  /* 0x0000001c00b09947 */ /* 0x000fec0003800000 */
[----:B------:R-:W-:Y:S01]  /*39e0*/  MOV R15, R10 ;  /* 0x0000000a000f7202 */ /* 0x000fe20000000f00 */
[----:B------:R-:W-:Y:S01]  /*39f0*/  IMAD.MOV.U32 R13, RZ, RZ, R0 ;  /* 0x000000ffff0d7224 */ /* 0x000fe200078e0000 */
[----:B------:R-:W-:Y:S01]  /*3a00*/  CS2R R86, SRZ ;  /* 0x0000000000567805 */ /* 0x000fe2000001ff00 */
[----:B------:R-:W-:Y:S01]  /*3a10*/  IMAD.MOV.U32 R11, RZ, RZ, 0x3f800000 ;  /* 0x3f800000ff0b7424 */ /* 0x000fe200078e00ff */
        /* <DEDUP_REMOVED lines=31> */
[----:B------:R-:W-:Y:S01]  /*3c10*/  UMOV UR4, UR40 ;  /* 0x0000002800047c82 */ /* 0x000fe20008000000 */
[----:B------:R-:W-:Y:S01]  /*3c20*/  UMOV UR5, UR39 ;  /* 0x0000002700057c82 */ /* 0x000fe20008000000 */
[----:B------:R-:W-:-:S05]  /*3c30*/  UMOV UR6, UR38 ;  /* 0x0000002600067c82 */ /* 0x000fca0008000000 */
.L_x_205:
[----:B------:R-:W-:-:S04]  /*3c40*/  UISETP.NE.AND UP0, UPT, UR6, 0x1, UPT ;  /* 0x000000010600788c */ /* 0x000fc8000bf05270 */
[----:B------:R-:W-:-:S04]  /*3c50*/  USEL UR39, URZ, 0x1, UP0 ;  /* 0x000000013f277887 */ /* 0x000fc80008000000 */
[----:B------:R-:W-:Y:S01]  /*3c60*/  ULOP3.LUT UR39, UR5, UR39, URZ, 0x3c, !UPT ;  /* 0x0000002705277292 */ /* 0x000fe2000f8e3c3f */
[----:B------:R-:W-:Y:S11]  /*3c70*/  @!P0 BRA `(.L_x_195) ;  /* 0x0000000000048947 */ /* 0x000ff60003800000 */
[----:B------:R-:W-:Y:S01]  /*3c80*/  BPT.TRAP 0x1 ;  /* 0x000000040000795c */ /* 0x000fe20000300000 */
.L_x_195:
[----:B------:R-:W0:Y:S01]  /*3c90*/  S2UR UR11, SR_CgaCtaId ;  /* 0x00000000000b79c3 */ /* 0x000e220000008800 */
[----:B------:R-:W-:Y:S01]  /*3ca0*/  UIADD3 UR38, UR6, 0x1, URZ ;  /* 0x0000000106267890 */ /* 0x000fe2000fffe03f */
[----:B------:R-:W-:Y:S01]  /*3cb0*/  IMAD.U32 R0, RZ, RZ, UR39 ;  /* 0x00000027ff007e24 */ /* 0x000fe2000f8e00ff */
[----:B------:R-:W-:Y:S02]  /*3cc0*/  UMOV UR7, 0x400 ;  /* 0x0000040000077882 */ /* 0x000fe40000000000 */
[----:B------:R-:W-:Y:S02]  /*3cd0*/  UISETP.NE.AND UP0, UPT, UR38, 0x2, UPT ;  /* 0x000000022600788c */ /* 0x000fe4000bf05270 */
[----:B------:R-:W-:Y:S02]  /*3ce0*/  SHF.L.U32 R0, R0, 0x1f, RZ ;  /* 0x0000001f00007819 */ /* 0x000fe400000006ff */
[----:B------:R-:W-:Y:S02]  /*3cf0*/  USEL UR38, UR38, URZ, UP0 ;  /* 0x0000003f26267287 */ /* 0x000fe40008000000 */
[----:B0-----:R-:W-:-:S04]  /*3d00*/  ULEA UR7, UR11, UR7, 0x18 ;  /* 0x000000070b077291 */ /* 0x001fc8000f8ec03f */
[----:B------:R-:W-:-:S09]  /*3d10*/  ULEA UR8, UR38, UR7, 0x3 ;  /* 0x0000000726087291 */ /* 0x000fd2000f8e183f */
[----:B------:R0:W1:Y:S01]  /*3d20*/  SYNCS.PHASECHK.TRANS64.TRYWAIT P1, [UR8+0x2a830], R0 ;  /* 0x02a83000ff0075a7 */ /* 0x0000620008020148 */
[----:B------:R-:W-:Y:S05]  /*3d30*/  @!P0 BRA `(.L_x_196) ;  /* 0x0000000000048947 */ /* 0x000fea0003800000 */
[----:B------:R-:W-:Y:S01]  /*3d40*/  BPT.TRAP 0x1 ;  /* 0x000000040000795c */ /* 0x000fe20000300000 */
.L_x_196:
[----:B-1----:R-:W-:Y:S05]  /*3d50*/  @P1 BRA `(.L_x_197) ;  /* 0x0000000000081947 */ /* 0x002fea0003800000 */
[----:B------:R-:W1:Y:S02]  /*3d60*/  SYNCS.PHASECHK.TRANS64.TRYWAIT P1, [UR8+0x2a830], R0 ;  /* 0x02a83000ff0075a7 */ /* 0x000e640008020148 */
[----:B-1----:R-:W-:Y:S05]  /*3d70*/  @!P1 BRA `(.L_x_198) ;  /* 0x000000b000fc9947 */ /* 0x002fea0003800000 */
.L_x_197:
[----:B------:R-:W-:Y:S01]  /*3d80*/  R2UR UR40, R4 ;  /* 0x00000000042872ca */ /* 0x000fe200000e0000 */
[----:B------:R-:W-:Y:S01]  /*3d90*/  UIMAD UR9, UR38, 0x900, UR10 ;  /* 0x00000900260978a4 */ /* 0x000fe2000f8e020a */
[----:B------:R-:W-:Y:S01]  /*3da0*/  R2UR UR41, R5 ;  /* 0x00000000052972ca */ /* 0x000fe200000e0000 */
[----:B------:R-:W-:Y:S01]  /*3db0*/  WARPGROUP.ARRIVE ;  /* 0x00000000000079c5 */ /* 0x000fe20000000000 */
[----:B------:R-:W-:Y:S01]  /*3dc0*/  UMOV UR43, 0x40000040 ;  /* 0x40000040002b7882 */ /* 0x000fe20000000000 */
[----:B------:R-:W-:Y:S01]  /*3dd0*/  UIADD3 UR14, UR9, 0x302, URZ ;  /* 0x00000302090e7890 */ /* 0x000fe2000fffe03f */
[-C--:B------:R-:W-:Y:S01]  /*3de0*/  FMUL.FTZ R24, R24, R12.reuse ;  /* 0x0000000c18187220 */ /* 0x080fe20000410000 */
[----:B------:R-:W-:Y:S01]  /*3df0*/  UMOV UR15, 0x40000040 ;  /* 0x40000040000f7882 */ /* 0x000fe20000000000 */
[----:B------:R-:W-:Y:S01]  /*3e00*/  UMOV UR42, UR9 ;  /* 0x00000009002a7c82 */ /* 0x000fe20008000000 */
[----:B------:R-:W-:Y:S01]  /*3e10*/  UIADD3 UR18, UR9, 0x304, URZ ;  /* 0x0000030409127890 */ /* 0x000fe2000fffe03f */
[-C--:B------:R-:W-:Y:S01]  /*3e20*/  FMUL.FTZ R25, R25, R12.reuse ;  /* 0x0000000c19197220 */ /* 0x080fe20000410000 */
[----:B------:R-:W-:Y:S01]  /*3e30*/  UMOV UR19, 0x40000040 ;  /* 0x4000004000137882 */ /* 0x000fe20000000000 */
[----:B------:R-:W-:Y:S01]  /*3e40*/  UIADD3 UR22, UR9, 0x306, URZ ;  /* 0x0000030609167890 */ /* 0x000fe2000fffe03f */
[-C--:B------:R-:W-:Y:S01]  /*3e50*/  FMUL.FTZ R28, R28, R12.reuse ;  /* 0x0000000c1c1c7220 */ /* 0x080fe20000410000 */
[----:B------:R-:W-:Y:S01]  /*3e60*/  UMOV UR23, 0x40000040 ;  /* 0x4000004000177882 */ /* 0x000fe20000000000 */
[----:B------:R-:W-:Y:S01]  /*3e70*/  HGMMA.64x96x16.F32 R88, gdesc[UR40], RZ, !UPT, gsb0 ;  /* 0x01600000285879f0 */ /* 0x000fe2000c0008ff */
[----:B------:R-:W-:Y:S01]  /*3e80*/  R2UR UR40, R6 ;  /* 0x00000000062872ca */ /* 0x000fe200000e0000 */
[----:B------:R-:W-:Y:S01]  /*3e90*/  UIADD3 UR42, UR9, 0x2, URZ ;  /* 0x00000002092a7890 */ /* 0x000fe2000fffe03f */
[----:B------:R-:W-:Y:S01]  /*3ea0*/  R2UR UR41, R7 ;  /* 0x00000000072972ca */ /* 0x000fe200000e0000 */
[----:B------:R-:W-:Y:S01]  /*3eb0*/  UMOV UR43, 0x40000040 ;  /* 0x40000040002b7882 */ /* 0x000fe20000000000 */
[----:B------:R-:W-:Y:S01]  /*3ec0*/  UIADD3 UR26, UR9, 0x600, URZ ;  /* 0x00000600091a7890 */ /* 0x000fe2000fffe03f */
[-C--:B------:R-:W-:Y:S01]  /*3ed0*/  FMUL.FTZ R29, R29, R12.reuse ;  /* 0x0000000c1d1d7220 */ /* 0x080fe20000410000 */
[----:B------:R-:W-:Y:S01]  /*3ee0*/  UMOV UR27, 0x40000040 ;  /* 0x40000040001b7882 */ /* 0x000fe20000000000 */
[----:B------:R-:W-:Y:S01]  /*3ef0*/  UIADD3 UR30, UR9, 0x602, URZ ;  /* 0x00000602091e7890 */ /* 0x000fe2000fffe03f */
[-C--:B------:R-:W-:Y:S01]  /*3f00*/  FMUL.FTZ R32, R32, R12.reuse ;  /* 0x0000000c20207220 */ /* 0x080fe20000410000 */
[----:B------:R-:W-:Y:S01]  /*3f10*/  UMOV UR31, 0x40000040 ;  /* 0x40000040001f7882 */ /* 0x000fe20000000000 */
        /* <DEDUP_REMOVED lines=63> */
[----:B------:R-:W-:Y:S01]  /*4310*/  HGMMA.64x96x16.F32 R88, gdesc[UR40], R88, gsb0 ;  /* 0x01600000285879f0 */ /* 0x000fe20008000858 */
[----:B------:R-:W-:Y:S01]  /*4320*/  UIADD3 UR42, UR9, 0x4, URZ ;  /* 0x00000004092a7890 */ /* 0x000fe2000fffe03f */
[----:B------:R-:W-:Y:S01]  /*4330*/  UMOV UR40, UR56 ;  /* 0x0000003800287c82 */ /* 0x000fe20008000000 */
[----:B------:R-:W-:Y:S01]  /*4340*/  UMOV UR41, UR57 ;  /* 0x0000003900297c82 */ /* 0x000fe20008000000 */
[----:B------:R-:W-:Y:S01]  /*4350*/  UMOV UR43, 0x40000040 ;  /* 0x40000040002b7882 */ /* 0x000fe20000000000 */
[----:B------:R-:W-:Y:S02]  /*4360*/  WARPGROUP.DEPBAR.LE gsb0, 0x0 ;  /* 0x00008000000079c5 */ /* 0x000fe40000010000 */
        /* <DEDUP_REMOVED lines=44> */
.L_x_199:
[----:B------:R-:W-:Y:S01]  /*4630*/  ULEA UR9, UR6, UR7, 0x3 ;  /* 0x0000000706097291 */ /* 0x000fe2000f8e183f */
[----:B01----:R-:W-:-:S05]  /*4640*/  IMAD.U32 R0, RZ, RZ, UR5 ;  /* 0x00000005ff007e24 */ /* 0x003fca000f8e00ff */
[----:B------:R-:W-:-:S04]  /*4650*/  SHF.L.U32 R0, R0, 0x1f, RZ ;  /* 0x0000001f00007819 */ /* 0x000fc800000006ff */
[----:B------:R0:W1:Y:S01]  /*4660*/  SYNCS.PHASECHK.TRANS64.TRYWAIT P1, [UR9+0x2a850], R0 ;  /* 0x02a85000ff0075a7 */ /* 0x0000620008020149 */
[----:B------:R-:W-:Y:S05]  /*4670*/  @!P0 BRA `(.L_x_200) ;  /* 0x0000000000048947 */ /* 0x000fea0003800000 */
[----:B------:R-:W-:Y:S01]  /*4680*/  BPT.TRAP 0x1 ;  /* 0x000000040000795c */ /* 0x000fe20000300000 */
.L_x_200:
[----:B-1----:R-:W-:Y:S05]  /*4690*/  @P1 BRA `(.L_x_201) ;  /* 0x0000000000081947 */ /* 0x002fea0003800000 */
[----:B------:R-:W1:Y:S02]  /*46a0*/  SYNCS.PHASECHK.TRANS64.TRYWAIT P1, [UR9+0x2a850], R0 ;  /* 0x02a85000ff0075a7 */ /* 0x000e640008020149 */
[----:B-1----:R-:W-:Y:S05]  /*46b0*/  @!P1 BRA `(.L_x_202) ;  /* 0x000000a800c49947 */ /* 0x002fea0003800000 */
.L_x_201:
[----:B------:R-:W-:Y:S01]  /*46c0*/  UIADD3 UR7, UR7, 0x400, URZ ;  /* 0x0000040007077890 */ /* 0x000fe2000fffe03f */
[----:B------:R-:W-:-:S03]  /*46d0*/  WARPGROUP.ARRIVE ;  /* 0x00000000000079c5 */ /* 0x000fc60000000000 */
[----:B------:R-:W-:-:S04]  /*46e0*/  USHF.R.U32.HI UR7, URZ, 0x4, UR7 ;  /* 0x000000043f077899 */ /* 0x000fc80008011607 */
[----:B------:R-:W-:-:S04]  /*46f0*/  ULOP3.LUT UR7, UR7, 0x3fff, URZ, 0xc0, !UPT ;  /* 0x00003fff07077892 */ /* 0x000fc8000f8ec03f */
[----:B------:R-:W-:-:S03]  /*4700*/  ULOP3.LUT UR5, UR7, 0x3000000, URZ, 0xfc, !UPT ;  /* 0x0300000007057892 */ /* 0x000fc6000f8efc3f */
[----:B------:R-:W-:Y:S01]  /*4710*/  UMOV UR7, 0x40000040 ;  /* 0x4000004000077882 */ /* 0x000fe20000000000 */
[----:B------:R-:W-:-:S07]  /*4720*/  UIMAD UR5, UR6, 0x600, UR5 ;  /* 0x00000600060578a4 */ /* 0x000fce000f8e0205 */
[----:B------:R-:W-:Y:S02]  /*4730*/  UMOV UR6, UR5 ;  /* 0x0000000500067c82 */ /* 0x000fe40008000000 */
        /* <DEDUP_REMOVED lines=25> */
[----:B------:R-:W-:Y:S03]  /*48d0*/  HGMMA.64x128x16.F32 R24, R156, gdesc[UR4].tnspB, R24, gsb0 ;  /* 0x41e000049c187df0 */ /* 0x000fe60008000818 */
[----:B------:R-:W-:Y:S02]  /*48e0*/  WARPGROUP.DEPBAR.LE gsb0, 0x0 ;  /* 0x00008000000079c5 */ /* 0x000fe40000010000 */
[----:B------:R-:W-:Y:S05]  /*48f0*/  @!P0 BRA `(.L_x_203) ;  /* 0x0000000000048947 */ /* 0x000fea0003800000 */
[----:B------:R-:W-:Y:S01]  /*4900*/  BPT.TRAP 0x1 ;  /* 0x000000040000795c */ /* 0x000fe20000300000 */
.L_x_203:
[----:B01----:R-:W-:Y:S01]  /*4910*/  FMNMX.FTZ R0, R88, R13, !PT ;  /* 0x0000000d58007209 */ /* 0x003fe20007810000 */
[----:B------:R-:W-:Y:S01]  /*4920*/  UIADD3 UR8, UR8, 0x2a840, URZ ;  /* 0x0002a84008087890 */ /* 0x000fe2000fffe03f */
[----:B------:R-:W-:Y:S02]  /*4930*/  FMNMX.FTZ R10, R90, R15, !PT ;  /* 0x0000000f5a0a7209 */ /* 0x000fe40007810000 */
[----:B------:R-:W-:Y:S01]  /*4940*/  FMNMX.FTZ R3, R89, R0, !PT ;  /* 0x0000000059037209 */ /* 0x000fe20007810000 */
        /* <DEDUP_REMOVED lines=56> */
[C---:B------:R-:W-:Y:S01]  /*4cd0*/  FADD.FTZ R136, -R0.reuse, R13 ;  /* 0x0000000d00887221 */ /* 0x040fe20000010100 */
[----:B-1----:R-:W-:-:S03]  /*4ce0*/  FMUL.FTZ R204, R0, R3 ;  /* 0x0000000300cc7220 */ /* 0x002fc60000410000 */
[-C--:B------:R-:W-:Y:S01]  /*4cf0*/  FMUL.FTZ R21, R136, R3.reuse ;  /* 0x0000000388157220 */ /* 0x080fe20000410000 */
[C---:B------:R-:W-:Y:S01]  /*4d00*/  FADD.FTZ R136, -R10.reuse, R15 ;  /* 0x0000000f0a887221 */ /* 0x040fe20000010100 */
[-C--:B------:R-:W-:Y:S01]  /*4d10*/  FMUL.FTZ R14, R10, R3.reuse ;  /* 0x000000030a0e7220 */ /* 0x080fe20000410000 */
[-C--:B------:R-:W-:Y:S01]  /*4d20*/  FFMA.FTZ R13, R88, R3.reuse, -R204 ;  /* 0x00000003580d7223 */ /* 0x080fe200000108cc */
[----:B------:R0:W-:Y:S01]  /*4d30*/  MUFU.EX2 R12, R21 ;  /* 0x00000015000c7308 */ /* 0x0001e20000000800 */
[-C--:B------:R-:W-:Y:S01]  /*4d40*/  FMUL.FTZ R11, R136, R3.reuse ;  /* 0x00000003880b7220 */ /* 0x080fe20000410000 */
        /* <DEDUP_REMOVED lines=10> */
[-C--:B0-----:R-:W-:Y:S01]  /*4df0*/  FFMA.FTZ R21, R97, R3.reuse, -R204 ;  /* 0x0000000361157223 */ /* 0x081fe200000108cc */
        /* <DEDUP_REMOVED lines=10> */
[----:B------:R-:W-:Y:S01]  /*4ea0*/  FFMA.FTZ R146, R108, R3, -R204 ;  /* 0x000000036c927223 */ /* 0x000fe200000108cc */
        /* <DEDUP_REMOVED lines=15> */
[-C--:B------:R-:W-:Y:S01]  /*4fa0*/  FFMA.FTZ R153, R122, R3.reuse, -R14 ;  /* 0x000000037a997223 */ /* 0x080fe2000001080e */
[----:B------:R-:W2:Y:S01]  /*4fb0*/  MUFU.EX2 R137, R137 ;  /* 0x0000008900897308 */ /* 0x000ea20000000800 */
[----:B0-----:R-:W-:Y:S01]  /*4fc0*/  FFMA.FTZ R8, R11, R8, R20 ;  /* 0x000000080b087223 */ /* 0x001fe20000010014 */
[-CC-:B------:R-:W-:Y:S01]  /*4fd0*/  FFMA.FTZ R109, R121, R3.reuse, -R204.reuse ;  /* 0x00000003796d7223 */ /* 0x180fe200000108cc */
[-C--:B------:R-:W-:Y:S01]  /*4fe0*/  FFMA.FTZ R154, R124, R3.reuse, -R204 ;  /* 0x000000037c9a7223 */ /* 0x080fe200000108cc */
[-C--:B------:R-:W-:Y:S01]  /*4ff0*/  FFMA.FTZ R155, R126, R3.reuse, -R14 ;  /* 0x000000037e9b7223 */ /* 0x080fe2000001080e */
[-C--:B------:R-:W-:Y:S01]  /*5000*/  FFMA.FTZ R113, R125, R3.reuse, -R204 ;  /* 0x000000037d717223 */ /* 0x080fe200000108cc */
[-C--:B------:R-:W-:Y:S01]  /*5010*/  FFMA.FTZ R127, R127, R3.reuse, -R14 ;  /* 0x000000037f7f7223 */ /* 0x080fe2000001080e */
[-C--:B------:R-:W-:Y:S01]  /*5020*/  FFMA.FTZ R156, R128, R3.reuse, -R204 ;  /* 0x00000003809c7223 */ /* 0x080fe200000108cc */
[----:B------:R-:W0:Y:S01]  /*5030*/  MUFU.EX2 R138, R138 ;  /* 0x0000008a008a7308 */ /* 0x000e220000000800 */
[----:B-1----:R-:W-:Y:S01]  /*5040*/  FADD.FTZ R9, R136, R9 ;  /* 0x0000000988097221 */ /* 0x002fe20000010000 */
[-C--:B------:R-:W-:Y:S01]  /*5050*/  FFMA.FTZ R130, R130, R3.reuse, -R14 ;  /* 0x0000000382827223 */ /* 0x080fe2000001080e */
[-C--:B------:R-:W-:Y:S01]  /*5060*/  FFMA.FTZ R117, R129, R3.reuse, -R204 ;  /* 0x0000000381757223 */ /* 0x080fe200000108cc */
[-C--:B------:R-:W-:Y:S01]  /*5070*/  FFMA.FTZ R131, R131, R3.reuse, -R14 ;  /* 0x0000000383837223 */ /* 0x080fe2000001080e */
[-C--:B------:R-:W-:Y:S01]  /*5080*/  FFMA.FTZ R158, R132, R3.reuse, -R204 ;  /* 0x00000003849e7223 */ /* 0x080fe200000108cc */
[-C--:B------:R-:W-:Y:S01]  /*5090*/  FFMA.FTZ R134, R134, R3.reuse, -R14 ;  /* 0x0000000386867223 */ /* 0x080fe2000001080e */
[----:B------:R-:W-:Y:S01]  /*50a0*/  FFMA.FTZ R121, R133, R3, -R204 ;  /* 0x0000000385797223 */ /* 0x000fe200000108cc */
        /* <DEDUP_REMOVED lines=16> */
[-CC-:B------:R-:W-:Y:S01]  /*51b0*/  FFMA.FTZ R102, R123, R3.reuse, -R14.reuse ;  /* 0x000000037b667223 */ /* 0x180fe2000001080e */
[----:B------:R-:W-:-:S05]  /*51c0*/  FFMA.FTZ R14, R135, R3, -R14 ;  /* 0x00000003870e7223 */ /* 0x000fca000001080e */
        /* <DEDUP_REMOVED lines=69> */
[----:B--2---:R-:W-:Y:S01]  /*5620*/  FADD.FTZ R8, R159, R8 ;  /* 0x000000089f087221 */ /* 0x004fe20000010000 */
[----:B0-----:R-:W-:-:S03]  /*5630*/  FADD.FTZ R9, R121, R104 ;  /* 0x0000006879097221 */ /* 0x001fc60000010000 */
[----:B-1----:R-:W-:Y:S01]  /*5640*/  FADD.FTZ R8, R14, R8 ;  /* 0x000000080e087221 */ /* 0x002fe20000010000 */
[----:B------:R-:W-:Y:S06]  /*5650*/  @!P0 BRA `(.L_x_204) ;  /* 0x0000000000048947 */ /* 0x000fec0003800000 */
[----:B------:R-:W-:Y:S01]  /*5660*/  BPT.TRAP 0x1 ;  /* 0x000000040000795c */ /* 0x000fe20000300000 */
.L_x_204:
[----:B------:R-:W-:Y:S01]  /*5670*/  UISETP.GT.AND UP0, UPT, UR4, UR60, UPT ;  /* 0x0000003c0400728c */ /* 0x000fe2000bf04270 */
[----:B------:R-:W-:Y:S01]  /*5680*/  F2FP.F16.F32.PACK_AB R136, R136, R13 ;  /* 0x0000000d8888723e */ /* 0x000fe200000000ff */
[----:B------:R-:W-:Y:S01]  /*5690*/  UIADD3 UR9, UR9, 0x2a860, URZ ;  /* 0x0002a86009097890 */ /* 0x000fe2000fffe03f */
[----:B------:R-:W-:Y:S01]  /*56a0*/  F2FP.F16.F32.PACK_AB R138, R15, R138 ;  /* 0x0000008a0f8a723e */ /* 0x000fe200000000ff */
[----:B------:R-:W-:Y:S01]  /*56b0*/  UIADD3 UR4, UR4, -0x1, URZ ;  /* 0xffffffff04047890 */ /* 0x000fe2000fffe03f */
[----:B------:R-:W-:Y:S01]  /*56c0*/  F2FP.F16.F32.PACK_AB R137, R137, R20 ;  /* 0x000000148989723e */ /* 0x000fe200000000ff */
[----:B------:R-:W-:Y:S01]  /*56d0*/  UPRMT UR9, UR11, 0x654, UR9 ;  /* 0x000006540b097896 */ /* 0x000fe20008000009 */
[----:B------:R-:W-:Y:S01]  /*56e0*/  PLOP3.LUT P1, PT, PT, PT, UP0, 0x80, 0x0 ;  /* 0x000000000000781c */ /* 0x000fe20003f2f008 */
[----:B------:R-:W-:Y:S01]  /*56f0*/  UMOV UR5, UR39 ;  /* 0x0000002700057c82 */ /* 0x000fe20008000000 */
[----:B------:R-:W-:Y:S01]  /*5700*/  UMOV UR6, UR38 ;  /* 0x0000002600067c82 */ /* 0x000fe20008000000 */
[----:B------:R-:W-:Y:S01]  /*5710*/  F2FP.F16.F32.PACK_AB R139, R88, R139 ;  /* 0x0000008b588b723e */ /* 0x000fe200000000ff */
[----:B------:R-:W-:Y:S01]  /*5720*/  IMAD.MOV.U32 R15, RZ, RZ, R10 ;  /* 0x000000ffff0f7224 */ /* 0x000fe200078e000a */
[----:B------:R-:W-:Y:S01]  /*5730*/  F2FP.F16.F32.PACK_AB R140, R21, R140 ;  /* 0x0000008c158c723e */ /* 0x000fe200000000ff */
[----:B------:R-:W-:Y:S01]  /*5740*/  IMAD.MOV.U32 R13, RZ, RZ, R0 ;  /* 0x000000ffff0d7224 */ /* 0x000fe200078e0000 */
[----:B------:R-:W-:Y:S01]  /*5750*/  F2FP.F16.F32.PACK_AB R141, R90, R141 ;  /* 0x0000008d5a8d723e */ /* 0x000fe200000000ff */
[----:B------:R-:W-:Y:S01]  /*5760*/  SYNCS.ARRIVE.TRANS64.RED.A1T0 RZ, [UR9], RZ ;  /* 0x000000ffffff79a7 */ /* 0x000fe20008100409 */
        /* <DEDUP_REMOVED lines=17> */
[----:B------:R-:W-:Y:S01]  /*5880*/  F2FP.F16.F32.PACK_AB R159, R14, R159 ;  /* 0x0000009f0e9f723e */ /* 0x000fe200000000ff */
[----:B------:R-:W-:Y:S06]  /*5890*/  @P1 BRA `(.L_x_205) ;  /* 0xffffffe000e81947 */ /* 0x000fec000383ffff */
.L_x_194:
        /* <DEDUP_REMOVED lines=67> */
.L_x_206:
[----:B------:R-:W0:Y:S01]  /*5cd0*/  S2UR UR8, SR_CgaCtaId ;  /* 0x00000000000879c3 */ /* 0x000e220000008800 */
[----:B------:R-:W-:Y:S01]  /*5ce0*/  UMOV UR4, 0x400 ;  /* 0x0000040000047882 */ /* 0x000fe20000000000 */
[----:B------:R-:W-:-:S05]  /*5cf0*/  IMAD.U32 R4, RZ, RZ, UR39 ;  /* 0x00000027ff047e24 */ /* 0x000fca000f8e00ff */
[----:B------:R-:W-:Y:S01]  /*5d00*/  SHF.L.U32 R4, R4, 0x1f, RZ ;  /* 0x0000001f04047819 */ /* 0x000fe200000006ff */
[----:B0-----:R-:W-:-:S04]  /*5d10*/  ULEA UR4, UR8, UR4, 0x18 ;  /* 0x0000000408047291 */ /* 0x001fc8000f8ec03f */
[----:B------:R-:W-:-:S09]  /*5d20*/  ULEA UR5, UR38, UR4, 0x3 ;  /* 0x0000000426057291 */ /* 0x000fd2000f8e183f */
[----:B------:R0:W1:Y:S01]  /*5d30*/  SYNCS.PHASECHK.TRANS64.TRYWAIT P1, [UR5+0x2a850], R4 ;  /* 0x02a85004ff0075a7 */ /* 0x0000620008020145 */
[----:B------:R-:W-:Y:S05]  /*5d40*/  @!P0 BRA `(.L_x_207) ;  /* 0x0000000000048947 */ /* 0x000fea0003800000 */
[----:B------:R-:W-:Y:S01]  /*5d50*/  BPT.TRAP 0x1 ;  /* 0x000000040000795c */ /* 0x000fe20000300000 */
.L_x_207:
[----:B-1----:R-:W-:Y:S05]  /*5d60*/  @P1 BRA `(.L_x_208) ;  /* 0x0000000000081947 */ /* 0x002fea0003800000 */
[----:B------:R-:W1:Y:S02]  /*5d70*/  SYNCS.PHASECHK.TRANS64.TRYWAIT P1, [UR5+0x2a850], R4 ;  /* 0x02a85004ff0075a7 */ /* 0x000e640008020145 */
[----:B-1----:R-:W-:Y:S05]  /*5d80*/  @!P1 BRA `(.L_x_209) ;  /* 0x0000009400289947 */ /* 0x002fea0003800000 */
.L_x_208:
[----:B------:R-:W-:Y:S01]  /*5d90*/  UIADD3 UR4, UR4, 0x400, URZ ;  /* 0x0000040004047890 */ /* 0x000fe2000fffe03f */
[----:B------:R-:W-:Y:S01]  /*5da0*/  WARPGROUP.ARRIVE ;  /* 0x00000000000079c5 */ /* 0x000fe20000000000 */
[----:B------:R-:W-:Y:S01]  /*5db0*/  UMOV UR7, 0x40000040 ;  /* 0x4000004000077882 */ /* 0x000fe20000000000 */
[----:B01----:R-:W0:Y:S01]  /*5dc0*/  SHFL.BFLY PT, R4, R9, 0x2, 0x1f ;  /* 0x0c401f0009047f89 */ /* 0x003e2200000e0000 */
[----:B------:R-:W-:Y:S01]  /*5dd0*/  USHF.R.U32.HI UR4, URZ, 0x4, UR4 ;  /* 0x000000043f047899 */ /* 0x000fe20008011604 */
[----:B------:R-:W-:Y:S01]  /*5de0*/  IMAD.MOV.U32 R99, RZ, RZ, -0x800000 ;  /* 0xff800000ff637424 */ /* 0x000fe200078e00ff */
[----:B------:R-:W-:Y:S01]  /*5df0*/  MOV R98, 0xff800000 ;  /* 0xff80000000627802 */ /* 0x000fe20000000f00 */
[----:B------:R-:W1:Y:S01]  /*5e00*/  SHFL.BFLY PT, R5, R8, 0x2, 0x1f ;  /* 0x0c401f0008057f89 */ /* 0x000e6200000e0000 */
[----:B------:R-:W-:-:S04]  /*5e10*/  ULOP3.LUT UR4, UR4, 0x3fff, URZ, 0xc0, !UPT ;  /* 0x00003fff04047892 */ /* 0x000fc8000f8ec03f */
[----:B------:R-:W-:-:S04]  /*5e20*/  ULOP3.LUT UR4, UR4, 0x3000000, URZ, 0xfc, !UPT ;  /* 0x0300000004047892 */ /* 0x000fc8000f8efc3f */
[----:B------:R-:W-:-:S07]  /*5e30*/  UIMAD UR4, UR38, 0x600, UR4 ;  /* 0x00000600260478a4 */ /* 0x000fce000f8e0204 */
[----:B------:R-:W-:Y:S02]  /*5e40*/  UMOV UR6, UR4 ;  /* 0x0000000400067c82 */ /* 0x000fe40008000000 */
[----:B------:R-:W-:Y:S01]  /*5e50*/  HGMMA.64x128x16.F32 R24, R136, gdesc[UR4].tnspB, R24, gsb0 ;  /* 0x41e0000488187df0 */ /* 0x000fe20008000818 */
[----:B------:R-:W-:Y:S01]  /*5e60*/  UIADD3 UR6, UR4, 0x80, URZ ;  /* 0x0000008004067890 */ /* 0x000fe2000fffe03f */
[----:B0-----:R-:W-:Y:S01]  /*5e70*/  FADD.FTZ R4, R4, R9 ;  /* 0x0000000904047221 */ /* 0x001fe20000010000 */
[----:B------:R-:W-:Y:S01]  /*5e80*/  UMOV UR7, 0x40000040 ;  /* 0x4000004000077882 */ /* 0x000fe20000000000 */
[----:B------:R-:W-:Y:S02]  /*5e90*/  IMAD.MOV.U32 R9, RZ, RZ, RZ ;  /* 0x000000ffff097224 */ /* 0x000fe400078e00ff */
[----:B-1----:R-:W-:Y:S02]  /*5ea0*/  FADD.FTZ R6, R5, R8 ;  /* 0x0000000805067221 */ /* 0x002fe40000010000 */
[----:B------:R-:W0:Y:S04]  /*5eb0*/  SHFL.BFLY PT, R5, R4, 0x1, 0x1f ;  /* 0x0c201f0004057f89 */ /* 0x000e2800000e0000 */
[----:B------:R-:W1:Y:S01]  /*5ec0*/  SHFL.BFLY PT, R7, R6, 0x1, 0x1f ;  /* 0x0c201f0006077f89 */ /* 0x000e6200000e0000 */
[----:B0-----:R-:W-:Y:S01]  /*5ed0*/  FADD.FTZ R12, R4, R5 ;  /* 0x00000005040c7221 */ /* 0x001fe20000010000 */
[----:B------:R-:W-:-:S02]  /*5ee0*/  IMAD.MOV.U32 R5, RZ, RZ, RZ ;  /* 0x000000ffff057224 */ /* 0x000fc400078e00ff */
[----:B-1----:R-:W-:Y:S02]  /*5ef0*/  FADD.FTZ R13, R6, R7 ;  /* 0x00000007060d7221 */ /* 0x002fe40000010000 */
        /* <DEDUP_REMOVED lines=39> */
.L_x_210:
[----:B------:R-:W-:Y:S01]  /*6170*/  R2UR UR6, R178 ;  /* 0x00000000b20672ca */ /* 0x000fe200000e0000 */
[----:B------:R-:W-:Y:S01]  /*6180*/  UIADD3 UR4, UR5, 0x2a860, URZ ;  /* 0x0002a86005047890 */ /* 0x000fe2000fffe03f */
[-C--:B------:R-:W-:Y:S01]  /*6190*/  FMUL.FTZ R20, R24, R5.reuse ;  /* 0x0000000518147220 */ /* 0x080fe20000410000 */
[----:B------:R-:W-:Y:S01]  /*61a0*/  UIADD3 UR38, UR38, 0x1, URZ ;  /* 0x0000000126267890 */ /* 0x000fe2000fffe03f */
[-C--:B------:R-:W-:Y:S01]  /*61b0*/  FMUL.FTZ R21, R25, R5.reuse ;  /* 0x0000000519157220 */ /* 0x080fe20000410000 */
[----:B------:R-:W-:Y:S01]  /*61c0*/  UPRMT UR4, UR8, 0x654, UR4 ;  /* 0x0000065408047896 */ /* 0x000fe20008000004 */
[-C--:B------:R-:W-:Y:S01]  /*61d0*/  FMUL.FTZ R88, R28, R5.reuse ;  /* 0x000000051c587220 */ /* 0x080fe20000410000 */
[----:B------:R-:W-:Y:S01]  /*61e0*/  UISETP.NE.AND UP0, UPT, UR38, 0x2, UPT ;  /* 0x000000022600788c */ /* 0x000fe2000bf05270 */
[-C--:B------:R-:W-:Y:S01]  /*61f0*/  FMUL.FTZ R89, R29, R5.reuse ;  /* 0x000000051d597220 */ /* 0x080fe20000410000 */
[-C--:B------:R-:W-:Y:S01]  /*6200*/  FMUL.FTZ R90, R32, R5.reuse ;  /* 0x00000005205a7220 */ /* 0x080fe20000410000 */
[-C--:B------:R-:W-:Y:S01]  /*6210*/  FMUL.FTZ R91, R33, R5.reuse ;  /* 0x00000005215b7220 */ /* 0x080fe20000410000 */
[-C--:B------:R-:W-:Y:S01]  /*6220*/  FMUL.FTZ R36, R36, R5.reuse ;  /* 0x0000000524247220 */ /* 0x080fe20000410000 */
[-C--:B------:R-:W-:Y:S01]  /*6230*/  FMUL.FTZ R37, R37, R5.reuse ;  /* 0x0000000525257220 */ /* 0x080fe20000410000 */
[----:B------:R-:W-:Y:S01]  /*6240*/  UIADD3 UR6, UR6, 0x1, URZ ;  /* 0x0000000106067890 */ /* 0x000fe2000fffe03f */
[----:B------:R-:W-:Y:S01]  /*6250*/  SYNCS.ARRIVE.TRANS64.RED.A1T0 RZ, [UR4], RZ ;  /* 0x000000ffffff79a7 */ /* 0x000fe20008100404 */
[----:B------:R-:W-:Y:S01]  /*6260*/  USEL UR4, URZ, 0x1, UP0 ;  /* 0x000000013f047887 */ /* 0x000fe20008000000 */
        /* <DEDUP_REMOVED lines=26> */
[----:B------:R-:W-:Y:S01]  /*6410*/  FMUL.FTZ R93, R27, R9 ;  /* 0x000000091b5d7220 */ /* 0x000fe20000410000 */
[----:B------:R-:W-:-:S02]  /*6420*/  IMAD.U32 R178, RZ, RZ, UR6 ;  /* 0x00000006ffb27e24 */ /* 0x000fc4000f8e00ff */
        /* <DEDUP_REMOVED lines=30> */
[----:B------:R-:W-:-:S02]  /*6610*/  USEL UR38, UR38, URZ, UP0 ;  /* 0x0000003f26267287 */ /* 0x000fc40008000000 */
[----:B------:R-:W-:-:S12]  /*6620*/  ULOP3.LUT UR39, UR39, UR4, URZ, 0x3c, !UPT ;  /* 0x0000000427277292 */ /* 0x000fd8000f8e3c3f */
.L_x_186:
[----:B------:R-:W0:Y:S01]  /*6630*/  S2R R3, SR_CgaCtaId ;  /* 0x0000000000037919 */ /* 0x000e220000008800 */
[----:B------:R-:W-:Y:S01]  /*6640*/  MOV R0, 0x400 ;  /* 0x0000040000007802 */ /* 0x000fe20000000f00 */
[----:B------:R-:W-:Y:S01]  /*6650*/  BSSY B0, `(.L_x_211) ;  /* 0x0000300000007945 */ /* 0x000fe20003800000 */
[----:B------:R-:W-:Y:S02]  /*6660*/  BAR.SYNC.DEFER_BLOCKING 0x5, 0x180 ;  /* 0x0146000000007b1d */ /* 0x000fe40000010000 */
[----:B0-----:R-:W-:-:S05]  /*6670*/  LEA R0, R3, R0, 0x18 ;  /* 0x0000000003007211 */ /* 0x001fca00078ec0ff */
[----:B------:R-:W0:Y:S02]  /*6680*/  LDS.128 R24, [R0+0x2a8d0] ;  /* 0x02a8d00000187984 */ /* 0x000e240000000c00 */
[----:B0-----:R-:W-:Y:S02]  /*6690*/  R2UR UR6, R25 ;  /* 0x00000000190672ca */ /* 0x001fe400000e0000 */
[----:B------:R-:W-:Y:S01]  /*66a0*/  R2UR UR5, R26 ;  /* 0x000000001a0572ca */ /* 0x000fe200000e0000 */
[----:B------:R-:W-:Y:S06]  /*66b0*/  BAR.ARV 0x4, 0x180 ;  /* 0x0106000000007b1d */ /* 0x000fec0000002000 */
[----:B------:R-:W-:Y:S08]  /*66c0*/  @P0 BRA `(.L_x_212) ;  /* 0x0000002000940947 */ /* 0x000ff00003800000 */
[----:B------:R-:W0:Y:S01]  /*66d0*/  S2R R3, SR_SWINHI ;  /* 0x0000000000037919 */ /* 0x000e220000002f00 */
[----:B------:R-:W-:Y:S01]  /*66e0*/  R2UR UR16, R18 ;  /* 0x00000000121072ca */ /* 0x000fe200000e0000 */
[----:B------:R-:W-:Y:S01]  /*66f0*/  USHF.L.U32 UR4, UR61, 0x2, URZ ;  /* 0x000000023d047899 */ /* 0x000fe2000800063f */
[----:B------:R-:W-:Y:S01]  /*6700*/  R2UR UR13, R177 ;  /* 0x00000000b10d72ca */ /* 0x000fe200000e0000 */
[----:B------:R-:W-:Y:S01]  /*6710*/  BAR.SYNC.DEFER_BLOCKING 0x1, 0x100 ;  /* 0x0044000000007b1d */ /* 0x000fe20000010000 */
[----:B------:R-:W-:Y:S02]  /*6720*/  R2UR UR15, R175 ;  /* 0x00000000af0f72ca */ /* 0x000fe400000e0000 */
[----:B------:R-:W-:Y:S02]  /*6730*/  R2UR UR14, R19 ;  /* 0x00000000130e72ca */ /* 0x000fe400000e0000 */
[----:B------:R-:W-:Y:S01]  /*6740*/  R2UR UR18, R174 ;  /* 0x00000000ae1272ca */ /* 0x000fe200000e0000 */
[----:B------:R-:W-:-:S02]  /*6750*/  ULDC.64 UR10, c[0x0][0xc00] ;  /* 0x00030000000a7ab9 */ /* 0x000fc40000000a00 */
[----:B------:R-:W-:-:S04]  /*6760*/  UIADD3 UR7, UP0, UR4, UR10, URZ ;  /* 0x0000000a04077290 */ /* 0x000fc8000ff1e03f */
[----:B------:R-:W-:-:S04]  /*6770*/  USHF.L.U64.HI UR12, UR61, 0x2, UR13 ;  /* 0x000000023d0c7899 */ /* 0x000fc8000801020d */
[----:B------:R-:W-:Y:S01]  /*6780*/  UIADD3.X UR8, UR12, UR11, URZ, UP0, !UPT ;  /* 0x0000000b0c087290 */ /* 0x000fe200087fe43f */
[----:B------:R-:W-:Y:S02]  /*6790*/  MOV R24, R0 ;  /* 0x0000000000187202 */ /* 0x000fe40000000f00 */
[----:B0-----:R-:W-:-:S03]  /*67a0*/  MOV R25, R3 ;  /* 0x0000000300197202 */ /* 0x001fc60000000f00 */
[----:B------:R-:W-:-:S03]  /*67b0*/  IMAD.WIDE R4, R198, 0x2, R24 ;  /* 0x00000002c6047825 */ /* 0x000fc600078e0218 */
[C---:B------:R-:W-:Y:S02]  /*67c0*/  LOP3.LUT R3, R4.reuse, 0x380, RZ, 0xc0, !PT ;  /* 0x0000038004037812 */ /* 0x040fe400078ec0ff */
[C---:B------:R-:W-:Y:S02]  /*67d0*/  IADD3 R6, P6, R4.reuse, 0x20, RZ ;  /* 0x0000002004067810 */ /* 0x040fe40007fde0ff */
[----:B------:R-:W-:Y:S02]  /*67e0*/  SHF.R.U64 R3, R3, 0x3, RZ ;  /* 0x0000000303037819 */ /* 0x000fe400000012ff */
[C---:B------:R-:W-:Y:S01]  /*67f0*/  IADD3 R8, P5, R4.reuse, 0x40, RZ ;  /* 0x0000004004087810 */ /* 0x040fe20007fbe0ff */
[--C-:B------:R-:W-:Y:S01]  /*6800*/  IMAD.X R33, RZ, RZ, R5.reuse, P6 ;  /* 0x000000ffff217224 */ /* 0x100fe200030e0605 */
[C---:B------:R-:W-:Y:S02]  /*6810*/  IADD3 R35, P4, R4.reuse, 0x60, RZ ;  /* 0x0000006004237810 */ /* 0x040fe40007f9e0ff */
[C---:B------:R-:W-:Y:S01]  /*6820*/  IADD3 R101, P3, R4.reuse, 0x4000, RZ ;  /* 0x0000400004657810 */ /* 0x040fe20007f7e0ff */
[--C-:B------:R-:W-:Y:S01]  /*6830*/  IMAD.X R31, RZ, RZ, R5.reuse, P5 ;  /* 0x000000ffff1f7224 */ /* 0x100fe200028e0605 */
[C---:B------:R-:W-:Y:S01]  /*6840*/  IADD3 R26, P2, R4.reuse, 0x4020, RZ ;  /* 0x00004020041a7810 */ /* 0x040fe20007f5e0ff */
[--C-:B------:R-:W-:Y:S01]  /*6850*/  IMAD.X R29, RZ, RZ, R5.reuse, P4 ;  /* 0x000000ffff1d7224 */ /* 0x100fe200020e0605 */
[C---:B------:R-:W-:Y:S01]  /*6860*/  IADD3 R103, P1, R4.reuse, 0x4040, RZ ;  /* 0x0000404004677810 */ /* 0x040fe20007f3e0ff */
[--C-:B------:R-:W-:Y:S01]  /*6870*/  IMAD.X R15, RZ, RZ, R5.reuse, P3 ;  /* 0x000000ffff0f7224 */ /* 0x100fe200018e0605 */
[----:B------:R-:W-:Y:S01]  /*6880*/  IADD3 R105, P0, R4, 0x4060, RZ ;  /* 0x0000406004697810 */ /* 0x000fe20007f1e0ff */
[--C-:B------:R-:W-:Y:S01]  /*6890*/  IMAD.X R13, RZ, RZ, R5.reuse, P2 ;  /* 0x000000ffff0d7224 */ /* 0x100fe200010e0605 */
[----:B------:R-:W-:Y:S01]  /*68a0*/  LOP3.LUT R4, R3, R4, RZ, 0x3c, !PT ;  /* 0x0000000403047212 */ /* 0x000fe200078e3cff */
[--C-:B------:R-:W-:Y:S01]  /*68b0*/  IMAD.X R11, RZ, RZ, R5.reuse, P1 ;  /* 0x000000ffff0b7224 */ /* 0x100fe200008e0605 */
[----:B------:R-:W-:Y:S01]  /*68c0*/  LOP3.LUT R3, R6, 0x380, RZ, 0xc0, !PT ;  /* 0x0000038006037812 */ /* 0x000fe200078ec0ff */
[----:B------:R-:W-:Y:S01]  /*68d0*/  IMAD.X R9, RZ, RZ, R5, P0 ;  /* 0x000000ffff097224 */ /* 0x000fe200000e0605 */
[----:B------:R-:W-:-:S02]  /*68e0*/  LOP3.LUT R7, R8, 0x380, RZ, 0xc0, !PT ;  /* 0x0000038008077812 */ /* 0x000fc400078ec0ff */
[----:B------:R-:W-:Y:S02]  /*68f0*/  SHF.R.U64 R3, R3, 0x3, RZ ;  /* 0x0000000303037819 */ /* 0x000fe400000012ff */
[----:B------:R-:W-:Y:S02]  /*6900*/  LOP3.LUT R12, R101, 0x380, RZ, 0xc0, !PT ;  /* 0x00000380650c7812 */ /* 0x000fe400078ec0ff */
[----:B------:R-:W-:Y:S02]  /*6910*/  SHF.R.U64 R7, R7, 0x3, RZ ;  /* 0x0000000307077819 */ /* 0x000fe400000012ff */
[----:B------:R-:W-:Y:S02]  /*6920*/  LOP3.LUT R32, R3, R6, RZ, 0x3c, !PT ;  /* 0x0000000603207212 */ /* 0x000fe400078e3cff */
[----:B------:R-:W-:Y:S02]  /*6930*/  LOP3.LUT R3, R26, 0x380, RZ, 0xc0, !PT ;  /* 0x000003801a037812 */ /* 0x000fe400078ec0ff */
[----:B------:R-:W-:-:S02]  /*6940*/  LOP3.LUT R10, R35, 0x380, RZ, 0xc0, !PT ;  /* 0x00000380230a7812 */ /* 0x000fc400078ec0ff */
[----:B------:R-:W-:Y:S02]  /*6950*/  SHF.R.U64 R12, R12, 0x3, RZ ;  /* 0x000000030c0c7819 */ /* 0x000fe400000012ff */
[----:B------:R-:W-:Y:S02]  /*6960*/  LOP3.LUT R30, R7, R8, RZ, 0x3c, !PT ;  /* 0x00000008071e7212 */ /* 0x000fe400078e3cff */
[----:B------:R-:W-:Y:S02]  /*6970*/  LOP3.LUT R8, R103, 0x380, RZ, 0xc0, !PT ;  /* 0x0000038067087812 */ /* 0x000fe400078ec0ff */
[----:B------:R-:W-:Y:S02]  /*6980*/  SHF.R.U64 R3, R3, 0x3, RZ ;  /* 0x0000000303037819 */ /* 0x000fe400000012ff */
[----:B------:R-:W-:Y:S02]  /*6990*/  SHF.R.U64 R10, R10, 0x3, RZ ;  /* 0x000000030a0a7819 */ /* 0x000fe400000012ff */
[----:B------:R-:W-:-:S02]  /*69a0*/  LOP3.LUT R34, R105, 0x380, RZ, 0xc0, !PT ;  /* 0x0000038069227812 */ /* 0x000fc400078ec0ff */
[----:B------:R-:W-:Y:S02]  /*69b0*/  LOP3.LUT R14, R12, R101, RZ, 0x3c, !PT ;  /* 0x000000650c0e7212 */ /* 0x000fe400078e3cff */
[----:B------:R-:W-:Y:S02]  /*69c0*/  SHF.R.U64 R8, R8, 0x3, RZ ;  /* 0x0000000308087819 */ /* 0x000fe400000012ff */
[----:B------:R-:W-:Y:S02]  /*69d0*/  LOP3.LUT R12, R3, R26, RZ, 0x3c, !PT ;  /* 0x0000001a030c7212 */ /* 0x000fe400078e3cff */
[----:B------:R-:W-:Y:S02]  /*69e0*/  LOP3.LUT R28, R10, R35, RZ, 0x3c, !PT ;  /* 0x000000230a1c7212 */ /* 0x000fe400078e3cff */
[----:B------:R-:W-:Y:S02]  /*69f0*/  SHF.R.U64 R34, R34, 0x3, RZ ;  /* 0x0000000322227819 */ /* 0x000fe400000012ff */
[----:B------:R-:W-:-:S02]  /*6a00*/  MOV R18, R4 ;  /* 0x0000000400127202 */ /* 0x000fc40000000f00 */
[----:B------:R-:W-:Y:S02]  /*6a10*/  F2FP.F16.F32.PACK_AB R4, R21, R20 ;  /* 0x000000141504723e */ /* 0x000fe400000000ff */
[----:B------:R-:W-:Y:S02]  /*6a20*/  F2FP.F16.F32.PACK_AB R5, R93, R92 ;  /* 0x0000005c5d05723e */ /* 0x000fe400000000ff */
[----:B------:R-:W-:Y:S02]  /*6a30*/  F2FP.F16.F32.PACK_AB R6, R89, R88 ;  /* 0x000000585906723e */ /* 0x000fe400000000ff */
[----:B------:R-:W-:Y:S02]  /*6a40*/  F2FP.F16.F32.PACK_AB R7, R95, R94 ;  /* 0x0000005e5f07723e */ /* 0x000fe400000000ff */
[----:B------:R-:W-:Y:S02]  /*6a50*/  LOP3.LUT R10, R8, R103, RZ, 0x3c, !PT ;  /* 0x00000067080a7212 */ /* 0x000fe400078e3cff */
[----:B------:R-:W-:Y:S01]  /*6a60*/  MOV R101, R14 ;  /* 0x0000000e00657202 */ /* 0x000fe20000000f00 */
[----:B------:R0:W-:Y:S01]  /*6a70*/  STSM.16.M88.4 [R18], R4 ;  /* 0x0000000412007844 */ /* 0x0001e20000000200 */
[----:B------:R-:W-:-:S02]  /*6a80*/  MOV R100, R12 ;  /* 0x0000000c00647202 */ /* 0x000fc40000000f00 */
[----:B------:R-:W-:Y:S02]  /*6a90*/  LOP3.LUT R8, R34, R105, RZ, 0x3c, !PT ;  /* 0x0000006922087212 */ /* 0x000fe400078e3cff */
[----:B------:R-:W-:Y:S02]  /*6aa0*/  MOV R103, R32 ;  /* 0x0000002000677202 */ /* 0x000fe40000000f00 */
[----:B------:R-:W-:Y:S02]  /*6ab0*/  MOV R102, R30 ;  /* 0x0000001e00667202 */ /* 0x000fe40000000f00 */
[----:B------:R-:W-:Y:S02]  /*6ac0*/  MOV R26, R28 ;  /* 0x0000001c001a7202 */ /* 0x000fe40000000f00 */
[----:B------:R-:W-:Y:S02]  /*6ad0*/  F2FP.F16.F32.PACK_AB R12, R91, R90 ;  /* 0x0000005a5b0c723e */ /* 0x000fe400000000ff */
[----:B------:R-:W-:-:S02]  /*6ae0*/  F2FP.F16.F32.PACK_AB R13, R97, R96 ;  /* 0x00000060610d723e */ /* 0x000fc400000000ff */
[----:B------:R-:W-:Y:S02]  /*6af0*/  F2FP.F16.F32.PACK_AB R14, R37, R36 ;  /* 0x00000024250e723e */ /* 0x000fe400000000ff */
[----:B------:R-:W-:Y:S02]  /*6b00*/  F2FP.F16.F32.PACK_AB R15, R39, R38 ;  /* 0x00000026270f723e */ /* 0x000fe400000000ff */
[----:B------:R-:W-:Y:S02]  /*6b10*/  F2FP.F16.F32.PACK_AB R28, R41, R40 ;  /* 0x00000028291c723e */ /* 0x000fe400000000ff */
[----:B------:R-:W-:Y:S01]  /*6b20*/  F2FP.F16.F32.PACK_AB R29, R43, R42 ;  /* 0x0000002a2b1d723e */ /* 0x000fe200000000ff */
[----:B------:R-:W-:Y:S01]  /*6b30*/  STSM.16.M88.4 [R103], R12 ;  /* 0x0000000c67007844 */ /* 0x000fe20000000200 */
[----:B------:R-:W-:Y:S02]  /*6b40*/  F2FP.F16.F32.PACK_AB R30, R45, R44 ;  /* 0x0000002c2d1e723e */ /* 0x000fe400000000ff */
[----:B------:R-:W-:-:S02]  /*6b50*/  F2FP.F16.F32.PACK_AB R31, R47, R46 ;  /* 0x0000002e2f1f723e */ /* 0x000fc400000000ff */
[----:B------:R-:W-:Y:S02]  /*6b60*/  F2FP.F16.F32.PACK_AB R32, R49, R48 ;  /* 0x000000303120723e */ /* 0x000fe400000000ff */
[----:B------:R-:W-:Y:S01]  /*6b70*/  F2FP.F16.F32.PACK_AB R33, R51, R50 ;  /* 0x000000323321723e */ /* 0x000fe200000000ff */
[----:B------:R-:W-:Y:S01]  /*6b80*/  STSM.16.M88.4 [R102], R28 ;  /* 0x0000001c66007844 */ /* 0x000fe20000000200 */
[----:B------:R-:W-:Y:S02]  /*6b90*/  F2FP.F16.F32.PACK_AB R34, R53, R52 ;  /* 0x000000343522723e */ /* 0x000fe400000000ff */
[----:B------:R-:W-:Y:S02]  /*6ba0*/  F2FP.F16.F32.PACK_AB R35, R55, R54 ;  /* 0x000000363723723e */ /* 0x000fe400000000ff */
[----:B------:R-:W-:Y:S02]  /*6bb0*/  MOV R3, R10 ;  /* 0x0000000a00037202 */ /* 0x000fe40000000f00 */
[----:B0-----:R-:W-:Y:S01]  /*6bc0*/  MOV R18, R8 ;  /* 0x0000000800127202 */ /* 0x001fe20000000f00 */
[----:B------:R0:W-:Y:S01]  /*6bd0*/  STSM.16.M88.4 [R26], R32 ;  /* 0x000000201a007844 */ /* 0x0001e20000000200 */
[----:B------:R-:W-:-:S02]  /*6be0*/  F2FP.F16.F32.PACK_AB R4, R57, R56 ;  /* 0x000000383904723e */ /* 0x000fc400000000ff */
[----:B------:R-:W-:Y:S02]  /*6bf0*/  F2FP.F16.F32.PACK_AB R5, R59, R58 ;  /* 0x0000003a3b05723e */ /* 0x000fe400000000ff */
[----:B------:R-:W-:Y:S02]  /*6c00*/  F2FP.F16.F32.PACK_AB R6, R61, R60 ;  /* 0x0000003c3d06723e */ /* 0x000fe400000000ff */
[----:B------:R-:W-:Y:S02]  /*6c10*/  F2FP.F16.F32.PACK_AB R7, R63, R62 ;  /* 0x0000003e3f07723e */ /* 0x000fe400000000ff */
[----:B------:R-:W-:Y:S02]  /*6c20*/  F2FP.F16.F32.PACK_AB R8, R65, R64 ;  /* 0x000000404108723e */ /* 0x000fe400000000ff */
[----:B------:R-:W-:Y:S01]  /*6c30*/  F2FP.F16.F32.PACK_AB R9, R67, R66 ;  /* 0x000000424309723e */ /* 0x000fe200000000ff */
[----:B------:R-:W-:Y:S01]  /*6c40*/  STSM.16.M88.4 [R101], R4 ;  /* 0x0000000465007844 */ /* 0x000fe20000000200 */
[----:B------:R-:W-:-:S02]  /*6c50*/  F2FP.F16.F32.PACK_AB R10, R69, R68 ;  /* 0x00000044450a723e */ /* 0x000fc400000000ff */
[----:B------:R-:W-:Y:S01]  /*6c60*/  F2FP.F16.F32.PACK_AB R11, R71, R70 ;  /* 0x00000046470b723e */ /* 0x000fe200000000ff */
[----:B0-----:R-:W-:Y:S01]  /*6c70*/  IMAD.U32 R32, RZ, RZ, UR7 ;  /* 0x00000007ff207e24 */ /* 0x001fe2000f8e00ff */
[----:B------:R-:W-:Y:S01]  /*6c80*/  F2FP.F16.F32.PACK_AB R12, R73, R72 ;  /* 0x00000048490c723e */ /* 0x000fe200000000ff */
[----:B------:R-:W-:Y:S01]  /*6c90*/  IMAD.U32 R33, RZ, RZ, UR8 ;  /* 0x00000008ff217e24 */ /* 0x000fe2000f8e00ff */
[----:B------:R-:W-:Y:S01]  /*6ca0*/  F2FP.F16.F32.PACK_AB R13, R75, R74 ;  /* 0x0000004a4b0d723e */ /* 0x000fe200000000ff */
[----:B------:R-:W-:Y:S01]  /*6cb0*/  STSM.16.M88.4 [R100], R8 ;  /* 0x0000000864007844 */ /* 0x000fe20000000200 */
[----:B------:R-:W-:Y:S01]  /*6cc0*/  F2FP.F16.F32.PACK_AB R14, R77, R76 ;  /* 0x0000004c4d0e723e */ /* 0x000fe200000000ff */
[----:B------:R-:W-:Y:S01]  /*6cd0*/  ULDC.64 UR8, c[0x0][0xc08] ;  /* 0x0003020000087ab9 */ /* 0x000fe20000000a00 */
[----:B------:R-:W-:Y:S02]  /*6ce0*/  F2FP.F16.F32.PACK_AB R15, R79, R78 ;  /* 0x0000004e4f0f723e */ /* 0x000fe400000000ff */
[----:B------:R-:W-:-:S02]  /*6cf0*/  F2FP.F16.F32.PACK_AB R28, R81, R80 ;  /* 0x00000050511c723e */ /* 0x000fc400000000ff */
[----:B------:R-:W-:Y:S01]  /*6d00*/  F2FP.F16.F32.PACK_AB R29, R83, R82 ;  /* 0x00000052531d723e */ /* 0x000fe200000000ff */
[----:B------:R-:W-:Y:S01]  /*6d10*/  STSM.16.M88.4 [R3], R12 ;  /* 0x0000000c03007844 */ /* 0x000fe20000000200 */
[----:B------:R-:W-:Y:S02]  /*6d20*/  F2FP.F16.F32.PACK_AB R30, R85, R84 ;  /* 0x00000054551e723e */ /* 0x000fe400000000ff */
[----:B------:R-:W-:Y:S02]  /*6d30*/  F2FP.F16.F32.PACK_AB R31, R87, R86 ;  /* 0x00000056571f723e */ /* 0x000fe400000000ff */
[----:B------:R-:W-:-:S03]  /*6d40*/  ISETP.NE.U32.AND P0, PT, RZ, UR10, PT ;  /* 0x0000000aff007c0c */ /* 0x000fc6000bf05070 */
[----:B------:R0:W-:Y:S01]  /*6d50*/  STSM.16.M88.4 [R18], R28 ;  /* 0x0000001c12007844 */ /* 0x0001e20000000200 */
[----:B------:R-:W-:Y:S01]  /*6d60*/  BAR.SYNC.DEFER_BLOCKING 0x1, 0x100 ;  /* 0x0044000000007b1d */ /* 0x000fe20000010000 */
[----:B------:R-:W-:-:S07]  /*6d70*/  ISETP.NE.AND.EX P0, PT, RZ, UR11, PT, P0 ;  /* 0x0000000bff007c0c */ /* 0x000fce000bf05300 */
[----:B0-----:R-:W0:Y:S06]  /*6d80*/  LDC R18, c[0x0][0xbe8] ;  /* 0x0002fa00ff127b82 */ /* 0x001e2c0000000800 */
[----:B------:R-:W2:Y:S01]  /*6d90*/  @P0 LDG.E R26, desc[UR36][R32.64] ;  /* 0x00000024201a0981 */ /* 0x000ea2000c1e1900 */
[----:B------:R-:W-:-:S04]  /*6da0*/  UISETP.NE.U32.AND UP0, UPT, UR8, URZ, UPT ;  /* 0x0000003f0800728c */ /* 0x000fc8000bf05070 */
[----:B------:R-:W-:-:S06]  /*6db0*/  UISETP.NE.AND.EX UP0, UPT, UR9, URZ, UPT, UP0 ;  /* 0x0000003f0900728c */ /* 0x000fcc000bf05300 */
[----:B------:R-:W-:Y:S02]  /*6dc0*/  PLOP3.LUT P4, PT, PT, PT, UP0, 0x80, 0x0 ;  /* 0x000000000000781c */ /* 0x000fe40003f8f008 */
[----:B0-----:R-:W-:-:S03]  /*6dd0*/  ISETP.NE.AND P1, PT, R18, 0x1, PT ;  /* 0x000000011200780c */ /* 0x001fc60003f25270 */
[----:B------:R-:W-:-:S03]  /*6de0*/  @UP0 UIADD3 UR8, UP1, UR4, UR8, URZ ;  /* 0x0000000804080290 */ /* 0x000fc6000ff3e03f */
[----:B------:R-:W-:Y:S01]  /*6df0*/  ULDC UR4, c[0x0][0xa88] ;  /* 0x0002a20000047ab9 */ /* 0x000fe20000000800 */
[----:B------:R-:W-:Y:S01]  /*6e00*/  @UP0 UIADD3.X UR9, UR12, UR9, URZ, UP1, !UPT ;  /* 0x000000090c090290 */ /* 0x000fe20008ffe43f */
[----:B------:R-:W-:Y:S01]  /*6e10*/  MOV R3, UR4 ;  /* 0x0000000400037c02 */ /* 0x000fe20008000f00 */
[----:B------:R-:W-:Y:S01]  /*6e20*/  UISETP.NE.AND UP0, UPT, UR16, URZ, UPT ;  /* 0x0000003f1000728c */ /* 0x000fe2000bf05270 */
[----:B------:R-:W-:Y:S01]  /*6e30*/  IMAD.U32 R4, RZ, RZ, UR8 ;  /* 0x00000008ff047e24 */ /* 0x000fe2000f8e00ff */
[----:B------:R-:W-:Y:S02]  /*6e40*/  ULDC UR4, c[0x0][0xad4] ;  /* 0x0002b50000047ab9 */ /* 0x000fe40000000800 */
[----:B------:R-:W0:Y:S01]  /*6e50*/  @P1 LDC R6, c[0x0][0xbec] ;  /* 0x0002fb00ff061b82 */ /* 0x000e220000000800 */
[----:B------:R-:W-:Y:S01]  /*6e60*/  USEL UR4, UR16, UR4, UP0 ;  /* 0x0000000410047287 */ /* 0x000fe20008000000 */
[----:B------:R-:W-:Y:S01]  /*6e70*/  IMAD.U32 R5, RZ, RZ, UR9 ;  /* 0x00000009ff057e24 */ /* 0x000fe2000f8e00ff */
[----:B------:R-:W-:-:S02]  /*6e80*/  UMOV UR17, 0x9b8 ;  /* 0x000009b800117882 */ /* 0x000fc40000000000 */
[----:B------:R-:W-:-:S03]  /*6e90*/  UISETP.GT.AND UP1, UPT, UR4, 0x1, UPT ;  /* 0x000000010400788c */ /* 0x000fc6000bf24270 */
[----:B------:R-:W1:Y:S01]  /*6ea0*/  @P1 LDC R9, c[0x0][0xbf0] ;  /* 0x0002fc00ff091b82 */ /* 0x000e620000000800 */
[----:B------:R-:W-:Y:S01]  /*6eb0*/  USEL UR17, UR17, 0x978, UP1 ;  /* 0x0000097811117887 */ /* 0x000fe20008800000 */
[----:B------:R3:W5:Y:S01]  /*6ec0*/  @P4 LDG.E R3, desc[UR36][R4.64] ;  /* 0x0000002404034981 */ /* 0x000762000c1e1900 */
[----:B------:R-:W-:Y:S01]  /*6ed0*/  UISETP.NE.U32.AND UP0, UPT, UR10, URZ, UPT ;  /* 0x0000003f0a00728c */ /* 0x000fe2000bf05070 */
[----:B------:R-:W-:Y:S01]  /*6ee0*/  UMOV UR4, URZ ;  /* 0x0000003f00047c82 */ /* 0x000fe20008000000 */
[----:B------:R-:W-:Y:S02]  /*6ef0*/  USEL UR7, UR14, URZ, UP1 ;  /* 0x0000003f0e077287 */ /* 0x000fe40008800000 */
[----:B------:R-:W-:Y:S01]  /*6f00*/  UISETP.NE.AND.EX UP0, UPT, UR11, URZ, UPT, UP0 ;  /* 0x0000003f0b00728c */ /* 0x000fe2000bf05300 */
[----:B---3--:R-:W-:-:S03]  /*6f10*/  IMAD.U32 R4, RZ, RZ, UR15 ;  /* 0x0000000fff047e24 */ /* 0x008fc6000f8e00ff */
[----:B------:R-:W-:Y:S02]  /*6f20*/  USEL UR61, UR61, URZ, !UP0 ;  /* 0x0000003f3d3d7287 */ /* 0x000fe4000c000000 */
[----:B------:R-:W-:Y:S01]  /*6f30*/  ULDC.64 UR8, c[0x0][UR17+0x218] ;  /* 0x0000860011087abb */ /* 0x000fe20008000a00 */
[----:B------:R-:W-:Y:S01]  /*6f40*/  IMAD R11, R4, 0x80, R197 ;  /* 0x00000080040b7824 */ /* 0x000fe200078e02c5 */
[----:B------:R-:W-:Y:S01]  /*6f50*/  ULDC.64 UR10, c[0x0][UR17+0x220] ;  /* 0x00008800110a7abb */ /* 0x000fe20008000a00 */
[----:B------:R-:W-:Y:S02]  /*6f60*/  USEL UR16, UR13, URZ, !UP0 ;  /* 0x0000003f0d107287 */ /* 0x000fe4000c000000 */
[----:B0-----:R-:W-:Y:S01]  /*6f70*/  @P1 IMAD.HI.U32 R4, R11, R6, RZ ;  /* 0x000000060b041227 */ /* 0x001fe200078e00ff */
[----:B------:R-:W-:Y:S01]  /*6f80*/  ULDC.64 UR12, c[0x0][UR17+0x228] ;  /* 0x00008a00110c7abb */ /* 0x000fe20008000a00 */
[----:B------:R-:W-:Y:S02]  /*6f90*/  UIMAD.WIDE.U32 UR14, UR8, UR18, URZ ;  /* 0x00000012080e72a5 */ /* 0x000fe4000f8e003f */
[----:B------:R-:W-:Y:S01]  /*6fa0*/  UIMAD UR11, UR11, UR61, URZ ;  /* 0x0000003d0b0b72a4 */ /* 0x000fe2000f8e023f */
[----:B------:R-:W-:Y:S01]  /*6fb0*/  IMAD.MOV.U32 R7, RZ, RZ, R11 ;  /* 0x000000ffff077224 */ /* 0x000fe200078e000b */
[----:B------:R-:W-:Y:S01]  /*6fc0*/  UIMAD UR18, UR9, UR18, URZ ;  /* 0x00000012091272a4 */ /* 0x000fe2000f8e023f */
[----:B-1----:R-:W-:Y:S01]  /*6fd0*/  @P1 SHF.R.U32.HI R7, RZ, R9, R4 ;  /* 0x00000009ff071219 */ /* 0x002fe20000011604 */
[----:B------:R-:W-:-:S02]  /*6fe0*/  UIMAD.WIDE.U32 UR8, UR10, UR61, URZ ;  /* 0x0000003d0a0872a5 */ /* 0x000fc4000f8e003f */
[----:B------:R-:W-:Y:S02]  /*6ff0*/  UIMAD.WIDE.U32 UR20, UR12, UR7, URZ ;  /* 0x000000070c1472a5 */ /* 0x000fe4000f8e003f */
[----:B------:R-:W-:Y:S01]  /*7000*/  UIMAD UR7, UR13, UR7, URZ ;  /* 0x000000070d0772a4 */ /* 0x000fe2000f8e023f */
[--C-:B------:R-:W-:Y:S01]  /*7010*/  IMAD.MOV R9, RZ, RZ, -R7.reuse ;  /* 0x000000ffff097224 */ /* 0x100fe200078e0a07 */
[----:B------:R-:W-:Y:S02]  /*7020*/  UIMAD UR11, UR10, UR16, UR11 ;  /* 0x000000100a0b72a4 */ /* 0x000fe4000f8e020b */
[----:B------:R-:W-:Y:S01]  /*7030*/  UIADD3 UR18, UR15, UR18, URZ ;  /* 0x000000120f127290 */ /* 0x000fe2000fffe03f */
[----:B------:R-:W-:Y:S02]  /*7040*/  IMAD.U32 R4, RZ, RZ, UR20 ;  /* 0x00000014ff047e24 */ /* 0x000fe4000f8e00ff */
[----:B------:R-:W-:Y:S01]  /*7050*/  IMAD.U32 R5, RZ, RZ, UR21 ;  /* 0x00000015ff057e24 */ /* 0x000fe2000f8e00ff */
[----:B------:R-:W-:Y:S01]  /*7060*/  SHF.R.S32.HI R5, RZ, 0x1f, R7 ;  /* 0x0000001fff057819 */ /* 0x000fe20000011407 */
[----:B------:R-:W-:-:S05]  /*7070*/  IMAD R9, R18, R9, R11 ;  /* 0x0000000912097224 */ /* 0x000fca00078e020b */
[----:B------:R-:W-:Y:S02]  /*7080*/  SHF.R.S32.HI R6, RZ, 0x1f, R9 ;  /* 0x0000001fff067819 */ /* 0x000fe40000011409 */
[----:B--2---:R-:W-:-:S13]  /*7090*/  @P0 R2UR UR4, R26 ;  /* 0x000000001a0402ca */ /* 0x004fda00000e0000 */
[----:B------:R-:W-:Y:S02]  /*70a0*/  UIADD3 UR14, UP0, UP2, UR8, UR14, UR4 ;  /* 0x0000000e080e7290 */ /* 0x000fe4000fa1e004 */
[----:B------:R-:W-:Y:S02]  /*70b0*/  UIADD3 UR8, UR21, UR7, URZ ;  /* 0x0000000715087290 */ /* 0x000fe4000fffe03f */
[----:B------:R-:W-:Y:S02]  /*70c0*/  UIADD3 UR7, UR9, UR11, URZ ;  /* 0x0000000b09077290 */ /* 0x000fe4000fffe03f */
[----:B------:R-:W-:Y:S01]  /*70d0*/  USHF.R.S32.HI UR12, URZ, 0x1f, UR4 ;  /* 0x0000001f3f0c7899 */ /* 0x000fe20008011404 */
[----:B------:R-:W-:Y:S01]  /*70e0*/  IADD3 R4, P2, P3, R7, UR14, R4 ;  /* 0x0000000e07047c10 */ /* 0x000fe2000fb5e004 */
[----:B------:R-:W-:Y:S01]  /*70f0*/  IMAD.U32 R8, RZ, RZ, UR8 ;  /* 0x00000008ff087e24 */ /* 0x000fe2000f8e00ff */
[----:B------:R-:W-:Y:S01]  /*7100*/  ULDC.64 UR8, c[0x0][UR17+0x210] ;  /* 0x0000840011087abb */ /* 0x000fe20008000a00 */
[----:B------:R-:W-:Y:S01]  /*7110*/  UIADD3.X UR7, UR7, UR18, UR12, UP0, UP2 ;  /* 0x0000001207077290 */ /* 0x000fe200087e440c */
[----:B------:R-:W-:Y:S01]  /*7120*/  IMAD R7, R9, UR9, RZ ;  /* 0x0000000909077c24 */ /* 0x000fe2000f8e02ff */
[----:B------:R-:W-:Y:S01]  /*7130*/  ULDC.64 UR10, c[0x0][0xba8] ;  /* 0x0002ea00000a7ab9 */ /* 0x000fe20000000a00 */
[----:B------:R-:W-:Y:S01]  /*7140*/  @!UP1 ULDC UR10, c[0x0][0xb50] ;  /* 0x0002d400000a9ab9 */ /* 0x000fe20000000800 */
[----:B------:R-:W-:Y:S01]  /*7150*/  @!UP1 ULDC UR11, c[0x0][0xb54] ;  /* 0x0002d500000b9ab9 */ /* 0x000fe20000000800 */
[----:B------:R-:W-:Y:S01]  /*7160*/  IMAD R7, R6, UR8, R7 ;  /* 0x0000000806077c24 */ /* 0x000fe2000f8e0207 */
[----:B------:R-:W-:-:S03]  /*7170*/  IADD3.X R5, R5, UR7, R8, P2, P3 ;  /* 0x0000000705057c10 */ /* 0x000fc600097e6408 */
[----:B------:R-:W-:-:S04]  /*7180*/  IMAD.WIDE.U32 R4, R9, UR8, R4 ;  /* 0x0000000809047c25 */ /* 0x000fc8000f8e0004 */
[----:B------:R-:W-:Y:S01]  /*7190*/  IMAD.IADD R5, R5, 0x1, R7 ;  /* 0x0000000105057824 */ /* 0x000fe200078e0207 */
[----:B------:R-:W-:-:S04]  /*71a0*/  LEA R9, P2, R4, UR10, 0x2 ;  /* 0x0000000a04097c11 */ /* 0x000fc8000f8410ff */
[----:B------:R-:W-:Y:S01]  /*71b0*/  LEA.HI.X R10, R4, UR11, R5, 0x2, P2 ;  /* 0x0000000b040a7c11 */ /* 0x000fe200090f1405 */
[----:B------:R-:W-:Y:S08]  /*71c0*/  @P4 BRA `(.L_x_213) ;  /* 0x0000000000104947 */ /* 0x000ff00003800000 */
[----:B------:R-:W-:Y:S05]  /*71d0*/  @!P0 BRA `(.L_x_213) ;  /* 0x00000000000c8947 */ /* 0x000fea0003800000 */
[----:B------:R-:W2:Y:S04]  /*71e0*/  LDG.E R4, desc[UR36][R32.64] ;  /* 0x0000002420047981 */ /* 0x000ea8000c1e1900 */
[----:B-----5:R-:W2:Y:S02]  /*71f0*/  LDG.E R3, desc[UR36][R32.64+0x4] ;  /* 0x0000042420037981 */ /* 0x020ea4000c1e1900 */
[----:B--2---:R-:W-:-:S07]  /*7200*/  IADD3 R3, -R4, R3, RZ ;  /* 0x0000000304037210 */ /* 0x004fce0007ffe1ff */
.L_x_213:
[----:B------:R-:W-:Y:S01]  /*7210*/  R2UR UR7, R175 ;  /* 0x00000000af0772ca */ /* 0x000fe200000e0000 */
[----:B------:R-:W-:Y:S01]  /*7220*/  SHFL.IDX PT, R4, R9, RZ, 0x1c1f ;  /* 0x001c1fff09047589 */ /* 0x000fe200000e0000 */
[----:B-----5:R-:W-:Y:S01]  /*7230*/  IMAD R3, R3, R18, RZ ;  /* 0x0000001203037224 */ /* 0x020fe200078e02ff */
[----:B------:R-:W-:Y:S02]  /*7240*/  LOP3.LUT P0, RZ, R179, 0x3, RZ, 0xc0, !PT ;  /* 0x00000003b3ff7812 */ /* 0x000fe4000780c0ff */
[----:B------:R-:W0:Y:S01]  /*7250*/  SHFL.IDX PT, R5, R10, RZ, 0x1c1f ;  /* 0x001c1fff0a057589 */ /* 0x000e2200000e0000 */
[----:B------:R-:W-:-:S03]  /*7260*/  PLOP3.LUT P3, PT, PT, PT, UP1, 0x80, 0x0 ;  /* 0x000000000000781c */ /* 0x000fc60003f6f018 */
[----:B------:R-:W-:Y:S04]  /*7270*/  SHFL.IDX PT, R6, R9, 0x1, 0x1c1f ;  /* 0x003c1f0009067f89 */ /* 0x000fe800000e0000 */
[----:B------:R-:W-:Y:S01]  /*7280*/  IMAD.U32 R13, RZ, RZ, UR7 ;  /* 0x00000007ff0d7e24 */ /* 0x000fe2000f8e00ff */
[----:B------:R-:W1:Y:S03]  /*7290*/  SHFL.IDX PT, R7, R10, 0x1, 0x1c1f ;  /* 0x003c1f000a077f89 */ /* 0x000e6600000e0000 */
[----:B------:R-:W-:-:S04]  /*72a0*/  IMAD R12, R13, 0x80, R196 ;  /* 0x000000800d0c7824 */ /* 0x000fc800078e02c4 */
[C---:B------:R-:W-:Y:S01]  /*72b0*/  VIADD R8, R12.reuse, 0x8 ;  /* 0x000000080c087836 */ /* 0x040fe20000000000 */
[----:B------:R-:W-:-:S04]  /*72c0*/  ISETP.GE.OR P2, PT, R12, R3, P0 ;  /* 0x000000030c00720c */ /* 0x000fc80000746670 */
[----:B------:R-:W-:-:S09]  /*72d0*/  ISETP.GE.OR P0, PT, R8, R3, P0 ;  /* 0x000000030800720c */ /* 0x000fd20000706670 */
[----:B0-----:R0:W-:Y:S01]  /*72e0*/  @!P2 ST.E desc[UR36][R4.64], R99 ;  /* 0x000000630400a985 */ /* 0x0011e2000c101924 */
[----:B------:R-:W-:-:S03]  /*72f0*/  ISETP.GE.AND P2, PT, R12, R3, PT ;  /* 0x000000030c00720c */ /* 0x000fc60003f46270 */
[----:B-1----:R0:W-:Y:S01]  /*7300*/  @!P0 ST.E desc[UR36][R6.64], R98 ;  /* 0x0000006206008985 */ /* 0x0021e2000c101924 */
[----:B------:R-:W-:Y:S01]  /*7310*/  ISETP.GE.AND P0, PT, R8, R3, PT ;  /* 0x000000030800720c */ /* 0x000fe20003f06270 */
[----:B------:R-:W-:-:S12]  /*7320*/  @P3 BRA `(.L_x_214) ;  /* 0x0000000800983947 */ /* 0x000fd80003800000 */
[----:B0-----:R-:W-:Y:S01]  /*7330*/  IMAD R5, R176, 0x40, R2 ;  /* 0x00000040b0057824 */ /* 0x001fe200078e0202 */
[----:B------:R-:W0:Y:S01]  /*7340*/  @P1 LDC R21, c[0x0][0xbec] ;  /* 0x0002fb00ff151b82 */ /* 0x000e220000000800 */
[----:B------:R-:W-:Y:S01]  /*7350*/  R2UR UR14, R175 ;  /* 0x00000000af0e72ca */ /* 0x000fe200000e0000 */
[----:B------:R-:W-:Y:S01]  /*7360*/  ULDC.64 UR10, c[0x0][0xaa0] ;  /* 0x0002a800000a7ab9 */ /* 0x000fe20000000a00 */
[----:B------:R-:W-:Y:S01]  /*7370*/  IMAD.WIDE R24, R5, 0x2, R24 ;  /* 0x0000000205187825 */ /* 0x000fe200078e0218 */
[----:B------:R-:W-:Y:S02]  /*7380*/  R2UR UR15, R174 ;  /* 0x00000000ae0f72ca */ /* 0x000fe400000e0000 */
[C---:B------:R-:W-:Y:S02]  /*7390*/  IADD3 R9, P6, R24.reuse, 0x1000, RZ ;  /* 0x0000100018097810 */ /* 0x040fe40007fde0ff */
[----:B------:R-:W-:Y:S02]  /*73a0*/  IADD3 R13, P5, R24, 0x2000, RZ ;  /* 0x00002000180d7810 */ /* 0x000fe40007fbe0ff */
[----:B------:R-:W-:-:S02]  /*73b0*/  LOP3.LUT R8, R9, 0x380, RZ, 0xc0, !PT ;  /* 0x0000038009087812 */ /* 0x000fc400078ec0ff */
[----:B------:R-:W-:Y:S02]  /*73c0*/  IADD3 R29, P4, R24, 0x3000, RZ ;  /* 0x00003000181d7810 */ /* 0x000fe40007f9e0ff */
[----:B------:R-:W-:Y:S02]  /*73d0*/  SHF.R.U64 R8, R8, 0x3, RZ ;  /* 0x0000000308087819 */ /* 0x000fe400000012ff */
[----:B------:R-:W-:Y:S02]  /*73e0*/  IADD3 R33, P3, R24, 0x4000, RZ ;  /* 0x0000400018217810 */ /* 0x000fe40007f7e0ff */
[----:B------:R-:W-:Y:S01]  /*73f0*/  LOP3.LUT R8, R8, R9, RZ, 0x3c, !PT ;  /* 0x0000000908087212 */ /* 0x000fe200078e3cff */
[----:B------:R-:W-:Y:S01]  /*7400*/  IMAD.X R9, RZ, RZ, R25, P6 ;  /* 0x000000ffff097224 */ /* 0x000fe200030e0619 */
[C---:B------:R-:W-:Y:S02]  /*7410*/  IADD3 R5, P6, R24.reuse, 0x7000, RZ ;  /* 0x0000700018057810 */ /* 0x040fe40007fde0ff */
[----:B------:R-:W-:-:S02]  /*7420*/  IADD3 R37, P2, R24, 0x5000, RZ ;  /* 0x0000500018257810 */ /* 0x000fc40007f5e0ff */
[C---:B------:R-:W-:Y:S01]  /*7430*/  IADD3 R41, P0, R24.reuse, 0x6000, RZ ;  /* 0x0000600018297810 */ /* 0x040fe20007f1e0ff */
[----:B------:R-:W-:Y:S01]  /*7440*/  UIMAD UR7, UR12, UR10, URZ ;  /* 0x0000000a0c0772a4 */ /* 0x000fe2000f8e023f */
[----:B------:R-:W-:Y:S01]  /*7450*/  LOP3.LUT R7, R24, 0x380, RZ, 0xc0, !PT ;  /* 0x0000038018077812 */ /* 0x000fe200078ec0ff */
[----:B------:R-:W-:Y:S01]  /*7460*/  UIMAD.WIDE.U32 UR8, UR4, UR10, URZ ;  /* 0x0000000a040872a5 */ /* 0x000fe2000f8e003f */
[----:B------:R-:W-:Y:S01]  /*7470*/  LOP3.LUT R4, R5, 0x380, RZ, 0xc0, !PT ;  /* 0x0000038005047812 */ /* 0x000fe200078ec0ff */
[----:B------:R-:W-:Y:S01]  /*7480*/  IMAD R19, R17, 0x20, R176 ;  /* 0x0000002011137824 */ /* 0x000fe200078e02b0 */
[----:B------:R-:W-:Y:S01]  /*7490*/  LOP3.LUT R12, R13, 0x380, RZ, 0xc0, !PT ;  /* 0x000003800d0c7812 */ /* 0x000fe200078ec0ff */
[----:B------:R-:W-:Y:S01]  /*74a0*/  IMAD.U32 R26, RZ, RZ, UR14 ;  /* 0x0000000eff1a7e24 */ /* 0x000fe2000f8e00ff */
[----:B------:R-:W-:Y:S01]  /*74b0*/  LOP3.LUT R28, R29, 0x380, RZ, 0xc0, !PT ;  /* 0x000003801d1c7812 */ /* 0x000fe200078ec0ff */
[----:B------:R-:W-:Y:S01]  /*74c0*/  ULDC.64 UR12, c[0x0][0xaf0] ;  /* 0x0002bc00000c7ab9 */ /* 0x000fe20000000a00 */
[----:B------:R-:W-:Y:S01]  /*74d0*/  LOP3.LUT R32, R33, 0x380, RZ, 0xc0, !PT ;  /* 0x0000038021207812 */ /* 0x000fe200078ec0ff */
[----:B------:R-:W5:Y:S01]  /*74e0*/  LD.E.128 R8, desc[UR36][R8.64] ;  /* 0x0000002408087980 */ /* 0x000f62000c101d00 */
[----:B------:R-:W-:-:S02]  /*74f0*/  LOP3.LUT R36, R37, 0x380, RZ, 0xc0, !PT ;  /* 0x0000038025247812 */ /* 0x000fc400078ec0ff */
[----:B------:R-:W-:Y:S02]  /*7500*/  LOP3.LUT R40, R41, 0x380, RZ, 0xc0, !PT ;  /* 0x0000038029287812 */ /* 0x000fe400078ec0ff */
[----:B------:R-:W-:Y:S02]  /*7510*/  SHF.R.U64 R7, R7, 0x3, RZ ;  /* 0x0000000307077819 */ /* 0x000fe400000012ff */
[----:B------:R-:W-:Y:S02]  /*7520*/  SHF.R.U64 R4, R4, 0x3, RZ ;  /* 0x0000000304047819 */ /* 0x000fe400000012ff */
[----:B------:R-:W-:Y:S02]  /*7530*/  SHF.R.U64 R12, R12, 0x3, RZ ;  /* 0x000000030c0c7819 */ /* 0x000fe400000012ff */
[----:B------:R-:W-:Y:S02]  /*7540*/  SHF.R.U64 R28, R28, 0x3, RZ ;  /* 0x000000031c1c7819 */ /* 0x000fe400000012ff */
[----:B------:R-:W-:-:S02]  /*7550*/  SHF.R.U64 R32, R32, 0x3, RZ ;  /* 0x0000000320207819 */ /* 0x000fc400000012ff */
[----:B------:R-:W-:Y:S02]  /*7560*/  SHF.R.U64 R36, R36, 0x3, RZ ;  /* 0x0000000324247819 */ /* 0x000fe400000012ff */
[----:B------:R-:W-:Y:S02]  /*7570*/  SHF.R.U64 R40, R40, 0x3, RZ ;  /* 0x0000000328287819 */ /* 0x000fe400000012ff */
[----:B------:R-:W-:Y:S02]  /*7580*/  LOP3.LUT R24, R7, R24, RZ, 0x3c, !PT ;  /* 0x0000001807187212 */ /* 0x000fe400078e3cff */
[----:B------:R-:W-:Y:S01]  /*7590*/  LOP3.LUT R12, R12, R13, RZ, 0x3c, !PT ;  /* 0x0000000d0c0c7212 */ /* 0x000fe200078e3cff */
[--C-:B------:R-:W-:Y:S01]  /*75a0*/  IMAD.X R13, RZ, RZ, R25.reuse, P5 ;  /* 0x000000ffff0d7224 */ /* 0x100fe200028e0619 */
[----:B------:R-:W-:Y:S01]  /*75b0*/  LOP3.LUT R28, R28, R29, RZ, 0x3c, !PT ;  /* 0x0000001d1c1c7212 */ /* 0x000fe200078e3cff */
[--C-:B------:R-:W-:Y:S01]  /*75c0*/  IMAD.X R29, RZ, RZ, R25.reuse, P4 ;  /* 0x000000ffff1d7224 */ /* 0x100fe200020e0619 */
[----:B------:R-:W-:Y:S01]  /*75d0*/  LOP3.LUT R32, R32, R33, RZ, 0x3c, !PT ;  /* 0x0000002120207212 */ /* 0x000fe200078e3cff */
[--C-:B------:R-:W-:Y:S01]  /*75e0*/  IMAD.X R33, RZ, RZ, R25.reuse, P3 ;  /* 0x000000ffff217224 */ /* 0x100fe200018e0619 */
[----:B------:R-:W-:Y:S01]  /*75f0*/  LOP3.LUT R36, R36, R37, RZ, 0x3c, !PT ;  /* 0x0000002524247212 */ /* 0x000fe200078e3cff */
[--C-:B------:R-:W-:Y:S01]  /*7600*/  IMAD.X R37, RZ, RZ, R25.reuse, P2 ;  /* 0x000000ffff257224 */ /* 0x100fe200010e0619 */
[----:B------:R-:W-:Y:S01]  /*7610*/  LOP3.LUT R40, R40, R41, RZ, 0x3c, !PT ;  /* 0x0000002928287212 */ /* 0x000fe200078e3cff */
[----:B------:R-:W-:Y:S01]  /*7620*/  IMAD.X R41, RZ, RZ, R25, P0 ;  /* 0x000000ffff297224 */ /* 0x000fe200000e0619 */
[----:B------:R-:W-:-:S02]  /*7630*/  LOP3.LUT R44, R4, R5, RZ, 0x3c, !PT ;  /* 0x00000005042c7212 */ /* 0x000fc400078e3cff */
[----:B------:R-:W-:Y:S01]  /*7640*/  IADD3.X R45, RZ, R25, RZ, P6, !PT ;  /* 0x00000019ff2d7210 */ /* 0x000fe200037fe4ff */
[----:B------:R1:W5:Y:S01]  /*7650*/  LD.E.128 R4, desc[UR36][R24.64] ;  /* 0x0000002418047980 */ /* 0x000362000c101d00 */
[----:B------:R-:W-:Y:S01]  /*7660*/  UIMAD UR7, UR4, UR11, UR7 ;  /* 0x0000000b040772a4 */ /* 0x000fe2000f8e0207 */
[----:B------:R-:W-:Y:S02]  /*7670*/  IMAD R26, R26, 0x80, R19 ;  /* 0x000000801a1a7824 */ /* 0x000fe400078e0213 */
[----:B------:R-:W-:Y:S01]  /*7680*/  ULDC.64 UR10, c[0x0][0xae8] ;  /* 0x0002ba00000a7ab9 */ /* 0x000fe20000000a00 */
[----:B------:R-:W5:Y:S04]  /*7690*/  LD.E.128 R12, desc[UR36][R12.64] ;  /* 0x000000240c0c7980 */ /* 0x000f68000c101d00 */
[----:B------:R-:W5:Y:S01]  /*76a0*/  LD.E.128 R28, desc[UR36][R28.64] ;  /* 0x000000241c1c7980 */ /* 0x000f62000c101d00 */
[----:B-1----:R-:W1:Y:S01]  /*76b0*/  @P1 LDC R25, c[0x0][0xbf0] ;  /* 0x0002fc00ff191b82 */ /* 0x002e620000000800 */
[----:B------:R-:W-:-:S02]  /*76c0*/  UIADD3 UR9, UR9, UR7, URZ ;  /* 0x0000000709097290 */ /* 0x000fc4000fffe03f */
[----:B------:R-:W-:Y:S01]  /*76d0*/  USHF.R.S32.HI UR4, URZ, 0x1f, UR61 ;  /* 0x0000001f3f047899 */ /* 0x000fe2000801143d */
[----:B------:R-:W5:Y:S01]  /*76e0*/  LD.E.128 R32, desc[UR36][R32.64] ;  /* 0x0000002420207980 */ /* 0x000f62000c101d00 */
[----:B------:R-:W-:Y:S01]  /*76f0*/  UIMAD.WIDE.U32 UR8, UR15, UR10, UR8 ;  /* 0x0000000a0f0872a5 */ /* 0x000fe2000f8e0008 */
[----:B0-----:R-:W-:Y:S01]  /*7700*/  @P1 IMAD.HI.U32 R20, R26, R21, RZ ;  /* 0x000000151a141227 */ /* 0x001fe200078e00ff */
[----:B------:R-:W-:Y:S01]  /*7710*/  UIMAD UR4, UR4, UR12, URZ ;  /* 0x0000000c040472a4 */ /* 0x000fe2000f8e023f */
[----:B------:R-:W5:Y:S01]  /*7720*/  LD.E.128 R36, desc[UR36][R36.64] ;  /* 0x0000002424247980 */ /* 0x000f62000c101d00 */
[----:B------:R-:W-:Y:S01]  /*7730*/  UIMAD UR9, UR15, UR11, UR9 ;  /* 0x0000000b0f0972a4 */ /* 0x000fe2000f8e0209 */
[----:B------:R-:W-:Y:S01]  /*7740*/  IMAD.MOV.U32 R19, RZ, RZ, R26 ;  /* 0x000000ffff137224 */ /* 0x000fe200078e001a */
[----:B------:R-:W-:Y:S01]  /*7750*/  UIMAD UR4, UR61, UR13, UR4 ;  /* 0x0000000d3d0472a4 */ /* 0x000fe2000f8e0204 */
[----:B------:R-:W5:Y:S01]  /*7760*/  LD.E.128 R40, desc[UR36][R40.64] ;  /* 0x0000002428287980 */ /* 0x000f62000c101d00 */
[----:B------:R-:W-:Y:S01]  /*7770*/  UIMAD.WIDE.U32 UR8, UR61, UR12, UR8 ;  /* 0x0000000c3d0872a5 */ /* 0x000fe2000f8e0008 */
[----:B------:R-:W-:-:S02]  /*7780*/  ULDC.64 UR10, c[0x0][0xae0] ;  /* 0x0002b800000a7ab9 */ /* 0x000fc40000000a00 */
[----:B------:R-:W5:Y:S01]  /*7790*/  LD.E.128 R44, desc[UR36][R44.64] ;  /* 0x000000242c2c7980 */ /* 0x000f62000c101d00 */
[----:B------:R-:W-:Y:S01]  /*77a0*/  UIADD3 UR4, UR9, UR4, URZ ;  /* 0x0000000409047290 */ /* 0x000fe2000fffe03f */
[----:B-1----:R-:W-:Y:S01]  /*77b0*/  @P1 SHF.R.U32.HI R19, RZ, R25, R20 ;  /* 0x00000019ff131219 */ /* 0x002fe20000011614 */
[----:B------:R-:W-:Y:S01]  /*77c0*/  IMAD.U32 R21, RZ, RZ, UR9 ;  /* 0x00000009ff157e24 */ /* 0x000fe2000f8e00ff */
[----:B------:R-:W-:Y:S01]  /*77d0*/  @!PT LDS RZ, [RZ] ;  /* 0x00000000fffff984 */ /* 0x000fe20000000800 */
[----:B------:R-:W-:Y:S01]  /*77e0*/  @!PT LDS RZ, [RZ] ;  /* 0x00000000fffff984 */ /* 0x000fe20000000800 */
[----:B------:R-:W-:Y:S01]  /*77f0*/  @!PT LDS RZ, [RZ] ;  /* 0x00000000fffff984 */ /* 0x000fe20000000800 */
[----:B------:R-:W-:Y:S01]  /*7800*/  @!PT LDS RZ, [RZ] ;  /* 0x00000000fffff984 */ /* 0x000fe20000000800 */
[----:B------:R0:W-:Y:S06]  /*7810*/  MEMBAR.ALL.CTA ;  /* 0x0000000000007992 */ /* 0x0001ec0000008000 */
[----:B0-----:R-:W0:Y:S01]  /*7820*/  FENCE.VIEW.ASYNC.S ;  /* 0x00000000000073c6 */ /* 0x001e220000000000 */
[--C-:B------:R-:W-:Y:S01]  /*7830*/  SHF.R.S32.HI R24, RZ, 0x1f, R19.reuse ;  /* 0x0000001fff187819 */ /* 0x100fe20000011413 */
[----:B------:R-:W-:-:S02]  /*7840*/  IMAD.MOV R25, RZ, RZ, -R19 ;  /* 0x000000ffff197224 */ /* 0x000fc400078e0a13 */
[----:B------:R-:W-:Y:S01]  /*7850*/  IMAD.U32 R20, RZ, RZ, UR8 ;  /* 0x00000008ff147e24 */ /* 0x000fe2000f8e00ff */
[----:B------:R-:W-:Y:S01]  /*7860*/  ULDC.64 UR8, c[0x0][0xad8] ;  /* 0x0002b60000087ab9 */ /* 0x000fe20000000a00 */
[----:B------:R-:W-:Y:S02]  /*7870*/  IMAD R24, R24, UR10, RZ ;  /* 0x0000000a18187c24 */ /* 0x000fe4000f8e02ff */
[----:B------:R-:W-:Y:S02]  /*7880*/  IMAD.U32 R21, RZ, RZ, UR4 ;  /* 0x00000004ff157e24 */ /* 0x000fe4000f8e00ff */
[----:B------:R-:W-:Y:S02]  /*7890*/  IMAD R25, R18, R25, R26 ;  /* 0x0000001912197224 */ /* 0x000fe400078e021a */
[C---:B------:R-:W-:Y:S02]  /*78a0*/  IMAD R49, R19.reuse, UR11, R24 ;  /* 0x0000000b13317c24 */ /* 0x040fe4000f8e0218 */
[----:B------:R-:W-:Y:S01]  /*78b0*/  IMAD.WIDE.U32 R18, R19, UR10, R20 ;  /* 0x0000000a13127c25 */ /* 0x000fe2000f8e0014 */
[----:B------:R-:W-:-:S03]  /*78c0*/  SHF.R.S32.HI R20, RZ, 0x1f, R25 ;  /* 0x0000001fff147819 */ /* 0x000fc60000011419 */
[----:B------:R-:W-:Y:S01]  /*78d0*/  IMAD.U32 R21, RZ, RZ, UR14 ;  /* 0x0000000eff157e24 */ /* 0x000fe2000f8e00ff */
[----:B------:R-:W-:Y:S01]  /*78e0*/  IADD3 R19, R19, R49, RZ ;  /* 0x0000003113137210 */ /* 0x000fe20007ffe0ff */
[----:B------:R-:W-:Y:S02]  /*78f0*/  IMAD R24, R20, UR8, RZ ;  /* 0x0000000814187c24 */ /* 0x000fe4000f8e02ff */
[----:B------:R-:W-:Y:S02]  /*7900*/  IMAD R26, R21, 0x80, R176 ;  /* 0x00000080151a7824 */ /* 0x000fe400078e02b0 */
[C---:B------:R-:W-:Y:S02]  /*7910*/  IMAD R21, R25.reuse, UR9, R24 ;  /* 0x0000000919157c24 */ /* 0x040fe4000f8e0218 */
[----:B------:R-:W-:Y:S01]  /*7920*/  IMAD.WIDE.U32 R18, R25, UR8, R18 ;  /* 0x0000000819127c25 */ /* 0x000fe2000f8e0012 */
[----:B------:R-:W-:Y:S01]  /*7930*/  ISETP.GE.AND P2, PT, R26, R3, PT ;  /* 0x000000031a00720c */ /* 0x000fe20003f46270 */
[----:B------:R-:W-:-:S02]  /*7940*/  ULDC.64 UR8, c[0x0][0xa80] ;  /* 0x0002a00000087ab9 */ /* 0x000fc40000000a00 */
[----:B------:R-:W-:Y:S01]  /*7950*/  IMAD.IADD R19, R19, 0x1, R21 ;  /* 0x0000000113137824 */ /* 0x000fe200078e0215 */
[----:B------:R-:W-:Y:S01]  /*7960*/  LEA R24, P3, R18, UR8, 0x1 ;  /* 0x0000000812187c11 */ /* 0x000fe2000f8608ff */
[----:B------:R-:W-:Y:S02]  /*7970*/  VIADD R0, R0, 0x2a820 ;  /* 0x0002a82000007836 */ /* 0x000fe40000000000 */
[----:B------:R-:W-:Y:S01]  /*7980*/  VIADD R20, R26, 0x20 ;  /* 0x000000201a147836 */ /* 0x000fe20000000000 */
[----:B------:R-:W-:Y:S02]  /*7990*/  LEA.HI.X R25, R18, UR9, R19, 0x1, P3 ;  /* 0x0000000912197c11 */ /* 0x000fe400098f0c13 */
[----:B------:R-:W-:Y:S02]  /*79a0*/  PRMT R0, RZ, 0x654, R0 ;  /* 0x00000654ff007816 */ /* 0x000fe40000000000 */
[-C--:B------:R-:W-:Y:S01]  /*79b0*/  ISETP.GE.AND P0, PT, R20, R3.reuse, PT ;  /* 0x000000031400720c */ /* 0x080fe20003f06270 */
[----:B------:R-:W-:Y:S01]  /*79c0*/  VIADD R20, R26, 0x40 ;  /* 0x000000401a147836 */ /* 0x000fe20000000000 */
[----:B0-----:R0:W-:Y:S01]  /*79d0*/  SYNCS.ARRIVE.TRANS64.RED.A1T0 RZ, [R0+URZ], RZ ;  /* 0x000000ff00ff79a7 */ /* 0x0011e2000810043f */
[----:B------:R0:W1:Y:S01]  /*79e0*/  SHFL.IDX PT, R19, R24, RZ, 0x181f ;  /* 0x00181fff18137589 */ /* 0x00006200000e0000 */
[----:B------:R-:W-:Y:S03]  /*79f0*/  BSSY B1, `(.L_x_215) ;  /* 0x000000d000017945 */ /* 0x000fe60003800000 */
[----:B------:R0:W2:Y:S01]  /*7a00*/  SHFL.IDX PT, R21, R25, RZ, 0x181f ;  /* 0x00181fff19157589 */ /* 0x0000a200000e0000 */
[----:B------:R-:W-:Y:S01]  /*7a10*/  ISETP.GE.AND P1, PT, R20, R3, PT ;  /* 0x000000031400720c */ /* 0x000fe20003f26270 */
[----:B------:R-:W-:-:S12]  /*7a20*/  @P2 BRA `(.L_x_216) ;  /* 0x0000000000242947 */ /* 0x000fd80003800000 */
[----:B------:R-:W-:Y:S02]  /*7a30*/  ULDC UR4, c[0x0][0xac8] ;  /* 0x0002b20000047ab9 */ /* 0x000fe40000000800 */
[----:B------:R-:W-:Y:S02]  /*7a40*/  ISETP.GE.AND P2, PT, R2, UR4, PT ;  /* 0x0000000402007c0c */ /* 0x000fe4000bf46270 */
[----:B------:R-:W-:-:S11]  /*7a50*/  ISETP.GE.AND P3, PT, R16, UR4, PT ;  /* 0x0000000410007c0c */ /* 0x000fd6000bf66270 */
[-C--:B-1----:R-:W-:Y:S02]  /*7a60*/  @!P2 LEA R18, P4, R2, R19.reuse, 0x1 ;  /* 0x000000130212a211 */ /* 0x082fe400078808ff */
[----:B------:R-:W-:Y:S02]  /*7a70*/  @!P3 LEA R20, P5, R16, R19, 0x1 ;  /* 0x000000131014b211 */ /* 0x000fe400078a08ff */
[-C--:B--2---:R-:W-:Y:S02]  /*7a80*/  @!P2 LEA.HI.X R19, R2, R21.reuse, R201, 0x1, P4 ;  /* 0x000000150213a211 */ /* 0x084fe400020f0cc9 */
[----:B------:R-:W-:-:S03]  /*7a90*/  @!P3 LEA.HI.X R21, R16, R21, R200, 0x1, P5 ;  /* 0x000000151015b211 */ /* 0x000fc600028f0cc8 */
[----:B-----5:R3:W-:Y:S04]  /*7aa0*/  @!P2 ST.E.128 desc[UR36][R18.64], R4 ;  /* 0x000000041200a985 */ /* 0x0207e8000c101d24 */
[----:B------:R3:W-:Y:S02]  /*7ab0*/  @!P3 ST.E.128 desc[UR36][R20.64], R32 ;  /* 0x000000201400b985 */ /* 0x0007e4000c101d24 */
.L_x_216:
[----:B------:R-:W-:Y:S05]  /*7ac0*/  BSYNC B1 ;  /* 0x0000000000017941 */ /* 0x000fea0003800000 */
.L_x_215:
[----:B---3-5:R3:W4:Y:S01]  /*7ad0*/  SHFL.IDX PT, R7, R25, 0x1, 0x181f ;  /* 0x00381f0019077f89 */ /* 0x02872200000e0000 */
[----:B------:R-:W-:Y:S03]  /*7ae0*/  BSSY B1, `(.L_x_217) ;  /* 0x000000c000017945 */ /* 0x000fe60003800000 */
[----:B------:R3:W0:Y:S01]  /*7af0*/  SHFL.IDX PT, R5, R24, 0x1, 0x181f ;  /* 0x00381f0018057f89 */ /* 0x00062200000e0000 */
[----:B------:R-:W-:Y:S05]  /*7b00*/  @P0 BRA `(.L_x_218) ;  /* 0x0000000000240947 */ /* 0x000fea0003800000 */
[----:B------:R-:W-:Y:S02]  /*7b10*/  ULDC UR4, c[0x0][0xac8] ;  /* 0x0002b20000047ab9 */ /* 0x000fe40000000800 */
[----:B------:R-:W-:Y:S02]  /*7b20*/  ISETP.GE.AND P3, PT, R2, UR4, PT ;  /* 0x0000000402007c0c */ /* 0x000fe4000bf66270 */
[----:B------:R-:W-:-:S11]  /*7b30*/  ISETP.GE.AND P4, PT, R16, UR4, PT ;  /* 0x0000000410007c0c */ /* 0x000fd6000bf86270 */
[-C--:B0-----:R-:W-:Y:S02]  /*7b40*/  @!P3 LEA R4, P0, R2, R5.reuse, 0x1 ;  /* 0x000000050204b211 */ /* 0x081fe400078008ff */
[----:B------:R-:W-:Y:S02]  /*7b50*/  @!P4 LEA R6, P2, R16, R5, 0x1 ;  /* 0x000000051006c211 */ /* 0x000fe400078408ff */
[-C--:B----4-:R-:W-:Y:S02]  /*7b60*/  @!P3 LEA.HI.X R5, R2, R7.reuse, R201, 0x1, P0 ;  /* 0x000000070205b211 */ /* 0x090fe400000f0cc9 */
[----:B------:R-:W-:-:S03]  /*7b70*/  @!P4 LEA.HI.X R7, R16, R7, R200, 0x1, P2 ;  /* 0x000000071007c211 */ /* 0x000fc600010f0cc8 */
[----:B------:R0:W-:Y:S04]  /*7b80*/  @!P3 ST.E.128 desc[UR36][R4.64], R8 ;  /* 0x000000080400b985 */ /* 0x0001e8000c101d24 */
[----:B------:R0:W-:Y:S02]  /*7b90*/  @!P4 ST.E.128 desc[UR36][R6.64], R36 ;  /* 0x000000240600c985 */ /* 0x0001e4000c101d24 */
.L_x_218:
[----:B------:R-:W-:Y:S05]  /*7ba0*/  BSYNC B1 ;  /* 0x0000000000017941 */ /* 0x000fea0003800000 */
.L_x_217:
[----:B0---4-:R0:W4:Y:S01]  /*7bb0*/  SHFL.IDX PT, R7, R25, 0x2, 0x181f ;  /* 0x00581f0019077f89 */ /* 0x01112200000e0000 */
        /* <DEDUP_REMOVED lines=12> */
.L_x_220:
[----:B------:R-:W-:Y:S05]  /*7c80*/  BSYNC B1 ;  /* 0x0000000000017941 */ /* 0x000fea0003800000 */
.L_x_219:
[----:B------:R-:W-:Y:S01]  /*7c90*/  VIADD R0, R26, 0x60 ;  /* 0x000000601a007836 */ /* 0x000fe20000000000 */
[----:B0--3--:R-:W0:Y:S04]  /*7ca0*/  SHFL.IDX PT, R25, R25, 0x3, 0x181f ;  /* 0x00781f0019197f89 */ /* 0x009e2800000e0000 */
[----:B------:R-:W-:Y:S01]  /*7cb0*/  ISETP.GE.AND P0, PT, R0, R3, PT ;  /* 0x000000030000720c */ /* 0x000fe20003f06270 */
[----:B----4-:R3:W4:-:S12]  /*7cc0*/  SHFL.IDX PT, R7, R24, 0x3, 0x181f ;  /* 0x00781f0018077f89 */ /* 0x01071800000e0000 */
[----:B---3--:R-:W-:Y:S05]  /*7cd0*/  @P0 BRA `(.L_x_221) ;  /* 0x00000018005c0947 */ /* 0x008fea0003800000 */
[----:B------:R-:W-:Y:S02]  /*7ce0*/  ULDC UR4, c[0x0][0xac8] ;  /* 0x0002b20000047ab9 */ /* 0x000fe40000000800 */
[----:B------:R-:W-:-:S13]  /*7cf0*/  ISETP.GE.AND P1, PT, R2, UR4, PT ;  /* 0x0000000402007c0c */ /* 0x000fda000bf26270 */
[----:B----4-:R-:W-:-:S04]  /*7d00*/  @!P1 LEA R4, P0, R2, R7, 0x1 ;  /* 0x0000000702049211 */ /* 0x010fc800078008ff */
[----:B0-----:R-:W-:Y:S02]  /*7d10*/  @!P1 LEA.HI.X R5, R2, R25, R201, 0x1, P0 ;  /* 0x0000001902059211 */ /* 0x001fe400000f0cc9 */
[----:B------:R-:W-:-:S03]  /*7d20*/  ISETP.GE.AND P0, PT, R16, UR4, PT ;  /* 0x0000000410007c0c */ /* 0x000fc6000bf06270 */
[----:B------:R3:W-:Y:S10]  /*7d30*/  @!P1 ST.E.128 desc[UR36][R4.64], R28 ;  /* 0x0000001c04009985 */ /* 0x0007f4000c101d24 */
[----:B------:R-:W-:Y:S05]  /*7d40*/  @P0 BRA `(.L_x_221) ;  /* 0x0000001800400947 */ /* 0x000fea0003800000 */
[----:B---3--:R-:W-:-:S04]  /*7d50*/  LEA R4, P0, R16, R7, 0x1 ;  /* 0x0000000710047211 */ /* 0x008fc800078008ff */
[----:B------:R-:W-:-:S05]  /*7d60*/  LEA.HI.X R5, R16, R25, R200, 0x1, P0 ;  /* 0x0000001910057211 */ /* 0x000fca00000f0cc8 */
[----:B------:R0:W-:Y:S01]  /*7d70*/  ST.E.128 desc[UR36][R4.64], R44 ;  /* 0x0000002c04007985 */ /* 0x0001e2000c101d24 */
[----:B------:R-:W-:Y:S05]  /*7d80*/  BRA `(.L_x_221) ;  /* 0x0000001800307947 */ /* 0x000fea0003800000 */
.L_x_214:
[----:B------:R-:W-:Y:S01]  /*7d90*/  ULDC.64 UR10, c[0x0][0xb08] ;  /* 0x0002c200000a7ab9 */ /* 0x000fe20000000a00 */
[----:B------:R-:W-:Y:S01]  /*7da0*/  R2UR UR14, R174 ;  /* 0x00000000ae0e72ca */ /* 0x000fe200000e0000 */
[----:B------:R-:W-:Y:S01]  /*7db0*/  UIMAD UR7, UR12, UR10, URZ ;  /* 0x0000000a0c0772a4 */ /* 0x000fe2000f8e023f */
[----:B0-----:R-:W0:Y:S01]  /*7dc0*/  @P1 LDC R4, c[0x0][0xbec] ;  /* 0x0002fb00ff041b82 */ /* 0x001e220000000800 */
[----:B------:R-:W-:Y:S01]  /*7dd0*/  UIMAD.WIDE.U32 UR8, UR4, UR10, URZ ;  /* 0x0000000a040872a5 */ /* 0x000fe2000f8e003f */
[----:B------:R-:W-:Y:S01]  /*7de0*/  R2UR UR13, R19 ;  /* 0x00000000130d72ca */ /* 0x000fe200000e0000 */
[----:B------:R-:W-:Y:S01]  /*7df0*/  UIMAD UR7, UR4, UR11, UR7 ;  /* 0x0000000b040772a4 */ /* 0x000fe2000f8e0207 */
[----:B------:R-:W-:Y:S01]  /*7e00*/  IMAD.MOV.U32 R3, RZ, RZ, R11 ;  /* 0x000000ffff037224 */ /* 0x000fe200078e000b */
[----:B------:R-:W-:Y:S01]  /*7e10*/  USHF.R.S32.HI UR4, URZ, 0x1f, UR61 ;  /* 0x0000001f3f047899 */ /* 0x000fe2000801143d */
[----:B------:R-:W-:Y:S01]  /*7e20*/  BSSY B1, `(.L_x_222) ;  /* 0x000006a000017945 */ /* 0x000fe20003800000 */
[----:B------:R-:W-:Y:S01]  /*7e30*/  UIADD3 UR9, UR9, UR7, URZ ;  /* 0x0000000709097290 */ /* 0x000fe2000fffe03f */
[----:B------:R-:W1:Y:S01]  /*7e40*/  @P1 LDC R5, c[0x0][0xbf0] ;  /* 0x0002fc00ff051b82 */ /* 0x000e620000000800 */
[----:B------:R-:W-:-:S02]  /*7e50*/  ULDC.64 UR10, c[0x0][0xb38] ;  /* 0x0002ce00000a7ab9 */ /* 0x000fc40000000a00 */
[----:B------:R-:W-:-:S04]  /*7e60*/  UIMAD.WIDE.U32 UR8, UR14, UR10, UR8 ;  /* 0x0000000a0e0872a5 */ /* 0x000fc8000f8e0008 */
[----:B------:R-:W-:-:S03]  /*7e70*/  UIMAD UR9, UR14, UR11, UR9 ;  /* 0x0000000b0e0972a4 */ /* 0x000fc6000f8e0209 */
[----:B------:R-:W-:Y:S02]  /*7e80*/  ULDC.64 UR10, c[0x0][0xb40] ;  /* 0x0002d000000a7ab9 */ /* 0x000fe40000000a00 */
[----:B------:R-:W-:Y:S02]  /*7e90*/  UIMAD UR4, UR4, UR10, URZ ;  /* 0x0000000a040472a4 */ /* 0x000fe4000f8e023f */
[----:B------:R-:W-:Y:S02]  /*7ea0*/  UIMAD.WIDE.U32 UR8, UR61, UR10, UR8 ;  /* 0x0000000a3d0872a5 */ /* 0x000fe4000f8e0008 */
[----:B------:R-:W-:Y:S01]  /*7eb0*/  UIMAD UR4, UR61, UR11, UR4 ;  /* 0x0000000b3d0472a4 */ /* 0x000fe2000f8e0204 */
[----:B0-----:R-:W-:Y:S02]  /*7ec0*/  @P1 IMAD.HI.U32 R4, R11, R4, RZ ;  /* 0x000000040b041227 */ /* 0x001fe400078e00ff */
[----:B------:R-:W-:Y:S01]  /*7ed0*/  ULDC.64 UR10, c[0x0][0xb48] ;  /* 0x0002d200000a7ab9 */ /* 0x000fe20000000a00 */
[----:B------:R-:W-:-:S02]  /*7ee0*/  UIADD3 UR9, UR9, UR4, URZ ;  /* 0x0000000409097290 */ /* 0x000fc4000fffe03f */
[----:B-1----:R-:W-:Y:S02]  /*7ef0*/  @P1 SHF.R.U32.HI R3, RZ, R5, R4 ;  /* 0x00000005ff031219 */ /* 0x002fe40000011604 */
[----:B------:R-:W-:Y:S02]  /*7f00*/  UIMAD.WIDE.U32 UR8, UR13, UR10, UR8 ;  /* 0x0000000a0d0872a5 */ /* 0x000fe4000f8e0008 */
[--C-:B------:R-:W-:Y:S02]  /*7f10*/  SHF.R.S32.HI R4, RZ, 0x1f, R3.reuse ;  /* 0x0000001fff047819 */ /* 0x100fe40000011403 */
[----:B------:R-:W-:Y:S01]  /*7f20*/  UIMAD UR4, UR13, UR11, UR9 ;  /* 0x0000000b0d0472a4 */ /* 0x000fe2000f8e0209 */
[----:B------:R-:W-:Y:S02]  /*7f30*/  IMAD.MOV R7, RZ, RZ, -R3 ;  /* 0x000000ffff077224 */ /* 0x000fe400078e0a03 */
[----:B------:R-:W-:Y:S01]  /*7f40*/  ULDC.64 UR10, c[0x0][0xb30] ;  /* 0x0002cc00000a7ab9 */ /* 0x000fe20000000a00 */
[----:B------:R-:W-:-:S02]  /*7f50*/  IMAD.U32 R5, RZ, RZ, UR9 ;  /* 0x00000009ff057e24 */ /* 0x000fc4000f8e00ff */
[----:B------:R-:W-:Y:S02]  /*7f60*/  IMAD R6, R4, UR10, RZ ;  /* 0x0000000a04067c24 */ /* 0x000fe4000f8e02ff */
[----:B------:R-:W-:Y:S02]  /*7f70*/  IMAD R7, R18, R7, R11 ;  /* 0x0000000712077224 */ /* 0x000fe400078e020b */
[----:B------:R-:W-:Y:S01]  /*7f80*/  IMAD.U32 R4, RZ, RZ, UR8 ;  /* 0x00000008ff047e24 */ /* 0x000fe2000f8e00ff */
[----:B------:R-:W-:Y:S01]  /*7f90*/  ULDC.64 UR8, c[0x0][0xb28] ;  /* 0x0002ca0000087ab9 */ /* 0x000fe20000000a00 */
[----:B------:R-:W-:Y:S02]  /*7fa0*/  IMAD.U32 R5, RZ, RZ, UR4 ;  /* 0x00000004ff057e24 */ /* 0x000fe4000f8e00ff */
[C---:B------:R-:W-:Y:S01]  /*7fb0*/  IMAD R9, R3.reuse, UR11, R6 ;  /* 0x0000000b03097c24 */ /* 0x040fe2000f8e0206 */
[----:B------:R-:W-:Y:S01]  /*7fc0*/  SHF.R.S32.HI R6, RZ, 0x1f, R7 ;  /* 0x0000001fff067819 */ /* 0x000fe20000011407 */
[----:B------:R-:W-:-:S04]  /*7fd0*/  IMAD.WIDE.U32 R4, R3, UR10, R4 ;  /* 0x0000000a03047c25 */ /* 0x000fc8000f8e0004 */
[----:B------:R-:W-:Y:S01]  /*7fe0*/  IMAD R6, R6, UR8, RZ ;  /* 0x0000000806067c24 */ /* 0x000fe2000f8e02ff */
[----:B------:R-:W-:-:S03]  /*7ff0*/  IADD3 R5, R5, R9, RZ ;  /* 0x0000000905057210 */ /* 0x000fc60007ffe0ff */
[C---:B------:R-:W-:Y:S02]  /*8000*/  IMAD R3, R7.reuse, UR9, R6 ;  /* 0x0000000907037c24 */ /* 0x040fe4000f8e0206 */
[----:B------:R-:W-:Y:S01]  /*8010*/  IMAD.WIDE.U32 R4, R7, UR8, R4 ;  /* 0x0000000807047c25 */ /* 0x000fe2000f8e0004 */
[----:B------:R-:W-:-:S03]  /*8020*/  ULDC.64 UR8, c[0x0][0xb00] ;  /* 0x0002c00000087ab9 */ /* 0x000fc60000000a00 */
[----:B------:R-:W-:Y:S01]  /*8030*/  VIADD R6, R0, 0x2a820 ;  /* 0x0002a82000067836 */ /* 0x000fe20000000000 */
[----:B------:R-:W-:Y:S01]  /*8040*/  LEA R0, P1, R4, UR8, 0x2 ;  /* 0x0000000804007c11 */ /* 0x000fe2000f8210ff */
[----:B------:R-:W-:-:S03]  /*8050*/  IMAD.IADD R3, R5, 0x1, R3 ;  /* 0x0000000105037824 */ /* 0x000fc600078e0203 */
[----:B------:R-:W-:Y:S02]  /*8060*/  PRMT R6, RZ, 0x654, R6 ;  /* 0x00000654ff067816 */ /* 0x000fe40000000006 */
[----:B------:R-:W-:Y:S02]  /*8070*/  LEA.HI.X R3, R4, UR9, R3, 0x2, P1 ;  /* 0x0000000904037c11 */ /* 0x000fe400088f1403 */
[----:B------:R0:W-:Y:S03]  /*8080*/  SYNCS.ARRIVE.TRANS64.RED.A1T0 RZ, [R6+URZ], RZ ;  /* 0x000000ff06ff79a7 */ /* 0x0001e6000810043f */
[----:B------:R1:W2:Y:S04]  /*8090*/  SHFL.IDX PT, R7, R3, RZ, 0x1c1f ;  /* 0x001c1fff03077589 */ /* 0x0002a800000e0000 */
[----:B0-----:R1:W0:Y:S01]  /*80a0*/  SHFL.IDX PT, R6, R0, RZ, 0x1c1f ;  /* 0x001c1fff00067589 */ /* 0x00122200000e0000 */
[----:B------:R-:W-:Y:S05]  /*80b0*/  @P2 BRA `(.L_x_223) ;  /* 0x0000000400002947 */ /* 0x000fea0003800000 */
[----:B------:R-:W-:Y:S02]  /*80c0*/  ULDC UR4, c[0x0][0xac8] ;  /* 0x0002b20000047ab9 */ /* 0x000fe40000000800 */
[----:B------:R-:W-:Y:S02]  /*80d0*/  ISETP.GE.AND P3, PT, R172, UR4, PT ;  /* 0x00000004ac007c0c */ /* 0x000fe4000bf66270 */
[----:B------:R-:W-:Y:S02]  /*80e0*/  ISETP.GE.AND P1, PT, R173, UR4, PT ;  /* 0x00000004ad007c0c */ /* 0x000fe4000bf26270 */
[----:B------:R-:W-:Y:S02]  /*80f0*/  ISETP.GE.AND P4, PT, R171, UR4, PT ;  /* 0x00000004ab007c0c */ /* 0x000fe4000bf86270 */
[----:B------:R-:W-:-:S07]  /*8100*/  ISETP.GE.AND P2, PT, R170, UR4, PT ;  /* 0x00000004aa007c0c */ /* 0x000fce000bf46270 */
[CC--:B0-----:R-:W-:Y:S02]  /*8110*/  @!P3 LEA R8, P5, R172.reuse, R6.reuse, 0x2 ;  /* 0x00000006ac08b211 */ /* 0x0c1fe400078a10ff */
[----:B--2---:R-:W-:Y:S02]  /*8120*/  @!P1 IMAD.WIDE R4, R173, 0x4, R6 ;  /* 0x00000004ad049825 */ /* 0x004fe400078e0206 */
[----:B------:R-:W-:Y:S02]  /*8130*/  @!P3 LEA.HI.X R9, R172, R7, R194, 0x2, P5 ;  /* 0x00000007ac09b211 */ /* 0x000fe400028f14c2 */
[-C--:B------:R-:W-:Y:S01]  /*8140*/  @!P4 LEA R10, P5, R171, R6.reuse, 0x2 ;  /* 0x00000006ab0ac211 */ /* 0x080fe200078a10ff */
[----:B------:R0:W-:Y:S01]  /*8150*/  @!P1 ST.E.64 desc[UR36][R4.64], R20 ;  /* 0x0000001404009985 */ /* 0x0001e2000c101b24 */
[----:B------:R-:W-:Y:S02]  /*8160*/  ISETP.GE.AND P1, PT, R169, UR4, PT ;  /* 0x00000004a9007c0c */ /* 0x000fe4000bf26270 */
[----:B------:R-:W-:Y:S01]  /*8170*/  @!P2 LEA R12, P6, R170, R6, 0x2 ;  /* 0x00000006aa0ca211 */ /* 0x000fe200078c10ff */
[----:B------:R2:W-:Y:S01]  /*8180*/  @!P3 ST.E.64 desc[UR36][R8.64], R88 ;  /* 0x000000580800b985 */ /* 0x0005e2000c101b24 */
[----:B------:R-:W-:-:S02]  /*8190*/  ISETP.GE.AND P3, PT, R168, UR4, PT ;  /* 0x00000004a8007c0c */ /* 0x000fc4000bf66270 */
[-C--:B------:R-:W-:Y:S02]  /*81a0*/  @!P4 LEA.HI.X R11, R171, R7.reuse, R193, 0x2, P5 ;  /* 0x00000007ab0bc211 */ /* 0x080fe400028f14c1 */
[----:B------:R-:W-:Y:S02]  /*81b0*/  @!P2 LEA.HI.X R13, R170, R7, R192, 0x2, P6 ;  /* 0x00000007aa0da211 */ /* 0x000fe400030f14c0 */
[----:B------:R-:W-:Y:S01]  /*81c0*/  ISETP.GE.AND P5, PT, R167, UR4, PT ;  /* 0x00000004a7007c0c */ /* 0x000fe2000bfa6270 */
[----:B------:R3:W-:Y:S02]  /*81d0*/  @!P4 ST.E.64 desc[UR36][R10.64], R90 ;  /* 0x0000005a0a00c985 */ /* 0x0007e4000c101b24 */
[----:B------:R-:W-:Y:S02]  /*81e0*/  @!P1 LEA R14, P4, R169, R6, 0x2 ;  /* 0x00000006a90e9211 */ /* 0x000fe400078810ff */
[----:B------:R4:W-:Y:S01]  /*81f0*/  @!P2 ST.E.64 desc[UR36][R12.64], R36 ;  /* 0x000000240c00a985 */ /* 0x0009e2000c101b24 */
[----:B------:R-:W-:-:S02]  /*8200*/  ISETP.GE.AND P2, PT, R166, UR4, PT ;  /* 0x00000004a6007c0c */ /* 0x000fc4000bf46270 */
[CC--:B0-----:R-:W-:Y:S02]  /*8210*/  @!P3 LEA R4, P6, R168.reuse, R6.reuse, 0x2 ;  /* 0x00000006a804b211 */ /* 0x0c1fe400078c10ff */
[-C--:B------:R-:W-:Y:S02]  /*8220*/  @!P1 LEA.HI.X R15, R169, R7.reuse, R191, 0x2, P4 ;  /* 0x00000007a90f9211 */ /* 0x080fe400020f14bf */
[----:B------:R-:W-:Y:S02]  /*8230*/  @!P3 LEA.HI.X R5, R168, R7, R190, 0x2, P6 ;  /* 0x00000007a805b211 */ /* 0x000fe400030f14be */
[----:B------:R-:W-:Y:S01]  /*8240*/  ISETP.GE.AND P4, PT, R165, UR4, PT ;  /* 0x00000004a5007c0c */ /* 0x000fe2000bf86270 */
[----:B------:R0:W-:Y:S01]  /*8250*/  @!P1 ST.E.64 desc[UR36][R14.64], R40 ;  /* 0x000000280e009985 */ /* 0x0001e2000c101b24 */
[----:B--2---:R-:W-:-:S03]  /*8260*/  @!P5 LEA R8, P1, R167, R6, 0x2 ;  /* 0x00000006a708d211 */ /* 0x004fc600078210ff */
[----:B------:R2:W-:Y:S01]  /*8270*/  @!P3 ST.E.64 desc[UR36][R4.64], R44 ;  /* 0x0000002c0400b985 */ /* 0x0005e2000c101b24 */
[-C--:B---3--:R-:W-:Y:S02]  /*8280*/  @!P2 LEA R10, P6, R166, R6.reuse, 0x2 ;  /* 0x00000006a60aa211 */ /* 0x088fe400078c10ff */
[----:B------:R-:W-:Y:S02]  /*8290*/  ISETP.GE.AND P3, PT, R164, UR4, PT ;  /* 0x00000004a4007c0c */ /* 0x000fe4000bf66270 */
[-C--:B------:R-:W-:Y:S02]  /*82a0*/  @!P5 LEA.HI.X R9, R167, R7.reuse, R189, 0x2, P1 ;  /* 0x00000007a709d211 */ /* 0x080fe400008f14bd */
[----:B------:R-:W-:Y:S02]  /*82b0*/  ISETP.GE.AND P1, PT, R163, UR4, PT ;  /* 0x00000004a3007c0c */ /* 0x000fe4000bf26270 */
[----:B------:R-:W-:Y:S01]  /*82c0*/  @!P2 LEA.HI.X R11, R166, R7, R188, 0x2, P6 ;  /* 0x00000007a60ba211 */ /* 0x000fe200030f14bc */
[----:B------:R3:W-:Y:S01]  /*82d0*/  @!P5 ST.E.64 desc[UR36][R8.64], R48 ;  /* 0x000000300800d985 */ /* 0x0007e2000c101b24 */
[----:B----4-:R-:W-:-:S03]  /*82e0*/  @!P4 LEA R12, P6, R165, R6, 0x2 ;  /* 0x00000006a50cc211 */ /* 0x010fc600078c10ff */
[----:B------:R4:W-:Y:S01]  /*82f0*/  @!P2 ST.E.64 desc[UR36][R10.64], R52 ;  /* 0x000000340a00a985 */ /* 0x0009e2000c101b24 */
[----:B------:R-:W-:Y:S02]  /*8300*/  ISETP.GE.AND P2, PT, R162, UR4, PT ;  /* 0x00000004a2007c0c */ /* 0x000fe4000bf46270 */
[-C--:B------:R-:W-:Y:S02]  /*8310*/  @!P4 LEA.HI.X R13, R165, R7.reuse, R187, 0x2, P6 ;  /* 0x00000007a50dc211 */ /* 0x080fe400030f14bb */
[CC--:B0-----:R-:W-:Y:S02]  /*8320*/  @!P3 LEA R14, P5, R164.reuse, R6.reuse, 0x2 ;  /* 0x00000006a40eb211 */ /* 0x0c1fe400078a10ff */
[----:B--2---:R-:W-:Y:S01]  /*8330*/  @!P1 LEA R4, P6, R163, R6, 0x2 ;  /* 0x00000006a3049211 */ /* 0x004fe200078c10ff */
[----:B------:R0:W-:Y:S01]  /*8340*/  @!P4 ST.E.64 desc[UR36][R12.64], R56 ;  /* 0x000000380c00c985 */ /* 0x0001e2000c101b24 */
[----:B------:R-:W-:Y:S02]  /*8350*/  @!P3 LEA.HI.X R15, R164, R7, R186, 0x2, P5 ;  /* 0x00000007a40fb211 */ /* 0x000fe400028f14ba */
[----:B------:R-:W-:-:S02]  /*8360*/  ISETP.GE.AND P4, PT, R161, UR4, PT ;  /* 0x00000004a1007c0c */ /* 0x000fc4000bf86270 */
[-C--:B------:R-:W-:Y:S01]  /*8370*/  @!P1 LEA.HI.X R5, R163, R7.reuse, R185, 0x2, P6 ;  /* 0x00000007a3059211 */ /* 0x080fe200030f14b9 */
[----:B------:R2:W-:Y:S01]  /*8380*/  @!P3 ST.E.64 desc[UR36][R14.64], R60 ;  /* 0x0000003c0e00b985 */ /* 0x0005e2000c101b24 */
[----:B------:R-:W-:Y:S02]  /*8390*/  ISETP.GE.AND P5, PT, R160, UR4, PT ;  /* 0x00000004a0007c0c */ /* 0x000fe4000bfa6270 */
[----:B---3--:R-:W-:Y:S01]  /*83a0*/  @!P2 LEA R8, P6, R162, R6, 0x2 ;  /* 0x00000006a208a211 */ /* 0x008fe200078c10ff */
[----:B------:R3:W-:Y:S01]  /*83b0*/  @!P1 ST.E.64 desc[UR36][R4.64], R64 ;  /* 0x0000004004009985 */ /* 0x0007e2000c101b24 */
[----:B------:R-:W-:Y:S02]  /*83c0*/  ISETP.GE.AND P3, PT, R23, UR4, PT ;  /* 0x0000000417007c0c */ /* 0x000fe4000bf66270 */
[----:B------:R-:W-:Y:S02]  /*83d0*/  ISETP.GE.AND P1, PT, R22, UR4, PT ;  /* 0x0000000416007c0c */ /* 0x000fe4000bf26270 */
[----:B------:R-:W-:-:S02]  /*83e0*/  @!P2 LEA.HI.X R9, R162, R7, R184, 0x2, P6 ;  /* 0x00000007a209a211 */ /* 0x000fc400030f14b8 */
[----:B----4-:R-:W-:-:S03]  /*83f0*/  @!P4 LEA R10, P6, R161, R6, 0x2 ;  /* 0x00000006a10ac211 */ /* 0x010fc600078c10ff */
[----:B------:R3:W-:Y:S01]  /*8400*/  @!P2 ST.E.64 desc[UR36][R8.64], R68 ;  /* 0x000000440800a985 */ /* 0x0007e2000c101b24 */
[CC--:B0-----:R-:W-:Y:S02]  /*8410*/  @!P5 LEA R12, P2, R160.reuse, R6.reuse, 0x2 ;  /* 0x00000006a00cd211 */ /* 0x0c1fe400078410ff */
[-C--:B------:R-:W-:Y:S02]  /*8420*/  @!P4 LEA.HI.X R11, R161, R7.reuse, R183, 0x2, P6 ;  /* 0x00000007a10bc211 */ /* 0x080fe400030f14b7 */
[CC--:B--2---:R-:W-:Y:S02]  /*8430*/  @!P3 LEA R14, P6, R23.reuse, R6.reuse, 0x2 ;  /* 0x00000006170eb211 */ /* 0x0c4fe400078c10ff */
[-C--:B------:R-:W-:Y:S01]  /*8440*/  @!P5 LEA.HI.X R13, R160, R7.reuse, R182, 0x2, P2 ;  /* 0x00000007a00dd211 */ /* 0x080fe200010f14b6 */
[----:B------:R3:W-:Y:S01]  /*8450*/  @!P4 ST.E.64 desc[UR36][R10.64], R72 ;  /* 0x000000480a00c985 */ /* 0x0007e2000c101b24 */
[C---:B------:R-:W-:Y:S02]  /*8460*/  @!P1 LEA R6, P2, R22.reuse, R6, 0x2 ;  /* 0x0000000616069211 */ /* 0x040fe400078410ff */
[-C--:B------:R-:W-:Y:S01]  /*8470*/  @!P3 LEA.HI.X R15, R23, R7.reuse, R181, 0x2, P6 ;  /* 0x00000007170fb211 */ /* 0x080fe200030f14b5 */
[----:B------:R3:W-:Y:S01]  /*8480*/  @!P5 ST.E.64 desc[UR36][R12.64], R76 ;  /* 0x0000004c0c00d985 */ /* 0x0007e2000c101b24 */
[----:B------:R-:W-:-:S03]  /*8490*/  @!P1 LEA.HI.X R7, R22, R7, R180, 0x2, P2 ;  /* 0x0000000716079211 */ /* 0x000fc600010f14b4 */
[----:B------:R3:W-:Y:S04]  /*84a0*/  @!P3 ST.E.64 desc[UR36][R14.64], R80 ;  /* 0x000000500e00b985 */ /* 0x0007e8000c101b24 */
[----:B------:R3:W-:Y:S02]  /*84b0*/  @!P1 ST.E.64 desc[UR36][R6.64], R84 ;  /* 0x0000005406009985 */ /* 0x0007e4000c101b24 */
.L_x_223:
[----:B------:R-:W-:Y:S05]  /*84c0*/  BSYNC B1 ;  /* 0x0000000000017941 */ /* 0x000fea0003800000 */
.L_x_222:
[----:B--23--:R2:W3:Y:S04]  /*84d0*/  SHFL.IDX PT, R7, R3, 0x1, 0x1c1f ;  /* 0x003c1f0003077f89 */ /* 0x00c4e800000e0000 */
[----:B0-----:R2:W0:Y:S01]  /*84e0*/  SHFL.IDX PT, R6, R0, 0x1, 0x1c1f ;  /* 0x003c1f0000067f89 */ /* 0x00142200000e0000 */
[----:B------:R-:W-:Y:S05]  /*84f0*/  @P0 BRA `(.L_x_221) ;  /* 0x0000001000540947 */ /* 0x000fea0003800000 */
[----:B------:R-:W-:Y:S02]  /*8500*/  ULDC UR4, c[0x0][0xac8] ;  /* 0x0002b20000047ab9 */ /* 0x000fe40000000800 */
[----:B------:R-:W-:Y:S02]  /*8510*/  ISETP.GE.AND P1, PT, R172, UR4, PT ;  /* 0x00000004ac007c0c */ /* 0x000fe4000bf26270 */
[----:B------:R-:W-:Y:S02]  /*8520*/  ISETP.GE.AND P0, PT, R171, UR4, PT ;  /* 0x00000004ab007c0c */ /* 0x000fe4000bf06270 */
[----:B------:R-:W-:Y:S02]  /*8530*/  ISETP.GE.AND P2, PT, R173, UR4, PT ;  /* 0x00000004ad007c0c */ /* 0x000fe4000bf46270 */
[----:B------:R-:W-:Y:S02]  /*8540*/  ISETP.GE.AND P4, PT, R169, UR4, PT ;  /* 0x00000004a9007c0c */ /* 0x000fe4000bf86270 */
[----:B------:R-:W-:-:S05]  /*8550*/  ISETP.GE.AND P3, PT, R170, UR4, PT ;  /* 0x00000004aa007c0c */ /* 0x000fca000bf66270 */
[CC--:B0-----:R-:W-:Y:S02]  /*8560*/  @!P1 LEA R8, P5, R172.reuse, R6.reuse, 0x2 ;  /* 0x00000006ac089211 */ /* 0x0c1fe400078a10ff */
[-C--:B------:R-:W-:Y:S02]  /*8570*/  @!P0 LEA R10, P6, R171, R6.reuse, 0x2 ;  /* 0x00000006ab0a8211 */ /* 0x080fe400078c10ff */
[-C--:B---3--:R-:W-:Y:S01]  /*8580*/  @!P1 LEA.HI.X R9, R172, R7.reuse, R194, 0x2, P5 ;  /* 0x00000007ac099211 */ /* 0x088fe200028f14c2 */
[----:B------:R-:W-:Y:S01]  /*8590*/  @!P2 IMAD.WIDE R4, R173, 0x4, R6 ;  /* 0x00000004ad04a825 */ /* 0x000fe200078e0206 */
[----:B------:R-:W-:Y:S02]  /*85a0*/  ISETP.GE.AND P5, PT, R168, UR4, PT ;  /* 0x00000004a8007c0c */ /* 0x000fe4000bfa6270 */
[----:B------:R-:W-:Y:S02]  /*85b0*/  @!P0 LEA.HI.X R11, R171, R7, R193, 0x2, P6 ;  /* 0x00000007ab0b8211 */ /* 0x000fe400030f14c1 */
[----:B------:R0:W-:Y:S01]  /*85c0*/  @!P2 ST.E.64 desc[UR36][R4.64], R92 ;  /* 0x0000005c0400a985 */ /* 0x0001e2000c101b24 */
[----:B------:R-:W-:-:S02]  /*85d0*/  @!P4 LEA R14, P2, R169, R6, 0x2 ;  /* 0x00000006a90ec211 */ /* 0x000fc400078410ff */
[----:B------:R-:W-:Y:S01]  /*85e0*/  @!P3 LEA R12, P6, R170, R6, 0x2 ;  /* 0x00000006aa0cb211 */ /* 0x000fe200078c10ff */
[----:B------:R-:W-:Y:S01]  /*85f0*/  @!P1 ST.E.64 desc[UR36][R8.64], R94 ;  /* 0x0000005e08009985 */ /* 0x000fe2000c101b24 */
[----:B------:R-:W-:Y:S02]  /*8600*/  ISETP.GE.AND P1, PT, R166, UR4, PT ;  /* 0x00000004a6007c0c */ /* 0x000fe4000bf26270 */
[-C--:B------:R-:W-:Y:S01]  /*8610*/  @!P4 LEA.HI.X R15, R169, R7.reuse, R191, 0x2, P2 ;  /* 0x00000007a90fc211 */ /* 0x080fe200010f14bf */
[----:B------:R3:W-:Y:S01]  /*8620*/  @!P0 ST.E.64 desc[UR36][R10.64], R96 ;  /* 0x000000600a008985 */ /* 0x0007e2000c101b24 */
[----:B------:R-:W-:Y:S02]  /*8630*/  ISETP.GE.AND P0, PT, R167, UR4, PT ;  /* 0x00000004a7007c0c */ /* 0x000fe4000bf06270 */
[----:B------:R-:W-:Y:S02]  /*8640*/  ISETP.GE.AND P2, PT, R165, UR4, PT ;  /* 0x00000004a5007c0c */ /* 0x000fe4000bf46270 */
[----:B------:R-:W-:-:S02]  /*8650*/  @!P3 LEA.HI.X R13, R170, R7, R192, 0x2, P6 ;  /* 0x00000007aa0db211 */ /* 0x000fc400030f14c0 */
[----:B------:R-:W-:-:S03]  /*8660*/  @!P5 LEA R18, P6, R168, R6, 0x2 ;  /* 0x00000006a812d211 */ /* 0x000fc600078c10ff */
[----:B------:R4:W-:Y:S01]  /*8670*/  @!P3 ST.E.64 desc[UR36][R12.64], R38 ;  /* 0x000000260c00b985 */ /* 0x0009e2000c101b24 */
[-C--:B------:R-:W-:Y:S02]  /*8680*/  @!P5 LEA.HI.X R19, R168, R7.reuse, R190, 0x2, P6 ;  /* 0x00000007a813d211 */ /* 0x080fe400030f14be */
[----:B------:R-:W-:Y:S01]  /*8690*/  ISETP.GE.AND P3, PT, R164, UR4, PT ;  /* 0x00000004a4007c0c */ /* 0x000fe2000bf66270 */
[----:B------:R5:W-:Y:S01]  /*86a0*/  @!P4 ST.E.64 desc[UR36][R14.64], R42 ;  /* 0x0000002a0e00c985 */ /* 0x000be2000c101b24 */
[-C--:B0-----:R-:W-:Y:S02]  /*86b0*/  @!P0 LEA R4, P4, R167, R6.reuse, 0x2 ;  /* 0x00000006a7048211 */ /* 0x081fe400078810ff */
[-C--:B---3--:R-:W-:Y:S01]  /*86c0*/  @!P2 LEA R10, P6, R165, R6.reuse, 0x2 ;  /* 0x00000006a50aa211 */ /* 0x088fe200078c10ff */
[----:B------:R-:W-:Y:S01]  /*86d0*/  @!P5 ST.E.64 desc[UR36][R18.64], R46 ;  /* 0x0000002e1200d985 */ /* 0x000fe2000c101b24 */
[----:B------:R-:W-:Y:S02]  /*86e0*/  @!P1 LEA R8, P5, R166, R6, 0x2 ;  /* 0x00000006a6089211 */ /* 0x000fe400078a10ff */
[----:B------:R-:W-:-:S02]  /*86f0*/  @!P0 LEA.HI.X R5, R167, R7, R189, 0x2, P4 ;  /* 0x00000007a7058211 */ /* 0x000fc400020f14bd */
[-C--:B------:R-:W-:Y:S02]  /*8700*/  @!P1 LEA.HI.X R9, R166, R7.reuse, R188, 0x2, P5 ;  /* 0x00000007a6099211 */ /* 0x080fe400028f14bc */
[----:B------:R-:W-:Y:S01]  /*8710*/  ISETP.GE.AND P4, PT, R163, UR4, PT ;  /* 0x00000004a3007c0c */ /* 0x000fe2000bf86270 */
[----:B------:R-:W-:Y:S01]  /*8720*/  @!P0 ST.E.64 desc[UR36][R4.64], R50 ;  /* 0x0000003204008985 */ /* 0x000fe2000c101b24 */
[----:B------:R-:W-:Y:S02]  /*8730*/  @!P2 LEA.HI.X R11, R165, R7, R187, 0x2, P6 ;  /* 0x00000007a50ba211 */ /* 0x000fe400030f14bb */
[----:B----4-:R-:W-:Y:S01]  /*8740*/  @!P3 LEA R12, P5, R164, R6, 0x2 ;  /* 0x00000006a40cb211 */ /* 0x010fe200078a10ff */
[----:B------:R0:W-:Y:S01]  /*8750*/  @!P1 ST.E.64 desc[UR36][R8.64], R54 ;  /* 0x0000003608009985 */ /* 0x0001e2000c101b24 */
[----:B------:R-:W-:Y:S02]  /*8760*/  ISETP.GE.AND P1, PT, R161, UR4, PT ;  /* 0x00000004a1007c0c */ /* 0x000fe4000bf26270 */
[----:B------:R-:W-:Y:S01]  /*8770*/  ISETP.GE.AND P0, PT, R160, UR4, PT ;  /* 0x00000004a0007c0c */ /* 0x000fe2000bf06270 */
[----:B------:R3:W-:Y:S01]  /*8780*/  @!P2 ST.E.64 desc[UR36][R10.64], R58 ;  /* 0x0000003a0a00a985 */ /* 0x0007e2000c101b24 */
[----:B------:R-:W-:-:S02]  /*8790*/  ISETP.GE.AND P2, PT, R162, UR4, PT ;  /* 0x00000004a2007c0c */ /* 0x000fc4000bf46270 */
[-C--:B------:R-:W-:Y:S02]  /*87a0*/  @!P3 LEA.HI.X R13, R164, R7.reuse, R186, 0x2, P5 ;  /* 0x00000007a40db211 */ /* 0x080fe400028f14ba */
[----:B------:R-:W-:Y:S02]  /*87b0*/  ISETP.GE.AND P5, PT, R23, UR4, PT ;  /* 0x0000000417007c0c */ /* 0x000fe4000bfa6270 */
[CC--:B-----5:R-:W-:Y:S01]  /*87c0*/  @!P4 LEA R14, P6, R163.reuse, R6.reuse, 0x2 ;  /* 0x00000006a30ec211 */ /* 0x0e0fe200078c10ff */
[----:B------:R4:W-:Y:S03]  /*87d0*/  @!P3 ST.E.64 desc[UR36][R12.64], R62 ;  /* 0x0000003e0c00b985 */ /* 0x0009e6000c101b24 */
[----:B------:R-:W-:Y:S02]  /*87e0*/  @!P4 LEA.HI.X R15, R163, R7, R185, 0x2, P6 ;  /* 0x00000007a30fc211 */ /* 0x000fe400030f14b9 */
[----:B0-----:R-:W-:-:S02]  /*87f0*/  @!P1 LEA R8, P6, R161, R6, 0x2 ;  /* 0x00000006a1089211 */ /* 0x001fc400078c10ff */
[-C--:B------:R-:W-:Y:S01]  /*8800*/  @!P2 LEA R4, P3, R162, R6.reuse, 0x2 ;  /* 0x00000006a204a211 */ /* 0x080fe200078610ff */
[----:B------:R4:W-:Y:S01]  /*8810*/  @!P4 ST.E.64 desc[UR36][R14.64], R66 ;  /* 0x000000420e00c985 */ /* 0x0009e2000c101b24 */
[-C--:B---3--:R-:W-:Y:S02]  /*8820*/  @!P0 LEA R10, P4, R160, R6.reuse, 0x2 ;  /* 0x00000006a00a8211 */ /* 0x088fe400078810ff */
[-C--:B------:R-:W-:Y:S02]  /*8830*/  @!P2 LEA.HI.X R5, R162, R7.reuse, R184, 0x2, P3 ;  /* 0x00000007a205a211 */ /* 0x080fe400018f14b8 */
[----:B------:R-:W-:Y:S02]  /*8840*/  @!P5 LEA R18, P3, R23, R6, 0x2 ;  /* 0x000000061712d211 */ /* 0x000fe400078610ff */
[-C--:B------:R-:W-:Y:S01]  /*8850*/  @!P1 LEA.HI.X R9, R161, R7.reuse, R183, 0x2, P6 ;  /* 0x00000007a1099211 */ /* 0x080fe200030f14b7 */
[----:B------:R4:W-:Y:S01]  /*8860*/  @!P2 ST.E.64 desc[UR36][R4.64], R70 ;  /* 0x000000460400a985 */ /* 0x0009e2000c101b24 */
[----:B------:R-:W-:-:S02]  /*8870*/  @!P0 LEA.HI.X R11, R160, R7, R182, 0x2, P4 ;  /* 0x00000007a00b8211 */ /* 0x000fc400020f14b6 */
[----:B------:R-:W-:Y:S01]  /*8880*/  @!P5 LEA.HI.X R19, R23, R7, R181, 0x2, P3 ;  /* 0x000000071713d211 */ /* 0x000fe200018f14b5 */
[----:B------:R4:W-:Y:S04]  /*8890*/  @!P1 ST.E.64 desc[UR36][R8.64], R74 ;  /* 0x0000004a08009985 */ /* 0x0009e8000c101b24 */
[----:B------:R4:W-:Y:S01]  /*88a0*/  @!P0 ST.E.64 desc[UR36][R10.64], R78 ;  /* 0x0000004e0a008985 */ /* 0x0009e2000c101b24 */
[----:B------:R-:W-:-:S03]  /*88b0*/  ISETP.GE.AND P0, PT, R22, UR4, PT ;  /* 0x0000000416007c0c */ /* 0x000fc6000bf06270 */
[----:B------:R4:W-:Y:S10]  /*88c0*/  @!P5 ST.E.64 desc[UR36][R18.64], R82 ;  /* 0x000000521200d985 */ /* 0x0009f4000c101b24 */
[----:B------:R-:W-:Y:S05]  /*88d0*/  @P0 BRA `(.L_x_221) ;  /* 0x0000000c005c0947 */ /* 0x000fea0003800000 */
[----:B----4-:R-:W-:-:S04]  /*88e0*/  LEA R4, P0, R22, R6, 0x2 ;  /* 0x0000000616047211 */ /* 0x010fc800078010ff */
[----:B------:R-:W-:-:S05]  /*88f0*/  LEA.HI.X R5, R22, R7, R180, 0x2, P0 ;  /* 0x0000000716057211 */ /* 0x000fca00000f14b4 */
[----:B------:R0:W-:Y:S01]  /*8900*/  ST.E.64 desc[UR36][R4.64], R86 ;  /* 0x0000005604007985 */ /* 0x0001e2000c101b24 */
[----:B------:R-:W-:Y:S05]  /*8910*/  BRA `(.L_x_221) ;  /* 0x0000000c004c7947 */ /* 0x000fea0003800000 */
.L_x_212:
[----:B------:R-:W-:Y:S01]  /*8920*/  ULDC.64 UR8, c[0x0][0xc00] ;  /* 0x0003000000087ab9 */ /* 0x000fe20000000a00 */
[----:B------:R-:W-:Y:S01]  /*8930*/  R2UR UR4, R177 ;  /* 0x00000000b10472ca */ /* 0x000fe200000e0000 */
[----:B------:R-:W-:Y:S01]  /*8940*/  UISETP.NE.U32.AND UP0, UPT, UR8, URZ, UPT ;  /* 0x0000003f0800728c */ /* 0x000fe2000bf05070 */
[----:B------:R-:W-:-:S03]  /*8950*/  R2UR UR7, R18 ;  /* 0x00000000120772ca */ /* 0x000fc600000e0000 */
[----:B------:R-:W-:-:S03]  /*8960*/  UISETP.NE.AND.EX UP0, UPT, UR9, URZ, UPT, UP0 ;  /* 0x0000003f0900728c */ /* 0x000fc6000bf05300 */
[----:B------:R-:W-:Y:S02]  /*8970*/  ULDC.64 UR8, c[0x0][0xc00] ;  /* 0x0003000000087ab9 */ /* 0x000fe40000000a00 */
[----:B------:R-:W-:Y:S01]  /*8980*/  UIMAD.WIDE UR8, UR61, 0x4, UR8 ;  /* 0x000000043d0878a5 */ /* 0x000fe2000f8e0208 */
[----:B------:R-:W-:-:S05]  /*8990*/  PLOP3.LUT P1, PT, PT, PT, UP0, 0x80, 0x0 ;  /* 0x000000000000781c */ /* 0x000fca0003f2f008 */
[----:B------:R-:W-:Y:S02]  /*89a0*/  IMAD.U32 R4, RZ, RZ, UR8 ;  /* 0x00000008ff047e24 */ /* 0x000fe4000f8e00ff */
[----:B------:R-:W-:Y:S01]  /*89b0*/  IMAD.U32 R5, RZ, RZ, UR9 ;  /* 0x00000009ff057e24 */ /* 0x000fe2000f8e00ff */
[----:B------:R-:W-:Y:S02]  /*89c0*/  ULDC.64 UR8, c[0x0][0xc08] ;  /* 0x0003020000087ab9 */ /* 0x000fe40000000a00 */
[----:B------:R-:W-:-:S03]  /*89d0*/  UISETP.NE.U32.AND UP1, UPT, UR8, URZ, UPT ;  /* 0x0000003f0800728c */ /* 0x000fc6000bf25070 */
[----:B------:R-:W2:Y:S01]  /*89e0*/  @P1 LDG.E R3, desc[UR36][R4.64] ;  /* 0x0000002404031981 */ /* 0x000ea2000c1e1900 */
[----:B------:R-:W-:-:S06]  /*89f0*/  UISETP.NE.AND.EX UP1, UPT, UR9, URZ, UPT, UP1 ;  /* 0x0000003f0900728c */ /* 0x000fcc000bf25310 */
[----:B------:R-:W-:-:S05]  /*8a00*/  PLOP3.LUT P2, PT, PT, PT, UP1, 0x80, 0x0 ;  /* 0x000000000000781c */ /* 0x000fca0003f4f018 */
[----:B------:R-:W-:-:S04]  /*8a10*/  @UP1 ULEA UR8, UP2, UR61, UR8, 0x2 ;  /* 0x000000083d081291 */ /* 0x000fc8000f84103f */
[----:B------:R-:W-:Y:S02]  /*8a20*/  @UP1 ULEA.HI.X UR9, UR61, UR9, UR4, 0x2, UP2 ;  /* 0x000000093d091291 */ /* 0x000fe400090f1404 */
[----:B------:R-:W-:Y:S01]  /*8a30*/  IMAD.U32 R6, RZ, RZ, UR8 ;  /* 0x00000008ff067e24 */ /* 0x000fe2000f8e00ff */
[----:B------:R-:W-:Y:S02]  /*8a40*/  ULDC UR4, c[0x0][0xa88] ;  /* 0x0002a20000047ab9 */ /* 0x000fe40000000800 */
[----:B------:R-:W-:Y:S02]  /*8a50*/  IMAD.U32 R0, RZ, RZ, UR4 ;  /* 0x00000004ff007e24 */ /* 0x000fe4000f8e00ff */
[----:B------:R-:W-:-:S05]  /*8a60*/  IMAD.U32 R7, RZ, RZ, UR9 ;  /* 0x00000009ff077e24 */ /* 0x000fca000f8e00ff */
[----:B------:R0:W5:Y:S01]  /*8a70*/  @P2 LDG.E R0, desc[UR36][R6.64] ;  /* 0x0000002406002981 */ /* 0x000162000c1e1900 */
[----:B------:R-:W-:Y:S01]  /*8a80*/  UMOV UR4, URZ ;  /* 0x0000003f00047c82 */ /* 0x000fe20008000000 */
[----:B------:R-:W-:Y:S01]  /*8a90*/  UISETP.NE.AND UP1, UPT, UR7, URZ, UPT ;  /* 0x0000003f0700728c */ /* 0x000fe2000bf25270 */
[----:B------:R-:W-:-:S10]  /*8aa0*/  ISETP.GT.AND P0, PT, R202, 0x7f, PT ;  /* 0x0000007fca00780c */ /* 0x000fd40003f04270 */
[----:B------:R-:W-:Y:S02]  /*8ab0*/  @!UP1 ULDC UR7, c[0x0][0xad4] ;  /* 0x0002b50000079ab9 */ /* 0x000fe40000000800 */
[----:B------:R-:W-:Y:S01]  /*8ac0*/  IMAD.U32 R18, RZ, RZ, UR7 ;  /* 0x00000007ff127e24 */ /* 0x000fe2000f8e00ff */
[----:B--2---:R-:W-:-:S13]  /*8ad0*/  @P1 R2UR UR4, R3 ;  /* 0x00000000030412ca */ /* 0x004fda00000e0000 */
[----:B------:R-:W-:Y:S01]  /*8ae0*/  USHF.R.S32.HI UR19, URZ, 0x1f, UR4 ;  /* 0x0000001f3f137899 */ /* 0x000fe20008011404 */
[----:B0-----:R-:W-:Y:S11]  /*8af0*/  @P2 BRA `(.L_x_224) ;  /* 0x0000000000102947 */ /* 0x001ff60003800000 */
[----:B------:R-:W-:Y:S05]  /*8b00*/  @!P1 BRA `(.L_x_224) ;  /* 0x00000000000c9947 */ /* 0x000fea0003800000 */
[----:B------:R-:W2:Y:S04]  /*8b10*/  LDG.E R3, desc[UR36][R4.64] ;  /* 0x0000002404037981 */ /* 0x000ea8000c1e1900 */
[----:B-----5:R-:W2:Y:S02]  /*8b20*/  LDG.E R0, desc[UR36][R4.64+0x4] ;  /* 0x0000042404007981 */ /* 0x020ea4000c1e1900 */
[----:B--2---:R-:W-:-:S07]  /*8b30*/  IMAD.IADD R0, R0, 0x1, -R3 ;  /* 0x0000000100007824 */ /* 0x004fce00078e0a03 */
.L_x_224:
[----:B------:R-:W-:Y:S01]  /*8b40*/  R2UR UR7, R177 ;  /* 0x00000000b10772ca */ /* 0x000fe200000e0000 */
[----:B------:R-:W-:Y:S01]  /*8b50*/  USEL UR61, UR61, URZ, !UP0 ;  /* 0x0000003f3d3d7287 */ /* 0x000fe2000c000000 */
[----:B------:R-:W-:Y:S11]  /*8b60*/  BSSY B1, `(.L_x_225) ;  /* 0x000003d000017945 */ /* 0x000ff60003800000 */
[----:B------:R-:W-:Y:S01]  /*8b70*/  USEL UR7, UR7, URZ, !UP0 ;  /* 0x0000003f07077287 */ /* 0x000fe2000c000000 */
[----:B------:R-:W-:Y:S11]  /*8b80*/  @P0 BRA `(.L_x_226) ;  /* 0x0000000000e80947 */ /* 0x000ff60003800000 */
[----:B------:R-:W0:Y:S01]  /*8b90*/  S2R R4, SR_TID.X ;  /* 0x0000000000047919 */ /* 0x000e220000002100 */
[----:B------:R-:W1:Y:S01]  /*8ba0*/  LDC R9, c[0x0][0xbe8] ;  /* 0x0002fa00ff097b82 */ /* 0x000e620000000800 */
[----:B------:R-:W-:-:S13]  /*8bb0*/  R2UR UR8, R175 ;  /* 0x00000000af0872ca */ /* 0x000fda00000e0000 */
[----:B------:R-:W-:-:S05]  /*8bc0*/  IMAD.U32 R3, RZ, RZ, UR8 ;  /* 0x00000008ff037e24 */ /* 0x000fca000f8e00ff */
[----:B0-----:R-:W-:Y:S01]  /*8bd0*/  LEA R3, R3, R4, 0x7 ;  /* 0x0000000403037211 */ /* 0x001fe200078e38ff */
[----:B-1---5:R-:W-:-:S04]  /*8be0*/  IMAD R4, R0, R9, RZ ;  /* 0x0000000900047224 */ /* 0x022fc800078e02ff */
[----:B------:R-:W-:-:S05]  /*8bf0*/  VIADD R6, R3, 0xffffff80 ;  /* 0xffffff8003067836 */ /* 0x000fca0000000000 */
[----:B------:R-:W-:-:S13]  /*8c00*/  ISETP.GE.AND P0, PT, R6, R4, PT ;  /* 0x000000040600720c */ /* 0x000fda0003f06270 */
[----:B------:R-:W-:Y:S05]  /*8c10*/  @P0 BRA `(.L_x_226) ;  /* 0x0000000000c40947 */ /* 0x000fea0003800000 */
[----:B------:R-:W-:Y:S01]  /*8c20*/  ISETP.NE.AND P0, PT, R9, 0x1, PT ;  /* 0x000000010900780c */ /* 0x000fe20003f05270 */
[----:B------:R-:W-:Y:S01]  /*8c30*/  UMOV UR17, 0x9b8 ;  /* 0x000009b800117882 */ /* 0x000fe20000000000 */
[----:B------:R-:W-:Y:S02]  /*8c40*/  R2UR UR9, R18 ;  /* 0x00000000120972ca */ /* 0x000fe400000e0000 */
[----:B------:R-:W-:Y:S02]  /*8c50*/  R2UR UR8, R19 ;  /* 0x00000000130872ca */ /* 0x000fe400000e0000 */
[----:B------:R-:W-:-:S07]  /*8c60*/  R2UR UR18, R174 ;  /* 0x00000000ae1272ca */ /* 0x000fce00000e0000 */
[----:B------:R-:W0:Y:S02]  /*8c70*/  @P0 LDC R3, c[0x0][0xbec] ;  /* 0x0002fb00ff030b82 */ /* 0x000e240000000800 */
[----:B------:R-:W-:-:S04]  /*8c80*/  UISETP.GT.AND UP0, UPT, UR9, 0x1, UPT ;  /* 0x000000010900788c */ /* 0x000fc8000bf04270 */
[----:B------:R-:W-:Y:S02]  /*8c90*/  USEL UR17, UR17, 0x978, UP0 ;  /* 0x0000097811117887 */ /* 0x000fe40008000000 */
[----:B------:R-:W1:Y:S01]  /*8ca0*/  @P0 LDC R5, c[0x0][0xbf0] ;  /* 0x0002fc00ff050b82 */ /* 0x000e620000000800 */
[----:B------:R-:W-:-:S09]  /*8cb0*/  USEL UR16, UR8, URZ, UP0 ;  /* 0x0000003f08107287 */ /* 0x000fd20008000000 */
[----:B------:R-:W-:Y:S01]  /*8cc0*/  ULDC.64 UR10, c[0x0][UR17+0x220] ;  /* 0x00008800110a7abb */ /* 0x000fe20008000a00 */
[----:B------:R-:W-:Y:S01]  /*8cd0*/  ULDC.64 UR8, c[0x0][UR17+0x218] ;  /* 0x0000860011087abb */ /* 0x000fe20008000a00 */
[----:B------:R-:W-:Y:S01]  /*8ce0*/  ULDC.64 UR12, c[0x0][UR17+0x228] ;  /* 0x00008a00110c7abb */ /* 0x000fe20008000a00 */
[----:B------:R-:W-:Y:S02]  /*8cf0*/  UIMAD UR11, UR11, UR61, URZ ;  /* 0x0000003d0b0b72a4 */ /* 0x000fe4000f8e023f */
[----:B------:R-:W-:Y:S01]  /*8d00*/  UIMAD.WIDE.U32 UR14, UR8, UR18, URZ ;  /* 0x00000012080e72a5 */ /* 0x000fe2000f8e003f */
[----:B0-----:R-:W-:Y:S01]  /*8d10*/  @P0 IMAD.HI.U32 R4, R6, R3, RZ ;  /* 0x0000000306040227 */ /* 0x001fe200078e00ff */
[----:B------:R-:W-:Y:S02]  /*8d20*/  UIMAD.WIDE.U32 UR20, UR12, UR16, URZ ;  /* 0x000000100c1472a5 */ /* 0x000fe4000f8e003f */
[----:B------:R-:W-:Y:S01]  /*8d30*/  UIMAD UR18, UR9, UR18, URZ ;  /* 0x00000012091272a4 */ /* 0x000fe2000f8e023f */
[----:B------:R-:W-:Y:S01]  /*8d40*/  IMAD.MOV.U32 R3, RZ, RZ, R6 ;  /* 0x000000ffff037224 */ /* 0x000fe200078e0006 */
[----:B------:R-:W-:-:S02]  /*8d50*/  UIMAD UR12, UR13, UR16, URZ ;  /* 0x000000100d0c72a4 */ /* 0x000fc4000f8e023f */
[----:B------:R-:W-:Y:S01]  /*8d60*/  UIMAD.WIDE.U32 UR8, UR10, UR61, URZ ;  /* 0x0000003d0a0872a5 */ /* 0x000fe2000f8e003f */
[----:B-1----:R-:W-:Y:S01]  /*8d70*/  @P0 SHF.R.U32.HI R3, RZ, R5, R4 ;  /* 0x00000005ff030219 */ /* 0x002fe20000011604 */
[----:B------:R-:W-:Y:S01]  /*8d80*/  UIMAD UR11, UR10, UR7, UR11 ;  /* 0x000000070a0b72a4 */ /* 0x000fe2000f8e020b */
[----:B------:R-:W-:Y:S01]  /*8d90*/  IMAD.U32 R4, RZ, RZ, UR20 ;  /* 0x00000014ff047e24 */ /* 0x000fe2000f8e00ff */
[----:B------:R-:W-:Y:S02]  /*8da0*/  UIADD3 UR12, UR21, UR12, URZ ;  /* 0x0000000c150c7290 */ /* 0x000fe4000fffe03f */
[----:B------:R-:W-:Y:S01]  /*8db0*/  IMAD.U32 R5, RZ, RZ, UR21 ;  /* 0x00000015ff057e24 */ /* 0x000fe2000f8e00ff */
[----:B------:R-:W-:Y:S01]  /*8dc0*/  UIADD3 UR18, UR15, UR18, URZ ;  /* 0x000000120f127290 */ /* 0x000fe2000fffe03f */
[--C-:B------:R-:W-:Y:S01]  /*8dd0*/  IMAD.MOV R7, RZ, RZ, -R3.reuse ;  /* 0x000000ffff077224 */ /* 0x100fe200078e0a03 */
[----:B------:R-:W-:Y:S01]  /*8de0*/  UIADD3 UR14, UP1, UP2, UR8, UR14, UR4 ;  /* 0x0000000e080e7290 */ /* 0x000fe2000fa3e004 */
[----:B------:R-:W-:Y:S01]  /*8df0*/  SHF.R.S32.HI R5, RZ, 0x1f, R3 ;  /* 0x0000001fff057819 */ /* 0x000fe20000011403 */
[----:B------:R-:W-:Y:S01]  /*8e00*/  UIADD3 UR10, UR9, UR11, URZ ;  /* 0x0000000b090a7290 */ /* 0x000fe2000fffe03f */
[----:B------:R-:W-:-:S02]  /*8e10*/  IMAD R7, R9, R7, R6 ;  /* 0x0000000709077224 */ /* 0x000fc400078e0206 */
[----:B------:R-:W-:Y:S01]  /*8e20*/  IMAD.U32 R8, RZ, RZ, UR12 ;  /* 0x0000000cff087e24 */ /* 0x000fe2000f8e00ff */
[----:B------:R-:W-:Y:S01]  /*8e30*/  UIADD3.X UR10, UR10, UR18, UR19, UP1, UP2 ;  /* 0x000000120a0a7290 */ /* 0x000fe20008fe4413 */
[----:B------:R-:W-:Y:S01]  /*8e40*/  IADD3 R4, P0, P1, R3, UR14, R4 ;  /* 0x0000000e03047c10 */ /* 0x000fe2000f91e004 */
[----:B------:R-:W-:Y:S01]  /*8e50*/  ULDC.64 UR8, c[0x0][UR17+0x210] ;  /* 0x0000840011087abb */ /* 0x000fe20008000a00 */
[----:B------:R-:W-:Y:S01]  /*8e60*/  SHF.R.S32.HI R3, RZ, 0x1f, R7 ;  /* 0x0000001fff037819 */ /* 0x000fe20000011407 */
[----:B------:R-:W-:Y:S02]  /*8e70*/  IMAD R6, R7, UR9, RZ ;  /* 0x0000000907067c24 */ /* 0x000fe4000f8e02ff */
[----:B------:R-:W-:Y:S01]  /*8e80*/  IADD3.X R5, R5, UR10, R8, P0, P1 ;  /* 0x0000000a05057c10 */ /* 0x000fe200087e2408 */
[----:B------:R-:W-:Y:S01]  /*8e90*/  ULDC.64 UR10, c[0x0][0xba8] ;  /* 0x0002ea00000a7ab9 */ /* 0x000fe20000000a00 */
[----:B------:R-:W-:Y:S01]  /*8ea0*/  IMAD R3, R3, UR8, R6 ;  /* 0x0000000803037c24 */ /* 0x000fe2000f8e0206 */
[----:B------:R-:W-:Y:S01]  /*8eb0*/  @!UP0 ULDC UR10, c[0x0][0xb50] ;  /* 0x0002d400000a8ab9 */ /* 0x000fe20000000800 */
[----:B------:R-:W-:Y:S01]  /*8ec0*/  @!UP0 ULDC UR11, c[0x0][0xb54] ;  /* 0x0002d500000b8ab9 */ /* 0x000fe20000000800 */
[----:B------:R-:W-:-:S04]  /*8ed0*/  IMAD.WIDE.U32 R4, R7, UR8, R4 ;  /* 0x0000000807047c25 */ /* 0x000fc8000f8e0004 */
[----:B------:R-:W-:Y:S01]  /*8ee0*/  IMAD.IADD R3, R5, 0x1, R3 ;  /* 0x0000000105037824 */ /* 0x000fe200078e0203 */
[----:B------:R-:W-:-:S04]  /*8ef0*/  LEA R6, P0, R4, UR10, 0x2 ;  /* 0x0000000a04067c11 */ /* 0x000fc8000f8010ff */
[----:B------:R-:W-:Y:S01]  /*8f00*/  LEA.HI.X R7, R4, UR11, R3, 0x2, P0 ;  /* 0x0000000b04077c11 */ /* 0x000fe200080f1403 */
[----:B------:R-:W-:-:S05]  /*8f10*/  IMAD.MOV.U32 R3, RZ, RZ, -0x800000 ;  /* 0xff800000ff037424 */ /* 0x000fca00078e00ff */
[----:B------:R0:W-:Y:S03]  /*8f20*/  STG.E desc[UR36][R6.64], R3 ;  /* 0x0000000306007986 */ /* 0x0001e6000c101924 */
.L_x_226:
[----:B------:R-:W-:Y:S05]  /*8f30*/  BSYNC B1 ;  /* 0x0000000000017941 */ /* 0x000fea0003800000 */
.L_x_225:
[----:B------:R-:W-:-:S13]  /*8f40*/  R2UR UR8, R18 ;  /* 0x00000000120872ca */ /* 0x000fda00000e0000 */
[----:B------:R-:W-:-:S06]  /*8f50*/  UISETP.GT.AND UP0, UPT, UR8, 0x1, UPT ;  /* 0x000000010800788c */ /* 0x000fcc000bf04270 */
[----:B------:R-:W-:-:S13]  /*8f60*/  PLOP3.LUT P0, PT, PT, PT, UP0, 0x80, 0x0 ;  /* 0x000000000000781c */ /* 0x000fda0003f0f008 */
[----:B------:R-:W-:Y:S05]  /*8f70*/  @P0 BRA `(.L_x_221) ;  /* 0x0000000400b40947 */ /* 0x000fea0003800000 */
[----:B------:R-:W1:Y:S01]  /*8f80*/  LDC R11, c[0x0][0xbe8] ;  /* 0x0002fa00ff0b7b82 */ /* 0x000e620000000800 */
[----:B------:R-:W-:Y:S01]  /*8f90*/  R2UR UR14, R175 ;  /* 0x00000000af0e72ca */ /* 0x000fe200000e0000 */
[----:B------:R-:W-:Y:S01]  /*8fa0*/  ULDC.64 UR12, c[0x0][0xaa0] ;  /* 0x0002a800000c7ab9 */ /* 0x000fe20000000a00 */
[----:B------:R-:W-:Y:S01]  /*8fb0*/  R2UR UR15, R174 ;  /* 0x00000000ae0f72ca */ /* 0x000fe200000e0000 */
[----:B------:R-:W-:Y:S01]  /*8fc0*/  UIMAD UR10, UR19, UR12, URZ ;  /* 0x0000000c130a72a4 */ /* 0x000fe2000f8e023f */
[----:B0-----:R-:W-:Y:S01]  /*8fd0*/  IMAD R3, R17, 0x20, R176 ;  /* 0x0000002011037824 */ /* 0x001fe200078e02b0 */
[----:B------:R-:W-:Y:S01]  /*8fe0*/  UIMAD.WIDE.U32 UR8, UR4, UR12, URZ ;  /* 0x0000000c040872a5 */ /* 0x000fe2000f8e003f */
[----:B------:R-:W-:Y:S01]  /*8ff0*/  BSSY B1, `(.L_x_227) ;  /* 0x000003b000017945 */ /* 0x000fe20003800000 */
[----:B------:R-:W-:-:S04]  /*9000*/  UIMAD UR10, UR4, UR13, UR10 ;  /* 0x0000000d040a72a4 */ /* 0x000fc8000f8e020a */
[----:B------:R-:W-:Y:S02]  /*9010*/  UIADD3 UR9, UR9, UR10, URZ ;  /* 0x0000000a09097290 */ /* 0x000fe4000fffe03f */
[----:B------:R-:W-:Y:S01]  /*9020*/  IMAD.U32 R8, RZ, RZ, UR14 ;  /* 0x0000000eff087e24 */ /* 0x000fe2000f8e00ff */
[----:B------:R-:W-:Y:S01]  /*9030*/  ULDC.64 UR10, c[0x0][0xae8] ;  /* 0x0002ba00000a7ab9 */ /* 0x000fe20000000a00 */
[----:B------:R-:W-:Y:S01]  /*9040*/  IMAD.U32 R13, RZ, RZ, UR14 ;  /* 0x0000000eff0d7e24 */ /* 0x000fe2000f8e00ff */
[----:B------:R-:W-:Y:S02]  /*9050*/  UIMAD.WIDE.U32 UR8, UR15, UR10, UR8 ;  /* 0x0000000a0f0872a5 */ /* 0x000fe4000f8e0008 */
[----:B------:R-:W-:Y:S02]  /*9060*/  LEA R8, R8, R3, 0x7 ;  /* 0x0000000308087211 */ /* 0x000fe400078e38ff */
[----:B------:R-:W-:Y:S01]  /*9070*/  UIMAD UR9, UR15, UR11, UR9 ;  /* 0x0000000b0f0972a4 */ /* 0x000fe2000f8e0209 */
[----:B-1----:R-:W-:-:S02]  /*9080*/  ISETP.NE.AND P0, PT, R11, 0x1, PT ;  /* 0x000000010b00780c */ /* 0x002fc40003f05270 */
[----:B------:R-:W-:Y:S01]  /*9090*/  ULDC.64 UR10, c[0x0][0xaf0] ;  /* 0x0002bc00000a7ab9 */ /* 0x000fe20000000a00 */
[----:B------:R-:W-:Y:S01]  /*90a0*/  IMAD.MOV.U32 R3, RZ, RZ, R8 ;  /* 0x000000ffff037224 */ /* 0x000fe200078e0008 */
[----:B------:R-:W-:Y:S02]  /*90b0*/  UIMAD UR7, UR7, UR10, URZ ;  /* 0x0000000a070772a4 */ /* 0x000fe4000f8e023f */
[----:B------:R-:W-:Y:S02]  /*90c0*/  UIMAD.WIDE.U32 UR8, UR61, UR10, UR8 ;  /* 0x0000000a3d0872a5 */ /* 0x000fe4000f8e0008 */
[----:B------:R-:W-:-:S03]  /*90d0*/  UIMAD UR4, UR61, UR11, UR7 ;  /* 0x0000000b3d0472a4 */ /* 0x000fc6000f8e0207 */
[----:B------:R-:W-:Y:S01]  /*90e0*/  ULDC.64 UR10, c[0x0][0xae0] ;  /* 0x0002b800000a7ab9 */ /* 0x000fe20000000a00 */
[----:B------:R-:W-:Y:S01]  /*90f0*/  UIADD3 UR4, UR9, UR4, URZ ;  /* 0x0000000409047290 */ /* 0x000fe2000fffe03f */
[----:B------:R-:W0:Y:S08]  /*9100*/  @P0 LDC R5, c[0x0][0xbec] ;  /* 0x0002fb00ff050b82 */ /* 0x000e300000000800 */
[----:B------:R-:W1:Y:S01]  /*9110*/  @P0 LDC R7, c[0x0][0xbf0] ;  /* 0x0002fc00ff070b82 */ /* 0x000e620000000800 */
[----:B0-----:R-:W-:-:S04]  /*9120*/  @P0 IMAD.HI.U32 R4, R8, R5, RZ ;  /* 0x0000000508040227 */ /* 0x001fc800078e00ff */
[----:B------:R-:W-:Y:S02]  /*9130*/  IMAD.U32 R5, RZ, RZ, UR9 ;  /* 0x00000009ff057e24 */ /* 0x000fe4000f8e00ff */
[----:B------:R-:W-:Y:S01]  /*9140*/  IMAD.U32 R5, RZ, RZ, UR4 ;  /* 0x00000004ff057e24 */ /* 0x000fe2000f8e00ff */
[----:B-1----:R-:W-:-:S04]  /*9150*/  @P0 SHF.R.U32.HI R3, RZ, R7, R4 ;  /* 0x00000007ff030219 */ /* 0x002fc80000011604 */
[--C-:B------:R-:W-:Y:S01]  /*9160*/  SHF.R.S32.HI R4, RZ, 0x1f, R3.reuse ;  /* 0x0000001fff047819 */ /* 0x100fe20000011403 */
[----:B------:R-:W-:-:S04]  /*9170*/  IMAD.MOV R7, RZ, RZ, -R3 ;  /* 0x000000ffff077224 */ /* 0x000fc800078e0a03 */
[----:B------:R-:W-:Y:S02]  /*9180*/  IMAD R6, R4, UR10, RZ ;  /* 0x0000000a04067c24 */ /* 0x000fe4000f8e02ff */
[----:B------:R-:W-:Y:S01]  /*9190*/  IMAD.U32 R4, RZ, RZ, UR8 ;  /* 0x00000008ff047e24 */ /* 0x000fe2000f8e00ff */
[----:B------:R-:W-:Y:S01]  /*91a0*/  ULDC.64 UR8, c[0x0][0xad8] ;  /* 0x0002b60000087ab9 */ /* 0x000fe20000000a00 */
[----:B------:R-:W-:Y:S02]  /*91b0*/  IMAD R7, R11, R7, R8 ;  /* 0x000000070b077224 */ /* 0x000fe400078e0208 */
[C---:B------:R-:W-:Y:S02]  /*91c0*/  IMAD R9, R3.reuse, UR11, R6 ;  /* 0x0000000b03097c24 */ /* 0x040fe4000f8e0206 */
[----:B------:R-:W-:Y:S01]  /*91d0*/  IMAD.WIDE.U32 R4, R3, UR10, R4 ;  /* 0x0000000a03047c25 */ /* 0x000fe2000f8e0004 */
[----:B------:R-:W-:-:S03]  /*91e0*/  SHF.R.S32.HI R3, RZ, 0x1f, R7 ;  /* 0x0000001fff037819 */ /* 0x000fc60000011407 */
[----:B------:R-:W-:Y:S02]  /*91f0*/  IMAD.IADD R5, R5, 0x1, R9 ;  /* 0x0000000105057824 */ /* 0x000fe400078e0209 */
[----:B------:R-:W-:Y:S02]  /*9200*/  IMAD R6, R3, UR8, RZ ;  /* 0x0000000803067c24 */ /* 0x000fe4000f8e02ff */
[----:B------:R-:W-:Y:S02]  /*9210*/  IMAD R8, R13, 0x80, R176 ;  /* 0x000000800d087824 */ /* 0x000fe400078e02b0 */
[----:B-----5:R-:W-:Y:S02]  /*9220*/  IMAD R11, R0, R11, RZ ;  /* 0x0000000b000b7224 */ /* 0x020fe400078e02ff */
[C---:B------:R-:W-:Y:S02]  /*9230*/  IMAD R3, R7.reuse, UR9, R6 ;  /* 0x0000000907037c24 */ /* 0x040fe4000f8e0206 */
[----:B------:R-:W-:Y:S01]  /*9240*/  IMAD.WIDE.U32 R4, R7, UR8, R4 ;  /* 0x0000000807047c25 */ /* 0x000fe2000f8e0004 */
[----:B------:R-:W-:Y:S01]  /*9250*/  ISETP.GE.AND P2, PT, R8, R11, PT ;  /* 0x0000000b0800720c */ /* 0x000fe20003f46270 */
[----:B------:R-:W-:-:S02]  /*9260*/  ULDC.64 UR8, c[0x0][0xa80] ;  /* 0x0002a00000087ab9 */ /* 0x000fc40000000a00 */
[----:B------:R-:W-:Y:S01]  /*9270*/  VIADD R0, R8, 0x20 ;  /* 0x0000002008007836 */ /* 0x000fe20000000000 */
[----:B------:R-:W-:Y:S02]  /*9280*/  IADD3 R3, R5, R3, RZ ;  /* 0x0000000305037210 */ /* 0x000fe40007ffe0ff */
[----:B------:R-:W-:Y:S02]  /*9290*/  LEA R6, P3, R4, UR8, 0x1 ;  /* 0x0000000804067c11 */ /* 0x000fe4000f8608ff */
[-C--:B------:R-:W-:Y:S01]  /*92a0*/  ISETP.GE.AND P1, PT, R0, R11.reuse, PT ;  /* 0x0000000b0000720c */ /* 0x080fe20003f26270 */
[----:B------:R-:W-:Y:S01]  /*92b0*/  VIADD R0, R8, 0x40 ;  /* 0x0000004008007836 */ /* 0x000fe20000000000 */
[----:B------:R-:W-:Y:S01]  /*92c0*/  LEA.HI.X R3, R4, UR9, R3, 0x1, P3 ;  /* 0x0000000904037c11 */ /* 0x000fe200098f0c03 */
[----:B------:R0:W1:Y:S03]  /*92d0*/  SHFL.IDX PT, R7, R6, RZ, 0x181f ;  /* 0x00181fff06077589 */ /* 0x00006600000e0000 */
[----:B------:R-:W-:Y:S01]  /*92e0*/  ISETP.GE.AND P0, PT, R0, R11, PT ;  /* 0x0000000b0000720c */ /* 0x000fe20003f06270 */
[----:B------:R0:W2:Y:S01]  /*92f0*/  SHFL.IDX PT, R5, R3, RZ, 0x181f ;  /* 0x00181fff03057589 */ /* 0x0000a200000e0000 */
[----:B------:R-:W-:Y:S11]  /*9300*/  @P2 BRA `(.L_x_228) ;  /* 0x0000000000242947 */ /* 0x000ff60003800000 */
[----:B------:R-:W-:Y:S02]  /*9310*/  ULDC UR4, c[0x0][0xac8] ;  /* 0x0002b20000047ab9 */ /* 0x000fe40000000800 */
[----:B------:R-:W-:Y:S02]  /*9320*/  ISETP.GE.AND P4, PT, R2, UR4, PT ;  /* 0x0000000402007c0c */ /* 0x000fe4000bf86270 */
[----:B------:R-:W-:-:S11]  /*9330*/  ISETP.GE.AND P5, PT, R16, UR4, PT ;  /* 0x0000000410007c0c */ /* 0x000fd6000bfa6270 */
[-C--:B-1----:R-:W-:Y:S02]  /*9340*/  @!P4 LEA R12, P2, R2, R7.reuse, 0x1 ;  /* 0x00000007020cc211 */ /* 0x082fe400078408ff */
[----:B------:R-:W-:Y:S02]  /*9350*/  @!P5 LEA R4, P3, R16, R7, 0x1 ;  /* 0x000000071004d211 */ /* 0x000fe400078608ff */
[-C--:B--2---:R-:W-:Y:S02]  /*9360*/  @!P4 LEA.HI.X R13, R2, R5.reuse, R201, 0x1, P2 ;  /* 0x00000005020dc211 */ /* 0x084fe400010f0cc9 */
[----:B------:R-:W-:-:S03]  /*9370*/  @!P5 LEA.HI.X R5, R16, R5, R200, 0x1, P3 ;  /* 0x000000051005d211 */ /* 0x000fc600018f0cc8 */
[----:B------:R3:W-:Y:S04]  /*9380*/  @!P4 ST.E.128 desc[UR36][R12.64], RZ ;  /* 0x000000ff0c00c985 */ /* 0x0007e8000c101d24 */
[----:B------:R3:W-:Y:S02]  /*9390*/  @!P5 ST.E.128 desc[UR36][R4.64], RZ ;  /* 0x000000ff0400d985 */ /* 0x0007e4000c101d24 */
.L_x_228:
[----:B------:R-:W-:Y:S05]  /*93a0*/  BSYNC B1 ;  /* 0x0000000000017941 */ /* 0x000fea0003800000 */
.L_x_227:
[----:B--23--:R2:W3:Y:S01]  /*93b0*/  SHFL.IDX PT, R5, R3, 0x1, 0x181f ;  /* 0x00381f0003057f89 */ /* 0x00c4e200000e0000 */
[----:B------:R-:W-:Y:S03]  /*93c0*/  BSSY B1, `(.L_x_229) ;  /* 0x000000c000017945 */ /* 0x000fe60003800000 */
[----:B-1----:R2:W1:Y:S01]  /*93d0*/  SHFL.IDX PT, R7, R6, 0x1, 0x181f ;  /* 0x00381f0006077f89 */ /* 0x00246200000e0000 */
[----:B------:R-:W-:Y:S05]  /*93e0*/  @P1 BRA `(.L_x_230) ;  /* 0x0000000000241947 */ /* 0x000fea0003800000 */
[----:B------:R-:W-:Y:S02]  /*93f0*/  ULDC UR4, c[0x0][0xac8] ;  /* 0x0002b20000047ab9 */ /* 0x000fe40000000800 */
[----:B------:R-:W-:Y:S02]  /*9400*/  ISETP.GE.AND P3, PT, R2, UR4, PT ;  /* 0x0000000402007c0c */ /* 0x000fe4000bf66270 */
[----:B------:R-:W-:-:S11]  /*9410*/  ISETP.GE.AND P4, PT, R16, UR4, PT ;  /* 0x0000000410007c0c */ /* 0x000fd6000bf86270 */
[-C--:B-1----:R-:W-:Y:S02]  /*9420*/  @!P3 LEA R12, P1, R2, R7.reuse, 0x1 ;  /* 0x00000007020cb211 */ /* 0x082fe400078208ff */
[----:B------:R-:W-:Y:S02]  /*9430*/  @!P4 LEA R4, P2, R16, R7, 0x1 ;  /* 0x000000071004c211 */ /* 0x000fe400078408ff */
[-C--:B---3--:R-:W-:Y:S02]  /*9440*/  @!P3 LEA.HI.X R13, R2, R5.reuse, R201, 0x1, P1 ;  /* 0x00000005020db211 */ /* 0x088fe400008f0cc9 */
[----:B------:R-:W-:-:S03]  /*9450*/  @!P4 LEA.HI.X R5, R16, R5, R200, 0x1, P2 ;  /* 0x000000051005c211 */ /* 0x000fc600010f0cc8 */
[----:B------:R4:W-:Y:S04]  /*9460*/  @!P3 ST.E.128 desc[UR36][R12.64], RZ ;  /* 0x000000ff0c00b985 */ /* 0x0009e8000c101d24 */
[----:B------:R4:W-:Y:S02]  /*9470*/  @!P4 ST.E.128 desc[UR36][R4.64], RZ ;  /* 0x000000ff0400c985 */ /* 0x0009e4000c101d24 */
.L_x_230:
[----:B------:R-:W-:Y:S05]  /*9480*/  BSYNC B1 ;  /* 0x0000000000017941 */ /* 0x000fea0003800000 */
.L_x_229:
[----:B---34-:R3:W4:Y:S01]  /*9490*/  SHFL.IDX PT, R5, R3, 0x2, 0x181f ;  /* 0x00581f0003057f89 */ /* 0x01872200000e0000 */
        /* <DEDUP_REMOVED lines=8> */
[-C--:B----4-:R-:W-:Y:S02]  /*9520*/  @!P2 LEA.HI.X R13, R2, R5.reuse, R201, 0x1, P0 ;  /* 0x00000005020da211 */ /* 0x090fe400000f0cc9 */
[----:B------:R-:W-:-:S03]  /*9530*/  @!P3 LEA.HI.X R5, R16, R5, R200, 0x1, P1 ;  /* 0x000000051005b211 */ /* 0x000fc600008f0cc8 */
[----:B------:R1:W-:Y:S04]  /*9540*/  @!P2 ST.E.128 desc[UR36][R12.64], RZ ;  /* 0x000000ff0c00a985 */ /* 0x0003e8000c101d24 */
[----:B------:R1:W-:Y:S02]  /*9550*/  @!P3 ST.E.128 desc[UR36][R4.64], RZ ;  /* 0x000000ff0400b985 */ /* 0x0003e4000c101d24 */
.L_x_232:
[----:B------:R-:W-:Y:S05]  /*9560*/  BSYNC B1 ;  /* 0x0000000000017941 */ /* 0x000fea0003800000 */
.L_x_231:
[----:B------:R-:W-:Y:S01]  /*9570*/  VIADD R0, R8, 0x60 ;  /* 0x0000006008007836 */ /* 0x000fe20000000000 */
[----:B0-23--:R-:W0:Y:S04]  /*9580*/  SHFL.IDX PT, R3, R3, 0x3, 0x181f ;  /* 0x00781f0003037f89 */ /* 0x00de2800000e0000 */
[----:B------:R-:W-:Y:S01]  /*9590*/  ISETP.GE.AND P0, PT, R0, R11, PT ;  /* 0x0000000b0000720c */ /* 0x000fe20003f06270 */
[----:B-1--4-:R1:W2:-:S12]  /*95a0*/  SHFL.IDX PT, R5, R6, 0x3, 0x181f ;  /* 0x00781f0006057f89 */ /* 0x01229800000e0000 */
[----:B-1----:R-:W-:Y:S05]  /*95b0*/  @P0 BRA `(.L_x_221) ;  /* 0x0000000000240947 */ /* 0x002fea0003800000 */
[----:B------:R-:W-:Y:S02]  /*95c0*/  ULDC UR4, c[0x0][0xac8] ;  /* 0x0002b20000047ab9 */ /* 0x000fe40000000800 */
[----:B------:R-:W-:Y:S02]  /*95d0*/  ISETP.GE.AND P2, PT, R2, UR4, PT ;  /* 0x0000000402007c0c */ /* 0x000fe4000bf46270 */
[----:B------:R-:W-:-:S11]  /*95e0*/  ISETP.GE.AND P3, PT, R16, UR4, PT ;  /* 0x0000000410007c0c */ /* 0x000fd6000bf66270 */
[-C--:B--2---:R-:W-:Y:S02]  /*95f0*/  @!P2 LEA R6, P0, R2, R5.reuse, 0x1 ;  /* 0x000000050206a211 */ /* 0x084fe400078008ff */
[----:B------:R-:W-:Y:S02]  /*9600*/  @!P3 LEA R4, P1, R16, R5, 0x1 ;  /* 0x000000051004b211 */ /* 0x000fe400078208ff */
[-C--:B0-----:R-:W-:Y:S02]  /*9610*/  @!P2 LEA.HI.X R7, R2, R3.reuse, R201, 0x1, P0 ;  /* 0x000000030207a211 */ /* 0x081fe400000f0cc9 */
[----:B------:R-:W-:-:S03]  /*9620*/  @!P3 LEA.HI.X R5, R16, R3, R200, 0x1, P1 ;  /* 0x000000031005b211 */ /* 0x000fc600008f0cc8 */
[----:B------:R0:W-:Y:S04]  /*9630*/  @!P2 ST.E.128 desc[UR36][R6.64], RZ ;  /* 0x000000ff0600a985 */ /* 0x0001e8000c101d24 */
[----:B------:R0:W-:Y:S02]  /*9640*/  @!P3 ST.E.128 desc[UR36][R4.64], RZ ;  /* 0x000000ff0400b985 */ /* 0x0001e4000c101d24 */
.L_x_221:
[----:B------:R-:W-:Y:S05]  /*9650*/  BSYNC B0 ;  /* 0x0000000000007941 */ /* 0x000fea0003800000 */
.L_x_211:
[----:B------:R-:W-:Y:S02]  /*9660*/  ULDC UR4, c[0x0][0xc3c] ;  /* 0x00030f0000047ab9 */ /* 0x000fe40000000800 */
[----:B------:R-:W-:-:S13]  /*9670*/  ISETP.GE.AND P0, PT, R27, UR4, PT ;  /* 0x000000041b007c0c */ /* 0x000fda000bf06270 */
[----:B------:R-:W-:Y:S05]  /*9680*/  @!P0 BRA `(.L_x_233) ;  /* 0xffffff7800308947 */ /* 0x000fea000383ffff */
[----:B------:R-:W-:Y:S05]  /*9690*/  EXIT ;  /* 0x000000000000794d */ /* 0x000fea0003800000 */
.L_x_182:
[----:B------:R-:W-:-:S08]  /*96a0*/  NOP ;  /* 0x0000000000007918 */ /* 0x000fd00000000000 */
[----:B0-----:R-:W0:-:S00]  /*96b0*/  USETMAXREG.DEALLOC.CTAPOOL 0x28 ;  /* 0x00000028000079c8 */ /* 0x001e0000080e0500 */
[----:B0-----:R-:W-:Y:S02]  /*96c0*/  LOP3.LUT R0, R0, 0x3, RZ, 0xc0, !PT ;  /* 0x0000000300007812 */ /* 0x001fe400078ec0ff */
[----:B------:R-:W-:-:S04]  /*96d0*/  LOP3.LUT R23, R23, 0xffffff7f, RZ, 0xc0, !PT ;  /* 0xffffff7f17177812 */ /* 0x000fc800078ec0ff */
[----:B------:R-:W0:Y:S02]  /*96e0*/  SHFL.IDX PT, R0, R0, RZ, 0x1f ;  /* 0x00001fff00007589 */ /* 0x000e2400000e0000 */
[----:B0-----:R-:W-:Y:S01]  /*96f0*/  ISETP.NE.AND P0, PT, R0, RZ, PT ;  /* 0x000000ff0000720c */ /* 0x001fe20003f05270 */
[----:B------:R-:W-:-:S12]  /*9700*/  IMAD.MOV.U32 R0, RZ, RZ, RZ ;  /* 0x000000ffff007224 */ /* 0x000fd800078e00ff */
[----:B------:R-:W-:Y:S01]  /*9710*/  @P0 LOP3.LUT R23, R23, 0x80, RZ, 0xfc, !PT ;  /* 0x0000008017170812 */ /* 0x000fe200078efcff */
[----:B------:R-:W-:Y:S06]  /*9720*/  @!P0 BRA `(.L_x_234) ;  /* 0x00000000001c8947 */ /* 0x000fec0003800000 */
[----:B------:R-:W0:Y:S08]  /*9730*/  S2UR UR5, SR_CgaCtaId ;  /* 0x00000000000579c3 */ /* 0x000e300000008800 */
[----:B------:R-:W-:Y:S06]  /*9740*/  BAR.SYNC.DEFER_BLOCKING 0x5, 0x180 ;  /* 0x0146000000007b1d */ /* 0x000fec0000010000 */
[----:B------:R-:W-:-:S02]  /*9750*/  UMOV UR4, 0x400 ;  /* 0x0000040000047882 */ /* 0x000fc40000000000 */
[----:B0-----:R-:W-:-:S09]  /*9760*/  ULEA UR4, UR5, UR4, 0x18 ;  /* 0x0000000405047291 */ /* 0x001fd2000f8ec03f */
[----:B------:R-:W0:Y:S01]  /*9770*/  LDS.128 R16, [UR4+0x2a8d0] ;  /* 0x02a8d004ff107984 */ /* 0x000e220008000c00 */
[----:B------:R-:W-:Y:S06]  /*9780*/  BAR.ARV 0x4, 0x180 ;  /* 0x0106000000007b1d */ /* 0x000fec0000002000 */
[----:B------:R-:W-:Y:S05]  /*9790*/  BRA `(.L_x_235) ;  /* 0x0000000800947947 */ /* 0x000fea0003800000 */
.L_x_234:
[----:B------:R-:W0:Y:S01]  /*97a0*/  S2R R2, SR_TID.X ;  /* 0x0000000000027919 */ /* 0x000e220000002100 */
[----:B------:R-:W-:Y:S01]  /*97b0*/  ULDC UR4, c[0x0][0xc3c] ;  /* 0x00030f0000047ab9 */ /* 0x000fe20000000800 */
[----:B------:R-:W-:Y:S01]  /*97c0*/  IMAD.MOV.U32 R9, RZ, RZ, RZ ;  /* 0x000000ffff097224 */ /* 0x000fe200078e00ff */
[----:B------:R-:W1:Y:S01]  /*97d0*/  S2UR UR6, SR_CTAID.X ;  /* 0x00000000000679c3 */ /* 0x000e620000002500 */
[----:B------:R-:W-:Y:S01]  /*97e0*/  ULDC UR5, c[0x0][0xc38] ;  /* 0x00030e0000057ab9 */ /* 0x000fe20000000800 */
[----:B0-----:R-:W-:-:S04]  /*97f0*/  LOP3.LUT R7, R2, 0x1f, RZ, 0xc0, !PT ;  /* 0x0000001f02077812 */ /* 0x001fc800078ec0ff */
[----:B------:R-:W-:-:S04]  /*9800*/  ISETP.NE.AND P0, PT, R7, 0x1f, PT ;  /* 0x0000001f0700780c */ /* 0x000fc80003f05270 */
[----:B------:R-:W-:-:S13]  /*9810*/  ISETP.GE.OR P1, PT, R7, UR4, !P0 ;  /* 0x0000000407007c0c */ /* 0x000fda000c726670 */
[----:B------:R-:W0:Y:S08]  /*9820*/  @!P1 LDC.64 R4, c[0x0][0xc80] ;  /* 0x00032000ff049b82 */ /* 0x000e300000000a00 */
[----:B------:R-:W2:Y:S01]  /*9830*/  @!P1 LDC.64 R2, c[0x0][0xc78] ;  /* 0x00031e00ff029b82 */ /* 0x000ea20000000a00 */
[----:B0-----:R-:W-:-:S05]  /*9840*/  @!P1 IMAD.WIDE.U32 R4, R7, 0x4, R4 ;  /* 0x0000000407049825 */ /* 0x001fca00078e0004 */
[----:B------:R-:W3:Y:S01]  /*9850*/  @!P1 LDG.E R0, desc[UR36][R4.64] ;  /* 0x0000002404009981 */ /* 0x000ee2000c1e1900 */
[----:B--2---:R-:W-:-:S05]  /*9860*/  @!P1 IMAD.WIDE.U32 R2, R7, 0x4, R2 ;  /* 0x0000000407029825 */ /* 0x004fca00078e0002 */
[----:B------:R-:W3:Y:S01]  /*9870*/  @!P1 LDG.E R9, desc[UR36][R2.64] ;  /* 0x0000002402099981 */ /* 0x000ee2000c1e1900 */
[C---:B------:R-:W-:Y:S02]  /*9880*/  ISETP.NE.AND P1, PT, R7.reuse, RZ, PT ;  /* 0x000000ff0700720c */ /* 0x040fe40003f25270 */
[C---:B------:R-:W-:Y:S02]  /*9890*/  ISETP.GE.U32.AND P2, PT, R7.reuse, 0x2, PT ;  /* 0x000000020700780c */ /* 0x040fe40003f46070 */
[C---:B------:R-:W-:Y:S02]  /*98a0*/  ISETP.GE.U32.AND P3, PT, R7.reuse, 0x4, PT ;  /* 0x000000040700780c */ /* 0x040fe40003f66070 */
[C---:B------:R-:W-:Y:S02]  /*98b0*/  ISETP.GE.U32.AND P4, PT, R7.reuse, 0x8, PT ;  /* 0x000000080700780c */ /* 0x040fe40003f86070 */
[----:B------:R-:W-:Y:S01]  /*98c0*/  ISETP.GE.U32.AND P5, PT, R7, 0x10, PT ;  /* 0x000000100700780c */ /* 0x000fe20003fa6070 */
[----:B------:R-:W-:Y:S01]  /*98d0*/  UMOV UR4, URZ ;  /* 0x0000003f00047c82 */ /* 0x000fe20008000000 */
[----:B---3--:R-:W-:-:S05]  /*98e0*/  IMAD R6, R0, R9, RZ ;  /* 0x0000000900067224 */ /* 0x008fca00078e02ff */
[----:B------:R-:W0:Y:S02]  /*98f0*/  SHFL.UP PT, R8, R6, 0x1, RZ ;  /* 0x0420000006087989 */ /* 0x000e2400000e00ff */
[----:B0-----:R-:W-:-:S05]  /*9900*/  SEL R11, R8, RZ, P1 ;  /* 0x000000ff080b7207 */ /* 0x001fca0000800000 */
[----:B------:R-:W-:-:S05]  /*9910*/  IMAD.IADD R11, R6, 0x1, R11 ;  /* 0x00000001060b7824 */ /* 0x000fca00078e020b */
        /* <DEDUP_REMOVED lines=12> */
[----:B------:R-:W0:Y:S02]  /*99e0*/  SHFL.IDX PT, R6, R5, 0x1f, 0x1f ;  /* 0x03e01f0005067f89 */ /* 0x000e2400000e0000 */
[----:B0-----:R-:W-:-:S05]  /*99f0*/  IMAD R6, R6, UR5, RZ ;  /* 0x0000000506067c24 */ /* 0x001fca000f8e02ff */
[----:B-1----:R-:W-:Y:S01]  /*9a00*/  ISETP.GT.AND P6, PT, R6, UR6, PT ;  /* 0x0000000606007c0c */ /* 0x002fe2000bfc4270 */
[----:B------:R-:W-:-:S12]  /*9a10*/  IMAD.MOV.U32 R3, RZ, RZ, R6 ;  /* 0x000000ffff037224 */ /* 0x000fd800078e0006 */
[----:B------:R-:W-:Y:S05]  /*9a20*/  @P6 BRA `(.L_x_236) ;  /* 0x0000000000986947 */ /* 0x000fea0003800000 */
[----:B------:R-:W-:Y:S01]  /*9a30*/  IMAD.MOV.U32 R6, RZ, RZ, R3 ;  /* 0x000000ffff067224 */ /* 0x000fe200078e0003 */
[----:B------:R-:W-:Y:S01]  /*9a40*/  UMOV UR4, URZ ;  /* 0x0000003f00047c82 */ /* 0x000fe20008000000 */
[----:B------:R-:W-:-:S05]  /*9a50*/  ULDC UR5, c[0x0][0xc38] ;  /* 0x00030e0000057ab9 */ /* 0x000fca0000000800 */
.L_x_238:
[----:B------:R-:W0:Y:S01]  /*9a60*/  LDC R0, c[0x0][0xc3c] ;  /* 0x00030f00ff007b82 */ /* 0x000e220000000800 */
[----:B------:R-:W-:-:S06]  /*9a70*/  UIADD3 UR4, UR4, 0x1f, URZ ;  /* 0x0000001f04047890 */ /* 0x000fcc000fffe03f */
[----:B0-----:R-:W-:-:S13]  /*9a80*/  ISETP.LE.AND P6, PT, R0, UR4, PT ;  /* 0x0000000400007c0c */ /* 0x001fda000bfc3270 */
[----:B------:R-:W-:Y:S05]  /*9a90*/  @P6 BRA `(.L_x_237) ;  /* 0x0000000400a86947 */ /* 0x000fea0003800000 */
[----:B------:R-:W-:-:S04]  /*9aa0*/  IADD3 R9, R7, UR4, RZ ;  /* 0x0000000407097c10 */ /* 0x000fc8000fffe0ff */
[----:B------:R-:W-:Y:S01]  /*9ab0*/  ISETP.GE.OR P6, PT, R9, R0, !P0 ;  /* 0x000000000900720c */ /* 0x000fe200047c6670 */
[----:B------:R-:W-:-:S12]  /*9ac0*/  IMAD.MOV.U32 R0, RZ, RZ, RZ ;  /* 0x000000ffff007224 */ /* 0x000fd800078e00ff */
[----:B------:R-:W0:Y:S08]  /*9ad0*/  @!P6 LDC.64 R4, c[0x0][0xc80] ;  /* 0x00032000ff04eb82 */ /* 0x000e300000000a00 */
[----:B------:R-:W1:Y:S01]  /*9ae0*/  @!P6 LDC.64 R2, c[0x0][0xc78] ;  /* 0x00031e00ff02eb82 */ /* 0x000e620000000a00 */
[----:B0-----:R-:W-:-:S05]  /*9af0*/  @!P6 IMAD.WIDE R4, R9, 0x4, R4 ;  /* 0x000000040904e825 */ /* 0x001fca00078e0204 */
[----:B------:R-:W2:Y:S01]  /*9b00*/  @!P6 LDG.E R0, desc[UR36][R4.64] ;  /* 0x000000240400e981 */ /* 0x000ea2000c1e1900 */
[----:B-1----:R-:W-:-:S04]  /*9b10*/  @!P6 IMAD.WIDE R2, R9, 0x4, R2 ;  /* 0x000000040902e825 */ /* 0x002fc800078e0202 */
[----:B------:R-:W-:-:S06]  /*9b20*/  IMAD.MOV.U32 R9, RZ, RZ, RZ ;  /* 0x000000ffff097224 */ /* 0x000fcc00078e00ff */
[----:B------:R-:W2:Y:S02]  /*9b30*/  @!P6 LDG.E R9, desc[UR36][R2.64] ;  /* 0x000000240209e981 */ /* 0x000ea4000c1e1900 */
[----:B--2---:R-:W-:-:S05]  /*9b40*/  IMAD R13, R0, R9, RZ ;  /* 0x00000009000d7224 */ /* 0x004fca00078e02ff */
        /* <DEDUP_REMOVED lines=16> */
[----:B0-----:R-:W-:-:S04]  /*9c50*/  IMAD R3, R2, UR5, RZ ;  /* 0x0000000502037c24 */ /* 0x001fc8000f8e02ff */
[----:B------:R-:W-:-:S05]  /*9c60*/  IMAD.IADD R6, R3, 0x1, R6 ;  /* 0x0000000103067824 */ /* 0x000fca00078e0206 */
[----:B------:R-:W-:-:S13]  /*9c70*/  ISETP.GT.AND P6, PT, R6, UR6, PT ;  /* 0x0000000606007c0c */ /* 0x000fda000bfc4270 */
[----:B------:R-:W-:Y:S05]  /*9c80*/  @!P6 BRA `(.L_x_238) ;  /* 0xfffffffc0074e947 */ /* 0x000fea000383ffff */
.L_x_236:
[----:B------:R-:W-:Y:S02]  /*9c90*/  IMAD.IADD R10, R6, 0x1, -R3 ;  /* 0x00000001060a7824 */ /* 0x000fe400078e0a03 */
[----:B------:R-:W-:Y:S02]  /*9ca0*/  IMAD.MOV.U32 R16, RZ, RZ, RZ ;  /* 0x000000ffff107224 */ /* 0x000fe400078e00ff */
[----:B------:R-:W-:-:S05]  /*9cb0*/  IMAD R2, R5, UR5, R10 ;  /* 0x0000000505027c24 */ /* 0x000fca000f8e020a */
[----:B------:R-:W-:-:S13]  /*9cc0*/  ISETP.GT.AND P0, PT, R2, UR6, PT ;  /* 0x0000000602007c0c */ /* 0x000fda000bf04270 */
[----:B------:R-:W-:-:S04]  /*9cd0*/  VOTE.ANY R6, PT, !P0 ;  /* 0x0000000000067806 */ /* 0x000fc800040e0100 */
[----:B------:R-:W0:Y:S01]  /*9ce0*/  POPC R19, R6 ;  /* 0x0000000600137309 */ /* 0x000e220000000000 */
[----:B------:R-:W-:Y:S01]  /*9cf0*/  ISETP.NE.AND P0, PT, R6, RZ, PT ;  /* 0x000000ff0600720c */ /* 0x000fe20003f05270 */
[----:B0-----:R-:W0:Y:S04]  /*9d00*/  SHFL.IDX PT, R0, R0, R19, 0x1f ;  /* 0x00001f1300007589 */ /* 0x001e2800000e0000 */
[----:B------:R1:W2:Y:S01]  /*9d10*/  SHFL.IDX PT, R9, R9, R19, 0x1f ;  /* 0x00001f1309097589 */ /* 0x0002a200000e0000 */
[----:B0-----:R-:W-:-:S04]  /*9d20*/  IABS R4, R0 ;  /* 0x0000000000047213 */ /* 0x001fc80000000000 */
[----:B------:R-:W0:Y:S08]  /*9d30*/  I2F.RP R8, R4 ;  /* 0x0000000400087306 */ /* 0x000e300000209400 */
[----:B0-----:R-:W0:Y:S02]  /*9d40*/  MUFU.RCP R8, R8 ;  /* 0x0000000800087308 */ /* 0x001e240000001000 */
[----:B0-----:R-:W-:-:S06]  /*9d50*/  VIADD R2, R8, 0xffffffe ;  /* 0x0ffffffe08027836 */ /* 0x001fcc0000000000 */
[----:B------:R-:W0:Y:S02]  /*9d60*/  F2I.FTZ.U32.TRUNC.NTZ R3, R2 ;  /* 0x0000000200037305 */ /* 0x000e24000021f000 */
[----:B0-----:R-:W-:Y:S01]  /*9d70*/  IADD3 R11, RZ, -R3, RZ ;  /* 0x80000003ff0b7210 */ /* 0x001fe20007ffe0ff */
[----:B-12---:R-:W-:Y:S06]  /*9d80*/  @!P0 BRA `(.L_x_239) ;  /* 0x0000000000088947 */ /* 0x006fec0003800000 */
[----:B------:R-:W-:-:S06]  /*9d90*/  VIADD R16, R19, 0xffffffff ;  /* 0xffffffff13107836 */ /* 0x000fcc0000000000 */
[----:B------:R0:W1:Y:S02]  /*9da0*/  SHFL.IDX PT, R16, R5, R16, 0x1f ;  /* 0x00001f1005107589 */ /* 0x00006400000e0000 */
.L_x_239:
[----:B-1----:R-:W-:Y:S01]  /*9db0*/  IMAD R16, R16, UR5, R10 ;  /* 0x0000000510107c24 */ /* 0x002fe2000f8e020a */
[----:B------:R-:W-:Y:S01]  /*9dc0*/  IABS R10, R0 ;  /* 0x00000000000a7213 */ /* 0x000fe20000000000 */
[----:B------:R-:W-:Y:S01]  /*9dd0*/  IMAD R11, R11, R4, RZ ;  /* 0x000000040b0b7224 */ /* 0x000fe200078e02ff */
[----:B0-----:R-:W-:Y:S01]  /*9de0*/  IABS R5, R9 ;  /* 0x0000000900057213 */ /* 0x001fe20000000000 */
[----:B------:R-:W-:Y:S01]  /*9df0*/  IMAD.MOV.U32 R2, RZ, RZ, RZ ;  /* 0x000000ffff027224 */ /* 0x000fe200078e00ff */
[----:B------:R-:W-:Y:S01]  /*9e00*/  IADD3 R17, -R16, UR6, RZ ;  /* 0x0000000610117c10 */ /* 0x000fe2000fffe1ff */
[----:B------:R-:W-:Y:S01]  /*9e10*/  IMAD.MOV R10, RZ, RZ, -R10 ;  /* 0x000000ffff0a7224 */ /* 0x000fe200078e0a0a */
[----:B------:R-:W0:Y:S01]  /*9e20*/  I2F.RP R6, R5 ;  /* 0x0000000500067306 */ /* 0x000e220000209400 */
[----:B------:R-:W-:Y:S01]  /*9e30*/  IMAD.HI.U32 R2, R3, R11, R2 ;  /* 0x0000000b03027227 */ /* 0x000fe200078e0002 */
[----:B------:R-:W-:-:S03]  /*9e40*/  IABS R8, R17 ;  /* 0x0000001100087213 */ /* 0x000fc60000000000 */
[----:B------:R-:W-:Y:S02]  /*9e50*/  VIADD R19, R19, UR4 ;  /* 0x0000000413137c36 */ /* 0x000fe40008000000 */
[----:B------:R-:W-:Y:S02]  /*9e60*/  IMAD.MOV.U32 R3, RZ, RZ, R8 ;  /* 0x000000ffff037224 */ /* 0x000fe400078e0008 */
[----:B------:R-:W-:Y:S02]  /*9e70*/  IMAD.MOV.U32 R8, RZ, RZ, R10 ;  /* 0x000000ffff087224 */ /* 0x000fe400078e000a */
[----:B------:R-:W-:-:S04]  /*9e80*/  IMAD.HI.U32 R2, R2, R3, RZ ;  /* 0x0000000302027227 */ /* 0x000fc800078e00ff */
[----:B------:R-:W-:Y:S01]  /*9e90*/  IMAD R3, R2, R8, R3 ;  /* 0x0000000802037224 */ /* 0x000fe200078e0203 */
[----:B0-----:R-:W0:Y:S04]  /*9ea0*/  MUFU.RCP R6, R6 ;  /* 0x0000000600067308 */ /* 0x001e280000001000 */
[----:B------:R-:W-:-:S13]  /*9eb0*/  ISETP.GT.U32.AND P1, PT, R4, R3, PT ;  /* 0x000000030400720c */ /* 0x000fda0003f24070 */
[----:B------:R-:W-:Y:S02]  /*9ec0*/  @!P1 IMAD.IADD R3, R3, 0x1, -R4 ;  /* 0x0000000103039824 */ /* 0x000fe400078e0a04 */
[----:B0-----:R-:W-:Y:S02]  /*9ed0*/  VIADD R8, R6, 0xffffffe ;  /* 0x0ffffffe06087836 */ /* 0x001fe40000000000 */
[----:B------:R-:W-:Y:S01]  /*9ee0*/  @!P1 VIADD R2, R2, 0x1 ;  /* 0x0000000102029836 */ /* 0x000fe20000000000 */
[----:B------:R-:W-:Y:S02]  /*9ef0*/  ISETP.GE.U32.AND P0, PT, R3, R4, PT ;  /* 0x000000040300720c */ /* 0x000fe40003f06070 */
[----:B------:R-:W-:Y:S01]  /*9f00*/  LOP3.LUT R4, R17, R0, RZ, 0x3c, !PT ;  /* 0x0000000011047212 */ /* 0x000fe200078e3cff */
[----:B------:R0:W1:Y:S01]  /*9f10*/  F2I.FTZ.U32.TRUNC.NTZ R3, R8 ;  /* 0x0000000800037305 */ /* 0x000062000021f000 */
[----:B------:R-:W-:Y:S02]  /*9f20*/  ISETP.NE.AND P1, PT, R0, RZ, PT ;  /* 0x000000ff0000720c */ /* 0x000fe40003f25270 */
[----:B------:R-:W-:-:S02]  /*9f30*/  ISETP.GE.AND P2, PT, R4, RZ, PT ;  /* 0x000000ff0400720c */ /* 0x000fc40003f46270 */
[----:B0-----:R-:W-:-:S05]  /*9f40*/  IABS R8, R9 ;  /* 0x0000000900087213 */ /* 0x001fca0000000000 */
[----:B------:R-:W-:Y:S02]  /*9f50*/  @P0 VIADD R2, R2, 0x1 ;  /* 0x0000000102020836 */ /* 0x000fe40000000000 */
[----:B------:R-:W-:-:S03]  /*9f60*/  IMAD.MOV R8, RZ, RZ, -R8 ;  /* 0x000000ffff087224 */ /* 0x000fc600078e0a08 */
[----:B------:R-:W-:Y:S01]  /*9f70*/  MOV R6, R2 ;  /* 0x0000000200067202 */ /* 0x000fe20000000f00 */
[----:B-1----:R-:W-:-:S04]  /*9f80*/  IMAD.MOV R2, RZ, RZ, -R3 ;  /* 0x000000ffff027224 */ /* 0x002fc800078e0a03 */
[----:B------:R-:W-:Y:S01]  /*9f90*/  @!P2 IMAD.MOV R6, RZ, RZ, -R6 ;  /* 0x000000ffff06a224 */ /* 0x000fe200078e0a06 */
[----:B------:R-:W-:Y:S01]  /*9fa0*/  @!P1 LOP3.LUT R6, RZ, R0, RZ, 0x33, !PT ;  /* 0x00000000ff069212 */ /* 0x000fe200078e33ff */
[----:B------:R-:W-:Y:S02]  /*9fb0*/  IMAD R11, R2, R5, RZ ;  /* 0x00000005020b7224 */ /* 0x000fe400078e02ff */
[----:B------:R-:W-:Y:S01]  /*9fc0*/  IMAD.MOV.U32 R2, RZ, RZ, RZ ;  /* 0x000000ffff027224 */ /* 0x000fe200078e00ff */
[-C--:B------:R-:W-:Y:S01]  /*9fd0*/  IABS R4, R6.reuse ;  /* 0x0000000600047213 */ /* 0x080fe20000000000 */
[----:B------:R-:W-:Y:S02]  /*9fe0*/  IMAD R0, R0, R6, RZ ;  /* 0x0000000600007224 */ /* 0x000fe400078e02ff */
[----:B------:R-:W-:-:S04]  /*9ff0*/  IMAD.HI.U32 R2, R3, R11, R2 ;  /* 0x0000000b03027227 */ /* 0x000fc800078e0002 */
[----:B------:R-:W-:Y:S02]  /*a000*/  IMAD.MOV.U32 R3, RZ, RZ, R4 ;  /* 0x000000ffff037224 */ /* 0x000fe400078e0004 */
[----:B------:R-:W-:Y:S02]  /*a010*/  IMAD.MOV.U32 R4, RZ, RZ, R8 ;  /* 0x000000ffff047224 */ /* 0x000fe400078e0008 */
[----:B------:R-:W-:-:S04]  /*a020*/  IMAD.HI.U32 R2, R2, R3, RZ ;  /* 0x0000000302027227 */ /* 0x000fc800078e00ff */
[----:B------:R-:W-:Y:S01]  /*a030*/  IMAD R4, R2, R4, R3 ;  /* 0x0000000402047224 */ /* 0x000fe200078e0203 */
[----:B------:R-:W-:Y:S01]  /*a040*/  LOP3.LUT R3, R6, R9, RZ, 0x3c, !PT ;  /* 0x0000000906037212 */ /* 0x000fe200078e3cff */
[----:B------:R-:W-:-:S03]  /*a050*/  IMAD.IADD R17, R17, 0x1, -R0 ;  /* 0x0000000111117824 */ /* 0x000fc600078e0a00 */
[----:B------:R-:W-:Y:S02]  /*a060*/  ISETP.GT.U32.AND P1, PT, R5, R4, PT ;  /* 0x000000040500720c */ /* 0x000fe40003f24070 */
[----:B------:R-:W-:-:S11]  /*a070*/  ISETP.GE.AND P2, PT, R3, RZ, PT ;  /* 0x000000ff0300720c */ /* 0x000fd60003f46270 */
[----:B------:R-:W-:Y:S02]  /*a080*/  @!P1 IMAD.IADD R4, R4, 0x1, -R5 ;  /* 0x0000000104049824 */ /* 0x000fe400078e0a05 */
[----:B------:R-:W-:Y:S01]  /*a090*/  @!P1 VIADD R2, R2, 0x1 ;  /* 0x0000000102029836 */ /* 0x000fe20000000000 */
[----:B------:R-:W-:Y:S02]  /*a0a0*/  ISETP.NE.AND P1, PT, R9, RZ, PT ;  /* 0x000000ff0900720c */ /* 0x000fe40003f25270 */
[----:B------:R-:W-:-:S13]  /*a0b0*/  ISETP.GE.U32.AND P0, PT, R4, R5, PT ;  /* 0x000000050400720c */ /* 0x000fda0003f06070 */
[----:B------:R-:W-:-:S04]  /*a0c0*/  @P0 VIADD R2, R2, 0x1 ;  /* 0x0000000102020836 */ /* 0x000fc80000000000 */
[----:B------:R-:W-:Y:S01]  /*a0d0*/  @!P2 IMAD.MOV R2, RZ, RZ, -R2 ;  /* 0x000000ffff02a224 */ /* 0x000fe200078e0a02 */
[----:B------:R-:W-:-:S04]  /*a0e0*/  @!P1 LOP3.LUT R2, RZ, R9, RZ, 0x33, !PT ;  /* 0x00000009ff029212 */ /* 0x000fc800078e33ff */
[----:B------:R-:W-:-:S05]  /*a0f0*/  IADD3 R18, -R2, RZ, RZ ;  /* 0x000000ff02127210 */ /* 0x000fca0007ffe1ff */
[C---:B------:R-:W-:Y:S02]  /*a100*/  IMAD R18, R9.reuse, R18, R6 ;  /* 0x0000001209127224 */ /* 0x040fe400078e0206 */
[----:B------:R-:W-:-:S04]  /*a110*/  IMAD R9, R9, 0x1000000, R2 ;  /* 0x0100000009097824 */ /* 0x000fc800078e0202 */
[----:B------:R-:W-:Y:S01]  /*a120*/  IMAD R18, R18, 0x10000, R9 ;  /* 0x0001000012127824 */ /* 0x000fe200078e0209 */
[----:B------:R-:W-:Y:S06]  /*a130*/  BRA `(.L_x_240) ;  /* 0x0000000000147947 */ /* 0x000fec0003800000 */
.L_x_237:
[----:B------:R-:W-:Y:S01]  /*a140*/  ULDC UR4, c[0x0][0xc3c] ;  /* 0x00030f0000047ab9 */ /* 0x000fe20000000800 */
[----:B------:R-:W-:Y:S02]  /*a150*/  IMAD.MOV.U32 R17, RZ, RZ, RZ ;  /* 0x000000ffff117224 */ /* 0x000fe400078e00ff */
[----:B------:R-:W-:Y:S02]  /*a160*/  IMAD.U32 R16, RZ, RZ, UR6 ;  /* 0x00000006ff107e24 */ /* 0x000fe4000f8e00ff */
[----:B------:R-:W-:Y:S02]  /*a170*/  IMAD.MOV.U32 R18, RZ, RZ, RZ ;  /* 0x000000ffff127224 */ /* 0x000fe400078e00ff */
[----:B------:R-:W-:-:S07]  /*a180*/  IMAD.U32 R19, RZ, RZ, UR4 ;  /* 0x00000004ff137e24 */ /* 0x000fce000f8e00ff */
.L_x_240:
[----:B------:R-:W-:-:S13]  /*a190*/  ISETP.NE.AND P0, PT, R7, RZ, PT ;  /* 0x000000ff0700720c */ /* 0x000fda0003f05270 */
[----:B------:R-:W0:Y:S01]  /*a1a0*/  @!P0 S2R R3, SR_CgaCtaId ;  /* 0x0000000000038919 */ /* 0x000e220000008800 */
[----:B------:R-:W-:-:S04]  /*a1b0*/  @!P0 MOV R0, 0x400 ;  /* 0x0000040000008802 */ /* 0x000fc80000000f00 */
[----:B0-----:R-:W-:-:S05]  /*a1c0*/  @!P0 LEA R0, R3, R0, 0x18 ;  /* 0x0000000003008211 */ /* 0x001fca00078ec0ff */
[----:B------:R1:W-:Y:S01]  /*a1d0*/  @!P0 STS.128 [R0+0x2a8d0], R16 ;  /* 0x02a8d01000008388 */ /* 0x0003e20000000c00 */
[----:B------:R-:W-:Y:S06]  /*a1e0*/  BAR.ARV 0x5, 0x180 ;  /* 0x0146000000007b1d */ /* 0x000fec0000002000 */
.L_x_235:
[----:B------:R2:W-:Y:S01]  /*a1f0*/  STL [R1+0x18], RZ ;  /* 0x000018ff01007387 */ /* 0x0005e20000100800 */
[----:B------:R-:W-:Y:S01]  /*a200*/  ULDC UR4, c[0x0][0xc3c] ;  /* 0x00030f0000047ab9 */ /* 0x000fe20000000800 */
[----:B------:R-:W-:Y:S01]  /*a210*/  IMAD.MOV.U32 R28, RZ, RZ, 0x1 ;  /* 0x00000001ff1c7424 */ /* 0x000fe200078e00ff */
[----:B0-----:R-:W-:Y:S01]  /*a220*/  ISETP.GE.AND P0, PT, R19, UR4, PT ;  /* 0x0000000413007c0c */ /* 0x001fe2000bf06270 */
[----:B------:R-:W-:-:S12]  /*a230*/  IMAD.MOV.U32 R27, RZ, RZ, RZ ;  /* 0x000000ffff1b7224 */ /* 0x000fd800078e00ff */
[----:B--2---:R-:W-:Y:S05]  /*a240*/  @P0 BRA `(.L_x_241) ;  /* 0x0000004800ac0947 */ /* 0x004fea0003800000 */
[----:B-1----:R-:W2:Y:S01]  /*a250*/  LDL R0, [R1+0x1c] ;  /* 0x00001c0001007983 */ /* 0x002ea20000100800 */
[----:B------:R-:W0:Y:S01]  /*a260*/  S2UR UR5, SR_CgaCtaId ;  /* 0x00000000000579c3 */ /* 0x000e220000008800 */
[----:B------:R-:W-:Y:S01]  /*a270*/  BSSY B8, `(.L_x_241) ;  /* 0x00004a8000087945 */ /* 0x000fe20003800000 */
[----:B------:R-:W-:Y:S01]  /*a280*/  IMAD.MOV.U32 R28, RZ, RZ, 0x1 ;  /* 0x00000001ff1c7424 */ /* 0x000fe200078e00ff */
[----:B------:R-:W1:Y:S01]  /*a290*/  S2R R5, SR_TID.X ;  /* 0x0000000000057919 */ /* 0x000e620000002100 */
[----:B------:R-:W-:Y:S01]  /*a2a0*/  IMAD.MOV.U32 R27, RZ, RZ, RZ ;  /* 0x000000ffff1b7224 */ /* 0x000fe200078e00ff */
[----:B------:R-:W-:Y:S01]  /*a2b0*/  ULDC UR39, c[0x0][0xc] ;  /* 0x0000030000277ab9 */ /* 0x000fe20000000800 */
[----:B------:R3:W-:Y:S01]  /*a2c0*/  STL [R1+0x18], RZ ;  /* 0x000018ff01007387 */ /* 0x0007e20000100800 */
[----:B-1----:R-:W-:Y:S02]  /*a2d0*/  LOP3.LUT R4, R5, 0x7f, RZ, 0xc0, !PT ;  /* 0x0000007f05047812 */ /* 0x002fe400078ec0ff */
[----:B--2---:R-:W-:-:S02]  /*a2e0*/  R2UR UR4, R0 ;  /* 0x00000000000472ca */ /* 0x004fc400000e0000 */
[----:B------:R-:W-:-:S04]  /*a2f0*/  SHF.L.U32 R0, R5, 0x3, RZ ;  /* 0x0000000305007819 */ /* 0x000fc800000006ff */
[----:B------:R-:W-:-:S04]  /*a300*/  LOP3.LUT R2, R0, 0x1f8, RZ, 0xc0, !PT ;  /* 0x000001f800027812 */ /* 0x000fc800078ec0ff */
[----:B------:R-:W-:Y:S01]  /*a310*/  LOP3.LUT R3, R2, 0x38, R5, 0x78, !PT ;  /* 0x0000003802037812 */ /* 0x000fe200078e7805 */
[----:B------:R-:W-:Y:S01]  /*a320*/  IMAD.SHL.U32 R2, R5, 0x10, RZ ;  /* 0x0000001005027824 */ /* 0x000fe200078e00ff */
[----:B------:R-:W-:Y:S01]  /*a330*/  SHF.R.U32.HI R5, RZ, 0x3, R4 ;  /* 0x00000003ff057819 */ /* 0x000fe20000011604 */
[----:B------:R-:W-:Y:S01]  /*a340*/  ULOP3.LUT UR38, UR4, 0x2, URZ, 0xfc, !UPT ;  /* 0x0000000204267892 */ /* 0x000fe2000f8efc3f */
[----:B------:R-:W-:Y:S02]  /*a350*/  LOP3.LUT R32, R3, 0x200, R0, 0xf8, !PT ;  /* 0x0000020003207812 */ /* 0x000fe400078ef800 */
[----:B------:R-:W-:Y:S01]  /*a360*/  UMOV UR4, 0x400 ;  /* 0x0000040000047882 */ /* 0x000fe20000000000 */
[----:B------:R-:W-:Y:S01]  /*a370*/  LOP3.LUT R4, R0, 0x38, RZ, 0xc0, !PT ;  /* 0x0000003800047812 */ /* 0x000fe200078ec0ff */
[----:B0-----:R-:W-:Y:S01]  /*a380*/  ULEA UR4, UR5, UR4, 0x18 ;  /* 0x0000000405047291 */ /* 0x001fe2000f8ec03f */
[----:B------:R-:W-:Y:S02]  /*a390*/  LOP3.LUT R3, R5, 0x70, R2, 0xf8, !PT ;  /* 0x0000007005037812 */ /* 0x000fe400078ef802 */
[----:B------:R-:W-:-:S02]  /*a3a0*/  LOP3.LUT R2, R4, 0x40, RZ, 0xfc, !PT ;  /* 0x0000004004027812 */ /* 0x000fc400078efcff */
[----:B------:R-:W-:Y:S01]  /*a3b0*/  LOP3.LUT R0, R4, 0x80, RZ, 0xfc, !PT ;  /* 0x0000008004007812 */ /* 0x000fe200078efcff */
[----:B------:R-:W-:-:S04]  /*a3c0*/  IMAD.U32 R22, RZ, RZ, UR4 ;  /* 0x00000004ff167e24 */ /* 0x000fc8000f8e00ff */
[----:B---3--:R-:W-:-:S07]  /*a3d0*/  IMAD R33, R32, 0x2, R22 ;  /* 0x0000000220217824 */ /* 0x008fce00078e0216 */
.L_x_304:
[----:B0-----:R-:W0:Y:S02]  /*a3e0*/  LDC.64 R30, c[0x0][0xc88] ;  /* 0x00032200ff1e7b82 */ /* 0x001e240000000a00 */
[----:B0-----:R-:W-:-:S06]  /*a3f0*/  IMAD.WIDE R30, R19, 0x4, R30 ;  /* 0x00000004131e7825 */ /* 0x001fcc00078e021e */
[----:B--2---:R-:W2:Y:S01]  /*a400*/  LDG.E R30, desc[UR36][R30.64] ;  /* 0x000000241e1e7981 */ /* 0x004ea2000c1e1900 */
[----:B------:R-:W-:Y:S05]  /*a410*/  YIELD ;  /* 0x0000000000007946 */ /* 0x000fea0003800000 */
[----:B------:R-:W-:Y:S01]  /*a420*/  ULDC.64 UR4, c[0x0][0xa28] ;  /* 0x00028a0000047ab9 */ /* 0x000fe20000000a00 */
[----:B------:R-:W-:Y:S01]  /*a430*/  IMAD.MOV.U32 R37, RZ, RZ, RZ ;  /* 0x000000ffff257224 */ /* 0x000fe200078e00ff */
[----:B------:R-:W-:Y:S01]  /*a440*/  ISETP.NE.U32.AND P0, PT, RZ, UR4, PT ;  /* 0x00000004ff007c0c */ /* 0x000fe2000bf05070 */
[----:B------:R-:W-:-:S03]  /*a450*/  ULDC.64 UR6, c[0x0][0xa18] ;  /* 0x0002860000067ab9 */ /* 0x000fc60000000a00 */
[----:B------:R-:W-:Y:S01]  /*a460*/  ISETP.NE.AND.EX P0, PT, RZ, UR5, PT, P0 ;  /* 0x00000005ff007c0c */ /* 0x000fe2000bf05300 */
[----:B------:R-:W-:Y:S01]  /*a470*/  IMAD.MOV.U32 R35, RZ, RZ, RZ ;  /* 0x000000ffff237224 */ /* 0x000fe200078e00ff */
[----:B--2---:R-:W-:-:S11]  /*a480*/  SHF.R.S32.HI R0, RZ, 0x1f, R30 ;  /* 0x0000001fff007819 */ /* 0x004fd6000001141e */
[C---:B------:R-:W-:Y:S01]  /*a490*/  @P0 LEA R2, P1, R30.reuse, UR4, 0x2 ;  /* 0x000000041e020c11 */ /* 0x040fe2000f8210ff */
[C---:B------:R-:W-:Y:S01]  /*a4a0*/  IMAD.SHL.U32 R24, R30.reuse, 0x4, RZ ;  /* 0x000000041e187824 */ /* 0x040fe200078e00ff */
[C-C-:B------:R-:W-:Y:S01]  /*a4b0*/  SHF.L.U64.HI R25, R30.reuse, 0x2, R0.reuse ;  /* 0x000000021e197819 */ /* 0x140fe20000010200 */
[----:B------:R0:W-:Y:S01]  /*a4c0*/  STL [R1+0x4], R0 ;  /* 0x0000040001007387 */ /* 0x0001e20000100800 */
[----:B------:R-:W-:Y:S01]  /*a4d0*/  @P0 LEA.HI.X R3, R30, UR5, R0, 0x2, P1 ;  /* 0x000000051e030c11 */ /* 0x000fe200088f1400 */
[----:B------:R-:W-:-:S04]  /*a4e0*/  ULDC.64 UR4, c[0x0][0xa00] ;  /* 0x0002800000047ab9 */ /* 0x000fc80000000a00 */
[----:B------:R1:W5:Y:S01]  /*a4f0*/  @P0 LDG.E R37, desc[UR36][R2.64] ;  /* 0x0000002402250981 */ /* 0x000362000c1e1900 */
[----:B------:R-:W-:Y:S02]  /*a500*/  ISETP.NE.U32.AND P0, PT, RZ, UR4, PT ;  /* 0x00000004ff007c0c */ /* 0x000fe4000bf05070 */
[----:B------:R-:W-:Y:S02]  /*a510*/  LOP3.LUT R23, R23, 0xffffffbf, RZ, 0xc0, !PT ;  /* 0xffffffbf17177812 */ /* 0x000fe400078ec0ff */
[----:B------:R-:W-:Y:S02]  /*a520*/  ISETP.NE.AND.EX P2, PT, RZ, UR5, PT, P0 ;  /* 0x00000005ff007c0c */ /* 0x000fe4000bf45300 */
[----:B------:R-:W-:Y:S02]  /*a530*/  ISETP.NE.U32.AND P0, PT, RZ, UR6, PT ;  /* 0x00000006ff007c0c */ /* 0x000fe4000bf05070 */
[----:B-1----:R-:W-:Y:S02]  /*a540*/  IADD3 R2, P1, R24, UR4, RZ ;  /* 0x0000000418027c10 */ /* 0x002fe4000ff3e0ff */
[----:B------:R-:W-:-:S02]  /*a550*/  ISETP.NE.AND.EX P0, PT, RZ, UR7, PT, P0 ;  /* 0x00000007ff007c0c */ /* 0x000fc4000bf05300 */
[----:B------:R-:W-:Y:S01]  /*a560*/  IADD3.X R3, R25, UR5, RZ, P1, !PT ;  /* 0x0000000519037c10 */ /* 0x000fe20008ffe4ff */
[----:B------:R-:W-:-:S04]  /*a570*/  ULDC.64 UR4, c[0x0][0x418] ;  /* 0x0001060000047ab9 */ /* 0x000fc80000000a00 */
[----:B------:R-:W-:Y:S01]  /*a580*/  @P2 LOP3.LUT R23, R23, 0x40, RZ, 0xfc, !PT ;  /* 0x0000004017172812 */ /* 0x000fe200078efcff */
[----:B------:R1:W5:Y:S05]  /*a590*/  @P2 LDG.E R35, desc[UR36][R2.64] ;  /* 0x0000002402232981 */ /* 0x00036a000c1e1900 */
[----:B------:R-:W-:-:S04]  /*a5a0*/  @P0 IADD3 R4, P1, R24, UR6, RZ ;  /* 0x0000000618040c10 */ /* 0x000fc8000ff3e0ff */
[----:B------:R-:W-:-:S05]  /*a5b0*/  @P0 IADD3.X R5, R25, UR7, RZ, P1, !PT ;  /* 0x0000000719050c10 */ /* 0x000fca0008ffe4ff */
[----:B0-----:R-:W2:Y:S01]  /*a5c0*/  @P0 LDG.E R0, desc[UR36][R4.64] ;  /* 0x0000002404000981 */ /* 0x001ea2000c1e1900 */
[----:B------:R-:W-:-:S03]  /*a5d0*/  UISETP.NE.U32.AND UP0, UPT, UR4, URZ, UPT ;  /* 0x0000003f0400728c */ /* 0x000fc6000bf05070 */
[----:B------:R-:W-:Y:S01]  /*a5e0*/  ULDC UR4, c[0x0][0x424] ;  /* 0x0001090000047ab9 */ /* 0x000fe20000000800 */
[----:B------:R-:W-:-:S03]  /*a5f0*/  UISETP.NE.AND.EX UP0, UPT, UR5, URZ, UPT, UP0 ;  /* 0x0000003f0500728c */ /* 0x000fc6000bf05300 */
[----:B------:R-:W-:Y:S01]  /*a600*/  ULDC UR5, c[0x0][0x2f0] ;  /* 0x0000bc0000057ab9 */ /* 0x000fe20000000800 */
[----:B------:R-:W-:-:S04]  /*a610*/  USEL UR4, UR4, 0x1, UP0 ;  /* 0x0000000104047887 */ /* 0x000fc80008000000 */
[----:B------:R-:W-:-:S06]  /*a620*/  UIMAD UR4, UR4, UR5, URZ ;  /* 0x00000005040472a4 */ /* 0x000fcc000f8e023f */
[----:B------:R-:W-:Y:S01]  /*a630*/  IMAD.U32 R34, RZ, RZ, UR4 ;  /* 0x00000004ff227e24 */ /* 0x000fe2000f8e00ff */
[----:B--2---:R1:W-:Y:S01]  /*a640*/  @P0 STL [R1+0x10], R0 ;  /* 0x0000100001000387 */ /* 0x0043e20000100800 */
[----:B------:R-:W-:Y:S05]  /*a650*/  @P0 BRA `(.L_x_242) ;  /* 0x0000000000200947 */ /* 0x000fea0003800000 */
[----:B------:R-:W-:Y:S02]  /*a660*/  ULDC UR4, c[0x0][0x288] ;  /* 0x0000a20000047ab9 */ /* 0x000fe40000000800 */
[----:B-1----:R-:W-:-:S05]  /*a670*/  IMAD.U32 R0, RZ, RZ, UR4 ;  /* 0x00000004ff007e24 */ /* 0x002fca000f8e00ff */
[----:B------:R0:W-:Y:S01]  /*a680*/  STL [R1+0x10], R0 ;  /* 0x0000100001007387 */ /* 0x0001e20000100800 */
[----:B------:R-:W-:Y:S05]  /*a690*/  @!P2 BRA `(.L_x_242) ;  /* 0x000000000010a947 */ /* 0x000fea0003800000 */
[----:B------:R-:W2:Y:S04]  /*a6a0*/  LDG.E R5, desc[UR36][R2.64] ;  /* 0x0000002402057981 */ /* 0x000ea8000c1e1900 */
[----:B0-----:R-:W2:Y:S02]  /*a6b0*/  LDG.E R0, desc[UR36][R2.64+0x4] ;  /* 0x0000042402007981 */ /* 0x001ea4000c1e1900 */
[----:B--2---:R-:W-:-:S05]  /*a6c0*/  IADD3 R0, -R5, R0, RZ ;  /* 0x0000000005007210 */ /* 0x004fca0007ffe1ff */
[----:B------:R2:W-:Y:S02]  /*a6d0*/  STL [R1+0x10], R0 ;  /* 0x0000100001007387 */ /* 0x0005e40000100800 */
.L_x_242:
[----:B------:R-:W-:Y:S01]  /*a6e0*/  ULDC.64 UR4, c[0x0][0xa20] ;  /* 0x0002880000047ab9 */ /* 0x000fe20000000a00 */
[----:B------:R-:W-:Y:S01]  /*a6f0*/  IMAD.MOV.U32 R31, RZ, RZ, R30 ;  /* 0x000000ffff1f7224 */ /* 0x000fe200078e001e */
[----:B------:R-:W-:-:S04]  /*a700*/  ISETP.NE.U32.AND P0, PT, RZ, UR4, PT ;  /* 0x00000004ff007c0c */ /* 0x000fc8000bf05070 */
[----:B------:R-:W-:-:S13]  /*a710*/  ISETP.NE.AND.EX P0, PT, RZ, UR5, PT, P0 ;  /* 0x00000005ff007c0c */ /* 0x000fda000bf05300 */
[----:B------:R-:W-:Y:S05]  /*a720*/  @!P0 BRA `(.L_x_243) ;  /* 0x0000000000108947 */ /* 0x000fea0003800000 */
[----:B-1----:R-:W-:-:S04]  /*a730*/  IADD3 R2, P0, R24, UR4, RZ ;  /* 0x0000000418027c10 */ /* 0x002fc8000ff1e0ff */
[----:B------:R-:W-:-:S05]  /*a740*/  IADD3.X R3, R25, UR5, RZ, P0, !PT ;  /* 0x0000000519037c10 */ /* 0x000fca00087fe4ff */
[----:B------:R1:W5:Y:S01]  /*a750*/  LDG.E R34, desc[UR36][R2.64] ;  /* 0x0000002402227981 */ /* 0x000362000c1e1900 */
[----:B------:R-:W-:Y:S05]  /*a760*/  BRA `(.L_x_244) ;  /* 0x0000000000247947 */ /* 0x000fea0003800000 */
.L_x_243:
[----:B------:R-:W-:Y:S02]  /*a770*/  ULDC.64 UR4, c[0x0][0xa08] ;  /* 0x0002820000047ab9 */ /* 0x000fe40000000a00 */
[----:B------:R-:W-:-:S04]  /*a780*/  ISETP.NE.U32.AND P0, PT, RZ, UR4, PT ;  /* 0x00000004ff007c0c */ /* 0x000fc8000bf05070 */
[----:B------:R-:W-:-:S13]  /*a790*/  ISETP.NE.AND.EX P0, PT, RZ, UR5, PT, P0 ;  /* 0x00000005ff007c0c */ /* 0x000fda000bf05300 */
[----:B------:R-:W-:Y:S05]  /*a7a0*/  @!P0 BRA `(.L_x_244) ;  /* 0x0000000000148947 */ /* 0x000fea0003800000 */
[----:B-1----:R-:W1:Y:S02]  /*a7b0*/  LDC.64 R2, c[0x0][0xa08] ;  /* 0x00028200ff027b82 */ /* 0x002e640000000a00 */
[----:B-1----:R-:W-:-:S05]  /*a7c0*/  IMAD.WIDE R2, R31, 0x4, R2 ;  /* 0x000000041f027825 */ /* 0x002fca00078e0202 */
[----:B------:R-:W3:Y:S04]  /*a7d0*/  LDG.E R34, desc[UR36][R2.64] ;  /* 0x0000002402227981 */ /* 0x000ee8000c1e1900 */
[----:B------:R-:W3:Y:S02]  /*a7e0*/  LDG.E R5, desc[UR36][R2.64+0x4] ;  /* 0x0000042402057981 */ /* 0x000ee4000c1e1900 */
[----:B---3--:R-:W-:-:S07]  /*a7f0*/  IMAD.IADD R34, R5, 0x1, -R34 ;  /* 0x0000000105227824 */ /* 0x008fce00078e0a22 */
.L_x_244:
[----:B-----5:R-:W-:Y:S01]  /*a800*/  IMAD.IADD R34, R34, 0x1, -R37 ;  /* 0x0000000122227824 */ /* 0x020fe200078e0a25 */
[----:B012---:R-:W-:Y:S01]  /*a810*/  LOP3.LUT R0, R18, 0xff000000, RZ, 0xc0, !PT ;  /* 0xff00000012007812 */ /* 0x007fe200078ec0ff */
[----:B------:R-:W-:Y:S02]  /*a820*/  BSSY B0, `(.L_x_245) ;  /* 0x0000029000007945 */ /* 0x000fe40003800000 */
[C---:B------:R-:W-:Y:S01]  /*a830*/  VIADD R2, R34.reuse, 0x5f ;  /* 0x0000005f22027836 */ /* 0x040fe20000000000 */
[----:B------:R-:W-:Y:S02]  /*a840*/  ISETP.GE.AND P0, PT, R34, 0x1, PT ;  /* 0x000000012200780c */ /* 0x000fe40003f06270 */
[----:B------:R-:W-:Y:S01]  /*a850*/  SHF.R.U32.HI R3, RZ, 0x8, R0 ;  /* 0x00000008ff037819 */ /* 0x000fe20000011600 */
[----:B------:R-:W-:Y:S01]  /*a860*/  IMAD.HI R2, R2, 0x2aaaaaab, RZ ;  /* 0x2aaaaaab02027827 */ /* 0x000fe200078e02ff */
[----:B------:R-:W-:-:S04]  /*a870*/  LOP3.LUT R0, R18, 0xff0000, RZ, 0xc0, !PT ;  /* 0x00ff000012007812 */ /* 0x000fc800078ec0ff */
[----:B------:R-:W-:Y:S01]  /*a880*/  LEA.HI R0, R0, R3, RZ, 0x10 ;  /* 0x0000000300007211 */ /* 0x000fe200078f80ff */
[----:B------:R-:W-:Y:S01]  /*a890*/  IMAD.MOV.U32 R3, RZ, RZ, RZ ;  /* 0x000000ffff037224 */ /* 0x000fe200078e00ff */
[----:B------:R-:W-:Y:S02]  /*a8a0*/  SHF.R.U32.HI R5, RZ, 0x1f, R2 ;  /* 0x0000001fff057819 */ /* 0x000fe40000011602 */
[----:B------:R-:W-:Y:S02]  /*a8b0*/  LOP3.LUT R36, R0, 0xff, RZ, 0xc0, !PT ;  /* 0x000000ff00247812 */ /* 0x000fe400078ec0ff */
[----:B------:R-:W-:Y:S01]  /*a8c0*/  LEA.HI.SX32 R5, R2, R5, 0x1c ;  /* 0x0000000502057211 */ /* 0x000fe200078fe2ff */
[----:B------:R-:W-:Y:S06]  /*a8d0*/  @!P0 BRA `(.L_x_246) ;  /* 0x0000000000748947 */ /* 0x000fec0003800000 */
[----:B------:R-:W-:-:S04]  /*a8e0*/  SHF.R.U32.HI R0, RZ, 0x10, R0 ;  /* 0x00000010ff007819 */ /* 0x000fc80000011600 */
[----:B------:R-:W-:-:S13]  /*a8f0*/  ISETP.NE.AND P0, PT, R0, RZ, PT ;  /* 0x000000ff0000720c */ /* 0x000fda0003f05270 */
[----:B------:R-:W0:Y:S02]  /*a900*/  @!P0 LDC R0, c[0x0][0x9f0] ;  /* 0x00027c00ff008b82 */ /* 0x000e240000000800 */
[-C--:B0-----:R-:W-:Y:S02]  /*a910*/  IABS R4, R0.reuse ;  /* 0x0000000000047213 */ /* 0x081fe40000000000 */
[----:B------:R-:W-:Y:S02]  /*a920*/  IADD3 R7, R0, -0x1, R5 ;  /* 0xffffffff00077810 */ /* 0x000fe40007ffe005 */
[----:B------:R-:W0:Y:S02]  /*a930*/  I2F.RP R6, R4 ;  /* 0x0000000400067306 */ /* 0x000e240000209400 */
[----:B------:R-:W-:-:S04]  /*a940*/  LOP3.LUT R2, R7, R0, RZ, 0x3c, !PT ;  /* 0x0000000007027212 */ /* 0x000fc800078e3cff */
[----:B------:R-:W-:Y:S01]  /*a950*/  ISETP.GE.AND P2, PT, R2, RZ, PT ;  /* 0x000000ff0200720c */ /* 0x000fe20003f46270 */
[----:B------:R-:W-:Y:S01]  /*a960*/  IMAD.MOV.U32 R2, RZ, RZ, RZ ;  /* 0x000000ffff027224 */ /* 0x000fe200078e00ff */
[----:B0-----:R-:W0:Y:S02]  /*a970*/  MUFU.RCP R6, R6 ;  /* 0x0000000600067308 */ /* 0x001e240000001000 */
[----:B0-----:R-:W-:Y:S01]  /*a980*/  VIADD R3, R6, 0xffffffe ;  /* 0x0ffffffe06037836 */ /* 0x001fe20000000000 */
[----:B------:R-:W-:-:S05]  /*a990*/  IABS R6, R0 ;  /* 0x0000000000067213 */ /* 0x000fca0000000000 */
[----:B------:R-:W0:Y:S01]  /*a9a0*/  F2I.FTZ.U32.TRUNC.NTZ R3, R3 ;  /* 0x0000000300037305 */ /* 0x000e22000021f000 */
[----:B------:R-:W-:Y:S02]  /*a9b0*/  IMAD.MOV R6, RZ, RZ, -R6 ;  /* 0x000000ffff067224 */ /* 0x000fe400078e0a06 */
[----:B0-----:R-:W-:-:S04]  /*a9c0*/  IMAD.MOV R9, RZ, RZ, -R3 ;  /* 0x000000ffff097224 */ /* 0x001fc800078e0a03 */
[----:B------:R-:W-:-:S04]  /*a9d0*/  IMAD R9, R9, R4, RZ ;  /* 0x0000000409097224 */ /* 0x000fc800078e02ff */
[----:B------:R-:W-:Y:S01]  /*a9e0*/  IMAD.HI.U32 R2, R3, R9, R2 ;  /* 0x0000000903027227 */ /* 0x000fe200078e0002 */
[----:B------:R-:W-:-:S05]  /*a9f0*/  IABS R3, R7 ;  /* 0x0000000700037213 */ /* 0x000fca0000000000 */
[----:B------:R-:W-:-:S04]  /*aa00*/  IMAD.HI.U32 R2, R2, R3, RZ ;  /* 0x0000000302027227 */ /* 0x000fc800078e00ff */
[----:B------:R-:W-:-:S05]  /*aa10*/  IMAD R3, R2, R6, R3 ;  /* 0x0000000602037224 */ /* 0x000fca00078e0203 */
[----:B------:R-:W-:-:S13]  /*aa20*/  ISETP.GT.U32.AND P1, PT, R4, R3, PT ;  /* 0x000000030400720c */ /* 0x000fda0003f24070 */
[----:B------:R-:W-:Y:S01]  /*aa30*/  @!P1 IMAD.IADD R3, R3, 0x1, -R4 ;  /* 0x0000000103039824 */ /* 0x000fe200078e0a04 */
[----:B------:R-:W-:Y:S02]  /*aa40*/  @!P1 IADD3 R2, R2, 0x1, RZ ;  /* 0x0000000102029810 */ /* 0x000fe40007ffe0ff */
[----:B------:R-:W-:Y:S02]  /*aa50*/  ISETP.NE.AND P1, PT, R0, RZ, PT ;  /* 0x000000ff0000720c */ /* 0x000fe40003f25270 */
[----:B------:R-:W-:-:S13]  /*aa60*/  ISETP.GE.U32.AND P0, PT, R3, R4, PT ;  /* 0x000000040300720c */ /* 0x000fda0003f06070 */
[----:B------:R-:W-:-:S04]  /*aa70*/  @P0 VIADD R2, R2, 0x1 ;  /* 0x0000000102020836 */ /* 0x000fc80000000000 */
[----:B------:R-:W-:Y:S01]  /*aa80*/  @!P2 IMAD.MOV R2, RZ, RZ, -R2 ;  /* 0x000000ffff02a224 */ /* 0x000fe200078e0a02 */
[----:B------:R-:W-:-:S05]  /*aa90*/  @!P1 LOP3.LUT R2, RZ, R0, RZ, 0x33, !PT ;  /* 0x00000000ff029212 */ /* 0x000fca00078e33ff */
[----:B------:R-:W-:-:S07]  /*aaa0*/  IMAD.MOV.U32 R3, RZ, RZ, R2 ;  /* 0x000000ffff037224 */ /* 0x000fce00078e0002 */
.L_x_246:
[----:B------:R-:W-:Y:S05]  /*aab0*/  BSYNC B0 ;  /* 0x0000000000007941 */ /* 0x000fea0003800000 */
.L_x_245:
[-C--:B------:R-:W-:Y:S01]  /*aac0*/  IMAD R36, R36, R3.reuse, RZ ;  /* 0x0000000324247224 */ /* 0x080fe200078e02ff */
[----:B------:R-:W-:Y:S04]  /*aad0*/  BSSY B7, `(.L_x_247) ;  /* 0x000035f000077945 */ /* 0x000fe80003800000 */
[----:B------:R-:W-:-:S04]  /*aae0*/  VIADDMNMX R29, R36, R3, R5, PT ;  /* 0x00000003241d7246 */ /* 0x000fc80003800105 */
[----:B------:R-:W-:Y:S01]  /*aaf0*/  ISETP.GT.AND P0, PT, R29, R36, PT ;  /* 0x000000241d00720c */ /* 0x000fe20003f04270 */
[----:B------:R0:W-:-:S12]  /*ab00*/  STL [R1+0x14], R29 ;  /* 0x0000141d01007387 */ /* 0x0001d80000100800 */
[----:B0-----:R-:W-:Y:S05]  /*ab10*/  @P0 BRA `(.L_x_248) ;  /* 0x0000000000440947 */ /* 0x001fea0003800000 */
[----:B------:R-:W0:Y:S02]  /*ab20*/  S2R R0, SR_TID.X ;  /* 0x0000000000007919 */ /* 0x000e240000002100 */
[----:B0-----:R-:W-:-:S04]  /*ab30*/  LOP3.LUT R0, R0, 0x7f, RZ, 0xc0, !PT ;  /* 0x0000007f00007812 */ /* 0x001fc800078ec0ff */
[----:B------:R-:W-:-:S13]  /*ab40*/  ISETP.NE.AND P0, PT, R0, RZ, PT ;  /* 0x000000ff0000720c */ /* 0x000fda0003f05270 */
[----:B------:R-:W-:Y:S05]  /*ab50*/  @P0 BRA `(.L_x_249) ;  /* 0x0000003400580947 */ /* 0x000fea0003800000 */
[----:B------:R-:W0:Y:S01]  /*ab60*/  S2R R7, SR_LANEID ;  /* 0x0000000000077919 */ /* 0x000e220000000000 */
[----:B------:R-:W-:Y:S01]  /*ab70*/  VOTEU.ANY UR4, UPT, PT ;  /* 0x0000000000047886 */ /* 0x000fe200038e0100 */
[----:B------:R-:W1:Y:S01]  /*ab80*/  LDC.64 R2, c[0x0][0xc60] ;  /* 0x00031800ff027b82 */ /* 0x000e620000000a00 */
[----:B------:R-:W0:Y:S08]  /*ab90*/  FLO.U32 R0, UR4 ;  /* 0x0000000400007d00 */ /* 0x000e3000080e0000 */
[----:B------:R-:W1:Y:S01]  /*aba0*/  POPC R5, UR4 ;  /* 0x0000000400057d09 */ /* 0x000e620008000000 */
[----:B0-----:R-:W-:-:S13]  /*abb0*/  ISETP.EQ.U32.AND P0, PT, R0, R7, PT ;  /* 0x000000070000720c */ /* 0x001fda0003f02070 */
[----:B-1----:R-:W2:Y:S01]  /*abc0*/  @P0 ATOMG.E.ADD.STRONG.GPU PT, R3, desc[UR36][R2.64], R5 ;  /* 0x00000005020309a8 */ /* 0x002ea200081ee1e4 */
[----:B------:R-:W0:Y:S02]  /*abd0*/  S2R R4, SR_LTMASK ;  /* 0x0000000000047919 */ /* 0x000e240000003900 */
[----:B0-----:R-:W-:-:S04]  /*abe0*/  LOP3.LUT R4, R4, UR4, RZ, 0xc0, !PT ;  /* 0x0000000404047c12 */ /* 0x001fc8000f8ec0ff */
[----:B------:R-:W0:Y:S01]  /*abf0*/  POPC R7, R4 ;  /* 0x0000000400077309 */ /* 0x000e220000000000 */
[----:B--2---:R-:W0:Y:S02]  /*ac00*/  SHFL.IDX PT, R0, R3, R0, 0x1f ;  /* 0x00001f0003007589 */ /* 0x004e2400000e0000 */
[----:B0-----:R-:W-:Y:S01]  /*ac10*/  IADD3 R16, R0, UR39, R7 ;  /* 0x0000002700107c10 */ /* 0x001fe2000fffe007 */
[----:B------:R-:W-:Y:S06]  /*ac20*/  BRA `(.L_x_249) ;  /* 0x0000003400247947 */ /* 0x000fec0003800000 */
.L_x_248:
[----:B------:R-:W-:Y:S01]  /*ac30*/  VIADD R0, R22, 0x18400 ;  /* 0x0001840016007836 */ /* 0x000fe20000000000 */
[----:B------:R-:W-:Y:S04]  /*ac40*/  BSSY B6, `(.L_x_250) ;  /* 0x0000013000067945 */ /* 0x000fe80003800000 */
[----:B------:R-:W-:-:S13]  /*ac50*/  LOP3.LUT P0, RZ, R0, 0x3ff, RZ, 0xc0, !PT ;  /* 0x000003ff00ff7812 */ /* 0x000fda000780c0ff */
[----:B------:R-:W-:Y:S05]  /*ac60*/  @!P0 BRA `(.L_x_251) ;  /* 0x0000000000408947 */ /* 0x000fea0003800000 */
[----:B------:R-:W-:Y:S01]  /*ac70*/  MOV R2, 0x0 ;  /* 0x0000000000027802 */ /* 0x000fe20000000f00 */
[----:B------:R-:W-:Y:S01]  /*ac80*/  ULDC.64 UR6, c[0x4][0xf0] ;  /* 0x01003c0000067ab9 */ /* 0x000fe20000000a00 */
[----:B------:R-:W-:Y:S01]  /*ac90*/  ULDC.64 UR8, c[0x4][0xf8] ;  /* 0x01003e0000087ab9 */ /* 0x000fe20000000a00 */
[----:B------:R-:W-:Y:S01]  /*aca0*/  ULDC.64 UR4, c[0x4][0x70] ;  /* 0x01001c0000047ab9 */ /* 0x000fe20000000a00 */
[----:B------:R-:W-:Y:S01]  /*acb0*/  IMAD.U32 R4, RZ, RZ, UR6 ;  /* 0x00000006ff047e24 */ /* 0x000fe2000f8e00ff */
[----:B------:R-:W-:Y:S01]  /*acc0*/  MOV R8, 0x70 ;  /* 0x0000007000087802 */ /* 0x000fe20000000f00 */
[----:B------:R-:W0:Y:S01]  /*acd0*/  LDC.64 R2, c[0x4][R2] ;  /* 0x0100000002027b82 */ /* 0x000e220000000a00 */
[----:B------:R-:W-:Y:S02]  /*ace0*/  IMAD.U32 R5, RZ, RZ, UR7 ;  /* 0x00000007ff057e24 */ /* 0x000fe4000f8e00ff */
[----:B------:R-:W-:Y:S02]  /*acf0*/  IMAD.U32 R6, RZ, RZ, UR8 ;  /* 0x00000008ff067e24 */ /* 0x000fe4000f8e00ff */
[----:B------:R-:W-:-:S02]  /*ad00*/  IMAD.U32 R7, RZ, RZ, UR9 ;  /* 0x00000009ff077e24 */ /* 0x000fc4000f8e00ff */
[----:B------:R-:W-:Y:S02]  /*ad10*/  IMAD.U32 R10, RZ, RZ, UR4 ;  /* 0x00000004ff0a7e24 */ /* 0x000fe4000f8e00ff */
[----:B------:R-:W-:Y:S02]  /*ad20*/  IMAD.U32 R11, RZ, RZ, UR5 ;  /* 0x00000005ff0b7e24 */ /* 0x000fe4000f8e00ff */
[----:B------:R-:W-:Y:S02]  /*ad30*/  IMAD.MOV.U32 R12, RZ, RZ, 0x1 ;  /* 0x00000001ff0c7424 */ /* 0x000fe400078e00ff */
[----:B------:R-:W-:-:S07]  /*ad40*/  IMAD.MOV.U32 R13, RZ, RZ, RZ ;  /* 0x000000ffff0d7224 */ /* 0x000fce00078e00ff */
[----:B------:R-:W-:-:S07]  /*ad50*/  LEPC R20, `(.L_x_251) ;  /* 0x000000001014794e */ /* 0x000fce0000000000 */
[----:B0-----:R-:W-:Y:S05]  /*ad60*/  CALL.ABS.NOINC R2 ;  /* 0x0000000002007343 */ /* 0x001fea0003c00000 */
.L_x_251:
[----:B------:R-:W-:Y:S05]  /*ad70*/  BSYNC B6 ;  /* 0x0000000000067941 */ /* 0x000fea0003800000 */
.L_x_250:
        /* <DEDUP_REMOVED lines=8> */
[----:B------:R0:W1:Y:S01]  /*ae00*/  LDC.64 R2, c[0x4][R26] ;  /* 0x010000001a027b82 */ /* 0x0000620000000a00 */
[----:B------:R-:W-:Y:S01]  /*ae10*/  IMAD.U32 R4, RZ, RZ, UR6 ;  /* 0x00000006ff047e24 */ /* 0x000fe2000f8e00ff */
[----:B------:R-:W-:Y:S01]  /*ae20*/  MOV R12, 0x1 ;  /* 0x00000001000c7802 */ /* 0x000fe20000000f00 */
[----:B------:R-:W-:Y:S02]  /*ae30*/  IMAD.U32 R5, RZ, RZ, UR7 ;  /* 0x00000007ff057e24 */ /* 0x000fe4000f8e00ff */
[----:B------:R-:W-:Y:S02]  /*ae40*/  IMAD.U32 R6, RZ, RZ, UR8 ;  /* 0x00000008ff067e24 */ /* 0x000fe4000f8e00ff */
[----:B------:R-:W-:-:S02]  /*ae50*/  IMAD.U32 R7, RZ, RZ, UR9 ;  /* 0x00000009ff077e24 */ /* 0x000fc4000f8e00ff */
[----:B------:R-:W-:Y:S02]  /*ae60*/  IMAD.U32 R10, RZ, RZ, UR4 ;  /* 0x00000004ff0a7e24 */ /* 0x000fe4000f8e00ff */
[----:B------:R-:W-:Y:S02]  /*ae70*/  IMAD.U32 R11, RZ, RZ, UR5 ;  /* 0x00000005ff0b7e24 */ /* 0x000fe4000f8e00ff */
[----:B------:R-:W-:Y:S02]  /*ae80*/  IMAD.MOV.U32 R8, RZ, RZ, 0x70 ;  /* 0x00000070ff087424 */ /* 0x000fe400078e00ff */
[----:B0-----:R-:W-:-:S07]  /*ae90*/  IMAD.MOV.U32 R13, RZ, RZ, RZ ;  /* 0x000000ffff0d7224 */ /* 0x001fce00078e00ff */
[----:B------:R-:W-:-:S07]  /*aea0*/  LEPC R20, `(.L_x_254) ;  /* 0x000000001014794e */ /* 0x000fce0000000000 */
[----:B-1----:R-:W-:Y:S05]  /*aeb0*/  CALL.ABS.NOINC R2 ;  /* 0x0000000002007343 */ /* 0x002fea0003c00000 */
.L_x_254:
[----:B------:R0:W1:Y:S01]  /*aec0*/  LDC.64 R2, c[0x4][R26] ;  /* 0x010000001a027b82 */ /* 0x0000620000000a00 */
[----:B------:R-:W-:Y:S01]  /*aed0*/  ULDC.64 UR6, c[0x4][0xf0] ;  /* 0x01003c0000067ab9 */ /* 0x000fe20000000a00 */
[----:B------:R-:W-:Y:S01]  /*aee0*/  ULDC.64 UR8, c[0x4][0xf8] ;  /* 0x01003e0000087ab9 */ /* 0x000fe20000000a00 */
[----:B------:R-:W-:Y:S01]  /*aef0*/  ULDC.64 UR4, c[0x4][0x80] ;  /* 0x0100200000047ab9 */ /* 0x000fe20000000a00 */
[----:B------:R-:W-:Y:S02]  /*af00*/  IMAD.U32 R4, RZ, RZ, UR6 ;  /* 0x00000006ff047e24 */ /* 0x000fe4000f8e00ff */
[----:B------:R-:W-:Y:S02]  /*af10*/  IMAD.U32 R5, RZ, RZ, UR7 ;  /* 0x00000007ff057e24 */ /* 0x000fe4000f8e00ff */
[----:B------:R-:W-:Y:S02]  /*af20*/  IMAD.U32 R6, RZ, RZ, UR8 ;  /* 0x00000008ff067e24 */ /* 0x000fe4000f8e00ff */
[----:B------:R-:W-:-:S02]  /*af30*/  IMAD.U32 R7, RZ, RZ, UR9 ;  /* 0x00000009ff077e24 */ /* 0x000fc4000f8e00ff */
[----:B------:R-:W-:Y:S02]  /*af40*/  IMAD.U32 R10, RZ, RZ, UR4 ;  /* 0x00000004ff0a7e24 */ /* 0x000fe4000f8e00ff */
[----:B------:R-:W-:Y:S02]  /*af50*/  IMAD.U32 R11, RZ, RZ, UR5 ;  /* 0x00000005ff0b7e24 */ /* 0x000fe4000f8e00ff */
[----:B------:R-:W-:Y:S02]  /*af60*/  IMAD.MOV.U32 R8, RZ, RZ, 0x70 ;  /* 0x00000070ff087424 */ /* 0x000fe400078e00ff */
[----:B------:R-:W-:Y:S02]  /*af70*/  IMAD.MOV.U32 R12, RZ, RZ, 0x1 ;  /* 0x00000001ff0c7424 */ /* 0x000fe400078e00ff */
[----:B0-----:R-:W-:-:S07]  /*af80*/  IMAD.MOV.U32 R13, RZ, RZ, RZ ;  /* 0x000000ffff0d7224 */ /* 0x001fce00078e00ff */
[----:B------:R-:W-:-:S07]  /*af90*/  LEPC R20, `(.L_x_253) ;  /* 0x000000001014794e */ /* 0x000fce0000000000 */
[----:B-1----:R-:W-:Y:S05]  /*afa0*/  CALL.ABS.NOINC R2 ;  /* 0x0000000002007343 */ /* 0x002fea0003c00000 */
.L_x_253:
[----:B------:R-:W-:Y:S05]  /*afb0*/  BSYNC B6 ;  /* 0x0000000000067941 */ /* 0x000fea0003800000 */
.L_x_252:
[----:B------:R-:W-:Y:S01]  /*afc0*/  ULDC.64 UR4, c[0x0][0x9f8] ;  /* 0x00027e0000047ab9 */ /* 0x000fe20000000a00 */
[----:B------:R-:W0:Y:S01]  /*afd0*/  LDC R6, c[0x0][0x430] ;  /* 0x00010c00ff067b82 */ /* 0x000e220000000800 */
[----:B------:R-:W-:Y:S01]  /*afe0*/  ISETP.NE.U32.AND P0, PT, RZ, UR4, PT ;  /* 0x00000004ff007c0c */ /* 0x000fe2000bf05070 */
[----:B------:R-:W1:Y:S03]  /*aff0*/  S2R R2, SR_TID.X ;  /* 0x0000000000027919 */ /* 0x000e660000002100 */
[----:B------:R-:W-:-:S13]  /*b000*/  ISETP.NE.AND.EX P0, PT, RZ, UR5, PT, P0 ;  /* 0x00000005ff007c0c */ /* 0x000fda000bf05300 */
[----:B------:R-:W-:Y:S01]  /*b010*/  @P0 IADD3 R24, P1, R24, UR4, RZ ;  /* 0x0000000418180c10 */ /* 0x000fe2000ff3e0ff */
[----:B------:R-:W2:Y:S01]  /*b020*/  S2R R21, SR_TID.X ;  /* 0x0000000000157919 */ /* 0x000ea20000002100 */
[----:B------:R-:W-:Y:S01]  /*b030*/  LOP3.LUT R23, R23, 0xffffffdf, RZ, 0xc0, !PT ;  /* 0xffffffdf17177812 */ /* 0x000fe200078ec0ff */
[----:B------:R-:W-:Y:S01]  /*b040*/  ULDC UR4, c[0x0][0x320] ;  /* 0x0000c80000047ab9 */ /* 0x000fe20000000800 */
[----:B------:R-:W-:-:S05]  /*b050*/  @P0 IADD3.X R25, R25, UR5, RZ, P1, !PT ;  /* 0x0000000519190c10 */ /* 0x000fca0008ffe4ff */
[----:B------:R3:W4:Y:S01]  /*b060*/  @P0 LDG.E R31, desc[UR36][R24.64] ;  /* 0x00000024181f0981 */ /* 0x000722000c1e1900 */
[----:B0-----:R-:W-:Y:S01]  /*b070*/  ISETP.NE.AND P2, PT, R6, 0x1, PT ;  /* 0x000000010600780c */ /* 0x001fe20003f45270 */
[----:B------:R-:W0:Y:S01]  /*b080*/  S2R R26, SR_TID.X ;  /* 0x00000000001a7919 */ /* 0x000e220000002100 */
[----:B-1----:R-:W-:Y:S01]  /*b090*/  LOP3.LUT R2, R2, 0x7f, RZ, 0xc0, !PT ;  /* 0x0000007f02027812 */ /* 0x002fe200078ec0ff */
[----:B---3--:R-:W-:-:S03]  /*b0a0*/  VIADD R25, R29, 0xffffffff ;  /* 0xffffffff1d197836 */ /* 0x008fc60000000000 */
[----:B------:R-:W-:-:S07]  /*b0b0*/  SHF.R.U32.HI R2, RZ, 0x3, R2 ;  /* 0x00000003ff027819 */ /* 0x000fce0000011602 */
[----:B------:R-:W1:Y:S01]  /*b0c0*/  @P2 LDC R3, c[0x0][0x434] ;  /* 0x00010d00ff032b82 */ /* 0x000e620000000800 */
[----:B------:R-:W-:-:S07]  /*b0d0*/  @P2 LOP3.LUT R23, R23, 0x20, RZ, 0xfc, !PT ;  /* 0x0000002017172812 */ /* 0x000fce00078efcff */
[----:B------:R-:W3:Y:S01]  /*b0e0*/  @P2 LDC R5, c[0x0][0x438] ;  /* 0x00010e00ff052b82 */ /* 0x000ee20000000800 */
[----:B--2---:R-:W-:-:S04]  /*b0f0*/  SHF.L.U32 R20, R21, 0x4, RZ ;  /* 0x0000000415147819 */ /* 0x004fc800000006ff */
[----:B------:R-:W-:-:S05]  /*b100*/  LOP3.LUT R20, R2, 0x70, R20, 0xf8, !PT ;  /* 0x0000007002147812 */ /* 0x000fca00078ef814 */
[----:B------:R-:W-:Y:S02]  /*b110*/  IMAD R2, R25, 0x60, R20 ;  /* 0x0000006019027824 */ /* 0x000fe400078e0214 */
[----:B0-----:R-:W-:Y:S02]  /*b120*/  IMAD.SHL.U32 R9, R26, 0x8, RZ ;  /* 0x000000081a097824 */ /* 0x001fe400078e00ff */
[C---:B------:R-:W-:Y:S01]  /*b130*/  IMAD.IADD R0, R2.reuse, 0x1, R37 ;  /* 0x0000000102007824 */ /* 0x040fe200078e0225 */
[----:B------:R-:W-:Y:S02]  /*b140*/  ISETP.GE.AND P0, PT, R2, R34, PT ;  /* 0x000000220200720c */ /* 0x000fe40003f06270 */
[----:B------:R-:W-:Y:S01]  /*b150*/  LOP3.LUT R9, R9, 0x38, RZ, 0xc0, !PT ;  /* 0x0000003809097812 */ /* 0x000fe200078ec0ff */
[----:B-1----:R-:W-:Y:S01]  /*b160*/  @P2 IMAD.HI.U32 R2, R0, R3, RZ ;  /* 0x0000000300022227 */ /* 0x002fe200078e00ff */
[----:B------:R-:W-:Y:S02]  /*b170*/  ISETP.GT.U32.OR P0, PT, R20, 0x5f, P0 ;  /* 0x0000005f1400780c */ /* 0x000fe40000704470 */
[----:B------:R-:W-:Y:S01]  /*b180*/  LOP3.LUT R8, R9, 0x40, RZ, 0xfc, !PT ;  /* 0x0000004009087812 */ /* 0x000fe200078efcff */
[----:B------:R-:W-:Y:S01]  /*b190*/  IMAD.MOV.U32 R4, RZ, RZ, R0 ;  /* 0x000000ffff047224 */ /* 0x000fe200078e0000 */
[----:B---3--:R-:W-:-:S02]  /*b1a0*/  @P2 SHF.R.U32.HI R4, RZ, R5, R2 ;  /* 0x00000005ff042219 */ /* 0x008fc40000011602 */
[----:B------:R-:W-:Y:S02]  /*b1b0*/  ISETP.GE.AND P2, PT, R8, UR4, PT ;  /* 0x0000000408007c0c */ /* 0x000fe4000bf46270 */
[----:B------:R-:W-:Y:S01]  /*b1c0*/  ISETP.GE.AND P1, PT, R9, UR4, PT ;  /* 0x0000000409007c0c */ /* 0x000fe2000bf26270 */
[----:B------:R-:W-:Y:S01]  /*b1d0*/  IMAD.MOV R3, RZ, RZ, -R4 ;  /* 0x000000ffff037224 */ /* 0x000fe200078e0a04 */
[----:B------:R-:W-:Y:S01]  /*b1e0*/  SEL R5, RZ, 0xffffffff, P2 ;  /* 0xffffffffff057807 */ /* 0x000fe20001000000 */
[----:B------:R-:W-:Y:S01]  /*b1f0*/  ULDC UR4, c[0x0][0x2f4] ;  /* 0x0000bd0000047ab9 */ /* 0x000fe20000000800 */
[----:B------:R-:W-:Y:S01]  /*b200*/  SEL R29, RZ, 0x1, P1 ;  /* 0x00000001ff1d7807 */ /* 0x000fe20000800000 */
[----:B------:R-:W-:Y:S02]  /*b210*/  IMAD R0, R6, R3, R0 ;  /* 0x0000000306007224 */ /* 0x000fe400078e0200 */
[----:B------:R-:W0:Y:S01]  /*b220*/  @!P0 LDC.64 R2, c[0x0][0x428] ;  /* 0x00010a00ff028b82 */ /* 0x000e220000000a00 */
[----:B------:R-:W-:Y:S01]  /*b230*/  IMAD.SHL.U32 R6, R5, 0x2, RZ ;  /* 0x0000000205067824 */ /* 0x000fe200078e00ff */
[----:B------:R-:W-:-:S04]  /*b240*/  @!P0 SHF.R.S32.HI R5, RZ, 0x1f, R4 ;  /* 0x0000001fff058819 */ /* 0x000fc80000011404 */
[----:B------:R-:W-:Y:S02]  /*b250*/  LOP3.LUT R29, R6, 0x2, R29, 0xe2, !PT ;  /* 0x00000002061d7812 */ /* 0x000fe400078ee21d */
[----:B------:R-:W-:Y:S02]  /*b260*/  ISETP.GE.AND P2, PT, R9, UR4, PT ;  /* 0x0000000409007c0c */ /* 0x000fe4000bf46270 */
[----:B------:R-:W-:Y:S01]  /*b270*/  LOP3.LUT R23, R23, 0xffffffef, RZ, 0xc0, !PT ;  /* 0xffffffef17177812 */ /* 0x000fe200078ec0ff */
[----:B------:R-:W-:Y:S01]  /*b280*/  UMOV UR5, 0xffffffff ;  /* 0xffffffff00057882 */ /* 0x000fe20000000000 */
[----:B------:R-:W-:Y:S02]  /*b290*/  LOP3.LUT R26, R18, 0xffff, RZ, 0xc0, !PT ;  /* 0x0000ffff121a7812 */ /* 0x000fe400078ec0ff */
[----:B----4-:R-:W-:Y:S01]  /*b2a0*/  SHF.R.S32.HI R7, RZ, 0x1f, R31 ;  /* 0x0000001fff077819 */ /* 0x010fe2000001141f */
[----:B0-----:R-:W-:-:S04]  /*b2b0*/  @!P0 IMAD.WIDE.U32 R4, R31, R2, R4 ;  /* 0x000000021f048225 */ /* 0x001fc800078e0004 */
[----:B------:R-:W-:Y:S01]  /*b2c0*/  @!P0 IMAD R6, R7, R2, RZ ;  /* 0x0000000207068224 */ /* 0x000fe200078e02ff */
[----:B------:R0:W-:Y:S03]  /*b2d0*/  STL [R1], R7 ;  /* 0x0000000701007387 */ /* 0x0001e60000100800 */
[----:B------:R-:W-:Y:S02]  /*b2e0*/  @!P0 IMAD R6, R31, R3, R6 ;  /* 0x000000031f068224 */ /* 0x000fe400078e0206 */
[----:B------:R-:W1:Y:S02]  /*b2f0*/  @!P0 LDC.64 R2, c[0x0][0x418] ;  /* 0x00010600ff028b82 */ /* 0x000e640000000a00 */
[----:B------:R-:W-:Y:S02]  /*b300*/  @!P0 IMAD.IADD R6, R5, 0x1, R6 ;  /* 0x0000000105068824 */ /* 0x000fe400078e0206 */
[----:B------:R-:W-:-:S05]  /*b310*/  IMAD.U32 R5, RZ, RZ, UR38 ;  /* 0x00000026ff057e24 */ /* 0x000fca000f8e00ff */
[----:B------:R-:W-:Y:S02]  /*b320*/  ISETP.NE.AND P3, PT, R5, 0x3, PT ;  /* 0x000000030500780c */ /* 0x000fe40003f65270 */
[----:B0-----:R-:W-:-:S11]  /*b330*/  LOP3.LUT R7, R9, 0x80, RZ, 0xfc, !PT ;  /* 0x0000008009077812 */ /* 0x001fd600078efcff */
[----:B------:R-:W-:Y:S02]  /*b340*/  @P3 LOP3.LUT R23, R23, 0x10, RZ, 0xfc, !PT ;  /* 0x0000001017173812 */ /* 0x000fe400078efcff */
[C---:B-1----:R-:W-:Y:S02]  /*b350*/  @!P0 LEA R2, P1, R4.reuse, R2, 0x2 ;  /* 0x0000000204028211 */ /* 0x042fe400078210ff */
[----:B------:R-:W-:Y:S02]  /*b360*/  LOP3.LUT R23, R23, 0xfffffffb, RZ, 0xc0, !PT ;  /* 0xfffffffb17177812 */ /* 0x000fe400078ec0ff */
[----:B------:R-:W-:Y:S01]  /*b370*/  @!P0 LEA.HI.X R3, R4, R3, R6, 0x2, P1 ;  /* 0x0000000304038211 */ /* 0x000fe200008f1406 */
[----:B------:R-:W-:Y:S01]  /*b380*/  IMAD.MOV.U32 R4, RZ, RZ, RZ ;  /* 0x000000ffff047224 */ /* 0x000fe200078e00ff */
[----:B------:R-:W-:Y:S02]  /*b390*/  ISETP.GE.AND P1, PT, R8, UR4, PT ;  /* 0x0000000408007c0c */ /* 0x000fe4000bf26270 */
[----:B------:R-:W-:-:S03]  /*b3a0*/  @P2 LOP3.LUT R23, R23, 0x4, RZ, 0xfc, !PT ;  /* 0x0000000417172812 */ /* 0x000fc600078efcff */
[----:B------:R0:W5:Y:S01]  /*b3b0*/  @!P0 LDG.E R4, desc[UR36][R2.64] ;  /* 0x0000002402048981 */ /* 0x000162000c1e1900 */
[----:B------:R-:W-:Y:S02]  /*b3c0*/  ISETP.GE.AND P0, PT, R7, UR4, PT ;  /* 0x0000000407007c0c */ /* 0x000fe4000bf06270 */
[----:B------:R-:W-:-:S04]  /*b3d0*/  LOP3.LUT R23, R23, 0xfffffffe, RZ, 0xc0, !PT ;  /* 0xfffffffe17177812 */ /* 0x000fc800078ec0ff */
[----:B------:R-:W-:-:S04]  /*b3e0*/  LOP3.LUT R23, R23, 0xfffffffd, RZ, 0xc0, !PT ;  /* 0xfffffffd17177812 */ /* 0x000fc800078ec0ff */
[----:B------:R-:W-:-:S04]  /*b3f0*/  @P1 LOP3.LUT R23, R23, 0x2, RZ, 0xfc, !PT ;  /* 0x0000000217171812 */ /* 0x000fc800078efcff */
[----:B------:R-:W-:Y:S01]  /*b400*/  @P0 LOP3.LUT R23, R23, 0x1, RZ, 0xfc, !PT ;  /* 0x0000000117170812 */ /* 0x000fe200078efcff */
[----:B0-----:R-:W-:Y:S06]  /*b410*/  BRA.DIV UR5, `(.L_x_255) ;  /* 0x0000003e059c7947 */ /* 0x001fec000b800000 */
.L_x_321:
[----:B------:R-:W-:Y:S02]  /*b420*/  ISETP.GT.U32.AND P0, PT, R20, 0x5f, PT ;  /* 0x0000005f1400780c */ /* 0x000fe40003f04070 */
[----:B------:R-:W-:-:S11]  /*b430*/  LOP3.LUT R23, R23, 0xfffffff7, RZ, 0xc0, !PT ;  /* 0xfffffff717177812 */ /* 0x000fd600078ec0ff */
[----:B------:R-:W-:Y:S01]  /*b440*/  @P0 LOP3.LUT R23, R23, 0x8, RZ, 0xfc, !PT ;  /* 0x0000000817170812 */ /* 0x000fe200078efcff */
[----:B------:R-:W-:Y:S06]  /*b450*/  @!P3 BRA `(.L_x_256) ;  /* 0x000000000004b947 */ /* 0x000fec0003800000 */
[----:B------:R-:W-:Y:S01]  /*b460*/  BPT.TRAP 0x1 ;  /* 0x000000040000795c */ /* 0x000fe20000300000 */
.L_x_256:
[----:B------:R-:W-:Y:S01]  /*b470*/  SHF.R.S32.HI R5, RZ, 0x1f, R0 ;  /* 0x0000001fff057819 */ /* 0x000fe20000011400 */
[----:B------:R-:W-:Y:S01]  /*b480*/  ULDC.64 UR4, c[0x0][0x328] ;  /* 0x0000ca0000047ab9 */ /* 0x000fe20000000a00 */
[----:B------:R-:W-:Y:S01]  /*b490*/  ULDC.64 UR6, c[0x0][0x318] ;  /* 0x0000c60000067ab9 */ /* 0x000fe20000000a00 */
[----:B------:R-:W-:Y:S02]  /*b4a0*/  BSSY B0, `(.L_x_257) ;  /* 0x0000014000007945 */ /* 0x000fe40003800000 */
[----:B------:R-:W-:-:S04]  /*b4b0*/  IMAD R3, R5, UR4, RZ ;  /* 0x0000000405037c24 */ /* 0x000fc8000f8e02ff */
[C---:B------:R-:W-:Y:S02]  /*b4c0*/  IMAD R6, R0.reuse, UR5, R3 ;  /* 0x0000000500067c24 */ /* 0x040fe4000f8e0203 */
[----:B------:R-:W-:Y:S01]  /*b4d0*/  IMAD.WIDE.U32 R2, R0, UR4, RZ ;  /* 0x0000000400027c25 */ /* 0x000fe2000f8e00ff */
[----:B------:R-:W-:-:S03]  /*b4e0*/  ULDC.64 UR4, c[0x0][0x338] ;  /* 0x0000ce0000047ab9 */ /* 0x000fc60000000a00 */
[----:B------:R-:W-:Y:S01]  /*b4f0*/  IMAD.IADD R3, R3, 0x1, R6 ;  /* 0x0000000103037824 */ /* 0x000fe200078e0206 */
[----:B-----5:R-:W-:Y:S01]  /*b500*/  SHF.R.S32.HI R6, RZ, 0x1f, R4 ;  /* 0x0000001fff067819 */ /* 0x020fe20000011404 */
[----:B------:R-:W-:-:S04]  /*b510*/  IMAD.WIDE.U32 R2, R4, UR4, R2 ;  /* 0x0000000404027c25 */ /* 0x000fc8000f8e0002 */
[----:B------:R-:W-:-:S04]  /*b520*/  IMAD R7, R6, UR4, RZ ;  /* 0x0000000406077c24 */ /* 0x000fc8000f8e02ff */
[----:B------:R-:W-:Y:S01]  /*b530*/  IMAD R7, R4, UR5, R7 ;  /* 0x0000000504077c24 */ /* 0x000fe2000f8e0207 */
[----:B------:R-:W-:-:S04]  /*b540*/  ULDC.64 UR4, c[0x0][0x330] ;  /* 0x0000cc0000047ab9 */ /* 0x000fc80000000a00 */
[----:B------:R-:W-:Y:S01]  /*b550*/  IADD3 R3, R3, R7, RZ ;  /* 0x0000000703037210 */ /* 0x000fe20007ffe0ff */
[----:B------:R-:W-:Y:S02]  /*b560*/  IMAD R7, R27, 0x8, R22 ;  /* 0x000000081b077824 */ /* 0x000fe400078e0216 */
[----:B------:R-:W-:-:S04]  /*b570*/  IMAD.WIDE.U32 R2, R26, UR4, R2 ;  /* 0x000000041a027c25 */ /* 0x000fc8000f8e0002 */
[----:B------:R-:W-:Y:S01]  /*b580*/  IMAD R24, R26, UR5, R3 ;  /* 0x000000051a187c24 */ /* 0x000fe2000f8e0203 */
[----:B------:R-:W-:-:S04]  /*b590*/  LEA R18, P0, R2, UR6, 0x1 ;  /* 0x0000000602127c11 */ /* 0x000fc8000f8008ff */
[----:B------:R-:W-:Y:S02]  /*b5a0*/  LEA.HI.X R24, R2, UR7, R24, 0x1, P0 ;  /* 0x0000000702187c11 */ /* 0x000fe400080f0c18 */
[----:B------:R-:W-:-:S06]  /*b5b0*/  SHF.L.U32 R2, R28, 0x1f, RZ ;  /* 0x0000001f1c027819 */ /* 0x000fcc00000006ff */
[----:B------:R-:W0:Y:S02]  /*b5c0*/  SYNCS.PHASECHK.TRANS64.TRYWAIT P0, [R7+URZ+0x2a840], R2 ;  /* 0x02a84002070075a7 */ /* 0x000e24000800017f */
[----:B0-----:R-:W-:Y:S05]  /*b5d0*/  @!P0 BRA `(.L_x_258) ;  /* 0x0000003c005c8947 */ /* 0x001fea0003800000 */
.L_x_322:
[----:B------:R-:W-:Y:S05]  /*b5e0*/  BSYNC B0 ;  /* 0x0000000000007941 */ /* 0x000fea0003800000 */
.L_x_257:
[----:B------:R-:W1:Y:S01]  /*b5f0*/  S2R R8, SR_TID.X ;  /* 0x0000000000087919 */ /* 0x000e620000002100 */
[----:B------:R-:W-:Y:S01]  /*b600*/  ULDC.64 UR4, c[0x0][0x300] ;  /* 0x0000c00000047ab9 */ /* 0x000fe20000000a00 */
[----:B------:R-:W-:Y:S01]  /*b610*/  ULDC.64 UR6, c[0x0][0x2e8] ;  /* 0x0000ba0000067ab9 */ /* 0x000fe20000000a00 */
[----:B------:R-:W-:Y:S01]  /*b620*/  IMAD R5, R5, UR4, RZ ;  /* 0x0000000405057c24 */ /* 0x000fe2000f8e02ff */
[C---:B------:R-:W-:Y:S01]  /*b630*/  LOP3.LUT P4, RZ, R23.reuse, 0x4, RZ, 0xc0, !PT ;  /* 0x0000000417ff7812 */ /* 0x040fe2000788c0ff */
[C---:B0-----:R-:W-:Y:S01]  /*b640*/  IMAD.WIDE.U32 R2, R0.reuse, UR4, RZ ;  /* 0x0000000400027c25 */ /* 0x041fe2000f8e00ff */
[C---:B------:R-:W-:Y:S02]  /*b650*/  LOP3.LUT P3, RZ, R23.reuse, 0x2, RZ, 0xc0, !PT ;  /* 0x0000000217ff7812 */ /* 0x040fe4000786c0ff */
[----:B------:R-:W-:Y:S01]  /*b660*/  LOP3.LUT P2, RZ, R23, 0x1, RZ, 0xc0, !PT ;  /* 0x0000000117ff7812 */ /* 0x000fe2000784c0ff */
[----:B------:R-:W-:Y:S01]  /*b670*/  IMAD R5, R0, UR5, R5 ;  /* 0x0000000500057c24 */ /* 0x000fe2000f8e0205 */
[----:B------:R-:W-:-:S02]  /*b680*/  ULDC.64 UR4, c[0x0][0x310] ;  /* 0x0000c40000047ab9 */ /* 0x000fc40000000a00 */
[----:B------:R-:W-:Y:S02]  /*b690*/  IMAD R6, R6, UR4, RZ ;  /* 0x0000000406067c24 */ /* 0x000fe4000f8e02ff */
[----:B------:R-:W-:Y:S02]  /*b6a0*/  IMAD.IADD R3, R3, 0x1, R5 ;  /* 0x0000000103037824 */ /* 0x000fe400078e0205 */
[C---:B------:R-:W-:Y:S02]  /*b6b0*/  IMAD R6, R4.reuse, UR5, R6 ;  /* 0x0000000504067c24 */ /* 0x040fe4000f8e0206 */
[----:B------:R-:W-:Y:S01]  /*b6c0*/  IMAD.WIDE.U32 R2, R4, UR4, R2 ;  /* 0x0000000404027c25 */ /* 0x000fe2000f8e0002 */
[----:B------:R-:W-:-:S03]  /*b6d0*/  ULDC.64 UR4, c[0x0][0x308] ;  /* 0x0000c20000047ab9 */ /* 0x000fc60000000a00 */
[----:B------:R-:W-:Y:S02]  /*b6e0*/  IMAD.IADD R3, R3, 0x1, R6 ;  /* 0x0000000103037824 */ /* 0x000fe400078e0206 */
[----:B------:R-:W-:Y:S02]  /*b6f0*/  IMAD R6, R25, -0x60, R34 ;  /* 0xffffffa019067824 */ /* 0x000fe400078e0222 */
[----:B------:R-:W-:Y:S01]  /*b700*/  IMAD.WIDE.U32 R2, R26, UR4, R2 ;  /* 0x000000041a027c25 */ /* 0x000fe2000f8e0002 */
[----:B------:R-:W-:-:S03]  /*b710*/  UMOV UR4, 0xffffffff ;  /* 0xffffffff00047882 */ /* 0x000fc60000000000 */
[----:B------:R-:W-:Y:S01]  /*b720*/  IMAD R0, R26, UR5, R3 ;  /* 0x000000051a007c24 */ /* 0x000fe2000f8e0203 */
[----:B------:R-:W-:Y:S01]  /*b730*/  LEA R4, P0, R2, UR6, 0x1 ;  /* 0x0000000602047c11 */ /* 0x000fe2000f8008ff */
[----:B------:R-:W-:Y:S01]  /*b740*/  IMAD R5, R27, 0x4800, R32 ;  /* 0x000048001b057824 */ /* 0x000fe200078e0220 */
[----:B-1----:R-:W-:Y:S02]  /*b750*/  LOP3.LUT R8, R8, 0x7f, RZ, 0xc0, !PT ;  /* 0x0000007f08087812 */ /* 0x002fe400078ec0ff */
[----:B------:R-:W-:Y:S02]  /*b760*/  LEA.HI.X R0, R2, UR7, R0, 0x1, P0 ;  /* 0x0000000702007c11 */ /* 0x000fe400080f0c00 */
[----:B------:R-:W-:Y:S02]  /*b770*/  SHF.R.U32.HI R9, RZ, 0x3, R8 ;  /* 0x00000003ff097819 */ /* 0x000fe40000011608 */
[----:B------:R-:W0:Y:S03]  /*b780*/  S2R R8, SR_TID.X ;  /* 0x0000000000087919 */ /* 0x000e260000002100 */
[----:B------:R-:W-:-:S05]  /*b790*/  IMAD.IADD R6, R6, 0x1, -R9 ;  /* 0x0000000106067824 */ /* 0x000fca00078e0a09 */
[----:B------:R-:W-:Y:S01]  /*b7a0*/  ISETP.GE.AND P0, PT, R6, 0x1, PT ;  /* 0x000000010600780c */ /* 0x000fe20003f06270 */
[----:B0-----:R-:W-:-:S05]  /*b7b0*/  IMAD.SHL.U32 R9, R8, 0x8, RZ ;  /* 0x0000000808097824 */ /* 0x001fca00078e00ff */
[----:B------:R-:W-:Y:S01]  /*b7c0*/  LOP3.LUT R9, R9, 0x38, RZ, 0xc0, !PT ;  /* 0x0000003809097812 */ /* 0x000fe200078ec0ff */
[----:B------:R-:W-:Y:S06]  /*b7d0*/  BRA.DIV UR4, `(.L_x_259) ;  /* 0x0000003a04f07947 */ /* 0x000fec000b800000 */
[----:B------:R-:W0:Y:S01]  /*b7e0*/  SHFL.IDX PT, R3, R4, RZ, 0x181f ;  /* 0x00181fff04037589 */ /* 0x000e2200000e0000 */
[----:B------:R-:W-:-:S03]  /*b7f0*/  @P0 IMAD R8, R5, 0x2, R22 ;  /* 0x0000000205080824 */ /* 0x000fc600078e0216 */
[----:B------:R-:W1:Y:S01]  /*b800*/  SHFL.IDX PT, R2, R0, RZ, 0x181f ;  /* 0x00181fff00027589 */ /* 0x000e6200000e0000 */
[----:B0-----:R-:W-:-:S05]  /*b810*/  @P0 LEA R3, P1, R9, R3, 0x1 ;  /* 0x0000000309030211 */ /* 0x001fca00078208ff */
[----:B-1----:R-:W-:Y:S01]  /*b820*/  @P0 IMAD.X R2, RZ, RZ, R2, P1 ;  /* 0x000000ffff020224 */ /* 0x002fe200008e0602 */
[----:B------:R-:W-:-:S04]  /*b830*/  ISETP.GE.AND P1, PT, R6, 0x11, PT ;  /* 0x000000110600780c */ /* 0x000fc80003f26270 */
[----:B------:R-:W-:-:S04]  /*b840*/  @P0 LOP3.LUT R3, R3, R2, RZ, 0x3c, !PT ;  /* 0x0000000203030212 */ /* 0x000fc800078e3cff */
[----:B------:R-:W-:-:S04]  /*b850*/  @P0 LOP3.LUT R2, R3, R2, RZ, 0x3c, !PT ;  /* 0x0000000203020212 */ /* 0x000fc800078e3cff */
[----:B------:R-:W-:-:S05]  /*b860*/  @P0 LOP3.LUT R3, R3, R2, RZ, 0x3c, !PT ;  /* 0x0000000203030212 */ /* 0x000fca00078e3cff */
[----:B------:R-:W-:Y:S01]  /*b870*/  @!PT LDS RZ, [RZ] ;  /* 0x00000000fffff984 */ /* 0x000fe20000000800 */
[----:B------:R-:W-:Y:S04]  /*b880*/  @P0 LDGSTS.E.BYPASS.LTC128B.128 [R8+0x18400], desc[UR36][R2.64], !P4 ;  /* 0x1840000002080fae */ /* 0x000fe8000e101d64 */
[----:B------:R-:W-:Y:S04]  /*b890*/  @P0 LDGSTS.E.BYPASS.LTC128B.128 [R8+0x1b400], desc[UR36][R2.64+0x80], !P3 ;  /* 0x1b40008002080fae */ /* 0x000fe8000d901d64 */
[----:B------:R0:W-:Y:S04]  /*b8a0*/  @P0 LDGSTS.E.BYPASS.LTC128B.128 [R8+0x1e400], desc[UR36][R2.64+0x100], !P2 ;  /* 0x1e40010002080fae */ /* 0x0001e8000d101d64 */
[----:B0-----:R-:W0:Y:S01]  /*b8b0*/  SHFL.IDX PT, R3, R4, 0x1, 0x181f ;  /* 0x00381f0004037f89 */ /* 0x001e2200000e0000 */
[----:B------:R-:W-:-:S03]  /*b8c0*/  @P1 IMAD R8, R5, 0x2, R22 ;  /* 0x0000000205081824 */ /* 0x000fc600078e0216 */
[----:B------:R-:W1:Y:S01]  /*b8d0*/  SHFL.IDX PT, R2, R0, 0x1, 0x181f ;  /* 0x00381f0000027f89 */ /* 0x000e6200000e0000 */
[----:B0-----:R-:W-:-:S05]  /*b8e0*/  @P1 LEA R3, P0, R9, R3, 0x1 ;  /* 0x0000000309031211 */ /* 0x001fca00078008ff */
[----:B-1----:R-:W-:-:S05]  /*b8f0*/  @P1 IMAD.X R2, RZ, RZ, R2, P0 ;  /* 0x000000ffff021224 */ /* 0x002fca00000e0602 */
[----:B------:R-:W-:-:S04]  /*b900*/  @P1 LOP3.LUT R3, R3, R2, RZ, 0x3c, !PT ;  /* 0x0000000203031212 */ /* 0x000fc800078e3cff */
[----:B------:R-:W-:-:S04]  /*b910*/  @P1 LOP3.LUT R2, R3, R2, RZ, 0x3c, !PT ;  /* 0x0000000203021212 */ /* 0x000fc800078e3cff */
[----:B------:R-:W-:-:S05]  /*b920*/  @P1 LOP3.LUT R3, R3, R2, RZ, 0x3c, !PT ;  /* 0x0000000203031212 */ /* 0x000fca00078e3cff */
[----:B------:R-:W-:Y:S04]  /*b930*/  @P1 LDGSTS.E.BYPASS.LTC128B.128 [R8+0x18c00], desc[UR36][R2.64], !P4 ;  /* 0x18c0000002081fae */ /* 0x000fe8000e101d64 */
[----:B------:R-:W-:Y:S04]  /*b940*/  @P1 LDGSTS.E.BYPASS.LTC128B.128 [R8+0x1bc00], desc[UR36][R2.64+0x80], !P3 ;  /* 0x1bc0008002081fae */ /* 0x000fe8000d901d64 */
[----:B------:R0:W-:Y:S01]  /*b950*/  @P1 LDGSTS.E.BYPASS.LTC128B.128 [R8+0x1ec00], desc[UR36][R2.64+0x100], !P2 ;  /* 0x1ec0010002081fae */ /* 0x0001e2000d101d64 */
[----:B------:R-:W-:-:S03]  /*b960*/  ISETP.GE.AND P1, PT, R6, 0x21, PT ;  /* 0x000000210600780c */ /* 0x000fc60003f26270 */
[----:B0-----:R-:W0:Y:S10]  /*b970*/  SHFL.IDX PT, R3, R4, 0x2, 0x181f ;  /* 0x00581f0004037f89 */ /* 0x001e3400000e0000 */
[----:B------:R-:W-:Y:S01]  /*b980*/  @P1 LEA R8, R5, R22, 0x1 ;  /* 0x0000001605081211 */ /* 0x000fe200078e08ff */
        /* <DEDUP_REMOVED lines=11> */
[----:B------:R-:W-:Y:S01]  /*ba40*/  @P1 IMAD R8, R5, 0x2, R22 ;  /* 0x0000000205081824 */ /* 0x000fe200078e0216 */
        /* <DEDUP_REMOVED lines=12> */
[----:B------:R-:W1:Y:S04]  /*bb10*/  SHFL.IDX PT, R2, R0, 0x4, 0x181f ;  /* 0x00981f0000027f89 */ /* 0x000e6800000e0000 */
[----:B------:R-:W2:Y:S01]  /*bb20*/  SHFL.IDX PT, R0, R0, 0x5, 0x181f ;  /* 0x00b81f0000007f89 */ /* 0x000ea200000e0000 */
[----:B0-----:R-:W-:-:S05]  /*bb30*/  @P1 LEA R3, P0, R9, R3, 0x1 ;  /* 0x0000000309031211 */ /* 0x001fca00078008ff */
[----:B-1----:R-:W-:-:S05]  /*bb40*/  @P1 IMAD.X R2, RZ, RZ, R2, P0 ;  /* 0x000000ffff021224 */ /* 0x002fca00000e0602 */
[----:B------:R-:W-:-:S04]  /*bb50*/  @P1 LOP3.LUT R3, R3, R2, RZ, 0x3c, !PT ;  /* 0x0000000203031212 */ /* 0x000fc800078e3cff */
[----:B------:R-:W-:-:S04]  /*bb60*/  @P1 LOP3.LUT R2, R3, R2, RZ, 0x3c, !PT ;  /* 0x0000000203021212 */ /* 0x000fc800078e3cff */
[----:B------:R-:W-:-:S05]  /*bb70*/  @P1 LOP3.LUT R3, R3, R2, RZ, 0x3c, !PT ;  /* 0x0000000203031212 */ /* 0x000fca00078e3cff */
[----:B------:R-:W-:Y:S04]  /*bb80*/  @P1 LDGSTS.E.BYPASS.LTC128B.128 [R8+0x1a400], desc[UR36][R2.64], !P4 ;  /* 0x1a40000002081fae */ /* 0x000fe8000e101d64 */
[----:B------:R-:W-:Y:S04]  /*bb90*/  @P1 LDGSTS.E.BYPASS.LTC128B.128 [R8+0x1d400], desc[UR36][R2.64+0x80], !P3 ;  /* 0x1d40008002081fae */ /* 0x000fe8000d901d64 */
[----:B------:R0:W-:Y:S04]  /*bba0*/  @P1 LDGSTS.E.BYPASS.LTC128B.128 [R8+0x20400], desc[UR36][R2.64+0x100], !P2 ;  /* 0x2040010002081fae */ /* 0x0001e8000d101d64 */
[----:B0-2---:R0:W1:Y:S02]  /*bbb0*/  SHFL.IDX PT, R2, R4, 0x5, 0x181f ;  /* 0x00b81f0004027f89 */ /* 0x00506400000e0000 */
.L_x_336:
[----:B------:R-:W-:-:S13]  /*bbc0*/  ISETP.GE.AND P0, PT, R6, 0x51, PT ;  /* 0x000000510600780c */ /* 0x000fda0003f06270 */
[----:B-1----:R-:W-:Y:S01]  /*bbd0*/  @P0 LEA R2, P1, R9, R2, 0x1 ;  /* 0x0000000209020211 */ /* 0x002fe200078208ff */
[----:B------:R-:W-:-:S04]  /*bbe0*/  @P0 IMAD R5, R5, 0x2, R22 ;  /* 0x0000000205050824 */ /* 0x000fc800078e0216 */
[----:B------:R-:W-:-:S05]  /*bbf0*/  @P0 IMAD.X R3, RZ, RZ, R0, P1 ;  /* 0x000000ffff030224 */ /* 0x000fca00008e0600 */
[----:B------:R-:W-:Y:S01]  /*bc00*/  @!PT LDS RZ, [RZ] ;  /* 0x00000000fffff984 */ /* 0x000fe20000000800 */
[----:B------:R-:W-:Y:S01]  /*bc10*/  @!PT LDS RZ, [RZ] ;  /* 0x00000000fffff984 */ /* 0x000fe20000000800 */
[----:B------:R-:W-:Y:S01]  /*bc20*/  @!PT LDS RZ, [RZ] ;  /* 0x00000000fffff984 */ /* 0x000fe20000000800 */
[----:B------:R1:W-:Y:S04]  /*bc30*/  @P0 LDGSTS.E.BYPASS.LTC128B.128 [R5+0x1ac00], desc[UR36][R2.64], !P4 ;  /* 0x1ac0000002050fae */ /* 0x0003e8000e101d64 */
[----:B------:R1:W-:Y:S04]  /*bc40*/  @P0 LDGSTS.E.BYPASS.LTC128B.128 [R5+0x1dc00], desc[UR36][R2.64+0x80], !P3 ;  /* 0x1dc0008002050fae */ /* 0x0003e8000d901d64 */
[----:B------:R1:W-:Y:S01]  /*bc50*/  @P0 LDGSTS.E.BYPASS.LTC128B.128 [R5+0x20c00], desc[UR36][R2.64+0x100], !P2 ;  /* 0x20c0010002050fae */ /* 0x0003e2000d101d64 */
[----:B------:R-:W-:Y:S01]  /*bc60*/  PLOP3.LUT P0, PT, PT, PT, PT, 0x80, 0x0 ;  /* 0x000000000000781c */ /* 0x000fe20003f0f070 */
[----:B------:R-:W-:-:S12]  /*bc70*/  NOP ;  /* 0x0000000000007918 */ /* 0x000fd80000000000 */
.L_x_260:
[----:B------:R-:W-:Y:S02]  /*bc80*/  PLOP3.LUT P1, PT, P1, P0, PT, 0xa2, 0x0 ;  /* 0x000000000000781c */ /* 0x000fe40000f21472 */
[----:B------:R-:W-:-:S08]  /*bc90*/  @P0 R2UR P1, UR4, R7 ;  /* 0x00000000070402ca */ /* 0x000fd00000020000 */
[----:B------:R-:W-:-:S05]  /*bca0*/  @P0 PLOP3.LUT P0, PT, P1, PT, PT, 0x80, 0x0 ;  /* 0x000000000000081c */ /* 0x000fca0000f0f070 */
[----:B------:R-:W-:Y:S01]  /*bcb0*/  @!P1 SYNCS.ARRIVE.TRANS64.RED.A0T1 RZ, [UR4+0x2a830], RZ ;  /* 0x02a830ffffff99a7 */ /* 0x000fe20008200404 */
[----:B------:R-:W-:Y:S07]  /*bcc0*/  @!P1 ARRIVES.LDGSTSBAR.64.TRANSCNT [UR4+0x2a830] ;  /* 0x02a83000ff0099b0 */ /* 0x000fee0008000a84 */
[----:B------:R-:W-:Y:S05]  /*bcd0*/  @P0 BRA.U.ANY `(.L_x_260) ;  /* 0xfffffffd00e80947 */ /* 0x000fea000393ffff */
[----:B------:R-:W-:Y:S01]  /*bce0*/  NOP ;  /* 0x0000000000007918 */ /* 0x000fe20000000000 */
[----:B------:R-:W-:-:S13]  /*bcf0*/  LOP3.LUT P2, RZ, R23, 0x10, RZ, 0xc0, !PT ;  /* 0x0000001017ff7812 */ /* 0x000fda000784c0ff */
[----:B------:R-:W-:Y:S05]  /*bd00*/  @!P2 BRA `(.L_x_261) ;  /* 0x000000000004a947 */ /* 0x000fea0003800000 */
[----:B------:R-:W-:Y:S01]  /*bd10*/  BPT.TRAP 0x1 ;  /* 0x000000040000795c */ /* 0x000fe20000300000 */
.L_x_261:
[----:B------:R2:W5:Y:S01]  /*bd20*/  LDL.LU R0, [R1+0x4] ;  /* 0x0000040001007983 */ /* 0x0005620000300800 */
[----:B------:R-:W-:Y:S01]  /*bd30*/  LOP3.LUT P0, RZ, R23, 0x40, RZ, 0xc0, !PT ;  /* 0x0000004017ff7812 */ /* 0x000fe2000780c0ff */
[----:B------:R2:W-:-:S12]  /*bd40*/  SYNCS.ARRIVE.TRANS64.A1T0 RZ, [R7+URZ+0x2a830], RZ ;  /* 0x02a830ff07ff79a7 */ /* 0x0005d8000810003f */
[----:B------:R-:W-:Y:S05]  /*bd50*/  WARPSYNC.ALL ;  /* 0x0000000000007948 */ /* 0x000fea0003800000 */
[----:B------:R-:W-:Y:S01]  /*bd60*/  ULDC.64 UR4, c[0x0][0x298] ;  /* 0x0000a60000047ab9 */ /* 0x000fe20000000a00 */
[----:B-1----:R-:W-:Y:S01]  /*bd70*/  VIADD R2, R22, 0xc400 ;  /* 0x0000c40016027836 */ /* 0x002fe20000000000 */
[----:B------:R-:W-:Y:S01]  /*bd80*/  SEL R30, R30, RZ, !P0 ;  /* 0x000000ff1e1e7207 */ /* 0x000fe20004000000 */
[----:B0-----:R-:W-:Y:S01]  /*bd90*/  IMAD.WIDE.U32 R4, R35, UR4, RZ ;  /* 0x0000000423047c25 */ /* 0x001fe2000f8e00ff */
[----:B------:R-:W-:Y:S01]  /*bda0*/  BSSY B6, `(.L_x_262) ;  /* 0x000001b000067945 */ /* 0x000fe20003800000 */
[----:B------:R-:W-:Y:S01]  /*bdb0*/  BAR.SYNC.DEFER_BLOCKING 0x8, 0x180 ;  /* 0x0206000000007b1d */ /* 0x000fe20000010000 */
[----:B-----5:R-:W-:-:S02]  /*bdc0*/  SEL R0, R0, RZ, !P0 ;  /* 0x000000ff00007207 */ /* 0x020fc40004000000 */
[----:B------:R-:W-:-:S03]  /*bdd0*/  LOP3.LUT P0, RZ, R2, 0x3ff, RZ, 0xc0, !PT ;  /* 0x000003ff02ff7812 */ /* 0x000fc6000780c0ff */
[----:B------:R0:W-:Y:S04]  /*bde0*/  STL [R1+0x4], R0 ;  /* 0x0000040001007387 */ /* 0x0001e80000100800 */
[----:B------:R1:W-:Y:S01]  /*bdf0*/  STL.64 [R1+0x8], R4 ;  /* 0x0000080401007387 */ /* 0x0003e20000100a00 */
[----:B0-----:R-:W-:-:S05]  /*be00*/  SHF.R.S32.HI R0, RZ, 0x1f, R35 ;  /* 0x0000001fff007819 */ /* 0x001fca0000011423 */
[----:B------:R-:W-:-:S04]  /*be10*/  IMAD R0, R0, UR4, RZ ;  /* 0x0000000400007c24 */ /* 0x000fc8000f8e02ff */
[----:B------:R-:W-:-:S04]  /*be20*/  IMAD R0, R35, UR5, R0 ;  /* 0x0000000523007c24 */ /* 0x000fc8000f8e0200 */
[----:B------:R-:W-:Y:S01]  /*be30*/  IMAD.IADD R35, R5, 0x1, R0 ;  /* 0x0000000105237824 */ /* 0x000fe200078e0200 */
[----:B-1----:R-:W-:Y:S06]  /*be40*/  @!P0 BRA `(.L_x_263) ;  /* 0x0000000000408947 */ /* 0x002fec0003800000 */
[----:B------:R-:W-:Y:S01]  /*be50*/  MOV R2, 0x0 ;  /* 0x0000000000027802 */ /* 0x000fe20000000f00 */
[----:B------:R-:W-:Y:S01]  /*be60*/  ULDC.64 UR6, c[0x4][0xf0] ;  /* 0x01003c0000067ab9 */ /* 0x000fe20000000a00 */
[----:B------:R-:W-:Y:S01]  /*be70*/  ULDC.64 UR8, c[0x4][0xf8] ;  /* 0x01003e0000087ab9 */ /* 0x000fe20000000a00 */
[----:B------:R-:W-:Y:S01]  /*be80*/  ULDC.64 UR4, c[0x4][0x88] ;  /* 0x0100220000047ab9 */ /* 0x000fe20000000a00 */
[----:B------:R-:W-:Y:S01]  /*be90*/  IMAD.U32 R4, RZ, RZ, UR6 ;  /* 0x00000006ff047e24 */ /* 0x000fe2000f8e00ff */
[----:B------:R-:W-:Y:S01]  /*bea0*/  MOV R6, UR8 ;  /* 0x0000000800067c02 */ /* 0x000fe20008000f00 */
[----:B------:R-:W0:Y:S01]  /*beb0*/  LDC.64 R2, c[0x4][R2] ;  /* 0x0100000002027b82 */ /* 0x000e220000000a00 */
[----:B------:R-:W-:Y:S02]  /*bec0*/  IMAD.U32 R5, RZ, RZ, UR7 ;  /* 0x00000007ff057e24 */ /* 0x000fe4000f8e00ff */
[----:B--2---:R-:W-:Y:S02]  /*bed0*/  IMAD.U32 R7, RZ, RZ, UR9 ;  /* 0x00000009ff077e24 */ /* 0x004fe4000f8e00ff */
[----:B------:R-:W-:-:S02]  /*bee0*/  IMAD.U32 R10, RZ, RZ, UR4 ;  /* 0x00000004ff0a7e24 */ /* 0x000fc4000f8e00ff */
[----:B------:R-:W-:Y:S02]  /*bef0*/  IMAD.U32 R11, RZ, RZ, UR5 ;  /* 0x00000005ff0b7e24 */ /* 0x000fe4000f8e00ff */
[----:B------:R-:W-:Y:S02]  /*bf00*/  IMAD.MOV.U32 R8, RZ, RZ, 0x70 ;  /* 0x00000070ff087424 */ /* 0x000fe400078e00ff */
[----:B------:R-:W-:Y:S02]  /*bf10*/  IMAD.MOV.U32 R12, RZ, RZ, 0x1 ;  /* 0x00000001ff0c7424 */ /* 0x000fe400078e00ff */
[----:B------:R-:W-:-:S07]  /*bf20*/  IMAD.MOV.U32 R13, RZ, RZ, RZ ;  /* 0x000000ffff0d7224 */ /* 0x000fce00078e00ff */
[----:B------:R-:W-:-:S07]  /*bf30*/  LEPC R20, `(.L_x_263) ;  /* 0x000000001014794e */ /* 0x000fce0000000000 */
[----:B0-----:R-:W-:Y:S05]  /*bf40*/  CALL.ABS.NOINC R2 ;  /* 0x0000000002007343 */ /* 0x001fea0003c00000 */
.L_x_263:
[----:B------:R-:W-:Y:S05]  /*bf50*/  BSYNC B6 ;  /* 0x0000000000067941 */ /* 0x000fea0003800000 */
.L_x_262:
[----:B------:R-:W3:Y:S01]  /*bf60*/  LDL.LU R20, [R1+0x4] ;  /* 0x0000040001147983 */ /* 0x000ee20000300800 */
[----:B------:R-:W0:Y:S01]  /*bf70*/  LDC R6, c[0x0][0x448] ;  /* 0x00011200ff067b82 */ /* 0x000e220000000800 */
[----:B------:R-:W-:Y:S02]  /*bf80*/  ULDC.64 UR4, c[0x0][0x2d8] ;  /* 0x0000b60000047ab9 */ /* 0x000fe40000000a00 */
[----:B------:R-:W4:Y:S01]  /*bf90*/  LDL.LU.64 R2, [R1+0x8] ;  /* 0x0000080001027983 */ /* 0x000f220000300a00 */
[----:B------:R-:W-:-:S03]  /*bfa0*/  SHF.L.U32 R4, R17, 0x7, RZ ;  /* 0x0000000711047819 */ /* 0x000fc600000006ff */
[----:B------:R1:W5:Y:S01]  /*bfb0*/  LDL R17, [R1+0x10] ;  /* 0x0000100001117983 */ /* 0x0003620000100800 */
[----:B0-----:R-:W-:Y:S01]  /*bfc0*/  ISETP.NE.AND P0, PT, R6, 0x1, PT ;  /* 0x000000010600780c */ /* 0x001fe20003f05270 */
[----:B------:R-:W0:Y:S02]  /*bfd0*/  S2R R11, SR_TID.X ;  /* 0x00000000000b7919 */ /* 0x000e240000002100 */
[----:B0-----:R-:W-:-:S05]  /*bfe0*/  IMAD.SHL.U32 R9, R11, 0x8, RZ ;  /* 0x000000080b097824 */ /* 0x001fca00078e00ff */
[----:B------:R-:W-:Y:S01]  /*bff0*/  LOP3.LUT R9, R9, 0x38, RZ, 0xc0, !PT ;  /* 0x0000003809097812 */ /* 0x000fe200078ec0ff */
[----:B---3--:R-:W-:Y:S02]  /*c000*/  IMAD.MOV.U32 R21, RZ, RZ, R20 ;  /* 0x000000ffff157224 */ /* 0x008fe400078e0014 */
[----:B------:R-:W0:Y:S01]  /*c010*/  S2R R20, SR_TID.X ;  /* 0x0000000000147919 */ /* 0x000e220000002100 */
[----:B----4-:R-:W-:Y:S02]  /*c020*/  IMAD.MOV.U32 R3, RZ, RZ, R35 ;  /* 0x000000ffff037224 */ /* 0x010fe400078e0023 */
[----:B------:R-:W-:-:S04]  /*c030*/  IMAD.WIDE.U32 R2, R26, UR4, R2 ;  /* 0x000000041a027c25 */ /* 0x000fc8000f8e0002 */
[----:B------:R-:W-:Y:S01]  /*c040*/  IMAD R3, R26, UR5, R3 ;  /* 0x000000051a037c24 */ /* 0x000fe2000f8e0203 */
[----:B------:R-:W-:Y:S02]  /*c050*/  ULDC.64 UR4, c[0x0][0x2e0] ;  /* 0x0000b80000047ab9 */ /* 0x000fe40000000a00 */
[----:B------:R-:W-:Y:S02]  /*c060*/  IMAD R5, R21, UR4, RZ ;  /* 0x0000000415057c24 */ /* 0x000fe4000f8e02ff */
[----:B------:R-:W-:-:S04]  /*c070*/  IMAD.WIDE.U32 R2, R30, UR4, R2 ;  /* 0x000000041e027c25 */ /* 0x000fc8000f8e0002 */
[----:B------:R-:W-:Y:S01]  /*c080*/  IMAD R0, R30, UR5, R5 ;  /* 0x000000051e007c24 */ /* 0x000fe2000f8e0205 */
[----:B------:R-:W-:Y:S01]  /*c090*/  ULDC.64 UR4, c[0x0][0x2d0] ;  /* 0x0000b40000047ab9 */ /* 0x000fe20000000a00 */
[----:B------:R-:W3:Y:S02]  /*c0a0*/  @P0 LDC R5, c[0x0][0x44c] ;  /* 0x00011300ff050b82 */ /* 0x000ee40000000800 */
[----:B------:R-:W-:-:S06]  /*c0b0*/  IMAD.IADD R3, R3, 0x1, R0 ;  /* 0x0000000103037824 */ /* 0x000fcc00078e0200 */
[----:B------:R-:W4:Y:S01]  /*c0c0*/  @P0 LDC R0, c[0x0][0x450] ;  /* 0x00011400ff000b82 */ /* 0x000f220000000800 */
[C---:B0-----:R-:W-:Y:S01]  /*c0d0*/  LOP3.LUT R21, R20.reuse, 0x7f, RZ, 0xc0, !PT ;  /* 0x0000007f14157812 */ /* 0x041fe200078ec0ff */
[----:B------:R-:W-:-:S03]  /*c0e0*/  IMAD.SHL.U32 R20, R20, 0x10, RZ ;  /* 0x0000001014147824 */ /* 0x000fc600078e00ff */
[----:B------:R-:W-:-:S04]  /*c0f0*/  SHF.R.U32.HI R21, RZ, 0x3, R21 ;  /* 0x00000003ff157819 */ /* 0x000fc80000011615 */
[----:B------:R-:W-:-:S04]  /*c100*/  LOP3.LUT R20, R21, 0x70, R20, 0xf8, !PT ;  /* 0x0000007015147812 */ /* 0x000fc800078ef814 */
[----:B--2---:R-:W-:-:S05]  /*c110*/  LOP3.LUT R7, R20, R4, RZ, 0xfc, !PT ;  /* 0x0000000414077212 */ /* 0x004fca00078efcff */
[----:B---3--:R-:W-:-:S04]  /*c120*/  @P0 IMAD.HI.U32 R8, R7, R5, RZ ;  /* 0x0000000507080227 */ /* 0x008fc800078e00ff */
[----:B------:R-:W-:Y:S01]  /*c130*/  IMAD.MOV.U32 R5, RZ, RZ, R7 ;  /* 0x000000ffff057224 */ /* 0x000fe200078e0007 */
[----:B----4-:R-:W-:-:S05]  /*c140*/  @P0 SHF.R.U32.HI R5, RZ, R0, R8 ;  /* 0x00000000ff050219 */ /* 0x010fca0000011608 */
[----:B------:R-:W-:-:S04]  /*c150*/  IMAD.MOV R0, RZ, RZ, -R5 ;  /* 0x000000ffff007224 */ /* 0x000fc800078e0a05 */
[----:B------:R-:W-:Y:S01]  /*c160*/  IMAD R0, R6, R0, R7 ;  /* 0x0000000006007224 */ /* 0x000fe200078e0207 */
[----:B------:R-:W-:Y:S01]  /*c170*/  SHF.R.S32.HI R7, RZ, 0x1f, R5 ;  /* 0x0000001fff077819 */ /* 0x000fe20000011405 */
[----:B------:R-:W-:-:S04]  /*c180*/  IMAD.WIDE.U32 R2, R5, UR4, R2 ;  /* 0x0000000405027c25 */ /* 0x000fc8000f8e0002 */
[----:B------:R-:W-:-:S04]  /*c190*/  IMAD R7, R7, UR4, RZ ;  /* 0x0000000407077c24 */ /* 0x000fc8000f8e02ff */
[----:B------:R-:W-:Y:S01]  /*c1a0*/  IMAD R7, R5, UR5, R7 ;  /* 0x0000000505077c24 */ /* 0x000fe2000f8e0207 */
[----:B------:R-:W-:Y:S01]  /*c1b0*/  SHF.R.S32.HI R5, RZ, 0x1f, R0 ;  /* 0x0000001fff057819 */ /* 0x000fe20000011400 */
[----:B------:R-:W-:Y:S02]  /*c1c0*/  ULDC.64 UR4, c[0x0][0x2c8] ;  /* 0x0000b20000047ab9 */ /* 0x000fe40000000a00 */
[----:B------:R-:W-:Y:S02]  /*c1d0*/  IMAD.IADD R3, R3, 0x1, R7 ;  /* 0x0000000103037824 */ /* 0x000fe400078e0207 */
[----:B------:R-:W-:Y:S02]  /*c1e0*/  IMAD R5, R5, UR4, RZ ;  /* 0x0000000405057c24 */ /* 0x000fe4000f8e02ff */
[----:B------:R-:W-:Y:S02]  /*c1f0*/  IMAD.SHL.U32 R21, R11, 0x8, RZ ;  /* 0x000000080b157824 */ /* 0x000fe400078e00ff */
[----:B------:R-:W-:-:S02]  /*c200*/  IMAD R5, R0, UR5, R5 ;  /* 0x0000000500057c24 */ /* 0x000fc4000f8e0205 */
[----:B------:R-:W-:Y:S01]  /*c210*/  IMAD.WIDE.U32 R2, R0, UR4, R2 ;  /* 0x0000000400027c25 */ /* 0x000fe2000f8e0002 */
[----:B------:R-:W-:Y:S01]  /*c220*/  ULDC.64 UR4, c[0x0][0x280] ;  /* 0x0000a00000047ab9 */ /* 0x000fe20000000a00 */
[----:B------:R-:W-:Y:S02]  /*c230*/  LOP3.LUT R21, R21, 0x38, RZ, 0xc0, !PT ;  /* 0x0000003815157812 */ /* 0x000fe400078ec0ff */
[----:B------:R-:W-:Y:S01]  /*c240*/  IMAD.IADD R5, R3, 0x1, R5 ;  /* 0x0000000103057824 */ /* 0x000fe200078e0205 */
[----:B------:R-:W-:Y:S01]  /*c250*/  LEA R0, P0, R2, UR4, 0x1 ;  /* 0x0000000402007c11 */ /* 0x000fe2000f8008ff */
[----:B------:R-:W-:Y:S01]  /*c260*/  ULDC UR4, c[0x0][0x2b8] ;  /* 0x0000ae0000047ab9 */ /* 0x000fe20000000800 */
[----:B------:R-:W-:Y:S02]  /*c270*/  LOP3.LUT R20, R11, 0x7f, RZ, 0xc0, !PT ;  /* 0x0000007f0b147812 */ /* 0x000fe400078ec0ff */
[C---:B------:R-:W-:Y:S02]  /*c280*/  LOP3.LUT R10, R21.reuse, 0x40, RZ, 0xfc, !PT ;  /* 0x00000040150a7812 */ /* 0x040fe400078efcff */
[----:B------:R-:W-:-:S02]  /*c290*/  LOP3.LUT R11, R21, 0x80, RZ, 0xfc, !PT ;  /* 0x00000080150b7812 */ /* 0x000fc400078efcff */
[----:B------:R-:W-:Y:S01]  /*c2a0*/  LEA.HI.X R5, R2, UR5, R5, 0x1, P0 ;  /* 0x0000000502057c11 */ /* 0x000fe200080f0c05 */
[----:B------:R-:W-:Y:S01]  /*c2b0*/  UMOV UR5, 0xffffffff ;  /* 0xffffffff00057882 */ /* 0x000fe20000000000 */
[----:B------:R-:W-:Y:S02]  /*c2c0*/  ISETP.GE.AND P3, PT, R9, UR4, PT ;  /* 0x0000000409007c0c */ /* 0x000fe4000bf66270 */
[----:B------:R-:W-:Y:S02]  /*c2d0*/  ISETP.GE.AND P2, PT, R10, UR4, PT ;  /* 0x000000040a007c0c */ /* 0x000fe4000bf46270 */
[----:B------:R-:W-:Y:S02]  /*c2e0*/  ISETP.GE.AND P0, PT, R11, UR4, PT ;  /* 0x000000040b007c0c */ /* 0x000fe4000bf06270 */
[----:B------:R-:W-:Y:S01]  /*c2f0*/  SHF.R.U32.HI R10, RZ, 0x3, R20 ;  /* 0x00000003ff0a7819 */ /* 0x000fe20000011614 */
[----:B-1----:R-:W-:Y:S10]  /*c300*/  BRA.DIV UR5, `(.L_x_264) ;  /* 0x0000003a05587947 */ /* 0x002ff4000b800000 */
[----:B------:R-:W0:Y:S01]  /*c310*/  SHFL.IDX PT, R14, R0, RZ, 0x181f ;  /* 0x00181fff000e7589 */ /* 0x000e2200000e0000 */
[----:B-----5:R-:W-:Y:S02]  /*c320*/  IMAD R6, R17, R6, RZ ;  /* 0x0000000611067224 */ /* 0x020fe400078e02ff */
[----:B------:R-:W-:Y:S01]  /*c330*/  IMAD.IADD R4, R10, 0x1, R4 ;  /* 0x000000010a047824 */ /* 0x000fe200078e0204 */
[----:B------:R-:W1:Y:S03]  /*c340*/  SHFL.IDX PT, R2, R5, RZ, 0x181f ;  /* 0x00181fff05027589 */ /* 0x000e6600000e0000 */
[C---:B------:R-:W-:Y:S01]  /*c350*/  VIADD R7, R4.reuse, 0x10 ;  /* 0x0000001004077836 */ /* 0x040fe20000000000 */
[----:B------:R-:W-:-:S13]  /*c360*/  ISETP.GE.AND P1, PT, R4, R6, PT ;  /* 0x000000060400720c */ /* 0x000fda0003f26270 */
[----:B0-----:R-:W-:-:S05]  /*c370*/  @!P1 LEA R14, P4, R9, R14, 0x1 ;  /* 0x0000000e090e9211 */ /* 0x001fca00078808ff */
[----:B-1----:R-:W-:Y:S02]  /*c380*/  @!P1 IMAD.X R3, RZ, RZ, R2, P4 ;  /* 0x000000ffff039224 */ /* 0x002fe400020e0602 */
[----:B------:R-:W-:Y:S02]  /*c390*/  @!P1 IMAD.MOV.U32 R2, RZ, RZ, R14 ;  /* 0x000000ffff029224 */ /* 0x000fe400078e000e */
[----:B------:R-:W0:Y:S04]  /*c3a0*/  SHFL.IDX PT, R14, R0, 0x1, 0x181f ;  /* 0x00381f00000e7f89 */ /* 0x000e2800000e0000 */
[----:B------:R-:W-:Y:S04]  /*c3b0*/  @!P1 LDGSTS.E.BYPASS.LTC128B.128 [R33+0xc400], desc[UR36][R2.64], !P3 ;  /* 0x0c40000002219fae */ /* 0x000fe8000d901d64 */
[----:B------:R-:W-:Y:S04]  /*c3c0*/  @!P1 LDGSTS.E.BYPASS.LTC128B.128 [R33+0x10400], desc[UR36][R2.64+0x80], !P2 ;  /* 0x1040008002219fae */ /* 0x000fe8000d101d64 */
[----:B------:R1:W-:Y:S01]  /*c3d0*/  @!P1 LDGSTS.E.BYPASS.LTC128B.128 [R33+0x14400], desc[UR36][R2.64+0x100], !P0 ;  /* 0x1440010002219fae */ /* 0x0003e2000c101d64 */
[----:B------:R-:W-:-:S03]  /*c3e0*/  ISETP.GE.AND P1, PT, R7, R6, PT ;  /* 0x000000060700720c */ /* 0x000fc60003f26270 */
[----:B-1----:R-:W1:Y:S10]  /*c3f0*/  SHFL.IDX PT, R2, R5, 0x1, 0x181f ;  /* 0x00381f0005027f89 */ /* 0x002e7400000e0000 */
[----:B0-----:R-:W-:-:S04]  /*c400*/  @!P1 LEA R14, P4, R9, R14, 0x1 ;  /* 0x0000000e090e9211 */ /* 0x001fc800078808ff */
[----:B-1----:R-:W-:Y:S01]  /*c410*/  @!P1 IADD3.X R7, RZ, R2, RZ, P4, !PT ;  /* 0x00000002ff079210 */ /* 0x002fe200027fe4ff */
[----:B------:R-:W-:Y:S02]  /*c420*/  @!P1 IMAD.MOV.U32 R2, RZ, RZ, R14 ;  /* 0x000000ffff029224 */ /* 0x000fe400078e000e */
[----:B------:R-:W0:Y:S02]  /*c430*/  SHFL.IDX PT, R14, R0, 0x2, 0x181f ;  /* 0x00581f00000e7f89 */ /* 0x000e2400000e0000 */
[----:B------:R-:W-:Y:S02]  /*c440*/  @!P1 IMAD.MOV.U32 R3, RZ, RZ, R7 ;  /* 0x000000ffff039224 */ /* 0x000fe400078e0007 */
[----:B------:R-:W-:-:S03]  /*c450*/  VIADD R7, R4, 0x20 ;  /* 0x0000002004077836 */ /* 0x000fc60000000000 */
[----:B------:R-:W-:Y:S04]  /*c460*/  @!P1 LDGSTS.E.BYPASS.LTC128B.128 [R33+0xcc00], desc[UR36][R2.64], !P3 ;  /* 0x0cc0000002219fae */ /* 0x000fe8000d901d64 */
[----:B------:R-:W-:Y:S04]  /*c470*/  @!P1 LDGSTS.E.BYPASS.LTC128B.128 [R33+0x10c00], desc[UR36][R2.64+0x80], !P2 ;  /* 0x10c0008002219fae */ /* 0x000fe8000d101d64 */
[----:B------:R1:W-:Y:S01]  /*c480*/  @!P1 LDGSTS.E.BYPASS.LTC128B.128 [R33+0x14c00], desc[UR36][R2.64+0x100], !P0 ;  /* 0x14c0010002219fae */ /* 0x0003e2000c101d64 */
[----:B------:R-:W-:-:S03]  /*c490*/  ISETP.GE.AND P1, PT, R7, R6, PT ;  /* 0x000000060700720c */ /* 0x000fc60003f26270 */
[----:B-1----:R-:W1:Y:S10]  /*c4a0*/  SHFL.IDX PT, R2, R5, 0x2, 0x181f ;  /* 0x00581f0005027f89 */ /* 0x002e7400000e0000 */
[----:B0-----:R-:W-:-:S05]  /*c4b0*/  @!P1 LEA R14, P4, R9, R14, 0x1 ;  /* 0x0000000e090e9211 */ /* 0x001fca00078808ff */
[----:B-1----:R-:W-:Y:S02]  /*c4c0*/  @!P1 IMAD.X R7, RZ, RZ, R2, P4 ;  /* 0x000000ffff079224 */ /* 0x002fe400020e0602 */
[----:B------:R-:W-:Y:S02]  /*c4d0*/  @!P1 IMAD.MOV.U32 R2, RZ, RZ, R14 ;  /* 0x000000ffff029224 */ /* 0x000fe400078e000e */
[----:B------:R-:W-:Y:S01]  /*c4e0*/  @!P1 IMAD.MOV.U32 R3, RZ, RZ, R7 ;  /* 0x000000ffff039224 */ /* 0x000fe200078e0007 */
[----:B------:R-:W0:Y:S01]  /*c4f0*/  SHFL.IDX PT, R14, R0, 0x3, 0x181f ;  /* 0x00781f00000e7f89 */ /* 0x000e2200000e0000 */
        /* <DEDUP_REMOVED lines=11> */
[----:B------:R-:W-:-:S03]  /*c5b0*/  IADD3 R7, R4, 0x40, RZ ;  /* 0x0000004004077810 */ /* 0x000fc60007ffe0ff */
        /* <DEDUP_REMOVED lines=27> */
[----:B0-----:R-:W-:Y:S01]  /*c770*/  @!P1 LEA R14, P4, R9, R14, 0x1 ;  /* 0x0000000e090e9211 */ /* 0x001fe200078808ff */
[----:B------:R-:W0:Y:S04]  /*c780*/  SHFL.IDX PT, R5, R5, 0x7, 0x181f ;  /* 0x00f81f0005057f89 */ /* 0x000e2800000e0000 */
[----:B-1----:R-:W-:-:S02]  /*c790*/  @!P1 IMAD.X R7, RZ, RZ, R2, P4 ;  /* 0x000000ffff079224 */ /* 0x002fc400020e0602 */
[----:B------:R-:W-:Y:S02]  /*c7a0*/  @!P1 IMAD.MOV.U32 R2, RZ, RZ, R14 ;  /* 0x000000ffff029224 */ /* 0x000fe400078e000e */
[----:B------:R1:W2:Y:S01]  /*c7b0*/  SHFL.IDX PT, R14, R0, 0x7, 0x181f ;  /* 0x00f81f00000e7f89 */ /* 0x0002a200000e0000 */
[----:B------:R-:W-:-:S05]  /*c7c0*/  @!P1 MOV R3, R7 ;  /* 0x0000000700039202 */ /* 0x000fca0000000f00 */
[----:B------:R1:W-:Y:S04]  /*c7d0*/  @!P1 LDGSTS.E.BYPASS.LTC128B.128 [R33+0xf400], desc[UR36][R2.64], !P3 ;  /* 0x0f40000002219fae */ /* 0x0003e8000d901d64 */
[----:B------:R1:W-:Y:S04]  /*c7e0*/  @!P1 LDGSTS.E.BYPASS.LTC128B.128 [R33+0x13400], desc[UR36][R2.64+0x80], !P2 ;  /* 0x1340008002219fae */ /* 0x0003e8000d101d64 */
[----:B0-----:R1:W-:Y:S02]  /*c7f0*/  @!P1 LDGSTS.E.BYPASS.LTC128B.128 [R33+0x17400], desc[UR36][R2.64+0x100], !P0 ;  /* 0x1740010002219fae */ /* 0x0013e4000c101d64 */
.L_x_353:
[----:B-1----:R-:W-:Y:S01]  /*c800*/  VIADD R3, R4, 0x70 ;  /* 0x0000007004037836 */ /* 0x002fe20000000000 */
[----:B------:R-:W-:Y:S04]  /*c810*/  BSSY B0, `(.L_x_265) ;  /* 0x000000b000007945 */ /* 0x000fe80003800000 */
[----:B------:R-:W-:-:S13]  /*c820*/  ISETP.GE.AND P1, PT, R3, R6, PT ;  /* 0x000000060300720c */ /* 0x000fda0003f26270 */
[----:B------:R-:W-:Y:S05]  /*c830*/  @P1 BRA `(.L_x_266) ;  /* 0x0000000000201947 */ /* 0x000fea0003800000 */
[----:B--2---:R-:W-:-:S05]  /*c840*/  LEA R2, P1, R9, R14, 0x1 ;  /* 0x0000000e09027211 */ /* 0x004fca00078208ff */
[----:B------:R-:W-:-:S05]  /*c850*/  IMAD.X R3, RZ, RZ, R5, P1 ;  /* 0x000000ffff037224 */ /* 0x000fca00008e0605 */
[----:B------:R-:W-:Y:S01]  /*c860*/  @!PT LDS RZ, [RZ] ;  /* 0x00000000fffff984 */ /* 0x000fe20000000800 */
[----:B------:R-:W-:Y:S01]  /*c870*/  @!PT LDS RZ, [RZ] ;  /* 0x00000000fffff984 */ /* 0x000fe20000000800 */
[----:B------:R-:W-:Y:S01]  /*c880*/  @!PT LDS RZ, [RZ] ;  /* 0x00000000fffff984 */ /* 0x000fe20000000800 */
[----:B------:R0:W-:Y:S04]  /*c890*/  LDGSTS.E.BYPASS.LTC128B.128 [R33+0xfc00], desc[UR36][R2.64], !P3 ;  /* 0x0fc0000002217fae */ /* 0x0001e8000d901d64 */
[----:B------:R0:W-:Y:S04]  /*c8a0*/  LDGSTS.E.BYPASS.LTC128B.128 [R33+0x13c00], desc[UR36][R2.64+0x80], !P2 ;  /* 0x13c0008002217fae */ /* 0x0001e8000d101d64 */
[----:B------:R0:W-:Y:S02]  /*c8b0*/  LDGSTS.E.BYPASS.LTC128B.128 [R33+0x17c00], desc[UR36][R2.64+0x100], !P0 ;  /* 0x17c0010002217fae */ /* 0x0001e4000c101d64 */
.L_x_266:
[----:B------:R-:W-:Y:S05]  /*c8c0*/  BSYNC B0 ;  /* 0x0000000000007941 */ /* 0x000fea0003800000 */
.L_x_265:
[----:B------:R-:W-:Y:S01]  /*c8d0*/  NOP ;  /* 0x0000000000007918 */ /* 0x000fe20000000000 */
[----:B------:R-:W-:-:S13]  /*c8e0*/  PLOP3.LUT P0, PT, PT, PT, PT, 0x80, 0x0 ;  /* 0x000000000000781c */ /* 0x000fda0003f0f070 */
.L_x_267:
[----:B------:R-:W-:Y:S02]  /*c8f0*/  PLOP3.LUT P1, PT, P1, P0, PT, 0xa2, 0x0 ;  /* 0x000000000000781c */ /* 0x000fe40000f21472 */
[----:B------:R-:W-:-:S08]  /*c900*/  @P0 R2UR P1, UR4, R22 ;  /* 0x00000000160402ca */ /* 0x000fd00000020000 */
[----:B------:R-:W-:-:S05]  /*c910*/  @P0 PLOP3.LUT P0, PT, P1, PT, PT, 0x80, 0x0 ;  /* 0x000000000000081c */ /* 0x000fca0000f0f070 */
[----:B------:R-:W-:Y:S01]  /*c920*/  @!P1 SYNCS.ARRIVE.TRANS64.RED.A0T1 RZ, [UR4+0x2a800], RZ ;  /* 0x02a800ffffff99a7 */ /* 0x000fe20008200404 */
[----:B------:R-:W-:Y:S07]  /*c930*/  @!P1 ARRIVES.LDGSTSBAR.64.TRANSCNT [UR4+0x2a800] ;  /* 0x02a80000ff0099b0 */ /* 0x000fee0008000a84 */
[----:B------:R-:W-:Y:S05]  /*c940*/  @P0 BRA.U.ANY `(.L_x_267) ;  /* 0xfffffffd00e80947 */ /* 0x000fea000393ffff */
[----:B0-----:R-:W3:Y:S04]  /*c950*/  LDL.LU R3, [R1+0x18] ;  /* 0x0000180001037983 */ /* 0x001ee80000300800 */
[----:B------:R-:W4:Y:S01]  /*c960*/  LDL.LU R2, [R1+0x14] ;  /* 0x0000140001027983 */ /* 0x000f220000300800 */
[----:B---3--:R-:W-:-:S05]  /*c970*/  VIADD R3, R3, 0x1 ;  /* 0x0000000103037836 */ /* 0x008fca0000000000 */
[----:B------:R-:W-:Y:S01]  /*c980*/  LEA.HI R0, R3, R3, RZ, 0x1 ;  /* 0x0000000303007211 */ /* 0x000fe200078f08ff */
[----:B------:R0:W-:Y:S03]  /*c990*/  STL [R1+0x18], R3 ;  /* 0x0000180301007387 */ /* 0x0001e60000100800 */
[----:B------:R-:W-:-:S05]  /*c9a0*/  LOP3.LUT R0, R0, 0xfffffffe, RZ, 0xc0, !PT ;  /* 0xfffffffe00007812 */ /* 0x000fca00078ec0ff */
[----:B0-----:R-:W-:Y:S02]  /*c9b0*/  IMAD.IADD R3, R3, 0x1, -R0 ;  /* 0x0000000103037824 */ /* 0x001fe400078e0a00 */
[----:B----4-:R-:W-:-:S03]  /*c9c0*/  VIADD R0, R2, 0xfffffffe ;  /* 0xfffffffe02007836 */ /* 0x010fc60000000000 */
[----:B------:R-:W-:Y:S01]  /*c9d0*/  SHF.L.U32 R3, R3, 0x1f, RZ ;  /* 0x0000001f03037819 */ /* 0x000fe200000006ff */
[----:B------:R-:W-:Y:S01]  /*c9e0*/  NOP ;  /* 0x0000000000007918 */ /* 0x000fe20000000000 */
[----:B------:R0:W-:Y:S01]  /*c9f0*/  SYNCS.ARRIVE.TRANS64.A1T0 RZ, [R22+URZ+0x2a800], RZ ;  /* 0x02a800ff16ff79a7 */ /* 0x0001e2000810003f */
[----:B------:R-:W-:Y:S01]  /*ca00*/  BSSY B0, `(.L_x_268) ;  /* 0x0000003000007945 */ /* 0x000fe20003800000 */
[----:B------:R-:W1:Y:S03]  /*ca10*/  SYNCS.PHASECHK.TRANS64.TRYWAIT P0, [R22+URZ+0x2a820], R3 ;  /* 0x02a82003160075a7 */ /* 0x000e66000800017f */
[----:B01----:R-:W-:Y:S05]  /*ca20*/  @!P0 BRA `(.L_x_269) ;  /* 0x0000003c002c8947 */ /* 0x003fea0003800000 */
.L_x_354:
[----:B------:R-:W-:Y:S05]  /*ca30*/  BSYNC B0 ;  /* 0x0000000000007941 */ /* 0x000fea0003800000 */
.L_x_268:
[----:B------:R-:W-:Y:S01]  /*ca40*/  ISETP.GE.AND P0, PT, R0, R36, PT ;  /* 0x000000240000720c */ /* 0x000fe20003f06270 */
[----:B------:R-:W-:-:S12]  /*ca50*/  BSSY B0, `(.L_x_270) ;  /* 0x00000f6000007945 */ /* 0x000fd80003800000 */
[----:B------:R-:W-:Y:S05]  /*ca60*/  @!P0 BRA `(.L_x_271) ;  /* 0x0000000c00d08947 */ /* 0x000fea0003800000 */
[----:B------:R-:W-:Y:S02]  /*ca70*/  IMAD.MOV.U32 R10, RZ, RZ, R27 ;  /* 0x000000ffff0a7224 */ /* 0x000fe400078e001b */
[----:B------:R-:W-:Y:S02]  /*ca80*/  IMAD.MOV.U32 R17, RZ, RZ, R28 ;  /* 0x000000ffff117224 */ /* 0x000fe400078e001c */
[----:B------:R-:W-:-:S07]  /*ca90*/  IMAD.MOV.U32 R30, RZ, RZ, R25 ;  /* 0x000000ffff1e7224 */ /* 0x000fce00078e0019 */
.L_x_284:
[----:B------:R-:W3:Y:S01]  /*caa0*/  LDL R8, [R1] ;  /* 0x0000000001087983 */ /* 0x000ee20000100800 */
[----:B------:R-:W1:Y:S01]  /*cab0*/  S2R R2, SR_TID.X ;  /* 0x0000000000027919 */ /* 0x000e620000002100 */
[----:B0-----:R-:W0:Y:S01]  /*cac0*/  S2R R3, SR_TID.X ;  /* 0x0000000000037919 */ /* 0x001e220000002100 */
[----:B-1----:R-:W-:-:S04]  /*cad0*/  LOP3.LUT R2, R2, 0x7f, RZ, 0xc0, !PT ;  /* 0x0000007f02027812 */ /* 0x002fc800078ec0ff */
[----:B------:R-:W-:Y:S01]  /*cae0*/  SHF.R.U32.HI R4, RZ, 0x3, R2 ;  /* 0x00000003ff047819 */ /* 0x000fe20000011602 */
[----:B0-----:R-:W-:Y:S01]  /*caf0*/  IMAD.SHL.U32 R3, R3, 0x10, RZ ;  /* 0x0000001003037824 */ /* 0x001fe200078e00ff */
[----:B------:R-:W0:Y:S04]  /*cb00*/  LDC R2, c[0x0][0x430] ;  /* 0x00010c00ff027b82 */ /* 0x000e280000000800 */
[----:B------:R-:W-:-:S04]  /*cb10*/  LOP3.LUT R3, R4, 0x70, R3, 0xf8, !PT ;  /* 0x0000007004037812 */ /* 0x000fc800078ef803 */
[----:B------:R-:W-:Y:S01]  /*cb20*/  ISETP.GT.U32.AND P2, PT, R3, 0x5f, PT ;  /* 0x0000005f0300780c */ /* 0x000fe20003f44070 */
[----:B------:R-:W-:-:S12]  /*cb30*/  IMAD R7, R0, 0x60, R37 ;  /* 0x0000006000077824 */ /* 0x000fd800078e0225 */
[----:B------:R-:W1:Y:S01]  /*cb40*/  @!P2 LDC.64 R4, c[0x0][0x428] ;  /* 0x00010a00ff04ab82 */ /* 0x000e620000000a00 */
[----:B0-----:R-:W-:-:S13]  /*cb50*/  ISETP.NE.AND P0, PT, R2, 0x1, PT ;  /* 0x000000010200780c */ /* 0x001fda0003f05270 */
[----:B------:R-:W0:Y:S08]  /*cb60*/  @P0 LDC R6, c[0x0][0x434] ;  /* 0x00010d00ff060b82 */ /* 0x000e300000000800 */
[----:B------:R-:W4:Y:S01]  /*cb70*/  @P0 LDC R2, c[0x0][0x438] ;  /* 0x00010e00ff020b82 */ /* 0x000f220000000800 */
[----:B------:R-:W-:-:S04]  /*cb80*/  IMAD.IADD R7, R3, 0x1, R7 ;  /* 0x0000000103077824 */ /* 0x000fc800078e0207 */
[----:B0-----:R-:W-:Y:S01]  /*cb90*/  @P0 IMAD.HI.U32 R3, R7, R6, RZ ;  /* 0x0000000607030227 */ /* 0x001fe200078e00ff */
[----:B------:R-:W-:-:S04]  /*cba0*/  MOV R6, R7 ;  /* 0x0000000700067202 */ /* 0x000fc80000000f00 */
[----:B----4-:R-:W-:-:S04]  /*cbb0*/  @P0 SHF.R.U32.HI R6, RZ, R2, R3 ;  /* 0x00000002ff060219 */ /* 0x010fc80000011603 */
[--C-:B------:R-:W-:Y:S01]  /*cbc0*/  @!P2 SHF.R.S32.HI R3, RZ, 0x1f, R6.reuse ;  /* 0x0000001fff03a819 */ /* 0x100fe20000011406 */
[----:B------:R-:W-:-:S04]  /*cbd0*/  @!P2 IMAD.MOV.U32 R2, RZ, RZ, R6 ;  /* 0x000000ffff02a224 */ /* 0x000fc800078e0006 */
[----:B-1----:R-:W-:-:S04]  /*cbe0*/  @!P2 IMAD.WIDE.U32 R2, R31, R4, R2 ;  /* 0x000000041f02a225 */ /* 0x002fc800078e0002 */
[----:B---3--:R-:W-:-:S04]  /*cbf0*/  @!P2 IMAD R8, R8, R4, RZ ;  /* 0x000000040808a224 */ /* 0x008fc800078e02ff */
[----:B------:R-:W-:Y:S02]  /*cc00*/  @!P2 IMAD R8, R31, R5, R8 ;  /* 0x000000051f08a224 */ /* 0x000fe400078e0208 */
[----:B------:R-:W0:Y:S02]  /*cc10*/  @!P2 LDC.64 R4, c[0x0][0x418] ;  /* 0x00010600ff04ab82 */ /* 0x000e240000000a00 */
[----:B------:R-:W-:Y:S01]  /*cc20*/  @!P2 IMAD.IADD R8, R8, 0x1, R3 ;  /* 0x000000010808a824 */ /* 0x000fe200078e0203 */
[----:B0-----:R-:W-:-:S04]  /*cc30*/  @!P2 LEA R4, P0, R2, R4, 0x2 ;  /* 0x000000040204a211 */ /* 0x001fc800078010ff */
[----:B------:R-:W-:Y:S01]  /*cc40*/  @!P2 LEA.HI.X R5, R2, R5, R8, 0x2, P0 ;  /* 0x000000050205a211 */ /* 0x000fe200000f1408 */
[----:B------:R-:W-:-:S06]  /*cc50*/  IMAD.MOV.U32 R8, RZ, RZ, RZ ;  /* 0x000000ffff087224 */ /* 0x000fcc00078e00ff */
[----:B------:R0:W5:Y:S01]  /*cc60*/  @!P2 LDG.E R8, desc[UR36][R4.64] ;  /* 0x000000240408a981 */ /* 0x000162000c1e1900 */
[----:B------:R-:W-:Y:S01]  /*cc70*/  LOP3.LUT P1, RZ, R23, 0x10, RZ, 0xc0, !PT ;  /* 0x0000001017ff7812 */ /* 0x000fe2000782c0ff */
[----:B------:R-:W-:Y:S01]  /*cc80*/  VIADD R27, R10, 0x1 ;  /* 0x000000010a1b7836 */ /* 0x000fe20000000000 */
[----:B------:R-:W-:Y:S05]  /*cc90*/  YIELD ;  /* 0x0000000000007946 */ /* 0x000fea0003800000 */
[----:B------:R-:W-:Y:S01]  /*cca0*/  ISETP.NE.AND P0, PT, R27, 0x2, PT ;  /* 0x000000021b00780c */ /* 0x000fe20003f05270 */
[----:B------:R-:W-:Y:S01]  /*ccb0*/  IMAD.MOV R2, RZ, RZ, -R6 ;  /* 0x000000ffff027224 */ /* 0x000fe200078e0a06 */
[----:B------:R-:W-:-:S02]  /*ccc0*/  ULDC UR4, c[0x0][0x430] ;  /* 0x00010c0000047ab9 */ /* 0x000fc40000000800 */
[----:B------:R-:W-:Y:S01]  /*ccd0*/  SEL R28, RZ, 0x1, P0 ;  /* 0x00000001ff1c7807 */ /* 0x000fe20000000000 */
[----:B------:R-:W-:Y:S01]  /*cce0*/  IMAD R7, R2, UR4, R7 ;  /* 0x0000000402077c24 */ /* 0x000fe2000f8e0207 */
[----:B------:R-:W-:Y:S01]  /*ccf0*/  SEL R27, R27, RZ, P0 ;  /* 0x000000ff1b1b7207 */ /* 0x000fe20000000000 */
[----:B------:R-:W-:Y:S01]  /*cd00*/  IMAD.MOV.U32 R25, RZ, RZ, R0 ;  /* 0x000000ffff197224 */ /* 0x000fe200078e0000 */
[----:B------:R-:W-:Y:S01]  /*cd10*/  LOP3.LUT R28, R17, R28, RZ, 0x3c, !PT ;  /* 0x0000001c111c7212 */ /* 0x000fe200078e3cff */
[----:B0-----:R-:W-:Y:S06]  /*cd20*/  @!P1 BRA `(.L_x_272) ;  /* 0x0000000000049947 */ /* 0x001fec0003800000 */
[----:B------:R-:W-:Y:S01]  /*cd30*/  BPT.TRAP 0x1 ;  /* 0x000000040000795c */ /* 0x000fe20000300000 */
.L_x_272:
[----:B------:R-:W-:Y:S01]  /*cd40*/  IMAD R6, R27, 0x8, R22 ;  /* 0x000000081b067824 */ /* 0x000fe200078e0216 */
[----:B------:R-:W-:Y:S01]  /*cd50*/  SHF.L.U32 R3, R28, 0x1f, RZ ;  /* 0x0000001f1c037819 */ /* 0x000fe200000006ff */
[----:B------:R-:W-:Y:S03]  /*cd60*/  BSSY B1, `(.L_x_273) ;  /* 0x0000003000017945 */ /* 0x000fe60003800000 */
[----:B------:R-:W0:Y:S02]  /*cd70*/  SYNCS.PHASECHK.TRANS64.TRYWAIT P0, [R6+URZ+0x2a840], R3 ;  /* 0x02a84003060075a7 */ /* 0x000e24000800017f */
[----:B0-----:R-:W-:Y:S05]  /*cd80*/  @!P0 BRA `(.L_x_274) ;  /* 0x0000003800688947 */ /* 0x001fea0003800000 */
.L_x_355:
[----:B------:R-:W-:Y:S05]  /*cd90*/  BSYNC B1 ;  /* 0x0000000000017941 */ /* 0x000fea0003800000 */
.L_x_273:
[----:B------:R-:W-:Y:S01]  /*cda0*/  SHF.R.S32.HI R20, RZ, 0x1f, R7 ;  /* 0x0000001fff147819 */ /* 0x000fe20000011407 */
[----:B------:R-:W-:Y:S01]  /*cdb0*/  ULDC.64 UR4, c[0x0][0x300] ;  /* 0x0000c00000047ab9 */ /* 0x000fe20000000a00 */
[----:B-----5:R-:W-:Y:S01]  /*cdc0*/  SHF.R.S32.HI R21, RZ, 0x1f, R8 ;  /* 0x0000001fff157819 */ /* 0x020fe20000011408 */
[----:B0-----:R-:W-:Y:S01]  /*cdd0*/  IMAD.WIDE.U32 R2, R7, UR4, RZ ;  /* 0x0000000407027c25 */ /* 0x001fe2000f8e00ff */
[----:B------:R-:W-:Y:S01]  /*cde0*/  ULDC.64 UR6, c[0x0][0x2e8] ;  /* 0x0000ba0000067ab9 */ /* 0x000fe20000000a00 */
[C---:B------:R-:W-:Y:S02]  /*cdf0*/  LOP3.LUT P3, RZ, R23.reuse, 0x4, RZ, 0xc0, !PT ;  /* 0x0000000417ff7812 */ /* 0x040fe4000786c0ff */
[----:B------:R-:W-:Y:S01]  /*ce00*/  IMAD R0, R20, UR4, RZ ;  /* 0x0000000414007c24 */ /* 0x000fe2000f8e02ff */
[----:B------:R-:W-:Y:S01]  /*ce10*/  LOP3.LUT P2, RZ, R23, 0x2, RZ, 0xc0, !PT ;  /* 0x0000000217ff7812 */ /* 0x000fe2000784c0ff */
[----:B------:R-:W-:Y:S01]  /*ce20*/  IMAD R4, R27, 0x4800, R32 ;  /* 0x000048001b047824 */ /* 0x000fe200078e0220 */
[----:B------:R-:W-:Y:S01]  /*ce30*/  LOP3.LUT P1, RZ, R23, 0x1, RZ, 0xc0, !PT ;  /* 0x0000000117ff7812 */ /* 0x000fe2000782c0ff */
[----:B------:R-:W-:Y:S01]  /*ce40*/  IMAD R0, R7, UR5, R0 ;  /* 0x0000000507007c24 */ /* 0x000fe2000f8e0200 */
[----:B------:R-:W-:-:S03]  /*ce50*/  ULDC.64 UR4, c[0x0][0x310] ;  /* 0x0000c40000047ab9 */ /* 0x000fc60000000a00 */
[----:B------:R-:W-:Y:S02]  /*ce60*/  IMAD.IADD R3, R3, 0x1, R0 ;  /* 0x0000000103037824 */ /* 0x000fe400078e0200 */
[----:B------:R-:W-:Y:S02]  /*ce70*/  IMAD R0, R21, UR4, RZ ;  /* 0x0000000415007c24 */ /* 0x000fe4000f8e02ff */
[----:B------:R-:W-:-:S04]  /*ce80*/  IMAD.WIDE.U32 R2, R8, UR4, R2 ;  /* 0x0000000408027c25 */ /* 0x000fc8000f8e0002 */
[----:B------:R-:W-:Y:S01]  /*ce90*/  IMAD R0, R8, UR5, R0 ;  /* 0x0000000508007c24 */ /* 0x000fe2000f8e0200 */
[----:B------:R-:W-:-:S03]  /*cea0*/  ULDC.64 UR4, c[0x0][0x308] ;  /* 0x0000c20000047ab9 */ /* 0x000fc60000000a00 */
[----:B------:R-:W-:Y:S02]  /*ceb0*/  IMAD.IADD R3, R3, 0x1, R0 ;  /* 0x0000000103037824 */ /* 0x000fe400078e0200 */
[----:B------:R-:W-:Y:S01]  /*cec0*/  IMAD.WIDE.U32 R2, R26, UR4, R2 ;  /* 0x000000041a027c25 */ /* 0x000fe2000f8e0002 */
[----:B------:R-:W-:-:S03]  /*ced0*/  UMOV UR4, 0xffffffff ;  /* 0xffffffff00047882 */ /* 0x000fc60000000000 */
[----:B------:R-:W-:Y:S01]  /*cee0*/  IMAD R5, R26, UR5, R3 ;  /* 0x000000051a057c24 */ /* 0x000fe2000f8e0203 */
[----:B------:R-:W-:-:S04]  /*cef0*/  LEA R9, P0, R2, UR6, 0x1 ;  /* 0x0000000602097c11 */ /* 0x000fc8000f8008ff */
[----:B------:R-:W-:Y:S01]  /*cf00*/  LEA.HI.X R5, R2, UR7, R5, 0x1, P0 ;  /* 0x0000000702057c11 */ /* 0x000fe200080f0c05 */
[----:B------:R-:W-:Y:S08]  /*cf10*/  BRA.DIV UR4, `(.L_x_275) ;  /* 0x0000003a04187947 */ /* 0x000ff0000b800000 */
[----:B------:R-:W0:Y:S01]  /*cf20*/  S2R R3, SR_TID.X ;  /* 0x0000000000037919 */ /* 0x000e220000002100 */
[----:B------:R-:W-:Y:S01]  /*cf30*/  IMAD R4, R4, 0x2, R22 ;  /* 0x0000000204047824 */ /* 0x000fe200078e0216 */
[----:B------:R-:W1:Y:S04]  /*cf40*/  SHFL.IDX PT, R2, R9, RZ, 0x181f ;  /* 0x00181fff09027589 */ /* 0x000e6800000e0000 */
[----:B------:R-:W-:Y:S01]  /*cf50*/  SHFL.IDX PT, R35, R5, 0x2, 0x181f ;  /* 0x00581f0005237f89 */ /* 0x000fe200000e0000 */
[----:B0-----:R-:W-:-:S03]  /*cf60*/  IMAD.SHL.U32 R11, R3, 0x8, RZ ;  /* 0x00000008030b7824 */ /* 0x001fc600078e00ff */
[----:B------:R-:W0:Y:S02]  /*cf70*/  SHFL.IDX PT, R3, R5, RZ, 0x181f ;  /* 0x00181fff05037589 */ /* 0x000e2400000e0000 */
[----:B------:R-:W-:-:S04]  /*cf80*/  LOP3.LUT R11, R11, 0x38, RZ, 0xc0, !PT ;  /* 0x000000380b0b7812 */ /* 0x000fc800078ec0ff */
[----:B------:R-:W-:-:S04]  /*cf90*/  SHF.L.U32 R0, R11, 0x1, RZ ;  /* 0x000000010b007819 */ /* 0x000fc800000006ff */
[----:B-1----:R-:W-:-:S05]  /*cfa0*/  IADD3 R2, P0, R2, R0, RZ ;  /* 0x0000000002027210 */ /* 0x002fca0007f1e0ff */
[----:B0-----:R-:W-:-:S05]  /*cfb0*/  IMAD.X R3, RZ, RZ, R3, P0 ;  /* 0x000000ffff037224 */ /* 0x001fca00000e0603 */
[----:B------:R-:W-:Y:S04]  /*cfc0*/  LDGSTS.E.BYPASS.LTC128B.128 [R4+0x18400], desc[UR36][R2.64], !P3 ;  /* 0x1840000002047fae */ /* 0x000fe8000d901d64 */
[----:B------:R-:W-:Y:S04]  /*cfd0*/  LDGSTS.E.BYPASS.LTC128B.128 [R4+0x1b400], desc[UR36][R2.64+0x80], !P2 ;  /* 0x1b40008002047fae */ /* 0x000fe8000d101d64 */
[----:B------:R0:W-:Y:S04]  /*cfe0*/  LDGSTS.E.BYPASS.LTC128B.128 [R4+0x1e400], desc[UR36][R2.64+0x100], !P1 ;  /* 0x1e40010002047fae */ /* 0x0001e8000c901d64 */
[----:B0-----:R-:W0:Y:S04]  /*cff0*/  SHFL.IDX PT, R2, R9, 0x1, 0x181f ;  /* 0x00381f0009027f89 */ /* 0x001e2800000e0000 */
[----:B------:R-:W1:Y:S01]  /*d000*/  SHFL.IDX PT, R3, R5, 0x1, 0x181f ;  /* 0x00381f0005037f89 */ /* 0x000e6200000e0000 */
[----:B0-----:R-:W-:-:S05]  /*d010*/  IADD3 R2, P0, R2, R0, RZ ;  /* 0x0000000002027210 */ /* 0x001fca0007f1e0ff */
[----:B-1----:R-:W-:-:S05]  /*d020*/  IMAD.X R3, RZ, RZ, R3, P0 ;  /* 0x000000ffff037224 */ /* 0x002fca00000e0603 */
[----:B------:R-:W-:Y:S04]  /*d030*/  LDGSTS.E.BYPASS.LTC128B.128 [R4+0x18c00], desc[UR36][R2.64], !P3 ;  /* 0x18c0000002047fae */ /* 0x000fe8000d901d64 */
[----:B------:R-:W-:Y:S04]  /*d040*/  LDGSTS.E.BYPASS.LTC128B.128 [R4+0x1bc00], desc[UR36][R2.64+0x80], !P2 ;  /* 0x1bc0008002047fae */ /* 0x000fe8000d101d64 */
[----:B------:R0:W-:Y:S04]  /*d050*/  LDGSTS.E.BYPASS.LTC128B.128 [R4+0x1ec00], desc[UR36][R2.64+0x100], !P1 ;  /* 0x1ec0010002047fae */ /* 0x0001e8000c901d64 */
[----:B0-----:R-:W0:Y:S02]  /*d060*/  SHFL.IDX PT, R2, R9, 0x2, 0x181f ;  /* 0x00581f0009027f89 */ /* 0x001e2400000e0000 */
[----:B0-----:R-:W-:-:S05]  /*d070*/  IADD3 R2, P0, R2, R0, RZ ;  /* 0x0000000002027210 */ /* 0x001fca0007f1e0ff */
[----:B------:R-:W-:Y:S02]  /*d080*/  IMAD.X R3, RZ, RZ, R35, P0 ;  /* 0x000000ffff037224 */ /* 0x000fe400000e0623 */
[----:B------:R-:W-:Y:S04]  /*d090*/  SHFL.IDX PT, R35, R5, 0x3, 0x181f ;  /* 0x00781f0005237f89 */ /* 0x000fe800000e0000 */
        /* <DEDUP_REMOVED lines=13> */
[----:B------:R0:W1:Y:S04]  /*d170*/  SHFL.IDX PT, R35, R5, 0x5, 0x181f ;  /* 0x00b81f0005237f89 */ /* 0x00006800000e0000 */
[----:B------:R-:W-:Y:S04]  /*d180*/  LDGSTS.E.BYPASS.LTC128B.128 [R4+0x1a400], desc[UR36][R2.64], !P3 ;  /* 0x1a40000002047fae */ /* 0x000fe8000d901d64 */
[----:B------:R-:W-:Y:S04]  /*d190*/  LDGSTS.E.BYPASS.LTC128B.128 [R4+0x1d400], desc[UR36][R2.64+0x80], !P2 ;  /* 0x1d40008002047fae */ /* 0x000fe8000d101d64 */
[----:B------:R3:W-:Y:S04]  /*d1a0*/  LDGSTS.E.BYPASS.LTC128B.128 [R4+0x20400], desc[UR36][R2.64+0x100], !P1 ;  /* 0x2040010002047fae */ /* 0x0007e8000c901d64 */
[----:B-1-3--:R0:W3:Y:S02]  /*d1b0*/  SHFL.IDX PT, R2, R9, 0x5, 0x181f ;  /* 0x00b81f0009027f89 */ /* 0x00a0e400000e0000 */
.L_x_369:
[----:B---3--:R-:W-:-:S05]  /*d1c0*/  IADD3 R2, P0, R2, R0, RZ ;  /* 0x0000000002027210 */ /* 0x008fca0007f1e0ff */
        /* <DEDUP_REMOVED lines=9> */
.L_x_276:
        /* <DEDUP_REMOVED lines=10> */
.L_x_277:
[----:B------:R3:W-:Y:S01]  /*d300*/  SYNCS.ARRIVE.TRANS64.A1T0 RZ, [R6+URZ+0x2a830], RZ ;  /* 0x02a830ff06ff79a7 */ /* 0x0007e2000810003f */
[----:B------:R-:W-:Y:S05]  /*d310*/  @!P2 BRA `(.L_x_278) ;  /* 0x000000000004a947 */ /* 0x000fea0003800000 */
[----:B------:R-:W-:Y:S01]  /*d320*/  BPT.TRAP 0x1 ;  /* 0x000000040000795c */ /* 0x000fe20000300000 */
.L_x_278:
[----:B-1----:R-:W-:Y:S01]  /*d330*/  SHF.L.U32 R2, R17, 0x1f, RZ ;  /* 0x0000001f11027819 */ /* 0x002fe200000006ff */
[----:B------:R-:W-:Y:S01]  /*d340*/  IMAD R4, R10, 0x8, R22 ;  /* 0x000000080a047824 */ /* 0x000fe200078e0216 */
[----:B------:R-:W-:Y:S03]  /*d350*/  BSSY B1, `(.L_x_279) ;  /* 0x0000003000017945 */ /* 0x000fe60003800000 */
[----:B------:R-:W1:Y:S02]  /*d360*/  SYNCS.PHASECHK.TRANS64.TRYWAIT P0, [R4+URZ+0x2a860], R2 ;  /* 0x02a86002040075a7 */ /* 0x000e64000800017f */
[----:B-1----:R-:W-:Y:S05]  /*d370*/  @!P0 BRA `(.L_x_280) ;  /* 0x0000003800dc8947 */ /* 0x002fea0003800000 */
.L_x_370:
[----:B------:R-:W-:Y:S05]  /*d380*/  BSYNC B1 ;  /* 0x0000000000017941 */ /* 0x000fea0003800000 */
.L_x_279:
[----:B------:R-:W4:Y:S01]  /*d390*/  S2R R3, SR_TID.X ;  /* 0x0000000000037919 */ /* 0x000f220000002100 */
[----:B------:R-:W-:Y:S01]  /*d3a0*/  UMOV UR4, 0xffffffff ;  /* 0xffffffff00047882 */ /* 0x000fe20000000000 */
[----:B---3--:R-:W-:Y:S01]  /*d3b0*/  IMAD R6, R30, -0x60, R34 ;  /* 0xffffffa01e067824 */ /* 0x008fe200078e0222 */
[----:B------:R-:W-:Y:S01]  /*d3c0*/  LOP3.LUT P0, RZ, R29, 0x2, RZ, 0xc0, !PT ;  /* 0x000000021dff7812 */ /* 0x000fe2000780c0ff */
[----:B0-----:R-:W-:Y:S01]  /*d3d0*/  IMAD R5, R10, 0x3000, R32 ;  /* 0x000030000a057824 */ /* 0x001fe200078e0220 */
[----:B----4-:R-:W-:-:S04]  /*d3e0*/  LOP3.LUT R3, R3, 0x7f, RZ, 0xc0, !PT ;  /* 0x0000007f03037812 */ /* 0x010fc800078ec0ff */
[----:B------:R-:W-:-:S05]  /*d3f0*/  SHF.R.U32.HI R3, RZ, 0x3, R3 ;  /* 0x00000003ff037819 */ /* 0x000fca0000011603 */
[----:B------:R-:W-:Y:S01]  /*d400*/  IMAD.IADD R6, R6, 0x1, -R3 ;  /* 0x0000000106067824 */ /* 0x000fe200078e0a03 */
[----:B------:R-:W-:Y:S06]  /*d410*/  BRA.DIV UR4, `(.L_x_281) ;  /* 0x0000003a04c87947 */ /* 0x000fec000b800000 */
[----:B-1----:R-:W0:Y:S01]  /*d420*/  SHFL.IDX PT, R2, R18, RZ, 0x181f ;  /* 0x00181fff12027589 */ /* 0x002e2200000e0000 */
[----:B------:R-:W-:-:S03]  /*d430*/  LEA R5, R5, R22, 0x1 ;  /* 0x0000001605057211 */ /* 0x000fc600078e08ff */
[----:B------:R-:W1:Y:S04]  /*d440*/  SHFL.IDX PT, R3, R24, RZ, 0x181f ;  /* 0x00181fff18037589 */ /* 0x000e6800000e0000 */
[----:B--2---:R-:W-:Y:S01]  /*d450*/  SHFL.IDX PT, R14, R18, 0x5, 0x181f ;  /* 0x00b81f00120e7f89 */ /* 0x004fe200000e0000 */
[----:B0-----:R-:W-:-:S05]  /*d460*/  IADD3 R2, P1, R2, R0, RZ ;  /* 0x0000000002027210 */ /* 0x001fca0007f3e0ff */
[----:B-1----:R-:W-:Y:S01]  /*d470*/  IMAD.X R3, RZ, RZ, R3, P1 ;  /* 0x000000ffff037224 */ /* 0x002fe200008e0603 */
[----:B------:R-:W-:-:S04]  /*d480*/  LOP3.LUT P1, RZ, R29, 0x1, RZ, 0xc0, !PT ;  /* 0x000000011dff7812 */ /* 0x000fc8000782c0ff */
[----:B------:R-:W-:-:S13]  /*d490*/  ISETP.LT.OR P2, PT, R6, 0x1, !P1 ;  /* 0x000000010600780c */ /* 0x000fda0004f41670 */
[----:B------:R-:W-:Y:S01]  /*d4a0*/  LDGSTS.E.BYPASS.LTC128B.128 [R5+0x400], desc[UR36][R2.64], !P2 ;  /* 0x0040000002057fae */ /* 0x000fe2000d101d64 */
[----:B------:R-:W-:-:S13]  /*d4b0*/  ISETP.LT.OR P2, PT, R6, 0x1, !P0 ;  /* 0x000000010600780c */ /* 0x000fda0004741670 */
[----:B------:R0:W-:Y:S04]  /*d4c0*/  LDGSTS.E.BYPASS.LTC128B.128 [R5+0x3400], desc[UR36][R2.64+0x80], !P2 ;  /* 0x0340008002057fae */ /* 0x0001e8000d101d64 */
[----:B0-----:R-:W0:Y:S04]  /*d4d0*/  SHFL.IDX PT, R2, R18, 0x1, 0x181f ;  /* 0x00381f0012027f89 */ /* 0x001e2800000e0000 */
[----:B------:R-:W1:Y:S01]  /*d4e0*/  SHFL.IDX PT, R3, R24, 0x1, 0x181f ;  /* 0x00381f0018037f89 */ /* 0x000e6200000e0000 */
[----:B0-----:R-:W-:-:S05]  /*d4f0*/  IADD3 R2, P2, R2, R0, RZ ;  /* 0x0000000002027210 */ /* 0x001fca0007f5e0ff */
[----:B-1----:R-:W-:Y:S01]  /*d500*/  IMAD.X R3, RZ, RZ, R3, P2 ;  /* 0x000000ffff037224 */ /* 0x002fe200010e0603 */
        /* <DEDUP_REMOVED lines=21> */
[----:B------:R-:W1:Y:S04]  /*d660*/  SHFL.IDX PT, R3, R24, 0x4, 0x181f ;  /* 0x00981f0018037f89 */ /* 0x000e6800000e0000 */
[----:B------:R-:W2:Y:S01]  /*d670*/  SHFL.IDX PT, R24, R24, 0x5, 0x181f ;  /* 0x00b81f0018187f89 */ /* 0x000ea200000e0000 */
[----:B0-----:R-:W-:-:S05]  /*d680*/  IADD3 R2, P2, R2, R0, RZ ;  /* 0x0000000002027210 */ /* 0x001fca0007f5e0ff */
[----:B-1----:R-:W-:Y:S01]  /*d690*/  IMAD.X R3, RZ, RZ, R3, P2 ;  /* 0x000000ffff037224 */ /* 0x002fe200010e0603 */
[----:B------:R-:W-:-:S13]  /*d6a0*/  ISETP.LT.OR P2, PT, R6, 0x41, !P1 ;  /* 0x000000410600780c */ /* 0x000fda0004f41670 */
[----:B------:R1:W-:Y:S01]  /*d6b0*/  LDGSTS.E.BYPASS.LTC128B.128 [R5+0x2400], desc[UR36][R2.64], !P2 ;  /* 0x0240000002057fae */ /* 0x0003e2000d101d64 */
[----:B------:R-:W-:-:S13]  /*d6c0*/  ISETP.LT.OR P2, PT, R6, 0x41, !P0 ;  /* 0x000000410600780c */ /* 0x000fda0004741670 */
[----:B--2---:R1:W-:Y:S02]  /*d6d0*/  LDGSTS.E.BYPASS.LTC128B.128 [R5+0x5400], desc[UR36][R2.64+0x80], !P2 ;  /* 0x0540008002057fae */ /* 0x0043e4000d101d64 */
.L_x_384:
        /* <DEDUP_REMOVED lines=16> */
[----:B------:R-:W-:Y:S02]  /*d7e0*/  IMAD.IADD R3, R3, 0x1, R9 ;  /* 0x0000000103037824 */ /* 0x000fe400078e0209 */
[----:B------:R-:W-:Y:S02]  /*d7f0*/  IMAD R21, R21, UR4, RZ ;  /* 0x0000000415157c24 */ /* 0x000fe4000f8e02ff */
[----:B------:R-:W-:-:S04]  /*d800*/  IMAD.WIDE.U32 R2, R8, UR4, R2 ;  /* 0x0000000408027c25 */ /* 0x000fc8000f8e0002 */
[----:B------:R-:W-:-:S04]  /*d810*/  IMAD R21, R8, UR5, R21 ;  /* 0x0000000508157c24 */ /* 0x000fc8000f8e0215 */
[----:B------:R-:W-:-:S07]  /*d820*/  IMAD.IADD R21, R3, 0x1, R21 ;  /* 0x0000000103157824 */ /* 0x000fce00078e0215 */
.L_x_282:
        /* <DEDUP_REMOVED lines=10> */
.L_x_283:
[----:B------:R-:W-:Y:S01]  /*d8d0*/  IMAD.MOV.U32 R3, RZ, RZ, R21 ;  /* 0x000000ffff037224 */ /* 0x000fe200078e0015 */
[----:B------:R-:W-:Y:S01]  /*d8e0*/  ULDC.64 UR4, c[0x0][0x330] ;  /* 0x0000cc0000047ab9 */ /* 0x000fe20000000a00 */
[----:B------:R-:W-:Y:S01]  /*d8f0*/  ULDC.64 UR6, c[0x0][0x318] ;  /* 0x0000c60000067ab9 */ /* 0x000fe20000000a00 */
[----:B------:R1:W-:Y:S01]  /*d900*/  SYNCS.ARRIVE.TRANS64.A1T0 RZ, [R4+URZ+0x2a850], RZ ;  /* 0x02a850ff04ff79a7 */ /* 0x0003e2000810003f */
[----:B------:R-:W-:Y:S01]  /*d910*/  IMAD.WIDE.U32 R2, R26, UR4, R2 ;  /* 0x000000041a027c25 */ /* 0x000fe2000f8e0002 */
[----:B------:R-:W-:-:S03]  /*d920*/  MOV R17, R28 ;  /* 0x0000001c00117202 */ /* 0x000fc60000000f00 */
[----:B------:R-:W-:Y:S01]  /*d930*/  IMAD R3, R26, UR5, R3 ;  /* 0x000000051a037c24 */ /* 0x000fe2000f8e0203 */
[C---:B------:R-:W-:Y:S01]  /*d940*/  LEA R18, P0, R2.reuse, UR6, 0x1 ;  /* 0x0000000602127c11 */ /* 0x040fe2000f8008ff */
[C---:B------:R-:W-:Y:S02]  /*d950*/  VIADD R0, R25.reuse, 0xffffffff ;  /* 0xffffffff19007836 */ /* 0x040fe40000000000 */
[----:B------:R-:W-:Y:S01]  /*d960*/  IMAD.MOV.U32 R10, RZ, RZ, R27 ;  /* 0x000000ffff0a7224 */ /* 0x000fe200078e001b */
[----:B------:R-:W-:Y:S01]  /*d970*/  LEA.HI.X R24, R2, UR7, R3, 0x1, P0 ;  /* 0x0000000702187c11 */ /* 0x000fe200080f0c03 */
[----:B------:R-:W-:Y:S01]  /*d980*/  IMAD.MOV.U32 R30, RZ, RZ, R25 ;  /* 0x000000ffff1e7224 */ /* 0x000fe200078e0019 */
[----:B------:R-:W-:-:S13]  /*d990*/  ISETP.GT.AND P0, PT, R25, R36, PT ;  /* 0x000000241900720c */ /* 0x000fda0003f04270 */
[----:B-1----:R-:W-:Y:S05]  /*d9a0*/  @P0 BRA `(.L_x_284) ;  /* 0xfffffff0003c0947 */ /* 0x002fea000383ffff */
.L_x_271:
[----:B------:R-:W-:Y:S05]  /*d9b0*/  BSYNC B0 ;  /* 0x0000000000007941 */ /* 0x000fea0003800000 */
.L_x_270:
[----:B------:R-:W1:Y:S01]  /*d9c0*/  S2R R2, SR_TID.X ;  /* 0x0000000000027919 */ /* 0x000e620000002100 */
[----:B------:R-:W-:Y:S01]  /*d9d0*/  BSSY B0, `(.L_x_285) ;  /* 0x0000010000007945 */ /* 0x000fe20003800000 */
[----:B-1----:R-:W-:-:S04]  /*d9e0*/  LOP3.LUT R2, R2, 0x7f, RZ, 0xc0, !PT ;  /* 0x0000007f02027812 */ /* 0x002fc800078ec0ff */
[----:B------:R-:W-:-:S13]  /*d9f0*/  ISETP.NE.AND P0, PT, R2, RZ, PT ;  /* 0x000000ff0200720c */ /* 0x000fda0003f05270 */
[----:B------:R-:W-:Y:S05]  /*da00*/  @P0 BRA `(.L_x_286) ;  /* 0x0000000000300947 */ /* 0x000fea0003800000 */
[----:B------:R-:W1:Y:S01]  /*da10*/  S2R R5, SR_LANEID ;  /* 0x0000000000057919 */ /* 0x000e620000000000 */
[----:B------:R-:W-:Y:S01]  /*da20*/  VOTEU.ANY UR4, UPT, PT ;  /* 0x0000000000047886 */ /* 0x000fe200038e0100 */
[----:B0-----:R-:W0:Y:S01]  /*da30*/  LDC.64 R2, c[0x0][0xc60] ;  /* 0x00031800ff027b82 */ /* 0x001e220000000a00 */
[----:B------:R-:W1:Y:S02]  /*da40*/  FLO.U32 R0, UR4 ;  /* 0x0000000400007d00 */ /* 0x000e6400080e0000 */
[----:B-1----:R-:W-:-:S06]  /*da50*/  ISETP.EQ.U32.AND P0, PT, R0, R5, PT ;  /* 0x000000050000720c */ /* 0x002fcc0003f02070 */
[----:B------:R-:W0:Y:S07]  /*da60*/  POPC R5, UR4 ;  /* 0x0000000400057d09 */ /* 0x000e2e0008000000 */
[----:B0-----:R-:W3:Y:S01]  /*da70*/  @P0 ATOMG.E.ADD.STRONG.GPU PT, R3, desc[UR36][R2.64], R5 ;  /* 0x00000005020309a8 */ /* 0x001ee200081ee1e4 */
[----:B------:R-:W0:Y:S02]  /*da80*/  S2R R4, SR_LTMASK ;  /* 0x0000000000047919 */ /* 0x000e240000003900 */
[----:B0-----:R-:W-:-:S04]  /*da90*/  LOP3.LUT R4, R4, UR4, RZ, 0xc0, !PT ;  /* 0x0000000404047c12 */ /* 0x001fc8000f8ec0ff */
[----:B------:R-:W0:Y:S01]  /*daa0*/  POPC R7, R4 ;  /* 0x0000000400077309 */ /* 0x000e220000000000 */
[----:B---3--:R-:W0:Y:S02]  /*dab0*/  SHFL.IDX PT, R0, R3, R0, 0x1f ;  /* 0x00001f0003007589 */ /* 0x008e2400000e0000 */
[----:B0-----:R-:W-:-:S07]  /*dac0*/  IADD3 R16, R0, UR39, R7 ;  /* 0x0000002700107c10 */ /* 0x001fce000fffe007 */
.L_x_286:
[----:B------:R-:W-:Y:S05]  /*dad0*/  BSYNC B0 ;  /* 0x0000000000007941 */ /* 0x000fea0003800000 */
.L_x_285:
[----:B------:R-:W-:-:S13]  /*dae0*/  LOP3.LUT P0, RZ, R23, 0x10, RZ, 0xc0, !PT ;  /* 0x0000001017ff7812 */ /* 0x000fda000780c0ff */
[----:B------:R-:W-:Y:S05]  /*daf0*/  @!P0 BRA `(.L_x_287) ;  /* 0x0000000000048947 */ /* 0x000fea0003800000 */
[----:B------:R-:W-:Y:S01]  /*db00*/  BPT.TRAP 0x1 ;  /* 0x000000040000795c */ /* 0x000fe20000300000 */
.L_x_287:
[----:B------:R-:W-:Y:S01]  /*db10*/  IMAD R0, R27, 0x8, R22 ;  /* 0x000000081b007824 */ /* 0x000fe200078e0216 */
[----:B0-----:R-:W-:Y:S01]  /*db20*/  SHF.L.U32 R3, R28, 0x1f, RZ ;  /* 0x0000001f1c037819 */ /* 0x001fe200000006ff */
[----:B------:R-:W-:Y:S01]  /*db30*/  BSSY B0, `(.L_x_288) ;  /* 0x0000004000007945 */ /* 0x000fe20003800000 */
[----:B------:R-:W-:Y:S02]  /*db40*/  IMAD R6, R25, -0x60, R34 ;  /* 0xffffffa019067824 */ /* 0x000fe400078e0222 */
[----:B------:R-:W0:Y:S02]  /*db50*/  SYNCS.PHASECHK.TRANS64.TRYWAIT P0, [R0+URZ+0x2a860], R3 ;  /* 0x02a86003000075a7 */ /* 0x000e24000800017f */
[----:B0-----:R-:W-:Y:S05]  /*db60*/  @!P0 BRA `(.L_x_289) ;  /* 0x0000003800e08947 */ /* 0x001fea0003800000 */
.L_x_385:
[----:B------:R-:W-:Y:S05]  /*db70*/  BSYNC B0 ;  /* 0x0000000000007941 */ /* 0x000fea0003800000 */
.L_x_288:
[----:B------:R-:W1:Y:S01]  /*db80*/  S2R R2, SR_TID.X ;  /* 0x0000000000027919 */ /* 0x000e620000002100 */
[----:B------:R-:W-:Y:S01]  /*db90*/  UMOV UR4, 0xffffffff ;  /* 0xffffffff00047882 */ /* 0x000fe20000000000 */
[----:B------:R-:W-:Y:S01]  /*dba0*/  IMAD R7, R27, 0x3000, R32 ;  /* 0x000030001b077824 */ /* 0x000fe200078e0220 */
[----:B-1----:R-:W-:-:S04]  /*dbb0*/  LOP3.LUT R2, R2, 0x7f, RZ, 0xc0, !PT ;  /* 0x0000007f02027812 */ /* 0x002fc800078ec0ff */
[----:B------:R-:W-:-:S05]  /*dbc0*/  SHF.R.U32.HI R2, RZ, 0x3, R2 ;  /* 0x00000003ff027819 */ /* 0x000fca0000011602 */
[----:B------:R-:W-:Y:S01]  /*dbd0*/  IMAD.IADD R6, R6, 0x1, -R2 ;  /* 0x0000000106067824 */ /* 0x000fe200078e0a02 */
[----:B------:R-:W-:Y:S06]  /*dbe0*/  BRA.DIV UR4, `(.L_x_290) ;  /* 0x0000003a04d47947 */ /* 0x000fec000b800000 */
[----:B------:R-:W1:Y:S01]  /*dbf0*/  S2R R2, SR_TID.X ;  /* 0x0000000000027919 */ /* 0x000e620000002100 */
[----:B------:R-:W-:Y:S01]  /*dc00*/  LOP3.LUT P0, RZ, R29, 0x2, RZ, 0xc0, !PT ;  /* 0x000000021dff7812 */ /* 0x000fe2000780c0ff */
[----:B------:R-:W-:Y:S01]  /*dc10*/  IMAD R4, R7, 0x2, R22 ;  /* 0x0000000207047824 */ /* 0x000fe200078e0216 */
[----:B--2---:R-:W2:Y:S02]  /*dc20*/  SHFL.IDX PT, R14, R18, RZ, 0x181f ;  /* 0x00181fff120e7589 */ /* 0x004ea400000e0000 */
[----:B------:R-:W-:Y:S02]  /*dc30*/  ISETP.LT.OR P3, PT, R6, 0x1, !P0 ;  /* 0x000000010600780c */ /* 0x000fe40004761670 */
[----:B0-----:R-:W0:Y:S04]  /*dc40*/  SHFL.IDX PT, R3, R24, RZ, 0x181f ;  /* 0x00181fff18037589 */ /* 0x001e2800000e0000 */
[----:B------:R-:W-:Y:S04]  /*dc50*/  SHFL.IDX PT, R10, R18, 0x2, 0x181f ;  /* 0x00581f00120a7f89 */ /* 0x000fe800000e0000 */
[----:B------:R-:W-:Y:S01]  /*dc60*/  SHFL.IDX PT, R7, R24, 0x2, 0x181f ;  /* 0x00581f0018077f89 */ /* 0x000fe200000e0000 */
[----:B-1----:R-:W-:Y:S01]  /*dc70*/  IMAD.SHL.U32 R8, R2, 0x8, RZ ;  /* 0x0000000802087824 */ /* 0x002fe200078e00ff */
[----:B------:R-:W-:-:S04]  /*dc80*/  LOP3.LUT R2, R29, 0x1, RZ, 0xc0, !PT ;  /* 0x000000011d027812 */ /* 0x000fc800078ec0ff */
[----:B------:R-:W-:Y:S02]  /*dc90*/  LOP3.LUT R8, R8, 0x38, RZ, 0xc0, !PT ;  /* 0x0000003808087812 */ /* 0x000fe400078ec0ff */
[----:B------:R-:W-:-:S03]  /*dca0*/  ISETP.NE.U32.AND P1, PT, R2, 0x1, PT ;  /* 0x000000010200780c */ /* 0x000fc60003f25070 */
[----:B------:R-:W-:Y:S01]  /*dcb0*/  IMAD.SHL.U32 R5, R8, 0x2, RZ ;  /* 0x0000000208057824 */ /* 0x000fe200078e00ff */
[----:B------:R-:W-:Y:S01]  /*dcc0*/  ISETP.LT.OR P2, PT, R6, 0x1, P1 ;  /* 0x000000010600780c */ /* 0x000fe20000f41670 */
[----:B------:R-:W-:Y:S03]  /*dcd0*/  SHFL.IDX PT, R8, R24, 0x1, 0x181f ;  /* 0x00381f0018087f89 */ /* 0x000fe600000e0000 */
[----:B--2---:R-:W-:Y:S02]  /*dce0*/  IADD3 R2, P4, R14, R5, RZ ;  /* 0x000000050e027210 */ /* 0x004fe40007f9e0ff */
[----:B------:R-:W1:Y:S03]  /*dcf0*/  SHFL.IDX PT, R14, R18, 0x1, 0x181f ;  /* 0x00381f00120e7f89 */ /* 0x000e6600000e0000 */
[----:B0-----:R-:W-:-:S05]  /*dd00*/  IMAD.X R3, RZ, RZ, R3, P4 ;  /* 0x000000ffff037224 */ /* 0x001fca00020e0603 */
[----:B------:R-:W-:Y:S01]  /*dd10*/  LDGSTS.E.BYPASS.LTC128B.128 [R4+0x400], desc[UR36][R2.64], !P2 ;  /* 0x0040000002047fae */ /* 0x000fe2000d101d64 */
[----:B------:R-:W-:-:S03]  /*dd20*/  ISETP.LT.OR P2, PT, R6, 0x11, P1 ;  /* 0x000000110600780c */ /* 0x000fc60000f41670 */
[----:B------:R1:W-:Y:S01]  /*dd30*/  LDGSTS.E.BYPASS.LTC128B.128 [R4+0x3400], desc[UR36][R2.64+0x80], !P3 ;  /* 0x0340008002047fae */ /* 0x0003e2000d901d64 */
[----:B------:R-:W-:Y:S02]  /*dd40*/  ISETP.LT.OR P3, PT, R6, 0x11, !P0 ;  /* 0x000000110600780c */ /* 0x000fe40004761670 */
[----:B-1----:R-:W-:Y:S02]  /*dd50*/  IADD3 R2, P4, R14, R5, RZ ;  /* 0x000000050e027210 */ /* 0x002fe40007f9e0ff */
[----:B------:R-:W0:Y:S03]  /*dd60*/  SHFL.IDX PT, R14, R18, 0x3, 0x181f ;  /* 0x00781f00120e7f89 */ /* 0x000e2600000e0000 */
[----:B------:R-:W-:Y:S02]  /*dd70*/  IMAD.X R3, RZ, RZ, R8, P4 ;  /* 0x000000ffff037224 */ /* 0x000fe400020e0608 */
[----:B------:R-:W1:Y:S04]  /*dd80*/  SHFL.IDX PT, R8, R24, 0x3, 0x181f ;  /* 0x00781f0018087f89 */ /* 0x000e6800000e0000 */
[----:B------:R-:W-:Y:S01]  /*dd90*/  LDGSTS.E.BYPASS.LTC128B.128 [R4+0xc00], desc[UR36][R2.64], !P2 ;  /* 0x00c0000002047fae */ /* 0x000fe2000d101d64 */
[----:B------:R-:W-:-:S03]  /*dda0*/  ISETP.LT.OR P2, PT, R6, 0x21, P1 ;  /* 0x000000210600780c */ /* 0x000fc60000f41670 */
[----:B------:R2:W-:Y:S01]  /*ddb0*/  LDGSTS.E.BYPASS.LTC128B.128 [R4+0x3c00], desc[UR36][R2.64+0x80], !P3 ;  /* 0x03c0008002047fae */ /* 0x0005e2000d901d64 */
[----:B------:R-:W-:Y:S02]  /*ddc0*/  ISETP.LT.OR P3, PT, R6, 0x21, !P0 ;  /* 0x000000210600780c */ /* 0x000fe40004761670 */
[----:B--2---:R-:W-:Y:S02]  /*ddd0*/  IADD3 R2, P4, R10, R5, RZ ;  /* 0x000000050a027210 */ /* 0x004fe40007f9e0ff */
[----:B------:R-:W2:Y:S03]  /*dde0*/  SHFL.IDX PT, R10, R18, 0x4, 0x181f ;  /* 0x00981f00120a7f89 */ /* 0x000ea600000e0000 */
[----:B------:R-:W-:Y:S02]  /*ddf0*/  IMAD.X R3, RZ, RZ, R7, P4 ;  /* 0x000000ffff037224 */ /* 0x000fe400020e0607 */
[----:B------:R-:W3:Y:S04]  /*de00*/  SHFL.IDX PT, R7, R24, 0x4, 0x181f ;  /* 0x00981f0018077f89 */ /* 0x000ee800000e0000 */
[----:B------:R-:W-:Y:S01]  /*de10*/  LDGSTS.E.BYPASS.LTC128B.128 [R4+0x1400], desc[UR36][R2.64], !P2 ;  /* 0x0140000002047fae */ /* 0x000fe2000d101d64 */
[----:B------:R-:W-:-:S03]  /*de20*/  ISETP.LT.OR P2, PT, R6, 0x31, P1 ;  /* 0x000000310600780c */ /* 0x000fc60000f41670 */
[----:B------:R0:W-:Y:S01]  /*de30*/  LDGSTS.E.BYPASS.LTC128B.128 [R4+0x4400], desc[UR36][R2.64+0x80], !P3 ;  /* 0x0440008002047fae */ /* 0x0001e2000d901d64 */
[----:B------:R-:W-:-:S03]  /*de40*/  ISETP.LT.OR P3, PT, R6, 0x31, !P0 ;  /* 0x000000310600780c */ /* 0x000fc60004761670 */
[----:B------:R-:W4:Y:S01]  /*de50*/  SHFL.IDX PT, R24, R24, 0x5, 0x181f ;  /* 0x00b81f0018187f89 */ /* 0x000f2200000e0000 */
[----:B0-----:R-:W-:-:S03]  /*de60*/  IADD3 R2, P4, R14, R5, RZ ;  /* 0x000000050e027210 */ /* 0x001fc60007f9e0ff */
[----:B------:R0:W0:Y:S02]  /*de70*/  SHFL.IDX PT, R14, R18, 0x5, 0x181f ;  /* 0x00b81f00120e7f89 */ /* 0x00002400000e0000 */
[----:B-1----:R-:W-:-:S05]  /*de80*/  IMAD.X R3, RZ, RZ, R8, P4 ;  /* 0x000000ffff037224 */ /* 0x002fca00020e0608 */
[----:B------:R-:W-:Y:S01]  /*de90*/  LDGSTS.E.BYPASS.LTC128B.128 [R4+0x1c00], desc[UR36][R2.64], !P2 ;  /* 0x01c0000002047fae */ /* 0x000fe2000d101d64 */
[----:B------:R-:W-:-:S03]  /*dea0*/  ISETP.LT.OR P2, PT, R6, 0x41, P1 ;  /* 0x000000410600780c */ /* 0x000fc60000f41670 */
[----:B------:R2:W-:Y:S01]  /*deb0*/  LDGSTS.E.BYPASS.LTC128B.128 [R4+0x4c00], desc[UR36][R2.64+0x80], !P3 ;  /* 0x04c0008002047fae */ /* 0x0005e2000d901d64 */
[----:B------:R-:W-:Y:S02]  /*dec0*/  ISETP.LT.OR P3, PT, R6, 0x41, !P0 ;  /* 0x000000410600780c */ /* 0x000fe40004761670 */
[----:B--2---:R-:W-:-:S04]  /*ded0*/  IADD3 R2, P4, R10, R5, RZ ;  /* 0x000000050a027210 */ /* 0x004fc80007f9e0ff */
[----:B---3--:R-:W-:-:S05]  /*dee0*/  IADD3.X R3, RZ, R7, RZ, P4, !PT ;  /* 0x00000007ff037210 */ /* 0x008fca00027fe4ff */
[----:B------:R1:W-:Y:S04]  /*def0*/  LDGSTS.E.BYPASS.LTC128B.128 [R4+0x2400], desc[UR36][R2.64], !P2 ;  /* 0x0240000002047fae */ /* 0x0003e8000d101d64 */
[----:B0---4-:R1:W-:Y:S02]  /*df00*/  LDGSTS.E.BYPASS.LTC128B.128 [R4+0x5400], desc[UR36][R2.64+0x80], !P3 ;  /* 0x0540008002047fae */ /* 0x0113e4000d901d64 */
.L_x_399:
[C---:B------:R-:W-:Y:S02]  /*df10*/  ISETP.LT.OR P1, PT, R6.reuse, 0x51, P1 ;  /* 0x000000510600780c */ /* 0x040fe40000f21670 */
[----:B------:R-:W-:Y:S02]  /*df20*/  ISETP.LT.OR P0, PT, R6, 0x51, !P0 ;  /* 0x000000510600780c */ /* 0x000fe40004701670 */
[----:B-1----:R-:W-:-:S05]  /*df30*/  IADD3 R2, P2, R14, R5, RZ ;  /* 0x000000050e027210 */ /* 0x002fca0007f5e0ff */
[----:B------:R-:W-:-:S05]  /*df40*/  IMAD.X R3, RZ, RZ, R24, P2 ;  /* 0x000000ffff037224 */ /* 0x000fca00010e0618 */
[----:B------:R-:W-:Y:S01]  /*df50*/  @!PT LDS RZ, [RZ] ;  /* 0x00000000fffff984 */ /* 0x000fe20000000800 */
[----:B------:R-:W-:Y:S01]  /*df60*/  @!PT LDS RZ, [RZ] ;  /* 0x00000000fffff984 */ /* 0x000fe20000000800 */
[----:B------:R-:W-:Y:S01]  /*df70*/  @!PT LDS RZ, [RZ] ;  /* 0x00000000fffff984 */ /* 0x000fe20000000800 */
[----:B------:R0:W-:Y:S04]  /*df80*/  LDGSTS.E.BYPASS.LTC128B.128 [R4+0x2c00], desc[UR36][R2.64], !P1 ;  /* 0x02c0000002047fae */ /* 0x0001e8000c901d64 */
[----:B------:R0:W-:Y:S01]  /*df90*/  LDGSTS.E.BYPASS.LTC128B.128 [R4+0x5c00], desc[UR36][R2.64+0x80], !P0 ;  /* 0x05c0008002047fae */ /* 0x0001e2000c101d64 */
[----:B------:R-:W-:Y:S01]  /*dfa0*/  PLOP3.LUT P0, PT, PT, PT, PT, 0x80, 0x0 ;  /* 0x000000000000781c */ /* 0x000fe20003f0f070 */
[----:B------:R-:W-:-:S12]  /*dfb0*/  NOP ;  /* 0x0000000000007918 */ /* 0x000fd80000000000 */
.L_x_291:
        /* <DEDUP_REMOVED lines=10> */
.L_x_292:
[----:B------:R1:W-:Y:S01]  /*e060*/  SYNCS.ARRIVE.TRANS64.A1T0 RZ, [R0+URZ+0x2a850], RZ ;  /* 0x02a850ff00ff79a7 */ /* 0x0003e2000810003f */
[----:B------:R-:W-:-:S05]  /*e070*/  VIADD R27, R27, 0x1 ;  /* 0x000000011b1b7836 */ /* 0x000fca0000000000 */
[----:B------:R-:W-:-:S04]  /*e080*/  ISETP.NE.AND P0, PT, R27, 0x2, PT ;  /* 0x000000021b00780c */ /* 0x000fc80003f05270 */
[----:B0-----:R-:W-:Y:S02]  /*e090*/  SEL R3, RZ, 0x1, P0 ;  /* 0x00000001ff037807 */ /* 0x001fe40000000000 */
[----:B------:R-:W-:Y:S02]  /*e0a0*/  SEL R27, R27, RZ, P0 ;  /* 0x000000ff1b1b7207 */ /* 0x000fe40000000000 */
[----:B-1----:R-:W-:-:S07]  /*e0b0*/  LOP3.LUT R28, R28, R3, RZ, 0x3c, !PT ;  /* 0x000000031c1c7212 */ /* 0x002fce00078e3cff */
.L_x_249:
[----:B------:R-:W-:Y:S05]  /*e0c0*/  BSYNC B7 ;  /* 0x0000000000077941 */ /* 0x000fea0003800000 */
.L_x_247:
[----:B------:R-:W-:-:S13]  /*e0d0*/  LOP3.LUT P0, RZ, R23, 0x80, RZ, 0xc0, !PT ;  /* 0x0000008017ff7812 */ /* 0x000fda000780c0ff */
[----:B------:R-:W-:Y:S05]  /*e0e0*/  @!P0 BRA `(.L_x_293) ;  /* 0x0000000000248947 */ /* 0x000fea0003800000 */
[----:B------:R-:W-:Y:S05]  /*e0f0*/  WARPSYNC.ALL ;  /* 0x0000000000007948 */ /* 0x000fea0003800000 */
[----:B------:R-:W0:Y:S08]  /*e100*/  S2UR UR5, SR_CgaCtaId ;  /* 0x00000000000579c3 */ /* 0x000e300000008800 */
[----:B------:R-:W-:Y:S06]  /*e110*/  BAR.SYNC.DEFER_BLOCKING 0x5, 0x180 ;  /* 0x0146000000007b1d */ /* 0x000fec0000010000 */
[----:B------:R-:W-:-:S02]  /*e120*/  UMOV UR4, 0x400 ;  /* 0x0000040000047882 */ /* 0x000fc40000000000 */
[----:B0-----:R-:W-:-:S06]  /*e130*/  ULEA UR4, UR5, UR4, 0x18 ;  /* 0x0000000405047291 */ /* 0x001fcc000f8ec03f */
[----:B------:R-:W-:-:S05]  /*e140*/  IMAD.U32 R22, RZ, RZ, UR4 ;  /* 0x00000004ff167e24 */ /* 0x000fca000f8e00ff */
[----:B------:R0:W1:Y:S01]  /*e150*/  LDS.128 R16, [R22+0x2a8d0] ;  /* 0x02a8d00016107984 */ /* 0x0000620000000c00 */
[----:B------:R-:W-:Y:S06]  /*e160*/  BAR.ARV 0x4, 0x180 ;  /* 0x0106000000007b1d */ /* 0x000fec0000002000 */
[----:B------:R-:W-:Y:S05]  /*e170*/  BRA `(.L_x_294) ;  /* 0x0000000800d07947 */ /* 0x000fea0003800000 */
.L_x_293:
[----:B------:R-:W0:Y:S01]  /*e180*/  S2R R0, SR_TID.X ;  /* 0x0000000000007919 */ /* 0x000e220000002100 */
[----:B------:R-:W-:Y:S01]  /*e190*/  UMOV UR4, 0xffffffff ;  /* 0xffffffff00047882 */ /* 0x000fe20000000000 */
[----:B0-----:R-:W-:-:S04]  /*e1a0*/  LOP3.LUT R9, R0, 0x1f, RZ, 0xc0, !PT ;  /* 0x0000001f00097812 */ /* 0x001fc800078ec0ff */
[----:B------:R-:W-:Y:S01]  /*e1b0*/  ISETP.NE.AND P0, PT, R9, 0x1f, PT ;  /* 0x0000001f0900780c */ /* 0x000fe20003f05270 */
[----:B------:R-:W-:-:S12]  /*e1c0*/  BRA.DIV UR4, `(.L_x_295) ;  /* 0x0000003e04487947 */ /* 0x000fd8000b800000 */
[----:B------:R-:W-:Y:S01]  /*e1d0*/  IMAD.IADD R7, R19, 0x1, R9 ;  /* 0x0000000113077824 */ /* 0x000fe200078e0209 */
[----:B------:R-:W-:-:S04]  /*e1e0*/  ULDC UR4, c[0x0][0xc3c] ;  /* 0x00030f0000047ab9 */ /* 0x000fc80000000800 */
[----:B------:R-:W-:-:S13]  /*e1f0*/  ISETP.GE.OR P1, PT, R7, UR4, !P0 ;  /* 0x0000000407007c0c */ /* 0x000fda000c726670 */
[----:B------:R-:W0:Y:S08]  /*e200*/  @!P1 LDC.64 R4, c[0x0][0xc80] ;  /* 0x00032000ff049b82 */ /* 0x000e300000000a00 */
[----:B------:R-:W1:Y:S01]  /*e210*/  @!P1 LDC.64 R2, c[0x0][0xc78] ;  /* 0x00031e00ff029b82 */ /* 0x000e620000000a00 */
[----:B0-----:R-:W-:-:S06]  /*e220*/  @!P1 IMAD.WIDE R4, R7, 0x4, R4 ;  /* 0x0000000407049825 */ /* 0x001fcc00078e0204 */
[----:B------:R-:W2:Y:S01]  /*e230*/  @!P1 LDG.E R4, desc[UR36][R4.64] ;  /* 0x0000002404049981 */ /* 0x000ea2000c1e1900 */
[----:B-1----:R-:W-:-:S06]  /*e240*/  @!P1 IMAD.WIDE R2, R7, 0x4, R2 ;  /* 0x0000000407029825 */ /* 0x002fcc00078e0202 */
[----:B------:R-:W3:Y:S01]  /*e250*/  @!P1 LDG.E R2, desc[UR36][R2.64] ;  /* 0x0000002402029981 */ /* 0x000ee2000c1e1900 */
[----:B------:R-:W-:Y:S02]  /*e260*/  IMAD.MOV.U32 R7, RZ, RZ, RZ ;  /* 0x000000ffff077224 */ /* 0x000fe400078e00ff */
[----:B------:R-:W-:Y:S01]  /*e270*/  IMAD.MOV.U32 R10, RZ, RZ, RZ ;  /* 0x000000ffff0a7224 */ /* 0x000fe200078e00ff */
[C---:B------:R-:W-:Y:S02]  /*e280*/  ISETP.GE.U32.AND P2, PT, R9.reuse, 0x2, PT ;  /* 0x000000020900780c */ /* 0x040fe40003f46070 */
[C---:B------:R-:W-:Y:S02]  /*e290*/  ISETP.GE.U32.AND P3, PT, R9.reuse, 0x4, PT ;  /* 0x000000040900780c */ /* 0x040fe40003f66070 */
[C---:B------:R-:W-:Y:S02]  /*e2a0*/  ISETP.GE.U32.AND P4, PT, R9.reuse, 0x8, PT ;  /* 0x000000080900780c */ /* 0x040fe40003f86070 */
[----:B------:R-:W-:Y:S01]  /*e2b0*/  ISETP.GE.U32.AND P5, PT, R9, 0x10, PT ;  /* 0x000000100900780c */ /* 0x000fe20003fa6070 */
[----:B------:R-:W-:Y:S04]  /*e2c0*/  SHFL.IDX PT, R0, R16, RZ, 0x1f ;  /* 0x00001fff10007589 */ /* 0x000fe800000e0000 */
[----:B------:R-:W-:Y:S01]  /*e2d0*/  SHFL.IDX PT, R8, R16, 0x1, 0x1f ;  /* 0x00201f0010087f89 */ /* 0x000fe200000e0000 */
[----:B--2---:R-:W-:-:S02]  /*e2e0*/  @!P1 IMAD.MOV.U32 R7, RZ, RZ, R4 ;  /* 0x000000ffff079224 */ /* 0x004fc400078e0004 */
[----:B---3--:R-:W-:-:S04]  /*e2f0*/  @!P1 IMAD.MOV.U32 R10, RZ, RZ, R2 ;  /* 0x000000ffff0a9224 */ /* 0x008fc800078e0002 */
[----:B------:R-:W-:-:S05]  /*e300*/  IMAD R13, R10, R7, RZ ;  /* 0x000000070a0d7224 */ /* 0x000fca00078e02ff */
[----:B------:R-:W0:Y:S01]  /*e310*/  SHFL.UP PT, R14, R13, 0x1, RZ ;  /* 0x042000000d0e7989 */ /* 0x000e2200000e00ff */
[----:B------:R-:W-:-:S04]  /*e320*/  ISETP.NE.AND P1, PT, R9, RZ, PT ;  /* 0x000000ff0900720c */ /* 0x000fc80003f25270 */
[----:B0-----:R-:W-:-:S05]  /*e330*/  SEL R6, R14, RZ, P1 ;  /* 0x000000ff0e067207 */ /* 0x001fca0000800000 */
[----:B------:R-:W-:-:S05]  /*e340*/  IMAD.IADD R6, R13, 0x1, R6 ;  /* 0x000000010d067824 */ /* 0x000fca00078e0206 */
[----:B------:R-:W0:Y:S02]  /*e350*/  SHFL.UP PT, R14, R6, 0x2, RZ ;  /* 0x04400000060e7989 */ /* 0x000e2400000e00ff */
[----:B0-----:R-:W-:-:S05]  /*e360*/  SEL R3, R14, RZ, P2 ;  /* 0x000000ff0e037207 */ /* 0x001fca0001000000 */
[----:B------:R-:W-:-:S05]  /*e370*/  IMAD.IADD R2, R6, 0x1, R3 ;  /* 0x0000000106027824 */ /* 0x000fca00078e0203 */
[----:B------:R-:W0:Y:S02]  /*e380*/  SHFL.UP PT, R14, R2, 0x4, RZ ;  /* 0x04800000020e7989 */ /* 0x000e2400000e00ff */
[----:B0-----:R-:W-:-:S04]  /*e390*/  SEL R3, R14, RZ, P3 ;  /* 0x000000ff0e037207 */ /* 0x001fc80001800000 */
[----:B------:R-:W-:-:S05]  /*e3a0*/  IADD3 R3, R2, R3, RZ ;  /* 0x0000000302037210 */ /* 0x000fca0007ffe0ff */
[----:B------:R-:W0:Y:S02]  /*e3b0*/  SHFL.UP PT, R14, R3, 0x8, RZ ;  /* 0x05000000030e7989 */ /* 0x000e2400000e00ff */
[----:B0-----:R-:W-:-:S05]  /*e3c0*/  SEL R4, R14, RZ, P4 ;  /* 0x000000ff0e047207 */ /* 0x001fca0002000000 */
[----:B------:R-:W-:-:S05]  /*e3d0*/  IMAD.IADD R4, R3, 0x1, R4 ;  /* 0x0000000103047824 */ /* 0x000fca00078e0204 */
[----:B------:R-:W0:Y:S02]  /*e3e0*/  SHFL.UP PT, R14, R4, 0x10, RZ ;  /* 0x06000000040e7989 */ /* 0x000e2400000e00ff */
[----:B0-----:R-:W-:-:S05]  /*e3f0*/  SEL R5, R14, RZ, P5 ;  /* 0x000000ff0e057207 */ /* 0x001fca0002800000 */
[----:B------:R-:W-:-:S05]  /*e400*/  IMAD.IADD R2, R4, 0x1, R5 ;  /* 0x0000000104027824 */ /* 0x000fca00078e0205 */
[----:B------:R0:W1:Y:S01]  /*e410*/  SHFL.IDX PT, R14, R2, 0x1f, 0x1f ;  /* 0x03e01f00020e7f89 */ /* 0x00006200000e0000 */
[----:B------:R-:W-:-:S07]  /*e420*/  IMAD.MOV.U32 R6, RZ, RZ, RZ ;  /* 0x000000ffff067224 */ /* 0x000fce00078e00ff */
.L_x_409:
[----:B------:R-:W-:Y:S02]  /*e430*/  ULDC UR4, c[0x0][0xc38] ;  /* 0x00030e0000047ab9 */ /* 0x000fe40000000800 */
[----:B------:R-:W-:-:S04]  /*e440*/  IMAD.U32 R5, RZ, RZ, UR4 ;  /* 0x00000004ff057e24 */ /* 0x000fc8000f8e00ff */
[----:B-1----:R-:W-:-:S04]  /*e450*/  IMAD R14, R14, R5, RZ ;  /* 0x000000050e0e7224 */ /* 0x002fc800078e02ff */
[----:B------:R-:W-:-:S05]  /*e460*/  IMAD.IADD R9, R8, 0x1, R14 ;  /* 0x0000000108097824 */ /* 0x000fca00078e020e */
[----:B------:R-:W-:-:S13]  /*e470*/  ISETP.GT.AND P6, PT, R9, R0, PT ;  /* 0x000000000900720c */ /* 0x000fda0003fc4270 */
[----:B------:R-:W-:Y:S05]  /*e480*/  @P6 BRA `(.L_x_296) ;  /* 0x0000000000a46947 */ /* 0x000fea0003800000 */
.L_x_299:
[----:B0-----:R-:W0:Y:S01]  /*e490*/  LDC R2, c[0x0][0xc3c] ;  /* 0x00030f00ff027b82 */ /* 0x001e220000000800 */
[----:B------:R-:W-:-:S05]  /*e4a0*/  VIADD R19, R19, 0x1f ;  /* 0x0000001f13137836 */ /* 0x000fca0000000000 */
[----:B0-----:R-:W-:-:S13]  /*e4b0*/  ISETP.GE.AND P6, PT, R19, R2, PT ;  /* 0x000000021300720c */ /* 0x001fda0003fc6270 */
[----:B------:R-:W-:Y:S05]  /*e4c0*/  @P6 BRA `(.L_x_297) ;  /* 0x0000000400b86947 */ /* 0x000fea0003800000 */
[----:B------:R-:W0:Y:S01]  /*e4d0*/  S2R R3, SR_TID.X ;  /* 0x0000000000037919 */ /* 0x000e220000002100 */
[----:B------:R-:W-:Y:S01]  /*e4e0*/  IMAD.MOV.U32 R7, RZ, RZ, RZ ;  /* 0x000000ffff077224 */ /* 0x000fe200078e00ff */
[----:B0-----:R-:W-:-:S05]  /*e4f0*/  LOP3.LUT R3, R3, 0x1f, RZ, 0xc0, !PT ;  /* 0x0000001f03037812 */ /* 0x001fca00078ec0ff */
[----:B------:R-:W-:-:S05]  /*e500*/  IMAD.IADD R11, R19, 0x1, R3 ;  /* 0x00000001130b7824 */ /* 0x000fca00078e0203 */
[----:B------:R-:W-:-:S13]  /*e510*/  ISETP.GE.OR P6, PT, R11, R2, !P0 ;  /* 0x000000020b00720c */ /* 0x000fda00047c6670 */
[----:B------:R-:W0:Y:S08]  /*e520*/  @!P6 LDC.64 R2, c[0x0][0xc80] ;  /* 0x00032000ff02eb82 */ /* 0x000e300000000a00 */
[----:B------:R-:W1:Y:S01]  /*e530*/  @!P6 LDC.64 R4, c[0x0][0xc78] ;  /* 0x00031e00ff04eb82 */ /* 0x000e620000000a00 */
[----:B------:R-:W-:Y:S02]  /*e540*/  IMAD.MOV.U32 R10, RZ, RZ, RZ ;  /* 0x000000ffff0a7224 */ /* 0x000fe400078e00ff */
[----:B0-----:R-:W-:-:S05]  /*e550*/  @!P6 IMAD.WIDE R2, R11, 0x4, R2 ;  /* 0x000000040b02e825 */ /* 0x001fca00078e0202 */
[----:B------:R1:W2:Y:S02]  /*e560*/  @!P6 LDG.E R7, desc[UR36][R2.64] ;  /* 0x000000240207e981 */ /* 0x0002a4000c1e1900 */
[----:B-1----:R-:W-:-:S05]  /*e570*/  @!P6 IMAD.WIDE R2, R11, 0x4, R4 ;  /* 0x000000040b02e825 */ /* 0x002fca00078e0204 */
[----:B------:R-:W2:Y:S01]  /*e580*/  @!P6 LDG.E R10, desc[UR36][R2.64] ;  /* 0x00000024020ae981 */ /* 0x000ea2000c1e1900 */
[----:B------:R-:W-:Y:S01]  /*e590*/  UMOV UR4, 0xffffffff ;  /* 0xffffffff00047882 */ /* 0x000fe20000000000 */
[----:B--2---:R-:W-:Y:S02]  /*e5a0*/  IMAD R13, R10, R7, RZ ;  /* 0x000000070a0d7224 */ /* 0x004fe400078e02ff */
[----:B------:R-:W-:Y:S05]  /*e5b0*/  BRA.DIV UR4, `(.L_x_298) ;  /* 0x0000003e04847947 */ /* 0x000fea000b800000 */
        /* <DEDUP_REMOVED lines=15> */
[----:B------:R0:W1:Y:S02]  /*e6b0*/  SHFL.IDX PT, R14, R2, 0x1f, 0x1f ;  /* 0x03e01f00020e7f89 */ /* 0x00006400000e0000 */
.L_x_417:
[----:B------:R-:W-:Y:S02]  /*e6c0*/  ULDC UR4, c[0x0][0xc38] ;  /* 0x00030e0000047ab9 */ /* 0x000fe40000000800 */
[----:B------:R-:W-:-:S04]  /*e6d0*/  IMAD.U32 R5, RZ, RZ, UR4 ;  /* 0x00000004ff057e24 */ /* 0x000fc8000f8e00ff */
[----:B-1----:R-:W-:-:S04]  /*e6e0*/  IMAD R14, R14, R5, RZ ;  /* 0x000000050e0e7224 */ /* 0x002fc800078e02ff */
[----:B------:R-:W-:-:S05]  /*e6f0*/  IMAD.IADD R9, R14, 0x1, R9 ;  /* 0x000000010e097824 */ /* 0x000fca00078e0209 */
[----:B------:R-:W-:-:S13]  /*e700*/  ISETP.GT.AND P6, PT, R9, R0, PT ;  /* 0x000000000900720c */ /* 0x000fda0003fc4270 */
[----:B------:R-:W-:Y:S05]  /*e710*/  @!P6 BRA `(.L_x_299) ;  /* 0xfffffffc005ce947 */ /* 0x000fea000383ffff */
.L_x_296:
[----:B------:R-:W-:Y:S01]  /*e720*/  IMAD.IADD R9, R9, 0x1, -R14 ;  /* 0x0000000109097824 */ /* 0x000fe200078e0a0e */
[----:B------:R-:W-:-:S03]  /*e730*/  UMOV UR4, 0xffffffff ;  /* 0xffffffff00047882 */ /* 0x000fc60000000000 */
[----:B------:R-:W-:-:S05]  /*e740*/  IMAD R3, R2, R5, R9 ;  /* 0x0000000502037224 */ /* 0x000fca00078e0209 */
[----:B------:R-:W-:Y:S01]  /*e750*/  ISETP.GT.AND P6, PT, R3, R0, PT ;  /* 0x000000000300720c */ /* 0x000fe20003fc4270 */
[----:B------:R-:W-:-:S12]  /*e760*/  BRA.DIV UR4, `(.L_x_300) ;  /* 0x0000003e04d07947 */ /* 0x000fd8000b800000 */
[----:B------:R-:W-:-:S04]  /*e770*/  VOTE.ANY R3, PT, !P6 ;  /* 0x0000000000037806 */ /* 0x000fc800070e0100 */
[----:B------:R-:W1:Y:S02]  /*e780*/  POPC R4, R3 ;  /* 0x0000000300047309 */ /* 0x000e640000000000 */
[----:B-1----:R1:W2:Y:S04]  /*e790*/  SHFL.IDX PT, R7, R7, R4, 0x1f ;  /* 0x00001f0407077589 */ /* 0x0022a800000e0000 */
[----:B------:R1:W3:Y:S02]  /*e7a0*/  SHFL.IDX PT, R10, R10, R4, 0x1f ;  /* 0x00001f040a0a7589 */ /* 0x0002e400000e0000 */
.L_x_422:
[----:B------:R-:W-:-:S13]  /*e7b0*/  ISETP.NE.AND P0, PT, R3, RZ, PT ;  /* 0x000000ff0300720c */ /* 0x000fda0003f05270 */
[----:B------:R-:W-:Y:S05]  /*e7c0*/  @!P0 BRA `(.L_x_301) ;  /* 0x0000000000108947 */ /* 0x000fea0003800000 */
[----:B------:R-:W-:Y:S01]  /*e7d0*/  UMOV UR4, 0xffffffff ;  /* 0xffffffff00047882 */ /* 0x000fe20000000000 */
[----:B------:R-:W-:Y:S02]  /*e7e0*/  VIADD R12, R4, 0xffffffff ;  /* 0xffffffff040c7836 */ /* 0x000fe40000000000 */
[----:B------:R-:W-:Y:S05]  /*e7f0*/  BRA.DIV UR4, `(.L_x_302) ;  /* 0x0000004204087947 */ /* 0x000fea000b800000 */
[----:B------:R4:W0:Y:S02]  /*e800*/  SHFL.IDX PT, R6, R2, R12, 0x1f ;  /* 0x00001f0c02067589 */ /* 0x00082400000e0000 */
.L_x_301:
[----:B--2---:R-:W-:Y:S01]  /*e810*/  IABS R8, R7 ;  /* 0x0000000700087213 */ /* 0x004fe20000000000 */
[----:B0-----:R-:W-:Y:S01]  /*e820*/  IMAD R16, R6, R5, R9 ;  /* 0x0000000506107224 */ /* 0x001fe200078e0209 */
[----:B---3--:R-:W-:Y:S01]  /*e830*/  IABS R5, R10 ;  /* 0x0000000a00057213 */ /* 0x008fe20000000000 */
[----:B------:R-:W-:Y:S01]  /*e840*/  IMAD.IADD R19, R4, 0x1, R19 ;  /* 0x0000000104137824 */ /* 0x000fe200078e0213 */
[----:B------:R-:W0:Y:S02]  /*e850*/  I2F.RP R11, R8 ;  /* 0x00000008000b7306 */ /* 0x000e240000209400 */
[----:B------:R-:W-:-:S06]  /*e860*/  IADD3 R0, R0, -R16, RZ ;  /* 0x8000001000007210 */ /* 0x000fcc0007ffe0ff */
[----:B----4-:R-:W2:Y:S08]  /*e870*/  I2F.RP R12, R5 ;  /* 0x00000005000c7306 */ /* 0x010eb00000209400 */
[----:B0-----:R-:W0:Y:S08]  /*e880*/  MUFU.RCP R11, R11 ;  /* 0x0000000b000b7308 */ /* 0x001e300000001000 */
[----:B--2---:R-:W-:Y:S01]  /*e890*/  MUFU.RCP R12, R12 ;  /* 0x0000000c000c7308 */ /* 0x004fe20000001000 */
[----:B0-----:R-:W-:-:S07]  /*e8a0*/  VIADD R2, R11, 0xffffffe ;  /* 0x0ffffffe0b027836 */ /* 0x001fce0000000000 */
[----:B------:R0:W2:Y:S02]  /*e8b0*/  F2I.FTZ.U32.TRUNC.NTZ R3, R2 ;  /* 0x0000000200037305 */ /* 0x0000a4000021f000 */
[----:B0-----:R-:W-:Y:S02]  /*e8c0*/  IMAD.MOV.U32 R2, RZ, RZ, RZ ;  /* 0x000000ffff027224 */ /* 0x001fe400078e00ff */
[----:B--2---:R-:W-:-:S04]  /*e8d0*/  IMAD.MOV R9, RZ, RZ, -R3 ;  /* 0x000000ffff097224 */ /* 0x004fc800078e0a03 */
[----:B------:R-:W-:-:S04]  /*e8e0*/  IMAD R9, R9, R8, RZ ;  /* 0x0000000809097224 */ /* 0x000fc800078e02ff */
[----:B------:R-:W-:Y:S01]  /*e8f0*/  IMAD.HI.U32 R3, R3, R9, R2 ;  /* 0x0000000903037227 */ /* 0x000fe200078e0002 */
[----:B------:R-:W-:Y:S02]  /*e900*/  IABS R2, R7 ;  /* 0x0000000700027213 */ /* 0x000fe40000000000 */
[----:B------:R-:W-:-:S03]  /*e910*/  IABS R9, R0 ;  /* 0x0000000000097213 */ /* 0x000fc60000000000 */
[----:B------:R-:W-:Y:S02]  /*e920*/  IMAD.MOV R2, RZ, RZ, -R2 ;  /* 0x000000ffff027224 */ /* 0x000fe400078e0a02 */
[----:B------:R-:W-:-:S04]  /*e930*/  IMAD.HI.U32 R6, R3, R9, RZ ;  /* 0x0000000903067227 */ /* 0x000fc800078e00ff */
[----:B------:R-:W-:Y:S02]  /*e940*/  VIADD R3, R12, 0xffffffe ;  /* 0x0ffffffe0c037836 */ /* 0x000fe40000000000 */
[----:B------:R-:W-:-:S04]  /*e950*/  IMAD R9, R6, R2, R9 ;  /* 0x0000000206097224 */ /* 0x000fc800078e0209 */
[----:B------:R-:W0:Y:S01]  /*e960*/  F2I.FTZ.U32.TRUNC.NTZ R3, R3 ;  /* 0x0000000300037305 */ /* 0x000e22000021f000 */
[----:B------:R-:W-:-:S13]  /*e970*/  ISETP.GT.U32.AND P1, PT, R8, R9, PT ;  /* 0x000000090800720c */ /* 0x000fda0003f24070 */
[----:B------:R-:W-:Y:S02]  /*e980*/  @!P1 IMAD.IADD R9, R9, 0x1, -R8 ;  /* 0x0000000109099824 */ /* 0x000fe400078e0a08 */
[----:B0-----:R-:W-:Y:S02]  /*e990*/  IMAD.MOV R2, RZ, RZ, -R3 ;  /* 0x000000ffff027224 */ /* 0x001fe400078e0a03 */
[----:B------:R-:W-:Y:S01]  /*e9a0*/  @!P1 VIADD R6, R6, 0x1 ;  /* 0x0000000106069836 */ /* 0x000fe20000000000 */
[----:B------:R-:W-:Y:S01]  /*e9b0*/  ISETP.GE.U32.AND P0, PT, R9, R8, PT ;  /* 0x000000080900720c */ /* 0x000fe20003f06070 */
[----:B------:R-:W-:Y:S01]  /*e9c0*/  IMAD R9, R2, R5, RZ ;  /* 0x0000000502097224 */ /* 0x000fe200078e02ff */
[----:B------:R-:W-:Y:S01]  /*e9d0*/  ISETP.NE.AND P1, PT, R7, RZ, PT ;  /* 0x000000ff0700720c */ /* 0x000fe20003f25270 */
[----:B------:R-:W-:-:S04]  /*e9e0*/  IMAD.MOV.U32 R2, RZ, RZ, RZ ;  /* 0x000000ffff027224 */ /* 0x000fc800078e00ff */
[----:B------:R-:W-:Y:S01]  /*e9f0*/  IMAD.HI.U32 R8, R3, R9, R2 ;  /* 0x0000000903087227 */ /* 0x000fe200078e0002 */
[----:B------:R-:W-:-:S04]  /*ea00*/  LOP3.LUT R2, R0, R7, RZ, 0x3c, !PT ;  /* 0x0000000700027212 */ /* 0x000fc800078e3cff */
[----:B------:R-:W-:Y:S01]  /*ea10*/  ISETP.GE.AND P2, PT, R2, RZ, PT ;  /* 0x000000ff0200720c */ /* 0x000fe20003f46270 */
[----:B------:R-:W-:Y:S01]  /*ea20*/  @P0 VIADD R6, R6, 0x1 ;  /* 0x0000000106060836 */ /* 0x000fe20000000000 */
[----:B------:R-:W-:-:S05]  /*ea30*/  IABS R2, R10 ;  /* 0x0000000a00027213 */ /* 0x000fca0000000000 */
[----:B------:R-:W-:-:S06]  /*ea40*/  IMAD.MOV R2, RZ, RZ, -R2 ;  /* 0x000000ffff027224 */ /* 0x000fcc00078e0a02 */
[----:B------:R-:W-:Y:S01]  /*ea50*/  @!P2 IMAD.MOV R6, RZ, RZ, -R6 ;  /* 0x000000ffff06a224 */ /* 0x000fe200078e0a06 */
[----:B------:R-:W-:-:S04]  /*ea60*/  @!P1 LOP3.LUT R6, RZ, R7, RZ, 0x33, !PT ;  /* 0x00000007ff069212 */ /* 0x000fc800078e33ff */
[-C--:B------:R-:W-:Y:S01]  /*ea70*/  IABS R3, R6.reuse ;  /* 0x0000000600037213 */ /* 0x080fe20000000000 */
[----:B------:R-:W-:-:S04]  /*ea80*/  IMAD R7, R7, R6, RZ ;  /* 0x0000000607077224 */ /* 0x000fc800078e02ff */
[----:B------:R-:W-:-:S04]  /*ea90*/  IMAD.HI.U32 R8, R8, R3, RZ ;  /* 0x0000000308087227 */ /* 0x000fc800078e00ff */
[----:B------:R-:W-:Y:S02]  /*eaa0*/  IMAD R2, R8, R2, R3 ;  /* 0x0000000208027224 */ /* 0x000fe400078e0203 */
[----:B------:R-:W-:-:S03]  /*eab0*/  IMAD.IADD R17, R0, 0x1, -R7 ;  /* 0x0000000100117824 */ /* 0x000fc600078e0a07 */
[----:B------:R-:W-:-:S13]  /*eac0*/  ISETP.GT.U32.AND P1, PT, R5, R2, PT ;  /* 0x000000020500720c */ /* 0x000fda0003f24070 */
[----:B------:R-:W-:Y:S01]  /*ead0*/  @!P1 IMAD.IADD R2, R2, 0x1, -R5 ;  /* 0x0000000102029824 */ /* 0x000fe200078e0a05 */
[----:B------:R-:W-:Y:S02]  /*eae0*/  @!P1 IADD3 R8, R8, 0x1, RZ ;  /* 0x0000000108089810 */ /* 0x000fe40007ffe0ff */
[----:B------:R-:W-:Y:S02]  /*eaf0*/  ISETP.NE.AND P1, PT, R10, RZ, PT ;  /* 0x000000ff0a00720c */ /* 0x000fe40003f25270 */
[----:B------:R-:W-:Y:S02]  /*eb00*/  ISETP.GE.U32.AND P0, PT, R2, R5, PT ;  /* 0x000000050200720c */ /* 0x000fe40003f06070 */
[----:B------:R-:W-:-:S04]  /*eb10*/  LOP3.LUT R2, R6, R10, RZ, 0x3c, !PT ;  /* 0x0000000a06027212 */ /* 0x000fc800078e3cff */
[----:B------:R-:W-:-:S07]  /*eb20*/  ISETP.GE.AND P2, PT, R2, RZ, PT ;  /* 0x000000ff0200720c */ /* 0x000fce0003f46270 */
[----:B------:R-:W-:-:S06]  /*eb30*/  @P0 VIADD R8, R8, 0x1 ;  /* 0x0000000108080836 */ /* 0x000fcc0000000000 */
[----:B------:R-:W-:Y:S01]  /*eb40*/  @!P2 IMAD.MOV R8, RZ, RZ, -R8 ;  /* 0x000000ffff08a224 */ /* 0x000fe200078e0a08 */
[----:B------:R-:W-:-:S05]  /*eb50*/  @!P1 LOP3.LUT R8, RZ, R10, RZ, 0x33, !PT ;  /* 0x0000000aff089212 */ /* 0x000fca00078e33ff */
[----:B------:R-:W-:-:S04]  /*eb60*/  IMAD.MOV R3, RZ, RZ, -R8 ;  /* 0x000000ffff037224 */ /* 0x000fc800078e0a08 */
[C---:B------:R-:W-:Y:S02]  /*eb70*/  IMAD R18, R10.reuse, R3, R6 ;  /* 0x000000030a127224 */ /* 0x040fe400078e0206 */
[----:B------:R-:W-:-:S04]  /*eb80*/  IMAD R3, R10, 0x1000000, R8 ;  /* 0x010000000a037824 */ /* 0x000fc800078e0208 */
[----:B------:R-:W-:Y:S01]  /*eb90*/  IMAD R18, R18, 0x10000, R3 ;  /* 0x0001000012127824 */ /* 0x000fe200078e0203 */
[----:B------:R-:W-:Y:S06]  /*eba0*/  BRA `(.L_x_303) ;  /* 0x00000000001c7947 */ /* 0x000fec0003800000 */
.L_x_297:
[----:B------:R-:W-:Y:S01]  /*ebb0*/  UMOV UR4, URZ ;  /* 0x0000003f00047c82 */ /* 0x000fe20008000000 */
[----:B------:R-:W-:Y:S01]  /*ebc0*/  UMOV UR5, URZ ;  /* 0x0000003f00057c82 */ /* 0x000fe20008000000 */
[----:B------:R-:W-:Y:S01]  /*ebd0*/  ULDC UR6, c[0x0][0xc3c] ;  /* 0x00030f0000067ab9 */ /* 0x000fe20000000800 */
[----:B------:R-:W-:Y:S01]  /*ebe0*/  IMAD.MOV.U32 R16, RZ, RZ, R0 ;  /* 0x000000ffff107224 */ /* 0x000fe200078e0000 */
[----:B------:R-:W-:Y:S01]  /*ebf0*/  MOV R19, UR6 ;  /* 0x0000000600137c02 */ /* 0x000fe20008000f00 */
[----:B------:R-:W-:Y:S02]  /*ec00*/  IMAD.U32 R17, RZ, RZ, UR4 ;  /* 0x00000004ff117e24 */ /* 0x000fe4000f8e00ff */
[----:B------:R-:W-:-:S07]  /*ec10*/  IMAD.U32 R18, RZ, RZ, UR5 ;  /* 0x00000005ff127e24 */ /* 0x000fce000f8e00ff */
.L_x_303:
[----:B------:R-:W0:Y:S01]  /*ec20*/  S2R R0, SR_TID.X ;  /* 0x0000000000007919 */ /* 0x000e220000002100 */
[----:B------:R-:W-:Y:S05]  /*ec30*/  WARPSYNC.ALL ;  /* 0x0000000000007948 */ /* 0x000fea0003800000 */
[----:B------:R-:W-:Y:S01]  /*ec40*/  BAR.SYNC.DEFER_BLOCKING 0x4, 0x180 ;  /* 0x0106000000007b1d */ /* 0x000fe20000010000 */
[----:B0-----:R-:W-:-:S04]  /*ec50*/  LOP3.LUT R0, R0, 0x1f, RZ, 0xc0, !PT ;  /* 0x0000001f00007812 */ /* 0x001fc800078ec0ff */
[----:B------:R-:W-:-:S13]  /*ec60*/  ISETP.NE.AND P0, PT, R0, RZ, PT ;  /* 0x000000ff0000720c */ /* 0x000fda0003f05270 */
[----:B------:R-:W0:Y:S01]  /*ec70*/  @!P0 S2R R3, SR_CgaCtaId ;  /* 0x0000000000038919 */ /* 0x000e220000008800 */
[----:B------:R-:W-:-:S04]  /*ec80*/  @!P0 MOV R0, 0x400 ;  /* 0x0000040000008802 */ /* 0x000fc80000000f00 */
[----:B0-----:R-:W-:-:S05]  /*ec90*/  @!P0 LEA R22, R3, R0, 0x18 ;  /* 0x0000000003168211 */ /* 0x001fca00078ec0ff */
[----:B------:R2:W-:Y:S01]  /*eca0*/  @!P0 STS.128 [R22+0x2a8d0], R16 ;  /* 0x02a8d01016008388 */ /* 0x0005e20000000c00 */
[----:B------:R-:W-:Y:S06]  /*ecb0*/  BAR.ARV 0x5, 0x180 ;  /* 0x0146000000007b1d */ /* 0x000fec0000002000 */
.L_x_294:
[----:B------:R-:W-:Y:S02]  /*ecc0*/  ULDC UR4, c[0x0][0xc3c] ;  /* 0x00030f0000047ab9 */ /* 0x000fe40000000800 */
[----:B-1----:R-:W-:-:S13]  /*ecd0*/  ISETP.GE.AND P0, PT, R19, UR4, PT ;  /* 0x0000000413007c0c */ /* 0x002fda000bf06270 */
[----:B------:R-:W-:Y:S05]  /*ece0*/  @!P0 BRA `(.L_x_304) ;  /* 0xffffffb400bc8947 */ /* 0x000fea000383ffff */
[----:B------:R-:W-:Y:S05]  /*ecf0*/  BSYNC B8 ;  /* 0x0000000000087941 */ /* 0x000fea0003800000 */
.L_x_241:
[----:B-1----:R-:W3:Y:S01]  /*ed00*/  LDL.LU R0, [R1+0x18] ;  /* 0x0000180001007983 */ /* 0x002ee20000300800 */
[----:B------:R-:W-:Y:S01]  /*ed10*/  BSSY B0, `(.L_x_305) ;  /* 0x000000b000007945 */ /* 0x000fe20003800000 */
[----:B------:R-:W1:Y:S01]  /*ed20*/  S2R R5, SR_CgaCtaId ;  /* 0x0000000000057919 */ /* 0x000e620000008800 */
[----:B---3--:R-:W-:-:S05]  /*ed30*/  VIADD R0, R0, 0x1 ;  /* 0x0000000100007836 */ /* 0x008fca0000000000 */
[----:B------:R-:W-:-:S04]  /*ed40*/  LEA.HI R2, R0, R0, RZ, 0x1 ;  /* 0x0000000000027211 */ /* 0x000fc800078f08ff */
[----:B------:R-:W-:Y:S02]  /*ed50*/  LOP3.LUT R3, R2, 0xfffffffe, RZ, 0xc0, !PT ;  /* 0xfffffffe02037812 */ /* 0x000fe400078ec0ff */
[----:B------:R-:W-:-:S03]  /*ed60*/  MOV R2, 0x400 ;  /* 0x0000040000027802 */ /* 0x000fc60000000f00 */
[----:B------:R-:W-:Y:S01]  /*ed70*/  IMAD.IADD R0, R0, 0x1, -R3 ;  /* 0x0000000100007824 */ /* 0x000fe200078e0a03 */
[----:B-1----:R-:W-:-:S04]  /*ed80*/  LEA R4, R5, R2, 0x18 ;  /* 0x0000000205047211 */ /* 0x002fc800078ec0ff */
[----:B------:R-:W-:-:S04]  /*ed90*/  SHF.L.U32 R0, R0, 0x1f, RZ ;  /* 0x0000001f00007819 */ /* 0x000fc800000006ff */
[----:B------:R-:W1:Y:S02]  /*eda0*/  SYNCS.PHASECHK.TRANS64.TRYWAIT P0, [R4+URZ+0x2a820], R0 ;  /* 0x02a82000040075a7 */ /* 0x000e64000800017f */
[----:B-1----:R-:W-:Y:S05]  /*edb0*/  @!P0 BRA `(.L_x_306) ;  /* 0x0000003800c08947 */ /* 0x002fea0003800000 */
.L_x_425:
[----:B------:R-:W-:Y:S05]  /*edc0*/  BSYNC B0 ;  /* 0x0000000000007941 */ /* 0x000fea0003800000 */
.L_x_305:
[----:B------:R-:W-:-:S03]  /*edd0*/  UMOV UR4, 0xffffffff ;  /* 0xffffffff00047882 */ /* 0x000fc60000000000 */
[----:B------:R-:W-:Y:S05]  /*ede0*/  BRA.DIV UR4, `(.L_x_307) ;  /* 0x0000003a04c87947 */ /* 0x000fea000b800000 */
[----:B-1----:R-:W1:Y:S02]  /*edf0*/  S2R R0, SR_TID.X ;  /* 0x0000000000007919 */ /* 0x002e640000002100 */
[----:B-1----:R-:W-:-:S04]  /*ee00*/  SHF.R.U32.HI R0, RZ, 0x5, R0 ;  /* 0x00000005ff007819 */ /* 0x002fc80000011600 */
[----:B------:R-:W-:-:S05]  /*ee10*/  LOP3.LUT R0, R0, 0x3, RZ, 0xc0, !PT ;  /* 0x0000000300007812 */ /* 0x000fca00078ec0ff */
[----:B------:R1:W3:Y:S02]  /*ee20*/  SHFL.IDX PT, R14, R0, RZ, 0x1f ;  /* 0x00001fff000e7589 */ /* 0x0002e400000e0000 */
.L_x_428:
[----:B---3--:R-:W-:Y:S01]  /*ee30*/  ISETP.NE.AND P0, PT, R14, RZ, PT ;  /* 0x000000ff0e00720c */ /* 0x008fe20003f05270 */
[----:B------:R-:W-:-:S12]  /*ee40*/  BSSY B0, `(.L_x_308) ;  /* 0x0000026000007945 */ /* 0x000fd80003800000 */
[----:B------:R-:W-:Y:S05]  /*ee50*/  @P0 BRA `(.L_x_309) ;  /* 0x0000000000900947 */ /* 0x000fea0003800000 */
[----:B------:R-:W-:-:S03]  /*ee60*/  UMOV UR4, 0xffffffff ;  /* 0xffffffff00047882 */ /* 0x000fc60000000000 */
[----:B------:R-:W-:Y:S05]  /*ee70*/  BRA.DIV UR4, `(.L_x_310) ;  /* 0x0000003a04d87947 */ /* 0x000fea000b800000 */
[----:B------:R-:W-:-:S13]  /*ee80*/  ELECT P6, URZ, PT ;  /* 0x00000000003f782f */ /* 0x000fda00038c0000 */
.L_x_431:
[----:B------:R-:W-:Y:S05]  /*ee90*/  @!P6 BRA `(.L_x_309) ;  /* 0x000000000080e947 */ /* 0x000fea0003800000 */
[----:B-1----:R-:W3:Y:S02]  /*eea0*/  LDL R0, [R1+0x1c] ;  /* 0x00001c0001007983 */ /* 0x002ee40000100800 */
[----:B---3--:R-:W-:-:S13]  /*eeb0*/  R2UR UR4, R0 ;  /* 0x00000000000472ca */ /* 0x008fda00000e0000 */
[----:B------:R-:W-:-:S06]  /*eec0*/  ULOP3.LUT UR4, UR4, 0x2, URZ, 0xfc, !UPT ;  /* 0x0000000204047892 */ /* 0x000fcc000f8efc3f */
[----:B------:R-:W-:-:S05]  /*eed0*/  IMAD.U32 R0, RZ, RZ, UR4 ;  /* 0x00000004ff007e24 */ /* 0x000fca000f8e00ff */
[----:B------:R-:W-:-:S13]  /*eee0*/  ISETP.NE.AND P0, PT, R0, 0x3, PT ;  /* 0x000000030000780c */ /* 0x000fda0003f05270 */
[----:B------:R-:W-:Y:S05]  /*eef0*/  @!P0 BRA `(.L_x_311) ;  /* 0x0000000000048947 */ /* 0x000fea0003800000 */
[----:B------:R-:W-:Y:S01]  /*ef00*/  BPT.TRAP 0x1 ;  /* 0x000000040000795c */ /* 0x000fe20000300000 */
.L_x_311:
[C---:B------:R-:W-:Y:S01]  /*ef10*/  IMAD R5, R27.reuse, 0x8, R4 ;  /* 0x000000081b057824 */ /* 0x040fe200078e0204 */
[----:B------:R-:W-:Y:S01]  /*ef20*/  SHF.L.U32 R0, R28, 0x1f, RZ ;  /* 0x0000001f1c007819 */ /* 0x000fe200000006ff */
[----:B------:R-:W-:-:S03]  /*ef30*/  VIADD R27, R27, 0x1 ;  /* 0x000000011b1b7836 */ /* 0x000fc60000000000 */
[----:B------:R-:W1:Y:S02]  /*ef40*/  SYNCS.PHASECHK.TRANS64.TRYWAIT P1, [R5+URZ+0x2a840], R0 ;  /* 0x02a84000050075a7 */ /* 0x000e64000802017f */
[----:B------:R-:W-:-:S04]  /*ef50*/  ISETP.NE.AND P2, PT, R27, 0x2, PT ;  /* 0x000000021b00780c */ /* 0x000fc80003f45270 */
[----:B------:R-:W-:Y:S01]  /*ef60*/  SEL R3, RZ, 0x1, P2 ;  /* 0x00000001ff037807 */ /* 0x000fe20001000000 */
[----:B-1----:R-:W-:Y:S08]  /*ef70*/  @!P1 BRA `(.L_x_312) ;  /* 0x0000003800b89947 */ /* 0x002ff00003800000 */
.L_x_432:
[----:B------:R-:W-:Y:S02]  /*ef80*/  SEL R27, R27, RZ, P2 ;  /* 0x000000ff1b1b7207 */ /* 0x000fe40001000000 */
[----:B------:R-:W-:Y:S01]  /*ef90*/  LOP3.LUT R2, R28, R3, RZ, 0x3c, !PT ;  /* 0x000000031c027212 */ /* 0x000fe200078e3cff */
[----:B------:R-:W-:Y:S06]  /*efa0*/  @!P0 BRA `(.L_x_313) ;  /* 0x0000000000048947 */ /* 0x000fec0003800000 */
[----:B------:R-:W-:Y:S01]  /*efb0*/  BPT.TRAP 0x1 ;  /* 0x000000040000795c */ /* 0x000fe20000300000 */
.L_x_313:
[----:B------:R-:W-:Y:S01]  /*efc0*/  IMAD R27, R27, 0x8, R4 ;  /* 0x000000081b1b7824 */ /* 0x000fe200078e0204 */
[----:B------:R-:W-:-:S04]  /*efd0*/  SHF.L.U32 R2, R2, 0x1f, RZ ;  /* 0x0000001f02027819 */ /* 0x000fc800000006ff */
[----:B------:R-:W3:Y:S02]  /*efe0*/  SYNCS.PHASECHK.TRANS64.TRYWAIT P1, [R27+URZ+0x2a840], R2 ;  /* 0x02a840021b0075a7 */ /* 0x000ee4000802017f */
[----:B---3--:R-:W-:Y:S05]  /*eff0*/  @!P1 BRA `(.L_x_314) ;  /* 0x0000003800ac9947 */ /* 0x008fea0003800000 */
.L_x_433:
[----:B------:R-:W-:Y:S05]  /*f000*/  @!P0 BRA `(.L_x_315) ;  /* 0x0000000000048947 */ /* 0x000fea0003800000 */
[----:B------:R-:W-:Y:S01]  /*f010*/  BPT.TRAP 0x1 ;  /* 0x000000040000795c */ /* 0x000fe20000300000 */
.L_x_315:
[----:B------:R-:W4:Y:S02]  /*f020*/  SYNCS.PHASECHK.TRANS64.TRYWAIT P1, [R5+URZ+0x2a860], R0 ;  /* 0x02a86000050075a7 */ /* 0x000f24000802017f */
[----:B----4-:R-:W-:Y:S05]  /*f030*/  @!P1 BRA `(.L_x_316) ;  /* 0x0000003800b09947 */ /* 0x010fea0003800000 */
.L_x_434:
[----:B------:R-:W-:Y:S05]  /*f040*/  @!P0 BRA `(.L_x_317) ;  /* 0x0000000000048947 */ /* 0x000fea0003800000 */
[----:B------:R-:W-:Y:S01]  /*f050*/  BPT.TRAP 0x1 ;  /* 0x000000040000795c */ /* 0x000fe20000300000 */
.L_x_317:
[----:B------:R0:W0:Y:S02]  /*f060*/  SYNCS.PHASECHK.TRANS64.TRYWAIT P0, [R27+URZ+0x2a860], R2 ;  /* 0x02a860021b0075a7 */ /* 0x000024000800017f */
[----:B0-----:R-:W-:Y:S05]  /*f070*/  @!P0 NANOSLEEP.SYNCS 0x989680 ;  /* 0x009896800000895d */ /* 0x001fea0003900000 */
[----:B------:R-:W0:Y:S02]  /*f080*/  @!P0 SYNCS.PHASECHK.TRANS64 P0, [R27+URZ+0x2a860], R2 ;  /* 0x02a860021b0085a7 */ /* 0x000e24000800007f */
[----:B0-----:R-:W-:Y:S05]  /*f090*/  @!P0 BRA `(.L_x_317) ;  /* 0xfffffffc00f08947 */ /* 0x001fea000383ffff */
.L_x_309:
[----:B------:R-:W-:Y:S05]  /*f0a0*/  BSYNC B0 ;  /* 0x0000000000007941 */ /* 0x000fea0003800000 */
.L_x_308:
[----:B------:R-:W-:Y:S05]  /*f0b0*/  EXIT ;  /* 0x000000000000794d */ /* 0x000fea0003800000 */
.L_x_188:
[----:B0-----:R-:W-:-:S04]  /*f0c0*/  IMAD.U32 R3, RZ, RZ, UR43 ;  /* 0x0000002bff037e24 */ /* 0x001fc8000f8e00ff */
[----:B------:R0:W1:Y:S03]  /*f0d0*/  SYNCS.PHASECHK.TRANS64.TRYWAIT P1, [R3+URZ+0x2a800], R0 ;  /* 0x02a80000030075a7 */ /* 0x000066000802017f */
[----:B-1----:R-:W-:Y:S05]  /*f0e0*/  @!P1 NANOSLEEP.SYNCS 0x989680 ;  /* 0x009896800000995d */ /* 0x002fea0003900000 */
[----:B------:R-:W1:Y:S02]  /*f0f0*/  @!P1 SYNCS.PHASECHK.TRANS64 P1, [R3+URZ+0x2a800], R0 ;  /* 0x02a80000030095a7 */ /* 0x000e64000802007f */
[----:B-1----:R-:W-:Y:S05]  /*f100*/  @!P1 BRA `(.L_x_188) ;  /* 0xfffffffc00ec9947 */ /* 0x002fea000383ffff */
[----:B------:R-:W-:Y:S05]  /*f110*/  BRA `(.L_x_318) ;  /* 0xffffff2800847947 */ /* 0x000fea000383ffff */
.L_x_192:
[----:B-1----:R1:W2:Y:S02]  /*f120*/  SYNCS.PHASECHK.TRANS64.TRYWAIT P1, [R8+URZ+0x2a830], R3 ;  /* 0x02a83003080075a7 */ /* 0x0022a4000802017f */
[----:B--2---:R-:W-:Y:S05]  /*f130*/  @!P1 NANOSLEEP.SYNCS 0x989680 ;  /* 0x009896800000995d */ /* 0x004fea0003900000 */
[----:B------:R-:W2:Y:S02]  /*f140*/  @!P1 SYNCS.PHASECHK.TRANS64 P1, [R8+URZ+0x2a830], R3 ;  /* 0x02a83003080095a7 */ /* 0x000ea4000802007f */
[----:B--2---:R-:W-:Y:S05]  /*f150*/  @!P1 BRA `(.L_x_192) ;  /* 0xfffffffc00f09947 */ /* 0x004fea000383ffff */
[----:B------:R-:W-:Y:S05]  /*f160*/  BRA `(.L_x_191) ;  /* 0xffffff2800a47947 */ /* 0x000fea000383ffff */
.L_x_198:
[----:B-1----:R-:W-:-:S04]  /*f170*/  IMAD.U32 R3, RZ, RZ, UR8 ;  /* 0x00000008ff037e24 */ /* 0x002fc8000f8e00ff */
[----:B------:R1:W2:Y:S03]  /*f180*/  SYNCS.PHASECHK.TRANS64.TRYWAIT P1, [R3+URZ+0x2a830], R0 ;  /* 0x02a83000030075a7 */ /* 0x0002a6000802017f */
[----:B--2---:R-:W-:Y:S05]  /*f190*/  @!P1 NANOSLEEP.SYNCS 0x989680 ;  /* 0x009896800000995d */ /* 0x004fea0003900000 */
[----:B------:R-:W2:Y:S02]  /*f1a0*/  @!P1 SYNCS.PHASECHK.TRANS64 P1, [R3+URZ+0x2a830], R0 ;  /* 0x02a83000030095a7 */ /* 0x000ea4000802007f */
[----:B--2---:R-:W-:Y:S05]  /*f1b0*/  @!P1 BRA `(.L_x_198) ;  /* 0xfffffffc00ec9947 */ /* 0x004fea000383ffff */
[----:B------:R-:W-:Y:S05]  /*f1c0*/  BRA `(.L_x_197) ;  /* 0xffffff4800ec7947 */ /* 0x000fea000383ffff */
.L_x_202:
[----:B-1----:R-:W-:-:S04]  /*f1d0*/  IMAD.U32 R3, RZ, RZ, UR9 ;  /* 0x00000009ff037e24 */ /* 0x002fc8000f8e00ff */
[----:B------:R1:W2:Y:S03]  /*f1e0*/  SYNCS.PHASECHK.TRANS64.TRYWAIT P1, [R3+URZ+0x2a850], R0 ;  /* 0x02a85000030075a7 */ /* 0x0002a6000802017f */
[----:B--2---:R-:W-:Y:S05]  /*f1f0*/  @!P1 NANOSLEEP.SYNCS 0x989680 ;  /* 0x009896800000995d */ /* 0x004fea0003900000 */
[----:B------:R-:W2:Y:S02]  /*f200*/  @!P1 SYNCS.PHASECHK.TRANS64 P1, [R3+URZ+0x2a850], R0 ;  /* 0x02a85000030095a7 */ /* 0x000ea4000802007f */
[----:B--2---:R-:W-:Y:S05]  /*f210*/  @!P1 BRA `(.L_x_202) ;  /* 0xfffffffc00ec9947 */ /* 0x004fea000383ffff */
[----:B------:R-:W-:Y:S05]  /*f220*/  BRA `(.L_x_201) ;  /* 0xffffff5400247947 */ /* 0x000fea000383ffff */
.L_x_209:
[----:B-1----:R-:W-:-:S04]  /*f230*/  IMAD.U32 R5, RZ, RZ, UR5 ;  /* 0x00000005ff057e24 */ /* 0x002fc8000f8e00ff */
[----:B------:R1:W2:Y:S03]  /*f240*/  SYNCS.PHASECHK.TRANS64.TRYWAIT P1, [R5+URZ+0x2a850], R4 ;  /* 0x02a85004050075a7 */ /* 0x0002a6000802017f */
[----:B--2---:R-:W-:Y:S05]  /*f250*/  @!P1 NANOSLEEP.SYNCS 0x989680 ;  /* 0x009896800000995d */ /* 0x004fea0003900000 */
[----:B------:R-:W2:Y:S02]  /*f260*/  @!P1 SYNCS.PHASECHK.TRANS64 P1, [R5+URZ+0x2a850], R4 ;  /* 0x02a85004050095a7 */ /* 0x000ea4000802007f */
[----:B--2---:R-:W-:Y:S05]  /*f270*/  @!P1 BRA `(.L_x_209) ;  /* 0xfffffffc00ec9947 */ /* 0x004fea000383ffff */
[----:B------:R-:W-:Y:S05]  /*f280*/  BRA `(.L_x_208) ;  /* 0xffffff6800c07947 */ /* 0x000fea000383ffff */
.L_x_255:
[----:B------:R-:W-:Y:S01]  /*f290*/  SHF.R.U32.HI R7, RZ, 0x5, R21 ;  /* 0x00000005ff077819 */ /* 0x000fe20000011615 */
[----:B------:R-:W-:Y:S01]  /*f2a0*/  BSSY B0, `(.L_x_319) ;  /* 0x0000009000007945 */ /* 0x000fe20003800000 */
[----:B------:R-:W-:Y:S02]  /*f2b0*/  IMAD.MOV.U32 R12, RZ, RZ, RZ ;  /* 0x000000ffff0c7224 */ /* 0x000fe400078e00ff */
[----:B------:R-:W-:Y:S01]  /*f2c0*/  LOP3.LUT R7, R7, 0x3, RZ, 0xc0, !PT ;  /* 0x0000000307077812 */ /* 0x000fe200078ec0ff */
[----:B------:R-:W-:Y:S02]  /*f2d0*/  IMAD.MOV.U32 R11, RZ, RZ, 0x1f ;  /* 0x0000001fff0b7424 */ /* 0x000fe400078e00ff */
[----:B------:R-:W-:Y:S01]  /*f2e0*/  IMAD.MOV.U32 R15, RZ, RZ, -0x1 ;  /* 0xffffffffff0f7424 */ /* 0x000fe200078e00ff */
[----:B------:R-:W-:-:S07]  /*f2f0*/  MOV R13, R7 ;  /* 0x00000007000d7202 */ /* 0x000fce0000000f00 */
[----:B-----5:R-:W-:Y:S05]  /*f300*/  WARPSYNC.COLLECTIVE R15, `(.L_x_320) ;  /* 0x000000000f087348 */ /* 0x020fea0003c00000 */
[----:B------:R0:W1:Y:S02]  /*f310*/  SHFL.IDX P6, R14, R13, R12, R11 ;  /* 0x0000000c0d0e7389 */ /* 0x00006400000c000b */
[----:B01---5:R-:W-:Y:S01]  /*f320*/  ENDCOLLECTIVE ;  /* 0x000000000000791b */ /* 0x023fe20003800000 */
.L_x_320:
[----:B------:R-:W-:Y:S05]  /*f330*/  BSYNC B0 ;  /* 0x0000000000007941 */ /* 0x000fea0003800000 */
.L_x_319:
[----:B------:R-:W-:Y:S05]  /*f340*/  BRA `(.L_x_321) ;  /* 0xffffffc000347947 */ /* 0x000fea000383ffff */
.L_x_258:
[----:B0-----:R0:W1:Y:S02]  /*f350*/  SYNCS.PHASECHK.TRANS64.TRYWAIT P0, [R7+URZ+0x2a840], R2 ;  /* 0x02a84002070075a7 */ /* 0x001064000800017f */
[----:B-1----:R-:W-:Y:S05]  /*f360*/  @!P0 NANOSLEEP.SYNCS 0x989680 ;  /* 0x009896800000895d */ /* 0x002fea0003900000 */
[----:B------:R-:W1:Y:S02]  /*f370*/  @!P0 SYNCS.PHASECHK.TRANS64 P0, [R7+URZ+0x2a840], R2 ;  /* 0x02a84002070085a7 */ /* 0x000e64000800007f */
[----:B-1----:R-:W-:Y:S05]  /*f380*/  @!P0 BRA `(.L_x_258) ;  /* 0xfffffffc00f08947 */ /* 0x002fea000383ffff */
[----:B------:R-:W-:Y:S05]  /*f390*/  BRA `(.L_x_322) ;  /* 0xffffffc000907947 */ /* 0x000fea000383ffff */
.L_x_259:
[----:B------:R-:W-:Y:S01]  /*f3a0*/  BSSY B0, `(.L_x_323) ;  /* 0x0000008000007945 */ /* 0x000fe20003800000 */
[----:B------:R-:W-:Y:S02]  /*f3b0*/  IMAD.MOV.U32 R13, RZ, RZ, R0 ;  /* 0x000000ffff0d7224 */ /* 0x000fe400078e0000 */
[----:B------:R-:W-:Y:S02]  /*f3c0*/  IMAD.MOV.U32 R12, RZ, RZ, RZ ;  /* 0x000000ffff0c7224 */ /* 0x000fe400078e00ff */
[----:B------:R-:W-:Y:S02]  /*f3d0*/  IMAD.MOV.U32 R11, RZ, RZ, 0x181f ;  /* 0x0000181fff0b7424 */ /* 0x000fe400078e00ff */
[----:B------:R-:W-:-:S07]  /*f3e0*/  IMAD.MOV.U32 R15, RZ, RZ, -0x1 ;  /* 0xffffffffff0f7424 */ /* 0x000fce00078e00ff */
[----:B------:R-:W-:Y:S05]  /*f3f0*/  WARPSYNC.COLLECTIVE R15, `(.L_x_324) ;  /* 0x000000000f087348 */ /* 0x000fea0003c00000 */
[----:B------:R0:W1:Y:S02]  /*f400*/  SHFL.IDX P6, R14, R13, R12, R11 ;  /* 0x0000000c0d0e7389 */ /* 0x00006400000c000b */
[----:B01----:R-:W-:Y:S01]  /*f410*/  ENDCOLLECTIVE ;  /* 0x000000000000791b */ /* 0x003fe20003800000 */
.L_x_324:
[----:B------:R-:W-:Y:S05]  /*f420*/  BSYNC B0 ;  /* 0x0000000000007941 */ /* 0x000fea0003800000 */
.L_x_323:
[----:B------:R-:W-:Y:S01]  /*f430*/  IMAD.MOV.U32 R13, RZ, RZ, R4 ;  /* 0x000000ffff0d7224 */ /* 0x000fe200078e0004 */
[----:B------:R-:W-:Y:S01]  /*f440*/  MOV R11, 0x181f ;  /* 0x0000181f000b7802 */ /* 0x000fe20000000f00 */
[----:B------:R-:W-:Y:S02]  /*f450*/  IMAD.MOV.U32 R12, RZ, RZ, RZ ;  /* 0x000000ffff0c7224 */ /* 0x000fe400078e00ff */
[----:B------:R-:W-:Y:S02]  /*f460*/  IMAD.MOV.U32 R15, RZ, RZ, -0x1 ;  /* 0xffffffffff0f7424 */ /* 0x000fe400078e00ff */
[----:B------:R-:W-:Y:S02]  /*f470*/  IMAD.MOV.U32 R2, RZ, RZ, R14 ;  /* 0x000000ffff027224 */ /* 0x000fe400078e000e */
[----:B------:R-:W-:-:S07]  /*f480*/  @P0 IMAD R8, R5, 0x2, R22 ;  /* 0x0000000205080824 */ /* 0x000fce00078e0216 */
[----:B------:R-:W-:Y:S05]  /*f490*/  WARPSYNC.COLLECTIVE R15, `(.L_x_325) ;  /* 0x000000000f087348 */ /* 0x000fea0003c00000 */
[----:B------:R0:W1:Y:S02]  /*f4a0*/  SHFL.IDX P6, R14, R13, R12, R11 ;  /* 0x0000000c0d0e7389 */ /* 0x00006400000c000b */
[----:B01----:R-:W-:Y:S01]  /*f4b0*/  ENDCOLLECTIVE ;  /* 0x000000000000791b */ /* 0x003fe20003800000 */
.L_x_325:
[----:B------:R-:W-:Y:S02]  /*f4c0*/  IMAD.MOV.U32 R13, RZ, RZ, R0 ;  /* 0x000000ffff0d7224 */ /* 0x000fe400078e0000 */
[----:B------:R-:W-:Y:S02]  /*f4d0*/  IMAD.MOV.U32 R12, RZ, RZ, 0x1 ;  /* 0x00000001ff0c7424 */ /* 0x000fe400078e00ff */
[----:B------:R-:W-:-:S07]  /*f4e0*/  IMAD.MOV.U32 R3, RZ, RZ, R14 ;  /* 0x000000ffff037224 */ /* 0x000fce00078e000e */
[----:B------:R-:W-:Y:S05]  /*f4f0*/  WARPSYNC.COLLECTIVE R15, `(.L_x_326) ;  /* 0x000000000f087348 */ /* 0x000fea0003c00000 */
[----:B------:R0:W1:Y:S02]  /*f500*/  SHFL.IDX P6, R14, R13, R12, R11 ;  /* 0x0000000c0d0e7389 */ /* 0x00006400000c000b */
[----:B01----:R-:W-:Y:S01]  /*f510*/  ENDCOLLECTIVE ;  /* 0x000000000000791b */ /* 0x003fe20003800000 */
.L_x_326:
[----:B------:R-:W-:-:S05]  /*f520*/  @P0 LEA R3, P1, R9, R3, 0x1 ;  /* 0x0000000309030211 */ /* 0x000fca00078208ff */
[----:B------:R-:W-:Y:S01]  /*f530*/  @P0 IMAD.X R2, RZ, RZ, R2, P1 ;  /* 0x000000ffff020224 */ /* 0x000fe200008e0602 */
[----:B------:R-:W-:-:S04]  /*f540*/  ISETP.GE.AND P1, PT, R6, 0x11, PT ;  /* 0x000000110600780c */ /* 0x000fc80003f26270 */
[----:B------:R-:W-:Y:S01]  /*f550*/  @P0 LOP3.LUT R3, R3, R2, RZ, 0x3c, !PT ;  /* 0x0000000203030212 */ /* 0x000fe200078e3cff */
[----:B------:R-:W-:-:S03]  /*f560*/  IMAD.MOV.U32 R13, RZ, RZ, R4 ;  /* 0x000000ffff0d7224 */ /* 0x000fc600078e0004 */
[----:B------:R-:W-:-:S04]  /*f570*/  @P0 LOP3.LUT R2, R3, R2, RZ, 0x3c, !PT ;  /* 0x0000000203020212 */ /* 0x000fc800078e3cff */
[----:B------:R-:W-:-:S05]  /*f580*/  @P0 LOP3.LUT R3, R3, R2, RZ, 0x3c, !PT ;  /* 0x0000000203030212 */ /* 0x000fca00078e3cff */
[----:B------:R-:W-:Y:S01]  /*f590*/  @!PT LDS RZ, [RZ] ;  /* 0x00000000fffff984 */ /* 0x000fe20000000800 */
[----:B------:R-:W-:Y:S01]  /*f5a0*/  @!PT LDS RZ, [RZ] ;  /* 0x00000000fffff984 */ /* 0x000fe20000000800 */
[----:B------:R-:W-:Y:S01]  /*f5b0*/  @!PT LDS RZ, [RZ] ;  /* 0x00000000fffff984 */ /* 0x000fe20000000800 */
[----:B------:R-:W-:Y:S04]  /*f5c0*/  @P0 LDGSTS.E.BYPASS.LTC128B.128 [R8+0x18400], desc[UR36][R2.64], !P4 ;  /* 0x1840000002080fae */ /* 0x000fe8000e101d64 */
[----:B------:R-:W-:Y:S04]  /*f5d0*/  @P0 LDGSTS.E.BYPASS.LTC128B.128 [R8+0x1b400], desc[UR36][R2.64+0x80], !P3 ;  /* 0x1b40008002080fae */ /* 0x000fe8000d901d64 */
[----:B------:R0:W-:Y:S02]  /*f5e0*/  @P0 LDGSTS.E.BYPASS.LTC128B.128 [R8+0x1e400], desc[UR36][R2.64+0x100], !P2 ;  /* 0x1e40010002080fae */ /* 0x0001e4000d101d64 */
[----:B0-----:R-:W-:Y:S01]  /*f5f0*/  IMAD.MOV.U32 R2, RZ, RZ, R14 ;  /* 0x000000ffff027224 */ /* 0x001fe200078e000e */
[----:B------:R-:W-:-:S07]  /*f600*/  @P1 LEA R8, R5, R22, 0x1 ;  /* 0x0000001605081211 */ /* 0x000fce00078e08ff */
[----:B------:R-:W-:Y:S05]  /*f610*/  WARPSYNC.COLLECTIVE R15, `(.L_x_327) ;  /* 0x000000000f087348 */ /* 0x000fea0003c00000 */
[----:B------:R0:W1:Y:S02]  /*f620*/  SHFL.IDX P6, R14, R13, R12, R11 ;  /* 0x0000000c0d0e7389 */ /* 0x00006400000c000b */
[----:B01----:R-:W-:Y:S01]  /*f630*/  ENDCOLLECTIVE ;  /* 0x000000000000791b */ /* 0x003fe20003800000 */
.L_x_327:
[----:B------:R-:W-:Y:S02]  /*f640*/  IMAD.MOV.U32 R13, RZ, RZ, R0 ;  /* 0x000000ffff0d7224 */ /* 0x000fe400078e0000 */
[----:B------:R-:W-:Y:S02]  /*f650*/  IMAD.MOV.U32 R12, RZ, RZ, 0x2 ;  /* 0x00000002ff0c7424 */ /* 0x000fe400078e00ff */
[----:B------:R-:W-:-:S07]  /*f660*/  IMAD.MOV.U32 R3, RZ, RZ, R14 ;  /* 0x000000ffff037224 */ /* 0x000fce00078e000e */
[----:B------:R-:W-:Y:S05]  /*f670*/  WARPSYNC.COLLECTIVE R15, `(.L_x_328) ;  /* 0x000000000f087348 */ /* 0x000fea0003c00000 */
[----:B------:R0:W1:Y:S02]  /*f680*/  SHFL.IDX P6, R14, R13, R12, R11 ;  /* 0x0000000c0d0e7389 */ /* 0x00006400000c000b */
[----:B01----:R-:W-:Y:S01]  /*f690*/  ENDCOLLECTIVE ;  /* 0x000000000000791b */ /* 0x003fe20003800000 */
.L_x_328:
[----:B------:R-:W-:-:S05]  /*f6a0*/  @P1 LEA R3, P0, R9, R3, 0x1 ;  /* 0x0000000309031211 */ /* 0x000fca00078008ff */
[----:B------:R-:W-:-:S05]  /*f6b0*/  @P1 IMAD.X R2, RZ, RZ, R2, P0 ;  /* 0x000000ffff021224 */ /* 0x000fca00000e0602 */
        /* <DEDUP_REMOVED lines=9> */
[----:B------:R0:W-:Y:S01]  /*f750*/  @P1 LDGSTS.E.BYPASS.LTC128B.128 [R8+0x1ec00], desc[UR36][R2.64+0x100], !P2 ;  /* 0x1ec0010002081fae */ /* 0x0001e2000d101d64 */
[----:B------:R-:W-:Y:S01]  /*f760*/  ISETP.GE.AND P1, PT, R6, 0x21, PT ;  /* 0x000000210600780c */ /* 0x000fe20003f26270 */
[----:B0-----:R-:W-:-:S12]  /*f770*/  IMAD.MOV.U32 R2, RZ, RZ, R14 ;  /* 0x000000ffff027224 */ /* 0x001fd800078e000e */
[----:B------:R-:W-:Y:S05]  /*f780*/  WARPSYNC.COLLECTIVE R15, `(.L_x_329) ;  /* 0x000000000f087348 */ /* 0x000fea0003c00000 */
[----:B------:R0:W1:Y:S02]  /*f790*/  SHFL.IDX P6, R14, R13, R12, R11 ;  /* 0x0000000c0d0e7389 */ /* 0x00006400000c000b */
[----:B01----:R-:W-:Y:S01]  /*f7a0*/  ENDCOLLECTIVE ;  /* 0x000000000000791b */ /* 0x003fe20003800000 */
.L_x_329:
[----:B------:R-:W-:Y:S02]  /*f7b0*/  @P1 IMAD R8, R5, 0x2, R22 ;  /* 0x0000000205081824 */ /* 0x000fe400078e0216 */
[----:B------:R-:W-:Y:S02]  /*f7c0*/  IMAD.MOV.U32 R13, RZ, RZ, R0 ;  /* 0x000000ffff0d7224 */ /* 0x000fe400078e0000 */
[----:B------:R-:W-:Y:S02]  /*f7d0*/  IMAD.MOV.U32 R12, RZ, RZ, 0x3 ;  /* 0x00000003ff0c7424 */ /* 0x000fe400078e00ff */
[----:B------:R-:W-:-:S07]  /*f7e0*/  IMAD.MOV.U32 R3, RZ, RZ, R14 ;  /* 0x000000ffff037224 */ /* 0x000fce00078e000e */
[----:B------:R-:W-:Y:S05]  /*f7f0*/  WARPSYNC.COLLECTIVE R15, `(.L_x_330) ;  /* 0x000000000f087348 */ /* 0x000fea0003c00000 */
[----:B------:R0:W1:Y:S02]  /*f800*/  SHFL.IDX P6, R14, R13, R12, R11 ;  /* 0x0000000c0d0e7389 */ /* 0x00006400000c000b */
[----:B01----:R-:W-:Y:S01]  /*f810*/  ENDCOLLECTIVE ;  /* 0x000000000000791b */ /* 0x003fe20003800000 */
.L_x_330:
        /* <DEDUP_REMOVED lines=12> */
[----:B------:R-:W-:Y:S02]  /*f8e0*/  ISETP.GE.AND P1, PT, R6, 0x31, PT ;  /* 0x000000310600780c */ /* 0x000fe40003f26270 */
[----:B0-----:R-:W-:-:S11]  /*f8f0*/  MOV R2, R14 ;  /* 0x0000000e00027202 */ /* 0x001fd60000000f00 */
[----:B------:R-:W-:Y:S05]  /*f900*/  WARPSYNC.COLLECTIVE R15, `(.L_x_331) ;  /* 0x000000000f087348 */ /* 0x000fea0003c00000 */
[----:B------:R0:W1:Y:S02]  /*f910*/  SHFL.IDX P6, R14, R13, R12, R11 ;  /* 0x0000000c0d0e7389 */ /* 0x00006400000c000b */
[----:B01----:R-:W-:Y:S01]  /*f920*/  ENDCOLLECTIVE ;  /* 0x000000000000791b */ /* 0x003fe20003800000 */
.L_x_331:
[----:B------:R-:W-:Y:S02]  /*f930*/  @P1 IMAD R8, R5, 0x2, R22 ;  /* 0x0000000205081824 */ /* 0x000fe400078e0216 */
[----:B------:R-:W-:Y:S02]  /*f940*/  IMAD.MOV.U32 R13, RZ, RZ, R0 ;  /* 0x000000ffff0d7224 */ /* 0x000fe400078e0000 */
[----:B------:R-:W-:Y:S02]  /*f950*/  IMAD.MOV.U32 R12, RZ, RZ, 0x4 ;  /* 0x00000004ff0c7424 */ /* 0x000fe400078e00ff */
[----:B------:R-:W-:-:S07]  /*f960*/  IMAD.MOV.U32 R3, RZ, RZ, R14 ;  /* 0x000000ffff037224 */ /* 0x000fce00078e000e */
[----:B------:R-:W-:Y:S05]  /*f970*/  WARPSYNC.COLLECTIVE R15, `(.L_x_332) ;  /* 0x000000000f087348 */ /* 0x000fea0003c00000 */
[----:B------:R0:W1:Y:S02]  /*f980*/  SHFL.IDX P6, R14, R13, R12, R11 ;  /* 0x0000000c0d0e7389 */ /* 0x00006400000c000b */
[----:B01----:R-:W-:Y:S01]  /*f990*/  ENDCOLLECTIVE ;  /* 0x000000000000791b */ /* 0x003fe20003800000 */
.L_x_332:
        /* <DEDUP_REMOVED lines=17> */
.L_x_333:
[----:B------:R-:W-:Y:S02]  /*fab0*/  @P1 IMAD R8, R5, 0x2, R22 ;  /* 0x0000000205081824 */ /* 0x000fe400078e0216 */
[----:B------:R-:W-:Y:S02]  /*fac0*/  IMAD.MOV.U32 R13, RZ, RZ, R0 ;  /* 0x000000ffff0d7224 */ /* 0x000fe400078e0000 */
[----:B------:R-:W-:Y:S02]  /*fad0*/  IMAD.MOV.U32 R12, RZ, RZ, 0x5 ;  /* 0x00000005ff0c7424 */ /* 0x000fe400078e00ff */
[----:B------:R-:W-:-:S07]  /*fae0*/  IMAD.MOV.U32 R3, RZ, RZ, R14 ;  /* 0x000000ffff037224 */ /* 0x000fce00078e000e */
[----:B------:R-:W-:Y:S05]  /*faf0*/  WARPSYNC.COLLECTIVE R15, `(.L_x_334) ;  /* 0x000000000f087348 */ /* 0x000fea0003c00000 */
[----:B------:R0:W1:Y:S02]  /*fb00*/  SHFL.IDX P6, R14, R13, R12, R11 ;  /* 0x0000000c0d0e7389 */ /* 0x00006400000c000b */
[----:B01----:R-:W-:Y:S01]  /*fb10*/  ENDCOLLECTIVE ;  /* 0x000000000000791b */ /* 0x003fe20003800000 */
.L_x_334:
[----:B------:R-:W-:-:S04]  /*fb20*/  @P1 LEA R3, P0, R9, R3, 0x1 ;  /* 0x0000000309031211 */ /* 0x000fc800078008ff */
[----:B------:R-:W-:-:S04]  /*fb30*/  @P1 IADD3.X R2, RZ, R2, RZ, P0, !PT ;  /* 0x00000002ff021210 */ /* 0x000fc800007fe4ff */
[----:B------:R-:W-:Y:S01]  /*fb40*/  @P1 LOP3.LUT R3, R3, R2, RZ, 0x3c, !PT ;  /* 0x0000000203031212 */ /* 0x000fe200078e3cff */
[----:B------:R-:W-:-:S03]  /*fb50*/  IMAD.MOV.U32 R13, RZ, RZ, R4 ;  /* 0x000000ffff0d7224 */ /* 0x000fc600078e0004 */
[----:B------:R-:W-:-:S04]  /*fb60*/  @P1 LOP3.LUT R2, R3, R2, RZ, 0x3c, !PT ;  /* 0x0000000203021212 */ /* 0x000fc800078e3cff */
[----:B------:R-:W-:Y:S01]  /*fb70*/  @P1 LOP3.LUT R3, R3, R2, RZ, 0x3c, !PT ;  /* 0x0000000203031212 */ /* 0x000fe200078e3cff */
[----:B------:R-:W-:-:S04]  /*fb80*/  IMAD.MOV.U32 R0, RZ, RZ, R14 ;  /* 0x000000ffff007224 */ /* 0x000fc800078e000e */
[----:B------:R-:W-:Y:S01]  /*fb90*/  @!PT LDS RZ, [RZ] ;  /* 0x00000000fffff984 */ /* 0x000fe20000000800 */
[----:B------:R-:W-:Y:S01]  /*fba0*/  @!PT LDS RZ, [RZ] ;  /* 0x00000000fffff984 */ /* 0x000fe20000000800 */
[----:B------:R-:W-:Y:S01]  /*fbb0*/  @!PT LDS RZ, [RZ] ;  /* 0x00000000fffff984 */ /* 0x000fe20000000800 */
[----:B------:R0:W-:Y:S03]  /*fbc0*/  @P1 LDGSTS.E.BYPASS.LTC128B.128 [R8+0x1a400], desc[UR36][R2.64], !P4 ;  /* 0x1a40000002081fae */ /* 0x0001e6000e101d64 */
[----:B0-----:R-:W-:Y:S05]  /*fbd0*/  WARPSYNC.COLLECTIVE R15, `(.L_x_335) ;  /* 0x000000000f087348 */ /* 0x001fea0003c00000 */
[----:B------:R1:W2:Y:S02]  /*fbe0*/  SHFL.IDX P6, R14, R13, R12, R11 ;  /* 0x0000000c0d0e7389 */ /* 0x0002a400000c000b */
[----:B012---:R-:W-:Y:S01]  /*fbf0*/  ENDCOLLECTIVE ;  /* 0x000000000000791b */ /* 0x007fe20003800000 */
.L_x_335:
[----:B------:R-:W-:Y:S01]  /*fc00*/  @!PT LDS RZ, [RZ] ;  /* 0x00000000fffff984 */ /* 0x000fe20000000800 */
[----:B------:R-:W-:Y:S01]  /*fc10*/  @!PT LDS RZ, [RZ] ;  /* 0x00000000fffff984 */ /* 0x000fe20000000800 */
[----:B------:R-:W-:Y:S01]  /*fc20*/  @!PT LDS RZ, [RZ] ;  /* 0x00000000fffff984 */ /* 0x000fe20000000800 */
[----:B------:R-:W-:Y:S04]  /*fc30*/  @P1 LDGSTS.E.BYPASS.LTC128B.128 [R8+0x1d400], desc[UR36][R2.64+0x80], !P3 ;  /* 0x1d40008002081fae */ /* 0x000fe8000d901d64 */
[----:B------:R0:W-:Y:S02]  /*fc40*/  @P1 LDGSTS.E.BYPASS.LTC128B.128 [R8+0x20400], desc[UR36][R2.64+0x100], !P2 ;  /* 0x2040010002081fae */ /* 0x0001e4000d101d64 */
[----:B0-----:R-:W-:Y:S01]  /*fc50*/  IMAD.MOV.U32 R2, RZ, RZ, R14 ;  /* 0x000000ffff027224 */ /* 0x001fe200078e000e */
[----:B------:R-:W-:Y:S06]  /*fc60*/  BRA `(.L_x_336) ;  /* 0xffffffbc00d47947 */ /* 0x000fec000383ffff */
.L_x_264:
[----:B------:R-:W-:Y:S01]  /*fc70*/  IMAD.MOV.U32 R13, RZ, RZ, R5 ;  /* 0x000000ffff0d7224 */ /* 0x000fe200078e0005 */
[----:B------:R-:W-:Y:S01]  /*fc80*/  MOV R15, 0xffffffff ;  /* 0xffffffff000f7802 */ /* 0x000fe20000000f00 */
[----:B------:R-:W-:Y:S02]  /*fc90*/  IMAD.MOV.U32 R12, RZ, RZ, RZ ;  /* 0x000000ffff0c7224 */ /* 0x000fe400078e00ff */
[----:B------:R-:W-:Y:S02]  /*fca0*/  IMAD.MOV.U32 R11, RZ, RZ, 0x181f ;  /* 0x0000181fff0b7424 */ /* 0x000fe400078e00ff */
[----:B-----5:R-:W-:Y:S02]  /*fcb0*/  IMAD R6, R17, R6, RZ ;  /* 0x0000000611067224 */ /* 0x020fe400078e02ff */
[----:B------:R-:W-:-:S07]  /*fcc0*/  IMAD.IADD R4, R10, 0x1, R4 ;  /* 0x000000010a047824 */ /* 0x000fce00078e0204 */
[----:B------:R-:W-:Y:S05]  /*fcd0*/  WARPSYNC.COLLECTIVE R15, `(.L_x_337) ;  /* 0x000000000f087348 */ /* 0x000fea0003c00000 */
[----:B------:R0:W1:Y:S02]  /*fce0*/  SHFL.IDX P6, R14, R13, R12, R11 ;  /* 0x0000000c0d0e7389 */ /* 0x00006400000c000b */
[----:B01----:R-:W-:Y:S01]  /*fcf0*/  ENDCOLLECTIVE ;  /* 0x000000000000791b */ /* 0x003fe20003800000 */
.L_x_337:
[C---:B------:R-:W-:Y:S01]  /*fd00*/  VIADD R7, R4.reuse, 0x10 ;  /* 0x0000001004077836 */ /* 0x040fe20000000000 */
[----:B------:R-:W-:Y:S01]  /*fd10*/  ISETP.GE.AND P1, PT, R4, R6, PT ;  /* 0x000000060400720c */ /* 0x000fe20003f26270 */
[----:B------:R-:W-:Y:S02]  /*fd20*/  IMAD.MOV.U32 R13, RZ, RZ, R0 ;  /* 0x000000ffff0d7224 */ /* 0x000fe400078e0000 */
[----:B------:R-:W-:-:S10]  /*fd30*/  IMAD.MOV.U32 R2, RZ, RZ, R14 ;  /* 0x000000ffff027224 */ /* 0x000fd400078e000e */
[----:B------:R-:W-:Y:S05]  /*fd40*/  WARPSYNC.COLLECTIVE R15, `(.L_x_338) ;  /* 0x000000000f087348 */ /* 0x000fea0003c00000 */
[----:B------:R0:W1:Y:S02]  /*fd50*/  SHFL.IDX P6, R14, R13, R12, R11 ;  /* 0x0000000c0d0e7389 */ /* 0x00006400000c000b */
[----:B01----:R-:W-:Y:S01]  /*fd60*/  ENDCOLLECTIVE ;  /* 0x000000000000791b */ /* 0x003fe20003800000 */
.L_x_338:
[----:B------:R-:W-:Y:S02]  /*fd70*/  IMAD.MOV.U32 R13, RZ, RZ, R5 ;  /* 0x000000ffff0d7224 */ /* 0x000fe400078e0005 */
[----:B------:R-:W-:Y:S01]  /*fd80*/  IMAD.MOV.U32 R12, RZ, RZ, 0x1 ;  /* 0x00000001ff0c7424 */ /* 0x000fe200078e00ff */
[----:B------:R-:W-:-:S05]  /*fd90*/  @!P1 LEA R14, P4, R9, R14, 0x1 ;  /* 0x0000000e090e9211 */ /* 0x000fca00078808ff */
[----:B------:R-:W-:Y:S02]  /*fda0*/  @!P1 IMAD.X R3, RZ, RZ, R2, P4 ;  /* 0x000000ffff039224 */ /* 0x000fe400020e0602 */
[----:B------:R-:W-:-:S07]  /*fdb0*/  @!P1 IMAD.MOV.U32 R2, RZ, RZ, R14 ;  /* 0x000000ffff029224 */ /* 0x000fce00078e000e */
[----:B------:R-:W-:Y:S05]  /*fdc0*/  WARPSYNC.COLLECTIVE R15, `(.L_x_339) ;  /* 0x000000000f087348 */ /* 0x000fea0003c00000 */
[----:B------:R0:W1:Y:S02]  /*fdd0*/  SHFL.IDX P6, R14, R13, R12, R11 ;  /* 0x0000000c0d0e7389 */ /* 0x00006400000c000b */
[----:B01----:R-:W-:Y:S01]  /*fde0*/  ENDCOLLECTIVE ;  /* 0x000000000000791b */ /* 0x003fe20003800000 */
.L_x_339:
[----:B------:R-:W-:Y:S01]  /*fdf0*/  @!PT LDS RZ, [RZ] ;  /* 0x00000000fffff984 */ /* 0x000fe20000000800 */
[----:B------:R-:W-:Y:S01]  /*fe00*/  @!PT LDS RZ, [RZ] ;  /* 0x00000000fffff984 */ /* 0x000fe20000000800 */
[----:B------:R-:W-:Y:S01]  /*fe10*/  @!PT LDS RZ, [RZ] ;  /* 0x00000000fffff984 */ /* 0x000fe20000000800 */
[----:B------:R-:W-:Y:S04]  /*fe20*/  @!P1 LDGSTS.E.BYPASS.LTC128B.128 [R33+0xc400], desc[UR36][R2.64], !P3 ;  /* 0x0c40000002219fae */ /* 0x000fe8000d901d64 */
[----:B------:R-:W-:Y:S04]  /*fe30*/  @!P1 LDGSTS.E.BYPASS.LTC128B.128 [R33+0x10400], desc[UR36][R2.64+0x80], !P2 ;  /* 0x1040008002219fae */ /* 0x000fe8000d101d64 */
[----:B------:R0:W-:Y:S01]  /*fe40*/  @!P1 LDGSTS.E.BYPASS.LTC128B.128 [R33+0x14400], desc[UR36][R2.64+0x100], !P0 ;  /* 0x1440010002219fae */ /* 0x0001e2000c101d64 */
[----:B------:R-:W-:Y:S02]  /*fe50*/  ISETP.GE.AND P1, PT, R7, R6, PT ;  /* 0x000000060700720c */ /* 0x000fe40003f26270 */
[----:B------:R-:W-:Y:S01]  /*fe60*/  MOV R13, R0 ;  /* 0x00000000000d7202 */ /* 0x000fe20000000f00 */
[----:B0-----:R-:W-:-:S10]  /*fe70*/  IMAD.MOV.U32 R2, RZ, RZ, R14 ;  /* 0x000000ffff027224 */ /* 0x001fd400078e000e */
[----:B------:R-:W-:Y:S05]  /*fe80*/  WARPSYNC.COLLECTIVE R15, `(.L_x_340) ;  /* 0x000000000f087348 */ /* 0x000fea0003c00000 */
[----:B------:R0:W1:Y:S02]  /*fe90*/  SHFL.IDX P6, R14, R13, R12, R11 ;  /* 0x0000000c0d0e7389 */ /* 0x00006400000c000b */
[----:B01----:R-:W-:Y:S01]  /*fea0*/  ENDCOLLECTIVE ;  /* 0x000000000000791b */ /* 0x003fe20003800000 */
.L_x_340:
        /* <DEDUP_REMOVED lines=8> */
.L_x_341:
[----:B------:R-:W-:Y:S02]  /*ff30*/  @!P1 IMAD.MOV.U32 R3, RZ, RZ, R7 ;  /* 0x000000ffff039224 */ /* 0x000fe400078e0007 */
[----:B------:R-:W-:-:S03]  /*ff40*/  VIADD R7, R4, 0x20 ;  /* 0x0000002004077836 */ /* 0x000fc60000000000 */
[----:B------:R-:W-:Y:S01]  /*ff50*/  @!PT LDS RZ, [RZ] ;  /* 0x00000000fffff984 */ /* 0x000fe20000000800 */
[----:B------:R-:W-:Y:S01]  /*ff60*/  @!PT LDS RZ, [RZ] ;  /* 0x00000000fffff984 */ /* 0x000fe20000000800 */
[----:B------:R-:W-:Y:S01]  /*ff70*/  @!PT LDS RZ, [RZ] ;  /* 0x00000000fffff984 */ /* 0x000fe20000000800 */
[----:B------:R-:W-:Y:S04]  /*ff80*/  @!P1 LDGSTS.E.BYPASS.LTC128B.128 [R33+0xcc00], desc[UR36][R2.64], !P3 ;  /* 0x0cc0000002219fae */ /* 0x000fe8000d901d64 */
[----:B------:R-:W-:Y:S01]  /*ff90*/  @!P1 LDGSTS.E.BYPASS.LTC128B.128 [R33+0x10c00], desc[UR36][R2.64+0x80], !P2 ;  /* 0x10c0008002219fae */ /* 0x000fe2000d101d64 */
[----:B------:R-:W-:-:S03]  /*ffa0*/  IMAD.MOV.U32 R13, RZ, RZ, R0 ;  /* 0x000000ffff0d7224 */ /* 0x000fc600078e0000 */
[----:B------:R0:W-:Y:S01]  /*ffb0*/  @!P1 LDGSTS.E.BYPASS.LTC128B.128 [R33+0x14c00], desc[UR36][R2.64+0x100], !P0 ;  /* 0x14c0010002219fae */ /* 0x0001e2000c101d64 */
[----:B------:R-:W-:Y:S01]  /*ffc0*/  ISETP.GE.AND P1, PT, R7, R6, PT ;  /* 0x000000060700720c */ /* 0x000fe20003f26270 */
[----:B0-----:R-:W-:-:S12]  /*ffd0*/  IMAD.MOV.U32 R2, RZ, RZ, R14 ;  /* 0x000000ffff027224 */ /* 0x001fd800078e000e */
[----:B------:R-:W-:Y:S05]  /*ffe0*/  WARPSYNC.COLLECTIVE R15, `(.L_x_342) ;  /* 0x000000000f087348 */ /* 0x000fea0003c00000 */
[----:B------:R0:W1:Y:S02]  /*fff0*/  SHFL.IDX P6, R14, R13, R12, R11 ;  /* 0x0000000c0d0e7389 */ /* 0x00006400000c000b */
[----:B01----:R-:W-:Y:S01]  /*10000*/  ENDCOLLECTIVE ;  /* 0x000000000000791b */ /* 0x003fe20003800000 */
.L_x_342:
[----:B------:R-:W-:Y:S02]  /*10010*/  IMAD.MOV.U32 R13, RZ, RZ, R5 ;  /* 0x000000ffff0d7224 */ /* 0x000fe400078e0005 */
[----:B------:R-:W-:Y:S01]  /*10020*/  IMAD.MOV.U32 R12, RZ, RZ, 0x3 ;  /* 0x00000003ff0c7424 */ /* 0x000fe200078e00ff */
[----:B------:R-:W-:-:S05]  /*10030*/  @!P1 LEA R14, P4, R9, R14, 0x1 ;  /* 0x0000000e090e9211 */ /* 0x000fca00078808ff */
[----:B------:R-:W-:Y:S01]  /*10040*/  @!P1 IMAD.X R7, RZ, RZ, R2, P4 ;  /* 0x000000ffff079224 */ /* 0x000fe200020e0602 */
[----:B------:R-:W-:-:S07]  /*10050*/  @!P1 MOV R2, R14 ;  /* 0x0000000e00029202 */ /* 0x000fce0000000f00 */
[----:B------:R-:W-:Y:S05]  /*10060*/  WARPSYNC.COLLECTIVE R15, `(.L_x_343) ;  /* 0x000000000f087348 */ /* 0x000fea0003c00000 */
[----:B------:R0:W1:Y:S02]  /*10070*/  SHFL.IDX P6, R14, R13, R12, R11 ;  /* 0x0000000c0d0e7389 */ /* 0x00006400000c000b */
[----:B01----:R-:W-:Y:S01]  /*10080*/  ENDCOLLECTIVE ;  /* 0x000000000000791b */ /* 0x003fe20003800000 */
.L_x_343:
        /* <DEDUP_REMOVED lines=14> */
.L_x_344:
        /* <DEDUP_REMOVED lines=8> */
.L_x_345:
[----:B------:R-:W-:Y:S01]  /*101f0*/  @!P1 IMAD.MOV.U32 R3, RZ, RZ, R7 ;  /* 0x000000ffff039224 */ /* 0x000fe200078e0007 */
[----:B------:R-:W-:-:S04]  /*10200*/  IADD3 R7, R4, 0x40, RZ ;  /* 0x0000004004077810 */ /* 0x000fc80007ffe0ff */
        /* <DEDUP_REMOVED lines=12> */
.L_x_346:
[----:B------:R-:W-:Y:S01]  /*102d0*/  IMAD.MOV.U32 R13, RZ, RZ, R5 ;  /* 0x000000ffff0d7224 */ /* 0x000fe200078e0005 */
[----:B------:R-:W-:Y:S02]  /*102e0*/  MOV R12, 0x5 ;  /* 0x00000005000c7802 */ /* 0x000fe40000000f00 */
[----:B------:R-:W-:-:S05]  /*102f0*/  @!P1 LEA R14, P4, R9, R14, 0x1 ;  /* 0x0000000e090e9211 */ /* 0x000fca00078808ff */
[----:B------:R-:W-:Y:S02]  /*10300*/  @!P1 IMAD.X R7, RZ, RZ, R2, P4 ;  /* 0x000000ffff079224 */ /* 0x000fe400020e0602 */
[----:B------:R-:W-:-:S07]  /*10310*/  @!P1 IMAD.MOV.U32 R2, RZ, RZ, R14 ;  /* 0x000000ffff029224 */ /* 0x000fce00078e000e */
[----:B------:R-:W-:Y:S05]  /*10320*/  WARPSYNC.COLLECTIVE R15, `(.L_x_347) ;  /* 0x000000000f087348 */ /* 0x000fea0003c00000 */
[----:B------:R0:W1:Y:S02]  /*10330*/  SHFL.IDX P6, R14, R13, R12, R11 ;  /* 0x0000000c0d0e7389 */ /* 0x00006400000c000b */
[----:B01----:R-:W-:Y:S01]  /*10340*/  ENDCOLLECTIVE ;  /* 0x000000000000791b */ /* 0x003fe20003800000 */
.L_x_347:
        /* <DEDUP_REMOVED lines=14> */
.L_x_348:
        /* <DEDUP_REMOVED lines=8> */
.L_x_349:
[----:B------:R-:W-:Y:S02]  /*104b0*/  @!P1 IMAD.MOV.U32 R3, RZ, RZ, R7 ;  /* 0x000000ffff039224 */ /* 0x000fe400078e0007 */
[----:B------:R-:W-:-:S03]  /*104c0*/  VIADD R7, R4, 0x60 ;  /* 0x0000006004077836 */ /* 0x000fc60000000000 */
[----:B------:R-:W-:Y:S01]  /*104d0*/  @!PT LDS RZ, [RZ] ;  /* 0x00000000fffff984 */ /* 0x000fe20000000800 */
[----:B------:R-:W-:Y:S01]  /*104e0*/  @!PT LDS RZ, [RZ] ;  /* 0x00000000fffff984 */ /* 0x000fe20000000800 */
[----:B------:R-:W-:Y:S01]  /*104f0*/  @!PT LDS RZ, [RZ] ;  /* 0x00000000fffff984 */ /* 0x000fe20000000800 */
[----:B------:R-:W-:Y:S04]  /*10500*/  @!P1 LDGSTS.E.BYPASS.LTC128B.128 [R33+0xec00], desc[UR36][R2.64], !P3 ;  /* 0x0ec0000002219fae */ /* 0x000fe8000d901d64 */
[----:B------:R-:W-:Y:S01]  /*10510*/  @!P1 LDGSTS.E.BYPASS.LTC128B.128 [R33+0x12c00], desc[UR36][R2.64+0x80], !P2 ;  /* 0x12c0008002219fae */ /* 0x000fe2000d101d64 */
[----:B------:R-:W-:-:S03]  /*10520*/  MOV R13, R0 ;  /* 0x00000000000d7202 */ /* 0x000fc60000000f00 */
[----:B------:R0:W-:Y:S01]  /*10530*/  @!P1 LDGSTS.E.BYPASS.LTC128B.128 [R33+0x16c00], desc[UR36][R2.64+0x100], !P0 ;  /* 0x16c0010002219fae */ /* 0x0001e2000c101d64 */
[----:B------:R-:W-:Y:S01]  /*10540*/  ISETP.GE.AND P1, PT, R7, R6, PT ;  /* 0x000000060700720c */ /* 0x000fe20003f26270 */
[----:B0-----:R-:W-:-:S12]  /*10550*/  IMAD.MOV.U32 R2, RZ, RZ, R14 ;  /* 0x000000ffff027224 */ /* 0x001fd800078e000e */
[----:B------:R-:W-:Y:S05]  /*10560*/  WARPSYNC.COLLECTIVE R15, `(.L_x_350) ;  /* 0x000000000f087348 */ /* 0x000fea0003c00000 */
[----:B------:R0:W1:Y:S02]  /*10570*/  SHFL.IDX P6, R14, R13, R12, R11 ;  /* 0x0000000c0d0e7389 */ /* 0x00006400000c000b */
[----:B01----:R-:W-:Y:S01]  /*10580*/  ENDCOLLECTIVE ;  /* 0x000000000000791b */ /* 0x003fe20003800000 */
.L_x_350:
        /* <DEDUP_REMOVED lines=8> */
.L_x_351:
[----:B------:R-:W-:-:S05]  /*10610*/  @!P1 IMAD.MOV.U32 R3, RZ, RZ, R7 ;  /* 0x000000ffff039224 */ /* 0x000fca00078e0007 */
[----:B------:R-:W-:Y:S01]  /*10620*/  @!PT LDS RZ, [RZ] ;  /* 0x00000000fffff984 */ /* 0x000fe20000000800 */
[----:B------:R-:W-:Y:S01]  /*10630*/  @!PT LDS RZ, [RZ] ;  /* 0x00000000fffff984 */ /* 0x000fe20000000800 */
[----:B------:R-:W-:Y:S01]  /*10640*/  @!PT LDS RZ, [RZ] ;  /* 0x00000000fffff984 */ /* 0x000fe20000000800 */
[----:B------:R0:W-:Y:S04]  /*10650*/  @!P1 LDGSTS.E.BYPASS.LTC128B.128 [R33+0xf400], desc[UR36][R2.64], !P3 ;  /* 0x0f40000002219fae */ /* 0x0001e8000d901d64 */
[----:B------:R0:W-:Y:S01]  /*10660*/  @!P1 LDGSTS.E.BYPASS.LTC128B.128 [R33+0x13400], desc[UR36][R2.64+0x80], !P2 ;  /* 0x1340008002219fae */ /* 0x0001e2000d101d64 */
[----:B------:R-:W-:-:S03]  /*10670*/  IMAD.MOV.U32 R13, RZ, RZ, R0 ;  /* 0x000000ffff0d7224 */ /* 0x000fc600078e0000 */
[----:B------:R0:W-:Y:S01]  /*10680*/  @!P1 LDGSTS.E.BYPASS.LTC128B.128 [R33+0x17400], desc[UR36][R2.64+0x100], !P0 ;  /* 0x1740010002219fae */ /* 0x0001e2000c101d64 */
[----:B------:R-:W-:-:S07]  /*10690*/  IMAD.MOV.U32 R5, RZ, RZ, R14 ;  /* 0x000000ffff057224 */ /* 0x000fce00078e000e */
[----:B0-----:R-:W-:Y:S05]  /*106a0*/  WARPSYNC.COLLECTIVE R15, `(.L_x_352) ;  /* 0x000000000f087348 */ /* 0x001fea0003c00000 */
[----:B------:R1:W2:Y:S02]  /*106b0*/  SHFL.IDX P6, R14, R13, R12, R11 ;  /* 0x0000000c0d0e7389 */ /* 0x0002a400000c000b */
[----:B012---:R-:W-:Y:S01]  /*106c0*/  ENDCOLLECTIVE ;  /* 0x000000000000791b */ /* 0x007fe20003800000 */
.L_x_352:
[----:B------:R-:W-:Y:S05]  /*106d0*/  BRA `(.L_x_353) ;  /* 0xffffffc000487947 */ /* 0x000fea000383ffff */
.L_x_269:
[----:B0-----:R0:W1:Y:S02]  /*106e0*/  SYNCS.PHASECHK.TRANS64.TRYWAIT P0, [R22+URZ+0x2a820], R3 ;  /* 0x02a82003160075a7 */ /* 0x001064000800017f */
[----:B-1----:R-:W-:Y:S05]  /*106f0*/  @!P0 NANOSLEEP.SYNCS 0x989680 ;  /* 0x009896800000895d */ /* 0x002fea0003900000 */
[----:B------:R-:W1:Y:S02]  /*10700*/  @!P0 SYNCS.PHASECHK.TRANS64 P0, [R22+URZ+0x2a820], R3 ;  /* 0x02a82003160085a7 */ /* 0x000e64000800007f */
[----:B-1----:R-:W-:Y:S05]  /*10710*/  @!P0 BRA `(.L_x_269) ;  /* 0xfffffffc00f08947 */ /* 0x002fea000383ffff */
[----:B------:R-:W-:Y:S05]  /*10720*/  BRA `(.L_x_354) ;  /* 0xffffffc000c07947 */ /* 0x000fea000383ffff */
.L_x_274:
[----:B0-----:R0:W1:Y:S02]  /*10730*/  SYNCS.PHASECHK.TRANS64.TRYWAIT P0, [R6+URZ+0x2a840], R3 ;  /* 0x02a84003060075a7 */ /* 0x001064000800017f */
[----:B-1----:R-:W-:Y:S05]  /*10740*/  @!P0 NANOSLEEP.SYNCS 0x989680 ;  /* 0x009896800000895d */ /* 0x002fea0003900000 */
[----:B------:R-:W1:Y:S02]  /*10750*/  @!P0 SYNCS.PHASECHK.TRANS64 P0, [R6+URZ+0x2a840], R3 ;  /* 0x02a84003060085a7 */ /* 0x000e64000800007f */
[----:B-1----:R-:W-:Y:S05]  /*10760*/  @!P0 BRA `(.L_x_274) ;  /* 0xfffffffc00f08947 */ /* 0x002fea000383ffff */
[----:B------:R-:W-:Y:S05]  /*10770*/  BRA `(.L_x_355) ;  /* 0xffffffc400847947 */ /* 0x000fea000383ffff */
.L_x_275:
[----:B------:R-:W-:Y:S01]  /*10780*/  BSSY B1, `(.L_x_356) ;  /* 0x0000008000017945 */ /* 0x000fe20003800000 */
[----:B------:R-:W-:Y:S01]  /*10790*/  IMAD.MOV.U32 R13, RZ, RZ, R5 ;  /* 0x000000ffff0d7224 */ /* 0x000fe200078e0005 */
[----:B------:R-:W-:Y:S01]  /*107a0*/  MOV R11, 0x181f ;  /* 0x0000181f000b7802 */ /* 0x000fe20000000f00 */
[----:B------:R-:W-:Y:S02]  /*107b0*/  IMAD.MOV.U32 R12, RZ, RZ, RZ ;  /* 0x000000ffff0c7224 */ /* 0x000fe400078e00ff */
[----:B------:R-:W-:-:S07]  /*107c0*/  IMAD.MOV.U32 R15, RZ, RZ, -0x1 ;  /* 0xffffffffff0f7424 */ /* 0x000fce00078e00ff */
[----:B--2---:R-:W-:Y:S05]  /*107d0*/  WARPSYNC.COLLECTIVE R15, `(.L_x_357) ;  /* 0x000000000f087348 */ /* 0x004fea0003c00000 */
[----:B--2---:R0:W1:Y:S02]  /*107e0*/  SHFL.IDX P6, R14, R13, R12, R11 ;  /* 0x0000000c0d0e7389 */ /* 0x00406400000c000b */
[----:B01----:R-:W-:Y:S01]  /*107f0*/  ENDCOLLECTIVE ;  /* 0x000000000000791b */ /* 0x003fe20003800000 */
.L_x_357:
[----:B------:R-:W-:Y:S05]  /*10800*/  BSYNC B1 ;  /* 0x0000000000017941 */ /* 0x000fea0003800000 */
.L_x_356:
[----:B------:R-:W0:Y:S01]  /*10810*/  S2R R35, SR_TID.X ;  /* 0x0000000000237919 */ /* 0x000e220000002100 */
[----:B------:R-:W-:Y:S02]  /*10820*/  IMAD.MOV.U32 R13, RZ, RZ, R9 ;  /* 0x000000ffff0d7224 */ /* 0x000fe400078e0009 */
[----:B------:R-:W-:Y:S02]  /*10830*/  IMAD.MOV.U32 R12, RZ, RZ, RZ ;  /* 0x000000ffff0c7224 */ /* 0x000fe400078e00ff */
[----:B------:R-:W-:Y:S02]  /*10840*/  IMAD.MOV.U32 R11, RZ, RZ, 0x181f ;  /* 0x0000181fff0b7424 */ /* 0x000fe400078e00ff */
[----:B------:R-:W-:Y:S02]  /*10850*/  IMAD.MOV.U32 R15, RZ, RZ, -0x1 ;  /* 0xffffffffff0f7424 */ /* 0x000fe400078e00ff */
[----:B------:R-:W-:Y:S02]  /*10860*/  IMAD.MOV.U32 R3, RZ, RZ, R14 ;  /* 0x000000ffff037224 */ /* 0x000fe400078e000e */
[----:B------:R-:W-:-:S07]  /*10870*/  IMAD R4, R4, 0x2, R22 ;  /* 0x0000000204047824 */ /* 0x000fce00078e0216 */
[----:B0-----:R-:W-:Y:S05]  /*10880*/  WARPSYNC.COLLECTIVE R15, `(.L_x_358) ;  /* 0x000000000f087348 */ /* 0x001fea0003c00000 */
[----:B------:R1:W2:Y:S02]  /*10890*/  SHFL.IDX P6, R14, R13, R12, R11 ;  /* 0x0000000c0d0e7389 */ /* 0x0002a400000c000b */
[----:B012---:R-:W-:Y:S01]  /*108a0*/  ENDCOLLECTIVE ;  /* 0x000000000000791b */ /* 0x007fe20003800000 */
.L_x_358:
[----:B------:R-:W-:Y:S02]  /*108b0*/  IMAD.MOV.U32 R13, RZ, RZ, R5 ;  /* 0x000000ffff0d7224 */ /* 0x000fe400078e0005 */
[----:B------:R-:W-:Y:S02]  /*108c0*/  IMAD.MOV.U32 R12, RZ, RZ, 0x1 ;  /* 0x00000001ff0c7424 */ /* 0x000fe400078e00ff */
[----:B------:R-:W-:Y:S02]  /*108d0*/  IMAD.SHL.U32 R35, R35, 0x8, RZ ;  /* 0x0000000823237824 */ /* 0x000fe400078e00ff */
[----:B------:R-:W-:-:S03]  /*108e0*/  IMAD.MOV.U32 R2, RZ, RZ, R14 ;  /* 0x000000ffff027224 */ /* 0x000fc600078e000e */
[----:B------:R-:W-:-:S07]  /*108f0*/  LOP3.LUT R35, R35, 0x38, RZ, 0xc0, !PT ;  /* 0x0000003823237812 */ /* 0x000fce00078ec0ff */
[----:B------:R-:W-:Y:S05]  /*10900*/  WARPSYNC.COLLECTIVE R15, `(.L_x_359) ;  /* 0x000000000f087348 */ /* 0x000fea0003c00000 */
[----:B------:R0:W1:Y:S02]  /*10910*/  SHFL.IDX P6, R14, R13, R12, R11 ;  /* 0x0000000c0d0e7389 */ /* 0x00006400000c000b */
[----:B01----:R-:W-:Y:S01]  /*10920*/  ENDCOLLECTIVE ;  /* 0x000000000000791b */ /* 0x003fe20003800000 */
.L_x_359:
[----:B------:R-:W-:-:S05]  /*10930*/  IMAD.SHL.U32 R0, R35, 0x2, RZ ;  /* 0x0000000223007824 */ /* 0x000fca00078e00ff */
[----:B------:R-:W-:-:S04]  /*10940*/  IADD3 R2, P0, R2, R0, RZ ;  /* 0x0000000002027210 */ /* 0x000fc80007f1e0ff */
[----:B------:R-:W-:Y:S01]  /*10950*/  IADD3.X R3, RZ, R3, RZ, P0, !PT ;  /* 0x00000003ff037210 */ /* 0x000fe200007fe4ff */
[----:B------:R-:W-:-:S04]  /*10960*/  IMAD.MOV.U32 R13, RZ, RZ, R9 ;  /* 0x000000ffff0d7224 */ /* 0x000fc800078e0009 */
[----:B------:R-:W-:Y:S01]  /*10970*/  @!PT LDS RZ, [RZ] ;  /* 0x00000000fffff984 */ /* 0x000fe20000000800 */
[----:B------:R-:W-:Y:S01]  /*10980*/  @!PT LDS RZ, [RZ] ;  /* 0x00000000fffff984 */ /* 0x000fe20000000800 */
[----:B------:R-:W-:Y:S01]  /*10990*/  @!PT LDS RZ, [RZ] ;  /* 0x00000000fffff984 */ /* 0x000fe20000000800 */
[----:B------:R-:W-:Y:S04]  /*109a0*/  LDGSTS.E.BYPASS.LTC128B.128 [R4+0x18400], desc[UR36][R2.64], !P3 ;  /* 0x1840000002047fae */ /* 0x000fe8000d901d64 */
[----:B------:R-:W-:Y:S04]  /*109b0*/  LDGSTS.E.BYPASS.LTC128B.128 [R4+0x1b400], desc[UR36][R2.64+0x80], !P2 ;  /* 0x1b40008002047fae */ /* 0x000fe8000d101d64 */
[----:B------:R0:W-:Y:S02]  /*109c0*/  LDGSTS.E.BYPASS.LTC128B.128 [R4+0x1e400], desc[UR36][R2.64+0x100], !P1 ;  /* 0x1e40010002047fae */ /* 0x0001e4000c901d64 */
[----:B0-----:R-:W-:-:S07]  /*109d0*/  IMAD.MOV.U32 R3, RZ, RZ, R14 ;  /* 0x000000ffff037224 */ /* 0x001fce00078e000e */
[----:B------:R-:W-:Y:S05]  /*109e0*/  WARPSYNC.COLLECTIVE R15, `(.L_x_360) ;  /* 0x000000000f087348 */ /* 0x000fea0003c00000 */
[----:B------:R0:W1:Y:S02]  /*109f0*/  SHFL.IDX P6, R14, R13, R12, R11 ;  /* 0x0000000c0d0e7389 */ /* 0x00006400000c000b */
[----:B01----:R-:W-:Y:S01]  /*10a00*/  ENDCOLLECTIVE ;  /* 0x000000000000791b */ /* 0x003fe20003800000 */
.L_x_360:
[----:B------:R-:W-:Y:S02]  /*10a10*/  IMAD.MOV.U32 R13, RZ, RZ, R5 ;  /* 0x000000ffff0d7224 */ /* 0x000fe400078e0005 */
[----:B------:R-:W-:Y:S02]  /*10a20*/  IMAD.MOV.U32 R12, RZ, RZ, 0x2 ;  /* 0x00000002ff0c7424 */ /* 0x000fe400078e00ff */
[----:B------:R-:W-:-:S07]  /*10a30*/  IMAD.MOV.U32 R2, RZ, RZ, R14 ;  /* 0x000000ffff027224 */ /* 0x000fce00078e000e */
[----:B------:R-:W-:Y:S05]  /*10a40*/  WARPSYNC.COLLECTIVE R15, `(.L_x_361) ;  /* 0x000000000f087348 */ /* 0x000fea0003c00000 */
[----:B------:R0:W1:Y:S02]  /*10a50*/  SHFL.IDX P6, R14, R13, R12, R11 ;  /* 0x0000000c0d0e7389 */ /* 0x00006400000c000b */
[----:B01----:R-:W-:Y:S01]  /*10a60*/  ENDCOLLECTIVE ;  /* 0x000000000000791b */ /* 0x003fe20003800000 */
.L_x_361:
[----:B------:R-:W-:-:S05]  /*10a70*/  IADD3 R2, P0, R2, R0, RZ ;  /* 0x0000000002027210 */ /* 0x000fca0007f1e0ff */
[----:B------:R-:W-:-:S05]  /*10a80*/  IMAD.X R3, RZ, RZ, R3, P0 ;  /* 0x000000ffff037224 */ /* 0x000fca00000e0603 */
[----:B------:R-:W-:Y:S01]  /*10a90*/  @!PT LDS RZ, [RZ] ;  /* 0x00000000fffff984 */ /* 0x000fe20000000800 */
[----:B------:R-:W-:Y:S01]  /*10aa0*/  @!PT LDS RZ, [RZ] ;  /* 0x00000000fffff984 */ /* 0x000fe20000000800 */
[----:B------:R-:W-:Y:S01]  /*10ab0*/  @!PT LDS RZ, [RZ] ;  /* 0x00000000fffff984 */ /* 0x000fe20000000800 */
[----:B------:R0:W-:Y:S01]  /*10ac0*/  LDGSTS.E.BYPASS.LTC128B.128 [R4+0x18c00], desc[UR36][R2.64], !P3 ;  /* 0x18c0000002047fae */ /* 0x0001e2000d901d64 */
[----:B------:R-:W-:-:S03]  /*10ad0*/  IMAD.MOV.U32 R13, RZ, RZ, R9 ;  /* 0x000000ffff0d7224 */ /* 0x000fc600078e0009 */
[----:B------:R0:W-:Y:S04]  /*10ae0*/  LDGSTS.E.BYPASS.LTC128B.128 [R4+0x1bc00], desc[UR36][R2.64+0x80], !P2 ;  /* 0x1bc0008002047fae */ /* 0x0001e8000d101d64 */
[----:B------:R0:W-:Y:S01]  /*10af0*/  LDGSTS.E.BYPASS.LTC128B.128 [R4+0x1ec00], desc[UR36][R2.64+0x100], !P1 ;  /* 0x1ec0010002047fae */ /* 0x0001e2000c901d64 */
[----:B------:R-:W-:-:S07]  /*10b00*/  MOV R35, R14 ;  /* 0x0000000e00237202 */ /* 0x000fce0000000f00 */
[----:B0-----:R-:W-:Y:S05]  /*10b10*/  WARPSYNC.COLLECTIVE R15, `(.L_x_362) ;  /* 0x000000000f087348 */ /* 0x001fea0003c00000 */
[----:B------:R1:W2:Y:S02]  /*10b20*/  SHFL.IDX P6, R14, R13, R12, R11 ;  /* 0x0000000c0d0e7389 */ /* 0x0002a400000c000b */
[----:B012---:R-:W-:Y:S01]  /*10b30*/  ENDCOLLECTIVE ;  /* 0x000000000000791b */ /* 0x007fe20003800000 */
.L_x_362:
[----:B------:R-:W-:Y:S02]  /*10b40*/  IMAD.MOV.U32 R13, RZ, RZ, R5 ;  /* 0x000000ffff0d7224 */ /* 0x000fe400078e0005 */
[----:B------:R-:W-:Y:S02]  /*10b50*/  IMAD.MOV.U32 R12, RZ, RZ, 0x3 ;  /* 0x00000003ff0c7424 */ /* 0x000fe400078e00ff */
[----:B------:R-:W-:-:S07]  /*10b60*/  IMAD.MOV.U32 R2, RZ, RZ, R14 ;  /* 0x000000ffff027224 */ /* 0x000fce00078e000e */
[----:B------:R-:W-:Y:S05]  /*10b70*/  WARPSYNC.COLLECTIVE R15, `(.L_x_363) ;  /* 0x000000000f087348 */ /* 0x000fea0003c00000 */
[----:B------:R0:W1:Y:S02]  /*10b80*/  SHFL.IDX P6, R14, R13, R12, R11 ;  /* 0x0000000c0d0e7389 */ /* 0x00006400000c000b */
[----:B01----:R-:W-:Y:S01]  /*10b90*/  ENDCOLLECTIVE ;  /* 0x000000000000791b */ /* 0x003fe20003800000 */
.L_x_363:
        /* <DEDUP_REMOVED lines=9> */
[----:B------:R-:W-:-:S07]  /*10c30*/  IMAD.MOV.U32 R35, RZ, RZ, R14 ;  /* 0x000000ffff237224 */ /* 0x000fce00078e000e */
[----:B0-----:R-:W-:Y:S05]  /*10c40*/  WARPSYNC.COLLECTIVE R15, `(.L_x_364) ;  /* 0x000000000f087348 */ /* 0x001fea0003c00000 */
[----:B------:R1:W2:Y:S02]  /*10c50*/  SHFL.IDX P6, R14, R13, R12, R11 ;  /* 0x0000000c0d0e7389 */ /* 0x0002a400000c000b */
[----:B012---:R-:W-:Y:S01]  /*10c60*/  ENDCOLLECTIVE ;  /* 0x000000000000791b */ /* 0x007fe20003800000 */
.L_x_364:
[----:B------:R-:W-:Y:S01]  /*10c70*/  MOV R13, R5 ;  /* 0x00000005000d7202 */ /* 0x000fe20000000f00 */
[----:B------:R-:W-:Y:S02]  /*10c80*/  IMAD.MOV.U32 R12, RZ, RZ, 0x4 ;  /* 0x00000004ff0c7424 */ /* 0x000fe400078e00ff */
[----:B------:R-:W-:-:S07]  /*10c90*/  IMAD.MOV.U32 R2, RZ, RZ, R14 ;  /* 0x000000ffff027224 */ /* 0x000fce00078e000e */
[----:B------:R-:W-:Y:S05]  /*10ca0*/  WARPSYNC.COLLECTIVE R15, `(.L_x_365) ;  /* 0x000000000f087348 */ /* 0x000fea0003c00000 */
[----:B------:R0:W1:Y:S02]  /*10cb0*/  SHFL.IDX P6, R14, R13, R12, R11 ;  /* 0x0000000c0d0e7389 */ /* 0x00006400000c000b */
[----:B01----:R-:W-:Y:S01]  /*10cc0*/  ENDCOLLECTIVE ;  /* 0x000000000000791b */ /* 0x003fe20003800000 */
.L_x_365:
        /* <DEDUP_REMOVED lines=13> */
.L_x_366:
[----:B------:R-:W-:Y:S02]  /*10da0*/  IMAD.MOV.U32 R13, RZ, RZ, R5 ;  /* 0x000000ffff0d7224 */ /* 0x000fe400078e0005 */
[----:B------:R-:W-:Y:S02]  /*10db0*/  IMAD.MOV.U32 R12, RZ, RZ, 0x5 ;  /* 0x00000005ff0c7424 */ /* 0x000fe400078e00ff */
[----:B------:R-:W-:-:S07]  /*10dc0*/  IMAD.MOV.U32 R2, RZ, RZ, R14 ;  /* 0x000000ffff027224 */ /* 0x000fce00078e000e */
[----:B------:R-:W-:Y:S05]  /*10dd0*/  WARPSYNC.COLLECTIVE R15, `(.L_x_367) ;  /* 0x000000000f087348 */ /* 0x000fea0003c00000 */
[----:B------:R0:W1:Y:S02]  /*10de0*/  SHFL.IDX P6, R14, R13, R12, R11 ;  /* 0x0000000c0d0e7389 */ /* 0x00006400000c000b */
[----:B01----:R-:W-:Y:S01]  /*10df0*/  ENDCOLLECTIVE ;  /* 0x000000000000791b */ /* 0x003fe20003800000 */
.L_x_367:
        /* <DEDUP_REMOVED lines=13> */
.L_x_368:
[----:B------:R-:W-:Y:S01]  /*10ed0*/  MOV R2, R14 ;  /* 0x0000000e00027202 */ /* 0x000fe20000000f00 */
[----:B------:R-:W-:Y:S06]  /*10ee0*/  BRA `(.L_x_369) ;  /* 0xffffffc000b47947 */ /* 0x000fec000383ffff */
.L_x_280:
[----:B-1----:R1:W4:Y:S02]  /*10ef0*/  SYNCS.PHASECHK.TRANS64.TRYWAIT P0, [R4+URZ+0x2a860], R2 ;  /* 0x02a86002040075a7 */ /* 0x002324000800017f */
[----:B----4-:R-:W-:Y:S05]  /*10f00*/  @!P0 NANOSLEEP.SYNCS 0x989680 ;  /* 0x009896800000895d */ /* 0x010fea0003900000 */
[----:B------:R-:W4:Y:S02]  /*10f10*/  @!P0 SYNCS.PHASECHK.TRANS64 P0, [R4+URZ+0x2a860], R2 ;  /* 0x02a86002040085a7 */ /* 0x000f24000800007f */
[----:B----4-:R-:W-:Y:S05]  /*10f20*/  @!P0 BRA `(.L_x_280) ;  /* 0xfffffffc00f08947 */ /* 0x010fea000383ffff */
[----:B------:R-:W-:Y:S05]  /*10f30*/  BRA `(.L_x_370) ;  /* 0xffffffc400107947 */ /* 0x000fea000383ffff */
.L_x_281:
[----:B------:R-:W-:Y:S01]  /*10f40*/  BSSY B1, `(.L_x_371) ;  /* 0x0000008000017945 */ /* 0x000fe20003800000 */
[----:B------:R-:W-:Y:S02]  /*10f50*/  IMAD.MOV.U32 R13, RZ, RZ, R24 ;  /* 0x000000ffff0d7224 */ /* 0x000fe400078e0018 */
[----:B------:R-:W-:Y:S02]  /*10f60*/  IMAD.MOV.U32 R12, RZ, RZ, RZ ;  /* 0x000000ffff0c7224 */ /* 0x000fe400078e00ff */
[----:B------:R-:W-:Y:S02]  /*10f70*/  IMAD.MOV.U32 R11, RZ, RZ, 0x181f ;  /* 0x0000181fff0b7424 */ /* 0x000fe400078e00ff */
[----:B------:R-:W-:-:S07]  /*10f80*/  IMAD.MOV.U32 R15, RZ, RZ, -0x1 ;  /* 0xffffffffff0f7424 */ /* 0x000fce00078e00ff */
[----:B-12---:R-:W-:Y:S05]  /*10f90*/  WARPSYNC.COLLECTIVE R15, `(.L_x_372) ;  /* 0x000000000f087348 */ /* 0x006fea0003c00000 */
[----:B--2---:R0:W2:Y:S02]  /*10fa0*/  SHFL.IDX P6, R14, R13, R12, R11 ;  /* 0x0000000c0d0e7389 */ /* 0x0040a400000c000b */
[----:B012---:R-:W-:Y:S01]  /*10fb0*/  ENDCOLLECTIVE ;  /* 0x000000000000791b */ /* 0x007fe20003800000 */
.L_x_372:
[----:B------:R-:W-:Y:S05]  /*10fc0*/  BSYNC B1 ;  /* 0x0000000000017941 */ /* 0x000fea0003800000 */
.L_x_371:
[----:B------:R-:W-:Y:S02]  /*10fd0*/  IMAD.MOV.U32 R13, RZ, RZ, R18 ;  /* 0x000000ffff0d7224 */ /* 0x000fe400078e0012 */
[----:B------:R-:W-:Y:S02]  /*10fe0*/  IMAD.MOV.U32 R12, RZ, RZ, RZ ;  /* 0x000000ffff0c7224 */ /* 0x000fe400078e00ff */
[----:B------:R-:W-:Y:S02]  /*10ff0*/  IMAD.MOV.U32 R11, RZ, RZ, 0x181f ;  /* 0x0000181fff0b7424 */ /* 0x000fe400078e00ff */
[----:B------:R-:W-:Y:S02]  /*11000*/  IMAD.MOV.U32 R15, RZ, RZ, -0x1 ;  /* 0xffffffffff0f7424 */ /* 0x000fe400078e00ff */
[----:B------:R-:W-:Y:S02]  /*11010*/  IMAD.MOV.U32 R3, RZ, RZ, R14 ;  /* 0x000000ffff037224 */ /* 0x000fe400078e000e */
[----:B------:R-:W-:-:S07]  /*11020*/  IMAD R5, R5, 0x2, R22 ;  /* 0x0000000205057824 */ /* 0x000fce00078e0216 */
[----:B------:R-:W-:Y:S05]  /*11030*/  WARPSYNC.COLLECTIVE R15, `(.L_x_373) ;  /* 0x000000000f087348 */ /* 0x000fea0003c00000 */
[----:B------:R0:W1:Y:S02]  /*11040*/  SHFL.IDX P6, R14, R13, R12, R11 ;  /* 0x0000000c0d0e7389 */ /* 0x00006400000c000b */
[----:B01----:R-:W-:Y:S01]  /*11050*/  ENDCOLLECTIVE ;  /* 0x000000000000791b */ /* 0x003fe20003800000 */
.L_x_373:
[----:B------:R-:W-:Y:S02]  /*11060*/  IMAD.MOV.U32 R13, RZ, RZ, R24 ;  /* 0x000000ffff0d7224 */ /* 0x000fe400078e0018 */
[----:B------:R-:W-:Y:S01]  /*11070*/  IMAD.MOV.U32 R12, RZ, RZ, 0x1 ;  /* 0x00000001ff0c7424 */ /* 0x000fe200078e00ff */
[----:B------:R-:W-:-:S07]  /*11080*/  MOV R2, R14 ;  /* 0x0000000e00027202 */ /* 0x000fce0000000f00 */
[----:B------:R-:W-:Y:S05]  /*11090*/  WARPSYNC.COLLECTIVE R15, `(.L_x_374) ;  /* 0x000000000f087348 */ /* 0x000fea0003c00000 */
[----:B------:R0:W1:Y:S02]  /*110a0*/  SHFL.IDX P6, R14, R13, R12, R11 ;  /* 0x0000000c0d0e7389 */ /* 0x00006400000c000b */
[----:B01----:R-:W-:Y:S01]  /*110b0*/  ENDCOLLECTIVE ;  /* 0x000000000000791b */ /* 0x003fe20003800000 */
.L_x_374:
[----:B------:R-:W-:-:S05]  /*110c0*/  IADD3 R2, P1, R2, R0, RZ ;  /* 0x0000000002027210 */ /* 0x000fca0007f3e0ff */
[----:B------:R-:W-:Y:S01]  /*110d0*/  IMAD.X R3, RZ, RZ, R3, P1 ;  /* 0x000000ffff037224 */ /* 0x000fe200008e0603 */
[----:B------:R-:W-:-:S04]  /*110e0*/  LOP3.LUT P1, RZ, R29, 0x1, RZ, 0xc0, !PT ;  /* 0x000000011dff7812 */ /* 0x000fc8000782c0ff */
[----:B------:R-:W-:Y:S01]  /*110f0*/  ISETP.LT.OR P2, PT, R6, 0x1, !P1 ;  /* 0x000000010600780c */ /* 0x000fe20004f41670 */
[----:B------:R-:W-:-:S12]  /*11100*/  IMAD.MOV.U32 R13, RZ, RZ, R18 ;  /* 0x000000ffff0d7224 */ /* 0x000fd800078e0012 */
[----:B------:R-:W-:Y:S01]  /*11110*/  @!PT LDS RZ, [RZ] ;  /* 0x00000000fffff984 */ /* 0x000fe20000000800 */
[----:B------:R-:W-:Y:S01]  /*11120*/  @!PT LDS RZ, [RZ] ;  /* 0x00000000fffff984 */ /* 0x000fe20000000800 */
[----:B------:R-:W-:Y:S01]  /*11130*/  @!PT LDS RZ, [RZ] ;  /* 0x00000000fffff984 */ /* 0x000fe20000000800 */
[----:B------:R-:W-:Y:S01]  /*11140*/  LDGSTS.E.BYPASS.LTC128B.128 [R5+0x400], desc[UR36][R2.64], !P2 ;  /* 0x0040000002057fae */ /* 0x000fe2000d101d64 */
[----:B------:R-:W-:-:S13]  /*11150*/  ISETP.LT.OR P2, PT, R6, 0x1, !P0 ;  /* 0x000000010600780c */ /* 0x000fda0004741670 */
[----:B------:R0:W-:Y:S02]  /*11160*/  LDGSTS.E.BYPASS.LTC128B.128 [R5+0x3400], desc[UR36][R2.64+0x80], !P2 ;  /* 0x0340008002057fae */ /* 0x0001e4000d101d64 */
[----:B0-----:R-:W-:-:S07]  /*11170*/  IMAD.MOV.U32 R3, RZ, RZ, R14 ;  /* 0x000000ffff037224 */ /* 0x001fce00078e000e */
[----:B------:R-:W-:Y:S05]  /*11180*/  WARPSYNC.COLLECTIVE R15, `(.L_x_375) ;  /* 0x000000000f087348 */ /* 0x000fea0003c00000 */
[----:B------:R0:W1:Y:S02]  /*11190*/  SHFL.IDX P6, R14, R13, R12, R11 ;  /* 0x0000000c0d0e7389 */ /* 0x00006400000c000b */
[----:B01----:R-:W-:Y:S01]  /*111a0*/  ENDCOLLECTIVE ;  /* 0x000000000000791b */ /* 0x003fe20003800000 */
.L_x_375:
[----:B------:R-:W-:Y:S01]  /*111b0*/  IMAD.MOV.U32 R13, RZ, RZ, R24 ;  /* 0x000000ffff0d7224 */ /* 0x000fe200078e0018 */
[----:B------:R-:W-:Y:S01]  /*111c0*/  MOV R12, 0x2 ;  /* 0x00000002000c7802 */ /* 0x000fe20000000f00 */
[----:B------:R-:W-:-:S07]  /*111d0*/  IMAD.MOV.U32 R2, RZ, RZ, R14 ;  /* 0x000000ffff027224 */ /* 0x000fce00078e000e */
[----:B------:R-:W-:Y:S05]  /*111e0*/  WARPSYNC.COLLECTIVE R15, `(.L_x_376) ;  /* 0x000000000f087348 */ /* 0x000fea0003c00000 */
[----:B------:R0:W1:Y:S02]  /*111f0*/  SHFL.IDX P6, R14, R13, R12, R11 ;  /* 0x0000000c0d0e7389 */ /* 0x00006400000c000b */
[----:B01----:R-:W-:Y:S01]  /*11200*/  ENDCOLLECTIVE ;  /* 0x000000000000791b */ /* 0x003fe20003800000 */
.L_x_376:
[----:B------:R-:W-:-:S05]  /*11210*/  IADD3 R2, P2, R2, R0, RZ ;  /* 0x0000000002027210 */ /* 0x000fca0007f5e0ff */
[----:B------:R-:W-:Y:S01]  /*11220*/  IMAD.X R3, RZ, RZ, R3, P2 ;  /* 0x000000ffff037224 */ /* 0x000fe200010e0603 */
        /* <DEDUP_REMOVED lines=12> */
.L_x_377:
[----:B------:R-:W-:Y:S02]  /*112f0*/  IMAD.MOV.U32 R13, RZ, RZ, R24 ;  /* 0x000000ffff0d7224 */ /* 0x000fe400078e0018 */
[----:B------:R-:W-:Y:S02]  /*11300*/  IMAD.MOV.U32 R12, RZ, RZ, 0x3 ;  /* 0x00000003ff0c7424 */ /* 0x000fe400078e00ff */
[----:B------:R-:W-:-:S07]  /*11310*/  IMAD.MOV.U32 R2, RZ, RZ, R14 ;  /* 0x000000ffff027224 */ /* 0x000fce00078e000e */
[----:B------:R-:W-:Y:S05]  /*11320*/  WARPSYNC.COLLECTIVE R15, `(.L_x_378) ;  /* 0x000000000f087348 */ /* 0x000fea0003c00000 */
[----:B------:R0:W1:Y:S02]  /*11330*/  SHFL.IDX P6, R14, R13, R12, R11 ;  /* 0x0000000c0d0e7389 */ /* 0x00006400000c000b */
[----:B01----:R-:W-:Y:S01]  /*11340*/  ENDCOLLECTIVE ;  /* 0x000000000000791b */ /* 0x003fe20003800000 */
.L_x_378:
        /* <DEDUP_REMOVED lines=14> */
.L_x_379:
[----:B------:R-:W-:Y:S02]  /*11430*/  IMAD.MOV.U32 R13, RZ, RZ, R24 ;  /* 0x000000ffff0d7224 */ /* 0x000fe400078e0018 */
[----:B------:R-:W-:Y:S02]  /*11440*/  IMAD.MOV.U32 R12, RZ, RZ, 0x4 ;  /* 0x00000004ff0c7424 */ /* 0x000fe400078e00ff */
[----:B------:R-:W-:-:S07]  /*11450*/  IMAD.MOV.U32 R2, RZ, RZ, R14 ;  /* 0x000000ffff027224 */ /* 0x000fce00078e000e */
[----:B------:R-:W-:Y:S05]  /*11460*/  WARPSYNC.COLLECTIVE R15, `(.L_x_380) ;  /* 0x000000000f087348 */ /* 0x000fea0003c00000 */
[----:B------:R0:W1:Y:S02]  /*11470*/  SHFL.IDX P6, R14, R13, R12, R11 ;  /* 0x0000000c0d0e7389 */ /* 0x00006400000c000b */
[----:B01----:R-:W-:Y:S01]  /*11480*/  ENDCOLLECTIVE ;  /* 0x000000000000791b */ /* 0x003fe20003800000 */
.L_x_380:
[----:B------:R-:W-:-:S04]  /*11490*/  IADD3 R2, P2, R2, R0, RZ ;  /* 0x0000000002027210 */ /* 0x000fc80007f5e0ff */
[----:B------:R-:W-:Y:S02]  /*114a0*/  IADD3.X R3, RZ, R3, RZ, P2, !PT ;  /* 0x00000003ff037210 */ /* 0x000fe400017fe4ff */
        /* <DEDUP_REMOVED lines=12> */
.L_x_381:
[----:B------:R-:W-:Y:S02]  /*11570*/  IMAD.MOV.U32 R13, RZ, RZ, R24 ;  /* 0x000000ffff0d7224 */ /* 0x000fe400078e0018 */
[----:B------:R-:W-:Y:S02]  /*11580*/  IMAD.MOV.U32 R12, RZ, RZ, 0x5 ;  /* 0x00000005ff0c7424 */ /* 0x000fe400078e00ff */
[----:B------:R-:W-:-:S07]  /*11590*/  IMAD.MOV.U32 R2, RZ, RZ, R14 ;  /* 0x000000ffff027224 */ /* 0x000fce00078e000e */
[----:B------:R-:W-:Y:S05]  /*115a0*/  WARPSYNC.COLLECTIVE R15, `(.L_x_382) ;  /* 0x000000000f087348 */ /* 0x000fea0003c00000 */
[----:B------:R0:W1:Y:S02]  /*115b0*/  SHFL.IDX P6, R14, R13, R12, R11 ;  /* 0x0000000c0d0e7389 */ /* 0x00006400000c000b */
[----:B01----:R-:W-:Y:S01]  /*115c0*/  ENDCOLLECTIVE ;  /* 0x000000000000791b */ /* 0x003fe20003800000 */
.L_x_382:
[----:B------:R-:W-:-:S05]  /*115d0*/  IADD3 R2, P2, R2, R0, RZ ;  /* 0x0000000002027210 */ /* 0x000fca0007f5e0ff */
        /* <DEDUP_REMOVED lines=12> */
.L_x_383:
[----:B------:R-:W-:Y:S01]  /*116a0*/  @!PT LDS RZ, [RZ] ;  /* 0x00000000fffff984 */ /* 0x000fe20000000800 */
[----:B------:R-:W-:Y:S01]  /*116b0*/  @!PT LDS RZ, [RZ] ;  /* 0x00000000fffff984 */ /* 0x000fe20000000800 */
[----:B------:R-:W-:Y:S01]  /*116c0*/  @!PT LDS RZ, [RZ] ;  /* 0x00000000fffff984 */ /* 0x000fe20000000800 */
[----:B------:R0:W-:Y:S01]  /*116d0*/  LDGSTS.E.BYPASS.LTC128B.128 [R5+0x5400], desc[UR36][R2.64+0x80], !P2 ;  /* 0x0540008002057fae */ /* 0x0001e2000d101d64 */
[----:B------:R-:W-:Y:S05]  /*116e0*/  BRA `(.L_x_384) ;  /* 0xffffffbc00fc7947 */ /* 0x000fea000383ffff */
.L_x_289:
[----:B0-----:R0:W1:Y:S02]  /*116f0*/  SYNCS.PHASECHK.TRANS64.TRYWAIT P0, [R0+URZ+0x2a860], R3 ;  /* 0x02a86003000075a7 */ /* 0x001064000800017f */
[----:B-1----:R-:W-:Y:S05]  /*11700*/  @!P0 NANOSLEEP.SYNCS 0x989680 ;  /* 0x009896800000895d */ /* 0x002fea0003900000 */
[----:B------:R-:W1:Y:S02]  /*11710*/  @!P0 SYNCS.PHASECHK.TRANS64 P0, [R0+URZ+0x2a860], R3 ;  /* 0x02a86003000085a7 */ /* 0x000e64000800007f */
[----:B-1----:R-:W-:Y:S05]  /*11720*/  @!P0 BRA `(.L_x_289) ;  /* 0xfffffffc00f08947 */ /* 0x002fea000383ffff */
[----:B------:R-:W-:Y:S05]  /*11730*/  BRA `(.L_x_385) ;  /* 0xffffffc4000c7947 */ /* 0x000fea000383ffff */
.L_x_290:
[----:B------:R-:W-:Y:S01]  /*11740*/  BSSY B0, `(.L_x_386) ;  /* 0x0000008000007945 */ /* 0x000fe20003800000 */
[----:B------:R-:W-:Y:S02]  /*11750*/  IMAD.MOV.U32 R13, RZ, RZ, R24 ;  /* 0x000000ffff0d7224 */ /* 0x000fe400078e0018 */
[----:B------:R-:W-:Y:S02]  /*11760*/  IMAD.MOV.U32 R12, RZ, RZ, RZ ;  /* 0x000000ffff0c7224 */ /* 0x000fe400078e00ff */
[----:B------:R-:W-:Y:S02]  /*11770*/  IMAD.MOV.U32 R11, RZ, RZ, 0x181f ;  /* 0x0000181fff0b7424 */ /* 0x000fe400078e00ff */
[----:B------:R-:W-:-:S07]  /*11780*/  IMAD.MOV.U32 R15, RZ, RZ, -0x1 ;  /* 0xffffffffff0f7424 */ /* 0x000fce00078e00ff */
[----:B0-2---:R-:W-:Y:S05]  /*11790*/  WARPSYNC.COLLECTIVE R15, `(.L_x_387) ;  /* 0x000000000f087348 */ /* 0x005fea0003c00000 */
[----:B--2---:R1:W2:Y:S02]  /*117a0*/  SHFL.IDX P6, R14, R13, R12, R11 ;  /* 0x0000000c0d0e7389 */ /* 0x0042a400000c000b */
[----:B012---:R-:W-:Y:S01]  /*117b0*/  ENDCOLLECTIVE ;  /* 0x000000000000791b */ /* 0x007fe20003800000 */
.L_x_387:
[----:B------:R-:W-:Y:S05]  /*117c0*/  BSYNC B0 ;  /* 0x0000000000007941 */ /* 0x000fea0003800000 */
.L_x_386:
[----:B------:R-:W0:Y:S01]  /*117d0*/  S2R R4, SR_TID.X ;  /* 0x0000000000047919 */ /* 0x000e220000002100 */
[----:B------:R-:W-:Y:S01]  /*117e0*/  IMAD.MOV.U32 R13, RZ, RZ, R18 ;  /* 0x000000ffff0d7224 */ /* 0x000fe200078e0012 */
[C---:B------:R-:W-:Y:S01]  /*117f0*/  LOP3.LUT R2, R29.reuse, 0x1, RZ, 0xc0, !PT ;  /* 0x000000011d027812 */ /* 0x040fe200078ec0ff */
[----:B------:R-:W-:Y:S01]  /*11800*/  IMAD.MOV.U32 R12, RZ, RZ, RZ ;  /* 0x000000ffff0c7224 */ /* 0x000fe200078e00ff */
[----:B------:R-:W-:Y:S01]  /*11810*/  LOP3.LUT P0, RZ, R29, 0x2, RZ, 0xc0, !PT ;  /* 0x000000021dff7812 */ /* 0x000fe2000780c0ff */
[----:B------:R-:W-:Y:S01]  /*11820*/  IMAD.MOV.U32 R11, RZ, RZ, 0x181f ;  /* 0x0000181fff0b7424 */ /* 0x000fe200078e00ff */
[----:B------:R-:W-:Y:S01]  /*11830*/  ISETP.NE.U32.AND P1, PT, R2, 0x1, PT ;  /* 0x000000010200780c */ /* 0x000fe20003f25070 */
[----:B------:R-:W-:Y:S01]  /*11840*/  IMAD.MOV.U32 R15, RZ, RZ, -0x1 ;  /* 0xffffffffff0f7424 */ /* 0x000fe200078e00ff */
[C---:B------:R-:W-:Y:S01]  /*11850*/  ISETP.LT.OR P4, PT, R6.reuse, 0x1, !P0 ;  /* 0x000000010600780c */ /* 0x040fe20004781670 */
[----:B------:R-:W-:Y:S01]  /*11860*/  IMAD.MOV.U32 R3, RZ, RZ, R14 ;  /* 0x000000ffff037224 */ /* 0x000fe200078e000e */
[----:B------:R-:W-:-:S13]  /*11870*/  ISETP.LT.OR P3, PT, R6, 0x1, P1 ;  /* 0x000000010600780c */ /* 0x000fda0000f61670 */
[----:B0-----:R-:W-:Y:S05]  /*11880*/  WARPSYNC.COLLECTIVE R15, `(.L_x_388) ;  /* 0x000000000f087348 */ /* 0x001fea0003c00000 */
[----:B------:R1:W2:Y:S02]  /*11890*/  SHFL.IDX P6, R14, R13, R12, R11 ;  /* 0x0000000c0d0e7389 */ /* 0x0002a400000c000b */
[----:B012---:R-:W-:Y:S01]  /*118a0*/  ENDCOLLECTIVE ;  /* 0x000000000000791b */ /* 0x007fe20003800000 */
.L_x_388:
[----:B------:R-:W-:Y:S02]  /*118b0*/  IMAD.MOV.U32 R13, RZ, RZ, R24 ;  /* 0x000000ffff0d7224 */ /* 0x000fe400078e0018 */
[----:B------:R-:W-:Y:S01]  /*118c0*/  IMAD.MOV.U32 R12, RZ, RZ, 0x1 ;  /* 0x00000001ff0c7424 */ /* 0x000fe200078e00ff */
[----:B------:R-:W-:-:S04]  /*118d0*/  SHF.L.U32 R4, R4, 0x3, RZ ;  /* 0x0000000304047819 */ /* 0x000fc800000006ff */
[----:B------:R-:W-:-:S05]  /*118e0*/  LOP3.LUT R4, R4, 0x38, RZ, 0xc0, !PT ;  /* 0x0000003804047812 */ /* 0x000fca00078ec0ff */
[----:B------:R-:W-:Y:S02]  /*118f0*/  IMAD.SHL.U32 R5, R4, 0x2, RZ ;  /* 0x0000000204057824 */ /* 0x000fe400078e00ff */
[----:B------:R-:W-:-:S03]  /*11900*/  IMAD R4, R7, 0x2, R22 ;  /* 0x0000000207047824 */ /* 0x000fc600078e0216 */
[----:B------:R-:W-:-:S13]  /*11910*/  IADD3 R2, P2, R14, R5, RZ ;  /* 0x000000050e027210 */ /* 0x000fda0007f5e0ff */
[----:B------:R-:W-:Y:S05]  /*11920*/  WARPSYNC.COLLECTIVE R15, `(.L_x_389) ;  /* 0x000000000f087348 */ /* 0x000fea0003c00000 */
[----:B------:R0:W1:Y:S02]  /*11930*/  SHFL.IDX P6, R14, R13, R12, R11 ;  /* 0x0000000c0d0e7389 */ /* 0x00006400000c000b */
[----:B01----:R-:W-:Y:S01]  /*11940*/  ENDCOLLECTIVE ;  /* 0x000000000000791b */ /* 0x003fe20003800000 */
.L_x_389:
[----:B------:R-:W-:-:S05]  /*11950*/  IMAD.X R3, RZ, RZ, R3, P2 ;  /* 0x000000ffff037224 */ /* 0x000fca00010e0603 */
[----:B------:R-:W-:Y:S01]  /*11960*/  @!PT LDS RZ, [RZ] ;  /* 0x00000000fffff984 */ /* 0x000fe20000000800 */
[----:B------:R-:W-:Y:S01]  /*11970*/  @!PT LDS RZ, [RZ] ;  /* 0x00000000fffff984 */ /* 0x000fe20000000800 */
[----:B------:R-:W-:Y:S01]  /*11980*/  @!PT LDS RZ, [RZ] ;  /* 0x00000000fffff984 */ /* 0x000fe20000000800 */
[----:B------:R0:W-:Y:S01]  /*11990*/  LDGSTS.E.BYPASS.LTC128B.128 [R4+0x400], desc[UR36][R2.64], !P3 ;  /* 0x0040000002047fae */ /* 0x0001e2000d901d64 */
[----:B------:R-:W-:-:S03]  /*119a0*/  ISETP.LT.OR P3, PT, R6, 0x11, P1 ;  /* 0x000000110600780c */ /* 0x000fc60000f61670 */
[----:B------:R0:W-:Y:S01]  /*119b0*/  LDGSTS.E.BYPASS.LTC128B.128 [R4+0x3400], desc[UR36][R2.64+0x80], !P4 ;  /* 0x0340008002047fae */ /* 0x0001e2000e101d64 */
[----:B------:R-:W-:Y:S01]  /*119c0*/  ISETP.LT.OR P4, PT, R6, 0x11, !P0 ;  /* 0x000000110600780c */ /* 0x000fe20004781670 */
[----:B------:R-:W-:Y:S02]  /*119d0*/  IMAD.MOV.U32 R13, RZ, RZ, R18 ;  /* 0x000000ffff0d7224 */ /* 0x000fe400078e0012 */
[----:B------:R-:W-:-:S10]  /*119e0*/  IMAD.MOV.U32 R8, RZ, RZ, R14 ;  /* 0x000000ffff087224 */ /* 0x000fd400078e000e */
[----:B0-----:R-:W-:Y:S05]  /*119f0*/  WARPSYNC.COLLECTIVE R15, `(.L_x_390) ;  /* 0x000000000f087348 */ /* 0x001fea0003c00000 */
[----:B------:R1:W2:Y:S02]  /*11a00*/  SHFL.IDX P6, R14, R13, R12, R11 ;  /* 0x0000000c0d0e7389 */ /* 0x0002a400000c000b */
[----:B012---:R-:W-:Y:S01]  /*11a10*/  ENDCOLLECTIVE ;  /* 0x000000000000791b */ /* 0x007fe20003800000 */
.L_x_390:
[----:B------:R-:W-:Y:S01]  /*11a20*/  IMAD.MOV.U32 R13, RZ, RZ, R24 ;  /* 0x000000ffff0d7224 */ /* 0x000fe200078e0018 */
[----:B------:R-:W-:Y:S02]  /*11a30*/  MOV R12, 0x2 ;  /* 0x00000002000c7802 */ /* 0x000fe40000000f00 */
[----:B------:R-:W-:-:S13]  /*11a40*/  IADD3 R2, P2, R14, R5, RZ ;  /* 0x000000050e027210 */ /* 0x000fda0007f5e0ff */
[----:B------:R-:W-:Y:S05]  /*11a50*/  WARPSYNC.COLLECTIVE R15, `(.L_x_391) ;  /* 0x000000000f087348 */ /* 0x000fea0003c00000 */
[----:B------:R0:W1:Y:S02]  /*11a60*/  SHFL.IDX P6, R14, R13, R12, R11 ;  /* 0x0000000c0d0e7389 */ /* 0x00006400000c000b */
[----:B01----:R-:W-:Y:S01]  /*11a70*/  ENDCOLLECTIVE ;  /* 0x000000000000791b */ /* 0x003fe20003800000 */
.L_x_391:
        /* <DEDUP_REMOVED lines=13> */
.L_x_392:
[----:B------:R-:W-:Y:S02]  /*11b50*/  IMAD.MOV.U32 R13, RZ, RZ, R24 ;  /* 0x000000ffff0d7224 */ /* 0x000fe400078e0018 */
[----:B------:R-:W-:Y:S02]  /*11b60*/  IMAD.MOV.U32 R12, RZ, RZ, 0x3 ;  /* 0x00000003ff0c7424 */ /* 0x000fe400078e00ff */
[----:B------:R-:W-:-:S07]  /*11b70*/  IMAD.MOV.U32 R10, RZ, RZ, R14 ;  /* 0x000000ffff0a7224 */ /* 0x000fce00078e000e */
[----:B------:R-:W-:Y:S05]  /*11b80*/  WARPSYNC.COLLECTIVE R15, `(.L_x_393) ;  /* 0x000000000f087348 */ /* 0x000fea0003c00000 */
[----:B------:R0:W1:Y:S02]  /*11b90*/  SHFL.IDX P6, R14, R13, R12, R11 ;  /* 0x0000000c0d0e7389 */ /* 0x00006400000c000b */
[----:B01----:R-:W-:Y:S01]  /*11ba0*/  ENDCOLLECTIVE ;  /* 0x000000000000791b */ /* 0x003fe20003800000 */
.L_x_393:
[----:B------:R-:W-:-:S05]  /*11bb0*/  IADD3 R2, P2, R10, R5, RZ ;  /* 0x000000050a027210 */ /* 0x000fca0007f5e0ff */
[----:B------:R-:W-:-:S05]  /*11bc0*/  IMAD.X R3, RZ, RZ, R7, P2 ;  /* 0x000000ffff037224 */ /* 0x000fca00010e0607 */
        /* <DEDUP_REMOVED lines=12> */
.L_x_394:
[----:B------:R-:W-:Y:S01]  /*11c90*/  MOV R13, R24 ;  /* 0x00000018000d7202 */ /* 0x000fe20000000f00 */
[----:B------:R-:W-:Y:S01]  /*11ca0*/  IMAD.MOV.U32 R12, RZ, RZ, 0x4 ;  /* 0x00000004ff0c7424 */ /* 0x000fe200078e00ff */
[----:B------:R-:W-:-:S13]  /*11cb0*/  IADD3 R2, P2, R14, R5, RZ ;  /* 0x000000050e027210 */ /* 0x000fda0007f5e0ff */
[----:B------:R-:W-:Y:S05]  /*11cc0*/  WARPSYNC.COLLECTIVE R15, `(.L_x_395) ;  /* 0x000000000f087348 */ /* 0x000fea0003c00000 */
[----:B------:R0:W1:Y:S02]  /*11cd0*/  SHFL.IDX P6, R14, R13, R12, R11 ;  /* 0x0000000c0d0e7389 */ /* 0x00006400000c000b */
[----:B01----:R-:W-:Y:S01]  /*11ce0*/  ENDCOLLECTIVE ;  /* 0x000000000000791b */ /* 0x003fe20003800000 */
.L_x_395:
        /* <DEDUP_REMOVED lines=13> */
.L_x_396:
[----:B------:R-:W-:Y:S02]  /*11dc0*/  IMAD.MOV.U32 R13, RZ, RZ, R24 ;  /* 0x000000ffff0d7224 */ /* 0x000fe400078e0018 */
[----:B------:R-:W-:Y:S02]  /*11dd0*/  IMAD.MOV.U32 R12, RZ, RZ, 0x5 ;  /* 0x00000005ff0c7424 */ /* 0x000fe400078e00ff */
[----:B------:R-:W-:-:S07]  /*11de0*/  IMAD.MOV.U32 R10, RZ, RZ, R14 ;  /* 0x000000ffff0a7224 */ /* 0x000fce00078e000e */
[----:B------:R-:W-:Y:S05]  /*11df0*/  WARPSYNC.COLLECTIVE R15, `(.L_x_397) ;  /* 0x000000000f087348 */ /* 0x000fea0003c00000 */
[----:B------:R0:W1:Y:S02]  /*11e00*/  SHFL.IDX P6, R14, R13, R12, R11 ;  /* 0x0000000c0d0e7389 */ /* 0x00006400000c000b */
[----:B01----:R-:W-:Y:S01]  /*11e10*/  ENDCOLLECTIVE ;  /* 0x000000000000791b */ /* 0x003fe20003800000 */
.L_x_397:
[----:B------:R-:W-:-:S05]  /*11e20*/  IADD3 R2, P2, R10, R5, RZ ;  /* 0x000000050a027210 */ /* 0x000fca0007f5e0ff */
[----:B------:R-:W-:-:S05]  /*11e30*/  IMAD.X R3, RZ, RZ, R7, P2 ;  /* 0x000000ffff037224 */ /* 0x000fca00010e0607 */
[----:B------:R-:W-:Y:S01]  /*11e40*/  @!PT LDS RZ, [RZ] ;  /* 0x00000000fffff984 */ /* 0x000fe20000000800 */
[----:B------:R-:W-:Y:S01]  /*11e50*/  @!PT LDS RZ, [RZ] ;  /* 0x00000000fffff984 */ /* 0x000fe20000000800 */
[----:B------:R-:W-:Y:S01]  /*11e60*/  @!PT LDS RZ, [RZ] ;  /* 0x00000000fffff984 */ /* 0x000fe20000000800 */
[----:B------:R0:W-:Y:S01]  /*11e70*/  LDGSTS.E.BYPASS.LTC128B.128 [R4+0x2400], desc[UR36][R2.64], !P3 ;  /* 0x0240000002047fae */ /* 0x0001e2000d901d64 */
[----:B------:R-:W-:-:S03]  /*11e80*/  IMAD.MOV.U32 R13, RZ, RZ, R18 ;  /* 0x000000ffff0d7224 */ /* 0x000fc600078e0012 */
[----:B------:R0:W-:Y:S01]  /*11e90*/  LDGSTS.E.BYPASS.LTC128B.128 [R4+0x5400], desc[UR36][R2.64+0x80], !P4 ;  /* 0x0540008002047fae */ /* 0x0001e2000e101d64 */
[----:B------:R-:W-:-:S07]  /*11ea0*/  IMAD.MOV.U32 R24, RZ, RZ, R14 ;  /* 0x000000ffff187224 */ /* 0x000fce00078e000e */
[----:B0-----:R-:W-:Y:S05]  /*11eb0*/  WARPSYNC.COLLECTIVE R15, `(.L_x_398) ;  /* 0x000000000f087348 */ /* 0x001fea0003c00000 */
[----:B------:R1:W2:Y:S02]  /*11ec0*/  SHFL.IDX P6, R14, R13, R12, R11 ;  /* 0x0000000c0d0e7389 */ /* 0x0002a400000c000b */
[----:B012---:R-:W-:Y:S01]  /*11ed0*/  ENDCOLLECTIVE ;  /* 0x000000000000791b */ /* 0x007fe20003800000 */
.L_x_398:
[----:B------:R-:W-:Y:S05]  /*11ee0*/  BRA `(.L_x_399) ;  /* 0xffffffc000087947 */ /* 0x000fea000383ffff */
.L_x_295:
[----:B------:R-:W-:Y:S01]  /*11ef0*/  BSSY B0, `(.L_x_400) ;  /* 0x0000008000007945 */ /* 0x000fe20003800000 */
[----:B------:R-:W-:Y:S01]  /*11f00*/  MOV R13, R16 ;  /* 0x00000010000d7202 */ /* 0x000fe20000000f00 */
[----:B------:R-:W-:Y:S02]  /*11f10*/  IMAD.MOV.U32 R12, RZ, RZ, RZ ;  /* 0x000000ffff0c7224 */ /* 0x000fe400078e00ff */
[----:B------:R-:W-:Y:S02]  /*11f20*/  IMAD.MOV.U32 R11, RZ, RZ, 0x1f ;  /* 0x0000001fff0b7424 */ /* 0x000fe400078e00ff */
[----:B------:R-:W-:-:S07]  /*11f30*/  IMAD.MOV.U32 R15, RZ, RZ, -0x1 ;  /* 0xffffffffff0f7424 */ /* 0x000fce00078e00ff */
[----:B------:R-:W-:Y:S05]  /*11f40*/  WARPSYNC.COLLECTIVE R15, `(.L_x_401) ;  /* 0x000000000f087348 */ /* 0x000fea0003c00000 */
[----:B------:R0:W1:Y:S02]  /*11f50*/  SHFL.IDX P6, R14, R13, R12, R11 ;  /* 0x0000000c0d0e7389 */ /* 0x00006400000c000b */
[----:B01----:R-:W-:Y:S01]  /*11f60*/  ENDCOLLECTIVE ;  /* 0x000000000000791b */ /* 0x003fe20003800000 */
.L_x_401:
[----:B------:R-:W-:Y:S05]  /*11f70*/  BSYNC B0 ;  /* 0x0000000000007941 */ /* 0x000fea0003800000 */
.L_x_400:
[----:B------:R-:W-:Y:S01]  /*11f80*/  IMAD.MOV.U32 R13, RZ, RZ, R16 ;  /* 0x000000ffff0d7224 */ /* 0x000fe200078e0010 */
[----:B------:R-:W-:Y:S01]  /*11f90*/  IADD3 R7, R19, R9, RZ ;  /* 0x0000000913077210 */ /* 0x000fe20007ffe0ff */
[----:B------:R-:W-:Y:S02]  /*11fa0*/  IMAD.MOV.U32 R12, RZ, RZ, 0x1 ;  /* 0x00000001ff0c7424 */ /* 0x000fe400078e00ff */
[----:B------:R-:W-:Y:S02]  /*11fb0*/  IMAD.MOV.U32 R11, RZ, RZ, 0x1f ;  /* 0x0000001fff0b7424 */ /* 0x000fe400078e00ff */
[----:B------:R-:W-:Y:S02]  /*11fc0*/  IMAD.MOV.U32 R15, RZ, RZ, -0x1 ;  /* 0xffffffffff0f7424 */ /* 0x000fe400078e00ff */
[----:B------:R-:W-:-:S07]  /*11fd0*/  IMAD.MOV.U32 R0, RZ, RZ, R14 ;  /* 0x000000ffff007224 */ /* 0x000fce00078e000e */
[----:B------:R-:W-:Y:S05]  /*11fe0*/  WARPSYNC.COLLECTIVE R15, `(.L_x_402) ;  /* 0x000000000f087348 */ /* 0x000fea0003c00000 */
[----:B------:R0:W1:Y:S02]  /*11ff0*/  SHFL.IDX P6, R14, R13, R12, R11 ;  /* 0x0000000c0d0e7389 */ /* 0x00006400000c000b */
[----:B01----:R-:W-:Y:S01]  /*12000*/  ENDCOLLECTIVE ;  /* 0x000000000000791b */ /* 0x003fe20003800000 */
.L_x_402:
[----:B------:R-:W-:Y:S02]  /*12010*/  ULDC UR4, c[0x0][0xc3c] ;  /* 0x00030f0000047ab9 */ /* 0x000fe40000000800 */
[----:B------:R-:W-:-:S13]  /*12020*/  ISETP.GE.OR P1, PT, R7, UR4, !P0 ;  /* 0x0000000407007c0c */ /* 0x000fda000c726670 */
[----:B------:R-:W0:Y:S08]  /*12030*/  @!P1 LDC.64 R4, c[0x0][0xc80] ;  /* 0x00032000ff049b82 */ /* 0x000e300000000a00 */
[----:B------:R-:W1:Y:S01]  /*12040*/  @!P1 LDC.64 R2, c[0x0][0xc78] ;  /* 0x00031e00ff029b82 */ /* 0x000e620000000a00 */
[----:B------:R-:W-:Y:S01]  /*12050*/  CS2R R10, SRZ ;  /* 0x00000000000a7805 */ /* 0x000fe2000001ff00 */
[----:B------:R-:W-:-:S02]  /*12060*/  IMAD.MOV.U32 R8, RZ, RZ, R14 ;  /* 0x000000ffff087224 */ /* 0x000fc400078e000e */
[----:B0-----:R-:W-:-:S06]  /*12070*/  @!P1 IMAD.WIDE R4, R7, 0x4, R4 ;  /* 0x0000000407049825 */ /* 0x001fcc00078e0204 */
[----:B------:R-:W2:Y:S01]  /*12080*/  @!P1 LDG.E R4, desc[UR36][R4.64] ;  /* 0x0000002404049981 */ /* 0x000ea2000c1e1900 */
[----:B-1----:R-:W-:-:S06]  /*12090*/  @!P1 IMAD.WIDE R2, R7, 0x4, R2 ;  /* 0x0000000407029825 */ /* 0x002fcc00078e0202 */
[----:B------:R-:W3:Y:S01]  /*120a0*/  @!P1 LDG.E R2, desc[UR36][R2.64] ;  /* 0x0000002402029981 */ /* 0x000ee2000c1e1900 */
[----:B------:R-:W-:Y:S01]  /*120b0*/  IMAD.MOV.U32 R7, RZ, RZ, RZ ;  /* 0x000000ffff077224 */ /* 0x000fe200078e00ff */
[C---:B------:R-:W-:Y:S02]  /*120c0*/  ISETP.GE.U32.AND P2, PT, R9.reuse, 0x2, PT ;  /* 0x000000020900780c */ /* 0x040fe40003f46070 */
[C---:B------:R-:W-:Y:S02]  /*120d0*/  ISETP.GE.U32.AND P3, PT, R9.reuse, 0x4, PT ;  /* 0x000000040900780c */ /* 0x040fe40003f66070 */
[C---:B------:R-:W-:Y:S02]  /*120e0*/  ISETP.GE.U32.AND P4, PT, R9.reuse, 0x8, PT ;  /* 0x000000080900780c */ /* 0x040fe40003f86070 */
[C---:B------:R-:W-:Y:S01]  /*120f0*/  ISETP.GE.U32.AND P5, PT, R9.reuse, 0x10, PT ;  /* 0x000000100900780c */ /* 0x040fe20003fa6070 */
[----:B--2---:R-:W-:Y:S02]  /*12100*/  @!P1 IMAD.MOV.U32 R7, RZ, RZ, R4 ;  /* 0x000000ffff079224 */ /* 0x004fe400078e0004 */
[----:B---3--:R-:W-:Y:S01]  /*12110*/  @!P1 IMAD.MOV.U32 R10, RZ, RZ, R2 ;  /* 0x000000ffff0a9224 */ /* 0x008fe200078e0002 */
[----:B------:R-:W-:-:S03]  /*12120*/  ISETP.NE.AND P1, PT, R9, RZ, PT ;  /* 0x000000ff0900720c */ /* 0x000fc60003f25270 */
[----:B------:R-:W-:-:S10]  /*12130*/  IMAD R13, R10, R7, RZ ;  /* 0x000000070a0d7224 */ /* 0x000fd400078e02ff */
[----:B------:R-:W-:Y:S05]  /*12140*/  WARPSYNC.COLLECTIVE R15, `(.L_x_403) ;  /* 0x000000000f087348 */ /* 0x000fea0003c00000 */
[----:B------:R0:W1:Y:S02]  /*12150*/  SHFL.UP P6, R14, R13, R12, R11 ;  /* 0x0400000c0d0e7389 */ /* 0x00006400000c000b */
[----:B01----:R-:W-:Y:S01]  /*12160*/  ENDCOLLECTIVE ;  /* 0x000000000000791b */ /* 0x003fe20003800000 */
.L_x_403:
[----:B------:R-:W-:Y:S01]  /*12170*/  IMAD.MOV.U32 R12, RZ, RZ, 0x2 ;  /* 0x00000002ff0c7424 */ /* 0x000fe200078e00ff */
[----:B------:R-:W-:-:S05]  /*12180*/  SEL R6, R14, RZ, P1 ;  /* 0x000000ff0e067207 */ /* 0x000fca0000800000 */
[----:B------:R-:W-:-:S04]  /*12190*/  IMAD.IADD R6, R13, 0x1, R6 ;  /* 0x000000010d067824 */ /* 0x000fc800078e0206 */
[----:B------:R-:W-:-:S07]  /*121a0*/  IMAD.MOV.U32 R13, RZ, RZ, R6 ;  /* 0x000000ffff0d7224 */ /* 0x000fce00078e0006 */
[----:B------:R-:W-:Y:S05]  /*121b0*/  WARPSYNC.COLLECTIVE R15, `(.L_x_404) ;  /* 0x000000000f087348 */ /* 0x000fea0003c00000 */
[----:B------:R0:W1:Y:S02]  /*121c0*/  SHFL.UP P6, R14, R13, R12, R11 ;  /* 0x0400000c0d0e7389 */ /* 0x00006400000c000b */
[----:B01----:R-:W-:Y:S01]  /*121d0*/  ENDCOLLECTIVE ;  /* 0x000000000000791b */ /* 0x003fe20003800000 */
.L_x_404:
[----:B------:R-:W-:Y:S01]  /*121e0*/  IMAD.MOV.U32 R12, RZ, RZ, 0x4 ;  /* 0x00000004ff0c7424 */ /* 0x000fe200078e00ff */
[----:B------:R-:W-:-:S05]  /*121f0*/  SEL R3, R14, RZ, P2 ;  /* 0x000000ff0e037207 */ /* 0x000fca0001000000 */
[----:B------:R-:W-:Y:S01]  /*12200*/  IMAD.IADD R2, R6, 0x1, R3 ;  /* 0x0000000106027824 */ /* 0x000fe200078e0203 */
[----:B------:R-:W-:-:S03]  /*12210*/  MOV R6, RZ ;  /* 0x000000ff00067202 */ /* 0x000fc60000000f00 */
[----:B------:R-:W-:-:S07]  /*12220*/  IMAD.MOV.U32 R13, RZ, RZ, R2 ;  /* 0x000000ffff0d7224 */ /* 0x000fce00078e0002 */
[----:B------:R-:W-:Y:S05]  /*12230*/  WARPSYNC.COLLECTIVE R15, `(.L_x_405) ;  /* 0x000000000f087348 */ /* 0x000fea0003c00000 */
[----:B------:R0:W1:Y:S02]  /*12240*/  SHFL.UP P6, R14, R13, R12, R11 ;  /* 0x0400000c0d0e7389 */ /* 0x00006400000c000b */
[----:B01----:R-:W-:Y:S01]  /*12250*/  ENDCOLLECTIVE ;  /* 0x000000000000791b */ /* 0x003fe20003800000 */
.L_x_405:
[----:B------:R-:W-:Y:S01]  /*12260*/  IMAD.MOV.U32 R12, RZ, RZ, 0x8 ;  /* 0x00000008ff0c7424 */ /* 0x000fe200078e00ff */
[----:B------:R-:W-:-:S04]  /*12270*/  SEL R3, R14, RZ, P3 ;  /* 0x000000ff0e037207 */ /* 0x000fc80001800000 */
[----:B------:R-:W-:-:S05]  /*12280*/  IADD3 R3, R2, R3, RZ ;  /* 0x0000000302037210 */ /* 0x000fca0007ffe0ff */
[----:B------:R-:W-:-:S07]  /*12290*/  IMAD.MOV.U32 R13, RZ, RZ, R3 ;  /* 0x000000ffff0d7224 */ /* 0x000fce00078e0003 */
[----:B------:R-:W-:Y:S05]  /*122a0*/  WARPSYNC.COLLECTIVE R15, `(.L_x_406) ;  /* 0x000000000f087348 */ /* 0x000fea0003c00000 */
[----:B------:R0:W1:Y:S02]  /*122b0*/  SHFL.UP P6, R14, R13, R12, R11 ;  /* 0x0400000c0d0e7389 */ /* 0x00006400000c000b */
[----:B01----:R-:W-:Y:S01]  /*122c0*/  ENDCOLLECTIVE ;  /* 0x000000000000791b */ /* 0x003fe20003800000 */
.L_x_406:
[----:B------:R-:W-:Y:S01]  /*122d0*/  IMAD.MOV.U32 R12, RZ, RZ, 0x10 ;  /* 0x00000010ff0c7424 */ /* 0x000fe200078e00ff */
[----:B------:R-:W-:-:S05]  /*122e0*/  SEL R4, R14, RZ, P4 ;  /* 0x000000ff0e047207 */ /* 0x000fca0002000000 */
[----:B------:R-:W-:-:S04]  /*122f0*/  IMAD.IADD R4, R3, 0x1, R4 ;  /* 0x0000000103047824 */ /* 0x000fc800078e0204 */
[----:B------:R-:W-:-:S07]  /*12300*/  IMAD.MOV.U32 R13, RZ, RZ, R4 ;  /* 0x000000ffff0d7224 */ /* 0x000fce00078e0004 */
[----:B------:R-:W-:Y:S05]  /*12310*/  WARPSYNC.COLLECTIVE R15, `(.L_x_407) ;  /* 0x000000000f087348 */ /* 0x000fea0003c00000 */
[----:B------:R0:W1:Y:S02]  /*12320*/  SHFL.UP P6, R14, R13, R12, R11 ;  /* 0x0400000c0d0e7389 */ /* 0x00006400000c000b */
[----:B01----:R-:W-:Y:S01]  /*12330*/  ENDCOLLECTIVE ;  /* 0x000000000000791b */ /* 0x003fe20003800000 */
.L_x_407:
[----:B------:R-:W-:Y:S02]  /*12340*/  IMAD.MOV.U32 R12, RZ, RZ, 0x1f ;  /* 0x0000001fff0c7424 */ /* 0x000fe400078e00ff */
[----:B------:R-:W-:Y:S01]  /*12350*/  IMAD.MOV.U32 R11, RZ, RZ, 0x1f ;  /* 0x0000001fff0b7424 */ /* 0x000fe200078e00ff */
[----:B------:R-:W-:-:S05]  /*12360*/  SEL R3, R14, RZ, P5 ;  /* 0x000000ff0e037207 */ /* 0x000fca0002800000 */
[----:B------:R-:W-:-:S04]  /*12370*/  IMAD.IADD R2, R4, 0x1, R3 ;  /* 0x0000000104027824 */ /* 0x000fc800078e0203 */
[----:B------:R-:W-:-:S07]  /*12380*/  IMAD.MOV.U32 R13, RZ, RZ, R2 ;  /* 0x000000ffff0d7224 */ /* 0x000fce00078e0002 */
[----:B------:R-:W-:Y:S05]  /*12390*/  WARPSYNC.COLLECTIVE R15, `(.L_x_408) ;  /* 0x000000000f087348 */ /* 0x000fea0003c00000 */
[----:B------:R0:W1:Y:S02]  /*123a0*/  SHFL.IDX P6, R14, R13, R12, R11 ;  /* 0x0000000c0d0e7389 */ /* 0x00006400000c000b */
[----:B01----:R-:W-:Y:S01]  /*123b0*/  ENDCOLLECTIVE ;  /* 0x000000000000791b */ /* 0x003fe20003800000 */
.L_x_408:
[----:B------:R-:W-:Y:S05]  /*123c0*/  BRA `(.L_x_409) ;  /* 0xffffffc000187947 */ /* 0x000fea000383ffff */
.L_x_298:
[----:B------:R-:W-:Y:S01]  /*123d0*/  BSSY B0, `(.L_x_410) ;  /* 0x0000007000007945 */ /* 0x000fe20003800000 */
[----:B------:R-:W-:Y:S02]  /*123e0*/  IMAD.MOV.U32 R12, RZ, RZ, 0x1 ;  /* 0x00000001ff0c7424 */ /* 0x000fe400078e00ff */
[----:B------:R-:W-:Y:S02]  /*123f0*/  IMAD.MOV.U32 R11, RZ, RZ, RZ ;  /* 0x000000ffff0b7224 */ /* 0x000fe400078e00ff */
[----:B------:R-:W-:-:S07]  /*12400*/  IMAD.MOV.U32 R15, RZ, RZ, -0x1 ;  /* 0xffffffffff0f7424 */ /* 0x000fce00078e00ff */
[----:B------:R-:W-:Y:S05]  /*12410*/  WARPSYNC.COLLECTIVE R15, `(.L_x_411) ;  /* 0x000000000f087348 */ /* 0x000fea0003c00000 */
[----:B------:R0:W1:Y:S02]  /*12420*/  SHFL.UP P6, R14, R13, R12, R11 ;  /* 0x0400000c0d0e7389 */ /* 0x00006400000c000b */
[----:B01----:R-:W-:Y:S01]  /*12430*/  ENDCOLLECTIVE ;  /* 0x000000000000791b */ /* 0x003fe20003800000 */
.L_x_411:
[----:B------:R-:W-:Y:S05]  /*12440*/  BSYNC B0 ;  /* 0x0000000000007941 */ /* 0x000fea0003800000 */
.L_x_410:
[----:B------:R-:W-:Y:S01]  /*12450*/  SEL R14, R14, RZ, P1 ;  /* 0x000000ff0e0e7207 */ /* 0x000fe20000800000 */
[----:B------:R-:W-:Y:S02]  /*12460*/  IMAD.MOV.U32 R12, RZ, RZ, 0x2 ;  /* 0x00000002ff0c7424 */ /* 0x000fe400078e00ff */
[----:B------:R-:W-:Y:S02]  /*12470*/  IMAD.MOV.U32 R11, RZ, RZ, RZ ;  /* 0x000000ffff0b7224 */ /* 0x000fe400078e00ff */
[----:B------:R-:W-:Y:S02]  /*12480*/  IMAD.IADD R13, R13, 0x1, R14 ;  /* 0x000000010d0d7824 */ /* 0x000fe400078e020e */
[----:B------:R-:W-:-:S07]  /*12490*/  IMAD.MOV.U32 R15, RZ, RZ, -0x1 ;  /* 0xffffffffff0f7424 */ /* 0x000fce00078e00ff */
[----:B------:R-:W-:Y:S05]  /*124a0*/  WARPSYNC.COLLECTIVE R15, `(.L_x_412) ;  /* 0x000000000f087348 */ /* 0x000fea0003c00000 */
[----:B------:R0:W1:Y:S02]  /*124b0*/  SHFL.UP P6, R14, R13, R12, R11 ;  /* 0x0400000c0d0e7389 */ /* 0x00006400000c000b */
[----:B01----:R-:W-:Y:S01]  /*124c0*/  ENDCOLLECTIVE ;  /* 0x000000000000791b */ /* 0x003fe20003800000 */
.L_x_412:
[----:B------:R-:W-:Y:S02]  /*124d0*/  MOV R12, 0x4 ;  /* 0x00000004000c7802 */ /* 0x000fe40000000f00 */
[----:B------:R-:W-:-:S05]  /*124e0*/  SEL R2, R14, RZ, P2 ;  /* 0x000000ff0e027207 */ /* 0x000fca0001000000 */
[----:B------:R-:W-:-:S04]  /*124f0*/  IMAD.IADD R2, R13, 0x1, R2 ;  /* 0x000000010d027824 */ /* 0x000fc800078e0202 */
[----:B------:R-:W-:-:S07]  /*12500*/  IMAD.MOV.U32 R13, RZ, RZ, R2 ;  /* 0x000000ffff0d7224 */ /* 0x000fce00078e0002 */
[----:B------:R-:W-:Y:S05]  /*12510*/  WARPSYNC.COLLECTIVE R15, `(.L_x_413) ;  /* 0x000000000f087348 */ /* 0x000fea0003c00000 */
[----:B------:R0:W1:Y:S02]  /*12520*/  SHFL.UP P6, R14, R13, R12, R11 ;  /* 0x0400000c0d0e7389 */ /* 0x00006400000c000b */
[----:B01----:R-:W-:Y:S01]  /*12530*/  ENDCOLLECTIVE ;  /* 0x000000000000791b */ /* 0x003fe20003800000 */
.L_x_413:
[----:B------:R-:W-:Y:S01]  /*12540*/  IMAD.MOV.U32 R12, RZ, RZ, 0x8 ;  /* 0x00000008ff0c7424 */ /* 0x000fe200078e00ff */
[----:B------:R-:W-:-:S05]  /*12550*/  SEL R3, R14, RZ, P3 ;  /* 0x000000ff0e037207 */ /* 0x000fca0001800000 */
[----:B------:R-:W-:-:S04]  /*12560*/  IMAD.IADD R3, R2, 0x1, R3 ;  /* 0x0000000102037824 */ /* 0x000fc800078e0203 */
[----:B------:R-:W-:-:S07]  /*12570*/  IMAD.MOV.U32 R13, RZ, RZ, R3 ;  /* 0x000000ffff0d7224 */ /* 0x000fce00078e0003 */
[----:B------:R-:W-:Y:S05]  /*12580*/  WARPSYNC.COLLECTIVE R15, `(.L_x_414) ;  /* 0x000000000f087348 */ /* 0x000fea0003c00000 */
[----:B------:R0:W1:Y:S02]  /*12590*/  SHFL.UP P6, R14, R13, R12, R11 ;  /* 0x0400000c0d0e7389 */ /* 0x00006400000c000b */
[----:B01----:R-:W-:Y:S01]  /*125a0*/  ENDCOLLECTIVE ;  /* 0x000000000000791b */ /* 0x003fe20003800000 */
.L_x_414:
[----:B------:R-:W-:Y:S01]  /*125b0*/  IMAD.MOV.U32 R12, RZ, RZ, 0x10 ;  /* 0x00000010ff0c7424 */ /* 0x000fe200078e00ff */
[----:B------:R-:W-:-:S05]  /*125c0*/  SEL R4, R14, RZ, P4 ;  /* 0x000000ff0e047207 */ /* 0x000fca0002000000 */
[----:B------:R-:W-:-:S04]  /*125d0*/  IMAD.IADD R4, R3, 0x1, R4 ;  /* 0x0000000103047824 */ /* 0x000fc800078e0204 */
[----:B------:R-:W-:-:S07]  /*125e0*/  IMAD.MOV.U32 R13, RZ, RZ, R4 ;  /* 0x000000ffff0d7224 */ /* 0x000fce00078e0004 */
[----:B------:R-:W-:Y:S05]  /*125f0*/  WARPSYNC.COLLECTIVE R15, `(.L_x_415) ;  /* 0x000000000f087348 */ /* 0x000fea0003c00000 */
[----:B------:R0:W1:Y:S02]  /*12600*/  SHFL.UP P6, R14, R13, R12, R11 ;  /* 0x0400000c0d0e7389 */ /* 0x00006400000c000b */
[----:B01----:R-:W-:Y:S01]  /*12610*/  ENDCOLLECTIVE ;  /* 0x000000000000791b */ /* 0x003fe20003800000 */
.L_x_415:
[----:B------:R-:W-:Y:S01]  /*12620*/  IMAD.MOV.U32 R12, RZ, RZ, 0x1f ;  /* 0x0000001fff0c7424 */ /* 0x000fe200078e00ff */
[----:B------:R-:W-:Y:S02]  /*12630*/  MOV R11, 0x1f ;  /* 0x0000001f000b7802 */ /* 0x000fe40000000f00 */
[----:B------:R-:W-:-:S05]  /*12640*/  SEL R3, R14, RZ, P5 ;  /* 0x000000ff0e037207 */ /* 0x000fca0002800000 */
[----:B------:R-:W-:-:S04]  /*12650*/  IMAD.IADD R2, R4, 0x1, R3 ;  /* 0x0000000104027824 */ /* 0x000fc800078e0203 */
[----:B------:R-:W-:-:S07]  /*12660*/  IMAD.MOV.U32 R13, RZ, RZ, R2 ;  /* 0x000000ffff0d7224 */ /* 0x000fce00078e0002 */
[----:B------:R-:W-:Y:S05]  /*12670*/  WARPSYNC.COLLECTIVE R15, `(.L_x_416) ;  /* 0x000000000f087348 */ /* 0x000fea0003c00000 */
[----:B------:R0:W1:Y:S02]  /*12680*/  SHFL.IDX P6, R14, R13, R12, R11 ;  /* 0x0000000c0d0e7389 */ /* 0x00006400000c000b */
[----:B01----:R-:W-:Y:S01]  /*12690*/  ENDCOLLECTIVE ;  /* 0x000000000000791b */ /* 0x003fe20003800000 */
.L_x_416:
[----:B------:R-:W-:Y:S05]  /*126a0*/  BRA `(.L_x_417) ;  /* 0xffffffc000047947 */ /* 0x000fea000383ffff */
.L_x_300:
[----:B------:R-:W-:Y:S01]  /*126b0*/  BSSY B0, `(.L_x_418) ;  /* 0x0000006000007945 */ /* 0x000fe20003800000 */
[----:B------:R-:W-:Y:S01]  /*126c0*/  PLOP3.LUT P6, PT, P6, PT, PT, 0x8, 0x0 ;  /* 0x000000000000781c */ /* 0x000fe200037ce170 */
[----:B------:R-:W-:-:S12]  /*126d0*/  IMAD.MOV.U32 R15, RZ, RZ, -0x1 ;  /* 0xffffffffff0f7424 */ /* 0x000fd800078e00ff */
[----:B0-----:R-:W-:Y:S05]  /*126e0*/  WARPSYNC.COLLECTIVE R15, `(.L_x_419) ;  /* 0x000000000f087348 */ /* 0x001fea0003c00000 */
[----:B------:R-:W-:Y:S01]  /*126f0*/  VOTE.ANY R14, PT, P6 ;  /* 0x00000000000e7806 */ /* 0x000fe200030e0100 */
[----:B0-----:R-:W-:Y:S06]  /*12700*/  ENDCOLLECTIVE ;  /* 0x000000000000791b */ /* 0x001fec0003800000 */
.L_x_419:
[----:B------:R-:W-:Y:S05]  /*12710*/  BSYNC B0 ;  /* 0x0000000000007941 */ /* 0x000fea0003800000 */
.L_x_418:
[----:B------:R-:W-:Y:S02]  /*12720*/  IMAD.MOV.U32 R3, RZ, RZ, R14 ;  /* 0x000000ffff037224 */ /* 0x000fe400078e000e */
[----:B------:R-:W-:Y:S02]  /*12730*/  IMAD.MOV.U32 R13, RZ, RZ, R7 ;  /* 0x000000ffff0d7224 */ /* 0x000fe400078e0007 */
[----:B------:R-:W0:Y:S01]  /*12740*/  POPC R4, R3 ;  /* 0x0000000300047309 */ /* 0x000e220000000000 */
[----:B------:R-:W-:Y:S02]  /*12750*/  IMAD.MOV.U32 R11, RZ, RZ, 0x1f ;  /* 0x0000001fff0b7424 */ /* 0x000fe400078e00ff */
[----:B------:R-:W-:Y:S02]  /*12760*/  IMAD.MOV.U32 R15, RZ, RZ, -0x1 ;  /* 0xffffffffff0f7424 */ /* 0x000fe400078e00ff */
[----:B0-----:R-:W-:-:S07]  /*12770*/  IMAD.MOV.U32 R12, RZ, RZ, R4 ;  /* 0x000000ffff0c7224 */ /* 0x001fce00078e0004 */
[----:B------:R-:W-:Y:S05]  /*12780*/  WARPSYNC.COLLECTIVE R15, `(.L_x_420) ;  /* 0x000000000f087348 */ /* 0x000fea0003c00000 */
[----:B------:R0:W1:Y:S02]  /*12790*/  SHFL.IDX P6, R14, R13, R12, R11 ;  /* 0x0000000c0d0e7389 */ /* 0x00006400000c000b */
[----:B01----:R-:W-:Y:S01]  /*127a0*/  ENDCOLLECTIVE ;  /* 0x000000000000791b */ /* 0x003fe20003800000 */
.L_x_420:
[----:B------:R-:W-:Y:S02]  /*127b0*/  IMAD.MOV.U32 R13, RZ, RZ, R10 ;  /* 0x000000ffff0d7224 */ /* 0x000fe400078e000a */
[----:B------:R-:W-:-:S07]  /*127c0*/  IMAD.MOV.U32 R7, RZ, RZ, R14 ;  /* 0x000000ffff077224 */ /* 0x000fce00078e000e */
[----:B------:R-:W-:Y:S05]  /*127d0*/  WARPSYNC.COLLECTIVE R15, `(.L_x_421) ;  /* 0x000000000f087348 */ /* 0x000fea0003c00000 */
[----:B------:R0:W1:Y:S02]  /*127e0*/  SHFL.IDX P6, R14, R13, R12, R11 ;  /* 0x0000000c0d0e7389 */ /* 0x00006400000c000b */
[----:B01----:R-:W-:Y:S01]  /*127f0*/  ENDCOLLECTIVE ;  /* 0x000000000000791b */ /* 0x003fe20003800000 */
.L_x_421:
[----:B------:R-:W-:Y:S01]  /*12800*/  IMAD.MOV.U32 R10, RZ, RZ, R14 ;  /* 0x000000ffff0a7224 */ /* 0x000fe200078e000e */
[----:B------:R-:W-:Y:S06]  /*12810*/  BRA `(.L_x_422) ;  /* 0xffffffbc00e47947 */ /* 0x000fec000383ffff */
.L_x_302:
[----:B------:R-:W-:Y:S01]  /*12820*/  BSSY B0, `(.L_x_423) ;  /* 0x0000007000007945 */ /* 0x000fe20003800000 */
[----:B------:R-:W-:Y:S01]  /*12830*/  MOV R13, R2 ;  /* 0x00000002000d7202 */ /* 0x000fe20000000f00 */
[----:B------:R-:W-:Y:S02]  /*12840*/  IMAD.MOV.U32 R11, RZ, RZ, 0x1f ;  /* 0x0000001fff0b7424 */ /* 0x000fe400078e00ff */
[----:B------:R-:W-:-:S07]  /*12850*/  IMAD.MOV.U32 R15, RZ, RZ, -0x1 ;  /* 0xffffffffff0f7424 */ /* 0x000fce00078e00ff */
[----:B0123--:R-:W-:Y:S05]  /*12860*/  WARPSYNC.COLLECTIVE R15, `(.L_x_424) ;  /* 0x000000000f087348 */ /* 0x00ffea0003c00000 */
[----:B------:R4:W0:Y:S02]  /*12870*/  SHFL.IDX P6, R14, R13, R12, R11 ;  /* 0x0000000c0d0e7389 */ /* 0x00082400000c000b */
[----:B01234-:R-:W-:Y:S01]  /*12880*/  ENDCOLLECTIVE ;  /* 0x000000000000791b */ /* 0x01ffe20003800000 */
.L_x_424:
[----:B------:R-:W-:Y:S05]  /*12890*/  BSYNC B0 ;  /* 0x0000000000007941 */ /* 0x000fea0003800000 */
.L_x_423:
[----:B------:R-:W-:Y:S01]  /*128a0*/  IMAD.MOV.U32 R6, RZ, RZ, R14 ;  /* 0x000000ffff067224 */ /* 0x000fe200078e000e */
[----:B------:R-:W-:Y:S06]  /*128b0*/  BRA `(.L_x_301) ;  /* 0xffffffbc00d47947 */ /* 0x000fec000383ffff */
.L_x_306:
[----:B-1----:R1:W3:Y:S02]  /*128c0*/  SYNCS.PHASECHK.TRANS64.TRYWAIT P0, [R4+URZ+0x2a820], R0 ;  /* 0x02a82000040075a7 */ /* 0x0022e4000800017f */
[----:B---3--:R-:W-:Y:S05]  /*128d0*/  @!P0 NANOSLEEP.SYNCS 0x989680 ;  /* 0x009896800000895d */ /* 0x008fea0003900000 */
[----:B------:R-:W3:Y:S02]  /*128e0*/  @!P0 SYNCS.PHASECHK.TRANS64 P0, [R4+URZ+0x2a820], R0 ;  /* 0x02a82000040085a7 */ /* 0x000ee4000800007f */
[----:B---3--:R-:W-:Y:S05]  /*128f0*/  @!P0 BRA `(.L_x_306) ;  /* 0xfffffffc00f08947 */ /* 0x008fea000383ffff */
[----:B------:R-:W-:Y:S05]  /*12900*/  BRA `(.L_x_425) ;  /* 0xffffffc4002c7947 */ /* 0x000fea000383ffff */
.L_x_307:
[----:B------:R-:W3:Y:S01]  /*12910*/  S2R R2, SR_TID.X ;  /* 0x0000000000027919 */ /* 0x000ee20000002100 */
[----:B------:R-:W-:Y:S01]  /*12920*/  BSSY B0, `(.L_x_426) ;  /* 0x000000a000007945 */ /* 0x000fe20003800000 */
[----:B------:R-:W-:Y:S02]  /*12930*/  IMAD.MOV.U32 R12, RZ, RZ, RZ ;  /* 0x000000ffff0c7224 */ /* 0x000fe400078e00ff */
[----:B------:R-:W-:Y:S02]  /*12940*/  IMAD.MOV.U32 R11, RZ, RZ, 0x1f ;  /* 0x0000001fff0b7424 */ /* 0x000fe400078e00ff */
[----:B------:R-:W-:Y:S01]  /*12950*/  IMAD.MOV.U32 R15, RZ, RZ, -0x1 ;  /* 0xffffffffff0f7424 */ /* 0x000fe200078e00ff */
[----:B---3--:R-:W-:-:S04]  /*12960*/  SHF.R.U32.HI R2, RZ, 0x5, R2 ;  /* 0x00000005ff027819 */ /* 0x008fc80000011602 */
[----:B------:R-:W-:-:S05]  /*12970*/  LOP3.LUT R2, R2, 0x3, RZ, 0xc0, !PT ;  /* 0x0000000302027812 */ /* 0x000fca00078ec0ff */
[----:B------:R-:W-:-:S07]  /*12980*/  IMAD.MOV.U32 R13, RZ, RZ, R2 ;  /* 0x000000ffff0d7224 */ /* 0x000fce00078e0002 */
[----:B012---:R-:W-:Y:S05]  /*12990*/  WARPSYNC.COLLECTIVE R15, `(.L_x_427) ;  /* 0x000000000f087348 */ /* 0x007fea0003c00000 */
[----:B------:R3:W4:Y:S02]  /*129a0*/  SHFL.IDX P6, R14, R13, R12, R11 ;  /* 0x0000000c0d0e7389 */ /* 0x00072400000c000b */
[----:B01234-:R-:W-:Y:S01]  /*129b0*/  ENDCOLLECTIVE ;  /* 0x000000000000791b */ /* 0x01ffe20003800000 */
.L_x_427:
[----:B------:R-:W-:Y:S05]  /*129c0*/  BSYNC B0 ;  /* 0x0000000000007941 */ /* 0x000fea0003800000 */
.L_x_426:
[----:B------:R-:W-:Y:S05]  /*129d0*/  BRA `(.L_x_428) ;  /* 0xffffffc400147947 */ /* 0x000fea000383ffff */
.L_x_310:
[----:B------:R-:W-:Y:S01]  /*129e0*/  BSSY B1, `(.L_x_429) ;  /* 0x0000006000017945 */ /* 0x000fe20003800000 */
[----:B------:R-:W-:-:S07]  /*129f0*/  IMAD.MOV.U32 R15, RZ, RZ, -0x1 ;  /* 0xffffffffff0f7424 */ /* 0x000fce00078e00ff */
[----:B012---:R-:W-:Y:S05]  /*12a00*/  WARPSYNC.COLLECTIVE R15, `(.L_x_430) ;  /* 0x000000000f0c7348 */ /* 0x007fea0003c00000 */
[----:B------:R-:W-:Y:S02]  /*12a10*/  ELECT P6, UR62, PT ;  /* 0x00000000003e782f */ /* 0x000fe400038c0000 */
[----:B------:R-:W-:Y:S01]  /*12a20*/  MOV R14, UR62 ;  /* 0x0000003e000e7c02 */ /* 0x000fe20008000f00 */
[----:B012---:R-:W-:Y:S10]  /*12a30*/  ENDCOLLECTIVE ;  /* 0x000000000000791b */ /* 0x007ff40003800000 */
.L_x_430:
[----:B------:R-:W-:Y:S05]  /*12a40*/  BSYNC B1 ;  /* 0x0000000000017941 */ /* 0x000fea0003800000 */
.L_x_429:
[----:B------:R-:W-:Y:S05]  /*12a50*/  BRA `(.L_x_431) ;  /* 0xffffffc4000c7947 */ /* 0x000fea000383ffff */
.L_x_312:
[----:B-1----:R1:W3:Y:S02]  /*12a60*/  SYNCS.PHASECHK.TRANS64.TRYWAIT P1, [R5+URZ+0x2a840], R0 ;  /* 0x02a84000050075a7 */ /* 0x0022e4000802017f */
[----:B---3--:R-:W-:Y:S05]  /*12a70*/  @!P1 NANOSLEEP.SYNCS 0x989680 ;  /* 0x009896800000995d */ /* 0x008fea0003900000 */
[----:B------:R-:W3:Y:S02]  /*12a80*/  @!P1 SYNCS.PHASECHK.TRANS64 P1, [R5+URZ+0x2a840], R0 ;  /* 0x02a84000050095a7 */ /* 0x000ee4000802007f */
[----:B---3--:R-:W-:Y:S05]  /*12a90*/  @!P1 BRA `(.L_x_312) ;  /* 0xfffffffc00f09947 */ /* 0x008fea000383ffff */
[----:B------:R-:W-:Y:S05]  /*12aa0*/  BRA `(.L_x_432) ;  /* 0xffffffc400347947 */ /* 0x000fea000383ffff */
.L_x_314:
[----:B---3--:R3:W4:Y:S02]  /*12ab0*/  SYNCS.PHASECHK.TRANS64.TRYWAIT P1, [R27+URZ+0x2a840], R2 ;  /* 0x02a840021b0075a7 */ /* 0x008724000802017f */
[----:B----4-:R-:W-:Y:S05]  /*12ac0*/  @!P1 NANOSLEEP.SYNCS 0x989680 ;  /* 0x009896800000995d */ /* 0x010fea0003900000 */
[----:B------:R-:W4:Y:S02]  /*12ad0*/  @!P1 SYNCS.PHASECHK.TRANS64 P1, [R27+URZ+0x2a840], R2 ;  /* 0x02a840021b0095a7 */ /* 0x000f24000802007f */
[----:B----4-:R-:W-:Y:S05]  /*12ae0*/  @!P1 BRA `(.L_x_314) ;  /* 0xfffffffc00f09947 */ /* 0x010fea000383ffff */
[----:B------:R-:W-:Y:S05]  /*12af0*/  BRA `(.L_x_433) ;  /* 0xffffffc400407947 */ /* 0x000fea000383ffff */
.L_x_316:
[----:B----4-:R4:W0:Y:S02]  /*12b00*/  SYNCS.PHASECHK.TRANS64.TRYWAIT P1, [R5+URZ+0x2a860], R0 ;  /* 0x02a86000050075a7 */ /* 0x010824000802017f */
[----:B0-----:R-:W-:Y:S05]  /*12b10*/  @!P1 NANOSLEEP.SYNCS 0x989680 ;  /* 0x009896800000995d */ /* 0x001fea0003900000 */
[----:B------:R-:W0:Y:S02]  /*12b20*/  @!P1 SYNCS.PHASECHK.TRANS64 P1, [R5+URZ+0x2a860], R0 ;  /* 0x02a86000050095a7 */ /* 0x000e24000802007f */
[----:B0-----:R-:W-:Y:S05]  /*12b30*/  @!P1 BRA `(.L_x_316) ;  /* 0xfffffffc00f09947 */ /* 0x001fea000383ffff */
[----:B------:R-:W-:Y:S05]  /*12b40*/  BRA `(.L_x_434) ;  /* 0xffffffc4003c7947 */ /* 0x000fea000383ffff */
.L_x_435:
        /* <DEDUP_REMOVED lines=11> */
.L_x_15631:


//--------------------- .text._ZN7cutlass13device_kernelIN5flash11enable_sm90INS1_16FlashAttnFwdSm90INS1_25CollectiveMainloopFwdSm90ILi2EN4cute5tupleIJNS5_1CILi1EEES8_S8_EEENS6_IJNS7_ILi128EEENS7_ILi96EEENS7_ILi192EEEEEELi128ENS_6half_tEfNS_4arch4Sm90ELb0ELb0ELb0ELb1ELb1ELb1ELb0ELb1ELb1ELb1ELb1ELb0EEENS1_21CollectiveEpilogueFwdINS6_IJSA_SA_SB_EEES9_SE_SG_Li256ELb1ELb1ELb1ELb0EEENS1_36VarlenDynamicPersistentTileSchedulerILi128ELi96ELi256ELi128ELb1ELb1ELb1ELb0ELb1ELb1EEEEEEEEEvNT_6ParamsE --------------------------
	.section	.text._ZN7cutlass13device_kernelIN5flash11enable_sm90INS1_16FlashAttnFwdSm90INS1_25CollectiveMainloopFwdSm90ILi2EN4cute5tupleIJNS5_1CILi1EEES8_S8_EEENS6_IJNS7_ILi128EEENS7_ILi96EEENS7_ILi192EEEEEELi128ENS_6half_tEfNS_4arch4Sm90ELb0ELb0ELb0ELb1ELb1ELb1ELb0ELb1ELb1ELb1ELb1ELb0EEENS1_21CollectiveEpilogueFwdINS6_IJSA_SA_SB_EEES9_SE_SG_Li256ELb1ELb1ELb1ELb0EEENS1_36VarlenDynamicPersistentTileSchedulerILi128ELi96ELi256ELi128ELb1ELb1ELb1ELb0ELb1ELb1EEEEEEEEEvNT_6ParamsE,"ax",@progbits
	.align	128
.text._ZN7cutlass13device_kernelIN5flash11enable_sm90INS1_16FlashAttnFwdSm90INS1_25CollectiveMainloopFwdSm90ILi2EN4cute5tupleIJNS5_1CILi1EEES8_S8_EEENS6_IJNS7_ILi128EEENS7_ILi96EEENS7_ILi192EEEEEELi128ENS_6half_tEfNS_4arch4Sm90ELb0ELb0ELb0ELb1ELb1ELb1ELb0ELb1ELb1ELb1ELb1ELb0EEENS1_21CollectiveEpilogueFwdINS6_IJSA_SA_SB_EEES9_SE_SG_Li256ELb1ELb1ELb1ELb0EEENS1_36VarlenDynamicPersistentTileSchedulerILi128ELi96ELi256ELi128ELb1ELb1ELb1ELb0ELb1ELb1EEEEEEEEEvNT_6ParamsE:
        .type           _ZN7cutlass13device_kernelIN5flash11enable_sm90INS1_16FlashAttnFwdSm90INS1_25CollectiveMainloopFwdSm90ILi2EN4cute5tupleIJNS5_1CILi1EEES8_S8_EEENS6_IJNS7_ILi128EEENS7_ILi96EEENS7_ILi192EEEEEELi128ENS_6half_tEfNS_4arch4Sm90ELb0ELb0ELb0ELb1ELb1ELb1ELb0ELb1ELb1ELb1ELb1ELb0EEENS1_21CollectiveEpilogueFwdINS6_IJSA_SA_SB_EEES9_SE_SG_Li256ELb1ELb1ELb1ELb0EEENS1_36VarlenDynamicPersistentTileSchedulerILi128ELi96ELi256ELi128ELb1ELb1ELb1ELb0ELb1ELb1EEEEEEEEEvNT_6ParamsE,@function
        .size           _ZN7cutlass13device_kernelIN5flash11enable_sm90INS1_16FlashAttnFwdSm90INS1_25CollectiveMainloopFwdSm90ILi2EN4cute5tupleIJNS5_1CILi1EEES8_S8_EEENS6_IJNS7_ILi128EEENS7_ILi96EEENS7_ILi192EEEEEELi128ENS_6half_tEfNS_4arch4Sm90ELb0ELb0ELb0ELb1ELb1ELb1ELb0ELb1ELb1ELb1ELb1ELb0EEENS1_21CollectiveEpilogueFwdINS6_IJSA_SA_SB_EEES9_SE_SG_Li256ELb1ELb1ELb1ELb0EEENS1_36VarlenDynamicPersistentTileSchedulerILi128ELi96ELi256ELi128ELb1ELb1ELb1ELb0ELb1ELb1EEEEEEEEEvNT_6ParamsE,(.L_x_15632 - _ZN7cutlass13device_kernelIN5flash11enable_sm90INS1_16FlashAttnFwdSm90INS1_25CollectiveMainloopFwdSm90ILi2EN4cute5tupleIJNS5_1CILi1EEES8_S8_EEENS6_IJNS7_ILi128EEENS7_ILi96EEENS7_ILi192EEEEEELi128ENS_6half_tEfNS_4arch4Sm90ELb0ELb0ELb0ELb1ELb1ELb1ELb0ELb1ELb1ELb1ELb1ELb0EEENS1_21CollectiveEpilogueFwdINS6_IJSA_SA_SB_EEES9_SE_SG_Li256ELb1ELb1ELb1ELb0EEENS1_36VarlenDynamicPersistentTileSchedulerILi128ELi96ELi256ELi128ELb1ELb1ELb1ELb0ELb1ELb1EEEEEEEEEvNT_6ParamsE)
        .other          _ZN7cutlass13device_kernelIN5flash11enable_sm90INS1_16FlashAttnFwdSm90INS1_25CollectiveMainloopFwdSm90ILi2EN4cute5tupleIJNS5_1CILi1EEES8_S8_EEENS6_IJNS7_ILi128EEENS7_ILi96EEENS7_ILi192EEEEEELi128ENS_6half_tEfNS_4arch4Sm90ELb0ELb0ELb0ELb1ELb1ELb1ELb0ELb1ELb1ELb1ELb1ELb0EEENS1_21CollectiveEpilogueFwdINS6_IJSA_SA_SB_EEES9_SE_SG_Li256ELb1ELb1ELb1ELb0EEENS1_36VarlenDynamicPersistentTileSchedulerILi128ELi96ELi256ELi128ELb1ELb1ELb1ELb0ELb1ELb1EEEEEEEEEvNT_6ParamsE,@"STO_CUDA_ENTRY STV_DEFAULT"
_ZN7cutlass13device_kernelIN5flash11enable_sm90INS1_16FlashAttnFwdSm90INS1_25CollectiveMainloopFwdSm90ILi2EN4cute5tupleIJNS5_1CILi1EEES8_S8_EEENS6_IJNS7_ILi128EEENS7_ILi96EEENS7_ILi192EEEEEELi128ENS_6half_tEfNS_4arch4Sm90ELb0ELb0ELb0ELb1ELb1ELb1ELb0ELb1ELb1ELb1ELb1ELb0EEENS1_21CollectiveEpilogueFwdINS6_IJSA_SA_SB_EEES9_SE_SG_Li256ELb1ELb1ELb1ELb0EEENS1_36VarlenDynamicPersistentTileSchedulerILi128ELi96ELi256ELi128ELb1ELb1ELb1ELb0ELb1ELb1EEEEEEEEEvNT_6ParamsE:
[----:B------:R-:W0:Y:S02]  /*0000*/  LDC R1, c[0x0][0x28] ;  /* 0x00000a00ff017b82 */ /* 0x000e240000000800 */
[----:B0-----:R-:W-:Y:S01]  /*0010*/  VIADD R1, R1, 0xffffff70 ;  /* 0xffffff7001017836 */ /* 0x001fe20000000000 */
[----:B------:R-:W0:Y:S01]  /*0020*/  S2R R0, SR_TID.X ;  /* 0x0000000000007919 */ /* 0x000e220000002100 */
[----:B------:R-:W-:Y:S01]  /*0030*/  ELECT P0, URZ, PT ;  /* 0x00000000003f782f */ /* 0x000fe20003800000 */
[----:B------:R-:W-:Y:S01]  /*0040*/  BSSY B0, `(.L_x_436) ;  /* 0x000000e000007945 */ /* 0x000fe20003800000 */
[----:B0-----:R-:W-:-:S05]  /*0050*/  SHF.R.U32.HI R2, RZ, 0x5, R0 ;  /* 0x00000005ff027819 */ /* 0x001fca0000011600 */
[----:B------:R-:W0:Y:S02]  /*0060*/  SHFL.IDX PT, R3, R2, RZ, 0x1f ;  /* 0x00001fff02037589 */ /* 0x000e2400000e0000 */
[----:B0-----:R-:W-:Y:S02]  /*0070*/  ISETP.EQ.AND P0, PT, R3, RZ, P0 ;  /* 0x000000ff0300720c */ /* 0x001fe40000702270 */
[----:B------:R-:W-:-:S11]  /*0080*/  SHF.R.U32.HI R3, RZ, 0x7, R0 ;  /* 0x00000007ff037819 */ /* 0x000fd60000011600 */
[----:B------:R-:W-:Y:S05]  /*0090*/  @!P0 BRA `(.L_x_437) ;  /* 0x0000000000208947 */ /* 0x000fea0003800000 */
[----:B------:R-:W-:Y:S02]  /*00a0*/  ULDC.64 UR4, c[0x0][0x198] ;  /* 0x0000660000047ab9 */ /* 0x000fe40000000a00 */
[----:B------:R-:W-:Y:S02]  /*00b0*/  UIADD3 UR6, UP0, UR4, 0x570, URZ ;  /* 0x0000057004067890 */ /* 0x000fe4000ff1e03f */
[----:B------:R-:W-:Y:S02]  /*00c0*/  UIADD3 UR4, UP1, UR4, 0x670, URZ ;  /* 0x0000067004047890 */ /* 0x000fe4000ff3e03f */
[----:B------:R-:W-:Y:S02]  /*00d0*/  UIADD3.X UR7, URZ, UR5, URZ, UP0, !UPT ;  /* 0x000000053f077290 */ /* 0x000fe400087fe43f */
[----:B------:R-:W-:-:S07]  /*00e0*/  UIADD3.X UR5, URZ, UR5, URZ, UP1, !UPT ;  /* 0x000000053f057290 */ /* 0x000fce0008ffe43f */
[----:B------:R0:W-:Y:S02]  /*00f0*/  UTMACCTL.PF [UR6] ;  /* 0x00000000060079b9 */ /* 0x0001e40008040000 */
[----:B------:R0:W-:Y:S02]  /*0100*/  UTMACCTL.PF [UR4] ;  /* 0x00000000040079b9 */ /* 0x0001e40008040000 */
[----:B0-----:R-:W-:Y:S01]  /*0110*/  NOP ;  /* 0x0000000000007918 */ /* 0x001fe20000000000 */
.L_x_437:
[----:B------:R-:W-:Y:S05]  /*0120*/  BSYNC B0 ;  /* 0x0000000000007941 */ /* 0x000fea0003800000 */
.L_x_436:
[----:B------:R-:W-:Y:S01]  /*0130*/  VOTEU.ANY UP0, P0 ;  /* 0x00000000003f7886 */ /* 0x000fe20000000100 */
[----:B------:R-:W0:Y:S01]  /*0140*/  SHFL.IDX PT, R3, R3, RZ, 0x1f ;  /* 0x00001fff03037589 */ /* 0x000e2200000e0000 */
[----:B------:R-:W-:Y:S01]  /*0150*/  UMOV UR4, 0x80 ;  /* 0x0000008000047882 */ /* 0x000fe20000000000 */
[----:B------:R-:W-:Y:S01]  /*0160*/  UMOV UR7, 0x100 ;  /* 0x0000010000077882 */ /* 0x000fe20000000000 */
[----:B------:R-:W-:Y:S01]  /*0170*/  VOTEU.ANY UP1, P0 ;  /* 0x00000000003f7886 */ /* 0x000fe20000020100 */
[----:B------:R-:W1:Y:S01]  /*0180*/  @UP0 S2UR UR8, SR_CgaCtaId ;  /* 0x00000000000809c3 */ /* 0x000e620000008800 */
[----:B------:R-:W2:Y:S01]  /*0190*/  SHFL.IDX PT, R4, R2, RZ, 0x1f ;  /* 0x00001fff02047589 */ /* 0x000ea200000e0000 */
[----:B------:R-:W-:Y:S01]  /*01a0*/  @UP0 UMOV UR6, 0x400 ;  /* 0x0000040000060882 */ /* 0x000fe20000000000 */
[----:B------:R-:W-:-:S04]  /*01b0*/  @UP0 UIADD3 UR4, -UR4, 0x100000, URZ ;  /* 0x0010000004040890 */ /* 0x000fc8000fffe13f */
[----:B------:R-:W-:Y:S02]  /*01c0*/  @UP0 USHF.L.U32 UR5, UR4, 0xb, URZ ;  /* 0x0000000b04050899 */ /* 0x000fe4000800063f */
[----:B------:R-:W-:Y:S01]  /*01d0*/  @UP0 USHF.L.U32 UR4, UR4, 0x1, URZ ;  /* 0x0000000104040899 */ /* 0x000fe2000800063f */
[----:B------:R-:W-:Y:S01]  /*01e0*/  VOTEU.ANY UP2, P0 ;  /* 0x00000000003f7886 */ /* 0x000fe20000040100 */
[----:B0-----:R-:W-:Y:S01]  /*01f0*/  R2UR UR9, R3 ;  /* 0x00000000030972ca */ /* 0x001fe200000e0000 */
[----:B-1----:R-:W-:Y:S01]  /*0200*/  @UP0 ULEA UR8, UR8, UR6, 0x18 ;  /* 0x0000000608080291 */ /* 0x002fe2000f8ec03f */
[----:B--2---:R-:W-:Y:S01]  /*0210*/  ISETP.NE.AND P1, PT, R4, RZ, PT ;  /* 0x000000ff0400720c */ /* 0x004fe20003f25270 */
[----:B------:R-:W-:-:S04]  /*0220*/  @UP0 UIADD3 UR6, -UR7, 0x100000, URZ ;  /* 0x0010000007060890 */ /* 0x000fc8000fffe13f */
[----:B------:R-:W-:Y:S02]  /*0230*/  @UP0 USHF.L.U32 UR7, UR6, 0xb, URZ ;  /* 0x0000000b06070899 */ /* 0x000fe4000800063f */
[----:B------:R-:W-:-:S04]  /*0240*/  @UP0 USHF.L.U32 UR6, UR6, 0x1, URZ ;  /* 0x0000000106060899 */ /* 0x000fc8000800063f */
[----:B------:R-:W-:Y:S01]  /*0250*/  UISETP.NE.AND UP0, UPT, UR9, URZ, UPT ;  /* 0x0000003f0900728c */ /* 0x000fe2000bf05270 */
[----:B------:R-:W0:Y:S02]  /*0260*/  FENCE.VIEW.ASYNC.S ;  /* 0x00000000000073c6 */ /* 0x000e240000000000 */
[----:B0-----:R0:W1:Y:S05]  /*0270*/  @UP1 SYNCS.EXCH.64 URZ, [UR8+0x2a800], UR4 ;  /* 0x02a80004083f15b2 */ /* 0x00106a0008000100 */
[----:B------:R0:W2:Y:S01]  /*0280*/  @UP2 SYNCS.EXCH.64 URZ, [UR8+0x2a820], UR6 ;  /* 0x02a82006083f25b2 */ /* 0x0000a20008000100 */
        /* <DEDUP_REMOVED lines=14> */
[----:B0-----:R3:W4:Y:S08]  /*0370*/  SYNCS.EXCH.64 URZ, [UR8+0x2a830], UR4 ;  /* 0x02a83004083f75b2 */ /* 0x0017300008000100 */
[----:B------:R3:W0:Y:S01]  /*0380*/  SYNCS.EXCH.64 URZ, [UR8+0x2a840], UR6 ;  /* 0x02a84006083f75b2 */ /* 0x0006220008000100 */
[----:B------:R3:W0:Y:S01]  /*0390*/  SYNCS.EXCH.64 URZ, [UR8+0x2a838], UR4 ;  /* 0x02a83804083f75b2 */ /* 0x0006220008000100 */
[----:B------:R3:W0:Y:S02]  /*03a0*/  SYNCS.EXCH.64 URZ, [UR8+0x2a848], UR6 ;  /* 0x02a84806083f75b2 */ /* 0x0006240008000100 */
[----:B---3--:R-:W-:Y:S01]  /*03b0*/  NOP ;  /* 0x0000000000007918 */ /* 0x008fe20000000000 */
.L_x_438:
[----:B------:R-:W3:Y:S01]  /*03c0*/  SHFL.IDX PT, R3, R2, RZ, 0x1f ;  /* 0x00001fff02037589 */ /* 0x000ee200000e0000 */
[----:B------:R-:W-:Y:S01]  /*03d0*/  NOP ;  /* 0x0000000000007918 */ /* 0x000fe20000000000 */
[----:B---3--:R-:W-:-:S13]  /*03e0*/  ISETP.NE.AND P0, PT, R3, RZ, PT ;  /* 0x000000ff0300720c */ /* 0x008fda0003f05270 */
        /* <DEDUP_REMOVED lines=17> */
[----:B------:R3:W0:Y:S02]  /*0500*/  SYNCS.EXCH.64 URZ, [UR8+0x2a868], UR6 ;  /* 0x02a86806083f75b2 */ /* 0x0006240008000100 */
[----:B---3--:R-:W-:Y:S01]  /*0510*/  NOP ;  /* 0x0000000000007918 */ /* 0x008fe20000000000 */
.L_x_439:
[----:B------:R-:W3:Y:S01]  /*0520*/  SHFL.IDX PT, R3, R2, RZ, 0x1f ;  /* 0x00001fff02037589 */ /* 0x000ee200000e0000 */
[----:B------:R-:W-:Y:S01]  /*0530*/  NOP ;  /* 0x0000000000007918 */ /* 0x000fe20000000000 */
[----:B---3--:R-:W-:-:S13]  /*0540*/  ISETP.NE.AND P0, PT, R3, RZ, PT ;  /* 0x000000ff0300720c */ /* 0x008fda0003f05270 */
        /* <DEDUP_REMOVED lines=13> */
[----:B------:R3:W0:Y:S02]  /*0620*/  SYNCS.EXCH.64 URZ, [UR6+0x2a888], UR4 ;  /* 0x02a88804063f75b2 */ /* 0x0006240008000100 */
[----:B---3--:R-:W-:Y:S01]  /*0630*/  NOP ;  /* 0x0000000000007918 */ /* 0x008fe20000000000 */
.L_x_440:
        /* <DEDUP_REMOVED lines=22> */
.L_x_441:
        /* <DEDUP_REMOVED lines=22> */
.L_x_442:
[----:B------:R-:W-:Y:S01]  /*0900*/  PLOP3.LUT P0, PT, PT, PT, UP0, 0x80, 0x0 ;  /* 0x000000000000781c */ /* 0x000fe20003f0f008 */
[----:B------:R-:W-:Y:S01]  /*0910*/  UMOV UR60, 0x1 ;  /* 0x00000001003c7882 */ /* 0x000fe20000000000 */
[----:B------:R-:W-:Y:S01]  /*0920*/  NOP ;  /* 0x0000000000007918 */ /* 0x000fe20000000000 */
[----:B------:R-:W-:Y:S01]  /*0930*/  USEL UR60, UR60, 0x2, !UP0 ;  /* 0x000000023c3c7887 */ /* 0x000fe2000c000000 */
[----:B------:R-:W-:Y:S01]  /*0940*/  BSSY B9, `(.L_x_443) ;  /* 0x0001fa1000097945 */ /* 0x000fe20003800000 */
[----:B------:R-:W-:Y:S01]  /*0950*/  ULDC.64 UR56, c[0x0][0x208] ;  /* 0x0000820000387ab9 */ /* 0x000fe20000000a00 */
[----:B012-4-:R-:W-:Y:S07]  /*0960*/  BAR.SYNC.DEFER_BLOCKING 0x0 ;  /* 0x0000000000007b1d */ /* 0x017fee0000010000 */
[----:B------:R-:W-:Y:S05]  /*0970*/  @!P0 BRA `(.L_x_444) ;  /* 0x00000188002c8947 */ /* 0x000fea0003800000 */
.L_x_445:
[----:B------:R-:W-:-:S08]  /*0980*/  NOP ;  /* 0x0000000000007918 */ /* 0x000fd00000000000 */
[----:B------:R-:W0:Y:S02]  /*0990*/  USETMAXREG.TRY_ALLOC.CTAPOOL UP0, 0xe8 ;  /* 0x000000e8000079c8 */ /* 0x000e240008000600 */
[----:B0-----:R-:W-:-:S13]  /*09a0*/  PLOP3.LUT P0, PT, PT, PT, UP0, 0x80, 0x0 ;  /* 0x000000000000781c */ /* 0x001fda0003f0f008 */
[----:B------:R-:W-:Y:S05]  /*09b0*/  @!P0 BRA `(.L_x_445) ;  /* 0xfffffffc00f08947 */ /* 0x000fea000383ffff */
[----:B------:R-:W0:Y:S08]  /*09c0*/  S2UR UR4, SR_CgaCtaId ;  /* 0x00000000000479c3 */ /* 0x000e300000008800 */
[----:B------:R-:W-:Y:S06]  /*09d0*/  BAR.ARV 0x8, 0x180 ;  /* 0x0206000000007b1d */ /* 0x000fec0000002000 */
[----:B------:R-:W-:-:S02]  /*09e0*/  MOV R2, 0x400 ;  /* 0x0000040000027802 */ /* 0x000fc40000000f00 */
[----:B------:R-:W-:Y:S01]  /*09f0*/  BAR.SYNC.DEFER_BLOCKING 0x5, 0x180 ;  /* 0x0146000000007b1d */ /* 0x000fe20000010000 */
[----:B0-----:R-:W-:-:S05]  /*0a00*/  IMAD.U32 R183, RZ, RZ, UR4 ;  /* 0x00000004ffb77e24 */ /* 0x001fca000f8e00ff */
[----:B------:R-:W-:Y:S01]  /*0a10*/  ULDC UR4, c[0x0][0xc3c] ;  /* 0x00030f0000047ab9 */ /* 0x000fe20000000800 */
[----:B------:R-:W-:-:S05]  /*0a20*/  LEA R2, R183, R2, 0x18 ;  /* 0x00000002b7027211 */ /* 0x000fca00078ec0ff */
[----:B------:R-:W0:Y:S01]  /*0a30*/  LDS.128 R144, [R2+0x2a8d0] ;  /* 0x02a8d00002907984 */ /* 0x000e220000000c00 */
[----:B------:R-:W-:Y:S06]  /*0a40*/  BAR.ARV 0x4, 0x180 ;  /* 0x0106000000007b1d */ /* 0x000fec0000002000 */
[----:B0-----:R-:W-:-:S13]  /*0a50*/  ISETP.GE.AND P0, PT, R147, UR4, PT ;  /* 0x0000000493007c0c */ /* 0x001fda000bf06270 */
[----:B------:R-:W-:Y:S05]  /*0a60*/  @P0 BRA `(.L_x_446) ;  /* 0x000001f800380947 */ /* 0x000fea0003800000 */
[----:B------:R-:W-:Y:S01]  /*0a70*/  IADD3 R0, R0, -0x80, RZ ;  /* 0xffffff8000007810 */ /* 0x000fe20007ffe0ff */
[----:B------:R-:W-:Y:S01]  /*0a80*/  IMAD.MOV.U32 R191, RZ, RZ, RZ ;  /* 0x000000ffffbf7224 */ /* 0x000fe200078e00ff */
[----:B------:R-:W-:Y:S01]  /*0a90*/  R2UR UR59, R2 ;  /* 0x00000000023b72ca */ /* 0x000fe200000e0000 */
[----:B------:R-:W-:Y:S01]  /*0aa0*/  IMAD.MOV.U32 R181, RZ, RZ, RZ ;  /* 0x000000ffffb57224 */ /* 0x000fe200078e00ff */
[----:B------:R-:W-:Y:S01]  /*0ab0*/  SHF.R.S32.HI R3, RZ, 0x1f, R0 ;  /* 0x0000001fff037819 */ /* 0x000fe20000011400 */
[----:B------:R-:W-:Y:S01]  /*0ac0*/  IMAD.MOV.U32 R174, RZ, RZ, RZ ;  /* 0x000000ffffae7224 */ /* 0x000fe200078e00ff */
[----:B------:R-:W-:Y:S01]  /*0ad0*/  MOV R167, RZ ;  /* 0x000000ff00a77202 */ /* 0x000fe20000000f00 */
[----:B------:R-:W-:Y:S01]  /*0ae0*/  ULOP3.LUT UR58, UR60, 0x1, URZ, 0xfc, !UPT ;  /* 0x000000013c3a7892 */ /* 0x000fe2000f8efc3f */
[CC--:B------:R-:W-:Y:S02]  /*0af0*/  LEA.HI R5, R3.reuse, R0.reuse, RZ, 0x4 ;  /* 0x0000000003057211 */ /* 0x0c0fe400078f20ff */
[----:B------:R-:W-:-:S02]  /*0b00*/  LEA.HI R8, R3, R0, RZ, 0x2 ;  /* 0x0000000003087211 */ /* 0x000fc400078f10ff */
[----:B------:R-:W-:Y:S02]  /*0b10*/  SHF.R.S32.HI R6, RZ, 0x4, R5 ;  /* 0x00000004ff067819 */ /* 0x000fe40000011405 */
[----:B------:R-:W-:Y:S01]  /*0b20*/  LOP3.LUT R9, R8, 0xfffffffc, RZ, 0xc0, !PT ;  /* 0xfffffffc08097812 */ /* 0x000fe200078ec0ff */
[----:B------:R-:W-:Y:S01]  /*0b30*/  UIADD3 UR59, UR59, 0xc400, URZ ;  /* 0x0000c4003b3b7890 */ /* 0x000fe2000fffe03f */
[----:B------:R-:W-:Y:S02]  /*0b40*/  LEA.HI R4, R3, R0, RZ, 0x7 ;  /* 0x0000000003047211 */ /* 0x000fe400078f38ff */
[----:B------:R-:W-:Y:S01]  /*0b50*/  LEA.HI R7, R5, R6, RZ, 0x1 ;  /* 0x0000000605077211 */ /* 0x000fe200078f08ff */
[----:B------:R-:W-:Y:S01]  /*0b60*/  IMAD.IADD R214, R0, 0x1, -R9 ;  /* 0x0000000100d67824 */ /* 0x000fe200078e0a09 */
[----:B------:R-:W-:Y:S02]  /*0b70*/  LOP3.LUT R11, R4, 0xffffff80, RZ, 0xc0, !PT ;  /* 0xffffff80040b7812 */ /* 0x000fe400078ec0ff */
[----:B------:R-:W-:Y:S01]  /*0b80*/  LOP3.LUT R7, R7, 0x1ffffffe, RZ, 0xc0, !PT ;  /* 0x1ffffffe07077812 */ /* 0x000fe200078ec0ff */
[----:B------:R-:W-:Y:S01]  /*0b90*/  IMAD.SHL.U32 R160, R214, 0x4, RZ ;  /* 0x00000004d6a07824 */ /* 0x000fe200078e00ff */
[CC--:B------:R-:W-:Y:S01]  /*0ba0*/  LEA.HI R217, R3.reuse, R0.reuse, RZ, 0x3 ;  /* 0x0000000003d97211 */ /* 0x0c0fe200078f18ff */
[----:B------:R-:W-:Y:S01]  /*0bb0*/  IMAD.IADD R220, R0, 0x1, -R11 ;  /* 0x0000000100dc7824 */ /* 0x000fe200078e0a0b */
[----:B------:R-:W-:Y:S01]  /*0bc0*/  IADD3 R7, R6, -R7, RZ ;  /* 0x8000000706077210 */ /* 0x000fe20007ffe0ff */
[C---:B------:R-:W-:Y:S01]  /*0bd0*/  VIADD R169, R160.reuse, 0x20 ;  /* 0x00000020a0a97836 */ /* 0x040fe20000000000 */
[----:B------:R-:W-:Y:S01]  /*0be0*/  LEA.HI R6, R3, R0, RZ, 0x5 ;  /* 0x0000000003067211 */ /* 0x000fe200078f28ff */
[C---:B------:R-:W-:Y:S01]  /*0bf0*/  VIADD R173, R160.reuse, 0x50 ;  /* 0x00000050a0ad7836 */ /* 0x040fe20000000000 */
[----:B------:R-:W-:Y:S01]  /*0c00*/  LOP3.LUT R3, R217, 0xfffffff8, RZ, 0xc0, !PT ;  /* 0xfffffff8d9037812 */ /* 0x000fe200078ec0ff */
[C---:B------:R-:W-:Y:S01]  /*0c10*/  IMAD.IADD R13, R160.reuse, 0x1, R169 ;  /* 0x00000001a00d7824 */ /* 0x040fe200078e02a9 */
[----:B------:R-:W-:Y:S01]  /*0c20*/  LOP3.LUT R5, R5, 0x3fffff0, RZ, 0xc0, !PT ;  /* 0x03fffff005057812 */ /* 0x000fe200078ec0ff */
[----:B------:R-:W-:Y:S01]  /*0c30*/  IMAD.SHL.U32 R20, R173, 0x2, RZ ;  /* 0x00000002ad147824 */ /* 0x000fe200078e00ff */
[C---:B------:R-:W-:Y:S01]  /*0c40*/  IADD3 R171, R160.reuse, 0x40, RZ ;  /* 0x00000040a0ab7810 */ /* 0x040fe20007ffe0ff */
[----:B------:R-:W-:Y:S01]  /*0c50*/  VIADD R170, R160, 0x10 ;  /* 0x00000010a0aa7836 */ /* 0x000fe20000000000 */
[----:B------:R-:W-:Y:S01]  /*0c60*/  SHF.R.S32.HI R9, RZ, 0x1f, R220 ;  /* 0x0000001fff097819 */ /* 0x000fe200000114dc */
[----:B------:R-:W-:Y:S01]  /*0c70*/  IMAD.SHL.U32 R225, R169, 0x2, RZ ;  /* 0x00000002a9e17824 */ /* 0x000fe200078e00ff */
[----:B------:R-:W-:Y:S01]  /*0c80*/  IADD3 R186, R0, -R3, RZ ;  /* 0x8000000300ba7210 */ /* 0x000fe20007ffe0ff */
[----:B------:R-:W-:Y:S01]  /*0c90*/  IMAD.SHL.U32 R222, R170, 0x2, RZ ;  /* 0x00000002aade7824 */ /* 0x000fe200078e00ff */
[----:B------:R-:W-:Y:S01]  /*0ca0*/  SHF.R.S32.HI R6, RZ, 0x5, R6 ;  /* 0x00000005ff067819 */ /* 0x000fe20000011406 */
[----:B------:R-:W-:Y:S01]  /*0cb0*/  IMAD.SHL.U32 R229, R171, 0x2, RZ ;  /* 0x00000002abe57824 */ /* 0x000fe200078e00ff */
[----:B------:R-:W-:Y:S01]  /*0cc0*/  IADD3 R5, R0, -R5, RZ ;  /* 0x8000000500057210 */ /* 0x000fe20007ffe0ff */
[----:B------:R-:W-:Y:S01]  /*0cd0*/  IMAD.IADD R0, R160, 0x1, R171 ;  /* 0x00000001a0007824 */ /* 0x000fe200078e02ab */
[--C-:B------:R-:W-:Y:S01]  /*0ce0*/  SHF.R.S32.HI R166, RZ, 0x2, R8.reuse ;  /* 0x00000002ffa67819 */ /* 0x100fe20000011408 */
[C---:B------:R-:W-:Y:S01]  /*0cf0*/  IMAD.SHL.U32 R179, R6.reuse, 0x200, RZ ;  /* 0x0000020006b37824 */ /* 0x040fe200078e00ff */
[----:B------:R-:W-:Y:S01]  /*0d00*/  SHF.R.S32.HI R3, RZ, 0x1f, R8 ;  /* 0x0000001fff037819 */ /* 0x000fe20000011408 */
[----:B------:R-:W-:Y:S01]  /*0d10*/  IMAD R16, R6, 0x10, R5 ;  /* 0x0000001006107824 */ /* 0x000fe200078e0205 */
[----:B------:R-:W-:Y:S01]  /*0d20*/  LEA.HI R10, R9, R220, RZ, 0x2 ;  /* 0x000000dc090a7211 */ /* 0x000fe200078f10ff */
[----:B------:R-:W-:Y:S01]  /*0d30*/  IMAD.SHL.U32 R184, R186, 0x8, RZ ;  /* 0x00000008bab87824 */ /* 0x000fe200078e00ff */
[----:B------:R-:W-:Y:S01]  /*0d40*/  LEA.HI R3, R3, R166, RZ, 0x3 ;  /* 0x000000a603037211 */ /* 0x000fe200078f18ff */
[----:B------:R-:W-:Y:S01]  /*0d50*/  IMAD R15, R16, 0x8, R7 ;  /* 0x00000008100f7824 */ /* 0x000fe200078e0207 */
[--C-:B------:R-:W-:Y:S01]  /*0d60*/  SHF.R.S32.HI R11, RZ, 0x2, R10.reuse ;  /* 0x00000002ff0b7819 */ /* 0x100fe2000001140a */
[----:B------:R-:W-:Y:S01]  /*0d70*/  VIADD R185, R184, 0x40 ;  /* 0x00000040b8b97836 */ /* 0x000fe20000000000 */
[----:B------:R-:W-:-:S02]  /*0d80*/  SHF.R.S32.HI R12, RZ, 0x1f, R10 ;  /* 0x0000001fff0c7819 */ /* 0x000fc4000001140a */
[----:B------:R-:W-:Y:S02]  /*0d90*/  SHF.R.S32.HI R5, RZ, 0x1f, R0 ;  /* 0x0000001fff057819 */ /* 0x000fe40000011400 */
[----:B------:R-:W-:Y:S02]  /*0da0*/  IADD3 R18, R166, 0x40, RZ ;  /* 0x00000040a6127810 */ /* 0x000fe40007ffe0ff */
[----:B------:R-:W-:Y:S02]  /*0db0*/  LOP3.LUT R3, R3, 0xfffffff8, RZ, 0xc0, !PT ;  /* 0xfffffff803037812 */ /* 0x000fe400078ec0ff */
[----:B------:R-:W-:Y:S01]  /*0dc0*/  LEA.HI R12, R12, R11, RZ, 0x3 ;  /* 0x0000000b0c0c7211 */ /* 0x000fe200078f18ff */
[----:B------:R-:W-:Y:S01]  /*0dd0*/  IMAD.SHL.U32 R168, R18, 0x40, RZ ;  /* 0x0000004012a87824 */ /* 0x000fe200078e00ff */
[----:B------:R-:W-:Y:S01]  /*0de0*/  SHF.R.S32.HI R19, RZ, 0x7, R4 ;  /* 0x00000007ff137819 */ /* 0x000fe20000011404 */
[----:B------:R-:W-:Y:S01]  /*0df0*/  IMAD.IADD R219, R166, 0x1, -R3 ;  /* 0x00000001a6db7824 */ /* 0x000fe200078e0a03 */
[----:B------:R-:W-:-:S02]  /*0e00*/  LEA.HI R164, R5, R0, RZ, 0x3 ;  /* 0x0000000005a47211 */ /* 0x000fc400078f18ff */
[----:B------:R-:W-:Y:S01]  /*0e10*/  LEA.HI R5, R5, R0, RZ, 0x6 ;  /* 0x0000000005057211 */ /* 0x000fe200078f30ff */
[----:B------:R-:W-:Y:S01]  /*0e20*/  IMAD.SHL.U32 R177, R219, 0x40, RZ ;  /* 0x00000040dbb17824 */ /* 0x000fe200078e00ff */
[----:B------:R-:W-:Y:S01]  /*0e30*/  SHF.R.S32.HI R0, RZ, 0x1f, R18 ;  /* 0x0000001fff007819 */ /* 0x000fe20000011412 */
[----:B------:R0:W-:Y:S01]  /*0e40*/  STL [R1+0x64], R19 ;  /* 0x0000641301007387 */ /* 0x0001e20000100800 */
[----:B------:R-:W-:Y:S02]  /*0e50*/  LOP3.LUT R12, R12, 0xfffffff8, RZ, 0xc0, !PT ;  /* 0xfffffff80c0c7812 */ /* 0x000fe400078ec0ff */
[----:B------:R-:W-:Y:S02]  /*0e60*/  LEA.HI R9, R9, R220, RZ, 0x5 ;  /* 0x000000dc09097211 */ /* 0x000fe400078f28ff */
[----:B------:R-:W-:Y:S01]  /*0e70*/  LEA.HI R4, R4, R19, RZ, 0x1 ;  /* 0x0000001304047211 */ /* 0x000fe200078f08ff */
[----:B------:R-:W-:Y:S01]  /*0e80*/  IMAD.IADD R12, R11, 0x1, -R12 ;  /* 0x000000010b0c7824 */ /* 0x000fe200078e0a0c */
[----:B------:R-:W-:-:S02]  /*0e90*/  SHF.R.S32.HI R14, RZ, 0x1f, R13 ;  /* 0x0000001fff0e7819 */ /* 0x000fc4000001140d */
[----:B------:R-:W-:Y:S01]  /*0ea0*/  LEA.HI R0, R0, R18, RZ, 0x3 ;  /* 0x0000001200007211 */ /* 0x000fe200078f18ff */
[----:B------:R-:W-:Y:S01]  /*0eb0*/  IMAD.MOV.U32 R18, RZ, RZ, RZ ;  /* 0x000000ffff127224 */ /* 0x000fe200078e00ff */
[----:B------:R-:W-:Y:S02]  /*0ec0*/  SHF.R.S32.HI R9, RZ, 0x5, R9 ;  /* 0x00000005ff097819 */ /* 0x000fe40000011409 */
[----:B------:R-:W-:Y:S02]  /*0ed0*/  LOP3.LUT R4, R4, 0x3fffffe, RZ, 0xc0, !PT ;  /* 0x03fffffe04047812 */ /* 0x000fe400078ec0ff */
[CC--:B------:R-:W-:Y:S01]  /*0ee0*/  LEA.HI R163, R14.reuse, R13.reuse, RZ, 0x3 ;  /* 0x0000000d0ea37211 */ /* 0x0c0fe200078f18ff */
[----:B------:R-:W-:Y:S01]  /*0ef0*/  IMAD R9, R9, 0x10, R12 ;  /* 0x0000001009097824 */ /* 0x000fe200078e020c */
[----:B------:R-:W-:Y:S01]  /*0f00*/  LEA.HI R13, R14, R13, RZ, 0x6 ;  /* 0x0000000d0e0d7211 */ /* 0x000fe200078f30ff */
[----:B------:R-:W-:Y:S01]  /*0f10*/  IMAD.IADD R4, R19, 0x1, -R4 ;  /* 0x0000000113047824 */ /* 0x000fe200078e0a04 */
[----:B------:R-:W-:-:S02]  /*0f20*/  SHF.L.U32 R0, R0, 0x6, RZ ;  /* 0x0000000600007819 */ /* 0x000fc400000006ff */
[----:B------:R-:W-:Y:S01]  /*0f30*/  LOP3.LUT R177, R177, 0x1c0, RZ, 0xc0, !PT ;  /* 0x000001c0b1b17812 */ /* 0x000fe200078ec0ff */
[----:B------:R-:W-:Y:S01]  /*0f40*/  IMAD.SHL.U32 R13, R13, 0x80, RZ ;  /* 0x000000800d0d7824 */ /* 0x000fe200078e00ff */
[----:B------:R-:W-:Y:S02]  /*0f50*/  LOP3.LUT R180, R0, 0xfffffe00, RZ, 0xc0, !PT ;  /* 0xfffffe0000b47812 */ /* 0x000fe400078ec0ff */
[----:B------:R-:W-:Y:S02]  /*0f60*/  LOP3.LUT R168, R168, 0x1c0, RZ, 0xc0, !PT ;  /* 0x000001c0a8a87812 */ /* 0x000fe400078ec0ff */
[----:B------:R-:W-:Y:S02]  /*0f70*/  SHF.L.U32 R0, R5, 0x7, RZ ;  /* 0x0000000705007819 */ /* 0x000fe400000006ff */
[----:B------:R-:W-:Y:S02]  /*0f80*/  SHF.R.U32.HI R178, RZ, 0x3, R177 ;  /* 0x00000003ffb27819 */ /* 0x000fe400000116b1 */
[----:B------:R-:W-:-:S02]  /*0f90*/  LOP3.LUT R3, R177, 0x38, R163, 0xf8, !PT ;  /* 0x00000038b1037812 */ /* 0x000fc400078ef8a3 */
[----:B------:R-:W-:Y:S02]  /*0fa0*/  LEA R11, R4, R9, 0x6 ;  /* 0x00000009040b7211 */ /* 0x000fe400078e30ff */
[----:B------:R-:W-:Y:S02]  /*0fb0*/  SHF.R.U32.HI R12, RZ, 0x3, R168 ;  /* 0x00000003ff0c7819 */ /* 0x000fe400000116a8 */
[----:B------:R-:W-:Y:S01]  /*0fc0*/  LOP3.LUT R4, R168, 0x38, R163, 0xf8, !PT ;  /* 0x00000038a8047812 */ /* 0x000fe200078ef8a3 */
[----:B------:R-:W-:Y:S01]  /*0fd0*/  STL [R1+0x68], R11 ;  /* 0x0000680b01007387 */ /* 0x000fe20000100800 */
[----:B------:R-:W-:Y:S02]  /*0fe0*/  LOP3.LUT R6, R0, 0xffffe000, RZ, 0xc0, !PT ;  /* 0xffffe00000067812 */ /* 0x000fe400078ec0ff */
[----:B------:R-:W-:Y:S01]  /*0ff0*/  LOP3.LUT R13, R13, 0xffffe000, RZ, 0xc0, !PT ;  /* 0xffffe0000d0d7812 */ /* 0x000fe200078ec0ff */
[----:B------:R-:W-:Y:S01]  /*1000*/  STL [R1+0x40], R20 ;  /* 0x0000401401007387 */ /* 0x000fe20000100800 */
[----:B------:R-:W-:-:S02]  /*1010*/  LOP3.LUT R0, R3, R178, RZ, 0x3c, !PT ;  /* 0x000000b203007212 */ /* 0x000fc400078e3cff */
[--C-:B------:R-:W-:Y:S02]  /*1020*/  LOP3.LUT R5, R177, 0x38, R164.reuse, 0xf8, !PT ;  /* 0x00000038b1057812 */ /* 0x100fe400078ef8a4 */
[----:B------:R-:W-:Y:S02]  /*1030*/  LOP3.LUT R3, R4, R12, RZ, 0x3c, !PT ;  /* 0x0000000c04037212 */ /* 0x000fe400078e3cff */
[----:B------:R-:W-:Y:S02]  /*1040*/  IADD3 R4, R0, R13, R179 ;  /* 0x0000000d00047210 */ /* 0x000fe40007ffe0b3 */
[----:B------:R-:W-:Y:S02]  /*1050*/  LOP3.LUT R7, R168, 0x38, R164, 0xf8, !PT ;  /* 0x00000038a8077812 */ /* 0x000fe400078ef8a4 */
[----:B------:R-:W-:Y:S02]  /*1060*/  LOP3.LUT R5, R5, R178, RZ, 0x3c, !PT ;  /* 0x000000b205057212 */ /* 0x000fe400078e3cff */
[----:B------:R-:W-:-:S02]  /*1070*/  LEA.HI R0, R214, R214, RZ, 0x1 ;  /* 0x000000d6d6007211 */ /* 0x000fc400078f08ff */
[----:B------:R-:W-:Y:S02]  /*1080*/  IADD3 R13, R3, R13, R180 ;  /* 0x0000000d030d7210 */ /* 0x000fe40007ffe0b4 */
[----:B------:R-:W-:Y:S02]  /*1090*/  LOP3.LUT R7, R7, R12, RZ, 0x3c, !PT ;  /* 0x0000000c07077212 */ /* 0x000fe400078e3cff */
[----:B------:R-:W-:Y:S02]  /*10a0*/  IADD3 R8, R5, R6, R179 ;  /* 0x0000000605087210 */ /* 0x000fe40007ffe0b3 */
[----:B------:R-:W-:Y:S02]  /*10b0*/  LOP3.LUT R3, R0, 0x1ffffffe, RZ, 0xc0, !PT ;  /* 0x1ffffffe00037812 */ /* 0x000fe400078ec0ff */
[----:B------:R-:W-:Y:S02]  /*10c0*/  SHF.L.U32 R16, R214, 0x3, RZ ;  /* 0x00000003d6107819 */ /* 0x000fe400000006ff */
[----:B------:R-:W-:-:S02]  /*10d0*/  SHF.R.S32.HI R0, RZ, 0x1f, R184 ;  /* 0x0000001fff007819 */ /* 0x000fc400000114b8 */
[----:B------:R-:W-:Y:S01]  /*10e0*/  LOP3.LUT R5, R10, 0x7ffffffc, RZ, 0xc0, !PT ;  /* 0x7ffffffc0a057812 */ /* 0x000fe200078ec0ff */
[C---:B0-----:R-:W-:Y:S01]  /*10f0*/  VIADD R19, R16.reuse, 0x60 ;  /* 0x0000006010137836 */ /* 0x041fe20000000000 */
[----:B------:R-:W-:Y:S01]  /*1100*/  SHF.R.S32.HI R0, RZ, 0x1f, R169 ;  /* 0x0000001fff007819 */ /* 0x000fe200000114a9 */
[----:B------:R-:W-:Y:S01]  /*1110*/  VIADD R23, R16, 0xa0 ;  /* 0x000000a010177836 */ /* 0x000fe20000000000 */
[----:B------:R-:W-:Y:S01]  /*1120*/  SHF.R.S32.HI R10, RZ, 0x1f, R173 ;  /* 0x0000001fff0a7819 */ /* 0x000fe200000114ad */
[----:B------:R-:W-:Y:S01]  /*1130*/  IMAD.IADD R5, R220, 0x1, -R5 ;  /* 0x00000001dc057824 */ /* 0x000fe200078e0a05 */
[----:B------:R-:W-:Y:S02]  /*1140*/  IADD3 R6, R7, R6, R180 ;  /* 0x0000000607067210 */ /* 0x000fe40007ffe0b4 */
[----:B------:R-:W-:Y:S01]  /*1150*/  LOP3.LUT R7, R168, 0x38, R16, 0xf8, !PT ;  /* 0x00000038a8077812 */ /* 0x000fe200078ef810 */
[----:B------:R-:W-:Y:S01]  /*1160*/  IMAD.SHL.U32 R199, R5, 0x2, RZ ;  /* 0x0000000205c77824 */ /* 0x000fe200078e00ff */
[----:B------:R-:W-:-:S02]  /*1170*/  SHF.R.S32.HI R14, RZ, 0x1f, R185 ;  /* 0x0000001fff0e7819 */ /* 0x000fc400000114b9 */
[----:B------:R-:W-:Y:S01]  /*1180*/  SHF.L.U32 R14, R15, 0x3, RZ ;  /* 0x000000030f0e7819 */ /* 0x000fe200000006ff */
[----:B------:R-:W-:Y:S01]  /*1190*/  VIADD R211, R199, 0x28 ;  /* 0x00000028c7d37836 */ /* 0x000fe20000000000 */
[----:B------:R-:W-:Y:S01]  /*11a0*/  SHF.L.U64.HI R223, R169, 0x1, R0 ;  /* 0x00000001a9df7819 */ /* 0x000fe20000010200 */
[----:B------:R-:W-:Y:S01]  /*11b0*/  VIADD R208, R199, 0x40 ;  /* 0x00000040c7d07836 */ /* 0x000fe20000000000 */
[----:B------:R-:W-:Y:S01]  /*11c0*/  SHF.L.U64.HI R0, R173, 0x1, R10 ;  /* 0x00000001ad007819 */ /* 0x000fe2000001020a */
[----:B------:R-:W-:Y:S01]  /*11d0*/  STL [R1+0x70], R14 ;  /* 0x0000700e01007387 */ /* 0x000fe20000100800 */
[----:B------:R-:W-:Y:S01]  /*11e0*/  LOP3.LUT R7, R180, R7, R12, 0xf6, !PT ;  /* 0x00000007b4077212 */ /* 0x000fe200078ef60c */
[C---:B------:R-:W-:Y:S01]  /*11f0*/  VIADD R205, R199.reuse, 0x58 ;  /* 0x00000058c7cd7836 */ /* 0x040fe20000000000 */
[C---:B------:R-:W-:Y:S01]  /*1200*/  IADD3 R213, R199.reuse, 0x18, RZ ;  /* 0x00000018c7d57810 */ /* 0x040fe20007ffe0ff */
[----:B------:R0:W-:Y:S01]  /*1210*/  STL [R1+0x3c], R0 ;  /* 0x00003c0001007387 */ /* 0x0001e20000100800 */
[C---:B------:R-:W-:Y:S01]  /*1220*/  VIADD R202, R199.reuse, 0x70 ;  /* 0x00000070c7ca7836 */ /* 0x040fe20000000000 */
[C---:B------:R-:W-:Y:S01]  /*1230*/  IADD3 R210, R199.reuse, 0x30, RZ ;  /* 0x00000030c7d27810 */ /* 0x040fe20007ffe0ff */
[C---:B------:R-:W-:Y:S01]  /*1240*/  VIADD R212, R199.reuse, 0x20 ;  /* 0x00000020c7d47836 */ /* 0x040fe20000000000 */
[C---:B------:R-:W-:Y:S01]  /*1250*/  IADD3 R207, R199.reuse, 0x48, RZ ;  /* 0x00000048c7cf7810 */ /* 0x040fe20007ffe0ff */
[C---:B------:R-:W-:Y:S01]  /*1260*/  VIADD R209, R199.reuse, 0x38 ;  /* 0x00000038c7d17836 */ /* 0x040fe20000000000 */
[C---:B------:R-:W-:Y:S01]  /*1270*/  IADD3 R204, R199.reuse, 0x60, RZ ;  /* 0x00000060c7cc7810 */ /* 0x040fe20007ffe0ff */
[C---:B------:R-:W-:Y:S01]  /*1280*/  VIADD R206, R199.reuse, 0x50 ;  /* 0x00000050c7ce7836 */ /* 0x040fe20000000000 */
[----:B------:R-:W-:Y:S01]  /*1290*/  LEA R4, R4, UR59, 0x1 ;  /* 0x0000003b04047c11 */ /* 0x000fe2000f8e08ff */
[----:B------:R-:W-:Y:S01]  /*12a0*/  VIADD R203, R199, 0x68 ;  /* 0x00000068c7cb7836 */ /* 0x000fe20000000000 */
[----:B0-----:R-:W-:-:S02]  /*12b0*/  LEA R0, R7, UR59, 0x1 ;  /* 0x0000003b07007c11 */ /* 0x001fc4000f8e08ff */
[----:B------:R-:W-:Y:S02]  /*12c0*/  IADD3 R201, R199, 0x78, RZ ;  /* 0x00000078c7c97810 */ /* 0x000fe40007ffe0ff */
[----:B------:R-:W-:Y:S01]  /*12d0*/  SHF.R.S32.HI R5, RZ, 0x1f, R213 ;  /* 0x0000001fff057819 */ /* 0x000fe200000114d5 */
[----:B------:R0:W-:Y:S01]  /*12e0*/  STL [R1+0x5c], R0 ;  /* 0x00005c0001007387 */ /* 0x0001e20000100800 */
[----:B------:R-:W-:Y:S02]  /*12f0*/  IADD3 R3, R214, -R3, RZ ;  /* 0x80000003d6037210 */ /* 0x000fe40007ffe0ff */
[----:B------:R-:W-:Y:S01]  /*1300*/  SHF.R.S32.HI R5, RZ, 0x1f, R210 ;  /* 0x0000001fff057819 */ /* 0x000fe200000114d2 */
[----:B------:R1:W-:Y:S01]  /*1310*/  STL [R1+0x60], R4 ;  /* 0x0000600401007387 */ /* 0x0003e20000100800 */
[----:B------:R-:W-:Y:S02]  /*1320*/  SHF.R.S32.HI R5, RZ, 0x1f, R207 ;  /* 0x0000001fff057819 */ /* 0x000fe400000114cf */
[----:B------:R-:W-:-:S02]  /*1330*/  SHF.R.S32.HI R5, RZ, 0x1f, R204 ;  /* 0x0000001fff057819 */ /* 0x000fc400000114cc */
[----:B------:R-:W-:Y:S02]  /*1340*/  SHF.R.S32.HI R5, RZ, 0x1f, R201 ;  /* 0x0000001fff057819 */ /* 0x000fe400000114c9 */
[----:B0-----:R-:W-:Y:S02]  /*1350*/  SHF.R.S32.HI R0, RZ, 0x1f, R211 ;  /* 0x0000001fff007819 */ /* 0x001fe400000114d3 */
[----:B------:R-:W-:Y:S02]  /*1360*/  SHF.R.S32.HI R0, RZ, 0x1f, R208 ;  /* 0x0000001fff007819 */ /* 0x000fe400000114d0 */
[----:B------:R-:W-:Y:S02]  /*1370*/  SHF.R.S32.HI R0, RZ, 0x1f, R205 ;  /* 0x0000001fff007819 */ /* 0x000fe400000114cd */
[----:B------:R-:W-:Y:S02]  /*1380*/  SHF.R.S32.HI R0, RZ, 0x1f, R202 ;  /* 0x0000001fff007819 */ /* 0x000fe400000114ca */
[----:B------:R-:W-:-:S02]  /*1390*/  LEA R0, R13, UR59, 0x1 ;  /* 0x0000003b0d007c11 */ /* 0x000fc4000f8e08ff */
[----:B------:R-:W-:Y:S02]  /*13a0*/  LEA R5, R8, UR59, 0x1 ;  /* 0x0000003b08057c11 */ /* 0x000fe4000f8e08ff */
[----:B-1----:R-:W-:Y:S01]  /*13b0*/  LEA R4, R6, UR59, 0x1 ;  /* 0x0000003b06047c11 */ /* 0x002fe2000f8e08ff */
[----:B------:R0:W-:Y:S01]  /*13c0*/  STL [R1+0x50], R0 ;  /* 0x0000500001007387 */ /* 0x0001e20000100800 */
[----:B------:R-:W-:Y:S02]  /*13d0*/  IADD3 R172, R160, 0x30, RZ ;  /* 0x00000030a0ac7810 */ /* 0x000fe40007ffe0ff */
[----:B------:R-:W-:Y:S01]  /*13e0*/  IADD3 R22, R16, 0x80, RZ ;  /* 0x0000008010167810 */ /* 0x000fe20007ffe0ff */
[----:B------:R1:W-:Y:S01]  /*13f0*/  STL [R1+0x58], R5 ;  /* 0x0000580501007387 */ /* 0x0003e20000100800 */
[----:B------:R-:W-:Y:S02]  /*1400*/  SHF.R.S32.HI R221, RZ, 0x1f, R170 ;  /* 0x0000001fffdd7819 */ /* 0x000fe400000114aa */
[----:B------:R-:W-:-:S02]  /*1410*/  SHF.R.S32.HI R9, RZ, 0x1f, R172 ;  /* 0x0000001fff097819 */ /* 0x000fc400000114ac */
[----:B------:R-:W-:Y:S01]  /*1420*/  SHF.R.S32.HI R228, RZ, 0x1f, R171 ;  /* 0x0000001fffe47819 */ /* 0x000fe200000114ab */
[----:B0-----:R-:W-:Y:S01]  /*1430*/  IMAD R0, R3, 0x8, R11 ;  /* 0x0000000803007824 */ /* 0x001fe200078e020b */
[----:B------:R-:W-:Y:S02]  /*1440*/  SHF.R.S32.HI R7, RZ, 0x1f, R212 ;  /* 0x0000001fff077819 */ /* 0x000fe400000114d4 */
[----:B------:R-:W-:Y:S02]  /*1450*/  SHF.R.S32.HI R7, RZ, 0x1f, R209 ;  /* 0x0000001fff077819 */ /* 0x000fe400000114d1 */
[----:B------:R1:W-:Y:S01]  /*1460*/  STL [R1+0x6c], R0 ;  /* 0x00006c0001007387 */ /* 0x0003e20000100800 */
[----:B------:R-:W-:Y:S02]  /*1470*/  SHF.R.S32.HI R7, RZ, 0x1f, R206 ;  /* 0x0000001fff077819 */ /* 0x000fe400000114ce */
[----:B------:R-:W-:Y:S01]  /*1480*/  SHF.R.S32.HI R217, RZ, 0x3, R217 ;  /* 0x00000003ffd97819 */ /* 0x000fe200000114d9 */
[----:B------:R1:W-:Y:S01]  /*1490*/  STL [R1+0x4c], R4 ;  /* 0x00004c0401007387 */ /* 0x0003e20000100800 */
[----:B------:R-:W-:-:S02]  /*14a0*/  SHF.R.S32.HI R17, RZ, 0x1f, R16 ;  /* 0x0000001fff117819 */ /* 0x000fc40000011410 */
[----:B------:R-:W-:Y:S02]  /*14b0*/  SHF.R.S32.HI R165, RZ, 0x1f, R19 ;  /* 0x0000001fffa57819 */ /* 0x000fe40000011413 */
[----:B------:R-:W-:Y:S02]  /*14c0*/  SHF.R.S32.HI R176, RZ, 0x1f, R22 ;  /* 0x0000001fffb07819 */ /* 0x000fe40000011416 */
[----:B------:R-:W-:Y:S02]  /*14d0*/  SHF.R.S32.HI R175, RZ, 0x1f, R23 ;  /* 0x0000001fffaf7819 */ /* 0x000fe40000011417 */
[----:B------:R-:W-:Y:S02]  /*14e0*/  SHF.L.U32 R227, R172, 0x1, RZ ;  /* 0x00000001ace37819 */ /* 0x000fe400000006ff */
[----:B------:R-:W-:Y:S02]  /*14f0*/  SHF.L.U64.HI R221, R170, 0x1, R221 ;  /* 0x00000001aadd7819 */ /* 0x000fe400000102dd */
[----:B------:R-:W-:-:S02]  /*1500*/  SHF.L.U64.HI R226, R172, 0x1, R9 ;  /* 0x00000001ace27819 */ /* 0x000fc40000010209 */
[----:B------:R-:W-:Y:S02]  /*1510*/  SHF.L.U64.HI R228, R171, 0x1, R228 ;  /* 0x00000001abe47819 */ /* 0x000fe400000102e4 */
[----:B------:R-:W-:Y:S02]  /*1520*/  SHF.R.S32.HI R163, RZ, 0x3, R163 ;  /* 0x00000003ffa37819 */ /* 0x000fe400000114a3 */
[----:B------:R-:W-:Y:S02]  /*1530*/  SHF.R.S32.HI R164, RZ, 0x3, R164 ;  /* 0x00000003ffa47819 */ /* 0x000fe400000114a4 */
[----:B-1----:R-:W-:-:S07]  /*1540*/  SHF.R.S32.HI R7, RZ, 0x1f, R203 ;  /* 0x0000001fff077819 */ /* 0x002fce00000114cb */
.L_x_668:
[----:B0-----:R-:W0:Y:S01]  /*1550*/  LDC.64 R188, c[0x0][0xc88] ;  /* 0x00032200ffbc7b82 */ /* 0x001e220000000a00 */
[----:B------:R-:W-:Y:S01]  /*1560*/  ULDC.64 UR4, c[0x0][0xa28] ;  /* 0x00028a0000047ab9 */ /* 0x000fe20000000a00 */
[----:B------:R-:W-:Y:S01]  /*1570*/  ULDC.64 UR8, c[0x0][0xa18] ;  /* 0x0002860000087ab9 */ /* 0x000fe20000000a00 */
[----:B------:R-:W-:Y:S01]  /*1580*/  ULDC.64 UR6, c[0x0][0xa08] ;  /* 0x0002820000067ab9 */ /* 0x000fe20000000a00 */
[----:B0-----:R-:W-:-:S06]  /*1590*/  IMAD.WIDE R188, R147, 0x4, R188 ;  /* 0x0000000493bc7825 */ /* 0x001fcc00078e02bc */
[----:B------:R-:W2:Y:S01]  /*15a0*/  LDG.E R188, desc[UR56][R188.64] ;  /* 0x00000038bcbc7981 */ /* 0x000ea2000c1e1900 */
[----:B------:R-:W-:Y:S01]  /*15b0*/  ISETP.NE.U32.AND P2, PT, RZ, UR4, PT ;  /* 0x00000004ff007c0c */ /* 0x000fe2000bf45070 */
[----:B------:R-:W-:Y:S01]  /*15c0*/  IMAD.MOV.U32 R129, RZ, RZ, RZ ;  /* 0x000000ffff817224 */ /* 0x000fe200078e00ff */
[----:B------:R-:W-:Y:S02]  /*15d0*/  ISETP.NE.U32.AND P1, PT, RZ, UR8, PT ;  /* 0x00000008ff007c0c */ /* 0x000fe4000bf25070 */
[----:B------:R-:W-:Y:S02]  /*15e0*/  ISETP.NE.AND.EX P2, PT, RZ, UR5, PT, P2 ;  /* 0x00000005ff007c0c */ /* 0x000fe4000bf45320 */
[----:B------:R-:W-:Y:S02]  /*15f0*/  ISETP.NE.AND.EX P1, PT, RZ, UR9, PT, P1 ;  /* 0x00000009ff007c0c */ /* 0x000fe4000bf25310 */
[----:B------:R-:W-:Y:S02]  /*1600*/  ISETP.NE.U32.AND P0, PT, RZ, UR6, PT ;  /* 0x00000006ff007c0c */ /* 0x000fe4000bf05070 */
[----:B------:R-:W-:-:S02]  /*1610*/  MOV R11, RZ ;  /* 0x000000ff000b7202 */ /* 0x000fc40000000f00 */
[----:B------:R-:W-:Y:S02]  /*1620*/  ISETP.NE.AND.EX P0, PT, RZ, UR7, PT, P0 ;  /* 0x00000007ff007c0c */ /* 0x000fe4000bf05300 */
[----:B--2---:R-:W-:Y:S01]  /*1630*/  SHF.R.S32.HI R216, RZ, 0x1f, R188 ;  /* 0x0000001fffd87819 */ /* 0x004fe200000114bc */
[C---:B------:R-:W-:Y:S02]  /*1640*/  IMAD.SHL.U32 R189, R188.reuse, 0x4, RZ ;  /* 0x00000004bcbd7824 */ /* 0x040fe400078e00ff */
[C---:B---3--:R-:W-:Y:S02]  /*1650*/  @P2 LEA R6, P3, R188.reuse, UR4, 0x2 ;  /* 0x00000004bc062c11 */ /* 0x048fe4000f8610ff */
[C-C-:B------:R-:W-:Y:S02]  /*1660*/  SHF.L.U64.HI R190, R188.reuse, 0x2, R216.reuse ;  /* 0x00000002bcbe7819 */ /* 0x140fe400000102d8 */
[----:B------:R-:W-:Y:S01]  /*1670*/  @P2 LEA.HI.X R7, R188, UR5, R216, 0x2, P3 ;  /* 0x00000005bc072c11 */ /* 0x000fe200098f14d8 */
[----:B------:R-:W-:Y:S01]  /*1680*/  ULDC UR4, c[0x0][0x288] ;  /* 0x0000a20000047ab9 */ /* 0x000fe20000000800 */
[----:B-1----:R-:W-:-:S03]  /*1690*/  IADD3 R4, P4, R189, UR6, RZ ;  /* 0x00000006bd047c10 */ /* 0x002fc6000ff9e0ff */
[----:B------:R0:W5:Y:S01]  /*16a0*/  @P2 LDG.E R11, desc[UR56][R6.64] ;  /* 0x00000038060b2981 */ /* 0x000162000c1e1900 */
[----:B------:R-:W-:Y:S01]  /*16b0*/  @P1 IADD3 R8, P2, R189, UR8, RZ ;  /* 0x00000008bd081c10 */ /* 0x000fe2000ff5e0ff */
[----:B------:R-:W-:Y:S01]  /*16c0*/  IMAD.U32 R143, RZ, RZ, UR4 ;  /* 0x00000004ff8f7e24 */ /* 0x000fe2000f8e00ff */
[C---:B------:R-:W-:Y:S01]  /*16d0*/  IADD3.X R5, R190.reuse, UR7, RZ, P4, !PT ;  /* 0x00000007be057c10 */ /* 0x040fe2000a7fe4ff */
[----:B------:R-:W-:Y:S01]  /*16e0*/  ULDC.64 UR4, c[0x0][0x418] ;  /* 0x0001060000047ab9 */ /* 0x000fe20000000a00 */
[----:B------:R-:W-:-:S03]  /*16f0*/  @P1 IADD3.X R9, R190, UR9, RZ, P2, !PT ;  /* 0x00000009be091c10 */ /* 0x000fc600097fe4ff */
[----:B------:R0:W5:Y:S01]  /*1700*/  @P0 LDG.E R129, desc[UR56][R4.64] ;  /* 0x0000003804810981 */ /* 0x000162000c1e1900 */
[----:B------:R-:W-:Y:S01]  /*1710*/  UISETP.NE.U32.AND UP0, UPT, UR4, URZ, UPT ;  /* 0x0000003f0400728c */ /* 0x000fe2000bf05070 */
[C---:B----4-:R-:W-:Y:S01]  /*1720*/  LOP3.LUT R3, R146.reuse, 0xff000000, RZ, 0xc0, !PT ;  /* 0xff00000092037812 */ /* 0x050fe200078ec0ff */
[----:B------:R-:W-:Y:S01]  /*1730*/  ULDC.64 UR8, c[0x0][0xa20] ;  /* 0x0002880000087ab9 */ /* 0x000fe20000000a00 */
[----:B------:R0:W5:Y:S01]  /*1740*/  @P1 LDG.E R143, desc[UR56][R8.64] ;  /* 0x00000038088f1981 */ /* 0x000162000c1e1900 */
[----:B------:R-:W-:Y:S01]  /*1750*/  UISETP.NE.AND.EX UP0, UPT, UR5, URZ, UPT, UP0 ;  /* 0x0000003f0500728c */ /* 0x000fe2000bf05300 */
[----:B------:R-:W-:Y:S01]  /*1760*/  ULDC UR4, c[0x0][0x424] ;  /* 0x0001090000047ab9 */ /* 0x000fe20000000800 */
[----:B------:R-:W-:Y:S02]  /*1770*/  ISETP.NE.U32.AND P2, PT, RZ, UR8, PT ;  /* 0x00000008ff007c0c */ /* 0x000fe4000bf45070 */
[----:B------:R-:W-:Y:S01]  /*1780*/  USEL UR4, UR4, 0x1, UP0 ;  /* 0x0000000104047887 */ /* 0x000fe20008000000 */
[----:B------:R-:W-:Y:S01]  /*1790*/  ULDC UR5, c[0x0][0x2f0] ;  /* 0x0000bc0000057ab9 */ /* 0x000fe20000000800 */
[----:B------:R-:W-:-:S02]  /*17a0*/  LOP3.LUT R0, R146, 0xff0000, RZ, 0xc0, !PT ;  /* 0x00ff000092007812 */ /* 0x000fc400078ec0ff */
[----:B------:R-:W-:Y:S01]  /*17b0*/  UIMAD UR4, UR4, UR5, URZ ;  /* 0x00000005040472a4 */ /* 0x000fe2000f8e023f */
[----:B------:R-:W-:Y:S02]  /*17c0*/  SHF.R.U32.HI R3, RZ, 0x8, R3 ;  /* 0x00000008ff037819 */ /* 0x000fe40000011603 */
[----:B------:R-:W-:Y:S01]  /*17d0*/  ISETP.NE.AND.EX P2, PT, RZ, UR9, PT, P2 ;  /* 0x00000009ff007c0c */ /* 0x000fe2000bf45320 */
[----:B------:R-:W-:Y:S01]  /*17e0*/  ULDC UR5, c[0x0][0x348] ;  /* 0x0000d20000057ab9 */ /* 0x000fe20000000800 */
[----:B------:R-:W-:Y:S02]  /*17f0*/  LEA.HI R187, R0, R3, RZ, 0x10 ;  /* 0x0000000300bb7211 */ /* 0x000fe400078f80ff */
[----:B------:R-:W-:Y:S02]  /*1800*/  LOP3.LUT R162, R146, 0xffff, RZ, 0xc0, !PT ;  /* 0x0000ffff92a27812 */ /* 0x000fe400078ec0ff */
[----:B------:R-:W-:Y:S01]  /*1810*/  MOV R192, R145 ;  /* 0x0000009100c07202 */ /* 0x000fe20000000f00 */
[----:B0-----:R-:W-:Y:S06]  /*1820*/  @P1 BRA `(.L_x_447) ;  /* 0x0000000000241947 */ /* 0x001fec0003800000 */
[----:B------:R-:W-:Y:S02]  /*1830*/  ULDC.64 UR6, c[0x0][0xa00] ;  /* 0x0002800000067ab9 */ /* 0x000fe40000000a00 */
[----:B------:R-:W-:-:S04]  /*1840*/  ISETP.NE.U32.AND P1, PT, RZ, UR6, PT ;  /* 0x00000006ff007c0c */ /* 0x000fc8000bf25070 */
[----:B------:R-:W-:-:S13]  /*1850*/  ISETP.NE.AND.EX P1, PT, RZ, UR7, PT, P1 ;  /* 0x00000007ff007c0c */ /* 0x000fda000bf25310 */
[----:B------:R-:W-:Y:S05]  /*1860*/  @!P1 BRA `(.L_x_447) ;  /* 0x0000000000149947 */ /* 0x000fea0003800000 */
[----:B------:R-:W0:Y:S02]  /*1870*/  LDC.64 R6, c[0x0][0xa00] ;  /* 0x00028000ff067b82 */ /* 0x000e240000000a00 */
[----:B0-----:R-:W-:-:S05]  /*1880*/  IMAD.WIDE R6, R188, 0x4, R6 ;  /* 0x00000004bc067825 */ /* 0x001fca00078e0206 */
[----:B-----5:R-:W2:Y:S04]  /*1890*/  LDG.E R143, desc[UR56][R6.64] ;  /* 0x00000038068f7981 */ /* 0x020ea8000c1e1900 */
[----:B------:R-:W2:Y:S02]  /*18a0*/  LDG.E R0, desc[UR56][R6.64+0x4] ;  /* 0x0000043806007981 */ /* 0x000ea4000c1e1900 */
[----:B--2---:R-:W-:-:S07]  /*18b0*/  IMAD.IADD R143, R0, 0x1, -R143 ;  /* 0x00000001008f7824 */ /* 0x004fce00078e0a8f */
.L_x_447:
[----:B------:R-:W-:Y:S01]  /*18c0*/  IMAD.U32 R25, RZ, RZ, UR5 ;  /* 0x00000005ff197e24 */ /* 0x000fe2000f8e00ff */
[----:B------:R-:W-:Y:S01]  /*18d0*/  MOV R26, UR4 ;  /* 0x00000004001a7c02 */ /* 0x000fe20008000f00 */
[----:B------:R-:W-:Y:S06]  /*18e0*/  @!P2 BRA `(.L_x_448) ;  /* 0x000000000010a947 */ /* 0x000fec0003800000 */
[----:B------:R-:W-:-:S04]  /*18f0*/  IADD3 R26, P0, R189, UR8, RZ ;  /* 0x00000008bd1a7c10 */ /* 0x000fc8000ff1e0ff */
[----:B------:R-:W-:-:S05]  /*1900*/  IADD3.X R27, R190, UR9, RZ, P0, !PT ;  /* 0x00000009be1b7c10 */ /* 0x000fca00087fe4ff */
[----:B------:R0:W5:Y:S01]  /*1910*/  LDG.E R26, desc[UR56][R26.64] ;  /* 0x000000381a1a7981 */ /* 0x000162000c1e1900 */
[----:B------:R-:W-:Y:S05]  /*1920*/  BRA `(.L_x_449) ;  /* 0x0000000000107947 */ /* 0x000fea0003800000 */
.L_x_448:
[----:B------:R-:W-:Y:S05]  /*1930*/  @!P0 BRA `(.L_x_449) ;  /* 0x00000000000c8947 */ /* 0x000fea0003800000 */
[----:B------:R-:W2:Y:S04]  /*1940*/  LDG.E R3, desc[UR56][R4.64] ;  /* 0x0000003804037981 */ /* 0x000ea8000c1e1900 */
[----:B------:R-:W2:Y:S02]  /*1950*/  LDG.E R26, desc[UR56][R4.64+0x4] ;  /* 0x00000438041a7981 */ /* 0x000ea4000c1e1900 */
[----:B--2---:R-:W-:-:S07]  /*1960*/  IMAD.IADD R26, R26, 0x1, -R3 ;  /* 0x000000011a1a7824 */ /* 0x004fce00078e0a03 */
.L_x_449:
[----:B------:R-:W-:Y:S01]  /*1970*/  ULDC.64 UR4, c[0x0][0xa10] ;  /* 0x0002840000047ab9 */ /* 0x000fe20000000a00 */
[----:B0-----:R-:W2:Y:S01]  /*1980*/  LDL.LU R27, [R1+0x38] ;  /* 0x00003800011b7983 */ /* 0x001ea20000300800 */
[----:B------:R-:W-:-:S04]  /*1990*/  ISETP.NE.U32.AND P0, PT, RZ, UR4, PT ;  /* 0x00000004ff007c0c */ /* 0x000fc8000bf05070 */
[----:B------:R-:W-:Y:S01]  /*19a0*/  ISETP.NE.AND.EX P0, PT, RZ, UR5, PT, P0 ;  /* 0x00000005ff007c0c */ /* 0x000fe2000bf05300 */
[----:B------:R-:W-:-:S12]  /*19b0*/  ULDC.64 UR4, c[0x0][0xa30] ;  /* 0x00028c0000047ab9 */ /* 0x000fd80000000a00 */
[----:B------:R-:W0:Y:S02]  /*19c0*/  @P0 LDC.64 R4, c[0x0][0xa10] ;  /* 0x00028400ff040b82 */ /* 0x000e240000000a00 */
[----:B0-----:R-:W-:-:S05]  /*19d0*/  @P0 IMAD.WIDE R4, R188, 0x4, R4 ;  /* 0x00000004bc040825 */ /* 0x001fca00078e0204 */
[----:B------:R-:W3:Y:S04]  /*19e0*/  @P0 LDG.E R0, desc[UR56][R4.64] ;  /* 0x0000003804000981 */ /* 0x000ee8000c1e1900 */
[----:B------:R-:W3:Y:S01]  /*19f0*/  @P0 LDG.E R3, desc[UR56][R4.64+0x4] ;  /* 0x0000043804030981 */ /* 0x000ee2000c1e1900 */
[----:B------:R-:W-:Y:S01]  /*1a00*/  ISETP.NE.U32.AND P1, PT, RZ, UR4, PT ;  /* 0x00000004ff007c0c */ /* 0x000fe2000bf25070 */
[----:B-----5:R-:W-:-:S03]  /*1a10*/  IMAD.MOV.U32 R141, RZ, RZ, R26 ;  /* 0x000000ffff8d7224 */ /* 0x020fc600078e001a */
[----:B------:R-:W-:-:S13]  /*1a20*/  ISETP.NE.AND.EX P1, PT, RZ, UR5, PT, P1 ;  /* 0x00000005ff007c0c */ /* 0x000fda000bf25310 */
[----:B------:R-:W-:-:S04]  /*1a30*/  @P1 IADD3 R6, P2, R189, UR4, RZ ;  /* 0x00000004bd061c10 */ /* 0x000fc8000ff5e0ff */
[----:B------:R-:W-:-:S05]  /*1a40*/  @P1 IADD3.X R7, R190, UR5, RZ, P2, !PT ;  /* 0x00000005be071c10 */ /* 0x000fca00097fe4ff */
[----:B------:R0:W5:Y:S01]  /*1a50*/  @P1 LDG.E R141, desc[UR56][R6.64] ;  /* 0x00000038068d1981 */ /* 0x000162000c1e1900 */
[----:B------:R-:W-:Y:S01]  /*1a60*/  IADD3 R10, R26, -R11, RZ ;  /* 0x8000000b1a0a7210 */ /* 0x000fe20007ffe0ff */
[----:B------:R-:W-:Y:S01]  /*1a70*/  BSSY B0, `(.L_x_450) ;  /* 0x000002c000007945 */ /* 0x000fe20003800000 */
[----:B------:R-:W-:Y:S02]  /*1a80*/  LOP3.LUT R200, R187, 0xff, RZ, 0xc0, !PT ;  /* 0x000000ffbbc87812 */ /* 0x000fe400078ec0ff */
[----:B------:R-:W-:Y:S02]  /*1a90*/  SHF.R.U32.HI R187, RZ, 0x10, R187 ;  /* 0x00000010ffbb7819 */ /* 0x000fe400000116bb */
[----:B--2---:R-:W-:Y:S01]  /*1aa0*/  LOP3.LUT R27, R27, 0xfffffffb, RZ, 0xc0, !PT ;  /* 0xfffffffb1b1b7812 */ /* 0x004fe200078ec0ff */
[----:B---3--:R-:W-:-:S04]  /*1ab0*/  @P0 IMAD.IADD R25, R3, 0x1, -R0 ;  /* 0x0000000103190824 */ /* 0x008fc800078e0a00 */
[----:B------:R-:W-:-:S05]  /*1ac0*/  IMAD.IADD R215, R10, 0x1, R25 ;  /* 0x000000010ad77824 */ /* 0x000fca00078e0219 */
[C---:B------:R-:W-:Y:S02]  /*1ad0*/  ISETP.GE.AND P3, PT, R215.reuse, 0x1, PT ;  /* 0x00000001d700780c */ /* 0x040fe40003f66270 */
[----:B------:R-:W-:-:S05]  /*1ae0*/  IADD3 R0, R215, 0x5f, RZ ;  /* 0x0000005fd7007810 */ /* 0x000fca0007ffe0ff */
[----:B------:R-:W-:-:S05]  /*1af0*/  IMAD.HI R0, R0, 0x2aaaaaab, RZ ;  /* 0x2aaaaaab00007827 */ /* 0x000fca00078e02ff */
[----:B------:R-:W-:Y:S02]  /*1b00*/  SHF.R.U32.HI R3, RZ, 0x1f, R0 ;  /* 0x0000001fff037819 */ /* 0x000fe40000011600 */
[----:B------:R-:W-:Y:S02]  /*1b10*/  @P3 LOP3.LUT R27, R27, 0x4, RZ, 0xfc, !PT ;  /* 0x000000041b1b3812 */ /* 0x000fe400078efcff */
[----:B------:R-:W-:Y:S01]  /*1b20*/  LEA.HI.SX32 R142, R0, R3, 0x1c ;  /* 0x00000003008e7211 */ /* 0x000fe200078fe2ff */
[----:B------:R-:W-:Y:S02]  /*1b30*/  IMAD.MOV.U32 R3, RZ, RZ, RZ ;  /* 0x000000ffff037224 */ /* 0x000fe400078e00ff */
[----:B------:R0:W-:Y:S01]  /*1b40*/  STL [R1+0x38], R27 ;  /* 0x0000381b01007387 */ /* 0x0001e20000100800 */
[----:B------:R-:W-:Y:S05]  /*1b50*/  @!P3 BRA `(.L_x_451) ;  /* 0x000000000074b947 */ /* 0x000fea0003800000 */
[----:B------:R-:W-:Y:S01]  /*1b60*/  ISETP.NE.AND P0, PT, R187, RZ, PT ;  /* 0x000000ffbb00720c */ /* 0x000fe20003f05270 */
[----:B------:R-:W-:-:S03]  /*1b70*/  ULDC UR4, c[0x0][0x9f0] ;  /* 0x00027c0000047ab9 */ /* 0x000fc60000000800 */
[----:B------:R-:W-:-:S04]  /*1b80*/  SEL R9, R187, UR4, P0 ;  /* 0x00000004bb097c07 */ /* 0x000fc80008000000 */
[-C--:B0-----:R-:W-:Y:S02]  /*1b90*/  IABS R6, R9.reuse ;  /* 0x0000000900067213 */ /* 0x081fe40000000000 */
[----:B------:R-:W-:Y:S02]  /*1ba0*/  IADD3 R0, R142, -0x1, R9 ;  /* 0xffffffff8e007810 */ /* 0x000fe40007ffe009 */
[----:B------:R-:W0:Y:S01]  /*1bb0*/  I2F.RP R3, R6 ;  /* 0x0000000600037306 */ /* 0x000e220000209400 */
[-C--:B------:R-:W-:Y:S02]  /*1bc0*/  IABS R11, R9.reuse ;  /* 0x00000009000b7213 */ /* 0x080fe40000000000 */
[----:B------:R-:W-:Y:S02]  /*1bd0*/  IABS R8, R0 ;  /* 0x0000000000087213 */ /* 0x000fe40000000000 */
[----:B------:R-:W-:-:S04]  /*1be0*/  LOP3.LUT R0, R0, R9, RZ, 0x3c, !PT ;  /* 0x0000000900007212 */ /* 0x000fc800078e3cff */
[----:B------:R-:W-:Y:S01]  /*1bf0*/  ISETP.GE.AND P2, PT, R0, RZ, PT ;  /* 0x000000ff0000720c */ /* 0x000fe20003f46270 */
[----:B0-----:R-:W0:Y:S02]  /*1c00*/  MUFU.RCP R3, R3 ;  /* 0x0000000300037308 */ /* 0x001e240000001000 */
[----:B0-----:R-:W-:Y:S02]  /*1c10*/  VIADD R4, R3, 0xffffffe ;  /* 0x0ffffffe03047836 */ /* 0x001fe40000000000 */
[----:B------:R-:W-:-:S04]  /*1c20*/  IMAD.MOV R3, RZ, RZ, -R11 ;  /* 0x000000ffff037224 */ /* 0x000fc800078e0a0b */
[----:B------:R0:W1:Y:S02]  /*1c30*/  F2I.FTZ.U32.TRUNC.NTZ R5, R4 ;  /* 0x0000000400057305 */ /* 0x000064000021f000 */
[----:B0-----:R-:W-:Y:S01]  /*1c40*/  IMAD.MOV.U32 R4, RZ, RZ, RZ ;  /* 0x000000ffff047224 */ /* 0x001fe200078e00ff */
[----:B-1----:R-:W-:-:S05]  /*1c50*/  IADD3 R7, RZ, -R5, RZ ;  /* 0x80000005ff077210 */ /* 0x002fca0007ffe0ff */
[----:B------:R-:W-:-:S04]  /*1c60*/  IMAD R7, R7, R6, RZ ;  /* 0x0000000607077224 */ /* 0x000fc800078e02ff */
[----:B------:R-:W-:-:S06]  /*1c70*/  IMAD.HI.U32 R5, R5, R7, R4 ;  /* 0x0000000705057227 */ /* 0x000fcc00078e0004 */
[----:B------:R-:W-:-:S04]  /*1c80*/  IMAD.HI.U32 R5, R5, R8, RZ ;  /* 0x0000000805057227 */ /* 0x000fc800078e00ff */
[----:B------:R-:W-:-:S05]  /*1c90*/  IMAD R3, R5, R3, R8 ;  /* 0x0000000305037224 */ /* 0x000fca00078e0208 */
[----:B------:R-:W-:-:S13]  /*1ca0*/  ISETP.GT.U32.AND P1, PT, R6, R3, PT ;  /* 0x000000030600720c */ /* 0x000fda0003f24070 */
[-C--:B------:R-:W-:Y:S01]  /*1cb0*/  @!P1 IADD3 R3, R3, -R6.reuse, RZ ;  /* 0x8000000603039210 */ /* 0x080fe20007ffe0ff */
[----:B------:R-:W-:Y:S01]  /*1cc0*/  @!P1 VIADD R5, R5, 0x1 ;  /* 0x0000000105059836 */ /* 0x000fe20000000000 */
[----:B------:R-:W-:Y:S02]  /*1cd0*/  ISETP.NE.AND P1, PT, R9, RZ, PT ;  /* 0x000000ff0900720c */ /* 0x000fe40003f25270 */
[----:B------:R-:W-:-:S13]  /*1ce0*/  ISETP.GE.U32.AND P0, PT, R3, R6, PT ;  /* 0x000000060300720c */ /* 0x000fda0003f06070 */
[----:B------:R-:W-:-:S05]  /*1cf0*/  @P0 VIADD R5, R5, 0x1 ;  /* 0x0000000105050836 */ /* 0x000fca0000000000 */
[----:B------:R-:W-:-:S05]  /*1d00*/  MOV R3, R5 ;  /* 0x0000000500037202 */ /* 0x000fca0000000f00 */
[----:B------:R-:W-:Y:S01]  /*1d10*/  @!P2 IMAD.MOV R3, RZ, RZ, -R3 ;  /* 0x000000ffff03a224 */ /* 0x000fe200078e0a03 */
[----:B------:R-:W-:-:S07]  /*1d20*/  @!P1 LOP3.LUT R3, RZ, R9, RZ, 0x33, !PT ;  /* 0x00000009ff039212 */ /* 0x000fce00078e33ff */
.L_x_451:
[----:B------:R-:W-:Y:S05]  /*1d30*/  BSYNC B0 ;  /* 0x0000000000007941 */ /* 0x000fea0003800000 */
.L_x_450:
[----:B------:R-:W-:Y:S01]  /*1d40*/  IMAD R0, R200, R3, RZ ;  /* 0x00000003c8007224 */ /* 0x000fe200078e02ff */
[----:B------:R-:W-:-:S04]  /*1d50*/  PLOP3.LUT P2, PT, PT, PT, PT, 0x80, 0x0 ;  /* 0x000000000000781c */ /* 0x000fc80003f4f070 */
[C---:B------:R-:W-:Y:S01]  /*1d60*/  VIADDMNMX R3, R0.reuse, R3, R142, PT ;  /* 0x0000000300037246 */ /* 0x040fe2000380018e */
[----:B------:R-:W-:-:S04]  /*1d70*/  IMAD R0, R0, 0x60, -R10 ;  /* 0x0000006000007824 */ /* 0x000fc800078e0a0a */
[----:B------:R-:W-:Y:S01]  /*1d80*/  IMAD R4, R3, 0x60, -R10 ;  /* 0x0000006003047824 */ /* 0x000fe200078e0a0a */
[----:B------:R-:W-:-:S04]  /*1d90*/  VIMNMX R0, RZ, R0, !PT ;  /* 0x00000000ff007248 */ /* 0x000fc80007fe0100 */
[----:B------:R-:W-:Y:S01]  /*1da0*/  VIMNMX R3, R4, R25, PT ;  /* 0x0000001904037248 */ /* 0x000fe20003fe0100 */
[----:B------:R-:W-:-:S03]  /*1db0*/  IMAD.WIDE.U32 R126, R0, -0x55555555, RZ ;  /* 0xaaaaaaab007e7825 */ /* 0x000fc600078e00ff */
[----:B------:R-:W-:Y:S02]  /*1dc0*/  ISETP.GT.AND P0, PT, R3, R0, PT ;  /* 0x000000000300720c */ /* 0x000fe40003f04270 */
[----:B------:R-:W-:-:S04]  /*1dd0*/  SHF.R.U32.HI R126, RZ, 0x6, R127 ;  /* 0x00000006ff7e7819 */ /* 0x000fc8000001167f */
[----:B------:R-:W-:-:S07]  /*1de0*/  MOV R24, R126 ;  /* 0x0000007e00187202 */ /* 0x000fce0000000f00 */
[----:B------:R-:W-:-:S04]  /*1df0*/  @P0 VIADD R0, R3, 0x5f ;  /* 0x0000005f03000836 */ /* 0x000fc80000000000 */
[----:B------:R-:W-:-:S05]  /*1e00*/  @P0 IMAD.HI R0, R0, 0x2aaaaaab, RZ ;  /* 0x2aaaaaab00000827 */ /* 0x000fca00078e02ff */
[----:B------:R-:W-:-:S04]  /*1e10*/  @P0 SHF.R.U32.HI R3, RZ, 0x1f, R0 ;  /* 0x0000001fff030819 */ /* 0x000fc80000011600 */
[----:B------:R-:W-:-:S04]  /*1e20*/  @P0 LEA.HI.SX32 R24, R0, R3, 0x1c ;  /* 0x0000000300180211 */ /* 0x000fc800078fe2ff */
[----:B------:R-:W-:-:S13]  /*1e30*/  ISETP.GT.AND P0, PT, R24, R126, PT ;  /* 0x0000007e1800720c */ /* 0x000fda0003f04270 */
[----:B------:R-:W-:Y:S05]  /*1e40*/  @!P0 BRA `(.L_x_452) ;  /* 0x0000009000648947 */ /* 0x000fea0003800000 */
[----:B------:R-:W-:Y:S01]  /*1e50*/  VIADD R123, R2, 0x18400 ;  /* 0x00018400027b7836 */ /* 0x000fe20000000000 */
[----:B------:R-:W-:Y:S04]  /*1e60*/  BSSY B6, `(.L_x_453) ;  /* 0x0000013000067945 */ /* 0x000fe80003800000 */
[----:B------:R-:W-:-:S13]  /*1e70*/  LOP3.LUT P0, RZ, R123, 0x3ff, RZ, 0xc0, !PT ;  /* 0x000003ff7bff7812 */ /* 0x000fda000780c0ff */
[----:B------:R-:W-:Y:S05]  /*1e80*/  @!P0 BRA `(.L_x_454) ;  /* 0x0000000000408947 */ /* 0x000fea0003800000 */
[----:B------:R-:W-:Y:S01]  /*1e90*/  MOV R14, 0x0 ;  /* 0x00000000000e7802 */ /* 0x000fe20000000f00 */
[----:B------:R-:W-:Y:S01]  /*1ea0*/  ULDC.64 UR4, c[0x4][0xf0] ;  /* 0x01003c0000047ab9 */ /* 0x000fe20000000a00 */
[----:B------:R-:W-:Y:S01]  /*1eb0*/  ULDC.64 UR6, c[0x4][0x90] ;  /* 0x0100240000067ab9 */ /* 0x000fe20000000a00 */
[----:B------:R-:W-:Y:S01]  /*1ec0*/  IMAD.U32 R4, RZ, RZ, UR4 ;  /* 0x00000004ff047e24 */ /* 0x000fe2000f8e00ff */
[----:B------:R-:W-:Y:S01]  /*1ed0*/  MOV R5, UR5 ;  /* 0x0000000500057c02 */ /* 0x000fe20008000f00 */
[----:B------:R-:W-:Y:S01]  /*1ee0*/  ULDC.64 UR4, c[0x4][0xf8] ;  /* 0x01003e0000047ab9 */ /* 0x000fe20000000a00 */
[----:B------:R-:W1:Y:S01]  /*1ef0*/  LDC.64 R14, c[0x4][R14] ;  /* 0x010000000e0e7b82 */ /* 0x000e620000000a00 */
[----:B0-----:R-:W-:Y:S01]  /*1f00*/  IMAD.U32 R6, RZ, RZ, UR4 ;  /* 0x00000004ff067e24 */ /* 0x001fe2000f8e00ff */
[----:B------:R-:W-:Y:S01]  /*1f10*/  MOV R10, UR6 ;  /* 0x00000006000a7c02 */ /* 0x000fe20008000f00 */
[----:B------:R-:W-:Y:S01]  /*1f20*/  IMAD.U32 R7, RZ, RZ, UR5 ;  /* 0x00000005ff077e24 */ /* 0x000fe2000f8e00ff */
[----:B------:R-:W-:Y:S01]  /*1f30*/  MOV R12, 0x1 ;  /* 0x00000001000c7802 */ /* 0x000fe20000000f00 */
[----:B------:R-:W-:-:S02]  /*1f40*/  IMAD.U32 R11, RZ, RZ, UR7 ;  /* 0x00000007ff0b7e24 */ /* 0x000fc4000f8e00ff */
[----:B------:R-:W-:Y:S02]  /*1f50*/  IMAD.MOV.U32 R8, RZ, RZ, 0x70 ;  /* 0x00000070ff087424 */ /* 0x000fe400078e00ff */
[----:B------:R-:W-:-:S07]  /*1f60*/  IMAD.MOV.U32 R13, RZ, RZ, RZ ;  /* 0x000000ffff0d7224 */ /* 0x000fce00078e00ff */
[----:B------:R-:W-:-:S07]  /*1f70*/  LEPC R20, `(.L_x_454) ;  /* 0x000000001014794e */ /* 0x000fce0000000000 */
[----:B-1---5:R-:W-:Y:S05]  /*1f80*/  CALL.ABS.NOINC R14 ;  /* 0x000000000e007343 */ /* 0x022fea0003c00000 */
.L_x_454:
[----:B------:R-:W-:Y:S05]  /*1f90*/  BSYNC B6 ;  /* 0x0000000000067941 */ /* 0x000fea0003800000 */
.L_x_453:
[----:B------:R-:W-:Y:S01]  /*1fa0*/  VIADD R122, R2, 0x400 ;  /* 0x00000400027a7836 */ /* 0x000fe20000000000 */
[----:B------:R-:W-:Y:S04]  /*1fb0*/  BSSY B6, `(.L_x_455) ;  /* 0x0000013000067945 */ /* 0x000fe80003800000 */
[----:B------:R-:W-:-:S13]  /*1fc0*/  LOP3.LUT P0, RZ, R122, 0x3ff, RZ, 0xc0, !PT ;  /* 0x000003ff7aff7812 */ /* 0x000fda000780c0ff */
[----:B------:R-:W-:Y:S05]  /*1fd0*/  @!P0 BRA `(.L_x_456) ;  /* 0x0000000000408947 */ /* 0x000fea0003800000 */
[----:B------:R-:W-:Y:S01]  /*1fe0*/  MOV R14, 0x0 ;  /* 0x00000000000e7802 */ /* 0x000fe20000000f00 */
[----:B------:R-:W-:Y:S01]  /*1ff0*/  ULDC.64 UR4, c[0x4][0xf0] ;  /* 0x01003c0000047ab9 */ /* 0x000fe20000000a00 */
[----:B------:R-:W-:Y:S01]  /*2000*/  ULDC.64 UR6, c[0x4][0xf8] ;  /* 0x01003e0000067ab9 */ /* 0x000fe20000000a00 */
[----:B------:R-:W-:Y:S01]  /*2010*/  MOV R4, UR4 ;  /* 0x0000000400047c02 */ /* 0x000fe20008000f00 */
[----:B------:R-:W-:Y:S01]  /*2020*/  IMAD.U32 R5, RZ, RZ, UR5 ;  /* 0x00000005ff057e24 */ /* 0x000fe2000f8e00ff */
        /* <DEDUP_REMOVED lines=11> */
.L_x_456:
[----:B------:R-:W-:Y:S05]  /*20e0*/  BSYNC B6 ;  /* 0x0000000000067941 */ /* 0x000fea0003800000 */
.L_x_455:
[----:B------:R-:W-:Y:S01]  /*20f0*/  ULDC.64 UR4, c[0x0][0x9f8] ;  /* 0x00027e0000047ab9 */ /* 0x000fe20000000a00 */
[----:B------:R-:W-:Y:S01]  /*2100*/  IMAD.MOV.U32 R102, RZ, RZ, R188 ;  /* 0x000000ffff667224 */ /* 0x000fe200078e00bc */
[----:B------:R-:W-:Y:S01]  /*2110*/  ISETP.NE.U32.AND P0, PT, RZ, UR4, PT ;  /* 0x00000004ff007c0c */ /* 0x000fe2000bf05070 */
[----:B------:R-:W-:Y:S01]  /*2120*/  VIADD R0, R16, 0x20 ;  /* 0x0000002010007836 */ /* 0x000fe20000000000 */
[----:B------:R-:W1:Y:S01]  /*2130*/  LDC.64 R94, c[0x0][0x3f8] ;  /* 0x0000fe00ff5e7b82 */ /* 0x000e620000000a00 */
[----:B------:R-:W-:Y:S02]  /*2140*/  MOV R20, R27 ;  /* 0x0000001b00147202 */ /* 0x000fe40000000f00 */
[----:B------:R-:W-:-:S05]  /*2150*/  ISETP.NE.AND.EX P0, PT, RZ, UR5, PT, P0 ;  /* 0x00000005ff007c0c */ /* 0x000fca000bf05300 */
[----:B------:R-:W2:Y:S08]  /*2160*/  LDC R125, c[0x0][0x3f4] ;  /* 0x0000fd00ff7d7b82 */ /* 0x000eb00000000800 */
[----:B------:R-:W-:Y:S01]  /*2170*/  @P0 IADD3 R4, P1, R189, UR4, RZ ;  /* 0x00000004bd040c10 */ /* 0x000fe2000ff3e0ff */
[----:B------:R-:W-:Y:S01]  /*2180*/  ULDC UR4, c[0x0][0x2f4] ;  /* 0x0000bd0000047ab9 */ /* 0x000fe20000000800 */
[----:B------:R-:W3:Y:S02]  /*2190*/  LDC.64 R88, c[0x0][0x408] ;  /* 0x00010200ff587b82 */ /* 0x000ee40000000a00 */
[----:B------:R-:W-:Y:S01]  /*21a0*/  @P0 IADD3.X R5, R190, UR5, RZ, P1, !PT ;  /* 0x00000005be050c10 */ /* 0x000fe20008ffe4ff */
[----:B------:R-:W-:-:S04]  /*21b0*/  ULDC UR5, c[0x0][0x320] ;  /* 0x0000c80000057ab9 */ /* 0x000fc80000000800 */
[----:B------:R4:W2:Y:S01]  /*21c0*/  @P0 LDG.E R102, desc[UR56][R4.64] ;  /* 0x0000003804660981 */ /* 0x0008a2000c1e1900 */
[----:B------:R-:W-:Y:S01]  /*21d0*/  ISETP.GE.AND P1, PT, R0, UR4, PT ;  /* 0x0000000400007c0c */ /* 0x000fe2000bf26270 */
[----:B-1----:R-:W-:Y:S01]  /*21e0*/  IMAD.WIDE.U32 R96, R166, R94, R16 ;  /* 0x0000005ea6607225 */ /* 0x002fe200078e0010 */
[----:B------:R-:W-:Y:S01]  /*21f0*/  ISETP.GE.AND P0, PT, R16, UR4, PT ;  /* 0x0000000410007c0c */ /* 0x000fe2000bf06270 */
[----:B------:R-:W1:Y:S01]  /*2200*/  S2R R218, SR_TID.X ;  /* 0x0000000000da7919 */ /* 0x000e620000002100 */
[----:B0-----:R-:W-:Y:S01]  /*2210*/  SEL R6, RZ, 0xffffffff, P1 ;  /* 0xffffffffff067807 */ /* 0x001fe20000800000 */
[----:B------:R-:W-:Y:S01]  /*2220*/  IMAD.MOV.U32 R127, RZ, RZ, 0x20 ;  /* 0x00000020ff7f7424 */ /* 0x000fe200078e00ff */
[----:B------:R-:W-:Y:S01]  /*2230*/  SEL R3, RZ, 0x1, P0 ;  /* 0x00000001ff037807 */ /* 0x000fe20000000000 */
[----:B------:R-:W-:Y:S01]  /*2240*/  IMAD.SHL.U32 R108, R94, 0x40, RZ ;  /* 0x000000405e6c7824 */ /* 0x000fe200078e00ff */
[----:B------:R-:W-:Y:S01]  /*2250*/  SHF.L.U32 R6, R6, 0x1, RZ ;  /* 0x0000000106067819 */ /* 0x000fe200000006ff */
[----:B------:R-:W-:Y:S01]  /*2260*/  IMAD.IADD R129, R129, 0x1, R26 ;  /* 0x0000000181817824 */ /* 0x000fe200078e021a */
[----:B------:R-:W-:Y:S01]  /*2270*/  ISETP.GE.AND P0, PT, R0, UR5, PT ;  /* 0x0000000500007c0c */ /* 0x000fe2000bf06270 */
[----:B------:R-:W-:Y:S01]  /*2280*/  IMAD R114, R214, 0x40, R166 ;  /* 0x00000040d6727824 */ /* 0x000fe200078e02a6 */
[----:B------:R-:W-:Y:S01]  /*2290*/  LOP3.LUT R6, R6, 0x2, R3, 0xe2, !PT ;  /* 0x0000000206067812 */ /* 0x000fe200078ee203 */
[----:B------:R-:W-:Y:S01]  /*22a0*/  VIADD R3, R16, 0x40 ;  /* 0x0000004010037836 */ /* 0x000fe20000000000 */
[----:B----4-:R-:W-:-:S02]  /*22b0*/  SEL R4, RZ, 0xffffffff, P0 ;  /* 0xffffffffff047807 */ /* 0x010fc40000000000 */
[----:B------:R-:W-:Y:S01]  /*22c0*/  ISETP.GE.AND P1, PT, R19, UR4, PT ;  /* 0x0000000413007c0c */ /* 0x000fe2000bf26270 */
[----:B---3--:R-:W-:Y:S01]  /*22d0*/  IMAD.WIDE.U32 R90, R166, R88, R16 ;  /* 0x00000058a65a7225 */ /* 0x008fe200078e0010 */
[----:B------:R-:W-:Y:S02]  /*22e0*/  ISETP.GE.AND P0, PT, R3, UR4, PT ;  /* 0x0000000403007c0c */ /* 0x000fe4000bf06270 */
[----:B------:R-:W-:Y:S01]  /*22f0*/  SHF.R.S32.HI R11, RZ, 0x1f, R166 ;  /* 0x0000001fff0b7819 */ /* 0x000fe200000114a6 */
[----:B------:R-:W-:Y:S01]  /*2300*/  IMAD.SHL.U32 R8, R4, 0x2, RZ ;  /* 0x0000000204087824 */ /* 0x000fe200078e00ff */
[----:B------:R-:W-:Y:S01]  /*2310*/  SEL R4, RZ, 0x8, P1 ;  /* 0x00000008ff047807 */ /* 0x000fe20000800000 */
[----:B------:R-:W-:Y:S01]  /*2320*/  IMAD R131, R89, 0x60, RZ ;  /* 0x0000006059837824 */ /* 0x000fe200078e02ff */
[----:B------:R-:W-:Y:S02]  /*2330*/  SEL R5, RZ, 0x4, P0 ;  /* 0x00000004ff057807 */ /* 0x000fe40000000000 */
[----:B------:R-:W-:-:S02]  /*2340*/  ISETP.GE.AND P2, PT, R16, UR5, PT ;  /* 0x0000000510007c0c */ /* 0x000fc4000bf46270 */
[--C-:B------:R-:W-:Y:S02]  /*2350*/  SHF.R.S32.HI R161, RZ, 0x1f, R160.reuse ;  /* 0x0000001fffa17819 */ /* 0x100fe400000114a0 */
[----:B------:R-:W-:Y:S01]  /*2360*/  LOP3.LUT R4, R4, R6, R5, 0xfe, !PT ;  /* 0x0000000604047212 */ /* 0x000fe200078efe05 */
[-C--:B------:R-:W-:Y:S01]  /*2370*/  IMAD R5, R11, R94.reuse, RZ ;  /* 0x0000005e0b057224 */ /* 0x080fe200078e02ff */
[----:B------:R-:W-:Y:S01]  /*2380*/  SEL R7, RZ, 0x1, P2 ;  /* 0x00000001ff077807 */ /* 0x000fe20001000000 */
[----:B------:R-:W-:Y:S01]  /*2390*/  IMAD.WIDE.U32 R98, R166, R94, R160 ;  /* 0x0000005ea6627225 */ /* 0x000fe200078e00a0 */
[----:B------:R-:W-:Y:S02]  /*23a0*/  ISETP.GE.AND P0, PT, R22, UR4, PT ;  /* 0x0000000416007c0c */ /* 0x000fe4000bf06270 */
[----:B------:R-:W-:Y:S01]  /*23b0*/  ISETP.GE.AND P1, PT, R3, UR5, PT ;  /* 0x0000000503007c0c */ /* 0x000fe2000bf26270 */
[----:B------:R-:W-:Y:S01]  /*23c0*/  IMAD R5, R166, R95, R5 ;  /* 0x0000005fa6057224 */ /* 0x000fe200078e0205 */
[----:B------:R-:W-:Y:S01]  /*23d0*/  LOP3.LUT R7, R8, 0x2, R7, 0xe2, !PT ;  /* 0x0000000208077812 */ /* 0x000fe200078ee207 */
[-C--:B------:R-:W-:Y:S01]  /*23e0*/  IMAD R11, R11, R88.reuse, RZ ;  /* 0x000000580b0b7224 */ /* 0x080fe200078e02ff */
[----:B------:R-:W-:Y:S01]  /*23f0*/  SEL R9, RZ, 0x10, P0 ;  /* 0x00000010ff097807 */ /* 0x000fe20000000000 */
[----:B------:R-:W-:Y:S01]  /*2400*/  IMAD.IADD R97, R5, 0x1, R97 ;  /* 0x0000000105617824 */ /* 0x000fe200078e0261 */
[----:B------:R-:W-:Y:S01]  /*2410*/  SEL R6, RZ, 0x4, P1 ;  /* 0x00000004ff067807 */ /* 0x000fe20000800000 */
[----:B------:R-:W-:Y:S01]  /*2420*/  IMAD R13, R166, R89, R11 ;  /* 0x00000059a60d7224 */ /* 0x000fe200078e020b */
[----:B--2---:R-:W-:Y:S01]  /*2430*/  ISETP.GE.AND P0, PT, R16, R125, PT ;  /* 0x0000007d1000720c */ /* 0x004fe20003f06270 */
[----:B------:R-:W-:Y:S01]  /*2440*/  IMAD.WIDE.U32 R92, R166, R88, R160 ;  /* 0x00000058a65c7225 */ /* 0x000fe200078e00a0 */
[----:B------:R-:W-:-:S02]  /*2450*/  IADD3 R99, R99, R5, RZ ;  /* 0x0000000563637210 */ /* 0x000fc40007ffe0ff */
[----:B------:R-:W-:Y:S01]  /*2460*/  LOP3.LUT R5, R7, R6, RZ, 0xfc, !PT ;  /* 0x0000000607057212 */ /* 0x000fe200078efcff */
[----:B------:R-:W-:Y:S01]  /*2470*/  IMAD.IADD R91, R13, 0x1, R91 ;  /* 0x000000010d5b7824 */ /* 0x000fe200078e025b */
[-C--:B------:R-:W-:Y:S01]  /*2480*/  ISETP.GE.AND P1, PT, R0, R125.reuse, PT ;  /* 0x0000007d0000720c */ /* 0x080fe20003f26270 */
[-C--:B-----5:R-:W-:Y:S01]  /*2490*/  IMAD.WIDE.U32 R96, R141, R94.reuse, R96 ;  /* 0x0000005e8d607225 */ /* 0x0a0fe200078e0060 */
[----:B------:R-:W-:Y:S02]  /*24a0*/  ISETP.GE.AND P3, PT, R3, R125, PT ;  /* 0x0000007d0300720c */ /* 0x000fe40003f66270 */
[----:B------:R-:W-:Y:S01]  /*24b0*/  SEL R7, R125, RZ, P0 ;  /* 0x000000ff7d077207 */ /* 0x000fe20000000000 */
[----:B------:R-:W-:Y:S01]  /*24c0*/  IMAD.WIDE.U32 R98, R141, R94, R98 ;  /* 0x0000005e8d627225 */ /* 0x000fe200078e0062 */
[----:B------:R-:W-:Y:S02]  /*24d0*/  LOP3.LUT R9, R4, R9, RZ, 0xfc, !PT ;  /* 0x0000000904097212 */ /* 0x000fe400078efcff */
[C---:B------:R-:W-:Y:S01]  /*24e0*/  SEL R11, R125.reuse, RZ, P1 ;  /* 0x000000ff7d0b7207 */ /* 0x040fe20000800000 */
[----:B------:R-:W-:Y:S01]  /*24f0*/  IMAD.IADD R7, R16, 0x1, R7 ;  /* 0x0000000110077824 */ /* 0x000fe200078e0207 */
[----:B------:R-:W-:Y:S01]  /*2500*/  SEL R4, R125, RZ, P3 ;  /* 0x000000ff7d047207 */ /* 0x000fe20001800000 */
[----:B------:R-:W-:Y:S01]  /*2510*/  IMAD.WIDE.U32 R90, R141, R88, R90 ;  /* 0x000000588d5a7225 */ /* 0x000fe200078e005a */
[----:B------:R-:W-:-:S02]  /*2520*/  IADD3 R11, R0, R11, RZ ;  /* 0x0000000b000b7210 */ /* 0x000fc40007ffe0ff */
[----:B------:R-:W-:Y:S01]  /*2530*/  LOP3.LUT R20, R20, 0xfffffffe, RZ, 0xc0, !PT ;  /* 0xfffffffe14147812 */ /* 0x000fe200078ec0ff */
[----:B------:R-:W-:Y:S01]  /*2540*/  IMAD.IADD R12, R3, 0x1, R4 ;  /* 0x00000001030c7824 */ /* 0x000fe200078e0204 */
[----:B------:R-:W-:Y:S02]  /*2550*/  SHF.R.S32.HI R4, RZ, 0x1f, R7 ;  /* 0x0000001fff047819 */ /* 0x000fe40000011407 */
[----:B------:R-:W-:Y:S02]  /*2560*/  SHF.R.S32.HI R6, RZ, 0x1f, R11 ;  /* 0x0000001fff067819 */ /* 0x000fe4000001140b */
[CC--:B------:R-:W-:Y:S02]  /*2570*/  LEA.HI R8, R4.reuse, R7.reuse, RZ, 0x3 ;  /* 0x0000000704087211 */ /* 0x0c0fe400078f18ff */
[----:B------:R-:W-:Y:S02]  /*2580*/  LEA.HI R4, R4, R7, RZ, 0x6 ;  /* 0x0000000704047211 */ /* 0x000fe400078f30ff */
[----:B------:R-:W-:-:S02]  /*2590*/  @P3 LOP3.LUT R20, R20, 0x1, RZ, 0xfc, !PT ;  /* 0x0000000114143812 */ /* 0x000fc400078efcff */
[CC--:B------:R-:W-:Y:S02]  /*25a0*/  LEA.HI R7, R6.reuse, R11.reuse, RZ, 0x6 ;  /* 0x0000000b06077211 */ /* 0x0c0fe400078f30ff */
[----:B------:R-:W-:Y:S01]  /*25b0*/  LEA.HI R11, R6, R11, RZ, 0x3 ;  /* 0x0000000b060b7211 */ /* 0x000fe200078f18ff */
[----:B------:R0:W-:Y:S01]  /*25c0*/  STL [R1+0x38], R20 ;  /* 0x0000381401007387 */ /* 0x0001e20000100800 */
[----:B------:R-:W-:Y:S02]  /*25d0*/  SHF.R.S32.HI R4, RZ, 0x6, R4 ;  /* 0x00000006ff047819 */ /* 0x000fe40000011404 */
[----:B------:R-:W-:Y:S02]  /*25e0*/  IADD3 R93, R93, R13, RZ ;  /* 0x0000000d5d5d7210 */ /* 0x000fe40007ffe0ff */
[----:B------:R-:W-:Y:S01]  /*25f0*/  SHF.R.S32.HI R6, RZ, 0x6, R7 ;  /* 0x00000006ff067819 */ /* 0x000fe20000011407 */
[C---:B------:R-:W-:Y:S01]  /*2600*/  IMAD R140, R4.reuse, 0x1800, R179 ;  /* 0x00001800048c7824 */ /* 0x040fe200078e02b3 */
[----:B------:R-:W-:Y:S01]  /*2610*/  LOP3.LUT R13, R177, 0x38, R11, 0xf8, !PT ;  /* 0x00000038b10d7812 */ /* 0x000fe200078ef80b */
[----:B------:R-:W-:Y:S01]  /*2620*/  IMAD R138, R4, 0x1800, R180 ;  /* 0x00001800048a7824 */ /* 0x000fe200078e02b4 */
[----:B------:R-:W-:Y:S01]  /*2630*/  SHF.R.S32.HI R21, RZ, 0x1f, R12 ;  /* 0x0000001fff157819 */ /* 0x000fe2000001140c */
[----:B------:R-:W-:Y:S01]  /*2640*/  IMAD R139, R6, 0x1800, R179 ;  /* 0x00001800068b7824 */ /* 0x000fe200078e02b3 */
[----:B------:R-:W-:Y:S01]  /*2650*/  LOP3.LUT R10, R168, 0x38, R8, 0xf8, !PT ;  /* 0x00000038a80a7812 */ /* 0x000fe200078ef808 */
[----:B------:R-:W-:Y:S01]  /*2660*/  IMAD R134, R6, 0x1800, R180 ;  /* 0x0000180006867824 */ /* 0x000fe200078e02b4 */
[----:B0-----:R-:W-:Y:S01]  /*2670*/  SHF.R.U32.HI R20, RZ, 0x3, R168 ;  /* 0x00000003ff147819 */ /* 0x001fe200000116a8 */
[----:B------:R-:W-:Y:S01]  /*2680*/  IMAD.WIDE.U32 R92, R141, R88, R92 ;  /* 0x000000588d5c7225 */ /* 0x000fe200078e005c */
[----:B------:R-:W-:-:S02]  /*2690*/  LOP3.LUT R7, R177, 0x38, R8, 0xf8, !PT ;  /* 0x00000038b1077812 */ /* 0x000fc400078ef808 */
[----:B------:R-:W-:Y:S02]  /*26a0*/  LOP3.LUT R4, R13, R178, RZ, 0x3c, !PT ;  /* 0x000000b20d047212 */ /* 0x000fe400078e3cff */
[----:B------:R-:W-:Y:S02]  /*26b0*/  LEA.HI R14, R21, R12, RZ, 0x3 ;  /* 0x0000000c150e7211 */ /* 0x000fe400078f18ff */
[----:B------:R-:W-:Y:S01]  /*26c0*/  LOP3.LUT R15, R10, R20, RZ, 0x3c, !PT ;  /* 0x000000140a0f7212 */ /* 0x000fe200078e3cff */
[----:B------:R-:W-:Y:S01]  /*26d0*/  IMAD.IADD R139, R139, 0x1, R4 ;  /* 0x000000018b8b7824 */ /* 0x000fe200078e0204 */
[----:B------:R-:W-:Y:S02]  /*26e0*/  LOP3.LUT R7, R7, R178, RZ, 0x3c, !PT ;  /* 0x000000b207077212 */ /* 0x000fe400078e3cff */
[----:B------:R-:W-:Y:S02]  /*26f0*/  LEA.HI R12, R21, R12, RZ, 0x6 ;  /* 0x0000000c150c7211 */ /* 0x000fe400078f30ff */
[----:B------:R-:W-:Y:S01]  /*2700*/  IADD3 R138, R138, R15, RZ ;  /* 0x0000000f8a8a7210 */ /* 0x000fe20007ffe0ff */
[----:B------:R-:W-:Y:S01]  /*2710*/  IMAD.IADD R140, R140, 0x1, R7 ;  /* 0x000000018c8c7824 */ /* 0x000fe200078e0207 */
[----:B------:R-:W-:-:S02]  /*2720*/  SHF.R.S32.HI R15, RZ, 0x1f, R141 ;  /* 0x0000001fff0f7819 */ /* 0x000fc4000001148d */
[----:B------:R-:W-:Y:S02]  /*2730*/  SHF.R.S32.HI R12, RZ, 0x6, R12 ;  /* 0x00000006ff0c7819 */ /* 0x000fe4000001140c */
[----:B------:R-:W-:Y:S02]  /*2740*/  LOP3.LUT R4, R168, 0x38, R11, 0xf8, !PT ;  /* 0x00000038a8047812 */ /* 0x000fe400078ef80b */
[--C-:B------:R-:W-:Y:S01]  /*2750*/  LOP3.LUT R7, R177, 0x38, R14.reuse, 0xf8, !PT ;  /* 0x00000038b1077812 */ /* 0x100fe200078ef80e */
[----:B------:R-:W-:Y:S01]  /*2760*/  IMAD R136, R12, 0x1800, R179 ;  /* 0x000018000c887824 */ /* 0x000fe200078e02b3 */
[----:B------:R-:W-:Y:S01]  /*2770*/  LOP3.LUT R13, R4, R20, RZ, 0x3c, !PT ;  /* 0x00000014040d7212 */ /* 0x000fe200078e3cff */
[----:B------:R-:W-:Y:S01]  /*2780*/  IMAD R4, R15, R94, RZ ;  /* 0x0000005e0f047224 */ /* 0x000fe200078e02ff */
[----:B------:R-:W-:Y:S01]  /*2790*/  LOP3.LUT R10, R168, 0x38, R14, 0xf8, !PT ;  /* 0x00000038a80a7812 */ /* 0x000fe200078ef80e */
[----:B------:R-:W-:Y:S01]  /*27a0*/  IMAD R133, R12, 0x1800, R180 ;  /* 0x000018000c857824 */ /* 0x000fe200078e02b4 */
[----:B------:R-:W-:Y:S01]  /*27b0*/  LOP3.LUT R7, R7, R178, RZ, 0x3c, !PT ;  /* 0x000000b207077212 */ /* 0x000fe200078e3cff */
[----:B------:R-:W-:Y:S01]  /*27c0*/  IMAD R27, R141, R95, R4 ;  /* 0x0000005f8d1b7224 */ /* 0x000fe200078e0204 */
[----:B------:R-:W-:Y:S01]  /*27d0*/  LOP3.LUT R10, R10, R20, RZ, 0x3c, !PT ;  /* 0x000000140a0a7212 */ /* 0x000fe200078e3cff */
[----:B------:R-:W-:Y:S01]  /*27e0*/  IMAD R4, R15, R88, RZ ;  /* 0x000000580f047224 */ /* 0x000fe200078e02ff */
[----:B------:R-:W-:Y:S01]  /*27f0*/  IADD3 R136, R136, R7, RZ ;  /* 0x0000000788887210 */ /* 0x000fe20007ffe0ff */
[----:B------:R-:W-:Y:S01]  /*2800*/  IMAD.IADD R134, R134, 0x1, R13 ;  /* 0x0000000186867824 */ /* 0x000fe200078e020d */
[----:B------:R-:W-:Y:S01]  /*2810*/  ISETP.GE.AND P3, PT, R19, UR5, PT ;  /* 0x0000000513007c0c */ /* 0x000fe2000bf66270 */
[----:B------:R-:W-:Y:S01]  /*2820*/  IMAD.IADD R133, R133, 0x1, R10 ;  /* 0x0000000185857824 */ /* 0x000fe200078e020a */
[----:B------:R-:W-:Y:S01]  /*2830*/  LOP3.LUT R7, R177, 0x18, R16, 0xf8, !PT ;  /* 0x00000018b1077812 */ /* 0x000fe200078ef810 */
[----:B------:R-:W-:Y:S01]  /*2840*/  IMAD R103, R141, R89, R4 ;  /* 0x000000598d677224 */ /* 0x000fe200078e0204 */
[----:B------:R-:W-:Y:S01]  /*2850*/  ISETP.GE.AND P2, PT, R23, UR4, PT ;  /* 0x0000000417007c0c */ /* 0x000fe2000bf46270 */
[----:B------:R-:W-:Y:S01]  /*2860*/  IMAD R13, R95, 0x60, RZ ;  /* 0x000000605f0d7824 */ /* 0x000fe200078e02ff */
[----:B------:R-:W-:Y:S01]  /*2870*/  SEL R6, RZ, 0x8, P3 ;  /* 0x00000008ff067807 */ /* 0x000fe20001800000 */
[----:B------:R-:W-:Y:S01]  /*2880*/  IMAD.IADD R106, R99, 0x1, R27 ;  /* 0x00000001636a7824 */ /* 0x000fe200078e021b */
[----:B------:R-:W-:Y:S01]  /*2890*/  LOP3.LUT P4, RZ, R219, 0x4, RZ, 0xc0, !PT ;  /* 0x00000004dbff7812 */ /* 0x000fe2000788c0ff */
[----:B------:R-:W-:Y:S01]  /*28a0*/  IMAD.IADD R105, R93, 0x1, R103 ;  /* 0x000000015d697824 */ /* 0x000fe200078e0267 */
[----:B------:R-:W-:Y:S01]  /*28b0*/  LOP3.LUT R4, R7, R178, RZ, 0x3c, !PT ;  /* 0x000000b207047212 */ /* 0x000fe200078e3cff */
[----:B------:R-:W-:Y:S01]  /*28c0*/  IMAD.IADD R103, R103, 0x1, R91 ;  /* 0x0000000167677824 */ /* 0x000fe200078e025b */
[----:B------:R-:W-:-:S02]  /*28d0*/  SEL R10, RZ, 0x20, P2 ;  /* 0x00000020ff0a7807 */ /* 0x000fc40001000000 */
[C---:B------:R-:W-:Y:S01]  /*28e0*/  SHF.L.U64.HI R109, R88.reuse, 0x6, R89 ;  /* 0x00000006586d7819 */ /* 0x040fe20000010259 */
[----:B------:R-:W-:Y:S01]  /*28f0*/  IMAD.IADD R4, R179, 0x1, R4 ;  /* 0x00000001b3047824 */ /* 0x000fe200078e0204 */
[C---:B------:R-:W-:Y:S01]  /*2900*/  SHF.L.U32 R110, R88.reuse, 0x6, RZ ;  /* 0x00000006586e7819 */ /* 0x040fe200000006ff */
[----:B------:R-:W-:Y:S01]  /*2910*/  IMAD.WIDE.U32 R88, R88, 0x60, RZ ;  /* 0x0000006058587825 */ /* 0x000fe200078e00ff */
[----:B------:R-:W-:Y:S02]  /*2920*/  LOP3.LUT R21, R5, R6, RZ, 0xfc, !PT ;  /* 0x0000000605157212 */ /* 0x000fe400078efcff */
[C---:B------:R-:W-:Y:S01]  /*2930*/  SHF.L.U64.HI R107, R94.reuse, 0x6, R95 ;  /* 0x000000065e6b7819 */ /* 0x040fe2000001025f */
[----:B------:R-:W-:Y:S01]  /*2940*/  IMAD.WIDE.U32 R94, R94, 0x60, RZ ;  /* 0x000000605e5e7825 */ /* 0x000fe200078e00ff */
[----:B------:R-:W-:Y:S02]  /*2950*/  SEL R127, R127, 0xffffffe0, !P4 ;  /* 0xffffffe07f7f7807 */ /* 0x000fe40006000000 */
[----:B------:R-:W-:Y:S01]  /*2960*/  SHF.R.S32.HI R121, RZ, 0x3, R8 ;  /* 0x00000003ff797819 */ /* 0x000fe20000011408 */
[----:B------:R-:W-:Y:S01]  /*2970*/  IMAD.IADD R130, R95, 0x1, R13 ;  /* 0x000000015f827824 */ /* 0x000fe200078e020d */
[----:B------:R-:W-:Y:S01]  /*2980*/  LOP3.LUT R6, R8, 0xfffffff8, RZ, 0xc0, !PT ;  /* 0xfffffff808067812 */ /* 0x000fe200078ec0ff */
[----:B------:R-:W-:Y:S01]  /*2990*/  IMAD.IADD R132, R127, 0x1, R4 ;  /* 0x000000017f847824 */ /* 0x000fe200078e0204 */
[----:B------:R-:W-:-:S02]  /*29a0*/  LOP3.LUT R87, R9, R10, RZ, 0xfc, !PT ;  /* 0x0000000a09577212 */ /* 0x000fc400078efcff */
[----:B------:R-:W-:Y:S02]  /*29b0*/  LOP3.LUT R7, R11, 0xfffffff8, RZ, 0xc0, !PT ;  /* 0xfffffff80b077812 */ /* 0x000fe400078ec0ff */
[----:B------:R-:W-:Y:S02]  /*29c0*/  LOP3.LUT R8, R14, 0xfffffff8, RZ, 0xc0, !PT ;  /* 0xfffffff80e087812 */ /* 0x000fe400078ec0ff */
[----:B------:R-:W-:Y:S02]  /*29d0*/  IADD3 R104, R27, R97, RZ ;  /* 0x000000611b687210 */ /* 0x000fe40007ffe0ff */
[C---:B------:R-:W-:Y:S02]  /*29e0*/  LOP3.LUT R10, R21.reuse, 0x2, RZ, 0xc0, !PT ;  /* 0x00000002150a7812 */ /* 0x040fe400078ec0ff */
[----:B------:R-:W-:Y:S02]  /*29f0*/  LOP3.LUT R20, R21, 0x4, RZ, 0xc0, !PT ;  /* 0x0000000415147812 */ /* 0x000fe400078ec0ff */
[----:B------:R-:W-:-:S02]  /*2a00*/  LOP3.LUT R26, R87, 0x2, RZ, 0xc0, !PT ;  /* 0x00000002571a7812 */ /* 0x000fc400078ec0ff */
[C---:B------:R-:W-:Y:S02]  /*2a10*/  LOP3.LUT R27, R87.reuse, 0x4, RZ, 0xc0, !PT ;  /* 0x00000004571b7812 */ /* 0x040fe400078ec0ff */
[C---:B------:R-:W-:Y:S02]  /*2a20*/  LOP3.LUT R101, R87.reuse, 0x8, RZ, 0xc0, !PT ;  /* 0x0000000857657812 */ /* 0x040fe400078ec0ff */
[----:B------:R-:W-:Y:S02]  /*2a30*/  LOP3.LUT R100, R87, 0x10, RZ, 0xc0, !PT ;  /* 0x0000001057647812 */ /* 0x000fe400078ec0ff */
[----:B-1----:R-:W-:Y:S02]  /*2a40*/  LEA.HI R218, R218, 0x8, RZ, 0x19 ;  /* 0x00000008dada7811 */ /* 0x002fe400078fc8ff */
[----:B------:R-:W-:Y:S02]  /*2a50*/  SHF.L.U32 R125, R125, 0x1, RZ ;  /* 0x000000017d7d7819 */ /* 0x000fe400000006ff */
[----:B------:R-:W-:-:S02]  /*2a60*/  IADD3 R131, R89, R131, RZ ;  /* 0x0000008359837210 */ /* 0x000fc40007ffe0ff */
[----:B------:R-:W-:Y:S02]  /*2a70*/  LOP3.LUT R5, R5, 0x1, RZ, 0xc0, !PT ;  /* 0x0000000105057812 */ /* 0x000fe400078ec0ff */
[----:B------:R-:W-:Y:S02]  /*2a80*/  SHF.R.S32.HI R120, RZ, 0x3, R11 ;  /* 0x00000003ff787819 */ /* 0x000fe4000001140b */
[----:B------:R-:W-:Y:S02]  /*2a90*/  SHF.R.S32.HI R119, RZ, 0x3, R14 ;  /* 0x00000003ff777819 */ /* 0x000fe4000001140e */
[----:B------:R-:W-:Y:S02]  /*2aa0*/  LOP3.LUT R9, R9, 0x1, RZ, 0xc0, !PT ;  /* 0x0000000109097812 */ /* 0x000fe400078ec0ff */
[----:B------:R-:W-:Y:S02]  /*2ab0*/  LOP3.LUT R21, R21, 0x8, RZ, 0xc0, !PT ;  /* 0x0000000815157812 */ /* 0x000fe400078ec0ff */
[----:B------:R-:W-:-:S02]  /*2ac0*/  SHF.R.S32.HI R113, RZ, 0x1f, R6 ;  /* 0x0000001fff717819 */ /* 0x000fc40000011406 */
[----:B------:R-:W-:Y:S02]  /*2ad0*/  SHF.R.S32.HI R112, RZ, 0x1f, R7 ;  /* 0x0000001fff707819 */ /* 0x000fe40000011407 */
[----:B------:R-:W-:Y:S02]  /*2ae0*/  SHF.R.S32.HI R111, RZ, 0x1f, R8 ;  /* 0x0000001fff6f7819 */ /* 0x000fe40000011408 */
[----:B------:R-:W-:Y:S02]  /*2af0*/  LOP3.LUT R87, R87, 0x20, RZ, 0xc0, !PT ;  /* 0x0000002057577812 */ /* 0x000fe400078ec0ff */
[----:B------:R-:W-:-:S07]  /*2b00*/  SHF.R.S32.HI R128, RZ, 0x1f, R102 ;  /* 0x0000001fff807819 */ /* 0x000fce0000011466 */
.L_x_562:
[----:B---3--:R-:W2:Y:S01]  /*2b10*/  LDL.LU R31, [R1+0x38] ;  /* 0x00003800011f7983 */ /* 0x008ea20000300800 */
[----:B------:R-:W0:Y:S01]  /*2b20*/  LDC R81, c[0x0][0x430] ;  /* 0x00010c00ff517b82 */ /* 0x000e220000000800 */
[----:B------:R-:W-:Y:S01]  /*2b30*/  IADD3 R24, R24, -0x1, RZ ;  /* 0xffffffff18187810 */ /* 0x000fe20007ffe0ff */
[----:B------:R-:W-:-:S04]  /*2b40*/  IMAD.MOV.U32 R80, RZ, RZ, RZ ;  /* 0x000000ffff507224 */ /* 0x000fc800078e00ff */
[----:B------:R-:W-:Y:S02]  /*2b50*/  IMAD R12, R24, 0x60, R114 ;  /* 0x00000060180c7824 */ /* 0x000fe400078e0272 */
[----:B------:R-:W1:Y:S02]  /*2b60*/  LDC R124, c[0x0][0x3f4] ;  /* 0x0000fd00ff7c7b82 */ /* 0x000e640000000800 */
[----:B------:R-:W-:Y:S01]  /*2b70*/  IMAD.IADD R32, R129, 0x1, R12 ;  /* 0x0000000181207824 */ /* 0x000fe200078e020c */
[----:B------:R-:W-:-:S03]  /*2b80*/  ISETP.GE.AND P2, PT, R12, R25, PT ;  /* 0x000000190c00720c */ /* 0x000fc60003f46270 */
[----:B------:R-:W-:Y:S01]  /*2b90*/  IMAD.MOV.U32 R28, RZ, RZ, R32 ;  /* 0x000000ffff1c7224 */ /* 0x000fe200078e0020 */
[----:B------:R-:W-:Y:S02]  /*2ba0*/  ISETP.GT.OR P2, PT, R114, 0x5f, P2 ;  /* 0x0000005f7200780c */ /* 0x000fe40001744670 */
[----:B0-----:R-:W-:-:S11]  /*2bb0*/  ISETP.NE.AND P3, PT, R81, 0x1, PT ;  /* 0x000000015100780c */ /* 0x001fd60003f65270 */
[----:B------:R-:W0:Y:S08]  /*2bc0*/  @!P2 LDC.64 R14, c[0x0][0x428] ;  /* 0x00010a00ff0eab82 */ /* 0x000e300000000a00 */
[----:B------:R-:W3:Y:S08]  /*2bd0*/  @!P2 LDC.64 R12, c[0x0][0x418] ;  /* 0x00010600ff0cab82 */ /* 0x000ef00000000a00 */
[----:B------:R-:W4:Y:S08]  /*2be0*/  @P3 LDC R11, c[0x0][0x434] ;  /* 0x00010d00ff0b3b82 */ /* 0x000f300000000800 */
[----:B------:R-:W1:Y:S01]  /*2bf0*/  @P3 LDC R30, c[0x0][0x438] ;  /* 0x00010e00ff1e3b82 */ /* 0x000e620000000800 */
[----:B----4-:R-:W-:-:S05]  /*2c00*/  @P3 IMAD.HI.U32 R11, R32, R11, RZ ;  /* 0x0000000b200b3227 */ /* 0x010fca00078e00ff */
[----:B-1----:R-:W-:Y:S01]  /*2c10*/  @P3 SHF.R.U32.HI R28, RZ, R30, R11 ;  /* 0x0000001eff1c3219 */ /* 0x002fe2000001160b */
[----:B0-----:R-:W-:-:S03]  /*2c20*/  @!P2 IMAD R11, R128, R14, RZ ;  /* 0x0000000e800ba224 */ /* 0x001fc600078e02ff */
[--C-:B------:R-:W-:Y:S01]  /*2c30*/  @!P2 SHF.R.S32.HI R29, RZ, 0x1f, R28.reuse ;  /* 0x0000001fff1da819 */ /* 0x100fe2000001141c */
[C---:B------:R-:W-:Y:S02]  /*2c40*/  @!P2 IMAD R11, R102.reuse, R15, R11 ;  /* 0x0000000f660ba224 */ /* 0x040fe400078e020b */
[----:B------:R-:W-:-:S05]  /*2c50*/  @!P2 IMAD.WIDE.U32 R14, R102, R14, R28 ;  /* 0x0000000e660ea225 */ /* 0x000fca00078e001c */
[----:B------:R-:W-:Y:S02]  /*2c60*/  @!P2 IADD3 R11, R15, R11, RZ ;  /* 0x0000000b0f0ba210 */ /* 0x000fe40007ffe0ff */
[----:B---3--:R-:W-:-:S04]  /*2c70*/  @!P2 LEA R12, P3, R14, R12, 0x2 ;  /* 0x0000000c0e0ca211 */ /* 0x008fc800078610ff */
[----:B------:R-:W-:Y:S02]  /*2c80*/  @!P2 LEA.HI.X R13, R14, R13, R11, 0x2, P3 ;  /* 0x0000000d0e0da211 */ /* 0x000fe400018f140b */
[----:B------:R-:W-:-:S03]  /*2c90*/  ISETP.GT.AND P3, PT, R24, R126, PT ;  /* 0x0000007e1800720c */ /* 0x000fc60003f64270 */
[----:B------:R0:W5:Y:S01]  /*2ca0*/  @!P2 LDG.E R80, desc[UR56][R12.64] ;  /* 0x000000380c50a981 */ /* 0x000162000c1e1900 */
[----:B------:R-:W-:Y:S01]  /*2cb0*/  ISETP.GE.AND P2, PT, R124, 0x1, PT ;  /* 0x000000017c00780c */ /* 0x000fe20003f46270 */
[----:B------:R-:W-:Y:S01]  /*2cc0*/  IMAD.MOV R14, RZ, RZ, -R28 ;  /* 0x000000ffff0e7224 */ /* 0x000fe200078e0a1c */
[----:B------:R-:W-:Y:S05]  /*2cd0*/  YIELD ;  /* 0x0000000000007946 */ /* 0x000fea0003800000 */
[----:B------:R-:W-:Y:S01]  /*2ce0*/  IMAD R81, R81, R14, R32 ;  /* 0x0000000e51517224 */ /* 0x000fe200078e0220 */
[----:B------:R-:W-:Y:S01]  /*2cf0*/  BSSY B0, `(.L_x_457) ;  /* 0x00007bc000007945 */ /* 0x000fe20003800000 */
[----:B------:R-:W-:-:S02]  /*2d00*/  IMAD R14, R18, 0x4800, R4 ;  /* 0x00004800120e7824 */ /* 0x000fc400078e0204 */
[----:B------:R-:W-:-:S03]  /*2d10*/  IMAD R28, R18, 0x4800, R132 ;  /* 0x00004800121c7824 */ /* 0x000fc600078e0284 */
[----:B------:R-:W-:Y:S01]  /*2d20*/  LEA R29, R14, R123, 0x1 ;  /* 0x0000007b0e1d7211 */ /* 0x000fe200078e08ff */
[----:B------:R-:W-:Y:S01]  /*2d30*/  IMAD R28, R28, 0x2, R123 ;  /* 0x000000021c1c7824 */ /* 0x000fe200078e027b */
[----:B--2---:R-:W-:-:S04]  /*2d40*/  LOP3.LUT R31, R31, 0xfffffffd, RZ, 0xc0, !PT ;  /* 0xfffffffd1f1f7812 */ /* 0x004fc800078ec0ff */
[----:B------:R-:W-:-:S05]  /*2d50*/  @P3 LOP3.LUT R31, R31, 0x2, RZ, 0xfc, !PT ;  /* 0x000000021f1f3812 */ /* 0x000fca00078efcff */
[----:B------:R0:W-:Y:S01]  /*2d60*/  STL [R1+0x38], R31 ;  /* 0x0000381f01007387 */ /* 0x0001e20000100800 */
[----:B------:R-:W-:Y:S05]  /*2d70*/  @!P2 BRA `(.L_x_458) ;  /* 0x000000740000a947 */ /* 0x000fea0003800000 */
[----:B------:R-:W-:Y:S01]  /*2d80*/  SHF.R.S32.HI R82, RZ, 0x1f, R81 ;  /* 0x0000001fff527819 */ /* 0x000fe20000011451 */
[----:B------:R-:W-:Y:S01]  /*2d90*/  ULDC.64 UR4, c[0x0][0x300] ;  /* 0x0000c00000047ab9 */ /* 0x000fe20000000a00 */
[----:B-----5:R-:W-:Y:S01]  /*2da0*/  SHF.R.S32.HI R83, RZ, 0x1f, R80 ;  /* 0x0000001fff537819 */ /* 0x020fe20000011450 */
[C---:B0-----:R-:W-:Y:S01]  /*2db0*/  IMAD.WIDE.U32 R12, R81.reuse, UR4, RZ ;  /* 0x00000004510c7c25 */ /* 0x041fe2000f8e00ff */
[----:B------:R-:W-:Y:S02]  /*2dc0*/  ULDC.U8 UR6, c[0x0][0x410] ;  /* 0x0001040000067ab9 */ /* 0x000fe40000000000 */
[----:B------:R-:W-:Y:S01]  /*2dd0*/  ISETP.NE.AND P2, PT, RZ, UR6, PT ;  /* 0x00000006ff007c0c */ /* 0x000fe2000bf45270 */
[----:B------:R-:W-:Y:S02]  /*2de0*/  IMAD R14, R82, UR4, RZ ;  /* 0x00000004520e7c24 */ /* 0x000fe4000f8e02ff */
[----:B------:R-:W-:Y:S02]  /*2df0*/  IMAD R84, R24, -0x60, R25 ;  /* 0xffffffa018547824 */ /* 0x000fe400078e0219 */
[----:B------:R-:W-:Y:S01]  /*2e00*/  IMAD R11, R81, UR5, R14 ;  /* 0x00000005510b7c24 */ /* 0x000fe2000f8e020e */
[----:B------:R-:W-:Y:S01]  /*2e10*/  ULDC.64 UR4, c[0x0][0x310] ;  /* 0x0000c40000047ab9 */ /* 0x000fe20000000a00 */
[----:B------:R-:W-:Y:S01]  /*2e20*/  IMAD R14, R130, R24, RZ ;  /* 0x00000018820e7224 */ /* 0x000fe200078e02ff */
[----:B------:R-:W-:Y:S01]  /*2e30*/  VIMNMX R84, R84, 0x60, PT ;  /* 0x0000006054547848 */ /* 0x000fe20003fe0100 */
[----:B------:R-:W-:-:S02]  /*2e40*/  IMAD R15, R83, UR4, RZ ;  /* 0x00000004530f7c24 */ /* 0x000fc4000f8e02ff */
[----:B------:R-:W-:Y:S01]  /*2e50*/  IMAD.IADD R13, R13, 0x1, R11 ;  /* 0x000000010d0d7824 */ /* 0x000fe200078e020b */
[----:B------:R-:W-:Y:S01]  /*2e60*/  SHF.R.S32.HI R11, RZ, 0x1f, R24 ;  /* 0x0000001fff0b7819 */ /* 0x000fe20000011418 */
[C---:B------:R-:W-:Y:S02]  /*2e70*/  IMAD R15, R80.reuse, UR5, R15 ;  /* 0x00000005500f7c24 */ /* 0x040fe4000f8e020f */
[----:B------:R-:W-:Y:S01]  /*2e80*/  IMAD.WIDE.U32 R12, R80, UR4, R12 ;  /* 0x00000004500c7c25 */ /* 0x000fe2000f8e000c */
[----:B------:R-:W-:-:S03]  /*2e90*/  ULDC.64 UR4, c[0x0][0x308] ;  /* 0x0000c20000047ab9 */ /* 0x000fc60000000a00 */
[----:B------:R-:W-:Y:S01]  /*2ea0*/  IMAD R33, R11, R94, R14 ;  /* 0x0000005e0b217224 */ /* 0x000fe200078e020e */
[----:B------:R-:W-:Y:S01]  /*2eb0*/  IADD3 R13, R13, R15, RZ ;  /* 0x0000000f0d0d7210 */ /* 0x000fe20007ffe0ff */
[----:B------:R-:W-:Y:S02]  /*2ec0*/  IMAD R15, R131, R24, RZ ;  /* 0x00000018830f7224 */ /* 0x000fe400078e02ff */
[----:B------:R-:W-:-:S04]  /*2ed0*/  IMAD.WIDE.U32 R30, R162, UR4, R12 ;  /* 0x00000004a21e7c25 */ /* 0x000fc8000f8e000c */
[----:B------:R-:W-:Y:S01]  /*2ee0*/  IMAD R115, R162, UR5, R31 ;  /* 0x00000005a2737c24 */ /* 0x000fe2000f8e021f */
[----:B------:R-:W-:Y:S01]  /*2ef0*/  ULDC.64 UR4, c[0x0][0x2e8] ;  /* 0x0000ba0000047ab9 */ /* 0x000fe20000000a00 */
[----:B------:R-:W-:Y:S01]  /*2f00*/  IMAD R35, R11, R88, R15 ;  /* 0x000000580b237224 */ /* 0x000fe200078e020f */
[----:B------:R-:W-:Y:S01]  /*2f10*/  LEA R118, P3, R30, UR4, 0x1 ;  /* 0x000000041e767c11 */ /* 0x000fe2000f8608ff */
[----:B------:R-:W-:-:S03]  /*2f20*/  IMAD.WIDE.U32 R14, R94, R24, RZ ;  /* 0x000000185e0e7225 */ /* 0x000fc600078e00ff */
[----:B------:R-:W-:Y:S01]  /*2f30*/  LEA.HI.X R115, R30, UR5, R115, 0x1, P3 ;  /* 0x000000051e737c11 */ /* 0x000fe200098f0c73 */
[----:B------:R-:W-:-:S04]  /*2f40*/  IMAD.WIDE.U32 R12, R88, R24, RZ ;  /* 0x00000018580c7225 */ /* 0x000fc800078e00ff */
[----:B------:R-:W-:Y:S02]  /*2f50*/  IMAD.IADD R11, R15, 0x1, R33 ;  /* 0x000000010f0b7824 */ /* 0x000fe400078e0221 */
[----:B------:R-:W-:Y:S01]  /*2f60*/  IMAD.IADD R78, R13, 0x1, R35 ;  /* 0x000000010d4e7824 */ /* 0x000fe200078e0223 */
[----:B------:R-:W-:Y:S06]  /*2f70*/  @!P2 BRA `(.L_x_459) ;  /* 0x0000003400cca947 */ /* 0x000fec0003800000 */
[----:B------:R-:W-:Y:S01]  /*2f80*/  ISETP.GE.AND P3, PT, R166, R84, PT ;  /* 0x00000054a600720c */ /* 0x000fe20003f66270 */
[----:B------:R-:W-:Y:S01]  /*2f90*/  BSSY B1, `(.L_x_460) ;  /* 0x0000037000017945 */ /* 0x000fe20003800000 */
        /* <DEDUP_REMOVED lines=12> */
[----:B------:R-:W-:Y:S01]  /*3060*/  CS2R R76, SRZ ;  /* 0x00000000004c7805 */ /* 0x000fe2000001ff00 */
[----:B------:R-:W-:Y:S06]  /*3070*/  @P3 BRA `(.L_x_461) ;  /* 0x0000000000a03947 */ /* 0x000fec0003800000 */
[----:B------:R-:W-:Y:S01]  /*3080*/  IADD3 R33, P2, R98, R14, RZ ;  /* 0x0000000e62217210 */ /* 0x000fe20007f5e0ff */
[----:B------:R-:W-:Y:S01]  /*3090*/  ULDC.64 UR4, c[0x0][0x3e8] ;  /* 0x0000fa0000047ab9 */ /* 0x000fe20000000a00 */
[----:B------:R-:W-:Y:S02]  /*30a0*/  CS2R R74, SRZ ;  /* 0x00000000004a7805 */ /* 0x000fe4000001ff00 */
[----:B------:R-:W-:Y:S02]  /*30b0*/  CS2R R76, SRZ ;  /* 0x00000000004c7805 */ /* 0x000fe4000001ff00 */
[----:B------:R-:W-:Y:S02]  /*30c0*/  IADD3.X R34, R11, R106, RZ, P2, !PT ;  /* 0x0000006a0b227210 */ /* 0x000fe400017fe4ff */
[----:B------:R-:W-:-:S04]  /*30d0*/  LEA R32, P2, R33, UR4, 0x1 ;  /* 0x0000000421207c11 */ /* 0x000fc8000f8408ff */
[----:B------:R-:W-:Y:S01]  /*30e0*/  LEA.HI.X R33, R33, UR5, R34, 0x1, P2 ;  /* 0x0000000521217c11 */ /* 0x000fe200090f0c22 */
[----:B------:R-:W-:Y:S01]  /*30f0*/  ULDC.64 UR4, c[0x0][0x400] ;  /* 0x0001000000047ab9 */ /* 0x000fe20000000a00 */
[----:B------:R-:W-:-:S05]  /*3100*/  IADD3 R35, P2, R92, R12, RZ ;  /* 0x0000000c5c237210 */ /* 0x000fca0007f5e0ff */
[----:B------:R-:W-:Y:S01]  /*3110*/  IMAD.X R36, R78, 0x1, R105, P2 ;  /* 0x000000014e247824 */ /* 0x000fe200010e0669 */
[----:B------:R-:W-:-:S04]  /*3120*/  LEA R34, P2, R35, UR4, 0x1 ;  /* 0x0000000423227c11 */ /* 0x000fc8000f8408ff */
[----:B------:R-:W-:Y:S02]  /*3130*/  LEA.HI.X R35, R35, UR5, R36, 0x1, P2 ;  /* 0x0000000523237c11 */ /* 0x000fe400090f0c24 */
[----:B------:R-:W-:Y:S02]  /*3140*/  ISETP.GE.AND P2, PT, R160, R124, PT ;  /* 0x0000007ca000720c */ /* 0x000fe40003f46270 */
[----:B------:R-:W-:Y:S02]  /*3150*/  CS2R R70, SRZ ;  /* 0x0000000000467805 */ /* 0x000fe4000001ff00 */
[----:B------:R-:W-:-:S09]  /*3160*/  CS2R R72, SRZ ;  /* 0x0000000000487805 */ /* 0x000fd2000001ff00 */
[----:B------:R0:W5:Y:S04]  /*3170*/  @!P2 LDG.E.64 R74, desc[UR56][R32.64] ;  /* 0x00000038204aa981 */ /* 0x000168000c1e1b00 */
[----:B------:R0:W5:Y:S01]  /*3180*/  @!P2 LDG.E.64 R76, desc[UR56][R34.64] ;  /* 0x00000038224ca981 */ /* 0x000162000c1e1b00 */
        /* <DEDUP_REMOVED lines=20> */
[----:B------:R-:W-:-:S13]  /*32d0*/  ISETP.GE.AND P2, PT, R173, R124, PT ;  /* 0x0000007cad00720c */ /* 0x000fda0003f46270 */
[----:B------:R0:W5:Y:S04]  /*32e0*/  @!P2 LDG.E.64 R54, desc[UR56][R32.64+0xa0] ;  /* 0x0000a0382036a981 */ /* 0x000168000c1e1b00 */
[----:B------:R0:W5:Y:S02]  /*32f0*/  @!P2 LDG.E.64 R56, desc[UR56][R34.64+0xa0] ;  /* 0x0000a0382238a981 */ /* 0x000164000c1e1b00 */
.L_x_461:
[----:B------:R-:W-:Y:S05]  /*3300*/  BSYNC B1 ;  /* 0x0000000000017941 */ /* 0x000fea0003800000 */
.L_x_460:
[----:B0-----:R-:W-:Y:S01]  /*3310*/  VIADD R32, R166, 0x40 ;  /* 0x00000040a6207836 */ /* 0x001fe20000000000 */
[----:B------:R-:W-:Y:S01]  /*3320*/  BSSY B1, `(.L_x_462) ;  /* 0x0000036000017945 */ /* 0x000fe20003800000 */
[----:B------:R-:W-:Y:S02]  /*3330*/  CS2R R34, SRZ ;  /* 0x0000000000227805 */ /* 0x000fe4000001ff00 */
[----:B------:R-:W-:Y:S02]  /*3340*/  CS2R R38, SRZ ;  /* 0x0000000000267805 */ /* 0x000fe4000001ff00 */
[----:B------:R-:W-:Y:S02]  /*3350*/  CS2R R42, SRZ ;  /* 0x00000000002a7805 */ /* 0x000fe4000001ff00 */
[----:B------:R-:W-:Y:S02]  /*3360*/  ISETP.GE.AND P4, PT, R32, R84, PT ;  /* 0x000000542000720c */ /* 0x000fe40003f86270 */
[----:B------:R-:W-:-:S02]  /*3370*/  CS2R R46, SRZ ;  /* 0x00000000002e7805 */ /* 0x000fc4000001ff00 */
[----:B------:R-:W-:Y:S02]  /*3380*/  CS2R R50, SRZ ;  /* 0x0000000000327805 */ /* 0x000fe4000001ff00 */
[----:B------:R-:W-:Y:S02]  /*3390*/  CS2R R32, SRZ ;  /* 0x0000000000207805 */ /* 0x000fe4000001ff00 */
[----:B------:R-:W-:Y:S02]  /*33a0*/  CS2R R36, SRZ ;  /* 0x0000000000247805 */ /* 0x000fe4000001ff00 */
[----:B------:R-:W-:Y:S02]  /*33b0*/  CS2R R40, SRZ ;  /* 0x0000000000287805 */ /* 0x000fe4000001ff00 */
[----:B------:R-:W-:Y:S02]  /*33c0*/  CS2R R44, SRZ ;  /* 0x00000000002c7805 */ /* 0x000fe4000001ff00 */
[----:B------:R-:W-:-:S02]  /*33d0*/  CS2R R48, SRZ ;  /* 0x0000000000307805 */ /* 0x000fc4000001ff00 */
[----:B------:R-:W-:Y:S01]  /*33e0*/  CS2R R52, SRZ ;  /* 0x0000000000347805 */ /* 0x000fe2000001ff00 */
[----:B------:R-:W-:Y:S06]  /*33f0*/  @P4 BRA `(.L_x_463) ;  /* 0x0000000000a04947 */ /* 0x000fec0003800000 */
[----:B------:R-:W-:Y:S01]  /*3400*/  IADD3 R15, P2, P5, R98, R14, R108 ;  /* 0x0000000e620f7210 */ /* 0x000fe20007d5e06c */
[----:B------:R-:W-:Y:S01]  /*3410*/  ULDC.64 UR4, c[0x0][0x3e8] ;  /* 0x0000fa0000047ab9 */ /* 0x000fe20000000a00 */
[----:B------:R-:W-:Y:S02]  /*3420*/  CS2R R50, SRZ ;  /* 0x0000000000327805 */ /* 0x000fe4000001ff00 */
[----:B------:R-:W-:Y:S02]  /*3430*/  CS2R R52, SRZ ;  /* 0x0000000000347805 */ /* 0x000fe4000001ff00 */
[----:B------:R-:W-:Y:S02]  /*3440*/  IADD3.X R30, R106, R11, R107, P2, P5 ;  /* 0x0000000b6a1e7210 */ /* 0x000fe400017ea46b */
[----:B------:R-:W-:-:S04]  /*3450*/  IADD3 R13, P2, P5, R92, R12, R110 ;  /* 0x0000000c5c0d7210 */ /* 0x000fc80007d5e06e */
[----:B------:R-:W-:Y:S02]  /*3460*/  IADD3.X R78, R105, R78, R109, P2, P5 ;  /* 0x0000004e694e7210 */ /* 0x000fe400017ea46d */
[----:B------:R-:W-:-:S04]  /*3470*/  LEA R14, P2, R15, UR4, 0x1 ;  /* 0x000000040f0e7c11 */ /* 0x000fc8000f8408ff */
[----:B------:R-:W-:Y:S01]  /*3480*/  LEA.HI.X R15, R15, UR5, R30, 0x1, P2 ;  /* 0x000000050f0f7c11 */ /* 0x000fe200090f0c1e */
[----:B------:R-:W-:Y:S02]  /*3490*/  ULDC.64 UR4, c[0x0][0x400] ;  /* 0x0001000000047ab9 */ /* 0x000fe40000000a00 */
        /* <DEDUP_REMOVED lines=30> */
.L_x_463:
[----:B------:R-:W-:Y:S05]  /*3680*/  BSYNC B1 ;  /* 0x0000000000017941 */ /* 0x000fea0003800000 */
.L_x_462:
[----:B-----5:R-:W-:Y:S01]  /*3690*/  IMAD.MOV.U32 R11, RZ, RZ, R55 ;  /* 0x000000ffff0b7224 */ /* 0x020fe200078e0037 */
[----:B0-----:R-:W-:Y:S01]  /*36a0*/  MOV R12, R54 ;  /* 0x00000036000c7202 */ /* 0x001fe20000000f00 */
[----:B------:R-:W-:Y:S01]  /*36b0*/  IMAD.MOV.U32 R14, RZ, RZ, R58 ;  /* 0x000000ffff0e7224 */ /* 0x000fe200078e003a */
[----:B------:R-:W-:Y:S01]  /*36c0*/  MOV R13, R59 ;  /* 0x0000003b000d7202 */ /* 0x000fe20000000f00 */
[----:B------:R-:W-:Y:S01]  /*36d0*/  UISETP.NE.AND UP0, UPT, UR58, 0x3, UPT ;  /* 0x000000033a00788c */ /* 0x000fe2000bf05270 */
[----:B------:R-:W-:Y:S01]  /*36e0*/  PRMT R155, R12, 0x5410, R11 ;  /* 0x000054100c9b7816 */ /* 0x000fe2000000000b */
[----:B------:R-:W-:Y:S01]  /*36f0*/  IMAD.MOV.U32 R12, RZ, RZ, R62 ;  /* 0x000000ffff0c7224 */ /* 0x000fe200078e003e */
[----:B------:R-:W-:Y:S01]  /*3700*/  PRMT R158, R13, 0x5410, R14 ;  /* 0x000054100d9e7816 */ /* 0x000fe2000000000e */
[----:B------:R-:W-:Y:S01]  /*3710*/  IMAD.MOV.U32 R11, RZ, RZ, R63 ;  /* 0x000000ffff0b7224 */ /* 0x000fe200078e003f */
[----:B------:R-:W-:Y:S01]  /*3720*/  MOV R14, R71 ;  /* 0x00000047000e7202 */ /* 0x000fe20000000f00 */
[----:B------:R-:W-:Y:S01]  /*3730*/  IMAD.MOV.U32 R13, RZ, RZ, R70 ;  /* 0x000000ffff0d7224 */ /* 0x000fe200078e0046 */
[----:B------:R-:W-:Y:S01]  /*3740*/  PRMT R182, R12, 0x7610, R182 ;  /* 0x000076100cb67816 */ /* 0x000fe200000000b6 */
[----:B------:R-:W-:Y:S01]  /*3750*/  IMAD.MOV.U32 R12, RZ, RZ, R67 ;  /* 0x000000ffff0c7224 */ /* 0x000fe200078e0043 */
[----:B------:R-:W-:-:S02]  /*3760*/  PRMT R159, R11, 0x7610, R159 ;  /* 0x000076100b9f7816 */ /* 0x000fc4000000009f */
[----:B------:R-:W-:Y:S02]  /*3770*/  MOV R11, R66 ;  /* 0x00000042000b7202 */ /* 0x000fe40000000f00 */
[----:B------:R-:W-:Y:S02]  /*3780*/  PRMT R195, R14, 0x7610, R195 ;  /* 0x000076100ec37816 */ /* 0x000fe400000000c3 */
[----:B------:R-:W-:Y:S01]  /*3790*/  PRMT R193, R12, 0x5410, R11 ;  /* 0x000054100cc17816 */ /* 0x000fe2000000000b */
[----:B------:R-:W-:Y:S01]  /*37a0*/  IMAD.MOV.U32 R11, RZ, RZ, R74 ;  /* 0x000000ffff0b7224 */ /* 0x000fe200078e004a */
[----:B------:R-:W-:Y:S01]  /*37b0*/  PRMT R194, R194, 0x5410, R13 ;  /* 0x00005410c2c27816 */ /* 0x000fe2000000000d */
[----:B------:R-:W-:Y:S01]  /*37c0*/  IMAD.MOV.U32 R12, RZ, RZ, R75 ;  /* 0x000000ffff0c7224 */ /* 0x000fe200078e004b */
[----:B------:R-:W-:-:S04]  /*37d0*/  PLOP3.LUT P2, PT, PT, PT, UP0, 0x80, 0x0 ;  /* 0x000000000000781c */ /* 0x000fc80003f4f008 */
[----:B------:R-:W-:Y:S01]  /*37e0*/  PRMT R150, R11, 0x5410, R12 ;  /* 0x000054100b967816 */ /* 0x000fe2000000000c */
[----:B------:R-:W-:Y:S01]  /*37f0*/  IMAD.MOV.U32 R11, RZ, RZ, R57 ;  /* 0x000000ffff0b7224 */ /* 0x000fe200078e0039 */
[----:B------:R-:W-:-:S04]  /*3800*/  MOV R12, R56 ;  /* 0x00000038000c7202 */ /* 0x000fc80000000f00 */
[----:B------:R-:W-:Y:S01]  /*3810*/  PRMT R156, R12, 0x5410, R11 ;  /* 0x000054100c9c7816 */ /* 0x000fe2000000000b */
[----:B------:R-:W-:Y:S01]  /*3820*/  IMAD.MOV.U32 R12, RZ, RZ, R60 ;  /* 0x000000ffff0c7224 */ /* 0x000fe200078e003c */
[----:B------:R-:W-:-:S04]  /*3830*/  MOV R11, R61 ;  /* 0x0000003d000b7202 */ /* 0x000fc80000000f00 */
[----:B------:R-:W-:Y:S01]  /*3840*/  PRMT R157, R11, 0x5410, R12 ;  /* 0x000054100b9d7816 */ /* 0x000fe2000000000c */
[----:B------:R-:W-:Y:S02]  /*3850*/  IMAD.MOV.U32 R12, RZ, RZ, R64 ;  /* 0x000000ffff0c7224 */ /* 0x000fe400078e0040 */
[----:B------:R-:W-:-:S03]  /*3860*/  IMAD.MOV.U32 R11, RZ, RZ, R65 ;  /* 0x000000ffff0b7224 */ /* 0x000fc600078e0041 */
[----:B------:R-:W-:Y:S01]  /*3870*/  PRMT R182, R182, 0x5410, R12 ;  /* 0x00005410b6b67816 */ /* 0x000fe2000000000c */
[----:B------:R-:W-:Y:S01]  /*3880*/  IMAD.MOV.U32 R12, RZ, RZ, R69 ;  /* 0x000000ffff0c7224 */ /* 0x000fe200078e0045 */
[----:B------:R-:W-:Y:S02]  /*3890*/  PRMT R159, R159, 0x5410, R11 ;  /* 0x000054109f9f7816 */ /* 0x000fe4000000000b */
[----:B------:R-:W-:Y:S02]  /*38a0*/  MOV R11, R68 ;  /* 0x00000044000b7202 */ /* 0x000fe40000000f00 */
[----:B------:R-:W-:Y:S02]  /*38b0*/  PRMT R194, R12, 0x7610, R194 ;  /* 0x000076100cc27816 */ /* 0x000fe400000000c2 */
[----:B------:R-:W-:Y:S01]  /*38c0*/  PRMT R195, R195, 0x5410, R11 ;  /* 0x00005410c3c37816 */ /* 0x000fe2000000000b */
[----:B------:R-:W-:Y:S01]  /*38d0*/  IMAD.MOV.U32 R11, RZ, RZ, R72 ;  /* 0x000000ffff0b7224 */ /* 0x000fe200078e0048 */
[----:B------:R-:W-:-:S04]  /*38e0*/  MOV R12, R73 ;  /* 0x00000049000c7202 */ /* 0x000fc80000000f00 */
[----:B------:R-:W-:Y:S01]  /*38f0*/  PRMT R196, R11, 0x5410, R12 ;  /* 0x000054100bc47816 */ /* 0x000fe2000000000c */
[----:B------:R-:W-:Y:S02]  /*3900*/  IMAD.MOV.U32 R11, RZ, RZ, R76 ;  /* 0x000000ffff0b7224 */ /* 0x000fe400078e004c */
[----:B------:R-:W-:-:S05]  /*3910*/  IMAD.MOV.U32 R12, RZ, RZ, R77 ;  /* 0x000000ffff0c7224 */ /* 0x000fca00078e004d */
        /* <DEDUP_REMOVED lines=27> */
[----:B------:R-:W-:Y:S02]  /*3ad0*/  PRMT R144, R12, 0x5410, R11 ;  /* 0x000054100c907816 */ /* 0x000fe4000000000b */
[----:B------:R-:W-:-:S04]  /*3ae0*/  MOV R11, R44 ;  /* 0x0000002c000b7202 */ /* 0x000fc80000000f00 */
[----:B------:R-:W-:Y:S01]  /*3af0*/  PRMT R147, R11, 0x7610, R147 ;  /* 0x000076100b937816 */ /* 0x000fe20000000093 */
[----:B------:R-:W-:-:S05]  /*3b00*/  IMAD.MOV.U32 R11, RZ, RZ, R45 ;  /* 0x000000ffff0b7224 */ /* 0x000fca00078e002d */
[----:B------:R-:W-:Y:S01]  /*3b10*/  PRMT R147, R147, 0x5410, R11 ;  /* 0x0000541093937816 */ /* 0x000fe2000000000b */
[----:B------:R-:W-:-:S05]  /*3b20*/  IMAD.MOV.U32 R11, RZ, RZ, R48 ;  /* 0x000000ffff0b7224 */ /* 0x000fca00078e0030 */
[----:B------:R-:W-:Y:S02]  /*3b30*/  PRMT R152, R11, 0x7610, R152 ;  /* 0x000076100b987816 */ /* 0x000fe40000000098 */
[----:B------:R-:W-:-:S04]  /*3b40*/  MOV R11, R49 ;  /* 0x00000031000b7202 */ /* 0x000fc80000000f00 */
[----:B------:R-:W-:Y:S01]  /*3b50*/  PRMT R152, R152, 0x5410, R11 ;  /* 0x0000541098987816 */ /* 0x000fe2000000000b */
[----:B------:R-:W-:-:S05]  /*3b60*/  IMAD.MOV.U32 R11, RZ, RZ, R52 ;  /* 0x000000ffff0b7224 */ /* 0x000fca00078e0034 */
[----:B------:R-:W-:Y:S01]  /*3b70*/  PRMT R154, R11, 0x7610, R154 ;  /* 0x000076100b9a7816 */ /* 0x000fe2000000009a */
[----:B------:R-:W-:-:S05]  /*3b80*/  IMAD.MOV.U32 R11, RZ, RZ, R53 ;  /* 0x000000ffff0b7224 */ /* 0x000fca00078e0035 */
[----:B------:R-:W-:Y:S01]  /*3b90*/  PRMT R154, R154, 0x5410, R11 ;  /* 0x000054109a9a7816 */ /* 0x000fe2000000000b */
[----:B------:R-:W-:Y:S06]  /*3ba0*/  @!P2 BRA `(.L_x_464) ;  /* 0x000000000004a947 */ /* 0x000fec0003800000 */
[----:B------:R-:W-:Y:S01]  /*3bb0*/  BPT.TRAP 0x1 ;  /* 0x000000040000795c */ /* 0x000fe20000300000 */
.L_x_464:
[----:B------:R-:W-:Y:S01]  /*3bc0*/  LEA R85, R18, R2, 0x3 ;  /* 0x0000000212557211 */ /* 0x000fe200078e18ff */
[----:B------:R-:W-:Y:S01]  /*3bd0*/  BSSY B1, `(.L_x_465) ;  /* 0x0000004000017945 */ /* 0x000fe20003800000 */
[----:B------:R-:W-:-:S04]  /*3be0*/  SHF.L.U32 R86, R167, 0x1f, RZ ;  /* 0x0000001fa7567819 */ /* 0x000fc800000006ff */
[----:B------:R-:W0:Y:S02]  /*3bf0*/  SYNCS.PHASECHK.TRANS64.TRYWAIT P5, [R85+URZ+0x2a890], R86 ;  /* 0x02a89056550075a7 */ /* 0x000e2400080a017f */
[----:B0-----:R-:W-:Y:S05]  /*3c00*/  @!P5 BRA `(.L_x_466) ;  /* 0x000001c400d8d947 */ /* 0x001fea0003800000 */
.L_x_791:
[----:B------:R-:W-:Y:S05]  /*3c10*/  BSYNC B1 ;  /* 0x0000000000017941 */ /* 0x000fea0003800000 */
.L_x_465:
[----:B------:R-:W-:-:S03]  /*3c20*/  UMOV UR4, 0xffffffff ;  /* 0xffffffff00047882 */ /* 0x000fc60000000000 */
[----:B------:R-:W-:Y:S05]  /*3c30*/  BRA.DIV UR4, `(.L_x_467) ;  /* 0x000001c604e07947 */ /* 0x000fea000b800000 */
[----:B------:R1:W2:Y:S04]  /*3c40*/  SHFL.IDX PT, R78, R115, RZ, 0x1c1f ;  /* 0x001c1fff734e7589 */ /* 0x0002a800000e0000 */
[----:B------:R1:W3:Y:S02]  /*3c50*/  SHFL.IDX PT, R11, R118, RZ, 0x1c1f ;  /* 0x001c1fff760b7589 */ /* 0x0002e400000e0000 */
.L_x_795:
[----:B------:R-:W-:Y:S04]  /*3c60*/  BSSY B1, `(.L_x_468) ;  /* 0x0000151000017945 */ /* 0x000fe80003800000 */
[----:B------:R-:W-:Y:S05]  /*3c70*/  @P3 BRA `(.L_x_469) ;  /* 0x00000014003c3947 */ /* 0x000fea0003800000 */
[----:B------:R-:W-:Y:S01]  /*3c80*/  ISETP.NE.AND P3, PT, R9, RZ, PT ;  /* 0x000000ff0900720c */ /* 0x000fe20003f65270 */
[----:B------:R-:W-:-:S12]  /*3c90*/  BSSY B2, `(.L_x_470) ;  /* 0x0000035000027945 */ /* 0x000fd80003800000 */
[----:B------:R-:W-:Y:S05]  /*3ca0*/  @!P3 BRA `(.L_x_471) ;  /* 0x0000000000ccb947 */ /* 0x000fea0003800000 */
[----:B------:R4:W0:Y:S01]  /*3cb0*/  LDS.128 R12, [R29] ;  /* 0x000000001d0c7984 */ /* 0x0008220000000c00 */
[----:B------:R-:W-:Y:S01]  /*3cc0*/  ISETP.GE.AND P3, PT, R160, R124, PT ;  /* 0x0000007ca000720c */ /* 0x000fe20003f66270 */
[----:B------:R-:W-:-:S12]  /*3cd0*/  BSSY B3, `(.L_x_472) ;  /* 0x000002d000037945 */ /* 0x000fd80003800000 */
[----:B----4-:R-:W-:Y:S05]  /*3ce0*/  @P3 BRA `(.L_x_473) ;  /* 0x0000000000ac3947 */ /* 0x010fea0003800000 */
[--C-:B------:R-:W-:Y:S02]  /*3cf0*/  SHF.R.U64 R148, R74, 0x10, R75.reuse ;  /* 0x000000104a947819 */ /* 0x100fe4000000124b */
[----:B------:R-:W-:Y:S01]  /*3d00*/  SHF.R.U32.HI R74, RZ, 0x10, R75 ;  /* 0x00000010ff4a7819 */ /* 0x000fe2000001164b */
[----:B0-----:R-:W-:Y:S01]  /*3d10*/  IMAD.MOV.U32 R75, RZ, RZ, R13 ;  /* 0x000000ffff4b7224 */ /* 0x001fe200078e000d */
[--C-:B------:R-:W-:Y:S01]  /*3d20*/  SHF.R.U64 R149, R76, 0x10, R77.reuse ;  /* 0x000000104c957819 */ /* 0x100fe2000000124d */
[----:B------:R-:W-:Y:S01]  /*3d30*/  HADD2.F32 R148, -RZ, R148.H0_H0 ;  /* 0x20000094ff947230 */ /* 0x000fe20000004100 */
[----:B------:R-:W-:Y:S02]  /*3d40*/  SHF.R.U32.HI R76, RZ, 0x10, R77 ;  /* 0x00000010ff4c7819 */ /* 0x000fe4000001164d */
[----:B------:R-:W-:Y:S02]  /*3d50*/  HADD2.F32 R77, -RZ, R75.H1_H1 ;  /* 0x3000004bff4d7230 */ /* 0x000fe40000004100 */
[----:B------:R-:W-:-:S02]  /*3d60*/  HADD2.F32 R13, -RZ, R149.H0_H0 ;  /* 0x20000095ff0d7230 */ /* 0x000fc40000004100 */
[----:B------:R-:W-:Y:S02]  /*3d70*/  HADD2.F32 R149, -RZ, R75.H0_H0 ;  /* 0x2000004bff957230 */ /* 0x000fe40000004100 */
[----:B------:R-:W-:Y:S02]  /*3d80*/  HADD2.F32 R76, -RZ, R76.H0_H0 ;  /* 0x2000004cff4c7230 */ /* 0x000fe40000004100 */
[-C--:B------:R-:W-:Y:S01]  /*3d90*/  FMUL.FTZ R75, R77, R13.reuse ;  /* 0x0000000d4d4b7220 */ /* 0x080fe20000410000 */
[----:B------:R-:W-:-:S03]  /*3da0*/  FMUL.FTZ R13, R149, R13 ;  /* 0x0000000d950d7220 */ /* 0x000fc60000410000 */
[----:B------:R-:W-:Y:S01]  /*3db0*/  FFMA.FTZ R75, R149, R148, -R75 ;  /* 0x00000094954b7223 */ /* 0x000fe2000001084b */
[----:B------:R-:W-:Y:S01]  /*3dc0*/  MOV R149, R12 ;  /* 0x0000000c00957202 */ /* 0x000fe20000000f00 */
[----:B------:R-:W-:Y:S01]  /*3dd0*/  FFMA.FTZ R13, R77, R148, R13 ;  /* 0x000000944d0d7223 */ /* 0x000fe2000001000d */
[----:B------:R-:W-:Y:S02]  /*3de0*/  IMAD.MOV.U32 R77, RZ, RZ, R15 ;  /* 0x000000ffff4d7224 */ /* 0x000fe400078e000f */
[----:B------:R-:W-:Y:S02]  /*3df0*/  HADD2.F32 R148, -RZ, R74.H0_H0 ;  /* 0x2000004aff947230 */ /* 0x000fe40000004100 */
[----:B------:R-:W-:Y:S01]  /*3e00*/  HADD2.F32 R12, -RZ, R149.H1_H1 ;  /* 0x30000095ff0c7230 */ /* 0x000fe20000004100 */
[----:B------:R-:W-:Y:S01]  /*3e10*/  F2FP.F16.F32.PACK_AB R13, R13, R75 ;  /* 0x0000004b0d0d723e */ /* 0x000fe200000000ff */
[--C-:B------:R-:W-:Y:S02]  /*3e20*/  HADD2.F32 R15, -RZ, R77.reuse.H1_H1 ;  /* 0x3000004dff0f7230 */ /* 0x100fe40000004100 */
[----:B------:R-:W-:-:S02]  /*3e30*/  HADD2.F32 R77, -RZ, R77.H0_H0 ;  /* 0x2000004dff4d7230 */ /* 0x000fc40000004100 */
[----:B------:R-:W-:Y:S02]  /*3e40*/  HADD2.F32 R149, -RZ, R149.H0_H0 ;  /* 0x20000095ff957230 */ /* 0x000fe40000004100 */
[-C--:B------:R-:W-:Y:S01]  /*3e50*/  FMUL.FTZ R74, R15, R76.reuse ;  /* 0x0000004c0f4a7220 */ /* 0x080fe20000410000 */
[----:B------:R-:W-:-:S03]  /*3e60*/  FMUL.FTZ R76, R77, R76 ;  /* 0x0000004c4d4c7220 */ /* 0x000fc60000410000 */
[-C--:B------:R-:W-:Y:S01]  /*3e70*/  FFMA.FTZ R74, R77, R148.reuse, -R74 ;  /* 0x000000944d4a7223 */ /* 0x080fe2000001084a */
[----:B------:R-:W-:Y:S01]  /*3e80*/  FFMA.FTZ R15, R15, R148, R76 ;  /* 0x000000940f0f7223 */ /* 0x000fe2000001004c */
[----:B------:R-:W-:Y:S02]  /*3e90*/  HADD2.F32 R148, -RZ, R197.H0_H0 ;  /* 0x200000c5ff947230 */ /* 0x000fe40000004100 */
[----:B------:R-:W-:Y:S02]  /*3ea0*/  HADD2.F32 R76, -RZ, R150.H0_H0 ;  /* 0x20000096ff4c7230 */ /* 0x000fe40000004100 */
[----:B------:R-:W-:Y:S01]  /*3eb0*/  F2FP.F16.F32.PACK_AB R15, R15, R74 ;  /* 0x0000004a0f0f723e */ /* 0x000fe200000000ff */
[-C--:B------:R-:W-:Y:S01]  /*3ec0*/  FMUL.FTZ R77, R12, R148.reuse ;  /* 0x000000940c4d7220 */ /* 0x080fe20000410000 */
[----:B------:R-:W-:-:S03]  /*3ed0*/  FMUL.FTZ R148, R149, R148 ;  /* 0x0000009495947220 */ /* 0x000fc60000410000 */
[-C--:B------:R-:W-:Y:S01]  /*3ee0*/  FFMA.FTZ R77, R149, R76.reuse, -R77 ;  /* 0x0000004c954d7223 */ /* 0x080fe2000001084d */
[----:B------:R-:W-:Y:S01]  /*3ef0*/  FFMA.FTZ R12, R12, R76, R148 ;  /* 0x0000004c0c0c7223 */ /* 0x000fe20000010094 */
[----:B------:R-:W-:Y:S02]  /*3f00*/  HADD2.F32 R76, -RZ, R197.H1_H1 ;  /* 0x300000c5ff4c7230 */ /* 0x000fe40000004100 */
[----:B------:R-:W-:Y:S02]  /*3f10*/  HADD2.F32 R148, -RZ, R14.H1_H1 ;  /* 0x3000000eff947230 */ /* 0x000fe40000004100 */
[----:B------:R-:W-:Y:S01]  /*3f20*/  HADD2.F32 R149, -RZ, R150.H1_H1 ;  /* 0x30000096ff957230 */ /* 0x000fe20000004100 */
[----:B------:R-:W-:Y:S01]  /*3f30*/  F2FP.F16.F32.PACK_AB R12, R12, R77 ;  /* 0x0000004d0c0c723e */ /* 0x000fe200000000ff */
[----:B------:R-:W-:Y:S02]  /*3f40*/  HADD2.F32 R14, -RZ, R14.H0_H0 ;  /* 0x2000000eff0e7230 */ /* 0x000fe40000004100 */
[----:B------:R-:W-:-:S04]  /*3f50*/  FMUL.FTZ R150, R148, R76 ;  /* 0x0000004c94967220 */ /* 0x000fc80000410000 */
[C---:B------:R-:W-:Y:S01]  /*3f60*/  FFMA.FTZ R150, R14.reuse, R149, -R150 ;  /* 0x000000950e967223 */ /* 0x040fe20000010896 */
[----:B------:R-:W-:-:S04]  /*3f70*/  FMUL.FTZ R14, R14, R76 ;  /* 0x0000004c0e0e7220 */ /* 0x000fc80000410000 */
[----:B------:R-:W-:-:S05]  /*3f80*/  FFMA.FTZ R14, R148, R149, R14 ;  /* 0x00000095940e7223 */ /* 0x000fca000001000e */
[----:B------:R-:W-:-:S07]  /*3f90*/  F2FP.F16.F32.PACK_AB R14, R14, R150 ;  /* 0x000000960e0e723e */ /* 0x000fce00000000ff */
.L_x_473:
[----:B------:R-:W-:Y:S05]  /*3fa0*/  BSYNC B3 ;  /* 0x0000000000037941 */ /* 0x000fea0003800000 */
.L_x_472:
[----:B---3--:R-:W-:-:S04]  /*3fb0*/  LEA R74, P3, R16, R11, 0x1 ;  /* 0x0000000b104a7211 */ /* 0x008fc800078608ff */
[----:B--2---:R-:W-:-:S05]  /*3fc0*/  LEA.HI.X R75, R16, R78, R17, 0x1, P3 ;  /* 0x0000004e104b7211 */ /* 0x004fca00018f0c11 */
[----:B0-----:R4:W-:Y:S04]  /*3fd0*/  ST.E.128 desc[UR56][R74.64], R12 ;  /* 0x0000000c4a007985 */ /* 0x0019e8000c101d38 */
.L_x_471:
[----:B------:R-:W-:Y:S05]  /*3fe0*/  BSYNC B2 ;  /* 0x0000000000027941 */ /* 0x000fea0003800000 */
.L_x_470:
[----:B------:R-:W-:Y:S01]  /*3ff0*/  ISETP.NE.AND P3, PT, R26, RZ, PT ;  /* 0x000000ff1a00720c */ /* 0x000fe20003f65270 */
[----:B------:R-:W-:-:S12]  /*4000*/  BSSY B2, `(.L_x_474) ;  /* 0x0000037000027945 */ /* 0x000fd80003800000 */
[----:B------:R-:W-:Y:S05]  /*4010*/  @!P3 BRA `(.L_x_475) ;  /* 0x0000000000d4b947 */ /* 0x000fea0003800000 */
[----:B----4-:R4:W0:Y:S01]  /*4020*/  LDS.128 R12, [R28] ;  /* 0x000000001c0c7984 */ /* 0x0108220000000c00 */
        /* <DEDUP_REMOVED lines=30> */
[----:B------:R-:W-:Y:S02]  /*4210*/  HADD2.F32 R72, -RZ, R194.H1_H1 ;  /* 0x300000c2ff487230 */ /* 0x000fe40000004100 */
[----:B------:R-:W-:Y:S01]  /*4220*/  F2FP.F16.F32.PACK_AB R15, R15, R70 ;  /* 0x000000460f0f723e */ /* 0x000fe200000000ff */
[-C--:B------:R-:W-:Y:S01]  /*4230*/  FMUL.FTZ R73, R12, R74.reuse ;  /* 0x0000004a0c497220 */ /* 0x080fe20000410000 */
[----:B------:R-:W-:-:S03]  /*4240*/  FMUL.FTZ R74, R75, R74 ;  /* 0x0000004a4b4a7220 */ /* 0x000fc60000410000 */
[-C--:B------:R-:W-:Y:S01]  /*4250*/  FFMA.FTZ R73, R75, R72.reuse, -R73 ;  /* 0x000000484b497223 */ /* 0x080fe20000010849 */
[----:B------:R-:W-:Y:S01]  /*4260*/  FFMA.FTZ R12, R12, R72, R74 ;  /* 0x000000480c0c7223 */ /* 0x000fe2000001004a */
[----:B------:R-:W-:Y:S02]  /*4270*/  HADD2.F32 R72, -RZ, R196.H1_H1 ;  /* 0x300000c4ff487230 */ /* 0x000fe40000004100 */
[--C-:B------:R-:W-:Y:S02]  /*4280*/  HADD2.F32 R74, -RZ, R14.reuse.H1_H1 ;  /* 0x3000000eff4a7230 */ /* 0x100fe40000004100 */
[----:B------:R-:W-:Y:S01]  /*4290*/  HADD2.F32 R75, -RZ, R195.H0_H0 ;  /* 0x200000c3ff4b7230 */ /* 0x000fe20000004100 */
[----:B------:R-:W-:Y:S01]  /*42a0*/  F2FP.F16.F32.PACK_AB R12, R12, R73 ;  /* 0x000000490c0c723e */ /* 0x000fe200000000ff */
[----:B------:R-:W-:Y:S02]  /*42b0*/  HADD2.F32 R14, -RZ, R14.H0_H0 ;  /* 0x2000000eff0e7230 */ /* 0x000fe40000004100 */
[----:B------:R-:W-:-:S04]  /*42c0*/  FMUL.FTZ R76, R74, R72 ;  /* 0x000000484a4c7220 */ /* 0x000fc80000410000 */
[C---:B------:R-:W-:Y:S01]  /*42d0*/  FFMA.FTZ R76, R14.reuse, R75, -R76 ;  /* 0x0000004b0e4c7223 */ /* 0x040fe2000001084c */
[----:B------:R-:W-:-:S04]  /*42e0*/  FMUL.FTZ R14, R14, R72 ;  /* 0x000000480e0e7220 */ /* 0x000fc80000410000 */
[----:B------:R-:W-:-:S05]  /*42f0*/  FFMA.FTZ R14, R74, R75, R14 ;  /* 0x0000004b4a0e7223 */ /* 0x000fca000001000e */
[----:B------:R-:W-:-:S07]  /*4300*/  F2FP.F16.F32.PACK_AB R14, R14, R76 ;  /* 0x0000004c0e0e723e */ /* 0x000fce00000000ff */
.L_x_477:
[----:B------:R-:W-:Y:S05]  /*4310*/  BSYNC B3 ;  /* 0x0000000000037941 */ /* 0x000fea0003800000 */
.L_x_476:
[----:B--2---:R-:W-:Y:S01]  /*4320*/  MOV R71, R78 ;  /* 0x0000004e00477202 */ /* 0x004fe20000000f00 */
[----:B------:R-:W-:Y:S02]  /*4330*/  IMAD.SHL.U32 R72, R163, 0x8, RZ ;  /* 0x00000008a3487824 */ /* 0x000fe400078e00ff */
[----:B---3--:R-:W-:-:S04]  /*4340*/  IMAD.MOV.U32 R70, RZ, RZ, R11 ;  /* 0x000000ffff467224 */ /* 0x008fc800078e000b */
[----:B------:R-:W-:-:S05]  /*4350*/  IMAD.WIDE R70, R72, 0x2, R70 ;  /* 0x0000000248467825 */ /* 0x000fca00078e0246 */
[----:B0-----:R0:W-:Y:S02]  /*4360*/  ST.E.128 desc[UR56][R70.64], R12 ;  /* 0x0000000c46007985 */ /* 0x0011e4000c101d38 */
.L_x_475:
[----:B------:R-:W-:Y:S05]  /*4370*/  BSYNC B2 ;  /* 0x0000000000027941 */ /* 0x000fea0003800000 */
.L_x_474:
[----:B------:R-:W-:Y:S01]  /*4380*/  ISETP.NE.AND P3, PT, R27, RZ, PT ;  /* 0x000000ff1b00720c */ /* 0x000fe20003f65270 */
[----:B------:R-:W-:-:S12]  /*4390*/  BSSY B2, `(.L_x_478) ;  /* 0x0000037000027945 */ /* 0x000fd80003800000 */
[----:B------:R-:W-:Y:S05]  /*43a0*/  @!P3 BRA `(.L_x_479) ;  /* 0x0000000000d4b947 */ /* 0x000fea0003800000 */
[----:B0---4-:R0:W4:Y:S01]  /*43b0*/  LDS.128 R12, [R29+0x3000] ;  /* 0x003000001d0c7984 */ /* 0x0111220000000c00 */
[----:B------:R-:W-:Y:S01]  /*43c0*/  ISETP.GE.AND P3, PT, R169, R124, PT ;  /* 0x0000007ca900720c */ /* 0x000fe20003f66270 */
[----:B------:R-:W-:-:S12]  /*43d0*/  BSSY B3, `(.L_x_480) ;  /* 0x000002d000037945 */ /* 0x000fd80003800000 */
[----:B0-----:R-:W-:Y:S05]  /*43e0*/  @P3 BRA `(.L_x_481) ;  /* 0x0000000000ac3947 */ /* 0x001fea0003800000 */
[--C-:B------:R-:W-:Y:S02]  /*43f0*/  SHF.R.U64 R70, R66, 0x10, R67.reuse ;  /* 0x0000001042467819 */ /* 0x100fe40000001243 */
[----:B------:R-:W-:Y:S01]  /*4400*/  SHF.R.U32.HI R66, RZ, 0x10, R67 ;  /* 0x00000010ff427819 */ /* 0x000fe20000011643 */
[----:B----4-:R-:W-:Y:S01]  /*4410*/  IMAD.MOV.U32 R67, RZ, RZ, R13 ;  /* 0x000000ffff437224 */ /* 0x010fe200078e000d */
        /* <DEDUP_REMOVED lines=23> */
[----:B------:R-:W-:Y:S02]  /*4590*/  HADD2.F32 R70, -RZ, R195.H1_H1 ;  /* 0x300000c3ff467230 */ /* 0x000fe40000004100 */
[----:B------:R-:W-:Y:S02]  /*45a0*/  HADD2.F32 R68, -RZ, R193.H1_H1 ;  /* 0x300000c1ff447230 */ /* 0x000fe40000004100 */
[----:B------:R-:W-:Y:S01]  /*45b0*/  F2FP.F16.F32.PACK_AB R15, R15, R66 ;  /* 0x000000420f0f723e */ /* 0x000fe200000000ff */
[-C--:B------:R-:W-:Y:S01]  /*45c0*/  FMUL.FTZ R69, R12, R70.reuse ;  /* 0x000000460c457220 */ /* 0x080fe20000410000 */
[----:B------:R-:W-:-:S03]  /*45d0*/  FMUL.FTZ R70, R71, R70 ;  /* 0x0000004647467220 */ /* 0x000fc60000410000 */
[-C--:B------:R-:W-:Y:S01]  /*45e0*/  FFMA.FTZ R69, R71, R68.reuse, -R69 ;  /* 0x0000004447457223 */ /* 0x080fe20000010845 */
[----:B------:R-:W-:Y:S01]  /*45f0*/  FFMA.FTZ R12, R12, R68, R70 ;  /* 0x000000440c0c7223 */ /* 0x000fe20000010046 */
[----:B------:R-:W-:Y:S02]  /*4600*/  HADD2.F32 R68, -RZ, R194.H0_H0 ;  /* 0x200000c2ff447230 */ /* 0x000fe40000004100 */
        /* <DEDUP_REMOVED lines=9> */
.L_x_481:
[----:B------:R-:W-:Y:S05]  /*46a0*/  BSYNC B3 ;  /* 0x0000000000037941 */ /* 0x000fea0003800000 */
.L_x_480:
[----:B--2---:R-:W-:Y:S01]  /*46b0*/  MOV R67, R78 ;  /* 0x0000004e00437202 */ /* 0x004fe20000000f00 */
[----:B------:R-:W-:Y:S02]  /*46c0*/  IMAD.SHL.U32 R68, R164, 0x8, RZ ;  /* 0x00000008a4447824 */ /* 0x000fe400078e00ff */
[----:B---3--:R-:W-:-:S04]  /*46d0*/  IMAD.MOV.U32 R66, RZ, RZ, R11 ;  /* 0x000000ffff427224 */ /* 0x008fc800078e000b */
[----:B------:R-:W-:-:S05]  /*46e0*/  IMAD.WIDE R66, R68, 0x2, R66 ;  /* 0x0000000244427825 */ /* 0x000fca00078e0242 */
[----:B----4-:R0:W-:Y:S02]  /*46f0*/  ST.E.128 desc[UR56][R66.64], R12 ;  /* 0x0000000c42007985 */ /* 0x0101e4000c101d38 */
.L_x_479:
[----:B------:R-:W-:Y:S05]  /*4700*/  BSYNC B2 ;  /* 0x0000000000027941 */ /* 0x000fea0003800000 */
.L_x_478:
        /* <DEDUP_REMOVED lines=33> */
[--C-:B------:R-:W-:Y:S02]  /*4920*/  HADD2.F32 R66, -RZ, R182.reuse.H1_H1 ;  /* 0x300000b6ff427230 */ /* 0x100fe40000004100 */
[----:B------:R-:W-:Y:S02]  /*4930*/  HADD2.F32 R64, -RZ, R182.H0_H0 ;  /* 0x200000b6ff407230 */ /* 0x000fe40000004100 */
[----:B------:R-:W-:Y:S01]  /*4940*/  F2FP.F16.F32.PACK_AB R15, R15, R62 ;  /* 0x0000003e0f0f723e */ /* 0x000fe200000000ff */
[-C--:B------:R-:W-:Y:S01]  /*4950*/  FMUL.FTZ R65, R12, R66.reuse ;  /* 0x000000420c417220 */ /* 0x080fe20000410000 */
[----:B------:R-:W-:-:S03]  /*4960*/  FMUL.FTZ R66, R67, R66 ;  /* 0x0000004243427220 */ /* 0x000fc60000410000 */
[-C--:B------:R-:W-:Y:S01]  /*4970*/  FFMA.FTZ R65, R67, R64.reuse, -R65 ;  /* 0x0000004043417223 */ /* 0x080fe20000010841 */
[----:B------:R-:W-:Y:S01]  /*4980*/  FFMA.FTZ R12, R12, R64, R66 ;  /* 0x000000400c0c7223 */ /* 0x000fe20000010042 */
[--C-:B------:R-:W-:Y:S02]  /*4990*/  HADD2.F32 R64, -RZ, R159.reuse.H1_H1 ;  /* 0x3000009fff407230 */ /* 0x100fe40000004100 */
        /* <DEDUP_REMOVED lines=9> */
.L_x_485:
[----:B------:R-:W-:Y:S05]  /*4a30*/  BSYNC B3 ;  /* 0x0000000000037941 */ /* 0x000fea0003800000 */
.L_x_484:
[----:B---3--:R-:W-:-:S04]  /*4a40*/  LEA R62, P3, R19, R11, 0x1 ;  /* 0x0000000b133e7211 */ /* 0x008fc800078608ff */
[----:B--2---:R-:W-:-:S05]  /*4a50*/  LEA.HI.X R63, R19, R78, R165, 0x1, P3 ;  /* 0x0000004e133f7211 */ /* 0x004fca00018f0ca5 */
[----:B----4-:R0:W-:Y:S04]  /*4a60*/  ST.E.128 desc[UR56][R62.64], R12 ;  /* 0x0000000c3e007985 */ /* 0x0101e8000c101d38 */
.L_x_483:
[----:B------:R-:W-:Y:S05]  /*4a70*/  BSYNC B2 ;  /* 0x0000000000027941 */ /* 0x000fea0003800000 */
.L_x_482:
[----:B------:R-:W-:Y:S01]  /*4a80*/  ISETP.NE.AND P3, PT, R100, RZ, PT ;  /* 0x000000ff6400720c */ /* 0x000fe20003f65270 */
[----:B------:R-:W-:-:S12]  /*4a90*/  BSSY B2, `(.L_x_486) ;  /* 0x0000036000027945 */ /* 0x000fd80003800000 */
[----:B------:R-:W-:Y:S05]  /*4aa0*/  @!P3 BRA `(.L_x_487) ;  /* 0x0000000000d0b947 */ /* 0x000fea0003800000 */
[----:B0---4-:R0:W4:Y:S01]  /*4ab0*/  LDS.128 R12, [R29+0x6000] ;  /* 0x006000001d0c7984 */ /* 0x0111220000000c00 */
[----:B------:R-:W-:Y:S01]  /*4ac0*/  ISETP.GE.AND P3, PT, R171, R124, PT ;  /* 0x0000007cab00720c */ /* 0x000fe20003f66270 */
[----:B------:R-:W-:-:S12]  /*4ad0*/  BSSY B3, `(.L_x_488) ;  /* 0x000002e000037945 */ /* 0x000fd80003800000 */
[----:B0-----:R-:W-:Y:S05]  /*4ae0*/  @P3 BRA `(.L_x_489) ;  /* 0x0000000000b03947 */ /* 0x001fea0003800000 */
[----:B------:R-:W-:Y:S01]  /*4af0*/  SHF.R.U64 R63, R60, 0x10, R61 ;  /* 0x000000103c3f7819 */ /* 0x000fe2000000123d */
[----:B----4-:R-:W-:Y:S01]  /*4b00*/  IMAD.MOV.U32 R62, RZ, RZ, R13 ;  /* 0x000000ffff3e7224 */ /* 0x010fe200078e000d */
[----:B------:R-:W-:Y:S02]  /*4b10*/  SHF.R.U64 R58, R58, 0x10, R59 ;  /* 0x000000103a3a7819 */ /* 0x000fe4000000123b */
[----:B------:R-:W-:Y:S01]  /*4b20*/  SHF.R.U32.HI R60, RZ, 0x10, R61 ;  /* 0x00000010ff3c7819 */ /* 0x000fe2000001163d */
[----:B------:R-:W-:Y:S01]  /*4b30*/  HADD2.F32 R13, -RZ, R63.H0_H0 ;  /* 0x2000003fff0d7230 */ /* 0x000fe20000004100 */
[----:B------:R-:W-:Y:S01]  /*4b40*/  SHF.R.U32.HI R59, RZ, 0x10, R59 ;  /* 0x00000010ff3b7819 */ /* 0x000fe2000001163b */
[--C-:B------:R-:W-:Y:S02]  /*4b50*/  HADD2.F32 R61, -RZ, R62.reuse.H1_H1 ;  /* 0x3000003eff3d7230 */ /* 0x100fe40000004100 */
[----:B------:R-:W-:Y:S02]  /*4b60*/  HADD2.F32 R62, -RZ, R62.H0_H0 ;  /* 0x2000003eff3e7230 */ /* 0x000fe40000004100 */
[----:B------:R-:W-:-:S02]  /*4b70*/  HADD2.F32 R58, -RZ, R58.H0_H0 ;  /* 0x2000003aff3a7230 */ /* 0x000fc40000004100 */
[CC--:B------:R-:W-:Y:S01]  /*4b80*/  FMUL.FTZ R63, R61.reuse, R13.reuse ;  /* 0x0000000d3d3f7220 */ /* 0x0c0fe20000410000 */
[----:B------:R-:W-:Y:S02]  /*4b90*/  HADD2.F32 R60, -RZ, R60.H0_H0 ;  /* 0x2000003cff3c7230 */ /* 0x000fe40000004100 */
[C---:B------:R-:W-:Y:S01]  /*4ba0*/  FMUL.FTZ R13, R62.reuse, R13 ;  /* 0x0000000d3e0d7220 */ /* 0x040fe20000410000 */
[----:B------:R-:W-:Y:S02]  /*4bb0*/  HADD2.F32 R59, -RZ, R59.H0_H0 ;  /* 0x2000003bff3b7230 */ /* 0x000fe40000004100 */
[-C--:B------:R-:W-:Y:S01]  /*4bc0*/  FFMA.FTZ R63, R62, R58.reuse, -R63 ;  /* 0x0000003a3e3f7223 */ /* 0x080fe2000001083f */
[----:B------:R-:W-:Y:S01]  /*4bd0*/  FFMA.FTZ R58, R61, R58, R13 ;  /* 0x0000003a3d3a7223 */ /* 0x000fe2000001000d */
[----:B------:R-:W-:-:S04]  /*4be0*/  IMAD.MOV.U32 R13, RZ, RZ, R15 ;  /* 0x000000ffff0d7224 */ /* 0x000fc800078e000f */
[----:B------:R-:W-:Y:S01]  /*4bf0*/  F2FP.F16.F32.PACK_AB R58, R58, R63 ;  /* 0x0000003f3a3a723e */ /* 0x000fe200000000ff */
[--C-:B------:R-:W-:Y:S02]  /*4c00*/  HADD2.F32 R15, -RZ, R13.reuse.H1_H1 ;  /* 0x3000000dff0f7230 */ /* 0x100fe40000004100 */
[----:B------:R-:W-:-:S03]  /*4c10*/  HADD2.F32 R13, -RZ, R13.H0_H0 ;  /* 0x2000000dff0d7230 */ /* 0x000fc60000004100 */
[----:B------:R-:W-:-:S04]  /*4c20*/  FMUL.FTZ R61, R15, R60 ;  /* 0x0000003c0f3d7220 */ /* 0x000fc80000410000 */
[CC--:B------:R-:W-:Y:S01]  /*4c30*/  FFMA.FTZ R61, R13.reuse, R59.reuse, -R61 ;  /* 0x0000003b0d3d7223 */ /* 0x0c0fe2000001083d */
[----:B------:R-:W-:Y:S01]  /*4c40*/  FMUL.FTZ R13, R13, R60 ;  /* 0x0000003c0d0d7220 */ /* 0x000fe20000410000 */
[--C-:B------:R-:W-:Y:S02]  /*4c50*/  HADD2.F32 R60, -RZ, R158.reuse.H1_H1 ;  /* 0x3000009eff3c7230 */ /* 0x100fe40000004100 */
[----:B------:R-:W-:Y:S02]  /*4c60*/  HADD2.F32 R158, -RZ, R158.H0_H0 ;  /* 0x2000009eff9e7230 */ /* 0x000fe40000004100 */
[----:B------:R-:W-:Y:S01]  /*4c70*/  FFMA.FTZ R13, R15, R59, R13 ;  /* 0x0000003b0f0d7223 */ /* 0x000fe2000001000d */
[--C-:B------:R-:W-:Y:S02]  /*4c80*/  HADD2.F32 R15, -RZ, R157.reuse.H1_H1 ;  /* 0x3000009dff0f7230 */ /* 0x100fe40000004100 */
[--C-:B------:R-:W-:Y:S02]  /*4c90*/  HADD2.F32 R59, -RZ, R12.reuse.H1_H1 ;  /* 0x3000000cff3b7230 */ /* 0x100fe40000004100 */
[----:B------:R-:W-:Y:S01]  /*4ca0*/  HADD2.F32 R12, -RZ, R12.H0_H0 ;  /* 0x2000000cff0c7230 */ /* 0x000fe20000004100 */
[----:B------:R-:W-:Y:S01]  /*4cb0*/  F2FP.F16.F32.PACK_AB R61, R13, R61 ;  /* 0x0000003d0d3d723e */ /* 0x000fe200000000ff */
[----:B------:R-:W-:-:S02]  /*4cc0*/  HADD2.F32 R157, -RZ, R157.H0_H0 ;  /* 0x2000009dff9d7230 */ /* 0x000fc40000004100 */
[----:B------:R-:W-:Y:S01]  /*4cd0*/  FMUL.FTZ R62, R59, R15 ;  /* 0x0000000f3b3e7220 */ /* 0x000fe20000410000 */
[----:B------:R-:W-:-:S03]  /*4ce0*/  MOV R13, R58 ;  /* 0x0000003a000d7202 */ /* 0x000fc60000000f00 */
[CC--:B------:R-:W-:Y:S01]  /*4cf0*/  FFMA.FTZ R62, R12.reuse, R60.reuse, -R62 ;  /* 0x0000003c0c3e7223 */ /* 0x0c0fe2000001083e */
[----:B------:R-:W-:Y:S01]  /*4d00*/  FMUL.FTZ R12, R12, R15 ;  /* 0x0000000f0c0c7220 */ /* 0x000fe20000410000 */
[--C-:B------:R-:W-:Y:S02]  /*4d10*/  HADD2.F32 R15, -RZ, R14.reuse.H1_H1 ;  /* 0x3000000eff0f7230 */ /* 0x100fe40000004100 */
[----:B------:R-:W-:Y:S02]  /*4d20*/  HADD2.F32 R14, -RZ, R14.H0_H0 ;  /* 0x2000000eff0e7230 */ /* 0x000fe40000004100 */
[----:B------:R-:W-:Y:S01]  /*4d30*/  FFMA.FTZ R12, R59, R60, R12 ;  /* 0x0000003c3b0c7223 */ /* 0x000fe2000001000c */
[----:B------:R-:W-:-:S04]  /*4d40*/  FMUL.FTZ R59, R15, R157 ;  /* 0x0000009d0f3b7220 */ /* 0x000fc80000410000 */
[----:B------:R-:W-:Y:S01]  /*4d50*/  F2FP.F16.F32.PACK_AB R12, R12, R62 ;  /* 0x0000003e0c0c723e */ /* 0x000fe200000000ff */
[C---:B------:R-:W-:Y:S01]  /*4d60*/  FFMA.FTZ R59, R14.reuse, R158, -R59 ;  /* 0x0000009e0e3b7223 */ /* 0x040fe2000001083b */
[----:B------:R-:W-:-:S04]  /*4d70*/  FMUL.FTZ R14, R14, R157 ;  /* 0x0000009d0e0e7220 */ /* 0x000fc80000410000 */
[----:B------:R-:W-:Y:S01]  /*4d80*/  FFMA.FTZ R14, R15, R158, R14 ;  /* 0x0000009e0f0e7223 */ /* 0x000fe2000001000e */
[----:B------:R-:W-:-:S04]  /*4d90*/  IMAD.MOV.U32 R15, RZ, RZ, R61 ;  /* 0x000000ffff0f7224 */ /* 0x000fc800078e003d */
[----:B------:R-:W-:-:S07]  /*4da0*/  F2FP.F16.F32.PACK_AB R14, R14, R59 ;  /* 0x0000003b0e0e723e */ /* 0x000fce00000000ff */
.L_x_489:
[----:B------:R-:W-:Y:S05]  /*4db0*/  BSYNC B3 ;  /* 0x0000000000037941 */ /* 0x000fea0003800000 */
.L_x_488:
[----:B---3--:R-:W-:-:S04]  /*4dc0*/  LEA R58, P3, R22, R11, 0x1 ;  /* 0x0000000b163a7211 */ /* 0x008fc800078608ff */
[----:B--2---:R-:W-:-:S05]  /*4dd0*/  LEA.HI.X R59, R22, R78, R176, 0x1, P3 ;  /* 0x0000004e163b7211 */ /* 0x004fca00018f0cb0 */
[----:B----4-:R0:W-:Y:S04]  /*4de0*/  ST.E.128 desc[UR56][R58.64], R12 ;  /* 0x0000000c3a007985 */ /* 0x0101e8000c101d38 */
.L_x_487:
[----:B------:R-:W-:Y:S05]  /*4df0*/  BSYNC B2 ;  /* 0x0000000000027941 */ /* 0x000fea0003800000 */
.L_x_486:
[----:B------:R-:W-:-:S13]  /*4e00*/  ISETP.NE.AND P3, PT, R87, RZ, PT ;  /* 0x000000ff5700720c */ /* 0x000fda0003f65270 */
[----:B------:R-:W-:Y:S05]  /*4e10*/  @!P3 BRA `(.L_x_469) ;  /* 0x0000000000d4b947 */ /* 0x000fea0003800000 */
[----:B0---4-:R0:W4:Y:S01]  /*4e20*/  LDS.128 R12, [R28+0x6000] ;  /* 0x006000001c0c7984 */ /* 0x0111220000000c00 */
[C---:B---3--:R-:W-:Y:S01]  /*4e30*/  LEA R58, P3, R23.reuse, R11, 0x1 ;  /* 0x0000000b173a7211 */ /* 0x048fe200078608ff */
[----:B------:R-:W-:Y:S03]  /*4e40*/  BSSY B2, `(.L_x_490) ;  /* 0x0000031000027945 */ /* 0x000fe60003800000 */
[----:B--2---:R-:W-:Y:S02]  /*4e50*/  LEA.HI.X R59, R23, R78, R175, 0x1, P3 ;  /* 0x0000004e173b7211 */ /* 0x004fe400018f0caf */
[----:B------:R-:W-:-:S13]  /*4e60*/  ISETP.GE.AND P3, PT, R173, R124, PT ;  /* 0x0000007cad00720c */ /* 0x000fda0003f66270 */
[----:B0-----:R-:W-:Y:S05]  /*4e70*/  @P3 BRA `(.L_x_491) ;  /* 0x0000000000b43947 */ /* 0x001fea0003800000 */
[----:B------:R-:W-:Y:S01]  /*4e80*/  SHF.R.U64 R11, R54, 0x10, R55 ;  /* 0x00000010360b7819 */ /* 0x000fe20000001237 */
[----:B----4-:R-:W-:Y:S01]  /*4e90*/  IMAD.MOV.U32 R60, RZ, RZ, R13 ;  /* 0x000000ffff3c7224 */ /* 0x010fe200078e000d */
[----:B------:R-:W-:Y:S02]  /*4ea0*/  SHF.R.U32.HI R54, RZ, 0x10, R55 ;  /* 0x00000010ff367819 */ /* 0x000fe40000011637 */
[--C-:B------:R-:W-:Y:S01]  /*4eb0*/  SHF.R.U64 R55, R56, 0x10, R57.reuse ;  /* 0x0000001038377819 */ /* 0x100fe20000001239 */
[----:B------:R-:W-:Y:S01]  /*4ec0*/  HADD2.F32 R11, -RZ, R11.H0_H0 ;  /* 0x2000000bff0b7230 */ /* 0x000fe20000004100 */
[----:B------:R-:W-:Y:S01]  /*4ed0*/  SHF.R.U32.HI R56, RZ, 0x10, R57 ;  /* 0x00000010ff387819 */ /* 0x000fe20000011639 */
[--C-:B------:R-:W-:Y:S02]  /*4ee0*/  HADD2.F32 R13, -RZ, R60.reuse.H1_H1 ;  /* 0x3000003cff0d7230 */ /* 0x100fe40000004100 */
[----:B------:R-:W-:Y:S02]  /*4ef0*/  HADD2.F32 R57, -RZ, R55.H0_H0 ;  /* 0x20000037ff397230 */ /* 0x000fe40000004100 */
[----:B------:R-:W-:-:S02]  /*4f00*/  HADD2.F32 R55, -RZ, R60.H0_H0 ;  /* 0x2000003cff377230 */ /* 0x000fc40000004100 */
[----:B------:R-:W-:Y:S02]  /*4f10*/  HADD2.F32 R56, -RZ, R56.H0_H0 ;  /* 0x20000038ff387230 */ /* 0x000fe40000004100 */
[-C--:B------:R-:W-:Y:S01]  /*4f20*/  FMUL.FTZ R60, R13, R57.reuse ;  /* 0x000000390d3c7220 */ /* 0x080fe20000410000 */
[----:B------:R-:W-:Y:S02]  /*4f30*/  HADD2.F32 R54, -RZ, R54.H0_H0 ;  /* 0x20000036ff367230 */ /* 0x000fe40000004100 */
[C---:B------:R-:W-:Y:S01]  /*4f40*/  FMUL.FTZ R57, R55.reuse, R57 ;  /* 0x0000003937397220 */ /* 0x040fe20000410000 */
[----:B------:R-:W-:-:S03]  /*4f50*/  FFMA.FTZ R60, R55, R11, -R60 ;  /* 0x0000000b373c7223 */ /* 0x000fc6000001083c */
[----:B------:R-:W-:Y:S01]  /*4f60*/  FFMA.FTZ R57, R13, R11, R57 ;  /* 0x0000000b0d397223 */ /* 0x000fe20000010039 */
[----:B------:R-:W-:-:S04]  /*4f70*/  MOV R13, R15 ;  /* 0x0000000f000d7202 */ /* 0x000fc80000000f00 */
[----:B------:R-:W-:Y:S01]  /*4f80*/  F2FP.F16.F32.PACK_AB R57, R57, R60 ;  /* 0x0000003c3939723e */ /* 0x000fe200000000ff */
[--C-:B------:R-:W-:Y:S02]  /*4f90*/  HADD2.F32 R11, -RZ, R13.reuse.H1_H1 ;  /* 0x3000000dff0b7230 */ /* 0x100fe40000004100 */
[----:B------:R-:W-:-:S03]  /*4fa0*/  HADD2.F32 R13, -RZ, R13.H0_H0 ;  /* 0x2000000dff0d7230 */ /* 0x000fc60000004100 */
[-C--:B------:R-:W-:Y:S02]  /*4fb0*/  FMUL.FTZ R15, R11, R56.reuse ;  /* 0x000000380b0f7220 */ /* 0x080fe40000410000 */
[C---:B------:R-:W-:Y:S02]  /*4fc0*/  FMUL.FTZ R56, R13.reuse, R56 ;  /* 0x000000380d387220 */ /* 0x040fe40000410000 */
[-C--:B------:R-:W-:Y:S01]  /*4fd0*/  FFMA.FTZ R15, R13, R54.reuse, -R15 ;  /* 0x000000360d0f7223 */ /* 0x080fe2000001080f */
[----:B------:R-:W-:Y:S02]  /*4fe0*/  HADD2.F32 R13, -RZ, R156.H0_H0 ;  /* 0x2000009cff0d7230 */ /* 0x000fe40000004100 */
[----:B------:R-:W-:Y:S01]  /*4ff0*/  FFMA.FTZ R56, R11, R54, R56 ;  /* 0x000000360b387223 */ /* 0x000fe20000010038 */
[--C-:B------:R-:W-:Y:S02]  /*5000*/  HADD2.F32 R11, -RZ, R12.reuse.H0_H0 ;  /* 0x2000000cff0b7230 */ /* 0x100fe40000004100 */
[----:B------:R-:W-:-:S02]  /*5010*/  HADD2.F32 R12, -RZ, R12.H1_H1 ;  /* 0x3000000cff0c7230 */ /* 0x000fc40000004100 */
[--C-:B------:R-:W-:Y:S01]  /*5020*/  HADD2.F32 R54, -RZ, R155.reuse.H0_H0 ;  /* 0x2000009bff367230 */ /* 0x100fe20000004100 */
[----:B------:R-:W-:Y:S01]  /*5030*/  F2FP.F16.F32.PACK_AB R15, R56, R15 ;  /* 0x0000000f380f723e */ /* 0x000fe200000000ff */
[----:B------:R-:W-:Y:S02]  /*5040*/  HADD2.F32 R156, -RZ, R156.H1_H1 ;  /* 0x3000009cff9c7230 */ /* 0x000fe40000004100 */
[CC--:B------:R-:W-:Y:S01]  /*5050*/  FMUL.FTZ R55, R12.reuse, R13.reuse ;  /* 0x0000000d0c377220 */ /* 0x0c0fe20000410000 */
[C---:B------:R-:W-:Y:S01]  /*5060*/  FMUL.FTZ R13, R11.reuse, R13 ;  /* 0x0000000d0b0d7220 */ /* 0x040fe20000410000 */
[----:B------:R-:W-:Y:S02]  /*5070*/  HADD2.F32 R155, -RZ, R155.H1_H1 ;  /* 0x3000009bff9b7230 */ /* 0x000fe40000004100 */
[-C--:B------:R-:W-:Y:S01]  /*5080*/  FFMA.FTZ R55, R11, R54.reuse, -R55 ;  /* 0x000000360b377223 */ /* 0x080fe20000010837 */
[--C-:B------:R-:W-:Y:S02]  /*5090*/  HADD2.F32 R11, -RZ, R14.reuse.H0_H0 ;  /* 0x2000000eff0b7230 */ /* 0x100fe40000004100 */
[----:B------:R-:W-:Y:S01]  /*50a0*/  FFMA.FTZ R13, R12, R54, R13 ;  /* 0x000000360c0d7223 */ /* 0x000fe2000001000d */
[----:B------:R-:W-:-:S04]  /*50b0*/  HADD2.F32 R14, -RZ, R14.H1_H1 ;  /* 0x3000000eff0e7230 */ /* 0x000fc80000004100 */
[----:B------:R-:W-:Y:S01]  /*50c0*/  F2FP.F16.F32.PACK_AB R13, R13, R55 ;  /* 0x000000370d0d723e */ /* 0x000fe200000000ff */
[-C--:B------:R-:W-:Y:S01]  /*50d0*/  FMUL.FTZ R12, R14, R156.reuse ;  /* 0x0000009c0e0c7220 */ /* 0x080fe20000410000 */
[----:B------:R-:W-:-:S03]  /*50e0*/  FMUL.FTZ R156, R11, R156 ;  /* 0x0000009c0b9c7220 */ /* 0x000fc60000410000 */
[-C--:B------:R-:W-:Y:S01]  /*50f0*/  FFMA.FTZ R12, R11, R155.reuse, -R12 ;  /* 0x0000009b0b0c7223 */ /* 0x080fe2000001080c */
[----:B------:R-:W-:-:S05]  /*5100*/  FFMA.FTZ R156, R14, R155, R156 ;  /* 0x0000009b0e9c7223 */ /* 0x000fca000001009c */
[----:B------:R-:W-:Y:S01]  /*5110*/  F2FP.F16.F32.PACK_AB R156, R156, R12 ;  /* 0x0000000c9c9c723e */ /* 0x000fe200000000ff */
[----:B------:R-:W-:Y:S02]  /*5120*/  IMAD.MOV.U32 R12, RZ, RZ, R13 ;  /* 0x000000ffff0c7224 */ /* 0x000fe400078e000d */
[----:B------:R-:W-:Y:S01]  /*5130*/  IMAD.MOV.U32 R13, RZ, RZ, R57 ;  /* 0x000000ffff0d7224 */ /* 0x000fe200078e0039 */
[----:B------:R-:W-:-:S07]  /*5140*/  MOV R14, R156 ;  /* 0x0000009c000e7202 */ /* 0x000fce0000000f00 */
.L_x_491:
[----:B------:R-:W-:Y:S05]  /*5150*/  BSYNC B2 ;  /* 0x0000000000027941 */ /* 0x000fea0003800000 */
.L_x_490:
[----:B----4-:R0:W-:Y:S02]  /*5160*/  ST.E.128 desc[UR56][R58.64], R12 ;  /* 0x0000000c3a007985 */ /* 0x0101e4000c101d38 */
.L_x_469:
[----:B------:R-:W-:Y:S05]  /*5170*/  BSYNC B1 ;  /* 0x0000000000017941 */ /* 0x000fea0003800000 */
.L_x_468:
[----:B------:R-:W-:-:S03]  /*5180*/  UMOV UR4, 0xffffffff ;  /* 0xffffffff00047882 */ /* 0x000fc60000000000 */
[----:B------:R-:W-:Y:S05]  /*5190*/  BRA.DIV UR4, `(.L_x_492) ;  /* 0x000001b204d47947 */ /* 0x000fea000b800000 */
[----:B-1----:R-:W1:Y:S04]  /*51a0*/  SHFL.IDX PT, R115, R115, 0x1, 0x1c1f ;  /* 0x003c1f0073737f89 */ /* 0x002e6800000e0000 */
[----:B------:R-:W0:Y:S02]  /*51b0*/  SHFL.IDX PT, R118, R118, 0x1, 0x1c1f ;  /* 0x003c1f0076767f89 */ /* 0x000e2400000e0000 */
.L_x_799:
[----:B------:R-:W-:Y:S05]  /*51c0*/  @P4 BRA `(.L_x_493) ;  /* 0x0000005400b84947 */ /* 0x000fea0003800000 */
        /* <DEDUP_REMOVED lines=11> */
[----:B------:R-:W-:Y:S02]  /*5280*/  HADD2.F32 R54, -RZ, R54.H0_H0 ;  /* 0x20000036ff367230 */ /* 0x000fe40000004100 */
[--C-:B---3--:R-:W-:Y:S02]  /*5290*/  HADD2.F32 R11, -RZ, R52.reuse.H1_H1 ;  /* 0x30000034ff0b7230 */ /* 0x108fe40000004100 */
[----:B------:R-:W-:Y:S02]  /*52a0*/  HADD2.F32 R50, -RZ, R52.H0_H0 ;  /* 0x20000034ff327230 */ /* 0x000fe40000004100 */
[----:B------:R-:W-:-:S02]  /*52b0*/  HADD2.F32 R13, -RZ, R13.H0_H0 ;  /* 0x2000000dff0d7230 */ /* 0x000fc40000004100 */
[-C--:B------:R-:W-:Y:S01]  /*52c0*/  FMUL.FTZ R52, R11, R54.reuse ;  /* 0x000000360b347220 */ /* 0x080fe20000410000 */
[----:B------:R-:W-:-:S03]  /*52d0*/  FMUL.FTZ R54, R50, R54 ;  /* 0x0000003632367220 */ /* 0x000fc60000410000 */
[-C--:B------:R-:W-:Y:S01]  /*52e0*/  FFMA.FTZ R52, R50, R13.reuse, -R52 ;  /* 0x0000000d32347223 */ /* 0x080fe20000010834 */
[----:B------:R-:W-:Y:S01]  /*52f0*/  SHF.R.U32.HI R50, RZ, 0x10, R51 ;  /* 0x00000010ff327819 */ /* 0x000fe20000011633 */
[----:B------:R-:W-:Y:S01]  /*5300*/  FFMA.FTZ R54, R11, R13, R54 ;  /* 0x0000000d0b367223 */ /* 0x000fe20000010036 */
[----:B------:R-:W-:Y:S02]  /*5310*/  IMAD.MOV.U32 R13, RZ, RZ, R15 ;  /* 0x000000ffff0d7224 */ /* 0x000fe400078e000f */
[----:B------:R-:W-:Y:S02]  /*5320*/  HADD2.F32 R15, -RZ, R53.H0_H0 ;  /* 0x20000035ff0f7230 */ /* 0x000fe40000004100 */
[----:B------:R-:W-:Y:S01]  /*5330*/  HADD2.F32 R50, -RZ, R50.H0_H0 ;  /* 0x20000032ff327230 */ /* 0x000fe20000004100 */
        /* <DEDUP_REMOVED lines=25> */
[----:B------:R-:W-:Y:S02]  /*54d0*/  F2FP.F16.F32.PACK_AB R154, R154, R12 ;  /* 0x0000000c9a9a723e */ /* 0x000fe400000000ff */
[----:B------:R-:W-:Y:S01]  /*54e0*/  MOV R12, R13 ;  /* 0x0000000d000c7202 */ /* 0x000fe20000000f00 */
[----:B------:R-:W-:Y:S02]  /*54f0*/  IMAD.MOV.U32 R13, RZ, RZ, R52 ;  /* 0x000000ffff0d7224 */ /* 0x000fe400078e0034 */
[----:B------:R-:W-:-:S07]  /*5500*/  IMAD.MOV.U32 R14, RZ, RZ, R154 ;  /* 0x000000ffff0e7224 */ /* 0x000fce00078e009a */
.L_x_497:
[----:B------:R-:W-:Y:S05]  /*5510*/  BSYNC B2 ;  /* 0x0000000000027941 */ /* 0x000fea0003800000 */
.L_x_496:
[----:B------:R-:W-:-:S04]  /*5520*/  LEA R50, P3, R16, R118, 0x1 ;  /* 0x0000007610327211 */ /* 0x000fc800078608ff */
[----:B-1----:R-:W-:-:S05]  /*5530*/  LEA.HI.X R51, R16, R115, R17, 0x1, P3 ;  /* 0x0000007310337211 */ /* 0x002fca00018f0c11 */
[----:B----4-:R0:W-:Y:S04]  /*5540*/  ST.E.128 desc[UR56][R50.64], R12 ;  /* 0x0000000c32007985 */ /* 0x0101e8000c101d38 */
.L_x_495:
[----:B------:R-:W-:Y:S05]  /*5550*/  BSYNC B1 ;  /* 0x0000000000017941 */ /* 0x000fea0003800000 */
.L_x_494:
[----:B------:R-:W-:Y:S01]  /*5560*/  ISETP.NE.AND P3, PT, R26, RZ, PT ;  /* 0x000000ff1a00720c */ /* 0x000fe20003f65270 */
[----:B------:R-:W-:-:S12]  /*5570*/  BSSY B1, `(.L_x_498) ;  /* 0x000003b000017945 */ /* 0x000fd80003800000 */
[----:B------:R-:W-:Y:S05]  /*5580*/  @!P3 BRA `(.L_x_499) ;  /* 0x0000000000e4b947 */ /* 0x000fea0003800000 */
[----:B0---4-:R0:W4:Y:S01]  /*5590*/  LDS.128 R12, [R28+0x2000] ;  /* 0x002000001c0c7984 */ /* 0x0111220000000c00 */
[----:B------:R-:W-:Y:S01]  /*55a0*/  ISETP.GE.AND P3, PT, R170, R124, PT ;  /* 0x0000007caa00720c */ /* 0x000fe20003f66270 */
[----:B------:R-:W-:Y:S01]  /*55b0*/  IMAD.MOV.U32 R50, RZ, RZ, R118 ;  /* 0x000000ffff327224 */ /* 0x000fe200078e0076 */
[----:B---3--:R-:W-:Y:S01]  /*55c0*/  SHF.L.U32 R11, R163, 0x3, RZ ;  /* 0x00000003a30b7819 */ /* 0x008fe200000006ff */
[----:B-1----:R-:W-:Y:S01]  /*55d0*/  IMAD.MOV.U32 R51, RZ, RZ, R115 ;  /* 0x000000ffff337224 */ /* 0x002fe200078e0073 */
[----:B------:R-:W-:Y:S03]  /*55e0*/  BSSY B2, `(.L_x_500) ;  /* 0x0000032000027945 */ /* 0x000fe60003800000 */
[----:B------:R-:W-:-:S06]  /*55f0*/  IMAD.WIDE R50, R11, 0x2, R50 ;  /* 0x000000020b327825 */ /* 0x000fcc00078e0232 */
[----:B0-----:R-:W-:Y:S05]  /*5600*/  @P3 BRA `(.L_x_501) ;  /* 0x0000000000bc3947 */ /* 0x001fea0003800000 */
[----:B------:R-:W-:Y:S02]  /*5610*/  SHF.R.U64 R52, R48, 0x10, R49 ;  /* 0x0000001030347819 */ /* 0x000fe40000001231 */
[----:B----4-:R-:W-:Y:S02]  /*5620*/  MOV R48, R13 ;  /* 0x0000000d00307202 */ /* 0x010fe40000000f00 */
[----:B------:R-:W-:Y:S01]  /*5630*/  SHF.R.U64 R13, R46, 0x10, R47 ;  /* 0x000000102e0d7819 */ /* 0x000fe2000000122f */
[----:B------:R-:W-:Y:S01]  /*5640*/  HADD2.F32 R52, -RZ, R52.H0_H0 ;  /* 0x20000034ff347230 */ /* 0x000fe20000004100 */
[----:B------:R-:W-:Y:S01]  /*5650*/  SHF.R.U32.HI R49, RZ, 0x10, R49 ;  /* 0x00000010ff317819 */ /* 0x000fe20000011631 */
[--C-:B------:R-:W-:Y:S02]  /*5660*/  HADD2.F32 R11, -RZ, R48.reuse.H1_H1 ;  /* 0x30000030ff0b7230 */ /* 0x100fe40000004100 */
        /* <DEDUP_REMOVED lines=8> */
[----:B------:R-:W-:Y:S02]  /*56f0*/  IMAD.MOV.U32 R13, RZ, RZ, R12 ;  /* 0x000000ffff0d7224 */ /* 0x000fe400078e000c */
[----:B------:R-:W-:Y:S01]  /*5700*/  HADD2.F32 R12, -RZ, R49.H0_H0 ;  /* 0x20000031ff0c7230 */ /* 0x000fe20000004100 */
[----:B------:R-:W-:Y:S01]  /*5710*/  F2FP.F16.F32.PACK_AB R48, R52, R48 ;  /* 0x000000303430723e */ /* 0x000fe200000000ff */
[--C-:B------:R-:W-:Y:S02]  /*5720*/  HADD2.F32 R15, -RZ, R11.reuse.H1_H1 ;  /* 0x3000000bff0f7230 */ /* 0x100fe40000004100 */
[----:B------:R-:W-:-:S02]  /*5730*/  HADD2.F32 R11, -RZ, R11.H0_H0 ;  /* 0x2000000bff0b7230 */ /* 0x000fc40000004100 */
[----:B------:R-:W-:Y:S02]  /*5740*/  HADD2.F32 R46, -RZ, R46.H0_H0 ;  /* 0x2000002eff2e7230 */ /* 0x000fe40000004100 */
[-C--:B------:R-:W-:Y:S01]  /*5750*/  FMUL.FTZ R47, R15, R12.reuse ;  /* 0x0000000c0f2f7220 */ /* 0x080fe20000410000 */
[----:B------:R-:W-:-:S03]  /*5760*/  FMUL.FTZ R12, R11, R12 ;  /* 0x0000000c0b0c7220 */ /* 0x000fc60000410000 */
[-C--:B------:R-:W-:Y:S01]  /*5770*/  FFMA.FTZ R47, R11, R46.reuse, -R47 ;  /* 0x0000002e0b2f7223 */ /* 0x080fe2000001082f */
[--C-:B------:R-:W-:Y:S02]  /*5780*/  HADD2.F32 R11, -RZ, R152.reuse.H0_H0 ;  /* 0x20000098ff0b7230 */ /* 0x100fe40000004100 */
[----:B------:R-:W-:Y:S01]  /*5790*/  FFMA.FTZ R12, R15, R46, R12 ;  /* 0x0000002e0f0c7223 */ /* 0x000fe2000001000c */
[--C-:B------:R-:W-:Y:S02]  /*57a0*/  HADD2.F32 R15, -RZ, R13.reuse.H1_H1 ;  /* 0x3000000dff0f7230 */ /* 0x100fe40000004100 */
[----:B------:R-:W-:Y:S02]  /*57b0*/  HADD2.F32 R13, -RZ, R13.H0_H0 ;  /* 0x2000000dff0d7230 */ /* 0x000fe40000004100 */
[----:B------:R-:W-:Y:S02]  /*57c0*/  HADD2.F32 R46, -RZ, R151.H0_H0 ;  /* 0x20000097ff2e7230 */ /* 0x000fe40000004100 */
[----:B------:R-:W-:Y:S01]  /*57d0*/  FMUL.FTZ R49, R15, R11 ;  /* 0x0000000b0f317220 */ /* 0x000fe20000410000 */
[----:B------:R-:W-:-:S02]  /*57e0*/  HADD2.F32 R152, -RZ, R152.H1_H1 ;  /* 0x30000098ff987230 */ /* 0x000fc40000004100 */
[C---:B------:R-:W-:Y:S01]  /*57f0*/  FMUL.FTZ R11, R13.reuse, R11 ;  /* 0x0000000b0d0b7220 */ /* 0x040fe20000410000 */
[----:B------:R-:W-:Y:S02]  /*5800*/  HADD2.F32 R151, -RZ, R151.H1_H1 ;  /* 0x30000097ff977230 */ /* 0x000fe40000004100 */
[-C--:B------:R-:W-:Y:S01]  /*5810*/  FFMA.FTZ R49, R13, R46.reuse, -R49 ;  /* 0x0000002e0d317223 */ /* 0x080fe20000010831 */
[--C-:B------:R-:W-:Y:S02]  /*5820*/  HADD2.F32 R13, -RZ, R14.reuse.H1_H1 ;  /* 0x3000000eff0d7230 */ /* 0x100fe40000004100 */
[----:B------:R-:W-:Y:S01]  /*5830*/  FFMA.FTZ R11, R15, R46, R11 ;  /* 0x0000002e0f0b7223 */ /* 0x000fe2000001000b */
[----:B------:R-:W-:Y:S01]  /*5840*/  HADD2.F32 R14, -RZ, R14.H0_H0 ;  /* 0x2000000eff0e7230 */ /* 0x000fe20000004100 */
[----:B------:R-:W-:Y:S01]  /*5850*/  F2FP.F16.F32.PACK_AB R47, R12, R47 ;  /* 0x0000002f0c2f723e */ /* 0x000fe200000000ff */
[-C--:B------:R-:W-:Y:S02]  /*5860*/  FMUL.FTZ R15, R13, R152.reuse ;  /* 0x000000980d0f7220 */ /* 0x080fe40000410000 */
[----:B------:R-:W-:Y:S01]  /*5870*/  F2FP.F16.F32.PACK_AB R11, R11, R49 ;  /* 0x000000310b0b723e */ /* 0x000fe200000000ff */
[C---:B------:R-:W-:Y:S01]  /*5880*/  FMUL.FTZ R152, R14.reuse, R152 ;  /* 0x000000980e987220 */ /* 0x040fe20000410000 */
[----:B------:R-:W-:-:S02]  /*5890*/  FFMA.FTZ R15, R14, R151, -R15 ;  /* 0x000000970e0f7223 */ /* 0x000fc4000001080f */
[----:B------:R-:W-:Y:S01]  /*58a0*/  MOV R12, R11 ;  /* 0x0000000b000c7202 */ /* 0x000fe20000000f00 */
[----:B------:R-:W-:Y:S01]  /*58b0*/  FFMA.FTZ R152, R13, R151, R152 ;  /* 0x000000970d987223 */ /* 0x000fe20000010098 */
[----:B------:R-:W-:-:S04]  /*58c0*/  IMAD.MOV.U32 R13, RZ, RZ, R48 ;  /* 0x000000ffff0d7224 */ /* 0x000fc800078e0030 */
[----:B------:R-:W-:-:S05]  /*58d0*/  F2FP.F16.F32.PACK_AB R15, R152, R15 ;  /* 0x0000000f980f723e */ /* 0x000fca00000000ff */
[----:B------:R-:W-:Y:S01]  /*58e0*/  IMAD.MOV.U32 R14, RZ, RZ, R15 ;  /* 0x000000ffff0e7224 */ /* 0x000fe200078e000f */
[----:B------:R-:W-:-:S07]  /*58f0*/  MOV R15, R47 ;  /* 0x0000002f000f7202 */ /* 0x000fce0000000f00 */
.L_x_501:
[----:B------:R-:W-:Y:S05]  /*5900*/  BSYNC B2 ;  /* 0x0000000000027941 */ /* 0x000fea0003800000 */
.L_x_500:
[----:B----4-:R0:W-:Y:S02]  /*5910*/  ST.E.128 desc[UR56][R50.64], R12 ;  /* 0x0000000c32007985 */ /* 0x0101e4000c101d38 */
.L_x_499:
[----:B------:R-:W-:Y:S05]  /*5920*/  BSYNC B1 ;  /* 0x0000000000017941 */ /* 0x000fea0003800000 */
.L_x_498:
[----:B------:R-:W-:Y:S01]  /*5930*/  ISETP.NE.AND P3, PT, R27, RZ, PT ;  /* 0x000000ff1b00720c */ /* 0x000fe20003f65270 */
[----:B------:R-:W-:-:S12]  /*5940*/  BSSY B1, `(.L_x_502) ;  /* 0x0000035000017945 */ /* 0x000fd80003800000 */
[----:B------:R-:W-:Y:S05]  /*5950*/  @!P3 BRA `(.L_x_503) ;  /* 0x0000000000ccb947 */ /* 0x000fea0003800000 */
[----:B0---4-:R0:W4:Y:S01]  /*5960*/  LDS.128 R12, [R29+0x5000] ;  /* 0x005000001d0c7984 */ /* 0x0111220000000c00 */
[----:B------:R-:W-:Y:S01]  /*5970*/  ISETP.GE.AND P3, PT, R169, R124, PT ;  /* 0x0000007ca900720c */ /* 0x000fe20003f66270 */
[----:B---3--:R-:W-:Y:S01]  /*5980*/  IMAD.SHL.U32 R11, R164, 0x8, RZ ;  /* 0x00000008a40b7824 */ /* 0x008fe200078e00ff */
[----:B-1----:R-:W-:Y:S01]  /*5990*/  MOV R47, R115 ;  /* 0x00000073002f7202 */ /* 0x002fe20000000f00 */
[----:B------:R-:W-:Y:S01]  /*59a0*/  IMAD.MOV.U32 R46, RZ, RZ, R118 ;  /* 0x000000ffff2e7224 */ /* 0x000fe200078e0076 */
[----:B------:R-:W-:Y:S03]  /*59b0*/  BSSY B2, `(.L_x_504) ;  /* 0x000002c000027945 */ /* 0x000fe60003800000 */
[----:B------:R-:W-:-:S06]  /*59c0*/  IMAD.WIDE R46, R11, 0x2, R46 ;  /* 0x000000020b2e7825 */ /* 0x000fcc00078e022e */
[----:B0-----:R-:W-:Y:S05]  /*59d0*/  @P3 BRA `(.L_x_505) ;  /* 0x0000000000a43947 */ /* 0x001fea0003800000 */
[--C-:B------:R-:W-:Y:S01]  /*59e0*/  SHF.R.U64 R11, R42, 0x10, R43.reuse ;  /* 0x000000102a0b7819 */ /* 0x100fe2000000122b */
[--C-:B----4-:R-:W-:Y:S01]  /*59f0*/  HADD2.F32 R48, -RZ, R15.reuse.H1_H1 ;  /* 0x3000000fff307230 */ /* 0x110fe20000004100 */
[----:B------:R-:W-:Y:S01]  /*5a00*/  SHF.R.U32.HI R42, RZ, 0x10, R43 ;  /* 0x00000010ff2a7819 */ /* 0x000fe2000001162b */
[----:B------:R-:W-:Y:S01]  /*5a10*/  HADD2.F32 R15, -RZ, R15.H0_H0 ;  /* 0x2000000fff0f7230 */ /* 0x000fe20000004100 */
[--C-:B------:R-:W-:Y:S01]  /*5a20*/  SHF.R.U64 R43, R44, 0x10, R45.reuse ;  /* 0x000000102c2b7819 */ /* 0x100fe2000000122d */
[----:B------:R-:W-:Y:S01]  /*5a30*/  HADD2.F32 R11, -RZ, R11.H0_H0 ;  /* 0x2000000bff0b7230 */ /* 0x000fe20000004100 */
[----:B------:R-:W-:Y:S01]  /*5a40*/  SHF.R.U32.HI R44, RZ, 0x10, R45 ;  /* 0x00000010ff2c7819 */ /* 0x000fe2000001162d */
[----:B------:R-:W-:Y:S02]  /*5a50*/  HADD2.F32 R45, -RZ, R13.H1_H1 ;  /* 0x3000000dff2d7230 */ /* 0x000fe40000004100 */
[----:B------:R-:W-:Y:S02]  /*5a60*/  HADD2.F32 R43, -RZ, R43.H0_H0 ;  /* 0x2000002bff2b7230 */ /* 0x000fe40000004100 */
[----:B------:R-:W-:-:S02]  /*5a70*/  HADD2.F32 R13, -RZ, R13.H0_H0 ;  /* 0x2000000dff0d7230 */ /* 0x000fc40000004100 */
[----:B------:R-:W-:Y:S02]  /*5a80*/  HADD2.F32 R44, -RZ, R44.H0_H0 ;  /* 0x2000002cff2c7230 */ /* 0x000fe40000004100 */
[----:B------:R-:W-:Y:S02]  /*5a90*/  HADD2.F32 R49, -RZ, R42.H0_H0 ;  /* 0x2000002aff317230 */ /* 0x000fe40000004100 */
[-C--:B------:R-:W-:Y:S01]  /*5aa0*/  FMUL.FTZ R42, R45, R43.reuse ;  /* 0x0000002b2d2a7220 */ /* 0x080fe20000410000 */
[----:B------:R-:W-:Y:S01]  /*5ab0*/  FMUL.FTZ R50, R13, R43 ;  /* 0x0000002b0d327220 */ /* 0x000fe20000410000 */
[-C--:B------:R-:W-:Y:S01]  /*5ac0*/  FMUL.FTZ R43, R48, R44.reuse ;  /* 0x0000002c302b7220 */ /* 0x080fe20000410000 */
[----:B------:R-:W-:Y:S01]  /*5ad0*/  FMUL.FTZ R44, R15, R44 ;  /* 0x0000002c0f2c7220 */ /* 0x000fe20000410000 */
[-C--:B------:R-:W-:Y:S01]  /*5ae0*/  FFMA.FTZ R42, R13, R11.reuse, -R42 ;  /* 0x0000000b0d2a7223 */ /* 0x080fe2000001082a */
[----:B------:R-:W-:Y:S01]  /*5af0*/  FFMA.FTZ R50, R45, R11, R50 ;  /* 0x0000000b2d327223 */ /* 0x000fe20000010032 */
[----:B------:R-:W-:Y:S01]  /*5b00*/  FFMA.FTZ R43, R15, R49, -R43 ;  /* 0x000000310f2b7223 */ /* 0x000fe2000001082b */
[----:B------:R-:W-:-:S02]  /*5b10*/  HADD2.F32 R15, -RZ, R12.H1_H1 ;  /* 0x3000000cff0f7230 */ /* 0x000fc40000004100 */
[----:B------:R-:W-:Y:S01]  /*5b20*/  FFMA.FTZ R44, R48, R49, R44 ;  /* 0x00000031302c7223 */ /* 0x000fe2000001002c */
[--C-:B------:R-:W-:Y:S01]  /*5b30*/  HADD2.F32 R13, -RZ, R147.reuse.H0_H0 ;  /* 0x20000093ff0d7230 */ /* 0x100fe20000004100 */
[----:B------:R-:W-:Y:S01]  /*5b40*/  F2FP.F16.F32.PACK_AB R42, R50, R42 ;  /* 0x0000002a322a723e */ /* 0x000fe200000000ff */
[----:B------:R-:W-:Y:S02]  /*5b50*/  HADD2.F32 R12, -RZ, R12.H0_H0 ;  /* 0x2000000cff0c7230 */ /* 0x000fe40000004100 */
[----:B------:R-:W-:Y:S02]  /*5b60*/  HADD2.F32 R147, -RZ, R147.H1_H1 ;  /* 0x30000093ff937230 */ /* 0x000fe40000004100 */
[-C--:B------:R-:W-:Y:S01]  /*5b70*/  FMUL.FTZ R48, R15, R13.reuse ;  /* 0x0000000d0f307220 */ /* 0x080fe20000410000 */
[--C-:B------:R-:W-:Y:S02]  /*5b80*/  HADD2.F32 R45, -RZ, R14.reuse.H1_H1 ;  /* 0x3000000eff2d7230 */ /* 0x100fe40000004100 */
[----:B------:R-:W-:Y:S01]  /*5b90*/  FMUL.FTZ R49, R12, R13 ;  /* 0x0000000d0c317220 */ /* 0x000fe20000410000 */
[----:B------:R-:W-:-:S02]  /*5ba0*/  HADD2.F32 R14, -RZ, R14.H0_H0 ;  /* 0x2000000eff0e7230 */ /* 0x000fc40000004100 */
[--C-:B------:R-:W-:Y:S02]  /*5bb0*/  HADD2.F32 R11, -RZ, R146.reuse.H0_H0 ;  /* 0x20000092ff0b7230 */ /* 0x100fe40000004100 */
[-C--:B------:R-:W-:Y:S01]  /*5bc0*/  FMUL.FTZ R13, R45, R147.reuse ;  /* 0x000000932d0d7220 */ /* 0x080fe20000410000 */
[----:B------:R-:W-:Y:S02]  /*5bd0*/  HADD2.F32 R146, -RZ, R146.H1_H1 ;  /* 0x30000092ff927230 */ /* 0x000fe40000004100 */
[----:B------:R-:W-:Y:S01]  /*5be0*/  FMUL.FTZ R147, R14, R147 ;  /* 0x000000930e937220 */ /* 0x000fe20000410000 */
[-C--:B------:R-:W-:Y:S01]  /*5bf0*/  FFMA.FTZ R48, R12, R11.reuse, -R48 ;  /* 0x0000000b0c307223 */ /* 0x080fe20000010830 */
[----:B------:R-:W-:Y:S01]  /*5c00*/  FFMA.FTZ R49, R15, R11, R49 ;  /* 0x0000000b0f317223 */ /* 0x000fe20000010031 */
[-C--:B------:R-:W-:Y:S01]  /*5c10*/  FFMA.FTZ R13, R14, R146.reuse, -R13 ;  /* 0x000000920e0d7223 */ /* 0x080fe2000001080d */
[----:B------:R-:W-:Y:S01]  /*5c20*/  FFMA.FTZ R146, R45, R146, R147 ;  /* 0x000000922d927223 */ /* 0x000fe20000010093 */
[----:B------:R-:W-:-:S02]  /*5c30*/  F2FP.F16.F32.PACK_AB R15, R44, R43 ;  /* 0x0000002b2c0f723e */ /* 0x000fc400000000ff */
[----:B------:R-:W-:Y:S02]  /*5c40*/  F2FP.F16.F32.PACK_AB R12, R49, R48 ;  /* 0x00000030310c723e */ /* 0x000fe400000000ff */
[----:B------:R-:W-:Y:S01]  /*5c50*/  F2FP.F16.F32.PACK_AB R14, R146, R13 ;  /* 0x0000000d920e723e */ /* 0x000fe200000000ff */
[----:B------:R-:W-:-:S07]  /*5c60*/  IMAD.MOV.U32 R13, RZ, RZ, R42 ;  /* 0x000000ffff0d7224 */ /* 0x000fce00078e002a */
.L_x_505:
[----:B------:R-:W-:Y:S05]  /*5c70*/  BSYNC B2 ;  /* 0x0000000000027941 */ /* 0x000fea0003800000 */
.L_x_504:
[----:B----4-:R0:W-:Y:S02]  /*5c80*/  ST.E.128 desc[UR56][R46.64], R12 ;  /* 0x0000000c2e007985 */ /* 0x0101e4000c101d38 */
.L_x_503:
[----:B------:R-:W-:Y:S05]  /*5c90*/  BSYNC B1 ;  /* 0x0000000000017941 */ /* 0x000fea0003800000 */
.L_x_502:
[----:B------:R-:W-:Y:S01]  /*5ca0*/  ISETP.NE.AND P3, PT, R101, RZ, PT ;  /* 0x000000ff6500720c */ /* 0x000fe20003f65270 */
[----:B------:R-:W-:-:S12]  /*5cb0*/  BSSY B1, `(.L_x_506) ;  /* 0x0000035000017945 */ /* 0x000fd80003800000 */
[----:B------:R-:W-:Y:S05]  /*5cc0*/  @!P3 BRA `(.L_x_507) ;  /* 0x0000000000ccb947 */ /* 0x000fea0003800000 */
[----:B0---4-:R0:W4:Y:S01]  /*5cd0*/  LDS.128 R12, [R28+0x5000] ;  /* 0x005000001c0c7984 */ /* 0x0111220000000c00 */
[C---:B------:R-:W-:Y:S01]  /*5ce0*/  LEA R42, P3, R19.reuse, R118, 0x1 ;  /* 0x00000076132a7211 */ /* 0x040fe200078608ff */
[----:B------:R-:W-:Y:S03]  /*5cf0*/  BSSY B2, `(.L_x_508) ;  /* 0x000002f000027945 */ /* 0x000fe60003800000 */
[----:B-1----:R-:W-:Y:S02]  /*5d00*/  LEA.HI.X R43, R19, R115, R165, 0x1, P3 ;  /* 0x00000073132b7211 */ /* 0x002fe400018f0ca5 */
[----:B------:R-:W-:-:S13]  /*5d10*/  ISETP.GE.AND P3, PT, R172, R124, PT ;  /* 0x0000007cac00720c */ /* 0x000fda0003f66270 */
[----:B0-----:R-:W-:Y:S05]  /*5d20*/  @P3 BRA `(.L_x_509) ;  /* 0x0000000000ac3947 */ /* 0x001fea0003800000 */
[----:B------:R-:W-:Y:S01]  /*5d30*/  SHF.R.U64 R44, R38, 0x10, R39 ;  /* 0x00000010262c7819 */ /* 0x000fe20000001227 */
[----:B---34-:R-:W-:Y:S01]  /*5d40*/  IMAD.MOV.U32 R11, RZ, RZ, R13 ;  /* 0x000000ffff0b7224 */ /* 0x018fe200078e000d */
[----:B------:R-:W-:Y:S01]  /*5d50*/  SHF.R.U32.HI R38, RZ, 0x10, R39 ;  /* 0x00000010ff267819 */ /* 0x000fe20000011627 */
[--C-:B------:R-:W-:Y:S01]  /*5d60*/  HADD2.F32 R46, -RZ, R15.reuse.H0_H0 ;  /* 0x2000000fff2e7230 */ /* 0x100fe20000004100 */
[--C-:B------:R-:W-:Y:S01]  /*5d70*/  SHF.R.U64 R48, R40, 0x10, R41.reuse ;  /* 0x0000001028307819 */ /* 0x100fe20000001229 */
[----:B------:R-:W-:Y:S01]  /*5d80*/  HADD2.F32 R40, -RZ, R15.H1_H1 ;  /* 0x3000000fff287230 */ /* 0x000fe20000004100 */
[----:B------:R-:W-:Y:S01]  /*5d90*/  SHF.R.U32.HI R39, RZ, 0x10, R41 ;  /* 0x00000010ff277819 */ /* 0x000fe20000011629 */
[----:B------:R-:W-:Y:S02]  /*5da0*/  HADD2.F32 R13, -RZ, R11.H1_H1 ;  /* 0x3000000bff0d7230 */ /* 0x000fe40000004100 */
[----:B------:R-:W-:Y:S02]  /*5db0*/  HADD2.F32 R48, -RZ, R48.H0_H0 ;  /* 0x20000030ff307230 */ /* 0x000fe40000004100 */
[----:B------:R-:W-:-:S02]  /*5dc0*/  HADD2.F32 R39, -RZ, R39.H0_H0 ;  /* 0x20000027ff277230 */ /* 0x000fc40000004100 */
[----:B------:R-:W-:Y:S02]  /*5dd0*/  HADD2.F32 R11, -RZ, R11.H0_H0 ;  /* 0x2000000bff0b7230 */ /* 0x000fe40000004100 */
[----:B------:R-:W-:Y:S02]  /*5de0*/  HADD2.F32 R44, -RZ, R44.H0_H0 ;  /* 0x2000002cff2c7230 */ /* 0x000fe40000004100 */
[-C--:B------:R-:W-:Y:S01]  /*5df0*/  FMUL.FTZ R41, R40, R39.reuse ;  /* 0x0000002728297220 */ /* 0x080fe20000410000 */
[----:B------:R-:W-:Y:S02]  /*5e00*/  HADD2.F32 R15, -RZ, R38.H0_H0 ;  /* 0x20000026ff0f7230 */ /* 0x000fe40000004100 */
[-C--:B------:R-:W-:Y:S01]  /*5e10*/  FMUL.FTZ R38, R13, R48.reuse ;  /* 0x000000300d267220 */ /* 0x080fe20000410000 */
[C---:B------:R-:W-:Y:S01]  /*5e20*/  FMUL.FTZ R48, R11.reuse, R48 ;  /* 0x000000300b307220 */ /* 0x040fe20000410000 */
[C---:B------:R-:W-:Y:S02]  /*5e30*/  FMUL.FTZ R39, R46.reuse, R39 ;  /* 0x000000272e277220 */ /* 0x040fe40000410000 */
[-C--:B------:R-:W-:Y:S01]  /*5e40*/  FFMA.FTZ R11, R11, R44.reuse, -R38 ;  /* 0x0000002c0b0b7223 */ /* 0x080fe20000010826 */
[----:B------:R-:W-:Y:S01]  /*5e50*/  FFMA.FTZ R38, R13, R44, R48 ;  /* 0x0000002c0d267223 */ /* 0x000fe20000010030 */
[-C--:B------:R-:W-:Y:S01]  /*5e60*/  FFMA.FTZ R13, R46, R15.reuse, -R41 ;  /* 0x0000000f2e0d7223 */ /* 0x080fe20000010829 */
[----:B------:R-:W-:Y:S01]  /*5e70*/  FFMA.FTZ R40, R40, R15, R39 ;  /* 0x0000000f28287223 */ /* 0x000fe20000010027 */
[----:B------:R-:W-:-:S02]  /*5e80*/  HADD2.F32 R39, -RZ, R144.H0_H0 ;  /* 0x20000090ff277230 */ /* 0x000fc40000004100 */
[--C-:B------:R-:W-:Y:S01]  /*5e90*/  HADD2.F32 R46, -RZ, R12.reuse.H1_H1 ;  /* 0x3000000cff2e7230 */ /* 0x100fe20000004100 */
        /* <DEDUP_REMOVED lines=15> */
[----:B------:R-:W-:Y:S01]  /*5f90*/  F2FP.F16.F32.PACK_AB R15, R40, R13 ;  /* 0x0000000d280f723e */ /* 0x000fe200000000ff */
[----:B------:R-:W-:Y:S01]  /*5fa0*/  IMAD.MOV.U32 R13, RZ, RZ, R11 ;  /* 0x000000ffff0d7224 */ /* 0x000fe200078e000b */
[----:B------:R-:W-:-:S02]  /*5fb0*/  F2FP.F16.F32.PACK_AB R46, R46, R45 ;  /* 0x0000002d2e2e723e */ /* 0x000fc400000000ff */
[----:B------:R-:W-:Y:S02]  /*5fc0*/  F2FP.F16.F32.PACK_AB R14, R12, R47 ;  /* 0x0000002f0c0e723e */ /* 0x000fe400000000ff */
[----:B------:R-:W-:-:S07]  /*5fd0*/  MOV R12, R46 ;  /* 0x0000002e000c7202 */ /* 0x000fce0000000f00 */
.L_x_509:
[----:B------:R-:W-:Y:S05]  /*5fe0*/  BSYNC B2 ;  /* 0x0000000000027941 */ /* 0x000fea0003800000 */
.L_x_508:
[----:B----4-:R0:W-:Y:S02]  /*5ff0*/  ST.E.128 desc[UR56][R42.64], R12 ;  /* 0x0000000c2a007985 */ /* 0x0101e4000c101d38 */
.L_x_507:
[----:B------:R-:W-:Y:S05]  /*6000*/  BSYNC B1 ;  /* 0x0000000000017941 */ /* 0x000fea0003800000 */
.L_x_506:
        /* <DEDUP_REMOVED lines=9> */
[----:B---3--:R-:W-:Y:S01]  /*60a0*/  SHF.R.U64 R11, R34, 0x10, R35 ;  /* 0x00000010220b7819 */ /* 0x008fe20000001223 */
[----:B----4-:R-:W-:Y:S01]  /*60b0*/  IMAD.MOV.U32 R29, RZ, RZ, R12 ;  /* 0x000000ffff1d7224 */ /* 0x010fe200078e000c */
[--C-:B------:R-:W-:Y:S01]  /*60c0*/  SHF.R.U64 R36, R36, 0x10, R37.reuse ;  /* 0x0000001024247819 */ /* 0x100fe20000001225 */
[----:B------:R-:W-:Y:S01]  /*60d0*/  HADD2.F32 R12, -RZ, R13.H1_H1 ;  /* 0x3000000dff0c7230 */ /* 0x000fe20000004100 */
[----:B------:R-:W-:Y:S01]  /*60e0*/  SHF.R.U32.HI R37, RZ, 0x10, R37 ;  /* 0x00000010ff257819 */ /* 0x000fe20000011625 */
[----:B------:R-:W-:Y:S01]  /*60f0*/  HADD2.F32 R34, -RZ, R15.H1_H1 ;  /* 0x3000000fff227230 */ /* 0x000fe20000004100 */
[----:B------:R-:W-:Y:S01]  /*6100*/  SHF.R.U32.HI R40, RZ, 0x10, R35 ;  /* 0x00000010ff287819 */ /* 0x000fe20000011623 */
[----:B------:R-:W-:Y:S02]  /*6110*/  HADD2.F32 R35, -RZ, R11.H0_H0 ;  /* 0x2000000bff237230 */ /* 0x000fe40000004100 */
[----:B------:R-:W-:Y:S02]  /*6120*/  HADD2.F32 R36, -RZ, R36.H0_H0 ;  /* 0x20000024ff247230 */ /* 0x000fe40000004100 */
[----:B------:R-:W-:-:S02]  /*6130*/  HADD2.F32 R11, -RZ, R13.H0_H0 ;  /* 0x2000000dff0b7230 */ /* 0x000fc40000004100 */
[----:B------:R-:W-:Y:S02]  /*6140*/  HADD2.F32 R37, -RZ, R37.H0_H0 ;  /* 0x20000025ff257230 */ /* 0x000fe40000004100 */
[----:B------:R-:W-:Y:S02]  /*6150*/  HADD2.F32 R13, -RZ, R15.H0_H0 ;  /* 0x2000000fff0d7230 */ /* 0x000fe40000004100 */
[-C--:B------:R-:W-:Y:S01]  /*6160*/  FMUL.FTZ R41, R11, R36.reuse ;  /* 0x000000240b297220 */ /* 0x080fe20000410000 */
[----:B------:R-:W-:Y:S02]  /*6170*/  HADD2.F32 R15, -RZ, R40.H0_H0 ;  /* 0x20000028ff0f7230 */ /* 0x000fe40000004100 */
[----:B------:R-:W-:Y:S01]  /*6180*/  FMUL.FTZ R40, R12, R36 ;  /* 0x000000240c287220 */ /* 0x000fe20000410000 */
[-C--:B------:R-:W-:Y:S01]  /*6190*/  FMUL.FTZ R36, R34, R37.reuse ;  /* 0x0000002522247220 */ /* 0x080fe20000410000 */
[----:B------:R-:W-:Y:S01]  /*61a0*/  FMUL.FTZ R37, R13, R37 ;  /* 0x000000250d257220 */ /* 0x000fe20000410000 */
[-C--:B------:R-:W-:Y:S01]  /*61b0*/  FFMA.FTZ R12, R12, R35.reuse, R41 ;  /* 0x000000230c0c7223 */ /* 0x080fe20000010029 */
[----:B------:R-:W-:Y:S01]  /*61c0*/  FFMA.FTZ R11, R11, R35, -R40 ;  /* 0x000000230b0b7223 */ /* 0x000fe20000010828 */
[-C--:B------:R-:W-:Y:S01]  /*61d0*/  FFMA.FTZ R13, R13, R15.reuse, -R36 ;  /* 0x0000000f0d0d7223 */ /* 0x080fe20000010824 */
[----:B------:R-:W-:Y:S01]  /*61e0*/  FFMA.FTZ R44, R34, R15, R37 ;  /* 0x0000000f222c7223 */ /* 0x000fe20000010025 */
[----:B------:R-:W-:-:S02]  /*61f0*/  HADD2.F32 R40, -RZ, R135.H0_H0 ;  /* 0x20000087ff287230 */ /* 0x000fc40000004100 */
[----:B------:R-:W-:Y:S01]  /*6200*/  HADD2.F32 R15, -RZ, R29.H1_H1 ;  /* 0x3000001dff0f7230 */ /* 0x000fe20000004100 */
[----:B------:R-:W-:Y:S01]  /*6210*/  F2FP.F16.F32.PACK_AB R11, R12, R11 ;  /* 0x0000000b0c0b723e */ /* 0x000fe200000000ff */
[----:B------:R-:W-:Y:S01]  /*6220*/  HADD2.F32 R135, -RZ, R135.H1_H1 ;  /* 0x30000087ff877230 */ /* 0x000fe20000004100 */
[----:B------:R-:W-:Y:S01]  /*6230*/  F2FP.F16.F32.PACK_AB R44, R44, R13 ;  /* 0x0000000d2c2c723e */ /* 0x000fe200000000ff */
[----:B------:R-:W-:Y:S02]  /*6240*/  HADD2.F32 R29, -RZ, R29.H0_H0 ;  /* 0x2000001dff1d7230 */ /* 0x000fe40000004100 */
[-C--:B------:R-:W-:Y:S01]  /*6250*/  FMUL.FTZ R42, R15, R40.reuse ;  /* 0x000000280f2a7220 */ /* 0x080fe20000410000 */
[--C-:B------:R-:W-:Y:S01]  /*6260*/  HADD2.F32 R34, -RZ, R14.reuse.H1_H1 ;  /* 0x3000000eff227230 */ /* 0x100fe20000004100 */
[----:B------:R-:W-:Y:S01]  /*6270*/  MOV R13, R11 ;  /* 0x0000000b000d7202 */ /* 0x000fe20000000f00 */
[----:B------:R-:W-:Y:S02]  /*6280*/  HADD2.F32 R14, -RZ, R14.H0_H0 ;  /* 0x2000000eff0e7230 */ /* 0x000fe40000004100 */
[----:B------:R-:W-:Y:S01]  /*6290*/  FMUL.FTZ R40, R29, R40 ;  /* 0x000000281d287220 */ /* 0x000fe20000410000 */
[----:B------:R-:W-:-:S02]  /*62a0*/  HADD2.F32 R36, -RZ, R117.H0_H0 ;  /* 0x20000075ff247230 */ /* 0x000fc40000004100 */
[-C--:B------:R-:W-:Y:S01]  /*62b0*/  FMUL.FTZ R35, R34, R135.reuse ;  /* 0x0000008722237220 */ /* 0x080fe20000410000 */
[----:B------:R-:W-:Y:S02]  /*62c0*/  HADD2.F32 R117, -RZ, R117.H1_H1 ;  /* 0x30000075ff757230 */ /* 0x000fe40000004100 */
[C---:B------:R-:W-:Y:S01]  /*62d0*/  FMUL.FTZ R135, R14.reuse, R135 ;  /* 0x000000870e877220 */ /* 0x040fe20000410000 */
[-C--:B------:R-:W-:Y:S01]  /*62e0*/  FFMA.FTZ R42, R29, R36.reuse, -R42 ;  /* 0x000000241d2a7223 */ /* 0x080fe2000001082a */
[----:B------:R-:W-:Y:S01]  /*62f0*/  FFMA.FTZ R15, R15, R36, R40 ;  /* 0x000000240f0f7223 */ /* 0x000fe20000010028 */
[-C--:B------:R-:W-:Y:S01]  /*6300*/  FFMA.FTZ R35, R14, R117.reuse, -R35 ;  /* 0x000000750e237223 */ /* 0x080fe20000010823 */
[----:B------:R-:W-:-:S03]  /*6310*/  FFMA.FTZ R34, R34, R117, R135 ;  /* 0x0000007522227223 */ /* 0x000fc60000010087 */
[----:B------:R-:W-:Y:S01]  /*6320*/  F2FP.F16.F32.PACK_AB R12, R15, R42 ;  /* 0x0000002a0f0c723e */ /* 0x000fe200000000ff */
[----:B------:R-:W-:Y:S01]  /*6330*/  IMAD.MOV.U32 R15, RZ, RZ, R44 ;  /* 0x000000ffff0f7224 */ /* 0x000fe200078e002c */
[----:B------:R-:W-:-:S07]  /*6340*/  F2FP.F16.F32.PACK_AB R14, R34, R35 ;  /* 0x00000023220e723e */ /* 0x000fce00000000ff */
.L_x_513:
[----:B------:R-:W-:Y:S05]  /*6350*/  BSYNC B2 ;  /* 0x0000000000027941 */ /* 0x000fea0003800000 */
.L_x_512:
[----:B----4-:R0:W-:Y:S02]  /*6360*/  ST.E.128 desc[UR56][R38.64], R12 ;  /* 0x0000000c26007985 */ /* 0x0101e4000c101d38 */
.L_x_511:
[----:B------:R-:W-:Y:S05]  /*6370*/  BSYNC B1 ;  /* 0x0000000000017941 */ /* 0x000fea0003800000 */
.L_x_510:
[----:B------:R-:W-:-:S13]  /*6380*/  ISETP.NE.AND P3, PT, R87, RZ, PT ;  /* 0x000000ff5700720c */ /* 0x000fda0003f65270 */
[----:B------:R-:W-:Y:S05]  /*6390*/  @!P3 BRA `(.L_x_493) ;  /* 0x000000440044b947 */ /* 0x000fea0003800000 */
[----:B0---4-:R0:W4:Y:S01]  /*63a0*/  LDS.128 R12, [R28+0x8000] ;  /* 0x008000001c0c7984 */ /* 0x0111220000000c00 */
[C---:B------:R-:W-:Y:S01]  /*63b0*/  LEA R34, P3, R23.reuse, R118, 0x1 ;  /* 0x0000007617227211 */ /* 0x040fe200078608ff */
[----:B------:R-:W-:Y:S03]  /*63c0*/  BSSY B1, `(.L_x_514) ;  /* 0x000002c000017945 */ /* 0x000fe60003800000 */
[----:B-1----:R-:W-:Y:S02]  /*63d0*/  LEA.HI.X R35, R23, R115, R175, 0x1, P3 ;  /* 0x0000007317237211 */ /* 0x002fe400018f0caf */
[----:B------:R-:W-:-:S13]  /*63e0*/  ISETP.GE.AND P3, PT, R173, R124, PT ;  /* 0x0000007cad00720c */ /* 0x000fda0003f66270 */
[----:B0-----:R-:W-:Y:S05]  /*63f0*/  @P3 BRA `(.L_x_515) ;  /* 0x0000000000a03947 */ /* 0x001fea0003800000 */
[--C-:B------:R-:W-:Y:S01]  /*6400*/  SHF.R.U64 R30, R30, 0x10, R31.reuse ;  /* 0x000000101e1e7819 */ /* 0x100fe2000000121f */
[----:B----4-:R-:W-:Y:S01]  /*6410*/  HADD2.F32 R28, -RZ, R15.H1_H1 ;  /* 0x3000000fff1c7230 */ /* 0x010fe20000004100 */
[----:B------:R-:W-:Y:S01]  /*6420*/  SHF.R.U32.HI R29, RZ, 0x10, R31 ;  /* 0x00000010ff1d7819 */ /* 0x000fe2000001161f */
[----:B---3--:R-:W-:Y:S01]  /*6430*/  HADD2.F32 R11, -RZ, R13.H1_H1 ;  /* 0x3000000dff0b7230 */ /* 0x008fe20000004100 */
[--C-:B------:R-:W-:Y:S01]  /*6440*/  SHF.R.U64 R32, R32, 0x10, R33.reuse ;  /* 0x0000001020207819 */ /* 0x100fe20000001221 */
[----:B------:R-:W-:Y:S01]  /*6450*/  HADD2.F32 R15, -RZ, R15.H0_H0 ;  /* 0x2000000fff0f7230 */ /* 0x000fe20000004100 */
[----:B------:R-:W-:Y:S01]  /*6460*/  SHF.R.U32.HI R31, RZ, 0x10, R33 ;  /* 0x00000010ff1f7819 */ /* 0x000fe20000011621 */
[----:B------:R-:W-:Y:S02]  /*6470*/  HADD2.F32 R13, -RZ, R13.H0_H0 ;  /* 0x2000000dff0d7230 */ /* 0x000fe40000004100 */
[----:B------:R-:W-:Y:S02]  /*6480*/  HADD2.F32 R32, -RZ, R32.H0_H0 ;  /* 0x20000020ff207230 */ /* 0x000fe40000004100 */
[----:B------:R-:W-:-:S02]  /*6490*/  HADD2.F32 R31, -RZ, R31.H0_H0 ;  /* 0x2000001fff1f7230 */ /* 0x000fc40000004100 */
[----:B------:R-:W-:Y:S02]  /*64a0*/  HADD2.F32 R29, -RZ, R29.H0_H0 ;  /* 0x2000001dff1d7230 */ /* 0x000fe40000004100 */
[-C--:B------:R-:W-:Y:S01]  /*64b0*/  FMUL.FTZ R36, R11, R32.reuse ;  /* 0x000000200b247220 */ /* 0x080fe20000410000 */
[----:B------:R-:W-:Y:S02]  /*64c0*/  HADD2.F32 R30, -RZ, R30.H0_H0 ;  /* 0x2000001eff1e7230 */ /* 0x000fe40000004100 */
[-C--:B------:R-:W-:Y:S01]  /*64d0*/  FMUL.FTZ R33, R15, R31.reuse ;  /* 0x0000001f0f217220 */ /* 0x080fe20000410000 */
[C---:B------:R-:W-:Y:S01]  /*64e0*/  FMUL.FTZ R32, R13.reuse, R32 ;  /* 0x000000200d207220 */ /* 0x040fe20000410000 */
[C---:B------:R-:W-:Y:S02]  /*64f0*/  FMUL.FTZ R38, R28.reuse, R31 ;  /* 0x0000001f1c267220 */ /* 0x040fe40000410000 */
[----:B------:R-:W-:Y:S01]  /*6500*/  FFMA.FTZ R37, R28, R29, R33 ;  /* 0x0000001d1c257223 */ /* 0x000fe20000010021 */
[-C--:B------:R-:W-:Y:S01]  /*6510*/  FFMA.FTZ R36, R13, R30.reuse, -R36 ;  /* 0x0000001e0d247223 */ /* 0x080fe20000010824 */
[----:B------:R-:W-:Y:S01]  /*6520*/  FFMA.FTZ R31, R11, R30, R32 ;  /* 0x0000001e0b1f7223 */ /* 0x000fe20000010020 */
[----:B------:R-:W-:-:S02]  /*6530*/  HADD2.F32 R28, -RZ, R116.H0_H0 ;  /* 0x20000074ff1c7230 */ /* 0x000fc40000004100 */
[----:B------:R-:W-:Y:S01]  /*6540*/  FFMA.FTZ R38, R15, R29, -R38 ;  /* 0x0000001d0f267223 */ /* 0x000fe20000010826 */
[----:B------:R-:W-:Y:S02]  /*6550*/  HADD2.F32 R116, -RZ, R116.H1_H1 ;  /* 0x30000074ff747230 */ /* 0x000fe40000004100 */
[----:B------:R-:W-:Y:S02]  /*6560*/  HADD2.F32 R11, -RZ, R12.H1_H1 ;  /* 0x3000000cff0b7230 */ /* 0x000fe40000004100 */
[----:B------:R-:W-:Y:S02]  /*6570*/  HADD2.F32 R13, -RZ, R14.H1_H1 ;  /* 0x3000000eff0d7230 */ /* 0x000fe40000004100 */
[----:B------:R-:W-:Y:S02]  /*6580*/  HADD2.F32 R12, -RZ, R12.H0_H0 ;  /* 0x2000000cff0c7230 */ /* 0x000fe40000004100 */
[----:B------:R-:W-:Y:S01]  /*6590*/  FMUL.FTZ R29, R11, R28 ;  /* 0x0000001c0b1d7220 */ /* 0x000fe20000410000 */
[----:B------:R-:W-:-:S02]  /*65a0*/  HADD2.F32 R14, -RZ, R14.H0_H0 ;  /* 0x2000000eff0e7230 */ /* 0x000fc40000004100 */
[----:B------:R-:W-:Y:S01]  /*65b0*/  FMUL.FTZ R33, R13, R116 ;  /* 0x000000740d217220 */ /* 0x000fe20000410000 */
[--C-:B------:R-:W-:Y:S02]  /*65c0*/  HADD2.F32 R15, -RZ, R79.reuse.H0_H0 ;  /* 0x2000004fff0f7230 */ /* 0x100fe40000004100 */
[----:B------:R-:W-:Y:S01]  /*65d0*/  FMUL.FTZ R28, R12, R28 ;  /* 0x0000001c0c1c7220 */ /* 0x000fe20000410000 */
        /* <DEDUP_REMOVED lines=8> */
[----:B------:R-:W-:Y:S02]  /*6660*/  F2FP.F16.F32.PACK_AB R12, R28, R29 ;  /* 0x0000001d1c0c723e */ /* 0x000fe400000000ff */
[----:B------:R-:W-:-:S07]  /*6670*/  F2FP.F16.F32.PACK_AB R14, R116, R33 ;  /* 0x00000021740e723e */ /* 0x000fce00000000ff */
.L_x_515:
[----:B------:R-:W-:Y:S05]  /*6680*/  BSYNC B1 ;  /* 0x0000000000017941 */ /* 0x000fea0003800000 */
.L_x_514:
[----:B----4-:R0:W-:Y:S01]  /*6690*/  ST.E.128 desc[UR56][R34.64], R12 ;  /* 0x0000000c22007985 */ /* 0x0101e2000c101d38 */
[----:B------:R-:W-:Y:S05]  /*66a0*/  BRA `(.L_x_493) ;  /* 0x0000004000807947 */ /* 0x000fea0003800000 */
.L_x_459:
        /* <DEDUP_REMOVED lines=20> */
[----:B------:R-:W-:Y:S01]  /*67f0*/  CS2R R50, SRZ ;  /* 0x0000000000327805 */ /* 0x000fe2000001ff00 */
[----:B------:R-:W-:Y:S01]  /*6800*/  IMAD.X R29, R11, 0x1, R104, P2 ;  /* 0x000000010b1d7824 */ /* 0x000fe200010e0668 */
[----:B------:R-:W-:Y:S02]  /*6810*/  LEA R52, P2, R28, UR4, 0x1 ;  /* 0x000000041c347c11 */ /* 0x000fe4000f8408ff */
[----:B------:R-:W-:-:S02]  /*6820*/  CS2R R48, SRZ ;  /* 0x0000000000307805 */ /* 0x000fc4000001ff00 */
[----:B------:R-:W-:Y:S01]  /*6830*/  LEA.HI.X R53, R28, UR5, R29, 0x1, P2 ;  /* 0x000000051c357c11 */ /* 0x000fe200090f0c1d */
[----:B------:R-:W-:Y:S01]  /*6840*/  ULDC.64 UR4, c[0x0][0x400] ;  /* 0x0001000000047ab9 */ /* 0x000fe20000000a00 */
[----:B------:R-:W-:-:S04]  /*6850*/  IADD3 R28, P2, R90, R12, RZ ;  /* 0x0000000c5a1c7210 */ /* 0x000fc80007f5e0ff */
[----:B------:R-:W-:Y:S02]  /*6860*/  IADD3.X R29, R78, R103, RZ, P2, !PT ;  /* 0x000000674e1d7210 */ /* 0x000fe400017fe4ff */
[----:B------:R-:W-:-:S04]  /*6870*/  LEA R56, P2, R28, UR4, 0x1 ;  /* 0x000000041c387c11 */ /* 0x000fc8000f8408ff */
[----:B------:R-:W-:Y:S02]  /*6880*/  LEA.HI.X R57, R28, UR5, R29, 0x1, P2 ;  /* 0x000000051c397c11 */ /* 0x000fe400090f0c1d */
[----:B------:R-:W-:Y:S02]  /*6890*/  ISETP.GE.AND P2, PT, R16, R124, PT ;  /* 0x0000007c1000720c */ /* 0x000fe40003f46270 */
[----:B------:R-:W-:Y:S02]  /*68a0*/  CS2R R34, SRZ ;  /* 0x0000000000227805 */ /* 0x000fe4000001ff00 */
[----:B------:R-:W-:Y:S02]  /*68b0*/  CS2R R32, SRZ ;  /* 0x0000000000207805 */ /* 0x000fe4000001ff00 */
[----:B------:R-:W-:Y:S02]  /*68c0*/  CS2R R46, SRZ ;  /* 0x00000000002e7805 */ /* 0x000fe4000001ff00 */
[----:B------:R-:W-:-:S05]  /*68d0*/  CS2R R44, SRZ ;  /* 0x00000000002c7805 */ /* 0x000fca000001ff00 */
[----:B------:R0:W5:Y:S04]  /*68e0*/  @!P2 LDG.E.128 R36, desc[UR56][R52.64] ;  /* 0x000000383424a981 */ /* 0x000168000c1e1d00 */
[----:B------:R0:W5:Y:S01]  /*68f0*/  @!P2 LDG.E.128 R48, desc[UR56][R56.64] ;  /* 0x000000383830a981 */ /* 0x000162000c1e1d00 */
[----:B------:R-:W-:Y:S02]  /*6900*/  ISETP.GE.AND P2, PT, R0, R124, PT ;  /* 0x0000007c0000720c */ /* 0x000fe40003f46270 */
[----:B------:R-:W-:Y:S02]  /*6910*/  CS2R R30, SRZ ;  /* 0x00000000001e7805 */ /* 0x000fe4000001ff00 */
[----:B------:R-:W-:Y:S02]  /*6920*/  CS2R R28, SRZ ;  /* 0x00000000001c7805 */ /* 0x000fe4000001ff00 */
[----:B------:R-:W-:-:S02]  /*6930*/  CS2R R42, SRZ ;  /* 0x00000000002a7805 */ /* 0x000fc4000001ff00 */
[----:B------:R-:W-:-:S05]  /*6940*/  CS2R R40, SRZ ;  /* 0x0000000000287805 */ /* 0x000fca000001ff00 */
[----:B------:R0:W5:Y:S04]  /*6950*/  @!P2 LDG.E.128 R32, desc[UR56][R52.64+0x40] ;  /* 0x000040383420a981 */ /* 0x000168000c1e1d00 */
[----:B------:R0:W5:Y:S01]  /*6960*/  @!P2 LDG.E.128 R44, desc[UR56][R56.64+0x40] ;  /* 0x00004038382ca981 */ /* 0x000162000c1e1d00 */
[----:B------:R-:W-:-:S13]  /*6970*/  ISETP.GE.AND P2, PT, R3, R124, PT ;  /* 0x0000007c0300720c */ /* 0x000fda0003f46270 */
[----:B------:R0:W5:Y:S04]  /*6980*/  @!P2 LDG.E.128 R28, desc[UR56][R52.64+0x80] ;  /* 0x00008038341ca981 */ /* 0x000168000c1e1d00 */
[----:B------:R0:W5:Y:S02]  /*6990*/  @!P2 LDG.E.128 R40, desc[UR56][R56.64+0x80] ;  /* 0x000080383828a981 */ /* 0x000164000c1e1d00 */
.L_x_517:
[----:B------:R-:W-:Y:S05]  /*69a0*/  BSYNC B1 ;  /* 0x0000000000017941 */ /* 0x000fea0003800000 */
.L_x_516:
        /* <DEDUP_REMOVED lines=20> */
[----:B------:R-:W-:Y:S02]  /*6af0*/  CS2R R74, SRZ ;  /* 0x00000000004a7805 */ /* 0x000fe4000001ff00 */
[----:B------:R-:W-:-:S02]  /*6b00*/  IADD3 R13, P2, P5, R90, R12, R110 ;  /* 0x0000000c5a0d7210 */ /* 0x000fc40007d5e06e */
[----:B------:R-:W-:Y:S02]  /*6b10*/  CS2R R72, SRZ ;  /* 0x0000000000487805 */ /* 0x000fe4000001ff00 */
        /* <DEDUP_REMOVED lines=23> */
.L_x_519:
[----:B------:R-:W-:Y:S05]  /*6c90*/  BSYNC B1 ;  /* 0x0000000000017941 */ /* 0x000fea0003800000 */
.L_x_518:
[----:B0----5:R-:W-:Y:S01]  /*6ca0*/  IMAD.MOV.U32 R12, RZ, RZ, R30 ;  /* 0x000000ffff0c7224 */ /* 0x021fe200078e001e */
[----:B------:R-:W-:Y:S01]  /*6cb0*/  MOV R11, R31 ;  /* 0x0000001f000b7202 */ /* 0x000fe20000000f00 */
[----:B------:R-:W-:Y:S01]  /*6cc0*/  IMAD.MOV.U32 R14, RZ, RZ, R28 ;  /* 0x000000ffff0e7224 */ /* 0x000fe200078e001c */
[----:B------:R-:W-:Y:S01]  /*6cd0*/  UISETP.NE.AND UP0, UPT, UR58, 0x3, UPT ;  /* 0x000000033a00788c */ /* 0x000fe2000bf05270 */
[----:B------:R-:W-:Y:S01]  /*6ce0*/  IMAD.MOV.U32 R13, RZ, RZ, R29 ;  /* 0x000000ffff0d7224 */ /* 0x000fe200078e001d */
[----:B------:R-:W-:Y:S01]  /*6cf0*/  PRMT R195, R12, 0x5410, R11 ;  /* 0x000054100cc37816 */ /* 0x000fe2000000000b */
[----:B------:R-:W-:Y:S01]  /*6d00*/  IMAD.MOV.U32 R11, RZ, RZ, R35 ;  /* 0x000000ffff0b7224 */ /* 0x000fe200078e0023 */
[----:B------:R-:W-:Y:S02]  /*6d10*/  MOV R12, R34 ;  /* 0x00000022000c7202 */ /* 0x000fe40000000f00 */
[----:B------:R-:W-:Y:S01]  /*6d20*/  PRMT R196, R14, 0x5410, R13 ;  /* 0x000054100ec47816 */ /* 0x000fe2000000000d */
[----:B------:R-:W-:Y:S01]  /*6d30*/  IMAD.MOV.U32 R14, RZ, RZ, R32 ;  /* 0x000000ffff0e7224 */ /* 0x000fe200078e0020 */
[----:B------:R0:W-:Y:S01]  /*6d40*/  STL.S16 [R1+0x48], R11 ;  /* 0x0000480b01007387 */ /* 0x0001e20000100600 */
[----:B------:R-:W-:Y:S01]  /*6d50*/  PRMT R224, R12, 0x7610, R224 ;  /* 0x000076100ce07816 */ /* 0x000fe200000000e0 */
[----:B------:R-:W-:Y:S01]  /*6d60*/  IMAD.MOV.U32 R12, RZ, RZ, R38 ;  /* 0x000000ffff0c7224 */ /* 0x000fe200078e0026 */
[----:B------:R-:W-:Y:S01]  /*6d70*/  PLOP3.LUT P2, PT, PT, PT, UP0, 0x80, 0x0 ;  /* 0x000000000000781c */ /* 0x000fe20003f4f008 */
[----:B------:R-:W-:Y:S01]  /*6d80*/  STL.S16 [R1+0x44], R14 ;  /* 0x0000440e01007387 */ /* 0x000fe20000100600 */
[----:B------:R-:W-:Y:S01]  /*6d90*/  IMAD.MOV.U32 R13, RZ, RZ, R39 ;  /* 0x000000ffff0d7224 */ /* 0x000fe200078e0027 */
[----:B0-----:R-:W-:-:S05]  /*6da0*/  MOV R11, R33 ;  /* 0x00000021000b7202 */ /* 0x001fca0000000f00 */
[----:B------:R0:W-:Y:S04]  /*6db0*/  STL.S16 [R1+0x54], R11 ;  /* 0x0000540b01007387 */ /* 0x0001e80000100600 */
[----:B------:R1:W-:Y:S04]  /*6dc0*/  STL.S16 [R1+0x74], R12 ;  /* 0x0000740c01007387 */ /* 0x0003e80000100600 */
[----:B------:R-:W-:Y:S01]  /*6dd0*/  STL.S16 [R1+0x76], R13 ;  /* 0x0000760d01007387 */ /* 0x000fe20000100600 */
[----:B0-----:R-:W-:Y:S01]  /*6de0*/  MOV R11, R36 ;  /* 0x00000024000b7202 */ /* 0x001fe20000000f00 */
[----:B-1----:R-:W-:-:S04]  /*6df0*/  IMAD.MOV.U32 R12, RZ, RZ, R37 ;  /* 0x000000ffff0c7224 */ /* 0x002fc800078e0025 */
[----:B------:R0:W-:Y:S01]  /*6e00*/  STL.S16 [R1+0x78], R11 ;  /* 0x0000780b01007387 */ /* 0x0001e20000100600 */
[----:B------:R-:W-:Y:S01]  /*6e10*/  PRMT R156, R12, 0x7610, R156 ;  /* 0x000076100c9c7816 */ /* 0x000fe2000000009c */
[----:B------:R-:W-:Y:S01]  /*6e20*/  IMAD.MOV.U32 R12, RZ, RZ, R42 ;  /* 0x000000ffff0c7224 */ /* 0x000fe200078e002a */
[----:B0-----:R-:W-:-:S04]  /*6e30*/  MOV R11, R43 ;  /* 0x0000002b000b7202 */ /* 0x001fc80000000f00 */
[----:B------:R-:W-:Y:S01]  /*6e40*/  PRMT R197, R12, 0x5410, R11 ;  /* 0x000054100cc57816 */ /* 0x000fe2000000000b */
[----:B------:R-:W-:Y:S02]  /*6e50*/  IMAD.MOV.U32 R12, RZ, RZ, R40 ;  /* 0x000000ffff0c7224 */ /* 0x000fe400078e0028 */
[----:B------:R-:W-:-:S05]  /*6e60*/  IMAD.MOV.U32 R11, RZ, RZ, R41 ;  /* 0x000000ffff0b7224 */ /* 0x000fca00078e0029 */
[----:B------:R-:W-:Y:S01]  /*6e70*/  PRMT R198, R12, 0x5410, R11 ;  /* 0x000054100cc67816 */ /* 0x000fe2000000000b */
[----:B------:R-:W-:Y:S01]  /*6e80*/  IMAD.MOV.U32 R11, RZ, RZ, R47 ;  /* 0x000000ffff0b7224 */ /* 0x000fe200078e002f */
[----:B------:R-:W-:-:S04]  /*6e90*/  MOV R12, R46 ;  /* 0x0000002e000c7202 */ /* 0x000fc80000000f00 */
[----:B------:R-:W-:Y:S01]  /*6ea0*/  PRMT R224, R224, 0x5410, R12 ;  /* 0x00005410e0e07816 */ /* 0x000fe2000000000c */
[----:B------:R0:W-:Y:S01]  /*6eb0*/  STL.S16 [R1+0x4a], R11 ;  /* 0x00004a0b01007387 */ /* 0x0001e20000100600 */
[----:B------:R-:W-:-:S05]  /*6ec0*/  IMAD.MOV.U32 R12, RZ, RZ, R44 ;  /* 0x000000ffff0c7224 */ /* 0x000fca00078e002c */
[----:B------:R1:W-:Y:S01]  /*6ed0*/  STL.S16 [R1+0x46], R12 ;  /* 0x0000460c01007387 */ /* 0x0003e20000100600 */
[----:B0-----:R-:W-:-:S05]  /*6ee0*/  MOV R11, R45 ;  /* 0x0000002d000b7202 */ /* 0x001fca0000000f00 */
[----:B------:R0:W-:Y:S01]  /*6ef0*/  STL.S16 [R1+0x56], R11 ;  /* 0x0000560b01007387 */ /* 0x0001e20000100600 */
[----:B-1----:R-:W-:Y:S02]  /*6f00*/  IMAD.MOV.U32 R12, RZ, RZ, R51 ;  /* 0x000000ffff0c7224 */ /* 0x002fe400078e0033 */
[----:B0-----:R-:W-:-:S05]  /*6f10*/  IMAD.MOV.U32 R11, RZ, RZ, R50 ;  /* 0x000000ffff0b7224 */ /* 0x001fca00078e0032 */
[----:B------:R0:W-:Y:S04]  /*6f20*/  STL.S16 [R1+0x7a], R11 ;  /* 0x00007a0b01007387 */ /* 0x0001e80000100600 */
[----:B------:R1:W-:Y:S01]  /*6f30*/  STL.S16 [R1+0x7c], R12 ;  /* 0x00007c0c01007387 */ /* 0x0003e20000100600 */
[----:B0-----:R-:W-:Y:S01]  /*6f40*/  MOV R11, R48 ;  /* 0x00000030000b7202 */ /* 0x001fe20000000f00 */
[----:B-1----:R-:W-:-:S04]  /*6f50*/  IMAD.MOV.U32 R12, RZ, RZ, R49 ;  /* 0x000000ffff0c7224 */ /* 0x002fc800078e0031 */
[----:B------:R0:W-:Y:S01]  /*6f60*/  STL.S16 [R1+0x7e], R11 ;  /* 0x00007e0b01007387 */ /* 0x0001e20000100600 */
[----:B------:R-:W-:Y:S01]  /*6f70*/  PRMT R155, R12, 0x7610, R155 ;  /* 0x000076100c9b7816 */ /* 0x000fe2000000009b */
[----:B------:R-:W-:Y:S01]  /*6f80*/  IMAD.MOV.U32 R12, RZ, RZ, R54 ;  /* 0x000000ffff0c7224 */ /* 0x000fe200078e0036 */
[----:B0-----:R-:W-:-:S04]  /*6f90*/  MOV R11, R55 ;  /* 0x00000037000b7202 */ /* 0x001fc80000000f00 */
[----:B------:R-:W-:Y:S01]  /*6fa0*/  PRMT R147, R12, 0x7610, R147 ;  /* 0x000076100c937816 */ /* 0x000fe20000000093 */
[----:B------:R-:W-:Y:S01]  /*6fb0*/  IMAD.MOV.U32 R12, RZ, RZ, R52 ;  /* 0x000000ffff0c7224 */ /* 0x000fe200078e0034 */
[----:B------:R-:W-:Y:S01]  /*6fc0*/  PRMT R146, R146, 0x5410, R11 ;  /* 0x0000541092927816 */ /* 0x000fe2000000000b */
[----:B------:R-:W-:-:S03]  /*6fd0*/  IMAD.MOV.U32 R11, RZ, RZ, R53 ;  /* 0x000000ffff0b7224 */ /* 0x000fc600078e0035 */
[----:B------:R-:W-:Y:S02]  /*6fe0*/  PRMT R146, R12, 0x7610, R146 ;  /* 0x000076100c927816 */ /* 0x000fe40000000092 */
        /* <DEDUP_REMOVED lines=16> */
[----:B------:R-:W-:Y:S01]  /*70f0*/  IMAD.MOV.U32 R12, RZ, RZ, R64 ;  /* 0x000000ffff0c7224 */ /* 0x000fe200078e0040 */
[----:B------:R-:W-:Y:S01]  /*7100*/  PRMT R147, R147, 0x5410, R11 ;  /* 0x0000541093937816 */ /* 0x000fe2000000000b */
[----:B------:R-:W-:-:S05]  /*7110*/  IMAD.MOV.U32 R11, RZ, RZ, R65 ;  /* 0x000000ffff0b7224 */ /* 0x000fca00078e0041 */
[----:B------:R-:W-:Y:S01]  /*7120*/  PRMT R148, R12, 0x5410, R11 ;  /* 0x000054100c947816 */ /* 0x000fe2000000000b */
[----:B------:R-:W-:Y:S01]  /*7130*/  IMAD.MOV.U32 R11, RZ, RZ, R71 ;  /* 0x000000ffff0b7224 */ /* 0x000fe200078e0047 */
[----:B------:R-:W-:-:S04]  /*7140*/  MOV R12, R70 ;  /* 0x00000046000c7202 */ /* 0x000fc80000000f00 */
        /* <DEDUP_REMOVED lines=13> */
[----:B------:R-:W-:Y:S06]  /*7220*/  @!P2 BRA `(.L_x_520) ;  /* 0x000000000004a947 */ /* 0x000fec0003800000 */
[----:B------:R-:W-:Y:S01]  /*7230*/  BPT.TRAP 0x1 ;  /* 0x000000040000795c */ /* 0x000fe20000300000 */
.L_x_520:
[----:B------:R-:W-:Y:S01]  /*7240*/  IMAD R85, R18, 0x8, R2 ;  /* 0x0000000812557824 */ /* 0x000fe200078e0202 */
[----:B------:R-:W-:Y:S01]  /*7250*/  SHF.L.U32 R86, R167, 0x1f, RZ ;  /* 0x0000001fa7567819 */ /* 0x000fe200000006ff */
[----:B------:R-:W-:Y:S03]  /*7260*/  BSSY B1, `(.L_x_521) ;  /* 0x0000003000017945 */ /* 0x000fe60003800000 */
[----:B------:R-:W0:Y:S02]  /*7270*/  SYNCS.PHASECHK.TRANS64.TRYWAIT P5, [R85+URZ+0x2a890], R86 ;  /* 0x02a89056550075a7 */ /* 0x000e2400080a017f */
[----:B0-----:R-:W-:Y:S05]  /*7280*/  @!P5 BRA `(.L_x_522) ;  /* 0x0000019000e4d947 */ /* 0x001fea0003800000 */
.L_x_800:
[----:B------:R-:W-:Y:S05]  /*7290*/  BSYNC B1 ;  /* 0x0000000000017941 */ /* 0x000fea0003800000 */
.L_x_521:
[----:B------:R-:W1:Y:S01]  /*72a0*/  LDC R135, c[0x0][0x2f4] ;  /* 0x0000bd00ff877b82 */ /* 0x000e620000000800 */
[----:B------:R-:W-:Y:S01]  /*72b0*/  UMOV UR4, 0xffffffff ;  /* 0xffffffff00047882 */ /* 0x000fe20000000000 */
[----:B-1----:R-:W-:Y:S02]  /*72c0*/  IADD3 R137, -R125, R135, RZ ;  /* 0x000000877d897210 */ /* 0x002fe40007ffe1ff */
[----:B------:R-:W-:Y:S05]  /*72d0*/  BRA.DIV UR4, `(.L_x_523) ;  /* 0x0000019204e47947 */ /* 0x000fea000b800000 */
[----:B------:R1:W2:Y:S04]  /*72e0*/  SHFL.IDX PT, R117, R115, RZ, 0x1c1f ;  /* 0x001c1fff73757589 */ /* 0x0002a800000e0000 */
[----:B------:R1:W3:Y:S02]  /*72f0*/  SHFL.IDX PT, R11, R118, RZ, 0x1c1f ;  /* 0x001c1fff760b7589 */ /* 0x0002e400000e0000 */
.L_x_804:
[----:B------:R-:W-:Y:S04]  /*7300*/  BSSY B1, `(.L_x_524) ;  /* 0x0000178000017945 */ /* 0x000fe80003800000 */
[----:B------:R-:W-:Y:S05]  /*7310*/  @P3 BRA `(.L_x_525) ;  /* 0x0000001400d83947 */ /* 0x000fea0003800000 */
[----:B------:R-:W-:Y:S01]  /*7320*/  ISETP.NE.AND P3, PT, R9, RZ, PT ;  /* 0x000000ff0900720c */ /* 0x000fe20003f65270 */
[----:B------:R-:W-:Y:S01]  /*7330*/  BSSY B2, `(.L_x_526) ;  /* 0x000007e000027945 */ /* 0x000fe20003800000 */
[----:B---3--:R-:W-:-:S11]  /*7340*/  IMAD.MOV.U32 R116, RZ, RZ, R11 ;  /* 0x000000ffff747224 */ /* 0x008fd600078e000b */
[----:B------:R-:W-:Y:S05]  /*7350*/  @!P3 BRA `(.L_x_527) ;  /* 0x0000000400ecb947 */ /* 0x000fea0003800000 */
[----:B------:R-:W-:Y:S01]  /*7360*/  SEL R12, R125, R137, !P0 ;  /* 0x000000897d0c7207 */ /* 0x000fe20004000000 */
[----:B------:R-:W-:Y:S01]  /*7370*/  BSSY B3, `(.L_x_528) ;  /* 0x0000073000037945 */ /* 0x000fe20003800000 */
[----:B------:R-:W-:Y:S02]  /*7380*/  ISETP.GE.AND P3, PT, R16, R124, PT ;  /* 0x0000007c1000720c */ /* 0x000fe40003f66270 */
[----:B------:R-:W-:-:S04]  /*7390*/  SHF.R.S32.HI R13, RZ, 0x1f, R12 ;  /* 0x0000001fff0d7819 */ /* 0x000fc8000001140c */
[----:B------:R-:W-:-:S04]  /*73a0*/  LEA.HI R13, R13, R12, RZ, 0x4 ;  /* 0x0000000c0d0d7211 */ /* 0x000fc800078f20ff */
[----:B------:R-:W-:-:S04]  /*73b0*/  LEA.HI.SX32 R152, R13, R121, 0x1c ;  /* 0x000000790d987211 */ /* 0x000fc800078fe2ff */
[----:B------:R-:W-:-:S04]  /*73c0*/  SHF.R.S32.HI R13, RZ, 0x1f, R152 ;  /* 0x0000001fff0d7819 */ /* 0x000fc80000011498 */
[----:B------:R-:W-:Y:S01]  /*73d0*/  LEA.HI R13, R13, R152, RZ, 0x3 ;  /* 0x000000980d0d7211 */ /* 0x000fe200078f18ff */
[----:B------:R-:W-:-:S03]  /*73e0*/  IMAD.SHL.U32 R152, R152, 0x8, RZ ;  /* 0x0000000898987824 */ /* 0x000fc600078e00ff */
[----:B------:R-:W-:Y:S02]  /*73f0*/  SHF.R.S32.HI R13, RZ, 0x3, R13 ;  /* 0x00000003ff0d7819 */ /* 0x000fe4000001140d */
[----:B------:R-:W-:-:S03]  /*7400*/  LOP3.LUT R12, R177, 0x38, R152, 0xf8, !PT ;  /* 0x00000038b10c7812 */ /* 0x000fc600078ef898 */
[----:B------:R-:W-:Y:S01]  /*7410*/  IMAD R13, R13, 0x1800, R179 ;  /* 0x000018000d0d7824 */ /* 0x000fe200078e02b3 */
[----:B------:R-:W-:-:S04]  /*7420*/  LOP3.LUT R12, R12, R178, RZ, 0x3c, !PT ;  /* 0x000000b20c0c7212 */ /* 0x000fc800078e3cff */
[----:B------:R-:W-:-:S05]  /*7430*/  IADD3 R12, R13, R12, RZ ;  /* 0x0000000c0d0c7210 */ /* 0x000fca0007ffe0ff */
[C---:B------:R-:W-:Y:S02]  /*7440*/  IMAD R76, R18.reuse, 0x4800, R12 ;  /* 0x00004800124c7824 */ /* 0x040fe400078e020c */
[----:B------:R-:W-:Y:S02]  /*7450*/  IMAD R12, R18, 0x4800, R140 ;  /* 0x00004800120c7824 */ /* 0x000fe400078e028c */
[--C-:B------:R-:W-:Y:S02]  /*7460*/  IMAD R76, R76, 0x2, R2.reuse ;  /* 0x000000024c4c7824 */ /* 0x100fe400078e0202 */
[----:B------:R-:W-:-:S04]  /*7470*/  IMAD R12, R12, 0x2, R2 ;  /* 0x000000020c0c7824 */ /* 0x000fc800078e0202 */
[----:B------:R-:W3:Y:S04]  /*7480*/  LDS.128 R76, [R76+0x18400] ;  /* 0x018400004c4c7984 */ /* 0x000ee80000000c00 */
[----:B------:R-:W4:Y:S01]  /*7490*/  LDS.128 R12, [R12+0x18400] ;  /* 0x018400000c0c7984 */ /* 0x000f220000000c00 */
[----:B------:R-:W-:Y:S05]  /*74a0*/  @P3 BRA `(.L_x_529) ;  /* 0x00000004007c3947 */ /* 0x000fea0003800000 */
[----:B---3--:R-:W-:Y:S01]  /*74b0*/  MOV R154, R77 ;  /* 0x0000004d009a7202 */ /* 0x008fe20000000f00 */
[----:B----4-:R-:W-:Y:S02]  /*74c0*/  IMAD.MOV.U32 R153, RZ, RZ, R13 ;  /* 0x000000ffff997224 */ /* 0x010fe400078e000d */
[----:B------:R-:W-:Y:S02]  /*74d0*/  HADD2.F32 R155, -RZ, R155.H0_H0 ;  /* 0x2000009bff9b7230 */ /* 0x000fe40000004100 */
[----:B------:R-:W-:Y:S02]  /*74e0*/  HADD2.F32 R13, -RZ, R154.H0_H0 ;  /* 0x2000009aff0d7230 */ /* 0x000fe40000004100 */
[----:B------:R-:W-:Y:S02]  /*74f0*/  HADD2.F32 R157, -RZ, R153.H0_H0 ;  /* 0x20000099ff9d7230 */ /* 0x000fe40000004100 */
[----:B------:R-:W-:Y:S02]  /*7500*/  HADD2.F32 R156, -RZ, R156.H0_H0 ;  /* 0x2000009cff9c7230 */ /* 0x000fe40000004100 */
[-C--:B------:R-:W-:Y:S01]  /*7510*/  FMUL.FTZ R77, R13, R155.reuse ;  /* 0x0000009b0d4d7220 */ /* 0x080fe20000410000 */
[----:B------:R-:W-:-:S03]  /*7520*/  FMUL.FTZ R155, R157, R155 ;  /* 0x0000009b9d9b7220 */ /* 0x000fc60000410000 */
[-C--:B------:R-:W-:Y:S01]  /*7530*/  FFMA.FTZ R77, R157, R156.reuse, -R77 ;  /* 0x0000009c9d4d7223 */ /* 0x080fe2000001084d */
[----:B------:R-:W-:Y:S01]  /*7540*/  FFMA.FTZ R13, R13, R156, R155 ;  /* 0x0000009c0d0d7223 */ /* 0x000fe2000001009b */
[----:B------:R-:W3:Y:S04]  /*7550*/  LDL.S16 R157, [R1+0x76] ;  /* 0x00007600019d7983 */ /* 0x000ee80000100600 */
[----:B------:R-:W4:Y:S01]  /*7560*/  LDL.S16 R156, [R1+0x7c] ;  /* 0x00007c00019c7983 */ /* 0x000f220000100600 */
[----:B------:R-:W-:Y:S01]  /*7570*/  SHF.R.U32.HI R155, RZ, 0x10, R49 ;  /* 0x00000010ff9b7819 */ /* 0x000fe20000011631 */
[----:B------:R-:W-:Y:S01]  /*7580*/  HADD2.F32 R154, -RZ, R154.H1_H1 ;  /* 0x3000009aff9a7230 */ /* 0x000fe20000004100 */
[--C-:B------:R-:W-:Y:S02]  /*7590*/  SHF.R.U64 R36, R36, 0x10, R37.reuse ;  /* 0x0000001024247819 */ /* 0x100fe40000001225 */
[----:B------:R-:W-:Y:S01]  /*75a0*/  SHF.R.U32.HI R37, RZ, 0x10, R37 ;  /* 0x00000010ff257819 */ /* 0x000fe20000011625 */
[----:B------:R-:W-:Y:S01]  /*75b0*/  HADD2.F32 R155, -RZ, R155.H0_H0 ;  /* 0x2000009bff9b7230 */ /* 0x000fe20000004100 */
[----:B------:R-:W-:Y:S01]  /*75c0*/  SHF.R.U64 R49, R48, 0x10, R49 ;  /* 0x0000001030317819 */ /* 0x000fe20000001231 */
[----:B------:R-:W-:-:S02]  /*75d0*/  HADD2.F32 R48, -RZ, R153.H1_H1 ;  /* 0x30000099ff307230 */ /* 0x000fc40000004100 */
[----:B------:R-:W-:Y:S02]  /*75e0*/  HADD2.F32 R37, -RZ, R37.H0_H0 ;  /* 0x20000025ff257230 */ /* 0x000fe40000004100 */
[-C--:B------:R-:W-:Y:S01]  /*75f0*/  FMUL.FTZ R153, R154, R155.reuse ;  /* 0x0000009b9a997220 */ /* 0x080fe20000410000 */
[----:B------:R-:W-:-:S03]  /*7600*/  FMUL.FTZ R155, R48, R155 ;  /* 0x0000009b309b7220 */ /* 0x000fc60000410000 */
[-C--:B------:R-:W-:Y:S01]  /*7610*/  FFMA.FTZ R48, R48, R37.reuse, -R153 ;  /* 0x0000002530307223 */ /* 0x080fe20000010899 */
[----:B------:R-:W-:Y:S02]  /*7620*/  HADD2.F32 R153, -RZ, R79.H0_H0 ;  /* 0x2000004fff997230 */ /* 0x000fe40000004100 */
[----:B------:R-:W-:Y:S01]  /*7630*/  FFMA.FTZ R37, R154, R37, R155 ;  /* 0x000000259a257223 */ /* 0x000fe2000001009b */
[----:B------:R-:W-:Y:S02]  /*7640*/  HADD2.F32 R155, -RZ, R15.H0_H0 ;  /* 0x2000000fff9b7230 */ /* 0x000fe40000004100 */
[----:B---3--:R-:W-:Y:S02]  /*7650*/  HADD2.F32 R154, -RZ, R157.H0_H0 ;  /* 0x2000009dff9a7230 */ /* 0x008fe40000004100 */
[----:B----4-:R-:W-:-:S05]  /*7660*/  HADD2.F32 R156, -RZ, R156.H0_H0 ;  /* 0x2000009cff9c7230 */ /* 0x010fca0000004100 */
[----:B------:R-:W-:-:S04]  /*7670*/  FMUL.FTZ R157, R153, R156 ;  /* 0x0000009c999d7220 */ /* 0x000fc80000410000 */
[C---:B------:R-:W-:Y:S01]  /*7680*/  FFMA.FTZ R157, R155.reuse, R154, -R157 ;  /* 0x0000009a9b9d7223 */ /* 0x040fe2000001089d */
[----:B------:R-:W-:Y:S02]  /*7690*/  FMUL.FTZ R155, R155, R156 ;  /* 0x0000009c9b9b7220 */ /* 0x000fe40000410000 */
[----:B------:R-:W3:Y:S02]  /*76a0*/  LDL.LU.S16 R156, [R1+0x7e] ;  /* 0x00007e00019c7983 */ /* 0x000ee40000300600 */
[----:B------:R-:W-:Y:S02]  /*76b0*/  FFMA.FTZ R155, R153, R154, R155 ;  /* 0x0000009a999b7223 */ /* 0x000fe4000001009b */
[----:B------:R-:W4:Y:S01]  /*76c0*/  LDL.S16 R154, [R1+0x78] ;  /* 0x00007800019a7983 */ /* 0x000f220000100600 */
[--C-:B------:R-:W-:Y:S01]  /*76d0*/  SHF.R.U64 R38, R38, 0x10, R39.reuse ;  /* 0x0000001026267819 */ /* 0x100fe20000001227 */
[----:B------:R-:W-:Y:S01]  /*76e0*/  HADD2.F32 R15, -RZ, R15.H1_H1 ;  /* 0x3000000fff0f7230 */ /* 0x000fe20000004100 */
[----:B------:R-:W-:-:S02]  /*76f0*/  SHF.R.U32.HI R153, RZ, 0x10, R39 ;  /* 0x00000010ff997819 */ /* 0x000fc40000011627 */
[--C-:B------:R-:W-:Y:S01]  /*7700*/  SHF.R.U64 R39, R50, 0x10, R51.reuse ;  /* 0x0000001032277819 */ /* 0x100fe20000001233 */
[----:B------:R-:W-:Y:S01]  /*7710*/  HADD2.F32 R50, -RZ, R79.H1_H1 ;  /* 0x3000004fff327230 */ /* 0x000fe20000004100 */
[----:B------:R-:W-:Y:S01]  /*7720*/  SHF.R.U32.HI R51, RZ, 0x10, R51 ;  /* 0x00000010ff337819 */ /* 0x000fe20000011633 */
[----:B------:R-:W-:-:S04]  /*7730*/  HADD2.F32 R153, -RZ, R153.H0_H0 ;  /* 0x20000099ff997230 */ /* 0x000fc80000004100 */
[----:B------:R-:W-:-:S05]  /*7740*/  HADD2.F32 R51, -RZ, R51.H0_H0 ;  /* 0x20000033ff337230 */ /* 0x000fca0000004100 */
[----:B------:R-:W-:-:S04]  /*7750*/  FMUL.FTZ R79, R50, R51 ;  /* 0x00000033324f7220 */ /* 0x000fc80000410000 */
[C---:B------:R-:W-:Y:S01]  /*7760*/  FFMA.FTZ R79, R15.reuse, R153, -R79 ;  /* 0x000000990f4f7223 */ /* 0x040fe2000001084f */
[----:B------:R-:W-:-:S04]  /*7770*/  FMUL.FTZ R15, R15, R51 ;  /* 0x000000330f0f7220 */ /* 0x000fc80000410000 */
[----:B------:R-:W-:Y:S01]  /*7780*/  FFMA.FTZ R15, R50, R153, R15 ;  /* 0x00000099320f7223 */ /* 0x000fe2000001000f */
[----:B------:R-:W-:Y:S02]  /*7790*/  HADD2.F32 R50, -RZ, R76.H0_H0 ;  /* 0x2000004cff327230 */ /* 0x000fe40000004100 */
[----:B------:R-:W-:Y:S02]  /*77a0*/  HADD2.F32 R153, -RZ, R12.H0_H0 ;  /* 0x2000000cff997230 */ /* 0x000fe40000004100 */
[----:B------:R-:W-:Y:S02]  /*77b0*/  HADD2.F32 R49, -RZ, R49.H0_H0 ;  /* 0x20000031ff317230 */ /* 0x000fe40000004100 */
[----:B------:R-:W-:Y:S02]  /*77c0*/  HADD2.F32 R76, -RZ, R76.H1_H1 ;  /* 0x3000004cff4c7230 */ /* 0x000fe40000004100 */
[----:B------:R-:W-:Y:S02]  /*77d0*/  HADD2.F32 R12, -RZ, R12.H1_H1 ;  /* 0x3000000cff0c7230 */ /* 0x000fe40000004100 */
[----:B------:R-:W-:-:S02]  /*77e0*/  HADD2.F32 R36, -RZ, R36.H0_H0 ;  /* 0x20000024ff247230 */ /* 0x000fc40000004100 */
[----:B---3--:R-:W-:Y:S02]  /*77f0*/  HADD2.F32 R156, -RZ, R156.H0_H0 ;  /* 0x2000009cff9c7230 */ /* 0x008fe40000004100 */
[----:B----4-:R-:W-:-:S03]  /*7800*/  HADD2.F32 R51, -RZ, R154.H0_H0 ;  /* 0x2000009aff337230 */ /* 0x010fc60000004100 */
[-C--:B------:R-:W-:Y:S01]  /*7810*/  FMUL.FTZ R154, R50, R156.reuse ;  /* 0x0000009c329a7220 */ /* 0x080fe20000410000 */
[----:B------:R-:W-:-:S03]  /*7820*/  FMUL.FTZ R156, R153, R156 ;  /* 0x0000009c999c7220 */ /* 0x000fc60000410000 */
[-C--:B------:R-:W-:Y:S01]  /*7830*/  FFMA.FTZ R154, R153, R51.reuse, -R154 ;  /* 0x00000033999a7223 */ /* 0x080fe2000001089a */
[----:B------:R-:W-:Y:S01]  /*7840*/  FFMA.FTZ R156, R50, R51, R156 ;  /* 0x00000033329c7223 */ /* 0x000fe2000001009c */
[-C--:B------:R-:W-:Y:S01]  /*7850*/  FMUL.FTZ R50, R76, R49.reuse ;  /* 0x000000314c327220 */ /* 0x080fe20000410000 */
[----:B------:R-:W3:Y:S01]  /*7860*/  LDL.LU.S16 R153, [R1+0x7a] ;  /* 0x00007a0001997983 */ /* 0x000ee20000300600 */
[C---:B------:R-:W-:Y:S02]  /*7870*/  FMUL.FTZ R49, R12.reuse, R49 ;  /* 0x000000310c317220 */ /* 0x040fe40000410000 */
[-C--:B------:R-:W-:Y:S02]  /*7880*/  FFMA.FTZ R12, R12, R36.reuse, -R50 ;  /* 0x000000240c0c7223 */ /* 0x080fe40000010832 */
[----:B------:R-:W4:Y:S01]  /*7890*/  LDL.LU.S16 R50, [R1+0x74] ;  /* 0x0000740001327983 */ /* 0x000f220000300600 */
[----:B------:R-:W-:Y:S01]  /*78a0*/  FFMA.FTZ R36, R76, R36, R49 ;  /* 0x000000244c247223 */ /* 0x000fe20000010031 */
[----:B------:R-:W-:Y:S01]  /*78b0*/  HADD2.F32 R49, -RZ, R78.H0_H0 ;  /* 0x2000004eff317230 */ /* 0x000fe20000004100 */
[----:B------:R-:W-:Y:S01]  /*78c0*/  F2FP.F16.F32.PACK_AB R48, R48, R77 ;  /* 0x0000004d3030723e */ /* 0x000fe200000000ff */
[----:B------:R-:W-:Y:S01]  /*78d0*/  HADD2.F32 R51, -RZ, R14.H0_H0 ;  /* 0x2000000eff337230 */ /* 0x000fe20000004100 */
[----:B------:R-:W-:Y:S01]  /*78e0*/  F2FP.F16.F32.PACK_AB R79, R79, R157 ;  /* 0x0000009d4f4f723e */ /* 0x000fe200000000ff */
[----:B------:R-:W-:Y:S01]  /*78f0*/  HADD2.F32 R39, -RZ, R39.H0_H0 ;  /* 0x20000027ff277230 */ /* 0x000fe20000004100 */
[----:B------:R-:W-:Y:S01]  /*7900*/  F2FP.F16.F32.PACK_AB R37, R37, R13 ;  /* 0x0000000d2525723e */ /* 0x000fe200000000ff */
[----:B------:R-:W-:Y:S01]  /*7910*/  HADD2.F32 R78, -RZ, R78.H1_H1 ;  /* 0x3000004eff4e7230 */ /* 0x000fe20000004100 */
[----:B------:R-:W-:Y:S01]  /*7920*/  F2FP.F16.F32.PACK_AB R155, R15, R155 ;  /* 0x0000009b0f9b723e */ /* 0x000fe200000000ff */
[----:B------:R-:W-:Y:S01]  /*7930*/  HADD2.F32 R14, -RZ, R14.H1_H1 ;  /* 0x3000000eff0e7230 */ /* 0x000fe20000004100 */
[----:B------:R-:W-:Y:S01]  /*7940*/  F2FP.F16.F32.PACK_AB R36, R36, R156 ;  /* 0x0000009c2424723e */ /* 0x000fe200000000ff */
[----:B------:R-:W-:Y:S01]  /*7950*/  HADD2.F32 R38, -RZ, R38.H0_H0 ;  /* 0x20000026ff267230 */ /* 0x000fe20000004100 */
[----:B------:R-:W-:Y:S01]  /*7960*/  MOV R15, R79 ;  /* 0x0000004f000f7202 */ /* 0x000fe20000000f00 */
[----:B------:R-:W-:Y:S01]  /*7970*/  IMAD.MOV.U32 R13, RZ, RZ, R48 ;  /* 0x000000ffff0d7224 */ /* 0x000fe200078e0030 */
[----:B------:R-:W-:Y:S01]  /*7980*/  F2FP.F16.F32.PACK_AB R12, R12, R154 ;  /* 0x0000009a0c0c723e */ /* 0x000fe200000000ff */
[----:B------:R-:W-:-:S02]  /*7990*/  IMAD.MOV.U32 R77, RZ, RZ, R37 ;  /* 0x000000ffff4d7224 */ /* 0x000fc400078e0025 */
[----:B------:R-:W-:Y:S02]  /*79a0*/  IMAD.MOV.U32 R79, RZ, RZ, R155 ;  /* 0x000000ffff4f7224 */ /* 0x000fe400078e009b */
[----:B---3--:R-:W-:Y:S02]  /*79b0*/  HADD2.F32 R153, -RZ, R153.H0_H0 ;  /* 0x20000099ff997230 */ /* 0x008fe40000004100 */
[----:B----4-:R-:W-:-:S03]  /*79c0*/  HADD2.F32 R50, -RZ, R50.H0_H0 ;  /* 0x20000032ff327230 */ /* 0x010fc60000004100 */
[-C--:B------:R-:W-:Y:S01]  /*79d0*/  FMUL.FTZ R76, R49, R153.reuse ;  /* 0x00000099314c7220 */ /* 0x080fe20000410000 */
[----:B------:R-:W-:-:S03]  /*79e0*/  FMUL.FTZ R153, R51, R153 ;  /* 0x0000009933997220 */ /* 0x000fc60000410000 */
[-C--:B------:R-:W-:Y:S01]  /*79f0*/  FFMA.FTZ R76, R51, R50.reuse, -R76 ;  /* 0x00000032334c7223 */ /* 0x080fe2000001084c */
[----:B------:R-:W-:Y:S01]  /*7a00*/  FFMA.FTZ R153, R49, R50, R153 ;  /* 0x0000003231997223 */ /* 0x000fe20000010099 */
[-C--:B------:R-:W-:Y:S01]  /*7a10*/  FMUL.FTZ R49, R78, R39.reuse ;  /* 0x000000274e317220 */ /* 0x080fe20000410000 */
[----:B------:R-:W-:-:S03]  /*7a20*/  FMUL.FTZ R39, R14, R39 ;  /* 0x000000270e277220 */ /* 0x000fc60000410000 */
[-C--:B------:R-:W-:Y:S01]  /*7a30*/  FFMA.FTZ R49, R14, R38.reuse, -R49 ;  /* 0x000000260e317223 */ /* 0x080fe20000010831 */
[----:B------:R-:W-:-:S04]  /*7a40*/  FFMA.FTZ R39, R78, R38, R39 ;  /* 0x000000264e277223 */ /* 0x000fc80000010027 */
[----:B------:R-:W-:Y:S02]  /*7a50*/  F2FP.F16.F32.PACK_AB R49, R49, R76 ;  /* 0x0000004c3131723e */ /* 0x000fe400000000ff */
[----:B------:R-:W-:Y:S02]  /*7a60*/  F2FP.F16.F32.PACK_AB R39, R39, R153 ;  /* 0x000000992727723e */ /* 0x000fe400000000ff */
[----:B------:R-:W-:Y:S01]  /*7a70*/  MOV R76, R36 ;  /* 0x00000024004c7202 */ /* 0x000fe20000000f00 */
[----:B------:R-:W-:Y:S02]  /*7a80*/  IMAD.MOV.U32 R14, RZ, RZ, R49 ;  /* 0x000000ffff0e7224 */ /* 0x000fe400078e0031 */
[----:B------:R-:W-:-:S07]  /*7a90*/  IMAD.MOV.U32 R78, RZ, RZ, R39 ;  /* 0x000000ffff4e7224 */ /* 0x000fce00078e0027 */
.L_x_529:
[----:B------:R-:W-:Y:S05]  /*7aa0*/  BSYNC B3 ;  /* 0x0000000000037941 */ /* 0x000fea0003800000 */
.L_x_528:
[----:B------:R-:W-:-:S04]  /*7ab0*/  LEA R36, P3, R6, R11, 0x1 ;  /* 0x0000000b06247211 */ /* 0x000fc800078608ff */
[----:B--2---:R-:W-:Y:S02]  /*7ac0*/  LEA.HI.X R37, R6, R117, R113, 0x1, P3 ;  /* 0x0000007506257211 */ /* 0x004fe400018f0c71 */
[----:B------:R-:W-:-:S03]  /*7ad0*/  ISETP.GE.AND P3, PT, R152, R135, PT ;  /* 0x000000879800720c */ /* 0x000fc60003f66270 */
[----:B----4-:R2:W-:Y:S10]  /*7ae0*/  ST.E.128 desc[UR56][R36.64], R12 ;  /* 0x0000000c24007985 */ /* 0x0105f4000c101d38 */
[----:B--2---:R-:W-:-:S05]  /*7af0*/  @!P3 IMAD.WIDE R12, R152, 0x2, R116 ;  /* 0x00000002980cb825 */ /* 0x004fca00078e0274 */
[----:B---3--:R3:W-:Y:S02]  /*7b00*/  @!P3 ST.E.128 desc[UR56][R12.64], R76 ;  /* 0x0000004c0c00b985 */ /* 0x0087e4000c101d38 */
.L_x_527:
[----:B------:R-:W-:Y:S05]  /*7b10*/  BSYNC B2 ;  /* 0x0000000000027941 */ /* 0x000fea0003800000 */
.L_x_526:
[----:B------:R-:W-:Y:S01]  /*7b20*/  ISETP.NE.AND P3, PT, R26, RZ, PT ;  /* 0x000000ff1a00720c */ /* 0x000fe20003f65270 */
[----:B------:R-:W-:-:S12]  /*7b30*/  BSSY B2, `(.L_x_530) ;  /* 0x000007d000027945 */ /* 0x000fd80003800000 */
[----:B------:R-:W-:Y:S05]  /*7b40*/  @!P3 BRA `(.L_x_531) ;  /* 0x0000000400ecb947 */ /* 0x000fea0003800000 */
[----:B---3--:R-:W-:Y:S01]  /*7b50*/  SEL R12, R125, R137, !P1 ;  /* 0x000000897d0c7207 */ /* 0x008fe20004800000 */
[----:B------:R-:W-:Y:S01]  /*7b60*/  BSSY B3, `(.L_x_532) ;  /* 0x0000073000037945 */ /* 0x000fe20003800000 */
[----:B------:R-:W-:Y:S02]  /*7b70*/  ISETP.GE.AND P3, PT, R0, R124, PT ;  /* 0x0000007c0000720c */ /* 0x000fe40003f66270 */
[----:B------:R-:W-:-:S04]  /*7b80*/  SHF.R.S32.HI R13, RZ, 0x1f, R12 ;  /* 0x0000001fff0d7819 */ /* 0x000fc8000001140c */
[----:B------:R-:W-:-:S04]  /*7b90*/  LEA.HI R13, R13, R12, RZ, 0x4 ;  /* 0x0000000c0d0d7211 */ /* 0x000fc800078f20ff */
[----:B------:R-:W-:-:S04]  /*7ba0*/  LEA.HI.SX32 R48, R13, R120, 0x1c ;  /* 0x000000780d307211 */ /* 0x000fc800078fe2ff */
[----:B------:R-:W-:-:S04]  /*7bb0*/  SHF.R.S32.HI R13, RZ, 0x1f, R48 ;  /* 0x0000001fff0d7819 */ /* 0x000fc80000011430 */
[----:B------:R-:W-:Y:S02]  /*7bc0*/  LEA.HI R13, R13, R48, RZ, 0x3 ;  /* 0x000000300d0d7211 */ /* 0x000fe400078f18ff */
[----:B------:R-:W-:Y:S02]  /*7bd0*/  SHF.L.U32 R48, R48, 0x3, RZ ;  /* 0x0000000330307819 */ /* 0x000fe400000006ff */
[----:B------:R-:W-:Y:S02]  /*7be0*/  SHF.R.S32.HI R13, RZ, 0x3, R13 ;  /* 0x00000003ff0d7819 */ /* 0x000fe4000001140d */
[----:B------:R-:W-:-:S03]  /*7bf0*/  LOP3.LUT R12, R177, 0x38, R48, 0xf8, !PT ;  /* 0x00000038b10c7812 */ /* 0x000fc600078ef830 */
[----:B------:R-:W-:Y:S01]  /*7c00*/  IMAD R13, R13, 0x1800, R179 ;  /* 0x000018000d0d7824 */ /* 0x000fe200078e02b3 */
[----:B------:R-:W-:-:S05]  /*7c10*/  LOP3.LUT R12, R12, R178, RZ, 0x3c, !PT ;  /* 0x000000b20c0c7212 */ /* 0x000fca00078e3cff */
[----:B------:R-:W-:-:S04]  /*7c20*/  IMAD.IADD R12, R13, 0x1, R12 ;  /* 0x000000010d0c7824 */ /* 0x000fc800078e020c */
[C---:B------:R-:W-:Y:S02]  /*7c30*/  IMAD R36, R18.reuse, 0x4800, R12 ;  /* 0x0000480012247824 */ /* 0x040fe400078e020c */
[----:B------:R-:W-:-:S03]  /*7c40*/  IMAD R12, R18, 0x4800, R139 ;  /* 0x00004800120c7824 */ /* 0x000fc600078e028b */
[----:B------:R-:W-:Y:S01]  /*7c50*/  LEA R36, R36, R2, 0x1 ;  /* 0x0000000224247211 */ /* 0x000fe200078e08ff */
[----:B------:R-:W-:-:S05]  /*7c60*/  IMAD R12, R12, 0x2, R2 ;  /* 0x000000020c0c7824 */ /* 0x000fca00078e0202 */
[----:B------:R-:W3:Y:S04]  /*7c70*/  LDS.128 R36, [R36+0x18400] ;  /* 0x0184000024247984 */ /* 0x000ee80000000c00 */
[----:B------:R-:W4:Y:S01]  /*7c80*/  LDS.128 R12, [R12+0x18400] ;  /* 0x018400000c0c7984 */ /* 0x000f220000000c00 */
[----:B------:R-:W-:Y:S05]  /*7c90*/  @P3 BRA `(.L_x_533) ;  /* 0x00000004007c3947 */ /* 0x000fea0003800000 */
[----:B------:R-:W5:Y:S04]  /*7ca0*/  LDL.S16 R49, [R1+0x56] ;  /* 0x0000560001317983 */ /* 0x000f680000100600 */
[----:B------:R-:W2:Y:S04]  /*7cb0*/  LDL.LU.S16 R76, [R1+0x54] ;  /* 0x00005400014c7983 */ /* 0x000ea80000300600 */
[----:B------:R-:W2:Y:S04]  /*7cc0*/  LDL.S16 R153, [R1+0x4a] ;  /* 0x00004a0001997983 */ /* 0x000ea80000100600 */
[----:B------:R-:W2:Y:S01]  /*7cd0*/  LDL.LU.S16 R152, [R1+0x48] ;  /* 0x0000480001987983 */ /* 0x000ea20000300600 */
[----:B---3--:R-:W-:-:S03]  /*7ce0*/  IMAD.MOV.U32 R50, RZ, RZ, R37 ;  /* 0x000000ffff327224 */ /* 0x008fc600078e0025 */
[----:B------:R-:W3:Y:S04]  /*7cf0*/  LDL.S16 R79, [R1+0x46] ;  /* 0x00004600014f7983 */ /* 0x000ee80000100600 */
[----:B------:R-:W3:Y:S01]  /*7d00*/  LDL.LU.S16 R78, [R1+0x44] ;  /* 0x00004400014e7983 */ /* 0x000ee20000300600 */
[--C-:B------:R-:W-:Y:S02]  /*7d10*/  SHF.R.U64 R32, R32, 0x10, R33.reuse ;  /* 0x0000001020207819 */ /* 0x100fe40000001221 */
[----:B------:R-:W-:-:S05]  /*7d20*/  SHF.R.U32.HI R33, RZ, 0x10, R33 ;  /* 0x00000010ff217819 */ /* 0x000fca0000011621 */
[----:B------:R-:W-:Y:S01]  /*7d30*/  HADD2.F32 R33, -RZ, R33.H0_H0 ;  /* 0x20000021ff217230 */ /* 0x000fe20000004100 */
[----:B------:R-:W-:Y:S01]  /*7d40*/  SHF.R.U64 R34, R34, 0x10, R35 ;  /* 0x0000001022227819 */ /* 0x000fe20000001223 */
[----:B------:R-:W-:-:S04]  /*7d50*/  HADD2.F32 R32, -RZ, R32.H0_H0 ;  /* 0x20000020ff207230 */ /* 0x000fc80000004100 */
[----:B------:R-:W-:Y:S02]  /*7d60*/  HADD2.F32 R34, -RZ, R34.H0_H0 ;  /* 0x20000022ff227230 */ /* 0x000fe40000004100 */
[----:B-----5:R-:W-:Y:S02]  /*7d70*/  HADD2.F32 R51, -RZ, R49.H0_H0 ;  /* 0x20000031ff337230 */ /* 0x020fe40000004100 */
[----:B----4-:R-:W-:Y:S02]  /*7d80*/  IMAD.MOV.U32 R49, RZ, RZ, R13 ;  /* 0x000000ffff317224 */ /* 0x010fe400078e000d */
[----:B------:R-:W-:Y:S02]  /*7d90*/  HADD2.F32 R13, -RZ, R50.H0_H0 ;  /* 0x20000032ff0d7230 */ /* 0x000fe40000004100 */
[----:B--2---:R-:W-:Y:S02]  /*7da0*/  HADD2.F32 R76, -RZ, R76.H0_H0 ;  /* 0x2000004cff4c7230 */ /* 0x004fe40000004100 */
[----:B------:R-:W-:-:S02]  /*7db0*/  HADD2.F32 R77, -RZ, R49.H0_H0 ;  /* 0x20000031ff4d7230 */ /* 0x000fc40000004100 */
[----:B------:R-:W-:-:S03]  /*7dc0*/  FMUL.FTZ R37, R13, R51 ;  /* 0x000000330d257220 */ /* 0x000fc60000410000 */
[----:B------:R-:W-:-:S04]  /*7dd0*/  FMUL.FTZ R51, R77, R51 ;  /* 0x000000334d337220 */ /* 0x000fc80000410000 */
[----:B------:R-:W-:Y:S01]  /*7de0*/  FFMA.FTZ R13, R13, R76, R51 ;  /* 0x0000004c0d0d7223 */ /* 0x000fe20000010033 */
[--C-:B------:R-:W-:Y:S01]  /*7df0*/  SHF.R.U32.HI R51, RZ, 0x10, R45.reuse ;  /* 0x00000010ff337819 */ /* 0x100fe2000001162d */
[----:B------:R-:W-:Y:S01]  /*7e00*/  HADD2.F32 R50, -RZ, R50.H1_H1 ;  /* 0x30000032ff327230 */ /* 0x000fe20000004100 */
[----:B------:R-:W-:-:S03]  /*7e10*/  SHF.R.U64 R45, R44, 0x10, R45 ;  /* 0x000000102c2d7819 */ /* 0x000fc6000000122d */
[----:B------:R-:W-:Y:S02]  /*7e20*/  HADD2.F32 R51, -RZ, R51.H0_H0 ;  /* 0x20000033ff337230 */ /* 0x000fe40000004100 */
[----:B------:R-:W-:-:S03]  /*7e30*/  HADD2.F32 R44, -RZ, R49.H1_H1 ;  /* 0x30000031ff2c7230 */ /* 0x000fc60000004100 */
[-C--:B------:R-:W-:Y:S01]  /*7e40*/  FMUL.FTZ R49, R50, R51.reuse ;  /* 0x0000003332317220 */ /* 0x080fe20000410000 */
[----:B------:R-:W-:Y:S01]  /*7e50*/  FFMA.FTZ R37, R77, R76, -R37 ;  /* 0x0000004c4d257223 */ /* 0x000fe20000010825 */
[C---:B------:R-:W-:Y:S01]  /*7e60*/  FMUL.FTZ R51, R44.reuse, R51 ;  /* 0x000000332c337220 */ /* 0x040fe20000410000 */
[----:B------:R-:W-:Y:S02]  /*7e70*/  HADD2.F32 R76, -RZ, R153.H0_H0 ;  /* 0x20000099ff4c7230 */ /* 0x000fe40000004100 */
[-C--:B------:R-:W-:Y:S01]  /*7e80*/  FFMA.FTZ R44, R44, R33.reuse, -R49 ;  /* 0x000000212c2c7223 */ /* 0x080fe20000010831 */
[----:B------:R-:W-:Y:S02]  /*7e90*/  HADD2.F32 R49, -RZ, R39.H0_H0 ;  /* 0x20000027ff317230 */ /* 0x000fe40000004100 */
[----:B------:R-:W-:Y:S01]  /*7ea0*/  FFMA.FTZ R33, R50, R33, R51 ;  /* 0x0000002132217223 */ /* 0x000fe20000010033 */
[----:B------:R-:W-:Y:S02]  /*7eb0*/  HADD2.F32 R50, -RZ, R152.H0_H0 ;  /* 0x20000098ff327230 */ /* 0x000fe40000004100 */
[----:B------:R-:W-:-:S02]  /*7ec0*/  HADD2.F32 R51, -RZ, R15.H0_H0 ;  /* 0x2000000fff337230 */ /* 0x000fc40000004100 */
[----:B------:R-:W-:-:S04]  /*7ed0*/  FMUL.FTZ R77, R49, R76 ;  /* 0x0000004c314d7220 */ /* 0x000fc80000410000 */
[C---:B------:R-:W-:Y:S01]  /*7ee0*/  FFMA.FTZ R77, R51.reuse, R50, -R77 ;  /* 0x00000032334d7223 */ /* 0x040fe2000001084d */
[----:B------:R-:W-:-:S04]  /*7ef0*/  FMUL.FTZ R51, R51, R76 ;  /* 0x0000004c33337220 */ /* 0x000fc80000410000 */
[----:B------:R-:W-:Y:S01]  /*7f00*/  FFMA.FTZ R51, R49, R50, R51 ;  /* 0x0000003231337223 */ /* 0x000fe20000010033 */
[----:B------:R-:W-:Y:S02]  /*7f10*/  SHF.R.U32.HI R49, RZ, 0x10, R35 ;  /* 0x00000010ff317819 */ /* 0x000fe40000011623 */
[--C-:B------:R-:W-:Y:S02]  /*7f20*/  SHF.R.U64 R35, R46, 0x10, R47.reuse ;  /* 0x000000102e237819 */ /* 0x100fe4000000122f */
[----:B------:R-:W-:Y:S01]  /*7f30*/  SHF.R.U32.HI R46, RZ, 0x10, R47 ;  /* 0x00000010ff2e7819 */ /* 0x000fe2000001162f */
[----:B------:R-:W-:-:S04]  /*7f40*/  HADD2.F32 R39, -RZ, R39.H1_H1 ;  /* 0x30000027ff277230 */ /* 0x000fc80000004100 */
[----:B------:R-:W-:Y:S02]  /*7f50*/  HADD2.F32 R46, -RZ, R46.H0_H0 ;  /* 0x2000002eff2e7230 */ /* 0x000fe40000004100 */
[----:B------:R-:W-:Y:S02]  /*7f60*/  HADD2.F32 R15, -RZ, R15.H1_H1 ;  /* 0x3000000fff0f7230 */ /* 0x000fe40000004100 */
[----:B------:R-:W-:Y:S02]  /*7f70*/  HADD2.F32 R49, -RZ, R49.H0_H0 ;  /* 0x20000031ff317230 */ /* 0x000fe40000004100 */
[----:B------:R-:W-:-:S04]  /*7f80*/  FMUL.FTZ R47, R39, R46 ;  /* 0x0000002e272f7220 */ /* 0x000fc80000410000 */
[C---:B------:R-:W-:Y:S01]  /*7f90*/  FFMA.FTZ R47, R15.reuse, R49, -R47 ;  /* 0x000000310f2f7223 */ /* 0x040fe2000001082f */
[----:B------:R-:W-:Y:S01]  /*7fa0*/  FMUL.FTZ R15, R15, R46 ;  /* 0x0000002e0f0f7220 */ /* 0x000fe20000410000 */
[----:B---3--:R-:W-:-:S03]  /*7fb0*/  HADD2.F32 R76, -RZ, R79.H0_H0 ;  /* 0x2000004fff4c7230 */ /* 0x008fc60000004100 */
[----:B------:R-:W-:Y:S01]  /*7fc0*/  FFMA.FTZ R15, R39, R49, R15 ;  /* 0x00000031270f7223 */ /* 0x000fe2000001000f */
[----:B------:R-:W-:Y:S02]  /*7fd0*/  HADD2.F32 R39, -RZ, R36.H0_H0 ;  /* 0x20000024ff277230 */ /* 0x000fe40000004100 */
[----:B------:R-:W-:Y:S02]  /*7fe0*/  HADD2.F32 R49, -RZ, R12.H0_H0 ;  /* 0x2000000cff317230 */ /* 0x000fe40000004100 */
[----:B------:R-:W-:Y:S02]  /*7ff0*/  HADD2.F32 R46, -RZ, R78.H0_H0 ;  /* 0x2000004eff2e7230 */ /* 0x000fe40000004100 */
[-C--:B------:R-:W-:Y:S01]  /*8000*/  FMUL.FTZ R50, R39, R76.reuse ;  /* 0x0000004c27327220 */ /* 0x080fe20000410000 */
[----:B------:R-:W-:Y:S02]  /*8010*/  HADD2.F32 R45, -RZ, R45.H0_H0 ;  /* 0x2000002dff2d7230 */ /* 0x000fe40000004100 */
[----:B------:R-:W-:Y:S01]  /*8020*/  FMUL.FTZ R76, R49, R76 ;  /* 0x0000004c314c7220 */ /* 0x000fe20000410000 */
[----:B------:R-:W-:-:S02]  /*8030*/  HADD2.F32 R36, -RZ, R36.H1_H1 ;  /* 0x30000024ff247230 */ /* 0x000fc40000004100 */
[----:B------:R-:W-:Y:S02]  /*8040*/  HADD2.F32 R12, -RZ, R12.H1_H1 ;  /* 0x3000000cff0c7230 */ /* 0x000fe40000004100 */
[-C--:B------:R-:W-:Y:S01]  /*8050*/  FFMA.FTZ R76, R39, R46.reuse, R76 ;  /* 0x0000002e274c7223 */ /* 0x080fe2000001004c */
[-C--:B------:R-:W-:Y:S02]  /*8060*/  FMUL.FTZ R39, R36, R45.reuse ;  /* 0x0000002d24277220 */ /* 0x080fe40000410000 */
[C---:B------:R-:W-:Y:S01]  /*8070*/  FMUL.FTZ R45, R12.reuse, R45 ;  /* 0x0000002d0c2d7220 */ /* 0x040fe20000410000 */
[----:B------:R-:W-:Y:S01]  /*8080*/  FFMA.FTZ R50, R49, R46, -R50 ;  /* 0x0000002e31327223 */ /* 0x000fe20000010832 */
[-C--:B------:R-:W-:Y:S01]  /*8090*/  FFMA.FTZ R12, R12, R32.reuse, -R39 ;  /* 0x000000200c0c7223 */ /* 0x080fe20000010827 */
[----:B------:R-:W-:Y:S02]  /*80a0*/  HADD2.F32 R49, -RZ, R224.H1_H1 ;  /* 0x300000e0ff317230 */ /* 0x000fe40000004100 */
[----:B------:R-:W-:Y:S01]  /*80b0*/  FFMA.FTZ R32, R36, R32, R45 ;  /* 0x0000002024207223 */ /* 0x000fe2000001002d */
[----:B------:R-:W-:-:S02]  /*80c0*/  HADD2.F32 R36, -RZ, R38.H0_H0 ;  /* 0x20000026ff247230 */ /* 0x000fc40000004100 */
[----:B------:R-:W-:Y:S02]  /*80d0*/  HADD2.F32 R45, -RZ, R14.H0_H0 ;  /* 0x2000000eff2d7230 */ /* 0x000fe40000004100 */
[----:B------:R-:W-:Y:S02]  /*80e0*/  HADD2.F32 R39, -RZ, R224.H0_H0 ;  /* 0x200000e0ff277230 */ /* 0x000fe40000004100 */
[-C--:B------:R-:W-:Y:S01]  /*80f0*/  FMUL.FTZ R46, R36, R49.reuse ;  /* 0x00000031242e7220 */ /* 0x080fe20000410000 */
[----:B------:R-:W-:Y:S02]  /*8100*/  HADD2.F32 R35, -RZ, R35.H0_H0 ;  /* 0x20000023ff237230 */ /* 0x000fe40000004100 */
[----:B------:R-:W-:Y:S01]  /*8110*/  FMUL.FTZ R49, R45, R49 ;  /* 0x000000312d317220 */ /* 0x000fe20000410000 */
[----:B------:R-:W-:Y:S02]  /*8120*/  HADD2.F32 R38, -RZ, R38.H1_H1 ;  /* 0x30000026ff267230 */ /* 0x000fe40000004100 */
[----:B------:R-:W-:-:S02]  /*8130*/  HADD2.F32 R14, -RZ, R14.H1_H1 ;  /* 0x3000000eff0e7230 */ /* 0x000fc40000004100 */
[----:B------:R-:W-:Y:S01]  /*8140*/  FFMA.FTZ R49, R36, R39, R49 ;  /* 0x0000002724317223 */ /* 0x000fe20000010031 */
[-C--:B------:R-:W-:Y:S02]  /*8150*/  FMUL.FTZ R36, R38, R35.reuse ;  /* 0x0000002326247220 */ /* 0x080fe40000410000 */
[C---:B------:R-:W-:Y:S01]  /*8160*/  FMUL.FTZ R35, R14.reuse, R35 ;  /* 0x000000230e237220 */ /* 0x040fe20000410000 */
[----:B------:R-:W-:Y:S01]  /*8170*/  FFMA.FTZ R46, R45, R39, -R46 ;  /* 0x000000272d2e7223 */ /* 0x000fe2000001082e */
[-C--:B------:R-:W-:Y:S02]  /*8180*/  FFMA.FTZ R36, R14, R34.reuse, -R36 ;  /* 0x000000220e247223 */ /* 0x080fe40000010824 */
[----:B------:R-:W-:Y:S01]  /*8190*/  FFMA.FTZ R35, R38, R34, R35 ;  /* 0x0000002226237223 */ /* 0x000fe20000010023 */
[----:B------:R-:W-:Y:S02]  /*81a0*/  F2FP.F16.F32.PACK_AB R37, R44, R37 ;  /* 0x000000252c25723e */ /* 0x000fe400000000ff */
[----:B------:R-:W-:-:S02]  /*81b0*/  F2FP.F16.F32.PACK_AB R47, R47, R77 ;  /* 0x0000004d2f2f723e */ /* 0x000fc400000000ff */
[----:B------:R-:W-:Y:S02]  /*81c0*/  F2FP.F16.F32.PACK_AB R33, R33, R13 ;  /* 0x0000000d2121723e */ /* 0x000fe400000000ff */
[----:B------:R-:W-:Y:S02]  /*81d0*/  F2FP.F16.F32.PACK_AB R32, R32, R76 ;  /* 0x0000004c2020723e */ /* 0x000fe400000000ff */
[----:B------:R-:W-:Y:S02]  /*81e0*/  F2FP.F16.F32.PACK_AB R35, R35, R49 ;  /* 0x000000312323723e */ /* 0x000fe400000000ff */
[----:B------:R-:W-:Y:S02]  /*81f0*/  F2FP.F16.F32.PACK_AB R51, R15, R51 ;  /* 0x000000330f33723e */ /* 0x000fe400000000ff */
[----:B------:R-:W-:Y:S01]  /*8200*/  F2FP.F16.F32.PACK_AB R46, R36, R46 ;  /* 0x0000002e242e723e */ /* 0x000fe200000000ff */
[----:B------:R-:W-:Y:S01]  /*8210*/  IMAD.MOV.U32 R36, RZ, RZ, R32 ;  /* 0x000000ffff247224 */ /* 0x000fe200078e0020 */
[----:B------:R-:W-:Y:S01]  /*8220*/  MOV R13, R37 ;  /* 0x00000025000d7202 */ /* 0x000fe20000000f00 */
[----:B------:R-:W-:Y:S01]  /*8230*/  IMAD.MOV.U32 R37, RZ, RZ, R33 ;  /* 0x000000ffff257224 */ /* 0x000fe200078e0021 */
[----:B------:R-:W-:Y:S01]  /*8240*/  F2FP.F16.F32.PACK_AB R12, R12, R50 ;  /* 0x000000320c0c723e */ /* 0x000fe200000000ff */
[----:B------:R-:W-:Y:S01]  /*8250*/  IMAD.MOV.U32 R15, RZ, RZ, R47 ;  /* 0x000000ffff0f7224 */ /* 0x000fe200078e002f */
[----:B------:R-:W-:Y:S01]  /*8260*/  MOV R14, R46 ;  /* 0x0000002e000e7202 */ /* 0x000fe20000000f00 */
[----:B------:R-:W-:Y:S01]  /*8270*/  IMAD.MOV.U32 R38, RZ, RZ, R35 ;  /* 0x000000ffff267224 */ /* 0x000fe200078e0023 */
[----:B------:R-:W-:-:S07]  /*8280*/  MOV R39, R51 ;  /* 0x0000003300277202 */ /* 0x000fce0000000f00 */
.L_x_533:
[----:B------:R-:W-:Y:S05]  /*8290*/  BSYNC B3 ;  /* 0x0000000000037941 */ /* 0x000fea0003800000 */
.L_x_532:
[----:B------:R-:W-:-:S04]  /*82a0*/  LEA R32, P3, R7, R11, 0x1 ;  /* 0x0000000b07207211 */ /* 0x000fc800078608ff */
[----:B--2---:R-:W-:Y:S02]  /*82b0*/  LEA.HI.X R33, R7, R117, R112, 0x1, P3 ;  /* 0x0000007507217211 */ /* 0x004fe400018f0c70 */
[----:B------:R-:W-:-:S03]  /*82c0*/  ISETP.GE.AND P3, PT, R48, R135, PT ;  /* 0x000000873000720c */ /* 0x000fc60003f66270 */
[----:B----4-:R2:W-:Y:S10]  /*82d0*/  ST.E.128 desc[UR56][R32.64], R12 ;  /* 0x0000000c20007985 */ /* 0x0105f4000c101d38 */
[----:B--2---:R-:W-:-:S05]  /*82e0*/  @!P3 IMAD.WIDE R12, R48, 0x2, R116 ;  /* 0x00000002300cb825 */ /* 0x004fca00078e0274 */
[----:B---3--:R4:W-:Y:S02]  /*82f0*/  @!P3 ST.E.128 desc[UR56][R12.64], R36 ;  /* 0x000000240c00b985 */ /* 0x0089e4000c101d38 */
.L_x_531:
[----:B------:R-:W-:Y:S05]  /*8300*/  BSYNC B2 ;  /* 0x0000000000027941 */ /* 0x000fea0003800000 */
.L_x_530:
[----:B------:R-:W-:-:S13]  /*8310*/  ISETP.NE.AND P3, PT, R27, RZ, PT ;  /* 0x000000ff1b00720c */ /* 0x000fda0003f65270 */
[----:B------:R-:W-:Y:S05]  /*8320*/  @!P3 BRA `(.L_x_525) ;  /* 0x0000000400d4b947 */ /* 0x000fea0003800000 */
[----:B---34-:R-:W3:Y:S01]  /*8330*/  LDL R12, [R1+0x38] ;  /* 0x00003800010c7983 */ /* 0x018ee20000100800 */
[----:B------:R-:W-:Y:S01]  /*8340*/  ISETP.GE.AND P3, PT, R3, R124, PT ;  /* 0x0000007c0300720c */ /* 0x000fe20003f66270 */
[----:B------:R-:W-:Y:S01]  /*8350*/  BSSY B2, `(.L_x_534) ;  /* 0x000006c000027945 */ /* 0x000fe20003800000 */
[----:B---3--:R-:W-:-:S04]  /*8360*/  LOP3.LUT P5, RZ, R12, 0x1, RZ, 0xc0, !PT ;  /* 0x000000010cff7812 */ /* 0x008fc800078ac0ff */
[----:B------:R-:W-:-:S04]  /*8370*/  SEL R12, R125, R137, !P5 ;  /* 0x000000897d0c7207 */ /* 0x000fc80006800000 */
        /* <DEDUP_REMOVED lines=9> */
[----:B------:R-:W-:-:S05]  /*8410*/  LOP3.LUT R12, R12, R178, RZ, 0x3c, !PT ;  /* 0x000000b20c0c7212 */ /* 0x000fca00078e3cff */
[----:B------:R-:W-:-:S04]  /*8420*/  IMAD.IADD R12, R13, 0x1, R12 ;  /* 0x000000010d0c7824 */ /* 0x000fc800078e020c */
[C---:B------:R-:W-:Y:S02]  /*8430*/  IMAD R32, R18.reuse, 0x4800, R12 ;  /* 0x0000480012207824 */ /* 0x040fe400078e020c */
[----:B------:R-:W-:Y:S02]  /*8440*/  IMAD R12, R18, 0x4800, R136 ;  /* 0x00004800120c7824 */ /* 0x000fe400078e0288 */
[----:B------:R-:W-:-:S03]  /*8450*/  IMAD R32, R32, 0x2, R2 ;  /* 0x0000000220207824 */ /* 0x000fc600078e0202 */
[----:B------:R-:W-:-:S03]  /*8460*/  LEA R12, R12, R2, 0x1 ;  /* 0x000000020c0c7211 */ /* 0x000fc600078e08ff */
[----:B------:R-:W3:Y:S04]  /*8470*/  LDS.128 R32, [R32+0x18400] ;  /* 0x0184000020207984 */ /* 0x000ee80000000c00 */
[----:B------:R-:W4:Y:S01]  /*8480*/  LDS.128 R12, [R12+0x18400] ;  /* 0x018400000c0c7984 */ /* 0x000f220000000c00 */
[----:B------:R-:W-:Y:S05]  /*8490*/  @P3 BRA `(.L_x_535) ;  /* 0x00000004005c3947 */ /* 0x000fea0003800000 */
[----:B------:R-:W-:Y:S01]  /*84a0*/  HADD2.F32 R38, -RZ, R198.H1_H1 ;  /* 0x300000c6ff267230 */ /* 0x000fe20000004100 */
[--C-:B------:R-:W-:Y:S01]  /*84b0*/  SHF.R.U64 R28, R28, 0x10, R29.reuse ;  /* 0x000000101c1c7819 */ /* 0x100fe2000000121d */
[----:B---3--:R-:W-:Y:S01]  /*84c0*/  HADD2.F32 R37, -RZ, R33.H0_H0 ;  /* 0x20000021ff257230 */ /* 0x008fe20000004100 */
[----:B------:R-:W-:Y:S01]  /*84d0*/  SHF.R.U32.HI R29, RZ, 0x10, R29 ;  /* 0x00000010ff1d7819 */ /* 0x000fe2000001161d */
[----:B----4-:R-:W-:Y:S01]  /*84e0*/  HADD2.F32 R44, -RZ, R13.H0_H0 ;  /* 0x2000000dff2c7230 */ /* 0x010fe20000004100 */
[----:B------:R-:W-:Y:S01]  /*84f0*/  SHF.R.U64 R40, R40, 0x10, R41 ;  /* 0x0000001028287819 */ /* 0x000fe20000001229 */
[----:B------:R-:W-:Y:S02]  /*8500*/  HADD2.F32 R39, -RZ, R196.H1_H1 ;  /* 0x300000c4ff277230 */ /* 0x000fe40000004100 */
[-C--:B------:R-:W-:Y:S01]  /*8510*/  FMUL.FTZ R45, R37, R38.reuse ;  /* 0x00000026252d7220 */ /* 0x080fe20000410000 */
[----:B------:R-:W-:Y:S02]  /*8520*/  HADD2.F32 R33, -RZ, R33.H1_H1 ;  /* 0x30000021ff217230 */ /* 0x000fe40000004100 */
[----:B------:R-:W-:Y:S01]  /*8530*/  FMUL.FTZ R38, R44, R38 ;  /* 0x000000262c267220 */ /* 0x000fe20000410000 */
[----:B------:R-:W-:Y:S01]  /*8540*/  SHF.R.U64 R30, R30, 0x10, R31 ;  /* 0x000000101e1e7819 */ /* 0x000fe2000000121f */
[----:B------:R-:W-:Y:S01]  /*8550*/  FFMA.FTZ R45, R44, R39, -R45 ;  /* 0x000000272c2d7223 */ /* 0x000fe2000001082d */
[----:B------:R-:W-:-:S02]  /*8560*/  HADD2.F32 R198, -RZ, R198.H0_H0 ;  /* 0x200000c6ffc67230 */ /* 0x000fc40000004100 */
[----:B------:R-:W-:Y:S01]  /*8570*/  FFMA.FTZ R37, R37, R39, R38 ;  /* 0x0000002725257223 */ /* 0x000fe20000010026 */
[----:B------:R-:W-:Y:S01]  /*8580*/  SHF.R.U32.HI R38, RZ, 0x10, R41 ;  /* 0x00000010ff267819 */ /* 0x000fe20000011629 */
[----:B------:R-:W-:Y:S02]  /*8590*/  HADD2.F32 R39, -RZ, R13.H1_H1 ;  /* 0x3000000dff277230 */ /* 0x000fe40000004100 */
[----:B------:R-:W-:Y:S02]  /*85a0*/  HADD2.F32 R13, -RZ, R29.H0_H0 ;  /* 0x2000001dff0d7230 */ /* 0x000fe40000004100 */
[----:B------:R-:W-:Y:S02]  /*85b0*/  HADD2.F32 R38, -RZ, R38.H0_H0 ;  /* 0x20000026ff267230 */ /* 0x000fe40000004100 */
[--C-:B------:R-:W-:Y:S02]  /*85c0*/  HADD2.F32 R41, -RZ, R15.reuse.H0_H0 ;  /* 0x2000000fff297230 */ /* 0x100fe40000004100 */
[----:B------:R-:W-:-:S02]  /*85d0*/  HADD2.F32 R15, -RZ, R15.H1_H1 ;  /* 0x3000000fff0f7230 */ /* 0x000fc40000004100 */
[-C--:B------:R-:W-:Y:S01]  /*85e0*/  FMUL.FTZ R29, R33, R38.reuse ;  /* 0x00000026211d7220 */ /* 0x080fe20000410000 */
[C---:B------:R-:W-:Y:S01]  /*85f0*/  FMUL.FTZ R38, R39.reuse, R38 ;  /* 0x0000002627267220 */ /* 0x040fe20000410000 */
[----:B------:R-:W-:Y:S02]  /*8600*/  HADD2.F32 R196, -RZ, R196.H0_H0 ;  /* 0x200000c4ffc47230 */ /* 0x000fe40000004100 */
[-C--:B------:R-:W-:Y:S01]  /*8610*/  FFMA.FTZ R29, R39, R13.reuse, -R29 ;  /* 0x0000000d271d7223 */ /* 0x080fe2000001081d */
[----:B------:R-:W-:Y:S01]  /*8620*/  FFMA.FTZ R13, R33, R13, R38 ;  /* 0x0000000d210d7223 */ /* 0x000fe20000010026 */
[----:B------:R-:W-:Y:S02]  /*8630*/  IMAD.MOV.U32 R33, RZ, RZ, R35 ;  /* 0x000000ffff217224 */ /* 0x000fe400078e0023 */
[----:B------:R-:W-:Y:S01]  /*8640*/  HADD2.F32 R35, -RZ, R197.H1_H1 ;  /* 0x300000c5ff237230 */ /* 0x000fe20000004100 */
[----:B------:R-:W-:Y:S01]  /*8650*/  F2FP.F16.F32.PACK_AB R29, R29, R45 ;  /* 0x0000002d1d1d723e */ /* 0x000fe200000000ff */
[----:B------:R-:W-:Y:S01]  /*8660*/  HADD2.F32 R39, -RZ, R195.H1_H1 ;  /* 0x300000c3ff277230 */ /* 0x000fe20000004100 */
[----:B------:R-:W-:Y:S01]  /*8670*/  F2FP.F16.F32.PACK_AB R37, R13, R37 ;  /* 0x000000250d25723e */ /* 0x000fe200000000ff */
[----:B------:R-:W-:-:S02]  /*8680*/  HADD2.F32 R38, -RZ, R33.H0_H0 ;  /* 0x20000021ff267230 */ /* 0x000fc40000004100 */
[----:B------:R-:W-:Y:S02]  /*8690*/  HADD2.F32 R33, -RZ, R33.H1_H1 ;  /* 0x30000021ff217230 */ /* 0x000fe40000004100 */
[----:B------:R-:W-:Y:S02]  /*86a0*/  HADD2.F32 R40, -RZ, R40.H0_H0 ;  /* 0x20000028ff287230 */ /* 0x000fe40000004100 */
[CC--:B------:R-:W-:Y:S01]  /*86b0*/  FMUL.FTZ R44, R38.reuse, R35.reuse ;  /* 0x00000023262c7220 */ /* 0x0c0fe20000410000 */
[C---:B------:R-:W-:Y:S01]  /*86c0*/  FMUL.FTZ R35, R41.reuse, R35 ;  /* 0x0000002329237220 */ /* 0x040fe20000410000 */
[----:B------:R-:W-:Y:S02]  /*86d0*/  HADD2.F32 R28, -RZ, R28.H0_H0 ;  /* 0x2000001cff1c7230 */ /* 0x000fe40000004100 */
[-C--:B------:R-:W-:Y:S01]  /*86e0*/  FFMA.FTZ R44, R41, R39.reuse, -R44 ;  /* 0x00000027292c7223 */ /* 0x080fe2000001082c */
[----:B------:R-:W-:Y:S01]  /*86f0*/  FFMA.FTZ R35, R38, R39, R35 ;  /* 0x0000002726237223 */ /* 0x000fe20000010023 */
[----:B------:R-:W-:Y:S01]  /*8700*/  SHF.R.U32.HI R38, RZ, 0x10, R31 ;  /* 0x00000010ff267819 */ /* 0x000fe2000001161f */
[----:B------:R-:W-:Y:S01]  /*8710*/  HADD2.F32 R197, -RZ, R197.H0_H0 ;  /* 0x200000c5ffc57230 */ /* 0x000fe20000004100 */
[--C-:B------:R-:W-:Y:S01]  /*8720*/  SHF.R.U64 R31, R42, 0x10, R43.reuse ;  /* 0x000000102a1f7819 */ /* 0x100fe2000000122b */
[----:B------:R-:W-:Y:S01]  /*8730*/  HADD2.F32 R195, -RZ, R195.H0_H0 ;  /* 0x200000c3ffc37230 */ /* 0x000fe20000004100 */
[----:B------:R-:W-:Y:S01]  /*8740*/  SHF.R.U32.HI R42, RZ, 0x10, R43 ;  /* 0x00000010ff2a7819 */ /* 0x000fe2000001162b */
[----:B------:R-:W-:-:S02]  /*8750*/  HADD2.F32 R38, -RZ, R38.H0_H0 ;  /* 0x20000026ff267230 */ /* 0x000fc40000004100 */
[----:B------:R-:W-:Y:S02]  /*8760*/  HADD2.F32 R31, -RZ, R31.H0_H0 ;  /* 0x2000001fff1f7230 */ /* 0x000fe40000004100 */
[----:B------:R-:W-:Y:S02]  /*8770*/  HADD2.F32 R42, -RZ, R42.H0_H0 ;  /* 0x2000002aff2a7230 */ /* 0x000fe40000004100 */
[----:B------:R-:W-:Y:S02]  /*8780*/  HADD2.F32 R30, -RZ, R30.H0_H0 ;  /* 0x2000001eff1e7230 */ /* 0x000fe40000004100 */
[----:B------:R-:W-:Y:S02]  /*8790*/  IMAD.MOV.U32 R13, RZ, RZ, R29 ;  /* 0x000000ffff0d7224 */ /* 0x000fe400078e001d */
[----:B------:R-:W-:-:S04]  /*87a0*/  FMUL.FTZ R39, R33, R42 ;  /* 0x0000002a21277220 */ /* 0x000fc80000410000 */
[C---:B------:R-:W-:Y:S01]  /*87b0*/  FFMA.FTZ R39, R15.reuse, R38, -R39 ;  /* 0x000000260f277223 */ /* 0x040fe20000010827 */
[----:B------:R-:W-:-:S04]  /*87c0*/  FMUL.FTZ R15, R15, R42 ;  /* 0x0000002a0f0f7220 */ /* 0x000fc80000410000 */
[----:B------:R-:W-:Y:S01]  /*87d0*/  FFMA.FTZ R15, R33, R38, R15 ;  /* 0x00000026210f7223 */ /* 0x000fe2000001000f */
[----:B------:R-:W-:Y:S01]  /*87e0*/  HADD2.F32 R33, -RZ, R32.H0_H0 ;  /* 0x20000020ff217230 */ /* 0x000fe20000004100 */
[----:B------:R-:W-:Y:S01]  /*87f0*/  F2FP.F16.F32.PACK_AB R39, R39, R44 ;  /* 0x0000002c2727723e */ /* 0x000fe200000000ff */
[----:B------:R-:W-:Y:S02]  /*8800*/  HADD2.F32 R38, -RZ, R12.H0_H0 ;  /* 0x2000000cff267230 */ /* 0x000fe40000004100 */
[----:B------:R-:W-:Y:S02]  /*8810*/  HADD2.F32 R32, -RZ, R32.H1_H1 ;  /* 0x30000020ff207230 */ /* 0x000fe40000004100 */
[-C--:B------:R-:W-:Y:S01]  /*8820*/  FMUL.FTZ R41, R33, R198.reuse ;  /* 0x000000c621297220 */ /* 0x080fe20000410000 */
[----:B------:R-:W-:Y:S02]  /*8830*/  HADD2.F32 R12, -RZ, R12.H1_H1 ;  /* 0x3000000cff0c7230 */ /* 0x000fe40000004100 */
[C---:B------:R-:W-:Y:S01]  /*8840*/  FMUL.FTZ R198, R38.reuse, R198 ;  /* 0x000000c626c67220 */ /* 0x040fe20000410000 */
[----:B------:R-:W-:Y:S01]  /*8850*/  F2FP.F16.F32.PACK_AB R35, R15, R35 ;  /* 0x000000230f23723e */ /* 0x000fe200000000ff */
[----:B------:R-:W-:Y:S01]  /*8860*/  FFMA.FTZ R41, R38, R196, -R41 ;  /* 0x000000c426297223 */ /* 0x000fe20000010829 */
[----:B------:R-:W-:-:S02]  /*8870*/  IMAD.MOV.U32 R15, RZ, RZ, R39 ;  /* 0x000000ffff0f7224 */ /* 0x000fc400078e0027 */
[----:B------:R-:W-:Y:S01]  /*8880*/  FFMA.FTZ R198, R33, R196, R198 ;  /* 0x000000c421c67223 */ /* 0x000fe200000100c6 */
[-C--:B------:R-:W-:Y:S01]  /*8890*/  FMUL.FTZ R33, R32, R40.reuse ;  /* 0x0000002820217220 */ /* 0x080fe20000410000 */
[----:B------:R-:W-:-:S03]  /*88a0*/  FMUL.FTZ R40, R12, R40 ;  /* 0x000000280c287220 */ /* 0x000fc60000410000 */
[-C--:B------:R-:W-:Y:S01]  /*88b0*/  FFMA.FTZ R33, R12, R28.reuse, -R33 ;  /* 0x0000001c0c217223 */ /* 0x080fe20000010821 */
[----:B------:R-:W-:Y:S01]  /*88c0*/  FFMA.FTZ R40, R32, R28, R40 ;  /* 0x0000001c20287223 */ /* 0x000fe20000010028 */
[----:B------:R-:W-:Y:S02]  /*88d0*/  HADD2.F32 R12, -RZ, R34.H0_H0 ;  /* 0x20000022ff0c7230 */ /* 0x000fe40000004100 */
[----:B------:R-:W-:Y:S01]  /*88e0*/  HADD2.F32 R28, -RZ, R14.H0_H0 ;  /* 0x2000000eff1c7230 */ /* 0x000fe20000004100 */
[----:B------:R-:W-:Y:S01]  /*88f0*/  F2FP.F16.F32.PACK_AB R33, R33, R41 ;  /* 0x000000292121723e */ /* 0x000fe200000000ff */
[----:B------:R-:W-:Y:S02]  /*8900*/  HADD2.F32 R34, -RZ, R34.H1_H1 ;  /* 0x30000022ff227230 */ /* 0x000fe40000004100 */
[-C--:B------:R-:W-:Y:S01]  /*8910*/  FMUL.FTZ R32, R12, R197.reuse ;  /* 0x000000c50c207220 */ /* 0x080fe20000410000 */
[----:B------:R-:W-:Y:S02]  /*8920*/  HADD2.F32 R14, -RZ, R14.H1_H1 ;  /* 0x3000000eff0e7230 */ /* 0x000fe40000004100 */
[----:B------:R-:W-:Y:S01]  /*8930*/  FMUL.FTZ R197, R28, R197 ;  /* 0x000000c51cc57220 */ /* 0x000fe20000410000 */
[----:B------:R-:W-:Y:S01]  /*8940*/  F2FP.F16.F32.PACK_AB R40, R40, R198 ;  /* 0x000000c62828723e */ /* 0x000fe200000000ff */
[----:B------:R-:W-:-:S02]  /*8950*/  FFMA.FTZ R32, R28, R195, -R32 ;  /* 0x000000c31c207223 */ /* 0x000fc40000010820 */
[----:B------:R-:W-:Y:S01]  /*8960*/  FFMA.FTZ R197, R12, R195, R197 ;  /* 0x000000c30cc57223 */ /* 0x000fe200000100c5 */
[-C--:B------:R-:W-:Y:S01]  /*8970*/  FMUL.FTZ R12, R34, R31.reuse ;  /* 0x0000001f220c7220 */ /* 0x080fe20000410000 */
[----:B------:R-:W-:-:S03]  /*8980*/  FMUL.FTZ R31, R14, R31 ;  /* 0x0000001f0e1f7220 */ /* 0x000fc60000410000 */
[-C--:B------:R-:W-:Y:S01]  /*8990*/  FFMA.FTZ R12, R14, R30.reuse, -R12 ;  /* 0x0000001e0e0c7223 */ /* 0x080fe2000001080c */
[----:B------:R-:W-:-:S04]  /*89a0*/  FFMA.FTZ R31, R34, R30, R31 ;  /* 0x0000001e221f7223 */ /* 0x000fc8000001001f */
[----:B------:R-:W-:Y:S01]  /*89b0*/  F2FP.F16.F32.PACK_AB R14, R12, R32 ;  /* 0x000000200c0e723e */ /* 0x000fe200000000ff */
[----:B------:R-:W-:Y:S01]  /*89c0*/  IMAD.MOV.U32 R32, RZ, RZ, R40 ;  /* 0x000000ffff207224 */ /* 0x000fe200078e0028 */
[----:B------:R-:W-:Y:S02]  /*89d0*/  F2FP.F16.F32.PACK_AB R31, R31, R197 ;  /* 0x000000c51f1f723e */ /* 0x000fe400000000ff */
[----:B------:R-:W-:Y:S02]  /*89e0*/  MOV R12, R33 ;  /* 0x00000021000c7202 */ /* 0x000fe40000000f00 */
[----:B------:R-:W-:Y:S01]  /*89f0*/  MOV R33, R37 ;  /* 0x0000002500217202 */ /* 0x000fe20000000f00 */
[----:B------:R-:W-:-:S07]  /*8a00*/  IMAD.MOV.U32 R34, RZ, RZ, R31 ;  /* 0x000000ffff227224 */ /* 0x000fce00078e001f */
.L_x_535:
[----:B------:R-:W-:Y:S05]  /*8a10*/  BSYNC B2 ;  /* 0x0000000000027941 */ /* 0x000fea0003800000 */
.L_x_534:
[----:B------:R-:W-:-:S04]  /*8a20*/  LEA R28, P3, R8, R11, 0x1 ;  /* 0x0000000b081c7211 */ /* 0x000fc800078608ff */
[----:B--2---:R-:W-:Y:S02]  /*8a30*/  LEA.HI.X R29, R8, R117, R111, 0x1, P3 ;  /* 0x00000075081d7211 */ /* 0x004fe400018f0c6f */
[----:B------:R-:W-:-:S03]  /*8a40*/  ISETP.GE.AND P3, PT, R36, R135, PT ;  /* 0x000000872400720c */ /* 0x000fc60003f66270 */
[----:B----4-:R2:W-:Y:S10]  /*8a50*/  ST.E.128 desc[UR56][R28.64], R12 ;  /* 0x0000000c1c007985 */ /* 0x0105f4000c101d38 */
[----:B------:R-:W-:-:S05]  /*8a60*/  @!P3 IMAD.WIDE R116, R36, 0x2, R116 ;  /* 0x000000022474b825 */ /* 0x000fca00078e0274 */
[----:B---3--:R2:W-:Y:S02]  /*8a70*/  @!P3 ST.E.128 desc[UR56][R116.64], R32 ;  /* 0x000000207400b985 */ /* 0x0085e4000c101d38 */
.L_x_525:
[----:B------:R-:W-:Y:S05]  /*8a80*/  BSYNC B1 ;  /* 0x0000000000017941 */ /* 0x000fea0003800000 */
.L_x_524:
[----:B------:R-:W-:-:S03]  /*8a90*/  UMOV UR4, 0xffffffff ;  /* 0xffffffff00047882 */ /* 0x000fc60000000000 */
[----:B------:R-:W-:Y:S05]  /*8aa0*/  BRA.DIV UR4, `(.L_x_536) ;  /* 0x0000017e043c7947 */ /* 0x000fea000b800000 */
[----:B-1----:R-:W1:Y:S04]  /*8ab0*/  SHFL.IDX PT, R115, R115, 0x1, 0x1c1f ;  /* 0x003c1f0073737f89 */ /* 0x002e6800000e0000 */
[----:B------:R-:W0:Y:S02]  /*8ac0*/  SHFL.IDX PT, R118, R118, 0x1, 0x1c1f ;  /* 0x003c1f0076767f89 */ /* 0x000e2400000e0000 */
.L_x_808:
[----:B------:R-:W-:Y:S05]  /*8ad0*/  @P4 BRA `(.L_x_493) ;  /* 0x0000001c00744947 */ /* 0x000fea0003800000 */
[----:B------:R-:W-:Y:S01]  /*8ae0*/  ISETP.NE.AND P3, PT, R9, RZ, PT ;  /* 0x000000ff0900720c */ /* 0x000fe20003f65270 */
[----:B------:R-:W-:Y:S01]  /*8af0*/  BSSY B1, `(.L_x_537) ;  /* 0x0000078000017945 */ /* 0x000fe20003800000 */
[----:B0-2---:R-:W-:Y:S01]  /*8b00*/  MOV R32, R118 ;  /* 0x0000007600207202 */ /* 0x005fe20000000f00 */
[----:B-1----:R-:W-:-:S10]  /*8b10*/  IMAD.MOV.U32 R33, RZ, RZ, R115 ;  /* 0x000000ffff217224 */ /* 0x002fd400078e0073 */
[----:B------:R-:W-:Y:S05]  /*8b20*/  @!P3 BRA `(.L_x_538) ;  /* 0x0000000400d0b947 */ /* 0x000fea0003800000 */
[----:B---3--:R-:W-:Y:S01]  /*8b30*/  SEL R11, R125, R137, !P0 ;  /* 0x000000897d0b7207 */ /* 0x008fe20004000000 */
[----:B------:R-:W-:Y:S01]  /*8b40*/  BSSY B2, `(.L_x_539) ;  /* 0x000006c000027945 */ /* 0x000fe20003800000 */
[----:B----4-:R-:W-:Y:S02]  /*8b50*/  SHF.R.U32.HI R13, RZ, 0x3, R168 ;  /* 0x00000003ff0d7819 */ /* 0x010fe400000116a8 */
[----:B------:R-:W-:Y:S02]  /*8b60*/  SHF.R.S32.HI R12, RZ, 0x1f, R11 ;  /* 0x0000001fff0c7819 */ /* 0x000fe4000001140b */
[----:B------:R-:W-:Y:S02]  /*8b70*/  ISETP.GE.AND P3, PT, R16, R124, PT ;  /* 0x0000007c1000720c */ /* 0x000fe40003f66270 */
        /* <DEDUP_REMOVED lines=9> */
[----:B------:R-:W-:Y:S01]  /*8c10*/  IADD3 R11, R12, R11, RZ ;  /* 0x0000000b0c0b7210 */ /* 0x000fe20007ffe0ff */
[----:B------:R-:W-:-:S04]  /*8c20*/  IMAD R12, R18, 0x4800, R138 ;  /* 0x00004800120c7824 */ /* 0x000fc800078e028a */
[----:B------:R-:W-:Y:S02]  /*8c30*/  IMAD R28, R18, 0x4800, R11 ;  /* 0x00004800121c7824 */ /* 0x000fe400078e020b */
[--C-:B------:R-:W-:Y:S02]  /*8c40*/  IMAD R12, R12, 0x2, R2.reuse ;  /* 0x000000020c0c7824 */ /* 0x100fe400078e0202 */
[----:B------:R-:W-:-:S04]  /*8c50*/  IMAD R28, R28, 0x2, R2 ;  /* 0x000000021c1c7824 */ /* 0x000fc800078e0202 */
[----:B------:R-:W0:Y:S04]  /*8c60*/  LDS.128 R12, [R12+0x18400] ;  /* 0x018400000c0c7984 */ /* 0x000e280000000c00 */
[----:B------:R-:W1:Y:S01]  /*8c70*/  LDS.128 R28, [R28+0x18400] ;  /* 0x018400001c1c7984 */ /* 0x000e620000000c00 */
[----:B------:R-:W-:Y:S05]  /*8c80*/  @P3 BRA `(.L_x_540) ;  /* 0x00000004005c3947 */ /* 0x000fea0003800000 */
[----:B-1----:R-:W-:Y:S01]  /*8c90*/  MOV R11, R29 ;  /* 0x0000001d000b7202 */ /* 0x002fe20000000f00 */
[----:B------:R-:W-:Y:S01]  /*8ca0*/  HADD2.F32 R34, -RZ, R194.H1_H1 ;  /* 0x300000c2ff227230 */ /* 0x000fe20000004100 */
[----:B------:R-:W-:Y:S01]  /*8cb0*/  SHF.R.U64 R72, R72, 0x10, R73 ;  /* 0x0000001048487819 */ /* 0x000fe20000001249 */
[----:B0-----:R-:W-:Y:S02]  /*8cc0*/  HADD2.F32 R37, -RZ, R13.H0_H0 ;  /* 0x2000000dff257230 */ /* 0x001fe40000004100 */
[--C-:B------:R-:W-:Y:S02]  /*8cd0*/  HADD2.F32 R29, -RZ, R11.reuse.H0_H0 ;  /* 0x2000000bff1d7230 */ /* 0x100fe40000004100 */
[----:B------:R-:W-:Y:S02]  /*8ce0*/  HADD2.F32 R35, -RZ, R182.H1_H1 ;  /* 0x300000b6ff237230 */ /* 0x000fe40000004100 */
[----:B------:R-:W-:Y:S02]  /*8cf0*/  HADD2.F32 R11, -RZ, R11.H1_H1 ;  /* 0x3000000bff0b7230 */ /* 0x000fe40000004100 */
[-C--:B------:R-:W-:Y:S01]  /*8d00*/  FMUL.FTZ R38, R29, R34.reuse ;  /* 0x000000221d267220 */ /* 0x080fe20000410000 */
[----:B------:R-:W-:Y:S01]  /*8d10*/  FMUL.FTZ R34, R37, R34 ;  /* 0x0000002225227220 */ /* 0x000fe20000410000 */
[----:B------:R-:W-:-:S02]  /*8d20*/  HADD2.F32 R13, -RZ, R13.H1_H1 ;  /* 0x3000000dff0d7230 */ /* 0x000fc40000004100 */
[-C--:B------:R-:W-:Y:S01]  /*8d30*/  FFMA.FTZ R38, R37, R35.reuse, -R38 ;  /* 0x0000002325267223 */ /* 0x080fe20000010826 */
[----:B------:R-:W-:Y:S01]  /*8d40*/  FFMA.FTZ R29, R29, R35, R34 ;  /* 0x000000231d1d7223 */ /* 0x000fe20000010022 */
[----:B------:R-:W-:Y:S01]  /*8d50*/  SHF.R.U32.HI R35, RZ, 0x10, R73 ;  /* 0x00000010ff237819 */ /* 0x000fe20000011649 */
[----:B------:R-:W-:Y:S01]  /*8d60*/  HADD2.F32 R40, -RZ, R15.H0_H0 ;  /* 0x2000000fff287230 */ /* 0x000fe20000004100 */
[--C-:B------:R-:W-:Y:S01]  /*8d70*/  SHF.R.U64 R34, R60, 0x10, R61.reuse ;  /* 0x000000103c227819 */ /* 0x100fe2000000123d */
[----:B------:R-:W-:Y:S01]  /*8d80*/  HADD2.F32 R39, -RZ, R159.H1_H1 ;  /* 0x3000009fff277230 */ /* 0x000fe20000004100 */
[----:B------:R-:W-:Y:S01]  /*8d90*/  SHF.R.U32.HI R60, RZ, 0x10, R61 ;  /* 0x00000010ff3c7819 */ /* 0x000fe2000001163d */
[----:B------:R-:W-:Y:S02]  /*8da0*/  HADD2.F32 R35, -RZ, R35.H0_H0 ;  /* 0x20000023ff237230 */ /* 0x000fe40000004100 */
[----:B------:R-:W-:Y:S02]  /*8db0*/  HADD2.F32 R15, -RZ, R15.H1_H1 ;  /* 0x3000000fff0f7230 */ /* 0x000fe40000004100 */
[----:B------:R-:W-:-:S02]  /*8dc0*/  HADD2.F32 R60, -RZ, R60.H0_H0 ;  /* 0x2000003cff3c7230 */ /* 0x000fc40000004100 */
[-C--:B------:R-:W-:Y:S01]  /*8dd0*/  FMUL.FTZ R37, R11, R35.reuse ;  /* 0x000000230b257220 */ /* 0x080fe20000410000 */
[C---:B------:R-:W-:Y:S01]  /*8de0*/  FMUL.FTZ R35, R13.reuse, R35 ;  /* 0x000000230d237220 */ /* 0x040fe20000410000 */
[----:B------:R-:W-:Y:S02]  /*8df0*/  HADD2.F32 R194, -RZ, R194.H0_H0 ;  /* 0x200000c2ffc27230 */ /* 0x000fe40000004100 */
[-C--:B------:R-:W-:Y:S01]  /*8e00*/  FFMA.FTZ R13, R13, R60.reuse, -R37 ;  /* 0x0000003c0d0d7223 */ /* 0x080fe20000010825 */
[----:B------:R-:W-:Y:S01]  /*8e10*/  FFMA.FTZ R11, R11, R60, R35 ;  /* 0x0000003c0b0b7223 */ /* 0x000fe20000010023 */
[----:B------:R-:W-:Y:S02]  /*8e20*/  HADD2.F32 R35, -RZ, R193.H1_H1 ;  /* 0x300000c1ff237230 */ /* 0x000fe40000004100 */
[--C-:B------:R-:W-:Y:S01]  /*8e30*/  HADD2.F32 R37, -RZ, R31.reuse.H0_H0 ;  /* 0x2000001fff257230 */ /* 0x100fe20000004100 */
[----:B------:R-:W-:Y:S01]  /*8e40*/  F2FP.F16.F32.PACK_AB R13, R13, R38 ;  /* 0x000000260d0d723e */ /* 0x000fe200000000ff */
[----:B------:R-:W-:Y:S01]  /*8e50*/  HADD2.F32 R31, -RZ, R31.H1_H1 ;  /* 0x3000001fff1f7230 */ /* 0x000fe20000004100 */
[----:B------:R-:W-:Y:S01]  /*8e60*/  F2FP.F16.F32.PACK_AB R29, R11, R29 ;  /* 0x0000001d0b1d723e */ /* 0x000fe200000000ff */
[----:B------:R-:W-:-:S02]  /*8e70*/  HADD2.F32 R42, -RZ, R12.H0_H0 ;  /* 0x2000000cff2a7230 */ /* 0x000fc40000004100 */
[CC--:B------:R-:W-:Y:S01]  /*8e80*/  FMUL.FTZ R41, R37.reuse, R35.reuse ;  /* 0x0000002325297220 */ /* 0x0c0fe20000410000 */
[C---:B------:R-:W-:Y:S01]  /*8e90*/  FMUL.FTZ R35, R40.reuse, R35 ;  /* 0x0000002328237220 */ /* 0x040fe20000410000 */
[----:B------:R-:W-:Y:S02]  /*8ea0*/  HADD2.F32 R182, -RZ, R182.H0_H0 ;  /* 0x200000b6ffb67230 */ /* 0x000fe40000004100 */
[-C--:B------:R-:W-:Y:S01]  /*8eb0*/  FFMA.FTZ R41, R40, R39.reuse, -R41 ;  /* 0x0000002728297223 */ /* 0x080fe20000010829 */
[----:B------:R-:W-:Y:S01]  /*8ec0*/  FFMA.FTZ R35, R37, R39, R35 ;  /* 0x0000002725237223 */ /* 0x000fe20000010023 */
[--C-:B------:R-:W-:Y:S01]  /*8ed0*/  SHF.R.U64 R39, R74, 0x10, R75.reuse ;  /* 0x000000104a277819 */ /* 0x100fe2000000124b */
[----:B------:R-:W-:Y:S01]  /*8ee0*/  HADD2.F32 R72, -RZ, R72.H0_H0 ;  /* 0x20000048ff487230 */ /* 0x000fe20000004100 */
[----:B------:R-:W-:Y:S01]  /*8ef0*/  SHF.R.U32.HI R74, RZ, 0x10, R75 ;  /* 0x00000010ff4a7819 */ /* 0x000fe2000001164b */
[----:B------:R-:W-:Y:S01]  /*8f00*/  HADD2.F32 R12, -RZ, R12.H1_H1 ;  /* 0x3000000cff0c7230 */ /* 0x000fe20000004100 */
[--C-:B------:R-:W-:Y:S01]  /*8f10*/  SHF.R.U64 R37, R62, 0x10, R63.reuse ;  /* 0x000000103e257819 */ /* 0x100fe2000000123f */
[----:B------:R-:W-:Y:S01]  /*8f20*/  HADD2.F32 R34, -RZ, R34.H0_H0 ;  /* 0x20000022ff227230 */ /* 0x000fe20000004100 */
[----:B------:R-:W-:Y:S01]  /*8f30*/  SHF.R.U32.HI R62, RZ, 0x10, R63 ;  /* 0x00000010ff3e7819 */ /* 0x000fe2000001163f */
[----:B------:R-:W-:-:S02]  /*8f40*/  HADD2.F32 R74, -RZ, R74.H0_H0 ;  /* 0x2000004aff4a7230 */ /* 0x000fc40000004100 */
[----:B------:R-:W-:Y:S02]  /*8f50*/  HADD2.F32 R193, -RZ, R193.H0_H0 ;  /* 0x200000c1ffc17230 */ /* 0x000fe40000004100 */
[----:B------:R-:W-:Y:S02]  /*8f60*/  HADD2.F32 R62, -RZ, R62.H0_H0 ;  /* 0x2000003eff3e7230 */ /* 0x000fe40000004100 */
[----:B------:R-:W-:Y:S01]  /*8f70*/  FMUL.FTZ R40, R31, R74 ;  /* 0x0000004a1f287220 */ /* 0x000fe20000410000 */
[----:B------:R-:W-:Y:S02]  /*8f80*/  HADD2.F32 R159, -RZ, R159.H0_H0 ;  /* 0x2000009fff9f7230 */ /* 0x000fe40000004100 */
[----:B------:R-:W-:Y:S02]  /*8f90*/  HADD2.F32 R39, -RZ, R39.H0_H0 ;  /* 0x20000027ff277230 */ /* 0x000fe40000004100 */
[C---:B------:R-:W-:Y:S01]  /*8fa0*/  FFMA.FTZ R40, R15.reuse, R62, -R40 ;  /* 0x0000003e0f287223 */ /* 0x040fe20000010828 */
[----:B------:R-:W-:Y:S01]  /*8fb0*/  FMUL.FTZ R15, R15, R74 ;  /* 0x0000004a0f0f7220 */ /* 0x000fe20000410000 */
[----:B------:R-:W-:-:S03]  /*8fc0*/  HADD2.F32 R37, -RZ, R37.H0_H0 ;  /* 0x20000025ff257230 */ /* 0x000fc60000004100 */
[----:B------:R-:W-:Y:S01]  /*8fd0*/  FFMA.FTZ R15, R31, R62, R15 ;  /* 0x0000003e1f0f7223 */ /* 0x000fe2000001000f */
[--C-:B------:R-:W-:Y:S01]  /*8fe0*/  HADD2.F32 R31, -RZ, R28.reuse.H0_H0 ;  /* 0x2000001cff1f7230 */ /* 0x100fe20000004100 */
[----:B------:R-:W-:Y:S01]  /*8ff0*/  F2FP.F16.F32.PACK_AB R40, R40, R41 ;  /* 0x000000292828723e */ /* 0x000fe200000000ff */
[----:B------:R-:W-:Y:S02]  /*9000*/  HADD2.F32 R28, -RZ, R28.H1_H1 ;  /* 0x3000001cff1c7230 */ /* 0x000fe40000004100 */
[----:B------:R-:W-:Y:S01]  /*9010*/  F2FP.F16.F32.PACK_AB R35, R15, R35 ;  /* 0x000000230f23723e */ /* 0x000fe200000000ff */
[CC--:B------:R-:W-:Y:S01]  /*9020*/  FMUL.FTZ R43, R31.reuse, R194.reuse ;  /* 0x000000c21f2b7220 */ /* 0x0c0fe20000410000 */
[C---:B------:R-:W-:Y:S01]  /*9030*/  FMUL.FTZ R194, R42.reuse, R194 ;  /* 0x000000c22ac27220 */ /* 0x040fe20000410000 */
[----:B------:R-:W-:Y:S02]  /*9040*/  IMAD.MOV.U32 R15, RZ, RZ, R40 ;  /* 0x000000ffff0f7224 */ /* 0x000fe400078e0028 */
[-C--:B------:R-:W-:Y:S01]  /*9050*/  FFMA.FTZ R43, R42, R182.reuse, -R43 ;  /* 0x000000b62a2b7223 */ /* 0x080fe2000001082b */
        /* <DEDUP_REMOVED lines=16> */
[C---:B------:R-:W-:Y:S01]  /*9160*/  FMUL.FTZ R39, R14.reuse, R39 ;  /* 0x000000270e277220 */ /* 0x040fe20000410000 */
[----:B------:R-:W-:Y:S02]  /*9170*/  IMAD.MOV.U32 R28, RZ, RZ, R72 ;  /* 0x000000ffff1c7224 */ /* 0x000fe400078e0048 */
        /* <DEDUP_REMOVED lines=8> */
.L_x_540:
[----:B------:R-:W-:Y:S05]  /*9200*/  BSYNC B2 ;  /* 0x0000000000027941 */ /* 0x000fea0003800000 */
.L_x_539:
[----:B------:R-:W-:-:S04]  /*9210*/  LEA R34, P3, R6, R118, 0x1 ;  /* 0x0000007606227211 */ /* 0x000fc800078608ff */
[----:B------:R-:W-:Y:S02]  /*9220*/  LEA.HI.X R35, R6, R115, R113, 0x1, P3 ;  /* 0x0000007306237211 */ /* 0x000fe400018f0c71 */
[----:B------:R-:W-:-:S03]  /*9230*/  ISETP.GE.AND P3, PT, R36, R135, PT ;  /* 0x000000872400720c */ /* 0x000fc60003f66270 */
[----:B0-----:R0:W-:Y:S10]  /*9240*/  ST.E.128 desc[UR56][R34.64], R12 ;  /* 0x0000000c22007985 */ /* 0x0011f4000c101d38 */
[----:B------:R-:W-:-:S05]  /*9250*/  @!P3 IMAD.WIDE R36, R36, 0x2, R32 ;  /* 0x000000022424b825 */ /* 0x000fca00078e0220 */
[----:B-1----:R0:W-:Y:S02]  /*9260*/  @!P3 ST.E.128 desc[UR56][R36.64], R28 ;  /* 0x0000001c2400b985 */ /* 0x0021e4000c101d38 */
.L_x_538:
[----:B------:R-:W-:Y:S05]  /*9270*/  BSYNC B1 ;  /* 0x0000000000017941 */ /* 0x000fea0003800000 */
.L_x_537:
[----:B------:R-:W-:Y:S01]  /*9280*/  ISETP.NE.AND P3, PT, R26, RZ, PT ;  /* 0x000000ff1a00720c */ /* 0x000fe20003f65270 */
[----:B------:R-:W-:-:S12]  /*9290*/  BSSY B1, `(.L_x_541) ;  /* 0x0000077000017945 */ /* 0x000fd80003800000 */
[----:B------:R-:W-:Y:S05]  /*92a0*/  @!P3 BRA `(.L_x_542) ;  /* 0x0000000400d4b947 */ /* 0x000fea0003800000 */
[----:B---3--:R-:W-:Y:S01]  /*92b0*/  SEL R11, R125, R137, !P1 ;  /* 0x000000897d0b7207 */ /* 0x008fe20004800000 */
[----:B------:R-:W-:Y:S01]  /*92c0*/  BSSY B2, `(.L_x_543) ;  /* 0x0000070000027945 */ /* 0x000fe20003800000 */
[----:B0-----:R-:W-:Y:S02]  /*92d0*/  SHF.R.U32.HI R14, RZ, 0x3, R168 ;  /* 0x00000003ff0e7819 */ /* 0x001fe400000116a8 */
[----:B----4-:R-:W-:Y:S02]  /*92e0*/  SHF.R.S32.HI R12, RZ, 0x1f, R11 ;  /* 0x0000001fff0c7819 */ /* 0x010fe4000001140b */
[----:B------:R-:W-:Y:S02]  /*92f0*/  ISETP.GE.AND P4, PT, R0, R124, PT ;  /* 0x0000007c0000720c */ /* 0x000fe40003f86270 */
[----:B------:R-:W-:Y:S02]  /*9300*/  LEA.HI R11, R12, R11, RZ, 0x4 ;  /* 0x0000000b0c0b7211 */ /* 0x000fe400078f20ff */
[----:B------:R-:W-:-:S02]  /*9310*/  LEA R34, P3, R7, R118, 0x1 ;  /* 0x0000007607227211 */ /* 0x000fc400078608ff */
[----:B------:R-:W-:Y:S02]  /*9320*/  LEA.HI.SX32 R11, R11, R120, 0x1c ;  /* 0x000000780b0b7211 */ /* 0x000fe400078fe2ff */
[----:B------:R-:W-:Y:S02]  /*9330*/  LEA.HI.X R35, R7, R115, R112, 0x1, P3 ;  /* 0x0000007307237211 */ /* 0x000fe400018f0c70 */
[----:B------:R-:W-:Y:S01]  /*9340*/  SHF.R.S32.HI R12, RZ, 0x1f, R11 ;  /* 0x0000001fff0c7819 */ /* 0x000fe2000001140b */
[----:B------:R-:W-:-:S03]  /*9350*/  IMAD.SHL.U32 R36, R11, 0x8, RZ ;  /* 0x000000080b247824 */ /* 0x000fc600078e00ff */
[----:B------:R-:W-:Y:S02]  /*9360*/  LEA.HI R12, R12, R11, RZ, 0x3 ;  /* 0x0000000b0c0c7211 */ /* 0x000fe400078f18ff */
[----:B------:R-:W-:Y:S02]  /*9370*/  LOP3.LUT R11, R168, 0x38, R36, 0xf8, !PT ;  /* 0x00000038a80b7812 */ /* 0x000fe400078ef824 */
[----:B------:R-:W-:Y:S02]  /*9380*/  SHF.R.S32.HI R13, RZ, 0x3, R12 ;  /* 0x00000003ff0d7819 */ /* 0x000fe4000001140c */
[----:B------:R-:W-:Y:S02]  /*9390*/  LOP3.LUT R11, R11, R14, RZ, 0x3c, !PT ;  /* 0x0000000e0b0b7212 */ /* 0x000fe400078e3cff */
[----:B------:R-:W-:Y:S01]  /*93a0*/  ISETP.GE.AND P3, PT, R36, R135, PT ;  /* 0x000000872400720c */ /* 0x000fe20003f66270 */
[----:B------:R-:W-:-:S04]  /*93b0*/  IMAD R12, R13, 0x1800, R180 ;  /* 0x000018000d0c7824 */ /* 0x000fc800078e02b4 */
[----:B------:R-:W-:Y:S02]  /*93c0*/  IMAD.IADD R11, R12, 0x1, R11 ;  /* 0x000000010c0b7824 */ /* 0x000fe400078e020b */
[C---:B------:R-:W-:Y:S02]  /*93d0*/  IMAD R12, R18.reuse, 0x4800, R134 ;  /* 0x00004800120c7824 */ /* 0x040fe400078e0286 */
[----:B------:R-:W-:-:S03]  /*93e0*/  IMAD R28, R18, 0x4800, R11 ;  /* 0x00004800121c7824 */ /* 0x000fc600078e020b */
[----:B------:R-:W-:Y:S01]  /*93f0*/  LEA R12, R12, R2, 0x1 ;  /* 0x000000020c0c7211 */ /* 0x000fe200078e08ff */
[----:B------:R-:W-:-:S05]  /*9400*/  IMAD R28, R28, 0x2, R2 ;  /* 0x000000021c1c7824 */ /* 0x000fca00078e0202 */
[----:B------:R-:W0:Y:S04]  /*9410*/  LDS.128 R12, [R12+0x18400] ;  /* 0x018400000c0c7984 */ /* 0x000e280000000c00 */
[----:B------:R-:W1:Y:S01]  /*9420*/  LDS.128 R28, [R28+0x18400] ;  /* 0x018400001c1c7984 */ /* 0x000e620000000c00 */
[----:B------:R-:W-:Y:S05]  /*9430*/  @P4 BRA `(.L_x_544) ;  /* 0x0000000400604947 */ /* 0x000fea0003800000 */
[----:B0-----:R-:W-:Y:S01]  /*9440*/  IMAD.MOV.U32 R11, RZ, RZ, R13 ;  /* 0x000000ffff0b7224 */ /* 0x001fe200078e000d */
[----:B------:R-:W-:Y:S01]  /*9450*/  SHF.R.U64 R68, R68, 0x10, R69 ;  /* 0x0000001044447819 */ /* 0x000fe20000001245 */
[----:B------:R-:W-:Y:S01]  /*9460*/  HADD2.F32 R39, -RZ, R158.H1_H1 ;  /* 0x3000009eff277230 */ /* 0x000fe20000004100 */
[----:B------:R-:W-:Y:S01]  /*9470*/  SHF.R.U64 R56, R56, 0x10, R57 ;  /* 0x0000001038387819 */ /* 0x000fe20000001239 */
[----:B-1----:R-:W-:Y:S01]  /*9480*/  HADD2.F32 R37, -RZ, R29.H0_H0 ;  /* 0x2000001dff257230 */ /* 0x002fe20000004100 */
[----:B------:R-:W-:Y:S01]  /*9490*/  SHF.R.U64 R70, R70, 0x10, R71 ;  /* 0x0000001046467819 */ /* 0x000fe20000001247 */
[----:B------:R-:W-:Y:S01]  /*94a0*/  HADD2.F32 R38, -RZ, R11.H0_H0 ;  /* 0x2000000bff267230 */ /* 0x000fe20000004100 */
[----:B------:R-:W-:Y:S01]  /*94b0*/  SHF.R.U64 R58, R58, 0x10, R59 ;  /* 0x000000103a3a7819 */ /* 0x000fe2000000123b */
[----:B------:R-:W-:Y:S02]  /*94c0*/  HADD2.F32 R13, -RZ, R150.H1_H1 ;  /* 0x30000096ff0d7230 */ /* 0x000fe40000004100 */
[----:B------:R-:W-:Y:S01]  /*94d0*/  FMUL.FTZ R40, R37, R39 ;  /* 0x0000002725287220 */ /* 0x000fe20000410000 */
[----:B------:R-:W-:-:S02]  /*94e0*/  HADD2.F32 R158, -RZ, R158.H0_H0 ;  /* 0x2000009eff9e7230 */ /* 0x000fc40000004100 */
[C---:B------:R-:W-:Y:S01]  /*94f0*/  FMUL.FTZ R39, R38.reuse, R39 ;  /* 0x0000002726277220 */ /* 0x040fe20000410000 */
[----:B------:R-:W-:Y:S02]  /*9500*/  HADD2.F32 R150, -RZ, R150.H0_H0 ;  /* 0x20000096ff967230 */ /* 0x000fe40000004100 */
[-C--:B------:R-:W-:Y:S01]  /*9510*/  FFMA.FTZ R38, R38, R13.reuse, -R40 ;  /* 0x0000000d26267223 */ /* 0x080fe20000010828 */
[----:B------:R-:W-:Y:S01]  /*9520*/  SHF.R.U32.HI R40, RZ, 0x10, R57 ;  /* 0x00000010ff287819 */ /* 0x000fe20000011639 */
[----:B------:R-:W-:Y:S01]  /*9530*/  FFMA.FTZ R37, R37, R13, R39 ;  /* 0x0000000d25257223 */ /* 0x000fe20000010027 */
[----:B------:R-:W-:Y:S01]  /*9540*/  SHF.R.U32.HI R39, RZ, 0x10, R69 ;  /* 0x00000010ff277819 */ /* 0x000fe20000011645 */
[----:B------:R-:W-:Y:S02]  /*9550*/  HADD2.F32 R13, -RZ, R29.H1_H1 ;  /* 0x3000001dff0d7230 */ /* 0x000fe40000004100 */
[----:B------:R-:W-:Y:S02]  /*9560*/  HADD2.F32 R68, -RZ, R68.H0_H0 ;  /* 0x20000044ff447230 */ /* 0x000fe40000004100 */
[----:B------:R-:W-:-:S02]  /*9570*/  HADD2.F32 R29, -RZ, R39.H0_H0 ;  /* 0x20000027ff1d7230 */ /* 0x000fc40000004100 */
[----:B------:R-:W-:Y:S02]  /*9580*/  HADD2.F32 R39, -RZ, R11.H1_H1 ;  /* 0x3000000bff277230 */ /* 0x000fe40000004100 */
[----:B------:R-:W-:Y:S02]  /*9590*/  HADD2.F32 R11, -RZ, R40.H0_H0 ;  /* 0x20000028ff0b7230 */ /* 0x000fe40000004100 */
[-C--:B------:R-:W-:Y:S01]  /*95a0*/  FMUL.FTZ R40, R13, R29.reuse ;  /* 0x0000001d0d287220 */ /* 0x080fe20000410000 */
[----:B------:R-:W-:Y:S02]  /*95b0*/  HADD2.F32 R56, -RZ, R56.H0_H0 ;  /* 0x20000038ff387230 */ /* 0x000fe40000004100 */
[C---:B------:R-:W-:Y:S01]  /*95c0*/  FMUL.FTZ R41, R39.reuse, R29 ;  /* 0x0000001d27297220 */ /* 0x040fe20000410000 */
[----:B------:R-:W-:Y:S02]  /*95d0*/  HADD2.F32 R70, -RZ, R70.H0_H0 ;  /* 0x20000046ff467230 */ /* 0x000fe40000004100 */
[----:B------:R-:W-:Y:S01]  /*95e0*/  FFMA.FTZ R29, R39, R11, -R40 ;  /* 0x0000000b271d7223 */ /* 0x000fe20000010828 */
[----:B------:R-:W-:-:S02]  /*95f0*/  HADD2.F32 R40, -RZ, R151.H1_H1 ;  /* 0x30000097ff287230 */ /* 0x000fc40000004100 */
[----:B------:R-:W-:Y:S01]  /*9600*/  FFMA.FTZ R11, R13, R11, R41 ;  /* 0x0000000b0d0b7223 */ /* 0x000fe20000010029 */
[----:B------:R-:W-:Y:S01]  /*9610*/  MOV R13, R15 ;  /* 0x0000000f000d7202 */ /* 0x000fe20000000f00 */
[----:B------:R-:W-:Y:S01]  /*9620*/  HADD2.F32 R15, -RZ, R31.H0_H0 ;  /* 0x2000001fff0f7230 */ /* 0x000fe20000004100 */
[----:B------:R-:W-:Y:S01]  /*9630*/  F2FP.F16.F32.PACK_AB R29, R29, R38 ;  /* 0x000000261d1d723e */ /* 0x000fe200000000ff */
[----:B------:R-:W-:Y:S01]  /*9640*/  HADD2.F32 R41, -RZ, R149.H1_H1 ;  /* 0x30000095ff297230 */ /* 0x000fe20000004100 */
[----:B------:R-:W-:Y:S01]  /*9650*/  F2FP.F16.F32.PACK_AB R11, R11, R37 ;  /* 0x000000250b0b723e */ /* 0x000fe200000000ff */
[--C-:B------:R-:W-:Y:S02]  /*9660*/  HADD2.F32 R39, -RZ, R13.reuse.H0_H0 ;  /* 0x2000000dff277230 */ /* 0x100fe40000004100 */
[----:B------:R-:W-:Y:S01]  /*9670*/  FMUL.FTZ R42, R15, R40 ;  /* 0x000000280f2a7220 */ /* 0x000fe20000410000 */
[----:B------:R-:W-:Y:S02]  /*9680*/  HADD2.F32 R13, -RZ, R13.H1_H1 ;  /* 0x3000000dff0d7230 */ /* 0x000fe40000004100 */
[----:B------:R-:W-:-:S02]  /*9690*/  HADD2.F32 R151, -RZ, R151.H0_H0 ;  /* 0x20000097ff977230 */ /* 0x000fc40000004100 */
[C---:B------:R-:W-:Y:S01]  /*96a0*/  FMUL.FTZ R40, R39.reuse, R40 ;  /* 0x0000002827287220 */ /* 0x040fe20000410000 */
[-C--:B------:R-:W-:Y:S01]  /*96b0*/  FFMA.FTZ R42, R39, R41.reuse, -R42 ;  /* 0x00000029272a7223 */ /* 0x080fe2000001082a */
[----:B------:R-:W-:Y:S01]  /*96c0*/  SHF.R.U32.HI R39, RZ, 0x10, R71 ;  /* 0x00000010ff277819 */ /* 0x000fe20000011647 */
[----:B------:R-:W-:Y:S02]  /*96d0*/  HADD2.F32 R149, -RZ, R149.H0_H0 ;  /* 0x20000095ff957230 */ /* 0x000fe40000004100 */
[----:B------:R-:W-:Y:S01]  /*96e0*/  FFMA.FTZ R40, R15, R41, R40 ;  /* 0x000000290f287223 */ /* 0x000fe20000010028 */
[----:B------:R-:W-:Y:S02]  /*96f0*/  HADD2.F32 R15, -RZ, R31.H1_H1 ;  /* 0x3000001fff0f7230 */ /* 0x000fe40000004100 */
[----:B------:R-:W-:Y:S01]  /*9700*/  HADD2.F32 R31, -RZ, R39.H0_H0 ;  /* 0x20000027ff1f7230 */ /* 0x000fe20000004100 */
[----:B------:R-:W-:Y:S01]  /*9710*/  SHF.R.U32.HI R39, RZ, 0x10, R59 ;  /* 0x00000010ff277819 */ /* 0x000fe2000001163b */
[----:B------:R-:W-:-:S03]  /*9720*/  HADD2.F32 R58, -RZ, R58.H0_H0 ;  /* 0x2000003aff3a7230 */ /* 0x000fc60000004100 */
[-C--:B------:R-:W-:Y:S01]  /*9730*/  FMUL.FTZ R41, R15, R31.reuse ;  /* 0x0000001f0f297220 */ /* 0x080fe20000410000 */
[----:B------:R-:W-:Y:S02]  /*9740*/  HADD2.F32 R39, -RZ, R39.H0_H0 ;  /* 0x20000027ff277230 */ /* 0x000fe40000004100 */
[----:B------:R-:W-:-:S03]  /*9750*/  FMUL.FTZ R31, R13, R31 ;  /* 0x0000001f0d1f7220 */ /* 0x000fc60000410000 */
[-C--:B------:R-:W-:Y:S01]  /*9760*/  FFMA.FTZ R41, R13, R39.reuse, -R41 ;  /* 0x000000270d297223 */ /* 0x080fe20000010829 */
[----:B------:R-:W-:Y:S01]  /*9770*/  FFMA.FTZ R31, R15, R39, R31 ;  /* 0x000000270f1f7223 */ /* 0x000fe2000001001f */
[----:B------:R-:W-:Y:S02]  /*9780*/  HADD2.F32 R13, -RZ, R28.H0_H0 ;  /* 0x2000001cff0d7230 */ /* 0x000fe40000004100 */
[----:B------:R-:W-:Y:S02]  /*9790*/  HADD2.F32 R15, -RZ, R12.H0_H0 ;  /* 0x2000000cff0f7230 */ /* 0x000fe40000004100 */
[----:B------:R-:W-:Y:S02]  /*97a0*/  HADD2.F32 R28, -RZ, R28.H1_H1 ;  /* 0x3000001cff1c7230 */ /* 0x000fe40000004100 */
[-C--:B------:R-:W-:Y:S01]  /*97b0*/  FMUL.FTZ R39, R13, R158.reuse ;  /* 0x0000009e0d277220 */ /* 0x080fe20000410000 */
[----:B------:R-:W-:Y:S02]  /*97c0*/  HADD2.F32 R12, -RZ, R12.H1_H1 ;  /* 0x3000000cff0c7230 */ /* 0x000fe40000004100 */
[----:B------:R-:W-:Y:S01]  /*97d0*/  FMUL.FTZ R158, R15, R158 ;  /* 0x0000009e0f9e7220 */ /* 0x000fe20000410000 */
[----:B------:R-:W-:Y:S01]  /*97e0*/  F2FP.F16.F32.PACK_AB R31, R31, R40 ;  /* 0x000000281f1f723e */ /* 0x000fe200000000ff */
[----:B------:R-:W-:Y:S01]  /*97f0*/  FFMA.FTZ R39, R15, R150, -R39 ;  /* 0x000000960f277223 */ /* 0x000fe20000010827 */
[----:B------:R-:W-:-:S02]  /*9800*/  HADD2.F32 R15, -RZ, R14.H0_H0 ;  /* 0x2000000eff0f7230 */ /* 0x000fc40000004100 */
[----:B------:R-:W-:Y:S01]  /*9810*/  FFMA.FTZ R158, R13, R150, R158 ;  /* 0x000000960d9e7223 */ /* 0x000fe2000001009e */
[-C--:B------:R-:W-:Y:S01]  /*9820*/  FMUL.FTZ R13, R28, R68.reuse ;  /* 0x000000441c0d7220 */ /* 0x080fe20000410000 */
[C---:B------:R-:W-:Y:S01]  /*9830*/  FMUL.FTZ R68, R12.reuse, R68 ;  /* 0x000000440c447220 */ /* 0x040fe20000410000 */
[----:B------:R-:W-:Y:S02]  /*9840*/  HADD2.F32 R14, -RZ, R14.H1_H1 ;  /* 0x3000000eff0e7230 */ /* 0x000fe40000004100 */
[-C--:B------:R-:W-:Y:S01]  /*9850*/  FFMA.FTZ R13, R12, R56.reuse, -R13 ;  /* 0x000000380c0d7223 */ /* 0x080fe2000001080d */
[--C-:B------:R-:W-:Y:S02]  /*9860*/  HADD2.F32 R12, -RZ, R30.reuse.H0_H0 ;  /* 0x2000001eff0c7230 */ /* 0x100fe40000004100 */
[----:B------:R-:W-:Y:S01]  /*9870*/  FFMA.FTZ R68, R28, R56, R68 ;  /* 0x000000381c447223 */ /* 0x000fe20000010044 */
[----:B------:R-:W-:Y:S02]  /*9880*/  HADD2.F32 R30, -RZ, R30.H1_H1 ;  /* 0x3000001eff1e7230 */ /* 0x000fe40000004100 */
[-C--:B------:R-:W-:Y:S01]  /*9890*/  FMUL.FTZ R28, R12, R151.reuse ;  /* 0x000000970c1c7220 */ /* 0x080fe20000410000 */
[----:B------:R-:W-:Y:S01]  /*98a0*/  FMUL.FTZ R151, R15, R151 ;  /* 0x000000970f977220 */ /* 0x000fe20000410000 */
[----:B------:R-:W-:-:S02]  /*98b0*/  F2FP.F16.F32.PACK_AB R68, R68, R158 ;  /* 0x0000009e4444723e */ /* 0x000fc400000000ff */
[-C--:B------:R-:W-:Y:S01]  /*98c0*/  FFMA.FTZ R28, R15, R149.reuse, -R28 ;  /* 0x000000950f1c7223 */ /* 0x080fe2000001081c */
[----:B------:R-:W-:Y:S01]  /*98d0*/  FFMA.FTZ R151, R12, R149, R151 ;  /* 0x000000950c977223 */ /* 0x000fe20000010097 */
[-C--:B------:R-:W-:Y:S01]  /*98e0*/  FMUL.FTZ R12, R30, R70.reuse ;  /* 0x000000461e0c7220 */ /* 0x080fe20000410000 */
[C---:B------:R-:W-:Y:S01]  /*98f0*/  FMUL.FTZ R70, R14.reuse, R70 ;  /* 0x000000460e467220 */ /* 0x040fe20000410000 */
[----:B------:R-:W-:Y:S02]  /*9900*/  F2FP.F16.F32.PACK_AB R15, R41, R42 ;  /* 0x0000002a290f723e */ /* 0x000fe400000000ff */
[-C--:B------:R-:W-:Y:S01]  /*9910*/  FFMA.FTZ R12, R14, R58.reuse, -R12 ;  /* 0x0000003a0e0c7223 */ /* 0x080fe2000001080c */
[----:B------:R-:W-:Y:S01]  /*9920*/  FFMA.FTZ R70, R30, R58, R70 ;  /* 0x0000003a1e467223 */ /* 0x000fe20000010046 */
[----:B------:R-:W-:Y:S01]  /*9930*/  F2FP.F16.F32.PACK_AB R14, R13, R39 ;  /* 0x000000270d0e723e */ /* 0x000fe200000000ff */
[----:B------:R-:W-:Y:S02]  /*9940*/  IMAD.MOV.U32 R13, RZ, RZ, R29 ;  /* 0x000000ffff0d7224 */ /* 0x000fe400078e001d */
[----:B------:R-:W-:Y:S01]  /*9950*/  F2FP.F16.F32.PACK_AB R30, R12, R28 ;  /* 0x0000001c0c1e723e */ /* 0x000fe200000000ff */
[----:B------:R-:W-:Y:S01]  /*9960*/  IMAD.MOV.U32 R29, RZ, RZ, R11 ;  /* 0x000000ffff1d7224 */ /* 0x000fe200078e000b */
[----:B------:R-:W-:Y:S01]  /*9970*/  F2FP.F16.F32.PACK_AB R70, R70, R151 ;  /* 0x000000974646723e */ /* 0x000fe200000000ff */
[----:B------:R-:W-:Y:S01]  /*9980*/  IMAD.MOV.U32 R12, RZ, RZ, R14 ;  /* 0x000000ffff0c7224 */ /* 0x000fe200078e000e */
[----:B------:R-:W-:Y:S01]  /*9990*/  MOV R28, R68 ;  /* 0x00000044001c7202 */ /* 0x000fe20000000f00 */
[----:B------:R-:W-:Y:S01]  /*99a0*/  IMAD.MOV.U32 R14, RZ, RZ, R30 ;  /* 0x000000ffff0e7224 */ /* 0x000fe200078e001e */
[----:B------:R-:W-:-:S07]  /*99b0*/  MOV R30, R70 ;  /* 0x00000046001e7202 */ /* 0x000fce0000000f00 */
.L_x_544:
[----:B------:R-:W-:Y:S05]  /*99c0*/  BSYNC B2 ;  /* 0x0000000000027941 */ /* 0x000fea0003800000 */
.L_x_543:
[----:B------:R-:W-:Y:S01]  /*99d0*/  @!P3 IMAD.WIDE R36, R36, 0x2, R32 ;  /* 0x000000022424b825 */ /* 0x000fe200078e0220 */
[----:B0-----:R2:W-:Y:S04]  /*99e0*/  ST.E.128 desc[UR56][R34.64], R12 ;  /* 0x0000000c22007985 */ /* 0x0015e8000c101d38 */
[----:B-1----:R2:W-:Y:S02]  /*99f0*/  @!P3 ST.E.128 desc[UR56][R36.64], R28 ;  /* 0x0000001c2400b985 */ /* 0x0025e4000c101d38 */
.L_x_542:
[----:B------:R-:W-:Y:S05]  /*9a00*/  BSYNC B1 ;  /* 0x0000000000017941 */ /* 0x000fea0003800000 */
.L_x_541:
[----:B------:R-:W-:-:S13]  /*9a10*/  ISETP.NE.AND P3, PT, R27, RZ, PT ;  /* 0x000000ff1b00720c */ /* 0x000fda0003f65270 */
[----:B------:R-:W-:Y:S05]  /*9a20*/  @!P3 BRA `(.L_x_493) ;  /* 0x0000000c00a0b947 */ /* 0x000fea0003800000 */
[----:B---3--:R-:W3:Y:S01]  /*9a30*/  LDL R11, [R1+0x38] ;  /* 0x00003800010b7983 */ /* 0x008ee20000100800 */
[----:B0-2---:R-:W-:Y:S01]  /*9a40*/  SHF.R.U32.HI R14, RZ, 0x3, R168 ;  /* 0x00000003ff0e7819 */ /* 0x005fe200000116a8 */
[----:B------:R-:W-:Y:S01]  /*9a50*/  BSSY B1, `(.L_x_545) ;  /* 0x000006c000017945 */ /* 0x000fe20003800000 */
[----:B------:R-:W-:-:S04]  /*9a60*/  LEA R34, P3, R8, R118, 0x1 ;  /* 0x0000007608227211 */ /* 0x000fc800078608ff */
[----:B------:R-:W-:Y:S02]  /*9a70*/  LEA.HI.X R35, R8, R115, R111, 0x1, P3 ;  /* 0x0000007308237211 */ /* 0x000fe400018f0c6f */
[----:B------:R-:W-:Y:S02]  /*9a80*/  ISETP.GE.AND P3, PT, R3, R124, PT ;  /* 0x0000007c0300720c */ /* 0x000fe40003f66270 */
[----:B---3--:R-:W-:-:S04]  /*9a90*/  LOP3.LUT P4, RZ, R11, 0x1, RZ, 0xc0, !PT ;  /* 0x000000010bff7812 */ /* 0x008fc8000788c0ff */
[----:B------:R-:W-:-:S04]  /*9aa0*/  SEL R137, R125, R137, !P4 ;  /* 0x000000897d897207 */ /* 0x000fc80006000000 */
[----:B----4-:R-:W-:-:S04]  /*9ab0*/  SHF.R.S32.HI R12, RZ, 0x1f, R137 ;  /* 0x0000001fff0c7819 */ /* 0x010fc80000011489 */
        /* <DEDUP_REMOVED lines=17> */
[----:B------:R-:W-:Y:S01]  /*9bd0*/  SHF.R.U64 R37, R64, 0x10, R65 ;  /* 0x0000001040257819 */ /* 0x000fe20000001241 */
[----:B-1----:R-:W-:Y:S01]  /*9be0*/  IMAD.MOV.U32 R40, RZ, RZ, R29 ;  /* 0x000000ffff287224 */ /* 0x002fe200078e001d */
[----:B------:R-:W-:Y:S01]  /*9bf0*/  SHF.R.U32.HI R64, RZ, 0x10, R65 ;  /* 0x00000010ff407819 */ /* 0x000fe20000011641 */
[----:B------:R-:W-:Y:S01]  /*9c00*/  HADD2.F32 R46, -RZ, R148.H1_H1 ;  /* 0x30000094ff2e7230 */ /* 0x000fe20000004100 */
[--C-:B------:R-:W-:Y:S01]  /*9c10*/  SHF.R.U64 R36, R52, 0x10, R53.reuse ;  /* 0x0000001034247819 */ /* 0x100fe20000001235 */
[----:B0-----:R-:W-:Y:S01]  /*9c20*/  HADD2.F32 R42, -RZ, R13.H1_H1 ;  /* 0x3000000dff2a7230 */ /* 0x001fe20000004100 */
[----:B------:R-:W-:Y:S01]  /*9c30*/  SHF.R.U32.HI R52, RZ, 0x10, R53 ;  /* 0x00000010ff347819 */ /* 0x000fe20000011635 */
[--C-:B------:R-:W-:Y:S01]  /*9c40*/  HADD2.F32 R41, -RZ, R40.reuse.H0_H0 ;  /* 0x20000028ff297230 */ /* 0x100fe20000004100 */
[----:B------:R-:W-:Y:S01]  /*9c50*/  MOV R29, R15 ;  /* 0x0000000f001d7202 */ /* 0x000fe20000000f00 */
[----:B------:R-:W-:Y:S01]  /*9c60*/  HADD2.F32 R40, -RZ, R40.H1_H1 ;  /* 0x30000028ff287230 */ /* 0x000fe20000004100 */
[----:B------:R-:W-:Y:S01]  /*9c70*/  SHF.R.U64 R39, R66, 0x10, R67 ;  /* 0x0000001042277819 */ /* 0x000fe20000001243 */
[----:B------:R-:W-:-:S02]  /*9c80*/  HADD2.F32 R45, -RZ, R64.H0_H0 ;  /* 0x20000040ff2d7230 */ /* 0x000fc40000004100 */
[-C--:B------:R-:W-:Y:S01]  /*9c90*/  FMUL.FTZ R48, R41, R46.reuse ;  /* 0x0000002e29307220 */ /* 0x080fe20000410000 */
[----:B------:R-:W-:Y:S01]  /*9ca0*/  HADD2.F32 R15, -RZ, R13.H0_H0 ;  /* 0x2000000dff0f7230 */ /* 0x000fe20000004100 */
[----:B------:R-:W-:Y:S01]  /*9cb0*/  SHF.R.U32.HI R66, RZ, 0x10, R67 ;  /* 0x00000010ff427819 */ /* 0x000fe20000011643 */
[----:B------:R-:W-:Y:S02]  /*9cc0*/  HADD2.F32 R44, -RZ, R144.H1_H1 ;  /* 0x30000090ff2c7230 */ /* 0x000fe40000004100 */
[-C--:B------:R-:W-:Y:S01]  /*9cd0*/  FMUL.FTZ R47, R40, R45.reuse ;  /* 0x0000002d282f7220 */ /* 0x080fe20000410000 */
[----:B------:R-:W-:Y:S02]  /*9ce0*/  HADD2.F32 R43, -RZ, R52.H0_H0 ;  /* 0x20000034ff2b7230 */ /* 0x000fe40000004100 */
[C---:B------:R-:W-:Y:S01]  /*9cf0*/  FMUL.FTZ R46, R15.reuse, R46 ;  /* 0x0000002e0f2e7220 */ /* 0x040fe20000410000 */
[----:B------:R-:W-:Y:S01]  /*9d00*/  FMUL.FTZ R45, R42, R45 ;  /* 0x0000002d2a2d7220 */ /* 0x000fe20000410000 */
[----:B------:R-:W-:Y:S01]  /*9d10*/  SHF.R.U64 R38, R54, 0x10, R55 ;  /* 0x0000001036267819 */ /* 0x000fe20000001237 */
[-C--:B------:R-:W-:Y:S01]  /*9d20*/  FFMA.FTZ R15, R15, R44.reuse, -R48 ;  /* 0x0000002c0f0f7223 */ /* 0x080fe20000010830 */
[----:B------:R-:W-:Y:S01]  /*9d30*/  FFMA.FTZ R13, R41, R44, R46 ;  /* 0x0000002c290d7223 */ /* 0x000fe2000001002e */
[----:B------:R-:W-:Y:S01]  /*9d40*/  FFMA.FTZ R40, R40, R43, R45 ;  /* 0x0000002b28287223 */ /* 0x000fe2000001002d */
[----:B------:R-:W-:Y:S01]  /*9d50*/  SHF.R.U32.HI R54, RZ, 0x10, R55 ;  /* 0x00000010ff367819 */ /* 0x000fe20000011637 */
[----:B------:R-:W-:-:S02]  /*9d60*/  HADD2.F32 R46, -RZ, R31.H1_H1 ;  /* 0x3000001fff2e7230 */ /* 0x000fc40000004100 */
[----:B------:R-:W-:Y:S01]  /*9d70*/  FFMA.FTZ R42, R42, R43, -R47 ;  /* 0x0000002b2a2a7223 */ /* 0x000fe2000001082f */
[----:B------:R-:W-:Y:S02]  /*9d80*/  HADD2.F32 R45, -RZ, R66.H0_H0 ;  /* 0x20000042ff2d7230 */ /* 0x000fe40000004100 */
[----:B------:R-:W-:Y:S02]  /*9d90*/  HADD2.F32 R50, -RZ, R147.H1_H1 ;  /* 0x30000093ff327230 */ /* 0x000fe40000004100 */
[----:B------:R-:W-:Y:S02]  /*9da0*/  HADD2.F32 R41, -RZ, R31.H0_H0 ;  /* 0x2000001fff297230 */ /* 0x000fe40000004100 */
[----:B------:R-:W-:Y:S01]  /*9db0*/  FMUL.FTZ R47, R46, R45 ;  /* 0x0000002d2e2f7220 */ /* 0x000fe20000410000 */
[--C-:B------:R-:W-:Y:S01]  /*9dc0*/  HADD2.F32 R44, -RZ, R29.reuse.H1_H1 ;  /* 0x3000001dff2c7230 */ /* 0x100fe20000004100 */
[----:B------:R-:W-:Y:S01]  /*9dd0*/  F2FP.F16.F32.PACK_AB R15, R42, R15 ;  /* 0x0000000f2a0f723e */ /* 0x000fe200000000ff */
[----:B------:R-:W-:-:S02]  /*9de0*/  HADD2.F32 R31, -RZ, R29.H0_H0 ;  /* 0x2000001dff1f7230 */ /* 0x000fc40000004100 */
[-C--:B------:R-:W-:Y:S01]  /*9df0*/  FMUL.FTZ R52, R41, R50.reuse ;  /* 0x0000003229347220 */ /* 0x080fe20000410000 */
[----:B------:R-:W-:Y:S02]  /*9e00*/  HADD2.F32 R48, -RZ, R146.H1_H1 ;  /* 0x30000092ff307230 */ /* 0x000fe40000004100 */
[----:B------:R-:W-:Y:S01]  /*9e10*/  FMUL.FTZ R45, R44, R45 ;  /* 0x0000002d2c2d7220 */ /* 0x000fe20000410000 */
[----:B------:R-:W-:Y:S02]  /*9e20*/  HADD2.F32 R43, -RZ, R54.H0_H0 ;  /* 0x20000036ff2b7230 */ /* 0x000fe40000004100 */
[C---:B------:R-:W-:Y:S01]  /*9e30*/  FMUL.FTZ R50, R31.reuse, R50 ;  /* 0x000000321f327220 */ /* 0x040fe20000410000 */
[----:B------:R-:W-:Y:S02]  /*9e40*/  HADD2.F32 R148, -RZ, R148.H0_H0 ;  /* 0x20000094ff947230 */ /* 0x000fe40000004100 */
[----:B------:R-:W-:Y:S01]  /*9e50*/  FFMA.FTZ R29, R31, R48, -R52 ;  /* 0x000000301f1d7223 */ /* 0x000fe20000010834 */
[----:B------:R-:W-:-:S02]  /*9e60*/  HADD2.F32 R146, -RZ, R146.H0_H0 ;  /* 0x20000092ff927230 */ /* 0x000fc40000004100 */
[-C--:B------:R-:W-:Y:S01]  /*9e70*/  FFMA.FTZ R44, R44, R43.reuse, -R47 ;  /* 0x0000002b2c2c7223 */ /* 0x080fe2000001082f */
[----:B------:R-:W-:Y:S01]  /*9e80*/  FFMA.FTZ R46, R46, R43, R45 ;  /* 0x0000002b2e2e7223 */ /* 0x000fe2000001002d */
[----:B------:R-:W-:Y:S01]  /*9e90*/  FFMA.FTZ R31, R41, R48, R50 ;  /* 0x00000030291f7223 */ /* 0x000fe20000010032 */
[--C-:B------:R-:W-:Y:S02]  /*9ea0*/  HADD2.F32 R43, -RZ, R28.reuse.H0_H0 ;  /* 0x2000001cff2b7230 */ /* 0x100fe40000004100 */
[----:B------:R-:W-:Y:S01]  /*9eb0*/  HADD2.F32 R48, -RZ, R37.H0_H0 ;  /* 0x20000025ff307230 */ /* 0x000fe20000004100 */
[----:B------:R-:W-:Y:S01]  /*9ec0*/  F2FP.F16.F32.PACK_AB R44, R44, R29 ;  /* 0x0000001d2c2c723e */ /* 0x000fe200000000ff */
[----:B------:R-:W-:Y:S01]  /*9ed0*/  HADD2.F32 R45, -RZ, R28.H1_H1 ;  /* 0x3000001cff2d7230 */ /* 0x000fe20000004100 */
[----:B------:R-:W-:Y:S01]  /*9ee0*/  F2FP.F16.F32.PACK_AB R29, R40, R13 ;  /* 0x0000000d281d723e */ /* 0x000fe200000000ff */
[--C-:B------:R-:W-:Y:S01]  /*9ef0*/  HADD2.F32 R41, -RZ, R12.reuse.H1_H1 ;  /* 0x3000000cff297230 */ /* 0x100fe20000004100 */
[----:B------:R-:W-:Y:S01]  /*9f00*/  F2FP.F16.F32.PACK_AB R31, R46, R31 ;  /* 0x0000001f2e1f723e */ /* 0x000fe200000000ff */
[----:B------:R-:W-:-:S02]  /*9f10*/  HADD2.F32 R37, -RZ, R12.H0_H0 ;  /* 0x2000000cff257230 */ /* 0x000fc40000004100 */
[----:B------:R-:W-:Y:S01]  /*9f20*/  FMUL.FTZ R12, R43, R148 ;  /* 0x000000942b0c7220 */ /* 0x000fe20000410000 */
[----:B------:R-:W-:Y:S02]  /*9f30*/  HADD2.F32 R36, -RZ, R36.H0_H0 ;  /* 0x20000024ff247230 */ /* 0x000fe40000004100 */
[-C--:B------:R-:W-:Y:S01]  /*9f40*/  FMUL.FTZ R50, R45, R48.reuse ;  /* 0x000000302d327220 */ /* 0x080fe20000410000 */
[----:B------:R-:W-:Y:S01]  /*9f50*/  FMUL.FTZ R48, R41, R48 ;  /* 0x0000003029307220 */ /* 0x000fe20000410000 */
[C---:B------:R-:W-:Y:S01]  /*9f60*/  FMUL.FTZ R28, R37.reuse, R148 ;  /* 0x00000094251c7220 */ /* 0x040fe20000410000 */
[----:B------:R-:W-:Y:S01]  /*9f70*/  FFMA.FTZ R12, R37, R146, -R12 ;  /* 0x00000092250c7223 */ /* 0x000fe2000001080c */
[-C--:B------:R-:W-:Y:S01]  /*9f80*/  FFMA.FTZ R37, R41, R36.reuse, -R50 ;  /* 0x0000002429257223 */ /* 0x080fe20000010832 */
[----:B------:R-:W-:Y:S01]  /*9f90*/  FFMA.FTZ R41, R45, R36, R48 ;  /* 0x000000242d297223 */ /* 0x000fe20000010030 */
[----:B------:R-:W-:Y:S02]  /*9fa0*/  HADD2.F32 R45, -RZ, R39.H0_H0 ;  /* 0x20000027ff2d7230 */ /* 0x000fe40000004100 */
[----:B------:R-:W-:Y:S01]  /*9fb0*/  FFMA.FTZ R28, R43, R146, R28 ;  /* 0x000000922b1c7223 */ /* 0x000fe2000001001c */
[----:B------:R-:W-:Y:S01]  /*9fc0*/  HADD2.F32 R39, -RZ, R30.H0_H0 ;  /* 0x2000001eff277230 */ /* 0x000fe20000004100 */
[----:B------:R-:W-:Y:S01]  /*9fd0*/  F2FP.F16.F32.PACK_AB R12, R37, R12 ;  /* 0x0000000c250c723e */ /* 0x000fe200000000ff */
[----:B------:R-:W-:-:S02]  /*9fe0*/  HADD2.F32 R144, -RZ, R144.H0_H0 ;  /* 0x20000090ff907230 */ /* 0x000fc40000004100 */
[----:B------:R-:W-:Y:S01]  /*9ff0*/  HADD2.F32 R36, -RZ, R14.H0_H0 ;  /* 0x2000000eff247230 */ /* 0x000fe20000004100 */
[----:B------:R-:W-:Y:S01]  /*a000*/  F2FP.F16.F32.PACK_AB R28, R41, R28 ;  /* 0x0000001c291c723e */ /* 0x000fe200000000ff */
[----:B------:R-:W-:Y:S02]  /*a010*/  HADD2.F32 R30, -RZ, R30.H1_H1 ;  /* 0x3000001eff1e7230 */ /* 0x000fe40000004100 */
[-C--:B------:R-:W-:Y:S01]  /*a020*/  FMUL.FTZ R47, R39, R144.reuse ;  /* 0x00000090272f7220 */ /* 0x080fe20000410000 */
[----:B------:R-:W-:Y:S02]  /*a030*/  HADD2.F32 R14, -RZ, R14.H1_H1 ;  /* 0x3000000eff0e7230 */ /* 0x000fe40000004100 */
[----:B------:R-:W-:Y:S01]  /*a040*/  FMUL.FTZ R144, R36, R144 ;  /* 0x0000009024907220 */ /* 0x000fe20000410000 */
[----:B------:R-:W-:Y:S02]  /*a050*/  HADD2.F32 R147, -RZ, R147.H0_H0 ;  /* 0x20000093ff937230 */ /* 0x000fe40000004100 */
[----:B------:R-:W-:Y:S01]  /*a060*/  FMUL.FTZ R49, R30, R45 ;  /* 0x0000002d1e317220 */ /* 0x000fe20000410000 */
[----:B------:R-:W-:-:S02]  /*a070*/  HADD2.F32 R43, -RZ, R38.H0_H0 ;  /* 0x20000026ff2b7230 */ /* 0x000fc40000004100 */
[----:B------:R-:W-:Y:S01]  /*a080*/  FMUL.FTZ R45, R14, R45 ;  /* 0x0000002d0e2d7220 */ /* 0x000fe20000410000 */
[----:B------:R-:W-:Y:S02]  /*a090*/  IMAD.MOV.U32 R13, RZ, RZ, R15 ;  /* 0x000000ffff0d7224 */ /* 0x000fe400078e000f */
[-C--:B------:R-:W-:Y:S01]  /*a0a0*/  FFMA.FTZ R47, R36, R147.reuse, -R47 ;  /* 0x00000093242f7223 */ /* 0x080fe2000001082f */
[----:B------:R-:W-:Y:S01]  /*a0b0*/  FFMA.FTZ R144, R39, R147, R144 ;  /* 0x0000009327907223 */ /* 0x000fe20000010090 */
[-C--:B------:R-:W-:Y:S01]  /*a0c0*/  FFMA.FTZ R14, R14, R43.reuse, -R49 ;  /* 0x0000002b0e0e7223 */ /* 0x080fe20000010831 */
[----:B------:R-:W-:Y:S01]  /*a0d0*/  FFMA.FTZ R45, R30, R43, R45 ;  /* 0x0000002b1e2d7223 */ /* 0x000fe2000001002d */
[----:B------:R-:W-:-:S03]  /*a0e0*/  IMAD.MOV.U32 R15, RZ, RZ, R44 ;  /* 0x000000ffff0f7224 */ /* 0x000fc600078e002c */
[----:B------:R-:W-:Y:S02]  /*a0f0*/  F2FP.F16.F32.PACK_AB R14, R14, R47 ;  /* 0x0000002f0e0e723e */ /* 0x000fe400000000ff */
[----:B------:R-:W-:-:S07]  /*a100*/  F2FP.F16.F32.PACK_AB R30, R45, R144 ;  /* 0x000000902d1e723e */ /* 0x000fce00000000ff */
.L_x_546:
[----:B------:R-:W-:Y:S05]  /*a110*/  BSYNC B1 ;  /* 0x0000000000017941 */ /* 0x000fea0003800000 */
.L_x_545:
[----:B0-----:R0:W-:Y:S01]  /*a120*/  ST.E.128 desc[UR56][R34.64], R12 ;  /* 0x0000000c22007985 */ /* 0x0011e2000c101d38 */
[----:B------:R-:W-:-:S13]  /*a130*/  ISETP.GE.AND P3, PT, R11, R135, PT ;  /* 0x000000870b00720c */ /* 0x000fda0003f66270 */
[----:B------:R-:W-:Y:S05]  /*a140*/  @P3 BRA `(.L_x_493) ;  /* 0x0000000400d83947 */ /* 0x000fea0003800000 */
[----:B------:R-:W-:-:S05]  /*a150*/  IMAD.WIDE R32, R11, 0x2, R32 ;  /* 0x000000020b207825 */ /* 0x000fca00078e0220 */
[----:B-1----:R1:W-:Y:S01]  /*a160*/  ST.E.128 desc[UR56][R32.64], R28 ;  /* 0x0000001c20007985 */ /* 0x0023e2000c101d38 */
[----:B------:R-:W-:Y:S05]  /*a170*/  BRA `(.L_x_493) ;  /* 0x0000000400cc7947 */ /* 0x000fea0003800000 */
.L_x_458:
[----:B------:R-:W-:-:S06]  /*a180*/  UISETP.NE.AND UP0, UPT, UR58, 0x3, UPT ;  /* 0x000000033a00788c */ /* 0x000fcc000bf05270 */
[----:B------:R-:W-:-:S13]  /*a190*/  PLOP3.LUT P2, PT, PT, PT, UP0, 0x80, 0x0 ;  /* 0x000000000000781c */ /* 0x000fda0003f4f008 */
[----:B------:R-:W-:Y:S05]  /*a1a0*/  @!P2 BRA `(.L_x_547) ;  /* 0x000000000004a947 */ /* 0x000fea0003800000 */
[----:B------:R-:W-:Y:S01]  /*a1b0*/  BPT.TRAP 0x1 ;  /* 0x000000040000795c */ /* 0x000fe20000300000 */
.L_x_547:
[----:B------:R-:W-:Y:S01]  /*a1c0*/  LEA R85, R18, R2, 0x3 ;  /* 0x0000000212557211 */ /* 0x000fe200078e18ff */
[----:B------:R-:W-:Y:S01]  /*a1d0*/  BSSY B1, `(.L_x_548) ;  /* 0x0000005000017945 */ /* 0x000fe20003800000 */
[----:B------:R-:W-:Y:S02]  /*a1e0*/  SHF.L.U32 R86, R167, 0x1f, RZ ;  /* 0x0000001fa7567819 */ /* 0x000fe400000006ff */
[----:B------:R-:W-:Y:S02]  /*a1f0*/  SHF.R.S32.HI R82, RZ, 0x1f, R81 ;  /* 0x0000001fff527819 */ /* 0x000fe40000011451 */
[----:B------:R-:W1:Y:S02]  /*a200*/  SYNCS.PHASECHK.TRANS64.TRYWAIT P3, [R85+URZ+0x2a890], R86 ;  /* 0x02a89056550075a7 */ /* 0x000e64000806017f */
[----:B-1----:R-:W-:Y:S05]  /*a210*/  @!P3 BRA `(.L_x_549) ;  /* 0x0000016400acb947 */ /* 0x002fea0003800000 */
.L_x_809:
[----:B------:R-:W-:Y:S05]  /*a220*/  BSYNC B1 ;  /* 0x0000000000017941 */ /* 0x000fea0003800000 */
.L_x_548:
[----:B------:R-:W-:Y:S01]  /*a230*/  ULDC.64 UR4, c[0x0][0x300] ;  /* 0x0000c00000047ab9 */ /* 0x000fe20000000a00 */
[----:B-----5:R-:W-:Y:S01]  /*a240*/  SHF.R.S32.HI R83, RZ, 0x1f, R80 ;  /* 0x0000001fff537819 */ /* 0x020fe20000011450 */
[----:B------:R-:W-:Y:S01]  /*a250*/  IMAD R14, R82, UR4, RZ ;  /* 0x00000004520e7c24 */ /* 0x000fe2000f8e02ff */
[----:B------:R-:W-:Y:S01]  /*a260*/  ULDC.64 UR6, c[0x0][0x2e8] ;  /* 0x0000ba0000067ab9 */ /* 0x000fe20000000a00 */
[----:B0-----:R-:W-:-:S04]  /*a270*/  IMAD.WIDE.U32 R12, R81, UR4, RZ ;  /* 0x00000004510c7c25 */ /* 0x001fc8000f8e00ff */
[----:B------:R-:W-:Y:S01]  /*a280*/  IMAD R11, R81, UR5, R14 ;  /* 0x00000005510b7c24 */ /* 0x000fe2000f8e020e */
[----:B------:R-:W-:Y:S01]  /*a290*/  ULDC.64 UR4, c[0x0][0x310] ;  /* 0x0000c40000047ab9 */ /* 0x000fe20000000a00 */
[----:B------:R-:W-:Y:S02]  /*a2a0*/  IMAD R84, R24, -0x60, R25 ;  /* 0xffffffa018547824 */ /* 0x000fe400078e0219 */
[----:B------:R-:W-:Y:S02]  /*a2b0*/  IMAD R15, R83, UR4, RZ ;  /* 0x00000004530f7c24 */ /* 0x000fe4000f8e02ff */
[----:B------:R-:W-:Y:S01]  /*a2c0*/  IMAD.IADD R13, R13, 0x1, R11 ;  /* 0x000000010d0d7824 */ /* 0x000fe200078e020b */
[----:B------:R-:W-:Y:S01]  /*a2d0*/  VIMNMX R84, R84, 0x60, PT ;  /* 0x0000006054547848 */ /* 0x000fe20003fe0100 */
[C---:B------:R-:W-:Y:S02]  /*a2e0*/  IMAD R15, R80.reuse, UR5, R15 ;  /* 0x00000005500f7c24 */ /* 0x040fe4000f8e020f */
[----:B------:R-:W-:Y:S01]  /*a2f0*/  IMAD.WIDE.U32 R12, R80, UR4, R12 ;  /* 0x00000004500c7c25 */ /* 0x000fe2000f8e000c */
[----:B------:R-:W-:Y:S01]  /*a300*/  ULDC.64 UR4, c[0x0][0x308] ;  /* 0x0000c20000047ab9 */ /* 0x000fe20000000a00 */
[----:B------:R-:W-:-:S02]  /*a310*/  IADD3 R38, -R166, R84, RZ ;  /* 0x00000054a6267210 */ /* 0x000fc40007ffe1ff */
[----:B------:R-:W-:Y:S02]  /*a320*/  IMAD.IADD R13, R13, 0x1, R15 ;  /* 0x000000010d0d7824 */ /* 0x000fe400078e020f */
[----:B------:R-:W-:Y:S01]  /*a330*/  IMAD.WIDE.U32 R12, R162, UR4, R12 ;  /* 0x00000004a20c7c25 */ /* 0x000fe2000f8e000c */
[----:B------:R-:W-:-:S03]  /*a340*/  UMOV UR4, 0xffffffff ;  /* 0xffffffff00047882 */ /* 0x000fc60000000000 */
[----:B------:R-:W-:Y:S01]  /*a350*/  IMAD R37, R162, UR5, R13 ;  /* 0x00000005a2257c24 */ /* 0x000fe2000f8e020d */
[----:B------:R-:W-:-:S04]  /*a360*/  LEA R36, P3, R12, UR6, 0x1 ;  /* 0x000000060c247c11 */ /* 0x000fc8000f8608ff */
[----:B------:R-:W-:Y:S02]  /*a370*/  LEA.HI.X R37, R12, UR7, R37, 0x1, P3 ;  /* 0x000000070c257c11 */ /* 0x000fe400098f0c25 */
[----:B------:R-:W-:Y:S01]  /*a380*/  ISETP.GE.AND P3, PT, R38, 0x1, PT ;  /* 0x000000012600780c */ /* 0x000fe20003f66270 */
[----:B------:R-:W-:-:S12]  /*a390*/  BRA.DIV UR4, `(.L_x_550) ;  /* 0x0000016604607947 */ /* 0x000fd8000b800000 */
[----:B------:R0:W2:Y:S04]  /*a3a0*/  SHFL.IDX PT, R40, R37, RZ, 0x1c1f ;  /* 0x001c1fff25287589 */ /* 0x0000a800000e0000 */
[----:B------:R0:W3:Y:S02]  /*a3b0*/  SHFL.IDX PT, R39, R36, RZ, 0x1c1f ;  /* 0x001c1fff24277589 */ /* 0x0000e400000e0000 */
.L_x_813:
[----:B------:R-:W-:Y:S04]  /*a3c0*/  BSSY B1, `(.L_x_551) ;  /* 0x0000025000017945 */ /* 0x000fe80003800000 */
[----:B------:R-:W-:Y:S05]  /*a3d0*/  @!P3 BRA `(.L_x_552) ;  /* 0x00000000008cb947 */ /* 0x000fea0003800000 */
[----:B------:R-:W-:Y:S02]  /*a3e0*/  ULDC UR4, c[0x0][0x2f4] ;  /* 0x0000bd0000047ab9 */ /* 0x000fe40000000800 */
[----:B------:R-:W-:Y:S02]  /*a3f0*/  ISETP.GE.AND P5, PT, R16, UR4, PT ;  /* 0x0000000410007c0c */ /* 0x000fe4000bfa6270 */
[----:B------:R-:W-:-:S11]  /*a400*/  ISETP.GE.AND P4, PT, R19, UR4, PT ;  /* 0x0000000413007c0c */ /* 0x000fd6000bf86270 */
[----:B------:R-:W4:Y:S01]  /*a410*/  @!P5 LDS.128 R12, [R29] ;  /* 0x000000001d0cd984 */ /* 0x000f220000000c00 */
[----:B---3--:R-:W-:-:S04]  /*a420*/  @!P5 LEA R34, P3, R16, R39, 0x1 ;  /* 0x000000271022d211 */ /* 0x008fc800078608ff */
[----:B--2---:R-:W-:Y:S02]  /*a430*/  @!P5 LEA.HI.X R35, R16, R40, R17, 0x1, P3 ;  /* 0x000000281023d211 */ /* 0x004fe400018f0c11 */
[----:B------:R-:W-:-:S04]  /*a440*/  @!P4 LEA R32, P3, R19, R39, 0x1 ;  /* 0x000000271320c211 */ /* 0x000fc800078608ff */
[----:B------:R-:W-:Y:S02]  /*a450*/  @!P4 LEA.HI.X R33, R19, R40, R165, 0x1, P3 ;  /* 0x000000281321c211 */ /* 0x000fe400018f0ca5 */
[----:B------:R-:W-:-:S13]  /*a460*/  ISETP.GE.AND P3, PT, R22, UR4, PT ;  /* 0x0000000416007c0c */ /* 0x000fda000bf66270 */
[----:B------:R-:W-:-:S04]  /*a470*/  @!P3 LEA R30, P6, R22, R39, 0x1 ;  /* 0x00000027161eb211 */ /* 0x000fc800078c08ff */
[----:B------:R-:W-:Y:S01]  /*a480*/  @!P3 LEA.HI.X R31, R22, R40, R176, 0x1, P6 ;  /* 0x00000028161fb211 */ /* 0x000fe200030f0cb0 */
[----:B----4-:R2:W-:Y:S01]  /*a490*/  @!P5 ST.E.128 desc[UR56][R34.64], R12 ;  /* 0x0000000c2200d985 */ /* 0x0105e2000c101d38 */
[----:B------:R-:W-:-:S13]  /*a4a0*/  ISETP.GE.AND P5, PT, R0, UR4, PT ;  /* 0x0000000400007c0c */ /* 0x000fda000bfa6270 */
[----:B------:R-:W3:Y:S01]  /*a4b0*/  @!P5 LDS.128 R12, [R28] ;  /* 0x000000001c0cd984 */ /* 0x000ee20000000c00 */
[----:B------:R-:W-:Y:S01]  /*a4c0*/  @!P5 IMAD.SHL.U32 R11, R163, 0x8, RZ ;  /* 0x00000008a30bd824 */ /* 0x000fe200078e00ff */
[----:B--2---:R-:W-:Y:S01]  /*a4d0*/  @!P5 MOV R35, R40 ;  /* 0x000000280023d202 */ /* 0x004fe20000000f00 */
[----:B------:R-:W-:-:S04]  /*a4e0*/  @!P5 IMAD.MOV.U32 R34, RZ, RZ, R39 ;  /* 0x000000ffff22d224 */ /* 0x000fc800078e0027 */
[----:B------:R-:W-:-:S05]  /*a4f0*/  @!P5 IMAD.WIDE R34, R11, 0x2, R34 ;  /* 0x000000020b22d825 */ /* 0x000fca00078e0222 */
[----:B---3--:R2:W-:Y:S01]  /*a500*/  @!P5 ST.E.128 desc[UR56][R34.64], R12 ;  /* 0x0000000c2200d985 */ /* 0x0085e2000c101d38 */
[----:B------:R-:W-:-:S13]  /*a510*/  ISETP.GE.AND P5, PT, R3, UR4, PT ;  /* 0x0000000403007c0c */ /* 0x000fda000bfa6270 */
[----:B------:R-:W3:Y:S01]  /*a520*/  @!P5 LDS.128 R12, [R29+0x3000] ;  /* 0x003000001d0cd984 */ /* 0x000ee20000000c00 */
[----:B------:R-:W-:Y:S01]  /*a530*/  @!P5 IMAD.SHL.U32 R11, R164, 0x8, RZ ;  /* 0x00000008a40bd824 */ /* 0x000fe200078e00ff */
[----:B--2---:R-:W-:Y:S01]  /*a540*/  @!P5 MOV R35, R40 ;  /* 0x000000280023d202 */ /* 0x004fe20000000f00 */
[----:B------:R-:W-:-:S04]  /*a550*/  @!P5 IMAD.MOV.U32 R34, RZ, RZ, R39 ;  /* 0x000000ffff22d224 */ /* 0x000fc800078e0027 */
[----:B------:R-:W-:-:S05]  /*a560*/  @!P5 IMAD.WIDE R34, R11, 0x2, R34 ;  /* 0x000000020b22d825 */ /* 0x000fca00078e0222 */
[----:B---3--:R2:W-:Y:S01]  /*a570*/  @!P5 ST.E.128 desc[UR56][R34.64], R12 ;  /* 0x0000000c2200d985 */ /* 0x0085e2000c101d38 */
[----:B------:R-:W-:-:S03]  /*a580*/  ISETP.GE.AND P5, PT, R23, UR4, PT ;  /* 0x0000000417007c0c */ /* 0x000fc6000bfa6270 */
[----:B------:R-:W3:Y:S10]  /*a590*/  @!P4 LDS.128 R12, [R28+0x3000] ;  /* 0x003000001c0cc984 */ /* 0x000ef40000000c00 */
[----:B--2---:R-:W-:-:S04]  /*a5a0*/  @!P5 LEA R34, P6, R23, R39, 0x1 ;  /* 0x000000271722d211 */ /* 0x004fc800078c08ff */
[----:B------:R-:W-:Y:S01]  /*a5b0*/  @!P5 LEA.HI.X R35, R23, R40, R175, 0x1, P6 ;  /* 0x000000281723d211 */ /* 0x000fe200030f0caf */
[----:B---3--:R-:W-:Y:S04]  /*a5c0*/  @!P4 ST.E.128 desc[UR56][R32.64], R12 ;  /* 0x0000000c2000c985 */ /* 0x008fe8000c101d38 */
[----:B------:R-:W2:Y:S04]  /*a5d0*/  @!P3 LDS.128 R12, [R29+0x6000] ;  /* 0x006000001d0cb984 */ /* 0x000ea80000000c00 */
[----:B--2---:R-:W-:Y:S04]  /*a5e0*/  @!P3 ST.E.128 desc[UR56][R30.64], R12 ;  /* 0x0000000c1e00b985 */ /* 0x004fe8000c101d38 */
[----:B------:R-:W2:Y:S04]  /*a5f0*/  @!P5 LDS.128 R12, [R28+0x6000] ;  /* 0x006000001c0cd984 */ /* 0x000ea80000000c00 */
[----:B--2---:R4:W-:Y:S02]  /*a600*/  @!P5 ST.E.128 desc[UR56][R34.64], R12 ;  /* 0x0000000c2200d985 */ /* 0x0049e4000c101d38 */
.L_x_552:
[----:B------:R-:W-:Y:S05]  /*a610*/  BSYNC B1 ;  /* 0x0000000000017941 */ /* 0x000fea0003800000 */
.L_x_551:
[----:B------:R-:W-:-:S03]  /*a620*/  UMOV UR4, 0xffffffff ;  /* 0xffffffff00047882 */ /* 0x000fc60000000000 */
[----:B------:R-:W-:Y:S05]  /*a630*/  BRA.DIV UR4, `(.L_x_553) ;  /* 0x0000016604047947 */ /* 0x000fea000b800000 */
[----:B--2---:R2:W0:Y:S04]  /*a640*/  SHFL.IDX PT, R40, R37, 0x1, 0x1c1f ;  /* 0x003c1f0025287f89 */ /* 0x00442800000e0000 */
[----:B---3--:R2:W3:Y:S02]  /*a650*/  SHFL.IDX PT, R39, R36, 0x1, 0x1c1f ;  /* 0x003c1f0024277f89 */ /* 0x0084e400000e0000 */
.L_x_817:
[----:B------:R-:W-:-:S13]  /*a660*/  ISETP.GE.AND P3, PT, R38, 0x41, PT ;  /* 0x000000412600780c */ /* 0x000fda0003f66270 */
[----:B------:R-:W-:Y:S05]  /*a670*/  @!P3 BRA `(.L_x_493) ;  /* 0x00000000008cb947 */ /* 0x000fea0003800000 */
[----:B------:R-:W-:Y:S02]  /*a680*/  ULDC UR4, c[0x0][0x2f4] ;  /* 0x0000bd0000047ab9 */ /* 0x000fe40000000800 */
[----:B------:R-:W-:Y:S02]  /*a690*/  ISETP.GE.AND P5, PT, R16, UR4, PT ;  /* 0x0000000410007c0c */ /* 0x000fe4000bfa6270 */
[----:B------:R-:W-:-:S11]  /*a6a0*/  ISETP.GE.AND P4, PT, R19, UR4, PT ;  /* 0x0000000413007c0c */ /* 0x000fd6000bf86270 */
[----:B----4-:R-:W4:Y:S01]  /*a6b0*/  @!P5 LDS.128 R12, [R29+0x2000] ;  /* 0x002000001d0cd984 */ /* 0x010f220000000c00 */
[----:B---3--:R-:W-:-:S04]  /*a6c0*/  @!P5 LEA R34, P3, R16, R39, 0x1 ;  /* 0x000000271022d211 */ /* 0x008fc800078608ff */
[----:B0-----:R-:W-:Y:S02]  /*a6d0*/  @!P5 LEA.HI.X R35, R16, R40, R17, 0x1, P3 ;  /* 0x000000281023d211 */ /* 0x001fe400018f0c11 */
[----:B------:R-:W-:-:S04]  /*a6e0*/  @!P4 LEA R32, P3, R19, R39, 0x1 ;  /* 0x000000271320c211 */ /* 0x000fc800078608ff */
[----:B------:R-:W-:Y:S02]  /*a6f0*/  @!P4 LEA.HI.X R33, R19, R40, R165, 0x1, P3 ;  /* 0x000000281321c211 */ /* 0x000fe400018f0ca5 */
[----:B------:R-:W-:-:S13]  /*a700*/  ISETP.GE.AND P3, PT, R22, UR4, PT ;  /* 0x0000000416007c0c */ /* 0x000fda000bf66270 */
[----:B------:R-:W-:-:S04]  /*a710*/  @!P3 LEA R30, P6, R22, R39, 0x1 ;  /* 0x00000027161eb211 */ /* 0x000fc800078c08ff */
[----:B------:R-:W-:Y:S01]  /*a720*/  @!P3 LEA.HI.X R31, R22, R40, R176, 0x1, P6 ;  /* 0x00000028161fb211 */ /* 0x000fe200030f0cb0 */
[----:B----4-:R0:W-:Y:S01]  /*a730*/  @!P5 ST.E.128 desc[UR56][R34.64], R12 ;  /* 0x0000000c2200d985 */ /* 0x0101e2000c101d38 */
[----:B------:R-:W-:-:S13]  /*a740*/  ISETP.GE.AND P5, PT, R0, UR4, PT ;  /* 0x0000000400007c0c */ /* 0x000fda000bfa6270 */
[----:B------:R-:W3:Y:S01]  /*a750*/  @!P5 LDS.128 R12, [R28+0x2000] ;  /* 0x002000001c0cd984 */ /* 0x000ee20000000c00 */
[----:B------:R-:W-:Y:S01]  /*a760*/  @!P5 IMAD.SHL.U32 R11, R163, 0x8, RZ ;  /* 0x00000008a30bd824 */ /* 0x000fe200078e00ff */
[----:B0-----:R-:W-:Y:S01]  /*a770*/  @!P5 MOV R35, R40 ;  /* 0x000000280023d202 */ /* 0x001fe20000000f00 */
[----:B------:R-:W-:-:S04]  /*a780*/  @!P5 IMAD.MOV.U32 R34, RZ, RZ, R39 ;  /* 0x000000ffff22d224 */ /* 0x000fc800078e0027 */
[----:B------:R-:W-:-:S05]  /*a790*/  @!P5 IMAD.WIDE R34, R11, 0x2, R34 ;  /* 0x000000020b22d825 */ /* 0x000fca00078e0222 */
[----:B---3--:R0:W-:Y:S01]  /*a7a0*/  @!P5 ST.E.128 desc[UR56][R34.64], R12 ;  /* 0x0000000c2200d985 */ /* 0x0081e2000c101d38 */
[----:B------:R-:W-:-:S13]  /*a7b0*/  ISETP.GE.AND P5, PT, R3, UR4, PT ;  /* 0x0000000403007c0c */ /* 0x000fda000bfa6270 */
[----:B------:R-:W3:Y:S01]  /*a7c0*/  @!P5 LDS.128 R12, [R29+0x5000] ;  /* 0x005000001d0cd984 */ /* 0x000ee20000000c00 */
[----:B------:R-:W-:Y:S01]  /*a7d0*/  @!P5 IMAD.SHL.U32 R11, R164, 0x8, RZ ;  /* 0x00000008a40bd824 */ /* 0x000fe200078e00ff */
[----:B0-----:R-:W-:Y:S01]  /*a7e0*/  @!P5 MOV R35, R40 ;  /* 0x000000280023d202 */ /* 0x001fe20000000f00 */
[----:B------:R-:W-:-:S04]  /*a7f0*/  @!P5 IMAD.MOV.U32 R34, RZ, RZ, R39 ;  /* 0x000000ffff22d224 */ /* 0x000fc800078e0027 */
[----:B------:R-:W-:-:S05]  /*a800*/  @!P5 IMAD.WIDE R34, R11, 0x2, R34 ;  /* 0x000000020b22d825 */ /* 0x000fca00078e0222 */
[----:B---3--:R0:W-:Y:S01]  /*a810*/  @!P5 ST.E.128 desc[UR56][R34.64], R12 ;  /* 0x0000000c2200d985 */ /* 0x0081e2000c101d38 */
[----:B------:R-:W-:-:S03]  /*a820*/  ISETP.GE.AND P5, PT, R23, UR4, PT ;  /* 0x0000000417007c0c */ /* 0x000fc6000bfa6270 */
[----:B------:R-:W3:Y:S10]  /*a830*/  @!P4 LDS.128 R12, [R28+0x5000] ;  /* 0x005000001c0cc984 */ /* 0x000ef40000000c00 */
[----:B0-----:R-:W-:-:S04]  /*a840*/  @!P5 LEA R34, P6, R23, R39, 0x1 ;  /* 0x000000271722d211 */ /* 0x001fc800078c08ff */
[----:B------:R-:W-:Y:S01]  /*a850*/  @!P5 LEA.HI.X R35, R23, R40, R175, 0x1, P6 ;  /* 0x000000281723d211 */ /* 0x000fe200030f0caf */
[----:B---3--:R-:W-:Y:S04]  /*a860*/  @!P4 ST.E.128 desc[UR56][R32.64], R12 ;  /* 0x0000000c2000c985 */ /* 0x008fe8000c101d38 */
[----:B------:R-:W0:Y:S04]  /*a870*/  @!P3 LDS.128 R12, [R29+0x8000] ;  /* 0x008000001d0cb984 */ /* 0x000e280000000c00 */
[----:B0-----:R-:W-:Y:S04]  /*a880*/  @!P3 ST.E.128 desc[UR56][R30.64], R12 ;  /* 0x0000000c1e00b985 */ /* 0x001fe8000c101d38 */
[----:B------:R-:W0:Y:S04]  /*a890*/  @!P5 LDS.128 R12, [R28+0x8000] ;  /* 0x008000001c0cd984 */ /* 0x000e280000000c00 */
[----:B0-----:R0:W-:Y:S02]  /*a8a0*/  @!P5 ST.E.128 desc[UR56][R34.64], R12 ;  /* 0x0000000c2200d985 */ /* 0x0011e4000c101d38 */
.L_x_493:
[----:B------:R-:W-:Y:S05]  /*a8b0*/  BSYNC B0 ;  /* 0x0000000000007941 */ /* 0x000fea0003800000 */
.L_x_457:
[----:B---3--:R-:W3:Y:S01]  /*a8c0*/  S2R R11, SR_TID.X ;  /* 0x00000000000b7919 */ /* 0x008ee20000002100 */
[----:B------:R-:W-:Y:S01]  /*a8d0*/  @!PT LDS RZ, [RZ] ;  /* 0x00000000fffff984 */ /* 0x000fe20000000800 */
[----:B------:R-:W-:Y:S01]  /*a8e0*/  @!PT LDS RZ, [RZ] ;  /* 0x00000000fffff984 */ /* 0x000fe20000000800 */
[----:B------:R-:W-:Y:S01]  /*a8f0*/  @!PT LDS RZ, [RZ] ;  /* 0x00000000fffff984 */ /* 0x000fe20000000800 */
[----:B------:R-:W-:Y:S01]  /*a900*/  @!PT LDS RZ, [RZ] ;  /* 0x00000000fffff984 */ /* 0x000fe20000000800 */
[----:B------:R5:W-:Y:S06]  /*a910*/  MEMBAR.ALL.CTA ;  /* 0x0000000000007992 */ /* 0x000bec0000008000 */
[----:B-----5:R-:W5:Y:S01]  /*a920*/  FENCE.VIEW.ASYNC.S ;  /* 0x00000000000073c6 */ /* 0x020f620000000000 */
[----:B------:R-:W-:Y:S05]  /*a930*/  WARPSYNC.ALL ;  /* 0x0000000000007948 */ /* 0x000fea0003800000 */
[----:B------:R-:W-:Y:S01]  /*a940*/  BSSY B0, `(.L_x_554) ;  /* 0x0000009000007945 */ /* 0x000fe20003800000 */
[----:B---3--:R-:W-:Y:S01]  /*a950*/  LOP3.LUT R11, R11, 0x7f, RZ, 0xc0, !PT ;  /* 0x0000007f0b0b7812 */ /* 0x008fe200078ec0ff */
[----:B-----5:R3:W-:Y:S03]  /*a960*/  BAR.SYNC.DEFER_BLOCKING R218, 0x80 ;  /* 0x000200da0000751d */ /* 0x0207e60000010000 */
[----:B------:R-:W-:-:S13]  /*a970*/  ISETP.NE.AND P3, PT, R11, RZ, PT ;  /* 0x000000ff0b00720c */ /* 0x000fda0003f65270 */
[----:B------:R-:W-:-:S05]  /*a980*/  @!P3 VIADD R11, R85, 0x2a8a0 ;  /* 0x0002a8a0550bb836 */ /* 0x000fca0000000000 */
[----:B------:R-:W-:-:S04]  /*a990*/  @!P3 PRMT R11, RZ, 0x654, R11 ;  /* 0x00000654ff0bb816 */ /* 0x000fc8000000000b */
[----:B------:R3:W-:Y:S01]  /*a9a0*/  @!P3 SYNCS.ARRIVE.TRANS64.RED.A1T0 RZ, [R11+URZ], RZ ;  /* 0x000000ff0bffb9a7 */ /* 0x0007e2000810043f */
[----:B------:R-:W-:Y:S05]  /*a9b0*/  @!P2 BRA `(.L_x_555) ;  /* 0x000000000004a947 */ /* 0x000fea0003800000 */
[----:B------:R-:W-:Y:S01]  /*a9c0*/  BPT.TRAP 0x1 ;  /* 0x000000040000795c */ /* 0x000fe20000300000 */
.L_x_555:
[----:B------:R-:W-:Y:S05]  /*a9d0*/  BSYNC B0 ;  /* 0x0000000000007941 */ /* 0x000fea0003800000 */
.L_x_554:
[----:B------:R-:W5:Y:S01]  /*a9e0*/  SYNCS.PHASECHK.TRANS64.TRYWAIT P2, [R85+URZ+0x2a8b0], R86 ;  /* 0x02a8b056550075a7 */ /* 0x000f62000804017f */
[----:B------:R-:W-:Y:S04]  /*a9f0*/  BSSY B0, `(.L_x_556) ;  /* 0x0000002000007945 */ /* 0x000fe80003800000 */
[----:B-----5:R-:W-:Y:S05]  /*aa00*/  @!P2 BRA `(.L_x_557) ;  /* 0x00000160005ca947 */ /* 0x020fea0003800000 */
.L_x_818:
[----:B------:R-:W-:Y:S05]  /*aa10*/  BSYNC B0 ;  /* 0x0000000000007941 */ /* 0x000fea0003800000 */
.L_x_556:
[----:B------:R-:W-:Y:S01]  /*aa20*/  ULDC.64 UR4, c[0x0][0x328] ;  /* 0x0000ca0000047ab9 */ /* 0x000fe20000000a00 */
[----:B------:R-:W-:Y:S01]  /*aa30*/  ULDC.64 UR6, c[0x0][0x318] ;  /* 0x0000c60000067ab9 */ /* 0x000fe20000000a00 */
[----:B------:R-:W-:Y:S01]  /*aa40*/  IMAD R82, R82, UR4, RZ ;  /* 0x0000000452527c24 */ /* 0x000fe2000f8e02ff */
[----:B------:R-:W-:Y:S01]  /*aa50*/  BSSY B0, `(.L_x_558) ;  /* 0x000002b000007945 */ /* 0x000fe20003800000 */
[----:B0-2-4-:R-:W-:-:S04]  /*aa60*/  IMAD.WIDE.U32 R12, R81, UR4, RZ ;  /* 0x00000004510c7c25 */ /* 0x015fc8000f8e00ff */
[----:B------:R-:W-:Y:S01]  /*aa70*/  IMAD R81, R81, UR5, R82 ;  /* 0x0000000551517c24 */ /* 0x000fe2000f8e0252 */
[----:B------:R-:W-:Y:S01]  /*aa80*/  ULDC.64 UR4, c[0x0][0x338] ;  /* 0x0000ce0000047ab9 */ /* 0x000fe20000000a00 */
[----:B------:R-:W-:Y:S02]  /*aa90*/  IMAD.IADD R84, R84, 0x1, -R166 ;  /* 0x0000000154547824 */ /* 0x000fe400078e0aa6 */
[----:B------:R-:W-:Y:S02]  /*aaa0*/  IMAD R83, R83, UR4, RZ ;  /* 0x0000000453537c24 */ /* 0x000fe4000f8e02ff */
[----:B------:R-:W-:Y:S02]  /*aab0*/  IMAD.IADD R13, R13, 0x1, R81 ;  /* 0x000000010d0d7824 */ /* 0x000fe400078e0251 */
[C---:B------:R-:W-:Y:S02]  /*aac0*/  IMAD R83, R80.reuse, UR5, R83 ;  /* 0x0000000550537c24 */ /* 0x040fe4000f8e0253 */
[----:B------:R-:W-:Y:S01]  /*aad0*/  IMAD.WIDE.U32 R12, R80, UR4, R12 ;  /* 0x00000004500c7c25 */ /* 0x000fe2000f8e000c */
[----:B------:R-:W-:-:S03]  /*aae0*/  ULDC.64 UR4, c[0x0][0x330] ;  /* 0x0000cc0000047ab9 */ /* 0x000fc60000000a00 */
[----:B------:R-:W-:Y:S01]  /*aaf0*/  IMAD R34, R18, 0x3000, R4 ;  /* 0x0000300012227824 */ /* 0x000fe200078e0204 */
[----:B------:R-:W-:-:S03]  /*ab00*/  IADD3 R13, R13, R83, RZ ;  /* 0x000000530d0d7210 */ /* 0x000fc60007ffe0ff */
[----:B------:R-:W-:-:S04]  /*ab10*/  IMAD.WIDE.U32 R12, R162, UR4, R12 ;  /* 0x00000004a20c7c25 */ /* 0x000fc8000f8e000c */
[----:B---3--:R-:W-:Y:S01]  /*ab20*/  IMAD R11, R162, UR5, R13 ;  /* 0x00000005a20b7c24 */ /* 0x008fe2000f8e020d */
[----:B------:R-:W-:-:S04]  /*ab30*/  LEA R35, P2, R12, UR6, 0x1 ;  /* 0x000000060c237c11 */ /* 0x000fc8000f8408ff */
[----:B------:R-:W-:Y:S01]  /*ab40*/  LEA.HI.X R36, R12, UR7, R11, 0x1, P2 ;  /* 0x000000070c247c11 */ /* 0x000fe200090f0c0b */
[----:B------:R-:W-:Y:S01]  /*ab50*/  IMAD.IADD R11, R127, 0x1, R34 ;  /* 0x000000017f0b7824 */ /* 0x000fe200078e0222 */
[----:B------:R-:W-:Y:S01]  /*ab60*/  ISETP.GE.AND P2, PT, R84, 0x1, PT ;  /* 0x000000015400780c */ /* 0x000fe20003f46270 */
[----:B-1----:R0:W1:Y:S01]  /*ab70*/  SHFL.IDX PT, R30, R35, RZ, 0x1c1f ;  /* 0x001c1fff231e7589 */ /* 0x00206200000e0000 */
[----:B------:R-:W-:Y:S01]  /*ab80*/  LEA R34, R34, R122, 0x1 ;  /* 0x0000007a22227211 */ /* 0x000fe200078e08ff */
[----:B------:R-:W-:Y:S02]  /*ab90*/  IMAD R11, R11, 0x2, R122 ;  /* 0x000000020b0b7824 */ /* 0x000fe400078e027a */
[----:B------:R0:W2:Y:S08]  /*aba0*/  SHFL.IDX PT, R31, R36, RZ, 0x1c1f ;  /* 0x001c1fff241f7589 */ /* 0x0000b000000e0000 */
[----:B0-----:R-:W-:Y:S05]  /*abb0*/  @!P2 BRA `(.L_x_559) ;  /* 0x000000000050a947 */ /* 0x001fea0003800000 */
[----:B------:R-:W-:-:S13]  /*abc0*/  ISETP.NE.AND P2, PT, R5, RZ, PT ;  /* 0x000000ff0500720c */ /* 0x000fda0003f45270 */
[----:B------:R-:W0:Y:S01]  /*abd0*/  @P2 LDS.128 R12, [R34] ;  /* 0x00000000220c2984 */ /* 0x000e220000000c00 */
[----:B-1----:R-:W-:-:S04]  /*abe0*/  @P2 LEA R32, P4, R16, R30, 0x1 ;  /* 0x0000001e10202211 */ /* 0x002fc800078808ff */
[----:B--2---:R-:W-:Y:S02]  /*abf0*/  @P2 LEA.HI.X R33, R16, R31, R17, 0x1, P4 ;  /* 0x0000001f10212211 */ /* 0x004fe400020f0c11 */
[----:B------:R-:W-:-:S13]  /*ac00*/  ISETP.NE.AND P4, PT, R21, RZ, PT ;  /* 0x000000ff1500720c */ /* 0x000fda0003f85270 */
[----:B------:R-:W-:-:S04]  /*ac10*/  @P4 LEA R28, P5, R19, R30, 0x1 ;  /* 0x0000001e131c4211 */ /* 0x000fc800078a08ff */
[----:B------:R-:W-:Y:S01]  /*ac20*/  @P4 LEA.HI.X R29, R19, R31, R165, 0x1, P5 ;  /* 0x0000001f131d4211 */ /* 0x000fe200028f0ca5 */
[----:B0-----:R0:W-:Y:S01]  /*ac30*/  @P2 ST.E.128 desc[UR56][R32.64], R12 ;  /* 0x0000000c20002985 */ /* 0x0011e2000c101d38 */
[----:B------:R-:W-:-:S13]  /*ac40*/  ISETP.NE.AND P2, PT, R10, RZ, PT ;  /* 0x000000ff0a00720c */ /* 0x000fda0003f45270 */
[----:B------:R-:W1:Y:S01]  /*ac50*/  @P2 LDS.128 R12, [R11] ;  /* 0x000000000b0c2984 */ /* 0x000e620000000c00 */
[----:B------:R-:W-:-:S04]  /*ac60*/  @P2 IMAD.SHL.U32 R37, R163, 0x8, RZ ;  /* 0x00000008a3252824 */ /* 0x000fc800078e00ff */
[----:B0-----:R-:W-:-:S05]  /*ac70*/  @P2 IMAD.WIDE R32, R37, 0x2, R30 ;  /* 0x0000000225202825 */ /* 0x001fca00078e021e */
[----:B-1----:R-:W-:Y:S01]  /*ac80*/  @P2 ST.E.128 desc[UR56][R32.64], R12 ;  /* 0x0000000c20002985 */ /* 0x002fe2000c101d38 */
[----:B------:R-:W-:-:S13]  /*ac90*/  ISETP.NE.AND P2, PT, R20, RZ, PT ;  /* 0x000000ff1400720c */ /* 0x000fda0003f45270 */
[----:B------:R-:W0:Y:S01]  /*aca0*/  @P2 LDS.128 R12, [R34+0x3000] ;  /* 0x00300000220c2984 */ /* 0x000e220000000c00 */
[----:B------:R-:W-:-:S05]  /*acb0*/  @P2 SHF.L.U32 R37, R164, 0x3, RZ ;  /* 0x00000003a4252819 */ /* 0x000fca00000006ff */
[----:B------:R-:W-:-:S05]  /*acc0*/  @P2 IMAD.WIDE R30, R37, 0x2, R30 ;  /* 0x00000002251e2825 */ /* 0x000fca00078e021e */
[----:B0-----:R-:W-:Y:S04]  /*acd0*/  @P2 ST.E.128 desc[UR56][R30.64], R12 ;  /* 0x0000000c1e002985 */ /* 0x001fe8000c101d38 */
[----:B------:R-:W0:Y:S04]  /*ace0*/  @P4 LDS.128 R12, [R11+0x3000] ;  /* 0x003000000b0c4984 */ /* 0x000e280000000c00 */
[----:B0-----:R0:W-:Y:S02]  /*acf0*/  @P4 ST.E.128 desc[UR56][R28.64], R12 ;  /* 0x0000000c1c004985 */ /* 0x0011e4000c101d38 */
.L_x_559:
[----:B------:R-:W-:Y:S05]  /*ad00*/  BSYNC B0 ;  /* 0x0000000000007941 */ /* 0x000fea0003800000 */
.L_x_558:
[----:B------:R-:W-:Y:S01]  /*ad10*/  ISETP.GE.AND P2, PT, R84, 0x41, PT ;  /* 0x000000415400780c */ /* 0x000fe20003f46270 */
[----:B--2---:R2:W3:Y:S01]  /*ad20*/  SHFL.IDX PT, R31, R36, 0x1, 0x1c1f ;  /* 0x003c1f00241f7f89 */ /* 0x0044e200000e0000 */
[----:B------:R-:W-:Y:S03]  /*ad30*/  BSSY B0, `(.L_x_560) ;  /* 0x0000017000007945 */ /* 0x000fe60003800000 */
[----:B-1----:R2:W1:Y:S08]  /*ad40*/  SHFL.IDX PT, R30, R35, 0x1, 0x1c1f ;  /* 0x003c1f00231e7f89 */ /* 0x00247000000e0000 */
[----:B--2---:R-:W-:Y:S05]  /*ad50*/  @!P2 BRA `(.L_x_561) ;  /* 0x000000000050a947 */ /* 0x004fea0003800000 */
[----:B------:R-:W-:-:S13]  /*ad60*/  ISETP.NE.AND P2, PT, R5, RZ, PT ;  /* 0x000000ff0500720c */ /* 0x000fda0003f45270 */
[----:B0-----:R-:W0:Y:S01]  /*ad70*/  @P2 LDS.128 R12, [R34+0x2000] ;  /* 0x00200000220c2984 */ /* 0x001e220000000c00 */
[----:B-1----:R-:W-:-:S04]  /*ad80*/  @P2 LEA R32, P4, R16, R30, 0x1 ;  /* 0x0000001e10202211 */ /* 0x002fc800078808ff */
[----:B---3--:R-:W-:Y:S02]  /*ad90*/  @P2 LEA.HI.X R33, R16, R31, R17, 0x1, P4 ;  /* 0x0000001f10212211 */ /* 0x008fe400020f0c11 */
[----:B------:R-:W-:-:S13]  /*ada0*/  ISETP.NE.AND P4, PT, R21, RZ, PT ;  /* 0x000000ff1500720c */ /* 0x000fda0003f85270 */
[----:B------:R-:W-:-:S04]  /*adb0*/  @P4 LEA R28, P5, R19, R30, 0x1 ;  /* 0x0000001e131c4211 */ /* 0x000fc800078a08ff */
[----:B------:R-:W-:Y:S01]  /*adc0*/  @P4 LEA.HI.X R29, R19, R31, R165, 0x1, P5 ;  /* 0x0000001f131d4211 */ /* 0x000fe200028f0ca5 */
[----:B0-----:R0:W-:Y:S01]  /*add0*/  @P2 ST.E.128 desc[UR56][R32.64], R12 ;  /* 0x0000000c20002985 */ /* 0x0011e2000c101d38 */
[----:B------:R-:W-:-:S13]  /*ade0*/  ISETP.NE.AND P2, PT, R10, RZ, PT ;  /* 0x000000ff0a00720c */ /* 0x000fda0003f45270 */
[----:B------:R-:W1:Y:S01]  /*adf0*/  @P2 LDS.128 R12, [R11+0x2000] ;  /* 0x002000000b0c2984 */ /* 0x000e620000000c00 */
[----:B------:R-:W-:-:S04]  /*ae00*/  @P2 IMAD.SHL.U32 R35, R163, 0x8, RZ ;  /* 0x00000008a3232824 */ /* 0x000fc800078e00ff */
[----:B0-----:R-:W-:-:S05]  /*ae10*/  @P2 IMAD.WIDE R32, R35, 0x2, R30 ;  /* 0x0000000223202825 */ /* 0x001fca00078e021e */
[----:B-1----:R-:W-:Y:S01]  /*ae20*/  @P2 ST.E.128 desc[UR56][R32.64], R12 ;  /* 0x0000000c20002985 */ /* 0x002fe2000c101d38 */
[----:B------:R-:W-:-:S13]  /*ae30*/  ISETP.NE.AND P2, PT, R20, RZ, PT ;  /* 0x000000ff1400720c */ /* 0x000fda0003f45270 */
[----:B------:R-:W0:Y:S01]  /*ae40*/  @P2 LDS.128 R12, [R34+0x5000] ;  /* 0x00500000220c2984 */ /* 0x000e220000000c00 */
[----:B------:R-:W-:-:S04]  /*ae50*/  @P2 IMAD.SHL.U32 R35, R164, 0x8, RZ ;  /* 0x00000008a4232824 */ /* 0x000fc800078e00ff */
[----:B------:R-:W-:-:S05]  /*ae60*/  @P2 IMAD.WIDE R30, R35, 0x2, R30 ;  /* 0x00000002231e2825 */ /* 0x000fca00078e021e */
[----:B0-----:R-:W-:Y:S04]  /*ae70*/  @P2 ST.E.128 desc[UR56][R30.64], R12 ;  /* 0x0000000c1e002985 */ /* 0x001fe8000c101d38 */
[----:B------:R-:W0:Y:S04]  /*ae80*/  @P4 LDS.128 R12, [R11+0x5000] ;  /* 0x005000000b0c4984 */ /* 0x000e280000000c00 */
[----:B0-----:R2:W-:Y:S02]  /*ae90*/  @P4 ST.E.128 desc[UR56][R28.64], R12 ;  /* 0x0000000c1c004985 */ /* 0x0015e4000c101d38 */
.L_x_561:
[----:B------:R-:W-:Y:S05]  /*aea0*/  BSYNC B0 ;  /* 0x0000000000007941 */ /* 0x000fea0003800000 */
.L_x_560:
[----:B------:R-:W4:Y:S01]  /*aeb0*/  LDL R11, [R1+0x38] ;  /* 0x00003800010b7983 */ /* 0x000f220000100800 */
[----:B------:R-:W-:Y:S01]  /*aec0*/  @!P3 IADD3 R85, R85, 0x2a8c0, RZ ;  /* 0x0002a8c05555b810 */ /* 0x000fe20007ffe0ff */
[----:B------:R-:W-:Y:S01]  /*aed0*/  VIADD R18, R18, 0x1 ;  /* 0x0000000112127836 */ /* 0x000fe20000000000 */
[----:B------:R-:W-:Y:S01]  /*aee0*/  PLOP3.LUT P2, PT, PT, PT, PT, 0x8, 0x0 ;  /* 0x000000000000781c */ /* 0x000fe20003f4e170 */
[----:B------:R-:W-:Y:S01]  /*aef0*/  @!PT LDS RZ, [RZ] ;  /* 0x00000000fffff984 */ /* 0x000fe20000000800 */
[----:B------:R-:W-:Y:S01]  /*af00*/  @!PT LDS RZ, [RZ] ;  /* 0x00000000fffff984 */ /* 0x000fe20000000800 */
[----:B------:R-:W-:Y:S01]  /*af10*/  @!PT LDS RZ, [RZ] ;  /* 0x00000000fffff984 */ /* 0x000fe20000000800 */
[----:B------:R-:W-:Y:S01]  /*af20*/  @!PT LDS RZ, [RZ] ;  /* 0x00000000fffff984 */ /* 0x000fe20000000800 */
[----:B------:R5:W-:Y:S06]  /*af30*/  MEMBAR.ALL.CTA ;  /* 0x0000000000007992 */ /* 0x000bec0000008000 */
[----:B-----5:R-:W5:Y:S01]  /*af40*/  FENCE.VIEW.ASYNC.S ;  /* 0x00000000000073c6 */ /* 0x020f620000000000 */
[----:B------:R-:W-:Y:S01]  /*af50*/  @!P3 PRMT R85, RZ, 0x654, R85 ;  /* 0x00000654ff55b816 */ /* 0x000fe20000000055 */
[----:B-----5:R0:W-:Y:S06]  /*af60*/  BAR.SYNC.DEFER_BLOCKING R218, 0x80 ;  /* 0x000200da0000751d */ /* 0x0201ec0000010000 */
[----:B------:R1:W-:Y:S01]  /*af70*/  @!P3 SYNCS.ARRIVE.TRANS64.RED.A1T0 RZ, [R85+URZ], RZ ;  /* 0x000000ff55ffb9a7 */ /* 0x0003e2000810043f */
[----:B------:R-:W-:-:S04]  /*af80*/  ISETP.NE.AND P3, PT, R18, 0x2, PT ;  /* 0x000000021200780c */ /* 0x000fc80003f65270 */
[----:B0-2---:R-:W-:Y:S02]  /*af90*/  SEL R12, RZ, 0x1, P3 ;  /* 0x00000001ff0c7807 */ /* 0x005fe40001800000 */
[----:B------:R-:W-:Y:S02]  /*afa0*/  SEL R18, R18, RZ, P3 ;  /* 0x000000ff12127207 */ /* 0x000fe40001800000 */
[----:B------:R-:W-:Y:S02]  /*afb0*/  LOP3.LUT R167, R167, R12, RZ, 0x3c, !PT ;  /* 0x0000000ca7a77212 */ /* 0x000fe400078e3cff */
[----:B----4-:R-:W-:-:S13]  /*afc0*/  LOP3.LUT P4, RZ, R11, 0x2, RZ, 0xc0, !PT ;  /* 0x000000020bff7812 */ /* 0x010fda000788c0ff */
[----:B-1----:R-:W-:Y:S05]  /*afd0*/  @P4 BRA `(.L_x_562) ;  /* 0xffffff7800cc4947 */ /* 0x002fea000383ffff */
.L_x_452:
[----:B------:R-:W-:Y:S01]  /*afe0*/  BSSY B0, `(.L_x_563) ;  /* 0x0000005000007945 */ /* 0x000fe20003800000 */
[----:B------:R-:W-:-:S03]  /*aff0*/  IMAD.MOV.U32 R3, RZ, RZ, RZ ;  /* 0x000000ffff037224 */ /* 0x000fc600078e00ff */
[----:B------:R-:W-:Y:S05]  /*b000*/  @P2 BRA `(.L_x_564) ;  /* 0x0000000000082947 */ /* 0x000fea0003800000 */
[----:B------:R-:W1:Y:S02]  /*b010*/  FENCE.VIEW.ASYNC.G ;  /* 0x00000000000073c6 */ /* 0x000e640000000100 */
[----:B-1----:R-:W-:Y:S06]  /*b020*/  BAR.ARV 0xc, 0x180 ;  /* 0x0306000000007b1d */ /* 0x002fec0000002000 */
.L_x_564:
[----:B------:R-:W-:Y:S05]  /*b030*/  BSYNC B0 ;  /* 0x0000000000007941 */ /* 0x000fea0003800000 */
.L_x_563:
[----:B------:R-:W2:Y:S01]  /*b040*/  LDL R0, [R1+0x38] ;  /* 0x0000380001007983 */ /* 0x000ea20000100800 */
[----:B------:R-:W-:Y:S01]  /*b050*/  BSSY B0, `(.L_x_565) ;  /* 0x0000020000007945 */ /* 0x000fe20003800000 */
[----:B--2---:R-:W-:-:S13]  /*b060*/  LOP3.LUT P0, RZ, R0, 0x4, RZ, 0xc0, !PT ;  /* 0x0000000400ff7812 */ /* 0x004fda000780c0ff */
        /* <DEDUP_REMOVED lines=12> */
[----:B0-----:R-:W-:Y:S01]  /*b130*/  IADD3 R4, R3, 0xffffffe, RZ ;  /* 0x0ffffffe03047810 */ /* 0x001fe20007ffe0ff */
[----:B------:R-:W-:-:S05]  /*b140*/  IMAD.MOV R3, RZ, RZ, -R10 ;  /* 0x000000ffff037224 */ /* 0x000fca00078e0a0a */
[----:B------:R0:W1:Y:S02]  /*b150*/  F2I.FTZ.U32.TRUNC.NTZ R5, R4 ;  /* 0x0000000400057305 */ /* 0x000064000021f000 */
[----:B0-----:R-:W-:Y:S01]  /*b160*/  MOV R4, RZ ;  /* 0x000000ff00047202 */ /* 0x001fe20000000f00 */
[----:B-1----:R-:W-:-:S04]  /*b170*/  IMAD.MOV R7, RZ, RZ, -R5 ;  /* 0x000000ffff077224 */ /* 0x002fc800078e0a05 */
[----:B------:R-:W-:-:S04]  /*b180*/  IMAD R7, R7, R6, RZ ;  /* 0x0000000607077224 */ /* 0x000fc800078e02ff */
[----:B------:R-:W-:-:S06]  /*b190*/  IMAD.HI.U32 R5, R5, R7, R4 ;  /* 0x0000000705057227 */ /* 0x000fcc00078e0004 */
        /* <DEDUP_REMOVED lines=8> */
[----:B------:R-:W-:-:S04]  /*b220*/  IMAD.MOV.U32 R3, RZ, RZ, R5 ;  /* 0x000000ffff037224 */ /* 0x000fc800078e0005 */
[----:B------:R-:W-:Y:S01]  /*b230*/  @!P2 IMAD.MOV R3, RZ, RZ, -R3 ;  /* 0x000000ffff03a224 */ /* 0x000fe200078e0a03 */
[----:B------:R-:W-:-:S07]  /*b240*/  @!P1 LOP3.LUT R3, RZ, R9, RZ, 0x33, !PT ;  /* 0x00000009ff039212 */ /* 0x000fce00078e33ff */
.L_x_566:
[----:B------:R-:W-:Y:S05]  /*b250*/  BSYNC B0 ;  /* 0x0000000000007941 */ /* 0x000fea0003800000 */
.L_x_565:
[-C--:B------:R-:W-:Y:S01]  /*b260*/  IMAD R182, R200, R3.reuse, RZ ;  /* 0x00000003c8b67224 */ /* 0x080fe200078e02ff */
[----:B------:R-:W-:Y:S02]  /*b270*/  PLOP3.LUT P0, PT, PT, PT, PT, 0x80, 0x0 ;  /* 0x000000000000781c */ /* 0x000fe40003f0f070 */
[----:B------:R-:W-:Y:S02]  /*b280*/  CS2R R20, SRZ ;  /* 0x0000000000147805 */ /* 0x000fe4000001ff00 */
[----:B------:R-:W-:Y:S02]  /*b290*/  CS2R R86, SRZ ;  /* 0x0000000000567805 */ /* 0x000fe4000001ff00 */
[----:B------:R-:W-:Y:S02]  /*b2a0*/  CS2R R84, SRZ ;  /* 0x0000000000547805 */ /* 0x000fe4000001ff00 */
[----:B------:R-:W-:Y:S02]  /*b2b0*/  VIADDMNMX R72, R182, R3, R142, PT ;  /* 0x00000003b6487246 */ /* 0x000fe4000380018e */
[----:B------:R-:W-:-:S02]  /*b2c0*/  CS2R R82, SRZ ;  /* 0x0000000000527805 */ /* 0x000fc4000001ff00 */
[----:B------:R-:W-:Y:S02]  /*b2d0*/  CS2R R80, SRZ ;  /* 0x0000000000507805 */ /* 0x000fe4000001ff00 */
[----:B------:R-:W-:Y:S02]  /*b2e0*/  CS2R R78, SRZ ;  /* 0x00000000004e7805 */ /* 0x000fe4000001ff00 */
[----:B------:R-:W-:Y:S02]  /*b2f0*/  ISETP.GT.AND P1, PT, R72, R182, PT ;  /* 0x000000b64800720c */ /* 0x000fe40003f24270 */
        /* <DEDUP_REMOVED lines=28> */
[----:B------:R-:W2:Y:S01]  /*b4c0*/  LDL R0, [R1+0x64] ;  /* 0x0000640001007983 */ /* 0x000ea20000100800 */
[----:B------:R-:W-:-:S06]  /*b4d0*/  ULOP3.LUT UP0, URZ, UR59, 0x1bf, URZ, 0xc0, !UPT ;  /* 0x000001bf3b3f7892 */ /* 0x000fcc000f80c03f */
[----:B------:R-:W-:Y:S01]  /*b4e0*/  PLOP3.LUT P0, PT, PT, PT, UP0, 0x80, 0x0 ;  /* 0x000000000000781c */ /* 0x000fe20003f0f008 */
[----:B--2---:R-:W1:Y:S02]  /*b4f0*/  SHFL.IDX PT, R0, R0, RZ, 0x1f ;  /* 0x00001fff00007589 */ /* 0x004e6400000e0000 */
[----:B-1----:R-:W-:-:S04]  /*b500*/  LEA.HI R3, R0, R0, RZ, 0x1 ;  /* 0x0000000000037211 */ /* 0x002fc800078f08ff */
[----:B------:R-:W-:-:S04]  /*b510*/  LOP3.LUT R3, R3, 0x1e, RZ, 0xc0, !PT ;  /* 0x0000001e03037812 */ /* 0x000fc800078ec0ff */
[----:B------:R-:W-:-:S04]  /*b520*/  IADD3 R3, R0, -R3, RZ ;  /* 0x8000000300037210 */ /* 0x000fc80007ffe0ff */
[----:B------:R-:W-:-:S04]  /*b530*/  LEA R3, R3, UR59, 0xd ;  /* 0x0000003b03037c11 */ /* 0x000fc8000f8e68ff */
[----:B------:R-:W-:-:S04]  /*b540*/  SHF.R.U32.HI R3, RZ, 0x4, R3 ;  /* 0x00000004ff037819 */ /* 0x000fc80000011603 */
[----:B------:R-:W-:Y:S01]  /*b550*/  LOP3.LUT R36, R3, 0x3fff, RZ, 0xc0, !PT ;  /* 0x00003fff03247812 */ /* 0x000fe200078ec0ff */
[----:B------:R-:W-:Y:S06]  /*b560*/  @!P0 BRA `(.L_x_568) ;  /* 0x0000000000408947 */ /* 0x000fec0003800000 */
[----:B------:R-:W-:Y:S01]  /*b570*/  MOV R14, 0x0 ;  /* 0x00000000000e7802 */ /* 0x000fe20000000f00 */
[----:B------:R-:W-:Y:S01]  /*b580*/  ULDC.64 UR4, c[0x4][0xf0] ;  /* 0x01003c0000047ab9 */ /* 0x000fe20000000a00 */
[----:B------:R-:W-:Y:S01]  /*b590*/  ULDC.64 UR6, c[0x4][0xf8] ;  /* 0x01003e0000067ab9 */ /* 0x000fe20000000a00 */
[----:B------:R-:W-:Y:S01]  /*b5a0*/  IMAD.U32 R4, RZ, RZ, UR4 ;  /* 0x00000004ff047e24 */ /* 0x000fe2000f8e00ff */
[----:B0-----:R-:W-:Y:S01]  /*b5b0*/  MOV R6, UR6 ;  /* 0x0000000600067c02 */ /* 0x001fe20008000f00 */
        /* <DEDUP_REMOVED lines=10> */
[----:B0--3-5:R-:W-:Y:S05]  /*b660*/  CALL.ABS.NOINC R14 ;  /* 0x000000000e007343 */ /* 0x029fea0003c00000 */
.L_x_568:
[----:B------:R-:W-:Y:S02]  /*b670*/  ULDC UR4, c[0x0][0x3f4] ;  /* 0x0000fd0000047ab9 */ /* 0x000fe40000000800 */
[----:B------:R-:W-:-:S13]  /*b680*/  ISETP.LT.AND P0, PT, RZ, UR4, PT ;  /* 0x00000004ff007c0c */ /* 0x000fda000bf01270 */
[----:B------:R-:W-:Y:S05]  /*b690*/  @P0 BRA `(.L_x_569) ;  /* 0x00000000003c0947 */ /* 0x000fea0003800000 */
[----:B------:R-:W-:-:S04]  /*b6a0*/  LEA.HI R0, R191, R191, RZ, 0x1 ;  /* 0x000000bfbf007211 */ /* 0x000fc800078f08ff */
[----:B------:R-:W-:-:S05]  /*b6b0*/  LOP3.LUT R0, R0, 0xfffffffe, RZ, 0xc0, !PT ;  /* 0xfffffffe00007812 */ /* 0x000fca00078ec0ff */
[----:B------:R-:W-:-:S05]  /*b6c0*/  IMAD.IADD R0, R191, 0x1, -R0 ;  /* 0x00000001bf007824 */ /* 0x000fca00078e0a00 */
[----:B------:R-:W-:-:S04]  /*b6d0*/  SHF.L.U32 R3, R0, 0x1f, RZ ;  /* 0x0000001f00037819 */ /* 0x000fc800000006ff */
[----:B------:R1:W2:Y:S03]  /*b6e0*/  SYNCS.PHASECHK.TRANS64.TRYWAIT P0, [R2+URZ+0x2a800], R3 ;  /* 0x02a80003020075a7 */ /* 0x0002a6000800017f */
[----:B--2---:R-:W-:Y:S05]  /*b6f0*/  @!P0 NANOSLEEP.SYNCS 0x989680 ;  /* 0x009896800000895d */ /* 0x004fea0003900000 */
[----:B------:R-:W2:Y:S01]  /*b700*/  @!P0 SYNCS.PHASECHK.TRANS64 P0, [R2+URZ+0x2a800], R3 ;  /* 0x02a80003020085a7 */ /* 0x000ea2000800007f */
[----:B------:R-:W-:Y:S04]  /*b710*/  BSSY B0, `(.L_x_570) ;  /* 0x0000006000007945 */ /* 0x000fe80003800000 */
[----:B--2---:R-:W-:Y:S05]  /*b720*/  @P0 BRA `(.L_x_571) ;  /* 0x0000000000100947 */ /* 0x004fea0003800000 */
.L_x_572:
[----:B--2---:R2:W4:Y:S02]  /*b730*/  SYNCS.PHASECHK.TRANS64.TRYWAIT P0, [R2+URZ+0x2a800], R3 ;  /* 0x02a80003020075a7 */ /* 0x004524000800017f */
[----:B----4-:R-:W-:Y:S05]  /*b740*/  @!P0 NANOSLEEP.SYNCS 0x989680 ;  /* 0x009896800000895d */ /* 0x010fea0003900000 */
[----:B------:R-:W4:Y:S02]  /*b750*/  @!P0 SYNCS.PHASECHK.TRANS64 P0, [R2+URZ+0x2a800], R3 ;  /* 0x02a80003020085a7 */ /* 0x000f24000800007f */
[----:B----4-:R-:W-:Y:S05]  /*b760*/  @!P0 BRA `(.L_x_572) ;  /* 0xfffffffc00f08947 */ /* 0x010fea000383ffff */
.L_x_571:
[----:B------:R-:W-:Y:S05]  /*b770*/  BSYNC B0 ;  /* 0x0000000000007941 */ /* 0x000fea0003800000 */
.L_x_570:
[----:B------:R-:W-:Y:S05]  /*b780*/  BRA `(.L_x_573) ;  /* 0x0000005800787947 */ /* 0x000fea0003800000 */
.L_x_569:
[----:B-----5:R-:W-:Y:S01]  /*b790*/  SHF.R.S32.HI R0, RZ, 0x1f, R141 ;  /* 0x0000001fff007819 */ /* 0x020fe2000001148d */
[----:B------:R-:W-:Y:S01]  /*b7a0*/  ULOP3.LUT UP0, URZ, UR59, 0x3ff, URZ, 0xc0, !UPT ;  /* 0x000003ff3b3f7892 */ /* 0x000fe2000f80c03f */
[----:B------:R-:W-:Y:S01]  /*b7b0*/  ULDC.64 UR4, c[0x0][0x3f8] ;  /* 0x0000fe0000047ab9 */ /* 0x000fe20000000a00 */
[----:B------:R-:W-:Y:S02]  /*b7c0*/  ULDC.64 UR6, c[0x0][0x408] ;  /* 0x0001020000067ab9 */ /* 0x000fe40000000a00 */
[C---:B------:R-:W-:Y:S02]  /*b7d0*/  IMAD R4, R0.reuse, UR4, RZ ;  /* 0x0000000400047c24 */ /* 0x040fe4000f8e02ff */
[----:B------:R-:W-:Y:S01]  /*b7e0*/  IMAD R0, R0, UR6, RZ ;  /* 0x0000000600007c24 */ /* 0x000fe2000f8e02ff */
[----:B------:R-:W-:Y:S01]  /*b7f0*/  PLOP3.LUT P2, PT, PT, PT, UP0, 0x80, 0x0 ;  /* 0x000000000000781c */ /* 0x000fe20003f4f008 */
[C---:B------:R-:W-:Y:S02]  /*b800*/  IMAD R3, R141.reuse, UR5, R4 ;  /* 0x000000058d037c24 */ /* 0x040fe4000f8e0204 */
[----:B------:R-:W-:Y:S01]  /*b810*/  IMAD.WIDE.U32 R24, R141, UR4, RZ ;  /* 0x000000048d187c25 */ /* 0x000fe2000f8e00ff */
[----:B------:R-:W-:-:S03]  /*b820*/  ULDC.64 UR4, c[0x0][0x3e8] ;  /* 0x0000fa0000047ab9 */ /* 0x000fc60000000a00 */
[C---:B------:R-:W-:Y:S01]  /*b830*/  IMAD R41, R141.reuse, UR7, R0 ;  /* 0x000000078d297c24 */ /* 0x040fe2000f8e0200 */
[----:B------:R-:W-:Y:S01]  /*b840*/  LEA R38, P0, R24, UR4, 0x1 ;  /* 0x0000000418267c11 */ /* 0x000fe2000f8008ff */
[----:B------:R-:W-:Y:S01]  /*b850*/  IMAD.WIDE.U32 R4, R141, UR6, RZ ;  /* 0x000000068d047c25 */ /* 0x000fe2000f8e00ff */
[----:B------:R-:W-:-:S03]  /*b860*/  ULDC.64 UR6, c[0x0][0x400] ;  /* 0x0001000000067ab9 */ /* 0x000fc60000000a00 */
[----:B------:R-:W-:Y:S01]  /*b870*/  IMAD.IADD R3, R3, 0x1, R25 ;  /* 0x0000000103037824 */ /* 0x000fe200078e0219 */
[----:B------:R-:W-:Y:S02]  /*b880*/  LEA R40, P1, R4, UR6, 0x1 ;  /* 0x0000000604287c11 */ /* 0x000fe4000f8208ff */
[----:B------:R-:W-:Y:S02]  /*b890*/  IADD3 R41, R41, R5, RZ ;  /* 0x0000000529297210 */ /* 0x000fe40007ffe0ff */
[----:B------:R-:W-:Y:S02]  /*b8a0*/  LEA.HI.X R24, R24, UR5, R3, 0x1, P0 ;  /* 0x0000000518187c11 */ /* 0x000fe400080f0c03 */
[----:B------:R-:W-:Y:S01]  /*b8b0*/  LEA.HI.X R41, R4, UR7, R41, 0x1, P1 ;  /* 0x0000000704297c11 */ /* 0x000fe200088f0c29 */
        /* <DEDUP_REMOVED lines=16> */
[----:B0--3--:R-:W-:Y:S05]  /*b9c0*/  CALL.ABS.NOINC R14 ;  /* 0x000000000e007343 */ /* 0x009fea0003c00000 */
.L_x_574:
[----:B------:R-:W-:Y:S01]  /*b9d0*/  ULDC.U8 UR4, c[0x0][0x410] ;  /* 0x0001040000047ab9 */ /* 0x000fe20000000000 */
[----:B------:R-:W-:Y:S01]  /*b9e0*/  BSSY B0, `(.L_x_575) ;  /* 0x0000570000007945 */ /* 0x000fe20003800000 */
[----:B------:R-:W-:Y:S01]  /*b9f0*/  ISETP.NE.AND P0, PT, RZ, UR4, PT ;  /* 0x00000004ff007c0c */ /* 0x000fe2000bf05270 */
[----:B0-----:R-:W-:-:S12]  /*ba00*/  IMAD R6, R145, 0x80, R166 ;  /* 0x0000008091067824 */ /* 0x001fd800078e02a6 */
[----:B------:R-:W-:Y:S05]  /*ba10*/  @!P0 BRA `(.L_x_576) ;  /* 0x0000002800ac8947 */ /* 0x000fea0003800000 */
[----:B------:R-:W-:-:S03]  /*ba20*/  UMOV UR4, 0xffffffff ;  /* 0xffffffff00047882 */ /* 0x000fc60000000000 */
[----:B------:R-:W-:Y:S05]  /*ba30*/  BRA.DIV UR4, `(.L_x_577) ;  /* 0x0000015204647947 */ /* 0x000fea000b800000 */
[----:B------:R0:W1:Y:S04]  /*ba40*/  SHFL.IDX PT, R37, R24, RZ, 0x1c1f ;  /* 0x001c1fff18257589 */ /* 0x00006800000e0000 */
[----:B------:R-:W2:Y:S04]  /*ba50*/  SHFL.IDX PT, R38, R38, RZ, 0x1c1f ;  /* 0x001c1fff26267589 */ /* 0x000ea800000e0000 */
[----:B------:R-:W4:Y:S04]  /*ba60*/  SHFL.IDX PT, R41, R41, RZ, 0x1c1f ;  /* 0x001c1fff29297589 */ /* 0x000f2800000e0000 */
[----:B------:R-:W0:Y:S02]  /*ba70*/  SHFL.IDX PT, R40, R40, RZ, 0x1c1f ;  /* 0x001c1fff28287589 */ /* 0x000e2400000e0000 */
.L_x_824:
[----:B------:R-:W-:Y:S01]  /*ba80*/  ULDC UR4, c[0x0][0x448] ;  /* 0x0001120000047ab9 */ /* 0x000fe20000000800 */
[----:B------:R-:W-:Y:S01]  /*ba90*/  LOP3.LUT R3, R177, 0x18, R16, 0xf8, !PT ;  /* 0x00000018b1037812 */ /* 0x000fe200078ef810 */
[----:B------:R-:W-:Y:S01]  /*baa0*/  IMAD R42, R143, UR4, RZ ;  /* 0x000000048f2a7c24 */ /* 0x000fe2000f8e02ff */
[----:B------:R-:W-:Y:S01]  /*bab0*/  BSSY B1, `(.L_x_578) ;  /* 0x0000051000017945 */ /* 0x000fe20003800000 */
[----:B------:R-:W-:Y:S02]  /*bac0*/  LOP3.LUT P0, RZ, R219, 0x4, RZ, 0xc0, !PT ;  /* 0x00000004dbff7812 */ /* 0x000fe4000780c0ff */
[----:B------:R-:W-:Y:S02]  /*bad0*/  CS2R R4, SRZ ;  /* 0x0000000000047805 */ /* 0x000fe4000001ff00 */
[----:B------:R-:W-:Y:S02]  /*bae0*/  LOP3.LUT R0, R3, R178, RZ, 0x3c, !PT ;  /* 0x000000b203007212 */ /* 0x000fe400078e3cff */
[----:B------:R-:W-:-:S02]  /*baf0*/  CS2R R8, SRZ ;  /* 0x0000000000087805 */ /* 0x000fc4000001ff00 */
[----:B------:R-:W-:Y:S01]  /*bb00*/  ISETP.GE.AND P1, PT, R6, R42, PT ;  /* 0x0000002a0600720c */ /* 0x000fe20003f26270 */
[----:B------:R-:W-:Y:S01]  /*bb10*/  IMAD R42, R145, -0x80, R42 ;  /* 0xffffff80912a7824 */ /* 0x000fe200078e022a */
[----:B------:R-:W-:Y:S01]  /*bb20*/  CS2R R6, SRZ ;  /* 0x0000000000067805 */ /* 0x000fe2000001ff00 */
[----:B------:R-:W-:Y:S01]  /*bb30*/  IMAD.IADD R3, R179, 0x1, R0 ;  /* 0x00000001b3037824 */ /* 0x000fe200078e0200 */
[----:B------:R-:W-:Y:S02]  /*bb40*/  CS2R R10, SRZ ;  /* 0x00000000000a7805 */ /* 0x000fe4000001ff00 */
[----:B------:R-:W-:Y:S02]  /*bb50*/  CS2R R12, SRZ ;  /* 0x00000000000c7805 */ /* 0x000fe4000001ff00 */
[----:B------:R-:W-:Y:S02]  /*bb60*/  CS2R R14, SRZ ;  /* 0x00000000000e7805 */ /* 0x000fe4000001ff00 */
[----:B------:R-:W-:-:S02]  /*bb70*/  CS2R R20, SRZ ;  /* 0x0000000000147805 */ /* 0x000fc4000001ff00 */
[----:B------:R-:W-:Y:S02]  /*bb80*/  LEA R3, R3, R2, 0x1 ;  /* 0x0000000203037211 */ /* 0x000fe400078e08ff */
[----:B0-----:R-:W-:Y:S02]  /*bb90*/  CS2R R24, SRZ ;  /* 0x0000000000187805 */ /* 0x001fe4000001ff00 */
[----:B------:R-:W-:Y:S02]  /*bba0*/  CS2R R26, SRZ ;  /* 0x00000000001a7805 */ /* 0x000fe4000001ff00 */
[----:B------:R-:W-:Y:S02]  /*bbb0*/  CS2R R28, SRZ ;  /* 0x00000000001c7805 */ /* 0x000fe4000001ff00 */
[----:B---3--:R-:W-:Y:S01]  /*bbc0*/  CS2R R30, SRZ ;  /* 0x00000000001e7805 */ /* 0x008fe2000001ff00 */
[C---:B------:R-:W-:Y:S01]  /*bbd0*/  VIADD R43, R3.reuse, 0xc400 ;  /* 0x0000c400032b7836 */ /* 0x040fe20000000000 */
[----:B------:R-:W-:Y:S01]  /*bbe0*/  CS2R R32, SRZ ;  /* 0x0000000000207805 */ /* 0x000fe2000001ff00 */
[----:B------:R-:W-:Y:S01]  /*bbf0*/  VIADD R0, R3, 0xc440 ;  /* 0x0000c44003007836 */ /* 0x000fe20000000000 */
[----:B------:R-:W-:Y:S06]  /*bc00*/  @P1 BRA `(.L_x_579) ;  /* 0x0000000000ec1947 */ /* 0x000fec0003800000 */
[----:B------:R-:W3:Y:S01]  /*bc10*/  LDL R45, [R1+0x40] ;  /* 0x00004000012d7983 */ /* 0x000ee20000100800 */
[----:B------:R-:W-:-:S03]  /*bc20*/  ULDC UR4, c[0x0][0x3f4] ;  /* 0x0000fd0000047ab9 */ /* 0x000fc60000000800 */
[----:B------:R-:W3:Y:S01]  /*bc30*/  LDL R44, [R1+0x3c] ;  /* 0x00003c00012c7983 */ /* 0x000ee20000100800 */
[----:B------:R-:W-:Y:S02]  /*bc40*/  ISETP.GE.AND P2, PT, R160, UR4, PT ;  /* 0x00000004a0007c0c */ /* 0x000fe4000bf46270 */
[----:B------:R-:W-:Y:S02]  /*bc50*/  CS2R R20, SRZ ;  /* 0x0000000000147805 */ /* 0x000fe4000001ff00 */
[----:B------:R-:W-:Y:S02]  /*bc60*/  ISETP.GE.AND P3, PT, R170, UR4, PT ;  /* 0x00000004aa007c0c */ /* 0x000fe4000bf66270 */
[----:B------:R-:W-:Y:S02]  /*bc70*/  CS2R R4, SRZ ;  /* 0x0000000000047805 */ /* 0x000fe4000001ff00 */
[----:B------:R-:W-:Y:S02]  /*bc80*/  ISETP.GE.AND P4, PT, R169, UR4, PT ;  /* 0x00000004a9007c0c */ /* 0x000fe4000bf86270 */
[----:B------:R-:W-:-:S03]  /*bc90*/  CS2R R24, SRZ ;  /* 0x0000000000187805 */ /* 0x000fc6000001ff00 */
[----:B--2---:R-:W-:Y:S01]  /*bca0*/  @!P2 MOV R8, R38 ;  /* 0x000000260008a202 */ /* 0x004fe20000000f00 */
[----:B-1----:R-:W-:Y:S01]  /*bcb0*/  @!P2 IMAD.MOV.U32 R9, RZ, RZ, R37 ;  /* 0x000000ffff09a224 */ /* 0x002fe200078e0025 */
[----:B----4-:R-:W-:Y:S01]  /*bcc0*/  @!P2 MOV R7, R41 ;  /* 0x000000290007a202 */ /* 0x010fe20000000f00 */
[----:B------:R-:W-:Y:S01]  /*bcd0*/  @!P2 IMAD.MOV.U32 R6, RZ, RZ, R40 ;  /* 0x000000ffff06a224 */ /* 0x000fe200078e0028 */
[----:B------:R-:W-:Y:S01]  /*bce0*/  @!P3 IADD3 R28, P1, R38, R222, RZ ;  /* 0x000000de261cb210 */ /* 0x000fe20007f3e0ff */
[----:B------:R-:W-:-:S04]  /*bcf0*/  @!P2 IMAD.WIDE R8, R160, 0x2, R8 ;  /* 0x00000002a008a825 */ /* 0x000fc800078e0208 */
[----:B------:R-:W-:Y:S01]  /*bd00*/  @!P2 IMAD.WIDE R30, R160, 0x2, R6 ;  /* 0x00000002a01ea825 */ /* 0x000fe200078e0206 */
[----:B------:R0:W5:Y:S03]  /*bd10*/  @!P2 LD.E.64 R20, desc[UR56][R8.64] ;  /* 0x000000380814a980 */ /* 0x000166000c101b00 */
[--C-:B------:R-:W-:Y:S01]  /*bd20*/  @!P3 IMAD.X R29, R37, 0x1, R221.reuse, P1 ;  /* 0x00000001251db824 */ /* 0x100fe200008e06dd */
[----:B------:R-:W5:Y:S01]  /*bd30*/  @!P2 LD.E.64 R4, desc[UR56][R30.64] ;  /* 0x000000381e04a980 */ /* 0x000f62000c101b00 */
[----:B------:R-:W-:Y:S02]  /*bd40*/  @!P3 IADD3 R10, P1, R40, R222, RZ ;  /* 0x000000de280ab210 */ /* 0x000fe40007f3e0ff */
[----:B------:R-:W-:Y:S02]  /*bd50*/  ISETP.GE.AND P2, PT, R172, UR4, PT ;  /* 0x00000004ac007c0c */ /* 0x000fe4000bf46270 */
[-C--:B------:R-:W-:Y:S01]  /*bd60*/  @!P4 IADD3 R14, P6, R40, R225.reuse, RZ ;  /* 0x000000e1280ec210 */ /* 0x080fe20007fde0ff */
[----:B------:R-:W-:Y:S01]  /*bd70*/  @!P3 IMAD.X R11, R41, 0x1, R221, P1 ;  /* 0x00000001290bb824 */ /* 0x000fe200008e06dd */
[----:B------:R-:W-:-:S02]  /*bd80*/  @!P4 IADD3 R12, P5, R38, R225, RZ ;  /* 0x000000e1260cc210 */ /* 0x000fc40007fbe0ff */
[----:B------:R-:W-:Y:S02]  /*bd90*/  CS2R R6, SRZ ;  /* 0x0000000000067805 */ /* 0x000fe4000001ff00 */
[----:B------:R-:W-:Y:S02]  /*bda0*/  ISETP.GE.AND P1, PT, R171, UR4, PT ;  /* 0x00000004ab007c0c */ /* 0x000fe4000bf26270 */
[----:B------:R-:W-:Y:S02]  /*bdb0*/  CS2R R26, SRZ ;  /* 0x00000000001a7805 */ /* 0x000fe4000001ff00 */
[----:B0-----:R-:W-:Y:S02]  /*bdc0*/  CS2R R8, SRZ ;  /* 0x0000000000087805 */ /* 0x001fe4000001ff00 */
[----:B------:R-:W-:Y:S01]  /*bdd0*/  @!P4 IADD3.X R13, R37, R223, RZ, P5, !PT ;  /* 0x000000df250dc210 */ /* 0x000fe20002ffe4ff */
[----:B------:R-:W-:Y:S01]  /*bde0*/  @!P4 IMAD.X R15, R41, 0x1, R223, P6 ;  /* 0x00000001290fc824 */ /* 0x000fe200030e06df */
[----:B------:R0:W5:Y:S04]  /*bdf0*/  @!P3 LD.E.64 R24, desc[UR56][R28.64] ;  /* 0x000000381c18b980 */ /* 0x000168000c101b00 */
[----:B------:R1:W5:Y:S01]  /*be00*/  @!P3 LD.E.64 R6, desc[UR56][R10.64] ;  /* 0x000000380a06b980 */ /* 0x000362000c101b00 */
[----:B------:R-:W-:-:S03]  /*be10*/  ISETP.GE.AND P3, PT, R173, UR4, PT ;  /* 0x00000004ad007c0c */ /* 0x000fc6000bf66270 */
[----:B------:R2:W5:Y:S04]  /*be20*/  @!P4 LD.E.64 R26, desc[UR56][R12.64] ;  /* 0x000000380c1ac980 */ /* 0x000568000c101b00 */
[----:B------:R4:W5:Y:S01]  /*be30*/  @!P4 LD.E.64 R8, desc[UR56][R14.64] ;  /* 0x000000380e08c980 */ /* 0x000962000c101b00 */
[----:B0-----:R-:W-:Y:S02]  /*be40*/  CS2R R28, SRZ ;  /* 0x00000000001c7805 */ /* 0x001fe4000001ff00 */
[----:B-1----:R-:W-:Y:S02]  /*be50*/  CS2R R10, SRZ ;  /* 0x00000000000a7805 */ /* 0x002fe4000001ff00 */
[-C--:B--2---:R-:W-:Y:S02]  /*be60*/  @!P2 IADD3 R12, P4, R38, R227.reuse, RZ ;  /* 0x000000e3260ca210 */ /* 0x084fe40007f9e0ff */
[----:B----4-:R-:W-:-:S03]  /*be70*/  @!P2 IADD3 R14, P5, R40, R227, RZ ;  /* 0x000000e3280ea210 */ /* 0x010fc60007fbe0ff */
[----:B------:R-:W-:Y:S01]  /*be80*/  @!P2 IMAD.X R13, R37, 0x1, R226, P4 ;  /* 0x00000001250da824 */ /* 0x000fe200020e06e2 */
[----:B------:R-:W-:Y:S02]  /*be90*/  @!P1 IADD3 R32, P6, R38, R229, RZ ;  /* 0x000000e526209210 */ /* 0x000fe40007fde0ff */
[----:B------:R-:W-:Y:S02]  /*bea0*/  @!P2 IADD3.X R15, R41, R226, RZ, P5, !PT ;  /* 0x000000e2290fa210 */ /* 0x000fe40002ffe4ff */
[----:B------:R-:W-:Y:S01]  /*beb0*/  CS2R R30, SRZ ;  /* 0x00000000001e7805 */ /* 0x000fe2000001ff00 */
[----:B------:R0:W5:Y:S01]  /*bec0*/  @!P2 LD.E.64 R28, desc[UR56][R12.64] ;  /* 0x000000380c1ca980 */ /* 0x000162000c101b00 */
[----:B------:R-:W-:-:S03]  /*bed0*/  @!P1 IMAD.X R33, R37, 0x1, R228, P6 ;  /* 0x0000000125219824 */ /* 0x000fc600030e06e4 */
[----:B------:R1:W5:Y:S01]  /*bee0*/  @!P2 LD.E.64 R10, desc[UR56][R14.64] ;  /* 0x000000380e0aa980 */ /* 0x000362000c101b00 */
[----:B------:R-:W-:-:S03]  /*bef0*/  @!P1 IADD3 R34, P2, R40, R229, RZ ;  /* 0x000000e528229210 */ /* 0x000fc60007f5e0ff */
[----:B------:R2:W5:Y:S01]  /*bf00*/  @!P1 LD.E.64 R30, desc[UR56][R32.64] ;  /* 0x00000038201e9980 */ /* 0x000562000c101b00 */
[----:B0-----:R-:W-:Y:S01]  /*bf10*/  CS2R R12, SRZ ;  /* 0x00000000000c7805 */ /* 0x001fe2000001ff00 */
[----:B------:R-:W-:Y:S01]  /*bf20*/  @!P1 IMAD.X R35, R41, 0x1, R228, P2 ;  /* 0x0000000129239824 */ /* 0x000fe200010e06e4 */
[----:B-1----:R-:W-:-:S04]  /*bf30*/  CS2R R14, SRZ ;  /* 0x00000000000e7805 */ /* 0x002fc8000001ff00 */
[----:B------:R0:W5:Y:S01]  /*bf40*/  @!P1 LD.E.64 R12, desc[UR56][R34.64] ;  /* 0x00000038220c9980 */ /* 0x000162000c101b00 */
[----:B--2---:R-:W-:Y:S02]  /*bf50*/  CS2R R32, SRZ ;  /* 0x0000000000207805 */ /* 0x004fe4000001ff00 */
[-C--:B---3--:R-:W-:Y:S02]  /*bf60*/  @!P3 IADD3 R40, P5, R40, R45.reuse, RZ ;  /* 0x0000002d2828b210 */ /* 0x088fe40007fbe0ff */
[----:B------:R-:W-:-:S03]  /*bf70*/  @!P3 IADD3 R38, P4, R38, R45, RZ ;  /* 0x0000002d2626b210 */ /* 0x000fc60007f9e0ff */
[----:B------:R-:W-:Y:S01]  /*bf80*/  @!P3 IMAD.X R41, R41, 0x1, R44, P5 ;  /* 0x000000012929b824 */ /* 0x000fe200028e062c */
[----:B------:R-:W-:-:S04]  /*bf90*/  @!P3 IADD3.X R39, R37, R44, RZ, P4, !PT ;  /* 0x0000002c2527b210 */ /* 0x000fc800027fe4ff */
[----:B------:R0:W5:Y:S04]  /*bfa0*/  @!P3 LD.E.64 R14, desc[UR56][R40.64] ;  /* 0x00000038280eb980 */ /* 0x000168000c101b00 */
[----:B------:R0:W5:Y:S02]  /*bfb0*/  @!P3 LD.E.64 R32, desc[UR56][R38.64] ;  /* 0x000000382620b980 */ /* 0x000164000c101b00 */
.L_x_579:
[----:B------:R-:W-:Y:S05]  /*bfc0*/  BSYNC B1 ;  /* 0x0000000000017941 */ /* 0x000fea0003800000 */
.L_x_578:
[----:B0-2--5:R-:W-:Y:S01]  /*bfd0*/  MOV R38, R4 ;  /* 0x0000000400267202 */ /* 0x025fe20000000f00 */
[----:B------:R-:W-:Y:S01]  /*bfe0*/  @P0 VIADD R0, R43, 0xffffffc0 ;  /* 0xffffffc02b000836 */ /* 0x000fe20000000000 */
[----:B------:R-:W-:Y:S01]  /*bff0*/  SHF.R.U64 R60, R4, 0x10, R5 ;  /* 0x00000010043c7819 */ /* 0x000fe20000001205 */
[----:B------:R-:W-:Y:S01]  /*c000*/  IMAD.MOV.U32 R46, RZ, RZ, R30 ;  /* 0x000000ffff2e7224 */ /* 0x000fe200078e001e */
[C---:B------:R-:W-:Y:S01]  /*c010*/  LEA.HI R4, R191.reuse, R191, RZ, 0x1 ;  /* 0x000000bfbf047211 */ /* 0x040fe200078f08ff */
[----:B------:R-:W-:Y:S01]  /*c020*/  IMAD.MOV.U32 R48, RZ, RZ, R33 ;  /* 0x000000ffff307224 */ /* 0x000fe200078e0021 */
[----:B------:R-:W-:Y:S01]  /*c030*/  MOV R35, R20 ;  /* 0x0000001400237202 */ /* 0x000fe20000000f00 */
[----:B------:R-:W-:Y:S01]  /*c040*/  IMAD.MOV.U32 R34, RZ, RZ, R21 ;  /* 0x000000ffff227224 */ /* 0x000fe200078e0015 */
[----:B------:R-:W-:Y:S01]  /*c050*/  LOP3.LUT R4, R4, 0xfffffffe, RZ, 0xc0, !PT ;  /* 0xfffffffe04047812 */ /* 0x000fe200078ec0ff */
[----:B------:R-:W-:Y:S01]  /*c060*/  IMAD.MOV.U32 R45, RZ, RZ, R29 ;  /* 0x000000ffff2d7224 */ /* 0x000fe200078e001d */
[----:B-1----:R-:W-:Y:S01]  /*c070*/  SHF.R.U64 R37, R20, 0x10, R21 ;  /* 0x0000001014257819 */ /* 0x002fe20000001215 */
[----:B------:R-:W-:Y:S01]  /*c080*/  IMAD.MOV.U32 R20, RZ, RZ, R5 ;  /* 0x000000ffff147224 */ /* 0x000fe200078e0005 */
[----:B------:R-:W-:Y:S01]  /*c090*/  IADD3 R4, R191, -R4, RZ ;  /* 0x80000004bf047210 */ /* 0x000fe20007ffe0ff */
[----:B------:R-:W-:Y:S01]  /*c0a0*/  IMAD.MOV.U32 R43, RZ, RZ, R27 ;  /* 0x000000ffff2b7224 */ /* 0x000fe200078e001b */
[----:B------:R-:W-:Y:S01]  /*c0b0*/  SHF.R.U32.HI R61, RZ, 0x10, R5 ;  /* 0x00000010ff3d7819 */ /* 0x000fe20000011605 */
[----:B----4-:R-:W-:Y:S01]  /*c0c0*/  IMAD.MOV.U32 R41, RZ, RZ, R15 ;  /* 0x000000ffff297224 */ /* 0x010fe200078e000f */
[----:B------:R-:W-:Y:S01]  /*c0d0*/  SHF.L.U32 R5, R4, 0x1f, RZ ;  /* 0x0000001f04057819 */ /* 0x000fe200000006ff */
[----:B------:R-:W-:Y:S01]  /*c0e0*/  BSSY B1, `(.L_x_580) ;  /* 0x0000040000017945 */ /* 0x000fe20003800000 */
[----:B------:R-:W-:Y:S01]  /*c0f0*/  SHF.R.U64 R56, R30, 0x10, R31 ;  /* 0x000000101e387819 */ /* 0x000fe2000000121f */
[----:B------:R-:W-:Y:S01]  /*c100*/  IMAD.MOV.U32 R30, RZ, RZ, R32 ;  /* 0x000000ffff1e7224 */ /* 0x000fe200078e0020 */
[----:B------:R-:W0:Y:S01]  /*c110*/  SYNCS.PHASECHK.TRANS64.TRYWAIT P0, [R2+URZ+0x2a800], R5 ;  /* 0x02a80005020075a7 */ /* 0x000e22000800017f */
[----:B------:R-:W-:-:S02]  /*c120*/  SHF.R.U64 R58, R32, 0x10, R33 ;  /* 0x00000010203a7819 */ /* 0x000fc40000001221 */
[----:B------:R-:W-:Y:S01]  /*c130*/  SHF.R.U32.HI R59, RZ, 0x10, R33 ;  /* 0x00000010ff3b7819 */ /* 0x000fe20000011621 */
[----:B------:R-:W-:Y:S01]  /*c140*/  IMAD.MOV.U32 R33, RZ, RZ, R6 ;  /* 0x000000ffff217224 */ /* 0x000fe200078e0006 */
[----:B------:R-:W-:Y:S01]  /*c150*/  SHF.R.U64 R62, R6, 0x10, R7 ;  /* 0x00000010063e7819 */ /* 0x000fe20000001207 */
[----:B------:R-:W-:Y:S01]  /*c160*/  IMAD.MOV.U32 R6, RZ, RZ, R9 ;  /* 0x000000ffff067224 */ /* 0x000fe200078e0009 */
[----:B------:R-:W-:Y:S01]  /*c170*/  SHF.R.U32.HI R49, RZ, 0x10, R21 ;  /* 0x00000010ff317819 */ /* 0x000fe20000011615 */
[----:B------:R-:W-:Y:S01]  /*c180*/  IMAD.MOV.U32 R21, RZ, RZ, R24 ;  /* 0x000000ffff157224 */ /* 0x000fe200078e0018 */
[----:B------:R-:W-:Y:S02]  /*c190*/  SHF.R.U64 R64, R8, 0x10, R9 ;  /* 0x0000001008407819 */ /* 0x000fe40000001209 */
[----:B------:R-:W-:Y:S01]  /*c1a0*/  SHF.R.U64 R50, R24, 0x10, R25 ;  /* 0x0000001018327819 */ /* 0x000fe20000001219 */
[----:B------:R-:W-:Y:S01]  /*c1b0*/  IMAD.MOV.U32 R24, RZ, RZ, R26 ;  /* 0x000000ffff187224 */ /* 0x000fe200078e001a */
[----:B------:R-:W-:-:S02]  /*c1c0*/  SHF.R.U32.HI R9, RZ, 0x10, R9 ;  /* 0x00000010ff097819 */ /* 0x000fc40000011609 */
[----:B------:R-:W-:Y:S01]  /*c1d0*/  SHF.R.U64 R52, R26, 0x10, R27 ;  /* 0x000000101a347819 */ /* 0x000fe2000000121b */
[----:B------:R-:W-:Y:S01]  /*c1e0*/  IMAD.MOV.U32 R26, RZ, RZ, R11 ;  /* 0x000000ffff1a7224 */ /* 0x000fe200078e000b */
[--C-:B------:R-:W-:Y:S02]  /*c1f0*/  SHF.R.U64 R54, R28, 0x10, R29.reuse ;  /* 0x000000101c367819 */ /* 0x100fe4000000121d */
[----:B------:R-:W-:Y:S01]  /*c200*/  SHF.R.U32.HI R55, RZ, 0x10, R29 ;  /* 0x00000010ff377819 */ /* 0x000fe2000001161d */
[----:B------:R-:W-:Y:S01]  /*c210*/  IMAD.MOV.U32 R29, RZ, RZ, R8 ;  /* 0x000000ffff1d7224 */ /* 0x000fe200078e0008 */
[----:B------:R-:W-:Y:S02]  /*c220*/  MOV R39, R25 ;  /* 0x0000001900277202 */ /* 0x000fe40000000f00 */
[----:B------:R-:W-:Y:S02]  /*c230*/  SHF.R.U32.HI R51, RZ, 0x10, R25 ;  /* 0x00000010ff337819 */ /* 0x000fe40000011619 */
[----:B------:R-:W-:-:S02]  /*c240*/  SHF.R.U64 R65, R10, 0x10, R11 ;  /* 0x000000100a417819 */ /* 0x000fc4000000120b */
[----:B------:R-:W-:Y:S01]  /*c250*/  SHF.R.U32.HI R66, RZ, 0x10, R11 ;  /* 0x00000010ff427819 */ /* 0x000fe2000001160b */
[----:B------:R-:W-:Y:S01]  /*c260*/  IMAD.MOV.U32 R11, RZ, RZ, R12 ;  /* 0x000000ffff0b7224 */ /* 0x000fe200078e000c */
[----:B------:R-:W-:Y:S02]  /*c270*/  MOV R25, R7 ;  /* 0x0000000700197202 */ /* 0x000fe40000000f00 */
[----:B------:R-:W-:Y:S02]  /*c280*/  SHF.R.U32.HI R63, RZ, 0x10, R7 ;  /* 0x00000010ff3f7819 */ /* 0x000fe40000011607 */
[----:B------:R-:W-:Y:S01]  /*c290*/  SHF.R.U64 R67, R12, 0x10, R13 ;  /* 0x000000100c437819 */ /* 0x000fe2000000120d */
[----:B------:R-:W-:Y:S01]  /*c2a0*/  IMAD.MOV.U32 R12, RZ, RZ, R14 ;  /* 0x000000ffff0c7224 */ /* 0x000fe200078e000e */
[----:B------:R-:W-:Y:S02]  /*c2b0*/  PRMT R8, R30, 0x5410, R48 ;  /* 0x000054101e087816 */ /* 0x000fe40000000030 */
[----:B------:R-:W-:-:S02]  /*c2c0*/  MOV R7, R10 ;  /* 0x0000000a00077202 */ /* 0x000fc40000000f00 */
[----:B------:R-:W-:Y:S02]  /*c2d0*/  MOV R40, R13 ;  /* 0x0000000d00287202 */ /* 0x000fe40000000f00 */
[----:B------:R-:W-:Y:S02]  /*c2e0*/  PRMT R30, R64, 0x5410, R9 ;  /* 0x00005410401e7816 */ /* 0x000fe40000000009 */
[----:B------:R-:W-:Y:S02]  /*c2f0*/  SHF.R.U32.HI R53, RZ, 0x10, R27 ;  /* 0x00000010ff357819 */ /* 0x000fe4000001161b */
[----:B------:R-:W-:Y:S02]  /*c300*/  MOV R44, R28 ;  /* 0x0000001c002c7202 */ /* 0x000fe40000000f00 */
[----:B------:R-:W-:Y:S02]  /*c310*/  MOV R47, R31 ;  /* 0x0000001f002f7202 */ /* 0x000fe40000000f00 */
[----:B------:R-:W-:-:S02]  /*c320*/  SHF.R.U32.HI R57, RZ, 0x10, R31 ;  /* 0x00000010ff397819 */ /* 0x000fc4000001161f */
[----:B------:R-:W-:Y:S02]  /*c330*/  SHF.R.U32.HI R68, RZ, 0x10, R13 ;  /* 0x00000010ff447819 */ /* 0x000fe4000001160d */
[----:B------:R-:W-:Y:S02]  /*c340*/  VIMNMX R9, R42, 0x80, PT ;  /* 0x000000802a097848 */ /* 0x000fe40003fe0100 */
[--C-:B------:R-:W-:Y:S02]  /*c350*/  SHF.R.U64 R69, R14, 0x10, R15.reuse ;  /* 0x000000100e457819 */ /* 0x100fe4000000120f */
[----:B------:R-:W-:Y:S02]  /*c360*/  SHF.R.U32.HI R70, RZ, 0x10, R15 ;  /* 0x00000010ff467819 */ /* 0x000fe4000001160f */
[----:B------:R-:W-:Y:S02]  /*c370*/  PRMT R33, R33, 0x5410, R25 ;  /* 0x0000541021217816 */ /* 0x000fe40000000019 */
[----:B------:R-:W-:-:S02]  /*c380*/  PRMT R35, R35, 0x5410, R34 ;  /* 0x0000541023237816 */ /* 0x000fc40000000022 */
[----:B------:R-:W-:Y:S02]  /*c390*/  PRMT R31, R21, 0x5410, R39 ;  /* 0x00005410151f7816 */ /* 0x000fe40000000027 */
[----:B------:R-:W-:Y:S02]  /*c3a0*/  PRMT R27, R24, 0x5410, R43 ;  /* 0x00005410181b7816 */ /* 0x000fe4000000002b */
[----:B------:R-:W-:Y:S02]  /*c3b0*/  PRMT R38, R38, 0x5410, R20 ;  /* 0x0000541026267816 */ /* 0x000fe40000000014 */
[----:B------:R-:W-:Y:S02]  /*c3c0*/  PRMT R25, R7, 0x5410, R26 ;  /* 0x0000541007197816 */ /* 0x000fe4000000001a */
        /* <DEDUP_REMOVED lines=13> */
[----:B------:R-:W-:-:S02]  /*c4a0*/  ISETP.GE.AND P1, PT, R166, R9, PT ;  /* 0x00000009a600720c */ /* 0x000fc40003f26270 */
[----:B------:R-:W-:Y:S02]  /*c4b0*/  PRMT R20, R67, 0x5410, R68 ;  /* 0x0000541043147816 */ /* 0x000fe40000000044 */
[----:B------:R-:W-:Y:S01]  /*c4c0*/  PRMT R11, R12, 0x5410, R41 ;  /* 0x000054100c0b7816 */ /* 0x000fe20000000029 */
[----:B0-----:R-:W-:Y:S08]  /*c4d0*/  @!P0 BRA `(.L_x_581) ;  /* 0x0000014800308947 */ /* 0x001ff00003800000 */
.L_x_825:
[----:B------:R-:W-:Y:S05]  /*c4e0*/  BSYNC B1 ;  /* 0x0000000000017941 */ /* 0x000fea0003800000 */
.L_x_580:
[----:B------:R-:W-:Y:S01]  /*c4f0*/  BSSY B1, `(.L_x_582) ;  /* 0x00000fe000017945 */ /* 0x000fe20003800000 */
[----:B------:R-:W-:-:S03]  /*c500*/  PRMT R12, R69, 0x5410, R70 ;  /* 0x00005410450c7816 */ /* 0x000fc60000000046 */
[----:B------:R-:W-:Y:S05]  /*c510*/  @P1 BRA `(.L_x_583) ;  /* 0x0000000c00ec1947 */ /* 0x000fea0003800000 */
[----:B------:R-:W1:Y:S01]  /*c520*/  LDC R4, c[0x0][0x3f4] ;  /* 0x0000fd00ff047b82 */ /* 0x000e620000000800 */
[----:B------:R-:W-:Y:S01]  /*c530*/  BSSY B2, `(.L_x_584) ;  /* 0x000002e000027945 */ /* 0x000fe20003800000 */
[-C--:B-1----:R-:W-:Y:S02]  /*c540*/  ISETP.GE.AND P0, PT, R160, R4.reuse, PT ;  /* 0x00000004a000720c */ /* 0x082fe40003f06270 */
[-C--:B------:R-:W-:Y:S02]  /*c550*/  ISETP.GE.AND P1, PT, R170, R4.reuse, PT ;  /* 0x00000004aa00720c */ /* 0x080fe40003f26270 */
[-C--:B------:R-:W-:Y:S02]  /*c560*/  ISETP.GE.AND P2, PT, R169, R4.reuse, PT ;  /* 0x00000004a900720c */ /* 0x080fe40003f46270 */
[-C--:B------:R-:W-:Y:S02]  /*c570*/  ISETP.GE.AND P3, PT, R172, R4.reuse, PT ;  /* 0x00000004ac00720c */ /* 0x080fe40003f66270 */
[----:B------:R-:W-:-:S02]  /*c580*/  ISETP.GE.AND P4, PT, R171, R4, PT ;  /* 0x00000004ab00720c */ /* 0x000fc40003f86270 */
[----:B------:R-:W-:-:S03]  /*c590*/  ISETP.GE.AND P5, PT, R173, R4, PT ;  /* 0x00000004ad00720c */ /* 0x000fc60003fa6270 */
[----:B------:R-:W-:Y:S10]  /*c5a0*/  @P0 BRA `(.L_x_585) ;  /* 0x0000000000980947 */ /* 0x000ff40003800000 */
[----:B0-----:R-:W0:Y:S01]  /*c5b0*/  LDS.128 R4, [R3+0xc400] ;  /* 0x00c4000003047984 */ /* 0x001e220000000c00 */
[----:B------:R-:W-:Y:S02]  /*c5c0*/  HADD2.F32 R47, -RZ, R38.H0_H0 ;  /* 0x20000026ff2f7230 */ /* 0x000fe40000004100 */
[----:B------:R-:W-:Y:S02]  /*c5d0*/  HADD2.F32 R45, -RZ, R35.H0_H0 ;  /* 0x20000023ff2d7230 */ /* 0x000fe40000004100 */
[----:B------:R-:W-:Y:S02]  /*c5e0*/  HADD2.F32 R44, -RZ, R37.H0_H0 ;  /* 0x20000025ff2c7230 */ /* 0x000fe40000004100 */
[----:B------:R-:W-:Y:S02]  /*c5f0*/  HADD2.F32 R46, -RZ, R39.H0_H0 ;  /* 0x20000027ff2e7230 */ /* 0x000fe40000004100 */
[--C-:B0-----:R-:W-:Y:S02]  /*c600*/  HADD2.F32 R40, -RZ, R4.reuse.H0_H0 ;  /* 0x20000004ff287230 */ /* 0x101fe40000004100 */
[----:B------:R-:W-:-:S02]  /*c610*/  HADD2.F32 R4, -RZ, R4.H1_H1 ;  /* 0x30000004ff047230 */ /* 0x000fc40000004100 */
[--C-:B------:R-:W-:Y:S02]  /*c620*/  HADD2.F32 R41, -RZ, R5.reuse.H0_H0 ;  /* 0x20000005ff297230 */ /* 0x100fe40000004100 */
[----:B------:R-:W-:Y:S02]  /*c630*/  HADD2.F32 R5, -RZ, R5.H1_H1 ;  /* 0x30000005ff057230 */ /* 0x000fe40000004100 */
[C---:B------:R-:W-:Y:S01]  /*c640*/  FMUL.FTZ R49, R4.reuse, R47 ;  /* 0x0000002f04317220 */ /* 0x040fe20000410000 */
[-C--:B------:R-:W-:Y:S01]  /*c650*/  FMUL.FTZ R4, R4, R45.reuse ;  /* 0x0000002d04047220 */ /* 0x080fe20000410000 */
[--C-:B------:R-:W-:Y:S02]  /*c660*/  HADD2.F32 R42, -RZ, R6.reuse.H0_H0 ;  /* 0x20000006ff2a7230 */ /* 0x100fe40000004100 */
[----:B------:R-:W-:Y:S02]  /*c670*/  HADD2.F32 R43, -RZ, R7.H0_H0 ;  /* 0x20000007ff2b7230 */ /* 0x000fe40000004100 */
[C---:B------:R-:W-:Y:S01]  /*c680*/  FMUL.FTZ R50, R5.reuse, R46 ;  /* 0x0000002e05327220 */ /* 0x040fe20000410000 */
[C---:B------:R-:W-:Y:S01]  /*c690*/  FFMA.FTZ R49, R40.reuse, R45, -R49 ;  /* 0x0000002d28317223 */ /* 0x040fe20000010831 */
[----:B------:R-:W-:Y:S01]  /*c6a0*/  FFMA.FTZ R48, R40, R47, R4 ;  /* 0x0000002f28307223 */ /* 0x000fe20000010004 */
[----:B------:R-:W-:Y:S01]  /*c6b0*/  FMUL.FTZ R52, R5, R44 ;  /* 0x0000002c05347220 */ /* 0x000fe20000410000 */
[----:B------:R-:W-:-:S02]  /*c6c0*/  HADD2.F32 R6, -RZ, R6.H1_H1 ;  /* 0x30000006ff067230 */ /* 0x000fc40000004100 */
[C---:B------:R-:W-:Y:S01]  /*c6d0*/  FFMA.FTZ R50, R41.reuse, R44, -R50 ;  /* 0x0000002c29327223 */ /* 0x040fe20000010832 */
[----:B------:R-:W-:Y:S02]  /*c6e0*/  HADD2.F32 R7, -RZ, R7.H1_H1 ;  /* 0x30000007ff077230 */ /* 0x000fe40000004100 */
[----:B------:R-:W-:Y:S01]  /*c6f0*/  FFMA.FTZ R41, R41, R46, R52 ;  /* 0x0000002e29297223 */ /* 0x000fe20000010034 */
[----:B------:R-:W-:Y:S02]  /*c700*/  HADD2.F32 R45, -RZ, R38.H1_H1 ;  /* 0x30000026ff2d7230 */ /* 0x000fe40000004100 */
[----:B------:R-:W-:Y:S02]  /*c710*/  HADD2.F32 R5, -RZ, R35.H1_H1 ;  /* 0x30000023ff057230 */ /* 0x000fe40000004100 */
[----:B------:R-:W-:Y:S02]  /*c720*/  HADD2.F32 R40, -RZ, R39.H1_H1 ;  /* 0x30000027ff287230 */ /* 0x000fe40000004100 */
[----:B------:R-:W-:Y:S01]  /*c730*/  FMUL.FTZ R47, R6, R45 ;  /* 0x0000002d062f7220 */ /* 0x000fe20000410000 */
[----:B------:R-:W-:-:S02]  /*c740*/  HADD2.F32 R4, -RZ, R37.H1_H1 ;  /* 0x30000025ff047230 */ /* 0x000fc40000004100 */
[-C--:B------:R-:W-:Y:S01]  /*c750*/  FMUL.FTZ R44, R6, R5.reuse ;  /* 0x00000005062c7220 */ /* 0x080fe20000410000 */
[C---:B------:R-:W-:Y:S01]  /*c760*/  FMUL.FTZ R46, R7.reuse, R40 ;  /* 0x00000028072e7220 */ /* 0x040fe20000410000 */
[C---:B------:R-:W-:Y:S01]  /*c770*/  FFMA.FTZ R6, R42.reuse, R5, -R47 ;  /* 0x000000052a067223 */ /* 0x040fe2000001082f */
[-C--:B------:R-:W-:Y:S01]  /*c780*/  FMUL.FTZ R51, R7, R4.reuse ;  /* 0x0000000407337220 */ /* 0x080fe20000410000 */
[----:B------:R-:W-:Y:S01]  /*c790*/  FFMA.FTZ R45, R42, R45, R44 ;  /* 0x0000002d2a2d7223 */ /* 0x000fe2000001002c */
[C---:B------:R-:W-:Y:S01]  /*c7a0*/  FFMA.FTZ R7, R43.reuse, R4, -R46 ;  /* 0x000000042b077223 */ /* 0x040fe2000001082e */
[----:B------:R-:W-:Y:S01]  /*c7b0*/  F2FP.F16.F32.PACK_AB R4, R48, R49 ;  /* 0x000000313004723e */ /* 0x000fe200000000ff */
[----:B------:R-:W-:Y:S01]  /*c7c0*/  FFMA.FTZ R40, R43, R40, R51 ;  /* 0x000000282b287223 */ /* 0x000fe20000010033 */
[----:B------:R-:W-:Y:S02]  /*c7d0*/  F2FP.F16.F32.PACK_AB R5, R41, R50 ;  /* 0x000000322905723e */ /* 0x000fe400000000ff */
[----:B------:R-:W-:-:S02]  /*c7e0*/  F2FP.F16.F32.PACK_AB R6, R45, R6 ;  /* 0x000000062d06723e */ /* 0x000fc400000000ff */
[----:B------:R-:W-:-:S05]  /*c7f0*/  F2FP.F16.F32.PACK_AB R7, R40, R7 ;  /* 0x000000072807723e */ /* 0x000fca00000000ff */
[----:B------:R1:W-:Y:S02]  /*c800*/  STS.128 [R3+0xc400], R4 ;  /* 0x00c4000403007388 */ /* 0x0003e40000000c00 */
.L_x_585:
[----:B------:R-:W-:Y:S05]  /*c810*/  BSYNC B2 ;  /* 0x0000000000027941 */ /* 0x000fea0003800000 */
.L_x_584:
[----:B------:R-:W-:Y:S04]  /*c820*/  BSSY B2, `(.L_x_586) ;  /* 0x0000028000027945 */ /* 0x000fe80003800000 */
[----:B------:R-:W-:Y:S05]  /*c830*/  @P1 BRA `(.L_x_587) ;  /* 0x0000000000981947 */ /* 0x000fea0003800000 */
[----:B01----:R-:W0:Y:S01]  /*c840*/  LDS.128 R4, [R0] ;  /* 0x0000000000047984 */ /* 0x003e220000000c00 */
        /* <DEDUP_REMOVED lines=36> */
[----:B------:R2:W-:Y:S02]  /*ca90*/  STS.128 [R0], R4 ;  /* 0x0000000400007388 */ /* 0x0005e40000000c00 */
.L_x_587:
[----:B------:R-:W-:Y:S05]  /*caa0*/  BSYNC B2 ;  /* 0x0000000000027941 */ /* 0x000fea0003800000 */
.L_x_586:
[----:B------:R-:W-:Y:S04]  /*cab0*/  BSSY B2, `(.L_x_588) ;  /* 0x0000028000027945 */ /* 0x000fe80003800000 */
[----:B------:R-:W-:Y:S05]  /*cac0*/  @P2 BRA `(.L_x_589) ;  /* 0x0000000000982947 */ /* 0x000fea0003800000 */
[----:B012---:R-:W0:Y:S01]  /*cad0*/  LDS.128 R4, [R3+0x10400] ;  /* 0x0104000003047984 */ /* 0x007e220000000c00 */
        /* <DEDUP_REMOVED lines=37> */
.L_x_589:
[----:B------:R-:W-:Y:S05]  /*cd30*/  BSYNC B2 ;  /* 0x0000000000027941 */ /* 0x000fea0003800000 */
.L_x_588:
[----:B------:R-:W-:Y:S04]  /*cd40*/  BSSY B2, `(.L_x_590) ;  /* 0x0000028000027945 */ /* 0x000fe80003800000 */
[----:B------:R-:W-:Y:S05]  /*cd50*/  @P3 BRA `(.L_x_591) ;  /* 0x0000000000983947 */ /* 0x000fea0003800000 */
[----:B0123--:R-:W0:Y:S01]  /*cd60*/  LDS.128 R4, [R0+0x4000] ;  /* 0x0040000000047984 */ /* 0x00fe220000000c00 */
        /* <DEDUP_REMOVED lines=37> */
.L_x_591:
[----:B------:R-:W-:Y:S05]  /*cfc0*/  BSYNC B2 ;  /* 0x0000000000027941 */ /* 0x000fea0003800000 */
.L_x_590:
[----:B------:R-:W-:Y:S04]  /*cfd0*/  BSSY B2, `(.L_x_592) ;  /* 0x0000028000027945 */ /* 0x000fe80003800000 */
[----:B------:R-:W-:Y:S05]  /*cfe0*/  @P4 BRA `(.L_x_593) ;  /* 0x0000000000984947 */ /* 0x000fea0003800000 */
[----:B01234-:R-:W0:Y:S01]  /*cff0*/  LDS.128 R4, [R3+0x14400] ;  /* 0x0144000003047984 */ /* 0x01fe220000000c00 */
        /* <DEDUP_REMOVED lines=37> */
.L_x_593:
[----:B------:R-:W-:Y:S05]  /*d250*/  BSYNC B2 ;  /* 0x0000000000027941 */ /* 0x000fea0003800000 */
.L_x_592:
        /* <DEDUP_REMOVED lines=39> */
.L_x_583:
[----:B------:R-:W-:Y:S05]  /*d4d0*/  BSYNC B1 ;  /* 0x0000000000017941 */ /* 0x000fea0003800000 */
.L_x_582:
[----:B01234-:R-:W-:-:S05]  /*d4e0*/  VIADD R4, R166, 0x40 ;  /* 0x00000040a6047836 */ /* 0x01ffca0000000000 */
[----:B------:R-:W-:-:S13]  /*d4f0*/  ISETP.GE.AND P0, PT, R4, R9, PT ;  /* 0x000000090400720c */ /* 0x000fda0003f06270 */
[----:B------:R-:W-:Y:S05]  /*d500*/  @P0 BRA `(.L_x_594) ;  /* 0x0000003800f40947 */ /* 0x000fea0003800000 */
[----:B------:R-:W0:Y:S01]  /*d510*/  LDC R4, c[0x0][0x3f4] ;  /* 0x0000fd00ff047b82 */ /* 0x000e220000000800 */
[----:B------:R-:W-:Y:S01]  /*d520*/  BSSY B1, `(.L_x_595) ;  /* 0x000002e000017945 */ /* 0x000fe20003800000 */
[-C--:B0-----:R-:W-:Y:S02]  /*d530*/  ISETP.GE.AND P0, PT, R160, R4.reuse, PT ;  /* 0x00000004a000720c */ /* 0x081fe40003f06270 */
[-C--:B------:R-:W-:Y:S02]  /*d540*/  ISETP.GE.AND P1, PT, R170, R4.reuse, PT ;  /* 0x00000004aa00720c */ /* 0x080fe40003f26270 */
[-C--:B------:R-:W-:Y:S02]  /*d550*/  ISETP.GE.AND P2, PT, R169, R4.reuse, PT ;  /* 0x00000004a900720c */ /* 0x080fe40003f46270 */
[-C--:B------:R-:W-:Y:S02]  /*d560*/  ISETP.GE.AND P3, PT, R172, R4.reuse, PT ;  /* 0x00000004ac00720c */ /* 0x080fe40003f66270 */
[----:B------:R-:W-:-:S02]  /*d570*/  ISETP.GE.AND P4, PT, R171, R4, PT ;  /* 0x00000004ab00720c */ /* 0x000fc40003f86270 */
[----:B------:R-:W-:-:S03]  /*d580*/  ISETP.GE.AND P5, PT, R173, R4, PT ;  /* 0x00000004ad00720c */ /* 0x000fc60003fa6270 */
[----:B------:R-:W-:Y:S10]  /*d590*/  @P0 BRA `(.L_x_596) ;  /* 0x0000000000980947 */ /* 0x000ff40003800000 */
[----:B------:R-:W0:Y:S01]  /*d5a0*/  LDS.128 R4, [R3+0xe400] ;  /* 0x00e4000003047984 */ /* 0x000e220000000c00 */
        /* <DEDUP_REMOVED lines=8> */
[-C--:B------:R-:W-:Y:S01]  /*d630*/  FMUL.FTZ R44, R47, R4.reuse ;  /* 0x000000042f2c7220 */ /* 0x080fe20000410000 */
[C---:B------:R-:W-:Y:S01]  /*d640*/  FMUL.FTZ R46, R45.reuse, R4 ;  /* 0x000000042d2e7220 */ /* 0x040fe20000410000 */
[----:B------:R-:W-:Y:S02]  /*d650*/  HADD2.F32 R41, -RZ, R6.H0_H0 ;  /* 0x20000006ff297230 */ /* 0x000fe40000004100 */
[----:B------:R-:W-:Y:S01]  /*d660*/  FMUL.FTZ R43, R50, R5 ;  /* 0x00000005322b7220 */ /* 0x000fe20000410000 */
[----:B------:R-:W-:Y:S01]  /*d670*/  FFMA.FTZ R4, R45, R9, -R44 ;  /* 0x000000092d047223 */ /* 0x000fe2000001082c */
[----:B------:R-:W-:Y:S01]  /*d680*/  FMUL.FTZ R45, R48, R5 ;  /* 0x00000005302d7220 */ /* 0x000fe20000410000 */
[----:B------:R-:W-:-:S02]  /*d690*/  HADD2.F32 R42, -RZ, R7.H0_H0 ;  /* 0x20000007ff2a7230 */ /* 0x000fc40000004100 */
[----:B------:R-:W-:Y:S01]  /*d6a0*/  FFMA.FTZ R9, R47, R9, R46 ;  /* 0x000000092f097223 */ /* 0x000fe2000001002e */
[-C--:B------:R-:W-:Y:S01]  /*d6b0*/  FFMA.FTZ R5, R48, R40.reuse, -R43 ;  /* 0x0000002830057223 */ /* 0x080fe2000001082b */
[----:B------:R-:W-:Y:S02]  /*d6c0*/  HADD2.F32 R6, -RZ, R6.H1_H1 ;  /* 0x30000006ff067230 */ /* 0x000fe40000004100 */
[----:B------:R-:W-:Y:S01]  /*d6d0*/  FFMA.FTZ R40, R50, R40, R45 ;  /* 0x0000002832287223 */ /* 0x000fe2000001002d */
[----:B------:R-:W-:Y:S01]  /*d6e0*/  HADD2.F32 R7, -RZ, R7.H1_H1 ;  /* 0x30000007ff077230 */ /* 0x000fe20000004100 */
[----:B------:R-:W-:Y:S01]  /*d6f0*/  F2FP.F16.F32.PACK_AB R4, R9, R4 ;  /* 0x000000040904723e */ /* 0x000fe200000000ff */
[----:B------:R-:W-:Y:S02]  /*d700*/  HADD2.F32 R47, -RZ, R38.H1_H1 ;  /* 0x30000026ff2f7230 */ /* 0x000fe40000004100 */
[----:B------:R-:W-:Y:S01]  /*d710*/  HADD2.F32 R48, -RZ, R39.H1_H1 ;  /* 0x30000027ff307230 */ /* 0x000fe20000004100 */
[----:B------:R-:W-:Y:S01]  /*d720*/  F2FP.F16.F32.PACK_AB R5, R40, R5 ;  /* 0x000000052805723e */ /* 0x000fe200000000ff */
[----:B------:R-:W-:-:S02]  /*d730*/  HADD2.F32 R43, -RZ, R35.H1_H1 ;  /* 0x30000023ff2b7230 */ /* 0x000fc40000004100 */
[-C--:B------:R-:W-:Y:S01]  /*d740*/  FMUL.FTZ R38, R47, R6.reuse ;  /* 0x000000062f267220 */ /* 0x080fe20000410000 */
[----:B------:R-:W-:Y:S02]  /*d750*/  HADD2.F32 R46, -RZ, R37.H1_H1 ;  /* 0x30000025ff2e7230 */ /* 0x000fe40000004100 */
[----:B------:R-:W-:Y:S01]  /*d760*/  FMUL.FTZ R35, R48, R7 ;  /* 0x0000000730237220 */ /* 0x000fe20000410000 */
[C---:B------:R-:W-:Y:S01]  /*d770*/  FMUL.FTZ R44, R43.reuse, R6 ;  /* 0x000000062b2c7220 */ /* 0x040fe20000410000 */
[----:B------:R-:W-:Y:S01]  /*d780*/  FFMA.FTZ R6, R43, R41, -R38 ;  /* 0x000000292b067223 */ /* 0x000fe20000010826 */
[C---:B------:R-:W-:Y:S01]  /*d790*/  FMUL.FTZ R37, R46.reuse, R7 ;  /* 0x000000072e257220 */ /* 0x040fe20000410000 */
[-C--:B------:R-:W-:Y:S01]  /*d7a0*/  FFMA.FTZ R7, R46, R42.reuse, -R35 ;  /* 0x0000002a2e077223 */ /* 0x080fe20000010823 */
[----:B------:R-:W-:Y:S02]  /*d7b0*/  FFMA.FTZ R41, R47, R41, R44 ;  /* 0x000000292f297223 */ /* 0x000fe4000001002c */
[----:B------:R-:W-:-:S03]  /*d7c0*/  FFMA.FTZ R42, R48, R42, R37 ;  /* 0x0000002a302a7223 */ /* 0x000fc60000010025 */
[----:B------:R-:W-:Y:S02]  /*d7d0*/  F2FP.F16.F32.PACK_AB R6, R41, R6 ;  /* 0x000000062906723e */ /* 0x000fe400000000ff */
[----:B------:R-:W-:-:S05]  /*d7e0*/  F2FP.F16.F32.PACK_AB R7, R42, R7 ;  /* 0x000000072a07723e */ /* 0x000fca00000000ff */
[----:B------:R0:W-:Y:S02]  /*d7f0*/  STS.128 [R3+0xe400], R4 ;  /* 0x00e4000403007388 */ /* 0x0001e40000000c00 */
.L_x_596:
[----:B------:R-:W-:Y:S05]  /*d800*/  BSYNC B1 ;  /* 0x0000000000017941 */ /* 0x000fea0003800000 */
.L_x_595:
[----:B------:R-:W-:Y:S04]  /*d810*/  BSSY B1, `(.L_x_597) ;  /* 0x0000028000017945 */ /* 0x000fe80003800000 */
[----:B------:R-:W-:Y:S05]  /*d820*/  @P1 BRA `(.L_x_598) ;  /* 0x0000000000981947 */ /* 0x000fea0003800000 */
        /* <DEDUP_REMOVED lines=10> */
[----:B------:R-:W-:Y:S01]  /*d8d0*/  FMUL.FTZ R42, R39, R4 ;  /* 0x00000004272a7220 */ /* 0x000fe20000410000 */
[----:B------:R-:W-:Y:S02]  /*d8e0*/  HADD2.F32 R37, -RZ, R6.H0_H0 ;  /* 0x20000006ff257230 */ /* 0x000fe40000004100 */
[----:B------:R-:W-:Y:S01]  /*d8f0*/  FMUL.FTZ R44, R45, R5 ;  /* 0x000000052d2c7220 */ /* 0x000fe20000410000 */
[----:B------:R-:W-:Y:S01]  /*d900*/  FFMA.FTZ R4, R39, R9, -R40 ;  /* 0x0000000927047223 */ /* 0x000fe20000010828 */
[----:B------:R-:W-:Y:S01]  /*d910*/  FMUL.FTZ R40, R41, R5 ;  /* 0x0000000529287220 */ /* 0x000fe20000410000 */
[----:B------:R-:W-:-:S02]  /*d920*/  HADD2.F32 R38, -RZ, R7.H0_H0 ;  /* 0x20000007ff267230 */ /* 0x000fc40000004100 */
[----:B------:R-:W-:Y:S01]  /*d930*/  FFMA.FTZ R5, R41, R35, -R44 ;  /* 0x0000002329057223 */ /* 0x000fe2000001082c */
[----:B------:R-:W-:Y:S02]  /*d940*/  HADD2.F32 R6, -RZ, R6.H1_H1 ;  /* 0x30000006ff067230 */ /* 0x000fe40000004100 */
[----:B------:R-:W-:Y:S01]  /*d950*/  FFMA.FTZ R9, R43, R9, R42 ;  /* 0x000000092b097223 */ /* 0x000fe2000001002a */
[----:B------:R-:W-:Y:S02]  /*d960*/  HADD2.F32 R7, -RZ, R7.H1_H1 ;  /* 0x30000007ff077230 */ /* 0x000fe40000004100 */
[----:B------:R-:W-:Y:S01]  /*d970*/  FFMA.FTZ R40, R45, R35, R40 ;  /* 0x000000232d287223 */ /* 0x000fe20000010028 */
[----:B------:R-:W-:Y:S02]  /*d980*/  HADD2.F32 R41, -RZ, R33.H1_H1 ;  /* 0x30000021ff297230 */ /* 0x000fe40000004100 */
[----:B------:R-:W-:Y:S01]  /*d990*/  HADD2.F32 R44, -RZ, R34.H1_H1 ;  /* 0x30000022ff2c7230 */ /* 0x000fe20000004100 */
[----:B------:R-:W-:Y:S01]  /*d9a0*/  F2FP.F16.F32.PACK_AB R4, R9, R4 ;  /* 0x000000040904723e */ /* 0x000fe200000000ff */
[----:B------:R-:W-:Y:S01]  /*d9b0*/  HADD2.F32 R39, -RZ, R31.H1_H1 ;  /* 0x3000001fff277230 */ /* 0x000fe20000004100 */
[----:B------:R-:W-:Y:S01]  /*d9c0*/  F2FP.F16.F32.PACK_AB R5, R40, R5 ;  /* 0x000000052805723e */ /* 0x000fe200000000ff */
[----:B------:R-:W-:-:S02]  /*d9d0*/  HADD2.F32 R42, -RZ, R32.H1_H1 ;  /* 0x30000020ff2a7230 */ /* 0x000fc40000004100 */
[-C--:B------:R-:W-:Y:S01]  /*d9e0*/  FMUL.FTZ R32, R41, R6.reuse ;  /* 0x0000000629207220 */ /* 0x080fe20000410000 */
[-C--:B------:R-:W-:Y:S01]  /*d9f0*/  FMUL.FTZ R31, R44, R7.reuse ;  /* 0x000000072c1f7220 */ /* 0x080fe20000410000 */
[C---:B------:R-:W-:Y:S01]  /*da00*/  FMUL.FTZ R34, R39.reuse, R6 ;  /* 0x0000000627227220 */ /* 0x040fe20000410000 */
[C---:B------:R-:W-:Y:S01]  /*da10*/  FMUL.FTZ R33, R42.reuse, R7 ;  /* 0x000000072a217220 */ /* 0x040fe20000410000 */
[-C--:B------:R-:W-:Y:S01]  /*da20*/  FFMA.FTZ R6, R39, R37.reuse, -R32 ;  /* 0x0000002527067223 */ /* 0x080fe20000010820 */
[-C--:B------:R-:W-:Y:S01]  /*da30*/  FFMA.FTZ R7, R42, R38.reuse, -R31 ;  /* 0x000000262a077223 */ /* 0x080fe2000001081f */
[----:B------:R-:W-:Y:S01]  /*da40*/  FFMA.FTZ R37, R41, R37, R34 ;  /* 0x0000002529257223 */ /* 0x000fe20000010022 */
[----:B------:R-:W-:-:S04]  /*da50*/  FFMA.FTZ R38, R44, R38, R33 ;  /* 0x000000262c267223 */ /* 0x000fc80000010021 */
[----:B------:R-:W-:Y:S02]  /*da60*/  F2FP.F16.F32.PACK_AB R6, R37, R6 ;  /* 0x000000062506723e */ /* 0x000fe400000000ff */
[----:B------:R-:W-:-:S05]  /*da70*/  F2FP.F16.F32.PACK_AB R7, R38, R7 ;  /* 0x000000072607723e */ /* 0x000fca00000000ff */
[----:B------:R1:W-:Y:S02]  /*da80*/  STS.128 [R0+0x2000], R4 ;  /* 0x0020000400007388 */ /* 0x0003e40000000c00 */
.L_x_598:
[----:B------:R-:W-:Y:S05]  /*da90*/  BSYNC B1 ;  /* 0x0000000000017941 */ /* 0x000fea0003800000 */
.L_x_597:
[----:B------:R-:W-:Y:S04]  /*daa0*/  BSSY B1, `(.L_x_599) ;  /* 0x0000028000017945 */ /* 0x000fe80003800000 */
[----:B------:R-:W-:Y:S05]  /*dab0*/  @P2 BRA `(.L_x_600) ;  /* 0x0000000000982947 */ /* 0x000fea0003800000 */
[----:B01----:R-:W0:Y:S01]  /*dac0*/  LDS.128 R4, [R3+0x12400] ;  /* 0x0124000003047984 */ /* 0x003e220000000c00 */
        /* <DEDUP_REMOVED lines=27> */
[C---:B------:R-:W-:Y:S01]  /*dc80*/  FMUL.FTZ R29, R38.reuse, R6 ;  /* 0x00000006261d7220 */ /* 0x040fe20000410000 */
[-C--:B------:R-:W-:Y:S01]  /*dc90*/  FMUL.FTZ R28, R37, R7.reuse ;  /* 0x00000007251c7220 */ /* 0x080fe20000410000 */
[-C--:B------:R-:W-:Y:S01]  /*dca0*/  FFMA.FTZ R6, R38, R32.reuse, -R27 ;  /* 0x0000002026067223 */ /* 0x080fe2000001081b */
[C---:B------:R-:W-:Y:S01]  /*dcb0*/  FMUL.FTZ R30, R35.reuse, R7 ;  /* 0x00000007231e7220 */ /* 0x040fe20000410000 */
[----:B------:R-:W-:Y:S01]  /*dcc0*/  FFMA.FTZ R29, R40, R32, R29 ;  /* 0x00000020281d7223 */ /* 0x000fe2000001001d */
[-C--:B------:R-:W-:Y:S02]  /*dcd0*/  FFMA.FTZ R7, R35, R33.reuse, -R28 ;  /* 0x0000002123077223 */ /* 0x080fe4000001081c */
[----:B------:R-:W-:-:S02]  /*dce0*/  FFMA.FTZ R30, R37, R33, R30 ;  /* 0x00000021251e7223 */ /* 0x000fc4000001001e */
[----:B------:R-:W-:-:S03]  /*dcf0*/  F2FP.F16.F32.PACK_AB R6, R29, R6 ;  /* 0x000000061d06723e */ /* 0x000fc600000000ff */
[----:B------:R-:W-:-:S05]  /*dd00*/  F2FP.F16.F32.PACK_AB R7, R30, R7 ;  /* 0x000000071e07723e */ /* 0x000fca00000000ff */
[----:B------:R2:W-:Y:S02]  /*dd10*/  STS.128 [R3+0x12400], R4 ;  /* 0x0124000403007388 */ /* 0x0005e40000000c00 */
.L_x_600:
[----:B------:R-:W-:Y:S05]  /*dd20*/  BSYNC B1 ;  /* 0x0000000000017941 */ /* 0x000fea0003800000 */
.L_x_599:
        /* <DEDUP_REMOVED lines=40> */
.L_x_602:
[----:B------:R-:W-:Y:S05]  /*dfb0*/  BSYNC B1 ;  /* 0x0000000000017941 */ /* 0x000fea0003800000 */
.L_x_601:
        /* <DEDUP_REMOVED lines=40> */
.L_x_604:
[----:B------:R-:W-:Y:S05]  /*e240*/  BSYNC B1 ;  /* 0x0000000000017941 */ /* 0x000fea0003800000 */
.L_x_603:
        /* <DEDUP_REMOVED lines=38> */
[----:B------:R0:W-:Y:S01]  /*e4b0*/  STS.128 [R0+0xa000], R4 ;  /* 0x00a0000400007388 */ /* 0x0001e20000000c00 */
[----:B------:R-:W-:Y:S05]  /*e4c0*/  BRA `(.L_x_594) ;  /* 0x0000002c00047947 */ /* 0x000fea0003800000 */
.L_x_576:
[----:B------:R-:W-:-:S03]  /*e4d0*/  UMOV UR4, 0xffffffff ;  /* 0xffffffff00047882 */ /* 0x000fc60000000000 */
[----:B------:R-:W-:Y:S05]  /*e4e0*/  BRA.DIV UR4, `(.L_x_605) ;  /* 0x0000012a04407947 */ /* 0x000fea000b800000 */
[----:B------:R0:W1:Y:S04]  /*e4f0*/  SHFL.IDX PT, R3, R24, RZ, 0x1c1f ;  /* 0x001c1fff18037589 */ /* 0x00006800000e0000 */
[----:B------:R0:W2:Y:S04]  /*e500*/  SHFL.IDX PT, R0, R38, RZ, 0x1c1f ;  /* 0x001c1fff26007589 */ /* 0x0000a800000e0000 */
[----:B------:R0:W4:Y:S04]  /*e510*/  SHFL.IDX PT, R37, R41, RZ, 0x1c1f ;  /* 0x001c1fff29257589 */ /* 0x00012800000e0000 */
[----:B------:R-:W0:Y:S02]  /*e520*/  SHFL.IDX PT, R40, R40, RZ, 0x1c1f ;  /* 0x001c1fff28287589 */ /* 0x000e2400000e0000 */
.L_x_831:
[----:B------:R-:W-:Y:S01]  /*e530*/  ULDC UR4, c[0x0][0x448] ;  /* 0x0001120000047ab9 */ /* 0x000fe20000000800 */
[----:B------:R-:W-:Y:S01]  /*e540*/  BSSY B1, `(.L_x_606) ;  /* 0x0000039000017945 */ /* 0x000fe20003800000 */
[----:B------:R-:W-:Y:S01]  /*e550*/  IMAD R43, R143, UR4, RZ ;  /* 0x000000048f2b7c24 */ /* 0x000fe2000f8e02ff */
[----:B------:R-:W-:Y:S02]  /*e560*/  CS2R R4, SRZ ;  /* 0x0000000000047805 */ /* 0x000fe4000001ff00 */
[----:B------:R-:W-:Y:S02]  /*e570*/  CS2R R8, SRZ ;  /* 0x0000000000087805 */ /* 0x000fe4000001ff00 */
[----:B------:R-:W-:Y:S02]  /*e580*/  CS2R R10, SRZ ;  /* 0x00000000000a7805 */ /* 0x000fe4000001ff00 */
[----:B------:R-:W-:Y:S02]  /*e590*/  CS2R R12, SRZ ;  /* 0x00000000000c7805 */ /* 0x000fe4000001ff00 */
[----:B------:R-:W-:Y:S01]  /*e5a0*/  ISETP.GE.AND P0, PT, R6, R43, PT ;  /* 0x0000002b0600720c */ /* 0x000fe20003f06270 */
[----:B------:R-:W-:Y:S01]  /*e5b0*/  IMAD R43, R145, -0x80, R43 ;  /* 0xffffff80912b7824 */ /* 0x000fe200078e022b */
[----:B------:R-:W-:-:S02]  /*e5c0*/  CS2R R6, SRZ ;  /* 0x0000000000067805 */ /* 0x000fc4000001ff00 */
[----:B------:R-:W-:Y:S02]  /*e5d0*/  CS2R R14, SRZ ;  /* 0x00000000000e7805 */ /* 0x000fe4000001ff00 */
[----:B0-----:R-:W-:Y:S02]  /*e5e0*/  CS2R R24, SRZ ;  /* 0x0000000000187805 */ /* 0x001fe4000001ff00 */
[----:B------:R-:W-:Y:S02]  /*e5f0*/  CS2R R26, SRZ ;  /* 0x00000000001a7805 */ /* 0x000fe4000001ff00 */
[----:B------:R-:W-:Y:S02]  /*e600*/  CS2R R28, SRZ ;  /* 0x00000000001c7805 */ /* 0x000fe4000001ff00 */
[----:B---3--:R-:W-:Y:S02]  /*e610*/  CS2R R30, SRZ ;  /* 0x00000000001e7805 */ /* 0x008fe4000001ff00 */
[----:B------:R-:W-:-:S02]  /*e620*/  CS2R R32, SRZ ;  /* 0x0000000000207805 */ /* 0x000fc4000001ff00 */
[----:B------:R-:W-:Y:S01]  /*e630*/  CS2R R34, SRZ ;  /* 0x0000000000227805 */ /* 0x000fe2000001ff00 */
[----:B------:R-:W-:Y:S06]  /*e640*/  @P0 BRA `(.L_x_607) ;  /* 0x0000000000a00947 */ /* 0x000fec0003800000 */
[C---:B------:R-:W-:Y:S01]  /*e650*/  VIADD R4, R16.reuse, 0x20 ;  /* 0x0000002010047836 */ /* 0x040fe20000000000 */
[C---:B------:R-:W-:Y:S01]  /*e660*/  IADD3 R5, R16.reuse, 0x40, RZ ;  /* 0x0000004010057810 */ /* 0x040fe20007ffe0ff */
[----:B------:R-:W-:Y:S01]  /*e670*/  ULDC UR4, c[0x0][0x3f4] ;  /* 0x0000fd0000047ab9 */ /* 0x000fe20000000800 */
[----:B-1----:R-:W-:Y:S01]  /*e680*/  MOV R7, R3 ;  /* 0x0000000300077202 */ /* 0x002fe20000000f00 */
[----:B--2---:R-:W-:Y:S01]  /*e690*/  IMAD.MOV.U32 R6, RZ, RZ, R0 ;  /* 0x000000ffff067224 */ /* 0x004fe200078e0000 */
[----:B------:R-:W-:Y:S01]  /*e6a0*/  ISETP.GE.AND P2, PT, R16, UR4, PT ;  /* 0x0000000410007c0c */ /* 0x000fe2000bf46270 */
[----:B----4-:R-:W-:Y:S01]  /*e6b0*/  IMAD.MOV.U32 R9, RZ, RZ, R37 ;  /* 0x000000ffff097224 */ /* 0x010fe200078e0025 */
[----:B------:R-:W-:Y:S02]  /*e6c0*/  ISETP.GE.AND P3, PT, R4, UR4, PT ;  /* 0x0000000404007c0c */ /* 0x000fe4000bf66270 */
[----:B------:R-:W-:Y:S02]  /*e6d0*/  CS2R R28, SRZ ;  /* 0x00000000001c7805 */ /* 0x000fe4000001ff00 */
[----:B------:R-:W-:-:S02]  /*e6e0*/  ISETP.GE.AND P4, PT, R5, UR4, PT ;  /* 0x0000000405007c0c */ /* 0x000fc4000bf86270 */
[----:B------:R-:W-:Y:S02]  /*e6f0*/  CS2R R30, SRZ ;  /* 0x00000000001e7805 */ /* 0x000fe4000001ff00 */
[----:B------:R-:W-:Y:S02]  /*e700*/  MOV R8, R40 ;  /* 0x0000002800087202 */ /* 0x000fe40000000f00 */
[----:B------:R-:W-:Y:S02]  /*e710*/  CS2R R10, SRZ ;  /* 0x00000000000a7805 */ /* 0x000fe4000001ff00 */
[----:B------:R-:W-:Y:S02]  /*e720*/  CS2R R32, SRZ ;  /* 0x0000000000207805 */ /* 0x000fe4000001ff00 */
[----:B------:R-:W-:Y:S01]  /*e730*/  CS2R R34, SRZ ;  /* 0x0000000000227805 */ /* 0x000fe2000001ff00 */
[----:B------:R-:W-:Y:S02]  /*e740*/  @!P2 IMAD.SHL.U32 R39, R16, 0x2, RZ ;  /* 0x000000021027a824 */ /* 0x000fe400078e00ff */
[----:B------:R-:W-:-:S02]  /*e750*/  @!P3 IMAD.SHL.U32 R13, R163, 0x8, RZ ;  /* 0x00000008a30db824 */ /* 0x000fc400078e00ff */
[----:B------:R-:W-:Y:S01]  /*e760*/  @!P4 IMAD.SHL.U32 R41, R164, 0x8, RZ ;  /* 0x00000008a429c824 */ /* 0x000fe200078e00ff */
[-C--:B------:R-:W-:Y:S01]  /*e770*/  @!P2 IADD3 R38, P1, R40, R39.reuse, RZ ;  /* 0x000000272826a210 */ /* 0x080fe20007f3e0ff */
[----:B------:R-:W-:Y:S01]  /*e780*/  @!P3 IMAD.WIDE R4, R13, 0x2, R6 ;  /* 0x000000020d04b825 */ /* 0x000fe200078e0206 */
[----:B------:R-:W-:Y:S02]  /*e790*/  @!P2 IADD3 R20, P0, R0, R39, RZ ;  /* 0x000000270014a210 */ /* 0x000fe40007f1e0ff */
[----:B------:R-:W-:Y:S01]  /*e7a0*/  @!P2 SHF.L.U64.HI R0, R16, 0x1, R17 ;  /* 0x000000011000a819 */ /* 0x000fe20000010211 */
[----:B------:R-:W-:Y:S01]  /*e7b0*/  @!P4 IMAD.WIDE R6, R41, 0x2, R6 ;  /* 0x000000022906c825 */ /* 0x000fe200078e0206 */
[----:B------:R0:W5:Y:S01]  /*e7c0*/  @!P3 LD.E.128 R28, desc[UR56][R4.64] ;  /* 0x00000038041cb980 */ /* 0x000162000c101d00 */
[----:B------:R-:W-:Y:S02]  /*e7d0*/  CS2R R14, SRZ ;  /* 0x00000000000e7805 */ /* 0x000fe4000001ff00 */
[----:B------:R-:W-:Y:S01]  /*e7e0*/  CS2R R24, SRZ ;  /* 0x0000000000187805 */ /* 0x000fe2000001ff00 */
[----:B------:R-:W-:Y:S01]  /*e7f0*/  @!P3 IMAD.WIDE R12, R13, 0x2, R8 ;  /* 0x000000020d0cb825 */ /* 0x000fe200078e0208 */
[----:B------:R1:W5:Y:S01]  /*e800*/  @!P4 LD.E.128 R32, desc[UR56][R6.64] ;  /* 0x000000380620c980 */ /* 0x000362000c101d00 */
[----:B------:R-:W-:-:S02]  /*e810*/  CS2R R26, SRZ ;  /* 0x00000000001a7805 */ /* 0x000fc4000001ff00 */
[----:B------:R-:W-:Y:S01]  /*e820*/  @!P2 IADD3.X R39, R37, R0, RZ, P1, !PT ;  /* 0x000000002527a210 */ /* 0x000fe20000ffe4ff */
[----:B------:R-:W-:Y:S01]  /*e830*/  @!P4 IMAD.WIDE R40, R41, 0x2, R8 ;  /* 0x000000022928c825 */ /* 0x000fe200078e0208 */
[----:B------:R-:W-:Y:S02]  /*e840*/  CS2R R8, SRZ ;  /* 0x0000000000087805 */ /* 0x000fe4000001ff00 */
[----:B0-----:R-:W-:Y:S01]  /*e850*/  CS2R R4, SRZ ;  /* 0x0000000000047805 */ /* 0x001fe2000001ff00 */
[----:B------:R-:W-:-:S03]  /*e860*/  @!P2 IMAD.X R21, R3, 0x1, R0, P0 ;  /* 0x000000010315a824 */ /* 0x000fc600000e0600 */
[----:B------:R0:W5:Y:S01]  /*e870*/  @!P3 LD.E.128 R8, desc[UR56][R12.64] ;  /* 0x000000380c08b980 */ /* 0x000162000c101d00 */
[----:B-1----:R-:W-:-:S03]  /*e880*/  CS2R R6, SRZ ;  /* 0x0000000000067805 */ /* 0x002fc6000001ff00 */
[----:B------:R3:W5:Y:S04]  /*e890*/  @!P2 LD.E.128 R24, desc[UR56][R20.64] ;  /* 0x000000381418a980 */ /* 0x000768000c101d00 */
[----:B------:R3:W5:Y:S01]  /*e8a0*/  @!P2 LD.E.128 R4, desc[UR56][R38.64] ;  /* 0x000000382604a980 */ /* 0x000762000c101d00 */
[----:B0-----:R-:W-:-:S06]  /*e8b0*/  CS2R R12, SRZ ;  /* 0x00000000000c7805 */ /* 0x001fcc000001ff00 */
[----:B------:R3:W5:Y:S02]  /*e8c0*/  @!P4 LD.E.128 R12, desc[UR56][R40.64] ;  /* 0x00000038280cc980 */ /* 0x000764000c101d00 */
.L_x_607:
[----:B------:R-:W-:Y:S05]  /*e8d0*/  BSYNC B1 ;  /* 0x0000000000017941 */ /* 0x000fea0003800000 */
.L_x_606:
[----:B--2--5:R-:W-:Y:S01]  /*e8e0*/  IMAD.MOV.U32 R0, RZ, RZ, R24 ;  /* 0x000000ffff007224 */ /* 0x024fe200078e0018 */
[----:B------:R-:W-:Y:S01]  /*e8f0*/  SHF.R.U64 R50, R32, 0x10, R33 ;  /* 0x0000001020327819 */ /* 0x000fe20000001221 */
[----:B---3--:R-:W-:Y:S01]  /*e900*/  IMAD.MOV.U32 R20, RZ, RZ, R25 ;  /* 0x000000ffff147224 */ /* 0x008fe200078e0019 */
[--C-:B------:R-:W-:Y:S01]  /*e910*/  SHF.R.U32.HI R51, RZ, 0x10, R33.reuse ;  /* 0x00000010ff337819 */ /* 0x100fe20000011621 */
[----:B------:R-:W-:Y:S01]  /*e920*/  IMAD.MOV.U32 R40, RZ, RZ, R33 ;  /* 0x000000ffff287224 */ /* 0x000fe200078e0021 */
[----:B------:R-:W-:Y:S01]  /*e930*/  SHF.R.U64 R52, R34, 0x10, R35 ;  /* 0x0000001022347819 */ /* 0x000fe20000001223 */
[----:B------:R-:W-:Y:S01]  /*e940*/  IMAD.MOV.U32 R33, RZ, RZ, R34 ;  /* 0x000000ffff217224 */ /* 0x000fe200078e0022 */
[----:B------:R-:W-:Y:S01]  /*e950*/  PRMT R34, R0, 0x5410, R20 ;  /* 0x0000541000227816 */ /* 0x000fe20000000014 */
[--C-:B-1----:R-:W-:Y:S01]  /*e960*/  IMAD.MOV.U32 R3, RZ, RZ, R5.reuse ;  /* 0x000000ffff037224 */ /* 0x102fe200078e0005 */
[C---:B------:R-:W-:Y:S01]  /*e970*/  LEA.HI R0, R191.reuse, R191, RZ, 0x1 ;  /* 0x000000bfbf007211 */ /* 0x040fe200078f08ff */
[----:B------:R-:W-:Y:S01]  /*e980*/  IMAD.MOV.U32 R39, RZ, RZ, R4 ;  /* 0x000000ffff277224 */ /* 0x000fe200078e0004 */
[----:B------:R-:W-:Y:S01]  /*e990*/  SHF.R.U64 R54, R4, 0x10, R5 ;  /* 0x0000001004367819 */ /* 0x000fe20000001205 */
[----:B------:R-:W-:Y:S01]  /*e9a0*/  IMAD.MOV.U32 R4, RZ, RZ, R7 ;  /* 0x000000ffff047224 */ /* 0x000fe200078e0007 */
[----:B------:R-:W-:Y:S01]  /*e9b0*/  LOP3.LUT R0, R0, 0xfffffffe, RZ, 0xc0, !PT ;  /* 0xfffffffe00007812 */ /* 0x000fe200078ec0ff */
[----:B------:R-:W-:Y:S01]  /*e9c0*/  IMAD.MOV.U32 R21, RZ, RZ, R14 ;  /* 0x000000ffff157224 */ /* 0x000fe200078e000e */
[----:B------:R-:W-:Y:S01]  /*e9d0*/  SHF.R.U32.HI R55, RZ, 0x10, R5 ;  /* 0x00000010ff377819 */ /* 0x000fe20000011605 */
[----:B------:R-:W-:Y:S01]  /*e9e0*/  BSSY B1, `(.L_x_608) ;  /* 0x0000040000017945 */ /* 0x000fe20003800000 */
[--C-:B------:R-:W-:Y:S01]  /*e9f0*/  SHF.R.U64 R38, R24, 0x10, R25.reuse ;  /* 0x0000001018267819 */ /* 0x100fe20000001219 */
[----:B------:R-:W-:Y:S01]  /*ea00*/  IMAD.IADD R0, R191, 0x1, -R0 ;  /* 0x00000001bf007824 */ /* 0x000fe200078e0a00 */
[----:B------:R-:W-:Y:S01]  /*ea10*/  SHF.R.U32.HI R44, RZ, 0x10, R25 ;  /* 0x00000010ff2c7819 */ /* 0x000fe20000011619 */
[----:B------:R-:W-:Y:S01]  /*ea20*/  IMAD.MOV.U32 R24, RZ, RZ, R27 ;  /* 0x000000ffff187224 */ /* 0x000fe200078e001b */
[----:B----4-:R-:W-:-:S02]  /*ea30*/  MOV R37, R26 ;  /* 0x0000001a00257202 */ /* 0x010fc40000000f00 */
[----:B------:R-:W-:Y:S02]  /*ea40*/  SHF.L.U32 R5, R0, 0x1f, RZ ;  /* 0x0000001f00057819 */ /* 0x000fe400000006ff */
[----:B------:R-:W-:Y:S01]  /*ea50*/  SHF.R.U64 R45, R26, 0x10, R27 ;  /* 0x000000101a2d7819 */ /* 0x000fe2000000121b */
[----:B------:R-:W-:Y:S01]  /*ea60*/  IMAD.MOV.U32 R26, RZ, RZ, R28 ;  /* 0x000000ffff1a7224 */ /* 0x000fe200078e001c */
[----:B------:R-:W0:Y:S01]  /*ea70*/  SYNCS.PHASECHK.TRANS64.TRYWAIT P0, [R2+URZ+0x2a800], R5 ;  /* 0x02a80005020075a7 */ /* 0x000e22000800017f */
[----:B------:R-:W-:Y:S02]  /*ea80*/  MOV R25, R29 ;  /* 0x0000001d00197202 */ /* 0x000fe40000000f00 */
[--C-:B------:R-:W-:Y:S01]  /*ea90*/  SHF.R.U64 R46, R28, 0x10, R29.reuse ;  /* 0x000000101c2e7819 */ /* 0x100fe2000000121d */
[----:B------:R-:W-:Y:S01]  /*eaa0*/  IMAD.MOV.U32 R28, RZ, RZ, R30 ;  /* 0x000000ffff1c7224 */ /* 0x000fe200078e001e */
[----:B------:R-:W-:Y:S01]  /*eab0*/  SHF.R.U32.HI R47, RZ, 0x10, R29 ;  /* 0x00000010ff2f7819 */ /* 0x000fe2000001161d */
[--C-:B------:R-:W-:Y:S01]  /*eac0*/  IMAD.MOV.U32 R29, RZ, RZ, R31.reuse ;  /* 0x000000ffff1d7224 */ /* 0x100fe200078e001f */
[--C-:B------:R-:W-:Y:S01]  /*ead0*/  SHF.R.U64 R48, R30, 0x10, R31.reuse ;  /* 0x000000101e307819 */ /* 0x100fe2000000121f */
[----:B------:R-:W-:Y:S01]  /*eae0*/  IMAD.MOV.U32 R30, RZ, RZ, R8 ;  /* 0x000000ffff1e7224 */ /* 0x000fe200078e0008 */
[----:B------:R-:W-:-:S02]  /*eaf0*/  SHF.R.U32.HI R49, RZ, 0x10, R31 ;  /* 0x00000010ff317819 */ /* 0x000fc4000001161f */
[----:B------:R-:W-:Y:S02]  /*eb00*/  MOV R41, R6 ;  /* 0x0000000600297202 */ /* 0x000fe40000000f00 */
[--C-:B------:R-:W-:Y:S02]  /*eb10*/  SHF.R.U64 R56, R6, 0x10, R7.reuse ;  /* 0x0000001006387819 */ /* 0x100fe40000001207 */
[----:B------:R-:W-:Y:S01]  /*eb20*/  MOV R31, R32 ;  /* 0x00000020001f7202 */ /* 0x000fe20000000f00 */
[----:B------:R-:W-:Y:S01]  /*eb30*/  IMAD.MOV.U32 R32, RZ, RZ, R10 ;  /* 0x000000ffff207224 */ /* 0x000fe200078e000a */
[----:B------:R-:W-:Y:S01]  /*eb40*/  SHF.R.U32.HI R57, RZ, 0x10, R7 ;  /* 0x00000010ff397819 */ /* 0x000fe20000011607 */
[----:B------:R-:W-:Y:S01]  /*eb50*/  IMAD.MOV.U32 R7, RZ, RZ, R11 ;  /* 0x000000ffff077224 */ /* 0x000fe200078e000b */
[----:B------:R-:W-:Y:S02]  /*eb60*/  MOV R6, R9 ;  /* 0x0000000900067202 */ /* 0x000fe40000000f00 */
[----:B------:R-:W-:-:S02]  /*eb70*/  SHF.R.U64 R58, R8, 0x10, R9 ;  /* 0x00000010083a7819 */ /* 0x000fc40000001209 */
[----:B------:R-:W-:Y:S01]  /*eb80*/  SHF.R.U32.HI R59, RZ, 0x10, R9 ;  /* 0x00000010ff3b7819 */ /* 0x000fe20000011609 */
[----:B------:R-:W-:Y:S01]  /*eb90*/  IMAD.MOV.U32 R9, RZ, RZ, R13 ;  /* 0x000000ffff097224 */ /* 0x000fe200078e000d */
[----:B------:R-:W-:Y:S02]  /*eba0*/  SHF.R.U32.HI R27, RZ, 0x10, R27 ;  /* 0x00000010ff1b7819 */ /* 0x000fe4000001161b */
[----:B------:R-:W-:Y:S02]  /*ebb0*/  MOV R42, R35 ;  /* 0x00000023002a7202 */ /* 0x000fe40000000f00 */
[----:B------:R-:W-:Y:S02]  /*ebc0*/  SHF.R.U64 R60, R10, 0x10, R11 ;  /* 0x000000100a3c7819 */ /* 0x000fe4000000120b */
[----:B------:R-:W-:Y:S02]  /*ebd0*/  PRMT R39, R39, 0x5410, R3 ;  /* 0x0000541027277816 */ /* 0x000fe40000000003 */
[----:B------:R-:W-:-:S02]  /*ebe0*/  SHF.R.U32.HI R53, RZ, 0x10, R35 ;  /* 0x00000010ff357819 */ /* 0x000fc40000011623 */
[----:B------:R-:W-:Y:S02]  /*ebf0*/  SHF.R.U32.HI R11, RZ, 0x10, R11 ;  /* 0x00000010ff0b7819 */ /* 0x000fe4000001160b */
[----:B------:R-:W-:Y:S02]  /*ec00*/  MOV R8, R12 ;  /* 0x0000000c00087202 */ /* 0x000fe40000000f00 */
[--C-:B------:R-:W-:Y:S02]  /*ec10*/  SHF.R.U64 R61, R12, 0x10, R13.reuse ;  /* 0x000000100c3d7819 */ /* 0x100fe4000000120d */
[----:B------:R-:W-:Y:S02]  /*ec20*/  SHF.R.U32.HI R62, RZ, 0x10, R13 ;  /* 0x00000010ff3e7819 */ /* 0x000fe4000001160d */
[----:B------:R-:W-:Y:S02]  /*ec30*/  MOV R10, R15 ;  /* 0x0000000f000a7202 */ /* 0x000fe40000000f00 */
[----:B------:R-:W-:-:S02]  /*ec40*/  VIMNMX R3, R43, 0x80, PT ;  /* 0x000000802b037848 */ /* 0x000fc40003fe0100 */
[----:B------:R-:W-:Y:S02]  /*ec50*/  PRMT R35, R38, 0x5410, R44 ;  /* 0x0000541026237816 */ /* 0x000fe4000000002c */
[--C-:B------:R-:W-:Y:S02]  /*ec60*/  SHF.R.U64 R63, R14, 0x10, R15.reuse ;  /* 0x000000100e3f7819 */ /* 0x100fe4000000120f */
[----:B------:R-:W-:Y:S02]  /*ec70*/  SHF.R.U32.HI R64, RZ, 0x10, R15 ;  /* 0x00000010ff407819 */ /* 0x000fe4000001160f */
        /* <DEDUP_REMOVED lines=17> */
[----:B------:R-:W-:Y:S02]  /*ed90*/  ISETP.GE.AND P1, PT, R166, R3, PT ;  /* 0x00000003a600720c */ /* 0x000fe40003f26270 */
[----:B------:R-:W-:Y:S02]  /*eda0*/  PRMT R15, R8, 0x5410, R9 ;  /* 0x00005410080f7816 */ /* 0x000fe40000000009 */
[----:B------:R-:W-:Y:S02]  /*edb0*/  PRMT R20, R61, 0x5410, R62 ;  /* 0x000054103d147816 */ /* 0x000fe4000000003e */
[----:B------:R-:W-:Y:S01]  /*edc0*/  PRMT R21, R21, 0x5410, R10 ;  /* 0x0000541015157816 */ /* 0x000fe2000000000a */
[----:B0-----:R-:W-:Y:S06]  /*edd0*/  @!P0 BRA `(.L_x_609) ;  /* 0x0000012000788947 */ /* 0x001fec0003800000 */
.L_x_832:
[----:B------:R-:W-:Y:S05]  /*ede0*/  BSYNC B1 ;  /* 0x0000000000017941 */ /* 0x000fea0003800000 */
.L_x_608:
[----:B------:R-:W-:Y:S01]  /*edf0*/  BSSY B1, `(.L_x_610) ;  /* 0x0000118000017945 */ /* 0x000fe20003800000 */
[----:B------:R-:W-:-:S03]  /*ee00*/  PRMT R24, R63, 0x5410, R64 ;  /* 0x000054103f187816 */ /* 0x000fc60000000040 */
[----:B------:R-:W-:Y:S05]  /*ee10*/  @P1 BRA `(.L_x_611) ;  /* 0x0000001000541947 */ /* 0x000fea0003800000 */
[----:B------:R-:W1:Y:S01]  /*ee20*/  LDC R25, c[0x0][0x3f4] ;  /* 0x0000fd00ff197b82 */ /* 0x000e620000000800 */
[C---:B------:R-:W-:Y:S01]  /*ee30*/  VIADD R4, R16.reuse, 0x20 ;  /* 0x0000002010047836 */ /* 0x040fe20000000000 */
[C---:B------:R-:W-:Y:S01]  /*ee40*/  IADD3 R6, R16.reuse, 0x40, RZ ;  /* 0x0000004010067810 */ /* 0x040fe20007ffe0ff */
[----:B------:R-:W-:Y:S01]  /*ee50*/  BSSY B2, `(.L_x_612) ;  /* 0x000005f000027945 */ /* 0x000fe20003800000 */
[-C--:B-1----:R-:W-:Y:S02]  /*ee60*/  ISETP.GE.AND P0, PT, R16, R25.reuse, PT ;  /* 0x000000191000720c */ /* 0x082fe40003f06270 */
[-C--:B------:R-:W-:Y:S02]  /*ee70*/  ISETP.GE.AND P1, PT, R4, R25.reuse, PT ;  /* 0x000000190400720c */ /* 0x080fe40003f26270 */
[----:B------:R-:W-:-:S09]  /*ee80*/  ISETP.GE.AND P2, PT, R6, R25, PT ;  /* 0x000000190600720c */ /* 0x000fd20003f46270 */
[----:B------:R-:W-:Y:S05]  /*ee90*/  @P0 BRA `(.L_x_613) ;  /* 0x0000000400680947 */ /* 0x000fea0003800000 */
[----:B------:R-:W-:Y:S01]  /*eea0*/  LEA.HI R6, R25, R214, RZ, 0x1d ;  /* 0x000000d619067211 */ /* 0x000fe200078fe8ff */
[----:B------:R-:W-:Y:S01]  /*eeb0*/  HADD2.F32 R56, -RZ, R39.H0_H0 ;  /* 0x20000027ff387230 */ /* 0x000fe20000004100 */
[----:B0-----:R-:W-:Y:S01]  /*eec0*/  LOP3.LUT R5, R177, 0x38, R16, 0xf8, !PT ;  /* 0x00000038b1057812 */ /* 0x001fe200078ef810 */
[----:B------:R-:W-:Y:S01]  /*eed0*/  HADD2.F32 R54, -RZ, R34.H0_H0 ;  /* 0x20000022ff367230 */ /* 0x000fe20000004100 */
[----:B------:R-:W-:Y:S01]  /*eee0*/  SHF.R.S32.HI R7, RZ, 0x1f, R6 ;  /* 0x0000001fff077819 */ /* 0x000fe20000011406 */
[----:B------:R-:W-:Y:S01]  /*eef0*/  IMAD.SHL.U32 R8, R6, 0x8, RZ ;  /* 0x0000000806087824 */ /* 0x000fe200078e00ff */
[----:B------:R-:W-:Y:S01]  /*ef00*/  LOP3.LUT R4, R5, R178, RZ, 0x3c, !PT ;  /* 0x000000b205047212 */ /* 0x000fe200078e3cff */
[----:B------:R-:W-:Y:S01]  /*ef10*/  HADD2.F32 R53, -RZ, R40.H0_H0 ;  /* 0x20000028ff357230 */ /* 0x000fe20000004100 */
[----:B------:R-:W-:Y:S02]  /*ef20*/  LEA.HI R7, R7, R6, RZ, 0x3 ;  /* 0x0000000607077211 */ /* 0x000fe400078f18ff */
[----:B------:R-:W-:Y:S01]  /*ef30*/  LOP3.LUT R5, R177, 0x38, R8, 0xf8, !PT ;  /* 0x00000038b1057812 */ /* 0x000fe200078ef808 */
[----:B------:R-:W-:Y:S01]  /*ef40*/  IMAD.IADD R43, R179, 0x1, R4 ;  /* 0x00000001b32b7824 */ /* 0x000fe200078e0204 */
[----:B------:R-:W-:-:S02]  /*ef50*/  SHF.L.U32 R7, R7, 0xa, RZ ;  /* 0x0000000a07077819 */ /* 0x000fc400000006ff */
[----:B------:R-:W-:Y:S01]  /*ef60*/  LOP3.LUT R9, R5, R178, RZ, 0x3c, !PT ;  /* 0x000000b205097212 */ /* 0x000fe200078e3cff */
[----:B------:R-:W-:Y:S01]  /*ef70*/  IMAD R43, R43, 0x2, R2 ;  /* 0x000000022b2b7824 */ /* 0x000fe200078e0202 */
[----:B------:R-:W-:-:S04]  /*ef80*/  LOP3.LUT R8, R7, 0x7fffe000, RZ, 0xc0, !PT ;  /* 0x7fffe00007087812 */ /* 0x000fc800078ec0ff */
[----:B------:R-:W-:Y:S01]  /*ef90*/  IADD3 R9, R9, R8, R179 ;  /* 0x0000000809097210 */ /* 0x000fe20007ffe0b3 */
[----:B------:R-:W0:Y:S04]  /*efa0*/  LDS.128 R4, [R43+0xc400] ;  /* 0x00c400002b047984 */ /* 0x000e280000000c00 */
[----:B------:R-:W-:-:S05]  /*efb0*/  IMAD R44, R9, 0x2, R2 ;  /* 0x00000002092c7824 */ /* 0x000fca00078e0202 */
[----:B------:R-:W1:Y:S01]  /*efc0*/  LDS.128 R8, [R44+0xc400] ;  /* 0x00c400002c087984 */ /* 0x000e620000000c00 */
[--C-:B0-----:R-:W-:Y:S02]  /*efd0*/  HADD2.F32 R45, -RZ, R4.reuse.H0_H0 ;  /* 0x20000004ff2d7230 */ /* 0x101fe40000004100 */
[----:B------:R-:W-:Y:S02]  /*efe0*/  HADD2.F32 R46, -RZ, R4.H1_H1 ;  /* 0x30000004ff2e7230 */ /* 0x000fe40000004100 */
[--C-:B------:R-:W-:Y:S02]  /*eff0*/  HADD2.F32 R47, -RZ, R5.reuse.H0_H0 ;  /* 0x20000005ff2f7230 */ /* 0x100fe40000004100 */
[----:B------:R-:W-:Y:S02]  /*f000*/  HADD2.F32 R5, -RZ, R5.H1_H1 ;  /* 0x30000005ff057230 */ /* 0x000fe40000004100 */
[----:B------:R-:W-:Y:S02]  /*f010*/  HADD2.F32 R48, -RZ, R6.H0_H0 ;  /* 0x20000006ff307230 */ /* 0x000fe40000004100 */
[----:B-1----:R-:W-:-:S02]  /*f020*/  HADD2.F32 R49, -RZ, R8.H0_H0 ;  /* 0x20000008ff317230 */ /* 0x002fc40000004100 */
[----:B------:R-:W-:Y:S02]  /*f030*/  HADD2.F32 R8, -RZ, R8.H1_H1 ;  /* 0x30000008ff087230 */ /* 0x000fe40000004100 */
[----:B------:R-:W-:Y:S02]  /*f040*/  HADD2.F32 R50, -RZ, R9.H0_H0 ;  /* 0x20000009ff327230 */ /* 0x000fe40000004100 */
[C---:B------:R-:W-:Y:S01]  /*f050*/  FMUL.FTZ R58, R49.reuse, R56 ;  /* 0x00000038313a7220 */ /* 0x040fe20000410000 */
[-C--:B------:R-:W-:Y:S01]  /*f060*/  FMUL.FTZ R60, R49, R54.reuse ;  /* 0x00000036313c7220 */ /* 0x080fe20000410000 */
[----:B------:R-:W-:Y:S02]  /*f070*/  HADD2.F32 R49, -RZ, R35.H0_H0 ;  /* 0x20000023ff317230 */ /* 0x000fe40000004100 */
[----:B------:R-:W-:Y:S01]  /*f080*/  FMUL.FTZ R55, R8, R53 ;  /* 0x0000003508377220 */ /* 0x000fe20000410000 */
[----:B------:R-:W-:Y:S01]  /*f090*/  FFMA.FTZ R58, R45, R54, -R58 ;  /* 0x000000362d3a7223 */ /* 0x000fe2000001083a */
[----:B------:R-:W-:-:S02]  /*f0a0*/  HADD2.F32 R54, -RZ, R39.H1_H1 ;  /* 0x30000027ff367230 */ /* 0x000fc40000004100 */
[----:B------:R-:W-:Y:S01]  /*f0b0*/  FFMA.FTZ R60, R45, R56, R60 ;  /* 0x000000382d3c7223 */ /* 0x000fe2000001003c */
[----:B------:R-:W-:Y:S02]  /*f0c0*/  HADD2.F32 R45, -RZ, R34.H1_H1 ;  /* 0x30000022ff2d7230 */ /* 0x000fe40000004100 */
[-C--:B------:R-:W-:Y:S01]  /*f0d0*/  FMUL.FTZ R57, R8, R49.reuse ;  /* 0x0000003108397220 */ /* 0x080fe20000410000 */
[----:B------:R-:W-:Y:S01]  /*f0e0*/  FFMA.FTZ R55, R46, R49, -R55 ;  /* 0x000000312e377223 */ /* 0x000fe20000010837 */
[C---:B------:R-:W-:Y:S01]  /*f0f0*/  FMUL.FTZ R8, R50.reuse, R54 ;  /* 0x0000003632087220 */ /* 0x040fe20000410000 */
[----:B------:R-:W-:Y:S02]  /*f100*/  HADD2.F32 R9, -RZ, R9.H1_H1 ;  /* 0x30000009ff097230 */ /* 0x000fe40000004100 */
[-C--:B------:R-:W-:Y:S01]  /*f110*/  FMUL.FTZ R59, R50, R45.reuse ;  /* 0x0000002d323b7220 */ /* 0x080fe20000410000 */
[----:B------:R-:W-:Y:S02]  /*f120*/  HADD2.F32 R56, -RZ, R40.H1_H1 ;  /* 0x30000028ff387230 */ /* 0x000fe40000004100 */
[----:B------:R-:W-:Y:S01]  /*f130*/  FFMA.FTZ R49, R47, R45, -R8 ;  /* 0x0000002d2f317223 */ /* 0x000fe20000010808 */
[----:B------:R-:W-:-:S02]  /*f140*/  HADD2.F32 R8, -RZ, R35.H1_H1 ;  /* 0x30000023ff087230 */ /* 0x000fc40000004100 */
[----:B------:R-:W-:Y:S01]  /*f150*/  FFMA.FTZ R57, R46, R53, R57 ;  /* 0x000000352e397223 */ /* 0x000fe20000010039 */
[--C-:B------:R-:W-:Y:S02]  /*f160*/  HADD2.F32 R51, -RZ, R10.reuse.H0_H0 ;  /* 0x2000000aff337230 */ /* 0x100fe40000004100 */
[----:B------:R-:W-:Y:S01]  /*f170*/  FFMA.FTZ R59, R47, R54, R59 ;  /* 0x000000362f3b7223 */ /* 0x000fe2000001003b */
[----:B------:R-:W-:Y:S02]  /*f180*/  HADD2.F32 R46, -RZ, R41.H0_H0 ;  /* 0x20000029ff2e7230 */ /* 0x000fe40000004100 */
[C---:B------:R-:W-:Y:S01]  /*f190*/  FMUL.FTZ R50, R9.reuse, R56 ;  /* 0x0000003809327220 */ /* 0x040fe20000410000 */
[----:B------:R-:W-:Y:S02]  /*f1a0*/  HADD2.F32 R45, -RZ, R37.H0_H0 ;  /* 0x20000025ff2d7230 */ /* 0x000fe40000004100 */
[----:B------:R-:W-:Y:S01]  /*f1b0*/  FMUL.FTZ R54, R9, R8 ;  /* 0x0000000809367220 */ /* 0x000fe20000410000 */
[----:B------:R-:W-:-:S02]  /*f1c0*/  HADD2.F32 R10, -RZ, R10.H1_H1 ;  /* 0x3000000aff0a7230 */ /* 0x000fc40000004100 */
[----:B------:R-:W-:Y:S01]  /*f1d0*/  FMUL.FTZ R53, R51, R46 ;  /* 0x0000002e33357220 */ /* 0x000fe20000410000 */
[----:B------:R-:W-:Y:S02]  /*f1e0*/  HADD2.F32 R47, -RZ, R42.H0_H0 ;  /* 0x2000002aff2f7230 */ /* 0x000fe40000004100 */
[----:B------:R-:W-:Y:S01]  /*f1f0*/  FFMA.FTZ R50, R5, R8, -R50 ;  /* 0x0000000805327223 */ /* 0x000fe20000010832 */
[----:B------:R-:W-:Y:S02]  /*f200*/  HADD2.F32 R6, -RZ, R6.H1_H1 ;  /* 0x30000006ff067230 */ /* 0x000fe40000004100 */
[----:B------:R-:W-:Y:S01]  /*f210*/  FMUL.FTZ R51, R51, R45 ;  /* 0x0000002d33337220 */ /* 0x000fe20000410000 */
[----:B------:R-:W-:Y:S02]  /*f220*/  HADD2.F32 R9, -RZ, R38.H0_H0 ;  /* 0x20000026ff097230 */ /* 0x000fe40000004100 */
[----:B------:R-:W-:Y:S01]  /*f230*/  FFMA.FTZ R54, R5, R56, R54 ;  /* 0x0000003805367223 */ /* 0x000fe20000010036 */
[----:B------:R-:W-:Y:S01]  /*f240*/  FMUL.FTZ R5, R10, R47 ;  /* 0x0000002f0a057220 */ /* 0x000fe20000410000 */
[C---:B------:R-:W-:Y:S01]  /*f250*/  FFMA.FTZ R53, R48.reuse, R45, -R53 ;  /* 0x0000002d30357223 */ /* 0x040fe20000010835 */
[----:B------:R-:W-:Y:S01]  /*f260*/  FFMA.FTZ R51, R48, R46, R51 ;  /* 0x0000002e30337223 */ /* 0x000fe20000010033 */
[-C--:B------:R-:W-:Y:S01]  /*f270*/  FMUL.FTZ R45, R10, R9.reuse ;  /* 0x000000090a2d7220 */ /* 0x080fe20000410000 */
[----:B------:R-:W-:Y:S01]  /*f280*/  FFMA.FTZ R46, R6, R9, -R5 ;  /* 0x00000009062e7223 */ /* 0x000fe20000010805 */
[----:B------:R-:W-:-:S02]  /*f290*/  HADD2.F32 R52, -RZ, R11.H0_H0 ;  /* 0x2000000bff347230 */ /* 0x000fc40000004100 */
[----:B------:R-:W-:Y:S02]  /*f2a0*/  HADD2.F32 R9, -RZ, R41.H1_H1 ;  /* 0x30000029ff097230 */ /* 0x000fe40000004100 */
[----:B------:R-:W-:Y:S01]  /*f2b0*/  FFMA.FTZ R48, R6, R47, R45 ;  /* 0x0000002f06307223 */ /* 0x000fe2000001002d */
[----:B------:R-:W-:Y:S02]  /*f2c0*/  HADD2.F32 R5, -RZ, R37.H1_H1 ;  /* 0x30000025ff057230 */ /* 0x000fe40000004100 */
[----:B------:R-:W-:Y:S02]  /*f2d0*/  HADD2.F32 R11, -RZ, R11.H1_H1 ;  /* 0x3000000bff0b7230 */ /* 0x000fe40000004100 */
[C---:B------:R-:W-:Y:S01]  /*f2e0*/  FMUL.FTZ R45, R52.reuse, R9 ;  /* 0x00000009342d7220 */ /* 0x040fe20000410000 */
[----:B------:R-:W-:Y:S02]  /*f2f0*/  HADD2.F32 R10, -RZ, R42.H1_H1 ;  /* 0x3000002aff0a7230 */ /* 0x000fe40000004100 */
[----:B------:R-:W-:Y:S01]  /*f300*/  FMUL.FTZ R52, R52, R5 ;  /* 0x0000000534347220 */ /* 0x000fe20000410000 */
[----:B------:R-:W-:-:S02]  /*f310*/  HADD2.F32 R8, -RZ, R38.H1_H1 ;  /* 0x30000026ff087230 */ /* 0x000fc40000004100 */
[--C-:B------:R-:W-:Y:S02]  /*f320*/  HADD2.F32 R4, -RZ, R7.reuse.H0_H0 ;  /* 0x20000007ff047230 */ /* 0x100fe40000004100 */
[C---:B------:R-:W-:Y:S01]  /*f330*/  FMUL.FTZ R6, R11.reuse, R10 ;  /* 0x0000000a0b067220 */ /* 0x040fe20000410000 */
[----:B------:R-:W-:Y:S02]  /*f340*/  HADD2.F32 R7, -RZ, R7.H1_H1 ;  /* 0x30000007ff077230 */ /* 0x000fe40000004100 */
[-C--:B------:R-:W-:Y:S01]  /*f350*/  FMUL.FTZ R47, R11, R8.reuse ;  /* 0x000000080b2f7220 */ /* 0x080fe20000410000 */
[C---:B------:R-:W-:Y:S01]  /*f360*/  FFMA.FTZ R11, R4.reuse, R9, R52 ;  /* 0x00000009040b7223 */ /* 0x040fe20000010034 */
[----:B------:R-:W-:Y:S01]  /*f370*/  FFMA.FTZ R45, R4, R5, -R45 ;  /* 0x00000005042d7223 */ /* 0x000fe2000001082d */
[C---:B------:R-:W-:Y:S01]  /*f380*/  FFMA.FTZ R52, R7.reuse, R8, -R6 ;  /* 0x0000000807347223 */ /* 0x040fe20000010806 */
[----:B------:R-:W-:Y:S01]  /*f390*/  FFMA.FTZ R56, R7, R10, R47 ;  /* 0x0000000a07387223 */ /* 0x000fe2000001002f */
[----:B------:R-:W-:-:S02]  /*f3a0*/  F2FP.F16.F32.PACK_AB R4, R55, R58 ;  /* 0x0000003a3704723e */ /* 0x000fc400000000ff */
[----:B------:R-:W-:Y:S02]  /*f3b0*/  F2FP.F16.F32.PACK_AB R5, R50, R49 ;  /* 0x000000313205723e */ /* 0x000fe400000000ff */
[----:B------:R-:W-:Y:S02]  /*f3c0*/  F2FP.F16.F32.PACK_AB R6, R46, R53 ;  /* 0x000000352e06723e */ /* 0x000fe400000000ff */
[----:B------:R-:W-:Y:S02]  /*f3d0*/  F2FP.F16.F32.PACK_AB R7, R52, R45 ;  /* 0x0000002d3407723e */ /* 0x000fe400000000ff */
[----:B------:R-:W-:Y:S02]  /*f3e0*/  F2FP.F16.F32.PACK_AB R8, R57, R60 ;  /* 0x0000003c3908723e */ /* 0x000fe400000000ff */
[----:B------:R-:W-:Y:S01]  /*f3f0*/  F2FP.F16.F32.PACK_AB R9, R54, R59 ;  /* 0x0000003b3609723e */ /* 0x000fe200000000ff */
[----:B------:R1:W-:Y:S01]  /*f400*/  STS.128 [R43+0xc400], R4 ;  /* 0x00c400042b007388 */ /* 0x0003e20000000c00 */
[----:B------:R-:W-:-:S02]  /*f410*/  F2FP.F16.F32.PACK_AB R10, R48, R51 ;  /* 0x00000033300a723e */ /* 0x000fc400000000ff */
[----:B------:R-:W-:-:S05]  /*f420*/  F2FP.F16.F32.PACK_AB R11, R56, R11 ;  /* 0x0000000b380b723e */ /* 0x000fca00000000ff */
[----:B------:R1:W-:Y:S02]  /*f430*/  STS.128 [R44+0xc400], R8 ;  /* 0x00c400082c007388 */ /* 0x0003e40000000c00 */
.L_x_613:
[----:B------:R-:W-:Y:S05]  /*f440*/  BSYNC B2 ;  /* 0x0000000000027941 */ /* 0x000fea0003800000 */
.L_x_612:
[----:B------:R-:W-:Y:S04]  /*f450*/  BSSY B2, `(.L_x_614) ;  /* 0x0000059000027945 */ /* 0x000fe80003800000 */
[----:B------:R-:W-:Y:S05]  /*f460*/  @P1 BRA `(.L_x_615) ;  /* 0x00000004005c1947 */ /* 0x000fea0003800000 */
[----:B------:R-:W2:Y:S01]  /*f470*/  LDL R60, [R1+0x60] ;  /* 0x00006000013c7983 */ /* 0x000ea20000100800 */
[----:B-1----:R-:W-:Y:S01]  /*f480*/  LEA.HI R4, R25, R163, RZ, 0x1d ;  /* 0x000000a319047211 */ /* 0x002fe200078fe8ff */
[----:B------:R-:W-:Y:S02]  /*f490*/  HADD2.F32 R53, -RZ, R26.H0_H0 ;  /* 0x2000001aff357230 */ /* 0x000fe40000004100 */
[----:B------:R-:W-:Y:S01]  /*f4a0*/  HADD2.F32 R55, -RZ, R30.H0_H0 ;  /* 0x2000001eff377230 */ /* 0x000fe20000004100 */
[----:B0-----:R-:W-:Y:S01]  /*f4b0*/  SHF.R.S32.HI R5, RZ, 0x1f, R4 ;  /* 0x0000001fff057819 */ /* 0x001fe20000011404 */
[----:B------:R-:W-:Y:S01]  /*f4c0*/  HADD2.F32 R52, -RZ, R31.H0_H0 ;  /* 0x2000001fff347230 */ /* 0x000fe20000004100 */
[----:B------:R-:W-:Y:S02]  /*f4d0*/  SHF.L.U32 R6, R4, 0x3, RZ ;  /* 0x0000000304067819 */ /* 0x000fe400000006ff */
[----:B------:R-:W-:Y:S02]  /*f4e0*/  LEA.HI R4, R5, R4, RZ, 0x3 ;  /* 0x0000000405047211 */ /* 0x000fe400078f18ff */
[----:B------:R-:W-:-:S03]  /*f4f0*/  LOP3.LUT R5, R177, 0x38, R6, 0xf8, !PT ;  /* 0x00000038b1057812 */ /* 0x000fc600078ef806 */
[----:B------:R-:W-:Y:S01]  /*f500*/  IMAD.SHL.U32 R4, R4, 0x400, RZ ;  /* 0x0000040004047824 */ /* 0x000fe200078e00ff */
[----:B------:R-:W-:-:S04]  /*f510*/  LOP3.LUT R9, R5, R178, RZ, 0x3c, !PT ;  /* 0x000000b205097212 */ /* 0x000fc800078e3cff */
[----:B------:R-:W-:-:S04]  /*f520*/  LOP3.LUT R8, R4, 0x7fffe000, RZ, 0xc0, !PT ;  /* 0x7fffe00004087812 */ /* 0x000fc800078ec0ff */
[----:B------:R-:W-:-:S05]  /*f530*/  IADD3 R9, R9, R8, R179 ;  /* 0x0000000809097210 */ /* 0x000fca0007ffe0b3 */
[----:B------:R-:W-:-:S05]  /*f540*/  IMAD R43, R9, 0x2, R2 ;  /* 0x00000002092b7824 */ /* 0x000fca00078e0202 */
[----:B------:R-:W0:Y:S02]  /*f550*/  LDS.128 R8, [R43+0xc400] ;  /* 0x00c400002b087984 */ /* 0x000e240000000c00 */
[--C-:B0-----:R-:W-:Y:S02]  /*f560*/  HADD2.F32 R48, -RZ, R8.reuse.H0_H0 ;  /* 0x20000008ff307230 */ /* 0x101fe40000004100 */
[----:B------:R-:W-:Y:S02]  /*f570*/  HADD2.F32 R8, -RZ, R8.H1_H1 ;  /* 0x30000008ff087230 */ /* 0x000fe40000004100 */
[----:B------:R-:W-:Y:S02]  /*f580*/  HADD2.F32 R49, -RZ, R9.H0_H0 ;  /* 0x20000009ff317230 */ /* 0x000fe40000004100 */
[C---:B------:R-:W-:Y:S01]  /*f590*/  FMUL.FTZ R57, R48.reuse, R55 ;  /* 0x0000003730397220 */ /* 0x040fe20000410000 */
[----:B------:R-:W-:Y:S01]  /*f5a0*/  FMUL.FTZ R59, R48, R53 ;  /* 0x00000035303b7220 */ /* 0x000fe20000410000 */
[----:B------:R-:W-:-:S02]  /*f5b0*/  HADD2.F32 R48, -RZ, R27.H0_H0 ;  /* 0x2000001bff307230 */ /* 0x000fc40000004100 */
[C---:B------:R-:W-:Y:S01]  /*f5c0*/  FMUL.FTZ R54, R8.reuse, R52 ;  /* 0x0000003408367220 */ /* 0x040fe20000410000 */
[----:B------:R-:W-:Y:S02]  /*f5d0*/  HADD2.F32 R9, -RZ, R9.H1_H1 ;  /* 0x30000009ff097230 */ /* 0x000fe40000004100 */
[--C-:B------:R-:W-:Y:S02]  /*f5e0*/  HADD2.F32 R50, -RZ, R10.reuse.H0_H0 ;  /* 0x2000000aff327230 */ /* 0x100fe40000004100 */
[----:B------:R-:W-:Y:S01]  /*f5f0*/  FMUL.FTZ R8, R8, R48 ;  /* 0x0000003008087220 */ /* 0x000fe20000410000 */
[----:B------:R-:W-:Y:S02]  /*f600*/  HADD2.F32 R10, -RZ, R10.H1_H1 ;  /* 0x3000000aff0a7230 */ /* 0x000fe40000004100 */
[--C-:B------:R-:W-:Y:S02]  /*f610*/  HADD2.F32 R51, -RZ, R11.reuse.H0_H0 ;  /* 0x2000000bff337230 */ /* 0x100fe40000004100 */
[----:B------:R-:W-:Y:S01]  /*f620*/  HADD2.F32 R11, -RZ, R11.H1_H1 ;  /* 0x3000000bff0b7230 */ /* 0x000fe20000004100 */
[----:B--2---:R-:W0:Y:S02]  /*f630*/  LDS.128 R4, [R60] ;  /* 0x000000003c047984 */ /* 0x004e240000000c00 */
[----:B0-----:R-:W-:-:S02]  /*f640*/  HADD2.F32 R44, -RZ, R4.H0_H0 ;  /* 0x20000004ff2c7230 */ /* 0x001fc40000004100 */
[----:B------:R-:W-:Y:S02]  /*f650*/  HADD2.F32 R45, -RZ, R4.H1_H1 ;  /* 0x30000004ff2d7230 */ /* 0x000fe40000004100 */
[----:B------:R-:W-:Y:S02]  /*f660*/  HADD2.F32 R46, -RZ, R5.H0_H0 ;  /* 0x20000005ff2e7230 */ /* 0x000fe40000004100 */
[C---:B------:R-:W-:Y:S01]  /*f670*/  FFMA.FTZ R57, R44.reuse, R53, -R57 ;  /* 0x000000352c397223 */ /* 0x040fe20000010839 */
[----:B------:R-:W-:Y:S01]  /*f680*/  FFMA.FTZ R59, R44, R55, R59 ;  /* 0x000000372c3b7223 */ /* 0x000fe2000001003b */
[----:B------:R-:W-:Y:S02]  /*f690*/  HADD2.F32 R53, -RZ, R30.H1_H1 ;  /* 0x3000001eff357230 */ /* 0x000fe40000004100 */
[C---:B------:R-:W-:Y:S01]  /*f6a0*/  FFMA.FTZ R54, R45.reuse, R48, -R54 ;  /* 0x000000302d367223 */ /* 0x040fe20000010836 */
[----:B------:R-:W-:Y:S02]  /*f6b0*/  HADD2.F32 R44, -RZ, R26.H1_H1 ;  /* 0x3000001aff2c7230 */ /* 0x000fe40000004100 */
[----:B------:R-:W-:Y:S01]  /*f6c0*/  FFMA.FTZ R52, R45, R52, R8 ;  /* 0x000000342d347223 */ /* 0x000fe20000010008 */
[----:B------:R-:W-:-:S02]  /*f6d0*/  HADD2.F32 R48, -RZ, R31.H1_H1 ;  /* 0x3000001fff307230 */ /* 0x000fc40000004100 */
[CC--:B------:R-:W-:Y:S01]  /*f6e0*/  FMUL.FTZ R55, R49.reuse, R53.reuse ;  /* 0x0000003531377220 */ /* 0x0c0fe20000410000 */
[----:B------:R-:W-:Y:S02]  /*f6f0*/  HADD2.F32 R8, -RZ, R27.H1_H1 ;  /* 0x3000001bff087230 */ /* 0x000fe40000004100 */
[-C--:B------:R-:W-:Y:S01]  /*f700*/  FMUL.FTZ R56, R49, R44.reuse ;  /* 0x0000002c31387220 */ /* 0x080fe20000410000 */
[----:B------:R-:W-:Y:S02]  /*f710*/  HADD2.F32 R5, -RZ, R5.H1_H1 ;  /* 0x30000005ff057230 */ /* 0x000fe40000004100 */
[C---:B------:R-:W-:Y:S01]  /*f720*/  FFMA.FTZ R55, R46.reuse, R44, -R55 ;  /* 0x0000002c2e377223 */ /* 0x040fe20000010837 */
[----:B------:R-:W-:Y:S02]  /*f730*/  HADD2.F32 R45, -RZ, R32.H0_H0 ;  /* 0x20000020ff2d7230 */ /* 0x000fe40000004100 */
[----:B------:R-:W-:Y:S01]  /*f740*/  FFMA.FTZ R56, R46, R53, R56 ;  /* 0x000000352e387223 */ /* 0x000fe20000010038 */
[----:B------:R-:W-:Y:S01]  /*f750*/  FMUL.FTZ R46, R9, R48 ;  /* 0x00000030092e7220 */ /* 0x000fe20000410000 */
[----:B------:R-:W-:-:S02]  /*f760*/  HADD2.F32 R44, -RZ, R28.H0_H0 ;  /* 0x2000001cff2c7230 */ /* 0x000fc40000004100 */
[-C--:B------:R-:W-:Y:S01]  /*f770*/  FMUL.FTZ R58, R9, R8.reuse ;  /* 0x00000008093a7220 */ /* 0x080fe20000410000 */
[----:B------:R-:W-:Y:S02]  /*f780*/  HADD2.F32 R49, -RZ, R33.H0_H0 ;  /* 0x20000021ff317230 */ /* 0x000fe40000004100 */
[----:B------:R-:W-:Y:S01]  /*f790*/  FFMA.FTZ R46, R5, R8, -R46 ;  /* 0x00000008052e7223 */ /* 0x000fe2000001082e */
[--C-:B------:R-:W-:Y:S02]  /*f7a0*/  HADD2.F32 R47, -RZ, R6.reuse.H0_H0 ;  /* 0x20000006ff2f7230 */ /* 0x100fe40000004100 */
[C---:B------:R-:W-:Y:S01]  /*f7b0*/  FMUL.FTZ R8, R50.reuse, R45 ;  /* 0x0000002d32087220 */ /* 0x040fe20000410000 */
[----:B------:R-:W-:Y:S02]  /*f7c0*/  HADD2.F32 R6, -RZ, R6.H1_H1 ;  /* 0x30000006ff067230 */ /* 0x000fe40000004100 */
[----:B------:R-:W-:Y:S01]  /*f7d0*/  FMUL.FTZ R50, R50, R44 ;  /* 0x0000002c32327220 */ /* 0x000fe20000410000 */
[----:B------:R-:W-:-:S02]  /*f7e0*/  HADD2.F32 R9, -RZ, R29.H0_H0 ;  /* 0x2000001dff097230 */ /* 0x000fc40000004100 */
[----:B------:R-:W-:Y:S01]  /*f7f0*/  FFMA.FTZ R53, R5, R48, R58 ;  /* 0x0000003005357223 */ /* 0x000fe2000001003a */
[C---:B------:R-:W-:Y:S01]  /*f800*/  FMUL.FTZ R5, R10.reuse, R49 ;  /* 0x000000310a057220 */ /* 0x040fe20000410000 */
[C---:B------:R-:W-:Y:S01]  /*f810*/  FFMA.FTZ R44, R47.reuse, R44, -R8 ;  /* 0x0000002c2f2c7223 */ /* 0x040fe20000010808 */
[----:B------:R-:W-:Y:S01]  /*f820*/  FFMA.FTZ R50, R47, R45, R50 ;  /* 0x0000002d2f327223 */ /* 0x000fe20000010032 */
[-C--:B------:R-:W-:Y:S01]  /*f830*/  FMUL.FTZ R47, R10, R9.reuse ;  /* 0x000000090a2f7220 */ /* 0x080fe20000410000 */
[C---:B------:R-:W-:Y:S01]  /*f840*/  FFMA.FTZ R45, R6.reuse, R9, -R5 ;  /* 0x00000009062d7223 */ /* 0x040fe20000010805 */
[----:B------:R-:W-:Y:S02]  /*f850*/  HADD2.F32 R9, -RZ, R32.H1_H1 ;  /* 0x30000020ff097230 */ /* 0x000fe40000004100 */
[----:B------:R-:W-:Y:S02]  /*f860*/  HADD2.F32 R5, -RZ, R28.H1_H1 ;  /* 0x3000001cff057230 */ /* 0x000fe40000004100 */
[----:B------:R-:W-:Y:S01]  /*f870*/  FFMA.FTZ R47, R6, R49, R47 ;  /* 0x00000031062f7223 */ /* 0x000fe2000001002f */
[----:B------:R-:W-:-:S02]  /*f880*/  HADD2.F32 R10, -RZ, R33.H1_H1 ;  /* 0x30000021ff0a7230 */ /* 0x000fc40000004100 */
[C---:B------:R-:W-:Y:S01]  /*f890*/  FMUL.FTZ R49, R51.reuse, R9 ;  /* 0x0000000933317220 */ /* 0x040fe20000410000 */
[----:B------:R-:W-:Y:S02]  /*f8a0*/  HADD2.F32 R8, -RZ, R29.H1_H1 ;  /* 0x3000001dff087230 */ /* 0x000fe40000004100 */
[-C--:B------:R-:W-:Y:S01]  /*f8b0*/  FMUL.FTZ R6, R51, R5.reuse ;  /* 0x0000000533067220 */ /* 0x080fe20000410000 */
[--C-:B------:R-:W-:Y:S02]  /*f8c0*/  HADD2.F32 R4, -RZ, R7.reuse.H0_H0 ;  /* 0x20000007ff047230 */ /* 0x100fe40000004100 */
[C---:B------:R-:W-:Y:S01]  /*f8d0*/  FMUL.FTZ R48, R11.reuse, R10 ;  /* 0x0000000a0b307220 */ /* 0x040fe20000410000 */
[----:B------:R-:W-:Y:S02]  /*f8e0*/  HADD2.F32 R7, -RZ, R7.H1_H1 ;  /* 0x30000007ff077230 */ /* 0x000fe40000004100 */
[-C--:B------:R-:W-:Y:S01]  /*f8f0*/  FMUL.FTZ R51, R11, R8.reuse ;  /* 0x000000080b337220 */ /* 0x080fe20000410000 */
[C---:B------:R-:W-:Y:S01]  /*f900*/  FFMA.FTZ R49, R4.reuse, R5, -R49 ;  /* 0x0000000504317223 */ /* 0x040fe20000010831 */
[----:B------:R-:W-:Y:S01]  /*f910*/  FFMA.FTZ R11, R4, R9, R6 ;  /* 0x00000009040b7223 */ /* 0x000fe20000010006 */
        /* <DEDUP_REMOVED lines=8> */
[----:B------:R2:W-:Y:S01]  /*f9a0*/  STS.128 [R60], R4 ;  /* 0x000000043c007388 */ /* 0x0005e20000000c00 */
[----:B------:R-:W-:-:S02]  /*f9b0*/  F2FP.F16.F32.PACK_AB R10, R47, R50 ;  /* 0x000000322f0a723e */ /* 0x000fc400000000ff */
[----:B------:R-:W-:-:S05]  /*f9c0*/  F2FP.F16.F32.PACK_AB R11, R58, R11 ;  /* 0x0000000b3a0b723e */ /* 0x000fca00000000ff */
[----:B------:R2:W-:Y:S02]  /*f9d0*/  STS.128 [R43+0xc400], R8 ;  /* 0x00c400082b007388 */ /* 0x0005e40000000c00 */
.L_x_615:
[----:B------:R-:W-:Y:S05]  /*f9e0*/  BSYNC B2 ;  /* 0x0000000000027941 */ /* 0x000fea0003800000 */
.L_x_614:
[----:B------:R-:W-:Y:S05]  /*f9f0*/  @P2 BRA `(.L_x_611) ;  /* 0x00000004005c2947 */ /* 0x000fea0003800000 */
[----:B------:R-:W3:Y:S01]  /*fa00*/  LDL R59, [R1+0x58] ;  /* 0x00005800013b7983 */ /* 0x000ee20000100800 */
[----:B------:R-:W-:Y:S01]  /*fa10*/  LEA.HI R25, R25, R164, RZ, 0x1d ;  /* 0x000000a419197211 */ /* 0x000fe200078fe8ff */
[----:B------:R-:W-:Y:S02]  /*fa20*/  HADD2.F32 R54, -RZ, R15.H0_H0 ;  /* 0x2000000fff367230 */ /* 0x000fe40000004100 */
[----:B------:R-:W-:Y:S01]  /*fa30*/  HADD2.F32 R52, -RZ, R0.H0_H0 ;  /* 0x20000000ff347230 */ /* 0x000fe20000004100 */
[----:B-12---:R-:W-:Y:S01]  /*fa40*/  SHF.R.S32.HI R6, RZ, 0x1f, R25 ;  /* 0x0000001fff067819 */ /* 0x006fe20000011419 */
[----:B------:R-:W-:Y:S01]  /*fa50*/  HADD2.F32 R51, -RZ, R20.H0_H0 ;  /* 0x20000014ff337230 */ /* 0x000fe20000004100 */
[----:B------:R-:W-:Y:S02]  /*fa60*/  SHF.L.U32 R4, R25, 0x3, RZ ;  /* 0x0000000319047819 */ /* 0x000fe400000006ff */
[----:B------:R-:W-:Y:S02]  /*fa70*/  LEA.HI R6, R6, R25, RZ, 0x3 ;  /* 0x0000001906067211 */ /* 0x000fe400078f18ff */
[----:B0-----:R-:W-:-:S03]  /*fa80*/  LOP3.LUT R5, R177, 0x38, R4, 0xf8, !PT ;  /* 0x00000038b1057812 */ /* 0x001fc600078ef804 */
        /* <DEDUP_REMOVED lines=19> */
[----:B---3--:R-:W0:Y:S02]  /*fbc0*/  LDS.128 R4, [R59] ;  /* 0x000000003b047984 */ /* 0x008e240000000c00 */
[----:B0-----:R-:W-:-:S02]  /*fbd0*/  HADD2.F32 R43, -RZ, R4.H0_H0 ;  /* 0x20000004ff2b7230 */ /* 0x001fc40000004100 */
[----:B------:R-:W-:Y:S02]  /*fbe0*/  HADD2.F32 R44, -RZ, R4.H1_H1 ;  /* 0x30000004ff2c7230 */ /* 0x000fe40000004100 */
[----:B------:R-:W-:Y:S02]  /*fbf0*/  HADD2.F32 R45, -RZ, R5.H0_H0 ;  /* 0x20000005ff2d7230 */ /* 0x000fe40000004100 */
[C---:B------:R-:W-:Y:S01]  /*fc00*/  FFMA.FTZ R56, R43.reuse, R52, -R56 ;  /* 0x000000342b387223 */ /* 0x040fe20000010838 */
[----:B------:R-:W-:Y:S02]  /*fc10*/  HADD2.F32 R52, -RZ, R15.H1_H1 ;  /* 0x3000000fff347230 */ /* 0x000fe40000004100 */
[----:B------:R-:W-:Y:S01]  /*fc20*/  FFMA.FTZ R58, R43, R54, R58 ;  /* 0x000000362b3a7223 */ /* 0x000fe2000001003a */
[----:B------:R-:W-:Y:S02]  /*fc30*/  HADD2.F32 R43, -RZ, R0.H1_H1 ;  /* 0x30000000ff2b7230 */ /* 0x000fe40000004100 */
[----:B------:R-:W-:Y:S01]  /*fc40*/  FFMA.FTZ R53, R44, R47, -R53 ;  /* 0x0000002f2c357223 */ /* 0x000fe20000010835 */
[----:B------:R-:W-:-:S02]  /*fc50*/  HADD2.F32 R54, -RZ, R20.H1_H1 ;  /* 0x30000014ff367230 */ /* 0x000fc40000004100 */
[-C--:B------:R-:W-:Y:S01]  /*fc60*/  FMUL.FTZ R8, R48, R52.reuse ;  /* 0x0000003430087220 */ /* 0x080fe20000410000 */
[----:B------:R-:W-:Y:S01]  /*fc70*/  FFMA.FTZ R55, R44, R51, R55 ;  /* 0x000000332c377223 */ /* 0x000fe20000010037 */
[-C--:B------:R-:W-:Y:S01]  /*fc80*/  FMUL.FTZ R57, R48, R43.reuse ;  /* 0x0000002b30397220 */ /* 0x080fe20000410000 */
[----:B------:R-:W-:Y:S02]  /*fc90*/  HADD2.F32 R44, -RZ, R21.H0_H0 ;  /* 0x20000015ff2c7230 */ /* 0x000fe40000004100 */
[C---:B------:R-:W-:Y:S01]  /*fca0*/  FFMA.FTZ R47, R45.reuse, R43, -R8 ;  /* 0x0000002b2d2f7223 */ /* 0x040fe20000010808 */
[----:B------:R-:W-:Y:S02]  /*fcb0*/  HADD2.F32 R8, -RZ, R12.H1_H1 ;  /* 0x3000000cff087230 */ /* 0x000fe40000004100 */
[----:B------:R-:W-:Y:S01]  /*fcc0*/  FFMA.FTZ R57, R45, R52, R57 ;  /* 0x000000342d397223 */ /* 0x000fe20000010039 */
[----:B------:R-:W-:Y:S02]  /*fcd0*/  HADD2.F32 R5, -RZ, R5.H1_H1 ;  /* 0x30000005ff057230 */ /* 0x000fe40000004100 */
[----:B------:R-:W-:Y:S01]  /*fce0*/  FMUL.FTZ R48, R9, R54 ;  /* 0x0000003609307220 */ /* 0x000fe20000410000 */
[----:B------:R-:W-:-:S02]  /*fcf0*/  HADD2.F32 R43, -RZ, R13.H0_H0 ;  /* 0x2000000dff2b7230 */ /* 0x000fc40000004100 */
[----:B------:R-:W-:Y:S01]  /*fd00*/  FMUL.FTZ R52, R9, R8 ;  /* 0x0000000809347220 */ /* 0x000fe20000410000 */
[----:B------:R-:W-:Y:S02]  /*fd10*/  HADD2.F32 R45, -RZ, R24.H0_H0 ;  /* 0x20000018ff2d7230 */ /* 0x000fe40000004100 */
[----:B------:R-:W-:Y:S01]  /*fd20*/  FMUL.FTZ R51, R49, R44 ;  /* 0x0000002c31337220 */ /* 0x000fe20000410000 */
[--C-:B------:R-:W-:Y:S02]  /*fd30*/  HADD2.F32 R46, -RZ, R6.reuse.H0_H0 ;  /* 0x20000006ff2e7230 */ /* 0x100fe40000004100 */
[----:B------:R-:W-:Y:S01]  /*fd40*/  FFMA.FTZ R48, R5, R8, -R48 ;  /* 0x0000000805307223 */ /* 0x000fe20000010830 */
[----:B------:R-:W-:Y:S02]  /*fd50*/  HADD2.F32 R6, -RZ, R6.H1_H1 ;  /* 0x30000006ff067230 */ /* 0x000fe40000004100 */
[----:B------:R-:W-:Y:S01]  /*fd60*/  FMUL.FTZ R49, R49, R43 ;  /* 0x0000002b31317220 */ /* 0x000fe20000410000 */
[----:B------:R-:W-:-:S02]  /*fd70*/  HADD2.F32 R9, -RZ, R14.H0_H0 ;  /* 0x2000000eff097230 */ /* 0x000fc40000004100 */
[----:B------:R-:W-:Y:S01]  /*fd80*/  FFMA.FTZ R52, R5, R54, R52 ;  /* 0x0000003605347223 */ /* 0x000fe20000010034 */
[----:B------:R-:W-:Y:S01]  /*fd90*/  FMUL.FTZ R5, R10, R45 ;  /* 0x0000002d0a057220 */ /* 0x000fe20000410000 */
        /* <DEDUP_REMOVED lines=10> */
[----:B------:R-:W-:Y:S01]  /*fe40*/  FMUL.FTZ R50, R50, R5 ;  /* 0x0000000532327220 */ /* 0x000fe20000410000 */
        /* <DEDUP_REMOVED lines=18> */
.L_x_611:
[----:B------:R-:W-:Y:S05]  /*ff70*/  BSYNC B1 ;  /* 0x0000000000017941 */ /* 0x000fea0003800000 */
.L_x_610:
[----:B-123--:R-:W-:-:S04]  /*ff80*/  IADD3 R4, R166, 0x40, RZ ;  /* 0x00000040a6047810 */ /* 0x00efc80007ffe0ff */
[----:B------:R-:W-:-:S13]  /*ff90*/  ISETP.GE.AND P0, PT, R4, R3, PT ;  /* 0x000000030400720c */ /* 0x000fda0003f06270 */
[----:B------:R-:W-:Y:S05]  /*ffa0*/  @P0 BRA `(.L_x_594) ;  /* 0x00000010004c0947 */ /* 0x000fea0003800000 */
[----:B------:R-:W1:Y:S01]  /*ffb0*/  LDC R3, c[0x0][0x3f4] ;  /* 0x0000fd00ff037b82 */ /* 0x000e620000000800 */
[C---:B------:R-:W-:Y:S01]  /*ffc0*/  VIADD R4, R16.reuse, 0x20 ;  /* 0x0000002010047836 */ /* 0x040fe20000000000 */
[----:B------:R-:W-:Y:S01]  /*ffd0*/  BSSY B1, `(.L_x_616) ;  /* 0x000005e000017945 */ /* 0x000fe20003800000 */
[C---:B------:R-:W-:Y:S01]  /*ffe0*/  VIADD R6, R16.reuse, 0x40 ;  /* 0x0000004010067836 */ /* 0x040fe20000000000 */
[----:B------:R-:W-:Y:S02]  /*fff0*/  SHF.R.U32.HI R55, RZ, 0x3, R168 ;  /* 0x00000003ff377819 */ /* 0x000fe400000116a8 */
[-C--:B-1----:R-:W-:Y:S02]  /*10000*/  ISETP.GE.AND P0, PT, R16, R3.reuse, PT ;  /* 0x000000031000720c */ /* 0x082fe40003f06270 */
[-C--:B------:R-:W-:Y:S02]  /*10010*/  ISETP.GE.AND P1, PT, R4, R3.reuse, PT ;  /* 0x000000030400720c */ /* 0x080fe40003f26270 */
[----:B------:R-:W-:-:S09]  /*10020*/  ISETP.GE.AND P2, PT, R6, R3, PT ;  /* 0x000000030600720c */ /* 0x000fd20003f46270 */
[----:B------:R-:W-:Y:S05]  /*10030*/  @P0 BRA `(.L_x_617) ;  /* 0x00000004005c0947 */ /* 0x000fea0003800000 */
[----:B------:R-:W2:Y:S01]  /*10040*/  LDL R57, [R1+0x5c] ;  /* 0x00005c0001397983 */ /* 0x000ea20000100800 */
[----:B------:R-:W-:Y:S01]  /*10050*/  LEA.HI R4, R3, R214, RZ, 0x1d ;  /* 0x000000d603047211 */ /* 0x000fe200078fe8ff */
[----:B------:R-:W-:Y:S02]  /*10060*/  HADD2.F32 R53, -RZ, R39.H0_H0 ;  /* 0x20000027ff357230 */ /* 0x000fe40000004100 */
[----:B------:R-:W-:Y:S01]  /*10070*/  HADD2.F32 R51, -RZ, R34.H0_H0 ;  /* 0x20000022ff337230 */ /* 0x000fe20000004100 */
[----:B------:R-:W-:Y:S01]  /*10080*/  SHF.R.S32.HI R7, RZ, 0x1f, R4 ;  /* 0x0000001fff077819 */ /* 0x000fe20000011404 */
[----:B------:R-:W-:Y:S01]  /*10090*/  HADD2.F32 R58, -RZ, R40.H0_H0 ;  /* 0x20000028ff3a7230 */ /* 0x000fe20000004100 */
[----:B0-----:R-:W-:Y:S01]  /*100a0*/  SHF.L.U32 R5, R4, 0x3, RZ ;  /* 0x0000000304057819 */ /* 0x001fe200000006ff */
[--C-:B------:R-:W-:Y:S01]  /*100b0*/  HADD2.F32 R56, -RZ, R35.reuse.H0_H0 ;  /* 0x20000023ff387230 */ /* 0x100fe20000004100 */
[----:B------:R-:W-:Y:S01]  /*100c0*/  LEA.HI R7, R7, R4, RZ, 0x3 ;  /* 0x0000000407077211 */ /* 0x000fe200078f18ff */
[----:B------:R-:W-:Y:S01]  /*100d0*/  HADD2.F32 R35, -RZ, R35.H1_H1 ;  /* 0x30000023ff237230 */ /* 0x000fe20000004100 */
        /* <DEDUP_REMOVED lines=10> */
[-C--:B------:R-:W-:Y:S01]  /*10180*/  FMUL.FTZ R52, R53, R47.reuse ;  /* 0x0000002f35347220 */ /* 0x080fe20000410000 */
[----:B------:R-:W-:Y:S01]  /*10190*/  FMUL.FTZ R54, R51, R47 ;  /* 0x0000002f33367220 */ /* 0x000fe20000410000 */
[----:B------:R-:W-:-:S02]  /*101a0*/  HADD2.F32 R47, -RZ, R34.H1_H1 ;  /* 0x30000022ff2f7230 */ /* 0x000fc40000004100 */
[----:B------:R-:W-:Y:S02]  /*101b0*/  HADD2.F32 R9, -RZ, R9.H1_H1 ;  /* 0x30000009ff097230 */ /* 0x000fe40000004100 */
[--C-:B------:R-:W-:Y:S02]  /*101c0*/  HADD2.F32 R49, -RZ, R10.reuse.H0_H0 ;  /* 0x2000000aff317230 */ /* 0x100fe40000004100 */
[----:B------:R-:W-:Y:S02]  /*101d0*/  HADD2.F32 R10, -RZ, R10.H1_H1 ;  /* 0x3000000aff0a7230 */ /* 0x000fe40000004100 */
[--C-:B------:R-:W-:Y:S02]  /*101e0*/  HADD2.F32 R50, -RZ, R11.reuse.H0_H0 ;  /* 0x2000000bff327230 */ /* 0x100fe40000004100 */
[----:B------:R-:W-:Y:S01]  /*101f0*/  HADD2.F32 R11, -RZ, R11.H1_H1 ;  /* 0x3000000bff0b7230 */ /* 0x000fe20000004100 */
[----:B--2---:R-:W0:Y:S02]  /*10200*/  LDS.128 R4, [R57] ;  /* 0x0000000039047984 */ /* 0x004e240000000c00 */
[----:B0-----:R-:W-:-:S02]  /*10210*/  HADD2.F32 R43, -RZ, R4.H0_H0 ;  /* 0x20000004ff2b7230 */ /* 0x001fc40000004100 */
[----:B------:R-:W-:Y:S02]  /*10220*/  HADD2.F32 R44, -RZ, R4.H1_H1 ;  /* 0x30000004ff2c7230 */ /* 0x000fe40000004100 */
[----:B------:R-:W-:Y:S02]  /*10230*/  HADD2.F32 R45, -RZ, R5.H0_H0 ;  /* 0x20000005ff2d7230 */ /* 0x000fe40000004100 */
[-C--:B------:R-:W-:Y:S01]  /*10240*/  FFMA.FTZ R52, R51, R43.reuse, -R52 ;  /* 0x0000002b33347223 */ /* 0x080fe20000010834 */
[----:B------:R-:W-:Y:S02]  /*10250*/  HADD2.F32 R51, -RZ, R39.H1_H1 ;  /* 0x30000027ff337230 */ /* 0x000fe40000004100 */
[----:B------:R-:W-:Y:S01]  /*10260*/  FFMA.FTZ R54, R53, R43, R54 ;  /* 0x0000002b35367223 */ /* 0x000fe20000010036 */
[-C--:B------:R-:W-:Y:S01]  /*10270*/  FMUL.FTZ R39, R58, R8.reuse ;  /* 0x000000083a277220 */ /* 0x080fe20000410000 */
[----:B------:R-:W-:Y:S01]  /*10280*/  FMUL.FTZ R43, R56, R8 ;  /* 0x00000008382b7220 */ /* 0x000fe20000410000 */
[----:B------:R-:W-:-:S02]  /*10290*/  HADD2.F32 R53, -RZ, R40.H1_H1 ;  /* 0x30000028ff357230 */ /* 0x000fc40000004100 */
[----:B------:R-:W-:Y:S01]  /*102a0*/  FMUL.FTZ R8, R51, R48 ;  /* 0x0000003033087220 */ /* 0x000fe20000410000 */
[----:B------:R-:W-:Y:S01]  /*102b0*/  FFMA.FTZ R39, R56, R44, -R39 ;  /* 0x0000002c38277223 */ /* 0x000fe20000010827 */
[----:B------:R-:W-:Y:S02]  /*102c0*/  HADD2.F32 R5, -RZ, R5.H1_H1 ;  /* 0x30000005ff057230 */ /* 0x000fe40000004100 */
[C---:B------:R-:W-:Y:S01]  /*102d0*/  FMUL.FTZ R48, R47.reuse, R48 ;  /* 0x000000302f307220 */ /* 0x040fe20000410000 */
[----:B------:R-:W-:Y:S01]  /*102e0*/  FFMA.FTZ R34, R47, R45, -R8 ;  /* 0x0000002d2f227223 */ /* 0x000fe20000010808 */
[----:B------:R-:W-:Y:S02]  /*102f0*/  HADD2.F32 R56, -RZ, R41.H0_H0 ;  /* 0x20000029ff387230 */ /* 0x000fe40000004100 */
[----:B------:R-:W-:Y:S01]  /*10300*/  FMUL.FTZ R8, R53, R9 ;  /* 0x0000000935087220 */ /* 0x000fe20000410000 */
[----:B------:R-:W-:Y:S01]  /*10310*/  FFMA.FTZ R43, R58, R44, R43 ;  /* 0x0000002c3a2b7223 */ /* 0x000fe2000001002b */
[----:B------:R-:W-:-:S02]  /*10320*/  HADD2.F32 R46, -RZ, R6.H0_H0 ;  /* 0x20000006ff2e7230 */ /* 0x000fc40000004100 */
[----:B------:R-:W-:Y:S01]  /*10330*/  FFMA.FTZ R48, R51, R45, R48 ;  /* 0x0000002d33307223 */ /* 0x000fe20000010030 */
[----:B------:R-:W-:Y:S02]  /*10340*/  HADD2.F32 R44, -RZ, R37.H0_H0 ;  /* 0x20000025ff2c7230 */ /* 0x000fe40000004100 */
[C---:B------:R-:W-:Y:S01]  /*10350*/  FMUL.FTZ R40, R35.reuse, R9 ;  /* 0x0000000923287220 */ /* 0x040fe20000410000 */
[----:B------:R-:W-:Y:S01]  /*10360*/  FFMA.FTZ R9, R35, R5, -R8 ;  /* 0x0000000523097223 */ /* 0x000fe20000010808 */
[----:B------:R-:W-:Y:S02]  /*10370*/  HADD2.F32 R58, -RZ, R42.H0_H0 ;  /* 0x2000002aff3a7230 */ /* 0x000fe40000004100 */
[-C--:B------:R-:W-:Y:S01]  /*10380*/  FMUL.FTZ R45, R56, R49.reuse ;  /* 0x00000031382d7220 */ /* 0x080fe20000410000 */
[----:B------:R-:W-:Y:S02]  /*10390*/  HADD2.F32 R8, -RZ, R38.H0_H0 ;  /* 0x20000026ff087230 */ /* 0x000fe40000004100 */
[----:B------:R-:W-:Y:S01]  /*103a0*/  FMUL.FTZ R49, R44, R49 ;  /* 0x000000312c317220 */ /* 0x000fe20000410000 */
[----:B------:R-:W-:-:S02]  /*103b0*/  HADD2.F32 R6, -RZ, R6.H1_H1 ;  /* 0x30000006ff067230 */ /* 0x000fc40000004100 */
[----:B------:R-:W-:Y:S01]  /*103c0*/  FFMA.FTZ R35, R53, R5, R40 ;  /* 0x0000000535237223 */ /* 0x000fe20000010028 */
[----:B------:R-:W-:Y:S01]  /*103d0*/  FFMA.FTZ R45, R44, R46, -R45 ;  /* 0x0000002e2c2d7223 */ /* 0x000fe2000001082d */
[-C--:B------:R-:W-:Y:S01]  /*103e0*/  FMUL.FTZ R5, R58, R10.reuse ;  /* 0x0000000a3a057220 */ /* 0x080fe20000410000 */
[----:B------:R-:W-:Y:S02]  /*103f0*/  HADD2.F32 R44, -RZ, R41.H1_H1 ;  /* 0x30000029ff2c7230 */ /* 0x000fe40000004100 */
[C---:B------:R-:W-:Y:S01]  /*10400*/  FMUL.FTZ R47, R8.reuse, R10 ;  /* 0x0000000a082f7220 */ /* 0x040fe20000410000 */
[----:B------:R-:W-:Y:S02]  /*10410*/  HADD2.F32 R51, -RZ, R42.H1_H1 ;  /* 0x3000002aff337230 */ /* 0x000fe40000004100 */
[----:B------:R-:W-:Y:S01]  /*10420*/  FFMA.FTZ R10, R8, R6, -R5 ;  /* 0x00000006080a7223 */ /* 0x000fe20000010805 */
[----:B------:R-:W-:Y:S02]  /*10430*/  HADD2.F32 R40, -RZ, R37.H1_H1 ;  /* 0x30000025ff287230 */ /* 0x000fe40000004100 */
[----:B------:R-:W-:Y:S01]  /*10440*/  FMUL.FTZ R5, R44, R50 ;  /* 0x000000322c057220 */ /* 0x000fe20000410000 */
[----:B------:R-:W-:-:S02]  /*10450*/  HADD2.F32 R41, -RZ, R38.H1_H1 ;  /* 0x30000026ff297230 */ /* 0x000fc40000004100 */
[----:B------:R-:W-:Y:S01]  /*10460*/  FFMA.FTZ R38, R58, R6, R47 ;  /* 0x000000063a267223 */ /* 0x000fe2000001002f */
[--C-:B------:R-:W-:Y:S02]  /*10470*/  HADD2.F32 R4, -RZ, R7.reuse.H0_H0 ;  /* 0x20000007ff047230 */ /* 0x100fe40000004100 */
[-C--:B------:R-:W-:Y:S01]  /*10480*/  FMUL.FTZ R6, R51, R11.reuse ;  /* 0x0000000b33067220 */ /* 0x080fe20000410000 */
[----:B------:R-:W-:Y:S02]  /*10490*/  HADD2.F32 R7, -RZ, R7.H1_H1 ;  /* 0x30000007ff077230 */ /* 0x000fe40000004100 */
[C---:B------:R-:W-:Y:S01]  /*104a0*/  FMUL.FTZ R37, R40.reuse, R50 ;  /* 0x0000003228257220 */ /* 0x040fe20000410000 */
[C---:B------:R-:W-:Y:S01]  /*104b0*/  FMUL.FTZ R8, R41.reuse, R11 ;  /* 0x0000000b29087220 */ /* 0x040fe20000410000 */
[----:B------:R-:W-:Y:S01]  /*104c0*/  FFMA.FTZ R11, R40, R4, -R5 ;  /* 0x00000004280b7223 */ /* 0x000fe20000010805 */
[----:B------:R-:W-:Y:S01]  /*104d0*/  FFMA.FTZ R49, R56, R46, R49 ;  /* 0x0000002e38317223 */ /* 0x000fe20000010031 */
[-C--:B------:R-:W-:Y:S01]  /*104e0*/  FFMA.FTZ R40, R41, R7.reuse, -R6 ;  /* 0x0000000729287223 */ /* 0x080fe20000010806 */
[----:B------:R-:W-:Y:S01]  /*104f0*/  FFMA.FTZ R37, R44, R4, R37 ;  /* 0x000000042c257223 */ /* 0x000fe20000010025 */
        /* <DEDUP_REMOVED lines=11> */
.L_x_617:
[----:B------:R-:W-:Y:S05]  /*105b0*/  BSYNC B1 ;  /* 0x0000000000017941 */ /* 0x000fea0003800000 */
.L_x_616:
[----:B------:R-:W-:Y:S04]  /*105c0*/  BSSY B1, `(.L_x_618) ;  /* 0x0000059000017945 */ /* 0x000fe80003800000 */
[----:B------:R-:W-:Y:S05]  /*105d0*/  @P1 BRA `(.L_x_619) ;  /* 0x00000004005c1947 */ /* 0x000fea0003800000 */
[----:B------:R-:W2:Y:S01]  /*105e0*/  LDL R50, [R1+0x50] ;  /* 0x0000500001327983 */ /* 0x000ea20000100800 */
[----:B-1----:R-:W-:Y:S01]  /*105f0*/  LEA.HI R4, R3, R163, RZ, 0x1d ;  /* 0x000000a303047211 */ /* 0x002fe200078fe8ff */
[----:B------:R-:W-:Y:S02]  /*10600*/  HADD2.F32 R46, -RZ, R30.H0_H0 ;  /* 0x2000001eff2e7230 */ /* 0x000fe40000004100 */
[----:B------:R-:W-:Y:S01]  /*10610*/  HADD2.F32 R44, -RZ, R26.H0_H0 ;  /* 0x2000001aff2c7230 */ /* 0x000fe20000004100 */
[----:B------:R-:W-:Y:S01]  /*10620*/  SHF.R.S32.HI R7, RZ, 0x1f, R4 ;  /* 0x0000001fff077819 */ /* 0x000fe20000011404 */
[----:B------:R-:W-:Y:S01]  /*10630*/  HADD2.F32 R48, -RZ, R31.H0_H0 ;  /* 0x2000001fff307230 */ /* 0x000fe20000004100 */
[----:B0-----:R-:W-:Y:S01]  /*10640*/  SHF.L.U32 R5, R4, 0x3, RZ ;  /* 0x0000000304057819 */ /* 0x001fe200000006ff */
[----:B------:R-:W-:Y:S01]  /*10650*/  HADD2.F32 R51, -RZ, R30.H1_H1 ;  /* 0x3000001eff337230 */ /* 0x000fe20000004100 */
        /* <DEDUP_REMOVED lines=11> */
[--C-:B------:R-:W-:Y:S02]  /*10710*/  HADD2.F32 R40, -RZ, R9.reuse.H0_H0 ;  /* 0x20000009ff287230 */ /* 0x100fe40000004100 */
[-C--:B------:R-:W-:Y:S01]  /*10720*/  FMUL.FTZ R43, R46, R39.reuse ;  /* 0x000000272e2b7220 */ /* 0x080fe20000410000 */
[----:B------:R-:W-:Y:S01]  /*10730*/  FMUL.FTZ R39, R44, R39 ;  /* 0x000000272c277220 */ /* 0x000fe20000410000 */
[----:B------:R-:W-:Y:S01]  /*10740*/  FMUL.FTZ R45, R48, R8 ;  /* 0x00000008302d7220 */ /* 0x000fe20000410000 */
[----:B------:R-:W-:-:S02]  /*10750*/  HADD2.F32 R9, -RZ, R9.H1_H1 ;  /* 0x30000009ff097230 */ /* 0x000fc40000004100 */
[-C--:B------:R-:W-:Y:S01]  /*10760*/  FMUL.FTZ R30, R51, R40.reuse ;  /* 0x00000028331e7220 */ /* 0x080fe20000410000 */
[----:B------:R-:W-:Y:S01]  /*10770*/  FMUL.FTZ R40, R49, R40 ;  /* 0x0000002831287220 */ /* 0x000fe20000410000 */
        /* <DEDUP_REMOVED lines=9> */
[--C-:B------:R-:W-:Y:S02]  /*10810*/  HADD2.F32 R44, -RZ, R27.reuse.H0_H0 ;  /* 0x2000001bff2c7230 */ /* 0x100fe40000004100 */
[----:B------:R-:W-:Y:S01]  /*10820*/  FFMA.FTZ R39, R46, R34, R39 ;  /* 0x000000222e277223 */ /* 0x000fe20000010027 */
[----:B------:R-:W-:Y:S02]  /*10830*/  HADD2.F32 R27, -RZ, R27.H1_H1 ;  /* 0x3000001bff1b7230 */ /* 0x000fe40000004100 */
[----:B------:R-:W-:Y:S01]  /*10840*/  FFMA.FTZ R30, R49, R35, -R30 ;  /* 0x00000023311e7223 */ /* 0x000fe2000001081e */
[----:B------:R-:W-:-:S02]  /*10850*/  HADD2.F32 R5, -RZ, R5.H1_H1 ;  /* 0x30000005ff057230 */ /* 0x000fc40000004100 */
[C---:B------:R-:W-:Y:S01]  /*10860*/  FMUL.FTZ R47, R44.reuse, R8 ;  /* 0x000000082c2f7220 */ /* 0x040fe20000410000 */
[-C--:B------:R-:W-:Y:S01]  /*10870*/  FFMA.FTZ R8, R44, R4.reuse, -R45 ;  /* 0x000000042c087223 */ /* 0x080fe2000001082d */
[----:B------:R-:W-:Y:S02]  /*10880*/  HADD2.F32 R45, -RZ, R31.H1_H1 ;  /* 0x3000001fff2d7230 */ /* 0x000fe40000004100 */
[----:B------:R-:W-:Y:S01]  /*10890*/  FFMA.FTZ R40, R51, R35, R40 ;  /* 0x0000002333287223 */ /* 0x000fe20000010028 */
[----:B------:R-:W-:Y:S01]  /*108a0*/  FFMA.FTZ R26, R48, R4, R47 ;  /* 0x00000004301a7223 */ /* 0x000fe2000001002f */
[----:B------:R-:W-:Y:S02]  /*108b0*/  HADD2.F32 R31, -RZ, R28.H0_H0 ;  /* 0x2000001cff1f7230 */ /* 0x000fe40000004100 */
[-C--:B------:R-:W-:Y:S01]  /*108c0*/  FMUL.FTZ R34, R27, R9.reuse ;  /* 0x000000091b227220 */ /* 0x080fe20000410000 */
[----:B------:R-:W-:Y:S01]  /*108d0*/  FMUL.FTZ R4, R45, R9 ;  /* 0x000000092d047220 */ /* 0x000fe20000410000 */
[----:B------:R-:W-:-:S02]  /*108e0*/  HADD2.F32 R35, -RZ, R32.H0_H0 ;  /* 0x20000020ff237230 */ /* 0x000fc40000004100 */
[--C-:B------:R-:W-:Y:S02]  /*108f0*/  HADD2.F32 R37, -RZ, R6.reuse.H0_H0 ;  /* 0x20000006ff257230 */ /* 0x100fe40000004100 */
[----:B------:R-:W-:Y:S01]  /*10900*/  FFMA.FTZ R9, R27, R5, -R4 ;  /* 0x000000051b097223 */ /* 0x000fe20000010804 */
[----:B------:R-:W-:Y:S02]  /*10910*/  HADD2.F32 R48, -RZ, R33.H0_H0 ;  /* 0x20000021ff307230 */ /* 0x000fe40000004100 */
[-C--:B------:R-:W-:Y:S01]  /*10920*/  FMUL.FTZ R4, R35, R41.reuse ;  /* 0x0000002923047220 */ /* 0x080fe20000410000 */
[----:B------:R-:W-:Y:S01]  /*10930*/  FMUL.FTZ R44, R31, R41 ;  /* 0x000000291f2c7220 */ /* 0x000fe20000410000 */
[----:B------:R-:W-:Y:S02]  /*10940*/  HADD2.F32 R46, -RZ, R29.H0_H0 ;  /* 0x2000001dff2e7230 */ /* 0x000fe40000004100 */
[----:B------:R-:W-:Y:S01]  /*10950*/  FFMA.FTZ R27, R45, R5, R34 ;  /* 0x000000052d1b7223 */ /* 0x000fe20000010022 */
[----:B------:R-:W-:-:S02]  /*10960*/  HADD2.F32 R6, -RZ, R6.H1_H1 ;  /* 0x30000006ff067230 */ /* 0x000fc40000004100 */
[-C--:B------:R-:W-:Y:S01]  /*10970*/  FMUL.FTZ R5, R48, R10.reuse ;  /* 0x0000000a30057220 */ /* 0x080fe20000410000 */
[-C--:B------:R-:W-:Y:S01]  /*10980*/  FFMA.FTZ R31, R31, R37.reuse, -R4 ;  /* 0x000000251f1f7223 */ /* 0x080fe20000010804 */
[----:B------:R-:W-:Y:S01]  /*10990*/  FFMA.FTZ R44, R35, R37, R44 ;  /* 0x00000025232c7223 */ /* 0x000fe2000001002c */
        /* <DEDUP_REMOVED lines=9> */
[C---:B------:R-:W-:Y:S01]  /*10a30*/  FMUL.FTZ R29, R28.reuse, R42 ;  /* 0x0000002a1c1d7220 */ /* 0x040fe20000410000 */
[----:B------:R-:W-:Y:S02]  /*10a40*/  HADD2.F32 R7, -RZ, R7.H1_H1 ;  /* 0x30000007ff077230 */ /* 0x000fe40000004100 */
[-C--:B------:R-:W-:Y:S01]  /*10a50*/  FMUL.FTZ R4, R37, R11.reuse ;  /* 0x0000000b25047220 */ /* 0x080fe20000410000 */
[C---:B------:R-:W-:Y:S01]  /*10a60*/  FMUL.FTZ R6, R33.reuse, R11 ;  /* 0x0000000b21067220 */ /* 0x040fe20000410000 */
[-C--:B------:R-:W-:Y:S01]  /*10a70*/  FFMA.FTZ R11, R28, R38.reuse, -R5 ;  /* 0x000000261c0b7223 */ /* 0x080fe20000010805 */
[----:B------:R-:W-:Y:S01]  /*10a80*/  FFMA.FTZ R29, R32, R38, R29 ;  /* 0x00000026201d7223 */ /* 0x000fe2000001001d */
[-C--:B------:R-:W-:Y:S01]  /*10a90*/  FFMA.FTZ R28, R33, R7.reuse, -R4 ;  /* 0x00000007211c7223 */ /* 0x080fe20000010804 */
        /* <DEDUP_REMOVED lines=11> */
.L_x_619:
[----:B------:R-:W-:Y:S05]  /*10b50*/  BSYNC B1 ;  /* 0x0000000000017941 */ /* 0x000fea0003800000 */
.L_x_618:
[----:B------:R-:W-:Y:S05]  /*10b60*/  @P2 BRA `(.L_x_594) ;  /* 0x00000004005c2947 */ /* 0x000fea0003800000 */
[----:B------:R-:W3:Y:S01]  /*10b70*/  LDL R43, [R1+0x4c] ;  /* 0x00004c00012b7983 */ /* 0x000ee20000100800 */
[----:B------:R-:W-:Y:S01]  /*10b80*/  LEA.HI R3, R3, R164, RZ, 0x1d ;  /* 0x000000a403037211 */ /* 0x000fe200078fe8ff */
[----:B------:R-:W-:Y:S02]  /*10b90*/  HADD2.F32 R33, -RZ, R0.H0_H0 ;  /* 0x20000000ff217230 */ /* 0x000fe40000004100 */
[--C-:B------:R-:W-:Y:S01]  /*10ba0*/  HADD2.F32 R35, -RZ, R15.reuse.H0_H0 ;  /* 0x2000000fff237230 */ /* 0x100fe20000004100 */
[----:B-12---:R-:W-:Y:S01]  /*10bb0*/  SHF.R.S32.HI R4, RZ, 0x1f, R3 ;  /* 0x0000001fff047819 */ /* 0x006fe20000011403 */
[----:B------:R-:W-:Y:S01]  /*10bc0*/  HADD2.F32 R42, -RZ, R20.H0_H0 ;  /* 0x20000014ff2a7230 */ /* 0x000fe20000004100 */
[----:B0-----:R-:W-:Y:S01]  /*10bd0*/  SHF.L.U32 R5, R3, 0x3, RZ ;  /* 0x0000000303057819 */ /* 0x001fe200000006ff */
[----:B------:R-:W-:Y:S01]  /*10be0*/  HADD2.F32 R40, -RZ, R12.H0_H0 ;  /* 0x2000000cff287230 */ /* 0x000fe20000004100 */
[----:B------:R-:W-:Y:S01]  /*10bf0*/  LEA.HI R4, R4, R3, RZ, 0x3 ;  /* 0x0000000304047211 */ /* 0x000fe200078f18ff */
[----:B------:R-:W-:Y:S01]  /*10c00*/  HADD2.F32 R44, -RZ, R15.H1_H1 ;  /* 0x3000000fff2c7230 */ /* 0x000fe20000004100 */
[----:B------:R-:W-:Y:S01]  /*10c10*/  LOP3.LUT R3, R168, 0x38, R5, 0xf8, !PT ;  /* 0x00000038a8037812 */ /* 0x000fe200078ef805 */
[----:B------:R-:W-:-:S02]  /*10c20*/  HADD2.F32 R0, -RZ, R0.H1_H1 ;  /* 0x30000000ff007230 */ /* 0x000fc40000004100 */
[----:B------:R-:W-:Y:S01]  /*10c30*/  IMAD.SHL.U32 R4, R4, 0x400, RZ ;  /* 0x0000040004047824 */ /* 0x000fe200078e00ff */
[----:B------:R-:W-:Y:S01]  /*10c40*/  LOP3.LUT R3, R3, R55, RZ, 0x3c, !PT ;  /* 0x0000003703037212 */ /* 0x000fe200078e3cff */
[----:B------:R-:W-:Y:S02]  /*10c50*/  HADD2.F32 R39, -RZ, R20.H1_H1 ;  /* 0x30000014ff277230 */ /* 0x000fe40000004100 */
[----:B------:R-:W-:Y:S01]  /*10c60*/  HADD2.F32 R41, -RZ, R21.H0_H0 ;  /* 0x20000015ff297230 */ /* 0x000fe20000004100 */
[----:B------:R-:W-:Y:S01]  /*10c70*/  LOP3.LUT R8, R4, 0x7fffe000, RZ, 0xc0, !PT ;  /* 0x7fffe00004087812 */ /* 0x000fe200078ec0ff */
[----:B------:R-:W-:-:S03]  /*10c80*/  HADD2.F32 R37, -RZ, R13.H0_H0 ;  /* 0x2000000dff257230 */ /* 0x000fc60000004100 */
        /* <DEDUP_REMOVED lines=8> */
[----:B------:R-:W-:-:S02]  /*10d10*/  HADD2.F32 R9, -RZ, R9.H1_H1 ;  /* 0x30000009ff097230 */ /* 0x000fc40000004100 */
[----:B------:R-:W-:Y:S01]  /*10d20*/  FMUL.FTZ R15, R42, R8 ;  /* 0x000000082a0f7220 */ /* 0x000fe20000410000 */
[----:B------:R-:W-:Y:S01]  /*10d30*/  FMUL.FTZ R29, R44, R30 ;  /* 0x0000001e2c1d7220 */ /* 0x000fe20000410000 */
[--C-:B------:R-:W-:Y:S02]  /*10d40*/  HADD2.F32 R31, -RZ, R10.reuse.H0_H0 ;  /* 0x2000000aff1f7230 */ /* 0x100fe40000004100 */
[----:B------:R-:W-:Y:S02]  /*10d50*/  HADD2.F32 R10, -RZ, R10.H1_H1 ;  /* 0x3000000aff0a7230 */ /* 0x000fe40000004100 */
[--C-:B------:R-:W-:Y:S02]  /*10d60*/  HADD2.F32 R32, -RZ, R11.reuse.H0_H0 ;  /* 0x2000000bff207230 */ /* 0x100fe40000004100 */
[----:B------:R-:W-:Y:S01]  /*10d70*/  HADD2.F32 R11, -RZ, R11.H1_H1 ;  /* 0x3000000bff0b7230 */ /* 0x000fe20000004100 */
[----:B---3--:R-:W0:Y:S02]  /*10d80*/  LDS.128 R4, [R43] ;  /* 0x000000002b047984 */ /* 0x008e240000000c00 */
[----:B0-----:R-:W-:-:S02]  /*10d90*/  HADD2.F32 R25, -RZ, R4.H0_H0 ;  /* 0x20000004ff197230 */ /* 0x001fc40000004100 */
[----:B------:R-:W-:Y:S02]  /*10da0*/  HADD2.F32 R4, -RZ, R4.H1_H1 ;  /* 0x30000004ff047230 */ /* 0x000fe40000004100 */
[--C-:B------:R-:W-:Y:S02]  /*10db0*/  HADD2.F32 R26, -RZ, R5.reuse.H0_H0 ;  /* 0x20000005ff1a7230 */ /* 0x100fe40000004100 */
[-C--:B------:R-:W-:Y:S01]  /*10dc0*/  FFMA.FTZ R34, R33, R25.reuse, -R34 ;  /* 0x0000001921227223 */ /* 0x080fe20000010822 */
[----:B------:R-:W-:Y:S01]  /*10dd0*/  FFMA.FTZ R38, R35, R25, R38 ;  /* 0x0000001923267223 */ /* 0x000fe20000010026 */
[C---:B------:R-:W-:Y:S01]  /*10de0*/  FMUL.FTZ R25, R40.reuse, R8 ;  /* 0x0000000828197220 */ /* 0x040fe20000410000 */
[----:B------:R-:W-:Y:S02]  /*10df0*/  HADD2.F32 R35, -RZ, R12.H1_H1 ;  /* 0x3000000cff237230 */ /* 0x000fe40000004100 */
[----:B------:R-:W-:Y:S01]  /*10e00*/  FFMA.FTZ R15, R40, R4, -R15 ;  /* 0x00000004280f7223 */ /* 0x000fe2000001080f */
[----:B------:R-:W-:-:S02]  /*10e10*/  HADD2.F32 R5, -RZ, R5.H1_H1 ;  /* 0x30000005ff057230 */ /* 0x000fc40000004100 */
[----:B------:R-:W-:Y:S01]  /*10e20*/  FMUL.FTZ R33, R0, R30 ;  /* 0x0000001e00217220 */ /* 0x000fe20000410000 */
[----:B------:R-:W-:Y:S01]  /*10e30*/  FFMA.FTZ R25, R42, R4, R25 ;  /* 0x000000042a197223 */ /* 0x000fe20000010019 */
[-C--:B------:R-:W-:Y:S01]  /*10e40*/  FFMA.FTZ R29, R0, R26.reuse, -R29 ;  /* 0x0000001a001d7223 */ /* 0x080fe2000001081d */
[-C--:B------:R-:W-:Y:S01]  /*10e50*/  FMUL.FTZ R0, R39, R9.reuse ;  /* 0x0000000927007220 */ /* 0x080fe20000410000 */
[----:B------:R-:W-:Y:S01]  /*10e60*/  FMUL.FTZ R4, R35, R9 ;  /* 0x0000000923047220 */ /* 0x000fe20000410000 */
[----:B------:R-:W-:Y:S02]  /*10e70*/  HADD2.F32 R40, -RZ, R24.H0_H0 ;  /* 0x20000018ff287230 */ /* 0x000fe40000004100 */
[----:B------:R-:W-:Y:S01]  /*10e80*/  FMUL.FTZ R8, R41, R31 ;  /* 0x0000001f29087220 */ /* 0x000fe20000410000 */
[----:B------:R-:W-:Y:S02]  /*10e90*/  HADD2.F32 R30, -RZ, R14.H0_H0 ;  /* 0x2000000eff1e7230 */ /* 0x000fe40000004100 */
[----:B------:R-:W-:Y:S01]  /*10ea0*/  FFMA.FTZ R33, R44, R26, R33 ;  /* 0x0000001a2c217223 */ /* 0x000fe20000010021 */
[----:B------:R-:W-:-:S02]  /*10eb0*/  HADD2.F32 R27, -RZ, R6.H0_H0 ;  /* 0x20000006ff1b7230 */ /* 0x000fc40000004100 */
[-C--:B------:R-:W-:Y:S01]  /*10ec0*/  FFMA.FTZ R0, R35, R5.reuse, -R0 ;  /* 0x0000000523007223 */ /* 0x080fe20000010800 */
[----:B------:R-:W-:Y:S01]  /*10ed0*/  FFMA.FTZ R12, R39, R5, R4 ;  /* 0x00000005270c7223 */ /* 0x000fe20000010004 */
[----:B------:R-:W-:Y:S02]  /*10ee0*/  HADD2.F32 R6, -RZ, R6.H1_H1 ;  /* 0x30000006ff067230 */ /* 0x000fe40000004100 */
[C---:B------:R-:W-:Y:S01]  /*10ef0*/  FMUL.FTZ R26, R37.reuse, R31 ;  /* 0x0000001f251a7220 */ /* 0x040fe20000410000 */
[-C--:B------:R-:W-:Y:S01]  /*10f00*/  FMUL.FTZ R5, R40, R10.reuse ;  /* 0x0000000a28057220 */ /* 0x080fe20000410000 */
[----:B------:R-:W-:Y:S01]  /*10f10*/  FMUL.FTZ R9, R30, R10 ;  /* 0x0000000a1e097220 */ /* 0x000fe20000410000 */
[-C--:B------:R-:W-:Y:S01]  /*10f20*/  FFMA.FTZ R20, R37, R27.reuse, -R8 ;  /* 0x0000001b25147223 */ /* 0x080fe20000010808 */
[----:B------:R-:W-:Y:S02]  /*10f30*/  HADD2.F32 R10, -RZ, R21.H1_H1 ;  /* 0x30000015ff0a7230 */ /* 0x000fe40000004100 */
[----:B------:R-:W-:Y:S01]  /*10f40*/  FFMA.FTZ R26, R41, R27, R26 ;  /* 0x0000001b291a7223 */ /* 0x000fe2000001001a */
[----:B------:R-:W-:-:S02]  /*10f50*/  HADD2.F32 R31, -RZ, R24.H1_H1 ;  /* 0x30000018ff1f7230 */ /* 0x000fc40000004100 */
[-C--:B------:R-:W-:Y:S01]  /*10f60*/  FFMA.FTZ R27, R30, R6.reuse, -R5 ;  /* 0x000000061e1b7223 */ /* 0x080fe20000010805 */
[----:B------:R-:W-:Y:S02]  /*10f70*/  HADD2.F32 R8, -RZ, R13.H1_H1 ;  /* 0x3000000dff087230 */ /* 0x000fe40000004100 */
[----:B------:R-:W-:Y:S01]  /*10f80*/  FFMA.FTZ R13, R40, R6, R9 ;  /* 0x00000006280d7223 */ /* 0x000fe20000010009 */
[----:B------:R-:W-:Y:S02]  /*10f90*/  HADD2.F32 R21, -RZ, R14.H1_H1 ;  /* 0x3000000eff157230 */ /* 0x000fe40000004100 */
[----:B------:R-:W-:Y:S01]  /*10fa0*/  FMUL.FTZ R5, R10, R32 ;  /* 0x000000200a057220 */ /* 0x000fe20000410000 */
[--C-:B------:R-:W-:Y:S02]  /*10fb0*/  HADD2.F32 R28, -RZ, R7.reuse.H0_H0 ;  /* 0x20000007ff1c7230 */ /* 0x100fe40000004100 */
[----:B------:R-:W-:Y:S01]  /*10fc0*/  FMUL.FTZ R4, R31, R11 ;  /* 0x0000000b1f047220 */ /* 0x000fe20000410000 */
[----:B------:R-:W-:-:S02]  /*10fd0*/  HADD2.F32 R7, -RZ, R7.H1_H1 ;  /* 0x30000007ff077230 */ /* 0x000fc40000004100 */
[C---:B------:R-:W-:Y:S01]  /*10fe0*/  FMUL.FTZ R9, R8.reuse, R32 ;  /* 0x0000002008097220 */ /* 0x040fe20000410000 */
[C---:B------:R-:W-:Y:S01]  /*10ff0*/  FMUL.FTZ R6, R21.reuse, R11 ;  /* 0x0000000b15067220 */ /* 0x040fe20000410000 */
[-C--:B------:R-:W-:Y:S01]  /*11000*/  FFMA.FTZ R11, R8, R28.reuse, -R5 ;  /* 0x0000001c080b7223 */ /* 0x080fe20000010805 */
[----:B------:R-:W-:Y:S01]  /*11010*/  F2FP.F16.F32.PACK_AB R5, R0, R29 ;  /* 0x0000001d0005723e */ /* 0x000fe200000000ff */
[-C--:B------:R-:W-:Y:S01]  /*11020*/  FFMA.FTZ R14, R21, R7.reuse, -R4 ;  /* 0x00000007150e7223 */ /* 0x080fe20000010804 */
[----:B------:R-:W-:Y:S01]  /*11030*/  FFMA.FTZ R28, R10, R28, R9 ;  /* 0x0000001c0a1c7223 */ /* 0x000fe20000010009 */
[----:B------:R-:W-:Y:S01]  /*11040*/  FFMA.FTZ R21, R31, R7, R6 ;  /* 0x000000071f157223 */ /* 0x000fe20000010006 */
[----:B------:R-:W-:Y:S02]  /*11050*/  F2FP.F16.F32.PACK_AB R4, R15, R34 ;  /* 0x000000220f04723e */ /* 0x000fe400000000ff */
[----:B------:R-:W-:Y:S02]  /*11060*/  F2FP.F16.F32.PACK_AB R6, R27, R20 ;  /* 0x000000141b06723e */ /* 0x000fe400000000ff */
[----:B------:R-:W-:-:S02]  /*11070*/  F2FP.F16.F32.PACK_AB R7, R14, R11 ;  /* 0x0000000b0e07723e */ /* 0x000fc400000000ff */
[----:B------:R-:W-:Y:S02]  /*11080*/  F2FP.F16.F32.PACK_AB R8, R25, R38 ;  /* 0x000000261908723e */ /* 0x000fe400000000ff */
[----:B------:R-:W-:Y:S01]  /*11090*/  F2FP.F16.F32.PACK_AB R9, R12, R33 ;  /* 0x000000210c09723e */ /* 0x000fe200000000ff */
[----:B------:R3:W-:Y:S01]  /*110a0*/  STS.128 [R43], R4 ;  /* 0x000000042b007388 */ /* 0x0007e20000000c00 */
[----:B------:R-:W-:Y:S02]  /*110b0*/  F2FP.F16.F32.PACK_AB R10, R13, R26 ;  /* 0x0000001a0d0a723e */ /* 0x000fe400000000ff */
[----:B------:R-:W-:-:S05]  /*110c0*/  F2FP.F16.F32.PACK_AB R11, R21, R28 ;  /* 0x0000001c150b723e */ /* 0x000fca00000000ff */
[----:B------:R3:W-:Y:S02]  /*110d0*/  STS.128 [R3+0xc400], R8 ;  /* 0x00c4000803007388 */ /* 0x0007e40000000c00 */
.L_x_594:
[----:B------:R-:W-:Y:S05]  /*110e0*/  BSYNC B0 ;  /* 0x0000000000007941 */ /* 0x000fea0003800000 */
.L_x_575:
[----:B------:R-:W-:Y:S01]  /*110f0*/  @!PT LDS RZ, [RZ] ;  /* 0x00000000fffff984 */ /* 0x000fe20000000800 */
[----:B------:R-:W-:Y:S01]  /*11100*/  @!PT LDS RZ, [RZ] ;  /* 0x00000000fffff984 */ /* 0x000fe20000000800 */
[----:B------:R-:W-:Y:S01]  /*11110*/  @!PT LDS RZ, [RZ] ;  /* 0x00000000fffff984 */ /* 0x000fe20000000800 */
[----:B------:R-:W-:Y:S01]  /*11120*/  @!PT LDS RZ, [RZ] ;  /* 0x00000000fffff984 */ /* 0x000fe20000000800 */
[----:B------:R5:W-:Y:S06]  /*11130*/  MEMBAR.ALL.CTA ;  /* 0x0000000000007992 */ /* 0x000bec0000008000 */
[----:B-----5:R-:W5:Y:S01]  /*11140*/  FENCE.VIEW.ASYNC.S ;  /* 0x00000000000073c6 */ /* 0x020f620000000000 */
[----:B------:R-:W-:Y:S05]  /*11150*/  WARPSYNC.ALL ;  /* 0x0000000000007948 */ /* 0x000fea0003800000 */
[----:B-----5:R-:W-:Y:S06]  /*11160*/  BAR.SYNC.DEFER_BLOCKING 0xd, 0x100 ;  /* 0x0344000000007b1d */ /* 0x020fec0000010000 */
.L_x_573:
[----:B01-3--:R-:W-:-:S04]  /*11170*/  MOV R0, UR58 ;  /* 0x0000003a00007c02 */ /* 0x00bfc80008000f00 */
[----:B------:R-:W-:-:S13]  /*11180*/  ISETP.NE.AND P0, PT, R0, 0x3, PT ;  /* 0x000000030000780c */ /* 0x000fda0003f05270 */
[----:B------:R-:W-:Y:S05]  /*11190*/  @!P0 BRA `(.L_x_620) ;  /* 0x0000000000048947 */ /* 0x000fea0003800000 */
[----:B------:R-:W-:Y:S01]  /*111a0*/  BPT.TRAP 0x1 ;  /* 0x000000040000795c */ /* 0x000fe20000300000 */
.L_x_620:
[----:B--2---:R-:W-:Y:S01]  /*111b0*/  IMAD R9, R174, 0x8, R2 ;  /* 0x00000008ae097824 */ /* 0x004fe200078e0202 */
[----:B------:R-:W-:-:S04]  /*111c0*/  SHF.L.U32 R0, R181, 0x1f, RZ ;  /* 0x0000001fb5007819 */ /* 0x000fc800000006ff */
[----:B------:R0:W1:Y:S01]  /*111d0*/  SYNCS.PHASECHK.TRANS64.TRYWAIT P1, [R9+URZ+0x2a830], R0 ;  /* 0x02a83000090075a7 */ /* 0x000062000802017f */
[----:B------:R-:W-:Y:S05]  /*111e0*/  @!P0 BRA `(.L_x_621) ;  /* 0x0000000000048947 */ /* 0x000fea0003800000 */
[----:B------:R-:W-:Y:S01]  /*111f0*/  BPT.TRAP 0x1 ;  /* 0x000000040000795c */ /* 0x000fe20000300000 */
.L_x_621:
[----:B------:R-:W-:Y:S01]  /*11200*/  IMAD.MOV.U32 R87, RZ, RZ, RZ ;  /* 0x000000ffff577224 */ /* 0x000fe200078e00ff */
[----:B-1----:R-:W-:Y:S06]  /*11210*/  @P1 BRA `(.L_x_622) ;  /* 0x0000000000081947 */ /* 0x002fec0003800000 */
[----:B------:R-:W1:Y:S02]  /*11220*/  SYNCS.PHASECHK.TRANS64.TRYWAIT P1, [R9+URZ+0x2a830], R0 ;  /* 0x02a83000090075a7 */ /* 0x000e64000802017f */
[----:B-1----:R-:W-:Y:S05]  /*11230*/  @!P1 BRA `(.L_x_623) ;  /* 0x000000fc00749947 */ /* 0x002fea0003800000 */
.L_x_622:
[----:B------:R-:W-:Y:S05]  /*11240*/  WARPSYNC.ALL ;  /* 0x0000000000007948 */ /* 0x000fea0003800000 */
[----:B01----:R-:W-:Y:S01]  /*11250*/  IADD3 R0, R2, 0x18400, RZ ;  /* 0x0001840002007810 */ /* 0x003fe20007ffe0ff */
[----:B----4-:R-:W-:Y:S01]  /*11260*/  IMAD.MOV.U32 R5, RZ, RZ, 0x40000040 ;  /* 0x40000040ff057424 */ /* 0x010fe200078e00ff */
[----:B------:R-:W-:Y:S01]  /*11270*/  R2UR UR4, R36 ;  /* 0x00000000240472ca */ /* 0x000fe200000e0000 */
[----:B------:R-:W-:Y:S01]  /*11280*/  UMOV UR9, 0x40000040 ;  /* 0x4000004000097882 */ /* 0x000fe20000000000 */
[----:B------:R-:W-:Y:S01]  /*11290*/  SHF.R.U32.HI R0, RZ, 0x4, R0 ;  /* 0x00000004ff007819 */ /* 0x000fe20000011600 */
[----:B------:R-:W-:Y:S01]  /*112a0*/  WARPGROUP.ARRIVE ;  /* 0x00000000000079c5 */ /* 0x000fe20000000000 */
[----:B------:R-:W-:Y:S01]  /*112b0*/  R2UR UR11, R5 ;  /* 0x00000000050b72ca */ /* 0x000fe200000e0000 */
[----:B------:R-:W-:Y:S01]  /*112c0*/  IMAD.MOV.U32 R7, RZ, RZ, 0x40000040 ;  /* 0x40000040ff077424 */ /* 0x000fe200078e00ff */
[----:B------:R-:W-:Y:S01]  /*112d0*/  LOP3.LUT R0, R0, 0x3fff, RZ, 0xc0, !PT ;  /* 0x00003fff00007812 */ /* 0x000fe200078ec0ff */
[----:B------:R-:W-:Y:S01]  /*112e0*/  UMOV UR53, 0x40000040 ;  /* 0x4000004000357882 */ /* 0x000fe20000000000 */
[----:B------:R-:W-:Y:S01]  /*112f0*/  MOV R11, UR9 ;  /* 0x00000009000b7c02 */ /* 0x000fe20008000f00 */
[----:B------:R-:W-:Y:S01]  /*11300*/  UMOV UR49, 0x40000040 ;  /* 0x4000004000317882 */ /* 0x000fe20000000000 */
[----:B------:R-:W-:Y:S01]  /*11310*/  LOP3.LUT R8, R0, 0x10000, RZ, 0xfc, !PT ;  /* 0x0001000000087812 */ /* 0x000fe200078efcff */
[----:B------:R-:W-:Y:S01]  /*11320*/  UMOV UR45, 0x40000040 ;  /* 0x40000040002d7882 */ /* 0x000fe20000000000 */
[----:B------:R-:W-:Y:S01]  /*11330*/  UMOV UR41, 0x40000040 ;  /* 0x4000004000297882 */ /* 0x000fe20000000000 */
[----:B------:R-:W-:Y:S01]  /*11340*/  ULOP3.LUT UR4, UR4, 0x10000, URZ, 0xfc, !UPT ;  /* 0x0001000004047892 */ /* 0x000fe2000f8efc3f */
[----:B------:R-:W-:Y:S01]  /*11350*/  IMAD.MOV.U32 R5, RZ, RZ, 0x40000040 ;  /* 0x40000040ff057424 */ /* 0x000fe200078e00ff */
[----:B------:R-:W-:Y:S01]  /*11360*/  UMOV UR37, 0x40000040 ;  /* 0x4000004000257882 */ /* 0x000fe20000000000 */
[----:B------:R-:W-:Y:S01]  /*11370*/  IMAD R4, R174, 0x900, R8 ;  /* 0x00000900ae047824 */ /* 0x000fe200078e0208 */
[----:B------:R-:W-:-:S02]  /*11380*/  UIADD3 UR5, UR4, 0x2, URZ ;  /* 0x0000000204057890 */ /* 0x000fc4000fffe03f */
[----:B------:R-:W-:Y:S01]  /*11390*/  UIADD3 UR52, UR4, 0x406, URZ ;  /* 0x0000040604347890 */ /* 0x000fe2000fffe03f */
[C---:B------:R-:W-:Y:S01]  /*113a0*/  VIADD R6, R4.reuse, 0x2 ;  /* 0x0000000204067836 */ /* 0x040fe20000000000 */
[----:B------:R-:W-:Y:S01]  /*113b0*/  R2UR UR10, R4 ;  /* 0x00000000040a72ca */ /* 0x000fe200000e0000 */
[----:B------:R-:W-:Y:S01]  /*113c0*/  UMOV UR8, UR4 ;  /* 0x0000000400087c82 */ /* 0x000fe20008000000 */
[----:B------:R-:W-:Y:S01]  /*113d0*/  UIADD3 UR48, UR4, 0x800, URZ ;  /* 0x0000080004307890 */ /* 0x000fe2000fffe03f */
[----:B------:R-:W-:Y:S01]  /*113e0*/  IMAD.U32 R10, RZ, RZ, UR8 ;  /* 0x00000008ff0a7e24 */ /* 0x000fe2000f8e00ff */
[----:B------:R-:W-:Y:S01]  /*113f0*/  UIADD3 UR44, UR4, 0x802, URZ ;  /* 0x00000802042c7890 */ /* 0x000fe2000fffe03f */
[----:B------:R-:W-:Y:S01]  /*11400*/  R2UR UR39, R5 ;  /* 0x00000000052772ca */ /* 0x000fe200000e0000 */
[----:B------:R-:W-:Y:S02]  /*11410*/  UIADD3 UR40, UR4, 0x804, URZ ;  /* 0x0000080404287890 */ /* 0x000fe4000fffe03f */
[----:B------:R0:W-:Y:S01]  /*11420*/  STL.64 [R1+0x30], R10 ;  /* 0x0000300a01007387 */ /* 0x0001e20000100a00 */
[----:B------:R-:W-:-:S04]  /*11430*/  UIADD3 UR36, UR4, 0x806, URZ ;  /* 0x0000080604247890 */ /* 0x000fc8000fffe03f */
[----:B------:R-:W-:Y:S01]  /*11440*/  HGMMA.64x96x16.F32 R24, gdesc[UR8], RZ, !UPT, gsb0 ;  /* 0x01600000081879f0 */ /* 0x000fe2000c0008ff */
[----:B------:R-:W-:Y:S01]  /*11450*/  R2UR UR10, R6 ;  /* 0x00000000060a72ca */ /* 0x000fe200000e0000 */
[----:B------:R-:W-:Y:S01]  /*11460*/  UMOV UR8, UR5 ;  /* 0x0000000500087c82 */ /* 0x000fe20008000000 */
[----:B------:R-:W-:Y:S01]  /*11470*/  R2UR UR11, R7 ;  /* 0x00000000070b72ca */ /* 0x000fe200000e0000 */
[----:B------:R-:W-:Y:S01]  /*11480*/  UMOV UR9, 0x40000040 ;  /* 0x4000004000097882 */ /* 0x000fe20000000000 */
[----:B------:R-:W-:Y:S01]  /*11490*/  VIADD R6, R4, 0x4 ;  /* 0x0000000404067836 */ /* 0x000fe20000000000 */
[----:B------:R-:W-:Y:S01]  /*114a0*/  MOV R7, 0x40000040 ;  /* 0x4000004000077802 */ /* 0x000fe20000000f00 */
[----:B------:R-:W-:Y:S01]  /*114b0*/  UIADD3 UR5, UR4, 0x4, URZ ;  /* 0x0000000404057890 */ /* 0x000fe2000fffe03f */
[----:B0-----:R-:W-:Y:S01]  /*114c0*/  MOV R10, UR8 ;  /* 0x00000008000a7c02 */ /* 0x001fe20008000f00 */
[----:B------:R-:W-:-:S05]  /*114d0*/  IMAD.U32 R11, RZ, RZ, UR9 ;  /* 0x00000009ff0b7e24 */ /* 0x000fca000f8e00ff */
[----:B------:R0:W-:Y:S01]  /*114e0*/  STL.64 [R1+0x28], R10 ;  /* 0x0000280a01007387 */ /* 0x0001e20000100a00 */
[----:B------:R-:W-:Y:S02]  /*114f0*/  WARPGROUP.DEPBAR.LE gsb0, 0x0 ;  /* 0x00008000000079c5 */ /* 0x000fe40000010000 */
[----:B------:R-:W-:-:S06]  /*11500*/  WARPGROUP.ARRIVE ;  /* 0x00000000000079c5 */ /* 0x000fcc0000000000 */
[----:B------:R-:W-:Y:S01]  /*11510*/  HGMMA.64x96x16.F32 R24, gdesc[UR8], R24, gsb0 ;  /* 0x01600000081879f0 */ /* 0x000fe20008000818 */
[----:B------:R-:W-:Y:S01]  /*11520*/  R2UR UR10, R6 ;  /* 0x00000000060a72ca */ /* 0x000fe200000e0000 */
[----:B------:R-:W-:Y:S01]  /*11530*/  UMOV UR8, UR5 ;  /* 0x0000000500087c82 */ /* 0x000fe20008000000 */
[----:B------:R-:W-:Y:S01]  /*11540*/  R2UR UR11, R7 ;  /* 0x00000000070b72ca */ /* 0x000fe200000e0000 */
[----:B------:R-:W-:Y:S01]  /*11550*/  UMOV UR9, 0x40000040 ;  /* 0x4000004000097882 */ /* 0x000fe20000000000 */
[----:B------:R-:W-:Y:S01]  /*11560*/  IMAD.MOV.U32 R7, RZ, RZ, 0x40000040 ;  /* 0x40000040ff077424 */ /* 0x000fe200078e00ff */
[----:B------:R-:W-:Y:S01]  /*11570*/  IADD3 R6, R4, 0x6, RZ ;  /* 0x0000000604067810 */ /* 0x000fe20007ffe0ff */
[----:B------:R-:W-:Y:S01]  /*11580*/  UIADD3 UR5, UR4, 0x6, URZ ;  /* 0x0000000604057890 */ /* 0x000fe2000fffe03f */
[----:B0-----:R-:W-:Y:S02]  /*11590*/  IMAD.U32 R10, RZ, RZ, UR8 ;  /* 0x00000008ff0a7e24 */ /* 0x001fe4000f8e00ff */
        /* <DEDUP_REMOVED lines=9> */
[----:B------:R-:W-:Y:S01]  /*11630*/  VIADD R6, R4, 0x300 ;  /* 0x0000030004067836 */ /* 0x000fe20000000000 */
[----:B------:R-:W-:Y:S01]  /*11640*/  UIADD3 UR5, UR4, 0x400, URZ ;  /* 0x0000040004057890 */ /* 0x000fe2000fffe03f */
[----:B------:R-:W-:Y:S01]  /*11650*/  IMAD.MOV.U32 R7, RZ, RZ, 0x40000040 ;  /* 0x40000040ff077424 */ /* 0x000fe200078e00ff */
        /* <DEDUP_REMOVED lines=37> */
[----:B0-----:R-:W-:Y:S01]  /*118b0*/  MOV R11, UR9 ;  /* 0x00000009000b7c02 */ /* 0x001fe20008000f00 */
[----:B------:R-:W-:Y:S02]  /*118c0*/  IMAD.MOV.U32 R7, RZ, RZ, 0x40000040 ;  /* 0x40000040ff077424 */ /* 0x000fe400078e00ff */
[----:B------:R-:W-:Y:S01]  /*118d0*/  IMAD.U32 R10, RZ, RZ, UR8 ;  /* 0x00000008ff0a7e24 */ /* 0x000fe2000f8e00ff */
[----:B------:R-:W-:-:S02]  /*118e0*/  R2UR UR54, R6 ;  /* 0x00000000063672ca */ /* 0x000fc400000e0000 */
[----:B------:R-:W-:Y:S01]  /*118f0*/  R2UR UR55, R7 ;  /* 0x00000000073772ca */ /* 0x000fe200000e0000 */
[----:B------:R-:W-:Y:S01]  /*11900*/  IMAD.MOV.U32 R7, RZ, RZ, 0x40000040 ;  /* 0x40000040ff077424 */ /* 0x000fe200078e00ff */
[----:B------:R-:W-:Y:S01]  /*11910*/  IADD3 R6, R4, 0x600, RZ ;  /* 0x0000060004067810 */ /* 0x000fe20007ffe0ff */
[----:B------:R0:W-:Y:S03]  /*11920*/  STL.64 [R1], R10 ;  /* 0x0000000a01007387 */ /* 0x0001e60000100a00 */
[----:B------:R-:W-:Y:S01]  /*11930*/  R2UR UR50, R6 ;  /* 0x00000000063272ca */ /* 0x000fe200000e0000 */
[----:B------:R-:W-:Y:S01]  /*11940*/  VIADD R6, R4, 0x602 ;  /* 0x0000060204067836 */ /* 0x000fe20000000000 */
[----:B------:R-:W-:Y:S02]  /*11950*/  R2UR UR51, R7 ;  /* 0x00000000073372ca */ /* 0x000fe400000e0000 */
[----:B------:R-:W-:-:S02]  /*11960*/  MOV R7, 0x40000040 ;  /* 0x4000004000077802 */ /* 0x000fc40000000f00 */
[----:B------:R-:W-:Y:S01]  /*11970*/  R2UR UR46, R6 ;  /* 0x00000000062e72ca */ /* 0x000fe200000e0000 */
[C---:B------:R-:W-:Y:S01]  /*11980*/  VIADD R6, R4.reuse, 0x604 ;  /* 0x0000060404067836 */ /* 0x040fe20000000000 */
[----:B------:R-:W-:Y:S01]  /*11990*/  R2UR UR47, R7 ;  /* 0x00000000072f72ca */ /* 0x000fe200000e0000 */
[----:B------:R-:W-:Y:S01]  /*119a0*/  IMAD.MOV.U32 R7, RZ, RZ, 0x40000040 ;  /* 0x40000040ff077424 */ /* 0x000fe200078e00ff */
[----:B------:R-:W-:Y:S02]  /*119b0*/  IADD3 R4, R4, 0x606, RZ ;  /* 0x0000060604047810 */ /* 0x000fe40007ffe0ff */
[----:B------:R-:W-:Y:S02]  /*119c0*/  R2UR UR42, R6 ;  /* 0x00000000062a72ca */ /* 0x000fe400000e0000 */
[----:B------:R-:W-:Y:S02]  /*119d0*/  R2UR UR43, R7 ;  /* 0x00000000072b72ca */ /* 0x000fe400000e0000 */
[----:B------:R-:W-:Y:S01]  /*119e0*/  R2UR UR38, R4 ;  /* 0x00000000042672ca */ /* 0x000fe200000e0000 */
        /* <DEDUP_REMOVED lines=19> */
[----:B0-----:R-:W-:Y:S05]  /*11b20*/  @!P0 BRA `(.L_x_624) ;  /* 0x0000000000048947 */ /* 0x001fea0003800000 */
[----:B------:R-:W-:Y:S01]  /*11b30*/  BPT.TRAP 0x1 ;  /* 0x000000040000795c */ /* 0x000fe20000300000 */
.L_x_624:
[----:B------:R-:W-:Y:S01]  /*11b40*/  IADD3 R215, R215, 0x60, -R199 ;  /* 0x00000060d7d77810 */ /* 0x000fe20007ffe8c7 */
[----:B------:R-:W-:Y:S01]  /*11b50*/  ULDC UR4, c[0x0][0x988] ;  /* 0x0002620000047ab9 */ /* 0x000fe20000000800 */
[----:B------:R-:W-:Y:S01]  /*11b60*/  P2R R6, PR, RZ, 0x1 ;  /* 0x00000001ff067803 */ /* 0x000fe20000000000 */
[----:B------:R-:W-:Y:S01]  /*11b70*/  ULDC UR38, c[0x0][0x988] ;  /* 0x0002620000267ab9 */ /* 0x000fe20000000800 */
[----:B------:R-:W-:Y:S01]  /*11b80*/  BSSY B0, `(.L_x_625) ;  /* 0x00003a7000007945 */ /* 0x000fe20003800000 */
[----:B------:R-:W-:Y:S01]  /*11b90*/  IMAD R215, R72, -0x60, R215 ;  /* 0xffffffa048d77824 */ /* 0x000fe200078e02d7 */
[-C--:B------:R-:W-:Y:S01]  /*11ba0*/  MOV R84, R87.reuse ;  /* 0x0000005700547202 */ /* 0x080fe20000000f00 */
[--C-:B------:R-:W-:Y:S01]  /*11bb0*/  IMAD.MOV.U32 R86, RZ, RZ, R87.reuse ;  /* 0x000000ffff567224 */ /* 0x100fe200078e0057 */
[----:B------:R-:W-:Y:S01]  /*11bc0*/  MOV R78, R87 ;  /* 0x00000057004e7202 */ /* 0x000fe20000000f00 */
[--C-:B------:R-:W-:Y:S01]  /*11bd0*/  IMAD.MOV.U32 R82, RZ, RZ, R87.reuse ;  /* 0x000000ffff527224 */ /* 0x100fe200078e0057 */
[C---:B------:R-:W-:Y:S01]  /*11be0*/  ISETP.GT.AND P6, PT, R215.reuse, RZ, PT ;  /* 0x000000ffd700720c */ /* 0x040fe20003fc4270 */
[--C-:B------:R-:W-:Y:S01]  /*11bf0*/  IMAD.MOV.U32 R80, RZ, RZ, R87.reuse ;  /* 0x000000ffff507224 */ /* 0x100fe200078e0057 */
[C---:B------:R-:W-:Y:S01]  /*11c00*/  ISETP.GT.AND P5, PT, R215.reuse, 0x1, PT ;  /* 0x00000001d700780c */ /* 0x040fe20003fa4270 */
[--C-:B------:R-:W-:Y:S01]  /*11c10*/  IMAD.MOV.U32 R76, RZ, RZ, R87.reuse ;  /* 0x000000ffff4c7224 */ /* 0x100fe200078e0057 */
[----:B------:R-:W-:Y:S01]  /*11c20*/  ISETP.GT.AND P4, PT, R215, 0x8, PT ;  /* 0x00000008d700780c */ /* 0x000fe20003f84270 */
[----:B------:R-:W-:Y:S01]  /*11c30*/  IMAD.MOV.U32 R74, RZ, RZ, R87 ;  /* 0x000000ffff4a7224 */ /* 0x000fe200078e0057 */
[----:B------:R-:W-:-:S02]  /*11c40*/  FSEL R24, R24, -INF , P6 ;  /* 0xff80000018187808 */ /* 0x000fc40003000000 */
[----:B------:R-:W-:Y:S02]  /*11c50*/  FSEL R91, R25, -INF , P5 ;  /* 0xff800000195b7808 */ /* 0x000fe40002800000 */
[C---:B------:R-:W-:Y:S02]  /*11c60*/  ISETP.GT.AND P3, PT, R215.reuse, 0x9, PT ;  /* 0x00000009d700780c */ /* 0x040fe40003f64270 */
[----:B------:R-:W-:Y:S02]  /*11c70*/  FSEL R85, R28, -INF , P4 ;  /* 0xff8000001c557808 */ /* 0x000fe40002000000 */
[----:B------:R-:W-:Y:S02]  /*11c80*/  FMNMX.FTZ R0, R24, R91, !PT ;  /* 0x0000005b18007209 */ /* 0x000fe40007810000 */
[----:B------:R-:W-:Y:S02]  /*11c90*/  ISETP.GT.AND P2, PT, R215, 0x10, PT ;  /* 0x00000010d700780c */ /* 0x000fe40003f44270 */
[----:B------:R-:W-:-:S02]  /*11ca0*/  FSEL R75, R29, -INF , P3 ;  /* 0xff8000001d4b7808 */ /* 0x000fc40001800000 */
[----:B------:R-:W-:Y:S02]  /*11cb0*/  FMNMX.FTZ R0, R85, R0, !PT ;  /* 0x0000000055007209 */ /* 0x000fe40007810000 */
        /* <DEDUP_REMOVED lines=17> */
[----:B------:R-:W-:Y:S01]  /*11dd0*/  FSEL R79, R40, -INF , P4 ;  /* 0xff800000284f7808 */ /* 0x000fe20002000000 */
[----:B------:R-:W-:Y:S01]  /*11de0*/  IMAD.MOV.U32 R40, RZ, RZ, R87 ;  /* 0x000000ffff287224 */ /* 0x000fe200078e0057 */
[----:B------:R-:W-:Y:S02]  /*11df0*/  FMNMX.FTZ R0, R81, R0, !PT ;  /* 0x0000000051007209 */ /* 0x000fe40007810000 */
[----:B------:R-:W-:Y:S02]  /*11e00*/  FSEL R13, R34, -INF , P2 ;  /* 0xff800000220d7808 */ /* 0x000fe40001000000 */
[----:B------:R-:W-:Y:S02]  /*11e10*/  ISETP.GT.AND P2, PT, R215, 0x28, PT ;  /* 0x00000028d700780c */ /* 0x000fe40003f44270 */
[----:B------:R-:W-:Y:S02]  /*11e20*/  FSEL R41, R41, -INF , P3 ;  /* 0xff80000029297808 */ /* 0x000fe40001800000 */
[----:B------:R-:W-:-:S02]  /*11e30*/  FMNMX.FTZ R0, R79, R0, !PT ;  /* 0x000000004f007209 */ /* 0x000fc40007810000 */
[----:B------:R-:W-:Y:S02]  /*11e40*/  FSEL R35, R35, -INF , P1 ;  /* 0xff80000023237808 */ /* 0x000fe40000800000 */
[----:B------:R-:W-:Y:S02]  /*11e50*/  ISETP.GT.AND P1, PT, R215, 0x29, PT ;  /* 0x00000029d700780c */ /* 0x000fe40003f24270 */
[----:B------:R-:W-:Y:S01]  /*11e60*/  FSEL R83, R44, -INF , P2 ;  /* 0xff8000002c537808 */ /* 0x000fe20001000000 */
[----:B------:R-:W-:Y:S01]  /*11e70*/  IMAD.MOV.U32 R44, RZ, RZ, R87 ;  /* 0x000000ffff2c7224 */ /* 0x000fe200078e0057 */
        /* <DEDUP_REMOVED lines=57> */
[----:B------:R-:W-:-:S02]  /*12210*/  FMNMX.FTZ R0, R105, R0, !PT ;  /* 0x0000000069007209 */ /* 0x000fc40007810000 */
[----:B------:R-:W-:Y:S02]  /*12220*/  FSEL R67, R67, -INF , P3 ;  /* 0xff80000043437808 */ /* 0x000fe40001800000 */
[----:B------:R-:W-:Y:S01]  /*12230*/  FMNMX.FTZ R10, R69, R0, !PT ;  /* 0x00000000450a7209 */ /* 0x000fe20007810000 */
[----:B------:R-:W-:Y:S01]  /*12240*/  IMAD.U32 R0, RZ, RZ, UR4 ;  /* 0x00000004ff007e24 */ /* 0x000fe2000f8e00ff */
[----:B------:R-:W-:Y:S02]  /*12250*/  FSEL R71, R71, -INF , P1 ;  /* 0xff80000047477808 */ /* 0x000fe40000800000 */
[-C--:B------:R-:W-:Y:S01]  /*12260*/  MOV R60, R87.reuse ;  /* 0x00000057003c7202 */ /* 0x080fe20000000f00 */
[----:B------:R-:W0:Y:S01]  /*12270*/  SHFL.BFLY PT, R5, R10, 0x2, 0x1f ;  /* 0x0c401f000a057f89 */ /* 0x000e2200000e0000 */
[-C--:B------:R-:W-:Y:S02]  /*12280*/  MOV R54, R87.reuse ;  /* 0x0000005700367202 */ /* 0x080fe40000000f00 */
[----:B------:R-:W-:-:S02]  /*12290*/  MOV R48, R87 ;  /* 0x0000005700307202 */ /* 0x000fc40000000f00 */
[----:B------:R-:W-:Y:S02]  /*122a0*/  MOV R42, R87 ;  /* 0x00000057002a7202 */ /* 0x000fe40000000f00 */
[----:B0-----:R-:W-:-:S05]  /*122b0*/  FMNMX.FTZ R12, R10, R5, !PT ;  /* 0x000000050a0c7209 */ /* 0x001fca0007810000 */
[----:B------:R-:W0:Y:S02]  /*122c0*/  SHFL.BFLY PT, R5, R12, 0x1, 0x1f ;  /* 0x0c201f000c057f89 */ /* 0x000e2400000e0000 */
[----:B0-----:R-:W-:-:S04]  /*122d0*/  FMNMX.FTZ R5, R12, R5, !PT ;  /* 0x000000050c057209 */ /* 0x001fc80007810000 */
[C---:B------:R-:W-:Y:S01]  /*122e0*/  FSETP.NEU.FTZ.AND P0, PT, R5.reuse, -INF , PT ;  /* 0xff8000000500780b */ /* 0x040fe20003f1d000 */
[----:B------:R-:W-:-:S05]  /*122f0*/  FMUL.FTZ R4, R5, R0 ;  /* 0x0000000005047220 */ /* 0x000fca0000410000 */
[----:B------:R-:W-:Y:S02]  /*12300*/  FSEL R4, R4, RZ, P0 ;  /* 0x000000ff04047208 */ /* 0x000fe40000000000 */
[----:B------:R-:W-:Y:S02]  /*12310*/  ISETP.NE.AND P0, PT, R6, RZ, PT ;  /* 0x000000ff0600720c */ /* 0x000fe40003f05270 */
[----:B------:R-:W-:Y:S01]  /*12320*/  FMNMX.FTZ R6, R7, R27, !PT ;  /* 0x0000001b07067209 */ /* 0x000fe20007810000 */
[-CC-:B------:R-:W-:Y:S01]  /*12330*/  FFMA.FTZ R61, R75, R0.reuse, -R4.reuse ;  /* 0x000000004b3d7223 */ /* 0x180fe20000010804 */
[----:B------:R-:W-:Y:S01]  /*12340*/  FSEL R75, R62, -INF , P6 ;  /* 0xff8000003e4b7808 */ /* 0x000fe20003000000 */
[--C-:B------:R-:W-:Y:S01]  /*12350*/  FFMA.FTZ R138, R77, R0, -R4.reuse ;  /* 0x000000004d8a7223 */ /* 0x100fe20000010804 */
[----:B------:R-:W-:Y:S01]  /*12360*/  FMNMX.FTZ R6, R11, R6, !PT ;  /* 0x000000060b067209 */ /* 0x000fe20007810000 */
[-CC-:B------:R-:W-:Y:S01]  /*12370*/  FFMA.FTZ R136, R3, R0.reuse, -R4.reuse ;  /* 0x0000000003887223 */ /* 0x180fe20000010804 */
[----:B------:R-:W-:Y:S01]  /*12380*/  FSEL R77, R63, -INF , P5 ;  /* 0xff8000003f4d7808 */ /* 0x000fe20002800000 */
[--C-:B------:R-:W-:Y:S01]  /*12390*/  FFMA.FTZ R3, R81, R0, -R4.reuse ;  /* 0x0000000051037223 */ /* 0x100fe20000010804 */
[----:B------:R-:W-:Y:S01]  /*123a0*/  FMNMX.FTZ R6, R31, R6, !PT ;  /* 0x000000061f067209 */ /* 0x000fe20007810000 */
[--C-:B------:R-:W-:Y:S01]  /*123b0*/  FFMA.FTZ R140, R79, R0, -R4.reuse ;  /* 0x000000004f8c7223 */ /* 0x100fe20000010804 */
[----:B------:R-:W-:Y:S01]  /*123c0*/  FSEL R81, R66, -INF , P4 ;  /* 0xff80000042517808 */ /* 0x000fe20002000000 */
[----:B------:R0:W-:Y:S01]  /*123d0*/  MUFU.EX2 R63, R3 ;  /* 0x00000003003f7308 */ /* 0x0001e20000000800 */
[----:B------:R-:W-:Y:S01]  /*123e0*/  FMNMX.FTZ R6, R13, R6, !PT ;  /* 0x000000060d067209 */ /* 0x000fe20007810000 */
[-CC-:B------:R-:W-:Y:S01]  /*123f0*/  FFMA.FTZ R156, R24, R0.reuse, -R4.reuse ;  /* 0x00000000189c7223 */ /* 0x180fe20000010804 */
[----:B------:R-:W-:Y:S01]  /*12400*/  FSEL R79, R70, -INF , P2 ;  /* 0xff800000464f7808 */ /* 0x000fe20001000000 */
[--C-:B------:R-:W-:Y:S01]  /*12410*/  FFMA.FTZ R53, R91, R0, -R4.reuse ;  /* 0x000000005b357223 */ /* 0x100fe20000010804 */
[----:B------:R-:W-:Y:S01]  /*12420*/  FMNMX.FTZ R6, R35, R6, !PT ;  /* 0x0000000623067209 */ /* 0x000fe20007810000 */
[-CC-:B------:R-:W-:Y:S01]  /*12430*/  FFMA.FTZ R158, R85, R0.reuse, -R4.reuse ;  /* 0x00000000559e7223 */ /* 0x180fe20000010804 */
[--C-:B------:R-:W-:Y:S01]  /*12440*/  FFMA.FTZ R142, R83, R0, -R4.reuse ;  /* 0x00000000538e7223 */ /* 0x100fe20000010804 */
[----:B------:R-:W-:Y:S01]  /*12450*/  MUFU.EX2 R156, R156 ;  /* 0x0000009c009c7308 */ /* 0x000fe20000000800 */
[----:B------:R-:W-:Y:S01]  /*12460*/  FMNMX.FTZ R6, R15, R6, !PT ;  /* 0x000000060f067209 */ /* 0x000fe20007810000 */
[-CC-:B------:R-:W-:Y:S01]  /*12470*/  FFMA.FTZ R73, R73, R0.reuse, -R4.reuse ;  /* 0x0000000049497223 */ /* 0x180fe20000010804 */
[-CC-:B------:R-:W-:Y:S01]  /*12480*/  FFMA.FTZ R41, R41, R0.reuse, -R4.reuse ;  /* 0x0000000029297223 */ /* 0x180fe20000010804 */
[--C-:B------:R-:W-:Y:S01]  /*12490*/  FFMA.FTZ R45, R45, R0, -R4.reuse ;  /* 0x000000002d2d7223 */ /* 0x100fe20000010804 */
[----:B------:R-:W-:Y:S01]  /*124a0*/  FMNMX.FTZ R6, R39, R6, !PT ;  /* 0x0000000627067209 */ /* 0x000fe20007810000 */
[-CC-:B------:R-:W-:Y:S01]  /*124b0*/  FFMA.FTZ R144, R89, R0.reuse, -R4.reuse ;  /* 0x0000000059907223 */ /* 0x180fe20000010804 */
[--C-:B------:R-:W-:Y:S01]  /*124c0*/  FFMA.FTZ R49, R49, R0, -R4.reuse ;  /* 0x0000000031317223 */ /* 0x100fe20000010804 */
[----:B------:R-:W1:Y:S01]  /*124d0*/  MUFU.EX2 R53, R53 ;  /* 0x0000003500357308 */ /* 0x000e620000000800 */
[----:B------:R-:W-:Y:S01]  /*124e0*/  FMNMX.FTZ R6, R21, R6, !PT ;  /* 0x0000000615067209 */ /* 0x000fe20007810000 */
[-CC-:B------:R-:W-:Y:S01]  /*124f0*/  FFMA.FTZ R146, R93, R0.reuse, -R4.reuse ;  /* 0x000000005d927223 */ /* 0x180fe20000010804 */
[-CC-:B------:R-:W-:Y:S01]  /*12500*/  FFMA.FTZ R83, R95, R0.reuse, -R4.reuse ;  /* 0x000000005f537223 */ /* 0x180fe20000010804 */
[--C-:B------:R-:W-:Y:S01]  /*12510*/  FFMA.FTZ R148, R97, R0, -R4.reuse ;  /* 0x0000000061947223 */ /* 0x100fe20000010804 */
[----:B------:R-:W-:Y:S01]  /*12520*/  FMNMX.FTZ R6, R43, R6, !PT ;  /* 0x000000062b067209 */ /* 0x000fe20007810000 */
[-CC-:B------:R-:W-:Y:S01]  /*12530*/  FFMA.FTZ R57, R57, R0.reuse, -R4.reuse ;  /* 0x0000000039397223 */ /* 0x180fe20000010804 */
[--C-:B------:R-:W-:Y:S01]  /*12540*/  FFMA.FTZ R150, R99, R0, -R4.reuse ;  /* 0x0000000063967223 */ /* 0x100fe20000010804 */
[----:B------:R-:W2:Y:S01]  /*12550*/  MUFU.EX2 R158, R158 ;  /* 0x0000009e009e7308 */ /* 0x000ea20000000800 */
[----:B------:R-:W-:Y:S01]  /*12560*/  FMNMX.FTZ R6, R25, R6, !PT ;  /* 0x0000000619067209 */ /* 0x000fe20007810000 */
[-CC-:B------:R-:W-:Y:S01]  /*12570*/  FFMA.FTZ R85, R101, R0.reuse, -R4.reuse ;  /* 0x0000000065557223 */ /* 0x180fe20000010804 */
[-CC-:B------:R-:W-:Y:S01]  /*12580*/  FFMA.FTZ R152, R103, R0.reuse, -R4.reuse ;  /* 0x0000000067987223 */ /* 0x180fe20000010804 */
[--C-:B------:R-:W-:Y:S01]  /*12590*/  FFMA.FTZ R65, R65, R0, -R4.reuse ;  /* 0x0000000041417223 */ /* 0x100fe20000010804 */
[----:B------:R-:W-:Y:S01]  /*125a0*/  FMNMX.FTZ R6, R47, R6, !PT ;  /* 0x000000062f067209 */ /* 0x000fe20007810000 */
[-CC-:B------:R-:W-:Y:S01]  /*125b0*/  FFMA.FTZ R154, R105, R0.reuse, -R4.reuse ;  /* 0x00000000699a7223 */ /* 0x180fe20000010804 */
[----:B------:R-:W-:Y:S01]  /*125c0*/  FFMA.FTZ R69, R69, R0, -R4 ;  /* 0x0000000045457223 */ /* 0x000fe20000010804 */
[----:B------:R-:W3:Y:S01]  /*125d0*/  MUFU.EX2 R61, R61 ;  /* 0x0000003d003d7308 */ /* 0x000ee20000000800 */
[----:B------:R-:W-:Y:S01]  /*125e0*/  FMNMX.FTZ R6, R29, R6, !PT ;  /* 0x000000061d067209 */ /* 0x000fe20007810000 */
[--C-:B------:R-:W-:Y:S01]  /*125f0*/  IMAD.MOV.U32 R70, RZ, RZ, R87.reuse ;  /* 0x000000ffff467224 */ /* 0x100fe200078e0057 */
[----:B------:R-:W-:Y:S01]  /*12600*/  MOV R66, R87 ;  /* 0x0000005700427202 */ /* 0x000fe20000000f00 */
[----:B------:R-:W-:Y:S01]  /*12610*/  IMAD.MOV.U32 R62, RZ, RZ, R87 ;  /* 0x000000ffff3e7224 */ /* 0x000fe200078e0057 */
[----:B------:R-:W-:-:S03]  /*12620*/  FMNMX.FTZ R6, R51, R6, !PT ;  /* 0x0000000633067209 */ /* 0x000fc60007810000 */
[----:B------:R-:W4:Y:S01]  /*12630*/  MUFU.EX2 R136, R136 ;  /* 0x0000008800887308 */ /* 0x000f220000000800 */
[----:B------:R-:W-:-:S04]  /*12640*/  FMNMX.FTZ R6, R33, R6, !PT ;  /* 0x0000000621067209 */ /* 0x000fc80007810000 */
[----:B------:R-:W-:-:S03]  /*12650*/  FMNMX.FTZ R6, R55, R6, !PT ;  /* 0x0000000637067209 */ /* 0x000fc60007810000 */
[----:B------:R-:W4:Y:S01]  /*12660*/  MUFU.EX2 R73, R73 ;  /* 0x0000004900497308 */ /* 0x000f220000000800 */
[----:B------:R-:W-:-:S04]  /*12670*/  FMNMX.FTZ R6, R37, R6, !PT ;  /* 0x0000000625067209 */ /* 0x000fc80007810000 */
[----:B------:R-:W-:-:S03]  /*12680*/  FMNMX.FTZ R6, R59, R6, !PT ;  /* 0x000000063b067209 */ /* 0x000fc60007810000 */
[----:B------:R-:W4:Y:S01]  /*12690*/  MUFU.EX2 R138, R138 ;  /* 0x0000008a008a7308 */ /* 0x000f220000000800 */
[----:B------:R-:W-:-:S04]  /*126a0*/  FMNMX.FTZ R6, R75, R6, !PT ;  /* 0x000000064b067209 */ /* 0x000fc80007810000 */
[----:B------:R-:W-:-:S03]  /*126b0*/  FMNMX.FTZ R6, R77, R6, !PT ;  /* 0x000000064d067209 */ /* 0x000fc60007810000 */
[----:B------:R-:W-:Y:S01]  /*126c0*/  MUFU.EX2 R140, R140 ;  /* 0x0000008c008c7308 */ /* 0x000fe20000000800 */
[----:B------:R-:W-:-:S04]  /*126d0*/  FMNMX.FTZ R6, R81, R6, !PT ;  /* 0x0000000651067209 */ /* 0x000fc80007810000 */
[----:B------:R-:W-:-:S03]  /*126e0*/  FMNMX.FTZ R6, R67, R6, !PT ;  /* 0x0000000643067209 */ /* 0x000fc60007810000 */
[----:B------:R-:W-:Y:S01]  /*126f0*/  MUFU.EX2 R41, R41 ;  /* 0x0000002900297308 */ /* 0x000fe20000000800 */
[----:B------:R-:W-:-:S04]  /*12700*/  FMNMX.FTZ R6, R79, R6, !PT ;  /* 0x000000064f067209 */ /* 0x000fc80007810000 */
[----:B------:R-:W-:-:S03]  /*12710*/  FMNMX.FTZ R6, R71, R6, !PT ;  /* 0x0000000647067209 */ /* 0x000fc60007810000 */
[----:B------:R-:W-:Y:S02]  /*12720*/  MUFU.EX2 R142, R142 ;  /* 0x0000008e008e7308 */ /* 0x000fe40000000800 */
[----:B0-----:R-:W0:Y:S06]  /*12730*/  SHFL.BFLY PT, R3, R6, 0x2, 0x1f ;  /* 0x0c401f0006037f89 */ /* 0x001e2c00000e0000 */
[----:B------:R-:W-:Y:S08]  /*12740*/  MUFU.EX2 R45, R45 ;  /* 0x0000002d002d7308 */ /* 0x000ff00000000800 */
[----:B------:R-:W-:Y:S08]  /*12750*/  MUFU.EX2 R144, R144 ;  /* 0x0000009000907308 */ /* 0x000ff00000000800 */
[----:B------:R-:W-:Y:S01]  /*12760*/  MUFU.EX2 R49, R49 ;  /* 0x0000003100317308 */ /* 0x000fe20000000800 */
[----:B0-----:R-:W-:-:S05]  /*12770*/  FMNMX.FTZ R10, R6, R3, !PT ;  /* 0x00000003060a7209 */ /* 0x001fca0007810000 */
[----:B------:R-:W0:Y:S02]  /*12780*/  SHFL.BFLY PT, R3, R10, 0x1, 0x1f ;  /* 0x0c201f000a037f89 */ /* 0x000e2400000e0000 */
[----:B------:R-:W-:Y:S08]  /*12790*/  MUFU.EX2 R146, R146 ;  /* 0x0000009200927308 */ /* 0x000ff00000000800 */
[----:B------:R-:W-:Y:S08]  /*127a0*/  MUFU.EX2 R83, R83 ;  /* 0x0000005300537308 */ /* 0x000ff00000000800 */
[----:B------:R-:W-:Y:S01]  /*127b0*/  MUFU.EX2 R148, R148 ;  /* 0x0000009400947308 */ /* 0x000fe20000000800 */
[----:B0-----:R-:W-:-:S07]  /*127c0*/  FMNMX.FTZ R3, R10, R3, !PT ;  /* 0x000000030a037209 */ /* 0x001fce0007810000 */
[----:B------:R-:W-:Y:S01]  /*127d0*/  MUFU.EX2 R57, R57 ;  /* 0x0000003900397308 */ /* 0x000fe20000000800 */
[C---:B------:R-:W-:Y:S01]  /*127e0*/  FSETP.NEU.FTZ.AND P1, PT, R3.reuse, -INF , PT ;  /* 0xff8000000300780b */ /* 0x040fe20003f3d000 */
[----:B------:R-:W-:-:S06]  /*127f0*/  FMUL.FTZ R20, R3, R0 ;  /* 0x0000000003147220 */ /* 0x000fcc0000410000 */
[----:B------:R-:W-:Y:S01]  /*12800*/  MUFU.EX2 R150, R150 ;  /* 0x0000009600967308 */ /* 0x000fe20000000800 */
[----:B------:R-:W-:-:S05]  /*12810*/  FSEL R20, R20, RZ, P1 ;  /* 0x000000ff14147208 */ /* 0x000fca0000800000 */
[-CC-:B------:R-:W-:Y:S01]  /*12820*/  FFMA.FTZ R157, R7, R0.reuse, -R20.reuse ;  /* 0x00000000079d7223 */ /* 0x180fe20000010814 */
[-CC-:B------:R-:W-:Y:S01]  /*12830*/  FFMA.FTZ R4, R27, R0.reuse, -R20.reuse ;  /* 0x000000001b047223 */ /* 0x180fe20000010814 */
[-CC-:B------:R-:W-:Y:S01]  /*12840*/  FFMA.FTZ R159, R11, R0.reuse, -R20.reuse ;  /* 0x000000000b9f7223 */ /* 0x180fe20000010814 */
[-CC-:B------:R-:W-:Y:S01]  /*12850*/  FFMA.FTZ R6, R31, R0.reuse, -R20.reuse ;  /* 0x000000001f067223 */ /* 0x180fe20000010814 */
[----:B-1----:R-:W-:Y:S01]  /*12860*/  FADD.FTZ R7, R156, R53 ;  /* 0x000000359c077221 */ /* 0x002fe20000010000 */
[-CC-:B------:R-:W-:Y:S01]  /*12870*/  FFMA.FTZ R137, R13, R0.reuse, -R20.reuse ;  /* 0x000000000d897223 */ /* 0x180fe20000010814 */
[----:B------:R-:W-:Y:S01]  /*12880*/  MUFU.EX2 R157, R157 ;  /* 0x0000009d009d7308 */ /* 0x000fe20000000800 */
[-CC-:B------:R-:W-:Y:S01]  /*12890*/  FFMA.FTZ R10, R35, R0.reuse, -R20.reuse ;  /* 0x00000000230a7223 */ /* 0x180fe20000010814 */
[----:B--2---:R-:W-:Y:S01]  /*128a0*/  FADD.FTZ R28, R158, R7 ;  /* 0x000000079e1c7221 */ /* 0x004fe20000010000 */
[-CC-:B------:R-:W-:Y:S01]  /*128b0*/  FFMA.FTZ R139, R15, R0.reuse, -R20.reuse ;  /* 0x000000000f8b7223 */ /* 0x180fe20000010814 */
[-CC-:B------:R-:W-:Y:S01]  /*128c0*/  FFMA.FTZ R12, R39, R0.reuse, -R20.reuse ;  /* 0x00000000270c7223 */ /* 0x180fe20000010814 */
[-C--:B-----5:R-:W-:Y:S01]  /*128d0*/  FFMA.FTZ R141, R21, R0.reuse, -R20 ;  /* 0x00000000158d7223 */ /* 0x0a0fe20000010814 */
[----:B---3--:R-:W-:Y:S01]  /*128e0*/  FADD.FTZ R7, R61, R28 ;  /* 0x0000001c3d077221 */ /* 0x008fe20000010000 */
[-CC-:B------:R-:W-:Y:S01]  /*128f0*/  FFMA.FTZ R14, R43, R0.reuse, -R20.reuse ;  /* 0x000000002b0e7223 */ /* 0x180fe20000010814 */
[----:B------:R-:W0:Y:S01]  /*12900*/  MUFU.EX2 R4, R4 ;  /* 0x0000000400047308 */ /* 0x000e220000000800 */
[-CC-:B------:R-:W-:Y:S01]  /*12910*/  FFMA.FTZ R143, R25, R0.reuse, -R20.reuse ;  /* 0x00000000198f7223 */ /* 0x180fe20000010814 */
[----:B----4-:R-:W-:Y:S01]  /*12920*/  FADD.FTZ R28, R136, R7 ;  /* 0x00000007881c7221 */ /* 0x010fe20000010000 */
[-CC-:B------:R-:W-:Y:S01]  /*12930*/  FFMA.FTZ R24, R47, R0.reuse, -R20.reuse ;  /* 0x000000002f187223 */ /* 0x180fe20000010814 */
[-CC-:B------:R-:W-:Y:S01]  /*12940*/  FFMA.FTZ R145, R29, R0.reuse, -R20.reuse ;  /* 0x000000001d917223 */ /* 0x180fe20000010814 */
[-C--:B------:R-:W-:Y:S01]  /*12950*/  FFMA.FTZ R26, R51, R0.reuse, -R20 ;  /* 0x00000000331a7223 */ /* 0x080fe20000010814 */
[----:B------:R-:W-:Y:S01]  /*12960*/  FADD.FTZ R11, R73, R28 ;  /* 0x0000001c490b7221 */ /* 0x000fe20000010000 */
[-CC-:B------:R-:W-:Y:S01]  /*12970*/  FFMA.FTZ R147, R33, R0.reuse, -R20.reuse ;  /* 0x0000000021937223 */ /* 0x180fe20000010814 */
[----:B------:R-:W1:Y:S01]  /*12980*/  MUFU.EX2 R159, R159 ;  /* 0x0000009f009f7308 */ /* 0x000e620000000800 */
[-CC-:B------:R-:W-:Y:S01]  /*12990*/  FFMA.FTZ R28, R55, R0.reuse, -R20.reuse ;  /* 0x00000000371c7223 */ /* 0x180fe20000010814 */
[----:B------:R-:W-:Y:S01]  /*129a0*/  FADD.FTZ R32, R138, R11 ;  /* 0x0000000b8a207221 */ /* 0x000fe20000010000 */
[-CC-:B------:R-:W-:Y:S01]  /*129b0*/  FFMA.FTZ R149, R37, R0.reuse, -R20.reuse ;  /* 0x0000000025957223 */ /* 0x180fe20000010814 */
[-CC-:B------:R-:W-:Y:S01]  /*129c0*/  FFMA.FTZ R59, R59, R0.reuse, -R20.reuse ;  /* 0x000000003b3b7223 */ /* 0x180fe20000010814 */
[-C--:B------:R-:W-:Y:S01]  /*129d0*/  FFMA.FTZ R75, R75, R0.reuse, -R20 ;  /* 0x000000004b4b7223 */ /* 0x080fe20000010814 */
[----:B------:R-:W-:Y:S01]  /*129e0*/  FADD.FTZ R11, R63, R32 ;  /* 0x000000203f0b7221 */ /* 0x000fe20000010000 */
[-C--:B------:R-:W-:Y:S01]  /*129f0*/  FFMA.FTZ R77, R77, R0.reuse, -R20 ;  /* 0x000000004d4d7223 */ /* 0x080fe20000010814 */
[----:B------:R-:W2:Y:S01]  /*12a00*/  MUFU.EX2 R6, R6 ;  /* 0x0000000600067308 */ /* 0x000ea20000000800 */
[----:B0-----:R-:W-:Y:S01]  /*12a10*/  FADD.FTZ R30, R157, R4 ;  /* 0x000000049d1e7221 */ /* 0x001fe20000010000 */
[-CC-:B------:R-:W-:Y:S01]  /*12a20*/  FFMA.FTZ R81, R81, R0.reuse, -R20.reuse ;  /* 0x0000000051517223 */ /* 0x180fe20000010814 */
[-CC-:B------:R-:W-:Y:S01]  /*12a30*/  FFMA.FTZ R67, R67, R0.reuse, -R20.reuse ;  /* 0x0000000043437223 */ /* 0x180fe20000010814 */
[-CC-:B------:R-:W-:Y:S01]  /*12a40*/  FFMA.FTZ R79, R79, R0.reuse, -R20.reuse ;  /* 0x000000004f4f7223 */ /* 0x180fe20000010814 */
[----:B------:R-:W-:Y:S01]  /*12a50*/  FFMA.FTZ R71, R71, R0, -R20 ;  /* 0x0000000047477223 */ /* 0x000fe20000010814 */
[----:B------:R-:W-:Y:S01]  /*12a60*/  F2FP.F16.F32.PACK_AB R157, R4, R157 ;  /* 0x0000009d049d723e */ /* 0x000fe200000000ff */
[--C-:B------:R-:W-:Y:S01]  /*12a70*/  IMAD.MOV.U32 R55, RZ, RZ, R87.reuse ;  /* 0x000000ffff377224 */ /* 0x100fe200078e0057 */
[----:B------:R-:W0:Y:S01]  /*12a80*/  MUFU.EX2 R137, R137 ;  /* 0x0000008900897308 */ /* 0x000e220000000800 */
[----:B-1----:R-:W-:Y:S01]  /*12a90*/  FADD.FTZ R7, R159, R30 ;  /* 0x0000001e9f077221 */ /* 0x002fe20000010000 */
[----:B------:R-:W-:Y:S01]  /*12aa0*/  F2FP.F16.F32.PACK_AB R156, R53, R156 ;  /* 0x0000009c359c723e */ /* 0x000fe200000000ff */
[--C-:B------:R-:W-:Y:S01]  /*12ab0*/  IMAD.MOV.U32 R53, RZ, RZ, R87.reuse ;  /* 0x000000ffff357224 */ /* 0x100fe200078e0057 */
[----:B------:R-:W-:Y:S01]  /*12ac0*/  F2FP.F16.F32.PACK_AB R158, R61, R158 ;  /* 0x0000009e3d9e723e */ /* 0x000fe200000000ff */
[--C-:B------:R-:W-:Y:S01]  /*12ad0*/  IMAD.MOV.U32 R61, RZ, RZ, R87.reuse ;  /* 0x000000ffff3d7224 */ /* 0x100fe200078e0057 */
[----:B------:R-:W-:Y:S01]  /*12ae0*/  F2FP.F16.F32.PACK_AB R136, R73, R136 ;  /* 0x000000884988723e */ /* 0x000fe200000000ff */
[----:B------:R-:W-:Y:S01]  /*12af0*/  IMAD.MOV.U32 R73, RZ, RZ, R87 ;  /* 0x000000ffff497224 */ /* 0x000fe200078e0057 */
[----:B------:R-:W1:Y:S01]  /*12b00*/  MUFU.EX2 R10, R10 ;  /* 0x0000000a000a7308 */ /* 0x000e620000000800 */
[C---:B--2---:R-:W-:Y:S01]  /*12b10*/  FADD.FTZ R30, R6.reuse, R7 ;  /* 0x00000007061e7221 */ /* 0x044fe20000010000 */
[----:B------:R-:W-:Y:S01]  /*12b20*/  F2FP.F16.F32.PACK_AB R159, R6, R159 ;  /* 0x0000009f069f723e */ /* 0x000fe200000000ff */
[--C-:B------:R-:W-:Y:S01]  /*12b30*/  IMAD.MOV.U32 R47, RZ, RZ, R87.reuse ;  /* 0x000000ffff2f7224 */ /* 0x100fe200078e0057 */
[----:B------:R-:W-:Y:S01]  /*12b40*/  F2FP.F16.F32.PACK_AB R138, R63, R138 ;  /* 0x0000008a3f8a723e */ /* 0x000fe200000000ff */
[--C-:B------:R-:W-:Y:S01]  /*12b50*/  IMAD.MOV.U32 R43, RZ, RZ, R87.reuse ;  /* 0x000000ffff2b7224 */ /* 0x100fe200078e0057 */
[-C--:B------:R-:W-:Y:S01]  /*12b60*/  MOV R63, R87.reuse ;  /* 0x00000057003f7202 */ /* 0x080fe20000000f00 */
[----:B------:R-:W-:Y:S01]  /*12b70*/  IMAD.MOV.U32 R37, RZ, RZ, R87 ;  /* 0x000000ffff257224 */ /* 0x000fe200078e0057 */
[----:B------:R-:W2:Y:S01]  /*12b80*/  MUFU.EX2 R139, R139 ;  /* 0x0000008b008b7308 */ /* 0x000ea20000000800 */
[----:B0-----:R-:W-:Y:S01]  /*12b90*/  FADD.FTZ R7, R137, R30 ;  /* 0x0000001e89077221 */ /* 0x001fe20000010000 */
[----:B------:R-:W-:Y:S01]  /*12ba0*/  FADD.FTZ R30, R140, R11 ;  /* 0x0000000b8c1e7221 */ /* 0x000fe20000010000 */
[C---:B------:R-:W-:Y:S01]  /*12bb0*/  F2FP.F16.F32.PACK_AB R140, R41.reuse, R140 ;  /* 0x0000008c298c723e */ /* 0x040fe200000000ff */
[--C-:B------:R-:W-:Y:S01]  /*12bc0*/  IMAD.MOV.U32 R35, RZ, RZ, R87.reuse ;  /* 0x000000ffff237224 */ /* 0x100fe200078e0057 */
[-C--:B------:R-:W-:Y:S01]  /*12bd0*/  MOV R51, R87.reuse ;  /* 0x0000005700337202 */ /* 0x080fe20000000f00 */
[----:B------:R-:W-:Y:S01]  /*12be0*/  IMAD.MOV.U32 R31, RZ, RZ, R87 ;  /* 0x000000ffff1f7224 */ /* 0x000fe200078e0057 */
[----:B------:R-:W-:Y:S01]  /*12bf0*/  MOV R39, R87 ;  /* 0x0000005700277202 */ /* 0x000fe20000000f00 */
[----:B------:R-:W0:Y:S01]  /*12c00*/  MUFU.EX2 R12, R12 ;  /* 0x0000000c000c7308 */ /* 0x000e220000000800 */
[C---:B-1----:R-:W-:Y:S01]  /*12c10*/  FADD.FTZ R32, R10.reuse, R7 ;  /* 0x000000070a207221 */ /* 0x042fe20000010000 */
[----:B------:R-:W-:Y:S01]  /*12c20*/  FADD.FTZ R7, R41, R30 ;  /* 0x0000001e29077221 */ /* 0x000fe20000010000 */
[----:B------:R-:W-:Y:S01]  /*12c30*/  IADD3 R30, R9, 0x2a840, RZ ;  /* 0x0002a840091e7810 */ /* 0x000fe20007ffe0ff */
[----:B------:R-:W-:Y:S01]  /*12c40*/  IMAD.MOV.U32 R41, RZ, RZ, R87 ;  /* 0x000000ffff297224 */ /* 0x000fe200078e0057 */
[----:B------:R-:W-:Y:S01]  /*12c50*/  F2FP.F16.F32.PACK_AB R137, R10, R137 ;  /* 0x000000890a89723e */ /* 0x000fe200000000ff */
[----:B------:R-:W-:Y:S01]  /*12c60*/  FADD.FTZ R34, R142, R7 ;  /* 0x000000078e227221 */ /* 0x000fe20000010000 */
[----:B------:R-:W-:Y:S01]  /*12c70*/  PRMT R7, R183, 0x654, R30 ;  /* 0x00000654b7077816 */ /* 0x000fe2000000001e */
[----:B------:R-:W1:Y:S01]  /*12c80*/  MUFU.EX2 R141, R141 ;  /* 0x0000008d008d7308 */ /* 0x000e620000000800 */
[----:B--2---:R-:W-:Y:S01]  /*12c90*/  FADD.FTZ R9, R139, R32 ;  /* 0x000000208b097221 */ /* 0x004fe20000010000 */
[C---:B------:R-:W-:Y:S01]  /*12ca0*/  F2FP.F16.F32.PACK_AB R142, R45.reuse, R142 ;  /* 0x0000008e2d8e723e */ /* 0x040fe200000000ff */
[----:B------:R1:W-:Y:S01]  /*12cb0*/  SYNCS.ARRIVE.TRANS64.RED.A1T0 RZ, [R7+URZ], RZ ;  /* 0x000000ff07ff79a7 */ /* 0x0003e2000810043f */
[-C--:B------:R-:W-:Y:S01]  /*12cc0*/  MOV R33, R87.reuse ;  /* 0x0000005700217202 */ /* 0x080fe20000000f00 */
[--C-:B------:R-:W-:Y:S01]  /*12cd0*/  IMAD.MOV.U32 R29, RZ, RZ, R87.reuse ;  /* 0x000000ffff1d7224 */ /* 0x100fe200078e0057 */
[----:B------:R-:W-:Y:S01]  /*12ce0*/  MOV R27, R87 ;  /* 0x00000057001b7202 */ /* 0x000fe20000000f00 */
[----:B------:R-:W-:Y:S01]  /*12cf0*/  IMAD.MOV.U32 R25, RZ, RZ, R87 ;  /* 0x000000ffff197224 */ /* 0x000fe200078e0057 */
[----:B------:R-:W2:Y:S01]  /*12d00*/  MUFU.EX2 R14, R14 ;  /* 0x0000000e000e7308 */ /* 0x000ea20000000800 */
[C---:B0-----:R-:W-:Y:S01]  /*12d10*/  FADD.FTZ R32, R12.reuse, R9 ;  /* 0x000000090c207221 */ /* 0x041fe20000010000 */
[----:B------:R-:W-:Y:S01]  /*12d20*/  FADD.FTZ R9, R45, R34 ;  /* 0x000000222d097221 */ /* 0x000fe20000010000 */
[----:B------:R-:W-:Y:S01]  /*12d30*/  F2FP.F16.F32.PACK_AB R139, R12, R139 ;  /* 0x0000008b0c8b723e */ /* 0x000fe200000000ff */
[----:B------:R-:W-:Y:S01]  /*12d40*/  VIADD R12, R72, 0xfffffffe ;  /* 0xfffffffe480c7836 */ /* 0x000fe20000000000 */
[-C--:B------:R-:W-:Y:S01]  /*12d50*/  MOV R72, R87.reuse ;  /* 0x0000005700487202 */ /* 0x080fe20000000f00 */
[----:B------:R-:W-:Y:S01]  /*12d60*/  FADD.FTZ R34, R144, R9 ;  /* 0x0000000990227221 */ /* 0x000fe20000010000 */
[----:B------:R-:W-:Y:S01]  /*12d70*/  F2FP.F16.F32.PACK_AB R144, R49, R144 ;  /* 0x000000903190723e */ /* 0x000fe200000000ff */
[----:B------:R-:W0:Y:S01]  /*12d80*/  MUFU.EX2 R143, R143 ;  /* 0x0000008f008f7308 */ /* 0x000e220000000800 */
[----:B-1----:R-:W-:Y:S01]  /*12d90*/  FADD.FTZ R7, R141, R32 ;  /* 0x000000208d077221 */ /* 0x002fe20000010000 */
[----:B------:R-:W-:Y:S01]  /*12da0*/  FADD.FTZ R9, R49, R34 ;  /* 0x0000002231097221 */ /* 0x000fe20000010000 */
[----:B------:R-:W-:Y:S01]  /*12db0*/  ISETP.GE.AND P1, PT, R12, R182, PT ;  /* 0x000000b60c00720c */ /* 0x000fe20003f26270 */
[----:B------:R-:W-:Y:S01]  /*12dc0*/  IMAD.MOV.U32 R49, RZ, RZ, R87 ;  /* 0x000000ffff317224 */ /* 0x000fe200078e0057 */
[----:B------:R-:W-:Y:S01]  /*12dd0*/  MOV R45, R87 ;  /* 0x00000057002d7202 */ /* 0x000fe20000000f00 */
[----:B------:R-:W-:Y:S01]  /*12de0*/  FADD.FTZ R36, R146, R9 ;  /* 0x0000000992247221 */ /* 0x000fe20000010000 */
[C---:B------:R-:W-:Y:S01]  /*12df0*/  F2FP.F16.F32.PACK_AB R146, R83.reuse, R146 ;  /* 0x000000925392723e */ /* 0x040fe200000000ff */
[----:B------:R-:W1:Y:S01]  /*12e00*/  MUFU.EX2 R24, R24 ;  /* 0x0000001800187308 */ /* 0x000e620000000800 */
[C---:B--2---:R-:W-:Y:S01]  /*12e10*/  FADD.FTZ R32, R14.reuse, R7 ;  /* 0x000000070e207221 */ /* 0x044fe20000010000 */
[----:B------:R-:W-:Y:S01]  /*12e20*/  FADD.FTZ R9, R83, R36 ;  /* 0x0000002453097221 */ /* 0x000fe20000010000 */
[----:B------:R-:W-:Y:S01]  /*12e30*/  F2FP.F16.F32.PACK_AB R141, R14, R141 ;  /* 0x0000008d0e8d723e */ /* 0x000fe200000000ff */
[----:B------:R-:W-:-:S04]  /*12e40*/  IMAD.MOV.U32 R83, RZ, RZ, R87 ;  /* 0x000000ffff537224 */ /* 0x000fc800078e0057 */
[----:B------:R-:W2:Y:S01]  /*12e50*/  MUFU.EX2 R145, R145 ;  /* 0x0000009100917308 */ /* 0x000ea20000000800 */
[----:B0-----:R-:W-:-:S07]  /*12e60*/  FADD.FTZ R7, R143, R32 ;  /* 0x000000208f077221 */ /* 0x001fce0000010000 */
[----:B------:R-:W0:Y:S01]  /*12e70*/  MUFU.EX2 R26, R26 ;  /* 0x0000001a001a7308 */ /* 0x000e220000000800 */
[C---:B-1----:R-:W-:Y:S01]  /*12e80*/  FADD.FTZ R34, R24.reuse, R7 ;  /* 0x0000000718227221 */ /* 0x042fe20000010000 */
[----:B------:R-:W-:Y:S02]  /*12e90*/  F2FP.F16.F32.PACK_AB R143, R24, R143 ;  /* 0x0000008f188f723e */ /* 0x000fe400000000ff */
[----:B------:R-:W-:-:S04]  /*12ea0*/  MOV R24, R87 ;  /* 0x0000005700187202 */ /* 0x000fc80000000f00 */
[----:B------:R-:W1:Y:S01]  /*12eb0*/  MUFU.EX2 R147, R147 ;  /* 0x0000009300937308 */ /* 0x000e620000000800 */
[----:B--2---:R-:W-:Y:S01]  /*12ec0*/  FADD.FTZ R7, R145, R34 ;  /* 0x0000002291077221 */ /* 0x004fe20000010000 */
[----:B------:R-:W-:Y:S01]  /*12ed0*/  FADD.FTZ R34, R148, R9 ;  /* 0x0000000994227221 */ /* 0x000fe20000010000 */
[----:B------:R-:W-:-:S03]  /*12ee0*/  F2FP.F16.F32.PACK_AB R148, R57, R148 ;  /* 0x000000943994723e */ /* 0x000fc600000000ff */
[----:B------:R-:W-:Y:S01]  /*12ef0*/  FADD.FTZ R9, R57, R34 ;  /* 0x0000002239097221 */ /* 0x000fe20000010000 */
[----:B------:R-:W-:Y:S01]  /*12f00*/  MOV R57, R87 ;  /* 0x0000005700397202 */ /* 0x000fe20000000f00 */
[----:B------:R-:W2:Y:S01]  /*12f10*/  MUFU.EX2 R28, R28 ;  /* 0x0000001c001c7308 */ /* 0x000ea20000000800 */
[----:B0-----:R-:W-:Y:S01]  /*12f20*/  FADD.FTZ R20, R26, R7 ;  /* 0x000000071a147221 */ /* 0x001fe20000010000 */
[----:B------:R-:W-:Y:S01]  /*12f30*/  FADD.FTZ R36, R150, R9 ;  /* 0x0000000996247221 */ /* 0x000fe20000010000 */
[----:B------:R-:W-:Y:S01]  /*12f40*/  F2FP.F16.F32.PACK_AB R145, R26, R145 ;  /* 0x000000911a91723e */ /* 0x000fe200000000ff */
[----:B------:R-:W-:-:S04]  /*12f50*/  IMAD.MOV.U32 R26, RZ, RZ, R87 ;  /* 0x000000ffff1a7224 */ /* 0x000fc800078e0057 */
[----:B------:R-:W0:Y:S01]  /*12f60*/  MUFU.EX2 R149, R149 ;  /* 0x0000009500957308 */ /* 0x000e220000000800 */
[----:B-1----:R-:W-:-:S07]  /*12f70*/  FADD.FTZ R7, R147, R20 ;  /* 0x0000001493077221 */ /* 0x002fce0000010000 */
[----:B------:R-:W1:Y:S01]  /*12f80*/  MUFU.EX2 R85, R85 ;  /* 0x0000005500557308 */ /* 0x000e620000000800 */
[C---:B--2---:R-:W-:Y:S01]  /*12f90*/  FADD.FTZ R34, R28.reuse, R7 ;  /* 0x000000071c227221 */ /* 0x044fe20000010000 */
[----:B------:R-:W-:Y:S01]  /*12fa0*/  F2FP.F16.F32.PACK_AB R147, R28, R147 ;  /* 0x000000931c93723e */ /* 0x000fe200000000ff */
[----:B------:R-:W-:-:S05]  /*12fb0*/  IMAD.MOV.U32 R28, RZ, RZ, R87 ;  /* 0x000000ffff1c7224 */ /* 0x000fca00078e0057 */
[----:B------:R2:W3:Y:S01]  /*12fc0*/  MUFU.EX2 R30, R59 ;  /* 0x0000003b001e7308 */ /* 0x0004e20000000800 */
[----:B0-----:R-:W-:-:S07]  /*12fd0*/  FADD.FTZ R7, R149, R34 ;  /* 0x0000002295077221 */ /* 0x001fce0000010000 */
[----:B------:R-:W0:Y:S01]  /*12fe0*/  MUFU.EX2 R152, R152 ;  /* 0x0000009800987308 */ /* 0x000e220000000800 */
[C---:B-1----:R-:W-:Y:S01]  /*12ff0*/  FADD.FTZ R9, R85.reuse, R36 ;  /* 0x0000002455097221 */ /* 0x042fe20000010000 */
[----:B------:R-:W-:Y:S01]  /*13000*/  F2FP.F16.F32.PACK_AB R150, R85, R150 ;  /* 0x000000965596723e */ /* 0x000fe200000000ff */
[--C-:B------:R-:W-:Y:S02]  /*13010*/  IMAD.MOV.U32 R85, RZ, RZ, R87.reuse ;  /* 0x000000ffff557224 */ /* 0x100fe400078e0057 */
[----:B--2---:R-:W-:-:S03]  /*13020*/  IMAD.MOV.U32 R59, RZ, RZ, R87 ;  /* 0x000000ffff3b7224 */ /* 0x004fc600078e0057 */
[----:B------:R-:W1:Y:S01]  /*13030*/  MUFU.EX2 R75, R75 ;  /* 0x0000004b004b7308 */ /* 0x000e620000000800 */
[C---:B---3--:R-:W-:Y:S01]  /*13040*/  FADD.FTZ R34, R30.reuse, R7 ;  /* 0x000000071e227221 */ /* 0x048fe20000010000 */
[----:B------:R-:W-:Y:S02]  /*13050*/  F2FP.F16.F32.PACK_AB R149, R30, R149 ;  /* 0x000000951e95723e */ /* 0x000fe400000000ff */
[----:B------:R-:W-:-:S04]  /*13060*/  MOV R30, R87 ;  /* 0x00000057001e7202 */ /* 0x000fc80000000f00 */
[----:B------:R-:W2:Y:S01]  /*13070*/  MUFU.EX2 R65, R65 ;  /* 0x0000004100417308 */ /* 0x000ea20000000800 */
[----:B0-----:R-:W-:-:S07]  /*13080*/  FADD.FTZ R36, R152, R9 ;  /* 0x0000000998247221 */ /* 0x001fce0000010000 */
[----:B------:R0:W3:Y:S01]  /*13090*/  MUFU.EX2 R32, R77 ;  /* 0x0000004d00207308 */ /* 0x0000e20000000800 */
[----:B-1----:R-:W-:-:S07]  /*130a0*/  FADD.FTZ R7, R75, R34 ;  /* 0x000000224b077221 */ /* 0x002fce0000010000 */
[----:B------:R-:W1:Y:S01]  /*130b0*/  MUFU.EX2 R154, R154 ;  /* 0x0000009a009a7308 */ /* 0x000e620000000800 */
[C---:B--2---:R-:W-:Y:S01]  /*130c0*/  FADD.FTZ R9, R65.reuse, R36 ;  /* 0x0000002441097221 */ /* 0x044fe20000010000 */
[----:B------:R-:W-:Y:S01]  /*130d0*/  F2FP.F16.F32.PACK_AB R152, R65, R152 ;  /* 0x000000984198723e */ /* 0x000fe200000000ff */
[--C-:B0-----:R-:W-:Y:S02]  /*130e0*/  IMAD.MOV.U32 R77, RZ, RZ, R87.reuse ;  /* 0x000000ffff4d7224 */ /* 0x101fe400078e0057 */
[----:B------:R-:W-:-:S03]  /*130f0*/  IMAD.MOV.U32 R65, RZ, RZ, R87 ;  /* 0x000000ffff417224 */ /* 0x000fc600078e0057 */
[----:B------:R-:W0:Y:S01]  /*13100*/  MUFU.EX2 R81, R81 ;  /* 0x0000005100517308 */ /* 0x000e220000000800 */
[C---:B---3--:R-:W-:Y:S01]  /*13110*/  FADD.FTZ R36, R32.reuse, R7 ;  /* 0x0000000720247221 */ /* 0x048fe20000010000 */
[----:B------:R-:W-:Y:S01]  /*13120*/  F2FP.F16.F32.PACK_AB R151, R32, R75 ;  /* 0x0000004b2097723e */ /* 0x000fe200000000ff */
[----:B------:R-:W-:Y:S01]  /*13130*/  IMAD.MOV.U32 R32, RZ, RZ, R87 ;  /* 0x000000ffff207224 */ /* 0x000fe200078e0057 */
[----:B------:R-:W-:-:S04]  /*13140*/  MOV R75, R87 ;  /* 0x00000057004b7202 */ /* 0x000fc80000000f00 */
[----:B------:R2:W3:Y:S01]  /*13150*/  MUFU.EX2 R20, R67 ;  /* 0x0000004300147308 */ /* 0x0004e20000000800 */
[----:B-1----:R-:W-:-:S07]  /*13160*/  FADD.FTZ R38, R154, R9 ;  /* 0x000000099a267221 */ /* 0x002fce0000010000 */
[----:B------:R-:W1:Y:S01]  /*13170*/  MUFU.EX2 R79, R79 ;  /* 0x0000004f004f7308 */ /* 0x000e620000000800 */
[----:B0-----:R-:W-:Y:S01]  /*13180*/  FADD.FTZ R9, R81, R36 ;  /* 0x0000002451097221 */ /* 0x001fe20000010000 */
[----:B--2---:R-:W-:Y:S01]  /*13190*/  IMAD.MOV.U32 R67, RZ, RZ, R87 ;  /* 0x000000ffff437224 */ /* 0x004fe200078e0057 */
[----:B------:R-:W-:-:S05]  /*131a0*/  MOV R36, R87 ;  /* 0x0000005700247202 */ /* 0x000fca0000000f00 */
[----:B------:R-:W0:Y:S01]  /*131b0*/  MUFU.EX2 R69, R69 ;  /* 0x0000004500457308 */ /* 0x000e220000000800 */
[C---:B---3--:R-:W-:Y:S01]  /*131c0*/  FADD.FTZ R4, R20.reuse, R9 ;  /* 0x0000000914047221 */ /* 0x048fe20000010000 */
[----:B------:R-:W-:Y:S02]  /*131d0*/  F2FP.F16.F32.PACK_AB R153, R20, R81 ;  /* 0x000000511499723e */ /* 0x000fe400000000ff */
[----:B------:R-:W-:-:S04]  /*131e0*/  MOV R81, R87 ;  /* 0x0000005700517202 */ /* 0x000fc80000000f00 */
[----:B------:R2:W3:Y:S01]  /*131f0*/  MUFU.EX2 R34, R71 ;  /* 0x0000004700227308 */ /* 0x0004e20000000800 */
[----:B-1----:R-:W-:Y:S01]  /*13200*/  FADD.FTZ R9, R79, R4 ;  /* 0x000000044f097221 */ /* 0x002fe20000010000 */
[----:B------:R-:W-:Y:S02]  /*13210*/  IMAD.MOV.U32 R4, RZ, RZ, 0x3f800000 ;  /* 0x3f800000ff047424 */ /* 0x000fe400078e00ff */
[C---:B0-----:R-:W-:Y:S01]  /*13220*/  FADD.FTZ R7, R69.reuse, R38 ;  /* 0x0000002645077221 */ /* 0x041fe20000010000 */
[----:B------:R-:W-:Y:S01]  /*13230*/  F2FP.F16.F32.PACK_AB R154, R69, R154 ;  /* 0x0000009a459a723e */ /* 0x000fe200000000ff */
[--C-:B--2---:R-:W-:Y:S01]  /*13240*/  IMAD.MOV.U32 R71, RZ, RZ, R87.reuse ;  /* 0x000000ffff477224 */ /* 0x104fe200078e0057 */
[----:B------:R-:W-:Y:S01]  /*13250*/  MOV R69, R87 ;  /* 0x0000005700457202 */ /* 0x000fe20000000f00 */
[----:B------:R-:W-:Y:S02]  /*13260*/  IMAD.MOV.U32 R38, RZ, RZ, R87 ;  /* 0x000000ffff267224 */ /* 0x000fe400078e0057 */
[C---:B---3--:R-:W-:Y:S01]  /*13270*/  FADD.FTZ R6, R34.reuse, R9 ;  /* 0x0000000922067221 */ /* 0x048fe20000010000 */
[----:B------:R-:W-:Y:S01]  /*13280*/  F2FP.F16.F32.PACK_AB R155, R34, R79 ;  /* 0x0000004f229b723e */ /* 0x000fe200000000ff */
[--C-:B------:R-:W-:Y:S01]  /*13290*/  IMAD.MOV.U32 R79, RZ, RZ, R87.reuse ;  /* 0x000000ffff4f7224 */ /* 0x100fe200078e0057 */
[----:B------:R-:W-:Y:S01]  /*132a0*/  MOV R9, 0x3f800000 ;  /* 0x3f80000000097802 */ /* 0x000fe20000000f00 */
[----:B------:R-:W-:Y:S01]  /*132b0*/  IMAD.MOV.U32 R34, RZ, RZ, R87 ;  /* 0x000000ffff227224 */ /* 0x000fe200078e0057 */
[----:B------:R-:W-:Y:S06]  /*132c0*/  @!P1 BRA `(.L_x_626) ;  /* 0x0000002000c89947 */ /* 0x000fec0003800000 */
[----:B------:R-:W-:Y:S01]  /*132d0*/  IMAD.MOV.U32 R13, RZ, RZ, R3 ;  /* 0x000000ffff0d7224 */ /* 0x000fe200078e0003 */
[----:B------:R-:W-:Y:S01]  /*132e0*/  MOV R10, R181 ;  /* 0x000000b5000a7202 */ /* 0x000fe20000000f00 */
[----:B------:R-:W-:Y:S01]  /*132f0*/  IMAD.MOV.U32 R14, RZ, RZ, R5 ;  /* 0x000000ffff0e7224 */ /* 0x000fe200078e0005 */
[----:B------:R-:W-:Y:S01]  /*13300*/  CS2R R86, SRZ ;  /* 0x0000000000567805 */ /* 0x000fe2000001ff00 */
[----:B------:R-:W-:Y:S01]  /*13310*/  IMAD.MOV.U32 R11, RZ, RZ, R174 ;  /* 0x000000ffff0b7224 */ /* 0x000fe200078e00ae */
        /* <DEDUP_REMOVED lines=31> */
[----:B------:R-:W-:-:S07]  /*13510*/  CS2R R24, SRZ ;  /* 0x0000000000187805 */ /* 0x000fce000001ff00 */
.L_x_639:
[----:B------:R-:W-:-:S04]  /*13520*/  ISETP.NE.AND P1, PT, R11, 0x1, PT ;  /* 0x000000010b00780c */ /* 0x000fc80003f25270 */
[----:B------:R-:W-:-:S04]  /*13530*/  SEL R181, RZ, 0x1, P1 ;  /* 0x00000001ffb57807 */ /* 0x000fc80000800000 */
[----:B------:R-:W-:Y:S01]  /*13540*/  LOP3.LUT R181, R10, R181, RZ, 0x3c, !PT ;  /* 0x000000b50ab57212 */ /* 0x000fe200078e3cff */
[----:B------:R-:W-:Y:S06]  /*13550*/  @!P0 BRA `(.L_x_627) ;  /* 0x0000000000048947 */ /* 0x000fec0003800000 */
[----:B------:R-:W-:Y:S01]  /*13560*/  BPT.TRAP 0x1 ;  /* 0x000000040000795c */ /* 0x000fe20000300000 */
.L_x_627:
[----:B------:R-:W-:Y:S02]  /*13570*/  IADD3 R174, R11, 0x1, RZ ;  /* 0x000000010bae7810 */ /* 0x000fe40007ffe0ff */
[----:B------:R-:W-:Y:S02]  /*13580*/  SHF.L.U32 R0, R181, 0x1f, RZ ;  /* 0x0000001fb5007819 */ /* 0x000fe400000006ff */
[----:B------:R-:W-:-:S04]  /*13590*/  ISETP.NE.AND P1, PT, R174, 0x2, PT ;  /* 0x00000002ae00780c */ /* 0x000fc80003f25270 */
[----:B------:R-:W-:-:S05]  /*135a0*/  SEL R174, R174, RZ, P1 ;  /* 0x000000ffaeae7207 */ /* 0x000fca0000800000 */
[----:B------:R-:W-:-:S04]  /*135b0*/  IMAD R15, R174, 0x8, R2 ;  /* 0x00000008ae0f7824 */ /* 0x000fc800078e0202 */
[----:B------:R0:W1:Y:S01]  /*135c0*/  SYNCS.PHASECHK.TRANS64.TRYWAIT P1, [R15+URZ+0x2a830], R0 ;  /* 0x02a830000f0075a7 */ /* 0x000062000802017f */
[----:B------:R-:W-:Y:S05]  /*135d0*/  @!P0 BRA `(.L_x_628) ;  /* 0x0000000000048947 */ /* 0x000fea0003800000 */
[----:B------:R-:W-:Y:S01]  /*135e0*/  BPT.TRAP 0x1 ;  /* 0x000000040000795c */ /* 0x000fe20000300000 */
.L_x_628:
[----:B------:R-:W-:Y:S01]  /*135f0*/  IMAD R94, R174, 0x900, R8 ;  /* 0x00000900ae5e7824 */ /* 0x000fe200078e0208 */
[----:B------:R-:W-:Y:S03]  /*13600*/  BSSY B1, `(.L_x_629) ;  /* 0x0000006000017945 */ /* 0x000fe60003800000 */
[C---:B------:R-:W-:Y:S01]  /*13610*/  VIADD R92, R94.reuse, 0x2 ;  /* 0x000000025e5c7836 */ /* 0x040fe20000000000 */
[----:B------:R-:W-:Y:S01]  /*13620*/  IADD3 R91, R94, 0x4, RZ ;  /* 0x000000045e5b7810 */ /* 0x000fe20007ffe0ff */
[----:B-1----:R-:W-:Y:S06]  /*13630*/  @P1 BRA `(.L_x_630) ;  /* 0x0000000000081947 */ /* 0x002fec0003800000 */
[----:B------:R-:W1:Y:S02]  /*13640*/  SYNCS.PHASECHK.TRANS64.TRYWAIT P1, [R15+URZ+0x2a830], R0 ;  /* 0x02a830000f0075a7 */ /* 0x000e64000802017f */
[----:B-1----:R-:W-:Y:S05]  /*13650*/  @!P1 BRA `(.L_x_631) ;  /* 0x000000d800809947 */ /* 0x002fea0003800000 */
.L_x_630:
[----:B------:R-:W-:Y:S05]  /*13660*/  BSYNC B1 ;  /* 0x0000000000017941 */ /* 0x000fea0003800000 */
.L_x_629:
[----:B------:R-:W2:Y:S04]  /*13670*/  LDL.64 R96, [R1+0x30] ;  /* 0x0000300001607983 */ /* 0x000ea80000100a00 */
[----:B------:R3:W-:Y:S04]  /*13680*/  STL.64 [R1+0x88], R10 ;  /* 0x0000880a01007387 */ /* 0x0007e80000100a00 */
[----:B---3--:R-:W3:Y:S01]  /*13690*/  LDL.64 R10, [R1+0x28] ;  /* 0x00002800010a7983 */ /* 0x008ee20000100a00 */
[----:B------:R-:W-:Y:S01]  /*136a0*/  IMAD.MOV.U32 R88, RZ, RZ, R94 ;  /* 0x000000ffff587224 */ /* 0x000fe200078e005e */
[----:B------:R-:W-:Y:S01]  /*136b0*/  IADD3 R90, R94, 0x6, RZ ;  /* 0x000000065e5a7810 */ /* 0x000fe20007ffe0ff */
[----:B------:R-:W-:Y:S01]  /*136c0*/  IMAD.MOV.U32 R89, RZ, RZ, 0x40000040 ;  /* 0x40000040ff597424 */ /* 0x000fe200078e00ff */
[----:B------:R-:W-:Y:S01]  /*136d0*/  MOV R193, UR38 ;  /* 0x0000002600c17c02 */ /* 0x000fe20008000f00 */
[----:B------:R-:W-:Y:S01]  /*136e0*/  IMAD.MOV.U32 R93, RZ, RZ, 0x40000040 ;  /* 0x40000040ff5d7424 */ /* 0x000fe200078e00ff */
[----:B------:R-:W-:Y:S01]  /*136f0*/  R2UR UR46, R88 ;  /* 0x00000000582e72ca */ /* 0x000fe200000e0000 */
[----:B------:R-:W-:Y:S01]  /*13700*/  IMAD.MOV.U32 R88, RZ, RZ, R92 ;  /* 0x000000ffff587224 */ /* 0x000fe200078e005c */
[----:B------:R-:W-:Y:S01]  /*13710*/  MOV R5, UR58 ;  /* 0x0000003a00057c02 */ /* 0x000fe20008000f00 */
[----:B------:R4:W-:Y:S01]  /*13720*/  STL.64 [R1+0x80], R6 ;  /* 0x0000800601007387 */ /* 0x0009e20000100a00 */
[----:B------:R-:W-:Y:S01]  /*13730*/  R2UR UR58, R90 ;  /* 0x000000005a3a72ca */ /* 0x000fe200000e0000 */
[----:B------:R-:W-:Y:S01]  /*13740*/  VIADD R90, R94, 0x302 ;  /* 0x000003025e5a7836 */ /* 0x000fe20000000000 */
[----:B------:R-:W-:Y:S01]  /*13750*/  R2UR UR42, R88 ;  /* 0x00000000582a72ca */ /* 0x000fe200000e0000 */
[----:B------:R-:W-:Y:S01]  /*13760*/  IMAD.MOV.U32 R88, RZ, RZ, R91 ;  /* 0x000000ffff587224 */ /* 0x000fe200078e005b */
[----:B------:R-:W-:Y:S01]  /*13770*/  IADD3 R92, R94, 0x304, RZ ;  /* 0x000003045e5c7810 */ /* 0x000fe20007ffe0ff */
[----:B------:R-:W-:Y:S01]  /*13780*/  IMAD.MOV.U32 R91, RZ, RZ, 0x40000040 ;  /* 0x40000040ff5b7424 */ /* 0x000fe200078e00ff */
[----:B------:R-:W-:Y:S01]  /*13790*/  R2UR UR30, R90 ;  /* 0x000000005a1e72ca */ /* 0x000fe200000e0000 */
[-C--:B------:R-:W-:Y:S01]  /*137a0*/  FMUL.FTZ R26, R26, R4.reuse ;  /* 0x000000041a1a7220 */ /* 0x080fe20000410000 */
[----:B------:R-:W-:Y:S01]  /*137b0*/  R2UR UR38, R88 ;  /* 0x00000000582672ca */ /* 0x000fe200000e0000 */
[-C--:B------:R-:W-:Y:S01]  /*137c0*/  FMUL.FTZ R27, R27, R4.reuse ;  /* 0x000000041b1b7220 */ /* 0x080fe20000410000 */
[C---:B------:R-:W-:Y:S01]  /*137d0*/  IADD3 R88, R94.reuse, 0x300, RZ ;  /* 0x000003005e587810 */ /* 0x040fe20007ffe0ff */
[----:B----4-:R-:W4:Y:S01]  /*137e0*/  LDL.64 R6, [R1+0x18] ;  /* 0x0000180001067983 */ /* 0x010f220000100a00 */
[----:B------:R-:W-:Y:S01]  /*137f0*/  IADD3 R90, R94, 0x600, RZ ;  /* 0x000006005e5a7810 */ /* 0x000fe20007ffe0ff */
[-C--:B------:R-:W-:Y:S01]  /*13800*/  FMUL.FTZ R30, R30, R4.reuse ;  /* 0x000000041e1e7220 */ /* 0x080fe20000410000 */
[----:B------:R-:W-:Y:S01]  /*13810*/  R2UR UR34, R88 ;  /* 0x00000000582272ca */ /* 0x000fe200000e0000 */
[----:B------:R-:W-:Y:S01]  /*13820*/  VIADD R88, R94, 0x306 ;  /* 0x000003065e587836 */ /* 0x000fe20000000000 */
[----:B------:R-:W-:Y:S01]  /*13830*/  MOV R198, UR45 ;  /* 0x0000002d00c67c02 */ /* 0x000fe20008000f00 */
[-C--:B------:R-:W-:Y:S01]  /*13840*/  FMUL.FTZ R31, R31, R4.reuse ;  /* 0x000000041f1f7220 */ /* 0x080fe20000410000 */
[----:B01----:R-:W-:Y:S01]  /*13850*/  MOV R0, UR44 ;  /* 0x0000002c00007c02 */ /* 0x003fe20008000f00 */
[-C--:B------:R-:W-:Y:S01]  /*13860*/  FMUL.FTZ R34, R34, R4.reuse ;  /* 0x0000000422227220 */ /* 0x080fe20000410000 */
[----:B------:R-:W-:Y:S01]  /*13870*/  R2UR UR47, R89 ;  /* 0x00000000592f72ca */ /* 0x000fe200000e0000 */
[-C--:B------:R-:W-:Y:S01]  /*13880*/  FMUL.FTZ R35, R35, R4.reuse ;  /* 0x0000000423237220 */ /* 0x080fe20000410000 */
[----:B------:R-:W-:Y:S01]  /*13890*/  R2UR UR26, R92 ;  /* 0x000000005c1a72ca */ /* 0x000fe200000e0000 */
[----:B------:R-:W-:Y:S01]  /*138a0*/  VIADD R92, R94, 0x602 ;  /* 0x000006025e5c7836 */ /* 0x000fe20000000000 */
[----:B------:R-:W-:Y:S01]  /*138b0*/  R2UR UR22, R88 ;  /* 0x00000000581672ca */ /* 0x000fe200000e0000 */
[----:B------:R-:W-:Y:S01]  /*138c0*/  VIADD R88, R94, 0x604 ;  /* 0x000006045e587836 */ /* 0x000fe20000000000 */
[----:B------:R-:W-:Y:S01]  /*138d0*/  R2UR UR18, R90 ;  /* 0x000000005a1272ca */ /* 0x000fe200000e0000 */
[-C--:B------:R-:W-:Y:S01]  /*138e0*/  FMUL.FTZ R38, R38, R4.reuse ;  /* 0x0000000426267220 */ /* 0x080fe20000410000 */
[----:B------:R-:W-:Y:S01]  /*138f0*/  IADD3 R90, R94, 0x606, RZ ;  /* 0x000006065e5a7810 */ /* 0x000fe20007ffe0ff */
[-C--:B------:R-:W-:Y:S01]  /*13900*/  FMUL.FTZ R39, R39, R4.reuse ;  /* 0x0000000427277220 */ /* 0x080fe20000410000 */
[----:B------:R-:W-:Y:S01]  /*13910*/  MOV R3, UR59 ;  /* 0x0000003b00037c02 */ /* 0x000fe20008000f00 */
[-C--:B------:R-:W-:Y:S01]  /*13920*/  FMUL.FTZ R42, R42, R4.reuse ;  /* 0x000000042a2a7220 */ /* 0x080fe20000410000 */
[----:B------:R-:W-:Y:S01]  /*13930*/  R2UR UR43, R89 ;  /* 0x00000000592b72ca */ /* 0x000fe200000e0000 */
        /* <DEDUP_REMOVED lines=27> */
[----:B------:R-:W-:Y:S01]  /*13af0*/  MOV R196, UR41 ;  /* 0x0000002900c47c02 */ /* 0x000fe20008000f00 */
        /* <DEDUP_REMOVED lines=45> */
[----:B--2---:R-:W-:-:S02]  /*13dd0*/  R2UR UR44, R96 ;  /* 0x00000000602c72ca */ /* 0x004fc400000e0000 */
[----:B------:R-:W-:Y:S02]  /*13de0*/  R2UR UR45, R97 ;  /* 0x00000000612d72ca */ /* 0x000fe400000e0000 */
[----:B------:R-:W-:-:S11]  /*13df0*/  WARPGROUP.ARRIVE ;  /* 0x00000000000079c5 */ /* 0x000fd60000000000 */
[----:B------:R-:W-:Y:S01]  /*13e00*/  HGMMA.64x96x16.F32 R88, gdesc[UR44], RZ, !UPT, gsb0 ;  /* 0x016000002c5879f0 */ /* 0x000fe2000c0008ff */
[----:B---3--:R-:W-:Y:S02]  /*13e10*/  R2UR UR40, R10 ;  /* 0x000000000a2872ca */ /* 0x008fe400000e0000 */
[----:B------:R-:W-:Y:S02]  /*13e20*/  R2UR UR41, R11 ;  /* 0x000000000b2972ca */ /* 0x000fe400000e0000 */
[----:B------:R0:W5:Y:S01]  /*13e30*/  LDL.LU.64 R10, [R1+0x88] ;  /* 0x00008800010a7983 */ /* 0x0001620000300a00 */
[----:B------:R-:W-:Y:S02]  /*13e40*/  WARPGROUP.DEPBAR.LE gsb0, 0x0 ;  /* 0x00008000000079c5 */ /* 0x000fe40000010000 */
[----:B------:R-:W-:-:S08]  /*13e50*/  WARPGROUP.ARRIVE ;  /* 0x00000000000079c5 */ /* 0x000fd00000000000 */
[----:B------:R-:W-:Y:S01]  /*13e60*/  HGMMA.64x96x16.F32 R88, gdesc[UR40], R88, gsb0 ;  /* 0x01600000285879f0 */ /* 0x000fe20008000858 */
[----:B------:R-:W-:Y:S02]  /*13e70*/  R2UR UR41, R196 ;  /* 0x00000000c42972ca */ /* 0x000fe400000e0000 */
[----:B------:R-:W-:Y:S02]  /*13e80*/  R2UR UR40, R197 ;  /* 0x00000000c52872ca */ /* 0x000fe400000e0000 */
[----:B------:R-:W2:Y:S01]  /*13e90*/  LDL.64 R196, [R1+0x20] ;  /* 0x0000200001c47983 */ /* 0x000ea20000100a00 */
[----:B----4-:R-:W-:Y:S02]  /*13ea0*/  R2UR UR56, R6 ;  /* 0x00000000063872ca */ /* 0x010fe400000e0000 */
[----:B------:R-:W-:Y:S01]  /*13eb0*/  R2UR UR57, R7 ;  /* 0x00000000073972ca */ /* 0x000fe200000e0000 */
[----:B------:R-:W-:Y:S02]  /*13ec0*/  WARPGROUP.DEPBAR.LE gsb0, 0x0 ;  /* 0x00008000000079c5 */ /* 0x000fe40000010000 */
[----:B------:R-:W-:Y:S01]  /*13ed0*/  WARPGROUP.ARRIVE ;  /* 0x00000000000079c5 */ /* 0x000fe20000000000 */
[----:B------:R-:W-:Y:S01]  /*13ee0*/  FMUL.FTZ R87, R87, R4 ;  /* 0x0000000457577220 */ /* 0x000fe20000410000 */
[----:B--2---:R-:W-:-:S02]  /*13ef0*/  R2UR UR36, R196 ;  /* 0x00000000c42472ca */ /* 0x004fc400000e0000 */
[----:B------:R-:W-:Y:S02]  /*13f00*/  R2UR UR37, R197 ;  /* 0x00000000c52572ca */ /* 0x000fe400000e0000 */
[----:B------:R-:W2:Y:S11]  /*13f10*/  LDL.64 R196, [R1] ;  /* 0x0000000001c47983 */ /* 0x000eb60000100a00 */
[----:B------:R-:W-:Y:S01]  /*13f20*/  HGMMA.64x96x16.F32 R88, gdesc[UR36], R88, gsb0 ;  /* 0x01600000245879f0 */ /* 0x000fe20008000858 */
[----:B------:R-:W-:-:S02]  /*13f30*/  R2UR UR37, R194 ;  /* 0x00000000c22572ca */ /* 0x000fc400000e0000 */
[----:B------:R-:W-:Y:S02]  /*13f40*/  R2UR UR36, R195 ;  /* 0x00000000c32472ca */ /* 0x000fe400000e0000 */
[----:B------:R-:W3:Y:S04]  /*13f50*/  LDL.64 R194, [R1+0x8] ;  /* 0x0000080001c27983 */ /* 0x000ee80000100a00 */
[----:B------:R0:W5:Y:S01]  /*13f60*/  LDL.LU.64 R6, [R1+0x80] ;  /* 0x0000800001067983 */ /* 0x0001620000300a00 */
[----:B------:R-:W-:Y:S02]  /*13f70*/  WARPGROUP.DEPBAR.LE gsb0, 0x0 ;  /* 0x00008000000079c5 */ /* 0x000fe40000010000 */
[----:B------:R-:W-:-:S06]  /*13f80*/  WARPGROUP.ARRIVE ;  /* 0x00000000000079c5 */ /* 0x000fcc0000000000 */
[----:B------:R-:W-:Y:S01]  /*13f90*/  HGMMA.64x96x16.F32 R88, gdesc[UR56], R88, gsb0 ;  /* 0x01600000385879f0 */ /* 0x000fe20008000858 */
[----:B------:R-:W-:Y:S02]  /*13fa0*/  R2UR UR58, R5 ;  /* 0x00000000053a72ca */ /* 0x000fe400000e0000 */
[----:B------:R-:W4:Y:S01]  /*13fb0*/  LDL.64 R4, [R1+0x10] ;  /* 0x0000100001047983 */ /* 0x000f220000100a00 */
[----:B------:R-:W-:Y:S02]  /*13fc0*/  WARPGROUP.DEPBAR.LE gsb0, 0x0 ;  /* 0x00008000000079c5 */ /* 0x000fe40000010000 */
[----:B------:R-:W-:Y:S01]  /*13fd0*/  WARPGROUP.ARRIVE ;  /* 0x00000000000079c5 */ /* 0x000fe20000000000 */
[----:B---3--:R-:W-:Y:S02]  /*13fe0*/  R2UR UR28, R194 ;  /* 0x00000000c21c72ca */ /* 0x008fe400000e0000 */
[----:B------:R-:W-:Y:S02]  /*13ff0*/  R2UR UR29, R195 ;  /* 0x00000000c31d72ca */ /* 0x000fe400000e0000 */
[----:B----4-:R-:W-:-:S02]  /*14000*/  R2UR UR32, R4 ;  /* 0x00000000042072ca */ /* 0x010fc400000e0000 */
[----:B------:R-:W-:-:S13]  /*14010*/  R2UR UR33, R5 ;  /* 0x00000000052172ca */ /* 0x000fda00000e0000 */
[----:B------:R-:W-:Y:S01]  /*14020*/  HGMMA.64x96x16.F32 R88, gdesc[UR32], R88, gsb0 ;  /* 0x01600000205879f0 */ /* 0x000fe20008000858 */
[----:B--2---:R-:W-:Y:S02]  /*14030*/  R2UR UR24, R196 ;  /* 0x00000000c41872ca */ /* 0x004fe400000e0000 */
[----:B------:R-:W-:Y:S01]  /*14040*/  R2UR UR25, R197 ;  /* 0x00000000c51972ca */ /* 0x000fe200000e0000 */
[----:B------:R-:W-:Y:S02]  /*14050*/  WARPGROUP.DEPBAR.LE gsb0, 0x0 ;  /* 0x00008000000079c5 */ /* 0x000fe40000010000 */
[----:B------:R-:W-:-:S06]  /*14060*/  WARPGROUP.ARRIVE ;  /* 0x00000000000079c5 */ /* 0x000fcc0000000000 */
[----:B------:R-:W-:Y:S03]  /*14070*/  HGMMA.64x96x16.F32 R88, gdesc[UR28], R88, gsb0 ;  /* 0x016000001c5879f0 */ /* 0x000fe60008000858 */
[----:B------:R-:W-:Y:S02]  /*14080*/  WARPGROUP.DEPBAR.LE gsb0, 0x0 ;  /* 0x00008000000079c5 */ /* 0x000fe40000010000 */
[----:B------:R-:W-:-:S06]  /*14090*/  WARPGROUP.ARRIVE ;  /* 0x00000000000079c5 */ /* 0x000fcc0000000000 */
[----:B------:R-:W-:Y:S01]  /*140a0*/  HGMMA.64x96x16.F32 R88, gdesc[UR24], R88, gsb0 ;  /* 0x01600000185879f0 */ /* 0x000fe20008000858 */
[----:B------:R-:W-:Y:S01]  /*140b0*/  UMOV UR20, UR52 ;  /* 0x0000003400147c82 */ /* 0x000fe20008000000 */
[----:B------:R-:W-:Y:S01]  /*140c0*/  UMOV UR21, UR53 ;  /* 0x0000003500157c82 */ /* 0x000fe20008000000 */
[----:B------:R-:W-:Y:S02]  /*140d0*/  WARPGROUP.DEPBAR.LE gsb0, 0x0 ;  /* 0x00008000000079c5 */ /* 0x000fe40000010000 */
[----:B------:R-:W-:-:S06]  /*140e0*/  WARPGROUP.ARRIVE ;  /* 0x00000000000079c5 */ /* 0x000fcc0000000000 */
[----:B------:R-:W-:Y:S01]  /*140f0*/  HGMMA.64x96x16.F32 R88, gdesc[UR20], R88, gsb0 ;  /* 0x01600000145879f0 */ /* 0x000fe20008000858 */
[----:B------:R-:W-:Y:S01]  /*14100*/  UMOV UR16, UR48 ;  /* 0x0000003000107c82 */ /* 0x000fe20008000000 */
[----:B------:R-:W-:Y:S01]  /*14110*/  UMOV UR17, UR49 ;  /* 0x0000003100117c82 */ /* 0x000fe20008000000 */
[----:B------:R-:W-:Y:S02]  /*14120*/  R2UR UR45, R198 ;  /* 0x00000000c62d72ca */ /* 0x000fe400000e0000 */
[----:B------:R-:W-:Y:S01]  /*14130*/  R2UR UR44, R0 ;  /* 0x00000000002c72ca */ /* 0x000fe200000e0000 */
[----:B------:R-:W-:Y:S02]  /*14140*/  WARPGROUP.DEPBAR.LE gsb0, 0x0 ;  /* 0x00008000000079c5 */ /* 0x000fe40000010000 */
[----:B------:R-:W-:-:S06]  /*14150*/  WARPGROUP.ARRIVE ;  /* 0x00000000000079c5 */ /* 0x000fcc0000000000 */
[----:B------:R-:W-:Y:S04]  /*14160*/  HGMMA.64x96x16.F32 R88, gdesc[UR16], R88, gsb0 ;  /* 0x01600000105879f0 */ /* 0x000fe80008000858 */
[----:B------:R-:W-:Y:S01]  /*14170*/  UMOV UR12, UR44 ;  /* 0x0000002c000c7c82 */ /* 0x000fe20008000000 */
[----:B------:R-:W-:Y:S01]  /*14180*/  UMOV UR13, UR45 ;  /* 0x0000002d000d7c82 */ /* 0x000fe20008000000 */
        /* <DEDUP_REMOVED lines=10> */
[----:B------:R-:W-:Y:S01]  /*14230*/  R2UR UR38, R193 ;  /* 0x00000000c12672ca */ /* 0x000fe200000e0000 */
[----:B------:R-:W-:Y:S02]  /*14240*/  WARPGROUP.DEPBAR.LE gsb0, 0x0 ;  /* 0x00008000000079c5 */ /* 0x000fe40000010000 */
[----:B------:R-:W-:-:S06]  /*14250*/  WARPGROUP.ARRIVE ;  /* 0x00000000000079c5 */ /* 0x000fcc0000000000 */
[----:B------:R-:W-:Y:S01]  /*14260*/  HGMMA.64x96x16.F32 R88, gdesc[UR8], R88, gsb0 ;  /* 0x01600000085879f0 */ /* 0x000fe20008000858 */
[----:B------:R-:W-:Y:S02]  /*14270*/  R2UR UR59, R3 ;  /* 0x00000000033b72ca */ /* 0x000fe400000e0000 */
[----:B------:R-:W-:Y:S02]  /*14280*/  R2UR UR57, R20 ;  /* 0x00000000143972ca */ /* 0x000fe400000e0000 */
[----:B------:R-:W-:Y:S01]  /*14290*/  R2UR UR56, R21 ;  /* 0x00000000153872ca */ /* 0x000fe200000e0000 */
[----:B------:R-:W-:Y:S02]  /*142a0*/  WARPGROUP.DEPBAR.LE gsb0, 0x0 ;  /* 0x00008000000079c5 */ /* 0x000fe40000010000 */
[----:B0-----:R-:W-:-:S12]  /*142b0*/  @!P0 BRA `(.L_x_632) ;  /* 0x0000000000048947 */ /* 0x001fd80003800000 */
[----:B------:R-:W-:Y:S01]  /*142c0*/  BPT.TRAP 0x1 ;  /* 0x000000040000795c */ /* 0x000fe20000300000 */
.L_x_632:
[----:B-----5:R-:W-:Y:S01]  /*142d0*/  SHF.L.U32 R0, R10, 0x1f, RZ ;  /* 0x0000001f0a007819 */ /* 0x020fe200000006ff */
[----:B------:R-:W-:-:S04]  /*142e0*/  IMAD R20, R11, 0x8, R2 ;  /* 0x000000080b147824 */ /* 0x000fc800078e0202 */
[----:B------:R0:W1:Y:S01]  /*142f0*/  SYNCS.PHASECHK.TRANS64.TRYWAIT P1, [R20+URZ+0x2a850], R0 ;  /* 0x02a85000140075a7 */ /* 0x000062000802017f */
[----:B------:R-:W-:Y:S05]  /*14300*/  @!P0 BRA `(.L_x_633) ;  /* 0x0000000000048947 */ /* 0x000fea0003800000 */
[----:B------:R-:W-:Y:S01]  /*14310*/  BPT.TRAP 0x1 ;  /* 0x000000040000795c */ /* 0x000fe20000300000 */
.L_x_633:
[----:B------:R-:W-:Y:S04]  /*14320*/  BSSY B1, `(.L_x_634) ;  /* 0x0000004000017945 */ /* 0x000fe80003800000 */
[----:B-1----:R-:W-:Y:S05]  /*14330*/  @P1 BRA `(.L_x_635) ;  /* 0x0000000000081947 */ /* 0x002fea0003800000 */
[----:B------:R-:W1:Y:S02]  /*14340*/  SYNCS.PHASECHK.TRANS64.TRYWAIT P1, [R20+URZ+0x2a850], R0 ;  /* 0x02a85000140075a7 */ /* 0x000e64000802017f */
[----:B-1----:R-:W-:Y:S05]  /*14350*/  @!P1 BRA `(.L_x_636) ;  /* 0x000000cc00549947 */ /* 0x002fea0003800000 */
.L_x_635:
[----:B------:R-:W-:Y:S05]  /*14360*/  BSYNC B1 ;  /* 0x0000000000017941 */ /* 0x000fea0003800000 */
.L_x_634:
[----:B01----:R-:W-:Y:S01]  /*14370*/  VIADD R0, R2, 0x400 ;  /* 0x0000040002007836 */ /* 0x003fe20000000000 */
[----:B------:R-:W-:Y:S01]  /*14380*/  MOV R5, 0x40000040 ;  /* 0x4000004000057802 */ /* 0x000fe20000000f00 */
[----:B------:R-:W-:-:S03]  /*14390*/  WARPGROUP.ARRIVE ;  /* 0x00000000000079c5 */ /* 0x000fc60000000000 */
[----:B------:R-:W-:Y:S02]  /*143a0*/  SHF.R.U32.HI R0, RZ, 0x4, R0 ;  /* 0x00000004ff007819 */ /* 0x000fe40000011600 */
[----:B------:R-:W-:Y:S01]  /*143b0*/  R2UR UR7, R5 ;  /* 0x00000000050772ca */ /* 0x000fe200000e0000 */
[----:B------:R-:W-:Y:S01]  /*143c0*/  IMAD.MOV.U32 R5, RZ, RZ, 0x40000040 ;  /* 0x40000040ff057424 */ /* 0x000fe200078e00ff */
[----:B------:R-:W-:-:S04]  /*143d0*/  LOP3.LUT R0, R0, 0x3fff, RZ, 0xc0, !PT ;  /* 0x00003fff00007812 */ /* 0x000fc800078ec0ff */
[----:B------:R-:W-:-:S05]  /*143e0*/  LOP3.LUT R0, R0, 0x3000000, RZ, 0xfc, !PT ;  /* 0x0300000000007812 */ /* 0x000fca00078efcff */
[----:B------:R-:W-:Y:S02]  /*143f0*/  IMAD R4, R11, 0x600, R0 ;  /* 0x000006000b047824 */ /* 0x000fe400078e0200 */
[----:B------:R-:W-:Y:S02]  /*14400*/  IMAD.MOV.U32 R11, RZ, RZ, 0x40000040 ;  /* 0x40000040ff0b7424 */ /* 0x000fe400078e00ff */
[C---:B------:R-:W-:Y:S01]  /*14410*/  VIADD R10, R4.reuse, 0x80 ;  /* 0x00000080040a7836 */ /* 0x040fe20000000000 */
[----:B------:R-:W-:-:S13]  /*14420*/  R2UR UR6, R4 ;  /* 0x00000000040672ca */ /* 0x000fda00000e0000 */
[----:B------:R-:W-:Y:S01]  /*14430*/  HGMMA.64x128x16.F32 R24, R156, gdesc[UR4].tnspB, R24, gsb0 ;  /* 0x41e000049c187df0 */ /* 0x000fe20008000818 */
[----:B------:R-:W-:Y:S02]  /*14440*/  R2UR UR6, R10 ;  /* 0x000000000a0672ca */ /* 0x000fe400000e0000 */
[----:B------:R-:W-:Y:S01]  /*14450*/  R2UR UR7, R11 ;  /* 0x000000000b0772ca */ /* 0x000fe200000e0000 */
[----:B------:R-:W-:Y:S01]  /*14460*/  IMAD.MOV.U32 R11, RZ, RZ, 0x40000040 ;  /* 0x40000040ff0b7424 */ /* 0x000fe200078e00ff */
[----:B------:R-:W-:Y:S01]  /*14470*/  IADD3 R10, R4, 0x100, RZ ;  /* 0x00000100040a7810 */ /* 0x000fe20007ffe0ff */
[----:B------:R-:W-:Y:S02]  /*14480*/  WARPGROUP.DEPBAR.LE gsb0, 0x0 ;  /* 0x00008000000079c5 */ /* 0x000fe40000010000 */
[----:B------:R-:W-:-:S08]  /*14490*/  WARPGROUP.ARRIVE ;  /* 0x00000000000079c5 */ /* 0x000fd00000000000 */
[----:B------:R-:W-:Y:S01]  /*144a0*/  HGMMA.64x128x16.F32 R24, R136, gdesc[UR4].tnspB, R24, gsb0 ;  /* 0x41e0000488187df0 */ /* 0x000fe20008000818 */
[----:B------:R-:W-:Y:S01]  /*144b0*/  R2UR UR6, R10 ;  /* 0x000000000a0672ca */ /* 0x000fe200000e0000 */
[----:B------:R-:W-:Y:S01]  /*144c0*/  VIADD R10, R4, 0x180 ;  /* 0x00000180040a7836 */ /* 0x000fe20000000000 */
[----:B------:R-:W-:Y:S02]  /*144d0*/  R2UR UR7, R11 ;  /* 0x000000000b0772ca */ /* 0x000fe400000e0000 */
[----:B------:R-:W-:Y:S01]  /*144e0*/  MOV R11, 0x40000040 ;  /* 0x40000040000b7802 */ /* 0x000fe20000000f00 */
[----:B------:R-:W-:Y:S02]  /*144f0*/  WARPGROUP.DEPBAR.LE gsb0, 0x0 ;  /* 0x00008000000079c5 */ /* 0x000fe40000010000 */
[----:B------:R-:W-:-:S08]  /*14500*/  WARPGROUP.ARRIVE ;  /* 0x00000000000079c5 */ /* 0x000fd00000000000 */
[----:B------:R-:W-:Y:S01]  /*14510*/  HGMMA.64x128x16.F32 R24, R140, gdesc[UR4].tnspB, R24, gsb0 ;  /* 0x41e000048c187df0 */ /* 0x000fe20008000818 */
[----:B------:R-:W-:Y:S01]  /*14520*/  R2UR UR6, R10 ;  /* 0x000000000a0672ca */ /* 0x000fe200000e0000 */
[C---:B------:R-:W-:Y:S01]  /*14530*/  VIADD R10, R4.reuse, 0x200 ;  /* 0x00000200040a7836 */ /* 0x040fe20000000000 */
[----:B------:R-:W-:Y:S01]  /*14540*/  R2UR UR7, R11 ;  /* 0x000000000b0772ca */ /* 0x000fe200000e0000 */
[----:B------:R-:W-:Y:S01]  /*14550*/  IMAD.MOV.U32 R11, RZ, RZ, 0x40000040 ;  /* 0x40000040ff0b7424 */ /* 0x000fe200078e00ff */
[----:B------:R-:W-:Y:S01]  /*14560*/  IADD3 R4, R4, 0x280, RZ ;  /* 0x0000028004047810 */ /* 0x000fe20007ffe0ff */
[----:B------:R-:W-:Y:S02]  /*14570*/  WARPGROUP.DEPBAR.LE gsb0, 0x0 ;  /* 0x00008000000079c5 */ /* 0x000fe40000010000 */
[----:B------:R-:W-:-:S08]  /*14580*/  WARPGROUP.ARRIVE ;  /* 0x00000000000079c5 */ /* 0x000fd00000000000 */
[----:B------:R-:W-:Y:S01]  /*14590*/  HGMMA.64x128x16.F32 R24, R144, gdesc[UR4].tnspB, R24, gsb0 ;  /* 0x41e0000490187df0 */ /* 0x000fe20008000818 */
[----:B------:R-:W-:Y:S02]  /*145a0*/  R2UR UR6, R10 ;  /* 0x000000000a0672ca */ /* 0x000fe400000e0000 */
[----:B------:R-:W-:Y:S01]  /*145b0*/  R2UR UR7, R11 ;  /* 0x000000000b0772ca */ /* 0x000fe200000e0000 */
[----:B------:R-:W-:Y:S02]  /*145c0*/  WARPGROUP.DEPBAR.LE gsb0, 0x0 ;  /* 0x00008000000079c5 */ /* 0x000fe40000010000 */
[----:B------:R-:W-:-:S10]  /*145d0*/  WARPGROUP.ARRIVE ;  /* 0x00000000000079c5 */ /* 0x000fd40000000000 */
[----:B------:R-:W-:Y:S01]  /*145e0*/  HGMMA.64x128x16.F32 R24, R148, gdesc[UR4].tnspB, R24, gsb0 ;  /* 0x41e0000494187df0 */ /* 0x000fe20008000818 */
[----:B------:R-:W-:Y:S02]  /*145f0*/  R2UR UR6, R4 ;  /* 0x00000000040672ca */ /* 0x000fe400000e0000 */
[----:B------:R-:W-:Y:S01]  /*14600*/  R2UR UR7, R5 ;  /* 0x00000000050772ca */ /* 0x000fe200000e0000 */
[----:B------:R-:W-:Y:S02]  /*14610*/  WARPGROUP.DEPBAR.LE gsb0, 0x0 ;  /* 0x00008000000079c5 */ /* 0x000fe40000010000 */
[----:B------:R-:W-:-:S10]  /*14620*/  WARPGROUP.ARRIVE ;  /* 0x00000000000079c5 */ /* 0x000fd40000000000 */
[----:B------:R-:W-:Y:S03]  /*14630*/  HGMMA.64x128x16.F32 R24, R152, gdesc[UR4].tnspB, R24, gsb0 ;  /* 0x41e0000498187df0 */ /* 0x000fe60008000818 */
[----:B------:R-:W-:Y:S02]  /*14640*/  WARPGROUP.DEPBAR.LE gsb0, 0x0 ;  /* 0x00008000000079c5 */ /* 0x000fe40000010000 */
[----:B------:R-:W-:Y:S05]  /*14650*/  @!P0 BRA `(.L_x_637) ;  /* 0x0000000000048947 */ /* 0x000fea0003800000 */
[----:B------:R-:W-:Y:S01]  /*14660*/  BPT.TRAP 0x1 ;  /* 0x000000040000795c */ /* 0x000fe20000300000 */
.L_x_637:
        /* <DEDUP_REMOVED lines=52> */
[----:B------:R-:W0:Y:S04]  /*149b0*/  SHFL.BFLY PT, R4, R5, 0x1, 0x1f ;  /* 0x0c201f0005047f89 */ /* 0x000e2800000e0000 */
[----:B------:R-:W1:Y:S01]  /*149c0*/  SHFL.BFLY PT, R0, R3, 0x1, 0x1f ;  /* 0x0c201f0003007f89 */ /* 0x000e6200000e0000 */
[----:B0-----:R-:W-:Y:S02]  /*149d0*/  FMNMX.FTZ R5, R5, R4, !PT ;  /* 0x0000000405057209 */ /* 0x001fe40007810000 */
[----:B-1----:R-:W-:Y:S01]  /*149e0*/  FMNMX.FTZ R3, R3, R0, !PT ;  /* 0x0000000003037209 */ /* 0x002fe20007810000 */
[----:B------:R-:W-:Y:S02]  /*149f0*/  IMAD.U32 R0, RZ, RZ, UR38 ;  /* 0x00000026ff007e24 */ /* 0x000fe4000f8e00ff */
[----:B------:R-:W-:-:S02]  /*14a00*/  FADD.FTZ R9, -R5, R14 ;  /* 0x0000000e05097221 */ /* 0x000fc40000010100 */
[-C--:B------:R-:W-:Y:S01]  /*14a10*/  FMUL.FTZ R11, R5, R0.reuse ;  /* 0x00000000050b7220 */ /* 0x080fe20000410000 */
[----:B------:R-:W-:Y:S01]  /*14a20*/  FADD.FTZ R4, -R3, R13 ;  /* 0x0000000d03047221 */ /* 0x000fe20000010100 */
[-C--:B------:R-:W-:Y:S02]  /*14a30*/  FMUL.FTZ R9, R9, R0.reuse ;  /* 0x0000000009097220 */ /* 0x080fe40000410000 */
[-CC-:B------:R-:W-:Y:S01]  /*14a40*/  FFMA.FTZ R136, R96, R0.reuse, -R11.reuse ;  /* 0x0000000060887223 */ /* 0x180fe2000001080b */
[-CC-:B------:R-:W-:Y:S01]  /*14a50*/  FFMA.FTZ R96, R97, R0.reuse, -R11.reuse ;  /* 0x0000000061607223 */ /* 0x180fe2000001080b */
[-C--:B------:R-:W-:Y:S01]  /*14a60*/  FMUL.FTZ R97, R3, R0.reuse ;  /* 0x0000000003617220 */ /* 0x080fe20000410000 */
[-CC-:B------:R-:W-:Y:S01]  /*14a70*/  FFMA.FTZ R156, R88, R0.reuse, -R11.reuse ;  /* 0x00000000589c7223 */ /* 0x180fe2000001080b */
[-C--:B------:R-:W-:Y:S01]  /*14a80*/  FMUL.FTZ R4, R4, R0.reuse ;  /* 0x0000000004047220 */ /* 0x080fe20000410000 */
[-C--:B------:R-:W-:Y:S01]  /*14a90*/  FFMA.FTZ R137, R93, R0.reuse, -R11 ;  /* 0x000000005d897223 */ /* 0x080fe2000001080b */
[-C--:B------:R-:W-:Y:S01]  /*14aa0*/  FFMA.FTZ R157, R90, R0.reuse, -R97 ;  /* 0x000000005a9d7223 */ /* 0x080fe20000010861 */
[-CC-:B------:R-:W-:Y:S01]  /*14ab0*/  FFMA.FTZ R139, R89, R0.reuse, -R11.reuse ;  /* 0x00000000598b7223 */ /* 0x180fe2000001080b */
[-C--:B------:R-:W-:Y:S01]  /*14ac0*/  FFMA.FTZ R93, R101, R0.reuse, -R11 ;  /* 0x00000000655d7223 */ /* 0x080fe2000001080b */
[-C--:B------:R-:W-:Y:S01]  /*14ad0*/  FFMA.FTZ R101, R91, R0.reuse, -R97 ;  /* 0x000000005b657223 */ /* 0x080fe20000010861 */
[----:B------:R-:W-:Y:S01]  /*14ae0*/  MUFU.EX2 R9, R9 ;  /* 0x0000000900097308 */ /* 0x000fe20000000800 */
[-C--:B------:R-:W-:Y:S01]  /*14af0*/  FFMA.FTZ R158, R92, R0.reuse, -R11 ;  /* 0x000000005c9e7223 */ /* 0x080fe2000001080b */
[-C--:B------:R-:W-:Y:S01]  /*14b00*/  FFMA.FTZ R159, R94, R0.reuse, -R97 ;  /* 0x000000005e9f7223 */ /* 0x080fe20000010861 */
[-C--:B------:R-:W-:Y:S01]  /*14b10*/  FFMA.FTZ R138, R100, R0.reuse, -R11 ;  /* 0x00000000648a7223 */ /* 0x080fe2000001080b */
[-CC-:B------:R-:W-:Y:S01]  /*14b20*/  FFMA.FTZ R100, R95, R0.reuse, -R97.reuse ;  /* 0x000000005f647223 */ /* 0x180fe20000010861 */
[-CC-:B------:R-:W-:Y:S01]  /*14b30*/  FFMA.FTZ R91, R98, R0.reuse, -R97.reuse ;  /* 0x00000000625b7223 */ /* 0x180fe20000010861 */
[-CC-:B------:R-:W-:Y:S01]  /*14b40*/  FFMA.FTZ R98, R99, R0.reuse, -R97.reuse ;  /* 0x0000000063627223 */ /* 0x180fe20000010861 */
[-CC-:B------:R-:W-:Y:S01]  /*14b50*/  FFMA.FTZ R90, R102, R0.reuse, -R97.reuse ;  /* 0x00000000665a7223 */ /* 0x180fe20000010861 */
[----:B------:R-:W0:Y:S01]  /*14b60*/  MUFU.EX2 R156, R156 ;  /* 0x0000009c009c7308 */ /* 0x000e220000000800 */
[-CC-:B------:R-:W-:Y:S01]  /*14b70*/  FFMA.FTZ R141, R106, R0.reuse, -R97.reuse ;  /* 0x000000006a8d7223 */ /* 0x180fe20000010861 */
[-C--:B------:R-:W-:Y:S01]  /*14b80*/  FFMA.FTZ R95, R103, R0.reuse, -R97 ;  /* 0x00000000675f7223 */ /* 0x080fe20000010861 */
[-CC-:B------:R-:W-:Y:S01]  /*14b90*/  FFMA.FTZ R140, R104, R0.reuse, -R11.reuse ;  /* 0x00000000688c7223 */ /* 0x180fe2000001080b */
        /* <DEDUP_REMOVED lines=9> */
[----:B------:R-:W-:Y:S01]  /*14c30*/  IADD3 R99, R15, 0x2a840, RZ ;  /* 0x0002a8400f637810 */ /* 0x000fe20007ffe0ff */
[-C--:B------:R-:W-:Y:S01]  /*14c40*/  FFMA.FTZ R88, R113, R0.reuse, -R11 ;  /* 0x0000000071587223 */ /* 0x080fe2000001080b */
[-C--:B------:R-:W-:Y:S01]  /*14c50*/  FFMA.FTZ R103, R115, R0.reuse, -R97 ;  /* 0x0000000073677223 */ /* 0x080fe20000010861 */
[----:B------:R-:W1:Y:S01]  /*14c60*/  MUFU.EX2 R157, R157 ;  /* 0x0000009d009d7308 */ /* 0x000e620000000800 */
        /* <DEDUP_REMOVED lines=16> */
[----:B-1----:R-:W-:Y:S01]  /*14d70*/  FFMA.FTZ R6, R4, R6, R157 ;  /* 0x0000000604067223 */ /* 0x002fe2000001009d */
[----:B------:R-:W-:Y:S01]  /*14d80*/  PRMT R99, R183, 0x654, R99 ;  /* 0x00000654b7637816 */ /* 0x000fe20000000063 */
[-C--:B------:R-:W-:Y:S01]  /*14d90*/  FFMA.FTZ R153, R130, R0.reuse, -R97 ;  /* 0x0000000082997223 */ /* 0x080fe20000010861 */
[-CC-:B------:R-:W-:Y:S01]  /*14da0*/  FFMA.FTZ R10, R129, R0.reuse, -R11.reuse ;  /* 0x00000000810a7223 */ /* 0x180fe2000001080b */
[-C--:B------:R-:W-:Y:S01]  /*14db0*/  FFMA.FTZ R154, R132, R0.reuse, -R11 ;  /* 0x00000000849a7223 */ /* 0x080fe2000001080b */
[----:B------:R1:W-:Y:S01]  /*14dc0*/  SYNCS.ARRIVE.TRANS64.RED.A1T0 RZ, [R99+URZ], RZ ;  /* 0x000000ff63ff79a7 */ /* 0x0003e2000810043f */
[-C--:B------:R-:W-:Y:S01]  /*14dd0*/  FFMA.FTZ R155, R134, R0.reuse, -R97 ;  /* 0x00000000869b7223 */ /* 0x080fe20000010861 */
[----:B------:R-:W3:Y:S01]  /*14de0*/  MUFU.EX2 R158, R158 ;  /* 0x0000009e009e7308 */ /* 0x000ee20000000800 */
[----:B0-----:R-:W-:Y:S01]  /*14df0*/  FADD.FTZ R7, R139, R7 ;  /* 0x000000078b077221 */ /* 0x001fe20000010000 */
[-C--:B------:R-:W-:Y:S01]  /*14e00*/  FFMA.FTZ R11, R133, R0.reuse, -R11 ;  /* 0x00000000850b7223 */ /* 0x080fe2000001080b */
[-CC-:B-1----:R-:W-:Y:S01]  /*14e10*/  FFMA.FTZ R99, R131, R0.reuse, -R97.reuse ;  /* 0x0000000083637223 */ /* 0x182fe20000010861 */
[----:B------:R-:W-:-:S04]  /*14e20*/  FFMA.FTZ R97, R135, R0, -R97 ;  /* 0x0000000087617223 */ /* 0x000fc80000010861 */
[----:B------:R-:W0:Y:S01]  /*14e30*/  MUFU.EX2 R159, R159 ;  /* 0x0000009f009f7308 */ /* 0x000e220000000800 */
[----:B--2---:R-:W-:-:S07]  /*14e40*/  FADD.FTZ R106, R101, R6 ;  /* 0x00000006656a7221 */ /* 0x004fce0000010000 */
[----:B------:R-:W1:Y:S01]  /*14e50*/  MUFU.EX2 R137, R137 ;  /* 0x0000008900897308 */ /* 0x000e620000000800 */
[----:B---3--:R-:W-:-:S07]  /*14e60*/  FADD.FTZ R6, R158, R7 ;  /* 0x000000079e067221 */ /* 0x008fce0000010000 */
        /* <DEDUP_REMOVED lines=81> */
[----:B-1----:R-:W-:Y:S01]  /*15380*/  FADD.FTZ R106, R155, R7 ;  /* 0x000000079b6a7221 */ /* 0x002fe20000010000 */
[----:B--2---:R-:W-:-:S03]  /*15390*/  FADD.FTZ R7, R11, R6 ;  /* 0x000000060b077221 */ /* 0x004fc60000010000 */
[----:B0-----:R-:W-:Y:S01]  /*153a0*/  FADD.FTZ R6, R97, R106 ;  /* 0x0000006a61067221 */ /* 0x001fe20000010000 */
[----:B------:R-:W-:Y:S06]  /*153b0*/  @!P0 BRA `(.L_x_638) ;  /* 0x0000000000048947 */ /* 0x000fec0003800000 */
[----:B------:R-:W-:Y:S01]  /*153c0*/  BPT.TRAP 0x1 ;  /* 0x000000040000795c */ /* 0x000fe20000300000 */
.L_x_638:
[----:B------:R-:W-:Y:S01]  /*153d0*/  ISETP.GT.AND P1, PT, R12, R182, PT ;  /* 0x000000b60c00720c */ /* 0x000fe20003f24270 */
[----:B------:R-:W-:Y:S01]  /*153e0*/  VIADD R20, R20, 0x2a860 ;  /* 0x0002a86014147836 */ /* 0x000fe20000000000 */
[----:B------:R-:W-:Y:S01]  /*153f0*/  F2FP.F16.F32.PACK_AB R156, R139, R156 ;  /* 0x0000009c8b9c723e */ /* 0x000fe200000000ff */
[----:B------:R-:W-:Y:S01]  /*15400*/  VIADD R12, R12, 0xffffffff ;  /* 0xffffffff0c0c7836 */ /* 0x000fe20000000000 */
[----:B------:R-:W-:Y:S02]  /*15410*/  F2FP.F16.F32.PACK_AB R158, R137, R158 ;  /* 0x0000009e899e723e */ /* 0x000fe400000000ff */
[----:B------:R-:W-:Y:S02]  /*15420*/  PRMT R20, R183, 0x654, R20 ;  /* 0x00000654b7147816 */ /* 0x000fe40000000014 */
[----:B------:R-:W-:Y:S01]  /*15430*/  F2FP.F16.F32.PACK_AB R148, R14, R148 ;  /* 0x000000940e94723e */ /* 0x000fe200000000ff */
[----:B------:R-:W-:Y:S01]  /*15440*/  IMAD.MOV.U32 R14, RZ, RZ, R5 ;  /* 0x000000ffff0e7224 */ /* 0x000fe200078e0005 */
[----:B------:R0:W-:Y:S01]  /*15450*/  SYNCS.ARRIVE.TRANS64.RED.A1T0 RZ, [R20+URZ], RZ ;  /* 0x000000ff14ff79a7 */ /* 0x0001e2000810043f */
[----:B------:R-:W-:-:S02]  /*15460*/  F2FP.F16.F32.PACK_AB R150, R13, R150 ;  /* 0x000000960d96723e */ /* 0x000fc400000000ff */
[----:B------:R-:W-:Y:S01]  /*15470*/  F2FP.F16.F32.PACK_AB R152, R10, R152 ;  /* 0x000000980a98723e */ /* 0x000fe200000000ff */
[----:B------:R-:W-:Y:S01]  /*15480*/  IMAD.MOV.U32 R10, RZ, RZ, R181 ;  /* 0x000000ffff0a7224 */ /* 0x000fe200078e00b5 */
        /* <DEDUP_REMOVED lines=19> */
[----:B------:R-:W-:Y:S02]  /*155c0*/  MOV R13, R3 ;  /* 0x00000003000d7202 */ /* 0x000fe40000000f00 */
[----:B------:R-:W-:Y:S01]  /*155d0*/  MOV R11, R174 ;  /* 0x000000ae000b7202 */ /* 0x000fe20000000f00 */
[----:B0-----:R-:W-:Y:S06]  /*155e0*/  @P1 BRA `(.L_x_639) ;  /* 0xffffffdc00cc1947 */ /* 0x001fec000383ffff */
.L_x_626:
[----:B------:R-:W-:Y:S05]  /*155f0*/  BSYNC B0 ;  /* 0x0000000000007941 */ /* 0x000fea0003800000 */
.L_x_625:
        /* <DEDUP_REMOVED lines=67> */
.L_x_640:
[----:B------:R-:W-:Y:S01]  /*15a30*/  IMAD R4, R174, 0x8, R2 ;  /* 0x00000008ae047824 */ /* 0x000fe200078e0202 */
[----:B------:R-:W-:-:S04]  /*15a40*/  SHF.L.U32 R9, R181, 0x1f, RZ ;  /* 0x0000001fb5097819 */ /* 0x000fc800000006ff */
[----:B------:R0:W1:Y:S01]  /*15a50*/  SYNCS.PHASECHK.TRANS64.TRYWAIT P1, [R4+URZ+0x2a850], R9 ;  /* 0x02a85009040075a7 */ /* 0x000062000802017f */
[----:B------:R-:W-:Y:S05]  /*15a60*/  @!P0 BRA `(.L_x_641) ;  /* 0x0000000000048947 */ /* 0x000fea0003800000 */
[----:B------:R-:W-:Y:S01]  /*15a70*/  BPT.TRAP 0x1 ;  /* 0x000000040000795c */ /* 0x000fe20000300000 */
.L_x_641:
[----:B------:R-:W-:Y:S01]  /*15a80*/  VIADD R2, R2, 0x400 ;  /* 0x0000040002027836 */ /* 0x000fe20000000000 */
[----:B------:R-:W-:Y:S04]  /*15a90*/  BSSY B0, `(.L_x_642) ;  /* 0x0000008000007945 */ /* 0x000fe80003800000 */
[----:B------:R-:W-:-:S04]  /*15aa0*/  SHF.R.U32.HI R2, RZ, 0x4, R2 ;  /* 0x00000004ff027819 */ /* 0x000fc80000011602 */
[----:B------:R-:W-:-:S04]  /*15ab0*/  LOP3.LUT R2, R2, 0x3fff, RZ, 0xc0, !PT ;  /* 0x00003fff02027812 */ /* 0x000fc800078ec0ff */
[----:B------:R-:W-:-:S05]  /*15ac0*/  LOP3.LUT R11, R2, 0x3000000, RZ, 0xfc, !PT ;  /* 0x03000000020b7812 */ /* 0x000fca00078efcff */
[----:B------:R-:W-:Y:S01]  /*15ad0*/  IMAD R2, R174, 0x600, R11 ;  /* 0x00000600ae027824 */ /* 0x000fe200078e020b */
[----:B-1----:R-:W-:Y:S06]  /*15ae0*/  @P1 BRA `(.L_x_643) ;  /* 0x0000000000081947 */ /* 0x002fec0003800000 */
[----:B------:R-:W1:Y:S02]  /*15af0*/  SYNCS.PHASECHK.TRANS64.TRYWAIT P1, [R4+URZ+0x2a850], R9 ;  /* 0x02a85009040075a7 */ /* 0x000e64000802017f */
[----:B-1----:R-:W-:Y:S05]  /*15b00*/  @!P1 BRA `(.L_x_644) ;  /* 0x000000b4007c9947 */ /* 0x002fea0003800000 */
.L_x_643:
[----:B------:R-:W-:Y:S05]  /*15b10*/  BSYNC B0 ;  /* 0x0000000000007941 */ /* 0x000fea0003800000 */
.L_x_642:
[----:B01----:R-:W-:Y:S01]  /*15b20*/  IMAD.MOV.U32 R9, RZ, RZ, 0x40000040 ;  /* 0x40000040ff097424 */ /* 0x003fe200078e00ff */
[----:B------:R-:W-:Y:S01]  /*15b30*/  MOV R8, R2 ;  /* 0x0000000200087202 */ /* 0x000fe20000000f00 */
[----:B------:R-:W-:Y:S01]  /*15b40*/  WARPGROUP.ARRIVE ;  /* 0x00000000000079c5 */ /* 0x000fe20000000000 */
[----:B------:R-:W-:Y:S01]  /*15b50*/  IMAD.MOV.U32 R21, RZ, RZ, -0x800000 ;  /* 0xff800000ff157424 */ /* 0x000fe200078e00ff */
[----:B------:R-:W-:Y:S02]  /*15b60*/  MOV R20, 0xff800000 ;  /* 0xff80000000147802 */ /* 0x000fe40000000f00 */
[----:B------:R-:W-:Y:S01]  /*15b70*/  R2UR UR6, R8 ;  /* 0x00000000080672ca */ /* 0x000fe200000e0000 */
[----:B------:R-:W-:Y:S01]  /*15b80*/  VIADD R8, R2, 0x80 ;  /* 0x0000008002087836 */ /* 0x000fe20000000000 */
[----:B------:R-:W-:Y:S02]  /*15b90*/  R2UR UR7, R9 ;  /* 0x00000000090772ca */ /* 0x000fe400000e0000 */
[----:B------:R-:W-:-:S11]  /*15ba0*/  MOV R9, 0x40000040 ;  /* 0x4000004000097802 */ /* 0x000fd60000000f00 */
[----:B------:R-:W-:Y:S01]  /*15bb0*/  HGMMA.64x128x16.F32 R24, R156, gdesc[UR4].tnspB, R24, gsb0 ;  /* 0x41e000049c187df0 */ /* 0x000fe20008000818 */
[----:B------:R-:W-:Y:S01]  /*15bc0*/  R2UR UR6, R8 ;  /* 0x00000000080672ca */ /* 0x000fe200000e0000 */
[----:B------:R-:W-:Y:S01]  /*15bd0*/  VIADD R8, R2, 0x100 ;  /* 0x0000010002087836 */ /* 0x000fe20000000000 */
[----:B------:R-:W-:Y:S01]  /*15be0*/  R2UR UR7, R9 ;  /* 0x00000000090772ca */ /* 0x000fe200000e0000 */
[----:B------:R-:W-:Y:S01]  /*15bf0*/  IMAD.MOV.U32 R9, RZ, RZ, 0x40000040 ;  /* 0x40000040ff097424 */ /* 0x000fe200078e00ff */
[----:B------:R-:W-:Y:S02]  /*15c00*/  WARPGROUP.DEPBAR.LE gsb0, 0x0 ;  /* 0x00008000000079c5 */ /* 0x000fe40000010000 */
[----:B------:R-:W-:-:S09]  /*15c10*/  WARPGROUP.ARRIVE ;  /* 0x00000000000079c5 */ /* 0x000fd20000000000 */
        /* <DEDUP_REMOVED lines=16> */
[----:B------:R-:W-:Y:S01]  /*15d20*/  VIADD R8, R2, 0x280 ;  /* 0x0000028002087836 */ /* 0x000fe20000000000 */
[----:B------:R-:W-:Y:S01]  /*15d30*/  R2UR UR7, R9 ;  /* 0x00000000090772ca */ /* 0x000fe200000e0000 */
[----:B------:R-:W-:Y:S01]  /*15d40*/  IMAD.MOV.U32 R9, RZ, RZ, 0x40000040 ;  /* 0x40000040ff097424 */ /* 0x000fe200078e00ff */
[----:B------:R-:W0:Y:S01]  /*15d50*/  SHFL.BFLY PT, R2, R7, 0x2, 0x1f ;  /* 0x0c401f0007027f89 */ /* 0x000e2200000e0000 */
[----:B------:R-:W-:Y:S02]  /*15d60*/  WARPGROUP.DEPBAR.LE gsb0, 0x0 ;  /* 0x00008000000079c5 */ /* 0x000fe40000010000 */
[----:B------:R-:W-:-:S08]  /*15d70*/  WARPGROUP.ARRIVE ;  /* 0x00000000000079c5 */ /* 0x000fd00000000000 */
[----:B------:R-:W-:Y:S01]  /*15d80*/  HGMMA.64x128x16.F32 R24, R148, gdesc[UR4].tnspB, R24, gsb0 ;  /* 0x41e0000494187df0 */ /* 0x000fe20008000818 */
[----:B------:R-:W-:Y:S01]  /*15d90*/  R2UR UR6, R8 ;  /* 0x00000000080672ca */ /* 0x000fe200000e0000 */
[----:B0-----:R-:W-:Y:S01]  /*15da0*/  FADD.FTZ R8, R2, R7 ;  /* 0x0000000702087221 */ /* 0x001fe20000010000 */
[----:B------:R-:W-:Y:S01]  /*15db0*/  R2UR UR7, R9 ;  /* 0x00000000090772ca */ /* 0x000fe200000e0000 */
[----:B------:R-:W-:Y:S01]  /*15dc0*/  IMAD.MOV.U32 R2, RZ, RZ, RZ ;  /* 0x000000ffff027224 */ /* 0x000fe200078e00ff */
[----:B------:R-:W0:Y:S02]  /*15dd0*/  SHFL.BFLY PT, R9, R6, 0x2, 0x1f ;  /* 0x0c401f0006097f89 */ /* 0x000e2400000e0000 */
[----:B0-----:R-:W-:Y:S01]  /*15de0*/  FADD.FTZ R10, R9, R6 ;  /* 0x00000006090a7221 */ /* 0x001fe20000010000 */
[----:B------:R-:W-:Y:S01]  /*15df0*/  MOV R6, RZ ;  /* 0x000000ff00067202 */ /* 0x000fe20000000f00 */
[----:B------:R-:W0:Y:S04]  /*15e00*/  SHFL.BFLY PT, R9, R8, 0x1, 0x1f ;  /* 0x0c201f0008097f89 */ /* 0x000e2800000e0000 */
[----:B------:R-:W1:Y:S01]  /*15e10*/  SHFL.BFLY PT, R11, R10, 0x1, 0x1f ;  /* 0x0c201f000a0b7f89 */ /* 0x000e6200000e0000 */
[----:B0-----:R-:W-:Y:S01]  /*15e20*/  FADD.FTZ R12, R8, R9 ;  /* 0x00000009080c7221 */ /* 0x001fe20000010000 */
[----:B-1----:R-:W-:-:S04]  /*15e30*/  FADD.FTZ R11, R10, R11 ;  /* 0x0000000b0a0b7221 */ /* 0x002fc80000010000 */
[----:B------:R-:W-:Y:S02]  /*15e40*/  FSETP.NE.FTZ.AND P1, PT, R12, RZ, PT ;  /* 0x000000ff0c00720b */ /* 0x000fe40003f35000 */
[----:B------:R-:W-:-:S11]  /*15e50*/  FSETP.NE.FTZ.AND P2, PT, R11, RZ, PT ;  /* 0x000000ff0b00720b */ /* 0x000fd60003f55000 */
[----:B------:R-:W0:Y:S01]  /*15e60*/  @P1 MUFU.LG2 R7, R12 ;  /* 0x0000000c00071308 */ /* 0x000e220000000c00 */
[C---:B------:R-:W-:Y:S01]  /*15e70*/  @P1 FMUL.FTZ R8, R0.reuse, 0.69314718246459960938 ;  /* 0x3f31721800081820 */ /* 0x040fe20000410000 */
[----:B------:R-:W-:-:S06]  /*15e80*/  @P2 FMUL.FTZ R13, R0, 0.69314718246459960938 ;  /* 0x3f317218000d2820 */ /* 0x000fcc0000410000 */
        /* <DEDUP_REMOVED lines=9> */
[----:B------:R-:W-:Y:S03]  /*15f20*/  HGMMA.64x128x16.F32 R24, R152, gdesc[UR4].tnspB, R24, gsb0 ;  /* 0x41e0000498187df0 */ /* 0x000fe60008000818 */
[----:B------:R-:W-:Y:S02]  /*15f30*/  WARPGROUP.DEPBAR.LE gsb0, 0x0 ;  /* 0x00008000000079c5 */ /* 0x000fe40000010000 */
[----:B--23--:R-:W-:Y:S05]  /*15f40*/  @!P0 BRA `(.L_x_645) ;  /* 0x0000000000048947 */ /* 0x00cfea0003800000 */
[----:B------:R-:W-:Y:S01]  /*15f50*/  BPT.TRAP 0x1 ;  /* 0x000000040000795c */ /* 0x000fe20000300000 */
.L_x_645:
[----:B------:R-:W-:Y:S02]  /*15f60*/  VIADD R4, R4, 0x2a860 ;  /* 0x0002a86004047836 */ /* 0x000fe40000000000 */
[-C--:B------:R-:W-:Y:S01]  /*15f70*/  FMUL.FTZ R88, R24, R6.reuse ;  /* 0x0000000618587220 */ /* 0x080fe20000410000 */
[----:B------:R-:W-:Y:S02]  /*15f80*/  VIADD R174, R174, 0x1 ;  /* 0x00000001aeae7836 */ /* 0x000fe40000000000 */
[-C--:B------:R-:W-:Y:S01]  /*15f90*/  FMUL.FTZ R89, R25, R6.reuse ;  /* 0x0000000619597220 */ /* 0x080fe20000410000 */
[-C--:B------:R-:W-:Y:S01]  /*15fa0*/  FMUL.FTZ R90, R28, R6.reuse ;  /* 0x000000061c5a7220 */ /* 0x080fe20000410000 */
[----:B------:R-:W-:Y:S01]  /*15fb0*/  PRMT R4, R183, 0x654, R4 ;  /* 0x00000654b7047816 */ /* 0x000fe20000000004 */
[-C--:B------:R-:W-:Y:S01]  /*15fc0*/  FMUL.FTZ R91, R29, R6.reuse ;  /* 0x000000061d5b7220 */ /* 0x080fe20000410000 */
[----:B------:R-:W-:Y:S01]  /*15fd0*/  ISETP.NE.AND P1, PT, R174, 0x2, PT ;  /* 0x00000002ae00780c */ /* 0x000fe20003f25270 */
[-C--:B------:R-:W-:Y:S01]  /*15fe0*/  FMUL.FTZ R92, R32, R6.reuse ;  /* 0x00000006205c7220 */ /* 0x080fe20000410000 */
[----:B------:R1:W-:Y:S01]  /*15ff0*/  SYNCS.ARRIVE.TRANS64.RED.A1T0 RZ, [R4+URZ], RZ ;  /* 0x000000ff04ff79a7 */ /* 0x0003e2000810043f */
[-C--:B------:R-:W-:Y:S01]  /*16000*/  FMUL.FTZ R93, R33, R6.reuse ;  /* 0x00000006215d7220 */ /* 0x080fe20000410000 */
[----:B------:R-:W-:Y:S01]  /*16010*/  SEL R0, RZ, 0x1, P1 ;  /* 0x00000001ff007807 */ /* 0x000fe20000800000 */
        /* <DEDUP_REMOVED lines=27> */
[-C--:B0-----:R-:W-:Y:S01]  /*161d0*/  FMUL.FTZ R96, R26, R2.reuse ;  /* 0x000000021a607220 */ /* 0x081fe20000410000 */
        /* <DEDUP_REMOVED lines=31> */
[----:B------:R-:W-:-:S02]  /*163d0*/  LOP3.LUT R181, R181, R0, RZ, 0x3c, !PT ;  /* 0x00000000b5b57212 */ /* 0x000fc400078e3cff */
[----:B------:R-:W-:Y:S02]  /*163e0*/  IADD3 R191, R191, 0x1, RZ ;  /* 0x00000001bfbf7810 */ /* 0x000fe40007ffe0ff */
[----:B-1----:R-:W-:-:S07]  /*163f0*/  SEL R174, R174, RZ, P1 ;  /* 0x000000ffaeae7207 */ /* 0x002fce0000800000 */
.L_x_567:
[----:B------:R-:W1:Y:S08]  /*16400*/  S2UR UR4, SR_CgaCtaId ;  /* 0x00000000000479c3 */ /* 0x000e700000008800 */
[----:B------:R-:W-:Y:S01]  /*16410*/  BAR.SYNC.DEFER_BLOCKING 0x5, 0x180 ;  /* 0x0146000000007b1d */ /* 0x000fe20000010000 */
[----:B------:R-:W-:-:S05]  /*16420*/  MOV R2, 0x400 ;  /* 0x0000040000027802 */ /* 0x000fca0000000f00 */
[----:B------:R-:W-:Y:S01]  /*16430*/  BSSY B0, `(.L_x_646) ;  /* 0x00002db000007945 */ /* 0x000fe20003800000 */
[----:B-1----:R-:W-:-:S05]  /*16440*/  IMAD.U32 R183, RZ, RZ, UR4 ;  /* 0x00000004ffb77e24 */ /* 0x002fca000f8e00ff */
[----:B------:R-:W-:-:S05]  /*16450*/  LEA R2, R183, R2, 0x18 ;  /* 0x00000002b7027211 */ /* 0x000fca00078ec0ff */
[----:B------:R1:W2:Y:S01]  /*16460*/  LDS.128 R144, [R2+0x2a8d0] ;  /* 0x02a8d00002907984 */ /* 0x0002a20000000c00 */
[----:B------:R-:W-:Y:S06]  /*16470*/  BAR.ARV 0x4, 0x180 ;  /* 0x0106000000007b1d */ /* 0x000fec0000002000 */
[----:B------:R-:W-:Y:S05]  /*16480*/  @P0 BRA `(.L_x_647) ;  /* 0x00000020006c0947 */ /* 0x000fea0003800000 */
[----:B------:R-:W4:Y:S01]  /*16490*/  LDL R0, [R1+0x70] ;  /* 0x0000700001007983 */ /* 0x000f220000100800 */
[----:B------:R-:W0:Y:S01]  /*164a0*/  S2R R3, SR_SWINHI ;  /* 0x0000000000037919 */ /* 0x000e220000002f00 */
[----:B------:R-:W-:Y:S01]  /*164b0*/  F2FP.F16.F32.PACK_AB R32, R95, R94 ;  /* 0x0000005e5f20723e */ /* 0x000fe200000000ff */
[----:B------:R-:W-:Y:S01]  /*164c0*/  ULDC.64 UR6, c[0x0][0xc00] ;  /* 0x0003000000067ab9 */ /* 0x000fe20000000a00 */
[----:B------:R-:W-:Y:S01]  /*164d0*/  ULDC.64 UR4, c[0x0][0xc08] ;  /* 0x0003020000047ab9 */ /* 0x000fe20000000a00 */
[----:B------:R-:W2:Y:S01]  /*164e0*/  LDL R104, [R1+0x6c] ;  /* 0x00006c0001687983 */ /* 0x000ea20000100800 */
[----:B------:R-:W-:Y:S02]  /*164f0*/  MOV R72, R2 ;  /* 0x0000000200487202 */ /* 0x000fe40000000f00 */
[----:B0-----:R-:W-:Y:S01]  /*16500*/  MOV R73, R3 ;  /* 0x0000000300497202 */ /* 0x001fe20000000f00 */
[----:B------:R-:W-:Y:S02]  /*16510*/  BAR.SYNC.DEFER_BLOCKING 0x1, 0x100 ;  /* 0x0044000000007b1d */ /* 0x000fe40000010000 */
[----:B----4-:R-:W-:-:S03]  /*16520*/  IMAD.WIDE R8, R0, 0x2, R72 ;  /* 0x0000000200087825 */ /* 0x010fc600078e0248 */
[C---:B------:R-:W-:Y:S02]  /*16530*/  LOP3.LUT R3, R8.reuse, 0x380, RZ, 0xc0, !PT ;  /* 0x0000038008037812 */ /* 0x040fe400078ec0ff */
[C---:B------:R-:W-:Y:S02]  /*16540*/  IADD3 R11, P6, R8.reuse, 0x20, RZ ;  /* 0x00000020080b7810 */ /* 0x040fe40007fde0ff */
[----:B------:R-:W-:Y:S02]  /*16550*/  SHF.R.U64 R3, R3, 0x3, RZ ;  /* 0x0000000303037819 */ /* 0x000fe400000012ff */
[C---:B------:R-:W-:Y:S02]  /*16560*/  IADD3 R6, P5, R8.reuse, 0x40, RZ ;  /* 0x0000004008067810 */ /* 0x040fe40007fbe0ff */
[C---:B---3--:R-:W-:Y:S02]  /*16570*/  IADD3 R31, P4, R8.reuse, 0x60, RZ ;  /* 0x00000060081f7810 */ /* 0x048fe40007f9e0ff */
[----:B------:R-:W-:-:S02]  /*16580*/  IADD3 R33, P3, R8, 0x4000, RZ ;  /* 0x0000400008217810 */ /* 0x000fc40007f7e0ff */
[C---:B------:R-:W-:Y:S02]  /*16590*/  IADD3 R35, P2, R8.reuse, 0x4020, RZ ;  /* 0x0000402008237810 */ /* 0x040fe40007f5e0ff */
[C---:B------:R-:W-:Y:S02]  /*165a0*/  IADD3 R26, P1, R8.reuse, 0x4040, RZ ;  /* 0x00004040081a7810 */ /* 0x040fe40007f3e0ff */
[----:B------:R-:W-:Y:S02]  /*165b0*/  IADD3 R103, P0, R8, 0x4060, RZ ;  /* 0x0000406008677810 */ /* 0x000fe40007f1e0ff */
[----:B------:R-:W-:Y:S02]  /*165c0*/  LOP3.LUT R8, R3, R8, RZ, 0x3c, !PT ;  /* 0x0000000803087212 */ /* 0x000fe400078e3cff */
[----:B------:R-:W-:Y:S02]  /*165d0*/  LOP3.LUT R0, R11, 0x380, RZ, 0xc0, !PT ;  /* 0x000003800b007812 */ /* 0x000fe400078ec0ff */
[----:B------:R-:W-:-:S02]  /*165e0*/  LOP3.LUT R3, R6, 0x380, RZ, 0xc0, !PT ;  /* 0x0000038006037812 */ /* 0x000fc400078ec0ff */
[----:B------:R-:W-:Y:S02]  /*165f0*/  LOP3.LUT R10, R31, 0x380, RZ, 0xc0, !PT ;  /* 0x000003801f0a7812 */ /* 0x000fe400078ec0ff */
[----:B------:R-:W-:Y:S02]  /*16600*/  SHF.R.U64 R0, R0, 0x3, RZ ;  /* 0x0000000300007819 */ /* 0x000fe400000012ff */
[----:B------:R-:W-:Y:S02]  /*16610*/  SHF.R.U64 R3, R3, 0x3, RZ ;  /* 0x0000000303037819 */ /* 0x000fe400000012ff */
[----:B------:R-:W-:Y:S02]  /*16620*/  LOP3.LUT R14, R33, 0x380, RZ, 0xc0, !PT ;  /* 0x00000380210e7812 */ /* 0x000fe400078ec0ff */
[----:B------:R-:W-:Y:S02]  /*16630*/  SHF.R.U64 R10, R10, 0x3, RZ ;  /* 0x000000030a0a7819 */ /* 0x000fe400000012ff */
[----:B------:R-:W-:-:S02]  /*16640*/  LOP3.LUT R4, R0, R11, RZ, 0x3c, !PT ;  /* 0x0000000b00047212 */ /* 0x000fc400078e3cff */
[----:B------:R-:W-:Y:S02]  /*16650*/  LOP3.LUT R6, R3, R6, RZ, 0x3c, !PT ;  /* 0x0000000603067212 */ /* 0x000fe400078e3cff */
[----:B------:R-:W-:Y:S01]  /*16660*/  LOP3.LUT R0, R35, 0x380, RZ, 0xc0, !PT ;  /* 0x0000038023007812 */ /* 0x000fe200078ec0ff */
[--C-:B------:R-:W-:Y:S01]  /*16670*/  IMAD.X R5, RZ, RZ, R9.reuse, P6 ;  /* 0x000000ffff057224 */ /* 0x100fe200030e0609 */
[----:B------:R-:W-:Y:S01]  /*16680*/  SHF.R.U64 R14, R14, 0x3, RZ ;  /* 0x000000030e0e7819 */ /* 0x000fe200000012ff */
[--C-:B------:R-:W-:Y:S01]  /*16690*/  IMAD.X R13, RZ, RZ, R9.reuse, P4 ;  /* 0x000000ffff0d7224 */ /* 0x100fe200020e0609 */
[----:B------:R-:W-:Y:S01]  /*166a0*/  LOP3.LUT R3, R26, 0x380, RZ, 0xc0, !PT ;  /* 0x000003801a037812 */ /* 0x000fe200078ec0ff */
[--C-:B------:R-:W-:Y:S01]  /*166b0*/  IMAD.X R15, RZ, RZ, R9.reuse, P3 ;  /* 0x000000ffff0f7224 */ /* 0x100fe200018e0609 */
[-C--:B------:R-:W-:Y:S01]  /*166c0*/  IADD3.X R7, RZ, R9.reuse, RZ, P5, !PT ;  /* 0x00000009ff077210 */ /* 0x080fe20002ffe4ff */
[--C-:B------:R-:W-:Y:S01]  /*166d0*/  IMAD.X R27, RZ, RZ, R9.reuse, P1 ;  /* 0x000000ffff1b7224 */ /* 0x100fe200008e0609 */
[----:B------:R-:W-:Y:S01]  /*166e0*/  IADD3.X R25, RZ, R9, RZ, P2, !PT ;  /* 0x00000009ff197210 */ /* 0x000fe200017fe4ff */
[----:B------:R-:W-:Y:S01]  /*166f0*/  IMAD.X R29, RZ, RZ, R9, P0 ;  /* 0x000000ffff1d7224 */ /* 0x000fe200000e0609 */
[----:B------:R-:W-:-:S02]  /*16700*/  LOP3.LUT R12, R10, R31, RZ, 0x3c, !PT ;  /* 0x0000001f0a0c7212 */ /* 0x000fc400078e3cff */
[----:B------:R-:W-:Y:S02]  /*16710*/  MOV R30, R8 ;  /* 0x00000008001e7202 */ /* 0x000fe40000000f00 */
[----:B------:R-:W-:Y:S02]  /*16720*/  LOP3.LUT R28, R103, 0x380, RZ, 0xc0, !PT ;  /* 0x00000380671c7812 */ /* 0x000fe400078ec0ff */
[----:B------:R-:W-:Y:S02]  /*16730*/  F2FP.F16.F32.PACK_AB R8, R89, R88 ;  /* 0x000000585908723e */ /* 0x000fe400000000ff */
[----:B------:R-:W-:Y:S02]  /*16740*/  F2FP.F16.F32.PACK_AB R9, R97, R96 ;  /* 0x000000606109723e */ /* 0x000fe400000000ff */
[----:B------:R-:W-:Y:S02]  /*16750*/  F2FP.F16.F32.PACK_AB R10, R91, R90 ;  /* 0x0000005a5b0a723e */ /* 0x000fe400000000ff */
[----:B------:R-:W-:-:S02]  /*16760*/  F2FP.F16.F32.PACK_AB R11, R99, R98 ;  /* 0x00000062630b723e */ /* 0x000fc400000000ff */
[----:B------:R-:W-:Y:S02]  /*16770*/  SHF.R.U64 R0, R0, 0x3, RZ ;  /* 0x0000000300007819 */ /* 0x000fe400000012ff */
[----:B------:R-:W-:Y:S02]  /*16780*/  LOP3.LUT R14, R14, R33, RZ, 0x3c, !PT ;  /* 0x000000210e0e7212 */ /* 0x000fe400078e3cff */
[----:B------:R-:W-:Y:S02]  /*16790*/  SHF.R.U64 R3, R3, 0x3, RZ ;  /* 0x0000000303037819 */ /* 0x000fe400000012ff */
[----:B------:R-:W-:Y:S01]  /*167a0*/  SHF.R.U64 R28, R28, 0x3, RZ ;  /* 0x000000031c1c7819 */ /* 0x000fe200000012ff */
[----:B------:R0:W-:Y:S01]  /*167b0*/  STSM.16.M88.4 [R30], R8 ;  /* 0x000000081e007844 */ /* 0x0001e20000000200 */
[----:B------:R-:W-:Y:S02]  /*167c0*/  MOV R33, R4 ;  /* 0x0000000400217202 */ /* 0x000fe40000000f00 */
[----:B------:R-:W-:-:S02]  /*167d0*/  MOV R34, R6 ;  /* 0x0000000600227202 */ /* 0x000fc40000000f00 */
[----:B------:R-:W-:Y:S02]  /*167e0*/  LOP3.LUT R24, R0, R35, RZ, 0x3c, !PT ;  /* 0x0000002300187212 */ /* 0x000fe400078e3cff */
[----:B------:R-:W-:Y:S02]  /*167f0*/  F2FP.F16.F32.PACK_AB R4, R93, R92 ;  /* 0x0000005c5d04723e */ /* 0x000fe400000000ff */
[----:B------:R-:W-:Y:S02]  /*16800*/  F2FP.F16.F32.PACK_AB R5, R101, R100 ;  /* 0x000000646505723e */ /* 0x000fe400000000ff */
[----:B------:R-:W-:Y:S02]  /*16810*/  F2FP.F16.F32.PACK_AB R6, R37, R36 ;  /* 0x000000242506723e */ /* 0x000fe400000000ff */
[----:B------:R-:W-:Y:S02]  /*16820*/  F2FP.F16.F32.PACK_AB R7, R39, R38 ;  /* 0x000000262707723e */ /* 0x000fe400000000ff */
[----:B------:R-:W-:-:S02]  /*16830*/  LOP3.LUT R26, R3, R26, RZ, 0x3c, !PT ;  /* 0x0000001a031a7212 */ /* 0x000fc400078e3cff */
[----:B------:R-:W-:Y:S02]  /*16840*/  MOV R35, R12 ;  /* 0x0000000c00237202 */ /* 0x000fe40000000f00 */
[----:B------:R-:W-:Y:S02]  /*16850*/  MOV R0, R14 ;  /* 0x0000000e00007202 */ /* 0x000fe40000000f00 */
[----:B0-----:R-:W-:Y:S02]  /*16860*/  F2FP.F16.F32.PACK_AB R8, R41, R40 ;  /* 0x000000282908723e */ /* 0x001fe400000000ff */
[----:B------:R-:W-:Y:S02]  /*16870*/  F2FP.F16.F32.PACK_AB R9, R43, R42 ;  /* 0x0000002a2b09723e */ /* 0x000fe400000000ff */
[----:B------:R-:W-:Y:S02]  /*16880*/  F2FP.F16.F32.PACK_AB R10, R45, R44 ;  /* 0x0000002c2d0a723e */ /* 0x000fe400000000ff */
[----:B------:R-:W-:-:S02]  /*16890*/  F2FP.F16.F32.PACK_AB R11, R47, R46 ;  /* 0x0000002e2f0b723e */ /* 0x000fc400000000ff */
[----:B------:R-:W-:Y:S02]  /*168a0*/  LOP3.LUT R28, R28, R103, RZ, 0x3c, !PT ;  /* 0x000000671c1c7212 */ /* 0x000fe400078e3cff */
[----:B------:R-:W-:Y:S02]  /*168b0*/  F2FP.F16.F32.PACK_AB R12, R49, R48 ;  /* 0x00000030310c723e */ /* 0x000fe400000000ff */
[----:B------:R-:W-:Y:S02]  /*168c0*/  F2FP.F16.F32.PACK_AB R13, R51, R50 ;  /* 0x00000032330d723e */ /* 0x000fe400000000ff */
[----:B------:R-:W-:Y:S02]  /*168d0*/  F2FP.F16.F32.PACK_AB R14, R53, R52 ;  /* 0x00000034350e723e */ /* 0x000fe400000000ff */
[----:B------:R-:W-:Y:S01]  /*168e0*/  F2FP.F16.F32.PACK_AB R15, R55, R54 ;  /* 0x00000036370f723e */ /* 0x000fe200000000ff */
[----:B------:R0:W-:Y:S01]  /*168f0*/  STSM.16.M88.4 [R33], R4 ;  /* 0x0000000421007844 */ /* 0x0001e20000000200 */
[----:B------:R-:W-:-:S02]  /*16900*/  MOV R3, R24 ;  /* 0x0000001800037202 */ /* 0x000fc40000000f00 */
[----:B------:R-:W-:Y:S01]  /*16910*/  MOV R103, R26 ;  /* 0x0000001a00677202 */ /* 0x000fe20000000f00 */
[----:B------:R-:W-:Y:S01]  /*16920*/  STSM.16.M88.4 [R34], R8 ;  /* 0x0000000822007844 */ /* 0x000fe20000000200 */
[----:B------:R-:W-:Y:S02]  /*16930*/  F2FP.F16.F32.PACK_AB R24, R57, R56 ;  /* 0x000000383918723e */ /* 0x000fe400000000ff */
[----:B------:R-:W-:Y:S01]  /*16940*/  F2FP.F16.F32.PACK_AB R25, R59, R58 ;  /* 0x0000003a3b19723e */ /* 0x000fe200000000ff */
[----:B------:R3:W-:Y:S01]  /*16950*/  STSM.16.M88.4 [R35], R12 ;  /* 0x0000000c23007844 */ /* 0x0007e20000000200 */
[----:B------:R-:W-:Y:S02]  /*16960*/  F2FP.F16.F32.PACK_AB R26, R61, R60 ;  /* 0x0000003c3d1a723e */ /* 0x000fe400000000ff */
[----:B------:R-:W-:Y:S02]  /*16970*/  F2FP.F16.F32.PACK_AB R27, R63, R62 ;  /* 0x0000003e3f1b723e */ /* 0x000fe400000000ff */
[----:B------:R-:W-:-:S02]  /*16980*/  MOV R102, R28 ;  /* 0x0000001c00667202 */ /* 0x000fc40000000f00 */
[----:B------:R-:W-:Y:S02]  /*16990*/  F2FP.F16.F32.PACK_AB R28, R65, R64 ;  /* 0x00000040411c723e */ /* 0x000fe400000000ff */
[----:B------:R-:W-:Y:S02]  /*169a0*/  F2FP.F16.F32.PACK_AB R29, R67, R66 ;  /* 0x00000042431d723e */ /* 0x000fe400000000ff */
[----:B------:R-:W-:Y:S02]  /*169b0*/  F2FP.F16.F32.PACK_AB R30, R69, R68 ;  /* 0x00000044451e723e */ /* 0x000fe400000000ff */
[----:B------:R-:W-:Y:S02]  /*169c0*/  F2FP.F16.F32.PACK_AB R31, R71, R70 ;  /* 0x00000046471f723e */ /* 0x000fe400000000ff */
[----:B0-----:R-:W-:Y:S01]  /*169d0*/  F2FP.F16.F32.PACK_AB R33, R75, R74 ;  /* 0x0000004a4b21723e */ /* 0x001fe200000000ff */
[----:B---3--:R-:W0:Y:S01]  /*169e0*/  LDC.64 R14, c[0x0][0xba8] ;  /* 0x0002ea00ff0e7b82 */ /* 0x008e220000000a00 */
[----:B------:R-:W-:-:S02]  /*169f0*/  F2FP.F16.F32.PACK_AB R34, R77, R76 ;  /* 0x0000004c4d22723e */ /* 0x000fc400000000ff */
[----:B------:R-:W-:Y:S02]  /*16a00*/  F2FP.F16.F32.PACK_AB R35, R79, R78 ;  /* 0x0000004e4f23723e */ /* 0x000fe400000000ff */
[----:B------:R-:W-:Y:S02]  /*16a10*/  F2FP.F16.F32.PACK_AB R4, R81, R80 ;  /* 0x000000505104723e */ /* 0x000fe400000000ff */
[----:B------:R-:W-:Y:S02]  /*16a20*/  F2FP.F16.F32.PACK_AB R5, R83, R82 ;  /* 0x000000525305723e */ /* 0x000fe400000000ff */
[----:B------:R-:W-:Y:S02]  /*16a30*/  F2FP.F16.F32.PACK_AB R6, R85, R84 ;  /* 0x000000545506723e */ /* 0x000fe400000000ff */
[----:B------:R-:W-:Y:S01]  /*16a40*/  F2FP.F16.F32.PACK_AB R7, R87, R86 ;  /* 0x000000565707723e */ /* 0x000fe200000000ff */
[----:B------:R3:W-:Y:S04]  /*16a50*/  STSM.16.M88.4 [R0], R24 ;  /* 0x0000001800007844 */ /* 0x0007e80000000200 */
[----:B------:R-:W-:Y:S04]  /*16a60*/  STSM.16.M88.4 [R3], R28 ;  /* 0x0000001c03007844 */ /* 0x000fe80000000200 */
[----:B------:R-:W-:Y:S04]  /*16a70*/  STSM.16.M88.4 [R103], R32 ;  /* 0x0000002067007844 */ /* 0x000fe80000000200 */
[----:B------:R4:W-:Y:S01]  /*16a80*/  STSM.16.M88.4 [R102], R4 ;  /* 0x0000000466007844 */ /* 0x0009e20000000200 */
[----:B------:R-:W-:Y:S01]  /*16a90*/  BAR.SYNC.DEFER_BLOCKING 0x1, 0x100 ;  /* 0x0044000000007b1d */ /* 0x000fe20000010000 */
[----:B------:R-:W-:-:S04]  /*16aa0*/  ISETP.NE.U32.AND P0, PT, RZ, UR6, PT ;  /* 0x00000006ff007c0c */ /* 0x000fc8000bf05070 */
[----:B------:R-:W-:Y:S02]  /*16ab0*/  ISETP.NE.AND.EX P0, PT, RZ, UR7, PT, P0 ;  /* 0x00000007ff007c0c */ /* 0x000fe4000bf05300 */
[----:B------:R-:W-:Y:S02]  /*16ac0*/  IADD3 R8, P1, R189, UR6, RZ ;  /* 0x00000006bd087c10 */ /* 0x000fe4000ff3e0ff */
[----:B---3--:R-:W-:Y:S02]  /*16ad0*/  MOV R0, RZ ;  /* 0x000000ff00007202 */ /* 0x008fe40000000f00 */
[----:B------:R-:W-:Y:S01]  /*16ae0*/  IADD3.X R9, R190, UR7, RZ, P1, !PT ;  /* 0x00000007be097c10 */ /* 0x000fe20008ffe4ff */
[----:B------:R-:W-:Y:S01]  /*16af0*/  IMAD.MOV.U32 R24, RZ, RZ, 0x9b8 ;  /* 0x000009b8ff187424 */ /* 0x000fe200078e00ff */
[----:B----4-:R-:W3:Y:S05]  /*16b00*/  LDC R102, c[0x0][0xbe8] ;  /* 0x0002fa00ff667b82 */ /* 0x010eea0000000800 */
[----:B------:R-:W4:Y:S01]  /*16b10*/  @P0 LDG.E R0, desc[UR56][R8.64] ;  /* 0x0000003808000981 */ /* 0x000f22000c1e1900 */
[----:B------:R-:W-:-:S04]  /*16b20*/  ISETP.NE.U32.AND P1, PT, RZ, UR4, PT ;  /* 0x00000004ff007c0c */ /* 0x000fc8000bf25070 */
[----:B------:R-:W-:-:S13]  /*16b30*/  ISETP.NE.AND.EX P1, PT, RZ, UR5, PT, P1 ;  /* 0x00000005ff007c0c */ /* 0x000fda000bf25310 */
[----:B------:R-:W-:Y:S01]  /*16b40*/  @P1 IADD3 R4, P2, R189, UR4, RZ ;  /* 0x00000004bd041c10 */ /* 0x000fe2000ff5e0ff */
[----:B------:R-:W-:-:S03]  /*16b50*/  ULDC UR4, c[0x0][0xa88] ;  /* 0x0002a20000047ab9 */ /* 0x000fc60000000800 */
[----:B------:R-:W-:Y:S01]  /*16b60*/  @P1 IADD3.X R5, R190, UR5, RZ, P2, !PT ;  /* 0x00000005be051c10 */ /* 0x000fe200097fe4ff */
[----:B------:R-:W-:Y:S01]  /*16b70*/  IMAD.U32 R3, RZ, RZ, UR4 ;  /* 0x00000004ff037e24 */ /* 0x000fe2000f8e00ff */
[----:B------:R-:W-:Y:S01]  /*16b80*/  ISETP.NE.AND P2, PT, R187, RZ, PT ;  /* 0x000000ffbb00720c */ /* 0x000fe20003f45270 */
[----:B------:R-:W-:-:S03]  /*16b90*/  ULDC UR4, c[0x0][0xad4] ;  /* 0x0002b50000047ab9 */ /* 0x000fc60000000800 */
[----:B------:R-:W-:Y:S01]  /*16ba0*/  SEL R187, R187, UR4, P2 ;  /* 0x00000004bbbb7c07 */ /* 0x000fe20009000000 */
[----:B------:R1:W5:Y:S03]  /*16bb0*/  @P1 LDG.E R3, desc[UR56][R4.64] ;  /* 0x0000003804031981 */ /* 0x000366000c1e1900 */
[----:B------:R-:W-:-:S04]  /*16bc0*/  ISETP.GT.AND P3, PT, R187, 0x1, PT ;  /* 0x00000001bb00780c */ /* 0x000fc80003f64270 */
[----:B------:R-:W-:-:S04]  /*16bd0*/  SEL R24, R24, 0x978, P3 ;  /* 0x0000097818187807 */ /* 0x000fc80001800000 */
[----:B------:R-:W2:Y:S08]  /*16be0*/  LDC.64 R6, c[0x0][R24+0x220] ;  /* 0x0000880018067b82 */ /* 0x000eb00000000a00 */
[----:B------:R-:W0:Y:S01]  /*16bf0*/  LDC.64 R10, c[0x0][R24+0x218] ;  /* 0x00008600180a7b82 */ /* 0x000e220000000a00 */
[----:B---3--:R-:W-:-:S07]  /*16c00*/  ISETP.NE.AND P4, PT, R102, 0x1, PT ;  /* 0x000000016600780c */ /* 0x008fce0003f85270 */
[----:B------:R-:W3:Y:S01]  /*16c10*/  LDC.64 R12, c[0x0][R24+0x228] ;  /* 0x00008a00180c7b82 */ /* 0x000ee20000000a00 */
[----:B------:R-:W-:-:S07]  /*16c20*/  ISETP.NE.U32.AND P2, PT, RZ, UR6, PT ;  /* 0x00000006ff007c0c */ /* 0x000fce000bf45070 */
[----:B-1----:R1:W1:Y:S01]  /*16c30*/  LDC.64 R4, c[0x0][R24+0x210] ;  /* 0x0000840018047b82 */ /* 0x0022620000000a00 */
[----:B------:R-:W-:-:S07]  /*16c40*/  ISETP.NE.AND.EX P2, PT, RZ, UR7, PT, P2 ;  /* 0x00000007ff007c0c */ /* 0x000fce000bf45320 */
[----:B------:R-:W1:Y:S01]  /*16c50*/  @P4 LDC R26, c[0x0][0xbec] ;  /* 0x0002fb00ff1a4b82 */ /* 0x000e620000000800 */
[----:B------:R-:W-:-:S07]  /*16c60*/  SEL R188, R188, RZ, !P2 ;  /* 0x000000ffbcbc7207 */ /* 0x000fce0005000000 */
[----:B------:R-:W1:Y:S01]  /*16c70*/  @P4 LDC R33, c[0x0][0xbf0] ;  /* 0x0002fc00ff214b82 */ /* 0x000e620000000800 */
[----:B------:R-:W-:Y:S01]  /*16c80*/  SEL R25, R216, RZ, !P2 ;  /* 0x000000ffd8197207 */ /* 0x000fe20005000000 */
[----:B--2---:R-:W-:-:S06]  /*16c90*/  IMAD R7, R7, R188, RZ ;  /* 0x000000bc07077224 */ /* 0x004fcc00078e02ff */
[----:B0-----:R-:W0:Y:S01]  /*16ca0*/  @!P3 LDC R14, c[0x0][0xb50] ;  /* 0x0002d400ff0ebb82 */ /* 0x001e220000000800 */
[----:B------:R-:W-:Y:S01]  /*16cb0*/  IMAD R31, R6, R25, R7 ;  /* 0x00000019061f7224 */ /* 0x000fe200078e0207 */
[----:B------:R-:W-:Y:S01]  /*16cc0*/  LEA R25, R192, R104, 0x7 ;  /* 0x00000068c0197211 */ /* 0x000fe200078e38ff */
[----:B------:R-:W-:-:S05]  /*16cd0*/  IMAD.WIDE.U32 R6, R6, R188, RZ ;  /* 0x000000bc06067225 */ /* 0x000fca00078e00ff */
[----:B------:R-:W2:Y:S01]  /*16ce0*/  @!P3 LDC R15, c[0x0][0xb54] ;  /* 0x0002d500ff0fbb82 */ /* 0x000ea20000000800 */
[-C--:B------:R-:W-:Y:S02]  /*16cf0*/  IMAD R29, R11, R162.reuse, RZ ;  /* 0x000000a20b1d7224 */ /* 0x080fe400078e02ff */
[----:B------:R-:W-:Y:S01]  /*16d00*/  IMAD.WIDE.U32 R10, R10, R162, RZ ;  /* 0x000000a20a0a7225 */ /* 0x000fe200078e00ff */
[----:B------:R-:W-:-:S03]  /*16d10*/  SEL R27, R200, RZ, P3 ;  /* 0x000000ffc81b7207 */ /* 0x000fc60001800000 */
[----:B------:R-:W-:Y:S02]  /*16d20*/  IMAD.IADD R28, R11, 0x1, R29 ;  /* 0x000000010b1c7824 */ /* 0x000fe400078e021d */
[----:B------:R-:W-:Y:S01]  /*16d30*/  IMAD.IADD R11, R7, 0x1, R31 ;  /* 0x00000001070b7824 */ /* 0x000fe200078e021f */
[----:B------:R-:W-:Y:S01]  /*16d40*/  MOV R7, R25 ;  /* 0x0000001900077202 */ /* 0x000fe20000000f00 */
[-C--:B---3--:R-:W-:Y:S02]  /*16d50*/  IMAD R29, R13, R27.reuse, RZ ;  /* 0x0000001b0d1d7224 */ /* 0x088fe400078e02ff */
[----:B------:R-:W-:-:S04]  /*16d60*/  IMAD.WIDE.U32 R12, R12, R27, RZ ;  /* 0x0000001b0c0c7225 */ /* 0x000fc800078e00ff */
[----:B------:R-:W-:Y:S01]  /*16d70*/  IMAD.IADD R29, R13, 0x1, R29 ;  /* 0x000000010d1d7824 */ /* 0x000fe200078e021d */
[--C-:B----4-:R-:W-:Y:S01]  /*16d80*/  IADD3 R10, P2, P5, R6, R10, R0.reuse ;  /* 0x0000000a060a7210 */ /* 0x110fe20007d5e000 */
[----:B-1----:R-:W-:Y:S01]  /*16d90*/  @P4 IMAD.HI.U32 R6, R25, R26, RZ ;  /* 0x0000001a19064227 */ /* 0x002fe200078e00ff */
[----:B------:R-:W-:-:S04]  /*16da0*/  SHF.R.S32.HI R103, RZ, 0x1f, R0 ;  /* 0x0000001fff677819 */ /* 0x000fc80000011400 */
[----:B------:R-:W-:Y:S02]  /*16db0*/  @P4 SHF.R.U32.HI R7, RZ, R33, R6 ;  /* 0x00000021ff074219 */ /* 0x000fe40000011606 */
[----:B------:R-:W-:-:S03]  /*16dc0*/  IADD3.X R11, R11, R28, R103, P2, P5 ;  /* 0x0000001c0b0b7210 */ /* 0x000fc600017ea467 */
[--C-:B------:R-:W-:Y:S01]  /*16dd0*/  IMAD.MOV R24, RZ, RZ, -R7.reuse ;  /* 0x000000ffff187224 */ /* 0x100fe200078e0a07 */
[----:B------:R-:W-:Y:S02]  /*16de0*/  IADD3 R12, P2, P5, R7, R10, R12 ;  /* 0x0000000a070c7210 */ /* 0x000fe40007d5e00c */
[----:B------:R-:W-:Y:S01]  /*16df0*/  SHF.R.S32.HI R6, RZ, 0x1f, R7 ;  /* 0x0000001fff067819 */ /* 0x000fe20000011407 */
[----:B------:R-:W-:-:S03]  /*16e00*/  IMAD R7, R102, R24, R25 ;  /* 0x0000001866077224 */ /* 0x000fc600078e0219 */
[----:B------:R-:W-:Y:S01]  /*16e10*/  IADD3.X R13, R6, R11, R29, P2, P5 ;  /* 0x0000000b060d7210 */ /* 0x000fe200017ea41d */
[-C--:B------:R-:W-:Y:S01]  /*16e20*/  IMAD R5, R5, R7.reuse, RZ ;  /* 0x0000000705057224 */ /* 0x080fe200078e02ff */
[----:B------:R-:W-:Y:S01]  /*16e30*/  SHF.R.S32.HI R11, RZ, 0x1f, R7 ;  /* 0x0000001fff0b7819 */ /* 0x000fe20000011407 */
[----:B------:R-:W-:-:S04]  /*16e40*/  IMAD.WIDE.U32 R12, R4, R7, R12 ;  /* 0x00000007040c7225 */ /* 0x000fc800078e000c */
[----:B------:R-:W-:Y:S01]  /*16e50*/  IMAD R5, R4, R11, R5 ;  /* 0x0000000b04057224 */ /* 0x000fe200078e0205 */
[----:B0-----:R-:W-:-:S04]  /*16e60*/  LEA R14, P2, R12, R14, 0x2 ;  /* 0x0000000e0c0e7211 */ /* 0x001fc800078410ff */
[----:B------:R-:W-:-:S04]  /*16e70*/  IADD3 R4, R13, R5, RZ ;  /* 0x000000050d047210 */ /* 0x000fc80007ffe0ff */
[----:B--2---:R-:W-:Y:S01]  /*16e80*/  LEA.HI.X R15, R12, R15, R4, 0x2, P2 ;  /* 0x0000000f0c0f7211 */ /* 0x004fe200010f1404 */
[----:B------:R-:W-:Y:S06]  /*16e90*/  @P1 BRA `(.L_x_648) ;  /* 0x0000000000101947 */ /* 0x000fec0003800000 */
[----:B------:R-:W-:Y:S05]  /*16ea0*/  @!P0 BRA `(.L_x_648) ;  /* 0x00000000000c8947 */ /* 0x000fea0003800000 */
[----:B------:R-:W2:Y:S04]  /*16eb0*/  LDG.E R4, desc[UR56][R8.64] ;  /* 0x0000003808047981 */ /* 0x000ea8000c1e1900 */
[----:B-----5:R-:W2:Y:S02]  /*16ec0*/  LDG.E R3, desc[UR56][R8.64+0x4] ;  /* 0x0000043808037981 */ /* 0x020ea4000c1e1900 */
[----:B--2---:R-:W-:-:S07]  /*16ed0*/  IMAD.IADD R3, R3, 0x1, -R4 ;  /* 0x0000000103037824 */ /* 0x004fce00078e0a04 */
.L_x_648:
[----:B------:R-:W2:Y:S01]  /*16ee0*/  LDL R8, [R1+0x68] ;  /* 0x0000680001087983 */ /* 0x000ea20000100800 */
[----:B-----5:R-:W-:Y:S01]  /*16ef0*/  IMAD R3, R3, R102, RZ ;  /* 0x0000006603037224 */ /* 0x020fe200078e02ff */
[----:B------:R-:W-:Y:S02]  /*16f00*/  LOP3.LUT P0, RZ, R220, 0x3, RZ, 0xc0, !PT ;  /* 0x00000003dcff7812 */ /* 0x000fe4000780c0ff */
[----:B------:R-:W-:Y:S04]  /*16f10*/  SHFL.IDX PT, R4, R14, RZ, 0x1c1f ;  /* 0x001c1fff0e047589 */ /* 0x000fe800000e0000 */
[----:B------:R-:W0:Y:S04]  /*16f20*/  SHFL.IDX PT, R5, R15, RZ, 0x1c1f ;  /* 0x001c1fff0f057589 */ /* 0x000e2800000e0000 */
[----:B------:R-:W-:Y:S04]  /*16f30*/  SHFL.IDX PT, R6, R14, 0x1, 0x1c1f ;  /* 0x003c1f000e067f89 */ /* 0x000fe800000e0000 */
[----:B------:R-:W1:Y:S01]  /*16f40*/  SHFL.IDX PT, R7, R15, 0x1, 0x1c1f ;  /* 0x003c1f000f077f89 */ /* 0x000e6200000e0000 */
[----:B--2---:R-:W-:-:S05]  /*16f50*/  IMAD R8, R192, 0x80, R8 ;  /* 0x00000080c0087824 */ /* 0x004fca00078e0208 */
[C---:B------:R-:W-:Y:S02]  /*16f60*/  IADD3 R12, R8.reuse, 0x8, RZ ;  /* 0x00000008080c7810 */ /* 0x040fe40007ffe0ff */
[-C--:B------:R-:W-:Y:S02]  /*16f70*/  ISETP.GE.OR P1, PT, R8, R3.reuse, P0 ;  /* 0x000000030800720c */ /* 0x080fe40000726670 */
[----:B------:R-:W-:-:S11]  /*16f80*/  ISETP.GE.OR P0, PT, R12, R3, P0 ;  /* 0x000000030c00720c */ /* 0x000fd60000706670 */
[----:B0-----:R0:W-:Y:S04]  /*16f90*/  @!P1 ST.E desc[UR56][R4.64], R21 ;  /* 0x0000001504009985 */ /* 0x0011e8000c101938 */
[----:B-1----:R0:W-:Y:S01]  /*16fa0*/  @!P0 ST.E desc[UR56][R6.64], R20 ;  /* 0x0000001406008985 */ /* 0x0021e2000c101938 */
[----:B------:R-:W-:Y:S05]  /*16fb0*/  @P3 BRA `(.L_x_649) ;  /* 0x0000000800843947 */ /* 0x000fea0003800000 */
[----:B0-----:R-:W-:Y:S01]  /*16fc0*/  IMAD R5, R217, 0x40, R184 ;  /* 0x00000040d9057824 */ /* 0x001fe200078e02b8 */
[----:B------:R-:W0:Y:S01]  /*16fd0*/  @P4 LDC R49, c[0x0][0xbec] ;  /* 0x0002fb00ff314b82 */ /* 0x000e220000000800 */
[----:B------:R-:W-:Y:S02]  /*16fe0*/  ULDC.64 UR4, c[0x0][0xaa0] ;  /* 0x0002a80000047ab9 */ /* 0x000fe40000000a00 */
[----:B------:R-:W-:-:S05]  /*16ff0*/  IMAD.WIDE R72, R5, 0x2, R72 ;  /* 0x0000000205487825 */ /* 0x000fca00078e0248 */
[----:B------:R-:W1:Y:S01]  /*17000*/  @P4 LDC R51, c[0x0][0xbf0] ;  /* 0x0002fc00ff334b82 */ /* 0x000e620000000800 */
[C---:B------:R-:W-:Y:S01]  /*17010*/  IADD3 R9, P6, R72.reuse, 0x1000, RZ ;  /* 0x0000100048097810 */ /* 0x040fe20007fde0ff */
[----:B------:R-:W-:Y:S01]  /*17020*/  IMAD R103, R103, UR4, RZ ;  /* 0x0000000467677c24 */ /* 0x000fe2000f8e02ff */
[----:B------:R-:W-:Y:S01]  /*17030*/  IADD3 R13, P5, R72, 0x2000, RZ ;  /* 0x00002000480d7810 */ /* 0x000fe20007fbe0ff */
[----:B------:R-:W-:Y:S01]  /*17040*/  IMAD.WIDE.U32 R20, R0, UR4, RZ ;  /* 0x0000000400147c25 */ /* 0x000fe2000f8e00ff */
[----:B------:R-:W-:Y:S02]  /*17050*/  LOP3.LUT R8, R9, 0x380, RZ, 0xc0, !PT ;  /* 0x0000038009087812 */ /* 0x000fe400078ec0ff */
[----:B------:R-:W-:Y:S01]  /*17060*/  IADD3 R25, P3, R72, 0x3000, RZ ;  /* 0x0000300048197810 */ /* 0x000fe20007f7e0ff */
[----:B------:R-:W-:Y:S01]  /*17070*/  IMAD R103, R0, UR5, R103 ;  /* 0x0000000500677c24 */ /* 0x000fe2000f8e0267 */
[----:B------:R-:W-:Y:S01]  /*17080*/  SHF.R.U64 R8, R8, 0x3, RZ ;  /* 0x0000000308087819 */ /* 0x000fe200000012ff */
[----:B------:R-:W-:Y:S01]  /*17090*/  IMAD R45, R186, 0x20, R217 ;  /* 0x00000020ba2d7824 */ /* 0x000fe200078e02d9 */
[----:B------:R-:W-:Y:S01]  /*170a0*/  ULDC.64 UR4, c[0x0][0xae8] ;  /* 0x0002ba0000047ab9 */ /* 0x000fe20000000a00 */
[----:B------:R-:W-:-:S02]  /*170b0*/  IADD3 R29, P2, R72, 0x4000, RZ ;  /* 0x00004000481d7810 */ /* 0x000fc40007f5e0ff */
[----:B------:R-:W-:Y:S01]  /*170c0*/  IADD3 R21, R21, R103, RZ ;  /* 0x0000006715157210 */ /* 0x000fe20007ffe0ff */
[----:B------:R-:W-:Y:S01]  /*170d0*/  IMAD R44, R192, 0x80, R45 ;  /* 0x00000080c02c7824 */ /* 0x000fe200078e022d */
[----:B------:R-:W-:Y:S01]  /*170e0*/  LOP3.LUT R8, R8, R9, RZ, 0x3c, !PT ;  /* 0x0000000908087212 */ /* 0x000fe200078e3cff */
[----:B------:R-:W-:Y:S01]  /*170f0*/  IMAD.X R9, RZ, RZ, R73, P6 ;  /* 0x000000ffff097224 */ /* 0x000fe200030e0649 */
[----:B------:R-:W-:Y:S01]  /*17100*/  IADD3 R33, P1, R72, 0x5000, RZ ;  /* 0x0000500048217810 */ /* 0x000fe20007f3e0ff */
[----:B------:R-:W-:Y:S01]  /*17110*/  IMAD.WIDE.U32 R20, R162, UR4, R20 ;  /* 0x00000004a2147c25 */ /* 0x000fe2000f8e0014 */
[C---:B------:R-:W-:Y:S02]  /*17120*/  IADD3 R37, P0, R72.reuse, 0x6000, RZ ;  /* 0x0000600048257810 */ /* 0x040fe40007f1e0ff */
[----:B------:R-:W-:Y:S01]  /*17130*/  IADD3 R5, P6, R72, 0x7000, RZ ;  /* 0x0000700048057810 */ /* 0x000fe20007fde0ff */
[----:B0-----:R-:W-:Y:S01]  /*17140*/  @P4 IMAD.HI.U32 R0, R44, R49, RZ ;  /* 0x000000312c004227 */ /* 0x001fe200078e00ff */
[----:B------:R-:W-:Y:S01]  /*17150*/  SHF.R.S32.HI R47, RZ, 0x1f, R188 ;  /* 0x0000001fff2f7819 */ /* 0x000fe200000114bc */
[----:B------:R-:W5:Y:S01]  /*17160*/  LD.E.128 R8, desc[UR56][R8.64] ;  /* 0x0000003808087980 */ /* 0x000f62000c101d00 */
[----:B------:R-:W-:Y:S01]  /*17170*/  LOP3.LUT R12, R13, 0x380, RZ, 0xc0, !PT ;  /* 0x000003800d0c7812 */ /* 0x000fe200078ec0ff */
[----:B------:R-:W-:Y:S01]  /*17180*/  IMAD R21, R162, UR5, R21 ;  /* 0x00000005a2157c24 */ /* 0x000fe2000f8e0215 */
[----:B------:R-:W-:Y:S01]  /*17190*/  LOP3.LUT R24, R25, 0x380, RZ, 0xc0, !PT ;  /* 0x0000038019187812 */ /* 0x000fe200078ec0ff */
[----:B------:R-:W-:Y:S01]  /*171a0*/  ULDC.64 UR4, c[0x0][0xaf0] ;  /* 0x0002bc0000047ab9 */ /* 0x000fe20000000a00 */
[----:B------:R-:W-:Y:S01]  /*171b0*/  LOP3.LUT R28, R29, 0x380, RZ, 0xc0, !PT ;  /* 0x000003801d1c7812 */ /* 0x000fe200078ec0ff */
[----:B------:R-:W-:Y:S01]  /*171c0*/  IMAD.X R41, RZ, RZ, R73, P6 ;  /* 0x000000ffff297224 */ /* 0x000fe200030e0649 */
[----:B------:R-:W-:-:S02]  /*171d0*/  LOP3.LUT R32, R33, 0x380, RZ, 0xc0, !PT ;  /* 0x0000038021207812 */ /* 0x000fc400078ec0ff */
[----:B------:R-:W-:Y:S02]  /*171e0*/  LOP3.LUT R36, R37, 0x380, RZ, 0xc0, !PT ;  /* 0x0000038025247812 */ /* 0x000fe400078ec0ff */
[----:B------:R-:W-:Y:S02]  /*171f0*/  LOP3.LUT R4, R5, 0x380, RZ, 0xc0, !PT ;  /* 0x0000038005047812 */ /* 0x000fe400078ec0ff */
[----:B------:R-:W-:Y:S01]  /*17200*/  LOP3.LUT R7, R72, 0x380, RZ, 0xc0, !PT ;  /* 0x0000038048077812 */ /* 0x000fe200078ec0ff */
[----:B------:R-:W-:Y:S01]  /*17210*/  IMAD R47, R47, UR4, RZ ;  /* 0x000000042f2f7c24 */ /* 0x000fe2000f8e02ff */
[----:B------:R-:W-:Y:S02]  /*17220*/  MOV R45, R44 ;  /* 0x0000002c002d7202 */ /* 0x000fe40000000f00 */
[----:B------:R-:W-:Y:S02]  /*17230*/  SHF.R.U64 R12, R12, 0x3, RZ ;  /* 0x000000030c0c7819 */ /* 0x000fe400000012ff */
[----:B------:R-:W-:-:S02]  /*17240*/  SHF.R.U64 R24, R24, 0x3, RZ ;  /* 0x0000000318187819 */ /* 0x000fc400000012ff */
[----:B------:R-:W-:Y:S02]  /*17250*/  SHF.R.U64 R28, R28, 0x3, RZ ;  /* 0x000000031c1c7819 */ /* 0x000fe400000012ff */
[----:B------:R-:W-:Y:S02]  /*17260*/  SHF.R.U64 R32, R32, 0x3, RZ ;  /* 0x0000000320207819 */ /* 0x000fe400000012ff */
[----:B------:R-:W-:Y:S02]  /*17270*/  SHF.R.U64 R36, R36, 0x3, RZ ;  /* 0x0000000324247819 */ /* 0x000fe400000012ff */
[----:B-1----:R-:W-:Y:S02]  /*17280*/  @P4 SHF.R.U32.HI R45, RZ, R51, R0 ;  /* 0x00000033ff2d4219 */ /* 0x002fe40000011600 */
[----:B------:R-:W-:Y:S02]  /*17290*/  SHF.R.U64 R4, R4, 0x3, RZ ;  /* 0x0000000304047819 */ /* 0x000fe400000012ff */
[----:B------:R-:W-:Y:S01]  /*172a0*/  SHF.R.U64 R7, R7, 0x3, RZ ;  /* 0x0000000307077819 */ /* 0x000fe200000012ff */
[----:B------:R-:W-:Y:S01]  /*172b0*/  IMAD R47, R188, UR5, R47 ;  /* 0x00000005bc2f7c24 */ /* 0x000fe2000f8e022f */
[----:B------:R-:W-:Y:S01]  /*172c0*/  LOP3.LUT R12, R12, R13, RZ, 0x3c, !PT ;  /* 0x0000000d0c0c7212 */ /* 0x000fe200078e3cff */
[----:B------:R-:W-:Y:S01]  /*172d0*/  IMAD.WIDE.U32 R20, R188, UR4, R20 ;  /* 0x00000004bc147c25 */ /* 0x000fe2000f8e0014 */
[----:B------:R-:W-:Y:S01]  /*172e0*/  LOP3.LUT R24, R24, R25, RZ, 0x3c, !PT ;  /* 0x0000001918187212 */ /* 0x000fe200078e3cff */
[----:B------:R-:W-:Y:S01]  /*172f0*/  ULDC.64 UR4, c[0x0][0xae0] ;  /* 0x0002b80000047ab9 */ /* 0x000fe20000000a00 */
[----:B------:R-:W-:Y:S01]  /*17300*/  LOP3.LUT R28, R28, R29, RZ, 0x3c, !PT ;  /* 0x0000001d1c1c7212 */ /* 0x000fe200078e3cff */
[--C-:B------:R-:W-:Y:S01]  /*17310*/  IMAD.X R25, RZ, RZ, R73.reuse, P3 ;  /* 0x000000ffff197224 */ /* 0x100fe200018e0649 */
[----:B------:R-:W-:Y:S01]  /*17320*/  LOP3.LUT R32, R32, R33, RZ, 0x3c, !PT ;  /* 0x0000002120207212 */ /* 0x000fe200078e3cff */
[--C-:B------:R-:W-:Y:S01]  /*17330*/  IMAD.X R29, RZ, RZ, R73.reuse, P2 ;  /* 0x000000ffff1d7224 */ /* 0x100fe200010e0649 */
[----:B------:R-:W-:Y:S01]  /*17340*/  LOP3.LUT R36, R36, R37, RZ, 0x3c, !PT ;  /* 0x0000002524247212 */ /* 0x000fe200078e3cff */
[----:B------:R-:W-:Y:S01]  /*17350*/  IMAD.X R37, RZ, RZ, R73, P0 ;  /* 0x000000ffff257224 */ /* 0x000fe200000e0649 */
[--C-:B------:R-:W-:Y:S01]  /*17360*/  SHF.R.S32.HI R0, RZ, 0x1f, R45.reuse ;  /* 0x0000001fff007819 */ /* 0x100fe2000001142d */
[----:B------:R-:W-:Y:S01]  /*17370*/  IMAD.MOV R49, RZ, RZ, -R45 ;  /* 0x000000ffff317224 */ /* 0x000fe200078e0a2d */
[----:B------:R-:W-:-:S02]  /*17380*/  IADD3.X R13, RZ, R73, RZ, P5, !PT ;  /* 0x00000049ff0d7210 */ /* 0x000fc40002ffe4ff */
[----:B------:R-:W-:Y:S02]  /*17390*/  LOP3.LUT R40, R4, R5, RZ, 0x3c, !PT ;  /* 0x0000000504287212 */ /* 0x000fe400078e3cff */
[----:B------:R-:W-:Y:S01]  /*173a0*/  LOP3.LUT R72, R7, R72, RZ, 0x3c, !PT ;  /* 0x0000004807487212 */ /* 0x000fe200078e3cff */
[----:B------:R-:W-:Y:S01]  /*173b0*/  IMAD.IADD R21, R21, 0x1, R47 ;  /* 0x0000000115157824 */ /* 0x000fe200078e022f */
[----:B------:R-:W-:Y:S01]  /*173c0*/  IADD3.X R33, RZ, R73, RZ, P1, !PT ;  /* 0x00000049ff217210 */ /* 0x000fe20000ffe4ff */
[----:B------:R-:W-:Y:S01]  /*173d0*/  IMAD R0, R0, UR4, RZ ;  /* 0x0000000400007c24 */ /* 0x000fe2000f8e02ff */
[----:B------:R-:W5:Y:S01]  /*173e0*/  LD.E.128 R12, desc[UR56][R12.64] ;  /* 0x000000380c0c7980 */ /* 0x000f62000c101d00 */
[----:B------:R-:W-:-:S03]  /*173f0*/  IMAD R47, R102, R49, R44 ;  /* 0x00000031662f7224 */ /* 0x000fc600078e022c */
[----:B------:R0:W5:Y:S01]  /*17400*/  LD.E.128 R4, desc[UR56][R72.64] ;  /* 0x0000003848047980 */ /* 0x000162000c101d00 */
[----:B------:R-:W-:-:S03]  /*17410*/  IMAD R49, R45, UR5, R0 ;  /* 0x000000052d317c24 */ /* 0x000fc6000f8e0200 */
[----:B------:R-:W5:Y:S01]  /*17420*/  LD.E.128 R24, desc[UR56][R24.64] ;  /* 0x0000003818187980 */ /* 0x000f62000c101d00 */
[----:B------:R-:W-:-:S03]  /*17430*/  SHF.R.S32.HI R0, RZ, 0x1f, R47 ;  /* 0x0000001fff007819 */ /* 0x000fc6000001142f */
[----:B------:R-:W5:Y:S04]  /*17440*/  LD.E.128 R28, desc[UR56][R28.64] ;  /* 0x000000381c1c7980 */ /* 0x000f68000c101d00 */
[----:B------:R-:W5:Y:S04]  /*17450*/  LD.E.128 R32, desc[UR56][R32.64] ;  /* 0x0000003820207980 */ /* 0x000f68000c101d00 */
[----:B------:R-:W5:Y:S04]  /*17460*/  LD.E.128 R36, desc[UR56][R36.64] ;  /* 0x0000003824247980 */ /* 0x000f68000c101d00 */
[----:B------:R-:W5:Y:S01]  /*17470*/  LD.E.128 R40, desc[UR56][R40.64] ;  /* 0x0000003828287980 */ /* 0x000f62000c101d00 */
[----:B------:R-:W-:Y:S01]  /*17480*/  IMAD.WIDE.U32 R20, R45, UR4, R20 ;  /* 0x000000042d147c25 */ /* 0x000fe2000f8e0014 */
[----:B------:R-:W-:Y:S01]  /*17490*/  LEA R48, R192, R217, 0x7 ;  /* 0x000000d9c0307211 */ /* 0x000fe200078e38ff */
[----:B------:R-:W-:Y:S01]  /*174a0*/  ULDC.64 UR4, c[0x0][0xad8] ;  /* 0x0002b60000047ab9 */ /* 0x000fe20000000a00 */
[----:B------:R-:W-:Y:S01]  /*174b0*/  @!PT LDS RZ, [RZ] ;  /* 0x00000000fffff984 */ /* 0x000fe20000000800 */
[----:B------:R-:W-:Y:S01]  /*174c0*/  @!PT LDS RZ, [RZ] ;  /* 0x00000000fffff984 */ /* 0x000fe20000000800 */
[----:B------:R-:W-:Y:S01]  /*174d0*/  @!PT LDS RZ, [RZ] ;  /* 0x00000000fffff984 */ /* 0x000fe20000000800 */
[----:B------:R-:W-:Y:S01]  /*174e0*/  @!PT LDS RZ, [RZ] ;  /* 0x00000000fffff984 */ /* 0x000fe20000000800 */
[----:B------:R1:W-:Y:S06]  /*174f0*/  MEMBAR.ALL.CTA ;  /* 0x0000000000007992 */ /* 0x0003ec0000008000 */
[----:B-1----:R-:W1:Y:S01]  /*17500*/  FENCE.VIEW.ASYNC.S ;  /* 0x00000000000073c6 */ /* 0x002e620000000000 */
[----:B------:R-:W-:-:S02]  /*17510*/  IMAD.IADD R21, R21, 0x1, R49 ;  /* 0x0000000115157824 */ /* 0x000fc400078e0231 */
[----:B------:R-:W-:Y:S02]  /*17520*/  IMAD R44, R0, UR4, RZ ;  /* 0x00000004002c7c24 */ /* 0x000fe4000f8e02ff */
[C---:B------:R-:W-:Y:S02]  /*17530*/  VIADD R0, R48.reuse, 0x20 ;  /* 0x0000002030007836 */ /* 0x040fe40000000000 */
[C---:B------:R-:W-:Y:S02]  /*17540*/  IMAD R45, R47.reuse, UR5, R44 ;  /* 0x000000052f2d7c24 */ /* 0x040fe4000f8e022c */
[----:B------:R-:W-:Y:S01]  /*17550*/  IMAD.WIDE.U32 R20, R47, UR4, R20 ;  /* 0x000000042f147c25 */ /* 0x000fe2000f8e0014 */
[-C--:B------:R-:W-:Y:S01]  /*17560*/  ISETP.GE.AND P2, PT, R48, R3.reuse, PT ;  /* 0x000000033000720c */ /* 0x080fe20003f46270 */
[----:B------:R-:W-:Y:S01]  /*17570*/  ULDC.64 UR4, c[0x0][0xa80] ;  /* 0x0002a00000047ab9 */ /* 0x000fe20000000a00 */
[----:B------:R-:W-:Y:S01]  /*17580*/  ISETP.GE.AND P0, PT, R0, R3, PT ;  /* 0x000000030000720c */ /* 0x000fe20003f06270 */
[----:B------:R-:W-:Y:S01]  /*17590*/  IMAD.IADD R21, R21, 0x1, R45 ;  /* 0x0000000115157824 */ /* 0x000fe200078e022d */
[----:B------:R-:W-:-:S02]  /*175a0*/  IADD3 R0, R2, 0x2a820, RZ ;  /* 0x0002a82002007810 */ /* 0x000fc40007ffe0ff */
[----:B------:R-:W-:Y:S01]  /*175b0*/  LEA R46, P3, R20, UR4, 0x1 ;  /* 0x00000004142e7c11 */ /* 0x000fe2000f8608ff */
[----:B------:R-:W-:Y:S01]  /*175c0*/  VIADD R44, R48, 0x40 ;  /* 0x00000040302c7836 */ /* 0x000fe20000000000 */
[----:B------:R-:W-:Y:S02]  /*175d0*/  PRMT R0, RZ, 0x654, R0 ;  /* 0x00000654ff007816 */ /* 0x000fe40000000000 */
[----:B------:R-:W-:Y:S01]  /*175e0*/  LEA.HI.X R47, R20, UR5, R21, 0x1, P3 ;  /* 0x00000005142f7c11 */ /* 0x000fe200098f0c15 */
[----:B------:R-:W-:Y:S01]  /*175f0*/  BSSY B1, `(.L_x_650) ;  /* 0x0000011000017945 */ /* 0x000fe20003800000 */
[----:B------:R-:W-:Y:S01]  /*17600*/  ISETP.GE.AND P1, PT, R44, R3, PT ;  /* 0x000000032c00720c */ /* 0x000fe20003f26270 */
[----:B-1----:R1:W-:Y:S01]  /*17610*/  SYNCS.ARRIVE.TRANS64.RED.A1T0 RZ, [R0+URZ], RZ ;  /* 0x000000ff00ff79a7 */ /* 0x0023e2000810043f */
[----:B------:R0:W2:Y:S01]  /*17620*/  SHFL.IDX PT, R44, R46, RZ, 0x181f ;  /* 0x00181fff2e2c7589 */ /* 0x0000a200000e0000 */
[----:B------:R-:W-:Y:S02]  /*17630*/  SHF.R.S32.HI R104, RZ, 0x1f, R185 ;  /* 0x0000001fff687819 */ /* 0x000fe400000114b9 */
[----:B------:R-:W-:Y:S01]  /*17640*/  SHF.R.S32.HI R105, RZ, 0x1f, R184 ;  /* 0x0000001fff697819 */ /* 0x000fe200000114b8 */
[----:B-1----:R0:W1:Y:S01]  /*17650*/  SHFL.IDX PT, R0, R47, RZ, 0x181f ;  /* 0x00181fff2f007589 */ /* 0x00206200000e0000 */
[----:B------:R-:W-:Y:S06]  /*17660*/  @P2 BRA `(.L_x_651) ;  /* 0x0000000000242947 */ /* 0x000fec0003800000 */
[----:B------:R-:W-:Y:S02]  /*17670*/  ULDC UR4, c[0x0][0xac8] ;  /* 0x0002b20000047ab9 */ /* 0x000fe40000000800 */
[----:B------:R-:W-:Y:S02]  /*17680*/  ISETP.GE.AND P2, PT, R184, UR4, PT ;  /* 0x00000004b8007c0c */ /* 0x000fe4000bf46270 */
[----:B------:R-:W-:-:S11]  /*17690*/  ISETP.GE.AND P3, PT, R185, UR4, PT ;  /* 0x00000004b9007c0c */ /* 0x000fd6000bf66270 */
[CC--:B--2---:R-:W-:Y:S02]  /*176a0*/  @!P2 LEA R20, P4, R184.reuse, R44.reuse, 0x1 ;  /* 0x0000002cb814a211 */ /* 0x0c4fe400078808ff */
[C---:B------:R-:W-:Y:S02]  /*176b0*/  @!P3 LEA R44, P5, R185.reuse, R44, 0x1 ;  /* 0x0000002cb92cb211 */ /* 0x040fe400078a08ff */
[-C--:B-1----:R-:W-:Y:S02]  /*176c0*/  @!P2 LEA.HI.X R21, R184, R0.reuse, R105, 0x1, P4 ;  /* 0x00000000b815a211 */ /* 0x082fe400020f0c69 */
[----:B------:R-:W-:-:S03]  /*176d0*/  @!P3 LEA.HI.X R45, R185, R0, R104, 0x1, P5 ;  /* 0x00000000b92db211 */ /* 0x000fc600028f0c68 */
[----:B-----5:R3:W-:Y:S04]  /*176e0*/  @!P2 ST.E.128 desc[UR56][R20.64], R4 ;  /* 0x000000041400a985 */ /* 0x0207e8000c101d38 */
[----:B------:R3:W-:Y:S02]  /*176f0*/  @!P3 ST.E.128 desc[UR56][R44.64], R28 ;  /* 0x0000001c2c00b985 */ /* 0x0007e4000c101d38 */
.L_x_651:
[----:B------:R-:W-:Y:S05]  /*17700*/  BSYNC B1 ;  /* 0x0000000000017941 */ /* 0x000fea0003800000 */
.L_x_650:
[----:B-1----:R1:W4:Y:S01]  /*17710*/  SHFL.IDX PT, R0, R47, 0x1, 0x181f ;  /* 0x00381f002f007f89 */ /* 0x00232200000e0000 */
[----:B------:R-:W-:Y:S03]  /*17720*/  BSSY B1, `(.L_x_652) ;  /* 0x000000c000017945 */ /* 0x000fe60003800000 */
[----:B---3-5:R1:W3:Y:S01]  /*17730*/  SHFL.IDX PT, R6, R46, 0x1, 0x181f ;  /* 0x00381f002e067f89 */ /* 0x0282e200000e0000 */
[----:B------:R-:W-:Y:S05]  /*17740*/  @P0 BRA `(.L_x_653) ;  /* 0x0000000000240947 */ /* 0x000fea0003800000 */
[----:B------:R-:W-:Y:S02]  /*17750*/  ULDC UR4, c[0x0][0xac8] ;  /* 0x0002b20000047ab9 */ /* 0x000fe40000000800 */
[----:B------:R-:W-:Y:S02]  /*17760*/  ISETP.GE.AND P3, PT, R184, UR4, PT ;  /* 0x00000004b8007c0c */ /* 0x000fe4000bf66270 */
[----:B------:R-:W-:-:S11]  /*17770*/  ISETP.GE.AND P4, PT, R185, UR4, PT ;  /* 0x00000004b9007c0c */ /* 0x000fd6000bf86270 */
[CC--:B---3--:R-:W-:Y:S02]  /*17780*/  @!P3 LEA R4, P0, R184.reuse, R6.reuse, 0x1 ;  /* 0x00000006b804b211 */ /* 0x0c8fe400078008ff */
[C---:B------:R-:W-:Y:S02]  /*17790*/  @!P4 LEA R6, P2, R185.reuse, R6, 0x1 ;  /* 0x00000006b906c211 */ /* 0x040fe400078408ff */
[-C--:B----4-:R-:W-:Y:S02]  /*177a0*/  @!P3 LEA.HI.X R5, R184, R0.reuse, R105, 0x1, P0 ;  /* 0x00000000b805b211 */ /* 0x090fe400000f0c69 */
[----:B------:R-:W-:-:S03]  /*177b0*/  @!P4 LEA.HI.X R7, R185, R0, R104, 0x1, P2 ;  /* 0x00000000b907c211 */ /* 0x000fc600010f0c68 */
[----:B------:R3:W-:Y:S04]  /*177c0*/  @!P3 ST.E.128 desc[UR56][R4.64], R8 ;  /* 0x000000080400b985 */ /* 0x0007e8000c101d38 */
[----:B------:R3:W-:Y:S02]  /*177d0*/  @!P4 ST.E.128 desc[UR56][R6.64], R32 ;  /* 0x000000200600c985 */ /* 0x0007e4000c101d38 */
.L_x_653:
[----:B------:R-:W-:Y:S05]  /*177e0*/  BSYNC B1 ;  /* 0x0000000000017941 */ /* 0x000fea0003800000 */
.L_x_652:
[----:B----4-:R4:W0:Y:S01]  /*177f0*/  SHFL.IDX PT, R0, R47, 0x2, 0x181f ;  /* 0x00581f002f007f89 */ /* 0x01082200000e0000 */
[----:B------:R-:W-:Y:S03]  /*17800*/  BSSY B1, `(.L_x_654) ;  /* 0x000000c000017945 */ /* 0x000fe60003800000 */
[----:B---3--:R4:W3:Y:S01]  /*17810*/  SHFL.IDX PT, R6, R46, 0x2, 0x181f ;  /* 0x00581f002e067f89 */ /* 0x0088e200000e0000 */
[----:B------:R-:W-:Y:S05]  /*17820*/  @P1 BRA `(.L_x_655) ;  /* 0x0000000000241947 */ /* 0x000fea0003800000 */
[----:B------:R-:W-:Y:S02]  /*17830*/  ULDC UR4, c[0x0][0xac8] ;  /* 0x0002b20000047ab9 */ /* 0x000fe40000000800 */
[----:B------:R-:W-:Y:S02]  /*17840*/  ISETP.GE.AND P2, PT, R184, UR4, PT ;  /* 0x00000004b8007c0c */ /* 0x000fe4000bf46270 */
[----:B------:R-:W-:-:S11]  /*17850*/  ISETP.GE.AND P3, PT, R185, UR4, PT ;  /* 0x00000004b9007c0c */ /* 0x000fd6000bf66270 */
[CC--:B---3--:R-:W-:Y:S02]  /*17860*/  @!P2 LEA R4, P0, R184.reuse, R6.reuse, 0x1 ;  /* 0x00000006b804a211 */ /* 0x0c8fe400078008ff */
[C---:B------:R-:W-:Y:S02]  /*17870*/  @!P3 LEA R6, P1, R185.reuse, R6, 0x1 ;  /* 0x00000006b906b211 */ /* 0x040fe400078208ff */
[-C--:B0-----:R-:W-:Y:S02]  /*17880*/  @!P2 LEA.HI.X R5, R184, R0.reuse, R105, 0x1, P0 ;  /* 0x00000000b805a211 */ /* 0x081fe400000f0c69 */
[----:B------:R-:W-:-:S03]  /*17890*/  @!P3 LEA.HI.X R7, R185, R0, R104, 0x1, P1 ;  /* 0x00000000b907b211 */ /* 0x000fc600008f0c68 */
[----:B------:R0:W-:Y:S04]  /*178a0*/  @!P2 ST.E.128 desc[UR56][R4.64], R12 ;  /* 0x0000000c0400a985 */ /* 0x0001e8000c101d38 */
[----:B------:R0:W-:Y:S02]  /*178b0*/  @!P3 ST.E.128 desc[UR56][R6.64], R36 ;  /* 0x000000240600b985 */ /* 0x0001e4000c101d38 */
.L_x_655:
[----:B------:R-:W-:Y:S05]  /*178c0*/  BSYNC B1 ;  /* 0x0000000000017941 */ /* 0x000fea0003800000 */
.L_x_654:
[----:B0-----:R-:W-:Y:S01]  /*178d0*/  IADD3 R0, R48, 0x60, RZ ;  /* 0x0000006030007810 */ /* 0x001fe20007ffe0ff */
[----:B-1--4-:R-:W0:Y:S03]  /*178e0*/  SHFL.IDX PT, R47, R47, 0x3, 0x181f ;  /* 0x00781f002f2f7f89 */ /* 0x012e2600000e0000 */
[----:B------:R-:W-:Y:S01]  /*178f0*/  ISETP.GE.AND P0, PT, R0, R3, PT ;  /* 0x000000030000720c */ /* 0x000fe20003f06270 */
[----:B------:R-:W1:-:S12]  /*17900*/  SHFL.IDX PT, R46, R46, 0x3, 0x181f ;  /* 0x00781f002e2e7f89 */ /* 0x000e5800000e0000 */
[----:B------:R-:W-:Y:S05]  /*17910*/  @P0 BRA `(.L_x_656) ;  /* 0x0000001800300947 */ /* 0x000fea0003800000 */
[----:B------:R-:W-:Y:S02]  /*17920*/  ULDC UR4, c[0x0][0xac8] ;  /* 0x0002b20000047ab9 */ /* 0x000fe40000000800 */
[----:B------:R-:W-:-:S13]  /*17930*/  ISETP.GE.AND P1, PT, R184, UR4, PT ;  /* 0x00000004b8007c0c */ /* 0x000fda000bf26270 */
[----:B-1----:R-:W-:-:S04]  /*17940*/  @!P1 LEA R4, P0, R184, R46, 0x1 ;  /* 0x0000002eb8049211 */ /* 0x002fc800078008ff */
[----:B0-----:R-:W-:Y:S02]  /*17950*/  @!P1 LEA.HI.X R5, R184, R47, R105, 0x1, P0 ;  /* 0x0000002fb8059211 */ /* 0x001fe400000f0c69 */
[----:B------:R-:W-:-:S03]  /*17960*/  ISETP.GE.AND P0, PT, R185, UR4, PT ;  /* 0x00000004b9007c0c */ /* 0x000fc6000bf06270 */
[----:B------:R0:W-:Y:S10]  /*17970*/  @!P1 ST.E.128 desc[UR56][R4.64], R24 ;  /* 0x0000001804009985 */ /* 0x0001f4000c101d38 */
[----:B------:R-:W-:Y:S05]  /*17980*/  @P0 BRA `(.L_x_656) ;  /* 0x0000001800140947 */ /* 0x000fea0003800000 */
[----:B0-----:R-:W-:-:S04]  /*17990*/  LEA R4, P0, R185, R46, 0x1 ;  /* 0x0000002eb9047211 */ /* 0x001fc800078008ff */
[----:B------:R-:W-:-:S05]  /*179a0*/  LEA.HI.X R5, R185, R47, R104, 0x1, P0 ;  /* 0x0000002fb9057211 */ /* 0x000fca00000f0c68 */
[----:B------:R0:W-:Y:S01]  /*179b0*/  ST.E.128 desc[UR56][R4.64], R40 ;  /* 0x0000002804007985 */ /* 0x0001e2000c101d38 */
[----:B------:R-:W-:Y:S05]  /*179c0*/  BRA `(.L_x_656) ;  /* 0x0000001800047947 */ /* 0x000fea0003800000 */
.L_x_649:
[----:B0-----:R-:W0:Y:S01]  /*179d0*/  @P4 LDC R6, c[0x0][0xbec] ;  /* 0x0002fb00ff064b82 */ /* 0x001e220000000800 */
[----:B------:R-:W-:Y:S01]  /*179e0*/  ULDC.64 UR4, c[0x0][0xb08] ;  /* 0x0002c20000047ab9 */ /* 0x000fe20000000a00 */
[----:B------:R-:W-:Y:S01]  /*179f0*/  SHF.R.S32.HI R7, RZ, 0x1f, R188 ;  /* 0x0000001fff077819 */ /* 0x000fe200000114bc */
[----:B------:R-:W-:Y:S01]  /*17a00*/  IMAD R103, R103, UR4, RZ ;  /* 0x0000000467677c24 */ /* 0x000fe2000f8e02ff */
[----:B------:R-:W-:Y:S01]  /*17a10*/  ULDC.64 UR6, c[0x0][0xb30] ;  /* 0x0002cc0000067ab9 */ /* 0x000fe20000000a00 */
[----:B------:R-:W-:Y:S01]  /*17a20*/  IMAD.WIDE.U32 R4, R0, UR4, RZ ;  /* 0x0000000400047c25 */ /* 0x000fe2000f8e00ff */
[----:B------:R-:W-:Y:S01]  /*17a30*/  ISETP.GE.AND P0, PT, R8, R3, PT ;  /* 0x000000030800720c */ /* 0x000fe20003f06270 */
[----:B------:R-:W-:Y:S01]  /*17a40*/  BSSY B1, `(.L_x_657) ;  /* 0x0000079000017945 */ /* 0x000fe20003800000 */
[----:B------:R-:W1:Y:S01]  /*17a50*/  @P4 LDC R11, c[0x0][0xbf0] ;  /* 0x0002fc00ff0b4b82 */ /* 0x000e620000000800 */
[----:B------:R-:W-:Y:S01]  /*17a60*/  IMAD R103, R0, UR5, R103 ;  /* 0x0000000500677c24 */ /* 0x000fe2000f8e0267 */
[----:B------:R-:W-:Y:S01]  /*17a70*/  ULDC.64 UR4, c[0x0][0xb38] ;  /* 0x0002ce0000047ab9 */ /* 0x000fe20000000a00 */
[C---:B------:R-:W-:Y:S01]  /*17a80*/  VIADD R15, R199.reuse, 0x8 ;  /* 0x00000008c70f7836 */ /* 0x040fe20000000000 */
[----:B------:R-:W-:Y:S01]  /*17a90*/  IADD3 R21, R199, 0x10, RZ ;  /* 0x00000010c7157810 */ /* 0x000fe20007ffe0ff */
[----:B------:R-:W-:Y:S01]  /*17aa0*/  IMAD.IADD R5, R5, 0x1, R103 ;  /* 0x0000000105057824 */ /* 0x000fe200078e0267 */
[----:B------:R-:W-:-:S02]  /*17ab0*/  SHF.R.S32.HI R24, RZ, 0x1f, R201 ;  /* 0x0000001fff187819 */ /* 0x000fc400000114c9 */
[----:B------:R-:W-:Y:S01]  /*17ac0*/  SHF.R.S32.HI R14, RZ, 0x1f, R15 ;  /* 0x0000001fff0e7819 */ /* 0x000fe2000001140f */
[C---:B------:R-:W-:Y:S01]  /*17ad0*/  IMAD.WIDE.U32 R4, R162.reuse, UR4, R4 ;  /* 0x00000004a2047c25 */ /* 0x040fe2000f8e0004 */
[----:B------:R-:W-:Y:S02]  /*17ae0*/  SHF.R.S32.HI R20, RZ, 0x1f, R21 ;  /* 0x0000001fff147819 */ /* 0x000fe40000011415 */
[----:B------:R-:W-:Y:S01]  /*17af0*/  SHF.R.S32.HI R26, RZ, 0x1f, R202 ;  /* 0x0000001fff1a7819 */ /* 0x000fe200000114ca */
[----:B------:R-:W-:Y:S01]  /*17b00*/  IMAD R5, R162, UR5, R5 ;  /* 0x00000005a2057c24 */ /* 0x000fe2000f8e0205 */
[----:B------:R-:W-:Y:S01]  /*17b10*/  ULDC.64 UR4, c[0x0][0xb40] ;  /* 0x0002d00000047ab9 */ /* 0x000fe20000000a00 */
[----:B------:R-:W-:Y:S01]  /*17b20*/  SHF.R.S32.HI R27, RZ, 0x1f, R203 ;  /* 0x0000001fff1b7819 */ /* 0x000fe200000114cb */
[----:B------:R-:W-:Y:S01]  /*17b30*/  IMAD R7, R7, UR4, RZ ;  /* 0x0000000407077c24 */ /* 0x000fe2000f8e02ff */
[----:B------:R-:W-:Y:S01]  /*17b40*/  SHF.R.S32.HI R28, RZ, 0x1f, R204 ;  /* 0x0000001fff1c7819 */ /* 0x000fe200000114cc */
[----:B0-----:R-:W-:Y:S01]  /*17b50*/  @P4 IMAD.HI.U32 R6, R25, R6, RZ ;  /* 0x0000000619064227 */ /* 0x001fe200078e00ff */
[----:B------:R-:W-:-:S02]  /*17b60*/  SHF.R.S32.HI R29, RZ, 0x1f, R205 ;  /* 0x0000001fff1d7819 */ /* 0x000fc400000114cd */
[----:B------:R-:W-:Y:S01]  /*17b70*/  SHF.R.S32.HI R30, RZ, 0x1f, R206 ;  /* 0x0000001fff1e7819 */ /* 0x000fe200000114ce */
[C---:B------:R-:W-:Y:S01]  /*17b80*/  IMAD R9, R188.reuse, UR5, R7 ;  /* 0x00000005bc097c24 */ /* 0x040fe2000f8e0207 */
[----:B------:R-:W-:Y:S01]  /*17b90*/  SHF.R.S32.HI R31, RZ, 0x1f, R207 ;  /* 0x0000001fff1f7819 */ /* 0x000fe200000114cf */
[----:B------:R-:W-:Y:S01]  /*17ba0*/  IMAD.WIDE.U32 R4, R188, UR4, R4 ;  /* 0x00000004bc047c25 */ /* 0x000fe2000f8e0004 */
[----:B------:R-:W-:Y:S01]  /*17bb0*/  ULDC.64 UR4, c[0x0][0xb48] ;  /* 0x0002d20000047ab9 */ /* 0x000fe20000000a00 */
[----:B------:R-:W-:Y:S02]  /*17bc0*/  SHF.R.S32.HI R32, RZ, 0x1f, R208 ;  /* 0x0000001fff207819 */ /* 0x000fe400000114d0 */
[----:B------:R-:W-:Y:S01]  /*17bd0*/  IMAD.MOV.U32 R7, RZ, RZ, R25 ;  /* 0x000000ffff077224 */ /* 0x000fe200078e0019 */
[----:B-1----:R-:W-:Y:S02]  /*17be0*/  @P4 SHF.R.U32.HI R7, RZ, R11, R6 ;  /* 0x0000000bff074219 */ /* 0x002fe40000011606 */
[----:B------:R-:W-:-:S02]  /*17bf0*/  IADD3 R5, R5, R9, RZ ;  /* 0x0000000905057210 */ /* 0x000fc40007ffe0ff */
[--C-:B------:R-:W-:Y:S01]  /*17c00*/  SHF.R.S32.HI R0, RZ, 0x1f, R7.reuse ;  /* 0x0000001fff007819 */ /* 0x100fe20000011407 */
[----:B------:R-:W-:Y:S01]  /*17c10*/  IMAD.MOV R9, RZ, RZ, -R7 ;  /* 0x000000ffff097224 */ /* 0x000fe200078e0a07 */
[----:B------:R-:W-:Y:S01]  /*17c20*/  IADD3 R6, R2, 0x2a820, RZ ;  /* 0x0002a82002067810 */ /* 0x000fe20007ffe0ff */
[----:B------:R-:W-:Y:S01]  /*17c30*/  IMAD.WIDE.U32 R4, R200, UR4, R4 ;  /* 0x00000004c8047c25 */ /* 0x000fe2000f8e0004 */
[----:B------:R-:W-:Y:S02]  /*17c40*/  SHF.R.S32.HI R33, RZ, 0x1f, R209 ;  /* 0x0000001fff217819 */ /* 0x000fe400000114d1 */
[----:B------:R-:W-:Y:S01]  /*17c50*/  PRMT R6, RZ, 0x654, R6 ;  /* 0x00000654ff067816 */ /* 0x000fe20000000006 */
[----:B------:R-:W-:Y:S01]  /*17c60*/  IMAD R9, R102, R9, R25 ;  /* 0x0000000966097224 */ /* 0x000fe200078e0219 */
[----:B------:R-:W-:Y:S01]  /*17c70*/  SHF.R.S32.HI R34, RZ, 0x1f, R210 ;  /* 0x0000001fff227819 */ /* 0x000fe200000114d2 */
[----:B------:R-:W-:Y:S01]  /*17c80*/  IMAD R0, R0, UR6, RZ ;  /* 0x0000000600007c24 */ /* 0x000fe2000f8e02ff */
[----:B------:R0:W-:Y:S01]  /*17c90*/  SYNCS.ARRIVE.TRANS64.RED.A1T0 RZ, [R6+URZ], RZ ;  /* 0x000000ff06ff79a7 */ /* 0x0001e2000810043f */
[----:B------:R-:W-:Y:S01]  /*17ca0*/  IMAD R5, R200, UR5, R5 ;  /* 0x00000005c8057c24 */ /* 0x000fe2000f8e0205 */
[----:B------:R-:W-:Y:S01]  /*17cb0*/  ULDC.64 UR4, c[0x0][0xb28] ;  /* 0x0002ca0000047ab9 */ /* 0x000fe20000000a00 */
[C---:B------:R-:W-:Y:S01]  /*17cc0*/  IMAD R11, R7.reuse, UR7, R0 ;  /* 0x00000007070b7c24 */ /* 0x040fe2000f8e0200 */
[----:B------:R-:W-:Y:S01]  /*17cd0*/  SHF.R.S32.HI R0, RZ, 0x1f, R9 ;  /* 0x0000001fff007819 */ /* 0x000fe20000011409 */
[----:B------:R-:W-:Y:S01]  /*17ce0*/  IMAD.WIDE.U32 R4, R7, UR6, R4 ;  /* 0x0000000607047c25 */ /* 0x000fe2000f8e0004 */
[----:B------:R-:W-:-:S02]  /*17cf0*/  SHF.R.S32.HI R35, RZ, 0x1f, R211 ;  /* 0x0000001fff237819 */ /* 0x000fc400000114d3 */
[----:B------:R-:W-:Y:S01]  /*17d00*/  SHF.R.S32.HI R72, RZ, 0x1f, R212 ;  /* 0x0000001fff487819 */ /* 0x000fe200000114d4 */
[----:B------:R-:W-:Y:S01]  /*17d10*/  IMAD R0, R0, UR4, RZ ;  /* 0x0000000400007c24 */ /* 0x000fe2000f8e02ff */
[----:B------:R-:W-:Y:S01]  /*17d20*/  SHF.R.S32.HI R73, RZ, 0x1f, R213 ;  /* 0x0000001fff497819 */ /* 0x000fe200000114d5 */
[----:B------:R-:W-:Y:S02]  /*17d30*/  IMAD.IADD R5, R5, 0x1, R11 ;  /* 0x0000000105057824 */ /* 0x000fe400078e020b */
[C---:B------:R-:W-:Y:S02]  /*17d40*/  IMAD R7, R9.reuse, UR5, R0 ;  /* 0x0000000509077c24 */ /* 0x040fe4000f8e0200 */
[----:B------:R-:W-:Y:S01]  /*17d50*/  IMAD.WIDE.U32 R4, R9, UR4, R4 ;  /* 0x0000000409047c25 */ /* 0x000fe2000f8e0004 */
[----:B------:R-:W-:-:S03]  /*17d60*/  ULDC.64 UR4, c[0x0][0xb00] ;  /* 0x0002c00000047ab9 */ /* 0x000fc60000000a00 */
[----:B------:R-:W-:Y:S01]  /*17d70*/  IMAD.IADD R5, R5, 0x1, R7 ;  /* 0x0000000105057824 */ /* 0x000fe200078e0207 */
[----:B------:R-:W-:-:S04]  /*17d80*/  LEA R0, P1, R4, UR4, 0x2 ;  /* 0x0000000404007c11 */ /* 0x000fc8000f8210ff */
[----:B------:R-:W-:Y:S02]  /*17d90*/  LEA.HI.X R13, R4, UR5, R5, 0x2, P1 ;  /* 0x00000005040d7c11 */ /* 0x000fe400088f1405 */
[----:B------:R0:W1:Y:S04]  /*17da0*/  SHFL.IDX PT, R4, R0, RZ, 0x1c1f ;  /* 0x001c1fff00047589 */ /* 0x00006800000e0000 */
[----:B------:R0:W2:Y:S01]  /*17db0*/  SHFL.IDX PT, R5, R13, RZ, 0x1c1f ;  /* 0x001c1fff0d057589 */ /* 0x0000a200000e0000 */
[----:B------:R-:W-:Y:S05]  /*17dc0*/  @P0 BRA `(.L_x_658) ;  /* 0x0000000400000947 */ /* 0x000fea0003800000 */
[----:B------:R-:W-:Y:S02]  /*17dd0*/  ULDC UR4, c[0x0][0xac8] ;  /* 0x0002b20000047ab9 */ /* 0x000fe40000000800 */
[----:B------:R-:W-:Y:S02]  /*17de0*/  ISETP.GE.AND P3, PT, R199, UR4, PT ;  /* 0x00000004c7007c0c */ /* 0x000fe4000bf66270 */
[----:B------:R-:W-:Y:S02]  /*17df0*/  ISETP.GE.AND P2, PT, R15, UR4, PT ;  /* 0x000000040f007c0c */ /* 0x000fe4000bf46270 */
[----:B------:R-:W-:Y:S02]  /*17e00*/  ISETP.GE.AND P1, PT, R21, UR4, PT ;  /* 0x0000000415007c0c */ /* 0x000fe4000bf26270 */
[----:B------:R-:W-:Y:S02]  /*17e10*/  ISETP.GE.AND P0, PT, R213, UR4, PT ;  /* 0x00000004d5007c0c */ /* 0x000fe4000bf06270 */
[----:B------:R-:W-:-:S05]  /*17e20*/  ISETP.GE.AND P4, PT, R211, UR4, PT ;  /* 0x00000004d3007c0c */ /* 0x000fca000bf86270 */
[----:B012---:R-:W-:-:S04]  /*17e30*/  @!P3 IMAD.WIDE R6, R199, 0x4, R4 ;  /* 0x00000004c706b825 */ /* 0x007fc800078e0204 */
[CC--:B------:R-:W-:Y:S01]  /*17e40*/  @!P1 LEA R8, P5, R21.reuse, R4.reuse, 0x2 ;  /* 0x0000000415089211 */ /* 0x0c0fe200078a10ff */
[----:B------:R0:W-:Y:S01]  /*17e50*/  @!P3 ST.E.64 desc[UR56][R6.64], R88 ;  /* 0x000000580600b985 */ /* 0x0001e2000c101b38 */
[----:B------:R-:W-:Y:S02]  /*17e60*/  ISETP.GE.AND P3, PT, R212, UR4, PT ;  /* 0x00000004d4007c0c */ /* 0x000fe4000bf66270 */
[----:B------:R-:W-:Y:S02]  /*17e70*/  @!P1 LEA.HI.X R9, R21, R5, R20, 0x2, P5 ;  /* 0x0000000515099211 */ /* 0x000fe400028f1414 */
[----:B------:R-:W-:Y:S02]  /*17e80*/  ISETP.GE.AND P5, PT, R210, UR4, PT ;  /* 0x00000004d2007c0c */ /* 0x000fe4000bfa6270 */
[----:B0-----:R-:W-:-:S04]  /*17e90*/  @!P2 LEA R6, P6, R15, R4, 0x2 ;  /* 0x000000040f06a211 */ /* 0x001fc800078c10ff */
[----:B------:R-:W-:Y:S02]  /*17ea0*/  @!P2 LEA.HI.X R7, R15, R5, R14, 0x2, P6 ;  /* 0x000000050f07a211 */ /* 0x000fe400030f140e */
[----:B------:R-:W-:-:S03]  /*17eb0*/  @!P0 LEA R10, P6, R213, R4, 0x2 ;  /* 0x00000004d50a8211 */ /* 0x000fc600078c10ff */
[----:B------:R0:W-:Y:S01]  /*17ec0*/  @!P2 ST.E.64 desc[UR56][R6.64], R90 ;  /* 0x0000005a0600a985 */ /* 0x0001e2000c101b38 */
[----:B------:R-:W-:Y:S02]  /*17ed0*/  @!P0 LEA.HI.X R11, R213, R5, R73, 0x2, P6 ;  /* 0x00000005d50b8211 */ /* 0x000fe400030f1449 */
[----:B------:R-:W-:Y:S01]  /*17ee0*/  ISETP.GE.AND P2, PT, R209, UR4, PT ;  /* 0x00000004d1007c0c */ /* 0x000fe2000bf46270 */
[----:B------:R1:W-:Y:S01]  /*17ef0*/  @!P1 ST.E.64 desc[UR56][R8.64], R92 ;  /* 0x0000005c08009985 */ /* 0x0003e2000c101b38 */
[----:B------:R-:W-:-:S03]  /*17f00*/  ISETP.GE.AND P1, PT, R208, UR4, PT ;  /* 0x00000004d0007c0c */ /* 0x000fc6000bf26270 */
[----:B------:R2:W-:Y:S01]  /*17f10*/  @!P0 ST.E.64 desc[UR56][R10.64], R36 ;  /* 0x000000240a008985 */ /* 0x0005e2000c101b38 */
[CC--:B0-----:R-:W-:Y:S02]  /*17f20*/  @!P3 LEA R6, P6, R212.reuse, R4.reuse, 0x2 ;  /* 0x00000004d406b211 */ /* 0x0c1fe400078c10ff */
[CC--:B-1----:R-:W-:Y:S02]  /*17f30*/  @!P4 LEA R8, P0, R211.reuse, R4.reuse, 0x2 ;  /* 0x00000004d308c211 */ /* 0x0c2fe400078010ff */
[-C--:B------:R-:W-:Y:S02]  /*17f40*/  @!P3 LEA.HI.X R7, R212, R5.reuse, R72, 0x2, P6 ;  /* 0x00000005d407b211 */ /* 0x080fe400030f1448 */
[----:B------:R-:W-:Y:S02]  /*17f50*/  @!P4 LEA.HI.X R9, R211, R5, R35, 0x2, P0 ;  /* 0x00000005d309c211 */ /* 0x000fe400000f1423 */
[----:B------:R-:W-:Y:S01]  /*17f60*/  ISETP.GE.AND P0, PT, R207, UR4, PT ;  /* 0x00000004cf007c0c */ /* 0x000fe2000bf06270 */
[----:B------:R0:W-:Y:S01]  /*17f70*/  @!P3 ST.E.64 desc[UR56][R6.64], R40 ;  /* 0x000000280600b985 */ /* 0x0001e2000c101b38 */
[----:B--2---:R-:W-:-:S02]  /*17f80*/  @!P5 LEA R10, P6, R210, R4, 0x2 ;  /* 0x00000004d20ad211 */ /* 0x004fc400078c10ff */
[----:B------:R-:W-:Y:S01]  /*17f90*/  ISETP.GE.AND P3, PT, R206, UR4, PT ;  /* 0x00000004ce007c0c */ /* 0x000fe2000bf66270 */
[----:B------:R1:W-:Y:S01]  /*17fa0*/  @!P4 ST.E.64 desc[UR56][R8.64], R44 ;  /* 0x0000002c0800c985 */ /* 0x0003e2000c101b38 */
[----:B------:R-:W-:-:S05]  /*17fb0*/  @!P5 LEA.HI.X R11, R210, R5, R34, 0x2, P6 ;  /* 0x00000005d20bd211 */ /* 0x000fca00030f1422 */
[----:B------:R2:W-:Y:S01]  /*17fc0*/  @!P5 ST.E.64 desc[UR56][R10.64], R48 ;  /* 0x000000300a00d985 */ /* 0x0005e2000c101b38 */
[CC--:B0-----:R-:W-:Y:S02]  /*17fd0*/  @!P2 LEA R6, P4, R209.reuse, R4.reuse, 0x2 ;  /* 0x00000004d106a211 */ /* 0x0c1fe400078810ff */
[CC--:B-1----:R-:W-:Y:S02]  /*17fe0*/  @!P1 LEA R8, P5, R208.reuse, R4.reuse, 0x2 ;  /* 0x00000004d0089211 */ /* 0x0c2fe400078a10ff */
[-C--:B------:R-:W-:Y:S02]  /*17ff0*/  @!P2 LEA.HI.X R7, R209, R5.reuse, R33, 0x2, P4 ;  /* 0x00000005d107a211 */ /* 0x080fe400020f1421 */
[----:B------:R-:W-:Y:S02]  /*18000*/  ISETP.GE.AND P4, PT, R205, UR4, PT ;  /* 0x00000004cd007c0c */ /* 0x000fe4000bf86270 */
[----:B--2---:R-:W-:Y:S01]  /*18010*/  @!P0 LEA R10, P6, R207, R4, 0x2 ;  /* 0x00000004cf0a8211 */ /* 0x004fe200078c10ff */
[----:B------:R0:W-:Y:S01]  /*18020*/  @!P2 ST.E.64 desc[UR56][R6.64], R52 ;  /* 0x000000340600a985 */ /* 0x0001e2000c101b38 */
[----:B------:R-:W-:-:S02]  /*18030*/  @!P1 LEA.HI.X R9, R208, R5, R32, 0x2, P5 ;  /* 0x00000005d0099211 */ /* 0x000fc400028f1420 */
[----:B------:R-:W-:Y:S02]  /*18040*/  @!P0 LEA.HI.X R11, R207, R5, R31, 0x2, P6 ;  /* 0x00000005cf0b8211 */ /* 0x000fe400030f141f */
[----:B------:R-:W-:Y:S01]  /*18050*/  ISETP.GE.AND P2, PT, R204, UR4, PT ;  /* 0x00000004cc007c0c */ /* 0x000fe2000bf46270 */
[----:B------:R1:W-:Y:S01]  /*18060*/  @!P1 ST.E.64 desc[UR56][R8.64], R56 ;  /* 0x0000003808009985 */ /* 0x0003e2000c101b38 */
[----:B------:R-:W-:-:S03]  /*18070*/  ISETP.GE.AND P1, PT, R203, UR4, PT ;  /* 0x00000004cb007c0c */ /* 0x000fc6000bf26270 */
[----:B------:R2:W-:Y:S01]  /*18080*/  @!P0 ST.E.64 desc[UR56][R10.64], R60 ;  /* 0x0000003c0a008985 */ /* 0x0005e2000c101b38 */
[----:B------:R-:W-:Y:S02]  /*18090*/  ISETP.GE.AND P0, PT, R202, UR4, PT ;  /* 0x00000004ca007c0c */ /* 0x000fe4000bf06270 */
[----:B0-----:R-:W-:-:S04]  /*180a0*/  @!P3 LEA R6, P5, R206, R4, 0x2 ;  /* 0x00000004ce06b211 */ /* 0x001fc800078a10ff */
[-C--:B------:R-:W-:Y:S02]  /*180b0*/  @!P3 LEA.HI.X R7, R206, R5.reuse, R30, 0x2, P5 ;  /* 0x00000005ce07b211 */ /* 0x080fe400028f141e */
[----:B------:R-:W-:Y:S02]  /*180c0*/  ISETP.GE.AND P5, PT, R201, UR4, PT ;  /* 0x00000004c9007c0c */ /* 0x000fe4000bfa6270 */
[CC--:B-1----:R-:W-:Y:S01]  /*180d0*/  @!P4 LEA R8, P6, R205.reuse, R4.reuse, 0x2 ;  /* 0x00000004cd08c211 */ /* 0x0c2fe200078c10ff */
[----:B------:R0:W-:Y:S03]  /*180e0*/  @!P3 ST.E.64 desc[UR56][R6.64], R64 ;  /* 0x000000400600b985 */ /* 0x0001e6000c101b38 */
[----:B------:R-:W-:Y:S02]  /*180f0*/  @!P4 LEA.HI.X R9, R205, R5, R29, 0x2, P6 ;  /* 0x00000005cd09c211 */ /* 0x000fe400030f141d */
[----:B--2---:R-:W-:-:S03]  /*18100*/  @!P1 LEA R10, P6, R203, R4, 0x2 ;  /* 0x00000004cb0a9211 */ /* 0x004fc600078c10ff */
[----:B------:R1:W-:Y:S01]  /*18110*/  @!P4 ST.E.64 desc[UR56][R8.64], R68 ;  /* 0x000000440800c985 */ /* 0x0003e2000c101b38 */
[----:B------:R-:W-:Y:S02]  /*18120*/  @!P1 LEA.HI.X R11, R203, R5, R27, 0x2, P6 ;  /* 0x00000005cb0b9211 */ /* 0x000fe400030f141b */
[----:B0-----:R-:W-:-:S04]  /*18130*/  @!P2 LEA R6, P3, R204, R4, 0x2 ;  /* 0x00000004cc06a211 */ /* 0x001fc800078610ff */
[----:B------:R-:W-:Y:S02]  /*18140*/  @!P2 LEA.HI.X R7, R204, R5, R28, 0x2, P3 ;  /* 0x00000005cc07a211 */ /* 0x000fe400018f141c */
[----:B-1----:R-:W-:-:S03]  /*18150*/  @!P0 LEA R8, P4, R202, R4, 0x2 ;  /* 0x00000004ca088211 */ /* 0x002fc600078810ff */
[----:B------:R3:W-:Y:S01]  /*18160*/  @!P2 ST.E.64 desc[UR56][R6.64], R94 ;  /* 0x0000005e0600a985 */ /* 0x0007e2000c101b38 */
[C---:B------:R-:W-:Y:S02]  /*18170*/  @!P5 LEA R4, P3, R201.reuse, R4, 0x2 ;  /* 0x00000004c904d211 */ /* 0x040fe400078610ff */
[-C--:B------:R-:W-:Y:S01]  /*18180*/  @!P0 LEA.HI.X R9, R202, R5.reuse, R26, 0x2, P4 ;  /* 0x00000005ca098211 */ /* 0x080fe200020f141a */
[----:B------:R3:W-:Y:S01]  /*18190*/  @!P1 ST.E.64 desc[UR56][R10.64], R76 ;  /* 0x0000004c0a009985 */ /* 0x0007e2000c101b38 */
[----:B------:R-:W-:-:S03]  /*181a0*/  @!P5 LEA.HI.X R5, R201, R5, R24, 0x2, P3 ;  /* 0x00000005c905d211 */ /* 0x000fc600018f1418 */
[----:B------:R3:W-:Y:S04]  /*181b0*/  @!P0 ST.E.64 desc[UR56][R8.64], R80 ;  /* 0x0000005008008985 */ /* 0x0007e8000c101b38 */
[----:B------:R3:W-:Y:S02]  /*181c0*/  @!P5 ST.E.64 desc[UR56][R4.64], R84 ;  /* 0x000000540400d985 */ /* 0x0007e4000c101b38 */
.L_x_658:
[----:B------:R-:W-:Y:S05]  /*181d0*/  BSYNC B1 ;  /* 0x0000000000017941 */ /* 0x000fea0003800000 */
.L_x_657:
[----:B------:R-:W-:Y:S01]  /*181e0*/  ISETP.GE.AND P0, PT, R12, R3, PT ;  /* 0x000000030c00720c */ /* 0x000fe20003f06270 */
[----:B--23--:R2:W3:Y:S04]  /*181f0*/  SHFL.IDX PT, R5, R13, 0x1, 0x1c1f ;  /* 0x003c1f000d057f89 */ /* 0x00c4e800000e0000 */
[----:B-1----:R2:W1:Y:S08]  /*18200*/  SHFL.IDX PT, R4, R0, 0x1, 0x1c1f ;  /* 0x003c1f0000047f89 */ /* 0x00247000000e0000 */
[----:B--2---:R-:W-:Y:S05]  /*18210*/  @P0 BRA `(.L_x_656) ;  /* 0x0000000c00f00947 */ /* 0x004fea0003800000 */
[----:B------:R-:W-:Y:S02]  /*18220*/  ULDC UR4, c[0x0][0xac8] ;  /* 0x0002b20000047ab9 */ /* 0x000fe40000000800 */
[----:B------:R-:W-:Y:S02]  /*18230*/  ISETP.GE.AND P1, PT, R15, UR4, PT ;  /* 0x000000040f007c0c */ /* 0x000fe4000bf26270 */
[----:B------:R-:W-:Y:S02]  /*18240*/  ISETP.GE.AND P0, PT, R21, UR4, PT ;  /* 0x0000000415007c0c */ /* 0x000fe4000bf06270 */
[----:B------:R-:W-:Y:S02]  /*18250*/  ISETP.GE.AND P2, PT, R199, UR4, PT ;  /* 0x00000004c7007c0c */ /* 0x000fe4000bf46270 */
[----:B------:R-:W-:Y:S02]  /*18260*/  ISETP.GE.AND P4, PT, R212, UR4, PT ;  /* 0x00000004d4007c0c */ /* 0x000fe4000bf86270 */
[----:B------:R-:W-:-:S05]  /*18270*/  ISETP.GE.AND P3, PT, R213, UR4, PT ;  /* 0x00000004d5007c0c */ /* 0x000fca000bf66270 */
[-C--:B01----:R-:W-:Y:S02]  /*18280*/  @!P1 LEA R6, P5, R15, R4.reuse, 0x2 ;  /* 0x000000040f069211 */ /* 0x083fe400078a10ff */
[-C--:B------:R-:W-:Y:S02]  /*18290*/  @!P0 LEA R8, P6, R21, R4.reuse, 0x2 ;  /* 0x0000000415088211 */ /* 0x080fe400078c10ff */
[-C--:B---3--:R-:W-:Y:S01]  /*182a0*/  @!P1 LEA.HI.X R7, R15, R5.reuse, R14, 0x2, P5 ;  /* 0x000000050f079211 */ /* 0x088fe200028f140e */
[----:B------:R-:W-:Y:S01]  /*182b0*/  @!P2 IMAD.WIDE R10, R199, 0x4, R4 ;  /* 0x00000004c70aa825 */ /* 0x000fe200078e0204 */
[----:B------:R-:W-:Y:S02]  /*182c0*/  ISETP.GE.AND P5, PT, R211, UR4, PT ;  /* 0x00000004d3007c0c */ /* 0x000fe4000bfa6270 */
[----:B------:R-:W-:Y:S02]  /*182d0*/  @!P0 LEA.HI.X R9, R21, R5, R20, 0x2, P6 ;  /* 0x0000000515098211 */ /* 0x000fe400030f1414 */
[----:B------:R-:W-:Y:S01]  /*182e0*/  @!P2 ST.E.64 desc[UR56][R10.64], R96 ;  /* 0x000000600a00a985 */ /* 0x000fe2000c101b38 */
[----:B------:R-:W-:-:S02]  /*182f0*/  @!P4 LEA R14, P2, R212, R4, 0x2 ;  /* 0x00000004d40ec211 */ /* 0x000fc400078410ff */
[----:B------:R-:W-:Y:S01]  /*18300*/  @!P3 LEA R12, P6, R213, R4, 0x2 ;  /* 0x00000004d50cb211 */ /* 0x000fe200078c10ff */
[----:B------:R0:W-:Y:S01]  /*18310*/  @!P1 ST.E.64 desc[UR56][R6.64], R98 ;  /* 0x0000006206009985 */ /* 0x0001e2000c101b38 */
        /* <DEDUP_REMOVED lines=12> */
[-C--:B------:R-:W-:Y:S01]  /*183e0*/  @!P2 LEA R10, P6, R208, R4.reuse, 0x2 ;  /* 0x00000004d00aa211 */ /* 0x080fe200078c10ff */
[----:B------:R-:W-:Y:S01]  /*183f0*/  @!P5 ST.E.64 desc[UR56][R20.64], R46 ;  /* 0x0000002e1400d985 */ /* 0x000fe2000c101b38 */
[----:B-1----:R-:W-:Y:S02]  /*18400*/  @!P1 LEA R8, P5, R209, R4, 0x2 ;  /* 0x00000004d1089211 */ /* 0x002fe400078a10ff */
[----:B------:R-:W-:-:S02]  /*18410*/  @!P0 LEA.HI.X R7, R210, R5, R34, 0x2, P4 ;  /* 0x00000005d2078211 */ /* 0x000fc400020f1422 */
[-C--:B------:R-:W-:Y:S02]  /*18420*/  @!P1 LEA.HI.X R9, R209, R5.reuse, R33, 0x2, P5 ;  /* 0x00000005d1099211 */ /* 0x080fe400028f1421 */
[----:B------:R-:W-:Y:S01]  /*18430*/  ISETP.GE.AND P4, PT, R206, UR4, PT ;  /* 0x00000004ce007c0c */ /* 0x000fe2000bf86270 */
[----:B------:R-:W-:Y:S01]  /*18440*/  @!P0 ST.E.64 desc[UR56][R6.64], R50 ;  /* 0x0000003206008985 */ /* 0x000fe2000c101b38 */
[----:B------:R-:W-:Y:S02]  /*18450*/  @!P2 LEA.HI.X R11, R208, R5, R32, 0x2, P6 ;  /* 0x00000005d00ba211 */ /* 0x000fe400030f1420 */
[----:B--2---:R-:W-:Y:S01]  /*18460*/  @!P3 LEA R12, P5, R207, R4, 0x2 ;  /* 0x00000004cf0cb211 */ /* 0x004fe200078a10ff */
[----:B------:R0:W-:Y:S01]  /*18470*/  @!P1 ST.E.64 desc[UR56][R8.64], R54 ;  /* 0x0000003608009985 */ /* 0x0001e2000c101b38 */
[----:B------:R-:W-:Y:S02]  /*18480*/  ISETP.GE.AND P1, PT, R204, UR4, PT ;  /* 0x00000004cc007c0c */ /* 0x000fe4000bf26270 */
[----:B------:R-:W-:Y:S01]  /*18490*/  ISETP.GE.AND P0, PT, R203, UR4, PT ;  /* 0x00000004cb007c0c */ /* 0x000fe2000bf06270 */
[----:B------:R1:W-:Y:S01]  /*184a0*/  @!P2 ST.E.64 desc[UR56][R10.64], R58 ;  /* 0x0000003a0a00a985 */ /* 0x0003e2000c101b38 */
[----:B------:R-:W-:-:S02]  /*184b0*/  ISETP.GE.AND P2, PT, R205, UR4, PT ;  /* 0x00000004cd007c0c */ /* 0x000fc4000bf46270 */
[-C--:B------:R-:W-:Y:S02]  /*184c0*/  @!P3 LEA.HI.X R13, R207, R5.reuse, R31, 0x2, P5 ;  /* 0x00000005cf0db211 */ /* 0x080fe400028f141f */
[----:B------:R-:W-:Y:S02]  /*184d0*/  ISETP.GE.AND P5, PT, R202, UR4, PT ;  /* 0x00000004ca007c0c */ /* 0x000fe4000bfa6270 */
[CC--:B---3--:R-:W-:Y:S01]  /*184e0*/  @!P4 LEA R14, P6, R206.reuse, R4.reuse, 0x2 ;  /* 0x00000004ce0ec211 */ /* 0x0c8fe200078c10ff */
[----:B------:R2:W-:Y:S03]  /*184f0*/  @!P3 ST.E.64 desc[UR56][R12.64], R62 ;  /* 0x0000003e0c00b985 */ /* 0x0005e6000c101b38 */
[----:B------:R-:W-:Y:S02]  /*18500*/  @!P4 LEA.HI.X R15, R206, R5, R30, 0x2, P6 ;  /* 0x00000005ce0fc211 */ /* 0x000fe400030f141e */
[----:B0-----:R-:W-:-:S02]  /*18510*/  @!P1 LEA R8, P6, R204, R4, 0x2 ;  /* 0x00000004cc089211 */ /* 0x001fc400078c10ff */
[-C--:B------:R-:W-:Y:S01]  /*18520*/  @!P2 LEA R6, P3, R205, R4.reuse, 0x2 ;  /* 0x00000004cd06a211 */ /* 0x080fe200078610ff */
[----:B------:R2:W-:Y:S01]  /*18530*/  @!P4 ST.E.64 desc[UR56][R14.64], R66 ;  /* 0x000000420e00c985 */ /* 0x0005e2000c101b38 */
[-C--:B-1----:R-:W-:Y:S02]  /*18540*/  @!P0 LEA R10, P4, R203, R4.reuse, 0x2 ;  /* 0x00000004cb0a8211 */ /* 0x082fe400078810ff */
        /* <DEDUP_REMOVED lines=11> */
[----:B------:R-:W-:-:S04]  /*18600*/  LEA R4, P0, R201, R4, 0x2 ;  /* 0x00000004c9047211 */ /* 0x000fc800078010ff */
[----:B------:R-:W-:-:S05]  /*18610*/  LEA.HI.X R5, R201, R5, R24, 0x2, P0 ;  /* 0x00000005c9057211 */ /* 0x000fca00000f1418 */
[----:B------:R0:W-:Y:S01]  /*18620*/  ST.E.64 desc[UR56][R4.64], R86 ;  /* 0x0000005604007985 */ /* 0x0001e2000c101b38 */
[----:B------:R-:W-:Y:S05]  /*18630*/  BRA `(.L_x_656) ;  /* 0x0000000800e87947 */ /* 0x000fea0003800000 */
.L_x_647:
[----:B------:R-:W-:Y:S01]  /*18640*/  ULDC.64 UR6, c[0x0][0xc08] ;  /* 0x0003020000067ab9 */ /* 0x000fe20000000a00 */
[----:B------:R-:W-:Y:S01]  /*18650*/  ULDC.64 UR4, c[0x0][0xc00] ;  /* 0x0003000000047ab9 */ /* 0x000fe20000000a00 */
[----:B------:R-:W-:Y:S01]  /*18660*/  ISETP.NE.U32.AND P1, PT, RZ, UR6, PT ;  /* 0x00000006ff007c0c */ /* 0x000fe2000bf25070 */
[----:B------:R-:W-:Y:S01]  /*18670*/  IMAD.MOV.U32 R3, RZ, RZ, RZ ;  /* 0x000000ffff037224 */ /* 0x000fe200078e00ff */
[----:B------:R-:W-:Y:S02]  /*18680*/  ISETP.NE.U32.AND P0, PT, RZ, UR4, PT ;  /* 0x00000004ff007c0c */ /* 0x000fe4000bf05070 */
[----:B------:R-:W-:Y:S02]  /*18690*/  ISETP.NE.AND.EX P1, PT, RZ, UR7, PT, P1 ;  /* 0x00000007ff007c0c */ /* 0x000fe4000bf25310 */
[----:B------:R-:W-:Y:S02]  /*186a0*/  IADD3 R4, P2, R189, UR4, RZ ;  /* 0x00000004bd047c10 */ /* 0x000fe4000ff5e0ff */
[----:B------:R-:W-:-:S02]  /*186b0*/  ISETP.NE.AND.EX P0, PT, RZ, UR5, PT, P0 ;  /* 0x00000005ff007c0c */ /* 0x000fc4000bf05300 */
[----:B------:R-:W-:Y:S01]  /*186c0*/  IADD3.X R5, R190, UR5, RZ, P2, !PT ;  /* 0x00000005be057c10 */ /* 0x000fe200097fe4ff */
[----:B------:R-:W-:Y:S02]  /*186d0*/  ULDC UR4, c[0x0][0xa88] ;  /* 0x0002a20000047ab9 */ /* 0x000fe40000000800 */
[----:B------:R-:W-:-:S04]  /*186e0*/  IMAD.U32 R0, RZ, RZ, UR4 ;  /* 0x00000004ff007e24 */ /* 0x000fc8000f8e00ff */
[----:B0-----:R-:W-:-:S04]  /*186f0*/  @P1 IADD3 R6, P2, R189, UR6, RZ ;  /* 0x00000006bd061c10 */ /* 0x001fc8000ff5e0ff */
[----:B------:R-:W-:Y:S01]  /*18700*/  @P1 IADD3.X R7, R190, UR7, RZ, P2, !PT ;  /* 0x00000007be071c10 */ /* 0x000fe200097fe4ff */
[----:B------:R0:W5:Y:S04]  /*18710*/  @P0 LDG.E R3, desc[UR56][R4.64] ;  /* 0x0000003804030981 */ /* 0x000168000c1e1900 */
[----:B------:R0:W5:Y:S01]  /*18720*/  @P1 LDG.E R0, desc[UR56][R6.64] ;  /* 0x0000003806001981 */ /* 0x000162000c1e1900 */
[----:B------:R-:W-:Y:S01]  /*18730*/  ISETP.NE.AND P2, PT, R187, RZ, PT ;  /* 0x000000ffbb00720c */ /* 0x000fe20003f45270 */
[----:B------:R-:W4:-:S12]  /*18740*/  S2R R9, SR_TID.X ;  /* 0x0000000000097919 */ /* 0x000f180000002100 */
[----:B------:R-:W3:Y:S01]  /*18750*/  @!P2 LDC R187, c[0x0][0xad4] ;  /* 0x0002b500ffbbab82 */ /* 0x000ee20000000800 */
[----:B----4-:R-:W-:Y:S02]  /*18760*/  IADD3 R8, R9, -0x80, RZ ;  /* 0xffffff8009087810 */ /* 0x010fe40007ffe0ff */
[----:B---3--:R-:W-:Y:S02]  /*18770*/  ISETP.GT.AND P2, PT, R187, 0x1, PT ;  /* 0x00000001bb00780c */ /* 0x008fe40003f44270 */
[----:B------:R-:W-:Y:S01]  /*18780*/  ISETP.GT.AND P3, PT, R8, 0x7f, PT ;  /* 0x0000007f0800780c */ /* 0x000fe20003f64270 */
[----:B0-----:R-:W-:-:S12]  /*18790*/  @P1 BRA `(.L_x_659) ;  /* 0x0000000000101947 */ /* 0x001fd80003800000 */
[----:B------:R-:W-:Y:S05]  /*187a0*/  @!P0 BRA `(.L_x_659) ;  /* 0x00000000000c8947 */ /* 0x000fea0003800000 */
[----:B------:R-:W3:Y:S04]  /*187b0*/  LDG.E R7, desc[UR56][R4.64] ;  /* 0x0000003804077981 */ /* 0x000ee8000c1e1900 */
[----:B-----5:R-:W3:Y:S02]  /*187c0*/  LDG.E R0, desc[UR56][R4.64+0x4] ;  /* 0x0000043804007981 */ /* 0x020ee4000c1e1900 */
[----:B---3--:R-:W-:-:S07]  /*187d0*/  IMAD.IADD R0, R0, 0x1, -R7 ;  /* 0x0000000100007824 */ /* 0x008fce00078e0a07 */
.L_x_659:
[----:B------:R-:W-:Y:S01]  /*187e0*/  BSSY B1, `(.L_x_660) ;  /* 0x0000036000017945 */ /* 0x000fe20003800000 */
[----:B------:R-:W-:Y:S02]  /*187f0*/  SEL R29, R188, RZ, !P0 ;  /* 0x000000ffbc1d7207 */ /* 0x000fe40004000000 */
[----:B------:R-:W-:Y:S02]  /*18800*/  SEL R216, R216, RZ, !P0 ;  /* 0x000000ffd8d87207 */ /* 0x000fe40004000000 */
[----:B-----5:R-:W-:Y:S01]  /*18810*/  SHF.R.S32.HI R26, RZ, 0x1f, R3 ;  /* 0x0000001fff1a7819 */ /* 0x020fe20000011403 */
[----:B------:R-:W-:Y:S06]  /*18820*/  @P3 BRA `(.L_x_661) ;  /* 0x0000000000c43947 */ /* 0x000fec0003800000 */
[----:B------:R-:W0:Y:S01]  /*18830*/  LDC R31, c[0x0][0xbe8] ;  /* 0x0002fa00ff1f7b82 */ /* 0x000e220000000800 */
[----:B------:R-:W-:-:S05]  /*18840*/  IMAD R4, R192, 0x80, R9 ;  /* 0x00000080c0047824 */ /* 0x000fca00078e0209 */
[----:B------:R-:W-:Y:S01]  /*18850*/  IADD3 R28, R4, -0x80, RZ ;  /* 0xffffff80041c7810 */ /* 0x000fe20007ffe0ff */
[----:B0-----:R-:W-:-:S05]  /*18860*/  IMAD R5, R0, R31, RZ ;  /* 0x0000001f00057224 */ /* 0x001fca00078e02ff */
[----:B------:R-:W-:-:S13]  /*18870*/  ISETP.GE.AND P0, PT, R28, R5, PT ;  /* 0x000000051c00720c */ /* 0x000fda0003f06270 */
[----:B------:R-:W-:Y:S05]  /*18880*/  @P0 BRA `(.L_x_661) ;  /* 0x0000000000ac0947 */ /* 0x000fea0003800000 */
[----:B------:R-:W-:Y:S01]  /*18890*/  IMAD.MOV.U32 R24, RZ, RZ, 0x9b8 ;  /* 0x000009b8ff187424 */ /* 0x000fe200078e00ff */
[----:B------:R-:W-:Y:S01]  /*188a0*/  ISETP.GT.AND P0, PT, R187, 0x1, PT ;  /* 0x00000001bb00780c */ /* 0x000fe20003f04270 */
[----:B------:R-:W0:Y:S01]  /*188b0*/  LDC.64 R4, c[0x0][0xba8] ;  /* 0x0002ea00ff047b82 */ /* 0x000e220000000a00 */
[----:B------:R-:W-:Y:S01]  /*188c0*/  ISETP.NE.AND P1, PT, R31, 0x1, PT ;  /* 0x000000011f00780c */ /* 0x000fe20003f25270 */
[----:B------:R-:W-:Y:S01]  /*188d0*/  IMAD.MOV.U32 R21, RZ, RZ, R28 ;  /* 0x000000ffff157224 */ /* 0x000fe200078e001c */
[----:B------:R-:W-:-:S05]  /*188e0*/  SEL R24, R24, 0x978, P0 ;  /* 0x0000097818187807 */ /* 0x000fca0000000000 */
[----:B------:R-:W3:Y:S08]  /*188f0*/  LDC.64 R12, c[0x0][R24+0x220] ;  /* 0x00008800180c7b82 */ /* 0x000ef00000000a00 */
[----:B------:R-:W4:Y:S08]  /*18900*/  LDC.64 R14, c[0x0][R24+0x218] ;  /* 0x00008600180e7b82 */ /* 0x000f300000000a00 */
[----:B------:R-:W5:Y:S08]  /*18910*/  LDC.64 R8, c[0x0][R24+0x228] ;  /* 0x00008a0018087b82 */ /* 0x000f700000000a00 */
[----:B------:R-:W1:Y:S08]  /*18920*/  LDC.64 R6, c[0x0][R24+0x210] ;  /* 0x0000840018067b82 */ /* 0x000e700000000a00 */
[----:B------:R-:W2:Y:S08]  /*18930*/  @P1 LDC R11, c[0x0][0xbec] ;  /* 0x0002fb00ff0b1b82 */ /* 0x000eb00000000800 */
[----:B------:R-:W5:Y:S01]  /*18940*/  @P1 LDC R27, c[0x0][0xbf0] ;  /* 0x0002fc00ff1b1b82 */ /* 0x000f620000000800 */
[----:B---3--:R-:W-:-:S07]  /*18950*/  IMAD R13, R13, R29, RZ ;  /* 0x0000001d0d0d7224 */ /* 0x008fce00078e02ff */
[----:B0-----:R-:W0:Y:S01]  /*18960*/  @!P0 LDC R4, c[0x0][0xb50] ;  /* 0x0002d400ff048b82 */ /* 0x001e220000000800 */
[----:B--2---:R-:W-:-:S07]  /*18970*/  @P1 IMAD.HI.U32 R20, R28, R11, RZ ;  /* 0x0000000b1c141227 */ /* 0x004fce00078e00ff */
[----:B------:R-:W2:Y:S01]  /*18980*/  @!P0 LDC R5, c[0x0][0xb54] ;  /* 0x0002d500ff058b82 */ /* 0x000ea20000000800 */
[-C--:B----4-:R-:W-:Y:S02]  /*18990*/  IMAD R25, R15, R162.reuse, RZ ;  /* 0x000000a20f197224 */ /* 0x090fe400078e02ff */
[----:B------:R-:W-:Y:S01]  /*189a0*/  IMAD.WIDE.U32 R14, R14, R162, RZ ;  /* 0x000000a20e0e7225 */ /* 0x000fe200078e00ff */
[----:B-----5:R-:W-:-:S03]  /*189b0*/  @P1 SHF.R.U32.HI R21, RZ, R27, R20 ;  /* 0x0000001bff151219 */ /* 0x020fc60000011614 */
[----:B------:R-:W-:Y:S01]  /*189c0*/  IMAD.WIDE.U32 R10, R12, R29, RZ ;  /* 0x0000001d0c0a7225 */ /* 0x000fe200078e00ff */
[----:B------:R-:W-:-:S03]  /*189d0*/  IADD3 R25, R15, R25, RZ ;  /* 0x000000190f197210 */ /* 0x000fc60007ffe0ff */
[----:B------:R-:W-:Y:S01]  /*189e0*/  IMAD R27, R12, R216, R13 ;  /* 0x000000d80c1b7224 */ /* 0x000fe200078e020d */
[----:B------:R-:W-:Y:S02]  /*189f0*/  SEL R13, R200, RZ, P0 ;  /* 0x000000ffc80d7207 */ /* 0x000fe40000000000 */
[----:B------:R-:W-:Y:S01]  /*18a00*/  IADD3 R14, P1, P3, R10, R14, R3 ;  /* 0x0000000e0a0e7210 */ /* 0x000fe20007b3e003 */
[----:B------:R-:W-:Y:S02]  /*18a10*/  IMAD.MOV R10, RZ, RZ, -R21 ;  /* 0x000000ffff0a7224 */ /* 0x000fe400078e0a15 */
[----:B------:R-:W-:Y:S02]  /*18a20*/  IMAD.IADD R27, R11, 0x1, R27 ;  /* 0x000000010b1b7824 */ /* 0x000fe400078e021b */
[-C--:B------:R-:W-:Y:S02]  /*18a30*/  IMAD R15, R9, R13.reuse, RZ ;  /* 0x0000000d090f7224 */ /* 0x080fe400078e02ff */
[----:B------:R-:W-:-:S04]  /*18a40*/  IMAD.WIDE.U32 R8, R8, R13, RZ ;  /* 0x0000000d08087225 */ /* 0x000fc800078e00ff */
[----:B------:R-:W-:Y:S01]  /*18a50*/  IMAD R11, R31, R10, R28 ;  /* 0x0000000a1f0b7224 */ /* 0x000fe200078e021c */
[----:B------:R-:W-:Y:S02]  /*18a60*/  IADD3.X R10, R27, R25, R26, P1, P3 ;  /* 0x000000191b0a7210 */ /* 0x000fe40000fe641a */
[----:B------:R-:W-:Y:S01]  /*18a70*/  IADD3 R8, P0, P1, R21, R14, R8 ;  /* 0x0000000e15087210 */ /* 0x000fe2000791e008 */
[----:B-1----:R-:W-:Y:S01]  /*18a80*/  IMAD R7, R7, R11, RZ ;  /* 0x0000000b07077224 */ /* 0x002fe200078e02ff */
[----:B------:R-:W-:Y:S02]  /*18a90*/  IADD3 R15, R9, R15, RZ ;  /* 0x0000000f090f7210 */ /* 0x000fe40007ffe0ff */
[----:B------:R-:W-:Y:S02]  /*18aa0*/  SHF.R.S32.HI R21, RZ, 0x1f, R21 ;  /* 0x0000001fff157819 */ /* 0x000fe40000011415 */
[----:B------:R-:W-:Y:S02]  /*18ab0*/  SHF.R.S32.HI R13, RZ, 0x1f, R11 ;  /* 0x0000001fff0d7819 */ /* 0x000fe4000001140b */
[----:B------:R-:W-:-:S03]  /*18ac0*/  IADD3.X R9, R21, R10, R15, P0, P1 ;  /* 0x0000000a15097210 */ /* 0x000fc600007e240f */
[C---:B------:R-:W-:Y:S02]  /*18ad0*/  IMAD R13, R6.reuse, R13, R7 ;  /* 0x0000000d060d7224 */ /* 0x040fe400078e0207 */
[----:B------:R-:W-:-:S04]  /*18ae0*/  IMAD.WIDE.U32 R6, R6, R11, R8 ;  /* 0x0000000b06067225 */ /* 0x000fc800078e0008 */
[----:B------:R-:W-:Y:S01]  /*18af0*/  IMAD.IADD R7, R7, 0x1, R13 ;  /* 0x0000000107077824 */ /* 0x000fe200078e020d */
[----:B0-----:R-:W-:-:S04]  /*18b00*/  LEA R4, P0, R6, R4, 0x2 ;  /* 0x0000000406047211 */ /* 0x001fc800078010ff */
[----:B--2---:R-:W-:Y:S01]  /*18b10*/  LEA.HI.X R5, R6, R5, R7, 0x2, P0 ;  /* 0x0000000506057211 */ /* 0x004fe200000f1407 */
[----:B------:R-:W-:-:S05]  /*18b20*/  IMAD.MOV.U32 R7, RZ, RZ, -0x800000 ;  /* 0xff800000ff077424 */ /* 0x000fca00078e00ff */
[----:B------:R0:W-:Y:S03]  /*18b30*/  STG.E desc[UR56][R4.64], R7 ;  /* 0x0000000704007986 */ /* 0x0001e6000c101938 */
.L_x_661:
[----:B------:R-:W-:Y:S05]  /*18b40*/  BSYNC B1 ;  /* 0x0000000000017941 */ /* 0x000fea0003800000 */
.L_x_660:
[----:B------:R-:W-:Y:S05]  /*18b50*/  @P2 BRA `(.L_x_656) ;  /* 0x0000000400a02947 */ /* 0x000fea0003800000 */
[----:B------:R-:W3:Y:S01]  /*18b60*/  LDC R11, c[0x0][0xbe8] ;  /* 0x0002fa00ff0b7b82 */ /* 0x000ee20000000800 */
[----:B------:R-:W-:Y:S01]  /*18b70*/  ULDC.64 UR4, c[0x0][0xaa0] ;  /* 0x0002a80000047ab9 */ /* 0x000fe20000000a00 */
[----:B------:R-:W-:Y:S01]  /*18b80*/  ULDC.64 UR6, c[0x0][0xaf0] ;  /* 0x0002bc0000067ab9 */ /* 0x000fe20000000a00 */
[----:B0-----:R-:W-:Y:S01]  /*18b90*/  IMAD R4, R26, UR4, RZ ;  /* 0x000000041a047c24 */ /* 0x001fe2000f8e02ff */
[----:B------:R-:W-:Y:S01]  /*18ba0*/  BSSY B1, `(.L_x_662) ;  /* 0x0000039000017945 */ /* 0x000fe20003800000 */
[----:B------:R-:W-:Y:S02]  /*18bb0*/  SHF.R.S32.HI R10, RZ, 0x1f, R185 ;  /* 0x0000001fff0a7819 */ /* 0x000fe400000114b9 */
[C---:B------:R-:W-:Y:S01]  /*18bc0*/  IMAD R7, R3.reuse, UR5, R4 ;  /* 0x0000000503077c24 */ /* 0x040fe2000f8e0204 */
[----:B------:R-:W-:Y:S01]  /*18bd0*/  SHF.R.S32.HI R14, RZ, 0x1f, R184 ;  /* 0x0000001fff0e7819 */ /* 0x000fe200000114b8 */
[----:B------:R-:W-:Y:S01]  /*18be0*/  IMAD.WIDE.U32 R4, R3, UR4, RZ ;  /* 0x0000000403047c25 */ /* 0x000fe2000f8e00ff */
[----:B------:R-:W-:Y:S01]  /*18bf0*/  LEA R3, R186, R217, 0x5 ;  /* 0x000000d9ba037211 */ /* 0x000fe200078e28ff */
[----:B------:R-:W-:-:S02]  /*18c00*/  ULDC.64 UR4, c[0x0][0xae8] ;  /* 0x0002ba0000047ab9 */ /* 0x000fc40000000a00 */
[----:B------:R-:W-:Y:S02]  /*18c10*/  IMAD.IADD R5, R5, 0x1, R7 ;  /* 0x0000000105057824 */ /* 0x000fe400078e0207 */
[----:B------:R-:W-:Y:S02]  /*18c20*/  IMAD R9, R192, 0x80, R3 ;  /* 0x00000080c0097824 */ /* 0x000fe400078e0203 */
[----:B------:R-:W-:-:S03]  /*18c30*/  IMAD.WIDE.U32 R4, R162, UR4, R4 ;  /* 0x00000004a2047c25 */ /* 0x000fc6000f8e0004 */
[----:B------:R-:W-:Y:S01]  /*18c40*/  MOV R3, R9 ;  /* 0x0000000900037202 */ /* 0x000fe20000000f00 */
[----:B------:R-:W-:Y:S02]  /*18c50*/  IMAD R7, R216, UR6, RZ ;  /* 0x00000006d8077c24 */ /* 0x000fe4000f8e02ff */
[----:B------:R-:W-:Y:S01]  /*18c60*/  IMAD R5, R162, UR5, R5 ;  /* 0x00000005a2057c24 */ /* 0x000fe2000f8e0205 */
[----:B---3--:R-:W-:Y:S01]  /*18c70*/  ISETP.NE.AND P0, PT, R11, 0x1, PT ;  /* 0x000000010b00780c */ /* 0x008fe20003f05270 */
[C---:B------:R-:W-:Y:S01]  /*18c80*/  IMAD R7, R29.reuse, UR7, R7 ;  /* 0x000000071d077c24 */ /* 0x040fe2000f8e0207 */
[----:B------:R-:W-:Y:S01]  /*18c90*/  ULDC.64 UR4, c[0x0][0xae0] ;  /* 0x0002b80000047ab9 */ /* 0x000fe20000000a00 */
[----:B------:R-:W-:-:S04]  /*18ca0*/  IMAD.WIDE.U32 R4, R29, UR6, R4 ;  /* 0x000000061d047c25 */ /* 0x000fc8000f8e0004 */
[----:B------:R-:W-:-:S06]  /*18cb0*/  IMAD.IADD R5, R5, 0x1, R7 ;  /* 0x0000000105057824 */ /* 0x000fcc00078e0207 */
[----:B------:R-:W0:Y:S08]  /*18cc0*/  @P0 LDC R6, c[0x0][0xbec] ;  /* 0x0002fb00ff060b82 */ /* 0x000e300000000800 */
[----:B------:R-:W3:Y:S01]  /*18cd0*/  @P0 LDC R13, c[0x0][0xbf0] ;  /* 0x0002fc00ff0d0b82 */ /* 0x000ee20000000800 */
[----:B0-----:R-:W-:-:S05]  /*18ce0*/  @P0 IMAD.HI.U32 R6, R9, R6, RZ ;  /* 0x0000000609060227 */ /* 0x001fca00078e00ff */
[----:B---3--:R-:W-:-:S04]  /*18cf0*/  @P0 SHF.R.U32.HI R3, RZ, R13, R6 ;  /* 0x0000000dff030219 */ /* 0x008fc80000011606 */
[--C-:B------:R-:W-:Y:S01]  /*18d00*/  SHF.R.S32.HI R6, RZ, 0x1f, R3.reuse ;  /* 0x0000001fff067819 */ /* 0x100fe20000011403 */
[----:B------:R-:W-:Y:S02]  /*18d10*/  IMAD.MOV R8, RZ, RZ, -R3 ;  /* 0x000000ffff087224 */ /* 0x000fe400078e0a03 */
[----:B------:R-:W-:-:S04]  /*18d20*/  IMAD.WIDE.U32 R4, R3, UR4, R4 ;  /* 0x0000000403047c25 */ /* 0x000fc8000f8e0004 */
[----:B------:R-:W-:Y:S02]  /*18d30*/  IMAD R6, R6, UR4, RZ ;  /* 0x0000000406067c24 */ /* 0x000fe4000f8e02ff */
[----:B------:R-:W-:Y:S02]  /*18d40*/  IMAD R7, R11, R8, R9 ;  /* 0x000000080b077224 */ /* 0x000fe400078e0209 */
[----:B------:R-:W-:Y:S01]  /*18d50*/  IMAD R9, R3, UR5, R6 ;  /* 0x0000000503097c24 */ /* 0x000fe2000f8e0206 */
[----:B------:R-:W-:Y:S01]  /*18d60*/  ULDC.64 UR4, c[0x0][0xad8] ;  /* 0x0002b60000047ab9 */ /* 0x000fe20000000a00 */
[----:B------:R-:W-:Y:S01]  /*18d70*/  IMAD R8, R192, 0x80, R217 ;  /* 0x00000080c0087824 */ /* 0x000fe200078e02d9 */
[----:B------:R-:W-:Y:S01]  /*18d80*/  SHF.R.S32.HI R3, RZ, 0x1f, R7 ;  /* 0x0000001fff037819 */ /* 0x000fe20000011407 */
[----:B------:R-:W-:Y:S01]  /*18d90*/  IMAD R11, R0, R11, RZ ;  /* 0x0000000b000b7224 */ /* 0x000fe200078e02ff */
[----:B------:R-:W-:Y:S01]  /*18da0*/  IADD3 R5, R5, R9, RZ ;  /* 0x0000000905057210 */ /* 0x000fe20007ffe0ff */
[----:B------:R-:W-:-:S02]  /*18db0*/  VIADD R0, R8, 0x20 ;  /* 0x0000002008007836 */ /* 0x000fc40000000000 */
[----:B------:R-:W-:Y:S01]  /*18dc0*/  IMAD R6, R3, UR4, RZ ;  /* 0x0000000403067c24 */ /* 0x000fe2000f8e02ff */
[-C--:B------:R-:W-:Y:S01]  /*18dd0*/  ISETP.GE.AND P2, PT, R8, R11.reuse, PT ;  /* 0x0000000b0800720c */ /* 0x080fe20003f46270 */
[C---:B------:R-:W-:Y:S01]  /*18de0*/  IMAD.WIDE.U32 R4, R7.reuse, UR4, R4 ;  /* 0x0000000407047c25 */ /* 0x040fe2000f8e0004 */
[-C--:B------:R-:W-:Y:S02]  /*18df0*/  ISETP.GE.AND P1, PT, R0, R11.reuse, PT ;  /* 0x0000000b0000720c */ /* 0x080fe40003f26270 */
[----:B------:R-:W-:Y:S01]  /*18e00*/  IADD3 R0, R8, 0x40, RZ ;  /* 0x0000004008007810 */ /* 0x000fe20007ffe0ff */
[----:B------:R-:W-:Y:S01]  /*18e10*/  IMAD R3, R7, UR5, R6 ;  /* 0x0000000507037c24 */ /* 0x000fe2000f8e0206 */
[----:B------:R-:W-:Y:S02]  /*18e20*/  ULDC.64 UR4, c[0x0][0xa80] ;  /* 0x0002a00000047ab9 */ /* 0x000fe40000000a00 */
[----:B------:R-:W-:Y:S01]  /*18e30*/  LEA R6, P3, R4, UR4, 0x1 ;  /* 0x0000000404067c11 */ /* 0x000fe2000f8608ff */
[----:B------:R-:W-:Y:S01]  /*18e40*/  IMAD.IADD R3, R5, 0x1, R3 ;  /* 0x0000000105037824 */ /* 0x000fe200078e0203 */
[----:B------:R-:W-:-:S04]  /*18e50*/  ISETP.GE.AND P0, PT, R0, R11, PT ;  /* 0x0000000b0000720c */ /* 0x000fc80003f06270 */
[----:B------:R-:W-:Y:S02]  /*18e60*/  LEA.HI.X R3, R4, UR5, R3, 0x1, P3 ;  /* 0x0000000504037c11 */ /* 0x000fe400098f0c03 */
[----:B------:R0:W3:Y:S04]  /*18e70*/  SHFL.IDX PT, R4, R6, RZ, 0x181f ;  /* 0x00181fff06047589 */ /* 0x0000e800000e0000 */
[----:B------:R0:W4:Y:S01]  /*18e80*/  SHFL.IDX PT, R0, R3, RZ, 0x181f ;  /* 0x00181fff03007589 */ /* 0x00012200000e0000 */
        /* <DEDUP_REMOVED lines=8> */
[----:B------:R3:W-:Y:S04]  /*18f10*/  @!P4 ST.E.128 desc[UR56][R12.64], RZ ;  /* 0x000000ff0c00c985 */ /* 0x0007e8000c101d38 */
[----:B------:R3:W-:Y:S02]  /*18f20*/  @!P5 ST.E.128 desc[UR56][R4.64], RZ ;  /* 0x000000ff0400d985 */ /* 0x0007e4000c101d38 */
.L_x_663:
[----:B------:R-:W-:Y:S05]  /*18f30*/  BSYNC B1 ;  /* 0x0000000000017941 */ /* 0x000fea0003800000 */
.L_x_662:
        /* <DEDUP_REMOVED lines=11> */
[----:B------:R0:W-:Y:S04]  /*18ff0*/  @!P3 ST.E.128 desc[UR56][R12.64], RZ ;  /* 0x000000ff0c00b985 */ /* 0x0001e8000c101d38 */
[----:B------:R0:W-:Y:S02]  /*19000*/  @!P4 ST.E.128 desc[UR56][R4.64], RZ ;  /* 0x000000ff0400c985 */ /* 0x0001e4000c101d38 */
.L_x_665:
[----:B------:R-:W-:Y:S05]  /*19010*/  BSYNC B1 ;  /* 0x0000000000017941 */ /* 0x000fea0003800000 */
.L_x_664:
[----:B0-----:R0:W0:Y:S01]  /*19020*/  SHFL.IDX PT, R0, R3, 0x2, 0x181f ;  /* 0x00581f0003007f89 */ /* 0x00102200000e0000 */
[----:B------:R-:W-:Y:S03]  /*19030*/  BSSY B1, `(.L_x_666) ;  /* 0x000000c000017945 */ /* 0x000fe60003800000 */
[----:B---3--:R3:W0:Y:S01]  /*19040*/  SHFL.IDX PT, R4, R6, 0x2, 0x181f ;  /* 0x00581f0006047f89 */ /* 0x00862200000e0000 */
[----:B------:R-:W-:Y:S05]  /*19050*/  @P0 BRA `(.L_x_667) ;  /* 0x0000000000240947 */ /* 0x000fea0003800000 */
[----:B------:R-:W-:Y:S02]  /*19060*/  ULDC UR4, c[0x0][0xac8] ;  /* 0x0002b20000047ab9 */ /* 0x000fe40000000800 */
[----:B------:R-:W-:Y:S02]  /*19070*/  ISETP.GE.AND P2, PT, R184, UR4, PT ;  /* 0x00000004b8007c0c */ /* 0x000fe4000bf46270 */
[----:B------:R-:W-:-:S11]  /*19080*/  ISETP.GE.AND P3, PT, R185, UR4, PT ;  /* 0x00000004b9007c0c */ /* 0x000fd6000bf66270 */
[CC--:B0-----:R-:W-:Y:S02]  /*19090*/  @!P2 LEA R12, P0, R184.reuse, R4.reuse, 0x1 ;  /* 0x00000004b80ca211 */ /* 0x0c1fe400078008ff */
[C---:B------:R-:W-:Y:S02]  /*190a0*/  @!P3 LEA R4, P1, R185.reuse, R4, 0x1 ;  /* 0x00000004b904b211 */ /* 0x040fe400078208ff */
[-C--:B------:R-:W-:Y:S02]  /*190b0*/  @!P2 LEA.HI.X R13, R184, R0.reuse, R14, 0x1, P0 ;  /* 0x00000000b80da211 */ /* 0x080fe400000f0c0e */
[----:B------:R-:W-:-:S03]  /*190c0*/  @!P3 LEA.HI.X R5, R185, R0, R10, 0x1, P1 ;  /* 0x00000000b905b211 */ /* 0x000fc600008f0c0a */
[----:B------:R0:W-:Y:S04]  /*190d0*/  @!P2 ST.E.128 desc[UR56][R12.64], RZ ;  /* 0x000000ff0c00a985 */ /* 0x0001e8000c101d38 */
[----:B------:R0:W-:Y:S02]  /*190e0*/  @!P3 ST.E.128 desc[UR56][R4.64], RZ ;  /* 0x000000ff0400b985 */ /* 0x0001e4000c101d38 */
.L_x_667:
[----:B------:R-:W-:Y:S05]  /*190f0*/  BSYNC B1 ;  /* 0x0000000000017941 */ /* 0x000fea0003800000 */
.L_x_666:
[----:B0-----:R-:W-:Y:S01]  /*19100*/  VIADD R0, R8, 0x60 ;  /* 0x0000006008007836 */ /* 0x001fe20000000000 */
[----:B----4-:R-:W4:Y:S04]  /*19110*/  SHFL.IDX PT, R3, R3, 0x3, 0x181f ;  /* 0x00781f0003037f89 */ /* 0x010f2800000e0000 */
[----:B------:R-:W-:Y:S01]  /*19120*/  ISETP.GE.AND P0, PT, R0, R11, PT ;  /* 0x0000000b0000720c */ /* 0x000fe20003f06270 */
[----:B------:R0:W0:-:S12]  /*19130*/  SHFL.IDX PT, R4, R6, 0x3, 0x181f ;  /* 0x00781f0006047f89 */ /* 0x00001800000e0000 */
[----:B------:R-:W-:Y:S05]  /*19140*/  @P0 BRA `(.L_x_656) ;  /* 0x0000000000240947 */ /* 0x000fea0003800000 */
[----:B------:R-:W-:Y:S02]  /*19150*/  ULDC UR4, c[0x0][0xac8] ;  /* 0x0002b20000047ab9 */ /* 0x000fe40000000800 */
[----:B------:R-:W-:Y:S02]  /*19160*/  ISETP.GE.AND P2, PT, R184, UR4, PT ;  /* 0x00000004b8007c0c */ /* 0x000fe4000bf46270 */
[----:B------:R-:W-:-:S11]  /*19170*/  ISETP.GE.AND P3, PT, R185, UR4, PT ;  /* 0x00000004b9007c0c */ /* 0x000fd6000bf66270 */
[CC--:B0--3--:R-:W-:Y:S02]  /*19180*/  @!P2 LEA R6, P0, R184.reuse, R4.reuse, 0x1 ;  /* 0x00000004b806a211 */ /* 0x0c9fe400078008ff */
[C---:B------:R-:W-:Y:S02]  /*19190*/  @!P3 LEA R4, P1, R185.reuse, R4, 0x1 ;  /* 0x00000004b904b211 */ /* 0x040fe400078208ff */
[-C--:B----4-:R-:W-:Y:S02]  /*191a0*/  @!P2 LEA.HI.X R7, R184, R3.reuse, R14, 0x1, P0 ;  /* 0x00000003b807a211 */ /* 0x090fe400000f0c0e */
[----:B------:R-:W-:-:S03]  /*191b0*/  @!P3 LEA.HI.X R5, R185, R3, R10, 0x1, P1 ;  /* 0x00000003b905b211 */ /* 0x000fc600008f0c0a */
[----:B------:R0:W-:Y:S04]  /*191c0*/  @!P2 ST.E.128 desc[UR56][R6.64], RZ ;  /* 0x000000ff0600a985 */ /* 0x0001e8000c101d38 */
[----:B------:R0:W-:Y:S02]  /*191d0*/  @!P3 ST.E.128 desc[UR56][R4.64], RZ ;  /* 0x000000ff0400b985 */ /* 0x0001e4000c101d38 */
.L_x_656:
[----:B------:R-:W-:Y:S05]  /*191e0*/  BSYNC B0 ;  /* 0x0000000000007941 */ /* 0x000fea0003800000 */
.L_x_646:
[----:B------:R-:W-:Y:S02]  /*191f0*/  ULDC UR4, c[0x0][0xc3c] ;  /* 0x00030f0000047ab9 */ /* 0x000fe40000000800 */
[----:B--2---:R-:W-:-:S13]  /*19200*/  ISETP.GE.AND P0, PT, R147, UR4, PT ;  /* 0x0000000493007c0c */ /* 0x004fda000bf06270 */
[----:B------:R-:W-:Y:S05]  /*19210*/  @!P0 BRA `(.L_x_668) ;  /* 0xfffffe8000cc8947 */ /* 0x000fea000383ffff */
[----:B------:R-:W-:Y:S05]  /*19220*/  BRA `(.L_x_446) ;  /* 0x0000007000487947 */ /* 0x000fea0003800000 */
.L_x_444:
[----:B------:R-:W-:-:S08]  /*19230*/  NOP ;  /* 0x0000000000007918 */ /* 0x000fd00000000000 */
[----:B------:R-:W0:-:S00]  /*19240*/  USETMAXREG.DEALLOC.CTAPOOL 0x28 ;  /* 0x00000028000079c8 */ /* 0x000e0000080e0500 */
[----:B0-----:R-:W2:Y:S01]  /*19250*/  LDL.LU R3, [R1+0x38] ;  /* 0x0000380001037983 */ /* 0x001ea20000300800 */
[----:B------:R-:W-:Y:S02]  /*19260*/  LOP3.LUT R2, R2, 0x3, RZ, 0xc0, !PT ;  /* 0x0000000302027812 */ /* 0x000fe400078ec0ff */
[----:B------:R-:W-:-:S04]  /*19270*/  MOV R6, RZ ;  /* 0x000000ff00067202 */ /* 0x000fc80000000f00 */
[----:B------:R-:W0:Y:S02]  /*19280*/  SHFL.IDX PT, R2, R2, RZ, 0x1f ;  /* 0x00001fff02027589 */ /* 0x000e2400000e0000 */
[----:B0-----:R-:W-:Y:S02]  /*19290*/  ISETP.NE.AND P0, PT, R2, RZ, PT ;  /* 0x000000ff0200720c */ /* 0x001fe40003f05270 */
[----:B--2---:R-:W-:-:S11]  /*192a0*/  LOP3.LUT R3, R3, 0xffffffdf, RZ, 0xc0, !PT ;  /* 0xffffffdf03037812 */ /* 0x004fd600078ec0ff */
[----:B------:R-:W-:-:S05]  /*192b0*/  @P0 LOP3.LUT R3, R3, 0x20, RZ, 0xfc, !PT ;  /* 0x0000002003030812 */ /* 0x000fca00078efcff */
[----:B------:R0:W-:Y:S01]  /*192c0*/  STL [R1+0x38], R3 ;  /* 0x0000380301007387 */ /* 0x0001e20000100800 */
[----:B------:R-:W-:Y:S05]  /*192d0*/  @!P0 BRA `(.L_x_669) ;  /* 0x00000000001c8947 */ /* 0x000fea0003800000 */
[----:B------:R-:W1:Y:S08]  /*192e0*/  S2UR UR5, SR_CgaCtaId ;  /* 0x00000000000579c3 */ /* 0x000e700000008800 */
[----:B------:R-:W-:Y:S06]  /*192f0*/  BAR.SYNC.DEFER_BLOCKING 0x5, 0x180 ;  /* 0x0146000000007b1d */ /* 0x000fec0000010000 */
[----:B------:R-:W-:-:S02]  /*19300*/  UMOV UR4, 0x400 ;  /* 0x0000040000047882 */ /* 0x000fc40000000000 */
[----:B-1----:R-:W-:-:S09]  /*19310*/  ULEA UR4, UR5, UR4, 0x18 ;  /* 0x0000000405047291 */ /* 0x002fd2000f8ec03f */
[----:B------:R-:W1:Y:S01]  /*19320*/  LDS.128 R16, [UR4+0x2a8d0] ;  /* 0x02a8d004ff107984 */ /* 0x000e620008000c00 */
[----:B------:R-:W-:Y:S06]  /*19330*/  BAR.ARV 0x4, 0x180 ;  /* 0x0106000000007b1d */ /* 0x000fec0000002000 */
[----:B------:R-:W-:Y:S05]  /*19340*/  BRA `(.L_x_670) ;  /* 0x0000000800947947 */ /* 0x000fea0003800000 */
.L_x_669:
[----:B------:R-:W-:Y:S01]  /*19350*/  LOP3.LUT R7, R0, 0x1f, RZ, 0xc0, !PT ;  /* 0x0000001f00077812 */ /* 0x000fe200078ec0ff */
[----:B------:R-:W-:Y:S01]  /*19360*/  ULDC UR4, c[0x0][0xc3c] ;  /* 0x00030f0000047ab9 */ /* 0x000fe20000000800 */
[----:B------:R-:W-:Y:S01]  /*19370*/  IMAD.MOV.U32 R9, RZ, RZ, RZ ;  /* 0x000000ffff097224 */ /* 0x000fe200078e00ff */
[----:B------:R-:W1:Y:S01]  /*19380*/  S2UR UR6, SR_CTAID.X ;  /* 0x00000000000679c3 */ /* 0x000e620000002500 */
[----:B------:R-:W-:Y:S01]  /*19390*/  ISETP.NE.AND P0, PT, R7, 0x1f, PT ;  /* 0x0000001f0700780c */ /* 0x000fe20003f05270 */
[----:B------:R-:W-:-:S03]  /*193a0*/  ULDC UR5, c[0x0][0xc38] ;  /* 0x00030e0000057ab9 */ /* 0x000fc60000000800 */
[----:B------:R-:W-:-:S13]  /*193b0*/  ISETP.GE.OR P1, PT, R7, UR4, !P0 ;  /* 0x0000000407007c0c */ /* 0x000fda000c726670 */
[----:B------:R-:W2:Y:S08]  /*193c0*/  @!P1 LDC.64 R4, c[0x0][0xc80] ;  /* 0x00032000ff049b82 */ /* 0x000eb00000000a00 */
[----:B0-----:R-:W0:Y:S01]  /*193d0*/  @!P1 LDC.64 R2, c[0x0][0xc78] ;  /* 0x00031e00ff029b82 */ /* 0x001e220000000a00 */
[----:B--2---:R-:W-:-:S05]  /*193e0*/  @!P1 IMAD.WIDE.U32 R4, R7, 0x4, R4 ;  /* 0x0000000407049825 */ /* 0x004fca00078e0004 */
[----:B------:R-:W2:Y:S01]  /*193f0*/  @!P1 LDG.E R6, desc[UR56][R4.64] ;  /* 0x0000003804069981 */ /* 0x000ea2000c1e1900 */
[----:B0-----:R-:W-:-:S05]  /*19400*/  @!P1 IMAD.WIDE.U32 R2, R7, 0x4, R2 ;  /* 0x0000000407029825 */ /* 0x001fca00078e0002 */
[----:B------:R-:W2:Y:S01]  /*19410*/  @!P1 LDG.E R9, desc[UR56][R2.64] ;  /* 0x0000003802099981 */ /* 0x000ea2000c1e1900 */
[C---:B------:R-:W-:Y:S02]  /*19420*/  ISETP.NE.AND P1, PT, R7.reuse, RZ, PT ;  /* 0x000000ff0700720c */ /* 0x040fe40003f25270 */
[C---:B------:R-:W-:Y:S02]  /*19430*/  ISETP.GE.U32.AND P2, PT, R7.reuse, 0x2, PT ;  /* 0x000000020700780c */ /* 0x040fe40003f46070 */
[C---:B------:R-:W-:Y:S02]  /*19440*/  ISETP.GE.U32.AND P3, PT, R7.reuse, 0x4, PT ;  /* 0x000000040700780c */ /* 0x040fe40003f66070 */
[C---:B------:R-:W-:Y:S02]  /*19450*/  ISETP.GE.U32.AND P4, PT, R7.reuse, 0x8, PT ;  /* 0x000000080700780c */ /* 0x040fe40003f86070 */
[----:B------:R-:W-:Y:S01]  /*19460*/  ISETP.GE.U32.AND P5, PT, R7, 0x10, PT ;  /* 0x000000100700780c */ /* 0x000fe20003fa6070 */
[----:B------:R-:W-:Y:S01]  /*19470*/  UMOV UR4, URZ ;  /* 0x0000003f00047c82 */ /* 0x000fe20008000000 */
[----:B--2---:R-:W-:-:S05]  /*19480*/  IMAD R8, R6, R9, RZ ;  /* 0x0000000906087224 */ /* 0x004fca00078e02ff */
        /* <DEDUP_REMOVED lines=23> */
.L_x_673:
[----:B------:R-:W0:Y:S01]  /*19600*/  LDC R2, c[0x0][0xc3c] ;  /* 0x00030f00ff027b82 */ /* 0x000e220000000800 */
[----:B------:R-:W-:Y:S01]  /*19610*/  UIADD3 UR4, UR4, 0x1f, URZ ;  /* 0x0000001f04047890 */ /* 0x000fe2000fffe03f */
[----:B------:R-:W-:Y:S02]  /*19620*/  ULDC UR7, c[0x0][0xc3c] ;  /* 0x00030f0000077ab9 */ /* 0x000fe40000000800 */
[----:B------:R-:W-:-:S03]  /*19630*/  MOV R19, UR7 ;  /* 0x0000000700137c02 */ /* 0x000fc60008000f00 */
[----:B0-----:R-:W-:-:S13]  /*19640*/  ISETP.LE.AND P6, PT, R2, UR4, PT ;  /* 0x0000000402007c0c */ /* 0x001fda000bfc3270 */
[----:B------:R-:W-:Y:S05]  /*19650*/  @P6 BRA `(.L_x_672) ;  /* 0x0000000400ac6947 */ /* 0x000fea0003800000 */
[----:B------:R-:W-:Y:S02]  /*19660*/  VIADD R9, R7, UR4 ;  /* 0x0000000407097c36 */ /* 0x000fe40008000000 */
[----:B------:R-:W-:-:S03]  /*19670*/  IMAD.MOV.U32 R6, RZ, RZ, RZ ;  /* 0x000000ffff067224 */ /* 0x000fc600078e00ff */
[----:B------:R-:W-:-:S13]  /*19680*/  ISETP.GE.OR P6, PT, R9, R2, !P0 ;  /* 0x000000020900720c */ /* 0x000fda00047c6670 */
[----:B------:R-:W0:Y:S08]  /*19690*/  @!P6 LDC.64 R4, c[0x0][0xc80] ;  /* 0x00032000ff04eb82 */ /* 0x000e300000000a00 */
[----:B------:R-:W1:Y:S01]  /*196a0*/  @!P6 LDC.64 R2, c[0x0][0xc78] ;  /* 0x00031e00ff02eb82 */ /* 0x000e620000000a00 */
[----:B0-----:R-:W-:-:S05]  /*196b0*/  @!P6 IMAD.WIDE R4, R9, 0x4, R4 ;  /* 0x000000040904e825 */ /* 0x001fca00078e0204 */
[----:B------:R-:W2:Y:S01]  /*196c0*/  @!P6 LDG.E R6, desc[UR56][R4.64] ;  /* 0x000000380406e981 */ /* 0x000ea2000c1e1900 */
[----:B-1----:R-:W-:Y:S01]  /*196d0*/  @!P6 IMAD.WIDE R2, R9, 0x4, R2 ;  /* 0x000000040902e825 */ /* 0x002fe200078e0202 */
[----:B------:R-:W-:-:S06]  /*196e0*/  MOV R9, RZ ;  /* 0x000000ff00097202 */ /* 0x000fcc0000000f00 */
        /* <DEDUP_REMOVED lines=19> */
[----:B------:R-:W-:-:S04]  /*19820*/  IADD3 R8, R3, R8, RZ ;  /* 0x0000000803087210 */ /* 0x000fc80007ffe0ff */
[----:B------:R-:W-:-:S13]  /*19830*/  ISETP.GT.AND P6, PT, R8, UR6, PT ;  /* 0x0000000608007c0c */ /* 0x000fda000bfc4270 */
[----:B------:R-:W-:Y:S05]  /*19840*/  @!P6 BRA `(.L_x_673) ;  /* 0xfffffffc006ce947 */ /* 0x000fea000383ffff */
.L_x_671:
        /* <DEDUP_REMOVED lines=18> */
.L_x_674:
[----:B-1----:R-:W-:Y:S01]  /*19970*/  IMAD R16, R16, UR5, R11 ;  /* 0x0000000510107c24 */ /* 0x002fe2000f8e020b */
[----:B------:R-:W-:Y:S01]  /*19980*/  MOV R11, R12 ;  /* 0x0000000c000b7202 */ /* 0x000fe20000000f00 */
[----:B------:R-:W-:Y:S01]  /*19990*/  IMAD.MOV.U32 R2, RZ, RZ, RZ ;  /* 0x000000ffff027224 */ /* 0x000fe200078e00ff */
[----:B------:R-:W-:Y:S01]  /*199a0*/  IABS R12, R6 ;  /* 0x00000006000c7213 */ /* 0x000fe20000000000 */
[----:B------:R-:W-:Y:S01]  /*199b0*/  VIADD R19, R19, UR4 ;  /* 0x0000000413137c36 */ /* 0x000fe20008000000 */
[----:B------:R-:W-:Y:S01]  /*199c0*/  IADD3 R17, -R16, UR6, RZ ;  /* 0x0000000610117c10 */ /* 0x000fe2000fffe1ff */
[----:B------:R-:W-:Y:S01]  /*199d0*/  IMAD R11, R11, R4, RZ ;  /* 0x000000040b0b7224 */ /* 0x000fe200078e02ff */
[----:B0-----:R-:W-:Y:S01]  /*199e0*/  IABS R5, R9 ;  /* 0x0000000900057213 */ /* 0x001fe20000000000 */
[----:B------:R-:W-:Y:S01]  /*199f0*/  IMAD.MOV R12, RZ, RZ, -R12 ;  /* 0x000000ffff0c7224 */ /* 0x000fe200078e0a0c */
[----:B------:R-:W-:Y:S01]  /*19a00*/  IABS R10, R17 ;  /* 0x00000011000a7213 */ /* 0x000fe20000000000 */
[----:B------:R-:W-:Y:S01]  /*19a10*/  IMAD.HI.U32 R2, R3, R11, R2 ;  /* 0x0000000b03027227 */ /* 0x000fe200078e0002 */
[----:B------:R-:W0:Y:S02]  /*19a20*/  I2F.RP R8, R5 ;  /* 0x0000000500087306 */ /* 0x000e240000209400 */
[----:B------:R-:W-:Y:S01]  /*19a30*/  MOV R3, R10 ;  /* 0x0000000a00037202 */ /* 0x000fe20000000f00 */
[----:B------:R-:W-:-:S04]  /*19a40*/  IMAD.MOV.U32 R10, RZ, RZ, R12 ;  /* 0x000000ffff0a7224 */ /* 0x000fc800078e000c */
[----:B------:R-:W-:-:S04]  /*19a50*/  IMAD.HI.U32 R2, R2, R3, RZ ;  /* 0x0000000302027227 */ /* 0x000fc800078e00ff */
[----:B------:R-:W-:Y:S01]  /*19a60*/  IMAD R3, R2, R10, R3 ;  /* 0x0000000a02037224 */ /* 0x000fe200078e0203 */
[----:B0-----:R-:W0:Y:S04]  /*19a70*/  MUFU.RCP R8, R8 ;  /* 0x0000000800087308 */ /* 0x001e280000001000 */
[----:B------:R-:W-:-:S13]  /*19a80*/  ISETP.GT.U32.AND P1, PT, R4, R3, PT ;  /* 0x000000030400720c */ /* 0x000fda0003f24070 */
[----:B------:R-:W-:Y:S02]  /*19a90*/  @!P1 IMAD.IADD R3, R3, 0x1, -R4 ;  /* 0x0000000103039824 */ /* 0x000fe400078e0a04 */
[----:B------:R-:W-:Y:S01]  /*19aa0*/  @!P1 VIADD R2, R2, 0x1 ;  /* 0x0000000102029836 */ /* 0x000fe20000000000 */
[----:B0-----:R-:W-:Y:S02]  /*19ab0*/  IADD3 R10, R8, 0xffffffe, RZ ;  /* 0x0ffffffe080a7810 */ /* 0x001fe40007ffe0ff */
[----:B------:R-:W-:Y:S02]  /*19ac0*/  ISETP.GE.U32.AND P0, PT, R3, R4, PT ;  /* 0x000000040300720c */ /* 0x000fe40003f06070 */
[----:B------:R-:W-:Y:S01]  /*19ad0*/  LOP3.LUT R4, R17, R6, RZ, 0x3c, !PT ;  /* 0x0000000611047212 */ /* 0x000fe200078e3cff */
[----:B------:R0:W1:Y:S01]  /*19ae0*/  F2I.FTZ.U32.TRUNC.NTZ R3, R10 ;  /* 0x0000000a00037305 */ /* 0x000062000021f000 */
[----:B------:R-:W-:Y:S02]  /*19af0*/  ISETP.NE.AND P1, PT, R6, RZ, PT ;  /* 0x000000ff0600720c */ /* 0x000fe40003f25270 */
[----:B------:R-:W-:-:S02]  /*19b00*/  ISETP.GE.AND P2, PT, R4, RZ, PT ;  /* 0x000000ff0400720c */ /* 0x000fc40003f46270 */
[----:B0-----:R-:W-:-:S05]  /*19b10*/  IABS R10, R9 ;  /* 0x00000009000a7213 */ /* 0x001fca0000000000 */
[----:B------:R-:W-:Y:S01]  /*19b20*/  @P0 VIADD R2, R2, 0x1 ;  /* 0x0000000102020836 */ /* 0x000fe20000000000 */
[----:B------:R-:W-:-:S04]  /*19b30*/  IADD3 R10, RZ, -R10, RZ ;  /* 0x8000000aff0a7210 */ /* 0x000fc80007ffe0ff */
        /* <DEDUP_REMOVED lines=9> */
[----:B------:R-:W-:Y:S01]  /*19bd0*/  IMAD.MOV.U32 R3, RZ, RZ, R4 ;  /* 0x000000ffff037224 */ /* 0x000fe200078e0004 */
[----:B------:R-:W-:Y:S01]  /*19be0*/  MOV R4, R10 ;  /* 0x0000000a00047202 */ /* 0x000fe20000000f00 */
[----:B------:R-:W-:Y:S02]  /*19bf0*/  IMAD.IADD R17, R17, 0x1, -R6 ;  /* 0x0000000111117824 */ /* 0x000fe400078e0a06 */
[----:B------:R-:W-:-:S04]  /*19c00*/  IMAD.HI.U32 R2, R2, R3, RZ ;  /* 0x0000000302027227 */ /* 0x000fc800078e00ff */
[----:B------:R-:W-:Y:S01]  /*19c10*/  IMAD R4, R2, R4, R3 ;  /* 0x0000000402047224 */ /* 0x000fe200078e0203 */
[----:B------:R-:W-:-:S04]  /*19c20*/  LOP3.LUT R3, R8, R9, RZ, 0x3c, !PT ;  /* 0x0000000908037212 */ /* 0x000fc800078e3cff */
[----:B------:R-:W-:Y:S02]  /*19c30*/  ISETP.GT.U32.AND P1, PT, R5, R4, PT ;  /* 0x000000040500720c */ /* 0x000fe40003f24070 */
[----:B------:R-:W-:-:S11]  /*19c40*/  ISETP.GE.AND P2, PT, R3, RZ, PT ;  /* 0x000000ff0300720c */ /* 0x000fd60003f46270 */
[----:B------:R-:W-:Y:S02]  /*19c50*/  @!P1 IMAD.IADD R4, R4, 0x1, -R5 ;  /* 0x0000000104049824 */ /* 0x000fe400078e0a05 */
[----:B------:R-:W-:Y:S01]  /*19c60*/  @!P1 VIADD R2, R2, 0x1 ;  /* 0x0000000102029836 */ /* 0x000fe20000000000 */
[----:B------:R-:W-:Y:S02]  /*19c70*/  ISETP.NE.AND P1, PT, R9, RZ, PT ;  /* 0x000000ff0900720c */ /* 0x000fe40003f25270 */
[----:B------:R-:W-:-:S13]  /*19c80*/  ISETP.GE.U32.AND P0, PT, R4, R5, PT ;  /* 0x000000050400720c */ /* 0x000fda0003f06070 */
[----:B------:R-:W-:-:S05]  /*19c90*/  @P0 IADD3 R2, R2, 0x1, RZ ;  /* 0x0000000102020810 */ /* 0x000fca0007ffe0ff */
[----:B------:R-:W-:Y:S01]  /*19ca0*/  @!P2 IMAD.MOV R2, RZ, RZ, -R2 ;  /* 0x000000ffff02a224 */ /* 0x000fe200078e0a02 */
[----:B------:R-:W-:-:S05]  /*19cb0*/  @!P1 LOP3.LUT R2, RZ, R9, RZ, 0x33, !PT ;  /* 0x00000009ff029212 */ /* 0x000fca00078e33ff */
[----:B------:R-:W-:-:S04]  /*19cc0*/  IMAD.MOV R18, RZ, RZ, -R2 ;  /* 0x000000ffff127224 */ /* 0x000fc800078e0a02 */
[C---:B------:R-:W-:Y:S01]  /*19cd0*/  IMAD R18, R9.reuse, R18, R8 ;  /* 0x0000001209127224 */ /* 0x040fe200078e0208 */
[----:B------:R-:W-:-:S04]  /*19ce0*/  LEA R9, R9, R2, 0x18 ;  /* 0x0000000209097211 */ /* 0x000fc800078ec0ff */
[----:B------:R-:W-:Y:S01]  /*19cf0*/  LEA R18, R18, R9, 0x10 ;  /* 0x0000000912127211 */ /* 0x000fe200078e80ff */
[----:B------:R-:W-:Y:S06]  /*19d00*/  BRA `(.L_x_675) ;  /* 0x00000000000c7947 */ /* 0x000fec0003800000 */
.L_x_672:
[----:B------:R-:W-:Y:S01]  /*19d10*/  IMAD.MOV.U32 R17, RZ, RZ, RZ ;  /* 0x000000ffff117224 */ /* 0x000fe200078e00ff */
[----:B------:R-:W-:Y:S01]  /*19d20*/  MOV R18, RZ ;  /* 0x000000ff00127202 */ /* 0x000fe20000000f00 */
[----:B------:R-:W-:-:S07]  /*19d30*/  IMAD.U32 R16, RZ, RZ, UR6 ;  /* 0x00000006ff107e24 */ /* 0x000fce000f8e00ff */
.L_x_675:
[----:B------:R-:W-:-:S13]  /*19d40*/  ISETP.NE.AND P0, PT, R7, RZ, PT ;  /* 0x000000ff0700720c */ /* 0x000fda0003f05270 */
[----:B------:R-:W0:Y:S01]  /*19d50*/  @!P0 S2R R3, SR_CgaCtaId ;  /* 0x0000000000038919 */ /* 0x000e220000008800 */
[----:B------:R-:W-:-:S04]  /*19d60*/  @!P0 MOV R2, 0x400 ;  /* 0x0000040000028802 */ /* 0x000fc80000000f00 */
[----:B0-----:R-:W-:-:S05]  /*19d70*/  @!P0 LEA R2, R3, R2, 0x18 ;  /* 0x0000000203028211 */ /* 0x001fca00078ec0ff */
[----:B------:R0:W-:Y:S01]  /*19d80*/  @!P0 STS.128 [R2+0x2a8d0], R16 ;  /* 0x02a8d01002008388 */ /* 0x0001e20000000c00 */
[----:B------:R-:W-:Y:S06]  /*19d90*/  BAR.ARV 0x5, 0x180 ;  /* 0x0146000000007b1d */ /* 0x000fec0000002000 */
.L_x_670:
[----:B------:R2:W-:Y:S01]  /*19da0*/  STL [R1+0x20], RZ ;  /* 0x000020ff01007387 */ /* 0x0005e20000100800 */
[----:B------:R-:W-:Y:S01]  /*19db0*/  ULDC UR4, c[0x0][0xc3c] ;  /* 0x00030f0000047ab9 */ /* 0x000fe20000000800 */
[----:B------:R-:W-:Y:S01]  /*19dc0*/  IMAD.MOV.U32 R28, RZ, RZ, 0x1 ;  /* 0x00000001ff1c7424 */ /* 0x000fe200078e00ff */
[----:B-1----:R-:W-:Y:S01]  /*19dd0*/  ISETP.GE.AND P0, PT, R19, UR4, PT ;  /* 0x0000000413007c0c */ /* 0x002fe2000bf06270 */
[----:B------:R-:W-:-:S12]  /*19de0*/  IMAD.MOV.U32 R27, RZ, RZ, RZ ;  /* 0x000000ffff1b7224 */ /* 0x000fd800078e00ff */
[----:B--2---:R-:W-:Y:S05]  /*19df0*/  @P0 BRA `(.L_x_676) ;  /* 0x0000006000780947 */ /* 0x004fea0003800000 */
[----:B------:R-:W1:Y:S01]  /*19e00*/  S2UR UR5, SR_CgaCtaId ;  /* 0x00000000000579c3 */ /* 0x000e620000008800 */
[----:B------:R2:W-:Y:S01]  /*19e10*/  STL [R1+0x20], RZ ;  /* 0x000020ff01007387 */ /* 0x0005e20000100800 */
[C---:B0-----:R-:W-:Y:S01]  /*19e20*/  SHF.L.U32 R2, R0.reuse, 0x3, RZ ;  /* 0x0000000300027819 */ /* 0x041fe200000006ff */
[----:B------:R-:W-:Y:S01]  /*19e30*/  UMOV UR4, 0x400 ;  /* 0x0000040000047882 */ /* 0x000fe20000000000 */
[----:B------:R-:W-:Y:S01]  /*19e40*/  LOP3.LUT R5, R0, 0x7f, RZ, 0xc0, !PT ;  /* 0x0000007f00057812 */ /* 0x000fe200078ec0ff */
[----:B------:R-:W-:Y:S01]  /*19e50*/  BSSY B8, `(.L_x_676) ;  /* 0x0000618000087945 */ /* 0x000fe20003800000 */
[C---:B------:R-:W-:Y:S01]  /*19e60*/  LOP3.LUT R3, R2.reuse, 0x1f8, RZ, 0xc0, !PT ;  /* 0x000001f802037812 */ /* 0x040fe200078ec0ff */
[----:B------:R-:W-:Y:S01]  /*19e70*/  IMAD.MOV.U32 R25, RZ, RZ, RZ ;  /* 0x000000ffff197224 */ /* 0x000fe200078e00ff */
[----:B------:R-:W-:Y:S01]  /*19e80*/  LOP3.LUT R2, R2, 0x38, RZ, 0xc0, !PT ;  /* 0x0000003802027812 */ /* 0x000fe200078ec0ff */
[----:B------:R-:W-:Y:S01]  /*19e90*/  IMAD.SHL.U32 R33, R5, 0x8, RZ ;  /* 0x0000000805217824 */ /* 0x000fe200078e00ff */
[----:B------:R-:W-:Y:S01]  /*19ea0*/  LOP3.LUT R4, R3, 0x38, R0, 0x78, !PT ;  /* 0x0000003803047812 */ /* 0x000fe200078e7800 */
[----:B------:R-:W-:Y:S01]  /*19eb0*/  IMAD.SHL.U32 R0, R0, 0x10, RZ ;  /* 0x0000001000007824 */ /* 0x000fe200078e00ff */
[----:B------:R-:W-:Y:S01]  /*19ec0*/  SHF.R.U32.HI R3, RZ, 0x3, R5 ;  /* 0x00000003ff037819 */ /* 0x000fe20000011605 */
[----:B------:R-:W-:Y:S01]  /*19ed0*/  IMAD.MOV.U32 R27, RZ, RZ, RZ ;  /* 0x000000ffff1b7224 */ /* 0x000fe200078e00ff */
[----:B------:R-:W-:Y:S01]  /*19ee0*/  LOP3.LUT R33, R4, 0x200, R33, 0xf8, !PT ;  /* 0x0000020004217812 */ /* 0x000fe200078ef821 */
[----:B------:R-:W-:Y:S01]  /*19ef0*/  ULOP3.LUT UR39, UR60, 0x2, URZ, 0xfc, !UPT ;  /* 0x000000023c277892 */ /* 0x000fe2000f8efc3f */
[----:B------:R-:W-:Y:S01]  /*19f00*/  LOP3.LUT R4, R3, 0x70, R0, 0xf8, !PT ;  /* 0x0000007003047812 */ /* 0x000fe200078ef800 */
[----:B------:R-:W-:Y:S01]  /*19f10*/  ULDC.64 UR36, c[0x0][0x198] ;  /* 0x0000660000247ab9 */ /* 0x000fe20000000a00 */
[----:B------:R-:W-:Y:S01]  /*19f20*/  MOV R30, 0x1 ;  /* 0x00000001001e7802 */ /* 0x000fe20000000f00 */
[----:B------:R-:W-:Y:S01]  /*19f30*/  ULDC UR38, c[0x0][0xc] ;  /* 0x0000030000267ab9 */ /* 0x000fe20000000800 */
[----:B------:R-:W-:-:S02]  /*19f40*/  MOV R28, 0x1 ;  /* 0x00000001001c7802 */ /* 0x000fc40000000f00 */
[C---:B------:R-:W-:Y:S01]  /*19f50*/  LOP3.LUT R3, R2.reuse, 0x40, RZ, 0xfc, !PT ;  /* 0x0000004002037812 */ /* 0x040fe200078efcff */
[----:B-1----:R-:W-:Y:S01]  /*19f60*/  ULEA UR4, UR5, UR4, 0x18 ;  /* 0x0000000405047291 */ /* 0x002fe2000f8ec03f */
[----:B------:R-:W-:-:S05]  /*19f70*/  LOP3.LUT R0, R2, 0x80, RZ, 0xfc, !PT ;  /* 0x0000008002007812 */ /* 0x000fca00078efcff */
[----:B------:R-:W-:-:S04]  /*19f80*/  IMAD.U32 R22, RZ, RZ, UR4 ;  /* 0x00000004ff167e24 */ /* 0x000fc8000f8e00ff */
[----:B--2---:R-:W-:-:S07]  /*19f90*/  IMAD R35, R33, 0x2, R22 ;  /* 0x0000000221237824 */ /* 0x004fce00078e0216 */
.L_x_779:
[----:B0-----:R-:W0:Y:S02]  /*19fa0*/  LDC.64 R2, c[0x0][0xc88] ;  /* 0x00032200ff027b82 */ /* 0x001e240000000a00 */
[----:B0-----:R-:W-:-:S05]  /*19fb0*/  IMAD.WIDE R2, R19, 0x4, R2 ;  /* 0x0000000413027825 */ /* 0x001fca00078e0202 */
[----:B--2---:R-:W2:Y:S01]  /*19fc0*/  LDG.E R31, desc[UR56][R2.64] ;  /* 0x00000038021f7981 */ /* 0x004ea2000c1e1900 */
[----:B------:R-:W-:Y:S05]  /*19fd0*/  YIELD ;  /* 0x0000000000007946 */ /* 0x000fea0003800000 */
[----:B------:R-:W-:Y:S01]  /*19fe0*/  ULDC.64 UR4, c[0x0][0xa28] ;  /* 0x00028a0000047ab9 */ /* 0x000fe20000000a00 */
[----:B------:R-:W-:Y:S01]  /*19ff0*/  ULDC.64 UR8, c[0x0][0xa18] ;  /* 0x0002860000087ab9 */ /* 0x000fe20000000a00 */
[----:B------:R-:W-:Y:S01]  /*1a000*/  ISETP.NE.U32.AND P0, PT, RZ, UR4, PT ;  /* 0x00000004ff007c0c */ /* 0x000fe2000bf05070 */
[----:B------:R-:W-:Y:S01]  /*1a010*/  ULDC.64 UR6, c[0x0][0xa10] ;  /* 0x0002840000067ab9 */ /* 0x000fe20000000a00 */
[----:B------:R-:W-:-:S02]  /*1a020*/  MOV R11, RZ ;  /* 0x000000ff000b7202 */ /* 0x000fc40000000f00 */
[----:B------:R-:W-:Y:S02]  /*1a030*/  ISETP.NE.AND.EX P0, PT, RZ, UR5, PT, P0 ;  /* 0x00000005ff007c0c */ /* 0x000fe4000bf05300 */
[----:B------:R-:W-:-:S04]  /*1a040*/  ISETP.NE.U32.AND P2, PT, RZ, UR6, PT ;  /* 0x00000006ff007c0c */ /* 0x000fc8000bf45070 */
[----:B------:R-:W-:Y:S01]  /*1a050*/  ISETP.NE.AND.EX P2, PT, RZ, UR7, PT, P2 ;  /* 0x00000007ff007c0c */ /* 0x000fe2000bf45320 */
[----:B------:R-:W-:Y:S01]  /*1a060*/  IMAD.MOV.U32 R34, RZ, RZ, RZ ;  /* 0x000000ffff227224 */ /* 0x000fe200078e00ff */
[----:B--2---:R-:W-:-:S05]  /*1a070*/  SHF.R.S32.HI R0, RZ, 0x1f, R31 ;  /* 0x0000001fff007819 */ /* 0x004fca000001141f */
[C---:B------:R-:W-:Y:S01]  /*1a080*/  @P0 LEA R2, P1, R31.reuse, UR4, 0x2 ;  /* 0x000000041f020c11 */ /* 0x040fe2000f8210ff */
[C---:B------:R-:W-:Y:S01]  /*1a090*/  IMAD.SHL.U32 R23, R31.reuse, 0x4, RZ ;  /* 0x000000041f177824 */ /* 0x040fe200078e00ff */
[C-C-:B------:R-:W-:Y:S01]  /*1a0a0*/  SHF.L.U64.HI R24, R31.reuse, 0x2, R0.reuse ;  /* 0x000000021f187819 */ /* 0x140fe20000010200 */
[----:B------:R0:W-:Y:S01]  /*1a0b0*/  STL [R1+0x10], R0 ;  /* 0x0000100001007387 */ /* 0x0001e20000100800 */
[----:B------:R-:W-:Y:S01]  /*1a0c0*/  @P0 LEA.HI.X R3, R31, UR5, R0, 0x2, P1 ;  /* 0x000000051f030c11 */ /* 0x000fe200088f1400 */
[----:B------:R-:W-:Y:S01]  /*1a0d0*/  ULDC.64 UR4, c[0x0][0xa00] ;  /* 0x0002800000047ab9 */ /* 0x000fe20000000a00 */
[----:B------:R-:W-:-:S03]  /*1a0e0*/  ISETP.NE.U32.AND P1, PT, RZ, UR8, PT ;  /* 0x00000008ff007c0c */ /* 0x000fc6000bf25070 */
[----:B-1----:R1:W2:Y:S01]  /*1a0f0*/  @P0 LDG.E R11, desc[UR56][R2.64] ;  /* 0x00000038020b0981 */ /* 0x0022a2000c1e1900 */
[----:B------:R-:W-:Y:S02]  /*1a100*/  ISETP.NE.AND.EX P1, PT, RZ, UR9, PT, P1 ;  /* 0x00000009ff007c0c */ /* 0x000fe4000bf25310 */
[----:B------:R-:W-:Y:S02]  /*1a110*/  ISETP.NE.U32.AND P0, PT, RZ, UR4, PT ;  /* 0x00000004ff007c0c */ /* 0x000fe4000bf05070 */
[C---:B------:R-:W-:Y:S02]  /*1a120*/  IADD3 R4, P4, R23.reuse, UR6, RZ ;  /* 0x0000000617047c10 */ /* 0x040fe4000ff9e0ff */
[----:B------:R-:W-:Y:S02]  /*1a130*/  ISETP.NE.AND.EX P0, PT, RZ, UR5, PT, P0 ;  /* 0x00000005ff007c0c */ /* 0x000fe4000bf05300 */
[----:B0-----:R-:W-:Y:S02]  /*1a140*/  MOV R0, RZ ;  /* 0x000000ff00007202 */ /* 0x001fe40000000f00 */
[----:B-1----:R-:W-:Y:S01]  /*1a150*/  IADD3 R2, P3, R23, UR4, RZ ;  /* 0x0000000417027c10 */ /* 0x002fe2000ff7e0ff */
[----:B------:R-:W-:Y:S01]  /*1a160*/  ULDC UR4, c[0x0][0x288] ;  /* 0x0000a20000047ab9 */ /* 0x000fe20000000800 */
[----:B------:R-:W-:-:S02]  /*1a170*/  IADD3.X R5, R24, UR7, RZ, P4, !PT ;  /* 0x0000000718057c10 */ /* 0x000fc4000a7fe4ff */
[C---:B------:R-:W-:Y:S02]  /*1a180*/  IADD3.X R3, R24.reuse, UR5, RZ, P3, !PT ;  /* 0x0000000518037c10 */ /* 0x040fe40009ffe4ff */
[----:B------:R-:W-:Y:S01]  /*1a190*/  @P1 IADD3 R6, P3, R23, UR8, RZ ;  /* 0x0000000817061c10 */ /* 0x000fe2000ff7e0ff */
[----:B------:R-:W-:Y:S01]  /*1a1a0*/  IMAD.U32 R8, RZ, RZ, UR4 ;  /* 0x00000004ff087e24 */ /* 0x000fe2000f8e00ff */
[----:B------:R-:W5:Y:S01]  /*1a1b0*/  @P2 LDG.E R0, desc[UR56][R4.64] ;  /* 0x0000003804002981 */ /* 0x000f62000c1e1900 */
[----:B------:R-:W-:Y:S01]  /*1a1c0*/  ULDC.64 UR4, c[0x0][0x418] ;  /* 0x0001060000047ab9 */ /* 0x000fe20000000a00 */
[----:B------:R-:W-:Y:S02]  /*1a1d0*/  @P1 IADD3.X R7, R24, UR9, RZ, P3, !PT ;  /* 0x0000000918071c10 */ /* 0x000fe40009ffe4ff */
[----:B------:R-:W5:Y:S04]  /*1a1e0*/  @P0 LDG.E R34, desc[UR56][R2.64] ;  /* 0x0000003802220981 */ /* 0x000f68000c1e1900 */
[----:B------:R0:W3:Y:S01]  /*1a1f0*/  @P1 LDG.E R8, desc[UR56][R6.64] ;  /* 0x0000003806081981 */ /* 0x0000e2000c1e1900 */
[----:B------:R-:W-:-:S03]  /*1a200*/  UISETP.NE.U32.AND UP0, UPT, UR4, URZ, UPT ;  /* 0x0000003f0400728c */ /* 0x000fc6000bf05070 */
[----:B------:R-:W-:Y:S01]  /*1a210*/  ULDC UR4, c[0x0][0x424] ;  /* 0x0001090000047ab9 */ /* 0x000fe20000000800 */
[----:B------:R-:W-:-:S03]  /*1a220*/  UISETP.NE.AND.EX UP0, UPT, UR5, URZ, UPT, UP0 ;  /* 0x0000003f0500728c */ /* 0x000fc6000bf05300 */
[----:B------:R-:W-:Y:S01]  /*1a230*/  ULDC UR5, c[0x0][0x2f0] ;  /* 0x0000bc0000057ab9 */ /* 0x000fe20000000800 */
[----:B------:R-:W-:-:S04]  /*1a240*/  USEL UR4, UR4, 0x1, UP0 ;  /* 0x0000000104047887 */ /* 0x000fc80008000000 */
[----:B------:R-:W-:-:S03]  /*1a250*/  UIMAD UR4, UR4, UR5, URZ ;  /* 0x00000005040472a4 */ /* 0x000fc6000f8e023f */
[----:B------:R-:W-:Y:S02]  /*1a260*/  ULDC UR5, c[0x0][0x348] ;  /* 0x0000d20000057ab9 */ /* 0x000fe40000000800 */
[----:B0-----:R-:W-:Y:S01]  /*1a270*/  IMAD.U32 R6, RZ, RZ, UR5 ;  /* 0x00000005ff067e24 */ /* 0x001fe2000f8e00ff */
[----:B--2---:R-:W-:Y:S04]  /*1a280*/  STL [R1], R11 ;  /* 0x0000000b01007387 */ /* 0x004fe80000100800 */
[----:B---3--:R0:W-:Y:S02]  /*1a290*/  STL [R1+0x1c], R8 ;  /* 0x00001c0801007387 */ /* 0x0081e40000100800 */
[----:B0-----:R-:W-:Y:S01]  /*1a2a0*/  MOV R8, UR4 ;  /* 0x0000000400087c02 */ /* 0x001fe20008000f00 */
[----:B------:R-:W-:Y:S06]  /*1a2b0*/  @P1 BRA `(.L_x_677) ;  /* 0x0000000000141947 */ /* 0x000fec0003800000 */
[----:B------:R-:W-:Y:S05]  /*1a2c0*/  @!P0 BRA `(.L_x_677) ;  /* 0x0000000000108947 */ /* 0x000fea0003800000 */
[----:B------:R-:W2:Y:S04]  /*1a2d0*/  LDG.E R10, desc[UR56][R2.64] ;  /* 0x00000038020a7981 */ /* 0x000ea8000c1e1900 */
[----:B------:R-:W2:Y:S02]  /*1a2e0*/  LDG.E R7, desc[UR56][R2.64+0x4] ;  /* 0x0000043802077981 */ /* 0x000ea4000c1e1900 */
[----:B--2---:R-:W-:-:S05]  /*1a2f0*/  IMAD.IADD R2, R7, 0x1, -R10 ;  /* 0x0000000107027824 */ /* 0x004fca00078e0a0a */
[----:B------:R0:W-:Y:S02]  /*1a300*/  STL [R1+0x1c], R2 ;  /* 0x00001c0201007387 */ /* 0x0001e40000100800 */
.L_x_677:
[----:B------:R-:W-:Y:S01]  /*1a310*/  ULDC.64 UR4, c[0x0][0xa20] ;  /* 0x0002880000047ab9 */ /* 0x000fe20000000a00 */
[C---:B0-----:R-:W-:Y:S01]  /*1a320*/  LOP3.LUT R2, R18.reuse, 0xff000000, RZ, 0xc0, !PT ;  /* 0xff00000012027812 */ /* 0x041fe200078ec0ff */
[----:B------:R-:W-:Y:S01]  /*1a330*/  IMAD.MOV.U32 R32, RZ, RZ, R31 ;  /* 0x000000ffff207224 */ /* 0x000fe200078e001f */
[----:B------:R-:W-:Y:S02]  /*1a340*/  ISETP.NE.U32.AND P0, PT, RZ, UR4, PT ;  /* 0x00000004ff007c0c */ /* 0x000fe4000bf05070 */
[----:B------:R-:W-:Y:S02]  /*1a350*/  SHF.R.U32.HI R2, RZ, 0x8, R2 ;  /* 0x00000008ff027819 */ /* 0x000fe40000011602 */
[----:B------:R-:W-:Y:S02]  /*1a360*/  ISETP.NE.AND.EX P0, PT, RZ, UR5, PT, P0 ;  /* 0x00000005ff007c0c */ /* 0x000fe4000bf05300 */
[C---:B------:R-:W-:Y:S02]  /*1a370*/  LOP3.LUT R7, R18.reuse, 0xff0000, RZ, 0xc0, !PT ;  /* 0x00ff000012077812 */ /* 0x040fe400078ec0ff */
[----:B------:R-:W-:-:S02]  /*1a380*/  LOP3.LUT R18, R18, 0xffff, RZ, 0xc0, !PT ;  /* 0x0000ffff12127812 */ /* 0x000fc400078ec0ff */
[----:B------:R-:W-:-:S07]  /*1a390*/  LEA.HI R7, R7, R2, RZ, 0x10 ;  /* 0x0000000207077211 */ /* 0x000fce00078f80ff */
[----:B------:R-:W-:Y:S05]  /*1a3a0*/  @!P0 BRA `(.L_x_678) ;  /* 0x0000000000108947 */ /* 0x000fea0003800000 */
[----:B------:R-:W-:-:S04]  /*1a3b0*/  IADD3 R2, P0, R23, UR4, RZ ;  /* 0x0000000417027c10 */ /* 0x000fc8000ff1e0ff */
[----:B------:R-:W-:-:S05]  /*1a3c0*/  IADD3.X R3, R24, UR5, RZ, P0, !PT ;  /* 0x0000000518037c10 */ /* 0x000fca00087fe4ff */
[----:B------:R0:W5:Y:S01]  /*1a3d0*/  LDG.E R8, desc[UR56][R2.64] ;  /* 0x0000003802087981 */ /* 0x000162000c1e1900 */
[----:B------:R-:W-:Y:S05]  /*1a3e0*/  BRA `(.L_x_679) ;  /* 0x0000000000247947 */ /* 0x000fea0003800000 */
.L_x_678:
[----:B------:R-:W-:Y:S02]  /*1a3f0*/  ULDC.64 UR4, c[0x0][0xa08] ;  /* 0x0002820000047ab9 */ /* 0x000fe40000000a00 */
[----:B------:R-:W-:-:S04]  /*1a400*/  ISETP.NE.U32.AND P0, PT, RZ, UR4, PT ;  /* 0x00000004ff007c0c */ /* 0x000fc8000bf05070 */
[----:B------:R-:W-:-:S13]  /*1a410*/  ISETP.NE.AND.EX P0, PT, RZ, UR5, PT, P0 ;  /* 0x00000005ff007c0c */ /* 0x000fda000bf05300 */
[----:B------:R-:W-:Y:S05]  /*1a420*/  @!P0 BRA `(.L_x_679) ;  /* 0x0000000000148947 */ /* 0x000fea0003800000 */
[----:B------:R-:W0:Y:S02]  /*1a430*/  LDC.64 R2, c[0x0][0xa08] ;  /* 0x00028200ff027b82 */ /* 0x000e240000000a00 */
[----:B0-----:R-:W-:-:S05]  /*1a440*/  IMAD.WIDE R2, R32, 0x4, R2 ;  /* 0x0000000420027825 */ /* 0x001fca00078e0202 */
[----:B------:R-:W2:Y:S04]  /*1a450*/  LDG.E R8, desc[UR56][R2.64] ;  /* 0x0000003802087981 */ /* 0x000ea8000c1e1900 */
[----:B------:R-:W2:Y:S02]  /*1a460*/  LDG.E R9, desc[UR56][R2.64+0x4] ;  /* 0x0000043802097981 */ /* 0x000ea4000c1e1900 */
[----:B--2---:R-:W-:-:S07]  /*1a470*/  IADD3 R8, -R8, R9, RZ ;  /* 0x0000000908087210 */ /* 0x004fce0007ffe1ff */
.L_x_679:
[----:B0-----:R-:W2:Y:S04]  /*1a480*/  @P2 LDG.E R3, desc[UR56][R4.64] ;  /* 0x0000003804032981 */ /* 0x001ea8000c1e1900 */
[----:B------:R0:W2:Y:S01]  /*1a490*/  @P2 LDG.E R2, desc[UR56][R4.64+0x4] ;  /* 0x0000043804022981 */ /* 0x0000a2000c1e1900 */
[----:B-----5:R-:W-:Y:S01]  /*1a4a0*/  IMAD.IADD R8, R8, 0x1, -R11 ;  /* 0x0000000108087824 */ /* 0x020fe200078e0a0b */
[----:B------:R-:W-:Y:S01]  /*1a4b0*/  BSSY B0, `(.L_x_680) ;  /* 0x0000029000007945 */ /* 0x000fe20003800000 */
[----:B------:R-:W-:Y:S02]  /*1a4c0*/  LOP3.LUT R37, R7, 0xff, RZ, 0xc0, !PT ;  /* 0x000000ff07257812 */ /* 0x000fe400078ec0ff */
[----:B0-----:R-:W-:Y:S01]  /*1a4d0*/  SHF.R.U32.HI R5, RZ, 0x10, R7 ;  /* 0x00000010ff057819 */ /* 0x001fe20000011607 */
[----:B--2---:R-:W-:-:S05]  /*1a4e0*/  @P2 IMAD.IADD R6, R2, 0x1, -R3 ;  /* 0x0000000102062824 */ /* 0x004fca00078e0a03 */
[----:B------:R-:W-:-:S04]  /*1a4f0*/  IADD3 R36, R8, R6, RZ ;  /* 0x0000000608247210 */ /* 0x000fc80007ffe0ff */
[C---:B------:R-:W-:Y:S01]  /*1a500*/  ISETP.GE.AND P1, PT, R36.reuse, 0x1, PT ;  /* 0x000000012400780c */ /* 0x040fe20003f26270 */
[----:B------:R-:W-:-:S04]  /*1a510*/  VIADD R2, R36, 0x5f ;  /* 0x0000005f24027836 */ /* 0x000fc80000000000 */
[----:B------:R-:W-:-:S05]  /*1a520*/  IMAD.HI R2, R2, 0x2aaaaaab, RZ ;  /* 0x2aaaaaab02027827 */ /* 0x000fca00078e02ff */
[----:B------:R-:W-:-:S04]  /*1a530*/  SHF.R.U32.HI R3, RZ, 0x1f, R2 ;  /* 0x0000001fff037819 */ /* 0x000fc80000011602 */
[----:B------:R-:W-:Y:S01]  /*1a540*/  LEA.HI.SX32 R4, R2, R3, 0x1c ;  /* 0x0000000302047211 */ /* 0x000fe200078fe2ff */
[----:B------:R-:W-:Y:S01]  /*1a550*/  IMAD.MOV.U32 R3, RZ, RZ, RZ ;  /* 0x000000ffff037224 */ /* 0x000fe200078e00ff */
[----:B------:R-:W-:Y:S06]  /*1a560*/  @!P1 BRA `(.L_x_681) ;  /* 0x0000000000749947 */ /* 0x000fec0003800000 */
[----:B------:R-:W-:Y:S01]  /*1a570*/  ISETP.NE.AND P0, PT, R5, RZ, PT ;  /* 0x000000ff0500720c */ /* 0x000fe20003f05270 */
[----:B------:R-:W-:-:S03]  /*1a580*/  ULDC UR4, c[0x0][0x9f0] ;  /* 0x00027c0000047ab9 */ /* 0x000fc60000000800 */
[----:B------:R-:W-:-:S04]  /*1a590*/  SEL R7, R5, UR4, P0 ;  /* 0x0000000405077c07 */ /* 0x000fc80008000000 */
[----:B------:R-:W-:Y:S02]  /*1a5a0*/  IABS R10, R7 ;  /* 0x00000007000a7213 */ /* 0x000fe40000000000 */
[----:B------:R-:W-:Y:S02]  /*1a5b0*/  IADD3 R9, R7, -0x1, R4 ;  /* 0xffffffff07097810 */ /* 0x000fe40007ffe004 */
[----:B------:R-:W0:Y:S08]  /*1a5c0*/  I2F.RP R2, R10 ;  /* 0x0000000a00027306 */ /* 0x000e300000209400 */
[----:B0-----:R-:W0:Y:S02]  /*1a5d0*/  MUFU.RCP R2, R2 ;  /* 0x0000000200027308 */ /* 0x001e240000001000 */
[----:B0-----:R-:W-:-:S06]  /*1a5e0*/  IADD3 R2, R2, 0xffffffe, RZ ;  /* 0x0ffffffe02027810 */ /* 0x001fcc0007ffe0ff */
[----:B------:R0:W1:Y:S02]  /*1a5f0*/  F2I.FTZ.U32.TRUNC.NTZ R3, R2 ;  /* 0x0000000200037305 */ /* 0x000064000021f000 */
[----:B0-----:R-:W-:-:S04]  /*1a600*/  LOP3.LUT R2, R9, R7, RZ, 0x3c, !PT ;  /* 0x0000000709027212 */ /* 0x001fc800078e3cff */
[----:B------:R-:W-:Y:S01]  /*1a610*/  ISETP.GE.AND P4, PT, R2, RZ, PT ;  /* 0x000000ff0200720c */ /* 0x000fe20003f86270 */
[----:B-1----:R-:W-:-:S04]  /*1a620*/  IMAD.MOV R2, RZ, RZ, -R3 ;  /* 0x000000ffff027224 */ /* 0x002fc800078e0a03 */
[----:B------:R-:W-:Y:S02]  /*1a630*/  IMAD R11, R2, R10, RZ ;  /* 0x0000000a020b7224 */ /* 0x000fe400078e02ff */
[----:B------:R-:W-:-:S04]  /*1a640*/  IMAD.MOV.U32 R2, RZ, RZ, RZ ;  /* 0x000000ffff027224 */ /* 0x000fc800078e00ff */
[----:B------:R-:W-:Y:S01]  /*1a650*/  IMAD.HI.U32 R11, R3, R11, R2 ;  /* 0x0000000b030b7227 */ /* 0x000fe200078e0002 */
[----:B------:R-:W-:Y:S02]  /*1a660*/  IABS R2, R9 ;  /* 0x0000000900027213 */ /* 0x000fe40000000000 */
[----:B------:R-:W-:-:S03]  /*1a670*/  IABS R3, R7 ;  /* 0x0000000700037213 */ /* 0x000fc60000000000 */
[----:B------:R-:W-:Y:S01]  /*1a680*/  IMAD.HI.U32 R11, R11, R2, RZ ;  /* 0x000000020b0b7227 */ /* 0x000fe200078e00ff */
[----:B------:R-:W-:-:S05]  /*1a690*/  IADD3 R3, RZ, -R3, RZ ;  /* 0x80000003ff037210 */ /* 0x000fca0007ffe0ff */
        /* <DEDUP_REMOVED lines=10> */
.L_x_681:
[----:B------:R-:W-:Y:S05]  /*1a740*/  BSYNC B0 ;  /* 0x0000000000007941 */ /* 0x000fea0003800000 */
.L_x_680:
[-C--:B------:R-:W-:Y:S01]  /*1a750*/  IMAD R2, R37, R3.reuse, RZ ;  /* 0x0000000325027224 */ /* 0x080fe200078e02ff */
[----:B------:R-:W-:Y:S04]  /*1a760*/  BSSY B0, `(.L_x_682) ;  /* 0x0000133000007945 */ /* 0x000fe80003800000 */
[C---:B------:R-:W-:Y:S01]  /*1a770*/  VIADDMNMX R3, R2.reuse, R3, R4, PT ;  /* 0x0000000302037246 */ /* 0x040fe20003800104 */
[----:B------:R-:W-:-:S04]  /*1a780*/  IMAD R2, R2, 0x60, -R8 ;  /* 0x0000006002027824 */ /* 0x000fc800078e0a08 */
[----:B------:R-:W-:Y:S01]  /*1a790*/  IMAD R3, R3, 0x60, -R8 ;  /* 0x0000006003037824 */ /* 0x000fe200078e0a08 */
[----:B------:R-:W-:-:S04]  /*1a7a0*/  VIMNMX R2, RZ, R2, !PT ;  /* 0x00000002ff027248 */ /* 0x000fc80007fe0100 */
[----:B------:R-:W-:-:S04]  /*1a7b0*/  VIMNMX R3, R3, R6, PT ;  /* 0x0000000603037248 */ /* 0x000fc80003fe0100 */
[----:B------:R-:W-:-:S13]  /*1a7c0*/  ISETP.GT.AND P0, PT, R3, R2, PT ;  /* 0x000000020300720c */ /* 0x000fda0003f04270 */
[----:B------:R-:W-:Y:S01]  /*1a7d0*/  @P0 IADD3 R7, R3, 0x5f, RZ ;  /* 0x0000005f03070810 */ /* 0x000fe20007ffe0ff */
[----:B------:R-:W-:-:S04]  /*1a7e0*/  IMAD.WIDE.U32 R2, R2, -0x55555555, RZ ;  /* 0xaaaaaaab02027825 */ /* 0x000fc800078e00ff */
[----:B------:R-:W-:Y:S01]  /*1a7f0*/  @P0 IMAD.HI R7, R7, 0x2aaaaaab, RZ ;  /* 0x2aaaaaab07070827 */ /* 0x000fe200078e02ff */
[----:B------:R-:W-:-:S04]  /*1a800*/  SHF.R.U32.HI R6, RZ, 0x6, R3 ;  /* 0x00000006ff067819 */ /* 0x000fc80000011603 */
[----:B------:R-:W-:Y:S01]  /*1a810*/  @P0 SHF.R.U32.HI R2, RZ, 0x1f, R7 ;  /* 0x0000001fff020819 */ /* 0x000fe20000011607 */
[----:B------:R-:W-:-:S03]  /*1a820*/  IMAD.MOV.U32 R3, RZ, RZ, R6 ;  /* 0x000000ffff037224 */ /* 0x000fc600078e0006 */
[----:B------:R-:W-:Y:S02]  /*1a830*/  @P0 LEA.HI.SX32 R3, R7, R2, 0x1c ;  /* 0x0000000207030211 */ /* 0x000fe400078fe2ff */
[----:B------:R-:W-:Y:S02]  /*1a840*/  PLOP3.LUT P0, PT, PT, PT, PT, 0x80, 0x0 ;  /* 0x000000000000781c */ /* 0x000fe40003f0f070 */
[----:B------:R-:W-:-:S13]  /*1a850*/  ISETP.GT.AND P3, PT, R3, R6, PT ;  /* 0x000000060300720c */ /* 0x000fda0003f64270 */
[----:B------:R-:W-:Y:S05]  /*1a860*/  @!P3 BRA `(.L_x_683) ;  /* 0x000000100088b947 */ /* 0x000fea0003800000 */
[----:B------:R-:W-:Y:S01]  /*1a870*/  UMOV UR4, 0xffffffff ;  /* 0xffffffff00047882 */ /* 0x000fe20000000000 */
[----:B------:R-:W-:Y:S02]  /*1a880*/  SEL R2, R32, RZ, !P2 ;  /* 0x000000ff20027207 */ /* 0x000fe40005000000 */
[----:B------:R-:W-:Y:S05]  /*1a890*/  BRA.DIV UR4, `(.L_x_684) ;  /* 0x0000006a042c7947 */ /* 0x000fea000b800000 */
[----:B------:R-:W0:Y:S02]  /*1a8a0*/  S2R R7, SR_TID.X ;  /* 0x0000000000077919 */ /* 0x000e240000002100 */
[----:B0-----:R-:W-:-:S04]  /*1a8b0*/  SHF.R.U32.HI R7, RZ, 0x5, R7 ;  /* 0x00000005ff077819 */ /* 0x001fc80000011607 */
[----:B------:R-:W-:-:S05]  /*1a8c0*/  LOP3.LUT R7, R7, 0x3, RZ, 0xc0, !PT ;  /* 0x0000000307077812 */ /* 0x000fca00078ec0ff */
[----:B------:R0:W1:Y:S02]  /*1a8d0*/  SHFL.IDX PT, R14, R7, RZ, 0x1f ;  /* 0x00001fff070e7589 */ /* 0x00006400000e0000 */
.L_x_835:
[----:B-1----:R-:W-:Y:S02]  /*1a8e0*/  ISETP.NE.AND P0, PT, R14, RZ, PT ;  /* 0x000000ff0e00720c */ /* 0x002fe40003f05270 */
[----:B------:R-:W-:-:S11]  /*1a8f0*/  PLOP3.LUT P6, PT, PT, PT, PT, 0x8, 0x0 ;  /* 0x000000000000781c */ /* 0x000fd60003fce170 */
[----:B------:R-:W-:Y:S05]  /*1a900*/  @P0 BRA `(.L_x_685) ;  /* 0x00000000000c0947 */ /* 0x000fea0003800000 */
[----:B------:R-:W-:-:S03]  /*1a910*/  UMOV UR4, 0xffffffff ;  /* 0xffffffff00047882 */ /* 0x000fc60000000000 */
[----:B------:R-:W-:Y:S05]  /*1a920*/  BRA.DIV UR4, `(.L_x_686) ;  /* 0x0000006a043c7947 */ /* 0x000fea000b800000 */
[----:B------:R-:W-:-:S13]  /*1a930*/  ELECT P6, URZ, PT ;  /* 0x00000000003f782f */ /* 0x000fda00038c0000 */
.L_x_685:
[----:B0-----:R-:W2:Y:S01]  /*1a940*/  LDL R7, [R1+0x20] ;  /* 0x0000200001077983 */ /* 0x001ea20000100800 */
[----:B------:R-:W-:Y:S01]  /*1a950*/  BSSY B1, `(.L_x_687) ;  /* 0x0000008000017945 */ /* 0x000fe20003800000 */
[----:B--2---:R-:W-:-:S05]  /*1a960*/  VIADD R7, R7, 0x1 ;  /* 0x0000000107077836 */ /* 0x004fca0000000000 */
[----:B------:R-:W-:-:S04]  /*1a970*/  LEA.HI R8, R7, R7, RZ, 0x1 ;  /* 0x0000000707087211 */ /* 0x000fc800078f08ff */
[----:B------:R-:W-:-:S04]  /*1a980*/  LOP3.LUT R8, R8, 0xfffffffe, RZ, 0xc0, !PT ;  /* 0xfffffffe08087812 */ /* 0x000fc800078ec0ff */
[----:B------:R-:W-:-:S04]  /*1a990*/  IADD3 R7, R7, -R8, RZ ;  /* 0x8000000807077210 */ /* 0x000fc80007ffe0ff */
[----:B------:R-:W-:-:S04]  /*1a9a0*/  SHF.L.U32 R7, R7, 0x1f, RZ ;  /* 0x0000001f07077819 */ /* 0x000fc800000006ff */
[----:B------:R-:W0:Y:S02]  /*1a9b0*/  SYNCS.PHASECHK.TRANS64.TRYWAIT P0, [R22+URZ+0x2a820], R7 ;  /* 0x02a82007160075a7 */ /* 0x000e24000800017f */
[----:B0-----:R-:W-:Y:S05]  /*1a9c0*/  @!P0 BRA `(.L_x_688) ;  /* 0x0000006800348947 */ /* 0x001fea0003800000 */
.L_x_838:
[----:B------:R-:W-:Y:S05]  /*1a9d0*/  BSYNC B1 ;  /* 0x0000000000017941 */ /* 0x000fea0003800000 */
.L_x_687:
[----:B------:R-:W-:Y:S04]  /*1a9e0*/  BSSY B1, `(.L_x_689) ;  /* 0x000007c000017945 */ /* 0x000fe80003800000 */
[----:B------:R-:W-:Y:S05]  /*1a9f0*/  @!P6 BRA `(.L_x_690) ;  /* 0x0000000400e8e947 */ /* 0x000fea0003800000 */
[----:B------:R-:W-:Y:S01]  /*1aa00*/  IMAD R11, R25, 0x8, R22 ;  /* 0x00000008190b7824 */ /* 0x000fe200078e0216 */
[----:B------:R-:W-:Y:S01]  /*1aa10*/  SHF.L.U32 R10, R30, 0x1f, RZ ;  /* 0x0000001f1e0a7819 */ /* 0x000fe200000006ff */
[----:B------:R-:W1:Y:S01]  /*1aa20*/  S2R R8, SR_TID.X ;  /* 0x0000000000087919 */ /* 0x000e620000002100 */
[----:B------:R-:W-:Y:S02]  /*1aa30*/  BSSY B2, `(.L_x_691) ;  /* 0x0000005000027945 */ /* 0x000fe40003800000 */
[----:B------:R-:W2:Y:S01]  /*1aa40*/  SYNCS.PHASECHK.TRANS64.TRYWAIT P0, [R11+URZ+0x2a8a0], R10 ;  /* 0x02a8a00a0b0075a7 */ /* 0x000ea2000800017f */
[----:B-1----:R-:W-:-:S04]  /*1aa50*/  LOP3.LUT R8, R8, 0x7f, RZ, 0xc0, !PT ;  /* 0x0000007f08087812 */ /* 0x002fc800078ec0ff */
[----:B------:R-:W-:Y:S01]  /*1aa60*/  ISETP.NE.AND P2, PT, R8, RZ, PT ;  /* 0x000000ff0800720c */ /* 0x000fe20003f45270 */
[----:B--2---:R-:W-:-:S12]  /*1aa70*/  @!P0 BRA `(.L_x_692) ;  /* 0x00000068001c8947 */ /* 0x004fd80003800000 */
.L_x_839:
[----:B------:R-:W-:Y:S05]  /*1aa80*/  BSYNC B2 ;  /* 0x0000000000027941 */ /* 0x000fea0003800000 */
.L_x_691:
[----:B------:R-:W-:Y:S04]  /*1aa90*/  BSSY B2, `(.L_x_693) ;  /* 0x0000009000027945 */ /* 0x000fe80003800000 */
[----:B------:R-:W-:Y:S05]  /*1aaa0*/  @P2 BRA `(.L_x_694) ;  /* 0x00000000001c2947 */ /* 0x000fea0003800000 */
[----:B------:R-:W2:Y:S01]  /*1aab0*/  S2R R8, SR_TID.X ;  /* 0x0000000000087919 */ /* 0x000ea20000002100 */
[----:B0-----:R-:W-:-:S04]  /*1aac0*/  IMAD.MOV.U32 R7, RZ, RZ, 0x9000 ;  /* 0x00009000ff077424 */ /* 0x001fc800078e00ff */
[----:B------:R3:W-:Y:S01]  /*1aad0*/  SYNCS.ARRIVE.TRANS64 RZ, [R11+URZ+0x2a890], R7 ;  /* 0x02a890070bff79a7 */ /* 0x0007e2000800003f */
[----:B--2---:R-:W-:-:S04]  /*1aae0*/  LOP3.LUT R8, R8, 0x1f, RZ, 0xc0, !PT ;  /* 0x0000001f08087812 */ /* 0x004fc800078ec0ff */
[----:B------:R-:W-:-:S13]  /*1aaf0*/  ISETP.NE.AND P0, PT, R8, RZ, PT ;  /* 0x000000ff0800720c */ /* 0x000fda0003f05270 */
[----:B---3--:R-:W-:Y:S05]  /*1ab00*/  @!P0 BRA `(.L_x_694) ;  /* 0x0000000000048947 */ /* 0x008fea0003800000 */
[----:B------:R-:W-:Y:S01]  /*1ab10*/  BPT.TRAP 0x1 ;  /* 0x000000040000795c */ /* 0x000fe20000300000 */
.L_x_694:
[----:B------:R-:W-:Y:S05]  /*1ab20*/  BSYNC B2 ;  /* 0x0000000000027941 */ /* 0x000fea0003800000 */
.L_x_693:
[----:B------:R-:W-:Y:S01]  /*1ab30*/  MOV R14, RZ ;  /* 0x000000ff000e7202 */ /* 0x000fe20000000f00 */
[----:B------:R-:W-:Y:S01]  /*1ab40*/  IMAD R9, R25, 0x9000, R22 ;  /* 0x0000900019097824 */ /* 0x000fe200078e0216 */
[----:B------:R-:W-:Y:S01]  /*1ab50*/  UIADD3 UR4, UP0, UR36, 0x570, URZ ;  /* 0x0000057024047890 */ /* 0x000fe2000ff1e03f */
[----:B------:R-:W-:Y:S01]  /*1ab60*/  IMAD R8, R3, 0x60, R0 ;  /* 0x0000006003087824 */ /* 0x000fe200078e0200 */
[----:B------:R-:W-:Y:S01]  /*1ab70*/  R2UR UR10, R14 ;  /* 0x000000000e0a72ca */ /* 0x000fe200000e0000 */
[----:B0-----:R-:W-:Y:S01]  /*1ab80*/  VIADD R7, R11, 0x2a890 ;  /* 0x0002a8900b077836 */ /* 0x001fe20000000000 */
[----:B------:R-:W-:Y:S01]  /*1ab90*/  PLOP3.LUT P0, PT, PT, PT, PT, 0x80, 0x0 ;  /* 0x000000000000781c */ /* 0x000fe20003f0f070 */
[----:B------:R-:W-:Y:S01]  /*1aba0*/  VIADD R8, R8, 0xffffffa0 ;  /* 0xffffffa008087836 */ /* 0x000fe20000000000 */
[----:B------:R-:W-:Y:S01]  /*1abb0*/  IADD3 R12, R9, 0x18400, RZ ;  /* 0x00018400090c7810 */ /* 0x000fe20007ffe0ff */
[----:B------:R-:W-:Y:S01]  /*1abc0*/  UIADD3.X UR5, URZ, UR37, URZ, UP0, !UPT ;  /* 0x000000253f057290 */ /* 0x000fe200087fe43f */
[----:B------:R-:W-:Y:S01]  /*1abd0*/  UMOV UR6, 0x0 ;  /* 0x0000000000067882 */ /* 0x000fe20000000000 */
[----:B------:R-:W-:-:S10]  /*1abe0*/  UMOV UR7, 0x12f00000 ;  /* 0x12f0000000077882 */ /* 0x000fd40000000000 */
.L_x_695:
[----:B------:R-:W-:-:S13]  /*1abf0*/  @P0 ELECT P3, URZ, PT ;  /* 0x00000000003f082f */ /* 0x000fda0003860000 */
[----:B------:R-:W-:Y:S02]  /*1ac00*/  @P3 R2UR UR13, R2 ;  /* 0x00000000020d32ca */ /* 0x000fe400000e0000 */
[----:B------:R-:W-:Y:S02]  /*1ac10*/  @P3 R2UR UR12, R18 ;  /* 0x00000000120c32ca */ /* 0x000fe400000e0000 */
[----:B------:R-:W-:Y:S02]  /*1ac20*/  @P3 R2UR UR11, R8 ;  /* 0x00000000080b32ca */ /* 0x000fe400000e0000 */
[----:B------:R-:W-:Y:S02]  /*1ac30*/  @P3 R2UR UR9, R7 ;  /* 0x00000000070932ca */ /* 0x000fe400000e0000 */
[----:B------:R-:W-:Y:S02]  /*1ac40*/  @P3 R2UR UR8, R12 ;  /* 0x000000000c0832ca */ /* 0x000fe400000e0000 */
[----:B------:R-:W-:-:S02]  /*1ac50*/  @P3 PLOP3.LUT P0, PT, P3, PT, PT, 0x8, 0x0 ;  /* 0x000000000000381c */ /* 0x000fc40001f0e170 */
[----:B------:R-:W-:-:S09]  /*1ac60*/  PLOP3.LUT P3, PT, PT, PT, PT, 0x8, 0x0 ;  /* 0x000000000000781c */ /* 0x000fd20003f6e170 */
[----:B------:R0:W-:Y:S02]  /*1ac70*/  UTMALDG.4D [UR8], [UR4], desc[UR6] ;  /* 0x00000608040075b4 */ /* 0x0001e40008019000 */
[----:B0-----:R-:W-:Y:S05]  /*1ac80*/  @P0 BRA.U.ANY `(.L_x_695) ;  /* 0xfffffffd00d80947 */ /* 0x001fea000393ffff */
[----:B------:R-:W-:Y:S01]  /*1ac90*/  IMAD.MOV.U32 R15, RZ, RZ, 0x40 ;  /* 0x00000040ff0f7424 */ /* 0x000fe200078e00ff */
[----:B------:R-:W-:Y:S01]  /*1aca0*/  PLOP3.LUT P0, PT, PT, PT, PT, 0x80, 0x0 ;  /* 0x000000000000781c */ /* 0x000fe20003f0f070 */
[----:B------:R-:W-:Y:S01]  /*1acb0*/  VIADD R12, R9, 0x1b400 ;  /* 0x0001b400090c7836 */ /* 0x000fe20000000000 */
[----:B------:R-:W-:Y:S01]  /*1acc0*/  UMOV UR6, 0x0 ;  /* 0x0000000000067882 */ /* 0x000fe20000000000 */
[----:B------:R-:W-:Y:S01]  /*1acd0*/  UMOV UR7, 0x12f00000 ;  /* 0x12f0000000077882 */ /* 0x000fe20000000000 */
[----:B------:R-:W-:-:S15]  /*1ace0*/  R2UR UR10, R15 ;  /* 0x000000000f0a72ca */ /* 0x000fde00000e0000 */
.L_x_696:
        /* <DEDUP_REMOVED lines=10> */
[----:B------:R-:W-:Y:S01]  /*1ad90*/  PLOP3.LUT P0, PT, PT, PT, PT, 0x80, 0x0 ;  /* 0x000000000000781c */ /* 0x000fe20003f0f070 */
[----:B------:R-:W-:Y:S01]  /*1ada0*/  UMOV UR6, 0x0 ;  /* 0x0000000000067882 */ /* 0x000fe20000000000 */
[----:B------:R-:W-:Y:S01]  /*1adb0*/  IADD3 R9, R9, 0x1e400, RZ ;  /* 0x0001e40009097810 */ /* 0x000fe20007ffe0ff */
[----:B------:R-:W-:Y:S01]  /*1adc0*/  UMOV UR7, 0x12f00000 ;  /* 0x12f0000000077882 */ /* 0x000fe20000000000 */
[----:B------:R-:W-:-:S09]  /*1add0*/  UMOV UR10, 0x80 ;  /* 0x00000080000a7882 */ /* 0x000fd20000000000 */
.L_x_697:
        /* <DEDUP_REMOVED lines=10> */
[----:B------:R-:W0:Y:S01]  /*1ae80*/  SYNCS.PHASECHK.TRANS64.TRYWAIT P0, [R11+URZ+0x2a8c0], R10 ;  /* 0x02a8c00a0b0075a7 */ /* 0x000e22000800017f */
[----:B------:R-:W-:Y:S04]  /*1ae90*/  BSSY B2, `(.L_x_698) ;  /* 0x0000002000027945 */ /* 0x000fe80003800000 */
[----:B0-----:R-:W-:Y:S05]  /*1aea0*/  @!P0 BRA `(.L_x_699) ;  /* 0x0000006400248947 */ /* 0x001fea0003800000 */
.L_x_840:
[----:B------:R-:W-:Y:S05]  /*1aeb0*/  BSYNC B2 ;  /* 0x0000000000027941 */ /* 0x000fea0003800000 */
.L_x_698:
[----:B------:R-:W-:Y:S01]  /*1aec0*/  BSSY B2, `(.L_x_700) ;  /* 0x000000b000027945 */ /* 0x000fe20003800000 */
[----:B------:R-:W-:Y:S02]  /*1aed0*/  IMAD.MOV.U32 R12, RZ, RZ, 0x0 ;  /* 0x00000000ff0c7424 */ /* 0x000fe400078e00ff */
[----:B------:R-:W-:Y:S01]  /*1aee0*/  IMAD.MOV.U32 R13, RZ, RZ, 0x12f00000 ;  /* 0x12f00000ff0d7424 */ /* 0x000fe200078e00ff */
[----:B------:R-:W-:Y:S06]  /*1aef0*/  @P2 BRA `(.L_x_701) ;  /* 0x00000000001c2947 */ /* 0x000fec0003800000 */
[----:B------:R-:W2:Y:S01]  /*1af00*/  S2R R9, SR_TID.X ;  /* 0x0000000000097919 */ /* 0x000ea20000002100 */
[----:B------:R-:W-:-:S04]  /*1af10*/  MOV R7, 0x6000 ;  /* 0x0000600000077802 */ /* 0x000fc80000000f00 */
[----:B------:R3:W-:Y:S01]  /*1af20*/  SYNCS.ARRIVE.TRANS64 RZ, [R11+URZ+0x2a8b0], R7 ;  /* 0x02a8b0070bff79a7 */ /* 0x0007e2000800003f */
[----:B--2---:R-:W-:-:S04]  /*1af30*/  LOP3.LUT R9, R9, 0x1f, RZ, 0xc0, !PT ;  /* 0x0000001f09097812 */ /* 0x004fc800078ec0ff */
[----:B------:R-:W-:-:S13]  /*1af40*/  ISETP.NE.AND P0, PT, R9, RZ, PT ;  /* 0x000000ff0900720c */ /* 0x000fda0003f05270 */
[----:B---3--:R-:W-:Y:S05]  /*1af50*/  @!P0 BRA `(.L_x_701) ;  /* 0x0000000000048947 */ /* 0x008fea0003800000 */
[----:B------:R-:W-:Y:S01]  /*1af60*/  BPT.TRAP 0x1 ;  /* 0x000000040000795c */ /* 0x000fe20000300000 */
.L_x_701:
[----:B------:R-:W-:Y:S05]  /*1af70*/  BSYNC B2 ;  /* 0x0000000000027941 */ /* 0x000fea0003800000 */
.L_x_700:
[----:B------:R-:W-:Y:S01]  /*1af80*/  R2UR UR10, R14 ;  /* 0x000000000e0a72ca */ /* 0x000fe200000e0000 */
[----:B------:R-:W-:Y:S01]  /*1af90*/  IMAD R7, R25, 0x6000, R22 ;  /* 0x0000600019077824 */ /* 0x000fe200078e0216 */
[----:B------:R-:W-:Y:S01]  /*1afa0*/  R2UR UR6, R12 ;  /* 0x000000000c0672ca */ /* 0x000fe200000e0000 */
[----:B------:R-:W-:Y:S01]  /*1afb0*/  UIADD3 UR4, UP0, UR36, 0x670, URZ ;  /* 0x0000067024047890 */ /* 0x000fe2000ff1e03f */
[----:B------:R-:W-:Y:S01]  /*1afc0*/  R2UR UR7, R13 ;  /* 0x000000000d0772ca */ /* 0x000fe200000e0000 */
[----:B01----:R-:W-:Y:S01]  /*1afd0*/  VIADD R11, R11, 0x2a8b0 ;  /* 0x0002a8b00b0b7836 */ /* 0x003fe20000000000 */
[----:B------:R-:W-:Y:S01]  /*1afe0*/  PLOP3.LUT P0, PT, PT, PT, PT, 0x80, 0x0 ;  /* 0x000000000000781c */ /* 0x000fe20003f0f070 */
[----:B------:R-:W-:Y:S01]  /*1aff0*/  VIADD R9, R7, 0x400 ;  /* 0x0000040007097836 */ /* 0x000fe20000000000 */
[----:B------:R-:W-:-:S12]  /*1b000*/  UIADD3.X UR5, URZ, UR37, URZ, UP0, !UPT ;  /* 0x000000253f057290 */ /* 0x000fd800087fe43f */
.L_x_702:
        /* <DEDUP_REMOVED lines=10> */
[----:B------:R-:W-:Y:S02]  /*1b0b0*/  R2UR UR10, R15 ;  /* 0x000000000f0a72ca */ /* 0x000fe400000e0000 */
[----:B------:R-:W-:Y:S02]  /*1b0c0*/  R2UR UR6, R12 ;  /* 0x000000000c0672ca */ /* 0x000fe400000e0000 */
[----:B------:R-:W-:Y:S02]  /*1b0d0*/  R2UR UR7, R13 ;  /* 0x000000000d0772ca */ /* 0x000fe400000e0000 */
[----:B------:R-:W-:Y:S02]  /*1b0e0*/  PLOP3.LUT P0, PT, PT, PT, PT, 0x80, 0x0 ;  /* 0x000000000000781c */ /* 0x000fe40003f0f070 */
[----:B------:R-:W-:-:S11]  /*1b0f0*/  IADD3 R7, R7, 0x3400, RZ ;  /* 0x0000340007077810 */ /* 0x000fd60007ffe0ff */
.L_x_703:
        /* <DEDUP_REMOVED lines=9> */
[----:B-1----:R-:W-:Y:S05]  /*1b190*/  @P0 BRA.U.ANY `(.L_x_703) ;  /* 0xfffffffd00d80947 */ /* 0x002fea000393ffff */
.L_x_690:
[----:B------:R-:W-:Y:S05]  /*1b1a0*/  BSYNC B1 ;  /* 0x0000000000017941 */ /* 0x000fea0003800000 */
.L_x_689:
[----:B------:R-:W-:Y:S01]  /*1b1b0*/  VIADD R11, R3, 0xfffffffe ;  /* 0xfffffffe030b7836 */ /* 0x000fe20000000000 */
[----:B------:R-:W-:Y:S01]  /*1b1c0*/  PLOP3.LUT P0, PT, PT, PT, PT, 0x8, 0x0 ;  /* 0x000000000000781c */ /* 0x000fe20003f0e170 */
[----:B------:R-:W-:-:S03]  /*1b1d0*/  VIADD R25, R25, 0x1 ;  /* 0x0000000119197836 */ /* 0x000fc60000000000 */
[----:B------:R-:W-:Y:S02]  /*1b1e0*/  ISETP.GE.AND P3, PT, R11, R6, PT ;  /* 0x000000060b00720c */ /* 0x000fe40003f66270 */
[----:B------:R-:W-:-:S04]  /*1b1f0*/  ISETP.NE.AND P2, PT, R25, 0x2, PT ;  /* 0x000000021900780c */ /* 0x000fc80003f45270 */
[----:B------:R-:W-:Y:S02]  /*1b200*/  SEL R3, RZ, 0x1, P2 ;  /* 0x00000001ff037807 */ /* 0x000fe40001000000 */
[----:B------:R-:W-:Y:S02]  /*1b210*/  SEL R25, R25, RZ, P2 ;  /* 0x000000ff19197207 */ /* 0x000fe40001000000 */
[----:B------:R-:W-:-:S03]  /*1b220*/  LOP3.LUT R30, R30, R3, RZ, 0x3c, !PT ;  /* 0x000000031e1e7212 */ /* 0x000fc600078e3cff */
[----:B------:R-:W-:Y:S05]  /*1b230*/  @!P3 BRA `(.L_x_683) ;  /* 0x000000080014b947 */ /* 0x000fea0003800000 */
.L_x_719:
[----:B------:R-:W-:Y:S05]  /*1b240*/  YIELD ;  /* 0x0000000000007946 */ /* 0x000fea0003800000 */
[----:B------:R-:W-:Y:S04]  /*1b250*/  BSSY B1, `(.L_x_704) ;  /* 0x000007b000017945 */ /* 0x000fe80003800000 */
[----:B------:R-:W-:Y:S05]  /*1b260*/  @!P6 BRA `(.L_x_705) ;  /* 0x0000000400e4e947 */ /* 0x000fea0003800000 */
[----:B------:R-:W-:Y:S01]  /*1b270*/  LEA R10, R25, R22, 0x3 ;  /* 0x00000016190a7211 */ /* 0x000fe200078e18ff */
[----:B------:R-:W1:Y:S01]  /*1b280*/  S2R R3, SR_TID.X ;  /* 0x0000000000037919 */ /* 0x000e620000002100 */
[----:B------:R-:W-:Y:S01]  /*1b290*/  SHF.L.U32 R9, R30, 0x1f, RZ ;  /* 0x0000001f1e097819 */ /* 0x000fe200000006ff */
[----:B------:R-:W-:Y:S03]  /*1b2a0*/  BSSY B2, `(.L_x_706) ;  /* 0x0000005000027945 */ /* 0x000fe60003800000 */
[----:B------:R-:W2:Y:S01]  /*1b2b0*/  SYNCS.PHASECHK.TRANS64.TRYWAIT P2, [R10+URZ+0x2a8a0], R9 ;  /* 0x02a8a0090a0075a7 */ /* 0x000ea2000804017f */
[----:B-1----:R-:W-:-:S04]  /*1b2c0*/  LOP3.LUT R3, R3, 0x7f, RZ, 0xc0, !PT ;  /* 0x0000007f03037812 */ /* 0x002fc800078ec0ff */
[----:B------:R-:W-:Y:S01]  /*1b2d0*/  ISETP.NE.AND P3, PT, R3, RZ, PT ;  /* 0x000000ff0300720c */ /* 0x000fe20003f65270 */
[----:B--2---:R-:W-:-:S12]  /*1b2e0*/  @!P2 BRA `(.L_x_707) ;  /* 0x000000600028a947 */ /* 0x004fd80003800000 */
.L_x_841:
[----:B------:R-:W-:Y:S05]  /*1b2f0*/  BSYNC B2 ;  /* 0x0000000000027941 */ /* 0x000fea0003800000 */
.L_x_706:
[----:B------:R-:W-:Y:S04]  /*1b300*/  BSSY B2, `(.L_x_708) ;  /* 0x0000009000027945 */ /* 0x000fe80003800000 */
[----:B------:R-:W-:Y:S05]  /*1b310*/  @P3 BRA `(.L_x_709) ;  /* 0x00000000001c3947 */ /* 0x000fea0003800000 */
[----:B0-----:R-:W0:Y:S01]  /*1b320*/  S2R R7, SR_TID.X ;  /* 0x0000000000077919 */ /* 0x001e220000002100 */
[----:B------:R-:W-:-:S04]  /*1b330*/  IMAD.MOV.U32 R3, RZ, RZ, 0x9000 ;  /* 0x00009000ff037424 */ /* 0x000fc800078e00ff */
[----:B------:R2:W-:Y:S01]  /*1b340*/  SYNCS.ARRIVE.TRANS64 RZ, [R10+URZ+0x2a890], R3 ;  /* 0x02a890030aff79a7 */ /* 0x0005e2000800003f */
[----:B0-----:R-:W-:-:S04]  /*1b350*/  LOP3.LUT R7, R7, 0x1f, RZ, 0xc0, !PT ;  /* 0x0000001f07077812 */ /* 0x001fc800078ec0ff */
[----:B------:R-:W-:-:S13]  /*1b360*/  ISETP.NE.AND P2, PT, R7, RZ, PT ;  /* 0x000000ff0700720c */ /* 0x000fda0003f45270 */
[----:B--2---:R-:W-:Y:S05]  /*1b370*/  @!P2 BRA `(.L_x_709) ;  /* 0x000000000004a947 */ /* 0x004fea0003800000 */
[----:B------:R-:W-:Y:S01]  /*1b380*/  BPT.TRAP 0x1 ;  /* 0x000000040000795c */ /* 0x000fe20000300000 */
.L_x_709:
[----:B------:R-:W-:Y:S05]  /*1b390*/  BSYNC B2 ;  /* 0x0000000000027941 */ /* 0x000fea0003800000 */
.L_x_708:
[----:B------:R-:W-:Y:S01]  /*1b3a0*/  IMAD.MOV.U32 R14, RZ, RZ, RZ ;  /* 0x000000ffff0e7224 */ /* 0x000fe200078e00ff */
[----:B------:R-:W-:Y:S01]  /*1b3b0*/  UIADD3 UR4, UP0, UR36, 0x570, URZ ;  /* 0x0000057024047890 */ /* 0x000fe2000ff1e03f */
[----:B------:R-:W-:Y:S01]  /*1b3c0*/  IMAD R8, R25, 0x9000, R22 ;  /* 0x0000900019087824 */ /* 0x000fe200078e0216 */
[----:B------:R-:W-:Y:S01]  /*1b3d0*/  PLOP3.LUT P2, PT, PT, PT, PT, 0x80, 0x0 ;  /* 0x000000000000781c */ /* 0x000fe20003f4f070 */
[----:B0-----:R-:W-:Y:S01]  /*1b3e0*/  IMAD R7, R11, 0x60, R0 ;  /* 0x000000600b077824 */ /* 0x001fe200078e0200 */
[----:B------:R-:W-:Y:S01]  /*1b3f0*/  R2UR UR10, R14 ;  /* 0x000000000e0a72ca */ /* 0x000fe200000e0000 */
[----:B------:R-:W-:Y:S01]  /*1b400*/  VIADD R12, R8, 0x18400 ;  /* 0x00018400080c7836 */ /* 0x000fe20000000000 */
[----:B------:R-:W-:Y:S01]  /*1b410*/  IADD3 R3, R10, 0x2a890, RZ ;  /* 0x0002a8900a037810 */ /* 0x000fe20007ffe0ff */
[----:B------:R-:W-:Y:S01]  /*1b420*/  UIADD3.X UR5, URZ, UR37, URZ, UP0, !UPT ;  /* 0x000000253f057290 */ /* 0x000fe200087fe43f */
[----:B------:R-:W-:Y:S01]  /*1b430*/  UMOV UR6, 0x0 ;  /* 0x0000000000067882 */ /* 0x000fe20000000000 */
[----:B------:R-:W-:-:S10]  /*1b440*/  UMOV UR7, 0x12f00000 ;  /* 0x12f0000000077882 */ /* 0x000fd40000000000 */
.L_x_710:
        /* <DEDUP_REMOVED lines=12> */
[----:B------:R-:W-:Y:S01]  /*1b510*/  UMOV UR6, 0x0 ;  /* 0x0000000000067882 */ /* 0x000fe20000000000 */
[----:B------:R-:W-:Y:S01]  /*1b520*/  IADD3 R12, R8, 0x1b400, RZ ;  /* 0x0001b400080c7810 */ /* 0x000fe20007ffe0ff */
[----:B------:R-:W-:Y:S01]  /*1b530*/  UMOV UR7, 0x12f00000 ;  /* 0x12f0000000077882 */ /* 0x000fe20000000000 */
[----:B------:R-:W-:-:S15]  /*1b540*/  R2UR UR10, R15 ;  /* 0x000000000f0a72ca */ /* 0x000fde00000e0000 */
.L_x_711:
        /* <DEDUP_REMOVED lines=11> */
[----:B------:R-:W-:Y:S01]  /*1b600*/  VIADD R8, R8, 0x1e400 ;  /* 0x0001e40008087836 */ /* 0x000fe20000000000 */
[----:B------:R-:W-:Y:S01]  /*1b610*/  UMOV UR6, 0x0 ;  /* 0x0000000000067882 */ /* 0x000fe20000000000 */
[----:B------:R-:W-:Y:S01]  /*1b620*/  UMOV UR7, 0x12f00000 ;  /* 0x12f0000000077882 */ /* 0x000fe20000000000 */
[----:B------:R-:W-:-:S09]  /*1b630*/  UMOV UR10, 0x80 ;  /* 0x00000080000a7882 */ /* 0x000fd20000000000 */
.L_x_712:
        /* <DEDUP_REMOVED lines=13> */
.L_x_842:
[----:B------:R-:W-:Y:S05]  /*1b710*/  BSYNC B2 ;  /* 0x0000000000027941 */ /* 0x000fea0003800000 */
.L_x_713:
[----:B------:R-:W-:Y:S01]  /*1b720*/  BSSY B2, `(.L_x_715) ;  /* 0x000000b000027945 */ /* 0x000fe20003800000 */
[----:B------:R-:W-:Y:S01]  /*1b730*/  IMAD.MOV.U32 R12, RZ, RZ, 0x0 ;  /* 0x00000000ff0c7424 */ /* 0x000fe200078e00ff */
[----:B------:R-:W-:Y:S02]  /*1b740*/  MOV R13, 0x12f00000 ;  /* 0x12f00000000d7802 */ /* 0x000fe40000000f00 */
[----:B------:R-:W-:Y:S05]  /*1b750*/  @P3 BRA `(.L_x_716) ;  /* 0x00000000001c3947 */ /* 0x000fea0003800000 */
[----:B------:R-:W2:Y:S01]  /*1b760*/  S2R R8, SR_TID.X ;  /* 0x0000000000087919 */ /* 0x000ea20000002100 */
[----:B------:R-:W-:-:S04]  /*1b770*/  IMAD.MOV.U32 R3, RZ, RZ, 0x6000 ;  /* 0x00006000ff037424 */ /* 0x000fc800078e00ff */
[----:B------:R3:W-:Y:S01]  /*1b780*/  SYNCS.ARRIVE.TRANS64 RZ, [R10+URZ+0x2a8b0], R3 ;  /* 0x02a8b0030aff79a7 */ /* 0x0007e2000800003f */
[----:B--2---:R-:W-:-:S04]  /*1b790*/  LOP3.LUT R8, R8, 0x1f, RZ, 0xc0, !PT ;  /* 0x0000001f08087812 */ /* 0x004fc800078ec0ff */
[----:B------:R-:W-:-:S13]  /*1b7a0*/  ISETP.NE.AND P2, PT, R8, RZ, PT ;  /* 0x000000ff0800720c */ /* 0x000fda0003f45270 */
[----:B---3--:R-:W-:Y:S05]  /*1b7b0*/  @!P2 BRA `(.L_x_716) ;  /* 0x000000000004a947 */ /* 0x008fea0003800000 */
[----:B------:R-:W-:Y:S01]  /*1b7c0*/  BPT.TRAP 0x1 ;  /* 0x000000040000795c */ /* 0x000fe20000300000 */
.L_x_716:
[----:B------:R-:W-:Y:S05]  /*1b7d0*/  BSYNC B2 ;  /* 0x0000000000027941 */ /* 0x000fea0003800000 */
.L_x_715:
[----:B------:R-:W-:Y:S01]  /*1b7e0*/  R2UR UR10, R14 ;  /* 0x000000000e0a72ca */ /* 0x000fe200000e0000 */
[----:B------:R-:W-:Y:S01]  /*1b7f0*/  IMAD R3, R25, 0x6000, R22 ;  /* 0x0000600019037824 */ /* 0x000fe200078e0216 */
[----:B------:R-:W-:Y:S01]  /*1b800*/  R2UR UR6, R12 ;  /* 0x000000000c0672ca */ /* 0x000fe200000e0000 */
[----:B------:R-:W-:Y:S01]  /*1b810*/  UIADD3 UR4, UP0, UR36, 0x670, URZ ;  /* 0x0000067024047890 */ /* 0x000fe2000ff1e03f */
[----:B------:R-:W-:Y:S01]  /*1b820*/  R2UR UR7, R13 ;  /* 0x000000000d0772ca */ /* 0x000fe200000e0000 */
[----:B01----:R-:W-:Y:S01]  /*1b830*/  VIADD R10, R10, 0x2a8b0 ;  /* 0x0002a8b00a0a7836 */ /* 0x003fe20000000000 */
[----:B------:R-:W-:Y:S01]  /*1b840*/  PLOP3.LUT P2, PT, PT, PT, PT, 0x80, 0x0 ;  /* 0x000000000000781c */ /* 0x000fe20003f4f070 */
[----:B------:R-:W-:Y:S01]  /*1b850*/  UIADD3.X UR5, URZ, UR37, URZ, UP0, !UPT ;  /* 0x000000253f057290 */ /* 0x000fe200087fe43f */
[----:B------:R-:W-:-:S11]  /*1b860*/  IADD3 R8, R3, 0x400, RZ ;  /* 0x0000040003087810 */ /* 0x000fd60007ffe0ff */
.L_x_717:
        /* <DEDUP_REMOVED lines=10> */
[----:B------:R-:W-:Y:S01]  /*1b910*/  R2UR UR10, R15 ;  /* 0x000000000f0a72ca */ /* 0x000fe200000e0000 */
[----:B------:R-:W-:Y:S01]  /*1b920*/  VIADD R3, R3, 0x3400 ;  /* 0x0000340003037836 */ /* 0x000fe20000000000 */
[----:B------:R-:W-:Y:S02]  /*1b930*/  R2UR UR6, R12 ;  /* 0x000000000c0672ca */ /* 0x000fe400000e0000 */
[----:B------:R-:W-:Y:S02]  /*1b940*/  R2UR UR7, R13 ;  /* 0x000000000d0772ca */ /* 0x000fe400000e0000 */
[----:B------:R-:W-:-:S13]  /*1b950*/  PLOP3.LUT P2, PT, PT, PT, PT, 0x80, 0x0 ;  /* 0x000000000000781c */ /* 0x000fda0003f4f070 */
.L_x_718:
        /* <DEDUP_REMOVED lines=10> */
.L_x_705:
[----:B------:R-:W-:Y:S05]  /*1ba00*/  BSYNC B1 ;  /* 0x0000000000017941 */ /* 0x000fea0003800000 */
.L_x_704:
[----:B------:R-:W-:Y:S01]  /*1ba10*/  ISETP.GT.AND P3, PT, R11, R6, PT ;  /* 0x000000060b00720c */ /* 0x000fe20003f64270 */
[----:B------:R-:W-:Y:S01]  /*1ba20*/  VIADD R25, R25, 0x1 ;  /* 0x0000000119197836 */ /* 0x000fe20000000000 */
[----:B------:R-:W-:-:S04]  /*1ba30*/  IADD3 R11, R11, -0x1, RZ ;  /* 0xffffffff0b0b7810 */ /* 0x000fc80007ffe0ff */
[----:B------:R-:W-:-:S04]  /*1ba40*/  ISETP.NE.AND P2, PT, R25, 0x2, PT ;  /* 0x000000021900780c */ /* 0x000fc80003f45270 */
[----:B------:R-:W-:Y:S02]  /*1ba50*/  SEL R3, RZ, 0x1, P2 ;  /* 0x00000001ff037807 */ /* 0x000fe40001000000 */
[----:B------:R-:W-:Y:S02]  /*1ba60*/  SEL R25, R25, RZ, P2 ;  /* 0x000000ff19197207 */ /* 0x000fe40001000000 */
[----:B------:R-:W-:Y:S01]  /*1ba70*/  LOP3.LUT R30, R30, R3, RZ, 0x3c, !PT ;  /* 0x000000031e1e7212 */ /* 0x000fe200078e3cff */
[----:B------:R-:W-:Y:S06]  /*1ba80*/  @P3 BRA `(.L_x_719) ;  /* 0xfffffff400ec3947 */ /* 0x000fec000383ffff */
.L_x_683:
[----:B------:R-:W-:Y:S05]  /*1ba90*/  BSYNC B0 ;  /* 0x0000000000007941 */ /* 0x000fea0003800000 */
.L_x_682:
[----:B------:R-:W-:Y:S05]  /*1baa0*/  @!P0 WARPSYNC.ALL ;  /* 0x0000000000008948 */ /* 0x000fea0003800000 */
[----:B------:R-:W-:Y:S01]  /*1bab0*/  @!P0 BAR.SYNC.DEFER_BLOCKING 0xc, 0x180 ;  /* 0x0306000000008b1d */ /* 0x000fe20000010000 */
[----:B------:R-:W-:-:S05]  /*1bac0*/  IMAD.MOV.U32 R0, RZ, RZ, RZ ;  /* 0x000000ffff007224 */ /* 0x000fca00078e00ff */
[----:B------:R-:W-:Y:S04]  /*1bad0*/  BSSY B0, `(.L_x_720) ;  /* 0x000001e000007945 */ /* 0x000fe80003800000 */
[----:B------:R-:W-:Y:S05]  /*1bae0*/  @!P1 BRA `(.L_x_721) ;  /* 0x0000000000709947 */ /* 0x000fea0003800000 */
[----:B------:R-:W-:Y:S01]  /*1baf0*/  ISETP.NE.AND P0, PT, R5, RZ, PT ;  /* 0x000000ff0500720c */ /* 0x000fe20003f05270 */
[----:B------:R-:W-:-:S12]  /*1bb00*/  IMAD.MOV.U32 R2, RZ, RZ, RZ ;  /* 0x000000ffff027224 */ /* 0x000fd800078e00ff */
[----:B------:R-:W1:Y:S02]  /*1bb10*/  @!P0 LDC R5, c[0x0][0x9f0] ;  /* 0x00027c00ff058b82 */ /* 0x000e640000000800 */
[----:B-1----:R-:W-:-:S04]  /*1bb20*/  IABS R0, R5 ;  /* 0x0000000500007213 */ /* 0x002fc80000000000 */
[----:B------:R-:W1:Y:S08]  /*1bb30*/  I2F.RP R8, R0 ;  /* 0x0000000000087306 */ /* 0x000e700000209400 */
[----:B-1----:R-:W1:Y:S02]  /*1bb40*/  MUFU.RCP R8, R8 ;  /* 0x0000000800087308 */ /* 0x002e640000001000 */
[----:B-1----:R-:W-:-:S06]  /*1bb50*/  VIADD R9, R8, 0xffffffe ;  /* 0x0ffffffe08097836 */ /* 0x002fcc0000000000 */
[----:B------:R-:W0:Y:S02]  /*1bb60*/  F2I.FTZ.U32.TRUNC.NTZ R3, R9 ;  /* 0x0000000900037305 */ /* 0x000e24000021f000 */
[----:B0-----:R-:W-:-:S05]  /*1bb70*/  IADD3 R7, RZ, -R3, RZ ;  /* 0x80000003ff077210 */ /* 0x001fca0007ffe0ff */
[----:B------:R-:W-:-:S04]  /*1bb80*/  IMAD R7, R7, R0, RZ ;  /* 0x0000000007077224 */ /* 0x000fc800078e02ff */
[----:B------:R-:W-:Y:S01]  /*1bb90*/  IMAD.HI.U32 R6, R3, R7, R2 ;  /* 0x0000000703067227 */ /* 0x000fe200078e0002 */
[----:B------:R-:W-:Y:S02]  /*1bba0*/  IADD3 R3, R4, -0x1, R5 ;  /* 0xffffffff04037810 */ /* 0x000fe40007ffe005 */
[----:B------:R-:W-:Y:S02]  /*1bbb0*/  IABS R7, R5 ;  /* 0x0000000500077213 */ /* 0x000fe40000000000 */
[----:B------:R-:W-:Y:S02]  /*1bbc0*/  IABS R2, R3 ;  /* 0x0000000300027213 */ /* 0x000fe40000000000 */
[----:B------:R-:W-:Y:S01]  /*1bbd0*/  LOP3.LUT R3, R3, R5, RZ, 0x3c, !PT ;  /* 0x0000000503037212 */ /* 0x000fe200078e3cff */
[----:B------:R-:W-:Y:S02]  /*1bbe0*/  IMAD.MOV R7, RZ, RZ, -R7 ;  /* 0x000000ffff077224 */ /* 0x000fe400078e0a07 */
[----:B------:R-:W-:Y:S01]  /*1bbf0*/  IMAD.HI.U32 R6, R6, R2, RZ ;  /* 0x0000000206067227 */ /* 0x000fe200078e00ff */
[----:B------:R-:W-:-:S03]  /*1bc00*/  ISETP.GE.AND P2, PT, R3, RZ, PT ;  /* 0x000000ff0300720c */ /* 0x000fc60003f46270 */
        /* <DEDUP_REMOVED lines=10> */
.L_x_721:
[----:B------:R-:W-:Y:S05]  /*1bcb0*/  BSYNC B0 ;  /* 0x0000000000007941 */ /* 0x000fea0003800000 */
.L_x_720:
[-C--:B------:R-:W-:Y:S01]  /*1bcc0*/  IMAD R37, R37, R0.reuse, RZ ;  /* 0x0000000025257224 */ /* 0x080fe200078e02ff */
[----:B------:R-:W-:Y:S04]  /*1bcd0*/  BSSY B7, `(.L_x_722) ;  /* 0x000036c000077945 */ /* 0x000fe80003800000 */
[----:B------:R-:W-:-:S04]  /*1bce0*/  VIADDMNMX R29, R37, R0, R4, PT ;  /* 0x00000000251d7246 */ /* 0x000fc80003800104 */
[----:B------:R-:W-:Y:S01]  /*1bcf0*/  ISETP.GT.AND P0, PT, R29, R37, PT ;  /* 0x000000251d00720c */ /* 0x000fe20003f04270 */
[----:B------:R1:W-:-:S12]  /*1bd00*/  STL [R1+0x18], R29 ;  /* 0x0000181d01007387 */ /* 0x0003d80000100800 */
[----:B-1----:R-:W-:Y:S05]  /*1bd10*/  @P0 BRA `(.L_x_723) ;  /* 0x0000000000440947 */ /* 0x002fea0003800000 */
[----:B------:R-:W1:Y:S02]  /*1bd20*/  S2R R2, SR_TID.X ;  /* 0x0000000000027919 */ /* 0x000e640000002100 */
[----:B-1----:R-:W-:-:S04]  /*1bd30*/  LOP3.LUT R2, R2, 0x7f, RZ, 0xc0, !PT ;  /* 0x0000007f02027812 */ /* 0x002fc800078ec0ff */
[----:B------:R-:W-:-:S13]  /*1bd40*/  ISETP.NE.AND P0, PT, R2, RZ, PT ;  /* 0x000000ff0200720c */ /* 0x000fda0003f05270 */
[----:B------:R-:W-:Y:S05]  /*1bd50*/  @P0 BRA `(.L_x_724) ;  /* 0x00000034008c0947 */ /* 0x000fea0003800000 */
[----:B------:R-:W1:Y:S01]  /*1bd60*/  S2R R5, SR_LANEID ;  /* 0x0000000000057919 */ /* 0x000e620000000000 */
[----:B------:R-:W-:Y:S01]  /*1bd70*/  VOTEU.ANY UR4, UPT, PT ;  /* 0x0000000000047886 */ /* 0x000fe200038e0100 */
[----:B------:R-:W2:Y:S01]  /*1bd80*/  LDC.64 R2, c[0x0][0xc60] ;  /* 0x00031800ff027b82 */ /* 0x000ea20000000a00 */
[----:B------:R-:W1:Y:S02]  /*1bd90*/  FLO.U32 R0, UR4 ;  /* 0x0000000400007d00 */ /* 0x000e6400080e0000 */
[----:B-1----:R-:W-:-:S06]  /*1bda0*/  ISETP.EQ.U32.AND P0, PT, R0, R5, PT ;  /* 0x000000050000720c */ /* 0x002fcc0003f02070 */
[----:B------:R-:W2:Y:S07]  /*1bdb0*/  POPC R5, UR4 ;  /* 0x0000000400057d09 */ /* 0x000eae0008000000 */
[----:B--2---:R-:W2:Y:S01]  /*1bdc0*/  @P0 ATOMG.E.ADD.STRONG.GPU PT, R3, desc[UR56][R2.64], R5 ;  /* 0x00000005020309a8 */ /* 0x004ea200081ee1f8 */
[----:B------:R-:W1:Y:S02]  /*1bdd0*/  S2R R4, SR_LTMASK ;  /* 0x0000000000047919 */ /* 0x000e640000003900 */
[----:B-1----:R-:W-:-:S04]  /*1bde0*/  LOP3.LUT R4, R4, UR4, RZ, 0xc0, !PT ;  /* 0x0000000404047c12 */ /* 0x002fc8000f8ec0ff */
[----:B0-----:R-:W0:Y:S01]  /*1bdf0*/  POPC R7, R4 ;  /* 0x0000000400077309 */ /* 0x001e220000000000 */
[----:B--2---:R-:W0:Y:S02]  /*1be00*/  SHFL.IDX PT, R0, R3, R0, 0x1f ;  /* 0x00001f0003007589 */ /* 0x004e2400000e0000 */
[----:B0-----:R-:W-:Y:S01]  /*1be10*/  IADD3 R16, R0, UR38, R7 ;  /* 0x0000002600107c10 */ /* 0x001fe2000fffe007 */
[----:B------:R-:W-:Y:S06]  /*1be20*/  BRA `(.L_x_724) ;  /* 0x0000003400587947 */ /* 0x000fec0003800000 */
.L_x_723:
        /* <DEDUP_REMOVED lines=8> */
[----:B------:R-:W-:Y:S01]  /*1beb0*/  MOV R4, UR6 ;  /* 0x0000000600047c02 */ /* 0x000fe20008000f00 */
[----:B------:R-:W-:Y:S01]  /*1bec0*/  IMAD.U32 R5, RZ, RZ, UR7 ;  /* 0x00000007ff057e24 */ /* 0x000fe2000f8e00ff */
[----:B------:R-:W1:Y:S01]  /*1bed0*/  LDC.64 R2, c[0x4][R2] ;  /* 0x0100000002027b82 */ /* 0x000e620000000a00 */
[----:B------:R-:W-:Y:S01]  /*1bee0*/  IMAD.U32 R6, RZ, RZ, UR8 ;  /* 0x00000008ff067e24 */ /* 0x000fe2000f8e00ff */
[----:B0-----:R-:W-:Y:S01]  /*1bef0*/  MOV R7, UR9 ;  /* 0x0000000900077c02 */ /* 0x001fe20008000f00 */
[----:B------:R-:W-:Y:S01]  /*1bf00*/  IMAD.U32 R10, RZ, RZ, UR4 ;  /* 0x00000004ff0a7e24 */ /* 0x000fe2000f8e00ff */
[----:B------:R-:W-:Y:S01]  /*1bf10*/  MOV R8, 0x70 ;  /* 0x0000007000087802 */ /* 0x000fe20000000f00 */
[----:B------:R-:W-:-:S02]  /*1bf20*/  IMAD.U32 R11, RZ, RZ, UR5 ;  /* 0x00000005ff0b7e24 */ /* 0x000fc4000f8e00ff */
[----:B------:R-:W-:Y:S02]  /*1bf30*/  IMAD.MOV.U32 R12, RZ, RZ, 0x1 ;  /* 0x00000001ff0c7424 */ /* 0x000fe400078e00ff */
[----:B------:R-:W-:-:S07]  /*1bf40*/  IMAD.MOV.U32 R13, RZ, RZ, RZ ;  /* 0x000000ffff0d7224 */ /* 0x000fce00078e00ff */
[----:B------:R-:W-:-:S07]  /*1bf50*/  LEPC R20, `(.L_x_726) ;  /* 0x000000001014794e */ /* 0x000fce0000000000 */
[----:B-1----:R-:W-:Y:S05]  /*1bf60*/  CALL.ABS.NOINC R2 ;  /* 0x0000000002007343 */ /* 0x002fea0003c00000 */
.L_x_726:
[----:B------:R-:W-:Y:S05]  /*1bf70*/  BSYNC B6 ;  /* 0x0000000000067941 */ /* 0x000fea0003800000 */
.L_x_725:
[----:B------:R-:W-:Y:S01]  /*1bf80*/  IADD3 R0, R22, 0x400, RZ ;  /* 0x0000040016007810 */ /* 0x000fe20007ffe0ff */
[----:B------:R-:W-:Y:S03]  /*1bf90*/  BSSY B6, `(.L_x_727) ;  /* 0x0000022000067945 */ /* 0x000fe60003800000 */
[----:B------:R-:W-:-:S13]  /*1bfa0*/  LOP3.LUT P0, RZ, R0, 0x3ff, RZ, 0xc0, !PT ;  /* 0x000003ff00ff7812 */ /* 0x000fda000780c0ff */
[----:B------:R-:W-:Y:S05]  /*1bfb0*/  @!P0 BRA `(.L_x_728) ;  /* 0x00000000007c8947 */ /* 0x000fea0003800000 */
[----:B------:R-:W-:Y:S01]  /*1bfc0*/  MOV R26, 0x0 ;  /* 0x00000000001a7802 */ /* 0x000fe20000000f00 */
[----:B------:R-:W-:Y:S01]  /*1bfd0*/  ULDC.64 UR6, c[0x4][0xf0] ;  /* 0x01003c0000067ab9 */ /* 0x000fe20000000a00 */
[----:B------:R-:W-:Y:S01]  /*1bfe0*/  ULDC.64 UR8, c[0x4][0xf8] ;  /* 0x01003e0000087ab9 */ /* 0x000fe20000000a00 */
[----:B------:R-:W-:Y:S01]  /*1bff0*/  ULDC.64 UR4, c[0x4][0x78] ;  /* 0x01001e0000047ab9 */ /* 0x000fe20000000a00 */
[----:B------:R1:W2:Y:S01]  /*1c000*/  LDC.64 R2, c[0x4][R26] ;  /* 0x010000001a027b82 */ /* 0x0002a20000000a00 */
[----:B------:R-:W-:Y:S01]  /*1c010*/  IMAD.U32 R4, RZ, RZ, UR6 ;  /* 0x00000006ff047e24 */ /* 0x000fe2000f8e00ff */
[----:B------:R-:W-:Y:S01]  /*1c020*/  MOV R6, UR8 ;  /* 0x0000000800067c02 */ /* 0x000fe20008000f00 */
[----:B------:R-:W-:Y:S01]  /*1c030*/  IMAD.U32 R5, RZ, RZ, UR7 ;  /* 0x00000007ff057e24 */ /* 0x000fe2000f8e00ff */
[----:B------:R-:W-:Y:S01]  /*1c040*/  MOV R11, UR5 ;  /* 0x00000005000b7c02 */ /* 0x000fe20008000f00 */
[----:B0-----:R-:W-:Y:S01]  /*1c050*/  IMAD.U32 R7, RZ, RZ, UR9 ;  /* 0x00000009ff077e24 */ /* 0x001fe2000f8e00ff */
[----:B------:R-:W-:Y:S01]  /*1c060*/  MOV R13, RZ ;  /* 0x000000ff000d7202 */ /* 0x000fe20000000f00 */
[----:B------:R-:W-:-:S02]  /*1c070*/  IMAD.U32 R10, RZ, RZ, UR4 ;  /* 0x00000004ff0a7e24 */ /* 0x000fc4000f8e00ff */
[----:B------:R-:W-:Y:S02]  /*1c080*/  IMAD.MOV.U32 R8, RZ, RZ, 0x70 ;  /* 0x00000070ff087424 */ /* 0x000fe400078e00ff */
[----:B-1----:R-:W-:-:S07]  /*1c090*/  IMAD.MOV.U32 R12, RZ, RZ, 0x1 ;  /* 0x00000001ff0c7424 */ /* 0x002fce00078e00ff */
[----:B------:R-:W-:-:S07]  /*1c0a0*/  LEPC R20, `(.L_x_729) ;  /* 0x000000001014794e */ /* 0x000fce0000000000 */
[----:B--2---:R-:W-:Y:S05]  /*1c0b0*/  CALL.ABS.NOINC R2 ;  /* 0x0000000002007343 */ /* 0x004fea0003c00000 */
.L_x_729:
[----:B------:R0:W1:Y:S01]  /*1c0c0*/  LDC.64 R2, c[0x4][R26] ;  /* 0x010000001a027b82 */ /* 0x0000620000000a00 */
[----:B------:R-:W-:Y:S01]  /*1c0d0*/  ULDC.64 UR4, c[0x4][0xf0] ;  /* 0x01003c0000047ab9 */ /* 0x000fe20000000a00 */
[----:B------:R-:W-:Y:S01]  /*1c0e0*/  ULDC.64 UR6, c[0x4][0xf8] ;  /* 0x01003e0000067ab9 */ /* 0x000fe20000000a00 */
[----:B------:R-:W-:Y:S01]  /*1c0f0*/  ULDC.64 UR8, c[0x4][0x80] ;  /* 0x0100200000087ab9 */ /* 0x000fe20000000a00 */
[----:B------:R-:W-:Y:S01]  /*1c100*/  IMAD.U32 R4, RZ, RZ, UR4 ;  /* 0x00000004ff047e24 */ /* 0x000fe2000f8e00ff */
[----:B------:R-:W-:Y:S01]  /*1c110*/  MOV R6, UR6 ;  /* 0x0000000600067c02 */ /* 0x000fe20008000f00 */
[----:B------:R-:W-:Y:S01]  /*1c120*/  IMAD.U32 R5, RZ, RZ, UR5 ;  /* 0x00000005ff057e24 */ /* 0x000fe2000f8e00ff */
[----:B------:R-:W-:Y:S01]  /*1c130*/  MOV R11, UR9 ;  /* 0x00000009000b7c02 */ /* 0x000fe20008000f00 */
[----:B------:R-:W-:Y:S01]  /*1c140*/  IMAD.U32 R7, RZ, RZ, UR7 ;  /* 0x00000007ff077e24 */ /* 0x000fe2000f8e00ff */
[----:B------:R-:W-:Y:S01]  /*1c150*/  MOV R13, RZ ;  /* 0x000000ff000d7202 */ /* 0x000fe20000000f00 */
[----:B------:R-:W-:-:S02]  /*1c160*/  IMAD.U32 R10, RZ, RZ, UR8 ;  /* 0x00000008ff0a7e24 */ /* 0x000fc4000f8e00ff */
[----:B------:R-:W-:Y:S02]  /*1c170*/  IMAD.MOV.U32 R8, RZ, RZ, 0x70 ;  /* 0x00000070ff087424 */ /* 0x000fe400078e00ff */
[----:B0-----:R-:W-:-:S07]  /*1c180*/  IMAD.MOV.U32 R12, RZ, RZ, 0x1 ;  /* 0x00000001ff0c7424 */ /* 0x001fce00078e00ff */
[----:B------:R-:W-:-:S07]  /*1c190*/  LEPC R20, `(.L_x_728) ;  /* 0x000000001014794e */ /* 0x000fce0000000000 */
[----:B-1----:R-:W-:Y:S05]  /*1c1a0*/  CALL.ABS.NOINC R2 ;  /* 0x0000000002007343 */ /* 0x002fea0003c00000 */
.L_x_728:
[----:B------:R-:W-:Y:S05]  /*1c1b0*/  BSYNC B6 ;  /* 0x0000000000067941 */ /* 0x000fea0003800000 */
.L_x_727:
[----:B------:R-:W2:Y:S01]  /*1c1c0*/  LDL R20, [R1] ;  /* 0x0000000001147983 */ /* 0x000ea20000100800 */
[----:B------:R-:W-:Y:S01]  /*1c1d0*/  ULDC.64 UR4, c[0x0][0x9f8] ;  /* 0x00027e0000047ab9 */ /* 0x000fe20000000a00 */
[----:B------:R-:W1:Y:S01]  /*1c1e0*/  LDC R0, c[0x0][0x430] ;  /* 0x00010c00ff007b82 */ /* 0x000e620000000800 */
[----:B------:R-:W-:Y:S01]  /*1c1f0*/  ISETP.NE.U32.AND P0, PT, RZ, UR4, PT ;  /* 0x00000004ff007c0c */ /* 0x000fe2000bf05070 */
[----:B------:R-:W3:Y:S03]  /*1c200*/  LDL.LU R8, [R1+0x38] ;  /* 0x0000380001087983 */ /* 0x000ee60000300800 */
[----:B------:R-:W-:Y:S01]  /*1c210*/  ISETP.NE.AND.EX P0, PT, RZ, UR5, PT, P0 ;  /* 0x00000005ff007c0c */ /* 0x000fe2000bf05300 */
[----:B------:R-:W4:-:S12]  /*1c220*/  S2R R21, SR_TID.X ;  /* 0x0000000000157919 */ /* 0x000f180000002100 */
[----:B------:R-:W-:Y:S01]  /*1c230*/  @P0 IADD3 R2, P1, R23, UR4, RZ ;  /* 0x0000000417020c10 */ /* 0x000fe2000ff3e0ff */
[----:B------:R-:W0:Y:S01]  /*1c240*/  S2R R9, SR_TID.X ;  /* 0x0000000000097919 */ /* 0x000e220000002100 */
[----:B------:R-:W-:Y:S01]  /*1c250*/  VIADD R26, R29, 0xffffffff ;  /* 0xffffffff1d1a7836 */ /* 0x000fe20000000000 */
[----:B------:R-:W-:Y:S01]  /*1c260*/  ULDC UR4, c[0x0][0x320] ;  /* 0x0000c80000047ab9 */ /* 0x000fe20000000800 */
[----:B------:R-:W-:-:S05]  /*1c270*/  @P0 IADD3.X R3, R24, UR5, RZ, P1, !PT ;  /* 0x0000000518030c10 */ /* 0x000fca0008ffe4ff */
[----:B------:R2:W3:Y:S01]  /*1c280*/  @P0 LDG.E R32, desc[UR56][R2.64] ;  /* 0x0000003802200981 */ /* 0x0004e2000c1e1900 */
[----:B-1----:R-:W-:Y:S02]  /*1c290*/  ISETP.NE.AND P1, PT, R0, 0x1, PT ;  /* 0x000000010000780c */ /* 0x002fe40003f25270 */
[----:B----4-:R-:W-:-:S11]  /*1c2a0*/  LOP3.LUT R21, R21, 0x7f, RZ, 0xc0, !PT ;  /* 0x0000007f15157812 */ /* 0x010fd600078ec0ff */
[----:B------:R-:W1:Y:S01]  /*1c2b0*/  @P1 LDC R4, c[0x0][0x434] ;  /* 0x00010d00ff041b82 */ /* 0x000e620000000800 */
[----:B------:R-:W-:-:S07]  /*1c2c0*/  SHF.R.U32.HI R21, RZ, 0x3, R21 ;  /* 0x00000003ff157819 */ /* 0x000fce0000011615 */
[----:B------:R-:W4:Y:S01]  /*1c2d0*/  @P1 LDC R6, c[0x0][0x438] ;  /* 0x00010e00ff061b82 */ /* 0x000f220000000800 */
[----:B0-----:R-:W-:-:S05]  /*1c2e0*/  IMAD.SHL.U32 R9, R9, 0x10, RZ ;  /* 0x0000001009097824 */ /* 0x001fca00078e00ff */
[----:B------:R-:W-:Y:S02]  /*1c2f0*/  LOP3.LUT R9, R21, 0x70, R9, 0xf8, !PT ;  /* 0x0000007015097812 */ /* 0x000fe400078ef809 */
[----:B------:R-:W0:Y:S03]  /*1c300*/  S2R R21, SR_TID.X ;  /* 0x0000000000157919 */ /* 0x000e260000002100 */
[----:B------:R-:W-:-:S05]  /*1c310*/  IMAD R7, R26, 0x60, R9 ;  /* 0x000000601a077824 */ /* 0x000fca00078e0209 */
[----:B------:R-:W-:-:S04]  /*1c320*/  ISETP.GE.AND P0, PT, R7, R36, PT ;  /* 0x000000240700720c */ /* 0x000fc80003f06270 */
[----:B------:R-:W-:Y:S01]  /*1c330*/  ISETP.GT.U32.OR P0, PT, R9, 0x5f, P0 ;  /* 0x0000005f0900780c */ /* 0x000fe20000704470 */
[----:B0-----:R-:W-:-:S05]  /*1c340*/  IMAD.SHL.U32 R21, R21, 0x8, RZ ;  /* 0x0000000815157824 */ /* 0x001fca00078e00ff */
[----:B------:R-:W-:Y:S01]  /*1c350*/  LOP3.LUT R21, R21, 0x38, RZ, 0xc0, !PT ;  /* 0x0000003815157812 */ /* 0x000fe200078ec0ff */
[----:B------:R-:W-:Y:S01]  /*1c360*/  UMOV UR5, 0xffffffff ;  /* 0xffffffff00057882 */ /* 0x000fe20000000000 */
[----:B--2---:R-:W-:-:S05]  /*1c370*/  IADD3 R5, R7, R20, RZ ;  /* 0x0000001407057210 */ /* 0x004fca0007ffe0ff */
[----:B-1----:R-:W-:-:S04]  /*1c380*/  @P1 IMAD.HI.U32 R7, R5, R4, RZ ;  /* 0x0000000405071227 */ /* 0x002fc800078e00ff */
[----:B------:R-:W-:Y:S01]  /*1c390*/  IMAD.MOV.U32 R4, RZ, RZ, R5 ;  /* 0x000000ffff047224 */ /* 0x000fe200078e0005 */
[----:B----4-:R-:W-:-:S04]  /*1c3a0*/  @P1 SHF.R.U32.HI R4, RZ, R6, R7 ;  /* 0x00000006ff041219 */ /* 0x010fc80000011607 */
[----:B------:R-:W-:-:S05]  /*1c3b0*/  IADD3 R2, -R4, RZ, RZ ;  /* 0x000000ff04027210 */ /* 0x000fca0007ffe1ff */
[----:B------:R-:W-:Y:S02]  /*1c3c0*/  IMAD R0, R0, R2, R5 ;  /* 0x0000000200007224 */ /* 0x000fe400078e0205 */
[----:B------:R-:W0:Y:S01]  /*1c3d0*/  @!P0 LDC.64 R2, c[0x0][0x428] ;  /* 0x00010a00ff028b82 */ /* 0x000e220000000a00 */
[----:B------:R-:W-:-:S04]  /*1c3e0*/  LOP3.LUT R20, R21, 0x40, RZ, 0xfc, !PT ;  /* 0x0000004015147812 */ /* 0x000fc800078efcff */
[----:B------:R-:W-:Y:S02]  /*1c3f0*/  ISETP.GE.AND P2, PT, R20, UR4, PT ;  /* 0x0000000414007c0c */ /* 0x000fe4000bf46270 */
[----:B------:R-:W-:Y:S02]  /*1c400*/  ISETP.GE.AND P1, PT, R21, UR4, PT ;  /* 0x0000000415007c0c */ /* 0x000fe4000bf26270 */
[----:B---3--:R-:W-:Y:S01]  /*1c410*/  SHF.R.S32.HI R10, RZ, 0x1f, R32 ;  /* 0x0000001fff0a7819 */ /* 0x008fe20000011420 */
[----:B------:R-:W-:Y:S01]  /*1c420*/  IMAD.U32 R7, RZ, RZ, UR39 ;  /* 0x00000027ff077e24 */ /* 0x000fe2000f8e00ff */
[----:B------:R-:W-:Y:S01]  /*1c430*/  SEL R5, RZ, 0xffffffff, P2 ;  /* 0xffffffffff057807 */ /* 0x000fe20001000000 */
[----:B------:R-:W-:Y:S01]  /*1c440*/  ULDC UR4, c[0x0][0x2f4] ;  /* 0x0000bd0000047ab9 */ /* 0x000fe20000000800 */
[----:B------:R-:W-:-:S03]  /*1c450*/  SEL R29, RZ, 0x1, P1 ;  /* 0x00000001ff1d7807 */ /* 0x000fc60000800000 */
[----:B------:R-:W-:Y:S01]  /*1c460*/  IMAD.SHL.U32 R6, R5, 0x2, RZ ;  /* 0x0000000205067824 */ /* 0x000fe200078e00ff */
[----:B------:R-:W-:-:S04]  /*1c470*/  @!P0 SHF.R.S32.HI R5, RZ, 0x1f, R4 ;  /* 0x0000001fff058819 */ /* 0x000fc80000011404 */
[----:B------:R-:W-:Y:S01]  /*1c480*/  LOP3.LUT R29, R6, 0x2, R29, 0xe2, !PT ;  /* 0x00000002061d7812 */ /* 0x000fe200078ee21d */
[-C--:B0-----:R-:W-:Y:S02]  /*1c490*/  @!P0 IMAD R6, R10, R2.reuse, RZ ;  /* 0x000000020a068224 */ /* 0x081fe400078e02ff */
[----:B------:R-:W-:-:S04]  /*1c4a0*/  @!P0 IMAD.WIDE.U32 R4, R32, R2, R4 ;  /* 0x0000000220048225 */ /* 0x000fc800078e0004 */
[----:B------:R-:W-:Y:S02]  /*1c4b0*/  @!P0 IMAD R6, R32, R3, R6 ;  /* 0x0000000320068224 */ /* 0x000fe400078e0206 */
[----:B------:R-:W0:Y:S02]  /*1c4c0*/  @!P0 LDC.64 R2, c[0x0][0x418] ;  /* 0x00010600ff028b82 */ /* 0x000e240000000a00 */
[----:B------:R-:W-:Y:S01]  /*1c4d0*/  @!P0 IMAD.IADD R6, R5, 0x1, R6 ;  /* 0x0000000105068824 */ /* 0x000fe200078e0206 */
[----:B------:R-:W-:Y:S02]  /*1c4e0*/  ISETP.NE.AND P3, PT, R7, 0x3, PT ;  /* 0x000000030700780c */ /* 0x000fe40003f65270 */
[----:B0-----:R-:W-:-:S04]  /*1c4f0*/  @!P0 LEA R2, P1, R4, R2, 0x2 ;  /* 0x0000000204028211 */ /* 0x001fc800078210ff */
[----:B------:R-:W-:Y:S02]  /*1c500*/  @!P0 LEA.HI.X R3, R4, R3, R6, 0x2, P1 ;  /* 0x0000000304038211 */ /* 0x000fe400008f1406 */
[----:B------:R-:W-:-:S06]  /*1c510*/  MOV R4, RZ ;  /* 0x000000ff00047202 */ /* 0x000fcc0000000f00 */
[----:B------:R0:W5:Y:S01]  /*1c520*/  @!P0 LDG.E R4, desc[UR56][R2.64] ;  /* 0x0000003802048981 */ /* 0x000162000c1e1900 */
[----:B------:R-:W-:Y:S02]  /*1c530*/  ISETP.GT.U32.AND P0, PT, R9, 0x5f, PT ;  /* 0x0000005f0900780c */ /* 0x000fe40003f04070 */
[----:B------:R-:W-:Y:S02]  /*1c540*/  LOP3.LUT R8, R8, 0xfffffff7, RZ, 0xc0, !PT ;  /* 0xfffffff708087812 */ /* 0x000fe400078ec0ff */
[----:B------:R-:W-:-:S09]  /*1c550*/  ISETP.GE.AND P2, PT, R21, UR4, PT ;  /* 0x0000000415007c0c */ /* 0x000fd2000bf46270 */
[----:B------:R-:W-:-:S04]  /*1c560*/  @P0 LOP3.LUT R8, R8, 0x8, RZ, 0xfc, !PT ;  /* 0x0000000808080812 */ /* 0x000fc800078efcff */
[----:B------:R-:W-:-:S04]  /*1c570*/  LOP3.LUT R8, R8, 0xffffffef, RZ, 0xc0, !PT ;  /* 0xffffffef08087812 */ /* 0x000fc800078ec0ff */
[----:B------:R-:W-:-:S04]  /*1c580*/  @P3 LOP3.LUT R8, R8, 0x10, RZ, 0xfc, !PT ;  /* 0x0000001008083812 */ /* 0x000fc800078efcff */
[----:B------:R-:W-:Y:S02]  /*1c590*/  LOP3.LUT R8, R8, 0xfffffffb, RZ, 0xc0, !PT ;  /* 0xfffffffb08087812 */ /* 0x000fe400078ec0ff */
[----:B------:R-:W-:Y:S02]  /*1c5a0*/  LOP3.LUT R9, R21, 0x80, RZ, 0xfc, !PT ;  /* 0x0000008015097812 */ /* 0x000fe400078efcff */
[----:B------:R-:W-:Y:S02]  /*1c5b0*/  ISETP.GE.AND P1, PT, R20, UR4, PT ;  /* 0x0000000414007c0c */ /* 0x000fe4000bf26270 */
[----:B------:R-:W-:Y:S02]  /*1c5c0*/  @P2 LOP3.LUT R8, R8, 0x4, RZ, 0xfc, !PT ;  /* 0x0000000408082812 */ /* 0x000fe400078efcff */
[----:B------:R-:W-:Y:S02]  /*1c5d0*/  ISETP.GE.AND P0, PT, R9, UR4, PT ;  /* 0x0000000409007c0c */ /* 0x000fe4000bf06270 */
[----:B------:R-:W-:-:S04]  /*1c5e0*/  LOP3.LUT R8, R8, 0xfffffffe, RZ, 0xc0, !PT ;  /* 0xfffffffe08087812 */ /* 0x000fc800078ec0ff */
[----:B------:R-:W-:-:S04]  /*1c5f0*/  LOP3.LUT R8, R8, 0xfffffffd, RZ, 0xc0, !PT ;  /* 0xfffffffd08087812 */ /* 0x000fc800078ec0ff */
[----:B------:R-:W-:Y:S01]  /*1c600*/  @P1 LOP3.LUT R8, R8, 0x2, RZ, 0xfc, !PT ;  /* 0x0000000208081812 */ /* 0x000fe200078efcff */
[----:B------:R0:W-:Y:S03]  /*1c610*/  STL [R1+0x4], R10 ;  /* 0x0000040a01007387 */ /* 0x0001e60000100800 */
[----:B------:R-:W-:Y:S01]  /*1c620*/  @P0 LOP3.LUT R8, R8, 0x1, RZ, 0xfc, !PT ;  /* 0x0000000108080812 */ /* 0x000fe200078efcff */
[----:B------:R0:W-:Y:S04]  /*1c630*/  STL [R1+0x30], R7 ;  /* 0x0000300701007387 */ /* 0x0001e80000100800 */
[----:B------:R0:W-:Y:S01]  /*1c640*/  STL [R1+0x38], R8 ;  /* 0x0000380801007387 */ /* 0x0001e20000100800 */
[----:B------:R-:W-:Y:S05]  /*1c650*/  BRA.DIV UR5, `(.L_x_730) ;  /* 0x0000004e05747947 */ /* 0x000fea000b800000 */
.L_x_845:
[----:B------:R-:W-:Y:S05]  /*1c660*/  @!P3 BRA `(.L_x_731) ;  /* 0x000000000004b947 */ /* 0x000fea0003800000 */
[----:B------:R-:W-:Y:S01]  /*1c670*/  BPT.TRAP 0x1 ;  /* 0x000000040000795c */ /* 0x000fe20000300000 */
.L_x_731:
[----:B------:R-:W-:Y:S01]  /*1c680*/  SHF.R.S32.HI R5, RZ, 0x1f, R0 ;  /* 0x0000001fff057819 */ /* 0x000fe20000011400 */
[----:B------:R-:W-:Y:S01]  /*1c690*/  ULDC.64 UR4, c[0x0][0x328] ;  /* 0x0000ca0000047ab9 */ /* 0x000fe20000000a00 */
[----:B------:R-:W-:Y:S01]  /*1c6a0*/  ULDC.64 UR6, c[0x0][0x318] ;  /* 0x0000c60000067ab9 */ /* 0x000fe20000000a00 */
[----:B0-----:R-:W-:Y:S01]  /*1c6b0*/  IMAD.WIDE.U32 R2, R0, UR4, RZ ;  /* 0x0000000400027c25 */ /* 0x001fe2000f8e00ff */
[----:B------:R-:W-:Y:S03]  /*1c6c0*/  BSSY B0, `(.L_x_732) ;  /* 0x0000013000007945 */ /* 0x000fe60003800000 */
[----:B------:R-:W-:-:S04]  /*1c6d0*/  IMAD R6, R5, UR4, RZ ;  /* 0x0000000405067c24 */ /* 0x000fc8000f8e02ff */
[----:B------:R-:W-:Y:S01]  /*1c6e0*/  IMAD R6, R0, UR5, R6 ;  /* 0x0000000500067c24 */ /* 0x000fe2000f8e0206 */
        /* <DEDUP_REMOVED lines=16> */
.L_x_846:
[----:B------:R-:W-:Y:S05]  /*1c7f0*/  BSYNC B0 ;  /* 0x0000000000007941 */ /* 0x000fea0003800000 */
.L_x_732:
[----:B------:R-:W2:Y:S01]  /*1c800*/  LDL R3, [R1+0x38] ;  /* 0x0000380001037983 */ /* 0x000ea20000100800 */
[----:B------:R-:W-:Y:S01]  /*1c810*/  ULDC.64 UR4, c[0x0][0x300] ;  /* 0x0000c00000047ab9 */ /* 0x000fe20000000a00 */
[----:B------:R-:W-:Y:S01]  /*1c820*/  ULDC.64 UR6, c[0x0][0x2e8] ;  /* 0x0000ba0000067ab9 */ /* 0x000fe20000000a00 */
[----:B------:R-:W-:Y:S01]  /*1c830*/  IMAD R5, R5, UR4, RZ ;  /* 0x0000000405057c24 */ /* 0x000fe2000f8e02ff */
[----:B------:R-:W1:Y:S03]  /*1c840*/  S2R R8, SR_TID.X ;  /* 0x0000000000087919 */ /* 0x000e660000002100 */
[----:B------:R-:W-:Y:S01]  /*1c850*/  IMAD R5, R0, UR5, R5 ;  /* 0x0000000500057c24 */ /* 0x000fe2000f8e0205 */
[----:B------:R-:W3:Y:S01]  /*1c860*/  S2R R9, SR_TID.X ;  /* 0x0000000000097919 */ /* 0x000ee20000002100 */
[----:B-1----:R-:W-:-:S04]  /*1c870*/  LOP3.LUT R8, R8, 0x7f, RZ, 0xc0, !PT ;  /* 0x0000007f08087812 */ /* 0x002fc800078ec0ff */
[----:B------:R-:W-:Y:S01]  /*1c880*/  SHF.R.U32.HI R8, RZ, 0x3, R8 ;  /* 0x00000003ff087819 */ /* 0x000fe20000011608 */
[----:B---3--:R-:W-:-:S05]  /*1c890*/  IMAD.SHL.U32 R9, R9, 0x8, RZ ;  /* 0x0000000809097824 */ /* 0x008fca00078e00ff */
[----:B------:R-:W-:Y:S02]  /*1c8a0*/  LOP3.LUT R9, R9, 0x38, RZ, 0xc0, !PT ;  /* 0x0000003809097812 */ /* 0x000fe400078ec0ff */
[C---:B--2---:R-:W-:Y:S02]  /*1c8b0*/  LOP3.LUT P4, RZ, R3.reuse, 0x4, RZ, 0xc0, !PT ;  /* 0x0000000403ff7812 */ /* 0x044fe4000788c0ff */
[C---:B------:R-:W-:Y:S02]  /*1c8c0*/  LOP3.LUT P3, RZ, R3.reuse, 0x2, RZ, 0xc0, !PT ;  /* 0x0000000203ff7812 */ /* 0x040fe4000786c0ff */
[----:B------:R-:W-:Y:S01]  /*1c8d0*/  LOP3.LUT P2, RZ, R3, 0x1, RZ, 0xc0, !PT ;  /* 0x0000000103ff7812 */ /* 0x000fe2000784c0ff */
[----:B0-----:R-:W-:Y:S01]  /*1c8e0*/  IMAD.WIDE.U32 R2, R0, UR4, RZ ;  /* 0x0000000400027c25 */ /* 0x001fe2000f8e00ff */
[----:B------:R-:W-:-:S03]  /*1c8f0*/  ULDC.64 UR4, c[0x0][0x310] ;  /* 0x0000c40000047ab9 */ /* 0x000fc60000000a00 */
[----:B------:R-:W-:Y:S02]  /*1c900*/  IMAD.IADD R3, R3, 0x1, R5 ;  /* 0x0000000103037824 */ /* 0x000fe400078e0205 */
[----:B------:R-:W-:Y:S02]  /*1c910*/  IMAD R6, R6, UR4, RZ ;  /* 0x0000000406067c24 */ /* 0x000fe4000f8e02ff */
[----:B------:R-:W-:-:S04]  /*1c920*/  IMAD.WIDE.U32 R2, R4, UR4, R2 ;  /* 0x0000000404027c25 */ /* 0x000fc8000f8e0002 */
[----:B------:R-:W-:Y:S01]  /*1c930*/  IMAD R6, R4, UR5, R6 ;  /* 0x0000000504067c24 */ /* 0x000fe2000f8e0206 */
[----:B------:R-:W-:Y:S01]  /*1c940*/  ULDC.64 UR4, c[0x0][0x308] ;  /* 0x0000c20000047ab9 */ /* 0x000fe20000000a00 */
[----:B------:R-:W-:-:S03]  /*1c950*/  IMAD R5, R27, 0x4800, R33 ;  /* 0x000048001b057824 */ /* 0x000fc600078e0221 */
[----:B------:R-:W-:Y:S01]  /*1c960*/  IADD3 R3, R3, R6, RZ ;  /* 0x0000000603037210 */ /* 0x000fe20007ffe0ff */
[----:B------:R-:W-:Y:S02]  /*1c970*/  IMAD R6, R26, -0x60, R36 ;  /* 0xffffffa01a067824 */ /* 0x000fe400078e0224 */
[----:B------:R-:W-:Y:S01]  /*1c980*/  IMAD.WIDE.U32 R2, R18, UR4, R2 ;  /* 0x0000000412027c25 */ /* 0x000fe2000f8e0002 */
[----:B------:R-:W-:-:S03]  /*1c990*/  UMOV UR4, 0xffffffff ;  /* 0xffffffff00047882 */ /* 0x000fc60000000000 */
[----:B------:R-:W-:Y:S01]  /*1c9a0*/  IMAD R0, R18, UR5, R3 ;  /* 0x0000000512007c24 */ /* 0x000fe2000f8e0203 */
[----:B------:R-:W-:Y:S01]  /*1c9b0*/  LEA R4, P0, R2, UR6, 0x1 ;  /* 0x0000000602047c11 */ /* 0x000fe2000f8008ff */
[----:B------:R-:W-:-:S03]  /*1c9c0*/  IMAD.IADD R6, R6, 0x1, -R8 ;  /* 0x0000000106067824 */ /* 0x000fc600078e0a08 */
[----:B------:R-:W-:Y:S02]  /*1c9d0*/  LEA.HI.X R0, R2, UR7, R0, 0x1, P0 ;  /* 0x0000000702007c11 */ /* 0x000fe400080f0c00 */
[----:B------:R-:W-:Y:S01]  /*1c9e0*/  ISETP.GE.AND P0, PT, R6, 0x1, PT ;  /* 0x000000010600780c */ /* 0x000fe20003f06270 */
[----:B------:R-:W-:-:S12]  /*1c9f0*/  BRA.DIV UR4, `(.L_x_734) ;  /* 0x0000004a04d47947 */ /* 0x000fd8000b800000 */
[----:B------:R-:W0:Y:S01]  /*1ca00*/  SHFL.IDX PT, R3, R4, RZ, 0x181f ;  /* 0x00181fff04037589 */ /* 0x000e2200000e0000 */
[----:B------:R-:W-:-:S03]  /*1ca10*/  @P0 IMAD R8, R5, 0x2, R22 ;  /* 0x0000000205080824 */ /* 0x000fc600078e0216 */
[----:B------:R-:W1:Y:S01]  /*1ca20*/  SHFL.IDX PT, R2, R0, RZ, 0x181f ;  /* 0x00181fff00027589 */ /* 0x000e6200000e0000 */
[----:B0-----:R-:W-:-:S04]  /*1ca30*/  @P0 LEA R3, P1, R9, R3, 0x1 ;  /* 0x0000000309030211 */ /* 0x001fc800078208ff */
[----:B-1----:R-:W-:Y:S02]  /*1ca40*/  @P0 IADD3.X R2, RZ, R2, RZ, P1, !PT ;  /* 0x00000002ff020210 */ /* 0x002fe40000ffe4ff */
[----:B------:R-:W-:Y:S02]  /*1ca50*/  ISETP.GE.AND P1, PT, R6, 0x11, PT ;  /* 0x000000110600780c */ /* 0x000fe40003f26270 */
        /* <DEDUP_REMOVED lines=8> */
[----:B------:R-:W-:-:S03]  /*1cae0*/  @P1 LEA R8, R5, R22, 0x1 ;  /* 0x0000001605081211 */ /* 0x000fc600078e08ff */
        /* <DEDUP_REMOVED lines=25> */
[----:B0-----:R-:W-:-:S04]  /*1cc80*/  @P1 LEA R3, P0, R9, R3, 0x1 ;  /* 0x0000000309031211 */ /* 0x001fc800078008ff */
[----:B-1----:R-:W-:-:S04]  /*1cc90*/  @P1 IADD3.X R2, RZ, R2, RZ, P0, !PT ;  /* 0x00000002ff021210 */ /* 0x002fc800007fe4ff */
        /* <DEDUP_REMOVED lines=20> */
.L_x_860:
        /* <DEDUP_REMOVED lines=12> */
.L_x_735:
[----:B------:R-:W-:Y:S02]  /*1cea0*/  PLOP3.LUT P1, PT, P1, P0, PT, 0xa2, 0x0 ;  /* 0x000000000000781c */ /* 0x000fe40000f21472 */
[----:B------:R-:W-:-:S08]  /*1ceb0*/  @P0 R2UR P1, UR4, R7 ;  /* 0x00000000070402ca */ /* 0x000fd00000020000 */
[----:B------:R-:W-:-:S05]  /*1cec0*/  @P0 PLOP3.LUT P0, PT, P1, PT, PT, 0x80, 0x0 ;  /* 0x000000000000081c */ /* 0x000fca0000f0f070 */
[----:B------:R-:W-:Y:S01]  /*1ced0*/  @!P1 SYNCS.ARRIVE.TRANS64.RED.A0T1 RZ, [UR4+0x2a830], RZ ;  /* 0x02a830ffffff99a7 */ /* 0x000fe20008200404 */
[----:B------:R-:W-:Y:S07]  /*1cee0*/  @!P1 ARRIVES.LDGSTSBAR.64.TRANSCNT [UR4+0x2a830] ;  /* 0x02a83000ff0099b0 */ /* 0x000fee0008000a84 */
[----:B------:R-:W-:Y:S05]  /*1cef0*/  @P0 BRA.U.ANY `(.L_x_735) ;  /* 0xfffffffd00e80947 */ /* 0x000fea000393ffff */
[----:B------:R-:W-:Y:S01]  /*1cf00*/  NOP ;  /* 0x0000000000007918 */ /* 0x000fe20000000000 */
[----:B------:R-:W2:Y:S02]  /*1cf10*/  LDL R0, [R1+0x30] ;  /* 0x0000300001007983 */ /* 0x000ea40000100800 */
[----:B--2---:R-:W-:-:S13]  /*1cf20*/  ISETP.NE.AND P2, PT, R0, 0x3, PT ;  /* 0x000000030000780c */ /* 0x004fda0003f45270 */
[----:B------:R-:W-:Y:S05]  /*1cf30*/  @!P2 BRA `(.L_x_736) ;  /* 0x000000000004a947 */ /* 0x000fea0003800000 */
[----:B------:R-:W-:Y:S01]  /*1cf40*/  BPT.TRAP 0x1 ;  /* 0x000000040000795c */ /* 0x000fe20000300000 */
.L_x_736:
[----:B-1----:R1:W5:Y:S01]  /*1cf50*/  LDL.LU R3, [R1+0x10] ;  /* 0x0000100001037983 */ /* 0x0023620000300800 */
[----:B------:R1:W-:Y:S02]  /*1cf60*/  SYNCS.ARRIVE.TRANS64.A1T0 RZ, [R7+URZ+0x2a830], RZ ;  /* 0x02a830ff07ff79a7 */ /* 0x0003e4000810003f */
[----:B------:R-:W-:Y:S05]  /*1cf70*/  WARPSYNC.ALL ;  /* 0x0000000000007948 */ /* 0x000fea0003800000 */
[----:B------:R-:W-:Y:S01]  /*1cf80*/  ULDC.64 UR6, c[0x0][0xa00] ;  /* 0x0002800000067ab9 */ /* 0x000fe20000000a00 */
[----:B------:R-:W-:Y:S01]  /*1cf90*/  ULDC.64 UR4, c[0x0][0x298] ;  /* 0x0000a60000047ab9 */ /* 0x000fe20000000a00 */
[----:B------:R-:W-:Y:S01]  /*1cfa0*/  BAR.SYNC.DEFER_BLOCKING 0x8, 0x180 ;  /* 0x0206000000007b1d */ /* 0x000fe20000010000 */
[----:B------:R-:W-:Y:S01]  /*1cfb0*/  ISETP.NE.U32.AND P0, PT, RZ, UR6, PT ;  /* 0x00000006ff007c0c */ /* 0x000fe2000bf05070 */
[----:B0-----:R-:W-:Y:S01]  /*1cfc0*/  IMAD.WIDE.U32 R4, R34, UR4, RZ ;  /* 0x0000000422047c25 */ /* 0x001fe2000f8e00ff */
[----:B------:R-:W-:-:S02]  /*1cfd0*/  IADD3 R2, R22, 0xc400, RZ ;  /* 0x0000c40016027810 */ /* 0x000fc40007ffe0ff */
[----:B------:R-:W-:Y:S01]  /*1cfe0*/  ISETP.NE.AND.EX P0, PT, RZ, UR7, PT, P0 ;  /* 0x00000007ff007c0c */ /* 0x000fe2000bf05300 */
[----:B------:R-:W-:Y:S01]  /*1cff0*/  BSSY B6, `(.L_x_737) ;  /* 0x000001b000067945 */ /* 0x000fe20003800000 */
[----:B------:R-:W-:Y:S02]  /*1d000*/  SHF.R.S32.HI R0, RZ, 0x1f, R34 ;  /* 0x0000001fff007819 */ /* 0x000fe40000011422 */
[----:B------:R-:W-:-:S03]  /*1d010*/  SEL R31, R31, RZ, !P0 ;  /* 0x000000ff1f1f7207 */ /* 0x000fc60004000000 */
[----:B------:R-:W-:-:S04]  /*1d020*/  IMAD R0, R0, UR4, RZ ;  /* 0x0000000400007c24 */ /* 0x000fc8000f8e02ff */
[----:B------:R-:W-:-:S04]  /*1d030*/  IMAD R0, R34, UR5, R0 ;  /* 0x0000000522007c24 */ /* 0x000fc8000f8e0200 */
[----:B------:R-:W-:Y:S01]  /*1d040*/  IMAD.IADD R34, R5, 0x1, R0 ;  /* 0x0000000105227824 */ /* 0x000fe200078e0200 */
[----:B-----5:R-:W-:Y:S02]  /*1d050*/  SEL R3, R3, RZ, !P0 ;  /* 0x000000ff03037207 */ /* 0x020fe40004000000 */
[----:B------:R-:W-:-:S03]  /*1d060*/  LOP3.LUT P0, RZ, R2, 0x3ff, RZ, 0xc0, !PT ;  /* 0x000003ff02ff7812 */ /* 0x000fc6000780c0ff */
[----:B------:R0:W-:Y:S04]  /*1d070*/  STL [R1+0x24], R3 ;  /* 0x0000240301007387 */ /* 0x0001e80000100800 */
[----:B------:R0:W-:Y:S06]  /*1d080*/  STL.64 [R1+0x10], R4 ;  /* 0x0000100401007387 */ /* 0x0001ec0000100a00 */
[----:B------:R-:W-:Y:S05]  /*1d090*/  @!P0 BRA `(.L_x_738) ;  /* 0x0000000000408947 */ /* 0x000fea0003800000 */
[----:B------:R-:W-:Y:S01]  /*1d0a0*/  MOV R2, 0x0 ;  /* 0x0000000000027802 */ /* 0x000fe20000000f00 */
[----:B------:R-:W-:Y:S01]  /*1d0b0*/  ULDC.64 UR4, c[0x4][0xf0] ;  /* 0x01003c0000047ab9 */ /* 0x000fe20000000a00 */
[----:B------:R-:W-:Y:S01]  /*1d0c0*/  ULDC.64 UR6, c[0x4][0xf8] ;  /* 0x01003e0000067ab9 */ /* 0x000fe20000000a00 */
[----:B------:R-:W-:Y:S01]  /*1d0d0*/  ULDC.64 UR8, c[0x4][0x88] ;  /* 0x0100220000087ab9 */ /* 0x000fe20000000a00 */
[----:B0-----:R-:W-:Y:S01]  /*1d0e0*/  IMAD.U32 R4, RZ, RZ, UR4 ;  /* 0x00000004ff047e24 */ /* 0x001fe2000f8e00ff */
[----:B------:R-:W-:Y:S01]  /*1d0f0*/  MOV R5, UR5 ;  /* 0x0000000500057c02 */ /* 0x000fe20008000f00 */
[----:B------:R-:W0:Y:S01]  /*1d100*/  LDC.64 R2, c[0x4][R2] ;  /* 0x0100000002027b82 */ /* 0x000e220000000a00 */
[----:B------:R-:W-:Y:S01]  /*1d110*/  IMAD.U32 R6, RZ, RZ, UR6 ;  /* 0x00000006ff067e24 */ /* 0x000fe2000f8e00ff */
[----:B------:R-:W-:Y:S01]  /*1d120*/  MOV R10, UR8 ;  /* 0x00000008000a7c02 */ /* 0x000fe20008000f00 */
[----:B-1----:R-:W-:Y:S01]  /*1d130*/  IMAD.U32 R7, RZ, RZ, UR7 ;  /* 0x00000007ff077e24 */ /* 0x002fe2000f8e00ff */
[----:B------:R-:W-:Y:S01]  /*1d140*/  MOV R12, 0x1 ;  /* 0x00000001000c7802 */ /* 0x000fe20000000f00 */
[----:B------:R-:W-:-:S02]  /*1d150*/  IMAD.U32 R11, RZ, RZ, UR9 ;  /* 0x00000009ff0b7e24 */ /* 0x000fc4000f8e00ff */
[----:B------:R-:W-:Y:S02]  /*1d160*/  IMAD.MOV.U32 R8, RZ, RZ, 0x70 ;  /* 0x00000070ff087424 */ /* 0x000fe400078e00ff */
[----:B------:R-:W-:-:S07]  /*1d170*/  IMAD.MOV.U32 R13, RZ, RZ, RZ ;  /* 0x000000ffff0d7224 */ /* 0x000fce00078e00ff */
[----:B------:R-:W-:-:S07]  /*1d180*/  LEPC R20, `(.L_x_738) ;  /* 0x000000001014794e */ /* 0x000fce0000000000 */
[----:B0-----:R-:W-:Y:S05]  /*1d190*/  CALL.ABS.NOINC R2 ;  /* 0x0000000002007343 */ /* 0x001fea0003c00000 */
.L_x_738:
[----:B------:R-:W-:Y:S05]  /*1d1a0*/  BSYNC B6 ;  /* 0x0000000000067941 */ /* 0x000fea0003800000 */
.L_x_737:
[----:B------:R-:W2:Y:S01]  /*1d1b0*/  LDL.LU R20, [R1+0x24] ;  /* 0x0000240001147983 */ /* 0x000ea20000300800 */
[----:B------:R-:W-:Y:S01]  /*1d1c0*/  ULDC.64 UR4, c[0x0][0x2d8] ;  /* 0x0000b60000047ab9 */ /* 0x000fe20000000a00 */
[----:B------:R-:W3:Y:S02]  /*1d1d0*/  LDC R8, c[0x0][0x448] ;  /* 0x00011200ff087b82 */ /* 0x000ee40000000800 */
[----:B0-----:R-:W4:Y:S01]  /*1d1e0*/  LDL.LU.64 R2, [R1+0x10] ;  /* 0x0000100001027983 */ /* 0x001f220000300a00 */
[----:B------:R-:W-:-:S03]  /*1d1f0*/  IMAD.SHL.U32 R4, R17, 0x80, RZ ;  /* 0x0000008011047824 */ /* 0x000fc600078e00ff */
[----:B------:R0:W5:Y:S01]  /*1d200*/  LDL R17, [R1+0x1c] ;  /* 0x00001c0001117983 */ /* 0x0001620000100800 */
[----:B---3--:R-:W-:-:S13]  /*1d210*/  ISETP.NE.AND P0, PT, R8, 0x1, PT ;  /* 0x000000010800780c */ /* 0x008fda0003f05270 */
[----:B------:R-:W1:Y:S01]  /*1d220*/  @P0 LDC R5, c[0x0][0x44c] ;  /* 0x00011300ff050b82 */ /* 0x000e620000000800 */
[----:B------:R-:W3:Y:S02]  /*1d230*/  S2R R9, SR_TID.X ;  /* 0x0000000000097919 */ /* 0x000ee40000002100 */
[----:B---3--:R-:W-:-:S05]  /*1d240*/  IMAD.SHL.U32 R9, R9, 0x8, RZ ;  /* 0x0000000809097824 */ /* 0x008fca00078e00ff */
[----:B------:R-:W-:Y:S01]  /*1d250*/  LOP3.LUT R9, R9, 0x38, RZ, 0xc0, !PT ;  /* 0x0000003809097812 */ /* 0x000fe200078ec0ff */
[----:B----4-:R-:W-:Y:S02]  /*1d260*/  IMAD.MOV.U32 R3, RZ, RZ, R34 ;  /* 0x000000ffff037224 */ /* 0x010fe400078e0022 */
[----:B------:R-:W-:-:S04]  /*1d270*/  IMAD.WIDE.U32 R2, R18, UR4, R2 ;  /* 0x0000000412027c25 */ /* 0x000fc8000f8e0002 */
[----:B------:R-:W-:Y:S01]  /*1d280*/  IMAD R3, R18, UR5, R3 ;  /* 0x0000000512037c24 */ /* 0x000fe2000f8e0203 */
[----:B------:R-:W-:Y:S02]  /*1d290*/  ULDC.64 UR4, c[0x0][0x2e0] ;  /* 0x0000b80000047ab9 */ /* 0x000fe40000000a00 */
[----:B--2---:R-:W-:Y:S02]  /*1d2a0*/  IMAD R0, R20, UR4, RZ ;  /* 0x0000000414007c24 */ /* 0x004fe4000f8e02ff */
[----:B------:R-:W2:Y:S01]  /*1d2b0*/  S2R R20, SR_TID.X ;  /* 0x0000000000147919 */ /* 0x000ea20000002100 */
[----:B------:R-:W-:-:S04]  /*1d2c0*/  IMAD.WIDE.U32 R2, R31, UR4, R2 ;  /* 0x000000041f027c25 */ /* 0x000fc8000f8e0002 */
[----:B------:R-:W-:Y:S01]  /*1d2d0*/  IMAD R0, R31, UR5, R0 ;  /* 0x000000051f007c24 */ /* 0x000fe2000f8e0200 */
[----:B------:R-:W-:-:S04]  /*1d2e0*/  ULDC.64 UR4, c[0x0][0x2d0] ;  /* 0x0000b40000047ab9 */ /* 0x000fc80000000a00 */
[----:B------:R-:W-:Y:S02]  /*1d2f0*/  IADD3 R3, R3, R0, RZ ;  /* 0x0000000003037210 */ /* 0x000fe40007ffe0ff */
[----:B------:R-:W3:Y:S01]  /*1d300*/  @P0 LDC R0, c[0x0][0x450] ;  /* 0x00011400ff000b82 */ /* 0x000ee20000000800 */
[----:B--2---:R-:W-:-:S04]  /*1d310*/  LOP3.LUT R20, R20, 0x7f, RZ, 0xc0, !PT ;  /* 0x0000007f14147812 */ /* 0x004fc800078ec0ff */
[----:B------:R-:W-:Y:S02]  /*1d320*/  SHF.R.U32.HI R21, RZ, 0x3, R20 ;  /* 0x00000003ff157819 */ /* 0x000fe40000011614 */
[----:B------:R-:W2:Y:S02]  /*1d330*/  S2R R20, SR_TID.X ;  /* 0x0000000000147919 */ /* 0x000ea40000002100 */
[----:B--2---:R-:W-:-:S05]  /*1d340*/  IMAD.SHL.U32 R20, R20, 0x10, RZ ;  /* 0x0000001014147824 */ /* 0x004fca00078e00ff */
[----:B------:R-:W-:-:S04]  /*1d350*/  LOP3.LUT R20, R21, 0x70, R20, 0xf8, !PT ;  /* 0x0000007015147812 */ /* 0x000fc800078ef814 */
[----:B------:R-:W-:Y:S01]  /*1d360*/  LOP3.LUT R6, R20, R4, RZ, 0xfc, !PT ;  /* 0x0000000414067212 */ /* 0x000fe200078efcff */
[----:B------:R-:W2:Y:S04]  /*1d370*/  S2R R21, SR_TID.X ;  /* 0x0000000000157919 */ /* 0x000ea80000002100 */
[----:B-1----:R-:W-:Y:S01]  /*1d380*/  @P0 IMAD.HI.U32 R7, R6, R5, RZ ;  /* 0x0000000506070227 */ /* 0x002fe200078e00ff */
[----:B------:R-:W-:-:S04]  /*1d390*/  MOV R5, R6 ;  /* 0x0000000600057202 */ /* 0x000fc80000000f00 */
[----:B---3--:R-:W-:Y:S01]  /*1d3a0*/  @P0 SHF.R.U32.HI R5, RZ, R0, R7 ;  /* 0x00000000ff050219 */ /* 0x008fe20000011607 */
[----:B------:R-:W1:Y:S04]  /*1d3b0*/  S2R R20, SR_TID.X ;  /* 0x0000000000147919 */ /* 0x000e680000002100 */
        /* <DEDUP_REMOVED lines=10> */
[----:B--2---:R-:W-:Y:S02]  /*1d460*/  IMAD.SHL.U32 R21, R21, 0x8, RZ ;  /* 0x0000000815157824 */ /* 0x004fe400078e00ff */
[----:B------:R-:W-:-:S04]  /*1d470*/  IMAD.WIDE.U32 R2, R0, UR4, R2 ;  /* 0x0000000400027c25 */ /* 0x000fc8000f8e0002 */
[----:B------:R-:W-:Y:S01]  /*1d480*/  IMAD R5, R0, UR5, R5 ;  /* 0x0000000500057c24 */ /* 0x000fe2000f8e0205 */
[----:B------:R-:W-:Y:S01]  /*1d490*/  ULDC.64 UR4, c[0x0][0x280] ;  /* 0x0000a00000047ab9 */ /* 0x000fe20000000a00 */
[----:B------:R-:W-:Y:S02]  /*1d4a0*/  LOP3.LUT R21, R21, 0x38, RZ, 0xc0, !PT ;  /* 0x0000003815157812 */ /* 0x000fe400078ec0ff */
[----:B------:R-:W-:Y:S01]  /*1d4b0*/  LEA R0, P0, R2, UR4, 0x1 ;  /* 0x0000000402007c11 */ /* 0x000fe2000f8008ff */
[----:B------:R-:W-:Y:S01]  /*1d4c0*/  ULDC UR4, c[0x0][0x2b8] ;  /* 0x0000ae0000047ab9 */ /* 0x000fe20000000800 */
[----:B------:R-:W-:Y:S02]  /*1d4d0*/  IADD3 R5, R3, R5, RZ ;  /* 0x0000000503057210 */ /* 0x000fe40007ffe0ff */
[C---:B------:R-:W-:Y:S02]  /*1d4e0*/  LOP3.LUT R10, R21.reuse, 0x40, RZ, 0xfc, !PT ;  /* 0x00000040150a7812 */ /* 0x040fe400078efcff */
[----:B------:R-:W-:-:S02]  /*1d4f0*/  LOP3.LUT R11, R21, 0x80, RZ, 0xfc, !PT ;  /* 0x00000080150b7812 */ /* 0x000fc400078efcff */
[----:B------:R-:W-:Y:S01]  /*1d500*/  LEA.HI.X R5, R2, UR5, R5, 0x1, P0 ;  /* 0x0000000502057c11 */ /* 0x000fe200080f0c05 */
[----:B------:R-:W-:Y:S01]  /*1d510*/  UMOV UR5, 0xffffffff ;  /* 0xffffffff00057882 */ /* 0x000fe20000000000 */
[----:B-1----:R-:W-:Y:S02]  /*1d520*/  LOP3.LUT R20, R20, 0x7f, RZ, 0xc0, !PT ;  /* 0x0000007f14147812 */ /* 0x002fe400078ec0ff */
[----:B------:R-:W-:Y:S02]  /*1d530*/  ISETP.GE.AND P3, PT, R9, UR4, PT ;  /* 0x0000000409007c0c */ /* 0x000fe4000bf66270 */
[----:B------:R-:W-:Y:S02]  /*1d540*/  ISETP.GE.AND P2, PT, R10, UR4, PT ;  /* 0x000000040a007c0c */ /* 0x000fe4000bf46270 */
[----:B------:R-:W-:Y:S02]  /*1d550*/  ISETP.GE.AND P0, PT, R11, UR4, PT ;  /* 0x000000040b007c0c */ /* 0x000fe4000bf06270 */
[----:B------:R-:W-:Y:S01]  /*1d560*/  SHF.R.U32.HI R10, RZ, 0x3, R20 ;  /* 0x00000003ff0a7819 */ /* 0x000fe20000011614 */
[----:B0-----:R-:W-:Y:S10]  /*1d570*/  BRA.DIV UR5, `(.L_x_739) ;  /* 0x0000004a05287947 */ /* 0x001ff4000b800000 */
[----:B------:R-:W0:Y:S01]  /*1d580*/  SHFL.IDX PT, R3, R0, RZ, 0x181f ;  /* 0x00181fff00037589 */ /* 0x000e2200000e0000 */
[----:B-----5:R-:W-:Y:S01]  /*1d590*/  IMAD R6, R17, R8, RZ ;  /* 0x0000000811067224 */ /* 0x020fe200078e02ff */
[----:B------:R-:W-:Y:S02]  /*1d5a0*/  IADD3 R4, R10, R4, RZ ;  /* 0x000000040a047210 */ /* 0x000fe40007ffe0ff */
[----:B------:R-:W1:Y:S02]  /*1d5b0*/  SHFL.IDX PT, R2, R5, RZ, 0x181f ;  /* 0x00181fff05027589 */ /* 0x000e6400000e0000 */
[----:B------:R-:W-:Y:S02]  /*1d5c0*/  ISETP.GE.AND P1, PT, R4, R6, PT ;  /* 0x000000060400720c */ /* 0x000fe40003f26270 */
[----:B------:R-:W-:Y:S11]  /*1d5d0*/  SHFL.IDX PT, R14, R0, 0x7, 0x181f ;  /* 0x00f81f00000e7f89 */ /* 0x000ff600000e0000 */
[----:B0-----:R-:W-:-:S05]  /*1d5e0*/  @!P1 LEA R7, P4, R9, R3, 0x1 ;  /* 0x0000000309079211 */ /* 0x001fca00078808ff */
[----:B-1----:R-:W-:Y:S02]  /*1d5f0*/  @!P1 IMAD.X R3, RZ, RZ, R2, P4 ;  /* 0x000000ffff039224 */ /* 0x002fe400020e0602 */
[----:B------:R-:W-:Y:S01]  /*1d600*/  @!P1 IMAD.MOV.U32 R2, RZ, RZ, R7 ;  /* 0x000000ffff029224 */ /* 0x000fe200078e0007 */
[----:B------:R-:W-:-:S04]  /*1d610*/  IADD3 R7, R4, 0x10, RZ ;  /* 0x0000001004077810 */ /* 0x000fc80007ffe0ff */
[----:B------:R-:W-:Y:S04]  /*1d620*/  @!P1 LDGSTS.E.BYPASS.LTC128B.128 [R35+0xc400], desc[UR56][R2.64], !P3 ;  /* 0x0c40000002239fae */ /* 0x000fe8000d901d78 */
[----:B------:R-:W-:Y:S04]  /*1d630*/  @!P1 LDGSTS.E.BYPASS.LTC128B.128 [R35+0x10400], desc[UR56][R2.64+0x80], !P2 ;  /* 0x1040008002239fae */ /* 0x000fe8000d101d78 */
[----:B------:R0:W-:Y:S01]  /*1d640*/  @!P1 LDGSTS.E.BYPASS.LTC128B.128 [R35+0x14400], desc[UR56][R2.64+0x100], !P0 ;  /* 0x1440010002239fae */ /* 0x0001e2000c101d78 */
[----:B------:R-:W-:-:S03]  /*1d650*/  ISETP.GE.AND P1, PT, R7, R6, PT ;  /* 0x000000060700720c */ /* 0x000fc60003f26270 */
[----:B0-----:R-:W0:Y:S04]  /*1d660*/  SHFL.IDX PT, R3, R0, 0x1, 0x181f ;  /* 0x00381f0000037f89 */ /* 0x001e2800000e0000 */
[----:B------:R-:W1:Y:S06]  /*1d670*/  SHFL.IDX PT, R2, R5, 0x1, 0x181f ;  /* 0x00381f0005027f89 */ /* 0x000e6c00000e0000 */
[----:B0-----:R-:W-:-:S05]  /*1d680*/  @!P1 LEA R7, P4, R9, R3, 0x1 ;  /* 0x0000000309079211 */ /* 0x001fca00078808ff */
[----:B-1----:R-:W-:Y:S02]  /*1d690*/  @!P1 IMAD.X R8, RZ, RZ, R2, P4 ;  /* 0x000000ffff089224 */ /* 0x002fe400020e0602 */
[----:B------:R-:W-:Y:S02]  /*1d6a0*/  @!P1 IMAD.MOV.U32 R2, RZ, RZ, R7 ;  /* 0x000000ffff029224 */ /* 0x000fe400078e0007 */
[----:B------:R-:W-:Y:S01]  /*1d6b0*/  VIADD R7, R4, 0x20 ;  /* 0x0000002004077836 */ /* 0x000fe20000000000 */
[----:B------:R-:W-:-:S05]  /*1d6c0*/  @!P1 MOV R3, R8 ;  /* 0x0000000800039202 */ /* 0x000fca0000000f00 */
[----:B------:R-:W-:Y:S04]  /*1d6d0*/  @!P1 LDGSTS.E.BYPASS.LTC128B.128 [R35+0xcc00], desc[UR56][R2.64], !P3 ;  /* 0x0cc0000002239fae */ /* 0x000fe8000d901d78 */
[----:B------:R-:W-:Y:S04]  /*1d6e0*/  @!P1 LDGSTS.E.BYPASS.LTC128B.128 [R35+0x10c00], desc[UR56][R2.64+0x80], !P2 ;  /* 0x10c0008002239fae */ /* 0x000fe8000d101d78 */
[----:B------:R0:W-:Y:S01]  /*1d6f0*/  @!P1 LDGSTS.E.BYPASS.LTC128B.128 [R35+0x14c00], desc[UR56][R2.64+0x100], !P0 ;  /* 0x14c0010002239fae */ /* 0x0001e2000c101d78 */
[----:B------:R-:W-:-:S03]  /*1d700*/  ISETP.GE.AND P1, PT, R7, R6, PT ;  /* 0x000000060700720c */ /* 0x000fc60003f26270 */
[----:B0-----:R-:W0:Y:S04]  /*1d710*/  SHFL.IDX PT, R3, R0, 0x2, 0x181f ;  /* 0x00581f0000037f89 */ /* 0x001e2800000e0000 */
[----:B------:R-:W1:Y:S06]  /*1d720*/  SHFL.IDX PT, R2, R5, 0x2, 0x181f ;  /* 0x00581f0005027f89 */ /* 0x000e6c00000e0000 */
[----:B0-----:R-:W-:-:S05]  /*1d730*/  @!P1 LEA R7, P4, R9, R3, 0x1 ;  /* 0x0000000309079211 */ /* 0x001fca00078808ff */
[----:B-1----:R-:W-:Y:S01]  /*1d740*/  @!P1 IMAD.X R8, RZ, RZ, R2, P4 ;  /* 0x000000ffff089224 */ /* 0x002fe200020e0602 */
[----:B------:R-:W-:Y:S01]  /*1d750*/  @!P1 MOV R2, R7 ;  /* 0x0000000700029202 */ /* 0x000fe20000000f00 */
[----:B------:R-:W-:Y:S02]  /*1d760*/  VIADD R7, R4, 0x30 ;  /* 0x0000003004077836 */ /* 0x000fe40000000000 */
[----:B------:R-:W-:-:S05]  /*1d770*/  @!P1 IMAD.MOV.U32 R3, RZ, RZ, R8 ;  /* 0x000000ffff039224 */ /* 0x000fca00078e0008 */
[----:B------:R-:W-:Y:S04]  /*1d780*/  @!P1 LDGSTS.E.BYPASS.LTC128B.128 [R35+0xd400], desc[UR56][R2.64], !P3 ;  /* 0x0d40000002239fae */ /* 0x000fe8000d901d78 */
[----:B------:R-:W-:Y:S04]  /*1d790*/  @!P1 LDGSTS.E.BYPASS.LTC128B.128 [R35+0x11400], desc[UR56][R2.64+0x80], !P2 ;  /* 0x1140008002239fae */ /* 0x000fe8000d101d78 */
[----:B------:R0:W-:Y:S01]  /*1d7a0*/  @!P1 LDGSTS.E.BYPASS.LTC128B.128 [R35+0x15400], desc[UR56][R2.64+0x100], !P0 ;  /* 0x1540010002239fae */ /* 0x0001e2000c101d78 */
[----:B------:R-:W-:-:S03]  /*1d7b0*/  ISETP.GE.AND P1, PT, R7, R6, PT ;  /* 0x000000060700720c */ /* 0x000fc60003f26270 */
[----:B0-----:R-:W0:Y:S04]  /*1d7c0*/  SHFL.IDX PT, R3, R0, 0x3, 0x181f ;  /* 0x00781f0000037f89 */ /* 0x001e2800000e0000 */
[----:B------:R-:W1:Y:S06]  /*1d7d0*/  SHFL.IDX PT, R2, R5, 0x3, 0x181f ;  /* 0x00781f0005027f89 */ /* 0x000e6c00000e0000 */
[----:B0-----:R-:W-:-:S04]  /*1d7e0*/  @!P1 LEA R7, P4, R9, R3, 0x1 ;  /* 0x0000000309079211 */ /* 0x001fc800078808ff */
[----:B-1----:R-:W-:Y:S01]  /*1d7f0*/  @!P1 IADD3.X R8, RZ, R2, RZ, P4, !PT ;  /* 0x00000002ff089210 */ /* 0x002fe200027fe4ff */
[----:B------:R-:W-:Y:S01]  /*1d800*/  @!P1 IMAD.MOV.U32 R2, RZ, RZ, R7 ;  /* 0x000000ffff029224 */ /* 0x000fe200078e0007 */
[----:B------:R-:W-:-:S03]  /*1d810*/  IADD3 R7, R4, 0x40, RZ ;  /* 0x0000004004077810 */ /* 0x000fc60007ffe0ff */
[----:B------:R-:W-:-:S05]  /*1d820*/  @!P1 IMAD.MOV.U32 R3, RZ, RZ, R8 ;  /* 0x000000ffff039224 */ /* 0x000fca00078e0008 */
        /* <DEDUP_REMOVED lines=27> */
[----:B------:R-:W1:Y:S04]  /*1d9e0*/  SHFL.IDX PT, R2, R5, 0x6, 0x181f ;  /* 0x00d81f0005027f89 */ /* 0x000e6800000e0000 */
[----:B------:R-:W2:Y:S02]  /*1d9f0*/  SHFL.IDX PT, R5, R5, 0x7, 0x181f ;  /* 0x00f81f0005057f89 */ /* 0x000ea400000e0000 */
[----:B0-----:R-:W-:-:S04]  /*1da00*/  @!P1 LEA R7, P4, R9, R3, 0x1 ;  /* 0x0000000309079211 */ /* 0x001fc800078808ff */
[----:B-1----:R-:W-:Y:S01]  /*1da10*/  @!P1 IADD3.X R8, RZ, R2, RZ, P4, !PT ;  /* 0x00000002ff089210 */ /* 0x002fe200027fe4ff */
[----:B------:R-:W-:-:S04]  /*1da20*/  @!P1 IMAD.MOV.U32 R2, RZ, RZ, R7 ;  /* 0x000000ffff029224 */ /* 0x000fc800078e0007 */
[----:B------:R-:W-:-:S05]  /*1da30*/  @!P1 IMAD.MOV.U32 R3, RZ, RZ, R8 ;  /* 0x000000ffff039224 */ /* 0x000fca00078e0008 */
[----:B------:R0:W-:Y:S04]  /*1da40*/  @!P1 LDGSTS.E.BYPASS.LTC128B.128 [R35+0xf400], desc[UR56][R2.64], !P3 ;  /* 0x0f40000002239fae */ /* 0x0001e8000d901d78 */
[----:B------:R0:W-:Y:S04]  /*1da50*/  @!P1 LDGSTS.E.BYPASS.LTC128B.128 [R35+0x13400], desc[UR56][R2.64+0x80], !P2 ;  /* 0x1340008002239fae */ /* 0x0001e8000d101d78 */
[----:B--2---:R0:W-:Y:S02]  /*1da60*/  @!P1 LDGSTS.E.BYPASS.LTC128B.128 [R35+0x17400], desc[UR56][R2.64+0x100], !P0 ;  /* 0x1740010002239fae */ /* 0x0041e4000c101d78 */
.L_x_877:
[----:B0-----:R-:W-:Y:S01]  /*1da70*/  IADD3 R3, R4, 0x70, RZ ;  /* 0x0000007004037810 */ /* 0x001fe20007ffe0ff */
[----:B------:R-:W-:Y:S03]  /*1da80*/  BSSY B0, `(.L_x_740) ;  /* 0x000000b000007945 */ /* 0x000fe60003800000 */
[----:B------:R-:W-:-:S13]  /*1da90*/  ISETP.GE.AND P1, PT, R3, R6, PT ;  /* 0x000000060300720c */ /* 0x000fda0003f26270 */
[----:B------:R-:W-:Y:S05]  /*1daa0*/  @P1 BRA `(.L_x_741) ;  /* 0x0000000000201947 */ /* 0x000fea0003800000 */
[----:B------:R-:W-:-:S05]  /*1dab0*/  LEA R2, P1, R9, R14, 0x1 ;  /* 0x0000000e09027211 */ /* 0x000fca00078208ff */
[----:B------:R-:W-:-:S05]  /*1dac0*/  IMAD.X R3, RZ, RZ, R5, P1 ;  /* 0x000000ffff037224 */ /* 0x000fca00008e0605 */
[----:B------:R-:W-:Y:S01]  /*1dad0*/  @!PT LDS RZ, [RZ] ;  /* 0x00000000fffff984 */ /* 0x000fe20000000800 */
[----:B------:R-:W-:Y:S01]  /*1dae0*/  @!PT LDS RZ, [RZ] ;  /* 0x00000000fffff984 */ /* 0x000fe20000000800 */
[----:B------:R-:W-:Y:S01]  /*1daf0*/  @!PT LDS RZ, [RZ] ;  /* 0x00000000fffff984 */ /* 0x000fe20000000800 */
[----:B------:R0:W-:Y:S04]  /*1db00*/  LDGSTS.E.BYPASS.LTC128B.128 [R35+0xfc00], desc[UR56][R2.64], !P3 ;  /* 0x0fc0000002237fae */ /* 0x0001e8000d901d78 */
[----:B------:R0:W-:Y:S04]  /*1db10*/  LDGSTS.E.BYPASS.LTC128B.128 [R35+0x13c00], desc[UR56][R2.64+0x80], !P2 ;  /* 0x13c0008002237fae */ /* 0x0001e8000d101d78 */
[----:B------:R0:W-:Y:S02]  /*1db20*/  LDGSTS.E.BYPASS.LTC128B.128 [R35+0x17c00], desc[UR56][R2.64+0x100], !P0 ;  /* 0x17c0010002237fae */ /* 0x0001e4000c101d78 */
.L_x_741:
[----:B------:R-:W-:Y:S05]  /*1db30*/  BSYNC B0 ;  /* 0x0000000000007941 */ /* 0x000fea0003800000 */
.L_x_740:
[----:B------:R-:W-:Y:S01]  /*1db40*/  NOP ;  /* 0x0000000000007918 */ /* 0x000fe20000000000 */
[----:B------:R-:W-:-:S13]  /*1db50*/  PLOP3.LUT P0, PT, PT, PT, PT, 0x80, 0x0 ;  /* 0x000000000000781c */ /* 0x000fda0003f0f070 */
.L_x_742:
[----:B------:R-:W-:Y:S02]  /*1db60*/  PLOP3.LUT P1, PT, P1, P0, PT, 0xa2, 0x0 ;  /* 0x000000000000781c */ /* 0x000fe40000f21472 */
[----:B------:R-:W-:-:S08]  /*1db70*/  @P0 R2UR P1, UR4, R22 ;  /* 0x00000000160402ca */ /* 0x000fd00000020000 */
[----:B------:R-:W-:-:S05]  /*1db80*/  @P0 PLOP3.LUT P0, PT, P1, PT, PT, 0x80, 0x0 ;  /* 0x000000000000081c */ /* 0x000fca0000f0f070 */
[----:B------:R-:W-:Y:S01]  /*1db90*/  @!P1 SYNCS.ARRIVE.TRANS64.RED.A0T1 RZ, [UR4+0x2a800], RZ ;  /* 0x02a800ffffff99a7 */ /* 0x000fe20008200404 */
[----:B------:R-:W-:Y:S07]  /*1dba0*/  @!P1 ARRIVES.LDGSTSBAR.64.TRANSCNT [UR4+0x2a800] ;  /* 0x02a80000ff0099b0 */ /* 0x000fee0008000a84 */
[----:B------:R-:W-:Y:S05]  /*1dbb0*/  @P0 BRA.U.ANY `(.L_x_742) ;  /* 0xfffffffd00e80947 */ /* 0x000fea000393ffff */
[----:B0-----:R-:W2:Y:S02]  /*1dbc0*/  LDL.LU R2, [R1+0x20] ;  /* 0x0000200001027983 */ /* 0x001ea40000300800 */
[----:B--2---:R-:W-:-:S05]  /*1dbd0*/  VIADD R2, R2, 0x1 ;  /* 0x0000000102027836 */ /* 0x004fca0000000000 */
[----:B------:R0:W-:Y:S01]  /*1dbe0*/  STL [R1+0x20], R2 ;  /* 0x0000200201007387 */ /* 0x0001e20000100800 */
[----:B------:R-:W-:-:S04]  /*1dbf0*/  LEA.HI R0, R2, R2, RZ, 0x1 ;  /* 0x0000000202007211 */ /* 0x000fc800078f08ff */
[----:B------:R-:W-:-:S04]  /*1dc00*/  LOP3.LUT R0, R0, 0xfffffffe, RZ, 0xc0, !PT ;  /* 0xfffffffe00007812 */ /* 0x000fc800078ec0ff */
[----:B------:R-:W-:-:S04]  /*1dc10*/  IADD3 R0, R2, -R0, RZ ;  /* 0x8000000002007210 */ /* 0x000fc80007ffe0ff */
[----:B------:R-:W-:Y:S01]  /*1dc20*/  SHF.L.U32 R3, R0, 0x1f, RZ ;  /* 0x0000001f00037819 */ /* 0x000fe200000006ff */
[----:B------:R-:W-:Y:S01]  /*1dc30*/  NOP ;  /* 0x0000000000007918 */ /* 0x000fe20000000000 */
[----:B0-----:R-:W2:Y:S01]  /*1dc40*/  LDL.LU R2, [R1+0x18] ;  /* 0x0000180001027983 */ /* 0x001ea20000300800 */
[----:B------:R0:W-:Y:S01]  /*1dc50*/  SYNCS.ARRIVE.TRANS64.A1T0 RZ, [R22+URZ+0x2a800], RZ ;  /* 0x02a800ff16ff79a7 */ /* 0x0001e2000810003f */
[----:B------:R-:W-:Y:S01]  /*1dc60*/  BSSY B0, `(.L_x_743) ;  /* 0x0000004000007945 */ /* 0x000fe20003800000 */
[----:B------:R-:W1:Y:S01]  /*1dc70*/  SYNCS.PHASECHK.TRANS64.TRYWAIT P0, [R22+URZ+0x2a820], R3 ;  /* 0x02a82003160075a7 */ /* 0x000e62000800017f */
[----:B--2---:R-:W-:Y:S02]  /*1dc80*/  VIADD R0, R2, 0xfffffffe ;  /* 0xfffffffe02007836 */ /* 0x004fe40000000000 */
[----:B01----:R-:W-:Y:S05]  /*1dc90*/  @!P0 BRA `(.L_x_744) ;  /* 0x0000004c00188947 */ /* 0x003fea0003800000 */
.L_x_878:
[----:B------:R-:W-:Y:S05]  /*1dca0*/  BSYNC B0 ;  /* 0x0000000000007941 */ /* 0x000fea0003800000 */
.L_x_743:
[----:B------:R-:W-:Y:S01]  /*1dcb0*/  ISETP.GE.AND P0, PT, R0, R37, PT ;  /* 0x000000250000720c */ /* 0x000fe20003f06270 */
[----:B------:R-:W-:-:S12]  /*1dcc0*/  BSSY B0, `(.L_x_745) ;  /* 0x00000fa000007945 */ /* 0x000fd80003800000 */
[----:B------:R-:W-:Y:S05]  /*1dcd0*/  @!P0 BRA `(.L_x_746) ;  /* 0x0000000c00e08947 */ /* 0x000fea0003800000 */
[----:B------:R-:W-:Y:S01]  /*1dce0*/  IMAD.MOV.U32 R10, RZ, RZ, R27 ;  /* 0x000000ffff0a7224 */ /* 0x000fe200078e001b */
[----:B------:R-:W-:Y:S01]  /*1dcf0*/  MOV R17, R28 ;  /* 0x0000001c00117202 */ /* 0x000fe20000000f00 */
[----:B------:R-:W-:-:S07]  /*1dd00*/  IMAD.MOV.U32 R31, RZ, RZ, R26 ;  /* 0x000000ffff1f7224 */ /* 0x000fce00078e001a */
.L_x_759:
[----:B------:R-:W2:Y:S01]  /*1dd10*/  LDL R2, [R1] ;  /* 0x0000000001027983 */ /* 0x000ea20000100800 */
[----:B------:R-:W1:Y:S03]  /*1dd20*/  LDC R8, c[0x0][0x430] ;  /* 0x00010c00ff087b82 */ /* 0x000e660000000800 */
[----:B------:R-:W3:Y:S04]  /*1dd30*/  LDL R7, [R1+0x4] ;  /* 0x0000040001077983 */ /* 0x000ee80000100800 */
[----:B------:R-:W4:Y:S01]  /*1dd40*/  LDL R6, [R1+0x30] ;  /* 0x0000300001067983 */ /* 0x000f220000100800 */
[----:B0-----:R-:W0:Y:S01]  /*1dd50*/  S2R R3, SR_TID.X ;  /* 0x0000000000037919 */ /* 0x001e220000002100 */
[----:B------:R-:W0:Y:S01]  /*1dd60*/  S2R R9, SR_TID.X ;  /* 0x0000000000097919 */ /* 0x000e220000002100 */
[----:B-1----:R-:W-:-:S13]  /*1dd70*/  ISETP.NE.AND P0, PT, R8, 0x1, PT ;  /* 0x000000010800780c */ /* 0x002fda0003f05270 */
[----:B------:R-:W1:Y:S01]  /*1dd80*/  @P0 LDC R4, c[0x0][0x434] ;  /* 0x00010d00ff040b82 */ /* 0x000e620000000800 */
[----:B0-----:R-:W-:-:S04]  /*1dd90*/  LOP3.LUT R3, R3, 0x7f, RZ, 0xc0, !PT ;  /* 0x0000007f03037812 */ /* 0x001fc800078ec0ff */
[----:B------:R-:W-:Y:S01]  /*1dda0*/  SHF.R.U32.HI R3, RZ, 0x3, R3 ;  /* 0x00000003ff037819 */ /* 0x000fe20000011603 */
[----:B------:R-:W-:-:S05]  /*1ddb0*/  IMAD.SHL.U32 R9, R9, 0x10, RZ ;  /* 0x0000001009097824 */ /* 0x000fca00078e00ff */
[----:B------:R-:W-:Y:S02]  /*1ddc0*/  LOP3.LUT R9, R3, 0x70, R9, 0xf8, !PT ;  /* 0x0000007003097812 */ /* 0x000fe400078ef809 */
[----:B------:R-:W0:Y:S02]  /*1ddd0*/  @P0 LDC R3, c[0x0][0x438] ;  /* 0x00010e00ff030b82 */ /* 0x000e240000000800 */
[----:B------:R-:W-:Y:S01]  /*1dde0*/  ISETP.GT.U32.AND P1, PT, R9, 0x5f, PT ;  /* 0x0000005f0900780c */ /* 0x000fe20003f24070 */
[----:B------:R-:W-:Y:S01]  /*1ddf0*/  VIADD R27, R10, 0x1 ;  /* 0x000000010a1b7836 */ /* 0x000fe20000000000 */
[----:B------:R-:W-:Y:S05]  /*1de00*/  YIELD ;  /* 0x0000000000007946 */ /* 0x000fea0003800000 */
[----:B------:R-:W-:Y:S01]  /*1de10*/  MOV R26, R0 ;  /* 0x00000000001a7202 */ /* 0x000fe20000000f00 */
[----:B--2---:R-:W-:-:S05]  /*1de20*/  IMAD R5, R0, 0x60, R2 ;  /* 0x0000006000057824 */ /* 0x004fca00078e0202 */
[----:B------:R-:W-:-:S05]  /*1de30*/  IADD3 R5, R9, R5, RZ ;  /* 0x0000000509057210 */ /* 0x000fca0007ffe0ff */
[----:B-1----:R-:W-:-:S04]  /*1de40*/  @P0 IMAD.HI.U32 R4, R5, R4, RZ ;  /* 0x0000000405040227 */ /* 0x002fc800078e00ff */
[----:B------:R-:W-:Y:S01]  /*1de50*/  IMAD.MOV.U32 R2, RZ, RZ, R5 ;  /* 0x000000ffff027224 */ /* 0x000fe200078e0005 */
[----:B0-----:R-:W-:-:S05]  /*1de60*/  @P0 SHF.R.U32.HI R2, RZ, R3, R4 ;  /* 0x00000003ff020219 */ /* 0x001fca0000011604 */
[----:B------:R-:W-:-:S04]  /*1de70*/  IMAD.MOV R3, RZ, RZ, -R2 ;  /* 0x000000ffff037224 */ /* 0x000fc800078e0a02 */
[----:B------:R-:W-:Y:S02]  /*1de80*/  IMAD R8, R8, R3, R5 ;  /* 0x0000000308087224 */ /* 0x000fe400078e0205 */
[----:B------:R-:W0:Y:S01]  /*1de90*/  @!P1 LDC.64 R4, c[0x0][0x428] ;  /* 0x00010a00ff049b82 */ /* 0x000e220000000a00 */
[----:B------:R-:W-:-:S03]  /*1dea0*/  @!P1 SHF.R.S32.HI R3, RZ, 0x1f, R2 ;  /* 0x0000001fff039819 */ /* 0x000fc60000011402 */
[----:B0-----:R-:W-:-:S04]  /*1deb0*/  @!P1 IMAD.WIDE.U32 R2, R32, R4, R2 ;  /* 0x0000000420029225 */ /* 0x001fc800078e0002 */
[----:B---3--:R-:W-:-:S04]  /*1dec0*/  @!P1 IMAD R4, R7, R4, RZ ;  /* 0x0000000407049224 */ /* 0x008fc800078e02ff */
[----:B------:R-:W-:Y:S02]  /*1ded0*/  @!P1 IMAD R7, R32, R5, R4 ;  /* 0x0000000520079224 */ /* 0x000fe400078e0204 */
[----:B------:R-:W0:Y:S03]  /*1dee0*/  @!P1 LDC.64 R4, c[0x0][0x418] ;  /* 0x00010600ff049b82 */ /* 0x000e260000000a00 */
[----:B------:R-:W-:Y:S01]  /*1def0*/  @!P1 IADD3 R3, R7, R3, RZ ;  /* 0x0000000307039210 */ /* 0x000fe20007ffe0ff */
[----:B------:R-:W-:Y:S01]  /*1df00*/  IMAD.MOV.U32 R7, RZ, RZ, RZ ;  /* 0x000000ffff077224 */ /* 0x000fe200078e00ff */
[----:B0-----:R-:W-:-:S04]  /*1df10*/  @!P1 LEA R4, P0, R2, R4, 0x2 ;  /* 0x0000000402049211 */ /* 0x001fc800078010ff */
[----:B------:R-:W-:-:S05]  /*1df20*/  @!P1 LEA.HI.X R5, R2, R5, R3, 0x2, P0 ;  /* 0x0000000502059211 */ /* 0x000fca00000f1403 */
[----:B------:R0:W5:Y:S01]  /*1df30*/  @!P1 LDG.E R7, desc[UR56][R4.64] ;  /* 0x0000003804079981 */ /* 0x000162000c1e1900 */
[----:B----4-:R-:W-:Y:S02]  /*1df40*/  ISETP.NE.AND P1, PT, R6, 0x3, PT ;  /* 0x000000030600780c */ /* 0x010fe40003f25270 */
[----:B------:R-:W-:-:S04]  /*1df50*/  ISETP.NE.AND P0, PT, R27, 0x2, PT ;  /* 0x000000021b00780c */ /* 0x000fc80003f05270 */
[----:B------:R-:W-:Y:S02]  /*1df60*/  SEL R28, RZ, 0x1, P0 ;  /* 0x00000001ff1c7807 */ /* 0x000fe40000000000 */
[----:B------:R-:W-:Y:S02]  /*1df70*/  SEL R27, R27, RZ, P0 ;  /* 0x000000ff1b1b7207 */ /* 0x000fe40000000000 */
[----:B------:R-:W-:-:S03]  /*1df80*/  LOP3.LUT R28, R17, R28, RZ, 0x3c, !PT ;  /* 0x0000001c111c7212 */ /* 0x000fc600078e3cff */
[----:B0-----:R-:W-:Y:S05]  /*1df90*/  @!P1 BRA `(.L_x_747) ;  /* 0x0000000000049947 */ /* 0x001fea0003800000 */
[----:B------:R-:W-:Y:S01]  /*1dfa0*/  BPT.TRAP 0x1 ;  /* 0x000000040000795c */ /* 0x000fe20000300000 */
.L_x_747:
[----:B------:R-:W-:Y:S01]  /*1dfb0*/  IMAD R6, R27, 0x8, R22 ;  /* 0x000000081b067824 */ /* 0x000fe200078e0216 */
[----:B------:R-:W-:Y:S01]  /*1dfc0*/  SHF.L.U32 R3, R28, 0x1f, RZ ;  /* 0x0000001f1c037819 */ /* 0x000fe200000006ff */
[----:B------:R-:W-:Y:S03]  /*1dfd0*/  BSSY B1, `(.L_x_748) ;  /* 0x0000003000017945 */ /* 0x000fe60003800000 */
[----:B------:R-:W0:Y:S02]  /*1dfe0*/  SYNCS.PHASECHK.TRANS64.TRYWAIT P0, [R6+URZ+0x2a840], R3 ;  /* 0x02a84003060075a7 */ /* 0x000e24000800017f */
[----:B0-----:R-:W-:Y:S05]  /*1dff0*/  @!P0 BRA `(.L_x_749) ;  /* 0x0000004800548947 */ /* 0x001fea0003800000 */
.L_x_879:
[----:B------:R-:W-:Y:S05]  /*1e000*/  BSYNC B1 ;  /* 0x0000000000017941 */ /* 0x000fea0003800000 */
.L_x_748:
[----:B------:R-:W2:Y:S01]  /*1e010*/  LDL R0, [R1+0x38] ;  /* 0x0000380001007983 */ /* 0x000ea20000100800 */
[----:B------:R-:W-:Y:S01]  /*1e020*/  SHF.R.S32.HI R20, RZ, 0x1f, R8 ;  /* 0x0000001fff147819 */ /* 0x000fe20000011408 */
[----:B------:R-:W-:Y:S01]  /*1e030*/  ULDC.64 UR4, c[0x0][0x300] ;  /* 0x0000c00000047ab9 */ /* 0x000fe20000000a00 */
[----:B-----5:R-:W-:Y:S01]  /*1e040*/  SHF.R.S32.HI R21, RZ, 0x1f, R7 ;  /* 0x0000001fff157819 */ /* 0x020fe20000011407 */
[----:B0-----:R-:W-:Y:S01]  /*1e050*/  IMAD.WIDE.U32 R2, R8, UR4, RZ ;  /* 0x0000000408027c25 */ /* 0x001fe2000f8e00ff */
[----:B------:R-:W-:-:S03]  /*1e060*/  ULDC.64 UR6, c[0x0][0x2e8] ;  /* 0x0000ba0000067ab9 */ /* 0x000fc60000000a00 */
[----:B------:R-:W-:Y:S01]  /*1e070*/  IMAD R4, R27, 0x4800, R33 ;  /* 0x000048001b047824 */ /* 0x000fe200078e0221 */
[C---:B--2---:R-:W-:Y:S02]  /*1e080*/  LOP3.LUT P3, RZ, R0.reuse, 0x4, RZ, 0xc0, !PT ;  /* 0x0000000400ff7812 */ /* 0x044fe4000786c0ff */
[C---:B------:R-:W-:Y:S02]  /*1e090*/  LOP3.LUT P2, RZ, R0.reuse, 0x2, RZ, 0xc0, !PT ;  /* 0x0000000200ff7812 */ /* 0x040fe4000784c0ff */
[----:B------:R-:W-:Y:S01]  /*1e0a0*/  LOP3.LUT P1, RZ, R0, 0x1, RZ, 0xc0, !PT ;  /* 0x0000000100ff7812 */ /* 0x000fe2000782c0ff */
[----:B------:R-:W-:-:S04]  /*1e0b0*/  IMAD R0, R20, UR4, RZ ;  /* 0x0000000414007c24 */ /* 0x000fc8000f8e02ff */
[----:B------:R-:W-:Y:S01]  /*1e0c0*/  IMAD R0, R8, UR5, R0 ;  /* 0x0000000508007c24 */ /* 0x000fe2000f8e0200 */
[----:B------:R-:W-:-:S03]  /*1e0d0*/  ULDC.64 UR4, c[0x0][0x310] ;  /* 0x0000c40000047ab9 */ /* 0x000fc60000000a00 */
[----:B------:R-:W-:Y:S02]  /*1e0e0*/  IMAD.IADD R3, R3, 0x1, R0 ;  /* 0x0000000103037824 */ /* 0x000fe400078e0200 */
[----:B------:R-:W-:Y:S02]  /*1e0f0*/  IMAD R0, R21, UR4, RZ ;  /* 0x0000000415007c24 */ /* 0x000fe4000f8e02ff */
[----:B------:R-:W-:-:S04]  /*1e100*/  IMAD.WIDE.U32 R2, R7, UR4, R2 ;  /* 0x0000000407027c25 */ /* 0x000fc8000f8e0002 */
[----:B------:R-:W-:Y:S01]  /*1e110*/  IMAD R0, R7, UR5, R0 ;  /* 0x0000000507007c24 */ /* 0x000fe2000f8e0200 */
[----:B------:R-:W-:-:S04]  /*1e120*/  ULDC.64 UR4, c[0x0][0x308] ;  /* 0x0000c20000047ab9 */ /* 0x000fc80000000a00 */
[----:B------:R-:W-:-:S03]  /*1e130*/  IADD3 R3, R3, R0, RZ ;  /* 0x0000000003037210 */ /* 0x000fc60007ffe0ff */
        /* <DEDUP_REMOVED lines=9> */
[----:B------:R-:W2:Y:S04]  /*1e1d0*/  SHFL.IDX PT, R3, R5, RZ, 0x181f ;  /* 0x00181fff05037589 */ /* 0x000ea800000e0000 */
[----:B------:R-:W-:Y:S01]  /*1e1e0*/  SHFL.IDX PT, R34, R5, 0x2, 0x181f ;  /* 0x00581f0005227f89 */ /* 0x000fe200000e0000 */
[----:B0-----:R-:W-:-:S05]  /*1e1f0*/  IMAD.SHL.U32 R11, R11, 0x8, RZ ;  /* 0x000000080b0b7824 */ /* 0x001fca00078e00ff */
[----:B------:R-:W-:-:S05]  /*1e200*/  LOP3.LUT R11, R11, 0x38, RZ, 0xc0, !PT ;  /* 0x000000380b0b7812 */ /* 0x000fca00078ec0ff */
[----:B------:R-:W-:-:S05]  /*1e210*/  IMAD.SHL.U32 R0, R11, 0x2, RZ ;  /* 0x000000020b007824 */ /* 0x000fca00078e00ff */
[----:B-1----:R-:W-:-:S04]  /*1e220*/  IADD3 R2, P0, R2, R0, RZ ;  /* 0x0000000002027210 */ /* 0x002fc80007f1e0ff */
[----:B--2---:R-:W-:-:S05]  /*1e230*/  IADD3.X R3, RZ, R3, RZ, P0, !PT ;  /* 0x00000003ff037210 */ /* 0x004fca00007fe4ff */
        /* <DEDUP_REMOVED lines=11> */
[----:B0-----:R-:W-:-:S04]  /*1e2f0*/  IADD3 R2, P0, R2, R0, RZ ;  /* 0x0000000002027210 */ /* 0x001fc80007f1e0ff */
[----:B------:R-:W-:Y:S02]  /*1e300*/  IADD3.X R3, RZ, R34, RZ, P0, !PT ;  /* 0x00000022ff037210 */ /* 0x000fe400007fe4ff */
        /* <DEDUP_REMOVED lines=18> */
[----:B-12---:R0:W2:Y:S02]  /*1e430*/  SHFL.IDX PT, R2, R9, 0x5, 0x181f ;  /* 0x00b81f0009027f89 */ /* 0x0060a400000e0000 */
.L_x_893:
[----:B--2---:R-:W-:-:S04]  /*1e440*/  IADD3 R2, P0, R2, R0, RZ ;  /* 0x0000000002027210 */ /* 0x004fc80007f1e0ff */
[----:B------:R-:W-:Y:S02]  /*1e450*/  IADD3.X R3, RZ, R34, RZ, P0, !PT ;  /* 0x00000022ff037210 */ /* 0x000fe400007fe4ff */
[----:B------:R-:W-:-:S03]  /*1e460*/  PLOP3.LUT P0, PT, PT, PT, PT, 0x80, 0x0 ;  /* 0x000000000000781c */ /* 0x000fc60003f0f070 */
[----:B------:R-:W-:Y:S01]  /*1e470*/  @!PT LDS RZ, [RZ] ;  /* 0x00000000fffff984 */ /* 0x000fe20000000800 */
[----:B------:R-:W-:Y:S01]  /*1e480*/  @!PT LDS RZ, [RZ] ;  /* 0x00000000fffff984 */ /* 0x000fe20000000800 */
[----:B------:R-:W-:Y:S01]  /*1e490*/  @!PT LDS RZ, [RZ] ;  /* 0x00000000fffff984 */ /* 0x000fe20000000800 */
[----:B------:R1:W-:Y:S04]  /*1e4a0*/  LDGSTS.E.BYPASS.LTC128B.128 [R4+0x1ac00], desc[UR56][R2.64], !P3 ;  /* 0x1ac0000002047fae */ /* 0x0003e8000d901d78 */
[----:B------:R1:W-:Y:S04]  /*1e4b0*/  LDGSTS.E.BYPASS.LTC128B.128 [R4+0x1dc00], desc[UR56][R2.64+0x80], !P2 ;  /* 0x1dc0008002047fae */ /* 0x0003e8000d101d78 */
[----:B------:R1:W-:Y:S01]  /*1e4c0*/  LDGSTS.E.BYPASS.LTC128B.128 [R4+0x20c00], desc[UR56][R2.64+0x100], !P1 ;  /* 0x20c0010002047fae */ /* 0x0003e2000c901d78 */
[----:B------:R-:W-:Y:S01]  /*1e4d0*/  NOP ;  /* 0x0000000000007918 */ /* 0x000fe20000000000 */
.L_x_751:
[----:B------:R-:W-:Y:S02]  /*1e4e0*/  PLOP3.LUT P1, PT, P1, P0, PT, 0xa2, 0x0 ;  /* 0x000000000000781c */ /* 0x000fe40000f21472 */
[----:B------:R-:W-:-:S08]  /*1e4f0*/  @P0 R2UR P1, UR4, R6 ;  /* 0x00000000060402ca */ /* 0x000fd00000020000 */
[----:B------:R-:W-:-:S05]  /*1e500*/  @P0 PLOP3.LUT P0, PT, P1, PT, PT, 0x80, 0x0 ;  /* 0x000000000000081c */ /* 0x000fca0000f0f070 */
[----:B------:R-:W-:Y:S01]  /*1e510*/  @!P1 SYNCS.ARRIVE.TRANS64.RED.A0T1 RZ, [UR4+0x2a830], RZ ;  /* 0x02a830ffffff99a7 */ /* 0x000fe20008200404 */
[----:B------:R-:W-:Y:S07]  /*1e520*/  @!P1 ARRIVES.LDGSTSBAR.64.TRANSCNT [UR4+0x2a830] ;  /* 0x02a83000ff0099b0 */ /* 0x000fee0008000a84 */
[----:B------:R-:W-:Y:S05]  /*1e530*/  @P0 BRA.U.ANY `(.L_x_751) ;  /* 0xfffffffd00e80947 */ /* 0x000fea000393ffff */
[----:B------:R-:W-:Y:S01]  /*1e540*/  NOP ;  /* 0x0000000000007918 */ /* 0x000fe20000000000 */
[----:B-1----:R-:W2:Y:S02]  /*1e550*/  LDL R2, [R1+0x30] ;  /* 0x0000300001027983 */ /* 0x002ea40000100800 */
[----:B--2---:R-:W-:-:S13]  /*1e560*/  ISETP.NE.AND P2, PT, R2, 0x3, PT ;  /* 0x000000030200780c */ /* 0x004fda0003f45270 */
[----:B------:R-:W-:Y:S05]  /*1e570*/  @!P2 BRA `(.L_x_752) ;  /* 0x000000000004a947 */ /* 0x000fea0003800000 */
[----:B------:R-:W-:Y:S01]  /*1e580*/  BPT.TRAP 0x1 ;  /* 0x000000040000795c */ /* 0x000fe20000300000 */
.L_x_752:
[----:B------:R1:W-:Y:S01]  /*1e590*/  SYNCS.ARRIVE.TRANS64.A1T0 RZ, [R6+URZ+0x2a830], RZ ;  /* 0x02a830ff06ff79a7 */ /* 0x0003e2000810003f */
[----:B------:R-:W-:Y:S05]  /*1e5a0*/  @!P2 BRA `(.L_x_753) ;  /* 0x000000000004a947 */ /* 0x000fea0003800000 */
[----:B------:R-:W-:Y:S01]  /*1e5b0*/  BPT.TRAP 0x1 ;  /* 0x000000040000795c */ /* 0x000fe20000300000 */
.L_x_753:
[----:B------:R-:W-:Y:S01]  /*1e5c0*/  SHF.L.U32 R2, R17, 0x1f, RZ ;  /* 0x0000001f11027819 */ /* 0x000fe200000006ff */
[----:B0-----:R-:W-:Y:S01]  /*1e5d0*/  IMAD R5, R10, 0x8, R22 ;  /* 0x000000080a057824 */ /* 0x001fe200078e0216 */
[----:B------:R-:W-:Y:S03]  /*1e5e0*/  BSSY B1, `(.L_x_754) ;  /* 0x0000003000017945 */ /* 0x000fe60003800000 */
[----:B------:R-:W0:Y:S02]  /*1e5f0*/  SYNCS.PHASECHK.TRANS64.TRYWAIT P0, [R5+URZ+0x2a860], R2 ;  /* 0x02a86002050075a7 */ /* 0x000e24000800017f */
[----:B0-----:R-:W-:Y:S05]  /*1e600*/  @!P0 BRA `(.L_x_755) ;  /* 0x0000004800c08947 */ /* 0x001fea0003800000 */
.L_x_894:
[----:B------:R-:W-:Y:S05]  /*1e610*/  BSYNC B1 ;  /* 0x0000000000017941 */ /* 0x000fea0003800000 */
.L_x_754:
[----:B------:R-:W2:Y:S01]  /*1e620*/  S2R R3, SR_TID.X ;  /* 0x0000000000037919 */ /* 0x000ea20000002100 */
[----:B------:R-:W-:Y:S01]  /*1e630*/  UMOV UR4, 0xffffffff ;  /* 0xffffffff00047882 */ /* 0x000fe20000000000 */
[----:B-1----:R-:W-:Y:S01]  /*1e640*/  IMAD R6, R31, -0x60, R36 ;  /* 0xffffffa01f067824 */ /* 0x002fe200078e0224 */
[----:B------:R-:W-:Y:S01]  /*1e650*/  LOP3.LUT P0, RZ, R29, 0x2, RZ, 0xc0, !PT ;  /* 0x000000021dff7812 */ /* 0x000fe2000780c0ff */
[----:B------:R-:W-:Y:S01]  /*1e660*/  IMAD R4, R10, 0x3000, R33 ;  /* 0x000030000a047824 */ /* 0x000fe200078e0221 */
[----:B--2---:R-:W-:-:S04]  /*1e670*/  LOP3.LUT R3, R3, 0x7f, RZ, 0xc0, !PT ;  /* 0x0000007f03037812 */ /* 0x004fc800078ec0ff */
[----:B------:R-:W-:-:S05]  /*1e680*/  SHF.R.U32.HI R3, RZ, 0x3, R3 ;  /* 0x00000003ff037819 */ /* 0x000fca0000011603 */
[----:B------:R-:W-:Y:S01]  /*1e690*/  IMAD.IADD R6, R6, 0x1, -R3 ;  /* 0x0000000106067824 */ /* 0x000fe200078e0a03 */
[----:B------:R-:W-:Y:S06]  /*1e6a0*/  BRA.DIV UR4, `(.L_x_756) ;  /* 0x0000004a04ac7947 */ /* 0x000fec000b800000 */
[----:B0-----:R-:W0:Y:S01]  /*1e6b0*/  SHFL.IDX PT, R2, R23, RZ, 0x181f ;  /* 0x00181fff17027589 */ /* 0x001e2200000e0000 */
[----:B------:R-:W-:-:S03]  /*1e6c0*/  IMAD R4, R4, 0x2, R22 ;  /* 0x0000000204047824 */ /* 0x000fc600078e0216 */
[----:B------:R-:W1:Y:S01]  /*1e6d0*/  SHFL.IDX PT, R3, R24, RZ, 0x181f ;  /* 0x00181fff18037589 */ /* 0x000e6200000e0000 */
[----:B0-----:R-:W-:-:S04]  /*1e6e0*/  IADD3 R2, P1, R2, R0, RZ ;  /* 0x0000000002027210 */ /* 0x001fc80007f3e0ff */
[----:B-1----:R-:W-:Y:S02]  /*1e6f0*/  IADD3.X R3, RZ, R3, RZ, P1, !PT ;  /* 0x00000003ff037210 */ /* 0x002fe40000ffe4ff */
[----:B------:R-:W-:-:S04]  /*1e700*/  LOP3.LUT P1, RZ, R29, 0x1, RZ, 0xc0, !PT ;  /* 0x000000011dff7812 */ /* 0x000fc8000782c0ff */
[----:B------:R-:W-:-:S13]  /*1e710*/  ISETP.LT.OR P2, PT, R6, 0x1, !P1 ;  /* 0x000000010600780c */ /* 0x000fda0004f41670 */
[----:B------:R-:W-:Y:S01]  /*1e720*/  @!PT LDS RZ, [RZ] ;  /* 0x00000000fffff984 */ /* 0x000fe20000000800 */
        /* <DEDUP_REMOVED lines=13> */
[----:B0-----:R-:W-:-:S04]  /*1e800*/  IADD3 R2, P2, R2, R0, RZ ;  /* 0x0000000002027210 */ /* 0x001fc80007f5e0ff */
[----:B-1----:R-:W-:Y:S02]  /*1e810*/  IADD3.X R3, RZ, R3, RZ, P2, !PT ;  /* 0x00000003ff037210 */ /* 0x002fe400017fe4ff */
        /* <DEDUP_REMOVED lines=18> */
[----:B------:R-:W-:Y:S01]  /*1e940*/  LDGSTS.E.BYPASS.LTC128B.128 [R4+0x2400], desc[UR56][R2.64], !P2 ;  /* 0x0240000002047fae */ /* 0x000fe2000d101d78 */
[----:B------:R-:W-:-:S13]  /*1e950*/  ISETP.LT.OR P2, PT, R6, 0x41, !P0 ;  /* 0x000000410600780c */ /* 0x000fda0004741670 */
[----:B------:R0:W-:Y:S04]  /*1e960*/  LDGSTS.E.BYPASS.LTC128B.128 [R4+0x5400], desc[UR56][R2.64+0x80], !P2 ;  /* 0x0540008002047fae */ /* 0x0001e8000d101d78 */
[----:B0-2---:R0:W1:Y:S02]  /*1e970*/  SHFL.IDX PT, R2, R23, 0x5, 0x181f ;  /* 0x00b81f0017027f89 */ /* 0x00506400000e0000 */
.L_x_908:
[C---:B------:R-:W-:Y:S01]  /*1e980*/  ISETP.LT.OR P1, PT, R6.reuse, 0x51, !P1 ;  /* 0x000000510600780c */ /* 0x040fe20004f21670 */
[----:B------:R-:W-:Y:S01]  /*1e990*/  ULDC.64 UR4, c[0x0][0x328] ;  /* 0x0000ca0000047ab9 */ /* 0x000fe20000000a00 */
[----:B------:R-:W-:Y:S01]  /*1e9a0*/  ISETP.LT.OR P0, PT, R6, 0x51, !P0 ;  /* 0x000000510600780c */ /* 0x000fe20004701670 */
[----:B------:R-:W-:Y:S01]  /*1e9b0*/  IMAD R9, R20, UR4, RZ ;  /* 0x0000000414097c24 */ /* 0x000fe2000f8e02ff */
[----:B-1----:R-:W-:-:S03]  /*1e9c0*/  IADD3 R2, P2, R2, R0, RZ ;  /* 0x0000000002027210 */ /* 0x002fc60007f5e0ff */
[----:B------:R-:W-:Y:S01]  /*1e9d0*/  IMAD R9, R8, UR5, R9 ;  /* 0x0000000508097c24 */ /* 0x000fe2000f8e0209 */
[----:B------:R-:W-:-:S05]  /*1e9e0*/  IADD3.X R3, RZ, R24, RZ, P2, !PT ;  /* 0x00000018ff037210 */ /* 0x000fca00017fe4ff */
[----:B------:R-:W-:Y:S01]  /*1e9f0*/  @!PT LDS RZ, [RZ] ;  /* 0x00000000fffff984 */ /* 0x000fe20000000800 */
[----:B------:R-:W-:Y:S01]  /*1ea00*/  @!PT LDS RZ, [RZ] ;  /* 0x00000000fffff984 */ /* 0x000fe20000000800 */
[----:B------:R-:W-:Y:S01]  /*1ea10*/  @!PT LDS RZ, [RZ] ;  /* 0x00000000fffff984 */ /* 0x000fe20000000800 */
[----:B------:R-:W-:Y:S04]  /*1ea20*/  LDGSTS.E.BYPASS.LTC128B.128 [R4+0x2c00], desc[UR56][R2.64], !P1 ;  /* 0x02c0000002047fae */ /* 0x000fe8000c901d78 */
[----:B------:R1:W-:Y:S01]  /*1ea30*/  LDGSTS.E.BYPASS.LTC128B.128 [R4+0x5c00], desc[UR56][R2.64+0x80], !P0 ;  /* 0x05c0008002047fae */ /* 0x0003e2000c101d78 */
[----:B------:R-:W-:Y:S01]  /*1ea40*/  PLOP3.LUT P0, PT, PT, PT, PT, 0x80, 0x0 ;  /* 0x000000000000781c */ /* 0x000fe20003f0f070 */
[----:B------:R-:W-:Y:S01]  /*1ea50*/  NOP ;  /* 0x0000000000007918 */ /* 0x000fe20000000000 */
[----:B-1----:R-:W-:Y:S01]  /*1ea60*/  IMAD.WIDE.U32 R2, R8, UR4, RZ ;  /* 0x0000000408027c25 */ /* 0x002fe2000f8e00ff */
[----:B------:R-:W-:-:S03]  /*1ea70*/  ULDC.64 UR4, c[0x0][0x338] ;  /* 0x0000ce0000047ab9 */ /* 0x000fc60000000a00 */
[----:B------:R-:W-:Y:S02]  /*1ea80*/  IMAD.IADD R3, R3, 0x1, R9 ;  /* 0x0000000103037824 */ /* 0x000fe400078e0209 */
[----:B------:R-:W-:Y:S02]  /*1ea90*/  IMAD R0, R21, UR4, RZ ;  /* 0x0000000415007c24 */ /* 0x000fe4000f8e02ff */
[----:B------:R-:W-:-:S04]  /*1eaa0*/  IMAD.WIDE.U32 R2, R7, UR4, R2 ;  /* 0x0000000407027c25 */ /* 0x000fc8000f8e0002 */
[----:B------:R-:W-:-:S04]  /*1eab0*/  IMAD R9, R7, UR5, R0 ;  /* 0x0000000507097c24 */ /* 0x000fc8000f8e0200 */
[----:B------:R-:W-:-:S07]  /*1eac0*/  IMAD.IADD R9, R3, 0x1, R9 ;  /* 0x0000000103097824 */ /* 0x000fce00078e0209 */
.L_x_757:
        /* <DEDUP_REMOVED lines=11> */
.L_x_758:
[----:B------:R-:W-:Y:S01]  /*1eb80*/  MOV R3, R9 ;  /* 0x0000000900037202 */ /* 0x000fe20000000f00 */
[----:B------:R-:W-:Y:S01]  /*1eb90*/  ULDC.64 UR4, c[0x0][0x330] ;  /* 0x0000cc0000047ab9 */ /* 0x000fe20000000a00 */
[----:B------:R-:W-:Y:S01]  /*1eba0*/  ULDC.64 UR6, c[0x0][0x318] ;  /* 0x0000c60000067ab9 */ /* 0x000fe20000000a00 */
[----:B------:R1:W-:Y:S01]  /*1ebb0*/  SYNCS.ARRIVE.TRANS64.A1T0 RZ, [R5+URZ+0x2a850], RZ ;  /* 0x02a850ff05ff79a7 */ /* 0x0003e2000810003f */
[----:B------:R-:W-:Y:S01]  /*1ebc0*/  VIADD R0, R26, 0xffffffff ;  /* 0xffffffff1a007836 */ /* 0x000fe20000000000 */
[----:B------:R-:W-:Y:S01]  /*1ebd0*/  MOV R17, R28 ;  /* 0x0000001c00117202 */ /* 0x000fe20000000f00 */
[----:B------:R-:W-:-:S04]  /*1ebe0*/  IMAD.WIDE.U32 R2, R18, UR4, R2 ;  /* 0x0000000412027c25 */ /* 0x000fc8000f8e0002 */
[----:B------:R-:W-:Y:S01]  /*1ebf0*/  IMAD R3, R18, UR5, R3 ;  /* 0x0000000512037c24 */ /* 0x000fe2000f8e0203 */
[C---:B0-----:R-:W-:Y:S01]  /*1ec00*/  LEA R23, P0, R2.reuse, UR6, 0x1 ;  /* 0x0000000602177c11 */ /* 0x041fe2000f8008ff */
[----:B------:R-:W-:Y:S02]  /*1ec10*/  IMAD.MOV.U32 R10, RZ, RZ, R27 ;  /* 0x000000ffff0a7224 */ /* 0x000fe400078e001b */
[----:B------:R-:W-:Y:S01]  /*1ec20*/  IMAD.MOV.U32 R31, RZ, RZ, R26 ;  /* 0x000000ffff1f7224 */ /* 0x000fe200078e001a */
[----:B------:R-:W-:Y:S02]  /*1ec30*/  LEA.HI.X R24, R2, UR7, R3, 0x1, P0 ;  /* 0x0000000702187c11 */ /* 0x000fe400080f0c03 */
[----:B------:R-:W-:-:S13]  /*1ec40*/  ISETP.GT.AND P0, PT, R26, R37, PT ;  /* 0x000000251a00720c */ /* 0x000fda0003f04270 */
[----:B-1----:R-:W-:Y:S05]  /*1ec50*/  @P0 BRA `(.L_x_759) ;  /* 0xfffffff0002c0947 */ /* 0x002fea000383ffff */
.L_x_746:
[----:B------:R-:W-:Y:S05]  /*1ec60*/  BSYNC B0 ;  /* 0x0000000000007941 */ /* 0x000fea0003800000 */
.L_x_745:
        /* <DEDUP_REMOVED lines=11> */
[----:B0-----:R-:W2:Y:S01]  /*1ed20*/  @P0 ATOMG.E.ADD.STRONG.GPU PT, R3, desc[UR56][R2.64], R5 ;  /* 0x00000005020309a8 */ /* 0x001ea200081ee1f8 */
[----:B------:R-:W0:Y:S02]  /*1ed30*/  S2R R4, SR_LTMASK ;  /* 0x0000000000047919 */ /* 0x000e240000003900 */
[----:B0-----:R-:W-:-:S04]  /*1ed40*/  LOP3.LUT R4, R4, UR4, RZ, 0xc0, !PT ;  /* 0x0000000404047c12 */ /* 0x001fc8000f8ec0ff */
[----:B------:R-:W0:Y:S01]  /*1ed50*/  POPC R7, R4 ;  /* 0x0000000400077309 */ /* 0x000e220000000000 */
[----:B--2---:R-:W0:Y:S02]  /*1ed60*/  SHFL.IDX PT, R0, R3, R0, 0x1f ;  /* 0x00001f0003007589 */ /* 0x004e2400000e0000 */
[----:B0-----:R-:W-:-:S07]  /*1ed70*/  IADD3 R16, R0, UR38, R7 ;  /* 0x0000002600107c10 */ /* 0x001fce000fffe007 */
.L_x_761:
[----:B------:R-:W-:Y:S05]  /*1ed80*/  BSYNC B0 ;  /* 0x0000000000007941 */ /* 0x000fea0003800000 */
.L_x_760:
[----:B------:R-:W2:Y:S02]  /*1ed90*/  LDL R0, [R1+0x30] ;  /* 0x0000300001007983 */ /* 0x000ea40000100800 */
[----:B--2---:R-:W-:-:S13]  /*1eda0*/  ISETP.NE.AND P0, PT, R0, 0x3, PT ;  /* 0x000000030000780c */ /* 0x004fda0003f05270 */
[----:B------:R-:W-:Y:S05]  /*1edb0*/  @!P0 BRA `(.L_x_762) ;  /* 0x0000000000048947 */ /* 0x000fea0003800000 */
[----:B------:R-:W-:Y:S01]  /*1edc0*/  BPT.TRAP 0x1 ;  /* 0x000000040000795c */ /* 0x000fe20000300000 */
.L_x_762:
[----:B------:R-:W-:Y:S01]  /*1edd0*/  IMAD R0, R27, 0x8, R22 ;  /* 0x000000081b007824 */ /* 0x000fe200078e0216 */
[----:B0-----:R-:W-:Y:S01]  /*1ede0*/  SHF.L.U32 R3, R28, 0x1f, RZ ;  /* 0x0000001f1c037819 */ /* 0x001fe200000006ff */
[----:B------:R-:W-:Y:S01]  /*1edf0*/  BSSY B0, `(.L_x_763) ;  /* 0x0000004000007945 */ /* 0x000fe20003800000 */
[----:B------:R-:W-:Y:S02]  /*1ee00*/  IMAD R6, R26, -0x60, R36 ;  /* 0xffffffa01a067824 */ /* 0x000fe400078e0224 */
[----:B------:R-:W0:Y:S02]  /*1ee10*/  SYNCS.PHASECHK.TRANS64.TRYWAIT P0, [R0+URZ+0x2a860], R3 ;  /* 0x02a86003000075a7 */ /* 0x000e24000800017f */
[----:B0-----:R-:W-:Y:S05]  /*1ee20*/  @!P0 BRA `(.L_x_764) ;  /* 0x0000004800bc8947 */ /* 0x001fea0003800000 */
.L_x_909:
[----:B------:R-:W-:Y:S05]  /*1ee30*/  BSYNC B0 ;  /* 0x0000000000007941 */ /* 0x000fea0003800000 */
.L_x_763:
[----:B------:R-:W1:Y:S01]  /*1ee40*/  S2R R2, SR_TID.X ;  /* 0x0000000000027919 */ /* 0x000e620000002100 */
[----:B------:R-:W-:Y:S01]  /*1ee50*/  UMOV UR4, 0xffffffff ;  /* 0xffffffff00047882 */ /* 0x000fe20000000000 */
[----:B------:R-:W-:Y:S01]  /*1ee60*/  IMAD R4, R27, 0x3000, R33 ;  /* 0x000030001b047824 */ /* 0x000fe200078e0221 */
[----:B-1----:R-:W-:-:S04]  /*1ee70*/  LOP3.LUT R2, R2, 0x7f, RZ, 0xc0, !PT ;  /* 0x0000007f02027812 */ /* 0x002fc800078ec0ff */
[----:B------:R-:W-:-:S04]  /*1ee80*/  SHF.R.U32.HI R2, RZ, 0x3, R2 ;  /* 0x00000003ff027819 */ /* 0x000fc80000011602 */
[----:B------:R-:W-:Y:S01]  /*1ee90*/  IADD3 R6, -R2, R6, RZ ;  /* 0x0000000602067210 */ /* 0x000fe20007ffe1ff */
[----:B------:R-:W-:Y:S06]  /*1eea0*/  BRA.DIV UR4, `(.L_x_765) ;  /* 0x0000004a04b07947 */ /* 0x000fec000b800000 */
[----:B------:R-:W1:Y:S01]  /*1eeb0*/  S2R R7, SR_TID.X ;  /* 0x0000000000077919 */ /* 0x000e620000002100 */
[C---:B------:R-:W-:Y:S01]  /*1eec0*/  LOP3.LUT R2, R29.reuse, 0x1, RZ, 0xc0, !PT ;  /* 0x000000011d027812 */ /* 0x040fe200078ec0ff */
[----:B------:R-:W-:Y:S01]  /*1eed0*/  IMAD R4, R4, 0x2, R22 ;  /* 0x0000000204047824 */ /* 0x000fe200078e0216 */
[----:B------:R-:W-:Y:S01]  /*1eee0*/  LOP3.LUT P0, RZ, R29, 0x2, RZ, 0xc0, !PT ;  /* 0x000000021dff7812 */ /* 0x000fe2000780c0ff */
[----:B------:R-:W2:Y:S01]  /*1eef0*/  SHFL.IDX PT, R14, R23, RZ, 0x181f ;  /* 0x00181fff170e7589 */ /* 0x000ea200000e0000 */
[----:B------:R-:W-:Y:S02]  /*1ef00*/  ISETP.NE.U32.AND P1, PT, R2, 0x1, PT ;  /* 0x000000010200780c */ /* 0x000fe40003f25070 */
[C---:B------:R-:W-:Y:S01]  /*1ef10*/  ISETP.LT.OR P3, PT, R6.reuse, 0x1, !P0 ;  /* 0x000000010600780c */ /* 0x040fe20004761670 */
[----:B0-----:R-:W0:Y:S01]  /*1ef20*/  SHFL.IDX PT, R3, R24, RZ, 0x181f ;  /* 0x00181fff18037589 */ /* 0x001e2200000e0000 */
[----:B------:R-:W-:-:S03]  /*1ef30*/  ISETP.LT.OR P2, PT, R6, 0x1, P1 ;  /* 0x000000010600780c */ /* 0x000fc60000f41670 */
[----:B------:R-:W-:Y:S04]  /*1ef40*/  SHFL.IDX PT, R8, R24, 0x1, 0x181f ;  /* 0x00381f0018087f89 */ /* 0x000fe800000e0000 */
[----:B------:R-:W-:Y:S01]  /*1ef50*/  SHFL.IDX PT, R10, R23, 0x2, 0x181f ;  /* 0x00581f00170a7f89 */ /* 0x000fe200000e0000 */
[----:B-1----:R-:W-:-:S05]  /*1ef60*/  IMAD.SHL.U32 R7, R7, 0x8, RZ ;  /* 0x0000000807077824 */ /* 0x002fca00078e00ff */
[----:B------:R-:W-:-:S05]  /*1ef70*/  LOP3.LUT R7, R7, 0x38, RZ, 0xc0, !PT ;  /* 0x0000003807077812 */ /* 0x000fca00078ec0ff */
[----:B------:R-:W-:Y:S02]  /*1ef80*/  IMAD.SHL.U32 R5, R7, 0x2, RZ ;  /* 0x0000000207057824 */ /* 0x000fe400078e00ff */
[----:B------:R-:W-:Y:S03]  /*1ef90*/  SHFL.IDX PT, R7, R24, 0x2, 0x181f ;  /* 0x00581f0018077f89 */ /* 0x000fe600000e0000 */
[----:B--2---:R-:W-:Y:S02]  /*1efa0*/  IADD3 R2, P4, R14, R5, RZ ;  /* 0x000000050e027210 */ /* 0x004fe40007f9e0ff */
[----:B------:R-:W1:Y:S02]  /*1efb0*/  SHFL.IDX PT, R14, R23, 0x1, 0x181f ;  /* 0x00381f00170e7f89 */ /* 0x000e6400000e0000 */
[----:B0-----:R-:W-:-:S05]  /*1efc0*/  IADD3.X R3, RZ, R3, RZ, P4, !PT ;  /* 0x00000003ff037210 */ /* 0x001fca00027fe4ff */
        /* <DEDUP_REMOVED lines=13> */
[----:B------:R-:W2:Y:S02]  /*1f0a0*/  SHFL.IDX PT, R10, R23, 0x4, 0x181f ;  /* 0x00981f00170a7f89 */ /* 0x000ea400000e0000 */
[----:B------:R-:W-:Y:S02]  /*1f0b0*/  IADD3.X R3, RZ, R7, RZ, P4, !PT ;  /* 0x00000007ff037210 */ /* 0x000fe400027fe4ff */
        /* <DEDUP_REMOVED lines=13> */
[----:B--2---:R-:W-:-:S05]  /*1f190*/  IADD3 R2, P4, R10, R5, RZ ;  /* 0x000000050a027210 */ /* 0x004fca0007f9e0ff */
[----:B---3--:R-:W-:-:S05]  /*1f1a0*/  IMAD.X R3, RZ, RZ, R7, P4 ;  /* 0x000000ffff037224 */ /* 0x008fca00020e0607 */
[----:B------:R1:W-:Y:S04]  /*1f1b0*/  LDGSTS.E.BYPASS.LTC128B.128 [R4+0x2400], desc[UR56][R2.64], !P2 ;  /* 0x0240000002047fae */ /* 0x0003e8000d101d78 */
[----:B0---4-:R1:W-:Y:S02]  /*1f1c0*/  LDGSTS.E.BYPASS.LTC128B.128 [R4+0x5400], desc[UR56][R2.64+0x80], !P3 ;  /* 0x0540008002047fae */ /* 0x0113e4000d901d78 */
.L_x_923:
[C---:B------:R-:W-:Y:S02]  /*1f1d0*/  ISETP.LT.OR P1, PT, R6.reuse, 0x51, P1 ;  /* 0x000000510600780c */ /* 0x040fe40000f21670 */
[----:B------:R-:W-:Y:S02]  /*1f1e0*/  ISETP.LT.OR P0, PT, R6, 0x51, !P0 ;  /* 0x000000510600780c */ /* 0x000fe40004701670 */
[----:B-1----:R-:W-:-:S04]  /*1f1f0*/  IADD3 R2, P2, R14, R5, RZ ;  /* 0x000000050e027210 */ /* 0x002fc80007f5e0ff */
[----:B------:R-:W-:-:S05]  /*1f200*/  IADD3.X R3, RZ, R24, RZ, P2, !PT ;  /* 0x00000018ff037210 */ /* 0x000fca00017fe4ff */
[----:B------:R-:W-:Y:S01]  /*1f210*/  @!PT LDS RZ, [RZ] ;  /* 0x00000000fffff984 */ /* 0x000fe20000000800 */
[----:B------:R-:W-:Y:S01]  /*1f220*/  @!PT LDS RZ, [RZ] ;  /* 0x00000000fffff984 */ /* 0x000fe20000000800 */
[----:B------:R-:W-:Y:S01]  /*1f230*/  @!PT LDS RZ, [RZ] ;  /* 0x00000000fffff984 */ /* 0x000fe20000000800 */
[----:B------:R0:W-:Y:S04]  /*1f240*/  LDGSTS.E.BYPASS.LTC128B.128 [R4+0x2c00], desc[UR56][R2.64], !P1 ;  /* 0x02c0000002047fae */ /* 0x0001e8000c901d78 */
[----:B------:R0:W-:Y:S01]  /*1f250*/  LDGSTS.E.BYPASS.LTC128B.128 [R4+0x5c00], desc[UR56][R2.64+0x80], !P0 ;  /* 0x05c0008002047fae */ /* 0x0001e2000c101d78 */
[----:B------:R-:W-:Y:S01]  /*1f260*/  PLOP3.LUT P0, PT, PT, PT, PT, 0x80, 0x0 ;  /* 0x000000000000781c */ /* 0x000fe20003f0f070 */
[----:B------:R-:W-:-:S12]  /*1f270*/  NOP ;  /* 0x0000000000007918 */ /* 0x000fd80000000000 */
.L_x_766:
[----:B------:R-:W-:Y:S02]  /*1f280*/  PLOP3.LUT P1, PT, P1, P0, PT, 0xa2, 0x0 ;  /* 0x000000000000781c */ /* 0x000fe40000f21472 */
[----:B------:R-:W-:-:S08]  /*1f290*/  @P0 R2UR P1, UR4, R0 ;  /* 0x00000000000402ca */ /* 0x000fd00000020000 */
[----:B------:R-:W-:-:S05]  /*1f2a0*/  @P0 PLOP3.LUT P0, PT, P1, PT, PT, 0x80, 0x0 ;  /* 0x000000000000081c */ /* 0x000fca0000f0f070 */
[----:B------:R-:W-:Y:S01]  /*1f2b0*/  @!P1 SYNCS.ARRIVE.TRANS64.RED.A0T1 RZ, [UR4+0x2a850], RZ ;  /* 0x02a850ffffff99a7 */ /* 0x000fe20008200404 */
[----:B------:R-:W-:Y:S07]  /*1f2c0*/  @!P1 ARRIVES.LDGSTSBAR.64.TRANSCNT [UR4+0x2a850] ;  /* 0x02a85000ff0099b0 */ /* 0x000fee0008000a84 */
[----:B------:R-:W-:Y:S05]  /*1f2d0*/  @P0 BRA.U.ANY `(.L_x_766) ;  /* 0xfffffffd00e80947 */ /* 0x000fea000393ffff */
[----:B------:R-:W-:Y:S01]  /*1f2e0*/  NOP ;  /* 0x0000000000007918 */ /* 0x000fe20000000000 */
[----:B0-----:R-:W2:Y:S02]  /*1f2f0*/  LDL.LU R2, [R1+0x30] ;  /* 0x0000300001027983 */ /* 0x001ea40000300800 */
[----:B--2---:R-:W-:-:S13]  /*1f300*/  ISETP.NE.AND P2, PT, R2, 0x3, PT ;  /* 0x000000030200780c */ /* 0x004fda0003f45270 */
[----:B------:R-:W-:Y:S05]  /*1f310*/  @!P2 BRA `(.L_x_767) ;  /* 0x000000000004a947 */ /* 0x000fea0003800000 */
[----:B------:R-:W-:Y:S01]  /*1f320*/  BPT.TRAP 0x1 ;  /* 0x000000040000795c */ /* 0x000fe20000300000 */
.L_x_767:
[----:B------:R0:W-:Y:S01]  /*1f330*/  SYNCS.ARRIVE.TRANS64.A1T0 RZ, [R0+URZ+0x2a850], RZ ;  /* 0x02a850ff00ff79a7 */ /* 0x0001e2000810003f */
[----:B------:R-:W-:-:S05]  /*1f340*/  VIADD R27, R27, 0x1 ;  /* 0x000000011b1b7836 */ /* 0x000fca0000000000 */
[----:B------:R-:W-:-:S04]  /*1f350*/  ISETP.NE.AND P0, PT, R27, 0x2, PT ;  /* 0x000000021b00780c */ /* 0x000fc80003f05270 */
[----:B------:R-:W-:Y:S02]  /*1f360*/  SEL R3, RZ, 0x1, P0 ;  /* 0x00000001ff037807 */ /* 0x000fe40000000000 */
[----:B------:R-:W-:Y:S02]  /*1f370*/  SEL R27, R27, RZ, P0 ;  /* 0x000000ff1b1b7207 */ /* 0x000fe40000000000 */
[----:B0-----:R-:W-:-:S07]  /*1f380*/  LOP3.LUT R28, R28, R3, RZ, 0x3c, !PT ;  /* 0x000000031c1c7212 */ /* 0x001fce00078e3cff */
.L_x_724:
[----:B------:R-:W-:Y:S05]  /*1f390*/  BSYNC B7 ;  /* 0x0000000000077941 */ /* 0x000fea0003800000 */
.L_x_722:
[----:B------:R-:W2:Y:S02]  /*1f3a0*/  LDL R0, [R1+0x38] ;  /* 0x0000380001007983 */ /* 0x000ea40000100800 */
[----:B--2---:R-:W-:-:S13]  /*1f3b0*/  LOP3.LUT P0, RZ, R0, 0x20, RZ, 0xc0, !PT ;  /* 0x0000002000ff7812 */ /* 0x004fda000780c0ff */
[----:B------:R-:W-:Y:S05]  /*1f3c0*/  @!P0 BRA `(.L_x_768) ;  /* 0x0000000000248947 */ /* 0x000fea0003800000 */
[----:B------:R-:W-:Y:S05]  /*1f3d0*/  WARPSYNC.ALL ;  /* 0x0000000000007948 */ /* 0x000fea0003800000 */
[----:B------:R-:W1:Y:S08]  /*1f3e0*/  S2UR UR5, SR_CgaCtaId ;  /* 0x00000000000579c3 */ /* 0x000e700000008800 */
[----:B------:R-:W-:Y:S06]  /*1f3f0*/  BAR.SYNC.DEFER_BLOCKING 0x5, 0x180 ;  /* 0x0146000000007b1d */ /* 0x000fec0000010000 */
[----:B------:R-:W-:-:S02]  /*1f400*/  UMOV UR4, 0x400 ;  /* 0x0000040000047882 */ /* 0x000fc40000000000 */
[----:B-1----:R-:W-:-:S06]  /*1f410*/  ULEA UR4, UR5, UR4, 0x18 ;  /* 0x0000000405047291 */ /* 0x002fcc000f8ec03f */
[----:B0-----:R-:W-:-:S05]  /*1f420*/  IMAD.U32 R22, RZ, RZ, UR4 ;  /* 0x00000004ff167e24 */ /* 0x001fca000f8e00ff */
[----:B------:R2:W3:Y:S01]  /*1f430*/  LDS.128 R16, [R22+0x2a8d0] ;  /* 0x02a8d00016107984 */ /* 0x0004e20000000c00 */
[----:B------:R-:W-:Y:S06]  /*1f440*/  BAR.ARV 0x4, 0x180 ;  /* 0x0106000000007b1d */ /* 0x000fec0000002000 */
[----:B------:R-:W-:Y:S05]  /*1f450*/  BRA `(.L_x_769) ;  /* 0x0000000800d07947 */ /* 0x000fea0003800000 */
.L_x_768:
[----:B------:R-:W1:Y:S01]  /*1f460*/  S2R R9, SR_TID.X ;  /* 0x0000000000097919 */ /* 0x000e620000002100 */
[----:B------:R-:W-:Y:S01]  /*1f470*/  UMOV UR4, 0xffffffff ;  /* 0xffffffff00047882 */ /* 0x000fe20000000000 */
[----:B-1----:R-:W-:-:S04]  /*1f480*/  LOP3.LUT R9, R9, 0x1f, RZ, 0xc0, !PT ;  /* 0x0000001f09097812 */ /* 0x002fc800078ec0ff */
[----:B------:R-:W-:Y:S01]  /*1f490*/  ISETP.NE.AND P0, PT, R9, 0x1f, PT ;  /* 0x0000001f0900780c */ /* 0x000fe20003f05270 */
[----:B------:R-:W-:-:S12]  /*1f4a0*/  BRA.DIV UR4, `(.L_x_770) ;  /* 0x0000004e041c7947 */ /* 0x000fd8000b800000 */
[----:B0-----:R-:W-:Y:S01]  /*1f4b0*/  IADD3 R7, R19, R9, RZ ;  /* 0x0000000913077210 */ /* 0x001fe20007ffe0ff */
[----:B------:R-:W-:-:S03]  /*1f4c0*/  ULDC UR4, c[0x0][0xc3c] ;  /* 0x00030f0000047ab9 */ /* 0x000fc60000000800 */
[----:B------:R-:W-:-:S13]  /*1f4d0*/  ISETP.GE.OR P1, PT, R7, UR4, !P0 ;  /* 0x0000000407007c0c */ /* 0x000fda000c726670 */
[----:B------:R-:W0:Y:S08]  /*1f4e0*/  @!P1 LDC.64 R2, c[0x0][0xc80] ;  /* 0x00032000ff029b82 */ /* 0x000e300000000a00 */
[----:B------:R-:W1:Y:S01]  /*1f4f0*/  @!P1 LDC.64 R4, c[0x0][0xc78] ;  /* 0x00031e00ff049b82 */ /* 0x000e620000000a00 */
[----:B0-----:R-:W-:-:S05]  /*1f500*/  @!P1 IMAD.WIDE R2, R7, 0x4, R2 ;  /* 0x0000000407029825 */ /* 0x001fca00078e0202 */
[----:B------:R1:W2:Y:S02]  /*1f510*/  @!P1 LDG.E R6, desc[UR56][R2.64] ;  /* 0x0000003802069981 */ /* 0x0002a4000c1e1900 */
[----:B-1----:R-:W-:-:S05]  /*1f520*/  @!P1 IMAD.WIDE R2, R7, 0x4, R4 ;  /* 0x0000000407029825 */ /* 0x002fca00078e0204 */
[----:B------:R-:W3:Y:S01]  /*1f530*/  @!P1 LDG.E R5, desc[UR56][R2.64] ;  /* 0x0000003802059981 */ /* 0x000ee2000c1e1900 */
[----:B------:R-:W-:Y:S01]  /*1f540*/  IMAD.MOV.U32 R7, RZ, RZ, RZ ;  /* 0x000000ffff077224 */ /* 0x000fe200078e00ff */
[----:B------:R-:W-:Y:S02]  /*1f550*/  MOV R4, RZ ;  /* 0x000000ff00047202 */ /* 0x000fe40000000f00 */
[C---:B------:R-:W-:Y:S01]  /*1f560*/  ISETP.GE.U32.AND P2, PT, R9.reuse, 0x2, PT ;  /* 0x000000020900780c */ /* 0x040fe20003f46070 */
[----:B------:R-:W-:Y:S01]  /*1f570*/  SHFL.IDX PT, R0, R16, RZ, 0x1f ;  /* 0x00001fff10007589 */ /* 0x000fe200000e0000 */
[C---:B------:R-:W-:Y:S02]  /*1f580*/  ISETP.GE.U32.AND P3, PT, R9.reuse, 0x4, PT ;  /* 0x000000040900780c */ /* 0x040fe40003f66070 */
[C---:B------:R-:W-:Y:S01]  /*1f590*/  ISETP.GE.U32.AND P4, PT, R9.reuse, 0x8, PT ;  /* 0x000000080900780c */ /* 0x040fe20003f86070 */
[----:B------:R-:W-:Y:S01]  /*1f5a0*/  SHFL.IDX PT, R8, R16, 0x1, 0x1f ;  /* 0x00201f0010087f89 */ /* 0x000fe200000e0000 */
[----:B------:R-:W-:Y:S01]  /*1f5b0*/  ISETP.GE.U32.AND P5, PT, R9, 0x10, PT ;  /* 0x000000100900780c */ /* 0x000fe20003fa6070 */
[----:B--2---:R-:W-:-:S02]  /*1f5c0*/  @!P1 IMAD.MOV.U32 R7, RZ, RZ, R6 ;  /* 0x000000ffff079224 */ /* 0x004fc400078e0006 */
[----:B------:R-:W-:Y:S02]  /*1f5d0*/  IMAD.MOV.U32 R6, RZ, RZ, RZ ;  /* 0x000000ffff067224 */ /* 0x000fe400078e00ff */
[----:B---3--:R-:W-:Y:S01]  /*1f5e0*/  @!P1 IMAD.MOV.U32 R4, RZ, RZ, R5 ;  /* 0x000000ffff049224 */ /* 0x008fe200078e0005 */
[----:B------:R-:W-:-:S03]  /*1f5f0*/  ISETP.NE.AND P1, PT, R9, RZ, PT ;  /* 0x000000ff0900720c */ /* 0x000fc60003f25270 */
[----:B------:R-:W-:-:S05]  /*1f600*/  IMAD R13, R4, R7, RZ ;  /* 0x00000007040d7224 */ /* 0x000fca00078e02ff */
        /* <DEDUP_REMOVED lines=15> */
[----:B------:R0:W1:Y:S02]  /*1f700*/  SHFL.IDX PT, R14, R2, 0x1f, 0x1f ;  /* 0x03e01f00020e7f89 */ /* 0x00006400000e0000 */
.L_x_933:
[----:B------:R-:W-:Y:S02]  /*1f710*/  ULDC UR4, c[0x0][0xc38] ;  /* 0x00030e0000047ab9 */ /* 0x000fe40000000800 */
[----:B------:R-:W-:-:S04]  /*1f720*/  IMAD.U32 R5, RZ, RZ, UR4 ;  /* 0x00000004ff057e24 */ /* 0x000fc8000f8e00ff */
[----:B-1----:R-:W-:-:S05]  /*1f730*/  IMAD R14, R14, R5, RZ ;  /* 0x000000050e0e7224 */ /* 0x002fca00078e02ff */
[----:B------:R-:W-:-:S04]  /*1f740*/  IADD3 R9, R8, R14, RZ ;  /* 0x0000000e08097210 */ /* 0x000fc80007ffe0ff */
[----:B------:R-:W-:-:S13]  /*1f750*/  ISETP.GT.AND P6, PT, R9, R0, PT ;  /* 0x000000000900720c */ /* 0x000fda0003fc4270 */
[----:B------:R-:W-:Y:S05]  /*1f760*/  @P6 BRA `(.L_x_771) ;  /* 0x0000000000a46947 */ /* 0x000fea0003800000 */
.L_x_774:
[----:B0-----:R-:W0:Y:S01]  /*1f770*/  LDC R2, c[0x0][0xc3c] ;  /* 0x00030f00ff027b82 */ /* 0x001e220000000800 */
[----:B------:R-:W-:-:S05]  /*1f780*/  VIADD R19, R19, 0x1f ;  /* 0x0000001f13137836 */ /* 0x000fca0000000000 */
[----:B0-----:R-:W-:-:S13]  /*1f790*/  ISETP.GE.AND P6, PT, R19, R2, PT ;  /* 0x000000021300720c */ /* 0x001fda0003fc6270 */
[----:B------:R-:W-:Y:S05]  /*1f7a0*/  @P6 BRA `(.L_x_772) ;  /* 0x0000000400b86947 */ /* 0x000fea0003800000 */
[----:B------:R-:W0:Y:S01]  /*1f7b0*/  S2R R3, SR_TID.X ;  /* 0x0000000000037919 */ /* 0x000e220000002100 */
[----:B------:R-:W-:Y:S02]  /*1f7c0*/  MOV R7, RZ ;  /* 0x000000ff00077202 */ /* 0x000fe40000000f00 */
[----:B0-----:R-:W-:-:S05]  /*1f7d0*/  LOP3.LUT R3, R3, 0x1f, RZ, 0xc0, !PT ;  /* 0x0000001f03037812 */ /* 0x001fca00078ec0ff */
[----:B------:R-:W-:-:S05]  /*1f7e0*/  IMAD.IADD R11, R19, 0x1, R3 ;  /* 0x00000001130b7824 */ /* 0x000fca00078e0203 */
[----:B------:R-:W-:-:S13]  /*1f7f0*/  ISETP.GE.OR P6, PT, R11, R2, !P0 ;  /* 0x000000020b00720c */ /* 0x000fda00047c6670 */
[----:B------:R-:W0:Y:S08]  /*1f800*/  @!P6 LDC.64 R2, c[0x0][0xc80] ;  /* 0x00032000ff02eb82 */ /* 0x000e300000000a00 */
[----:B------:R-:W1:Y:S01]  /*1f810*/  @!P6 LDC.64 R4, c[0x0][0xc78] ;  /* 0x00031e00ff04eb82 */ /* 0x000e620000000a00 */
[----:B0-----:R-:W-:-:S05]  /*1f820*/  @!P6 IMAD.WIDE R2, R11, 0x4, R2 ;  /* 0x000000040b02e825 */ /* 0x001fca00078e0202 */
[----:B------:R1:W2:Y:S02]  /*1f830*/  @!P6 LDG.E R7, desc[UR56][R2.64] ;  /* 0x000000380207e981 */ /* 0x0002a4000c1e1900 */
[----:B-1----:R-:W-:-:S04]  /*1f840*/  @!P6 IMAD.WIDE R2, R11, 0x4, R4 ;  /* 0x000000040b02e825 */ /* 0x002fc800078e0204 */
[----:B------:R-:W-:-:S06]  /*1f850*/  IMAD.MOV.U32 R4, RZ, RZ, RZ ;  /* 0x000000ffff047224 */ /* 0x000fcc00078e00ff */
        /* <DEDUP_REMOVED lines=20> */
.L_x_941:
[----:B------:R-:W-:Y:S02]  /*1f9a0*/  ULDC UR4, c[0x0][0xc38] ;  /* 0x00030e0000047ab9 */ /* 0x000fe40000000800 */
[----:B------:R-:W-:-:S04]  /*1f9b0*/  IMAD.U32 R5, RZ, RZ, UR4 ;  /* 0x00000004ff057e24 */ /* 0x000fc8000f8e00ff */
[----:B-1----:R-:W-:-:S04]  /*1f9c0*/  IMAD R14, R14, R5, RZ ;  /* 0x000000050e0e7224 */ /* 0x002fc800078e02ff */
[----:B------:R-:W-:-:S05]  /*1f9d0*/  IMAD.IADD R9, R14, 0x1, R9 ;  /* 0x000000010e097824 */ /* 0x000fca00078e0209 */
[----:B------:R-:W-:-:S13]  /*1f9e0*/  ISETP.GT.AND P6, PT, R9, R0, PT ;  /* 0x000000000900720c */ /* 0x000fda0003fc4270 */
[----:B------:R-:W-:Y:S05]  /*1f9f0*/  @!P6 BRA `(.L_x_774) ;  /* 0xfffffffc005ce947 */ /* 0x000fea000383ffff */
.L_x_771:
[----:B------:R-:W-:Y:S01]  /*1fa00*/  IADD3 R9, -R14, R9, RZ ;  /* 0x000000090e097210 */ /* 0x000fe20007ffe1ff */
[----:B------:R-:W-:-:S04]  /*1fa10*/  UMOV UR4, 0xffffffff ;  /* 0xffffffff00047882 */ /* 0x000fc80000000000 */
[----:B------:R-:W-:-:S05]  /*1fa20*/  IMAD R3, R2, R5, R9 ;  /* 0x0000000502037224 */ /* 0x000fca00078e0209 */
[----:B------:R-:W-:Y:S01]  /*1fa30*/  ISETP.GT.AND P6, PT, R3, R0, PT ;  /* 0x000000000300720c */ /* 0x000fe20003fc4270 */
[----:B------:R-:W-:-:S12]  /*1fa40*/  BRA.DIV UR4, `(.L_x_775) ;  /* 0x0000004e04a87947 */ /* 0x000fd8000b800000 */
[----:B------:R-:W-:-:S04]  /*1fa50*/  VOTE.ANY R3, PT, !P6 ;  /* 0x0000000000037806 */ /* 0x000fc800070e0100 */
[----:B------:R-:W1:Y:S02]  /*1fa60*/  POPC R8, R3 ;  /* 0x0000000300087309 */ /* 0x000e640000000000 */
[----:B-1----:R1:W2:Y:S04]  /*1fa70*/  SHFL.IDX PT, R7, R7, R8, 0x1f ;  /* 0x00001f0807077589 */ /* 0x0022a800000e0000 */
[----:B------:R1:W3:Y:S02]  /*1fa80*/  SHFL.IDX PT, R4, R4, R8, 0x1f ;  /* 0x00001f0804047589 */ /* 0x0002e400000e0000 */
.L_x_946:
[----:B------:R-:W-:-:S13]  /*1fa90*/  ISETP.NE.AND P0, PT, R3, RZ, PT ;  /* 0x000000ff0300720c */ /* 0x000fda0003f05270 */
[----:B------:R-:W-:Y:S05]  /*1faa0*/  @!P0 BRA `(.L_x_776) ;  /* 0x0000000000108947 */ /* 0x000fea0003800000 */
[----:B------:R-:W-:Y:S01]  /*1fab0*/  UMOV UR4, 0xffffffff ;  /* 0xffffffff00047882 */ /* 0x000fe20000000000 */
[----:B------:R-:W-:Y:S02]  /*1fac0*/  VIADD R12, R8, 0xffffffff ;  /* 0xffffffff080c7836 */ /* 0x000fe40000000000 */
[----:B------:R-:W-:Y:S05]  /*1fad0*/  BRA.DIV UR4, `(.L_x_777) ;  /* 0x0000004e04e07947 */ /* 0x000fea000b800000 */
[----:B------:R4:W0:Y:S02]  /*1fae0*/  SHFL.IDX PT, R6, R2, R12, 0x1f ;  /* 0x00001f0c02067589 */ /* 0x00082400000e0000 */
.L_x_776:
[----:B--2---:R-:W-:Y:S01]  /*1faf0*/  IABS R10, R7 ;  /* 0x00000007000a7213 */ /* 0x004fe20000000000 */
[----:B0-----:R-:W-:Y:S01]  /*1fb00*/  IMAD R16, R6, R5, R9 ;  /* 0x0000000506107224 */ /* 0x001fe200078e0209 */
[----:B---3--:R-:W-:Y:S02]  /*1fb10*/  IABS R5, R4 ;  /* 0x0000000400057213 */ /* 0x008fe40000000000 */
[----:B------:R-:W0:Y:S01]  /*1fb20*/  I2F.RP R11, R10 ;  /* 0x0000000a000b7306 */ /* 0x000e220000209400 */
[----:B------:R-:W-:Y:S01]  /*1fb30*/  IMAD.IADD R0, R0, 0x1, -R16 ;  /* 0x0000000100007824 */ /* 0x000fe200078e0a10 */
[----:B------:R-:W-:-:S06]  /*1fb40*/  IADD3 R19, R8, R19, RZ ;  /* 0x0000001308137210 */ /* 0x000fcc0007ffe0ff */
[----:B----4-:R-:W2:Y:S08]  /*1fb50*/  I2F.RP R12, R5 ;  /* 0x00000005000c7306 */ /* 0x010eb00000209400 */
[----:B0-----:R-:W0:Y:S08]  /*1fb60*/  MUFU.RCP R11, R11 ;  /* 0x0000000b000b7308 */ /* 0x001e300000001000 */
[----:B--2---:R-:W-:Y:S01]  /*1fb70*/  MUFU.RCP R12, R12 ;  /* 0x0000000c000c7308 */ /* 0x004fe20000001000 */
[----:B0-----:R-:W-:-:S07]  /*1fb80*/  VIADD R2, R11, 0xffffffe ;  /* 0x0ffffffe0b027836 */ /* 0x001fce0000000000 */
[----:B------:R0:W2:Y:S02]  /*1fb90*/  F2I.FTZ.U32.TRUNC.NTZ R3, R2 ;  /* 0x0000000200037305 */ /* 0x0000a4000021f000 */
[----:B0-----:R-:W-:Y:S01]  /*1fba0*/  IMAD.MOV.U32 R2, RZ, RZ, RZ ;  /* 0x000000ffff027224 */ /* 0x001fe200078e00ff */
[----:B--2---:R-:W-:-:S05]  /*1fbb0*/  IADD3 R9, RZ, -R3, RZ ;  /* 0x80000003ff097210 */ /* 0x004fca0007ffe0ff */
[----:B------:R-:W-:-:S04]  /*1fbc0*/  IMAD R9, R9, R10, RZ ;  /* 0x0000000a09097224 */ /* 0x000fc800078e02ff */
[----:B------:R-:W-:Y:S01]  /*1fbd0*/  IMAD.HI.U32 R3, R3, R9, R2 ;  /* 0x0000000903037227 */ /* 0x000fe200078e0002 */
[----:B------:R-:W-:Y:S02]  /*1fbe0*/  IABS R2, R7 ;  /* 0x0000000700027213 */ /* 0x000fe40000000000 */
[----:B------:R-:W-:Y:S02]  /*1fbf0*/  IABS R9, R0 ;  /* 0x0000000000097213 */ /* 0x000fe40000000000 */
[----:B------:R-:W-:-:S03]  /*1fc00*/  IADD3 R2, RZ, -R2, RZ ;  /* 0x80000002ff027210 */ /* 0x000fc60007ffe0ff */
[----:B------:R-:W-:-:S04]  /*1fc10*/  IMAD.HI.U32 R6, R3, R9, RZ ;  /* 0x0000000903067227 */ /* 0x000fc800078e00ff */
[----:B------:R-:W-:Y:S02]  /*1fc20*/  VIADD R3, R12, 0xffffffe ;  /* 0x0ffffffe0c037836 */ /* 0x000fe40000000000 */
[----:B------:R-:W-:-:S04]  /*1fc30*/  IMAD R9, R6, R2, R9 ;  /* 0x0000000206097224 */ /* 0x000fc800078e0209 */
[----:B------:R-:W0:Y:S01]  /*1fc40*/  F2I.FTZ.U32.TRUNC.NTZ R3, R3 ;  /* 0x0000000300037305 */ /* 0x000e22000021f000 */
[----:B------:R-:W-:-:S13]  /*1fc50*/  ISETP.GT.U32.AND P1, PT, R10, R9, PT ;  /* 0x000000090a00720c */ /* 0x000fda0003f24070 */
[----:B------:R-:W-:Y:S01]  /*1fc60*/  @!P1 IMAD.IADD R9, R9, 0x1, -R10 ;  /* 0x0000000109099824 */ /* 0x000fe200078e0a0a */
[----:B0-----:R-:W-:Y:S01]  /*1fc70*/  IADD3 R2, RZ, -R3, RZ ;  /* 0x80000003ff027210 */ /* 0x001fe20007ffe0ff */
[----:B------:R-:W-:Y:S01]  /*1fc80*/  @!P1 VIADD R6, R6, 0x1 ;  /* 0x0000000106069836 */ /* 0x000fe20000000000 */
[----:B------:R-:W-:Y:S02]  /*1fc90*/  ISETP.NE.AND P1, PT, R7, RZ, PT ;  /* 0x000000ff0700720c */ /* 0x000fe40003f25270 */
[----:B------:R-:W-:Y:S01]  /*1fca0*/  ISETP.GE.U32.AND P0, PT, R9, R10, PT ;  /* 0x0000000a0900720c */ /* 0x000fe20003f06070 */
[----:B------:R-:W-:Y:S02]  /*1fcb0*/  IMAD R9, R2, R5, RZ ;  /* 0x0000000502097224 */ /* 0x000fe400078e02ff */
[----:B------:R-:W-:-:S04]  /*1fcc0*/  IMAD.MOV.U32 R2, RZ, RZ, RZ ;  /* 0x000000ffff027224 */ /* 0x000fc800078e00ff */
[----:B------:R-:W-:Y:S01]  /*1fcd0*/  IMAD.HI.U32 R9, R3, R9, R2 ;  /* 0x0000000903097227 */ /* 0x000fe200078e0002 */
[----:B------:R-:W-:Y:S02]  /*1fce0*/  LOP3.LUT R2, R0, R7, RZ, 0x3c, !PT ;  /* 0x0000000700027212 */ /* 0x000fe400078e3cff */
[----:B------:R-:W-:Y:S02]  /*1fcf0*/  IABS R3, R4 ;  /* 0x0000000400037213 */ /* 0x000fe40000000000 */
[----:B------:R-:W-:Y:S02]  /*1fd00*/  ISETP.GE.AND P2, PT, R2, RZ, PT ;  /* 0x000000ff0200720c */ /* 0x000fe40003f46270 */
[----:B------:R-:W-:Y:S01]  /*1fd10*/  @P0 IADD3 R6, R6, 0x1, RZ ;  /* 0x0000000106060810 */ /* 0x000fe20007ffe0ff */
[----:B------:R-:W-:-:S10]  /*1fd20*/  IMAD.MOV R3, RZ, RZ, -R3 ;  /* 0x000000ffff037224 */ /* 0x000fd400078e0a03 */
        /* <DEDUP_REMOVED lines=8> */
[-C--:B------:R-:W-:Y:S01]  /*1fdb0*/  @!P1 IADD3 R2, R2, -R5.reuse, RZ ;  /* 0x8000000502029210 */ /* 0x080fe20007ffe0ff */
[----:B------:R-:W-:Y:S01]  /*1fdc0*/  @!P1 VIADD R9, R9, 0x1 ;  /* 0x0000000109099836 */ /* 0x000fe20000000000 */
[----:B------:R-:W-:Y:S02]  /*1fdd0*/  ISETP.NE.AND P1, PT, R4, RZ, PT ;  /* 0x000000ff0400720c */ /* 0x000fe40003f25270 */
[----:B------:R-:W-:Y:S02]  /*1fde0*/  ISETP.GE.U32.AND P0, PT, R2, R5, PT ;  /* 0x000000050200720c */ /* 0x000fe40003f06070 */
[----:B------:R-:W-:-:S04]  /*1fdf0*/  LOP3.LUT R2, R6, R4, RZ, 0x3c, !PT ;  /* 0x0000000406027212 */ /* 0x000fc800078e3cff */
[----:B------:R-:W-:-:S07]  /*1fe00*/  ISETP.GE.AND P2, PT, R2, RZ, PT ;  /* 0x000000ff0200720c */ /* 0x000fce0003f46270 */
[----:B------:R-:W-:-:S06]  /*1fe10*/  @P0 VIADD R9, R9, 0x1 ;  /* 0x0000000109090836 */ /* 0x000fcc0000000000 */
[----:B------:R-:W-:Y:S02]  /*1fe20*/  @!P2 IADD3 R9, -R9, RZ, RZ ;  /* 0x000000ff0909a210 */ /* 0x000fe40007ffe1ff */
[----:B------:R-:W-:-:S05]  /*1fe30*/  @!P1 LOP3.LUT R9, RZ, R4, RZ, 0x33, !PT ;  /* 0x00000004ff099212 */ /* 0x000fca00078e33ff */
[--C-:B------:R-:W-:Y:S02]  /*1fe40*/  IMAD.MOV R3, RZ, RZ, -R9.reuse ;  /* 0x000000ffff037224 */ /* 0x100fe400078e0a09 */
[C---:B------:R-:W-:Y:S02]  /*1fe50*/  IMAD R9, R4.reuse, 0x1000000, R9 ;  /* 0x0100000004097824 */ /* 0x040fe400078e0209 */
[----:B------:R-:W-:-:S04]  /*1fe60*/  IMAD R18, R4, R3, R6 ;  /* 0x0000000304127224 */ /* 0x000fc800078e0206 */
[----:B------:R-:W-:Y:S01]  /*1fe70*/  IMAD R18, R18, 0x10000, R9 ;  /* 0x0001000012127824 */ /* 0x000fe200078e0209 */
[----:B------:R-:W-:Y:S06]  /*1fe80*/  BRA `(.L_x_778) ;  /* 0x00000000001c7947 */ /* 0x000fec0003800000 */
.L_x_772:
[----:B------:R-:W-:Y:S01]  /*1fe90*/  UMOV UR4, URZ ;  /* 0x0000003f00047c82 */ /* 0x000fe20008000000 */
[----:B------:R-:W-:Y:S01]  /*1fea0*/  UMOV UR5, URZ ;  /* 0x0000003f00057c82 */ /* 0x000fe20008000000 */
[----:B------:R-:W-:Y:S01]  /*1feb0*/  ULDC UR6, c[0x0][0xc3c] ;  /* 0x00030f0000067ab9 */ /* 0x000fe20000000800 */
[----:B------:R-:W-:Y:S01]  /*1fec0*/  MOV R16, R0 ;  /* 0x0000000000107202 */ /* 0x000fe20000000f00 */
[----:B------:R-:W-:Y:S01]  /*1fed0*/  IMAD.U32 R17, RZ, RZ, UR4 ;  /* 0x00000004ff117e24 */ /* 0x000fe2000f8e00ff */
[----:B------:R-:W-:Y:S01]  /*1fee0*/  MOV R19, UR6 ;  /* 0x0000000600137c02 */ /* 0x000fe20008000f00 */
[----:B------:R-:W-:-:S07]  /*1fef0*/  IMAD.U32 R18, RZ, RZ, UR5 ;  /* 0x00000005ff127e24 */ /* 0x000fce000f8e00ff */
.L_x_778:
        /* <DEDUP_REMOVED lines=10> */
.L_x_769:
[----:B------:R-:W-:Y:S02]  /*1ffa0*/  ULDC UR4, c[0x0][0xc3c] ;  /* 0x00030f0000047ab9 */ /* 0x000fe40000000800 */
[----:B---3--:R-:W-:-:S13]  /*1ffb0*/  ISETP.GE.AND P0, PT, R19, UR4, PT ;  /* 0x0000000413007c0c */ /* 0x008fda000bf06270 */
[----:B------:R-:W-:Y:S05]  /*1ffc0*/  @!P0 BRA `(.L_x_779) ;  /* 0xffffff9c00f48947 */ /* 0x000fea000383ffff */
[----:B------:R-:W-:Y:S05]  /*1ffd0*/  BSYNC B8 ;  /* 0x0000000000087941 */ /* 0x000fea0003800000 */
.L_x_676:
[----:B------:R-:W3:Y:S01]  /*1ffe0*/  LDL.LU R0, [R1+0x20] ;  /* 0x0000200001007983 */ /* 0x000ee20000300800 */
[----:B------:R-:W-:Y:S01]  /*1fff0*/  BSSY B0, `(.L_x_780) ;  /* 0x000000b000007945 */ /* 0x000fe20003800000 */
[----:B------:R-:W4:Y:S01]  /*20000*/  S2R R5, SR_CgaCtaId ;  /* 0x0000000000057919 */ /* 0x000f220000008800 */
[----:B---3--:R-:W-:-:S05]  /*20010*/  VIADD R0, R0, 0x1 ;  /* 0x0000000100007836 */ /* 0x008fca0000000000 */
[----:B0-----:R-:W-:-:S04]  /*20020*/  LEA.HI R2, R0, R0, RZ, 0x1 ;  /* 0x0000000000027211 */ /* 0x001fc800078f08ff */
[----:B------:R-:W-:Y:S02]  /*20030*/  LOP3.LUT R3, R2, 0xfffffffe, RZ, 0xc0, !PT ;  /* 0xfffffffe02037812 */ /* 0x000fe400078ec0ff */
[----:B------:R-:W-:-:S03]  /*20040*/  MOV R2, 0x400 ;  /* 0x0000040000027802 */ /* 0x000fc60000000f00 */
[----:B------:R-:W-:Y:S01]  /*20050*/  IMAD.IADD R0, R0, 0x1, -R3 ;  /* 0x0000000100007824 */ /* 0x000fe200078e0a03 */
[----:B----4-:R-:W-:-:S04]  /*20060*/  LEA R4, R5, R2, 0x18 ;  /* 0x0000000205047211 */ /* 0x010fc800078ec0ff */
[----:B------:R-:W-:-:S04]  /*20070*/  SHF.L.U32 R0, R0, 0x1f, RZ ;  /* 0x0000001f00007819 */ /* 0x000fc800000006ff */
[----:B------:R-:W0:Y:S02]  /*20080*/  SYNCS.PHASECHK.TRANS64.TRYWAIT P0, [R4+URZ+0x2a820], R0 ;  /* 0x02a82000040075a7 */ /* 0x000e24000800017f */
[----:B0-----:R-:W-:Y:S05]  /*20090*/  @!P0 BRA `(.L_x_781) ;  /* 0x0000004800988947 */ /* 0x001fea0003800000 */
.L_x_949:
[----:B------:R-:W-:Y:S05]  /*200a0*/  BSYNC B0 ;  /* 0x0000000000007941 */ /* 0x000fea0003800000 */
.L_x_780:
[----:B------:R-:W-:-:S03]  /*200b0*/  UMOV UR4, 0xffffffff ;  /* 0xffffffff00047882 */ /* 0x000fc60000000000 */
[----:B------:R-:W-:Y:S05]  /*200c0*/  BRA.DIV UR4, `(.L_x_782) ;  /* 0x0000004a04a07947 */ /* 0x000fea000b800000 */
[----:B0-----:R-:W0:Y:S02]  /*200d0*/  S2R R0, SR_TID.X ;  /* 0x0000000000007919 */ /* 0x001e240000002100 */
[----:B0-----:R-:W-:-:S04]  /*200e0*/  SHF.R.U32.HI R0, RZ, 0x5, R0 ;  /* 0x00000005ff007819 */ /* 0x001fc80000011600 */
[----:B------:R-:W-:-:S05]  /*200f0*/  LOP3.LUT R0, R0, 0x3, RZ, 0xc0, !PT ;  /* 0x0000000300007812 */ /* 0x000fca00078ec0ff */
[----:B------:R0:W3:Y:S02]  /*20100*/  SHFL.IDX PT, R14, R0, RZ, 0x1f ;  /* 0x00001fff000e7589 */ /* 0x0000e400000e0000 */
.L_x_952:
[----:B---3--:R-:W-:-:S13]  /*20110*/  ISETP.NE.AND P0, PT, R14, RZ, PT ;  /* 0x000000ff0e00720c */ /* 0x008fda0003f05270 */
[----:B------:R-:W-:Y:S05]  /*20120*/  @P0 BRA `(.L_x_446) ;  /* 0x0000000000880947 */ /* 0x000fea0003800000 */
[----:B------:R-:W-:-:S03]  /*20130*/  UMOV UR4, 0xffffffff ;  /* 0xffffffff00047882 */ /* 0x000fc60000000000 */
[----:B------:R-:W-:Y:S05]  /*20140*/  BRA.DIV UR4, `(.L_x_783) ;  /* 0x0000004a04b47947 */ /* 0x000fea000b800000 */
[----:B------:R-:W-:-:S13]  /*20150*/  ELECT P6, URZ, PT ;  /* 0x00000000003f782f */ /* 0x000fda00038c0000 */
.L_x_955:
[----:B------:R-:W-:Y:S05]  /*20160*/  @!P6 BRA `(.L_x_446) ;  /* 0x000000000078e947 */ /* 0x000fea0003800000 */
[----:B------:R-:W-:-:S06]  /*20170*/  ULOP3.LUT UR4, UR60, 0x2, URZ, 0xfc, !UPT ;  /* 0x000000023c047892 */ /* 0x000fcc000f8efc3f */
[----:B0-----:R-:W-:-:S04]  /*20180*/  MOV R0, UR4 ;  /* 0x0000000400007c02 */ /* 0x001fc80008000f00 */
[----:B------:R-:W-:-:S13]  /*20190*/  ISETP.NE.AND P0, PT, R0, 0x3, PT ;  /* 0x000000030000780c */ /* 0x000fda0003f05270 */
[----:B------:R-:W-:Y:S05]  /*201a0*/  @!P0 BRA `(.L_x_784) ;  /* 0x0000000000048947 */ /* 0x000fea0003800000 */
[----:B------:R-:W-:Y:S01]  /*201b0*/  BPT.TRAP 0x1 ;  /* 0x000000040000795c */ /* 0x000fe20000300000 */
.L_x_784:
[C---:B------:R-:W-:Y:S01]  /*201c0*/  IMAD R5, R27.reuse, 0x8, R4 ;  /* 0x000000081b057824 */ /* 0x040fe200078e0204 */
[----:B------:R-:W-:Y:S01]  /*201d0*/  SHF.L.U32 R0, R28, 0x1f, RZ ;  /* 0x0000001f1c007819 */ /* 0x000fe200000006ff */
[----:B------:R-:W-:-:S03]  /*201e0*/  VIADD R27, R27, 0x1 ;  /* 0x000000011b1b7836 */ /* 0x000fc60000000000 */
[----:B------:R-:W0:Y:S02]  /*201f0*/  SYNCS.PHASECHK.TRANS64.TRYWAIT P1, [R5+URZ+0x2a840], R0 ;  /* 0x02a84000050075a7 */ /* 0x000e24000802017f */
[----:B------:R-:W-:-:S04]  /*20200*/  ISETP.NE.AND P2, PT, R27, 0x2, PT ;  /* 0x000000021b00780c */ /* 0x000fc80003f45270 */
[----:B------:R-:W-:Y:S01]  /*20210*/  SEL R3, RZ, 0x1, P2 ;  /* 0x00000001ff037807 */ /* 0x000fe20001000000 */
[----:B0-----:R-:W-:Y:S08]  /*20220*/  @!P1 BRA `(.L_x_785) ;  /* 0x00000048009c9947 */ /* 0x001ff00003800000 */
.L_x_956:
[----:B------:R-:W-:Y:S02]  /*20230*/  SEL R27, R27, RZ, P2 ;  /* 0x000000ff1b1b7207 */ /* 0x000fe40001000000 */
[----:B------:R-:W-:Y:S01]  /*20240*/  LOP3.LUT R2, R28, R3, RZ, 0x3c, !PT ;  /* 0x000000031c027212 */ /* 0x000fe200078e3cff */
[----:B------:R-:W-:Y:S06]  /*20250*/  @!P0 BRA `(.L_x_786) ;  /* 0x0000000000048947 */ /* 0x000fec0003800000 */
[----:B------:R-:W-:Y:S01]  /*20260*/  BPT.TRAP 0x1 ;  /* 0x000000040000795c */ /* 0x000fe20000300000 */
.L_x_786:
[----:B------:R-:W-:Y:S02]  /*20270*/  LEA R27, R27, R4, 0x3 ;  /* 0x000000041b1b7211 */ /* 0x000fe400078e18ff */
[----:B------:R-:W-:-:S04]  /*20280*/  SHF.L.U32 R2, R2, 0x1f, RZ ;  /* 0x0000001f02027819 */ /* 0x000fc800000006ff */
[----:B------:R-:W3:Y:S02]  /*20290*/  SYNCS.PHASECHK.TRANS64.TRYWAIT P1, [R27+URZ+0x2a840], R2 ;  /* 0x02a840021b0075a7 */ /* 0x000ee4000802017f */
[----:B---3--:R-:W-:Y:S05]  /*202a0*/  @!P1 BRA `(.L_x_787) ;  /* 0x0000004800909947 */ /* 0x008fea0003800000 */
.L_x_957:
[----:B------:R-:W-:Y:S05]  /*202b0*/  @!P0 BRA `(.L_x_788) ;  /* 0x0000000000048947 */ /* 0x000fea0003800000 */
[----:B------:R-:W-:Y:S01]  /*202c0*/  BPT.TRAP 0x1 ;  /* 0x000000040000795c */ /* 0x000fe20000300000 */
.L_x_788:
[----:B------:R-:W4:Y:S02]  /*202d0*/  SYNCS.PHASECHK.TRANS64.TRYWAIT P1, [R5+URZ+0x2a860], R0 ;  /* 0x02a86000050075a7 */ /* 0x000f24000802017f */
[----:B----4-:R-:W-:Y:S05]  /*202e0*/  @!P1 BRA `(.L_x_789) ;  /* 0x0000004800949947 */ /* 0x010fea0003800000 */
.L_x_958:
[----:B------:R-:W-:Y:S05]  /*202f0*/  @!P0 BRA `(.L_x_790) ;  /* 0x0000000000048947 */ /* 0x000fea0003800000 */
[----:B------:R-:W-:Y:S01]  /*20300*/  BPT.TRAP 0x1 ;  /* 0x000000040000795c */ /* 0x000fe20000300000 */
.L_x_790:
[----:B------:R0:W0:Y:S02]  /*20310*/  SYNCS.PHASECHK.TRANS64.TRYWAIT P0, [R27+URZ+0x2a860], R2 ;  /* 0x02a860021b0075a7 */ /* 0x000024000800017f */
[----:B0-----:R-:W-:Y:S05]  /*20320*/  @!P0 NANOSLEEP.SYNCS 0x989680 ;  /* 0x009896800000895d */ /* 0x001fea0003900000 */
[----:B------:R-:W0:Y:S02]  /*20330*/  @!P0 SYNCS.PHASECHK.TRANS64 P0, [R27+URZ+0x2a860], R2 ;  /* 0x02a860021b0085a7 */ /* 0x000e24000800007f */
[----:B0-----:R-:W-:Y:S05]  /*20340*/  @!P0 BRA `(.L_x_790) ;  /* 0xfffffffc00f08947 */ /* 0x001fea000383ffff */
.L_x_446:
[----:B------:R-:W-:Y:S05]  /*20350*/  BSYNC B9 ;  /* 0x0000000000097941 */ /* 0x000fea0003800000 */
.L_x_443:
[----:B------:R-:W-:Y:S05]  /*20360*/  EXIT ;  /* 0x000000000000794d */ /* 0x000fea0003800000 */
.L_x_466:
[----:B0-----:R0:W1:Y:S02]  /*20370*/  SYNCS.PHASECHK.TRANS64.TRYWAIT P5, [R85+URZ+0x2a890], R86 ;  /* 0x02a89056550075a7 */ /* 0x00106400080a017f */
[----:B-1----:R-:W-:Y:S05]  /*20380*/  @!P5 NANOSLEEP.SYNCS 0x989680 ;  /* 0x009896800000d95d */ /* 0x002fea0003900000 */
[----:B------:R-:W1:Y:S02]  /*20390*/  @!P5 SYNCS.PHASECHK.TRANS64 P5, [R85+URZ+0x2a890], R86 ;  /* 0x02a890565500d5a7 */ /* 0x000e6400080a007f */
[----:B-1----:R-:W-:Y:S05]  /*203a0*/  @!P5 BRA `(.L_x_466) ;  /* 0xfffffffc00f0d947 */ /* 0x002fea000383ffff */
[----:B------:R-:W-:Y:S05]  /*203b0*/  BRA `(.L_x_791) ;  /* 0xfffffe3800147947 */ /* 0x000fea000383ffff */
.L_x_467:
[----:B------:R-:W-:Y:S01]  /*203c0*/  BSSY B1, `(.L_x_792) ;  /* 0x0000008000017945 */ /* 0x000fe20003800000 */
[----:B------:R-:W-:Y:S01]  /*203d0*/  IMAD.MOV.U32 R13, RZ, RZ, R115 ;  /* 0x000000ffff0d7224 */ /* 0x000fe200078e0073 */
[----:B------:R-:W-:Y:S01]  /*203e0*/  MOV R11, 0x1c1f ;  /* 0x00001c1f000b7802 */ /* 0x000fe20000000f00 */
[----:B------:R-:W-:Y:S02]  /*203f0*/  IMAD.MOV.U32 R12, RZ, RZ, RZ ;  /* 0x000000ffff0c7224 */ /* 0x000fe400078e00ff */
[----:B------:R-:W-:-:S07]  /*20400*/  IMAD.MOV.U32 R15, RZ, RZ, -0x1 ;  /* 0xffffffffff0f7424 */ /* 0x000fce00078e00ff */
[----:B0-----:R-:W-:Y:S05]  /*20410*/  WARPSYNC.COLLECTIVE R15, `(.L_x_793) ;  /* 0x000000000f087348 */ /* 0x001fea0003c00000 */
[----:B------:R1:W2:Y:S02]  /*20420*/  SHFL.IDX P6, R14, R13, R12, R11 ;  /* 0x0000000c0d0e7389 */ /* 0x0002a400000c000b */
[----:B012---:R-:W-:Y:S01]  /*20430*/  ENDCOLLECTIVE ;  /* 0x000000000000791b */ /* 0x007fe20003800000 */
.L_x_793:
[----:B------:R-:W-:Y:S05]  /*20440*/  BSYNC B1 ;  /* 0x0000000000017941 */ /* 0x000fea0003800000 */
.L_x_792:
[----:B------:R-:W-:Y:S01]  /*20450*/  MOV R13, R118 ;  /* 0x00000076000d7202 */ /* 0x000fe20000000f00 */
[----:B------:R-:W-:Y:S01]  /*20460*/  IMAD.MOV.U32 R12, RZ, RZ, RZ ;  /* 0x000000ffff0c7224 */ /* 0x000fe200078e00ff */
[----:B------:R-:W-:Y:S01]  /*20470*/  MOV R15, 0xffffffff ;  /* 0xffffffff000f7802 */ /* 0x000fe20000000f00 */
[----:B------:R-:W-:Y:S02]  /*20480*/  IMAD.MOV.U32 R11, RZ, RZ, 0x1c1f ;  /* 0x00001c1fff0b7424 */ /* 0x000fe400078e00ff */
[----:B------:R-:W-:-:S07]  /*20490*/  IMAD.MOV.U32 R78, RZ, RZ, R14 ;  /* 0x000000ffff4e7224 */ /* 0x000fce00078e000e */
[----:B------:R-:W-:Y:S05]  /*204a0*/  WARPSYNC.COLLECTIVE R15, `(.L_x_794) ;  /* 0x000000000f087348 */ /* 0x000fea0003c00000 */
[----:B------:R0:W1:Y:S02]  /*204b0*/  SHFL.IDX P6, R14, R13, R12, R11 ;  /* 0x0000000c0d0e7389 */ /* 0x00006400000c000b */
[----:B01----:R-:W-:Y:S01]  /*204c0*/  ENDCOLLECTIVE ;  /* 0x000000000000791b */ /* 0x003fe20003800000 */
.L_x_794:
[----:B------:R-:W-:Y:S01]  /*204d0*/  IMAD.MOV.U32 R11, RZ, RZ, R14 ;  /* 0x000000ffff0b7224 */ /* 0x000fe200078e000e */
[----:B------:R-:W-:Y:S06]  /*204e0*/  BRA `(.L_x_795) ;  /* 0xfffffe3400dc7947 */ /* 0x000fec000383ffff */
.L_x_492:
[----:B------:R-:W-:Y:S01]  /*204f0*/  BSSY B1, `(.L_x_796) ;  /* 0x0000008000017945 */ /* 0x000fe20003800000 */
[----:B0---4-:R-:W-:Y:S01]  /*20500*/  IMAD.MOV.U32 R13, RZ, RZ, R115 ;  /* 0x000000ffff0d7224 */ /* 0x011fe200078e0073 */
[----:B------:R-:W-:Y:S01]  /*20510*/  MOV R12, 0x1 ;  /* 0x00000001000c7802 */ /* 0x000fe20000000f00 */
[----:B---3--:R-:W-:Y:S02]  /*20520*/  IMAD.MOV.U32 R11, RZ, RZ, 0x1c1f ;  /* 0x00001c1fff0b7424 */ /* 0x008fe400078e00ff */
[----:B------:R-:W-:-:S07]  /*20530*/  IMAD.MOV.U32 R15, RZ, RZ, -0x1 ;  /* 0xffffffffff0f7424 */ /* 0x000fce00078e00ff */
[----:B-12---:R-:W-:Y:S05]  /*20540*/  WARPSYNC.COLLECTIVE R15, `(.L_x_797) ;  /* 0x000000000f087348 */ /* 0x006fea0003c00000 */
[----:B------:R0:W3:Y:S02]  /*20550*/  SHFL.IDX P6, R14, R13, R12, R11 ;  /* 0x0000000c0d0e7389 */ /* 0x0000e400000c000b */
[----:B0123--:R-:W-:Y:S01]  /*20560*/  ENDCOLLECTIVE ;  /* 0x000000000000791b */ /* 0x00ffe20003800000 */
.L_x_797:
[----:B------:R-:W-:Y:S05]  /*20570*/  BSYNC B1 ;  /* 0x0000000000017941 */ /* 0x000fea0003800000 */
.L_x_796:
[----:B------:R-:W-:Y:S01]  /*20580*/  IMAD.MOV.U32 R13, RZ, RZ, R118 ;  /* 0x000000ffff0d7224 */ /* 0x000fe200078e0076 */
[----:B------:R-:W-:Y:S01]  /*20590*/  MOV R11, 0x1c1f ;  /* 0x00001c1f000b7802 */ /* 0x000fe20000000f00 */
[----:B------:R-:W-:Y:S01]  /*205a0*/  IMAD.MOV.U32 R12, RZ, RZ, 0x1 ;  /* 0x00000001ff0c7424 */ /* 0x000fe200078e00ff */
[----:B------:R-:W-:Y:S01]  /*205b0*/  MOV R115, R14 ;  /* 0x0000000e00737202 */ /* 0x000fe20000000f00 */
[----:B------:R-:W-:-:S07]  /*205c0*/  IMAD.MOV.U32 R15, RZ, RZ, -0x1 ;  /* 0xffffffffff0f7424 */ /* 0x000fce00078e00ff */
[----:B------:R-:W-:Y:S05]  /*205d0*/  WARPSYNC.COLLECTIVE R15, `(.L_x_798) ;  /* 0x000000000f087348 */ /* 0x000fea0003c00000 */
[----:B------:R0:W1:Y:S02]  /*205e0*/  SHFL.IDX P6, R14, R13, R12, R11 ;  /* 0x0000000c0d0e7389 */ /* 0x00006400000c000b */
[----:B01----:R-:W-:Y:S01]  /*205f0*/  ENDCOLLECTIVE ;  /* 0x000000000000791b */ /* 0x003fe20003800000 */
.L_x_798:
[----:B------:R-:W-:Y:S01]  /*20600*/  IMAD.MOV.U32 R118, RZ, RZ, R14 ;  /* 0x000000ffff767224 */ /* 0x000fe200078e000e */
[----:B------:R-:W-:Y:S06]  /*20610*/  BRA `(.L_x_799) ;  /* 0xfffffe4800e87947 */ /* 0x000fec000383ffff */
.L_x_522:
[----:B0-----:R0:W1:Y:S02]  /*20620*/  SYNCS.PHASECHK.TRANS64.TRYWAIT P5, [R85+URZ+0x2a890], R86 ;  /* 0x02a89056550075a7 */ /* 0x00106400080a017f */
[----:B-1----:R-:W-:Y:S05]  /*20630*/  @!P5 NANOSLEEP.SYNCS 0x989680 ;  /* 0x009896800000d95d */ /* 0x002fea0003900000 */
[----:B------:R-:W1:Y:S02]  /*20640*/  @!P5 SYNCS.PHASECHK.TRANS64 P5, [R85+URZ+0x2a890], R86 ;  /* 0x02a890565500d5a7 */ /* 0x000e6400080a007f */
[----:B-1----:R-:W-:Y:S05]  /*20650*/  @!P5 BRA `(.L_x_522) ;  /* 0xfffffffc00f0d947 */ /* 0x002fea000383ffff */
[----:B------:R-:W-:Y:S05]  /*20660*/  BRA `(.L_x_800) ;  /* 0xfffffe6c00087947 */ /* 0x000fea000383ffff */
.L_x_523:
        /* <DEDUP_REMOVED lines=8> */
.L_x_802:
[----:B------:R-:W-:Y:S05]  /*206f0*/  BSYNC B1 ;  /* 0x0000000000017941 */ /* 0x000fea0003800000 */
.L_x_801:
[----:B------:R-:W-:Y:S01]  /*20700*/  IMAD.MOV.U32 R13, RZ, RZ, R118 ;  /* 0x000000ffff0d7224 */ /* 0x000fe200078e0076 */
[----:B------:R-:W-:Y:S01]  /*20710*/  MOV R12, RZ ;  /* 0x000000ff000c7202 */ /* 0x000fe20000000f00 */
[----:B------:R-:W-:Y:S02]  /*20720*/  IMAD.MOV.U32 R11, RZ, RZ, 0x1c1f ;  /* 0x00001c1fff0b7424 */ /* 0x000fe400078e00ff */
[----:B------:R-:W-:Y:S02]  /*20730*/  IMAD.MOV.U32 R15, RZ, RZ, -0x1 ;  /* 0xffffffffff0f7424 */ /* 0x000fe400078e00ff */
[----:B------:R-:W-:-:S07]  /*20740*/  IMAD.MOV.U32 R117, RZ, RZ, R14 ;  /* 0x000000ffff757224 */ /* 0x000fce00078e000e */
[----:B------:R-:W-:Y:S05]  /*20750*/  WARPSYNC.COLLECTIVE R15, `(.L_x_803) ;  /* 0x000000000f087348 */ /* 0x000fea0003c00000 */
[----:B------:R0:W1:Y:S02]  /*20760*/  SHFL.IDX P6, R14, R13, R12, R11 ;  /* 0x0000000c0d0e7389 */ /* 0x00006400000c000b */
[----:B01----:R-:W-:Y:S01]  /*20770*/  ENDCOLLECTIVE ;  /* 0x000000000000791b */ /* 0x003fe20003800000 */
.L_x_803:
[----:B------:R-:W-:Y:S01]  /*20780*/  MOV R11, R14 ;  /* 0x0000000e000b7202 */ /* 0x000fe20000000f00 */
[----:B------:R-:W-:Y:S06]  /*20790*/  BRA `(.L_x_804) ;  /* 0xfffffe6800d87947 */ /* 0x000fec000383ffff */
.L_x_536:
[----:B------:R-:W-:Y:S01]  /*207a0*/  BSSY B1, `(.L_x_805) ;  /* 0x0000008000017945 */ /* 0x000fe20003800000 */
[----:B--234-:R-:W-:Y:S01]  /*207b0*/  IMAD.MOV.U32 R13, RZ, RZ, R115 ;  /* 0x000000ffff0d7224 */ /* 0x01cfe200078e0073 */
[----:B------:R-:W-:Y:S01]  /*207c0*/  MOV R11, 0x1c1f ;  /* 0x00001c1f000b7802 */ /* 0x000fe20000000f00 */
[----:B------:R-:W-:Y:S02]  /*207d0*/  IMAD.MOV.U32 R12, RZ, RZ, 0x1 ;  /* 0x00000001ff0c7424 */ /* 0x000fe400078e00ff */
[----:B------:R-:W-:-:S07]  /*207e0*/  IMAD.MOV.U32 R15, RZ, RZ, -0x1 ;  /* 0xffffffffff0f7424 */ /* 0x000fce00078e00ff */
[----:B01----:R-:W-:Y:S05]  /*207f0*/  WARPSYNC.COLLECTIVE R15, `(.L_x_806) ;  /* 0x000000000f087348 */ /* 0x003fea0003c00000 */
[----:B------:R2:W3:Y:S02]  /*20800*/  SHFL.IDX P6, R14, R13, R12, R11 ;  /* 0x0000000c0d0e7389 */ /* 0x0004e400000c000b */
[----:B0123--:R-:W-:Y:S01]  /*20810*/  ENDCOLLECTIVE ;  /* 0x000000000000791b */ /* 0x00ffe20003800000 */
.L_x_806:
[----:B------:R-:W-:Y:S05]  /*20820*/  BSYNC B1 ;  /* 0x0000000000017941 */ /* 0x000fea0003800000 */
.L_x_805:
[----:B------:R-:W-:Y:S01]  /*20830*/  MOV R13, R118 ;  /* 0x00000076000d7202 */ /* 0x000fe20000000f00 */
[----:B------:R-:W-:Y:S01]  /*20840*/  IMAD.MOV.U32 R12, RZ, RZ, 0x1 ;  /* 0x00000001ff0c7424 */ /* 0x000fe200078e00ff */
[----:B------:R-:W-:Y:S01]  /*20850*/  MOV R15, 0xffffffff ;  /* 0xffffffff000f7802 */ /* 0x000fe20000000f00 */
[----:B------:R-:W-:Y:S02]  /*20860*/  IMAD.MOV.U32 R11, RZ, RZ, 0x1c1f ;  /* 0x00001c1fff0b7424 */ /* 0x000fe400078e00ff */
[----:B------:R-:W-:-:S07]  /*20870*/  IMAD.MOV.U32 R115, RZ, RZ, R14 ;  /* 0x000000ffff737224 */ /* 0x000fce00078e000e */
[----:B------:R-:W-:Y:S05]  /*20880*/  WARPSYNC.COLLECTIVE R15, `(.L_x_807) ;  /* 0x000000000f087348 */ /* 0x000fea0003c00000 */
[----:B------:R0:W1:Y:S02]  /*20890*/  SHFL.IDX P6, R14, R13, R12, R11 ;  /* 0x0000000c0d0e7389 */ /* 0x00006400000c000b */
[----:B01----:R-:W-:Y:S01]  /*208a0*/  ENDCOLLECTIVE ;  /* 0x000000000000791b */ /* 0x003fe20003800000 */
.L_x_807:
[----:B------:R-:W-:Y:S01]  /*208b0*/  IMAD.MOV.U32 R118, RZ, RZ, R14 ;  /* 0x000000ffff767224 */ /* 0x000fe200078e000e */
[----:B------:R-:W-:Y:S06]  /*208c0*/  BRA `(.L_x_808) ;  /* 0xfffffe8000807947 */ /* 0x000fec000383ffff */
.L_x_549:
[----:B-1----:R1:W2:Y:S02]  /*208d0*/  SYNCS.PHASECHK.TRANS64.TRYWAIT P3, [R85+URZ+0x2a890], R86 ;  /* 0x02a89056550075a7 */ /* 0x0022a4000806017f */
[----:B--2---:R-:W-:Y:S05]  /*208e0*/  @!P3 NANOSLEEP.SYNCS 0x989680 ;  /* 0x009896800000b95d */ /* 0x004fea0003900000 */
[----:B------:R-:W2:Y:S02]  /*208f0*/  @!P3 SYNCS.PHASECHK.TRANS64 P3, [R85+URZ+0x2a890], R86 ;  /* 0x02a890565500b5a7 */ /* 0x000ea4000806007f */
[----:B--2---:R-:W-:Y:S05]  /*20900*/  @!P3 BRA `(.L_x_549) ;  /* 0xfffffffc00f0b947 */ /* 0x004fea000383ffff */
[----:B------:R-:W-:Y:S05]  /*20910*/  BRA `(.L_x_809) ;  /* 0xfffffe9800407947 */ /* 0x000fea000383ffff */
.L_x_550:
[----:B------:R-:W-:Y:S01]  /*20920*/  BSSY B1, `(.L_x_810) ;  /* 0x0000008000017945 */ /* 0x000fe20003800000 */
[----:B------:R-:W-:Y:S01]  /*20930*/  IMAD.MOV.U32 R13, RZ, RZ, R37 ;  /* 0x000000ffff0d7224 */ /* 0x000fe200078e0025 */
[----:B------:R-:W-:Y:S01]  /*20940*/  MOV R12, RZ ;  /* 0x000000ff000c7202 */ /* 0x000fe20000000f00 */
[----:B------:R-:W-:Y:S02]  /*20950*/  IMAD.MOV.U32 R11, RZ, RZ, 0x1c1f ;  /* 0x00001c1fff0b7424 */ /* 0x000fe400078e00ff */
[----:B------:R-:W-:-:S07]  /*20960*/  IMAD.MOV.U32 R15, RZ, RZ, -0x1 ;  /* 0xffffffffff0f7424 */ /* 0x000fce00078e00ff */
[----:B-1----:R-:W-:Y:S05]  /*20970*/  WARPSYNC.COLLECTIVE R15, `(.L_x_811) ;  /* 0x000000000f087348 */ /* 0x002fea0003c00000 */
[----:B------:R0:W2:Y:S02]  /*20980*/  SHFL.IDX P6, R14, R13, R12, R11 ;  /* 0x0000000c0d0e7389 */ /* 0x0000a400000c000b */
[----:B012---:R-:W-:Y:S01]  /*20990*/  ENDCOLLECTIVE ;  /* 0x000000000000791b */ /* 0x007fe20003800000 */
.L_x_811:
[----:B------:R-:W-:Y:S05]  /*209a0*/  BSYNC B1 ;  /* 0x0000000000017941 */ /* 0x000fea0003800000 */
.L_x_810:
[----:B------:R-:W-:Y:S01]  /*209b0*/  IMAD.MOV.U32 R13, RZ, RZ, R36 ;  /* 0x000000ffff0d7224 */ /* 0x000fe200078e0024 */
[----:B------:R-:W-:Y:S01]  /*209c0*/  MOV R11, 0x1c1f ;  /* 0x00001c1f000b7802 */ /* 0x000fe20000000f00 */
[----:B------:R-:W-:Y:S01]  /*209d0*/  IMAD.MOV.U32 R12, RZ, RZ, RZ ;  /* 0x000000ffff0c7224 */ /* 0x000fe200078e00ff */
[----:B------:R-:W-:Y:S01]  /*209e0*/  MOV R40, R14 ;  /* 0x0000000e00287202 */ /* 0x000fe20000000f00 */
[----:B------:R-:W-:-:S07]  /*209f0*/  IMAD.MOV.U32 R15, RZ, RZ, -0x1 ;  /* 0xffffffffff0f7424 */ /* 0x000fce00078e00ff */
[----:B------:R-:W-:Y:S05]  /*20a00*/  WARPSYNC.COLLECTIVE R15, `(.L_x_812) ;  /* 0x000000000f087348 */ /* 0x000fea0003c00000 */
[----:B------:R0:W1:Y:S02]  /*20a10*/  SHFL.IDX P6, R14, R13, R12, R11 ;  /* 0x0000000c0d0e7389 */ /* 0x00006400000c000b */
[----:B01----:R-:W-:Y:S01]  /*20a20*/  ENDCOLLECTIVE ;  /* 0x000000000000791b */ /* 0x003fe20003800000 */
.L_x_812:
[----:B------:R-:W-:Y:S01]  /*20a30*/  IMAD.MOV.U32 R39, RZ, RZ, R14 ;  /* 0x000000ffff277224 */ /* 0x000fe200078e000e */
[----:B------:R-:W-:Y:S06]  /*20a40*/  BRA `(.L_x_813) ;  /* 0xfffffe98005c7947 */ /* 0x000fec000383ffff */
.L_x_553:
[----:B------:R-:W-:Y:S01]  /*20a50*/  BSSY B1, `(.L_x_814) ;  /* 0x0000008000017945 */ /* 0x000fe20003800000 */
[----:B----4-:R-:W-:Y:S01]  /*20a60*/  MOV R13, R37 ;  /* 0x00000025000d7202 */ /* 0x010fe20000000f00 */
[----:B------:R-:W-:Y:S01]  /*20a70*/  IMAD.MOV.U32 R12, RZ, RZ, 0x1 ;  /* 0x00000001ff0c7424 */ /* 0x000fe200078e00ff */
[----:B------:R-:W-:Y:S01]  /*20a80*/  MOV R15, 0xffffffff ;  /* 0xffffffff000f7802 */ /* 0x000fe20000000f00 */
[----:B------:R-:W-:-:S07]  /*20a90*/  IMAD.MOV.U32 R11, RZ, RZ, 0x1c1f ;  /* 0x00001c1fff0b7424 */ /* 0x000fce00078e00ff */
[----:B0123--:R-:W-:Y:S05]  /*20aa0*/  WARPSYNC.COLLECTIVE R15, `(.L_x_815) ;  /* 0x000000000f087348 */ /* 0x00ffea0003c00000 */
[----:B------:R4:W0:Y:S02]  /*20ab0*/  SHFL.IDX P6, R14, R13, R12, R11 ;  /* 0x0000000c0d0e7389 */ /* 0x00082400000c000b */
[----:B01234-:R-:W-:Y:S01]  /*20ac0*/  ENDCOLLECTIVE ;  /* 0x000000000000791b */ /* 0x01ffe20003800000 */
.L_x_815:
[----:B------:R-:W-:Y:S05]  /*20ad0*/  BSYNC B1 ;  /* 0x0000000000017941 */ /* 0x000fea0003800000 */
.L_x_814:
[----:B------:R-:W-:Y:S01]  /*20ae0*/  IMAD.MOV.U32 R13, RZ, RZ, R36 ;  /* 0x000000ffff0d7224 */ /* 0x000fe200078e0024 */
[----:B------:R-:W-:Y:S01]  /*20af0*/  MOV R12, 0x1 ;  /* 0x00000001000c7802 */ /* 0x000fe20000000f00 */
[----:B------:R-:W-:Y:S02]  /*20b00*/  IMAD.MOV.U32 R11, RZ, RZ, 0x1c1f ;  /* 0x00001c1fff0b7424 */ /* 0x000fe400078e00ff */
[----:B------:R-:W-:Y:S02]  /*20b10*/  IMAD.MOV.U32 R15, RZ, RZ, -0x1 ;  /* 0xffffffffff0f7424 */ /* 0x000fe400078e00ff */
[----:B------:R-:W-:-:S07]  /*20b20*/  IMAD.MOV.U32 R40, RZ, RZ, R14 ;  /* 0x000000ffff287224 */ /* 0x000fce00078e000e */
[----:B------:R-:W-:Y:S05]  /*20b30*/  WARPSYNC.COLLECTIVE R15, `(.L_x_816) ;  /* 0x000000000f087348 */ /* 0x000fea0003c00000 */
[----:B------:R0:W1:Y:S02]  /*20b40*/  SHFL.IDX P6, R14, R13, R12, R11 ;  /* 0x0000000c0d0e7389 */ /* 0x00006400000c000b */
[----:B01----:R-:W-:Y:S01]  /*20b50*/  ENDCOLLECTIVE ;  /* 0x000000000000791b */ /* 0x003fe20003800000 */
.L_x_816:
[----:B------:R-:W-:Y:S01]  /*20b60*/  MOV R39, R14 ;  /* 0x0000000e00277202 */ /* 0x000fe20000000f00 */
[----:B------:R-:W-:Y:S06]  /*20b70*/  BRA `(.L_x_817) ;  /* 0xfffffe9800b87947 */ /* 0x000fec000383ffff */
.L_x_557:
[----:B------:R0:W0:Y:S02]  /*20b80*/  SYNCS.PHASECHK.TRANS64.TRYWAIT P2, [R85+URZ+0x2a8b0], R86 ;  /* 0x02a8b056550075a7 */ /* 0x000024000804017f */
[----:B0-----:R-:W-:Y:S05]  /*20b90*/  @!P2 NANOSLEEP.SYNCS 0x989680 ;  /* 0x009896800000a95d */ /* 0x001fea0003900000 */
[----:B------:R-:W0:Y:S02]  /*20ba0*/  @!P2 SYNCS.PHASECHK.TRANS64 P2, [R85+URZ+0x2a8b0], R86 ;  /* 0x02a8b0565500a5a7 */ /* 0x000e24000804007f */
[----:B0-----:R-:W-:Y:S05]  /*20bb0*/  @!P2 BRA `(.L_x_557) ;  /* 0xfffffffc00f0a947 */ /* 0x001fea000383ffff */
[----:B------:R-:W-:Y:S05]  /*20bc0*/  BRA `(.L_x_818) ;  /* 0xfffffe9c00907947 */ /* 0x000fea000383ffff */
.L_x_577:
[----:B------:R-:W-:Y:S01]  /*20bd0*/  BSSY B1, `(.L_x_819) ;  /* 0x0000008000017945 */ /* 0x000fe20003800000 */
[----:B------:R-:W-:Y:S01]  /*20be0*/  IMAD.MOV.U32 R13, RZ, RZ, R24 ;  /* 0x000000ffff0d7224 */ /* 0x000fe200078e0018 */
[----:B------:R-:W-:Y:S01]  /*20bf0*/  MOV R11, 0x1c1f ;  /* 0x00001c1f000b7802 */ /* 0x000fe20000000f00 */
[----:B------:R-:W-:Y:S02]  /*20c00*/  IMAD.MOV.U32 R12, RZ, RZ, RZ ;  /* 0x000000ffff0c7224 */ /* 0x000fe400078e00ff */
[----:B------:R-:W-:-:S07]  /*20c10*/  IMAD.MOV.U32 R15, RZ, RZ, -0x1 ;  /* 0xffffffffff0f7424 */ /* 0x000fce00078e00ff */
[----:B---3--:R-:W-:Y:S05]  /*20c20*/  WARPSYNC.COLLECTIVE R15, `(.L_x_820) ;  /* 0x000000000f087348 */ /* 0x008fea0003c00000 */
[----:B------:R0:W1:Y:S02]  /*20c30*/  SHFL.IDX P6, R14, R13, R12, R11 ;  /* 0x0000000c0d0e7389 */ /* 0x00006400000c000b */
[----:B01-3--:R-:W-:Y:S01]  /*20c40*/  ENDCOLLECTIVE ;  /* 0x000000000000791b */ /* 0x00bfe20003800000 */
.L_x_820:
[----:B------:R-:W-:Y:S05]  /*20c50*/  BSYNC B1 ;  /* 0x0000000000017941 */ /* 0x000fea0003800000 */
.L_x_819:
        /* <DEDUP_REMOVED lines=8> */
.L_x_821:
[----:B------:R-:W-:Y:S02]  /*20ce0*/  IMAD.MOV.U32 R13, RZ, RZ, R41 ;  /* 0x000000ffff0d7224 */ /* 0x000fe400078e0029 */
[----:B------:R-:W-:-:S07]  /*20cf0*/  IMAD.MOV.U32 R38, RZ, RZ, R14 ;  /* 0x000000ffff267224 */ /* 0x000fce00078e000e */
[----:B------:R-:W-:Y:S05]  /*20d00*/  WARPSYNC.COLLECTIVE R15, `(.L_x_822) ;  /* 0x000000000f087348 */ /* 0x000fea0003c00000 */
[----:B------:R0:W1:Y:S02]  /*20d10*/  SHFL.IDX P6, R14, R13, R12, R11 ;  /* 0x0000000c0d0e7389 */ /* 0x00006400000c000b */
[----:B01----:R-:W-:Y:S01]  /*20d20*/  ENDCOLLECTIVE ;  /* 0x000000000000791b */ /* 0x003fe20003800000 */
.L_x_822:
[----:B------:R-:W-:Y:S01]  /*20d30*/  IMAD.MOV.U32 R13, RZ, RZ, R40 ;  /* 0x000000ffff0d7224 */ /* 0x000fe200078e0028 */
[----:B------:R-:W-:-:S07]  /*20d40*/  MOV R41, R14 ;  /* 0x0000000e00297202 */ /* 0x000fce0000000f00 */
[----:B------:R-:W-:Y:S05]  /*20d50*/  WARPSYNC.COLLECTIVE R15, `(.L_x_823) ;  /* 0x000000000f087348 */ /* 0x000fea0003c00000 */
[----:B------:R0:W1:Y:S02]  /*20d60*/  SHFL.IDX P6, R14, R13, R12, R11 ;  /* 0x0000000c0d0e7389 */ /* 0x00006400000c000b */
[----:B01----:R-:W-:Y:S01]  /*20d70*/  ENDCOLLECTIVE ;  /* 0x000000000000791b */ /* 0x003fe20003800000 */
.L_x_823:
[----:B------:R-:W-:Y:S01]  /*20d80*/  IMAD.MOV.U32 R40, RZ, RZ, R14 ;  /* 0x000000ffff287224 */ /* 0x000fe200078e000e */
[----:B------:R-:W-:Y:S06]  /*20d90*/  BRA `(.L_x_824) ;  /* 0xfffffeac00387947 */ /* 0x000fec000383ffff */
.L_x_581:
[----:B0-----:R0:W1:Y:S02]  /*20da0*/  SYNCS.PHASECHK.TRANS64.TRYWAIT P0, [R2+URZ+0x2a800], R5 ;  /* 0x02a80005020075a7 */ /* 0x001064000800017f */
[----:B-1----:R-:W-:Y:S05]  /*20db0*/  @!P0 NANOSLEEP.SYNCS 0x989680 ;  /* 0x009896800000895d */ /* 0x002fea0003900000 */
[----:B------:R-:W1:Y:S02]  /*20dc0*/  @!P0 SYNCS.PHASECHK.TRANS64 P0, [R2+URZ+0x2a800], R5 ;  /* 0x02a80005020085a7 */ /* 0x000e64000800007f */
[----:B-1----:R-:W-:Y:S05]  /*20dd0*/  @!P0 BRA `(.L_x_581) ;  /* 0xfffffffc00f08947 */ /* 0x002fea000383ffff */
[----:B------:R-:W-:Y:S05]  /*20de0*/  BRA `(.L_x_825) ;  /* 0xfffffeb400bc7947 */ /* 0x000fea000383ffff */
.L_x_605:
[----:B------:R-:W-:Y:S01]  /*20df0*/  BSSY B1, `(.L_x_826) ;  /* 0x0000008000017945 */ /* 0x000fe20003800000 */
[----:B------:R-:W-:Y:S01]  /*20e00*/  MOV R13, R24 ;  /* 0x00000018000d7202 */ /* 0x000fe20000000f00 */
[----:B------:R-:W-:Y:S01]  /*20e10*/  IMAD.MOV.U32 R12, RZ, RZ, RZ ;  /* 0x000000ffff0c7224 */ /* 0x000fe200078e00ff */
[----:B------:R-:W-:Y:S01]  /*20e20*/  MOV R15, 0xffffffff ;  /* 0xffffffff000f7802 */ /* 0x000fe20000000f00 */
[----:B------:R-:W-:-:S07]  /*20e30*/  IMAD.MOV.U32 R11, RZ, RZ, 0x1c1f ;  /* 0x00001c1fff0b7424 */ /* 0x000fce00078e00ff */
[----:B---3--:R-:W-:Y:S05]  /*20e40*/  WARPSYNC.COLLECTIVE R15, `(.L_x_827) ;  /* 0x000000000f087348 */ /* 0x008fea0003c00000 */
[----:B------:R0:W1:Y:S02]  /*20e50*/  SHFL.IDX P6, R14, R13, R12, R11 ;  /* 0x0000000c0d0e7389 */ /* 0x00006400000c000b */
[----:B01-3--:R-:W-:Y:S01]  /*20e60*/  ENDCOLLECTIVE ;  /* 0x000000000000791b */ /* 0x00bfe20003800000 */
.L_x_827:
[----:B------:R-:W-:Y:S05]  /*20e70*/  BSYNC B1 ;  /* 0x0000000000017941 */ /* 0x000fea0003800000 */
.L_x_826:
        /* <DEDUP_REMOVED lines=8> */
.L_x_828:
[----:B------:R-:W-:Y:S01]  /*20f00*/  IMAD.MOV.U32 R13, RZ, RZ, R41 ;  /* 0x000000ffff0d7224 */ /* 0x000fe200078e0029 */
[----:B------:R-:W-:-:S07]  /*20f10*/  MOV R0, R14 ;  /* 0x0000000e00007202 */ /* 0x000fce0000000f00 */
[----:B------:R-:W-:Y:S05]  /*20f20*/  WARPSYNC.COLLECTIVE R15, `(.L_x_829) ;  /* 0x000000000f087348 */ /* 0x000fea0003c00000 */
[----:B------:R0:W1:Y:S02]  /*20f30*/  SHFL.IDX P6, R14, R13, R12, R11 ;  /* 0x0000000c0d0e7389 */ /* 0x00006400000c000b */
[----:B01----:R-:W-:Y:S01]  /*20f40*/  ENDCOLLECTIVE ;  /* 0x000000000000791b */ /* 0x003fe20003800000 */
.L_x_829:
[----:B------:R-:W-:Y:S01]  /*20f50*/  MOV R13, R40 ;  /* 0x00000028000d7202 */ /* 0x000fe20000000f00 */
[----:B------:R-:W-:-:S07]  /*20f60*/  IMAD.MOV.U32 R37, RZ, RZ, R14 ;  /* 0x000000ffff257224 */ /* 0x000fce00078e000e */
[----:B------:R-:W-:Y:S05]  /*20f70*/  WARPSYNC.COLLECTIVE R15, `(.L_x_830) ;  /* 0x000000000f087348 */ /* 0x000fea0003c00000 */
[----:B------:R0:W1:Y:S02]  /*20f80*/  SHFL.IDX P6, R14, R13, R12, R11 ;  /* 0x0000000c0d0e7389 */ /* 0x00006400000c000b */
[----:B01----:R-:W-:Y:S01]  /*20f90*/  ENDCOLLECTIVE ;  /* 0x000000000000791b */ /* 0x003fe20003800000 */
.L_x_830:
[----:B------:R-:W-:Y:S01]  /*20fa0*/  IMAD.MOV.U32 R40, RZ, RZ, R14 ;  /* 0x000000ffff287224 */ /* 0x000fe200078e000e */
[----:B------:R-:W-:Y:S06]  /*20fb0*/  BRA `(.L_x_831) ;  /* 0xfffffed4005c7947 */ /* 0x000fec000383ffff */
.L_x_609:
[----:B0-----:R0:W1:Y:S02]  /*20fc0*/  SYNCS.PHASECHK.TRANS64.TRYWAIT P0, [R2+URZ+0x2a800], R5 ;  /* 0x02a80005020075a7 */ /* 0x001064000800017f */
[----:B-1----:R-:W-:Y:S05]  /*20fd0*/  @!P0 NANOSLEEP.SYNCS 0x989680 ;  /* 0x009896800000895d */ /* 0x002fea0003900000 */
[----:B------:R-:W1:Y:S02]  /*20fe0*/  @!P0 SYNCS.PHASECHK.TRANS64 P0, [R2+URZ+0x2a800], R5 ;  /* 0x02a80005020085a7 */ /* 0x000e64000800007f */
[----:B-1----:R-:W-:Y:S05]  /*20ff0*/  @!P0 BRA `(.L_x_609) ;  /* 0xfffffffc00f08947 */ /* 0x002fea000383ffff */
[----:B------:R-:W-:Y:S05]  /*21000*/  BRA `(.L_x_832) ;  /* 0xfffffedc00747947 */ /* 0x000fea000383ffff */
.L_x_623:
[----:B-1----:R1:W2:Y:S02]  /*21010*/  SYNCS.PHASECHK.TRANS64.TRYWAIT P1, [R9+URZ+0x2a830], R0 ;  /* 0x02a83000090075a7 */ /* 0x0022a4000802017f */
[----:B--2---:R-:W-:Y:S05]  /*21020*/  @!P1 NANOSLEEP.SYNCS 0x989680 ;  /* 0x009896800000995d */ /* 0x004fea0003900000 */
[----:B------:R-:W2:Y:S02]  /*21030*/  @!P1 SYNCS.PHASECHK.TRANS64 P1, [R9+URZ+0x2a830], R0 ;  /* 0x02a83000090095a7 */ /* 0x000ea4000802007f */
[----:B--2---:R-:W-:Y:S05]  /*21040*/  @!P1 BRA `(.L_x_623) ;  /* 0xfffffffc00f09947 */ /* 0x004fea000383ffff */
[----:B------:R-:W-:Y:S05]  /*21050*/  BRA `(.L_x_622) ;  /* 0xffffff0000787947 */ /* 0x000fea000383ffff */
.L_x_631:
[----:B-1----:R1:W2:Y:S02]  /*21060*/  SYNCS.PHASECHK.TRANS64.TRYWAIT P1, [R15+URZ+0x2a830], R0 ;  /* 0x02a830000f0075a7 */ /* 0x0022a4000802017f */
[----:B--2---:R-:W-:Y:S05]  /*21070*/  @!P1 NANOSLEEP.SYNCS 0x989680 ;  /* 0x009896800000995d */ /* 0x004fea0003900000 */
[----:B------:R-:W2:Y:S02]  /*21080*/  @!P1 SYNCS.PHASECHK.TRANS64 P1, [R15+URZ+0x2a830], R0 ;  /* 0x02a830000f0095a7 */ /* 0x000ea4000802007f */
[----:B--2---:R-:W-:Y:S05]  /*21090*/  @!P1 BRA `(.L_x_631) ;  /* 0xfffffffc00f09947 */ /* 0x004fea000383ffff */
[----:B------:R-:W-:Y:S05]  /*210a0*/  BRA `(.L_x_630) ;  /* 0xffffff24006c7947 */ /* 0x000fea000383ffff */
.L_x_636:
[----:B-1----:R1:W2:Y:S02]  /*210b0*/  SYNCS.PHASECHK.TRANS64.TRYWAIT P1, [R20+URZ+0x2a850], R0 ;  /* 0x02a85000140075a7 */ /* 0x0022a4000802017f */
[----:B--2---:R-:W-:Y:S05]  /*210c0*/  @!P1 NANOSLEEP.SYNCS 0x989680 ;  /* 0x009896800000995d */ /* 0x004fea0003900000 */
[----:B------:R-:W2:Y:S02]  /*210d0*/  @!P1 SYNCS.PHASECHK.TRANS64 P1, [R20+URZ+0x2a850], R0 ;  /* 0x02a85000140095a7 */ /* 0x000ea4000802007f */
[----:B--2---:R-:W-:Y:S05]  /*210e0*/  @!P1 BRA `(.L_x_636) ;  /* 0xfffffffc00f09947 */ /* 0x004fea000383ffff */
[----:B------:R-:W-:Y:S05]  /*210f0*/  BRA `(.L_x_635) ;  /* 0xffffff3000987947 */ /* 0x000fea000383ffff */
.L_x_644:
[----:B-1----:R1:W2:Y:S02]  /*21100*/  SYNCS.PHASECHK.TRANS64.TRYWAIT P1, [R4+URZ+0x2a850], R9 ;  /* 0x02a85009040075a7 */ /* 0x0022a4000802017f */
[----:B--2---:R-:W-:Y:S05]  /*21110*/  @!P1 NANOSLEEP.SYNCS 0x989680 ;  /* 0x009896800000995d */ /* 0x004fea0003900000 */
[----:B------:R-:W2:Y:S02]  /*21120*/  @!P1 SYNCS.PHASECHK.TRANS64 P1, [R4+URZ+0x2a850], R9 ;  /* 0x02a85009040095a7 */ /* 0x000ea4000802007f */
[----:B--2---:R-:W-:Y:S05]  /*21130*/  @!P1 BRA `(.L_x_644) ;  /* 0xfffffffc00f09947 */ /* 0x004fea000383ffff */
[----:B------:R-:W-:Y:S05]  /*21140*/  BRA `(.L_x_643) ;  /* 0xffffff4800707947 */ /* 0x000fea000383ffff */
.L_x_684:
[----:B------:R-:W0:Y:S01]  /*21150*/  S2R R9, SR_TID.X ;  /* 0x0000000000097919 */ /* 0x000e220000002100 */
[----:B------:R-:W-:Y:S01]  /*21160*/  BSSY B1, `(.L_x_833) ;  /* 0x000000a000017945 */ /* 0x000fe20003800000 */
[----:B------:R-:W-:Y:S01]  /*21170*/  MOV R12, RZ ;  /* 0x000000ff000c7202 */ /* 0x000fe20000000f00 */
[----:B------:R-:W-:Y:S02]  /*21180*/  IMAD.MOV.U32 R11, RZ, RZ, 0x1f ;  /* 0x0000001fff0b7424 */ /* 0x000fe400078e00ff */
[----:B------:R-:W-:Y:S01]  /*21190*/  IMAD.MOV.U32 R15, RZ, RZ, -0x1 ;  /* 0xffffffffff0f7424 */ /* 0x000fe200078e00ff */
[----:B0-----:R-:W-:-:S04]  /*211a0*/  SHF.R.U32.HI R9, RZ, 0x5, R9 ;  /* 0x00000005ff097819 */ /* 0x001fc80000011609 */
[----:B------:R-:W-:-:S05]  /*211b0*/  LOP3.LUT R9, R9, 0x3, RZ, 0xc0, !PT ;  /* 0x0000000309097812 */ /* 0x000fca00078ec0ff */
[----:B------:R-:W-:-:S07]  /*211c0*/  IMAD.MOV.U32 R13, RZ, RZ, R9 ;  /* 0x000000ffff0d7224 */ /* 0x000fce00078e0009 */
[----:B------:R-:W-:Y:S05]  /*211d0*/  WARPSYNC.COLLECTIVE R15, `(.L_x_834) ;  /* 0x000000000f087348 */ /* 0x000fea0003c00000 */
[----:B------:R0:W1:Y:S02]  /*211e0*/  SHFL.IDX P6, R14, R13, R12, R11 ;  /* 0x0000000c0d0e7389 */ /* 0x00006400000c000b */
[----:B01----:R-:W-:Y:S01]  /*211f0*/  ENDCOLLECTIVE ;  /* 0x000000000000791b */ /* 0x003fe20003800000 */
.L_x_834:
[----:B------:R-:W-:Y:S05]  /*21200*/  BSYNC B1 ;  /* 0x0000000000017941 */ /* 0x000fea0003800000 */
.L_x_833:
[----:B------:R-:W-:Y:S05]  /*21210*/  BRA `(.L_x_835) ;  /* 0xffffff9400b07947 */ /* 0x000fea000383ffff */
.L_x_686:
[----:B------:R-:W-:Y:S01]  /*21220*/  BSSY B1, `(.L_x_836) ;  /* 0x0000006000017945 */ /* 0x000fe20003800000 */
[----:B------:R-:W-:-:S07]  /*21230*/  MOV R15, 0xffffffff ;  /* 0xffffffff000f7802 */ /* 0x000fce0000000f00 */
[----:B0-----:R-:W-:Y:S05]  /*21240*/  WARPSYNC.COLLECTIVE R15, `(.L_x_837) ;  /* 0x000000000f0c7348 */ /* 0x001fea0003c00000 */
[----:B------:R-:W-:Y:S02]  /*21250*/  ELECT P6, UR62, PT ;  /* 0x00000000003e782f */ /* 0x000fe400038c0000 */
[----:B------:R-:W-:Y:S01]  /*21260*/  MOV R14, UR62 ;  /* 0x0000003e000e7c02 */ /* 0x000fe20008000f00 */
[----:B0-----:R-:W-:Y:S10]  /*21270*/  ENDCOLLECTIVE ;  /* 0x000000000000791b */ /* 0x001ff40003800000 */
.L_x_837:
[----:B------:R-:W-:Y:S05]  /*21280*/  BSYNC B1 ;  /* 0x0000000000017941 */ /* 0x000fea0003800000 */
.L_x_836:
[----:B------:R-:W-:Y:S05]  /*21290*/  BRA `(.L_x_685) ;  /* 0xffffff9400a87947 */ /* 0x000fea000383ffff */
.L_x_688:
[----:B0-----:R0:W1:Y:S02]  /*212a0*/  SYNCS.PHASECHK.TRANS64.TRYWAIT P0, [R22+URZ+0x2a820], R7 ;  /* 0x02a82007160075a7 */ /* 0x001064000800017f */
[----:B-1----:R-:W-:Y:S05]  /*212b0*/  @!P0 NANOSLEEP.SYNCS 0x989680 ;  /* 0x009896800000895d */ /* 0x002fea0003900000 */
[----:B------:R-:W1:Y:S02]  /*212c0*/  @!P0 SYNCS.PHASECHK.TRANS64 P0, [R22+URZ+0x2a820], R7 ;  /* 0x02a82007160085a7 */ /* 0x000e64000800007f */
[----:B-1----:R-:W-:Y:S05]  /*212d0*/  @!P0 BRA `(.L_x_688) ;  /* 0xfffffffc00f08947 */ /* 0x002fea000383ffff */
[----:B------:R-:W-:Y:S05]  /*212e0*/  BRA `(.L_x_838) ;  /* 0xffffff9400b87947 */ /* 0x000fea000383ffff */
.L_x_692:
[----:B-1----:R1:W2:Y:S02]  /*212f0*/  SYNCS.PHASECHK.TRANS64.TRYWAIT P0, [R11+URZ+0x2a8a0], R10 ;  /* 0x02a8a00a0b0075a7 */ /* 0x0022a4000800017f */
[----:B--2---:R-:W-:Y:S05]  /*21300*/  @!P0 NANOSLEEP.SYNCS 0x989680 ;  /* 0x009896800000895d */ /* 0x004fea0003900000 */
[----:B------:R-:W2:Y:S02]  /*21310*/  @!P0 SYNCS.PHASECHK.TRANS64 P0, [R11+URZ+0x2a8a0], R10 ;  /* 0x02a8a00a0b0085a7 */ /* 0x000ea4000800007f */
[----:B--2---:R-:W-:Y:S05]  /*21320*/  @!P0 BRA `(.L_x_692) ;  /* 0xfffffffc00f08947 */ /* 0x004fea000383ffff */
[----:B------:R-:W-:Y:S05]  /*21330*/  BRA `(.L_x_839) ;  /* 0xffffff9400d07947 */ /* 0x000fea000383ffff */
.L_x_699:
[----:B0-----:R0:W2:Y:S02]  /*21340*/  SYNCS.PHASECHK.TRANS64.TRYWAIT P0, [R11+URZ+0x2a8c0], R10 ;  /* 0x02a8c00a0b0075a7 */ /* 0x0010a4000800017f */
[----:B--2---:R-:W-:Y:S05]  /*21350*/  @!P0 NANOSLEEP.SYNCS 0x989680 ;  /* 0x009896800000895d */ /* 0x004fea0003900000 */
[----:B------:R-:W2:Y:S02]  /*21360*/  @!P0 SYNCS.PHASECHK.TRANS64 P0, [R11+URZ+0x2a8c0], R10 ;  /* 0x02a8c00a0b0085a7 */ /* 0x000ea4000800007f */
[----:B--2---:R-:W-:Y:S05]  /*21370*/  @!P0 BRA `(.L_x_699) ;  /* 0xfffffffc00f08947 */ /* 0x004fea000383ffff */
[----:B------:R-:W-:Y:S05]  /*21380*/  BRA `(.L_x_840) ;  /* 0xffffff9800c87947 */ /* 0x000fea000383ffff */
.L_x_707:
[----:B-1----:R1:W2:Y:S02]  /*21390*/  SYNCS.PHASECHK.TRANS64.TRYWAIT P2, [R10+URZ+0x2a8a0], R9 ;  /* 0x02a8a0090a0075a7 */ /* 0x0022a4000804017f */
[----:B--2---:R-:W-:Y:S05]  /*213a0*/  @!P2 NANOSLEEP.SYNCS 0x989680 ;  /* 0x009896800000a95d */ /* 0x004fea0003900000 */
[----:B------:R-:W2:Y:S02]  /*213b0*/  @!P2 SYNCS.PHASECHK.TRANS64 P2, [R10+URZ+0x2a8a0], R9 ;  /* 0x02a8a0090a00a5a7 */ /* 0x000ea4000804007f */
[----:B--2---:R-:W-:Y:S05]  /*213c0*/  @!P2 BRA `(.L_x_707) ;  /* 0xfffffffc00f0a947 */ /* 0x004fea000383ffff */
[----:B------:R-:W-:Y:S05]  /*213d0*/  BRA `(.L_x_841) ;  /* 0xffffff9c00c47947 */ /* 0x000fea000383ffff */
.L_x_714:
[----:B0-----:R0:W2:Y:S02]  /*213e0*/  SYNCS.PHASECHK.TRANS64.TRYWAIT P2, [R10+URZ+0x2a8c0], R9 ;  /* 0x02a8c0090a0075a7 */ /* 0x0010a4000804017f */
[----:B--2---:R-:W-:Y:S05]  /*213f0*/  @!P2 NANOSLEEP.SYNCS 0x989680 ;  /* 0x009896800000a95d */ /* 0x004fea0003900000 */
[----:B------:R-:W2:Y:S02]  /*21400*/  @!P2 SYNCS.PHASECHK.TRANS64 P2, [R10+URZ+0x2a8c0], R9 ;  /* 0x02a8c0090a00a5a7 */ /* 0x000ea4000804007f */
[----:B--2---:R-:W-:Y:S05]  /*21410*/  @!P2 BRA `(.L_x_714) ;  /* 0xfffffffc00f0a947 */ /* 0x004fea000383ffff */
[----:B------:R-:W-:Y:S05]  /*21420*/  BRA `(.L_x_842) ;  /* 0xffffffa000b87947 */ /* 0x000fea000383ffff */
.L_x_730:
[----:B0-----:R-:W0:Y:S01]  /*21430*/  S2R R8, SR_TID.X ;  /* 0x0000000000087919 */ /* 0x001e220000002100 */
[----:B------:R-:W-:Y:S01]  /*21440*/  BSSY B0, `(.L_x_843) ;  /* 0x000000a000007945 */ /* 0x000fe20003800000 */
[----:B------:R-:W-:Y:S01]  /*21450*/  IMAD.MOV.U32 R12, RZ, RZ, RZ ;  /* 0x000000ffff0c7224 */ /* 0x000fe200078e00ff */
[----:B------:R-:W-:Y:S01]  /*21460*/  MOV R11, 0x1f ;  /* 0x0000001f000b7802 */ /* 0x000fe20000000f00 */
[----:B------:R-:W-:Y:S01]  /*21470*/  IMAD.MOV.U32 R15, RZ, RZ, -0x1 ;  /* 0xffffffffff0f7424 */ /* 0x000fe200078e00ff */
[----:B0-----:R-:W-:-:S04]  /*21480*/  SHF.R.U32.HI R8, RZ, 0x5, R8 ;  /* 0x00000005ff087819 */ /* 0x001fc80000011608 */
[----:B------:R-:W-:-:S05]  /*21490*/  LOP3.LUT R8, R8, 0x3, RZ, 0xc0, !PT ;  /* 0x0000000308087812 */ /* 0x000fca00078ec0ff */
[----:B------:R-:W-:-:S07]  /*214a0*/  IMAD.MOV.U32 R13, RZ, RZ, R8 ;  /* 0x000000ffff0d7224 */ /* 0x000fce00078e0008 */
[----:B-----5:R-:W-:Y:S05]  /*214b0*/  WARPSYNC.COLLECTIVE R15, `(.L_x_844) ;  /* 0x000000000f087348 */ /* 0x020fea0003c00000 */
[----:B------:R0:W1:Y:S02]  /*214c0*/  SHFL.IDX P6, R14, R13, R12, R11 ;  /* 0x0000000c0d0e7389 */ /* 0x00006400000c000b */
[----:B01---5:R-:W-:Y:S01]  /*214d0*/  ENDCOLLECTIVE ;  /* 0x000000000000791b */ /* 0x023fe20003800000 */
.L_x_844:
[----:B------:R-:W-:Y:S05]  /*214e0*/  BSYNC B0 ;  /* 0x0000000000007941 */ /* 0x000fea0003800000 */
.L_x_843:
[----:B------:R-:W-:Y:S05]  /*214f0*/  BRA `(.L_x_845) ;  /* 0xffffffb000587947 */ /* 0x000fea000383ffff */
.L_x_733:
[----:B0-----:R0:W1:Y:S02]  /*21500*/  SYNCS.PHASECHK.TRANS64.TRYWAIT P0, [R7+URZ+0x2a840], R2 ;  /* 0x02a84002070075a7 */ /* 0x001064000800017f */
[----:B-1----:R-:W-:Y:S05]  /*21510*/  @!P0 NANOSLEEP.SYNCS 0x989680 ;  /* 0x009896800000895d */ /* 0x002fea0003900000 */
[----:B------:R-:W1:Y:S02]  /*21520*/  @!P0 SYNCS.PHASECHK.TRANS64 P0, [R7+URZ+0x2a840], R2 ;  /* 0x02a84002070085a7 */ /* 0x000e64000800007f */
[----:B-1----:R-:W-:Y:S05]  /*21530*/  @!P0 BRA `(.L_x_733) ;  /* 0xfffffffc00f08947 */ /* 0x002fea000383ffff */
[----:B------:R-:W-:Y:S05]  /*21540*/  BRA `(.L_x_846) ;  /* 0xffffffb000a87947 */ /* 0x000fea000383ffff */
.L_x_734:
        /* <DEDUP_REMOVED lines=8> */
.L_x_848:
[----:B------:R-:W-:Y:S05]  /*215d0*/  BSYNC B0 ;  /* 0x0000000000007941 */ /* 0x000fea0003800000 */
.L_x_847:
[----:B------:R-:W-:Y:S01]  /*215e0*/  IMAD.MOV.U32 R13, RZ, RZ, R4 ;  /* 0x000000ffff0d7224 */ /* 0x000fe200078e0004 */
[----:B------:R-:W-:Y:S01]  /*215f0*/  MOV R11, 0x181f ;  /* 0x0000181f000b7802 */ /* 0x000fe20000000f00 */
[----:B------:R-:W-:Y:S01]  /*21600*/  IMAD.MOV.U32 R12, RZ, RZ, RZ ;  /* 0x000000ffff0c7224 */ /* 0x000fe200078e00ff */
[----:B------:R-:W-:Y:S01]  /*21610*/  MOV R2, R14 ;  /* 0x0000000e00027202 */ /* 0x000fe20000000f00 */
[----:B------:R-:W-:Y:S02]  /*21620*/  IMAD.MOV.U32 R15, RZ, RZ, -0x1 ;  /* 0xffffffffff0f7424 */ /* 0x000fe400078e00ff */
[----:B------:R-:W-:-:S07]  /*21630*/  @P0 IMAD R8, R5, 0x2, R22 ;  /* 0x0000000205080824 */ /* 0x000fce00078e0216 */
[----:B------:R-:W-:Y:S05]  /*21640*/  WARPSYNC.COLLECTIVE R15, `(.L_x_849) ;  /* 0x000000000f087348 */ /* 0x000fea0003c00000 */
[----:B------:R0:W1:Y:S02]  /*21650*/  SHFL.IDX P6, R14, R13, R12, R11 ;  /* 0x0000000c0d0e7389 */ /* 0x00006400000c000b */
[----:B01----:R-:W-:Y:S01]  /*21660*/  ENDCOLLECTIVE ;  /* 0x000000000000791b */ /* 0x003fe20003800000 */
.L_x_849:
[----:B------:R-:W-:Y:S01]  /*21670*/  IMAD.MOV.U32 R13, RZ, RZ, R0 ;  /* 0x000000ffff0d7224 */ /* 0x000fe200078e0000 */
[----:B------:R-:W-:Y:S01]  /*21680*/  MOV R12, 0x1 ;  /* 0x00000001000c7802 */ /* 0x000fe20000000f00 */
[----:B------:R-:W-:-:S07]  /*21690*/  IMAD.MOV.U32 R3, RZ, RZ, R14 ;  /* 0x000000ffff037224 */ /* 0x000fce00078e000e */
[----:B------:R-:W-:Y:S05]  /*216a0*/  WARPSYNC.COLLECTIVE R15, `(.L_x_850) ;  /* 0x000000000f087348 */ /* 0x000fea0003c00000 */
[----:B------:R0:W1:Y:S02]  /*216b0*/  SHFL.IDX P6, R14, R13, R12, R11 ;  /* 0x0000000c0d0e7389 */ /* 0x00006400000c000b */
[----:B01----:R-:W-:Y:S01]  /*216c0*/  ENDCOLLECTIVE ;  /* 0x000000000000791b */ /* 0x003fe20003800000 */
.L_x_850:
[----:B------:R-:W-:-:S04]  /*216d0*/  @P0 LEA R3, P1, R9, R3, 0x1 ;  /* 0x0000000309030211 */ /* 0x000fc800078208ff */
[----:B------:R-:W-:Y:S02]  /*216e0*/  @P0 IADD3.X R2, RZ, R2, RZ, P1, !PT ;  /* 0x00000002ff020210 */ /* 0x000fe40000ffe4ff */
[----:B------:R-:W-:Y:S02]  /*216f0*/  ISETP.GE.AND P1, PT, R6, 0x11, PT ;  /* 0x000000110600780c */ /* 0x000fe40003f26270 */
        /* <DEDUP_REMOVED lines=10> */
[----:B0-----:R-:W-:-:S07]  /*217a0*/  IMAD.MOV.U32 R2, RZ, RZ, R14 ;  /* 0x000000ffff027224 */ /* 0x001fce00078e000e */
[----:B------:R-:W-:Y:S05]  /*217b0*/  WARPSYNC.COLLECTIVE R15, `(.L_x_851) ;  /* 0x000000000f087348 */ /* 0x000fea0003c00000 */
[----:B------:R0:W1:Y:S02]  /*217c0*/  SHFL.IDX P6, R14, R13, R12, R11 ;  /* 0x0000000c0d0e7389 */ /* 0x00006400000c000b */
[----:B01----:R-:W-:Y:S01]  /*217d0*/  ENDCOLLECTIVE ;  /* 0x000000000000791b */ /* 0x003fe20003800000 */
.L_x_851:
[----:B------:R-:W-:Y:S01]  /*217e0*/  @P1 IMAD R8, R5, 0x2, R22 ;  /* 0x0000000205081824 */ /* 0x000fe200078e0216 */
[----:B------:R-:W-:Y:S01]  /*217f0*/  MOV R13, R0 ;  /* 0x00000000000d7202 */ /* 0x000fe20000000f00 */
[----:B------:R-:W-:Y:S01]  /*21800*/  IMAD.MOV.U32 R12, RZ, RZ, 0x2 ;  /* 0x00000002ff0c7424 */ /* 0x000fe200078e00ff */
[----:B------:R-:W-:-:S07]  /*21810*/  MOV R3, R14 ;  /* 0x0000000e00037202 */ /* 0x000fce0000000f00 */
[----:B------:R-:W-:Y:S05]  /*21820*/  WARPSYNC.COLLECTIVE R15, `(.L_x_852) ;  /* 0x000000000f087348 */ /* 0x000fea0003c00000 */
[----:B------:R0:W1:Y:S02]  /*21830*/  SHFL.IDX P6, R14, R13, R12, R11 ;  /* 0x0000000c0d0e7389 */ /* 0x00006400000c000b */
[----:B01----:R-:W-:Y:S01]  /*21840*/  ENDCOLLECTIVE ;  /* 0x000000000000791b */ /* 0x003fe20003800000 */
.L_x_852:
[----:B------:R-:W-:-:S05]  /*21850*/  @P1 LEA R3, P0, R9, R3, 0x1 ;  /* 0x0000000309031211 */ /* 0x000fca00078008ff */
[----:B------:R-:W-:-:S05]  /*21860*/  @P1 IMAD.X R2, RZ, RZ, R2, P0 ;  /* 0x000000ffff021224 */ /* 0x000fca00000e0602 */
[----:B------:R-:W-:Y:S02]  /*21870*/  @P1 LOP3.LUT R3, R3, R2, RZ, 0x3c, !PT ;  /* 0x0000000203031212 */ /* 0x000fe400078e3cff */
[----:B------:R-:W-:Y:S02]  /*21880*/  MOV R13, R4 ;  /* 0x00000004000d7202 */ /* 0x000fe40000000f00 */
        /* <DEDUP_REMOVED lines=13> */
.L_x_853:
[----:B------:R-:W-:Y:S01]  /*21960*/  @P1 LEA R8, R5, R22, 0x1 ;  /* 0x0000001605081211 */ /* 0x000fe200078e08ff */
[----:B------:R-:W-:Y:S02]  /*21970*/  IMAD.MOV.U32 R13, RZ, RZ, R0 ;  /* 0x000000ffff0d7224 */ /* 0x000fe400078e0000 */
[----:B------:R-:W-:Y:S02]  /*21980*/  IMAD.MOV.U32 R12, RZ, RZ, 0x3 ;  /* 0x00000003ff0c7424 */ /* 0x000fe400078e00ff */
[----:B------:R-:W-:-:S07]  /*21990*/  IMAD.MOV.U32 R3, RZ, RZ, R14 ;  /* 0x000000ffff037224 */ /* 0x000fce00078e000e */
[----:B------:R-:W-:Y:S05]  /*219a0*/  WARPSYNC.COLLECTIVE R15, `(.L_x_854) ;  /* 0x000000000f087348 */ /* 0x000fea0003c00000 */
[----:B------:R0:W1:Y:S02]  /*219b0*/  SHFL.IDX P6, R14, R13, R12, R11 ;  /* 0x0000000c0d0e7389 */ /* 0x00006400000c000b */
[----:B01----:R-:W-:Y:S01]  /*219c0*/  ENDCOLLECTIVE ;  /* 0x000000000000791b */ /* 0x003fe20003800000 */
.L_x_854:
        /* <DEDUP_REMOVED lines=17> */
.L_x_855:
[----:B------:R-:W-:Y:S02]  /*21ae0*/  @P1 IMAD R8, R5, 0x2, R22 ;  /* 0x0000000205081824 */ /* 0x000fe400078e0216 */
[----:B------:R-:W-:Y:S01]  /*21af0*/  IMAD.MOV.U32 R13, RZ, RZ, R0 ;  /* 0x000000ffff0d7224 */ /* 0x000fe200078e0000 */
[----:B------:R-:W-:Y:S01]  /*21b00*/  MOV R12, 0x4 ;  /* 0x00000004000c7802 */ /* 0x000fe20000000f00 */
[----:B------:R-:W-:-:S07]  /*21b10*/  IMAD.MOV.U32 R3, RZ, RZ, R14 ;  /* 0x000000ffff037224 */ /* 0x000fce00078e000e */
[----:B------:R-:W-:Y:S05]  /*21b20*/  WARPSYNC.COLLECTIVE R15, `(.L_x_856) ;  /* 0x000000000f087348 */ /* 0x000fea0003c00000 */
[----:B------:R0:W1:Y:S02]  /*21b30*/  SHFL.IDX P6, R14, R13, R12, R11 ;  /* 0x0000000c0d0e7389 */ /* 0x00006400000c000b */
[----:B01----:R-:W-:Y:S01]  /*21b40*/  ENDCOLLECTIVE ;  /* 0x000000000000791b */ /* 0x003fe20003800000 */
.L_x_856:
[----:B------:R-:W-:-:S04]  /*21b50*/  @P1 LEA R3, P0, R9, R3, 0x1 ;  /* 0x0000000309031211 */ /* 0x000fc800078008ff */
[----:B------:R-:W-:-:S04]  /*21b60*/  @P1 IADD3.X R2, RZ, R2, RZ, P0, !PT ;  /* 0x00000002ff021210 */ /* 0x000fc800007fe4ff */
        /* <DEDUP_REMOVED lines=15> */
.L_x_857:
[----:B------:R-:W-:Y:S01]  /*21c60*/  @P1 IMAD R8, R5, 0x2, R22 ;  /* 0x0000000205081824 */ /* 0x000fe200078e0216 */
[----:B------:R-:W-:Y:S01]  /*21c70*/  MOV R13, R0 ;  /* 0x00000000000d7202 */ /* 0x000fe20000000f00 */
[----:B------:R-:W-:Y:S01]  /*21c80*/  IMAD.MOV.U32 R12, RZ, RZ, 0x5 ;  /* 0x00000005ff0c7424 */ /* 0x000fe200078e00ff */
[----:B------:R-:W-:-:S07]  /*21c90*/  MOV R3, R14 ;  /* 0x0000000e00037202 */ /* 0x000fce0000000f00 */
[----:B------:R-:W-:Y:S05]  /*21ca0*/  WARPSYNC.COLLECTIVE R15, `(.L_x_858) ;  /* 0x000000000f087348 */ /* 0x000fea0003c00000 */
[----:B------:R0:W1:Y:S02]  /*21cb0*/  SHFL.IDX P6, R14, R13, R12, R11 ;  /* 0x0000000c0d0e7389 */ /* 0x00006400000c000b */
[----:B01----:R-:W-:Y:S01]  /*21cc0*/  ENDCOLLECTIVE ;  /* 0x000000000000791b */ /* 0x003fe20003800000 */
.L_x_858:
[----:B------:R-:W-:-:S05]  /*21cd0*/  @P1 LEA R3, P0, R9, R3, 0x1 ;  /* 0x0000000309031211 */ /* 0x000fca00078008ff */
[----:B------:R-:W-:-:S05]  /*21ce0*/  @P1 IMAD.X R2, RZ, RZ, R2, P0 ;  /* 0x000000ffff021224 */ /* 0x000fca00000e0602 */
[----:B------:R-:W-:Y:S02]  /*21cf0*/  @P1 LOP3.LUT R3, R3, R2, RZ, 0x3c, !PT ;  /* 0x0000000203031212 */ /* 0x000fe400078e3cff */
[----:B------:R-:W-:Y:S02]  /*21d00*/  MOV R13, R4 ;  /* 0x00000004000d7202 */ /* 0x000fe40000000f00 */
        /* <DEDUP_REMOVED lines=10> */
.L_x_859:
[----:B------:R-:W-:Y:S01]  /*21db0*/  @!PT LDS RZ, [RZ] ;  /* 0x00000000fffff984 */ /* 0x000fe20000000800 */
[----:B------:R-:W-:Y:S01]  /*21dc0*/  @!PT LDS RZ, [RZ] ;  /* 0x00000000fffff984 */ /* 0x000fe20000000800 */
[----:B------:R-:W-:Y:S01]  /*21dd0*/  @!PT LDS RZ, [RZ] ;  /* 0x00000000fffff984 */ /* 0x000fe20000000800 */
[----:B------:R-:W-:Y:S04]  /*21de0*/  @P1 LDGSTS.E.BYPASS.LTC128B.128 [R8+0x1d400], desc[UR56][R2.64+0x80], !P3 ;  /* 0x1d40008002081fae */ /* 0x000fe8000d901d78 */
[----:B------:R0:W-:Y:S02]  /*21df0*/  @P1 LDGSTS.E.BYPASS.LTC128B.128 [R8+0x20400], desc[UR56][R2.64+0x100], !P2 ;  /* 0x2040010002081fae */ /* 0x0001e4000d101d78 */
[----:B0-----:R-:W-:Y:S01]  /*21e00*/  IMAD.MOV.U32 R2, RZ, RZ, R14 ;  /* 0x000000ffff027224 */ /* 0x001fe200078e000e */
[----:B------:R-:W-:Y:S06]  /*21e10*/  BRA `(.L_x_860) ;  /* 0xffffffac00f07947 */ /* 0x000fec000383ffff */
.L_x_739:
[----:B------:R-:W-:Y:S01]  /*21e20*/  IMAD.MOV.U32 R13, RZ, RZ, R5 ;  /* 0x000000ffff0d7224 */ /* 0x000fe200078e0005 */
[----:B------:R-:W-:Y:S01]  /*21e30*/  MOV R12, RZ ;  /* 0x000000ff000c7202 */ /* 0x000fe20000000f00 */
[----:B------:R-:W-:Y:S01]  /*21e40*/  IMAD.MOV.U32 R11, RZ, RZ, 0x181f ;  /* 0x0000181fff0b7424 */ /* 0x000fe200078e00ff */
[----:B------:R-:W-:Y:S01]  /*21e50*/  IADD3 R4, R10, R4, RZ ;  /* 0x000000040a047210 */ /* 0x000fe20007ffe0ff */
[----:B------:R-:W-:Y:S02]  /*21e60*/  IMAD.MOV.U32 R15, RZ, RZ, -0x1 ;  /* 0xffffffffff0f7424 */ /* 0x000fe400078e00ff */
[----:B-----5:R-:W-:-:S07]  /*21e70*/  IMAD R6, R17, R8, RZ ;  /* 0x0000000811067224 */ /* 0x020fce00078e02ff */
[----:B------:R-:W-:Y:S05]  /*21e80*/  WARPSYNC.COLLECTIVE R15, `(.L_x_861) ;  /* 0x000000000f087348 */ /* 0x000fea0003c00000 */
[----:B------:R0:W1:Y:S02]  /*21e90*/  SHFL.IDX P6, R14, R13, R12, R11 ;  /* 0x0000000c0d0e7389 */ /* 0x00006400000c000b */
[----:B01----:R-:W-:Y:S01]  /*21ea0*/  ENDCOLLECTIVE ;  /* 0x000000000000791b */ /* 0x003fe20003800000 */
.L_x_861:
[----:B------:R-:W-:Y:S01]  /*21eb0*/  ISETP.GE.AND P1, PT, R4, R6, PT ;  /* 0x000000060400720c */ /* 0x000fe20003f26270 */
[----:B------:R-:W-:Y:S01]  /*21ec0*/  IMAD.MOV.U32 R13, RZ, RZ, R0 ;  /* 0x000000ffff0d7224 */ /* 0x000fe200078e0000 */
[----:B------:R-:W-:-:S11]  /*21ed0*/  MOV R2, R14 ;  /* 0x0000000e00027202 */ /* 0x000fd60000000f00 */
[----:B------:R-:W-:Y:S05]  /*21ee0*/  WARPSYNC.COLLECTIVE R15, `(.L_x_862) ;  /* 0x000000000f087348 */ /* 0x000fea0003c00000 */
[----:B------:R0:W1:Y:S02]  /*21ef0*/  SHFL.IDX P6, R14, R13, R12, R11 ;  /* 0x0000000c0d0e7389 */ /* 0x00006400000c000b */
[----:B01----:R-:W-:Y:S01]  /*21f00*/  ENDCOLLECTIVE ;  /* 0x000000000000791b */ /* 0x003fe20003800000 */
.L_x_862:
[----:B------:R-:W-:Y:S02]  /*21f10*/  IMAD.MOV.U32 R13, RZ, RZ, R5 ;  /* 0x000000ffff0d7224 */ /* 0x000fe400078e0005 */
[----:B------:R-:W-:Y:S02]  /*21f20*/  IMAD.MOV.U32 R12, RZ, RZ, 0x1 ;  /* 0x00000001ff0c7424 */ /* 0x000fe400078e00ff */
[----:B------:R-:W-:-:S07]  /*21f30*/  IMAD.MOV.U32 R3, RZ, RZ, R14 ;  /* 0x000000ffff037224 */ /* 0x000fce00078e000e */
[----:B------:R-:W-:Y:S05]  /*21f40*/  WARPSYNC.COLLECTIVE R15, `(.L_x_863) ;  /* 0x000000000f087348 */ /* 0x000fea0003c00000 */
[----:B------:R0:W1:Y:S02]  /*21f50*/  SHFL.IDX P6, R14, R13, R12, R11 ;  /* 0x0000000c0d0e7389 */ /* 0x00006400000c000b */
[----:B01----:R-:W-:Y:S01]  /*21f60*/  ENDCOLLECTIVE ;  /* 0x000000000000791b */ /* 0x003fe20003800000 */
.L_x_863:
[----:B------:R-:W-:-:S05]  /*21f70*/  @!P1 LEA R7, P4, R9, R3, 0x1 ;  /* 0x0000000309079211 */ /* 0x000fca00078808ff */
[----:B------:R-:W-:Y:S02]  /*21f80*/  @!P1 IMAD.X R3, RZ, RZ, R2, P4 ;  /* 0x000000ffff039224 */ /* 0x000fe400020e0602 */
[----:B------:R-:W-:Y:S01]  /*21f90*/  @!P1 IMAD.MOV.U32 R2, RZ, RZ, R7 ;  /* 0x000000ffff029224 */ /* 0x000fe200078e0007 */
[----:B------:R-:W-:Y:S01]  /*21fa0*/  IADD3 R7, R4, 0x10, RZ ;  /* 0x0000001004077810 */ /* 0x000fe20007ffe0ff */
[----:B------:R-:W-:-:S03]  /*21fb0*/  IMAD.MOV.U32 R13, RZ, RZ, R0 ;  /* 0x000000ffff0d7224 */ /* 0x000fc600078e0000 */
[----:B------:R-:W-:Y:S01]  /*21fc0*/  @!PT LDS RZ, [RZ] ;  /* 0x00000000fffff984 */ /* 0x000fe20000000800 */
[----:B------:R-:W-:Y:S01]  /*21fd0*/  @!PT LDS RZ, [RZ] ;  /* 0x00000000fffff984 */ /* 0x000fe20000000800 */
[----:B------:R-:W-:Y:S01]  /*21fe0*/  @!PT LDS RZ, [RZ] ;  /* 0x00000000fffff984 */ /* 0x000fe20000000800 */
[----:B------:R-:W-:Y:S04]  /*21ff0*/  @!P1 LDGSTS.E.BYPASS.LTC128B.128 [R35+0xc400], desc[UR56][R2.64], !P3 ;  /* 0x0c40000002239fae */ /* 0x000fe8000d901d78 */
[----:B------:R-:W-:Y:S04]  /*22000*/  @!P1 LDGSTS.E.BYPASS.LTC128B.128 [R35+0x10400], desc[UR56][R2.64+0x80], !P2 ;  /* 0x1040008002239fae */ /* 0x000fe8000d101d78 */
[----:B------:R0:W-:Y:S01]  /*22010*/  @!P1 LDGSTS.E.BYPASS.LTC128B.128 [R35+0x14400], desc[UR56][R2.64+0x100], !P0 ;  /* 0x1440010002239fae */ /* 0x0001e2000c101d78 */
[----:B------:R-:W-:Y:S02]  /*22020*/  ISETP.GE.AND P1, PT, R7, R6, PT ;  /* 0x000000060700720c */ /* 0x000fe40003f26270 */
[----:B0-----:R-:W-:-:S11]  /*22030*/  MOV R2, R14 ;  /* 0x0000000e00027202 */ /* 0x001fd60000000f00 */
[----:B------:R-:W-:Y:S05]  /*22040*/  WARPSYNC.COLLECTIVE R15, `(.L_x_864) ;  /* 0x000000000f087348 */ /* 0x000fea0003c00000 */
[----:B------:R0:W1:Y:S02]  /*22050*/  SHFL.IDX P6, R14, R13, R12, R11 ;  /* 0x0000000c0d0e7389 */ /* 0x00006400000c000b */
[----:B01----:R-:W-:Y:S01]  /*22060*/  ENDCOLLECTIVE ;  /* 0x000000000000791b */ /* 0x003fe20003800000 */
.L_x_864:
[----:B------:R-:W-:Y:S02]  /*22070*/  IMAD.MOV.U32 R13, RZ, RZ, R5 ;  /* 0x000000ffff0d7224 */ /* 0x000fe400078e0005 */
[----:B------:R-:W-:Y:S02]  /*22080*/  IMAD.MOV.U32 R12, RZ, RZ, 0x2 ;  /* 0x00000002ff0c7424 */ /* 0x000fe400078e00ff */
[----:B------:R-:W-:-:S07]  /*22090*/  IMAD.MOV.U32 R3, RZ, RZ, R14 ;  /* 0x000000ffff037224 */ /* 0x000fce00078e000e */
[----:B------:R-:W-:Y:S05]  /*220a0*/  WARPSYNC.COLLECTIVE R15, `(.L_x_865) ;  /* 0x000000000f087348 */ /* 0x000fea0003c00000 */
[----:B------:R0:W1:Y:S02]  /*220b0*/  SHFL.IDX P6, R14, R13, R12, R11 ;  /* 0x0000000c0d0e7389 */ /* 0x00006400000c000b */
[----:B01----:R-:W-:Y:S01]  /*220c0*/  ENDCOLLECTIVE ;  /* 0x000000000000791b */ /* 0x003fe20003800000 */
.L_x_865:
[----:B------:R-:W-:-:S04]  /*220d0*/  @!P1 LEA R7, P4, R9, R3, 0x1 ;  /* 0x0000000309079211 */ /* 0x000fc800078808ff */
[----:B------:R-:W-:Y:S01]  /*220e0*/  @!P1 IADD3.X R8, RZ, R2, RZ, P4, !PT ;  /* 0x00000002ff089210 */ /* 0x000fe200027fe4ff */
[----:B------:R-:W-:Y:S01]  /*220f0*/  @!P1 IMAD.MOV.U32 R2, RZ, RZ, R7 ;  /* 0x000000ffff029224 */ /* 0x000fe200078e0007 */
[----:B------:R-:W-:-:S03]  /*22100*/  IADD3 R7, R4, 0x20, RZ ;  /* 0x0000002004077810 */ /* 0x000fc60007ffe0ff */
[----:B------:R-:W-:Y:S02]  /*22110*/  @!P1 IMAD.MOV.U32 R3, RZ, RZ, R8 ;  /* 0x000000ffff039224 */ /* 0x000fe400078e0008 */
        /* <DEDUP_REMOVED lines=12> */
.L_x_866:
[----:B------:R-:W-:Y:S02]  /*221e0*/  IMAD.MOV.U32 R13, RZ, RZ, R5 ;  /* 0x000000ffff0d7224 */ /* 0x000fe400078e0005 */
[----:B------:R-:W-:Y:S02]  /*221f0*/  IMAD.MOV.U32 R12, RZ, RZ, 0x3 ;  /* 0x00000003ff0c7424 */ /* 0x000fe400078e00ff */
[----:B------:R-:W-:-:S07]  /*22200*/  IMAD.MOV.U32 R3, RZ, RZ, R14 ;  /* 0x000000ffff037224 */ /* 0x000fce00078e000e */
[----:B------:R-:W-:Y:S05]  /*22210*/  WARPSYNC.COLLECTIVE R15, `(.L_x_867) ;  /* 0x000000000f087348 */ /* 0x000fea0003c00000 */
[----:B------:R0:W1:Y:S02]  /*22220*/  SHFL.IDX P6, R14, R13, R12, R11 ;  /* 0x0000000c0d0e7389 */ /* 0x00006400000c000b */
[----:B01----:R-:W-:Y:S01]  /*22230*/  ENDCOLLECTIVE ;  /* 0x000000000000791b */ /* 0x003fe20003800000 */
.L_x_867:
        /* <DEDUP_REMOVED lines=17> */
.L_x_868:
[----:B------:R-:W-:Y:S02]  /*22350*/  IMAD.MOV.U32 R13, RZ, RZ, R5 ;  /* 0x000000ffff0d7224 */ /* 0x000fe400078e0005 */
[----:B------:R-:W-:Y:S02]  /*22360*/  IMAD.MOV.U32 R12, RZ, RZ, 0x4 ;  /* 0x00000004ff0c7424 */ /* 0x000fe400078e00ff */
[----:B------:R-:W-:-:S07]  /*22370*/  IMAD.MOV.U32 R3, RZ, RZ, R14 ;  /* 0x000000ffff037224 */ /* 0x000fce00078e000e */
[----:B------:R-:W-:Y:S05]  /*22380*/  WARPSYNC.COLLECTIVE R15, `(.L_x_869) ;  /* 0x000000000f087348 */ /* 0x000fea0003c00000 */
[----:B------:R0:W1:Y:S02]  /*22390*/  SHFL.IDX P6, R14, R13, R12, R11 ;  /* 0x0000000c0d0e7389 */ /* 0x00006400000c000b */
[----:B01----:R-:W-:Y:S01]  /*223a0*/  ENDCOLLECTIVE ;  /* 0x000000000000791b */ /* 0x003fe20003800000 */
.L_x_869:
        /* <DEDUP_REMOVED lines=17> */
.L_x_870:
[----:B------:R-:W-:Y:S01]  /*224c0*/  MOV R13, R5 ;  /* 0x00000005000d7202 */ /* 0x000fe20000000f00 */
[----:B------:R-:W-:Y:S02]  /*224d0*/  IMAD.MOV.U32 R12, RZ, RZ, 0x5 ;  /* 0x00000005ff0c7424 */ /* 0x000fe400078e00ff */
[----:B------:R-:W-:-:S07]  /*224e0*/  IMAD.MOV.U32 R3, RZ, RZ, R14 ;  /* 0x000000ffff037224 */ /* 0x000fce00078e000e */
[----:B------:R-:W-:Y:S05]  /*224f0*/  WARPSYNC.COLLECTIVE R15, `(.L_x_871) ;  /* 0x000000000f087348 */ /* 0x000fea0003c00000 */
[----:B------:R0:W1:Y:S02]  /*22500*/  SHFL.IDX P6, R14, R13, R12, R11 ;  /* 0x0000000c0d0e7389 */ /* 0x00006400000c000b */
[----:B01----:R-:W-:Y:S01]  /*22510*/  ENDCOLLECTIVE ;  /* 0x000000000000791b */ /* 0x003fe20003800000 */
.L_x_871:
[----:B------:R-:W-:-:S04]  /*22520*/  @!P1 LEA R7, P4, R9, R3, 0x1 ;  /* 0x0000000309079211 */ /* 0x000fc800078808ff */
[----:B------:R-:W-:Y:S01]  /*22530*/  @!P1 IADD3.X R8, RZ, R2, RZ, P4, !PT ;  /* 0x00000002ff089210 */ /* 0x000fe200027fe4ff */
[----:B------:R-:W-:Y:S02]  /*22540*/  @!P1 IMAD.MOV.U32 R2, RZ, RZ, R7 ;  /* 0x000000ffff029224 */ /* 0x000fe400078e0007 */
[----:B------:R-:W-:Y:S01]  /*22550*/  VIADD R7, R4, 0x50 ;  /* 0x0000005004077836 */ /* 0x000fe20000000000 */
[----:B------:R-:W-:Y:S01]  /*22560*/  @!P1 MOV R3, R8 ;  /* 0x0000000800039202 */ /* 0x000fe20000000f00 */
[----:B------:R-:W-:-:S04]  /*22570*/  IMAD.MOV.U32 R13, RZ, RZ, R0 ;  /* 0x000000ffff0d7224 */ /* 0x000fc800078e0000 */
        /* <DEDUP_REMOVED lines=11> */
.L_x_872:
[----:B------:R-:W-:Y:S01]  /*22630*/  IMAD.MOV.U32 R13, RZ, RZ, R5 ;  /* 0x000000ffff0d7224 */ /* 0x000fe200078e0005 */
[----:B------:R-:W-:Y:S02]  /*22640*/  MOV R12, 0x6 ;  /* 0x00000006000c7802 */ /* 0x000fe40000000f00 */
[----:B------:R-:W-:-:S07]  /*22650*/  MOV R3, R14 ;  /* 0x0000000e00037202 */ /* 0x000fce0000000f00 */
[----:B------:R-:W-:Y:S05]  /*22660*/  WARPSYNC.COLLECTIVE R15, `(.L_x_873) ;  /* 0x000000000f087348 */ /* 0x000fea0003c00000 */
[----:B------:R0:W1:Y:S02]  /*22670*/  SHFL.IDX P6, R14, R13, R12, R11 ;  /* 0x0000000c0d0e7389 */ /* 0x00006400000c000b */
[----:B01----:R-:W-:Y:S01]  /*22680*/  ENDCOLLECTIVE ;  /* 0x000000000000791b */ /* 0x003fe20003800000 */
.L_x_873:
[----:B------:R-:W-:-:S05]  /*22690*/  @!P1 LEA R7, P4, R9, R3, 0x1 ;  /* 0x0000000309079211 */ /* 0x000fca00078808ff */
[----:B------:R-:W-:Y:S01]  /*226a0*/  @!P1 IMAD.X R8, RZ, RZ, R2, P4 ;  /* 0x000000ffff089224 */ /* 0x000fe200020e0602 */
[----:B------:R-:W-:Y:S02]  /*226b0*/  @!P1 MOV R2, R7 ;  /* 0x0000000700029202 */ /* 0x000fe40000000f00 */
[----:B------:R-:W-:Y:S01]  /*226c0*/  IADD3 R7, R4, 0x60, RZ ;  /* 0x0000006004077810 */ /* 0x000fe20007ffe0ff */
[----:B------:R-:W-:Y:S01]  /*226d0*/  @!P1 IMAD.MOV.U32 R3, RZ, RZ, R8 ;  /* 0x000000ffff039224 */ /* 0x000fe200078e0008 */
[----:B------:R-:W-:-:S04]  /*226e0*/  MOV R13, R0 ;  /* 0x00000000000d7202 */ /* 0x000fc80000000f00 */
[----:B------:R-:W-:Y:S01]  /*226f0*/  @!PT LDS RZ, [RZ] ;  /* 0x00000000fffff984 */ /* 0x000fe20000000800 */
[----:B------:R-:W-:Y:S01]  /*22700*/  @!PT LDS RZ, [RZ] ;  /* 0x00000000fffff984 */ /* 0x000fe20000000800 */
[----:B------:R-:W-:Y:S01]  /*22710*/  @!PT LDS RZ, [RZ] ;  /* 0x00000000fffff984 */ /* 0x000fe20000000800 */
[----:B------:R-:W-:Y:S04]  /*22720*/  @!P1 LDGSTS.E.BYPASS.LTC128B.128 [R35+0xec00], desc[UR56][R2.64], !P3 ;  /* 0x0ec0000002239fae */ /* 0x000fe8000d901d78 */
[----:B------:R-:W-:Y:S04]  /*22730*/  @!P1 LDGSTS.E.BYPASS.LTC128B.128 [R35+0x12c00], desc[UR56][R2.64+0x80], !P2 ;  /* 0x12c0008002239fae */ /* 0x000fe8000d101d78 */
[----:B------:R0:W-:Y:S01]  /*22740*/  @!P1 LDGSTS.E.BYPASS.LTC128B.128 [R35+0x16c00], desc[UR56][R2.64+0x100], !P0 ;  /* 0x16c0010002239fae */ /* 0x0001e2000c101d78 */
[----:B------:R-:W-:Y:S01]  /*22750*/  ISETP.GE.AND P1, PT, R7, R6, PT ;  /* 0x000000060700720c */ /* 0x000fe20003f26270 */
[----:B0-----:R-:W-:-:S12]  /*22760*/  IMAD.MOV.U32 R2, RZ, RZ, R14 ;  /* 0x000000ffff027224 */ /* 0x001fd800078e000e */
[----:B------:R-:W-:Y:S05]  /*22770*/  WARPSYNC.COLLECTIVE R15, `(.L_x_874) ;  /* 0x000000000f087348 */ /* 0x000fea0003c00000 */
[----:B------:R0:W1:Y:S02]  /*22780*/  SHFL.IDX P6, R14, R13, R12, R11 ;  /* 0x0000000c0d0e7389 */ /* 0x00006400000c000b */
[----:B01----:R-:W-:Y:S01]  /*22790*/  ENDCOLLECTIVE ;  /* 0x000000000000791b */ /* 0x003fe20003800000 */
.L_x_874:
[----:B------:R-:W-:Y:S01]  /*227a0*/  IMAD.MOV.U32 R13, RZ, RZ, R5 ;  /* 0x000000ffff0d7224 */ /* 0x000fe200078e0005 */
[----:B------:R-:W-:Y:S01]  /*227b0*/  MOV R12, 0x7 ;  /* 0x00000007000c7802 */ /* 0x000fe20000000f00 */
[----:B------:R-:W-:-:S07]  /*227c0*/  IMAD.MOV.U32 R3, RZ, RZ, R14 ;  /* 0x000000ffff037224 */ /* 0x000fce00078e000e */
[----:B------:R-:W-:Y:S05]  /*227d0*/  WARPSYNC.COLLECTIVE R15, `(.L_x_875) ;  /* 0x000000000f087348 */ /* 0x000fea0003c00000 */
[----:B------:R0:W1:Y:S02]  /*227e0*/  SHFL.IDX P6, R14, R13, R12, R11 ;  /* 0x0000000c0d0e7389 */ /* 0x00006400000c000b */
[----:B01----:R-:W-:Y:S01]  /*227f0*/  ENDCOLLECTIVE ;  /* 0x000000000000791b */ /* 0x003fe20003800000 */
.L_x_875:
[----:B------:R-:W-:-:S04]  /*22800*/  @!P1 LEA R7, P4, R9, R3, 0x1 ;  /* 0x0000000309079211 */ /* 0x000fc800078808ff */
[----:B------:R-:W-:Y:S01]  /*22810*/  @!P1 IADD3.X R8, RZ, R2, RZ, P4, !PT ;  /* 0x00000002ff089210 */ /* 0x000fe200027fe4ff */
[----:B------:R-:W-:-:S03]  /*22820*/  @!P1 IMAD.MOV.U32 R2, RZ, RZ, R7 ;  /* 0x000000ffff029224 */ /* 0x000fc600078e0007 */
[----:B------:R-:W-:Y:S02]  /*22830*/  @!P1 MOV R3, R8 ;  /* 0x0000000800039202 */ /* 0x000fe40000000f00 */
[----:B------:R-:W-:-:S03]  /*22840*/  MOV R13, R0 ;  /* 0x00000000000d7202 */ /* 0x000fc60000000f00 */
[----:B------:R-:W-:Y:S01]  /*22850*/  @!PT LDS RZ, [RZ] ;  /* 0x00000000fffff984 */ /* 0x000fe20000000800 */
[----:B------:R-:W-:Y:S01]  /*22860*/  @!PT LDS RZ, [RZ] ;  /* 0x00000000fffff984 */ /* 0x000fe20000000800 */
[----:B------:R-:W-:Y:S01]  /*22870*/  @!PT LDS RZ, [RZ] ;  /* 0x00000000fffff984 */ /* 0x000fe20000000800 */
[----:B------:R0:W-:Y:S04]  /*22880*/  @!P1 LDGSTS.E.BYPASS.LTC128B.128 [R35+0xf400], desc[UR56][R2.64], !P3 ;  /* 0x0f40000002239fae */ /* 0x0001e8000d901d78 */
[----:B------:R0:W-:Y:S01]  /*22890*/  @!P1 LDGSTS.E.BYPASS.LTC128B.128 [R35+0x13400], desc[UR56][R2.64+0x80], !P2 ;  /* 0x1340008002239fae */ /* 0x0001e2000d101d78 */
[----:B------:R-:W-:-:S03]  /*228a0*/  IMAD.MOV.U32 R5, RZ, RZ, R14 ;  /* 0x000000ffff057224 */ /* 0x000fc600078e000e */
[----:B------:R0:W-:Y:S04]  /*228b0*/  @!P1 LDGSTS.E.BYPASS.LTC128B.128 [R35+0x17400], desc[UR56][R2.64+0x100], !P0 ;  /* 0x1740010002239fae */ /* 0x0001e8000c101d78 */
[----:B0-----:R-:W-:Y:S05]  /*228c0*/  WARPSYNC.COLLECTIVE R15, `(.L_x_876) ;  /* 0x000000000f087348 */ /* 0x001fea0003c00000 */
[----:B------:R1:W2:Y:S02]  /*228d0*/  SHFL.IDX P6, R14, R13, R12, R11 ;  /* 0x0000000c0d0e7389 */ /* 0x0002a400000c000b */
[----:B012---:R-:W-:Y:S01]  /*228e0*/  ENDCOLLECTIVE ;  /* 0x000000000000791b */ /* 0x007fe20003800000 */
.L_x_876:
[----:B------:R-:W-:Y:S05]  /*228f0*/  BRA `(.L_x_877) ;  /* 0xffffffb0005c7947 */ /* 0x000fea000383ffff */
.L_x_744:
[----:B0-----:R0:W1:Y:S02]  /*22900*/  SYNCS.PHASECHK.TRANS64.TRYWAIT P0, [R22+URZ+0x2a820], R3 ;  /* 0x02a82003160075a7 */ /* 0x001064000800017f */
[----:B-1----:R-:W-:Y:S05]  /*22910*/  @!P0 NANOSLEEP.SYNCS 0x989680 ;  /* 0x009896800000895d */ /* 0x002fea0003900000 */
[----:B------:R-:W1:Y:S02]  /*22920*/  @!P0 SYNCS.PHASECHK.TRANS64 P0, [R22+URZ+0x2a820], R3 ;  /* 0x02a82003160085a7 */ /* 0x000e64000800007f */
[----:B-1----:R-:W-:Y:S05]  /*22930*/  @!P0 BRA `(.L_x_744) ;  /* 0xfffffffc00f08947 */ /* 0x002fea000383ffff */
[----:B------:R-:W-:Y:S05]  /*22940*/  BRA `(.L_x_878) ;  /* 0xffffffb000d47947 */ /* 0x000fea000383ffff */
.L_x_749:
[----:B0-----:R0:W1:Y:S02]  /*22950*/  SYNCS.PHASECHK.TRANS64.TRYWAIT P0, [R6+URZ+0x2a840], R3 ;  /* 0x02a84003060075a7 */ /* 0x001064000800017f */
[----:B-1----:R-:W-:Y:S05]  /*22960*/  @!P0 NANOSLEEP.SYNCS 0x989680 ;  /* 0x009896800000895d */ /* 0x002fea0003900000 */
[----:B------:R-:W1:Y:S02]  /*22970*/  @!P0 SYNCS.PHASECHK.TRANS64 P0, [R6+URZ+0x2a840], R3 ;  /* 0x02a84003060085a7 */ /* 0x000e64000800007f */
[----:B-1----:R-:W-:Y:S05]  /*22980*/  @!P0 BRA `(.L_x_749) ;  /* 0xfffffffc00f08947 */ /* 0x002fea000383ffff */
[----:B------:R-:W-:Y:S05]  /*22990*/  BRA `(.L_x_879) ;  /* 0xffffffb400987947 */ /* 0x000fea000383ffff */
.L_x_750:
[----:B------:R-:W-:Y:S01]  /*229a0*/  BSSY B1, `(.L_x_880) ;  /* 0x0000008000017945 */ /* 0x000fe20003800000 */
[----:B------:R-:W-:Y:S01]  /*229b0*/  IMAD.MOV.U32 R13, RZ, RZ, R5 ;  /* 0x000000ffff0d7224 */ /* 0x000fe200078e0005 */
[----:B------:R-:W-:Y:S01]  /*229c0*/  MOV R12, RZ ;  /* 0x000000ff000c7202 */ /* 0x000fe20000000f00 */
[----:B------:R-:W-:Y:S01]  /*229d0*/  IMAD.MOV.U32 R11, RZ, RZ, 0x181f ;  /* 0x0000181fff0b7424 */ /* 0x000fe200078e00ff */
[----:B------:R-:W-:-:S07]  /*229e0*/  MOV R15, 0xffffffff ;  /* 0xffffffff000f7802 */ /* 0x000fce0000000f00 */
[----:B------:R-:W-:Y:S05]  /*229f0*/  WARPSYNC.COLLECTIVE R15, `(.L_x_881) ;  /* 0x000000000f087348 */ /* 0x000fea0003c00000 */
[----:B------:R0:W1:Y:S02]  /*22a00*/  SHFL.IDX P6, R14, R13, R12, R11 ;  /* 0x0000000c0d0e7389 */ /* 0x00006400000c000b */
[----:B01----:R-:W-:Y:S01]  /*22a10*/  ENDCOLLECTIVE ;  /* 0x000000000000791b */ /* 0x003fe20003800000 */
.L_x_881:
[----:B------:R-:W-:Y:S05]  /*22a20*/  BSYNC B1 ;  /* 0x0000000000017941 */ /* 0x000fea0003800000 */
.L_x_880:
[----:B------:R-:W0:Y:S01]  /*22a30*/  S2R R34, SR_TID.X ;  /* 0x0000000000227919 */ /* 0x000e220000002100 */
[----:B------:R-:W-:Y:S01]  /*22a40*/  MOV R13, R9 ;  /* 0x00000009000d7202 */ /* 0x000fe20000000f00 */
[----:B------:R-:W-:Y:S01]  /*22a50*/  IMAD.MOV.U32 R12, RZ, RZ, RZ ;  /* 0x000000ffff0c7224 */ /* 0x000fe200078e00ff */
[----:B------:R-:W-:Y:S01]  /*22a60*/  MOV R11, 0x181f ;  /* 0x0000181f000b7802 */ /* 0x000fe20000000f00 */
[----:B------:R-:W-:Y:S01]  /*22a70*/  IMAD.MOV.U32 R3, RZ, RZ, R14 ;  /* 0x000000ffff037224 */ /* 0x000fe200078e000e */
[----:B------:R-:W-:Y:S02]  /*22a80*/  MOV R15, 0xffffffff ;  /* 0xffffffff000f7802 */ /* 0x000fe40000000f00 */
[----:B------:R-:W-:-:S07]  /*22a90*/  LEA R4, R4, R22, 0x1 ;  /* 0x0000001604047211 */ /* 0x000fce00078e08ff */
[----:B0-----:R-:W-:Y:S05]  /*22aa0*/  WARPSYNC.COLLECTIVE R15, `(.L_x_882) ;  /* 0x000000000f087348 */ /* 0x001fea0003c00000 */
[----:B------:R1:W2:Y:S02]  /*22ab0*/  SHFL.IDX P6, R14, R13, R12, R11 ;  /* 0x0000000c0d0e7389 */ /* 0x0002a400000c000b */
[----:B012---:R-:W-:Y:S01]  /*22ac0*/  ENDCOLLECTIVE ;  /* 0x000000000000791b */ /* 0x007fe20003800000 */
.L_x_882:
[----:B------:R-:W-:Y:S01]  /*22ad0*/  IMAD.MOV.U32 R13, RZ, RZ, R5 ;  /* 0x000000ffff0d7224 */ /* 0x000fe200078e0005 */
[----:B------:R-:W-:Y:S01]  /*22ae0*/  MOV R12, 0x1 ;  /* 0x00000001000c7802 */ /* 0x000fe20000000f00 */
[----:B------:R-:W-:Y:S02]  /*22af0*/  IMAD.SHL.U32 R34, R34, 0x8, RZ ;  /* 0x0000000822227824 */ /* 0x000fe400078e00ff */
[----:B------:R-:W-:-:S07]  /*22b00*/  IMAD.MOV.U32 R2, RZ, RZ, R14 ;  /* 0x000000ffff027224 */ /* 0x000fce00078e000e */
[----:B------:R-:W-:Y:S05]  /*22b10*/  WARPSYNC.COLLECTIVE R15, `(.L_x_883) ;  /* 0x000000000f087348 */ /* 0x000fea0003c00000 */
[----:B------:R0:W1:Y:S02]  /*22b20*/  SHFL.IDX P6, R14, R13, R12, R11 ;  /* 0x0000000c0d0e7389 */ /* 0x00006400000c000b */
[----:B01----:R-:W-:Y:S01]  /*22b30*/  ENDCOLLECTIVE ;  /* 0x000000000000791b */ /* 0x003fe20003800000 */
.L_x_883:
[----:B------:R-:W-:-:S04]  /*22b40*/  LOP3.LUT R34, R34, 0x38, RZ, 0xc0, !PT ;  /* 0x0000003822227812 */ /* 0x000fc800078ec0ff */
[----:B------:R-:W-:-:S04]  /*22b50*/  SHF.L.U32 R0, R34, 0x1, RZ ;  /* 0x0000000122007819 */ /* 0x000fc800000006ff */
[----:B------:R-:W-:-:S05]  /*22b60*/  IADD3 R2, P0, R2, R0, RZ ;  /* 0x0000000002027210 */ /* 0x000fca0007f1e0ff */
[----:B------:R-:W-:Y:S01]  /*22b70*/  IMAD.X R3, RZ, RZ, R3, P0 ;  /* 0x000000ffff037224 */ /* 0x000fe200000e0603 */
[----:B------:R-:W-:-:S04]  /*22b80*/  MOV R13, R9 ;  /* 0x00000009000d7202 */ /* 0x000fc80000000f00 */
        /* <DEDUP_REMOVED lines=10> */
.L_x_884:
[----:B------:R-:W-:Y:S01]  /*22c30*/  IMAD.MOV.U32 R13, RZ, RZ, R5 ;  /* 0x000000ffff0d7224 */ /* 0x000fe200078e0005 */
[----:B------:R-:W-:Y:S01]  /*22c40*/  MOV R12, 0x2 ;  /* 0x00000002000c7802 */ /* 0x000fe20000000f00 */
[----:B------:R-:W-:-:S07]  /*22c50*/  IMAD.MOV.U32 R2, RZ, RZ, R14 ;  /* 0x000000ffff027224 */ /* 0x000fce00078e000e */
[----:B------:R-:W-:Y:S05]  /*22c60*/  WARPSYNC.COLLECTIVE R15, `(.L_x_885) ;  /* 0x000000000f087348 */ /* 0x000fea0003c00000 */
[----:B------:R0:W1:Y:S02]  /*22c70*/  SHFL.IDX P6, R14, R13, R12, R11 ;  /* 0x0000000c0d0e7389 */ /* 0x00006400000c000b */
[----:B01----:R-:W-:Y:S01]  /*22c80*/  ENDCOLLECTIVE ;  /* 0x000000000000791b */ /* 0x003fe20003800000 */
.L_x_885:
[----:B------:R-:W-:-:S04]  /*22c90*/  IADD3 R2, P0, R2, R0, RZ ;  /* 0x0000000002027210 */ /* 0x000fc80007f1e0ff */
[----:B------:R-:W-:-:S05]  /*22ca0*/  IADD3.X R3, RZ, R3, RZ, P0, !PT ;  /* 0x00000003ff037210 */ /* 0x000fca00007fe4ff */
[----:B------:R-:W-:Y:S01]  /*22cb0*/  @!PT LDS RZ, [RZ] ;  /* 0x00000000fffff984 */ /* 0x000fe20000000800 */
[----:B------:R-:W-:Y:S01]  /*22cc0*/  @!PT LDS RZ, [RZ] ;  /* 0x00000000fffff984 */ /* 0x000fe20000000800 */
[----:B------:R-:W-:Y:S01]  /*22cd0*/  @!PT LDS RZ, [RZ] ;  /* 0x00000000fffff984 */ /* 0x000fe20000000800 */
[----:B------:R0:W-:Y:S01]  /*22ce0*/  LDGSTS.E.BYPASS.LTC128B.128 [R4+0x18c00], desc[UR56][R2.64], !P3 ;  /* 0x18c0000002047fae */ /* 0x0001e2000d901d78 */
[----:B------:R-:W-:-:S03]  /*22cf0*/  MOV R13, R9 ;  /* 0x00000009000d7202 */ /* 0x000fc60000000f00 */
[----:B------:R0:W-:Y:S04]  /*22d00*/  LDGSTS.E.BYPASS.LTC128B.128 [R4+0x1bc00], desc[UR56][R2.64+0x80], !P2 ;  /* 0x1bc0008002047fae */ /* 0x0001e8000d101d78 */
[----:B------:R0:W-:Y:S01]  /*22d10*/  LDGSTS.E.BYPASS.LTC128B.128 [R4+0x1ec00], desc[UR56][R2.64+0x100], !P1 ;  /* 0x1ec0010002047fae */ /* 0x0001e2000c901d78 */
[----:B------:R-:W-:-:S07]  /*22d20*/  IMAD.MOV.U32 R34, RZ, RZ, R14 ;  /* 0x000000ffff227224 */ /* 0x000fce00078e000e */
[----:B0-----:R-:W-:Y:S05]  /*22d30*/  WARPSYNC.COLLECTIVE R15, `(.L_x_886) ;  /* 0x000000000f087348 */ /* 0x001fea0003c00000 */
[----:B------:R1:W2:Y:S02]  /*22d40*/  SHFL.IDX P6, R14, R13, R12, R11 ;  /* 0x0000000c0d0e7389 */ /* 0x0002a400000c000b */
[----:B012---:R-:W-:Y:S01]  /*22d50*/  ENDCOLLECTIVE ;  /* 0x000000000000791b */ /* 0x007fe20003800000 */
.L_x_886:
[----:B------:R-:W-:Y:S01]  /*22d60*/  IMAD.MOV.U32 R13, RZ, RZ, R5 ;  /* 0x000000ffff0d7224 */ /* 0x000fe200078e0005 */
[----:B------:R-:W-:Y:S01]  /*22d70*/  MOV R12, 0x3 ;  /* 0x00000003000c7802 */ /* 0x000fe20000000f00 */
[----:B------:R-:W-:-:S07]  /*22d80*/  IMAD.MOV.U32 R2, RZ, RZ, R14 ;  /* 0x000000ffff027224 */ /* 0x000fce00078e000e */
[----:B------:R-:W-:Y:S05]  /*22d90*/  WARPSYNC.COLLECTIVE R15, `(.L_x_887) ;  /* 0x000000000f087348 */ /* 0x000fea0003c00000 */
[----:B------:R0:W1:Y:S02]  /*22da0*/  SHFL.IDX P6, R14, R13, R12, R11 ;  /* 0x0000000c0d0e7389 */ /* 0x00006400000c000b */
[----:B01----:R-:W-:Y:S01]  /*22db0*/  ENDCOLLECTIVE ;  /* 0x000000000000791b */ /* 0x003fe20003800000 */
.L_x_887:
        /* <DEDUP_REMOVED lines=13> */
.L_x_888:
[----:B------:R-:W-:Y:S01]  /*22e90*/  IMAD.MOV.U32 R13, RZ, RZ, R5 ;  /* 0x000000ffff0d7224 */ /* 0x000fe200078e0005 */
[----:B------:R-:W-:Y:S01]  /*22ea0*/  MOV R12, 0x4 ;  /* 0x00000004000c7802 */ /* 0x000fe20000000f00 */
[----:B------:R-:W-:-:S07]  /*22eb0*/  IMAD.MOV.U32 R2, RZ, RZ, R14 ;  /* 0x000000ffff027224 */ /* 0x000fce00078e000e */
[----:B------:R-:W-:Y:S05]  /*22ec0*/  WARPSYNC.COLLECTIVE R15, `(.L_x_889) ;  /* 0x000000000f087348 */ /* 0x000fea0003c00000 */
[----:B------:R0:W1:Y:S02]  /*22ed0*/  SHFL.IDX P6, R14, R13, R12, R11 ;  /* 0x0000000c0d0e7389 */ /* 0x00006400000c000b */
[----:B01----:R-:W-:Y:S01]  /*22ee0*/  ENDCOLLECTIVE ;  /* 0x000000000000791b */ /* 0x003fe20003800000 */
.L_x_889:
        /* <DEDUP_REMOVED lines=13> */
.L_x_890:
[----:B------:R-:W-:Y:S01]  /*22fc0*/  IMAD.MOV.U32 R13, RZ, RZ, R5 ;  /* 0x000000ffff0d7224 */ /* 0x000fe200078e0005 */
[----:B------:R-:W-:Y:S01]  /*22fd0*/  MOV R12, 0x5 ;  /* 0x00000005000c7802 */ /* 0x000fe20000000f00 */
[----:B------:R-:W-:-:S07]  /*22fe0*/  IMAD.MOV.U32 R2, RZ, RZ, R14 ;  /* 0x000000ffff027224 */ /* 0x000fce00078e000e */
[----:B------:R-:W-:Y:S05]  /*22ff0*/  WARPSYNC.COLLECTIVE R15, `(.L_x_891) ;  /* 0x000000000f087348 */ /* 0x000fea0003c00000 */
[----:B------:R0:W1:Y:S02]  /*23000*/  SHFL.IDX P6, R14, R13, R12, R11 ;  /* 0x0000000c0d0e7389 */ /* 0x00006400000c000b */
[----:B01----:R-:W-:Y:S01]  /*23010*/  ENDCOLLECTIVE ;  /* 0x000000000000791b */ /* 0x003fe20003800000 */
.L_x_891:
        /* <DEDUP_REMOVED lines=13> */
.L_x_892:
[----:B------:R-:W-:Y:S01]  /*230f0*/  IMAD.MOV.U32 R2, RZ, RZ, R14 ;  /* 0x000000ffff027224 */ /* 0x000fe200078e000e */
[----:B------:R-:W-:Y:S06]  /*23100*/  BRA `(.L_x_893) ;  /* 0xffffffb000cc7947 */ /* 0x000fec000383ffff */
.L_x_755:
[----:B0-----:R0:W2:Y:S02]  /*23110*/  SYNCS.PHASECHK.TRANS64.TRYWAIT P0, [R5+URZ+0x2a860], R2 ;  /* 0x02a86002050075a7 */ /* 0x0010a4000800017f */
[----:B--2---:R-:W-:Y:S05]  /*23120*/  @!P0 NANOSLEEP.SYNCS 0x989680 ;  /* 0x009896800000895d */ /* 0x004fea0003900000 */
[----:B------:R-:W2:Y:S02]  /*23130*/  @!P0 SYNCS.PHASECHK.TRANS64 P0, [R5+URZ+0x2a860], R2 ;  /* 0x02a86002050085a7 */ /* 0x000ea4000800007f */
[----:B--2---:R-:W-:Y:S05]  /*23140*/  @!P0 BRA `(.L_x_755) ;  /* 0xfffffffc00f08947 */ /* 0x004fea000383ffff */
[----:B------:R-:W-:Y:S05]  /*23150*/  BRA `(.L_x_894) ;  /* 0xffffffb4002c7947 */ /* 0x000fea000383ffff */
.L_x_756:
[----:B------:R-:W-:Y:S01]  /*23160*/  BSSY B1, `(.L_x_895) ;  /* 0x0000008000017945 */ /* 0x000fe20003800000 */
[----:B------:R-:W-:Y:S01]  /*23170*/  MOV R13, R24 ;  /* 0x00000018000d7202 */ /* 0x000fe20000000f00 */
[----:B------:R-:W-:Y:S01]  /*23180*/  IMAD.MOV.U32 R12, RZ, RZ, RZ ;  /* 0x000000ffff0c7224 */ /* 0x000fe200078e00ff */
[----:B------:R-:W-:Y:S01]  /*23190*/  MOV R11, 0x181f ;  /* 0x0000181f000b7802 */ /* 0x000fe20000000f00 */
[----:B------:R-:W-:-:S07]  /*231a0*/  IMAD.MOV.U32 R15, RZ, RZ, -0x1 ;  /* 0xffffffffff0f7424 */ /* 0x000fce00078e00ff */
[----:B0-----:R-:W-:Y:S05]  /*231b0*/  WARPSYNC.COLLECTIVE R15, `(.L_x_896) ;  /* 0x000000000f087348 */ /* 0x001fea0003c00000 */
[----:B------:R1:W2:Y:S02]  /*231c0*/  SHFL.IDX P6, R14, R13, R12, R11 ;  /* 0x0000000c0d0e7389 */ /* 0x0002a400000c000b */
[----:B012---:R-:W-:Y:S01]  /*231d0*/  ENDCOLLECTIVE ;  /* 0x000000000000791b */ /* 0x007fe20003800000 */
.L_x_896:
[----:B------:R-:W-:Y:S05]  /*231e0*/  BSYNC B1 ;  /* 0x0000000000017941 */ /* 0x000fea0003800000 */
.L_x_895:
[----:B------:R-:W-:Y:S01]  /*231f0*/  IMAD.MOV.U32 R13, RZ, RZ, R23 ;  /* 0x000000ffff0d7224 */ /* 0x000fe200078e0017 */
[----:B------:R-:W-:Y:S01]  /*23200*/  MOV R12, RZ ;  /* 0x000000ff000c7202 */ /* 0x000fe20000000f00 */
[----:B------:R-:W-:Y:S01]  /*23210*/  IMAD.MOV.U32 R11, RZ, RZ, 0x181f ;  /* 0x0000181fff0b7424 */ /* 0x000fe200078e00ff */
[----:B------:R-:W-:Y:S01]  /*23220*/  MOV R15, 0xffffffff ;  /* 0xffffffff000f7802 */ /* 0x000fe20000000f00 */
[----:B------:R-:W-:Y:S01]  /*23230*/  IMAD R4, R4, 0x2, R22 ;  /* 0x0000000204047824 */ /* 0x000fe200078e0216 */
[----:B------:R-:W-:-:S07]  /*23240*/  MOV R3, R14 ;  /* 0x0000000e00037202 */ /* 0x000fce0000000f00 */
[----:B------:R-:W-:Y:S05]  /*23250*/  WARPSYNC.COLLECTIVE R15, `(.L_x_897) ;  /* 0x000000000f087348 */ /* 0x000fea0003c00000 */
[----:B------:R0:W1:Y:S02]  /*23260*/  SHFL.IDX P6, R14, R13, R12, R11 ;  /* 0x0000000c0d0e7389 */ /* 0x00006400000c000b */
[----:B01----:R-:W-:Y:S01]  /*23270*/  ENDCOLLECTIVE ;  /* 0x000000000000791b */ /* 0x003fe20003800000 */
.L_x_897:
[----:B------:R-:W-:Y:S01]  /*23280*/  MOV R13, R24 ;  /* 0x00000018000d7202 */ /* 0x000fe20000000f00 */
[----:B------:R-:W-:Y:S02]  /*23290*/  IMAD.MOV.U32 R12, RZ, RZ, 0x1 ;  /* 0x00000001ff0c7424 */ /* 0x000fe400078e00ff */
[----:B------:R-:W-:-:S07]  /*232a0*/  IMAD.MOV.U32 R2, RZ, RZ, R14 ;  /* 0x000000ffff027224 */ /* 0x000fce00078e000e */
[----:B------:R-:W-:Y:S05]  /*232b0*/  WARPSYNC.COLLECTIVE R15, `(.L_x_898) ;  /* 0x000000000f087348 */ /* 0x000fea0003c00000 */
[----:B------:R0:W1:Y:S02]  /*232c0*/  SHFL.IDX P6, R14, R13, R12, R11 ;  /* 0x0000000c0d0e7389 */ /* 0x00006400000c000b */
[----:B01----:R-:W-:Y:S01]  /*232d0*/  ENDCOLLECTIVE ;  /* 0x000000000000791b */ /* 0x003fe20003800000 */
.L_x_898:
[----:B------:R-:W-:-:S04]  /*232e0*/  IADD3 R2, P1, R2, R0, RZ ;  /* 0x0000000002027210 */ /* 0x000fc80007f3e0ff */
[----:B------:R-:W-:Y:S02]  /*232f0*/  IADD3.X R3, RZ, R3, RZ, P1, !PT ;  /* 0x00000003ff037210 */ /* 0x000fe40000ffe4ff */
        /* <DEDUP_REMOVED lines=9> */
[----:B0-----:R-:W-:-:S07]  /*23390*/  MOV R3, R14 ;  /* 0x0000000e00037202 */ /* 0x001fce0000000f00 */
[----:B------:R-:W-:Y:S05]  /*233a0*/  WARPSYNC.COLLECTIVE R15, `(.L_x_899) ;  /* 0x000000000f087348 */ /* 0x000fea0003c00000 */
[----:B------:R0:W1:Y:S02]  /*233b0*/  SHFL.IDX P6, R14, R13, R12, R11 ;  /* 0x0000000c0d0e7389 */ /* 0x00006400000c000b */
[----:B01----:R-:W-:Y:S01]  /*233c0*/  ENDCOLLECTIVE ;  /* 0x000000000000791b */ /* 0x003fe20003800000 */
.L_x_899:
[----:B------:R-:W-:Y:S01]  /*233d0*/  MOV R13, R24 ;  /* 0x00000018000d7202 */ /* 0x000fe20000000f00 */
[----:B------:R-:W-:Y:S01]  /*233e0*/  IMAD.MOV.U32 R12, RZ, RZ, 0x2 ;  /* 0x00000002ff0c7424 */ /* 0x000fe200078e00ff */
[----:B------:R-:W-:-:S07]  /*233f0*/  MOV R2, R14 ;  /* 0x0000000e00027202 */ /* 0x000fce0000000f00 */
[----:B------:R-:W-:Y:S05]  /*23400*/  WARPSYNC.COLLECTIVE R15, `(.L_x_900) ;  /* 0x000000000f087348 */ /* 0x000fea0003c00000 */
[----:B------:R0:W1:Y:S02]  /*23410*/  SHFL.IDX P6, R14, R13, R12, R11 ;  /* 0x0000000c0d0e7389 */ /* 0x00006400000c000b */
[----:B01----:R-:W-:Y:S01]  /*23420*/  ENDCOLLECTIVE ;  /* 0x000000000000791b */ /* 0x003fe20003800000 */
.L_x_900:
        /* <DEDUP_REMOVED lines=14> */
.L_x_901:
[----:B------:R-:W-:Y:S01]  /*23510*/  MOV R13, R24 ;  /* 0x00000018000d7202 */ /* 0x000fe20000000f00 */
[----:B------:R-:W-:Y:S01]  /*23520*/  IMAD.MOV.U32 R12, RZ, RZ, 0x3 ;  /* 0x00000003ff0c7424 */ /* 0x000fe200078e00ff */
[----:B------:R-:W-:-:S07]  /*23530*/  MOV R2, R14 ;  /* 0x0000000e00027202 */ /* 0x000fce0000000f00 */
[----:B------:R-:W-:Y:S05]  /*23540*/  WARPSYNC.COLLECTIVE R15, `(.L_x_902) ;  /* 0x000000000f087348 */ /* 0x000fea0003c00000 */
[----:B------:R0:W1:Y:S02]  /*23550*/  SHFL.IDX P6, R14, R13, R12, R11 ;  /* 0x0000000c0d0e7389 */ /* 0x00006400000c000b */
[----:B01----:R-:W-:Y:S01]  /*23560*/  ENDCOLLECTIVE ;  /* 0x000000000000791b */ /* 0x003fe20003800000 */
.L_x_902:
        /* <DEDUP_REMOVED lines=14> */
.L_x_903:
[----:B------:R-:W-:Y:S01]  /*23650*/  MOV R13, R24 ;  /* 0x00000018000d7202 */ /* 0x000fe20000000f00 */
[----:B------:R-:W-:Y:S01]  /*23660*/  IMAD.MOV.U32 R12, RZ, RZ, 0x4 ;  /* 0x00000004ff0c7424 */ /* 0x000fe200078e00ff */
[----:B------:R-:W-:-:S07]  /*23670*/  MOV R2, R14 ;  /* 0x0000000e00027202 */ /* 0x000fce0000000f00 */
[----:B------:R-:W-:Y:S05]  /*23680*/  WARPSYNC.COLLECTIVE R15, `(.L_x_904) ;  /* 0x000000000f087348 */ /* 0x000fea0003c00000 */
[----:B------:R0:W1:Y:S02]  /*23690*/  SHFL.IDX P6, R14, R13, R12, R11 ;  /* 0x0000000c0d0e7389 */ /* 0x00006400000c000b */
[----:B01----:R-:W-:Y:S01]  /*236a0*/  ENDCOLLECTIVE ;  /* 0x000000000000791b */ /* 0x003fe20003800000 */
.L_x_904:
        /* <DEDUP_REMOVED lines=14> */
.L_x_905:
[----:B------:R-:W-:Y:S01]  /*23790*/  MOV R13, R24 ;  /* 0x00000018000d7202 */ /* 0x000fe20000000f00 */
[----:B------:R-:W-:Y:S01]  /*237a0*/  IMAD.MOV.U32 R12, RZ, RZ, 0x5 ;  /* 0x00000005ff0c7424 */ /* 0x000fe200078e00ff */
[----:B------:R-:W-:-:S07]  /*237b0*/  MOV R2, R14 ;  /* 0x0000000e00027202 */ /* 0x000fce0000000f00 */
[----:B------:R-:W-:Y:S05]  /*237c0*/  WARPSYNC.COLLECTIVE R15, `(.L_x_906) ;  /* 0x000000000f087348 */ /* 0x000fea0003c00000 */
[----:B------:R0:W1:Y:S02]  /*237d0*/  SHFL.IDX P6, R14, R13, R12, R11 ;  /* 0x0000000c0d0e7389 */ /* 0x00006400000c000b */
[----:B01----:R-:W-:Y:S01]  /*237e0*/  ENDCOLLECTIVE ;  /* 0x000000000000791b */ /* 0x003fe20003800000 */
.L_x_906:
[----:B------:R-:W-:-:S05]  /*237f0*/  IADD3 R2, P2, R2, R0, RZ ;  /* 0x0000000002027210 */ /* 0x000fca0007f5e0ff */
[----:B------:R-:W-:Y:S01]  /*23800*/  IMAD.X R3, RZ, RZ, R3, P2 ;  /* 0x000000ffff037224 */ /* 0x000fe200010e0603 */
        /* <DEDUP_REMOVED lines=11> */
.L_x_907:
[----:B------:R-:W-:Y:S01]  /*238c0*/  @!PT LDS RZ, [RZ] ;  /* 0x00000000fffff984 */ /* 0x000fe20000000800 */
[----:B------:R-:W-:Y:S01]  /*238d0*/  @!PT LDS RZ, [RZ] ;  /* 0x00000000fffff984 */ /* 0x000fe20000000800 */
[----:B------:R-:W-:Y:S01]  /*238e0*/  @!PT LDS RZ, [RZ] ;  /* 0x00000000fffff984 */ /* 0x000fe20000000800 */
[----:B------:R0:W-:Y:S02]  /*238f0*/  LDGSTS.E.BYPASS.LTC128B.128 [R4+0x5400], desc[UR56][R2.64+0x80], !P2 ;  /* 0x0540008002047fae */ /* 0x0001e4000d101d78 */
[----:B0-----:R-:W-:Y:S01]  /*23900*/  MOV R2, R14 ;  /* 0x0000000e00027202 */ /* 0x001fe20000000f00 */
[----:B------:R-:W-:Y:S06]  /*23910*/  BRA `(.L_x_908) ;  /* 0xffffffb000187947 */ /* 0x000fec000383ffff */
.L_x_764:
[----:B0-----:R0:W1:Y:S02]  /*23920*/  SYNCS.PHASECHK.TRANS64.TRYWAIT P0, [R0+URZ+0x2a860], R3 ;  /* 0x02a86003000075a7 */ /* 0x001064000800017f */
[----:B-1----:R-:W-:Y:S05]  /*23930*/  @!P0 NANOSLEEP.SYNCS 0x989680 ;  /* 0x009896800000895d */ /* 0x002fea0003900000 */
[----:B------:R-:W1:Y:S02]  /*23940*/  @!P0 SYNCS.PHASECHK.TRANS64 P0, [R0+URZ+0x2a860], R3 ;  /* 0x02a86003000085a7 */ /* 0x000e64000800007f */
[----:B-1----:R-:W-:Y:S05]  /*23950*/  @!P0 BRA `(.L_x_764) ;  /* 0xfffffffc00f08947 */ /* 0x002fea000383ffff */
[----:B------:R-:W-:Y:S05]  /*23960*/  BRA `(.L_x_909) ;  /* 0xffffffb400307947 */ /* 0x000fea000383ffff */
.L_x_765:
[----:B------:R-:W-:Y:S01]  /*23970*/  BSSY B0, `(.L_x_910) ;  /* 0x0000008000007945 */ /* 0x000fe20003800000 */
[----:B------:R-:W-:Y:S01]  /*23980*/  IMAD.MOV.U32 R13, RZ, RZ, R24 ;  /* 0x000000ffff0d7224 */ /* 0x000fe200078e0018 */
[----:B------:R-:W-:Y:S01]  /*23990*/  MOV R12, RZ ;  /* 0x000000ff000c7202 */ /* 0x000fe20000000f00 */
[----:B------:R-:W-:Y:S01]  /*239a0*/  IMAD.MOV.U32 R11, RZ, RZ, 0x181f ;  /* 0x0000181fff0b7424 */ /* 0x000fe200078e00ff */
[----:B------:R-:W-:-:S07]  /*239b0*/  MOV R15, 0xffffffff ;  /* 0xffffffff000f7802 */ /* 0x000fce0000000f00 */
[----:B0-----:R-:W-:Y:S05]  /*239c0*/  WARPSYNC.COLLECTIVE R15, `(.L_x_911) ;  /* 0x000000000f087348 */ /* 0x001fea0003c00000 */
[----:B------:R1:W2:Y:S02]  /*239d0*/  SHFL.IDX P6, R14, R13, R12, R11 ;  /* 0x0000000c0d0e7389 */ /* 0x0002a400000c000b */
[----:B012---:R-:W-:Y:S01]  /*239e0*/  ENDCOLLECTIVE ;  /* 0x000000000000791b */ /* 0x007fe20003800000 */
.L_x_911:
[----:B------:R-:W-:Y:S05]  /*239f0*/  BSYNC B0 ;  /* 0x0000000000007941 */ /* 0x000fea0003800000 */
.L_x_910:
[----:B------:R-:W0:Y:S01]  /*23a00*/  S2R R5, SR_TID.X ;  /* 0x0000000000057919 */ /* 0x000e220000002100 */
[----:B------:R-:W-:Y:S01]  /*23a10*/  MOV R13, R23 ;  /* 0x00000017000d7202 */ /* 0x000fe20000000f00 */
[----:B------:R-:W-:Y:S01]  /*23a20*/  IMAD.MOV.U32 R12, RZ, RZ, RZ ;  /* 0x000000ffff0c7224 */ /* 0x000fe200078e00ff */
[----:B------:R-:W-:Y:S01]  /*23a30*/  MOV R11, 0x181f ;  /* 0x0000181f000b7802 */ /* 0x000fe20000000f00 */
[----:B------:R-:W-:Y:S01]  /*23a40*/  IMAD.MOV.U32 R15, RZ, RZ, -0x1 ;  /* 0xffffffffff0f7424 */ /* 0x000fe200078e00ff */
[C---:B------:R-:W-:Y:S01]  /*23a50*/  LOP3.LUT R2, R29.reuse, 0x1, RZ, 0xc0, !PT ;  /* 0x000000011d027812 */ /* 0x040fe200078ec0ff */
[----:B------:R-:W-:Y:S01]  /*23a60*/  IMAD.MOV.U32 R3, RZ, RZ, R14 ;  /* 0x000000ffff037224 */ /* 0x000fe200078e000e */
[----:B------:R-:W-:Y:S01]  /*23a70*/  LOP3.LUT P0, RZ, R29, 0x2, RZ, 0xc0, !PT ;  /* 0x000000021dff7812 */ /* 0x000fe2000780c0ff */
[----:B------:R-:W-:-:S12]  /*23a80*/  IMAD R4, R4, 0x2, R22 ;  /* 0x0000000204047824 */ /* 0x000fd800078e0216 */
[----:B0-----:R-:W-:Y:S05]  /*23a90*/  WARPSYNC.COLLECTIVE R15, `(.L_x_912) ;  /* 0x000000000f087348 */ /* 0x001fea0003c00000 */
[----:B------:R1:W2:Y:S02]  /*23aa0*/  SHFL.IDX P6, R14, R13, R12, R11 ;  /* 0x0000000c0d0e7389 */ /* 0x0002a400000c000b */
[----:B012---:R-:W-:Y:S01]  /*23ab0*/  ENDCOLLECTIVE ;  /* 0x000000000000791b */ /* 0x007fe20003800000 */
.L_x_912:
[----:B------:R-:W-:Y:S02]  /*23ac0*/  ISETP.NE.U32.AND P1, PT, R2, 0x1, PT ;  /* 0x000000010200780c */ /* 0x000fe40003f25070 */
[C---:B------:R-:W-:Y:S02]  /*23ad0*/  ISETP.LT.OR P4, PT, R6.reuse, 0x1, !P0 ;  /* 0x000000010600780c */ /* 0x040fe40004781670 */
[----:B------:R-:W-:Y:S02]  /*23ae0*/  ISETP.LT.OR P3, PT, R6, 0x1, P1 ;  /* 0x000000010600780c */ /* 0x000fe40000f61670 */
[----:B------:R-:W-:Y:S01]  /*23af0*/  MOV R13, R24 ;  /* 0x00000018000d7202 */ /* 0x000fe20000000f00 */
[----:B------:R-:W-:Y:S01]  /*23b00*/  IMAD.MOV.U32 R12, RZ, RZ, 0x1 ;  /* 0x00000001ff0c7424 */ /* 0x000fe200078e00ff */
[----:B------:R-:W-:-:S04]  /*23b10*/  SHF.L.U32 R5, R5, 0x3, RZ ;  /* 0x0000000305057819 */ /* 0x000fc800000006ff */
[----:B------:R-:W-:-:S05]  /*23b20*/  LOP3.LUT R5, R5, 0x38, RZ, 0xc0, !PT ;  /* 0x0000003805057812 */ /* 0x000fca00078ec0ff */
[----:B------:R-:W-:-:S05]  /*23b30*/  IMAD.SHL.U32 R5, R5, 0x2, RZ ;  /* 0x0000000205057824 */ /* 0x000fca00078e00ff */
[----:B------:R-:W-:-:S13]  /*23b40*/  IADD3 R2, P2, R14, R5, RZ ;  /* 0x000000050e027210 */ /* 0x000fda0007f5e0ff */
[----:B------:R-:W-:Y:S05]  /*23b50*/  WARPSYNC.COLLECTIVE R15, `(.L_x_913) ;  /* 0x000000000f087348 */ /* 0x000fea0003c00000 */
[----:B------:R0:W1:Y:S02]  /*23b60*/  SHFL.IDX P6, R14, R13, R12, R11 ;  /* 0x0000000c0d0e7389 */ /* 0x00006400000c000b */
[----:B01----:R-:W-:Y:S01]  /*23b70*/  ENDCOLLECTIVE ;  /* 0x000000000000791b */ /* 0x003fe20003800000 */
.L_x_913:
[----:B------:R-:W-:-:S05]  /*23b80*/  IADD3.X R3, RZ, R3, RZ, P2, !PT ;  /* 0x00000003ff037210 */ /* 0x000fca00017fe4ff */
        /* <DEDUP_REMOVED lines=12> */
.L_x_914:
[----:B------:R-:W-:Y:S01]  /*23c50*/  IMAD.MOV.U32 R13, RZ, RZ, R24 ;  /* 0x000000ffff0d7224 */ /* 0x000fe200078e0018 */
[----:B------:R-:W-:Y:S02]  /*23c60*/  MOV R12, 0x2 ;  /* 0x00000002000c7802 */ /* 0x000fe40000000f00 */
[----:B------:R-:W-:-:S13]  /*23c70*/  IADD3 R2, P2, R14, R5, RZ ;  /* 0x000000050e027210 */ /* 0x000fda0007f5e0ff */
[----:B------:R-:W-:Y:S05]  /*23c80*/  WARPSYNC.COLLECTIVE R15, `(.L_x_915) ;  /* 0x000000000f087348 */ /* 0x000fea0003c00000 */
[----:B------:R0:W1:Y:S02]  /*23c90*/  SHFL.IDX P6, R14, R13, R12, R11 ;  /* 0x0000000c0d0e7389 */ /* 0x00006400000c000b */
[----:B01----:R-:W-:Y:S01]  /*23ca0*/  ENDCOLLECTIVE ;  /* 0x000000000000791b */ /* 0x003fe20003800000 */
.L_x_915:
[----:B------:R-:W-:-:S05]  /*23cb0*/  IADD3.X R3, RZ, R8, RZ, P2, !PT ;  /* 0x00000008ff037210 */ /* 0x000fca00017fe4ff */
[----:B------:R-:W-:Y:S01]  /*23cc0*/  @!PT LDS RZ, [RZ] ;  /* 0x00000000fffff984 */ /* 0x000fe20000000800 */
[----:B------:R-:W-:Y:S01]  /*23cd0*/  @!PT LDS RZ, [RZ] ;  /* 0x00000000fffff984 */ /* 0x000fe20000000800 */
[----:B------:R-:W-:Y:S01]  /*23ce0*/  @!PT LDS RZ, [RZ] ;  /* 0x00000000fffff984 */ /* 0x000fe20000000800 */
[----:B------:R0:W-:Y:S01]  /*23cf0*/  LDGSTS.E.BYPASS.LTC128B.128 [R4+0xc00], desc[UR56][R2.64], !P3 ;  /* 0x00c0000002047fae */ /* 0x0001e2000d901d78 */
[----:B------:R-:W-:-:S03]  /*23d00*/  ISETP.LT.OR P3, PT, R6, 0x21, P1 ;  /* 0x000000210600780c */ /* 0x000fc60000f61670 */
[----:B------:R0:W-:Y:S01]  /*23d10*/  LDGSTS.E.BYPASS.LTC128B.128 [R4+0x3c00], desc[UR56][R2.64+0x80], !P4 ;  /* 0x03c0008002047fae */ /* 0x0001e2000e101d78 */
[----:B------:R-:W-:Y:S02]  /*23d20*/  ISETP.LT.OR P4, PT, R6, 0x21, !P0 ;  /* 0x000000210600780c */ /* 0x000fe40004781670 */
[----:B------:R-:W-:Y:S01]  /*23d30*/  MOV R13, R23 ;  /* 0x00000017000d7202 */ /* 0x000fe20000000f00 */
[----:B------:R-:W-:-:S10]  /*23d40*/  IMAD.MOV.U32 R7, RZ, RZ, R14 ;  /* 0x000000ffff077224 */ /* 0x000fd400078e000e */
[----:B0-----:R-:W-:Y:S05]  /*23d50*/  WARPSYNC.COLLECTIVE R15, `(.L_x_916) ;  /* 0x000000000f087348 */ /* 0x001fea0003c00000 */
[----:B------:R1:W2:Y:S02]  /*23d60*/  SHFL.IDX P6, R14, R13, R12, R11 ;  /* 0x0000000c0d0e7389 */ /* 0x0002a400000c000b */
[----:B012---:R-:W-:Y:S01]  /*23d70*/  ENDCOLLECTIVE ;  /* 0x000000000000791b */ /* 0x007fe20003800000 */
.L_x_916:
[----:B------:R-:W-:Y:S01]  /*23d80*/  IMAD.MOV.U32 R13, RZ, RZ, R24 ;  /* 0x000000ffff0d7224 */ /* 0x000fe200078e0018 */
[----:B------:R-:W-:Y:S01]  /*23d90*/  MOV R12, 0x3 ;  /* 0x00000003000c7802 */ /* 0x000fe20000000f00 */
[----:B------:R-:W-:-:S07]  /*23da0*/  IMAD.MOV.U32 R10, RZ, RZ, R14 ;  /* 0x000000ffff0a7224 */ /* 0x000fce00078e000e */
[----:B------:R-:W-:Y:S05]  /*23db0*/  WARPSYNC.COLLECTIVE R15, `(.L_x_917) ;  /* 0x000000000f087348 */ /* 0x000fea0003c00000 */
[----:B------:R0:W1:Y:S02]  /*23dc0*/  SHFL.IDX P6, R14, R13, R12, R11 ;  /* 0x0000000c0d0e7389 */ /* 0x00006400000c000b */
[----:B01----:R-:W-:Y:S01]  /*23dd0*/  ENDCOLLECTIVE ;  /* 0x000000000000791b */ /* 0x003fe20003800000 */
.L_x_917:
[----:B------:R-:W-:-:S04]  /*23de0*/  IADD3 R2, P2, R10, R5, RZ ;  /* 0x000000050a027210 */ /* 0x000fc80007f5e0ff */
[----:B------:R-:W-:-:S05]  /*23df0*/  IADD3.X R3, RZ, R7, RZ, P2, !PT ;  /* 0x00000007ff037210 */ /* 0x000fca00017fe4ff */
        /* <DEDUP_REMOVED lines=12> */
.L_x_918:
[----:B------:R-:W-:Y:S01]  /*23ec0*/  MOV R13, R24 ;  /* 0x00000018000d7202 */ /* 0x000fe20000000f00 */
[----:B------:R-:W-:Y:S01]  /*23ed0*/  IMAD.MOV.U32 R12, RZ, RZ, 0x4 ;  /* 0x00000004ff0c7424 */ /* 0x000fe200078e00ff */
[----:B------:R-:W-:-:S13]  /*23ee0*/  IADD3 R2, P2, R14, R5, RZ ;  /* 0x000000050e027210 */ /* 0x000fda0007f5e0ff */
[----:B------:R-:W-:Y:S05]  /*23ef0*/  WARPSYNC.COLLECTIVE R15, `(.L_x_919) ;  /* 0x000000000f087348 */ /* 0x000fea0003c00000 */
[----:B------:R0:W1:Y:S02]  /*23f00*/  SHFL.IDX P6, R14, R13, R12, R11 ;  /* 0x0000000c0d0e7389 */ /* 0x00006400000c000b */
[----:B01----:R-:W-:Y:S01]  /*23f10*/  ENDCOLLECTIVE ;  /* 0x000000000000791b */ /* 0x003fe20003800000 */
.L_x_919:
        /* <DEDUP_REMOVED lines=13> */
.L_x_920:
[----:B------:R-:W-:Y:S01]  /*23ff0*/  MOV R13, R24 ;  /* 0x00000018000d7202 */ /* 0x000fe20000000f00 */
[----:B------:R-:W-:Y:S01]  /*24000*/  IMAD.MOV.U32 R12, RZ, RZ, 0x5 ;  /* 0x00000005ff0c7424 */ /* 0x000fe200078e00ff */
[----:B------:R-:W-:-:S07]  /*24010*/  MOV R10, R14 ;  /* 0x0000000e000a7202 */ /* 0x000fce0000000f00 */
[----:B------:R-:W-:Y:S05]  /*24020*/  WARPSYNC.COLLECTIVE R15, `(.L_x_921) ;  /* 0x000000000f087348 */ /* 0x000fea0003c00000 */
[----:B------:R0:W1:Y:S02]  /*24030*/  SHFL.IDX P6, R14, R13, R12, R11 ;  /* 0x0000000c0d0e7389 */ /* 0x00006400000c000b */
[----:B01----:R-:W-:Y:S01]  /*24040*/  ENDCOLLECTIVE ;  /* 0x000000000000791b */ /* 0x003fe20003800000 */
.L_x_921:
        /* <DEDUP_REMOVED lines=12> */
.L_x_922:
[----:B------:R-:W-:Y:S05]  /*24110*/  BRA `(.L_x_923) ;  /* 0xffffffb0002c7947 */ /* 0x000fea000383ffff */
.L_x_770:
        /* <DEDUP_REMOVED lines=8> */
.L_x_925:
[----:B------:R-:W-:Y:S05]  /*241a0*/  BSYNC B0 ;  /* 0x0000000000007941 */ /* 0x000fea0003800000 */
.L_x_924:
[----:B------:R-:W-:Y:S01]  /*241b0*/  IMAD.MOV.U32 R13, RZ, RZ, R16 ;  /* 0x000000ffff0d7224 */ /* 0x000fe200078e0010 */
[----:B------:R-:W-:Y:S01]  /*241c0*/  MOV R12, 0x1 ;  /* 0x00000001000c7802 */ /* 0x000fe20000000f00 */
[----:B------:R-:W-:Y:S01]  /*241d0*/  IMAD.MOV.U32 R11, RZ, RZ, 0x1f ;  /* 0x0000001fff0b7424 */ /* 0x000fe200078e00ff */
[----:B------:R-:W-:Y:S02]  /*241e0*/  MOV R15, 0xffffffff ;  /* 0xffffffff000f7802 */ /* 0x000fe40000000f00 */
[----:B------:R-:W-:Y:S02]  /*241f0*/  MOV R0, R14 ;  /* 0x0000000e00007202 */ /* 0x000fe40000000f00 */
[----:B------:R-:W-:-:S07]  /*24200*/  IADD3 R7, R19, R9, RZ ;  /* 0x0000000913077210 */ /* 0x000fce0007ffe0ff */
[----:B------:R-:W-:Y:S05]  /*24210*/  WARPSYNC.COLLECTIVE R15, `(.L_x_926) ;  /* 0x000000000f087348 */ /* 0x000fea0003c00000 */
[----:B------:R0:W1:Y:S02]  /*24220*/  SHFL.IDX P6, R14, R13, R12, R11 ;  /* 0x0000000c0d0e7389 */ /* 0x00006400000c000b */
[----:B01----:R-:W-:Y:S01]  /*24230*/  ENDCOLLECTIVE ;  /* 0x000000000000791b */ /* 0x003fe20003800000 */
.L_x_926:
[----:B------:R-:W-:Y:S02]  /*24240*/  ULDC UR4, c[0x0][0xc3c] ;  /* 0x00030f0000047ab9 */ /* 0x000fe40000000800 */
[----:B------:R-:W-:-:S13]  /*24250*/  ISETP.GE.OR P1, PT, R7, UR4, !P0 ;  /* 0x0000000407007c0c */ /* 0x000fda000c726670 */
[----:B------:R-:W0:Y:S08]  /*24260*/  @!P1 LDC.64 R2, c[0x0][0xc80] ;  /* 0x00032000ff029b82 */ /* 0x000e300000000a00 */
[----:B------:R-:W1:Y:S01]  /*24270*/  @!P1 LDC.64 R4, c[0x0][0xc78] ;  /* 0x00031e00ff049b82 */ /* 0x000e620000000a00 */
[----:B------:R-:W-:Y:S02]  /*24280*/  IMAD.MOV.U32 R11, RZ, RZ, RZ ;  /* 0x000000ffff0b7224 */ /* 0x000fe400078e00ff */
[----:B------:R-:W-:-:S02]  /*24290*/  IMAD.MOV.U32 R8, RZ, RZ, R14 ;  /* 0x000000ffff087224 */ /* 0x000fc400078e000e */
[----:B0-----:R-:W-:-:S05]  /*242a0*/  @!P1 IMAD.WIDE R2, R7, 0x4, R2 ;  /* 0x0000000407029825 */ /* 0x001fca00078e0202 */
[----:B------:R1:W2:Y:S02]  /*242b0*/  @!P1 LDG.E R6, desc[UR56][R2.64] ;  /* 0x0000003802069981 */ /* 0x0002a4000c1e1900 */
[----:B-1----:R-:W-:-:S05]  /*242c0*/  @!P1 IMAD.WIDE R2, R7, 0x4, R4 ;  /* 0x0000000407029825 */ /* 0x002fca00078e0204 */
[----:B------:R-:W3:Y:S01]  /*242d0*/  @!P1 LDG.E R5, desc[UR56][R2.64] ;  /* 0x0000003802059981 */ /* 0x000ee2000c1e1900 */
[----:B------:R-:W-:Y:S01]  /*242e0*/  IMAD.MOV.U32 R7, RZ, RZ, RZ ;  /* 0x000000ffff077224 */ /* 0x000fe200078e00ff */
[C---:B------:R-:W-:Y:S01]  /*242f0*/  ISETP.GE.U32.AND P2, PT, R9.reuse, 0x2, PT ;  /* 0x000000020900780c */ /* 0x040fe20003f46070 */
[----:B------:R-:W-:Y:S01]  /*24300*/  IMAD.MOV.U32 R4, RZ, RZ, RZ ;  /* 0x000000ffff047224 */ /* 0x000fe200078e00ff */
[C---:B------:R-:W-:Y:S02]  /*24310*/  ISETP.GE.U32.AND P3, PT, R9.reuse, 0x4, PT ;  /* 0x000000040900780c */ /* 0x040fe40003f66070 */
[C---:B------:R-:W-:Y:S02]  /*24320*/  ISETP.GE.U32.AND P4, PT, R9.reuse, 0x8, PT ;  /* 0x000000080900780c */ /* 0x040fe40003f86070 */
[----:B------:R-:W-:Y:S02]  /*24330*/  ISETP.GE.U32.AND P5, PT, R9, 0x10, PT ;  /* 0x000000100900780c */ /* 0x000fe40003fa6070 */
[----:B--2---:R-:W-:-:S02]  /*24340*/  @!P1 MOV R7, R6 ;  /* 0x0000000600079202 */ /* 0x004fc40000000f00 */
[----:B------:R-:W-:Y:S02]  /*24350*/  MOV R6, RZ ;  /* 0x000000ff00067202 */ /* 0x000fe40000000f00 */
[----:B---3--:R-:W-:Y:S02]  /*24360*/  @!P1 MOV R4, R5 ;  /* 0x0000000500049202 */ /* 0x008fe40000000f00 */
[----:B------:R-:W-:-:S03]  /*24370*/  ISETP.NE.AND P1, PT, R9, RZ, PT ;  /* 0x000000ff0900720c */ /* 0x000fc60003f25270 */
[----:B------:R-:W-:-:S10]  /*24380*/  IMAD R13, R4, R7, RZ ;  /* 0x00000007040d7224 */ /* 0x000fd400078e02ff */
[----:B------:R-:W-:Y:S05]  /*24390*/  WARPSYNC.COLLECTIVE R15, `(.L_x_927) ;  /* 0x000000000f087348 */ /* 0x000fea0003c00000 */
[----:B------:R0:W1:Y:S02]  /*243a0*/  SHFL.UP P6, R14, R13, R12, R11 ;  /* 0x0400000c0d0e7389 */ /* 0x00006400000c000b */
[----:B01----:R-:W-:Y:S01]  /*243b0*/  ENDCOLLECTIVE ;  /* 0x000000000000791b */ /* 0x003fe20003800000 */
.L_x_927:
[----:B------:R-:W-:Y:S02]  /*243c0*/  MOV R12, 0x2 ;  /* 0x00000002000c7802 */ /* 0x000fe40000000f00 */
[----:B------:R-:W-:-:S04]  /*243d0*/  SEL R14, R14, RZ, P1 ;  /* 0x000000ff0e0e7207 */ /* 0x000fc80000800000 */
[----:B------:R-:W-:-:S05]  /*243e0*/  IADD3 R5, R13, R14, RZ ;  /* 0x0000000e0d057210 */ /* 0x000fca0007ffe0ff */
[----:B------:R-:W-:-:S07]  /*243f0*/  IMAD.MOV.U32 R13, RZ, RZ, R5 ;  /* 0x000000ffff0d7224 */ /* 0x000fce00078e0005 */
[----:B------:R-:W-:Y:S05]  /*24400*/  WARPSYNC.COLLECTIVE R15, `(.L_x_928) ;  /* 0x000000000f087348 */ /* 0x000fea0003c00000 */
[----:B------:R0:W1:Y:S02]  /*24410*/  SHFL.UP P6, R14, R13, R12, R11 ;  /* 0x0400000c0d0e7389 */ /* 0x00006400000c000b */
[----:B01----:R-:W-:Y:S01]  /*24420*/  ENDCOLLECTIVE ;  /* 0x000000000000791b */ /* 0x003fe20003800000 */
.L_x_928:
[----:B------:R-:W-:Y:S01]  /*24430*/  IMAD.MOV.U32 R12, RZ, RZ, 0x4 ;  /* 0x00000004ff0c7424 */ /* 0x000fe200078e00ff */
[----:B------:R-:W-:-:S05]  /*24440*/  SEL R2, R14, RZ, P2 ;  /* 0x000000ff0e027207 */ /* 0x000fca0001000000 */
[----:B------:R-:W-:-:S05]  /*24450*/  IMAD.IADD R2, R5, 0x1, R2 ;  /* 0x0000000105027824 */ /* 0x000fca00078e0202 */
[----:B------:R-:W-:-:S07]  /*24460*/  MOV R13, R2 ;  /* 0x00000002000d7202 */ /* 0x000fce0000000f00 */
[----:B------:R-:W-:Y:S05]  /*24470*/  WARPSYNC.COLLECTIVE R15, `(.L_x_929) ;  /* 0x000000000f087348 */ /* 0x000fea0003c00000 */
[----:B------:R0:W1:Y:S02]  /*24480*/  SHFL.UP P6, R14, R13, R12, R11 ;  /* 0x0400000c0d0e7389 */ /* 0x00006400000c000b */
[----:B01----:R-:W-:Y:S01]  /*24490*/  ENDCOLLECTIVE ;  /* 0x000000000000791b */ /* 0x003fe20003800000 */
.L_x_929:
[----:B------:R-:W-:Y:S02]  /*244a0*/  MOV R12, 0x8 ;  /* 0x00000008000c7802 */ /* 0x000fe40000000f00 */
[----:B------:R-:W-:-:S04]  /*244b0*/  SEL R3, R14, RZ, P3 ;  /* 0x000000ff0e037207 */ /* 0x000fc80001800000 */
[----:B------:R-:W-:-:S05]  /*244c0*/  IADD3 R3, R2, R3, RZ ;  /* 0x0000000302037210 */ /* 0x000fca0007ffe0ff */
[----:B------:R-:W-:-:S07]  /*244d0*/  IMAD.MOV.U32 R13, RZ, RZ, R3 ;  /* 0x000000ffff0d7224 */ /* 0x000fce00078e0003 */
[----:B------:R-:W-:Y:S05]  /*244e0*/  WARPSYNC.COLLECTIVE R15, `(.L_x_930) ;  /* 0x000000000f087348 */ /* 0x000fea0003c00000 */
[----:B------:R0:W1:Y:S02]  /*244f0*/  SHFL.UP P6, R14, R13, R12, R11 ;  /* 0x0400000c0d0e7389 */ /* 0x00006400000c000b */
[----:B01----:R-:W-:Y:S01]  /*24500*/  ENDCOLLECTIVE ;  /* 0x000000000000791b */ /* 0x003fe20003800000 */
.L_x_930:
[----:B------:R-:W-:Y:S01]  /*24510*/  IMAD.MOV.U32 R12, RZ, RZ, 0x10 ;  /* 0x00000010ff0c7424 */ /* 0x000fe200078e00ff */
[----:B------:R-:W-:-:S05]  /*24520*/  SEL R14, R14, RZ, P4 ;  /* 0x000000ff0e0e7207 */ /* 0x000fca0002000000 */
[----:B------:R-:W-:-:S05]  /*24530*/  IMAD.IADD R5, R3, 0x1, R14 ;  /* 0x0000000103057824 */ /* 0x000fca00078e020e */
[----:B------:R-:W-:-:S07]  /*24540*/  MOV R13, R5 ;  /* 0x00000005000d7202 */ /* 0x000fce0000000f00 */
[----:B------:R-:W-:Y:S05]  /*24550*/  WARPSYNC.COLLECTIVE R15, `(.L_x_931) ;  /* 0x000000000f087348 */ /* 0x000fea0003c00000 */
[----:B------:R0:W1:Y:S02]  /*24560*/  SHFL.UP P6, R14, R13, R12, R11 ;  /* 0x0400000c0d0e7389 */ /* 0x00006400000c000b */
[----:B01----:R-:W-:Y:S01]  /*24570*/  ENDCOLLECTIVE ;  /* 0x000000000000791b */ /* 0x003fe20003800000 */
.L_x_931:
[----:B------:R-:W-:Y:S01]  /*24580*/  MOV R12, 0x1f ;  /* 0x0000001f000c7802 */ /* 0x000fe20000000f00 */
[----:B------:R-:W-:Y:S01]  /*24590*/  IMAD.MOV.U32 R11, RZ, RZ, 0x1f ;  /* 0x0000001fff0b7424 */ /* 0x000fe200078e00ff */
[----:B------:R-:W-:-:S04]  /*245a0*/  SEL R2, R14, RZ, P5 ;  /* 0x000000ff0e027207 */ /* 0x000fc80002800000 */
[----:B------:R-:W-:-:S05]  /*245b0*/  IADD3 R2, R5, R2, RZ ;  /* 0x0000000205027210 */ /* 0x000fca0007ffe0ff */
[----:B------:R-:W-:-:S07]  /*245c0*/  IMAD.MOV.U32 R13, RZ, RZ, R2 ;  /* 0x000000ffff0d7224 */ /* 0x000fce00078e0002 */
[----:B------:R-:W-:Y:S05]  /*245d0*/  WARPSYNC.COLLECTIVE R15, `(.L_x_932) ;  /* 0x000000000f087348 */ /* 0x000fea0003c00000 */
[----:B------:R0:W1:Y:S02]  /*245e0*/  SHFL.IDX P6, R14, R13, R12, R11 ;  /* 0x0000000c0d0e7389 */ /* 0x00006400000c000b */
[----:B01----:R-:W-:Y:S01]  /*245f0*/  ENDCOLLECTIVE ;  /* 0x000000000000791b */ /* 0x003fe20003800000 */
.L_x_932:
[----:B------:R-:W-:Y:S05]  /*24600*/  BRA `(.L_x_933) ;  /* 0xffffffb000407947 */ /* 0x000fea000383ffff */
.L_x_773:
[----:B------:R-:W-:Y:S01]  /*24610*/  BSSY B0, `(.L_x_934) ;  /* 0x0000007000007945 */ /* 0x000fe20003800000 */
[----:B------:R-:W-:Y:S01]  /*24620*/  IMAD.MOV.U32 R12, RZ, RZ, 0x1 ;  /* 0x00000001ff0c7424 */ /* 0x000fe200078e00ff */
[----:B------:R-:W-:Y:S01]  /*24630*/  MOV R11, RZ ;  /* 0x000000ff000b7202 */ /* 0x000fe20000000f00 */
[----:B------:R-:W-:-:S07]  /*24640*/  IMAD.MOV.U32 R15, RZ, RZ, -0x1 ;  /* 0xffffffffff0f7424 */ /* 0x000fce00078e00ff */
[----:B------:R-:W-:Y:S05]  /*24650*/  WARPSYNC.COLLECTIVE R15, `(.L_x_935) ;  /* 0x000000000f087348 */ /* 0x000fea0003c00000 */
[----:B------:R0:W1:Y:S02]  /*24660*/  SHFL.UP P6, R14, R13, R12, R11 ;  /* 0x0400000c0d0e7389 */ /* 0x00006400000c000b */
[----:B01----:R-:W-:Y:S01]  /*24670*/  ENDCOLLECTIVE ;  /* 0x000000000000791b */ /* 0x003fe20003800000 */
.L_x_935:
[----:B------:R-:W-:Y:S05]  /*24680*/  BSYNC B0 ;  /* 0x0000000000007941 */ /* 0x000fea0003800000 */
.L_x_934:
[----:B------:R-:W-:Y:S01]  /*24690*/  SEL R14, R14, RZ, P1 ;  /* 0x000000ff0e0e7207 */ /* 0x000fe20000800000 */
[----:B------:R-:W-:Y:S01]  /*246a0*/  IMAD.MOV.U32 R12, RZ, RZ, 0x2 ;  /* 0x00000002ff0c7424 */ /* 0x000fe200078e00ff */
[----:B------:R-:W-:Y:S01]  /*246b0*/  MOV R11, RZ ;  /* 0x000000ff000b7202 */ /* 0x000fe20000000f00 */
[----:B------:R-:W-:Y:S01]  /*246c0*/  IMAD.MOV.U32 R15, RZ, RZ, -0x1 ;  /* 0xffffffffff0f7424 */ /* 0x000fe200078e00ff */
[----:B------:R-:W-:-:S07]  /*246d0*/  IADD3 R13, R13, R14, RZ ;  /* 0x0000000e0d0d7210 */ /* 0x000fce0007ffe0ff */
[----:B------:R-:W-:Y:S05]  /*246e0*/  WARPSYNC.COLLECTIVE R15, `(.L_x_936) ;  /* 0x000000000f087348 */ /* 0x000fea0003c00000 */
[----:B------:R0:W1:Y:S02]  /*246f0*/  SHFL.UP P6, R14, R13, R12, R11 ;  /* 0x0400000c0d0e7389 */ /* 0x00006400000c000b */
[----:B01----:R-:W-:Y:S01]  /*24700*/  ENDCOLLECTIVE ;  /* 0x000000000000791b */ /* 0x003fe20003800000 */
.L_x_936:
[----:B------:R-:W-:Y:S02]  /*24710*/  MOV R12, 0x4 ;  /* 0x00000004000c7802 */ /* 0x000fe40000000f00 */
[----:B------:R-:W-:-:S04]  /*24720*/  SEL R2, R14, RZ, P2 ;  /* 0x000000ff0e027207 */ /* 0x000fc80001000000 */
[----:B------:R-:W-:-:S05]  /*24730*/  IADD3 R2, R13, R2, RZ ;  /* 0x000000020d027210 */ /* 0x000fca0007ffe0ff */
[----:B------:R-:W-:-:S07]  /*24740*/  IMAD.MOV.U32 R13, RZ, RZ, R2 ;  /* 0x000000ffff0d7224 */ /* 0x000fce00078e0002 */
[----:B------:R-:W-:Y:S05]  /*24750*/  WARPSYNC.COLLECTIVE R15, `(.L_x_937) ;  /* 0x000000000f087348 */ /* 0x000fea0003c00000 */
[----:B------:R0:W1:Y:S02]  /*24760*/  SHFL.UP P6, R14, R13, R12, R11 ;  /* 0x0400000c0d0e7389 */ /* 0x00006400000c000b */
[----:B01----:R-:W-:Y:S01]  /*24770*/  ENDCOLLECTIVE ;  /* 0x000000000000791b */ /* 0x003fe20003800000 */
.L_x_937:
[----:B------:R-:W-:Y:S01]  /*24780*/  IMAD.MOV.U32 R12, RZ, RZ, 0x8 ;  /* 0x00000008ff0c7424 */ /* 0x000fe200078e00ff */
[----:B------:R-:W-:-:S05]  /*24790*/  SEL R3, R14, RZ, P3 ;  /* 0x000000ff0e037207 */ /* 0x000fca0001800000 */
[----:B------:R-:W-:-:S05]  /*247a0*/  IMAD.IADD R3, R2, 0x1, R3 ;  /* 0x0000000102037824 */ /* 0x000fca00078e0203 */
[----:B------:R-:W-:-:S07]  /*247b0*/  MOV R13, R3 ;  /* 0x00000003000d7202 */ /* 0x000fce0000000f00 */
[----:B------:R-:W-:Y:S05]  /*247c0*/  WARPSYNC.COLLECTIVE R15, `(.L_x_938) ;  /* 0x000000000f087348 */ /* 0x000fea0003c00000 */
[----:B------:R0:W1:Y:S02]  /*247d0*/  SHFL.UP P6, R14, R13, R12, R11 ;  /* 0x0400000c0d0e7389 */ /* 0x00006400000c000b */
[----:B01----:R-:W-:Y:S01]  /*247e0*/  ENDCOLLECTIVE ;  /* 0x000000000000791b */ /* 0x003fe20003800000 */
.L_x_938:
[----:B------:R-:W-:Y:S02]  /*247f0*/  MOV R12, 0x10 ;  /* 0x00000010000c7802 */ /* 0x000fe40000000f00 */
[----:B------:R-:W-:-:S04]  /*24800*/  SEL R14, R14, RZ, P4 ;  /* 0x000000ff0e0e7207 */ /* 0x000fc80002000000 */
[----:B------:R-:W-:-:S05]  /*24810*/  IADD3 R5, R3, R14, RZ ;  /* 0x0000000e03057210 */ /* 0x000fca0007ffe0ff */
[----:B------:R-:W-:-:S07]  /*24820*/  IMAD.MOV.U32 R13, RZ, RZ, R5 ;  /* 0x000000ffff0d7224 */ /* 0x000fce00078e0005 */
[----:B------:R-:W-:Y:S05]  /*24830*/  WARPSYNC.COLLECTIVE R15, `(.L_x_939) ;  /* 0x000000000f087348 */ /* 0x000fea0003c00000 */
[----:B------:R0:W1:Y:S02]  /*24840*/  SHFL.UP P6, R14, R13, R12, R11 ;  /* 0x0400000c0d0e7389 */ /* 0x00006400000c000b */
[----:B01----:R-:W-:Y:S01]  /*24850*/  ENDCOLLECTIVE ;  /* 0x000000000000791b */ /* 0x003fe20003800000 */
.L_x_939:
[----:B------:R-:W-:Y:S01]  /*24860*/  IMAD.MOV.U32 R12, RZ, RZ, 0x1f ;  /* 0x0000001fff0c7424 */ /* 0x000fe200078e00ff */
[----:B------:R-:W-:Y:S02]  /*24870*/  MOV R11, 0x1f ;  /* 0x0000001f000b7802 */ /* 0x000fe40000000f00 */
[----:B------:R-:W-:-:S05]  /*24880*/  SEL R2, R14, RZ, P5 ;  /* 0x000000ff0e027207 */ /* 0x000fca0002800000 */
[----:B------:R-:W-:-:S05]  /*24890*/  IMAD.IADD R2, R5, 0x1, R2 ;  /* 0x0000000105027824 */ /* 0x000fca00078e0202 */
[----:B------:R-:W-:-:S07]  /*248a0*/  MOV R13, R2 ;  /* 0x00000002000d7202 */ /* 0x000fce0000000f00 */
[----:B------:R-:W-:Y:S05]  /*248b0*/  WARPSYNC.COLLECTIVE R15, `(.L_x_940) ;  /* 0x000000000f087348 */ /* 0x000fea0003c00000 */
[----:B------:R0:W1:Y:S02]  /*248c0*/  SHFL.IDX P6, R14, R13, R12, R11 ;  /* 0x0000000c0d0e7389 */ /* 0x00006400000c000b */
[----:B01----:R-:W-:Y:S01]  /*248d0*/  ENDCOLLECTIVE ;  /* 0x000000000000791b */ /* 0x003fe20003800000 */
.L_x_940:
[----:B------:R-:W-:Y:S05]  /*248e0*/  BRA `(.L_x_941) ;  /* 0xffffffb0002c7947 */ /* 0x000fea000383ffff */
.L_x_775:
[----:B------:R-:W-:Y:S01]  /*248f0*/  BSSY B0, `(.L_x_942) ;  /* 0x0000006000007945 */ /* 0x000fe20003800000 */
[----:B------:R-:W-:Y:S01]  /*24900*/  PLOP3.LUT P6, PT, P6, PT, PT, 0x8, 0x0 ;  /* 0x000000000000781c */ /* 0x000fe200037ce170 */
[----:B------:R-:W-:-:S12]  /*24910*/  IMAD.MOV.U32 R15, RZ, RZ, -0x1 ;  /* 0xffffffffff0f7424 */ /* 0x000fd800078e00ff */
[----:B0-----:R-:W-:Y:S05]  /*24920*/  WARPSYNC.COLLECTIVE R15, `(.L_x_943) ;  /* 0x000000000f087348 */ /* 0x001fea0003c00000 */
[----:B------:R-:W-:Y:S01]  /*24930*/  VOTE.ANY R14, PT, P6 ;  /* 0x00000000000e7806 */ /* 0x000fe200030e0100 */
[----:B0-----:R-:W-:Y:S06]  /*24940*/  ENDCOLLECTIVE ;  /* 0x000000000000791b */ /* 0x001fec0003800000 */
.L_x_943:
[----:B------:R-:W-:Y:S05]  /*24950*/  BSYNC B0 ;  /* 0x0000000000007941 */ /* 0x000fea0003800000 */
.L_x_942:
[----:B------:R-:W-:Y:S01]  /*24960*/  MOV R3, R14 ;  /* 0x0000000e00037202 */ /* 0x000fe20000000f00 */
[----:B------:R-:W-:Y:S01]  /*24970*/  IMAD.MOV.U32 R13, RZ, RZ, R7 ;  /* 0x000000ffff0d7224 */ /* 0x000fe200078e0007 */
[----:B------:R-:W-:Y:S01]  /*24980*/  MOV R15, 0xffffffff ;  /* 0xffffffff000f7802 */ /* 0x000fe20000000f00 */
[----:B------:R-:W-:Y:S01]  /*24990*/  IMAD.MOV.U32 R11, RZ, RZ, 0x1f ;  /* 0x0000001fff0b7424 */ /* 0x000fe200078e00ff */
[----:B------:R-:W0:Y:S02]  /*249a0*/  POPC R8, R3 ;  /* 0x0000000300087309 */ /* 0x000e240000000000 */
[----:B0-----:R-:W-:-:S07]  /*249b0*/  MOV R12, R8 ;  /* 0x00000008000c7202 */ /* 0x001fce0000000f00 */
[----:B------:R-:W-:Y:S05]  /*249c0*/  WARPSYNC.COLLECTIVE R15, `(.L_x_944) ;  /* 0x000000000f087348 */ /* 0x000fea0003c00000 */
[----:B------:R0:W1:Y:S02]  /*249d0*/  SHFL.IDX P6, R14, R13, R12, R11 ;  /* 0x0000000c0d0e7389 */ /* 0x00006400000c000b */
[----:B01----:R-:W-:Y:S01]  /*249e0*/  ENDCOLLECTIVE ;  /* 0x000000000000791b */ /* 0x003fe20003800000 */
.L_x_944:
[----:B------:R-:W-:Y:S01]  /*249f0*/  MOV R13, R4 ;  /* 0x00000004000d7202 */ /* 0x000fe20000000f00 */
[----:B------:R-:W-:-:S07]  /*24a00*/  IMAD.MOV.U32 R7, RZ, RZ, R14 ;  /* 0x000000ffff077224 */ /* 0x000fce00078e000e */
[----:B------:R-:W-:Y:S05]  /*24a10*/  WARPSYNC.COLLECTIVE R15, `(.L_x_945) ;  /* 0x000000000f087348 */ /* 0x000fea0003c00000 */
[----:B------:R0:W1:Y:S02]  /*24a20*/  SHFL.IDX P6, R14, R13, R12, R11 ;  /* 0x0000000c0d0e7389 */ /* 0x00006400000c000b */
[----:B01----:R-:W-:Y:S01]  /*24a30*/  ENDCOLLECTIVE ;  /* 0x000000000000791b */ /* 0x003fe20003800000 */
.L_x_945:
[----:B------:R-:W-:Y:S01]  /*24a40*/  IMAD.MOV.U32 R4, RZ, RZ, R14 ;  /* 0x000000ffff047224 */ /* 0x000fe200078e000e */
[----:B------:R-:W-:Y:S06]  /*24a50*/  BRA `(.L_x_946) ;  /* 0xffffffb0000c7947 */ /* 0x000fec000383ffff */
.L_x_777:
[----:B------:R-:W-:Y:S01]  /*24a60*/  BSSY B0, `(.L_x_947) ;  /* 0x0000007000007945 */ /* 0x000fe20003800000 */
[----:B------:R-:W-:Y:S01]  /*24a70*/  MOV R13, R2 ;  /* 0x00000002000d7202 */ /* 0x000fe20000000f00 */
[----:B------:R-:W-:Y:S01]  /*24a80*/  IMAD.MOV.U32 R11, RZ, RZ, 0x1f ;  /* 0x0000001fff0b7424 */ /* 0x000fe200078e00ff */
[----:B------:R-:W-:-:S07]  /*24a90*/  MOV R15, 0xffffffff ;  /* 0xffffffff000f7802 */ /* 0x000fce0000000f00 */
[----:B0123--:R-:W-:Y:S05]  /*24aa0*/  WARPSYNC.COLLECTIVE R15, `(.L_x_948) ;  /* 0x000000000f087348 */ /* 0x00ffea0003c00000 */
[----:B------:R4:W0:Y:S02]  /*24ab0*/  SHFL.IDX P6, R14, R13, R12, R11 ;  /* 0x0000000c0d0e7389 */ /* 0x00082400000c000b */
[----:B01234-:R-:W-:Y:S01]  /*24ac0*/  ENDCOLLECTIVE ;  /* 0x000000000000791b */ /* 0x01ffe20003800000 */
.L_x_948:
[----:B------:R-:W-:Y:S05]  /*24ad0*/  BSYNC B0 ;  /* 0x0000000000007941 */ /* 0x000fea0003800000 */
.L_x_947:
[----:B------:R-:W-:Y:S01]  /*24ae0*/  IMAD.MOV.U32 R6, RZ, RZ, R14 ;  /* 0x000000ffff067224 */ /* 0x000fe200078e000e */
[----:B------:R-:W-:Y:S06]  /*24af0*/  BRA `(.L_x_776) ;  /* 0xffffffac00fc7947 */ /* 0x000fec000383ffff */
.L_x_781:
[----:B0-----:R0:W3:Y:S02]  /*24b00*/  SYNCS.PHASECHK.TRANS64.TRYWAIT P0, [R4+URZ+0x2a820], R0 ;  /* 0x02a82000040075a7 */ /* 0x0010e4000800017f */
[----:B---3--:R-:W-:Y:S05]  /*24b10*/  @!P0 NANOSLEEP.SYNCS 0x989680 ;  /* 0x009896800000895d */ /* 0x008fea0003900000 */
[----:B------:R-:W3:Y:S02]  /*24b20*/  @!P0 SYNCS.PHASECHK.TRANS64 P0, [R4+URZ+0x2a820], R0 ;  /* 0x02a82000040085a7 */ /* 0x000ee4000800007f */
[----:B---3--:R-:W-:Y:S05]  /*24b30*/  @!P0 BRA `(.L_x_781) ;  /* 0xfffffffc00f08947 */ /* 0x008fea000383ffff */
[----:B------:R-:W-:Y:S05]  /*24b40*/  BRA `(.L_x_949) ;  /* 0xffffffb400547947 */ /* 0x000fea000383ffff */
.L_x_782:
[----:B------:R-:W3:Y:S01]  /*24b50*/  S2R R2, SR_TID.X ;  /* 0x0000000000027919 */ /* 0x000ee20000002100 */
[----:B------:R-:W-:Y:S01]  /*24b60*/  BSSY B0, `(.L_x_950) ;  /* 0x000000a000007945 */ /* 0x000fe20003800000 */
[----:B------:R-:W-:Y:S01]  /*24b70*/  IMAD.MOV.U32 R12, RZ, RZ, RZ ;  /* 0x000000ffff0c7224 */ /* 0x000fe200078e00ff */
[----:B------:R-:W-:Y:S01]  /*24b80*/  MOV R11, 0x1f ;  /* 0x0000001f000b7802 */ /* 0x000fe20000000f00 */
[----:B------:R-:W-:Y:S01]  /*24b90*/  IMAD.MOV.U32 R15, RZ, RZ, -0x1 ;  /* 0xffffffffff0f7424 */ /* 0x000fe200078e00ff */
[----:B---3--:R-:W-:-:S04]  /*24ba0*/  SHF.R.U32.HI R2, RZ, 0x5, R2 ;  /* 0x00000005ff027819 */ /* 0x008fc80000011602 */
[----:B------:R-:W-:-:S04]  /*24bb0*/  LOP3.LUT R2, R2, 0x3, RZ, 0xc0, !PT ;  /* 0x0000000302027812 */ /* 0x000fc800078ec0ff */
[----:B------:R-:W-:-:S07]  /*24bc0*/  MOV R13, R2 ;  /* 0x00000002000d7202 */ /* 0x000fce0000000f00 */
[----:B012---:R-:W-:Y:S05]  /*24bd0*/  WARPSYNC.COLLECTIVE R15, `(.L_x_951) ;  /* 0x000000000f087348 */ /* 0x007fea0003c00000 */
[----:B------:R3:W4:Y:S02]  /*24be0*/  SHFL.IDX P6, R14, R13, R12, R11 ;  /* 0x0000000c0d0e7389 */ /* 0x00072400000c000b */
[----:B01234-:R-:W-:Y:S01]  /*24bf0*/  ENDCOLLECTIVE ;  /* 0x000000000000791b */ /* 0x01ffe20003800000 */
.L_x_951:
[----:B------:R-:W-:Y:S05]  /*24c00*/  BSYNC B0 ;  /* 0x0000000000007941 */ /* 0x000fea0003800000 */
.L_x_950:
[----:B------:R-:W-:Y:S05]  /*24c10*/  BRA `(.L_x_952) ;  /* 0xffffffb4003c7947 */ /* 0x000fea000383ffff */
.L_x_783:
[----:B------:R-:W-:Y:S01]  /*24c20*/  BSSY B0, `(.L_x_953) ;  /* 0x0000006000007945 */ /* 0x000fe20003800000 */
[----:B------:R-:W-:-:S07]  /*24c30*/  MOV R15, 0xffffffff ;  /* 0xffffffff000f7802 */ /* 0x000fce0000000f00 */
[----:B012---:R-:W-:Y:S05]  /*24c40*/  WARPSYNC.COLLECTIVE R15, `(.L_x_954) ;  /* 0x000000000f0c7348 */ /* 0x007fea0003c00000 */
[----:B------:R-:W-:Y:S02]  /*24c50*/  ELECT P6, UR62, PT ;  /* 0x00000000003e782f */ /* 0x000fe400038c0000 */
[----:B------:R-:W-:Y:S01]  /*24c60*/  MOV R14, UR62 ;  /* 0x0000003e000e7c02 */ /* 0x000fe20008000f00 */
[----:B012---:R-:W-:Y:S10]  /*24c70*/  ENDCOLLECTIVE ;  /* 0x000000000000791b */ /* 0x007ff40003800000 */
.L_x_954:
[----:B------:R-:W-:Y:S05]  /*24c80*/  BSYNC B0 ;  /* 0x0000000000007941 */ /* 0x000fea0003800000 */
.L_x_953:
[----:B------:R-:W-:Y:S05]  /*24c90*/  BRA `(.L_x_955) ;  /* 0xffffffb400307947 */ /* 0x000fea000383ffff */
.L_x_785:
[----:B0-----:R0:W3:Y:S02]  /*24ca0*/  SYNCS.PHASECHK.TRANS64.TRYWAIT P1, [R5+URZ+0x2a840], R0 ;  /* 0x02a84000050075a7 */ /* 0x0010e4000802017f */
[----:B---3--:R-:W-:Y:S05]  /*24cb0*/  @!P1 NANOSLEEP.SYNCS 0x989680 ;  /* 0x009896800000995d */ /* 0x008fea0003900000 */
[----:B------:R-:W3:Y:S02]  /*24cc0*/  @!P1 SYNCS.PHASECHK.TRANS64 P1, [R5+URZ+0x2a840], R0 ;  /* 0x02a84000050095a7 */ /* 0x000ee4000802007f */
[----:B---3--:R-:W-:Y:S05]  /*24cd0*/  @!P1 BRA `(.L_x_785) ;  /* 0xfffffffc00f09947 */ /* 0x008fea000383ffff */
[----:B------:R-:W-:Y:S05]  /*24ce0*/  BRA `(.L_x_956) ;  /* 0xffffffb400507947 */ /* 0x000fea000383ffff */
.L_x_787:
[----:B---3--:R3:W4:Y:S02]  /*24cf0*/  SYNCS.PHASECHK.TRANS64.TRYWAIT P1, [R27+URZ+0x2a840], R2 ;  /* 0x02a840021b0075a7 */ /* 0x008724000802017f */
[----:B----4-:R-:W-:Y:S05]  /*24d00*/  @!P1 NANOSLEEP.SYNCS 0x989680 ;  /* 0x009896800000995d */ /* 0x010fea0003900000 */
[----:B------:R-:W4:Y:S02]  /*24d10*/  @!P1 SYNCS.PHASECHK.TRANS64 P1, [R27+URZ+0x2a840], R2 ;  /* 0x02a840021b0095a7 */ /* 0x000f24000802007f */
[----:B----4-:R-:W-:Y:S05]  /*24d20*/  @!P1 BRA `(.L_x_787) ;  /* 0xfffffffc00f09947 */ /* 0x010fea000383ffff */
[----:B------:R-:W-:Y:S05]  /*24d30*/  BRA `(.L_x_957) ;  /* 0xffffffb4005c7947 */ /* 0x000fea000383ffff */
.L_x_789:
[----:B----4-:R4:W0:Y:S02]  /*24d40*/  SYNCS.PHASECHK.TRANS64.TRYWAIT P1, [R5+URZ+0x2a860], R0 ;  /* 0x02a86000050075a7 */ /* 0x010824000802017f */
[----:B0-----:R-:W-:Y:S05]  /*24d50*/  @!P1 NANOSLEEP.SYNCS 0x989680 ;  /* 0x009896800000995d */ /* 0x001fea0003900000 */
[----:B------:R-:W0:Y:S02]  /*24d60*/  @!P1 SYNCS.PHASECHK.TRANS64 P1, [R5+URZ+0x2a860], R0 ;  /* 0x02a86000050095a7 */ /* 0x000e24000802007f */
[----:B0-----:R-:W-:Y:S05]  /*24d70*/  @!P1 BRA `(.L_x_789) ;  /* 0xfffffffc00f09947 */ /* 0x001fea000383ffff */
[----:B------:R-:W-:Y:S05]  /*24d80*/  BRA `(.L_x_958) ;  /* 0xffffffb400587947 */ /* 0x000fea000383ffff */
.L_x_959:
        /* <DEDUP_REMOVED lines=15> */
.L_x_15632:


//--------------------- .text._ZN7cutlass13device_kernelIN5flash11enable_sm90INS1_16FlashAttnFwdSm90INS1_25CollectiveMainloopFwdSm90ILi2EN4cute5tupleIJNS5_1CILi1EEES8_S8_EEENS6_IJNS7_ILi128EEENS7_ILi96EEENS7_ILi192EEEEEELi128ENS_6half_tEfNS_4arch4Sm90ELb0ELb1ELb0ELb0ELb1ELb0ELb0ELb1ELb1ELb1ELb1ELb0EEENS1_21CollectiveEpilogueFwdINS6_IJSA_SA_SB_EEES9_SE_SG_Li256ELb0ELb1ELb1ELb0EEENS1_19SingleTileSchedulerILb0ELb1ELb1ELi128EEEEEEEEEvNT_6ParamsE --------------------------
	.section	.text._ZN7cutlass13device_kernelIN5flash11enable_sm90INS1_16FlashAttnFwdSm90INS1_25CollectiveMainloopFwdSm90ILi2EN4cute5tupleIJNS5_1CILi1EEES8_S8_EEENS6_IJNS7_ILi128EEENS7_ILi96EEENS7_ILi192EEEEEELi128ENS_6half_tEfNS_4arch4Sm90ELb0ELb1ELb0ELb0ELb1ELb0ELb0ELb1ELb1ELb1ELb1ELb0EEENS1_21CollectiveEpilogueFwdINS6_IJSA_SA_SB_EEES9_SE_SG_Li256ELb0ELb1ELb1ELb0EEENS1_19SingleTileSchedulerILb0ELb1ELb1ELi128EEEEEEEEEvNT_6ParamsE,"ax",@progbits
	.align	128
.text._ZN7cutlass13device_kernelIN5flash11enable_sm90INS1_16FlashAttnFwdSm90INS1_25CollectiveMainloopFwdSm90ILi2EN4cute5tupleIJNS5_1CILi1EEES8_S8_EEENS6_IJNS7_ILi128EEENS7_ILi96EEENS7_ILi192EEEEEELi128ENS_6half_tEfNS_4arch4Sm90ELb0ELb1ELb0ELb0ELb1ELb0ELb0ELb1ELb1ELb1ELb1ELb0EEENS1_21CollectiveEpilogueFwdINS6_IJSA_SA_SB_EEES9_SE_SG_Li256ELb0ELb1ELb1ELb0EEENS1_19SingleTileSchedulerILb0ELb1ELb1ELi128EEEEEEEEEvNT_6ParamsE:
        .type           _ZN7cutlass13device_kernelIN5flash11enable_sm90INS1_16FlashAttnFwdSm90INS1_25CollectiveMainloopFwdSm90ILi2EN4cute5tupleIJNS5_1CILi1EEES8_S8_EEENS6_IJNS7_ILi128EEENS7_ILi96EEENS7_ILi192EEEEEELi128ENS_6half_tEfNS_4arch4Sm90ELb0ELb1ELb0ELb0ELb1ELb0ELb0ELb1ELb1ELb1ELb1ELb0EEENS1_21CollectiveEpilogueFwdINS6_IJSA_SA_SB_EEES9_SE_SG_Li256ELb0ELb1ELb1ELb0EEENS1_19SingleTileSchedulerILb0ELb1ELb1ELi128EEEEEEEEEvNT_6ParamsE,@function
        .size           _ZN7cutlass13device_kernelIN5flash11enable_sm90INS1_16FlashAttnFwdSm90INS1_25CollectiveMainloopFwdSm90ILi2EN4cute5tupleIJNS5_1CILi1EEES8_S8_EEENS6_IJNS7_ILi128EEENS7_ILi96EEENS7_ILi192EEEEEELi128ENS_6half_tEfNS_4arch4Sm90ELb0ELb1ELb0ELb0ELb1ELb0ELb0ELb1ELb1ELb1ELb1ELb0EEENS1_21CollectiveEpilogueFwdINS6_IJSA_SA_SB_EEES9_SE_SG_Li256ELb0ELb1ELb1ELb0EEENS1_19SingleTileSchedulerILb0ELb1ELb1ELi128EEEEEEEEEvNT_6ParamsE,(.L_x_15633 - _ZN7cutlass13device_kernelIN5flash11enable_sm90INS1_16FlashAttnFwdSm90INS1_25CollectiveMainloopFwdSm90ILi2EN4cute5tupleIJNS5_1CILi1EEES8_S8_EEENS6_IJNS7_ILi128EEENS7_ILi96EEENS7_ILi192EEEEEELi128ENS_6half_tEfNS_4arch4Sm90ELb0ELb1ELb0ELb0ELb1ELb0ELb0ELb1ELb1ELb1ELb1ELb0EEENS1_21CollectiveEpilogueFwdINS6_IJSA_SA_SB_EEES9_SE_SG_Li256ELb0ELb1ELb1ELb0EEENS1_19SingleTileSchedulerILb0ELb1ELb1ELi128EEEEEEEEEvNT_6ParamsE)
        .other          _ZN7cutlass13device_kernelIN5flash11enable_sm90INS1_16FlashAttnFwdSm90INS1_25CollectiveMainloopFwdSm90ILi2EN4cute5tupleIJNS5_1CILi1EEES8_S8_EEENS6_IJNS7_ILi128EEENS7_ILi96EEENS7_ILi192EEEEEELi128ENS_6half_tEfNS_4arch4Sm90ELb0ELb1ELb0ELb0ELb1ELb0ELb0ELb1ELb1ELb1ELb1ELb0EEENS1_21CollectiveEpilogueFwdINS6_IJSA_SA_SB_EEES9_SE_SG_Li256ELb0ELb1ELb1ELb0EEENS1_19SingleTileSchedulerILb0ELb1ELb1ELi128EEEEEEEEEvNT_6ParamsE,@"STO_CUDA_ENTRY STV_DEFAULT"
_ZN7cutlass13device_kernelIN5flash11enable_sm90INS1_16FlashAttnFwdSm90INS1_25CollectiveMainloopFwdSm90ILi2EN4cute5tupleIJNS5_1CILi1EEES8_S8_EEENS6_IJNS7_ILi128EEENS7_ILi96EEENS7_ILi192EEEEEELi128ENS_6half_tEfNS_4arch4Sm90ELb0ELb1ELb0ELb0ELb1ELb0ELb0ELb1ELb1ELb1ELb1ELb0EEENS1_21CollectiveEpilogueFwdINS6_IJSA_SA_SB_EEES9_SE_SG_Li256ELb0ELb1ELb1ELb0EEENS1_19SingleTileSchedulerILb0ELb1ELb1ELi128EEEEEEEEEvNT_6ParamsE:
        /* <DEDUP_REMOVED lines=45> */
.L_x_960:
        /* <DEDUP_REMOVED lines=22> */
.L_x_961:
        /* <DEDUP_REMOVED lines=18> */
.L_x_962:
        /* <DEDUP_REMOVED lines=22> */
.L_x_963:
        /* <DEDUP_REMOVED lines=23> */
.L_x_964:
[----:B------:R-:W-:Y:S01]  /*0820*/  UISETP.NE.AND UP0, UPT, UR9, URZ, UPT ;  /* 0x0000003f0900728c */ /* 0x000fe2000bf05270 */
[----:B------:R-:W-:Y:S01]  /*0830*/  NOP ;  /* 0x0000000000007918 */ /* 0x000fe20000000000 */
[----:B0-----:R-:W-:Y:S01]  /*0840*/  UMOV UR4, 0x1 ;  /* 0x0000000100047882 */ /* 0x001fe20000000000 */
[----:B------:R-:W-:Y:S01]  /*0850*/  ULDC.64 UR36, c[0x0][0x208] ;  /* 0x0000820000247ab9 */ /* 0x000fe20000000a00 */
[----:B------:R-:W-:Y:S01]  /*0860*/  USEL UR4, UR4, 0x2, !UP0 ;  /* 0x0000000204047887 */ /* 0x000fe2000c000000 */
[----:B------:R-:W-:Y:S01]  /*0870*/  BSSY B6, `(.L_x_965) ;  /* 0x0001175000067945 */ /* 0x000fe20003800000 */
[----:B-1234-:R-:W-:Y:S01]  /*0880*/  BAR.SYNC.DEFER_BLOCKING 0x0 ;  /* 0x0000000000007b1d */ /* 0x01efe20000010000 */
[----:B------:R-:W-:-:S03]  /*0890*/  PLOP3.LUT P0, PT, PT, PT, UP0, 0x80, 0x0 ;  /* 0x000000000000781c */ /* 0x000fc60003f0f008 */
[----:B------:R-:W-:-:S05]  /*08a0*/  IMAD.U32 R2, RZ, RZ, UR4 ;  /* 0x00000004ff027e24 */ /* 0x000fca000f8e00ff */
[----:B------:R0:W-:Y:S05]  /*08b0*/  STL [R1], R2 ;  /* 0x0000000201007387 */ /* 0x0001ea0000100800 */
[----:B------:R-:W-:Y:S05]  /*08c0*/  @!P0 BRA `(.L_x_966) ;  /* 0x000000d800408947 */ /* 0x000fea0003800000 */
.L_x_967:
[----:B------:R-:W-:-:S08]  /*08d0*/  NOP ;  /* 0x0000000000007918 */ /* 0x000fd00000000000 */
[----:B------:R-:W1:Y:S02]  /*08e0*/  USETMAXREG.TRY_ALLOC.CTAPOOL UP0, 0xe8 ;  /* 0x000000e8000079c8 */ /* 0x000e640008000600 */
[----:B-1----:R-:W-:-:S13]  /*08f0*/  PLOP3.LUT P0, PT, PT, PT, UP0, 0x80, 0x0 ;  /* 0x000000000000781c */ /* 0x002fda0003f0f008 */
[----:B------:R-:W-:Y:S05]  /*0900*/  @!P0 BRA `(.L_x_967) ;  /* 0xfffffffc00f08947 */ /* 0x000fea000383ffff */
[----:B0-----:R-:W0:Y:S08]  /*0910*/  LDC R2, c[0x0][0xc50] ;  /* 0x00031400ff027b82 */ /* 0x001e300000000800 */
        /* <DEDUP_REMOVED lines=13> */
[----:B------:R-:W0:Y:S01]  /*09f0*/  LDC R23, c[0x0][0x448] ;  /* 0x00011200ff177b82 */ /* 0x000e220000000800 */
[----:B------:R-:W1:Y:S01]  /*0a00*/  S2R R72, SR_CTAID.X ;  /* 0x0000000000487919 */ /* 0x000e620000002500 */
[----:B------:R-:W-:Y:S01]  /*0a10*/  LOP3.LUT R18, R18, 0xffefffff, RZ, 0xc0, !PT ;  /* 0xffefffff12127812 */ /* 0x000fe200078ec0ff */
[----:B------:R-:W-:-:S05]  /*0a20*/  VIADD R75, R25, 0xffffff80 ;  /* 0xffffff80194b7836 */ /* 0x000fca0000000000 */
[----:B------:R-:W2:Y:S08]  /*0a30*/  LDC.64 R2, c[0x0][0x418] ;  /* 0x00010600ff027b82 */ /* 0x000eb00000000a00 */
[----:B------:R-:W3:Y:S01]  /*0a40*/  LDC.64 R10, c[0x0][0x9e0] ;  /* 0x00027800ff0a7b82 */ /* 0x000ee20000000a00 */
[----:B0-----:R-:W-:-:S07]  /*0a50*/  ISETP.NE.AND P2, PT, R23, 0x1, PT ;  /* 0x000000011700780c */ /* 0x001fce0003f45270 */
[----:B------:R-:W0:Y:S01]  /*0a60*/  LDC R8, c[0x0][0x288] ;  /* 0x0000a200ff087b82 */ /* 0x000e220000000800 */
[----:B--2---:R-:W-:-:S07]  /*0a70*/  ISETP.NE.U32.AND P0, PT, R2, RZ, PT ;  /* 0x000000ff0200720c */ /* 0x004fce0003f05070 */
[----:B------:R-:W2:Y:S01]  /*0a80*/  LDC R16, c[0x0][0x424] ;  /* 0x00010900ff107b82 */ /* 0x000ea20000000800 */
[----:B-1----:R-:W-:Y:S01]  /*0a90*/  IMAD.SHL.U32 R72, R72, 0x80, RZ ;  /* 0x0000008048487824 */ /* 0x002fe200078e00ff */
[----:B------:R-:W-:-:S03]  /*0aa0*/  ISETP.NE.AND.EX P0, PT, R3, RZ, PT, P0 ;  /* 0x000000ff0300720c */ /* 0x000fc60003f05300 */
[----:B------:R-:W-:Y:S01]  /*0ab0*/  @P2 VIADD R0, R72, 0x7f ;  /* 0x0000007f48002836 */ /* 0x000fe20000000000 */
[----:B------:R-:W-:Y:S02]  /*0ac0*/  @P2 LOP3.LUT R18, R18, 0x100000, RZ, 0xfc, !PT ;  /* 0x0010000012122812 */ /* 0x000fe400078efcff */
[----:B------:R-:W1:Y:S01]  /*0ad0*/  @P2 LDC R5, c[0x0][0x44c] ;  /* 0x00011300ff052b82 */ /* 0x000e620000000800 */
[----:B---3--:R-:W-:Y:S02]  /*0ae0*/  ISETP.GE.AND P1, PT, R11, 0x1, PT ;  /* 0x000000010b00780c */ /* 0x008fe40003f26270 */
[----:B------:R-:W-:-:S05]  /*0af0*/  LOP3.LUT R18, R18, 0xfff7ffff, RZ, 0xc0, !PT ;  /* 0xfff7ffff12127812 */ /* 0x000fca00078ec0ff */
[----:B------:R-:W3:Y:S01]  /*0b00*/  @P2 LDC R7, c[0x0][0x450] ;  /* 0x00011400ff072b82 */ /* 0x000ee20000000800 */
[----:B0-----:R-:W-:-:S05]  /*0b10*/  IADD3 R3, -R8, 0x1, RZ ;  /* 0x0000000108037810 */ /* 0x001fca0007ffe1ff */
[----:B------:R-:W-:Y:S02]  /*0b20*/  @P1 LOP3.LUT R18, R18, 0x80000, RZ, 0xfc, !PT ;  /* 0x0008000012121812 */ /* 0x000fe400078efcff */
[----:B------:R-:W0:Y:S01]  /*0b30*/  LDC R73, c[0x0][0x2f0] ;  /* 0x0000bc00ff497b82 */ /* 0x000e220000000800 */
[----:B--2---:R-:W-:Y:S01]  /*0b40*/  SEL R16, R16, 0x1, P0 ;  /* 0x0000000110107807 */ /* 0x004fe20000000000 */
[----:B-1----:R-:W-:-:S04]  /*0b50*/  @P2 IMAD.HI.U32 R2, R0, R5, RZ ;  /* 0x0000000500022227 */ /* 0x002fc800078e00ff */
[----:B------:R-:W-:Y:S01]  /*0b60*/  VIADD R0, R72, 0x7f ;  /* 0x0000007f48007836 */ /* 0x000fe20000000000 */
[----:B---3--:R-:W-:Y:S01]  /*0b70*/  @P2 SHF.R.U32.HI R0, RZ, R7, R2 ;  /* 0x00000007ff002219 */ /* 0x008fe20000011602 */
[CC--:B0-----:R-:W-:Y:S02]  /*0b80*/  IMAD R3, R16.reuse, R73.reuse, R3 ;  /* 0x0000004910037224 */ /* 0x0c1fe400078e0203 */
[----:B------:R-:W-:Y:S02]  /*0b90*/  IMAD R22, R16, R73, RZ ;  /* 0x0000004910167224 */ /* 0x000fe400078e02ff */
[----:B------:R-:W-:-:S04]  /*0ba0*/  IMAD.IADD R3, R3, 0x1, R0 ;  /* 0x0000000103037824 */ /* 0x000fc800078e0200 */
[----:B------:R-:W-:Y:S01]  /*0bb0*/  IMAD.IADD R0, R3, 0x1, R10 ;  /* 0x0000000103007824 */ /* 0x000fe200078e020a */
[----:B------:R-:W-:Y:S06]  /*0bc0*/  @!P1 BRA `(.L_x_969) ;  /* 0x0000000000409947 */ /* 0x000fec0003800000 */
[C---:B------:R-:W-:Y:S01]  /*0bd0*/  ISETP.GT.AND P0, PT, R3.reuse, RZ, PT ;  /* 0x000000ff0300720c */ /* 0x040fe20003f04270 */
[----:B------:R-:W-:-:S12]  /*0be0*/  VIADD R2, R3, 0xffffffff ;  /* 0xffffffff03027836 */ /* 0x000fd80000000000 */
[----:B------:R-:W-:Y:S05]  /*0bf0*/  @P0 BRA `(.L_x_970) ;  /* 0x00000000001c0947 */ /* 0x000fea0003800000 */
[----:B------:R-:W-:Y:S01]  /*0c00*/  ISETP.NE.AND P0, PT, R11, 0x1, PT ;  /* 0x000000010b00780c */ /* 0x000fe20003f05270 */
[----:B------:R-:W-:-:S12]  /*0c10*/  IMAD.MOV R3, RZ, RZ, -R3 ;  /* 0x000000ffff037224 */ /* 0x000fd800078e0a03 */
[----:B------:R-:W0:Y:S02]  /*0c20*/  @P0 LDC.64 R4, c[0x0][0x9e8] ;  /* 0x00027a00ff040b82 */ /* 0x000e240000000a00 */
[----:B0-----:R-:W-:-:S05]  /*0c30*/  @P0 IMAD.HI.U32 R2, R3, R4, RZ ;  /* 0x0000000403020227 */ /* 0x001fca00078e00ff */
[----:B------:R-:W-:-:S04]  /*0c40*/  @P0 SHF.R.U32.HI R3, RZ, R5, R2 ;  /* 0x00000005ff030219 */ /* 0x000fc80000011602 */
[----:B------:R-:W-:Y:S01]  /*0c50*/  LOP3.LUT R2, RZ, R3, RZ, 0x33, !PT ;  /* 0x00000003ff027212 */ /* 0x000fe200078e33ff */
[----:B------:R-:W-:Y:S06]  /*0c60*/  BRA `(.L_x_971) ;  /* 0x0000000000107947 */ /* 0x000fec0003800000 */
.L_x_970:
[----:B------:R-:W-:-:S13]  /*0c70*/  ISETP.NE.AND P0, PT, R11, 0x1, PT ;  /* 0x000000010b00780c */ /* 0x000fda0003f05270 */
[----:B------:R-:W0:Y:S02]  /*0c80*/  @P0 LDC.64 R4, c[0x0][0x9e8] ;  /* 0x00027a00ff040b82 */ /* 0x000e240000000a00 */
[----:B0-----:R-:W-:-:S05]  /*0c90*/  @P0 IMAD.HI.U32 R4, R2, R4, RZ ;  /* 0x0000000402040227 */ /* 0x001fca00078e00ff */
[----:B------:R-:W-:-:S07]  /*0ca0*/  @P0 SHF.R.U32.HI R2, RZ, R5, R4 ;  /* 0x00000005ff020219 */ /* 0x000fce0000011604 */
.L_x_971:
[----:B------:R-:W-:-:S05]  /*0cb0*/  IMAD R3, R2, R11, R11 ;  /* 0x0000000b02037224 */ /* 0x000fca00078e020b */
[----:B------:R-:W-:-:S07]  /*0cc0*/  VIMNMX R0, R0, R3, PT ;  /* 0x0000000300007248 */ /* 0x000fce0003fe0100 */
.L_x_969:
[----:B------:R-:W0:Y:S01]  /*0cd0*/  @P2 LDC R3, c[0x0][0x44c] ;  /* 0x00011300ff032b82 */ /* 0x000e220000000800 */
[----:B------:R-:W-:Y:S01]  /*0ce0*/  VIADD R2, R0, 0x5f ;  /* 0x0000005f00027836 */ /* 0x000fe20000000000 */
[----:B------:R-:W-:Y:S01]  /*0cf0*/  ULDC UR4, c[0x0][0x9dc] ;  /* 0x0002770000047ab9 */ /* 0x000fe20000000800 */
[----:B------:R-:W-:Y:S02]  /*0d00*/  IMAD R0, R16, R73, 0x5f ;  /* 0x0000005f10007424 */ /* 0x000fe400078e0249 */
[----:B------:R-:W-:-:S03]  /*0d10*/  IMAD.HI R2, R2, 0x2aaaaaab, RZ ;  /* 0x2aaaaaab02027827 */ /* 0x000fc600078e02ff */
[----:B------:R-:W1:Y:S01]  /*0d20*/  @P2 LDC R7, c[0x0][0x450] ;  /* 0x00011400ff072b82 */ /* 0x000e620000000800 */
[----:B------:R-:W-:Y:S01]  /*0d30*/  IMAD.HI R0, R0, 0x2aaaaaab, RZ ;  /* 0x2aaaaaab00007827 */ /* 0x000fe200078e02ff */
[----:B------:R-:W-:-:S03]  /*0d40*/  SHF.R.U32.HI R5, RZ, 0x1f, R2 ;  /* 0x0000001fff057819 */ /* 0x000fc60000011602 */
[----:B------:R-:W-:Y:S01]  /*0d50*/  IMAD.MOV.U32 R4, RZ, RZ, R72 ;  /* 0x000000ffff047224 */ /* 0x000fe200078e0048 */
[----:B------:R-:W-:Y:S01]  /*0d60*/  LEA.HI.SX32 R2, R2, R5, 0x1c ;  /* 0x0000000502027211 */ /* 0x000fe200078fe2ff */
[----:B------:R-:W-:Y:S02]  /*0d70*/  IMAD R73, R16, R73, -R8 ;  /* 0x0000004910497224 */ /* 0x000fe400078e0a08 */
[----:B0-----:R-:W-:Y:S01]  /*0d80*/  @P2 IMAD.HI.U32 R6, R72, R3, RZ ;  /* 0x0000000348062227 */ /* 0x001fe200078e00ff */
[----:B------:R-:W-:-:S04]  /*0d90*/  SHF.R.U32.HI R3, RZ, 0x1f, R0 ;  /* 0x0000001fff037819 */ /* 0x000fc80000011600 */
[----:B------:R-:W-:Y:S02]  /*0da0*/  LEA.HI.SX32 R3, R0, R3, 0x1c ;  /* 0x0000000300037211 */ /* 0x000fe400078fe2ff */
[----:B-1----:R-:W-:Y:S02]  /*0db0*/  @P2 SHF.R.U32.HI R4, RZ, R7, R6 ;  /* 0x00000007ff042219 */ /* 0x002fe40000011606 */
[----:B------:R-:W-:-:S03]  /*0dc0*/  VIMNMX R9, R3, R2, PT ;  /* 0x0000000203097248 */ /* 0x000fc60003fe0100 */
[----:B------:R-:W-:-:S04]  /*0dd0*/  IMAD.IADD R0, R73, 0x1, R4 ;  /* 0x0000000149007824 */ /* 0x000fc800078e0204 */
[----:B------:R-:W-:Y:S01]  /*0de0*/  VIADD R2, R0, -UR4 ;  /* 0x8000000400027c36 */ /* 0x000fe20008000000 */
[----:B------:R-:W-:Y:S06]  /*0df0*/  @!P1 BRA `(.L_x_972) ;  /* 0x00000000003c9947 */ /* 0x000fec0003800000 */
[----:B------:R-:W-:-:S13]  /*0e00*/  ISETP.GT.AND P0, PT, R0, -0x1, PT ;  /* 0xffffffff0000780c */ /* 0x000fda0003f04270 */
[----:B------:R-:W-:Y:S05]  /*0e10*/  @P0 BRA `(.L_x_973) ;  /* 0x00000000001c0947 */ /* 0x000fea0003800000 */
[----:B------:R-:W-:Y:S02]  /*0e20*/  ISETP.NE.AND P0, PT, R11, 0x1, PT ;  /* 0x000000010b00780c */ /* 0x000fe40003f05270 */
[----:B------:R-:W-:-:S11]  /*0e30*/  LOP3.LUT R3, RZ, R0, RZ, 0x33, !PT ;  /* 0x00000000ff037212 */ /* 0x000fd600078e33ff */
[----:B------:R-:W0:Y:S02]  /*0e40*/  @P0 LDC.64 R4, c[0x0][0x9e8] ;  /* 0x00027a00ff040b82 */ /* 0x000e240000000a00 */
[----:B0-----:R-:W-:-:S05]  /*0e50*/  @P0 IMAD.HI.U32 R0, R3, R4, RZ ;  /* 0x0000000403000227 */ /* 0x001fca00078e00ff */
[----:B------:R-:W-:-:S04]  /*0e60*/  @P0 SHF.R.U32.HI R3, RZ, R5, R0 ;  /* 0x00000005ff030219 */ /* 0x000fc80000011600 */
[----:B------:R-:W-:Y:S01]  /*0e70*/  LOP3.LUT R0, RZ, R3, RZ, 0x33, !PT ;  /* 0x00000003ff007212 */ /* 0x000fe200078e33ff */
[----:B------:R-:W-:Y:S06]  /*0e80*/  BRA `(.L_x_974) ;  /* 0x0000000000107947 */ /* 0x000fec0003800000 */
.L_x_973:
[----:B------:R-:W-:-:S13]  /*0e90*/  ISETP.NE.AND P0, PT, R11, 0x1, PT ;  /* 0x000000010b00780c */ /* 0x000fda0003f05270 */
[----:B------:R-:W0:Y:S02]  /*0ea0*/  @P0 LDC.64 R4, c[0x0][0x9e8] ;  /* 0x00027a00ff040b82 */ /* 0x000e240000000a00 */
[----:B0-----:R-:W-:-:S05]  /*0eb0*/  @P0 IMAD.HI.U32 R4, R0, R4, RZ ;  /* 0x0000000400040227 */ /* 0x001fca00078e00ff */
[----:B------:R-:W-:-:S07]  /*0ec0*/  @P0 SHF.R.U32.HI R0, RZ, R5, R4 ;  /* 0x00000005ff000219 */ /* 0x000fce0000011604 */
.L_x_974:
[----:B------:R-:W-:-:S05]  /*0ed0*/  IMAD R3, R0, R11, RZ ;  /* 0x0000000b00037224 */ /* 0x000fca00078e02ff */
[----:B------:R-:W-:-:S07]  /*0ee0*/  VIMNMX R2, R2, R3, !PT ;  /* 0x0000000302027248 */ /* 0x000fce0007fe0100 */
.L_x_972:
[----:B------:R-:W-:Y:S01]  /*0ef0*/  SHF.R.U32.HI R0, RZ, 0x10, R17 ;  /* 0x00000010ff007819 */ /* 0x000fe20000011611 */
[----:B------:R-:W-:Y:S01]  /*0f00*/  IMAD.HI R2, R2, 0x2aaaaaab, RZ ;  /* 0x2aaaaaab02027827 */ /* 0x000fe200078e02ff */
[----:B------:R-:W-:Y:S02]  /*0f10*/  LOP3.LUT R17, R17, 0xffff, RZ, 0xc0, !PT ;  /* 0x0000ffff11117812 */ /* 0x000fe400078ec0ff */
[----:B------:R-:W-:Y:S01]  /*0f20*/  ISETP.NE.AND P0, PT, R0, RZ, PT ;  /* 0x000000ff0000720c */ /* 0x000fe20003f05270 */
[----:B------:R-:W-:Y:S01]  /*0f30*/  IMAD.MOV.U32 R74, RZ, RZ, RZ ;  /* 0x000000ffff4a7224 */ /* 0x000fe200078e00ff */
[----:B------:R-:W-:-:S04]  /*0f40*/  SHF.R.U32.HI R3, RZ, 0x1f, R2 ;  /* 0x0000001fff037819 */ /* 0x000fc80000011602 */
[----:B------:R-:W-:-:S04]  /*0f50*/  LEA.HI.SX32 R3, R2, R3, 0x1c ;  /* 0x0000000302037211 */ /* 0x000fc800078fe2ff */
[----:B------:R-:W-:-:S03]  /*0f60*/  VIMNMX R8, RZ, R3, !PT ;  /* 0x00000003ff087248 */ /* 0x000fc60007fe0100 */
[----:B------:R-:W0:Y:S01]  /*0f70*/  @!P0 LDC R0, c[0x0][0x9f0] ;  /* 0x00027c00ff008b82 */ /* 0x000e220000000800 */
[----:B------:R-:W-:-:S13]  /*0f80*/  ISETP.GT.AND P1, PT, R9, R8, PT ;  /* 0x000000080900720c */ /* 0x000fda0003f24270 */
[----:B------:R-:W-:Y:S05]  /*0f90*/  @!P1 BRA `(.L_x_975) ;  /* 0x0000000000709947 */ /* 0x000fea0003800000 */
[-C--:B0-----:R-:W-:Y:S02]  /*0fa0*/  IABS R6, R0.reuse ;  /* 0x0000000000067213 */ /* 0x081fe40000000000 */
[----:B------:R-:W-:Y:S02]  /*0fb0*/  IADD3 R2, R0, -0x1, R9 ;  /* 0xffffffff00027810 */ /* 0x000fe40007ffe009 */
[----:B------:R-:W0:Y:S03]  /*0fc0*/  I2F.RP R4, R6 ;  /* 0x0000000600047306 */ /* 0x000e260000209400 */
[----:B------:R-:W-:Y:S01]  /*0fd0*/  IMAD.IADD R5, R2, 0x1, -R8 ;  /* 0x0000000102057824 */ /* 0x000fe200078e0a08 */
[----:B------:R-:W-:-:S04]  /*0fe0*/  IABS R2, R0 ;  /* 0x0000000000027213 */ /* 0x000fc80000000000 */
[----:B------:R-:W-:Y:S02]  /*0ff0*/  IABS R10, R5 ;  /* 0x00000005000a7213 */ /* 0x000fe40000000000 */
[----:B------:R-:W-:-:S04]  /*1000*/  LOP3.LUT R5, R5, R0, RZ, 0x3c, !PT ;  /* 0x0000000005057212 */ /* 0x000fc800078e3cff */
[----:B------:R-:W-:Y:S01]  /*1010*/  ISETP.GE.AND P2, PT, R5, RZ, PT ;  /* 0x000000ff0500720c */ /* 0x000fe20003f46270 */
[----:B0-----:R-:W0:Y:S02]  /*1020*/  MUFU.RCP R4, R4 ;  /* 0x0000000400047308 */ /* 0x001e240000001000 */
[----:B0-----:R-:W-:Y:S02]  /*1030*/  VIADD R3, R4, 0xffffffe ;  /* 0x0ffffffe04037836 */ /* 0x001fe40000000000 */
[----:B------:R-:W-:Y:S02]  /*1040*/  IMAD.MOV R4, RZ, RZ, -R2 ;  /* 0x000000ffff047224 */ /* 0x000fe400078e0a02 */
[----:B------:R-:W-:Y:S02]  /*1050*/  IMAD.MOV.U32 R2, RZ, RZ, RZ ;  /* 0x000000ffff027224 */ /* 0x000fe400078e00ff */
[----:B------:R-:W0:Y:S02]  /*1060*/  F2I.FTZ.U32.TRUNC.NTZ R3, R3 ;  /* 0x0000000300037305 */ /* 0x000e24000021f000 */
[----:B0-----:R-:W-:-:S04]  /*1070*/  IMAD.MOV R7, RZ, RZ, -R3 ;  /* 0x000000ffff077224 */ /* 0x001fc800078e0a03 */
[----:B------:R-:W-:-:S04]  /*1080*/  IMAD R7, R7, R6, RZ ;  /* 0x0000000607077224 */ /* 0x000fc800078e02ff */
[----:B------:R-:W-:-:S04]  /*1090*/  IMAD.HI.U32 R2, R3, R7, R2 ;  /* 0x0000000703027227 */ /* 0x000fc800078e0002 */
[----:B------:R-:W-:-:S04]  /*10a0*/  IMAD.MOV.U32 R3, RZ, RZ, R10 ;  /* 0x000000ffff037224 */ /* 0x000fc800078e000a */
[----:B------:R-:W-:-:S04]  /*10b0*/  IMAD.HI.U32 R2, R2, R3, RZ ;  /* 0x0000000302027227 */ /* 0x000fc800078e00ff */
[----:B------:R-:W-:-:S05]  /*10c0*/  IMAD R3, R2, R4, R3 ;  /* 0x0000000402037224 */ /* 0x000fca00078e0203 */
[----:B------:R-:W-:-:S13]  /*10d0*/  ISETP.GT.U32.AND P1, PT, R6, R3, PT ;  /* 0x000000030600720c */ /* 0x000fda0003f24070 */
[----:B------:R-:W-:Y:S02]  /*10e0*/  @!P1 IMAD.IADD R3, R3, 0x1, -R6 ;  /* 0x0000000103039824 */ /* 0x000fe400078e0a06 */
[----:B------:R-:W-:Y:S01]  /*10f0*/  @!P1 VIADD R2, R2, 0x1 ;  /* 0x0000000102029836 */ /* 0x000fe20000000000 */
[----:B------:R-:W-:Y:S02]  /*1100*/  ISETP.NE.AND P1, PT, R0, RZ, PT ;  /* 0x000000ff0000720c */ /* 0x000fe40003f25270 */
[----:B------:R-:W-:-:S13]  /*1110*/  ISETP.GE.U32.AND P0, PT, R3, R6, PT ;  /* 0x000000060300720c */ /* 0x000fda0003f06070 */
[----:B------:R-:W-:-:S04]  /*1120*/  @P0 VIADD R2, R2, 0x1 ;  /* 0x0000000102020836 */ /* 0x000fc80000000000 */
[----:B------:R-:W-:Y:S01]  /*1130*/  @!P2 IMAD.MOV R2, RZ, RZ, -R2 ;  /* 0x000000ffff02a224 */ /* 0x000fe200078e0a02 */
[----:B------:R-:W-:-:S05]  /*1140*/  @!P1 LOP3.LUT R2, RZ, R0, RZ, 0x33, !PT ;  /* 0x00000000ff029212 */ /* 0x000fca00078e33ff */
[----:B------:R-:W-:-:S07]  /*1150*/  IMAD.MOV.U32 R74, RZ, RZ, R2 ;  /* 0x000000ffff4a7224 */ /* 0x000fce00078e0002 */
.L_x_975:
[-C--:B------:R-:W-:Y:S01]  /*1160*/  IMAD R17, R17, R74.reuse, R8 ;  /* 0x0000004a11117224 */ /* 0x080fe200078e0208 */
[----:B------:R-:W-:Y:S01]  /*1170*/  PLOP3.LUT P0, PT, PT, PT, PT, 0x80, 0x0 ;  /* 0x000000000000781c */ /* 0x000fe20003f0f070 */
[----:B0-----:R-:W-:Y:S01]  /*1180*/  IMAD.MOV.U32 R0, RZ, RZ, RZ ;  /* 0x000000ffff007224 */ /* 0x001fe200078e00ff */
[----:B------:R-:W-:Y:S01]  /*1190*/  CS2R R86, SRZ ;  /* 0x0000000000567805 */ /* 0x000fe2000001ff00 */
        /* <DEDUP_REMOVED lines=39> */
[----:B------:R-:W-:-:S05]  /*1410*/  SHF.R.S32.HI R78, RZ, 0x7, R77 ;  /* 0x00000007ff4e7819 */ /* 0x000fca000001144d */
        /* <DEDUP_REMOVED lines=29> */
.L_x_977:
[----:B------:R-:W-:-:S04]  /*15f0*/  SHF.L.U32 R0, RZ, 0x1f, RZ ;  /* 0x0000001fff007819 */ /* 0x000fc800000006ff */
[----:B------:R-:W0:Y:S02]  /*1600*/  SYNCS.PHASECHK.TRANS64.TRYWAIT P0, [UR38+0x2a800], R0 ;  /* 0x02a80000ff0075a7 */ /* 0x000e240008000166 */
[----:B0-----:R-:W-:Y:S05]  /*1610*/  @!P0 BRA `(.L_x_978) ;  /* 0x0000010800708947 */ /* 0x001fea0003800000 */
.L_x_1111:
[----:B------:R-:W2:Y:S02]  /*1620*/  LDL R2, [R1] ;  /* 0x0000000001027983 */ /* 0x000ea40000100800 */
[----:B--2---:R-:W-:-:S13]  /*1630*/  R2UR UR4, R2 ;  /* 0x00000000020472ca */ /* 0x004fda00000e0000 */
[----:B------:R-:W-:-:S06]  /*1640*/  ULOP3.LUT UR4, UR4, 0x1, URZ, 0xfc, !UPT ;  /* 0x0000000104047892 */ /* 0x000fcc000f8efc3f */
[----:B------:R-:W-:-:S05]  /*1650*/  IMAD.U32 R2, RZ, RZ, UR4 ;  /* 0x00000004ff027e24 */ /* 0x000fca000f8e00ff */
[----:B------:R-:W-:-:S13]  /*1660*/  ISETP.NE.AND P0, PT, R2, 0x3, PT ;  /* 0x000000030200780c */ /* 0x000fda0003f05270 */
[----:B------:R-:W-:Y:S05]  /*1670*/  @!P0 BRA `(.L_x_979) ;  /* 0x0000000000048947 */ /* 0x000fea0003800000 */
[----:B------:R-:W-:Y:S01]  /*1680*/  BPT.TRAP 0x1 ;  /* 0x000000040000795c */ /* 0x000fe20000300000 */
.L_x_979:
[----:B------:R1:W2:Y:S01]  /*1690*/  SYNCS.PHASECHK.TRANS64.TRYWAIT P1, [UR38+0x2a830], R0 ;  /* 0x02a83000ff0075a7 */ /* 0x0002a20008020166 */
[----:B------:R-:W-:Y:S05]  /*16a0*/  @!P0 BRA `(.L_x_980) ;  /* 0x0000000000048947 */ /* 0x000fea0003800000 */
[----:B------:R-:W-:Y:S01]  /*16b0*/  BPT.TRAP 0x1 ;  /* 0x000000040000795c */ /* 0x000fe20000300000 */
.L_x_980:
[----:B------:R-:W-:-:S05]  /*16c0*/  IMAD.U32 R4, RZ, RZ, UR39 ;  /* 0x00000027ff047e24 */ /* 0x000fca000f8e00ff */
[----:B------:R-:W-:Y:S01]  /*16d0*/  LOP3.LUT R4, R4, 0x10000, RZ, 0xfc, !PT ;  /* 0x0001000004047812 */ /* 0x000fe200078efcff */
[----:B--2---:R-:W-:Y:S06]  /*16e0*/  @P1 BRA `(.L_x_981) ;  /* 0x0000000000081947 */ /* 0x004fec0003800000 */
[----:B------:R-:W2:Y:S02]  /*16f0*/  SYNCS.PHASECHK.TRANS64.TRYWAIT P1, [UR38+0x2a830], R0 ;  /* 0x02a83000ff0075a7 */ /* 0x000ea40008020166 */
[----:B--2---:R-:W-:Y:S05]  /*1700*/  @!P1 BRA `(.L_x_982) ;  /* 0x00000108004c9947 */ /* 0x004fea0003800000 */
.L_x_981:
[----:B------:R-:W-:Y:S05]  /*1710*/  WARPSYNC.ALL ;  /* 0x0000000000007948 */ /* 0x000fea0003800000 */
[----:B------:R-:W-:Y:S01]  /*1720*/  IMAD.MOV.U32 R5, RZ, RZ, 0x40000040 ;  /* 0x40000040ff057424 */ /* 0x000fe200078e00ff */
[----:B------:R-:W-:Y:S01]  /*1730*/  UIADD3 UR4, UR38, 0x18400, URZ ;  /* 0x0001840026047890 */ /* 0x000fe2000fffe03f */
[----:B------:R-:W-:Y:S01]  /*1740*/  R2UR UR8, R4 ;  /* 0x00000000040872ca */ /* 0x000fe200000e0000 */
[----:B------:R-:W-:Y:S02]  /*1750*/  WARPGROUP.ARRIVE ;  /* 0x00000000000079c5 */ /* 0x000fe40000000000 */
[----:B------:R-:W-:Y:S01]  /*1760*/  R2UR UR9, R5 ;  /* 0x00000000050972ca */ /* 0x000fe200000e0000 */
[----:B------:R-:W-:-:S03]  /*1770*/  USHF.R.U32.HI UR4, URZ, 0x4, UR4 ;  /* 0x000000043f047899 */ /* 0x000fc60008011604 */
[----:B------:R-:W2:Y:S01]  /*1780*/  S2UR UR61, SR_CgaCtaId ;  /* 0x00000000003d79c3 */ /* 0x000ea20000008800 */
[----:B------:R-:W-:Y:S01]  /*1790*/  UMOV UR11, 0x40000040 ;  /* 0x40000040000b7882 */ /* 0x000fe20000000000 */
[----:B------:R-:W-:Y:S01]  /*17a0*/  UMOV UR13, 0x40000040 ;  /* 0x40000040000d7882 */ /* 0x000fe20000000000 */
[----:B------:R-:W-:Y:S01]  /*17b0*/  ULOP3.LUT UR4, UR4, 0x3fff, URZ, 0xc0, !UPT ;  /* 0x00003fff04047892 */ /* 0x000fe2000f8ec03f */
[----:B------:R-:W-:Y:S01]  /*17c0*/  UMOV UR15, 0x40000040 ;  /* 0x40000040000f7882 */ /* 0x000fe20000000000 */
[----:B------:R-:W-:Y:S02]  /*17d0*/  UMOV UR17, 0x40000040 ;  /* 0x4000004000117882 */ /* 0x000fe40000000000 */
[----:B------:R-:W-:Y:S01]  /*17e0*/  ULOP3.LUT UR39, UR4, 0x10000, URZ, 0xfc, !UPT ;  /* 0x0001000004277892 */ /* 0x000fe2000f8efc3f */
[----:B------:R-:W-:Y:S02]  /*17f0*/  UMOV UR19, 0x40000040 ;  /* 0x4000004000137882 */ /* 0x000fe40000000000 */
[----:B------:R-:W-:Y:S01]  /*1800*/  R2UR UR4, R4 ;  /* 0x00000000040472ca */ /* 0x000fe200000e0000 */
[----:B------:R-:W-:-:S02]  /*1810*/  UIADD3 UR14, UR39, 0x4, URZ ;  /* 0x00000004270e7890 */ /* 0x000fc4000fffe03f */
[----:B------:R-:W-:Y:S02]  /*1820*/  UIADD3 UR18, UR39, 0x6, URZ ;  /* 0x0000000627127890 */ /* 0x000fe4000fffe03f */
[----:B------:R-:W-:Y:S01]  /*1830*/  UMOV UR10, UR39 ;  /* 0x00000027000a7c82 */ /* 0x000fe20008000000 */
[----:B------:R-:W-:Y:S01]  /*1840*/  UIADD3 UR22, UR39, 0x300, URZ ;  /* 0x0000030027167890 */ /* 0x000fe2000fffe03f */
[----:B------:R-:W-:Y:S01]  /*1850*/  HGMMA.64x96x16.F32 R24, gdesc[UR8], RZ, !UPT, gsb0 ;  /* 0x01600000081879f0 */ /* 0x000fe2000c0008ff */
[----:B------:R-:W-:Y:S01]  /*1860*/  UIADD3 UR10, UR39, 0x2, URZ ;  /* 0x00000002270a7890 */ /* 0x000fe2000fffe03f */
[----:B------:R-:W-:Y:S01]  /*1870*/  UMOV UR9, 0x40000040 ;  /* 0x4000004000097882 */ /* 0x000fe20000000000 */
[----:B------:R-:W-:Y:S01]  /*1880*/  UMOV UR11, 0x40000040 ;  /* 0x40000040000b7882 */ /* 0x000fe20000000000 */
[----:B------:R-:W-:Y:S02]  /*1890*/  UMOV UR21, 0x40000040 ;  /* 0x4000004000157882 */ /* 0x000fe40000000000 */
[----:B------:R-:W-:-:S02]  /*18a0*/  UIADD3 UR8, UR4, 0x2, URZ ;  /* 0x0000000204087890 */ /* 0x000fc4000fffe03f */
[----:B------:R-:W-:Y:S02]  /*18b0*/  UIADD3 UR12, UR4, 0x4, URZ ;  /* 0x00000004040c7890 */ /* 0x000fe4000fffe03f */
[----:B------:R-:W-:Y:S02]  /*18c0*/  UIADD3 UR16, UR4, 0x6, URZ ;  /* 0x0000000604107890 */ /* 0x000fe4000fffe03f */
[----:B------:R-:W-:Y:S01]  /*18d0*/  UIADD3 UR20, UR4, 0x400, URZ ;  /* 0x0000040004147890 */ /* 0x000fe2000fffe03f */
        /* <DEDUP_REMOVED lines=29> */
[----:B------:R-:W-:-:S02]  /*1ab0*/  UMOV UR5, UR53 ;  /* 0x0000003500057c82 */ /* 0x000fc40008000000 */
[----:B------:R-:W-:Y:S01]  /*1ac0*/  UMOV UR4, UR52 ;  /* 0x0000003400047c82 */ /* 0x000fe20008000000 */
        /* <DEDUP_REMOVED lines=36> */
.L_x_983:
[----:B01----:R-:W-:Y:S01]  /*1d10*/  LOP3.LUT R0, R77, 0xffffff80, RZ, 0xc0, !PT ;  /* 0xffffff804d007812 */ /* 0x003fe200078ec0ff */
[----:B------:R-:W-:Y:S01]  /*1d20*/  UIADD3 UR4, UR38, 0x2a840, URZ ;  /* 0x0002a84026047890 */ /* 0x000fe2000fffe03f */
[----:B------:R-:W-:Y:S01]  /*1d30*/  ISETP.NE.AND P2, PT, R23, 0x1, PT ;  /* 0x000000011700780c */ /* 0x000fe20003f45270 */
[----:B------:R-:W-:Y:S01]  /*1d40*/  ULDC UR11, c[0x0][0x288] ;  /* 0x0000a200000b7ab9 */ /* 0x000fe20000000800 */
[----:B------:R-:W-:Y:S01]  /*1d50*/  LEA.HI R76, R76, R75, RZ, 0x2 ;  /* 0x0000004b4c4c7211 */ /* 0x000fe200078f10ff */
[----:B------:R-:W-:Y:S01]  /*1d60*/  IMAD.IADD R0, R75, 0x1, -R0 ;  /* 0x000000014b007824 */ /* 0x000fe200078e0a00 */
[----:B------:R-:W-:Y:S01]  /*1d70*/  LEA.HI R9, R78, R78, RZ, 0x1 ;  /* 0x0000004e4e097211 */ /* 0x000fe200078f08ff */
[----:B------:R-:W-:Y:S01]  /*1d80*/  UPRMT UR4, UR61, 0x654, UR4 ;  /* 0x000006543d047896 */ /* 0x000fe20008000004 */
[----:B------:R-:W-:Y:S02]  /*1d90*/  LOP3.LUT R76, R76, 0xfffffffc, RZ, 0xc0, !PT ;  /* 0xfffffffc4c4c7812 */ /* 0x000fe400078ec0ff */
[----:B------:R-:W-:-:S02]  /*1da0*/  SHF.R.S32.HI R3, RZ, 0x1f, R0 ;  /* 0x0000001fff037819 */ /* 0x000fc40000011400 */
[----:B------:R-:W-:Y:S01]  /*1db0*/  LOP3.LUT R9, R9, 0x3fffffe, RZ, 0xc0, !PT ;  /* 0x03fffffe09097812 */ /* 0x000fe200078ec0ff */
[----:B------:R-:W-:Y:S01]  /*1dc0*/  IMAD.IADD R76, R75, 0x1, -R76 ;  /* 0x000000014b4c7824 */ /* 0x000fe200078e0a4c */
[CC--:B------:R-:W-:Y:S01]  /*1dd0*/  LEA.HI R2, R3.reuse, R0.reuse, RZ, 0x2 ;  /* 0x0000000003027211 */ /* 0x0c0fe200078f10ff */
[----:B------:R-:W0:Y:S01]  /*1de0*/  @P2 LDC R11, c[0x0][0x44c] ;  /* 0x00011300ff0b2b82 */ /* 0x000e220000000800 */
[----:B------:R-:W-:Y:S01]  /*1df0*/  LEA.HI R6, R3, R0, RZ, 0x5 ;  /* 0x0000000003067211 */ /* 0x000fe200078f28ff */
[----:B------:R-:W-:Y:S01]  /*1e00*/  IMAD.IADD R9, R78, 0x1, -R9 ;  /* 0x000000014e097824 */ /* 0x000fe200078e0a09 */
[--C-:B------:R-:W-:Y:S02]  /*1e10*/  SHF.R.S32.HI R3, RZ, 0x2, R2.reuse ;  /* 0x00000002ff037819 */ /* 0x100fe40000011402 */
[----:B------:R-:W-:Y:S02]  /*1e20*/  SHF.R.S32.HI R8, RZ, 0x1f, R2 ;  /* 0x0000001fff087819 */ /* 0x000fe40000011402 */
[----:B------:R-:W-:Y:S01]  /*1e30*/  SHF.R.S32.HI R7, RZ, 0x5, R6 ;  /* 0x00000005ff077819 */ /* 0x000fe20000011406 */
[----:B------:R-:W1:Y:S01]  /*1e40*/  @P2 LDC R13, c[0x0][0x450] ;  /* 0x00011400ff0d2b82 */ /* 0x000e620000000800 */
[----:B------:R-:W-:-:S02]  /*1e50*/  LEA.HI R8, R8, R3, RZ, 0x3 ;  /* 0x0000000308087211 */ /* 0x000fc400078f18ff */
[----:B------:R-:W-:Y:S01]  /*1e60*/  LEA.HI R6, R76, R76, RZ, 0x1 ;  /* 0x0000004c4c067211 */ /* 0x000fe200078f08ff */
[----:B------:R-:W-:Y:S01]  /*1e70*/  IMAD R10, R7, 0x10, R72 ;  /* 0x00000010070a7824 */ /* 0x000fe200078e0248 */
[----:B------:R-:W-:Y:S02]  /*1e80*/  LOP3.LUT R8, R8, 0xfffffff8, RZ, 0xc0, !PT ;  /* 0xfffffff808087812 */ /* 0x000fe400078ec0ff */
[----:B------:R-:W-:Y:S01]  /*1e90*/  LOP3.LUT R7, R6, 0x1ffffffe, RZ, 0xc0, !PT ;  /* 0x1ffffffe06077812 */ /* 0x000fe200078ec0ff */
[----:B------:R-:W-:Y:S01]  /*1ea0*/  SYNCS.ARRIVE.TRANS64.RED.A1T0 RZ, [UR4], RZ ;  /* 0x000000ffffff79a7 */ /* 0x000fe20008100404 */
[----:B------:R-:W-:Y:S01]  /*1eb0*/  IADD3 R8, R10, R3, -R8 ;  /* 0x000000030a087210 */ /* 0x000fe20007ffe808 */
[----:B------:R-:W-:Y:S01]  /*1ec0*/  ULDC UR4, c[0x0][0x9dc] ;  /* 0x0002770000047ab9 */ /* 0x000fe20000000800 */
[----:B------:R-:W-:Y:S01]  /*1ed0*/  LOP3.LUT P1, RZ, R18, 0x80000, RZ, 0xc0, !PT ;  /* 0x0008000012ff7812 */ /* 0x000fe2000782c0ff */
[----:B------:R-:W-:Y:S01]  /*1ee0*/  IMAD.IADD R7, R76, 0x1, -R7 ;  /* 0x000000014c077824 */ /* 0x000fe200078e0a07 */
[----:B------:R-:W-:Y:S01]  /*1ef0*/  ULOP3.LUT UR5, URZ, UR4, URZ, 0x33, !UPT ;  /* 0x000000043f057292 */ /* 0x000fe2000f8e333f */
[----:B------:R-:W-:Y:S01]  /*1f00*/  IMAD R8, R9, 0x40, R8 ;  /* 0x0000004009087824 */ /* 0x000fe200078e0208 */
[----:B------:R-:W-:Y:S01]  /*1f10*/  LOP3.LUT R9, R2, 0x7ffffffc, RZ, 0xc0, !PT ;  /* 0x7ffffffc02097812 */ /* 0x000fe200078ec0ff */
[----:B------:R-:W-:-:S02]  /*1f20*/  ULDC UR4, c[0x0][0x9e0] ;  /* 0x0002780000047ab9 */ /* 0x000fc40000000800 */
[----:B------:R-:W-:Y:S02]  /*1f30*/  IMAD R8, R7, 0x8, R8 ;  /* 0x0000000807087824 */ /* 0x000fe400078e0208 */
[----:B------:R-:W-:Y:S02]  /*1f40*/  IMAD.MOV.U32 R7, RZ, RZ, -0x60 ;  /* 0xffffffa0ff077424 */ /* 0x000fe400078e00ff */
[----:B0-----:R-:W-:-:S04]  /*1f50*/  @P2 IMAD.HI.U32 R6, R8, R11, RZ ;  /* 0x0000000b08062227 */ /* 0x001fc800078e00ff */
[----:B------:R-:W-:Y:S01]  /*1f60*/  IMAD.MOV.U32 R3, RZ, RZ, R8 ;  /* 0x000000ffff037224 */ /* 0x000fe200078e0008 */
[----:B-1----:R-:W-:Y:S01]  /*1f70*/  @P2 SHF.R.U32.HI R3, RZ, R13, R6 ;  /* 0x0000000dff032219 */ /* 0x002fe20000011606 */
[----:B------:R-:W-:Y:S02]  /*1f80*/  IMAD.IADD R9, R0, 0x1, -R9 ;  /* 0x0000000100097824 */ /* 0x000fe400078e0a09 */
[C---:B------:R-:W-:Y:S02]  /*1f90*/  IMAD R2, R74.reuse, R7, 0x61 ;  /* 0x000000614a027424 */ /* 0x040fe400078e0207 */
[----:B------:R-:W0:Y:S01]  /*1fa0*/  SHFL.IDX PT, R15, R3, RZ, 0x1c1f ;  /* 0x001c1fff030f7589 */ /* 0x000e2200000e0000 */
[----:B------:R-:W-:Y:S02]  /*1fb0*/  IMAD R0, R74, -0x60, R22 ;  /* 0xffffffa04a007824 */ /* 0x000fe400078e0216 */
[----:B------:R-:W-:Y:S02]  /*1fc0*/  IMAD R7, R9, -0x2, R2 ;  /* 0xfffffffe09077824 */ /* 0x000fe400078e0202 */
[----:B------:R-:W-:-:S02]  /*1fd0*/  VIADD R0, R0, 0x60 ;  /* 0x0000006000007836 */ /* 0x000fc40000000000 */
[----:B------:R-:W-:Y:S01]  /*1fe0*/  IMAD.U32 R10, RZ, RZ, UR5 ;  /* 0x00000005ff0a7e24 */ /* 0x000fe2000f8e00ff */
[----:B------:R-:W-:Y:S01]  /*1ff0*/  IADD3 R6, R7, -UR11, R22 ;  /* 0x8000000b07067c10 */ /* 0x000fe2000fffe016 */
[----:B------:R-:W-:Y:S02]  /*2000*/  IMAD R11, R9, -0x2, R0 ;  /* 0xfffffffe090b7824 */ /* 0x000fe400078e0200 */
[----:B------:R-:W-:Y:S02]  /*2010*/  VIADD R14, R2, 0xffffffff ;  /* 0xffffffff020e7836 */ /* 0x000fe40000000000 */
[C---:B------:R-:W-:Y:S02]  /*2020*/  VIADD R12, R6.reuse, UR4 ;  /* 0x00000004060c7c36 */ /* 0x040fe40008000000 */
[----:B------:R-:W-:Y:S02]  /*2030*/  VIADD R13, R6, UR5 ;  /* 0x00000005060d7c36 */ /* 0x000fe40008000000 */
[----:B------:R-:W-:Y:S01]  /*2040*/  VIADD R20, R7, 0xffffffff ;  /* 0xffffffff07147836 */ /* 0x000fe20000000000 */
[----:B0-----:R-:W-:Y:S01]  /*2050*/  VIADDMNMX R0, R15, R12, R11, PT ;  /* 0x0000000c0f007246 */ /* 0x001fe2000380010b */
[----:B------:R-:W-:Y:S01]  /*2060*/  IMAD.IADD R2, R13, 0x1, R15 ;  /* 0x000000010d027824 */ /* 0x000fe200078e020f */
[----:B------:R-:W-:Y:S06]  /*2070*/  @!P1 BRA `(.L_x_984) ;  /* 0x00000000005c9947 */ /* 0x000fec0003800000 */
[----:B------:R-:W-:Y:S01]  /*2080*/  IADD3 R7, R22, -UR11, R15 ;  /* 0x8000000b16077c10 */ /* 0x000fe2000fffe00f */
[----:B------:R-:W-:Y:S03]  /*2090*/  BSSY B0, `(.L_x_985) ;  /* 0x0000012000007945 */ /* 0x000fe60003800000 */
[----:B------:R-:W-:-:S13]  /*20a0*/  ISETP.GT.AND P1, PT, R7, -0x1, PT ;  /* 0xffffffff0700780c */ /* 0x000fda0003f24270 */
[----:B------:R-:W-:Y:S05]  /*20b0*/  @P1 BRA `(.L_x_986) ;  /* 0x0000000000241947 */ /* 0x000fea0003800000 */
[----:B------:R-:W-:Y:S01]  /*20c0*/  ULDC UR5, c[0x0][0x9e4] ;  /* 0x0002790000057ab9 */ /* 0x000fe20000000800 */
[----:B------:R-:W-:Y:S01]  /*20d0*/  LOP3.LUT R7, RZ, R7, RZ, 0x33, !PT ;  /* 0x00000007ff077212 */ /* 0x000fe200078e33ff */
[----:B------:R-:W-:-:S05]  /*20e0*/  IMAD.U32 R15, RZ, RZ, UR5 ;  /* 0x00000005ff0f7e24 */ /* 0x000fca000f8e00ff */
[----:B------:R-:W-:-:S13]  /*20f0*/  ISETP.NE.AND P1, PT, R15, 0x1, PT ;  /* 0x000000010f00780c */ /* 0x000fda0003f25270 */
[----:B------:R-:W0:Y:S02]  /*2100*/  @P1 LDC.64 R76, c[0x0][0x9e8] ;  /* 0x00027a00ff4c1b82 */ /* 0x000e240000000a00 */
[----:B0-----:R-:W-:-:S05]  /*2110*/  @P1 IMAD.HI.U32 R6, R7, R76, RZ ;  /* 0x0000004c07061227 */ /* 0x001fca00078e00ff */
[----:B------:R-:W-:-:S04]  /*2120*/  @P1 SHF.R.U32.HI R7, RZ, R77, R6 ;  /* 0x0000004dff071219 */ /* 0x000fc80000011606 */
[----:B------:R-:W-:Y:S01]  /*2130*/  LOP3.LUT R7, RZ, R7, RZ, 0x33, !PT ;  /* 0x00000007ff077212 */ /* 0x000fe200078e33ff */
[----:B------:R-:W-:Y:S06]  /*2140*/  BRA `(.L_x_987) ;  /* 0x0000000000187947 */ /* 0x000fec0003800000 */
.L_x_986:
[----:B------:R-:W-:Y:S02]  /*2150*/  ULDC UR5, c[0x0][0x9e4] ;  /* 0x0002790000057ab9 */ /* 0x000fe40000000800 */
[----:B------:R-:W-:-:S05]  /*2160*/  IMAD.U32 R15, RZ, RZ, UR5 ;  /* 0x00000005ff0f7e24 */ /* 0x000fca000f8e00ff */
[----:B------:R-:W-:-:S13]  /*2170*/  ISETP.NE.AND P1, PT, R15, 0x1, PT ;  /* 0x000000010f00780c */ /* 0x000fda0003f25270 */
[----:B------:R-:W0:Y:S02]  /*2180*/  @P1 LDC.64 R76, c[0x0][0x9e8] ;  /* 0x00027a00ff4c1b82 */ /* 0x000e240000000a00 */
[----:B0-----:R-:W-:-:S05]  /*2190*/  @P1 IMAD.HI.U32 R6, R7, R76, RZ ;  /* 0x0000004c07061227 */ /* 0x001fca00078e00ff */
[----:B------:R-:W-:-:S07]  /*21a0*/  @P1 SHF.R.U32.HI R7, RZ, R77, R6 ;  /* 0x0000004dff071219 */ /* 0x000fce0000011606 */
.L_x_987:
[----:B------:R-:W-:Y:S05]  /*21b0*/  BSYNC B0 ;  /* 0x0000000000007941 */ /* 0x000fea0003800000 */
.L_x_985:
[----:B------:R-:W-:-:S05]  /*21c0*/  IMAD R7, R7, R15, R20 ;  /* 0x0000000f07077224 */ /* 0x000fca00078e0214 */
[----:B------:R-:W-:Y:S02]  /*21d0*/  VIADDMNMX R0, R7, R15, R0, PT ;  /* 0x0000000f07007246 */ /* 0x000fe40003800100 */
[----:B------:R-:W-:-:S07]  /*21e0*/  VIMNMX R2, R2, R7, !PT ;  /* 0x0000000702027248 */ /* 0x000fce0007fe0100 */
.L_x_984:
[C---:B------:R-:W-:Y:S01]  /*21f0*/  ISETP.GE.AND P6, PT, R14.reuse, 0x9, PT ;  /* 0x000000090e00780c */ /* 0x040fe20003fc6270 */
[----:B------:R-:W0:Y:S01]  /*2200*/  SHFL.IDX PT, R3, R3, 0x1, 0x1c1f ;  /* 0x003c1f0003037f89 */ /* 0x000e2200000e0000 */
[----:B------:R-:W-:Y:S02]  /*2210*/  ISETP.GE.AND P1, PT, R14, 0x2, PT ;  /* 0x000000020e00780c */ /* 0x000fe40003f26270 */
[C---:B------:R-:W-:Y:S02]  /*2220*/  ISETP.GT.AND P2, PT, R2.reuse, 0x8, !P6 ;  /* 0x000000080200780c */ /* 0x040fe40007744270 */
[----:B------:R-:W-:Y:S02]  /*2230*/  ISETP.GT.AND P3, PT, R2, 0x1, !P1 ;  /* 0x000000010200780c */ /* 0x000fe40004f64270 */
[----:B------:R-:W-:Y:S02]  /*2240*/  ISETP.LT.OR P2, PT, R0, 0x9, P2 ;  /* 0x000000090000780c */ /* 0x000fe40001741670 */
[----:B------:R-:W-:-:S02]  /*2250*/  ISETP.GE.AND P4, PT, R14, 0xa, PT ;  /* 0x0000000a0e00780c */ /* 0x000fc40003f86270 */
[----:B------:R-:W-:Y:S02]  /*2260*/  FSEL R28, R28, -INF , !P2 ;  /* 0xff8000001c1c7808 */ /* 0x000fe40005000000 */
[----:B------:R-:W-:Y:S02]  /*2270*/  ISETP.LT.OR P3, PT, R0, 0x2, P3 ;  /* 0x000000020000780c */ /* 0x000fe40001f61670 */
[----:B------:R-:W-:Y:S02]  /*2280*/  ISETP.GT.AND P2, PT, R2, 0x9, !P4 ;  /* 0x000000090200780c */ /* 0x000fe40006744270 */
[----:B------:R-:W-:Y:S02]  /*2290*/  FSEL R76, R25, -INF , !P3 ;  /* 0xff800000194c7808 */ /* 0x000fe40005800000 */
[----:B------:R-:W-:Y:S02]  /*22a0*/  ISETP.LT.OR P2, PT, R0, 0xa, P2 ;  /* 0x0000000a0000780c */ /* 0x000fe40001741670 */
[----:B------:R-:W-:-:S02]  /*22b0*/  ISETP.GE.AND P3, PT, R14, 0x11, PT ;  /* 0x000000110e00780c */ /* 0x000fc40003f66270 */
[----:B------:R-:W-:Y:S02]  /*22c0*/  FSEL R78, R29, -INF , !P2 ;  /* 0xff8000001d4e7808 */ /* 0x000fe40005000000 */
[----:B------:R-:W-:Y:S02]  /*22d0*/  ISETP.GT.AND P2, PT, R2, 0x10, !P3 ;  /* 0x000000100200780c */ /* 0x000fe40005f44270 */
[----:B------:R-:W-:Y:S02]  /*22e0*/  P2R R25, PR, RZ, 0x8 ;  /* 0x00000008ff197803 */ /* 0x000fe40000000000 */
[----:B------:R-:W-:Y:S02]  /*22f0*/  ISETP.LT.OR P2, PT, R0, 0x11, P2 ;  /* 0x000000110000780c */ /* 0x000fe40001741670 */
[----:B------:R-:W-:Y:S02]  /*2300*/  ISETP.GE.AND P3, PT, R14, 0x12, PT ;  /* 0x000000120e00780c */ /* 0x000fe40003f66270 */
[----:B------:R-:W-:-:S02]  /*2310*/  FSEL R32, R32, -INF , !P2 ;  /* 0xff80000020207808 */ /* 0x000fc40005000000 */
[----:B------:R-:W-:Y:S02]  /*2320*/  ISETP.GT.AND P2, PT, R2, 0x11, !P3 ;  /* 0x000000110200780c */ /* 0x000fe40005f44270 */
[----:B------:R-:W-:Y:S02]  /*2330*/  P2R R29, PR, RZ, 0x8 ;  /* 0x00000008ff1d7803 */ /* 0x000fe40000000000 */
[----:B------:R-:W-:Y:S02]  /*2340*/  ISETP.LT.OR P2, PT, R0, 0x12, P2 ;  /* 0x000000120000780c */ /* 0x000fe40001741670 */
[----:B------:R-:W-:Y:S02]  /*2350*/  ISETP.GE.AND P3, PT, R14, 0x19, PT ;  /* 0x000000190e00780c */ /* 0x000fe40003f66270 */
[----:B------:R-:W-:Y:S02]  /*2360*/  FSEL R80, R33, -INF , !P2 ;  /* 0xff80000021507808 */ /* 0x000fe40005000000 */
[----:B------:R-:W-:-:S02]  /*2370*/  ISETP.GT.AND P2, PT, R2, 0x18, !P3 ;  /* 0x000000180200780c */ /* 0x000fc40005f44270 */
[----:B------:R-:W-:Y:S02]  /*2380*/  P2R R33, PR, RZ, 0x8 ;  /* 0x00000008ff217803 */ /* 0x000fe40000000000 */
[----:B------:R-:W-:Y:S02]  /*2390*/  ISETP.LT.OR P2, PT, R0, 0x19, P2 ;  /* 0x000000190000780c */ /* 0x000fe40001741670 */
[----:B------:R-:W-:Y:S02]  /*23a0*/  ISETP.GE.AND P3, PT, R14, 0x1a, PT ;  /* 0x0000001a0e00780c */ /* 0x000fe40003f66270 */
[----:B------:R-:W-:Y:S02]  /*23b0*/  FSEL R36, R36, -INF , !P2 ;  /* 0xff80000024247808 */ /* 0x000fe40005000000 */
[----:B------:R-:W-:Y:S02]  /*23c0*/  ISETP.GT.AND P2, PT, R2, 0x19, !P3 ;  /* 0x000000190200780c */ /* 0x000fe40005f44270 */
[----:B------:R-:W-:-:S02]  /*23d0*/  P2R R21, PR, RZ, 0x8 ;  /* 0x00000008ff157803 */ /* 0x000fc40000000000 */
[----:B------:R-:W-:Y:S02]  /*23e0*/  ISETP.LT.OR P2, PT, R0, 0x1a, P2 ;  /* 0x0000001a0000780c */ /* 0x000fe40001741670 */
[----:B------:R-:W-:Y:S02]  /*23f0*/  ISETP.GE.AND P3, PT, R14, 0x21, PT ;  /* 0x000000210e00780c */ /* 0x000fe40003f66270 */
[----:B------:R-:W-:Y:S02]  /*2400*/  FSEL R82, R37, -INF , !P2 ;  /* 0xff80000025527808 */ /* 0x000fe40005000000 */
[----:B------:R-:W-:Y:S02]  /*2410*/  ISETP.GT.AND P2, PT, R2, 0x20, !P3 ;  /* 0x000000200200780c */ /* 0x000fe40005f44270 */
[----:B------:R-:W-:Y:S02]  /*2420*/  P2R R37, PR, RZ, 0x8 ;  /* 0x00000008ff257803 */ /* 0x000fe40000000000 */
[----:B------:R-:W-:-:S02]  /*2430*/  ISETP.LT.OR P2, PT, R0, 0x21, P2 ;  /* 0x000000210000780c */ /* 0x000fc40001741670 */
[----:B------:R-:W-:Y:S02]  /*2440*/  ISETP.GE.AND P3, PT, R14, 0x22, PT ;  /* 0x000000220e00780c */ /* 0x000fe40003f66270 */
[----:B------:R-:W-:Y:S02]  /*2450*/  FSEL R40, R40, -INF , !P2 ;  /* 0xff80000028287808 */ /* 0x000fe40005000000 */
[----:B------:R-:W-:Y:S02]  /*2460*/  ISETP.GT.AND P2, PT, R2, 0x21, !P3 ;  /* 0x000000210200780c */ /* 0x000fe40005f44270 */
[----:B------:R-:W-:Y:S02]  /*2470*/  P2R R75, PR, RZ, 0x8 ;  /* 0x00000008ff4b7803 */ /* 0x000fe40000000000 */
        /* <DEDUP_REMOVED lines=56> */
[----:B------:R-:W-:Y:S02]  /*2800*/  P2R R15, PR, RZ, 0x10 ;  /* 0x00000010ff0f7803 */ /* 0x000fe40000000000 */
[----:B------:R-:W-:Y:S02]  /*2810*/  FSEL R64, R64, -INF , !P2 ;  /* 0xff80000040407808 */ /* 0x000fe40005000000 */
[----:B------:R-:W-:-:S04]  /*2820*/  ISETP.GE.AND P2, PT, R14, 0x52, PT ;  /* 0x000000520e00780c */ /* 0x000fc80003f46270 */
[----:B------:R-:W-:-:S04]  /*2830*/  ISETP.GT.AND P3, PT, R2, 0x51, !P2 ;  /* 0x000000510200780c */ /* 0x000fc80005764270 */
[----:B------:R-:W-:-:S04]  /*2840*/  ISETP.LT.OR P3, PT, R0, 0x52, P3 ;  /* 0x000000520000780c */ /* 0x000fc80001f61670 */
[----:B------:R-:W-:Y:S02]  /*2850*/  FSEL R96, R65, -INF , !P3 ;  /* 0xff80000041607808 */ /* 0x000fe40005800000 */
[----:B------:R-:W-:-:S04]  /*2860*/  ISETP.GE.AND P3, PT, R14, 0x59, PT ;  /* 0x000000590e00780c */ /* 0x000fc80003f66270 */
[----:B------:R-:W-:-:S04]  /*2870*/  ISETP.GT.AND P4, PT, R2, 0x58, !P3 ;  /* 0x000000580200780c */ /* 0x000fc80005f84270 */
[----:B------:R-:W-:-:S04]  /*2880*/  ISETP.LT.OR P4, PT, R0, 0x59, P4 ;  /* 0x000000590000780c */ /* 0x000fc80002781670 */
[----:B------:R-:W-:Y:S02]  /*2890*/  FSEL R7, R68, -INF , !P4 ;  /* 0xff80000044077808 */ /* 0x000fe40006000000 */
[----:B------:R-:W-:-:S04]  /*28a0*/  ISETP.GE.AND P4, PT, R14, 0x1, PT ;  /* 0x000000010e00780c */ /* 0x000fc80003f86270 */
[----:B------:R-:W-:-:S04]  /*28b0*/  ISETP.GT.AND P5, PT, R2, RZ, !P4 ;  /* 0x000000ff0200720c */ /* 0x000fc800067a4270 */
[----:B------:R-:W-:-:S04]  /*28c0*/  ISETP.LT.OR P5, PT, R0, 0x1, P5 ;  /* 0x000000010000780c */ /* 0x000fc80002fa1670 */
[----:B------:R-:W-:Y:S02]  /*28d0*/  FSEL R24, R24, -INF , !P5 ;  /* 0xff80000018187808 */ /* 0x000fe40006800000 */
[----:B------:R-:W-:-:S04]  /*28e0*/  ISETP.GE.AND P5, PT, R14, 0x5a, PT ;  /* 0x0000005a0e00780c */ /* 0x000fc80003fa6270 */
[----:B------:R-:W-:Y:S02]  /*28f0*/  P2R R65, PR, RZ, 0x20 ;  /* 0x00000020ff417803 */ /* 0x000fe40000000000 */
[----:B------:R-:W-:Y:S01]  /*2900*/  ISETP.GT.AND P5, PT, R2, 0x59, !P5 ;  /* 0x000000590200780c */ /* 0x000fe20006fa4270 */
[----:B0-----:R-:W-:-:S03]  /*2910*/  IMAD.IADD R2, R13, 0x1, R3 ;  /* 0x000000010d027824 */ /* 0x001fc600078e0203 */
[----:B------:R-:W-:Y:S02]  /*2920*/  ISETP.LT.OR P5, PT, R0, 0x5a, P5 ;  /* 0x0000005a0000780c */ /* 0x000fe40002fa1670 */
[----:B------:R-:W-:Y:S02]  /*2930*/  VIADDMNMX R0, R3, R12, R11, PT ;  /* 0x0000000c03007246 */ /* 0x000fe4000380010b */
[----:B------:R-:W-:Y:S02]  /*2940*/  FSEL R68, R69, -INF , !P5 ;  /* 0xff80000045447808 */ /* 0x000fe40006800000 */
[----:B------:R-:W-:-:S13]  /*2950*/  LOP3.LUT P5, RZ, R18, 0x80000, RZ, 0xc0, !PT ;  /* 0x0008000012ff7812 */ /* 0x000fda00078ac0ff */
[----:B------:R-:W-:Y:S05]  /*2960*/  @!P5 BRA `(.L_x_988) ;  /* 0x00000000005cd947 */ /* 0x000fea0003800000 */
        /* <DEDUP_REMOVED lines=13> */
.L_x_990:
[----:B------:R-:W-:Y:S02]  /*2a40*/  ULDC UR5, c[0x0][0x9e4] ;  /* 0x0002790000057ab9 */ /* 0x000fe40000000800 */
[----:B------:R-:W-:-:S05]  /*2a50*/  IMAD.U32 R11, RZ, RZ, UR5 ;  /* 0x00000005ff0b7e24 */ /* 0x000fca000f8e00ff */
[----:B------:R-:W-:-:S13]  /*2a60*/  ISETP.NE.AND P5, PT, R11, 0x1, PT ;  /* 0x000000010b00780c */ /* 0x000fda0003fa5270 */
[----:B------:R-:W0:Y:S02]  /*2a70*/  @P5 LDC.64 R12, c[0x0][0x9e8] ;  /* 0x00027a00ff0c5b82 */ /* 0x000e240000000a00 */
[----:B0-----:R-:W-:-:S05]  /*2a80*/  @P5 IMAD.HI.U32 R6, R3, R12, RZ ;  /* 0x0000000c03065227 */ /* 0x001fca00078e00ff */
[----:B------:R-:W-:-:S07]  /*2a90*/  @P5 SHF.R.U32.HI R3, RZ, R13, R6 ;  /* 0x0000000dff035219 */ /* 0x000fce0000011606 */
.L_x_991:
[----:B------:R-:W-:Y:S05]  /*2aa0*/  BSYNC B0 ;  /* 0x0000000000007941 */ /* 0x000fea0003800000 */
.L_x_989:
[----:B------:R-:W-:-:S05]  /*2ab0*/  IMAD R3, R3, R11, R20 ;  /* 0x0000000b03037224 */ /* 0x000fca00078e0214 */
[----:B------:R-:W-:Y:S02]  /*2ac0*/  VIADDMNMX R0, R3, R11, R0, PT ;  /* 0x0000000b03007246 */ /* 0x000fe40003800100 */
[----:B------:R-:W-:-:S07]  /*2ad0*/  VIMNMX R2, R2, R3, !PT ;  /* 0x0000000302027248 */ /* 0x000fce0007fe0100 */
.L_x_988:
[----:B------:R-:W-:Y:S01]  /*2ae0*/  ISETP.GT.AND P1, PT, R2, 0x1, !P1 ;  /* 0x000000010200780c */ /* 0x000fe20004f24270 */
[----:B------:R-:W-:Y:S01]  /*2af0*/  ULDC UR5, c[0x0][0x988] ;  /* 0x0002620000057ab9 */ /* 0x000fe20000000800 */
[----:B------:R-:W-:Y:S02]  /*2b00*/  FMNMX.FTZ R6, R24, R76, !PT ;  /* 0x0000004c18067209 */ /* 0x000fe40007810000 */
[----:B------:R-:W-:Y:S02]  /*2b10*/  ISETP.LT.OR P1, PT, R0, 0x2, P1 ;  /* 0x000000020000780c */ /* 0x000fe40000f21670 */
[----:B------:R-:W-:Y:S02]  /*2b20*/  ISETP.GT.AND P6, PT, R2, 0x8, !P6 ;  /* 0x000000080200780c */ /* 0x000fe400077c4270 */
[----:B------:R-:W-:Y:S02]  /*2b30*/  FSEL R27, R27, -INF , !P1 ;  /* 0xff8000001b1b7808 */ /* 0x000fe40004800000 */
[----:B------:R-:W-:-:S02]  /*2b40*/  ISETP.NE.AND P1, PT, R15, RZ, PT ;  /* 0x000000ff0f00720c */ /* 0x000fc40003f25270 */
[----:B------:R-:W-:Y:S02]  /*2b50*/  FMNMX.FTZ R6, R28, R6, !PT ;  /* 0x000000061c067209 */ /* 0x000fe40007810000 */
[----:B------:R-:W-:Y:S02]  /*2b60*/  ISETP.GT.AND P1, PT, R2, 0x9, !P1 ;  /* 0x000000090200780c */ /* 0x000fe40004f24270 */
[C---:B------:R-:W-:Y:S02]  /*2b70*/  ISETP.LT.OR P6, PT, R0.reuse, 0x9, P6 ;  /* 0x000000090000780c */ /* 0x040fe400037c1670 */
[----:B------:R-:W-:Y:S02]  /*2b80*/  ISETP.LT.OR P1, PT, R0, 0xa, P1 ;  /* 0x0000000a0000780c */ /* 0x000fe40000f21670 */
[----:B------:R-:W-:Y:S02]  /*2b90*/  FMNMX.FTZ R6, R78, R6, !PT ;  /* 0x000000064e067209 */ /* 0x000fe40007810000 */
[----:B------:R-:W-:-:S02]  /*2ba0*/  FSEL R31, R31, -INF , !P1 ;  /* 0xff8000001f1f7808 */ /* 0x000fc40004800000 */
[----:B------:R-:W-:Y:S02]  /*2bb0*/  ISETP.NE.AND P1, PT, R25, RZ, PT ;  /* 0x000000ff1900720c */ /* 0x000fe40003f25270 */
[----:B------:R-:W-:Y:S02]  /*2bc0*/  ISETP.NE.AND P5, PT, R21, RZ, PT ;  /* 0x000000ff1500720c */ /* 0x000fe40003fa5270 */
[----:B------:R-:W-:Y:S02]  /*2bd0*/  ISETP.GT.AND P1, PT, R2, 0x10, !P1 ;  /* 0x000000100200780c */ /* 0x000fe40004f24270 */
[----:B------:R-:W-:Y:S02]  /*2be0*/  FSEL R21, R30, -INF , !P6 ;  /* 0xff8000001e157808 */ /* 0x000fe40007000000 */
[----:B------:R-:W-:Y:S02]  /*2bf0*/  ISETP.LT.OR P1, PT, R0, 0x11, P1 ;  /* 0x000000110000780c */ /* 0x000fe40000f21670 */
[----:B------:R-:W-:-:S02]  /*2c00*/  ISETP.NE.AND P6, PT, R33, RZ, PT ;  /* 0x000000ff2100720c */ /* 0x000fc40003fc5270 */
[----:B------:R-:W-:Y:S02]  /*2c10*/  FSEL R25, R34, -INF , !P1 ;  /* 0xff80000022197808 */ /* 0x000fe40004800000 */
[----:B------:R-:W-:Y:S02]  /*2c20*/  ISETP.NE.AND P1, PT, R29, RZ, PT ;  /* 0x000000ff1d00720c */ /* 0x000fe40003f25270 */
[----:B------:R-:W-:Y:S02]  /*2c30*/  FMNMX.FTZ R6, R32, R6, !PT ;  /* 0x0000000620067209 */ /* 0x000fe40007810000 */
[----:B------:R-:W-:Y:S02]  /*2c40*/  ISETP.GT.AND P1, PT, R2, 0x11, !P1 ;  /* 0x000000110200780c */ /* 0x000fe40004f24270 */
[----:B------:R-:W-:Y:S02]  /*2c50*/  FMNMX.FTZ R6, R80, R6, !PT ;  /* 0x0000000650067209 */ /* 0x000fe40007810000 */
[----:B------:R-:W-:-:S02]  /*2c60*/  ISETP.LT.OR P1, PT, R0, 0x12, P1 ;  /* 0x000000120000780c */ /* 0x000fc40000f21670 */
[----:B------:R-:W-:Y:S02]  /*2c70*/  FMNMX.FTZ R6, R36, R6, !PT ;  /* 0x0000000624067209 */ /* 0x000fe40007810000 */
[----:B------:R-:W-:Y:S02]  /*2c80*/  FSEL R35, R35, -INF , !P1 ;  /* 0xff80000023237808 */ /* 0x000fe40004800000 */
[----:B------:R-:W-:Y:S02]  /*2c90*/  ISETP.GT.AND P1, PT, R2, 0x18, !P6 ;  /* 0x000000180200780c */ /* 0x000fe40007724270 */
[----:B------:R-:W-:Y:S02]  /*2ca0*/  FMNMX.FTZ R6, R82, R6, !PT ;  /* 0x0000000652067209 */ /* 0x000fe40007810000 */
[----:B------:R-:W-:Y:S02]  /*2cb0*/  ISETP.LT.OR P1, PT, R0, 0x19, P1 ;  /* 0x000000190000780c */ /* 0x000fe40000f21670 */
[----:B------:R-:W-:-:S02]  /*2cc0*/  FMNMX.FTZ R6, R40, R6, !PT ;  /* 0x0000000628067209 */ /* 0x000fc40007810000 */
[----:B------:R-:W-:Y:S02]  /*2cd0*/  FSEL R29, R38, -INF , !P1 ;  /* 0xff800000261d7808 */ /* 0x000fe40004800000 */
[----:B------:R-:W-:Y:S02]  /*2ce0*/  ISETP.GT.AND P1, PT, R2, 0x19, !P5 ;  /* 0x000000190200780c */ /* 0x000fe40006f24270 */
[----:B------:R-:W-:Y:S02]  /*2cf0*/  FMNMX.FTZ R6, R84, R6, !PT ;  /* 0x0000000654067209 */ /* 0x000fe40007810000 */
[----:B------:R-:W-:Y:S02]  /*2d00*/  ISETP.LT.OR P1, PT, R0, 0x1a, P1 ;  /* 0x0000001a0000780c */ /* 0x000fe40000f21670 */
[----:B------:R-:W-:Y:S02]  /*2d10*/  FMNMX.FTZ R6, R44, R6, !PT ;  /* 0x000000062c067209 */ /* 0x000fe40007810000 */
[----:B------:R-:W-:-:S02]  /*2d20*/  FSEL R39, R39, -INF , !P1 ;  /* 0xff80000027277808 */ /* 0x000fc40004800000 */
[----:B------:R-:W-:Y:S02]  /*2d30*/  ISETP.NE.AND P1, PT, R37, RZ, PT ;  /* 0x000000ff2500720c */ /* 0x000fe40003f25270 */
[----:B------:R-:W-:Y:S02]  /*2d40*/  FMNMX.FTZ R6, R86, R6, !PT ;  /* 0x0000000656067209 */ /* 0x000fe40007810000 */
[----:B------:R-:W-:Y:S02]  /*2d50*/  ISETP.GT.AND P1, PT, R2, 0x20, !P1 ;  /* 0x000000200200780c */ /* 0x000fe40004f24270 */
[----:B------:R-:W-:Y:S02]  /*2d60*/  FMNMX.FTZ R6, R48, R6, !PT ;  /* 0x0000000630067209 */ /* 0x000fe40007810000 */
[----:B------:R-:W-:Y:S02]  /*2d70*/  ISETP.LT.OR P1, PT, R0, 0x21, P1 ;  /* 0x000000210000780c */ /* 0x000fe40000f21670 */
[----:B------:R-:W-:-:S02]  /*2d80*/  FMNMX.FTZ R6, R88, R6, !PT ;  /* 0x0000000658067209 */ /* 0x000fc40007810000 */
        /* <DEDUP_REMOVED lines=8> */
[----:B------:R-:W-:Y:S02]  /*2e10*/  ISETP.NE.AND P1, PT, R41, RZ, PT ;  /* 0x000000ff2900720c */ /* 0x000fe40003f25270 */
[----:B------:R-:W-:Y:S02]  /*2e20*/  FMNMX.FTZ R6, R92, R6, !PT ;  /* 0x000000065c067209 */ /* 0x000fe40007810000 */
[----:B------:R-:W-:Y:S02]  /*2e30*/  ISETP.GT.AND P1, PT, R2, 0x28, !P1 ;  /* 0x000000280200780c */ /* 0x000fe40004f24270 */
[----:B------:R-:W-:-:S02]  /*2e40*/  FMNMX.FTZ R6, R60, R6, !PT ;  /* 0x000000063c067209 */ /* 0x000fc40007810000 */
[----:B------:R-:W-:Y:S02]  /*2e50*/  ISETP.LT.OR P1, PT, R0, 0x29, P1 ;  /* 0x000000290000780c */ /* 0x000fe40000f21670 */
[----:B------:R-:W-:Y:S02]  /*2e60*/  FMNMX.FTZ R6, R94, R6, !PT ;  /* 0x000000065e067209 */ /* 0x000fe40007810000 */
[----:B------:R-:W-:Y:S02]  /*2e70*/  FSEL R37, R46, -INF , !P1 ;  /* 0xff8000002e257808 */ /* 0x000fe40004800000 */
[----:B------:R-:W-:Y:S02]  /*2e80*/  ISETP.NE.AND P1, PT, R77, RZ, PT ;  /* 0x000000ff4d00720c */ /* 0x000fe40003f25270 */
[----:B------:R-:W-:Y:S02]  /*2e90*/  FMNMX.FTZ R6, R64, R6, !PT ;  /* 0x0000000640067209 */ /* 0x000fe40007810000 */
[----:B------:R-:W-:-:S02]  /*2ea0*/  ISETP.GT.AND P1, PT, R2, 0x29, !P1 ;  /* 0x000000290200780c */ /* 0x000fc40004f24270 */
[----:B------:R-:W-:Y:S02]  /*2eb0*/  FMNMX.FTZ R6, R96, R6, !PT ;  /* 0x0000000660067209 */ /* 0x000fe40007810000 */
[----:B------:R-:W-:Y:S02]  /*2ec0*/  ISETP.LT.OR P1, PT, R0, 0x2a, P1 ;  /* 0x0000002a0000780c */ /* 0x000fe40000f21670 */
[----:B------:R-:W-:Y:S02]  /*2ed0*/  FMNMX.FTZ R6, R7, R6, !PT ;  /* 0x0000000607067209 */ /* 0x000fe40007810000 */
[----:B------:R-:W-:Y:S02]  /*2ee0*/  FSEL R47, R47, -INF , !P1 ;  /* 0xff8000002f2f7808 */ /* 0x000fe40004800000 */
[----:B------:R-:W-:Y:S02]  /*2ef0*/  ISETP.NE.AND P1, PT, R45, RZ, PT ;  /* 0x000000ff2d00720c */ /* 0x000fe40003f25270 */
[----:B------:R-:W-:-:S02]  /*2f00*/  FMNMX.FTZ R6, R68, R6, !PT ;  /* 0x0000000644067209 */ /* 0x000fc40007810000 */
[C---:B------:R-:W-:Y:S02]  /*2f10*/  ISETP.GT.AND P1, PT, R2.reuse, 0x30, !P1 ;  /* 0x000000300200780c */ /* 0x040fe40004f24270 */
[----:B------:R-:W-:Y:S01]  /*2f20*/  ISETP.GT.AND P4, PT, R2, RZ, !P4 ;  /* 0x000000ff0200720c */ /* 0x000fe20006784270 */
[----:B------:R-:W0:Y:S01]  /*2f30*/  SHFL.BFLY PT, R11, R6, 0x2, 0x1f ;  /* 0x0c401f00060b7f89 */ /* 0x000e2200000e0000 */
[C---:B------:R-:W-:Y:S02]  /*2f40*/  ISETP.LT.OR P1, PT, R0.reuse, 0x31, P1 ;  /* 0x000000310000780c */ /* 0x040fe40000f21670 */
[----:B------:R-:W-:Y:S02]  /*2f50*/  ISETP.LT.OR P4, PT, R0, 0x1, P4 ;  /* 0x000000010000780c */ /* 0x000fe40002781670 */
[----:B------:R-:W-:Y:S02]  /*2f60*/  FSEL R41, R50, -INF , !P1 ;  /* 0xff80000032297808 */ /* 0x000fe40004800000 */
[----:B------:R-:W-:-:S02]  /*2f70*/  ISETP.NE.AND P1, PT, R79, RZ, PT ;  /* 0x000000ff4f00720c */ /* 0x000fc40003f25270 */
[----:B------:R-:W-:Y:S02]  /*2f80*/  FSEL R15, R26, -INF , !P4 ;  /* 0xff8000001a0f7808 */ /* 0x000fe40006000000 */
[----:B------:R-:W-:Y:S02]  /*2f90*/  ISETP.GT.AND P1, PT, R2, 0x31, !P1 ;  /* 0x000000310200780c */ /* 0x000fe40004f24270 */
[----:B------:R-:W-:Y:S02]  /*2fa0*/  ISETP.NE.AND P6, PT, R83, RZ, PT ;  /* 0x000000ff5300720c */ /* 0x000fe40003fc5270 */
[----:B------:R-:W-:Y:S02]  /*2fb0*/  ISETP.LT.OR P1, PT, R0, 0x32, P1 ;  /* 0x000000320000780c */ /* 0x000fe40000f21670 */
[----:B------:R-:W-:Y:S02]  /*2fc0*/  ISETP.NE.AND P5, PT, R57, RZ, PT ;  /* 0x000000ff3900720c */ /* 0x000fe40003fa5270 */
[----:B------:R-:W-:-:S02]  /*2fd0*/  FSEL R51, R51, -INF , !P1 ;  /* 0xff80000033337808 */ /* 0x000fc40004800000 */
[----:B------:R-:W-:Y:S02]  /*2fe0*/  ISETP.NE.AND P1, PT, R49, RZ, PT ;  /* 0x000000ff3100720c */ /* 0x000fe40003f25270 */
[C---:B------:R-:W-:Y:S02]  /*2ff0*/  ISETP.GT.AND P2, PT, R2.reuse, 0x51, !P2 ;  /* 0x000000510200780c */ /* 0x040fe40005744270 */
[----:B------:R-:W-:Y:S02]  /*3000*/  ISETP.GT.AND P1, PT, R2, 0x38, !P1 ;  /* 0x000000380200780c */ /* 0x000fe40004f24270 */
[----:B0-----:R-:W-:Y:S02]  /*3010*/  FMNMX.FTZ R13, R6, R11, !PT ;  /* 0x0000000b060d7209 */ /* 0x001fe40007810000 */
[----:B------:R-:W-:Y:S02]  /*3020*/  FMNMX.FTZ R6, R15, R27, !PT ;  /* 0x0000001b0f067209 */ /* 0x000fe40007810000 */
[----:B------:R-:W-:Y:S01]  /*3030*/  ISETP.LT.OR P1, PT, R0, 0x39, P1 ;  /* 0x000000390000780c */ /* 0x000fe20000f21670 */
[----:B------:R-:W0:Y:S01]  /*3040*/  SHFL.BFLY PT, R12, R13, 0x1, 0x1f ;  /* 0x0c201f000d0c7f89 */ /* 0x000e2200000e0000 */
        /* <DEDUP_REMOVED lines=16> */
[----:B------:R-:W-:Y:S02]  /*3150*/  ISETP.GT.AND P1, PT, R2, 0x41, !P6 ;  /* 0x000000410200780c */ /* 0x000fe40007724270 */
[----:B------:R-:W-:Y:S02]  /*3160*/  FMNMX.FTZ R6, R43, R6, !PT ;  /* 0x000000062b067209 */ /* 0x000fe40007810000 */
[----:B------:R-:W-:-:S02]  /*3170*/  ISETP.LT.OR P1, PT, R0, 0x42, P1 ;  /* 0x000000420000780c */ /* 0x000fc40000f21670 */
[----:B------:R-:W-:Y:S02]  /*3180*/  FMNMX.FTZ R6, R37, R6, !PT ;  /* 0x0000000625067209 */ /* 0x000fe40007810000 */
[----:B------:R-:W-:Y:S02]  /*3190*/  FSEL R59, R59, -INF , !P1 ;  /* 0xff8000003b3b7808 */ /* 0x000fe40004800000 */
[----:B------:R-:W-:Y:S02]  /*31a0*/  FMNMX.FTZ R6, R47, R6, !PT ;  /* 0x000000062f067209 */ /* 0x000fe40007810000 */
[----:B------:R-:W-:Y:S02]  /*31b0*/  ISETP.GT.AND P1, PT, R2, 0x48, !P5 ;  /* 0x000000480200780c */ /* 0x000fe40006f24270 */
[----:B0-----:R-:W-:Y:S01]  /*31c0*/  FMNMX.FTZ R11, R13, R12, !PT ;  /* 0x0000000c0d0b7209 */ /* 0x001fe20007810000 */
[----:B------:R-:W-:Y:S01]  /*31d0*/  IMAD.U32 R12, RZ, RZ, UR5 ;  /* 0x00000005ff0c7e24 */ /* 0x000fe2000f8e00ff */
[----:B------:R-:W-:-:S02]  /*31e0*/  FMNMX.FTZ R6, R41, R6, !PT ;  /* 0x0000000629067209 */ /* 0x000fc40007810000 */
[----:B------:R-:W-:Y:S01]  /*31f0*/  ISETP.LT.OR P1, PT, R0, 0x49, P1 ;  /* 0x000000490000780c */ /* 0x000fe20000f21670 */
[----:B------:R-:W-:Y:S01]  /*3200*/  FMUL.FTZ R14, R11, R12 ;  /* 0x0000000c0b0e7220 */ /* 0x000fe20000410000 */
[----:B------:R-:W-:Y:S02]  /*3210*/  FMNMX.FTZ R6, R51, R6, !PT ;  /* 0x0000000633067209 */ /* 0x000fe40007810000 */
[----:B------:R-:W-:Y:S02]  /*3220*/  FSEL R3, R62, -INF , !P1 ;  /* 0xff8000003e037808 */ /* 0x000fe40004800000 */
[----:B------:R-:W-:Y:S02]  /*3230*/  FSETP.NEU.FTZ.AND P1, PT, R11, -INF , PT ;  /* 0xff8000000b00780b */ /* 0x000fe40003f3d000 */
[----:B------:R-:W-:Y:S02]  /*3240*/  ISETP.NE.AND P5, PT, R85, RZ, PT ;  /* 0x000000ff5500720c */ /* 0x000fe40003fa5270 */
[----:B------:R-:W-:-:S02]  /*3250*/  FMNMX.FTZ R6, R45, R6, !PT ;  /* 0x000000062d067209 */ /* 0x000fc40007810000 */
[----:B------:R-:W-:Y:S02]  /*3260*/  FSEL R61, R14, RZ, P1 ;  /* 0x000000ff0e3d7208 */ /* 0x000fe40000800000 */
[----:B------:R-:W-:Y:S02]  /*3270*/  ISETP.GT.AND P1, PT, R2, 0x49, !P5 ;  /* 0x000000490200780c */ /* 0x000fe40006f24270 */
[----:B------:R-:W-:Y:S01]  /*3280*/  FMNMX.FTZ R6, R55, R6, !PT ;  /* 0x0000000637067209 */ /* 0x000fe20007810000 */
[-CC-:B------:R-:W-:Y:S01]  /*3290*/  FFMA.FTZ R13, R24, R12.reuse, -R61.reuse ;  /* 0x0000000c180d7223 */ /* 0x180fe2000001083d */
[----:B------:R-:W-:Y:S01]  /*32a0*/  ISETP.LT.OR P1, PT, R0, 0x4a, P1 ;  /* 0x0000004a0000780c */ /* 0x000fe20000f21670 */
[--C-:B------:R-:W-:Y:S01]  /*32b0*/  FFMA.FTZ R14, R76, R12, -R61.reuse ;  /* 0x0000000c4c0e7223 */ /* 0x100fe2000001083d */
[----:B------:R-:W-:Y:S01]  /*32c0*/  ISETP.NE.AND P6, PT, R87, RZ, PT ;  /* 0x000000ff5700720c */ /* 0x000fe20003fc5270 */
[----:B------:R0:W-:Y:S01]  /*32d0*/  MUFU.EX2 R156, R13 ;  /* 0x0000000d009c7308 */ /* 0x0001e20000000800 */
[----:B------:R-:W-:Y:S01]  /*32e0*/  FMNMX.FTZ R6, R49, R6, !PT ;  /* 0x0000000631067209 */ /* 0x000fe20007810000 */
[-CC-:B------:R-:W-:Y:S01]  /*32f0*/  FFMA.FTZ R20, R28, R12.reuse, -R61.reuse ;  /* 0x0000000c1c147223 */ /* 0x180fe2000001083d */
[----:B------:R-:W-:Y:S01]  /*3300*/  FSEL R63, R63, -INF , !P1 ;  /* 0xff8000003f3f7808 */ /* 0x000fe20004800000 */
[-CC-:B------:R-:W-:Y:S01]  /*3310*/  FFMA.FTZ R24, R78, R12.reuse, -R61.reuse ;  /* 0x0000000c4e187223 */ /* 0x180fe2000001083d */
[----:B------:R-:W-:Y:S01]  /*3320*/  ISETP.GT.AND P1, PT, R2, 0x50, !P6 ;  /* 0x000000500200780c */ /* 0x000fe20007724270 */
[--C-:B------:R-:W-:Y:S01]  /*3330*/  FFMA.FTZ R7, R7, R12, -R61.reuse ;  /* 0x0000000c07077223 */ /* 0x100fe2000001083d */
[----:B------:R-:W-:Y:S01]  /*3340*/  FMNMX.FTZ R6, R59, R6, !PT ;  /* 0x000000063b067209 */ /* 0x000fe20007810000 */
[----:B------:R-:W-:Y:S01]  /*3350*/  MUFU.EX2 R20, R20 ;  /* 0x0000001400147308 */ /* 0x000fe20000000800 */
[----:B------:R-:W-:Y:S01]  /*3360*/  ISETP.LT.OR P1, PT, R0, 0x51, P1 ;  /* 0x000000510000780c */ /* 0x000fe20000f21670 */
[--C-:B0-----:R-:W-:Y:S01]  /*3370*/  FFMA.FTZ R13, R32, R12, -R61.reuse ;  /* 0x0000000c200d7223 */ /* 0x101fe2000001083d */
[----:B------:R-:W-:Y:S01]  /*3380*/  FMNMX.FTZ R6, R3, R6, !PT ;  /* 0x0000000603067209 */ /* 0x000fe20007810000 */
[-CC-:B------:R-:W-:Y:S01]  /*3390*/  FFMA.FTZ R26, R36, R12.reuse, -R61.reuse ;  /* 0x0000000c241a7223 */ /* 0x180fe2000001083d */
[----:B------:R-:W-:Y:S01]  /*33a0*/  ISETP.NE.AND P5, PT, R65, RZ, PT ;  /* 0x000000ff4100720c */ /* 0x000fe20003fa5270 */
[-CC-:B------:R-:W-:Y:S01]  /*33b0*/  FFMA.FTZ R36, R96, R12.reuse, -R61.reuse ;  /* 0x0000000c60247223 */ /* 0x180fe2000001083d */
[----:B------:R-:W-:Y:S01]  /*33c0*/  ISETP.GT.AND P3, PT, R2, 0x58, !P3 ;  /* 0x000000580200780c */ /* 0x000fe20005f64270 */
[----:B------:R0:W-:Y:S01]  /*33d0*/  MUFU.EX2 R152, R13 ;  /* 0x0000000d00987308 */ /* 0x0001e20000000800 */
[----:B------:R-:W-:Y:S01]  /*33e0*/  ISETP.LT.OR P2, PT, R0, 0x52, P2 ;  /* 0x000000520000780c */ /* 0x000fe20001741670 */
[-CC-:B------:R-:W-:Y:S01]  /*33f0*/  FFMA.FTZ R28, R48, R12.reuse, -R61.reuse ;  /* 0x0000000c301c7223 */ /* 0x180fe2000001083d */
[----:B------:R-:W-:Y:S01]  /*3400*/  FSEL R53, R66, -INF , !P1 ;  /* 0xff80000042357808 */ /* 0x000fe20004800000 */
[--C-:B------:R-:W-:Y:S01]  /*3410*/  FFMA.FTZ R30, R52, R12, -R61.reuse ;  /* 0x0000000c341e7223 */ /* 0x100fe2000001083d */
[----:B------:R-:W-:Y:S01]  /*3420*/  FMNMX.FTZ R6, R63, R6, !PT ;  /* 0x000000063f067209 */ /* 0x000fe20007810000 */
[-CC-:B------:R-:W-:Y:S01]  /*3430*/  FFMA.FTZ R32, R90, R12.reuse, -R61.reuse ;  /* 0x0000000c5a207223 */ /* 0x180fe2000001083d */
[----:B------:R-:W-:Y:S01]  /*3440*/  ISETP.GT.AND P4, PT, R2, 0x59, !P5 ;  /* 0x000000590200780c */ /* 0x000fe20006f84270 */
[----:B------:R1:W-:Y:S01]  /*3450*/  MUFU.EX2 R65, R14 ;  /* 0x0000000e00417308 */ /* 0x0003e20000000800 */
[----:B------:R-:W-:Y:S01]  /*3460*/  ISETP.LT.OR P3, PT, R0, 0x59, P3 ;  /* 0x000000590000780c */ /* 0x000fe20001f61670 */
[-CC-:B0-----:R-:W-:Y:S01]  /*3470*/  FFMA.FTZ R13, R82, R12.reuse, -R61.reuse ;  /* 0x0000000c520d7223 */ /* 0x181fe2000001083d */
[----:B------:R-:W-:Y:S01]  /*3480*/  FSEL R67, R67, -INF , !P2 ;  /* 0xff80000043437808 */ /* 0x000fe20005000000 */
[--C-:B------:R-:W-:Y:S01]  /*3490*/  FFMA.FTZ R2, R40, R12, -R61.reuse ;  /* 0x0000000c28027223 */ /* 0x100fe2000001083d */
[----:B------:R-:W-:Y:S01]  /*34a0*/  FMNMX.FTZ R6, R53, R6, !PT ;  /* 0x0000000635067209 */ /* 0x000fe20007810000 */
[-CC-:B------:R-:W-:Y:S01]  /*34b0*/  FFMA.FTZ R34, R56, R12.reuse, -R61.reuse ;  /* 0x0000000c38227223 */ /* 0x180fe2000001083d */
[----:B------:R-:W-:Y:S01]  /*34c0*/  ISETP.LT.OR P4, PT, R0, 0x5a, P4 ;  /* 0x0000005a0000780c */ /* 0x000fe20002781670 */
[----:B------:R0:W-:Y:S01]  /*34d0*/  MUFU.EX2 R77, R13 ;  /* 0x0000000d004d7308 */ /* 0x0001e20000000800 */
[----:B------:R-:W-:Y:S01]  /*34e0*/  FSEL R57, R70, -INF , !P3 ;  /* 0xff80000046397808 */ /* 0x000fe20005800000 */
[--C-:B------:R-:W-:Y:S01]  /*34f0*/  FFMA.FTZ R0, R44, R12, -R61.reuse ;  /* 0x0000000c2c007223 */ /* 0x100fe2000001083d */
[----:B------:R-:W-:Y:S01]  /*3500*/  FMNMX.FTZ R6, R67, R6, !PT ;  /* 0x0000000643067209 */ /* 0x000fe20007810000 */
[----:B-1----:R-:W-:Y:S01]  /*3510*/  FFMA.FTZ R14, R80, R12, -R61 ;  /* 0x0000000c500e7223 */ /* 0x002fe2000001083d */
[----:B------:R-:W-:-:S02]  /*3520*/  FSEL R71, R71, -INF , !P4 ;  /* 0xff80000047477808 */ /* 0x000fc40006000000 */
[----:B------:R-:W-:Y:S01]  /*3530*/  FMNMX.FTZ R6, R57, R6, !PT ;  /* 0x0000000639067209 */ /* 0x000fe20007810000 */
[----:B------:R-:W-:Y:S01]  /*3540*/  MUFU.EX2 R150, R0 ;  /* 0x0000000000967308 */ /* 0x000fe20000000800 */
[----:B------:R-:W-:Y:S02]  /*3550*/  ISETP.NE.AND P5, PT, R23, 0x1, PT ;  /* 0x000000011700780c */ /* 0x000fe40003fa5270 */
[----:B------:R-:W-:-:S05]  /*3560*/  FMNMX.FTZ R6, R71, R6, !PT ;  /* 0x0000000647067209 */ /* 0x000fca0007810000 */
[----:B0-----:R-:W0:Y:S01]  /*3570*/  SHFL.BFLY PT, R13, R6, 0x2, 0x1f ;  /* 0x0c401f00060d7f89 */ /* 0x001e2200000e0000 */
[----:B------:R1:W2:Y:S05]  /*3580*/  MUFU.EX2 R69, R24 ;  /* 0x0000001800457308 */ /* 0x0002aa0000000800 */
[----:B------:R-:W3:Y:S03]  /*3590*/  @P5 LDC R54, c[0x0][0x450] ;  /* 0x00011400ff365b82 */ /* 0x000ee60000000800 */
[----:B------:R4:W5:Y:S01]  /*35a0*/  MUFU.EX2 R75, R14 ;  /* 0x0000000e004b7308 */ /* 0x0009620000000800 */
[----:B-1----:R-:W-:-:S07]  /*35b0*/  FFMA.FTZ R24, R86, R12, -R61 ;  /* 0x0000000c56187223 */ /* 0x002fce000001083d */
[----:B------:R1:W-:Y:S01]  /*35c0*/  MUFU.EX2 R81, R24 ;  /* 0x0000001800517308 */ /* 0x0003e20000000800 */
[--C-:B----4-:R-:W-:Y:S01]  /*35d0*/  FFMA.FTZ R14, R84, R12, -R61.reuse ;  /* 0x0000000c540e7223 */ /* 0x110fe2000001083d */
[----:B--2---:R-:W-:Y:S02]  /*35e0*/  F2FP.F16.F32.PACK_AB R158, R69, R20 ;  /* 0x00000014459e723e */ /* 0x004fe400000000ff */
[----:B0-----:R-:W-:Y:S01]  /*35f0*/  FMNMX.FTZ R0, R6, R13, !PT ;  /* 0x0000000d06007209 */ /* 0x001fe20007810000 */
[-CC-:B------:R-:W-:Y:S01]  /*3600*/  FFMA.FTZ R6, R92, R12.reuse, -R61.reuse ;  /* 0x0000000c5c067223 */ /* 0x180fe2000001083d */
[----:B-1----:R-:W-:Y:S02]  /*3610*/  FFMA.FTZ R24, R94, R12, -R61 ;  /* 0x0000000c5e187223 */ /* 0x002fe4000001083d */
[----:B------:R0:W-:Y:S01]  /*3620*/  MUFU.EX2 R138, R7 ;  /* 0x00000007008a7308 */ /* 0x0001e20000000800 */
[----:B------:R-:W1:Y:S07]  /*3630*/  SHFL.BFLY PT, R13, R0, 0x1, 0x1f ;  /* 0x0c201f00000d7f89 */ /* 0x000e6e00000e0000 */
[----:B------:R-:W-:Y:S01]  /*3640*/  MUFU.EX2 R87, R6 ;  /* 0x0000000600577308 */ /* 0x000fe20000000800 */
[----:B0-----:R-:W-:Y:S01]  /*3650*/  FADD.FTZ R7, R156, R65 ;  /* 0x000000419c077221 */ /* 0x001fe20000010000 */
[----:B------:R-:W-:-:S03]  /*3660*/  F2FP.F16.F32.PACK_AB R156, R65, R156 ;  /* 0x0000009c419c723e */ /* 0x000fc600000000ff */
[----:B------:R-:W-:-:S03]  /*3670*/  FADD.FTZ R46, R20, R7 ;  /* 0x00000007142e7221 */ /* 0x000fc60000010000 */
[----:B------:R-:W-:Y:S01]  /*3680*/  MUFU.EX2 R89, R24 ;  /* 0x0000001800597308 */ /* 0x000fe20000000800 */
[----:B------:R-:W-:-:S04]  /*3690*/  FADD.FTZ R7, R69, R46 ;  /* 0x0000002e45077221 */ /* 0x000fc80000010000 */
[----:B------:R-:W-:Y:S01]  /*36a0*/  FADD.FTZ R48, R152, R7 ;  /* 0x0000000798307221 */ /* 0x000fe20000010000 */
[----:B-----5:R-:W-:Y:S02]  /*36b0*/  F2FP.F16.F32.PACK_AB R152, R75, R152 ;  /* 0x000000984b98723e */ /* 0x020fe400000000ff */
[----:B------:R-:W0:Y:S01]  /*36c0*/  MUFU.EX2 R26, R26 ;  /* 0x0000001a001a7308 */ /* 0x000e220000000800 */
[----:B-1----:R-:W-:-:S04]  /*36d0*/  FMNMX.FTZ R13, R0, R13, !PT ;  /* 0x0000000d000d7209 */ /* 0x002fc80007810000 */
[C---:B------:R-:W-:Y:S01]  /*36e0*/  FSETP.NEU.FTZ.AND P1, PT, R13.reuse, -INF , PT ;  /* 0xff8000000d00780b */ /* 0x040fe20003f3d000 */
[----:B------:R-:W-:Y:S02]  /*36f0*/  FMUL.FTZ R0, R13, R12 ;  /* 0x0000000c0d007220 */ /* 0x000fe40000410000 */
[----:B------:R-:W-:Y:S03]  /*3700*/  MUFU.EX2 R91, R36 ;  /* 0x00000024005b7308 */ /* 0x000fe60000000800 */
[----:B------:R-:W-:-:S05]  /*3710*/  FSEL R0, R0, RZ, P1 ;  /* 0x000000ff00007208 */ /* 0x000fca0000800000 */
        /* <DEDUP_REMOVED lines=16> */
[----:B------:R1:W2:Y:S01]  /*3820*/  MUFU.EX2 R6, R27 ;  /* 0x0000001b00067308 */ /* 0x0002a20000000800 */
[-CC-:B------:R-:W-:Y:S01]  /*3830*/  FFMA.FTZ R45, R45, R12.reuse, -R0.reuse ;  /* 0x0000000c2d2d7223 */ /* 0x180fe20000010800 */
[-CC-:B------:R-:W-:Y:S01]  /*3840*/  FFMA.FTZ R55, R55, R12.reuse, -R0.reuse ;  /* 0x0000000c37377223 */ /* 0x180fe20000010800 */
[-CC-:B------:R-:W-:Y:S01]  /*3850*/  FFMA.FTZ R49, R49, R12.reuse, -R0.reuse ;  /* 0x0000000c31317223 */ /* 0x180fe20000010800 */
[-CC-:B------:R-:W-:Y:S01]  /*3860*/  FFMA.FTZ R59, R59, R12.reuse, -R0.reuse ;  /* 0x0000000c3b3b7223 */ /* 0x180fe20000010800 */
[-CC-:B------:R-:W-:Y:S01]  /*3870*/  FFMA.FTZ R3, R3, R12.reuse, -R0.reuse ;  /* 0x0000000c03037223 */ /* 0x180fe20000010800 */
[-CC-:B------:R-:W-:Y:S01]  /*3880*/  FFMA.FTZ R63, R63, R12.reuse, -R0.reuse ;  /* 0x0000000c3f3f7223 */ /* 0x180fe20000010800 */
[-C--:B------:R-:W-:Y:S01]  /*3890*/  FFMA.FTZ R53, R53, R12.reuse, -R0 ;  /* 0x0000000c35357223 */ /* 0x080fe20000010800 */
[----:B------:R-:W4:Y:S01]  /*38a0*/  MUFU.EX2 R21, R21 ;  /* 0x0000001500157308 */ /* 0x000f220000000800 */
[----:B-1----:R-:W-:Y:S01]  /*38b0*/  FADD.FTZ R27, R75, R48 ;  /* 0x000000304b1b7221 */ /* 0x002fe20000010000 */
[-CC-:B------:R-:W-:Y:S01]  /*38c0*/  FFMA.FTZ R67, R67, R12.reuse, -R0.reuse ;  /* 0x0000000c43437223 */ /* 0x180fe20000010800 */
[-CC-:B------:R-:W-:Y:S01]  /*38d0*/  FFMA.FTZ R57, R57, R12.reuse, -R0.reuse ;  /* 0x0000000c39397223 */ /* 0x180fe20000010800 */
[----:B------:R-:W-:Y:S01]  /*38e0*/  FFMA.FTZ R71, R71, R12, -R0 ;  /* 0x0000000c47477223 */ /* 0x000fe20000010800 */
[----:B0-----:R-:W-:Y:S01]  /*38f0*/  FADD.FTZ R50, R26, R27 ;  /* 0x0000001b1a327221 */ /* 0x001fe20000010000 */
[----:B------:R-:W-:-:S02]  /*3900*/  F2FP.F16.F32.PACK_AB R154, R77, R26 ;  /* 0x0000001a4d9a723e */ /* 0x000fc400000000ff */
[----:B------:R0:W1:Y:S01]  /*3910*/  MUFU.EX2 R24, R31 ;  /* 0x0000001f00187308 */ /* 0x0000620000000800 */
[----:B--2---:R-:W-:Y:S01]  /*3920*/  FADD.FTZ R46, R15, R6 ;  /* 0x000000060f2e7221 */ /* 0x004fe20000010000 */
[----:B------:R-:W-:Y:S01]  /*3930*/  FADD.FTZ R27, R77, R50 ;  /* 0x000000324d1b7221 */ /* 0x000fe20000010000 */
[----:B------:R-:W-:-:S03]  /*3940*/  F2FP.F16.F32.PACK_AB R157, R6, R15 ;  /* 0x0000000f069d723e */ /* 0x000fc600000000ff */
[----:B------:R-:W-:Y:S02]  /*3950*/  FADD.FTZ R50, R2, R27 ;  /* 0x0000001b02327221 */ /* 0x000fe40000010000 */
[----:B------:R-:W2:Y:S01]  /*3960*/  MUFU.EX2 R25, R25 ;  /* 0x0000001900197308 */ /* 0x000ea20000000800 */
[----:B----4-:R-:W-:Y:S01]  /*3970*/  FADD.FTZ R7, R21, R46 ;  /* 0x0000002e15077221 */ /* 0x010fe20000010000 */
[----:B0-----:R-:W0:Y:S06]  /*3980*/  @P5 LDC R31, c[0x0][0x44c] ;  /* 0x00011300ff1f5b82 */ /* 0x001e2c0000000800 */
[----:B------:R-:W4:Y:S01]  /*3990*/  MUFU.EX2 R36, R35 ;  /* 0x0000002300247308 */ /* 0x000f220000000800 */
[C---:B-1----:R-:W-:Y:S01]  /*39a0*/  FADD.FTZ R48, R24.reuse, R7 ;  /* 0x0000000718307221 */ /* 0x042fe20000010000 */
[----:B------:R-:W-:-:S06]  /*39b0*/  F2FP.F16.F32.PACK_AB R159, R24, R21 ;  /* 0x00000015189f723e */ /* 0x000fcc00000000ff */
[----:B------:R-:W1:Y:S01]  /*39c0*/  MUFU.EX2 R29, R29 ;  /* 0x0000001d001d7308 */ /* 0x000e620000000800 */
[----:B--2---:R-:W-:-:S07]  /*39d0*/  FADD.FTZ R7, R25, R48 ;  /* 0x0000003019077221 */ /* 0x004fce0000010000 */
[----:B------:R2:W5:Y:S01]  /*39e0*/  MUFU.EX2 R79, R14 ;  /* 0x0000000e004f7308 */ /* 0x0005620000000800 */
[----:B----4-:R-:W-:Y:S01]  /*39f0*/  FADD.FTZ R48, R36, R7 ;  /* 0x0000000724307221 */ /* 0x010fe20000010000 */
[----:B0-----:R-:W-:Y:S01]  /*3a00*/  @P5 IMAD.HI.U32 R31, R72, R31, RZ ;  /* 0x0000001f481f5227 */ /* 0x001fe200078e00ff */
[----:B------:R-:W-:-:S04]  /*3a10*/  F2FP.F16.F32.PACK_AB R153, R36, R25 ;  /* 0x000000192499723e */ /* 0x000fc800000000ff */
[----:B---3--:R-:W-:Y:S01]  /*3a20*/  @P5 SHF.R.U32.HI R72, RZ, R54, R31 ;  /* 0x00000036ff485219 */ /* 0x008fe2000001161f */
[----:B------:R-:W0:Y:S01]  /*3a30*/  MUFU.EX2 R38, R39 ;  /* 0x0000002700267308 */ /* 0x000e220000000800 */
[----:B-1----:R-:W-:Y:S01]  /*3a40*/  FADD.FTZ R7, R29, R48 ;  /* 0x000000301d077221 */ /* 0x002fe20000010000 */
[----:B--2---:R-:W-:Y:S01]  /*3a50*/  FFMA.FTZ R14, R88, R12, -R61 ;  /* 0x0000000c580e7223 */ /* 0x004fe2000001083d */
[----:B------:R-:W-:Y:S01]  /*3a60*/  LOP3.LUT P5, RZ, R18, 0x80000, RZ, 0xc0, !PT ;  /* 0x0008000012ff7812 */ /* 0x000fe200078ac0ff */
[----:B------:R-:W-:-:S04]  /*3a70*/  IMAD.IADD R72, R73, 0x1, R72 ;  /* 0x0000000149487824 */ /* 0x000fc800078e0248 */
[----:B------:R-:W1:Y:S01]  /*3a80*/  MUFU.EX2 R33, R33 ;  /* 0x0000002100217308 */ /* 0x000e620000000800 */
[C---:B-----5:R-:W-:Y:S01]  /*3a90*/  FADD.FTZ R27, R79.reuse, R50 ;  /* 0x000000324f1b7221 */ /* 0x060fe20000010000 */
[----:B------:R-:W-:-:S03]  /*3aa0*/  F2FP.F16.F32.PACK_AB R148, R79, R2 ;  /* 0x000000024f94723e */ /* 0x000fc600000000ff */
[----:B------:R-:W-:Y:S01]  /*3ab0*/  FADD.FTZ R52, R150, R27 ;  /* 0x0000001b96347221 */ /* 0x000fe20000010000 */
[C---:B------:R-:W-:Y:S02]  /*3ac0*/  F2FP.F16.F32.PACK_AB R150, R81.reuse, R150 ;  /* 0x000000965196723e */ /* 0x040fe400000000ff */
[----:B------:R-:W2:Y:S01]  /*3ad0*/  MUFU.EX2 R40, R43 ;  /* 0x0000002b00287308 */ /* 0x000ea20000000800 */
[C---:B0-----:R-:W-:Y:S01]  /*3ae0*/  FADD.FTZ R50, R38.reuse, R7 ;  /* 0x0000000726327221 */ /* 0x041fe20000010000 */
[----:B------:R-:W-:Y:S01]  /*3af0*/  FADD.FTZ R27, R81, R52 ;  /* 0x00000034511b7221 */ /* 0x000fe20000010000 */
[----:B------:R-:W-:-:S05]  /*3b00*/  F2FP.F16.F32.PACK_AB R155, R38, R29 ;  /* 0x0000001d269b723e */ /* 0x000fca00000000ff */
[----:B------:R-:W0:Y:S01]  /*3b10*/  MUFU.EX2 R37, R37 ;  /* 0x0000002500257308 */ /* 0x000e220000000800 */
[----:B-1----:R-:W-:-:S07]  /*3b20*/  FADD.FTZ R7, R33, R50 ;  /* 0x0000003221077221 */ /* 0x002fce0000010000 */
[----:B------:R-:W1:Y:S01]  /*3b30*/  MUFU.EX2 R42, R47 ;  /* 0x0000002f002a7308 */ /* 0x000e620000000800 */
[C---:B--2---:R-:W-:Y:S01]  /*3b40*/  FADD.FTZ R50, R40.reuse, R7 ;  /* 0x0000000728327221 */ /* 0x044fe20000010000 */
[----:B------:R-:W-:-:S06]  /*3b50*/  F2FP.F16.F32.PACK_AB R149, R40, R33 ;  /* 0x000000212895723e */ /* 0x000fcc00000000ff */
[----:B------:R-:W2:Y:S01]  /*3b60*/  MUFU.EX2 R41, R41 ;  /* 0x0000002900297308 */ /* 0x000ea20000000800 */
[----:B0-----:R-:W-:-:S07]  /*3b70*/  FADD.FTZ R7, R37, R50 ;  /* 0x0000003225077221 */ /* 0x001fce0000010000 */
[----:B------:R-:W0:Y:S01]  /*3b80*/  MUFU.EX2 R28, R28 ;  /* 0x0000001c001c7308 */ /* 0x000e220000000800 */
[C---:B-1----:R-:W-:Y:S01]  /*3b90*/  FADD.FTZ R50, R42.reuse, R7 ;  /* 0x000000072a327221 */ /* 0x042fe20000010000 */
[----:B------:R-:W-:-:S06]  /*3ba0*/  F2FP.F16.F32.PACK_AB R151, R42, R37 ;  /* 0x000000252a97723e */ /* 0x000fcc00000000ff */
[----:B------:R-:W1:Y:S01]  /*3bb0*/  MUFU.EX2 R44, R51 ;  /* 0x00000033002c7308 */ /* 0x000e620000000800 */
[----:B--2---:R-:W-:-:S07]  /*3bc0*/  FADD.FTZ R7, R41, R50 ;  /* 0x0000003229077221 */ /* 0x004fce0000010000 */
[----:B------:R2:W3:Y:S01]  /*3bd0*/  MUFU.EX2 R83, R14 ;  /* 0x0000000e00537308 */ /* 0x0004e20000000800 */
[----:B0-----:R-:W-:-:S07]  /*3be0*/  FADD.FTZ R52, R28, R27 ;  /* 0x0000001b1c347221 */ /* 0x001fce0000010000 */
[----:B------:R-:W0:Y:S01]  /*3bf0*/  MUFU.EX2 R45, R45 ;  /* 0x0000002d002d7308 */ /* 0x000e220000000800 */
[----:B--2---:R-:W-:Y:S01]  /*3c00*/  FFMA.FTZ R14, R60, R12, -R61 ;  /* 0x0000000c3c0e7223 */ /* 0x004fe2000001083d */
[C---:B-1----:R-:W-:Y:S01]  /*3c10*/  FADD.FTZ R20, R44.reuse, R7 ;  /* 0x000000072c147221 */ /* 0x042fe20000010000 */
[----:B------:R-:W-:-:S05]  /*3c20*/  F2FP.F16.F32.PACK_AB R145, R44, R41 ;  /* 0x000000292c91723e */ /* 0x000fca00000000ff */
[----:B------:R-:W1:Y:S01]  /*3c30*/  MUFU.EX2 R30, R30 ;  /* 0x0000001e001e7308 */ /* 0x000e620000000800 */
[C---:B---3--:R-:W-:Y:S01]  /*3c40*/  FADD.FTZ R27, R83.reuse, R52 ;  /* 0x00000034531b7221 */ /* 0x048fe20000010000 */
[----:B------:R-:W-:-:S06]  /*3c50*/  F2FP.F16.F32.PACK_AB R144, R83, R28 ;  /* 0x0000001c5390723e */ /* 0x000fcc00000000ff */
[----:B------:R-:W2:Y:S01]  /*3c60*/  MUFU.EX2 R46, R55 ;  /* 0x00000037002e7308 */ /* 0x000ea20000000800 */
[----:B0-----:R-:W-:-:S07]  /*3c70*/  FADD.FTZ R7, R45, R20 ;  /* 0x000000142d077221 */ /* 0x001fce0000010000 */
[----:B------:R0:W3:Y:S01]  /*3c80*/  MUFU.EX2 R85, R32 ;  /* 0x0000002000557308 */ /* 0x0000e20000000800 */
[----:B-1----:R-:W-:-:S07]  /*3c90*/  FADD.FTZ R52, R30, R27 ;  /* 0x0000001b1e347221 */ /* 0x002fce0000010000 */
[----:B------:R-:W1:Y:S01]  /*3ca0*/  MUFU.EX2 R49, R49 ;  /* 0x0000003100317308 */ /* 0x000e620000000800 */
[-C--:B0-----:R-:W-:Y:S01]  /*3cb0*/  FFMA.FTZ R32, R64, R12.reuse, -R61 ;  /* 0x0000000c40207223 */ /* 0x081fe2000001083d */
[----:B--2---:R-:W-:Y:S01]  /*3cc0*/  FADD.FTZ R20, R46, R7 ;  /* 0x000000072e147221 */ /* 0x004fe20000010000 */
[----:B------:R-:W-:Y:S01]  /*3cd0*/  FFMA.FTZ R61, R68, R12, -R61 ;  /* 0x0000000c443d7223 */ /* 0x000fe2000001083d */
[----:B------:R-:W-:-:S04]  /*3ce0*/  F2FP.F16.F32.PACK_AB R147, R46, R45 ;  /* 0x0000002d2e93723e */ /* 0x000fc800000000ff */
[----:B------:R-:W0:Y:S01]  /*3cf0*/  MUFU.EX2 R34, R34 ;  /* 0x0000002200227308 */ /* 0x000e220000000800 */
[C---:B---3--:R-:W-:Y:S01]  /*3d00*/  FADD.FTZ R27, R85.reuse, R52 ;  /* 0x00000034551b7221 */ /* 0x048fe20000010000 */
[----:B------:R-:W-:-:S06]  /*3d10*/  F2FP.F16.F32.PACK_AB R146, R85, R30 ;  /* 0x0000001e5592723e */ /* 0x000fcc00000000ff */
[----:B------:R-:W2:Y:S01]  /*3d20*/  MUFU.EX2 R48, R59 ;  /* 0x0000003b00307308 */ /* 0x000ea20000000800 */
[----:B-1----:R-:W-:-:S07]  /*3d30*/  FADD.FTZ R7, R49, R20 ;  /* 0x0000001431077221 */ /* 0x002fce0000010000 */
[----:B------:R-:W1:Y:S01]  /*3d40*/  MUFU.EX2 R3, R3 ;  /* 0x0000000300037308 */ /* 0x000e620000000800 */
[----:B0-----:R-:W-:Y:S01]  /*3d50*/  FADD.FTZ R50, R34, R27 ;  /* 0x0000001b22327221 */ /* 0x001fe20000010000 */
[----:B------:R-:W-:-:S03]  /*3d60*/  F2FP.F16.F32.PACK_AB R140, R87, R34 ;  /* 0x00000022578c723e */ /* 0x000fc600000000ff */
[----:B------:R-:W-:-:S03]  /*3d70*/  FADD.FTZ R27, R87, R50 ;  /* 0x00000032571b7221 */ /* 0x000fc60000010000 */
[----:B------:R-:W0:Y:S01]  /*3d80*/  MUFU.EX2 R14, R14 ;  /* 0x0000000e000e7308 */ /* 0x000e220000000800 */
[C---:B--2---:R-:W-:Y:S01]  /*3d90*/  FADD.FTZ R20, R48.reuse, R7 ;  /* 0x0000000730147221 */ /* 0x044fe20000010000 */
        /* <DEDUP_REMOVED lines=9> */
[----:B------:R-:W-:Y:S01]  /*3e30*/  F2FP.F16.F32.PACK_AB R143, R0, R3 ;  /* 0x00000003008f723e */ /* 0x000fe200000000ff */
[----:B------:R-:W-:-:S05]  /*3e40*/  VIADD R0, R72, UR4 ;  /* 0x0000000448007c36 */ /* 0x000fca0008000000 */
[----:B------:R-:W2:Y:S01]  /*3e50*/  MUFU.EX2 R2, R67 ;  /* 0x0000004300027308 */ /* 0x000ea20000000800 */
[----:B-1----:R-:W-:-:S07]  /*3e60*/  FADD.FTZ R15, R53, R20 ;  /* 0x00000014350f7221 */ /* 0x002fce0000010000 */
[----:B------:R-:W1:Y:S01]  /*3e70*/  MUFU.EX2 R57, R57 ;  /* 0x0000003900397308 */ /* 0x000e620000000800 */
[----:B0-----:R-:W-:Y:S01]  /*3e80*/  FADD.FTZ R26, R32, R27 ;  /* 0x0000001b201a7221 */ /* 0x001fe20000010000 */
[----:B------:R-:W-:-:S03]  /*3e90*/  F2FP.F16.F32.PACK_AB R136, R91, R32 ;  /* 0x000000205b88723e */ /* 0x000fc600000000ff */
[----:B------:R-:W-:-:S03]  /*3ea0*/  FADD.FTZ R27, R91, R26 ;  /* 0x0000001a5b1b7221 */ /* 0x000fc60000010000 */
[----:B------:R-:W0:Y:S01]  /*3eb0*/  MUFU.EX2 R14, R71 ;  /* 0x00000047000e7308 */ /* 0x000e220000000800 */
[----:B--2---:R-:W-:Y:S01]  /*3ec0*/  FADD.FTZ R6, R2, R15 ;  /* 0x0000000f02067221 */ /* 0x004fe20000010000 */
[----:B------:R-:W-:Y:S01]  /*3ed0*/  FADD.FTZ R26, R138, R27 ;  /* 0x0000001b8a1a7221 */ /* 0x000fe20000010000 */
[----:B------:R-:W-:-:S05]  /*3ee0*/  F2FP.F16.F32.PACK_AB R137, R2, R53 ;  /* 0x000000350289723e */ /* 0x000fca00000000ff */
[----:B------:R-:W2:Y:S01]  /*3ef0*/  MUFU.EX2 R61, R61 ;  /* 0x0000003d003d7308 */ /* 0x000ea20000000800 */
[----:B-1----:R-:W-:-:S04]  /*3f00*/  FADD.FTZ R15, R57, R6 ;  /* 0x00000006390f7221 */ /* 0x002fc80000010000 */
[C---:B0-----:R-:W-:Y:S01]  /*3f10*/  FADD.FTZ R6, R14.reuse, R15 ;  /* 0x0000000f0e067221 */ /* 0x041fe20000010000 */
[----:B------:R-:W-:Y:S01]  /*3f20*/  F2FP.F16.F32.PACK_AB R139, R14, R57 ;  /* 0x000000390e8b723e */ /* 0x000fe200000000ff */
[----:B------:R-:W-:Y:S02]  /*3f30*/  VIADD R14, R74, 0xfffffffe ;  /* 0xfffffffe4a0e7836 */ /* 0x000fe40000000000 */
[C---:B--2---:R-:W-:Y:S01]  /*3f40*/  FADD.FTZ R7, R61.reuse, R26 ;  /* 0x0000001a3d077221 */ /* 0x044fe20000010000 */
[----:B------:R-:W-:Y:S01]  /*3f50*/  F2FP.F16.F32.PACK_AB R138, R61, R138 ;  /* 0x0000008a3d8a723e */ /* 0x000fe200000000ff */
[----:B------:R-:W-:Y:S06]  /*3f60*/  @!P5 BRA `(.L_x_992) ;  /* 0x000000000048d947 */ /* 0x000fec0003800000 */
[C---:B------:R-:W-:Y:S01]  /*3f70*/  ISETP.GT.AND P1, PT, R72.reuse, RZ, PT ;  /* 0x000000ff4800720c */ /* 0x040fe20003f24270 */
[----:B------:R-:W-:-:S12]  /*3f80*/  VIADD R3, R72, 0xffffffff ;  /* 0xffffffff48037836 */ /* 0x000fd80000000000 */
[----:B------:R-:W-:Y:S05]  /*3f90*/  @P1 BRA `(.L_x_993) ;  /* 0x0000000000201947 */ /* 0x000fea0003800000 */
[----:B------:R-:W0:Y:S01]  /*3fa0*/  LDC R20, c[0x0][0x9e4] ;  /* 0x00027900ff147b82 */ /* 0x000e220000000800 */
[----:B------:R-:W-:Y:S01]  /*3fb0*/  IMAD.MOV R3, RZ, RZ, -R72 ;  /* 0x000000ffff037224 */ /* 0x000fe200078e0a48 */
[----:B0-----:R-:W-:-:S13]  /*3fc0*/  ISETP.NE.AND P1, PT, R20, 0x1, PT ;  /* 0x000000011400780c */ /* 0x001fda0003f25270 */
[----:B------:R-:W0:Y:S02]  /*3fd0*/  @P1 LDC.64 R24, c[0x0][0x9e8] ;  /* 0x00027a00ff181b82 */ /* 0x000e240000000a00 */
[----:B0-----:R-:W-:-:S05]  /*3fe0*/  @P1 IMAD.HI.U32 R2, R3, R24, RZ ;  /* 0x0000001803021227 */ /* 0x001fca00078e00ff */
[----:B------:R-:W-:-:S04]  /*3ff0*/  @P1 SHF.R.U32.HI R3, RZ, R25, R2 ;  /* 0x00000019ff031219 */ /* 0x000fc80000011602 */
[----:B------:R-:W-:Y:S01]  /*4000*/  LOP3.LUT R3, RZ, R3, RZ, 0x33, !PT ;  /* 0x00000003ff037212 */ /* 0x000fe200078e33ff */
[----:B------:R-:W-:Y:S06]  /*4010*/  BRA `(.L_x_994) ;  /* 0x0000000000147947 */ /* 0x000fec0003800000 */
.L_x_993:
[----:B------:R-:W0:Y:S02]  /*4020*/  LDC R20, c[0x0][0x9e4] ;  /* 0x00027900ff147b82 */ /* 0x000e240000000800 */
[----:B0-----:R-:W-:-:S13]  /*4030*/  ISETP.NE.AND P1, PT, R20, 0x1, PT ;  /* 0x000000011400780c */ /* 0x001fda0003f25270 */
[----:B------:R-:W0:Y:S02]  /*4040*/  @P1 LDC.64 R24, c[0x0][0x9e8] ;  /* 0x00027a00ff181b82 */ /* 0x000e240000000a00 */
[----:B0-----:R-:W-:-:S05]  /*4050*/  @P1 IMAD.HI.U32 R2, R3, R24, RZ ;  /* 0x0000001803021227 */ /* 0x001fca00078e00ff */
[----:B------:R-:W-:-:S07]  /*4060*/  @P1 SHF.R.U32.HI R3, RZ, R25, R2 ;  /* 0x00000019ff031219 */ /* 0x000fce0000011602 */
.L_x_994:
[----:B------:R-:W-:-:S05]  /*4070*/  IMAD R3, R3, R20, R20 ;  /* 0x0000001403037224 */ /* 0x000fca00078e0214 */
[----:B------:R-:W-:-:S07]  /*4080*/  VIMNMX R0, R0, R3, PT ;  /* 0x0000000300007248 */ /* 0x000fce0003fe0100 */
.L_x_992:
[----:B------:R-:W-:Y:S01]  /*4090*/  IMAD.HI R3, R0, 0x2aaaaaab, RZ ;  /* 0x2aaaaaab00037827 */ /* 0x000fe200078e02ff */
[----:B------:R-:W-:Y:S01]  /*40a0*/  UMOV UR4, URZ ;  /* 0x0000003f00047c82 */ /* 0x000fe20008000000 */
[----:B------:R-:W-:Y:S02]  /*40b0*/  CS2R R86, SRZ ;  /* 0x0000000000567805 */ /* 0x000fe4000001ff00 */
[----:B------:R-:W-:Y:S01]  /*40c0*/  CS2R R84, SRZ ;  /* 0x0000000000547805 */ /* 0x000fe2000001ff00 */
[----:B------:R-:W-:Y:S01]  /*40d0*/  IMAD.MOV.U32 R2, RZ, RZ, 0x3f800000 ;  /* 0x3f800000ff027424 */ /* 0x000fe200078e00ff */
[----:B------:R-:W-:Y:S01]  /*40e0*/  SHF.R.U32.HI R20, RZ, 0x1f, R3 ;  /* 0x0000001fff147819 */ /* 0x000fe20000011603 */
[----:B------:R-:W-:Y:S01]  /*40f0*/  IMAD.MOV.U32 R0, RZ, RZ, 0x3f800000 ;  /* 0x3f800000ff007424 */ /* 0x000fe200078e00ff */
[----:B------:R-:W-:Y:S02]  /*4100*/  CS2R R82, SRZ ;  /* 0x0000000000527805 */ /* 0x000fe4000001ff00 */
[----:B------:R-:W-:-:S02]  /*4110*/  CS2R R80, SRZ ;  /* 0x0000000000507805 */ /* 0x000fc4000001ff00 */
[----:B------:R-:W-:Y:S01]  /*4120*/  LEA.HI.SX32 R20, R3, R20, 0x1c ;  /* 0x0000001403147211 */ /* 0x000fe200078fe2ff */
[----:B------:R-:W-:Y:S01]  /*4130*/  IMAD.MOV.U32 R3, RZ, RZ, RZ ;  /* 0x000000ffff037224 */ /* 0x000fe200078e00ff */
[----:B------:R-:W-:Y:S02]  /*4140*/  CS2R R78, SRZ ;  /* 0x00000000004e7805 */ /* 0x000fe4000001ff00 */
[----:B------:R-:W-:Y:S02]  /*4150*/  CS2R R76, SRZ ;  /* 0x00000000004c7805 */ /* 0x000fe4000001ff00 */
[----:B------:R-:W-:Y:S02]  /*4160*/  VIMNMX R21, R17, R20, !PT ;  /* 0x0000001411157248 */ /* 0x000fe40007fe0100 */
[----:B------:R-:W-:Y:S02]  /*4170*/  CS2R R74, SRZ ;  /* 0x00000000004a7805 */ /* 0x000fe4000001ff00 */
[----:B------:R-:W-:-:S02]  /*4180*/  CS2R R72, SRZ ;  /* 0x0000000000487805 */ /* 0x000fc4000001ff00 */
[----:B------:R-:W-:Y:S02]  /*4190*/  CS2R R70, SRZ ;  /* 0x0000000000467805 */ /* 0x000fe4000001ff00 */
[----:B------:R-:W-:Y:S02]  /*41a0*/  ISETP.GE.AND P1, PT, R14, R21, PT ;  /* 0x000000150e00720c */ /* 0x000fe40003f26270 */
        /* <DEDUP_REMOVED lines=23> */
[----:B------:R-:W-:Y:S06]  /*4320*/  @!P1 BRA `(.L_x_995) ;  /* 0x0000002c00649947 */ /* 0x000fec0003800000 */
[----:B------:R-:W-:Y:S01]  /*4330*/  IMAD.MOV.U32 R15, RZ, RZ, R13 ;  /* 0x000000ffff0f7224 */ /* 0x000fe200078e000d */
[----:B------:R-:W-:Y:S01]  /*4340*/  UMOV UR5, URZ ;  /* 0x0000003f00057c82 */ /* 0x000fe20008000000 */
[----:B------:R-:W-:Y:S01]  /*4350*/  IMAD.MOV.U32 R20, RZ, RZ, R11 ;  /* 0x000000ffff147224 */ /* 0x000fe200078e000b */
[----:B------:R-:W-:Y:S01]  /*4360*/  ULDC UR6, c[0x0][0x9e4] ;  /* 0x0002790000067ab9 */ /* 0x000fe20000000800 */
[----:B------:R-:W-:Y:S01]  /*4370*/  IMAD.MOV.U32 R160, RZ, RZ, RZ ;  /* 0x000000ffffa07224 */ /* 0x000fe200078e00ff */
[----:B------:R-:W-:Y:S01]  /*4380*/  ULDC UR7, c[0x0][0x2f0] ;  /* 0x0000bc0000077ab9 */ /* 0x000fe20000000800 */
[----:B------:R-:W-:Y:S02]  /*4390*/  IMAD.MOV.U32 R2, RZ, RZ, 0x3f800000 ;  /* 0x3f800000ff027424 */ /* 0x000fe400078e00ff */
[----:B------:R-:W-:-:S07]  /*43a0*/  IMAD.MOV.U32 R87, RZ, RZ, RZ ;  /* 0x000000ffff577224 */ /* 0x000fce00078e00ff */
.L_x_1014:
[----:B------:R-:W-:-:S04]  /*43b0*/  UISETP.NE.AND UP0, UPT, UR5, 0x1, UPT ;  /* 0x000000010500788c */ /* 0x000fc8000bf05270 */
[----:B------:R-:W-:-:S06]  /*43c0*/  USEL UR4, URZ, 0x1, UP0 ;  /* 0x000000013f047887 */ /* 0x000fcc0008000000 */
[----:B------:R-:W-:Y:S01]  /*43d0*/  LOP3.LUT R3, R160, UR4, RZ, 0x3c, !PT ;  /* 0x00000004a0037c12 */ /* 0x000fe2000f8e3cff */
[----:B------:R-:W-:Y:S06]  /*43e0*/  @!P0 BRA `(.L_x_996) ;  /* 0x0000000000048947 */ /* 0x000fec0003800000 */
[----:B------:R-:W-:Y:S01]  /*43f0*/  BPT.TRAP 0x1 ;  /* 0x000000040000795c */ /* 0x000fe20000300000 */
.L_x_996:
[----:B------:R-:W-:Y:S01]  /*4400*/  UIADD3 UR4, UR5, 0x1, URZ ;  /* 0x0000000105047890 */ /* 0x000fe2000fffe03f */
[----:B------:R-:W-:-:S03]  /*4410*/  SHF.L.U32 R11, R3, 0x1f, RZ ;  /* 0x0000001f030b7819 */ /* 0x000fc600000006ff */
[----:B------:R-:W-:-:S04]  /*4420*/  UISETP.NE.AND UP0, UPT, UR4, 0x2, UPT ;  /* 0x000000020400788c */ /* 0x000fc8000bf05270 */
[----:B------:R-:W-:-:S04]  /*4430*/  USEL UR4, UR4, URZ, UP0 ;  /* 0x0000003f04047287 */ /* 0x000fc80008000000 */
[----:B------:R-:W-:-:S09]  /*4440*/  ULEA UR60, UR4, UR38, 0x3 ;  /* 0x00000026043c7291 */ /* 0x000fd2000f8e183f */
[----:B------:R0:W1:Y:S01]  /*4450*/  SYNCS.PHASECHK.TRANS64.TRYWAIT P1, [UR60+0x2a830], R11 ;  /* 0x02a8300bff0075a7 */ /* 0x000062000802017c */
[----:B------:R-:W-:Y:S05]  /*4460*/  @!P0 BRA `(.L_x_997) ;  /* 0x0000000000048947 */ /* 0x000fea0003800000 */
[----:B------:R-:W-:Y:S01]  /*4470*/  BPT.TRAP 0x1 ;  /* 0x000000040000795c */ /* 0x000fe20000300000 */
.L_x_997:
[----:B-1----:R-:W-:Y:S05]  /*4480*/  @P1 BRA `(.L_x_998) ;  /* 0x0000000000081947 */ /* 0x002fea0003800000 */
[----:B------:R-:W1:Y:S02]  /*4490*/  SYNCS.PHASECHK.TRANS64.TRYWAIT P1, [UR60+0x2a830], R11 ;  /* 0x02a8300bff0075a7 */ /* 0x000e64000802017c */
[----:B-1----:R-:W-:Y:S05]  /*44a0*/  @!P1 BRA `(.L_x_999) ;  /* 0x000000d800fc9947 */ /* 0x002fea0003800000 */
.L_x_998:
        /* <DEDUP_REMOVED lines=129> */
.L_x_1000:
[----:B------:R-:W-:Y:S01]  /*4cc0*/  ULEA UR10, UR5, UR38, 0x3 ;  /* 0x00000026050a7291 */ /* 0x000fe2000f8e183f */
[----:B------:R-:W-:-:S08]  /*4cd0*/  SHF.L.U32 R0, R160, 0x1f, RZ ;  /* 0x0000001fa0007819 */ /* 0x000fd000000006ff */
[----:B------:R2:W3:Y:S01]  /*4ce0*/  SYNCS.PHASECHK.TRANS64.TRYWAIT P1, [UR10+0x2a850], R0 ;  /* 0x02a85000ff0075a7 */ /* 0x0004e2000802014a */
[----:B------:R-:W-:Y:S05]  /*4cf0*/  @!P0 BRA `(.L_x_1001) ;  /* 0x0000000000048947 */ /* 0x000fea0003800000 */
[----:B------:R-:W-:Y:S01]  /*4d00*/  BPT.TRAP 0x1 ;  /* 0x000000040000795c */ /* 0x000fe20000300000 */
.L_x_1001:
[----:B---3--:R-:W-:Y:S05]  /*4d10*/  @P1 BRA `(.L_x_1002) ;  /* 0x0000000000081947 */ /* 0x008fea0003800000 */
[----:B------:R-:W3:Y:S02]  /*4d20*/  SYNCS.PHASECHK.TRANS64.TRYWAIT P1, [UR10+0x2a850], R0 ;  /* 0x02a85000ff0075a7 */ /* 0x000ee4000802014a */
[----:B---3--:R-:W-:Y:S05]  /*4d30*/  @!P1 BRA `(.L_x_1003) ;  /* 0x000000d000f09947 */ /* 0x008fea0003800000 */
.L_x_1002:
[----:B------:R-:W-:Y:S01]  /*4d40*/  UIADD3 UR11, UR38, 0x400, URZ ;  /* 0x00000400260b7890 */ /* 0x000fe2000fffe03f */
[----:B------:R-:W-:Y:S01]  /*4d50*/  WARPGROUP.ARRIVE ;  /* 0x00000000000079c5 */ /* 0x000fe20000000000 */
[----:B------:R-:W-:Y:S02]  /*4d60*/  UMOV UR15, 0x40000040 ;  /* 0x40000040000f7882 */ /* 0x000fe40000000000 */
[----:B------:R-:W-:-:S04]  /*4d70*/  USHF.R.U32.HI UR11, URZ, 0x4, UR11 ;  /* 0x000000043f0b7899 */ /* 0x000fc8000801160b */
[----:B------:R-:W-:-:S04]  /*4d80*/  ULOP3.LUT UR11, UR11, 0x3fff, URZ, 0xc0, !UPT ;  /* 0x00003fff0b0b7892 */ /* 0x000fc8000f8ec03f */
[----:B------:R-:W-:-:S04]  /*4d90*/  ULOP3.LUT UR11, UR11, 0x3000000, URZ, 0xfc, !UPT ;  /* 0x030000000b0b7892 */ /* 0x000fc8000f8efc3f */
        /* <DEDUP_REMOVED lines=31> */
.L_x_1004:
[----:B------:R-:W-:Y:S01]  /*4f90*/  ISETP.NE.AND P2, PT, R23, 0x1, PT ;  /* 0x000000011700780c */ /* 0x000fe20003f45270 */
[----:B------:R-:W-:Y:S01]  /*4fa0*/  IMAD R153, R14, -0x60, RZ ;  /* 0xffffffa00e997824 */ /* 0x000fe200078e02ff */
[----:B------:R-:W-:Y:S01]  /*4fb0*/  R2UR UR5, R10 ;  /* 0x000000000a0572ca */ /* 0x000fe200000e0000 */
[----:B------:R-:W-:Y:S01]  /*4fc0*/  UIADD3 UR60, UR60, 0x2a840, URZ ;  /* 0x0002a8403c3c7890 */ /* 0x000fe2000fffe03f */
[----:B------:R-:W-:Y:S01]  /*4fd0*/  LOP3.LUT P1, RZ, R18, 0x80000, RZ, 0xc0, !PT ;  /* 0x0008000012ff7812 */ /* 0x000fe2000782c0ff */
[----:B------:R-:W-:Y:S01]  /*4fe0*/  ULDC UR11, c[0x0][0x288] ;  /* 0x0000a200000b7ab9 */ /* 0x000fe20000000800 */
[----:B------:R-:W-:Y:S01]  /*4ff0*/  ULDC UR14, c[0x0][0x9e0] ;  /* 0x00027800000e7ab9 */ /* 0x000fe20000000800 */
[----:B------:R-:W-:-:S06]  /*5000*/  UPRMT UR60, UR61, 0x654, UR60 ;  /* 0x000006543d3c7896 */ /* 0x000fcc000800003c */
[----:B01----:R-:W2:Y:S08]  /*5010*/  @P2 LDC R11, c[0x0][0x44c] ;  /* 0x00011300ff0b2b82 */ /* 0x003eb00000000800 */
[----:B------:R-:W0:Y:S01]  /*5020*/  @P2 LDC R13, c[0x0][0x450] ;  /* 0x00011400ff0d2b82 */ /* 0x000e220000000800 */
[----:B------:R-:W-:Y:S01]  /*5030*/  SYNCS.ARRIVE.TRANS64.RED.A1T0 RZ, [UR60], RZ ;  /* 0x000000ffffff79a7 */ /* 0x000fe2000810043c */
[----:B--2---:R-:W-:-:S04]  /*5040*/  @P2 IMAD.HI.U32 R0, R8, R11, RZ ;  /* 0x0000000b08002227 */ /* 0x004fc800078e00ff */
[----:B------:R-:W-:Y:S01]  /*5050*/  IMAD.MOV.U32 R11, RZ, RZ, R8 ;  /* 0x000000ffff0b7224 */ /* 0x000fe200078e0008 */
[----:B0-----:R-:W-:Y:S01]  /*5060*/  @P2 SHF.R.U32.HI R11, RZ, R13, R0 ;  /* 0x0000000dff0b2219 */ /* 0x001fe20000011600 */
[----:B------:R-:W-:-:S04]  /*5070*/  VIADD R0, R153, 0x1 ;  /* 0x0000000199007836 */ /* 0x000fc80000000000 */
[----:B------:R-:W0:Y:S01]  /*5080*/  SHFL.IDX PT, R137, R11, RZ, 0x1c1f ;  /* 0x001c1fff0b897589 */ /* 0x000e2200000e0000 */
[----:B------:R-:W-:-:S04]  /*5090*/  IMAD R13, R9, -0x2, R0 ;  /* 0xfffffffe090d7824 */ /* 0x000fc800078e0200 */
[----:B------:R-:W-:Y:S02]  /*50a0*/  IMAD R0, R16, UR7, R13 ;  /* 0x0000000710007c24 */ /* 0x000fe4000f8e020d */
[----:B------:R-:W-:Y:S02]  /*50b0*/  VIADD R140, R13, 0xffffffff ;  /* 0xffffffff0d8c7836 */ /* 0x000fe40000000000 */
[----:B------:R-:W-:-:S04]  /*50c0*/  VIADD R0, R0, -UR11 ;  /* 0x8000000b00007c36 */ /* 0x000fc80008000000 */
[C---:B------:R-:W-:Y:S02]  /*50d0*/  VIADD R136, R0.reuse, UR14 ;  /* 0x0000000e00887c36 */ /* 0x040fe40008000000 */
[----:B------:R-:W-:Y:S02]  /*50e0*/  VIADD R138, R0, UR5 ;  /* 0x00000005008a7c36 */ /* 0x000fe40008000000 */
[--C-:B0-----:R-:W-:Y:S02]  /*50f0*/  IMAD.IADD R0, R136, 0x1, R137.reuse ;  /* 0x0000000188007824 */ /* 0x101fe400078e0289 */
[----:B------:R-:W-:Y:S01]  /*5100*/  IMAD.IADD R2, R138, 0x1, R137 ;  /* 0x000000018a027824 */ /* 0x000fe200078e0289 */
[----:B------:R-:W-:Y:S06]  /*5110*/  @!P1 BRA `(.L_x_1005) ;  /* 0x0000000000589947 */ /* 0x000fec0003800000 */
[----:B------:R-:W-:Y:S01]  /*5120*/  IMAD R12, R16, UR7, R137 ;  /* 0x00000007100c7c24 */ /* 0x000fe2000f8e0289 */
[----:B------:R-:W-:Y:S03]  /*5130*/  BSSY B0, `(.L_x_1006) ;  /* 0x0000011000007945 */ /* 0x000fe60003800000 */
[----:B------:R-:W-:-:S05]  /*5140*/  VIADD R13, R12, -UR11 ;  /* 0x8000000b0c0d7c36 */ /* 0x000fca0008000000 */
[----:B------:R-:W-:-:S13]  /*5150*/  ISETP.GT.AND P1, PT, R13, -0x1, PT ;  /* 0xffffffff0d00780c */ /* 0x000fda0003f24270 */
[----:B------:R-:W-:Y:S05]  /*5160*/  @P1 BRA `(.L_x_1007) ;  /* 0x0000000000201947 */ /* 0x000fea0003800000 */
[----:B------:R-:W-:Y:S01]  /*5170*/  IMAD.U32 R137, RZ, RZ, UR6 ;  /* 0x00000006ff897e24 */ /* 0x000fe2000f8e00ff */
[----:B------:R-:W-:-:S04]  /*5180*/  LOP3.LUT R13, RZ, R13, RZ, 0x33, !PT ;  /* 0x0000000dff0d7212 */ /* 0x000fc800078e33ff */
[----:B------:R-:W-:-:S13]  /*5190*/  ISETP.NE.AND P1, PT, R137, 0x1, PT ;  /* 0x000000018900780c */ /* 0x000fda0003f25270 */
[----:B------:R-:W0:Y:S02]  /*51a0*/  @P1 LDC.64 R142, c[0x0][0x9e8] ;  /* 0x00027a00ff8e1b82 */ /* 0x000e240000000a00 */
[----:B0-----:R-:W-:-:S05]  /*51b0*/  @P1 IMAD.HI.U32 R12, R13, R142, RZ ;  /* 0x0000008e0d0c1227 */ /* 0x001fca00078e00ff */
[----:B------:R-:W-:-:S04]  /*51c0*/  @P1 SHF.R.U32.HI R13, RZ, R143, R12 ;  /* 0x0000008fff0d1219 */ /* 0x000fc8000001160c */
[----:B------:R-:W-:Y:S01]  /*51d0*/  LOP3.LUT R13, RZ, R13, RZ, 0x33, !PT ;  /* 0x0000000dff0d7212 */ /* 0x000fe200078e33ff */
[----:B------:R-:W-:Y:S06]  /*51e0*/  BRA `(.L_x_1008) ;  /* 0x0000000000147947 */ /* 0x000fec0003800000 */
.L_x_1007:
[----:B------:R-:W-:-:S05]  /*51f0*/  IMAD.U32 R137, RZ, RZ, UR6 ;  /* 0x00000006ff897e24 */ /* 0x000fca000f8e00ff */
[----:B------:R-:W-:-:S13]  /*5200*/  ISETP.NE.AND P1, PT, R137, 0x1, PT ;  /* 0x000000018900780c */ /* 0x000fda0003f25270 */
[----:B------:R-:W0:Y:S02]  /*5210*/  @P1 LDC.64 R142, c[0x0][0x9e8] ;  /* 0x00027a00ff8e1b82 */ /* 0x000e240000000a00 */
[----:B0-----:R-:W-:-:S05]  /*5220*/  @P1 IMAD.HI.U32 R12, R13, R142, RZ ;  /* 0x0000008e0d0c1227 */ /* 0x001fca00078e00ff */
[----:B------:R-:W-:-:S07]  /*5230*/  @P1 SHF.R.U32.HI R13, RZ, R143, R12 ;  /* 0x0000008fff0d1219 */ /* 0x000fce000001160c */
.L_x_1008:
[----:B------:R-:W-:Y:S05]  /*5240*/  BSYNC B0 ;  /* 0x0000000000007941 */ /* 0x000fea0003800000 */
.L_x_1006:
[----:B------:R-:W-:-:S05]  /*5250*/  IMAD R13, R13, R137, R140 ;  /* 0x000000890d0d7224 */ /* 0x000fca00078e028c */
[----:B------:R-:W-:Y:S02]  /*5260*/  VIADDMNMX R0, R13, R137, R0, PT ;  /* 0x000000890d007246 */ /* 0x000fe40003800100 */
[----:B------:R-:W-:-:S07]  /*5270*/  VIMNMX R2, R2, R13, !PT ;  /* 0x0000000d02027248 */ /* 0x000fce0007fe0100 */
.L_x_1005:
[C---:B------:R-:W-:Y:S01]  /*5280*/  ISETP.GE.AND P2, PT, R153.reuse, 0x9, PT ;  /* 0x000000099900780c */ /* 0x040fe20003f46270 */
[----:B------:R-:W0:Y:S01]  /*5290*/  SHFL.IDX PT, R11, R11, 0x1, 0x1c1f ;  /* 0x003c1f000b0b7f89 */ /* 0x000e2200000e0000 */
[C---:B------:R-:W-:Y:S02]  /*52a0*/  ISETP.GE.AND P1, PT, R153.reuse, 0x2, PT ;  /* 0x000000029900780c */ /* 0x040fe40003f26270 */
        /* <DEDUP_REMOVED lines=34> */
[C---:B------:R-:W-:Y:S02]  /*54d0*/  ISETP.GE.AND P4, PT, R153.reuse, 0x22, PT ;  /* 0x000000229900780c */ /* 0x040fe40003f86270 */
        /* <DEDUP_REMOVED lines=69> */
[----:B------:R-:W-:Y:S02]  /*5930*/  P2R R92, PR, RZ, 0x40 ;  /* 0x00000040ff5c7803 */ /* 0x000fe40000000000 */
[----:B------:R-:W-:-:S04]  /*5940*/  ISETP.GT.AND P6, PT, R2, RZ, !P6 ;  /* 0x000000ff0200720c */ /* 0x000fc800077c4270 */
[----:B------:R-:W-:-:S04]  /*5950*/  ISETP.LT.OR P6, PT, R0, 0x1, P6 ;  /* 0x000000010000780c */ /* 0x000fc800037c1670 */
[----:B------:R-:W-:Y:S02]  /*5960*/  FSEL R171, R88, -INF , !P6 ;  /* 0xff80000058ab7808 */ /* 0x000fe40007000000 */
[----:B------:R-:W-:-:S04]  /*5970*/  ISETP.GE.AND P6, PT, R153, 0x5a, PT ;  /* 0x0000005a9900780c */ /* 0x000fc80003fc6270 */
[----:B------:R-:W-:Y:S02]  /*5980*/  P2R R128, PR, RZ, 0x40 ;  /* 0x00000040ff807803 */ /* 0x000fe40000000000 */
[----:B------:R-:W-:Y:S01]  /*5990*/  ISETP.GT.AND P6, PT, R2, 0x59, !P6 ;  /* 0x000000590200780c */ /* 0x000fe200077c4270 */
[----:B0-----:R-:W-:-:S03]  /*59a0*/  IMAD.IADD R2, R138, 0x1, R11 ;  /* 0x000000018a027824 */ /* 0x001fc600078e020b */
[----:B------:R-:W-:Y:S01]  /*59b0*/  ISETP.LT.OR P6, PT, R0, 0x5a, P6 ;  /* 0x0000005a0000780c */ /* 0x000fe200037c1670 */
[----:B------:R-:W-:-:S03]  /*59c0*/  IMAD.IADD R0, R136, 0x1, R11 ;  /* 0x0000000188007824 */ /* 0x000fc600078e020b */
[----:B------:R-:W-:Y:S02]  /*59d0*/  FSEL R133, R133, -INF , !P6 ;  /* 0xff80000085857808 */ /* 0x000fe40007000000 */
[----:B------:R-:W-:-:S13]  /*59e0*/  LOP3.LUT P6, RZ, R18, 0x80000, RZ, 0xc0, !PT ;  /* 0x0008000012ff7812 */ /* 0x000fda00078cc0ff */
[----:B------:R-:W-:Y:S05]  /*59f0*/  @!P6 BRA `(.L_x_1009) ;  /* 0x000000000058e947 */ /* 0x000fea0003800000 */
        /* <DEDUP_REMOVED lines=13> */
.L_x_1011:
[----:B------:R-:W-:-:S05]  /*5ad0*/  IMAD.U32 R88, RZ, RZ, UR6 ;  /* 0x00000006ff587e24 */ /* 0x000fca000f8e00ff */
[----:B------:R-:W-:-:S13]  /*5ae0*/  ISETP.NE.AND P6, PT, R88, 0x1, PT ;  /* 0x000000015800780c */ /* 0x000fda0003fc5270 */
[----:B------:R-:W0:Y:S02]  /*5af0*/  @P6 LDC.64 R142, c[0x0][0x9e8] ;  /* 0x00027a00ff8e6b82 */ /* 0x000e240000000a00 */
[----:B0-----:R-:W-:-:S05]  /*5b00*/  @P6 IMAD.HI.U32 R12, R11, R142, RZ ;  /* 0x0000008e0b0c6227 */ /* 0x001fca00078e00ff */
[----:B------:R-:W-:-:S07]  /*5b10*/  @P6 SHF.R.U32.HI R11, RZ, R143, R12 ;  /* 0x0000008fff0b6219 */ /* 0x000fce000001160c */
.L_x_1012:
[----:B------:R-:W-:Y:S05]  /*5b20*/  BSYNC B0 ;  /* 0x0000000000007941 */ /* 0x000fea0003800000 */
.L_x_1010:
[----:B------:R-:W-:-:S05]  /*5b30*/  IMAD R11, R11, R88, R140 ;  /* 0x000000580b0b7224 */ /* 0x000fca00078e028c */
[----:B------:R-:W-:Y:S02]  /*5b40*/  VIADDMNMX R0, R11, R88, R0, PT ;  /* 0x000000580b007246 */ /* 0x000fe40003800100 */
[----:B------:R-:W-:-:S07]  /*5b50*/  VIMNMX R2, R2, R11, !PT ;  /* 0x0000000b02027248 */ /* 0x000fce0007fe0100 */
.L_x_1009:
[C---:B------:R-:W-:Y:S02]  /*5b60*/  ISETP.GT.AND P1, PT, R2.reuse, 0x1, !P1 ;  /* 0x000000010200780c */ /* 0x040fe40004f24270 */
[----:B------:R-:W-:Y:S02]  /*5b70*/  ISETP.GT.AND P2, PT, R2, 0x8, !P2 ;  /* 0x000000080200780c */ /* 0x000fe40005744270 */
        /* <DEDUP_REMOVED lines=32> */
[----:B------:R-:W-:Y:S02]  /*5d80*/  ISETP.NE.AND P2, PT, R151, RZ, PT ;  /* 0x000000ff9700720c */ /* 0x000fe40003f45270 */
        /* <DEDUP_REMOVED lines=31> */
[----:B------:R-:W-:Y:S02]  /*5f80*/  ISETP.GT.AND P1, PT, R2, 0x30, !P1 ;  /* 0x000000300200780c */ /* 0x000fe40004f24270 */
[----:B------:R-:W-:Y:S02]  /*5f90*/  FMNMX.FTZ R12, R101, R12, !PT ;  /* 0x0000000c650c7209 */ /* 0x000fe40007810000 */
[----:B------:R-:W-:Y:S02]  /*5fa0*/  ISETP.LT.OR P1, PT, R0, 0x31, P1 ;  /* 0x000000310000780c */ /* 0x000fe40000f21670 */
[----:B------:R-:W-:Y:S02]  /*5fb0*/  FMNMX.FTZ R88, R133, R12, !PT ;  /* 0x0000000c85587209 */ /* 0x000fe40007810000 */
[----:B------:R-:W-:Y:S01]  /*5fc0*/  FSEL R155, R114, -INF , !P1 ;  /* 0xff800000729b7808 */ /* 0x000fe20004800000 */
[----:B------:R-:W0:Y:S01]  /*5fd0*/  LDC R12, c[0x0][0x988] ;  /* 0x00026200ff0c7b82 */ /* 0x000e220000000800 */
[----:B------:R-:W-:Y:S01]  /*5fe0*/  ISETP.NE.AND P1, PT, R112, RZ, PT ;  /* 0x000000ff7000720c */ /* 0x000fe20003f25270 */
[----:B------:R-:W1:Y:S01]  /*5ff0*/  SHFL.BFLY PT, R11, R88, 0x2, 0x1f ;  /* 0x0c401f00580b7f89 */ /* 0x000e6200000e0000 */
[----:B------:R-:W-:-:S02]  /*6000*/  ISETP.NE.AND P6, PT, R124, RZ, PT ;  /* 0x000000ff7c00720c */ /* 0x000fc40003fc5270 */
[C---:B------:R-:W-:Y:S02]  /*6010*/  ISETP.GT.AND P1, PT, R2.reuse, 0x31, !P1 ;  /* 0x000000310200780c */ /* 0x040fe40004f24270 */
[----:B------:R-:W-:Y:S02]  /*6020*/  ISETP.GT.AND P3, PT, R2, 0x50, !P3 ;  /* 0x000000500200780c */ /* 0x000fe40005f64270 */
[C---:B------:R-:W-:Y:S02]  /*6030*/  ISETP.LT.OR P1, PT, R0.reuse, 0x32, P1 ;  /* 0x000000320000780c */ /* 0x040fe40000f21670 */
[----:B------:R-:W-:Y:S02]  /*6040*/  ISETP.LT.OR P3, PT, R0, 0x51, P3 ;  /* 0x000000510000780c */ /* 0x000fe40001f61670 */
[----:B------:R-:W-:Y:S02]  /*6050*/  FSEL R115, R115, -INF , !P1 ;  /* 0xff80000073737808 */ /* 0x000fe40004800000 */
[----:B------:R-:W-:-:S02]  /*6060*/  ISETP.NE.AND P1, PT, R152, RZ, PT ;  /* 0x000000ff9800720c */ /* 0x000fc40003f25270 */
[C---:B------:R-:W-:Y:S02]  /*6070*/  ISETP.GT.AND P4, PT, R2.reuse, 0x51, !P4 ;  /* 0x000000510200780c */ /* 0x040fe40006784270 */
[----:B------:R-:W-:Y:S02]  /*6080*/  ISETP.GT.AND P1, PT, R2, 0x38, !P1 ;  /* 0x000000380200780c */ /* 0x000fe40004f24270 */
[----:B------:R-:W-:Y:S02]  /*6090*/  FSEL R165, R130, -INF , !P3 ;  /* 0xff80000082a57808 */ /* 0x000fe40005800000 */
[----:B------:R-:W-:Y:S02]  /*60a0*/  ISETP.LT.OR P1, PT, R0, 0x39, P1 ;  /* 0x000000390000780c */ /* 0x000fe40000f21670 */
[----:B------:R-:W-:Y:S02]  /*60b0*/  ISETP.GT.AND P5, PT, R2, 0x58, !P5 ;  /* 0x000000580200780c */ /* 0x000fe40006fa4270 */
[----:B------:R-:W-:-:S02]  /*60c0*/  FSEL R157, R118, -INF , !P1 ;  /* 0xff800000769d7808 */ /* 0x000fc40004800000 */
[----:B------:R-:W-:Y:S02]  /*60d0*/  ISETP.NE.AND P1, PT, R116, RZ, PT ;  /* 0x000000ff7400720c */ /* 0x000fe40003f25270 */
[----:B------:R-:W-:Y:S02]  /*60e0*/  ISETP.LT.OR P4, PT, R0, 0x52, P4 ;  /* 0x000000520000780c */ /* 0x000fe40002781670 */
[----:B------:R-:W-:Y:S02]  /*60f0*/  ISETP.GT.AND P1, PT, R2, 0x39, !P1 ;  /* 0x000000390200780c */ /* 0x000fe40004f24270 */
[C---:B------:R-:W-:Y:S02]  /*6100*/  ISETP.LT.OR P5, PT, R0.reuse, 0x59, P5 ;  /* 0x000000590000780c */ /* 0x040fe40002fa1670 */
[----:B------:R-:W-:-:S04]  /*6110*/  ISETP.LT.OR P1, PT, R0, 0x3a, P1 ;  /* 0x0000003a0000780c */ /* 0x000fc80000f21670 */
[----:B------:R-:W-:Y:S02]  /*6120*/  FSEL R119, R119, -INF , !P1 ;  /* 0xff80000077777808 */ /* 0x000fe40004800000 */
[----:B------:R-:W-:-:S04]  /*6130*/  ISETP.NE.AND P1, PT, R154, RZ, PT ;  /* 0x000000ff9a00720c */ /* 0x000fc80003f25270 */
[----:B------:R-:W-:-:S04]  /*6140*/  ISETP.GT.AND P1, PT, R2, 0x40, !P1 ;  /* 0x000000400200780c */ /* 0x000fc80004f24270 */
[----:B------:R-:W-:-:S04]  /*6150*/  ISETP.LT.OR P1, PT, R0, 0x41, P1 ;  /* 0x000000410000780c */ /* 0x000fc80000f21670 */
[----:B------:R-:W-:Y:S02]  /*6160*/  FSEL R159, R122, -INF , !P1 ;  /* 0xff8000007a9f7808 */ /* 0x000fe40004800000 */
[----:B------:R-:W-:-:S04]  /*6170*/  ISETP.NE.AND P1, PT, R120, RZ, PT ;  /* 0x000000ff7800720c */ /* 0x000fc80003f25270 */
[----:B------:R-:W-:-:S04]  /*6180*/  ISETP.GT.AND P1, PT, R2, 0x41, !P1 ;  /* 0x000000410200780c */ /* 0x000fc80004f24270 */
[----:B------:R-:W-:-:S04]  /*6190*/  ISETP.LT.OR P1, PT, R0, 0x42, P1 ;  /* 0x000000420000780c */ /* 0x000fc80000f21670 */
[----:B------:R-:W-:Y:S02]  /*61a0*/  FSEL R123, R123, -INF , !P1 ;  /* 0xff8000007b7b7808 */ /* 0x000fe40004800000 */
[----:B------:R-:W-:-:S04]  /*61b0*/  ISETP.GT.AND P1, PT, R2, 0x48, !P2 ;  /* 0x000000480200780c */ /* 0x000fc80005724270 */
[----:B------:R-:W-:-:S04]  /*61c0*/  ISETP.LT.OR P1, PT, R0, 0x49, P1 ;  /* 0x000000490000780c */ /* 0x000fc80000f21670 */
[----:B------:R-:W-:Y:S02]  /*61d0*/  FSEL R161, R126, -INF , !P1 ;  /* 0xff8000007ea17808 */ /* 0x000fe40004800000 */
[----:B------:R-:W-:Y:S02]  /*61e0*/  ISETP.GT.AND P1, PT, R2, 0x49, !P6 ;  /* 0x000000490200780c */ /* 0x000fe40007724270 */
[----:B------:R-:W-:Y:S02]  /*61f0*/  ISETP.NE.AND P6, PT, R92, RZ, PT ;  /* 0x000000ff5c00720c */ /* 0x000fe40003fc5270 */
[----:B------:R-:W-:Y:S02]  /*6200*/  ISETP.LT.OR P1, PT, R0, 0x4a, P1 ;  /* 0x0000004a0000780c */ /* 0x000fe40000f21670 */
[----:B-1----:R-:W-:Y:S02]  /*6210*/  FMNMX.FTZ R92, R88, R11, !PT ;  /* 0x0000000b585c7209 */ /* 0x002fe40007810000 */
[----:B------:R-:W-:-:S02]  /*6220*/  FSEL R127, R127, -INF , !P1 ;  /* 0xff8000007f7f7808 */ /* 0x000fc40004800000 */
[----:B------:R-:W-:Y:S01]  /*6230*/  ISETP.GT.AND P1, PT, R2, RZ, !P6 ;  /* 0x000000ff0200720c */ /* 0x000fe20007724270 */
[----:B------:R-:W1:Y:S01]  /*6240*/  SHFL.BFLY PT, R11, R92, 0x1, 0x1f ;  /* 0x0c201f005c0b7f89 */ /* 0x000e6200000e0000 */
[----:B------:R-:W-:Y:S02]  /*6250*/  ISETP.NE.AND P6, PT, R128, RZ, PT ;  /* 0x000000ff8000720c */ /* 0x000fe40003fc5270 */
[----:B------:R-:W-:Y:S02]  /*6260*/  ISETP.LT.OR P1, PT, R0, 0x1, P1 ;  /* 0x000000010000780c */ /* 0x000fe40000f21670 */
[----:B------:R-:W-:Y:S02]  /*6270*/  ISETP.GT.AND P2, PT, R2, 0x59, !P6 ;  /* 0x000000590200780c */ /* 0x000fe40007744270 */
[----:B------:R-:W-:Y:S02]  /*6280*/  FSEL R90, R90, -INF , !P1 ;  /* 0xff8000005a5a7808 */ /* 0x000fe40004800000 */
[----:B------:R-:W-:-:S02]  /*6290*/  ISETP.LT.OR P2, PT, R0, 0x5a, P2 ;  /* 0x0000005a0000780c */ /* 0x000fc40001741670 */
[----:B------:R-:W-:Y:S02]  /*62a0*/  FMNMX.FTZ R88, R90, R15, !PT ;  /* 0x0000000f5a587209 */ /* 0x000fe40007810000 */
[----:B------:R-:W-:Y:S02]  /*62b0*/  FSEL R135, R135, -INF , !P2 ;  /* 0xff80000087877808 */ /* 0x000fe40005000000 */
[----:B------:R-:W-:-:S04]  /*62c0*/  FMNMX.FTZ R88, R91, R88, !PT ;  /* 0x000000585b587209 */ /* 0x000fc80007810000 */
[----:B------:R-:W-:-:S04]  /*62d0*/  FMNMX.FTZ R88, R141, R88, !PT ;  /* 0x000000588d587209 */ /* 0x000fc80007810000 */
[----:B------:R-:W-:Y:S02]  /*62e0*/  FMNMX.FTZ R88, R95, R88, !PT ;  /* 0x000000585f587209 */ /* 0x000fe40007810000 */
[----:B-1----:R-:W-:Y:S02]  /*62f0*/  FMNMX.FTZ R11, R92, R11, !PT ;  /* 0x0000000b5c0b7209 */ /* 0x002fe40007810000 */
[----:B------:R-:W-:Y:S02]  /*6300*/  FMNMX.FTZ R88, R143, R88, !PT ;  /* 0x000000588f587209 */ /* 0x000fe40007810000 */
[C---:B------:R-:W-:Y:S01]  /*6310*/  FSETP.NEU.FTZ.AND P1, PT, R11.reuse, -INF , PT ;  /* 0xff8000000b00780b */ /* 0x040fe20003f3d000 */
[----:B0-----:R-:W-:Y:S01]  /*6320*/  FMUL.FTZ R94, R11, R12 ;  /* 0x0000000c0b5e7220 */ /* 0x001fe20000410000 */
[----:B------:R-:W-:-:S04]  /*6330*/  FMNMX.FTZ R88, R99, R88, !PT ;  /* 0x0000005863587209 */ /* 0x000fc80007810000 */
[----:B------:R-:W-:Y:S02]  /*6340*/  FMNMX.FTZ R88, R147, R88, !PT ;  /* 0x0000005893587209 */ /* 0x000fe40007810000 */
[----:B------:R-:W-:Y:S02]  /*6350*/  FSEL R94, R94, RZ, P1 ;  /* 0x000000ff5e5e7208 */ /* 0x000fe40000800000 */
[----:B------:R-:W-:-:S03]  /*6360*/  FMNMX.FTZ R88, R103, R88, !PT ;  /* 0x0000005867587209 */ /* 0x000fc60007810000 */
[--C-:B------:R-:W-:Y:S01]  /*6370*/  FFMA.FTZ R2, R139, R12, -R94.reuse ;  /* 0x0000000c8b027223 */ /* 0x100fe2000001085e */
[----:B------:R-:W-:Y:S01]  /*6380*/  FMNMX.FTZ R88, R151, R88, !PT ;  /* 0x0000005897587209 */ /* 0x000fe20007810000 */
[-CC-:B------:R-:W-:Y:S01]  /*6390*/  FFMA.FTZ R148, R145, R12.reuse, -R94.reuse ;  /* 0x0000000c91947223 */ /* 0x180fe2000001085e */
[----:B------:R-:W-:Y:S01]  /*63a0*/  FSEL R139, R131, -INF , !P4 ;  /* 0xff800000838b7808 */ /* 0x000fe20006000000 */
[--C-:B------:R-:W-:Y:S01]  /*63b0*/  FFMA.FTZ R150, R137, R12, -R94.reuse ;  /* 0x0000000c89967223 */ /* 0x100fe2000001085e */
[----:B------:R-:W-:Y:S01]  /*63c0*/  FMNMX.FTZ R88, R107, R88, !PT ;  /* 0x000000586b587209 */ /* 0x000fe20007810000 */
[-CC-:B------:R-:W-:Y:S01]  /*63d0*/  FFMA.FTZ R142, R13, R12.reuse, -R94.reuse ;  /* 0x0000000c0d8e7223 */ /* 0x180fe2000001085e */
[----:B------:R-:W-:Y:S01]  /*63e0*/  FSEL R145, R134, -INF , !P5 ;  /* 0xff80000086917808 */ /* 0x000fe20006800000 */
[--C-:B------:R-:W-:Y:S01]  /*63f0*/  FFMA.FTZ R146, R93, R12, -R94.reuse ;  /* 0x0000000c5d927223 */ /* 0x100fe2000001085e */
[----:B------:R-:W-:Y:S01]  /*6400*/  FMNMX.FTZ R88, R153, R88, !PT ;  /* 0x0000005899587209 */ /* 0x000fe20007810000 */
[----:B------:R0:W-:Y:S01]  /*6410*/  MUFU.EX2 R131, R2 ;  /* 0x0000000200837308 */ /* 0x0001e20000000800 */
[-CC-:B------:R-:W-:Y:S01]  /*6420*/  FFMA.FTZ R93, R117, R12.reuse, -R94.reuse ;  /* 0x0000000c755d7223 */ /* 0x180fe2000001085e */
[----:B------:R-:W-:Y:S01]  /*6430*/  FSEL R117, R11, RZ, P1 ;  /* 0x000000ff0b757208 */ /* 0x000fe20000800000 */
[--C-:B------:R-:W-:Y:S01]  /*6440*/  FFMA.FTZ R171, R171, R12, -R94.reuse ;  /* 0x0000000cabab7223 */ /* 0x100fe2000001085e */
[----:B------:R-:W-:Y:S01]  /*6450*/  FMNMX.FTZ R88, R111, R88, !PT ;  /* 0x000000586f587209 */ /* 0x000fe20007810000 */
[-CC-:B------:R-:W-:Y:S01]  /*6460*/  FFMA.FTZ R156, R177, R12.reuse, -R94.reuse ;  /* 0x0000000cb19c7223 */ /* 0x180fe2000001085e */
[----:B------:R-:W-:Y:S01]  /*6470*/  FFMA.FTZ R158, R175, R12, -R94 ;  /* 0x0000000caf9e7223 */ /* 0x000fe2000001085e */
[----:B------:R-:W-:Y:S01]  /*6480*/  FADD.FTZ R117, -R117, R20 ;  /* 0x0000001475757221 */ /* 0x000fe20000010100 */
        /* <DEDUP_REMOVED lines=25> */
[----:B------:R-:W-:Y:S03]  /*6620*/  MUFU.EX2 R173, R173 ;  /* 0x000000ad00ad7308 */ /* 0x000fe60000000800 */
[----:B------:R-:W-:-:S04]  /*6630*/  FMNMX.FTZ R88, R127, R88, !PT ;  /* 0x000000587f587209 */ /* 0x000fc80007810000 */
[----:B------:R-:W-:Y:S01]  /*6640*/  FMNMX.FTZ R88, R165, R88, !PT ;  /* 0x00000058a5587209 */ /* 0x000fe20007810000 */
[----:B------:R-:W-:Y:S03]  /*6650*/  MUFU.EX2 R152, R152 ;  /* 0x0000009800987308 */ /* 0x000fe60000000800 */
[----:B------:R-:W-:-:S04]  /*6660*/  FMNMX.FTZ R88, R139, R88, !PT ;  /* 0x000000588b587209 */ /* 0x000fc80007810000 */
[----:B------:R-:W-:Y:S01]  /*6670*/  FMNMX.FTZ R88, R145, R88, !PT ;  /* 0x0000005891587209 */ /* 0x000fe20007810000 */
[----:B------:R-:W-:Y:S03]  /*6680*/  MUFU.EX2 R167, R167 ;  /* 0x000000a700a77308 */ /* 0x000fe60000000800 */
[----:B------:R-:W-:-:S05]  /*6690*/  FMNMX.FTZ R88, R135, R88, !PT ;  /* 0x0000005887587209 */ /* 0x000fca0007810000 */
[----:B------:R-:W1:Y:S01]  /*66a0*/  SHFL.BFLY PT, R137, R88, 0x2, 0x1f ;  /* 0x0c401f0058897f89 */ /* 0x000e6200000e0000 */
[----:B------:R-:W-:Y:S08]  /*66b0*/  MUFU.EX2 R154, R154 ;  /* 0x0000009a009a7308 */ /* 0x000ff00000000800 */
[----:B------:R-:W-:Y:S08]  /*66c0*/  MUFU.EX2 R149, R149 ;  /* 0x0000009500957308 */ /* 0x000ff00000000800 */
[----:B------:R-:W-:Y:S01]  /*66d0*/  MUFU.EX2 R148, R148 ;  /* 0x0000009400947308 */ /* 0x000fe20000000800 */
[----:B-1----:R-:W-:-:S07]  /*66e0*/  FMNMX.FTZ R137, R88, R137, !PT ;  /* 0x0000008958897209 */ /* 0x002fce0007810000 */
[----:B------:R-:W-:Y:S01]  /*66f0*/  MUFU.EX2 R150, R150 ;  /* 0x0000009600967308 */ /* 0x000fe20000000800 */
[----:B------:R-:W1:Y:S07]  /*6700*/  SHFL.BFLY PT, R0, R137, 0x1, 0x1f ;  /* 0x0c201f0089007f89 */ /* 0x000e6e00000e0000 */
[----:B------:R-:W-:Y:S08]  /*6710*/  MUFU.EX2 R109, R109 ;  /* 0x0000006d006d7308 */ /* 0x000ff00000000800 */
[----:B------:R-:W-:Y:S08]  /*6720*/  MUFU.EX2 R144, R144 ;  /* 0x0000009000907308 */ /* 0x000ff00000000800 */
[----:B------:R-:W-:Y:S01]  /*6730*/  MUFU.EX2 R89, R89 ;  /* 0x0000005900597308 */ /* 0x000fe20000000800 */
[----:B-1----:R-:W-:Y:S01]  /*6740*/  FMNMX.FTZ R13, R137, R0, !PT ;  /* 0x00000000890d7209 */ /* 0x002fe20007810000 */
[----:B------:R-:W-:-:S03]  /*6750*/  FMUL.FTZ R0, R117, R12 ;  /* 0x0000000c75007220 */ /* 0x000fc60000410000 */
[C---:B------:R-:W-:Y:S01]  /*6760*/  FSETP.NEU.FTZ.AND P1, PT, R13.reuse, -INF , PT ;  /* 0xff8000000d00780b */ /* 0x040fe20003f3d000 */
[C---:B0-----:R-:W-:Y:S02]  /*6770*/  FMUL.FTZ R2, R13.reuse, R12 ;  /* 0x0000000c0d027220 */ /* 0x041fe40000410000 */
[----:B------:R-:W-:Y:S03]  /*6780*/  MUFU.EX2 R146, R146 ;  /* 0x0000009200927308 */ /* 0x000fe60000000800 */
[----:B------:R-:W-:Y:S02]  /*6790*/  FSEL R92, R2, RZ, P1 ;  /* 0x000000ff025c7208 */ /* 0x000fe40000800000 */
[----:B------:R-:W-:-:S03]  /*67a0*/  FSEL R2, R13, RZ, P1 ;  /* 0x000000ff0d027208 */ /* 0x000fc60000800000 */
[----:B------:R-:W0:Y:S01]  /*67b0*/  MUFU.EX2 R0, R0 ;  /* 0x0000000000007308 */ /* 0x000e220000000800 */
[-CC-:B------:R-:W-:Y:S01]  /*67c0*/  FFMA.FTZ R117, R90, R12.reuse, -R92.reuse ;  /* 0x0000000c5a757223 */ /* 0x180fe2000001085c */
[-CC-:B------:R-:W-:Y:S01]  /*67d0*/  FFMA.FTZ R88, R91, R12.reuse, -R92.reuse ;  /* 0x0000000c5b587223 */ /* 0x180fe2000001085c */
[----:B------:R-:W-:Y:S01]  /*67e0*/  FADD.FTZ R15, -R2, R15 ;  /* 0x0000000f020f7221 */ /* 0x000fe20000010100 */
[-CC-:B------:R-:W-:Y:S01]  /*67f0*/  FFMA.FTZ R20, R141, R12.reuse, -R92.reuse ;  /* 0x0000000c8d147223 */ /* 0x180fe2000001085c */
[-CC-:B------:R-:W-:Y:S01]  /*6800*/  FFMA.FTZ R95, R95, R12.reuse, -R92.reuse ;  /* 0x0000000c5f5f7223 */ /* 0x180fe2000001085c */
[-CC-:B------:R-:W-:Y:S01]  /*6810*/  FFMA.FTZ R143, R143, R12.reuse, -R92.reuse ;  /* 0x0000000c8f8f7223 */ /* 0x180fe2000001085c */
[-C--:B------:R-:W-:Y:S01]  /*6820*/  FMUL.FTZ R15, R15, R12.reuse ;  /* 0x0000000c0f0f7220 */ /* 0x080fe20000410000 */
        /* <DEDUP_REMOVED lines=9> */
[----:B0-----:R-:W-:Y:S01]  /*68c0*/  FFMA.FTZ R7, R0, R7, R171 ;  /* 0x0000000700077223 */ /* 0x001fe200000100ab */
[-CC-:B------:R-:W-:Y:S01]  /*68d0*/  FFMA.FTZ R155, R155, R12.reuse, -R92.reuse ;  /* 0x0000000c9b9b7223 */ /* 0x180fe2000001085c */
[-CC-:B------:R-:W-:Y:S01]  /*68e0*/  FFMA.FTZ R115, R115, R12.reuse, -R92.reuse ;  /* 0x0000000c73737223 */ /* 0x180fe2000001085c */
[-CC-:B------:R-:W-:Y:S01]  /*68f0*/  FFMA.FTZ R157, R157, R12.reuse, -R92.reuse ;  /* 0x0000000c9d9d7223 */ /* 0x180fe2000001085c */
[----:B------:R-:W-:Y:S01]  /*6900*/  FADD.FTZ R7, R156, R7 ;  /* 0x000000079c077221 */ /* 0x000fe20000010000 */
        /* <DEDUP_REMOVED lines=9> */
[----:B------:R-:W-:Y:S01]  /*69a0*/  FFMA.FTZ R92, R135, R12, -R92 ;  /* 0x0000000c875c7223 */ /* 0x000fe2000001085c */
[----:B------:R-:W2:Y:S01]  /*69b0*/  MUFU.EX2 R20, R20 ;  /* 0x0000001400147308 */ /* 0x000ea20000000800 */
[----:B-1----:R-:W-:Y:S01]  /*69c0*/  FFMA.FTZ R91, R2, R6, R117 ;  /* 0x00000006025b7223 */ /* 0x002fe20000010075 */
[----:B------:R-:W-:-:S04]  /*69d0*/  FADD.FTZ R6, R158, R7 ;  /* 0x000000079e067221 */ /* 0x000fc80000010000 */
[----:B------:R-:W-:Y:S02]  /*69e0*/  FADD.FTZ R7, R173, R6 ;  /* 0x00000006ad077221 */ /* 0x000fe40000010000 */
[----:B------:R-:W1:Y:S01]  /*69f0*/  MUFU.EX2 R95, R95 ;  /* 0x0000005f005f7308 */ /* 0x000e620000000800 */
[----:B0-----:R-:W-:Y:S01]  /*6a00*/  FADD.FTZ R91, R88, R91 ;  /* 0x0000005b585b7221 */ /* 0x001fe20000010000 */
[----:B------:R-:W-:-:S04]  /*6a10*/  FADD.FTZ R6, R152, R7 ;  /* 0x0000000798067221 */ /* 0x000fc80000010000 */
[----:B------:R-:W-:Y:S02]  /*6a20*/  FADD.FTZ R7, R167, R6 ;  /* 0x00000006a7077221 */ /* 0x000fe40000010000 */
[----:B------:R-:W0:Y:S01]  /*6a30*/  MUFU.EX2 R90, R143 ;  /* 0x0000008f005a7308 */ /* 0x000e220000000800 */
[----:B--2---:R-:W-:Y:S01]  /*6a40*/  FADD.FTZ R91, R20, R91 ;  /* 0x0000005b145b7221 */ /* 0x004fe20000010000 */
[----:B------:R-:W-:-:S04]  /*6a50*/  FADD.FTZ R6, R154, R7 ;  /* 0x000000079a067221 */ /* 0x000fc80000010000 */
[----:B------:R-:W-:Y:S02]  /*6a60*/  FADD.FTZ R7, R149, R6 ;  /* 0x0000000695077221 */ /* 0x000fe40000010000 */
[----:B------:R-:W2:Y:S01]  /*6a70*/  MUFU.EX2 R99, R99 ;  /* 0x0000006300637308 */ /* 0x000ea20000000800 */
[----:B-1----:R-:W-:Y:S01]  /*6a80*/  FADD.FTZ R91, R95, R91 ;  /* 0x0000005b5f5b7221 */ /* 0x002fe20000010000 */
        /* <DEDUP_REMOVED lines=12> */
[----:B------:R-:W-:-:S06]  /*6b50*/  FADD.FTZ R6, R146, R7 ;  /* 0x0000000792067221 */ /* 0x000fcc0000010000 */
[----:B------:R-:W1:Y:S01]  /*6b60*/  MUFU.EX2 R107, R107 ;  /* 0x0000006b006b7308 */ /* 0x000e620000000800 */
[----:B0-----:R-:W-:-:S07]  /*6b70*/  FADD.FTZ R91, R103, R91 ;  /* 0x0000005b675b7221 */ /* 0x001fce0000010000 */
[----:B------:R-:W0:Y:S01]  /*6b80*/  MUFU.EX2 R98, R153 ;  /* 0x0000009900627308 */ /* 0x000e220000000800 */
[----:B--2---:R-:W-:-:S07]  /*6b90*/  FADD.FTZ R91, R96, R91 ;  /* 0x0000005b605b7221 */ /* 0x004fce0000010000 */
[----:B------:R-:W2:Y:S01]  /*6ba0*/  MUFU.EX2 R111, R111 ;  /* 0x0000006f006f7308 */ /* 0x000ea20000000800 */
[----:B-1----:R-:W-:-:S07]  /*6bb0*/  FADD.FTZ R91, R107, R91 ;  /* 0x0000005b6b5b7221 */ /* 0x002fce0000010000 */
        /* <DEDUP_REMOVED lines=41> */
[----:B-1----:R-:W-:Y:S01]  /*6e50*/  FADD.FTZ R91, R110, R91 ;  /* 0x0000005b6e5b7221 */ /* 0x002fe20000010000 */
[----:B0-----:R-:W-:-:S03]  /*6e60*/  FADD.FTZ R7, R101, R6 ;  /* 0x0000000665077221 */ /* 0x001fc60000010000 */
[----:B--2---:R-:W-:Y:S01]  /*6e70*/  FADD.FTZ R6, R92, R91 ;  /* 0x0000005b5c067221 */ /* 0x004fe20000010000 */
[----:B------:R-:W-:Y:S06]  /*6e80*/  @!P0 BRA `(.L_x_1013) ;  /* 0x0000000000048947 */ /* 0x000fec0003800000 */
[----:B------:R-:W-:Y:S01]  /*6e90*/  BPT.TRAP 0x1 ;  /* 0x000000040000795c */ /* 0x000fe20000300000 */
.L_x_1013:
[----:B------:R-:W-:Y:S01]  /*6ea0*/  UIADD3 UR10, UR10, 0x2a860, URZ ;  /* 0x0002a8600a0a7890 */ /* 0x000fe2000fffe03f */
[C---:B------:R-:W-:Y:S01]  /*6eb0*/  ISETP.GT.AND P1, PT, R14.reuse, R21, PT ;  /* 0x000000150e00720c */ /* 0x040fe20003f24270 */
[----:B------:R-:W-:Y:S01]  /*6ec0*/  UMOV UR5, UR4 ;  /* 0x0000000400057c82 */ /* 0x000fe20008000000 */
[----:B------:R-:W-:Y:S01]  /*6ed0*/  F2FP.F16.F32.PACK_AB R159, R95, R20 ;  /* 0x000000145f9f723e */ /* 0x000fe200000000ff */
[----:B------:R-:W-:Y:S01]  /*6ee0*/  UPRMT UR10, UR61, 0x654, UR10 ;  /* 0x000006543d0a7896 */ /* 0x000fe2000800000a */
[----:B------:R-:W-:Y:S01]  /*6ef0*/  F2FP.F16.F32.PACK_AB R154, R149, R154 ;  /* 0x0000009a959a723e */ /* 0x000fe200000000ff */
[----:B------:R-:W-:Y:S01]  /*6f00*/  VIADD R14, R14, 0xffffffff ;  /* 0xffffffff0e0e7836 */ /* 0x000fe20000000000 */
[----:B------:R-:W-:Y:S01]  /*6f10*/  F2FP.F16.F32.PACK_AB R156, R156, R171 ;  /* 0x000000ab9c9c723e */ /* 0x000fe200000000ff */
[----:B------:R-:W-:Y:S01]  /*6f20*/  IMAD.MOV.U32 R15, RZ, RZ, R13 ;  /* 0x000000ffff0f7224 */ /* 0x000fe200078e000d */
[----:B------:R-:W-:Y:S01]  /*6f30*/  F2FP.F16.F32.PACK_AB R157, R88, R117 ;  /* 0x00000075589d723e */ /* 0x000fe200000000ff */
[----:B------:R-:W-:Y:S01]  /*6f40*/  IMAD.MOV.U32 R20, RZ, RZ, R11 ;  /* 0x000000ffff147224 */ /* 0x000fe200078e000b */
[----:B------:R-:W-:Y:S01]  /*6f50*/  F2FP.F16.F32.PACK_AB R158, R173, R158 ;  /* 0x0000009ead9e723e */ /* 0x000fe200000000ff */
[----:B------:R-:W-:Y:S01]  /*6f60*/  IMAD.MOV.U32 R160, RZ, RZ, R3 ;  /* 0x000000ffffa07224 */ /* 0x000fe200078e0003 */
        /* <DEDUP_REMOVED lines=19> */
[----:B------:R-:W-:Y:S01]  /*70a0*/  F2FP.F16.F32.PACK_AB R139, R92, R110 ;  /* 0x0000006e5c8b723e */ /* 0x000fe200000000ff */
[----:B------:R-:W-:Y:S06]  /*70b0*/  @P1 BRA `(.L_x_1014) ;  /* 0xffffffd000bc1947 */ /* 0x000fec000383ffff */
.L_x_995:
[----:B------:R-:W-:Y:S01]  /*70c0*/  ISETP.NE.AND P2, PT, R23, 0x1, PT ;  /* 0x000000011700780c */ /* 0x000fe20003f45270 */
[----:B------:R-:W0:Y:S01]  /*70d0*/  S2R R15, SR_CTAID.X ;  /* 0x00000000000f7919 */ /* 0x000e220000002500 */
[----:B------:R-:W1:Y:S01]  /*70e0*/  LDC R89, c[0x0][0x2f0] ;  /* 0x0000bc00ff597b82 */ /* 0x000e620000000800 */
[----:B------:R-:W-:Y:S01]  /*70f0*/  UIADD3 UR11, -UR11, 0x1, URZ ;  /* 0x000000010b0b7890 */ /* 0x000fe2000fffe13f */
[----:B------:R-:W-:Y:S01]  /*7100*/  LOP3.LUT P1, RZ, R18, 0x80000, RZ, 0xc0, !PT ;  /* 0x0008000012ff7812 */ /* 0x000fe2000782c0ff */
[----:B------:R-:W-:-:S08]  /*7110*/  ULDC UR5, c[0x0][0x9dc] ;  /* 0x0002770000057ab9 */ /* 0x000fd00000000800 */
[----:B------:R-:W2:Y:S08]  /*7120*/  @P2 LDC R20, c[0x0][0x44c] ;  /* 0x00011300ff142b82 */ /* 0x000eb00000000800 */
[----:B------:R-:W3:Y:S01]  /*7130*/  @P2 LDC R21, c[0x0][0x450] ;  /* 0x00011400ff152b82 */ /* 0x000ee20000000800 */
[----:B-1----:R-:W-:Y:S01]  /*7140*/  IMAD R88, R16, R89, UR11 ;  /* 0x0000000b10587e24 */ /* 0x002fe2000f8e0259 */
[----:B0-----:R-:W-:-:S05]  /*7150*/  LEA R15, R15, 0x7f, 0x7 ;  /* 0x0000007f0f0f7811 */ /* 0x001fca00078e38ff */
[----:B--2---:R-:W-:-:S05]  /*7160*/  @P2 IMAD.HI.U32 R20, R15, R20, RZ ;  /* 0x000000140f142227 */ /* 0x004fca00078e00ff */
[----:B---3--:R-:W-:-:S05]  /*7170*/  @P2 SHF.R.U32.HI R15, RZ, R21, R20 ;  /* 0x00000015ff0f2219 */ /* 0x008fca0000011614 */
[----:B------:R-:W-:-:S04]  /*7180*/  IMAD.IADD R15, R88, 0x1, R15 ;  /* 0x00000001580f7824 */ /* 0x000fc800078e020f */
[----:B------:R-:W-:Y:S01]  /*7190*/  VIADD R20, R15, -UR5 ;  /* 0x800000050f147c36 */ /* 0x000fe20008000000 */
[----:B------:R-:W-:Y:S06]  /*71a0*/  @!P1 BRA `(.L_x_1015) ;  /* 0x0000000000449947 */ /* 0x000fec0003800000 */
[----:B------:R-:W-:-:S13]  /*71b0*/  ISETP.GT.AND P1, PT, R15, -0x1, PT ;  /* 0xffffffff0f00780c */ /* 0x000fda0003f24270 */
[----:B------:R-:W-:Y:S05]  /*71c0*/  @P1 BRA `(.L_x_1016) ;  /* 0x0000000000201947 */ /* 0x000fea0003800000 */
[----:B------:R-:W0:Y:S01]  /*71d0*/  LDC R90, c[0x0][0x9e4] ;  /* 0x00027900ff5a7b82 */ /* 0x000e220000000800 */
[----:B------:R-:W-:Y:S02]  /*71e0*/  LOP3.LUT R15, RZ, R15, RZ, 0x33, !PT ;  /* 0x0000000fff0f7212 */ /* 0x000fe400078e33ff */
[----:B0-----:R-:W-:-:S13]  /*71f0*/  ISETP.NE.AND P1, PT, R90, 0x1, PT ;  /* 0x000000015a00780c */ /* 0x001fda0003f25270 */
[----:B------:R-:W0:Y:S02]  /*7200*/  @P1 LDC.64 R88, c[0x0][0x9e8] ;  /* 0x00027a00ff581b82 */ /* 0x000e240000000a00 */
[----:B0-----:R-:W-:-:S05]  /*7210*/  @P1 IMAD.HI.U32 R88, R15, R88, RZ ;  /* 0x000000580f581227 */ /* 0x001fca00078e00ff */
[----:B------:R-:W-:-:S04]  /*7220*/  @P1 SHF.R.U32.HI R15, RZ, R89, R88 ;  /* 0x00000059ff0f1219 */ /* 0x000fc80000011658 */
[----:B------:R-:W-:Y:S01]  /*7230*/  LOP3.LUT R15, RZ, R15, RZ, 0x33, !PT ;  /* 0x0000000fff0f7212 */ /* 0x000fe200078e33ff */
[----:B------:R-:W-:Y:S06]  /*7240*/  BRA `(.L_x_1017) ;  /* 0x0000000000147947 */ /* 0x000fec0003800000 */
.L_x_1016:
[----:B------:R-:W0:Y:S02]  /*7250*/  LDC R90, c[0x0][0x9e4] ;  /* 0x00027900ff5a7b82 */ /* 0x000e240000000800 */
[----:B0-----:R-:W-:-:S13]  /*7260*/  ISETP.NE.AND P1, PT, R90, 0x1, PT ;  /* 0x000000015a00780c */ /* 0x001fda0003f25270 */
[----:B------:R-:W0:Y:S02]  /*7270*/  @P1 LDC.64 R88, c[0x0][0x9e8] ;  /* 0x00027a00ff581b82 */ /* 0x000e240000000a00 */
[----:B0-----:R-:W-:-:S05]  /*7280*/  @P1 IMAD.HI.U32 R88, R15, R88, RZ ;  /* 0x000000580f581227 */ /* 0x001fca00078e00ff */
[----:B------:R-:W-:-:S07]  /*7290*/  @P1 SHF.R.U32.HI R15, RZ, R89, R88 ;  /* 0x00000059ff0f1219 */ /* 0x000fce0000011658 */
.L_x_1017:
[----:B------:R-:W-:-:S05]  /*72a0*/  IMAD R15, R15, R90, RZ ;  /* 0x0000005a0f0f7224 */ /* 0x000fca00078e02ff */
[----:B------:R-:W-:-:S07]  /*72b0*/  VIMNMX R20, R20, R15, !PT ;  /* 0x0000000f14147248 */ /* 0x000fce0007fe0100 */
.L_x_1015:
[----:B------:R-:W-:-:S04]  /*72c0*/  VIADD R20, R20, 0x5f ;  /* 0x0000005f14147836 */ /* 0x000fc80000000000 */
[----:B------:R-:W-:-:S05]  /*72d0*/  IMAD.HI R20, R20, 0x2aaaaaab, RZ ;  /* 0x2aaaaaab14147827 */ /* 0x000fca00078e02ff */
[----:B------:R-:W-:-:S04]  /*72e0*/  SHF.R.U32.HI R15, RZ, 0x1f, R20 ;  /* 0x0000001fff0f7819 */ /* 0x000fc80000011614 */
[----:B------:R-:W-:-:S04]  /*72f0*/  LEA.HI.SX32 R20, R20, R15, 0x1c ;  /* 0x0000000f14147211 */ /* 0x000fc800078fe2ff */
[----:B------:R-:W-:-:S04]  /*7300*/  VIMNMX R15, R17, R20, !PT ;  /* 0x00000014110f7248 */ /* 0x000fc80007fe0100 */
[----:B------:R-:W-:-:S13]  /*7310*/  ISETP.GE.AND P1, PT, R14, R15, PT ;  /* 0x0000000f0e00720c */ /* 0x000fda0003f26270 */
[----:B------:R-:W-:Y:S05]  /*7320*/  @!P1 BRA `(.L_x_1018) ;  /* 0x0000001800ec9947 */ /* 0x000fea0003800000 */
[----:B------:R-:W-:Y:S01]  /*7330*/  IMAD.MOV.U32 R20, RZ, RZ, R13 ;  /* 0x000000ffff147224 */ /* 0x000fe200078e000d */
[----:B------:R-:W-:Y:S01]  /*7340*/  UMOV UR6, UR4 ;  /* 0x0000000400067c82 */ /* 0x000fe20008000000 */
[----:B------:R-:W-:Y:S02]  /*7350*/  IMAD.MOV.U32 R21, RZ, RZ, R11 ;  /* 0x000000ffff157224 */ /* 0x000fe400078e000b */
[----:B------:R-:W-:-:S07]  /*7360*/  IMAD.MOV.U32 R160, RZ, RZ, R3 ;  /* 0x000000ffffa07224 */ /* 0x000fce00078e0003 */
.L_x_1029:
[----:B------:R-:W-:-:S04]  /*7370*/  UIADD3 UR4, UR6, 0x1, URZ ;  /* 0x0000000106047890 */ /* 0x000fc8000fffe03f */
[----:B------:R-:W-:-:S04]  /*7380*/  UISETP.NE.AND UP0, UPT, UR4, 0x2, UPT ;  /* 0x000000020400788c */ /* 0x000fc8000bf05270 */
[----:B------:R-:W-:Y:S02]  /*7390*/  USEL UR5, URZ, 0x1, UP0 ;  /* 0x000000013f057887 */ /* 0x000fe40008000000 */
[----:B------:R-:W-:-:S04]  /*73a0*/  USEL UR4, UR4, URZ, UP0 ;  /* 0x0000003f04047287 */ /* 0x000fc80008000000 */
[----:B------:R-:W-:Y:S01]  /*73b0*/  LOP3.LUT R3, R160, UR5, RZ, 0x3c, !PT ;  /* 0x00000005a0037c12 */ /* 0x000fe2000f8e3cff */
[----:B------:R-:W-:Y:S07]  /*73c0*/  @!P0 BRA `(.L_x_1019) ;  /* 0x0000000000048947 */ /* 0x000fee0003800000 */
[----:B------:R-:W-:Y:S01]  /*73d0*/  BPT.TRAP 0x1 ;  /* 0x000000040000795c */ /* 0x000fe20000300000 */
.L_x_1019:
[----:B------:R-:W-:Y:S01]  /*73e0*/  ULEA UR5, UR4, UR38, 0x3 ;  /* 0x0000002604057291 */ /* 0x000fe2000f8e183f */
[----:B------:R-:W-:-:S08]  /*73f0*/  SHF.L.U32 R11, R3, 0x1f, RZ ;  /* 0x0000001f030b7819 */ /* 0x000fd000000006ff */
[----:B------:R0:W1:Y:S01]  /*7400*/  SYNCS.PHASECHK.TRANS64.TRYWAIT P1, [UR5+0x2a830], R11 ;  /* 0x02a8300bff0075a7 */ /* 0x0000620008020145 */
[----:B------:R-:W-:Y:S05]  /*7410*/  @!P0 BRA `(.L_x_1020) ;  /* 0x0000000000048947 */ /* 0x000fea0003800000 */
[----:B------:R-:W-:Y:S01]  /*7420*/  BPT.TRAP 0x1 ;  /* 0x000000040000795c */ /* 0x000fe20000300000 */
.L_x_1020:
[----:B-1----:R-:W-:Y:S05]  /*7430*/  @P1 BRA `(.L_x_1021) ;  /* 0x0000000000081947 */ /* 0x002fea0003800000 */
[----:B------:R-:W1:Y:S02]  /*7440*/  SYNCS.PHASECHK.TRANS64.TRYWAIT P1, [UR5+0x2a830], R11 ;  /* 0x02a8300bff0075a7 */ /* 0x000e640008020145 */
[----:B-1----:R-:W-:Y:S05]  /*7450*/  @!P1 BRA `(.L_x_1022) ;  /* 0x000000ac00409947 */ /* 0x002fea0003800000 */
.L_x_1021:
        /* <DEDUP_REMOVED lines=129> */
.L_x_1023:
[----:B------:R-:W-:Y:S01]  /*7c70*/  ULEA UR7, UR6, UR38, 0x3 ;  /* 0x0000002606077291 */ /* 0x000fe2000f8e183f */
[----:B------:R-:W-:-:S08]  /*7c80*/  SHF.L.U32 R0, R160, 0x1f, RZ ;  /* 0x0000001fa0007819 */ /* 0x000fd000000006ff */
[----:B------:R2:W3:Y:S01]  /*7c90*/  SYNCS.PHASECHK.TRANS64.TRYWAIT P1, [UR7+0x2a850], R0 ;  /* 0x02a85000ff0075a7 */ /* 0x0004e20008020147 */
[----:B------:R-:W-:Y:S05]  /*7ca0*/  @!P0 BRA `(.L_x_1024) ;  /* 0x0000000000048947 */ /* 0x000fea0003800000 */
[----:B------:R-:W-:Y:S01]  /*7cb0*/  BPT.TRAP 0x1 ;  /* 0x000000040000795c */ /* 0x000fe20000300000 */
.L_x_1024:
[----:B---3--:R-:W-:Y:S05]  /*7cc0*/  @P1 BRA `(.L_x_1025) ;  /* 0x0000000000081947 */ /* 0x008fea0003800000 */
[----:B------:R-:W3:Y:S02]  /*7cd0*/  SYNCS.PHASECHK.TRANS64.TRYWAIT P1, [UR7+0x2a850], R0 ;  /* 0x02a85000ff0075a7 */ /* 0x000ee40008020147 */
[----:B---3--:R-:W-:Y:S05]  /*7ce0*/  @!P1 BRA `(.L_x_1026) ;  /* 0x000000a400349947 */ /* 0x008fea0003800000 */
.L_x_1025:
        /* <DEDUP_REMOVED lines=38> */
.L_x_1027:
[----:B0-2---:R-:W-:Y:S01]  /*7f50*/  FMNMX.FTZ R0, R88, R21, !PT ;  /* 0x0000001558007209 */ /* 0x005fe20007810000 */
[----:B-1----:R-:W0:Y:S01]  /*7f60*/  LDC R12, c[0x0][0x988] ;  /* 0x00026200ff0c7b82 */ /* 0x002e220000000800 */
[----:B------:R-:W-:Y:S01]  /*7f70*/  FMNMX.FTZ R2, R90, R20, !PT ;  /* 0x000000145a027209 */ /* 0x000fe20007810000 */
[----:B------:R-:W-:Y:S01]  /*7f80*/  ULEA UR5, UR4, UR38, 0x3 ;  /* 0x0000002604057291 */ /* 0x000fe2000f8e183f */
[----:B------:R-:W-:Y:S02]  /*7f90*/  FMNMX.FTZ R11, R89, R0, !PT ;  /* 0x00000000590b7209 */ /* 0x000fe40007810000 */
[----:B------:R-:W-:Y:S01]  /*7fa0*/  FMNMX.FTZ R13, R91, R2, !PT ;  /* 0x000000025b0d7209 */ /* 0x000fe20007810000 */
[----:B------:R-:W-:Y:S01]  /*7fb0*/  UIADD3 UR5, UR5, 0x2a840, URZ ;  /* 0x0002a84005057890 */ /* 0x000fe2000fffe03f */
[----:B------:R-:W-:Y:S02]  /*7fc0*/  FMNMX.FTZ R0, R92, R11, !PT ;  /* 0x0000000b5c007209 */ /* 0x000fe40007810000 */
[----:B------:R-:W-:Y:S01]  /*7fd0*/  FMNMX.FTZ R2, R94, R13, !PT ;  /* 0x0000000d5e027209 */ /* 0x000fe20007810000 */
[----:B------:R-:W-:Y:S01]  /*7fe0*/  UPRMT UR5, UR61, 0x654, UR5 ;  /* 0x000006543d057896 */ /* 0x000fe20008000005 */
[----:B------:R-:W-:-:S02]  /*7ff0*/  FMNMX.FTZ R11, R93, R0, !PT ;  /* 0x000000005d0b7209 */ /* 0x000fc40007810000 */
[----:B------:R-:W-:Y:S02]  /*8000*/  FMNMX.FTZ R13, R95, R2, !PT ;  /* 0x000000025f0d7209 */ /* 0x000fe40007810000 */
[----:B------:R-:W-:Y:S02]  /*8010*/  FMNMX.FTZ R0, R96, R11, !PT ;  /* 0x0000000b60007209 */ /* 0x000fe40007810000 */
[----:B------:R-:W-:Y:S02]  /*8020*/  FMNMX.FTZ R2, R98, R13, !PT ;  /* 0x0000000d62027209 */ /* 0x000fe40007810000 */
[----:B------:R-:W-:Y:S01]  /*8030*/  FMNMX.FTZ R11, R97, R0, !PT ;  /* 0x00000000610b7209 */ /* 0x000fe20007810000 */
[----:B------:R-:W-:Y:S01]  /*8040*/  SYNCS.ARRIVE.TRANS64.RED.A1T0 RZ, [UR5], RZ ;  /* 0x000000ffffff79a7 */ /* 0x000fe20008100405 */
        /* <DEDUP_REMOVED lines=36> */
[----:B------:R-:W-:-:S03]  /*8290*/  FMNMX.FTZ R2, R135, R2, !PT ;  /* 0x0000000287027209 */ /* 0x000fc60007810000 */
[----:B------:R-:W1:Y:S04]  /*82a0*/  SHFL.BFLY PT, R11, R0, 0x2, 0x1f ;  /* 0x0c401f00000b7f89 */ /* 0x000e6800000e0000 */
[----:B------:R-:W2:Y:S01]  /*82b0*/  SHFL.BFLY PT, R13, R2, 0x2, 0x1f ;  /* 0x0c401f00020d7f89 */ /* 0x000ea200000e0000 */
[----:B-1----:R-:W-:Y:S02]  /*82c0*/  FMNMX.FTZ R136, R0, R11, !PT ;  /* 0x0000000b00887209 */ /* 0x002fe40007810000 */
[----:B--2---:R-:W-:-:S03]  /*82d0*/  FMNMX.FTZ R137, R2, R13, !PT ;  /* 0x0000000d02897209 */ /* 0x004fc60007810000 */
[----:B------:R-:W1:Y:S04]  /*82e0*/  SHFL.BFLY PT, R11, R136, 0x1, 0x1f ;  /* 0x0c201f00880b7f89 */ /* 0x000e6800000e0000 */
[----:B------:R-:W2:Y:S01]  /*82f0*/  SHFL.BFLY PT, R138, R137, 0x1, 0x1f ;  /* 0x0c201f00898a7f89 */ /* 0x000ea200000e0000 */
[----:B-1----:R-:W-:Y:S02]  /*8300*/  FMNMX.FTZ R11, R136, R11, !PT ;  /* 0x0000000b880b7209 */ /* 0x002fe40007810000 */
[----:B--2---:R-:W-:-:S03]  /*8310*/  FMNMX.FTZ R13, R137, R138, !PT ;  /* 0x0000008a890d7209 */ /* 0x004fc60007810000 */
[C---:B0-----:R-:W-:Y:S01]  /*8320*/  FMUL.FTZ R139, R11.reuse, R12 ;  /* 0x0000000c0b8b7220 */ /* 0x041fe20000410000 */
[----:B------:R-:W-:-:S03]  /*8330*/  FADD.FTZ R21, -R11, R21 ;  /* 0x000000150b157221 */ /* 0x000fc60000010100 */
[-CC-:B------:R-:W-:Y:S01]  /*8340*/  FFMA.FTZ R156, R89, R12.reuse, -R139.reuse ;  /* 0x0000000c599c7223 */ /* 0x180fe2000001088b */
[-CC-:B------:R-:W-:Y:S01]  /*8350*/  FFMA.FTZ R89, R93, R12.reuse, -R139.reuse ;  /* 0x0000000c5d597223 */ /* 0x180fe2000001088b */
[-CC-:B------:R-:W-:Y:S01]  /*8360*/  FFMA.FTZ R93, R97, R12.reuse, -R139.reuse ;  /* 0x0000000c615d7223 */ /* 0x180fe2000001088b */
[-CC-:B------:R-:W-:Y:S01]  /*8370*/  FFMA.FTZ R97, R101, R12.reuse, -R139.reuse ;  /* 0x0000000c65617223 */ /* 0x180fe2000001088b */
[-CC-:B------:R-:W-:Y:S01]  /*8380*/  FFMA.FTZ R101, R105, R12.reuse, -R139.reuse ;  /* 0x0000000c69657223 */ /* 0x180fe2000001088b */
[-CC-:B------:R-:W-:Y:S01]  /*8390*/  FFMA.FTZ R105, R109, R12.reuse, -R139.reuse ;  /* 0x0000000c6d697223 */ /* 0x180fe2000001088b */
[-CC-:B------:R-:W-:Y:S01]  /*83a0*/  FFMA.FTZ R109, R113, R12.reuse, -R139.reuse ;  /* 0x0000000c716d7223 */ /* 0x180fe2000001088b */
[-CC-:B------:R-:W-:Y:S01]  /*83b0*/  FFMA.FTZ R113, R117, R12.reuse, -R139.reuse ;  /* 0x0000000c75717223 */ /* 0x180fe2000001088b */
[-C--:B------:R-:W-:Y:S01]  /*83c0*/  FMUL.FTZ R138, R21, R12.reuse ;  /* 0x0000000c158a7220 */ /* 0x080fe20000410000 */
[-CC-:B------:R-:W-:Y:S01]  /*83d0*/  FFMA.FTZ R117, R121, R12.reuse, -R139.reuse ;  /* 0x0000000c79757223 */ /* 0x180fe2000001088b */
[----:B------:R-:W-:Y:S01]  /*83e0*/  FADD.FTZ R21, -R13, R20 ;  /* 0x000000140d157221 */ /* 0x000fe20000010100 */
[-CC-:B------:R-:W-:Y:S01]  /*83f0*/  FFMA.FTZ R121, R125, R12.reuse, -R139.reuse ;  /* 0x0000000c7d797223 */ /* 0x180fe2000001088b */
[-CC-:B------:R-:W-:Y:S01]  /*8400*/  FFMA.FTZ R125, R129, R12.reuse, -R139.reuse ;  /* 0x0000000c817d7223 */ /* 0x180fe2000001088b */
[-CC-:B------:R-:W-:Y:S01]  /*8410*/  FFMA.FTZ R129, R133, R12.reuse, -R139.reuse ;  /* 0x0000000c85817223 */ /* 0x180fe2000001088b */
[-C--:B------:R-:W-:Y:S01]  /*8420*/  FMUL.FTZ R133, R13, R12.reuse ;  /* 0x0000000c0d857220 */ /* 0x080fe20000410000 */
[-C--:B------:R-:W-:Y:S01]  /*8430*/  FMUL.FTZ R2, R21, R12.reuse ;  /* 0x0000000c15027220 */ /* 0x080fe20000410000 */
[-C--:B------:R-:W-:Y:S01]  /*8440*/  FFMA.FTZ R21, R88, R12.reuse, -R139 ;  /* 0x0000000c58157223 */ /* 0x080fe2000001088b */
[----:B------:R-:W-:Y:S01]  /*8450*/  MUFU.EX2 R0, R138 ;  /* 0x0000008a00007308 */ /* 0x000fe20000000800 */
[-CC-:B------:R-:W-:Y:S01]  /*8460*/  FFMA.FTZ R90, R90, R12.reuse, -R133.reuse ;  /* 0x0000000c5a5a7223 */ /* 0x180fe20000010885 */
[-C--:B------:R-:W-:Y:S01]  /*8470*/  FFMA.FTZ R91, R91, R12.reuse, -R133 ;  /* 0x0000000c5b5b7223 */ /* 0x080fe20000010885 */
[-C--:B------:R-:W-:Y:S01]  /*8480*/  FFMA.FTZ R158, R92, R12.reuse, -R139 ;  /* 0x0000000c5c9e7223 */ /* 0x080fe2000001088b */
[-CC-:B------:R-:W-:Y:S01]  /*8490*/  FFMA.FTZ R94, R94, R12.reuse, -R133.reuse ;  /* 0x0000000c5e5e7223 */ /* 0x180fe20000010885 */
[-C--:B------:R-:W-:Y:S01]  /*84a0*/  FFMA.FTZ R95, R95, R12.reuse, -R133 ;  /* 0x0000000c5f5f7223 */ /* 0x080fe20000010885 */
[-C--:B------:R-:W-:Y:S01]  /*84b0*/  FFMA.FTZ R152, R96, R12.reuse, -R139 ;  /* 0x0000000c60987223 */ /* 0x080fe2000001088b */
[-CC-:B------:R-:W-:Y:S01]  /*84c0*/  FFMA.FTZ R98, R98, R12.reuse, -R133.reuse ;  /* 0x0000000c62627223 */ /* 0x180fe20000010885 */
[----:B------:R-:W-:Y:S01]  /*84d0*/  MUFU.EX2 R2, R2 ;  /* 0x0000000200027308 */ /* 0x000fe20000000800 */
[-C--:B------:R-:W-:Y:S01]  /*84e0*/  FFMA.FTZ R99, R99, R12.reuse, -R133 ;  /* 0x0000000c63637223 */ /* 0x080fe20000010885 */
[-C--:B------:R-:W-:Y:S01]  /*84f0*/  FFMA.FTZ R154, R100, R12.reuse, -R139 ;  /* 0x0000000c649a7223 */ /* 0x080fe2000001088b */
[-CC-:B------:R-:W-:Y:S01]  /*8500*/  FFMA.FTZ R102, R102, R12.reuse, -R133.reuse ;  /* 0x0000000c66667223 */ /* 0x180fe20000010885 */
[-C--:B------:R-:W-:Y:S01]  /*8510*/  FFMA.FTZ R103, R103, R12.reuse, -R133 ;  /* 0x0000000c67677223 */ /* 0x080fe20000010885 */
[-C--:B------:R-:W-:Y:S01]  /*8520*/  FFMA.FTZ R148, R104, R12.reuse, -R139 ;  /* 0x0000000c68947223 */ /* 0x080fe2000001088b */
[-CC-:B------:R-:W-:Y:S01]  /*8530*/  FFMA.FTZ R106, R106, R12.reuse, -R133.reuse ;  /* 0x0000000c6a6a7223 */ /* 0x180fe20000010885 */
[-C--:B------:R-:W-:Y:S01]  /*8540*/  FFMA.FTZ R107, R107, R12.reuse, -R133 ;  /* 0x0000000c6b6b7223 */ /* 0x080fe20000010885 */
[----:B------:R-:W0:Y:S01]  /*8550*/  MUFU.EX2 R21, R21 ;  /* 0x0000001500157308 */ /* 0x000e220000000800 */
[-C--:B------:R-:W-:Y:S01]  /*8560*/  FFMA.FTZ R150, R108, R12.reuse, -R139 ;  /* 0x0000000c6c967223 */ /* 0x080fe2000001088b */
[-CC-:B------:R-:W-:Y:S01]  /*8570*/  FFMA.FTZ R110, R110, R12.reuse, -R133.reuse ;  /* 0x0000000c6e6e7223 */ /* 0x180fe20000010885 */
[-C--:B------:R-:W-:Y:S01]  /*8580*/  FFMA.FTZ R111, R111, R12.reuse, -R133 ;  /* 0x0000000c6f6f7223 */ /* 0x080fe20000010885 */
[-C--:B------:R-:W-:Y:S01]  /*8590*/  FFMA.FTZ R144, R112, R12.reuse, -R139 ;  /* 0x0000000c70907223 */ /* 0x080fe2000001088b */
[-CC-:B------:R-:W-:Y:S01]  /*85a0*/  FFMA.FTZ R114, R114, R12.reuse, -R133.reuse ;  /* 0x0000000c72727223 */ /* 0x180fe20000010885 */
[-C--:B------:R-:W-:Y:S01]  /*85b0*/  FFMA.FTZ R115, R115, R12.reuse, -R133 ;  /* 0x0000000c73737223 */ /* 0x080fe20000010885 */
[-C--:B------:R-:W-:Y:S01]  /*85c0*/  FFMA.FTZ R146, R116, R12.reuse, -R139 ;  /* 0x0000000c74927223 */ /* 0x080fe2000001088b */
[----:B------:R-:W1:Y:S01]  /*85d0*/  MUFU.EX2 R157, R90 ;  /* 0x0000005a009d7308 */ /* 0x000e620000000800 */
[-CC-:B------:R-:W-:Y:S01]  /*85e0*/  FFMA.FTZ R118, R118, R12.reuse, -R133.reuse ;  /* 0x0000000c76767223 */ /* 0x180fe20000010885 */
[-C--:B------:R-:W-:Y:S01]  /*85f0*/  FFMA.FTZ R119, R119, R12.reuse, -R133 ;  /* 0x0000000c77777223 */ /* 0x080fe20000010885 */
[-C--:B------:R-:W-:Y:S01]  /*8600*/  FFMA.FTZ R140, R120, R12.reuse, -R139 ;  /* 0x0000000c788c7223 */ /* 0x080fe2000001088b */
[-CC-:B------:R-:W-:Y:S01]  /*8610*/  FFMA.FTZ R122, R122, R12.reuse, -R133.reuse ;  /* 0x0000000c7a7a7223 */ /* 0x180fe20000010885 */
[-C--:B------:R-:W-:Y:S01]  /*8620*/  FFMA.FTZ R123, R123, R12.reuse, -R133 ;  /* 0x0000000c7b7b7223 */ /* 0x080fe20000010885 */
[-C--:B------:R-:W-:Y:S01]  /*8630*/  FFMA.FTZ R142, R124, R12.reuse, -R139 ;  /* 0x0000000c7c8e7223 */ /* 0x080fe2000001088b */
[-C--:B------:R-:W-:Y:S01]  /*8640*/  FFMA.FTZ R126, R126, R12.reuse, -R133 ;  /* 0x0000000c7e7e7223 */ /* 0x080fe20000010885 */
[----:B------:R-:W2:Y:S01]  /*8650*/  MUFU.EX2 R156, R156 ;  /* 0x0000009c009c7308 */ /* 0x000ea20000000800 */
[----:B0-----:R-:W-:Y:S01]  /*8660*/  FFMA.FTZ R7, R0, R7, R21 ;  /* 0x0000000700077223 */ /* 0x001fe20000010015 */
[-C--:B------:R-:W-:Y:S01]  /*8670*/  FFMA.FTZ R127, R127, R12.reuse, -R133 ;  /* 0x0000000c7f7f7223 */ /* 0x080fe20000010885 */
[-C--:B------:R-:W-:Y:S01]  /*8680*/  FFMA.FTZ R136, R128, R12.reuse, -R139 ;  /* 0x0000000c80887223 */ /* 0x080fe2000001088b */
[-CC-:B------:R-:W-:Y:S01]  /*8690*/  FFMA.FTZ R130, R130, R12.reuse, -R133.reuse ;  /* 0x0000000c82827223 */ /* 0x180fe20000010885 */
[-C--:B------:R-:W-:Y:S01]  /*86a0*/  FFMA.FTZ R131, R131, R12.reuse, -R133 ;  /* 0x0000000c83837223 */ /* 0x080fe20000010885 */
[-C--:B------:R-:W-:Y:S01]  /*86b0*/  FFMA.FTZ R138, R132, R12.reuse, -R139 ;  /* 0x0000000c848a7223 */ /* 0x080fe2000001088b */
[----:B------:R-:W-:Y:S01]  /*86c0*/  FFMA.FTZ R134, R134, R12, -R133 ;  /* 0x0000000c86867223 */ /* 0x000fe20000010885 */
[----:B------:R-:W0:Y:S01]  /*86d0*/  MUFU.EX2 R91, R91 ;  /* 0x0000005b005b7308 */ /* 0x000e220000000800 */
[----:B-1----:R-:W-:Y:S01]  /*86e0*/  FFMA.FTZ R6, R2, R6, R157 ;  /* 0x0000000602067223 */ /* 0x002fe2000001009d */
[----:B------:R-:W-:-:S06]  /*86f0*/  FFMA.FTZ R133, R135, R12, -R133 ;  /* 0x0000000c87857223 */ /* 0x000fcc0000010885 */
        /* <DEDUP_REMOVED lines=92> */
.L_x_1028:
[----:B------:R-:W-:Y:S01]  /*8cc0*/  UIADD3 UR5, UR7, 0x2a860, URZ ;  /* 0x0002a86007057890 */ /* 0x000fe2000fffe03f */
[----:B------:R-:W-:Y:S01]  /*8cd0*/  ISETP.GT.AND P1, PT, R14, R15, PT ;  /* 0x0000000f0e00720c */ /* 0x000fe20003f24270 */
        /* <DEDUP_REMOVED lines=32> */
.L_x_1018:
[----:B------:R-:W-:-:S13]  /*8ee0*/  ISETP.GE.AND P1, PT, R14, R17, PT ;  /* 0x000000110e00720c */ /* 0x000fda0003f26270 */
[----:B------:R-:W-:Y:S05]  /*8ef0*/  @!P1 BRA `(.L_x_1030) ;  /* 0x0000002c00649947 */ /* 0x000fea0003800000 */
[----:B------:R-:W-:Y:S01]  /*8f00*/  IMAD.MOV.U32 R15, RZ, RZ, R13 ;  /* 0x000000ffff0f7224 */ /* 0x000fe200078e000d */
[----:B------:R-:W-:Y:S01]  /*8f10*/  UMOV UR6, UR4 ;  /* 0x0000000400067c82 */ /* 0x000fe20008000000 */
[----:B------:R-:W-:Y:S01]  /*8f20*/  IMAD.MOV.U32 R20, RZ, RZ, R11 ;  /* 0x000000ffff147224 */ /* 0x000fe200078e000b */
[----:B------:R-:W-:Y:S01]  /*8f30*/  ULDC UR60, c[0x0][0x9e4] ;  /* 0x00027900003c7ab9 */ /* 0x000fe20000000800 */
[----:B------:R-:W-:-:S07]  /*8f40*/  IMAD.MOV.U32 R21, RZ, RZ, R3 ;  /* 0x000000ffff157224 */ /* 0x000fce00078e0003 */
.L_x_1049:
[----:B------:R-:W-:-:S04]  /*8f50*/  UIADD3 UR4, UR6, 0x1, URZ ;  /* 0x0000000106047890 */ /* 0x000fc8000fffe03f */
[----:B------:R-:W-:-:S04]  /*8f60*/  UISETP.NE.AND UP0, UPT, UR4, 0x2, UPT ;  /* 0x000000020400788c */ /* 0x000fc8000bf05270 */
[----:B------:R-:W-:Y:S02]  /*8f70*/  USEL UR5, URZ, 0x1, UP0 ;  /* 0x000000013f057887 */ /* 0x000fe40008000000 */
[----:B------:R-:W-:-:S04]  /*8f80*/  USEL UR4, UR4, URZ, UP0 ;  /* 0x0000003f04047287 */ /* 0x000fc80008000000 */
[----:B------:R-:W-:Y:S01]  /*8f90*/  LOP3.LUT R3, R21, UR5, RZ, 0x3c, !PT ;  /* 0x0000000515037c12 */ /* 0x000fe2000f8e3cff */
[----:B------:R-:W-:Y:S07]  /*8fa0*/  @!P0 BRA `(.L_x_1031) ;  /* 0x0000000000048947 */ /* 0x000fee0003800000 */
[----:B------:R-:W-:Y:S01]  /*8fb0*/  BPT.TRAP 0x1 ;  /* 0x000000040000795c */ /* 0x000fe20000300000 */
.L_x_1031:
[----:B------:R-:W-:Y:S01]  /*8fc0*/  ULEA UR7, UR4, UR38, 0x3 ;  /* 0x0000002604077291 */ /* 0x000fe2000f8e183f */
[----:B------:R-:W-:-:S08]  /*8fd0*/  SHF.L.U32 R11, R3, 0x1f, RZ ;  /* 0x0000001f030b7819 */ /* 0x000fd000000006ff */
[----:B------:R0:W1:Y:S01]  /*8fe0*/  SYNCS.PHASECHK.TRANS64.TRYWAIT P1, [UR7+0x2a830], R11 ;  /* 0x02a8300bff0075a7 */ /* 0x0000620008020147 */
[----:B------:R-:W-:Y:S05]  /*8ff0*/  @!P0 BRA `(.L_x_1032) ;  /* 0x0000000000048947 */ /* 0x000fea0003800000 */
[----:B------:R-:W-:Y:S01]  /*9000*/  BPT.TRAP 0x1 ;  /* 0x000000040000795c */ /* 0x000fe20000300000 */
.L_x_1032:
[----:B-1----:R-:W-:Y:S05]  /*9010*/  @P1 BRA `(.L_x_1033) ;  /* 0x0000000000081947 */ /* 0x002fea0003800000 */
[----:B------:R-:W1:Y:S02]  /*9020*/  SYNCS.PHASECHK.TRANS64.TRYWAIT P1, [UR7+0x2a830], R11 ;  /* 0x02a8300bff0075a7 */ /* 0x000e640008020147 */
[----:B-1----:R-:W-:Y:S05]  /*9030*/  @!P1 BRA `(.L_x_1034) ;  /* 0x0000009000789947 */ /* 0x002fea0003800000 */
.L_x_1033:
        /* <DEDUP_REMOVED lines=129> */
.L_x_1035:
[----:B------:R-:W-:Y:S01]  /*9850*/  ULEA UR5, UR6, UR38, 0x3 ;  /* 0x0000002606057291 */ /* 0x000fe2000f8e183f */
[----:B------:R-:W-:-:S08]  /*9860*/  SHF.L.U32 R0, R21, 0x1f, RZ ;  /* 0x0000001f15007819 */ /* 0x000fd000000006ff */
[----:B------:R2:W3:Y:S01]  /*9870*/  SYNCS.PHASECHK.TRANS64.TRYWAIT P1, [UR5+0x2a850], R0 ;  /* 0x02a85000ff0075a7 */ /* 0x0004e20008020145 */
[----:B------:R-:W-:Y:S05]  /*9880*/  @!P0 BRA `(.L_x_1036) ;  /* 0x0000000000048947 */ /* 0x000fea0003800000 */
[----:B------:R-:W-:Y:S01]  /*9890*/  BPT.TRAP 0x1 ;  /* 0x000000040000795c */ /* 0x000fe20000300000 */
.L_x_1036:
[----:B---3--:R-:W-:Y:S05]  /*98a0*/  @P1 BRA `(.L_x_1037) ;  /* 0x0000000000081947 */ /* 0x008fea0003800000 */
[----:B------:R-:W3:Y:S02]  /*98b0*/  SYNCS.PHASECHK.TRANS64.TRYWAIT P1, [UR5+0x2a850], R0 ;  /* 0x02a85000ff0075a7 */ /* 0x000ee40008020145 */
[----:B---3--:R-:W-:Y:S05]  /*98c0*/  @!P1 BRA `(.L_x_1038) ;  /* 0x00000088006c9947 */ /* 0x008fea0003800000 */
.L_x_1037:
        /* <DEDUP_REMOVED lines=38> */
.L_x_1039:
        /* <DEDUP_REMOVED lines=17> */
[C---:B------:R-:W-:Y:S01]  /*9c40*/  VIADD R140, R13.reuse, 0xffffffff ;  /* 0xffffffff0d8c7836 */ /* 0x040fe20000000000 */
[----:B------:R-:W-:-:S05]  /*9c50*/  IADD3 R0, R13, -UR11, R22 ;  /* 0x8000000b0d007c10 */ /* 0x000fca000fffe016 */
[C---:B------:R-:W-:Y:S02]  /*9c60*/  VIADD R138, R0.reuse, UR10 ;  /* 0x0000000a008a7c36 */ /* 0x040fe40008000000 */
[----:B------:R-:W-:Y:S02]  /*9c70*/  VIADD R139, R0, UR6 ;  /* 0x00000006008b7c36 */ /* 0x000fe40008000000 */
[--C-:B0-----:R-:W-:Y:S02]  /*9c80*/  IMAD.IADD R0, R138, 0x1, R21.reuse ;  /* 0x000000018a007824 */ /* 0x101fe400078e0215 */
[----:B------:R-:W-:Y:S01]  /*9c90*/  IMAD.IADD R2, R139, 0x1, R21 ;  /* 0x000000018b027824 */ /* 0x000fe200078e0215 */
[----:B------:R-:W-:Y:S06]  /*9ca0*/  @!P1 BRA `(.L_x_1040) ;  /* 0x0000000000609947 */ /* 0x000fec0003800000 */
[----:B------:R-:W-:Y:S01]  /*9cb0*/  ULDC UR7, c[0x0][0x2f0] ;  /* 0x0000bc0000077ab9 */ /* 0x000fe20000000800 */
[----:B------:R-:W-:Y:S01]  /*9cc0*/  ULDC UR6, c[0x0][0x288] ;  /* 0x0000a20000067ab9 */ /* 0x000fe20000000800 */
        /* <DEDUP_REMOVED lines=13> */
.L_x_1042:
[----:B------:R-:W-:-:S05]  /*9da0*/  IMAD.U32 R21, RZ, RZ, UR60 ;  /* 0x0000003cff157e24 */ /* 0x000fca000f8e00ff */
[----:B------:R-:W-:-:S13]  /*9db0*/  ISETP.NE.AND P1, PT, R21, 0x1, PT ;  /* 0x000000011500780c */ /* 0x000fda0003f25270 */
[----:B------:R-:W0:Y:S02]  /*9dc0*/  @P1 LDC.64 R142, c[0x0][0x9e8] ;  /* 0x00027a00ff8e1b82 */ /* 0x000e240000000a00 */
[----:B0-----:R-:W-:-:S05]  /*9dd0*/  @P1 IMAD.HI.U32 R12, R13, R142, RZ ;  /* 0x0000008e0d0c1227 */ /* 0x001fca00078e00ff */
[----:B------:R-:W-:-:S07]  /*9de0*/  @P1 SHF.R.U32.HI R13, RZ, R143, R12 ;  /* 0x0000008fff0d1219 */ /* 0x000fce000001160c */
.L_x_1043:
[----:B------:R-:W-:Y:S05]  /*9df0*/  BSYNC B0 ;  /* 0x0000000000007941 */ /* 0x000fea0003800000 */
.L_x_1041:
[----:B------:R-:W-:-:S05]  /*9e00*/  IMAD R13, R13, R21, R140 ;  /* 0x000000150d0d7224 */ /* 0x000fca00078e028c */
[----:B------:R-:W-:Y:S02]  /*9e10*/  VIADDMNMX R0, R13, R21, R0, PT ;  /* 0x000000150d007246 */ /* 0x000fe40003800100 */
[----:B------:R-:W-:-:S07]  /*9e20*/  VIMNMX R2, R2, R13, !PT ;  /* 0x0000000d02027248 */ /* 0x000fce0007fe0100 */
.L_x_1040:
        /* <DEDUP_REMOVED lines=135> */
.L_x_1046:
[----:B------:R-:W-:-:S05]  /*a6a0*/  IMAD.U32 R88, RZ, RZ, UR60 ;  /* 0x0000003cff587e24 */ /* 0x000fca000f8e00ff */
[----:B------:R-:W-:-:S13]  /*a6b0*/  ISETP.NE.AND P6, PT, R88, 0x1, PT ;  /* 0x000000015800780c */ /* 0x000fda0003fc5270 */
[----:B------:R-:W0:Y:S02]  /*a6c0*/  @P6 LDC.64 R138, c[0x0][0x9e8] ;  /* 0x00027a00ff8a6b82 */ /* 0x000e240000000a00 */
[----:B0-----:R-:W-:-:S05]  /*a6d0*/  @P6 IMAD.HI.U32 R12, R11, R138, RZ ;  /* 0x0000008a0b0c6227 */ /* 0x001fca00078e00ff */
[----:B------:R-:W-:-:S07]  /*a6e0*/  @P6 SHF.R.U32.HI R11, RZ, R139, R12 ;  /* 0x0000008bff0b6219 */ /* 0x000fce000001160c */
.L_x_1047:
[----:B------:R-:W-:Y:S05]  /*a6f0*/  BSYNC B0 ;  /* 0x0000000000007941 */ /* 0x000fea0003800000 */
.L_x_1045:
[----:B------:R-:W-:-:S05]  /*a700*/  IMAD R11, R11, R88, R140 ;  /* 0x000000580b0b7224 */ /* 0x000fca00078e028c */
[----:B------:R-:W-:Y:S02]  /*a710*/  VIADDMNMX R0, R11, R88, R0, PT ;  /* 0x000000580b007246 */ /* 0x000fe40003800100 */
[----:B------:R-:W-:-:S07]  /*a720*/  VIMNMX R2, R2, R11, !PT ;  /* 0x0000000b02027248 */ /* 0x000fce0007fe0100 */
.L_x_1044:
        /* <DEDUP_REMOVED lines=139> */
[-CC-:B------:R-:W-:Y:S01]  /*afe0*/  FFMA.FTZ R21, R113, R12.reuse, -R94.reuse ;  /* 0x0000000c71157223 */ /* 0x180fe2000001085e */
[-CC-:B------:R-:W-:Y:S01]  /*aff0*/  FFMA.FTZ R142, R13, R12.reuse, -R94.reuse ;  /* 0x0000000c0d8e7223 */ /* 0x180fe2000001085e */
[--C-:B------:R-:W-:Y:S01]  /*b000*/  FFMA.FTZ R146, R89, R12, -R94.reuse ;  /* 0x0000000c59927223 */ /* 0x100fe2000001085e */
[----:B------:R-:W-:Y:S01]  /*b010*/  FMNMX.FTZ R88, R111, R88, !PT ;  /* 0x000000586f587209 */ /* 0x000fe20007810000 */
[--C-:B------:R-:W-:Y:S01]  /*b020*/  FFMA.FTZ R89, R117, R12, -R94.reuse ;  /* 0x0000000c75597223 */ /* 0x100fe2000001085e */
[----:B------:R-:W-:Y:S01]  /*b030*/  FSEL R117, R11, RZ, P1 ;  /* 0x000000ff0b757208 */ /* 0x000fe20000800000 */
[----:B------:R0:W-:Y:S01]  /*b040*/  MUFU.EX2 R131, R2 ;  /* 0x0000000200837308 */ /* 0x0001e20000000800 */
[----:B------:R-:W-:Y:S01]  /*b050*/  FMNMX.FTZ R88, R151, R88, !PT ;  /* 0x0000005897587209 */ /* 0x000fe20007810000 */
[-CC-:B------:R-:W-:Y:S01]  /*b060*/  FFMA.FTZ R167, R167, R12.reuse, -R94.reuse ;  /* 0x0000000ca7a77223 */ /* 0x180fe2000001085e */
[----:B------:R-:W-:Y:S01]  /*b070*/  FFMA.FTZ R156, R175, R12, -R94 ;  /* 0x0000000caf9c7223 */ /* 0x000fe2000001085e */
[----:B------:R-:W-:Y:S01]  /*b080*/  FADD.FTZ R117, -R117, R20 ;  /* 0x0000001475757221 */ /* 0x000fe20000010100 */
[----:B------:R-:W-:Y:S01]  /*b090*/  FMNMX.FTZ R88, R115, R88, !PT ;  /* 0x0000005873587209 */ /* 0x000fe20007810000 */
[-CC-:B------:R-:W-:Y:S01]  /*b0a0*/  FFMA.FTZ R158, R173, R12.reuse, -R94.reuse ;  /* 0x0000000cad9e7223 */ /* 0x180fe2000001085e */
[-CC-:B------:R-:W-:Y:S01]  /*b0b0*/  FFMA.FTZ R169, R169, R12.reuse, -R94.reuse ;  /* 0x0000000ca9a97223 */ /* 0x180fe2000001085e */
[----:B------:R-:W-:Y:S01]  /*b0c0*/  FMUL.FTZ R117, R117, R12 ;  /* 0x0000000c75757220 */ /* 0x000fe20000410000 */
        /* <DEDUP_REMOVED lines=31> */
[----:B------:R-:W-:Y:S01]  /*b2c0*/  FFMA.FTZ R109, R125, R12, -R94 ;  /* 0x0000000c7d6d7223 */ /* 0x000fe2000001085e */
[----:B------:R-:W1:Y:S06]  /*b2d0*/  SHFL.BFLY PT, R113, R0, 0x1, 0x1f ;  /* 0x0c201f0000717f89 */ /* 0x000e6c00000e0000 */
[----:B------:R-:W-:Y:S08]  /*b2e0*/  MUFU.EX2 R150, R150 ;  /* 0x0000009600967308 */ /* 0x000ff00000000800 */
[----:B------:R-:W-:Y:S08]  /*b2f0*/  MUFU.EX2 R105, R105 ;  /* 0x0000006900697308 */ /* 0x000ff00000000800 */
[----:B------:R-:W-:Y:S01]  /*b300*/  MUFU.EX2 R144, R144 ;  /* 0x0000009000907308 */ /* 0x000fe20000000800 */
[----:B-1----:R-:W-:-:S04]  /*b310*/  FMNMX.FTZ R13, R0, R113, !PT ;  /* 0x00000071000d7209 */ /* 0x002fc80007810000 */
[C---:B------:R-:W-:Y:S01]  /*b320*/  FSETP.NEU.FTZ.AND P1, PT, R13.reuse, -INF , PT ;  /* 0xff8000000d00780b */ /* 0x040fe20003f3d000 */
[C---:B------:R-:W-:Y:S02]  /*b330*/  FMUL.FTZ R0, R13.reuse, R12 ;  /* 0x0000000c0d007220 */ /* 0x040fe40000410000 */
[----:B------:R-:W-:Y:S01]  /*b340*/  MUFU.EX2 R21, R21 ;  /* 0x0000001500157308 */ /* 0x000fe20000000800 */
[----:B0-----:R-:W-:Y:S02]  /*b350*/  FSEL R2, R13, RZ, P1 ;  /* 0x000000ff0d027208 */ /* 0x001fe40000800000 */
[----:B------:R-:W-:-:S03]  /*b360*/  FSEL R20, R0, RZ, P1 ;  /* 0x000000ff00147208 */ /* 0x000fc60000800000 */
[----:B------:R-:W-:Y:S02]  /*b370*/  FADD.FTZ R15, -R2, R15 ;  /* 0x0000000f020f7221 */ /* 0x000fe40000010100 */
[----:B------:R-:W0:Y:S01]  /*b380*/  MUFU.EX2 R0, R117 ;  /* 0x0000007500007308 */ /* 0x000e220000000800 */
[-CC-:B------:R-:W-:Y:S01]  /*b390*/  FFMA.FTZ R113, R90, R12.reuse, -R20.reuse ;  /* 0x0000000c5a717223 */ /* 0x180fe20000010814 */
[-CC-:B------:R-:W-:Y:S01]  /*b3a0*/  FFMA.FTZ R91, R91, R12.reuse, -R20.reuse ;  /* 0x0000000c5b5b7223 */ /* 0x180fe20000010814 */
[-C--:B------:R-:W-:Y:S01]  /*b3b0*/  FMUL.FTZ R15, R15, R12.reuse ;  /* 0x0000000c0f0f7220 */ /* 0x080fe20000410000 */
        /* <DEDUP_REMOVED lines=21> */
[----:B------:R-:W-:Y:S01]  /*b510*/  FADD.FTZ R88, R158, R7 ;  /* 0x000000079e587221 */ /* 0x000fe20000010000 */
[-CC-:B------:R-:W-:Y:S01]  /*b520*/  FFMA.FTZ R161, R161, R12.reuse, -R20.reuse ;  /* 0x0000000ca1a17223 */ /* 0x180fe20000010814 */
[-CC-:B------:R-:W-:Y:S01]  /*b530*/  FFMA.FTZ R127, R127, R12.reuse, -R20.reuse ;  /* 0x0000000c7f7f7223 */ /* 0x180fe20000010814 */
[-C--:B------:R-:W-:Y:S01]  /*b540*/  FFMA.FTZ R165, R165, R12.reuse, -R20 ;  /* 0x0000000ca5a57223 */ /* 0x080fe20000010814 */
[----:B------:R-:W-:Y:S01]  /*b550*/  FADD.FTZ R7, R169, R88 ;  /* 0x00000058a9077221 */ /* 0x000fe20000010000 */
[-CC-:B------:R-:W-:Y:S01]  /*b560*/  FFMA.FTZ R137, R137, R12.reuse, -R20.reuse ;  /* 0x0000000c89897223 */ /* 0x180fe20000010814 */
[--C-:B------:R-:W-:Y:S01]  /*b570*/  FFMA.FTZ R141, R141, R12, -R20.reuse ;  /* 0x0000000c8d8d7223 */ /* 0x100fe20000010814 */
[----:B------:R-:W2:Y:S01]  /*b580*/  MUFU.EX2 R139, R139 ;  /* 0x0000008b008b7308 */ /* 0x000ea20000000800 */
[----:B-1----:R-:W-:Y:S01]  /*b590*/  FFMA.FTZ R6, R2, R6, R113 ;  /* 0x0000000602067223 */ /* 0x002fe20000010071 */
[----:B------:R-:W-:Y:S01]  /*b5a0*/  FADD.FTZ R88, R152, R7 ;  /* 0x0000000798587221 */ /* 0x000fe20000010000 */
[----:B------:R-:W-:-:S03]  /*b5b0*/  FFMA.FTZ R20, R135, R12, -R20 ;  /* 0x0000000c87147223 */ /* 0x000fc60000010814 */
        /* <DEDUP_REMOVED lines=70> */
[----:B0-----:R-:W-:Y:S01]  /*ba20*/  FADD.FTZ R6, R129, R6 ;  /* 0x0000000681067221 */ /* 0x001fe20000010000 */
[----:B--2---:R-:W-:-:S03]  /*ba30*/  FADD.FTZ R7, R97, R88 ;  /* 0x0000005861077221 */ /* 0x004fc60000010000 */
[----:B-1----:R-:W-:Y:S01]  /*ba40*/  FADD.FTZ R6, R20, R6 ;  /* 0x0000000614067221 */ /* 0x002fe20000010000 */
[----:B------:R-:W-:Y:S06]  /*ba50*/  @!P0 BRA `(.L_x_1048) ;  /* 0x0000000000048947 */ /* 0x000fec0003800000 */
[----:B------:R-:W-:Y:S01]  /*ba60*/  BPT.TRAP 0x1 ;  /* 0x000000040000795c */ /* 0x000fe20000300000 */
.L_x_1048:
[----:B------:R-:W-:Y:S01]  /*ba70*/  UIADD3 UR5, UR5, 0x2a860, URZ ;  /* 0x0002a86005057890 */ /* 0x000fe2000fffe03f */
[C---:B------:R-:W-:Y:S01]  /*ba80*/  ISETP.GT.AND P1, PT, R14.reuse, R17, PT ;  /* 0x000000110e00720c */ /* 0x040fe20003f24270 */
[----:B------:R-:W-:Y:S01]  /*ba90*/  UMOV UR6, UR4 ;  /* 0x0000000400067c82 */ /* 0x000fe20008000000 */
[----:B------:R-:W-:Y:S01]  /*baa0*/  F2FP.F16.F32.PACK_AB R159, R95, R139 ;  /* 0x0000008b5f9f723e */ /* 0x000fe200000000ff */
[----:B------:R-:W-:Y:S01]  /*bab0*/  UPRMT UR5, UR61, 0x654, UR5 ;  /* 0x000006543d057896 */ /* 0x000fe20008000005 */
[----:B------:R-:W-:Y:S01]  /*bac0*/  F2FP.F16.F32.PACK_AB R154, R155, R154 ;  /* 0x0000009a9b9a723e */ /* 0x000fe200000000ff */
[----:B------:R-:W-:Y:S01]  /*bad0*/  VIADD R14, R14, 0xffffffff ;  /* 0xffffffff0e0e7836 */ /* 0x000fe20000000000 */
[----:B------:R-:W-:Y:S02]  /*bae0*/  F2FP.F16.F32.PACK_AB R153, R99, R143 ;  /* 0x0000008f6399723e */ /* 0x000fe400000000ff */
[----:B------:R-:W-:Y:S02]  /*baf0*/  F2FP.F16.F32.PACK_AB R155, R103, R145 ;  /* 0x00000091679b723e */ /* 0x000fe400000000ff */
[----:B------:R-:W-:-:S02]  /*bb00*/  F2FP.F16.F32.PACK_AB R149, R107, R147 ;  /* 0x000000936b95723e */ /* 0x000fc400000000ff */
[----:B------:R-:W-:Y:S01]  /*bb10*/  SYNCS.ARRIVE.TRANS64.RED.A1T0 RZ, [UR5], RZ ;  /* 0x000000ffffff79a7 */ /* 0x000fe20008100405 */
[----:B------:R-:W-:Y:S01]  /*bb20*/  F2FP.F16.F32.PACK_AB R144, R21, R144 ;  /* 0x000000901590723e */ /* 0x000fe200000000ff */
[----:B------:R-:W-:Y:S01]  /*bb30*/  IMAD.MOV.U32 R21, RZ, RZ, R3 ;  /* 0x000000ffff157224 */ /* 0x000fe200078e0003 */
[----:B------:R-:W-:Y:S01]  /*bb40*/  F2FP.F16.F32.PACK_AB R141, R123, R15 ;  /* 0x0000000f7b8d723e */ /* 0x000fe200000000ff */
[----:B------:R-:W-:Y:S01]  /*bb50*/  IMAD.MOV.U32 R15, RZ, RZ, R13 ;  /* 0x000000ffff0f7224 */ /* 0x000fe200078e000d */
[----:B------:R-:W-:Y:S01]  /*bb60*/  F2FP.F16.F32.PACK_AB R139, R20, R129 ;  /* 0x00000081148b723e */ /* 0x000fe200000000ff */
[----:B------:R-:W-:Y:S01]  /*bb70*/  IMAD.MOV.U32 R20, RZ, RZ, R11 ;  /* 0x000000ffff147224 */ /* 0x000fe200078e000b */
        /* <DEDUP_REMOVED lines=15> */
[----:B------:R-:W-:Y:S01]  /*bc70*/  F2FP.F16.F32.PACK_AB R138, R97, R138 ;  /* 0x0000008a618a723e */ /* 0x000fe200000000ff */
[----:B------:R-:W-:Y:S06]  /*bc80*/  @P1 BRA `(.L_x_1049) ;  /* 0xffffffd000b01947 */ /* 0x000fec000383ffff */
.L_x_1030:
        /* <DEDUP_REMOVED lines=67> */
.L_x_1050:
[----:B------:R-:W-:Y:S01]  /*c0c0*/  ULEA UR5, UR4, UR38, 0x3 ;  /* 0x0000002604057291 */ /* 0x000fe2000f8e183f */
[----:B------:R-:W-:-:S08]  /*c0d0*/  SHF.L.U32 R3, R3, 0x1f, RZ ;  /* 0x0000001f03037819 */ /* 0x000fd000000006ff */
[----:B------:R0:W1:Y:S01]  /*c0e0*/  SYNCS.PHASECHK.TRANS64.TRYWAIT P1, [UR5+0x2a850], R3 ;  /* 0x02a85003ff0075a7 */ /* 0x0000620008020145 */
[----:B------:R-:W-:Y:S05]  /*c0f0*/  @!P0 BRA `(.L_x_1051) ;  /* 0x0000000000048947 */ /* 0x000fea0003800000 */
[----:B------:R-:W-:Y:S01]  /*c100*/  BPT.TRAP 0x1 ;  /* 0x000000040000795c */ /* 0x000fe20000300000 */
.L_x_1051:
[----:B-1----:R-:W-:Y:S05]  /*c110*/  @P1 BRA `(.L_x_1052) ;  /* 0x0000000000081947 */ /* 0x002fea0003800000 */
[----:B------:R-:W1:Y:S02]  /*c120*/  SYNCS.PHASECHK.TRANS64.TRYWAIT P1, [UR5+0x2a850], R3 ;  /* 0x02a85003ff0075a7 */ /* 0x000e640008020145 */
[----:B-1----:R-:W-:Y:S05]  /*c130*/  @!P1 BRA `(.L_x_1053) ;  /* 0x0000006000689947 */ /* 0x002fea0003800000 */
.L_x_1052:
[----:B------:R-:W-:Y:S01]  /*c140*/  UIADD3 UR38, UR38, 0x400, URZ ;  /* 0x0000040026267890 */ /* 0x000fe2000fffe03f */
[----:B------:R-:W-:Y:S01]  /*c150*/  WARPGROUP.ARRIVE ;  /* 0x00000000000079c5 */ /* 0x000fe20000000000 */
[----:B------:R-:W-:Y:S01]  /*c160*/  UMOV UR7, 0x40000040 ;  /* 0x4000004000077882 */ /* 0x000fe20000000000 */
[----:B-1----:R-:W1:Y:S01]  /*c170*/  SHFL.BFLY PT, R0, R7, 0x2, 0x1f ;  /* 0x0c401f0007007f89 */ /* 0x002e6200000e0000 */
[----:B------:R-:W-:Y:S01]  /*c180*/  USHF.R.U32.HI UR38, URZ, 0x4, UR38 ;  /* 0x000000043f267899 */ /* 0x000fe20008011626 */
[----:B------:R-:W-:Y:S02]  /*c190*/  IMAD.MOV.U32 R4, RZ, RZ, RZ ;  /* 0x000000ffff047224 */ /* 0x000fe400078e00ff */
[----:B0-----:R-:W0:Y:S01]  /*c1a0*/  SHFL.BFLY PT, R3, R6, 0x2, 0x1f ;  /* 0x0c401f0006037f89 */ /* 0x001e2200000e0000 */
[----:B------:R-:W-:-:S04]  /*c1b0*/  ULOP3.LUT UR38, UR38, 0x3fff, URZ, 0xc0, !UPT ;  /* 0x00003fff26267892 */ /* 0x000fc8000f8ec03f */
[----:B------:R-:W-:-:S04]  /*c1c0*/  ULOP3.LUT UR38, UR38, 0x3000000, URZ, 0xfc, !UPT ;  /* 0x0300000026267892 */ /* 0x000fc8000f8efc3f */
[----:B------:R-:W-:-:S07]  /*c1d0*/  UIMAD UR4, UR4, 0x600, UR38 ;  /* 0x00000600040478a4 */ /* 0x000fce000f8e0226 */
[----:B------:R-:W-:Y:S02]  /*c1e0*/  UMOV UR6, UR4 ;  /* 0x0000000400067c82 */ /* 0x000fe40008000000 */
[----:B------:R-:W-:Y:S01]  /*c1f0*/  HGMMA.64x128x16.F32 R24, R156, gdesc[UR4].tnspB, R24, gsb0 ;  /* 0x41e000049c187df0 */ /* 0x000fe20008000818 */
[----:B------:R-:W-:Y:S01]  /*c200*/  UIADD3 UR6, UR4, 0x80, URZ ;  /* 0x0000008004067890 */ /* 0x000fe2000fffe03f */
[----:B-1----:R-:W-:Y:S01]  /*c210*/  FADD.FTZ R0, R0, R7 ;  /* 0x0000000700007221 */ /* 0x002fe20000010000 */
[----:B------:R-:W-:Y:S01]  /*c220*/  UMOV UR7, 0x40000040 ;  /* 0x4000004000077882 */ /* 0x000fe20000000000 */
[----:B------:R-:W-:Y:S02]  /*c230*/  IMAD.MOV.U32 R7, RZ, RZ, RZ ;  /* 0x000000ffff077224 */ /* 0x000fe400078e00ff */
[----:B0-----:R-:W-:Y:S01]  /*c240*/  FADD.FTZ R2, R3, R6 ;  /* 0x0000000603027221 */ /* 0x001fe20000010000 */
[----:B------:R-:W-:Y:S01]  /*c250*/  IMAD.MOV.U32 R6, RZ, RZ, -0x800000 ;  /* 0xff800000ff067424 */ /* 0x000fe200078e00ff */
[----:B------:R-:W0:Y:S04]  /*c260*/  SHFL.BFLY PT, R3, R0, 0x1, 0x1f ;  /* 0x0c201f0000037f89 */ /* 0x000e2800000e0000 */
[----:B------:R-:W1:Y:S01]  /*c270*/  SHFL.BFLY PT, R5, R2, 0x1, 0x1f ;  /* 0x0c201f0002057f89 */ /* 0x000e6200000e0000 */
[----:B0-----:R-:W-:Y:S01]  /*c280*/  FADD.FTZ R9, R0, R3 ;  /* 0x0000000300097221 */ /* 0x001fe20000010000 */
[----:B------:R-:W-:-:S02]  /*c290*/  IMAD.MOV.U32 R0, RZ, RZ, -0x800000 ;  /* 0xff800000ff007424 */ /* 0x000fc400078e00ff */
        /* <DEDUP_REMOVED lines=40> */
.L_x_1054:
        /* <DEDUP_REMOVED lines=68> */
.L_x_976:
[----:B------:R-:W-:Y:S05]  /*c960*/  @P0 BRA `(.L_x_1055) ;  /* 0x0000001400340947 */ /* 0x000fea0003800000 */
[----:B------:R-:W0:Y:S01]  /*c970*/  S2R R7, SR_TID.X ;  /* 0x0000000000077919 */ /* 0x000e220000002100 */
[----:B------:R-:W1:Y:S01]  /*c980*/  LDC R21, c[0x0][0xbe8] ;  /* 0x0002fa00ff157b82 */ /* 0x000e620000000800 */
[----:B------:R-:W-:Y:S01]  /*c990*/  ULDC.64 UR4, c[0x0][0xbd0] ;  /* 0x0002f40000047ab9 */ /* 0x000fe20000000a00 */
[----:B------:R-:W-:Y:S01]  /*c9a0*/  ULDC.64 UR6, c[0x0][0xb38] ;  /* 0x0002ce0000067ab9 */ /* 0x000fe20000000a00 */
[----:B------:R-:W2:Y:S01]  /*c9b0*/  S2R R20, SR_CTAID.X ;  /* 0x0000000000147919 */ /* 0x000ea20000002500 */
[----:B------:R-:W-:Y:S04]  /*c9c0*/  BSSY B0, `(.L_x_1056) ;  /* 0x00000e3000007945 */ /* 0x000fe80003800000 */
        /* <DEDUP_REMOVED lines=12> */
[----:B------:R-:W-:-:S03]  /*ca90*/  LOP3.LUT R8, R8, 0xfffffffc, RZ, 0xc0, !PT ;  /* 0xfffffffc08087812 */ /* 0x000fc600078ec0ff */
[C---:B------:R-:W-:Y:S01]  /*caa0*/  IMAD.IADD R22, R7.reuse, 0x1, -R10 ;  /* 0x0000000107167824 */ /* 0x040fe200078e0a0a */
[----:B------:R-:W-:Y:S01]  /*cab0*/  SHF.R.S32.HI R10, RZ, 0x7, R9 ;  /* 0x00000007ff0a7819 */ /* 0x000fe20000011409 */
[----:B------:R-:W-:Y:S01]  /*cac0*/  IMAD.IADD R14, R7, 0x1, -R8 ;  /* 0x00000001070e7824 */ /* 0x000fe200078e0a08 */
[----:B------:R-:W5:Y:S02]  /*cad0*/  @P0 LDC R23, c[0x0][0xbf0] ;  /* 0x0002fc00ff170b82 */ /* 0x000f640000000800 */
[----:B------:R-:W-:Y:S02]  /*cae0*/  SHF.R.S32.HI R11, RZ, 0x1f, R22 ;  /* 0x0000001fff0b7819 */ /* 0x000fe40000011416 */
[----:B------:R-:W-:Y:S02]  /*caf0*/  LEA.HI R7, R9, R10, RZ, 0x1 ;  /* 0x0000000a09077211 */ /* 0x000fe400078f08ff */
[CC--:B------:R-:W-:Y:S02]  /*cb00*/  LEA.HI R88, R11.reuse, R22.reuse, RZ, 0x2 ;  /* 0x000000160b587211 */ /* 0x0c0fe400078f10ff */
[----:B------:R-:W-:Y:S01]  /*cb10*/  LEA.HI R11, R11, R22, RZ, 0x5 ;  /* 0x000000160b0b7211 */ /* 0x000fe200078f28ff */
[----:B------:R-:W1:Y:S01]  /*cb20*/  LDC.64 R74, c[0x0][0xb40] ;  /* 0x0002d000ff4a7b82 */ /* 0x000e620000000a00 */
[----:B------:R-:W-:-:S02]  /*cb30*/  SHF.R.S32.HI R12, RZ, 0x2, R88 ;  /* 0x00000002ff0c7819 */ /* 0x000fc40000011458 */
[----:B------:R-:W-:Y:S02]  /*cb40*/  SHF.R.S32.HI R13, RZ, 0x1f, R88 ;  /* 0x0000001fff0d7819 */ /* 0x000fe40000011458 */
[----:B------:R-:W-:Y:S02]  /*cb50*/  LOP3.LUT R7, R7, 0x3fffffe, RZ, 0xc0, !PT ;  /* 0x03fffffe07077812 */ /* 0x000fe400078ec0ff */
[----:B------:R-:W-:Y:S01]  /*cb60*/  LEA.HI R13, R13, R12, RZ, 0x3 ;  /* 0x0000000c0d0d7211 */ /* 0x000fe200078f18ff */
[----:B------:R-:W1:Y:S01]  /*cb70*/  @P0 LDC R89, c[0x0][0xbec] ;  /* 0x0002fb00ff590b82 */ /* 0x000e620000000800 */
[----:B------:R-:W-:Y:S01]  /*cb80*/  LEA.HI R9, R14, R14, RZ, 0x1 ;  /* 0x0000000e0e097211 */ /* 0x000fe200078f08ff */
[----:B------:R-:W-:Y:S01]  /*cb90*/  IMAD.IADD R7, R10, 0x1, -R7 ;  /* 0x000000010a077824 */ /* 0x000fe200078e0a07 */
[----:B------:R-:W-:Y:S02]  /*cba0*/  LOP3.LUT R13, R13, 0xfffffff8, RZ, 0xc0, !PT ;  /* 0xfffffff80d0d7812 */ /* 0x000fe400078ec0ff */
[----:B------:R-:W-:-:S02]  /*cbb0*/  SHF.R.S32.HI R11, RZ, 0x5, R11 ;  /* 0x00000005ff0b7819 */ /* 0x000fc4000001140b */
[----:B------:R-:W-:Y:S01]  /*cbc0*/  LOP3.LUT R9, R9, 0x1ffffffe, RZ, 0xc0, !PT ;  /* 0x1ffffffe09097812 */ /* 0x000fe200078ec0ff */
[----:B------:R-:W-:Y:S01]  /*cbd0*/  IMAD.IADD R8, R12, 0x1, -R13 ;  /* 0x000000010c087824 */ /* 0x000fe200078e0a0d */
[----:B------:R-:W-:Y:S01]  /*cbe0*/  SHF.R.S32.HI R12, RZ, 0x1f, R19 ;  /* 0x0000001fff0c7819 */ /* 0x000fe20000011413 */
[----:B------:R-:W1:Y:S02]  /*cbf0*/  @P0 LDC R90, c[0x0][0xbf0] ;  /* 0x0002fc00ff5a0b82 */ /* 0x000e640000000800 */
[----:B------:R-:W-:Y:S02]  /*cc00*/  IMAD R8, R11, 0x10, R8 ;  /* 0x000000100b087824 */ /* 0x000fe400078e0208 */
[----:B------:R-:W-:Y:S02]  /*cc10*/  IMAD R10, R12, UR4, RZ ;  /* 0x000000040c0a7c24 */ /* 0x000fe4000f8e02ff */
[----:B------:R-:W-:Y:S02]  /*cc20*/  IMAD.IADD R14, R14, 0x1, -R9 ;  /* 0x000000010e0e7824 */ /* 0x000fe400078e0a09 */
[----:B------:R-:W-:-:S02]  /*cc30*/  IMAD R7, R7, 0x40, R8 ;  /* 0x0000004007077824 */ /* 0x000fc400078e0208 */
[----:B------:R-:W-:Y:S01]  /*cc40*/  IMAD.WIDE.U32 R8, R19, UR4, RZ ;  /* 0x0000000413087c25 */ /* 0x000fe2000f8e00ff */
[----:B---3--:R-:W-:-:S03]  /*cc50*/  USHF.R.S32.HI UR4, URZ, 0x1f, UR9 ;  /* 0x0000001f3f047899 */ /* 0x008fc60008011409 */
[----:B------:R-:W-:Y:S02]  /*cc60*/  IMAD R13, R19, UR5, R10 ;  /* 0x00000005130d7c24 */ /* 0x000fe4000f8e020a */
[----:B------:R-:W-:Y:S02]  /*cc70*/  IMAD R12, R12, UR6, RZ ;  /* 0x000000060c0c7c24 */ /* 0x000fe4000f8e02ff */
[----:B------:R-:W-:Y:S02]  /*cc80*/  IMAD.IADD R9, R9, 0x1, R13 ;  /* 0x0000000109097824 */ /* 0x000fe400078e020d */
[----:B------:R-:W-:Y:S02]  /*cc90*/  IMAD R13, R19, UR7, R12 ;  /* 0x00000007130d7c24 */ /* 0x000fe4000f8e020c */
[----:B------:R-:W-:Y:S02]  /*cca0*/  IMAD R12, R14, 0x8, R7 ;  /* 0x000000080e0c7824 */ /* 0x000fe400078e0207 */
[----:B----4-:R-:W-:-:S02]  /*ccb0*/  IMAD R14, R72, UR4, RZ ;  /* 0x00000004480e7c24 */ /* 0x010fc4000f8e02ff */
[----:B--2---:R-:W-:Y:S02]  /*ccc0*/  IMAD R12, R20, 0x80, R12 ;  /* 0x00000080140c7824 */ /* 0x004fe400078e020c */
[----:B------:R-:W-:Y:S01]  /*ccd0*/  IMAD.WIDE.U32 R10, R19, UR6, RZ ;  /* 0x00000006130a7c25 */ /* 0x000fe2000f8e00ff */
[----:B------:R-:W-:-:S03]  /*cce0*/  ULDC.64 UR6, c[0x0][0xb48] ;  /* 0x0002d20000067ab9 */ /* 0x000fc60000000a00 */
[----:B------:R-:W-:Y:S02]  /*ccf0*/  IMAD R15, R73, UR9, R14 ;  /* 0x00000009490f7c24 */ /* 0x000fe4000f8e020e */
[----:B0-----:R-:W-:-:S04]  /*cd00*/  @P0 IMAD.HI.U32 R14, R12, R17, RZ ;  /* 0x000000110c0e0227 */ /* 0x001fc800078e00ff */
[----:B------:R-:W-:Y:S02]  /*cd10*/  IMAD.MOV R19, RZ, RZ, -R19 ;  /* 0x000000ffff137224 */ /* 0x000fe400078e0a13 */
[----:B------:R-:W-:Y:S02]  /*cd20*/  IMAD.IADD R11, R11, 0x1, R13 ;  /* 0x000000010b0b7824 */ /* 0x000fe400078e020d */
[----:B------:R-:W-:Y:S01]  /*cd30*/  IMAD.MOV.U32 R13, RZ, RZ, R12 ;  /* 0x000000ffff0d7224 */ /* 0x000fe200078e000c */
[----:B-----5:R-:W-:Y:S01]  /*cd40*/  @P0 SHF.R.U32.HI R13, RZ, R23, R14 ;  /* 0x00000017ff0d0219 */ /* 0x020fe2000001160e */
[----:B-1----:R-:W-:Y:S01]  /*cd50*/  IMAD R16, R74, UR4, RZ ;  /* 0x000000044a107c24 */ /* 0x002fe2000f8e02ff */
[----:B------:R-:W-:Y:S01]  /*cd60*/  ULDC.64 UR4, c[0x0][0xbe0] ;  /* 0x0002f80000047ab9 */ /* 0x000fe20000000a00 */
[----:B------:R-:W-:Y:S02]  /*cd70*/  IMAD R23, R18, R19, UR8 ;  /* 0x0000000812177e24 */ /* 0x000fe4000f8e0213 */
[----:B------:R-:W-:-:S04]  /*cd80*/  IMAD.WIDE.U32 R8, R72, UR9, R8 ;  /* 0x0000000948087c25 */ /* 0x000fc8000f8e0008 */
[----:B------:R-:W-:Y:S01]  /*cd90*/  IMAD R17, R75, UR9, R16 ;  /* 0x000000094b117c24 */ /* 0x000fe2000f8e0210 */
[----:B------:R-:W-:Y:S01]  /*cda0*/  SHF.R.S32.HI R16, RZ, 0x1f, R23 ;  /* 0x0000001fff107819 */ /* 0x000fe20000011417 */
[----:B------:R-:W-:Y:S01]  /*cdb0*/  IMAD.WIDE.U32 R10, R74, UR9, R10 ;  /* 0x000000094a0a7c25 */ /* 0x000fe2000f8e000a */
[----:B------:R-:W-:-:S03]  /*cdc0*/  ULDC.64 UR8, c[0x0][0xb28] ;  /* 0x0002ca0000087ab9 */ /* 0x000fc60000000a00 */
[----:B------:R-:W-:Y:S02]  /*cdd0*/  IMAD.IADD R9, R9, 0x1, R15 ;  /* 0x0000000109097824 */ /* 0x000fe400078e020f */
[----:B------:R-:W-:-:S04]  /*cde0*/  @P0 IMAD.HI.U32 R89, R12, R89, RZ ;  /* 0x000000590c590227 */ /* 0x000fc800078e00ff */
[----:B------:R-:W-:Y:S02]  /*cdf0*/  IMAD.IADD R11, R11, 0x1, R17 ;  /* 0x000000010b0b7824 */ /* 0x000fe400078e0211 */
[----:B------:R-:W-:Y:S02]  /*ce00*/  IMAD R17, R16, UR6, RZ ;  /* 0x0000000610117c24 */ /* 0x000fe4000f8e02ff */
[----:B------:R-:W-:-:S04]  /*ce10*/  IMAD.WIDE.U32 R8, R23, UR4, R8 ;  /* 0x0000000417087c25 */ /* 0x000fc8000f8e0008 */
[----:B------:R-:W-:Y:S01]  /*ce20*/  IMAD.MOV.U32 R15, RZ, RZ, R12 ;  /* 0x000000ffff0f7224 */ /* 0x000fe200078e000c */
[----:B------:R-:W-:Y:S01]  /*ce30*/  @P0 SHF.R.U32.HI R15, RZ, R90, R89 ;  /* 0x0000005aff0f0219 */ /* 0x000fe20000011659 */
[----:B------:R-:W-:Y:S01]  /*ce40*/  IMAD R14, R16, UR4, RZ ;  /* 0x00000004100e7c24 */ /* 0x000fe2000f8e02ff */
[----:B------:R-:W-:Y:S01]  /*ce50*/  IADD3 R8, P0, R13, R8, RZ ;  /* 0x000000080d087210 */ /* 0x000fe20007f1e0ff */
[C---:B------:R-:W-:Y:S01]  /*ce60*/  IMAD R19, R23.reuse, UR7, R17 ;  /* 0x0000000717137c24 */ /* 0x040fe2000f8e0211 */
[--C-:B------:R-:W-:Y:S01]  /*ce70*/  SHF.R.S32.HI R17, RZ, 0x1f, R13.reuse ;  /* 0x0000001fff117819 */ /* 0x100fe2000001140d */
[----:B------:R-:W-:Y:S02]  /*ce80*/  IMAD.MOV R13, RZ, RZ, -R13 ;  /* 0x000000ffff0d7224 */ /* 0x000fe400078e0a0d */
[----:B------:R-:W-:Y:S01]  /*ce90*/  IMAD R16, R23, UR5, R14 ;  /* 0x0000000517107c24 */ /* 0x000fe2000f8e020e */
[--C-:B------:R-:W-:Y:S01]  /*cea0*/  SHF.R.S32.HI R14, RZ, 0x1f, R15.reuse ;  /* 0x0000001fff0e7819 */ /* 0x100fe2000001140f */
[----:B------:R-:W-:Y:S01]  /*ceb0*/  IMAD.MOV R18, RZ, RZ, -R15 ;  /* 0x000000ffff127224 */ /* 0x000fe200078e0a0f */
[----:B------:R-:W-:Y:S01]  /*cec0*/  ULDC.64 UR4, c[0x0][0xb30] ;  /* 0x0002cc0000047ab9 */ /* 0x000fe20000000a00 */
[----:B------:R-:W-:Y:S01]  /*ced0*/  IMAD R13, R21, R13, R12 ;  /* 0x0000000d150d7224 */ /* 0x000fe200078e020c */
[----:B------:R-:W-:Y:S01]  /*cee0*/  IADD3.X R9, R17, R9, R16, P0, !PT ;  /* 0x0000000911097210 */ /* 0x000fe200007fe410 */
[----:B------:R-:W-:Y:S01]  /*cef0*/  IMAD.WIDE.U32 R10, R23, UR6, R10 ;  /* 0x00000006170a7c25 */ /* 0x000fe2000f8e000a */
[----:B------:R-:W-:-:S03]  /*cf00*/  ULDC.64 UR6, c[0x0][0xbc8] ;  /* 0x0002f20000067ab9 */ /* 0x000fc60000000a00 */
[----:B------:R-:W-:Y:S02]  /*cf10*/  IMAD R14, R14, UR4, RZ ;  /* 0x000000040e0e7c24 */ /* 0x000fe4000f8e02ff */
[----:B------:R-:W-:Y:S01]  /*cf20*/  IMAD R17, R21, R18, R12 ;  /* 0x0000001215117224 */ /* 0x000fe200078e020c */
[----:B------:R-:W-:Y:S01]  /*cf30*/  SHF.R.S32.HI R12, RZ, 0x1f, R13 ;  /* 0x0000001fff0c7819 */ /* 0x000fe2000001140d */
[----:B------:R-:W-:Y:S02]  /*cf40*/  IMAD.IADD R11, R11, 0x1, R19 ;  /* 0x000000010b0b7824 */ /* 0x000fe400078e0213 */
[C---:B------:R-:W-:Y:S01]  /*cf50*/  IMAD R19, R15.reuse, UR5, R14 ;  /* 0x000000050f137c24 */ /* 0x040fe2000f8e020e */
[----:B------:R-:W-:Y:S01]  /*cf60*/  SHF.R.S32.HI R14, RZ, 0x1f, R17 ;  /* 0x0000001fff0e7819 */ /* 0x000fe20000011411 */
[----:B------:R-:W-:Y:S01]  /*cf70*/  IMAD.WIDE.U32 R10, R15, UR4, R10 ;  /* 0x000000040f0a7c25 */ /* 0x000fe2000f8e000a */
[----:B------:R-:W0:Y:S01]  /*cf80*/  S2UR UR5, SR_CgaCtaId ;  /* 0x00000000000579c3 */ /* 0x000e220000008800 */
[----:B------:R-:W-:-:S02]  /*cf90*/  UMOV UR4, 0x400 ;  /* 0x0000040000047882 */ /* 0x000fc40000000000 */
[----:B------:R-:W-:Y:S02]  /*cfa0*/  IMAD R12, R12, UR6, RZ ;  /* 0x000000060c0c7c24 */ /* 0x000fe4000f8e02ff */
[----:B------:R-:W-:Y:S02]  /*cfb0*/  IMAD.IADD R11, R11, 0x1, R19 ;  /* 0x000000010b0b7824 */ /* 0x000fe400078e0213 */
[----:B------:R-:W-:Y:S02]  /*cfc0*/  IMAD R14, R14, UR8, RZ ;  /* 0x000000080e0e7c24 */ /* 0x000fe4000f8e02ff */
[C---:B------:R-:W-:Y:S02]  /*cfd0*/  IMAD R15, R13.reuse, UR7, R12 ;  /* 0x000000070d0f7c24 */ /* 0x040fe4000f8e020c */
[----:B------:R-:W-:Y:S01]  /*cfe0*/  IMAD.WIDE.U32 R8, R13, UR6, R8 ;  /* 0x000000060d087c25 */ /* 0x000fe2000f8e0008 */
[----:B------:R-:W-:-:S03]  /*cff0*/  ULDC.64 UR6, c[0x0][0xba8] ;  /* 0x0002ea0000067ab9 */ /* 0x000fc60000000a00 */
[C---:B------:R-:W-:Y:S01]  /*d000*/  IMAD R19, R17.reuse, UR9, R14 ;  /* 0x0000000911137c24 */ /* 0x040fe2000f8e020e */
[----:B------:R-:W-:Y:S01]  /*d010*/  LEA R12, P0, R8, UR6, 0x2 ;  /* 0x00000006080c7c11 */ /* 0x000fe2000f8010ff */
[----:B------:R-:W-:Y:S01]  /*d020*/  IMAD.WIDE.U32 R10, R17, UR8, R10 ;  /* 0x00000008110a7c25 */ /* 0x000fe2000f8e000a */
[----:B------:R-:W-:Y:S01]  /*d030*/  ULDC.64 UR8, c[0x0][0xb00] ;  /* 0x0002c00000087ab9 */ /* 0x000fe20000000a00 */
[----:B------:R-:W-:Y:S02]  /*d040*/  ULDC UR6, c[0x0][0xa88] ;  /* 0x0002a20000067ab9 */ /* 0x000fe40000000800 */
[----:B------:R-:W-:Y:S01]  /*d050*/  IMAD.IADD R13, R9, 0x1, R15 ;  /* 0x00000001090d7824 */ /* 0x000fe200078e020f */
[----:B------:R-:W-:Y:S01]  /*d060*/  LEA R72, P1, R10, UR8, 0x2 ;  /* 0x000000080a487c11 */ /* 0x000fe2000f8210ff */
[----:B------:R-:W-:Y:S01]  /*d070*/  IMAD.IADD R9, R11, 0x1, R19 ;  /* 0x000000010b097824 */ /* 0x000fe200078e0213 */
[----:B0-----:R-:W-:Y:S01]  /*d080*/  ULEA UR4, UR5, UR4, 0x18 ;  /* 0x0000000405047291 */ /* 0x001fe2000f8ec03f */
[----:B------:R-:W-:Y:S01]  /*d090*/  IMAD R7, R20, 0x80, R7 ;  /* 0x0000008014077824 */ /* 0x000fe200078e0207 */
[----:B------:R-:W-:Y:S01]  /*d0a0*/  LEA.HI.X R13, R8, UR7, R13, 0x2, P0 ;  /* 0x00000007080d7c11 */ /* 0x000fe200080f140d */
[----:B------:R-:W-:Y:S01]  /*d0b0*/  IMAD R20, R21, UR6, RZ ;  /* 0x0000000615147c24 */ /* 0x000fe2000f8e02ff */
[----:B------:R-:W-:Y:S01]  /*d0c0*/  LEA.HI.X R73, R10, UR9, R9, 0x2, P1 ;  /* 0x000000090a497c11 */ /* 0x000fe200088f1409 */
[----:B------:R-:W-:Y:S01]  /*d0d0*/  SHFL.IDX PT, R8, R12, RZ, 0x1c1f ;  /* 0x001c1fff0c087589 */ /* 0x000fe200000e0000 */
[----:B------:R-:W-:Y:S01]  /*d0e0*/  LOP3.LUT P0, RZ, R22, 0x3, RZ, 0xc0, !PT ;  /* 0x0000000316ff7812 */ /* 0x000fe2000780c0ff */
[C---:B------:R-:W-:Y:S01]  /*d0f0*/  VIADD R21, R7.reuse, 0x8 ;  /* 0x0000000807157836 */ /* 0x040fe20000000000 */
[----:B------:R-:W-:Y:S01]  /*d100*/  UIADD3 UR4, UR4, 0x2a820, URZ ;  /* 0x0002a82004047890 */ /* 0x000fe2000fffe03f */
[----:B------:R-:W0:Y:S01]  /*d110*/  SHFL.IDX PT, R9, R13, RZ, 0x1c1f ;  /* 0x001c1fff0d097589 */ /* 0x000e2200000e0000 */
[----:B------:R-:W-:-:S02]  /*d120*/  ISETP.GE.OR P1, PT, R7, R20, P0 ;  /* 0x000000140700720c */ /* 0x000fc40000726670 */
[-C--:B------:R-:W-:Y:S01]  /*d130*/  ISETP.GE.OR P0, PT, R21, R20.reuse, P0 ;  /* 0x000000141500720c */ /* 0x080fe20000706670 */
[----:B------:R-:W-:Y:S01]  /*d140*/  SHFL.IDX PT, R10, R12, 0x1, 0x1c1f ;  /* 0x003c1f000c0a7f89 */ /* 0x000fe200000e0000 */
[----:B------:R-:W-:Y:S01]  /*d150*/  UPRMT UR4, URZ, 0x654, UR4 ;  /* 0x000006543f047896 */ /* 0x000fe20008000004 */
[----:B------:R-:W-:Y:S02]  /*d160*/  ISETP.GE.AND P2, PT, R7, R20, PT ;  /* 0x000000140700720c */ /* 0x000fe40003f46270 */
[----:B------:R1:W2:Y:S04]  /*d170*/  SHFL.IDX PT, R11, R13, 0x1, 0x1c1f ;  /* 0x003c1f000d0b7f89 */ /* 0x0002a800000e0000 */
[----:B------:R3:W4:Y:S02]  /*d180*/  SHFL.IDX PT, R18, R72, RZ, 0x1c1f ;  /* 0x001c1fff48127589 */ /* 0x00072400000e0000 */
[----:B------:R-:W-:Y:S01]  /*d190*/  SYNCS.ARRIVE.TRANS64.RED.A1T0 RZ, [UR4], RZ ;  /* 0x000000ffffff79a7 */ /* 0x000fe20008100404 */
[----:B-1----:R-:W-:Y:S01]  /*d1a0*/  LOP3.LUT R13, R88, 0x7ffffffc, RZ, 0xc0, !PT ;  /* 0x7ffffffc580d7812 */ /* 0x002fe200078ec0ff */
[----:B------:R3:W1:Y:S04]  /*d1b0*/  SHFL.IDX PT, R19, R73, RZ, 0x1c1f ;  /* 0x001c1fff49137589 */ /* 0x00066800000e0000 */
[----:B------:R-:W-:Y:S01]  /*d1c0*/  IMAD.IADD R13, R22, 0x1, -R13 ;  /* 0x00000001160d7824 */ /* 0x000fe200078e0a0d */
[----:B0-----:R3:W-:Y:S03]  /*d1d0*/  @!P1 ST.E desc[UR36][R8.64], R6 ;  /* 0x0000000608009985 */ /* 0x0017e6000c101924 */
[----:B------:R-:W-:Y:S01]  /*d1e0*/  IMAD.SHL.U32 R23, R13, 0x2, RZ ;  /* 0x000000020d177824 */ /* 0x000fe200078e00ff */
[----:B--2---:R3:W-:Y:S01]  /*d1f0*/  @!P0 ST.E desc[UR36][R10.64], R0 ;  /* 0x000000000a008985 */ /* 0x0047e2000c101924 */
[----:B------:R-:W-:Y:S05]  /*d200*/  @P2 BRA `(.L_x_1057) ;  /* 0x0000000400782947 */ /* 0x000fea0003800000 */
[C---:B---3--:R-:W-:Y:S01]  /*d210*/  VIADD R0, R23.reuse, 0x8 ;  /* 0x0000000817007836 */ /* 0x048fe20000000000 */
        /* <DEDUP_REMOVED lines=9> */
[----:B------:R-:W-:-:S02]  /*d2b0*/  VIADD R14, R23, 0x38 ;  /* 0x00000038170e7836 */ /* 0x000fc40000000000 */
[----:B------:R-:W-:Y:S01]  /*d2c0*/  VIADD R15, R23, 0x40 ;  /* 0x00000040170f7836 */ /* 0x000fe20000000000 */
[----:B------:R-:W-:Y:S01]  /*d2d0*/  ISETP.GE.AND P4, PT, R13, UR4, PT ;  /* 0x000000040d007c0c */ /* 0x000fe2000bf86270 */
[C---:B------:R-:W-:Y:S01]  /*d2e0*/  VIADD R16, R23.reuse, 0x50 ;  /* 0x0000005017107836 */ /* 0x040fe20000000000 */
[----:B------:R-:W-:Y:S01]  /*d2f0*/  ISETP.GE.AND P5, PT, R14, UR4, PT ;  /* 0x000000040e007c0c */ /* 0x000fe2000bfa6270 */
[----:B-1--4-:R-:W-:Y:S01]  /*d300*/  @!P2 IMAD.WIDE R6, R23, 0x4, R18 ;  /* 0x000000041706a825 */ /* 0x012fe200078e0212 */
[----:B------:R-:W-:Y:S02]  /*d310*/  ISETP.GE.AND P6, PT, R15, UR4, PT ;  /* 0x000000040f007c0c */ /* 0x000fe4000bfc6270 */
[----:B------:R-:W-:Y:S01]  /*d320*/  @!P3 LEA.HI R0, R0, R0, RZ, 0x1 ;  /* 0x000000000000b211 */ /* 0x000fe200078f08ff */
[----:B------:R-:W-:Y:S01]  /*d330*/  VIADD R22, R23, 0x60 ;  /* 0x0000006017167836 */ /* 0x000fe20000000000 */
[----:B------:R0:W-:Y:S01]  /*d340*/  @!P2 ST.E.64 desc[UR36][R6.64], R24 ;  /* 0x000000180600a985 */ /* 0x0001e2000c101b24 */
[----:B------:R-:W-:-:S02]  /*d350*/  @!P0 LEA.HI R10, R10, R10, RZ, 0x1 ;  /* 0x0000000a0a0a8211 */ /* 0x000fc400078f08ff */
[----:B------:R-:W-:Y:S01]  /*d360*/  @!P3 LOP3.LUT R9, R0, 0xfffffffe, RZ, 0xc0, !PT ;  /* 0xfffffffe0009b812 */ /* 0x000fe200078ec0ff */
[----:B------:R-:W-:Y:S01]  /*d370*/  VIADD R0, R23, 0x20 ;  /* 0x0000002017007836 */ /* 0x000fe20000000000 */
[----:B------:R-:W-:Y:S02]  /*d380*/  @!P1 LEA.HI R11, R11, R11, RZ, 0x1 ;  /* 0x0000000b0b0b9211 */ /* 0x000fe400078f08ff */
[----:B------:R-:W-:Y:S01]  /*d390*/  @!P5 LEA.HI R14, R14, R14, RZ, 0x1 ;  /* 0x0000000e0e0ed211 */ /* 0x000fe200078f08ff */
[----:B------:R-:W-:Y:S01]  /*d3a0*/  @!P3 IMAD.WIDE R8, R9, 0x4, R18 ;  /* 0x000000040908b825 */ /* 0x000fe200078e0212 */
[----:B------:R-:W-:Y:S02]  /*d3b0*/  ISETP.GE.AND P2, PT, R0, UR4, PT ;  /* 0x0000000400007c0c */ /* 0x000fe4000bf46270 */
[----:B------:R-:W-:Y:S02]  /*d3c0*/  @!P5 LOP3.LUT R17, R14, 0xfffffffe, RZ, 0xc0, !PT ;  /* 0xfffffffe0e11d812 */ /* 0x000fe400078ec0ff */
[----:B------:R1:W-:Y:S01]  /*d3d0*/  @!P3 ST.E.64 desc[UR36][R8.64], R28 ;  /* 0x0000001c0800b985 */ /* 0x0003e2000c101b24 */
[----:B------:R-:W-:-:S02]  /*d3e0*/  ISETP.GE.AND P3, PT, R12, UR4, PT ;  /* 0x000000040c007c0c */ /* 0x000fc4000bf66270 */
[----:B0-----:R-:W-:Y:S02]  /*d3f0*/  @!P0 LOP3.LUT R7, R10, 0xfffffffe, RZ, 0xc0, !PT ;  /* 0xfffffffe0a078812 */ /* 0x001fe400078ec0ff */
[----:B------:R-:W-:-:S03]  /*d400*/  @!P4 LEA.HI R10, R13, R13, RZ, 0x1 ;  /* 0x0000000d0d0ac211 */ /* 0x000fc600078f08ff */
[----:B------:R-:W-:Y:S01]  /*d410*/  @!P0 IMAD.WIDE R6, R7, 0x4, R18 ;  /* 0x0000000407068825 */ /* 0x000fe200078e0212 */
[----:B------:R-:W-:-:S04]  /*d420*/  @!P2 LEA.HI R0, R0, R0, RZ, 0x1 ;  /* 0x000000000000a211 */ /* 0x000fc800078f08ff */
[----:B------:R0:W-:Y:S01]  /*d430*/  @!P0 ST.E.64 desc[UR36][R6.64], R32 ;  /* 0x0000002006008985 */ /* 0x0001e2000c101b24 */
[----:B------:R-:W-:Y:S02]  /*d440*/  @!P3 LEA.HI R12, R12, R12, RZ, 0x1 ;  /* 0x0000000c0c0cb211 */ /* 0x000fe400078f08ff */
[----:B-1----:R-:W-:Y:S02]  /*d450*/  @!P1 LOP3.LUT R9, R11, 0xfffffffe, RZ, 0xc0, !PT ;  /* 0xfffffffe0b099812 */ /* 0x002fe400078ec0ff */
[----:B------:R-:W-:Y:S02]  /*d460*/  @!P2 LOP3.LUT R11, R0, 0xfffffffe, RZ, 0xc0, !PT ;  /* 0xfffffffe000ba812 */ /* 0x000fe400078ec0ff */
        /* <DEDUP_REMOVED lines=8> */
[----:B0-----:R-:W-:-:S02]  /*d4f0*/  @!P3 IMAD.WIDE R6, R13, 0x4, R18 ;  /* 0x000000040d06b825 */ /* 0x001fc400078e0212 */
[----:B------:R0:W-:Y:S02]  /*d500*/  @!P2 ST.E.64 desc[UR36][R10.64], R40 ;  /* 0x000000280a00a985 */ /* 0x0001e4000c101b24 */
[----:B------:R-:W-:Y:S02]  /*d510*/  VIADD R0, R23, 0x48 ;  /* 0x0000004817007836 */ /* 0x000fe40000000000 */
[--C-:B------:R-:W-:Y:S01]  /*d520*/  @!P5 IMAD.WIDE R12, R17, 0x4, R18.reuse ;  /* 0x00000004110cd825 */ /* 0x100fe200078e0212 */
[----:B------:R2:W-:Y:S01]  /*d530*/  @!P3 ST.E.64 desc[UR36][R6.64], R44 ;  /* 0x0000002c0600b985 */ /* 0x0005e2000c101b24 */
[----:B------:R-:W-:Y:S02]  /*d540*/  ISETP.GE.AND P3, PT, R22, UR4, PT ;  /* 0x0000000416007c0c */ /* 0x000fe4000bf66270 */
[----:B------:R-:W-:Y:S01]  /*d550*/  VIADD R17, R23, 0x58 ;  /* 0x0000005817117836 */ /* 0x000fe20000000000 */
[----:B------:R-:W-:Y:S01]  /*d560*/  ISETP.GE.AND P0, PT, R0, UR4, PT ;  /* 0x0000000400007c0c */ /* 0x000fe2000bf06270 */
[----:B-1----:R-:W-:Y:S01]  /*d570*/  @!P4 IMAD.WIDE R8, R15, 0x4, R18 ;  /* 0x000000040f08c825 */ /* 0x002fe200078e0212 */
[----:B------:R-:W-:-:S02]  /*d580*/  @!P1 LEA.HI R16, R16, R16, RZ, 0x1 ;  /* 0x0000001010109211 */ /* 0x000fc400078f08ff */
        /* <DEDUP_REMOVED lines=38> */
.L_x_1057:
[----:B------:R-:W-:Y:S05]  /*d7f0*/  BSYNC B0 ;  /* 0x0000000000007941 */ /* 0x000fea0003800000 */
.L_x_1056:
[----:B------:R-:W-:Y:S01]  /*d800*/  ISETP.GE.AND P0, PT, R21, R20, PT ;  /* 0x000000141500720c */ /* 0x000fe20003f06270 */
[----:B0-----:R0:W2:Y:S04]  /*d810*/  SHFL.IDX PT, R15, R73, 0x1, 0x1c1f ;  /* 0x003c1f00490f7f89 */ /* 0x0010a800000e0000 */
[----:B------:R0:W0:Y:S08]  /*d820*/  SHFL.IDX PT, R14, R72, 0x1, 0x1c1f ;  /* 0x003c1f00480e7f89 */ /* 0x00003000000e0000 */
[----:B------:R-:W-:Y:S05]  /*d830*/  @P0 BRA `(.L_x_968) ;  /* 0x0000004400e00947 */ /* 0x000fea0003800000 */
[----:B------:R-:W-:Y:S01]  /*d840*/  ULDC UR4, c[0x0][0xac8] ;  /* 0x0002b20000047ab9 */ /* 0x000fe20000000800 */
[C---:B---3--:R-:W-:Y:S01]  /*d850*/  VIADD R0, R23.reuse, 0x8 ;  /* 0x0000000817007836 */ /* 0x048fe20000000000 */
[C---:B------:R-:W-:Y:S01]  /*d860*/  ISETP.GE.AND P0, PT, R23.reuse, UR4, PT ;  /* 0x0000000417007c0c */ /* 0x040fe2000bf06270 */
[C---:B------:R-:W-:Y:S02]  /*d870*/  VIADD R6, R23.reuse, 0x10 ;  /* 0x0000001017067836 */ /* 0x040fe40000000000 */
[C---:B------:R-:W-:Y:S01]  /*d880*/  VIADD R8, R23.reuse, 0x18 ;  /* 0x0000001817087836 */ /* 0x040fe20000000000 */
[----:B------:R-:W-:Y:S01]  /*d890*/  ISETP.GE.AND P5, PT, R0, UR4, PT ;  /* 0x0000000400007c0c */ /* 0x000fe2000bfa6270 */
[C---:B------:R-:W-:Y:S01]  /*d8a0*/  VIADD R10, R23.reuse, 0x20 ;  /* 0x00000020170a7836 */ /* 0x040fe20000000000 */
[----:B------:R-:W-:Y:S01]  /*d8b0*/  ISETP.GE.AND P6, PT, R6, UR4, PT ;  /* 0x0000000406007c0c */ /* 0x000fe2000bfc6270 */
[C---:B------:R-:W-:Y:S02]  /*d8c0*/  VIADD R11, R23.reuse, 0x28 ;  /* 0x00000028170b7836 */ /* 0x040fe40000000000 */
[C---:B------:R-:W-:Y:S01]  /*d8d0*/  VIADD R12, R23.reuse, 0x30 ;  /* 0x00000030170c7836 */ /* 0x040fe20000000000 */
[----:B------:R-:W-:Y:S01]  /*d8e0*/  ISETP.GE.AND P4, PT, R10, UR4, PT ;  /* 0x000000040a007c0c */ /* 0x000fe2000bf86270 */
[----:B------:R-:W-:Y:S01]  /*d8f0*/  VIADD R13, R23, 0x38 ;  /* 0x00000038170d7836 */ /* 0x000fe20000000000 */
[----:B------:R-:W-:Y:S01]  /*d900*/  ISETP.GE.AND P3, PT, R11, UR4, PT ;  /* 0x000000040b007c0c */ /* 0x000fe2000bf66270 */
[----:B0-2---:R-:W-:Y:S01]  /*d910*/  @!P0 IMAD.WIDE R2, R23, 0x4, R14 ;  /* 0x0000000417028825 */ /* 0x005fe200078e020e */
[----:B------:R-:W-:-:S02]  /*d920*/  ISETP.GE.AND P2, PT, R12, UR4, PT ;  /* 0x000000040c007c0c */ /* 0x000fc4000bf46270 */
[----:B------:R-:W-:Y:S01]  /*d930*/  ISETP.GE.AND P1, PT, R13, UR4, PT ;  /* 0x000000040d007c0c */ /* 0x000fe2000bf26270 */
[C---:B----4-:R-:W-:Y:S01]  /*d940*/  VIADD R18, R23.reuse, 0x40 ;  /* 0x0000004017127836 */ /* 0x050fe20000000000 */
[----:B------:R0:W-:Y:S01]  /*d950*/  @!P0 ST.E.64 desc[UR36][R2.64], R26 ;  /* 0x0000001a02008985 */ /* 0x0001e2000c101b24 */
[----:B------:R-:W-:Y:S01]  /*d960*/  ISETP.GE.AND P0, PT, R8, UR4, PT ;  /* 0x0000000408007c0c */ /* 0x000fe2000bf06270 */
[C---:B------:R-:W-:Y:S01]  /*d970*/  VIADD R20, R23.reuse, 0x48 ;  /* 0x0000004817147836 */ /* 0x040fe20000000000 */
[----:B------:R-:W-:Y:S01]  /*d980*/  @!P5 LEA.HI R0, R0, R0, RZ, 0x1 ;  /* 0x000000000000d211 */ /* 0x000fe200078f08ff */
[----:B------:R-:W-:Y:S01]  /*d990*/  VIADD R21, R23, 0x70 ;  /* 0x0000007017157836 */ /* 0x000fe20000000000 */
[----:B------:R-:W-:Y:S02]  /*d9a0*/  @!P6 LEA.HI R6, R6, R6, RZ, 0x1 ;  /* 0x000000060606e211 */ /* 0x000fe400078f08ff */
[----:B------:R-:W-:Y:S02]  /*d9b0*/  @!P5 LOP3.LUT R7, R0, 0xfffffffe, RZ, 0xc0, !PT ;  /* 0xfffffffe0007d812 */ /* 0x000fe400078ec0ff */
[----:B------:R-:W-:-:S02]  /*d9c0*/  @!P6 LOP3.LUT R9, R6, 0xfffffffe, RZ, 0xc0, !PT ;  /* 0xfffffffe0609e812 */ /* 0x000fc400078ec0ff */
[----:B------:R-:W-:Y:S02]  /*d9d0*/  @!P4 LEA.HI R10, R10, R10, RZ, 0x1 ;  /* 0x0000000a0a0ac211 */ /* 0x000fe400078f08ff */
[----:B------:R-:W-:Y:S01]  /*d9e0*/  @!P3 LEA.HI R0, R11, R11, RZ, 0x1 ;  /* 0x0000000b0b00b211 */ /* 0x000fe200078f08ff */
[--C-:B0-----:R-:W-:Y:S01]  /*d9f0*/  @!P5 IMAD.WIDE R2, R7, 0x4, R14.reuse ;  /* 0x000000040702d825 */ /* 0x101fe200078e020e */
[----:B------:R-:W-:Y:S02]  /*da00*/  @!P0 LEA.HI R8, R8, R8, RZ, 0x1 ;  /* 0x0000000808088211 */ /* 0x000fe400078f08ff */
[----:B------:R-:W-:Y:S01]  /*da10*/  @!P2 LEA.HI R12, R12, R12, RZ, 0x1 ;  /* 0x0000000c0c0ca211 */ /* 0x000fe200078f08ff */
[----:B------:R-:W-:Y:S01]  /*da20*/  @!P6 IMAD.WIDE R6, R9, 0x4, R14 ;  /* 0x000000040906e825 */ /* 0x000fe200078e020e */
[----:B------:R-:W-:Y:S01]  /*da30*/  @!P1 LEA.HI R16, R13, R13, RZ, 0x1 ;  /* 0x0000000d0d109211 */ /* 0x000fe200078f08ff */
[----:B------:R0:W-:Y:S01]  /*da40*/  @!P5 ST.E.64 desc[UR36][R2.64], R30 ;  /* 0x0000001e0200d985 */ /* 0x0001e2000c101b24 */
[----:B------:R-:W-:-:S02]  /*da50*/  @!P0 LOP3.LUT R9, R8, 0xfffffffe, RZ, 0xc0, !PT ;  /* 0xfffffffe08098812 */ /* 0x000fc400078ec0ff */
[----:B------:R-:W-:Y:S01]  /*da60*/  @!P4 LOP3.LUT R11, R10, 0xfffffffe, RZ, 0xc0, !PT ;  /* 0xfffffffe0a0bc812 */ /* 0x000fe200078ec0ff */
[----:B------:R2:W-:Y:S01]  /*da70*/  @!P6 ST.E.64 desc[UR36][R6.64], R34 ;  /* 0x000000220600e985 */ /* 0x0005e2000c101b24 */
[----:B------:R-:W-:Y:S01]  /*da80*/  @!P3 LOP3.LUT R13, R0, 0xfffffffe, RZ, 0xc0, !PT ;  /* 0xfffffffe000db812 */ /* 0x000fe200078ec0ff */
[C---:B------:R-:W-:Y:S01]  /*da90*/  VIADD R0, R23.reuse, 0x50 ;  /* 0x0000005017007836 */ /* 0x040fe20000000000 */
[----:B------:R-:W-:Y:S02]  /*daa0*/  @!P2 LOP3.LUT R17, R12, 0xfffffffe, RZ, 0xc0, !PT ;  /* 0xfffffffe0c11a812 */ /* 0x000fe400078ec0ff */
[----:B-1----:R-:W-:Y:S01]  /*dab0*/  @!P1 LOP3.LUT R19, R16, 0xfffffffe, RZ, 0xc0, !PT ;  /* 0xfffffffe10139812 */ /* 0x002fe200078ec0ff */
[----:B------:R-:W-:Y:S01]  /*dac0*/  VIADD R16, R23, 0x58 ;  /* 0x0000005817107836 */ /* 0x000fe20000000000 */
[----:B------:R-:W-:Y:S02]  /*dad0*/  ISETP.GE.AND P5, PT, R18, UR4, PT ;  /* 0x0000000412007c0c */ /* 0x000fe4000bfa6270 */
[----:B------:R-:W-:Y:S01]  /*dae0*/  ISETP.GE.AND P6, PT, R20, UR4, PT ;  /* 0x0000000414007c0c */ /* 0x000fe2000bfc6270 */
[----:B0-----:R-:W-:-:S04]  /*daf0*/  @!P0 IMAD.WIDE R2, R9, 0x4, R14 ;  /* 0x0000000409028825 */ /* 0x001fc800078e020e */
[--C-:B--2---:R-:W-:Y:S01]  /*db00*/  @!P4 IMAD.WIDE R6, R11, 0x4, R14.reuse ;  /* 0x000000040b06c825 */ /* 0x104fe200078e020e */
[----:B------:R0:W-:Y:S01]  /*db10*/  @!P0 ST.E.64 desc[UR36][R2.64], R38 ;  /* 0x0000002602008985 */ /* 0x0001e2000c101b24 */
[----:B------:R-:W-:Y:S02]  /*db20*/  ISETP.GE.AND P0, PT, R0, UR4, PT ;  /* 0x0000000400007c0c */ /* 0x000fe4000bf06270 */
[--C-:B------:R-:W-:Y:S01]  /*db30*/  @!P3 IMAD.WIDE R8, R13, 0x4, R14.reuse ;  /* 0x000000040d08b825 */ /* 0x100fe200078e020e */
[----:B------:R1:W-:Y:S01]  /*db40*/  @!P4 ST.E.64 desc[UR36][R6.64], R42 ;  /* 0x0000002a0600c985 */ /* 0x0003e2000c101b24 */
[----:B------:R-:W-:Y:S02]  /*db50*/  ISETP.GE.AND P4, PT, R21, UR4, PT ;  /* 0x0000000415007c0c */ /* 0x000fe4000bf86270 */
[----:B------:R-:W-:Y:S01]  /*db60*/  @!P2 IMAD.WIDE R10, R17, 0x4, R14 ;  /* 0x00000004110aa825 */ /* 0x000fe200078e020e */
[----:B------:R2:W-:Y:S01]  /*db70*/  @!P3 ST.E.64 desc[UR36][R8.64], R46 ;  /* 0x0000002e0800b985 */ /* 0x0005e2000c101b24 */
[----:B------:R-:W-:-:S02]  /*db80*/  @!P5 LEA.HI R18, R18, R18, RZ, 0x1 ;  /* 0x000000121212d211 */ /* 0x000fc400078f08ff */
[----:B------:R-:W-:Y:S01]  /*db90*/  @!P1 IMAD.WIDE R12, R19, 0x4, R14 ;  /* 0x00000004130c9825 */ /* 0x000fe200078e020e */
[----:B------:R3:W-:Y:S01]  /*dba0*/  @!P2 ST.E.64 desc[UR36][R10.64], R50 ;  /* 0x000000320a00a985 */ /* 0x0007e2000c101b24 */
[----:B------:R-:W-:Y:S02]  /*dbb0*/  @!P6 LEA.HI R20, R20, R20, RZ, 0x1 ;  /* 0x000000141414e211 */ /* 0x000fe400078f08ff */
[C---:B------:R-:W-:Y:S01]  /*dbc0*/  VIADD R17, R23.reuse, 0x60 ;  /* 0x0000006017117836 */ /* 0x040fe20000000000 */
[----:B------:R4:W-:Y:S01]  /*dbd0*/  @!P1 ST.E.64 desc[UR36][R12.64], R54 ;  /* 0x000000360c009985 */ /* 0x0009e2000c101b24 */
[C---:B------:R-:W-:Y:S01]  /*dbe0*/  VIADD R19, R23.reuse, 0x68 ;  /* 0x0000006817137836 */ /* 0x040fe20000000000 */
[----:B------:R-:W-:Y:S01]  /*dbf0*/  ISETP.GE.AND P1, PT, R16, UR4, PT ;  /* 0x0000000410007c0c */ /* 0x000fe2000bf26270 */
[----:B------:R-:W-:Y:S01]  /*dc00*/  VIADD R23, R23, 0x78 ;  /* 0x0000007817177836 */ /* 0x000fe20000000000 */
[----:B------:R-:W-:Y:S02]  /*dc10*/  ISETP.GE.AND P2, PT, R17, UR4, PT ;  /* 0x0000000411007c0c */ /* 0x000fe4000bf46270 */
[----:B------:R-:W-:-:S02]  /*dc20*/  ISETP.GE.AND P3, PT, R19, UR4, PT ;  /* 0x0000000413007c0c */ /* 0x000fc4000bf66270 */
        /* <DEDUP_REMOVED lines=15> */
[----:B----4-:R-:W-:Y:S01]  /*dd20*/  @!P4 LOP3.LUT R13, R21, 0xfffffffe, RZ, 0xc0, !PT ;  /* 0xfffffffe150dc812 */ /* 0x010fe200078ec0ff */
        /* <DEDUP_REMOVED lines=17> */
.L_x_1055:
        /* <DEDUP_REMOVED lines=8> */
[----:B-1----:R-:W-:Y:S02]  /*dec0*/  IMAD R3, R6, UR4, RZ ;  /* 0x0000000406037c24 */ /* 0x002fe4000f8e02ff */
[----:B------:R-:W-:-:S05]  /*ded0*/  VIADD R0, R0, 0xffffff80 ;  /* 0xffffff8000007836 */ /* 0x000fca0000000000 */
[----:B------:R-:W-:-:S13]  /*dee0*/  ISETP.GE.AND P0, PT, R0, R3, PT ;  /* 0x000000030000720c */ /* 0x000fda0003f06270 */
[----:B------:R-:W-:Y:S05]  /*def0*/  @P0 BRA `(.L_x_968) ;  /* 0x0000004000300947 */ /* 0x000fea0003800000 */
[----:B------:R-:W-:Y:S01]  /*df00*/  ISETP.NE.AND P0, PT, R6, 0x1, PT ;  /* 0x000000010600780c */ /* 0x000fe20003f05270 */
[----:B------:R-:W0:Y:S01]  /*df10*/  S2UR UR4, SR_CTAID.Z ;  /* 0x00000000000479c3 */ /* 0x000e220000002700 */
[----:B------:R-:W-:Y:S01]  /*df20*/  SHF.R.S32.HI R4, RZ, 0x1f, R19 ;  /* 0x0000001fff047819 */ /* 0x000fe20000011413 */
[----:B------:R-:W-:Y:S02]  /*df30*/  ULDC.64 UR6, c[0x0][0xbd0] ;  /* 0x0002f40000067ab9 */ /* 0x000fe40000000a00 */
[----:B------:R-:W-:-:S04]  /*df40*/  IMAD.WIDE.U32 R2, R19, UR6, RZ ;  /* 0x0000000613027c25 */ /* 0x000fc8000f8e00ff */
[----:B------:R-:W1:Y:S01]  /*df50*/  LDC.64 R10, c[0x0][0xbd8] ;  /* 0x0002f600ff0a7b82 */ /* 0x000e620000000a00 */
[----:B------:R-:W-:-:S04]  /*df60*/  IMAD R4, R4, UR6, RZ ;  /* 0x0000000604047c24 */ /* 0x000fc8000f8e02ff */
[----:B------:R-:W-:Y:S02]  /*df70*/  IMAD R5, R19, UR7, R4 ;  /* 0x0000000713057c24 */ /* 0x000fe4000f8e0204 */
[----:B------:R-:W-:Y:S01]  /*df80*/  IMAD.MOV R19, RZ, RZ, -R19 ;  /* 0x000000ffff137224 */ /* 0x000fe200078e0a13 */
[----:B------:R-:W2:Y:S01]  /*df90*/  @P0 LDC R7, c[0x0][0xbec] ;  /* 0x0002fb00ff070b82 */ /* 0x000ea20000000800 */
[----:B------:R-:W-:Y:S02]  /*dfa0*/  IMAD.IADD R3, R3, 0x1, R5 ;  /* 0x0000000103037824 */ /* 0x000fe400078e0205 */
[----:B------:R-:W-:-:S05]  /*dfb0*/  IMAD.MOV.U32 R5, RZ, RZ, R0 ;  /* 0x000000ffff057224 */ /* 0x000fca00078e0000 */
        /* <DEDUP_REMOVED lines=8> */
[----:B------:R-:W-:-:S03]  /*e040*/  ULDC.64 UR4, c[0x0][0xbe0] ;  /* 0x0002f80000047ab9 */ /* 0x000fc60000000a00 */
[----:B------:R-:W-:Y:S02]  /*e050*/  IMAD.IADD R3, R11, 0x1, R3 ;  /* 0x000000010b037824 */ /* 0x000fe400078e0203 */
[----:B---3--:R-:W-:-:S04]  /*e060*/  IMAD R19, R8, R19, UR8 ;  /* 0x0000000808137e24 */ /* 0x008fc8000f8e0213 */
[----:B------:R-:W-:Y:S01]  /*e070*/  IMAD.WIDE.U32 R2, R19, UR4, R2 ;  /* 0x0000000413027c25 */ /* 0x000fe2000f8e0002 */
[----:B0-----:R-:W-:Y:S02]  /*e080*/  @P0 SHF.R.U32.HI R5, RZ, R9, R4 ;  /* 0x00000009ff050219 */ /* 0x001fe40000011604 */
[----:B------:R-:W-:Y:S02]  /*e090*/  SHF.R.S32.HI R4, RZ, 0x1f, R19 ;  /* 0x0000001fff047819 */ /* 0x000fe40000011413 */
[--C-:B------:R-:W-:Y:S01]  /*e0a0*/  SHF.R.S32.HI R9, RZ, 0x1f, R5.reuse ;  /* 0x0000001fff097819 */ /* 0x100fe20000011405 */
[----:B------:R-:W-:Y:S01]  /*e0b0*/  IMAD.MOV R7, RZ, RZ, -R5 ;  /* 0x000000ffff077224 */ /* 0x000fe200078e0a05 */
[----:B------:R-:W-:Y:S01]  /*e0c0*/  IADD3 R2, P0, R5, R2, RZ ;  /* 0x0000000205027210 */ /* 0x000fe20007f1e0ff */
[----:B------:R-:W-:Y:S02]  /*e0d0*/  IMAD R4, R4, UR4, RZ ;  /* 0x0000000404047c24 */ /* 0x000fe4000f8e02ff */
[----:B------:R-:W-:-:S02]  /*e0e0*/  IMAD R7, R6, R7, R0 ;  /* 0x0000000706077224 */ /* 0x000fc400078e0200 */
[----:B------:R-:W-:Y:S01]  /*e0f0*/  IMAD R4, R19, UR5, R4 ;  /* 0x0000000513047c24 */ /* 0x000fe2000f8e0204 */
[----:B------:R-:W-:Y:S02]  /*e100*/  ULDC.64 UR4, c[0x0][0xbc8] ;  /* 0x0002f20000047ab9 */ /* 0x000fe40000000a00 */
[----:B------:R-:W-:Y:S02]  /*e110*/  SHF.R.S32.HI R0, RZ, 0x1f, R7 ;  /* 0x0000001fff007819 */ /* 0x000fe40000011407 */
[----:B------:R-:W-:-:S03]  /*e120*/  IADD3.X R3, R9, R3, R4, P0, !PT ;  /* 0x0000000309037210 */ /* 0x000fc600007fe404 */
[----:B------:R-:W-:Y:S02]  /*e130*/  IMAD R0, R0, UR4, RZ ;  /* 0x0000000400007c24 */ /* 0x000fe4000f8e02ff */
[----:B------:R-:W-:-:S04]  /*e140*/  IMAD.WIDE.U32 R2, R7, UR4, R2 ;  /* 0x0000000407027c25 */ /* 0x000fc8000f8e0002 */
        /* <DEDUP_REMOVED lines=8> */
.L_x_966:
[----:B------:R-:W-:-:S08]  /*e1d0*/  NOP ;  /* 0x0000000000007918 */ /* 0x000fd00000000000 */
[----:B0-----:R-:W0:-:S00]  /*e1e0*/  USETMAXREG.DEALLOC.CTAPOOL 0x28 ;  /* 0x00000028000079c8 */ /* 0x001e0000080e0500 */
        /* <DEDUP_REMOVED lines=16> */
.L_x_1058:
[----:B------:R-:W-:Y:S01]  /*e2f0*/  ULDC UR7, c[0x0][0xc50] ;  /* 0x0003140000077ab9 */ /* 0x000fe20000000800 */
[----:B------:R-:W-:Y:S01]  /*e300*/  UMOV UR41, UR6 ;  /* 0x0000000600297c82 */ /* 0x000fe20008000000 */
[----:B------:R-:W-:-:S11]  /*e310*/  UISETP.NE.AND UP0, UPT, UR7, 0x1, UPT ;  /* 0x000000010700788c */ /* 0x000fd6000bf05270 */
[----:B------:R-:W-:Y:S01]  /*e320*/  @UP0 ULDC UR4, c[0x0][0xc54] ;  /* 0x0003150000040ab9 */ /* 0x000fe20000000800 */
[----:B------:R-:W-:Y:S01]  /*e330*/  @UP0 ULDC UR8, c[0x0][0xc58] ;  /* 0x0003160000080ab9 */ /* 0x000fe20000000800 */
[----:B------:R-:W-:-:S04]  /*e340*/  UIMAD.WIDE.U32 UR4, UR6, UR4, URZ ;  /* 0x00000004060472a5 */ /* 0x000fc8000f8e003f */
[----:B------:R-:W-:-:S12]  /*e350*/  @UP0 USHF.R.U32.HI UR41, URZ, UR8, UR5 ;  /* 0x000000083f290299 */ /* 0x000fd80008011605 */
.L_x_1059:
[----:B------:R-:W-:Y:S01]  /*e360*/  ISETP.GE.AND P0, PT, R28, RZ, PT ;  /* 0x000000ff1c00720c */ /* 0x000fe20003f06270 */
[----:B------:R-:W-:Y:S01]  /*e370*/  UIADD3 UR47, -UR41, URZ, URZ ;  /* 0x0000003f292f7290 */ /* 0x000fe2000fffe13f */
[----:B------:R-:W-:Y:S02]  /*e380*/  IMAD.MOV.U32 R24, RZ, RZ, 0x1 ;  /* 0x00000001ff187424 */ /* 0x000fe400078e00ff */
[----:B------:R-:W-:Y:S01]  /*e390*/  IMAD.MOV.U32 R0, RZ, RZ, RZ ;  /* 0x000000ffff007224 */ /* 0x000fe200078e00ff */
[----:B------:R-:W-:Y:S01]  /*e3a0*/  UIMAD UR47, UR7, UR47, UR6 ;  /* 0x0000002f072f72a4 */ /* 0x000fe2000f8e0206 */
[----:B------:R-:W-:-:S07]  /*e3b0*/  IMAD.MOV.U32 R8, RZ, RZ, 0x1 ;  /* 0x00000001ff087424 */ /* 0x000fce00078e00ff */
[----:B------:R-:W-:Y:S05]  /*e3c0*/  @!P0 BRA `(.L_x_1060) ;  /* 0x0000003800348947 */ /* 0x000fea0003800000 */
[----:B------:R-:W0:Y:S01]  /*e3d0*/  LDC.64 R2, c[0x0][0xa28] ;  /* 0x00028a00ff027b82 */ /* 0x000e220000000a00 */
[----:B------:R-:W-:Y:S01]  /*e3e0*/  IMAD.MOV.U32 R23, RZ, RZ, RZ ;  /* 0x000000ffff177224 */ /* 0x000fe200078e00ff */
[----:B------:R-:W-:Y:S01]  /*e3f0*/  ULDC UR4, c[0x0][0x448] ;  /* 0x0001120000047ab9 */ /* 0x000fe20000000800 */
[----:B------:R-:W-:Y:S01]  /*e400*/  ULDC UR6, c[0x0][0x2f0] ;  /* 0x0000bc0000067ab9 */ /* 0x000fe20000000800 */
[----:B------:R-:W-:Y:S01]  /*e410*/  ULDC UR10, c[0x0][0x288] ;  /* 0x0000a200000a7ab9 */ /* 0x000fe20000000800 */
[----:B0-----:R-:W-:-:S04]  /*e420*/  ISETP.NE.U32.AND P0, PT, R2, RZ, PT ;  /* 0x000000ff0200720c */ /* 0x001fc80003f05070 */
[----:B------:R-:W-:-:S13]  /*e430*/  ISETP.NE.AND.EX P0, PT, R3, RZ, PT, P0 ;  /* 0x000000ff0300720c */ /* 0x000fda0003f05300 */
[----:B------:R-:W0:Y:S02]  /*e440*/  @P0 LDC.64 R2, c[0x0][0xa28] ;  /* 0x00028a00ff020b82 */ /* 0x000e240000000a00 */
[----:B0-----:R-:W-:-:S05]  /*e450*/  @P0 IMAD.WIDE R2, R28, 0x4, R2 ;  /* 0x000000041c020825 */ /* 0x001fca00078e0202 */
[----:B------:R0:W5:Y:S01]  /*e460*/  @P0 LDG.E R23, desc[UR36][R2.64] ;  /* 0x0000002402170981 */ /* 0x000162000c1e1900 */
[----:B------:R-:W1:Y:S01]  /*e470*/  S2UR UR42, SR_CTAID.X ;  /* 0x00000000002a79c3 */ /* 0x000e620000002500 */
[----:B------:R-:W-:-:S03]  /*e480*/  UISETP.NE.AND UP1, UPT, UR4, 0x1, UPT ;  /* 0x000000010400788c */ /* 0x000fc6000bf25270 */
[----:B------:R-:W-:Y:S01]  /*e490*/  ULDC.64 UR4, c[0x0][0x418] ;  /* 0x0001060000047ab9 */ /* 0x000fe20000000a00 */
[----:B------:R-:W-:Y:S02]  /*e4a0*/  UP2UR UR50, UPR, URZ, 0x2 ;  /* 0x000000023f327883 */ /* 0x000fe40008000000 */
[----:B------:R-:W-:-:S03]  /*e4b0*/  UISETP.NE.U32.AND UP0, UPT, UR4, URZ, UPT ;  /* 0x0000003f0400728c */ /* 0x000fc6000bf05070 */
[----:B------:R-:W-:Y:S01]  /*e4c0*/  ULDC UR4, c[0x0][0x424] ;  /* 0x0001090000047ab9 */ /* 0x000fe20000000800 */
[----:B------:R-:W-:Y:S01]  /*e4d0*/  UISETP.NE.AND.EX UP0, UPT, UR5, URZ, UPT, UP0 ;  /* 0x0000003f0500728c */ /* 0x000fe2000bf05300 */
[----:B------:R-:W-:Y:S02]  /*e4e0*/  @UP1 ULDC UR9, c[0x0][0x450] ;  /* 0x0001140000091ab9 */ /* 0x000fe40000000800 */
[----:B------:R-:W-:Y:S01]  /*e4f0*/  @UP1 ULDC UR5, c[0x0][0x44c] ;  /* 0x0001130000051ab9 */ /* 0x000fe20000000800 */
[----:B------:R-:W-:-:S04]  /*e500*/  USEL UR43, UR4, 0x1, UP0 ;  /* 0x00000001042b7887 */ /* 0x000fc80008000000 */
[----:B------:R-:W-:Y:S02]  /*e510*/  UIMAD UR7, UR43, UR6, 0x5f ;  /* 0x0000005f2b0774a4 */ /* 0x000fe4000f8e0206 */
[----:B------:R-:W-:Y:S02]  /*e520*/  UIMAD UR43, UR43, UR6, URZ ;  /* 0x000000062b2b72a4 */ /* 0x000fe4000f8e023f */
[----:B------:R-:W-:Y:S02]  /*e530*/  UIMAD.WIDE UR6, UR7, 0x2aaaaaab, URZ ;  /* 0x2aaaaaab070678a5 */ /* 0x000fe4000f8e023f */
[----:B-1----:R-:W-:Y:S02]  /*e540*/  USHF.L.U32 UR42, UR42, 0x7, URZ ;  /* 0x000000072a2a7899 */ /* 0x002fe4000800063f */
[----:B------:R-:W-:Y:S02]  /*e550*/  USHF.R.U32.HI UR44, URZ, 0x1f, UR7 ;  /* 0x0000001f3f2c7899 */ /* 0x000fe40008011607 */
[----:B------:R-:W-:-:S02]  /*e560*/  UIADD3 UR8, UR42, 0x7f, URZ ;  /* 0x0000007f2a087890 */ /* 0x000fc4000fffe03f */
[----:B------:R-:W-:Y:S02]  /*e570*/  ULEA.HI.SX32 UR44, UR7, UR44, 0x1c ;  /* 0x0000002c072c7291 */ /* 0x000fe4000f8fe23f */
[----:B------:R-:W-:-:S04]  /*e580*/  UIMAD.WIDE.U32 UR4, UR8, UR5, URZ ;  /* 0x00000005080472a5 */ /* 0x000fc8000f8e003f */
[----:B------:R-:W-:Y:S02]  /*e590*/  @UP1 USHF.R.U32.HI UR8, URZ, UR9, UR5 ;  /* 0x000000093f081299 */ /* 0x000fe40008011605 */
[----:B------:R-:W-:Y:S01]  /*e5a0*/  UIADD3 UR9, UR43, 0x1, -UR10 ;  /* 0x000000012b097890 */ /* 0x000fe2000fffe80a */
[----:B------:R-:W-:Y:S02]  /*e5b0*/  ULDC.64 UR4, c[0x0][0x9e0] ;  /* 0x0002780000047ab9 */ /* 0x000fe40000000a00 */
[----:B------:R-:W-:Y:S02]  /*e5c0*/  UISETP.GE.AND UP0, UPT, UR5, 0x1, UPT ;  /* 0x000000010500788c */ /* 0x000fe4000bf06270 */
[----:B------:R-:W-:-:S04]  /*e5d0*/  UIADD3 UR9, UR9, UR8, URZ ;  /* 0x0000000809097290 */ /* 0x000fc8000fffe03f */
[----:B------:R-:W-:Y:S01]  /*e5e0*/  PLOP3.LUT P1, PT, PT, PT, UP0, 0x80, 0x0 ;  /* 0x000000000000781c */ /* 0x000fe20003f2f008 */
[----:B------:R-:W-:-:S12]  /*e5f0*/  UIADD3 UR4, UR9, UR4, URZ ;  /* 0x0000000409047290 */ /* 0x000fd8000fffe03f */
[----:B0-----:R-:W-:Y:S05]  /*e600*/  @!P1 BRA `(.L_x_1061) ;  /* 0x0000000000449947 */ /* 0x001fea0003800000 */
[----:B------:R-:W-:Y:S01]  /*e610*/  ISETP.LT.AND P0, PT, RZ, UR9, PT ;  /* 0x00000009ff007c0c */ /* 0x000fe2000bf01270 */
[----:B------:R-:W-:-:S12]  /*e620*/  UIADD3 UR8, UR9, -0x1, URZ ;  /* 0xffffffff09087890 */ /* 0x000fd8000fffe03f */
[----:B------:R-:W-:Y:S05]  /*e630*/  @P0 BRA `(.L_x_1062) ;  /* 0x00000000001c0947 */ /* 0x000fea0003800000 */
[----:B------:R-:W-:Y:S02]  /*e640*/  UISETP.NE.AND UP0, UPT, UR5, 0x1, UPT ;  /* 0x000000010500788c */ /* 0x000fe4000bf05270 */
[----:B------:R-:W-:-:S09]  /*e650*/  UIADD3 UR8, -UR9, URZ, URZ ;  /* 0x0000003f09087290 */ /* 0x000fd2000fffe13f */
[----:B------:R-:W-:Y:S02]  /*e660*/  @UP0 ULDC.64 UR12, c[0x0][0x9e8] ;  /* 0x00027a00000c0ab9 */ /* 0x000fe40000000a00 */
[----:B------:R-:W-:-:S04]  /*e670*/  UIMAD.WIDE.U32 UR6, UR8, UR12, URZ ;  /* 0x0000000c080672a5 */ /* 0x000fc8000f8e003f */
[----:B------:R-:W-:-:S04]  /*e680*/  @UP0 USHF.R.U32.HI UR8, URZ, UR13, UR7 ;  /* 0x0000000d3f080299 */ /* 0x000fc80008011607 */
[----:B------:R-:W-:Y:S01]  /*e690*/  ULOP3.LUT UR8, URZ, UR8, URZ, 0x33, !UPT ;  /* 0x000000083f087292 */ /* 0x000fe2000f8e333f */
[----:B------:R-:W-:Y:S11]  /*e6a0*/  BRA `(.L_x_1063) ;  /* 0x0000000000107947 */ /* 0x000ff60003800000 */
.L_x_1062:
[----:B------:R-:W-:-:S11]  /*e6b0*/  UISETP.NE.AND UP0, UPT, UR5, 0x1, UPT ;  /* 0x000000010500788c */ /* 0x000fd6000bf05270 */
[----:B------:R-:W-:Y:S02]  /*e6c0*/  @UP0 ULDC.64 UR12, c[0x0][0x9e8] ;  /* 0x00027a00000c0ab9 */ /* 0x000fe40000000a00 */
[----:B------:R-:W-:-:S04]  /*e6d0*/  UIMAD.WIDE.U32 UR6, UR8, UR12, URZ ;  /* 0x0000000c080672a5 */ /* 0x000fc8000f8e003f */
[----:B------:R-:W-:-:S12]  /*e6e0*/  @UP0 USHF.R.U32.HI UR8, URZ, UR13, UR7 ;  /* 0x0000000d3f080299 */ /* 0x000fd80008011607 */
.L_x_1063:
[----:B------:R-:W-:-:S04]  /*e6f0*/  UIMAD UR8, UR8, UR5, UR5 ;  /* 0x00000005080872a4 */ /* 0x000fc8000f8e0205 */
[----:B------:R-:W-:-:S04]  /*e700*/  UISETP.LT.AND UP0, UPT, UR4, UR8, UPT ;  /* 0x000000080400728c */ /* 0x000fc8000bf01270 */
[----:B------:R-:W-:-:S12]  /*e710*/  USEL UR4, UR4, UR8, UP0 ;  /* 0x0000000804047287 */ /* 0x000fd80008000000 */
.L_x_1061:
[----:B------:R-:W-:Y:S02]  /*e720*/  UISETP.NE.AND UP0, UPT, UR50, URZ, UPT ;  /* 0x0000003f3200728c */ /* 0x000fe4000bf05270 */
[----:B------:R-:W-:-:S03]  /*e730*/  UIADD3 UR6, UR4, 0x5f, URZ ;  /* 0x0000005f04067890 */ /* 0x000fc6000fffe03f */
[----:B------:R-:W-:Y:S01]  /*e740*/  UMOV UR4, UR42 ;  /* 0x0000002a00047c82 */ /* 0x000fe20008000000 */
[----:B------:R-:W-:-:S04]  /*e750*/  UIMAD.WIDE UR6, UR6, 0x2aaaaaab, URZ ;  /* 0x2aaaaaab060678a5 */ /* 0x000fc8000f8e023f */
[----:B------:R-:W-:Y:S01]  /*e760*/  USHF.R.U32.HI UR45, URZ, 0x1f, UR7 ;  /* 0x0000001f3f2d7899 */ /* 0x000fe20008011607 */
[----:B------:R-:W-:Y:S02]  /*e770*/  @UP0 ULDC UR8, c[0x0][0x44c] ;  /* 0x0001130000080ab9 */ /* 0x000fe40000000800 */
[----:B------:R-:W-:Y:S01]  /*e780*/  @UP0 ULDC UR6, c[0x0][0x450] ;  /* 0x0001140000060ab9 */ /* 0x000fe20000000800 */
[----:B------:R-:W-:Y:S02]  /*e790*/  UIMAD.WIDE.U32 UR8, UR42, UR8, URZ ;  /* 0x000000082a0872a5 */ /* 0x000fe4000f8e003f */
[----:B------:R-:W-:Y:S02]  /*e7a0*/  ULEA.HI.SX32 UR45, UR7, UR45, 0x1c ;  /* 0x0000002d072d7291 */ /* 0x000fe4000f8fe23f */
[----:B------:R-:W-:Y:S02]  /*e7b0*/  @UP0 USHF.R.U32.HI UR4, URZ, UR6, UR9 ;  /* 0x000000063f040299 */ /* 0x000fe40008011609 */
[----:B------:R-:W-:-:S02]  /*e7c0*/  UISETP.LT.AND UP0, UPT, UR44, UR45, UPT ;  /* 0x0000002d2c00728c */ /* 0x000fc4000bf01270 */
[----:B------:R-:W-:Y:S01]  /*e7d0*/  UIADD3 UR4, UR4, -UR10, UR43 ;  /* 0x8000000a04047290 */ /* 0x000fe2000fffe02b */
[----:B------:R-:W-:Y:S01]  /*e7e0*/  ULDC UR8, c[0x0][0x9dc] ;  /* 0x0002770000087ab9 */ /* 0x000fe20000000800 */
[----:B------:R-:W-:Y:S02]  /*e7f0*/  USEL UR12, UR44, UR45, UP0 ;  /* 0x0000002d2c0c7287 */ /* 0x000fe40008000000 */
[----:B------:R-:W-:Y:S01]  /*e800*/  UIADD3 UR8, UR4, -UR8, URZ ;  /* 0x8000000804087290 */ /* 0x000fe2000fffe03f */
[----:B------:R-:W-:Y:S11]  /*e810*/  @!P1 BRA `(.L_x_1064) ;  /* 0x0000000000449947 */ /* 0x000ff60003800000 */
[----:B------:R-:W-:-:S06]  /*e820*/  UISETP.GT.AND UP0, UPT, UR4, -0x1, UPT ;  /* 0xffffffff0400788c */ /* 0x000fcc000bf04270 */
[----:B------:R-:W-:-:S13]  /*e830*/  PLOP3.LUT P0, PT, PT, PT, UP0, 0x80, 0x0 ;  /* 0x000000000000781c */ /* 0x000fda0003f0f008 */
[----:B------:R-:W-:Y:S05]  /*e840*/  @P0 BRA `(.L_x_1065) ;  /* 0x00000000001c0947 */ /* 0x000fea0003800000 */
[----:B------:R-:W-:Y:S02]  /*e850*/  UISETP.NE.AND UP0, UPT, UR5, 0x1, UPT ;  /* 0x000000010500788c */ /* 0x000fe4000bf05270 */
[----:B------:R-:W-:-:S09]  /*e860*/  ULOP3.LUT UR4, URZ, UR4, URZ, 0x33, !UPT ;  /* 0x000000043f047292 */ /* 0x000fd2000f8e333f */
[----:B------:R-:W-:Y:S02]  /*e870*/  @UP0 ULDC.64 UR10, c[0x0][0x9e8] ;  /* 0x00027a00000a0ab9 */ /* 0x000fe40000000a00 */
[----:B------:R-:W-:-:S04]  /*e880*/  UIMAD.WIDE.U32 UR6, UR4, UR10, URZ ;  /* 0x0000000a040672a5 */ /* 0x000fc8000f8e003f */
[----:B------:R-:W-:-:S04]  /*e890*/  @UP0 USHF.R.U32.HI UR4, URZ, UR11, UR7 ;  /* 0x0000000b3f040299 */ /* 0x000fc80008011607 */
[----:B------:R-:W-:Y:S01]  /*e8a0*/  ULOP3.LUT UR4, URZ, UR4, URZ, 0x33, !UPT ;  /* 0x000000043f047292 */ /* 0x000fe2000f8e333f */
[----:B------:R-:W-:Y:S11]  /*e8b0*/  BRA `(.L_x_1066) ;  /* 0x0000000000107947 */ /* 0x000ff60003800000 */
.L_x_1065:
[----:B------:R-:W-:-:S11]  /*e8c0*/  UISETP.NE.AND UP0, UPT, UR5, 0x1, UPT ;  /* 0x000000010500788c */ /* 0x000fd6000bf05270 */
[----:B------:R-:W-:Y:S02]  /*e8d0*/  @UP0 ULDC.64 UR10, c[0x0][0x9e8] ;  /* 0x00027a00000a0ab9 */ /* 0x000fe40000000a00 */
[----:B------:R-:W-:-:S04]  /*e8e0*/  UIMAD.WIDE.U32 UR6, UR4, UR10, URZ ;  /* 0x0000000a040672a5 */ /* 0x000fc8000f8e003f */
[----:B------:R-:W-:-:S12]  /*e8f0*/  @UP0 USHF.R.U32.HI UR4, URZ, UR11, UR7 ;  /* 0x0000000b3f040299 */ /* 0x000fd80008011607 */
.L_x_1066:
[----:B------:R-:W-:-:S04]  /*e900*/  UIMAD UR4, UR4, UR5, URZ ;  /* 0x00000005040472a4 */ /* 0x000fc8000f8e023f */
[----:B------:R-:W-:-:S04]  /*e910*/  UISETP.LT.AND UP0, UPT, UR8, UR4, UPT ;  /* 0x000000040800728c */ /* 0x000fc8000bf01270 */
[----:B------:R-:W-:-:S12]  /*e920*/  USEL UR8, UR8, UR4, !UP0 ;  /* 0x0000000408087287 */ /* 0x000fd8000c000000 */
.L_x_1064:
[----:B------:R-:W-:Y:S02]  /*e930*/  UIMAD.WIDE UR4, UR8, 0x2aaaaaab, URZ ;  /* 0x2aaaaaab080478a5 */ /* 0x000fe4000f8e023f */
[----:B------:R-:W-:Y:S02]  /*e940*/  USHF.R.U32.HI UR9, URZ, 0x10, UR47 ;  /* 0x000000103f097899 */ /* 0x000fe4000801162f */
[----:B------:R-:W-:Y:S02]  /*e950*/  USHF.R.U32.HI UR4, URZ, 0x1f, UR5 ;  /* 0x0000001f3f047899 */ /* 0x000fe40008011605 */
[----:B------:R-:W-:Y:S02]  /*e960*/  ULOP3.LUT UR47, UR47, 0xffff, URZ, 0xc0, !UPT ;  /* 0x0000ffff2f2f7892 */ /* 0x000fe4000f8ec03f */
[----:B------:R-:W-:Y:S01]  /*e970*/  ULEA.HI.SX32 UR4, UR5, UR4, 0x1c ;  /* 0x0000000405047291 */ /* 0x000fe2000f8fe23f */
[----:B------:R-:W-:-:S03]  /*e980*/  UMOV UR40, URZ ;  /* 0x0000003f00287c82 */ /* 0x000fc60008000000 */
[----:B------:R-:W-:-:S04]  /*e990*/  UISETP.LT.AND UP0, UPT, URZ, UR4, UPT ;  /* 0x000000043f00728c */ /* 0x000fc8000bf01270 */
[----:B------:R-:W-:Y:S02]  /*e9a0*/  USEL UR46, URZ, UR4, !UP0 ;  /* 0x000000043f2e7287 */ /* 0x000fe4000c000000 */
[----:B------:R-:W-:Y:S02]  /*e9b0*/  UISETP.NE.AND UP0, UPT, UR9, URZ, UPT ;  /* 0x0000003f0900728c */ /* 0x000fe4000bf05270 */
[----:B------:R-:W-:-:S06]  /*e9c0*/  UISETP.GT.AND UP1, UPT, UR12, UR46, UPT ;  /* 0x0000002e0c00728c */ /* 0x000fcc000bf24270 */
[----:B------:R-:W-:-:S03]  /*e9d0*/  PLOP3.LUT P0, PT, PT, PT, UP1, 0x80, 0x0 ;  /* 0x000000000000781c */ /* 0x000fc60003f0f018 */
[----:B------:R-:W-:-:S10]  /*e9e0*/  @!UP0 ULDC UR9, c[0x0][0x9f0] ;  /* 0x00027c0000098ab9 */ /* 0x000fd40000000800 */
[----:B------:R-:W-:Y:S05]  /*e9f0*/  @!P0 BRA `(.L_x_1067) ;  /* 0x00000000007c8947 */ /* 0x000fea0003800000 */
[----:B------:R-:W-:Y:S01]  /*ea00*/  IABS R0, UR9 ;  /* 0x0000000900007c13 */ /* 0x000fe20008000000 */
[----:B------:R-:W-:Y:S02]  /*ea10*/  UIADD3 UR4, UR9, -0x1, UR12 ;  /* 0xffffffff09047890 */ /* 0x000fe4000fffe00c */
[----:B------:R-:W-:Y:S02]  /*ea20*/  IABS R4, UR9 ;  /* 0x0000000900047c13 */ /* 0x000fe40008000000 */
[----:B------:R-:W-:Y:S01]  /*ea30*/  R2UR UR10, R0 ;  /* 0x00000000000a72ca */ /* 0x000fe200000e0000 */
[----:B------:R-:W-:-:S03]  /*ea40*/  UIADD3 UR6, -UR46, UR4, URZ ;  /* 0x000000042e067290 */ /* 0x000fc6000fffe13f */
[----:B------:R-:W-:-:S03]  /*ea50*/  UMOV UR4, URZ ;  /* 0x0000003f00047c82 */ /* 0x000fc60008000000 */
[----:B------:R-:W-:Y:S01]  /*ea60*/  IABS R3, UR6 ;  /* 0x0000000600037c13 */ /* 0x000fe20008000000 */
[----:B------:R-:W-:-:S03]  /*ea70*/  ULOP3.LUT UR6, UR6, UR9, URZ, 0x3c, !UPT ;  /* 0x0000000906067292 */ /* 0x000fc6000f8e3c3f */
[----:B------:R-:W-:Y:S02]  /*ea80*/  R2UR UR8, R3 ;  /* 0x00000000030872ca */ /* 0x000fe400000e0000 */
        /* <DEDUP_REMOVED lines=22> */
.L_x_1067:
[----:B------:R-:W-:Y:S02]  /*ebf0*/  UIMAD UR51, UR47, UR40, UR46 ;  /* 0x000000282f3372a4 */ /* 0x000fe4000f8e022e */
[----:B------:R-:W-:Y:S02]  /*ec00*/  IMAD.U32 R0, RZ, RZ, UR40 ;  /* 0x00000028ff007e24 */ /* 0x000fe4000f8e00ff */
[----:B------:R-:W-:Y:S02]  /*ec10*/  IMAD.MOV.U32 R24, RZ, RZ, 0x1 ;  /* 0x00000001ff187424 */ /* 0x000fe400078e00ff */
[----:B------:R-:W-:Y:S02]  /*ec20*/  IMAD.MOV.U32 R8, RZ, RZ, 0x1 ;  /* 0x00000001ff087424 */ /* 0x000fe400078e00ff */
[----:B------:R-:W-:-:S05]  /*ec30*/  IMAD.U32 R19, RZ, RZ, UR51 ;  /* 0x00000033ff137e24 */ /* 0x000fca000f8e00ff */
[----:B------:R-:W-:Y:S01]  /*ec40*/  VIADDMNMX R19, R19, R0, UR12, PT ;  /* 0x0000000c13137e46 */ /* 0x000fe2000b800100 */
[----:B------:R-:W-:-:S03]  /*ec50*/  IMAD.MOV.U32 R0, RZ, RZ, RZ ;  /* 0x000000ffff007224 */ /* 0x000fc600078e00ff */
[----:B------:R-:W-:-:S13]  /*ec60*/  ISETP.GT.AND P0, PT, R19, UR51, PT ;  /* 0x0000003313007c0c */ /* 0x000fda000bf04270 */
        /* <DEDUP_REMOVED lines=11> */
[----:B------:R-:W-:Y:S02]  /*ed20*/  IMAD.U32 R4, RZ, RZ, UR4 ;  /* 0x00000004ff047e24 */ /* 0x000fe4000f8e00ff */
[----:B------:R-:W-:Y:S01]  /*ed30*/  IMAD.U32 R5, RZ, RZ, UR5 ;  /* 0x00000005ff057e24 */ /* 0x000fe2000f8e00ff */
[----:B------:R-:W0:Y:S01]  /*ed40*/  LDC.64 R2, c[0x4][R2] ;  /* 0x0100000002027b82 */ /* 0x000e220000000a00 */
[----:B------:R-:W-:Y:S01]  /*ed50*/  ULDC.64 UR4, c[0x4][0x70] ;  /* 0x01001c0000047ab9 */ /* 0x000fe20000000a00 */
[----:B------:R-:W-:Y:S02]  /*ed60*/  IMAD.U32 R6, RZ, RZ, UR6 ;  /* 0x00000006ff067e24 */ /* 0x000fe4000f8e00ff */
[----:B------:R-:W-:-:S02]  /*ed70*/  IMAD.U32 R7, RZ, RZ, UR7 ;  /* 0x00000007ff077e24 */ /* 0x000fc4000f8e00ff */
[----:B------:R-:W-:Y:S02]  /*ed80*/  IMAD.U32 R10, RZ, RZ, UR4 ;  /* 0x00000004ff0a7e24 */ /* 0x000fe4000f8e00ff */
[----:B------:R-:W-:Y:S02]  /*ed90*/  IMAD.U32 R11, RZ, RZ, UR5 ;  /* 0x00000005ff0b7e24 */ /* 0x000fe4000f8e00ff */
[----:B------:R-:W-:Y:S02]  /*eda0*/  IMAD.MOV.U32 R8, RZ, RZ, 0x70 ;  /* 0x00000070ff087424 */ /* 0x000fe400078e00ff */
[----:B------:R-:W-:Y:S02]  /*edb0*/  IMAD.MOV.U32 R12, RZ, RZ, 0x1 ;  /* 0x00000001ff0c7424 */ /* 0x000fe400078e00ff */
[----:B------:R-:W-:-:S07]  /*edc0*/  IMAD.MOV.U32 R13, RZ, RZ, RZ ;  /* 0x000000ffff0d7224 */ /* 0x000fce00078e00ff */
[----:B------:R-:W-:-:S07]  /*edd0*/  LEPC R20, `(.L_x_1068) ;  /* 0x000000001014794e */ /* 0x000fce0000000000 */
[----:B0----5:R-:W-:Y:S05]  /*ede0*/  CALL.ABS.NOINC R2 ;  /* 0x0000000002007343 */ /* 0x021fea0003c00000 */
.L_x_1068:
        /* <DEDUP_REMOVED lines=19> */
[----:B-1---5:R-:W-:Y:S05]  /*ef20*/  CALL.ABS.NOINC R2 ;  /* 0x0000000002007343 */ /* 0x022fea0003c00000 */
.L_x_1070:
[----:B------:R0:W1:Y:S01]  /*ef30*/  LDC.64 R2, c[0x4][R16] ;  /* 0x0100000010027b82 */ /* 0x0000620000000a00 */
[----:B------:R-:W-:Y:S01]  /*ef40*/  ULDC.64 UR4, c[0x4][0xf0] ;  /* 0x01003c0000047ab9 */ /* 0x000fe20000000a00 */
[----:B------:R-:W-:Y:S01]  /*ef50*/  ULDC.64 UR6, c[0x4][0xf8] ;  /* 0x01003e0000067ab9 */ /* 0x000fe20000000a00 */
[----:B------:R-:W-:Y:S02]  /*ef60*/  IMAD.U32 R4, RZ, RZ, UR4 ;  /* 0x00000004ff047e24 */ /* 0x000fe4000f8e00ff */
        /* <DEDUP_REMOVED lines=11> */
.L_x_1069:
[----:B------:R-:W0:Y:S01]  /*f020*/  LDC.64 R2, c[0x0][0x9f8] ;  /* 0x00027e00ff027b82 */ /* 0x000e220000000a00 */
[----:B------:R-:W-:-:S07]  /*f030*/  IMAD.MOV.U32 R32, RZ, RZ, R28 ;  /* 0x000000ffff207224 */ /* 0x000fce00078e001c */
[----:B------:R-:W1:Y:S01]  /*f040*/  LDC R37, c[0x0][0x430] ;  /* 0x00010c00ff257b82 */ /* 0x000e620000000800 */
[C---:B------:R-:W-:Y:S01]  /*f050*/  IMAD.SHL.U32 R26, R25.reuse, 0x10, RZ ;  /* 0x00000010191a7824 */ /* 0x040fe200078e00ff */
[----:B------:R-:W-:Y:S01]  /*f060*/  LOP3.LUT R8, R25, 0x7f, RZ, 0xc0, !PT ;  /* 0x0000007f19087812 */ /* 0x000fe200078ec0ff */
[----:B------:R-:W-:Y:S01]  /*f070*/  VIADD R27, R19, 0xffffffff ;  /* 0xffffffff131b7836 */ /* 0x000fe20000000000 */
[----:B------:R-:W-:Y:S01]  /*f080*/  LOP3.LUT R18, R18, 0xffffffdf, RZ, 0xc0, !PT ;  /* 0xffffffdf12127812 */ /* 0x000fe200078ec0ff */
[----:B------:R-:W-:Y:S01]  /*f090*/  ULDC UR4, c[0x0][0x2f4] ;  /* 0x0000bd0000047ab9 */ /* 0x000fe20000000800 */
[----:B------:R-:W-:Y:S01]  /*f0a0*/  ULDC UR5, c[0x0][0x320] ;  /* 0x0000c80000057ab9 */ /* 0x000fe20000000800 */
[----:B0-----:R-:W-:-:S04]  /*f0b0*/  ISETP.NE.U32.AND P0, PT, R2, RZ, PT ;  /* 0x000000ff0200720c */ /* 0x001fc80003f05070 */
[----:B------:R-:W-:-:S13]  /*f0c0*/  ISETP.NE.AND.EX P0, PT, R3, RZ, PT, P0 ;  /* 0x000000ff0300720c */ /* 0x000fda0003f05300 */
[----:B------:R-:W0:Y:S02]  /*f0d0*/  @P0 LDC.64 R2, c[0x0][0x9f8] ;  /* 0x00027e00ff020b82 */ /* 0x000e240000000a00 */
[----:B0-----:R-:W-:-:S05]  /*f0e0*/  @P0 IMAD.WIDE R2, R28, 0x4, R2 ;  /* 0x000000041c020825 */ /* 0x001fca00078e0202 */
[----:B------:R0:W2:Y:S01]  /*f0f0*/  @P0 LDG.E R32, desc[UR36][R2.64] ;  /* 0x0000002402200981 */ /* 0x0000a2000c1e1900 */
[----:B------:R-:W-:Y:S02]  /*f100*/  LOP3.LUT R26, R26, 0x70, RZ, 0xc0, !PT ;  /* 0x000000701a1a7812 */ /* 0x000fe400078ec0ff */
[----:B------:R-:W-:Y:S02]  /*f110*/  SHF.R.U32.HI R36, RZ, 0x3, R8 ;  /* 0x00000003ff247819 */ /* 0x000fe40000011608 */
[----:B-1----:R-:W-:Y:S02]  /*f120*/  ISETP.NE.AND P1, PT, R37, 0x1, PT ;  /* 0x000000012500780c */ /* 0x002fe40003f25270 */
[----:B------:R-:W-:-:S05]  /*f130*/  LOP3.LUT R33, R26, R36, RZ, 0xfc, !PT ;  /* 0x000000241a217212 */ /* 0x000fca00078efcff */
[----:B------:R-:W-:-:S05]  /*f140*/  IMAD R10, R27, 0x60, R33 ;  /* 0x000000601b0a7824 */ /* 0x000fca00078e0221 */
[C---:B------:R-:W-:Y:S01]  /*f150*/  ISETP.GE.AND P0, PT, R10.reuse, UR43, PT ;  /* 0x0000002b0a007c0c */ /* 0x040fe2000bf06270 */
[----:B0-----:R-:W0:Y:S01]  /*f160*/  @P1 LDC R3, c[0x0][0x434] ;  /* 0x00010d00ff031b82 */ /* 0x001e220000000800 */
[----:B-----5:R-:W-:Y:S01]  /*f170*/  IMAD.IADD R10, R10, 0x1, R23 ;  /* 0x000000010a0a7824 */ /* 0x020fe200078e0217 */
[----:B------:R-:W-:Y:S02]  /*f180*/  @P1 LOP3.LUT R18, R18, 0x20, RZ, 0xfc, !PT ;  /* 0x0000002012121812 */ /* 0x000fe400078efcff */
[----:B------:R-:W-:Y:S01]  /*f190*/  ISETP.GT.U32.OR P0, PT, R33, 0x5f, P0 ;  /* 0x0000005f2100780c */ /* 0x000fe20000704470 */
[----:B------:R-:W-:-:S03]  /*f1a0*/  IMAD.MOV.U32 R9, RZ, RZ, R10 ;  /* 0x000000ffff097224 */ /* 0x000fc600078e000a */
[----:B------:R-:W1:Y:S09]  /*f1b0*/  @P1 LDC R11, c[0x0][0x438] ;  /* 0x00010e00ff0b1b82 */ /* 0x000e720000000800 */
[----:B------:R-:W3:Y:S01]  /*f1c0*/  @!P0 LDC.64 R6, c[0x0][0x428] ;  /* 0x00010a00ff068b82 */ /* 0x000ee20000000a00 */
[----:B0-----:R-:W-:-:S07]  /*f1d0*/  @P1 IMAD.HI.U32 R0, R10, R3, RZ ;  /* 0x000000030a001227 */ /* 0x001fce00078e00ff */
[----:B------:R-:W0:Y:S01]  /*f1e0*/  @!P0 LDC.64 R4, c[0x0][0x418] ;  /* 0x00010600ff048b82 */ /* 0x000e220000000a00 */
[----:B-1----:R-:W-:-:S04]  /*f1f0*/  @P1 SHF.R.U32.HI R9, RZ, R11, R0 ;  /* 0x0000000bff091219 */ /* 0x002fc80000011600 */
[--C-:B------:R-:W-:Y:S01]  /*f200*/  @!P0 SHF.R.S32.HI R3, RZ, 0x1f, R9.reuse ;  /* 0x0000001fff038819 */ /* 0x100fe20000011409 */
[----:B------:R-:W-:Y:S01]  /*f210*/  @!P0 IMAD.MOV.U32 R2, RZ, RZ, R9 ;  /* 0x000000ffff028224 */ /* 0x000fe200078e0009 */
[----:B------:R-:W-:Y:S01]  /*f220*/  LOP3.LUT R18, R18, 0xfffffffb, RZ, 0xc0, !PT ;  /* 0xfffffffb12127812 */ /* 0x000fe200078ec0ff */
[----:B------:R-:W-:Y:S01]  /*f230*/  UMOV UR6, 0xffffffff ;  /* 0xffffffff00067882 */ /* 0x000fe20000000000 */
[----:B--2---:R-:W-:Y:S01]  /*f240*/  SHF.R.S32.HI R34, RZ, 0x1f, R32 ;  /* 0x0000001fff227819 */ /* 0x004fe20000011420 */
[----:B---3--:R-:W-:-:S04]  /*f250*/  @!P0 IMAD.WIDE.U32 R2, R32, R6, R2 ;  /* 0x0000000620028225 */ /* 0x008fc800078e0002 */
[----:B------:R-:W-:Y:S01]  /*f260*/  @!P0 IMAD R0, R34, R6, RZ ;  /* 0x0000000622008224 */ /* 0x000fe200078e02ff */
[----:B0-----:R-:W-:-:S03]  /*f270*/  @!P0 LEA R4, P1, R2, R4, 0x2 ;  /* 0x0000000402048211 */ /* 0x001fc600078210ff */
[----:B------:R-:W-:-:S04]  /*f280*/  @!P0 IMAD R7, R32, R7, R0 ;  /* 0x0000000720078224 */ /* 0x000fc800078e0200 */
[----:B------:R-:W-:-:S05]  /*f290*/  @!P0 IMAD.IADD R0, R3, 0x1, R7 ;  /* 0x0000000103008824 */ /* 0x000fca00078e0207 */
[----:B------:R-:W-:Y:S01]  /*f2a0*/  @!P0 LEA.HI.X R5, R2, R5, R0, 0x2, P1 ;  /* 0x0000000502058211 */ /* 0x000fe200008f1400 */
[----:B------:R-:W-:-:S06]  /*f2b0*/  IMAD.MOV.U32 R0, RZ, RZ, RZ ;  /* 0x000000ffff007224 */ /* 0x000fcc00078e00ff */
[----:B------:R0:W5:Y:S02]  /*f2c0*/  @!P0 LDG.E R0, desc[UR36][R4.64] ;  /* 0x0000002404008981 */ /* 0x000164000c1e1900 */
[----:B0-----:R-:W-:-:S05]  /*f2d0*/  IMAD.SHL.U32 R4, R25, 0x8, RZ ;  /* 0x0000000819047824 */ /* 0x001fca00078e00ff */
[----:B------:R-:W-:-:S04]  /*f2e0*/  LOP3.LUT R30, R4, 0x38, RZ, 0xc0, !PT ;  /* 0x00000038041e7812 */ /* 0x000fc800078ec0ff */
[C---:B------:R-:W-:Y:S02]  /*f2f0*/  ISETP.GE.AND P1, PT, R30.reuse, UR4, PT ;  /* 0x000000041e007c0c */ /* 0x040fe4000bf26270 */
[C---:B------:R-:W-:Y:S02]  /*f300*/  LOP3.LUT R22, R30.reuse, 0x40, RZ, 0xfc, !PT ;  /* 0x000000401e167812 */ /* 0x040fe400078efcff */
[----:B------:R-:W-:Y:S02]  /*f310*/  LOP3.LUT R24, R30, 0x80, RZ, 0xfc, !PT ;  /* 0x000000801e187812 */ /* 0x000fe400078efcff */
[----:B------:R-:W-:Y:S02]  /*f320*/  ISETP.GE.AND P3, PT, R22, UR4, PT ;  /* 0x0000000416007c0c */ /* 0x000fe4000bf66270 */
[----:B------:R-:W-:Y:S02]  /*f330*/  ISETP.GE.AND P2, PT, R24, UR4, PT ;  /* 0x0000000418007c0c */ /* 0x000fe4000bf46270 */
[----:B------:R-:W-:-:S03]  /*f340*/  ISETP.GE.AND P0, PT, R30, UR5, PT ;  /* 0x000000051e007c0c */ /* 0x000fc6000bf06270 */
[----:B------:R-:W-:Y:S02]  /*f350*/  @P1 LOP3.LUT R18, R18, 0x4, RZ, 0xfc, !PT ;  /* 0x0000000412121812 */ /* 0x000fe400078efcff */
[----:B------:R-:W-:Y:S02]  /*f360*/  ISETP.GE.AND P1, PT, R22, UR5, PT ;  /* 0x0000000516007c0c */ /* 0x000fe4000bf26270 */
[----:B------:R-:W-:-:S04]  /*f370*/  LOP3.LUT R18, R18, 0xfffffffd, RZ, 0xc0, !PT ;  /* 0xfffffffd12127812 */ /* 0x000fc800078ec0ff */
[----:B------:R-:W-:-:S04]  /*f380*/  @P3 LOP3.LUT R18, R18, 0x2, RZ, 0xfc, !PT ;  /* 0x0000000212123812 */ /* 0x000fc800078efcff */
[----:B------:R-:W-:-:S04]  /*f390*/  LOP3.LUT R18, R18, 0xfffffffe, RZ, 0xc0, !PT ;  /* 0xfffffffe12127812 */ /* 0x000fc800078ec0ff */
[----:B------:R-:W-:Y:S01]  /*f3a0*/  @P2 LOP3.LUT R18, R18, 0x1, RZ, 0xfc, !PT ;  /* 0x0000000112122812 */ /* 0x000fe200078efcff */
[----:B------:R-:W-:Y:S06]  /*f3b0*/  BRA.DIV UR6, `(.L_x_1071) ;  /* 0x0000002e06e07947 */ /* 0x000fec000b800000 */
.L_x_1113:
[----:B------:R-:W2:Y:S01]  /*f3c0*/  LDL R2, [R1] ;  /* 0x0000000001027983 */ /* 0x000ea20000100800 */
[----:B------:R-:W-:Y:S01]  /*f3d0*/  SEL R29, RZ, 0x1, P0 ;  /* 0x00000001ff1d7807 */ /* 0x000fe20000000000 */
[----:B------:R-:W-:Y:S01]  /*f3e0*/  IMAD.U32 R31, RZ, RZ, UR41 ;  /* 0x00000029ff1f7e24 */ /* 0x000fe2000f8e00ff */
[----:B------:R-:W-:Y:S01]  /*f3f0*/  ISETP.GT.U32.AND P0, PT, R33, 0x5f, PT ;  /* 0x0000005f2100780c */ /* 0x000fe20003f04070 */
[----:B------:R-:W-:Y:S01]  /*f400*/  IMAD.MOV R6, RZ, RZ, -R9 ;  /* 0x000000ffff067224 */ /* 0x000fe200078e0a09 */
[----:B------:R-:W-:Y:S02]  /*f410*/  LOP3.LUT R18, R18, 0xffffffef, RZ, 0xc0, !PT ;  /* 0xffffffef12127812 */ /* 0x000fe400078ec0ff */
[----:B------:R-:W-:Y:S01]  /*f420*/  SHF.R.S32.HI R31, RZ, 0x1f, R31 ;  /* 0x0000001fff1f7819 */ /* 0x000fe2000001141f */
[----:B------:R-:W-:Y:S01]  /*f430*/  IMAD R6, R37, R6, R10 ;  /* 0x0000000625067224 */ /* 0x000fe200078e020a */
[----:B------:R-:W-:-:S07]  /*f440*/  LOP3.LUT R18, R18, 0xfffffff7, RZ, 0xc0, !PT ;  /* 0xfffffff712127812 */ /* 0x000fce00078ec0ff */
[----:B------:R-:W-:Y:S02]  /*f450*/  @P0 LOP3.LUT R18, R18, 0x8, RZ, 0xfc, !PT ;  /* 0x0000000812120812 */ /* 0x000fe400078efcff */
[----:B--2---:R-:W-:Y:S02]  /*f460*/  R2UR UR4, R2 ;  /* 0x00000000020472ca */ /* 0x004fe400000e0000 */
[----:B------:R-:W-:-:S05]  /*f470*/  SEL R2, RZ, 0xffffffff, P1 ;  /* 0xffffffffff027807 */ /* 0x000fca0000800000 */
[----:B------:R-:W-:-:S05]  /*f480*/  IMAD.SHL.U32 R2, R2, 0x2, RZ ;  /* 0x0000000202027824 */ /* 0x000fca00078e00ff */
[----:B------:R-:W-:Y:S01]  /*f490*/  LOP3.LUT R29, R2, 0x2, R29, 0xe2, !PT ;  /* 0x00000002021d7812 */ /* 0x000fe200078ee21d */
[----:B------:R-:W-:-:S06]  /*f4a0*/  ULOP3.LUT UR4, UR4, 0x2, URZ, 0xfc, !UPT ;  /* 0x0000000204047892 */ /* 0x000fcc000f8efc3f */
[----:B------:R-:W-:-:S05]  /*f4b0*/  IMAD.U32 R3, RZ, RZ, UR4 ;  /* 0x00000004ff037e24 */ /* 0x000fca000f8e00ff */
[----:B------:R-:W-:-:S13]  /*f4c0*/  ISETP.NE.AND P2, PT, R3, 0x3, PT ;  /* 0x000000030300780c */ /* 0x000fda0003f45270 */
[----:B------:R-:W-:Y:S01]  /*f4d0*/  @P2 LOP3.LUT R18, R18, 0x10, RZ, 0xfc, !PT ;  /* 0x0000001012122812 */ /* 0x000fe200078efcff */
[----:B------:R-:W-:Y:S06]  /*f4e0*/  @!P2 BRA `(.L_x_1072) ;  /* 0x000000000004a947 */ /* 0x000fec0003800000 */
[----:B------:R-:W-:Y:S01]  /*f4f0*/  BPT.TRAP 0x1 ;  /* 0x000000040000795c */ /* 0x000fe20000300000 */
.L_x_1072:
[----:B------:R-:W-:Y:S01]  /*f500*/  SHF.R.S32.HI R7, RZ, 0x1f, R6 ;  /* 0x0000001fff077819 */ /* 0x000fe20000011406 */
[----:B------:R-:W-:Y:S01]  /*f510*/  ULDC.64 UR4, c[0x0][0x328] ;  /* 0x0000ca0000047ab9 */ /* 0x000fe20000000a00 */
[----:B------:R-:W-:-:S03]  /*f520*/  R2UR UR6, R31 ;  /* 0x000000001f0672ca */ /* 0x000fc600000e0000 */
        /* <DEDUP_REMOVED lines=17> */
[----:B------:R-:W-:-:S05]  /*f640*/  VIADD R17, R3, UR4 ;  /* 0x0000000403117c36 */ /* 0x000fca0008000000 */
[----:B------:R-:W-:Y:S01]  /*f650*/  LEA.HI.X R17, R2, UR7, R17, 0x1, P0 ;  /* 0x0000000702117c11 */ /* 0x000fe200080f0c11 */
[----:B------:R-:W-:-:S05]  /*f660*/  IMAD.MOV.U32 R2, RZ, RZ, 0x1 ;  /* 0x00000001ff027424 */ /* 0x000fca00078e00ff */
[----:B------:R-:W-:-:S04]  /*f670*/  SHF.L.U32 R2, R2, 0x1f, RZ ;  /* 0x0000001f02027819 */ /* 0x000fc800000006ff */
[----:B------:R-:W0:Y:S02]  /*f680*/  SYNCS.PHASECHK.TRANS64.TRYWAIT P0, [UR48+0x2a840], R2 ;  /* 0x02a84002ff0075a7 */ /* 0x000e240008000170 */
[----:B0-----:R-:W-:Y:S05]  /*f690*/  @!P0 BRA `(.L_x_1073) ;  /* 0x0000002c00488947 */ /* 0x001fea0003800000 */
.L_x_1114:
[----:B------:R-:W-:Y:S01]  /*f6a0*/  ULDC.64 UR4, c[0x0][0x300] ;  /* 0x0000c00000047ab9 */ /* 0x000fe20000000a00 */
[----:B------:R-:W-:Y:S01]  /*f6b0*/  R2UR UR6, R31 ;  /* 0x000000001f0672ca */ /* 0x000fe200000e0000 */
[----:B------:R-:W-:Y:S01]  /*f6c0*/  IMAD R7, R7, UR4, RZ ;  /* 0x0000000407077c24 */ /* 0x000fe2000f8e02ff */
[----:B------:R-:W-:Y:S01]  /*f6d0*/  LOP3.LUT P3, RZ, R18, 0x4, RZ, 0xc0, !PT ;  /* 0x0000000412ff7812 */ /* 0x000fe2000786c0ff */
[----:B0-----:R-:W-:Y:S01]  /*f6e0*/  IMAD.WIDE.U32 R2, R6, UR4, RZ ;  /* 0x0000000406027c25 */ /* 0x001fe2000f8e00ff */
[C---:B------:R-:W-:Y:S02]  /*f6f0*/  LOP3.LUT P2, RZ, R18.reuse, 0x2, RZ, 0xc0, !PT ;  /* 0x0000000212ff7812 */ /* 0x040fe4000784c0ff */
[----:B------:R-:W-:Y:S01]  /*f700*/  LOP3.LUT P1, RZ, R18, 0x1, RZ, 0xc0, !PT ;  /* 0x0000000112ff7812 */ /* 0x000fe2000782c0ff */
[----:B------:R-:W-:Y:S01]  /*f710*/  IMAD R7, R6, UR5, R7 ;  /* 0x0000000506077c24 */ /* 0x000fe2000f8e0207 */
[----:B------:R-:W-:Y:S02]  /*f720*/  ULDC.64 UR4, c[0x0][0x310] ;  /* 0x0000c40000047ab9 */ /* 0x000fe40000000a00 */
[----:B------:R-:W-:-:S02]  /*f730*/  IMAD R5, R5, UR4, RZ ;  /* 0x0000000405057c24 */ /* 0x000fc4000f8e02ff */
[----:B------:R-:W-:Y:S02]  /*f740*/  IMAD.IADD R3, R3, 0x1, R7 ;  /* 0x0000000103037824 */ /* 0x000fe400078e0207 */
        /* <DEDUP_REMOVED lines=10> */
[----:B------:R-:W-:Y:S01]  /*f7f0*/  VIADD R7, R3, UR4 ;  /* 0x0000000403077c36 */ /* 0x000fe20008000000 */
[----:B------:R-:W-:Y:S01]  /*f800*/  LOP3.LUT R3, R4, 0x1c0, RZ, 0xc0, !PT ;  /* 0x000001c004037812 */ /* 0x000fe200078ec0ff */
[----:B------:R-:W-:-:S03]  /*f810*/  UMOV UR4, 0xffffffff ;  /* 0xffffffff00047882 */ /* 0x000fc60000000000 */
[----:B------:R-:W-:Y:S01]  /*f820*/  LEA.HI.X R7, R2, UR7, R7, 0x1, P0 ;  /* 0x0000000702077c11 */ /* 0x000fe200080f0c07 */
[----:B------:R-:W-:Y:S01]  /*f830*/  IMAD.MOV.U32 R2, RZ, RZ, -0x60 ;  /* 0xffffffa0ff027424 */ /* 0x000fe200078e00ff */
[----:B------:R-:W-:-:S03]  /*f840*/  LOP3.LUT R4, R3, 0x38, R4, 0xf8, !PT ;  /* 0x0000003803047812 */ /* 0x000fc600078ef804 */
[----:B------:R-:W-:Y:S01]  /*f850*/  IMAD R5, R27, R2, UR43 ;  /* 0x0000002b1b057e24 */ /* 0x000fe2000f8e0202 */
[----:B------:R-:W-:Y:S01]  /*f860*/  LOP3.LUT R4, R4, 0x38, R25, 0x78, !PT ;  /* 0x0000003804047812 */ /* 0x000fe200078e7819 */
[----:B------:R-:W-:Y:S02]  /*f870*/  IMAD.SHL.U32 R25, R8, 0x8, RZ ;  /* 0x0000000808197824 */ /* 0x000fe400078e00ff */
[----:B------:R-:W-:-:S03]  /*f880*/  IMAD.IADD R6, R5, 0x1, -R36 ;  /* 0x0000000105067824 */ /* 0x000fc600078e0a24 */
[----:B------:R-:W-:Y:S02]  /*f890*/  LOP3.LUT R25, R4, 0x200, R25, 0xf8, !PT ;  /* 0x0000020004197812 */ /* 0x000fe400078ef819 */
[----:B------:R-:W-:Y:S01]  /*f8a0*/  ISETP.GE.AND P0, PT, R6, 0x1, PT ;  /* 0x000000010600780c */ /* 0x000fe20003f06270 */
[----:B------:R-:W-:-:S12]  /*f8b0*/  BRA.DIV UR4, `(.L_x_1074) ;  /* 0x0000002a04d87947 */ /* 0x000fd8000b800000 */
[----:B------:R-:W-:Y:S01]  /*f8c0*/  SHFL.IDX PT, R3, R7, RZ, 0x181f ;  /* 0x00181fff07037589 */ /* 0x000fe200000e0000 */
[----:B------:R-:W-:-:S03]  /*f8d0*/  @P0 LEA R9, R25, UR48, 0x1 ;  /* 0x0000003019090c11 */ /* 0x000fc6000f8e08ff */
[----:B------:R-:W0:Y:S04]  /*f8e0*/  SHFL.IDX PT, R2, R0, RZ, 0x181f ;  /* 0x00181fff00027589 */ /* 0x000e2800000e0000 */
[----:B------:R-:W-:Y:S04]  /*f8f0*/  SHFL.IDX PT, R5, R7, 0x1, 0x181f ;  /* 0x00381f0007057f89 */ /* 0x000fe800000e0000 */
[----:B------:R-:W-:Y:S04]  /*f900*/  SHFL.IDX PT, R4, R0, 0x1, 0x181f ;  /* 0x00381f0000047f89 */ /* 0x000fe800000e0000 */
[----:B------:R-:W-:Y:S04]  /*f910*/  SHFL.IDX PT, R8, R7, 0x2, 0x181f ;  /* 0x00581f0007087f89 */ /* 0x000fe800000e0000 */
[----:B------:R-:W1:Y:S04]  /*f920*/  SHFL.IDX PT, R14, R0, 0x2, 0x181f ;  /* 0x00581f00000e7f89 */ /* 0x000e6800000e0000 */
[----:B------:R-:W2:Y:S01]  /*f930*/  SHFL.IDX PT, R10, R0, 0x3, 0x181f ;  /* 0x00781f00000a7f89 */ /* 0x000ea200000e0000 */
[----:B0-----:R-:W-:-:S05]  /*f940*/  @P0 IMAD.WIDE.U32 R2, R30, 0x2, R2 ;  /* 0x000000021e020825 */ /* 0x001fca00078e0002 */
[----:B------:R-:W-:Y:S04]  /*f950*/  @P0 LDGSTS.E.BYPASS.LTC128B.128 [R9+0x18400], desc[UR36][R2.64], !P3 ;  /* 0x1840000002090fae */ /* 0x000fe8000d901d64 */
[----:B------:R-:W-:Y:S04]  /*f960*/  @P0 LDGSTS.E.BYPASS.LTC128B.128 [R9+0x1b400], desc[UR36][R2.64+0x80], !P2 ;  /* 0x1b40008002090fae */ /* 0x000fe8000d101d64 */
[----:B------:R0:W-:Y:S01]  /*f970*/  @P0 LDGSTS.E.BYPASS.LTC128B.128 [R9+0x1e400], desc[UR36][R2.64+0x100], !P1 ;  /* 0x1e40010002090fae */ /* 0x0001e2000c901d64 */
[----:B------:R-:W-:-:S03]  /*f980*/  ISETP.GE.AND P0, PT, R6, 0x11, PT ;  /* 0x000000110600780c */ /* 0x000fc60003f06270 */
[----:B0-----:R-:W0:Y:S01]  /*f990*/  SHFL.IDX PT, R9, R7, 0x3, 0x181f ;  /* 0x00781f0007097f89 */ /* 0x001e2200000e0000 */
[----:B-1----:R-:W-:-:S09]  /*f9a0*/  IMAD.MOV.U32 R2, RZ, RZ, R14 ;  /* 0x000000ffff027224 */ /* 0x002fd200078e000e */
[----:B------:R-:W-:Y:S01]  /*f9b0*/  @P0 LEA R21, R25, UR48, 0x1 ;  /* 0x0000003019150c11 */ /* 0x000fe2000f8e08ff */
[----:B------:R-:W-:Y:S01]  /*f9c0*/  @P0 IMAD.WIDE.U32 R4, R30, 0x2, R4 ;  /* 0x000000021e040825 */ /* 0x000fe200078e0004 */
[----:B------:R-:W1:Y:S03]  /*f9d0*/  SHFL.IDX PT, R14, R0, 0x4, 0x181f ;  /* 0x00981f00000e7f89 */ /* 0x000e6600000e0000 */
[----:B------:R-:W-:Y:S01]  /*f9e0*/  IMAD.MOV.U32 R3, RZ, RZ, R8 ;  /* 0x000000ffff037224 */ /* 0x000fe200078e0008 */
[----:B------:R-:W-:Y:S04]  /*f9f0*/  @P0 LDGSTS.E.BYPASS.LTC128B.128 [R21+0x18c00], desc[UR36][R4.64], !P3 ;  /* 0x18c0000004150fae */ /* 0x000fe8000d901d64 */
[----:B------:R-:W-:Y:S04]  /*fa00*/  @P0 LDGSTS.E.BYPASS.LTC128B.128 [R21+0x1bc00], desc[UR36][R4.64+0x80], !P2 ;  /* 0x1bc0008004150fae */ /* 0x000fe8000d101d64 */
[----:B------:R2:W-:Y:S01]  /*fa10*/  @P0 LDGSTS.E.BYPASS.LTC128B.128 [R21+0x1ec00], desc[UR36][R4.64+0x100], !P1 ;  /* 0x1ec0010004150fae */ /* 0x0005e2000c901d64 */
[----:B------:R-:W-:-:S03]  /*fa20*/  ISETP.GE.AND P0, PT, R6, 0x21, PT ;  /* 0x000000210600780c */ /* 0x000fc60003f06270 */
[----:B------:R-:W3:Y:S04]  /*fa30*/  SHFL.IDX PT, R8, R7, 0x4, 0x181f ;  /* 0x00981f0007087f89 */ /* 0x000ee800000e0000 */
[----:B------:R-:W4:Y:S01]  /*fa40*/  SHFL.IDX PT, R7, R7, 0x5, 0x181f ;  /* 0x00b81f0007077f89 */ /* 0x000f2200000e0000 */
[----:B--2---:R-:W-:-:S05]  /*fa50*/  IMAD.MOV.U32 R4, RZ, RZ, R10 ;  /* 0x000000ffff047224 */ /* 0x004fca00078e000a */
[----:B------:R-:W-:Y:S01]  /*fa60*/  @P0 IMAD.WIDE.U32 R2, R30, 0x2, R2 ;  /* 0x000000021e020825 */ /* 0x000fe200078e0002 */
[----:B------:R-:W-:-:S03]  /*fa70*/  @P0 LEA R35, R25, UR48, 0x1 ;  /* 0x0000003019230c11 */ /* 0x000fc6000f8e08ff */
[----:B0-----:R-:W-:Y:S02]  /*fa80*/  IMAD.MOV.U32 R5, RZ, RZ, R9 ;  /* 0x000000ffff057224 */ /* 0x001fe400078e0009 */
        /* <DEDUP_REMOVED lines=8> */
[----:B---3--:R-:W-:Y:S02]  /*fb10*/  IMAD.MOV.U32 R3, RZ, RZ, R8 ;  /* 0x000000ffff037224 */ /* 0x008fe400078e0008 */
        /* <DEDUP_REMOVED lines=8> */
[----:B-1--4-:R0:W-:Y:S02]  /*fba0*/  @P0 LDGSTS.E.BYPASS.LTC128B.128 [R21+0x20400], desc[UR36][R2.64+0x100], !P1 ;  /* 0x2040010002150fae */ /* 0x0121e4000c901d64 */
.L_x_1128:
[----:B------:R-:W-:Y:S01]  /*fbb0*/  ISETP.GE.AND P0, PT, R6, 0x51, PT ;  /* 0x000000510600780c */ /* 0x000fe20003f06270 */
[----:B0-----:R-:W-:Y:S02]  /*fbc0*/  IMAD.MOV.U32 R2, RZ, RZ, R14 ;  /* 0x000000ffff027224 */ /* 0x001fe400078e000e */
[----:B------:R-:W-:-:S10]  /*fbd0*/  IMAD.MOV.U32 R3, RZ, RZ, R7 ;  /* 0x000000ffff037224 */ /* 0x000fd400078e0007 */
        /* <DEDUP_REMOVED lines=12> */
[----:B------:R-:W-:-:S13]  /*fca0*/  LOP3.LUT P1, RZ, R18, 0x10, RZ, 0xc0, !PT ;  /* 0x0000001012ff7812 */ /* 0x000fda000782c0ff */
[----:B0-----:R-:W-:Y:S05]  /*fcb0*/  @!P1 BRA `(.L_x_1075) ;  /* 0x0000000000049947 */ /* 0x001fea0003800000 */
[----:B------:R-:W-:Y:S01]  /*fcc0*/  BPT.TRAP 0x1 ;  /* 0x000000040000795c */ /* 0x000fe20000300000 */
.L_x_1075:
        /* <DEDUP_REMOVED lines=18> */
[----:B------:R-:W-:Y:S02]  /*fdf0*/  IMAD.U32 R4, RZ, RZ, UR6 ;  /* 0x00000006ff047e24 */ /* 0x000fe4000f8e00ff */
[----:B------:R-:W0:Y:S01]  /*fe00*/  LDC.64 R2, c[0x4][R2] ;  /* 0x0100000002027b82 */ /* 0x000e220000000a00 */
[----:B------:R-:W-:Y:S02]  /*fe10*/  IMAD.U32 R5, RZ, RZ, UR7 ;  /* 0x00000007ff057e24 */ /* 0x000fe4000f8e00ff */
        /* <DEDUP_REMOVED lines=8> */
[----:B0-----:R-:W-:Y:S05]  /*fea0*/  CALL.ABS.NOINC R2 ;  /* 0x0000000002007343 */ /* 0x001fea0003c00000 */
.L_x_1076:
[----:B------:R-:W-:Y:S01]  /*feb0*/  UISETP.NE.AND UP0, UPT, UR50, URZ, UPT ;  /* 0x0000003f3200728c */ /* 0x000fe2000bf05270 */
[----:B------:R-:W-:Y:S01]  /*fec0*/  VIADD R7, R33, UR42 ;  /* 0x0000002a21077c36 */ /* 0x000fe20008000000 */
[----:B------:R-:W0:Y:S01]  /*fed0*/  LDC R6, c[0x0][0x448] ;  /* 0x00011200ff067b82 */ /* 0x000e220000000800 */
[----:B------:R-:W-:Y:S01]  /*fee0*/  IMAD.U32 R4, RZ, RZ, UR38 ;  /* 0x00000026ff047e24 */ /* 0x000fe2000f8e00ff */
[----:B------:R-:W-:Y:S01]  /*fef0*/  ULDC.64 UR4, c[0x0][0x2e0] ;  /* 0x0000b80000047ab9 */ /* 0x000fe20000000a00 */
[----:B------:R-:W-:Y:S01]  /*ff00*/  IMAD.U32 R3, RZ, RZ, UR49 ;  /* 0x00000031ff037e24 */ /* 0x000fe2000f8e00ff */
[----:B------:R-:W-:Y:S01]  /*ff10*/  PLOP3.LUT P0, PT, PT, PT, UP0, 0x80, 0x0 ;  /* 0x000000000000781c */ /* 0x000fe20003f0f008 */
[----:B------:R-:W-:Y:S02]  /*ff20*/  IMAD.MOV.U32 R2, RZ, RZ, R4 ;  /* 0x000000ffff027224 */ /* 0x000fe400078e0004 */
[----:B------:R-:W-:Y:S02]  /*ff30*/  IMAD R35, R35, UR4, RZ ;  /* 0x0000000423237c24 */ /* 0x000fe4000f8e02ff */
[----:B------:R-:W-:Y:S01]  /*ff40*/  @UP0 ULDC UR6, c[0x0][0x44c] ;  /* 0x0001130000060ab9 */ /* 0x000fe20000000800 */
[----:B------:R-:W-:Y:S01]  /*ff50*/  IMAD.WIDE.U32 R2, R28, UR4, R2 ;  /* 0x000000041c027c25 */ /* 0x000fe2000f8e0002 */
[----:B------:R-:W-:-:S03]  /*ff60*/  @UP0 ULDC UR4, c[0x0][0x450] ;  /* 0x0001140000040ab9 */ /* 0x000fc60000000800 */
[----:B------:R-:W-:Y:S02]  /*ff70*/  IMAD.U32 R5, RZ, RZ, UR39 ;  /* 0x00000027ff057e24 */ /* 0x000fe4000f8e00ff */
[----:B------:R-:W-:Y:S02]  /*ff80*/  IMAD.MOV.U32 R5, RZ, RZ, R7 ;  /* 0x000000ffff057224 */ /* 0x000fe400078e0007 */
[----:B------:R-:W-:Y:S01]  /*ff90*/  @P0 IMAD.HI.U32 R0, R7, UR6, RZ ;  /* 0x0000000607000c27 */ /* 0x000fe2000f8e00ff */
[----:B------:R-:W-:-:S03]  /*ffa0*/  PLOP3.LUT P0, PT, PT, PT, UP0, 0x80, 0x0 ;  /* 0x000000000000781c */ /* 0x000fc60003f0f008 */
[----:B------:R-:W-:-:S04]  /*ffb0*/  IMAD R35, R28, UR5, R35 ;  /* 0x000000051c237c24 */ /* 0x000fc8000f8e0223 */
[----:B------:R-:W-:-:S06]  /*ffc0*/  IMAD.IADD R3, R3, 0x1, R35 ;  /* 0x0000000103037824 */ /* 0x000fcc00078e0223 */
[----:B------:R-:W-:Y:S01]  /*ffd0*/  @P0 SHF.R.U32.HI R5, RZ, UR4, R0 ;  /* 0x00000004ff050c19 */ /* 0x000fe20008011600 */
[----:B------:R-:W-:-:S04]  /*ffe0*/  ULDC.64 UR4, c[0x0][0x2d0] ;  /* 0x0000b40000047ab9 */ /* 0x000fc80000000a00 */
[----:B------:R-:W-:Y:S02]  /*fff0*/  IMAD.MOV R0, RZ, RZ, -R5 ;  /* 0x000000ffff007224 */ /* 0x000fe400078e0a05 */
[----:B------:R-:W-:-:S04]  /*10000*/  IMAD.WIDE.U32 R2, R5, UR4, R2 ;  /* 0x0000000405027c25 */ /* 0x000fc8000f8e0002 */
[----:B0-----:R-:W-:Y:S01]  /*10010*/  IMAD R7, R6, R0, R7 ;  /* 0x0000000006077224 */ /* 0x001fe200078e0207 */
        /* <DEDUP_REMOVED lines=10> */
[----:B------:R-:W-:Y:S01]  /*100c0*/  LEA R0, P0, R2, UR4, 0x1 ;  /* 0x0000000402007c11 */ /* 0x000fe2000f8008ff */
        /* <DEDUP_REMOVED lines=10> */
[----:B------:R-:W-:Y:S02]  /*10170*/  VIADD R7, R36, UR42 ;  /* 0x0000002a24077c36 */ /* 0x000fe40008000000 */
[----:B------:R-:W0:Y:S01]  /*10180*/  SHFL.IDX PT, R2, R0, RZ, 0x181f ;  /* 0x00181fff00027589 */ /* 0x000e2200000e0000 */
[----:B------:R-:W-:Y:S02]  /*10190*/  IMAD R6, R6, UR4, RZ ;  /* 0x0000000406067c24 */ /* 0x000fe4000f8e02ff */
[C---:B------:R-:W-:Y:S01]  /*101a0*/  VIADD R11, R7.reuse, 0x10 ;  /* 0x00000010070b7836 */ /* 0x040fe20000000000 */
[----:B------:R-:W-:Y:S02]  /*101b0*/  SHFL.IDX PT, R5, R8, 0x1, 0x181f ;  /* 0x00381f0008057f89 */ /* 0x000fe400000e0000 */
[----:B------:R-:W-:-:S02]  /*101c0*/  ISETP.GE.AND P1, PT, R7, R6, PT ;  /* 0x000000060700720c */ /* 0x000fc40003f26270 */
[----:B------:R-:W1:Y:S04]  /*101d0*/  SHFL.IDX PT, R4, R0, 0x1, 0x181f ;  /* 0x00381f0000047f89 */ /* 0x000e6800000e0000 */
[----:B------:R-:W-:Y:S07]  /*101e0*/  SHFL.IDX PT, R14, R0, 0x7, 0x181f ;  /* 0x00f81f00000e7f89 */ /* 0x000fee00000e0000 */
[----:B------:R-:W-:Y:S01]  /*101f0*/  @!P1 LEA R9, R25, UR48, 0x1 ;  /* 0x0000003019099c11 */ /* 0x000fe2000f8e08ff */
[----:B0-----:R-:W-:-:S05]  /*10200*/  @!P1 IMAD.WIDE.U32 R2, R30, 0x2, R2 ;  /* 0x000000021e029825 */ /* 0x001fca00078e0002 */
[----:B------:R-:W-:Y:S04]  /*10210*/  @!P1 LDGSTS.E.BYPASS.LTC128B.128 [R9+0xc400], desc[UR36][R2.64], !P3 ;  /* 0x0c40000002099fae */ /* 0x000fe8000d901d64 */
[----:B------:R-:W-:Y:S04]  /*10220*/  @!P1 LDGSTS.E.BYPASS.LTC128B.128 [R9+0x10400], desc[UR36][R2.64+0x80], !P2 ;  /* 0x1040008002099fae */ /* 0x000fe8000d101d64 */
[----:B------:R0:W-:Y:S01]  /*10230*/  @!P1 LDGSTS.E.BYPASS.LTC128B.128 [R9+0x14400], desc[UR36][R2.64+0x100], !P0 ;  /* 0x1440010002099fae */ /* 0x0001e2000c101d64 */
[----:B------:R-:W-:Y:S01]  /*10240*/  ISETP.GE.AND P1, PT, R11, R6, PT ;  /* 0x000000060b00720c */ /* 0x000fe20003f26270 */
[----:B------:R-:W-:-:S02]  /*10250*/  VIADD R11, R7, 0x30 ;  /* 0x00000030070b7836 */ /* 0x000fc40000000000 */
        /* <DEDUP_REMOVED lines=50> */
.L_x_1145:
[----:B------:R-:W-:Y:S01]  /*10580*/  VIADD R7, R7, 0x70 ;  /* 0x0000007007077836 */ /* 0x000fe20000000000 */
[----:B------:R-:W-:Y:S01]  /*10590*/  BSSY B0, `(.L_x_1078) ;  /* 0x000000d000007945 */ /* 0x000fe20003800000 */
[----:B-1----:R-:W-:Y:S02]  /*105a0*/  IMAD.MOV.U32 R2, RZ, RZ, R14 ;  /* 0x000000ffff027224 */ /* 0x002fe400078e000e */
[----:B--2---:R-:W-:Y:S01]  /*105b0*/  IMAD.MOV.U32 R3, RZ, RZ, R4 ;  /* 0x000000ffff037224 */ /* 0x004fe200078e0004 */
        /* <DEDUP_REMOVED lines=10> */
.L_x_1079:
[----:B------:R-:W-:Y:S05]  /*10660*/  BSYNC B0 ;  /* 0x0000000000007941 */ /* 0x000fea0003800000 */
.L_x_1078:
[----:B------:R-:W-:Y:S01]  /*10670*/  NOP ;  /* 0x0000000000007918 */ /* 0x000fe20000000000 */
[----:B------:R-:W-:Y:S01]  /*10680*/  SYNCS.ARRIVE.TRANS64.RED.A0T1 RZ, [UR48+0x2a800], RZ ;  /* 0x02a800ffffff79a7 */ /* 0x000fe20008200430 */
[----:B------:R-:W-:Y:S01]  /*10690*/  IMAD.MOV.U32 R0, RZ, RZ, 0x1 ;  /* 0x00000001ff007424 */ /* 0x000fe200078e00ff */
[----:B------:R-:W-:Y:S04]  /*106a0*/  ARRIVES.LDGSTSBAR.64.TRANSCNT [UR48+0x2a800] ;  /* 0x02a80000ff0079b0 */ /* 0x000fe80008000ab0 */
[----:B------:R-:W-:Y:S01]  /*106b0*/  SHF.L.U32 R0, R0, 0x1f, RZ ;  /* 0x0000001f00007819 */ /* 0x000fe200000006ff */
[----:B------:R-:W-:Y:S01]  /*106c0*/  NOP ;  /* 0x0000000000007918 */ /* 0x000fe20000000000 */
[----:B------:R-:W-:Y:S01]  /*106d0*/  SYNCS.ARRIVE.TRANS64.A1T0 RZ, [UR48+0x2a800], RZ ;  /* 0x02a800ffffff79a7 */ /* 0x000fe20008100030 */
[----:B------:R-:W-:Y:S01]  /*106e0*/  VIADD R19, R19, 0xfffffffe ;  /* 0xfffffffe13137836 */ /* 0x000fe20000000000 */
[----:B------:R-:W1:Y:S02]  /*106f0*/  SYNCS.PHASECHK.TRANS64.TRYWAIT P0, [UR48+0x2a820], R0 ;  /* 0x02a82000ff0075a7 */ /* 0x000e640008000170 */
[----:B-1----:R-:W-:Y:S05]  /*10700*/  @!P0 BRA `(.L_x_1080) ;  /* 0x0000002c00b08947 */ /* 0x002fea0003800000 */
.L_x_1146:
[----:B------:R-:W-:Y:S01]  /*10710*/  ISETP.GE.AND P0, PT, R19, UR51, PT ;  /* 0x0000003313007c0c */ /* 0x000fe2000bf06270 */
[----:B------:R-:W-:Y:S02]  /*10720*/  IMAD.MOV.U32 R24, RZ, RZ, 0x1 ;  /* 0x00000001ff187424 */ /* 0x000fe400078e00ff */
[----:B------:R-:W-:-:S10]  /*10730*/  IMAD.MOV.U32 R22, RZ, RZ, RZ ;  /* 0x000000ffff167224 */ /* 0x000fd400078e00ff */
[----:B------:R-:W-:Y:S05]  /*10740*/  @!P0 BRA `(.L_x_1081) ;  /* 0x0000000c00e08947 */ /* 0x000fea0003800000 */
[----:B------:R-:W-:Y:S01]  /*10750*/  UIADD3 UR4, UR47, 0x1, URZ ;  /* 0x000000012f047890 */ /* 0x000fe2000fffe03f */
[----:B0-----:R-:W-:Y:S01]  /*10760*/  LOP3.LUT R3, RZ, UR45, RZ, 0x33, !PT ;  /* 0x0000002dff037c12 */ /* 0x001fe2000f8e33ff */
[----:B------:R-:W-:Y:S01]  /*10770*/  BSSY B0, `(.L_x_1081) ;  /* 0x00000f5000007945 */ /* 0x000fe20003800000 */
[----:B------:R-:W-:Y:S01]  /*10780*/  LOP3.LUT R5, RZ, UR44, RZ, 0x33, !PT ;  /* 0x0000002cff057c12 */ /* 0x000fe2000f8e33ff */
[----:B------:R-:W-:Y:S01]  /*10790*/  UIMAD UR4, UR4, UR40, URZ ;  /* 0x00000028040472a4 */ /* 0x000fe2000f8e023f */
[----:B------:R-:W-:Y:S01]  /*107a0*/  IADD3 R23, R26, R23, R36 ;  /* 0x000000171a177210 */ /* 0x000fe20007ffe024 */
[----:B------:R-:W-:Y:S02]  /*107b0*/  IMAD.SHL.U32 R35, R30, 0x2, RZ ;  /* 0x000000021e237824 */ /* 0x000fe400078e00ff */
[----:B------:R-:W-:Y:S02]  /*107c0*/  IMAD.MOV.U32 R20, RZ, RZ, RZ ;  /* 0x000000ffff147224 */ /* 0x000fe400078e00ff */
[----:B------:R-:W-:Y:S01]  /*107d0*/  LOP3.LUT R0, RZ, UR4, RZ, 0x33, !PT ;  /* 0x00000004ff007c12 */ /* 0x000fe2000f8e33ff */
[----:B------:R-:W-:-:S02]  /*107e0*/  VIADD R9, R23, 0xfffffee0 ;  /* 0xfffffee017097836 */ /* 0x000fc40000000000 */
[----:B------:R-:W-:Y:S01]  /*107f0*/  IMAD.MOV.U32 R23, RZ, RZ, 0x1 ;  /* 0x00000001ff177424 */ /* 0x000fe200078e00ff */
[----:B------:R-:W-:Y:S02]  /*10800*/  VIADDMNMX R0, R0, -UR46, R3, !PT ;  /* 0x8000002e00007c46 */ /* 0x000fe4000f800103 */
[----:B------:R-:W-:Y:S02]  /*10810*/  IADD3 R3, -R36, UR43, RZ ;  /* 0x0000002b24037c10 */ /* 0x000fe4000fffe1ff */
[----:B------:R-:W-:-:S04]  /*10820*/  VIMNMX R0, R0, R5, !PT ;  /* 0x0000000500007248 */ /* 0x000fc80007fe0100 */
[C---:B------:R-:W-:Y:S01]  /*10830*/  IADD3 R27, -R0.reuse, -0x2, RZ ;  /* 0xfffffffe001b7810 */ /* 0x040fe20007ffe1ff */
[C---:B------:R-:W-:Y:S02]  /*10840*/  IMAD R3, R0.reuse, 0x60, R3 ;  /* 0x0000006000037824 */ /* 0x040fe400078e0203 */
[----:B------:R-:W-:Y:S02]  /*10850*/  IMAD R9, R0, -0x60, R9 ;  /* 0xffffffa000097824 */ /* 0x000fe400078e0209 */
[----:B------:R-:W-:-:S07]  /*10860*/  VIADD R0, R3, 0xc0 ;  /* 0x000000c003007836 */ /* 0x000fce0000000000 */
.L_x_1094:
[----:B------:R-:W-:Y:S01]  /*10870*/  ISETP.NE.AND P0, PT, R37, 0x1, PT ;  /* 0x000000012500780c */ /* 0x000fe20003f05270 */
[----:B------:R-:W-:Y:S01]  /*10880*/  IMAD.MOV.U32 R10, RZ, RZ, R9 ;  /* 0x000000ffff0a7224 */ /* 0x000fe200078e0009 */
[----:B------:R-:W-:Y:S02]  /*10890*/  ISETP.GT.U32.AND P2, PT, R33, 0x5f, PT ;  /* 0x0000005f2100780c */ /* 0x000fe40003f44070 */
[----:B------:R-:W-:-:S09]  /*108a0*/  LOP3.LUT P1, RZ, R18, 0x10, RZ, 0xc0, !PT ;  /* 0x0000001012ff7812 */ /* 0x000fd2000782c0ff */
[----:B------:R-:W0:Y:S08]  /*108b0*/  @P0 LDC R2, c[0x0][0x434] ;  /* 0x00010d00ff020b82 */ /* 0x000e300000000800 */
[----:B------:R-:W1:Y:S08]  /*108c0*/  @P0 LDC R3, c[0x0][0x438] ;  /* 0x00010e00ff030b82 */ /* 0x000e700000000800 */
[----:B------:R-:W2:Y:S08]  /*108d0*/  @!P2 LDC.64 R6, c[0x0][0x428] ;  /* 0x00010a00ff06ab82 */ /* 0x000eb00000000a00 */
[----:B------:R-:W3:Y:S01]  /*108e0*/  @!P2 LDC.64 R4, c[0x0][0x418] ;  /* 0x00010600ff04ab82 */ /* 0x000ee20000000a00 */
[----:B0-----:R-:W-:-:S05]  /*108f0*/  @P0 IMAD.HI.U32 R2, R9, R2, RZ ;  /* 0x0000000209020227 */ /* 0x001fca00078e00ff */
[----:B-1----:R-:W-:-:S04]  /*10900*/  @P0 SHF.R.U32.HI R10, RZ, R3, R2 ;  /* 0x00000003ff0a0219 */ /* 0x002fc80000011602 */
[----:B------:R-:W-:Y:S01]  /*10910*/  @!P2 SHF.R.S32.HI R3, RZ, 0x1f, R10 ;  /* 0x0000001fff03a819 */ /* 0x000fe2000001140a */
[----:B--2---:R-:W-:-:S04]  /*10920*/  @!P2 IMAD R2, R34, R6, RZ ;  /* 0x000000062202a224 */ /* 0x004fc800078e02ff */
[----:B------:R-:W-:Y:S02]  /*10930*/  @!P2 IMAD R7, R32, R7, R2 ;  /* 0x000000072007a224 */ /* 0x000fe400078e0202 */
[----:B------:R-:W-:-:S04]  /*10940*/  @!P2 IMAD.MOV.U32 R2, RZ, RZ, R10 ;  /* 0x000000ffff02a224 */ /* 0x000fc800078e000a */
[----:B------:R-:W-:-:S04]  /*10950*/  @!P2 IMAD.WIDE.U32 R2, R32, R6, R2 ;  /* 0x000000062002a225 */ /* 0x000fc800078e0002 */
[----:B------:R-:W-:Y:S01]  /*10960*/  @!P2 IMAD.IADD R3, R7, 0x1, R3 ;  /* 0x000000010703a824 */ /* 0x000fe200078e0203 */
[----:B---3--:R-:W-:Y:S01]  /*10970*/  @!P2 LEA R4, P0, R2, R4, 0x2 ;  /* 0x000000040204a211 */ /* 0x008fe200078010ff */
[----:B------:R-:W-:-:S03]  /*10980*/  IMAD.MOV.U32 R6, RZ, RZ, RZ ;  /* 0x000000ffff067224 */ /* 0x000fc600078e00ff */
[----:B------:R-:W-:-:S05]  /*10990*/  @!P2 LEA.HI.X R5, R2, R5, R3, 0x2, P0 ;  /* 0x000000050205a211 */ /* 0x000fca00000f1403 */
[----:B------:R0:W5:Y:S01]  /*109a0*/  @!P2 LDG.E R6, desc[UR36][R4.64] ;  /* 0x000000240406a981 */ /* 0x000162000c1e1900 */
[----:B------:R-:W-:-:S05]  /*109b0*/  VIADD R22, R20, 0x1 ;  /* 0x0000000114167836 */ /* 0x000fca0000000000 */
[----:B------:R-:W-:-:S04]  /*109c0*/  ISETP.NE.AND P0, PT, R22, 0x2, PT ;  /* 0x000000021600780c */ /* 0x000fc80003f05270 */
[----:B------:R-:W-:Y:S02]  /*109d0*/  SEL R24, RZ, 0x1, P0 ;  /* 0x00000001ff187807 */ /* 0x000fe40000000000 */
[----:B------:R-:W-:Y:S02]  /*109e0*/  SEL R22, R22, RZ, P0 ;  /* 0x000000ff16167207 */ /* 0x000fe40000000000 */
[----:B------:R-:W-:Y:S01]  /*109f0*/  LOP3.LUT R24, R23, R24, RZ, 0x3c, !PT ;  /* 0x0000001817187212 */ /* 0x000fe200078e3cff */
[----:B0-----:R-:W-:Y:S06]  /*10a00*/  @!P1 BRA `(.L_x_1082) ;  /* 0x0000000000049947 */ /* 0x001fec0003800000 */
[----:B------:R-:W-:Y:S01]  /*10a10*/  BPT.TRAP 0x1 ;  /* 0x000000040000795c */ /* 0x000fe20000300000 */
.L_x_1082:
[----:B------:R-:W-:Y:S01]  /*10a20*/  LEA R8, R22, UR48, 0x3 ;  /* 0x0000003016087c11 */ /* 0x000fe2000f8e18ff */
[----:B------:R-:W-:Y:S01]  /*10a30*/  BSSY B1, `(.L_x_1083) ;  /* 0x0000004000017945 */ /* 0x000fe20003800000 */
[----:B------:R-:W-:-:S04]  /*10a40*/  SHF.L.U32 R3, R24, 0x1f, RZ ;  /* 0x0000001f18037819 */ /* 0x000fc800000006ff */
[----:B------:R-:W0:Y:S02]  /*10a50*/  SYNCS.PHASECHK.TRANS64.TRYWAIT P0, [R8+URZ+0x2a840], R3 ;  /* 0x02a84003080075a7 */ /* 0x000e24000800017f */
[----:B0-----:R-:W-:Y:S05]  /*10a60*/  @!P0 BRA `(.L_x_1084) ;  /* 0x0000002800f08947 */ /* 0x001fea0003800000 */
.L_x_1147:
[----:B------:R-:W-:Y:S05]  /*10a70*/  BSYNC B1 ;  /* 0x0000000000017941 */ /* 0x000fea0003800000 */
.L_x_1083:
[----:B------:R-:W-:Y:S01]  /*10a80*/  ULDC UR4, c[0x0][0x430] ;  /* 0x00010c0000047ab9 */ /* 0x000fe20000000800 */
[----:B-----5:R-:W-:Y:S01]  /*10a90*/  SHF.R.S32.HI R28, RZ, 0x1f, R6 ;  /* 0x0000001fff1c7819 */ /* 0x020fe20000011406 */
[----:B------:R-:W-:Y:S01]  /*10aa0*/  UIADD3 UR4, -UR4, URZ, URZ ;  /* 0x0000003f04047290 */ /* 0x000fe2000fffe13f */
[----:B------:R-:W-:Y:S01]  /*10ab0*/  R2UR UR6, R31 ;  /* 0x000000001f0672ca */ /* 0x000fe200000e0000 */
[----:B------:R-:W-:Y:S01]  /*10ac0*/  IMAD R19, R22, 0x4800, R25 ;  /* 0x0000480016137824 */ /* 0x000fe200078e0219 */
[C---:B------:R-:W-:Y:S02]  /*10ad0*/  LOP3.LUT P3, RZ, R18.reuse, 0x4, RZ, 0xc0, !PT ;  /* 0x0000000412ff7812 */ /* 0x040fe4000786c0ff */
[----:B------:R-:W-:Y:S01]  /*10ae0*/  LOP3.LUT P2, RZ, R18, 0x2, RZ, 0xc0, !PT ;  /* 0x0000000212ff7812 */ /* 0x000fe2000784c0ff */
        /* <DEDUP_REMOVED lines=31> */
[----:B------:R-:W0:Y:S02]  /*10ce0*/  SHFL.IDX PT, R14, R10, 0x1, 0x181f ;  /* 0x00381f000a0e7f89 */ /* 0x000e2400000e0000 */
[----:B-1----:R-:W-:-:S05]  /*10cf0*/  IMAD.X R3, RZ, RZ, R3, P0 ;  /* 0x000000ffff037224 */ /* 0x002fca00000e0603 */
        /* <DEDUP_REMOVED lines=20> */
[----:B-1----:R-:W-:-:S05]  /*10e40*/  IMAD.X R3, RZ, RZ, R3, P0 ;  /* 0x000000ffff037224 */ /* 0x002fca00000e0603 */
        /* <DEDUP_REMOVED lines=8> */
.L_x_1161:
        /* <DEDUP_REMOVED lines=10> */
.L_x_1086:
        /* <DEDUP_REMOVED lines=10> */
.L_x_1087:
[----:B------:R1:W-:Y:S01]  /*11010*/  SYNCS.ARRIVE.TRANS64.A1T0 RZ, [R8+URZ+0x2a830], RZ ;  /* 0x02a830ff08ff79a7 */ /* 0x0003e2000810003f */
[----:B------:R-:W-:Y:S05]  /*11020*/  @!P2 BRA `(.L_x_1088) ;  /* 0x000000000004a947 */ /* 0x000fea0003800000 */
[----:B------:R-:W-:Y:S01]  /*11030*/  BPT.TRAP 0x1 ;  /* 0x000000040000795c */ /* 0x000fe20000300000 */
.L_x_1088:
[----:B0-----:R-:W-:Y:S01]  /*11040*/  SHF.L.U32 R3, R23, 0x1f, RZ ;  /* 0x0000001f17037819 */ /* 0x001fe200000006ff */
[----:B------:R-:W-:Y:S01]  /*11050*/  BSSY B1, `(.L_x_1089) ;  /* 0x0000004000017945 */ /* 0x000fe20003800000 */
[----:B------:R-:W-:-:S04]  /*11060*/  LEA R4, R20, UR48, 0x3 ;  /* 0x0000003014047c11 */ /* 0x000fc8000f8e18ff */
[----:B------:R-:W0:Y:S02]  /*11070*/  SYNCS.PHASECHK.TRANS64.TRYWAIT P0, [R4+URZ+0x2a860], R3 ;  /* 0x02a86003040075a7 */ /* 0x000e24000800017f */
[----:B0-----:R-:W-:Y:S05]  /*11080*/  @!P0 BRA `(.L_x_1090) ;  /* 0x0000002c00388947 */ /* 0x001fea0003800000 */
.L_x_1162:
[----:B------:R-:W-:Y:S05]  /*11090*/  BSYNC B1 ;  /* 0x0000000000017941 */ /* 0x000fea0003800000 */
.L_x_1089:
        /* <DEDUP_REMOVED lines=9> */
[----:B------:R-:W1:Y:S02]  /*11130*/  SHFL.IDX PT, R14, R16, 0x1, 0x181f ;  /* 0x00381f00100e7f89 */ /* 0x000e6400000e0000 */
[----:B0-----:R-:W-:Y:S01]  /*11140*/  IMAD.X R3, RZ, RZ, R3, P1 ;  /* 0x000000ffff037224 */ /* 0x001fe200008e0603 */
        /* <DEDUP_REMOVED lines=30> */
[----:B------:R2:W3:Y:S03]  /*11330*/  SHFL.IDX PT, R14, R16, 0x5, 0x181f ;  /* 0x00b81f00100e7f89 */ /* 0x0004e600000e0000 */
[----:B-1----:R-:W-:Y:S01]  /*11340*/  IMAD.X R3, RZ, RZ, R8, P2 ;  /* 0x000000ffff037224 */ /* 0x002fe200010e0608 */
[----:B------:R-:W-:Y:S01]  /*11350*/  ISETP.LT.OR P2, PT, R0, 0x41, !P1 ;  /* 0x000000410000780c */ /* 0x000fe20004f41670 */
[----:B------:R2:W1:-:S12]  /*11360*/  SHFL.IDX PT, R8, R17, 0x5, 0x181f ;  /* 0x00b81f0011087f89 */ /* 0x00045800000e0000 */
[----:B------:R2:W-:Y:S01]  /*11370*/  LDGSTS.E.BYPASS.LTC128B.128 [R5+0x2400], desc[UR36][R2.64], !P2 ;  /* 0x0240000002057fae */ /* 0x0005e2000d101d64 */
[----:B------:R-:W-:-:S13]  /*11380*/  ISETP.LT.OR P2, PT, R0, 0x41, !P0 ;  /* 0x000000410000780c */ /* 0x000fda0004741670 */
[----:B-1-3--:R2:W-:Y:S02]  /*11390*/  LDGSTS.E.BYPASS.LTC128B.128 [R5+0x5400], desc[UR36][R2.64+0x80], !P2 ;  /* 0x0540008002057fae */ /* 0x00a5e4000d101d64 */
.L_x_1176:
[C---:B------:R-:W-:Y:S01]  /*113a0*/  ISETP.LT.OR P1, PT, R0.reuse, 0x51, !P1 ;  /* 0x000000510000780c */ /* 0x040fe20004f21670 */
[----:B------:R-:W-:Y:S01]  /*113b0*/  ULDC.64 UR4, c[0x0][0x328] ;  /* 0x0000ca0000047ab9 */ /* 0x000fe20000000a00 */
[----:B------:R-:W-:Y:S01]  /*113c0*/  ISETP.LT.OR P0, PT, R0, 0x51, !P0 ;  /* 0x000000510000780c */ /* 0x000fe20004701670 */
[----:B------:R-:W-:Y:S01]  /*113d0*/  IMAD R26, R26, UR4, RZ ;  /* 0x000000041a1a7c24 */ /* 0x000fe2000f8e02ff */
[----:B0-2---:R-:W-:-:S03]  /*113e0*/  IADD3 R2, P2, R14, R35, RZ ;  /* 0x000000230e027210 */ /* 0x005fc60007f5e0ff */
        /* <DEDUP_REMOVED lines=16> */
.L_x_1092:
        /* <DEDUP_REMOVED lines=10> */
.L_x_1093:
[----:B------:R-:W-:Y:S01]  /*11590*/  R2UR UR4, R31 ;  /* 0x000000001f0472ca */ /* 0x000fe200000e0000 */
[----:B------:R-:W-:Y:S01]  /*115a0*/  ULDC.64 UR6, c[0x0][0x330] ;  /* 0x0000cc0000067ab9 */ /* 0x000fe20000000a00 */
[----:B------:R-:W-:Y:S01]  /*115b0*/  IMAD.MOV.U32 R3, RZ, RZ, R7 ;  /* 0x000000ffff037224 */ /* 0x000fe200078e0007 */
[----:B------:R0:W-:Y:S01]  /*115c0*/  SYNCS.ARRIVE.TRANS64.A1T0 RZ, [R4+URZ+0x2a850], RZ ;  /* 0x02a850ff04ff79a7 */ /* 0x0001e2000810003f */
[----:B------:R-:W-:Y:S02]  /*115d0*/  IMAD.U32 R5, RZ, RZ, UR6 ;  /* 0x00000006ff057e24 */ /* 0x000fe4000f8e00ff */
[----:B------:R-:W-:Y:S02]  /*115e0*/  VIADD R27, R27, 0xffffffff ;  /* 0xffffffff1b1b7836 */ /* 0x000fe40000000000 */
[----:B------:R-:W-:-:S04]  /*115f0*/  IMAD.WIDE.U32 R2, R5, UR41, R2 ;  /* 0x0000002905027c25 */ /* 0x000fc8000f8e0002 */
[----:B------:R-:W-:Y:S01]  /*11600*/  VIADD R0, R0, 0x60 ;  /* 0x0000006000007836 */ /* 0x000fe20000000000 */
[----:B------:R-:W-:Y:S01]  /*11610*/  UIMAD UR4, UR4, UR6, URZ ;  /* 0x00000006040472a4 */ /* 0x000fe2000f8e023f */
[----:B------:R-:W-:Y:S02]  /*11620*/  VIADD R9, R9, 0xffffffa0 ;  /* 0xffffffa009097836 */ /* 0x000fe40000000000 */
[----:B------:R-:W-:Y:S01]  /*11630*/  IMAD.MOV.U32 R23, RZ, RZ, R24 ;  /* 0x000000ffff177224 */ /* 0x000fe200078e0018 */
[----:B------:R-:W-:Y:S01]  /*11640*/  UIMAD UR4, UR41, UR7, UR4 ;  /* 0x00000007290472a4 */ /* 0x000fe2000f8e0204 */
[----:B------:R-:W-:Y:S02]  /*11650*/  IMAD.MOV.U32 R20, RZ, RZ, R22 ;  /* 0x000000ffff147224 */ /* 0x000fe400078e0016 */
[----:B------:R-:W-:Y:S02]  /*11660*/  ULDC.64 UR6, c[0x0][0x318] ;  /* 0x0000c60000067ab9 */ /* 0x000fe40000000a00 */
[----:B------:R-:W-:Y:S01]  /*11670*/  LEA R16, P0, R2, UR6, 0x1 ;  /* 0x0000000602107c11 */ /* 0x000fe2000f8008ff */
[----:B------:R-:W-:-:S05]  /*11680*/  VIADD R17, R3, UR4 ;  /* 0x0000000403117c36 */ /* 0x000fca0008000000 */
[----:B------:R-:W-:Y:S02]  /*11690*/  LEA.HI.X R17, R2, UR7, R17, 0x1, P0 ;  /* 0x0000000702117c11 */ /* 0x000fe400080f0c11 */
[----:B------:R-:W-:-:S13]  /*116a0*/  ISETP.GT.AND P0, PT, R27, UR51, PT ;  /* 0x000000331b007c0c */ /* 0x000fda000bf04270 */
[----:B0-----:R-:W-:Y:S05]  /*116b0*/  @P0 BRA `(.L_x_1094) ;  /* 0xfffffff0006c0947 */ /* 0x001fea000383ffff */
[----:B------:R-:W-:Y:S05]  /*116c0*/  BSYNC B0 ;  /* 0x0000000000007941 */ /* 0x000fea0003800000 */
.L_x_1081:
[----:B------:R-:W-:-:S13]  /*116d0*/  LOP3.LUT P0, RZ, R18, 0x10, RZ, 0xc0, !PT ;  /* 0x0000001012ff7812 */ /* 0x000fda000780c0ff */
[----:B------:R-:W-:Y:S05]  /*116e0*/  @!P0 BRA `(.L_x_1095) ;  /* 0x0000000000048947 */ /* 0x000fea0003800000 */
[----:B------:R-:W-:Y:S01]  /*116f0*/  BPT.TRAP 0x1 ;  /* 0x000000040000795c */ /* 0x000fe20000300000 */
.L_x_1095:
[----:B0-----:R-:W-:Y:S01]  /*11700*/  LEA R0, R22, UR48, 0x3 ;  /* 0x0000003016007c11 */ /* 0x001fe2000f8e18ff */
        /* <DEDUP_REMOVED lines=8> */
.L_x_1177:
[----:B------:R-:W-:Y:S05]  /*11790*/  BSYNC B0 ;  /* 0x0000000000007941 */ /* 0x000fea0003800000 */
.L_x_1096:
        /* <DEDUP_REMOVED lines=8> */
[----:B------:R-:W-:Y:S01]  /*11820*/  SHFL.IDX PT, R6, R17, 0x1, 0x181f ;  /* 0x00381f0011067f89 */ /* 0x000fe200000e0000 */
[----:B------:R-:W-:Y:S02]  /*11830*/  ISETP.LT.OR P2, PT, R5, 0x1, P1 ;  /* 0x000000010500780c */ /* 0x000fe40000f41670 */
[----:B------:R-:W-:Y:S01]  /*11840*/  LEA R4, R25, UR48, 0x1 ;  /* 0x0000003019047c11 */ /* 0x000fe2000f8e08ff */
[----:B------:R-:W1:Y:S01]  /*11850*/  SHFL.IDX PT, R14, R16, 0x1, 0x181f ;  /* 0x00381f00100e7f89 */ /* 0x000e6200000e0000 */
[----:B------:R-:W-:-:S02]  /*11860*/  ISETP.LT.OR P4, PT, R5, 0x11, P1 ;  /* 0x000000110500780c */ /* 0x000fc40000f81670 */
[----:B------:R-:W-:Y:S01]  /*11870*/  ISETP.LT.OR P5, PT, R5, 0x11, !P0 ;  /* 0x000000110500780c */ /* 0x000fe200047a1670 */
[----:B------:R-:W-:Y:S04]  /*11880*/  SHFL.IDX PT, R10, R17, 0x2, 0x181f ;  /* 0x00581f00110a7f89 */ /* 0x000fe800000e0000 */
[----:B------:R-:W2:Y:S04]  /*11890*/  SHFL.IDX PT, R19, R16, 0x2, 0x181f ;  /* 0x00581f0010137f89 */ /* 0x000ea800000e0000 */
[----:B------:R-:W-:Y:S04]  /*118a0*/  SHFL.IDX PT, R9, R17, 0x3, 0x181f ;  /* 0x00781f0011097f89 */ /* 0x000fe800000e0000 */
[----:B------:R-:W3:Y:S01]  /*118b0*/  SHFL.IDX PT, R20, R16, 0x3, 0x181f ;  /* 0x00781f0010147f89 */ /* 0x000ee200000e0000 */
[----:B0-----:R-:W-:-:S03]  /*118c0*/  IMAD.WIDE.U32 R2, R30, 0x2, R2 ;  /* 0x000000021e027825 */ /* 0x001fc600078e0002 */
[----:B------:R-:W-:Y:S04]  /*118d0*/  SHFL.IDX PT, R8, R17, 0x4, 0x181f ;  /* 0x00981f0011087f89 */ /* 0x000fe800000e0000 */
[----:B------:R-:W0:Y:S04]  /*118e0*/  SHFL.IDX PT, R21, R16, 0x4, 0x181f ;  /* 0x00981f0010157f89 */ /* 0x000e2800000e0000 */
[----:B------:R-:W-:Y:S01]  /*118f0*/  LDGSTS.E.BYPASS.LTC128B.128 [R4+0x400], desc[UR36][R2.64], !P2 ;  /* 0x0040000002047fae */ /* 0x000fe2000d101d64 */
[----:B------:R-:W-:-:S03]  /*11900*/  ISETP.LT.OR P2, PT, R5, 0x21, P1 ;  /* 0x000000210500780c */ /* 0x000fc60000f41670 */
[----:B------:R1:W-:Y:S01]  /*11910*/  LDGSTS.E.BYPASS.LTC128B.128 [R4+0x3400], desc[UR36][R2.64+0x80], !P3 ;  /* 0x0340008002047fae */ /* 0x0003e2000d901d64 */
[----:B------:R-:W-:-:S03]  /*11920*/  ISETP.LT.OR P3, PT, R5, 0x21, !P0 ;  /* 0x000000210500780c */ /* 0x000fc60004761670 */
[----:B------:R-:W4:Y:S01]  /*11930*/  SHFL.IDX PT, R17, R17, 0x5, 0x181f ;  /* 0x00b81f0011117f89 */ /* 0x000f2200000e0000 */
[----:B-1----:R-:W-:Y:S02]  /*11940*/  IMAD.MOV.U32 R2, RZ, RZ, R14 ;  /* 0x000000ffff027224 */ /* 0x002fe400078e000e */
[----:B------:R-:W-:Y:S01]  /*11950*/  IMAD.MOV.U32 R3, RZ, RZ, R6 ;  /* 0x000000ffff037224 */ /* 0x000fe200078e0006 */
[----:B------:R1:W0:Y:S01]  /*11960*/  SHFL.IDX PT, R14, R16, 0x5, 0x181f ;  /* 0x00b81f00100e7f89 */ /* 0x00022200000e0000 */
[----:B------:R-:W-:-:S04]  /*11970*/  IMAD.WIDE.U32 R6, R30, 0x2, R2 ;  /* 0x000000021e067825 */ /* 0x000fc800078e0002 */
[----:B--2---:R-:W-:Y:S01]  /*11980*/  IMAD.MOV.U32 R2, RZ, RZ, R19 ;  /* 0x000000ffff027224 */ /* 0x004fe200078e0013 */
[----:B------:R-:W-:Y:S01]  /*11990*/  LDGSTS.E.BYPASS.LTC128B.128 [R4+0xc00], desc[UR36][R6.64], !P4 ;  /* 0x00c0000006047fae */ /* 0x000fe2000e101d64 */
[----:B------:R-:W-:Y:S01]  /*119a0*/  IMAD.MOV.U32 R3, RZ, RZ, R10 ;  /* 0x000000ffff037224 */ /* 0x000fe200078e000a */
[C---:B------:R-:W-:Y:S02]  /*119b0*/  ISETP.LT.OR P4, PT, R5.reuse, 0x31, P1 ;  /* 0x000000310500780c */ /* 0x040fe40000f81670 */
[----:B------:R-:W-:Y:S01]  /*119c0*/  LDGSTS.E.BYPASS.LTC128B.128 [R4+0x3c00], desc[UR36][R6.64+0x80], !P5 ;  /* 0x03c0008006047fae */ /* 0x000fe2000e901d64 */
[----:B------:R-:W-:Y:S01]  /*119d0*/  IMAD.WIDE.U32 R2, R30, 0x2, R2 ;  /* 0x000000021e027825 */ /* 0x000fe200078e0002 */
[----:B------:R-:W-:-:S04]  /*119e0*/  ISETP.LT.OR P5, PT, R5, 0x31, !P0 ;  /* 0x000000310500780c */ /* 0x000fc800047a1670 */
[----:B------:R-:W-:Y:S01]  /*119f0*/  LDGSTS.E.BYPASS.LTC128B.128 [R4+0x1400], desc[UR36][R2.64], !P2 ;  /* 0x0140000002047fae */ /* 0x000fe2000d101d64 */
[----:B------:R-:W-:-:S03]  /*11a00*/  ISETP.LT.OR P2, PT, R5, 0x41, P1 ;  /* 0x000000410500780c */ /* 0x000fc60000f41670 */
[----:B------:R3:W-:Y:S01]  /*11a10*/  LDGSTS.E.BYPASS.LTC128B.128 [R4+0x4400], desc[UR36][R2.64+0x80], !P3 ;  /* 0x0440008002047fae */ /* 0x0007e2000d901d64 */
[----:B------:R-:W-:Y:S01]  /*11a20*/  ISETP.LT.OR P3, PT, R5, 0x41, !P0 ;  /* 0x000000410500780c */ /* 0x000fe20004761670 */
[----:B---3--:R-:W-:Y:S02]  /*11a30*/  IMAD.MOV.U32 R2, RZ, RZ, R20 ;  /* 0x000000ffff027224 */ /* 0x008fe400078e0014 */
[----:B------:R-:W-:Y:S02]  /*11a40*/  IMAD.MOV.U32 R3, RZ, RZ, R9 ;  /* 0x000000ffff037224 */ /* 0x000fe400078e0009 */
[----:B------:R-:W-:-:S04]  /*11a50*/  IMAD.WIDE.U32 R6, R30, 0x2, R2 ;  /* 0x000000021e067825 */ /* 0x000fc800078e0002 */
[----:B0-----:R-:W-:Y:S01]  /*11a60*/  IMAD.MOV.U32 R2, RZ, RZ, R21 ;  /* 0x000000ffff027224 */ /* 0x001fe200078e0015 */
[----:B------:R1:W-:Y:S01]  /*11a70*/  LDGSTS.E.BYPASS.LTC128B.128 [R4+0x1c00], desc[UR36][R6.64], !P4 ;  /* 0x01c0000006047fae */ /* 0x0003e2000e101d64 */
[----:B------:R-:W-:Y:S02]  /*11a80*/  IMAD.MOV.U32 R3, RZ, RZ, R8 ;  /* 0x000000ffff037224 */ /* 0x000fe400078e0008 */
[----:B------:R-:W-:Y:S01]  /*11a90*/  IMAD.MOV.U32 R8, RZ, RZ, RZ ;  /* 0x000000ffff087224 */ /* 0x000fe200078e00ff */
[----:B------:R1:W-:Y:S01]  /*11aa0*/  LDGSTS.E.BYPASS.LTC128B.128 [R4+0x4c00], desc[UR36][R6.64+0x80], !P5 ;  /* 0x04c0008006047fae */ /* 0x0003e2000e901d64 */
[----:B------:R-:W-:-:S05]  /*11ab0*/  IMAD.WIDE.U32 R2, R30, 0x2, R2 ;  /* 0x000000021e027825 */ /* 0x000fca00078e0002 */
[----:B------:R1:W-:Y:S04]  /*11ac0*/  LDGSTS.E.BYPASS.LTC128B.128 [R4+0x2400], desc[UR36][R2.64], !P2 ;  /* 0x0240000002047fae */ /* 0x0003e8000d101d64 */
[----:B----4-:R1:W-:Y:S02]  /*11ad0*/  LDGSTS.E.BYPASS.LTC128B.128 [R4+0x5400], desc[UR36][R2.64+0x80], !P3 ;  /* 0x0540008002047fae */ /* 0x0103e4000d901d64 */
.L_x_1191:
[C---:B------:R-:W-:Y:S01]  /*11ae0*/  ISETP.LT.OR P1, PT, R5.reuse, 0x51, P1 ;  /* 0x000000510500780c */ /* 0x040fe20000f21670 */
[----:B-1----:R-:W-:Y:S01]  /*11af0*/  IMAD.MOV.U32 R2, RZ, RZ, R14 ;  /* 0x000000ffff027224 */ /* 0x002fe200078e000e */
[----:B------:R-:W-:Y:S01]  /*11b00*/  ISETP.LT.OR P0, PT, R5, 0x51, !P0 ;  /* 0x000000510500780c */ /* 0x000fe20004701670 */
[----:B------:R-:W-:Y:S02]  /*11b10*/  IMAD.MOV.U32 R3, RZ, RZ, R17 ;  /* 0x000000ffff037224 */ /* 0x000fe400078e0011 */
[----:B------:R-:W-:-:S08]  /*11b20*/  IMAD.WIDE.U32 R2, R30, 0x2, R2 ;  /* 0x000000021e027825 */ /* 0x000fd000078e0002 */
[----:B------:R-:W-:Y:S01]  /*11b30*/  @!PT LDS RZ, [RZ] ;  /* 0x00000000fffff984 */ /* 0x000fe20000000800 */
[----:B------:R-:W-:Y:S01]  /*11b40*/  @!PT LDS RZ, [RZ] ;  /* 0x00000000fffff984 */ /* 0x000fe20000000800 */
[----:B------:R-:W-:Y:S01]  /*11b50*/  @!PT LDS RZ, [RZ] ;  /* 0x00000000fffff984 */ /* 0x000fe20000000800 */
[----:B------:R0:W-:Y:S04]  /*11b60*/  LDGSTS.E.BYPASS.LTC128B.128 [R4+0x2c00], desc[UR36][R2.64], !P1 ;  /* 0x02c0000002047fae */ /* 0x0001e8000c901d64 */
[----:B------:R0:W-:Y:S01]  /*11b70*/  LDGSTS.E.BYPASS.LTC128B.128 [R4+0x5c00], desc[UR36][R2.64+0x80], !P0 ;  /* 0x05c0008002047fae */ /* 0x0001e2000c101d64 */
[----:B------:R-:W-:Y:S01]  /*11b80*/  PLOP3.LUT P0, PT, PT, PT, PT, 0x80, 0x0 ;  /* 0x000000000000781c */ /* 0x000fe20003f0f070 */
[----:B------:R-:W-:-:S12]  /*11b90*/  NOP ;  /* 0x0000000000007918 */ /* 0x000fd80000000000 */
.L_x_1099:
        /* <DEDUP_REMOVED lines=10> */
.L_x_1100:
[----:B------:R1:W-:Y:S02]  /*11c40*/  SYNCS.ARRIVE.TRANS64.A1T0 RZ, [R0+URZ+0x2a850], RZ ;  /* 0x02a850ff00ff79a7 */ /* 0x0003e4000810003f */
[----:B-1----:R-:W-:-:S05]  /*11c50*/  VIADD R0, R22, 0x1 ;  /* 0x0000000116007836 */ /* 0x002fca0000000000 */
[----:B------:R-:W-:-:S04]  /*11c60*/  ISETP.NE.AND P0, PT, R0, 0x2, PT ;  /* 0x000000020000780c */ /* 0x000fc80003f05270 */
[----:B0-----:R-:W-:Y:S02]  /*11c70*/  SEL R3, RZ, 0x1, P0 ;  /* 0x00000001ff037807 */ /* 0x001fe40000000000 */
[----:B------:R-:W-:Y:S02]  /*11c80*/  SEL R0, R0, RZ, P0 ;  /* 0x000000ff00007207 */ /* 0x000fe40000000000 */
[----:B------:R-:W-:-:S07]  /*11c90*/  LOP3.LUT R24, R24, R3, RZ, 0x3c, !PT ;  /* 0x0000000318187212 */ /* 0x000fce00078e3cff */
.L_x_1060:
[----:B------:R-:W0:Y:S01]  /*11ca0*/  S2R R3, SR_CgaCtaId ;  /* 0x0000000000037919 */ /* 0x000e220000008800 */
[----:B------:R-:W-:Y:S02]  /*11cb0*/  MOV R2, 0x400 ;  /* 0x0000040000027802 */ /* 0x000fe40000000f00 */
[----:B------:R-:W-:Y:S02]  /*11cc0*/  SHF.L.U32 R8, R8, 0x1f, RZ ;  /* 0x0000001f08087819 */ /* 0x000fe400000006ff */
[----:B0-----:R-:W-:-:S04]  /*11cd0*/  LEA R7, R3, R2, 0x18 ;  /* 0x0000000203077211 */ /* 0x001fc800078ec0ff */
[----:B------:R-:W0:Y:S02]  /*11ce0*/  SYNCS.PHASECHK.TRANS64.TRYWAIT P0, [R7+URZ+0x2a820], R8 ;  /* 0x02a82008070075a7 */ /* 0x000e24000800017f */
[----:B0-----:R-:W-:Y:S05]  /*11cf0*/  @!P0 BRA `(.L_x_1101) ;  /* 0x0000003000408947 */ /* 0x001fea0003800000 */
.L_x_1192:
[----:B------:R-:W-:-:S03]  /*11d00*/  UMOV UR4, 0xffffffff ;  /* 0xffffffff00047882 */ /* 0x000fc60000000000 */
[----:B------:R-:W-:Y:S05]  /*11d10*/  BRA.DIV UR4, `(.L_x_1102) ;  /* 0x00000032044c7947 */ /* 0x000fea000b800000 */
[----:B------:R-:W1:Y:S02]  /*11d20*/  S2R R2, SR_TID.X ;  /* 0x0000000000027919 */ /* 0x000e640000002100 */
[----:B-1----:R-:W-:-:S04]  /*11d30*/  SHF.R.U32.HI R2, RZ, 0x5, R2 ;  /* 0x00000005ff027819 */ /* 0x002fc80000011602 */
[----:B------:R-:W-:-:S05]  /*11d40*/  LOP3.LUT R2, R2, 0x3, RZ, 0xc0, !PT ;  /* 0x0000000302027812 */ /* 0x000fca00078ec0ff */
[----:B------:R1:W2:Y:S02]  /*11d50*/  SHFL.IDX PT, R14, R2, RZ, 0x1f ;  /* 0x00001fff020e7589 */ /* 0x0002a400000e0000 */
.L_x_1195:
[----:B--2---:R-:W-:-:S13]  /*11d60*/  ISETP.NE.AND P0, PT, R14, RZ, PT ;  /* 0x000000ff0e00720c */ /* 0x004fda0003f05270 */
[----:B------:R-:W-:Y:S05]  /*11d70*/  @P0 BRA `(.L_x_968) ;  /* 0x0000000000900947 */ /* 0x000fea0003800000 */
[----:B------:R-:W-:-:S03]  /*11d80*/  UMOV UR4, 0xffffffff ;  /* 0xffffffff00047882 */ /* 0x000fc60000000000 */
[----:B------:R-:W-:Y:S05]  /*11d90*/  BRA.DIV UR4, `(.L_x_1103) ;  /* 0x0000003204607947 */ /* 0x000fea000b800000 */
[----:B------:R-:W-:-:S13]  /*11da0*/  ELECT P6, URZ, PT ;  /* 0x00000000003f782f */ /* 0x000fda00038c0000 */
.L_x_1198:
[----:B------:R-:W-:Y:S05]  /*11db0*/  @!P6 BRA `(.L_x_968) ;  /* 0x000000000080e947 */ /* 0x000fea0003800000 */
[----:B-1----:R-:W2:Y:S02]  /*11dc0*/  LDL R2, [R1] ;  /* 0x0000000001027983 */ /* 0x002ea40000100800 */
[----:B--2---:R-:W-:-:S13]  /*11dd0*/  R2UR UR4, R2 ;  /* 0x00000000020472ca */ /* 0x004fda00000e0000 */
[----:B------:R-:W-:-:S06]  /*11de0*/  ULOP3.LUT UR4, UR4, 0x2, URZ, 0xfc, !UPT ;  /* 0x0000000204047892 */ /* 0x000fcc000f8efc3f */
[----:B------:R-:W-:-:S05]  /*11df0*/  IMAD.U32 R2, RZ, RZ, UR4 ;  /* 0x00000004ff027e24 */ /* 0x000fca000f8e00ff */
[----:B------:R-:W-:-:S13]  /*11e00*/  ISETP.NE.AND P0, PT, R2, 0x3, PT ;  /* 0x000000030200780c */ /* 0x000fda0003f05270 */
[----:B------:R-:W-:Y:S05]  /*11e10*/  @!P0 BRA `(.L_x_1104) ;  /* 0x0000000000048947 */ /* 0x000fea0003800000 */
[----:B------:R-:W-:Y:S01]  /*11e20*/  BPT.TRAP 0x1 ;  /* 0x000000040000795c */ /* 0x000fe20000300000 */
.L_x_1104:
[----:B------:R-:W-:Y:S01]  /*11e30*/  IMAD R5, R0, 0x8, R7 ;  /* 0x0000000800057824 */ /* 0x000fe200078e0207 */
[----:B------:R-:W-:Y:S01]  /*11e40*/  SHF.L.U32 R2, R24, 0x1f, RZ ;  /* 0x0000001f18027819 */ /* 0x000fe200000006ff */
[----:B------:R-:W-:-:S03]  /*11e50*/  VIADD R0, R0, 0x1 ;  /* 0x0000000100007836 */ /* 0x000fc60000000000 */
[----:B------:R-:W1:Y:S02]  /*11e60*/  SYNCS.PHASECHK.TRANS64.TRYWAIT P1, [R5+URZ+0x2a840], R2 ;  /* 0x02a84002050075a7 */ /* 0x000e64000802017f */
[----:B------:R-:W-:-:S04]  /*11e70*/  ISETP.NE.AND P2, PT, R0, 0x2, PT ;  /* 0x000000020000780c */ /* 0x000fc80003f45270 */
[----:B------:R-:W-:Y:S01]  /*11e80*/  SEL R3, RZ, 0x1, P2 ;  /* 0x00000001ff037807 */ /* 0x000fe20001000000 */
[----:B-1----:R-:W-:Y:S08]  /*11e90*/  @!P1 BRA `(.L_x_1105) ;  /* 0x0000003000409947 */ /* 0x002ff00003800000 */
.L_x_1199:
[----:B------:R-:W-:Y:S02]  /*11ea0*/  SEL R0, R0, RZ, P2 ;  /* 0x000000ff00007207 */ /* 0x000fe40001000000 */
[----:B------:R-:W-:Y:S01]  /*11eb0*/  LOP3.LUT R3, R24, R3, RZ, 0x3c, !PT ;  /* 0x0000000318037212 */ /* 0x000fe200078e3cff */
[----:B------:R-:W-:Y:S06]  /*11ec0*/  @!P0 BRA `(.L_x_1106) ;  /* 0x0000000000048947 */ /* 0x000fec0003800000 */
[----:B------:R-:W-:Y:S01]  /*11ed0*/  BPT.TRAP 0x1 ;  /* 0x000000040000795c */ /* 0x000fe20000300000 */
.L_x_1106:
[----:B0-----:R-:W-:Y:S01]  /*11ee0*/  IMAD R7, R0, 0x8, R7 ;  /* 0x0000000800077824 */ /* 0x001fe200078e0207 */
[----:B------:R-:W-:-:S04]  /*11ef0*/  SHF.L.U32 R0, R3, 0x1f, RZ ;  /* 0x0000001f03007819 */ /* 0x000fc800000006ff */
[----:B------:R-:W0:Y:S02]  /*11f00*/  SYNCS.PHASECHK.TRANS64.TRYWAIT P1, [R7+URZ+0x2a840], R0 ;  /* 0x02a84000070075a7 */ /* 0x000e24000802017f */
[----:B0-----:R-:W-:Y:S05]  /*11f10*/  @!P1 BRA `(.L_x_1107) ;  /* 0x0000003000349947 */ /* 0x001fea0003800000 */
.L_x_1200:
[----:B------:R-:W-:Y:S05]  /*11f20*/  @!P0 BRA `(.L_x_1108) ;  /* 0x0000000000048947 */ /* 0x000fea0003800000 */
[----:B------:R-:W-:Y:S01]  /*11f30*/  BPT.TRAP 0x1 ;  /* 0x000000040000795c */ /* 0x000fe20000300000 */
.L_x_1108:
[----:B------:R-:W2:Y:S02]  /*11f40*/  SYNCS.PHASECHK.TRANS64.TRYWAIT P1, [R5+URZ+0x2a860], R2 ;  /* 0x02a86002050075a7 */ /* 0x000ea4000802017f */
[----:B--2---:R-:W-:Y:S05]  /*11f50*/  @!P1 BRA `(.L_x_1109) ;  /* 0x0000003000389947 */ /* 0x004fea0003800000 */
.L_x_1201:
[----:B------:R-:W-:Y:S05]  /*11f60*/  @!P0 BRA `(.L_x_1110) ;  /* 0x0000000000048947 */ /* 0x000fea0003800000 */
[----:B------:R-:W-:Y:S01]  /*11f70*/  BPT.TRAP 0x1 ;  /* 0x000000040000795c */ /* 0x000fe20000300000 */
.L_x_1110:
[----:B---3--:R3:W4:Y:S02]  /*11f80*/  SYNCS.PHASECHK.TRANS64.TRYWAIT P0, [R7+URZ+0x2a860], R0 ;  /* 0x02a86000070075a7 */ /* 0x008724000800017f */
[----:B----4-:R-:W-:Y:S05]  /*11f90*/  @!P0 NANOSLEEP.SYNCS 0x989680 ;  /* 0x009896800000895d */ /* 0x010fea0003900000 */
[----:B------:R-:W4:Y:S02]  /*11fa0*/  @!P0 SYNCS.PHASECHK.TRANS64 P0, [R7+URZ+0x2a860], R0 ;  /* 0x02a86000070085a7 */ /* 0x000f24000800007f */
[----:B----4-:R-:W-:Y:S05]  /*11fb0*/  @!P0 BRA `(.L_x_1110) ;  /* 0xfffffffc00f08947 */ /* 0x010fea000383ffff */
.L_x_968:
[----:B------:R-:W-:Y:S05]  /*11fc0*/  BSYNC B6 ;  /* 0x0000000000067941 */ /* 0x000fea0003800000 */
.L_x_965:
[----:B------:R-:W-:Y:S05]  /*11fd0*/  EXIT ;  /* 0x000000000000794d */ /* 0x000fea0003800000 */
.L_x_978:
[----:B0-----:R-:W-:-:S04]  /*11fe0*/  IMAD.U32 R3, RZ, RZ, UR38 ;  /* 0x00000026ff037e24 */ /* 0x001fc8000f8e00ff */
[----:B------:R0:W1:Y:S03]  /*11ff0*/  SYNCS.PHASECHK.TRANS64.TRYWAIT P0, [R3+URZ+0x2a800], R0 ;  /* 0x02a80000030075a7 */ /* 0x000066000800017f */
[----:B-1----:R-:W-:Y:S05]  /*12000*/  @!P0 NANOSLEEP.SYNCS 0x989680 ;  /* 0x009896800000895d */ /* 0x002fea0003900000 */
[----:B------:R-:W1:Y:S02]  /*12010*/  @!P0 SYNCS.PHASECHK.TRANS64 P0, [R3+URZ+0x2a800], R0 ;  /* 0x02a80000030085a7 */ /* 0x000e64000800007f */
[----:B-1----:R-:W-:Y:S05]  /*12020*/  @!P0 BRA `(.L_x_978) ;  /* 0xfffffffc00ec8947 */ /* 0x002fea000383ffff */
[----:B------:R-:W-:Y:S05]  /*12030*/  BRA `(.L_x_1111) ;  /* 0xfffffef400787947 */ /* 0x000fea000383ffff */
.L_x_982:
[----:B0-----:R-:W-:-:S04]  /*12040*/  IMAD.U32 R3, RZ, RZ, UR38 ;  /* 0x00000026ff037e24 */ /* 0x001fc8000f8e00ff */
[----:B------:R0:W2:Y:S03]  /*12050*/  SYNCS.PHASECHK.TRANS64.TRYWAIT P1, [R3+URZ+0x2a830], R0 ;  /* 0x02a83000030075a7 */ /* 0x0000a6000802017f */
[----:B--2---:R-:W-:Y:S05]  /*12060*/  @!P1 NANOSLEEP.SYNCS 0x989680 ;  /* 0x009896800000995d */ /* 0x004fea0003900000 */
[----:B------:R-:W2:Y:S02]  /*12070*/  @!P1 SYNCS.PHASECHK.TRANS64 P1, [R3+URZ+0x2a830], R0 ;  /* 0x02a83000030095a7 */ /* 0x000ea4000802007f */
[----:B--2---:R-:W-:Y:S05]  /*12080*/  @!P1 BRA `(.L_x_982) ;  /* 0xfffffffc00ec9947 */ /* 0x004fea000383ffff */
[----:B------:R-:W-:Y:S05]  /*12090*/  BRA `(.L_x_981) ;  /* 0xfffffef4009c7947 */ /* 0x000fea000383ffff */
.L_x_999:
[----:B-1----:R-:W-:-:S04]  /*120a0*/  IMAD.U32 R12, RZ, RZ, UR60 ;  /* 0x0000003cff0c7e24 */ /* 0x002fc8000f8e00ff */
[----:B------:R1:W2:Y:S03]  /*120b0*/  SYNCS.PHASECHK.TRANS64.TRYWAIT P1, [R12+URZ+0x2a830], R11 ;  /* 0x02a8300b0c0075a7 */ /* 0x0002a6000802017f */
[----:B--2---:R-:W-:Y:S05]  /*120c0*/  @!P1 NANOSLEEP.SYNCS 0x989680 ;  /* 0x009896800000995d */ /* 0x004fea0003900000 */
[----:B------:R-:W2:Y:S02]  /*120d0*/  @!P1 SYNCS.PHASECHK.TRANS64 P1, [R12+URZ+0x2a830], R11 ;  /* 0x02a8300b0c0095a7 */ /* 0x000ea4000802007f */
[----:B--2---:R-:W-:Y:S05]  /*120e0*/  @!P1 BRA `(.L_x_999) ;  /* 0xfffffffc00ec9947 */ /* 0x004fea000383ffff */
[----:B------:R-:W-:Y:S05]  /*120f0*/  BRA `(.L_x_998) ;  /* 0xffffff2000ec7947 */ /* 0x000fea000383ffff */
.L_x_1003:
[----:B01----:R-:W-:-:S04]  /*12100*/  IMAD.U32 R11, RZ, RZ, UR10 ;  /* 0x0000000aff0b7e24 */ /* 0x003fc8000f8e00ff */
[----:B------:R0:W1:Y:S03]  /*12110*/  SYNCS.PHASECHK.TRANS64.TRYWAIT P1, [R11+URZ+0x2a850], R0 ;  /* 0x02a850000b0075a7 */ /* 0x000066000802017f */
[----:B-1----:R-:W-:Y:S05]  /*12120*/  @!P1 NANOSLEEP.SYNCS 0x989680 ;  /* 0x009896800000995d */ /* 0x002fea0003900000 */
[----:B------:R-:W1:Y:S02]  /*12130*/  @!P1 SYNCS.PHASECHK.TRANS64 P1, [R11+URZ+0x2a850], R0 ;  /* 0x02a850000b0095a7 */ /* 0x000e64000802007f */
[----:B-1----:R-:W-:Y:S05]  /*12140*/  @!P1 BRA `(.L_x_1003) ;  /* 0xfffffffc00ec9947 */ /* 0x002fea000383ffff */
[----:B------:R-:W-:Y:S05]  /*12150*/  BRA `(.L_x_1002) ;  /* 0xffffff2800f87947 */ /* 0x000fea000383ffff */
.L_x_1022:
[----:B-1----:R-:W-:-:S04]  /*12160*/  IMAD.U32 R12, RZ, RZ, UR5 ;  /* 0x00000005ff0c7e24 */ /* 0x002fc8000f8e00ff */
[----:B------:R1:W2:Y:S03]  /*12170*/  SYNCS.PHASECHK.TRANS64.TRYWAIT P1, [R12+URZ+0x2a830], R11 ;  /* 0x02a8300b0c0075a7 */ /* 0x0002a6000802017f */
[----:B--2---:R-:W-:Y:S05]  /*12180*/  @!P1 NANOSLEEP.SYNCS 0x989680 ;  /* 0x009896800000995d */ /* 0x004fea0003900000 */
[----:B------:R-:W2:Y:S02]  /*12190*/  @!P1 SYNCS.PHASECHK.TRANS64 P1, [R12+URZ+0x2a830], R11 ;  /* 0x02a8300b0c0095a7 */ /* 0x000ea4000802007f */
[----:B--2---:R-:W-:Y:S05]  /*121a0*/  @!P1 BRA `(.L_x_1022) ;  /* 0xfffffffc00ec9947 */ /* 0x004fea000383ffff */
[----:B------:R-:W-:Y:S05]  /*121b0*/  BRA `(.L_x_1021) ;  /* 0xffffff5000a87947 */ /* 0x000fea000383ffff */
.L_x_1026:
[----:B01----:R-:W-:-:S04]  /*121c0*/  IMAD.U32 R11, RZ, RZ, UR7 ;  /* 0x00000007ff0b7e24 */ /* 0x003fc8000f8e00ff */
[----:B------:R0:W1:Y:S03]  /*121d0*/  SYNCS.PHASECHK.TRANS64.TRYWAIT P1, [R11+URZ+0x2a850], R0 ;  /* 0x02a850000b0075a7 */ /* 0x000066000802017f */
[----:B-1----:R-:W-:Y:S05]  /*121e0*/  @!P1 NANOSLEEP.SYNCS 0x989680 ;  /* 0x009896800000995d */ /* 0x002fea0003900000 */
[----:B------:R-:W1:Y:S02]  /*121f0*/  @!P1 SYNCS.PHASECHK.TRANS64 P1, [R11+URZ+0x2a850], R0 ;  /* 0x02a850000b0095a7 */ /* 0x000e64000802007f */
[----:B-1----:R-:W-:Y:S05]  /*12200*/  @!P1 BRA `(.L_x_1026) ;  /* 0xfffffffc00ec9947 */ /* 0x002fea000383ffff */
[----:B------:R-:W-:Y:S05]  /*12210*/  BRA `(.L_x_1025) ;  /* 0xffffff5800b47947 */ /* 0x000fea000383ffff */
.L_x_1034:
[----:B-1----:R-:W-:-:S04]  /*12220*/  IMAD.U32 R12, RZ, RZ, UR7 ;  /* 0x00000007ff0c7e24 */ /* 0x002fc8000f8e00ff */
[----:B------:R1:W2:Y:S03]  /*12230*/  SYNCS.PHASECHK.TRANS64.TRYWAIT P1, [R12+URZ+0x2a830], R11 ;  /* 0x02a8300b0c0075a7 */ /* 0x0002a6000802017f */
[----:B--2---:R-:W-:Y:S05]  /*12240*/  @!P1 NANOSLEEP.SYNCS 0x989680 ;  /* 0x009896800000995d */ /* 0x004fea0003900000 */
[----:B------:R-:W2:Y:S02]  /*12250*/  @!P1 SYNCS.PHASECHK.TRANS64 P1, [R12+URZ+0x2a830], R11 ;  /* 0x02a8300b0c0095a7 */ /* 0x000ea4000802007f */
[----:B--2---:R-:W-:Y:S05]  /*12260*/  @!P1 BRA `(.L_x_1034) ;  /* 0xfffffffc00ec9947 */ /* 0x004fea000383ffff */
[----:B------:R-:W-:Y:S05]  /*12270*/  BRA `(.L_x_1033) ;  /* 0xffffff6c00707947 */ /* 0x000fea000383ffff */
.L_x_1038:
[----:B01----:R-:W-:-:S04]  /*12280*/  IMAD.U32 R11, RZ, RZ, UR5 ;  /* 0x00000005ff0b7e24 */ /* 0x003fc8000f8e00ff */
[----:B------:R0:W1:Y:S03]  /*12290*/  SYNCS.PHASECHK.TRANS64.TRYWAIT P1, [R11+URZ+0x2a850], R0 ;  /* 0x02a850000b0075a7 */ /* 0x000066000802017f */
[----:B-1----:R-:W-:Y:S05]  /*122a0*/  @!P1 NANOSLEEP.SYNCS 0x989680 ;  /* 0x009896800000995d */ /* 0x002fea0003900000 */
[----:B------:R-:W1:Y:S02]  /*122b0*/  @!P1 SYNCS.PHASECHK.TRANS64 P1, [R11+URZ+0x2a850], R0 ;  /* 0x02a850000b0095a7 */ /* 0x000e64000802007f */
[----:B-1----:R-:W-:Y:S05]  /*122c0*/  @!P1 BRA `(.L_x_1038) ;  /* 0xfffffffc00ec9947 */ /* 0x002fea000383ffff */
[----:B------:R-:W-:Y:S05]  /*122d0*/  BRA `(.L_x_1037) ;  /* 0xffffff74007c7947 */ /* 0x000fea000383ffff */
.L_x_1053:
[----:B-1----:R-:W-:-:S04]  /*122e0*/  IMAD.U32 R0, RZ, RZ, UR5 ;  /* 0x00000005ff007e24 */ /* 0x002fc8000f8e00ff */
[----:B------:R1:W2:Y:S03]  /*122f0*/  SYNCS.PHASECHK.TRANS64.TRYWAIT P1, [R0+URZ+0x2a850], R3 ;  /* 0x02a85003000075a7 */ /* 0x0002a6000802017f */
[----:B--2---:R-:W-:Y:S05]  /*12300*/  @!P1 NANOSLEEP.SYNCS 0x989680 ;  /* 0x009896800000995d */ /* 0x004fea0003900000 */
[----:B------:R-:W2:Y:S02]  /*12310*/  @!P1 SYNCS.PHASECHK.TRANS64 P1, [R0+URZ+0x2a850], R3 ;  /* 0x02a85003000095a7 */ /* 0x000ea4000802007f */
[----:B--2---:R-:W-:Y:S05]  /*12320*/  @!P1 BRA `(.L_x_1053) ;  /* 0xfffffffc00ec9947 */ /* 0x004fea000383ffff */
[----:B------:R-:W-:Y:S05]  /*12330*/  BRA `(.L_x_1052) ;  /* 0xffffff9c00807947 */ /* 0x000fea000383ffff */
.L_x_1071:
[----:B------:R-:W-:Y:S02]  /*12340*/  IMAD.MOV.U32 R13, RZ, RZ, R17 ;  /* 0x000000ffff0d7224 */ /* 0x000fe400078e0011 */
[----:B------:R-:W-:Y:S02]  /*12350*/  IMAD.MOV.U32 R12, RZ, RZ, RZ ;  /* 0x000000ffff0c7224 */ /* 0x000fe400078e00ff */
[----:B------:R-:W-:Y:S02]  /*12360*/  IMAD.MOV.U32 R11, RZ, RZ, 0x1f ;  /* 0x0000001fff0b7424 */ /* 0x000fe400078e00ff */
[----:B------:R-:W-:-:S07]  /*12370*/  IMAD.MOV.U32 R15, RZ, RZ, -0x1 ;  /* 0xffffffffff0f7424 */ /* 0x000fce00078e00ff */
[----:B-----5:R-:W-:Y:S05]  /*12380*/  WARPSYNC.COLLECTIVE R15, `(.L_x_1112) ;  /* 0x000000000f087348 */ /* 0x020fea0003c00000 */
[----:B------:R0:W1:Y:S02]  /*12390*/  SHFL.IDX P6, R14, R13, R12, R11 ;  /* 0x0000000c0d0e7389 */ /* 0x00006400000c000b */
[----:B01---5:R-:W-:Y:S01]  /*123a0*/  ENDCOLLECTIVE ;  /* 0x000000000000791b */ /* 0x023fe20003800000 */
.L_x_1112:
[----:B------:R-:W-:Y:S05]  /*123b0*/  BRA `(.L_x_1113) ;  /* 0xffffffd000007947 */ /* 0x000fea000383ffff */
.L_x_1073:
[----:B0-----:R-:W-:-:S04]  /*123c0*/  IMAD.U32 R3, RZ, RZ, UR48 ;  /* 0x00000030ff037e24 */ /* 0x001fc8000f8e00ff */
[----:B------:R0:W1:Y:S03]  /*123d0*/  SYNCS.PHASECHK.TRANS64.TRYWAIT P0, [R3+URZ+0x2a840], R2 ;  /* 0x02a84002030075a7 */ /* 0x000066000800017f */
[----:B-1----:R-:W-:Y:S05]  /*123e0*/  @!P0 NANOSLEEP.SYNCS 0x989680 ;  /* 0x009896800000895d */ /* 0x002fea0003900000 */
[----:B------:R-:W1:Y:S02]  /*123f0*/  @!P0 SYNCS.PHASECHK.TRANS64 P0, [R3+URZ+0x2a840], R2 ;  /* 0x02a84002030085a7 */ /* 0x000e64000800007f */
[----:B-1----:R-:W-:Y:S05]  /*12400*/  @!P0 BRA `(.L_x_1073) ;  /* 0xfffffffc00ec8947 */ /* 0x002fea000383ffff */
[----:B------:R-:W-:Y:S05]  /*12410*/  BRA `(.L_x_1114) ;  /* 0xffffffd000a07947 */ /* 0x000fea000383ffff */
.L_x_1074:
        /* <DEDUP_REMOVED lines=8> */
.L_x_1116:
[----:B------:R-:W-:Y:S05]  /*124a0*/  BSYNC B0 ;  /* 0x0000000000007941 */ /* 0x000fea0003800000 */
.L_x_1115:
[----:B------:R-:W-:Y:S01]  /*124b0*/  IMAD.MOV.U32 R13, RZ, RZ, R0 ;  /* 0x000000ffff0d7224 */ /* 0x000fe200078e0000 */
[----:B------:R-:W-:Y:S01]  /*124c0*/  @P0 LEA R9, R25, UR48, 0x1 ;  /* 0x0000003019090c11 */ /* 0x000fe2000f8e08ff */
[----:B------:R-:W-:Y:S02]  /*124d0*/  IMAD.MOV.U32 R12, RZ, RZ, RZ ;  /* 0x000000ffff0c7224 */ /* 0x000fe400078e00ff */
[----:B------:R-:W-:Y:S02]  /*124e0*/  IMAD.MOV.U32 R11, RZ, RZ, 0x181f ;  /* 0x0000181fff0b7424 */ /* 0x000fe400078e00ff */
[----:B------:R-:W-:Y:S02]  /*124f0*/  IMAD.MOV.U32 R15, RZ, RZ, -0x1 ;  /* 0xffffffffff0f7424 */ /* 0x000fe400078e00ff */
[----:B------:R-:W-:-:S07]  /*12500*/  IMAD.MOV.U32 R3, RZ, RZ, R14 ;  /* 0x000000ffff037224 */ /* 0x000fce00078e000e */
[----:B------:R-:W-:Y:S05]  /*12510*/  WARPSYNC.COLLECTIVE R15, `(.L_x_1117) ;  /* 0x000000000f087348 */ /* 0x000fea0003c00000 */
[----:B------:R0:W1:Y:S02]  /*12520*/  SHFL.IDX P6, R14, R13, R12, R11 ;  /* 0x0000000c0d0e7389 */ /* 0x00006400000c000b */
[----:B01----:R-:W-:Y:S01]  /*12530*/  ENDCOLLECTIVE ;  /* 0x000000000000791b */ /* 0x003fe20003800000 */
.L_x_1117:
[----:B------:R-:W-:Y:S02]  /*12540*/  IMAD.MOV.U32 R13, RZ, RZ, R7 ;  /* 0x000000ffff0d7224 */ /* 0x000fe400078e0007 */
[----:B------:R-:W-:Y:S02]  /*12550*/  IMAD.MOV.U32 R12, RZ, RZ, 0x1 ;  /* 0x00000001ff0c7424 */ /* 0x000fe400078e00ff */
[----:B------:R-:W-:-:S07]  /*12560*/  IMAD.MOV.U32 R2, RZ, RZ, R14 ;  /* 0x000000ffff027224 */ /* 0x000fce00078e000e */
[----:B------:R-:W-:Y:S05]  /*12570*/  WARPSYNC.COLLECTIVE R15, `(.L_x_1118) ;  /* 0x000000000f087348 */ /* 0x000fea0003c00000 */
[----:B------:R0:W1:Y:S02]  /*12580*/  SHFL.IDX P6, R14, R13, R12, R11 ;  /* 0x0000000c0d0e7389 */ /* 0x00006400000c000b */
[----:B01----:R-:W-:Y:S01]  /*12590*/  ENDCOLLECTIVE ;  /* 0x000000000000791b */ /* 0x003fe20003800000 */
.L_x_1118:
        /* <DEDUP_REMOVED lines=13> */
.L_x_1119:
[----:B------:R-:W-:Y:S01]  /*12670*/  @P0 LEA R21, R25, UR48, 0x1 ;  /* 0x0000003019150c11 */ /* 0x000fe2000f8e08ff */
[----:B------:R-:W-:Y:S02]  /*12680*/  IMAD.MOV.U32 R13, RZ, RZ, R7 ;  /* 0x000000ffff0d7224 */ /* 0x000fe400078e0007 */
[----:B------:R-:W-:Y:S02]  /*12690*/  IMAD.MOV.U32 R12, RZ, RZ, 0x2 ;  /* 0x00000002ff0c7424 */ /* 0x000fe400078e00ff */
[----:B------:R-:W-:-:S07]  /*126a0*/  IMAD.MOV.U32 R4, RZ, RZ, R14 ;  /* 0x000000ffff047224 */ /* 0x000fce00078e000e */
[----:B------:R-:W-:Y:S05]  /*126b0*/  WARPSYNC.COLLECTIVE R15, `(.L_x_1120) ;  /* 0x000000000f087348 */ /* 0x000fea0003c00000 */
[----:B------:R0:W1:Y:S02]  /*126c0*/  SHFL.IDX P6, R14, R13, R12, R11 ;  /* 0x0000000c0d0e7389 */ /* 0x00006400000c000b */
[----:B01----:R-:W-:Y:S01]  /*126d0*/  ENDCOLLECTIVE ;  /* 0x000000000000791b */ /* 0x003fe20003800000 */
.L_x_1120:
        /* <DEDUP_REMOVED lines=13> */
.L_x_1121:
[----:B------:R-:W-:Y:S01]  /*127b0*/  IMAD.MOV.U32 R3, RZ, RZ, R8 ;  /* 0x000000ffff037224 */ /* 0x000fe200078e0008 */
[----:B------:R-:W-:Y:S01]  /*127c0*/  @P0 LEA R35, R25, UR48, 0x1 ;  /* 0x0000003019230c11 */ /* 0x000fe2000f8e08ff */
[----:B------:R-:W-:Y:S02]  /*127d0*/  IMAD.MOV.U32 R13, RZ, RZ, R7 ;  /* 0x000000ffff0d7224 */ /* 0x000fe400078e0007 */
[----:B------:R-:W-:Y:S02]  /*127e0*/  IMAD.MOV.U32 R12, RZ, RZ, 0x3 ;  /* 0x00000003ff0c7424 */ /* 0x000fe400078e00ff */
[----:B------:R-:W-:-:S07]  /*127f0*/  IMAD.MOV.U32 R2, RZ, RZ, R14 ;  /* 0x000000ffff027224 */ /* 0x000fce00078e000e */
[----:B------:R-:W-:Y:S05]  /*12800*/  WARPSYNC.COLLECTIVE R15, `(.L_x_1122) ;  /* 0x000000000f087348 */ /* 0x000fea0003c00000 */
[----:B------:R0:W1:Y:S02]  /*12810*/  SHFL.IDX P6, R14, R13, R12, R11 ;  /* 0x0000000c0d0e7389 */ /* 0x00006400000c000b */
[----:B01----:R-:W-:Y:S01]  /*12820*/  ENDCOLLECTIVE ;  /* 0x000000000000791b */ /* 0x003fe20003800000 */
.L_x_1122:
        /* <DEDUP_REMOVED lines=13> */
.L_x_1123:
        /* <DEDUP_REMOVED lines=8> */
.L_x_1124:
[----:B------:R-:W-:-:S04]  /*12980*/  IMAD.MOV.U32 R4, RZ, RZ, R10 ;  /* 0x000000ffff047224 */ /* 0x000fc800078e000a */
[----:B------:R-:W-:-:S05]  /*12990*/  @P0 IMAD.WIDE.U32 R4, R30, 0x2, R4 ;  /* 0x000000021e040825 */ /* 0x000fca00078e0004 */
[----:B------:R-:W-:Y:S01]  /*129a0*/  @!PT LDS RZ, [RZ] ;  /* 0x00000000fffff984 */ /* 0x000fe20000000800 */
[----:B------:R-:W-:Y:S01]  /*129b0*/  @!PT LDS RZ, [RZ] ;  /* 0x00000000fffff984 */ /* 0x000fe20000000800 */
[----:B------:R-:W-:Y:S01]  /*129c0*/  @!PT LDS RZ, [RZ] ;  /* 0x00000000fffff984 */ /* 0x000fe20000000800 */
[----:B------:R0:W-:Y:S01]  /*129d0*/  @P0 LDGSTS.E.BYPASS.LTC128B.128 [R9+0x19c00], desc[UR36][R4.64], !P3 ;  /* 0x19c0000004090fae */ /* 0x0001e2000d901d64 */
[----:B------:R-:W-:-:S03]  /*129e0*/  IMAD.MOV.U32 R13, RZ, RZ, R0 ;  /* 0x000000ffff0d7224 */ /* 0x000fc600078e0000 */
[----:B------:R0:W-:Y:S04]  /*129f0*/  @P0 LDGSTS.E.BYPASS.LTC128B.128 [R9+0x1cc00], desc[UR36][R4.64+0x80], !P2 ;  /* 0x1cc0008004090fae */ /* 0x0001e8000d101d64 */
[----:B------:R0:W-:Y:S01]  /*12a00*/  @P0 LDGSTS.E.BYPASS.LTC128B.128 [R9+0x1fc00], desc[UR36][R4.64+0x100], !P1 ;  /* 0x1fc0010004090fae */ /* 0x0001e2000c901d64 */
[----:B------:R-:W-:Y:S01]  /*12a10*/  ISETP.GE.AND P0, PT, R6, 0x41, PT ;  /* 0x000000410600780c */ /* 0x000fe20003f06270 */
[----:B------:R-:W-:-:S12]  /*12a20*/  IMAD.MOV.U32 R8, RZ, RZ, R14 ;  /* 0x000000ffff087224 */ /* 0x000fd800078e000e */
[----:B0-----:R-:W-:Y:S05]  /*12a30*/  WARPSYNC.COLLECTIVE R15, `(.L_x_1125) ;  /* 0x000000000f087348 */ /* 0x001fea0003c00000 */
[----:B------:R1:W2:Y:S02]  /*12a40*/  SHFL.IDX P6, R14, R13, R12, R11 ;  /* 0x0000000c0d0e7389 */ /* 0x0002a400000c000b */
[----:B012---:R-:W-:Y:S01]  /*12a50*/  ENDCOLLECTIVE ;  /* 0x000000000000791b */ /* 0x007fe20003800000 */
.L_x_1125:
        /* <DEDUP_REMOVED lines=8> */
.L_x_1126:
        /* <DEDUP_REMOVED lines=8> */
[----:B------:R-:W-:-:S07]  /*12b60*/  IMAD.MOV.U32 R7, RZ, RZ, R14 ;  /* 0x000000ffff077224 */ /* 0x000fce00078e000e */
[----:B0-----:R-:W-:Y:S05]  /*12b70*/  WARPSYNC.COLLECTIVE R15, `(.L_x_1127) ;  /* 0x000000000f087348 */ /* 0x001fea0003c00000 */
[----:B------:R1:W2:Y:S02]  /*12b80*/  SHFL.IDX P6, R14, R13, R12, R11 ;  /* 0x0000000c0d0e7389 */ /* 0x0002a400000c000b */
[----:B012---:R-:W-:Y:S01]  /*12b90*/  ENDCOLLECTIVE ;  /* 0x000000000000791b */ /* 0x007fe20003800000 */
.L_x_1127:
[----:B------:R-:W-:Y:S05]  /*12ba0*/  BRA `(.L_x_1128) ;  /* 0xffffffd000007947 */ /* 0x000fea000383ffff */
.L_x_1077:
[----:B------:R-:W-:Y:S02]  /*12bb0*/  IMAD.MOV.U32 R13, RZ, RZ, R8 ;  /* 0x000000ffff0d7224 */ /* 0x000fe400078e0008 */
[----:B------:R-:W-:Y:S02]  /*12bc0*/  IMAD.MOV.U32 R12, RZ, RZ, RZ ;  /* 0x000000ffff0c7224 */ /* 0x000fe400078e00ff */
[----:B------:R-:W-:Y:S02]  /*12bd0*/  IMAD.MOV.U32 R11, RZ, RZ, 0x181f ;  /* 0x0000181fff0b7424 */ /* 0x000fe400078e00ff */
[----:B------:R-:W-:Y:S02]  /*12be0*/  IMAD.MOV.U32 R15, RZ, RZ, -0x1 ;  /* 0xffffffffff0f7424 */ /* 0x000fe400078e00ff */
[----:B------:R-:W-:-:S07]  /*12bf0*/  VIADD R7, R36, UR42 ;  /* 0x0000002a24077c36 */ /* 0x000fce0008000000 */
[----:B------:R-:W-:Y:S05]  /*12c00*/  WARPSYNC.COLLECTIVE R15, `(.L_x_1129) ;  /* 0x000000000f087348 */ /* 0x000fea0003c00000 */
[----:B------:R0:W1:Y:S02]  /*12c10*/  SHFL.IDX P6, R14, R13, R12, R11 ;  /* 0x0000000c0d0e7389 */ /* 0x00006400000c000b */
[----:B01----:R-:W-:Y:S01]  /*12c20*/  ENDCOLLECTIVE ;  /* 0x000000000000791b */ /* 0x003fe20003800000 */
.L_x_1129:
[----:B------:R-:W-:Y:S02]  /*12c30*/  VIADD R5, R7, 0x10 ;  /* 0x0000001007057836 */ /* 0x000fe40000000000 */
[----:B------:R-:W-:Y:S02]  /*12c40*/  IMAD.MOV.U32 R13, RZ, RZ, R0 ;  /* 0x000000ffff0d7224 */ /* 0x000fe400078e0000 */
[----:B------:R-:W-:-:S07]  /*12c50*/  IMAD.MOV.U32 R3, RZ, RZ, R14 ;  /* 0x000000ffff037224 */ /* 0x000fce00078e000e */
[----:B------:R-:W-:Y:S05]  /*12c60*/  WARPSYNC.COLLECTIVE R15, `(.L_x_1130) ;  /* 0x000000000f087348 */ /* 0x000fea0003c00000 */
[----:B------:R0:W1:Y:S02]  /*12c70*/  SHFL.IDX P6, R14, R13, R12, R11 ;  /* 0x0000000c0d0e7389 */ /* 0x00006400000c000b */
[----:B01----:R-:W-:Y:S01]  /*12c80*/  ENDCOLLECTIVE ;  /* 0x000000000000791b */ /* 0x003fe20003800000 */
.L_x_1130:
        /* <DEDUP_REMOVED lines=10> */
.L_x_1131:
        /* <DEDUP_REMOVED lines=8> */
[----:B------:R-:W-:Y:S01]  /*12db0*/  ISETP.GE.AND P1, PT, R5, R6, PT ;  /* 0x000000060500720c */ /* 0x000fe20003f26270 */
[----:B------:R-:W-:-:S12]  /*12dc0*/  IMAD.MOV.U32 R5, RZ, RZ, R14 ;  /* 0x000000ffff057224 */ /* 0x000fd800078e000e */
[----:B0-----:R-:W-:Y:S05]  /*12dd0*/  WARPSYNC.COLLECTIVE R15, `(.L_x_1132) ;  /* 0x000000000f087348 */ /* 0x001fea0003c00000 */
[----:B------:R1:W2:Y:S02]  /*12de0*/  SHFL.IDX P6, R14, R13, R12, R11 ;  /* 0x0000000c0d0e7389 */ /* 0x0002a400000c000b */
[----:B012---:R-:W-:Y:S01]  /*12df0*/  ENDCOLLECTIVE ;  /* 0x000000000000791b */ /* 0x007fe20003800000 */
.L_x_1132:
[----:B------:R-:W-:Y:S01]  /*12e00*/  VIADD R3, R7, 0x20 ;  /* 0x0000002007037836 */ /* 0x000fe20000000000 */
[----:B------:R-:W-:Y:S01]  /*12e10*/  @!P1 LEA R21, R25, UR48, 0x1 ;  /* 0x0000003019159c11 */ /* 0x000fe2000f8e08ff */
[----:B------:R-:W-:Y:S02]  /*12e20*/  IMAD.MOV.U32 R13, RZ, RZ, R8 ;  /* 0x000000ffff0d7224 */ /* 0x000fe400078e0008 */
[----:B------:R-:W-:Y:S02]  /*12e30*/  IMAD.MOV.U32 R12, RZ, RZ, 0x2 ;  /* 0x00000002ff0c7424 */ /* 0x000fe400078e00ff */
[----:B------:R-:W-:-:S07]  /*12e40*/  IMAD.MOV.U32 R4, RZ, RZ, R14 ;  /* 0x000000ffff047224 */ /* 0x000fce00078e000e */
[----:B------:R-:W-:Y:S05]  /*12e50*/  WARPSYNC.COLLECTIVE R15, `(.L_x_1133) ;  /* 0x000000000f087348 */ /* 0x000fea0003c00000 */
[----:B------:R0:W1:Y:S02]  /*12e60*/  SHFL.IDX P6, R14, R13, R12, R11 ;  /* 0x0000000c0d0e7389 */ /* 0x00006400000c000b */
[----:B01----:R-:W-:Y:S01]  /*12e70*/  ENDCOLLECTIVE ;  /* 0x000000000000791b */ /* 0x003fe20003800000 */
.L_x_1133:
        /* <DEDUP_REMOVED lines=13> */
.L_x_1134:
        /* <DEDUP_REMOVED lines=8> */
.L_x_1135:
        /* <DEDUP_REMOVED lines=13> */
.L_x_1136:
        /* <DEDUP_REMOVED lines=8> */
.L_x_1137:
        /* <DEDUP_REMOVED lines=13> */
.L_x_1138:
        /* <DEDUP_REMOVED lines=8> */
.L_x_1139:
        /* <DEDUP_REMOVED lines=13> */
.L_x_1140:
        /* <DEDUP_REMOVED lines=8> */
.L_x_1141:
        /* <DEDUP_REMOVED lines=13> */
.L_x_1142:
[----:B------:R-:W-:Y:S01]  /*13490*/  @!P1 LEA R9, R25, UR48, 0x1 ;  /* 0x0000003019099c11 */ /* 0x000fe2000f8e08ff */
[----:B------:R-:W-:Y:S02]  /*134a0*/  IMAD.MOV.U32 R13, RZ, RZ, R8 ;  /* 0x000000ffff0d7224 */ /* 0x000fe400078e0008 */
[----:B------:R-:W-:Y:S02]  /*134b0*/  IMAD.MOV.U32 R12, RZ, RZ, 0x7 ;  /* 0x00000007ff0c7424 */ /* 0x000fe400078e00ff */
[----:B------:R-:W-:-:S07]  /*134c0*/  IMAD.MOV.U32 R2, RZ, RZ, R14 ;  /* 0x000000ffff027224 */ /* 0x000fce00078e000e */
[----:B------:R-:W-:Y:S05]  /*134d0*/  WARPSYNC.COLLECTIVE R15, `(.L_x_1143) ;  /* 0x000000000f087348 */ /* 0x000fea0003c00000 */
[----:B------:R0:W1:Y:S02]  /*134e0*/  SHFL.IDX P6, R14, R13, R12, R11 ;  /* 0x0000000c0d0e7389 */ /* 0x00006400000c000b */
[----:B01----:R-:W-:Y:S01]  /*134f0*/  ENDCOLLECTIVE ;  /* 0x000000000000791b */ /* 0x003fe20003800000 */
.L_x_1143:
        /* <DEDUP_REMOVED lines=12> */
.L_x_1144:
[----:B------:R-:W-:Y:S05]  /*135c0*/  BRA `(.L_x_1145) ;  /* 0xffffffcc00ec7947 */ /* 0x000fea000383ffff */
.L_x_1080:
[----:B0-----:R-:W-:-:S04]  /*135d0*/  IMAD.U32 R3, RZ, RZ, UR48 ;  /* 0x00000030ff037e24 */ /* 0x001fc8000f8e00ff */
[----:B------:R0:W1:Y:S03]  /*135e0*/  SYNCS.PHASECHK.TRANS64.TRYWAIT P0, [R3+URZ+0x2a820], R0 ;  /* 0x02a82000030075a7 */ /* 0x000066000800017f */
[----:B-1----:R-:W-:Y:S05]  /*135f0*/  @!P0 NANOSLEEP.SYNCS 0x989680 ;  /* 0x009896800000895d */ /* 0x002fea0003900000 */
[----:B------:R-:W1:Y:S02]  /*13600*/  @!P0 SYNCS.PHASECHK.TRANS64 P0, [R3+URZ+0x2a820], R0 ;  /* 0x02a82000030085a7 */ /* 0x000e64000800007f */
[----:B-1----:R-:W-:Y:S05]  /*13610*/  @!P0 BRA `(.L_x_1080) ;  /* 0xfffffffc00ec8947 */ /* 0x002fea000383ffff */
[----:B------:R-:W-:Y:S05]  /*13620*/  BRA `(.L_x_1146) ;  /* 0xffffffd000387947 */ /* 0x000fea000383ffff */
.L_x_1084:
[----:B0-----:R0:W1:Y:S02]  /*13630*/  SYNCS.PHASECHK.TRANS64.TRYWAIT P0, [R8+URZ+0x2a840], R3 ;  /* 0x02a84003080075a7 */ /* 0x001064000800017f */
[----:B-1----:R-:W-:Y:S05]  /*13640*/  @!P0 NANOSLEEP.SYNCS 0x989680 ;  /* 0x009896800000895d */ /* 0x002fea0003900000 */
[----:B------:R-:W1:Y:S02]  /*13650*/  @!P0 SYNCS.PHASECHK.TRANS64 P0, [R8+URZ+0x2a840], R3 ;  /* 0x02a84003080085a7 */ /* 0x000e64000800007f */
[----:B-1----:R-:W-:Y:S05]  /*13660*/  @!P0 BRA `(.L_x_1084) ;  /* 0xfffffffc00f08947 */ /* 0x002fea000383ffff */
[----:B------:R-:W-:Y:S05]  /*13670*/  BRA `(.L_x_1147) ;  /* 0xffffffd000fc7947 */ /* 0x000fea000383ffff */
.L_x_1085:
        /* <DEDUP_REMOVED lines=8> */
.L_x_1149:
[----:B------:R-:W-:Y:S05]  /*13700*/  BSYNC B1 ;  /* 0x0000000000017941 */ /* 0x000fea0003800000 */
.L_x_1148:
[----:B------:R-:W-:Y:S01]  /*13710*/  IMAD.MOV.U32 R13, RZ, RZ, R10 ;  /* 0x000000ffff0d7224 */ /* 0x000fe200078e000a */
[----:B------:R-:W-:Y:S01]  /*13720*/  LEA R19, R19, UR48, 0x1 ;  /* 0x0000003013137c11 */ /* 0x000fe2000f8e08ff */
[----:B------:R-:W-:Y:S02]  /*13730*/  IMAD.MOV.U32 R12, RZ, RZ, RZ ;  /* 0x000000ffff0c7224 */ /* 0x000fe400078e00ff */
[----:B------:R-:W-:Y:S02]  /*13740*/  IMAD.MOV.U32 R11, RZ, RZ, 0x181f ;  /* 0x0000181fff0b7424 */ /* 0x000fe400078e00ff */
[----:B------:R-:W-:Y:S02]  /*13750*/  IMAD.MOV.U32 R15, RZ, RZ, -0x1 ;  /* 0xffffffffff0f7424 */ /* 0x000fe400078e00ff */
[----:B------:R-:W-:-:S07]  /*13760*/  IMAD.MOV.U32 R3, RZ, RZ, R14 ;  /* 0x000000ffff037224 */ /* 0x000fce00078e000e */
[----:B------:R-:W-:Y:S05]  /*13770*/  WARPSYNC.COLLECTIVE R15, `(.L_x_1150) ;  /* 0x000000000f087348 */ /* 0x000fea0003c00000 */
[----:B------:R0:W1:Y:S02]  /*13780*/  SHFL.IDX P6, R14, R13, R12, R11 ;  /* 0x0000000c0d0e7389 */ /* 0x00006400000c000b */
[----:B01----:R-:W-:Y:S01]  /*13790*/  ENDCOLLECTIVE ;  /* 0x000000000000791b */ /* 0x003fe20003800000 */
.L_x_1150:
[----:B------:R-:W-:Y:S02]  /*137a0*/  IMAD.MOV.U32 R13, RZ, RZ, R21 ;  /* 0x000000ffff0d7224 */ /* 0x000fe400078e0015 */
[----:B------:R-:W-:Y:S01]  /*137b0*/  IMAD.MOV.U32 R12, RZ, RZ, 0x1 ;  /* 0x00000001ff0c7424 */ /* 0x000fe200078e00ff */
[----:B------:R-:W-:-:S13]  /*137c0*/  IADD3 R2, P0, R14, R35, RZ ;  /* 0x000000230e027210 */ /* 0x000fda0007f1e0ff */
[----:B------:R-:W-:Y:S05]  /*137d0*/  WARPSYNC.COLLECTIVE R15, `(.L_x_1151) ;  /* 0x000000000f087348 */ /* 0x000fea0003c00000 */
[----:B------:R0:W1:Y:S02]  /*137e0*/  SHFL.IDX P6, R14, R13, R12, R11 ;  /* 0x0000000c0d0e7389 */ /* 0x00006400000c000b */
[----:B01----:R-:W-:Y:S01]  /*137f0*/  ENDCOLLECTIVE ;  /* 0x000000000000791b */ /* 0x003fe20003800000 */
.L_x_1151:
        /* <DEDUP_REMOVED lines=12> */
.L_x_1152:
[----:B------:R-:W-:Y:S02]  /*138c0*/  IMAD.MOV.U32 R13, RZ, RZ, R21 ;  /* 0x000000ffff0d7224 */ /* 0x000fe400078e0015 */
[----:B------:R-:W-:Y:S01]  /*138d0*/  IMAD.MOV.U32 R12, RZ, RZ, 0x2 ;  /* 0x00000002ff0c7424 */ /* 0x000fe200078e00ff */
[----:B------:R-:W-:-:S13]  /*138e0*/  IADD3 R2, P0, R14, R35, RZ ;  /* 0x000000230e027210 */ /* 0x000fda0007f1e0ff */
[----:B------:R-:W-:Y:S05]  /*138f0*/  WARPSYNC.COLLECTIVE R15, `(.L_x_1153) ;  /* 0x000000000f087348 */ /* 0x000fea0003c00000 */
[----:B------:R0:W1:Y:S02]  /*13900*/  SHFL.IDX P6, R14, R13, R12, R11 ;  /* 0x0000000c0d0e7389 */ /* 0x00006400000c000b */
[----:B01----:R-:W-:Y:S01]  /*13910*/  ENDCOLLECTIVE ;  /* 0x000000000000791b */ /* 0x003fe20003800000 */
.L_x_1153:
        /* <DEDUP_REMOVED lines=12> */
.L_x_1154:
[----:B------:R-:W-:Y:S02]  /*139e0*/  IMAD.MOV.U32 R13, RZ, RZ, R21 ;  /* 0x000000ffff0d7224 */ /* 0x000fe400078e0015 */
[----:B------:R-:W-:-:S05]  /*139f0*/  IMAD.MOV.U32 R12, RZ, RZ, R14 ;  /* 0x000000ffff0c7224 */ /* 0x000fca00078e000e */
[----:B------:R-:W-:Y:S01]  /*13a00*/  IADD3 R2, P0, R12, R35, RZ ;  /* 0x000000230c027210 */ /* 0x000fe20007f1e0ff */
[----:B------:R-:W-:-:S04]  /*13a10*/  IMAD.MOV.U32 R12, RZ, RZ, 0x3 ;  /* 0x00000003ff0c7424 */ /* 0x000fc800078e00ff */
[----:B------:R-:W-:-:S08]  /*13a20*/  IMAD.X R3, RZ, RZ, R5, P0 ;  /* 0x000000ffff037224 */ /* 0x000fd000000e0605 */
[----:B------:R-:W-:Y:S05]  /*13a30*/  WARPSYNC.COLLECTIVE R15, `(.L_x_1155) ;  /* 0x000000000f087348 */ /* 0x000fea0003c00000 */
[----:B------:R0:W1:Y:S02]  /*13a40*/  SHFL.IDX P6, R14, R13, R12, R11 ;  /* 0x0000000c0d0e7389 */ /* 0x00006400000c000b */
[----:B01----:R-:W-:Y:S01]  /*13a50*/  ENDCOLLECTIVE ;  /* 0x000000000000791b */ /* 0x003fe20003800000 */
.L_x_1155:
        /* <DEDUP_REMOVED lines=11> */
.L_x_1156:
[----:B------:R-:W-:Y:S02]  /*13b10*/  IMAD.MOV.U32 R13, RZ, RZ, R21 ;  /* 0x000000ffff0d7224 */ /* 0x000fe400078e0015 */
[----:B------:R-:W-:Y:S01]  /*13b20*/  IMAD.MOV.U32 R12, RZ, RZ, 0x4 ;  /* 0x00000004ff0c7424 */ /* 0x000fe200078e00ff */
[----:B------:R-:W-:-:S13]  /*13b30*/  IADD3 R2, P0, R14, R35, RZ ;  /* 0x000000230e027210 */ /* 0x000fda0007f1e0ff */
[----:B------:R-:W-:Y:S05]  /*13b40*/  WARPSYNC.COLLECTIVE R15, `(.L_x_1157) ;  /* 0x000000000f087348 */ /* 0x000fea0003c00000 */
[----:B------:R0:W1:Y:S02]  /*13b50*/  SHFL.IDX P6, R14, R13, R12, R11 ;  /* 0x0000000c0d0e7389 */ /* 0x00006400000c000b */
[----:B01----:R-:W-:Y:S01]  /*13b60*/  ENDCOLLECTIVE ;  /* 0x000000000000791b */ /* 0x003fe20003800000 */
.L_x_1157:
        /* <DEDUP_REMOVED lines=12> */
.L_x_1158:
        /* <DEDUP_REMOVED lines=8> */
.L_x_1159:
[----:B------:R-:W-:Y:S01]  /*13cb0*/  @!PT LDS RZ, [RZ] ;  /* 0x00000000fffff984 */ /* 0x000fe20000000800 */
[----:B------:R-:W-:Y:S01]  /*13cc0*/  @!PT LDS RZ, [RZ] ;  /* 0x00000000fffff984 */ /* 0x000fe20000000800 */
[----:B------:R-:W-:Y:S01]  /*13cd0*/  @!PT LDS RZ, [RZ] ;  /* 0x00000000fffff984 */ /* 0x000fe20000000800 */
[----:B------:R0:W-:Y:S04]  /*13ce0*/  LDGSTS.E.BYPASS.LTC128B.128 [R19+0x1a400], desc[UR36][R2.64], !P3 ;  /* 0x1a40000002137fae */ /* 0x0001e8000d901d64 */
[----:B------:R0:W-:Y:S04]  /*13cf0*/  LDGSTS.E.BYPASS.LTC128B.128 [R19+0x1d400], desc[UR36][R2.64+0x80], !P2 ;  /* 0x1d40008002137fae */ /* 0x0001e8000d101d64 */
[----:B------:R0:W-:Y:S01]  /*13d00*/  LDGSTS.E.BYPASS.LTC128B.128 [R19+0x20400], desc[UR36][R2.64+0x100], !P1 ;  /* 0x2040010002137fae */ /* 0x0001e2000c901d64 */
[----:B------:R-:W-:Y:S02]  /*13d10*/  IMAD.MOV.U32 R13, RZ, RZ, R10 ;  /* 0x000000ffff0d7224 */ /* 0x000fe400078e000a */
[----:B------:R-:W-:-:S07]  /*13d20*/  IMAD.MOV.U32 R21, RZ, RZ, R14 ;  /* 0x000000ffff157224 */ /* 0x000fce00078e000e */
[----:B0-----:R-:W-:Y:S05]  /*13d30*/  WARPSYNC.COLLECTIVE R15, `(.L_x_1160) ;  /* 0x000000000f087348 */ /* 0x001fea0003c00000 */
[----:B------:R1:W2:Y:S02]  /*13d40*/  SHFL.IDX P6, R14, R13, R12, R11 ;  /* 0x0000000c0d0e7389 */ /* 0x0002a400000c000b */
[----:B012---:R-:W-:Y:S01]  /*13d50*/  ENDCOLLECTIVE ;  /* 0x000000000000791b */ /* 0x007fe20003800000 */
.L_x_1160:
[----:B------:R-:W-:Y:S05]  /*13d60*/  BRA `(.L_x_1161) ;  /* 0xffffffd000587947 */ /* 0x000fea000383ffff */
.L_x_1090:
[----:B0-----:R0:W2:Y:S02]  /*13d70*/  SYNCS.PHASECHK.TRANS64.TRYWAIT P0, [R4+URZ+0x2a860], R3 ;  /* 0x02a86003040075a7 */ /* 0x0010a4000800017f */
[----:B--2---:R-:W-:Y:S05]  /*13d80*/  @!P0 NANOSLEEP.SYNCS 0x989680 ;  /* 0x009896800000895d */ /* 0x004fea0003900000 */
[----:B------:R-:W2:Y:S02]  /*13d90*/  @!P0 SYNCS.PHASECHK.TRANS64 P0, [R4+URZ+0x2a860], R3 ;  /* 0x02a86003040085a7 */ /* 0x000ea4000800007f */
[----:B--2---:R-:W-:Y:S05]  /*13da0*/  @!P0 BRA `(.L_x_1090) ;  /* 0xfffffffc00f08947 */ /* 0x004fea000383ffff */
[----:B------:R-:W-:Y:S05]  /*13db0*/  BRA `(.L_x_1162) ;  /* 0xffffffd000b47947 */ /* 0x000fea000383ffff */
.L_x_1091:
[----:B------:R-:W-:Y:S01]  /*13dc0*/  BSSY B1, `(.L_x_1163) ;  /* 0x0000008000017945 */ /* 0x000fe20003800000 */
[----:B------:R-:W-:Y:S02]  /*13dd0*/  IMAD.MOV.U32 R13, RZ, RZ, R17 ;  /* 0x000000ffff0d7224 */ /* 0x000fe400078e0011 */
[----:B------:R-:W-:Y:S02]  /*13de0*/  IMAD.MOV.U32 R12, RZ, RZ, RZ ;  /* 0x000000ffff0c7224 */ /* 0x000fe400078e00ff */
[----:B------:R-:W-:Y:S02]  /*13df0*/  IMAD.MOV.U32 R11, RZ, RZ, 0x181f ;  /* 0x0000181fff0b7424 */ /* 0x000fe400078e00ff */
[----:B------:R-:W-:-:S07]  /*13e00*/  IMAD.MOV.U32 R15, RZ, RZ, -0x1 ;  /* 0xffffffffff0f7424 */ /* 0x000fce00078e00ff */
[----:B01----:R-:W-:Y:S05]  /*13e10*/  WARPSYNC.COLLECTIVE R15, `(.L_x_1164) ;  /* 0x000000000f087348 */ /* 0x003fea0003c00000 */
[----:B------:R2:W3:Y:S02]  /*13e20*/  SHFL.IDX P6, R14, R13, R12, R11 ;  /* 0x0000000c0d0e7389 */ /* 0x0004e400000c000b */
[----:B0123--:R-:W-:Y:S01]  /*13e30*/  ENDCOLLECTIVE ;  /* 0x000000000000791b */ /* 0x00ffe20003800000 */
.L_x_1164:
[----:B------:R-:W-:Y:S05]  /*13e40*/  BSYNC B1 ;  /* 0x0000000000017941 */ /* 0x000fea0003800000 */
.L_x_1163:
        /* <DEDUP_REMOVED lines=9> */
.L_x_1165:
[----:B------:R-:W-:Y:S02]  /*13ee0*/  IMAD.MOV.U32 R13, RZ, RZ, R17 ;  /* 0x000000ffff0d7224 */ /* 0x000fe400078e0011 */
[----:B------:R-:W-:Y:S01]  /*13ef0*/  IMAD.MOV.U32 R12, RZ, RZ, 0x1 ;  /* 0x00000001ff0c7424 */ /* 0x000fe200078e00ff */
[----:B------:R-:W-:-:S13]  /*13f00*/  IADD3 R2, P1, R14, R35, RZ ;  /* 0x000000230e027210 */ /* 0x000fda0007f3e0ff */
[----:B------:R-:W-:Y:S05]  /*13f10*/  WARPSYNC.COLLECTIVE R15, `(.L_x_1166) ;  /* 0x000000000f087348 */ /* 0x000fea0003c00000 */
[----:B------:R0:W1:Y:S02]  /*13f20*/  SHFL.IDX P6, R14, R13, R12, R11 ;  /* 0x0000000c0d0e7389 */ /* 0x00006400000c000b */
[----:B01----:R-:W-:Y:S01]  /*13f30*/  ENDCOLLECTIVE ;  /* 0x000000000000791b */ /* 0x003fe20003800000 */
.L_x_1166:
[----:B------:R-:W-:Y:S01]  /*13f40*/  IMAD.X R3, RZ, RZ, R3, P1 ;  /* 0x000000ffff037224 */ /* 0x000fe200008e0603 */
[----:B------:R-:W-:-:S04]  /*13f50*/  LOP3.LUT P1, RZ, R29, 0x1, RZ, 0xc0, !PT ;  /* 0x000000011dff7812 */ /* 0x000fc8000782c0ff */
        /* <DEDUP_REMOVED lines=11> */
.L_x_1167:
        /* <DEDUP_REMOVED lines=10> */
.L_x_1168:
        /* <DEDUP_REMOVED lines=12> */
.L_x_1169:
        /* <DEDUP_REMOVED lines=10> */
.L_x_1170:
        /* <DEDUP_REMOVED lines=12> */
.L_x_1171:
        /* <DEDUP_REMOVED lines=10> */
.L_x_1172:
        /* <DEDUP_REMOVED lines=12> */
.L_x_1173:
        /* <DEDUP_REMOVED lines=10> */
.L_x_1174:
        /* <DEDUP_REMOVED lines=12> */
.L_x_1175:
[----:B------:R-:W-:Y:S01]  /*14590*/  @!PT LDS RZ, [RZ] ;  /* 0x00000000fffff984 */ /* 0x000fe20000000800 */
[----:B------:R-:W-:Y:S01]  /*145a0*/  @!PT LDS RZ, [RZ] ;  /* 0x00000000fffff984 */ /* 0x000fe20000000800 */
[----:B------:R-:W-:Y:S01]  /*145b0*/  @!PT LDS RZ, [RZ] ;  /* 0x00000000fffff984 */ /* 0x000fe20000000800 */
[----:B------:R0:W-:Y:S01]  /*145c0*/  LDGSTS.E.BYPASS.LTC128B.128 [R5+0x5400], desc[UR36][R2.64+0x80], !P2 ;  /* 0x0540008002057fae */ /* 0x0001e2000d101d64 */
[----:B------:R-:W-:Y:S05]  /*145d0*/  BRA `(.L_x_1176) ;  /* 0xffffffcc00707947 */ /* 0x000fea000383ffff */
.L_x_1097:
[----:B0-----:R0:W1:Y:S02]  /*145e0*/  SYNCS.PHASECHK.TRANS64.TRYWAIT P0, [R0+URZ+0x2a860], R3 ;  /* 0x02a86003000075a7 */ /* 0x001064000800017f */
[----:B-1----:R-:W-:Y:S05]  /*145f0*/  @!P0 NANOSLEEP.SYNCS 0x989680 ;  /* 0x009896800000895d */ /* 0x002fea0003900000 */
[----:B------:R-:W1:Y:S02]  /*14600*/  @!P0 SYNCS.PHASECHK.TRANS64 P0, [R0+URZ+0x2a860], R3 ;  /* 0x02a86003000085a7 */ /* 0x000e64000800007f */
[----:B-1----:R-:W-:Y:S05]  /*14610*/  @!P0 BRA `(.L_x_1097) ;  /* 0xfffffffc00f08947 */ /* 0x002fea000383ffff */
[----:B------:R-:W-:Y:S05]  /*14620*/  BRA `(.L_x_1177) ;  /* 0xffffffd000587947 */ /* 0x000fea000383ffff */
.L_x_1098:
[----:B------:R-:W-:Y:S01]  /*14630*/  BSSY B0, `(.L_x_1178) ;  /* 0x0000008000007945 */ /* 0x000fe20003800000 */
[----:B------:R-:W-:Y:S02]  /*14640*/  IMAD.MOV.U32 R13, RZ, RZ, R17 ;  /* 0x000000ffff0d7224 */ /* 0x000fe400078e0011 */
[----:B------:R-:W-:Y:S02]  /*14650*/  IMAD.MOV.U32 R12, RZ, RZ, RZ ;  /* 0x000000ffff0c7224 */ /* 0x000fe400078e00ff */
[----:B------:R-:W-:Y:S02]  /*14660*/  IMAD.MOV.U32 R11, RZ, RZ, 0x181f ;  /* 0x0000181fff0b7424 */ /* 0x000fe400078e00ff */
[----:B------:R-:W-:-:S07]  /*14670*/  IMAD.MOV.U32 R15, RZ, RZ, -0x1 ;  /* 0xffffffffff0f7424 */ /* 0x000fce00078e00ff */
[----:B0-----:R-:W-:Y:S05]  /*14680*/  WARPSYNC.COLLECTIVE R15, `(.L_x_1179) ;  /* 0x000000000f087348 */ /* 0x001fea0003c00000 */
[----:B------:R1:W2:Y:S02]  /*14690*/  SHFL.IDX P6, R14, R13, R12, R11 ;  /* 0x0000000c0d0e7389 */ /* 0x0002a400000c000b */
[----:B012---:R-:W-:Y:S01]  /*146a0*/  ENDCOLLECTIVE ;  /* 0x000000000000791b */ /* 0x007fe20003800000 */
.L_x_1179:
[----:B------:R-:W-:Y:S05]  /*146b0*/  BSYNC B0 ;  /* 0x0000000000007941 */ /* 0x000fea0003800000 */
.L_x_1178:
        /* <DEDUP_REMOVED lines=10> */
[----:B------:R-:W-:Y:S05]  /*14760*/  WARPSYNC.COLLECTIVE R15, `(.L_x_1180) ;  /* 0x000000000f087348 */ /* 0x000fea0003c00000 */
[----:B------:R0:W1:Y:S02]  /*14770*/  SHFL.IDX P6, R14, R13, R12, R11 ;  /* 0x0000000c0d0e7389 */ /* 0x00006400000c000b */
[----:B01----:R-:W-:Y:S01]  /*14780*/  ENDCOLLECTIVE ;  /* 0x000000000000791b */ /* 0x003fe20003800000 */
.L_x_1180:
[----:B------:R-:W-:Y:S01]  /*14790*/  LEA R4, R25, UR48, 0x1 ;  /* 0x0000003019047c11 */ /* 0x000fe2000f8e08ff */
[----:B------:R-:W-:Y:S02]  /*147a0*/  IMAD.MOV.U32 R13, RZ, RZ, R17 ;  /* 0x000000ffff0d7224 */ /* 0x000fe400078e0011 */
[----:B------:R-:W-:Y:S02]  /*147b0*/  IMAD.MOV.U32 R12, RZ, RZ, 0x1 ;  /* 0x00000001ff0c7424 */ /* 0x000fe400078e00ff */
[----:B------:R-:W-:-:S07]  /*147c0*/  IMAD.MOV.U32 R2, RZ, RZ, R14 ;  /* 0x000000ffff027224 */ /* 0x000fce00078e000e */
[----:B------:R-:W-:Y:S05]  /*147d0*/  WARPSYNC.COLLECTIVE R15, `(.L_x_1181) ;  /* 0x000000000f087348 */ /* 0x000fea0003c00000 */
[----:B------:R0:W1:Y:S02]  /*147e0*/  SHFL.IDX P6, R14, R13, R12, R11 ;  /* 0x0000000c0d0e7389 */ /* 0x00006400000c000b */
[----:B01----:R-:W-:Y:S01]  /*147f0*/  ENDCOLLECTIVE ;  /* 0x000000000000791b */ /* 0x003fe20003800000 */
.L_x_1181:
        /* <DEDUP_REMOVED lines=13> */
.L_x_1182:
[----:B------:R-:W-:Y:S02]  /*148d0*/  IMAD.MOV.U32 R3, RZ, RZ, R6 ;  /* 0x000000ffff037224 */ /* 0x000fe400078e0006 */
[----:B------:R-:W-:Y:S02]  /*148e0*/  IMAD.MOV.U32 R13, RZ, RZ, R17 ;  /* 0x000000ffff0d7224 */ /* 0x000fe400078e0011 */
[----:B------:R-:W-:Y:S02]  /*148f0*/  IMAD.MOV.U32 R12, RZ, RZ, 0x2 ;  /* 0x00000002ff0c7424 */ /* 0x000fe400078e00ff */
[----:B------:R-:W-:-:S07]  /*14900*/  IMAD.MOV.U32 R2, RZ, RZ, R14 ;  /* 0x000000ffff027224 */ /* 0x000fce00078e000e */
[----:B------:R-:W-:Y:S05]  /*14910*/  WARPSYNC.COLLECTIVE R15, `(.L_x_1183) ;  /* 0x000000000f087348 */ /* 0x000fea0003c00000 */
[----:B------:R0:W1:Y:S02]  /*14920*/  SHFL.IDX P6, R14, R13, R12, R11 ;  /* 0x0000000c0d0e7389 */ /* 0x00006400000c000b */
[----:B01----:R-:W-:Y:S01]  /*14930*/  ENDCOLLECTIVE ;  /* 0x000000000000791b */ /* 0x003fe20003800000 */
.L_x_1183:
        /* <DEDUP_REMOVED lines=13> */
.L_x_1184:
[----:B------:R-:W-:Y:S02]  /*14a10*/  IMAD.MOV.U32 R3, RZ, RZ, R10 ;  /* 0x000000ffff037224 */ /* 0x000fe400078e000a */
[----:B------:R-:W-:Y:S02]  /*14a20*/  IMAD.MOV.U32 R13, RZ, RZ, R17 ;  /* 0x000000ffff0d7224 */ /* 0x000fe400078e0011 */
[----:B------:R-:W-:Y:S02]  /*14a30*/  IMAD.MOV.U32 R12, RZ, RZ, 0x3 ;  /* 0x00000003ff0c7424 */ /* 0x000fe400078e00ff */
[----:B------:R-:W-:-:S07]  /*14a40*/  IMAD.MOV.U32 R19, RZ, RZ, R14 ;  /* 0x000000ffff137224 */ /* 0x000fce00078e000e */
[----:B------:R-:W-:Y:S05]  /*14a50*/  WARPSYNC.COLLECTIVE R15, `(.L_x_1185) ;  /* 0x000000000f087348 */ /* 0x000fea0003c00000 */
[----:B------:R0:W1:Y:S02]  /*14a60*/  SHFL.IDX P6, R14, R13, R12, R11 ;  /* 0x0000000c0d0e7389 */ /* 0x00006400000c000b */
[----:B01----:R-:W-:Y:S01]  /*14a70*/  ENDCOLLECTIVE ;  /* 0x000000000000791b */ /* 0x003fe20003800000 */
.L_x_1185:
[----:B------:R-:W-:-:S04]  /*14a80*/  IMAD.MOV.U32 R2, RZ, RZ, R19 ;  /* 0x000000ffff027224 */ /* 0x000fc800078e0013 */
[----:B------:R-:W-:-:S05]  /*14a90*/  IMAD.WIDE.U32 R2, R30, 0x2, R2 ;  /* 0x000000021e027825 */ /* 0x000fca00078e0002 */
[----:B------:R-:W-:Y:S01]  /*14aa0*/  @!PT LDS RZ, [RZ] ;  /* 0x00000000fffff984 */ /* 0x000fe20000000800 */
[----:B------:R-:W-:Y:S01]  /*14ab0*/  @!PT LDS RZ, [RZ] ;  /* 0x00000000fffff984 */ /* 0x000fe20000000800 */
[----:B------:R-:W-:Y:S01]  /*14ac0*/  @!PT LDS RZ, [RZ] ;  /* 0x00000000fffff984 */ /* 0x000fe20000000800 */
[----:B------:R0:W-:Y:S01]  /*14ad0*/  LDGSTS.E.BYPASS.LTC128B.128 [R4+0x1400], desc[UR36][R2.64], !P2 ;  /* 0x0140000002047fae */ /* 0x0001e2000d101d64 */
[C---:B------:R-:W-:Y:S01]  /*14ae0*/  ISETP.LT.OR P2, PT, R5.reuse, 0x31, P1 ;  /* 0x000000310500780c */ /* 0x040fe20000f41670 */
[----:B------:R-:W-:Y:S02]  /*14af0*/  IMAD.MOV.U32 R13, RZ, RZ, R16 ;  /* 0x000000ffff0d7224 */ /* 0x000fe400078e0010 */
[----:B------:R0:W-:Y:S01]  /*14b00*/  LDGSTS.E.BYPASS.LTC128B.128 [R4+0x4400], desc[UR36][R2.64+0x80], !P3 ;  /* 0x0440008002047fae */ /* 0x0001e2000d901d64 */
[----:B------:R-:W-:Y:S01]  /*14b10*/  ISETP.LT.OR P3, PT, R5, 0x31, !P0 ;  /* 0x000000310500780c */ /* 0x000fe20004761670 */
[----:B------:R-:W-:-:S12]  /*14b20*/  IMAD.MOV.U32 R9, RZ, RZ, R14 ;  /* 0x000000ffff097224 */ /* 0x000fd800078e000e */
[----:B0-----:R-:W-:Y:S05]  /*14b30*/  WARPSYNC.COLLECTIVE R15, `(.L_x_1186) ;  /* 0x000000000f087348 */ /* 0x001fea0003c00000 */
[----:B------:R1:W2:Y:S02]  /*14b40*/  SHFL.IDX P6, R14, R13, R12, R11 ;  /* 0x0000000c0d0e7389 */ /* 0x0002a400000c000b */
[----:B012---:R-:W-:Y:S01]  /*14b50*/  ENDCOLLECTIVE ;  /* 0x000000000000791b */ /* 0x007fe20003800000 */
.L_x_1186:
[----:B------:R-:W-:Y:S02]  /*14b60*/  IMAD.MOV.U32 R3, RZ, RZ, R9 ;  /* 0x000000ffff037224 */ /* 0x000fe400078e0009 */
[----:B------:R-:W-:Y:S02]  /*14b70*/  IMAD.MOV.U32 R13, RZ, RZ, R17 ;  /* 0x000000ffff0d7224 */ /* 0x000fe400078e0011 */
[----:B------:R-:W-:Y:S02]  /*14b80*/  IMAD.MOV.U32 R12, RZ, RZ, 0x4 ;  /* 0x00000004ff0c7424 */ /* 0x000fe400078e00ff */
[----:B------:R-:W-:-:S07]  /*14b90*/  IMAD.MOV.U32 R20, RZ, RZ, R14 ;  /* 0x000000ffff147224 */ /* 0x000fce00078e000e */
[----:B------:R-:W-:Y:S05]  /*14ba0*/  WARPSYNC.COLLECTIVE R15, `(.L_x_1187) ;  /* 0x000000000f087348 */ /* 0x000fea0003c00000 */
[----:B------:R0:W1:Y:S02]  /*14bb0*/  SHFL.IDX P6, R14, R13, R12, R11 ;  /* 0x0000000c0d0e7389 */ /* 0x00006400000c000b */
[----:B01----:R-:W-:Y:S01]  /*14bc0*/  ENDCOLLECTIVE ;  /* 0x000000000000791b */ /* 0x003fe20003800000 */
.L_x_1187:
        /* <DEDUP_REMOVED lines=14> */
.L_x_1188:
[----:B------:R-:W-:Y:S02]  /*14cb0*/  IMAD.MOV.U32 R3, RZ, RZ, R8 ;  /* 0x000000ffff037224 */ /* 0x000fe400078e0008 */
[----:B------:R-:W-:Y:S02]  /*14cc0*/  IMAD.MOV.U32 R8, RZ, RZ, RZ ;  /* 0x000000ffff087224 */ /* 0x000fe400078e00ff */
[----:B------:R-:W-:Y:S02]  /*14cd0*/  IMAD.MOV.U32 R13, RZ, RZ, R17 ;  /* 0x000000ffff0d7224 */ /* 0x000fe400078e0011 */
[----:B------:R-:W-:Y:S02]  /*14ce0*/  IMAD.MOV.U32 R12, RZ, RZ, 0x5 ;  /* 0x00000005ff0c7424 */ /* 0x000fe400078e00ff */
[----:B------:R-:W-:-:S07]  /*14cf0*/  IMAD.MOV.U32 R21, RZ, RZ, R14 ;  /* 0x000000ffff157224 */ /* 0x000fce00078e000e */
[----:B------:R-:W-:Y:S05]  /*14d00*/  WARPSYNC.COLLECTIVE R15, `(.L_x_1189) ;  /* 0x000000000f087348 */ /* 0x000fea0003c00000 */
[----:B------:R0:W1:Y:S02]  /*14d10*/  SHFL.IDX P6, R14, R13, R12, R11 ;  /* 0x0000000c0d0e7389 */ /* 0x00006400000c000b */
[----:B01----:R-:W-:Y:S01]  /*14d20*/  ENDCOLLECTIVE ;  /* 0x000000000000791b */ /* 0x003fe20003800000 */
.L_x_1189:
        /* <DEDUP_REMOVED lines=12> */
.L_x_1190:
[----:B------:R-:W-:Y:S05]  /*14df0*/  BRA `(.L_x_1191) ;  /* 0xffffffcc00387947 */ /* 0x000fea000383ffff */
.L_x_1101:
[----:B0-----:R0:W1:Y:S02]  /*14e00*/  SYNCS.PHASECHK.TRANS64.TRYWAIT P0, [R7+URZ+0x2a820], R8 ;  /* 0x02a82008070075a7 */ /* 0x001064000800017f */
[----:B-1----:R-:W-:Y:S05]  /*14e10*/  @!P0 NANOSLEEP.SYNCS 0x989680 ;  /* 0x009896800000895d */ /* 0x002fea0003900000 */
[----:B------:R-:W1:Y:S02]  /*14e20*/  @!P0 SYNCS.PHASECHK.TRANS64 P0, [R7+URZ+0x2a820], R8 ;  /* 0x02a82008070085a7 */ /* 0x000e64000800007f */
[----:B-1----:R-:W-:Y:S05]  /*14e30*/  @!P0 BRA `(.L_x_1101) ;  /* 0xfffffffc00f08947 */ /* 0x002fea000383ffff */
[----:B------:R-:W-:Y:S05]  /*14e40*/  BRA `(.L_x_1192) ;  /* 0xffffffcc00ac7947 */ /* 0x000fea000383ffff */
.L_x_1102:
[----:B------:R-:W1:Y:S01]  /*14e50*/  S2R R2, SR_TID.X ;  /* 0x0000000000027919 */ /* 0x000e620000002100 */
[----:B------:R-:W-:Y:S01]  /*14e60*/  BSSY B0, `(.L_x_1193) ;  /* 0x000000a000007945 */ /* 0x000fe20003800000 */
[----:B------:R-:W-:Y:S02]  /*14e70*/  IMAD.MOV.U32 R12, RZ, RZ, RZ ;  /* 0x000000ffff0c7224 */ /* 0x000fe400078e00ff */
[----:B------:R-:W-:Y:S02]  /*14e80*/  IMAD.MOV.U32 R11, RZ, RZ, 0x1f ;  /* 0x0000001fff0b7424 */ /* 0x000fe400078e00ff */
[----:B------:R-:W-:Y:S01]  /*14e90*/  IMAD.MOV.U32 R15, RZ, RZ, -0x1 ;  /* 0xffffffffff0f7424 */ /* 0x000fe200078e00ff */
[----:B-1----:R-:W-:-:S04]  /*14ea0*/  SHF.R.U32.HI R2, RZ, 0x5, R2 ;  /* 0x00000005ff027819 */ /* 0x002fc80000011602 */
[----:B------:R-:W-:-:S05]  /*14eb0*/  LOP3.LUT R2, R2, 0x3, RZ, 0xc0, !PT ;  /* 0x0000000302027812 */ /* 0x000fca00078ec0ff */
[----:B------:R-:W-:-:S07]  /*14ec0*/  IMAD.MOV.U32 R13, RZ, RZ, R2 ;  /* 0x000000ffff0d7224 */ /* 0x000fce00078e0002 */
[----:B0----5:R-:W-:Y:S05]  /*14ed0*/  WARPSYNC.COLLECTIVE R15, `(.L_x_1194) ;  /* 0x000000000f087348 */ /* 0x021fea0003c00000 */
[----:B------:R1:W2:Y:S02]  /*14ee0*/  SHFL.IDX P6, R14, R13, R12, R11 ;  /* 0x0000000c0d0e7389 */ /* 0x0002a400000c000b */
[----:B012--5:R-:W-:Y:S01]  /*14ef0*/  ENDCOLLECTIVE ;  /* 0x000000000000791b */ /* 0x027fe20003800000 */
.L_x_1194:
[----:B------:R-:W-:Y:S05]  /*14f00*/  BSYNC B0 ;  /* 0x0000000000007941 */ /* 0x000fea0003800000 */
.L_x_1193:
[----:B------:R-:W-:Y:S05]  /*14f10*/  BRA `(.L_x_1195) ;  /* 0xffffffcc00907947 */ /* 0x000fea000383ffff */
.L_x_1103:
[----:B------:R-:W-:Y:S01]  /*14f20*/  BSSY B0, `(.L_x_1196) ;  /* 0x0000006000007945 */ /* 0x000fe20003800000 */
[----:B------:R-:W-:-:S07]  /*14f30*/  IMAD.MOV.U32 R15, RZ, RZ, -0x1 ;  /* 0xffffffffff0f7424 */ /* 0x000fce00078e00ff */
[----:B01---5:R-:W-:Y:S05]  /*14f40*/  WARPSYNC.COLLECTIVE R15, `(.L_x_1197) ;  /* 0x000000000f0c7348 */ /* 0x023fea0003c00000 */
[----:B------:R-:W-:Y:S02]  /*14f50*/  ELECT P6, UR62, PT ;  /* 0x00000000003e782f */ /* 0x000fe400038c0000 */
[----:B------:R-:W-:Y:S01]  /*14f60*/  MOV R14, UR62 ;  /* 0x0000003e000e7c02 */ /* 0x000fe20008000f00 */
[----:B01---5:R-:W-:Y:S10]  /*14f70*/  ENDCOLLECTIVE ;  /* 0x000000000000791b */ /* 0x023ff40003800000 */
.L_x_1197:
[----:B------:R-:W-:Y:S05]  /*14f80*/  BSYNC B0 ;  /* 0x0000000000007941 */ /* 0x000fea0003800000 */
.L_x_1196:
[----:B------:R-:W-:Y:S05]  /*14f90*/  BRA `(.L_x_1198) ;  /* 0xffffffcc00847947 */ /* 0x000fea000383ffff */
.L_x_1105:
[----:B-1----:R1:W2:Y:S02]  /*14fa0*/  SYNCS.PHASECHK.TRANS64.TRYWAIT P1, [R5+URZ+0x2a840], R2 ;  /* 0x02a84002050075a7 */ /* 0x0022a4000802017f */
[----:B--2---:R-:W-:Y:S05]  /*14fb0*/  @!P1 NANOSLEEP.SYNCS 0x989680 ;  /* 0x009896800000995d */ /* 0x004fea0003900000 */
[----:B------:R-:W2:Y:S02]  /*14fc0*/  @!P1 SYNCS.PHASECHK.TRANS64 P1, [R5+URZ+0x2a840], R2 ;  /* 0x02a84002050095a7 */ /* 0x000ea4000802007f */
[----:B--2---:R-:W-:Y:S05]  /*14fd0*/  @!P1 BRA `(.L_x_1105) ;  /* 0xfffffffc00f09947 */ /* 0x004fea000383ffff */
[----:B------:R-:W-:Y:S05]  /*14fe0*/  BRA `(.L_x_1199) ;  /* 0xffffffcc00ac7947 */ /* 0x000fea000383ffff */
.L_x_1107:
[----:B0-----:R0:W2:Y:S02]  /*14ff0*/  SYNCS.PHASECHK.TRANS64.TRYWAIT P1, [R7+URZ+0x2a840], R0 ;  /* 0x02a84000070075a7 */ /* 0x0010a4000802017f */
[----:B--2---:R-:W-:Y:S05]  /*15000*/  @!P1 NANOSLEEP.SYNCS 0x989680 ;  /* 0x009896800000995d */ /* 0x004fea0003900000 */
[----:B------:R-:W2:Y:S02]  /*15010*/  @!P1 SYNCS.PHASECHK.TRANS64 P1, [R7+URZ+0x2a840], R0 ;  /* 0x02a84000070095a7 */ /* 0x000ea4000802007f */
[----:B--2---:R-:W-:Y:S05]  /*15020*/  @!P1 BRA `(.L_x_1107) ;  /* 0xfffffffc00f09947 */ /* 0x004fea000383ffff */
[----:B------:R-:W-:Y:S05]  /*15030*/  BRA `(.L_x_1200) ;  /* 0xffffffcc00b87947 */ /* 0x000fea000383ffff */
.L_x_1109:
[----:B--2---:R2:W3:Y:S02]  /*15040*/  SYNCS.PHASECHK.TRANS64.TRYWAIT P1, [R5+URZ+0x2a860], R2 ;  /* 0x02a86002050075a7 */ /* 0x0044e4000802017f */
[----:B---3--:R-:W-:Y:S05]  /*15050*/  @!P1 NANOSLEEP.SYNCS 0x989680 ;  /* 0x009896800000995d */ /* 0x008fea0003900000 */
[----:B------:R-:W3:Y:S02]  /*15060*/  @!P1 SYNCS.PHASECHK.TRANS64 P1, [R5+URZ+0x2a860], R2 ;  /* 0x02a86002050095a7 */ /* 0x000ee4000802007f */
[----:B---3--:R-:W-:Y:S05]  /*15070*/  @!P1 BRA `(.L_x_1109) ;  /* 0xfffffffc00f09947 */ /* 0x008fea000383ffff */
[----:B------:R-:W-:Y:S05]  /*15080*/  BRA `(.L_x_1201) ;  /* 0xffffffcc00b47947 */ /* 0x000fea000383ffff */
.L_x_1202:
        /* <DEDUP_REMOVED lines=15> */
.L_x_15633:


//--------------------- .text._ZN7cutlass13device_kernelIN5flash11enable_sm90INS1_16FlashAttnFwdSm90INS1_25CollectiveMainloopFwdSm90ILi2EN4cute5tupleIJNS5_1CILi1EEES8_S8_EEENS6_IJNS7_ILi128EEENS7_ILi96EEENS7_ILi192EEEEEELi128ENS_6half_tEfNS_4arch4Sm90ELb0ELb1ELb0ELb1ELb1ELb0ELb0ELb1ELb1ELb1ELb1ELb0EEENS1_21CollectiveEpilogueFwdINS6_IJSA_SA_SB_EEES9_SE_SG_Li256ELb1ELb1ELb1ELb0EEENS1_36VarlenDynamicPersistentTileSchedulerILi128ELi96ELi256ELi128ELb1ELb1ELb1ELb1ELb0ELb1EEEEEEEEEvNT_6ParamsE --------------------------
	.section	.text._ZN7cutlass13device_kernelIN5flash11enable_sm90INS1_16FlashAttnFwdSm90INS1_25CollectiveMainloopFwdSm90ILi2EN4cute5tupleIJNS5_1CILi1EEES8_S8_EEENS6_IJNS7_ILi128EEENS7_ILi96EEENS7_ILi192EEEEEELi128ENS_6half_tEfNS_4arch4Sm90ELb0ELb1ELb0ELb1ELb1ELb0ELb0ELb1ELb1ELb1ELb1ELb0EEENS1_21CollectiveEpilogueFwdINS6_IJSA_SA_SB_EEES9_SE_SG_Li256ELb1ELb1ELb1ELb0EEENS1_36VarlenDynamicPersistentTileSchedulerILi128ELi96ELi256ELi128ELb1ELb1ELb1ELb1ELb0ELb1EEEEEEEEEvNT_6ParamsE,"ax",@progbits
	.align	128
.text._ZN7cutlass13device_kernelIN5flash11enable_sm90INS1_16FlashAttnFwdSm90INS1_25CollectiveMainloopFwdSm90ILi2EN4cute5tupleIJNS5_1CILi1EEES8_S8_EEENS6_IJNS7_ILi128EEENS7_ILi96EEENS7_ILi192EEEEEELi128ENS_6half_tEfNS_4arch4Sm90ELb0ELb1ELb0ELb1ELb1ELb0ELb0ELb1ELb1ELb1ELb1ELb0EEENS1_21CollectiveEpilogueFwdINS6_IJSA_SA_SB_EEES9_SE_SG_Li256ELb1ELb1ELb1ELb0EEENS1_36VarlenDynamicPersistentTileSchedulerILi128ELi96ELi256ELi128ELb1ELb1ELb1ELb1ELb0ELb1EEEEEEEEEvNT_6ParamsE:
        .type           _ZN7cutlass13device_kernelIN5flash11enable_sm90INS1_16FlashAttnFwdSm90INS1_25CollectiveMainloopFwdSm90ILi2EN4cute5tupleIJNS5_1CILi1EEES8_S8_EEENS6_IJNS7_ILi128EEENS7_ILi96EEENS7_ILi192EEEEEELi128ENS_6half_tEfNS_4arch4Sm90ELb0ELb1ELb0ELb1ELb1ELb0ELb0ELb1ELb1ELb1ELb1ELb0EEENS1_21CollectiveEpilogueFwdINS6_IJSA_SA_SB_EEES9_SE_SG_Li256ELb1ELb1ELb1ELb0EEENS1_36VarlenDynamicPersistentTileSchedulerILi128ELi96ELi256ELi128ELb1ELb1ELb1ELb1ELb0ELb1EEEEEEEEEvNT_6ParamsE,@function
        .size           _ZN7cutlass13device_kernelIN5flash11enable_sm90INS1_16FlashAttnFwdSm90INS1_25CollectiveMainloopFwdSm90ILi2EN4cute5tupleIJNS5_1CILi1EEES8_S8_EEENS6_IJNS7_ILi128EEENS7_ILi96EEENS7_ILi192EEEEEELi128ENS_6half_tEfNS_4arch4Sm90ELb0ELb1ELb0ELb1ELb1ELb0ELb0ELb1ELb1ELb1ELb1ELb0EEENS1_21CollectiveEpilogueFwdINS6_IJSA_SA_SB_EEES9_SE_SG_Li256ELb1ELb1ELb1ELb0EEENS1_36VarlenDynamicPersistentTileSchedulerILi128ELi96ELi256ELi128ELb1ELb1ELb1ELb1ELb0ELb1EEEEEEEEEvNT_6ParamsE,(.L_x_15634 - _ZN7cutlass13device_kernelIN5flash11enable_sm90INS1_16FlashAttnFwdSm90INS1_25CollectiveMainloopFwdSm90ILi2EN4cute5tupleIJNS5_1CILi1EEES8_S8_EEENS6_IJNS7_ILi128EEENS7_ILi96EEENS7_ILi192EEEEEELi128ENS_6half_tEfNS_4arch4Sm90ELb0ELb1ELb0ELb1ELb1ELb0ELb0ELb1ELb1ELb1ELb1ELb0EEENS1_21CollectiveEpilogueFwdINS6_IJSA_SA_SB_EEES9_SE_SG_Li256ELb1ELb1ELb1ELb0EEENS1_36VarlenDynamicPersistentTileSchedulerILi128ELi96ELi256ELi128ELb1ELb1ELb1ELb1ELb0ELb1EEEEEEEEEvNT_6ParamsE)
        .other          _ZN7cutlass13device_kernelIN5flash11enable_sm90INS1_16FlashAttnFwdSm90INS1_25CollectiveMainloopFwdSm90ILi2EN4cute5tupleIJNS5_1CILi1EEES8_S8_EEENS6_IJNS7_ILi128EEENS7_ILi96EEENS7_ILi192EEEEEELi128ENS_6half_tEfNS_4arch4Sm90ELb0ELb1ELb0ELb1ELb1ELb0ELb0ELb1ELb1ELb1ELb1ELb0EEENS1_21CollectiveEpilogueFwdINS6_IJSA_SA_SB_EEES9_SE_SG_Li256ELb1ELb1ELb1ELb0EEENS1_36VarlenDynamicPersistentTileSchedulerILi128ELi96ELi256ELi128ELb1ELb1ELb1ELb1ELb0ELb1EEEEEEEEEvNT_6ParamsE,@"STO_CUDA_ENTRY STV_DEFAULT"
_ZN7cutlass13device_kernelIN5flash11enable_sm90INS1_16FlashAttnFwdSm90INS1_25CollectiveMainloopFwdSm90ILi2EN4cute5tupleIJNS5_1CILi1EEES8_S8_EEENS6_IJNS7_ILi128EEENS7_ILi96EEENS7_ILi192EEEEEELi128ENS_6half_tEfNS_4arch4Sm90ELb0ELb1ELb0ELb1ELb1ELb0ELb0ELb1ELb1ELb1ELb1ELb0EEENS1_21CollectiveEpilogueFwdINS6_IJSA_SA_SB_EEES9_SE_SG_Li256ELb1ELb1ELb1ELb0EEENS1_36VarlenDynamicPersistentTileSchedulerILi128ELi96ELi256ELi128ELb1ELb1ELb1ELb1ELb0ELb1EEEEEEEEEvNT_6ParamsE:
        /* <DEDUP_REMOVED lines=45> */
.L_x_1203:
        /* <DEDUP_REMOVED lines=22> */
.L_x_1204:
        /* <DEDUP_REMOVED lines=18> */
.L_x_1205:
        /* <DEDUP_REMOVED lines=22> */
.L_x_1206:
        /* <DEDUP_REMOVED lines=23> */
.L_x_1207:
        /* <DEDUP_REMOVED lines=10> */
.L_x_1209:
        /* <DEDUP_REMOVED lines=14> */
[----:B------:R-:W2:Y:S01]  /*09a0*/  LDL R2, [R1+0x14] ;  /* 0x0000140001027983 */ /* 0x000ea20000100800 */
[----:B------:R-:W-:Y:S01]  /*09b0*/  VIADD R207, R0, 0xffffff80 ;  /* 0xffffff8000cf7836 */ /* 0x000fe20000000000 */
[----:B------:R-:W-:Y:S01]  /*09c0*/  R2UR UR6, R13 ;  /* 0x000000000d0672ca */ /* 0x000fe200000e0000 */
[----:B------:R-:W-:Y:S01]  /*09d0*/  UMOV UR38, URZ ;  /* 0x0000003f00267c82 */ /* 0x000fe20008000000 */
[----:B------:R-:W-:Y:S01]  /*09e0*/  R2UR UR5, R14 ;  /* 0x000000000e0572ca */ /* 0x000fe200000e0000 */
[----:B------:R-:W-:Y:S01]  /*09f0*/  UMOV UR39, URZ ;  /* 0x0000003f00277c82 */ /* 0x000fe20008000000 */
[----:B------:R-:W-:Y:S02]  /*0a00*/  SHF.R.S32.HI R0, RZ, 0x1f, R207 ;  /* 0x0000001fff007819 */ /* 0x000fe400000114cf */
[----:B------:R-:W-:Y:S02]  /*0a10*/  R2UR UR7, R15 ;  /* 0x000000000f0772ca */ /* 0x000fe400000e0000 */
[----:B0-----:R-:W-:-:S04]  /*0a20*/  LEA.HI R3, R0, R207, RZ, 0x4 ;  /* 0x000000cf00037211 */ /* 0x001fc800078f20ff */
[----:B------:R-:W-:Y:S02]  /*0a30*/  SHF.R.S32.HI R6, RZ, 0x4, R3 ;  /* 0x00000004ff067819 */ /* 0x000fe40000011403 */
[----:B--2---:R-:W-:Y:S02]  /*0a40*/  R2UR UR4, R2 ;  /* 0x00000000020472ca */ /* 0x004fe400000e0000 */
[----:B------:R-:W-:-:S04]  /*0a50*/  LEA.HI R2, R0, R207, RZ, 0x7 ;  /* 0x000000cf00027211 */ /* 0x000fc800078f38ff */
[----:B------:R-:W-:Y:S02]  /*0a60*/  LOP3.LUT R4, R2, 0xffffff80, RZ, 0xc0, !PT ;  /* 0xffffff8002047812 */ /* 0x000fe400078ec0ff */
[----:B------:R-:W-:-:S03]  /*0a70*/  SHF.R.S32.HI R201, RZ, 0x7, R2 ;  /* 0x00000007ffc97819 */ /* 0x000fc60000011402 */
[----:B------:R-:W-:Y:S01]  /*0a80*/  IMAD.IADD R185, R207, 0x1, -R4 ;  /* 0x00000001cfb97824 */ /* 0x000fe200078e0a04 */
[----:B------:R-:W-:Y:S01]  /*0a90*/  LEA.HI R4, R0, R207, RZ, 0x5 ;  /* 0x000000cf00047211 */ /* 0x000fe200078f28ff */
[----:B------:R-:W-:Y:S01]  /*0aa0*/  ULOP3.LUT UR8, UR4, 0x1, URZ, 0xfc, !UPT ;  /* 0x0000000104087892 */ /* 0x000fe2000f8efc3f */
[----:B------:R-:W-:Y:S02]  /*0ab0*/  LEA.HI R2, R2, R201, RZ, 0x1 ;  /* 0x000000c902027211 */ /* 0x000fe400078f08ff */
[----:B------:R-:W-:Y:S01]  /*0ac0*/  SHF.R.S32.HI R8, RZ, 0x1f, R185 ;  /* 0x0000001fff087819 */ /* 0x000fe200000114b9 */
[----:B------:R-:W-:Y:S01]  /*0ad0*/  IMAD.SHL.U32 R5, R4, 0x20, RZ ;  /* 0x0000002004057824 */ /* 0x000fe200078e00ff */
[C---:B------:R-:W-:Y:S01]  /*0ae0*/  LOP3.LUT R4, R3.reuse, 0x3fffff0, RZ, 0xc0, !PT ;  /* 0x03fffff003047812 */ /* 0x040fe200078ec0ff */
[----:B------:R-:W-:Y:S01]  /*0af0*/  UMOV UR4, URZ ;  /* 0x0000003f00047c82 */ /* 0x000fe20008000000 */
[----:B------:R-:W-:Y:S01]  /*0b00*/  LEA.HI R3, R3, R6, RZ, 0x1 ;  /* 0x0000000603037211 */ /* 0x000fe200078f08ff */
[----:B------:R-:W-:Y:S01]  /*0b10*/  IMAD.U32 R204, RZ, RZ, UR8 ;  /* 0x00000008ffcc7e24 */ /* 0x000fe2000f8e00ff */
[----:B------:R-:W-:Y:S01]  /*0b20*/  LOP3.LUT R5, R5, 0xfffffc00, RZ, 0xc0, !PT ;  /* 0xfffffc0005057812 */ /* 0x000fe200078ec0ff */
[----:B------:R-:W-:Y:S01]  /*0b30*/  IMAD.IADD R4, R207, 0x1, -R4 ;  /* 0x00000001cf047824 */ /* 0x000fe200078e0a04 */
[----:B------:R-:W-:Y:S01]  /*0b40*/  LOP3.LUT R3, R3, 0x1ffffffe, RZ, 0xc0, !PT ;  /* 0x1ffffffe03037812 */ /* 0x000fe200078ec0ff */
[----:B------:R-:W-:Y:S01]  /*0b50*/  IMAD.U32 R184, RZ, RZ, UR4 ;  /* 0x00000004ffb87e24 */ /* 0x000fe2000f8e00ff */
[----:B------:R-:W-:Y:S01]  /*0b60*/  LEA.HI R7, R8, R185, RZ, 0x2 ;  /* 0x000000b908077211 */ /* 0x000fe200078f10ff */
[----:B------:R-:W-:Y:S01]  /*0b70*/  IMAD R4, R4, 0x40, R5 ;  /* 0x0000004004047824 */ /* 0x000fe200078e0205 */
[-C--:B------:R-:W-:Y:S01]  /*0b80*/  LEA.HI R5, R0, R207.reuse, RZ, 0x2 ;  /* 0x000000cf00057211 */ /* 0x080fe200078f10ff */
[----:B------:R-:W-:Y:S01]  /*0b90*/  IMAD.IADD R3, R6, 0x1, -R3 ;  /* 0x0000000106037824 */ /* 0x000fe200078e0a03 */
[----:B------:R-:W-:-:S02]  /*0ba0*/  LEA.HI R0, R0, R207, RZ, 0x3 ;  /* 0x000000cf00007211 */ /* 0x000fc400078f18ff */
[--C-:B------:R-:W-:Y:S01]  /*0bb0*/  SHF.R.S32.HI R9, RZ, 0x2, R7.reuse ;  /* 0x00000002ff097819 */ /* 0x100fe20000011407 */
[----:B------:R-:W-:Y:S01]  /*0bc0*/  IMAD R203, R3, 0x8, R4 ;  /* 0x0000000803cb7824 */ /* 0x000fe200078e0204 */
[----:B------:R-:W-:Y:S02]  /*0bd0*/  LOP3.LUT R4, R5, 0xfffffffc, RZ, 0xc0, !PT ;  /* 0xfffffffc05047812 */ /* 0x000fe400078ec0ff */
[----:B------:R-:W-:Y:S02]  /*0be0*/  SHF.R.S32.HI R10, RZ, 0x1f, R7 ;  /* 0x0000001fff0a7819 */ /* 0x000fe40000011407 */
[----:B------:R-:W-:Y:S01]  /*0bf0*/  LEA.HI R8, R8, R185, RZ, 0x5 ;  /* 0x000000b908087211 */ /* 0x000fe200078f28ff */
[----:B------:R-:W-:Y:S01]  /*0c00*/  IMAD.IADD R3, R207, 0x1, -R4 ;  /* 0x00000001cf037824 */ /* 0x000fe200078e0a04 */
[----:B------:R-:W-:Y:S02]  /*0c10*/  LOP3.LUT R4, R2, 0x3fffffe, RZ, 0xc0, !PT ;  /* 0x03fffffe02047812 */ /* 0x000fe400078ec0ff */
[----:B------:R-:W-:-:S02]  /*0c20*/  LOP3.LUT R2, R0, 0xfffffff8, RZ, 0xc0, !PT ;  /* 0xfffffff800027812 */ /* 0x000fc400078ec0ff */
[----:B------:R-:W-:Y:S01]  /*0c30*/  LEA.HI R10, R10, R9, RZ, 0x3 ;  /* 0x000000090a0a7211 */ /* 0x000fe200078f18ff */
[----:B------:R-:W-:Y:S01]  /*0c40*/  IMAD.IADD R4, R201, 0x1, -R4 ;  /* 0x00000001c9047824 */ /* 0x000fe200078e0a04 */
[----:B------:R-:W-:Y:S01]  /*0c50*/  SHF.R.S32.HI R8, RZ, 0x5, R8 ;  /* 0x00000005ff087819 */ /* 0x000fe20000011408 */
[----:B------:R-:W-:Y:S01]  /*0c60*/  IMAD.IADD R163, R207, 0x1, -R2 ;  /* 0x00000001cfa37824 */ /* 0x000fe200078e0a02 */
[----:B------:R-:W-:Y:S02]  /*0c70*/  LOP3.LUT R2, R7, 0x7ffffffc, RZ, 0xc0, !PT ;  /* 0x7ffffffc07027812 */ /* 0x000fe400078ec0ff */
[----:B------:R-:W-:Y:S01]  /*0c80*/  LOP3.LUT R10, R10, 0xfffffff8, RZ, 0xc0, !PT ;  /* 0xfffffff80a0a7812 */ /* 0x000fe200078ec0ff */
[----:B------:R-:W-:Y:S01]  /*0c90*/  IMAD.SHL.U32 R160, R163, 0x8, RZ ;  /* 0x00000008a3a07824 */ /* 0x000fe200078e00ff */
[----:B------:R-:W-:Y:S01]  /*0ca0*/  LEA.HI R5, R3, R3, RZ, 0x1 ;  /* 0x0000000303057211 */ /* 0x000fe200078f08ff */
[----:B------:R-:W-:Y:S01]  /*0cb0*/  IMAD.IADD R2, R185, 0x1, -R2 ;  /* 0x00000001b9027824 */ /* 0x000fe200078e0a02 */
[----:B------:R-:W-:Y:S01]  /*0cc0*/  SHF.R.S32.HI R182, RZ, 0x3, R0 ;  /* 0x00000003ffb67819 */ /* 0x000fe20000011400 */
[----:B------:R-:W-:Y:S01]  /*0cd0*/  IMAD.IADD R9, R9, 0x1, -R10 ;  /* 0x0000000109097824 */ /* 0x000fe200078e0a0a */
[----:B------:R-:W-:Y:S01]  /*0ce0*/  LOP3.LUT R6, R5, 0x1ffffffe, RZ, 0xc0, !PT ;  /* 0x1ffffffe05067812 */ /* 0x000fe200078ec0ff */
[----:B------:R-:W-:Y:S01]  /*0cf0*/  IMAD.SHL.U32 R18, R2, 0x2, RZ ;  /* 0x0000000202127824 */ /* 0x000fe200078e00ff */
[----:B------:R-:W-:Y:S01]  /*0d00*/  SHF.R.S32.HI R206, RZ, 0x1f, R160 ;  /* 0x0000001fffce7819 */ /* 0x000fe200000114a0 */
[----:B------:R-:W-:-:S02]  /*0d10*/  IMAD R9, R8, 0x10, R9 ;  /* 0x0000001008097824 */ /* 0x000fc400078e0209 */
[----:B------:R-:W-:Y:S02]  /*0d20*/  VIADD R162, R160, 0x40 ;  /* 0x00000040a0a27836 */ /* 0x000fe40000000000 */
[C---:B------:R-:W-:Y:S02]  /*0d30*/  VIADD R181, R18.reuse, 0x8 ;  /* 0x0000000812b57836 */ /* 0x040fe40000000000 */
        /* <DEDUP_REMOVED lines=28> */
[----:B------:R-:W-:Y:S01]  /*0f00*/  IMAD.IADD R23, R3, 0x1, -R6 ;  /* 0x0000000103177824 */ /* 0x000fe200078e0a06 */
[----:B------:R-:W-:Y:S01]  /*0f10*/  SHF.R.S32.HI R187, RZ, 0x1f, R168 ;  /* 0x0000001fffbb7819 */ /* 0x000fe200000114a8 */
[----:B------:R-:W-:Y:S01]  /*0f20*/  IMAD R202, R4, 0x40, R9 ;  /* 0x0000004004ca7824 */ /* 0x000fe200078e0209 */
[----:B------:R-:W-:-:S03]  /*0f30*/  SHF.R.S32.HI R186, RZ, 0x1f, R167 ;  /* 0x0000001fffba7819 */ /* 0x000fc600000114a7 */
[----:B------:R-:W-:-:S07]  /*0f40*/  IMAD R23, R23, 0x8, R202 ;  /* 0x0000000817177824 */ /* 0x000fce00078e02ca */
.L_x_1321:
[----:B0--34-:R-:W0:Y:S01]  /*0f50*/  LDC.64 R4, c[0x0][0xa18] ;  /* 0x00028600ff047b82 */ /* 0x019e220000000a00 */
[----:B------:R-:W-:Y:S01]  /*0f60*/  IMAD.U32 R9, RZ, RZ, UR7 ;  /* 0x00000007ff097e24 */ /* 0x000fe2000f8e00ff */
[----:B------:R-:W-:Y:S01]  /*0f70*/  ULDC.64 UR8, c[0x0][0xa20] ;  /* 0x0002880000087ab9 */ /* 0x000fe20000000a00 */
[----:B------:R-:W-:-:S05]  /*0f80*/  IMAD.MOV.U32 R7, RZ, RZ, RZ ;  /* 0x000000ffff077224 */ /* 0x000fca00078e00ff */
[----:B-12---:R-:W1:Y:S08]  /*0f90*/  LDC.64 R2, c[0x0][0xa28] ;  /* 0x00028a00ff027b82 */ /* 0x006e700000000a00 */
[----:B------:R-:W2:Y:S01]  /*0fa0*/  LDC R0, c[0x0][0x424] ;  /* 0x00010900ff007b82 */ /* 0x000ea20000000800 */
[----:B0-----:R-:W-:-:S07]  /*0fb0*/  ISETP.NE.U32.AND P1, PT, R4, RZ, PT ;  /* 0x000000ff0400720c */ /* 0x001fce0003f25070 */
[----:B------:R-:W0:Y:S01]  /*0fc0*/  LDC R11, c[0x0][0x2f0] ;  /* 0x0000bc00ff0b7b82 */ /* 0x000e220000000800 */
[----:B------:R-:W-:Y:S02]  /*0fd0*/  ISETP.NE.AND.EX P1, PT, R5, RZ, PT, P1 ;  /* 0x000000ff0500720c */ /* 0x000fe40003f25310 */
[----:B-1----:R-:W-:-:S04]  /*0fe0*/  ISETP.NE.U32.AND P0, PT, R2, RZ, PT ;  /* 0x000000ff0200720c */ /* 0x002fc80003f05070 */
[----:B------:R-:W-:-:S07]  /*0ff0*/  ISETP.NE.AND.EX P0, PT, R3, RZ, PT, P0 ;  /* 0x000000ff0300720c */ /* 0x000fce0003f05300 */
[----:B------:R-:W1:Y:S08]  /*1000*/  @P1 LDC.64 R4, c[0x0][0xa18] ;  /* 0x00028600ff041b82 */ /* 0x000e700000000a00 */
[----:B------:R-:W3:Y:S01]  /*1010*/  @P0 LDC.64 R2, c[0x0][0xa28] ;  /* 0x00028a00ff020b82 */ /* 0x000ee20000000a00 */
[----:B-1----:R-:W-:-:S05]  /*1020*/  @P1 IMAD.WIDE R4, R9, 0x4, R4 ;  /* 0x0000000409041825 */ /* 0x002fca00078e0204 */
[----:B------:R1:W5:Y:S01]  /*1030*/  @P1 LDG.E R17, desc[UR36][R4.64] ;  /* 0x0000002404111981 */ /* 0x000362000c1e1900 */
[----:B---3--:R-:W-:Y:S02]  /*1040*/  @P0 IMAD.WIDE R2, R9, 0x4, R2 ;  /* 0x0000000409020825 */ /* 0x008fe400078e0202 */
[----:B------:R-:W3:Y:S01]  /*1050*/  LDC.64 R8, c[0x0][0x418] ;  /* 0x00010600ff087b82 */ /* 0x000ee20000000a00 */
[----:B------:R-:W-:Y:S02]  /*1060*/  ULOP3.LUT UR4, UR5, 0xffff, URZ, 0xc0, !UPT ;  /* 0x0000ffff05047892 */ /* 0x000fe4000f8ec03f */
[----:B------:R1:W5:Y:S01]  /*1070*/  @P0 LDG.E R7, desc[UR36][R2.64] ;  /* 0x0000002402070981 */ /* 0x000362000c1e1900 */
[----:B------:R-:W-:-:S03]  /*1080*/  ISETP.NE.U32.AND P2, PT, RZ, UR8, PT ;  /* 0x00000008ff007c0c */ /* 0x000fc6000bf45070 */
[----:B------:R-:W-:Y:S01]  /*1090*/  IMAD.U32 R166, RZ, RZ, UR4 ;  /* 0x00000004ffa67e24 */ /* 0x000fe2000f8e00ff */
[----:B------:R-:W-:Y:S02]  /*10a0*/  ISETP.NE.AND.EX P2, PT, RZ, UR9, PT, P2 ;  /* 0x00000009ff007c0c */ /* 0x000fe4000bf45320 */
[----:B---3--:R-:W-:-:S04]  /*10b0*/  ISETP.NE.U32.AND P0, PT, R8, RZ, PT ;  /* 0x000000ff0800720c */ /* 0x008fc80003f05070 */
[----:B------:R-:W-:-:S04]  /*10c0*/  ISETP.NE.AND.EX P0, PT, R9, RZ, PT, P0 ;  /* 0x000000ff0900720c */ /* 0x000fc80003f05300 */
[----:B--2---:R-:W-:Y:S01]  /*10d0*/  SEL R0, R0, 0x1, P0 ;  /* 0x0000000100007807 */ /* 0x004fe20000000000 */
[----:B01----:R-:W-:Y:S08]  /*10e0*/  @P1 BRA `(.L_x_1210) ;  /* 0x00000000002c1947 */ /* 0x003ff00003800000 */
[----:B------:R-:W-:Y:S01]  /*10f0*/  ULDC.64 UR8, c[0x0][0xa00] ;  /* 0x0002800000087ab9 */ /* 0x000fe20000000a00 */
[----:B-----5:R-:W0:Y:S01]  /*1100*/  LDC R17, c[0x0][0x288] ;  /* 0x0000a200ff117b82 */ /* 0x020e220000000800 */
[----:B------:R-:W-:-:S04]  /*1110*/  ISETP.NE.U32.AND P0, PT, RZ, UR8, PT ;  /* 0x00000008ff007c0c */ /* 0x000fc8000bf05070 */
[----:B------:R-:W-:-:S13]  /*1120*/  ISETP.NE.AND.EX P0, PT, RZ, UR9, PT, P0 ;  /* 0x00000009ff007c0c */ /* 0x000fda000bf05300 */
[----:B------:R-:W-:Y:S05]  /*1130*/  @!P0 BRA `(.L_x_1210) ;  /* 0x0000000000188947 */ /* 0x000fea0003800000 */
[----:B------:R-:W1:Y:S01]  /*1140*/  LDC.64 R2, c[0x0][0xa00] ;  /* 0x00028000ff027b82 */ /* 0x000e620000000a00 */
[----:B------:R-:W-:-:S04]  /*1150*/  IMAD.U32 R5, RZ, RZ, UR7 ;  /* 0x00000007ff057e24 */ /* 0x000fc8000f8e00ff */
[----:B-1----:R-:W-:-:S05]  /*1160*/  IMAD.WIDE R2, R5, 0x4, R2 ;  /* 0x0000000405027825 */ /* 0x002fca00078e0202 */
[----:B0-----:R-:W2:Y:S04]  /*1170*/  LDG.E R17, desc[UR36][R2.64] ;  /* 0x0000002402117981 */ /* 0x001ea8000c1e1900 */
[----:B------:R-:W2:Y:S02]  /*1180*/  LDG.E R4, desc[UR36][R2.64+0x4] ;  /* 0x0000042402047981 */ /* 0x000ea4000c1e1900 */
[----:B--2---:R-:W-:-:S07]  /*1190*/  IMAD.IADD R17, R4, 0x1, -R17 ;  /* 0x0000000104117824 */ /* 0x004fce00078e0a11 */
.L_x_1210:
[----:B------:R-:W-:Y:S02]  /*11a0*/  IMAD R16, R0, R11, RZ ;  /* 0x0000000b00107224 */ /* 0x000fe400078e02ff */
[----:B------:R-:W-:Y:S01]  /*11b0*/  IMAD.U32 R183, RZ, RZ, UR7 ;  /* 0x00000007ffb77e24 */ /* 0x000fe2000f8e00ff */
[----:B------:R-:W-:Y:S06]  /*11c0*/  @!P2 BRA `(.L_x_1211) ;  /* 0x000000000018a947 */ /* 0x000fec0003800000 */
[----:B------:R-:W-:Y:S02]  /*11d0*/  ULDC.64 UR8, c[0x0][0xa20] ;  /* 0x0002880000087ab9 */ /* 0x000fe40000000a00 */
[----:B------:R-:W-:-:S06]  /*11e0*/  UIMAD.WIDE UR8, UR7, 0x4, UR8 ;  /* 0x00000004070878a5 */ /* 0x000fcc000f8e0208 */
[----:B------:R-:W-:Y:S02]  /*11f0*/  IMAD.U32 R2, RZ, RZ, UR8 ;  /* 0x00000008ff027e24 */ /* 0x000fe4000f8e00ff */
[----:B------:R-:W-:-:S05]  /*1200*/  IMAD.U32 R3, RZ, RZ, UR9 ;  /* 0x00000009ff037e24 */ /* 0x000fca000f8e00ff */
[----:B------:R1:W5:Y:S01]  /*1210*/  LDG.E R16, desc[UR36][R2.64] ;  /* 0x0000002402107981 */ /* 0x000362000c1e1900 */
[----:B------:R-:W-:Y:S05]  /*1220*/  BRA `(.L_x_1212) ;  /* 0x0000000000287947 */ /* 0x000fea0003800000 */
.L_x_1211:
[----:B------:R-:W-:Y:S02]  /*1230*/  ULDC.64 UR8, c[0x0][0xa08] ;  /* 0x0002820000087ab9 */ /* 0x000fe40000000a00 */
[----:B------:R-:W-:-:S04]  /*1240*/  ISETP.NE.U32.AND P0, PT, RZ, UR8, PT ;  /* 0x00000008ff007c0c */ /* 0x000fc8000bf05070 */
[----:B------:R-:W-:-:S13]  /*1250*/  ISETP.NE.AND.EX P0, PT, RZ, UR9, PT, P0 ;  /* 0x00000009ff007c0c */ /* 0x000fda000bf05300 */
[----:B------:R-:W-:Y:S05]  /*1260*/  @!P0 BRA `(.L_x_1212) ;  /* 0x0000000000188947 */ /* 0x000fea0003800000 */
[----:B------:R-:W1:Y:S01]  /*1270*/  LDC.64 R2, c[0x0][0xa08] ;  /* 0x00028200ff027b82 */ /* 0x000e620000000a00 */
[----:B------:R-:W-:-:S04]  /*1280*/  IMAD.U32 R5, RZ, RZ, UR7 ;  /* 0x00000007ff057e24 */ /* 0x000fc8000f8e00ff */
[----:B-1----:R-:W-:-:S05]  /*1290*/  IMAD.WIDE R2, R5, 0x4, R2 ;  /* 0x0000000405027825 */ /* 0x002fca00078e0202 */
[----:B------:R-:W2:Y:S04]  /*12a0*/  LDG.E R16, desc[UR36][R2.64] ;  /* 0x0000002402107981 */ /* 0x000ea8000c1e1900 */
[----:B------:R-:W2:Y:S02]  /*12b0*/  LDG.E R5, desc[UR36][R2.64+0x4] ;  /* 0x0000042402057981 */ /* 0x000ea4000c1e1900 */
[----:B--2---:R-:W-:-:S07]  /*12c0*/  IMAD.IADD R16, R5, 0x1, -R16 ;  /* 0x0000000105107824 */ /* 0x004fce00078e0a10 */
.L_x_1212:
[----:B------:R-:W-:Y:S01]  /*12d0*/  ULDC UR4, c[0x0][0x448] ;  /* 0x0001120000047ab9 */ /* 0x000fe20000000800 */
[----:B-----5:R-:W-:Y:S01]  /*12e0*/  IMAD.IADD R16, R16, 0x1, -R7 ;  /* 0x0000000110107824 */ /* 0x020fe200078e0a07 */
[----:B------:R-:W-:Y:S02]  /*12f0*/  UISETP.NE.AND UP0, UPT, UR4, 0x1, UPT ;  /* 0x000000010400788c */ /* 0x000fe4000bf05270 */
[----:B------:R-:W-:Y:S02]  /*1300*/  USHF.L.U32 UR6, UR6, 0x7, URZ ;  /* 0x0000000706067899 */ /* 0x000fe4000800063f */
[----:B0-----:R-:W-:Y:S01]  /*1310*/  IADD3 R0, R16, 0x1, -R17 ;  /* 0x0000000110007810 */ /* 0x001fe20007ffe811 */
[----:B------:R-:W-:Y:S02]  /*1320*/  UP2UR UR7, UPR, URZ, 0x1 ;  /* 0x000000013f077883 */ /* 0x000fe40008000000 */
[----:B------:R-:W-:Y:S01]  /*1330*/  UIADD3 UR4, UR6, 0x7f, URZ ;  /* 0x0000007f06047890 */ /* 0x000fe2000fffe03f */
[----:B------:R-:W-:Y:S01]  /*1340*/  R2UR UR10, R0 ;  /* 0x00000000000a72ca */ /* 0x000fe200000e0000 */
[----:B------:R-:W-:-:S02]  /*1350*/  IMAD.U32 R22, RZ, RZ, UR6 ;  /* 0x00000006ff167e24 */ /* 0x000fc4000f8e00ff */
[----:B------:R-:W-:Y:S01]  /*1360*/  @UP0 ULDC UR8, c[0x0][0x44c] ;  /* 0x0001130000080ab9 */ /* 0x000fe20000000800 */
[----:B------:R-:W-:Y:S01]  /*1370*/  IMAD.U32 R19, RZ, RZ, UR7 ;  /* 0x00000007ff137e24 */ /* 0x000fe2000f8e00ff */
[----:B------:R-:W-:Y:S01]  /*1380*/  UIMAD.WIDE.U32 UR8, UR4, UR8, URZ ;  /* 0x00000008040872a5 */ /* 0x000fe2000f8e003f */
[----:B------:R-:W-:Y:S01]  /*1390*/  @UP0 ULDC UR11, c[0x0][0x450] ;  /* 0x00011400000b0ab9 */ /* 0x000fe20000000800 */
[----:B------:R-:W-:Y:S02]  /*13a0*/  ULDC.64 UR6, c[0x0][0x9e0] ;  /* 0x0002780000067ab9 */ /* 0x000fe40000000a00 */
[----:B------:R-:W-:Y:S02]  /*13b0*/  @UP0 USHF.R.U32.HI UR4, URZ, UR11, UR9 ;  /* 0x0000000b3f040299 */ /* 0x000fe40008011609 */
[----:B------:R-:W-:Y:S02]  /*13c0*/  UISETP.GE.AND UP0, UPT, UR7, 0x1, UPT ;  /* 0x000000010700788c */ /* 0x000fe4000bf06270 */
[----:B------:R-:W-:-:S02]  /*13d0*/  UIADD3 UR8, UR10, UR4, URZ ;  /* 0x000000040a087290 */ /* 0x000fc4000fffe03f */
[----:B------:R-:W-:Y:S02]  /*13e0*/  UP2UR UR61, UPR, URZ, 0x1 ;  /* 0x000000013f3d7883 */ /* 0x000fe40008000000 */
[----:B------:R-:W-:Y:S01]  /*13f0*/  PLOP3.LUT P0, PT, PT, PT, UP0, 0x40, 0x0 ;  /* 0x000000000000781c */ /* 0x000fe20003f0e808 */
[----:B------:R-:W-:-:S06]  /*1400*/  UIADD3 UR6, UR8, UR6, URZ ;  /* 0x0000000608067290 */ /* 0x000fcc000fffe03f */
[----:B------:R-:W-:-:S06]  /*1410*/  IMAD.U32 R0, RZ, RZ, UR6 ;  /* 0x00000006ff007e24 */ /* 0x000fcc000f8e00ff */
[----:B------:R-:W-:Y:S05]  /*1420*/  @P0 BRA `(.L_x_1213) ;  /* 0x0000000000400947 */ /* 0x000fea0003800000 */
        /* <DEDUP_REMOVED lines=10> */
.L_x_1214:
[----:B------:R-:W-:-:S11]  /*14d0*/  UISETP.NE.AND UP0, UPT, UR7, 0x1, UPT ;  /* 0x000000010700788c */ /* 0x000fd6000bf05270 */
[----:B------:R-:W-:Y:S02]  /*14e0*/  @UP0 ULDC.64 UR10, c[0x0][0x9e8] ;  /* 0x00027a00000a0ab9 */ /* 0x000fe40000000a00 */
[----:B------:R-:W-:-:S04]  /*14f0*/  UIMAD.WIDE.U32 UR8, UR4, UR10, URZ ;  /* 0x0000000a040872a5 */ /* 0x000fc8000f8e003f */
[----:B------:R-:W-:-:S12]  /*1500*/  @UP0 USHF.R.U32.HI UR4, URZ, UR11, UR9 ;  /* 0x0000000b3f040299 */ /* 0x000fd80008011609 */
.L_x_1215:
[----:B------:R-:W-:-:S06]  /*1510*/  UIMAD UR4, UR4, UR7, UR7 ;  /* 0x00000007040472a4 */ /* 0x000fcc000f8e0207 */
[----:B------:R-:W-:-:S07]  /*1520*/  VIMNMX R0, R0, UR4, PT ;  /* 0x0000000400007c48 */ /* 0x000fce000bfe0100 */
.L_x_1213:
[----:B------:R-:W-:Y:S01]  /*1530*/  R2UR UR6, R19 ;  /* 0x00000000130672ca */ /* 0x000fe200000e0000 */
[----:B------:R-:W-:Y:S01]  /*1540*/  IMAD.IADD R74, R16, 0x1, -R17 ;  /* 0x00000001104a7824 */ /* 0x000fe200078e0a11 */
[----:B------:R-:W-:Y:S01]  /*1550*/  R2UR UR4, R22 ;  /* 0x00000000160472ca */ /* 0x000fe200000e0000 */
[----:B-1----:R-:W-:Y:S02]  /*1560*/  VIADD R2, R0, 0x5f ;  /* 0x0000005f00027836 */ /* 0x002fe40000000000 */
[----:B------:R-:W-:Y:S02]  /*1570*/  VIADD R0, R16, 0x5f ;  /* 0x0000005f10007836 */ /* 0x000fe40000000000 */
[----:B------:R-:W-:-:S04]  /*1580*/  IMAD.HI R2, R2, 0x2aaaaaab, RZ ;  /* 0x2aaaaaab02027827 */ /* 0x000fc800078e02ff */
[----:B------:R-:W-:Y:S01]  /*1590*/  IMAD.HI R0, R0, 0x2aaaaaab, RZ ;  /* 0x2aaaaaab00007827 */ /* 0x000fe200078e02ff */
[----:B------:R-:W-:Y:S01]  /*15a0*/  SHF.R.U32.HI R5, RZ, 0x1f, R2 ;  /* 0x0000001fff057819 */ /* 0x000fe20000011602 */
[----:B------:R-:W-:Y:S01]  /*15b0*/  UISETP.NE.AND UP0, UPT, UR6, URZ, UPT ;  /* 0x0000003f0600728c */ /* 0x000fe2000bf05270 */
[----:B------:R-:W-:Y:S02]  /*15c0*/  R2UR UR6, R74 ;  /* 0x000000004a0672ca */ /* 0x000fe400000e0000 */
[----:B------:R-:W-:Y:S02]  /*15d0*/  SHF.R.U32.HI R3, RZ, 0x1f, R0 ;  /* 0x0000001fff037819 */ /* 0x000fe40000011600 */
[----:B------:R-:W-:Y:S02]  /*15e0*/  LEA.HI.SX32 R2, R2, R5, 0x1c ;  /* 0x0000000502027211 */ /* 0x000fe400078fe2ff */
[----:B------:R-:W-:-:S04]  /*15f0*/  LEA.HI.SX32 R3, R0, R3, 0x1c ;  /* 0x0000000300037211 */ /* 0x000fc800078fe2ff */
[----:B------:R-:W-:Y:S01]  /*1600*/  @UP0 ULDC UR8, c[0x0][0x44c] ;  /* 0x0001130000080ab9 */ /* 0x000fe20000000800 */
[----:B------:R-:W-:Y:S01]  /*1610*/  @UP0 ULDC UR10, c[0x0][0x450] ;  /* 0x00011400000a0ab9 */ /* 0x000fe20000000800 */
[----:B------:R-:W-:Y:S01]  /*1620*/  UIMAD.WIDE.U32 UR8, UR4, UR8, URZ ;  /* 0x00000008040872a5 */ /* 0x000fe2000f8e003f */
[----:B------:R-:W-:-:S03]  /*1630*/  VIMNMX R75, R3, R2, PT ;  /* 0x00000002034b7248 */ /* 0x000fc60003fe0100 */
[----:B------:R-:W-:Y:S02]  /*1640*/  @UP0 USHF.R.U32.HI UR4, URZ, UR10, UR9 ;  /* 0x0000000a3f040299 */ /* 0x000fe40008011609 */
[----:B------:R-:W-:Y:S02]  /*1650*/  UISETP.GE.AND UP0, UPT, UR7, 0x1, UPT ;  /* 0x000000010700788c */ /* 0x000fe4000bf06270 */
[----:B------:R-:W-:-:S03]  /*1660*/  UIADD3 UR4, UR6, UR4, URZ ;  /* 0x0000000406047290 */ /* 0x000fc6000fffe03f */
[----:B------:R-:W-:Y:S01]  /*1670*/  ULDC UR6, c[0x0][0x9dc] ;  /* 0x0002770000067ab9 */ /* 0x000fe20000000800 */
[----:B------:R-:W-:Y:S01]  /*1680*/  PLOP3.LUT P0, PT, PT, PT, UP0, 0x40, 0x0 ;  /* 0x000000000000781c */ /* 0x000fe20003f0e808 */
[----:B------:R-:W-:-:S12]  /*1690*/  UIADD3 UR6, UR4, -UR6, URZ ;  /* 0x8000000604067290 */ /* 0x000fd8000fffe03f */
[----:B------:R-:W-:Y:S05]  /*16a0*/  @P0 BRA `(.L_x_1216) ;  /* 0x0000000000440947 */ /* 0x000fea0003800000 */
        /* <DEDUP_REMOVED lines=10> */
.L_x_1217:
[----:B------:R-:W-:-:S11]  /*1750*/  UISETP.NE.AND UP0, UPT, UR7, 0x1, UPT ;  /* 0x000000010700788c */ /* 0x000fd6000bf05270 */
[----:B------:R-:W-:Y:S02]  /*1760*/  @UP0 ULDC.64 UR10, c[0x0][0x9e8] ;  /* 0x00027a00000a0ab9 */ /* 0x000fe40000000a00 */
[----:B------:R-:W-:-:S04]  /*1770*/  UIMAD.WIDE.U32 UR8, UR4, UR10, URZ ;  /* 0x0000000a040872a5 */ /* 0x000fc8000f8e003f */
[----:B------:R-:W-:-:S12]  /*1780*/  @UP0 USHF.R.U32.HI UR4, URZ, UR11, UR9 ;  /* 0x0000000b3f040299 */ /* 0x000fd80008011609 */
.L_x_1218:
[----:B------:R-:W-:-:S04]  /*1790*/  UIMAD UR4, UR4, UR7, URZ ;  /* 0x00000007040472a4 */ /* 0x000fc8000f8e023f */
[----:B------:R-:W-:-:S04]  /*17a0*/  UISETP.LT.AND UP0, UPT, UR6, UR4, UPT ;  /* 0x000000040600728c */ /* 0x000fc8000bf01270 */
[----:B------:R-:W-:-:S12]  /*17b0*/  USEL UR6, UR6, UR4, !UP0 ;  /* 0x0000000406067287 */ /* 0x000fd8000c000000 */
.L_x_1216:
[----:B------:R-:W-:-:S04]  /*17c0*/  UIMAD.WIDE UR6, UR6, 0x2aaaaaab, URZ ;  /* 0x2aaaaaab060678a5 */ /* 0x000fc8000f8e023f */
[----:B------:R-:W-:-:S04]  /*17d0*/  USHF.R.U32.HI UR4, URZ, 0x1f, UR7 ;  /* 0x0000001f3f047899 */ /* 0x000fc80008011607 */
[----:B------:R-:W-:Y:S02]  /*17e0*/  ULEA.HI.SX32 UR7, UR7, UR4, 0x1c ;  /* 0x0000000407077291 */ /* 0x000fe4000f8fe23f */
[----:B------:R-:W-:Y:S02]  /*17f0*/  ULOP3.LUT UR4, UR5, 0xff000000, URZ, 0xc0, !UPT ;  /* 0xff00000005047892 */ /* 0x000fe4000f8ec03f */
[----:B------:R-:W-:Y:S02]  /*1800*/  UISETP.LT.AND UP0, UPT, URZ, UR7, UPT ;  /* 0x000000073f00728c */ /* 0x000fe4000bf01270 */
[----:B------:R-:W-:Y:S02]  /*1810*/  ULOP3.LUT UR5, UR5, 0xff0000, URZ, 0xc0, !UPT ;  /* 0x00ff000005057892 */ /* 0x000fe4000f8ec03f */
[----:B------:R-:W-:Y:S02]  /*1820*/  USEL UR9, URZ, UR7, !UP0 ;  /* 0x000000073f097287 */ /* 0x000fe4000c000000 */
[----:B------:R-:W-:-:S04]  /*1830*/  USHF.R.U32.HI UR4, URZ, 0x8, UR4 ;  /* 0x000000083f047899 */ /* 0x000fc80008011604 */
[----:B------:R-:W-:Y:S01]  /*1840*/  ISETP.GT.AND P0, PT, R75, UR9, PT ;  /* 0x000000094b007c0c */ /* 0x000fe2000bf04270 */
[----:B------:R-:W-:-:S03]  /*1850*/  ULEA.HI UR5, UR5, UR4, URZ, 0x10 ;  /* 0x0000000405057291 */ /* 0x000fc6000f8f803f */
[----:B------:R-:W-:Y:S01]  /*1860*/  UMOV UR4, URZ ;  /* 0x0000003f00047c82 */ /* 0x000fe20008000000 */
[----:B------:R-:W-:Y:S02]  /*1870*/  ULOP3.LUT UR6, UR5, 0xff, URZ, 0xc0, !UPT ;  /* 0x000000ff05067892 */ /* 0x000fe4000f8ec03f */
[----:B------:R-:W-:-:S04]  /*1880*/  USHF.R.U32.HI UR5, URZ, 0x10, UR5 ;  /* 0x000000103f057899 */ /* 0x000fc80008011605 */
[----:B------:R-:W-:Y:S02]  /*1890*/  IMAD.U32 R165, RZ, RZ, UR6 ;  /* 0x00000006ffa57e24 */ /* 0x000fe4000f8e00ff */
[----:B------:R-:W-:Y:S01]  /*18a0*/  IMAD.U32 R164, RZ, RZ, UR5 ;  /* 0x00000005ffa47e24 */ /* 0x000fe2000f8e00ff */
[----:B------:R-:W-:Y:S06]  /*18b0*/  @!P0 BRA `(.L_x_1219) ;  /* 0x00000000009c8947 */ /* 0x000fec0003800000 */
[----:B------:R-:W-:Y:S01]  /*18c0*/  R2UR UR5, R164 ;  /* 0x00000000a40572ca */ /* 0x000fe200000e0000 */
[----:B------:R-:W-:-:S12]  /*18d0*/  ULDC UR4, c[0x0][0x9f0] ;  /* 0x00027c0000047ab9 */ /* 0x000fd80000000800 */
[----:B------:R-:W-:-:S04]  /*18e0*/  UISETP.NE.AND UP0, UPT, UR5, URZ, UPT ;  /* 0x0000003f0500728c */ /* 0x000fc8000bf05270 */
[----:B------:R-:W-:-:S03]  /*18f0*/  USEL UR10, UR5, UR4, UP0 ;  /* 0x00000004050a7287 */ /* 0x000fc60008000000 */
[----:B------:R-:W-:-:S03]  /*1900*/  UMOV UR4, URZ ;  /* 0x0000003f00047c82 */ /* 0x000fc60008000000 */
[----:B------:R-:W-:-:S05]  /*1910*/  IMAD.U32 R4, RZ, RZ, UR10 ;  /* 0x0000000aff047e24 */ /* 0x000fca000f8e00ff */
[----:B------:R-:W-:-:S04]  /*1920*/  IABS R0, R4 ;  /* 0x0000000400007213 */ /* 0x000fc80000000000 */
[----:B------:R-:W-:Y:S02]  /*1930*/  R2UR UR11, R0 ;  /* 0x00000000000b72ca */ /* 0x000fe400000e0000 */
[----:B------:R-:W-:Y:S02]  /*1940*/  IADD3 R0, R4, -0x1, R75 ;  /* 0xffffffff04007810 */ /* 0x000fe40007ffe04b */
[----:B------:R-:W-:Y:S02]  /*1950*/  IABS R4, R4 ;  /* 0x0000000400047213 */ /* 0x000fe40000000000 */
[----:B------:R-:W-:-:S03]  /*1960*/  R2UR UR6, R0 ;  /* 0x00000000000672ca */ /* 0x000fc600000e0000 */
[----:B------:R-:W-:-:S04]  /*1970*/  IMAD.MOV R4, RZ, RZ, -R4 ;  /* 0x000000ffff047224 */ /* 0x000fc800078e0a04 */
[----:B------:R-:W0:Y:S06]  /*1980*/  I2F.RP R2, UR11 ;  /* 0x0000000b00027d06 */ /* 0x000e2c0008209400 */
[----:B------:R-:W-:-:S06]  /*1990*/  UIADD3 UR6, -UR9, UR6, URZ ;  /* 0x0000000609067290 */ /* 0x000fcc000fffe13f */
[----:B------:R-:W-:Y:S01]  /*19a0*/  IMAD.U32 R0, RZ, RZ, UR6 ;  /* 0x00000006ff007e24 */ /* 0x000fe2000f8e00ff */
[----:B------:R-:W-:Y:S01]  /*19b0*/  ULOP3.LUT UR6, UR6, UR10, URZ, 0x3c, !UPT ;  /* 0x0000000a06067292 */ /* 0x000fe2000f8e3c3f */
[----:B0-----:R-:W0:Y:S03]  /*19c0*/  MUFU.RCP R2, R2 ;  /* 0x0000000200027308 */ /* 0x001e260000001000 */
[----:B------:R-:W-:-:S04]  /*19d0*/  IABS R0, R0 ;  /* 0x0000000000007213 */ /* 0x000fc80000000000 */
[----:B------:R-:W-:Y:S01]  /*19e0*/  R2UR UR8, R0 ;  /* 0x00000000000872ca */ /* 0x000fe200000e0000 */
[----:B------:R-:W-:Y:S02]  /*19f0*/  IMAD.MOV.U32 R0, RZ, RZ, R4 ;  /* 0x000000ffff007224 */ /* 0x000fe400078e0004 */
[----:B0-----:R-:W-:-:S06]  /*1a00*/  VIADD R3, R2, 0xffffffe ;  /* 0x0ffffffe02037836 */ /* 0x001fcc0000000000 */
        /* <DEDUP_REMOVED lines=18> */
.L_x_1219:
[----:B------:R-:W-:Y:S01]  /*1b30*/  R2UR UR5, R165 ;  /* 0x00000000a50572ca */ /* 0x000fe200000e0000 */
[----:B------:R-:W-:Y:S01]  /*1b40*/  IMAD.U32 R0, RZ, RZ, UR4 ;  /* 0x00000004ff007e24 */ /* 0x000fe2000f8e00ff */
[----:B------:R-:W-:Y:S01]  /*1b50*/  PLOP3.LUT P0, PT, PT, PT, PT, 0x80, 0x0 ;  /* 0x000000000000781c */ /* 0x000fe20003f0f070 */
[----:B------:R-:W-:Y:S01]  /*1b60*/  IMAD.MOV.U32 R94, RZ, RZ, RZ ;  /* 0x000000ffff5e7224 */ /* 0x000fe200078e00ff */
        /* <DEDUP_REMOVED lines=9> */
[----:B------:R-:W-:Y:S01]  /*1c00*/  UIMAD UR5, UR5, UR4, UR9 ;  /* 0x00000004050572a4 */ /* 0x000fe2000f8e0209 */
[----:B------:R-:W-:-:S02]  /*1c10*/  CS2R R68, SRZ ;  /* 0x0000000000447805 */ /* 0x000fc4000001ff00 */
[----:B------:R-:W-:Y:S02]  /*1c20*/  CS2R R66, SRZ ;  /* 0x0000000000427805 */ /* 0x000fe4000001ff00 */
[----:B------:R-:W-:Y:S02]  /*1c30*/  CS2R R64, SRZ ;  /* 0x0000000000407805 */ /* 0x000fe4000001ff00 */
[----:B------:R-:W-:Y:S02]  /*1c40*/  CS2R R62, SRZ ;  /* 0x00000000003e7805 */ /* 0x000fe4000001ff00 */
[----:B------:R-:W-:Y:S02]  /*1c50*/  CS2R R60, SRZ ;  /* 0x00000000003c7805 */ /* 0x000fe4000001ff00 */
[----:B------:R-:W-:Y:S01]  /*1c60*/  VIADDMNMX R75, R0, UR5, R75, PT ;  /* 0x00000005004b7c46 */ /* 0x000fe2000b80014b */
[----:B------:R-:W-:Y:S01]  /*1c70*/  IMAD.U32 R161, RZ, RZ, UR5 ;  /* 0x00000005ffa17e24 */ /* 0x000fe2000f8e00ff */
[----:B------:R-:W-:Y:S01]  /*1c80*/  CS2R R58, SRZ ;  /* 0x00000000003a7805 */ /* 0x000fe2000001ff00 */
[----:B------:R-:W-:Y:S01]  /*1c90*/  IMAD.MOV.U32 R0, RZ, RZ, RZ ;  /* 0x000000ffff007224 */ /* 0x000fe200078e00ff */
[----:B------:R-:W-:-:S02]  /*1ca0*/  ISETP.GT.AND P1, PT, R75, UR5, PT ;  /* 0x000000054b007c0c */ /* 0x000fc4000bf24270 */
        /* <DEDUP_REMOVED lines=49> */
.L_x_1221:
[----:B------:R-:W-:Y:S02]  /*1fc0*/  R2UR UR6, R184 ;  /* 0x00000000b80672ca */ /* 0x000fe400000e0000 */
[----:B------:R-:W-:-:S11]  /*1fd0*/  R2UR UR5, R204 ;  /* 0x00000000cc0572ca */ /* 0x000fd600000e0000 */
[----:B------:R-:W-:Y:S02]  /*1fe0*/  ULEA.HI UR4, UR6, UR6, URZ, 0x1 ;  /* 0x0000000606047291 */ /* 0x000fe4000f8f083f */
[----:B------:R-:W-:Y:S02]  /*1ff0*/  IMAD.U32 R2, RZ, RZ, UR5 ;  /* 0x00000005ff027e24 */ /* 0x000fe4000f8e00ff */
[----:B------:R-:W-:-:S03]  /*2000*/  ULOP3.LUT UR4, UR4, 0xfffffffe, URZ, 0xc0, !UPT ;  /* 0xfffffffe04047892 */ /* 0x000fc6000f8ec03f */
[----:B------:R-:W-:Y:S01]  /*2010*/  ISETP.NE.AND P0, PT, R2, 0x3, PT ;  /* 0x000000030200780c */ /* 0x000fe20003f05270 */
[----:B------:R-:W-:-:S06]  /*2020*/  UIADD3 UR4, UR6, -UR4, URZ ;  /* 0x8000000406047290 */ /* 0x000fcc000fffe03f */
[----:B------:R-:W-:-:S05]  /*2030*/  IMAD.U32 R0, RZ, RZ, UR4 ;  /* 0x00000004ff007e24 */ /* 0x000fca000f8e00ff */
[----:B------:R-:W-:-:S04]  /*2040*/  SHF.L.U32 R0, R0, 0x1f, RZ ;  /* 0x0000001f00007819 */ /* 0x000fc800000006ff */
[----:B------:R-:W0:Y:S02]  /*2050*/  SYNCS.PHASECHK.TRANS64.TRYWAIT P1, [UR60+0x2a800], R0 ;  /* 0x02a80000ff0075a7 */ /* 0x000e24000802017c */
[----:B0-----:R-:W-:Y:S05]  /*2060*/  @!P1 BRA `(.L_x_1222) ;  /* 0x0000014800f49947 */ /* 0x001fea0003800000 */
.L_x_1418:
[----:B------:R-:W-:Y:S05]  /*2070*/  @!P0 BRA `(.L_x_1223) ;  /* 0x0000000000048947 */ /* 0x000fea0003800000 */
[----:B------:R-:W-:Y:S01]  /*2080*/  BPT.TRAP 0x1 ;  /* 0x000000040000795c */ /* 0x000fe20000300000 */
.L_x_1223:
[----:B0-----:R-:W-:Y:S02]  /*2090*/  IMAD.U32 R3, RZ, RZ, UR39 ;  /* 0x00000027ff037e24 */ /* 0x001fe4000f8e00ff */
[----:B------:R-:W-:-:S03]  /*20a0*/  IMAD.U32 R0, RZ, RZ, UR38 ;  /* 0x00000026ff007e24 */ /* 0x000fc6000f8e00ff */
[----:B------:R-:W-:Y:S02]  /*20b0*/  LEA R3, R3, UR60, 0x3 ;  /* 0x0000003c03037c11 */ /* 0x000fe4000f8e18ff */
[----:B------:R-:W-:-:S04]  /*20c0*/  SHF.L.U32 R0, R0, 0x1f, RZ ;  /* 0x0000001f00007819 */ /* 0x000fc800000006ff */
[----:B------:R0:W1:Y:S01]  /*20d0*/  SYNCS.PHASECHK.TRANS64.TRYWAIT P1, [R3+URZ+0x2a830], R0 ;  /* 0x02a83000030075a7 */ /* 0x000062000802017f */
[----:B------:R-:W-:Y:S05]  /*20e0*/  @!P0 BRA `(.L_x_1224) ;  /* 0x0000000000048947 */ /* 0x000fea0003800000 */
[----:B------:R-:W-:Y:S01]  /*20f0*/  BPT.TRAP 0x1 ;  /* 0x000000040000795c */ /* 0x000fe20000300000 */
.L_x_1224:
[----:B-1----:R-:W-:Y:S05]  /*2100*/  @P1 BRA `(.L_x_1225) ;  /* 0x0000000000081947 */ /* 0x002fea0003800000 */
[----:B------:R-:W1:Y:S02]  /*2110*/  SYNCS.PHASECHK.TRANS64.TRYWAIT P1, [R3+URZ+0x2a830], R0 ;  /* 0x02a83000030075a7 */ /* 0x000e64000802017f */
[----:B-1----:R-:W-:Y:S05]  /*2120*/  @!P1 BRA `(.L_x_1226) ;  /* 0x0000014800dc9947 */ /* 0x002fea0003800000 */
.L_x_1225:
[----:B------:R-:W-:Y:S05]  /*2130*/  WARPSYNC.ALL ;  /* 0x0000000000007948 */ /* 0x000fea0003800000 */
[----:B------:R-:W-:Y:S01]  /*2140*/  UIADD3 UR4, UR60, 0x18400, URZ ;  /* 0x000184003c047890 */ /* 0x000fe2000fffe03f */
[----:B------:R-:W-:Y:S01]  /*2150*/  WARPGROUP.ARRIVE ;  /* 0x00000000000079c5 */ /* 0x000fe20000000000 */
[----:B------:R-:W-:Y:S01]  /*2160*/  UMOV UR9, 0x40000040 ;  /* 0x4000004000097882 */ /* 0x000fe20000000000 */
[----:B------:R-:W-:Y:S01]  /*2170*/  UMOV UR11, 0x40000040 ;  /* 0x40000040000b7882 */ /* 0x000fe20000000000 */
[----:B------:R-:W-:Y:S01]  /*2180*/  USHF.R.U32.HI UR4, URZ, 0x4, UR4 ;  /* 0x000000043f047899 */ /* 0x000fe20008011604 */
[----:B------:R-:W-:Y:S01]  /*2190*/  IMAD.U32 R5, RZ, RZ, UR9 ;  /* 0x00000009ff057e24 */ /* 0x000fe2000f8e00ff */
[----:B------:R-:W-:Y:S01]  /*21a0*/  UMOV UR57, 0x40000040 ;  /* 0x4000004000397882 */ /* 0x000fe20000000000 */
[----:B------:R-:W-:Y:S01]  /*21b0*/  UMOV UR59, 0x40000040 ;  /* 0x40000040003b7882 */ /* 0x000fe20000000000 */
[----:B------:R-:W-:Y:S01]  /*21c0*/  ULOP3.LUT UR4, UR4, 0x3fff, URZ, 0xc0, !UPT ;  /* 0x00003fff04047892 */ /* 0x000fe2000f8ec03f */
[----:B------:R-:W-:Y:S01]  /*21d0*/  UMOV UR53, 0x40000040 ;  /* 0x4000004000357882 */ /* 0x000fe20000000000 */
[----:B------:R-:W-:-:S02]  /*21e0*/  UMOV UR55, 0x40000040 ;  /* 0x4000004000377882 */ /* 0x000fc40000000000 */
[----:B------:R-:W-:Y:S02]  /*21f0*/  ULOP3.LUT UR5, UR4, 0x10000, URZ, 0xfc, !UPT ;  /* 0x0001000004057892 */ /* 0x000fe4000f8efc3f */
[----:B------:R-:W-:Y:S01]  /*2200*/  ULOP3.LUT UR4, UR40, 0x10000, URZ, 0xfc, !UPT ;  /* 0x0001000028047892 */ /* 0x000fe2000f8efc3f */
[----:B------:R-:W-:Y:S01]  /*2210*/  UMOV UR13, 0x40000040 ;  /* 0x40000040000d7882 */ /* 0x000fe20000000000 */
[----:B------:R-:W-:Y:S02]  /*2220*/  UMOV UR15, 0x40000040 ;  /* 0x40000040000f7882 */ /* 0x000fe40000000000 */
[----:B------:R-:W-:Y:S01]  /*2230*/  IMAD.U32 R9, RZ, RZ, UR5 ;  /* 0x00000005ff097e24 */ /* 0x000fe2000f8e00ff */
[----:B------:R-:W-:Y:S02]  /*2240*/  UIMAD UR5, UR39, 0x900, UR5 ;  /* 0x00000900270578a4 */ /* 0x000fe4000f8e0205 */
[----:B------:R-:W-:Y:S01]  /*2250*/  UMOV UR8, UR4 ;  /* 0x0000000400087c82 */ /* 0x000fe20008000000 */
[----:B------:R-:W-:Y:S01]  /*2260*/  UIADD3 UR56, UR4, 0x2, URZ ;  /* 0x0000000204387890 */ /* 0x000fe2000fffe03f */
[----:B------:R-:W-:Y:S01]  /*2270*/  IMAD.U32 R4, RZ, RZ, UR8 ;  /* 0x00000008ff047e24 */ /* 0x000fe2000f8e00ff */
[----:B------:R-:W-:-:S02]  /*2280*/  UIADD3 UR58, UR5, 0x2, URZ ;  /* 0x00000002053a7890 */ /* 0x000fc4000fffe03f */
[----:B------:R-:W-:Y:S01]  /*2290*/  UMOV UR10, UR5 ;  /* 0x00000005000a7c82 */ /* 0x000fe20008000000 */
[----:B------:R-:W-:Y:S01]  /*22a0*/  UIADD3 UR52, UR4, 0x4, URZ ;  /* 0x0000000404347890 */ /* 0x000fe2000fffe03f */
[----:B------:R-:W-:Y:S01]  /*22b0*/  HGMMA.64x96x16.F32 R24, gdesc[UR8], RZ, !UPT, gsb0 ;  /* 0x01600000081879f0 */ /* 0x000fe2000c0008ff */
[----:B------:R-:W-:Y:S02]  /*22c0*/  UIADD3 UR54, UR5, 0x4, URZ ;  /* 0x0000000405367890 */ /* 0x000fe4000fffe03f */
[----:B------:R-:W-:Y:S02]  /*22d0*/  UIADD3 UR8, UR4, 0x6, URZ ;  /* 0x0000000604087890 */ /* 0x000fe4000fffe03f */
[----:B------:R-:W-:Y:S01]  /*22e0*/  UIADD3 UR10, UR5, 0x6, URZ ;  /* 0x00000006050a7890 */ /* 0x000fe2000fffe03f */
[----:B------:R-:W-:Y:S01]  /*22f0*/  UMOV UR9, 0x40000040 ;  /* 0x4000004000097882 */ /* 0x000fe20000000000 */
[----:B------:R-:W-:Y:S01]  /*2300*/  UMOV UR11, 0x40000040 ;  /* 0x40000040000b7882 */ /* 0x000fe20000000000 */
[----:B------:R-:W-:-:S02]  /*2310*/  UIADD3 UR12, UR4, 0x400, URZ ;  /* 0x00000400040c7890 */ /* 0x000fc4000fffe03f */
        /* <DEDUP_REMOVED lines=65> */
.L_x_1227:
[----:B------:R-:W-:Y:S01]  /*2730*/  R2UR UR4, R19 ;  /* 0x00000000130472ca */ /* 0x000fe200000e0000 */
[----:B------:R-:W2:Y:S01]  /*2740*/  S2UR UR6, SR_CgaCtaId ;  /* 0x00000000000679c3 */ /* 0x000ea20000008800 */
[----:B------:R-:W-:Y:S01]  /*2750*/  R2UR UR5, R22 ;  /* 0x00000000160572ca */ /* 0x000fe200000e0000 */
[----:B------:R-:W-:Y:S01]  /*2760*/  UISETP.NE.AND UP0, UPT, UR61, URZ, UPT ;  /* 0x0000003f3d00728c */ /* 0x000fe2000bf05270 */
[----:B------:R-:W-:Y:S01]  /*2770*/  ULDC UR11, c[0x0][0x9dc] ;  /* 0x00027700000b7ab9 */ /* 0x000fe20000000800 */
[----:B------:R-:W-:-:S08]  /*2780*/  ULDC UR10, c[0x0][0x9e0] ;  /* 0x00027800000a7ab9 */ /* 0x000fd00000000800 */
[----:B------:R-:W-:Y:S01]  /*2790*/  UISETP.NE.AND UP1, UPT, UR4, URZ, UPT ;  /* 0x0000003f0400728c */ /* 0x000fe2000bf25270 */
[----:B------:R-:W-:Y:S01]  /*27a0*/  R2UR UR4, R3 ;  /* 0x00000000030472ca */ /* 0x000fe200000e0000 */
[----:B01----:R-:W-:Y:S02]  /*27b0*/  VIADD R0, R23, UR5 ;  /* 0x0000000517007c36 */ /* 0x003fe40008000000 */
[----:B------:R-:W-:Y:S02]  /*27c0*/  IMAD R3, R75, -0x60, R16 ;  /* 0xffffffa04b037824 */ /* 0x000fe400078e0210 */
[----:B------:R-:W-:Y:S02]  /*27d0*/  PLOP3.LUT P1, PT, PT, PT, UP1, 0x80, 0x0 ;  /* 0x000000000000781c */ /* 0x000fe40003f2f018 */
[----:B------:R-:W-:Y:S02]  /*27e0*/  PLOP3.LUT P2, PT, PT, PT, UP1, 0x80, 0x0 ;  /* 0x000000000000781c */ /* 0x000fe40003f4f018 */
[----:B------:R-:W-:Y:S01]  /*27f0*/  IADD3 R10, -R18, 0x60, R3 ;  /* 0x00000060120a7810 */ /* 0x000fe20007ffe103 */
[----:B------:R-:W-:-:S03]  /*2800*/  @UP1 ULDC UR5, c[0x0][0x44c] ;  /* 0x0001130000051ab9 */ /* 0x000fc60000000800 */
[----:B------:R-:W-:-:S04]  /*2810*/  UIADD3 UR4, UR4, 0x2a840, URZ ;  /* 0x0002a84004047890 */ /* 0x000fc8000fffe03f */
[----:B--2---:R-:W-:Y:S01]  /*2820*/  UPRMT UR4, UR6, 0x654, UR4 ;  /* 0x0000065406047896 */ /* 0x004fe20008000004 */
[----:B------:R-:W-:Y:S01]  /*2830*/  @P1 IMAD.HI.U32 R2, R0, UR5, RZ ;  /* 0x0000000500021c27 */ /* 0x000fe2000f8e00ff */
[----:B------:R-:W-:Y:S01]  /*2840*/  @UP1 ULDC UR5, c[0x0][0x450] ;  /* 0x0001140000051ab9 */ /* 0x000fe20000000800 */
[----:B------:R-:W-:-:S03]  /*2850*/  PLOP3.LUT P1, PT, PT, PT, UP0, 0x40, 0x0 ;  /* 0x000000000000781c */ /* 0x000fc60003f2e808 */
[----:B------:R-:W-:Y:S01]  /*2860*/  @P2 SHF.R.U32.HI R0, RZ, UR5, R2 ;  /* 0x00000005ff002c19 */ /* 0x000fe20008011602 */
[----:B------:R-:W-:Y:S02]  /*2870*/  IMAD.MOV.U32 R2, RZ, RZ, -0x60 ;  /* 0xffffffa0ff027424 */ /* 0x000fe400078e00ff */
[----:B------:R-:W-:Y:S01]  /*2880*/  SYNCS.ARRIVE.TRANS64.RED.A1T0 RZ, [UR4], RZ ;  /* 0x000000ffffff79a7 */ /* 0x000fe20008100404 */
[----:B------:R-:W-:Y:S01]  /*2890*/  ULOP3.LUT UR4, URZ, UR11, URZ, 0x33, !UPT ;  /* 0x0000000b3f047292 */ /* 0x000fe2000f8e333f */
[----:B------:R-:W0:Y:S01]  /*28a0*/  SHFL.IDX PT, R11, R0, RZ, 0x1c1f ;  /* 0x001c1fff000b7589 */ /* 0x000e2200000e0000 */
[----:B------:R-:W-:-:S04]  /*28b0*/  IMAD R7, R75, R2, 0x61 ;  /* 0x000000614b077424 */ /* 0x000fc800078e0202 */
[----:B------:R-:W-:Y:S01]  /*28c0*/  VIADD R73, R7, 0xffffffff ;  /* 0xffffffff07497836 */ /* 0x000fe20000000000 */
[----:B------:R-:W-:-:S03]  /*28d0*/  IADD3 R2, R16, R7, -R18 ;  /* 0x0000000710027210 */ /* 0x000fc60007ffe812 */
[----:B------:R-:W-:Y:S02]  /*28e0*/  IMAD.IADD R14, R73, 0x1, -R18 ;  /* 0x00000001490e7824 */ /* 0x000fe400078e0a12 */
[----:B------:R-:W-:-:S04]  /*28f0*/  IMAD.IADD R2, R2, 0x1, -R17 ;  /* 0x0000000102027824 */ /* 0x000fc800078e0a11 */
[C---:B------:R-:W-:Y:S02]  /*2900*/  VIADD R7, R2.reuse, UR10 ;  /* 0x0000000a02077c36 */ /* 0x040fe40008000000 */
[----:B------:R-:W-:-:S03]  /*2910*/  VIADD R12, R2, UR4 ;  /* 0x00000004020c7c36 */ /* 0x000fc60008000000 */
[----:B0-----:R-:W-:Y:S01]  /*2920*/  VIADDMNMX R2, R11, R7, R10, PT ;  /* 0x000000070b027246 */ /* 0x001fe2000380010a */
[----:B------:R-:W-:Y:S01]  /*2930*/  IMAD.IADD R6, R12, 0x1, R11 ;  /* 0x000000010c067824 */ /* 0x000fe200078e020b */
[----:B------:R-:W-:Y:S06]  /*2940*/  @P1 BRA `(.L_x_1228) ;  /* 0x00000000005c1947 */ /* 0x000fec0003800000 */
[----:B------:R-:W-:Y:S01]  /*2950*/  IADD3 R3, -R17, R16, R11 ;  /* 0x0000001011037210 */ /* 0x000fe20007ffe10b */
        /* <DEDUP_REMOVED lines=12> */
.L_x_1230:
[----:B------:R-:W-:Y:S02]  /*2a20*/  ULDC UR4, c[0x0][0x9e4] ;  /* 0x0002790000047ab9 */ /* 0x000fe40000000800 */
[----:B------:R-:W-:-:S05]  /*2a30*/  IMAD.U32 R11, RZ, RZ, UR4 ;  /* 0x00000004ff0b7e24 */ /* 0x000fca000f8e00ff */
[----:B------:R-:W-:-:S13]  /*2a40*/  ISETP.NE.AND P1, PT, R11, 0x1, PT ;  /* 0x000000010b00780c */ /* 0x000fda0003f25270 */
[----:B------:R-:W0:Y:S02]  /*2a50*/  @P1 LDC.64 R20, c[0x0][0x9e8] ;  /* 0x00027a00ff141b82 */ /* 0x000e240000000a00 */
[----:B0-----:R-:W-:-:S05]  /*2a60*/  @P1 IMAD.HI.U32 R8, R3, R20, RZ ;  /* 0x0000001403081227 */ /* 0x001fca00078e00ff */
[----:B------:R-:W-:-:S07]  /*2a70*/  @P1 SHF.R.U32.HI R3, RZ, R21, R8 ;  /* 0x00000015ff031219 */ /* 0x000fce0000011608 */
.L_x_1231:
[----:B------:R-:W-:Y:S05]  /*2a80*/  BSYNC B0 ;  /* 0x0000000000007941 */ /* 0x000fea0003800000 */
.L_x_1229:
[----:B------:R-:W-:-:S05]  /*2a90*/  IMAD R3, R3, R11, R14 ;  /* 0x0000000b03037224 */ /* 0x000fca00078e020e */
[----:B------:R-:W-:Y:S02]  /*2aa0*/  VIADDMNMX R2, R3, R11, R2, PT ;  /* 0x0000000b03027246 */ /* 0x000fe40003800102 */
[----:B------:R-:W-:-:S07]  /*2ab0*/  VIMNMX R6, R6, R3, !PT ;  /* 0x0000000306067248 */ /* 0x000fce0007fe0100 */
.L_x_1228:
[C---:B------:R-:W-:Y:S01]  /*2ac0*/  ISETP.GE.AND P2, PT, R73.reuse, 0x9, PT ;  /* 0x000000094900780c */ /* 0x040fe20003f46270 */
[----:B------:R-:W-:Y:S01]  /*2ad0*/  UISETP.NE.AND UP0, UPT, UR61, URZ, UPT ;  /* 0x0000003f3d00728c */ /* 0x000fe2000bf05270 */
        /* <DEDUP_REMOVED lines=8> */
[----:B------:R-:W-:Y:S02]  /*2b60*/  ISETP.GE.AND P6, PT, R73, 0xa, PT ;  /* 0x0000000a4900780c */ /* 0x000fe40003fc6270 */
[----:B------:R-:W-:Y:S02]  /*2b70*/  FSEL R103, R25, -INF , !P4 ;  /* 0xff80000019677808 */ /* 0x000fe40006000000 */
[----:B------:R-:W-:-:S02]  /*2b80*/  P2R R76, PR, RZ, 0x20 ;  /* 0x00000020ff4c7803 */ /* 0x000fc40000000000 */
[----:B------:R-:W-:Y:S02]  /*2b90*/  ISETP.LT.OR P3, PT, R2, 0x11, P3 ;  /* 0x000000110200780c */ /* 0x000fe40001f61670 */
[----:B------:R-:W-:Y:S02]  /*2ba0*/  ISETP.GT.AND P4, PT, R6, 0x9, !P6 ;  /* 0x000000090600780c */ /* 0x000fe40007784270 */
[----:B------:R-:W-:Y:S02]  /*2bb0*/  ISETP.GE.AND P5, PT, R73, 0x12, PT ;  /* 0x000000124900780c */ /* 0x000fe40003fa6270 */
[----:B------:R-:W-:Y:S02]  /*2bc0*/  FSEL R99, R32, -INF , !P3 ;  /* 0xff80000020637808 */ /* 0x000fe40005800000 */
[----:B------:R-:W-:Y:S02]  /*2bd0*/  ISETP.LT.OR P4, PT, R2, 0xa, P4 ;  /* 0x0000000a0200780c */ /* 0x000fe40002781670 */
[----:B------:R-:W-:-:S02]  /*2be0*/  ISETP.GT.AND P3, PT, R6, 0x11, !P5 ;  /* 0x000000110600780c */ /* 0x000fc40006f64270 */
[----:B------:R-:W-:Y:S02]  /*2bf0*/  FSEL R85, R29, -INF , !P4 ;  /* 0xff8000001d557808 */ /* 0x000fe40006000000 */
[----:B------:R-:W-:Y:S01]  /*2c00*/  ISETP.LT.OR P3, PT, R2, 0x12, P3 ;  /* 0x000000120200780c */ /* 0x000fe20001f61670 */
[----:B------:R-:W0:Y:S01]  /*2c10*/  SHFL.IDX PT, R29, R0, 0x1, 0x1c1f ;  /* 0x003c1f00001d7f89 */ /* 0x000e2200000e0000 */
        /* <DEDUP_REMOVED lines=72> */
[----:B------:R-:W-:Y:S02]  /*30a0*/  ISETP.GE.AND P3, PT, R73, 0x51, PT ;  /* 0x000000514900780c */ /* 0x000fe40003f66270 */
[----:B------:R-:W-:Y:S02]  /*30b0*/  P2R R72, PR, RZ, 0x40 ;  /* 0x00000040ff487803 */ /* 0x000fe40000000000 */
[----:B------:R-:W-:Y:S02]  /*30c0*/  ISETP.GT.AND P4, PT, R6, 0x50, !P3 ;  /* 0x000000500600780c */ /* 0x000fe40005f84270 */
[----:B0-----:R-:W-:-:S02]  /*30d0*/  VIADDMNMX R0, R29, R7, R10, PT ;  /* 0x000000071d007246 */ /* 0x001fc4000380010a */
        /* <DEDUP_REMOVED lines=17> */
[----:B------:R-:W-:-:S04]  /*31f0*/  ISETP.GT.AND P6, PT, R6, 0x59, !P6 ;  /* 0x000000590600780c */ /* 0x000fc800077c4270 */
[----:B------:R-:W-:Y:S01]  /*3200*/  ISETP.LT.OR P6, PT, R2, 0x5a, P6 ;  /* 0x0000005a0200780c */ /* 0x000fe200037c1670 */
[----:B------:R-:W-:-:S03]  /*3210*/  IMAD.IADD R2, R12, 0x1, R29 ;  /* 0x000000010c027824 */ /* 0x000fc600078e021d */
[----:B------:R-:W-:Y:S02]  /*3220*/  FSEL R69, R69, -INF , !P6 ;  /* 0xff80000045457808 */ /* 0x000fe40007000000 */
[----:B------:R-:W-:-:S13]  /*3230*/  PLOP3.LUT P6, PT, PT, PT, UP0, 0x40, 0x0 ;  /* 0x000000000000781c */ /* 0x000fda0003fce808 */
[----:B------:R-:W-:Y:S05]  /*3240*/  @P6 BRA `(.L_x_1232) ;  /* 0x00000000005c6947 */ /* 0x000fea0003800000 */
        /* <DEDUP_REMOVED lines=13> */
.L_x_1234:
[----:B------:R-:W-:Y:S02]  /*3320*/  ULDC UR4, c[0x0][0x9e4] ;  /* 0x0002790000047ab9 */ /* 0x000fe40000000800 */
[----:B------:R-:W-:-:S05]  /*3330*/  IMAD.U32 R8, RZ, RZ, UR4 ;  /* 0x00000004ff087e24 */ /* 0x000fca000f8e00ff */
[----:B------:R-:W-:-:S13]  /*3340*/  ISETP.NE.AND P6, PT, R8, 0x1, PT ;  /* 0x000000010800780c */ /* 0x000fda0003fc5270 */
[----:B------:R-:W0:Y:S02]  /*3350*/  @P6 LDC.64 R6, c[0x0][0x9e8] ;  /* 0x00027a00ff066b82 */ /* 0x000e240000000a00 */
[----:B0-----:R-:W-:-:S05]  /*3360*/  @P6 IMAD.HI.U32 R6, R29, R6, RZ ;  /* 0x000000061d066227 */ /* 0x001fca00078e00ff */
[----:B------:R-:W-:-:S07]  /*3370*/  @P6 SHF.R.U32.HI R29, RZ, R7, R6 ;  /* 0x00000007ff1d6219 */ /* 0x000fce0000011606 */
.L_x_1235:
[----:B------:R-:W-:Y:S05]  /*3380*/  BSYNC B0 ;  /* 0x0000000000007941 */ /* 0x000fea0003800000 */
.L_x_1233:
[----:B------:R-:W-:-:S05]  /*3390*/  IMAD R29, R29, R8, R14 ;  /* 0x000000081d1d7224 */ /* 0x000fca00078e020e */
[----:B------:R-:W-:Y:S02]  /*33a0*/  VIADDMNMX R0, R29, R8, R0, PT ;  /* 0x000000081d007246 */ /* 0x000fe40003800100 */
[----:B------:R-:W-:-:S07]  /*33b0*/  VIMNMX R2, R2, R29, !PT ;  /* 0x0000001d02027248 */ /* 0x000fce0007fe0100 */
.L_x_1232:
[C---:B------:R-:W-:Y:S01]  /*33c0*/  ISETP.GT.AND P1, PT, R2.reuse, 0x1, !P1 ;  /* 0x000000010200780c */ /* 0x040fe20004f24270 */
[----:B------:R-:W-:Y:S01]  /*33d0*/  UISETP.NE.AND UP0, UPT, UR61, URZ, UPT ;  /* 0x0000003f3d00728c */ /* 0x000fe2000bf05270 */
        /* <DEDUP_REMOVED lines=18> */
[----:B------:R-:W-:Y:S02]  /*3500*/  ISETP.GT.AND P1, PT, R2, 0x11, !P2 ;  /* 0x000000110200780c */ /* 0x000fe40005724270 */
[----:B------:R-:W-:Y:S02]  /*3510*/  ISETP.NE.AND P2, PT, R37, RZ, PT ;  /* 0x000000ff2500720c */ /* 0x000fe40003f45270 */
[----:B------:R-:W-:Y:S02]  /*3520*/  ISETP.LT.OR P1, PT, R0, 0x12, P1 ;  /* 0x000000120000780c */ /* 0x000fe40000f21670 */
[----:B------:R-:W-:Y:S02]  /*3530*/  FMNMX.FTZ R6, R99, R6, !PT ;  /* 0x0000000663067209 */ /* 0x000fe40007810000 */
[----:B------:R-:W-:-:S02]  /*3540*/  FSEL R35, R35, -INF , !P1 ;  /* 0xff80000023237808 */ /* 0x000fc40004800000 */
[----:B------:R-:W-:Y:S02]  /*3550*/  ISETP.GT.AND P1, PT, R2, 0x18, !P6 ;  /* 0x000000180200780c */ /* 0x000fe40007724270 */
[----:B------:R-:W-:Y:S02]  /*3560*/  FMNMX.FTZ R6, R87, R6, !PT ;  /* 0x0000000657067209 */ /* 0x000fe40007810000 */
[----:B------:R-:W-:Y:S02]  /*3570*/  ISETP.LT.OR P1, PT, R0, 0x19, P1 ;  /* 0x000000190000780c */ /* 0x000fe40000f21670 */
[----:B------:R-:W-:Y:S02]  /*3580*/  FMNMX.FTZ R6, R97, R6, !PT ;  /* 0x0000000661067209 */ /* 0x000fe40007810000 */
[----:B------:R-:W-:Y:S02]  /*3590*/  FSEL R37, R38, -INF , !P1 ;  /* 0xff80000026257808 */ /* 0x000fe40004800000 */
[----:B------:R-:W-:-:S02]  /*35a0*/  ISETP.NE.AND P1, PT, R36, RZ, PT ;  /* 0x000000ff2400720c */ /* 0x000fc40003f25270 */
[----:B------:R-:W-:Y:S02]  /*35b0*/  FMNMX.FTZ R6, R89, R6, !PT ;  /* 0x0000000659067209 */ /* 0x000fe40007810000 */
        /* <DEDUP_REMOVED lines=38> */
[----:B------:R-:W-:Y:S01]  /*3820*/  ISETP.NE.AND P6, PT, R20, RZ, PT ;  /* 0x000000ff1400720c */ /* 0x000fe20003fc5270 */
[----:B------:R-:W0:Y:S01]  /*3830*/  SHFL.BFLY PT, R7, R6, 0x2, 0x1f ;  /* 0x0c401f0006077f89 */ /* 0x000e2200000e0000 */
[----:B------:R-:W-:Y:S02]  /*3840*/  FSEL R77, R50, -INF , !P1 ;  /* 0xff800000324d7808 */ /* 0x000fe40004800000 */
[----:B------:R-:W-:-:S02]  /*3850*/  ISETP.NE.AND P1, PT, R48, RZ, PT ;  /* 0x000000ff3000720c */ /* 0x000fc40003f25270 */
[----:B------:R-:W-:Y:S02]  /*3860*/  R2UR UR4, R19 ;  /* 0x00000000130472ca */ /* 0x000fe400000e0000 */
[C---:B------:R-:W-:Y:S02]  /*3870*/  ISETP.GT.AND P1, PT, R2.reuse, 0x31, !P1 ;  /* 0x000000310200780c */ /* 0x040fe40004f24270 */
[----:B------:R-:W-:Y:S02]  /*3880*/  ISETP.GT.AND P3, PT, R2, 0x50, !P3 ;  /* 0x000000500200780c */ /* 0x000fe40005f64270 */
[----:B------:R-:W-:Y:S02]  /*3890*/  ISETP.LT.OR P1, PT, R0, 0x32, P1 ;  /* 0x000000320000780c */ /* 0x000fe40000f21670 */
[----:B------:R-:W-:Y:S02]  /*38a0*/  ISETP.GT.AND P4, PT, R2, 0x51, !P4 ;  /* 0x000000510200780c */ /* 0x000fe40006784270 */
[----:B------:R-:W-:-:S02]  /*38b0*/  FSEL R51, R51, -INF , !P1 ;  /* 0xff80000033337808 */ /* 0x000fc40004800000 */
[----:B------:R-:W-:Y:S01]  /*38c0*/  ISETP.NE.AND P1, PT, R80, RZ, PT ;  /* 0x000000ff5000720c */ /* 0x000fe20003f25270 */
[----:B------:R-:W-:Y:S01]  /*38d0*/  UISETP.NE.AND UP1, UPT, UR4, URZ, UPT ;  /* 0x0000003f0400728c */ /* 0x000fe2000bf25270 */
[----:B------:R-:W-:Y:S02]  /*38e0*/  ISETP.LT.OR P3, PT, R0, 0x51, P3 ;  /* 0x000000510000780c */ /* 0x000fe40001f61670 */
[C---:B------:R-:W-:Y:S01]  /*38f0*/  ISETP.GT.AND P1, PT, R2.reuse, 0x38, !P1 ;  /* 0x000000380200780c */ /* 0x040fe20004f24270 */
[----:B------:R-:W-:Y:S01]  /*3900*/  ULDC UR4, c[0x0][0x988] ;  /* 0x0002620000047ab9 */ /* 0x000fe20000000800 */
[----:B------:R-:W-:Y:S01]  /*3910*/  ISETP.GT.AND P5, PT, R2, 0x58, !P5 ;  /* 0x000000580200780c */ /* 0x000fe20006fa4270 */
[----:B------:R-:W-:Y:S01]  /*3920*/  IMAD.U32 R8, RZ, RZ, UR4 ;  /* 0x00000004ff087e24 */ /* 0x000fe2000f8e00ff */
[----:B------:R-:W-:Y:S02]  /*3930*/  ISETP.LT.OR P1, PT, R0, 0x39, P1 ;  /* 0x000000390000780c */ /* 0x000fe40000f21670 */
[----:B0-----:R-:W-:-:S02]  /*3940*/  FMNMX.FTZ R10, R6, R7, !PT ;  /* 0x00000007060a7209 */ /* 0x001fc40007810000 */
[----:B------:R-:W-:Y:S01]  /*3950*/  FSEL R79, R54, -INF , !P1 ;  /* 0xff800000364f7808 */ /* 0x000fe20004800000 */
[----:B------:R-:W-:Y:S01]  /*3960*/  @UP1 ULDC UR4, c[0x0][0x44c] ;  /* 0x0001130000041ab9 */ /* 0x000fe20000000800 */
[----:B------:R-:W-:Y:S01]  /*3970*/  ISETP.NE.AND P1, PT, R52, RZ, PT ;  /* 0x000000ff3400720c */ /* 0x000fe20003f25270 */
[----:B------:R-:W0:Y:S01]  /*3980*/  SHFL.BFLY PT, R7, R10, 0x1, 0x1f ;  /* 0x0c201f000a077f89 */ /* 0x000e2200000e0000 */
[----:B------:R-:W-:Y:S01]  /*3990*/  ISETP.LT.OR P4, PT, R0, 0x52, P4 ;  /* 0x000000520000780c */ /* 0x000fe20002781670 */
[----:B------:R-:W-:Y:S01]  /*39a0*/  @UP1 ULDC UR14, c[0x0][0x450] ;  /* 0x00011400000e1ab9 */ /* 0x000fe20000000800 */
[----:B------:R-:W-:Y:S02]  /*39b0*/  ISETP.GT.AND P1, PT, R2, 0x39, !P1 ;  /* 0x000000390200780c */ /* 0x000fe40004f24270 */
[C---:B------:R-:W-:Y:S02]  /*39c0*/  ISETP.LT.OR P5, PT, R0.reuse, 0x59, P5 ;  /* 0x000000590000780c */ /* 0x040fe40002fa1670 */
[----:B------:R-:W-:-:S02]  /*39d0*/  ISETP.LT.OR P1, PT, R0, 0x3a, P1 ;  /* 0x0000003a0000780c */ /* 0x000fc40000f21670 */
[----:B------:R-:W-:Y:S02]  /*39e0*/  FSEL R67, R67, -INF , !P4 ;  /* 0xff80000043437808 */ /* 0x000fe40006000000 */
[----:B------:R-:W-:Y:S02]  /*39f0*/  FSEL R55, R55, -INF , !P1 ;  /* 0xff80000037377808 */ /* 0x000fe40004800000 */
[----:B------:R-:W-:Y:S02]  /*3a00*/  ISETP.GT.AND P1, PT, R2, 0x40, !P2 ;  /* 0x000000400200780c */ /* 0x000fe40005724270 */
[----:B------:R-:W-:Y:S02]  /*3a10*/  ISETP.NE.AND P2, PT, R60, RZ, PT ;  /* 0x000000ff3c00720c */ /* 0x000fe40003f45270 */
[----:B------:R-:W-:Y:S02]  /*3a20*/  ISETP.LT.OR P1, PT, R0, 0x41, P1 ;  /* 0x000000410000780c */ /* 0x000fe40000f21670 */
[----:B------:R-:W-:-:S02]  /*3a30*/  ISETP.GT.AND P2, PT, R2, 0x49, !P2 ;  /* 0x000000490200780c */ /* 0x000fc40005744270 */
[----:B------:R-:W-:Y:S02]  /*3a40*/  FSEL R81, R58, -INF , !P1 ;  /* 0xff8000003a517808 */ /* 0x000fe40004800000 */
[----:B------:R-:W-:Y:S02]  /*3a50*/  ISETP.GT.AND P1, PT, R2, RZ, !P6 ;  /* 0x000000ff0200720c */ /* 0x000fe40007724270 */
[----:B0-----:R-:W-:Y:S02]  /*3a60*/  FMNMX.FTZ R7, R10, R7, !PT ;  /* 0x000000070a077209 */ /* 0x001fe40007810000 */
[----:B------:R-:W-:Y:S02]  /*3a70*/  ISETP.LT.OR P1, PT, R0, 0x1, P1 ;  /* 0x000000010000780c */ /* 0x000fe40000f21670 */
[----:B------:R-:W-:Y:S01]  /*3a80*/  ISETP.NE.AND P6, PT, R56, RZ, PT ;  /* 0x000000ff3800720c */ /* 0x000fe20003fc5270 */
[----:B------:R-:W-:Y:S01]  /*3a90*/  FMUL.FTZ R12, R7, R8 ;  /* 0x00000008070c7220 */ /* 0x000fe20000410000 */
[----:B------:R-:W-:-:S02]  /*3aa0*/  FSEL R26, R26, -INF , !P1 ;  /* 0xff8000001a1a7808 */ /* 0x000fc40004800000 */
[----:B------:R-:W-:Y:S02]  /*3ab0*/  FSETP.NEU.FTZ.AND P1, PT, R7, -INF , PT ;  /* 0xff8000000700780b */ /* 0x000fe40003f3d000 */
[----:B------:R-:W-:Y:S02]  /*3ac0*/  FMNMX.FTZ R6, R26, R27, !PT ;  /* 0x0000001b1a067209 */ /* 0x000fe40007810000 */
[----:B------:R-:W-:Y:S02]  /*3ad0*/  FSEL R12, R12, RZ, P1 ;  /* 0x000000ff0c0c7208 */ /* 0x000fe40000800000 */
[----:B------:R-:W-:Y:S02]  /*3ae0*/  FMNMX.FTZ R6, R29, R6, !PT ;  /* 0x000000061d067209 */ /* 0x000fe40007810000 */
[----:B------:R-:W-:Y:S01]  /*3af0*/  ISETP.GT.AND P1, PT, R2, 0x41, !P6 ;  /* 0x000000410200780c */ /* 0x000fe20007724270 */
[--C-:B------:R-:W-:Y:S01]  /*3b00*/  FFMA.FTZ R154, R97, R8, -R12.reuse ;  /* 0x00000008619a7223 */ /* 0x100fe2000001080c */
[----:B------:R-:W-:Y:S01]  /*3b10*/  FMNMX.FTZ R6, R31, R6, !PT ;  /* 0x000000061f067209 */ /* 0x000fe20007810000 */
[-CC-:B------:R-:W-:Y:S01]  /*3b20*/  FFMA.FTZ R148, R95, R8.reuse, -R12.reuse ;  /* 0x000000085f947223 */ /* 0x180fe2000001080c */
[----:B------:R-:W-:Y:S01]  /*3b30*/  ISETP.LT.OR P1, PT, R0, 0x42, P1 ;  /* 0x000000420000780c */ /* 0x000fe20000f21670 */
[--C-:B------:R-:W-:Y:S01]  /*3b40*/  FFMA.FTZ R156, R101, R8, -R12.reuse ;  /* 0x00000008659c7223 */ /* 0x100fe2000001080c */
[----:B------:R-:W-:Y:S01]  /*3b50*/  FMNMX.FTZ R6, R33, R6, !PT ;  /* 0x0000000621067209 */ /* 0x000fe20007810000 */
[-CC-:B------:R-:W-:Y:S01]  /*3b60*/  FFMA.FTZ R158, R105, R8.reuse, -R12.reuse ;  /* 0x00000008699e7223 */ /* 0x180fe2000001080c */
[----:B------:R-:W-:Y:S01]  /*3b70*/  FSEL R83, R59, -INF , !P1 ;  /* 0xff8000003b537808 */ /* 0x000fe20004800000 */
[--C-:B------:R-:W-:Y:S01]  /*3b80*/  FFMA.FTZ R59, R103, R8, -R12.reuse ;  /* 0x00000008673b7223 */ /* 0x100fe2000001080c */
[----:B------:R-:W-:Y:S01]  /*3b90*/  FMNMX.FTZ R6, R35, R6, !PT ;  /* 0x0000000623067209 */ /* 0x000fe20007810000 */
[----:B------:R-:W-:Y:S01]  /*3ba0*/  MUFU.EX2 R156, R156 ;  /* 0x0000009c009c7308 */ /* 0x000fe20000000800 */
[----:B------:R-:W-:Y:S01]  /*3bb0*/  ISETP.NE.AND P1, PT, R82, RZ, PT ;  /* 0x000000ff5200720c */ /* 0x000fe20003f25270 */
[--C-:B------:R-:W-:Y:S01]  /*3bc0*/  FFMA.FTZ R152, R99, R8, -R12.reuse ;  /* 0x0000000863987223 */ /* 0x100fe2000001080c */
[----:B------:R-:W-:Y:S01]  /*3bd0*/  FMNMX.FTZ R6, R37, R6, !PT ;  /* 0x0000000625067209 */ /* 0x000fe20007810000 */
[-CC-:B------:R-:W-:Y:S01]  /*3be0*/  FFMA.FTZ R85, R85, R8.reuse, -R12.reuse ;  /* 0x0000000855557223 */ /* 0x180fe2000001080c */
[----:B------:R-:W-:Y:S01]  /*3bf0*/  ISETP.GT.AND P1, PT, R2, 0x48, !P1 ;  /* 0x000000480200780c */ /* 0x000fe20004f24270 */
[--C-:B------:R-:W-:Y:S01]  /*3c00*/  FFMA.FTZ R87, R87, R8, -R12.reuse ;  /* 0x0000000857577223 */ /* 0x100fe2000001080c */
[----:B------:R-:W-:Y:S01]  /*3c10*/  FMNMX.FTZ R6, R39, R6, !PT ;  /* 0x0000000627067209 */ /* 0x000fe20007810000 */
[----:B------:R-:W-:Y:S01]  /*3c20*/  MUFU.EX2 R59, R59 ;  /* 0x0000003b003b7308 */ /* 0x000fe20000000800 */
[C---:B------:R-:W-:Y:S01]  /*3c30*/  ISETP.LT.OR P1, PT, R0.reuse, 0x49, P1 ;  /* 0x000000490000780c */ /* 0x040fe20000f21670 */
[--C-:B------:R-:W-:Y:S01]  /*3c40*/  FFMA.FTZ R89, R89, R8, -R12.reuse ;  /* 0x0000000859597223 */ /* 0x100fe2000001080c */
[----:B------:R-:W-:Y:S01]  /*3c50*/  FMNMX.FTZ R6, R41, R6, !PT ;  /* 0x0000000629067209 */ /* 0x000fe20007810000 */
[-CC-:B------:R-:W-:Y:S01]  /*3c60*/  FFMA.FTZ R91, R91, R8.reuse, -R12.reuse ;  /* 0x000000085b5b7223 */ /* 0x180fe2000001080c */
[----:B------:R-:W-:Y:S01]  /*3c70*/  ISETP.LT.OR P2, PT, R0, 0x4a, P2 ;  /* 0x0000004a0000780c */ /* 0x000fe20001741670 */
[--C-:B------:R-:W-:Y:S01]  /*3c80*/  FFMA.FTZ R3, R3, R8, -R12.reuse ;  /* 0x0000000803037223 */ /* 0x100fe2000001080c */
[----:B------:R-:W-:Y:S01]  /*3c90*/  FMNMX.FTZ R6, R43, R6, !PT ;  /* 0x000000062b067209 */ /* 0x000fe20007810000 */
[----:B------:R-:W-:Y:S01]  /*3ca0*/  MUFU.EX2 R158, R158 ;  /* 0x0000009e009e7308 */ /* 0x000fe20000000800 */
[----:B------:R-:W-:Y:S01]  /*3cb0*/  FSEL R97, R62, -INF , !P1 ;  /* 0xff8000003e617808 */ /* 0x000fe20004800000 */
        /* <DEDUP_REMOVED lines=11> */
[----:B------:R-:W-:Y:S01]  /*3d70*/  FSEL R95, R66, -INF , !P3 ;  /* 0xff800000425f7808 */ /* 0x000fe20005800000 */
[--C-:B------:R-:W-:Y:S01]  /*3d80*/  FFMA.FTZ R15, R15, R8, -R12.reuse ;  /* 0x000000080f0f7223 */ /* 0x100fe2000001080c */
[----:B------:R-:W-:Y:S01]  /*3d90*/  FMNMX.FTZ R6, R51, R6, !PT ;  /* 0x0000000633067209 */ /* 0x000fe20007810000 */
[----:B------:R-:W-:Y:S01]  /*3da0*/  MUFU.EX2 R152, R152 ;  /* 0x0000009800987308 */ /* 0x000fe20000000800 */
[----:B------:R-:W-:Y:S01]  /*3db0*/  ISETP.GT.AND P6, PT, R2, 0x59, !P6 ;  /* 0x000000590200780c */ /* 0x000fe200077c4270 */
        /* <DEDUP_REMOVED lines=15> */
[----:B------:R-:W-:Y:S01]  /*3eb0*/  FFMA.FTZ R12, R69, R8, -R12 ;  /* 0x00000008450c7223 */ /* 0x000fe2000001080c */
[----:B------:R-:W-:-:S02]  /*3ec0*/  R2UR UR6, R22 ;  /* 0x00000000160672ca */ /* 0x000fc400000e0000 */
[----:B------:R-:W-:Y:S02]  /*3ed0*/  FMNMX.FTZ R6, R97, R6, !PT ;  /* 0x0000000661067209 */ /* 0x000fe40007810000 */
[----:B------:R-:W-:Y:S02]  /*3ee0*/  R2UR UR7, R74 ;  /* 0x000000004a0772ca */ /* 0x000fe400000e0000 */
[----:B------:R-:W-:Y:S01]  /*3ef0*/  FMNMX.FTZ R6, R63, R6, !PT ;  /* 0x000000063f067209 */ /* 0x000fe20007810000 */
[----:B------:R-:W-:Y:S03]  /*3f00*/  MUFU.EX2 R154, R154 ;  /* 0x0000009a009a7308 */ /* 0x000fe60000000800 */
[----:B------:R-:W-:-:S03]  /*3f10*/  FMNMX.FTZ R6, R95, R6, !PT ;  /* 0x000000065f067209 */ /* 0x000fc60007810000 */
[----:B------:R-:W-:Y:S01]  /*3f20*/  UIMAD.WIDE.U32 UR4, UR6, UR4, URZ ;  /* 0x00000004060472a5 */ /* 0x000fe2000f8e003f */
[----:B------:R-:W-:Y:S01]  /*3f30*/  FMNMX.FTZ R6, R67, R6, !PT ;  /* 0x0000000643067209 */ /* 0x000fe20007810000 */
[----:B------:R-:W-:Y:S02]  /*3f40*/  MUFU.EX2 R89, R89 ;  /* 0x0000005900597308 */ /* 0x000fe40000000800 */
[----:B------:R-:W-:Y:S01]  /*3f50*/  @UP1 USHF.R.U32.HI UR6, URZ, UR14, UR5 ;  /* 0x0000000e3f061299 */ /* 0x000fe20008011605 */
[----:B------:R-:W-:-:S03]  /*3f60*/  FMNMX.FTZ R6, R93, R6, !PT ;  /* 0x000000065d067209 */ /* 0x000fc60007810000 */
[----:B------:R-:W-:Y:S01]  /*3f70*/  UIADD3 UR4, UR7, UR6, URZ ;  /* 0x0000000607047290 */ /* 0x000fe2000fffe03f */
[----:B------:R-:W-:Y:S01]  /*3f80*/  FMNMX.FTZ R6, R71, R6, !PT ;  /* 0x0000000647067209 */ /* 0x000fe20007810000 */
[----:B------:R-:W-:Y:S02]  /*3f90*/  MUFU.EX2 R148, R148 ;  /* 0x0000009400947308 */ /* 0x000fe40000000800 */
[----:B------:R-:W-:Y:S02]  /*3fa0*/  UIADD3 UR10, UR4, UR10, URZ ;  /* 0x0000000a040a7290 */ /* 0x000fe4000fffe03f */
[----:B------:R-:W0:Y:S04]  /*3fb0*/  SHFL.BFLY PT, R45, R6, 0x2, 0x1f ;  /* 0x0c401f00062d7f89 */ /* 0x000e2800000e0000 */
[----:B------:R-:W-:Y:S08]  /*3fc0*/  MUFU.EX2 R91, R91 ;  /* 0x0000005b005b7308 */ /* 0x000ff00000000800 */
[----:B------:R-:W1:Y:S08]  /*3fd0*/  MUFU.EX2 R0, R0 ;  /* 0x0000000000007308 */ /* 0x000e700000000800 */
[----:B------:R-:W-:Y:S01]  /*3fe0*/  MUFU.EX2 R3, R3 ;  /* 0x0000000300037308 */ /* 0x000fe20000000800 */
[----:B0-----:R-:W-:-:S07]  /*3ff0*/  FMNMX.FTZ R45, R6, R45, !PT ;  /* 0x0000002d062d7209 */ /* 0x001fce0007810000 */
[----:B------:R-:W-:Y:S01]  /*4000*/  MUFU.EX2 R144, R49 ;  /* 0x0000003100907308 */ /* 0x000fe20000000800 */
[----:B------:R-:W0:Y:S01]  /*4010*/  SHFL.BFLY PT, R10, R45, 0x1, 0x1f ;  /* 0x0c201f002d0a7f89 */ /* 0x000e2200000e0000 */
[----:B-1----:R-:W-:-:S06]  /*4020*/  F2FP.F16.F32.PACK_AB R150, R0, R91 ;  /* 0x0000005b0096723e */ /* 0x002fcc00000000ff */
[----:B------:R-:W-:Y:S08]  /*4030*/  MUFU.EX2 R11, R11 ;  /* 0x0000000b000b7308 */ /* 0x000ff00000000800 */
[----:B------:R-:W-:Y:S08]  /*4040*/  MUFU.EX2 R146, R53 ;  /* 0x0000003500927308 */ /* 0x000ff00000000800 */
[----:B------:R-:W-:Y:S01]  /*4050*/  MUFU.EX2 R13, R13 ;  /* 0x0000000d000d7308 */ /* 0x000fe20000000800 */
[----:B0-----:R-:W-:-:S04]  /*4060*/  FMNMX.FTZ R10, R45, R10, !PT ;  /* 0x0000000a2d0a7209 */ /* 0x001fc80007810000 */
        /* <DEDUP_REMOVED lines=9> */
[----:B------:R0:W-:Y:S01]  /*4100*/  MUFU.EX2 R14, R31 ;  /* 0x0000001f000e7308 */ /* 0x0001e20000000800 */
        /* <DEDUP_REMOVED lines=8> */
[----:B0-----:R-:W-:Y:S01]  /*4190*/  FADD.FTZ R31, R156, R59 ;  /* 0x0000003b9c1f7221 */ /* 0x001fe20000010000 */
[-CC-:B------:R-:W-:Y:S01]  /*41a0*/  FFMA.FTZ R47, R47, R8.reuse, -R2.reuse ;  /* 0x000000082f2f7223 */ /* 0x180fe20000010802 */
[-CC-:B------:R-:W-:Y:S01]  /*41b0*/  FFMA.FTZ R77, R77, R8.reuse, -R2.reuse ;  /* 0x000000084d4d7223 */ /* 0x180fe20000010802 */
[-CC-:B------:R-:W-:Y:S01]  /*41c0*/  FFMA.FTZ R51, R51, R8.reuse, -R2.reuse ;  /* 0x0000000833337223 */ /* 0x180fe20000010802 */
[----:B------:R-:W-:Y:S01]  /*41d0*/  FADD.FTZ R6, R158, R31 ;  /* 0x0000001f9e067221 */ /* 0x000fe20000010000 */
[-CC-:B------:R-:W-:Y:S01]  /*41e0*/  FFMA.FTZ R79, R79, R8.reuse, -R2.reuse ;  /* 0x000000084f4f7223 */ /* 0x180fe20000010802 */
[-C--:B------:R-:W-:Y:S01]  /*41f0*/  FFMA.FTZ R55, R55, R8.reuse, -R2 ;  /* 0x0000000837377223 */ /* 0x080fe20000010802 */
[----:B------:R-:W0:Y:S01]  /*4200*/  MUFU.EX2 R27, R27 ;  /* 0x0000001b001b7308 */ /* 0x000e220000000800 */
[----:B------:R-:W-:Y:S01]  /*4210*/  FADD.FTZ R31, R85, R6 ;  /* 0x00000006551f7221 */ /* 0x000fe20000010000 */
[-CC-:B------:R-:W-:Y:S01]  /*4220*/  FFMA.FTZ R81, R81, R8.reuse, -R2.reuse ;  /* 0x0000000851517223 */ /* 0x180fe20000010802 */
[-CC-:B------:R-:W-:Y:S01]  /*4230*/  FFMA.FTZ R83, R83, R8.reuse, -R2.reuse ;  /* 0x0000000853537223 */ /* 0x180fe20000010802 */
[-CC-:B------:R-:W-:Y:S01]  /*4240*/  FFMA.FTZ R97, R97, R8.reuse, -R2.reuse ;  /* 0x0000000861617223 */ /* 0x180fe20000010802 */
[----:B------:R-:W-:Y:S01]  /*4250*/  FADD.FTZ R6, R152, R31 ;  /* 0x0000001f98067221 */ /* 0x000fe20000010000 */
[-CC-:B------:R-:W-:Y:S01]  /*4260*/  FFMA.FTZ R63, R63, R8.reuse, -R2.reuse ;  /* 0x000000083f3f7223 */ /* 0x180fe20000010802 */
[-C--:B------:R-:W-:Y:S01]  /*4270*/  FFMA.FTZ R95, R95, R8.reuse, -R2 ;  /* 0x000000085f5f7223 */ /* 0x080fe20000010802 */
[----:B------:R-:W1:Y:S01]  /*4280*/  MUFU.EX2 R29, R29 ;  /* 0x0000001d001d7308 */ /* 0x000e620000000800 */
[----:B------:R-:W-:Y:S01]  /*4290*/  FADD.FTZ R31, R87, R6 ;  /* 0x00000006571f7221 */ /* 0x000fe20000010000 */
[-CC-:B------:R-:W-:Y:S01]  /*42a0*/  FFMA.FTZ R67, R67, R8.reuse, -R2.reuse ;  /* 0x0000000843437223 */ /* 0x180fe20000010802 */
[-CC-:B------:R-:W-:Y:S01]  /*42b0*/  FFMA.FTZ R93, R93, R8.reuse, -R2.reuse ;  /* 0x000000085d5d7223 */ /* 0x180fe20000010802 */
[----:B------:R-:W-:Y:S01]  /*42c0*/  FFMA.FTZ R71, R71, R8, -R2 ;  /* 0x0000000847477223 */ /* 0x000fe20000010802 */
[----:B------:R-:W-:Y:S01]  /*42d0*/  FADD.FTZ R6, R154, R31 ;  /* 0x0000001f9a067221 */ /* 0x000fe20000010000 */
[----:B------:R-:W-:-:S02]  /*42e0*/  F2FP.F16.F32.PACK_AB R156, R59, R156 ;  /* 0x0000009c3b9c723e */ /* 0x000fc400000000ff */
[----:B------:R-:W2:Y:S01]  /*42f0*/  MUFU.EX2 R33, R33 ;  /* 0x0000002100217308 */ /* 0x000ea20000000800 */
[----:B------:R-:W-:Y:S01]  /*4300*/  FADD.FTZ R31, R89, R6 ;  /* 0x00000006591f7221 */ /* 0x000fe20000010000 */
[----:B0-----:R-:W-:Y:S01]  /*4310*/  FADD.FTZ R6, R26, R27 ;  /* 0x0000001b1a067221 */ /* 0x001fe20000010000 */
[----:B------:R-:W-:Y:S02]  /*4320*/  F2FP.F16.F32.PACK_AB R158, R85, R158 ;  /* 0x0000009e559e723e */ /* 0x000fe400000000ff */
[----:B------:R-:W-:Y:S01]  /*4330*/  FADD.FTZ R34, R148, R31 ;  /* 0x0000001f94227221 */ /* 0x000fe20000010000 */
[----:B------:R-:W-:Y:S02]  /*4340*/  F2FP.F16.F32.PACK_AB R152, R87, R152 ;  /* 0x000000985798723e */ /* 0x000fe400000000ff */
[----:B------:R0:W3:Y:S01]  /*4350*/  MUFU.EX2 R20, R35 ;  /* 0x0000002300147308 */ /* 0x0000e20000000800 */
[----:B------:R-:W-:Y:S01]  /*4360*/  FADD.FTZ R34, R99, R34 ;  /* 0x0000002263227221 */ /* 0x000fe20000010000 */
[----:B-1----:R-:W-:Y:S01]  /*4370*/  FADD.FTZ R31, R29, R6 ;  /* 0x000000061d1f7221 */ /* 0x002fe20000010000 */
[----:B------:R-:W-:-:S02]  /*4380*/  F2FP.F16.F32.PACK_AB R159, R14, R29 ;  /* 0x0000001d0e9f723e */ /* 0x000fc400000000ff */
[----:B------:R-:W-:Y:S01]  /*4390*/  F2FP.F16.F32.PACK_AB R154, R89, R154 ;  /* 0x0000009a599a723e */ /* 0x000fe200000000ff */
[----:B------:R-:W-:Y:S01]  /*43a0*/  FADD.FTZ R6, R14, R31 ;  /* 0x0000001f0e067221 */ /* 0x000fe20000010000 */
[----:B------:R-:W-:Y:S01]  /*43b0*/  F2FP.F16.F32.PACK_AB R148, R99, R148 ;  /* 0x000000946394723e */ /* 0x000fe200000000ff */
[----:B------:R-:W1:Y:S01]  /*43c0*/  MUFU.EX2 R37, R37 ;  /* 0x0000002500257308 */ /* 0x000e620000000800 */
[----:B0-----:R-:W-:Y:S01]  /*43d0*/  FADD.FTZ R35, R91, R34 ;  /* 0x000000225b237221 */ /* 0x001fe20000010000 */
[----:B--2---:R-:W-:Y:S01]  /*43e0*/  FADD.FTZ R31, R33, R6 ;  /* 0x00000006211f7221 */ /* 0x004fe20000010000 */
[----:B------:R-:W-:Y:S02]  /*43f0*/  F2FP.F16.F32.PACK_AB R157, R27, R26 ;  /* 0x0000001a1b9d723e */ /* 0x000fe400000000ff */
[----:B------:R-:W-:-:S03]  /*4400*/  FADD.FTZ R36, R0, R35 ;  /* 0x0000002300247221 */ /* 0x000fc60000010000 */
[----:B------:R-:W0:Y:S01]  /*4410*/  MUFU.EX2 R24, R39 ;  /* 0x0000002700187308 */ /* 0x000e220000000800 */
[----:B------:R-:W-:Y:S01]  /*4420*/  FADD.FTZ R35, R3, R36 ;  /* 0x0000002403237221 */ /* 0x000fe20000010000 */
[C---:B---3--:R-:W-:Y:S01]  /*4430*/  FADD.FTZ R6, R20.reuse, R31 ;  /* 0x0000001f14067221 */ /* 0x048fe20000010000 */
[----:B------:R-:W-:Y:S02]  /*4440*/  F2FP.F16.F32.PACK_AB R153, R20, R33 ;  /* 0x000000211499723e */ /* 0x000fe400000000ff */
[C---:B------:R-:W-:Y:S01]  /*4450*/  FADD.FTZ R36, R144.reuse, R35 ;  /* 0x0000002390247221 */ /* 0x040fe20000010000 */
[----:B------:R-:W-:Y:S02]  /*4460*/  F2FP.F16.F32.PACK_AB R144, R144, R3 ;  /* 0x000000039090723e */ /* 0x000fe400000000ff */
[----:B------:R-:W2:Y:S01]  /*4470*/  MUFU.EX2 R41, R41 ;  /* 0x0000002900297308 */ /* 0x000ea20000000800 */
[----:B-1----:R-:W-:Y:S01]  /*4480*/  FADD.FTZ R31, R37, R6 ;  /* 0x00000006251f7221 */ /* 0x002fe20000010000 */
[----:B------:R-:W-:-:S04]  /*4490*/  FADD.FTZ R35, R11, R36 ;  /* 0x000000240b237221 */ /* 0x000fc80000010000 */
[C---:B------:R-:W-:Y:S01]  /*44a0*/  FADD.FTZ R38, R146.reuse, R35 ;  /* 0x0000002392267221 */ /* 0x040fe20000010000 */
[----:B------:R-:W-:Y:S01]  /*44b0*/  F2FP.F16.F32.PACK_AB R146, R146, R11 ;  /* 0x0000000b9292723e */ /* 0x000fe200000000ff */
[----:B------:R-:W1:Y:S01]  /*44c0*/  MUFU.EX2 R28, R43 ;  /* 0x0000002b001c7308 */ /* 0x000e620000000800 */
[C---:B0-----:R-:W-:Y:S01]  /*44d0*/  FADD.FTZ R6, R24.reuse, R31 ;  /* 0x0000001f18067221 */ /* 0x041fe20000010000 */
[----:B------:R-:W-:Y:S01]  /*44e0*/  FADD.FTZ R35, R13, R38 ;  /* 0x000000260d237221 */ /* 0x000fe20000010000 */
[----:B------:R-:W-:-:S05]  /*44f0*/  F2FP.F16.F32.PACK_AB R155, R24, R37 ;  /* 0x00000025189b723e */ /* 0x000fca00000000ff */
[----:B------:R-:W0:Y:S01]  /*4500*/  MUFU.EX2 R73, R73 ;  /* 0x0000004900497308 */ /* 0x000e220000000800 */
[----:B--2---:R-:W-:Y:S01]  /*4510*/  FADD.FTZ R31, R41, R6 ;  /* 0x00000006291f7221 */ /* 0x004fe20000010000 */
[C---:B------:R-:W-:Y:S01]  /*4520*/  FADD.FTZ R6, R140.reuse, R35 ;  /* 0x000000238c067221 */ /* 0x040fe20000010000 */
[----:B------:R-:W-:-:S05]  /*4530*/  F2FP.F16.F32.PACK_AB R140, R140, R13 ;  /* 0x0000000d8c8c723e */ /* 0x000fca00000000ff */
[----:B------:R-:W2:Y:S01]  /*4540*/  MUFU.EX2 R15, R15 ;  /* 0x0000000f000f7308 */ /* 0x000ea20000000800 */
[C---:B-1----:R-:W-:Y:S01]  /*4550*/  FADD.FTZ R2, R28.reuse, R31 ;  /* 0x0000001f1c027221 */ /* 0x042fe20000010000 */
[----:B------:R-:W-:-:S06]  /*4560*/  F2FP.F16.F32.PACK_AB R149, R28, R41 ;  /* 0x000000291c95723e */ /* 0x000fcc00000000ff */
[----:B------:R-:W1:Y:S01]  /*4570*/  MUFU.EX2 R30, R47 ;  /* 0x0000002f001e7308 */ /* 0x000e620000000800 */
[----:B0-----:R-:W-:-:S07]  /*4580*/  FADD.FTZ R31, R73, R2 ;  /* 0x00000002491f7221 */ /* 0x001fce0000010000 */
[----:B------:R-:W0:Y:S01]  /*4590*/  MUFU.EX2 R77, R77 ;  /* 0x0000004d004d7308 */ /* 0x000e220000000800 */
[----:B--2---:R-:W-:-:S07]  /*45a0*/  FADD.FTZ R35, R15, R6 ;  /* 0x000000060f237221 */ /* 0x004fce0000010000 */
[----:B------:R-:W2:Y:S01]  /*45b0*/  MUFU.EX2 R142, R61 ;  /* 0x0000003d008e7308 */ /* 0x000ea20000000800 */
[C---:B-1----:R-:W-:Y:S01]  /*45c0*/  FADD.FTZ R6, R30.reuse, R31 ;  /* 0x0000001f1e067221 */ /* 0x042fe20000010000 */
[----:B------:R-:W-:-:S06]  /*45d0*/  F2FP.F16.F32.PACK_AB R151, R30, R73 ;  /* 0x000000491e97723e */ /* 0x000fcc00000000ff */
[----:B------:R-:W1:Y:S01]  /*45e0*/  MUFU.EX2 R32, R51 ;  /* 0x0000003300207308 */ /* 0x000e620000000800 */
[----:B0-----:R-:W-:-:S07]  /*45f0*/  FADD.FTZ R3, R77, R6 ;  /* 0x000000064d037221 */ /* 0x001fce0000010000 */
[----:B------:R-:W0:Y:S01]  /*4600*/  MUFU.EX2 R21, R21 ;  /* 0x0000001500157308 */ /* 0x000e220000000800 */
[C---:B--2---:R-:W-:Y:S01]  /*4610*/  FADD.FTZ R38, R142.reuse, R35 ;  /* 0x000000238e267221 */ /* 0x044fe20000010000 */
[----:B------:R-:W-:-:S06]  /*4620*/  F2FP.F16.F32.PACK_AB R142, R142, R15 ;  /* 0x0000000f8e8e723e */ /* 0x000fcc00000000ff */
        /* <DEDUP_REMOVED lines=11> */
[C---:B0-----:R-:W-:Y:S01]  /*46e0*/  FADD.FTZ R38, R34.reuse, R3 ;  /* 0x0000000322267221 */ /* 0x041fe20000010000 */
[----:B------:R-:W-:-:S06]  /*46f0*/  F2FP.F16.F32.PACK_AB R147, R34, R79 ;  /* 0x0000004f2293723e */ /* 0x000fcc00000000ff */
[----:B------:R-:W0:Y:S01]  /*4700*/  MUFU.EX2 R12, R12 ;  /* 0x0000000c000c7308 */ /* 0x000e220000000800 */
[----:B--2---:R-:W-:-:S07]  /*4710*/  FADD.FTZ R11, R25, R6 ;  /* 0x00000006190b7221 */ /* 0x004fce0000010000 */
[----:B------:R-:W2:Y:S01]  /*4720*/  MUFU.EX2 R36, R83 ;  /* 0x0000005300247308 */ /* 0x000ea20000000800 */
[----:B-1----:R-:W-:-:S07]  /*4730*/  FADD.FTZ R3, R81, R38 ;  /* 0x0000002651037221 */ /* 0x002fce0000010000 */
[----:B------:R-:W1:Y:S01]  /*4740*/  MUFU.EX2 R97, R97 ;  /* 0x0000006100617308 */ /* 0x000e620000000800 */
[C---:B0-----:R-:W-:Y:S01]  /*4750*/  FADD.FTZ R6, R12.reuse, R11 ;  /* 0x0000000b0c067221 */ /* 0x041fe20000010000 */
[----:B------:R-:W-:-:S06]  /*4760*/  F2FP.F16.F32.PACK_AB R138, R12, R25 ;  /* 0x000000190c8a723e */ /* 0x000fcc00000000ff */
[----:B------:R-:W0:Y:S01]  /*4770*/  MUFU.EX2 R2, R63 ;  /* 0x0000003f00027308 */ /* 0x000e220000000800 */
[C---:B--2---:R-:W-:Y:S01]  /*4780*/  FADD.FTZ R12, R36.reuse, R3 ;  /* 0x00000003240c7221 */ /* 0x044fe20000010000 */
[----:B------:R-:W-:-:S06]  /*4790*/  F2FP.F16.F32.PACK_AB R141, R36, R81 ;  /* 0x00000051248d723e */ /* 0x000fcc00000000ff */
[----:B------:R-:W2:Y:S01]  /*47a0*/  MUFU.EX2 R95, R95 ;  /* 0x0000005f005f7308 */ /* 0x000ea20000000800 */
[----:B-1----:R-:W-:-:S07]  /*47b0*/  FADD.FTZ R3, R97, R12 ;  /* 0x0000000c61037221 */ /* 0x002fce0000010000 */
[----:B------:R-:W1:Y:S01]  /*47c0*/  MUFU.EX2 R0, R67 ;  /* 0x0000004300007308 */ /* 0x000e620000000800 */
[C---:B0-----:R-:W-:Y:S01]  /*47d0*/  FADD.FTZ R14, R2.reuse, R3 ;  /* 0x00000003020e7221 */ /* 0x041fe20000010000 */
[----:B------:R-:W-:-:S06]  /*47e0*/  F2FP.F16.F32.PACK_AB R143, R2, R97 ;  /* 0x00000061028f723e */ /* 0x000fcc00000000ff */
[----:B------:R-:W0:Y:S01]  /*47f0*/  MUFU.EX2 R93, R93 ;  /* 0x0000005d005d7308 */ /* 0x000e220000000800 */
[----:B--2---:R-:W-:-:S07]  /*4800*/  FADD.FTZ R3, R95, R14 ;  /* 0x0000000e5f037221 */ /* 0x004fce0000010000 */
[----:B------:R-:W2:Y:S01]  /*4810*/  MUFU.EX2 R12, R71 ;  /* 0x00000047000c7308 */ /* 0x000ea20000000800 */
[C---:B-1----:R-:W-:Y:S01]  /*4820*/  FADD.FTZ R14, R0.reuse, R3 ;  /* 0x00000003000e7221 */ /* 0x042fe20000010000 */
[----:B------:R-:W-:-:S03]  /*4830*/  F2FP.F16.F32.PACK_AB R137, R0, R95 ;  /* 0x0000005f0089723e */ /* 0x000fc600000000ff */
[----:B0-----:R-:W-:Y:S01]  /*4840*/  FADD.FTZ R3, R93, R14 ;  /* 0x0000000e5d037221 */ /* 0x001fe20000010000 */
[----:B------:R-:W-:-:S03]  /*4850*/  VIADD R14, R75, 0xfffffffe ;  /* 0xfffffffe4b0e7836 */ /* 0x000fc60000000000 */
[C---:B--2---:R-:W-:Y:S01]  /*4860*/  FADD.FTZ R3, R12.reuse, R3 ;  /* 0x000000030c037221 */ /* 0x044fe20000010000 */
[----:B------:R-:W-:Y:S01]  /*4870*/  F2FP.F16.F32.PACK_AB R139, R12, R93 ;  /* 0x0000005d0c8b723e */ /* 0x000fe200000000ff */
[----:B------:R-:W-:Y:S06]  /*4880*/  @P1 BRA `(.L_x_1236) ;  /* 0x00000000004c1947 */ /* 0x000fec0003800000 */
[----:B------:R-:W-:Y:S01]  /*4890*/  ISETP.LT.AND P1, PT, RZ, UR4, PT ;  /* 0x00000004ff007c0c */ /* 0x000fe2000bf21270 */
[----:B------:R-:W-:-:S12]  /*48a0*/  UIADD3 UR14, UR4, -0x1, URZ ;  /* 0xffffffff040e7890 */ /* 0x000fd8000fffe03f */
[----:B------:R-:W-:Y:S05]  /*48b0*/  @P1 BRA `(.L_x_1237) ;  /* 0x0000000000201947 */ /* 0x000fea0003800000 */
[----:B------:R-:W-:Y:S01]  /*48c0*/  ULDC UR15, c[0x0][0x9e4] ;  /* 0x00027900000f7ab9 */ /* 0x000fe20000000800 */
[----:B------:R-:W-:Y:S02]  /*48d0*/  UIADD3 UR14, -UR4, URZ, URZ ;  /* 0x0000003f040e7290 */ /* 0x000fe4000fffe13f */
[----:B------:R-:W-:-:S11]  /*48e0*/  UISETP.NE.AND UP0, UPT, UR15, 0x1, UPT ;  /* 0x000000010f00788c */ /* 0x000fd6000bf05270 */
[----:B------:R-:W-:Y:S02]  /*48f0*/  @UP0 ULDC.64 UR4, c[0x0][0x9e8] ;  /* 0x00027a0000040ab9 */ /* 0x000fe40000000a00 */
[----:B------:R-:W-:-:S04]  /*4900*/  UIMAD.WIDE.U32 UR6, UR14, UR4, URZ ;  /* 0x000000040e0672a5 */ /* 0x000fc8000f8e003f */
[----:B------:R-:W-:-:S04]  /*4910*/  @UP0 USHF.R.U32.HI UR14, URZ, UR5, UR7 ;  /* 0x000000053f0e0299 */ /* 0x000fc80008011607 */
[----:B------:R-:W-:Y:S01]  /*4920*/  ULOP3.LUT UR14, URZ, UR14, URZ, 0x33, !UPT ;  /* 0x0000000e3f0e7292 */ /* 0x000fe2000f8e333f */
[----:B------:R-:W-:Y:S11]  /*4930*/  BRA `(.L_x_1238) ;  /* 0x0000000000147947 */ /* 0x000ff60003800000 */
.L_x_1237:
[----:B------:R-:W-:Y:S02]  /*4940*/  ULDC UR15, c[0x0][0x9e4] ;  /* 0x00027900000f7ab9 */ /* 0x000fe40000000800 */
[----:B------:R-:W-:-:S11]  /*4950*/  UISETP.NE.AND UP0, UPT, UR15, 0x1, UPT ;  /* 0x000000010f00788c */ /* 0x000fd6000bf05270 */
[----:B------:R-:W-:Y:S02]  /*4960*/  @UP0 ULDC.64 UR4, c[0x0][0x9e8] ;  /* 0x00027a0000040ab9 */ /* 0x000fe40000000a00 */
[----:B------:R-:W-:-:S04]  /*4970*/  UIMAD.WIDE.U32 UR6, UR14, UR4, URZ ;  /* 0x000000040e0672a5 */ /* 0x000fc8000f8e003f */
[----:B------:R-:W-:-:S12]  /*4980*/  @UP0 USHF.R.U32.HI UR14, URZ, UR5, UR7 ;  /* 0x000000053f0e0299 */ /* 0x000fd80008011607 */
.L_x_1238:
[----:B------:R-:W-:-:S04]  /*4990*/  UIMAD UR14, UR14, UR15, UR15 ;  /* 0x0000000f0e0e72a4 */ /* 0x000fc8000f8e020f */
[----:B------:R-:W-:-:S04]  /*49a0*/  UISETP.LT.AND UP0, UPT, UR10, UR14, UPT ;  /* 0x0000000e0a00728c */ /* 0x000fc8000bf01270 */
[----:B------:R-:W-:-:S12]  /*49b0*/  USEL UR10, UR10, UR14, UP0 ;  /* 0x0000000e0a0a7287 */ /* 0x000fd80008000000 */
.L_x_1236:
[----:B------:R-:W-:Y:S01]  /*49c0*/  R2UR UR6, R161 ;  /* 0x00000000a10672ca */ /* 0x000fe200000e0000 */
[----:B------:R-:W-:Y:S01]  /*49d0*/  UIMAD.WIDE UR4, UR10, 0x2aaaaaab, URZ ;  /* 0x2aaaaaab0a0478a5 */ /* 0x000fe2000f8e023f */
[----:B------:R-:W-:Y:S01]  /*49e0*/  IMAD.MOV.U32 R2, RZ, RZ, 0x3f800000 ;  /* 0x3f800000ff027424 */ /* 0x000fe200078e00ff */
[----:B------:R-:W-:Y:S01]  /*49f0*/  CS2R R86, SRZ ;  /* 0x0000000000567805 */ /* 0x000fe2000001ff00 */
[----:B------:R-:W-:Y:S01]  /*4a00*/  IMAD.MOV.U32 R0, RZ, RZ, 0x3f800000 ;  /* 0x3f800000ff007424 */ /* 0x000fe200078e00ff */
[----:B------:R-:W-:Y:S01]  /*4a10*/  USHF.R.U32.HI UR4, URZ, 0x1f, UR5 ;  /* 0x0000001f3f047899 */ /* 0x000fe20008011605 */
[----:B------:R-:W-:Y:S02]  /*4a20*/  CS2R R84, SRZ ;  /* 0x0000000000547805 */ /* 0x000fe4000001ff00 */
[----:B------:R-:W-:Y:S02]  /*4a30*/  CS2R R82, SRZ ;  /* 0x0000000000527805 */ /* 0x000fe4000001ff00 */
[----:B------:R-:W-:Y:S01]  /*4a40*/  CS2R R80, SRZ ;  /* 0x0000000000507805 */ /* 0x000fe2000001ff00 */
[----:B------:R-:W-:Y:S01]  /*4a50*/  ULEA.HI.SX32 UR4, UR5, UR4, 0x1c ;  /* 0x0000000405047291 */ /* 0x000fe2000f8fe23f */
[----:B------:R-:W-:-:S02]  /*4a60*/  CS2R R78, SRZ ;  /* 0x00000000004e7805 */ /* 0x000fc4000001ff00 */
[----:B------:R-:W-:Y:S02]  /*4a70*/  CS2R R76, SRZ ;  /* 0x00000000004c7805 */ /* 0x000fe4000001ff00 */
[----:B------:R-:W-:Y:S01]  /*4a80*/  CS2R R74, SRZ ;  /* 0x00000000004a7805 */ /* 0x000fe2000001ff00 */
[----:B------:R-:W-:Y:S01]  /*4a90*/  UISETP.LT.AND UP0, UPT, UR6, UR4, UPT ;  /* 0x000000040600728c */ /* 0x000fe2000bf01270 */
[----:B------:R-:W-:Y:S02]  /*4aa0*/  CS2R R72, SRZ ;  /* 0x0000000000487805 */ /* 0x000fe4000001ff00 */
[----:B------:R-:W-:Y:S02]  /*4ab0*/  CS2R R70, SRZ ;  /* 0x0000000000467805 */ /* 0x000fe4000001ff00 */
[----:B------:R-:W-:Y:S01]  /*4ac0*/  CS2R R68, SRZ ;  /* 0x0000000000447805 */ /* 0x000fe2000001ff00 */
[----:B------:R-:W-:Y:S01]  /*4ad0*/  USEL UR50, UR6, UR4, !UP0 ;  /* 0x0000000406327287 */ /* 0x000fe2000c000000 */
[----:B------:R-:W-:-:S02]  /*4ae0*/  CS2R R66, SRZ ;  /* 0x0000000000427805 */ /* 0x000fc4000001ff00 */
[----:B------:R-:W-:Y:S02]  /*4af0*/  CS2R R64, SRZ ;  /* 0x0000000000407805 */ /* 0x000fe4000001ff00 */
[----:B------:R-:W-:Y:S02]  /*4b00*/  CS2R R62, SRZ ;  /* 0x00000000003e7805 */ /* 0x000fe4000001ff00 */
[----:B------:R-:W-:Y:S02]  /*4b10*/  CS2R R60, SRZ ;  /* 0x00000000003c7805 */ /* 0x000fe4000001ff00 */
[----:B------:R-:W-:Y:S02]  /*4b20*/  CS2R R58, SRZ ;  /* 0x00000000003a7805 */ /* 0x000fe4000001ff00 */
[----:B------:R-:W-:Y:S02]  /*4b30*/  ISETP.GE.AND P1, PT, R14, UR50, PT ;  /* 0x000000320e007c0c */ /* 0x000fe4000bf26270 */
        /* <DEDUP_REMOVED lines=16> */
[----:B------:R-:W-:Y:S01]  /*4c40*/  CS2R R24, SRZ ;  /* 0x0000000000187805 */ /* 0x000fe2000001ff00 */
[----:B------:R-:W-:Y:S06]  /*4c50*/  @!P1 BRA `(.L_x_1239) ;  /* 0x0000002c00989947 */ /* 0x000fec0003800000 */
[----:B------:R-:W-:Y:S01]  /*4c60*/  IMAD.MOV.U32 R13, RZ, RZ, R10 ;  /* 0x000000ffff0d7224 */ /* 0x000fe200078e000a */
[----:B------:R-:W-:Y:S01]  /*4c70*/  UMOV UR7, UR38 ;  /* 0x0000002600077c82 */ /* 0x000fe20008000000 */
[----:B------:R-:W-:Y:S01]  /*4c80*/  IMAD.MOV.U32 R12, RZ, RZ, R7 ;  /* 0x000000ffff0c7224 */ /* 0x000fe200078e0007 */
[----:B------:R-:W-:Y:S01]  /*4c90*/  UMOV UR4, UR39 ;  /* 0x0000002700047c82 */ /* 0x000fe20008000000 */
[----:B------:R-:W-:Y:S01]  /*4ca0*/  IMAD.MOV.U32 R2, RZ, RZ, 0x3f800000 ;  /* 0x3f800000ff027424 */ /* 0x000fe200078e00ff */
[----:B------:R-:W-:Y:S01]  /*4cb0*/  ULDC UR51, c[0x0][0x9e4] ;  /* 0x0002790000337ab9 */ /* 0x000fe20000000800 */
[----:B------:R-:W-:Y:S01]  /*4cc0*/  IMAD.MOV.U32 R87, RZ, RZ, RZ ;  /* 0x000000ffff577224 */ /* 0x000fe200078e00ff */
[----:B------:R-:W-:Y:S01]  /*4cd0*/  ULDC UR54, c[0x0][0x9dc] ;  /* 0x0002770000367ab9 */ /* 0x000fe20000000800 */
[----:B------:R-:W-:-:S05]  /*4ce0*/  ULDC UR55, c[0x0][0x9e0] ;  /* 0x0002780000377ab9 */ /* 0x000fca0000000800 */
.L_x_1258:
[----:B------:R-:W-:-:S04]  /*4cf0*/  UISETP.NE.AND UP0, UPT, UR4, 0x1, UPT ;  /* 0x000000010400788c */ /* 0x000fc8000bf05270 */
[----:B------:R-:W-:-:S04]  /*4d00*/  USEL UR38, URZ, 0x1, UP0 ;  /* 0x000000013f267887 */ /* 0x000fc80008000000 */
[----:B------:R-:W-:Y:S01]  /*4d10*/  ULOP3.LUT UR38, UR7, UR38, URZ, 0x3c, !UPT ;  /* 0x0000002607267292 */ /* 0x000fe2000f8e3c3f */
[----:B------:R-:W-:Y:S11]  /*4d20*/  @!P0 BRA `(.L_x_1240) ;  /* 0x0000000000048947 */ /* 0x000ff60003800000 */
[----:B------:R-:W-:Y:S01]  /*4d30*/  BPT.TRAP 0x1 ;  /* 0x000000040000795c */ /* 0x000fe20000300000 */
.L_x_1240:
[----:B------:R-:W-:Y:S01]  /*4d40*/  UIADD3 UR39, UR4, 0x1, URZ ;  /* 0x0000000104277890 */ /* 0x000fe2000fffe03f */
[----:B------:R-:W-:-:S03]  /*4d50*/  IMAD.U32 R7, RZ, RZ, UR38 ;  /* 0x00000026ff077e24 */ /* 0x000fc6000f8e00ff */
[----:B------:R-:W-:Y:S02]  /*4d60*/  UISETP.NE.AND UP0, UPT, UR39, 0x2, UPT ;  /* 0x000000022700788c */ /* 0x000fe4000bf05270 */
[----:B------:R-:W-:Y:S02]  /*4d70*/  SHF.L.U32 R7, R7, 0x1f, RZ ;  /* 0x0000001f07077819 */ /* 0x000fe400000006ff */
[----:B------:R-:W-:-:S04]  /*4d80*/  USEL UR39, UR39, URZ, UP0 ;  /* 0x0000003f27277287 */ /* 0x000fc80008000000 */
[----:B------:R-:W-:-:S09]  /*4d90*/  ULEA UR5, UR39, UR60, 0x3 ;  /* 0x0000003c27057291 */ /* 0x000fd2000f8e183f */
[----:B------:R0:W1:Y:S01]  /*4da0*/  SYNCS.PHASECHK.TRANS64.TRYWAIT P1, [UR5+0x2a830], R7 ;  /* 0x02a83007ff0075a7 */ /* 0x0000620008020145 */
[----:B------:R-:W-:Y:S05]  /*4db0*/  @!P0 BRA `(.L_x_1241) ;  /* 0x0000000000048947 */ /* 0x000fea0003800000 */
[----:B------:R-:W-:Y:S01]  /*4dc0*/  BPT.TRAP 0x1 ;  /* 0x000000040000795c */ /* 0x000fe20000300000 */
.L_x_1241:
[----:B-1----:R-:W-:Y:S05]  /*4dd0*/  @P1 BRA `(.L_x_1242) ;  /* 0x0000000000081947 */ /* 0x002fea0003800000 */
[----:B------:R-:W1:Y:S02]  /*4de0*/  SYNCS.PHASECHK.TRANS64.TRYWAIT P1, [UR5+0x2a830], R7 ;  /* 0x02a83007ff0075a7 */ /* 0x000e640008020145 */
[----:B-1----:R-:W-:Y:S05]  /*4df0*/  @!P1 BRA `(.L_x_1243) ;  /* 0x0000011c00bc9947 */ /* 0x002fea0003800000 */
.L_x_1242:
        /* <DEDUP_REMOVED lines=15> */
[-C--:B------:R-:W-:Y:S01]  /*4ef0*/  FMUL.FTZ R25, R25, R0.reuse ;  /* 0x0000000019197220 */ /* 0x080fe20000410000 */
[-C--:B------:R-:W-:Y:S01]  /*4f00*/  FMUL.FTZ R28, R28, R0.reuse ;  /* 0x000000001c1c7220 */ /* 0x080fe20000410000 */
[----:B------:R-:W-:Y:S01]  /*4f10*/  UIADD3 UR10, UR6, 0x6, URZ ;  /* 0x00000006060a7890 */ /* 0x000fe2000fffe03f */
[-C--:B------:R-:W-:Y:S01]  /*4f20*/  FMUL.FTZ R29, R29, R0.reuse ;  /* 0x000000001d1d7220 */ /* 0x080fe20000410000 */
[----:B------:R-:W-:Y:S01]  /*4f30*/  UIADD3 UR14, UR6, 0x300, URZ ;  /* 0x00000300060e7890 */ /* 0x000fe2000fffe03f */
[-C--:B------:R-:W-:Y:S01]  /*4f40*/  FMUL.FTZ R32, R32, R0.reuse ;  /* 0x0000000020207220 */ /* 0x080fe20000410000 */
[----:B------:R-:W-:Y:S01]  /*4f50*/  UMOV UR46, UR6 ;  /* 0x00000006002e7c82 */ /* 0x000fe20008000000 */
[----:B------:R-:W-:Y:S01]  /*4f60*/  UIADD3 UR18, UR6, 0x302, URZ ;  /* 0x0000030206127890 */ /* 0x000fe2000fffe03f */
[----:B------:R-:W-:Y:S01]  /*4f70*/  HGMMA.64x96x16.F32 R88, gdesc[UR44], RZ, !UPT, gsb0 ;  /* 0x016000002c5879f0 */ /* 0x000fe2000c0008ff */
[----:B------:R-:W-:Y:S01]  /*4f80*/  UIADD3 UR46, UR6, 0x2, URZ ;  /* 0x00000002062e7890 */ /* 0x000fe2000fffe03f */
[-C--:B------:R-:W-:Y:S01]  /*4f90*/  FMUL.FTZ R33, R33, R0.reuse ;  /* 0x0000000021217220 */ /* 0x080fe20000410000 */
[----:B------:R-:W-:Y:S01]  /*4fa0*/  UMOV UR44, UR56 ;  /* 0x00000038002c7c82 */ /* 0x000fe20008000000 */
[----:B------:R-:W-:Y:S01]  /*4fb0*/  UMOV UR45, UR57 ;  /* 0x00000039002d7c82 */ /* 0x000fe20008000000 */
[----:B------:R-:W-:Y:S01]  /*4fc0*/  UMOV UR47, 0x40000040 ;  /* 0x40000040002f7882 */ /* 0x000fe20000000000 */
        /* <DEDUP_REMOVED lines=107> */
.L_x_1244:
[----:B------:R-:W-:Y:S01]  /*5680*/  ULEA UR10, UR4, UR60, 0x3 ;  /* 0x0000003c040a7291 */ /* 0x000fe2000f8e183f */
[----:B------:R-:W-:-:S05]  /*5690*/  IMAD.U32 R0, RZ, RZ, UR7 ;  /* 0x00000007ff007e24 */ /* 0x000fca000f8e00ff */
[----:B------:R-:W-:-:S04]  /*56a0*/  SHF.L.U32 R0, R0, 0x1f, RZ ;  /* 0x0000001f00007819 */ /* 0x000fc800000006ff */
[----:B------:R2:W3:Y:S01]  /*56b0*/  SYNCS.PHASECHK.TRANS64.TRYWAIT P1, [UR10+0x2a850], R0 ;  /* 0x02a85000ff0075a7 */ /* 0x0004e2000802014a */
[----:B------:R-:W-:Y:S05]  /*56c0*/  @!P0 BRA `(.L_x_1245) ;  /* 0x0000000000048947 */ /* 0x000fea0003800000 */
[----:B------:R-:W-:Y:S01]  /*56d0*/  BPT.TRAP 0x1 ;  /* 0x000000040000795c */ /* 0x000fe20000300000 */
.L_x_1245:
[----:B---3--:R-:W-:Y:S05]  /*56e0*/  @P1 BRA `(.L_x_1246) ;  /* 0x0000000000081947 */ /* 0x008fea0003800000 */
[----:B------:R-:W3:Y:S02]  /*56f0*/  SYNCS.PHASECHK.TRANS64.TRYWAIT P1, [UR10+0x2a850], R0 ;  /* 0x02a85000ff0075a7 */ /* 0x000ee4000802014a */
[----:B---3--:R-:W-:Y:S05]  /*5700*/  @!P1 BRA `(.L_x_1247) ;  /* 0x0000011400909947 */ /* 0x008fea0003800000 */
.L_x_1246:
        /* <DEDUP_REMOVED lines=37> */
.L_x_1248:
[----:B------:R-:W-:Y:S01]  /*5960*/  R2UR UR6, R19 ;  /* 0x00000000130672ca */ /* 0x000fe200000e0000 */
[----:B------:R-:W-:Y:S01]  /*5970*/  UISETP.NE.AND UP0, UPT, UR61, URZ, UPT ;  /* 0x0000003f3d00728c */ /* 0x000fe2000bf05270 */
[----:B------:R-:W-:Y:S01]  /*5980*/  R2UR UR4, R22 ;  /* 0x00000000160472ca */ /* 0x000fe200000e0000 */
[----:B------:R-:W-:Y:S01]  /*5990*/  IMAD R155, R14, -0x60, RZ ;  /* 0xffffffa00e9b7824 */ /* 0x000fe200078e02ff */
[----:B------:R-:W-:Y:S01]  /*59a0*/  UIADD3 UR5, UR5, 0x2a840, URZ ;  /* 0x0002a84005057890 */ /* 0x000fe2000fffe03f */
[----:B------:R-:W-:-:S08]  /*59b0*/  UMOV UR11, UR54 ;  /* 0x00000036000b7c82 */ /* 0x000fd00008000000 */
[----:B------:R-:W-:Y:S01]  /*59c0*/  UISETP.NE.AND UP1, UPT, UR6, URZ, UPT ;  /* 0x0000003f0600728c */ /* 0x000fe2000bf25270 */
[----:B------:R-:W3:Y:S01]  /*59d0*/  S2UR UR6, SR_CgaCtaId ;  /* 0x00000000000679c3 */ /* 0x000ee20000008800 */
[----:B01----:R-:W-:-:S04]  /*59e0*/  VIADD R7, R23, UR4 ;  /* 0x0000000417077c36 */ /* 0x003fc80008000000 */
[----:B------:R-:W-:Y:S02]  /*59f0*/  PLOP3.LUT P1, PT, PT, PT, UP1, 0x80, 0x0 ;  /* 0x000000000000781c */ /* 0x000fe40003f2f018 */
[----:B------:R-:W-:-:S03]  /*5a00*/  PLOP3.LUT P2, PT, PT, PT, UP1, 0x80, 0x0 ;  /* 0x000000000000781c */ /* 0x000fc60003f4f018 */
[----:B------:R-:W-:-:S08]  /*5a10*/  @UP1 ULDC UR4, c[0x0][0x44c] ;  /* 0x0001130000041ab9 */ /* 0x000fd00000000800 */
[----:B--2---:R-:W-:Y:S01]  /*5a20*/  @P1 IMAD.HI.U32 R0, R7, UR4, RZ ;  /* 0x0000000407001c27 */ /* 0x004fe2000f8e00ff */
[----:B------:R-:W-:Y:S01]  /*5a30*/  @UP1 ULDC UR4, c[0x0][0x450] ;  /* 0x0001140000041ab9 */ /* 0x000fe20000000800 */
[----:B------:R-:W-:-:S03]  /*5a40*/  PLOP3.LUT P1, PT, PT, PT, UP0, 0x40, 0x0 ;  /* 0x000000000000781c */ /* 0x000fc60003f2e808 */
[----:B------:R-:W-:Y:S01]  /*5a50*/  @P2 SHF.R.U32.HI R7, RZ, UR4, R0 ;  /* 0x00000004ff072c19 */ /* 0x000fe20008011600 */
[----:B---3--:R-:W-:Y:S01]  /*5a60*/  UPRMT UR5, UR6, 0x654, UR5 ;  /* 0x0000065406057896 */ /* 0x008fe20008000005 */
[----:B------:R-:W-:Y:S01]  /*5a70*/  IADD3 R0, -R18, 0x1, R155 ;  /* 0x0000000112007810 */ /* 0x000fe20007ffe19b */
[----:B------:R-:W-:Y:S02]  /*5a80*/  ULOP3.LUT UR4, URZ, UR11, URZ, 0x33, !UPT ;  /* 0x0000000b3f047292 */ /* 0x000fe4000f8e333f */
[----:B------:R-:W0:Y:S01]  /*5a90*/  SHFL.IDX PT, R15, R7, RZ, 0x1c1f ;  /* 0x001c1fff070f7589 */ /* 0x000e2200000e0000 */
[----:B------:R-:W-:-:S04]  /*5aa0*/  IADD3 R0, -R17, R0, R16 ;  /* 0x0000000011007210 */ /* 0x000fc80007ffe110 */
[----:B------:R-:W-:Y:S01]  /*5ab0*/  SYNCS.ARRIVE.TRANS64.RED.A1T0 RZ, [UR5], RZ ;  /* 0x000000ffffff79a7 */ /* 0x000fe20008100405 */
[C---:B------:R-:W-:Y:S02]  /*5ac0*/  VIADD R2, R0.reuse, UR55 ;  /* 0x0000003700027c36 */ /* 0x040fe40008000000 */
[----:B------:R-:W-:Y:S02]  /*5ad0*/  VIADD R20, R0, UR4 ;  /* 0x0000000400147c36 */ /* 0x000fe40008000000 */
[----:B------:R-:W-:Y:S02]  /*5ae0*/  IMAD.IADD R0, R155, 0x1, -R18 ;  /* 0x000000019b007824 */ /* 0x000fe400078e0a12 */
[--C-:B0-----:R-:W-:Y:S02]  /*5af0*/  IMAD.IADD R136, R2, 0x1, R15.reuse ;  /* 0x0000000102887824 */ /* 0x101fe400078e020f */
[----:B------:R-:W-:Y:S01]  /*5b00*/  IMAD.IADD R8, R20, 0x1, R15 ;  /* 0x0000000114087824 */ /* 0x000fe200078e020f */
[----:B------:R-:W-:Y:S06]  /*5b10*/  @P1 BRA `(.L_x_1249) ;  /* 0x0000000000541947 */ /* 0x000fec0003800000 */
[----:B------:R-:W-:Y:S01]  /*5b20*/  IADD3 R15, -R17, R16, R15 ;  /* 0x00000010110f7210 */ /* 0x000fe20007ffe10f */
[----:B------:R-:W-:Y:S03]  /*5b30*/  BSSY B0, `(.L_x_1250) ;  /* 0x0000010000007945 */ /* 0x000fe60003800000 */
        /* <DEDUP_REMOVED lines=10> */
.L_x_1251:
[----:B------:R-:W-:-:S05]  /*5be0*/  IMAD.U32 R21, RZ, RZ, UR51 ;  /* 0x00000033ff157e24 */ /* 0x000fca000f8e00ff */
[----:B------:R-:W-:-:S13]  /*5bf0*/  ISETP.NE.AND P1, PT, R21, 0x1, PT ;  /* 0x000000011500780c */ /* 0x000fda0003f25270 */
[----:B------:R-:W0:Y:S02]  /*5c00*/  @P1 LDC.64 R10, c[0x0][0x9e8] ;  /* 0x00027a00ff0a1b82 */ /* 0x000e240000000a00 */
[----:B0-----:R-:W-:-:S05]  /*5c10*/  @P1 IMAD.HI.U32 R10, R15, R10, RZ ;  /* 0x0000000a0f0a1227 */ /* 0x001fca00078e00ff */
[----:B------:R-:W-:-:S07]  /*5c20*/  @P1 SHF.R.U32.HI R15, RZ, R11, R10 ;  /* 0x0000000bff0f1219 */ /* 0x000fce000001160a */
.L_x_1252:
[----:B------:R-:W-:Y:S05]  /*5c30*/  BSYNC B0 ;  /* 0x0000000000007941 */ /* 0x000fea0003800000 */
.L_x_1250:
[----:B------:R-:W-:-:S05]  /*5c40*/  IMAD R15, R15, R21, R0 ;  /* 0x000000150f0f7224 */ /* 0x000fca00078e0200 */
[----:B------:R-:W-:Y:S02]  /*5c50*/  VIADDMNMX R136, R15, R21, R136, PT ;  /* 0x000000150f887246 */ /* 0x000fe40003800188 */
[----:B------:R-:W-:-:S07]  /*5c60*/  VIMNMX R8, R8, R15, !PT ;  /* 0x0000000f08087248 */ /* 0x000fce0007fe0100 */
.L_x_1249:
[C---:B------:R-:W-:Y:S01]  /*5c70*/  ISETP.GE.AND P2, PT, R155.reuse, 0x9, PT ;  /* 0x000000099b00780c */ /* 0x040fe20003f46270 */
[----:B------:R-:W0:Y:S01]  /*5c80*/  SHFL.IDX PT, R7, R7, 0x1, 0x1c1f ;  /* 0x003c1f0007077f89 */ /* 0x000e2200000e0000 */
[C---:B------:R-:W-:Y:S01]  /*5c90*/  ISETP.GE.AND P1, PT, R155.reuse, 0x2, PT ;  /* 0x000000029b00780c */ /* 0x040fe20003f26270 */
[----:B------:R-:W-:Y:S01]  /*5ca0*/  UISETP.NE.AND UP0, UPT, UR61, URZ, UPT ;  /* 0x0000003f3d00728c */ /* 0x000fe2000bf05270 */
        /* <DEDUP_REMOVED lines=10> */
[----:B------:R-:W-:Y:S01]  /*5d50*/  ISETP.LT.OR P3, PT, R136, 0x11, P3 ;  /* 0x000000118800780c */ /* 0x000fe20001f61670 */
[--C-:B0-----:R-:W-:Y:S01]  /*5d60*/  IMAD.IADD R2, R2, 0x1, R7.reuse ;  /* 0x0000000102027824 */ /* 0x101fe200078e0207 */
[----:B------:R-:W-:Y:S01]  /*5d70*/  ISETP.GT.AND P4, PT, R8, 0x9, !P6 ;  /* 0x000000090800780c */ /* 0x000fe20007784270 */
[----:B------:R-:W-:Y:S01]  /*5d80*/  IMAD.IADD R20, R20, 0x1, R7 ;  /* 0x0000000114147824 */ /* 0x000fe200078e0207 */
[----:B------:R-:W-:Y:S02]  /*5d90*/  ISETP.GE.AND P5, PT, R155, 0x12, PT ;  /* 0x000000129b00780c */ /* 0x000fe40003fa6270 */
[----:B------:R-:W-:Y:S02]  /*5da0*/  FSEL R21, R96, -INF , !P3 ;  /* 0xff80000060157808 */ /* 0x000fe40005800000 */
[----:B------:R-:W-:Y:S02]  /*5db0*/  ISETP.LT.OR P4, PT, R136, 0xa, P4 ;  /* 0x0000000a8800780c */ /* 0x000fe40002781670 */
[----:B------:R-:W-:-:S02]  /*5dc0*/  ISETP.GT.AND P3, PT, R8, 0x11, !P5 ;  /* 0x000000110800780c */ /* 0x000fc40006f64270 */
[----:B------:R-:W-:Y:S02]  /*5dd0*/  FSEL R93, R93, -INF , !P4 ;  /* 0xff8000005d5d7808 */ /* 0x000fe40006000000 */
        /* <DEDUP_REMOVED lines=94> */
[----:B------:R-:W-:-:S04]  /*63c0*/  ISETP.LT.OR P6, PT, R136, 0x5a, P6 ;  /* 0x0000005a8800780c */ /* 0x000fc800037c1670 */
[----:B------:R-:W-:Y:S02]  /*63d0*/  FSEL R133, R133, -INF , !P6 ;  /* 0xff80000085857808 */ /* 0x000fe40007000000 */
[----:B------:R-:W-:-:S13]  /*63e0*/  PLOP3.LUT P6, PT, PT, PT, UP0, 0x40, 0x0 ;  /* 0x000000000000781c */ /* 0x000fda0003fce808 */
[----:B------:R-:W-:Y:S05]  /*63f0*/  @P6 BRA `(.L_x_1253) ;  /* 0x0000000000546947 */ /* 0x000fea0003800000 */
        /* <DEDUP_REMOVED lines=12> */
.L_x_1255:
[----:B------:R-:W-:-:S05]  /*64c0*/  IMAD.U32 R8, RZ, RZ, UR51 ;  /* 0x00000033ff087e24 */ /* 0x000fca000f8e00ff */
[----:B------:R-:W-:-:S13]  /*64d0*/  ISETP.NE.AND P6, PT, R8, 0x1, PT ;  /* 0x000000010800780c */ /* 0x000fda0003fc5270 */
[----:B------:R-:W0:Y:S02]  /*64e0*/  @P6 LDC.64 R10, c[0x0][0x9e8] ;  /* 0x00027a00ff0a6b82 */ /* 0x000e240000000a00 */
[----:B0-----:R-:W-:-:S05]  /*64f0*/  @P6 IMAD.HI.U32 R10, R7, R10, RZ ;  /* 0x0000000a070a6227 */ /* 0x001fca00078e00ff */
[----:B------:R-:W-:-:S07]  /*6500*/  @P6 SHF.R.U32.HI R7, RZ, R11, R10 ;  /* 0x0000000bff076219 */ /* 0x000fce000001160a */
.L_x_1256:
[----:B------:R-:W-:Y:S05]  /*6510*/  BSYNC B0 ;  /* 0x0000000000007941 */ /* 0x000fea0003800000 */
.L_x_1254:
[----:B------:R-:W-:-:S05]  /*6520*/  IMAD R7, R7, R8, R0 ;  /* 0x0000000807077224 */ /* 0x000fca00078e0200 */
[----:B------:R-:W-:Y:S02]  /*6530*/  VIADDMNMX R2, R7, R8, R2, PT ;  /* 0x0000000807027246 */ /* 0x000fe40003800102 */
[----:B------:R-:W-:-:S07]  /*6540*/  VIMNMX R20, R20, R7, !PT ;  /* 0x0000000714147248 */ /* 0x000fce0007fe0100 */
.L_x_1253:
[C---:B------:R-:W-:Y:S01]  /*6550*/  ISETP.GT.AND P1, PT, R20.reuse, 0x1, !P1 ;  /* 0x000000011400780c */ /* 0x040fe20004f24270 */
[----:B------:R-:W0:Y:S01]  /*6560*/  LDC R8, c[0x0][0x988] ;  /* 0x00026200ff087b82 */ /* 0x000e220000000800 */
        /* <DEDUP_REMOVED lines=64> */
[----:B------:R-:W-:-:S02]  /*6970*/  ISETP.NE.AND P2, PT, R154, RZ, PT ;  /* 0x000000ff9a00720c */ /* 0x000fc40003f45270 */
[----:B------:R-:W-:Y:S02]  /*6980*/  ISETP.GT.AND P1, PT, R20, 0x30, !P1 ;  /* 0x000000301400780c */ /* 0x000fe40004f24270 */
[----:B------:R-:W-:Y:S02]  /*6990*/  FMNMX.FTZ R0, R153, R0, !PT ;  /* 0x0000000099007209 */ /* 0x000fe40007810000 */
[----:B------:R-:W-:Y:S02]  /*69a0*/  ISETP.LT.OR P1, PT, R2, 0x31, P1 ;  /* 0x000000310200780c */ /* 0x000fe40000f21670 */
[----:B------:R-:W-:Y:S02]  /*69b0*/  FMNMX.FTZ R10, R133, R0, !PT ;  /* 0x00000000850a7209 */ /* 0x000fe40007810000 */
[----:B------:R-:W-:Y:S02]  /*69c0*/  FSEL R211, R114, -INF , !P1 ;  /* 0xff80000072d37808 */ /* 0x000fe40004800000 */
[----:B------:R-:W-:Y:S01]  /*69d0*/  ISETP.NE.AND P1, PT, R112, RZ, PT ;  /* 0x000000ff7000720c */ /* 0x000fe20003f25270 */
[----:B------:R-:W1:Y:S01]  /*69e0*/  SHFL.BFLY PT, R7, R10, 0x2, 0x1f ;  /* 0x0c401f000a077f89 */ /* 0x000e6200000e0000 */
[----:B------:R-:W-:-:S02]  /*69f0*/  ISETP.NE.AND P6, PT, R156, RZ, PT ;  /* 0x000000ff9c00720c */ /* 0x000fc40003fc5270 */
[C---:B------:R-:W-:Y:S02]  /*6a00*/  ISETP.GT.AND P1, PT, R20.reuse, 0x31, !P1 ;  /* 0x000000311400780c */ /* 0x040fe40004f24270 */
[----:B------:R-:W-:Y:S02]  /*6a10*/  ISETP.GT.AND P3, PT, R20, 0x50, !P3 ;  /* 0x000000501400780c */ /* 0x000fe40005f64270 */
[----:B------:R-:W-:Y:S02]  /*6a20*/  ISETP.LT.OR P1, PT, R2, 0x32, P1 ;  /* 0x000000320200780c */ /* 0x000fe40000f21670 */
[----:B------:R-:W-:Y:S02]  /*6a30*/  ISETP.GT.AND P4, PT, R20, 0x51, !P4 ;  /* 0x000000511400780c */ /* 0x000fe40006784270 */
[----:B------:R-:W-:Y:S02]  /*6a40*/  FSEL R115, R115, -INF , !P1 ;  /* 0xff80000073737808 */ /* 0x000fe40004800000 */
[----:B------:R-:W-:-:S02]  /*6a50*/  ISETP.NE.AND P1, PT, R146, RZ, PT ;  /* 0x000000ff9200720c */ /* 0x000fc40003f25270 */
[----:B------:R-:W-:Y:S02]  /*6a60*/  ISETP.LT.OR P3, PT, R2, 0x51, P3 ;  /* 0x000000510200780c */ /* 0x000fe40001f61670 */
[C---:B------:R-:W-:Y:S02]  /*6a70*/  ISETP.GT.AND P1, PT, R20.reuse, 0x38, !P1 ;  /* 0x000000381400780c */ /* 0x040fe40004f24270 */
[----:B------:R-:W-:Y:S02]  /*6a80*/  ISETP.GT.AND P5, PT, R20, 0x58, !P5 ;  /* 0x000000581400780c */ /* 0x000fe40006fa4270 */
[C---:B------:R-:W-:Y:S02]  /*6a90*/  ISETP.LT.OR P1, PT, R2.reuse, 0x39, P1 ;  /* 0x000000390200780c */ /* 0x040fe40000f21670 */
[----:B------:R-:W-:Y:S02]  /*6aa0*/  ISETP.LT.OR P4, PT, R2, 0x52, P4 ;  /* 0x000000520200780c */ /* 0x000fe40002781670 */
[----:B------:R-:W-:-:S02]  /*6ab0*/  FSEL R213, R118, -INF , !P1 ;  /* 0xff80000076d57808 */ /* 0x000fc40004800000 */
[----:B------:R-:W-:Y:S02]  /*6ac0*/  ISETP.NE.AND P1, PT, R116, RZ, PT ;  /* 0x000000ff7400720c */ /* 0x000fe40003f25270 */
[----:B-1----:R-:W-:Y:S02]  /*6ad0*/  FMNMX.FTZ R94, R10, R7, !PT ;  /* 0x000000070a5e7209 */ /* 0x002fe40007810000 */
[----:B------:R-:W-:Y:S02]  /*6ae0*/  ISETP.GT.AND P1, PT, R20, 0x39, !P1 ;  /* 0x000000391400780c */ /* 0x000fe40004f24270 */
[C---:B------:R-:W-:Y:S01]  /*6af0*/  ISETP.LT.OR P5, PT, R2.reuse, 0x59, P5 ;  /* 0x000000590200780c */ /* 0x040fe20002fa1670 */
[----:B------:R-:W1:Y:S01]  /*6b00*/  SHFL.BFLY PT, R7, R94, 0x1, 0x1f ;  /* 0x0c201f005e077f89 */ /* 0x000e6200000e0000 */
[----:B------:R-:W-:Y:S02]  /*6b10*/  ISETP.LT.OR P1, PT, R2, 0x3a, P1 ;  /* 0x0000003a0200780c */ /* 0x000fe40000f21670 */
[----:B------:R-:W-:-:S02]  /*6b20*/  FSEL R131, R131, -INF , !P4 ;  /* 0xff80000083837808 */ /* 0x000fc40006000000 */
[----:B------:R-:W-:Y:S02]  /*6b30*/  FSEL R119, R119, -INF , !P1 ;  /* 0xff80000077777808 */ /* 0x000fe40004800000 */
[----:B------:R-:W-:-:S04]  /*6b40*/  ISETP.NE.AND P1, PT, R148, RZ, PT ;  /* 0x000000ff9400720c */ /* 0x000fc80003f25270 */
        /* <DEDUP_REMOVED lines=8> */
[----:B------:R-:W-:Y:S01]  /*6bd0*/  ISETP.GT.AND P1, PT, R20, 0x48, !P6 ;  /* 0x000000481400780c */ /* 0x000fe20007724270 */
[----:B0-----:R-:W-:Y:S01]  /*6be0*/  FMUL.FTZ R0, R7, R8 ;  /* 0x0000000807007220 */ /* 0x001fe20000410000 */
[----:B------:R-:W-:Y:S02]  /*6bf0*/  ISETP.NE.AND P6, PT, R120, RZ, PT ;  /* 0x000000ff7800720c */ /* 0x000fe40003fc5270 */
[----:B------:R-:W-:Y:S02]  /*6c00*/  ISETP.LT.OR P1, PT, R2, 0x49, P1 ;  /* 0x000000490200780c */ /* 0x000fe40000f21670 */
[----:B------:R-:W-:Y:S02]  /*6c10*/  ISETP.GT.AND P2, PT, R20, 0x49, !P2 ;  /* 0x000000491400780c */ /* 0x000fe40005744270 */
[----:B------:R-:W-:Y:S02]  /*6c20*/  FSEL R217, R126, -INF , !P1 ;  /* 0xff8000007ed97808 */ /* 0x000fe40004800000 */
[----:B------:R-:W-:-:S02]  /*6c30*/  ISETP.GT.AND P1, PT, R20, RZ, !P6 ;  /* 0x000000ff1400720c */ /* 0x000fc40007724270 */
[C---:B------:R-:W-:Y:S02]  /*6c40*/  ISETP.LT.OR P2, PT, R2.reuse, 0x4a, P2 ;  /* 0x0000004a0200780c */ /* 0x040fe40001741670 */
[----:B------:R-:W-:Y:S02]  /*6c50*/  ISETP.LT.OR P1, PT, R2, 0x1, P1 ;  /* 0x000000010200780c */ /* 0x000fe40000f21670 */
[----:B------:R-:W-:Y:S02]  /*6c60*/  FSEL R127, R127, -INF , !P2 ;  /* 0xff8000007f7f7808 */ /* 0x000fe40005000000 */
[----:B------:R-:W-:Y:S02]  /*6c70*/  FSEL R90, R90, -INF , !P1 ;  /* 0xff8000005a5a7808 */ /* 0x000fe40004800000 */
[----:B------:R-:W-:Y:S02]  /*6c80*/  FSETP.NEU.FTZ.AND P1, PT, R7, -INF , PT ;  /* 0xff8000000700780b */ /* 0x000fe40003f3d000 */
[----:B------:R-:W-:-:S02]  /*6c90*/  FMNMX.FTZ R10, R90, R13, !PT ;  /* 0x0000000d5a0a7209 */ /* 0x000fc40007810000 */
[----:B------:R-:W-:Y:S02]  /*6ca0*/  FSEL R0, R0, RZ, P1 ;  /* 0x000000ff00007208 */ /* 0x000fe40000800000 */
[----:B------:R-:W-:Y:S02]  /*6cb0*/  FMNMX.FTZ R10, R91, R10, !PT ;  /* 0x0000000a5b0a7209 */ /* 0x000fe40007810000 */
[----:B------:R-:W-:Y:S01]  /*6cc0*/  ISETP.NE.AND P6, PT, R88, RZ, PT ;  /* 0x000000ff5800720c */ /* 0x000fe20003fc5270 */
[--C-:B------:R-:W-:Y:S01]  /*6cd0*/  FFMA.FTZ R152, R21, R8, -R0.reuse ;  /* 0x0000000815987223 */ /* 0x100fe20000010800 */
[----:B------:R-:W-:Y:S01]  /*6ce0*/  FMNMX.FTZ R10, R11, R10, !PT ;  /* 0x0000000a0b0a7209 */ /* 0x000fe20007810000 */
[-CC-:B------:R-:W-:Y:S01]  /*6cf0*/  FFMA.FTZ R21, R97, R8.reuse, -R0.reuse ;  /* 0x0000000861157223 */ /* 0x180fe20000010800 */
[----:B------:R-:W-:Y:S01]  /*6d00*/  FSEL R97, R130, -INF , !P3 ;  /* 0xff80000082617808 */ /* 0x000fe20005800000 */
[--C-:B------:R-:W-:Y:S01]  /*6d10*/  FFMA.FTZ R154, R137, R8, -R0.reuse ;  /* 0x00000008899a7223 */ /* 0x100fe20000010800 */
[----:B------:R-:W-:Y:S01]  /*6d20*/  FMNMX.FTZ R10, R95, R10, !PT ;  /* 0x0000000a5f0a7209 */ /* 0x000fe20007810000 */
[-CC-:B------:R-:W-:Y:S01]  /*6d30*/  FFMA.FTZ R148, R139, R8.reuse, -R0.reuse ;  /* 0x000000088b947223 */ /* 0x180fe20000010800 */
        /* <DEDUP_REMOVED lines=23> */
[-CC-:B------:R-:W-:Y:S01]  /*6eb0*/  FFMA.FTZ R219, R219, R8.reuse, -R0.reuse ;  /* 0x00000008dbdb7223 */ /* 0x180fe20000010800 */
[-CC-:B------:R-:W-:Y:S01]  /*6ec0*/  FFMA.FTZ R150, R141, R8.reuse, -R0.reuse ;  /* 0x000000088d967223 */ /* 0x180fe20000010800 */
[--C-:B------:R-:W-:Y:S01]  /*6ed0*/  FFMA.FTZ R144, R143, R8, -R0.reuse ;  /* 0x000000088f907223 */ /* 0x100fe20000010800 */
[----:B------:R-:W-:Y:S01]  /*6ee0*/  FMNMX.FTZ R10, R209, R10, !PT ;  /* 0x0000000ad10a7209 */ /* 0x000fe20007810000 */
[-CC-:B------:R-:W-:Y:S01]  /*6ef0*/  FFMA.FTZ R146, R145, R8.reuse, -R0.reuse ;  /* 0x0000000891927223 */ /* 0x180fe20000010800 */
[-CC-:B------:R-:W-:Y:S01]  /*6f00*/  FFMA.FTZ R140, R147, R8.reuse, -R0.reuse ;  /* 0x00000008938c7223 */ /* 0x180fe20000010800 */
[--C-:B------:R-:W-:Y:S01]  /*6f10*/  FFMA.FTZ R142, R149, R8, -R0.reuse ;  /* 0x00000008958e7223 */ /* 0x100fe20000010800 */
[----:B------:R-:W-:Y:S01]  /*6f20*/  FMNMX.FTZ R10, R111, R10, !PT ;  /* 0x0000000a6f0a7209 */ /* 0x000fe20007810000 */
[-CC-:B------:R-:W-:Y:S01]  /*6f30*/  FFMA.FTZ R136, R151, R8.reuse, -R0.reuse ;  /* 0x0000000897887223 */ /* 0x180fe20000010800 */
[-CC-:B------:R-:W-:Y:S01]  /*6f40*/  FFMA.FTZ R138, R153, R8.reuse, -R0.reuse ;  /* 0x00000008998a7223 */ /* 0x180fe20000010800 */
[----:B------:R-:W-:Y:S01]  /*6f50*/  FFMA.FTZ R125, R133, R8, -R0 ;  /* 0x00000008857d7223 */ /* 0x000fe20000010800 */
[----:B------:R-:W-:Y:S01]  /*6f60*/  FMNMX.FTZ R10, R211, R10, !PT ;  /* 0x0000000ad30a7209 */ /* 0x000fe20007810000 */
[----:B------:R-:W-:Y:S01]  /*6f70*/  FMUL.FTZ R0, R129, R8 ;  /* 0x0000000881007220 */ /* 0x000fe20000410000 */
[----:B------:R-:W-:Y:S02]  /*6f80*/  MUFU.EX2 R219, R219 ;  /* 0x000000db00db7308 */ /* 0x000fe40000000800 */
[----:B------:R-:W-:-:S04]  /*6f90*/  FMNMX.FTZ R10, R115, R10, !PT ;  /* 0x0000000a730a7209 */ /* 0x000fc80007810000 */
[----:B------:R-:W-:Y:S02]  /*6fa0*/  FMNMX.FTZ R10, R213, R10, !PT ;  /* 0x0000000ad50a7209 */ /* 0x000fe40007810000 */
[----:B------:R-:W0:Y:S02]  /*6fb0*/  MUFU.EX2 R0, R0 ;  /* 0x0000000000007308 */ /* 0x000e240000000800 */
[----:B------:R-:W-:-:S04]  /*6fc0*/  FMNMX.FTZ R10, R119, R10, !PT ;  /* 0x0000000a770a7209 */ /* 0x000fc80007810000 */
[----:B------:R-:W-:Y:S02]  /*6fd0*/  FMNMX.FTZ R10, R215, R10, !PT ;  /* 0x0000000ad70a7209 */ /* 0x000fe40007810000 */
[----:B------:R-:W1:Y:S02]  /*6fe0*/  MUFU.EX2 R156, R156 ;  /* 0x0000009c009c7308 */ /* 0x000e640000000800 */
[----:B------:R-:W-:-:S04]  /*6ff0*/  FMNMX.FTZ R10, R123, R10, !PT ;  /* 0x0000000a7b0a7209 */ /* 0x000fc80007810000 */
[----:B------:R-:W-:Y:S02]  /*7000*/  FMNMX.FTZ R10, R217, R10, !PT ;  /* 0x0000000ad90a7209 */ /* 0x000fe40007810000 */
[----:B------:R-:W2:Y:S02]  /*7010*/  MUFU.EX2 R158, R158 ;  /* 0x0000009e009e7308 */ /* 0x000ea40000000800 */
[----:B------:R-:W-:-:S04]  /*7020*/  FMNMX.FTZ R10, R127, R10, !PT ;  /* 0x0000000a7f0a7209 */ /* 0x000fc80007810000 */
[----:B------:R-:W-:Y:S02]  /*7030*/  FMNMX.FTZ R10, R97, R10, !PT ;  /* 0x0000000a610a7209 */ /* 0x000fe40007810000 */
[----:B------:R-:W3:Y:S02]  /*7040*/  MUFU.EX2 R89, R89 ;  /* 0x0000005900597308 */ /* 0x000ee40000000800 */
[----:B------:R-:W-:-:S04]  /*7050*/  FMNMX.FTZ R10, R131, R10, !PT ;  /* 0x0000000a830a7209 */ /* 0x000fc80007810000 */
[----:B------:R-:W-:Y:S02]  /*7060*/  FMNMX.FTZ R10, R137, R10, !PT ;  /* 0x0000000a890a7209 */ /* 0x000fe40007810000 */
[----:B------:R-:W4:Y:S02]  /*7070*/  MUFU.EX2 R152, R152 ;  /* 0x0000009800987308 */ /* 0x000f240000000800 */
[----:B------:R-:W-:-:S05]  /*7080*/  FMNMX.FTZ R10, R135, R10, !PT ;  /* 0x0000000a870a7209 */ /* 0x000fca0007810000 */
[----:B------:R-:W5:Y:S01]  /*7090*/  SHFL.BFLY PT, R139, R10, 0x2, 0x1f ;  /* 0x0c401f000a8b7f89 */ /* 0x000f6200000e0000 */
[----:B------:R-:W-:Y:S08]  /*70a0*/  MUFU.EX2 R21, R21 ;  /* 0x0000001500157308 */ /* 0x000ff00000000800 */
[----:B------:R-:W-:Y:S08]  /*70b0*/  MUFU.EX2 R154, R154 ;  /* 0x0000009a009a7308 */ /* 0x000ff00000000800 */
[----:B------:R-:W-:Y:S01]  /*70c0*/  MUFU.EX2 R15, R15 ;  /* 0x0000000f000f7308 */ /* 0x000fe20000000800 */
[----:B-----5:R-:W-:-:S07]  /*70d0*/  FMNMX.FTZ R139, R10, R139, !PT ;  /* 0x0000008b0a8b7209 */ /* 0x020fce0007810000 */
[----:B------:R-:W-:Y:S01]  /*70e0*/  MUFU.EX2 R148, R148 ;  /* 0x0000009400947308 */ /* 0x000fe20000000800 */
[----:B------:R-:W5:Y:S07]  /*70f0*/  SHFL.BFLY PT, R10, R139, 0x1, 0x1f ;  /* 0x0c201f008b0a7f89 */ /* 0x000f6e00000e0000 */
[----:B------:R-:W-:Y:S08]  /*7100*/  MUFU.EX2 R93, R93 ;  /* 0x0000005d005d7308 */ /* 0x000ff00000000800 */
[----:B------:R-:W-:Y:S08]  /*7110*/  MUFU.EX2 R150, R150 ;  /* 0x0000009600967308 */ /* 0x000ff00000000800 */
[----:B------:R-:W-:Y:S01]  /*7120*/  MUFU.EX2 R101, R101 ;  /* 0x0000006500657308 */ /* 0x000fe20000000800 */
[----:B-----5:R-:W-:-:S04]  /*7130*/  FMNMX.FTZ R10, R139, R10, !PT ;  /* 0x0000000a8b0a7209 */ /* 0x020fc80007810000 */
[C---:B------:R-:W-:Y:S01]  /*7140*/  FSETP.NEU.FTZ.AND P1, PT, R10.reuse, -INF , PT ;  /* 0xff8000000a00780b */ /* 0x040fe20003f3d000 */
[C---:B------:R-:W-:Y:S02]  /*7150*/  FMUL.FTZ R12, R10.reuse, R8 ;  /* 0x000000080a0c7220 */ /* 0x040fe40000410000 */
[----:B------:R-:W-:Y:S01]  /*7160*/  MUFU.EX2 R144, R144 ;  /* 0x0000009000907308 */ /* 0x000fe20000000800 */
[----:B------:R-:W-:Y:S02]  /*7170*/  FSEL R2, R10, RZ, P1 ;  /* 0x000000ff0a027208 */ /* 0x000fe40000800000 */
[----:B------:R-:W-:-:S03]  /*7180*/  FSEL R12, R12, RZ, P1 ;  /* 0x000000ff0c0c7208 */ /* 0x000fc60000800000 */
[----:B------:R-:W-:Y:S02]  /*7190*/  FADD.FTZ R13, -R2, R13 ;  /* 0x0000000d020d7221 */ /* 0x000fe40000010100 */
[----:B------:R-:W-:Y:S01]  /*71a0*/  MUFU.EX2 R105, R105 ;  /* 0x0000006900697308 */ /* 0x000fe20000000800 */
[-CC-:B------:R-:W-:Y:S01]  /*71b0*/  FFMA.FTZ R129, R90, R8.reuse, -R12.reuse ;  /* 0x000000085a817223 */ /* 0x180fe2000001080c */
[-CC-:B------:R-:W-:Y:S01]  /*71c0*/  FFMA.FTZ R20, R91, R8.reuse, -R12.reuse ;  /* 0x000000085b147223 */ /* 0x180fe2000001080c */
[-C--:B------:R-:W-:Y:S01]  /*71d0*/  FMUL.FTZ R13, R13, R8.reuse ;  /* 0x000000080d0d7220 */ /* 0x080fe20000410000 */
[-CC-:B------:R-:W-:Y:S01]  /*71e0*/  FFMA.FTZ R11, R11, R8.reuse, -R12.reuse ;  /* 0x000000080b0b7223 */ /* 0x180fe2000001080c */
[-CC-:B------:R-:W-:Y:S01]  /*71f0*/  FFMA.FTZ R88, R95, R8.reuse, -R12.reuse ;  /* 0x000000085f587223 */ /* 0x180fe2000001080c */
[-CC-:B------:R-:W-:Y:S01]  /*7200*/  FFMA.FTZ R153, R155, R8.reuse, -R12.reuse ;  /* 0x000000089b997223 */ /* 0x180fe2000001080c */
[--C-:B------:R-:W-:Y:S01]  /*7210*/  FFMA.FTZ R90, R99, R8, -R12.reuse ;  /* 0x00000008635a7223 */ /* 0x100fe2000001080c */
[----:B------:R-:W-:Y:S01]  /*7220*/  MUFU.EX2 R129, R129 ;  /* 0x0000008100817308 */ /* 0x000fe20000000800 */
[----:B0-----:R-:W-:Y:S01]  /*7230*/  FFMA.FTZ R91, R0, R6, R219 ;  /* 0x00000006005b7223 */ /* 0x001fe200000100db */
[-CC-:B------:R-:W-:Y:S01]  /*7240*/  FFMA.FTZ R155, R157, R8.reuse, -R12.reuse ;  /* 0x000000089d9b7223 */ /* 0x180fe2000001080c */
[-CC-:B------:R-:W-:Y:S01]  /*7250*/  FFMA.FTZ R92, R103, R8.reuse, -R12.reuse ;  /* 0x00000008675c7223 */ /* 0x180fe2000001080c */
[-CC-:B------:R-:W-:Y:S01]  /*7260*/  FFMA.FTZ R149, R159, R8.reuse, -R12.reuse ;  /* 0x000000089f957223 */ /* 0x180fe2000001080c */
[----:B-1----:R-:W-:Y:S01]  /*7270*/  FADD.FTZ R91, R156, R91 ;  /* 0x0000005b9c5b7221 */ /* 0x002fe20000010000 */
[-CC-:B------:R-:W-:Y:S01]  /*7280*/  FFMA.FTZ R94, R107, R8.reuse, -R12.reuse ;  /* 0x000000086b5e7223 */ /* 0x180fe2000001080c */
[-CC-:B------:R-:W-:Y:S01]  /*7290*/  FFMA.FTZ R151, R209, R8.reuse, -R12.reuse ;  /* 0x00000008d1977223 */ /* 0x180fe2000001080c */
[----:B------:R3:W0:Y:S01]  /*72a0*/  MUFU.EX2 R2, R13 ;  /* 0x0000000d00027308 */ /* 0x0006220000000800 */
[----:B--2---:R-:W-:Y:S01]  /*72b0*/  FADD.FTZ R102, R158, R91 ;  /* 0x0000005b9e667221 */ /* 0x004fe20000010000 */
[-CC-:B------:R-:W-:Y:S01]  /*72c0*/  FFMA.FTZ R96, R111, R8.reuse, -R12.reuse ;  /* 0x000000086f607223 */ /* 0x180fe2000001080c */
[-CC-:B------:R-:W-:Y:S01]  /*72d0*/  FFMA.FTZ R145, R211, R8.reuse, -R12.reuse ;  /* 0x00000008d3917223 */ /* 0x180fe2000001080c */
[-CC-:B------:R-:W-:Y:S01]  /*72e0*/  FFMA.FTZ R98, R115, R8.reuse, -R12.reuse ;  /* 0x0000000873627223 */ /* 0x180fe2000001080c */
[-CC-:B------:R-:W-:Y:S01]  /*72f0*/  FFMA.FTZ R147, R213, R8.reuse, -R12.reuse ;  /* 0x00000008d5937223 */ /* 0x180fe2000001080c */
[-CC-:B------:R-:W-:Y:S01]  /*7300*/  FFMA.FTZ R100, R119, R8.reuse, -R12.reuse ;  /* 0x0000000877647223 */ /* 0x180fe2000001080c */
[-C--:B------:R-:W-:Y:S01]  /*7310*/  FFMA.FTZ R141, R215, R8.reuse, -R12 ;  /* 0x00000008d78d7223 */ /* 0x080fe2000001080c */
[----:B------:R-:W1:Y:S01]  /*7320*/  MUFU.EX2 R20, R20 ;  /* 0x0000001400147308 */ /* 0x000e620000000800 */
[----:B---3--:R-:W-:Y:S01]  /*7330*/  FADD.FTZ R13, R89, R102 ;  /* 0x00000066590d7221 */ /* 0x008fe20000010000 */
[-CC-:B------:R-:W-:Y:S01]  /*7340*/  FFMA.FTZ R143, R217, R8.reuse, -R12.reuse ;  /* 0x00000008d98f7223 */ /* 0x180fe2000001080c */
[-CC-:B------:R-:W-:Y:S01]  /*7350*/  FFMA.FTZ R97, R97, R8.reuse, -R12.reuse ;  /* 0x0000000861617223 */ /* 0x180fe2000001080c */
[-CC-:B------:R-:W-:Y:S01]  /*7360*/  FFMA.FTZ R131, R131, R8.reuse, -R12.reuse ;  /* 0x0000000883837223 */ /* 0x180fe2000001080c */
[----:B----4-:R-:W-:Y:S01]  /*7370*/  FADD.FTZ R102, R152, R13 ;  /* 0x0000000d98667221 */ /* 0x010fe20000010000 */
[----:B------:R-:W-:-:S02]  /*7380*/  FFMA.FTZ R137, R137, R8, -R12 ;  /* 0x0000000889897223 */ /* 0x000fc4000001080c */
[----:B------:R-:W2:Y:S01]  /*7390*/  MUFU.EX2 R11, R11 ;  /* 0x0000000b000b7308 */ /* 0x000ea20000000800 */
[----:B0-----:R-:W-:Y:S01]  /*73a0*/  FFMA.FTZ R3, R2, R3, R129 ;  /* 0x0000000302037223 */ /* 0x001fe20000010081 */
[----:B------:R-:W-:Y:S01]  /*73b0*/  FADD.FTZ R13, R21, R102 ;  /* 0x00000066150d7221 */ /* 0x000fe20000010000 */
[----:B------:R-:W-:-:S03]  /*73c0*/  FFMA.FTZ R102, R123, R8, -R12 ;  /* 0x000000087b667223 */ /* 0x000fc6000001080c */
[----:B------:R-:W-:Y:S02]  /*73d0*/  FADD.FTZ R104, R154, R13 ;  /* 0x0000000d9a687221 */ /* 0x000fe40000010000 */
[----:B------:R-:W0:Y:S01]  /*73e0*/  MUFU.EX2 R88, R88 ;  /* 0x0000005800587308 */ /* 0x000e220000000800 */
[----:B-1----:R-:W-:Y:S01]  /*73f0*/  FADD.FTZ R6, R20, R3 ;  /* 0x0000000314067221 */ /* 0x002fe20000010000 */
[----:B------:R-:W-:-:S04]  /*7400*/  FADD.FTZ R13, R15, R104 ;  /* 0x000000680f0d7221 */ /* 0x000fc80000010000 */
[----:B------:R-:W-:Y:S02]  /*7410*/  FADD.FTZ R104, R148, R13 ;  /* 0x0000000d94687221 */ /* 0x000fe40000010000 */
[----:B------:R-:W1:Y:S01]  /*7420*/  MUFU.EX2 R153, R153 ;  /* 0x0000009900997308 */ /* 0x000e620000000800 */
[----:B--2---:R-:W-:Y:S01]  /*7430*/  FADD.FTZ R3, R11, R6 ;  /* 0x000000060b037221 */ /* 0x004fe20000010000 */
[----:B------:R-:W-:Y:S01]  /*7440*/  FADD.FTZ R13, R93, R104 ;  /* 0x000000685d0d7221 */ /* 0x000fe20000010000 */
[-CC-:B------:R-:W-:Y:S01]  /*7450*/  FFMA.FTZ R104, R127, R8.reuse, -R12.reuse ;  /* 0x000000087f687223 */ /* 0x180fe2000001080c */
[----:B------:R-:W-:Y:S02]  /*7460*/  FFMA.FTZ R12, R135, R8, -R12 ;  /* 0x00000008870c7223 */ /* 0x000fe4000001080c */
[----:B------:R-:W-:Y:S02]  /*7470*/  FADD.FTZ R106, R150, R13 ;  /* 0x0000000d966a7221 */ /* 0x000fe40000010000 */
[----:B------:R-:W2:Y:S01]  /*7480*/  MUFU.EX2 R90, R90 ;  /* 0x0000005a005a7308 */ /* 0x000ea20000000800 */
[----:B0-----:R-:W-:Y:S01]  /*7490*/  FADD.FTZ R6, R88, R3 ;  /* 0x0000000358067221 */ /* 0x001fe20000010000 */
[----:B------:R-:W-:-:S04]  /*74a0*/  FADD.FTZ R13, R101, R106 ;  /* 0x0000006a650d7221 */ /* 0x000fc80000010000 */
[----:B------:R-:W-:Y:S02]  /*74b0*/  FADD.FTZ R106, R144, R13 ;  /* 0x0000000d906a7221 */ /* 0x000fe40000010000 */
[----:B------:R-:W0:Y:S01]  /*74c0*/  MUFU.EX2 R155, R155 ;  /* 0x0000009b009b7308 */ /* 0x000e220000000800 */
[----:B-1----:R-:W-:Y:S01]  /*74d0*/  FADD.FTZ R3, R153, R6 ;  /* 0x0000000699037221 */ /* 0x002fe20000010000 */
[----:B------:R-:W-:-:S06]  /*74e0*/  FADD.FTZ R13, R105, R106 ;  /* 0x0000006a690d7221 */ /* 0x000fcc0000010000 */
        /* <DEDUP_REMOVED lines=58> */
.L_x_1257:
[----:B------:R-:W0:Y:S01]  /*7890*/  S2UR UR4, SR_CgaCtaId ;  /* 0x00000000000479c3 */ /* 0x000e220000008800 */
[----:B------:R-:W-:Y:S01]  /*78a0*/  UIADD3 UR10, UR10, 0x2a860, URZ ;  /* 0x0002a8600a0a7890 */ /* 0x000fe2000fffe03f */
[----:B------:R-:W-:Y:S01]  /*78b0*/  ISETP.GT.AND P1, PT, R14, UR50, PT ;  /* 0x000000320e007c0c */ /* 0x000fe2000bf24270 */
[----:B------:R-:W-:Y:S01]  /*78c0*/  UMOV UR7, UR38 ;  /* 0x0000002600077c82 */ /* 0x000fe20008000000 */
[----:B------:R-:W-:Y:S01]  /*78d0*/  F2FP.F16.F32.PACK_AB R139, R12, R110 ;  /* 0x0000006e0c8b723e */ /* 0x000fe200000000ff */
[----:B------:R-:W-:Y:S01]  /*78e0*/  VIADD R14, R14, 0xffffffff ;  /* 0xffffffff0e0e7836 */ /* 0x000fe20000000000 */
[----:B------:R-:W-:Y:S01]  /*78f0*/  F2FP.F16.F32.PACK_AB R156, R156, R219 ;  /* 0x000000db9c9c723e */ /* 0x000fe200000000ff */
[----:B------:R-:W-:Y:S01]  /*7900*/  IMAD.MOV.U32 R13, RZ, RZ, R10 ;  /* 0x000000ffff0d7224 */ /* 0x000fe200078e000a */
[----:B------:R-:W-:Y:S01]  /*7910*/  F2FP.F16.F32.PACK_AB R157, R20, R129 ;  /* 0x00000081149d723e */ /* 0x000fe200000000ff */
[----:B------:R-:W-:Y:S01]  /*7920*/  IMAD.MOV.U32 R12, RZ, RZ, R7 ;  /* 0x000000ffff0c7224 */ /* 0x000fe200078e0007 */
[----:B------:R-:W-:-:S02]  /*7930*/  F2FP.F16.F32.PACK_AB R158, R89, R158 ;  /* 0x0000009e599e723e */ /* 0x000fc400000000ff */
[----:B------:R-:W-:Y:S02]  /*7940*/  F2FP.F16.F32.PACK_AB R159, R88, R11 ;  /* 0x0000000b589f723e */ /* 0x000fe400000000ff */
[----:B------:R-:W-:Y:S02]  /*7950*/  F2FP.F16.F32.PACK_AB R152, R21, R152 ;  /* 0x000000981598723e */ /* 0x000fe400000000ff */
[----:B------:R-:W-:Y:S02]  /*7960*/  F2FP.F16.F32.PACK_AB R153, R90, R153 ;  /* 0x000000995a99723e */ /* 0x000fe400000000ff */
[----:B------:R-:W-:Y:S02]  /*7970*/  F2FP.F16.F32.PACK_AB R154, R15, R154 ;  /* 0x0000009a0f9a723e */ /* 0x000fe400000000ff */
[----:B------:R-:W-:Y:S02]  /*7980*/  F2FP.F16.F32.PACK_AB R155, R92, R155 ;  /* 0x0000009b5c9b723e */ /* 0x000fe400000000ff */
[----:B------:R-:W-:Y:S01]  /*7990*/  F2FP.F16.F32.PACK_AB R148, R93, R148 ;  /* 0x000000945d94723e */ /* 0x000fe200000000ff */
[----:B0-----:R-:W-:Y:S01]  /*79a0*/  UPRMT UR10, UR4, 0x654, UR10 ;  /* 0x00000654040a7896 */ /* 0x001fe2000800000a */
[----:B------:R-:W-:-:S02]  /*79b0*/  F2FP.F16.F32.PACK_AB R149, R94, R149 ;  /* 0x000000955e95723e */ /* 0x000fc400000000ff */
[----:B------:R-:W-:Y:S01]  /*79c0*/  UMOV UR4, UR39 ;  /* 0x0000002700047c82 */ /* 0x000fe20008000000 */
[----:B------:R-:W-:Y:S02]  /*79d0*/  F2FP.F16.F32.PACK_AB R150, R101, R150 ;  /* 0x000000966596723e */ /* 0x000fe400000000ff */
[----:B------:R-:W-:Y:S02]  /*79e0*/  F2FP.F16.F32.PACK_AB R151, R96, R151 ;  /* 0x000000976097723e */ /* 0x000fe400000000ff */
[----:B------:R-:W-:Y:S01]  /*79f0*/  F2FP.F16.F32.PACK_AB R144, R105, R144 ;  /* 0x000000906990723e */ /* 0x000fe200000000ff */
[----:B------:R-:W-:Y:S01]  /*7a00*/  SYNCS.ARRIVE.TRANS64.RED.A1T0 RZ, [UR10], RZ ;  /* 0x000000ffffff79a7 */ /* 0x000fe2000810040a */
        /* <DEDUP_REMOVED lines=11> */
.L_x_1239:
[----:B------:R-:W-:Y:S01]  /*7ac0*/  R2UR UR5, R19 ;  /* 0x00000000130572ca */ /* 0x000fe200000e0000 */
[----:B------:R-:W-:Y:S01]  /*7ad0*/  UISETP.NE.AND UP0, UPT, UR61, URZ, UPT ;  /* 0x0000003f3d00728c */ /* 0x000fe2000bf05270 */
[----:B------:R-:W-:Y:S02]  /*7ae0*/  R2UR UR4, R22 ;  /* 0x00000000160472ca */ /* 0x000fe400000e0000 */
[----:B------:R-:W-:-:S03]  /*7af0*/  IADD3 R11, R16, 0x1, -R17 ;  /* 0x00000001100b7810 */ /* 0x000fc60007ffe811 */
[----:B------:R-:W-:Y:S02]  /*7b00*/  PLOP3.LUT P1, PT, PT, PT, UP0, 0x40, 0x0 ;  /* 0x000000000000781c */ /* 0x000fe40003f2e808 */
[----:B------:R-:W-:-:S04]  /*7b10*/  R2UR UR7, R11 ;  /* 0x000000000b0772ca */ /* 0x000fc800000e0000 */
[----:B------:R-:W-:Y:S02]  /*7b20*/  UISETP.NE.AND UP1, UPT, UR5, URZ, UPT ;  /* 0x0000003f0500728c */ /* 0x000fe4000bf25270 */
[----:B------:R-:W-:-:S09]  /*7b30*/  UIADD3 UR6, UR4, 0x7f, URZ ;  /* 0x0000007f04067890 */ /* 0x000fd2000fffe03f */
[----:B------:R-:W-:Y:S01]  /*7b40*/  @UP1 ULDC UR4, c[0x0][0x44c] ;  /* 0x0001130000041ab9 */ /* 0x000fe20000000800 */
[----:B------:R-:W-:Y:S01]  /*7b50*/  @UP1 ULDC UR10, c[0x0][0x450] ;  /* 0x00011400000a1ab9 */ /* 0x000fe20000000800 */
[----:B------:R-:W-:-:S04]  /*7b60*/  UIMAD.WIDE.U32 UR4, UR6, UR4, URZ ;  /* 0x00000004060472a5 */ /* 0x000fc8000f8e003f */
[----:B------:R-:W-:-:S04]  /*7b70*/  @UP1 USHF.R.U32.HI UR6, URZ, UR10, UR5 ;  /* 0x0000000a3f061299 */ /* 0x000fc80008011605 */
[----:B------:R-:W-:-:S04]  /*7b80*/  UIADD3 UR6, UR7, UR6, URZ ;  /* 0x0000000607067290 */ /* 0x000fc8000fffe03f */
[----:B------:R-:W-:Y:S01]  /*7b90*/  UIADD3 UR11, UR6, -UR11, URZ ;  /* 0x8000000b060b7290 */ /* 0x000fe2000fffe03f */
[----:B------:R-:W-:Y:S11]  /*7ba0*/  @P1 BRA `(.L_x_1259) ;  /* 0x0000000000501947 */ /* 0x000ff60003800000 */
[----:B------:R-:W-:Y:S02]  /*7bb0*/  UMOV UR10, UR6 ;  /* 0x00000006000a7c82 */ /* 0x000fe40008000000 */
[----:B------:R-:W-:-:S06]  /*7bc0*/  UISETP.GT.AND UP0, UPT, UR10, -0x1, UPT ;  /* 0xffffffff0a00788c */ /* 0x000fcc000bf04270 */
[----:B------:R-:W-:-:S13]  /*7bd0*/  PLOP3.LUT P1, PT, PT, PT, UP0, 0x80, 0x0 ;  /* 0x000000000000781c */ /* 0x000fda0003f2f008 */
[----:B------:R-:W-:Y:S05]  /*7be0*/  @P1 BRA `(.L_x_1260) ;  /* 0x0000000000201947 */ /* 0x000fea0003800000 */
[----:B------:R-:W-:Y:S01]  /*7bf0*/  ULDC UR14, c[0x0][0x9e4] ;  /* 0x00027900000e7ab9 */ /* 0x000fe20000000800 */
[----:B------:R-:W-:Y:S02]  /*7c00*/  ULOP3.LUT UR10, URZ, UR10, URZ, 0x33, !UPT ;  /* 0x0000000a3f0a7292 */ /* 0x000fe4000f8e333f */
[----:B------:R-:W-:-:S11]  /*7c10*/  UISETP.NE.AND UP0, UPT, UR14, 0x1, UPT ;  /* 0x000000010e00788c */ /* 0x000fd6000bf05270 */
[----:B------:R-:W-:Y:S02]  /*7c20*/  @UP0 ULDC.64 UR4, c[0x0][0x9e8] ;  /* 0x00027a0000040ab9 */ /* 0x000fe40000000a00 */
[----:B------:R-:W-:-:S04]  /*7c30*/  UIMAD.WIDE.U32 UR6, UR10, UR4, URZ ;  /* 0x000000040a0672a5 */ /* 0x000fc8000f8e003f */
[----:B------:R-:W-:-:S04]  /*7c40*/  @UP0 USHF.R.U32.HI UR10, URZ, UR5, UR7 ;  /* 0x000000053f0a0299 */ /* 0x000fc80008011607 */
[----:B------:R-:W-:Y:S01]  /*7c50*/  ULOP3.LUT UR10, URZ, UR10, URZ, 0x33, !UPT ;  /* 0x0000000a3f0a7292 */ /* 0x000fe2000f8e333f */
[----:B------:R-:W-:Y:S11]  /*7c60*/  BRA `(.L_x_1261) ;  /* 0x0000000000147947 */ /* 0x000ff60003800000 */
.L_x_1260:
[----:B------:R-:W-:Y:S02]  /*7c70*/  ULDC UR14, c[0x0][0x9e4] ;  /* 0x00027900000e7ab9 */ /* 0x000fe40000000800 */
[----:B------:R-:W-:-:S11]  /*7c80*/  UISETP.NE.AND UP0, UPT, UR14, 0x1, UPT ;  /* 0x000000010e00788c */ /* 0x000fd6000bf05270 */
[----:B------:R-:W-:Y:S02]  /*7c90*/  @UP0 ULDC.64 UR4, c[0x0][0x9e8] ;  /* 0x00027a0000040ab9 */ /* 0x000fe40000000a00 */
[----:B------:R-:W-:-:S04]  /*7ca0*/  UIMAD.WIDE.U32 UR6, UR10, UR4, URZ ;  /* 0x000000040a0672a5 */ /* 0x000fc8000f8e003f */
[----:B------:R-:W-:-:S12]  /*7cb0*/  @UP0 USHF.R.U32.HI UR10, URZ, UR5, UR7 ;  /* 0x000000053f0a0299 */ /* 0x000fd80008011607 */
.L_x_1261:
[----:B------:R-:W-:-:S04]  /*7cc0*/  UIMAD UR10, UR10, UR14, URZ ;  /* 0x0000000e0a0a72a4 */ /* 0x000fc8000f8e023f */
[----:B------:R-:W-:-:S04]  /*7cd0*/  UISETP.LT.AND UP0, UPT, UR11, UR10, UPT ;  /* 0x0000000a0b00728c */ /* 0x000fc8000bf01270 */
[----:B------:R-:W-:-:S12]  /*7ce0*/  USEL UR11, UR11, UR10, !UP0 ;  /* 0x0000000a0b0b7287 */ /* 0x000fd8000c000000 */
.L_x_1259:
[----:B------:R-:W-:Y:S01]  /*7cf0*/  UIADD3 UR4, UR11, 0x5f, URZ ;  /* 0x0000005f0b047890 */ /* 0x000fe2000fffe03f */
[----:B------:R-:W-:-:S03]  /*7d00*/  R2UR UR6, R161 ;  /* 0x00000000a10672ca */ /* 0x000fc600000e0000 */
[----:B------:R-:W-:-:S04]  /*7d10*/  UIMAD.WIDE UR4, UR4, 0x2aaaaaab, URZ ;  /* 0x2aaaaaab040478a5 */ /* 0x000fc8000f8e023f */
[----:B------:R-:W-:-:S04]  /*7d20*/  USHF.R.U32.HI UR4, URZ, 0x1f, UR5 ;  /* 0x0000001f3f047899 */ /* 0x000fc80008011605 */
[----:B------:R-:W-:-:S04]  /*7d30*/  ULEA.HI.SX32 UR4, UR5, UR4, 0x1c ;  /* 0x0000000405047291 */ /* 0x000fc8000f8fe23f */
[----:B------:R-:W-:-:S04]  /*7d40*/  UISETP.LT.AND UP0, UPT, UR6, UR4, UPT ;  /* 0x000000040600728c */ /* 0x000fc8000bf01270 */
[----:B------:R-:W-:-:S06]  /*7d50*/  USEL UR50, UR6, UR4, !UP0 ;  /* 0x0000000406327287 */ /* 0x000fcc000c000000 */
[----:B------:R-:W-:-:S13]  /*7d60*/  ISETP.GE.AND P1, PT, R14, UR50, PT ;  /* 0x000000320e007c0c */ /* 0x000fda000bf26270 */
[----:B------:R-:W-:Y:S05]  /*7d70*/  @!P1 BRA `(.L_x_1262) ;  /* 0x0000001c00149947 */ /* 0x000fea0003800000 */
[----:B------:R-:W-:Y:S01]  /*7d80*/  IMAD.MOV.U32 R13, RZ, RZ, R10 ;  /* 0x000000ffff0d7224 */ /* 0x000fe200078e000a */
[----:B------:R-:W-:Y:S01]  /*7d90*/  UMOV UR7, UR38 ;  /* 0x0000002600077c82 */ /* 0x000fe20008000000 */
[----:B------:R-:W-:Y:S01]  /*7da0*/  IMAD.MOV.U32 R11, RZ, RZ, R7 ;  /* 0x000000ffff0b7224 */ /* 0x000fe200078e0007 */
[----:B------:R-:W-:-:S06]  /*7db0*/  UMOV UR4, UR39 ;  /* 0x0000002700047c82 */ /* 0x000fcc0008000000 */
.L_x_1273:
[----:B------:R-:W-:-:S04]  /*7dc0*/  UISETP.NE.AND UP0, UPT, UR4, 0x1, UPT ;  /* 0x000000010400788c */ /* 0x000fc8000bf05270 */
[----:B------:R-:W-:-:S04]  /*7dd0*/  USEL UR38, URZ, 0x1, UP0 ;  /* 0x000000013f267887 */ /* 0x000fc80008000000 */
[----:B------:R-:W-:Y:S01]  /*7de0*/  ULOP3.LUT UR38, UR7, UR38, URZ, 0x3c, !UPT ;  /* 0x0000002607267292 */ /* 0x000fe2000f8e3c3f */
[----:B------:R-:W-:Y:S11]  /*7df0*/  @!P0 BRA `(.L_x_1263) ;  /* 0x0000000000048947 */ /* 0x000ff60003800000 */
[----:B------:R-:W-:Y:S01]  /*7e00*/  BPT.TRAP 0x1 ;  /* 0x000000040000795c */ /* 0x000fe20000300000 */
.L_x_1263:
        /* <DEDUP_REMOVED lines=9> */
.L_x_1264:
[----:B-1----:R-:W-:Y:S05]  /*7ea0*/  @P1 BRA `(.L_x_1265) ;  /* 0x0000000000081947 */ /* 0x002fea0003800000 */
[----:B------:R-:W1:Y:S02]  /*7eb0*/  SYNCS.PHASECHK.TRANS64.TRYWAIT P1, [UR5+0x2a830], R7 ;  /* 0x02a83007ff0075a7 */ /* 0x000e640008020145 */
[----:B-1----:R-:W-:Y:S05]  /*7ec0*/  @!P1 BRA `(.L_x_1266) ;  /* 0x000000ec00b89947 */ /* 0x002fea0003800000 */
.L_x_1265:
        /* <DEDUP_REMOVED lines=136> */
.L_x_1267:
[----:B------:R-:W-:Y:S01]  /*8750*/  ULEA UR10, UR4, UR60, 0x3 ;  /* 0x0000003c040a7291 */ /* 0x000fe2000f8e183f */
[----:B------:R-:W-:-:S05]  /*8760*/  IMAD.U32 R0, RZ, RZ, UR7 ;  /* 0x00000007ff007e24 */ /* 0x000fca000f8e00ff */
[----:B------:R-:W-:-:S04]  /*8770*/  SHF.L.U32 R0, R0, 0x1f, RZ ;  /* 0x0000001f00007819 */ /* 0x000fc800000006ff */
[----:B------:R2:W3:Y:S01]  /*8780*/  SYNCS.PHASECHK.TRANS64.TRYWAIT P1, [UR10+0x2a850], R0 ;  /* 0x02a85000ff0075a7 */ /* 0x0004e2000802014a */
[----:B------:R-:W-:Y:S05]  /*8790*/  @!P0 BRA `(.L_x_1268) ;  /* 0x0000000000048947 */ /* 0x000fea0003800000 */
[----:B------:R-:W-:Y:S01]  /*87a0*/  BPT.TRAP 0x1 ;  /* 0x000000040000795c */ /* 0x000fe20000300000 */
.L_x_1268:
[----:B---3--:R-:W-:Y:S05]  /*87b0*/  @P1 BRA `(.L_x_1269) ;  /* 0x0000000000081947 */ /* 0x008fea0003800000 */
[----:B------:R-:W3:Y:S02]  /*87c0*/  SYNCS.PHASECHK.TRANS64.TRYWAIT P1, [UR10+0x2a850], R0 ;  /* 0x02a85000ff0075a7 */ /* 0x000ee4000802014a */
[----:B---3--:R-:W-:Y:S05]  /*87d0*/  @!P1 BRA `(.L_x_1270) ;  /* 0x000000e4008c9947 */ /* 0x008fea0003800000 */
.L_x_1269:
        /* <DEDUP_REMOVED lines=37> */
.L_x_1271:
[----:B0-2---:R-:W-:Y:S01]  /*8a30*/  FMNMX.FTZ R0, R88, R11, !PT ;  /* 0x0000000b58007209 */ /* 0x005fe20007810000 */
[----:B-1----:R-:W0:Y:S01]  /*8a40*/  LDC R8, c[0x0][0x988] ;  /* 0x00026200ff087b82 */ /* 0x002e220000000800 */
[----:B------:R-:W-:Y:S01]  /*8a50*/  FMNMX.FTZ R2, R90, R13, !PT ;  /* 0x0000000d5a027209 */ /* 0x000fe20007810000 */
[----:B------:R-:W-:Y:S01]  /*8a60*/  UIADD3 UR5, UR5, 0x2a840, URZ ;  /* 0x0002a84005057890 */ /* 0x000fe2000fffe03f */
[----:B------:R-:W-:Y:S02]  /*8a70*/  FMNMX.FTZ R7, R89, R0, !PT ;  /* 0x0000000059077209 */ /* 0x000fe40007810000 */
[----:B------:R-:W-:Y:S02]  /*8a80*/  FMNMX.FTZ R15, R91, R2, !PT ;  /* 0x000000025b0f7209 */ /* 0x000fe40007810000 */
[----:B------:R-:W-:Y:S01]  /*8a90*/  FMNMX.FTZ R0, R92, R7, !PT ;  /* 0x000000075c007209 */ /* 0x000fe20007810000 */
[----:B------:R-:W1:Y:S01]  /*8aa0*/  S2UR UR4, SR_CgaCtaId ;  /* 0x00000000000479c3 */ /* 0x000e620000008800 */
        /* <DEDUP_REMOVED lines=11> */
[----:B------:R-:W-:Y:S01]  /*8b60*/  FMNMX.FTZ R0, R104, R7, !PT ;  /* 0x0000000768007209 */ /* 0x000fe20007810000 */
[----:B-1----:R-:W-:Y:S01]  /*8b70*/  UPRMT UR5, UR4, 0x654, UR5 ;  /* 0x0000065404057896 */ /* 0x002fe20008000005 */
        /* <DEDUP_REMOVED lines=43> */
[-C--:B------:R-:W-:Y:S01]  /*8e30*/  FMUL.FTZ R20, R11, R8.reuse ;  /* 0x000000080b147220 */ /* 0x080fe20000410000 */
[-C--:B------:R-:W-:Y:S01]  /*8e40*/  FFMA.FTZ R89, R105, R8.reuse, -R137 ;  /* 0x0000000869597223 */ /* 0x080fe20000010889 */
[C---:B------:R-:W-:Y:S01]  /*8e50*/  FADD.FTZ R11, -R10.reuse, R13 ;  /* 0x0000000d0a0b7221 */ /* 0x040fe20000010100 */
[-CC-:B------:R-:W-:Y:S01]  /*8e60*/  FFMA.FTZ R105, R121, R8.reuse, -R137.reuse ;  /* 0x0000000879697223 */ /* 0x180fe20000010889 */
[-C--:B------:R-:W-:Y:S01]  /*8e70*/  FMUL.FTZ R121, R10, R8.reuse ;  /* 0x000000080a797220 */ /* 0x080fe20000410000 */
[----:B------:R0:W-:Y:S01]  /*8e80*/  MUFU.EX2 R0, R20 ;  /* 0x0000001400007308 */ /* 0x0001e20000000800 */
[-C--:B------:R-:W-:Y:S01]  /*8e90*/  FMUL.FTZ R2, R11, R8.reuse ;  /* 0x000000080b027220 */ /* 0x080fe20000410000 */
[-C--:B------:R-:W-:Y:S01]  /*8ea0*/  FFMA.FTZ R11, R88, R8.reuse, -R137 ;  /* 0x00000008580b7223 */ /* 0x080fe20000010889 */
[-CC-:B------:R-:W-:Y:S01]  /*8eb0*/  FFMA.FTZ R157, R90, R8.reuse, -R121.reuse ;  /* 0x000000085a9d7223 */ /* 0x180fe20000010879 */
[-C--:B------:R-:W-:Y:S01]  /*8ec0*/  FFMA.FTZ R12, R91, R8.reuse, -R121 ;  /* 0x000000085b0c7223 */ /* 0x080fe20000010879 */
[-C--:B------:R-:W-:Y:S01]  /*8ed0*/  FFMA.FTZ R158, R92, R8.reuse, -R137 ;  /* 0x000000085c9e7223 */ /* 0x080fe20000010889 */
[-C--:B------:R-:W-:Y:S01]  /*8ee0*/  FFMA.FTZ R159, R94, R8.reuse, -R121 ;  /* 0x000000085e9f7223 */ /* 0x080fe20000010879 */
[-C--:B------:R-:W-:Y:S01]  /*8ef0*/  FFMA.FTZ R13, R93, R8.reuse, -R137 ;  /* 0x000000085d0d7223 */ /* 0x080fe20000010889 */
[----:B------:R-:W-:Y:S01]  /*8f00*/  MUFU.EX2 R2, R2 ;  /* 0x0000000200027308 */ /* 0x000fe20000000800 */
[-C--:B0-----:R-:W-:Y:S01]  /*8f10*/  FFMA.FTZ R20, R95, R8.reuse, -R121 ;  /* 0x000000085f147223 */ /* 0x081fe20000010879 */
        /* <DEDUP_REMOVED lines=10> */
[-CC-:B------:R-:W-:Y:S01]  /*8fc0*/  FFMA.FTZ R149, R106, R8.reuse, -R121.reuse ;  /* 0x000000086a957223 */ /* 0x180fe20000010879 */
        /* <DEDUP_REMOVED lines=22> */
[-CC-:B------:R-:W-:Y:S01]  /*9130*/  FFMA.FTZ R109, R125, R8.reuse, -R137.reuse ;  /* 0x000000087d6d7223 */ /* 0x180fe20000010889 */
        /* <DEDUP_REMOVED lines=8> */
[----:B------:R-:W-:-:S04]  /*91c0*/  FFMA.FTZ R117, R133, R8, -R137 ;  /* 0x0000000885757223 */ /* 0x000fc80000010889 */
        /* <DEDUP_REMOVED lines=93> */
.L_x_1272:
        /* <DEDUP_REMOVED lines=35> */
.L_x_1262:
[----:B------:R-:W-:-:S13]  /*99d0*/  R2UR UR4, R161 ;  /* 0x00000000a10472ca */ /* 0x000fda00000e0000 */
[----:B------:R-:W-:-:S13]  /*99e0*/  ISETP.GE.AND P1, PT, R14, UR4, PT ;  /* 0x000000040e007c0c */ /* 0x000fda000bf26270 */
[----:B------:R-:W-:Y:S05]  /*99f0*/  @!P1 BRA `(.L_x_1274) ;  /* 0x0000002c00909947 */ /* 0x000fea0003800000 */
[----:B------:R-:W-:Y:S01]  /*9a00*/  IMAD.MOV.U32 R13, RZ, RZ, R10 ;  /* 0x000000ffff0d7224 */ /* 0x000fe200078e000a */
[----:B------:R-:W-:Y:S01]  /*9a10*/  UMOV UR7, UR38 ;  /* 0x0000002600077c82 */ /* 0x000fe20008000000 */
[----:B------:R-:W-:Y:S01]  /*9a20*/  IMAD.MOV.U32 R12, RZ, RZ, R7 ;  /* 0x000000ffff0c7224 */ /* 0x000fe200078e0007 */
[----:B------:R-:W-:Y:S01]  /*9a30*/  UMOV UR4, UR39 ;  /* 0x0000002700047c82 */ /* 0x000fe20008000000 */
[----:B------:R-:W-:Y:S01]  /*9a40*/  ULDC UR50, c[0x0][0x9e4] ;  /* 0x0002790000327ab9 */ /* 0x000fe20000000800 */
[----:B------:R-:W-:Y:S01]  /*9a50*/  ULDC UR51, c[0x0][0x9dc] ;  /* 0x0002770000337ab9 */ /* 0x000fe20000000800 */
[----:B------:R-:W-:-:S05]  /*9a60*/  ULDC UR54, c[0x0][0x9e0] ;  /* 0x0002780000367ab9 */ /* 0x000fca0000000800 */
.L_x_1293:
[----:B------:R-:W-:-:S04]  /*9a70*/  UISETP.NE.AND UP0, UPT, UR4, 0x1, UPT ;  /* 0x000000010400788c */ /* 0x000fc8000bf05270 */
[----:B------:R-:W-:-:S04]  /*9a80*/  USEL UR38, URZ, 0x1, UP0 ;  /* 0x000000013f267887 */ /* 0x000fc80008000000 */
[----:B------:R-:W-:Y:S01]  /*9a90*/  ULOP3.LUT UR38, UR7, UR38, URZ, 0x3c, !UPT ;  /* 0x0000002607267292 */ /* 0x000fe2000f8e3c3f */
[----:B------:R-:W-:Y:S11]  /*9aa0*/  @!P0 BRA `(.L_x_1275) ;  /* 0x0000000000048947 */ /* 0x000ff60003800000 */
[----:B------:R-:W-:Y:S01]  /*9ab0*/  BPT.TRAP 0x1 ;  /* 0x000000040000795c */ /* 0x000fe20000300000 */
.L_x_1275:
        /* <DEDUP_REMOVED lines=9> */
.L_x_1276:
[----:B-1----:R-:W-:Y:S05]  /*9b50*/  @P1 BRA `(.L_x_1277) ;  /* 0x0000000000081947 */ /* 0x002fea0003800000 */
[----:B------:R-:W1:Y:S02]  /*9b60*/  SYNCS.PHASECHK.TRANS64.TRYWAIT P1, [UR5+0x2a830], R7 ;  /* 0x02a83007ff0075a7 */ /* 0x000e640008020145 */
[----:B-1----:R-:W-:Y:S05]  /*9b70*/  @!P1 BRA `(.L_x_1278) ;  /* 0x000000d000bc9947 */ /* 0x002fea0003800000 */
.L_x_1277:
        /* <DEDUP_REMOVED lines=136> */
.L_x_1279:
[----:B------:R-:W-:Y:S01]  /*a400*/  ULEA UR10, UR4, UR60, 0x3 ;  /* 0x0000003c040a7291 */ /* 0x000fe2000f8e183f */
[----:B------:R-:W-:-:S05]  /*a410*/  IMAD.U32 R0, RZ, RZ, UR7 ;  /* 0x00000007ff007e24 */ /* 0x000fca000f8e00ff */
[----:B------:R-:W-:-:S04]  /*a420*/  SHF.L.U32 R0, R0, 0x1f, RZ ;  /* 0x0000001f00007819 */ /* 0x000fc800000006ff */
[----:B------:R2:W3:Y:S01]  /*a430*/  SYNCS.PHASECHK.TRANS64.TRYWAIT P1, [UR10+0x2a850], R0 ;  /* 0x02a85000ff0075a7 */ /* 0x0004e2000802014a */
[----:B------:R-:W-:Y:S05]  /*a440*/  @!P0 BRA `(.L_x_1280) ;  /* 0x0000000000048947 */ /* 0x000fea0003800000 */
[----:B------:R-:W-:Y:S01]  /*a450*/  BPT.TRAP 0x1 ;  /* 0x000000040000795c */ /* 0x000fe20000300000 */
.L_x_1280:
[----:B---3--:R-:W-:Y:S05]  /*a460*/  @P1 BRA `(.L_x_1281) ;  /* 0x0000000000081947 */ /* 0x008fea0003800000 */
[----:B------:R-:W3:Y:S02]  /*a470*/  SYNCS.PHASECHK.TRANS64.TRYWAIT P1, [UR10+0x2a850], R0 ;  /* 0x02a85000ff0075a7 */ /* 0x000ee4000802014a */
[----:B---3--:R-:W-:Y:S05]  /*a480*/  @!P1 BRA `(.L_x_1282) ;  /* 0x000000c800909947 */ /* 0x008fea0003800000 */
.L_x_1281:
        /* <DEDUP_REMOVED lines=37> */
.L_x_1283:
[----:B------:R-:W-:Y:S01]  /*a6e0*/  R2UR UR6, R19 ;  /* 0x00000000130672ca */ /* 0x000fe200000e0000 */
[----:B------:R-:W-:Y:S01]  /*a6f0*/  UISETP.NE.AND UP0, UPT, UR61, URZ, UPT ;  /* 0x0000003f3d00728c */ /* 0x000fe2000bf05270 */
[----:B------:R-:W-:Y:S01]  /*a700*/  R2UR UR4, R22 ;  /* 0x00000000160472ca */ /* 0x000fe200000e0000 */
[----:B------:R-:W-:Y:S01]  /*a710*/  IMAD R155, R14, -0x60, RZ ;  /* 0xffffffa00e9b7824 */ /* 0x000fe200078e02ff */
[----:B------:R-:W-:-:S09]  /*a720*/  UIADD3 UR5, UR5, 0x2a840, URZ ;  /* 0x0002a84005057890 */ /* 0x000fd2000fffe03f */
        /* <DEDUP_REMOVED lines=34> */
.L_x_1286:
[----:B------:R-:W-:-:S05]  /*a950*/  IMAD.U32 R21, RZ, RZ, UR50 ;  /* 0x00000032ff157e24 */ /* 0x000fca000f8e00ff */
[----:B------:R-:W-:-:S13]  /*a960*/  ISETP.NE.AND P1, PT, R21, 0x1, PT ;  /* 0x000000011500780c */ /* 0x000fda0003f25270 */
[----:B------:R-:W0:Y:S02]  /*a970*/  @P1 LDC.64 R10, c[0x0][0x9e8] ;  /* 0x00027a00ff0a1b82 */ /* 0x000e240000000a00 */
[----:B0-----:R-:W-:-:S05]  /*a980*/  @P1 IMAD.HI.U32 R10, R15, R10, RZ ;  /* 0x0000000a0f0a1227 */ /* 0x001fca00078e00ff */
[----:B------:R-:W-:-:S07]  /*a990*/  @P1 SHF.R.U32.HI R15, RZ, R11, R10 ;  /* 0x0000000bff0f1219 */ /* 0x000fce000001160a */
.L_x_1287:
[----:B------:R-:W-:Y:S05]  /*a9a0*/  BSYNC B0 ;  /* 0x0000000000007941 */ /* 0x000fea0003800000 */
.L_x_1285:
[----:B------:R-:W-:-:S05]  /*a9b0*/  IMAD R15, R15, R21, R0 ;  /* 0x000000150f0f7224 */ /* 0x000fca00078e0200 */
[----:B------:R-:W-:Y:S02]  /*a9c0*/  VIADDMNMX R136, R15, R21, R136, PT ;  /* 0x000000150f887246 */ /* 0x000fe40003800188 */
[----:B------:R-:W-:-:S07]  /*a9d0*/  VIMNMX R8, R8, R15, !PT ;  /* 0x0000000f08087248 */ /* 0x000fce0007fe0100 */
.L_x_1284:
        /* <DEDUP_REMOVED lines=133> */
.L_x_1290:
[----:B------:R-:W-:-:S05]  /*b230*/  IMAD.U32 R8, RZ, RZ, UR50 ;  /* 0x00000032ff087e24 */ /* 0x000fca000f8e00ff */
[----:B------:R-:W-:-:S13]  /*b240*/  ISETP.NE.AND P6, PT, R8, 0x1, PT ;  /* 0x000000010800780c */ /* 0x000fda0003fc5270 */
[----:B------:R-:W0:Y:S02]  /*b250*/  @P6 LDC.64 R10, c[0x0][0x9e8] ;  /* 0x00027a00ff0a6b82 */ /* 0x000e240000000a00 */
[----:B0-----:R-:W-:-:S05]  /*b260*/  @P6 IMAD.HI.U32 R10, R7, R10, RZ ;  /* 0x0000000a070a6227 */ /* 0x001fca00078e00ff */
[----:B------:R-:W-:-:S07]  /*b270*/  @P6 SHF.R.U32.HI R7, RZ, R11, R10 ;  /* 0x0000000bff076219 */ /* 0x000fce000001160a */
.L_x_1291:
[----:B------:R-:W-:Y:S05]  /*b280*/  BSYNC B0 ;  /* 0x0000000000007941 */ /* 0x000fea0003800000 */
.L_x_1289:
[----:B------:R-:W-:-:S05]  /*b290*/  IMAD R7, R7, R8, R0 ;  /* 0x0000000807077224 */ /* 0x000fca00078e0200 */
[----:B------:R-:W-:Y:S02]  /*b2a0*/  VIADDMNMX R2, R7, R8, R2, PT ;  /* 0x0000000807027246 */ /* 0x000fe40003800102 */
[----:B------:R-:W-:-:S07]  /*b2b0*/  VIMNMX R20, R20, R7, !PT ;  /* 0x0000000714147248 */ /* 0x000fce0007fe0100 */
.L_x_1288:
        /* <DEDUP_REMOVED lines=308> */
.L_x_1292:
[----:B------:R-:W0:Y:S01]  /*c600*/  S2UR UR5, SR_CgaCtaId ;  /* 0x00000000000579c3 */ /* 0x000e220000008800 */
[----:B------:R-:W-:Y:S01]  /*c610*/  R2UR UR4, R161 ;  /* 0x00000000a10472ca */ /* 0x000fe200000e0000 */
[----:B------:R-:W-:Y:S01]  /*c620*/  UIADD3 UR10, UR10, 0x2a860, URZ ;  /* 0x0002a8600a0a7890 */ /* 0x000fe2000fffe03f */
[----:B------:R-:W-:Y:S01]  /*c630*/  F2FP.F16.F32.PACK_AB R139, R12, R110 ;  /* 0x0000006e0c8b723e */ /* 0x000fe200000000ff */
[----:B------:R-:W-:Y:S01]  /*c640*/  UMOV UR7, UR38 ;  /* 0x0000002600077c82 */ /* 0x000fe20008000000 */
[----:B------:R-:W-:Y:S01]  /*c650*/  F2FP.F16.F32.PACK_AB R156, R156, R219 ;  /* 0x000000db9c9c723e */ /* 0x000fe200000000ff */
[----:B------:R-:W-:Y:S01]  /*c660*/  IMAD.MOV.U32 R13, RZ, RZ, R10 ;  /* 0x000000ffff0d7224 */ /* 0x000fe200078e000a */
[----:B------:R-:W-:Y:S01]  /*c670*/  F2FP.F16.F32.PACK_AB R157, R20, R129 ;  /* 0x00000081149d723e */ /* 0x000fe200000000ff */
[----:B------:R-:W-:Y:S01]  /*c680*/  IMAD.MOV.U32 R12, RZ, RZ, R7 ;  /* 0x000000ffff0c7224 */ /* 0x000fe200078e0007 */
[----:B------:R-:W-:Y:S02]  /*c690*/  F2FP.F16.F32.PACK_AB R158, R89, R158 ;  /* 0x0000009e599e723e */ /* 0x000fe400000000ff */
[----:B------:R-:W-:-:S02]  /*c6a0*/  F2FP.F16.F32.PACK_AB R159, R88, R11 ;  /* 0x0000000b589f723e */ /* 0x000fc400000000ff */
[----:B------:R-:W-:Y:S02]  /*c6b0*/  F2FP.F16.F32.PACK_AB R152, R21, R152 ;  /* 0x000000981598723e */ /* 0x000fe400000000ff */
[----:B------:R-:W-:Y:S01]  /*c6c0*/  ISETP.GT.AND P1, PT, R14, UR4, PT ;  /* 0x000000040e007c0c */ /* 0x000fe2000bf24270 */
[----:B------:R-:W-:Y:S01]  /*c6d0*/  UMOV UR4, UR39 ;  /* 0x0000002700047c82 */ /* 0x000fe20008000000 */
[----:B------:R-:W-:Y:S01]  /*c6e0*/  F2FP.F16.F32.PACK_AB R153, R90, R153 ;  /* 0x000000995a99723e */ /* 0x000fe200000000ff */
[----:B------:R-:W-:Y:S01]  /*c6f0*/  VIADD R14, R14, 0xffffffff ;  /* 0xffffffff0e0e7836 */ /* 0x000fe20000000000 */
[----:B------:R-:W-:Y:S02]  /*c700*/  F2FP.F16.F32.PACK_AB R154, R15, R154 ;  /* 0x0000009a0f9a723e */ /* 0x000fe400000000ff */
[----:B------:R-:W-:Y:S02]  /*c710*/  F2FP.F16.F32.PACK_AB R155, R92, R155 ;  /* 0x0000009b5c9b723e */ /* 0x000fe400000000ff */
[----:B------:R-:W-:Y:S01]  /*c720*/  F2FP.F16.F32.PACK_AB R148, R93, R148 ;  /* 0x000000945d94723e */ /* 0x000fe200000000ff */
[----:B0-----:R-:W-:Y:S01]  /*c730*/  UPRMT UR10, UR5, 0x654, UR10 ;  /* 0x00000654050a7896 */ /* 0x001fe2000800000a */
[----:B------:R-:W-:-:S02]  /*c740*/  F2FP.F16.F32.PACK_AB R149, R94, R149 ;  /* 0x000000955e95723e */ /* 0x000fc400000000ff */
[----:B------:R-:W-:Y:S02]  /*c750*/  F2FP.F16.F32.PACK_AB R150, R101, R150 ;  /* 0x000000966596723e */ /* 0x000fe400000000ff */
[----:B------:R-:W-:Y:S02]  /*c760*/  F2FP.F16.F32.PACK_AB R151, R96, R151 ;  /* 0x000000976097723e */ /* 0x000fe400000000ff */
[----:B------:R-:W-:Y:S02]  /*c770*/  F2FP.F16.F32.PACK_AB R144, R105, R144 ;  /* 0x000000906990723e */ /* 0x000fe400000000ff */
        /* <DEDUP_REMOVED lines=12> */
.L_x_1274:
        /* <DEDUP_REMOVED lines=67> */
.L_x_1294:
[----:B------:R-:W-:Y:S01]  /*cc70*/  ULEA UR5, UR39, UR60, 0x3 ;  /* 0x0000003c27057291 */ /* 0x000fe2000f8e183f */
[----:B------:R-:W-:-:S05]  /*cc80*/  IMAD.U32 R0, RZ, RZ, UR38 ;  /* 0x00000026ff007e24 */ /* 0x000fca000f8e00ff */
[----:B------:R-:W-:-:S04]  /*cc90*/  SHF.L.U32 R0, R0, 0x1f, RZ ;  /* 0x0000001f00007819 */ /* 0x000fc800000006ff */
[----:B------:R0:W1:Y:S01]  /*cca0*/  SYNCS.PHASECHK.TRANS64.TRYWAIT P1, [UR5+0x2a850], R0 ;  /* 0x02a85000ff0075a7 */ /* 0x0000620008020145 */
[----:B------:R-:W-:Y:S05]  /*ccb0*/  @!P0 BRA `(.L_x_1295) ;  /* 0x0000000000048947 */ /* 0x000fea0003800000 */
[----:B------:R-:W-:Y:S01]  /*ccc0*/  BPT.TRAP 0x1 ;  /* 0x000000040000795c */ /* 0x000fe20000300000 */
.L_x_1295:
[----:B-1----:R-:W-:Y:S05]  /*ccd0*/  @P1 BRA `(.L_x_1296) ;  /* 0x0000000000081947 */ /* 0x002fea0003800000 */
[----:B------:R-:W1:Y:S02]  /*cce0*/  SYNCS.PHASECHK.TRANS64.TRYWAIT P1, [UR5+0x2a850], R0 ;  /* 0x02a85000ff0075a7 */ /* 0x000e640008020145 */
[----:B-1----:R-:W-:Y:S05]  /*ccf0*/  @!P1 BRA `(.L_x_1297) ;  /* 0x000000a0008c9947 */ /* 0x002fea0003800000 */
.L_x_1296:
[----:B------:R-:W-:Y:S01]  /*cd00*/  UIADD3 UR60, UR60, 0x400, URZ ;  /* 0x000004003c3c7890 */ /* 0x000fe2000fffe03f */
[----:B------:R-:W-:Y:S01]  /*cd10*/  WARPGROUP.ARRIVE ;  /* 0x00000000000079c5 */ /* 0x000fe20000000000 */
[----:B------:R-:W-:Y:S01]  /*cd20*/  UMOV UR7, 0x40000040 ;  /* 0x4000004000077882 */ /* 0x000fe20000000000 */
[----:B-1----:R-:W1:Y:S01]  /*cd30*/  SHFL.BFLY PT, R5, R6, 0x2, 0x1f ;  /* 0x0c401f0006057f89 */ /* 0x002e6200000e0000 */
[----:B------:R-:W-:Y:S01]  /*cd40*/  USHF.R.U32.HI UR60, URZ, 0x4, UR60 ;  /* 0x000000043f3c7899 */ /* 0x000fe2000801163c */
[----:B------:R-:W-:Y:S02]  /*cd50*/  IMAD.MOV.U32 R4, RZ, RZ, RZ ;  /* 0x000000ffff047224 */ /* 0x000fe400078e00ff */
[----:B0-----:R-:W0:Y:S01]  /*cd60*/  SHFL.BFLY PT, R0, R3, 0x2, 0x1f ;  /* 0x0c401f0003007f89 */ /* 0x001e2200000e0000 */
[----:B------:R-:W-:Y:S01]  /*cd70*/  ULOP3.LUT UR60, UR60, 0x3fff, URZ, 0xc0, !UPT ;  /* 0x00003fff3c3c7892 */ /* 0x000fe2000f8ec03f */
[----:B------:R-:W-:-:S03]  /*cd80*/  IMAD.MOV.U32 R94, RZ, RZ, -0x800000 ;  /* 0xff800000ff5e7424 */ /* 0x000fc600078e00ff */
        /* <DEDUP_REMOVED lines=8> */
[----:B0-----:R-:W-:Y:S02]  /*ce10*/  FADD.FTZ R2, R0, R3 ;  /* 0x0000000300027221 */ /* 0x001fe40000010000 */
        /* <DEDUP_REMOVED lines=44> */
.L_x_1298:
[----:B------:R-:W-:Y:S01]  /*d0e0*/  R2UR UR6, R184 ;  /* 0x00000000b80672ca */ /* 0x000fe200000e0000 */
[----:B------:R-:W-:Y:S01]  /*d0f0*/  UIADD3 UR4, UR5, 0x2a860, URZ ;  /* 0x0002a86005047890 */ /* 0x000fe2000fffe03f */
[-C--:B------:R-:W-:Y:S01]  /*d100*/  FMUL.FTZ R2, R24, R4.reuse ;  /* 0x0000000418027220 */ /* 0x080fe20000410000 */
[----:B------:R-:W-:Y:S01]  /*d110*/  UIADD3 UR39, UR39, 0x1, URZ ;  /* 0x0000000127277890 */ /* 0x000fe2000fffe03f */
[-C--:B------:R-:W-:Y:S01]  /*d120*/  FMUL.FTZ R3, R25, R4.reuse ;  /* 0x0000000419037220 */ /* 0x080fe20000410000 */
[-C--:B------:R-:W-:Y:S01]  /*d130*/  FMUL.FTZ R20, R28, R4.reuse ;  /* 0x000000041c147220 */ /* 0x080fe20000410000 */
        /* <DEDUP_REMOVED lines=8> */
[-C--:B------:R-:W-:Y:S01]  /*d1c0*/  FMUL.FTZ R41, R41, R4.reuse ;  /* 0x0000000429297220 */ /* 0x080fe20000410000 */
[-C--:B------:R-:W-:Y:S01]  /*d1d0*/  FMUL.FTZ R44, R44, R4.reuse ;  /* 0x000000042c2c7220 */ /* 0x080fe20000410000 */
[-C--:B------:R-:W-:Y:S01]  /*d1e0*/  FMUL.FTZ R45, R45, R4.reuse ;  /* 0x000000042d2d7220 */ /* 0x080fe20000410000 */
[-C--:B------:R-:W-:Y:S01]  /*d1f0*/  FMUL.FTZ R48, R48, R4.reuse ;  /* 0x0000000430307220 */ /* 0x080fe20000410000 */
[----:B------:R-:W-:Y:S01]  /*d200*/  FMUL.FTZ R49, R49, R4 ;  /* 0x0000000431317220 */ /* 0x000fe20000410000 */
[----:B------:R-:W-:-:S02]  /*d210*/  IMAD.U32 R184, RZ, RZ, UR6 ;  /* 0x00000006ffb87e24 */ /* 0x000fc4000f8e00ff */
[-C--:B------:R-:W-:Y:S01]  /*d220*/  FMUL.FTZ R52, R52, R4.reuse ;  /* 0x0000000434347220 */ /* 0x080fe20000410000 */
[-C--:B------:R-:W-:Y:S01]  /*d230*/  FMUL.FTZ R53, R53, R4.reuse ;  /* 0x0000000435357220 */ /* 0x080fe20000410000 */
[-C--:B------:R-:W-:Y:S01]  /*d240*/  FMUL.FTZ R56, R56, R4.reuse ;  /* 0x0000000438387220 */ /* 0x080fe20000410000 */
[-C--:B------:R-:W-:Y:S01]  /*d250*/  FMUL.FTZ R57, R57, R4.reuse ;  /* 0x0000000439397220 */ /* 0x080fe20000410000 */
[----:B------:R-:W0:Y:S01]  /*d260*/  S2UR UR6, SR_CgaCtaId ;  /* 0x00000000000679c3 */ /* 0x000e220000008800 */
        /* <DEDUP_REMOVED lines=23> */
[----:B0-----:R-:W-:Y:S01]  /*d3e0*/  UPRMT UR4, UR6, 0x654, UR4 ;  /* 0x0000065406047896 */ /* 0x001fe20008000004 */
        /* <DEDUP_REMOVED lines=28> */
.L_x_1220:
[----:B------:R-:W0:Y:S01]  /*d5b0*/  S2R R4, SR_CgaCtaId ;  /* 0x0000000000047919 */ /* 0x000e220000008800 */
[----:B------:R-:W-:Y:S01]  /*d5c0*/  MOV R19, 0x400 ;  /* 0x0000040000137802 */ /* 0x000fe20000000f00 */
[----:B------:R-:W-:Y:S01]  /*d5d0*/  BSSY B0, `(.L_x_1299) ;  /* 0x0000304000007945 */ /* 0x000fe20003800000 */
[----:B------:R-:W-:Y:S02]  /*d5e0*/  BAR.SYNC.DEFER_BLOCKING 0x5, 0x180 ;  /* 0x0146000000007b1d */ /* 0x000fe40000010000 */
[----:B0-----:R-:W-:-:S05]  /*d5f0*/  LEA R19, R4, R19, 0x18 ;  /* 0x0000001304137211 */ /* 0x001fca00078ec0ff */
[----:B------:R-:W0:Y:S02]  /*d600*/  LDS.128 R4, [R19+0x2a8d0] ;  /* 0x02a8d00013047984 */ /* 0x000e240000000c00 */
[----:B0-----:R-:W-:Y:S02]  /*d610*/  R2UR UR6, R5 ;  /* 0x00000000050672ca */ /* 0x001fe400000e0000 */
[----:B------:R-:W-:Y:S02]  /*d620*/  R2UR UR5, R6 ;  /* 0x00000000060572ca */ /* 0x000fe400000e0000 */
[----:B------:R-:W-:Y:S01]  /*d630*/  R2UR UR7, R7 ;  /* 0x00000000070772ca */ /* 0x000fe200000e0000 */
[----:B------:R-:W-:Y:S06]  /*d640*/  BAR.ARV 0x4, 0x180 ;  /* 0x0106000000007b1d */ /* 0x000fec0000002000 */
[----:B------:R-:W-:Y:S08]  /*d650*/  @P0 BRA `(.L_x_1300) ;  /* 0x0000002000880947 */ /* 0x000ff00003800000 */
[----:B------:R-:W0:Y:S01]  /*d660*/  S2R R4, SR_SWINHI ;  /* 0x0000000000047919 */ /* 0x000e220000002f00 */
[----:B------:R-:W-:Y:S01]  /*d670*/  R2UR UR13, R183 ;  /* 0x00000000b70d72ca */ /* 0x000fe200000e0000 */
[----:B------:R-:W-:Y:S01]  /*d680*/  ULDC.64 UR10, c[0x0][0xc00] ;  /* 0x00030000000a7ab9 */ /* 0x000fe20000000a00 */
[----:B------:R-:W-:Y:S01]  /*d690*/  ULDC.64 UR8, c[0x0][0xc00] ;  /* 0x0003000000087ab9 */ /* 0x000fe20000000a00 */
[----:B------:R-:W-:Y:S02]  /*d6a0*/  R2UR UR15, R164 ;  /* 0x00000000a40f72ca */ /* 0x000fe400000e0000 */
[----:B------:R-:W-:Y:S02]  /*d6b0*/  R2UR UR12, R22 ;  /* 0x00000000160c72ca */ /* 0x000fe400000e0000 */
[----:B------:R-:W-:Y:S02]  /*d6c0*/  R2UR UR14, R165 ;  /* 0x00000000a50e72ca */ /* 0x000fe400000e0000 */
[----:B------:R-:W-:-:S04]  /*d6d0*/  R2UR UR20, R166 ;  /* 0x00000000a61472ca */ /* 0x000fc800000e0000 */
[----:B------:R-:W-:Y:S01]  /*d6e0*/  UIMAD.WIDE UR8, UR13, 0x4, UR8 ;  /* 0x000000040d0878a5 */ /* 0x000fe2000f8e0208 */
        /* <DEDUP_REMOVED lines=15> */
[----:B------:R-:W-:Y:S01]  /*d7e0*/  BAR.SYNC.DEFER_BLOCKING 0x1, 0x100 ;  /* 0x0044000000007b1d */ /* 0x000fe20000010000 */
        /* <DEDUP_REMOVED lines=9> */
[----:B------:R-:W-:Y:S02]  /*d880*/  LOP3.LUT R12, R95, 0x380, RZ, 0xc0, !PT ;  /* 0x000003805f0c7812 */ /* 0x000fe400078ec0ff */
[----:B------:R-:W-:Y:S02]  /*d890*/  SHF.R.U64 R10, R10, 0x3, RZ ;  /* 0x000000030a0a7819 */ /* 0x000fe400000012ff */
[----:B------:R-:W-:Y:S02]  /*d8a0*/  LOP3.LUT R26, R7, R8, RZ, 0x3c, !PT ;  /* 0x00000008071a7212 */ /* 0x000fe400078e3cff */
[----:B------:R-:W-:-:S02]  /*d8b0*/  SHF.R.U64 R6, R6, 0x3, RZ ;  /* 0x0000000306067819 */ /* 0x000fc400000012ff */
[----:B------:R-:W-:Y:S02]  /*d8c0*/  LOP3.LUT R8, R97, 0x380, RZ, 0xc0, !PT ;  /* 0x0000038061087812 */ /* 0x000fe400078ec0ff */
[----:B------:R-:W-:Y:S02]  /*d8d0*/  SHF.R.U64 R12, R12, 0x3, RZ ;  /* 0x000000030c0c7819 */ /* 0x000fe400000012ff */
[----:B------:R-:W-:Y:S02]  /*d8e0*/  LOP3.LUT R14, R10, R75, RZ, 0x3c, !PT ;  /* 0x0000004b0a0e7212 */ /* 0x000fe400078e3cff */
[----:B------:R-:W-:Y:S02]  /*d8f0*/  LOP3.LUT R28, R6, R31, RZ, 0x3c, !PT ;  /* 0x0000001f061c7212 */ /* 0x000fe400078e3cff */
[----:B------:R-:W-:Y:S02]  /*d900*/  LOP3.LUT R10, R99, 0x380, RZ, 0xc0, !PT ;  /* 0x00000380630a7812 */ /* 0x000fe400078ec0ff */
[----:B------:R-:W-:-:S02]  /*d910*/  SHF.R.U64 R8, R8, 0x3, RZ ;  /* 0x0000000308087819 */ /* 0x000fc400000012ff */
[----:B------:R-:W-:Y:S02]  /*d920*/  LOP3.LUT R31, R74, 0x380, RZ, 0xc0, !PT ;  /* 0x000003804a1f7812 */ /* 0x000fe400078ec0ff */
[----:B------:R-:W-:Y:S02]  /*d930*/  LOP3.LUT R24, R12, R95, RZ, 0x3c, !PT ;  /* 0x0000005f0c187212 */ /* 0x000fe400078e3cff */
[----:B------:R-:W-:Y:S02]  /*d940*/  SHF.R.U64 R10, R10, 0x3, RZ ;  /* 0x000000030a0a7819 */ /* 0x000fe400000012ff */
[----:B------:R-:W-:Y:S02]  /*d950*/  LOP3.LUT R12, R8, R97, RZ, 0x3c, !PT ;  /* 0x00000061080c7212 */ /* 0x000fe400078e3cff */
[----:B------:R-:W-:Y:S02]  /*d960*/  MOV R30, R4 ;  /* 0x00000004001e7202 */ /* 0x000fe40000000f00 */
[----:B------:R-:W-:-:S02]  /*d970*/  SHF.R.U64 R31, R31, 0x3, RZ ;  /* 0x000000031f1f7819 */ /* 0x000fc400000012ff */
        /* <DEDUP_REMOVED lines=23> */
[----:B------:R1:W-:Y:S01]  /*daf0*/  STSM.16.M88.4 [R98], R24 ;  /* 0x0000001862007844 */ /* 0x0003e20000000200 */
[----:B0-----:R-:W-:Y:S02]  /*db00*/  F2FP.F16.F32.PACK_AB R30, R53, R52 ;  /* 0x00000034351e723e */ /* 0x001fe400000000ff */
[----:B------:R-:W-:Y:S02]  /*db10*/  F2FP.F16.F32.PACK_AB R31, R55, R54 ;  /* 0x00000036371f723e */ /* 0x000fe400000000ff */
[----:B------:R-:W-:Y:S02]  /*db20*/  MOV R75, R10 ;  /* 0x0000000a004b7202 */ /* 0x000fe40000000f00 */
[----:B------:R-:W-:Y:S01]  /*db30*/  MOV R74, R8 ;  /* 0x00000008004a7202 */ /* 0x000fe20000000f00 */
[----:B------:R0:W-:Y:S01]  /*db40*/  STSM.16.M88.4 [R97], R28 ;  /* 0x0000001c61007844 */ /* 0x0001e20000000200 */
[----:B------:R-:W-:-:S02]  /*db50*/  F2FP.F16.F32.PACK_AB R4, R57, R56 ;  /* 0x000000383904723e */ /* 0x000fc400000000ff */
[----:B------:R-:W-:Y:S02]  /*db60*/  F2FP.F16.F32.PACK_AB R5, R59, R58 ;  /* 0x0000003a3b05723e */ /* 0x000fe400000000ff */
[----:B------:R-:W-:Y:S02]  /*db70*/  F2FP.F16.F32.PACK_AB R6, R61, R60 ;  /* 0x0000003c3d06723e */ /* 0x000fe400000000ff */
[----:B------:R-:W-:Y:S01]  /*db80*/  F2FP.F16.F32.PACK_AB R7, R63, R62 ;  /* 0x0000003e3f07723e */ /* 0x000fe200000000ff */
[----:B-1----:R-:W1:Y:S01]  /*db90*/  LDC.64 R98, c[0x0][0xc08] ;  /* 0x00030200ff627b82 */ /* 0x002e620000000a00 */
        /* <DEDUP_REMOVED lines=10> */
[----:B------:R-:W-:Y:S02]  /*dc40*/  F2FP.F16.F32.PACK_AB R14, R77, R76 ;  /* 0x0000004c4d0e723e */ /* 0x000fe400000000ff */
[----:B------:R-:W-:Y:S02]  /*dc50*/  F2FP.F16.F32.PACK_AB R15, R79, R78 ;  /* 0x0000004e4f0f723e */ /* 0x000fe400000000ff */
[----:B------:R-:W-:-:S02]  /*dc60*/  F2FP.F16.F32.PACK_AB R24, R81, R80 ;  /* 0x000000505118723e */ /* 0x000fc400000000ff */
[----:B------:R-:W-:Y:S01]  /*dc70*/  F2FP.F16.F32.PACK_AB R25, R83, R82 ;  /* 0x000000525319723e */ /* 0x000fe200000000ff */
[----:B------:R0:W-:Y:S01]  /*dc80*/  STSM.16.M88.4 [R75], R12 ;  /* 0x0000000c4b007844 */ /* 0x0001e20000000200 */
[----:B------:R-:W-:Y:S02]  /*dc90*/  F2FP.F16.F32.PACK_AB R26, R85, R84 ;  /* 0x00000054551a723e */ /* 0x000fe400000000ff */
[----:B------:R-:W-:Y:S02]  /*dca0*/  F2FP.F16.F32.PACK_AB R27, R87, R86 ;  /* 0x00000056571b723e */ /* 0x000fe400000000ff */
[----:B------:R-:W-:-:S03]  /*dcb0*/  ISETP.NE.U32.AND P0, PT, RZ, UR10, PT ;  /* 0x0000000aff007c0c */ /* 0x000fc6000bf05070 */
[----:B------:R2:W-:Y:S01]  /*dcc0*/  STSM.16.M88.4 [R74], R24 ;  /* 0x000000184a007844 */ /* 0x0005e20000000200 */
[----:B------:R-:W-:Y:S01]  /*dcd0*/  BAR.SYNC.DEFER_BLOCKING 0x1, 0x100 ;  /* 0x0044000000007b1d */ /* 0x000fe20000010000 */
[----:B------:R-:W-:-:S07]  /*dce0*/  ISETP.NE.AND.EX P0, PT, RZ, UR11, PT, P0 ;  /* 0x0000000bff007c0c */ /* 0x000fce000bf05300 */
[----:B0-----:R-:W0:Y:S06]  /*dcf0*/  LDC R75, c[0x0][0xbe8] ;  /* 0x0002fa00ff4b7b82 */ /* 0x001e2c0000000800 */
[----:B------:R-:W3:Y:S01]  /*dd00*/  @P0 LDG.E R30, desc[UR36][R28.64] ;  /* 0x000000241c1e0981 */ /* 0x000ee2000c1e1900 */
[----:B-1----:R-:W-:Y:S02]  /*dd10*/  ISETP.NE.U32.AND P1, PT, R98, RZ, PT ;  /* 0x000000ff6200720c */ /* 0x002fe40003f25070 */
[----:B------:R-:W-:-:S11]  /*dd20*/  R2UR UR4, R99 ;  /* 0x00000000630472ca */ /* 0x000fd600000e0000 */
[----:B------:R-:W-:Y:S02]  /*dd30*/  VOTEU.ANY UP0, P1 ;  /* 0x00000000003f7886 */ /* 0x000fe40000800100 */
[----:B------:R-:W-:Y:S01]  /*dd40*/  UISETP.NE.AND.EX UP0, UPT, UR4, URZ, UPT, UP0 ;  /* 0x0000003f0400728c */ /* 0x000fe2000bf05300 */
[----:B0-----:R-:W-:Y:S02]  /*dd50*/  ISETP.NE.AND P1, PT, R75, 0x1, PT ;  /* 0x000000014b00780c */ /* 0x001fe40003f25270 */
[----:B------:R-:W-:Y:S02]  /*dd60*/  ULDC UR4, c[0x0][0xa88] ;  /* 0x0002a20000047ab9 */ /* 0x000fe40000000800 */
[----:B--2---:R-:W-:Y:S01]  /*dd70*/  IMAD.U32 R74, RZ, RZ, UR4 ;  /* 0x00000004ff4a7e24 */ /* 0x004fe2000f8e00ff */
[----:B------:R-:W-:Y:S01]  /*dd80*/  PLOP3.LUT P4, PT, PT, PT, UP0, 0x80, 0x0 ;  /* 0x000000000000781c */ /* 0x000fe20003f8f008 */
[----:B------:R-:W-:-:S04]  /*dd90*/  ULDC UR4, c[0x0][0xad4] ;  /* 0x0002b50000047ab9 */ /* 0x000fc80000000800 */
[----:B------:R-:W-:Y:S02]  /*dda0*/  @UP0 ULDC.64 UR8, c[0x0][0xc08] ;  /* 0x0003020000080ab9 */ /* 0x000fe40000000a00 */
[----:B------:R-:W-:Y:S01]  /*ddb0*/  @UP0 UIMAD.WIDE UR8, UR13, 0x4, UR8 ;  /* 0x000000040d0808a5 */ /* 0x000fe2000f8e0208 */
[----:B------:R-:W0:Y:S01]  /*ddc0*/  @P1 LDC R6, c[0x0][0xbec] ;  /* 0x0002fb00ff061b82 */ /* 0x000e220000000800 */
[----:B------:R-:W-:-:S04]  /*ddd0*/  UISETP.NE.AND UP0, UPT, UR15, URZ, UPT ;  /* 0x0000003f0f00728c */ /* 0x000fc8000bf05270 */
[----:B------:R-:W-:Y:S01]  /*dde0*/  USEL UR4, UR15, UR4, UP0 ;  /* 0x000000040f047287 */ /* 0x000fe20008000000 */
[----:B------:R-:W-:Y:S02]  /*ddf0*/  IMAD.U32 R4, RZ, RZ, UR8 ;  /* 0x00000008ff047e24 */ /* 0x000fe4000f8e00ff */
[----:B------:R-:W1:Y:S01]  /*de00*/  @P1 LDC R9, c[0x0][0xbf0] ;  /* 0x0002fc00ff091b82 */ /* 0x000e620000000800 */
[----:B------:R-:W-:Y:S01]  /*de10*/  UISETP.GT.AND UP1, UPT, UR4, 0x1, UPT ;  /* 0x000000010400788c */ /* 0x000fe2000bf24270 */
[----:B------:R-:W-:Y:S01]  /*de20*/  IMAD.U32 R5, RZ, RZ, UR9 ;  /* 0x00000009ff057e24 */ /* 0x000fe2000f8e00ff */
[----:B------:R-:W-:Y:S02]  /*de30*/  UMOV UR19, 0x9b8 ;  /* 0x000009b800137882 */ /* 0x000fe40000000000 */
[----:B------:R-:W-:Y:S02]  /*de40*/  USEL UR19, UR19, 0x978, UP1 ;  /* 0x0000097813137887 */ /* 0x000fe40008800000 */
[----:B------:R-:W-:Y:S01]  /*de50*/  UISETP.NE.U32.AND UP0, UPT, UR10, URZ, UPT ;  /* 0x0000003f0a00728c */ /* 0x000fe2000bf05070 */
[----:B------:R-:W-:Y:S01]  /*de60*/  VIADD R13, R23, UR12 ;  /* 0x0000000c170d7c36 */ /* 0x000fe20008000000 */
[----:B------:R-:W-:Y:S01]  /*de70*/  USHF.R.S32.HI UR10, URZ, 0x1f, UR13 ;  /* 0x0000001f3f0a7899 */ /* 0x000fe2000801140d */
[----:B------:R0:W5:Y:S01]  /*de80*/  @P4 LDG.E R74, desc[UR36][R4.64] ;  /* 0x00000024044a4981 */ /* 0x000162000c1e1900 */
[----:B------:R-:W-:Y:S01]  /*de90*/  UISETP.NE.AND.EX UP0, UPT, UR11, URZ, UPT, UP0 ;  /* 0x0000003f0b00728c */ /* 0x000fe2000bf05300 */
[----:B------:R-:W-:Y:S01]  /*dea0*/  IMAD.MOV.U32 R7, RZ, RZ, R13 ;  /* 0x000000ffff077224 */ /* 0x000fe200078e000d */
[----:B------:R-:W-:Y:S01]  /*deb0*/  UMOV UR4, URZ ;  /* 0x0000003f00047c82 */ /* 0x000fe20008000000 */
[----:B------:R-:W-:-:S02]  /*dec0*/  USEL UR9, UR14, URZ, UP1 ;  /* 0x0000003f0e097287 */ /* 0x000fc40008800000 */
[----:B------:R-:W-:Y:S02]  /*ded0*/  USEL UR8, UR13, URZ, !UP0 ;  /* 0x0000003f0d087287 */ /* 0x000fe4000c000000 */
[----:B------:R-:W-:Y:S01]  /*dee0*/  USEL UR18, UR10, URZ, !UP0 ;  /* 0x0000003f0a127287 */ /* 0x000fe2000c000000 */
[----:B------:R-:W-:Y:S02]  /*def0*/  ULDC.64 UR12, c[0x0][UR19+0x220] ;  /* 0x00008800130c7abb */ /* 0x000fe40008000a00 */
[----:B------:R-:W-:Y:S01]  /*df00*/  ULDC.64 UR10, c[0x0][UR19+0x218] ;  /* 0x00008600130a7abb */ /* 0x000fe20008000a00 */
[----:B0-----:R-:W-:Y:S01]  /*df10*/  @P1 IMAD.HI.U32 R4, R13, R6, RZ ;  /* 0x000000060d041227 */ /* 0x001fe200078e00ff */
[----:B------:R-:W-:Y:S01]  /*df20*/  ULDC.64 UR14, c[0x0][UR19+0x228] ;  /* 0x00008a00130e7abb */ /* 0x000fe20008000a00 */
[----:B------:R-:W-:Y:S02]  /*df30*/  UIMAD.WIDE.U32 UR16, UR10, UR20, URZ ;  /* 0x000000140a1072a5 */ /* 0x000fe4000f8e003f */
[----:B------:R-:W-:Y:S01]  /*df40*/  UIMAD UR13, UR13, UR8, URZ ;  /* 0x000000080d0d72a4 */ /* 0x000fe2000f8e023f */
[----:B-1----:R-:W-:Y:S01]  /*df50*/  @P1 SHF.R.U32.HI R7, RZ, R9, R4 ;  /* 0x00000009ff071219 */ /* 0x002fe20000011604 */
[----:B------:R-:W-:-:S02]  /*df60*/  UIMAD UR20, UR11, UR20, URZ ;  /* 0x000000140b1472a4 */ /* 0x000fc4000f8e023f */
[----:B------:R-:W-:Y:S02]  /*df70*/  UIMAD.WIDE.U32 UR10, UR12, UR8, URZ ;  /* 0x000000080c0a72a5 */ /* 0x000fe4000f8e003f */
[----:B------:R-:W-:Y:S01]  /*df80*/  UIMAD.WIDE.U32 UR22, UR14, UR9, URZ ;  /* 0x000000090e1672a5 */ /* 0x000fe2000f8e003f */
[----:B------:R-:W-:Y:S01]  /*df90*/  IMAD.MOV R6, RZ, RZ, -R7 ;  /* 0x000000ffff067224 */ /* 0x000fe200078e0a07 */
[----:B------:R-:W-:Y:S02]  /*dfa0*/  UIMAD UR9, UR15, UR9, URZ ;  /* 0x000000090f0972a4 */ /* 0x000fe4000f8e023f */
[----:B------:R-:W-:Y:S01]  /*dfb0*/  UIMAD UR13, UR12, UR18, UR13 ;  /* 0x000000120c0d72a4 */ /* 0x000fe2000f8e020d */
[----:B------:R-:W-:Y:S01]  /*dfc0*/  IMAD R9, R75, R6, R13 ;  /* 0x000000064b097224 */ /* 0x000fe200078e020d */
[----:B------:R-:W-:Y:S01]  /*dfd0*/  UIADD3 UR20, UR17, UR20, URZ ;  /* 0x0000001411147290 */ /* 0x000fe2000fffe03f */
[----:B------:R-:W-:Y:S02]  /*dfe0*/  IMAD.U32 R4, RZ, RZ, UR22 ;  /* 0x00000016ff047e24 */ /* 0x000fe4000f8e00ff */
[----:B------:R-:W-:Y:S01]  /*dff0*/  IMAD.U32 R5, RZ, RZ, UR23 ;  /* 0x00000017ff057e24 */ /* 0x000fe2000f8e00ff */
[----:B------:R-:W-:-:S02]  /*e000*/  SHF.R.S32.HI R5, RZ, 0x1f, R7 ;  /* 0x0000001fff057819 */ /* 0x000fc40000011407 */
[----:B------:R-:W-:Y:S02]  /*e010*/  SHF.R.S32.HI R6, RZ, 0x1f, R9 ;  /* 0x0000001fff067819 */ /* 0x000fe40000011409 */
[----:B---3--:R-:W-:-:S13]  /*e020*/  @P0 R2UR UR4, R30 ;  /* 0x000000001e0402ca */ /* 0x008fda00000e0000 */
        /* <DEDUP_REMOVED lines=22> */
[----:B--2---:R-:W-:-:S07]  /*e190*/  IMAD.IADD R74, R74, 0x1, -R5 ;  /* 0x000000014a4a7824 */ /* 0x004fce00078e0a05 */
.L_x_1301:
[----:B------:R-:W-:Y:S01]  /*e1a0*/  R2UR UR9, R22 ;  /* 0x00000000160972ca */ /* 0x000fe200000e0000 */
[----:B------:R-:W-:Y:S01]  /*e1b0*/  SHFL.IDX PT, R4, R8, RZ, 0x1c1f ;  /* 0x001c1fff08047589 */ /* 0x000fe200000e0000 */
[----:B-----5:R-:W-:Y:S01]  /*e1c0*/  IMAD R74, R74, R75, RZ ;  /* 0x0000004b4a4a7224 */ /* 0x020fe200078e02ff */
[----:B------:R-:W-:Y:S02]  /*e1d0*/  LOP3.LUT P0, RZ, R185, 0x3, RZ, 0xc0, !PT ;  /* 0x00000003b9ff7812 */ /* 0x000fe4000780c0ff */
[----:B------:R-:W0:Y:S01]  /*e1e0*/  SHFL.IDX PT, R5, R10, RZ, 0x1c1f ;  /* 0x001c1fff0a057589 */ /* 0x000e2200000e0000 */
[----:B------:R-:W-:-:S03]  /*e1f0*/  PLOP3.LUT P3, PT, PT, PT, UP1, 0x80, 0x0 ;  /* 0x000000000000781c */ /* 0x000fc60003f6f018 */
[----:B------:R-:W-:Y:S04]  /*e200*/  SHFL.IDX PT, R6, R8, 0x1, 0x1c1f ;  /* 0x003c1f0008067f89 */ /* 0x000fe800000e0000 */
[----:B------:R-:W1:Y:S01]  /*e210*/  SHFL.IDX PT, R7, R10, 0x1, 0x1c1f ;  /* 0x003c1f000a077f89 */ /* 0x000e6200000e0000 */
[----:B------:R-:W-:-:S04]  /*e220*/  VIADD R11, R202, UR9 ;  /* 0x00000009ca0b7c36 */ /* 0x000fc80008000000 */
        /* <DEDUP_REMOVED lines=8> */
[----:B------:R-:W-:Y:S01]  /*e2b0*/  IMAD R3, R182, 0x40, R160 ;  /* 0x00000040b6037824 */ /* 0x000fe200078e02a0 */
[----:B------:R-:W-:Y:S01]  /*e2c0*/  ULDC.64 UR12, c[0x0][0xaa0] ;  /* 0x0002a800000c7ab9 */ /* 0x000fe20000000a00 */
[----:B------:R-:W-:Y:S01]  /*e2d0*/  R2UR UR16, R166 ;  /* 0x00000000a61072ca */ /* 0x000fe200000e0000 */
[----:B------:R-:W1:Y:S01]  /*e2e0*/  @P1 LDC R21, c[0x0][0xbf0] ;  /* 0x0002fc00ff151b82 */ /* 0x000e620000000800 */
[----:B------:R-:W-:Y:S01]  /*e2f0*/  IMAD.WIDE R16, R3, 0x2, R16 ;  /* 0x0000000203107825 */ /* 0x000fe200078e0210 */
[----:B------:R-:W-:Y:S02]  /*e300*/  R2UR UR15, R22 ;  /* 0x00000000160f72ca */ /* 0x000fe400000e0000 */
[C---:B------:R-:W-:Y:S01]  /*e310*/  IADD3 R9, P6, R16.reuse, 0x1000, RZ ;  /* 0x0000100010097810 */ /* 0x040fe20007fde0ff */
[----:B------:R-:W-:Y:S01]  /*e320*/  UIMAD UR9, UR14, UR12, URZ ;  /* 0x0000000c0e0972a4 */ /* 0x000fe2000f8e023f */
[C---:B------:R-:W-:Y:S02]  /*e330*/  IADD3 R13, P5, R16.reuse, 0x2000, RZ ;  /* 0x00002000100d7810 */ /* 0x040fe40007fbe0ff */
[----:B------:R-:W-:Y:S01]  /*e340*/  LOP3.LUT R8, R9, 0x380, RZ, 0xc0, !PT ;  /* 0x0000038009087812 */ /* 0x000fe200078ec0ff */
[----:B------:R-:W-:Y:S01]  /*e350*/  UIMAD.WIDE.U32 UR10, UR4, UR12, URZ ;  /* 0x0000000c040a72a5 */ /* 0x000fe2000f8e003f */
[----:B------:R-:W-:-:S02]  /*e360*/  IADD3 R25, P4, R16, 0x3000, RZ ;  /* 0x0000300010197810 */ /* 0x000fc40007f9e0ff */
[----:B------:R-:W-:Y:S01]  /*e370*/  SHF.R.U64 R8, R8, 0x3, RZ ;  /* 0x0000000308087819 */ /* 0x000fe200000012ff */
[----:B------:R-:W-:Y:S01]  /*e380*/  UIMAD UR9, UR4, UR13, UR9 ;  /* 0x0000000d040972a4 */ /* 0x000fe2000f8e0209 */
[----:B------:R-:W-:Y:S02]  /*e390*/  IADD3 R29, P3, R16, 0x4000, RZ ;  /* 0x00004000101d7810 */ /* 0x000fe40007f7e0ff */
[----:B------:R-:W-:Y:S01]  /*e3a0*/  LOP3.LUT R8, R8, R9, RZ, 0x3c, !PT ;  /* 0x0000000908087212 */ /* 0x000fe200078e3cff */
[----:B------:R-:W-:Y:S01]  /*e3b0*/  IMAD.X R9, RZ, RZ, R17, P6 ;  /* 0x000000ffff097224 */ /* 0x000fe200030e0611 */
[C---:B------:R-:W-:Y:S01]  /*e3c0*/  IADD3 R3, P6, R16.reuse, 0x7000, RZ ;  /* 0x0000700010037810 */ /* 0x040fe20007fde0ff */
[----:B------:R-:W-:Y:S01]  /*e3d0*/  UIADD3 UR11, UR11, UR9, URZ ;  /* 0x000000090b0b7290 */ /* 0x000fe2000fffe03f */
[----:B------:R-:W-:Y:S01]  /*e3e0*/  IADD3 R33, P2, R16, 0x5000, RZ ;  /* 0x0000500010217810 */ /* 0x000fe20007f5e0ff */
[----:B------:R-:W-:Y:S01]  /*e3f0*/  ULDC.64 UR12, c[0x0][0xae8] ;  /* 0x0002ba00000c7ab9 */ /* 0x000fe20000000a00 */
[----:B0-----:R-:W-:-:S02]  /*e400*/  LOP3.LUT R0, R3, 0x380, RZ, 0xc0, !PT ;  /* 0x0000038003007812 */ /* 0x001fc400078ec0ff */
[C---:B------:R-:W-:Y:S02]  /*e410*/  IADD3 R37, P0, R16.reuse, 0x6000, RZ ;  /* 0x0000600010257810 */ /* 0x040fe40007f1e0ff */
[----:B------:R-:W-:Y:S02]  /*e420*/  LOP3.LUT R5, R16, 0x380, RZ, 0xc0, !PT ;  /* 0x0000038010057812 */ /* 0x000fe400078ec0ff */
[----:B------:R-:W-:Y:S02]  /*e430*/  LOP3.LUT R12, R13, 0x380, RZ, 0xc0, !PT ;  /* 0x000003800d0c7812 */ /* 0x000fe400078ec0ff */
[----:B------:R-:W-:Y:S01]  /*e440*/  LOP3.LUT R24, R25, 0x380, RZ, 0xc0, !PT ;  /* 0x0000038019187812 */ /* 0x000fe200078ec0ff */
[----:B------:R-:W-:Y:S01]  /*e450*/  USHF.R.S32.HI UR4, URZ, 0x1f, UR8 ;  /* 0x0000001f3f047899 */ /* 0x000fe20008011408 */
[----:B------:R-:W-:Y:S01]  /*e460*/  SHF.R.U64 R0, R0, 0x3, RZ ;  /* 0x0000000300007819 */ /* 0x000fe200000012ff */
[----:B------:R-:W-:Y:S01]  /*e470*/  UIMAD.WIDE.U32 UR10, UR16, UR12, UR10 ;  /* 0x0000000c100a72a5 */ /* 0x000fe2000f8e000a */
[----:B------:R-:W-:Y:S01]  /*e480*/  LOP3.LUT R28, R29, 0x380, RZ, 0xc0, !PT ;  /* 0x000003801d1c7812 */ /* 0x000fe200078ec0ff */
[----:B------:R-:W-:Y:S01]  /*e490*/  IMAD.X R41, RZ, RZ, R17, P6 ;  /* 0x000000ffff297224 */ /* 0x000fe200030e0611 */
[----:B------:R-:W-:Y:S01]  /*e4a0*/  LOP3.LUT R40, R0, R3, RZ, 0x3c, !PT ;  /* 0x0000000300287212 */ /* 0x000fe200078e3cff */
[----:B------:R-:W5:Y:S01]  /*e4b0*/  LD.E.128 R8, desc[UR36][R8.64] ;  /* 0x0000002408087980 */ /* 0x000f62000c101d00 */
[----:B------:R-:W0:Y:S01]  /*e4c0*/  @P1 LDC R3, c[0x0][0xbec] ;  /* 0x0002fb00ff031b82 */ /* 0x000e220000000800 */
[----:B------:R-:W-:Y:S01]  /*e4d0*/  IMAD R0, R163, 0x20, R182 ;  /* 0x00000020a3007824 */ /* 0x000fe200078e02b6 */
[----:B------:R-:W-:-:S02]  /*e4e0*/  LOP3.LUT R32, R33, 0x380, RZ, 0xc0, !PT ;  /* 0x0000038021207812 */ /* 0x000fc400078ec0ff */
[----:B------:R-:W-:Y:S02]  /*e4f0*/  LOP3.LUT R36, R37, 0x380, RZ, 0xc0, !PT ;  /* 0x0000038025247812 */ /* 0x000fe400078ec0ff */
[----:B------:R-:W-:Y:S01]  /*e500*/  SHF.R.U64 R5, R5, 0x3, RZ ;  /* 0x0000000305057819 */ /* 0x000fe200000012ff */
[----:B------:R-:W-:Y:S01]  /*e510*/  VIADD R20, R0, UR15 ;  /* 0x0000000f00147c36 */ /* 0x000fe20008000000 */
[----:B------:R-:W-:Y:S01]  /*e520*/  SHF.R.U64 R12, R12, 0x3, RZ ;  /* 0x000000030c0c7819 */ /* 0x000fe200000012ff */
[----:B------:R-:W-:Y:S01]  /*e530*/  UIMAD UR11, UR16, UR13, UR11 ;  /* 0x0000000d100b72a4 */ /* 0x000fe2000f8e020b */
[----:B------:R-:W-:Y:S01]  /*e540*/  SHF.R.U64 R24, R24, 0x3, RZ ;  /* 0x0000000318187819 */ /* 0x000fe200000012ff */
[----:B------:R-:W5:Y:S01]  /*e550*/  LD.E.128 R40, desc[UR36][R40.64] ;  /* 0x0000002428287980 */ /* 0x000f62000c101d00 */
[----:B------:R-:W-:Y:S01]  /*e560*/  SHF.R.U64 R28, R28, 0x3, RZ ;  /* 0x000000031c1c7819 */ /* 0x000fe200000012ff */
[----:B------:R-:W-:Y:S01]  /*e570*/  ULDC.64 UR12, c[0x0][0xaf0] ;  /* 0x0002bc00000c7ab9 */ /* 0x000fe20000000a00 */
[----:B------:R-:W-:-:S02]  /*e580*/  SHF.R.U64 R32, R32, 0x3, RZ ;  /* 0x0000000320207819 */ /* 0x000fc400000012ff */
[----:B------:R-:W-:Y:S02]  /*e590*/  SHF.R.U64 R36, R36, 0x3, RZ ;  /* 0x0000000324247819 */ /* 0x000fe400000012ff */
[----:B------:R-:W-:Y:S01]  /*e5a0*/  LOP3.LUT R16, R5, R16, RZ, 0x3c, !PT ;  /* 0x0000001005107212 */ /* 0x000fe200078e3cff */
[----:B------:R-:W-:Y:S01]  /*e5b0*/  UIMAD UR4, UR4, UR12, URZ ;  /* 0x0000000c040472a4 */ /* 0x000fe2000f8e023f */
[----:B------:R-:W-:Y:S01]  /*e5c0*/  LOP3.LUT R12, R12, R13, RZ, 0x3c, !PT ;  /* 0x0000000d0c0c7212 */ /* 0x000fe200078e3cff */
[--C-:B------:R-:W-:Y:S01]  /*e5d0*/  IMAD.X R13, RZ, RZ, R17.reuse, P5 ;  /* 0x000000ffff0d7224 */ /* 0x100fe200028e0611 */
[----:B------:R-:W-:Y:S01]  /*e5e0*/  LOP3.LUT R24, R24, R25, RZ, 0x3c, !PT ;  /* 0x0000001918187212 */ /* 0x000fe200078e3cff */
[--C-:B------:R-:W-:Y:S01]  /*e5f0*/  IMAD.X R25, RZ, RZ, R17.reuse, P4 ;  /* 0x000000ffff197224 */ /* 0x100fe200020e0611 */
[----:B------:R-:W-:Y:S01]  /*e600*/  LOP3.LUT R28, R28, R29, RZ, 0x3c, !PT ;  /* 0x0000001d1c1c7212 */ /* 0x000fe200078e3cff */
[----:B0-----:R-:W-:Y:S01]  /*e610*/  @P1 IMAD.HI.U32 R0, R20, R3, RZ ;  /* 0x0000000314001227 */ /* 0x001fe200078e00ff */
[----:B------:R-:W-:Y:S01]  /*e620*/  LOP3.LUT R32, R32, R33, RZ, 0x3c, !PT ;  /* 0x0000002120207212 */ /* 0x000fe200078e3cff */
[----:B------:R0:W5:Y:S01]  /*e630*/  LD.E.128 R4, desc[UR36][R16.64] ;  /* 0x0000002410047980 */ /* 0x000162000c101d00 */
[----:B------:R-:W-:Y:S01]  /*e640*/  LOP3.LUT R36, R36, R37, RZ, 0x3c, !PT ;  /* 0x0000002524247212 */ /* 0x000fe200078e3cff */
[----:B------:R-:W-:-:S02]  /*e650*/  IMAD.X R29, RZ, RZ, R17, P3 ;  /* 0x000000ffff1d7224 */ /* 0x000fc400018e0611 */
[--C-:B------:R-:W-:Y:S01]  /*e660*/  IMAD.X R33, RZ, RZ, R17.reuse, P2 ;  /* 0x000000ffff217224 */ /* 0x100fe200010e0611 */
[----:B------:R-:W-:Y:S01]  /*e670*/  UIMAD UR4, UR8, UR13, UR4 ;  /* 0x0000000d080472a4 */ /* 0x000fe2000f8e0204 */
[----:B------:R-:W-:Y:S01]  /*e680*/  IMAD.X R37, RZ, RZ, R17, P0 ;  /* 0x000000ffff257224 */ /* 0x000fe200000e0611 */
[----:B------:R-:W-:Y:S01]  /*e690*/  UIMAD.WIDE.U32 UR8, UR8, UR12, UR10 ;  /* 0x0000000c080872a5 */ /* 0x000fe2000f8e000a */
[----:B------:R-:W5:Y:S01]  /*e6a0*/  LD.E.128 R12, desc[UR36][R12.64] ;  /* 0x000000240c0c7980 */ /* 0x000f62000c101d00 */
[----:B0-----:R-:W-:Y:S01]  /*e6b0*/  IMAD.MOV.U32 R17, RZ, RZ, R20 ;  /* 0x000000ffff117224 */ /* 0x001fe200078e0014 */
[----:B-1----:R-:W-:Y:S01]  /*e6c0*/  @P1 SHF.R.U32.HI R17, RZ, R21, R0 ;  /* 0x00000015ff111219 */ /* 0x002fe20000011600 */
[----:B------:R-:W-:Y:S01]  /*e6d0*/  UIADD3 UR4, UR9, UR4, URZ ;  /* 0x0000000409047290 */ /* 0x000fe2000fffe03f */
[----:B------:R-:W5:Y:S01]  /*e6e0*/  LD.E.128 R24, desc[UR36][R24.64] ;  /* 0x0000002418187980 */ /* 0x000f62000c101d00 */
[----:B------:R-:W-:Y:S01]  /*e6f0*/  ULDC.64 UR10, c[0x0][0xae0] ;  /* 0x0002b800000a7ab9 */ /* 0x000fe20000000a00 */
[--C-:B------:R-:W-:Y:S01]  /*e700*/  SHF.R.S32.HI R0, RZ, 0x1f, R17.reuse ;  /* 0x0000001fff007819 */ /* 0x100fe20000011411 */
[----:B------:R-:W-:Y:S01]  /*e710*/  IMAD.MOV R16, RZ, RZ, -R17 ;  /* 0x000000ffff107224 */ /* 0x000fe200078e0a11 */
[----:B------:R-:W5:Y:S01]  /*e720*/  LD.E.128 R28, desc[UR36][R28.64] ;  /* 0x000000241c1c7980 */ /* 0x000f62000c101d00 */
[----:B------:R-:W-:-:S02]  /*e730*/  IMAD.U32 R3, RZ, RZ, UR9 ;  /* 0x00000009ff037e24 */ /* 0x000fc4000f8e00ff */
[----:B------:R-:W-:Y:S01]  /*e740*/  IMAD R0, R0, UR10, RZ ;  /* 0x0000000a00007c24 */ /* 0x000fe2000f8e02ff */
[----:B------:R-:W5:Y:S01]  /*e750*/  LD.E.128 R32, desc[UR36][R32.64] ;  /* 0x0000002420207980 */ /* 0x000f62000c101d00 */
[----:B------:R-:W-:Y:S02]  /*e760*/  IMAD R75, R75, R16, R20 ;  /* 0x000000104b4b7224 */ /* 0x000fe400078e0214 */
[----:B------:R-:W-:Y:S01]  /*e770*/  IMAD.U32 R2, RZ, RZ, UR8 ;  /* 0x00000008ff027e24 */ /* 0x000fe2000f8e00ff */
[----:B------:R-:W5:Y:S01]  /*e780*/  LD.E.128 R36, desc[UR36][R36.64] ;  /* 0x0000002424247980 */ /* 0x000f62000c101d00 */
[----:B------:R-:W-:Y:S01]  /*e790*/  IMAD.U32 R3, RZ, RZ, UR4 ;  /* 0x00000004ff037e24 */ /* 0x000fe2000f8e00ff */
[----:B------:R-:W-:Y:S01]  /*e7a0*/  ULDC.64 UR8, c[0x0][0xad8] ;  /* 0x0002b60000087ab9 */ /* 0x000fe20000000a00 */
[C---:B------:R-:W-:Y:S01]  /*e7b0*/  IMAD R21, R17.reuse, UR11, R0 ;  /* 0x0000000b11157c24 */ /* 0x040fe2000f8e0200 */
[----:B------:R-:W-:Y:S01]  /*e7c0*/  @!PT LDS RZ, [RZ] ;  /* 0x00000000fffff984 */ /* 0x000fe20000000800 */
[----:B------:R-:W-:Y:S01]  /*e7d0*/  @!PT LDS RZ, [RZ] ;  /* 0x00000000fffff984 */ /* 0x000fe20000000800 */
[----:B------:R-:W-:Y:S01]  /*e7e0*/  @!PT LDS RZ, [RZ] ;  /* 0x00000000fffff984 */ /* 0x000fe20000000800 */
[----:B------:R-:W-:Y:S01]  /*e7f0*/  @!PT LDS RZ, [RZ] ;  /* 0x00000000fffff984 */ /* 0x000fe20000000800 */
[----:B------:R0:W-:Y:S06]  /*e800*/  MEMBAR.ALL.CTA ;  /* 0x0000000000007992 */ /* 0x0001ec0000008000 */
[----:B0-----:R-:W0:Y:S01]  /*e810*/  FENCE.VIEW.ASYNC.S ;  /* 0x00000000000073c6 */ /* 0x001e220000000000 */
[----:B------:R-:W-:Y:S01]  /*e820*/  SHF.R.S32.HI R0, RZ, 0x1f, R75 ;  /* 0x0000001fff007819 */ /* 0x000fe2000001144b */
[----:B------:R-:W-:-:S04]  /*e830*/  IMAD.WIDE.U32 R2, R17, UR10, R2 ;  /* 0x0000000a11027c25 */ /* 0x000fc8000f8e0002 */
[----:B------:R-:W-:Y:S02]  /*e840*/  IMAD.IADD R3, R3, 0x1, R21 ;  /* 0x0000000103037824 */ /* 0x000fe400078e0215 */
[----:B------:R-:W-:Y:S02]  /*e850*/  IMAD R0, R0, UR8, RZ ;  /* 0x0000000800007c24 */ /* 0x000fe4000f8e02ff */
[----:B------:R-:W-:Y:S02]  /*e860*/  VIADD R45, R182, UR15 ;  /* 0x0000000fb62d7c36 */ /* 0x000fe40008000000 */
[C---:B------:R-:W-:Y:S02]  /*e870*/  IMAD R21, R75.reuse, UR9, R0 ;  /* 0x000000094b157c24 */ /* 0x040fe4000f8e0200 */
[----:B------:R-:W-:Y:S01]  /*e880*/  IMAD.WIDE.U32 R2, R75, UR8, R2 ;  /* 0x000000084b027c25 */ /* 0x000fe2000f8e0002 */
[----:B------:R-:W-:Y:S01]  /*e890*/  ISETP.GE.AND P2, PT, R45, R74, PT ;  /* 0x0000004a2d00720c */ /* 0x000fe20003f46270 */
[----:B------:R-:W-:-:S02]  /*e8a0*/  ULDC.64 UR8, c[0x0][0xa80] ;  /* 0x0002a00000087ab9 */ /* 0x000fc40000000a00 */
[----:B------:R-:W-:Y:S01]  /*e8b0*/  VIADD R17, R45, 0x20 ;  /* 0x000000202d117836 */ /* 0x000fe20000000000 */
[C---:B------:R-:W-:Y:S01]  /*e8c0*/  LEA R0, P3, R2.reuse, UR8, 0x1 ;  /* 0x0000000802007c11 */ /* 0x040fe2000f8608ff */
[----:B------:R-:W-:Y:S02]  /*e8d0*/  IMAD.IADD R3, R3, 0x1, R21 ;  /* 0x0000000103037824 */ /* 0x000fe400078e0215 */
[----:B------:R-:W-:Y:S01]  /*e8e0*/  VIADD R19, R19, 0x2a820 ;  /* 0x0002a82013137836 */ /* 0x000fe20000000000 */
[-C--:B------:R-:W-:Y:S01]  /*e8f0*/  ISETP.GE.AND P0, PT, R17, R74.reuse, PT ;  /* 0x0000004a1100720c */ /* 0x080fe20003f06270 */
[----:B------:R-:W-:Y:S01]  /*e900*/  VIADD R17, R45, 0x40 ;  /* 0x000000402d117836 */ /* 0x000fe20000000000 */
[----:B------:R-:W-:Y:S02]  /*e910*/  LEA.HI.X R20, R2, UR9, R3, 0x1, P3 ;  /* 0x0000000902147c11 */ /* 0x000fe400098f0c03 */
[----:B------:R-:W-:Y:S01]  /*e920*/  PRMT R19, RZ, 0x654, R19 ;  /* 0x00000654ff137816 */ /* 0x000fe20000000013 */
[----:B0-----:R0:W1:Y:S01]  /*e930*/  SHFL.IDX PT, R3, R0, RZ, 0x181f ;  /* 0x00181fff00037589 */ /* 0x00106200000e0000 */
[----:B------:R-:W-:Y:S01]  /*e940*/  ISETP.GE.AND P1, PT, R17, R74, PT ;  /* 0x0000004a1100720c */ /* 0x000fe20003f26270 */
[----:B------:R-:W-:Y:S01]  /*e950*/  BSSY B1, `(.L_x_1303) ;  /* 0x000000d000017945 */ /* 0x000fe20003800000 */
[----:B------:R0:W-:Y:S01]  /*e960*/  SYNCS.ARRIVE.TRANS64.RED.A1T0 RZ, [R19+URZ], RZ ;  /* 0x000000ff13ff79a7 */ /* 0x0001e2000810043f */
[----:B------:R0:W2:Y:S02]  /*e970*/  SHFL.IDX PT, R17, R20, RZ, 0x181f ;  /* 0x00181fff14117589 */ /* 0x0000a400000e0000 */
[----:B------:R-:W-:Y:S08]  /*e980*/  @P2 BRA `(.L_x_1304) ;  /* 0x0000000000242947 */ /* 0x000ff00003800000 */
        /* <DEDUP_REMOVED lines=9> */
.L_x_1304:
[----:B------:R-:W-:Y:S05]  /*ea20*/  BSYNC B1 ;  /* 0x0000000000017941 */ /* 0x000fea0003800000 */
.L_x_1303:
[----:B---3-5:R3:W4:Y:S01]  /*ea30*/  SHFL.IDX PT, R5, R20, 0x1, 0x181f ;  /* 0x00381f0014057f89 */ /* 0x02872200000e0000 */
        /* <DEDUP_REMOVED lines=10> */
[----:B------:R1:W-:Y:S04]  /*eae0*/  @!P3 ST.E.128 desc[UR36][R2.64], R8 ;  /* 0x000000080200b985 */ /* 0x0003e8000c101d24 */
[----:B------:R1:W-:Y:S02]  /*eaf0*/  @!P4 ST.E.128 desc[UR36][R4.64], R32 ;  /* 0x000000200400c985 */ /* 0x0003e4000c101d24 */
.L_x_1306:
[----:B------:R-:W-:Y:S05]  /*eb00*/  BSYNC B1 ;  /* 0x0000000000017941 */ /* 0x000fea0003800000 */
.L_x_1305:
[----:B-1--4-:R1:W4:Y:S01]  /*eb10*/  SHFL.IDX PT, R5, R20, 0x2, 0x181f ;  /* 0x00581f0014057f89 */ /* 0x01232200000e0000 */
        /* <DEDUP_REMOVED lines=12> */
.L_x_1308:
[----:B------:R-:W-:Y:S05]  /*ebe0*/  BSYNC B1 ;  /* 0x0000000000017941 */ /* 0x000fea0003800000 */
.L_x_1307:
[----:B0-----:R-:W-:Y:S01]  /*ebf0*/  VIADD R3, R45, 0x60 ;  /* 0x000000602d037836 */ /* 0x001fe20000000000 */
[----:B----4-:R0:W4:Y:S04]  /*ec00*/  SHFL.IDX PT, R5, R20, 0x3, 0x181f ;  /* 0x00781f0014057f89 */ /* 0x01012800000e0000 */
[----:B------:R-:W-:Y:S01]  /*ec10*/  ISETP.GE.AND P0, PT, R3, R74, PT ;  /* 0x0000004a0300720c */ /* 0x000fe20003f06270 */
[----:B------:R0:W0:-:S12]  /*ec20*/  SHFL.IDX PT, R7, R0, 0x3, 0x181f ;  /* 0x00781f0000077f89 */ /* 0x00001800000e0000 */
[----:B------:R-:W-:Y:S05]  /*ec30*/  @P0 BRA `(.L_x_1309) ;  /* 0x0000001800740947 */ /* 0x000fea0003800000 */
[----:B------:R-:W-:Y:S02]  /*ec40*/  ULDC UR4, c[0x0][0xac8] ;  /* 0x0002b20000047ab9 */ /* 0x000fe40000000800 */
[----:B------:R-:W-:-:S13]  /*ec50*/  ISETP.GE.AND P1, PT, R160, UR4, PT ;  /* 0x00000004a0007c0c */ /* 0x000fda000bf26270 */
[----:B0-----:R-:W-:-:S04]  /*ec60*/  @!P1 LEA R2, P0, R160, R7, 0x1 ;  /* 0x00000007a0029211 */ /* 0x001fc800078008ff */
[----:B----4-:R-:W-:Y:S02]  /*ec70*/  @!P1 LEA.HI.X R3, R160, R5, R206, 0x1, P0 ;  /* 0x00000005a0039211 */ /* 0x010fe400000f0cce */
[----:B------:R-:W-:-:S03]  /*ec80*/  ISETP.GE.AND P0, PT, R162, UR4, PT ;  /* 0x00000004a2007c0c */ /* 0x000fc6000bf06270 */
[----:B------:R0:W-:Y:S10]  /*ec90*/  @!P1 ST.E.128 desc[UR36][R2.64], R24 ;  /* 0x0000001802009985 */ /* 0x0001f4000c101d24 */
[----:B------:R-:W-:Y:S05]  /*eca0*/  @P0 BRA `(.L_x_1309) ;  /* 0x0000001800580947 */ /* 0x000fea0003800000 */
[----:B0-----:R-:W-:-:S04]  /*ecb0*/  LEA R2, P0, R162, R7, 0x1 ;  /* 0x00000007a2027211 */ /* 0x001fc800078008ff */
[----:B------:R-:W-:-:S05]  /*ecc0*/  LEA.HI.X R3, R162, R5, R205, 0x1, P0 ;  /* 0x00000005a2037211 */ /* 0x000fca00000f0ccd */
[----:B------:R0:W-:Y:S01]  /*ecd0*/  ST.E.128 desc[UR36][R2.64], R40 ;  /* 0x0000002802007985 */ /* 0x0001e2000c101d24 */
[----:B------:R-:W-:Y:S05]  /*ece0*/  BRA `(.L_x_1309) ;  /* 0x0000001800487947 */ /* 0x000fea0003800000 */
.L_x_1302:
        /* <DEDUP_REMOVED lines=9> */
[----:B------:R-:W-:Y:S01]  /*ed80*/  VIADD R19, R19, 0x2a820 ;  /* 0x0002a82013137836 */ /* 0x000fe20000000000 */
[----:B------:R-:W-:Y:S01]  /*ed90*/  UIADD3 UR11, UR11, UR9, URZ ;  /* 0x000000090b0b7290 */ /* 0x000fe2000fffe03f */
[----:B------:R-:W1:Y:S01]  /*eda0*/  @P1 LDC R5, c[0x0][0xbf0] ;  /* 0x0002fc00ff051b82 */ /* 0x000e620000000800 */
[----:B------:R-:W-:Y:S01]  /*edb0*/  ULDC.64 UR12, c[0x0][0xb38] ;  /* 0x0002ce00000c7ab9 */ /* 0x000fe20000000a00 */
[----:B------:R-:W-:Y:S01]  /*edc0*/  BSSY B1, `(.L_x_1310) ;  /* 0x0000066000017945 */ /* 0x000fe20003800000 */
[----:B------:R-:W-:Y:S01]  /*edd0*/  UIMAD.WIDE.U32 UR10, UR16, UR12, UR10 ;  /* 0x0000000c100a72a5 */ /* 0x000fe2000f8e000a */
[----:B------:R-:W-:-:S03]  /*ede0*/  PRMT R19, RZ, 0x654, R19 ;  /* 0x00000654ff137816 */ /* 0x000fc60000000013 */
[----:B------:R-:W-:Y:S01]  /*edf0*/  UIMAD UR11, UR16, UR13, UR11 ;  /* 0x0000000d100b72a4 */ /* 0x000fe2000f8e020b */
[----:B------:R2:W-:Y:S02]  /*ee00*/  SYNCS.ARRIVE.TRANS64.RED.A1T0 RZ, [R19+URZ], RZ ;  /* 0x000000ff13ff79a7 */ /* 0x0005e4000810043f */
[----:B------:R-:W-:Y:S02]  /*ee10*/  ULDC.64 UR12, c[0x0][0xb40] ;  /* 0x0002d000000c7ab9 */ /* 0x000fe40000000a00 */
[----:B------:R-:W-:-:S04]  /*ee20*/  UIMAD UR4, UR4, UR12, URZ ;  /* 0x0000000c040472a4 */ /* 0x000fc8000f8e023f */
[----:B------:R-:W-:Y:S01]  /*ee30*/  UIMAD UR4, UR8, UR13, UR4 ;  /* 0x0000000d080472a4 */ /* 0x000fe2000f8e0204 */
[----:B0-----:R-:W-:Y:S01]  /*ee40*/  @P1 IMAD.HI.U32 R0, R13, R0, RZ ;  /* 0x000000000d001227 */ /* 0x001fe200078e00ff */
[----:B------:R-:W-:-:S03]  /*ee50*/  UIMAD.WIDE.U32 UR8, UR8, UR12, UR10 ;  /* 0x0000000c080872a5 */ /* 0x000fc6000f8e000a */
[----:B------:R-:W-:Y:S01]  /*ee60*/  ULDC.64 UR10, c[0x0][0xb48] ;  /* 0x0002d200000a7ab9 */ /* 0x000fe20000000a00 */
[----:B------:R-:W-:Y:S01]  /*ee70*/  UIADD3 UR9, UR9, UR4, URZ ;  /* 0x0000000409097290 */ /* 0x000fe2000fffe03f */
[----:B-1----:R-:W-:-:S03]  /*ee80*/  @P1 SHF.R.U32.HI R7, RZ, R5, R0 ;  /* 0x00000005ff071219 */ /* 0x002fc60000011600 */
[----:B------:R-:W-:Y:S01]  /*ee90*/  UIMAD.WIDE.U32 UR8, UR15, UR10, UR8 ;  /* 0x0000000a0f0872a5 */ /* 0x000fe2000f8e0008 */
[--C-:B------:R-:W-:Y:S01]  /*eea0*/  SHF.R.S32.HI R0, RZ, 0x1f, R7.reuse ;  /* 0x0000001fff007819 */ /* 0x100fe20000011407 */
[----:B------:R-:W-:Y:S02]  /*eeb0*/  IMAD.MOV R4, RZ, RZ, -R7 ;  /* 0x000000ffff047224 */ /* 0x000fe400078e0a07 */
[----:B------:R-:W-:Y:S02]  /*eec0*/  UIMAD UR4, UR15, UR11, UR9 ;  /* 0x0000000b0f0472a4 */ /* 0x000fe4000f8e0209 */
[----:B------:R-:W-:Y:S01]  /*eed0*/  IMAD.U32 R5, RZ, RZ, UR9 ;  /* 0x00000009ff057e24 */ /* 0x000fe2000f8e00ff */
[----:B------:R-:W-:Y:S01]  /*eee0*/  ULDC.64 UR10, c[0x0][0xb30] ;  /* 0x0002cc00000a7ab9 */ /* 0x000fe20000000a00 */
[----:B------:R-:W-:Y:S02]  /*eef0*/  IMAD R75, R75, R4, R13 ;  /* 0x000000044b4b7224 */ /* 0x000fe400078e020d */
[----:B------:R-:W-:-:S02]  /*ef00*/  IMAD R0, R0, UR10, RZ ;  /* 0x0000000a00007c24 */ /* 0x000fc4000f8e02ff */
[----:B------:R-:W-:Y:S01]  /*ef10*/  IMAD.U32 R4, RZ, RZ, UR8 ;  /* 0x00000008ff047e24 */ /* 0x000fe2000f8e00ff */
[----:B------:R-:W-:Y:S01]  /*ef20*/  ULDC.64 UR8, c[0x0][0xb28] ;  /* 0x0002ca0000087ab9 */ /* 0x000fe20000000a00 */
[----:B------:R-:W-:Y:S02]  /*ef30*/  IMAD.U32 R5, RZ, RZ, UR4 ;  /* 0x00000004ff057e24 */ /* 0x000fe4000f8e00ff */
[C---:B------:R-:W-:Y:S01]  /*ef40*/  IMAD R9, R7.reuse, UR11, R0 ;  /* 0x0000000b07097c24 */ /* 0x040fe2000f8e0200 */
[----:B------:R-:W-:Y:S01]  /*ef50*/  SHF.R.S32.HI R0, RZ, 0x1f, R75 ;  /* 0x0000001fff007819 */ /* 0x000fe2000001144b */
[----:B------:R-:W-:-:S04]  /*ef60*/  IMAD.WIDE.U32 R4, R7, UR10, R4 ;  /* 0x0000000a07047c25 */ /* 0x000fc8000f8e0004 */
[----:B------:R-:W-:Y:S02]  /*ef70*/  IMAD R0, R0, UR8, RZ ;  /* 0x0000000800007c24 */ /* 0x000fe4000f8e02ff */
[----:B------:R-:W-:Y:S02]  /*ef80*/  IMAD.IADD R5, R5, 0x1, R9 ;  /* 0x0000000105057824 */ /* 0x000fe400078e0209 */
[C---:B------:R-:W-:Y:S02]  /*ef90*/  IMAD R7, R75.reuse, UR9, R0 ;  /* 0x000000094b077c24 */ /* 0x040fe4000f8e0200 */
[----:B------:R-:W-:Y:S01]  /*efa0*/  IMAD.WIDE.U32 R4, R75, UR8, R4 ;  /* 0x000000084b047c25 */ /* 0x000fe2000f8e0004 */
[----:B------:R-:W-:-:S03]  /*efb0*/  ULDC.64 UR8, c[0x0][0xb00] ;  /* 0x0002c00000087ab9 */ /* 0x000fc60000000a00 */
[----:B------:R-:W-:Y:S01]  /*efc0*/  IMAD.IADD R5, R5, 0x1, R7 ;  /* 0x0000000105057824 */ /* 0x000fe200078e0207 */
[----:B------:R-:W-:-:S04]  /*efd0*/  LEA R0, P1, R4, UR8, 0x2 ;  /* 0x0000000804007c11 */ /* 0x000fc8000f8210ff */
[----:B------:R-:W-:Y:S01]  /*efe0*/  LEA.HI.X R16, R4, UR9, R5, 0x2, P1 ;  /* 0x0000000904107c11 */ /* 0x000fe200088f1405 */
[----:B------:R2:W0:Y:S04]  /*eff0*/  SHFL.IDX PT, R6, R0, RZ, 0x1c1f ;  /* 0x001c1fff00067589 */ /* 0x00042800000e0000 */
[----:B------:R2:W1:Y:S01]  /*f000*/  SHFL.IDX PT, R7, R16, RZ, 0x1c1f ;  /* 0x001c1fff10077589 */ /* 0x00046200000e0000 */
[----:B------:R-:W-:Y:S05]  /*f010*/  @P2 BRA `(.L_x_1311) ;  /* 0x0000000400002947 */ /* 0x000fea0003800000 */
[----:B------:R-:W-:Y:S02]  /*f020*/  ULDC UR4, c[0x0][0xac8] ;  /* 0x0002b20000047ab9 */ /* 0x000fe40000000800 */
[----:B------:R-:W-:Y:S02]  /*f030*/  ISETP.GE.AND P3, PT, R181, UR4, PT ;  /* 0x00000004b5007c0c */ /* 0x000fe4000bf66270 */
[----:B------:R-:W-:Y:S02]  /*f040*/  ISETP.GE.AND P1, PT, R18, UR4, PT ;  /* 0x0000000412007c0c */ /* 0x000fe4000bf26270 */
[----:B------:R-:W-:Y:S02]  /*f050*/  ISETP.GE.AND P4, PT, R180, UR4, PT ;  /* 0x00000004b4007c0c */ /* 0x000fe4000bf86270 */
[----:B------:R-:W-:-:S07]  /*f060*/  ISETP.GE.AND P2, PT, R179, UR4, PT ;  /* 0x00000004b3007c0c */ /* 0x000fce000bf46270 */
[CC--:B0-----:R-:W-:Y:S02]  /*f070*/  @!P3 LEA R8, P5, R181.reuse, R6.reuse, 0x2 ;  /* 0x00000006b508b211 */ /* 0x0c1fe400078a10ff */
[----:B-1----:R-:W-:Y:S02]  /*f080*/  @!P1 IMAD.WIDE R4, R18, 0x4, R6 ;  /* 0x0000000412049825 */ /* 0x002fe400078e0206 */
        /* <DEDUP_REMOVED lines=18> */
[----:B------:R-:W-:Y:S01]  /*f1b0*/  @!P1 ST.E.64 desc[UR36][R14.64], R40 ;  /* 0x000000280e009985 */ /* 0x000fe2000c101b24 */
[----:B------:R-:W-:-:S03]  /*f1c0*/  @!P5 LEA R4, P1, R176, R6, 0x2 ;  /* 0x00000006b004d211 */ /* 0x000fc600078210ff */
[----:B------:R0:W-:Y:S01]  /*f1d0*/  @!P3 ST.E.64 desc[UR36][R2.64], R44 ;  /* 0x0000002c0200b985 */ /* 0x0001e2000c101b24 */
[-C--:B-1----:R-:W-:Y:S02]  /*f1e0*/  @!P2 LEA R8, P6, R175, R6.reuse, 0x2 ;  /* 0x00000006af08a211 */ /* 0x082fe400078c10ff */
[----:B------:R-:W-:Y:S02]  /*f1f0*/  ISETP.GE.AND P3, PT, R173, UR4, PT ;  /* 0x00000004ad007c0c */ /* 0x000fe4000bf66270 */
[-C--:B------:R-:W-:Y:S02]  /*f200*/  @!P5 LEA.HI.X R5, R176, R7.reuse, R195, 0x2, P1 ;  /* 0x00000007b005d211 */ /* 0x080fe400008f14c3 */
[----:B------:R-:W-:Y:S02]  /*f210*/  ISETP.GE.AND P1, PT, R172, UR4, PT ;  /* 0x00000004ac007c0c */ /* 0x000fe4000bf26270 */
[----:B------:R-:W-:Y:S01]  /*f220*/  @!P2 LEA.HI.X R9, R175, R7, R194, 0x2, P6 ;  /* 0x00000007af09a211 */ /* 0x000fe200030f14c2 */
[----:B------:R1:W-:Y:S01]  /*f230*/  @!P5 ST.E.64 desc[UR36][R4.64], R48 ;  /* 0x000000300400d985 */ /* 0x0003e2000c101b24 */
[----:B---3--:R-:W-:-:S03]  /*f240*/  @!P4 LEA R10, P6, R174, R6, 0x2 ;  /* 0x00000006ae0ac211 */ /* 0x008fc600078c10ff */
[----:B------:R3:W-:Y:S01]  /*f250*/  @!P2 ST.E.64 desc[UR36][R8.64], R52 ;  /* 0x000000340800a985 */ /* 0x0007e2000c101b24 */
[----:B------:R-:W-:Y:S02]  /*f260*/  ISETP.GE.AND P2, PT, R171, UR4, PT ;  /* 0x00000004ab007c0c */ /* 0x000fe4000bf46270 */
[-C--:B------:R-:W-:Y:S02]  /*f270*/  @!P4 LEA.HI.X R11, R174, R7.reuse, R193, 0x2, P6 ;  /* 0x00000007ae0bc211 */ /* 0x080fe400030f14c1 */
[CC--:B----4-:R-:W-:Y:S02]  /*f280*/  @!P3 LEA R12, P5, R173.reuse, R6.reuse, 0x2 ;  /* 0x00000006ad0cb211 */ /* 0x0d0fe400078a10ff */
[----:B0-----:R-:W-:Y:S01]  /*f290*/  @!P1 LEA R2, P6, R172, R6, 0x2 ;  /* 0x00000006ac029211 */ /* 0x001fe200078c10ff */
[----:B------:R0:W-:Y:S01]  /*f2a0*/  @!P4 ST.E.64 desc[UR36][R10.64], R56 ;  /* 0x000000380a00c985 */ /* 0x0001e2000c101b24 */
[----:B------:R-:W-:Y:S02]  /*f2b0*/  @!P3 LEA.HI.X R13, R173, R7, R192, 0x2, P5 ;  /* 0x00000007ad0db211 */ /* 0x000fe400028f14c0 */
[----:B------:R-:W-:-:S02]  /*f2c0*/  ISETP.GE.AND P4, PT, R170, UR4, PT ;  /* 0x00000004aa007c0c */ /* 0x000fc4000bf86270 */
[-C--:B------:R-:W-:Y:S01]  /*f2d0*/  @!P1 LEA.HI.X R3, R172, R7.reuse, R191, 0x2, P6 ;  /* 0x00000007ac039211 */ /* 0x080fe200030f14bf */
[----:B------:R4:W-:Y:S01]  /*f2e0*/  @!P3 ST.E.64 desc[UR36][R12.64], R60 ;  /* 0x0000003c0c00b985 */ /* 0x0009e2000c101b24 */
[----:B------:R-:W-:Y:S02]  /*f2f0*/  ISETP.GE.AND P5, PT, R169, UR4, PT ;  /* 0x00000004a9007c0c */ /* 0x000fe4000bfa6270 */
[----:B-1----:R-:W-:Y:S01]  /*f300*/  @!P2 LEA R4, P6, R171, R6, 0x2 ;  /* 0x00000006ab04a211 */ /* 0x002fe200078c10ff */
[----:B------:R1:W-:Y:S01]  /*f310*/  @!P1 ST.E.64 desc[UR36][R2.64], R64 ;  /* 0x0000004002009985 */ /* 0x0003e2000c101b24 */
[----:B------:R-:W-:Y:S02]  /*f320*/  ISETP.GE.AND P3, PT, R168, UR4, PT ;  /* 0x00000004a8007c0c */ /* 0x000fe4000bf66270 */
[----:B------:R-:W-:Y:S02]  /*f330*/  ISETP.GE.AND P1, PT, R167, UR4, PT ;  /* 0x00000004a7007c0c */ /* 0x000fe4000bf26270 */
[----:B------:R-:W-:-:S02]  /*f340*/  @!P2 LEA.HI.X R5, R171, R7, R190, 0x2, P6 ;  /* 0x00000007ab05a211 */ /* 0x000fc400030f14be */
[----:B---3--:R-:W-:-:S03]  /*f350*/  @!P4 LEA R8, P6, R170, R6, 0x2 ;  /* 0x00000006aa08c211 */ /* 0x008fc600078c10ff */
[----:B------:R1:W-:Y:S01]  /*f360*/  @!P2 ST.E.64 desc[UR36][R4.64], R68 ;  /* 0x000000440400a985 */ /* 0x0003e2000c101b24 */
[CC--:B0-----:R-:W-:Y:S02]  /*f370*/  @!P5 LEA R10, P2, R169.reuse, R6.reuse, 0x2 ;  /* 0x00000006a90ad211 */ /* 0x0c1fe400078410ff */
[-C--:B------:R-:W-:Y:S02]  /*f380*/  @!P4 LEA.HI.X R9, R170, R7.reuse, R189, 0x2, P6 ;  /* 0x00000007aa09c211 */ /* 0x080fe400030f14bd */
[CC--:B----4-:R-:W-:Y:S02]  /*f390*/  @!P3 LEA R12, P6, R168.reuse, R6.reuse, 0x2 ;  /* 0x00000006a80cb211 */ /* 0x0d0fe400078c10ff */
        /* <DEDUP_REMOVED lines=8> */
.L_x_1311:
[----:B------:R-:W-:Y:S05]  /*f420*/  BSYNC B1 ;  /* 0x0000000000017941 */ /* 0x000fea0003800000 */
.L_x_1310:
[----:B-1----:R1:W3:Y:S04]  /*f430*/  SHFL.IDX PT, R5, R16, 0x1, 0x1c1f ;  /* 0x003c1f0010057f89 */ /* 0x0022e800000e0000 */
[----:B------:R1:W4:Y:S01]  /*f440*/  SHFL.IDX PT, R4, R0, 0x1, 0x1c1f ;  /* 0x003c1f0000047f89 */ /* 0x00032200000e0000 */
[----:B------:R-:W-:Y:S05]  /*f450*/  @P0 BRA `(.L_x_1309) ;  /* 0x00000010006c0947 */ /* 0x000fea0003800000 */
[----:B------:R-:W-:Y:S02]  /*f460*/  ULDC UR4, c[0x0][0xac8] ;  /* 0x0002b20000047ab9 */ /* 0x000fe40000000800 */
[----:B------:R-:W-:Y:S02]  /*f470*/  ISETP.GE.AND P1, PT, R181, UR4, PT ;  /* 0x00000004b5007c0c */ /* 0x000fe4000bf26270 */
[----:B------:R-:W-:Y:S02]  /*f480*/  ISETP.GE.AND P0, PT, R180, UR4, PT ;  /* 0x00000004b4007c0c */ /* 0x000fe4000bf06270 */
[----:B------:R-:W-:Y:S02]  /*f490*/  ISETP.GE.AND P2, PT, R18, UR4, PT ;  /* 0x0000000412007c0c */ /* 0x000fe4000bf46270 */
[----:B------:R-:W-:Y:S02]  /*f4a0*/  ISETP.GE.AND P4, PT, R178, UR4, PT ;  /* 0x00000004b2007c0c */ /* 0x000fe4000bf86270 */
[----:B------:R-:W-:-:S05]  /*f4b0*/  ISETP.GE.AND P3, PT, R179, UR4, PT ;  /* 0x00000004b3007c0c */ /* 0x000fca000bf66270 */
[CC--:B0---4-:R-:W-:Y:S02]  /*f4c0*/  @!P1 LEA R6, P5, R181.reuse, R4.reuse, 0x2 ;  /* 0x00000004b5069211 */ /* 0x0d1fe400078a10ff */
        /* <DEDUP_REMOVED lines=59> */
.L_x_1300:
[----:B------:R-:W0:Y:S01]  /*f880*/  LDC.64 R2, c[0x0][0xc00] ;  /* 0x00030000ff027b82 */ /* 0x000e220000000a00 */
[----:B------:R-:W-:Y:S01]  /*f890*/  R2UR UR11, R183 ;  /* 0x00000000b70b72ca */ /* 0x000fe200000e0000 */
[----:B------:R-:W-:Y:S01]  /*f8a0*/  ULDC.64 UR8, c[0x0][0xc00] ;  /* 0x0003000000087ab9 */ /* 0x000fe20000000a00 */
[----:B------:R-:W-:Y:S01]  /*f8b0*/  IMAD.MOV.U32 R7, RZ, RZ, RZ ;  /* 0x000000ffff077224 */ /* 0x000fe200078e00ff */
[----:B------:R-:W-:-:S04]  /*f8c0*/  R2UR UR10, R164 ;  /* 0x00000000a40a72ca */ /* 0x000fc800000e0000 */
[----:B------:R-:W1:Y:S06]  /*f8d0*/  LDC.64 R4, c[0x0][0xc08] ;  /* 0x00030200ff047b82 */ /* 0x000e6c0000000a00 */
[----:B------:R-:W-:Y:S01]  /*f8e0*/  UIMAD.WIDE UR8, UR11, 0x4, UR8 ;  /* 0x000000040b0878a5 */ /* 0x000fe2000f8e0208 */
[----:B0-----:R-:W-:-:S05]  /*f8f0*/  ISETP.NE.U32.AND P0, PT, R2, RZ, PT ;  /* 0x000000ff0200720c */ /* 0x001fca0003f05070 */
[----:B------:R-:W-:Y:S01]  /*f900*/  IMAD.U32 R2, RZ, RZ, UR8 ;  /* 0x00000008ff027e24 */ /* 0x000fe2000f8e00ff */
[----:B------:R-:W-:Y:S01]  /*f910*/  R2UR UR4, R3 ;  /* 0x00000000030472ca */ /* 0x000fe200000e0000 */
[----:B------:R-:W-:Y:S01]  /*f920*/  IMAD.U32 R3, RZ, RZ, UR9 ;  /* 0x00000009ff037e24 */ /* 0x000fe2000f8e00ff */
[----:B-1----:R-:W-:-:S05]  /*f930*/  ISETP.NE.U32.AND P1, PT, R4, RZ, PT ;  /* 0x000000ff0400720c */ /* 0x002fca0003f25070 */
[----:B------:R-:W-:-:S06]  /*f940*/  VOTEU.ANY UP0, P0 ;  /* 0x00000000003f7886 */ /* 0x000fcc0000000100 */
[----:B------:R-:W-:Y:S01]  /*f950*/  UISETP.NE.AND.EX UP0, UPT, UR4, URZ, UPT, UP0 ;  /* 0x0000003f0400728c */ /* 0x000fe2000bf05300 */
[----:B------:R-:W-:Y:S01]  /*f960*/  R2UR UR4, R5 ;  /* 0x00000000050472ca */ /* 0x000fe200000e0000 */
[----:B------:R-:W-:-:S04]  /*f970*/  VOTEU.ANY UP1, P1 ;  /* 0x00000000003f7886 */ /* 0x000fc80000820100 */
[----:B------:R-:W-:-:S08]  /*f980*/  PLOP3.LUT P0, PT, PT, PT, UP0, 0x80, 0x0 ;  /* 0x000000000000781c */ /* 0x000fd00003f0f008 */
[----:B------:R-:W-:-:S06]  /*f990*/  UISETP.NE.AND.EX UP1, UPT, UR4, URZ, UPT, UP1 ;  /* 0x0000003f0400728c */ /* 0x000fcc000bf25310 */
[----:B------:R-:W-:Y:S01]  /*f9a0*/  PLOP3.LUT P1, PT, PT, PT, UP1, 0x80, 0x0 ;  /* 0x000000000000781c */ /* 0x000fe20003f2f018 */
[----:B------:R0:W5:Y:S01]  /*f9b0*/  @P0 LDG.E R7, desc[UR36][R2.64] ;  /* 0x0000002402070981 */ /* 0x000162000c1e1900 */
[----:B------:R-:W-:Y:S02]  /*f9c0*/  ULDC UR4, c[0x0][0xa88] ;  /* 0x0002a20000047ab9 */ /* 0x000fe40000000800 */
[----:B------:R-:W-:Y:S01]  /*f9d0*/  IMAD.U32 R0, RZ, RZ, UR4 ;  /* 0x00000004ff007e24 */ /* 0x000fe2000f8e00ff */
[----:B------:R-:W-:Y:S02]  /*f9e0*/  @UP1 ULDC.64 UR8, c[0x0][0xc08] ;  /* 0x0003020000081ab9 */ /* 0x000fe40000000a00 */
[----:B------:R-:W-:-:S06]  /*f9f0*/  @UP1 UIMAD.WIDE UR8, UR11, 0x4, UR8 ;  /* 0x000000040b0818a5 */ /* 0x000fcc000f8e0208 */
[----:B------:R-:W-:Y:S02]  /*fa00*/  IMAD.U32 R4, RZ, RZ, UR8 ;  /* 0x00000008ff047e24 */ /* 0x000fe4000f8e00ff */
[----:B------:R-:W-:-:S05]  /*fa10*/  IMAD.U32 R5, RZ, RZ, UR9 ;  /* 0x00000009ff057e24 */ /* 0x000fca000f8e00ff */
[----:B------:R0:W5:Y:S01]  /*fa20*/  @P1 LDG.E R0, desc[UR36][R4.64] ;  /* 0x0000002404001981 */ /* 0x000162000c1e1900 */
[----:B------:R-:W-:-:S11]  /*fa30*/  UISETP.NE.AND UP1, UPT, UR10, URZ, UPT ;  /* 0x0000003f0a00728c */ /* 0x000fd6000bf25270 */
[----:B------:R-:W-:Y:S02]  /*fa40*/  @!UP1 ULDC UR10, c[0x0][0xad4] ;  /* 0x0002b500000a9ab9 */ /* 0x000fe40000000800 */
[----:B------:R-:W-:Y:S01]  /*fa50*/  IMAD.U32 R164, RZ, RZ, UR10 ;  /* 0x0000000affa47e24 */ /* 0x000fe2000f8e00ff */
[----:B0-----:R-:W-:Y:S06]  /*fa60*/  @P1 BRA `(.L_x_1312) ;  /* 0x0000000000101947 */ /* 0x001fec0003800000 */
[----:B------:R-:W-:Y:S05]  /*fa70*/  @!P0 BRA `(.L_x_1312) ;  /* 0x00000000000c8947 */ /* 0x000fea0003800000 */
[----:B------:R-:W2:Y:S04]  /*fa80*/  LDG.E R5, desc[UR36][R2.64] ;  /* 0x0000002402057981 */ /* 0x000ea8000c1e1900 */
[----:B-----5:R-:W2:Y:S02]  /*fa90*/  LDG.E R0, desc[UR36][R2.64+0x4] ;  /* 0x0000042402007981 */ /* 0x020ea4000c1e1900 */
[----:B--2---:R-:W-:-:S07]  /*faa0*/  IMAD.IADD R0, R0, 0x1, -R5 ;  /* 0x0000000100007824 */ /* 0x004fce00078e0a05 */
.L_x_1312:
[----:B------:R-:W-:Y:S01]  /*fab0*/  R2UR UR4, R183 ;  /* 0x00000000b70472ca */ /* 0x000fe200000e0000 */
[----:B------:R-:W-:Y:S01]  /*fac0*/  BSSY B1, `(.L_x_1313) ;  /* 0x0000042000017945 */ /* 0x000fe20003800000 */
[----:B-----5:R-:W-:Y:S02]  /*fad0*/  R2UR UR20, R7 ;  /* 0x00000000071472ca */ /* 0x020fe400000e0000 */
[----:B------:R-:W-:-:S09]  /*fae0*/  ISETP.GT.AND P0, PT, R207, 0x7f, PT ;  /* 0x0000007fcf00780c */ /* 0x000fd20003f04270 */
[----:B------:R-:W-:Y:S02]  /*faf0*/  USHF.R.S32.HI UR8, URZ, 0x1f, UR4 ;  /* 0x0000001f3f087899 */ /* 0x000fe40008011404 */
[----:B------:R-:W-:Y:S02]  /*fb00*/  USEL UR4, UR4, URZ, !UP0 ;  /* 0x0000003f04047287 */ /* 0x000fe4000c000000 */
[----:B------:R-:W-:Y:S02]  /*fb10*/  USEL UR8, UR8, URZ, !UP0 ;  /* 0x0000003f08087287 */ /* 0x000fe4000c000000 */
[----:B------:R-:W-:Y:S01]  /*fb20*/  USHF.R.S32.HI UR20, URZ, 0x1f, UR20 ;  /* 0x0000001f3f147899 */ /* 0x000fe20008011414 */
[----:B------:R-:W-:Y:S11]  /*fb30*/  @P0 BRA `(.L_x_1314) ;  /* 0x0000000000e80947 */ /* 0x000ff60003800000 */
[----:B------:R-:W0:Y:S01]  /*fb40*/  S2R R6, SR_TID.X ;  /* 0x0000000000067919 */ /* 0x000e220000002100 */
[----:B------:R-:W1:Y:S01]  /*fb50*/  LDC R9, c[0x0][0xbe8] ;  /* 0x0002fa00ff097b82 */ /* 0x000e620000000800 */
[----:B------:R-:W-:-:S13]  /*fb60*/  R2UR UR9, R22 ;  /* 0x00000000160972ca */ /* 0x000fda00000e0000 */
[----:B------:R-:W-:Y:S02]  /*fb70*/  IMAD.U32 R3, RZ, RZ, UR9 ;  /* 0x00000009ff037e24 */ /* 0x000fe4000f8e00ff */
[----:B-1----:R-:W-:-:S03]  /*fb80*/  IMAD R2, R0, R9, RZ ;  /* 0x0000000900027224 */ /* 0x002fc600078e02ff */
[----:B0-----:R-:W-:-:S04]  /*fb90*/  IADD3 R6, R3, -0x80, R6 ;  /* 0xffffff8003067810 */ /* 0x001fc80007ffe006 */
[----:B------:R-:W-:-:S13]  /*fba0*/  ISETP.GE.AND P0, PT, R6, R2, PT ;  /* 0x000000020600720c */ /* 0x000fda0003f06270 */
[----:B------:R-:W-:Y:S05]  /*fbb0*/  @P0 BRA `(.L_x_1314) ;  /* 0x0000000000c80947 */ /* 0x000fea0003800000 */
[----:B------:R-:W-:Y:S01]  /*fbc0*/  ISETP.NE.AND P0, PT, R9, 0x1, PT ;  /* 0x000000010900780c */ /* 0x000fe20003f05270 */
[----:B------:R-:W-:Y:S01]  /*fbd0*/  UMOV UR18, 0x9b8 ;  /* 0x000009b800127882 */ /* 0x000fe20000000000 */
[----:B------:R-:W-:Y:S01]  /*fbe0*/  R2UR UR10, R164 ;  /* 0x00000000a40a72ca */ /* 0x000fe200000e0000 */
[----:B------:R-:W-:Y:S01]  /*fbf0*/  IMAD.MOV.U32 R4, RZ, RZ, R6 ;  /* 0x000000ffff047224 */ /* 0x000fe200078e0006 */
        /* <DEDUP_REMOVED lines=9> */
[----:B------:R-:W-:Y:S02]  /*fc90*/  UIMAD.WIDE.U32 UR16, UR10, UR19, URZ ;  /* 0x000000130a1072a5 */ /* 0x000fe4000f8e003f */
[----:B------:R-:W-:Y:S01]  /*fca0*/  UIMAD UR19, UR11, UR19, URZ ;  /* 0x000000130b1372a4 */ /* 0x000fe2000f8e023f */
[----:B0-----:R-:W-:Y:S01]  /*fcb0*/  @P0 IMAD.HI.U32 R5, R6, R5, RZ ;  /* 0x0000000506050227 */ /* 0x001fe200078e00ff */
[----:B------:R-:W-:Y:S02]  /*fcc0*/  UIMAD UR13, UR13, UR4, URZ ;  /* 0x000000040d0d72a4 */ /* 0x000fe4000f8e023f */
[----:B------:R-:W-:Y:S01]  /*fcd0*/  UIMAD.WIDE.U32 UR10, UR12, UR4, URZ ;  /* 0x000000040c0a72a5 */ /* 0x000fe2000f8e003f */
[----:B------:R-:W-:Y:S01]  /*fce0*/  IMAD.U32 R2, RZ, RZ, UR16 ;  /* 0x00000010ff027e24 */ /* 0x000fe2000f8e00ff */
[----:B------:R-:W-:-:S02]  /*fcf0*/  UIADD3 UR19, UR17, UR19, URZ ;  /* 0x0000001311137290 */ /* 0x000fc4000fffe03f */
[----:B------:R-:W-:Y:S01]  /*fd00*/  IMAD.U32 R3, RZ, RZ, UR17 ;  /* 0x00000011ff037e24 */ /* 0x000fe2000f8e00ff */
[----:B------:R-:W-:Y:S01]  /*fd10*/  UIMAD UR13, UR12, UR8, UR13 ;  /* 0x000000080c0d72a4 */ /* 0x000fe2000f8e020d */
[----:B-1----:R-:W-:Y:S01]  /*fd20*/  @P0 SHF.R.U32.HI R4, RZ, R8, R5 ;  /* 0x00000008ff040219 */ /* 0x002fe20000011605 */
[----:B------:R-:W-:Y:S01]  /*fd30*/  ULDC.64 UR14, c[0x0][UR18+0x228] ;  /* 0x00008a00120e7abb */ /* 0x000fe20008000a00 */
[----:B------:R-:W-:Y:S01]  /*fd40*/  IADD3 R3, P0, P1, R2, UR10, R7 ;  /* 0x0000000a02037c10 */ /* 0x000fe2000f91e007 */
[----:B------:R-:W-:Y:S01]  /*fd50*/  UIADD3 UR13, UR11, UR13, URZ ;  /* 0x0000000d0b0d7290 */ /* 0x000fe2000fffe03f */
[----:B------:R-:W-:Y:S01]  /*fd60*/  IMAD.U32 R2, RZ, RZ, UR20 ;  /* 0x00000014ff027e24 */ /* 0x000fe2000f8e00ff */
[----:B------:R-:W-:Y:S01]  /*fd70*/  UIMAD.WIDE.U32 UR16, UR14, UR9, URZ ;  /* 0x000000090e1072a5 */ /* 0x000fe2000f8e003f */
[----:B------:R-:W-:Y:S01]  /*fd80*/  IMAD.MOV R5, RZ, RZ, -R4 ;  /* 0x000000ffff057224 */ /* 0x000fe200078e0a04 */
[----:B------:R-:W-:Y:S01]  /*fd90*/  UIMAD UR9, UR15, UR9, URZ ;  /* 0x000000090f0972a4 */ /* 0x000fe2000f8e023f */
[----:B------:R-:W-:Y:S01]  /*fda0*/  IMAD.U32 R11, RZ, RZ, UR19 ;  /* 0x00000013ff0b7e24 */ /* 0x000fe2000f8e00ff */
[----:B------:R-:W-:Y:S01]  /*fdb0*/  ULDC.64 UR10, c[0x0][UR18+0x210] ;  /* 0x00008400120a7abb */ /* 0x000fe20008000a00 */
[----:B------:R-:W-:Y:S01]  /*fdc0*/  IMAD R5, R9, R5, R6 ;  /* 0x0000000509057224 */ /* 0x000fe200078e0206 */
[----:B------:R-:W-:-:S02]  /*fdd0*/  UIADD3 UR9, UR17, UR9, URZ ;  /* 0x0000000911097290 */ /* 0x000fc4000fffe03f */
[----:B------:R-:W-:Y:S01]  /*fde0*/  IADD3.X R6, R11, UR13, R2, P0, P1 ;  /* 0x0000000d0b067c10 */ /* 0x000fe200087e2402 */
[----:B------:R-:W-:Y:S01]  /*fdf0*/  IMAD R9, R5, UR11, RZ ;  /* 0x0000000b05097c24 */ /* 0x000fe2000f8e02ff */
[----:B------:R-:W-:Y:S01]  /*fe00*/  IADD3 R2, P0, P1, R4, UR16, R3 ;  /* 0x0000001004027c10 */ /* 0x000fe2000f91e003 */
[----:B------:R-:W-:Y:S01]  /*fe10*/  ULDC.64 UR12, c[0x0][0xba8] ;  /* 0x0002ea00000c7ab9 */ /* 0x000fe20000000a00 */
[----:B------:R-:W-:Y:S01]  /*fe20*/  SHF.R.S32.HI R3, RZ, 0x1f, R4 ;  /* 0x0000001fff037819 */ /* 0x000fe20000011404 */
[----:B------:R-:W-:Y:S01]  /*fe30*/  @!UP0 ULDC UR12, c[0x0][0xb50] ;  /* 0x0002d400000c8ab9 */ /* 0x000fe20000000800 */
[----:B------:R-:W-:Y:S01]  /*fe40*/  SHF.R.S32.HI R4, RZ, 0x1f, R5 ;  /* 0x0000001fff047819 */ /* 0x000fe20000011405 */
[----:B------:R-:W-:Y:S01]  /*fe50*/  @!UP0 ULDC UR13, c[0x0][0xb54] ;  /* 0x0002d500000d8ab9 */ /* 0x000fe20000000800 */
[----:B------:R-:W-:-:S03]  /*fe60*/  IADD3.X R3, R3, UR9, R6, P0, P1 ;  /* 0x0000000903037c10 */ /* 0x000fc600087e2406 */
[----:B------:R-:W-:Y:S02]  /*fe70*/  IMAD R9, R4, UR10, R9 ;  /* 0x0000000a04097c24 */ /* 0x000fe4000f8e0209 */
[----:B------:R-:W-:-:S04]  /*fe80*/  IMAD.WIDE.U32 R2, R5, UR10, R2 ;  /* 0x0000000a05027c25 */ /* 0x000fc8000f8e0002 */
[----:B------:R-:W-:Y:S01]  /*fe90*/  IMAD.IADD R3, R3, 0x1, R9 ;  /* 0x0000000103037824 */ /* 0x000fe200078e0209 */
[----:B------:R-:W-:-:S04]  /*fea0*/  LEA R4, P0, R2, UR12, 0x2 ;  /* 0x0000000c02047c11 */ /* 0x000fc8000f8010ff */
[----:B------:R-:W-:Y:S01]  /*feb0*/  LEA.HI.X R5, R2, UR13, R3, 0x2, P0 ;  /* 0x0000000d02057c11 */ /* 0x000fe200080f1403 */
[----:B------:R-:W-:-:S05]  /*fec0*/  IMAD.MOV.U32 R3, RZ, RZ, -0x800000 ;  /* 0xff800000ff037424 */ /* 0x000fca00078e00ff */
[----:B------:R0:W-:Y:S03]  /*fed0*/  STG.E desc[UR36][R4.64], R3 ;  /* 0x0000000304007986 */ /* 0x0001e6000c101924 */
.L_x_1314:
[----:B------:R-:W-:Y:S05]  /*fee0*/  BSYNC B1 ;  /* 0x0000000000017941 */ /* 0x000fea0003800000 */
.L_x_1313:
[----:B------:R-:W-:-:S13]  /*fef0*/  R2UR UR9, R164 ;  /* 0x00000000a40972ca */ /* 0x000fda00000e0000 */
[----:B------:R-:W-:-:S06]  /*ff00*/  UISETP.GT.AND UP0, UPT, UR9, 0x1, UPT ;  /* 0x000000010900788c */ /* 0x000fcc000bf04270 */
[----:B------:R-:W-:-:S13]  /*ff10*/  PLOP3.LUT P0, PT, PT, PT, UP0, 0x80, 0x0 ;  /* 0x000000000000781c */ /* 0x000fda0003f0f008 */
[----:B------:R-:W-:Y:S05]  /*ff20*/  @P0 BRA `(.L_x_1309) ;  /* 0x0000000400b80947 */ /* 0x000fea0003800000 */
[----:B------:R-:W1:Y:S01]  /*ff30*/  LDC R11, c[0x0][0xbe8] ;  /* 0x0002fa00ff0b7b82 */ /* 0x000e620000000800 */
[C---:B------:R-:W-:Y:S01]  /*ff40*/  R2UR UR10, R7.reuse ;  /* 0x00000000070a72ca */ /* 0x040fe200000e0000 */
[----:B------:R-:W-:Y:S01]  /*ff50*/  ULDC.64 UR12, c[0x0][0xaa0] ;  /* 0x0002a800000c7ab9 */ /* 0x000fe20000000a00 */
[----:B------:R-:W-:Y:S01]  /*ff60*/  R2UR UR14, R7 ;  /* 0x00000000070e72ca */ /* 0x000fe200000e0000 */
[----:B------:R-:W-:Y:S01]  /*ff70*/  UIMAD UR9, UR20, UR12, URZ ;  /* 0x0000000c140972a4 */ /* 0x000fe2000f8e023f */
[----:B------:R-:W-:Y:S01]  /*ff80*/  R2UR UR16, R166 ;  /* 0x00000000a61072ca */ /* 0x000fe200000e0000 */
[----:B------:R-:W-:Y:S01]  /*ff90*/  IMAD R2, R163, 0x20, R182 ;  /* 0x00000020a3027824 */ /* 0x000fe200078e02b6 */
[----:B------:R-:W-:Y:S01]  /*ffa0*/  R2UR UR15, R22 ;  /* 0x00000000160f72ca */ /* 0x000fe200000e0000 */
[----:B------:R-:W-:Y:S06]  /*ffb0*/  BSSY B1, `(.L_x_1315) ;  /* 0x000003b000017945 */ /* 0x000fec0003800000 */
[----:B------:R-:W-:-:S02]  /*ffc0*/  UIMAD.WIDE.U32 UR10, UR10, UR12, URZ ;  /* 0x0000000c0a0a72a5 */ /* 0x000fc4000f8e003f */
[----:B------:R-:W-:-:S03]  /*ffd0*/  UIMAD UR9, UR14, UR13, UR9 ;  /* 0x0000000d0e0972a4 */ /* 0x000fc6000f8e0209 */
[----:B------:R-:W-:Y:S01]  /*ffe0*/  ULDC.64 UR12, c[0x0][0xae8] ;  /* 0x0002ba00000c7ab9 */ /* 0x000fe20000000a00 */
[----:B------:R-:W-:Y:S01]  /*fff0*/  UIADD3 UR11, UR11, UR9, URZ ;  /* 0x000000090b0b7290 */ /* 0x000fe2000fffe03f */
[----:B------:R-:W-:Y:S01]  /*10000*/  VIADD R6, R2, UR15 ;  /* 0x0000000f02067c36 */ /* 0x000fe20008000000 */
[----:B-1----:R-:W-:Y:S02]  /*10010*/  ISETP.NE.AND P0, PT, R11, 0x1, PT ;  /* 0x000000010b00780c */ /* 0x002fe40003f05270 */
[----:B------:R-:W-:Y:S01]  /*10020*/  UIMAD.WIDE.U32 UR10, UR16, UR12, UR10 ;  /* 0x0000000c100a72a5 */ /* 0x000fe2000f8e000a */
[----:B0-----:R-:W-:-:S03]  /*10030*/  IMAD.MOV.U32 R5, RZ, RZ, R6 ;  /* 0x000000ffff057224 */ /* 0x001fc600078e0006 */
[----:B------:R-:W-:-:S03]  /*10040*/  UIMAD UR9, UR16, UR13, UR11 ;  /* 0x0000000d100972a4 */ /* 0x000fc6000f8e020b */
[----:B------:R-:W-:Y:S02]  /*10050*/  ULDC.64 UR12, c[0x0][0xaf0] ;  /* 0x0002bc00000c7ab9 */ /* 0x000fe40000000a00 */
[----:B------:R-:W-:Y:S02]  /*10060*/  UIMAD UR8, UR8, UR12, URZ ;  /* 0x0000000c080872a4 */ /* 0x000fe4000f8e023f */
[----:B------:R-:W0:Y:S02]  /*10070*/  @P0 LDC R3, c[0x0][0xbec] ;  /* 0x0002fb00ff030b82 */ /* 0x000e240000000800 */
[----:B------:R-:W-:-:S03]  /*10080*/  UIMAD UR11, UR4, UR13, UR8 ;  /* 0x0000000d040b72a4 */ /* 0x000fc6000f8e0208 */
[----:B------:R-:W-:Y:S02]  /*10090*/  UMOV UR8, UR10 ;  /* 0x0000000a00087c82 */ /* 0x000fe40008000000 */
[----:B------:R-:W-:Y:S01]  /*100a0*/  UIMAD.WIDE.U32 UR8, UR4, UR12, UR8 ;  /* 0x0000000c040872a5 */ /* 0x000fe2000f8e0008 */
[----:B------:R-:W1:Y:S03]  /*100b0*/  @P0 LDC R7, c[0x0][0xbf0] ;  /* 0x0002fc00ff070b82 */ /* 0x000e660000000800 */
[----:B------:R-:W-:-:S03]  /*100c0*/  UIADD3 UR4, UR9, UR11, URZ ;  /* 0x0000000b09047290 */ /* 0x000fc6000fffe03f */
[----:B------:R-:W-:Y:S01]  /*100d0*/  ULDC.64 UR10, c[0x0][0xae0] ;  /* 0x0002b800000a7ab9 */ /* 0x000fe20000000a00 */
[----:B0-----:R-:W-:-:S04]  /*100e0*/  @P0 IMAD.HI.U32 R2, R6, R3, RZ ;  /* 0x0000000306020227 */ /* 0x001fc800078e00ff */
[----:B------:R-:W-:Y:S02]  /*100f0*/  IMAD.U32 R3, RZ, RZ, UR9 ;  /* 0x00000009ff037e24 */ /* 0x000fe4000f8e00ff */
[----:B------:R-:W-:Y:S01]  /*10100*/  IMAD.U32 R3, RZ, RZ, UR4 ;  /* 0x00000004ff037e24 */ /* 0x000fe2000f8e00ff */
[----:B-1----:R-:W-:-:S04]  /*10110*/  @P0 SHF.R.U32.HI R5, RZ, R7, R2 ;  /* 0x00000007ff050219 */ /* 0x002fc80000011602 */
[--C-:B------:R-:W-:Y:S01]  /*10120*/  SHF.R.S32.HI R2, RZ, 0x1f, R5.reuse ;  /* 0x0000001fff027819 */ /* 0x100fe20000011405 */
[----:B------:R-:W-:-:S04]  /*10130*/  IMAD.MOV R7, RZ, RZ, -R5 ;  /* 0x000000ffff077224 */ /* 0x000fc800078e0a05 */
[----:B------:R-:W-:Y:S02]  /*10140*/  IMAD R4, R2, UR10, RZ ;  /* 0x0000000a02047c24 */ /* 0x000fe4000f8e02ff */
[----:B------:R-:W-:Y:S02]  /*10150*/  IMAD R7, R11, R7, R6 ;  /* 0x000000070b077224 */ /* 0x000fe400078e0206 */
[----:B------:R-:W-:Y:S01]  /*10160*/  IMAD.U32 R2, RZ, RZ, UR8 ;  /* 0x00000008ff027e24 */ /* 0x000fe2000f8e00ff */
[----:B------:R-:W-:Y:S01]  /*10170*/  ULDC.64 UR8, c[0x0][0xad8] ;  /* 0x0002b60000087ab9 */ /* 0x000fe20000000a00 */
[C---:B------:R-:W-:Y:S01]  /*10180*/  IMAD R9, R5.reuse, UR11, R4 ;  /* 0x0000000b05097c24 */ /* 0x040fe2000f8e0204 */
[----:B------:R-:W-:Y:S01]  /*10190*/  SHF.R.S32.HI R4, RZ, 0x1f, R7 ;  /* 0x0000001fff047819 */ /* 0x000fe20000011407 */
[----:B------:R-:W-:-:S04]  /*101a0*/  IMAD.WIDE.U32 R2, R5, UR10, R2 ;  /* 0x0000000a05027c25 */ /* 0x000fc8000f8e0002 */
[----:B------:R-:W-:Y:S02]  /*101b0*/  IMAD.IADD R3, R3, 0x1, R9 ;  /* 0x0000000103037824 */ /* 0x000fe400078e0209 */
[----:B------:R-:W-:Y:S02]  /*101c0*/  IMAD R4, R4, UR8, RZ ;  /* 0x0000000804047c24 */ /* 0x000fe4000f8e02ff */
[----:B------:R-:W-:Y:S02]  /*101d0*/  VIADD R6, R182, UR15 ;  /* 0x0000000fb6067c36 */ /* 0x000fe40008000000 */
[----:B------:R-:W-:Y:S02]  /*101e0*/  IMAD R11, R0, R11, RZ ;  /* 0x0000000b000b7224 */ /* 0x000fe400078e02ff */
[C---:B------:R-:W-:Y:S02]  /*101f0*/  IMAD R5, R7.reuse, UR9, R4 ;  /* 0x0000000907057c24 */ /* 0x040fe4000f8e0204 */
[----:B------:R-:W-:Y:S01]  /*10200*/  IMAD.WIDE.U32 R2, R7, UR8, R2 ;  /* 0x0000000807027c25 */ /* 0x000fe2000f8e0002 */
[----:B------:R-:W-:Y:S01]  /*10210*/  ISETP.GE.AND P2, PT, R6, R11, PT ;  /* 0x0000000b0600720c */ /* 0x000fe20003f46270 */
[----:B------:R-:W-:-:S02]  /*10220*/  ULDC.64 UR8, c[0x0][0xa80] ;  /* 0x0002a00000087ab9 */ /* 0x000fc40000000a00 */
[----:B------:R-:W-:Y:S01]  /*10230*/  IMAD.IADD R3, R3, 0x1, R5 ;  /* 0x0000000103037824 */ /* 0x000fe200078e0205 */
[----:B------:R-:W-:Y:S01]  /*10240*/  LEA R4, P3, R2, UR8, 0x1 ;  /* 0x0000000802047c11 */ /* 0x000fe2000f8608ff */
[----:B------:R-:W-:-:S03]  /*10250*/  VIADD R0, R6, 0x20 ;  /* 0x0000002006007836 */ /* 0x000fc60000000000 */
[----:B------:R-:W-:Y:S01]  /*10260*/  LEA.HI.X R5, R2, UR9, R3, 0x1, P3 ;  /* 0x0000000902057c11 */ /* 0x000fe200098f0c03 */
[----:B------:R0:W1:Y:S01]  /*10270*/  SHFL.IDX PT, R7, R4, RZ, 0x181f ;  /* 0x00181fff04077589 */ /* 0x00006200000e0000 */
[-C--:B------:R-:W-:Y:S01]  /*10280*/  ISETP.GE.AND P1, PT, R0, R11.reuse, PT ;  /* 0x0000000b0000720c */ /* 0x080fe20003f26270 */
[----:B------:R-:W-:Y:S02]  /*10290*/  VIADD R0, R6, 0x40 ;  /* 0x0000004006007836 */ /* 0x000fe40000000000 */
[----:B------:R0:W2:Y:S03]  /*102a0*/  SHFL.IDX PT, R3, R5, RZ, 0x181f ;  /* 0x00181fff05037589 */ /* 0x0000a600000e0000 */
        /* <DEDUP_REMOVED lines=11> */
.L_x_1316:
[----:B------:R-:W-:Y:S05]  /*10360*/  BSYNC B1 ;  /* 0x0000000000017941 */ /* 0x000fea0003800000 */
.L_x_1315:
        /* <DEDUP_REMOVED lines=13> */
.L_x_1318:
[----:B------:R-:W-:Y:S05]  /*10440*/  BSYNC B1 ;  /* 0x0000000000017941 */ /* 0x000fea0003800000 */
.L_x_1317:
        /* <DEDUP_REMOVED lines=13> */
.L_x_1320:
[----:B------:R-:W-:Y:S05]  /*10520*/  BSYNC B1 ;  /* 0x0000000000017941 */ /* 0x000fea0003800000 */
.L_x_1319:
        /* <DEDUP_REMOVED lines=14> */
.L_x_1309:
[----:B------:R-:W-:Y:S05]  /*10610*/  BSYNC B0 ;  /* 0x0000000000007941 */ /* 0x000fea0003800000 */
.L_x_1299:
[----:B------:R-:W-:Y:S02]  /*10620*/  ULDC UR4, c[0x0][0xc3c] ;  /* 0x00030f0000047ab9 */ /* 0x000fe40000000800 */
[----:B------:R-:W-:-:S06]  /*10630*/  UISETP.GE.AND UP0, UPT, UR7, UR4, UPT ;  /* 0x000000040700728c */ /* 0x000fcc000bf06270 */
[----:B------:R-:W-:-:S13]  /*10640*/  PLOP3.LUT P0, PT, PT, PT, UP0, 0x80, 0x0 ;  /* 0x000000000000781c */ /* 0x000fda0003f0f008 */
[----:B------:R-:W-:Y:S05]  /*10650*/  @!P0 BRA `(.L_x_1321) ;  /* 0xffffff08003c8947 */ /* 0x000fea000383ffff */
[----:B------:R-:W-:Y:S05]  /*10660*/  EXIT ;  /* 0x000000000000794d */ /* 0x000fea0003800000 */
.L_x_1208:
[----:B------:R-:W-:-:S08]  /*10670*/  NOP ;  /* 0x0000000000007918 */ /* 0x000fd00000000000 */
[----:B0-----:R-:W0:-:S00]  /*10680*/  USETMAXREG.DEALLOC.CTAPOOL 0x28 ;  /* 0x00000028000079c8 */ /* 0x001e0000080e0500 */
[----:B0-----:R-:W-:Y:S01]  /*10690*/  LOP3.LUT R2, R2, 0x3, RZ, 0xc0, !PT ;  /* 0x0000000302027812 */ /* 0x001fe200078ec0ff */
[----:B------:R-:W-:Y:S01]  /*106a0*/  IMAD.MOV.U32 R6, RZ, RZ, RZ ;  /* 0x000000ffff067224 */ /* 0x000fe200078e00ff */
[----:B------:R-:W-:-:S04]  /*106b0*/  LOP3.LUT R23, R23, 0xfffffeff, RZ, 0xc0, !PT ;  /* 0xfffffeff17177812 */ /* 0x000fc800078ec0ff */
[----:B------:R-:W0:Y:S02]  /*106c0*/  SHFL.IDX PT, R2, R2, RZ, 0x1f ;  /* 0x00001fff02027589 */ /* 0x000e2400000e0000 */
[----:B0-----:R-:W-:-:S13]  /*106d0*/  ISETP.NE.AND P0, PT, R2, RZ, PT ;  /* 0x000000ff0200720c */ /* 0x001fda0003f05270 */
[----:B------:R-:W-:Y:S01]  /*106e0*/  @P0 LOP3.LUT R23, R23, 0x100, RZ, 0xfc, !PT ;  /* 0x0000010017170812 */ /* 0x000fe200078efcff */
[----:B------:R-:W-:Y:S06]  /*106f0*/  @!P0 BRA `(.L_x_1322) ;  /* 0x00000000001c8947 */ /* 0x000fec0003800000 */
[----:B------:R-:W0:Y:S08]  /*10700*/  S2UR UR5, SR_CgaCtaId ;  /* 0x00000000000579c3 */ /* 0x000e300000008800 */
[----:B------:R-:W-:Y:S06]  /*10710*/  BAR.SYNC.DEFER_BLOCKING 0x5, 0x180 ;  /* 0x0146000000007b1d */ /* 0x000fec0000010000 */
[----:B------:R-:W-:-:S02]  /*10720*/  UMOV UR4, 0x400 ;  /* 0x0000040000047882 */ /* 0x000fc40000000000 */
[----:B0-----:R-:W-:-:S09]  /*10730*/  ULEA UR4, UR5, UR4, 0x18 ;  /* 0x0000000405047291 */ /* 0x001fd2000f8ec03f */
[----:B------:R-:W1:Y:S01]  /*10740*/  LDS.128 R16, [UR4+0x2a8d0] ;  /* 0x02a8d004ff107984 */ /* 0x000e620008000c00 */
[----:B------:R-:W-:Y:S06]  /*10750*/  BAR.ARV 0x4, 0x180 ;  /* 0x0106000000007b1d */ /* 0x000fec0000002000 */
[----:B------:R-:W-:Y:S05]  /*10760*/  BRA `(.L_x_1323) ;  /* 0x0000000c00907947 */ /* 0x000fea0003800000 */
.L_x_1322:
[----:B------:R-:W-:Y:S01]  /*10770*/  LOP3.LUT R7, R0, 0x1f, RZ, 0xc0, !PT ;  /* 0x0000001f00077812 */ /* 0x000fe200078ec0ff */
[----:B------:R-:W-:Y:S01]  /*10780*/  ULDC UR4, c[0x0][0xc3c] ;  /* 0x00030f0000047ab9 */ /* 0x000fe20000000800 */
[----:B------:R-:W-:Y:S01]  /*10790*/  IMAD.MOV.U32 R9, RZ, RZ, RZ ;  /* 0x000000ffff097224 */ /* 0x000fe200078e00ff */
[----:B------:R-:W0:Y:S01]  /*107a0*/  S2UR UR6, SR_CTAID.X ;  /* 0x00000000000679c3 */ /* 0x000e220000002500 */
[----:B------:R-:W-:Y:S01]  /*107b0*/  ISETP.NE.AND P0, PT, R7, 0x1f, PT ;  /* 0x0000001f0700780c */ /* 0x000fe20003f05270 */
[----:B------:R-:W-:-:S03]  /*107c0*/  ULDC UR5, c[0x0][0xc38] ;  /* 0x00030e0000057ab9 */ /* 0x000fc60000000800 */
[----:B------:R-:W-:-:S13]  /*107d0*/  ISETP.GE.OR P1, PT, R7, UR4, !P0 ;  /* 0x0000000407007c0c */ /* 0x000fda000c726670 */
[----:B------:R-:W1:Y:S08]  /*107e0*/  @!P1 LDC.64 R4, c[0x0][0xc80] ;  /* 0x00032000ff049b82 */ /* 0x000e700000000a00 */
[----:B------:R-:W2:Y:S01]  /*107f0*/  @!P1 LDC.64 R2, c[0x0][0xc78] ;  /* 0x00031e00ff029b82 */ /* 0x000ea20000000a00 */
[----:B-1----:R-:W-:-:S05]  /*10800*/  @!P1 IMAD.WIDE.U32 R4, R7, 0x4, R4 ;  /* 0x0000000407049825 */ /* 0x002fca00078e0004 */
        /* <DEDUP_REMOVED lines=10> */
[----:B------:R-:W1:Y:S02]  /*108b0*/  SHFL.UP PT, R10, R8, 0x1, RZ ;  /* 0x04200000080a7989 */ /* 0x000e6400000e00ff */
[----:B-1----:R-:W-:-:S05]  /*108c0*/  SEL R11, R10, RZ, P1 ;  /* 0x000000ff0a0b7207 */ /* 0x002fca0000800000 */
[----:B------:R-:W-:-:S05]  /*108d0*/  IMAD.IADD R11, R8, 0x1, R11 ;  /* 0x00000001080b7824 */ /* 0x000fca00078e020b */
        /* <DEDUP_REMOVED lines=12> */
[----:B------:R-:W1:Y:S02]  /*109a0*/  SHFL.IDX PT, R8, R5, 0x1f, 0x1f ;  /* 0x03e01f0005087f89 */ /* 0x000e6400000e0000 */
[----:B-1----:R-:W-:-:S05]  /*109b0*/  IMAD R8, R8, UR5, RZ ;  /* 0x0000000508087c24 */ /* 0x002fca000f8e02ff */
[----:B0-----:R-:W-:Y:S01]  /*109c0*/  ISETP.GT.AND P6, PT, R8, UR6, PT ;  /* 0x0000000608007c0c */ /* 0x001fe2000bfc4270 */
[----:B------:R-:W-:-:S12]  /*109d0*/  IMAD.MOV.U32 R3, RZ, RZ, R8 ;  /* 0x000000ffff037224 */ /* 0x000fd800078e0008 */
[----:B------:R-:W-:Y:S05]  /*109e0*/  @P6 BRA `(.L_x_1324) ;  /* 0x0000000000986947 */ /* 0x000fea0003800000 */
[----:B------:R-:W-:Y:S01]  /*109f0*/  IMAD.MOV.U32 R8, RZ, RZ, R3 ;  /* 0x000000ffff087224 */ /* 0x000fe200078e0003 */
[----:B------:R-:W-:Y:S01]  /*10a00*/  UMOV UR4, URZ ;  /* 0x0000003f00047c82 */ /* 0x000fe20008000000 */
[----:B------:R-:W-:-:S05]  /*10a10*/  ULDC UR5, c[0x0][0xc38] ;  /* 0x00030e0000057ab9 */ /* 0x000fca0000000800 */
.L_x_1326:
[----:B------:R-:W0:Y:S01]  /*10a20*/  LDC R2, c[0x0][0xc3c] ;  /* 0x00030f00ff027b82 */ /* 0x000e220000000800 */
[----:B------:R-:W-:-:S06]  /*10a30*/  UIADD3 UR4, UR4, 0x1f, URZ ;  /* 0x0000001f04047890 */ /* 0x000fcc000fffe03f */
        /* <DEDUP_REMOVED lines=33> */
.L_x_1324:
        /* <DEDUP_REMOVED lines=9> */
[----:B0-----:R-:W-:-:S07]  /*10ce0*/  ISETP.NE.AND P1, PT, R9, 0x1, PT ;  /* 0x000000010900780c */ /* 0x001fce0003f25270 */
[----:B-1----:R-:W-:Y:S06]  /*10cf0*/  @!P0 BRA `(.L_x_1327) ;  /* 0x0000000000088947 */ /* 0x002fec0003800000 */
[----:B------:R-:W-:-:S06]  /*10d00*/  VIADD R16, R19, 0xffffffff ;  /* 0xffffffff13107836 */ /* 0x000fcc0000000000 */
[----:B------:R0:W1:Y:S02]  /*10d10*/  SHFL.IDX PT, R16, R5, R16, 0x1f ;  /* 0x00001f1005107589 */ /* 0x00006400000e0000 */
.L_x_1327:
[----:B-1----:R-:W-:Y:S02]  /*10d20*/  IMAD R16, R16, UR5, R3 ;  /* 0x0000000510107c24 */ /* 0x002fe4000f8e0203 */
[----:B------:R-:W-:-:S03]  /*10d30*/  VIADD R19, R19, UR4 ;  /* 0x0000000413137c36 */ /* 0x000fc60008000000 */
[----:B0-----:R-:W-:Y:S01]  /*10d40*/  IADD3 R5, -R16, UR6, RZ ;  /* 0x0000000610057c10 */ /* 0x001fe2000fffe1ff */
[----:B------:R-:W-:Y:S06]  /*10d50*/  @!P1 BRA `(.L_x_1328) ;  /* 0x0000000000e89947 */ /* 0x000fec0003800000 */
[-C--:B--2---:R-:W-:Y:S02]  /*10d60*/  IABS R12, R6.reuse ;  /* 0x00000006000c7213 */ /* 0x084fe40000000000 */
[----:B------:R-:W-:Y:S02]  /*10d70*/  IABS R4, R9 ;  /* 0x0000000900047213 */ /* 0x000fe40000000000 */
[----:B------:R-:W0:Y:S01]  /*10d80*/  I2F.RP R8, R12 ;  /* 0x0000000c00087306 */ /* 0x000e220000209400 */
[----:B------:R-:W-:-:S07]  /*10d90*/  IABS R13, R6 ;  /* 0x00000006000d7213 */ /* 0x000fce0000000000 */
[----:B------:R-:W1:Y:S08]  /*10da0*/  I2F.RP R10, R4 ;  /* 0x00000004000a7306 */ /* 0x000e700000209400 */
[----:B0-----:R-:W0:Y:S08]  /*10db0*/  MUFU.RCP R8, R8 ;  /* 0x0000000800087308 */ /* 0x001e300000001000 */
[----:B-1----:R-:W-:Y:S01]  /*10dc0*/  MUFU.RCP R10, R10 ;  /* 0x0000000a000a7308 */ /* 0x002fe20000001000 */
[----:B0-----:R-:W-:Y:S01]  /*10dd0*/  VIADD R2, R8, 0xffffffe ;  /* 0x0ffffffe08027836 */ /* 0x001fe20000000000 */
[----:B------:R-:W-:-:S06]  /*10de0*/  IABS R8, R5 ;  /* 0x0000000500087213 */ /* 0x000fcc0000000000 */
[----:B------:R0:W1:Y:S02]  /*10df0*/  F2I.FTZ.U32.TRUNC.NTZ R3, R2 ;  /* 0x0000000200037305 */ /* 0x000064000021f000 */
[----:B0-----:R-:W-:Y:S02]  /*10e00*/  IMAD.MOV.U32 R2, RZ, RZ, RZ ;  /* 0x000000ffff027224 */ /* 0x001fe400078e00ff */
[----:B-1----:R-:W-:-:S04]  /*10e10*/  IMAD.MOV R11, RZ, RZ, -R3 ;  /* 0x000000ffff0b7224 */ /* 0x002fc800078e0a03 */
[----:B------:R-:W-:-:S04]  /*10e20*/  IMAD R11, R11, R12, RZ ;  /* 0x0000000c0b0b7224 */ /* 0x000fc800078e02ff */
[----:B------:R-:W-:-:S04]  /*10e30*/  IMAD.HI.U32 R3, R3, R11, R2 ;  /* 0x0000000b03037227 */ /* 0x000fc800078e0002 */
[----:B------:R-:W-:Y:S02]  /*10e40*/  IMAD.MOV R11, RZ, RZ, -R13 ;  /* 0x000000ffff0b7224 */ /* 0x000fe400078e0a0d */
[----:B------:R-:W-:-:S04]  /*10e50*/  IMAD.HI.U32 R2, R3, R8, RZ ;  /* 0x0000000803027227 */ /* 0x000fc800078e00ff */
[----:B------:R-:W-:Y:S01]  /*10e60*/  IMAD R3, R2, R11, R8 ;  /* 0x0000000b02037224 */ /* 0x000fe200078e0208 */
[----:B------:R-:W-:Y:S01]  /*10e70*/  LOP3.LUT R8, R5, R6, RZ, 0x3c, !PT ;  /* 0x0000000605087212 */ /* 0x000fe200078e3cff */
[----:B------:R-:W-:-:S03]  /*10e80*/  VIADD R11, R10, 0xffffffe ;  /* 0x0ffffffe0a0b7836 */ /* 0x000fc60000000000 */
[----:B------:R-:W-:Y:S02]  /*10e90*/  ISETP.GT.U32.AND P1, PT, R12, R3, PT ;  /* 0x000000030c00720c */ /* 0x000fe40003f24070 */
[----:B------:R-:W-:-:S11]  /*10ea0*/  ISETP.GE.AND P2, PT, R8, RZ, PT ;  /* 0x000000ff0800720c */ /* 0x000fd60003f46270 */
[----:B------:R-:W-:Y:S02]  /*10eb0*/  @!P1 IMAD.IADD R3, R3, 0x1, -R12 ;  /* 0x0000000103039824 */ /* 0x000fe400078e0a0c */
[----:B------:R-:W-:Y:S01]  /*10ec0*/  @!P1 VIADD R2, R2, 0x1 ;  /* 0x0000000102029836 */ /* 0x000fe20000000000 */
[----:B------:R-:W-:Y:S02]  /*10ed0*/  ISETP.NE.AND P1, PT, R6, RZ, PT ;  /* 0x000000ff0600720c */ /* 0x000fe40003f25270 */
[----:B------:R-:W-:Y:S02]  /*10ee0*/  ISETP.GE.U32.AND P0, PT, R3, R12, PT ;  /* 0x0000000c0300720c */ /* 0x000fe40003f06070 */
[----:B------:R-:W0:Y:S11]  /*10ef0*/  F2I.FTZ.U32.TRUNC.NTZ R3, R11 ;  /* 0x0000000b00037305 */ /* 0x000e36000021f000 */
[----:B------:R-:W-:-:S04]  /*10f00*/  @P0 VIADD R2, R2, 0x1 ;  /* 0x0000000102020836 */ /* 0x000fc80000000000 */
[----:B------:R-:W-:Y:S01]  /*10f10*/  IMAD.MOV.U32 R10, RZ, RZ, R2 ;  /* 0x000000ffff0a7224 */ /* 0x000fe200078e0002 */
[----:B------:R-:W-:Y:S01]  /*10f20*/  IABS R2, R9 ;  /* 0x0000000900027213 */ /* 0x000fe20000000000 */
[----:B0-----:R-:W-:Y:S02]  /*10f30*/  IMAD.MOV R13, RZ, RZ, -R3 ;  /* 0x000000ffff0d7224 */ /* 0x001fe400078e0a03 */
[----:B------:R-:W-:Y:S01]  /*10f40*/  @!P2 IMAD.MOV R10, RZ, RZ, -R10 ;  /* 0x000000ffff0aa224 */ /* 0x000fe200078e0a0a */
[----:B------:R-:W-:Y:S01]  /*10f50*/  @!P1 LOP3.LUT R10, RZ, R6, RZ, 0x33, !PT ;  /* 0x00000006ff0a9212 */ /* 0x000fe200078e33ff */
[----:B------:R-:W-:Y:S02]  /*10f60*/  IMAD.MOV R12, RZ, RZ, -R2 ;  /* 0x000000ffff0c7224 */ /* 0x000fe400078e0a02 */
[----:B------:R-:W-:Y:S01]  /*10f70*/  IMAD R11, R13, R4, RZ ;  /* 0x000000040d0b7224 */ /* 0x000fe200078e02ff */
[----:B------:R-:W-:Y:S01]  /*10f80*/  IABS R8, R10 ;  /* 0x0000000a00087213 */ /* 0x000fe20000000000 */
[----:B------:R-:W-:-:S04]  /*10f90*/  IMAD.MOV.U32 R2, RZ, RZ, RZ ;  /* 0x000000ffff027224 */ /* 0x000fc800078e00ff */
[----:B------:R-:W-:-:S04]  /*10fa0*/  IMAD.HI.U32 R2, R3, R11, R2 ;  /* 0x0000000b03027227 */ /* 0x000fc800078e0002 */
[----:B------:R-:W-:Y:S02]  /*10fb0*/  IMAD.MOV.U32 R3, RZ, RZ, R8 ;  /* 0x000000ffff037224 */ /* 0x000fe400078e0008 */
[----:B------:R-:W-:Y:S02]  /*10fc0*/  IMAD.MOV.U32 R8, RZ, RZ, R12 ;  /* 0x000000ffff087224 */ /* 0x000fe400078e000c */
[----:B------:R-:W-:-:S04]  /*10fd0*/  IMAD.HI.U32 R2, R2, R3, RZ ;  /* 0x0000000302027227 */ /* 0x000fc800078e00ff */
[----:B------:R-:W-:-:S05]  /*10fe0*/  IMAD R3, R2, R8, R3 ;  /* 0x0000000802037224 */ /* 0x000fca00078e0203 */
[----:B------:R-:W-:-:S13]  /*10ff0*/  ISETP.GT.U32.AND P1, PT, R4, R3, PT ;  /* 0x000000030400720c */ /* 0x000fda0003f24070 */
[----:B------:R-:W-:Y:S02]  /*11000*/  @!P1 IMAD.IADD R3, R3, 0x1, -R4 ;  /* 0x0000000103039824 */ /* 0x000fe400078e0a04 */
[----:B------:R-:W-:Y:S01]  /*11010*/  @!P1 VIADD R2, R2, 0x1 ;  /* 0x0000000102029836 */ /* 0x000fe20000000000 */
[----:B------:R-:W-:Y:S02]  /*11020*/  ISETP.NE.AND P1, PT, R9, RZ, PT ;  /* 0x000000ff0900720c */ /* 0x000fe40003f25270 */
[----:B------:R-:W-:Y:S02]  /*11030*/  ISETP.GE.U32.AND P0, PT, R3, R4, PT ;  /* 0x000000040300720c */ /* 0x000fe40003f06070 */
[----:B------:R-:W-:-:S04]  /*11040*/  LOP3.LUT R3, R10, R9, RZ, 0x3c, !PT ;  /* 0x000000090a037212 */ /* 0x000fc800078e3cff */
[----:B------:R-:W-:Y:S01]  /*11050*/  ISETP.GE.AND P2, PT, R3, RZ, PT ;  /* 0x000000ff0300720c */ /* 0x000fe20003f46270 */
[----:B------:R-:W-:-:S06]  /*11060*/  IMAD.MOV R3, RZ, RZ, -R10 ;  /* 0x000000ffff037224 */ /* 0x000fcc00078e0a0a */
[----:B------:R-:W-:-:S06]  /*11070*/  @P0 VIADD R2, R2, 0x1 ;  /* 0x0000000102020836 */ /* 0x000fcc0000000000 */
[----:B------:R-:W-:Y:S01]  /*11080*/  @!P2 IMAD.MOV R2, RZ, RZ, -R2 ;  /* 0x000000ffff02a224 */ /* 0x000fe200078e0a02 */
[----:B------:R-:W-:-:S05]  /*11090*/  @!P1 LOP3.LUT R2, RZ, R9, RZ, 0x33, !PT ;  /* 0x00000009ff029212 */ /* 0x000fca00078e33ff */
[----:B------:R-:W-:-:S04]  /*110a0*/  IMAD.MOV R18, RZ, RZ, -R2 ;  /* 0x000000ffff127224 */ /* 0x000fc800078e0a02 */
[C---:B------:R-:W-:Y:S02]  /*110b0*/  IMAD R18, R9.reuse, R18, R10 ;  /* 0x0000001209127224 */ /* 0x040fe400078e020a */
[----:B------:R-:W-:Y:S02]  /*110c0*/  IMAD R9, R9, 0x1000000, R2 ;  /* 0x0100000009097824 */ /* 0x000fe400078e0202 */
[----:B------:R-:W-:Y:S02]  /*110d0*/  IMAD R2, R6, R3, R5 ;  /* 0x0000000306027224 */ /* 0x000fe400078e0205 */
[----:B------:R-:W-:Y:S01]  /*110e0*/  IMAD R18, R18, 0x10000, R9 ;  /* 0x0001000012127824 */ /* 0x000fe200078e0209 */
[----:B------:R-:W-:Y:S06]  /*110f0*/  BRA `(.L_x_1329) ;  /* 0x0000000000f47947 */ /* 0x000fec0003800000 */
.L_x_1328:
[----:B------:R-:W0:Y:S02]  /*11100*/  LDC.64 R2, c[0x0][0xc90] ;  /* 0x00032400ff027b82 */ /* 0x000e240000000a00 */
[----:B0-----:R-:W-:-:S05]  /*11110*/  IMAD.WIDE R2, R19, 0x4, R2 ;  /* 0x0000000413027825 */ /* 0x001fca00078e0202 */
[----:B------:R0:W2:Y:S01]  /*11120*/  LDG.E R13, desc[UR36][R2.64] ;  /* 0x00000024020d7981 */ /* 0x0000a2000c1e1900 */
[----:B------:R-:W-:Y:S01]  /*11130*/  IABS R15, R5 ;  /* 0x00000005000f7213 */ /* 0x000fe20000000000 */
[----:B0-----:R-:W-:Y:S02]  /*11140*/  IMAD.MOV.U32 R2, RZ, RZ, RZ ;  /* 0x000000ffff027224 */ /* 0x001fe400078e00ff */
[----:B--2---:R-:W-:-:S05]  /*11150*/  IMAD R4, R6, R13, RZ ;  /* 0x0000000d06047224 */ /* 0x004fca00078e02ff */
[-C--:B------:R-:W-:Y:S02]  /*11160*/  IABS R10, R4.reuse ;  /* 0x00000004000a7213 */ /* 0x080fe40000000000 */
[----:B------:R-:W-:Y:S02]  /*11170*/  IABS R12, R4 ;  /* 0x00000004000c7213 */ /* 0x000fe40000000000 */
[----:B------:R-:W0:Y:S08]  /*11180*/  I2F.RP R8, R10 ;  /* 0x0000000a00087306 */ /* 0x000e300000209400 */
[----:B0-----:R-:W0:Y:S02]  /*11190*/  MUFU.RCP R8, R8 ;  /* 0x0000000800087308 */ /* 0x001e240000001000 */
[----:B0-----:R-:W-:-:S06]  /*111a0*/  VIADD R9, R8, 0xffffffe ;  /* 0x0ffffffe08097836 */ /* 0x001fcc0000000000 */
[----:B------:R-:W0:Y:S02]  /*111b0*/  F2I.FTZ.U32.TRUNC.NTZ R3, R9 ;  /* 0x0000000900037305 */ /* 0x000e24000021f000 */
[----:B0-----:R-:W-:-:S04]  /*111c0*/  IMAD.MOV R11, RZ, RZ, -R3 ;  /* 0x000000ffff0b7224 */ /* 0x001fc800078e0a03 */
[----:B------:R-:W-:-:S04]  /*111d0*/  IMAD R11, R11, R10, RZ ;  /* 0x0000000a0b0b7224 */ /* 0x000fc800078e02ff */
[----:B------:R-:W-:-:S04]  /*111e0*/  IMAD.HI.U32 R2, R3, R11, R2 ;  /* 0x0000000b03027227 */ /* 0x000fc800078e0002 */
[----:B------:R-:W-:Y:S02]  /*111f0*/  IMAD.MOV R3, RZ, RZ, -R12 ;  /* 0x000000ffff037224 */ /* 0x000fe400078e0a0c */
        /* <DEDUP_REMOVED lines=8> */
[----:B------:R-:W-:-:S07]  /*11280*/  ISETP.GE.AND P2, PT, R3, RZ, PT ;  /* 0x000000ff0300720c */ /* 0x000fce0003f46270 */
[----:B------:R-:W-:-:S06]  /*11290*/  @P0 VIADD R2, R2, 0x1 ;  /* 0x0000000102020836 */ /* 0x000fcc0000000000 */
[----:B------:R-:W-:Y:S01]  /*112a0*/  @!P2 IMAD.MOV R2, RZ, RZ, -R2 ;  /* 0x000000ffff02a224 */ /* 0x000fe200078e0a02 */
[----:B------:R-:W-:-:S05]  /*112b0*/  @!P1 LOP3.LUT R2, RZ, R4, RZ, 0x33, !PT ;  /* 0x00000004ff029212 */ /* 0x000fca00078e33ff */
[----:B------:R-:W-:Y:S02]  /*112c0*/  IMAD R11, R13, R2, RZ ;  /* 0x000000020d0b7224 */ /* 0x000fe400078e02ff */
[----:B------:R-:W-:Y:S02]  /*112d0*/  IMAD.MOV R2, RZ, RZ, -R2 ;  /* 0x000000ffff027224 */ /* 0x000fe400078e0a02 */
[----:B------:R-:W-:Y:S02]  /*112e0*/  IMAD.MOV R3, RZ, RZ, -R11 ;  /* 0x000000ffff037224 */ /* 0x000fe400078e0a0b */
[----:B------:R-:W-:Y:S02]  /*112f0*/  IMAD R4, R4, R2, R5 ;  /* 0x0000000204047224 */ /* 0x000fe400078e0205 */
[----:B------:R-:W-:Y:S01]  /*11300*/  IMAD.MOV.U32 R2, RZ, RZ, RZ ;  /* 0x000000ffff027224 */ /* 0x000fe200078e00ff */
[----:B------:R-:W-:-:S04]  /*11310*/  VIADDMNMX R13, R3, UR5, R13, PT ;  /* 0x00000005030d7c46 */ /* 0x000fc8000b80010d */
[-C--:B------:R-:W-:Y:S01]  /*11320*/  IABS R10, R13.reuse ;  /* 0x0000000d000a7213 */ /* 0x080fe20000000000 */
[----:B------:R-:W-:Y:S01]  /*11330*/  IMAD.MOV R18, RZ, RZ, -R13 ;  /* 0x000000ffff127224 */ /* 0x000fe200078e0a0d */
[----:B------:R-:W-:Y:S02]  /*11340*/  IABS R12, R13 ;  /* 0x0000000d000c7213 */ /* 0x000fe40000000000 */
[----:B------:R-:W0:Y:S08]  /*11350*/  I2F.RP R8, R10 ;  /* 0x0000000a00087306 */ /* 0x000e300000209400 */
[----:B0-----:R-:W0:Y:S02]  /*11360*/  MUFU.RCP R8, R8 ;  /* 0x0000000800087308 */ /* 0x001e240000001000 */
[----:B0-----:R-:W-:-:S06]  /*11370*/  VIADD R3, R8, 0xffffffe ;  /* 0x0ffffffe08037836 */ /* 0x001fcc0000000000 */
[----:B------:R-:W0:Y:S02]  /*11380*/  F2I.FTZ.U32.TRUNC.NTZ R3, R3 ;  /* 0x0000000300037305 */ /* 0x000e24000021f000 */
[----:B0-----:R-:W-:-:S04]  /*11390*/  IMAD.MOV R9, RZ, RZ, -R3 ;  /* 0x000000ffff097224 */ /* 0x001fc800078e0a03 */
[----:B------:R-:W-:Y:S01]  /*113a0*/  IMAD.MOV.U32 R5, RZ, RZ, R9 ;  /* 0x000000ffff057224 */ /* 0x000fe200078e0009 */
[----:B------:R-:W-:-:S03]  /*113b0*/  IABS R9, R4 ;  /* 0x0000000400097213 */ /* 0x000fc60000000000 */
        /* <DEDUP_REMOVED lines=11> */
[----:B------:R-:W-:Y:S02]  /*11470*/  ISETP.GE.AND P2, PT, R3, RZ, PT ;  /* 0x000000ff0300720c */ /* 0x000fe40003f46270 */
[----:B------:R-:W-:-:S05]  /*11480*/  IADD3 R3, R11, 0x1000000, R4 ;  /* 0x010000000b037810 */ /* 0x000fca0007ffe004 */
[----:B------:R-:W-:-:S06]  /*11490*/  @P0 VIADD R2, R2, 0x1 ;  /* 0x0000000102020836 */ /* 0x000fcc0000000000 */
[----:B------:R-:W-:Y:S01]  /*114a0*/  @!P2 IMAD.MOV R2, RZ, RZ, -R2 ;  /* 0x000000ffff02a224 */ /* 0x000fe200078e0a02 */
[----:B------:R-:W-:-:S05]  /*114b0*/  @!P1 LOP3.LUT R2, RZ, R13, RZ, 0x33, !PT ;  /* 0x0000000dff029212 */ /* 0x000fca00078e33ff */
[----:B------:R-:W-:-:S07]  /*114c0*/  IMAD R18, R2, R18, R3 ;  /* 0x0000001202127224 */ /* 0x000fce00078e0203 */
.L_x_1329:
[----:B------:R-:W-:-:S05]  /*114d0*/  LOP3.LUT R17, RZ, R2, RZ, 0x33, !PT ;  /* 0x00000002ff117212 */ /* 0x000fca00078e33ff */
[----:B------:R-:W-:Y:S01]  /*114e0*/  IMAD.IADD R17, R6, 0x1, R17 ;  /* 0x0000000106117824 */ /* 0x000fe200078e0211 */
[----:B------:R-:W-:Y:S06]  /*114f0*/  BRA `(.L_x_1330) ;  /* 0x0000000000147947 */ /* 0x000fec0003800000 */
.L_x_1325:
[----:B------:R-:W-:Y:S01]  /*11500*/  ULDC UR4, c[0x0][0xc3c] ;  /* 0x00030f0000047ab9 */ /* 0x000fe20000000800 */
[----:B------:R-:W-:Y:S02]  /*11510*/  IMAD.MOV.U32 R17, RZ, RZ, RZ ;  /* 0x000000ffff117224 */ /* 0x000fe400078e00ff */
[----:B------:R-:W-:Y:S02]  /*11520*/  IMAD.U32 R16, RZ, RZ, UR6 ;  /* 0x00000006ff107e24 */ /* 0x000fe4000f8e00ff */
[----:B------:R-:W-:Y:S02]  /*11530*/  IMAD.MOV.U32 R18, RZ, RZ, RZ ;  /* 0x000000ffff127224 */ /* 0x000fe400078e00ff */
[----:B------:R-:W-:-:S07]  /*11540*/  IMAD.U32 R19, RZ, RZ, UR4 ;  /* 0x00000004ff137e24 */ /* 0x000fce000f8e00ff */
.L_x_1330:
[----:B------:R-:W-:-:S13]  /*11550*/  ISETP.NE.AND P0, PT, R7, RZ, PT ;  /* 0x000000ff0700720c */ /* 0x000fda0003f05270 */
[----:B------:R-:W0:Y:S01]  /*11560*/  @!P0 S2R R3, SR_CgaCtaId ;  /* 0x0000000000038919 */ /* 0x000e220000008800 */
[----:B------:R-:W-:-:S04]  /*11570*/  @!P0 MOV R2, 0x400 ;  /* 0x0000040000028802 */ /* 0x000fc80000000f00 */
[----:B0-----:R-:W-:-:S05]  /*11580*/  @!P0 LEA R2, R3, R2, 0x18 ;  /* 0x0000000203028211 */ /* 0x001fca00078ec0ff */
[----:B------:R0:W-:Y:S01]  /*11590*/  @!P0 STS.128 [R2+0x2a8d0], R16 ;  /* 0x02a8d01002008388 */ /* 0x0001e20000000c00 */
[----:B------:R-:W-:Y:S06]  /*115a0*/  BAR.ARV 0x5, 0x180 ;  /* 0x0146000000007b1d */ /* 0x000fec0000002000 */
.L_x_1323:
[----:B------:R2:W-:Y:S01]  /*115b0*/  STL [R1+0x10], RZ ;  /* 0x000010ff01007387 */ /* 0x0005e20000100800 */
[----:B------:R-:W-:Y:S01]  /*115c0*/  ULDC UR4, c[0x0][0xc3c] ;  /* 0x00030f0000047ab9 */ /* 0x000fe20000000800 */
[----:B------:R-:W-:Y:S01]  /*115d0*/  IMAD.MOV.U32 R28, RZ, RZ, 0x1 ;  /* 0x00000001ff1c7424 */ /* 0x000fe200078e00ff */
[----:B-1----:R-:W-:Y:S01]  /*115e0*/  ISETP.GE.AND P0, PT, R19, UR4, PT ;  /* 0x0000000413007c0c */ /* 0x002fe2000bf06270 */
[----:B------:R-:W-:-:S12]  /*115f0*/  IMAD.MOV.U32 R26, RZ, RZ, RZ ;  /* 0x000000ffff1a7224 */ /* 0x000fd800078e00ff */
[----:B--2---:R-:W-:Y:S05]  /*11600*/  @P0 BRA `(.L_x_1331) ;  /* 0x00000050009c0947 */ /* 0x004fea0003800000 */
[----:B0-----:R-:W2:Y:S01]  /*11610*/  LDL R2, [R1+0x14] ;  /* 0x0000140001027983 */ /* 0x001ea20000100800 */
[----:B------:R-:W0:Y:S01]  /*11620*/  S2UR UR5, SR_CgaCtaId ;  /* 0x00000000000579c3 */ /* 0x000e220000008800 */
[----:B------:R-:W-:Y:S01]  /*11630*/  LOP3.LUT R4, R0, 0x7f, RZ, 0xc0, !PT ;  /* 0x0000007f00047812 */ /* 0x000fe200078ec0ff */
[----:B------:R-:W-:Y:S01]  /*11640*/  BSSY B8, `(.L_x_1331) ;  /* 0x0000523000087945 */ /* 0x000fe20003800000 */
[----:B------:R1:W-:Y:S01]  /*11650*/  STL [R1+0x10], RZ ;  /* 0x000010ff01007387 */ /* 0x0003e20000100800 */
[----:B------:R-:W-:Y:S01]  /*11660*/  IMAD.MOV.U32 R28, RZ, RZ, 0x1 ;  /* 0x00000001ff1c7424 */ /* 0x000fe200078e00ff */
[----:B------:R-:W-:Y:S01]  /*11670*/  SHF.R.U32.HI R5, RZ, 0x3, R4 ;  /* 0x00000003ff057819 */ /* 0x000fe20000011604 */
[----:B------:R-:W-:Y:S01]  /*11680*/  IMAD.MOV.U32 R26, RZ, RZ, RZ ;  /* 0x000000ffff1a7224 */ /* 0x000fe200078e00ff */
[----:B------:R-:W-:Y:S01]  /*11690*/  ULDC UR39, c[0x0][0xc] ;  /* 0x0000030000277ab9 */ /* 0x000fe20000000800 */
[----:B--2---:R-:W-:Y:S01]  /*116a0*/  R2UR UR4, R2 ;  /* 0x00000000020472ca */ /* 0x004fe200000e0000 */
[----:B------:R-:W-:-:S05]  /*116b0*/  IMAD.SHL.U32 R2, R0, 0x8, RZ ;  /* 0x0000000800027824 */ /* 0x000fca00078e00ff */
[C---:B------:R-:W-:Y:S02]  /*116c0*/  LOP3.LUT R3, R2.reuse, 0x1f8, RZ, 0xc0, !PT ;  /* 0x000001f802037812 */ /* 0x040fe400078ec0ff */
[----:B------:R-:W-:Y:S02]  /*116d0*/  LOP3.LUT R4, R2, 0x38, RZ, 0xc0, !PT ;  /* 0x0000003802047812 */ /* 0x000fe400078ec0ff */
[----:B------:R-:W-:Y:S01]  /*116e0*/  LOP3.LUT R3, R3, 0x38, R0, 0x78, !PT ;  /* 0x0000003803037812 */ /* 0x000fe200078e7800 */
[----:B------:R-:W-:Y:S02]  /*116f0*/  IMAD.SHL.U32 R0, R0, 0x10, RZ ;  /* 0x0000001000007824 */ /* 0x000fe400078e00ff */
[----:B------:R-:W-:Y:S01]  /*11700*/  ULOP3.LUT UR38, UR4, 0x2, URZ, 0xfc, !UPT ;  /* 0x0000000204267892 */ /* 0x000fe2000f8efc3f */
[----:B------:R-:W-:Y:S02]  /*11710*/  LOP3.LUT R32, R3, 0x200, R2, 0xf8, !PT ;  /* 0x0000020003207812 */ /* 0x000fe400078ef802 */
[----:B------:R-:W-:Y:S01]  /*11720*/  UMOV UR4, 0x400 ;  /* 0x0000040000047882 */ /* 0x000fe20000000000 */
[----:B------:R-:W-:Y:S01]  /*11730*/  LOP3.LUT R3, R5, 0x70, R0, 0xf8, !PT ;  /* 0x0000007005037812 */ /* 0x000fe200078ef800 */
[----:B0-----:R-:W-:Y:S01]  /*11740*/  ULEA UR4, UR5, UR4, 0x18 ;  /* 0x0000000405047291 */ /* 0x001fe2000f8ec03f */
[----:B------:R-:W-:-:S02]  /*11750*/  LOP3.LUT R2, R4, 0x40, RZ, 0xfc, !PT ;  /* 0x0000004004027812 */ /* 0x000fc400078efcff */
[----:B------:R-:W-:-:S03]  /*11760*/  LOP3.LUT R0, R4, 0x80, RZ, 0xfc, !PT ;  /* 0x0000008004007812 */ /* 0x000fc600078efcff */
[----:B------:R-:W-:-:S04]  /*11770*/  IMAD.U32 R22, RZ, RZ, UR4 ;  /* 0x00000004ff167e24 */ /* 0x000fc8000f8e00ff */
[----:B-1----:R-:W-:-:S07]  /*11780*/  IMAD R33, R32, 0x2, R22 ;  /* 0x0000000220217824 */ /* 0x002fce00078e0216 */
.L_x_1404:
[----:B------:R-:W-:Y:S05]  /*11790*/  YIELD ;  /* 0x0000000000007946 */ /* 0x000fea0003800000 */
[----:B------:R-:W-:Y:S01]  /*117a0*/  ULDC.64 UR4, c[0x0][0xa28] ;  /* 0x00028a0000047ab9 */ /* 0x000fe20000000a00 */
[----:B------:R-:W-:Y:S01]  /*117b0*/  IMAD.MOV.U32 R37, RZ, RZ, RZ ;  /* 0x000000ffff257224 */ /* 0x000fe200078e00ff */
[----:B------:R-:W-:-:S04]  /*117c0*/  ISETP.NE.U32.AND P0, PT, RZ, UR4, PT ;  /* 0x00000004ff007c0c */ /* 0x000fc8000bf05070 */
[----:B------:R-:W-:Y:S01]  /*117d0*/  ISETP.NE.AND.EX P0, PT, RZ, UR5, PT, P0 ;  /* 0x00000005ff007c0c */ /* 0x000fe2000bf05300 */
[----:B------:R-:W-:-:S12]  /*117e0*/  ULDC.64 UR4, c[0x0][0xa18] ;  /* 0x0002860000047ab9 */ /* 0x000fd80000000a00 */
[----:B0-----:R-:W0:Y:S02]  /*117f0*/  @P0 LDC.64 R2, c[0x0][0xa28] ;  /* 0x00028a00ff020b82 */ /* 0x001e240000000a00 */
[----:B0-----:R-:W-:-:S05]  /*11800*/  @P0 IMAD.WIDE R2, R19, 0x4, R2 ;  /* 0x0000000413020825 */ /* 0x001fca00078e0202 */
[----:B------:R0:W5:Y:S01]  /*11810*/  @P0 LDG.E R37, desc[UR36][R2.64] ;  /* 0x0000002402250981 */ /* 0x000162000c1e1900 */
[----:B------:R-:W-:Y:S01]  /*11820*/  ISETP.NE.U32.AND P0, PT, RZ, UR4, PT ;  /* 0x00000004ff007c0c */ /* 0x000fe2000bf05070 */
[----:B------:R-:W-:Y:S01]  /*11830*/  IMAD.MOV.U32 R35, RZ, RZ, RZ ;  /* 0x000000ffff237224 */ /* 0x000fe200078e00ff */
[----:B------:R-:W-:Y:S02]  /*11840*/  LOP3.LUT R23, R23, 0xffffff7f, RZ, 0xc0, !PT ;  /* 0xffffff7f17177812 */ /* 0x000fe400078ec0ff */
[----:B------:R-:W-:Y:S01]  /*11850*/  ISETP.NE.AND.EX P1, PT, RZ, UR5, PT, P0 ;  /* 0x00000005ff007c0c */ /* 0x000fe2000bf25300 */
[----:B------:R-:W-:Y:S02]  /*11860*/  ULDC.64 UR4, c[0x0][0xa00] ;  /* 0x0002800000047ab9 */ /* 0x000fe40000000a00 */
[----:B------:R-:W-:Y:S01]  /*11870*/  ISETP.NE.U32.AND P0, PT, RZ, UR4, PT ;  /* 0x00000004ff007c0c */ /* 0x000fe2000bf05070 */
[----:B0-----:R-:W0:Y:S03]  /*11880*/  LDC.64 R2, c[0x0][0xa00] ;  /* 0x00028000ff027b82 */ /* 0x001e260000000a00 */
[----:B------:R-:W-:Y:S01]  /*11890*/  ISETP.NE.AND.EX P2, PT, RZ, UR5, PT, P0 ;  /* 0x00000005ff007c0c */ /* 0x000fe2000bf45300 */
[----:B------:R-:W-:-:S05]  /*118a0*/  ULDC.64 UR4, c[0x0][0x418] ;  /* 0x0001060000047ab9 */ /* 0x000fca0000000a00 */
[----:B------:R-:W1:Y:S07]  /*118b0*/  @P1 LDC.64 R30, c[0x0][0xa18] ;  /* 0x00028600ff1e1b82 */ /* 0x000e6e0000000a00 */
[----:B------:R-:W-:Y:S01]  /*118c0*/  @P2 LOP3.LUT R23, R23, 0x80, RZ, 0xfc, !PT ;  /* 0x0000008017172812 */ /* 0x000fe200078efcff */
[----:B0-----:R-:W-:-:S05]  /*118d0*/  IMAD.WIDE R2, R19, 0x4, R2 ;  /* 0x0000000413027825 */ /* 0x001fca00078e0202 */
[----:B------:R0:W5:Y:S01]  /*118e0*/  @P2 LDG.E R35, desc[UR36][R2.64] ;  /* 0x0000002402232981 */ /* 0x000162000c1e1900 */
[----:B-1----:R-:W-:-:S06]  /*118f0*/  @P1 IMAD.WIDE R30, R19, 0x4, R30 ;  /* 0x00000004131e1825 */ /* 0x002fcc00078e021e */
[----:B------:R0:W5:Y:S01]  /*11900*/  @P1 LDG.E R30, desc[UR36][R30.64] ;  /* 0x000000241e1e1981 */ /* 0x000162000c1e1900 */
[----:B------:R-:W-:-:S03]  /*11910*/  UISETP.NE.U32.AND UP0, UPT, UR4, URZ, UPT ;  /* 0x0000003f0400728c */ /* 0x000fc6000bf05070 */
[----:B------:R-:W-:Y:S01]  /*11920*/  ULDC UR4, c[0x0][0x424] ;  /* 0x0001090000047ab9 */ /* 0x000fe20000000800 */
[----:B------:R-:W-:-:S03]  /*11930*/  UISETP.NE.AND.EX UP0, UPT, UR5, URZ, UPT, UP0 ;  /* 0x0000003f0500728c */ /* 0x000fc6000bf05300 */
[----:B------:R-:W-:Y:S01]  /*11940*/  ULDC UR5, c[0x0][0x2f0] ;  /* 0x0000bc0000057ab9 */ /* 0x000fe20000000800 */
[----:B------:R-:W-:-:S04]  /*11950*/  USEL UR4, UR4, 0x1, UP0 ;  /* 0x0000000104047887 */ /* 0x000fc80008000000 */
[----:B------:R-:W-:-:S06]  /*11960*/  UIMAD UR4, UR4, UR5, URZ ;  /* 0x00000005040472a4 */ /* 0x000fcc000f8e023f */
[----:B------:R-:W-:Y:S01]  /*11970*/  IMAD.U32 R34, RZ, RZ, UR4 ;  /* 0x00000004ff227e24 */ /* 0x000fe2000f8e00ff */
[----:B0-2---:R-:W-:Y:S06]  /*11980*/  @P1 BRA `(.L_x_1332) ;  /* 0x0000000000181947 */ /* 0x005fec0003800000 */
[----:B------:R-:W-:Y:S02]  /*11990*/  ULDC UR4, c[0x0][0x288] ;  /* 0x0000a20000047ab9 */ /* 0x000fe40000000800 */
[----:B-----5:R-:W-:Y:S01]  /*119a0*/  IMAD.U32 R30, RZ, RZ, UR4 ;  /* 0x00000004ff1e7e24 */ /* 0x020fe2000f8e00ff */
[----:B------:R-:W-:Y:S06]  /*119b0*/  @!P2 BRA `(.L_x_1332) ;  /* 0x00000000000ca947 */ /* 0x000fec0003800000 */
[----:B------:R-:W2:Y:S04]  /*119c0*/  LDG.E R5, desc[UR36][R2.64] ;  /* 0x0000002402057981 */ /* 0x000ea8000c1e1900 */
[----:B------:R-:W2:Y:S02]  /*119d0*/  LDG.E R30, desc[UR36][R2.64+0x4] ;  /* 0x00000424021e7981 */ /* 0x000ea4000c1e1900 */
[----:B--2---:R-:W-:-:S07]  /*119e0*/  IMAD.IADD R30, R30, 0x1, -R5 ;  /* 0x000000011e1e7824 */ /* 0x004fce00078e0a05 */
.L_x_1332:
[----:B------:R-:W-:Y:S02]  /*119f0*/  ULDC.64 UR4, c[0x0][0xa20] ;  /* 0x0002880000047ab9 */ /* 0x000fe40000000a00 */
[----:B------:R-:W-:-:S04]  /*11a00*/  ISETP.NE.U32.AND P0, PT, RZ, UR4, PT ;  /* 0x00000004ff007c0c */ /* 0x000fc8000bf05070 */
[----:B------:R-:W-:-:S13]  /*11a10*/  ISETP.NE.AND.EX P0, PT, RZ, UR5, PT, P0 ;  /* 0x00000005ff007c0c */ /* 0x000fda000bf05300 */
[----:B------:R-:W-:Y:S05]  /*11a20*/  @!P0 BRA `(.L_x_1333) ;  /* 0x0000000000108947 */ /* 0x000fea0003800000 */
[----:B------:R-:W0:Y:S02]  /*11a30*/  LDC.64 R2, c[0x0][0xa20] ;  /* 0x00028800ff027b82 */ /* 0x000e240000000a00 */
[----:B0-----:R-:W-:-:S05]  /*11a40*/  IMAD.WIDE R2, R19, 0x4, R2 ;  /* 0x0000000413027825 */ /* 0x001fca00078e0202 */
[----:B------:R0:W5:Y:S01]  /*11a50*/  LDG.E R34, desc[UR36][R2.64] ;  /* 0x0000002402227981 */ /* 0x000162000c1e1900 */
[----:B------:R-:W-:Y:S05]  /*11a60*/  BRA `(.L_x_1334) ;  /* 0x0000000000247947 */ /* 0x000fea0003800000 */
.L_x_1333:
        /* <DEDUP_REMOVED lines=8> */
[----:B--2---:R-:W-:-:S07]  /*11af0*/  IMAD.IADD R34, R5, 0x1, -R34 ;  /* 0x0000000105227824 */ /* 0x004fce00078e0a22 */
.L_x_1334:
[----:B------:R-:W1:Y:S01]  /*11b00*/  LDC R0, c[0x0][0x448] ;  /* 0x00011200ff007b82 */ /* 0x000e620000000800 */
[----:B------:R-:W-:Y:S01]  /*11b10*/  IMAD.SHL.U32 R27, R17, 0x80, RZ ;  /* 0x00000080111b7824 */ /* 0x000fe200078e00ff */
[----:B------:R-:W-:Y:S01]  /*11b20*/  LOP3.LUT R23, R23, 0xffffffbf, RZ, 0xc0, !PT ;  /* 0xffffffbf17177812 */ /* 0x000fe200078ec0ff */
[----:B-----5:R-:W-:-:S05]  /*11b30*/  IMAD.IADD R34, R34, 0x1, -R37 ;  /* 0x0000000122227824 */ /* 0x020fca00078e0a25 */
[----:B0-----:R-:W0:Y:S01]  /*11b40*/  LDC.64 R2, c[0x0][0x9e0] ;  /* 0x00027800ff027b82 */ /* 0x001e220000000a00 */
[----:B-1----:R-:W-:Y:S01]  /*11b50*/  ISETP.NE.AND P2, PT, R0, 0x1, PT ;  /* 0x000000010000780c */ /* 0x002fe20003f45270 */
[----:B------:R-:W-:Y:S01]  /*11b60*/  VIADD R0, R27, 0x7f ;  /* 0x0000007f1b007836 */ /* 0x000fe20000000000 */
[----:B0-----:R-:W-:-:S11]  /*11b70*/  ISETP.GE.AND P1, PT, R3, 0x1, PT ;  /* 0x000000010300780c */ /* 0x001fd60003f26270 */
[----:B------:R-:W0:Y:S01]  /*11b80*/  @P2 LDC R5, c[0x0][0x44c] ;  /* 0x00011300ff052b82 */ /* 0x000e220000000800 */
[----:B------:R-:W-:-:S07]  /*11b90*/  @P2 LOP3.LUT R23, R23, 0x40, RZ, 0xfc, !PT ;  /* 0x0000004017172812 */ /* 0x000fce00078efcff */
[----:B------:R-:W1:Y:S01]  /*11ba0*/  @P2 LDC R7, c[0x0][0x450] ;  /* 0x00011400ff072b82 */ /* 0x000e620000000800 */
[----:B0-----:R-:W-:Y:S01]  /*11bb0*/  @P2 IMAD.HI.U32 R4, R0, R5, RZ ;  /* 0x0000000500042227 */ /* 0x001fe200078e00ff */
[----:B------:R-:W-:-:S04]  /*11bc0*/  IADD3 R5, R34, 0x1, -R30 ;  /* 0x0000000122057810 */ /* 0x000fc80007ffe81e */
[----:B-1----:R-:W-:-:S05]  /*11bd0*/  @P2 SHF.R.U32.HI R0, RZ, R7, R4 ;  /* 0x00000007ff002219 */ /* 0x002fca0000011604 */
[----:B------:R-:W-:-:S04]  /*11be0*/  IMAD.IADD R7, R5, 0x1, R0 ;  /* 0x0000000105077824 */ /* 0x000fc800078e0200 */
[----:B------:R-:W-:Y:S01]  /*11bf0*/  IMAD.IADD R2, R7, 0x1, R2 ;  /* 0x0000000107027824 */ /* 0x000fe200078e0202 */
[----:B------:R-:W-:Y:S06]  /*11c00*/  @!P1 BRA `(.L_x_1335) ;  /* 0x0000000000489947 */ /* 0x000fec0003800000 */
[C---:B------:R-:W-:Y:S01]  /*11c10*/  ISETP.GT.AND P0, PT, R7.reuse, RZ, PT ;  /* 0x000000ff0700720c */ /* 0x040fe20003f04270 */
[----:B------:R-:W-:Y:S01]  /*11c20*/  BSSY B0, `(.L_x_1336) ;  /* 0x000000e000007945 */ /* 0x000fe20003800000 */
[----:B------:R-:W-:-:S11]  /*11c30*/  VIADD R0, R7, 0xffffffff ;  /* 0xffffffff07007836 */ /* 0x000fd60000000000 */
        /* <DEDUP_REMOVED lines=8> */
.L_x_1337:
[----:B------:R-:W-:-:S13]  /*11cc0*/  ISETP.NE.AND P0, PT, R3, 0x1, PT ;  /* 0x000000010300780c */ /* 0x000fda0003f05270 */
[----:B------:R-:W0:Y:S02]  /*11cd0*/  @P0 LDC.64 R4, c[0x0][0x9e8] ;  /* 0x00027a00ff040b82 */ /* 0x000e240000000a00 */
[----:B0-----:R-:W-:-:S05]  /*11ce0*/  @P0 IMAD.HI.U32 R4, R0, R4, RZ ;  /* 0x0000000400040227 */ /* 0x001fca00078e00ff */
[----:B------:R-:W-:-:S07]  /*11cf0*/  @P0 SHF.R.U32.HI R0, RZ, R5, R4 ;  /* 0x00000005ff000219 */ /* 0x000fce0000011604 */
.L_x_1338:
[----:B------:R-:W-:Y:S05]  /*11d00*/  BSYNC B0 ;  /* 0x0000000000007941 */ /* 0x000fea0003800000 */
.L_x_1336:
[----:B------:R-:W-:-:S05]  /*11d10*/  IMAD R5, R0, R3, R3 ;  /* 0x0000000300057224 */ /* 0x000fca00078e0203 */
[----:B------:R-:W-:-:S07]  /*11d20*/  VIMNMX R2, R2, R5, PT ;  /* 0x0000000502027248 */ /* 0x000fce0003fe0100 */
.L_x_1335:
[----:B------:R-:W0:Y:S01]  /*11d30*/  @P2 LDC R0, c[0x0][0x44c] ;  /* 0x00011300ff002b82 */ /* 0x000e220000000800 */
[----:B------:R-:W-:Y:S01]  /*11d40*/  VIADD R2, R2, 0x5f ;  /* 0x0000005f02027836 */ /* 0x000fe20000000000 */
[----:B------:R-:W-:Y:S01]  /*11d50*/  ULDC UR4, c[0x0][0x9dc] ;  /* 0x0002770000047ab9 */ /* 0x000fe20000000800 */
[----:B------:R-:W-:Y:S02]  /*11d60*/  IMAD.MOV.U32 R5, RZ, RZ, R27 ;  /* 0x000000ffff057224 */ /* 0x000fe400078e001b */
[----:B------:R-:W-:-:S03]  /*11d70*/  IMAD.HI R2, R2, 0x2aaaaaab, RZ ;  /* 0x2aaaaaab02027827 */ /* 0x000fc600078e02ff */
[----:B------:R-:W1:Y:S01]  /*11d80*/  @P2 LDC R7, c[0x0][0x450] ;  /* 0x00011400ff072b82 */ /* 0x000e620000000800 */
[----:B0-----:R-:W-:-:S05]  /*11d90*/  @P2 IMAD.HI.U32 R0, R27, R0, RZ ;  /* 0x000000001b002227 */ /* 0x001fca00078e00ff */
[----:B-1----:R-:W-:Y:S01]  /*11da0*/  @P2 SHF.R.U32.HI R5, RZ, R7, R0 ;  /* 0x00000007ff052219 */ /* 0x002fe20000011600 */
[----:B------:R-:W-:Y:S01]  /*11db0*/  VIADD R0, R34, 0x5f ;  /* 0x0000005f22007836 */ /* 0x000fe20000000000 */
[----:B------:R-:W-:-:S03]  /*11dc0*/  SHF.R.U32.HI R7, RZ, 0x1f, R2 ;  /* 0x0000001fff077819 */ /* 0x000fc60000011602 */
[----:B------:R-:W-:Y:S01]  /*11dd0*/  IMAD.HI R0, R0, 0x2aaaaaab, RZ ;  /* 0x2aaaaaab00007827 */ /* 0x000fe200078e02ff */
[----:B------:R-:W-:-:S04]  /*11de0*/  LEA.HI.SX32 R2, R2, R7, 0x1c ;  /* 0x0000000702027211 */ /* 0x000fc800078fe2ff */
[----:B------:R-:W-:-:S04]  /*11df0*/  SHF.R.U32.HI R7, RZ, 0x1f, R0 ;  /* 0x0000001fff077819 */ /* 0x000fc80000011600 */
[----:B------:R-:W-:-:S04]  /*11e00*/  LEA.HI.SX32 R7, R0, R7, 0x1c ;  /* 0x0000000700077211 */ /* 0x000fc800078fe2ff */
[----:B------:R-:W-:Y:S02]  /*11e10*/  VIMNMX R7, R7, R2, PT ;  /* 0x0000000207077248 */ /* 0x000fe40003fe0100 */
[----:B------:R-:W-:-:S05]  /*11e20*/  IADD3 R2, R5, R34, -R30 ;  /* 0x0000002205027210 */ /* 0x000fca0007ffe81e */
[----:B------:R-:W-:Y:S01]  /*11e30*/  VIADD R0, R2, -UR4 ;  /* 0x8000000402007c36 */ /* 0x000fe20008000000 */
[----:B------:R-:W-:Y:S06]  /*11e40*/  @!P1 BRA `(.L_x_1339) ;  /* 0x0000000000449947 */ /* 0x000fec0003800000 */
[----:B------:R-:W-:Y:S01]  /*11e50*/  ISETP.GT.AND P0, PT, R2, -0x1, PT ;  /* 0xffffffff0200780c */ /* 0x000fe20003f04270 */
[----:B------:R-:W-:-:S12]  /*11e60*/  BSSY B0, `(.L_x_1340) ;  /* 0x000000d000007945 */ /* 0x000fd80003800000 */
        /* <DEDUP_REMOVED lines=8> */
.L_x_1341:
[----:B------:R-:W-:-:S13]  /*11ef0*/  ISETP.NE.AND P0, PT, R3, 0x1, PT ;  /* 0x000000010300780c */ /* 0x000fda0003f05270 */
[----:B------:R-:W0:Y:S02]  /*11f00*/  @P0 LDC.64 R4, c[0x0][0x9e8] ;  /* 0x00027a00ff040b82 */ /* 0x000e240000000a00 */
[----:B0-----:R-:W-:-:S05]  /*11f10*/  @P0 IMAD.HI.U32 R4, R2, R4, RZ ;  /* 0x0000000402040227 */ /* 0x001fca00078e00ff */
[----:B------:R-:W-:-:S07]  /*11f20*/  @P0 SHF.R.U32.HI R2, RZ, R5, R4 ;  /* 0x00000005ff020219 */ /* 0x000fce0000011604 */
.L_x_1342:
[----:B------:R-:W-:Y:S05]  /*11f30*/  BSYNC B0 ;  /* 0x0000000000007941 */ /* 0x000fea0003800000 */
.L_x_1340:
[----:B------:R-:W-:-:S05]  /*11f40*/  IMAD R3, R2, R3, RZ ;  /* 0x0000000302037224 */ /* 0x000fca00078e02ff */
[----:B------:R-:W-:-:S07]  /*11f50*/  VIMNMX R0, R0, R3, !PT ;  /* 0x0000000300007248 */ /* 0x000fce0007fe0100 */
.L_x_1339:
[----:B------:R-:W-:Y:S01]  /*11f60*/  IMAD.HI R0, R0, 0x2aaaaaab, RZ ;  /* 0x2aaaaaab00007827 */ /* 0x000fe200078e02ff */
[----:B------:R-:W-:Y:S04]  /*11f70*/  BSSY B0, `(.L_x_1343) ;  /* 0x000002a000007945 */ /* 0x000fe80003800000 */
[----:B------:R-:W-:-:S04]  /*11f80*/  SHF.R.U32.HI R3, RZ, 0x1f, R0 ;  /* 0x0000001fff037819 */ /* 0x000fc80000011600 */
[----:B------:R-:W-:Y:S02]  /*11f90*/  LEA.HI.SX32 R3, R0, R3, 0x1c ;  /* 0x0000000300037211 */ /* 0x000fe400078fe2ff */
[C---:B------:R-:W-:Y:S02]  /*11fa0*/  LOP3.LUT R0, R18.reuse, 0xff000000, RZ, 0xc0, !PT ;  /* 0xff00000012007812 */ /* 0x040fe400078ec0ff */
[----:B------:R-:W-:Y:S02]  /*11fb0*/  VIMNMX R36, RZ, R3, !PT ;  /* 0x00000003ff247248 */ /* 0x000fe40007fe0100 */
[----:B------:R-:W-:Y:S02]  /*11fc0*/  SHF.R.U32.HI R3, RZ, 0x8, R0 ;  /* 0x00000008ff037819 */ /* 0x000fe40000011600 */
[----:B------:R-:W-:Y:S02]  /*11fd0*/  ISETP.GT.AND P0, PT, R7, R36, PT ;  /* 0x000000240700720c */ /* 0x000fe40003f04270 */
[----:B------:R-:W-:-:S04]  /*11fe0*/  LOP3.LUT R0, R18, 0xff0000, RZ, 0xc0, !PT ;  /* 0x00ff000012007812 */ /* 0x000fc800078ec0ff */
[----:B------:R-:W-:Y:S01]  /*11ff0*/  LEA.HI R3, R0, R3, RZ, 0x10 ;  /* 0x0000000300037211 */ /* 0x000fe200078f80ff */
[----:B------:R-:W-:-:S03]  /*12000*/  IMAD.MOV.U32 R0, RZ, RZ, RZ ;  /* 0x000000ffff007224 */ /* 0x000fc600078e00ff */
[----:B------:R-:W-:-:S03]  /*12010*/  LOP3.LUT R5, R3, 0xff, RZ, 0xc0, !PT ;  /* 0x000000ff03057812 */ /* 0x000fc600078ec0ff */
[----:B------:R-:W-:Y:S05]  /*12020*/  @!P0 BRA `(.L_x_1344) ;  /* 0x0000000000788947 */ /* 0x000fea0003800000 */
[----:B------:R-:W-:Y:S01]  /*12030*/  SHF.R.U32.HI R0, RZ, 0x10, R3 ;  /* 0x00000010ff007819 */ /* 0x000fe20000011603 */
[----:B------:R-:W-:-:S03]  /*12040*/  IMAD.MOV.U32 R2, RZ, RZ, RZ ;  /* 0x000000ffff027224 */ /* 0x000fc600078e00ff */
[----:B------:R-:W-:-:S13]  /*12050*/  ISETP.NE.AND P0, PT, R0, RZ, PT ;  /* 0x000000ff0000720c */ /* 0x000fda0003f05270 */
[----:B------:R-:W0:Y:S02]  /*12060*/  @!P0 LDC R0, c[0x0][0x9f0] ;  /* 0x00027c00ff008b82 */ /* 0x000e240000000800 */
[-C--:B0-----:R-:W-:Y:S02]  /*12070*/  IABS R4, R0.reuse ;  /* 0x0000000000047213 */ /* 0x081fe40000000000 */
[----:B------:R-:W-:Y:S02]  /*12080*/  IABS R10, R0 ;  /* 0x00000000000a7213 */ /* 0x000fe40000000000 */
[----:B------:R-:W0:Y:S08]  /*12090*/  I2F.RP R6, R4 ;  /* 0x0000000400067306 */ /* 0x000e300000209400 */
[----:B0-----:R-:W0:Y:S02]  /*120a0*/  MUFU.RCP R6, R6 ;  /* 0x0000000600067308 */ /* 0x001e240000001000 */
[----:B0-----:R-:W-:-:S02]  /*120b0*/  VIADD R8, R6, 0xffffffe ;  /* 0x0ffffffe06087836 */ /* 0x001fc40000000000 */
[----:B------:R-:W-:-:S04]  /*120c0*/  IMAD.MOV R6, RZ, RZ, -R10 ;  /* 0x000000ffff067224 */ /* 0x000fc800078e0a0a */
[----:B------:R-:W0:Y:S02]  /*120d0*/  F2I.FTZ.U32.TRUNC.NTZ R3, R8 ;  /* 0x0000000800037305 */ /* 0x000e24000021f000 */
[----:B0-----:R-:W-:-:S04]  /*120e0*/  IMAD.MOV R9, RZ, RZ, -R3 ;  /* 0x000000ffff097224 */ /* 0x001fc800078e0a03 */
[----:B------:R-:W-:-:S04]  /*120f0*/  IMAD R9, R9, R4, RZ ;  /* 0x0000000409097224 */ /* 0x000fc800078e02ff */
[----:B------:R-:W-:Y:S01]  /*12100*/  IMAD.HI.U32 R2, R3, R9, R2 ;  /* 0x0000000903027227 */ /* 0x000fe200078e0002 */
[----:B------:R-:W-:-:S05]  /*12110*/  IADD3 R3, R0, -0x1, R7 ;  /* 0xffffffff00037810 */ /* 0x000fca0007ffe007 */
[----:B------:R-:W-:-:S05]  /*12120*/  IMAD.IADD R3, R3, 0x1, -R36 ;  /* 0x0000000103037824 */ /* 0x000fca00078e0a24 */
[----:B------:R-:W-:Y:S02]  /*12130*/  IABS R9, R3 ;  /* 0x0000000300097213 */ /* 0x000fe40000000000 */
[----:B------:R-:W-:-:S03]  /*12140*/  LOP3.LUT R3, R3, R0, RZ, 0x3c, !PT ;  /* 0x0000000003037212 */ /* 0x000fc600078e3cff */
[----:B------:R-:W-:Y:S01]  /*12150*/  IMAD.HI.U32 R2, R2, R9, RZ ;  /* 0x0000000902027227 */ /* 0x000fe200078e00ff */
[----:B------:R-:W-:-:S03]  /*12160*/  ISETP.GE.AND P2, PT, R3, RZ, PT ;  /* 0x000000ff0300720c */ /* 0x000fc60003f46270 */
        /* <DEDUP_REMOVED lines=10> */
.L_x_1344:
[----:B------:R-:W-:Y:S05]  /*12210*/  BSYNC B0 ;  /* 0x0000000000007941 */ /* 0x000fea0003800000 */
.L_x_1343:
[-C--:B------:R-:W-:Y:S01]  /*12220*/  IMAD R36, R5, R0.reuse, R36 ;  /* 0x0000000005247224 */ /* 0x080fe200078e0224 */
        /* <DEDUP_REMOVED lines=22> */
.L_x_1346:
        /* <DEDUP_REMOVED lines=20> */
.L_x_1349:
[----:B------:R-:W-:Y:S05]  /*124d0*/  BSYNC B6 ;  /* 0x0000000000067941 */ /* 0x000fea0003800000 */
.L_x_1348:
        /* <DEDUP_REMOVED lines=20> */
.L_x_1352:
        /* <DEDUP_REMOVED lines=15> */
.L_x_1351:
[----:B------:R-:W-:Y:S05]  /*12710*/  BSYNC B6 ;  /* 0x0000000000067941 */ /* 0x000fea0003800000 */
.L_x_1350:
[----:B------:R-:W-:Y:S01]  /*12720*/  ULDC.64 UR4, c[0x0][0x9f8] ;  /* 0x00027e0000047ab9 */ /* 0x000fe20000000a00 */
[----:B------:R-:W-:Y:S01]  /*12730*/  IMAD.MOV.U32 R31, RZ, RZ, R19 ;  /* 0x000000ffff1f7224 */ /* 0x000fe200078e0013 */
[----:B------:R-:W-:Y:S01]  /*12740*/  ISETP.NE.U32.AND P0, PT, RZ, UR4, PT ;  /* 0x00000004ff007c0c */ /* 0x000fe2000bf05070 */
[----:B------:R-:W0:Y:S01]  /*12750*/  S2R R17, SR_TID.X ;  /* 0x0000000000117919 */ /* 0x000e220000002100 */
[----:B------:R-:W1:Y:S01]  /*12760*/  LDC R8, c[0x0][0x430] ;  /* 0x00010c00ff087b82 */ /* 0x000e620000000800 */
[----:B------:R-:W-:Y:S01]  /*12770*/  VIADD R25, R24, 0xffffffff ;  /* 0xffffffff18197836 */ /* 0x000fe20000000000 */
[----:B------:R-:W-:Y:S01]  /*12780*/  ISETP.NE.AND.EX P0, PT, RZ, UR5, PT, P0 ;  /* 0x00000005ff007c0c */ /* 0x000fe2000bf05300 */
[----:B------:R-:W2:Y:S01]  /*12790*/  S2R R21, SR_TID.X ;  /* 0x0000000000157919 */ /* 0x000ea20000002100 */
[----:B------:R-:W-:-:S11]  /*127a0*/  ULDC UR4, c[0x0][0x320] ;  /* 0x0000c80000047ab9 */ /* 0x000fd60000000800 */
[----:B------:R-:W3:Y:S01]  /*127b0*/  @P0 LDC.64 R2, c[0x0][0x9f8] ;  /* 0x00027e00ff020b82 */ /* 0x000ee20000000a00 */
[----:B0-----:R-:W-:-:S04]  /*127c0*/  LOP3.LUT R17, R17, 0x7f, RZ, 0xc0, !PT ;  /* 0x0000007f11117812 */ /* 0x001fc800078ec0ff */
[----:B------:R-:W-:Y:S01]  /*127d0*/  SHF.R.U32.HI R20, RZ, 0x3, R17 ;  /* 0x00000003ff147819 */ /* 0x000fe20000011611 */
[----:B---3--:R-:W-:-:S05]  /*127e0*/  @P0 IMAD.WIDE R2, R19, 0x4, R2 ;  /* 0x0000000413020825 */ /* 0x008fca00078e0202 */
[----:B------:R0:W3:Y:S01]  /*127f0*/  @P0 LDG.E R31, desc[UR36][R2.64] ;  /* 0x00000024021f0981 */ /* 0x0000e2000c1e1900 */
[----:B-1----:R-:W-:Y:S01]  /*12800*/  ISETP.NE.AND P1, PT, R8, 0x1, PT ;  /* 0x000000010800780c */ /* 0x002fe20003f25270 */
[----:B--2---:R-:W-:Y:S01]  /*12810*/  IMAD.SHL.U32 R21, R21, 0x8, RZ ;  /* 0x0000000815157824 */ /* 0x004fe200078e00ff */
[----:B------:R-:W-:Y:S01]  /*12820*/  LOP3.LUT R23, R23, 0xffffffdf, RZ, 0xc0, !PT ;  /* 0xffffffdf17177812 */ /* 0x000fe200078ec0ff */
[----:B------:R-:W1:Y:S03]  /*12830*/  S2R R17, SR_TID.X ;  /* 0x0000000000117919 */ /* 0x000e660000002100 */
[----:B------:R-:W-:-:S07]  /*12840*/  LOP3.LUT R21, R21, 0x38, RZ, 0xc0, !PT ;  /* 0x0000003815157812 */ /* 0x000fce00078ec0ff */
[----:B------:R-:W2:Y:S01]  /*12850*/  @P1 LDC R7, c[0x0][0x434] ;  /* 0x00010d00ff071b82 */ /* 0x000ea20000000800 */
[----:B------:R-:W-:-:S07]  /*12860*/  @P1 LOP3.LUT R23, R23, 0x20, RZ, 0xfc, !PT ;  /* 0x0000002017171812 */ /* 0x000fce00078efcff */
[----:B------:R-:W4:Y:S01]  /*12870*/  @P1 LDC R5, c[0x0][0x438] ;  /* 0x00010e00ff051b82 */ /* 0x000f220000000800 */
[----:B-1----:R-:W-:-:S05]  /*12880*/  IMAD.SHL.U32 R17, R17, 0x10, RZ ;  /* 0x0000001011117824 */ /* 0x002fca00078e00ff */
[----:B------:R-:W-:Y:S02]  /*12890*/  LOP3.LUT R17, R20, 0x70, R17, 0xf8, !PT ;  /* 0x0000007014117812 */ /* 0x000fe400078ef811 */
[----:B------:R-:W-:-:S03]  /*128a0*/  LOP3.LUT R20, R21, 0x40, RZ, 0xfc, !PT ;  /* 0x0000004015147812 */ /* 0x000fc600078efcff */
[----:B------:R-:W-:Y:S01]  /*128b0*/  IMAD R0, R25, 0x60, R17 ;  /* 0x0000006019007824 */ /* 0x000fe200078e0211 */
[----:B------:R-:W-:-:S04]  /*128c0*/  ISETP.GE.AND P2, PT, R20, UR4, PT ;  /* 0x0000000414007c0c */ /* 0x000fc8000bf46270 */
[C---:B------:R-:W-:Y:S01]  /*128d0*/  ISETP.GE.AND P0, PT, R0.reuse, R34, PT ;  /* 0x000000220000720c */ /* 0x040fe20003f06270 */
[----:B------:R-:W-:-:S03]  /*128e0*/  IMAD.IADD R0, R0, 0x1, R37 ;  /* 0x0000000100007824 */ /* 0x000fc600078e0225 */
[----:B------:R-:W-:Y:S01]  /*128f0*/  ISETP.GT.U32.OR P0, PT, R17, 0x5f, P0 ;  /* 0x0000005f1100780c */ /* 0x000fe20000704470 */
[----:B--2---:R-:W-:-:S04]  /*12900*/  @P1 IMAD.HI.U32 R6, R0, R7, RZ ;  /* 0x0000000700061227 */ /* 0x004fc800078e00ff */
[----:B------:R-:W-:Y:S01]  /*12910*/  IMAD.MOV.U32 R4, RZ, RZ, R0 ;  /* 0x000000ffff047224 */ /* 0x000fe200078e0000 */
[----:B----4-:R-:W-:Y:S02]  /*12920*/  @P1 SHF.R.U32.HI R4, RZ, R5, R6 ;  /* 0x00000005ff041219 */ /* 0x010fe40000011606 */
[----:B------:R-:W-:Y:S01]  /*12930*/  ISETP.GE.AND P1, PT, R21, UR4, PT ;  /* 0x0000000415007c0c */ /* 0x000fe2000bf26270 */
[----:B------:R-:W-:Y:S02]  /*12940*/  ULDC UR4, c[0x0][0x2f4] ;  /* 0x0000bd0000047ab9 */ /* 0x000fe40000000800 */
[----:B------:R-:W-:Y:S01]  /*12950*/  IMAD.MOV R5, RZ, RZ, -R4 ;  /* 0x000000ffff057224 */ /* 0x000fe200078e0a04 */
[----:B------:R-:W-:Y:S01]  /*12960*/  SEL R29, RZ, 0x1, P1 ;  /* 0x00000001ff1d7807 */ /* 0x000fe20000800000 */
[----:B0-----:R-:W0:Y:S02]  /*12970*/  @!P0 LDC.64 R2, c[0x0][0x428] ;  /* 0x00010a00ff028b82 */ /* 0x001e240000000a00 */
[----:B------:R-:W-:Y:S01]  /*12980*/  IMAD R0, R8, R5, R0 ;  /* 0x0000000508007224 */ /* 0x000fe200078e0200 */
[----:B------:R-:W-:-:S02]  /*12990*/  @!P0 SHF.R.S32.HI R5, RZ, 0x1f, R4 ;  /* 0x0000001fff058819 */ /* 0x000fc40000011404 */
[----:B------:R-:W-:Y:S02]  /*129a0*/  LOP3.LUT R23, R23, 0xfffffffb, RZ, 0xc0, !PT ;  /* 0xfffffffb17177812 */ /* 0x000fe400078ec0ff */
[----:B------:R-:W-:Y:S01]  /*129b0*/  LOP3.LUT R8, R21, 0x80, RZ, 0xfc, !PT ;  /* 0x0000008015087812 */ /* 0x000fe200078efcff */
[----:B------:R-:W-:Y:S01]  /*129c0*/  UMOV UR5, 0xffffffff ;  /* 0xffffffff00057882 */ /* 0x000fe20000000000 */
[----:B------:R-:W-:Y:S02]  /*129d0*/  LOP3.LUT R24, R18, 0xffff, RZ, 0xc0, !PT ;  /* 0x0000ffff12187812 */ /* 0x000fe400078ec0ff */
[----:B---3--:R-:W-:Y:S01]  /*129e0*/  SHF.R.S32.HI R6, RZ, 0x1f, R31 ;  /* 0x0000001fff067819 */ /* 0x008fe2000001141f */
[----:B0-----:R-:W-:-:S04]  /*129f0*/  @!P0 IMAD.WIDE.U32 R4, R31, R2, R4 ;  /* 0x000000021f048225 */ /* 0x001fc800078e0004 */
[----:B------:R0:W-:Y:S02]  /*12a00*/  STL [R1], R6 ;  /* 0x0000000601007387 */ /* 0x0001e40000100800 */
[----:B0-----:R-:W-:Y:S01]  /*12a10*/  @!P0 IMAD R6, R6, R2, RZ ;  /* 0x0000000206068224 */ /* 0x001fe200078e02ff */
[----:B------:R-:W-:-:S03]  /*12a20*/  SEL R2, RZ, 0xffffffff, P2 ;  /* 0xffffffffff027807 */ /* 0x000fc60001000000 */
[----:B------:R-:W-:Y:S02]  /*12a30*/  @!P0 IMAD R6, R31, R3, R6 ;  /* 0x000000031f068224 */ /* 0x000fe400078e0206 */
[----:B------:R-:W-:Y:S01]  /*12a40*/  IMAD.SHL.U32 R2, R2, 0x2, RZ ;  /* 0x0000000202027824 */ /* 0x000fe200078e00ff */
[----:B------:R-:W-:Y:S01]  /*12a50*/  ISETP.GE.AND P2, PT, R21, UR4, PT ;  /* 0x0000000415007c0c */ /* 0x000fe2000bf46270 */
[----:B------:R-:W-:-:S03]  /*12a60*/  @!P0 IMAD.IADD R6, R5, 0x1, R6 ;  /* 0x0000000105068824 */ /* 0x000fc600078e0206 */
[----:B------:R-:W-:Y:S02]  /*12a70*/  LOP3.LUT R29, R2, 0x2, R29, 0xe2, !PT ;  /* 0x00000002021d7812 */ /* 0x000fe400078ee21d */
[----:B------:R-:W0:Y:S07]  /*12a80*/  @!P0 LDC.64 R2, c[0x0][0x418] ;  /* 0x00010600ff028b82 */ /* 0x000e2e0000000a00 */
[----:B------:R-:W-:Y:S02]  /*12a90*/  @P2 LOP3.LUT R23, R23, 0x4, RZ, 0xfc, !PT ;  /* 0x0000000417172812 */ /* 0x000fe400078efcff */
[----:B0-----:R-:W-:-:S04]  /*12aa0*/  @!P0 LEA R2, P1, R4, R2, 0x2 ;  /* 0x0000000204028211 */ /* 0x001fc800078210ff */
[----:B------:R-:W-:Y:S01]  /*12ab0*/  @!P0 LEA.HI.X R3, R4, R3, R6, 0x2, P1 ;  /* 0x0000000304038211 */ /* 0x000fe200008f1406 */
[----:B------:R-:W-:Y:S01]  /*12ac0*/  IMAD.MOV.U32 R4, RZ, RZ, RZ ;  /* 0x000000ffff047224 */ /* 0x000fe200078e00ff */
[----:B------:R-:W-:Y:S02]  /*12ad0*/  ISETP.GE.AND P1, PT, R20, UR4, PT ;  /* 0x0000000414007c0c */ /* 0x000fe4000bf26270 */
[----:B------:R-:W-:-:S03]  /*12ae0*/  LOP3.LUT R23, R23, 0xfffffffd, RZ, 0xc0, !PT ;  /* 0xfffffffd17177812 */ /* 0x000fc600078ec0ff */
[----:B------:R0:W5:Y:S01]  /*12af0*/  @!P0 LDG.E R4, desc[UR36][R2.64] ;  /* 0x0000002402048981 */ /* 0x000162000c1e1900 */
[----:B------:R-:W-:-:S07]  /*12b00*/  ISETP.GE.AND P0, PT, R8, UR4, PT ;  /* 0x0000000408007c0c */ /* 0x000fce000bf06270 */
[----:B------:R-:W-:Y:S01]  /*12b10*/  @P1 LOP3.LUT R23, R23, 0x2, RZ, 0xfc, !PT ;  /* 0x0000000217171812 */ /* 0x000fe200078efcff */
[----:B0-----:R-:W-:-:S03]  /*12b20*/  IMAD.U32 R2, RZ, RZ, UR38 ;  /* 0x00000026ff027e24 */ /* 0x001fc6000f8e00ff */
[----:B------:R-:W-:-:S04]  /*12b30*/  LOP3.LUT R23, R23, 0xfffffffe, RZ, 0xc0, !PT ;  /* 0xfffffffe17177812 */ /* 0x000fc800078ec0ff */
[----:B------:R-:W-:Y:S01]  /*12b40*/  @P0 LOP3.LUT R23, R23, 0x1, RZ, 0xfc, !PT ;  /* 0x0000000117170812 */ /* 0x000fe200078efcff */
[----:B------:R-:W-:Y:S06]  /*12b50*/  BRA.DIV UR5, `(.L_x_1353) ;  /* 0x00000046050c7947 */ /* 0x000fec000b800000 */
.L_x_1421:
[----:B------:R-:W-:Y:S02]  /*12b60*/  ISETP.NE.AND P0, PT, R2, 0x3, PT ;  /* 0x000000030200780c */ /* 0x000fe40003f05270 */
[----:B------:R-:W-:Y:S02]  /*12b70*/  ISETP.GT.U32.AND P1, PT, R17, 0x5f, PT ;  /* 0x0000005f1100780c */ /* 0x000fe40003f24070 */
[----:B------:R-:W-:-:S09]  /*12b80*/  LOP3.LUT R23, R23, 0xffffffef, RZ, 0xc0, !PT ;  /* 0xffffffef17177812 */ /* 0x000fd200078ec0ff */
[----:B------:R-:W-:-:S04]  /*12b90*/  @P0 LOP3.LUT R23, R23, 0x10, RZ, 0xfc, !PT ;  /* 0x0000001017170812 */ /* 0x000fc800078efcff */
[----:B------:R-:W-:-:S04]  /*12ba0*/  LOP3.LUT R23, R23, 0xfffffff7, RZ, 0xc0, !PT ;  /* 0xfffffff717177812 */ /* 0x000fc800078ec0ff */
[----:B------:R-:W-:Y:S01]  /*12bb0*/  @P1 LOP3.LUT R23, R23, 0x8, RZ, 0xfc, !PT ;  /* 0x0000000817171812 */ /* 0x000fe200078efcff */
[----:B------:R-:W-:Y:S06]  /*12bc0*/  @!P0 BRA `(.L_x_1354) ;  /* 0x0000000000048947 */ /* 0x000fec0003800000 */
[----:B------:R-:W-:Y:S01]  /*12bd0*/  BPT.TRAP 0x1 ;  /* 0x000000040000795c */ /* 0x000fe20000300000 */
.L_x_1354:
        /* <DEDUP_REMOVED lines=23> */
.L_x_1422:
[----:B------:R-:W-:Y:S05]  /*12d50*/  BSYNC B0 ;  /* 0x0000000000007941 */ /* 0x000fea0003800000 */
.L_x_1355:
[----:B------:R-:W1:Y:S01]  /*12d60*/  S2R R8, SR_TID.X ;  /* 0x0000000000087919 */ /* 0x000e620000002100 */
[----:B------:R-:W-:Y:S01]  /*12d70*/  ULDC.64 UR4, c[0x0][0x300] ;  /* 0x0000c00000047ab9 */ /* 0x000fe20000000a00 */
[----:B------:R-:W-:Y:S01]  /*12d80*/  ULDC.64 UR6, c[0x0][0x2e8] ;  /* 0x0000ba0000067ab9 */ /* 0x000fe20000000a00 */
[----:B------:R-:W-:Y:S01]  /*12d90*/  IMAD R5, R5, UR4, RZ ;  /* 0x0000000405057c24 */ /* 0x000fe2000f8e02ff */
[----:B------:R-:W2:Y:S01]  /*12da0*/  S2R R9, SR_TID.X ;  /* 0x0000000000097919 */ /* 0x000ea20000002100 */
[C---:B0-----:R-:W-:Y:S01]  /*12db0*/  IMAD.WIDE.U32 R2, R0.reuse, UR4, RZ ;  /* 0x0000000400027c25 */ /* 0x041fe2000f8e00ff */
[C---:B------:R-:W-:Y:S02]  /*12dc0*/  LOP3.LUT P4, RZ, R23.reuse, 0x4, RZ, 0xc0, !PT ;  /* 0x0000000417ff7812 */ /* 0x040fe4000788c0ff */
[C---:B------:R-:W-:Y:S01]  /*12dd0*/  LOP3.LUT P3, RZ, R23.reuse, 0x2, RZ, 0xc0, !PT ;  /* 0x0000000217ff7812 */ /* 0x040fe2000786c0ff */
[----:B------:R-:W-:Y:S01]  /*12de0*/  IMAD R5, R0, UR5, R5 ;  /* 0x0000000500057c24 */ /* 0x000fe2000f8e0205 */
[----:B------:R-:W-:Y:S01]  /*12df0*/  ULDC.64 UR4, c[0x0][0x310] ;  /* 0x0000c40000047ab9 */ /* 0x000fe20000000a00 */
[----:B------:R-:W-:Y:S01]  /*12e00*/  LOP3.LUT P2, RZ, R23, 0x1, RZ, 0xc0, !PT ;  /* 0x0000000117ff7812 */ /* 0x000fe2000784c0ff */
[----:B------:R-:W-:-:S02]  /*12e10*/  IMAD R6, R6, UR4, RZ ;  /* 0x0000000406067c24 */ /* 0x000fc4000f8e02ff */
        /* <DEDUP_REMOVED lines=12> */
[----:B------:R-:W-:Y:S01]  /*12ee0*/  LEA.HI.X R0, R2, UR7, R0, 0x1, P0 ;  /* 0x0000000702007c11 */ /* 0x000fe200080f0c00 */
[----:B--2---:R-:W-:Y:S01]  /*12ef0*/  IMAD.SHL.U32 R9, R9, 0x8, RZ ;  /* 0x0000000809097824 */ /* 0x004fe200078e00ff */
[----:B------:R-:W-:-:S04]  /*12f00*/  SHF.R.U32.HI R8, RZ, 0x3, R8 ;  /* 0x00000003ff087819 */ /* 0x000fc80000011608 */
[----:B------:R-:W-:Y:S01]  /*12f10*/  LOP3.LUT R9, R9, 0x38, RZ, 0xc0, !PT ;  /* 0x0000003809097812 */ /* 0x000fe200078ec0ff */
[----:B------:R-:W-:-:S05]  /*12f20*/  IMAD.IADD R6, R6, 0x1, -R8 ;  /* 0x0000000106067824 */ /* 0x000fca00078e0a08 */
[----:B------:R-:W-:Y:S01]  /*12f30*/  ISETP.GE.AND P0, PT, R6, 0x1, PT ;  /* 0x000000010600780c */ /* 0x000fe20003f06270 */
[----:B------:R-:W-:-:S12]  /*12f40*/  BRA.DIV UR4, `(.L_x_1357) ;  /* 0x0000004204587947 */ /* 0x000fd8000b800000 */
        /* <DEDUP_REMOVED lines=62> */
.L_x_1436:
        /* <DEDUP_REMOVED lines=12> */
.L_x_1358:
        /* <DEDUP_REMOVED lines=10> */
.L_x_1359:
[----:B------:R2:W-:Y:S02]  /*13490*/  SYNCS.ARRIVE.TRANS64.A1T0 RZ, [R7+URZ+0x2a830], RZ ;  /* 0x02a830ff07ff79a7 */ /* 0x0005e4000810003f */
[----:B------:R-:W-:Y:S05]  /*134a0*/  WARPSYNC.ALL ;  /* 0x0000000000007948 */ /* 0x000fea0003800000 */
[----:B------:R-:W-:Y:S01]  /*134b0*/  ULDC.64 UR4, c[0x0][0x298] ;  /* 0x0000a60000047ab9 */ /* 0x000fe20000000a00 */
[----:B-1----:R-:W-:Y:S01]  /*134c0*/  VIADD R2, R22, 0xc400 ;  /* 0x0000c40016027836 */ /* 0x002fe20000000000 */
[----:B------:R-:W-:Y:S01]  /*134d0*/  SHF.R.S32.HI R0, RZ, 0x1f, R35 ;  /* 0x0000001fff007819 */ /* 0x000fe20000011423 */
[----:B0-----:R-:W-:Y:S01]  /*134e0*/  IMAD.WIDE.U32 R4, R35, UR4, RZ ;  /* 0x0000000423047c25 */ /* 0x001fe2000f8e00ff */
[----:B------:R-:W-:Y:S01]  /*134f0*/  BSSY B6, `(.L_x_1360) ;  /* 0x0000018000067945 */ /* 0x000fe20003800000 */
[----:B------:R-:W-:Y:S01]  /*13500*/  BAR.SYNC.DEFER_BLOCKING 0x8, 0x180 ;  /* 0x0206000000007b1d */ /* 0x000fe20000010000 */
[----:B------:R-:W-:Y:S01]  /*13510*/  LOP3.LUT P0, RZ, R2, 0x3ff, RZ, 0xc0, !PT ;  /* 0x000003ff02ff7812 */ /* 0x000fe2000780c0ff */
[----:B------:R-:W-:-:S04]  /*13520*/  IMAD R0, R0, UR4, RZ ;  /* 0x0000000400007c24 */ /* 0x000fc8000f8e02ff */
[----:B------:R-:W-:Y:S01]  /*13530*/  IMAD R0, R35, UR5, R0 ;  /* 0x0000000523007c24 */ /* 0x000fe2000f8e0200 */
[----:B------:R0:W-:Y:S03]  /*13540*/  STL.64 [R1+0x8], R4 ;  /* 0x0000080401007387 */ /* 0x0001e60000100a00 */
[----:B------:R-:W-:-:S04]  /*13550*/  IMAD.IADD R35, R5, 0x1, R0 ;  /* 0x0000000105237824 */ /* 0x000fc800078e0200 */
[----:B------:R-:W-:Y:S05]  /*13560*/  @!P0 BRA `(.L_x_1361) ;  /* 0x0000000000408947 */ /* 0x000fea0003800000 */
[----:B------:R-:W-:Y:S01]  /*13570*/  MOV R2, 0x0 ;  /* 0x0000000000027802 */ /* 0x000fe20000000f00 */
[----:B------:R-:W-:Y:S01]  /*13580*/  ULDC.64 UR6, c[0x4][0xf0] ;  /* 0x01003c0000067ab9 */ /* 0x000fe20000000a00 */
[----:B------:R-:W-:Y:S01]  /*13590*/  ULDC.64 UR8, c[0x4][0xf8] ;  /* 0x01003e0000087ab9 */ /* 0x000fe20000000a00 */
[----:B------:R-:W-:Y:S01]  /*135a0*/  ULDC.64 UR4, c[0x4][0x88] ;  /* 0x0100220000047ab9 */ /* 0x000fe20000000a00 */
[----:B0-----:R-:W-:Y:S02]  /*135b0*/  IMAD.U32 R4, RZ, RZ, UR6 ;  /* 0x00000006ff047e24 */ /* 0x001fe4000f8e00ff */
[----:B------:R-:W0:Y:S01]  /*135c0*/  LDC.64 R2, c[0x4][R2] ;  /* 0x0100000002027b82 */ /* 0x000e220000000a00 */
[----:B------:R-:W-:Y:S02]  /*135d0*/  IMAD.U32 R5, RZ, RZ, UR7 ;  /* 0x00000007ff057e24 */ /* 0x000fe4000f8e00ff */
[----:B------:R-:W-:Y:S02]  /*135e0*/  IMAD.U32 R6, RZ, RZ, UR8 ;  /* 0x00000008ff067e24 */ /* 0x000fe4000f8e00ff */
[----:B--2---:R-:W-:-:S02]  /*135f0*/  IMAD.U32 R7, RZ, RZ, UR9 ;  /* 0x00000009ff077e24 */ /* 0x004fc4000f8e00ff */
[----:B------:R-:W-:Y:S02]  /*13600*/  IMAD.U32 R10, RZ, RZ, UR4 ;  /* 0x00000004ff0a7e24 */ /* 0x000fe4000f8e00ff */
[----:B------:R-:W-:Y:S02]  /*13610*/  IMAD.U32 R11, RZ, RZ, UR5 ;  /* 0x00000005ff0b7e24 */ /* 0x000fe4000f8e00ff */
[----:B------:R-:W-:Y:S02]  /*13620*/  IMAD.MOV.U32 R8, RZ, RZ, 0x70 ;  /* 0x00000070ff087424 */ /* 0x000fe400078e00ff */
[----:B------:R-:W-:Y:S02]  /*13630*/  IMAD.MOV.U32 R12, RZ, RZ, 0x1 ;  /* 0x00000001ff0c7424 */ /* 0x000fe400078e00ff */
[----:B------:R-:W-:-:S07]  /*13640*/  IMAD.MOV.U32 R13, RZ, RZ, RZ ;  /* 0x000000ffff0d7224 */ /* 0x000fce00078e00ff */
[----:B------:R-:W-:-:S07]  /*13650*/  LEPC R20, `(.L_x_1361) ;  /* 0x000000001014794e */ /* 0x000fce0000000000 */
[----:B0-----:R-:W-:Y:S05]  /*13660*/  CALL.ABS.NOINC R2 ;  /* 0x0000000002007343 */ /* 0x001fea0003c00000 */
.L_x_1361:
[----:B------:R-:W-:Y:S05]  /*13670*/  BSYNC B6 ;  /* 0x0000000000067941 */ /* 0x000fea0003800000 */
.L_x_1360:
[----:B------:R-:W3:Y:S01]  /*13680*/  LDL.LU.64 R20, [R1+0x8] ;  /* 0x0000080001147983 */ /* 0x000ee20000300a00 */
[----:B------:R-:W-:Y:S01]  /*13690*/  LOP3.LUT P6, RZ, R23, 0x80, RZ, 0xc0, !PT ;  /* 0x0000008017ff7812 */ /* 0x000fe200078cc0ff */
[----:B------:R-:W-:Y:S01]  /*136a0*/  IMAD.MOV.U32 R3, RZ, RZ, R35 ;  /* 0x000000ffff037224 */ /* 0x000fe200078e0023 */
[----:B------:R-:W-:Y:S01]  /*136b0*/  SHF.R.S32.HI R0, RZ, 0x1f, R19 ;  /* 0x0000001fff007819 */ /* 0x000fe20000011413 */
[----:B------:R-:W-:Y:S01]  /*136c0*/  ULDC.64 UR4, c[0x0][0x2d8] ;  /* 0x0000b60000047ab9 */ /* 0x000fe20000000a00 */
[----:B0-----:R-:W-:Y:S01]  /*136d0*/  SEL R4, R19, RZ, !P6 ;  /* 0x000000ff13047207 */ /* 0x001fe20007000000 */
[----:B------:R-:W-:Y:S01]  /*136e0*/  ULDC.64 UR6, c[0x0][0x2e0] ;  /* 0x0000b80000067ab9 */ /* 0x000fe20000000a00 */
[----:B------:R-:W-:Y:S01]  /*136f0*/  SEL R0, R0, RZ, !P6 ;  /* 0x000000ff00007207 */ /* 0x000fe20007000000 */
[----:B------:R-:W0:Y:S04]  /*13700*/  S2R R8, SR_TID.X ;  /* 0x0000000000087919 */ /* 0x000e280000002100 */
[----:B------:R-:W-:-:S04]  /*13710*/  IMAD R0, R0, UR6, RZ ;  /* 0x0000000600007c24 */ /* 0x000fc8000f8e02ff */
[----:B------:R-:W-:Y:S02]  /*13720*/  IMAD R5, R4, UR7, R0 ;  /* 0x0000000704057c24 */ /* 0x000fe4000f8e0200 */
[----:B0-----:R-:W-:-:S05]  /*13730*/  IMAD.SHL.U32 R8, R8, 0x8, RZ ;  /* 0x0000000808087824 */ /* 0x001fca00078e00ff */
[----:B------:R-:W-:Y:S01]  /*13740*/  LOP3.LUT R8, R8, 0x38, RZ, 0xc0, !PT ;  /* 0x0000003808087812 */ /* 0x000fe200078ec0ff */
[----:B---3--:R-:W-:Y:S01]  /*13750*/  IMAD.MOV.U32 R2, RZ, RZ, R20 ;  /* 0x000000ffff027224 */ /* 0x008fe200078e0014 */
[----:B------:R-:W0:Y:S01]  /*13760*/  LDC R21, c[0x0][0x448] ;  /* 0x00011200ff157b82 */ /* 0x000e220000000800 */
[----:B------:R-:W1:Y:S02]  /*13770*/  S2R R20, SR_TID.X ;  /* 0x0000000000147919 */ /* 0x000e640000002100 */
[----:B------:R-:W-:-:S04]  /*13780*/  IMAD.WIDE.U32 R2, R24, UR4, R2 ;  /* 0x0000000418027c25 */ /* 0x000fc8000f8e0002 */
[----:B------:R-:W-:Y:S01]  /*13790*/  IMAD R3, R24, UR5, R3 ;  /* 0x0000000518037c24 */ /* 0x000fe2000f8e0203 */
[----:B------:R-:W-:Y:S01]  /*137a0*/  ULDC.64 UR4, c[0x0][0x2d0] ;  /* 0x0000b40000047ab9 */ /* 0x000fe20000000a00 */
[----:B------:R-:W-:-:S04]  /*137b0*/  IMAD.WIDE.U32 R2, R4, UR6, R2 ;  /* 0x0000000604027c25 */ /* 0x000fc8000f8e0002 */
[----:B------:R-:W-:Y:S01]  /*137c0*/  IMAD.IADD R3, R3, 0x1, R5 ;  /* 0x0000000103037824 */ /* 0x000fe200078e0205 */
[----:B0-----:R-:W-:Y:S02]  /*137d0*/  ISETP.NE.AND P6, PT, R21, 0x1, PT ;  /* 0x000000011500780c */ /* 0x001fe40003fc5270 */
[----:B-1----:R-:W-:-:S04]  /*137e0*/  LOP3.LUT R20, R20, 0x7f, RZ, 0xc0, !PT ;  /* 0x0000007f14147812 */ /* 0x002fc800078ec0ff */
[----:B------:R-:W-:-:S07]  /*137f0*/  SHF.R.U32.HI R21, RZ, 0x3, R20 ;  /* 0x00000003ff157819 */ /* 0x000fce0000011614 */
[----:B--2---:R-:W0:Y:S01]  /*13800*/  @P6 LDC R7, c[0x0][0x44c] ;  /* 0x00011300ff076b82 */ /* 0x004e220000000800 */
[----:B------:R-:W1:Y:S07]  /*13810*/  S2R R20, SR_TID.X ;  /* 0x0000000000147919 */ /* 0x000e6e0000002100 */
[----:B------:R-:W2:Y:S01]  /*13820*/  @P6 LDC R6, c[0x0][0x450] ;  /* 0x00011400ff066b82 */ /* 0x000ea20000000800 */
[----:B-1----:R-:W-:-:S05]  /*13830*/  IMAD.SHL.U32 R20, R20, 0x10, RZ ;  /* 0x0000001014147824 */ /* 0x002fca00078e00ff */
[----:B------:R-:W-:Y:S02]  /*13840*/  LOP3.LUT R20, R21, 0x70, R20, 0xf8, !PT ;  /* 0x0000007015147812 */ /* 0x000fe400078ef814 */
[----:B------:R-:W1:Y:S03]  /*13850*/  S2R R21, SR_TID.X ;  /* 0x0000000000157919 */ /* 0x000e660000002100 */
[----:B------:R-:W-:Y:S02]  /*13860*/  IMAD.IADD R4, R20, 0x1, R27 ;  /* 0x0000000114047824 */ /* 0x000fe400078e021b */
[----:B------:R-:W3:Y:S02]  /*13870*/  S2R R20, SR_TID.X ;  /* 0x0000000000147919 */ /* 0x000ee40000002100 */
[----:B0-----:R-:W-:-:S04]  /*13880*/  @P6 IMAD.HI.U32 R7, R4, R7, RZ ;  /* 0x0000000704076227 */ /* 0x001fc800078e00ff */
[----:B------:R-:W-:Y:S01]  /*13890*/  IMAD.MOV.U32 R0, RZ, RZ, R4 ;  /* 0x000000ffff007224 */ /* 0x000fe200078e0004 */
[----:B--2---:R-:W-:Y:S02]  /*138a0*/  @P6 SHF.R.U32.HI R0, RZ, R6, R7 ;  /* 0x00000006ff006219 */ /* 0x004fe40000011607 */
[----:B------:R-:W0:Y:S03]  /*138b0*/  LDC R6, c[0x0][0x448] ;  /* 0x00011200ff067b82 */ /* 0x000e260000000800 */
[----:B------:R-:W-:Y:S02]  /*138c0*/  IMAD.MOV R5, RZ, RZ, -R0 ;  /* 0x000000ffff057224 */ /* 0x000fe400078e0a00 */
[----:B------:R-:W-:-:S04]  /*138d0*/  IMAD.WIDE.U32 R2, R0, UR4, R2 ;  /* 0x0000000400027c25 */ /* 0x000fc8000f8e0002 */
[----:B-1----:R-:W-:-:S05]  /*138e0*/  IMAD.SHL.U32 R21, R21, 0x8, RZ ;  /* 0x0000000815157824 */ /* 0x002fca00078e00ff */
[----:B------:R-:W-:Y:S01]  /*138f0*/  LOP3.LUT R21, R21, 0x38, RZ, 0xc0, !PT ;  /* 0x0000003815157812 */ /* 0x000fe200078ec0ff */
[----:B0-----:R-:W-:Y:S01]  /*13900*/  IMAD R4, R6, R5, R4 ;  /* 0x0000000506047224 */ /* 0x001fe200078e0204 */
[----:B------:R-:W-:Y:S02]  /*13910*/  SHF.R.S32.HI R5, RZ, 0x1f, R0 ;  /* 0x0000001fff057819 */ /* 0x000fe40000011400 */
[C---:B------:R-:W-:Y:S02]  /*13920*/  LOP3.LUT R9, R21.reuse, 0x40, RZ, 0xfc, !PT ;  /* 0x0000004015097812 */ /* 0x040fe400078efcff */
[----:B------:R-:W-:Y:S01]  /*13930*/  LOP3.LUT R10, R21, 0x80, RZ, 0xfc, !PT ;  /* 0x00000080150a7812 */ /* 0x000fe200078efcff */
[----:B------:R-:W-:Y:S01]  /*13940*/  IMAD R5, R5, UR4, RZ ;  /* 0x0000000405057c24 */ /* 0x000fe2000f8e02ff */
[----:B---3--:R-:W-:-:S03]  /*13950*/  LOP3.LUT R20, R20, 0x7f, RZ, 0xc0, !PT ;  /* 0x0000007f14147812 */ /* 0x008fc600078ec0ff */
[----:B------:R-:W-:Y:S01]  /*13960*/  IMAD R5, R0, UR5, R5 ;  /* 0x0000000500057c24 */ /* 0x000fe2000f8e0205 */
[----:B------:R-:W-:Y:S01]  /*13970*/  SHF.R.S32.HI R0, RZ, 0x1f, R4 ;  /* 0x0000001fff007819 */ /* 0x000fe20000011404 */
[----:B------:R-:W-:Y:S02]  /*13980*/  ULDC.64 UR4, c[0x0][0x2c8] ;  /* 0x0000b20000047ab9 */ /* 0x000fe40000000a00 */
[----:B------:R-:W-:Y:S02]  /*13990*/  IMAD.IADD R3, R3, 0x1, R5 ;  /* 0x0000000103037824 */ /* 0x000fe400078e0205 */
[----:B------:R-:W-:Y:S02]  /*139a0*/  IMAD R5, R0, UR4, RZ ;  /* 0x0000000400057c24 */ /* 0x000fe4000f8e02ff */
[----:B------:R-:W-:-:S04]  /*139b0*/  IMAD.WIDE.U32 R2, R4, UR4, R2 ;  /* 0x0000000404027c25 */ /* 0x000fc8000f8e0002 */
[----:B------:R-:W-:Y:S01]  /*139c0*/  IMAD R0, R4, UR5, R5 ;  /* 0x0000000504007c24 */ /* 0x000fe2000f8e0205 */
[----:B------:R-:W-:-:S03]  /*139d0*/  ULDC.64 UR4, c[0x0][0x280] ;  /* 0x0000a00000047ab9 */ /* 0x000fc60000000a00 */
[----:B------:R-:W-:Y:S01]  /*139e0*/  IMAD.IADD R3, R3, 0x1, R0 ;  /* 0x0000000103037824 */ /* 0x000fe200078e0200 */
[----:B------:R-:W-:Y:S01]  /*139f0*/  LEA R0, P0, R2, UR4, 0x1 ;  /* 0x0000000402007c11 */ /* 0x000fe2000f8008ff */
[----:B------:R-:W-:Y:S02]  /*13a00*/  ULDC UR4, c[0x0][0x2b8] ;  /* 0x0000ae0000047ab9 */ /* 0x000fe40000000800 */
[----:B------:R-:W-:Y:S02]  /*13a10*/  ISETP.GE.AND P3, PT, R8, UR4, PT ;  /* 0x0000000408007c0c */ /* 0x000fe4000bf66270 */
[----:B------:R-:W-:Y:S01]  /*13a20*/  LEA.HI.X R4, R2, UR5, R3, 0x1, P0 ;  /* 0x0000000502047c11 */ /* 0x000fe200080f0c03 */
[----:B------:R-:W-:Y:S01]  /*13a30*/  UMOV UR5, 0xffffffff ;  /* 0xffffffff00057882 */ /* 0x000fe20000000000 */
[----:B------:R-:W-:Y:S02]  /*13a40*/  ISETP.GE.AND P2, PT, R9, UR4, PT ;  /* 0x0000000409007c0c */ /* 0x000fe4000bf46270 */
[----:B------:R-:W-:-:S02]  /*13a50*/  ISETP.GE.AND P0, PT, R10, UR4, PT ;  /* 0x000000040a007c0c */ /* 0x000fc4000bf06270 */
[----:B------:R-:W-:Y:S01]  /*13a60*/  SHF.R.U32.HI R9, RZ, 0x3, R20 ;  /* 0x00000003ff097819 */ /* 0x000fe20000011614 */
[----:B------:R-:W-:Y:S10]  /*13a70*/  BRA.DIV UR5, `(.L_x_1362) ;  /* 0x0000003e05b47947 */ /* 0x000ff4000b800000 */
[----:B------:R-:W0:Y:S01]  /*13a80*/  SHFL.IDX PT, R14, R0, RZ, 0x181f ;  /* 0x00181fff000e7589 */ /* 0x000e2200000e0000 */
[----:B------:R-:W-:Y:S02]  /*13a90*/  IMAD R30, R30, R6, RZ ;  /* 0x000000061e1e7224 */ /* 0x000fe400078e02ff */
        /* <DEDUP_REMOVED lines=72> */
[----:B------:R-:W-:Y:S01]  /*13f20*/  @!P1 IMAD.MOV.U32 R3, RZ, RZ, R5 ;  /* 0x000000ffff039224 */ /* 0x000fe200078e0005 */
[----:B------:R1:W2:Y:S04]  /*13f30*/  SHFL.IDX PT, R14, R0, 0x7, 0x181f ;  /* 0x00f81f00000e7f89 */ /* 0x0002a800000e0000 */
[----:B------:R1:W-:Y:S04]  /*13f40*/  @!P1 LDGSTS.E.BYPASS.LTC128B.128 [R33+0xf400], desc[UR36][R2.64], !P3 ;  /* 0x0f40000002219fae */ /* 0x0003e8000d901d64 */
[----:B------:R1:W-:Y:S04]  /*13f50*/  @!P1 LDGSTS.E.BYPASS.LTC128B.128 [R33+0x13400], desc[UR36][R2.64+0x80], !P2 ;  /* 0x1340008002219fae */ /* 0x0003e8000d101d64 */
[----:B0-----:R1:W-:Y:S02]  /*13f60*/  @!P1 LDGSTS.E.BYPASS.LTC128B.128 [R33+0x17400], desc[UR36][R2.64+0x100], !P0 ;  /* 0x1740010002219fae */ /* 0x0013e4000c101d64 */
.L_x_1453:
[----:B------:R-:W-:Y:S01]  /*13f70*/  VIADD R27, R27, 0x70 ;  /* 0x000000701b1b7836 */ /* 0x000fe20000000000 */
[----:B------:R-:W-:Y:S04]  /*13f80*/  BSSY B0, `(.L_x_1363) ;  /* 0x000000b000007945 */ /* 0x000fe80003800000 */
[----:B------:R-:W-:-:S13]  /*13f90*/  ISETP.GE.AND P1, PT, R27, R30, PT ;  /* 0x0000001e1b00720c */ /* 0x000fda0003f26270 */
[----:B------:R-:W-:Y:S05]  /*13fa0*/  @P1 BRA `(.L_x_1364) ;  /* 0x0000000000201947 */ /* 0x000fea0003800000 */
[----:B-12---:R-:W-:-:S05]  /*13fb0*/  LEA R2, P1, R8, R14, 0x1 ;  /* 0x0000000e08027211 */ /* 0x006fca00078208ff */
[----:B------:R-:W-:-:S05]  /*13fc0*/  IMAD.X R3, RZ, RZ, R4, P1 ;  /* 0x000000ffff037224 */ /* 0x000fca00008e0604 */
[----:B------:R-:W-:Y:S01]  /*13fd0*/  @!PT LDS RZ, [RZ] ;  /* 0x00000000fffff984 */ /* 0x000fe20000000800 */
[----:B------:R-:W-:Y:S01]  /*13fe0*/  @!PT LDS RZ, [RZ] ;  /* 0x00000000fffff984 */ /* 0x000fe20000000800 */
[----:B------:R-:W-:Y:S01]  /*13ff0*/  @!PT LDS RZ, [RZ] ;  /* 0x00000000fffff984 */ /* 0x000fe20000000800 */
[----:B------:R0:W-:Y:S04]  /*14000*/  LDGSTS.E.BYPASS.LTC128B.128 [R33+0xfc00], desc[UR36][R2.64], !P3 ;  /* 0x0fc0000002217fae */ /* 0x0001e8000d901d64 */
[----:B------:R0:W-:Y:S04]  /*14010*/  LDGSTS.E.BYPASS.LTC128B.128 [R33+0x13c00], desc[UR36][R2.64+0x80], !P2 ;  /* 0x13c0008002217fae */ /* 0x0001e8000d101d64 */
[----:B------:R0:W-:Y:S02]  /*14020*/  LDGSTS.E.BYPASS.LTC128B.128 [R33+0x17c00], desc[UR36][R2.64+0x100], !P0 ;  /* 0x17c0010002217fae */ /* 0x0001e4000c101d64 */
.L_x_1364:
[----:B------:R-:W-:Y:S05]  /*14030*/  BSYNC B0 ;  /* 0x0000000000007941 */ /* 0x000fea0003800000 */
.L_x_1363:
[----:B------:R-:W-:Y:S01]  /*14040*/  NOP ;  /* 0x0000000000007918 */ /* 0x000fe20000000000 */
[----:B------:R-:W-:-:S13]  /*14050*/  PLOP3.LUT P0, PT, PT, PT, PT, 0x80, 0x0 ;  /* 0x000000000000781c */ /* 0x000fda0003f0f070 */
.L_x_1365:
[----:B------:R-:W-:Y:S02]  /*14060*/  PLOP3.LUT P1, PT, P1, P0, PT, 0xa2, 0x0 ;  /* 0x000000000000781c */ /* 0x000fe40000f21472 */
[----:B------:R-:W-:-:S08]  /*14070*/  @P0 R2UR P1, UR4, R22 ;  /* 0x00000000160402ca */ /* 0x000fd00000020000 */
[----:B------:R-:W-:-:S05]  /*14080*/  @P0 PLOP3.LUT P0, PT, P1, PT, PT, 0x80, 0x0 ;  /* 0x000000000000081c */ /* 0x000fca0000f0f070 */
[----:B------:R-:W-:Y:S01]  /*14090*/  @!P1 SYNCS.ARRIVE.TRANS64.RED.A0T1 RZ, [UR4+0x2a800], RZ ;  /* 0x02a800ffffff99a7 */ /* 0x000fe20008200404 */
[----:B------:R-:W-:Y:S07]  /*140a0*/  @!P1 ARRIVES.LDGSTSBAR.64.TRANSCNT [UR4+0x2a800] ;  /* 0x02a80000ff0099b0 */ /* 0x000fee0008000a84 */
[----:B------:R-:W-:Y:S05]  /*140b0*/  @P0 BRA.U.ANY `(.L_x_1365) ;  /* 0xfffffffd00e80947 */ /* 0x000fea000393ffff */
[----:B01----:R-:W3:Y:S04]  /*140c0*/  LDL.LU R3, [R1+0x10] ;  /* 0x0000100001037983 */ /* 0x003ee80000300800 */
        /* <DEDUP_REMOVED lines=13> */
.L_x_1454:
[----:B------:R-:W-:Y:S05]  /*141a0*/  BSYNC B0 ;  /* 0x0000000000007941 */ /* 0x000fea0003800000 */
.L_x_1366:
[----:B------:R-:W-:Y:S01]  /*141b0*/  ISETP.GE.AND P0, PT, R0, R36, PT ;  /* 0x000000240000720c */ /* 0x000fe20003f06270 */
[----:B------:R-:W-:-:S12]  /*141c0*/  BSSY B0, `(.L_x_1368) ;  /* 0x00000f6000007945 */ /* 0x000fd80003800000 */
[----:B------:R-:W-:Y:S05]  /*141d0*/  @!P0 BRA `(.L_x_1369) ;  /* 0x0000000c00d08947 */ /* 0x000fea0003800000 */
[----:B------:R-:W-:Y:S02]  /*141e0*/  IMAD.MOV.U32 R10, RZ, RZ, R26 ;  /* 0x000000ffff0a7224 */ /* 0x000fe400078e001a */
[----:B------:R-:W-:Y:S02]  /*141f0*/  IMAD.MOV.U32 R20, RZ, RZ, R28 ;  /* 0x000000ffff147224 */ /* 0x000fe400078e001c */
[----:B------:R-:W-:-:S07]  /*14200*/  IMAD.MOV.U32 R30, RZ, RZ, R25 ;  /* 0x000000ffff1e7224 */ /* 0x000fce00078e0019 */
.L_x_1382:
        /* <DEDUP_REMOVED lines=15> */
[----:B0-----:R-:W-:-:S04]  /*14300*/  @P0 IMAD.HI.U32 R3, R7, R6, RZ ;  /* 0x0000000607030227 */ /* 0x001fc800078e00ff */
[----:B------:R-:W-:Y:S01]  /*14310*/  IMAD.MOV.U32 R6, RZ, RZ, R7 ;  /* 0x000000ffff067224 */ /* 0x000fe200078e0007 */
        /* <DEDUP_REMOVED lines=25> */
.L_x_1370:
[----:B------:R-:W-:Y:S01]  /*144b0*/  IMAD R6, R26, 0x8, R22 ;  /* 0x000000081a067824 */ /* 0x000fe200078e0216 */
[----:B------:R-:W-:Y:S01]  /*144c0*/  SHF.L.U32 R3, R28, 0x1f, RZ ;  /* 0x0000001f1c037819 */ /* 0x000fe200000006ff */
[----:B------:R-:W-:Y:S03]  /*144d0*/  BSSY B1, `(.L_x_1371) ;  /* 0x0000003000017945 */ /* 0x000fe60003800000 */
[----:B------:R-:W0:Y:S02]  /*144e0*/  SYNCS.PHASECHK.TRANS64.TRYWAIT P0, [R6+URZ+0x2a840], R3 ;  /* 0x02a84003060075a7 */ /* 0x000e24000800017f */
[----:B0-----:R-:W-:Y:S05]  /*144f0*/  @!P0 BRA `(.L_x_1372) ;  /* 0x0000003c00c48947 */ /* 0x001fea0003800000 */
.L_x_1455:
[----:B------:R-:W-:Y:S05]  /*14500*/  BSYNC B1 ;  /* 0x0000000000017941 */ /* 0x000fea0003800000 */
.L_x_1371:
[----:B------:R-:W-:Y:S01]  /*14510*/  SHF.R.S32.HI R21, RZ, 0x1f, R7 ;  /* 0x0000001fff157819 */ /* 0x000fe20000011407 */
[----:B------:R-:W-:Y:S01]  /*14520*/  ULDC.64 UR4, c[0x0][0x300] ;  /* 0x0000c00000047ab9 */ /* 0x000fe20000000a00 */
[----:B-----5:R-:W-:Y:S01]  /*14530*/  SHF.R.S32.HI R27, RZ, 0x1f, R8 ;  /* 0x0000001fff1b7819 */ /* 0x020fe20000011408 */
[----:B0-----:R-:W-:Y:S01]  /*14540*/  IMAD.WIDE.U32 R2, R7, UR4, RZ ;  /* 0x0000000407027c25 */ /* 0x001fe2000f8e00ff */
[----:B------:R-:W-:Y:S01]  /*14550*/  ULDC.64 UR6, c[0x0][0x2e8] ;  /* 0x0000ba0000067ab9 */ /* 0x000fe20000000a00 */
[----:B------:R-:W-:Y:S02]  /*14560*/  LOP3.LUT P3, RZ, R23, 0x4, RZ, 0xc0, !PT ;  /* 0x0000000417ff7812 */ /* 0x000fe4000786c0ff */
[----:B------:R-:W-:Y:S01]  /*14570*/  IMAD R0, R21, UR4, RZ ;  /* 0x0000000415007c24 */ /* 0x000fe2000f8e02ff */
[C---:B------:R-:W-:Y:S01]  /*14580*/  LOP3.LUT P2, RZ, R23.reuse, 0x2, RZ, 0xc0, !PT ;  /* 0x0000000217ff7812 */ /* 0x040fe2000784c0ff */
        /* <DEDUP_REMOVED lines=19> */
[----:B------:R-:W3:Y:S04]  /*146c0*/  SHFL.IDX PT, R3, R5, RZ, 0x181f ;  /* 0x00181fff05037589 */ /* 0x000ee800000e0000 */
[----:B------:R-:W-:Y:S01]  /*146d0*/  SHFL.IDX PT, R35, R5, 0x2, 0x181f ;  /* 0x00581f0005237f89 */ /* 0x000fe200000e0000 */
[----:B0-----:R-:W-:-:S05]  /*146e0*/  IMAD.SHL.U32 R11, R11, 0x8, RZ ;  /* 0x000000080b0b7824 */ /* 0x001fca00078e00ff */
[----:B------:R-:W-:-:S05]  /*146f0*/  LOP3.LUT R11, R11, 0x38, RZ, 0xc0, !PT ;  /* 0x000000380b0b7812 */ /* 0x000fca00078ec0ff */
[----:B------:R-:W-:-:S05]  /*14700*/  IMAD.SHL.U32 R0, R11, 0x2, RZ ;  /* 0x000000020b007824 */ /* 0x000fca00078e00ff */
[----:B-1----:R-:W-:-:S05]  /*14710*/  IADD3 R2, P0, R2, R0, RZ ;  /* 0x0000000002027210 */ /* 0x002fca0007f1e0ff */
[----:B---3--:R-:W-:-:S05]  /*14720*/  IMAD.X R3, RZ, RZ, R3, P0 ;  /* 0x000000ffff037224 */ /* 0x008fca00000e0603 */
        /* <DEDUP_REMOVED lines=32> */
.L_x_1469:
        /* <DEDUP_REMOVED lines=10> */
.L_x_1374:
        /* <DEDUP_REMOVED lines=10> */
.L_x_1375:
[----:B------:R3:W-:Y:S01]  /*14a70*/  SYNCS.ARRIVE.TRANS64.A1T0 RZ, [R6+URZ+0x2a830], RZ ;  /* 0x02a830ff06ff79a7 */ /* 0x0007e2000810003f */
[----:B------:R-:W-:Y:S05]  /*14a80*/  @!P2 BRA `(.L_x_1376) ;  /* 0x000000000004a947 */ /* 0x000fea0003800000 */
[----:B------:R-:W-:Y:S01]  /*14a90*/  BPT.TRAP 0x1 ;  /* 0x000000040000795c */ /* 0x000fe20000300000 */
.L_x_1376:
[----:B-1----:R-:W-:Y:S01]  /*14aa0*/  SHF.L.U32 R2, R20, 0x1f, RZ ;  /* 0x0000001f14027819 */ /* 0x002fe200000006ff */
[----:B------:R-:W-:Y:S01]  /*14ab0*/  IMAD R4, R10, 0x8, R22 ;  /* 0x000000080a047824 */ /* 0x000fe200078e0216 */
[----:B------:R-:W-:Y:S03]  /*14ac0*/  BSSY B1, `(.L_x_1377) ;  /* 0x0000003000017945 */ /* 0x000fe60003800000 */
[----:B------:R-:W1:Y:S02]  /*14ad0*/  SYNCS.PHASECHK.TRANS64.TRYWAIT P0, [R4+URZ+0x2a860], R2 ;  /* 0x02a86002040075a7 */ /* 0x000e64000800017f */
[----:B-1----:R-:W-:Y:S05]  /*14ae0*/  @!P0 BRA `(.L_x_1378) ;  /* 0x0000004000388947 */ /* 0x002fea0003800000 */
.L_x_1470:
[----:B------:R-:W-:Y:S05]  /*14af0*/  BSYNC B1 ;  /* 0x0000000000017941 */ /* 0x000fea0003800000 */
.L_x_1377:
        /* <DEDUP_REMOVED lines=10> */
[----:B------:R-:W-:-:S03]  /*14ba0*/  IMAD R5, R5, 0x2, R22 ;  /* 0x0000000205057824 */ /* 0x000fc600078e0216 */
        /* <DEDUP_REMOVED lines=42> */
.L_x_1484:
[C---:B------:R-:W-:Y:S01]  /*14e50*/  ISETP.LT.OR P1, PT, R6.reuse, 0x51, !P1 ;  /* 0x000000510600780c */ /* 0x040fe20004f21670 */
[----:B------:R-:W-:Y:S01]  /*14e60*/  ULDC.64 UR4, c[0x0][0x328] ;  /* 0x0000ca0000047ab9 */ /* 0x000fe20000000a00 */
[----:B------:R-:W-:Y:S02]  /*14e70*/  ISETP.LT.OR P0, PT, R6, 0x51, !P0 ;  /* 0x000000510600780c */ /* 0x000fe40004701670 */
[----:B01----:R-:W-:Y:S01]  /*14e80*/  IADD3 R2, P2, R14, R0, RZ ;  /* 0x000000000e027210 */ /* 0x003fe20007f5e0ff */
[----:B------:R-:W-:-:S04]  /*14e90*/  IMAD R0, R21, UR4, RZ ;  /* 0x0000000415007c24 */ /* 0x000fc8000f8e02ff */
[----:B------:R-:W-:Y:S02]  /*14ea0*/  IMAD.X R3, RZ, RZ, R18, P2 ;  /* 0x000000ffff037224 */ /* 0x000fe400010e0612 */
[----:B------:R-:W-:-:S03]  /*14eb0*/  IMAD R9, R7, UR5, R0 ;  /* 0x0000000507097c24 */ /* 0x000fc6000f8e0200 */
        /* <DEDUP_REMOVED lines=14> */
.L_x_1380:
        /* <DEDUP_REMOVED lines=10> */
.L_x_1381:
[----:B------:R-:W-:Y:S01]  /*15040*/  IMAD.MOV.U32 R3, RZ, RZ, R27 ;  /* 0x000000ffff037224 */ /* 0x000fe200078e001b */
[----:B------:R-:W-:Y:S01]  /*15050*/  ULDC.64 UR4, c[0x0][0x330] ;  /* 0x0000cc0000047ab9 */ /* 0x000fe20000000a00 */
[----:B------:R-:W-:Y:S01]  /*15060*/  ULDC.64 UR6, c[0x0][0x318] ;  /* 0x0000c60000067ab9 */ /* 0x000fe20000000a00 */
[----:B------:R1:W-:Y:S01]  /*15070*/  SYNCS.ARRIVE.TRANS64.A1T0 RZ, [R4+URZ+0x2a850], RZ ;  /* 0x02a850ff04ff79a7 */ /* 0x0003e2000810003f */
[----:B------:R-:W-:-:S04]  /*15080*/  IMAD.WIDE.U32 R2, R24, UR4, R2 ;  /* 0x0000000418027c25 */ /* 0x000fc8000f8e0002 */
[----:B------:R-:W-:Y:S01]  /*15090*/  IMAD R3, R24, UR5, R3 ;  /* 0x0000000518037c24 */ /* 0x000fe2000f8e0203 */
[C---:B------:R-:W-:Y:S01]  /*150a0*/  LEA R17, P0, R2.reuse, UR6, 0x1 ;  /* 0x0000000602117c11 */ /* 0x040fe2000f8008ff */
[C---:B------:R-:W-:Y:S02]  /*150b0*/  VIADD R0, R25.reuse, 0xffffffff ;  /* 0xffffffff19007836 */ /* 0x040fe40000000000 */
[----:B------:R-:W-:Y:S01]  /*150c0*/  IMAD.MOV.U32 R10, RZ, RZ, R26 ;  /* 0x000000ffff0a7224 */ /* 0x000fe200078e001a */
[----:B------:R-:W-:Y:S01]  /*150d0*/  LEA.HI.X R18, R2, UR7, R3, 0x1, P0 ;  /* 0x0000000702127c11 */ /* 0x000fe200080f0c03 */
[----:B------:R-:W-:Y:S01]  /*150e0*/  IMAD.MOV.U32 R20, RZ, RZ, R28 ;  /* 0x000000ffff147224 */ /* 0x000fe200078e001c */
[----:B------:R-:W-:Y:S01]  /*150f0*/  ISETP.GT.AND P0, PT, R25, R36, PT ;  /* 0x000000241900720c */ /* 0x000fe20003f04270 */
[----:B------:R-:W-:-:S12]  /*15100*/  IMAD.MOV.U32 R30, RZ, RZ, R25 ;  /* 0x000000ffff1e7224 */ /* 0x000fd800078e0019 */
[----:B-1----:R-:W-:Y:S05]  /*15110*/  @P0 BRA `(.L_x_1382) ;  /* 0xfffffff0003c0947 */ /* 0x002fea000383ffff */
.L_x_1369:
[----:B------:R-:W-:Y:S05]  /*15120*/  BSYNC B0 ;  /* 0x0000000000007941 */ /* 0x000fea0003800000 */
.L_x_1368:
        /* <DEDUP_REMOVED lines=17> */
.L_x_1384:
[----:B------:R-:W-:Y:S05]  /*15240*/  BSYNC B0 ;  /* 0x0000000000007941 */ /* 0x000fea0003800000 */
.L_x_1383:
[----:B------:R-:W-:-:S13]  /*15250*/  LOP3.LUT P0, RZ, R23, 0x10, RZ, 0xc0, !PT ;  /* 0x0000001017ff7812 */ /* 0x000fda000780c0ff */
[----:B------:R-:W-:Y:S05]  /*15260*/  @!P0 BRA `(.L_x_1385) ;  /* 0x0000000000048947 */ /* 0x000fea0003800000 */
[----:B------:R-:W-:Y:S01]  /*15270*/  BPT.TRAP 0x1 ;  /* 0x000000040000795c */ /* 0x000fe20000300000 */
.L_x_1385:
[----:B------:R-:W-:Y:S01]  /*15280*/  IMAD R0, R26, 0x8, R22 ;  /* 0x000000081a007824 */ /* 0x000fe200078e0216 */
[----:B0-----:R-:W-:Y:S01]  /*15290*/  SHF.L.U32 R3, R28, 0x1f, RZ ;  /* 0x0000001f1c037819 */ /* 0x001fe200000006ff */
[----:B------:R-:W-:Y:S01]  /*152a0*/  BSSY B0, `(.L_x_1386) ;  /* 0x0000004000007945 */ /* 0x000fe20003800000 */
[----:B------:R-:W-:Y:S02]  /*152b0*/  IMAD R6, R25, -0x60, R34 ;  /* 0xffffffa019067824 */ /* 0x000fe400078e0222 */
[----:B------:R-:W0:Y:S02]  /*152c0*/  SYNCS.PHASECHK.TRANS64.TRYWAIT P0, [R0+URZ+0x2a860], R3 ;  /* 0x02a86003000075a7 */ /* 0x000e24000800017f */
[----:B0-----:R-:W-:Y:S05]  /*152d0*/  @!P0 BRA `(.L_x_1387) ;  /* 0x00000040003c8947 */ /* 0x001fea0003800000 */
.L_x_1485:
[----:B------:R-:W-:Y:S05]  /*152e0*/  BSYNC B0 ;  /* 0x0000000000007941 */ /* 0x000fea0003800000 */
.L_x_1386:
        /* <DEDUP_REMOVED lines=8> */
[----:B------:R-:W-:Y:S01]  /*15370*/  LOP3.LUT R2, R29, 0x1, RZ, 0xc0, !PT ;  /* 0x000000011d027812 */ /* 0x000fe200078ec0ff */
[----:B------:R-:W-:Y:S01]  /*15380*/  IMAD R4, R7, 0x2, R22 ;  /* 0x0000000207047824 */ /* 0x000fe200078e0216 */
[----:B------:R-:W-:Y:S01]  /*15390*/  LOP3.LUT P0, RZ, R29, 0x2, RZ, 0xc0, !PT ;  /* 0x000000021dff7812 */ /* 0x000fe2000780c0ff */
[----:B--2---:R-:W2:Y:S01]  /*153a0*/  SHFL.IDX PT, R14, R17, RZ, 0x181f ;  /* 0x00181fff110e7589 */ /* 0x004ea200000e0000 */
        /* <DEDUP_REMOVED lines=45> */
.L_x_1499:
        /* <DEDUP_REMOVED lines=11> */
.L_x_1389:
        /* <DEDUP_REMOVED lines=10> */
.L_x_1390:
[----:B------:R1:W-:Y:S01]  /*157d0*/  SYNCS.ARRIVE.TRANS64.A1T0 RZ, [R0+URZ+0x2a850], RZ ;  /* 0x02a850ff00ff79a7 */ /* 0x0003e2000810003f */
[----:B------:R-:W-:-:S05]  /*157e0*/  VIADD R26, R26, 0x1 ;  /* 0x000000011a1a7836 */ /* 0x000fca0000000000 */
[----:B------:R-:W-:-:S04]  /*157f0*/  ISETP.NE.AND P0, PT, R26, 0x2, PT ;  /* 0x000000021a00780c */ /* 0x000fc80003f05270 */
[----:B0-----:R-:W-:Y:S02]  /*15800*/  SEL R3, RZ, 0x1, P0 ;  /* 0x00000001ff037807 */ /* 0x001fe40000000000 */
[----:B------:R-:W-:Y:S02]  /*15810*/  SEL R26, R26, RZ, P0 ;  /* 0x000000ff1a1a7207 */ /* 0x000fe40000000000 */
[----:B-1----:R-:W-:-:S07]  /*15820*/  LOP3.LUT R28, R28, R3, RZ, 0x3c, !PT ;  /* 0x000000031c1c7212 */ /* 0x002fce00078e3cff */
.L_x_1347:
[----:B------:R-:W-:Y:S05]  /*15830*/  BSYNC B7 ;  /* 0x0000000000077941 */ /* 0x000fea0003800000 */
.L_x_1345:
        /* <DEDUP_REMOVED lines=11> */
.L_x_1391:
        /* <DEDUP_REMOVED lines=43> */
.L_x_1509:
[----:B------:R-:W-:Y:S02]  /*15ba0*/  ULDC UR4, c[0x0][0xc38] ;  /* 0x00030e0000047ab9 */ /* 0x000fe40000000800 */
[----:B------:R-:W-:-:S04]  /*15bb0*/  IMAD.U32 R5, RZ, RZ, UR4 ;  /* 0x00000004ff057e24 */ /* 0x000fc8000f8e00ff */
[----:B-1----:R-:W-:-:S04]  /*15bc0*/  IMAD R14, R14, R5, RZ ;  /* 0x000000050e0e7224 */ /* 0x002fc800078e02ff */
[----:B------:R-:W-:-:S05]  /*15bd0*/  IMAD.IADD R7, R7, 0x1, R14 ;  /* 0x0000000107077824 */ /* 0x000fca00078e020e */
[----:B------:R-:W-:-:S13]  /*15be0*/  ISETP.GT.AND P6, PT, R7, R0, PT ;  /* 0x000000000700720c */ /* 0x000fda0003fc4270 */
[----:B------:R-:W-:Y:S05]  /*15bf0*/  @P6 BRA `(.L_x_1394) ;  /* 0x0000000000a46947 */ /* 0x000fea0003800000 */
.L_x_1397:
        /* <DEDUP_REMOVED lines=35> */
.L_x_1517:
[----:B------:R-:W-:Y:S02]  /*15e30*/  ULDC UR4, c[0x0][0xc38] ;  /* 0x00030e0000047ab9 */ /* 0x000fe40000000800 */
[----:B------:R-:W-:-:S04]  /*15e40*/  IMAD.U32 R5, RZ, RZ, UR4 ;  /* 0x00000004ff057e24 */ /* 0x000fc8000f8e00ff */
[----:B-1----:R-:W-:-:S04]  /*15e50*/  IMAD R14, R14, R5, RZ ;  /* 0x000000050e0e7224 */ /* 0x002fc800078e02ff */
[----:B------:R-:W-:-:S05]  /*15e60*/  IMAD.IADD R7, R14, 0x1, R7 ;  /* 0x000000010e077824 */ /* 0x000fca00078e0207 */
[----:B------:R-:W-:-:S13]  /*15e70*/  ISETP.GT.AND P6, PT, R7, R0, PT ;  /* 0x000000000700720c */ /* 0x000fda0003fc4270 */
[----:B------:R-:W-:Y:S05]  /*15e80*/  @!P6 BRA `(.L_x_1397) ;  /* 0xfffffffc005ce947 */ /* 0x000fea000383ffff */
.L_x_1394:
[----:B------:R-:W-:Y:S01]  /*15e90*/  IMAD.IADD R7, R7, 0x1, -R14 ;  /* 0x0000000107077824 */ /* 0x000fe200078e0a0e */
[----:B------:R-:W-:-:S03]  /*15ea0*/  UMOV UR4, 0xffffffff ;  /* 0xffffffff00047882 */ /* 0x000fc60000000000 */
[----:B------:R-:W-:-:S05]  /*15eb0*/  IMAD R3, R2, R5, R7 ;  /* 0x0000000502037224 */ /* 0x000fca00078e0207 */
[----:B------:R-:W-:Y:S01]  /*15ec0*/  ISETP.GT.AND P6, PT, R3, R0, PT ;  /* 0x000000000300720c */ /* 0x000fe20003fc4270 */
[----:B------:R-:W-:-:S12]  /*15ed0*/  BRA.DIV UR4, `(.L_x_1398) ;  /* 0x0000004604307947 */ /* 0x000fd8000b800000 */
[----:B------:R-:W-:-:S04]  /*15ee0*/  VOTE.ANY R3, PT, !P6 ;  /* 0x0000000000037806 */ /* 0x000fc800070e0100 */
[----:B------:R-:W1:Y:S02]  /*15ef0*/  POPC R12, R3 ;  /* 0x00000003000c7309 */ /* 0x000e640000000000 */
[----:B-1----:R1:W2:Y:S01]  /*15f00*/  SHFL.IDX PT, R17, R17, R12, 0x1f ;  /* 0x00001f0c11117589 */ /* 0x0022a200000e0000 */
[----:B------:R-:W-:-:S03]  /*15f10*/  IMAD.IADD R19, R12, 0x1, R19 ;  /* 0x000000010c137824 */ /* 0x000fc600078e0213 */
[----:B------:R1:W3:Y:S04]  /*15f20*/  SHFL.IDX PT, R8, R8, R12, 0x1f ;  /* 0x00001f0c08087589 */ /* 0x0002e800000e0000 */
.L_x_1522:
[----:B------:R-:W-:-:S13]  /*15f30*/  ISETP.NE.AND P0, PT, R3, RZ, PT ;  /* 0x000000ff0300720c */ /* 0x000fda0003f05270 */
[----:B------:R-:W-:Y:S05]  /*15f40*/  @!P0 BRA `(.L_x_1399) ;  /* 0x0000000000108947 */ /* 0x000fea0003800000 */
[----:B------:R-:W-:Y:S01]  /*15f50*/  UMOV UR4, 0xffffffff ;  /* 0xffffffff00047882 */ /* 0x000fe20000000000 */
[----:B-1----:R-:W-:Y:S02]  /*15f60*/  VIADD R12, R12, 0xffffffff ;  /* 0xffffffff0c0c7836 */ /* 0x002fe40000000000 */
[----:B------:R-:W-:Y:S05]  /*15f70*/  BRA.DIV UR4, `(.L_x_1400) ;  /* 0x0000004604647947 */ /* 0x000fea000b800000 */
[----:B------:R4:W1:Y:S02]  /*15f80*/  SHFL.IDX PT, R6, R2, R12, 0x1f ;  /* 0x00001f0c02067589 */ /* 0x00086400000e0000 */
.L_x_1399:
[----:B---3--:R-:W-:Y:S01]  /*15f90*/  ISETP.NE.AND P0, PT, R8, 0x1, PT ;  /* 0x000000010800780c */ /* 0x008fe20003f05270 */
[----:B-1----:R-:W-:-:S04]  /*15fa0*/  IMAD R16, R6, R5, R7 ;  /* 0x0000000506107224 */ /* 0x002fc800078e0207 */
[----:B------:R-:W-:-:S08]  /*15fb0*/  IMAD.IADD R0, R0, 0x1, -R16 ;  /* 0x0000000100007824 */ /* 0x000fd000078e0a10 */
[----:B------:R-:W-:Y:S05]  /*15fc0*/  @!P0 BRA `(.L_x_1401) ;  /* 0x0000000000dc8947 */ /* 0x000fea0003800000 */
[-C--:B--2---:R-:W-:Y:S02]  /*15fd0*/  IABS R5, R17.reuse ;  /* 0x0000001100057213 */ /* 0x084fe40000000000 */
[----:B------:R-:W-:Y:S02]  /*15fe0*/  IABS R4, R8 ;  /* 0x0000000800047213 */ /* 0x000fe40000000000 */
[----:B------:R-:W1:Y:S08]  /*15ff0*/  I2F.RP R6, R5 ;  /* 0x0000000500067306 */ /* 0x000e700000209400 */
[----:B------:R-:W2:Y:S08]  /*16000*/  I2F.RP R7, R4 ;  /* 0x0000000400077306 */ /* 0x000eb00000209400 */
[----:B-1----:R-:W0:Y:S08]  /*16010*/  MUFU.RCP R6, R6 ;  /* 0x0000000600067308 */ /* 0x002e300000001000 */
[----:B--2---:R-:W-:Y:S01]  /*16020*/  MUFU.RCP R7, R7 ;  /* 0x0000000700077308 */ /* 0x004fe20000001000 */
[----:B0---4-:R-:W-:Y:S01]  /*16030*/  VIADD R2, R6, 0xffffffe ;  /* 0x0ffffffe06027836 */ /* 0x011fe20000000000 */
[----:B------:R-:W-:-:S06]  /*16040*/  IABS R6, R17 ;  /* 0x0000001100067213 */ /* 0x000fcc0000000000 */
[----:B------:R0:W1:Y:S02]  /*16050*/  F2I.FTZ.U32.TRUNC.NTZ R3, R2 ;  /* 0x0000000200037305 */ /* 0x000064000021f000 */
[----:B0-----:R-:W-:Y:S02]  /*16060*/  IMAD.MOV.U32 R2, RZ, RZ, RZ ;  /* 0x000000ffff027224 */ /* 0x001fe400078e00ff */
[----:B-1----:R-:W-:-:S04]  /*16070*/  IMAD.MOV R10, RZ, RZ, -R3 ;  /* 0x000000ffff0a7224 */ /* 0x002fc800078e0a03 */
[----:B------:R-:W-:-:S04]  /*16080*/  IMAD R9, R10, R5, RZ ;  /* 0x000000050a097224 */ /* 0x000fc800078e02ff */
[----:B------:R-:W-:Y:S01]  /*16090*/  IMAD.HI.U32 R3, R3, R9, R2 ;  /* 0x0000000903037227 */ /* 0x000fe200078e0002 */
[----:B------:R-:W-:-:S03]  /*160a0*/  IABS R2, R0 ;  /* 0x0000000000027213 */ /* 0x000fc60000000000 */
[----:B------:R-:W-:Y:S02]  /*160b0*/  IMAD.MOV R9, RZ, RZ, -R6 ;  /* 0x000000ffff097224 */ /* 0x000fe400078e0a06 */
[----:B------:R-:W-:-:S04]  /*160c0*/  IMAD.HI.U32 R6, R3, R2, RZ ;  /* 0x0000000203067227 */ /* 0x000fc800078e00ff */
[----:B------:R-:W-:Y:S02]  /*160d0*/  IMAD R2, R6, R9, R2 ;  /* 0x0000000906027224 */ /* 0x000fe400078e0202 */
[----:B------:R-:W-:-:S03]  /*160e0*/  VIADD R3, R7, 0xffffffe ;  /* 0x0ffffffe07037836 */ /* 0x000fc60000000000 */
[----:B------:R-:W-:-:S03]  /*160f0*/  ISETP.GT.U32.AND P1, PT, R5, R2, PT ;  /* 0x000000020500720c */ /* 0x000fc60003f24070 */
[----:B------:R-:W0:Y:S10]  /*16100*/  F2I.FTZ.U32.TRUNC.NTZ R3, R3 ;  /* 0x0000000300037305 */ /* 0x000e34000021f000 */
[----:B------:R-:W-:-:S02]  /*16110*/  @!P1 IMAD.IADD R2, R2, 0x1, -R5 ;  /* 0x0000000102029824 */ /* 0x000fc400078e0a05 */
[----:B------:R-:W-:Y:S01]  /*16120*/  @!P1 VIADD R6, R6, 0x1 ;  /* 0x0000000106069836 */ /* 0x000fe20000000000 */
[----:B------:R-:W-:Y:S02]  /*16130*/  ISETP.NE.AND P1, PT, R17, RZ, PT ;  /* 0x000000ff1100720c */ /* 0x000fe40003f25270 */
[----:B------:R-:W-:Y:S01]  /*16140*/  ISETP.GE.U32.AND P0, PT, R2, R5, PT ;  /* 0x000000050200720c */ /* 0x000fe20003f06070 */
[----:B0-----:R-:W-:Y:S02]  /*16150*/  IMAD.MOV R5, RZ, RZ, -R3 ;  /* 0x000000ffff057224 */ /* 0x001fe400078e0a03 */
[----:B------:R-:W-:Y:S02]  /*16160*/  IMAD.MOV.U32 R2, RZ, RZ, RZ ;  /* 0x000000ffff027224 */ /* 0x000fe400078e00ff */
[----:B------:R-:W-:-:S04]  /*16170*/  IMAD R5, R5, R4, RZ ;  /* 0x0000000405057224 */ /* 0x000fc800078e02ff */
[----:B------:R-:W-:Y:S01]  /*16180*/  IMAD.HI.U32 R5, R3, R5, R2 ;  /* 0x0000000503057227 */ /* 0x000fe200078e0002 */
[----:B------:R-:W-:Y:S02]  /*16190*/  LOP3.LUT R2, R0, R17, RZ, 0x3c, !PT ;  /* 0x0000001100027212 */ /* 0x000fe400078e3cff */
[----:B------:R-:W-:Y:S01]  /*161a0*/  IABS R3, R8 ;  /* 0x0000000800037213 */ /* 0x000fe20000000000 */
[----:B------:R-:W-:Y:S01]  /*161b0*/  @P0 VIADD R6, R6, 0x1 ;  /* 0x0000000106060836 */ /* 0x000fe20000000000 */
[----:B------:R-:W-:-:S03]  /*161c0*/  ISETP.GE.AND P2, PT, R2, RZ, PT ;  /* 0x000000ff0200720c */ /* 0x000fc60003f46270 */
[----:B------:R-:W-:-:S10]  /*161d0*/  IMAD.MOV R3, RZ, RZ, -R3 ;  /* 0x000000ffff037224 */ /* 0x000fd400078e0a03 */
[----:B------:R-:W-:Y:S01]  /*161e0*/  @!P2 IMAD.MOV R6, RZ, RZ, -R6 ;  /* 0x000000ffff06a224 */ /* 0x000fe200078e0a06 */
[----:B------:R-:W-:-:S04]  /*161f0*/  @!P1 LOP3.LUT R6, RZ, R17, RZ, 0x33, !PT ;  /* 0x00000011ff069212 */ /* 0x000fc800078e33ff */
[----:B------:R-:W-:-:S05]  /*16200*/  IABS R2, R6 ;  /* 0x0000000600027213 */ /* 0x000fca0000000000 */
[----:B------:R-:W-:-:S04]  /*16210*/  IMAD.HI.U32 R5, R5, R2, RZ ;  /* 0x0000000205057227 */ /* 0x000fc800078e00ff */
[----:B------:R-:W-:Y:S01]  /*16220*/  IMAD R3, R5, R3, R2 ;  /* 0x0000000305037224 */ /* 0x000fe200078e0202 */
[----:B------:R-:W-:-:S04]  /*16230*/  LOP3.LUT R2, R6, R8, RZ, 0x3c, !PT ;  /* 0x0000000806027212 */ /* 0x000fc800078e3cff */
[----:B------:R-:W-:Y:S02]  /*16240*/  ISETP.GT.U32.AND P1, PT, R4, R3, PT ;  /* 0x000000030400720c */ /* 0x000fe40003f24070 */
[----:B------:R-:W-:Y:S01]  /*16250*/  ISETP.GE.AND P2, PT, R2, RZ, PT ;  /* 0x000000ff0200720c */ /* 0x000fe20003f46270 */
[----:B------:R-:W-:-:S04]  /*16260*/  IMAD.MOV R2, RZ, RZ, -R6 ;  /* 0x000000ffff027224 */ /* 0x000fc800078e0a06 */
[----:B------:R-:W-:-:S06]  /*16270*/  IMAD R2, R17, R2, R0 ;  /* 0x0000000211027224 */ /* 0x000fcc00078e0200 */
[----:B------:R-:W-:Y:S02]  /*16280*/  @!P1 IMAD.IADD R3, R3, 0x1, -R4 ;  /* 0x0000000103039824 */ /* 0x000fe400078e0a04 */
[----:B------:R-:W-:Y:S01]  /*16290*/  @!P1 VIADD R5, R5, 0x1 ;  /* 0x0000000105059836 */ /* 0x000fe20000000000 */
[----:B------:R-:W-:Y:S02]  /*162a0*/  ISETP.NE.AND P1, PT, R8, RZ, PT ;  /* 0x000000ff0800720c */ /* 0x000fe40003f25270 */
[----:B------:R-:W-:-:S13]  /*162b0*/  ISETP.GE.U32.AND P0, PT, R3, R4, PT ;  /* 0x000000040300720c */ /* 0x000fda0003f06070 */
[----:B------:R-:W-:-:S04]  /*162c0*/  @P0 VIADD R5, R5, 0x1 ;  /* 0x0000000105050836 */ /* 0x000fc80000000000 */
[----:B------:R-:W-:Y:S01]  /*162d0*/  @!P2 IMAD.MOV R5, RZ, RZ, -R5 ;  /* 0x000000ffff05a224 */ /* 0x000fe200078e0a05 */
[----:B------:R-:W-:-:S05]  /*162e0*/  @!P1 LOP3.LUT R5, RZ, R8, RZ, 0x33, !PT ;  /* 0x00000008ff059212 */ /* 0x000fca00078e33ff */
[--C-:B------:R-:W-:Y:S02]  /*162f0*/  IMAD.MOV R3, RZ, RZ, -R5.reuse ;  /* 0x000000ffff037224 */ /* 0x100fe400078e0a05 */
[C---:B------:R-:W-:Y:S02]  /*16300*/  IMAD R5, R8.reuse, 0x1000000, R5 ;  /* 0x0100000008057824 */ /* 0x040fe400078e0205 */
[----:B------:R-:W-:-:S04]  /*16310*/  IMAD R8, R8, R3, R6 ;  /* 0x0000000308087224 */ /* 0x000fc800078e0206 */
[----:B------:R-:W-:Y:S01]  /*16320*/  IMAD R18, R8, 0x10000, R5 ;  /* 0x0001000008127824 */ /* 0x000fe200078e0205 */
[----:B------:R-:W-:Y:S06]  /*16330*/  BRA `(.L_x_1402) ;  /* 0x0000000000f07947 */ /* 0x000fec0003800000 */
.L_x_1401:
[----:B0---4-:R-:W0:Y:S02]  /*16340*/  LDC.64 R2, c[0x0][0xc90] ;  /* 0x00032400ff027b82 */ /* 0x011e240000000a00 */
[----:B0-----:R-:W-:-:S05]  /*16350*/  IMAD.WIDE R2, R19, 0x4, R2 ;  /* 0x0000000413027825 */ /* 0x001fca00078e0202 */
[----:B------:R0:W2:Y:S02]  /*16360*/  LDG.E R6, desc[UR36][R2.64] ;  /* 0x0000002402067981 */ /* 0x0000a4000c1e1900 */
[----:B0-----:R-:W-:Y:S02]  /*16370*/  IMAD.MOV.U32 R2, RZ, RZ, RZ ;  /* 0x000000ffff027224 */ /* 0x001fe400078e00ff */
[----:B--2---:R-:W-:-:S05]  /*16380*/  IMAD R7, R17, R6, RZ ;  /* 0x0000000611077224 */ /* 0x004fca00078e02ff */
[----:B------:R-:W-:-:S04]  /*16390*/  IABS R4, R7 ;  /* 0x0000000700047213 */ /* 0x000fc80000000000 */
[----:B------:R-:W0:Y:S08]  /*163a0*/  I2F.RP R8, R4 ;  /* 0x0000000400087306 */ /* 0x000e300000209400 */
[----:B0-----:R-:W0:Y:S02]  /*163b0*/  MUFU.RCP R8, R8 ;  /* 0x0000000800087308 */ /* 0x001e240000001000 */
[----:B0-----:R-:W-:-:S06]  /*163c0*/  VIADD R9, R8, 0xffffffe ;  /* 0x0ffffffe08097836 */ /* 0x001fcc0000000000 */
[----:B------:R-:W0:Y:S02]  /*163d0*/  F2I.FTZ.U32.TRUNC.NTZ R3, R9 ;  /* 0x0000000900037305 */ /* 0x000e24000021f000 */
[----:B0-----:R-:W-:-:S04]  /*163e0*/  IMAD.MOV R11, RZ, RZ, -R3 ;  /* 0x000000ffff0b7224 */ /* 0x001fc800078e0a03 */
[----:B------:R-:W-:-:S04]  /*163f0*/  IMAD R11, R11, R4, RZ ;  /* 0x000000040b0b7224 */ /* 0x000fc800078e02ff */
[----:B------:R-:W-:Y:S01]  /*16400*/  IMAD.HI.U32 R2, R3, R11, R2 ;  /* 0x0000000b03027227 */ /* 0x000fe200078e0002 */
[----:B------:R-:W-:Y:S02]  /*16410*/  IABS R11, R0 ;  /* 0x00000000000b7213 */ /* 0x000fe40000000000 */
[----:B------:R-:W-:-:S03]  /*16420*/  IABS R3, R7 ;  /* 0x0000000700037213 */ /* 0x000fc60000000000 */
[----:B------:R-:W-:-:S04]  /*16430*/  IMAD.HI.U32 R2, R2, R11, RZ ;  /* 0x0000000b02027227 */ /* 0x000fc800078e00ff */
[----:B------:R-:W-:-:S04]  /*16440*/  IMAD.MOV R3, RZ, RZ, -R3 ;  /* 0x000000ffff037224 */ /* 0x000fc800078e0a03 */
        /* <DEDUP_REMOVED lines=16> */
[----:B------:R-:W-:-:S04]  /*16550*/  VIADDMNMX R5, R3, R5, R6, PT ;  /* 0x0000000503057246 */ /* 0x000fc80003800106 */
[----:B------:R-:W-:-:S04]  /*16560*/  IABS R6, R5 ;  /* 0x0000000500067213 */ /* 0x000fc80000000000 */
[----:B------:R-:W0:Y:S08]  /*16570*/  I2F.RP R8, R6 ;  /* 0x0000000600087306 */ /* 0x000e300000209400 */
[----:B0-----:R-:W0:Y:S02]  /*16580*/  MUFU.RCP R8, R8 ;  /* 0x0000000800087308 */ /* 0x001e240000001000 */
[----:B0-----:R-:W-:Y:S01]  /*16590*/  VIADD R3, R8, 0xffffffe ;  /* 0x0ffffffe08037836 */ /* 0x001fe20000000000 */
[----:B------:R-:W-:-:S05]  /*165a0*/  IABS R8, R5 ;  /* 0x0000000500087213 */ /* 0x000fca0000000000 */
[----:B------:R-:W0:Y:S02]  /*165b0*/  F2I.FTZ.U32.TRUNC.NTZ R3, R3 ;  /* 0x0000000300037305 */ /* 0x000e24000021f000 */
[----:B0-----:R-:W-:-:S04]  /*165c0*/  IMAD.MOV R7, RZ, RZ, -R3 ;  /* 0x000000ffff077224 */ /* 0x001fc800078e0a03 */
[----:B------:R-:W-:-:S04]  /*165d0*/  IMAD R7, R7, R6, RZ ;  /* 0x0000000607077224 */ /* 0x000fc800078e02ff */
[----:B------:R-:W-:Y:S01]  /*165e0*/  IMAD.HI.U32 R2, R3, R7, R2 ;  /* 0x0000000703027227 */ /* 0x000fe200078e0002 */
[----:B------:R-:W-:-:S03]  /*165f0*/  IABS R7, R0 ;  /* 0x0000000000077213 */ /* 0x000fc60000000000 */
        /* <DEDUP_REMOVED lines=13> */
[----:B------:R-:W-:Y:S01]  /*166d0*/  @!P1 LOP3.LUT R2, RZ, R5, RZ, 0x33, !PT ;  /* 0x00000005ff029212 */ /* 0x000fe200078e33ff */
[----:B------:R-:W-:-:S04]  /*166e0*/  IMAD.MOV R5, RZ, RZ, -R5 ;  /* 0x000000ffff057224 */ /* 0x000fc800078e0a05 */
[----:B------:R-:W-:-:S07]  /*166f0*/  IMAD R18, R2, R5, R3 ;  /* 0x0000000502127224 */ /* 0x000fce00078e0203 */
.L_x_1402:
[----:B------:R-:W-:-:S05]  /*16700*/  LOP3.LUT R2, RZ, R2, RZ, 0x33, !PT ;  /* 0x00000002ff027212 */ /* 0x000fca00078e33ff */
[----:B------:R-:W-:Y:S01]  /*16710*/  IMAD.IADD R17, R17, 0x1, R2 ;  /* 0x0000000111117824 */ /* 0x000fe200078e0202 */
[----:B------:R-:W-:Y:S06]  /*16720*/  BRA `(.L_x_1403) ;  /* 0x00000000001c7947 */ /* 0x000fec0003800000 */
.L_x_1395:
[----:B------:R-:W-:Y:S01]  /*16730*/  UMOV UR4, URZ ;  /* 0x0000003f00047c82 */ /* 0x000fe20008000000 */
[----:B------:R-:W-:Y:S01]  /*16740*/  UMOV UR5, URZ ;  /* 0x0000003f00057c82 */ /* 0x000fe20008000000 */
[----:B------:R-:W-:Y:S01]  /*16750*/  ULDC UR6, c[0x0][0xc3c] ;  /* 0x00030f0000067ab9 */ /* 0x000fe20000000800 */
[----:B------:R-:W-:Y:S02]  /*16760*/  IMAD.MOV.U32 R16, RZ, RZ, R0 ;  /* 0x000000ffff107224 */ /* 0x000fe400078e0000 */
[----:B------:R-:W-:Y:S02]  /*16770*/  IMAD.U32 R17, RZ, RZ, UR4 ;  /* 0x00000004ff117e24 */ /* 0x000fe4000f8e00ff */
[----:B------:R-:W-:Y:S02]  /*16780*/  IMAD.U32 R18, RZ, RZ, UR5 ;  /* 0x00000005ff127e24 */ /* 0x000fe4000f8e00ff */
[----:B------:R-:W-:-:S07]  /*16790*/  IMAD.U32 R19, RZ, RZ, UR6 ;  /* 0x00000006ff137e24 */ /* 0x000fce000f8e00ff */
.L_x_1403:
        /* <DEDUP_REMOVED lines=10> */
.L_x_1392:
[----:B------:R-:W-:Y:S02]  /*16840*/  ULDC UR4, c[0x0][0xc3c] ;  /* 0x00030f0000047ab9 */ /* 0x000fe40000000800 */
[----:B-1----:R-:W-:-:S13]  /*16850*/  ISETP.GE.AND P0, PT, R19, UR4, PT ;  /* 0x0000000413007c0c */ /* 0x002fda000bf06270 */
[----:B------:R-:W-:Y:S05]  /*16860*/  @!P0 BRA `(.L_x_1404) ;  /* 0xffffffac00c88947 */ /* 0x000fea000383ffff */
[----:B------:R-:W-:Y:S05]  /*16870*/  BSYNC B8 ;  /* 0x0000000000087941 */ /* 0x000fea0003800000 */
.L_x_1331:
[----:B------:R-:W3:Y:S01]  /*16880*/  LDL.LU R0, [R1+0x10] ;  /* 0x0000100001007983 */ /* 0x000ee20000300800 */
[----:B------:R-:W-:Y:S01]  /*16890*/  BSSY B0, `(.L_x_1405) ;  /* 0x000000b000007945 */ /* 0x000fe20003800000 */
[----:B------:R-:W1:Y:S01]  /*168a0*/  S2R R5, SR_CgaCtaId ;  /* 0x0000000000057919 */ /* 0x000e620000008800 */
[----:B---3--:R-:W-:-:S05]  /*168b0*/  VIADD R0, R0, 0x1 ;  /* 0x0000000100007836 */ /* 0x008fca0000000000 */
[----:B0-----:R-:W-:-:S04]  /*168c0*/  LEA.HI R2, R0, R0, RZ, 0x1 ;  /* 0x0000000000027211 */ /* 0x001fc800078f08ff */
[----:B------:R-:W-:Y:S02]  /*168d0*/  LOP3.LUT R3, R2, 0xfffffffe, RZ, 0xc0, !PT ;  /* 0xfffffffe02037812 */ /* 0x000fe400078ec0ff */
[----:B------:R-:W-:-:S03]  /*168e0*/  MOV R2, 0x400 ;  /* 0x0000040000027802 */ /* 0x000fc60000000f00 */
[----:B------:R-:W-:Y:S01]  /*168f0*/  IMAD.IADD R0, R0, 0x1, -R3 ;  /* 0x0000000100007824 */ /* 0x000fe200078e0a03 */
[----:B-1----:R-:W-:-:S04]  /*16900*/  LEA R7, R5, R2, 0x18 ;  /* 0x0000000205077211 */ /* 0x002fc800078ec0ff */
[----:B------:R-:W-:-:S04]  /*16910*/  SHF.L.U32 R0, R0, 0x1f, RZ ;  /* 0x0000001f00007819 */ /* 0x000fc800000006ff */
[----:B------:R-:W0:Y:S02]  /*16920*/  SYNCS.PHASECHK.TRANS64.TRYWAIT P0, [R7+URZ+0x2a820], R0 ;  /* 0x02a82000070075a7 */ /* 0x000e24000800017f */
[----:B0-----:R-:W-:Y:S05]  /*16930*/  @!P0 BRA `(.L_x_1406) ;  /* 0x0000003c001c8947 */ /* 0x001fea0003800000 */
.L_x_1525:
[----:B------:R-:W-:Y:S05]  /*16940*/  BSYNC B0 ;  /* 0x0000000000007941 */ /* 0x000fea0003800000 */
.L_x_1405:
[----:B------:R-:W-:-:S03]  /*16950*/  UMOV UR4, 0xffffffff ;  /* 0xffffffff00047882 */ /* 0x000fc60000000000 */
[----:B------:R-:W-:Y:S05]  /*16960*/  BRA.DIV UR4, `(.L_x_1407) ;  /* 0x0000003e04247947 */ /* 0x000fea000b800000 */
[----:B0-----:R-:W0:Y:S02]  /*16970*/  S2R R0, SR_TID.X ;  /* 0x0000000000007919 */ /* 0x001e240000002100 */
[----:B0-----:R-:W-:-:S04]  /*16980*/  SHF.R.U32.HI R0, RZ, 0x5, R0 ;  /* 0x00000005ff007819 */ /* 0x001fc80000011600 */
[----:B------:R-:W-:-:S05]  /*16990*/  LOP3.LUT R0, R0, 0x3, RZ, 0xc0, !PT ;  /* 0x0000000300007812 */ /* 0x000fca00078ec0ff */
[----:B------:R0:W1:Y:S02]  /*169a0*/  SHFL.IDX PT, R14, R0, RZ, 0x1f ;  /* 0x00001fff000e7589 */ /* 0x00006400000e0000 */
.L_x_1528:
[----:B-1----:R-:W-:Y:S01]  /*169b0*/  ISETP.NE.AND P0, PT, R14, RZ, PT ;  /* 0x000000ff0e00720c */ /* 0x002fe20003f05270 */
[----:B------:R-:W-:-:S12]  /*169c0*/  BSSY B0, `(.L_x_1408) ;  /* 0x0000026000007945 */ /* 0x000fd80003800000 */
[----:B------:R-:W-:Y:S05]  /*169d0*/  @P0 BRA `(.L_x_1409) ;  /* 0x0000000000900947 */ /* 0x000fea0003800000 */
[----:B------:R-:W-:-:S03]  /*169e0*/  UMOV UR4, 0xffffffff ;  /* 0xffffffff00047882 */ /* 0x000fc60000000000 */
[----:B------:R-:W-:Y:S05]  /*169f0*/  BRA.DIV UR4, `(.L_x_1410) ;  /* 0x0000003e04347947 */ /* 0x000fea000b800000 */
[----:B------:R-:W-:-:S13]  /*16a00*/  ELECT P6, URZ, PT ;  /* 0x00000000003f782f */ /* 0x000fda00038c0000 */
.L_x_1531:
[----:B------:R-:W-:Y:S05]  /*16a10*/  @!P6 BRA `(.L_x_1409) ;  /* 0x000000000080e947 */ /* 0x000fea0003800000 */
[----:B0-----:R-:W3:Y:S02]  /*16a20*/  LDL R0, [R1+0x14] ;  /* 0x0000140001007983 */ /* 0x001ee40000100800 */
[----:B---3--:R-:W-:-:S13]  /*16a30*/  R2UR UR4, R0 ;  /* 0x00000000000472ca */ /* 0x008fda00000e0000 */
[----:B------:R-:W-:-:S06]  /*16a40*/  ULOP3.LUT UR4, UR4, 0x2, URZ, 0xfc, !UPT ;  /* 0x0000000204047892 */ /* 0x000fcc000f8efc3f */
[----:B------:R-:W-:-:S05]  /*16a50*/  IMAD.U32 R0, RZ, RZ, UR4 ;  /* 0x00000004ff007e24 */ /* 0x000fca000f8e00ff */
[----:B------:R-:W-:-:S13]  /*16a60*/  ISETP.NE.AND P0, PT, R0, 0x3, PT ;  /* 0x000000030000780c */ /* 0x000fda0003f05270 */
[----:B------:R-:W-:Y:S05]  /*16a70*/  @!P0 BRA `(.L_x_1411) ;  /* 0x0000000000048947 */ /* 0x000fea0003800000 */
[----:B------:R-:W-:Y:S01]  /*16a80*/  BPT.TRAP 0x1 ;  /* 0x000000040000795c */ /* 0x000fe20000300000 */
.L_x_1411:
[----:B------:R-:W-:Y:S01]  /*16a90*/  IMAD R5, R26, 0x8, R7 ;  /* 0x000000081a057824 */ /* 0x000fe200078e0207 */
[----:B------:R-:W-:Y:S01]  /*16aa0*/  SHF.L.U32 R0, R28, 0x1f, RZ ;  /* 0x0000001f1c007819 */ /* 0x000fe200000006ff */
[----:B------:R-:W-:-:S03]  /*16ab0*/  VIADD R26, R26, 0x1 ;  /* 0x000000011a1a7836 */ /* 0x000fc60000000000 */
[----:B------:R-:W0:Y:S02]  /*16ac0*/  SYNCS.PHASECHK.TRANS64.TRYWAIT P1, [R5+URZ+0x2a840], R0 ;  /* 0x02a84000050075a7 */ /* 0x000e24000802017f */
[----:B------:R-:W-:-:S04]  /*16ad0*/  ISETP.NE.AND P2, PT, R26, 0x2, PT ;  /* 0x000000021a00780c */ /* 0x000fc80003f45270 */
[----:B------:R-:W-:Y:S01]  /*16ae0*/  SEL R3, RZ, 0x1, P2 ;  /* 0x00000001ff037807 */ /* 0x000fe20001000000 */
[----:B0-----:R-:W-:Y:S08]  /*16af0*/  @!P1 BRA `(.L_x_1412) ;  /* 0x0000003c00149947 */ /* 0x001ff00003800000 */
.L_x_1532:
[----:B------:R-:W-:Y:S02]  /*16b00*/  SEL R26, R26, RZ, P2 ;  /* 0x000000ff1a1a7207 */ /* 0x000fe40001000000 */
[----:B------:R-:W-:Y:S01]  /*16b10*/  LOP3.LUT R2, R28, R3, RZ, 0x3c, !PT ;  /* 0x000000031c027212 */ /* 0x000fe200078e3cff */
[----:B------:R-:W-:Y:S06]  /*16b20*/  @!P0 BRA `(.L_x_1413) ;  /* 0x0000000000048947 */ /* 0x000fec0003800000 */
[----:B------:R-:W-:Y:S01]  /*16b30*/  BPT.TRAP 0x1 ;  /* 0x000000040000795c */ /* 0x000fe20000300000 */
.L_x_1413:
[----:B------:R-:W-:Y:S01]  /*16b40*/  IMAD R3, R26, 0x8, R7 ;  /* 0x000000081a037824 */ /* 0x000fe200078e0207 */
[----:B------:R-:W-:-:S04]  /*16b50*/  SHF.L.U32 R2, R2, 0x1f, RZ ;  /* 0x0000001f02027819 */ /* 0x000fc800000006ff */
[----:B------:R-:W1:Y:S02]  /*16b60*/  SYNCS.PHASECHK.TRANS64.TRYWAIT P1, [R3+URZ+0x2a840], R2 ;  /* 0x02a84002030075a7 */ /* 0x000e64000802017f */
[----:B-1----:R-:W-:Y:S05]  /*16b70*/  @!P1 BRA `(.L_x_1414) ;  /* 0x0000003c00089947 */ /* 0x002fea0003800000 */
.L_x_1533:
[----:B------:R-:W-:Y:S05]  /*16b80*/  @!P0 BRA `(.L_x_1415) ;  /* 0x0000000000048947 */ /* 0x000fea0003800000 */
[----:B------:R-:W-:Y:S01]  /*16b90*/  BPT.TRAP 0x1 ;  /* 0x000000040000795c */ /* 0x000fe20000300000 */
.L_x_1415:
[----:B------:R-:W3:Y:S02]  /*16ba0*/  SYNCS.PHASECHK.TRANS64.TRYWAIT P1, [R5+URZ+0x2a860], R0 ;  /* 0x02a86000050075a7 */ /* 0x000ee4000802017f */
[----:B---3--:R-:W-:Y:S05]  /*16bb0*/  @!P1 BRA `(.L_x_1416) ;  /* 0x0000003c000c9947 */ /* 0x008fea0003800000 */
.L_x_1534:
[----:B------:R-:W-:Y:S05]  /*16bc0*/  @!P0 BRA `(.L_x_1417) ;  /* 0x0000000000048947 */ /* 0x000fea0003800000 */
[----:B------:R-:W-:Y:S01]  /*16bd0*/  BPT.TRAP 0x1 ;  /* 0x000000040000795c */ /* 0x000fe20000300000 */
.L_x_1417:
[----:B----4-:R4:W0:Y:S02]  /*16be0*/  SYNCS.PHASECHK.TRANS64.TRYWAIT P0, [R3+URZ+0x2a860], R2 ;  /* 0x02a86002030075a7 */ /* 0x010824000800017f */
[----:B0-----:R-:W-:Y:S05]  /*16bf0*/  @!P0 NANOSLEEP.SYNCS 0x989680 ;  /* 0x009896800000895d */ /* 0x001fea0003900000 */
[----:B------:R-:W0:Y:S02]  /*16c00*/  @!P0 SYNCS.PHASECHK.TRANS64 P0, [R3+URZ+0x2a860], R2 ;  /* 0x02a86002030085a7 */ /* 0x000e24000800007f */
[----:B0-----:R-:W-:Y:S05]  /*16c10*/  @!P0 BRA `(.L_x_1417) ;  /* 0xfffffffc00f08947 */ /* 0x001fea000383ffff */
.L_x_1409:
[----:B------:R-:W-:Y:S05]  /*16c20*/  BSYNC B0 ;  /* 0x0000000000007941 */ /* 0x000fea0003800000 */
.L_x_1408:
[----:B------:R-:W-:Y:S05]  /*16c30*/  EXIT ;  /* 0x000000000000794d */ /* 0x000fea0003800000 */
.L_x_1222:
[----:B0-----:R-:W-:-:S04]  /*16c40*/  IMAD.U32 R3, RZ, RZ, UR60 ;  /* 0x0000003cff037e24 */ /* 0x001fc8000f8e00ff */
[----:B------:R0:W1:Y:S03]  /*16c50*/  SYNCS.PHASECHK.TRANS64.TRYWAIT P1, [R3+URZ+0x2a800], R0 ;  /* 0x02a80000030075a7 */ /* 0x000066000802017f */
[----:B-1----:R-:W-:Y:S05]  /*16c60*/  @!P1 NANOSLEEP.SYNCS 0x989680 ;  /* 0x009896800000995d */ /* 0x002fea0003900000 */
[----:B------:R-:W1:Y:S02]  /*16c70*/  @!P1 SYNCS.PHASECHK.TRANS64 P1, [R3+URZ+0x2a800], R0 ;  /* 0x02a80000030095a7 */ /* 0x000e64000802007f */
[----:B-1----:R-:W-:Y:S05]  /*16c80*/  @!P1 BRA `(.L_x_1222) ;  /* 0xfffffffc00ec9947 */ /* 0x002fea000383ffff */
[----:B------:R-:W-:Y:S05]  /*16c90*/  BRA `(.L_x_1418) ;  /* 0xfffffeb000f47947 */ /* 0x000fea000383ffff */
.L_x_1226:
[----:B-1----:R1:W2:Y:S02]  /*16ca0*/  SYNCS.PHASECHK.TRANS64.TRYWAIT P1, [R3+URZ+0x2a830], R0 ;  /* 0x02a83000030075a7 */ /* 0x0022a4000802017f */
[----:B--2---:R-:W-:Y:S05]  /*16cb0*/  @!P1 NANOSLEEP.SYNCS 0x989680 ;  /* 0x009896800000995d */ /* 0x004fea0003900000 */
[----:B------:R-:W2:Y:S02]  /*16cc0*/  @!P1 SYNCS.PHASECHK.TRANS64 P1, [R3+URZ+0x2a830], R0 ;  /* 0x02a83000030095a7 */ /* 0x000ea4000802007f */
[----:B--2---:R-:W-:Y:S05]  /*16cd0*/  @!P1 BRA `(.L_x_1226) ;  /* 0xfffffffc00f09947 */ /* 0x004fea000383ffff */
[----:B------:R-:W-:Y:S05]  /*16ce0*/  BRA `(.L_x_1225) ;  /* 0xfffffeb400107947 */ /* 0x000fea000383ffff */
.L_x_1243:
[----:B-1----:R-:W-:-:S04]  /*16cf0*/  IMAD.U32 R8, RZ, RZ, UR5 ;  /* 0x00000005ff087e24 */ /* 0x002fc8000f8e00ff */
[----:B------:R1:W2:Y:S03]  /*16d00*/  SYNCS.PHASECHK.TRANS64.TRYWAIT P1, [R8+URZ+0x2a830], R7 ;  /* 0x02a83007080075a7 */ /* 0x0002a6000802017f */
[----:B--2---:R-:W-:Y:S05]  /*16d10*/  @!P1 NANOSLEEP.SYNCS 0x989680 ;  /* 0x009896800000995d */ /* 0x004fea0003900000 */
[----:B------:R-:W2:Y:S02]  /*16d20*/  @!P1 SYNCS.PHASECHK.TRANS64 P1, [R8+URZ+0x2a830], R7 ;  /* 0x02a83007080095a7 */ /* 0x000ea4000802007f */
[----:B--2---:R-:W-:Y:S05]  /*16d30*/  @!P1 BRA `(.L_x_1243) ;  /* 0xfffffffc00ec9947 */ /* 0x004fea000383ffff */
[----:B------:R-:W-:Y:S05]  /*16d40*/  BRA `(.L_x_1242) ;  /* 0xfffffee0002c7947 */ /* 0x000fea000383ffff */
.L_x_1247:
[----:B01----:R-:W-:-:S04]  /*16d50*/  IMAD.U32 R7, RZ, RZ, UR10 ;  /* 0x0000000aff077e24 */ /* 0x003fc8000f8e00ff */
[----:B------:R0:W1:Y:S03]  /*16d60*/  SYNCS.PHASECHK.TRANS64.TRYWAIT P1, [R7+URZ+0x2a850], R0 ;  /* 0x02a85000070075a7 */ /* 0x000066000802017f */
[----:B-1----:R-:W-:Y:S05]  /*16d70*/  @!P1 NANOSLEEP.SYNCS 0x989680 ;  /* 0x009896800000995d */ /* 0x002fea0003900000 */
[----:B------:R-:W1:Y:S02]  /*16d80*/  @!P1 SYNCS.PHASECHK.TRANS64 P1, [R7+URZ+0x2a850], R0 ;  /* 0x02a85000070095a7 */ /* 0x000e64000802007f */
[----:B-1----:R-:W-:Y:S05]  /*16d90*/  @!P1 BRA `(.L_x_1247) ;  /* 0xfffffffc00ec9947 */ /* 0x002fea000383ffff */
[----:B------:R-:W-:Y:S05]  /*16da0*/  BRA `(.L_x_1246) ;  /* 0xfffffee800587947 */ /* 0x000fea000383ffff */
.L_x_1266:
[----:B-1----:R-:W-:-:S04]  /*16db0*/  IMAD.U32 R8, RZ, RZ, UR5 ;  /* 0x00000005ff087e24 */ /* 0x002fc8000f8e00ff */
[----:B------:R1:W2:Y:S03]  /*16dc0*/  SYNCS.PHASECHK.TRANS64.TRYWAIT P1, [R8+URZ+0x2a830], R7 ;  /* 0x02a83007080075a7 */ /* 0x0002a6000802017f */
[----:B--2---:R-:W-:Y:S05]  /*16dd0*/  @!P1 NANOSLEEP.SYNCS 0x989680 ;  /* 0x009896800000995d */ /* 0x004fea0003900000 */
[----:B------:R-:W2:Y:S02]  /*16de0*/  @!P1 SYNCS.PHASECHK.TRANS64 P1, [R8+URZ+0x2a830], R7 ;  /* 0x02a83007080095a7 */ /* 0x000ea4000802007f */
[----:B--2---:R-:W-:Y:S05]  /*16df0*/  @!P1 BRA `(.L_x_1266) ;  /* 0xfffffffc00ec9947 */ /* 0x004fea000383ffff */
[----:B------:R-:W-:Y:S05]  /*16e00*/  BRA `(.L_x_1265) ;  /* 0xffffff1000307947 */ /* 0x000fea000383ffff */
.L_x_1270:
[----:B01----:R-:W-:-:S04]  /*16e10*/  IMAD.U32 R7, RZ, RZ, UR10 ;  /* 0x0000000aff077e24 */ /* 0x003fc8000f8e00ff */
[----:B------:R0:W1:Y:S03]  /*16e20*/  SYNCS.PHASECHK.TRANS64.TRYWAIT P1, [R7+URZ+0x2a850], R0 ;  /* 0x02a85000070075a7 */ /* 0x000066000802017f */
[----:B-1----:R-:W-:Y:S05]  /*16e30*/  @!P1 NANOSLEEP.SYNCS 0x989680 ;  /* 0x009896800000995d */ /* 0x002fea0003900000 */
[----:B------:R-:W1:Y:S02]  /*16e40*/  @!P1 SYNCS.PHASECHK.TRANS64 P1, [R7+URZ+0x2a850], R0 ;  /* 0x02a85000070095a7 */ /* 0x000e64000802007f */
[----:B-1----:R-:W-:Y:S05]  /*16e50*/  @!P1 BRA `(.L_x_1270) ;  /* 0xfffffffc00ec9947 */ /* 0x002fea000383ffff */
[----:B------:R-:W-:Y:S05]  /*16e60*/  BRA `(.L_x_1269) ;  /* 0xffffff18005c7947 */ /* 0x000fea000383ffff */
.L_x_1278:
[----:B-1----:R-:W-:-:S04]  /*16e70*/  IMAD.U32 R8, RZ, RZ, UR5 ;  /* 0x00000005ff087e24 */ /* 0x002fc8000f8e00ff */
[----:B------:R1:W2:Y:S03]  /*16e80*/  SYNCS.PHASECHK.TRANS64.TRYWAIT P1, [R8+URZ+0x2a830], R7 ;  /* 0x02a83007080075a7 */ /* 0x0002a6000802017f */
[----:B--2---:R-:W-:Y:S05]  /*16e90*/  @!P1 NANOSLEEP.SYNCS 0x989680 ;  /* 0x009896800000995d */ /* 0x004fea0003900000 */
[----:B------:R-:W2:Y:S02]  /*16ea0*/  @!P1 SYNCS.PHASECHK.TRANS64 P1, [R8+URZ+0x2a830], R7 ;  /* 0x02a83007080095a7 */ /* 0x000ea4000802007f */
[----:B--2---:R-:W-:Y:S05]  /*16eb0*/  @!P1 BRA `(.L_x_1278) ;  /* 0xfffffffc00ec9947 */ /* 0x004fea000383ffff */
[----:B------:R-:W-:Y:S05]  /*16ec0*/  BRA `(.L_x_1277) ;  /* 0xffffff2c002c7947 */ /* 0x000fea000383ffff */
.L_x_1282:
[----:B01----:R-:W-:-:S04]  /*16ed0*/  IMAD.U32 R7, RZ, RZ, UR10 ;  /* 0x0000000aff077e24 */ /* 0x003fc8000f8e00ff */
[----:B------:R0:W1:Y:S03]  /*16ee0*/  SYNCS.PHASECHK.TRANS64.TRYWAIT P1, [R7+URZ+0x2a850], R0 ;  /* 0x02a85000070075a7 */ /* 0x000066000802017f */
[----:B-1----:R-:W-:Y:S05]  /*16ef0*/  @!P1 NANOSLEEP.SYNCS 0x989680 ;  /* 0x009896800000995d */ /* 0x002fea0003900000 */
[----:B------:R-:W1:Y:S02]  /*16f00*/  @!P1 SYNCS.PHASECHK.TRANS64 P1, [R7+URZ+0x2a850], R0 ;  /* 0x02a85000070095a7 */ /* 0x000e64000802007f */
[----:B-1----:R-:W-:Y:S05]  /*16f10*/  @!P1 BRA `(.L_x_1282) ;  /* 0xfffffffc00ec9947 */ /* 0x002fea000383ffff */
[----:B------:R-:W-:Y:S05]  /*16f20*/  BRA `(.L_x_1281) ;  /* 0xffffff3400587947 */ /* 0x000fea000383ffff */
.L_x_1297:
[----:B-1----:R-:W-:-:S04]  /*16f30*/  IMAD.U32 R5, RZ, RZ, UR5 ;  /* 0x00000005ff057e24 */ /* 0x002fc8000f8e00ff */
[----:B------:R1:W2:Y:S03]  /*16f40*/  SYNCS.PHASECHK.TRANS64.TRYWAIT P1, [R5+URZ+0x2a850], R0 ;  /* 0x02a85000050075a7 */ /* 0x0002a6000802017f */
[----:B--2---:R-:W-:Y:S05]  /*16f50*/  @!P1 NANOSLEEP.SYNCS 0x989680 ;  /* 0x009896800000995d */ /* 0x004fea0003900000 */
[----:B------:R-:W2:Y:S02]  /*16f60*/  @!P1 SYNCS.PHASECHK.TRANS64 P1, [R5+URZ+0x2a850], R0 ;  /* 0x02a85000050095a7 */ /* 0x000ea4000802007f */
[----:B--2---:R-:W-:Y:S05]  /*16f70*/  @!P1 BRA `(.L_x_1297) ;  /* 0xfffffffc00ec9947 */ /* 0x004fea000383ffff */
[----:B------:R-:W-:Y:S05]  /*16f80*/  BRA `(.L_x_1296) ;  /* 0xffffff5c005c7947 */ /* 0x000fea000383ffff */
.L_x_1353:
[----:B------:R-:W0:Y:S01]  /*16f90*/  S2R R7, SR_TID.X ;  /* 0x0000000000077919 */ /* 0x000e220000002100 */
[----:B------:R-:W-:Y:S01]  /*16fa0*/  BSSY B0, `(.L_x_1419) ;  /* 0x000000a000007945 */ /* 0x000fe20003800000 */
[----:B------:R-:W-:Y:S02]  /*16fb0*/  IMAD.MOV.U32 R12, RZ, RZ, RZ ;  /* 0x000000ffff0c7224 */ /* 0x000fe400078e00ff */
[----:B------:R-:W-:Y:S02]  /*16fc0*/  IMAD.MOV.U32 R11, RZ, RZ, 0x1f ;  /* 0x0000001fff0b7424 */ /* 0x000fe400078e00ff */
[----:B------:R-:W-:Y:S01]  /*16fd0*/  IMAD.MOV.U32 R15, RZ, RZ, -0x1 ;  /* 0xffffffffff0f7424 */ /* 0x000fe200078e00ff */
[----:B0-----:R-:W-:-:S04]  /*16fe0*/  SHF.R.U32.HI R7, RZ, 0x5, R7 ;  /* 0x00000005ff077819 */ /* 0x001fc80000011607 */
[----:B------:R-:W-:-:S05]  /*16ff0*/  LOP3.LUT R7, R7, 0x3, RZ, 0xc0, !PT ;  /* 0x0000000307077812 */ /* 0x000fca00078ec0ff */
[----:B------:R-:W-:-:S07]  /*17000*/  IMAD.MOV.U32 R13, RZ, RZ, R7 ;  /* 0x000000ffff0d7224 */ /* 0x000fce00078e0007 */
[----:B-----5:R-:W-:Y:S05]  /*17010*/  WARPSYNC.COLLECTIVE R15, `(.L_x_1420) ;  /* 0x000000000f087348 */ /* 0x020fea0003c00000 */
[----:B------:R0:W1:Y:S02]  /*17020*/  SHFL.IDX P6, R14, R13, R12, R11 ;  /* 0x0000000c0d0e7389 */ /* 0x00006400000c000b */
[----:B01---5:R-:W-:Y:S01]  /*17030*/  ENDCOLLECTIVE ;  /* 0x000000000000791b */ /* 0x023fe20003800000 */
.L_x_1420:
[----:B------:R-:W-:Y:S05]  /*17040*/  BSYNC B0 ;  /* 0x0000000000007941 */ /* 0x000fea0003800000 */
.L_x_1419:
[----:B------:R-:W-:Y:S05]  /*17050*/  BRA `(.L_x_1421) ;  /* 0xffffffb800c07947 */ /* 0x000fea000383ffff */
.L_x_1356:
[----:B0-----:R0:W1:Y:S02]  /*17060*/  SYNCS.PHASECHK.TRANS64.TRYWAIT P0, [R7+URZ+0x2a840], R2 ;  /* 0x02a84002070075a7 */ /* 0x001064000800017f */
[----:B-1----:R-:W-:Y:S05]  /*17070*/  @!P0 NANOSLEEP.SYNCS 0x989680 ;  /* 0x009896800000895d */ /* 0x002fea0003900000 */
[----:B------:R-:W1:Y:S02]  /*17080*/  @!P0 SYNCS.PHASECHK.TRANS64 P0, [R7+URZ+0x2a840], R2 ;  /* 0x02a84002070085a7 */ /* 0x000e64000800007f */
[----:B-1----:R-:W-:Y:S05]  /*17090*/  @!P0 BRA `(.L_x_1356) ;  /* 0xfffffffc00f08947 */ /* 0x002fea000383ffff */
[----:B------:R-:W-:Y:S05]  /*170a0*/  BRA `(.L_x_1422) ;  /* 0xffffffbc00287947 */ /* 0x000fea000383ffff */
.L_x_1357:
        /* <DEDUP_REMOVED lines=8> */
.L_x_1424:
[----:B------:R-:W-:Y:S05]  /*17130*/  BSYNC B0 ;  /* 0x0000000000007941 */ /* 0x000fea0003800000 */
.L_x_1423:
[----:B------:R-:W-:Y:S02]  /*17140*/  IMAD.MOV.U32 R13, RZ, RZ, R4 ;  /* 0x000000ffff0d7224 */ /* 0x000fe400078e0004 */
[----:B------:R-:W-:Y:S02]  /*17150*/  IMAD.MOV.U32 R12, RZ, RZ, RZ ;  /* 0x000000ffff0c7224 */ /* 0x000fe400078e00ff */
[----:B------:R-:W-:Y:S02]  /*17160*/  IMAD.MOV.U32 R11, RZ, RZ, 0x181f ;  /* 0x0000181fff0b7424 */ /* 0x000fe400078e00ff */
[----:B------:R-:W-:Y:S02]  /*17170*/  IMAD.MOV.U32 R15, RZ, RZ, -0x1 ;  /* 0xffffffffff0f7424 */ /* 0x000fe400078e00ff */
[----:B------:R-:W-:Y:S02]  /*17180*/  IMAD.MOV.U32 R2, RZ, RZ, R14 ;  /* 0x000000ffff027224 */ /* 0x000fe400078e000e */
[----:B------:R-:W-:-:S07]  /*17190*/  @P0 IMAD R8, R5, 0x2, R22 ;  /* 0x0000000205080824 */ /* 0x000fce00078e0216 */
[----:B------:R-:W-:Y:S05]  /*171a0*/  WARPSYNC.COLLECTIVE R15, `(.L_x_1425) ;  /* 0x000000000f087348 */ /* 0x000fea0003c00000 */
[----:B------:R0:W1:Y:S02]  /*171b0*/  SHFL.IDX P6, R14, R13, R12, R11 ;  /* 0x0000000c0d0e7389 */ /* 0x00006400000c000b */
[----:B01----:R-:W-:Y:S01]  /*171c0*/  ENDCOLLECTIVE ;  /* 0x000000000000791b */ /* 0x003fe20003800000 */
.L_x_1425:
[----:B------:R-:W-:Y:S02]  /*171d0*/  IMAD.MOV.U32 R13, RZ, RZ, R0 ;  /* 0x000000ffff0d7224 */ /* 0x000fe400078e0000 */
[----:B------:R-:W-:Y:S02]  /*171e0*/  IMAD.MOV.U32 R12, RZ, RZ, 0x1 ;  /* 0x00000001ff0c7424 */ /* 0x000fe400078e00ff */
[----:B------:R-:W-:-:S07]  /*171f0*/  IMAD.MOV.U32 R3, RZ, RZ, R14 ;  /* 0x000000ffff037224 */ /* 0x000fce00078e000e */
[----:B------:R-:W-:Y:S05]  /*17200*/  WARPSYNC.COLLECTIVE R15, `(.L_x_1426) ;  /* 0x000000000f087348 */ /* 0x000fea0003c00000 */
[----:B------:R0:W1:Y:S02]  /*17210*/  SHFL.IDX P6, R14, R13, R12, R11 ;  /* 0x0000000c0d0e7389 */ /* 0x00006400000c000b */
[----:B01----:R-:W-:Y:S01]  /*17220*/  ENDCOLLECTIVE ;  /* 0x000000000000791b */ /* 0x003fe20003800000 */
.L_x_1426:
        /* <DEDUP_REMOVED lines=17> */
.L_x_1427:
[----:B------:R-:W-:Y:S02]  /*17340*/  @P1 IMAD R8, R5, 0x2, R22 ;  /* 0x0000000205081824 */ /* 0x000fe400078e0216 */
[----:B------:R-:W-:Y:S02]  /*17350*/  IMAD.MOV.U32 R13, RZ, RZ, R0 ;  /* 0x000000ffff0d7224 */ /* 0x000fe400078e0000 */
[----:B------:R-:W-:Y:S02]  /*17360*/  IMAD.MOV.U32 R12, RZ, RZ, 0x2 ;  /* 0x00000002ff0c7424 */ /* 0x000fe400078e00ff */
[----:B------:R-:W-:-:S07]  /*17370*/  IMAD.MOV.U32 R3, RZ, RZ, R14 ;  /* 0x000000ffff037224 */ /* 0x000fce00078e000e */
[----:B------:R-:W-:Y:S05]  /*17380*/  WARPSYNC.COLLECTIVE R15, `(.L_x_1428) ;  /* 0x000000000f087348 */ /* 0x000fea0003c00000 */
[----:B------:R0:W1:Y:S02]  /*17390*/  SHFL.IDX P6, R14, R13, R12, R11 ;  /* 0x0000000c0d0e7389 */ /* 0x00006400000c000b */
[----:B01----:R-:W-:Y:S01]  /*173a0*/  ENDCOLLECTIVE ;  /* 0x000000000000791b */ /* 0x003fe20003800000 */
.L_x_1428:
        /* <DEDUP_REMOVED lines=17> */
.L_x_1429:
[----:B------:R-:W-:Y:S02]  /*174c0*/  @P1 IMAD R8, R5, 0x2, R22 ;  /* 0x0000000205081824 */ /* 0x000fe400078e0216 */
[----:B------:R-:W-:Y:S02]  /*174d0*/  IMAD.MOV.U32 R13, RZ, RZ, R0 ;  /* 0x000000ffff0d7224 */ /* 0x000fe400078e0000 */
[----:B------:R-:W-:Y:S02]  /*174e0*/  IMAD.MOV.U32 R12, RZ, RZ, 0x3 ;  /* 0x00000003ff0c7424 */ /* 0x000fe400078e00ff */
[----:B------:R-:W-:-:S07]  /*174f0*/  IMAD.MOV.U32 R3, RZ, RZ, R14 ;  /* 0x000000ffff037224 */ /* 0x000fce00078e000e */
[----:B------:R-:W-:Y:S05]  /*17500*/  WARPSYNC.COLLECTIVE R15, `(.L_x_1430) ;  /* 0x000000000f087348 */ /* 0x000fea0003c00000 */
[----:B------:R0:W1:Y:S02]  /*17510*/  SHFL.IDX P6, R14, R13, R12, R11 ;  /* 0x0000000c0d0e7389 */ /* 0x00006400000c000b */
[----:B01----:R-:W-:Y:S01]  /*17520*/  ENDCOLLECTIVE ;  /* 0x000000000000791b */ /* 0x003fe20003800000 */
.L_x_1430:
        /* <DEDUP_REMOVED lines=17> */
.L_x_1431:
[----:B------:R-:W-:Y:S02]  /*17640*/  @P1 IMAD R8, R5, 0x2, R22 ;  /* 0x0000000205081824 */ /* 0x000fe400078e0216 */
[----:B------:R-:W-:Y:S02]  /*17650*/  IMAD.MOV.U32 R13, RZ, RZ, R0 ;  /* 0x000000ffff0d7224 */ /* 0x000fe400078e0000 */
[----:B------:R-:W-:Y:S02]  /*17660*/  IMAD.MOV.U32 R12, RZ, RZ, 0x4 ;  /* 0x00000004ff0c7424 */ /* 0x000fe400078e00ff */
[----:B------:R-:W-:-:S07]  /*17670*/  IMAD.MOV.U32 R3, RZ, RZ, R14 ;  /* 0x000000ffff037224 */ /* 0x000fce00078e000e */
[----:B------:R-:W-:Y:S05]  /*17680*/  WARPSYNC.COLLECTIVE R15, `(.L_x_1432) ;  /* 0x000000000f087348 */ /* 0x000fea0003c00000 */
[----:B------:R0:W1:Y:S02]  /*17690*/  SHFL.IDX P6, R14, R13, R12, R11 ;  /* 0x0000000c0d0e7389 */ /* 0x00006400000c000b */
[----:B01----:R-:W-:Y:S01]  /*176a0*/  ENDCOLLECTIVE ;  /* 0x000000000000791b */ /* 0x003fe20003800000 */
.L_x_1432:
        /* <DEDUP_REMOVED lines=17> */
.L_x_1433:
[----:B------:R-:W-:Y:S02]  /*177c0*/  @P1 IMAD R8, R5, 0x2, R22 ;  /* 0x0000000205081824 */ /* 0x000fe400078e0216 */
[----:B------:R-:W-:Y:S02]  /*177d0*/  IMAD.MOV.U32 R13, RZ, RZ, R0 ;  /* 0x000000ffff0d7224 */ /* 0x000fe400078e0000 */
[----:B------:R-:W-:Y:S02]  /*177e0*/  IMAD.MOV.U32 R12, RZ, RZ, 0x5 ;  /* 0x00000005ff0c7424 */ /* 0x000fe400078e00ff */
[----:B------:R-:W-:-:S07]  /*177f0*/  IMAD.MOV.U32 R3, RZ, RZ, R14 ;  /* 0x000000ffff037224 */ /* 0x000fce00078e000e */
[----:B------:R-:W-:Y:S05]  /*17800*/  WARPSYNC.COLLECTIVE R15, `(.L_x_1434) ;  /* 0x000000000f087348 */ /* 0x000fea0003c00000 */
[----:B------:R0:W1:Y:S02]  /*17810*/  SHFL.IDX P6, R14, R13, R12, R11 ;  /* 0x0000000c0d0e7389 */ /* 0x00006400000c000b */
[----:B01----:R-:W-:Y:S01]  /*17820*/  ENDCOLLECTIVE ;  /* 0x000000000000791b */ /* 0x003fe20003800000 */
.L_x_1434:
[----:B------:R-:W-:-:S05]  /*17830*/  @P1 LEA R3, P0, R9, R3, 0x1 ;  /* 0x0000000309031211 */ /* 0x000fca00078008ff */
[----:B------:R-:W-:-:S05]  /*17840*/  @P1 IMAD.X R2, RZ, RZ, R2, P0 ;  /* 0x000000ffff021224 */ /* 0x000fca00000e0602 */
[----:B------:R-:W-:Y:S01]  /*17850*/  @P1 LOP3.LUT R3, R3, R2, RZ, 0x3c, !PT ;  /* 0x0000000203031212 */ /* 0x000fe200078e3cff */
[----:B------:R-:W-:-:S03]  /*17860*/  IMAD.MOV.U32 R13, RZ, RZ, R4 ;  /* 0x000000ffff0d7224 */ /* 0x000fc600078e0004 */
[----:B------:R-:W-:-:S04]  /*17870*/  @P1 LOP3.LUT R2, R3, R2, RZ, 0x3c, !PT ;  /* 0x0000000203021212 */ /* 0x000fc800078e3cff */
[----:B------:R-:W-:Y:S01]  /*17880*/  @P1 LOP3.LUT R3, R3, R2, RZ, 0x3c, !PT ;  /* 0x0000000203031212 */ /* 0x000fe200078e3cff */
[----:B------:R-:W-:-:S07]  /*17890*/  IMAD.MOV.U32 R0, RZ, RZ, R14 ;  /* 0x000000ffff007224 */ /* 0x000fce00078e000e */
[----:B------:R-:W-:Y:S05]  /*178a0*/  WARPSYNC.COLLECTIVE R15, `(.L_x_1435) ;  /* 0x000000000f087348 */ /* 0x000fea0003c00000 */
[----:B------:R0:W1:Y:S02]  /*178b0*/  SHFL.IDX P6, R14, R13, R12, R11 ;  /* 0x0000000c0d0e7389 */ /* 0x00006400000c000b */
[----:B01----:R-:W-:Y:S01]  /*178c0*/  ENDCOLLECTIVE ;  /* 0x000000000000791b */ /* 0x003fe20003800000 */
.L_x_1435:
[----:B------:R-:W-:Y:S01]  /*178d0*/  @!PT LDS RZ, [RZ] ;  /* 0x00000000fffff984 */ /* 0x000fe20000000800 */
[----:B------:R-:W-:Y:S01]  /*178e0*/  @!PT LDS RZ, [RZ] ;  /* 0x00000000fffff984 */ /* 0x000fe20000000800 */
[----:B------:R-:W-:Y:S01]  /*178f0*/  @!PT LDS RZ, [RZ] ;  /* 0x00000000fffff984 */ /* 0x000fe20000000800 */
[----:B------:R-:W-:Y:S04]  /*17900*/  @P1 LDGSTS.E.BYPASS.LTC128B.128 [R8+0x1a400], desc[UR36][R2.64], !P4 ;  /* 0x1a40000002081fae */ /* 0x000fe8000e101d64 */
[----:B------:R-:W-:Y:S04]  /*17910*/  @P1 LDGSTS.E.BYPASS.LTC128B.128 [R8+0x1d400], desc[UR36][R2.64+0x80], !P3 ;  /* 0x1d40008002081fae */ /* 0x000fe8000d901d64 */
[----:B------:R0:W-:Y:S02]  /*17920*/  @P1 LDGSTS.E.BYPASS.LTC128B.128 [R8+0x20400], desc[UR36][R2.64+0x100], !P2 ;  /* 0x2040010002081fae */ /* 0x0001e4000d101d64 */
[----:B0-----:R-:W-:Y:S01]  /*17930*/  IMAD.MOV.U32 R2, RZ, RZ, R14 ;  /* 0x000000ffff027224 */ /* 0x001fe200078e000e */
[----:B------:R-:W-:Y:S06]  /*17940*/  BRA `(.L_x_1436) ;  /* 0xffffffb800787947 */ /* 0x000fec000383ffff */
.L_x_1362:
[----:B------:R-:W-:Y:S02]  /*17950*/  IMAD.MOV.U32 R13, RZ, RZ, R4 ;  /* 0x000000ffff0d7224 */ /* 0x000fe400078e0004 */
[----:B------:R-:W-:Y:S02]  /*17960*/  IMAD.MOV.U32 R12, RZ, RZ, RZ ;  /* 0x000000ffff0c7224 */ /* 0x000fe400078e00ff */
[----:B------:R-:W-:Y:S02]  /*17970*/  IMAD.MOV.U32 R11, RZ, RZ, 0x181f ;  /* 0x0000181fff0b7424 */ /* 0x000fe400078e00ff */
[----:B------:R-:W-:Y:S02]  /*17980*/  IMAD.MOV.U32 R15, RZ, RZ, -0x1 ;  /* 0xffffffffff0f7424 */ /* 0x000fe400078e00ff */
[----:B------:R-:W-:Y:S02]  /*17990*/  IMAD R30, R30, R6, RZ ;  /* 0x000000061e1e7224 */ /* 0x000fe400078e02ff */
[----:B------:R-:W-:-:S07]  /*179a0*/  IMAD.IADD R27, R9, 0x1, R27 ;  /* 0x00000001091b7824 */ /* 0x000fce00078e021b */
[----:B------:R-:W-:Y:S05]  /*179b0*/  WARPSYNC.COLLECTIVE R15, `(.L_x_1437) ;  /* 0x000000000f087348 */ /* 0x000fea0003c00000 */
[----:B------:R0:W1:Y:S02]  /*179c0*/  SHFL.IDX P6, R14, R13, R12, R11 ;  /* 0x0000000c0d0e7389 */ /* 0x00006400000c000b */
[----:B01----:R-:W-:Y:S01]  /*179d0*/  ENDCOLLECTIVE ;  /* 0x000000000000791b */ /* 0x003fe20003800000 */
.L_x_1437:
[C---:B------:R-:W-:Y:S01]  /*179e0*/  VIADD R5, R27.reuse, 0x10 ;  /* 0x000000101b057836 */ /* 0x040fe20000000000 */
[----:B------:R-:W-:Y:S01]  /*179f0*/  ISETP.GE.AND P1, PT, R27, R30, PT ;  /* 0x0000001e1b00720c */ /* 0x000fe20003f26270 */
[----:B------:R-:W-:Y:S02]  /*17a00*/  IMAD.MOV.U32 R13, RZ, RZ, R0 ;  /* 0x000000ffff0d7224 */ /* 0x000fe400078e0000 */
[----:B------:R-:W-:-:S10]  /*17a10*/  IMAD.MOV.U32 R2, RZ, RZ, R14 ;  /* 0x000000ffff027224 */ /* 0x000fd400078e000e */
[----:B------:R-:W-:Y:S05]  /*17a20*/  WARPSYNC.COLLECTIVE R15, `(.L_x_1438) ;  /* 0x000000000f087348 */ /* 0x000fea0003c00000 */
[----:B------:R0:W1:Y:S02]  /*17a30*/  SHFL.IDX P6, R14, R13, R12, R11 ;  /* 0x0000000c0d0e7389 */ /* 0x00006400000c000b */
[----:B01----:R-:W-:Y:S01]  /*17a40*/  ENDCOLLECTIVE ;  /* 0x000000000000791b */ /* 0x003fe20003800000 */
.L_x_1438:
        /* <DEDUP_REMOVED lines=8> */
.L_x_1439:
[----:B------:R-:W-:Y:S01]  /*17ad0*/  @!PT LDS RZ, [RZ] ;  /* 0x00000000fffff984 */ /* 0x000fe20000000800 */
[----:B------:R-:W-:Y:S01]  /*17ae0*/  @!PT LDS RZ, [RZ] ;  /* 0x00000000fffff984 */ /* 0x000fe20000000800 */
[----:B------:R-:W-:Y:S01]  /*17af0*/  @!PT LDS RZ, [RZ] ;  /* 0x00000000fffff984 */ /* 0x000fe20000000800 */
[----:B------:R-:W-:Y:S04]  /*17b00*/  @!P1 LDGSTS.E.BYPASS.LTC128B.128 [R33+0xc400], desc[UR36][R2.64], !P3 ;  /* 0x0c40000002219fae */ /* 0x000fe8000d901d64 */
[----:B------:R-:W-:Y:S04]  /*17b10*/  @!P1 LDGSTS.E.BYPASS.LTC128B.128 [R33+0x10400], desc[UR36][R2.64+0x80], !P2 ;  /* 0x1040008002219fae */ /* 0x000fe8000d101d64 */
[----:B------:R0:W-:Y:S01]  /*17b20*/  @!P1 LDGSTS.E.BYPASS.LTC128B.128 [R33+0x14400], desc[UR36][R2.64+0x100], !P0 ;  /* 0x1440010002219fae */ /* 0x0001e2000c101d64 */
[----:B------:R-:W-:Y:S01]  /*17b30*/  ISETP.GE.AND P1, PT, R5, R30, PT ;  /* 0x0000001e0500720c */ /* 0x000fe20003f26270 */
[----:B------:R-:W-:-:S02]  /*17b40*/  IMAD.MOV.U32 R13, RZ, RZ, R0 ;  /* 0x000000ffff0d7224 */ /* 0x000fc400078e0000 */
[----:B0-----:R-:W-:-:S10]  /*17b50*/  IMAD.MOV.U32 R2, RZ, RZ, R14 ;  /* 0x000000ffff027224 */ /* 0x001fd400078e000e */
[----:B------:R-:W-:Y:S05]  /*17b60*/  WARPSYNC.COLLECTIVE R15, `(.L_x_1440) ;  /* 0x000000000f087348 */ /* 0x000fea0003c00000 */
[----:B------:R0:W1:Y:S02]  /*17b70*/  SHFL.IDX P6, R14, R13, R12, R11 ;  /* 0x0000000c0d0e7389 */ /* 0x00006400000c000b */
[----:B01----:R-:W-:Y:S01]  /*17b80*/  ENDCOLLECTIVE ;  /* 0x000000000000791b */ /* 0x003fe20003800000 */
.L_x_1440:
        /* <DEDUP_REMOVED lines=8> */
.L_x_1441:
        /* <DEDUP_REMOVED lines=14> */
.L_x_1442:
        /* <DEDUP_REMOVED lines=8> */
.L_x_1443:
        /* <DEDUP_REMOVED lines=14> */
.L_x_1444:
        /* <DEDUP_REMOVED lines=8> */
.L_x_1445:
        /* <DEDUP_REMOVED lines=14> */
.L_x_1446:
        /* <DEDUP_REMOVED lines=8> */
.L_x_1447:
        /* <DEDUP_REMOVED lines=14> */
.L_x_1448:
        /* <DEDUP_REMOVED lines=8> */
.L_x_1449:
        /* <DEDUP_REMOVED lines=14> */
.L_x_1450:
        /* <DEDUP_REMOVED lines=8> */
.L_x_1451:
        /* <DEDUP_REMOVED lines=12> */
.L_x_1452:
[----:B------:R-:W-:Y:S05]  /*183b0*/  BRA `(.L_x_1453) ;  /* 0xffffffb800ec7947 */ /* 0x000fea000383ffff */
.L_x_1367:
[----:B0-----:R0:W1:Y:S02]  /*183c0*/  SYNCS.PHASECHK.TRANS64.TRYWAIT P0, [R22+URZ+0x2a820], R3 ;  /* 0x02a82003160075a7 */ /* 0x001064000800017f */
[----:B-1----:R-:W-:Y:S05]  /*183d0*/  @!P0 NANOSLEEP.SYNCS 0x989680 ;  /* 0x009896800000895d */ /* 0x002fea0003900000 */
[----:B------:R-:W1:Y:S02]  /*183e0*/  @!P0 SYNCS.PHASECHK.TRANS64 P0, [R22+URZ+0x2a820], R3 ;  /* 0x02a82003160085a7 */ /* 0x000e64000800007f */
[----:B-1----:R-:W-:Y:S05]  /*183f0*/  @!P0 BRA `(.L_x_1367) ;  /* 0xfffffffc00f08947 */ /* 0x002fea000383ffff */
[----:B------:R-:W-:Y:S05]  /*18400*/  BRA `(.L_x_1454) ;  /* 0xffffffbc00647947 */ /* 0x000fea000383ffff */
.L_x_1372:
[----:B0-----:R0:W1:Y:S02]  /*18410*/  SYNCS.PHASECHK.TRANS64.TRYWAIT P0, [R6+URZ+0x2a840], R3 ;  /* 0x02a84003060075a7 */ /* 0x001064000800017f */
[----:B-1----:R-:W-:Y:S05]  /*18420*/  @!P0 NANOSLEEP.SYNCS 0x989680 ;  /* 0x009896800000895d */ /* 0x002fea0003900000 */
[----:B------:R-:W1:Y:S02]  /*18430*/  @!P0 SYNCS.PHASECHK.TRANS64 P0, [R6+URZ+0x2a840], R3 ;  /* 0x02a84003060085a7 */ /* 0x000e64000800007f */
[----:B-1----:R-:W-:Y:S05]  /*18440*/  @!P0 BRA `(.L_x_1372) ;  /* 0xfffffffc00f08947 */ /* 0x002fea000383ffff */
[----:B------:R-:W-:Y:S05]  /*18450*/  BRA `(.L_x_1455) ;  /* 0xffffffc000287947 */ /* 0x000fea000383ffff */
.L_x_1373:
[----:B------:R-:W-:Y:S01]  /*18460*/  BSSY B1, `(.L_x_1456) ;  /* 0x0000008000017945 */ /* 0x000fe20003800000 */
[----:B------:R-:W-:Y:S02]  /*18470*/  IMAD.MOV.U32 R13, RZ, RZ, R5 ;  /* 0x000000ffff0d7224 */ /* 0x000fe400078e0005 */
[----:B------:R-:W-:Y:S02]  /*18480*/  IMAD.MOV.U32 R12, RZ, RZ, RZ ;  /* 0x000000ffff0c7224 */ /* 0x000fe400078e00ff */
[----:B------:R-:W-:Y:S02]  /*18490*/  IMAD.MOV.U32 R11, RZ, RZ, 0x181f ;  /* 0x0000181fff0b7424 */ /* 0x000fe400078e00ff */
[----:B------:R-:W-:-:S07]  /*184a0*/  IMAD.MOV.U32 R15, RZ, RZ, -0x1 ;  /* 0xffffffffff0f7424 */ /* 0x000fce00078e00ff */
[----:B--2---:R-:W-:Y:S05]  /*184b0*/  WARPSYNC.COLLECTIVE R15, `(.L_x_1457) ;  /* 0x000000000f087348 */ /* 0x004fea0003c00000 */
[----:B--2---:R0:W1:Y:S02]  /*184c0*/  SHFL.IDX P6, R14, R13, R12, R11 ;  /* 0x0000000c0d0e7389 */ /* 0x00406400000c000b */
[----:B01----:R-:W-:Y:S01]  /*184d0*/  ENDCOLLECTIVE ;  /* 0x000000000000791b */ /* 0x003fe20003800000 */
.L_x_1457:
[----:B------:R-:W-:Y:S05]  /*184e0*/  BSYNC B1 ;  /* 0x0000000000017941 */ /* 0x000fea0003800000 */
.L_x_1456:
        /* <DEDUP_REMOVED lines=10> */
.L_x_1458:
        /* <DEDUP_REMOVED lines=8> */
.L_x_1459:
[----:B------:R-:W-:-:S05]  /*18610*/  IMAD.SHL.U32 R0, R35, 0x2, RZ ;  /* 0x0000000223007824 */ /* 0x000fca00078e00ff */
[----:B------:R-:W-:-:S05]  /*18620*/  IADD3 R2, P0, R2, R0, RZ ;  /* 0x0000000002027210 */ /* 0x000fca0007f1e0ff */
[----:B------:R-:W-:Y:S02]  /*18630*/  IMAD.X R3, RZ, RZ, R3, P0 ;  /* 0x000000ffff037224 */ /* 0x000fe400000e0603 */
[----:B------:R-:W-:-:S03]  /*18640*/  IMAD.MOV.U32 R13, RZ, RZ, R9 ;  /* 0x000000ffff0d7224 */ /* 0x000fc600078e0009 */
        /* <DEDUP_REMOVED lines=10> */
.L_x_1460:
[----:B------:R-:W-:Y:S02]  /*186f0*/  IMAD.MOV.U32 R13, RZ, RZ, R5 ;  /* 0x000000ffff0d7224 */ /* 0x000fe400078e0005 */
[----:B------:R-:W-:Y:S02]  /*18700*/  IMAD.MOV.U32 R12, RZ, RZ, 0x2 ;  /* 0x00000002ff0c7424 */ /* 0x000fe400078e00ff */
[----:B------:R-:W-:-:S07]  /*18710*/  IMAD.MOV.U32 R2, RZ, RZ, R14 ;  /* 0x000000ffff027224 */ /* 0x000fce00078e000e */
[----:B------:R-:W-:Y:S05]  /*18720*/  WARPSYNC.COLLECTIVE R15, `(.L_x_1461) ;  /* 0x000000000f087348 */ /* 0x000fea0003c00000 */
[----:B------:R0:W1:Y:S02]  /*18730*/  SHFL.IDX P6, R14, R13, R12, R11 ;  /* 0x0000000c0d0e7389 */ /* 0x00006400000c000b */
[----:B01----:R-:W-:Y:S01]  /*18740*/  ENDCOLLECTIVE ;  /* 0x000000000000791b */ /* 0x003fe20003800000 */
.L_x_1461:
        /* <DEDUP_REMOVED lines=13> */
.L_x_1462:
[----:B------:R-:W-:Y:S02]  /*18820*/  IMAD.MOV.U32 R13, RZ, RZ, R5 ;  /* 0x000000ffff0d7224 */ /* 0x000fe400078e0005 */
[----:B------:R-:W-:Y:S02]  /*18830*/  IMAD.MOV.U32 R12, RZ, RZ, 0x3 ;  /* 0x00000003ff0c7424 */ /* 0x000fe400078e00ff */
[----:B------:R-:W-:-:S07]  /*18840*/  IMAD.MOV.U32 R2, RZ, RZ, R14 ;  /* 0x000000ffff027224 */ /* 0x000fce00078e000e */
[----:B------:R-:W-:Y:S05]  /*18850*/  WARPSYNC.COLLECTIVE R15, `(.L_x_1463) ;  /* 0x000000000f087348 */ /* 0x000fea0003c00000 */
[----:B------:R0:W1:Y:S02]  /*18860*/  SHFL.IDX P6, R14, R13, R12, R11 ;  /* 0x0000000c0d0e7389 */ /* 0x00006400000c000b */
[----:B01----:R-:W-:Y:S01]  /*18870*/  ENDCOLLECTIVE ;  /* 0x000000000000791b */ /* 0x003fe20003800000 */
.L_x_1463:
        /* <DEDUP_REMOVED lines=13> */
.L_x_1464:
[----:B------:R-:W-:Y:S02]  /*18950*/  IMAD.MOV.U32 R13, RZ, RZ, R5 ;  /* 0x000000ffff0d7224 */ /* 0x000fe400078e0005 */
[----:B------:R-:W-:Y:S02]  /*18960*/  IMAD.MOV.U32 R12, RZ, RZ, 0x4 ;  /* 0x00000004ff0c7424 */ /* 0x000fe400078e00ff */
[----:B------:R-:W-:-:S07]  /*18970*/  IMAD.MOV.U32 R2, RZ, RZ, R14 ;  /* 0x000000ffff027224 */ /* 0x000fce00078e000e */
[----:B------:R-:W-:Y:S05]  /*18980*/  WARPSYNC.COLLECTIVE R15, `(.L_x_1465) ;  /* 0x000000000f087348 */ /* 0x000fea0003c00000 */
[----:B------:R0:W1:Y:S02]  /*18990*/  SHFL.IDX P6, R14, R13, R12, R11 ;  /* 0x0000000c0d0e7389 */ /* 0x00006400000c000b */
[----:B01----:R-:W-:Y:S01]  /*189a0*/  ENDCOLLECTIVE ;  /* 0x000000000000791b */ /* 0x003fe20003800000 */
.L_x_1465:
        /* <DEDUP_REMOVED lines=13> */
.L_x_1466:
[----:B------:R-:W-:Y:S02]  /*18a80*/  IMAD.MOV.U32 R13, RZ, RZ, R5 ;  /* 0x000000ffff0d7224 */ /* 0x000fe400078e0005 */
[----:B------:R-:W-:Y:S02]  /*18a90*/  IMAD.MOV.U32 R12, RZ, RZ, 0x5 ;  /* 0x00000005ff0c7424 */ /* 0x000fe400078e00ff */
[----:B------:R-:W-:-:S07]  /*18aa0*/  IMAD.MOV.U32 R2, RZ, RZ, R14 ;  /* 0x000000ffff027224 */ /* 0x000fce00078e000e */
[----:B------:R-:W-:Y:S05]  /*18ab0*/  WARPSYNC.COLLECTIVE R15, `(.L_x_1467) ;  /* 0x000000000f087348 */ /* 0x000fea0003c00000 */
[----:B------:R0:W1:Y:S02]  /*18ac0*/  SHFL.IDX P6, R14, R13, R12, R11 ;  /* 0x0000000c0d0e7389 */ /* 0x00006400000c000b */
[----:B01----:R-:W-:Y:S01]  /*18ad0*/  ENDCOLLECTIVE ;  /* 0x000000000000791b */ /* 0x003fe20003800000 */
.L_x_1467:
        /* <DEDUP_REMOVED lines=13> */
.L_x_1468:
[----:B------:R-:W-:Y:S01]  /*18bb0*/  IMAD.MOV.U32 R2, RZ, RZ, R14 ;  /* 0x000000ffff027224 */ /* 0x000fe200078e000e */
[----:B------:R-:W-:Y:S06]  /*18bc0*/  BRA `(.L_x_1469) ;  /* 0xffffffbc00587947 */ /* 0x000fec000383ffff */
.L_x_1378:
[----:B-1----:R1:W4:Y:S02]  /*18bd0*/  SYNCS.PHASECHK.TRANS64.TRYWAIT P0, [R4+URZ+0x2a860], R2 ;  /* 0x02a86002040075a7 */ /* 0x002324000800017f */
[----:B----4-:R-:W-:Y:S05]  /*18be0*/  @!P0 NANOSLEEP.SYNCS 0x989680 ;  /* 0x009896800000895d */ /* 0x010fea0003900000 */
[----:B------:R-:W4:Y:S02]  /*18bf0*/  @!P0 SYNCS.PHASECHK.TRANS64 P0, [R4+URZ+0x2a860], R2 ;  /* 0x02a86002040085a7 */ /* 0x000f24000800007f */
[----:B----4-:R-:W-:Y:S05]  /*18c00*/  @!P0 BRA `(.L_x_1378) ;  /* 0xfffffffc00f08947 */ /* 0x010fea000383ffff */
[----:B------:R-:W-:Y:S05]  /*18c10*/  BRA `(.L_x_1470) ;  /* 0xffffffbc00b47947 */ /* 0x000fea000383ffff */
.L_x_1379:
        /* <DEDUP_REMOVED lines=8> */
.L_x_1472:
[----:B------:R-:W-:Y:S05]  /*18ca0*/  BSYNC B1 ;  /* 0x0000000000017941 */ /* 0x000fea0003800000 */
.L_x_1471:
        /* <DEDUP_REMOVED lines=9> */
.L_x_1473:
[----:B------:R-:W-:Y:S02]  /*18d40*/  IMAD.MOV.U32 R13, RZ, RZ, R18 ;  /* 0x000000ffff0d7224 */ /* 0x000fe400078e0012 */
[----:B------:R-:W-:Y:S02]  /*18d50*/  IMAD.MOV.U32 R12, RZ, RZ, 0x1 ;  /* 0x00000001ff0c7424 */ /* 0x000fe400078e00ff */
[----:B------:R-:W-:-:S07]  /*18d60*/  IMAD.MOV.U32 R2, RZ, RZ, R14 ;  /* 0x000000ffff027224 */ /* 0x000fce00078e000e */
[----:B------:R-:W-:Y:S05]  /*18d70*/  WARPSYNC.COLLECTIVE R15, `(.L_x_1474) ;  /* 0x000000000f087348 */ /* 0x000fea0003c00000 */
[----:B------:R0:W1:Y:S02]  /*18d80*/  SHFL.IDX P6, R14, R13, R12, R11 ;  /* 0x0000000c0d0e7389 */ /* 0x00006400000c000b */
[----:B01----:R-:W-:Y:S01]  /*18d90*/  ENDCOLLECTIVE ;  /* 0x000000000000791b */ /* 0x003fe20003800000 */
.L_x_1474:
        /* <DEDUP_REMOVED lines=15> */
.L_x_1475:
[----:B------:R-:W-:Y:S02]  /*18e90*/  IMAD.MOV.U32 R13, RZ, RZ, R18 ;  /* 0x000000ffff0d7224 */ /* 0x000fe400078e0012 */
[----:B------:R-:W-:Y:S02]  /*18ea0*/  IMAD.MOV.U32 R12, RZ, RZ, 0x2 ;  /* 0x00000002ff0c7424 */ /* 0x000fe400078e00ff */
[----:B------:R-:W-:-:S07]  /*18eb0*/  IMAD.MOV.U32 R2, RZ, RZ, R14 ;  /* 0x000000ffff027224 */ /* 0x000fce00078e000e */
[----:B------:R-:W-:Y:S05]  /*18ec0*/  WARPSYNC.COLLECTIVE R15, `(.L_x_1476) ;  /* 0x000000000f087348 */ /* 0x000fea0003c00000 */
[----:B------:R0:W1:Y:S02]  /*18ed0*/  SHFL.IDX P6, R14, R13, R12, R11 ;  /* 0x0000000c0d0e7389 */ /* 0x00006400000c000b */
[----:B01----:R-:W-:Y:S01]  /*18ee0*/  ENDCOLLECTIVE ;  /* 0x000000000000791b */ /* 0x003fe20003800000 */
.L_x_1476:
        /* <DEDUP_REMOVED lines=14> */
.L_x_1477:
[----:B------:R-:W-:Y:S02]  /*18fd0*/  IMAD.MOV.U32 R13, RZ, RZ, R18 ;  /* 0x000000ffff0d7224 */ /* 0x000fe400078e0012 */
[----:B------:R-:W-:Y:S02]  /*18fe0*/  IMAD.MOV.U32 R12, RZ, RZ, 0x3 ;  /* 0x00000003ff0c7424 */ /* 0x000fe400078e00ff */
[----:B------:R-:W-:-:S07]  /*18ff0*/  IMAD.MOV.U32 R2, RZ, RZ, R14 ;  /* 0x000000ffff027224 */ /* 0x000fce00078e000e */
[----:B------:R-:W-:Y:S05]  /*19000*/  WARPSYNC.COLLECTIVE R15, `(.L_x_1478) ;  /* 0x000000000f087348 */ /* 0x000fea0003c00000 */
[----:B------:R0:W1:Y:S02]  /*19010*/  SHFL.IDX P6, R14, R13, R12, R11 ;  /* 0x0000000c0d0e7389 */ /* 0x00006400000c000b */
[----:B01----:R-:W-:Y:S01]  /*19020*/  ENDCOLLECTIVE ;  /* 0x000000000000791b */ /* 0x003fe20003800000 */
.L_x_1478:
        /* <DEDUP_REMOVED lines=14> */
.L_x_1479:
[----:B------:R-:W-:Y:S02]  /*19110*/  IMAD.MOV.U32 R13, RZ, RZ, R18 ;  /* 0x000000ffff0d7224 */ /* 0x000fe400078e0012 */
[----:B------:R-:W-:Y:S02]  /*19120*/  IMAD.MOV.U32 R12, RZ, RZ, 0x4 ;  /* 0x00000004ff0c7424 */ /* 0x000fe400078e00ff */
[----:B------:R-:W-:-:S07]  /*19130*/  IMAD.MOV.U32 R2, RZ, RZ, R14 ;  /* 0x000000ffff027224 */ /* 0x000fce00078e000e */
[----:B------:R-:W-:Y:S05]  /*19140*/  WARPSYNC.COLLECTIVE R15, `(.L_x_1480) ;  /* 0x000000000f087348 */ /* 0x000fea0003c00000 */
[----:B------:R0:W1:Y:S02]  /*19150*/  SHFL.IDX P6, R14, R13, R12, R11 ;  /* 0x0000000c0d0e7389 */ /* 0x00006400000c000b */
[----:B01----:R-:W-:Y:S01]  /*19160*/  ENDCOLLECTIVE ;  /* 0x000000000000791b */ /* 0x003fe20003800000 */
.L_x_1480:
        /* <DEDUP_REMOVED lines=14> */
.L_x_1481:
[----:B------:R-:W-:Y:S02]  /*19250*/  IMAD.MOV.U32 R13, RZ, RZ, R18 ;  /* 0x000000ffff0d7224 */ /* 0x000fe400078e0012 */
[----:B------:R-:W-:Y:S02]  /*19260*/  IMAD.MOV.U32 R12, RZ, RZ, 0x5 ;  /* 0x00000005ff0c7424 */ /* 0x000fe400078e00ff */
[----:B------:R-:W-:-:S07]  /*19270*/  IMAD.MOV.U32 R2, RZ, RZ, R14 ;  /* 0x000000ffff027224 */ /* 0x000fce00078e000e */
[----:B------:R-:W-:Y:S05]  /*19280*/  WARPSYNC.COLLECTIVE R15, `(.L_x_1482) ;  /* 0x000000000f087348 */ /* 0x000fea0003c00000 */
[----:B------:R0:W1:Y:S02]  /*19290*/  SHFL.IDX P6, R14, R13, R12, R11 ;  /* 0x0000000c0d0e7389 */ /* 0x00006400000c000b */
[----:B01----:R-:W-:Y:S01]  /*192a0*/  ENDCOLLECTIVE ;  /* 0x000000000000791b */ /* 0x003fe20003800000 */
.L_x_1482:
        /* <DEDUP_REMOVED lines=13> */
.L_x_1483:
[----:B------:R-:W-:Y:S01]  /*19380*/  @!PT LDS RZ, [RZ] ;  /* 0x00000000fffff984 */ /* 0x000fe20000000800 */
[----:B------:R-:W-:Y:S01]  /*19390*/  @!PT LDS RZ, [RZ] ;  /* 0x00000000fffff984 */ /* 0x000fe20000000800 */
[----:B------:R-:W-:Y:S01]  /*193a0*/  @!PT LDS RZ, [RZ] ;  /* 0x00000000fffff984 */ /* 0x000fe20000000800 */
[----:B------:R1:W-:Y:S01]  /*193b0*/  LDGSTS.E.BYPASS.LTC128B.128 [R5+0x5400], desc[UR36][R2.64+0x80], !P2 ;  /* 0x0540008002057fae */ /* 0x0003e2000d101d64 */
[----:B------:R-:W-:Y:S05]  /*193c0*/  BRA `(.L_x_1484) ;  /* 0xffffffb800a07947 */ /* 0x000fea000383ffff */
.L_x_1387:
[----:B0-----:R0:W1:Y:S02]  /*193d0*/  SYNCS.PHASECHK.TRANS64.TRYWAIT P0, [R0+URZ+0x2a860], R3 ;  /* 0x02a86003000075a7 */ /* 0x001064000800017f */
[----:B-1----:R-:W-:Y:S05]  /*193e0*/  @!P0 NANOSLEEP.SYNCS 0x989680 ;  /* 0x009896800000895d */ /* 0x002fea0003900000 */
[----:B------:R-:W1:Y:S02]  /*193f0*/  @!P0 SYNCS.PHASECHK.TRANS64 P0, [R0+URZ+0x2a860], R3 ;  /* 0x02a86003000085a7 */ /* 0x000e64000800007f */
[----:B-1----:R-:W-:Y:S05]  /*19400*/  @!P0 BRA `(.L_x_1387) ;  /* 0xfffffffc00f08947 */ /* 0x002fea000383ffff */
[----:B------:R-:W-:Y:S05]  /*19410*/  BRA `(.L_x_1485) ;  /* 0xffffffbc00b07947 */ /* 0x000fea000383ffff */
.L_x_1388:
        /* <DEDUP_REMOVED lines=8> */
.L_x_1487:
[----:B------:R-:W-:Y:S05]  /*194a0*/  BSYNC B0 ;  /* 0x0000000000007941 */ /* 0x000fea0003800000 */
.L_x_1486:
        /* <DEDUP_REMOVED lines=14> */
.L_x_1488:
[----:B------:R-:W-:Y:S02]  /*19590*/  IMAD.MOV.U32 R13, RZ, RZ, R18 ;  /* 0x000000ffff0d7224 */ /* 0x000fe400078e0012 */
[----:B------:R-:W-:Y:S02]  /*195a0*/  IMAD.MOV.U32 R12, RZ, RZ, 0x1 ;  /* 0x00000001ff0c7424 */ /* 0x000fe400078e00ff */
[----:B------:R-:W-:-:S05]  /*195b0*/  IMAD.SHL.U32 R4, R4, 0x8, RZ ;  /* 0x0000000804047824 */ /* 0x000fca00078e00ff */
[----:B------:R-:W-:-:S05]  /*195c0*/  LOP3.LUT R4, R4, 0x38, RZ, 0xc0, !PT ;  /* 0x0000003804047812 */ /* 0x000fca00078ec0ff */
[----:B------:R-:W-:Y:S02]  /*195d0*/  IMAD.SHL.U32 R5, R4, 0x2, RZ ;  /* 0x0000000204057824 */ /* 0x000fe400078e00ff */
[----:B------:R-:W-:-:S03]  /*195e0*/  IMAD R4, R7, 0x2, R22 ;  /* 0x0000000207047824 */ /* 0x000fc600078e0216 */
[----:B------:R-:W-:-:S13]  /*195f0*/  IADD3 R2, P2, R14, R5, RZ ;  /* 0x000000050e027210 */ /* 0x000fda0007f5e0ff */
[----:B------:R-:W-:Y:S05]  /*19600*/  WARPSYNC.COLLECTIVE R15, `(.L_x_1489) ;  /* 0x000000000f087348 */ /* 0x000fea0003c00000 */
[----:B------:R0:W1:Y:S02]  /*19610*/  SHFL.IDX P6, R14, R13, R12, R11 ;  /* 0x0000000c0d0e7389 */ /* 0x00006400000c000b */
[----:B01----:R-:W-:Y:S01]  /*19620*/  ENDCOLLECTIVE ;  /* 0x000000000000791b */ /* 0x003fe20003800000 */
.L_x_1489:
        /* <DEDUP_REMOVED lines=13> */
.L_x_1490:
[----:B------:R-:W-:Y:S02]  /*19700*/  IMAD.MOV.U32 R13, RZ, RZ, R18 ;  /* 0x000000ffff0d7224 */ /* 0x000fe400078e0012 */
[----:B------:R-:W-:Y:S01]  /*19710*/  IMAD.MOV.U32 R12, RZ, RZ, 0x2 ;  /* 0x00000002ff0c7424 */ /* 0x000fe200078e00ff */
[----:B------:R-:W-:-:S13]  /*19720*/  IADD3 R2, P2, R14, R5, RZ ;  /* 0x000000050e027210 */ /* 0x000fda0007f5e0ff */
[----:B------:R-:W-:Y:S05]  /*19730*/  WARPSYNC.COLLECTIVE R15, `(.L_x_1491) ;  /* 0x000000000f087348 */ /* 0x000fea0003c00000 */
[----:B------:R0:W1:Y:S02]  /*19740*/  SHFL.IDX P6, R14, R13, R12, R11 ;  /* 0x0000000c0d0e7389 */ /* 0x00006400000c000b */
[----:B01----:R-:W-:Y:S01]  /*19750*/  ENDCOLLECTIVE ;  /* 0x000000000000791b */ /* 0x003fe20003800000 */
.L_x_1491:
        /* <DEDUP_REMOVED lines=13> */
.L_x_1492:
[----:B------:R-:W-:Y:S02]  /*19830*/  IMAD.MOV.U32 R13, RZ, RZ, R18 ;  /* 0x000000ffff0d7224 */ /* 0x000fe400078e0012 */
[----:B------:R-:W-:Y:S02]  /*19840*/  IMAD.MOV.U32 R12, RZ, RZ, 0x3 ;  /* 0x00000003ff0c7424 */ /* 0x000fe400078e00ff */
[----:B------:R-:W-:-:S07]  /*19850*/  IMAD.MOV.U32 R10, RZ, RZ, R14 ;  /* 0x000000ffff0a7224 */ /* 0x000fce00078e000e */
[----:B------:R-:W-:Y:S05]  /*19860*/  WARPSYNC.COLLECTIVE R15, `(.L_x_1493) ;  /* 0x000000000f087348 */ /* 0x000fea0003c00000 */
[----:B------:R0:W1:Y:S02]  /*19870*/  SHFL.IDX P6, R14, R13, R12, R11 ;  /* 0x0000000c0d0e7389 */ /* 0x00006400000c000b */
[----:B01----:R-:W-:Y:S01]  /*19880*/  ENDCOLLECTIVE ;  /* 0x000000000000791b */ /* 0x003fe20003800000 */
.L_x_1493:
        /* <DEDUP_REMOVED lines=14> */
.L_x_1494:
[----:B------:R-:W-:Y:S02]  /*19970*/  IMAD.MOV.U32 R13, RZ, RZ, R18 ;  /* 0x000000ffff0d7224 */ /* 0x000fe400078e0012 */
[----:B------:R-:W-:Y:S01]  /*19980*/  IMAD.MOV.U32 R12, RZ, RZ, 0x4 ;  /* 0x00000004ff0c7424 */ /* 0x000fe200078e00ff */
[----:B------:R-:W-:-:S13]  /*19990*/  IADD3 R2, P2, R14, R5, RZ ;  /* 0x000000050e027210 */ /* 0x000fda0007f5e0ff */
[----:B------:R-:W-:Y:S05]  /*199a0*/  WARPSYNC.COLLECTIVE R15, `(.L_x_1495) ;  /* 0x000000000f087348 */ /* 0x000fea0003c00000 */
[----:B------:R0:W1:Y:S02]  /*199b0*/  SHFL.IDX P6, R14, R13, R12, R11 ;  /* 0x0000000c0d0e7389 */ /* 0x00006400000c000b */
[----:B01----:R-:W-:Y:S01]  /*199c0*/  ENDCOLLECTIVE ;  /* 0x000000000000791b */ /* 0x003fe20003800000 */
.L_x_1495:
        /* <DEDUP_REMOVED lines=13> */
.L_x_1496:
[----:B------:R-:W-:Y:S02]  /*19aa0*/  IMAD.MOV.U32 R13, RZ, RZ, R18 ;  /* 0x000000ffff0d7224 */ /* 0x000fe400078e0012 */
[----:B------:R-:W-:Y:S02]  /*19ab0*/  IMAD.MOV.U32 R12, RZ, RZ, 0x5 ;  /* 0x00000005ff0c7424 */ /* 0x000fe400078e00ff */
[----:B------:R-:W-:-:S07]  /*19ac0*/  IMAD.MOV.U32 R10, RZ, RZ, R14 ;  /* 0x000000ffff0a7224 */ /* 0x000fce00078e000e */
[----:B------:R-:W-:Y:S05]  /*19ad0*/  WARPSYNC.COLLECTIVE R15, `(.L_x_1497) ;  /* 0x000000000f087348 */ /* 0x000fea0003c00000 */
[----:B------:R0:W1:Y:S02]  /*19ae0*/  SHFL.IDX P6, R14, R13, R12, R11 ;  /* 0x0000000c0d0e7389 */ /* 0x00006400000c000b */
[----:B01----:R-:W-:Y:S01]  /*19af0*/  ENDCOLLECTIVE ;  /* 0x000000000000791b */ /* 0x003fe20003800000 */
.L_x_1497:
        /* <DEDUP_REMOVED lines=12> */
.L_x_1498:
[----:B------:R-:W-:Y:S05]  /*19bc0*/  BRA `(.L_x_1499) ;  /* 0xffffffb800ac7947 */ /* 0x000fea000383ffff */
.L_x_1393:
        /* <DEDUP_REMOVED lines=8> */
.L_x_1501:
[----:B------:R-:W-:Y:S05]  /*19c50*/  BSYNC B0 ;  /* 0x0000000000007941 */ /* 0x000fea0003800000 */
.L_x_1500:
[----:B------:R-:W-:Y:S02]  /*19c60*/  IMAD.MOV.U32 R13, RZ, RZ, R16 ;  /* 0x000000ffff0d7224 */ /* 0x000fe400078e0010 */
[----:B------:R-:W-:Y:S02]  /*19c70*/  IMAD.MOV.U32 R12, RZ, RZ, 0x1 ;  /* 0x00000001ff0c7424 */ /* 0x000fe400078e00ff */
[----:B------:R-:W-:Y:S02]  /*19c80*/  IMAD.MOV.U32 R11, RZ, RZ, 0x1f ;  /* 0x0000001fff0b7424 */ /* 0x000fe400078e00ff */
[----:B------:R-:W-:Y:S02]  /*19c90*/  IMAD.MOV.U32 R15, RZ, RZ, -0x1 ;  /* 0xffffffffff0f7424 */ /* 0x000fe400078e00ff */
[----:B------:R-:W-:Y:S02]  /*19ca0*/  IMAD.IADD R9, R19, 0x1, R10 ;  /* 0x0000000113097824 */ /* 0x000fe400078e020a */
[----:B------:R-:W-:-:S07]  /*19cb0*/  IMAD.MOV.U32 R0, RZ, RZ, R14 ;  /* 0x000000ffff007224 */ /* 0x000fce00078e000e */
[----:B------:R-:W-:Y:S05]  /*19cc0*/  WARPSYNC.COLLECTIVE R15, `(.L_x_1502) ;  /* 0x000000000f087348 */ /* 0x000fea0003c00000 */
[----:B------:R0:W1:Y:S02]  /*19cd0*/  SHFL.IDX P6, R14, R13, R12, R11 ;  /* 0x0000000c0d0e7389 */ /* 0x00006400000c000b */
[----:B01----:R-:W-:Y:S01]  /*19ce0*/  ENDCOLLECTIVE ;  /* 0x000000000000791b */ /* 0x003fe20003800000 */
.L_x_1502:
[----:B------:R-:W-:Y:S02]  /*19cf0*/  ULDC UR4, c[0x0][0xc3c] ;  /* 0x00030f0000047ab9 */ /* 0x000fe40000000800 */
[----:B------:R-:W-:-:S13]  /*19d00*/  ISETP.GE.OR P1, PT, R9, UR4, !P0 ;  /* 0x0000000409007c0c */ /* 0x000fda000c726670 */
[----:B------:R-:W0:Y:S08]  /*19d10*/  @!P1 LDC.64 R4, c[0x0][0xc80] ;  /* 0x00032000ff049b82 */ /* 0x000e300000000a00 */
[----:B------:R-:W1:Y:S01]  /*19d20*/  @!P1 LDC.64 R2, c[0x0][0xc78] ;  /* 0x00031e00ff029b82 */ /* 0x000e620000000a00 */
[----:B------:R-:W-:Y:S02]  /*19d30*/  IMAD.MOV.U32 R17, RZ, RZ, RZ ;  /* 0x000000ffff117224 */ /* 0x000fe400078e00ff */
[----:B------:R-:W-:-:S02]  /*19d40*/  IMAD.MOV.U32 R8, RZ, RZ, RZ ;  /* 0x000000ffff087224 */ /* 0x000fc400078e00ff */
[----:B------:R-:W-:Y:S02]  /*19d50*/  IMAD.MOV.U32 R11, RZ, RZ, RZ ;  /* 0x000000ffff0b7224 */ /* 0x000fe400078e00ff */
[----:B------:R-:W-:Y:S02]  /*19d60*/  IMAD.MOV.U32 R7, RZ, RZ, R14 ;  /* 0x000000ffff077224 */ /* 0x000fe400078e000e */
[----:B0-----:R-:W-:-:S06]  /*19d70*/  @!P1 IMAD.WIDE R4, R9, 0x4, R4 ;  /* 0x0000000409049825 */ /* 0x001fcc00078e0204 */
[----:B------:R-:W2:Y:S01]  /*19d80*/  @!P1 LDG.E R4, desc[UR36][R4.64] ;  /* 0x0000002404049981 */ /* 0x000ea2000c1e1900 */
[----:B-1----:R-:W-:-:S06]  /*19d90*/  @!P1 IMAD.WIDE R2, R9, 0x4, R2 ;  /* 0x0000000409029825 */ /* 0x002fcc00078e0202 */
[----:B------:R-:W3:Y:S01]  /*19da0*/  @!P1 LDG.E R2, desc[UR36][R2.64] ;  /* 0x0000002402029981 */ /* 0x000ee2000c1e1900 */
        /* <DEDUP_REMOVED lines=11> */
.L_x_1503:
[----:B------:R-:W-:Y:S01]  /*19e60*/  IMAD.MOV.U32 R12, RZ, RZ, 0x2 ;  /* 0x00000002ff0c7424 */ /* 0x000fe200078e00ff */
[----:B------:R-:W-:-:S05]  /*19e70*/  SEL R6, R14, RZ, P1 ;  /* 0x000000ff0e067207 */ /* 0x000fca0000800000 */
[----:B------:R-:W-:-:S04]  /*19e80*/  IMAD.IADD R6, R13, 0x1, R6 ;  /* 0x000000010d067824 */ /* 0x000fc800078e0206 */
[----:B------:R-:W-:-:S07]  /*19e90*/  IMAD.MOV.U32 R13, RZ, RZ, R6 ;  /* 0x000000ffff0d7224 */ /* 0x000fce00078e0006 */
[----:B------:R-:W-:Y:S05]  /*19ea0*/  WARPSYNC.COLLECTIVE R15, `(.L_x_1504) ;  /* 0x000000000f087348 */ /* 0x000fea0003c00000 */
[----:B------:R0:W1:Y:S02]  /*19eb0*/  SHFL.UP P6, R14, R13, R12, R11 ;  /* 0x0400000c0d0e7389 */ /* 0x00006400000c000b */
[----:B01----:R-:W-:Y:S01]  /*19ec0*/  ENDCOLLECTIVE ;  /* 0x000000000000791b */ /* 0x003fe20003800000 */
.L_x_1504:
[----:B------:R-:W-:Y:S01]  /*19ed0*/  IMAD.MOV.U32 R12, RZ, RZ, 0x4 ;  /* 0x00000004ff0c7424 */ /* 0x000fe200078e00ff */
[----:B------:R-:W-:-:S05]  /*19ee0*/  SEL R3, R14, RZ, P2 ;  /* 0x000000ff0e037207 */ /* 0x000fca0001000000 */
[----:B------:R-:W-:Y:S02]  /*19ef0*/  IMAD.IADD R2, R6, 0x1, R3 ;  /* 0x0000000106027824 */ /* 0x000fe400078e0203 */
[----:B------:R-:W-:Y:S02]  /*19f00*/  IMAD.MOV.U32 R6, RZ, RZ, RZ ;  /* 0x000000ffff067224 */ /* 0x000fe400078e00ff */
[----:B------:R-:W-:-:S07]  /*19f10*/  IMAD.MOV.U32 R13, RZ, RZ, R2 ;  /* 0x000000ffff0d7224 */ /* 0x000fce00078e0002 */
[----:B------:R-:W-:Y:S05]  /*19f20*/  WARPSYNC.COLLECTIVE R15, `(.L_x_1505) ;  /* 0x000000000f087348 */ /* 0x000fea0003c00000 */
[----:B------:R0:W1:Y:S02]  /*19f30*/  SHFL.UP P6, R14, R13, R12, R11 ;  /* 0x0400000c0d0e7389 */ /* 0x00006400000c000b */
[----:B01----:R-:W-:Y:S01]  /*19f40*/  ENDCOLLECTIVE ;  /* 0x000000000000791b */ /* 0x003fe20003800000 */
.L_x_1505:
[----:B------:R-:W-:Y:S01]  /*19f50*/  IMAD.MOV.U32 R12, RZ, RZ, 0x8 ;  /* 0x00000008ff0c7424 */ /* 0x000fe200078e00ff */
[----:B------:R-:W-:-:S05]  /*19f60*/  SEL R3, R14, RZ, P3 ;  /* 0x000000ff0e037207 */ /* 0x000fca0001800000 */
[----:B------:R-:W-:-:S04]  /*19f70*/  IMAD.IADD R3, R2, 0x1, R3 ;  /* 0x0000000102037824 */ /* 0x000fc800078e0203 */
[----:B------:R-:W-:-:S07]  /*19f80*/  IMAD.MOV.U32 R13, RZ, RZ, R3 ;  /* 0x000000ffff0d7224 */ /* 0x000fce00078e0003 */
[----:B------:R-:W-:Y:S05]  /*19f90*/  WARPSYNC.COLLECTIVE R15, `(.L_x_1506) ;  /* 0x000000000f087348 */ /* 0x000fea0003c00000 */
[----:B------:R0:W1:Y:S02]  /*19fa0*/  SHFL.UP P6, R14, R13, R12, R11 ;  /* 0x0400000c0d0e7389 */ /* 0x00006400000c000b */
[----:B01----:R-:W-:Y:S01]  /*19fb0*/  ENDCOLLECTIVE ;  /* 0x000000000000791b */ /* 0x003fe20003800000 */
.L_x_1506:
[----:B------:R-:W-:Y:S01]  /*19fc0*/  IMAD.MOV.U32 R12, RZ, RZ, 0x10 ;  /* 0x00000010ff0c7424 */ /* 0x000fe200078e00ff */
[----:B------:R-:W-:-:S05]  /*19fd0*/  SEL R4, R14, RZ, P4 ;  /* 0x000000ff0e047207 */ /* 0x000fca0002000000 */
[----:B------:R-:W-:-:S04]  /*19fe0*/  IMAD.IADD R4, R3, 0x1, R4 ;  /* 0x0000000103047824 */ /* 0x000fc800078e0204 */
[----:B------:R-:W-:-:S07]  /*19ff0*/  IMAD.MOV.U32 R13, RZ, RZ, R4 ;  /* 0x000000ffff0d7224 */ /* 0x000fce00078e0004 */
[----:B------:R-:W-:Y:S05]  /*1a000*/  WARPSYNC.COLLECTIVE R15, `(.L_x_1507) ;  /* 0x000000000f087348 */ /* 0x000fea0003c00000 */
[----:B------:R0:W1:Y:S02]  /*1a010*/  SHFL.UP P6, R14, R13, R12, R11 ;  /* 0x0400000c0d0e7389 */ /* 0x00006400000c000b */
[----:B01----:R-:W-:Y:S01]  /*1a020*/  ENDCOLLECTIVE ;  /* 0x000000000000791b */ /* 0x003fe20003800000 */
.L_x_1507:
        /* <DEDUP_REMOVED lines=8> */
.L_x_1508:
[----:B------:R-:W-:Y:S05]  /*1a0b0*/  BRA `(.L_x_1509) ;  /* 0xffffffb800b87947 */ /* 0x000fea000383ffff */
.L_x_1396:
[----:B------:R-:W-:Y:S01]  /*1a0c0*/  BSSY B0, `(.L_x_1510) ;  /* 0x0000007000007945 */ /* 0x000fe20003800000 */
[----:B------:R-:W-:Y:S02]  /*1a0d0*/  IMAD.MOV.U32 R12, RZ, RZ, 0x1 ;  /* 0x00000001ff0c7424 */ /* 0x000fe400078e00ff */
[----:B------:R-:W-:Y:S02]  /*1a0e0*/  IMAD.MOV.U32 R11, RZ, RZ, RZ ;  /* 0x000000ffff0b7224 */ /* 0x000fe400078e00ff */
[----:B------:R-:W-:-:S07]  /*1a0f0*/  IMAD.MOV.U32 R15, RZ, RZ, -0x1 ;  /* 0xffffffffff0f7424 */ /* 0x000fce00078e00ff */
[----:B------:R-:W-:Y:S05]  /*1a100*/  WARPSYNC.COLLECTIVE R15, `(.L_x_1511) ;  /* 0x000000000f087348 */ /* 0x000fea0003c00000 */
[----:B------:R0:W1:Y:S02]  /*1a110*/  SHFL.UP P6, R14, R13, R12, R11 ;  /* 0x0400000c0d0e7389 */ /* 0x00006400000c000b */
[----:B01----:R-:W-:Y:S01]  /*1a120*/  ENDCOLLECTIVE ;  /* 0x000000000000791b */ /* 0x003fe20003800000 */
.L_x_1511:
[----:B------:R-:W-:Y:S05]  /*1a130*/  BSYNC B0 ;  /* 0x0000000000007941 */ /* 0x000fea0003800000 */
.L_x_1510:
        /* <DEDUP_REMOVED lines=8> */
.L_x_1512:
[----:B------:R-:W-:Y:S01]  /*1a1c0*/  IMAD.MOV.U32 R12, RZ, RZ, 0x4 ;  /* 0x00000004ff0c7424 */ /* 0x000fe200078e00ff */
[----:B------:R-:W-:-:S05]  /*1a1d0*/  SEL R2, R14, RZ, P2 ;  /* 0x000000ff0e027207 */ /* 0x000fca0001000000 */
[----:B------:R-:W-:-:S04]  /*1a1e0*/  IMAD.IADD R2, R13, 0x1, R2 ;  /* 0x000000010d027824 */ /* 0x000fc800078e0202 */
[----:B------:R-:W-:-:S07]  /*1a1f0*/  IMAD.MOV.U32 R13, RZ, RZ, R2 ;  /* 0x000000ffff0d7224 */ /* 0x000fce00078e0002 */
[----:B------:R-:W-:Y:S05]  /*1a200*/  WARPSYNC.COLLECTIVE R15, `(.L_x_1513) ;  /* 0x000000000f087348 */ /* 0x000fea0003c00000 */
[----:B------:R0:W1:Y:S02]  /*1a210*/  SHFL.UP P6, R14, R13, R12, R11 ;  /* 0x0400000c0d0e7389 */ /* 0x00006400000c000b */
[----:B01----:R-:W-:Y:S01]  /*1a220*/  ENDCOLLECTIVE ;  /* 0x000000000000791b */ /* 0x003fe20003800000 */
.L_x_1513:
[----:B------:R-:W-:Y:S01]  /*1a230*/  IMAD.MOV.U32 R12, RZ, RZ, 0x8 ;  /* 0x00000008ff0c7424 */ /* 0x000fe200078e00ff */
[----:B------:R-:W-:-:S05]  /*1a240*/  SEL R3, R14, RZ, P3 ;  /* 0x000000ff0e037207 */ /* 0x000fca0001800000 */
[----:B------:R-:W-:-:S04]  /*1a250*/  IMAD.IADD R3, R2, 0x1, R3 ;  /* 0x0000000102037824 */ /* 0x000fc800078e0203 */
[----:B------:R-:W-:-:S07]  /*1a260*/  IMAD.MOV.U32 R13, RZ, RZ, R3 ;  /* 0x000000ffff0d7224 */ /* 0x000fce00078e0003 */
[----:B------:R-:W-:Y:S05]  /*1a270*/  WARPSYNC.COLLECTIVE R15, `(.L_x_1514) ;  /* 0x000000000f087348 */ /* 0x000fea0003c00000 */
[----:B------:R0:W1:Y:S02]  /*1a280*/  SHFL.UP P6, R14, R13, R12, R11 ;  /* 0x0400000c0d0e7389 */ /* 0x00006400000c000b */
[----:B01----:R-:W-:Y:S01]  /*1a290*/  ENDCOLLECTIVE ;  /* 0x000000000000791b */ /* 0x003fe20003800000 */
.L_x_1514:
[----:B------:R-:W-:Y:S01]  /*1a2a0*/  IMAD.MOV.U32 R12, RZ, RZ, 0x10 ;  /* 0x00000010ff0c7424 */ /* 0x000fe200078e00ff */
[----:B------:R-:W-:-:S05]  /*1a2b0*/  SEL R4, R14, RZ, P4 ;  /* 0x000000ff0e047207 */ /* 0x000fca0002000000 */
[----:B------:R-:W-:-:S04]  /*1a2c0*/  IMAD.IADD R4, R3, 0x1, R4 ;  /* 0x0000000103047824 */ /* 0x000fc800078e0204 */
[----:B------:R-:W-:-:S07]  /*1a2d0*/  IMAD.MOV.U32 R13, RZ, RZ, R4 ;  /* 0x000000ffff0d7224 */ /* 0x000fce00078e0004 */
[----:B------:R-:W-:Y:S05]  /*1a2e0*/  WARPSYNC.COLLECTIVE R15, `(.L_x_1515) ;  /* 0x000000000f087348 */ /* 0x000fea0003c00000 */
[----:B------:R0:W1:Y:S02]  /*1a2f0*/  SHFL.UP P6, R14, R13, R12, R11 ;  /* 0x0400000c0d0e7389 */ /* 0x00006400000c000b */
[----:B01----:R-:W-:Y:S01]  /*1a300*/  ENDCOLLECTIVE ;  /* 0x000000000000791b */ /* 0x003fe20003800000 */
.L_x_1515:
        /* <DEDUP_REMOVED lines=8> */
.L_x_1516:
[----:B------:R-:W-:Y:S05]  /*1a390*/  BRA `(.L_x_1517) ;  /* 0xffffffb800a47947 */ /* 0x000fea000383ffff */
.L_x_1398:
[----:B------:R-:W-:Y:S01]  /*1a3a0*/  BSSY B0, `(.L_x_1518) ;  /* 0x0000006000007945 */ /* 0x000fe20003800000 */
[----:B------:R-:W-:Y:S01]  /*1a3b0*/  PLOP3.LUT P6, PT, P6, PT, PT, 0x8, 0x0 ;  /* 0x000000000000781c */ /* 0x000fe200037ce170 */
[----:B------:R-:W-:-:S12]  /*1a3c0*/  IMAD.MOV.U32 R15, RZ, RZ, -0x1 ;  /* 0xffffffffff0f7424 */ /* 0x000fd800078e00ff */
[----:B0-----:R-:W-:Y:S05]  /*1a3d0*/  WARPSYNC.COLLECTIVE R15, `(.L_x_1519) ;  /* 0x000000000f087348 */ /* 0x001fea0003c00000 */
[----:B------:R-:W-:Y:S01]  /*1a3e0*/  VOTE.ANY R14, PT, P6 ;  /* 0x00000000000e7806 */ /* 0x000fe200030e0100 */
[----:B0-----:R-:W-:Y:S06]  /*1a3f0*/  ENDCOLLECTIVE ;  /* 0x000000000000791b */ /* 0x001fec0003800000 */
.L_x_1519:
[----:B------:R-:W-:Y:S05]  /*1a400*/  BSYNC B0 ;  /* 0x0000000000007941 */ /* 0x000fea0003800000 */
.L_x_1518:
[----:B------:R-:W-:Y:S02]  /*1a410*/  IMAD.MOV.U32 R3, RZ, RZ, R14 ;  /* 0x000000ffff037224 */ /* 0x000fe400078e000e */
[----:B------:R-:W-:Y:S02]  /*1a420*/  IMAD.MOV.U32 R13, RZ, RZ, R17 ;  /* 0x000000ffff0d7224 */ /* 0x000fe400078e0011 */
[----:B------:R0:W1:Y:S01]  /*1a430*/  POPC R12, R3 ;  /* 0x00000003000c7309 */ /* 0x0000620000000000 */
[----:B------:R-:W-:Y:S02]  /*1a440*/  IMAD.MOV.U32 R11, RZ, RZ, 0x1f ;  /* 0x0000001fff0b7424 */ /* 0x000fe400078e00ff */
[----:B------:R-:W-:-:S07]  /*1a450*/  IMAD.MOV.U32 R15, RZ, RZ, -0x1 ;  /* 0xffffffffff0f7424 */ /* 0x000fce00078e00ff */
[----:B01----:R-:W-:Y:S05]  /*1a460*/  WARPSYNC.COLLECTIVE R15, `(.L_x_1520) ;  /* 0x000000000f087348 */ /* 0x003fea0003c00000 */
[----:B-1----:R1:W2:Y:S02]  /*1a470*/  SHFL.IDX P6, R14, R13, R12, R11 ;  /* 0x0000000c0d0e7389 */ /* 0x0022a400000c000b */
[----:B012---:R-:W-:Y:S01]  /*1a480*/  ENDCOLLECTIVE ;  /* 0x000000000000791b */ /* 0x007fe20003800000 */
.L_x_1520:
[----:B------:R-:W-:Y:S02]  /*1a490*/  IMAD.IADD R19, R12, 0x1, R19 ;  /* 0x000000010c137824 */ /* 0x000fe400078e0213 */
[----:B------:R-:W-:Y:S02]  /*1a4a0*/  IMAD.MOV.U32 R13, RZ, RZ, R8 ;  /* 0x000000ffff0d7224 */ /* 0x000fe400078e0008 */
[----:B------:R-:W-:-:S07]  /*1a4b0*/  IMAD.MOV.U32 R17, RZ, RZ, R14 ;  /* 0x000000ffff117224 */ /* 0x000fce00078e000e */
[----:B------:R-:W-:Y:S05]  /*1a4c0*/  WARPSYNC.COLLECTIVE R15, `(.L_x_1521) ;  /* 0x000000000f087348 */ /* 0x000fea0003c00000 */
[----:B------:R0:W1:Y:S02]  /*1a4d0*/  SHFL.IDX P6, R14, R13, R12, R11 ;  /* 0x0000000c0d0e7389 */ /* 0x00006400000c000b */
[----:B01----:R-:W-:Y:S01]  /*1a4e0*/  ENDCOLLECTIVE ;  /* 0x000000000000791b */ /* 0x003fe20003800000 */
.L_x_1521:
[----:B------:R-:W-:Y:S01]  /*1a4f0*/  IMAD.MOV.U32 R8, RZ, RZ, R14 ;  /* 0x000000ffff087224 */ /* 0x000fe200078e000e */
[----:B------:R-:W-:Y:S06]  /*1a500*/  BRA `(.L_x_1522) ;  /* 0xffffffb800887947 */ /* 0x000fec000383ffff */
.L_x_1400:
[----:B------:R-:W-:Y:S01]  /*1a510*/  BSSY B0, `(.L_x_1523) ;  /* 0x0000007000007945 */ /* 0x000fe20003800000 */
[----:B------:R-:W-:Y:S02]  /*1a520*/  IMAD.MOV.U32 R13, RZ, RZ, R2 ;  /* 0x000000ffff0d7224 */ /* 0x000fe400078e0002 */
[----:B------:R-:W-:Y:S02]  /*1a530*/  IMAD.MOV.U32 R11, RZ, RZ, 0x1f ;  /* 0x0000001fff0b7424 */ /* 0x000fe400078e00ff */
[----:B------:R-:W-:-:S07]  /*1a540*/  IMAD.MOV.U32 R15, RZ, RZ, -0x1 ;  /* 0xffffffffff0f7424 */ /* 0x000fce00078e00ff */
[----:B0-23--:R-:W-:Y:S05]  /*1a550*/  WARPSYNC.COLLECTIVE R15, `(.L_x_1524) ;  /* 0x000000000f087348 */ /* 0x00dfea0003c00000 */
[----:B------:R1:W4:Y:S02]  /*1a560*/  SHFL.IDX P6, R14, R13, R12, R11 ;  /* 0x0000000c0d0e7389 */ /* 0x00032400000c000b */
[----:B01234-:R-:W-:Y:S01]  /*1a570*/  ENDCOLLECTIVE ;  /* 0x000000000000791b */ /* 0x01ffe20003800000 */
.L_x_1524:
[----:B------:R-:W-:Y:S05]  /*1a580*/  BSYNC B0 ;  /* 0x0000000000007941 */ /* 0x000fea0003800000 */
.L_x_1523:
[----:B------:R-:W-:Y:S01]  /*1a590*/  IMAD.MOV.U32 R6, RZ, RZ, R14 ;  /* 0x000000ffff067224 */ /* 0x000fe200078e000e */
[----:B------:R-:W-:Y:S06]  /*1a5a0*/  BRA `(.L_x_1399) ;  /* 0xffffffb800787947 */ /* 0x000fec000383ffff */
.L_x_1406:
[----:B0-----:R0:W1:Y:S02]  /*1a5b0*/  SYNCS.PHASECHK.TRANS64.TRYWAIT P0, [R7+URZ+0x2a820], R0 ;  /* 0x02a82000070075a7 */ /* 0x001064000800017f */
[----:B-1----:R-:W-:Y:S05]  /*1a5c0*/  @!P0 NANOSLEEP.SYNCS 0x989680 ;  /* 0x009896800000895d */ /* 0x002fea0003900000 */
[----:B------:R-:W1:Y:S02]  /*1a5d0*/  @!P0 SYNCS.PHASECHK.TRANS64 P0, [R7+URZ+0x2a820], R0 ;  /* 0x02a82000070085a7 */ /* 0x000e64000800007f */
[----:B-1----:R-:W-:Y:S05]  /*1a5e0*/  @!P0 BRA `(.L_x_1406) ;  /* 0xfffffffc00f08947 */ /* 0x002fea000383ffff */
[----:B------:R-:W-:Y:S05]  /*1a5f0*/  BRA `(.L_x_1525) ;  /* 0xffffffc000d07947 */ /* 0x000fea000383ffff */
.L_x_1407:
        /* <DEDUP_REMOVED lines=8> */
[----:B0-2---:R-:W-:Y:S05]  /*1a680*/  WARPSYNC.COLLECTIVE R15, `(.L_x_1527) ;  /* 0x000000000f087348 */ /* 0x005fea0003c00000 */
[----:B------:R1:W3:Y:S02]  /*1a690*/  SHFL.IDX P6, R14, R13, R12, R11 ;  /* 0x0000000c0d0e7389 */ /* 0x0002e400000c000b */
[----:B0123--:R-:W-:Y:S01]  /*1a6a0*/  ENDCOLLECTIVE ;  /* 0x000000000000791b */ /* 0x00ffe20003800000 */
.L_x_1527:
[----:B------:R-:W-:Y:S05]  /*1a6b0*/  BSYNC B0 ;  /* 0x0000000000007941 */ /* 0x000fea0003800000 */
.L_x_1526:
[----:B------:R-:W-:Y:S05]  /*1a6c0*/  BRA `(.L_x_1528) ;  /* 0xffffffc000b87947 */ /* 0x000fea000383ffff */
.L_x_1410:
[----:B------:R-:W-:Y:S01]  /*1a6d0*/  BSSY B1, `(.L_x_1529) ;  /* 0x0000006000017945 */ /* 0x000fe20003800000 */
[----:B------:R-:W-:-:S07]  /*1a6e0*/  IMAD.MOV.U32 R15, RZ, RZ, -0x1 ;  /* 0xffffffffff0f7424 */ /* 0x000fce00078e00ff */
[----:B0-2---:R-:W-:Y:S05]  /*1a6f0*/  WARPSYNC.COLLECTIVE R15, `(.L_x_1530) ;  /* 0x000000000f0c7348 */ /* 0x005fea0003c00000 */
[----:B------:R-:W-:Y:S02]  /*1a700*/  ELECT P6, UR62, PT ;  /* 0x00000000003e782f */ /* 0x000fe400038c0000 */
[----:B------:R-:W-:Y:S01]  /*1a710*/  MOV R14, UR62 ;  /* 0x0000003e000e7c02 */ /* 0x000fe20008000f00 */
[----:B0-2---:R-:W-:Y:S10]  /*1a720*/  ENDCOLLECTIVE ;  /* 0x000000000000791b */ /* 0x005ff40003800000 */
.L_x_1530:
[----:B------:R-:W-:Y:S05]  /*1a730*/  BSYNC B1 ;  /* 0x0000000000017941 */ /* 0x000fea0003800000 */
.L_x_1529:
[----:B------:R-:W-:Y:S05]  /*1a740*/  BRA `(.L_x_1531) ;  /* 0xffffffc000b07947 */ /* 0x000fea000383ffff */
.L_x_1412:
[----:B0-----:R0:W1:Y:S02]  /*1a750*/  SYNCS.PHASECHK.TRANS64.TRYWAIT P1, [R5+URZ+0x2a840], R0 ;  /* 0x02a84000050075a7 */ /* 0x001064000802017f */
[----:B-1----:R-:W-:Y:S05]  /*1a760*/  @!P1 NANOSLEEP.SYNCS 0x989680 ;  /* 0x009896800000995d */ /* 0x002fea0003900000 */
[----:B------:R-:W1:Y:S02]  /*1a770*/  @!P1 SYNCS.PHASECHK.TRANS64 P1, [R5+URZ+0x2a840], R0 ;  /* 0x02a84000050095a7 */ /* 0x000e64000802007f */
[----:B-1----:R-:W-:Y:S05]  /*1a780*/  @!P1 BRA `(.L_x_1412) ;  /* 0xfffffffc00f09947 */ /* 0x002fea000383ffff */
[----:B------:R-:W-:Y:S05]  /*1a790*/  BRA `(.L_x_1532) ;  /* 0xffffffc000d87947 */ /* 0x000fea000383ffff */
.L_x_1414:
[----:B-1----:R1:W3:Y:S02]  /*1a7a0*/  SYNCS.PHASECHK.TRANS64.TRYWAIT P1, [R3+URZ+0x2a840], R2 ;  /* 0x02a84002030075a7 */ /* 0x0022e4000802017f */
[----:B---3--:R-:W-:Y:S05]  /*1a7b0*/  @!P1 NANOSLEEP.SYNCS 0x989680 ;  /* 0x009896800000995d */ /* 0x008fea0003900000 */
[----:B------:R-:W3:Y:S02]  /*1a7c0*/  @!P1 SYNCS.PHASECHK.TRANS64 P1, [R3+URZ+0x2a840], R2 ;  /* 0x02a84002030095a7 */ /* 0x000ee4000802007f */
[----:B---3--:R-:W-:Y:S05]  /*1a7d0*/  @!P1 BRA `(.L_x_1414) ;  /* 0xfffffffc00f09947 */ /* 0x008fea000383ffff */
[----:B------:R-:W-:Y:S05]  /*1a7e0*/  BRA `(.L_x_1533) ;  /* 0xffffffc000e47947 */ /* 0x000fea000383ffff */
.L_x_1416:
[----:B---3--:R3:W4:Y:S02]  /*1a7f0*/  SYNCS.PHASECHK.TRANS64.TRYWAIT P1, [R5+URZ+0x2a860], R0 ;  /* 0x02a86000050075a7 */ /* 0x008724000802017f */
[----:B----4-:R-:W-:Y:S05]  /*1a800*/  @!P1 NANOSLEEP.SYNCS 0x989680 ;  /* 0x009896800000995d */ /* 0x010fea0003900000 */
[----:B------:R-:W4:Y:S02]  /*1a810*/  @!P1 SYNCS.PHASECHK.TRANS64 P1, [R5+URZ+0x2a860], R0 ;  /* 0x02a86000050095a7 */ /* 0x000f24000802007f */
[----:B----4-:R-:W-:Y:S05]  /*1a820*/  @!P1 BRA `(.L_x_1416) ;  /* 0xfffffffc00f09947 */ /* 0x010fea000383ffff */
[----:B------:R-:W-:Y:S05]  /*1a830*/  BRA `(.L_x_1534) ;  /* 0xffffffc000e07947 */ /* 0x000fea000383ffff */
.L_x_1535:
        /* <DEDUP_REMOVED lines=12> */
.L_x_15634:


//--------------------- .text._ZN7cutlass13device_kernelIN5flash11enable_sm90INS1_16FlashAttnFwdSm90INS1_25CollectiveMainloopFwdSm90ILi2EN4cute5tupleIJNS5_1CILi1EEES8_S8_EEENS6_IJNS7_ILi128EEENS7_ILi96EEENS7_ILi192EEEEEELi128ENS_6half_tEfNS_4arch4Sm90ELb0ELb1ELb0ELb1ELb1ELb1ELb0ELb1ELb1ELb1ELb1ELb0EEENS1_21CollectiveEpilogueFwdINS6_IJSA_SA_SB_EEES9_SE_SG_Li256ELb1ELb1ELb1ELb0EEENS1_36VarlenDynamicPersistentTileSchedulerILi128ELi96ELi256ELi128ELb1ELb1ELb1ELb1ELb0ELb1EEEEEEEEEvNT_6ParamsE --------------------------
	.section	.text._ZN7cutlass13device_kernelIN5flash11enable_sm90INS1_16FlashAttnFwdSm90INS1_25CollectiveMainloopFwdSm90ILi2EN4cute5tupleIJNS5_1CILi1EEES8_S8_EEENS6_IJNS7_ILi128EEENS7_ILi96EEENS7_ILi192EEEEEELi128ENS_6half_tEfNS_4arch4Sm90ELb0ELb1ELb0ELb1ELb1ELb1ELb0ELb1ELb1ELb1ELb1ELb0EEENS1_21CollectiveEpilogueFwdINS6_IJSA_SA_SB_EEES9_SE_SG_Li256ELb1ELb1ELb1ELb0EEENS1_36VarlenDynamicPersistentTileSchedulerILi128ELi96ELi256ELi128ELb1ELb1ELb1ELb1ELb0ELb1EEEEEEEEEvNT_6ParamsE,"ax",@progbits
	.align	128
.text._ZN7cutlass13device_kernelIN5flash11enable_sm90INS1_16FlashAttnFwdSm90INS1_25CollectiveMainloopFwdSm90ILi2EN4cute5tupleIJNS5_1CILi1EEES8_S8_EEENS6_IJNS7_ILi128EEENS7_ILi96EEENS7_ILi192EEEEEELi128ENS_6half_tEfNS_4arch4Sm90ELb0ELb1ELb0ELb1ELb1ELb1ELb0ELb1ELb1ELb1ELb1ELb0EEENS1_21CollectiveEpilogueFwdINS6_IJSA_SA_SB_EEES9_SE_SG_Li256ELb1ELb1ELb1ELb0EEENS1_36VarlenDynamicPersistentTileSchedulerILi128ELi96ELi256ELi128ELb1ELb1ELb1ELb1ELb0ELb1EEEEEEEEEvNT_6ParamsE:
        .type           _ZN7cutlass13device_kernelIN5flash11enable_sm90INS1_16FlashAttnFwdSm90INS1_25CollectiveMainloopFwdSm90ILi2EN4cute5tupleIJNS5_1CILi1EEES8_S8_EEENS6_IJNS7_ILi128EEENS7_ILi96EEENS7_ILi192EEEEEELi128ENS_6half_tEfNS_4arch4Sm90ELb0ELb1ELb0ELb1ELb1ELb1ELb0ELb1ELb1ELb1ELb1ELb0EEENS1_21CollectiveEpilogueFwdINS6_IJSA_SA_SB_EEES9_SE_SG_Li256ELb1ELb1ELb1ELb0EEENS1_36VarlenDynamicPersistentTileSchedulerILi128ELi96ELi256ELi128ELb1ELb1ELb1ELb1ELb0ELb1EEEEEEEEEvNT_6ParamsE,@function
        .size           _ZN7cutlass13device_kernelIN5flash11enable_sm90INS1_16FlashAttnFwdSm90INS1_25CollectiveMainloopFwdSm90ILi2EN4cute5tupleIJNS5_1CILi1EEES8_S8_EEENS6_IJNS7_ILi128EEENS7_ILi96EEENS7_ILi192EEEEEELi128ENS_6half_tEfNS_4arch4Sm90ELb0ELb1ELb0ELb1ELb1ELb1ELb0ELb1ELb1ELb1ELb1ELb0EEENS1_21CollectiveEpilogueFwdINS6_IJSA_SA_SB_EEES9_SE_SG_Li256ELb1ELb1ELb1ELb0EEENS1_36VarlenDynamicPersistentTileSchedulerILi128ELi96ELi256ELi128ELb1ELb1ELb1ELb1ELb0ELb1EEEEEEEEEvNT_6ParamsE,(.L_x_15635 - _ZN7cutlass13device_kernelIN5flash11enable_sm90INS1_16FlashAttnFwdSm90INS1_25CollectiveMainloopFwdSm90ILi2EN4cute5tupleIJNS5_1CILi1EEES8_S8_EEENS6_IJNS7_ILi128EEENS7_ILi96EEENS7_ILi192EEEEEELi128ENS_6half_tEfNS_4arch4Sm90ELb0ELb1ELb0ELb1ELb1ELb1ELb0ELb1ELb1ELb1ELb1ELb0EEENS1_21CollectiveEpilogueFwdINS6_IJSA_SA_SB_EEES9_SE_SG_Li256ELb1ELb1ELb1ELb0EEENS1_36VarlenDynamicPersistentTileSchedulerILi128ELi96ELi256ELi128ELb1ELb1ELb1ELb1ELb0ELb1EEEEEEEEEvNT_6ParamsE)
        .other          _ZN7cutlass13device_kernelIN5flash11enable_sm90INS1_16FlashAttnFwdSm90INS1_25CollectiveMainloopFwdSm90ILi2EN4cute5tupleIJNS5_1CILi1EEES8_S8_EEENS6_IJNS7_ILi128EEENS7_ILi96EEENS7_ILi192EEEEEELi128ENS_6half_tEfNS_4arch4Sm90ELb0ELb1ELb0ELb1ELb1ELb1ELb0ELb1ELb1ELb1ELb1ELb0EEENS1_21CollectiveEpilogueFwdINS6_IJSA_SA_SB_EEES9_SE_SG_Li256ELb1ELb1ELb1ELb0EEENS1_36VarlenDynamicPersistentTileSchedulerILi128ELi96ELi256ELi128ELb1ELb1ELb1ELb1ELb0ELb1EEEEEEEEEvNT_6ParamsE,@"STO_CUDA_ENTRY STV_DEFAULT"
_ZN7cutlass13device_kernelIN5flash11enable_sm90INS1_16FlashAttnFwdSm90INS1_25CollectiveMainloopFwdSm90ILi2EN4cute5tupleIJNS5_1CILi1EEES8_S8_EEENS6_IJNS7_ILi128EEENS7_ILi96EEENS7_ILi192EEEEEELi128ENS_6half_tEfNS_4arch4Sm90ELb0ELb1ELb0ELb1ELb1ELb1ELb0ELb1ELb1ELb1ELb1ELb0EEENS1_21CollectiveEpilogueFwdINS6_IJSA_SA_SB_EEES9_SE_SG_Li256ELb1ELb1ELb1ELb0EEENS1_36VarlenDynamicPersistentTileSchedulerILi128ELi96ELi256ELi128ELb1ELb1ELb1ELb1ELb0ELb1EEEEEEEEEvNT_6ParamsE:
        /* <DEDUP_REMOVED lines=18> */
.L_x_1537:
[----:B------:R-:W-:Y:S05]  /*0120*/  BSYNC B0 ;  /* 0x0000000000007941 */ /* 0x000fea0003800000 */
.L_x_1536:
        /* <DEDUP_REMOVED lines=41> */
.L_x_1538:
        /* <DEDUP_REMOVED lines=22> */
.L_x_1539:
        /* <DEDUP_REMOVED lines=18> */
.L_x_1540:
        /* <DEDUP_REMOVED lines=22> */
.L_x_1541:
        /* <DEDUP_REMOVED lines=22> */
.L_x_1542:
[----:B0-----:R-:W-:Y:S01]  /*0900*/  UMOV UR4, 0x1 ;  /* 0x0000000100047882 */ /* 0x001fe20000000000 */
[----:B------:R-:W-:Y:S01]  /*0910*/  PLOP3.LUT P0, PT, PT, PT, UP0, 0x80, 0x0 ;  /* 0x000000000000781c */ /* 0x000fe20003f0f008 */
[----:B------:R-:W-:Y:S01]  /*0920*/  USEL UR4, UR4, 0x2, !UP0 ;  /* 0x0000000204047887 */ /* 0x000fe2000c000000 */
[----:B------:R-:W-:Y:S01]  /*0930*/  NOP ;  /* 0x0000000000007918 */ /* 0x000fe20000000000 */
[----:B------:R-:W-:Y:S01]  /*0940*/  ULDC.64 UR60, c[0x0][0x208] ;  /* 0x00008200003c7ab9 */ /* 0x000fe20000000a00 */
[----:B------:R-:W-:Y:S03]  /*0950*/  BSSY B9, `(.L_x_1543) ;  /* 0x000298a000097945 */ /* 0x000fe60003800000 */
[----:B------:R-:W-:-:S05]  /*0960*/  IMAD.U32 R3, RZ, RZ, UR4 ;  /* 0x00000004ff037e24 */ /* 0x000fca000f8e00ff */
[----:B------:R0:W-:Y:S01]  /*0970*/  STL [R1+0x58], R3 ;  /* 0x0000580301007387 */ /* 0x0001e20000100800 */
[----:B-12-4-:R-:W-:Y:S06]  /*0980*/  BAR.SYNC.DEFER_BLOCKING 0x0 ;  /* 0x0000000000007b1d */ /* 0x016fec0000010000 */
[----:B------:R-:W-:Y:S05]  /*0990*/  @!P0 BRA `(.L_x_1544) ;  /* 0x0000021400f48947 */ /* 0x000fea0003800000 */
.L_x_1545:
[----:B------:R-:W-:-:S08]  /*09a0*/  NOP ;  /* 0x0000000000007918 */ /* 0x000fd00000000000 */
[----:B------:R-:W1:Y:S02]  /*09b0*/  USETMAXREG.TRY_ALLOC.CTAPOOL UP0, 0xe8 ;  /* 0x000000e8000079c8 */ /* 0x000e640008000600 */
[----:B-1----:R-:W-:-:S13]  /*09c0*/  PLOP3.LUT P0, PT, PT, PT, UP0, 0x80, 0x0 ;  /* 0x000000000000781c */ /* 0x002fda0003f0f008 */
[----:B------:R-:W-:Y:S05]  /*09d0*/  @!P0 BRA `(.L_x_1545) ;  /* 0xfffffffc00f08947 */ /* 0x000fea000383ffff */
[----:B------:R-:W1:Y:S08]  /*09e0*/  S2UR UR4, SR_CgaCtaId ;  /* 0x00000000000479c3 */ /* 0x000e700000008800 */
[----:B------:R-:W-:Y:S06]  /*09f0*/  BAR.ARV 0x8, 0x180 ;  /* 0x0206000000007b1d */ /* 0x000fec0000002000 */
[----:B0-----:R-:W-:-:S02]  /*0a00*/  MOV R3, 0x400 ;  /* 0x0000040000037802 */ /* 0x001fc40000000f00 */
[----:B------:R-:W-:Y:S01]  /*0a10*/  BAR.SYNC.DEFER_BLOCKING 0x5, 0x180 ;  /* 0x0146000000007b1d */ /* 0x000fe20000010000 */
[----:B-1----:R-:W-:-:S05]  /*0a20*/  IMAD.U32 R172, RZ, RZ, UR4 ;  /* 0x00000004ffac7e24 */ /* 0x002fca000f8e00ff */
[----:B------:R-:W-:Y:S01]  /*0a30*/  ULDC UR4, c[0x0][0xc3c] ;  /* 0x00030f0000047ab9 */ /* 0x000fe20000000800 */
[----:B------:R-:W-:-:S05]  /*0a40*/  LEA R2, R172, R3, 0x18 ;  /* 0x00000003ac027211 */ /* 0x000fca00078ec0ff */
[----:B------:R-:W0:Y:S01]  /*0a50*/  LDS.128 R28, [R2+0x2a8d0] ;  /* 0x02a8d000021c7984 */ /* 0x000e220000000c00 */
[----:B------:R-:W-:Y:S06]  /*0a60*/  BAR.ARV 0x4, 0x180 ;  /* 0x0106000000007b1d */ /* 0x000fec0000002000 */
[----:B0-----:R-:W-:-:S13]  /*0a70*/  ISETP.GE.AND P0, PT, R31, UR4, PT ;  /* 0x000000041f007c0c */ /* 0x001fda000bf06270 */
[----:B------:R-:W-:Y:S05]  /*0a80*/  @P0 BRA `(.L_x_1546) ;  /* 0x0000029400d80947 */ /* 0x000fea0003800000 */
[----:B------:R-:W2:Y:S01]  /*0a90*/  LDL R4, [R1+0x58] ;  /* 0x0000580001047983 */ /* 0x000ea20000100800 */
[----:B------:R-:W-:Y:S01]  /*0aa0*/  VIADD R0, R0, 0xffffff80 ;  /* 0xffffff8000007836 */ /* 0x000fe20000000000 */
[----:B------:R-:W-:Y:S01]  /*0ab0*/  R2UR UR4, R2 ;  /* 0x00000000020472ca */ /* 0x000fe200000e0000 */
[----:B------:R-:W-:Y:S01]  /*0ac0*/  IMAD.MOV.U32 R209, RZ, RZ, RZ ;  /* 0x000000ffffd17224 */ /* 0x000fe200078e00ff */
[----:B------:R-:W-:Y:S01]  /*0ad0*/  MOV R175, RZ ;  /* 0x000000ff00af7202 */ /* 0x000fe20000000f00 */
[----:B------:R-:W-:Y:S01]  /*0ae0*/  IMAD.MOV.U32 R17, RZ, RZ, RZ ;  /* 0x000000ffff117224 */ /* 0x000fe200078e00ff */
[----:B------:R-:W-:Y:S01]  /*0af0*/  SHF.R.S32.HI R3, RZ, 0x1f, R0 ;  /* 0x0000001fff037819 */ /* 0x000fe20000011400 */
[----:B------:R-:W-:Y:S02]  /*0b00*/  IMAD.MOV.U32 R164, RZ, RZ, RZ ;  /* 0x000000ffffa47224 */ /* 0x000fe400078e00ff */
[----:B------:R-:W-:Y:S01]  /*0b10*/  IMAD.MOV.U32 R23, RZ, RZ, RZ ;  /* 0x000000ffff177224 */ /* 0x000fe200078e00ff */
[----:B------:R-:W-:-:S02]  /*0b20*/  LEA.HI R5, R3, R0, RZ, 0x4 ;  /* 0x0000000003057211 */ /* 0x000fc400078f20ff */
[----:B------:R-:W-:Y:S02]  /*0b30*/  LEA.HI R226, R3, R0, RZ, 0x3 ;  /* 0x0000000003e27211 */ /* 0x000fe400078f18ff */
[----:B------:R-:W-:Y:S01]  /*0b40*/  SHF.R.S32.HI R6, RZ, 0x4, R5 ;  /* 0x00000004ff067819 */ /* 0x000fe20000011405 */
[----:B------:R-:W-:Y:S01]  /*0b50*/  UIADD3 UR4, UR4, 0xc400, URZ ;  /* 0x0000c40004047890 */ /* 0x000fe2000fffe03f */
[----:B------:R-:W-:Y:S02]  /*0b60*/  LOP3.LUT R11, R226, 0xfffffff8, RZ, 0xc0, !PT ;  /* 0xfffffff8e20b7812 */ /* 0x000fe400078ec0ff */
[C---:B------:R-:W-:Y:S02]  /*0b70*/  LEA.HI R7, R5.reuse, R6, RZ, 0x1 ;  /* 0x0000000605077211 */ /* 0x040fe400078f08ff */
[----:B------:R-:W-:Y:S01]  /*0b80*/  LOP3.LUT R5, R5, 0x3fffff0, RZ, 0xc0, !PT ;  /* 0x03fffff005057812 */ /* 0x000fe200078ec0ff */
[----:B------:R-:W-:Y:S01]  /*0b90*/  IMAD.IADD R206, R0, 0x1, -R11 ;  /* 0x0000000100ce7824 */ /* 0x000fe200078e0a0b */
[----:B------:R-:W-:-:S02]  /*0ba0*/  LOP3.LUT R7, R7, 0x1ffffffe, RZ, 0xc0, !PT ;  /* 0x1ffffffe07077812 */ /* 0x000fc400078ec0ff */
[----:B------:R-:W-:Y:S01]  /*0bb0*/  SHF.R.S32.HI R226, RZ, 0x3, R226 ;  /* 0x00000003ffe27819 */ /* 0x000fe200000114e2 */
[----:B------:R-:W-:Y:S02]  /*0bc0*/  IMAD.IADD R5, R0, 0x1, -R5 ;  /* 0x0000000100057824 */ /* 0x000fe400078e0a05 */
[----:B------:R-:W-:Y:S01]  /*0bd0*/  IMAD.IADD R7, R6, 0x1, -R7 ;  /* 0x0000000106077824 */ /* 0x000fe200078e0a07 */
[----:B------:R-:W-:Y:S01]  /*0be0*/  LEA.HI R6, R3, R0, RZ, 0x5 ;  /* 0x0000000003067211 */ /* 0x000fe200078f28ff */
[----:B------:R-:W-:-:S03]  /*0bf0*/  IMAD.SHL.U32 R204, R206, 0x8, RZ ;  /* 0x00000008cecc7824 */ /* 0x000fc600078e00ff */
[----:B------:R-:W-:Y:S01]  /*0c00*/  SHF.R.S32.HI R6, RZ, 0x5, R6 ;  /* 0x00000005ff067819 */ /* 0x000fe20000011406 */
[----:B------:R-:W-:-:S04]  /*0c10*/  VIADD R205, R204, 0x40 ;  /* 0x00000040cccd7836 */ /* 0x000fc80000000000 */
[----:B------:R-:W-:Y:S01]  /*0c20*/  IMAD.SHL.U32 R187, R6, 0x200, RZ ;  /* 0x0000020006bb7824 */ /* 0x000fe200078e00ff */
[----:B--2---:R-:W-:Y:S02]  /*0c30*/  R2UR UR5, R4 ;  /* 0x00000000040572ca */ /* 0x004fe400000e0000 */
[----:B------:R-:W-:-:S04]  /*0c40*/  LEA.HI R4, R3, R0, RZ, 0x7 ;  /* 0x0000000003047211 */ /* 0x000fc800078f38ff */
[----:B------:R-:W-:Y:S02]  /*0c50*/  LOP3.LUT R229, R4, 0xffffff80, RZ, 0xc0, !PT ;  /* 0xffffff8004e57812 */ /* 0x000fe400078ec0ff */
[----:B------:R-:W-:-:S03]  /*0c60*/  SHF.R.S32.HI R14, RZ, 0x7, R4 ;  /* 0x00000007ff0e7819 */ /* 0x000fc60000011404 */
[----:B------:R-:W-:Y:S01]  /*0c70*/  IMAD.IADD R229, R0, 0x1, -R229 ;  /* 0x0000000100e57824 */ /* 0x000fe200078e0ae5 */
[----:B------:R-:W-:Y:S01]  /*0c80*/  LEA.HI R4, R4, R14, RZ, 0x1 ;  /* 0x0000000e04047211 */ /* 0x000fe200078f08ff */
[----:B------:R-:W-:Y:S01]  /*0c90*/  ULOP3.LUT UR5, UR5, 0x1, URZ, 0xfc, !UPT ;  /* 0x0000000105057892 */ /* 0x000fe2000f8efc3f */
[----:B------:R0:W-:Y:S02]  /*0ca0*/  STL [R1+0x4c], R14 ;  /* 0x00004c0e01007387 */ /* 0x0001e40000100800 */
[----:B------:R-:W-:Y:S02]  /*0cb0*/  SHF.R.S32.HI R8, RZ, 0x1f, R229 ;  /* 0x0000001fff087819 */ /* 0x000fe400000114e5 */
[----:B------:R-:W-:Y:S02]  /*0cc0*/  LOP3.LUT R4, R4, 0x3fffffe, RZ, 0xc0, !PT ;  /* 0x03fffffe04047812 */ /* 0x000fe400078ec0ff */
[CC--:B------:R-:W-:Y:S02]  /*0cd0*/  LEA.HI R10, R8.reuse, R229.reuse, RZ, 0x2 ;  /* 0x000000e5080a7211 */ /* 0x0c0fe400078f10ff */
[----:B------:R-:W-:Y:S01]  /*0ce0*/  LEA.HI R8, R8, R229, RZ, 0x5 ;  /* 0x000000e508087211 */ /* 0x000fe200078f28ff */
[----:B------:R-:W-:Y:S01]  /*0cf0*/  IMAD.IADD R4, R14, 0x1, -R4 ;  /* 0x000000010e047824 */ /* 0x000fe200078e0a04 */
[----:B------:R-:W-:-:S02]  /*0d00*/  SHF.R.S32.HI R9, RZ, 0x2, R10 ;  /* 0x00000002ff097819 */ /* 0x000fc4000001140a */
[----:B------:R-:W-:Y:S02]  /*0d10*/  SHF.R.S32.HI R12, RZ, 0x1f, R10 ;  /* 0x0000001fff0c7819 */ /* 0x000fe4000001140a */
[----:B------:R-:W-:Y:S02]  /*0d20*/  SHF.R.S32.HI R8, RZ, 0x5, R8 ;  /* 0x00000005ff087819 */ /* 0x000fe40000011408 */
[----:B------:R-:W-:Y:S02]  /*0d30*/  LEA.HI R12, R12, R9, RZ, 0x3 ;  /* 0x000000090c0c7211 */ /* 0x000fe400078f18ff */
[----:B------:R-:W-:Y:S02]  /*0d40*/  LOP3.LUT R10, R10, 0x7ffffffc, RZ, 0xc0, !PT ;  /* 0x7ffffffc0a0a7812 */ /* 0x000fe400078ec0ff */
[----:B------:R-:W-:Y:S02]  /*0d50*/  LOP3.LUT R12, R12, 0xfffffff8, RZ, 0xc0, !PT ;  /* 0xfffffff80c0c7812 */ /* 0x000fe400078ec0ff */
[----:B0-----:R-:W-:Y:S01]  /*0d60*/  SHF.R.S32.HI R14, RZ, 0x1f, R205 ;  /* 0x0000001fff0e7819 */ /* 0x001fe200000114cd */
[----:B------:R-:W-:-:S02]  /*0d70*/  IMAD.IADD R10, R229, 0x1, -R10 ;  /* 0x00000001e50a7824 */ /* 0x000fc400078e0a0a */
[----:B------:R-:W-:-:S03]  /*0d80*/  IMAD.IADD R9, R9, 0x1, -R12 ;  /* 0x0000000109097824 */ /* 0x000fc600078e0a0c */
[----:B------:R-:W-:Y:S02]  /*0d90*/  SHF.L.U32 R182, R10, 0x1, RZ ;  /* 0x000000010ab67819 */ /* 0x000fe400000006ff */
[----:B------:R-:W-:Y:S02]  /*0da0*/  LEA R13, R8, R9, 0x4 ;  /* 0x00000009080d7211 */ /* 0x000fe400078e20ff */
[----:B------:R-:W-:Y:S01]  /*0db0*/  LEA.HI R8, R3, R0, RZ, 0x2 ;  /* 0x0000000003087211 */ /* 0x000fe200078f10ff */
[C---:B------:R-:W-:Y:S01]  /*0dc0*/  VIADD R223, R182.reuse, 0x20 ;  /* 0x00000020b6df7836 */ /* 0x040fe20000000000 */
[----:B------:R-:W-:Y:S01]  /*0dd0*/  IADD3 R217, R182, 0x50, RZ ;  /* 0x00000050b6d97810 */ /* 0x000fe20007ffe0ff */
[----:B------:R-:W-:Y:S01]  /*0de0*/  IMAD R12, R4, 0x40, R13 ;  /* 0x00000040040c7824 */ /* 0x000fe200078e020d */
[----:B------:R-:W-:Y:S01]  /*0df0*/  LOP3.LUT R3, R8, 0xfffffffc, RZ, 0xc0, !PT ;  /* 0xfffffffc08037812 */ /* 0x000fe200078ec0ff */
[C---:B------:R-:W-:Y:S01]  /*0e00*/  VIADD R220, R182.reuse, 0x38 ;  /* 0x00000038b6dc7836 */ /* 0x040fe20000000000 */
[--C-:B------:R-:W-:Y:S01]  /*0e10*/  SHF.R.S32.HI R174, RZ, 0x2, R8.reuse ;  /* 0x00000002ffae7819 */ /* 0x100fe20000011408 */
[----:B------:R-:W-:Y:S01]  /*0e20*/  VIADD R214, R182, 0x68 ;  /* 0x00000068b6d67836 */ /* 0x000fe20000000000 */
[----:B------:R-:W-:Y:S01]  /*0e30*/  SHF.R.S32.HI R9, RZ, 0x1f, R8 ;  /* 0x0000001fff097819 */ /* 0x000fe20000011408 */
[----:B------:R-:W-:Y:S01]  /*0e40*/  IMAD.IADD R210, R0, 0x1, -R3 ;  /* 0x0000000100d27824 */ /* 0x000fe200078e0a03 */
[----:B------:R-:W-:Y:S01]  /*0e50*/  STL [R1+0x50], R12 ;  /* 0x0000500c01007387 */ /* 0x000fe20000100800 */
[----:B------:R-:W-:Y:S01]  /*0e60*/  IMAD R8, R6, 0x10, R5 ;  /* 0x0000001006087824 */ /* 0x000fe200078e0205 */
[----:B------:R-:W-:Y:S01]  /*0e70*/  IADD3 R5, R174, 0x40, RZ ;  /* 0x00000040ae057810 */ /* 0x000fe20007ffe0ff */
[----:B------:R-:W-:Y:S01]  /*0e80*/  IMAD.SHL.U32 R162, R210, 0x4, RZ ;  /* 0x00000004d2a27824 */ /* 0x000fe200078e00ff */
[----:B------:R-:W-:Y:S01]  /*0e90*/  LEA.HI R9, R9, R174, RZ, 0x3 ;  /* 0x000000ae09097211 */ /* 0x000fe200078f18ff */
[----:B------:R-:W-:Y:S01]  /*0ea0*/  IMAD R11, R8, 0x8, R7 ;  /* 0x00000008080b7824 */ /* 0x000fe200078e0207 */
[----:B------:R-:W-:Y:S01]  /*0eb0*/  SHF.R.S32.HI R0, RZ, 0x1f, R5 ;  /* 0x0000001fff007819 */ /* 0x000fe20000011405 */
[C---:B------:R-:W-:Y:S01]  /*0ec0*/  VIADD R177, R162.reuse, 0x20 ;  /* 0x00000020a2b17836 */ /* 0x040fe20000000000 */
[----:B------:R-:W-:Y:S01]  /*0ed0*/  LOP3.LUT R9, R9, 0xfffffff8, RZ, 0xc0, !PT ;  /* 0xfffffff809097812 */ /* 0x000fe200078ec0ff */
[----:B------:R-:W-:Y:S01]  /*0ee0*/  VIADD R176, R162, 0x40 ;  /* 0x00000040a2b07836 */ /* 0x000fe20000000000 */
[----:B------:R-:W-:Y:S01]  /*0ef0*/  LEA.HI R0, R0, R5, RZ, 0x3 ;  /* 0x0000000500007211 */ /* 0x000fe200078f18ff */
[----:B------:R-:W-:Y:S01]  /*0f00*/  IMAD.SHL.U32 R181, R5, 0x40, RZ ;  /* 0x0000004005b57824 */ /* 0x000fe200078e00ff */
[----:B------:R-:W-:Y:S01]  /*0f10*/  IADD3 R167, R162, R177, RZ ;  /* 0x000000b1a2a77210 */ /* 0x000fe20007ffe0ff */
[----:B------:R-:W-:-:S02]  /*0f20*/  IMAD.IADD R228, R174, 0x1, -R9 ;  /* 0x00000001aee47824 */ /* 0x000fc400078e0a09 */
[----:B------:R-:W-:Y:S01]  /*0f30*/  IMAD.SHL.U32 R201, R0, 0x40, RZ ;  /* 0x0000004000c97824 */ /* 0x000fe200078e00ff */
[----:B------:R-:W-:Y:S01]  /*0f40*/  SHF.R.S32.HI R0, RZ, 0x1f, R167 ;  /* 0x0000001fff007819 */ /* 0x000fe200000114a7 */
[----:B------:R-:W-:Y:S01]  /*0f50*/  IMAD.IADD R168, R162, 0x1, R176 ;  /* 0x00000001a2a87824 */ /* 0x000fe200078e02b0 */
[----:B------:R-:W-:Y:S01]  /*0f60*/  LOP3.LUT R181, R181, 0x1c0, RZ, 0xc0, !PT ;  /* 0x000001c0b5b57812 */ /* 0x000fe200078ec0ff */
[----:B------:R-:W-:Y:S01]  /*0f70*/  IMAD.SHL.U32 R185, R228, 0x40, RZ ;  /* 0x00000040e4b97824 */ /* 0x000fe200078e00ff */
[-C--:B------:R-:W-:Y:S01]  /*0f80*/  LEA.HI R170, R0, R167.reuse, RZ, 0x3 ;  /* 0x000000a700aa7211 */ /* 0x080fe200078f18ff */
[----:B------:R-:W-:Y:S01]  /*0f90*/  IMAD.SHL.U32 R18, R210, 0x8, RZ ;  /* 0x00000008d2127824 */ /* 0x000fe200078e00ff */
[----:B------:R-:W-:Y:S01]  /*0fa0*/  SHF.R.S32.HI R3, RZ, 0x1f, R168 ;  /* 0x0000001fff037819 */ /* 0x000fe200000114a8 */
[----:B------:R-:W-:Y:S01]  /*0fb0*/  VIADD R224, R182, 0x18 ;  /* 0x00000018b6e07836 */ /* 0x000fe20000000000 */
[----:B------:R-:W-:Y:S01]  /*0fc0*/  LEA.HI R0, R0, R167, RZ, 0x6 ;  /* 0x000000a700007211 */ /* 0x000fe200078f30ff */
[C---:B------:R-:W-:Y:S01]  /*0fd0*/  VIADD R221, R182.reuse, 0x30 ;  /* 0x00000030b6dd7836 */ /* 0x040fe20000000000 */
[----:B------:R-:W-:Y:S01]  /*0fe0*/  LOP3.LUT R185, R185, 0x1c0, RZ, 0xc0, !PT ;  /* 0x000001c0b9b97812 */ /* 0x000fe200078ec0ff */
[----:B------:R-:W-:Y:S01]  /*0ff0*/  VIADD R218, R182, 0x48 ;  /* 0x00000048b6da7836 */ /* 0x000fe20000000000 */
[CC--:B------:R-:W-:Y:S01]  /*1000*/  LEA.HI R5, R3.reuse, R168.reuse, RZ, 0x6 ;  /* 0x000000a803057211 */ /* 0x0c0fe200078f30ff */
[----:B------:R-:W-:Y:S01]  /*1010*/  IMAD.SHL.U32 R0, R0, 0x80, RZ ;  /* 0x0000008000007824 */ /* 0x000fe200078e00ff */
[----:B------:R-:W-:Y:S01]  /*1020*/  LEA.HI R4, R3, R168, RZ, 0x3 ;  /* 0x000000a803047211 */ /* 0x000fe200078f18ff */
[C---:B------:R-:W-:Y:S01]  /*1030*/  VIADD R215, R182.reuse, 0x60 ;  /* 0x00000060b6d77836 */ /* 0x040fe20000000000 */
[----:B------:R-:W-:Y:S01]  /*1040*/  SHF.R.U32.HI R13, RZ, 0x3, R181 ;  /* 0x00000003ff0d7819 */ /* 0x000fe200000116b5 */
[----:B------:R-:W-:Y:S01]  /*1050*/  IMAD.SHL.U32 R6, R5, 0x80, RZ ;  /* 0x0000008005067824 */ /* 0x000fe200078e00ff */
[----:B------:R-:W-:Y:S01]  /*1060*/  SHF.R.U32.HI R186, RZ, 0x3, R185 ;  /* 0x00000003ffba7819 */ /* 0x000fe200000116b9 */
[C---:B------:R-:W-:Y:S01]  /*1070*/  VIADD R212, R182.reuse, 0x78 ;  /* 0x00000078b6d47836 */ /* 0x040fe20000000000 */
[--C-:B------:R-:W-:Y:S01]  /*1080*/  LOP3.LUT R3, R185, 0x38, R170.reuse, 0xf8, !PT ;  /* 0x00000038b9037812 */ /* 0x100fe200078ef8aa */
[C---:B------:R-:W-:Y:S01]  /*1090*/  VIADD R222, R182.reuse, 0x28 ;  /* 0x00000028b6de7836 */ /* 0x040fe20000000000 */
[----:B------:R-:W-:Y:S01]  /*10a0*/  LOP3.LUT R7, R181, 0x38, R170, 0xf8, !PT ;  /* 0x00000038b5077812 */ /* 0x000fe200078ef8aa */
[C---:B------:R-:W-:Y:S01]  /*10b0*/  VIADD R219, R182.reuse, 0x40 ;  /* 0x00000040b6db7836 */ /* 0x040fe20000000000 */
[--C-:B------:R-:W-:Y:S01]  /*10c0*/  LOP3.LUT R5, R185, 0x38, R4.reuse, 0xf8, !PT ;  /* 0x00000038b9057812 */ /* 0x100fe200078ef804 */
[----:B------:R-:W-:Y:S01]  /*10d0*/  VIADD R216, R182, 0x58 ;  /* 0x00000058b6d87836 */ /* 0x000fe20000000000 */
[----:B------:R-:W-:Y:S01]  /*10e0*/  LOP3.LUT R201, R201, 0xfffffe00, RZ, 0xc0, !PT ;  /* 0xfffffe00c9c97812 */ /* 0x000fe200078ec0ff */
[----:B------:R-:W-:Y:S01]  /*10f0*/  VIADD R22, R18, 0x60 ;  /* 0x0000006012167836 */ /* 0x000fe20000000000 */
[----:B------:R-:W-:Y:S01]  /*1100*/  LOP3.LUT R0, R0, 0xffffe000, RZ, 0xc0, !PT ;  /* 0xffffe00000007812 */ /* 0x000fe200078ec0ff */
[----:B------:R-:W-:Y:S01]  /*1110*/  VIADD R160, R18, 0x80 ;  /* 0x0000008012a07836 */ /* 0x000fe20000000000 */
[-C--:B------:R-:W-:Y:S01]  /*1120*/  LOP3.LUT R3, R3, R186.reuse, RZ, 0x3c, !PT ;  /* 0x000000ba03037212 */ /* 0x080fe200078e3cff */
[----:B------:R-:W-:Y:S01]  /*1130*/  VIADD R213, R182, 0x70 ;  /* 0x00000070b6d57836 */ /* 0x000fe20000000000 */
[----:B------:R-:W-:Y:S01]  /*1140*/  LOP3.LUT R8, R7, R13, RZ, 0x3c, !PT ;  /* 0x0000000d07087212 */ /* 0x000fe200078e3cff */
[C---:B------:R-:W-:Y:S01]  /*1150*/  VIADD R179, R162.reuse, 0x10 ;  /* 0x00000010a2b37836 */ /* 0x040fe20000000000 */
[----:B------:R-:W-:Y:S01]  /*1160*/  LOP3.LUT R7, R5, R186, RZ, 0x3c, !PT ;  /* 0x000000ba05077212 */ /* 0x000fe200078e3cff */
[C---:B------:R-:W-:Y:S01]  /*1170*/  VIADD R178, R162.reuse, 0x30 ;  /* 0x00000030a2b27836 */ /* 0x040fe20000000000 */
[-C--:B------:R-:W-:Y:S01]  /*1180*/  IADD3 R5, R3, R0.reuse, R187 ;  /* 0x0000000003057210 */ /* 0x080fe20007ffe0bb */
[----:B------:R-:W-:Y:S01]  /*1190*/  VIADD R180, R162, 0x50 ;  /* 0x00000050a2b47836 */ /* 0x000fe20000000000 */
[----:B------:R-:W-:Y:S01]  /*11a0*/  IADD3 R8, R8, R0, R201 ;  /* 0x0000000008087210 */ /* 0x000fe20007ffe0c9 */
[----:B------:R-:W-:Y:S01]  /*11b0*/  IMAD.U32 R0, RZ, RZ, UR5 ;  /* 0x00000005ff007e24 */ /* 0x000fe2000f8e00ff */
[----:B------:R-:W-:-:S02]  /*11c0*/  LOP3.LUT R9, R181, 0x38, R4, 0xf8, !PT ;  /* 0x00000038b5097812 */ /* 0x000fc400078ef804 */
[----:B------:R-:W-:Y:S02]  /*11d0*/  LOP3.LUT R6, R6, 0xffffe000, RZ, 0xc0, !PT ;  /* 0xffffe00006067812 */ /* 0x000fe400078ec0ff */
[----:B------:R0:W-:Y:S01]  /*11e0*/  STL [R1+0x30], R0 ;  /* 0x0000300001007387 */ /* 0x0001e20000100800 */
[----:B------:R-:W-:Y:S02]  /*11f0*/  LOP3.LUT R9, R9, R13, RZ, 0x3c, !PT ;  /* 0x0000000d09097212 */ /* 0x000fe400078e3cff */
[-C--:B------:R-:W-:Y:S02]  /*1200*/  IADD3 R7, R7, R6.reuse, R187 ;  /* 0x0000000607077210 */ /* 0x080fe40007ffe0bb */
[----:B------:R-:W-:Y:S01]  /*1210*/  IADD3 R9, R9, R6, R201 ;  /* 0x0000000609097210 */ /* 0x000fe20007ffe0c9 */
[----:B------:R-:W-:Y:S01]  /*1220*/  IMAD.U32 R6, RZ, RZ, UR4 ;  /* 0x00000004ff067e24 */ /* 0x000fe2000f8e00ff */
[----:B------:R-:W-:Y:S02]  /*1230*/  SHF.R.S32.HI R171, RZ, 0x3, R4 ;  /* 0x00000003ffab7819 */ /* 0x000fe40000011404 */
[----:B------:R-:W-:-:S02]  /*1240*/  SHF.R.S32.HI R4, RZ, 0x1f, R224 ;  /* 0x0000001fff047819 */ /* 0x000fc400000114e0 */
[----:B0-----:R-:W-:Y:S01]  /*1250*/  LEA.HI R0, R210, R210, RZ, 0x1 ;  /* 0x000000d2d2007211 */ /* 0x001fe200078f08ff */
[----:B------:R0:W-:Y:S01]  /*1260*/  STL [R1+0x48], R6 ;  /* 0x0000480601007387 */ /* 0x0001e20000100800 */
[----:B------:R-:W-:Y:S02]  /*1270*/  SHF.R.S32.HI R4, RZ, 0x1f, R221 ;  /* 0x0000001fff047819 */ /* 0x000fe400000114dd */
[----:B------:R-:W-:Y:S02]  /*1280*/  LOP3.LUT R3, R0, 0x1ffffffe, RZ, 0xc0, !PT ;  /* 0x1ffffffe00037812 */ /* 0x000fe400078ec0ff */
[----:B------:R-:W-:Y:S02]  /*1290*/  SHF.R.S32.HI R0, RZ, 0x1f, R204 ;  /* 0x0000001fff007819 */ /* 0x000fe400000114cc */
[----:B------:R-:W-:Y:S01]  /*12a0*/  LOP3.LUT R0, R181, 0x38, R18, 0xf8, !PT ;  /* 0x00000038b5007812 */ /* 0x000fe200078ef812 */
[----:B------:R-:W-:Y:S01]  /*12b0*/  IMAD.IADD R3, R210, 0x1, -R3 ;  /* 0x00000001d2037824 */ /* 0x000fe200078e0a03 */
[----:B------:R-:W-:Y:S01]  /*12c0*/  SHF.R.S32.HI R4, RZ, 0x1f, R218 ;  /* 0x0000001fff047819 */ /* 0x000fe200000114da */
[----:B0-----:R-:W-:Y:S01]  /*12d0*/  IMAD.SHL.U32 R6, R11, 0x8, RZ ;  /* 0x000000080b067824 */ /* 0x001fe200078e00ff */
[----:B------:R-:W-:Y:S01]  /*12e0*/  LOP3.LUT R0, R201, R0, R13, 0xf6, !PT ;  /* 0x00000000c9007212 */ /* 0x000fe200078ef60d */
[----:B------:R-:W-:Y:S01]  /*12f0*/  IMAD R203, R3, 0x8, R12 ;  /* 0x0000000803cb7824 */ /* 0x000fe200078e020c */
[----:B------:R-:W-:-:S02]  /*1300*/  SHF.R.S32.HI R4, RZ, 0x1f, R215 ;  /* 0x0000001fff047819 */ /* 0x000fc400000114d7 */
[----:B------:R-:W-:Y:S01]  /*1310*/  LEA R0, R0, UR4, 0x1 ;  /* 0x0000000400007c11 */ /* 0x000fe2000f8e08ff */
[----:B------:R0:W-:Y:S01]  /*1320*/  STL [R1+0x54], R6 ;  /* 0x0000540601007387 */ /* 0x0001e20000100800 */
[----:B------:R-:W-:Y:S02]  /*1330*/  SHF.R.S32.HI R4, RZ, 0x1f, R212 ;  /* 0x0000001fff047819 */ /* 0x000fe400000114d4 */
[----:B------:R-:W-:Y:S01]  /*1340*/  LEA R4, R7, UR4, 0x1 ;  /* 0x0000000407047c11 */ /* 0x000fe2000f8e08ff */
[----:B------:R1:W-:Y:S01]  /*1350*/  STL [R1+0x40], R0 ;  /* 0x0000400001007387 */ /* 0x0003e20000100800 */
[----:B------:R-:W-:Y:S02]  /*1360*/  IADD3 R161, R18, 0xa0, RZ ;  /* 0x000000a012a17810 */ /* 0x000fe40007ffe0ff */
[----:B------:R-:W-:Y:S02]  /*1370*/  SHF.R.S32.HI R19, RZ, 0x1f, R18 ;  /* 0x0000001fff137819 */ /* 0x000fe40000011412 */
[----:B------:R-:W-:-:S02]  /*1380*/  SHF.R.S32.HI R173, RZ, 0x1f, R22 ;  /* 0x0000001fffad7819 */ /* 0x000fc40000011416 */
[----:B0-----:R-:W-:Y:S02]  /*1390*/  SHF.R.S32.HI R6, RZ, 0x1f, R222 ;  /* 0x0000001fff067819 */ /* 0x001fe400000114de */
[----:B------:R-:W-:Y:S02]  /*13a0*/  SHF.R.S32.HI R6, RZ, 0x1f, R219 ;  /* 0x0000001fff067819 */ /* 0x000fe400000114db */
[----:B-1----:R-:W-:Y:S02]  /*13b0*/  SHF.R.S32.HI R0, RZ, 0x1f, R223 ;  /* 0x0000001fff007819 */ /* 0x002fe400000114df */
[----:B------:R-:W-:Y:S02]  /*13c0*/  SHF.R.S32.HI R0, RZ, 0x1f, R220 ;  /* 0x0000001fff007819 */ /* 0x000fe400000114dc */
[----:B------:R-:W-:Y:S02]  /*13d0*/  SHF.R.S32.HI R0, RZ, 0x1f, R217 ;  /* 0x0000001fff007819 */ /* 0x000fe400000114d9 */
[----:B------:R-:W-:-:S02]  /*13e0*/  SHF.R.S32.HI R0, RZ, 0x1f, R214 ;  /* 0x0000001fff007819 */ /* 0x000fc400000114d6 */
[----:B------:R-:W-:Y:S02]  /*13f0*/  LEA R0, R5, UR4, 0x1 ;  /* 0x0000000405007c11 */ /* 0x000fe4000f8e08ff */
[----:B------:R-:W-:Y:S02]  /*1400*/  LEA R5, R8, UR4, 0x1 ;  /* 0x0000000408057c11 */ /* 0x000fe4000f8e08ff */
[----:B------:R-:W-:Y:S01]  /*1410*/  SHF.R.S32.HI R6, RZ, 0x1f, R216 ;  /* 0x0000001fff067819 */ /* 0x000fe200000114d8 */
[----:B------:R0:W-:Y:S01]  /*1420*/  STL [R1+0x44], R0 ;  /* 0x0000440001007387 */ /* 0x0001e20000100800 */
[----:B------:R-:W-:Y:S02]  /*1430*/  SHF.R.S32.HI R184, RZ, 0x1f, R160 ;  /* 0x0000001fffb87819 */ /* 0x000fe400000114a0 */
[----:B------:R-:W-:Y:S01]  /*1440*/  SHF.R.S32.HI R183, RZ, 0x1f, R161 ;  /* 0x0000001fffb77819 */ /* 0x000fe200000114a1 */
[----:B------:R1:W-:Y:S01]  /*1450*/  STL [R1+0x38], R5 ;  /* 0x0000380501007387 */ /* 0x0003e20000100800 */
[----:B------:R-:W-:-:S02]  /*1460*/  SHF.R.S32.HI R170, RZ, 0x3, R170 ;  /* 0x00000003ffaa7819 */ /* 0x000fc400000114aa */
[----:B------:R-:W-:Y:S01]  /*1470*/  SHF.R.S32.HI R6, RZ, 0x1f, R213 ;  /* 0x0000001fff067819 */ /* 0x000fe200000114d5 */
[----:B------:R1:W-:Y:S01]  /*1480*/  STL [R1+0x3c], R4 ;  /* 0x00003c0401007387 */ /* 0x0003e20000100800 */
[----:B0-----:R-:W-:-:S05]  /*1490*/  LEA R0, R9, UR4, 0x1 ;  /* 0x0000000409007c11 */ /* 0x001fca000f8e08ff */
[----:B------:R1:W-:Y:S02]  /*14a0*/  STL [R1+0x34], R0 ;  /* 0x0000340001007387 */ /* 0x0003e40000100800 */
.L_x_1853:
[----:B------:R-:W-:Y:S01]  /*14b0*/  ULDC.64 UR4, c[0x0][0xa28] ;  /* 0x00028a0000047ab9 */ /* 0x000fe20000000a00 */
[----:B0-23--:R-:W0:Y:S01]  /*14c0*/  LDC.64 R6, c[0x0][0xa08] ;  /* 0x00028200ff067b82 */ /* 0x00de220000000a00 */
[----:B------:R-:W-:Y:S01]  /*14d0*/  ISETP.NE.U32.AND P0, PT, RZ, UR4, PT ;  /* 0x00000004ff007c0c */ /* 0x000fe2000bf05070 */
[----:B------:R-:W-:Y:S01]  /*14e0*/  IMAD.MOV.U32 R13, RZ, RZ, RZ ;  /* 0x000000ffff0d7224 */ /* 0x000fe200078e00ff */
[----:B------:R-:W-:Y:S01]  /*14f0*/  MOV R129, RZ ;  /* 0x000000ff00817202 */ /* 0x000fe20000000f00 */
[----:B------:R-:W-:Y:S01]  /*1500*/  ULDC.64 UR6, c[0x0][0xa20] ;  /* 0x0002880000067ab9 */ /* 0x000fe20000000a00 */
[----:B------:R-:W-:Y:S01]  /*1510*/  ISETP.NE.AND.EX P0, PT, RZ, UR5, PT, P0 ;  /* 0x00000005ff007c0c */ /* 0x000fe2000bf05300 */
[----:B------:R-:W-:Y:S02]  /*1520*/  ULDC.64 UR4, c[0x0][0xa18] ;  /* 0x0002860000047ab9 */ /* 0x000fe40000000a00 */
[----:B------:R-:W-:-:S04]  /*1530*/  ISETP.NE.U32.AND P1, PT, RZ, UR4, PT ;  /* 0x00000004ff007c0c */ /* 0x000fc8000bf25070 */
[----:B------:R-:W-:Y:S01]  /*1540*/  ISETP.NE.AND.EX P1, PT, RZ, UR5, PT, P1 ;  /* 0x00000005ff007c0c */ /* 0x000fe2000bf25310 */
[----:B------:R-:W-:Y:S02]  /*1550*/  ULDC.64 UR4, c[0x0][0xa08] ;  /* 0x0002820000047ab9 */ /* 0x000fe40000000a00 */
[----:B------:R-:W-:-:S03]  /*1560*/  ISETP.NE.U32.AND P3, PT, RZ, UR4, PT ;  /* 0x00000004ff007c0c */ /* 0x000fc6000bf65070 */
[----:B-1--4-:R-:W1:Y:S01]  /*1570*/  @P0 LDC.64 R4, c[0x0][0xa28] ;  /* 0x00028a00ff040b82 */ /* 0x012e620000000a00 */
[----:B------:R-:W-:Y:S01]  /*1580*/  ISETP.NE.AND.EX P3, PT, RZ, UR5, PT, P3 ;  /* 0x00000005ff007c0c */ /* 0x000fe2000bf65330 */
[----:B0-----:R-:W-:-:S06]  /*1590*/  IMAD.WIDE R10, R31, 0x4, R6 ;  /* 0x000000041f0a7825 */ /* 0x001fcc00078e0206 */
[----:B------:R-:W0:Y:S01]  /*15a0*/  @P1 LDC.64 R8, c[0x0][0xa18] ;  /* 0x00028600ff081b82 */ /* 0x000e220000000a00 */
[----:B------:R-:W-:Y:S02]  /*15b0*/  ULDC UR4, c[0x0][0x288] ;  /* 0x0000a20000047ab9 */ /* 0x000fe40000000800 */
[----:B------:R-:W-:Y:S01]  /*15c0*/  IMAD.U32 R165, RZ, RZ, UR4 ;  /* 0x00000004ffa57e24 */ /* 0x000fe2000f8e00ff */
[----:B------:R-:W-:Y:S02]  /*15d0*/  ULDC.64 UR4, c[0x0][0x418] ;  /* 0x0001060000047ab9 */ /* 0x000fe40000000a00 */
[----:B------:R2:W5:Y:S01]  /*15e0*/  @P3 LDG.E R129, desc[UR60][R10.64] ;  /* 0x0000003c0a813981 */ /* 0x000562000c1e1900 */
[----:B-1----:R-:W-:-:S05]  /*15f0*/  @P0 IMAD.WIDE R4, R31, 0x4, R4 ;  /* 0x000000041f040825 */ /* 0x002fca00078e0204 */
[----:B------:R2:W5:Y:S01]  /*1600*/  @P0 LDG.E R13, desc[UR60][R4.64] ;  /* 0x0000003c040d0981 */ /* 0x000562000c1e1900 */
[----:B0-----:R-:W-:-:S05]  /*1610*/  @P1 IMAD.WIDE R6, R31, 0x4, R8 ;  /* 0x000000041f061825 */ /* 0x001fca00078e0208 */
[----:B------:R2:W5:Y:S01]  /*1620*/  @P1 LDG.E R165, desc[UR60][R6.64] ;  /* 0x0000003c06a51981 */ /* 0x000562000c1e1900 */
[----:B------:R-:W-:Y:S01]  /*1630*/  UISETP.NE.U32.AND UP0, UPT, UR4, URZ, UPT ;  /* 0x0000003f0400728c */ /* 0x000fe2000bf05070 */
[C---:B------:R-:W-:Y:S02]  /*1640*/  LOP3.LUT R3, R30.reuse, 0xff000000, RZ, 0xc0, !PT ;  /* 0xff0000001e037812 */ /* 0x040fe400078ec0ff */
[----:B------:R-:W-:Y:S01]  /*1650*/  ULDC UR4, c[0x0][0x424] ;  /* 0x0001090000047ab9 */ /* 0x000fe20000000800 */
[----:B------:R-:W-:Y:S01]  /*1660*/  UISETP.NE.AND.EX UP0, UPT, UR5, URZ, UPT, UP0 ;  /* 0x0000003f0500728c */ /* 0x000fe2000bf05300 */
[----:B------:R-:W-:Y:S02]  /*1670*/  ISETP.NE.U32.AND P2, PT, RZ, UR6, PT ;  /* 0x00000006ff007c0c */ /* 0x000fe4000bf45070 */
[----:B------:R-:W-:Y:S01]  /*1680*/  ULDC UR5, c[0x0][0x2f0] ;  /* 0x0000bc0000057ab9 */ /* 0x000fe20000000800 */
[----:B------:R-:W-:Y:S01]  /*1690*/  USEL UR4, UR4, 0x1, UP0 ;  /* 0x0000000104047887 */ /* 0x000fe20008000000 */
[----:B------:R-:W-:-:S02]  /*16a0*/  LOP3.LUT R0, R30, 0xff0000, RZ, 0xc0, !PT ;  /* 0x00ff00001e007812 */ /* 0x000fc400078ec0ff */
[----:B------:R-:W-:Y:S01]  /*16b0*/  SHF.R.U32.HI R3, RZ, 0x8, R3 ;  /* 0x00000008ff037819 */ /* 0x000fe20000011603 */
[----:B------:R-:W-:Y:S01]  /*16c0*/  UIMAD UR4, UR4, UR5, URZ ;  /* 0x00000005040472a4 */ /* 0x000fe2000f8e023f */
[----:B------:R-:W-:Y:S02]  /*16d0*/  ISETP.NE.AND.EX P2, PT, RZ, UR7, PT, P2 ;  /* 0x00000007ff007c0c */ /* 0x000fe4000bf45320 */
[----:B------:R-:W-:Y:S01]  /*16e0*/  ULDC UR5, c[0x0][0x348] ;  /* 0x0000d20000057ab9 */ /* 0x000fe20000000800 */
[----:B------:R-:W-:Y:S01]  /*16f0*/  LEA.HI R207, R0, R3, RZ, 0x10 ;  /* 0x0000000300cf7211 */ /* 0x000fe200078f80ff */
[----:B------:R-:W-:Y:S01]  /*1700*/  IMAD.MOV.U32 R208, RZ, RZ, R31 ;  /* 0x000000ffffd07224 */ /* 0x000fe200078e001f */
[----:B------:R-:W-:Y:S01]  /*1710*/  LOP3.LUT R169, R30, 0xffff, RZ, 0xc0, !PT ;  /* 0x0000ffff1ea97812 */ /* 0x000fe200078ec0ff */
[----:B--2---:R-:W-:Y:S07]  /*1720*/  @P1 BRA `(.L_x_1547) ;  /* 0x0000000000241947 */ /* 0x004fee0003800000 */
        /* <DEDUP_REMOVED lines=9> */
.L_x_1547:
[----:B------:R-:W-:Y:S02]  /*17c0*/  IMAD.U32 R25, RZ, RZ, UR5 ;  /* 0x00000005ff197e24 */ /* 0x000fe4000f8e00ff */
[----:B------:R-:W-:Y:S01]  /*17d0*/  IMAD.U32 R26, RZ, RZ, UR4 ;  /* 0x00000004ff1a7e24 */ /* 0x000fe2000f8e00ff */
[----:B------:R-:W-:Y:S06]  /*17e0*/  @!P2 BRA `(.L_x_1548) ;  /* 0x000000000010a947 */ /* 0x000fec0003800000 */
[----:B------:R-:W0:Y:S02]  /*17f0*/  LDC.64 R26, c[0x0][0xa20] ;  /* 0x00028800ff1a7b82 */ /* 0x000e240000000a00 */
[----:B0-----:R-:W-:-:S06]  /*1800*/  IMAD.WIDE R26, R31, 0x4, R26 ;  /* 0x000000041f1a7825 */ /* 0x001fcc00078e021a */
[----:B------:R0:W5:Y:S01]  /*1810*/  LDG.E R26, desc[UR60][R26.64] ;  /* 0x0000003c1a1a7981 */ /* 0x000162000c1e1900 */
[----:B------:R-:W-:Y:S05]  /*1820*/  BRA `(.L_x_1549) ;  /* 0x0000000000107947 */ /* 0x000fea0003800000 */
.L_x_1548:
[----:B------:R-:W-:Y:S05]  /*1830*/  @!P3 BRA `(.L_x_1549) ;  /* 0x00000000000cb947 */ /* 0x000fea0003800000 */
[----:B------:R-:W2:Y:S04]  /*1840*/  LDG.E R3, desc[UR60][R10.64] ;  /* 0x0000003c0a037981 */ /* 0x000ea8000c1e1900 */
[----:B------:R-:W2:Y:S02]  /*1850*/  LDG.E R26, desc[UR60][R10.64+0x4] ;  /* 0x0000043c0a1a7981 */ /* 0x000ea4000c1e1900 */
[----:B--2---:R-:W-:-:S07]  /*1860*/  IMAD.IADD R26, R26, 0x1, -R3 ;  /* 0x000000011a1a7824 */ /* 0x004fce00078e0a03 */
.L_x_1549:
[----:B------:R-:W-:Y:S01]  /*1870*/  ULDC.64 UR4, c[0x0][0xa10] ;  /* 0x0002840000047ab9 */ /* 0x000fe20000000a00 */
[----:B------:R-:W1:Y:S01]  /*1880*/  LDC R4, c[0x0][0x448] ;  /* 0x00011200ff047b82 */ /* 0x000e620000000800 */
[----:B------:R-:W-:-:S04]  /*1890*/  ISETP.NE.U32.AND P0, PT, RZ, UR4, PT ;  /* 0x00000004ff007c0c */ /* 0x000fc8000bf05070 */
[----:B------:R-:W-:Y:S01]  /*18a0*/  ISETP.NE.AND.EX P0, PT, RZ, UR5, PT, P0 ;  /* 0x00000005ff007c0c */ /* 0x000fe2000bf05300 */
[----:B------:R-:W-:Y:S02]  /*18b0*/  ULDC.64 UR4, c[0x0][0xa30] ;  /* 0x00028c0000047ab9 */ /* 0x000fe40000000a00 */
[----:B------:R-:W-:-:S04]  /*18c0*/  ISETP.NE.U32.AND P1, PT, RZ, UR4, PT ;  /* 0x00000004ff007c0c */ /* 0x000fc8000bf25070 */
[----:B------:R-:W-:-:S06]  /*18d0*/  ISETP.NE.AND.EX P1, PT, RZ, UR5, PT, P1 ;  /* 0x00000005ff007c0c */ /* 0x000fcc000bf25310 */
[----:B------:R-:W2:Y:S08]  /*18e0*/  @P0 LDC.64 R6, c[0x0][0xa10] ;  /* 0x00028400ff060b82 */ /* 0x000eb00000000a00 */
[----:B------:R-:W3:Y:S01]  /*18f0*/  @P1 LDC.64 R8, c[0x0][0xa30] ;  /* 0x00028c00ff081b82 */ /* 0x000ee20000000a00 */
[----:B--2---:R-:W-:-:S05]  /*1900*/  @P0 IMAD.WIDE R6, R31, 0x4, R6 ;  /* 0x000000041f060825 */ /* 0x004fca00078e0206 */
[----:B------:R-:W2:Y:S04]  /*1910*/  @P0 LDG.E R0, desc[UR60][R6.64] ;  /* 0x0000003c06000981 */ /* 0x000ea8000c1e1900 */
[----:B------:R-:W2:Y:S01]  /*1920*/  @P0 LDG.E R3, desc[UR60][R6.64+0x4] ;  /* 0x0000043c06030981 */ /* 0x000ea2000c1e1900 */
[----:B-----5:R-:W-:Y:S02]  /*1930*/  IMAD.MOV.U32 R140, RZ, RZ, R26 ;  /* 0x000000ffff8c7224 */ /* 0x020fe400078e001a */
[----:B---3--:R-:W-:-:S05]  /*1940*/  @P1 IMAD.WIDE R8, R31, 0x4, R8 ;  /* 0x000000041f081825 */ /* 0x008fca00078e0208 */
[----:B------:R3:W5:Y:S01]  /*1950*/  @P1 LDG.E R140, desc[UR60][R8.64] ;  /* 0x0000003c088c1981 */ /* 0x000762000c1e1900 */
[----:B-1----:R-:W-:Y:S01]  /*1960*/  ISETP.NE.AND P1, PT, R4, 0x1, PT ;  /* 0x000000010400780c */ /* 0x002fe20003f25270 */
[----:B------:R-:W-:Y:S01]  /*1970*/  IMAD.SHL.U32 R188, R29, 0x80, RZ ;  /* 0x000000801dbc7824 */ /* 0x000fe200078e00ff */
[----:B------:R-:W1:Y:S01]  /*1980*/  LDC.64 R4, c[0x0][0x9e0] ;  /* 0x00027800ff047b82 */ /* 0x000e620000000a00 */
[----:B------:R-:W-:-:S10]  /*1990*/  IMAD.IADD R12, R26, 0x1, -R13 ;  /* 0x000000011a0c7824 */ /* 0x000fd400078e0a0d */
[----:B------:R-:W4:Y:S08]  /*19a0*/  @P1 LDC R10, c[0x0][0x44c] ;  /* 0x00011300ff0a1b82 */ /* 0x000f300000000800 */
[----:B------:R-:W0:Y:S01]  /*19b0*/  @P1 LDC R11, c[0x0][0x450] ;  /* 0x00011400ff0b1b82 */ /* 0x000e220000000800 */
[----:B-1----:R-:W-:Y:S02]  /*19c0*/  ISETP.GE.AND P2, PT, R5, 0x1, PT ;  /* 0x000000010500780c */ /* 0x002fe40003f46270 */
[----:B--2---:R-:W-:Y:S01]  /*19d0*/  @P0 IADD3 R25, -R0, R3, RZ ;  /* 0x0000000300190210 */ /* 0x004fe20007ffe1ff */
[----:B------:R-:W-:-:S04]  /*19e0*/  VIADD R3, R188, 0x7f ;  /* 0x0000007fbc037836 */ /* 0x000fc80000000000 */
[----:B------:R-:W-:Y:S02]  /*19f0*/  IMAD.IADD R166, R12, 0x1, R25 ;  /* 0x000000010ca67824 */ /* 0x000fe400078e0219 */
[----:B----4-:R-:W-:-:S04]  /*1a00*/  @P1 IMAD.HI.U32 R6, R3, R10, RZ ;  /* 0x0000000a03061227 */ /* 0x010fc800078e00ff */
[C---:B------:R-:W-:Y:S01]  /*1a10*/  VIADD R0, R166.reuse, 0x5f ;  /* 0x0000005fa6007836 */ /* 0x040fe20000000000 */
[----:B0-----:R-:W-:Y:S02]  /*1a20*/  @P1 SHF.R.U32.HI R3, RZ, R11, R6 ;  /* 0x0000000bff031219 */ /* 0x001fe40000011606 */
[----:B------:R-:W-:Y:S01]  /*1a30*/  IADD3 R6, R166, 0x1, -R165 ;  /* 0x00000001a6067810 */ /* 0x000fe20007ffe8a5 */
[----:B------:R-:W-:-:S04]  /*1a40*/  IMAD.HI R0, R0, 0x2aaaaaab, RZ ;  /* 0x2aaaaaab00007827 */ /* 0x000fc800078e02ff */
[----:B------:R-:W-:Y:S01]  /*1a50*/  IMAD.IADD R3, R6, 0x1, R3 ;  /* 0x0000000106037824 */ /* 0x000fe200078e0203 */
[----:B------:R-:W-:-:S03]  /*1a60*/  SHF.R.U32.HI R141, RZ, 0x1f, R0 ;  /* 0x0000001fff8d7819 */ /* 0x000fc60000011600 */
[----:B------:R-:W-:Y:S01]  /*1a70*/  IMAD.IADD R4, R3, 0x1, R4 ;  /* 0x0000000103047824 */ /* 0x000fe200078e0204 */
[----:B------:R-:W-:Y:S01]  /*1a80*/  LEA.HI.SX32 R141, R0, R141, 0x1c ;  /* 0x0000008d008d7211 */ /* 0x000fe200078fe2ff */
[----:B---3--:R-:W-:Y:S06]  /*1a90*/  @!P2 BRA `(.L_x_1550) ;  /* 0x000000000048a947 */ /* 0x008fec0003800000 */
[C---:B------:R-:W-:Y:S01]  /*1aa0*/  ISETP.GT.AND P0, PT, R3.reuse, RZ, PT ;  /* 0x000000ff0300720c */ /* 0x040fe20003f04270 */
[----:B------:R-:W-:Y:S01]  /*1ab0*/  BSSY B0, `(.L_x_1551) ;  /* 0x000000e000007945 */ /* 0x000fe20003800000 */
[----:B------:R-:W-:-:S11]  /*1ac0*/  IADD3 R0, R3, -0x1, RZ ;  /* 0xffffffff03007810 */ /* 0x000fd60007ffe0ff */
        /* <DEDUP_REMOVED lines=8> */
.L_x_1552:
[----:B------:R-:W-:-:S13]  /*1b50*/  ISETP.NE.AND P0, PT, R5, 0x1, PT ;  /* 0x000000010500780c */ /* 0x000fda0003f05270 */
[----:B------:R-:W0:Y:S02]  /*1b60*/  @P0 LDC.64 R6, c[0x0][0x9e8] ;  /* 0x00027a00ff060b82 */ /* 0x000e240000000a00 */
[----:B0-----:R-:W-:-:S05]  /*1b70*/  @P0 IMAD.HI.U32 R6, R0, R6, RZ ;  /* 0x0000000600060227 */ /* 0x001fca00078e00ff */
[----:B------:R-:W-:-:S07]  /*1b80*/  @P0 SHF.R.U32.HI R0, RZ, R7, R6 ;  /* 0x00000007ff000219 */ /* 0x000fce0000011606 */
.L_x_1553:
[----:B------:R-:W-:Y:S05]  /*1b90*/  BSYNC B0 ;  /* 0x0000000000007941 */ /* 0x000fea0003800000 */
.L_x_1551:
[----:B------:R-:W-:-:S05]  /*1ba0*/  IMAD R3, R0, R5, R5 ;  /* 0x0000000500037224 */ /* 0x000fca00078e0205 */
[----:B------:R-:W-:-:S07]  /*1bb0*/  VIMNMX R4, R4, R3, PT ;  /* 0x0000000304047248 */ /* 0x000fce0003fe0100 */
.L_x_1550:
[----:B------:R-:W0:Y:S01]  /*1bc0*/  @P1 LDC R3, c[0x0][0x44c] ;  /* 0x00011300ff031b82 */ /* 0x000e220000000800 */
[----:B------:R-:W-:Y:S01]  /*1bd0*/  VIADD R4, R4, 0x5f ;  /* 0x0000005f04047836 */ /* 0x000fe20000000000 */
[----:B------:R-:W-:Y:S01]  /*1be0*/  ULDC UR4, c[0x0][0x9dc] ;  /* 0x0002770000047ab9 */ /* 0x000fe20000000800 */
[----:B------:R-:W-:Y:S02]  /*1bf0*/  IMAD.MOV.U32 R0, RZ, RZ, R188 ;  /* 0x000000ffff007224 */ /* 0x000fe400078e00bc */
[----:B------:R-:W-:-:S03]  /*1c00*/  IMAD.HI R4, R4, 0x2aaaaaab, RZ ;  /* 0x2aaaaaab04047827 */ /* 0x000fc600078e02ff */
[----:B------:R-:W1:Y:S01]  /*1c10*/  @P1 LDC R7, c[0x0][0x450] ;  /* 0x00011400ff071b82 */ /* 0x000e620000000800 */
[----:B------:R-:W-:Y:S02]  /*1c20*/  IMAD.IADD R193, R166, 0x1, -R165 ;  /* 0x00000001a6c17824 */ /* 0x000fe400078e0aa5 */
        /* <DEDUP_REMOVED lines=18> */
.L_x_1556:
[----:B------:R-:W-:-:S13]  /*1d50*/  ISETP.NE.AND P0, PT, R5, 0x1, PT ;  /* 0x000000010500780c */ /* 0x000fda0003f05270 */
[----:B------:R-:W0:Y:S02]  /*1d60*/  @P0 LDC.64 R6, c[0x0][0x9e8] ;  /* 0x00027a00ff060b82 */ /* 0x000e240000000a00 */
[----:B0-----:R-:W-:-:S05]  /*1d70*/  @P0 IMAD.HI.U32 R4, R0, R6, RZ ;  /* 0x0000000600040227 */ /* 0x001fca00078e00ff */
[----:B------:R-:W-:-:S07]  /*1d80*/  @P0 SHF.R.U32.HI R0, RZ, R7, R4 ;  /* 0x00000007ff000219 */ /* 0x000fce0000011604 */
.L_x_1557:
[----:B------:R-:W-:Y:S05]  /*1d90*/  BSYNC B0 ;  /* 0x0000000000007941 */ /* 0x000fea0003800000 */
.L_x_1555:
[----:B------:R-:W-:-:S05]  /*1da0*/  IMAD R0, R0, R5, RZ ;  /* 0x0000000500007224 */ /* 0x000fca00078e02ff */
[----:B------:R-:W-:-:S07]  /*1db0*/  VIMNMX R3, R3, R0, !PT ;  /* 0x0000000003037248 */ /* 0x000fce0007fe0100 */
.L_x_1554:
[----:B------:R-:W-:Y:S01]  /*1dc0*/  IMAD.HI R3, R3, 0x2aaaaaab, RZ ;  /* 0x2aaaaaab03037827 */ /* 0x000fe200078e02ff */
[----:B------:R-:W-:Y:S01]  /*1dd0*/  BSSY B0, `(.L_x_1558) ;  /* 0x0000028000007945 */ /* 0x000fe20003800000 */
[----:B------:R-:W-:Y:S02]  /*1de0*/  LOP3.LUT R211, R207, 0xff, RZ, 0xc0, !PT ;  /* 0x000000ffcfd37812 */ /* 0x000fe400078ec0ff */
[----:B------:R-:W-:Y:S02]  /*1df0*/  SHF.R.U32.HI R207, RZ, 0x10, R207 ;  /* 0x00000010ffcf7819 */ /* 0x000fe400000116cf */
[----:B------:R-:W-:-:S04]  /*1e00*/  SHF.R.U32.HI R0, RZ, 0x1f, R3 ;  /* 0x0000001fff007819 */ /* 0x000fc80000011603 */
[----:B------:R-:W-:-:S04]  /*1e10*/  LEA.HI.SX32 R0, R3, R0, 0x1c ;  /* 0x0000000003007211 */ /* 0x000fc800078fe2ff */
[----:B------:R-:W-:Y:S01]  /*1e20*/  VIMNMX R9, RZ, R0, !PT ;  /* 0x00000000ff097248 */ /* 0x000fe20007fe0100 */
[----:B------:R-:W-:-:S03]  /*1e30*/  IMAD.MOV.U32 R0, RZ, RZ, RZ ;  /* 0x000000ffff007224 */ /* 0x000fc600078e00ff */
[----:B------:R-:W-:-:S13]  /*1e40*/  ISETP.GT.AND P0, PT, R8, R9, PT ;  /* 0x000000090800720c */ /* 0x000fda0003f04270 */
[----:B------:R-:W-:Y:S05]  /*1e50*/  @!P0 BRA `(.L_x_1559) ;  /* 0x00000000007c8947 */ /* 0x000fea0003800000 */
[----:B------:R-:W-:Y:S01]  /*1e60*/  ISETP.NE.AND P0, PT, R207, RZ, PT ;  /* 0x000000ffcf00720c */ /* 0x000fe20003f05270 */
[----:B------:R-:W-:-:S03]  /*1e70*/  ULDC UR4, c[0x0][0x9f0] ;  /* 0x00027c0000047ab9 */ /* 0x000fc60000000800 */
[----:B------:R-:W-:-:S04]  /*1e80*/  SEL R11, R207, UR4, P0 ;  /* 0x00000004cf0b7c07 */ /* 0x000fc80008000000 */
[-C--:B------:R-:W-:Y:S02]  /*1e90*/  IABS R6, R11.reuse ;  /* 0x0000000b00067213 */ /* 0x080fe40000000000 */
[----:B------:R-:W-:Y:S02]  /*1ea0*/  IADD3 R0, R11, -0x1, R8 ;  /* 0xffffffff0b007810 */ /* 0x000fe40007ffe008 */
[----:B------:R-:W0:Y:S01]  /*1eb0*/  I2F.RP R3, R6 ;  /* 0x0000000600037306 */ /* 0x000e220000209400 */
[----:B------:R-:W-:Y:S02]  /*1ec0*/  IABS R13, R11 ;  /* 0x0000000b000d7213 */ /* 0x000fe40000000000 */
[----:B------:R-:W-:-:S05]  /*1ed0*/  IMAD.IADD R0, R0, 0x1, -R9 ;  /* 0x0000000100007824 */ /* 0x000fca00078e0a09 */
[----:B------:R-:W-:Y:S02]  /*1ee0*/  IABS R10, R0 ;  /* 0x00000000000a7213 */ /* 0x000fe40000000000 */
[----:B------:R-:W-:-:S04]  /*1ef0*/  LOP3.LUT R0, R0, R11, RZ, 0x3c, !PT ;  /* 0x0000000b00007212 */ /* 0x000fc800078e3cff */
[----:B------:R-:W-:Y:S01]  /*1f00*/  ISETP.GE.AND P2, PT, R0, RZ, PT ;  /* 0x000000ff0000720c */ /* 0x000fe20003f46270 */
[----:B0-----:R-:W0:Y:S02]  /*1f10*/  MUFU.RCP R3, R3 ;  /* 0x0000000300037308 */ /* 0x001e240000001000 */
[----:B0-----:R-:W-:Y:S01]  /*1f20*/  IADD3 R4, R3, 0xffffffe, RZ ;  /* 0x0ffffffe03047810 */ /* 0x001fe20007ffe0ff */
[----:B------:R-:W-:-:S05]  /*1f30*/  IMAD.MOV R3, RZ, RZ, -R13 ;  /* 0x000000ffff037224 */ /* 0x000fca00078e0a0d */
[----:B------:R0:W1:Y:S02]  /*1f40*/  F2I.FTZ.U32.TRUNC.NTZ R5, R4 ;  /* 0x0000000400057305 */ /* 0x000064000021f000 */
[----:B0-----:R-:W-:Y:S02]  /*1f50*/  IMAD.MOV.U32 R4, RZ, RZ, RZ ;  /* 0x000000ffff047224 */ /* 0x001fe400078e00ff */
[----:B-1----:R-:W-:-:S04]  /*1f60*/  IMAD.MOV R7, RZ, RZ, -R5 ;  /* 0x000000ffff077224 */ /* 0x002fc800078e0a05 */
        /* <DEDUP_REMOVED lines=14> */
.L_x_1559:
[----:B------:R-:W-:Y:S05]  /*2050*/  BSYNC B0 ;  /* 0x0000000000007941 */ /* 0x000fea0003800000 */
.L_x_1558:
[----:B------:R-:W-:-:S05]  /*2060*/  IMAD R3, R211, R0, R9 ;  /* 0x00000000d3037224 */ /* 0x000fca00078e0209 */
[C---:B------:R-:W-:Y:S01]  /*2070*/  VIADDMNMX R0, R3.reuse, R0, R8, PT ;  /* 0x0000000003007246 */ /* 0x040fe20003800108 */
[----:B------:R-:W-:-:S04]  /*2080*/  IMAD R3, R3, 0x60, -R12 ;  /* 0x0000006003037824 */ /* 0x000fc800078e0a0c */
[----:B------:R-:W-:Y:S01]  /*2090*/  IMAD R0, R0, 0x60, -R12 ;  /* 0x0000006000007824 */ /* 0x000fe200078e0a0c */
[----:B------:R-:W-:-:S04]  /*20a0*/  VIMNMX R3, RZ, R3, !PT ;  /* 0x00000003ff037248 */ /* 0x000fc80007fe0100 */
[----:B------:R-:W-:Y:S01]  /*20b0*/  VIMNMX R0, R0, R25, PT ;  /* 0x0000001900007248 */ /* 0x000fe20003fe0100 */
[----:B------:R-:W-:-:S03]  /*20c0*/  IMAD.WIDE.U32 R4, R3, -0x55555555, RZ ;  /* 0xaaaaaaab03047825 */ /* 0x000fc600078e00ff */
[----:B------:R-:W-:Y:S02]  /*20d0*/  ISETP.GT.AND P0, PT, R0, R3, PT ;  /* 0x000000030000720c */ /* 0x000fe40003f04270 */
[----:B------:R-:W-:-:S05]  /*20e0*/  SHF.R.U32.HI R125, RZ, 0x6, R5 ;  /* 0x00000006ff7d7819 */ /* 0x000fca0000011605 */
[----:B------:R-:W-:-:S06]  /*20f0*/  IMAD.MOV.U32 R24, RZ, RZ, R125 ;  /* 0x000000ffff187224 */ /* 0x000fcc00078e007d */
[----:B------:R-:W-:-:S04]  /*2100*/  @P0 VIADD R0, R0, 0x5f ;  /* 0x0000005f00000836 */ /* 0x000fc80000000000 */
[----:B------:R-:W-:-:S05]  /*2110*/  @P0 IMAD.HI R0, R0, 0x2aaaaaab, RZ ;  /* 0x2aaaaaab00000827 */ /* 0x000fca00078e02ff */
[----:B------:R-:W-:-:S04]  /*2120*/  @P0 SHF.R.U32.HI R3, RZ, 0x1f, R0 ;  /* 0x0000001fff030819 */ /* 0x000fc80000011600 */
[----:B------:R-:W-:Y:S02]  /*2130*/  @P0 LEA.HI.SX32 R24, R0, R3, 0x1c ;  /* 0x0000000300180211 */ /* 0x000fe400078fe2ff */
[----:B------:R-:W-:Y:S02]  /*2140*/  PLOP3.LUT P0, PT, PT, PT, PT, 0x80, 0x0 ;  /* 0x000000000000781c */ /* 0x000fe40003f0f070 */
        /* <DEDUP_REMOVED lines=13> */
[----:B------:R-:W-:Y:S01]  /*2220*/  IMAD.U32 R10, RZ, RZ, UR6 ;  /* 0x00000006ff0a7e24 */ /* 0x000fe2000f8e00ff */
[----:B------:R-:W-:Y:S01]  /*2230*/  MOV R6, UR4 ;  /* 0x0000000400067c02 */ /* 0x000fe20008000f00 */
[----:B------:R-:W-:-:S02]  /*2240*/  IMAD.U32 R7, RZ, RZ, UR5 ;  /* 0x00000005ff077e24 */ /* 0x000fc4000f8e00ff */
[----:B------:R-:W-:Y:S02]  /*2250*/  IMAD.U32 R11, RZ, RZ, UR7 ;  /* 0x00000007ff0b7e24 */ /* 0x000fe4000f8e00ff */
[----:B------:R-:W-:Y:S02]  /*2260*/  IMAD.MOV.U32 R8, RZ, RZ, 0x70 ;  /* 0x00000070ff087424 */ /* 0x000fe400078e00ff */
[----:B------:R-:W-:Y:S02]  /*2270*/  IMAD.MOV.U32 R12, RZ, RZ, 0x1 ;  /* 0x00000001ff0c7424 */ /* 0x000fe400078e00ff */
[----:B------:R-:W-:-:S07]  /*2280*/  IMAD.MOV.U32 R13, RZ, RZ, RZ ;  /* 0x000000ffff0d7224 */ /* 0x000fce00078e00ff */
[----:B------:R-:W-:-:S07]  /*2290*/  LEPC R20, `(.L_x_1562) ;  /* 0x000000001014794e */ /* 0x000fce0000000000 */
[----:B0----5:R-:W-:Y:S05]  /*22a0*/  CALL.ABS.NOINC R14 ;  /* 0x000000000e007343 */ /* 0x021fea0003c00000 */
.L_x_1562:
[----:B------:R-:W-:Y:S05]  /*22b0*/  BSYNC B6 ;  /* 0x0000000000067941 */ /* 0x000fea0003800000 */
.L_x_1561:
        /* <DEDUP_REMOVED lines=10> */
[----:B------:R-:W0:Y:S01]  /*2360*/  LDC.64 R14, c[0x4][R14] ;  /* 0x010000000e0e7b82 */ /* 0x000e220000000a00 */
[----:B------:R-:W-:Y:S01]  /*2370*/  IMAD.U32 R6, RZ, RZ, UR6 ;  /* 0x00000006ff067e24 */ /* 0x000fe2000f8e00ff */
[----:B------:R-:W-:Y:S01]  /*2380*/  MOV R13, RZ ;  /* 0x000000ff000d7202 */ /* 0x000fe20000000f00 */
[----:B------:R-:W-:Y:S02]  /*2390*/  IMAD.U32 R7, RZ, RZ, UR7 ;  /* 0x00000007ff077e24 */ /* 0x000fe4000f8e00ff */
[----:B------:R-:W-:-:S02]  /*23a0*/  IMAD.U32 R10, RZ, RZ, UR4 ;  /* 0x00000004ff0a7e24 */ /* 0x000fc4000f8e00ff */
[----:B------:R-:W-:Y:S02]  /*23b0*/  IMAD.U32 R11, RZ, RZ, UR5 ;  /* 0x00000005ff0b7e24 */ /* 0x000fe4000f8e00ff */
[----:B------:R-:W-:Y:S02]  /*23c0*/  IMAD.MOV.U32 R8, RZ, RZ, 0x70 ;  /* 0x00000070ff087424 */ /* 0x000fe400078e00ff */
[----:B------:R-:W-:-:S07]  /*23d0*/  IMAD.MOV.U32 R12, RZ, RZ, 0x1 ;  /* 0x00000001ff0c7424 */ /* 0x000fce00078e00ff */
[----:B------:R-:W-:-:S07]  /*23e0*/  LEPC R20, `(.L_x_1564) ;  /* 0x000000001014794e */ /* 0x000fce0000000000 */
[----:B0----5:R-:W-:Y:S05]  /*23f0*/  CALL.ABS.NOINC R14 ;  /* 0x000000000e007343 */ /* 0x021fea0003c00000 */
.L_x_1564:
[----:B------:R-:W-:Y:S05]  /*2400*/  BSYNC B6 ;  /* 0x0000000000067941 */ /* 0x000fea0003800000 */
.L_x_1563:
[----:B------:R-:W-:Y:S01]  /*2410*/  ULDC.64 UR4, c[0x0][0x9f8] ;  /* 0x00027e0000047ab9 */ /* 0x000fe20000000a00 */
[----:B------:R-:W-:Y:S01]  /*2420*/  IMAD.MOV.U32 R100, RZ, RZ, R31 ;  /* 0x000000ffff647224 */ /* 0x000fe200078e001f */
[----:B------:R-:W-:Y:S01]  /*2430*/  ISETP.NE.U32.AND P0, PT, RZ, UR4, PT ;  /* 0x00000004ff007c0c */ /* 0x000fe2000bf05070 */
[----:B------:R-:W-:Y:S01]  /*2440*/  ULDC UR4, c[0x0][0x2f4] ;  /* 0x0000bd0000047ab9 */ /* 0x000fe20000000800 */
[----:B------:R-:W0:Y:S02]  /*2450*/  LDC.64 R94, c[0x0][0x3f8] ;  /* 0x0000fe00ff5e7b82 */ /* 0x000e240000000a00 */
[----:B------:R-:W-:Y:S01]  /*2460*/  ISETP.NE.AND.EX P0, PT, RZ, UR5, PT, P0 ;  /* 0x00000005ff007c0c */ /* 0x000fe2000bf05300 */
[----:B------:R-:W-:-:S05]  /*2470*/  ULDC UR5, c[0x0][0x320] ;  /* 0x0000c80000057ab9 */ /* 0x000fca0000000800 */
[----:B------:R-:W1:Y:S08]  /*2480*/  LDC R15, c[0x0][0x3f4] ;  /* 0x0000fd00ff0f7b82 */ /* 0x000e700000000800 */
[----:B------:R-:W2:Y:S08]  /*2490*/  @P0 LDC.64 R4, c[0x0][0x9f8] ;  /* 0x00027e00ff040b82 */ /* 0x000eb00000000a00 */
[----:B------:R-:W3:Y:S01]  /*24a0*/  LDC.64 R88, c[0x0][0x408] ;  /* 0x00010200ff587b82 */ /* 0x000ee20000000a00 */
[----:B--2---:R-:W-:-:S05]  /*24b0*/  @P0 IMAD.WIDE R4, R31, 0x4, R4 ;  /* 0x000000041f040825 */ /* 0x004fca00078e0204 */
[----:B------:R2:W4:Y:S01]  /*24c0*/  @P0 LDG.E R100, desc[UR60][R4.64] ;  /* 0x0000003c04640981 */ /* 0x000522000c1e1900 */
[C---:B------:R-:W-:Y:S01]  /*24d0*/  ISETP.GE.AND P1, PT, R167.reuse, UR4, PT ;  /* 0x00000004a7007c0c */ /* 0x040fe2000bf26270 */
[--C-:B0-----:R-:W-:Y:S01]  /*24e0*/  IMAD.WIDE.U32 R96, R174, R94, R18.reuse ;  /* 0x0000005eae607225 */ /* 0x101fe200078e0012 */
[----:B------:R-:W-:Y:S01]  /*24f0*/  ISETP.GE.AND P0, PT, R18, UR4, PT ;  /* 0x0000000412007c0c */ /* 0x000fe2000bf06270 */
[----:B------:R-:W0:Y:S01]  /*2500*/  S2R R194, SR_TID.X ;  /* 0x0000000000c27919 */ /* 0x000e220000002100 */
[----:B------:R-:W-:Y:S01]  /*2510*/  SEL R3, RZ, 0xffffffff, P1 ;  /* 0xffffffffff037807 */ /* 0x000fe20000800000 */
[----:B---3--:R-:W-:Y:S01]  /*2520*/  IMAD.WIDE.U32 R90, R174, R88, R18 ;  /* 0x00000058ae5a7225 */ /* 0x008fe200078e0012 */
[----:B------:R-:W-:Y:S02]  /*2530*/  SEL R0, RZ, 0x1, P0 ;  /* 0x00000001ff007807 */ /* 0x000fe40000000000 */
[----:B------:R-:W-:Y:S01]  /*2540*/  ISETP.GE.AND P0, PT, R167, UR5, PT ;  /* 0x00000005a7007c0c */ /* 0x000fe2000bf06270 */
[----:B------:R-:W-:Y:S01]  /*2550*/  IMAD.SHL.U32 R3, R3, 0x2, RZ ;  /* 0x0000000203037824 */ /* 0x000fe200078e00ff */
[----:B------:R-:W-:Y:S01]  /*2560*/  ISETP.GE.AND P1, PT, R22, UR4, PT ;  /* 0x0000000416007c0c */ /* 0x000fe2000bf26270 */
[----:B------:R-:W-:Y:S01]  /*2570*/  IMAD.SHL.U32 R106, R94, 0x40, RZ ;  /* 0x000000405e6a7824 */ /* 0x000fe200078e00ff */
[----:B------:R-:W-:Y:S01]  /*2580*/  SHF.R.S32.HI R9, RZ, 0x1f, R174 ;  /* 0x0000001fff097819 */ /* 0x000fe200000114ae */
[----:B------:R-:W-:Y:S01]  /*2590*/  IMAD.MOV.U32 R126, RZ, RZ, 0x20 ;  /* 0x00000020ff7e7424 */ /* 0x000fe200078e00ff */
[----:B------:R-:W-:Y:S01]  /*25a0*/  LOP3.LUT R0, R3, 0x2, R0, 0xe2, !PT ;  /* 0x0000000203007812 */ /* 0x000fe200078ee200 */
[----:B------:R-:W-:Y:S01]  /*25b0*/  IMAD.SHL.U32 R108, R88, 0x40, RZ ;  /* 0x00000040586c7824 */ /* 0x000fe200078e00ff */
[----:B------:R-:W-:Y:S01]  /*25c0*/  SEL R3, RZ, 0xffffffff, P0 ;  /* 0xffffffffff037807 */ /* 0x000fe20000000000 */
[----:B------:R-:W-:Y:S01]  /*25d0*/  IMAD.IADD R129, R129, 0x1, R26 ;  /* 0x0000000181817824 */ /* 0x000fe200078e021a */
[----:B------:R-:W-:Y:S01]  /*25e0*/  ISETP.GE.AND P0, PT, R168, UR4, PT ;  /* 0x00000004a8007c0c */ /* 0x000fe2000bf06270 */
[----:B------:R-:W-:Y:S01]  /*25f0*/  IMAD R112, R210, 0x40, R174 ;  /* 0x00000040d2707824 */ /* 0x000fe200078e02ae */
[----:B--2---:R-:W-:Y:S01]  /*2600*/  SEL R4, RZ, 0x8, P1 ;  /* 0x00000008ff047807 */ /* 0x004fe20000800000 */
[----:B------:R-:W-:Y:S01]  /*2610*/  IMAD.SHL.U32 R6, R3, 0x2, RZ ;  /* 0x0000000203067824 */ /* 0x000fe200078e00ff */
[----:B------:R-:W-:Y:S01]  /*2620*/  SEL R3, RZ, 0x4, P0 ;  /* 0x00000004ff037807 */ /* 0x000fe20000000000 */
[----:B-1----:R-:W-:Y:S01]  /*2630*/  IMAD.SHL.U32 R124, R15, 0x2, RZ ;  /* 0x000000020f7c7824 */ /* 0x002fe200078e00ff */
[----:B------:R-:W-:-:S02]  /*2640*/  ISETP.GE.AND P2, PT, R18, UR5, PT ;  /* 0x0000000512007c0c */ /* 0x000fc4000bf46270 */
[--C-:B------:R-:W-:Y:S02]  /*2650*/  SHF.R.S32.HI R163, RZ, 0x1f, R162.reuse ;  /* 0x0000001fffa37819 */ /* 0x100fe400000114a2 */
[----:B------:R-:W-:Y:S01]  /*2660*/  LOP3.LUT R0, R4, R0, R3, 0xfe, !PT ;  /* 0x0000000004007212 */ /* 0x000fe200078efe03 */
[CC--:B------:R-:W-:Y:S01]  /*2670*/  IMAD R3, R9.reuse, R94.reuse, RZ ;  /* 0x0000005e09037224 */ /* 0x0c0fe200078e02ff */
        /* <DEDUP_REMOVED lines=9> */
[-C--:B------:R-:W-:Y:S01]  /*2710*/  ISETP.GE.AND P3, PT, R18, R15.reuse, PT ;  /* 0x0000000f1200720c */ /* 0x080fe20003f66270 */
[----:B------:R-:W-:Y:S01]  /*2720*/  IMAD.IADD R97, R3, 0x1, R97 ;  /* 0x0000000103617824 */ /* 0x000fe200078e0261 */
[----:B------:R-:W-:Y:S01]  /*2730*/  SEL R7, RZ, 0x10, P0 ;  /* 0x00000010ff077807 */ /* 0x000fe20000000000 */
[----:B------:R-:W-:Y:S01]  /*2740*/  IMAD.WIDE.U32 R92, R174, R88, R162 ;  /* 0x00000058ae5c7225 */ /* 0x000fe200078e00a2 */
[----:B------:R-:W-:-:S02]  /*2750*/  ISETP.GE.AND P2, PT, R167, R15, PT ;  /* 0x0000000fa700720c */ /* 0x000fc40003f46270 */
[----:B------:R-:W-:Y:S01]  /*2760*/  LOP3.LUT R4, R5, R4, RZ, 0xfc, !PT ;  /* 0x0000000405047212 */ /* 0x000fe200078efcff */
[----:B------:R-:W-:Y:S01]  /*2770*/  IMAD R5, R174, R89, R9 ;  /* 0x00000059ae057224 */ /* 0x000fe200078e0209 */
[C---:B------:R-:W-:Y:S01]  /*2780*/  SEL R3, R15.reuse, RZ, P3 ;  /* 0x000000ff0f037207 */ /* 0x040fe20001800000 */
[-C--:B-----5:R-:W-:Y:S01]  /*2790*/  IMAD.WIDE.U32 R98, R140, R94.reuse, R98 ;  /* 0x0000005e8c627225 */ /* 0x0a0fe200078e0062 */
[----:B------:R-:W-:Y:S02]  /*27a0*/  LOP3.LUT R7, R0, R7, RZ, 0xfc, !PT ;  /* 0x0000000700077212 */ /* 0x000fe400078efcff */
[----:B------:R-:W-:Y:S01]  /*27b0*/  SEL R0, R15, RZ, P2 ;  /* 0x000000ff0f007207 */ /* 0x000fe20001000000 */
[----:B------:R-:W-:Y:S01]  /*27c0*/  IMAD.IADD R3, R18, 0x1, R3 ;  /* 0x0000000112037824 */ /* 0x000fe200078e0203 */
[----:B------:R-:W-:Y:S01]  /*27d0*/  IADD3 R91, R5, R91, RZ ;  /* 0x0000005b055b7210 */ /* 0x000fe20007ffe0ff */
[----:B------:R-:W-:Y:S01]  /*27e0*/  IMAD.IADD R93, R93, 0x1, R5 ;  /* 0x000000015d5d7824 */ /* 0x000fe200078e0205 */
[----:B------:R-:W-:Y:S01]  /*27f0*/  ISETP.GE.AND P1, PT, R168, R15, PT ;  /* 0x0000000fa800720c */ /* 0x000fe20003f26270 */
[----:B------:R-:W-:Y:S01]  /*2800*/  IMAD.IADD R5, R167, 0x1, R0 ;  /* 0x00000001a7057824 */ /* 0x000fe200078e0200 */
[----:B------:R-:W-:Y:S01]  /*2810*/  SHF.R.S32.HI R0, RZ, 0x1f, R3 ;  /* 0x0000001fff007819 */ /* 0x000fe20000011403 */
[----:B------:R-:W-:Y:S01]  /*2820*/  IMAD.WIDE.U32 R96, R140, R94, R96 ;  /* 0x0000005e8c607225 */ /* 0x000fe200078e0060 */
[----:B------:R-:W-:-:S02]  /*2830*/  SEL R9, R15, RZ, P1 ;  /* 0x000000ff0f097207 */ /* 0x000fc40000800000 */
[----:B------:R-:W-:Y:S01]  /*2840*/  SHF.R.S32.HI R8, RZ, 0x1f, R5 ;  /* 0x0000001fff087819 */ /* 0x000fe20000011405 */
[-C--:B------:R-:W-:Y:S01]  /*2850*/  IMAD.WIDE.U32 R92, R140, R88.reuse, R92 ;  /* 0x000000588c5c7225 */ /* 0x080fe200078e005c */
[CC--:B------:R-:W-:Y:S02]  /*2860*/  LEA.HI R6, R0.reuse, R3.reuse, RZ, 0x3 ;  /* 0x0000000300067211 */ /* 0x0c0fe400078f18ff */
[----:B------:R-:W-:Y:S01]  /*2870*/  LEA.HI R0, R0, R3, RZ, 0x6 ;  /* 0x0000000300007211 */ /* 0x000fe200078f30ff */
[----:B------:R-:W-:Y:S01]  /*2880*/  IMAD.IADD R11, R168, 0x1, R9 ;  /* 0x00000001a80b7824 */ /* 0x000fe200078e0209 */
[-C--:B------:R-:W-:Y:S01]  /*2890*/  LEA.HI R3, R8, R5.reuse, RZ, 0x6 ;  /* 0x0000000508037211 */ /* 0x080fe200078f30ff */
[----:B------:R-:W-:Y:S01]  /*28a0*/  IMAD.WIDE.U32 R90, R140, R88, R90 ;  /* 0x000000588c5a7225 */ /* 0x000fe200078e005a */
[----:B------:R-:W-:Y:S02]  /*28b0*/  LEA.HI R12, R8, R5, RZ, 0x3 ;  /* 0x00000005080c7211 */ /* 0x000fe400078f18ff */
[----:B------:R-:W-:-:S02]  /*28c0*/  SHF.R.S32.HI R0, RZ, 0x6, R0 ;  /* 0x00000006ff007819 */ /* 0x000fc40000011400 */
[----:B------:R-:W-:Y:S02]  /*28d0*/  SHF.R.S32.HI R8, RZ, 0x6, R3 ;  /* 0x00000006ff087819 */ /* 0x000fe40000011403 */
[----:B------:R-:W-:Y:S01]  /*28e0*/  LOP3.LUT R3, R185, 0x38, R6, 0xf8, !PT ;  /* 0x00000038b9037812 */ /* 0x000fe200078ef806 */
[C---:B------:R-:W-:Y:S01]  /*28f0*/  IMAD R139, R0.reuse, 0x1800, R187 ;  /* 0x00001800008b7824 */ /* 0x040fe200078e02bb */
[----:B------:R-:W-:Y:S01]  /*2900*/  SHF.R.S32.HI R14, RZ, 0x1f, R11 ;  /* 0x0000001fff0e7819 */ /* 0x000fe2000001140b */
[----:B------:R-:W-:Y:S01]  /*2910*/  IMAD R137, R0, 0x1800, R201 ;  /* 0x0000180000897824 */ /* 0x000fe200078e02c9 */
[----:B------:R-:W-:Y:S01]  /*2920*/  LOP3.LUT R0, R3, R186, RZ, 0x3c, !PT ;  /* 0x000000ba03007212 */ /* 0x000fe200078e3cff */
[----:B------:R-:W-:Y:S01]  /*2930*/  IMAD R138, R8, 0x1800, R187 ;  /* 0x00001800088a7824 */ /* 0x000fe200078e02bb */
[-C--:B------:R-:W-:Y:S01]  /*2940*/  LEA.HI R20, R14, R11.reuse, RZ, 0x3 ;  /* 0x0000000b0e147211 */ /* 0x080fe200078f18ff */
[----:B------:R-:W-:Y:S01]  /*2950*/  IMAD R135, R8, 0x1800, R201 ;  /* 0x0000180008877824 */ /* 0x000fe200078e02c9 */
[----:B------:R-:W-:Y:S01]  /*2960*/  LEA.HI R11, R14, R11, RZ, 0x6 ;  /* 0x0000000b0e0b7211 */ /* 0x000fe200078f30ff */
[----:B------:R-:W-:Y:S01]  /*2970*/  IMAD.IADD R139, R139, 0x1, R0 ;  /* 0x000000018b8b7824 */ /* 0x000fe200078e0200 */
[----:B------:R-:W-:-:S02]  /*2980*/  LOP3.LUT R5, R185, 0x38, R12, 0xf8, !PT ;  /* 0x00000038b9057812 */ /* 0x000fc400078ef80c */
[----:B------:R-:W-:Y:S02]  /*2990*/  SHF.R.S32.HI R0, RZ, 0x6, R11 ;  /* 0x00000006ff007819 */ /* 0x000fe4000001140b */
[----:B------:R-:W-:Y:S02]  /*29a0*/  LOP3.LUT R5, R5, R186, RZ, 0x3c, !PT ;  /* 0x000000ba05057212 */ /* 0x000fe400078e3cff */
[----:B------:R-:W-:Y:S01]  /*29b0*/  LOP3.LUT R3, R185, 0x38, R20, 0xf8, !PT ;  /* 0x00000038b9037812 */ /* 0x000fe200078ef814 */
[----:B------:R-:W-:Y:S01]  /*29c0*/  IMAD R136, R0, 0x1800, R187 ;  /* 0x0000180000887824 */ /* 0x000fe200078e02bb */
[----:B------:R-:W-:Y:S01]  /*29d0*/  LOP3.LUT R9, R181, 0x38, R6, 0xf8, !PT ;  /* 0x00000038b5097812 */ /* 0x000fe200078ef806 */
[----:B------:R-:W-:Y:S01]  /*29e0*/  IMAD.IADD R138, R138, 0x1, R5 ;  /* 0x000000018a8a7824 */ /* 0x000fe200078e0205 */
[----:B------:R-:W-:Y:S01]  /*29f0*/  SHF.R.U32.HI R21, RZ, 0x3, R181 ;  /* 0x00000003ff157819 */ /* 0x000fe200000116b5 */
[----:B------:R-:W-:Y:S01]  /*2a00*/  IMAD R134, R0, 0x1800, R201 ;  /* 0x0000180000867824 */ /* 0x000fe200078e02c9 */
[----:B------:R-:W-:-:S02]  /*2a10*/  SHF.R.S32.HI R13, RZ, 0x1f, R140 ;  /* 0x0000001fff0d7819 */ /* 0x000fc4000001148c */
[----:B------:R-:W-:Y:S02]  /*2a20*/  LOP3.LUT R3, R3, R186, RZ, 0x3c, !PT ;  /* 0x000000ba03037212 */ /* 0x000fe400078e3cff */
[----:B------:R-:W-:Y:S01]  /*2a30*/  LOP3.LUT R5, R181, 0x38, R12, 0xf8, !PT ;  /* 0x00000038b5057812 */ /* 0x000fe200078ef80c */
[----:B------:R-:W-:Y:S01]  /*2a40*/  IMAD R0, R13, R94, RZ ;  /* 0x0000005e0d007224 */ /* 0x000fe200078e02ff */
[----:B------:R-:W-:Y:S01]  /*2a50*/  LOP3.LUT R10, R9, R21, RZ, 0x3c, !PT ;  /* 0x00000015090a7212 */ /* 0x000fe200078e3cff */
[----:B------:R-:W-:Y:S01]  /*2a60*/  IMAD R13, R13, R88, RZ ;  /* 0x000000580d0d7224 */ /* 0x000fe200078e02ff */
[----:B------:R-:W-:Y:S01]  /*2a70*/  LOP3.LUT R9, R181, 0x38, R20, 0xf8, !PT ;  /* 0x00000038b5097812 */ /* 0x000fe200078ef814 */
[----:B------:R-:W-:Y:S01]  /*2a80*/  IMAD R11, R140, R95, R0 ;  /* 0x0000005f8c0b7224 */ /* 0x000fe200078e0200 */
[----:B------:R-:W-:Y:S01]  /*2a90*/  IADD3 R136, R136, R3, RZ ;  /* 0x0000000388887210 */ /* 0x000fe20007ffe0ff */
[----:B------:R-:W-:Y:S01]  /*2aa0*/  IMAD.IADD R137, R137, 0x1, R10 ;  /* 0x0000000189897824 */ /* 0x000fe200078e020a */
[----:B------:R-:W-:Y:S01]  /*2ab0*/  LOP3.LUT R3, R185, 0x18, R18, 0xf8, !PT ;  /* 0x00000018b9037812 */ /* 0x000fe200078ef812 */
[----:B------:R-:W-:Y:S01]  /*2ac0*/  IMAD R13, R140, R89, R13 ;  /* 0x000000598c0d7224 */ /* 0x000fe200078e020d */
[-C--:B------:R-:W-:Y:S01]  /*2ad0*/  LOP3.LUT R8, R5, R21.reuse, RZ, 0x3c, !PT ;  /* 0x0000001505087212 */ /* 0x080fe200078e3cff */
[----:B------:R-:W-:Y:S01]  /*2ae0*/  IMAD R5, R95, 0x60, RZ ;  /* 0x000000605f057824 */ /* 0x000fe200078e02ff */
[----:B------:R-:W-:Y:S01]  /*2af0*/  ISETP.GE.AND P4, PT, R22, UR5, PT ;  /* 0x0000000516007c0c */ /* 0x000fe2000bf86270 */
[----:B------:R-:W-:Y:S01]  /*2b00*/  IMAD.IADD R104, R99, 0x1, R11 ;  /* 0x0000000163687824 */ /* 0x000fe200078e020b */
[----:B------:R-:W-:Y:S01]  /*2b10*/  LOP3.LUT R9, R9, R21, RZ, 0x3c, !PT ;  /* 0x0000001509097212 */ /* 0x000fe200078e3cff */
[----:B------:R-:W-:Y:S01]  /*2b20*/  IMAD.IADD R135, R135, 0x1, R8 ;  /* 0x0000000187877824 */ /* 0x000fe200078e0208 */
[----:B------:R-:W-:Y:S01]  /*2b30*/  ISETP.GE.AND P0, PT, R161, UR4, PT ;  /* 0x00000004a1007c0c */ /* 0x000fe2000bf06270 */
[----:B------:R-:W-:Y:S01]  /*2b40*/  IMAD.IADD R102, R11, 0x1, R97 ;  /* 0x000000010b667824 */ /* 0x000fe200078e0261 */
[----:B------:R-:W-:Y:S01]  /*2b50*/  LOP3.LUT R0, R3, R186, RZ, 0x3c, !PT ;  /* 0x000000ba03007212 */ /* 0x000fe200078e3cff */
[----:B------:R-:W-:Y:S01]  /*2b60*/  IMAD.IADD R134, R134, 0x1, R9 ;  /* 0x0000000186867824 */ /* 0x000fe200078e0209 */
[C---:B------:R-:W-:Y:S01]  /*2b70*/  SHF.L.U64.HI R105, R94.reuse, 0x6, R95 ;  /* 0x000000065e697819 */ /* 0x040fe2000001025f */
[----:B------:R-:W-:Y:S01]  /*2b80*/  IMAD.WIDE.U32 R94, R94, 0x60, RZ ;  /* 0x000000605e5e7825 */ /* 0x000fe200078e00ff */
[----:B------:R-:W-:-:S02]  /*2b90*/  SEL R3, RZ, 0x8, P4 ;  /* 0x00000008ff037807 */ /* 0x000fc40002000000 */
[----:B------:R-:W-:Y:S01]  /*2ba0*/  LOP3.LUT P5, RZ, R228, 0x4, RZ, 0xc0, !PT ;  /* 0x00000004e4ff7812 */ /* 0x000fe200078ac0ff */
[----:B------:R-:W-:Y:S01]  /*2bb0*/  IMAD R9, R89, 0x60, RZ ;  /* 0x0000006059097824 */ /* 0x000fe200078e02ff */
[----:B------:R-:W-:Y:S01]  /*2bc0*/  SEL R8, RZ, 0x20, P0 ;  /* 0x00000020ff087807 */ /* 0x000fe20000000000 */
[----:B------:R-:W-:Y:S01]  /*2bd0*/  IMAD.IADD R0, R187, 0x1, R0 ;  /* 0x00000001bb007824 */ /* 0x000fe200078e0200 */
[C---:B------:R-:W-:Y:S01]  /*2be0*/  SHF.L.U64.HI R107, R88.reuse, 0x6, R89 ;  /* 0x00000006586b7819 */ /* 0x040fe20000010259 */
[----:B------:R-:W-:Y:S01]  /*2bf0*/  IMAD.WIDE.U32 R88, R88, 0x60, RZ ;  /* 0x0000006058587825 */ /* 0x000fe200078e00ff */
[C---:B------:R-:W-:Y:S02]  /*2c00*/  LOP3.LUT R10, R4.reuse, R3, RZ, 0xfc, !PT ;  /* 0x00000003040a7212 */ /* 0x040fe400078efcff */
[----:B------:R-:W-:Y:S01]  /*2c10*/  LOP3.LUT R3, R4, 0x1, RZ, 0xc0, !PT ;  /* 0x0000000104037812 */ /* 0x000fe200078ec0ff */
[----:B------:R-:W-:Y:S01]  /*2c20*/  IMAD.IADD R132, R89, 0x1, R9 ;  /* 0x0000000159847824 */ /* 0x000fe200078e0209 */
[----:B------:R-:W-:Y:S01]  /*2c30*/  SEL R126, R126, 0xffffffe0, !P5 ;  /* 0xffffffe07e7e7807 */ /* 0x000fe20006800000 */
[----:B------:R-:W-:Y:S01]  /*2c40*/  IMAD.IADD R103, R93, 0x1, R13 ;  /* 0x000000015d677824 */ /* 0x000fe200078e020d */
[----:B------:R-:W-:Y:S01]  /*2c50*/  IADD3 R130, R95, R5, RZ ;  /* 0x000000055f827210 */ /* 0x000fe20007ffe0ff */
[----:B------:R-:W-:Y:S01]  /*2c60*/  IMAD.IADD R101, R13, 0x1, R91 ;  /* 0x000000010d657824 */ /* 0x000fe200078e025b */
[----:B------:R-:W-:Y:S01]  /*2c70*/  SHF.R.S32.HI R119, RZ, 0x3, R6 ;  /* 0x00000003ff777819 */ /* 0x000fe20000011406 */
[----:B------:R-:W-:Y:S01]  /*2c80*/  IMAD.IADD R133, R126, 0x1, R0 ;  /* 0x000000017e857824 */ /* 0x000fe200078e0200 */
[----:B------:R-:W-:-:S02]  /*2c90*/  LOP3.LUT R4, R6, 0xfffffff8, RZ, 0xc0, !PT ;  /* 0xfffffff806047812 */ /* 0x000fc400078ec0ff */
[----:B------:R-:W-:Y:S02]  /*2ca0*/  LOP3.LUT R76, R7, R8, RZ, 0xfc, !PT ;  /* 0x00000008074c7212 */ /* 0x000fe400078efcff */
[----:B------:R-:W-:Y:S02]  /*2cb0*/  LOP3.LUT R5, R12, 0xfffffff8, RZ, 0xc0, !PT ;  /* 0xfffffff80c057812 */ /* 0x000fe400078ec0ff */
[----:B------:R-:W-:Y:S02]  /*2cc0*/  LOP3.LUT R6, R20, 0xfffffff8, RZ, 0xc0, !PT ;  /* 0xfffffff814067812 */ /* 0x000fe400078ec0ff */
[----:B------:R-:W-:Y:S02]  /*2cd0*/  SHF.R.S32.HI R113, RZ, 0x3, R20 ;  /* 0x00000003ff717819 */ /* 0x000fe40000011414 */
[C---:B------:R-:W-:Y:S02]  /*2ce0*/  LOP3.LUT R8, R10.reuse, 0x2, RZ, 0xc0, !PT ;  /* 0x000000020a087812 */ /* 0x040fe400078ec0ff */
[----:B------:R-:W-:-:S02]  /*2cf0*/  LOP3.LUT R9, R10, 0x4, RZ, 0xc0, !PT ;  /* 0x000000040a097812 */ /* 0x000fc400078ec0ff */
[C---:B------:R-:W-:Y:S02]  /*2d00*/  LOP3.LUT R20, R76.reuse, 0x2, RZ, 0xc0, !PT ;  /* 0x000000024c147812 */ /* 0x040fe400078ec0ff */
[C---:B------:R-:W-:Y:S02]  /*2d10*/  LOP3.LUT R21, R76.reuse, 0x4, RZ, 0xc0, !PT ;  /* 0x000000044c157812 */ /* 0x040fe400078ec0ff */
[C---:B------:R-:W-:Y:S02]  /*2d20*/  LOP3.LUT R26, R76.reuse, 0x8, RZ, 0xc0, !PT ;  /* 0x000000084c1a7812 */ /* 0x040fe400078ec0ff */
[----:B------:R-:W-:Y:S02]  /*2d30*/  LOP3.LUT R27, R76, 0x10, RZ, 0xc0, !PT ;  /* 0x000000104c1b7812 */ /* 0x000fe400078ec0ff */
[----:B0-----:R-:W-:Y:S02]  /*2d40*/  LEA.HI R194, R194, 0x8, RZ, 0x19 ;  /* 0x00000008c2c27811 */ /* 0x001fe400078fc8ff */
[----:B------:R-:W-:-:S02]  /*2d50*/  SHF.R.S32.HI R118, RZ, 0x3, R12 ;  /* 0x00000003ff767819 */ /* 0x000fc4000001140c */
[----:B------:R-:W-:Y:S02]  /*2d60*/  LOP3.LUT R7, R7, 0x1, RZ, 0xc0, !PT ;  /* 0x0000000107077812 */ /* 0x000fe400078ec0ff */
[----:B------:R-:W-:Y:S02]  /*2d70*/  LOP3.LUT R10, R10, 0x8, RZ, 0xc0, !PT ;  /* 0x000000080a0a7812 */ /* 0x000fe400078ec0ff */
[----:B------:R-:W-:Y:S02]  /*2d80*/  SHF.R.S32.HI R111, RZ, 0x1f, R4 ;  /* 0x0000001fff6f7819 */ /* 0x000fe40000011404 */
[----:B------:R-:W-:Y:S02]  /*2d90*/  SHF.R.S32.HI R110, RZ, 0x1f, R5 ;  /* 0x0000001fff6e7819 */ /* 0x000fe40000011405 */
[----:B------:R-:W-:Y:S02]  /*2da0*/  SHF.R.S32.HI R109, RZ, 0x1f, R6 ;  /* 0x0000001fff6d7819 */ /* 0x000fe40000011406 */
[----:B------:R-:W-:-:S02]  /*2db0*/  LOP3.LUT R76, R76, 0x20, RZ, 0xc0, !PT ;  /* 0x000000204c4c7812 */ /* 0x000fc400078ec0ff */
[----:B----4-:R-:W-:-:S07]  /*2dc0*/  SHF.R.S32.HI R128, RZ, 0x1f, R100 ;  /* 0x0000001fff807819 */ /* 0x010fce0000011464 */
.L_x_1670:
[----:B0-----:R-:W0:Y:S01]  /*2dd0*/  LDC R78, c[0x0][0x430] ;  /* 0x00010c00ff4e7b82 */ /* 0x001e220000000800 */
[----:B------:R-:W-:Y:S02]  /*2de0*/  VIADD R24, R24, 0xffffffff ;  /* 0xffffffff18187836 */ /* 0x000fe40000000000 */
[----:B------:R-:W-:Y:S02]  /*2df0*/  IMAD.MOV.U32 R77, RZ, RZ, RZ ;  /* 0x000000ffff4d7224 */ /* 0x000fe400078e00ff */
[----:B------:R-:W-:-:S03]  /*2e00*/  IMAD R12, R24, 0x60, R112 ;  /* 0x00000060180c7824 */ /* 0x000fc600078e0270 */
[----:B-1----:R-:W1:Y:S02]  /*2e10*/  LDC R123, c[0x0][0x3f4] ;  /* 0x0000fd00ff7b7b82 */ /* 0x002e640000000800 */
[----:B------:R-:W-:Y:S02]  /*2e20*/  ISETP.GE.AND P0, PT, R12, R25, PT ;  /* 0x000000190c00720c */ /* 0x000fe40003f06270 */
[----:B------:R-:W-:Y:S02]  /*2e30*/  IADD3 R32, R129, R12, RZ ;  /* 0x0000000c81207210 */ /* 0x000fe40007ffe0ff */
[----:B------:R-:W-:-:S03]  /*2e40*/  ISETP.GT.OR P0, PT, R112, 0x5f, P0 ;  /* 0x0000005f7000780c */ /* 0x000fc60000704670 */
[----:B------:R-:W-:Y:S01]  /*2e50*/  IMAD.MOV.U32 R28, RZ, RZ, R32 ;  /* 0x000000ffff1c7224 */ /* 0x000fe200078e0020 */
[----:B0-----:R-:W-:-:S09]  /*2e60*/  ISETP.NE.AND P4, PT, R78, 0x1, PT ;  /* 0x000000014e00780c */ /* 0x001fd20003f85270 */
[----:B------:R-:W0:Y:S08]  /*2e70*/  @!P0 LDC.64 R14, c[0x0][0x428] ;  /* 0x00010a00ff0e8b82 */ /* 0x000e300000000a00 */
[----:B------:R-:W2:Y:S08]  /*2e80*/  @!P0 LDC.64 R12, c[0x0][0x418] ;  /* 0x00010600ff0c8b82 */ /* 0x000eb00000000a00 */
[----:B------:R-:W3:Y:S08]  /*2e90*/  @P4 LDC R11, c[0x0][0x434] ;  /* 0x00010d00ff0b4b82 */ /* 0x000ef00000000800 */
[----:B----4-:R-:W4:Y:S01]  /*2ea0*/  @P4 LDC R30, c[0x0][0x438] ;  /* 0x00010e00ff1e4b82 */ /* 0x010f220000000800 */
[----:B---3--:R-:W-:-:S05]  /*2eb0*/  @P4 IMAD.HI.U32 R11, R32, R11, RZ ;  /* 0x0000000b200b4227 */ /* 0x008fca00078e00ff */
[----:B----4-:R-:W-:Y:S01]  /*2ec0*/  @P4 SHF.R.U32.HI R28, RZ, R30, R11 ;  /* 0x0000001eff1c4219 */ /* 0x010fe2000001160b */
[----:B0-----:R-:W-:-:S03]  /*2ed0*/  @!P0 IMAD R11, R128, R14, RZ ;  /* 0x0000000e800b8224 */ /* 0x001fc600078e02ff */
[--C-:B------:R-:W-:Y:S01]  /*2ee0*/  @!P0 SHF.R.S32.HI R29, RZ, 0x1f, R28.reuse ;  /* 0x0000001fff1d8819 */ /* 0x100fe2000001141c */
[C---:B------:R-:W-:Y:S02]  /*2ef0*/  @!P0 IMAD R11, R100.reuse, R15, R11 ;  /* 0x0000000f640b8224 */ /* 0x040fe400078e020b */
[----:B------:R-:W-:-:S04]  /*2f00*/  @!P0 IMAD.WIDE.U32 R14, R100, R14, R28 ;  /* 0x0000000e640e8225 */ /* 0x000fc800078e001c */
[----:B------:R-:W-:Y:S01]  /*2f10*/  @!P0 IMAD.IADD R11, R15, 0x1, R11 ;  /* 0x000000010f0b8824 */ /* 0x000fe200078e020b */
[----:B--2---:R-:W-:-:S04]  /*2f20*/  @!P0 LEA R12, P4, R14, R12, 0x2 ;  /* 0x0000000c0e0c8211 */ /* 0x004fc800078810ff */
[----:B------:R-:W-:-:S05]  /*2f30*/  @!P0 LEA.HI.X R13, R14, R13, R11, 0x2, P4 ;  /* 0x0000000d0e0d8211 */ /* 0x000fca00020f140b */
[----:B------:R0:W5:Y:S01]  /*2f40*/  @!P0 LDG.E R77, desc[UR60][R12.64] ;  /* 0x0000003c0c4d8981 */ /* 0x000162000c1e1900 */
[----:B-1----:R-:W-:Y:S01]  /*2f50*/  ISETP.GE.AND P0, PT, R123, 0x1, PT ;  /* 0x000000017b00780c */ /* 0x002fe20003f06270 */
[----:B------:R-:W-:Y:S01]  /*2f60*/  IMAD.MOV R11, RZ, RZ, -R28 ;  /* 0x000000ffff0b7224 */ /* 0x000fe200078e0a1c */
[----:B------:R-:W-:Y:S01]  /*2f70*/  ISETP.GT.AND P4, PT, R24, R125, PT ;  /* 0x0000007d1800720c */ /* 0x000fe20003f84270 */
[C---:B------:R-:W-:Y:S01]  /*2f80*/  IMAD R14, R17.reuse, 0x4800, R0 ;  /* 0x00004800110e7824 */ /* 0x040fe200078e0200 */
[----:B------:R-:W-:Y:S05]  /*2f90*/  YIELD ;  /* 0x0000000000007946 */ /* 0x000fea0003800000 */
[----:B------:R-:W-:Y:S01]  /*2fa0*/  IMAD R28, R17, 0x4800, R133 ;  /* 0x00004800111c7824 */ /* 0x000fe200078e0285 */
[----:B------:R-:W-:Y:S01]  /*2fb0*/  BSSY B0, `(.L_x_1565) ;  /* 0x00007a1000007945 */ /* 0x000fe20003800000 */
[----:B------:R-:W-:Y:S01]  /*2fc0*/  IMAD R78, R78, R11, R32 ;  /* 0x0000000b4e4e7224 */ /* 0x000fe200078e0220 */
[----:B------:R-:W-:Y:S01]  /*2fd0*/  P2R R122, PR, RZ, 0x10 ;  /* 0x00000010ff7a7803 */ /* 0x000fe20000000000 */
[----:B------:R-:W-:-:S02]  /*2fe0*/  IMAD R29, R14, 0x2, R121 ;  /* 0x000000020e1d7824 */ /* 0x000fc400078e0279 */
[----:B------:R-:W-:Y:S01]  /*2ff0*/  IMAD R28, R28, 0x2, R121 ;  /* 0x000000021c1c7824 */ /* 0x000fe200078e0279 */
[----:B0-----:R-:W-:Y:S06]  /*3000*/  @!P0 BRA `(.L_x_1566) ;  /* 0x0000007000988947 */ /* 0x001fec0003800000 */
[----:B------:R-:W-:Y:S01]  /*3010*/  SHF.R.S32.HI R79, RZ, 0x1f, R78 ;  /* 0x0000001fff4f7819 */ /* 0x000fe2000001144e */
[----:B------:R-:W-:Y:S01]  /*3020*/  ULDC.64 UR4, c[0x0][0x300] ;  /* 0x0000c00000047ab9 */ /* 0x000fe20000000a00 */
[----:B-----5:R-:W-:Y:S01]  /*3030*/  SHF.R.S32.HI R84, RZ, 0x1f, R77 ;  /* 0x0000001fff547819 */ /* 0x020fe2000001144d */
[----:B------:R-:W-:Y:S01]  /*3040*/  IMAD.WIDE.U32 R12, R78, UR4, RZ ;  /* 0x000000044e0c7c25 */ /* 0x000fe2000f8e00ff */
[----:B------:R-:W-:Y:S02]  /*3050*/  ULDC.U8 UR6, c[0x0][0x410] ;  /* 0x0001040000067ab9 */ /* 0x000fe40000000000 */
[----:B------:R-:W-:Y:S01]  /*3060*/  ISETP.NE.AND P0, PT, RZ, UR6, PT ;  /* 0x00000006ff007c0c */ /* 0x000fe2000bf05270 */
[----:B------:R-:W-:Y:S02]  /*3070*/  IMAD R11, R79, UR4, RZ ;  /* 0x000000044f0b7c24 */ /* 0x000fe4000f8e02ff */
[----:B------:R-:W-:Y:S02]  /*3080*/  IMAD R15, R132, R24, RZ ;  /* 0x00000018840f7224 */ /* 0x000fe400078e02ff */
[----:B------:R-:W-:Y:S01]  /*3090*/  IMAD R11, R78, UR5, R11 ;  /* 0x000000054e0b7c24 */ /* 0x000fe2000f8e020b */
[----:B------:R-:W-:Y:S01]  /*30a0*/  ULDC.64 UR4, c[0x0][0x310] ;  /* 0x0000c40000047ab9 */ /* 0x000fe20000000a00 */
[----:B------:R-:W-:-:S02]  /*30b0*/  IMAD R85, R24, -0x60, R25 ;  /* 0xffffffa018557824 */ /* 0x000fc400078e0219 */
[----:B------:R-:W-:Y:S02]  /*30c0*/  IMAD R14, R84, UR4, RZ ;  /* 0x00000004540e7c24 */ /* 0x000fe4000f8e02ff */
[----:B------:R-:W-:Y:S01]  /*30d0*/  IMAD.IADD R13, R13, 0x1, R11 ;  /* 0x000000010d0d7824 */ /* 0x000fe200078e020b */
[----:B------:R-:W-:Y:S01]  /*30e0*/  VIMNMX R85, R85, 0x60, PT ;  /* 0x0000006055557848 */ /* 0x000fe20003fe0100 */
[C---:B------:R-:W-:Y:S02]  /*30f0*/  IMAD R11, R77.reuse, UR5, R14 ;  /* 0x000000054d0b7c24 */ /* 0x040fe4000f8e020e */
[----:B------:R-:W-:Y:S01]  /*3100*/  IMAD.WIDE.U32 R12, R77, UR4, R12 ;  /* 0x000000044d0c7c25 */ /* 0x000fe2000f8e000c */
[----:B------:R-:W-:-:S03]  /*3110*/  ULDC.64 UR4, c[0x0][0x308] ;  /* 0x0000c20000047ab9 */ /* 0x000fc60000000a00 */
[----:B------:R-:W-:Y:S01]  /*3120*/  IMAD R14, R130, R24, RZ ;  /* 0x00000018820e7224 */ /* 0x000fe200078e02ff */
[----:B------:R-:W-:Y:S02]  /*3130*/  IADD3 R13, R13, R11, RZ ;  /* 0x0000000b0d0d7210 */ /* 0x000fe40007ffe0ff */
[----:B------:R-:W-:Y:S01]  /*3140*/  SHF.R.S32.HI R11, RZ, 0x1f, R24 ;  /* 0x0000001fff0b7819 */ /* 0x000fe20000011418 */
[----:B------:R-:W-:-:S04]  /*3150*/  IMAD.WIDE.U32 R116, R169, UR4, R12 ;  /* 0x00000004a9747c25 */ /* 0x000fc8000f8e000c */
[C---:B------:R-:W-:Y:S02]  /*3160*/  IMAD R31, R11.reuse, R94, R14 ;  /* 0x0000005e0b1f7224 */ /* 0x040fe400078e020e */
[----:B------:R-:W-:Y:S02]  /*3170*/  IMAD R33, R11, R88, R15 ;  /* 0x000000580b217224 */ /* 0x000fe400078e020f */
[----:B------:R-:W-:Y:S01]  /*3180*/  IMAD R11, R169, UR5, R117 ;  /* 0x00000005a90b7c24 */ /* 0x000fe2000f8e0275 */
[----:B------:R-:W-:Y:S01]  /*3190*/  ULDC.64 UR4, c[0x0][0x2e8] ;  /* 0x0000ba0000047ab9 */ /* 0x000fe20000000a00 */
[----:B------:R-:W-:Y:S01]  /*31a0*/  IMAD.WIDE.U32 R14, R94, R24, RZ ;  /* 0x000000185e0e7225 */ /* 0x000fe200078e00ff */
[----:B------:R-:W-:-:S03]  /*31b0*/  LEA R117, P4, R116, UR4, 0x1 ;  /* 0x0000000474757c11 */ /* 0x000fc6000f8808ff */
[----:B------:R-:W-:Y:S01]  /*31c0*/  IMAD.WIDE.U32 R12, R88, R24, RZ ;  /* 0x00000018580c7225 */ /* 0x000fe200078e00ff */
[----:B------:R-:W-:-:S03]  /*31d0*/  LEA.HI.X R116, R116, UR5, R11, 0x1, P4 ;  /* 0x0000000574747c11 */ /* 0x000fc6000a0f0c0b */
        /* <DEDUP_REMOVED lines=21> */
[----:B------:R-:W-:Y:S01]  /*3330*/  IADD3 R35, P0, R92, R12, RZ ;  /* 0x0000000c5c237210 */ /* 0x000fe20007f1e0ff */
[----:B------:R-:W-:Y:S01]  /*3340*/  ULDC.64 UR6, c[0x0][0x400] ;  /* 0x0001000000067ab9 */ /* 0x000fe20000000a00 */
[----:B------:R-:W-:Y:S01]  /*3350*/  CS2R R74, SRZ ;  /* 0x00000000004a7805 */ /* 0x000fe2000001ff00 */
[----:B------:R-:W-:Y:S01]  /*3360*/  IMAD.X R34, R11, 0x1, R104, P5 ;  /* 0x000000010b227824 */ /* 0x000fe200028e0668 */
[----:B------:R-:W-:Y:S01]  /*3370*/  LEA R32, P5, R33, UR4, 0x1 ;  /* 0x0000000421207c11 */ /* 0x000fe2000f8a08ff */
[----:B------:R-:W-:Y:S01]  /*3380*/  IMAD.X R36, R82, 0x1, R103, P0 ;  /* 0x0000000152247824 */ /* 0x000fe200000e0667 */
[----:B------:R-:W-:Y:S02]  /*3390*/  ISETP.GE.AND P0, PT, R162, R123, PT ;  /* 0x0000007ba200720c */ /* 0x000fe40003f06270 */
[----:B------:R-:W-:-:S02]  /*33a0*/  CS2R R70, SRZ ;  /* 0x0000000000467805 */ /* 0x000fc4000001ff00 */
[----:B------:R-:W-:Y:S02]  /*33b0*/  LEA.HI.X R33, R33, UR5, R34, 0x1, P5 ;  /* 0x0000000521217c11 */ /* 0x000fe4000a8f0c22 */
[----:B------:R-:W-:Y:S02]  /*33c0*/  CS2R R80, SRZ ;  /* 0x0000000000507805 */ /* 0x000fe4000001ff00 */
[C---:B------:R-:W-:Y:S02]  /*33d0*/  LEA R34, P5, R35.reuse, UR6, 0x1 ;  /* 0x0000000623227c11 */ /* 0x040fe4000f8a08ff */
[----:B------:R-:W-:Y:S02]  /*33e0*/  CS2R R72, SRZ ;  /* 0x0000000000487805 */ /* 0x000fe4000001ff00 */
[----:B------:R-:W-:Y:S02]  /*33f0*/  LEA.HI.X R35, R35, UR7, R36, 0x1, P5 ;  /* 0x0000000723237c11 */ /* 0x000fe4000a8f0c24 */
[-C--:B------:R-:W-:Y:S01]  /*3400*/  ISETP.GE.AND P5, PT, R179, R123.reuse, PT ;  /* 0x0000007bb300720c */ /* 0x080fe20003fa6270 */
[----:B------:R0:W5:Y:S04]  /*3410*/  @!P0 LDG.E.64 R74, desc[UR60][R32.64] ;  /* 0x0000003c204a8981 */ /* 0x000168000c1e1b00 */
[----:B------:R0:W5:Y:S01]  /*3420*/  @!P0 LDG.E.64 R80, desc[UR60][R34.64] ;  /* 0x0000003c22508981 */ /* 0x000162000c1e1b00 */
[----:B------:R-:W-:-:S07]  /*3430*/  ISETP.GE.AND P0, PT, R177, R123, PT ;  /* 0x0000007bb100720c */ /* 0x000fce0003f06270 */
[----:B------:R0:W5:Y:S04]  /*3440*/  @!P5 LDG.E.64 R70, desc[UR60][R32.64+0x20] ;  /* 0x0000203c2046d981 */ /* 0x000168000c1e1b00 */
[----:B------:R0:W5:Y:S01]  /*3450*/  @!P5 LDG.E.64 R72, desc[UR60][R34.64+0x20] ;  /* 0x0000203c2248d981 */ /* 0x000162000c1e1b00 */
[----:B------:R-:W-:Y:S02]  /*3460*/  ISETP.GE.AND P5, PT, R178, R123, PT ;  /* 0x0000007bb200720c */ /* 0x000fe40003fa6270 */
[----:B------:R-:W-:Y:S02]  /*3470*/  CS2R R66, SRZ ;  /* 0x0000000000427805 */ /* 0x000fe4000001ff00 */
[----:B------:R-:W-:Y:S02]  /*3480*/  CS2R R68, SRZ ;  /* 0x0000000000447805 */ /* 0x000fe4000001ff00 */
[----:B------:R-:W-:-:S02]  /*3490*/  CS2R R62, SRZ ;  /* 0x00000000003e7805 */ /* 0x000fc4000001ff00 */
[----:B------:R-:W-:Y:S01]  /*34a0*/  CS2R R64, SRZ ;  /* 0x0000000000407805 */ /* 0x000fe2000001ff00 */
[----:B------:R0:W5:Y:S04]  /*34b0*/  @!P0 LDG.E.64 R66, desc[UR60][R32.64+0x40] ;  /* 0x0000403c20428981 */ /* 0x000168000c1e1b00 */
[----:B------:R0:W5:Y:S01]  /*34c0*/  @!P0 LDG.E.64 R68, desc[UR60][R34.64+0x40] ;  /* 0x0000403c22448981 */ /* 0x000162000c1e1b00 */
[----:B------:R-:W-:-:S03]  /*34d0*/  ISETP.GE.AND P0, PT, R176, R123, PT ;  /* 0x0000007bb000720c */ /* 0x000fc60003f06270 */
        /* <DEDUP_REMOVED lines=8> */
[----:B------:R0:W5:Y:S04]  /*3560*/  @!P0 LDG.E.64 R60, desc[UR60][R34.64+0x80] ;  /* 0x0000803c223c8981 */ /* 0x000168000c1e1b00 */
[----:B------:R0:W5:Y:S04]  /*3570*/  @!P5 LDG.E.64 R54, desc[UR60][R32.64+0xa0] ;  /* 0x0000a03c2036d981 */ /* 0x000168000c1e1b00 */
[----:B------:R0:W5:Y:S02]  /*3580*/  @!P5 LDG.E.64 R56, desc[UR60][R34.64+0xa0] ;  /* 0x0000a03c2238d981 */ /* 0x000164000c1e1b00 */
.L_x_1569:
[----:B------:R-:W-:Y:S05]  /*3590*/  BSYNC B1 ;  /* 0x0000000000017941 */ /* 0x000fea0003800000 */
.L_x_1568:
        /* <DEDUP_REMOVED lines=12> */
[----:B------:R-:W-:Y:S01]  /*3660*/  CS2R R48, SRZ ;  /* 0x0000000000307805 */ /* 0x000fe2000001ff00 */
[----:B-----5:R-:W-:Y:S01]  /*3670*/  IMAD.MOV.U32 R83, RZ, RZ, R54 ;  /* 0x000000ffff537224 */ /* 0x020fe200078e0036 */
[----:B------:R-:W-:Y:S01]  /*3680*/  CS2R R52, SRZ ;  /* 0x0000000000347805 */ /* 0x000fe2000001ff00 */
[----:B------:R-:W-:Y:S06]  /*3690*/  @P5 BRA `(.L_x_1571) ;  /* 0x0000000000a05947 */ /* 0x000fec0003800000 */
[----:B------:R-:W-:Y:S01]  /*36a0*/  IADD3 R14, P0, P6, R98, R14, R106 ;  /* 0x0000000e620e7210 */ /* 0x000fe20007e1e06a */
[----:B------:R-:W-:Y:S01]  /*36b0*/  ULDC.64 UR4, c[0x0][0x3e8] ;  /* 0x0000fa0000047ab9 */ /* 0x000fe20000000a00 */
[----:B------:R-:W-:Y:S01]  /*36c0*/  ULDC.64 UR6, c[0x0][0x400] ;  /* 0x0001000000067ab9 */ /* 0x000fe20000000a00 */
[----:B------:R-:W-:Y:S02]  /*36d0*/  CS2R R50, SRZ ;  /* 0x0000000000327805 */ /* 0x000fe4000001ff00 */
[----:B------:R-:W-:Y:S02]  /*36e0*/  IADD3.X R13, R104, R11, R105, P0, P6 ;  /* 0x0000000b680d7210 */ /* 0x000fe400007ec469 */
[----:B------:R-:W-:Y:S02]  /*36f0*/  CS2R R52, SRZ ;  /* 0x0000000000347805 */ /* 0x000fe4000001ff00 */
[----:B------:R-:W-:-:S04]  /*3700*/  IADD3 R11, P0, P6, R92, R12, R108 ;  /* 0x0000000c5c0b7210 */ /* 0x000fc80007e1e06c */
[----:B------:R-:W-:Y:S02]  /*3710*/  IADD3.X R82, R103, R82, R107, P0, P6 ;  /* 0x0000005267527210 */ /* 0x000fe400007ec46b */
[----:B------:R-:W-:-:S04]  /*3720*/  LEA R12, P0, R14, UR4, 0x1 ;  /* 0x000000040e0c7c11 */ /* 0x000fc8000f8008ff */
[----:B------:R-:W-:Y:S02]  /*3730*/  LEA.HI.X R13, R14, UR5, R13, 0x1, P0 ;  /* 0x000000050e0d7c11 */ /* 0x000fe400080f0c0d */
        /* <DEDUP_REMOVED lines=30> */
.L_x_1571:
[----:B------:R-:W-:Y:S05]  /*3920*/  BSYNC B1 ;  /* 0x0000000000017941 */ /* 0x000fea0003800000 */
.L_x_1570:
[----:B------:R-:W2:Y:S01]  /*3930*/  LDL R11, [R1+0x30] ;  /* 0x00003000010b7983 */ /* 0x000ea20000100800 */
[----:B0-----:R-:W-:Y:S01]  /*3940*/  MOV R12, R58 ;  /* 0x0000003a000c7202 */ /* 0x001fe20000000f00 */
[----:B------:R-:W-:Y:S02]  /*3950*/  IMAD.MOV.U32 R13, RZ, RZ, R55 ;  /* 0x000000ffff0d7224 */ /* 0x000fe400078e0037 */
[----:B------:R-:W-:-:S03]  /*3960*/  IMAD.MOV.U32 R14, RZ, RZ, R62 ;  /* 0x000000ffff0e7224 */ /* 0x000fc600078e003e */
[----:B------:R-:W-:Y:S01]  /*3970*/  PRMT R152, R83, 0x5410, R13 ;  /* 0x0000541053987816 */ /* 0x000fe2000000000d */
[----:B------:R-:W-:Y:S01]  /*3980*/  IMAD.MOV.U32 R13, RZ, RZ, R63 ;  /* 0x000000ffff0d7224 */ /* 0x000fe200078e003f */
[----:B------:R-:W-:Y:S01]  /*3990*/  PRMT R157, R14, 0x7610, R157 ;  /* 0x000076100e9d7816 */ /* 0x000fe2000000009d */
[----:B------:R-:W-:-:S03]  /*39a0*/  IMAD.MOV.U32 R14, RZ, RZ, R75 ;  /* 0x000000ffff0e7224 */ /* 0x000fc600078e004b */
[----:B------:R-:W-:Y:S02]  /*39b0*/  PRMT R156, R13, 0x7610, R156 ;  /* 0x000076100d9c7816 */ /* 0x000fe4000000009c */
[----:B------:R-:W-:-:S04]  /*39c0*/  MOV R13, R74 ;  /* 0x0000004a000d7202 */ /* 0x000fc80000000f00 */
[----:B------:R-:W-:Y:S02]  /*39d0*/  PRMT R148, R13, 0x5410, R14 ;  /* 0x000054100d947816 */ /* 0x000fe4000000000e */
[----:B--2---:R-:W-:Y:S01]  /*39e0*/  R2UR UR4, R11 ;  /* 0x000000000b0472ca */ /* 0x004fe200000e0000 */
[----:B------:R-:W-:-:S05]  /*39f0*/  IMAD.MOV.U32 R11, RZ, RZ, R59 ;  /* 0x000000ffff0b7224 */ /* 0x000fca00078e003b */
[----:B------:R-:W-:Y:S01]  /*3a00*/  PRMT R154, R12, 0x5410, R11 ;  /* 0x000054100c9a7816 */ /* 0x000fe2000000000b */
[----:B------:R-:W-:Y:S02]  /*3a10*/  IMAD.MOV.U32 R11, RZ, RZ, R66 ;  /* 0x000000ffff0b7224 */ /* 0x000fe400078e0042 */
[----:B------:R-:W-:-:S04]  /*3a20*/  IMAD.MOV.U32 R12, RZ, RZ, R67 ;  /* 0x000000ffff0c7224 */ /* 0x000fc800078e0043 */
[----:B------:R-:W-:Y:S01]  /*3a30*/  UISETP.NE.AND UP0, UPT, UR4, 0x3, UPT ;  /* 0x000000030400788c */ /* 0x000fe2000bf05270 */
[----:B------:R-:W-:Y:S01]  /*3a40*/  PRMT R158, R12, 0x5410, R11 ;  /* 0x000054100c9e7816 */ /* 0x000fe2000000000b */
[----:B------:R-:W-:Y:S02]  /*3a50*/  IMAD.MOV.U32 R11, RZ, RZ, R70 ;  /* 0x000000ffff0b7224 */ /* 0x000fe400078e0046 */
[----:B------:R-:W-:Y:S02]  /*3a60*/  IMAD.MOV.U32 R12, RZ, RZ, R71 ;  /* 0x000000ffff0c7224 */ /* 0x000fe400078e0047 */
[----:B------:R-:W-:-:S03]  /*3a70*/  PLOP3.LUT P0, PT, PT, PT, UP0, 0x80, 0x0 ;  /* 0x000000000000781c */ /* 0x000fc60003f0f008 */
[----:B------:R-:W-:Y:S01]  /*3a80*/  PRMT R159, R11, 0x5410, R12 ;  /* 0x000054100b9f7816 */ /* 0x000fe2000000000c */
[----:B------:R-:W-:Y:S02]  /*3a90*/  IMAD.MOV.U32 R12, RZ, RZ, R56 ;  /* 0x000000ffff0c7224 */ /* 0x000fe400078e0038 */
[----:B------:R-:W-:-:S05]  /*3aa0*/  IMAD.MOV.U32 R11, RZ, RZ, R57 ;  /* 0x000000ffff0b7224 */ /* 0x000fca00078e0039 */
[----:B------:R-:W-:Y:S01]  /*3ab0*/  PRMT R153, R12, 0x5410, R11 ;  /* 0x000054100c997816 */ /* 0x000fe2000000000b */
[----:B------:R-:W-:Y:S02]  /*3ac0*/  IMAD.MOV.U32 R12, RZ, RZ, R60 ;  /* 0x000000ffff0c7224 */ /* 0x000fe400078e003c */
[----:B------:R-:W-:-:S05]  /*3ad0*/  IMAD.MOV.U32 R11, RZ, RZ, R61 ;  /* 0x000000ffff0b7224 */ /* 0x000fca00078e003d */
[----:B------:R-:W-:Y:S01]  /*3ae0*/  PRMT R155, R12, 0x5410, R11 ;  /* 0x000054100c9b7816 */ /* 0x000fe2000000000b */
[----:B------:R-:W-:Y:S02]  /*3af0*/  IMAD.MOV.U32 R12, RZ, RZ, R64 ;  /* 0x000000ffff0c7224 */ /* 0x000fe400078e0040 */
[----:B------:R-:W-:-:S03]  /*3b00*/  IMAD.MOV.U32 R11, RZ, RZ, R65 ;  /* 0x000000ffff0b7224 */ /* 0x000fc600078e0041 */
[----:B------:R-:W-:Y:S01]  /*3b10*/  PRMT R157, R157, 0x5410, R12 ;  /* 0x000054109d9d7816 */ /* 0x000fe2000000000c */
[----:B------:R-:W-:Y:S01]  /*3b20*/  IMAD.MOV.U32 R12, RZ, RZ, R69 ;  /* 0x000000ffff0c7224 */ /* 0x000fe200078e0045 */
[----:B------:R-:W-:Y:S02]  /*3b30*/  PRMT R156, R156, 0x5410, R11 ;  /* 0x000054109c9c7816 */ /* 0x000fe4000000000b */
[----:B------:R-:W-:-:S04]  /*3b40*/  MOV R11, R68 ;  /* 0x00000044000b7202 */ /* 0x000fc80000000f00 */
[----:B------:R-:W-:Y:S01]  /*3b50*/  PRMT R189, R11, 0x5410, R12 ;  /* 0x000054100bbd7816 */ /* 0x000fe2000000000c */
[----:B------:R-:W-:Y:S02]  /*3b60*/  IMAD.MOV.U32 R11, RZ, RZ, R72 ;  /* 0x000000ffff0b7224 */ /* 0x000fe400078e0048 */
[----:B------:R-:W-:-:S05]  /*3b70*/  IMAD.MOV.U32 R12, RZ, RZ, R73 ;  /* 0x000000ffff0c7224 */ /* 0x000fca00078e0049 */
[----:B------:R-:W-:Y:S01]  /*3b80*/  PRMT R190, R11, 0x5410, R12 ;  /* 0x000054100bbe7816 */ /* 0x000fe2000000000c */
[----:B------:R-:W-:Y:S02]  /*3b90*/  IMAD.MOV.U32 R11, RZ, RZ, R80 ;  /* 0x000000ffff0b7224 */ /* 0x000fe400078e0050 */
[----:B------:R-:W-:-:S05]  /*3ba0*/  IMAD.MOV.U32 R12, RZ, RZ, R81 ;  /* 0x000000ffff0c7224 */ /* 0x000fca00078e0051 */
[----:B------:R-:W-:Y:S01]  /*3bb0*/  PRMT R191, R11, 0x5410, R12 ;  /* 0x000054100bbf7816 */ /* 0x000fe2000000000c */
[----:B-----5:R-:W-:Y:S02]  /*3bc0*/  IMAD.MOV.U32 R12, RZ, RZ, R30 ;  /* 0x000000ffff0c7224 */ /* 0x020fe400078e001e */
[----:B------:R-:W-:-:S05]  /*3bd0*/  IMAD.MOV.U32 R11, RZ, RZ, R31 ;  /* 0x000000ffff0b7224 */ /* 0x000fca00078e001f */
[----:B------:R-:W-:Y:S01]  /*3be0*/  PRMT R83, R12, 0x5410, R11 ;  /* 0x000054100c537816 */ /* 0x000fe2000000000b */
[----:B------:R-:W-:Y:S01]  /*3bf0*/  IMAD.MOV.U32 R11, RZ, RZ, R35 ;  /* 0x000000ffff0b7224 */ /* 0x000fe200078e0023 */
        /* <DEDUP_REMOVED lines=35> */
[----:B------:R-:W-:Y:S06]  /*3e30*/  @!P0 BRA `(.L_x_1572) ;  /* 0x0000000000048947 */ /* 0x000fec0003800000 */
[----:B------:R-:W-:Y:S01]  /*3e40*/  BPT.TRAP 0x1 ;  /* 0x000000040000795c */ /* 0x000fe20000300000 */
.L_x_1572:
[----:B------:R-:W-:Y:S01]  /*3e50*/  IMAD R86, R17, 0x8, R2 ;  /* 0x0000000811567824 */ /* 0x000fe200078e0202 */
[----:B------:R-:W-:Y:S01]  /*3e60*/  SHF.L.U32 R87, R175, 0x1f, RZ ;  /* 0x0000001faf577819 */ /* 0x000fe200000006ff */
[----:B------:R-:W-:Y:S03]  /*3e70*/  BSSY B1, `(.L_x_1573) ;  /* 0x0000003000017945 */ /* 0x000fe60003800000 */
[----:B------:R-:W0:Y:S02]  /*3e80*/  SYNCS.PHASECHK.TRANS64.TRYWAIT P6, [R86+URZ+0x2a890], R87 ;  /* 0x02a89057560075a7 */ /* 0x000e2400080c017f */
[----:B0-----:R-:W-:Y:S05]  /*3e90*/  @!P6 BRA `(.L_x_1574) ;  /* 0x0000026000dce947 */ /* 0x001fea0003800000 */
.L_x_1996:
[----:B------:R-:W-:Y:S05]  /*3ea0*/  BSYNC B1 ;  /* 0x0000000000017941 */ /* 0x000fea0003800000 */
.L_x_1573:
[----:B------:R-:W-:-:S03]  /*3eb0*/  UMOV UR4, 0xffffffff ;  /* 0xffffffff00047882 */ /* 0x000fc60000000000 */
[----:B------:R-:W-:Y:S05]  /*3ec0*/  BRA.DIV UR4, `(.L_x_1575) ;  /* 0x0000026204e47947 */ /* 0x000fea000b800000 */
[----:B------:R1:W2:Y:S04]  /*3ed0*/  SHFL.IDX PT, R82, R116, RZ, 0x1c1f ;  /* 0x001c1fff74527589 */ /* 0x0002a800000e0000 */
[----:B------:R1:W3:Y:S02]  /*3ee0*/  SHFL.IDX PT, R11, R117, RZ, 0x1c1f ;  /* 0x001c1fff750b7589 */ /* 0x0002e400000e0000 */
.L_x_2000:
        /* <DEDUP_REMOVED lines=21> */
[-C--:B------:R-:W-:Y:S01]  /*4040*/  FFMA.FTZ R75, R147, R146.reuse, -R75 ;  /* 0x00000092934b7223 */ /* 0x080fe2000001084b */
[----:B------:R-:W-:Y:S02]  /*4050*/  IMAD.MOV.U32 R147, RZ, RZ, R12 ;  /* 0x000000ffff937224 */ /* 0x000fe400078e000c */
[----:B------:R-:W-:Y:S01]  /*4060*/  FFMA.FTZ R13, R81, R146, R13 ;  /* 0x00000092510d7223 */ /* 0x000fe2000001000d */
[----:B------:R-:W-:Y:S01]  /*4070*/  MOV R81, R15 ;  /* 0x0000000f00517202 */ /* 0x000fe20000000f00 */
        /* <DEDUP_REMOVED lines=27> */
.L_x_1581:
[----:B------:R-:W-:Y:S05]  /*4230*/  BSYNC B3 ;  /* 0x0000000000037941 */ /* 0x000fea0003800000 */
.L_x_1580:
[----:B---3--:R-:W-:-:S04]  /*4240*/  LEA R74, P4, R18, R11, 0x1 ;  /* 0x0000000b124a7211 */ /* 0x008fc800078808ff */
[----:B--2---:R-:W-:-:S05]  /*4250*/  LEA.HI.X R75, R18, R82, R19, 0x1, P4 ;  /* 0x00000052124b7211 */ /* 0x004fca00020f0c13 */
[----:B0-----:R4:W-:Y:S04]  /*4260*/  ST.E.128 desc[UR60][R74.64], R12 ;  /* 0x0000000c4a007985 */ /* 0x0019e8000c101d3c */
.L_x_1579:
[----:B------:R-:W-:Y:S05]  /*4270*/  BSYNC B2 ;  /* 0x0000000000027941 */ /* 0x000fea0003800000 */
.L_x_1578:
        /* <DEDUP_REMOVED lines=22> */
[----:B------:R-:W-:Y:S02]  /*43e0*/  IMAD.MOV.U32 R73, RZ, RZ, R15 ;  /* 0x000000ffff497224 */ /* 0x000fe400078e000f */
[----:B------:R-:W-:Y:S02]  /*43f0*/  HADD2.F32 R74, -RZ, R70.H0_H0 ;  /* 0x20000046ff4a7230 */ /* 0x000fe40000004100 */
[----:B------:R-:W-:Y:S01]  /*4400*/  HADD2.F32 R12, -RZ, R75.H1_H1 ;  /* 0x3000004bff0c7230 */ /* 0x000fe20000004100 */
[----:B------:R-:W-:Y:S01]  /*4410*/  F2FP.F16.F32.PACK_AB R13, R13, R71 ;  /* 0x000000470d0d723e */ /* 0x000fe200000000ff */
[----:B------:R-:W-:-:S02]  /*4420*/  HADD2.F32 R15, -RZ, R73.H1_H1 ;  /* 0x30000049ff0f7230 */ /* 0x000fc40000004100 */
[----:B------:R-:W-:Y:S02]  /*4430*/  HADD2.F32 R73, -RZ, R73.H0_H0 ;  /* 0x20000049ff497230 */ /* 0x000fe40000004100 */
        /* <DEDUP_REMOVED lines=13> */
[--C-:B------:R-:W-:Y:S02]  /*4510*/  HADD2.F32 R74, -RZ, R14.reuse.H1_H1 ;  /* 0x3000000eff4a7230 */ /* 0x100fe40000004100 */
        /* <DEDUP_REMOVED lines=8> */
.L_x_1585:
[----:B------:R-:W-:Y:S05]  /*45a0*/  BSYNC B3 ;  /* 0x0000000000037941 */ /* 0x000fea0003800000 */
.L_x_1584:
[----:B------:R-:W-:Y:S02]  /*45b0*/  IMAD.SHL.U32 R72, R170, 0x8, RZ ;  /* 0x00000008aa487824 */ /* 0x000fe400078e00ff */
[----:B---3--:R-:W-:Y:S02]  /*45c0*/  IMAD.MOV.U32 R70, RZ, RZ, R11 ;  /* 0x000000ffff467224 */ /* 0x008fe400078e000b */
[----:B--2---:R-:W-:Y:S02]  /*45d0*/  IMAD.MOV.U32 R71, RZ, RZ, R82 ;  /* 0x000000ffff477224 */ /* 0x004fe400078e0052 */
[----:B------:R-:W-:-:S05]  /*45e0*/  IMAD.WIDE R70, R72, 0x2, R70 ;  /* 0x0000000248467825 */ /* 0x000fca00078e0246 */
[----:B0-----:R0:W-:Y:S02]  /*45f0*/  ST.E.128 desc[UR60][R70.64], R12 ;  /* 0x0000000c46007985 */ /* 0x0011e4000c101d3c */
.L_x_1583:
[----:B------:R-:W-:Y:S05]  /*4600*/  BSYNC B2 ;  /* 0x0000000000027941 */ /* 0x000fea0003800000 */
.L_x_1582:
        /* <DEDUP_REMOVED lines=8> */
[----:B------:R-:W-:Y:S02]  /*4690*/  SHF.R.U32.HI R66, RZ, 0x10, R67 ;  /* 0x00000010ff427819 */ /* 0x000fe40000011643 */
[--C-:B------:R-:W-:Y:S01]  /*46a0*/  SHF.R.U64 R71, R68, 0x10, R69.reuse ;  /* 0x0000001044477819 */ /* 0x100fe20000001245 */
[----:B------:R-:W-:Y:S01]  /*46b0*/  HADD2.F32 R70, -RZ, R70.H0_H0 ;  /* 0x20000046ff467230 */ /* 0x000fe20000004100 */
[----:B----4-:R-:W-:Y:S02]  /*46c0*/  MOV R67, R13 ;  /* 0x0000000d00437202 */ /* 0x010fe40000000f00 */
[----:B------:R-:W-:Y:S01]  /*46d0*/  SHF.R.U32.HI R68, RZ, 0x10, R69 ;  /* 0x00000010ff447819 */ /* 0x000fe20000011645 */
[----:B------:R-:W-:Y:S02]  /*46e0*/  HADD2.F32 R13, -RZ, R71.H0_H0 ;  /* 0x20000047ff0d7230 */ /* 0x000fe40000004100 */
[----:B------:R-:W-:-:S02]  /*46f0*/  HADD2.F32 R69, -RZ, R67.H1_H1 ;  /* 0x30000043ff457230 */ /* 0x000fc40000004100 */
        /* <DEDUP_REMOVED lines=26> */
[----:B------:R-:W-:Y:S02]  /*48a0*/  HADD2.F32 R70, -RZ, R14.H1_H1 ;  /* 0x3000000eff467230 */ /* 0x000fe40000004100 */
        /* <DEDUP_REMOVED lines=8> */
.L_x_1589:
[----:B------:R-:W-:Y:S05]  /*4930*/  BSYNC B3 ;  /* 0x0000000000037941 */ /* 0x000fea0003800000 */
.L_x_1588:
[----:B------:R-:W-:Y:S02]  /*4940*/  IMAD.SHL.U32 R68, R171, 0x8, RZ ;  /* 0x00000008ab447824 */ /* 0x000fe400078e00ff */
[----:B---3--:R-:W-:Y:S02]  /*4950*/  IMAD.MOV.U32 R66, RZ, RZ, R11 ;  /* 0x000000ffff427224 */ /* 0x008fe400078e000b */
[----:B--2---:R-:W-:Y:S02]  /*4960*/  IMAD.MOV.U32 R67, RZ, RZ, R82 ;  /* 0x000000ffff437224 */ /* 0x004fe400078e0052 */
[----:B------:R-:W-:-:S05]  /*4970*/  IMAD.WIDE R66, R68, 0x2, R66 ;  /* 0x0000000244427825 */ /* 0x000fca00078e0242 */
[----:B----4-:R0:W-:Y:S02]  /*4980*/  ST.E.128 desc[UR60][R66.64], R12 ;  /* 0x0000000c42007985 */ /* 0x0101e4000c101d3c */
.L_x_1587:
[----:B------:R-:W-:Y:S05]  /*4990*/  BSYNC B2 ;  /* 0x0000000000027941 */ /* 0x000fea0003800000 */
.L_x_1586:
        /* <DEDUP_REMOVED lines=9> */
[--C-:B------:R-:W-:Y:S01]  /*4a30*/  SHF.R.U64 R62, R62, 0x10, R63.reuse ;  /* 0x000000103e3e7819 */ /* 0x100fe2000000123f */
[----:B------:R-:W-:Y:S01]  /*4a40*/  HADD2.F32 R68, -RZ, R156.H1_H1 ;  /* 0x3000009cff447230 */ /* 0x000fe20000004100 */
[----:B------:R-:W-:Y:S01]  /*4a50*/  SHF.R.U32.HI R63, RZ, 0x10, R63 ;  /* 0x00000010ff3f7819 */ /* 0x000fe2000001163f */
[----:B------:R-:W-:Y:S02]  /*4a60*/  HADD2.F32 R66, -RZ, R66.H0_H0 ;  /* 0x20000042ff427230 */ /* 0x000fe40000004100 */
[--C-:B------:R-:W-:Y:S02]  /*4a70*/  HADD2.F32 R13, -RZ, R64.reuse.H1_H1 ;  /* 0x30000040ff0d7230 */ /* 0x100fe40000004100 */
[----:B------:R-:W-:Y:S02]  /*4a80*/  HADD2.F32 R64, -RZ, R64.H0_H0 ;  /* 0x20000040ff407230 */ /* 0x000fe40000004100 */
[----:B------:R-:W-:-:S02]  /*4a90*/  HADD2.F32 R62, -RZ, R62.H0_H0 ;  /* 0x2000003eff3e7230 */ /* 0x000fc40000004100 */
[CC--:B------:R-:W-:Y:S01]  /*4aa0*/  FMUL.FTZ R67, R13.reuse, R66.reuse ;  /* 0x000000420d437220 */ /* 0x0c0fe20000410000 */
[----:B------:R-:W-:Y:S02]  /*4ab0*/  HADD2.F32 R63, -RZ, R63.H0_H0 ;  /* 0x2000003fff3f7230 */ /* 0x000fe40000004100 */
[C---:B------:R-:W-:Y:S01]  /*4ac0*/  FMUL.FTZ R66, R64.reuse, R66 ;  /* 0x0000004240427220 */ /* 0x040fe20000410000 */
[-C--:B------:R-:W-:Y:S01]  /*4ad0*/  FFMA.FTZ R67, R64, R62.reuse, -R67 ;  /* 0x0000003e40437223 */ /* 0x080fe20000010843 */
[----:B------:R-:W-:Y:S02]  /*4ae0*/  SHF.R.U32.HI R64, RZ, 0x10, R65 ;  /* 0x00000010ff407819 */ /* 0x000fe40000011641 */
[----:B------:R-:W-:Y:S01]  /*4af0*/  FFMA.FTZ R66, R13, R62, R66 ;  /* 0x0000003e0d427223 */ /* 0x000fe20000010042 */
[----:B------:R-:W-:Y:S01]  /*4b00*/  IMAD.MOV.U32 R62, RZ, RZ, R12 ;  /* 0x000000ffff3e7224 */ /* 0x000fe200078e000c */
[----:B------:R-:W-:Y:S01]  /*4b10*/  MOV R12, R15 ;  /* 0x0000000f000c7202 */ /* 0x000fe20000000f00 */
[----:B------:R-:W-:-:S02]  /*4b20*/  HADD2.F32 R15, -RZ, R64.H0_H0 ;  /* 0x20000040ff0f7230 */ /* 0x000fc40000004100 */
[----:B------:R-:W-:Y:S02]  /*4b30*/  F2FP.F16.F32.PACK_AB R66, R66, R67 ;  /* 0x000000434242723e */ /* 0x000fe400000000ff */
[--C-:B------:R-:W-:Y:S02]  /*4b40*/  HADD2.F32 R13, -RZ, R12.reuse.H1_H1 ;  /* 0x3000000cff0d7230 */ /* 0x100fe40000004100 */
[----:B------:R-:W-:-:S03]  /*4b50*/  HADD2.F32 R12, -RZ, R12.H0_H0 ;  /* 0x2000000cff0c7230 */ /* 0x000fc60000004100 */
[CC--:B------:R-:W-:Y:S02]  /*4b60*/  FMUL.FTZ R64, R13.reuse, R15.reuse ;  /* 0x0000000f0d407220 */ /* 0x0c0fe40000410000 */
[C---:B------:R-:W-:Y:S02]  /*4b70*/  FMUL.FTZ R15, R12.reuse, R15 ;  /* 0x0000000f0c0f7220 */ /* 0x040fe40000410000 */
[-C--:B------:R-:W-:Y:S01]  /*4b80*/  FFMA.FTZ R12, R12, R63.reuse, -R64 ;  /* 0x0000003f0c0c7223 */ /* 0x080fe20000010840 */
[----:B------:R-:W-:Y:S02]  /*4b90*/  HADD2.F32 R64, -RZ, R157.H1_H1 ;  /* 0x3000009dff407230 */ /* 0x000fe40000004100 */
[----:B------:R-:W-:Y:S01]  /*4ba0*/  FFMA.FTZ R13, R13, R63, R15 ;  /* 0x0000003f0d0d7223 */ /* 0x000fe2000001000f */
[----:B------:R-:W-:Y:S02]  /*4bb0*/  IMAD.MOV.U32 R63, RZ, RZ, R14 ;  /* 0x000000ffff3f7224 */ /* 0x000fe400078e000e */
[----:B------:R-:W-:-:S02]  /*4bc0*/  HADD2.F32 R14, -RZ, R62.H1_H1 ;  /* 0x3000003eff0e7230 */ /* 0x000fc40000004100 */
[----:B------:R-:W-:Y:S02]  /*4bd0*/  HADD2.F32 R15, -RZ, R62.H0_H0 ;  /* 0x2000003eff0f7230 */ /* 0x000fe40000004100 */
[----:B------:R-:W-:Y:S02]  /*4be0*/  HADD2.F32 R62, -RZ, R157.H0_H0 ;  /* 0x2000009dff3e7230 */ /* 0x000fe40000004100 */
[-C--:B------:R-:W-:Y:S01]  /*4bf0*/  FMUL.FTZ R65, R14, R64.reuse ;  /* 0x000000400e417220 */ /* 0x080fe20000410000 */
[----:B------:R-:W-:-:S03]  /*4c00*/  FMUL.FTZ R64, R15, R64 ;  /* 0x000000400f407220 */ /* 0x000fc60000410000 */
[-C--:B------:R-:W-:Y:S01]  /*4c10*/  FFMA.FTZ R15, R15, R62.reuse, -R65 ;  /* 0x0000003e0f0f7223 */ /* 0x080fe20000010841 */
[----:B------:R-:W-:Y:S01]  /*4c20*/  FFMA.FTZ R14, R14, R62, R64 ;  /* 0x0000003e0e0e7223 */ /* 0x000fe20000010040 */
[--C-:B------:R-:W-:Y:S02]  /*4c30*/  HADD2.F32 R62, -RZ, R63.reuse.H1_H1 ;  /* 0x3000003fff3e7230 */ /* 0x100fe40000004100 */
[----:B------:R-:W-:Y:S02]  /*4c40*/  HADD2.F32 R64, -RZ, R63.H0_H0 ;  /* 0x2000003fff407230 */ /* 0x000fe40000004100 */
[----:B------:R-:W-:Y:S02]  /*4c50*/  HADD2.F32 R63, -RZ, R156.H0_H0 ;  /* 0x2000009cff3f7230 */ /* 0x000fe40000004100 */
[-C--:B------:R-:W-:Y:S01]  /*4c60*/  FMUL.FTZ R65, R62, R68.reuse ;  /* 0x000000443e417220 */ /* 0x080fe20000410000 */
[----:B------:R-:W-:Y:S01]  /*4c70*/  F2FP.F16.F32.PACK_AB R14, R14, R15 ;  /* 0x0000000f0e0e723e */ /* 0x000fe200000000ff */
[----:B------:R-:W-:-:S02]  /*4c80*/  FMUL.FTZ R68, R64, R68 ;  /* 0x0000004440447220 */ /* 0x000fc40000410000 */
[-C--:B------:R-:W-:Y:S02]  /*4c90*/  FFMA.FTZ R65, R64, R63.reuse, -R65 ;  /* 0x0000003f40417223 */ /* 0x080fe40000010841 */
[----:B------:R-:W-:Y:S01]  /*4ca0*/  FFMA.FTZ R68, R62, R63, R68 ;  /* 0x0000003f3e447223 */ /* 0x000fe20000010044 */
[----:B------:R-:W-:Y:S01]  /*4cb0*/  F2FP.F16.F32.PACK_AB R62, R13, R12 ;  /* 0x0000000c0d3e723e */ /* 0x000fe200000000ff */
[----:B------:R-:W-:Y:S02]  /*4cc0*/  IMAD.MOV.U32 R12, RZ, RZ, R14 ;  /* 0x000000ffff0c7224 */ /* 0x000fe400078e000e */
[----:B------:R-:W-:Y:S01]  /*4cd0*/  IMAD.MOV.U32 R13, RZ, RZ, R66 ;  /* 0x000000ffff0d7224 */ /* 0x000fe200078e0042 */
[----:B------:R-:W-:Y:S01]  /*4ce0*/  F2FP.F16.F32.PACK_AB R65, R68, R65 ;  /* 0x000000414441723e */ /* 0x000fe200000000ff */
[----:B------:R-:W-:-:S04]  /*4cf0*/  IMAD.MOV.U32 R15, RZ, RZ, R62 ;  /* 0x000000ffff0f7224 */ /* 0x000fc800078e003e */
[----:B------:R-:W-:-:S07]  /*4d00*/  IMAD.MOV.U32 R14, RZ, RZ, R65 ;  /* 0x000000ffff0e7224 */ /* 0x000fce00078e0041 */
.L_x_1593:
[----:B------:R-:W-:Y:S05]  /*4d10*/  BSYNC B3 ;  /* 0x0000000000037941 */ /* 0x000fea0003800000 */
.L_x_1592:
[----:B---3--:R-:W-:-:S04]  /*4d20*/  LEA R62, P4, R22, R11, 0x1 ;  /* 0x0000000b163e7211 */ /* 0x008fc800078808ff */
[----:B--2---:R-:W-:-:S05]  /*4d30*/  LEA.HI.X R63, R22, R82, R173, 0x1, P4 ;  /* 0x00000052163f7211 */ /* 0x004fca00020f0cad */
[----:B----4-:R0:W-:Y:S04]  /*4d40*/  ST.E.128 desc[UR60][R62.64], R12 ;  /* 0x0000000c3e007985 */ /* 0x0101e8000c101d3c */
.L_x_1591:
[----:B------:R-:W-:Y:S05]  /*4d50*/  BSYNC B2 ;  /* 0x0000000000027941 */ /* 0x000fea0003800000 */
.L_x_1590:
        /* <DEDUP_REMOVED lines=9> */
[----:B------:R-:W-:-:S03]  /*4df0*/  SHF.R.U64 R58, R58, 0x10, R59 ;  /* 0x000000103a3a7819 */ /* 0x000fc6000000123b */
[----:B------:R-:W-:Y:S02]  /*4e00*/  HADD2.F32 R63, -RZ, R63.H0_H0 ;  /* 0x2000003fff3f7230 */ /* 0x000fe40000004100 */
[--C-:B------:R-:W-:Y:S02]  /*4e10*/  HADD2.F32 R13, -RZ, R60.reuse.H1_H1 ;  /* 0x3000003cff0d7230 */ /* 0x100fe40000004100 */
[----:B------:R-:W-:Y:S02]  /*4e20*/  HADD2.F32 R60, -RZ, R60.H0_H0 ;  /* 0x2000003cff3c7230 */ /* 0x000fe40000004100 */
[----:B------:R-:W-:Y:S02]  /*4e30*/  HADD2.F32 R58, -RZ, R58.H0_H0 ;  /* 0x2000003aff3a7230 */ /* 0x000fe40000004100 */
[-C--:B------:R-:W-:Y:S01]  /*4e40*/  FMUL.FTZ R62, R13, R63.reuse ;  /* 0x0000003f0d3e7220 */ /* 0x080fe20000410000 */
[----:B------:R-:W-:-:S03]  /*4e50*/  FMUL.FTZ R63, R60, R63 ;  /* 0x0000003f3c3f7220 */ /* 0x000fc60000410000 */
[-C--:B------:R-:W-:Y:S01]  /*4e60*/  FFMA.FTZ R62, R60, R58.reuse, -R62 ;  /* 0x0000003a3c3e7223 */ /* 0x080fe2000001083e */
[----:B------:R-:W-:Y:S01]  /*4e70*/  FFMA.FTZ R63, R13, R58, R63 ;  /* 0x0000003a0d3f7223 */ /* 0x000fe2000001003f */
[----:B------:R-:W-:Y:S01]  /*4e80*/  SHF.R.U32.HI R58, RZ, 0x10, R59 ;  /* 0x00000010ff3a7819 */ /* 0x000fe2000001163b */
[--C-:B------:R-:W-:Y:S01]  /*4e90*/  HADD2.F32 R13, -RZ, R15.reuse.H1_H1 ;  /* 0x3000000fff0d7230 */ /* 0x100fe20000004100 */
[----:B------:R-:W-:Y:S01]  /*4ea0*/  SHF.R.U32.HI R59, RZ, 0x10, R61 ;  /* 0x00000010ff3b7819 */ /* 0x000fe2000001163d */
[----:B------:R-:W-:Y:S01]  /*4eb0*/  HADD2.F32 R15, -RZ, R15.H0_H0 ;  /* 0x2000000fff0f7230 */ /* 0x000fe20000004100 */
[----:B------:R-:W-:Y:S01]  /*4ec0*/  F2FP.F16.F32.PACK_AB R62, R63, R62 ;  /* 0x0000003e3f3e723e */ /* 0x000fe200000000ff */
[----:B------:R-:W-:Y:S02]  /*4ed0*/  HADD2.F32 R58, -RZ, R58.H0_H0 ;  /* 0x2000003aff3a7230 */ /* 0x000fe40000004100 */
[----:B------:R-:W-:-:S05]  /*4ee0*/  HADD2.F32 R59, -RZ, R59.H0_H0 ;  /* 0x2000003bff3b7230 */ /* 0x000fca0000004100 */
[-C--:B------:R-:W-:Y:S01]  /*4ef0*/  FMUL.FTZ R60, R13, R59.reuse ;  /* 0x0000003b0d3c7220 */ /* 0x080fe20000410000 */
[----:B------:R-:W-:-:S03]  /*4f00*/  FMUL.FTZ R59, R15, R59 ;  /* 0x0000003b0f3b7220 */ /* 0x000fc60000410000 */
[-C--:B------:R-:W-:Y:S01]  /*4f10*/  FFMA.FTZ R60, R15, R58.reuse, -R60 ;  /* 0x0000003a0f3c7223 */ /* 0x080fe2000001083c */
[----:B------:R-:W-:Y:S01]  /*4f20*/  FFMA.FTZ R59, R13, R58, R59 ;  /* 0x0000003a0d3b7223 */ /* 0x000fe2000001003b */
[--C-:B------:R-:W-:Y:S02]  /*4f30*/  HADD2.F32 R13, -RZ, R12.reuse.H0_H0 ;  /* 0x2000000cff0d7230 */ /* 0x100fe40000004100 */
[----:B------:R-:W-:Y:S02]  /*4f40*/  HADD2.F32 R12, -RZ, R12.H1_H1 ;  /* 0x3000000cff0c7230 */ /* 0x000fe40000004100 */
[--C-:B------:R-:W-:Y:S01]  /*4f50*/  HADD2.F32 R15, -RZ, R155.reuse.H0_H0 ;  /* 0x2000009bff0f7230 */ /* 0x100fe20000004100 */
[----:B------:R-:W-:Y:S01]  /*4f60*/  F2FP.F16.F32.PACK_AB R59, R59, R60 ;  /* 0x0000003c3b3b723e */ /* 0x000fe200000000ff */
[----:B------:R-:W-:Y:S02]  /*4f70*/  HADD2.F32 R58, -RZ, R154.H0_H0 ;  /* 0x2000009aff3a7230 */ /* 0x000fe40000004100 */
[----:B------:R-:W-:-:S02]  /*4f80*/  HADD2.F32 R155, -RZ, R155.H1_H1 ;  /* 0x3000009bff9b7230 */ /* 0x000fc40000004100 */
[CC--:B------:R-:W-:Y:S01]  /*4f90*/  FMUL.FTZ R61, R12.reuse, R15.reuse ;  /* 0x0000000f0c3d7220 */ /* 0x0c0fe20000410000 */
[C---:B------:R-:W-:Y:S01]  /*4fa0*/  FMUL.FTZ R15, R13.reuse, R15 ;  /* 0x0000000f0d0f7220 */ /* 0x040fe20000410000 */
[----:B------:R-:W-:Y:S02]  /*4fb0*/  HADD2.F32 R154, -RZ, R154.H1_H1 ;  /* 0x3000009aff9a7230 */ /* 0x000fe40000004100 */
[-C--:B------:R-:W-:Y:S01]  /*4fc0*/  FFMA.FTZ R61, R13, R58.reuse, -R61 ;  /* 0x0000003a0d3d7223 */ /* 0x080fe2000001083d */
[----:B------:R-:W-:Y:S01]  /*4fd0*/  FFMA.FTZ R15, R12, R58, R15 ;  /* 0x0000003a0c0f7223 */ /* 0x000fe2000001000f */
[--C-:B------:R-:W-:Y:S02]  /*4fe0*/  HADD2.F32 R12, -RZ, R14.reuse.H0_H0 ;  /* 0x2000000eff0c7230 */ /* 0x100fe40000004100 */
[----:B------:R-:W-:Y:S02]  /*4ff0*/  HADD2.F32 R14, -RZ, R14.H1_H1 ;  /* 0x3000000eff0e7230 */ /* 0x000fe40000004100 */
[----:B------:R-:W-:-:S03]  /*5000*/  F2FP.F16.F32.PACK_AB R15, R15, R61 ;  /* 0x0000003d0f0f723e */ /* 0x000fc600000000ff */
[-C--:B------:R-:W-:Y:S01]  /*5010*/  FMUL.FTZ R13, R14, R155.reuse ;  /* 0x0000009b0e0d7220 */ /* 0x080fe20000410000 */
[----:B------:R-:W-:-:S03]  /*5020*/  FMUL.FTZ R155, R12, R155 ;  /* 0x0000009b0c9b7220 */ /* 0x000fc60000410000 */
[-C--:B------:R-:W-:Y:S01]  /*5030*/  FFMA.FTZ R13, R12, R154.reuse, -R13 ;  /* 0x0000009a0c0d7223 */ /* 0x080fe2000001080d */
[----:B------:R-:W-:Y:S01]  /*5040*/  FFMA.FTZ R155, R14, R154, R155 ;  /* 0x0000009a0e9b7223 */ /* 0x000fe2000001009b */
[----:B------:R-:W-:Y:S02]  /*5050*/  IMAD.MOV.U32 R12, RZ, RZ, R15 ;  /* 0x000000ffff0c7224 */ /* 0x000fe400078e000f */
[----:B------:R-:W-:Y:S02]  /*5060*/  IMAD.MOV.U32 R15, RZ, RZ, R59 ;  /* 0x000000ffff0f7224 */ /* 0x000fe400078e003b */
[----:B------:R-:W-:Y:S02]  /*5070*/  F2FP.F16.F32.PACK_AB R155, R155, R13 ;  /* 0x0000000d9b9b723e */ /* 0x000fe400000000ff */
[----:B------:R-:W-:-:S03]  /*5080*/  MOV R13, R62 ;  /* 0x0000003e000d7202 */ /* 0x000fc60000000f00 */
[----:B------:R-:W-:-:S07]  /*5090*/  IMAD.MOV.U32 R14, RZ, RZ, R155 ;  /* 0x000000ffff0e7224 */ /* 0x000fce00078e009b */
.L_x_1597:
[----:B------:R-:W-:Y:S05]  /*50a0*/  BSYNC B3 ;  /* 0x0000000000037941 */ /* 0x000fea0003800000 */
.L_x_1596:
[----:B---3--:R-:W-:-:S04]  /*50b0*/  LEA R58, P4, R160, R11, 0x1 ;  /* 0x0000000ba03a7211 */ /* 0x008fc800078808ff */
[----:B--2---:R-:W-:-:S05]  /*50c0*/  LEA.HI.X R59, R160, R82, R184, 0x1, P4 ;  /* 0x00000052a03b7211 */ /* 0x004fca00020f0cb8 */
[----:B----4-:R0:W-:Y:S04]  /*50d0*/  ST.E.128 desc[UR60][R58.64], R12 ;  /* 0x0000000c3a007985 */ /* 0x0101e8000c101d3c */
.L_x_1595:
[----:B------:R-:W-:Y:S05]  /*50e0*/  BSYNC B2 ;  /* 0x0000000000027941 */ /* 0x000fea0003800000 */
.L_x_1594:
        /* <DEDUP_REMOVED lines=10> */
[----:B------:R-:W-:Y:S02]  /*5190*/  SHF.R.U64 R13, R54, 0x10, R55 ;  /* 0x00000010360d7819 */ /* 0x000fe40000001237 */
        /* <DEDUP_REMOVED lines=11> */
[----:B------:R-:W-:Y:S02]  /*5250*/  IMAD.MOV.U32 R11, RZ, RZ, R15 ;  /* 0x000000ffff0b7224 */ /* 0x000fe400078e000f */
[----:B------:R-:W-:-:S02]  /*5260*/  HADD2.F32 R54, -RZ, R54.H0_H0 ;  /* 0x20000036ff367230 */ /* 0x000fc40000004100 */
        /* <DEDUP_REMOVED lines=8> */
[--C-:B------:R-:W-:Y:S02]  /*52f0*/  HADD2.F32 R13, -RZ, R12.reuse.H1_H1 ;  /* 0x3000000cff0d7230 */ /* 0x100fe40000004100 */
[----:B------:R-:W-:-:S02]  /*5300*/  HADD2.F32 R12, -RZ, R12.H0_H0 ;  /* 0x2000000cff0c7230 */ /* 0x000fc40000004100 */
[--C-:B------:R-:W-:Y:S02]  /*5310*/  HADD2.F32 R54, -RZ, R152.reuse.H0_H0 ;  /* 0x20000098ff367230 */ /* 0x100fe40000004100 */
[CC--:B------:R-:W-:Y:S01]  /*5320*/  FMUL.FTZ R55, R13.reuse, R11.reuse ;  /* 0x0000000b0d377220 */ /* 0x0c0fe20000410000 */
[----:B------:R-:W-:Y:S02]  /*5330*/  HADD2.F32 R153, -RZ, R153.H1_H1 ;  /* 0x30000099ff997230 */ /* 0x000fe40000004100 */
[C---:B------:R-:W-:Y:S01]  /*5340*/  FMUL.FTZ R11, R12.reuse, R11 ;  /* 0x0000000b0c0b7220 */ /* 0x040fe20000410000 */
[----:B------:R-:W-:Y:S02]  /*5350*/  HADD2.F32 R152, -RZ, R152.H1_H1 ;  /* 0x30000098ff987230 */ /* 0x000fe40000004100 */
[-C--:B------:R-:W-:Y:S01]  /*5360*/  FFMA.FTZ R55, R12, R54.reuse, -R55 ;  /* 0x000000360c377223 */ /* 0x080fe20000010837 */
[--C-:B------:R-:W-:Y:S02]  /*5370*/  HADD2.F32 R12, -RZ, R14.reuse.H1_H1 ;  /* 0x3000000eff0c7230 */ /* 0x100fe40000004100 */
[----:B------:R-:W-:Y:S01]  /*5380*/  FFMA.FTZ R11, R13, R54, R11 ;  /* 0x000000360d0b7223 */ /* 0x000fe2000001000b */
[----:B------:R-:W-:Y:S01]  /*5390*/  HADD2.F32 R14, -RZ, R14.H0_H0 ;  /* 0x2000000eff0e7230 */ /* 0x000fe20000004100 */
[----:B------:R-:W-:Y:S01]  /*53a0*/  F2FP.F16.F32.PACK_AB R15, R57, R15 ;  /* 0x0000000f390f723e */ /* 0x000fe200000000ff */
[----:B------:R-:W-:-:S02]  /*53b0*/  FMUL.FTZ R13, R12, R153 ;  /* 0x000000990c0d7220 */ /* 0x000fc40000410000 */
[----:B------:R-:W-:Y:S01]  /*53c0*/  F2FP.F16.F32.PACK_AB R11, R11, R55 ;  /* 0x000000370b0b723e */ /* 0x000fe200000000ff */
[C---:B------:R-:W-:Y:S01]  /*53d0*/  FMUL.FTZ R153, R14.reuse, R153 ;  /* 0x000000990e997220 */ /* 0x040fe20000410000 */
[----:B------:R-:W-:-:S03]  /*53e0*/  FFMA.FTZ R13, R14, R152, -R13 ;  /* 0x000000980e0d7223 */ /* 0x000fc6000001080d */
[----:B------:R-:W-:Y:S01]  /*53f0*/  FFMA.FTZ R153, R12, R152, R153 ;  /* 0x000000980c997223 */ /* 0x000fe20000010099 */
[----:B------:R-:W-:-:S04]  /*5400*/  IMAD.MOV.U32 R12, RZ, RZ, R11 ;  /* 0x000000ffff0c7224 */ /* 0x000fc800078e000b */
[----:B------:R-:W-:Y:S01]  /*5410*/  F2FP.F16.F32.PACK_AB R153, R153, R13 ;  /* 0x0000000d9999723e */ /* 0x000fe200000000ff */
[----:B------:R-:W-:-:S04]  /*5420*/  IMAD.MOV.U32 R13, RZ, RZ, R56 ;  /* 0x000000ffff0d7224 */ /* 0x000fc800078e0038 */
[----:B------:R-:W-:-:S07]  /*5430*/  IMAD.MOV.U32 R14, RZ, RZ, R153 ;  /* 0x000000ffff0e7224 */ /* 0x000fce00078e0099 */
.L_x_1599:
[----:B------:R-:W-:Y:S05]  /*5440*/  BSYNC B2 ;  /* 0x0000000000027941 */ /* 0x000fea0003800000 */
.L_x_1598:
[----:B----4-:R0:W-:Y:S02]  /*5450*/  ST.E.128 desc[UR60][R58.64], R12 ;  /* 0x0000000c3a007985 */ /* 0x0101e4000c101d3c */
.L_x_1577:
[----:B------:R-:W-:Y:S05]  /*5460*/  BSYNC B1 ;  /* 0x0000000000017941 */ /* 0x000fea0003800000 */
.L_x_1576:
[----:B------:R-:W-:-:S03]  /*5470*/  UMOV UR4, 0xffffffff ;  /* 0xffffffff00047882 */ /* 0x000fc60000000000 */
[----:B------:R-:W-:Y:S05]  /*5480*/  BRA.DIV UR4, `(.L_x_1600) ;  /* 0x0000024e04c07947 */ /* 0x000fea000b800000 */
[----:B-1----:R-:W1:Y:S04]  /*5490*/  SHFL.IDX PT, R116, R116, 0x1, 0x1c1f ;  /* 0x003c1f0074747f89 */ /* 0x002e6800000e0000 */
[----:B------:R-:W0:Y:S02]  /*54a0*/  SHFL.IDX PT, R117, R117, 0x1, 0x1c1f ;  /* 0x003c1f0075757f89 */ /* 0x000e2400000e0000 */
.L_x_2004:
[----:B------:R-:W-:Y:S05]  /*54b0*/  @P5 BRA `(.L_x_1601) ;  /* 0x0000005400405947 */ /* 0x000fea0003800000 */
[----:B------:R-:W-:Y:S01]  /*54c0*/  ISETP.NE.AND P4, PT, R7, RZ, PT ;  /* 0x000000ff0700720c */ /* 0x000fe20003f85270 */
[----:B------:R-:W-:-:S12]  /*54d0*/  BSSY B1, `(.L_x_1602) ;  /* 0x0000034000017945 */ /* 0x000fd80003800000 */
[----:B------:R-:W-:Y:S05]  /*54e0*/  @!P4 BRA `(.L_x_1603) ;  /* 0x0000000000c8c947 */ /* 0x000fea0003800000 */
[----:B0---4-:R0:W4:Y:S01]  /*54f0*/  LDS.128 R12, [R29+0x2000] ;  /* 0x002000001d0c7984 */ /* 0x0111220000000c00 */
[----:B------:R-:W-:Y:S01]  /*5500*/  ISETP.GE.AND P5, PT, R162, R123, PT ;  /* 0x0000007ba200720c */ /* 0x000fe20003fa6270 */
[----:B------:R-:W-:Y:S01]  /*5510*/  BSSY B2, `(.L_x_1604) ;  /* 0x000002e000027945 */ /* 0x000fe20003800000 */
[----:B------:R-:W-:-:S04]  /*5520*/  LEA R54, P4, R18, R117, 0x1 ;  /* 0x0000007512367211 */ /* 0x000fc800078808ff */
[----:B-1----:R-:W-:-:S07]  /*5530*/  LEA.HI.X R55, R18, R116, R19, 0x1, P4 ;  /* 0x0000007412377211 */ /* 0x002fce00020f0c13 */
[----:B0-----:R-:W-:Y:S05]  /*5540*/  @P5 BRA `(.L_x_1605) ;  /* 0x0000000000a85947 */ /* 0x001fea0003800000 */
[--C-:B---3--:R-:W-:Y:S01]  /*5550*/  SHF.R.U64 R11, R50, 0x10, R51.reuse ;  /* 0x00000010320b7819 */ /* 0x108fe20000001233 */
        /* <DEDUP_REMOVED lines=27> */
[----:B------:R-:W-:Y:S01]  /*5710*/  HADD2.F32 R14, -RZ, R14.H0_H0 ;  /* 0x2000000eff0e7230 */ /* 0x000fe20000004100 */
[----:B------:R-:W-:Y:S01]  /*5720*/  F2FP.F16.F32.PACK_AB R51, R52, R51 ;  /* 0x000000333433723e */ /* 0x000fe200000000ff */
[----:B------:R-:W-:-:S02]  /*5730*/  HADD2.F32 R11, -RZ, R150.H0_H0 ;  /* 0x20000096ff0b7230 */ /* 0x000fc40000004100 */
[-C--:B------:R-:W-:Y:S01]  /*5740*/  FMUL.FTZ R13, R53, R151.reuse ;  /* 0x00000097350d7220 */ /* 0x080fe20000410000 */
[----:B------:R-:W-:Y:S02]  /*5750*/  HADD2.F32 R150, -RZ, R150.H1_H1 ;  /* 0x30000096ff967230 */ /* 0x000fe40000004100 */
[----:B------:R-:W-:Y:S01]  /*5760*/  FMUL.FTZ R151, R14, R151 ;  /* 0x000000970e977220 */ /* 0x000fe20000410000 */
[-C--:B------:R-:W-:Y:S01]  /*5770*/  FFMA.FTZ R56, R12, R11.reuse, -R56 ;  /* 0x0000000b0c387223 */ /* 0x080fe20000010838 */
[----:B------:R-:W-:Y:S01]  /*5780*/  FFMA.FTZ R57, R15, R11, R57 ;  /* 0x0000000b0f397223 */ /* 0x000fe20000010039 */
[-C--:B------:R-:W-:Y:S01]  /*5790*/  FFMA.FTZ R13, R14, R150.reuse, -R13 ;  /* 0x000000960e0d7223 */ /* 0x080fe2000001080d */
[----:B------:R-:W-:Y:S01]  /*57a0*/  FFMA.FTZ R151, R53, R150, R151 ;  /* 0x0000009635977223 */ /* 0x000fe20000010097 */
[----:B------:R-:W-:Y:S02]  /*57b0*/  IMAD.MOV.U32 R15, RZ, RZ, R51 ;  /* 0x000000ffff0f7224 */ /* 0x000fe400078e0033 */
[----:B------:R-:W-:-:S02]  /*57c0*/  F2FP.F16.F32.PACK_AB R12, R57, R56 ;  /* 0x00000038390c723e */ /* 0x000fc400000000ff */
[----:B------:R-:W-:Y:S02]  /*57d0*/  F2FP.F16.F32.PACK_AB R14, R151, R13 ;  /* 0x0000000d970e723e */ /* 0x000fe400000000ff */
[----:B------:R-:W-:-:S07]  /*57e0*/  MOV R13, R50 ;  /* 0x00000032000d7202 */ /* 0x000fce0000000f00 */
.L_x_1605:
[----:B------:R-:W-:Y:S05]  /*57f0*/  BSYNC B2 ;  /* 0x0000000000027941 */ /* 0x000fea0003800000 */
.L_x_1604:
[----:B----4-:R0:W-:Y:S02]  /*5800*/  ST.E.128 desc[UR60][R54.64], R12 ;  /* 0x0000000c36007985 */ /* 0x0101e4000c101d3c */
.L_x_1603:
[----:B------:R-:W-:Y:S05]  /*5810*/  BSYNC B1 ;  /* 0x0000000000017941 */ /* 0x000fea0003800000 */
.L_x_1602:
[----:B------:R-:W-:Y:S01]  /*5820*/  ISETP.NE.AND P4, PT, R20, RZ, PT ;  /* 0x000000ff1400720c */ /* 0x000fe20003f85270 */
[----:B------:R-:W-:-:S12]  /*5830*/  BSSY B1, `(.L_x_1606) ;  /* 0x0000036000017945 */ /* 0x000fd80003800000 */
[----:B------:R-:W-:Y:S05]  /*5840*/  @!P4 BRA `(.L_x_1607) ;  /* 0x0000000000d0c947 */ /* 0x000fea0003800000 */
[----:B0---4-:R0:W4:Y:S01]  /*5850*/  LDS.128 R12, [R28+0x2000] ;  /* 0x002000001c0c7984 */ /* 0x0111220000000c00 */
[----:B------:R-:W-:Y:S01]  /*5860*/  ISETP.GE.AND P4, PT, R179, R123, PT ;  /* 0x0000007bb300720c */ /* 0x000fe20003f86270 */
[----:B---3--:R-:W-:Y:S01]  /*5870*/  IMAD.SHL.U32 R11, R170, 0x8, RZ ;  /* 0x00000008aa0b7824 */ /* 0x008fe200078e00ff */
[----:B------:R-:W-:Y:S01]  /*5880*/  BSSY B2, `(.L_x_1608) ;  /* 0x000002f000027945 */ /* 0x000fe20003800000 */
[----:B------:R-:W-:Y:S02]  /*5890*/  IMAD.MOV.U32 R50, RZ, RZ, R117 ;  /* 0x000000ffff327224 */ /* 0x000fe400078e0075 */
[----:B-1----:R-:W-:Y:S02]  /*58a0*/  IMAD.MOV.U32 R51, RZ, RZ, R116 ;  /* 0x000000ffff337224 */ /* 0x002fe400078e0074 */
        /* <DEDUP_REMOVED lines=16> */
[CC--:B------:R-:W-:Y:S01]  /*59b0*/  FMUL.FTZ R47, R52.reuse, R48.reuse ;  /* 0x00000030342f7220 */ /* 0x0c0fe20000410000 */
[----:B------:R-:W-:Y:S01]  /*59c0*/  FMUL.FTZ R48, R15, R48 ;  /* 0x000000300f307220 */ /* 0x000fe20000410000 */
[-C--:B------:R-:W-:Y:S01]  /*59d0*/  FFMA.FTZ R46, R13, R11.reuse, -R46 ;  /* 0x0000000b0d2e7223 */ /* 0x080fe2000001082e */
[----:B------:R-:W-:Y:S01]  /*59e0*/  FFMA.FTZ R11, R49, R11, R54 ;  /* 0x0000000b310b7223 */ /* 0x000fe20000010036 */
[-C--:B------:R-:W-:Y:S01]  /*59f0*/  FFMA.FTZ R47, R15, R53.reuse, -R47 ;  /* 0x000000350f2f7223 */ /* 0x080fe2000001082f */
[----:B------:R-:W-:Y:S01]  /*5a00*/  FFMA.FTZ R48, R52, R53, R48 ;  /* 0x0000003534307223 */ /* 0x000fe20000010030 */
[----:B------:R-:W-:-:S02]  /*5a10*/  HADD2.F32 R15, -RZ, R149.H0_H0 ;  /* 0x20000095ff0f7230 */ /* 0x000fc40000004100 */
[--C-:B------:R-:W-:Y:S02]  /*5a20*/  HADD2.F32 R52, -RZ, R12.reuse.H1_H1 ;  /* 0x3000000cff347230 */ /* 0x100fe40000004100 */
[----:B------:R-:W-:Y:S01]  /*5a30*/  HADD2.F32 R54, -RZ, R12.H0_H0 ;  /* 0x2000000cff367230 */ /* 0x000fe20000004100 */
[----:B------:R-:W-:Y:S01]  /*5a40*/  F2FP.F16.F32.PACK_AB R47, R48, R47 ;  /* 0x0000002f302f723e */ /* 0x000fe200000000ff */
[----:B------:R-:W-:Y:S02]  /*5a50*/  HADD2.F32 R149, -RZ, R149.H1_H1 ;  /* 0x30000095ff957230 */ /* 0x000fe40000004100 */
[-C--:B------:R-:W-:Y:S01]  /*5a60*/  FMUL.FTZ R49, R52, R15.reuse ;  /* 0x0000000f34317220 */ /* 0x080fe20000410000 */
[----:B------:R-:W-:Y:S02]  /*5a70*/  HADD2.F32 R12, -RZ, R14.H1_H1 ;  /* 0x3000000eff0c7230 */ /* 0x000fe40000004100 */
[----:B------:R-:W-:Y:S01]  /*5a80*/  FMUL.FTZ R53, R54, R15 ;  /* 0x0000000f36357220 */ /* 0x000fe20000410000 */
[----:B------:R-:W-:-:S02]  /*5a90*/  HADD2.F32 R13, -RZ, R145.H0_H0 ;  /* 0x20000091ff0d7230 */ /* 0x000fc40000004100 */
[----:B------:R-:W-:Y:S02]  /*5aa0*/  HADD2.F32 R14, -RZ, R14.H0_H0 ;  /* 0x2000000eff0e7230 */ /* 0x000fe40000004100 */
[----:B------:R-:W-:Y:S01]  /*5ab0*/  FMUL.FTZ R15, R12, R149 ;  /* 0x000000950c0f7220 */ /* 0x000fe20000410000 */
[----:B------:R-:W-:Y:S02]  /*5ac0*/  HADD2.F32 R145, -RZ, R145.H1_H1 ;  /* 0x30000091ff917230 */ /* 0x000fe40000004100 */
[-C--:B------:R-:W-:Y:S01]  /*5ad0*/  FFMA.FTZ R49, R54, R13.reuse, -R49 ;  /* 0x0000000d36317223 */ /* 0x080fe20000010831 */
[----:B------:R-:W-:Y:S01]  /*5ae0*/  FFMA.FTZ R52, R52, R13, R53 ;  /* 0x0000000d34347223 */ /* 0x000fe20000010035 */
[C---:B------:R-:W-:Y:S01]  /*5af0*/  FMUL.FTZ R149, R14.reuse, R149 ;  /* 0x000000950e957220 */ /* 0x040fe20000410000 */
[----:B------:R-:W-:Y:S01]  /*5b00*/  F2FP.F16.F32.PACK_AB R13, R11, R46 ;  /* 0x0000002e0b0d723e */ /* 0x000fe200000000ff */
[-C--:B------:R-:W-:Y:S02]  /*5b10*/  FFMA.FTZ R15, R14, R145.reuse, -R15 ;  /* 0x000000910e0f7223 */ /* 0x080fe4000001080f */
[----:B------:R-:W-:Y:S01]  /*5b20*/  FFMA.FTZ R12, R12, R145, R149 ;  /* 0x000000910c0c7223 */ /* 0x000fe20000010095 */
[----:B------:R-:W-:-:S04]  /*5b30*/  F2FP.F16.F32.PACK_AB R52, R52, R49 ;  /* 0x000000313434723e */ /* 0x000fc800000000ff */
[----:B------:R-:W-:Y:S01]  /*5b40*/  F2FP.F16.F32.PACK_AB R14, R12, R15 ;  /* 0x0000000f0c0e723e */ /* 0x000fe200000000ff */
[----:B------:R-:W-:Y:S02]  /*5b50*/  IMAD.MOV.U32 R12, RZ, RZ, R52 ;  /* 0x000000ffff0c7224 */ /* 0x000fe400078e0034 */
[----:B------:R-:W-:-:S07]  /*5b60*/  IMAD.MOV.U32 R15, RZ, RZ, R47 ;  /* 0x000000ffff0f7224 */ /* 0x000fce00078e002f */
.L_x_1609:
[----:B------:R-:W-:Y:S05]  /*5b70*/  BSYNC B2 ;  /* 0x0000000000027941 */ /* 0x000fea0003800000 */
.L_x_1608:
[----:B----4-:R0:W-:Y:S02]  /*5b80*/  ST.E.128 desc[UR60][R50.64], R12 ;  /* 0x0000000c32007985 */ /* 0x0101e4000c101d3c */
.L_x_1607:
[----:B------:R-:W-:Y:S05]  /*5b90*/  BSYNC B1 ;  /* 0x0000000000017941 */ /* 0x000fea0003800000 */
.L_x_1606:
[----:B------:R-:W-:Y:S01]  /*5ba0*/  ISETP.NE.AND P4, PT, R21, RZ, PT ;  /* 0x000000ff1500720c */ /* 0x000fe20003f85270 */
[----:B------:R-:W-:-:S12]  /*5bb0*/  BSSY B1, `(.L_x_1610) ;  /* 0x0000036000017945 */ /* 0x000fd80003800000 */
[----:B------:R-:W-:Y:S05]  /*5bc0*/  @!P4 BRA `(.L_x_1611) ;  /* 0x0000000000d0c947 */ /* 0x000fea0003800000 */
[----:B0---4-:R0:W4:Y:S01]  /*5bd0*/  LDS.128 R12, [R29+0x5000] ;  /* 0x005000001d0c7984 */ /* 0x0111220000000c00 */
[----:B------:R-:W-:Y:S01]  /*5be0*/  ISETP.GE.AND P4, PT, R177, R123, PT ;  /* 0x0000007bb100720c */ /* 0x000fe20003f86270 */
[----:B---3--:R-:W-:Y:S01]  /*5bf0*/  IMAD.SHL.U32 R11, R171, 0x8, RZ ;  /* 0x00000008ab0b7824 */ /* 0x008fe200078e00ff */
[----:B------:R-:W-:Y:S01]  /*5c00*/  MOV R46, R117 ;  /* 0x00000075002e7202 */ /* 0x000fe20000000f00 */
[----:B-1----:R-:W-:Y:S01]  /*5c10*/  IMAD.MOV.U32 R47, RZ, RZ, R116 ;  /* 0x000000ffff2f7224 */ /* 0x002fe200078e0074 */
[----:B------:R-:W-:Y:S03]  /*5c20*/  BSSY B2, `(.L_x_1612) ;  /* 0x000002d000027945 */ /* 0x000fe60003800000 */
[----:B------:R-:W-:-:S06]  /*5c30*/  IMAD.WIDE R46, R11, 0x2, R46 ;  /* 0x000000020b2e7825 */ /* 0x000fcc00078e022e */
[----:B0-----:R-:W-:Y:S05]  /*5c40*/  @P4 BRA `(.L_x_1613) ;  /* 0x0000000000a84947 */ /* 0x001fea0003800000 */
[----:B------:R-:W-:Y:S01]  /*5c50*/  SHF.R.U64 R48, R42, 0x10, R43 ;  /* 0x000000102a307819 */ /* 0x000fe2000000122b */
[----:B----4-:R-:W-:Y:S01]  /*5c60*/  IMAD.MOV.U32 R11, RZ, RZ, R13 ;  /* 0x000000ffff0b7224 */ /* 0x010fe200078e000d */
[----:B------:R-:W-:Y:S02]  /*5c70*/  SHF.R.U32.HI R42, RZ, 0x10, R43 ;  /* 0x00000010ff2a7819 */ /* 0x000fe4000001162b */
[--C-:B------:R-:W-:Y:S01]  /*5c80*/  SHF.R.U64 R43, R44, 0x10, R45.reuse ;  /* 0x000000102c2b7819 */ /* 0x100fe2000000122d */
[----:B------:R-:W-:Y:S01]  /*5c90*/  HADD2.F32 R13, -RZ, R48.H0_H0 ;  /* 0x20000030ff0d7230 */ /* 0x000fe20000004100 */
[----:B------:R-:W-:Y:S01]  /*5ca0*/  SHF.R.U32.HI R52, RZ, 0x10, R45 ;  /* 0x00000010ff347819 */ /* 0x000fe2000001162d */
[----:B------:R-:W-:Y:S02]  /*5cb0*/  HADD2.F32 R48, -RZ, R11.H1_H1 ;  /* 0x3000000bff307230 */ /* 0x000fe40000004100 */
[----:B------:R-:W-:Y:S02]  /*5cc0*/  HADD2.F32 R45, -RZ, R43.H0_H0 ;  /* 0x2000002bff2d7230 */ /* 0x000fe40000004100 */
[----:B------:R-:W-:-:S02]  /*5cd0*/  HADD2.F32 R52, -RZ, R52.H0_H0 ;  /* 0x20000034ff347230 */ /* 0x000fc40000004100 */
[----:B------:R-:W-:Y:S02]  /*5ce0*/  HADD2.F32 R44, -RZ, R11.H0_H0 ;  /* 0x2000000bff2c7230 */ /* 0x000fe40000004100 */
[-C--:B------:R-:W-:Y:S01]  /*5cf0*/  FMUL.FTZ R11, R48, R45.reuse ;  /* 0x0000002d300b7220 */ /* 0x080fe20000410000 */
[--C-:B------:R-:W-:Y:S02]  /*5d00*/  HADD2.F32 R43, -RZ, R15.reuse.H1_H1 ;  /* 0x3000000fff2b7230 */ /* 0x100fe40000004100 */
[----:B------:R-:W-:Y:S02]  /*5d10*/  HADD2.F32 R15, -RZ, R15.H0_H0 ;  /* 0x2000000fff0f7230 */ /* 0x000fe40000004100 */
[C---:B------:R-:W-:Y:S01]  /*5d20*/  FMUL.FTZ R45, R44.reuse, R45 ;  /* 0x0000002d2c2d7220 */ /* 0x040fe20000410000 */
[----:B------:R-:W-:Y:S02]  /*5d30*/  HADD2.F32 R50, -RZ, R42.H0_H0 ;  /* 0x2000002aff327230 */ /* 0x000fe40000004100 */
[-C--:B------:R-:W-:Y:S01]  /*5d40*/  FMUL.FTZ R54, R43, R52.reuse ;  /* 0x000000342b367220 */ /* 0x080fe20000410000 */
[-C--:B------:R-:W-:Y:S01]  /*5d50*/  FFMA.FTZ R11, R44, R13.reuse, -R11 ;  /* 0x0000000d2c0b7223 */ /* 0x080fe2000001080b */
[C---:B------:R-:W-:Y:S01]  /*5d60*/  FMUL.FTZ R52, R15.reuse, R52 ;  /* 0x000000340f347220 */ /* 0x040fe20000410000 */
[----:B------:R-:W-:Y:S01]  /*5d70*/  FFMA.FTZ R42, R48, R13, R45 ;  /* 0x0000000d302a7223 */ /* 0x000fe2000001002d */
[----:B------:R-:W-:Y:S01]  /*5d80*/  FFMA.FTZ R13, R15, R50, -R54 ;  /* 0x000000320f0d7223 */ /* 0x000fe20000010836 */
[----:B------:R-:W-:-:S02]  /*5d90*/  HADD2.F32 R48, -RZ, R144.H0_H0 ;  /* 0x20000090ff307230 */ /* 0x000fc40000004100 */
[----:B------:R-:W-:Y:S01]  /*5da0*/  FFMA.FTZ R44, R43, R50, R52 ;  /* 0x000000322b2c7223 */ /* 0x000fe20000010034 */
[----:B------:R-:W-:Y:S01]  /*5db0*/  HADD2.F32 R144, -RZ, R144.H1_H1 ;  /* 0x30000090ff907230 */ /* 0x000fe20000004100 */
[----:B------:R-:W-:Y:S01]  /*5dc0*/  F2FP.F16.F32.PACK_AB R11, R42, R11 ;  /* 0x0000000b2a0b723e */ /* 0x000fe200000000ff */
        /* <DEDUP_REMOVED lines=17> */
[----:B------:R-:W-:-:S07]  /*5ee0*/  F2FP.F16.F32.PACK_AB R14, R144, R51 ;  /* 0x00000033900e723e */ /* 0x000fce00000000ff */
.L_x_1613:
[----:B------:R-:W-:Y:S05]  /*5ef0*/  BSYNC B2 ;  /* 0x0000000000027941 */ /* 0x000fea0003800000 */
.L_x_1612:
[----:B----4-:R0:W-:Y:S02]  /*5f00*/  ST.E.128 desc[UR60][R46.64], R12 ;  /* 0x0000000c2e007985 */ /* 0x0101e4000c101d3c */
.L_x_1611:
[----:B------:R-:W-:Y:S05]  /*5f10*/  BSYNC B1 ;  /* 0x0000000000017941 */ /* 0x000fea0003800000 */
.L_x_1610:
        /* <DEDUP_REMOVED lines=9> */
[----:B---3--:R-:W-:Y:S01]  /*5fb0*/  SHF.R.U64 R11, R38, 0x10, R39 ;  /* 0x00000010260b7819 */ /* 0x008fe20000001227 */
[----:B----4-:R-:W-:Y:S01]  /*5fc0*/  IMAD.MOV.U32 R38, RZ, RZ, R15 ;  /* 0x000000ffff267224 */ /* 0x010fe200078e000f */
[--C-:B------:R-:W-:Y:S01]  /*5fd0*/  SHF.R.U64 R44, R40, 0x10, R41.reuse ;  /* 0x00000010282c7819 */ /* 0x100fe20000001229 */
[----:B------:R-:W-:Y:S01]  /*5fe0*/  HADD2.F32 R15, -RZ, R13.H1_H1 ;  /* 0x3000000dff0f7230 */ /* 0x000fe20000004100 */
[----:B------:R-:W-:Y:S01]  /*5ff0*/  SHF.R.U32.HI R41, RZ, 0x10, R41 ;  /* 0x00000010ff297819 */ /* 0x000fe20000011629 */
[----:B------:R-:W-:Y:S01]  /*6000*/  HADD2.F32 R40, -RZ, R11.H0_H0 ;  /* 0x2000000bff287230 */ /* 0x000fe20000004100 */
[----:B------:R-:W-:Y:S01]  /*6010*/  SHF.R.U32.HI R39, RZ, 0x10, R39 ;  /* 0x00000010ff277819 */ /* 0x000fe20000011627 */
[----:B------:R-:W-:Y:S02]  /*6020*/  HADD2.F32 R11, -RZ, R13.H0_H0 ;  /* 0x2000000dff0b7230 */ /* 0x000fe40000004100 */
[----:B------:R-:W-:Y:S02]  /*6030*/  HADD2.F32 R13, -RZ, R38.H1_H1 ;  /* 0x30000026ff0d7230 */ /* 0x000fe40000004100 */
[----:B------:R-:W-:-:S02]  /*6040*/  HADD2.F32 R41, -RZ, R41.H0_H0 ;  /* 0x20000029ff297230 */ /* 0x000fc40000004100 */
[----:B------:R-:W-:Y:S02]  /*6050*/  HADD2.F32 R38, -RZ, R38.H0_H0 ;  /* 0x20000026ff267230 */ /* 0x000fe40000004100 */
[----:B------:R-:W-:Y:S02]  /*6060*/  HADD2.F32 R44, -RZ, R44.H0_H0 ;  /* 0x2000002cff2c7230 */ /* 0x000fe40000004100 */
[-C--:B------:R-:W-:Y:S01]  /*6070*/  FMUL.FTZ R45, R13, R41.reuse ;  /* 0x000000290d2d7220 */ /* 0x080fe20000410000 */
[----:B------:R-:W-:Y:S02]  /*6080*/  HADD2.F32 R39, -RZ, R39.H0_H0 ;  /* 0x20000027ff277230 */ /* 0x000fe40000004100 */
[C---:B------:R-:W-:Y:S01]  /*6090*/  FMUL.FTZ R48, R38.reuse, R41 ;  /* 0x0000002926307220 */ /* 0x040fe20000410000 */
[-C--:B------:R-:W-:Y:S01]  /*60a0*/  FMUL.FTZ R46, R15, R44.reuse ;  /* 0x0000002c0f2e7220 */ /* 0x080fe20000410000 */
[----:B------:R-:W-:Y:S02]  /*60b0*/  FMUL.FTZ R44, R11, R44 ;  /* 0x0000002c0b2c7220 */ /* 0x000fe40000410000 */
[-C--:B------:R-:W-:Y:S01]  /*60c0*/  FFMA.FTZ R48, R13, R39.reuse, R48 ;  /* 0x000000270d307223 */ /* 0x080fe20000010030 */
[----:B------:R-:W-:Y:S01]  /*60d0*/  FFMA.FTZ R45, R38, R39, -R45 ;  /* 0x00000027262d7223 */ /* 0x000fe2000001082d */
[----:B------:R-:W-:-:S02]  /*60e0*/  HADD2.F32 R13, -RZ, R12.H1_H1 ;  /* 0x3000000cff0d7230 */ /* 0x000fc40000004100 */
[-C--:B------:R-:W-:Y:S01]  /*60f0*/  FFMA.FTZ R44, R15, R40.reuse, R44 ;  /* 0x000000280f2c7223 */ /* 0x080fe2000001002c */
[----:B------:R-:W-:Y:S02]  /*6100*/  HADD2.F32 R39, -RZ, R142.H0_H0 ;  /* 0x2000008eff277230 */ /* 0x000fe40000004100 */
[----:B------:R-:W-:Y:S01]  /*6110*/  FFMA.FTZ R11, R11, R40, -R46 ;  /* 0x000000280b0b7223 */ /* 0x000fe2000001082e */
        /* <DEDUP_REMOVED lines=18> */
.L_x_1617:
[----:B------:R-:W-:Y:S05]  /*6240*/  BSYNC B2 ;  /* 0x0000000000027941 */ /* 0x000fea0003800000 */
.L_x_1616:
[----:B----4-:R0:W-:Y:S02]  /*6250*/  ST.E.128 desc[UR60][R42.64], R12 ;  /* 0x0000000c2a007985 */ /* 0x0101e4000c101d3c */
.L_x_1615:
[----:B------:R-:W-:Y:S05]  /*6260*/  BSYNC B1 ;  /* 0x0000000000017941 */ /* 0x000fea0003800000 */
.L_x_1614:
        /* <DEDUP_REMOVED lines=9> */
[--C-:B------:R-:W-:Y:S01]  /*6300*/  SHF.R.U64 R40, R36, 0x10, R37.reuse ;  /* 0x0000001024287819 */ /* 0x100fe20000001225 */
[--C-:B---34-:R-:W-:Y:S01]  /*6310*/  HADD2.F32 R11, -RZ, R13.reuse.H1_H1 ;  /* 0x3000000dff0b7230 */ /* 0x118fe20000004100 */
[----:B------:R-:W-:Y:S01]  /*6320*/  SHF.R.U32.HI R42, RZ, 0x10, R37 ;  /* 0x00000010ff2a7819 */ /* 0x000fe20000011625 */
[----:B------:R-:W-:Y:S01]  /*6330*/  HADD2.F32 R13, -RZ, R13.H0_H0 ;  /* 0x2000000dff0d7230 */ /* 0x000fe20000004100 */
[--C-:B------:R-:W-:Y:S01]  /*6340*/  SHF.R.U64 R34, R34, 0x10, R35.reuse ;  /* 0x0000001022227819 */ /* 0x100fe20000001223 */
[----:B------:R-:W-:Y:S01]  /*6350*/  HADD2.F32 R40, -RZ, R40.H0_H0 ;  /* 0x20000028ff287230 */ /* 0x000fe20000004100 */
[----:B------:R-:W-:Y:S01]  /*6360*/  SHF.R.U32.HI R35, RZ, 0x10, R35 ;  /* 0x00000010ff237819 */ /* 0x000fe20000011623 */
[----:B------:R-:W-:Y:S02]  /*6370*/  HADD2.F32 R42, -RZ, R42.H0_H0 ;  /* 0x2000002aff2a7230 */ /* 0x000fe40000004100 */
[--C-:B------:R-:W-:Y:S02]  /*6380*/  HADD2.F32 R29, -RZ, R15.reuse.H1_H1 ;  /* 0x3000000fff1d7230 */ /* 0x100fe40000004100 */
[----:B------:R-:W-:Y:S01]  /*6390*/  FMUL.FTZ R44, R11, R40 ;  /* 0x000000280b2c7220 */ /* 0x000fe20000410000 */
[----:B------:R-:W-:-:S02]  /*63a0*/  HADD2.F32 R15, -RZ, R15.H0_H0 ;  /* 0x2000000fff0f7230 */ /* 0x000fc40000004100 */
[----:B------:R-:W-:Y:S01]  /*63b0*/  FMUL.FTZ R40, R13, R40 ;  /* 0x000000280d287220 */ /* 0x000fe20000410000 */
[----:B------:R-:W-:Y:S02]  /*63c0*/  HADD2.F32 R34, -RZ, R34.H0_H0 ;  /* 0x20000022ff227230 */ /* 0x000fe40000004100 */
[-C--:B------:R-:W-:Y:S01]  /*63d0*/  FMUL.FTZ R46, R29, R42.reuse ;  /* 0x0000002a1d2e7220 */ /* 0x080fe20000410000 */
[----:B------:R-:W-:Y:S02]  /*63e0*/  HADD2.F32 R36, -RZ, R35.H0_H0 ;  /* 0x20000023ff247230 */ /* 0x000fe40000004100 */
[----:B------:R-:W-:Y:S01]  /*63f0*/  FMUL.FTZ R42, R15, R42 ;  /* 0x0000002a0f2a7220 */ /* 0x000fe20000410000 */
[-C--:B------:R-:W-:Y:S01]  /*6400*/  FFMA.FTZ R37, R11, R34.reuse, R40 ;  /* 0x000000220b257223 */ /* 0x080fe20000010028 */
[----:B------:R-:W-:Y:S02]  /*6410*/  FFMA.FTZ R44, R13, R34, -R44 ;  /* 0x000000220d2c7223 */ /* 0x000fe4000001082c */
[----:B------:R-:W-:Y:S01]  /*6420*/  FFMA.FTZ R41, R29, R36, R42 ;  /* 0x000000241d297223 */ /* 0x000fe2000001002a */
[----:B------:R-:W-:-:S02]  /*6430*/  HADD2.F32 R11, -RZ, R12.H1_H1 ;  /* 0x3000000cff0b7230 */ /* 0x000fc40000004100 */
[----:B------:R-:W-:Y:S01]  /*6440*/  FFMA.FTZ R46, R15, R36, -R46 ;  /* 0x000000240f2e7223 */ /* 0x000fe2000001082e */
[--C-:B------:R-:W-:Y:S02]  /*6450*/  HADD2.F32 R29, -RZ, R127.reuse.H0_H0 ;  /* 0x2000007fff1d7230 */ /* 0x100fe40000004100 */
[----:B------:R-:W-:Y:S02]  /*6460*/  HADD2.F32 R12, -RZ, R12.H0_H0 ;  /* 0x2000000cff0c7230 */ /* 0x000fe40000004100 */
[--C-:B------:R-:W-:Y:S02]  /*6470*/  HADD2.F32 R13, -RZ, R14.reuse.H1_H1 ;  /* 0x3000000eff0d7230 */ /* 0x100fe40000004100 */
[-C--:B------:R-:W-:Y:S01]  /*6480*/  FMUL.FTZ R35, R11, R29.reuse ;  /* 0x0000001d0b237220 */ /* 0x080fe20000410000 */
[----:B------:R-:W-:Y:S02]  /*6490*/  HADD2.F32 R127, -RZ, R127.H1_H1 ;  /* 0x3000007fff7f7230 */ /* 0x000fe40000004100 */
        /* <DEDUP_REMOVED lines=14> */
.L_x_1621:
[----:B------:R-:W-:Y:S05]  /*6580*/  BSYNC B2 ;  /* 0x0000000000027941 */ /* 0x000fea0003800000 */
.L_x_1620:
[----:B----4-:R0:W-:Y:S02]  /*6590*/  ST.E.128 desc[UR60][R38.64], R12 ;  /* 0x0000000c26007985 */ /* 0x0101e4000c101d3c */
.L_x_1619:
[----:B------:R-:W-:Y:S05]  /*65a0*/  BSYNC B1 ;  /* 0x0000000000017941 */ /* 0x000fea0003800000 */
.L_x_1618:
[----:B------:R-:W-:-:S13]  /*65b0*/  ISETP.NE.AND P4, PT, R76, RZ, PT ;  /* 0x000000ff4c00720c */ /* 0x000fda0003f85270 */
        /* <DEDUP_REMOVED lines=47> */
.L_x_1623:
[----:B------:R-:W-:Y:S05]  /*68b0*/  BSYNC B1 ;  /* 0x0000000000017941 */ /* 0x000fea0003800000 */
.L_x_1622:
[----:B----4-:R0:W-:Y:S01]  /*68c0*/  ST.E.128 desc[UR60][R34.64], R12 ;  /* 0x0000000c22007985 */ /* 0x0101e2000c101d3c */
[----:B------:R-:W-:Y:S05]  /*68d0*/  BRA `(.L_x_1601) ;  /* 0x0000004000387947 */ /* 0x000fea0003800000 */
.L_x_1567:
        /* <DEDUP_REMOVED lines=18> */
[----:B------:R-:W-:Y:S02]  /*6a00*/  IADD3 R28, P5, R90, R12, RZ ;  /* 0x0000000c5a1c7210 */ /* 0x000fe40007fbe0ff */
[----:B------:R-:W-:Y:S02]  /*6a10*/  CS2R R38, SRZ ;  /* 0x0000000000267805 */ /* 0x000fe4000001ff00 */
[----:B------:R-:W-:Y:S01]  /*6a20*/  CS2R R36, SRZ ;  /* 0x0000000000247805 */ /* 0x000fe2000001ff00 */
[----:B------:R-:W-:Y:S01]  /*6a30*/  IMAD.X R30, R11, 0x1, R102, P0 ;  /* 0x000000010b1e7824 */ /* 0x000fe200000e0666 */
[----:B------:R-:W-:Y:S02]  /*6a40*/  LEA R52, P0, R29, UR4, 0x1 ;  /* 0x000000041d347c11 */ /* 0x000fe4000f8008ff */
[----:B------:R-:W-:-:S02]  /*6a50*/  CS2R R50, SRZ ;  /* 0x0000000000327805 */ /* 0x000fc4000001ff00 */
[----:B------:R-:W-:Y:S02]  /*6a60*/  CS2R R48, SRZ ;  /* 0x0000000000307805 */ /* 0x000fe4000001ff00 */
[----:B------:R-:W-:Y:S01]  /*6a70*/  LEA.HI.X R53, R29, UR5, R30, 0x1, P0 ;  /* 0x000000051d357c11 */ /* 0x000fe200080f0c1e */
[----:B------:R-:W-:Y:S01]  /*6a80*/  ULDC.64 UR4, c[0x0][0x400] ;  /* 0x0001000000047ab9 */ /* 0x000fe20000000a00 */
[----:B------:R-:W-:Y:S01]  /*6a90*/  ISETP.GE.AND P0, PT, R18, R123, PT ;  /* 0x0000007b1200720c */ /* 0x000fe20003f06270 */
[----:B------:R-:W-:Y:S01]  /*6aa0*/  IMAD.X R29, R82, 0x1, R101, P5 ;  /* 0x00000001521d7824 */ /* 0x000fe200028e0665 */
[----:B------:R-:W-:-:S04]  /*6ab0*/  LEA R56, P5, R28, UR4, 0x1 ;  /* 0x000000041c387c11 */ /* 0x000fc8000f8a08ff */
[----:B------:R-:W-:Y:S02]  /*6ac0*/  LEA.HI.X R57, R28, UR5, R29, 0x1, P5 ;  /* 0x000000051c397c11 */ /* 0x000fe4000a8f0c1d */
[----:B------:R-:W-:-:S05]  /*6ad0*/  ISETP.GE.AND P5, PT, R167, R123, PT ;  /* 0x0000007ba700720c */ /* 0x000fca0003fa6270 */
[----:B------:R0:W5:Y:S04]  /*6ae0*/  @!P0 LDG.E.128 R36, desc[UR60][R52.64] ;  /* 0x0000003c34248981 */ /* 0x000168000c1e1d00 */
[----:B------:R0:W5:Y:S01]  /*6af0*/  @!P0 LDG.E.128 R48, desc[UR60][R56.64] ;  /* 0x0000003c38308981 */ /* 0x000162000c1e1d00 */
[----:B------:R-:W-:Y:S02]  /*6b00*/  ISETP.GE.AND P0, PT, R168, R123, PT ;  /* 0x0000007ba800720c */ /* 0x000fe40003f06270 */
        /* <DEDUP_REMOVED lines=8> */
[----:B------:R0:W5:Y:S04]  /*6b90*/  @!P5 LDG.E.128 R32, desc[UR60][R52.64+0x40] ;  /* 0x0000403c3420d981 */ /* 0x000168000c1e1d00 */
[----:B------:R0:W5:Y:S04]  /*6ba0*/  @!P0 LDG.E.128 R28, desc[UR60][R52.64+0x80] ;  /* 0x0000803c341c8981 */ /* 0x000168000c1e1d00 */
[----:B------:R0:W5:Y:S04]  /*6bb0*/  @!P5 LDG.E.128 R44, desc[UR60][R56.64+0x40] ;  /* 0x0000403c382cd981 */ /* 0x000168000c1e1d00 */
[----:B------:R0:W5:Y:S02]  /*6bc0*/  @!P0 LDG.E.128 R40, desc[UR60][R56.64+0x80] ;  /* 0x0000803c38288981 */ /* 0x000164000c1e1d00 */
.L_x_1625:
[----:B------:R-:W-:Y:S05]  /*6bd0*/  BSYNC B1 ;  /* 0x0000000000017941 */ /* 0x000fea0003800000 */
.L_x_1624:
        /* <DEDUP_REMOVED lines=13> */
[----:B-----5:R-:W-:Y:S02]  /*6cb0*/  MOV R80, R30 ;  /* 0x0000001e00507202 */ /* 0x020fe40000000f00 */
        /* <DEDUP_REMOVED lines=8> */
[----:B------:R-:W-:Y:S02]  /*6d40*/  IADD3 R11, P0, P6, R90, R12, R108 ;  /* 0x0000000c5a0b7210 */ /* 0x000fe40007e1e06c */
[----:B------:R-:W-:-:S02]  /*6d50*/  CS2R R74, SRZ ;  /* 0x00000000004a7805 */ /* 0x000fc4000001ff00 */
[----:B------:R-:W-:Y:S02]  /*6d60*/  CS2R R72, SRZ ;  /* 0x0000000000487805 */ /* 0x000fe4000001ff00 */
[----:B------:R-:W-:Y:S02]  /*6d70*/  IADD3.X R82, R101, R82, R107, P0, P6 ;  /* 0x0000005265527210 */ /* 0x000fe400007ec46b */
[----:B------:R-:W-:-:S04]  /*6d80*/  LEA R12, P0, R14, UR4, 0x1 ;  /* 0x000000040e0c7c11 */ /* 0x000fc8000f8008ff */
[----:B------:R-:W-:Y:S02]  /*6d90*/  LEA.HI.X R13, R14, UR5, R13, 0x1, P0 ;  /* 0x000000050e0d7c11 */ /* 0x000fe400080f0c0d */
        /* <DEDUP_REMOVED lines=19> */
.L_x_1627:
[----:B------:R-:W-:Y:S05]  /*6ed0*/  BSYNC B1 ;  /* 0x0000000000017941 */ /* 0x000fea0003800000 */
.L_x_1626:
[----:B------:R-:W2:Y:S01]  /*6ee0*/  LDL R11, [R1+0x30] ;  /* 0x00003000010b7983 */ /* 0x000ea20000100800 */
[----:B0-----:R-:W-:Y:S02]  /*6ef0*/  IMAD.MOV.U32 R13, RZ, RZ, R31 ;  /* 0x000000ffff0d7224 */ /* 0x001fe400078e001f */
[----:B------:R-:W-:Y:S02]  /*6f00*/  IMAD.MOV.U32 R12, RZ, RZ, R28 ;  /* 0x000000ffff0c7224 */ /* 0x000fe400078e001c */
[----:B------:R-:W-:Y:S01]  /*6f10*/  IMAD.MOV.U32 R14, RZ, RZ, R34 ;  /* 0x000000ffff0e7224 */ /* 0x000fe200078e0022 */
[----:B------:R-:W-:Y:S01]  /*6f20*/  PRMT R189, R80, 0x5410, R13 ;  /* 0x0000541050bd7816 */ /* 0x000fe2000000000d */
[----:B------:R-:W-:-:S03]  /*6f30*/  IMAD.MOV.U32 R13, RZ, RZ, R35 ;  /* 0x000000ffff0d7224 */ /* 0x000fc600078e0023 */
[----:B------:R-:W-:Y:S01]  /*6f40*/  PRMT R195, R14, 0x7610, R195 ;  /* 0x000076100ec37816 */ /* 0x000fe200000000c3 */
[----:B------:R-:W-:Y:S01]  /*6f50*/  IMAD.MOV.U32 R14, RZ, RZ, R37 ;  /* 0x000000ffff0e7224 */ /* 0x000fe200078e0025 */
[----:B------:R-:W-:Y:S01]  /*6f60*/  PRMT R197, R13, 0x7610, R197 ;  /* 0x000076100dc57816 */ /* 0x000fe200000000c5 */
[----:B------:R-:W-:-:S03]  /*6f70*/  IMAD.MOV.U32 R13, RZ, RZ, R36 ;  /* 0x000000ffff0d7224 */ /* 0x000fc600078e0024 */
[----:B------:R-:W-:Y:S02]  /*6f80*/  PRMT R153, R14, 0x7610, R153 ;  /* 0x000076100e997816 */ /* 0x000fe40000000099 */
[----:B--2---:R-:W-:Y:S01]  /*6f90*/  R2UR UR4, R11 ;  /* 0x000000000b0472ca */ /* 0x004fe200000e0000 */
[----:B------:R-:W-:-:S05]  /*6fa0*/  IMAD.MOV.U32 R11, RZ, RZ, R29 ;  /* 0x000000ffff0b7224 */ /* 0x000fca00078e001d */
[----:B------:R-:W-:Y:S01]  /*6fb0*/  PRMT R190, R12, 0x5410, R11 ;  /* 0x000054100cbe7816 */ /* 0x000fe2000000000b */
[----:B------:R-:W-:Y:S02]  /*6fc0*/  IMAD.MOV.U32 R12, RZ, RZ, R32 ;  /* 0x000000ffff0c7224 */ /* 0x000fe400078e0020 */
[----:B------:R-:W-:-:S03]  /*6fd0*/  IMAD.MOV.U32 R11, RZ, RZ, R33 ;  /* 0x000000ffff0b7224 */ /* 0x000fc600078e0021 */
[----:B------:R-:W-:Y:S01]  /*6fe0*/  PRMT R196, R12, 0x7610, R196 ;  /* 0x000076100cc47816 */ /* 0x000fe200000000c4 */
[----:B------:R-:W-:Y:S01]  /*6ff0*/  IMAD.MOV.U32 R12, RZ, RZ, R39 ;  /* 0x000000ffff0c7224 */ /* 0x000fe200078e0027 */
[----:B------:R-:W-:Y:S01]  /*7000*/  PRMT R198, R11, 0x7610, R198 ;  /* 0x000076100bc67816 */ /* 0x000fe200000000c6 */
[----:B------:R-:W-:Y:S01]  /*7010*/  UISETP.NE.AND UP0, UPT, UR4, 0x3, UPT ;  /* 0x000000030400788c */ /* 0x000fe2000bf05270 */
[----:B------:R-:W-:Y:S02]  /*7020*/  MOV R11, R38 ;  /* 0x00000026000b7202 */ /* 0x000fe40000000f00 */
[----:B------:R-:W-:Y:S01]  /*7030*/  PRMT R199, R12, 0x5410, R13 ;  /* 0x000054100cc77816 */ /* 0x000fe2000000000d */
[----:B------:R-:W-:Y:S01]  /*7040*/  IMAD.MOV.U32 R12, RZ, RZ, R42 ;  /* 0x000000ffff0c7224 */ /* 0x000fe200078e002a */
[----:B------:R-:W-:Y:S01]  /*7050*/  PRMT R198, R198, 0x5410, R11 ;  /* 0x00005410c6c67816 */ /* 0x000fe2000000000b */
[----:B------:R-:W-:Y:S01]  /*7060*/  IMAD.MOV.U32 R11, RZ, RZ, R43 ;  /* 0x000000ffff0b7224 */ /* 0x000fe200078e002b */
[----:B------:R-:W-:-:S04]  /*7070*/  PLOP3.LUT P0, PT, PT, PT, UP0, 0x80, 0x0 ;  /* 0x000000000000781c */ /* 0x000fc80003f0f008 */
        /* <DEDUP_REMOVED lines=8> */
[----:B------:R-:W-:Y:S01]  /*7100*/  PRMT R195, R195, 0x5410, R12 ;  /* 0x00005410c3c37816 */ /* 0x000fe2000000000c */
[----:B------:R-:W-:-:S03]  /*7110*/  IMAD.MOV.U32 R12, RZ, RZ, R44 ;  /* 0x000000ffff0c7224 */ /* 0x000fc600078e002c */
        /* <DEDUP_REMOVED lines=9> */
[----:B-----5:R-:W-:Y:S01]  /*71b0*/  IMAD.MOV.U32 R11, RZ, RZ, R55 ;  /* 0x000000ffff0b7224 */ /* 0x020fe200078e0037 */
        /* <DEDUP_REMOVED lines=41> */
.L_x_1628:
[----:B------:R-:W-:Y:S01]  /*7450*/  LEA R86, R17, R2, 0x3 ;  /* 0x0000000211567211 */ /* 0x000fe200078e18ff */
[----:B------:R-:W-:Y:S01]  /*7460*/  BSSY B1, `(.L_x_1629) ;  /* 0x0000004000017945 */ /* 0x000fe20003800000 */
[----:B------:R-:W-:-:S04]  /*7470*/  SHF.L.U32 R87, R175, 0x1f, RZ ;  /* 0x0000001faf577819 */ /* 0x000fc800000006ff */
[----:B------:R-:W0:Y:S02]  /*7480*/  SYNCS.PHASECHK.TRANS64.TRYWAIT P6, [R86+URZ+0x2a890], R87 ;  /* 0x02a89057560075a7 */ /* 0x000e2400080c017f */
[----:B0-----:R-:W-:Y:S05]  /*7490*/  @!P6 BRA `(.L_x_1630) ;  /* 0x000002300008e947 */ /* 0x001fea0003800000 */
.L_x_2005:
[----:B------:R-:W-:Y:S05]  /*74a0*/  BSYNC B1 ;  /* 0x0000000000017941 */ /* 0x000fea0003800000 */
.L_x_1629:
[----:B------:R-:W1:Y:S01]  /*74b0*/  LDC R127, c[0x0][0x2f4] ;  /* 0x0000bd00ff7f7b82 */ /* 0x000e620000000800 */
[----:B------:R-:W-:Y:S01]  /*74c0*/  UMOV UR4, 0xffffffff ;  /* 0xffffffff00047882 */ /* 0x000fe20000000000 */
[----:B-1----:R-:W-:Y:S02]  /*74d0*/  IMAD.IADD R131, R127, 0x1, -R124 ;  /* 0x000000017f837824 */ /* 0x002fe400078e0a7c */
[----:B------:R-:W-:Y:S05]  /*74e0*/  BRA.DIV UR4, `(.L_x_1631) ;  /* 0x0000023204087947 */ /* 0x000fea000b800000 */
[----:B------:R1:W2:Y:S04]  /*74f0*/  SHFL.IDX PT, R115, R116, RZ, 0x1c1f ;  /* 0x001c1fff74737589 */ /* 0x0002a800000e0000 */
[----:B------:R1:W3:Y:S02]  /*7500*/  SHFL.IDX PT, R11, R117, RZ, 0x1c1f ;  /* 0x001c1fff750b7589 */ /* 0x0002e400000e0000 */
.L_x_2009:
        /* <DEDUP_REMOVED lines=22> */
[--C-:B------:R-:W-:Y:S02]  /*7670*/  IMAD R80, R80, 0x2, R2.reuse ;  /* 0x0000000250507824 */ /* 0x100fe400078e0202 */
[----:B------:R-:W-:-:S04]  /*7680*/  IMAD R12, R12, 0x2, R2 ;  /* 0x000000020c0c7824 */ /* 0x000fc800078e0202 */
[----:B------:R-:W3:Y:S04]  /*7690*/  LDS.128 R80, [R80+0x18400] ;  /* 0x0184000050507984 */ /* 0x000ee80000000c00 */
[----:B------:R-:W4:Y:S01]  /*76a0*/  LDS.128 R12, [R12+0x18400] ;  /* 0x018400000c0c7984 */ /* 0x000f220000000c00 */
[----:B------:R-:W-:Y:S05]  /*76b0*/  @P4 BRA `(.L_x_1637) ;  /* 0x0000000400644947 */ /* 0x000fea0003800000 */
[----:B---3--:R-:W-:Y:S01]  /*76c0*/  IMAD.MOV.U32 R151, RZ, RZ, R81 ;  /* 0x000000ffff977224 */ /* 0x008fe200078e0051 */
[----:B----4-:R-:W-:Y:S01]  /*76d0*/  MOV R150, R13 ;  /* 0x0000000d00967202 */ /* 0x010fe20000000f00 */
[----:B------:R-:W-:Y:S01]  /*76e0*/  HADD2.F32 R152, -RZ, R152.H0_H0 ;  /* 0x20000098ff987230 */ /* 0x000fe20000004100 */
[--C-:B------:R-:W-:Y:S01]  /*76f0*/  SHF.R.U64 R36, R36, 0x10, R37.reuse ;  /* 0x0000001024247819 */ /* 0x100fe20000001225 */
[----:B------:R-:W-:Y:S01]  /*7700*/  HADD2.F32 R153, -RZ, R153.H0_H0 ;  /* 0x20000099ff997230 */ /* 0x000fe20000004100 */
[----:B------:R-:W-:Y:S01]  /*7710*/  SHF.R.U32.HI R37, RZ, 0x10, R37 ;  /* 0x00000010ff257819 */ /* 0x000fe20000011625 */
[--C-:B------:R-:W-:Y:S01]  /*7720*/  HADD2.F32 R13, -RZ, R151.reuse.H0_H0 ;  /* 0x20000097ff0d7230 */ /* 0x100fe20000004100 */
[----:B------:R-:W-:Y:S01]  /*7730*/  SHF.R.U64 R38, R38, 0x10, R39 ;  /* 0x0000001026267819 */ /* 0x000fe20000001227 */
[----:B------:R-:W-:Y:S02]  /*7740*/  HADD2.F32 R154, -RZ, R150.H0_H0 ;  /* 0x20000096ff9a7230 */ /* 0x000fe40000004100 */
[----:B------:R-:W-:-:S02]  /*7750*/  HADD2.F32 R151, -RZ, R151.H1_H1 ;  /* 0x30000097ff977230 */ /* 0x000fc40000004100 */
[CC--:B------:R-:W-:Y:S01]  /*7760*/  FMUL.FTZ R81, R13.reuse, R152.reuse ;  /* 0x000000980d517220 */ /* 0x0c0fe20000410000 */
[----:B------:R-:W-:Y:S02]  /*7770*/  HADD2.F32 R37, -RZ, R37.H0_H0 ;  /* 0x20000025ff257230 */ /* 0x000fe40000004100 */
[C---:B------:R-:W-:Y:S01]  /*7780*/  FMUL.FTZ R152, R154.reuse, R152 ;  /* 0x000000989a987220 */ /* 0x040fe20000410000 */
[----:B------:R-:W-:Y:S02]  /*7790*/  HADD2.F32 R36, -RZ, R36.H0_H0 ;  /* 0x20000024ff247230 */ /* 0x000fe40000004100 */
[-C--:B------:R-:W-:Y:S01]  /*77a0*/  FFMA.FTZ R81, R154, R153.reuse, -R81 ;  /* 0x000000999a517223 */ /* 0x080fe20000010851 */
[----:B------:R-:W-:Y:S02]  /*77b0*/  HADD2.F32 R38, -RZ, R38.H0_H0 ;  /* 0x20000026ff267230 */ /* 0x000fe40000004100 */
[----:B------:R-:W-:Y:S01]  /*77c0*/  FFMA.FTZ R13, R13, R153, R152 ;  /* 0x000000990d0d7223 */ /* 0x000fe20000010098 */
[--C-:B------:R-:W-:Y:S01]  /*77d0*/  SHF.R.U32.HI R152, RZ, 0x10, R49.reuse ;  /* 0x00000010ff987819 */ /* 0x100fe20000011631 */
[----:B------:R-:W-:Y:S01]  /*77e0*/  HADD2.F32 R153, -RZ, R202.H0_H0 ;  /* 0x200000caff997230 */ /* 0x000fe20000004100 */
[----:B------:R-:W-:Y:S01]  /*77f0*/  SHF.R.U64 R49, R48, 0x10, R49 ;  /* 0x0000001030317819 */ /* 0x000fe20000001231 */
[----:B------:R-:W-:-:S02]  /*7800*/  HADD2.F32 R48, -RZ, R150.H1_H1 ;  /* 0x30000096ff307230 */ /* 0x000fc40000004100 */
[----:B------:R-:W-:Y:S02]  /*7810*/  HADD2.F32 R152, -RZ, R152.H0_H0 ;  /* 0x20000098ff987230 */ /* 0x000fe40000004100 */
[----:B------:R-:W-:-:S03]  /*7820*/  HADD2.F32 R49, -RZ, R49.H0_H0 ;  /* 0x20000031ff317230 */ /* 0x000fc60000004100 */
[-C--:B------:R-:W-:Y:S01]  /*7830*/  FMUL.FTZ R150, R151, R152.reuse ;  /* 0x0000009897967220 */ /* 0x080fe20000410000 */
[----:B------:R-:W-:-:S03]  /*7840*/  FMUL.FTZ R152, R48, R152 ;  /* 0x0000009830987220 */ /* 0x000fc60000410000 */
[-C--:B------:R-:W-:Y:S01]  /*7850*/  FFMA.FTZ R48, R48, R37.reuse, -R150 ;  /* 0x0000002530307223 */ /* 0x080fe20000010896 */
[----:B------:R-:W-:Y:S02]  /*7860*/  HADD2.F32 R150, -RZ, R83.H0_H0 ;  /* 0x20000053ff967230 */ /* 0x000fe40000004100 */
[----:B------:R-:W-:Y:S01]  /*7870*/  FFMA.FTZ R37, R151, R37, R152 ;  /* 0x0000002597257223 */ /* 0x000fe20000010098 */
[----:B------:R-:W-:Y:S02]  /*7880*/  HADD2.F32 R151, -RZ, R199.H0_H0 ;  /* 0x200000c7ff977230 */ /* 0x000fe40000004100 */
[--C-:B------:R-:W-:Y:S02]  /*7890*/  HADD2.F32 R152, -RZ, R15.reuse.H0_H0 ;  /* 0x2000000fff987230 */ /* 0x100fe40000004100 */
[----:B------:R-:W-:Y:S01]  /*78a0*/  FMUL.FTZ R154, R150, R153 ;  /* 0x00000099969a7220 */ /* 0x000fe20000410000 */
[----:B------:R-:W-:Y:S01]  /*78b0*/  HADD2.F32 R15, -RZ, R15.H1_H1 ;  /* 0x3000000fff0f7230 */ /* 0x000fe20000004100 */
[----:B------:R-:W-:-:S02]  /*78c0*/  F2FP.F16.F32.PACK_AB R48, R48, R81 ;  /* 0x000000513030723e */ /* 0x000fc400000000ff */
[C---:B------:R-:W-:Y:S01]  /*78d0*/  FFMA.FTZ R154, R152.reuse, R151, -R154 ;  /* 0x00000097989a7223 */ /* 0x040fe2000001089a */
[----:B------:R-:W-:Y:S01]  /*78e0*/  FMUL.FTZ R152, R152, R153 ;  /* 0x0000009998987220 */ /* 0x000fe20000410000 */
[----:B------:R-:W-:Y:S01]  /*78f0*/  HADD2.F32 R153, -RZ, R202.H1_H1 ;  /* 0x300000caff997230 */ /* 0x000fe20000004100 */
[----:B------:R-:W-:Y:S01]  /*7900*/  F2FP.F16.F32.PACK_AB R37, R37, R13 ;  /* 0x0000000d2525723e */ /* 0x000fe200000000ff */
[----:B------:R-:W-:Y:S02]  /*7910*/  IMAD.MOV.U32 R13, RZ, RZ, R48 ;  /* 0x000000ffff0d7224 */ /* 0x000fe400078e0030 */
[----:B------:R-:W-:Y:S01]  /*7920*/  FFMA.FTZ R152, R150, R151, R152 ;  /* 0x0000009796987223 */ /* 0x000fe20000010098 */
[----:B------:R-:W-:Y:S02]  /*7930*/  SHF.R.U32.HI R150, RZ, 0x10, R39 ;  /* 0x00000010ff967819 */ /* 0x000fe40000011627 */
[--C-:B------:R-:W-:Y:S01]  /*7940*/  SHF.R.U64 R39, R50, 0x10, R51.reuse ;  /* 0x0000001032277819 */ /* 0x100fe20000001233 */
[----:B------:R-:W-:Y:S01]  /*7950*/  HADD2.F32 R50, -RZ, R83.H1_H1 ;  /* 0x30000053ff327230 */ /* 0x000fe20000004100 */
[----:B------:R-:W-:Y:S01]  /*7960*/  SHF.R.U32.HI R51, RZ, 0x10, R51 ;  /* 0x00000010ff337819 */ /* 0x000fe20000011633 */
[----:B------:R-:W-:-:S02]  /*7970*/  HADD2.F32 R150, -RZ, R150.H0_H0 ;  /* 0x20000096ff967230 */ /* 0x000fc40000004100 */
[----:B------:R-:W-:Y:S02]  /*7980*/  HADD2.F32 R39, -RZ, R39.H0_H0 ;  /* 0x20000027ff277230 */ /* 0x000fe40000004100 */
[----:B------:R-:W-:Y:S02]  /*7990*/  HADD2.F32 R51, -RZ, R51.H0_H0 ;  /* 0x20000033ff337230 */ /* 0x000fe40000004100 */
[----:B------:R-:W-:-:S03]  /*79a0*/  IMAD.MOV.U32 R81, RZ, RZ, R37 ;  /* 0x000000ffff517224 */ /* 0x000fc600078e0025 */
[----:B------:R-:W-:-:S04]  /*79b0*/  FMUL.FTZ R83, R50, R51 ;  /* 0x0000003332537220 */ /* 0x000fc80000410000 */
[C---:B------:R-:W-:Y:S01]  /*79c0*/  FFMA.FTZ R83, R15.reuse, R150, -R83 ;  /* 0x000000960f537223 */ /* 0x040fe20000010853 */
[----:B------:R-:W-:Y:S01]  /*79d0*/  FMUL.FTZ R15, R15, R51 ;  /* 0x000000330f0f7220 */ /* 0x000fe20000410000 */
[----:B------:R-:W-:-:S03]  /*79e0*/  HADD2.F32 R51, -RZ, R199.H1_H1 ;  /* 0x300000c7ff337230 */ /* 0x000fc60000004100 */
        /* <DEDUP_REMOVED lines=10> */
[----:B------:R-:W-:-:S02]  /*7a90*/  HADD2.F32 R150, -RZ, R200.H1_H1 ;  /* 0x300000c8ff967230 */ /* 0x000fc40000004100 */
[----:B------:R-:W-:Y:S01]  /*7aa0*/  FFMA.FTZ R153, R50, R51, R153 ;  /* 0x0000003332997223 */ /* 0x000fe20000010099 */
[-C--:B------:R-:W-:Y:S01]  /*7ab0*/  FMUL.FTZ R50, R80, R49.reuse ;  /* 0x0000003150327220 */ /* 0x080fe20000410000 */
[C---:B------:R-:W-:Y:S01]  /*7ac0*/  FMUL.FTZ R49, R12.reuse, R49 ;  /* 0x000000310c317220 */ /* 0x040fe20000410000 */
[----:B------:R-:W-:Y:S02]  /*7ad0*/  HADD2.F32 R51, -RZ, R14.H0_H0 ;  /* 0x2000000eff337230 */ /* 0x000fe40000004100 */
[-C--:B------:R-:W-:Y:S01]  /*7ae0*/  FFMA.FTZ R12, R12, R36.reuse, -R50 ;  /* 0x000000240c0c7223 */ /* 0x080fe20000010832 */
[----:B------:R-:W-:Y:S01]  /*7af0*/  FFMA.FTZ R36, R80, R36, R49 ;  /* 0x0000002450247223 */ /* 0x000fe20000010031 */
[----:B------:R-:W-:Y:S02]  /*7b00*/  HADD2.F32 R49, -RZ, R82.H0_H0 ;  /* 0x20000052ff317230 */ /* 0x000fe40000004100 */
[----:B------:R-:W-:Y:S01]  /*7b10*/  HADD2.F32 R50, -RZ, R198.H1_H1 ;  /* 0x300000c6ff327230 */ /* 0x000fe20000004100 */
[----:B------:R-:W-:Y:S01]  /*7b20*/  F2FP.F16.F32.PACK_AB R12, R12, R151 ;  /* 0x000000970c0c723e */ /* 0x000fe200000000ff */
[----:B------:R-:W-:-:S02]  /*7b30*/  HADD2.F32 R82, -RZ, R82.H1_H1 ;  /* 0x30000052ff527230 */ /* 0x000fc40000004100 */
[-C--:B------:R-:W-:Y:S01]  /*7b40*/  FMUL.FTZ R80, R49, R150.reuse ;  /* 0x0000009631507220 */ /* 0x080fe20000410000 */
[C---:B------:R-:W-:Y:S01]  /*7b50*/  FMUL.FTZ R150, R51.reuse, R150 ;  /* 0x0000009633967220 */ /* 0x040fe20000410000 */
[----:B------:R-:W-:Y:S01]  /*7b60*/  HADD2.F32 R14, -RZ, R14.H1_H1 ;  /* 0x3000000eff0e7230 */ /* 0x000fe20000004100 */
[----:B------:R-:W-:Y:S01]  /*7b70*/  F2FP.F16.F32.PACK_AB R36, R36, R153 ;  /* 0x000000992424723e */ /* 0x000fe200000000ff */
[-C--:B------:R-:W-:Y:S01]  /*7b80*/  FFMA.FTZ R80, R51, R50.reuse, -R80 ;  /* 0x0000003233507223 */ /* 0x080fe20000010850 */
[----:B------:R-:W-:Y:S01]  /*7b90*/  FFMA.FTZ R150, R49, R50, R150 ;  /* 0x0000003231967223 */ /* 0x000fe20000010096 */
[-C--:B------:R-:W-:Y:S01]  /*7ba0*/  FMUL.FTZ R49, R82, R39.reuse ;  /* 0x0000002752317220 */ /* 0x080fe20000410000 */
[C---:B------:R-:W-:Y:S01]  /*7bb0*/  FMUL.FTZ R39, R14.reuse, R39 ;  /* 0x000000270e277220 */ /* 0x040fe20000410000 */
[----:B------:R-:W-:Y:S02]  /*7bc0*/  IMAD.MOV.U32 R15, RZ, RZ, R83 ;  /* 0x000000ffff0f7224 */ /* 0x000fe400078e0053 */
[-C--:B------:R-:W-:Y:S01]  /*7bd0*/  FFMA.FTZ R49, R14, R38.reuse, -R49 ;  /* 0x000000260e317223 */ /* 0x080fe20000010831 */
[----:B------:R-:W-:Y:S01]  /*7be0*/  FFMA.FTZ R39, R82, R38, R39 ;  /* 0x0000002652277223 */ /* 0x000fe20000010027 */
[----:B------:R-:W-:-:S03]  /*7bf0*/  IMAD.MOV.U32 R83, RZ, RZ, R152 ;  /* 0x000000ffff537224 */ /* 0x000fc600078e0098 */
[----:B------:R-:W-:Y:S01]  /*7c00*/  F2FP.F16.F32.PACK_AB R49, R49, R80 ;  /* 0x000000503131723e */ /* 0x000fe200000000ff */
[----:B------:R-:W-:Y:S01]  /*7c10*/  IMAD.MOV.U32 R80, RZ, RZ, R36 ;  /* 0x000000ffff507224 */ /* 0x000fe200078e0024 */
[----:B------:R-:W-:-:S03]  /*7c20*/  F2FP.F16.F32.PACK_AB R39, R39, R150 ;  /* 0x000000962727723e */ /* 0x000fc600000000ff */
[----:B------:R-:W-:Y:S02]  /*7c30*/  IMAD.MOV.U32 R14, RZ, RZ, R49 ;  /* 0x000000ffff0e7224 */ /* 0x000fe400078e0031 */
[----:B------:R-:W-:-:S07]  /*7c40*/  IMAD.MOV.U32 R82, RZ, RZ, R39 ;  /* 0x000000ffff527224 */ /* 0x000fce00078e0027 */
.L_x_1637:
[----:B------:R-:W-:Y:S05]  /*7c50*/  BSYNC B3 ;  /* 0x0000000000037941 */ /* 0x000fea0003800000 */
.L_x_1636:
[----:B------:R-:W-:-:S04]  /*7c60*/  LEA R36, P4, R4, R11, 0x1 ;  /* 0x0000000b04247211 */ /* 0x000fc800078808ff */
[----:B--2---:R-:W-:Y:S02]  /*7c70*/  LEA.HI.X R37, R4, R115, R111, 0x1, P4 ;  /* 0x0000007304257211 */ /* 0x004fe400020f0c6f */
[----:B------:R-:W-:-:S03]  /*7c80*/  ISETP.GE.AND P4, PT, R149, R127, PT ;  /* 0x0000007f9500720c */ /* 0x000fc60003f86270 */
[----:B----4-:R2:W-:Y:S10]  /*7c90*/  ST.E.128 desc[UR60][R36.64], R12 ;  /* 0x0000000c24007985 */ /* 0x0105f4000c101d3c */
[----:B--2---:R-:W-:-:S05]  /*7ca0*/  @!P4 IMAD.WIDE R12, R149, 0x2, R114 ;  /* 0x00000002950cc825 */ /* 0x004fca00078e0272 */
[----:B---3--:R3:W-:Y:S02]  /*7cb0*/  @!P4 ST.E.128 desc[UR60][R12.64], R80 ;  /* 0x000000500c00c985 */ /* 0x0087e4000c101d3c */
.L_x_1635:
[----:B------:R-:W-:Y:S05]  /*7cc0*/  BSYNC B2 ;  /* 0x0000000000027941 */ /* 0x000fea0003800000 */
.L_x_1634:
        /* <DEDUP_REMOVED lines=25> */
[----:B------:R-:W-:Y:S01]  /*7e60*/  SHF.R.U64 R32, R32, 0x10, R33 ;  /* 0x0000001020207819 */ /* 0x000fe20000001221 */
[----:B----4-:R-:W-:Y:S01]  /*7e70*/  IMAD.MOV.U32 R49, RZ, RZ, R13 ;  /* 0x000000ffff317224 */ /* 0x010fe200078e000d */
[----:B------:R-:W-:Y:S01]  /*7e80*/  SHF.R.U32.HI R33, RZ, 0x10, R33 ;  /* 0x00000010ff217819 */ /* 0x000fe20000011621 */
[----:B------:R-:W-:Y:S01]  /*7e90*/  HADD2.F32 R51, -RZ, R200.H0_H0 ;  /* 0x200000c8ff337230 */ /* 0x000fe20000004100 */
[----:B------:R-:W-:Y:S01]  /*7ea0*/  SHF.R.U64 R34, R34, 0x10, R35 ;  /* 0x0000001022227819 */ /* 0x000fe20000001223 */
[----:B------:R-:W-:Y:S02]  /*7eb0*/  HADD2.F32 R13, -RZ, R50.H0_H0 ;  /* 0x20000032ff0d7230 */ /* 0x000fe40000004100 */
[----:B------:R-:W-:Y:S02]  /*7ec0*/  HADD2.F32 R81, -RZ, R49.H0_H0 ;  /* 0x20000031ff517230 */ /* 0x000fe40000004100 */
[----:B------:R-:W-:-:S02]  /*7ed0*/  HADD2.F32 R80, -RZ, R198.H0_H0 ;  /* 0x200000c6ff507230 */ /* 0x000fc40000004100 */
[-C--:B------:R-:W-:Y:S01]  /*7ee0*/  FMUL.FTZ R37, R13, R51.reuse ;  /* 0x000000330d257220 */ /* 0x080fe20000410000 */
[----:B------:R-:W-:Y:S02]  /*7ef0*/  HADD2.F32 R50, -RZ, R50.H1_H1 ;  /* 0x30000032ff327230 */ /* 0x000fe40000004100 */
[C---:B------:R-:W-:Y:S01]  /*7f00*/  FMUL.FTZ R51, R81.reuse, R51 ;  /* 0x0000003351337220 */ /* 0x040fe20000410000 */
[----:B------:R-:W-:Y:S02]  /*7f10*/  HADD2.F32 R33, -RZ, R33.H0_H0 ;  /* 0x20000021ff217230 */ /* 0x000fe40000004100 */
[-C--:B------:R-:W-:Y:S01]  /*7f20*/  FFMA.FTZ R37, R81, R80.reuse, -R37 ;  /* 0x0000005051257223 */ /* 0x080fe20000010825 */
[----:B------:R-:W-:Y:S02]  /*7f30*/  HADD2.F32 R32, -RZ, R32.H0_H0 ;  /* 0x20000020ff207230 */ /* 0x000fe40000004100 */
[----:B------:R-:W-:Y:S01]  /*7f40*/  FFMA.FTZ R13, R13, R80, R51 ;  /* 0x000000500d0d7223 */ /* 0x000fe20000010033 */
[--C-:B------:R-:W-:Y:S01]  /*7f50*/  SHF.R.U32.HI R51, RZ, 0x10, R45.reuse ;  /* 0x00000010ff337819 */ /* 0x100fe2000001162d */
[----:B------:R-:W-:Y:S01]  /*7f60*/  HADD2.F32 R80, -RZ, R197.H1_H1 ;  /* 0x300000c5ff507230 */ /* 0x000fe20000004100 */
[----:B------:R-:W-:Y:S01]  /*7f70*/  SHF.R.U64 R45, R44, 0x10, R45 ;  /* 0x000000102c2d7819 */ /* 0x000fe2000000122d */
[----:B------:R-:W-:-:S02]  /*7f80*/  HADD2.F32 R44, -RZ, R49.H1_H1 ;  /* 0x30000031ff2c7230 */ /* 0x000fc40000004100 */
[----:B------:R-:W-:Y:S02]  /*7f90*/  HADD2.F32 R51, -RZ, R51.H0_H0 ;  /* 0x20000033ff337230 */ /* 0x000fe40000004100 */
[----:B------:R-:W-:Y:S02]  /*7fa0*/  HADD2.F32 R45, -RZ, R45.H0_H0 ;  /* 0x2000002dff2d7230 */ /* 0x000fe40000004100 */
[----:B------:R-:W-:Y:S02]  /*7fb0*/  HADD2.F32 R34, -RZ, R34.H0_H0 ;  /* 0x20000022ff227230 */ /* 0x000fe40000004100 */
[-C--:B------:R-:W-:Y:S01]  /*7fc0*/  FMUL.FTZ R49, R50, R51.reuse ;  /* 0x0000003332317220 */ /* 0x080fe20000410000 */
[----:B------:R-:W-:-:S03]  /*7fd0*/  FMUL.FTZ R51, R44, R51 ;  /* 0x000000332c337220 */ /* 0x000fc60000410000 */
[-C--:B------:R-:W-:Y:S01]  /*7fe0*/  FFMA.FTZ R44, R44, R33.reuse, -R49 ;  /* 0x000000212c2c7223 */ /* 0x080fe20000010831 */
[----:B------:R-:W-:Y:S02]  /*7ff0*/  HADD2.F32 R49, -RZ, R39.H0_H0 ;  /* 0x20000027ff317230 */ /* 0x000fe40000004100 */
[----:B------:R-:W-:Y:S01]  /*8000*/  FFMA.FTZ R33, R50, R33, R51 ;  /* 0x0000002132217223 */ /* 0x000fe20000010033 */
[----:B------:R-:W-:Y:S02]  /*8010*/  HADD2.F32 R50, -RZ, R197.H0_H0 ;  /* 0x200000c5ff327230 */ /* 0x000fe40000004100 */
[----:B------:R-:W-:Y:S02]  /*8020*/  HADD2.F32 R51, -RZ, R15.H0_H0 ;  /* 0x2000000fff337230 */ /* 0x000fe40000004100 */
[----:B------:R-:W-:Y:S01]  /*8030*/  FMUL.FTZ R81, R49, R80 ;  /* 0x0000005031517220 */ /* 0x000fe20000410000 */
[----:B------:R-:W-:Y:S01]  /*8040*/  HADD2.F32 R39, -RZ, R39.H1_H1 ;  /* 0x30000027ff277230 */ /* 0x000fe20000004100 */
[----:B------:R-:W-:Y:S01]  /*8050*/  F2FP.F16.F32.PACK_AB R37, R44, R37 ;  /* 0x000000252c25723e */ /* 0x000fe200000000ff */
[----:B------:R-:W-:-:S02]  /*8060*/  HADD2.F32 R15, -RZ, R15.H1_H1 ;  /* 0x3000000fff0f7230 */ /* 0x000fc40000004100 */
[C---:B------:R-:W-:Y:S01]  /*8070*/  FFMA.FTZ R81, R51.reuse, R50, -R81 ;  /* 0x0000003233517223 */ /* 0x040fe20000010851 */
[----:B------:R-:W-:Y:S01]  /*8080*/  FMUL.FTZ R51, R51, R80 ;  /* 0x0000005033337220 */ /* 0x000fe20000410000 */
[----:B------:R-:W-:Y:S01]  /*8090*/  HADD2.F32 R80, -RZ, R196.H1_H1 ;  /* 0x300000c4ff507230 */ /* 0x000fe20000004100 */
[----:B------:R-:W-:Y:S01]  /*80a0*/  F2FP.F16.F32.PACK_AB R33, R33, R13 ;  /* 0x0000000d2121723e */ /* 0x000fe200000000ff */
[----:B------:R-:W-:Y:S02]  /*80b0*/  IMAD.MOV.U32 R13, RZ, RZ, R37 ;  /* 0x000000ffff0d7224 */ /* 0x000fe400078e0025 */
[----:B------:R-:W-:Y:S01]  /*80c0*/  FFMA.FTZ R51, R49, R50, R51 ;  /* 0x0000003231337223 */ /* 0x000fe20000010033 */
[----:B------:R-:W-:Y:S02]  /*80d0*/  SHF.R.U32.HI R49, RZ, 0x10, R35 ;  /* 0x00000010ff317819 */ /* 0x000fe40000011623 */
[--C-:B------:R-:W-:Y:S02]  /*80e0*/  SHF.R.U64 R35, R46, 0x10, R47.reuse ;  /* 0x000000102e237819 */ /* 0x100fe4000000122f */
[----:B------:R-:W-:Y:S01]  /*80f0*/  SHF.R.U32.HI R46, RZ, 0x10, R47 ;  /* 0x00000010ff2e7819 */ /* 0x000fe2000001162f */
[----:B------:R-:W-:Y:S01]  /*8100*/  HADD2.F32 R49, -RZ, R49.H0_H0 ;  /* 0x20000031ff317230 */ /* 0x000fe20000004100 */
[----:B------:R-:W-:Y:S01]  /*8110*/  MOV R37, R33 ;  /* 0x0000002100257202 */ /* 0x000fe20000000f00 */
[----:B------:R-:W-:-:S02]  /*8120*/  HADD2.F32 R35, -RZ, R35.H0_H0 ;  /* 0x20000023ff237230 */ /* 0x000fc40000004100 */
[----:B------:R-:W-:-:S05]  /*8130*/  HADD2.F32 R46, -RZ, R46.H0_H0 ;  /* 0x2000002eff2e7230 */ /* 0x000fca0000004100 */
[----:B------:R-:W-:-:S04]  /*8140*/  FMUL.FTZ R47, R39, R46 ;  /* 0x0000002e272f7220 */ /* 0x000fc80000410000 */
[C---:B------:R-:W-:Y:S01]  /*8150*/  FFMA.FTZ R47, R15.reuse, R49, -R47 ;  /* 0x000000310f2f7223 */ /* 0x040fe2000001082f */
[----:B------:R-:W-:Y:S01]  /*8160*/  FMUL.FTZ R15, R15, R46 ;  /* 0x0000002e0f0f7220 */ /* 0x000fe20000410000 */
[----:B------:R-:W-:-:S03]  /*8170*/  HADD2.F32 R46, -RZ, R196.H0_H0 ;  /* 0x200000c4ff2e7230 */ /* 0x000fc60000004100 */
[----:B------:R-:W-:Y:S01]  /*8180*/  FFMA.FTZ R15, R39, R49, R15 ;  /* 0x00000031270f7223 */ /* 0x000fe2000001000f */
[----:B------:R-:W-:Y:S01]  /*8190*/  HADD2.F32 R39, -RZ, R36.H0_H0 ;  /* 0x20000024ff277230 */ /* 0x000fe20000004100 */
[----:B------:R-:W-:Y:S01]  /*81a0*/  F2FP.F16.F32.PACK_AB R47, R47, R81 ;  /* 0x000000512f2f723e */ /* 0x000fe200000000ff */
[----:B------:R-:W-:Y:S02]  /*81b0*/  HADD2.F32 R49, -RZ, R12.H0_H0 ;  /* 0x2000000cff317230 */ /* 0x000fe40000004100 */
[----:B------:R-:W-:Y:S02]  /*81c0*/  HADD2.F32 R36, -RZ, R36.H1_H1 ;  /* 0x30000024ff247230 */ /* 0x000fe40000004100 */
[-C--:B------:R-:W-:Y:S01]  /*81d0*/  FMUL.FTZ R50, R39, R80.reuse ;  /* 0x0000005027327220 */ /* 0x080fe20000410000 */
[----:B------:R-:W-:Y:S02]  /*81e0*/  HADD2.F32 R12, -RZ, R12.H1_H1 ;  /* 0x3000000cff0c7230 */ /* 0x000fe40000004100 */
[----:B------:R-:W-:Y:S01]  /*81f0*/  FMUL.FTZ R80, R49, R80 ;  /* 0x0000005031507220 */ /* 0x000fe20000410000 */
[----:B------:R-:W-:Y:S01]  /*8200*/  F2FP.F16.F32.PACK_AB R51, R15, R51 ;  /* 0x000000330f33723e */ /* 0x000fe200000000ff */
[----:B------:R-:W-:Y:S01]  /*8210*/  FFMA.FTZ R50, R49, R46, -R50 ;  /* 0x0000002e31327223 */ /* 0x000fe20000010832 */
[----:B------:R-:W-:-:S02]  /*8220*/  HADD2.F32 R49, -RZ, R195.H1_H1 ;  /* 0x300000c3ff317230 */ /* 0x000fc40000004100 */
[----:B------:R-:W-:Y:S01]  /*8230*/  FFMA.FTZ R80, R39, R46, R80 ;  /* 0x0000002e27507223 */ /* 0x000fe20000010050 */
[-C--:B------:R-:W-:Y:S01]  /*8240*/  FMUL.FTZ R39, R36, R45.reuse ;  /* 0x0000002d24277220 */ /* 0x080fe20000410000 */
[C---:B------:R-:W-:Y:S01]  /*8250*/  FMUL.FTZ R45, R12.reuse, R45 ;  /* 0x0000002d0c2d7220 */ /* 0x040fe20000410000 */
[----:B------:R-:W-:Y:S02]  /*8260*/  IMAD.MOV.U32 R15, RZ, RZ, R47 ;  /* 0x000000ffff0f7224 */ /* 0x000fe400078e002f */
[-C--:B------:R-:W-:Y:S01]  /*8270*/  FFMA.FTZ R12, R12, R32.reuse, -R39 ;  /* 0x000000200c0c7223 */ /* 0x080fe20000010827 */
[----:B------:R-:W-:Y:S01]  /*8280*/  FFMA.FTZ R32, R36, R32, R45 ;  /* 0x0000002024207223 */ /* 0x000fe2000001002d */
[----:B------:R-:W-:Y:S02]  /*8290*/  HADD2.F32 R36, -RZ, R38.H0_H0 ;  /* 0x20000026ff247230 */ /* 0x000fe40000004100 */
[----:B------:R-:W-:Y:S01]  /*82a0*/  HADD2.F32 R45, -RZ, R14.H0_H0 ;  /* 0x2000000eff2d7230 */ /* 0x000fe20000004100 */
[----:B------:R-:W-:Y:S01]  /*82b0*/  F2FP.F16.F32.PACK_AB R12, R12, R50 ;  /* 0x000000320c0c723e */ /* 0x000fe200000000ff */
[----:B------:R-:W-:-:S02]  /*82c0*/  HADD2.F32 R39, -RZ, R195.H0_H0 ;  /* 0x200000c3ff277230 */ /* 0x000fc40000004100 */
[-C--:B------:R-:W-:Y:S01]  /*82d0*/  FMUL.FTZ R46, R36, R49.reuse ;  /* 0x00000031242e7220 */ /* 0x080fe20000410000 */
[----:B------:R-:W-:Y:S02]  /*82e0*/  HADD2.F32 R38, -RZ, R38.H1_H1 ;  /* 0x30000026ff267230 */ /* 0x000fe40000004100 */
[C---:B------:R-:W-:Y:S01]  /*82f0*/  FMUL.FTZ R49, R45.reuse, R49 ;  /* 0x000000312d317220 */ /* 0x040fe20000410000 */
[----:B------:R-:W-:Y:S02]  /*8300*/  HADD2.F32 R14, -RZ, R14.H1_H1 ;  /* 0x3000000eff0e7230 */ /* 0x000fe40000004100 */
[-C--:B------:R-:W-:Y:S01]  /*8310*/  FFMA.FTZ R46, R45, R39.reuse, -R46 ;  /* 0x000000272d2e7223 */ /* 0x080fe2000001082e */
[----:B------:R-:W-:Y:S01]  /*8320*/  F2FP.F16.F32.PACK_AB R32, R32, R80 ;  /* 0x000000502020723e */ /* 0x000fe200000000ff */
[----:B------:R-:W-:Y:S01]  /*8330*/  FFMA.FTZ R49, R36, R39, R49 ;  /* 0x0000002724317223 */ /* 0x000fe20000010031 */
[-C--:B------:R-:W-:Y:S01]  /*8340*/  FMUL.FTZ R36, R38, R35.reuse ;  /* 0x0000002326247220 */ /* 0x080fe20000410000 */
[----:B------:R-:W-:Y:S01]  /*8350*/  FMUL.FTZ R35, R14, R35 ;  /* 0x000000230e237220 */ /* 0x000fe20000410000 */
[----:B------:R-:W-:-:S02]  /*8360*/  IMAD.MOV.U32 R39, RZ, RZ, R51 ;  /* 0x000000ffff277224 */ /* 0x000fc400078e0033 */
[-C--:B------:R-:W-:Y:S01]  /*8370*/  FFMA.FTZ R36, R14, R34.reuse, -R36 ;  /* 0x000000220e247223 */ /* 0x080fe20000010824 */
[----:B------:R-:W-:-:S04]  /*8380*/  FFMA.FTZ R35, R38, R34, R35 ;  /* 0x0000002226237223 */ /* 0x000fc80000010023 */
[----:B------:R-:W-:Y:S01]  /*8390*/  F2FP.F16.F32.PACK_AB R46, R36, R46 ;  /* 0x0000002e242e723e */ /* 0x000fe200000000ff */
[----:B------:R-:W-:Y:S01]  /*83a0*/  IMAD.MOV.U32 R36, RZ, RZ, R32 ;  /* 0x000000ffff247224 */ /* 0x000fe200078e0020 */
[----:B------:R-:W-:-:S03]  /*83b0*/  F2FP.F16.F32.PACK_AB R35, R35, R49 ;  /* 0x000000312323723e */ /* 0x000fc600000000ff */
[----:B------:R-:W-:Y:S02]  /*83c0*/  IMAD.MOV.U32 R14, RZ, RZ, R46 ;  /* 0x000000ffff0e7224 */ /* 0x000fe400078e002e */
[----:B------:R-:W-:-:S07]  /*83d0*/  IMAD.MOV.U32 R38, RZ, RZ, R35 ;  /* 0x000000ffff267224 */ /* 0x000fce00078e0023 */
.L_x_1641:
[----:B------:R-:W-:Y:S05]  /*83e0*/  BSYNC B3 ;  /* 0x0000000000037941 */ /* 0x000fea0003800000 */
.L_x_1640:
[----:B------:R-:W-:-:S04]  /*83f0*/  LEA R32, P4, R5, R11, 0x1 ;  /* 0x0000000b05207211 */ /* 0x000fc800078808ff */
[----:B--2---:R-:W-:Y:S02]  /*8400*/  LEA.HI.X R33, R5, R115, R110, 0x1, P4 ;  /* 0x0000007305217211 */ /* 0x004fe400020f0c6e */
[----:B------:R-:W-:-:S03]  /*8410*/  ISETP.GE.AND P4, PT, R48, R127, PT ;  /* 0x0000007f3000720c */ /* 0x000fc60003f86270 */
[----:B----4-:R2:W-:Y:S10]  /*8420*/  ST.E.128 desc[UR60][R32.64], R12 ;  /* 0x0000000c20007985 */ /* 0x0105f4000c101d3c */
[----:B--2---:R-:W-:-:S05]  /*8430*/  @!P4 IMAD.WIDE R12, R48, 0x2, R114 ;  /* 0x00000002300cc825 */ /* 0x004fca00078e0272 */
[----:B---3--:R4:W-:Y:S02]  /*8440*/  @!P4 ST.E.128 desc[UR60][R12.64], R36 ;  /* 0x000000240c00c985 */ /* 0x0089e4000c101d3c */
.L_x_1639:
[----:B------:R-:W-:Y:S05]  /*8450*/  BSYNC B2 ;  /* 0x0000000000027941 */ /* 0x000fea0003800000 */
.L_x_1638:
[----:B------:R-:W-:-:S13]  /*8460*/  ISETP.NE.AND P4, PT, R21, RZ, PT ;  /* 0x000000ff1500720c */ /* 0x000fda0003f85270 */
[----:B------:R-:W-:Y:S05]  /*8470*/  @!P4 BRA `(.L_x_1633) ;  /* 0x0000000400ccc947 */ /* 0x000fea0003800000 */
[----:B---34-:R-:W-:Y:S01]  /*8480*/  SEL R12, R124, R131, !P1 ;  /* 0x000000837c0c7207 */ /* 0x018fe20004800000 */
        /* <DEDUP_REMOVED lines=103> */
[----:B------:R-:W-:Y:S01]  /*8b00*/  F2FP.F16.F32.PACK_AB R31, R31, R191 ;  /* 0x000000bf1f1f723e */ /* 0x000fe200000000ff */
[----:B------:R-:W-:Y:S02]  /*8b10*/  IMAD.MOV.U32 R32, RZ, RZ, R40 ;  /* 0x000000ffff207224 */ /* 0x000fe400078e0028 */
[----:B------:R-:W-:Y:S02]  /*8b20*/  IMAD.MOV.U32 R33, RZ, RZ, R37 ;  /* 0x000000ffff217224 */ /* 0x000fe400078e0025 */
[----:B------:R-:W-:-:S07]  /*8b30*/  IMAD.MOV.U32 R34, RZ, RZ, R31 ;  /* 0x000000ffff227224 */ /* 0x000fce00078e001f */
.L_x_1643:
[----:B------:R-:W-:Y:S05]  /*8b40*/  BSYNC B2 ;  /* 0x0000000000027941 */ /* 0x000fea0003800000 */
.L_x_1642:
[----:B------:R-:W-:-:S04]  /*8b50*/  LEA R28, P4, R6, R11, 0x1 ;  /* 0x0000000b061c7211 */ /* 0x000fc800078808ff */
[----:B--2---:R-:W-:Y:S02]  /*8b60*/  LEA.HI.X R29, R6, R115, R109, 0x1, P4 ;  /* 0x00000073061d7211 */ /* 0x004fe400020f0c6d */
[----:B------:R-:W-:-:S03]  /*8b70*/  ISETP.GE.AND P4, PT, R36, R127, PT ;  /* 0x0000007f2400720c */ /* 0x000fc60003f86270 */
[----:B----4-:R2:W-:Y:S10]  /*8b80*/  ST.E.128 desc[UR60][R28.64], R12 ;  /* 0x0000000c1c007985 */ /* 0x0105f4000c101d3c */
[----:B------:R-:W-:-:S05]  /*8b90*/  @!P4 IMAD.WIDE R114, R36, 0x2, R114 ;  /* 0x000000022472c825 */ /* 0x000fca00078e0272 */
[----:B---3--:R2:W-:Y:S02]  /*8ba0*/  @!P4 ST.E.128 desc[UR60][R114.64], R32 ;  /* 0x000000207200c985 */ /* 0x0085e4000c101d3c */
.L_x_1633:
[----:B------:R-:W-:Y:S05]  /*8bb0*/  BSYNC B1 ;  /* 0x0000000000017941 */ /* 0x000fea0003800000 */
.L_x_1632:
[----:B------:R-:W-:-:S03]  /*8bc0*/  UMOV UR4, 0xffffffff ;  /* 0xffffffff00047882 */ /* 0x000fc60000000000 */
[----:B------:R-:W-:Y:S05]  /*8bd0*/  BRA.DIV UR4, `(.L_x_1644) ;  /* 0x0000021a04987947 */ /* 0x000fea000b800000 */
[----:B-1----:R-:W1:Y:S04]  /*8be0*/  SHFL.IDX PT, R116, R116, 0x1, 0x1c1f ;  /* 0x003c1f0074747f89 */ /* 0x002e6800000e0000 */
[----:B------:R-:W0:Y:S02]  /*8bf0*/  SHFL.IDX PT, R117, R117, 0x1, 0x1c1f ;  /* 0x003c1f0075757f89 */ /* 0x000e2400000e0000 */
.L_x_2013:
        /* <DEDUP_REMOVED lines=10> */
[----:B------:R-:W-:Y:S02]  /*8ca0*/  LEA R34, P5, R4, R117, 0x1 ;  /* 0x0000007504227211 */ /* 0x000fe400078a08ff */
[----:B------:R-:W-:Y:S02]  /*8cb0*/  LEA.HI R12, R12, R11, RZ, 0x4 ;  /* 0x0000000b0c0c7211 */ /* 0x000fe400078f20ff */
[----:B------:R-:W-:-:S02]  /*8cc0*/  LEA.HI.X R35, R4, R116, R111, 0x1, P5 ;  /* 0x0000007404237211 */ /* 0x000fc400028f0c6f */
[----:B------:R-:W-:Y:S02]  /*8cd0*/  LEA.HI.SX32 R36, R12, R119, 0x1c ;  /* 0x000000770c247211 */ /* 0x000fe400078fe2ff */
[----:B------:R-:W-:Y:S02]  /*8ce0*/  ISETP.GE.AND P5, PT, R18, R123, PT ;  /* 0x0000007b1200720c */ /* 0x000fe40003fa6270 */
[----:B------:R-:W-:-:S04]  /*8cf0*/  SHF.R.S32.HI R12, RZ, 0x1f, R36 ;  /* 0x0000001fff0c7819 */ /* 0x000fc80000011424 */
[----:B------:R-:W-:Y:S01]  /*8d00*/  LEA.HI R12, R12, R36, RZ, 0x3 ;  /* 0x000000240c0c7211 */ /* 0x000fe200078f18ff */
[----:B------:R-:W-:-:S03]  /*8d10*/  IMAD.SHL.U32 R36, R36, 0x8, RZ ;  /* 0x0000000824247824 */ /* 0x000fc600078e00ff */
[----:B------:R-:W-:Y:S02]  /*8d20*/  SHF.R.S32.HI R12, RZ, 0x3, R12 ;  /* 0x00000003ff0c7819 */ /* 0x000fe4000001140c */
[----:B------:R-:W-:Y:S02]  /*8d30*/  LOP3.LUT R11, R181, 0x38, R36, 0xf8, !PT ;  /* 0x00000038b50b7812 */ /* 0x000fe400078ef824 */
[----:B------:R-:W-:Y:S01]  /*8d40*/  ISETP.GE.AND P4, PT, R36, R127, PT ;  /* 0x0000007f2400720c */ /* 0x000fe20003f86270 */
[----:B------:R-:W-:Y:S01]  /*8d50*/  IMAD R12, R12, 0x1800, R201 ;  /* 0x000018000c0c7824 */ /* 0x000fe200078e02c9 */
[----:B------:R-:W-:-:S05]  /*8d60*/  LOP3.LUT R11, R11, R13, RZ, 0x3c, !PT ;  /* 0x0000000d0b0b7212 */ /* 0x000fca00078e3cff */
[----:B------:R-:W-:Y:S02]  /*8d70*/  IMAD.IADD R11, R12, 0x1, R11 ;  /* 0x000000010c0b7824 */ /* 0x000fe400078e020b */
[C---:B------:R-:W-:Y:S02]  /*8d80*/  IMAD R12, R17.reuse, 0x4800, R137 ;  /* 0x00004800110c7824 */ /* 0x040fe400078e0289 */
[----:B------:R-:W-:Y:S02]  /*8d90*/  IMAD R28, R17, 0x4800, R11 ;  /* 0x00004800111c7824 */ /* 0x000fe400078e020b */
[--C-:B------:R-:W-:Y:S02]  /*8da0*/  IMAD R12, R12, 0x2, R2.reuse ;  /* 0x000000020c0c7824 */ /* 0x100fe400078e0202 */
[----:B------:R-:W-:Y:S02]  /*8db0*/  IMAD R28, R28, 0x2, R2 ;  /* 0x000000021c1c7824 */ /* 0x000fe400078e0202 */
[----:B------:R-:W-:-:S02]  /*8dc0*/  @!P4 IMAD.WIDE R36, R36, 0x2, R32 ;  /* 0x000000022424c825 */ /* 0x000fc400078e0220 */
        /* <DEDUP_REMOVED lines=32> */
[----:B------:R-:W-:Y:S02]  /*8fd0*/  IMAD.MOV.U32 R13, RZ, RZ, R15 ;  /* 0x000000ffff0d7224 */ /* 0x000fe400078e000f */
[----:B------:R-:W-:Y:S01]  /*8fe0*/  HADD2.F32 R15, -RZ, R31.H0_H0 ;  /* 0x2000001fff0f7230 */ /* 0x000fe20000004100 */
[----:B------:R-:W-:Y:S01]  /*8ff0*/  F2FP.F16.F32.PACK_AB R29, R29, R39 ;  /* 0x000000271d1d723e */ /* 0x000fe200000000ff */
[----:B------:R-:W-:Y:S01]  /*9000*/  HADD2.F32 R42, -RZ, R156.H1_H1 ;  /* 0x3000009cff2a7230 */ /* 0x000fe20000004100 */
[----:B------:R-:W-:Y:S01]  /*9010*/  F2FP.F16.F32.PACK_AB R11, R11, R38 ;  /* 0x000000260b0b723e */ /* 0x000fe200000000ff */
[--C-:B------:R-:W-:Y:S02]  /*9020*/  HADD2.F32 R40, -RZ, R13.reuse.H0_H0 ;  /* 0x2000000dff287230 */ /* 0x100fe40000004100 */
[----:B------:R-:W-:Y:S01]  /*9030*/  FMUL.FTZ R43, R15, R41 ;  /* 0x000000290f2b7220 */ /* 0x000fe20000410000 */
[----:B------:R-:W-:-:S02]  /*9040*/  HADD2.F32 R13, -RZ, R13.H1_H1 ;  /* 0x3000000dff0d7230 */ /* 0x000fc40000004100 */
[----:B------:R-:W-:Y:S02]  /*9050*/  HADD2.F32 R158, -RZ, R158.H0_H0 ;  /* 0x2000009eff9e7230 */ /* 0x000fe40000004100 */
        /* <DEDUP_REMOVED lines=31> */
[----:B------:R-:W-:Y:S01]  /*9250*/  HADD2.F32 R30, -RZ, R30.H1_H1 ;  /* 0x3000001eff1e7230 */ /* 0x000fe20000004100 */
[----:B------:R-:W-:Y:S01]  /*9260*/  F2FP.F16.F32.PACK_AB R13, R13, R40 ;  /* 0x000000280d0d723e */ /* 0x000fe200000000ff */
[-C--:B------:R-:W-:Y:S01]  /*9270*/  FMUL.FTZ R28, R12, R158.reuse ;  /* 0x0000009e0c1c7220 */ /* 0x080fe20000410000 */
[----:B------:R-:W-:Y:S01]  /*9280*/  FMUL.FTZ R158, R15, R158 ;  /* 0x0000009e0f9e7220 */ /* 0x000fe20000410000 */
[----:B------:R-:W-:-:S02]  /*9290*/  F2FP.F16.F32.PACK_AB R72, R72, R159 ;  /* 0x0000009f4848723e */ /* 0x000fc400000000ff */
[-C--:B------:R-:W-:Y:S01]  /*92a0*/  FFMA.FTZ R28, R15, R156.reuse, -R28 ;  /* 0x0000009c0f1c7223 */ /* 0x080fe2000001081c */
        /* <DEDUP_REMOVED lines=9> */
[----:B------:R-:W-:Y:S01]  /*9340*/  MOV R12, R13 ;  /* 0x0000000d000c7202 */ /* 0x000fe20000000f00 */
[----:B------:R-:W-:Y:S02]  /*9350*/  IMAD.MOV.U32 R13, RZ, RZ, R29 ;  /* 0x000000ffff0d7224 */ /* 0x000fe400078e001d */
[----:B------:R-:W-:Y:S02]  /*9360*/  IMAD.MOV.U32 R29, RZ, RZ, R11 ;  /* 0x000000ffff1d7224 */ /* 0x000fe400078e000b */
[----:B------:R-:W-:-:S07]  /*9370*/  IMAD.MOV.U32 R30, RZ, RZ, R74 ;  /* 0x000000ffff1e7224 */ /* 0x000fce00078e004a */
.L_x_1648:
[----:B------:R-:W-:Y:S05]  /*9380*/  BSYNC B2 ;  /* 0x0000000000027941 */ /* 0x000fea0003800000 */
.L_x_1647:
[----:B0-----:R0:W-:Y:S04]  /*9390*/  ST.E.128 desc[UR60][R34.64], R12 ;  /* 0x0000000c22007985 */ /* 0x0011e8000c101d3c */
[----:B-1----:R0:W-:Y:S02]  /*93a0*/  @!P4 ST.E.128 desc[UR60][R36.64], R28 ;  /* 0x0000001c2400c985 */ /* 0x0021e4000c101d3c */
.L_x_1646:
[----:B------:R-:W-:Y:S05]  /*93b0*/  BSYNC B1 ;  /* 0x0000000000017941 */ /* 0x000fea0003800000 */
.L_x_1645:
[----:B------:R-:W-:Y:S01]  /*93c0*/  ISETP.NE.AND P4, PT, R20, RZ, PT ;  /* 0x000000ff1400720c */ /* 0x000fe20003f85270 */
[----:B------:R-:W-:-:S12]  /*93d0*/  BSSY B1, `(.L_x_1649) ;  /* 0x0000073000017945 */ /* 0x000fd80003800000 */
[----:B------:R-:W-:Y:S05]  /*93e0*/  @!P4 BRA `(.L_x_1650) ;  /* 0x0000000400c4c947 */ /* 0x000fea0003800000 */
[----:B---3--:R-:W-:Y:S01]  /*93f0*/  SEL R11, R124, R131, !P2 ;  /* 0x000000837c0b7207 */ /* 0x008fe20005000000 */
[----:B------:R-:W-:Y:S01]  /*9400*/  BSSY B2, `(.L_x_1651) ;  /* 0x000006d000027945 */ /* 0x000fe20003800000 */
[----:B0---4-:R-:W-:Y:S02]  /*9410*/  SHF.R.U32.HI R13, RZ, 0x3, R181 ;  /* 0x00000003ff0d7819 */ /* 0x011fe400000116b5 */
[----:B------:R-:W-:Y:S02]  /*9420*/  SHF.R.S32.HI R12, RZ, 0x1f, R11 ;  /* 0x0000001fff0c7819 */ /* 0x000fe4000001140b */
[C---:B------:R-:W-:Y:S02]  /*9430*/  LEA R34, P5, R5.reuse, R117, 0x1 ;  /* 0x0000007505227211 */ /* 0x040fe400078a08ff */
[----:B------:R-:W-:Y:S02]  /*9440*/  LEA.HI R11, R12, R11, RZ, 0x4 ;  /* 0x0000000b0c0b7211 */ /* 0x000fe400078f20ff */
[----:B------:R-:W-:-:S02]  /*9450*/  LEA.HI.X R35, R5, R116, R110, 0x1, P5 ;  /* 0x0000007405237211 */ /* 0x000fc400028f0c6e */
[----:B------:R-:W-:Y:S02]  /*9460*/  LEA.HI.SX32 R11, R11, R118, 0x1c ;  /* 0x000000760b0b7211 */ /* 0x000fe400078fe2ff */
[----:B------:R-:W-:Y:S02]  /*9470*/  ISETP.GE.AND P5, PT, R167, R123, PT ;  /* 0x0000007ba700720c */ /* 0x000fe40003fa6270 */
        /* <DEDUP_REMOVED lines=12> */
[----:B------:R-:W-:Y:S02]  /*9540*/  IMAD R28, R13, 0x2, R2 ;  /* 0x000000020d1c7824 */ /* 0x000fe400078e0202 */
[----:B------:R-:W-:Y:S02]  /*9550*/  @!P4 IMAD.WIDE R36, R36, 0x2, R32 ;  /* 0x000000022424c825 */ /* 0x000fe400078e0220 */
[----:B------:R0:W1:Y:S04]  /*9560*/  LDS.128 R12, [R11+0x18400] ;  /* 0x018400000b0c7984 */ /* 0x0000680000000c00 */
[----:B------:R-:W2:Y:S01]  /*9570*/  LDS.128 R28, [R28+0x18400] ;  /* 0x018400001c1c7984 */ /* 0x000ea20000000c00 */
[----:B------:R-:W-:Y:S05]  /*9580*/  @P5 BRA `(.L_x_1652) ;  /* 0x0000000400505947 */ /* 0x000fea0003800000 */
[--C-:B------:R-:W-:Y:S01]  /*9590*/  SHF.R.U64 R38, R68, 0x10, R69.reuse ;  /* 0x0000001044267819 */ /* 0x100fe20000001245 */
[--C-:B--2---:R-:W-:Y:S01]  /*95a0*/  HADD2.F32 R43, -RZ, R29.reuse.H0_H0 ;  /* 0x2000001dff2b7230 */ /* 0x104fe20000004100 */
[----:B------:R-:W-:Y:S01]  /*95b0*/  SHF.R.U32.HI R68, RZ, 0x10, R69 ;  /* 0x00000010ff447819 */ /* 0x000fe20000011645 */
[----:B------:R-:W-:Y:S01]  /*95c0*/  HADD2.F32 R44, -RZ, R29.H1_H1 ;  /* 0x3000001dff2c7230 */ /* 0x000fe20000004100 */
[--C-:B0-----:R-:W-:Y:S01]  /*95d0*/  SHF.R.U64 R11, R56, 0x10, R57.reuse ;  /* 0x00000010380b7819 */ /* 0x101fe20000001239 */
[----:B------:R-:W-:Y:S01]  /*95e0*/  HADD2.F32 R42, -RZ, R155.H1_H1 ;  /* 0x3000009bff2a7230 */ /* 0x000fe20000004100 */
[----:B------:R-:W-:Y:S01]  /*95f0*/  SHF.R.U32.HI R56, RZ, 0x10, R57 ;  /* 0x00000010ff387819 */ /* 0x000fe20000011639 */
[--C-:B-1----:R-:W-:Y:S01]  /*9600*/  HADD2.F32 R29, -RZ, R13.reuse.H0_H0 ;  /* 0x2000000dff1d7230 */ /* 0x102fe20000004100 */
[----:B------:R-:W-:Y:S01]  /*9610*/  SHF.R.U64 R40, R70, 0x10, R71 ;  /* 0x0000001046287819 */ /* 0x000fe20000001247 */
[----:B------:R-:W-:Y:S02]  /*9620*/  HADD2.F32 R68, -RZ, R68.H0_H0 ;  /* 0x20000044ff447230 */ /* 0x000fe40000004100 */
[----:B------:R-:W-:Y:S01]  /*9630*/  FMUL.FTZ R45, R43, R42 ;  /* 0x0000002a2b2d7220 */ /* 0x000fe20000410000 */
[----:B------:R-:W-:-:S02]  /*9640*/  HADD2.F32 R13, -RZ, R13.H1_H1 ;  /* 0x3000000dff0d7230 */ /* 0x000fc40000004100 */
[----:B------:R-:W-:Y:S01]  /*9650*/  FMUL.FTZ R46, R29, R42 ;  /* 0x0000002a1d2e7220 */ /* 0x000fe20000410000 */
[----:B------:R-:W-:Y:S02]  /*9660*/  HADD2.F32 R56, -RZ, R56.H0_H0 ;  /* 0x20000038ff387230 */ /* 0x000fe40000004100 */
[-C--:B------:R-:W-:Y:S01]  /*9670*/  FMUL.FTZ R42, R44, R68.reuse ;  /* 0x000000442c2a7220 */ /* 0x080fe20000410000 */
[----:B------:R-:W-:Y:S01]  /*9680*/  SHF.R.U32.HI R70, RZ, 0x10, R71 ;  /* 0x00000010ff467819 */ /* 0x000fe20000011647 */
[C---:B------:R-:W-:Y:S01]  /*9690*/  FMUL.FTZ R68, R13.reuse, R68 ;  /* 0x000000440d447220 */ /* 0x040fe20000410000 */
[----:B------:R-:W-:Y:S02]  /*96a0*/  HADD2.F32 R41, -RZ, R147.H1_H1 ;  /* 0x30000093ff297230 */ /* 0x000fe40000004100 */
[-C--:B------:R-:W-:Y:S01]  /*96b0*/  FFMA.FTZ R42, R13, R56.reuse, -R42 ;  /* 0x000000380d2a7223 */ /* 0x080fe2000001082a */
[--C-:B------:R-:W-:Y:S01]  /*96c0*/  SHF.R.U64 R39, R58, 0x10, R59.reuse ;  /* 0x000000103a277819 */ /* 0x100fe2000000123b */
[----:B------:R-:W-:Y:S01]  /*96d0*/  FFMA.FTZ R13, R44, R56, R68 ;  /* 0x000000382c0d7223 */ /* 0x000fe20000010044 */
[----:B------:R-:W-:Y:S01]  /*96e0*/  SHF.R.U32.HI R58, RZ, 0x10, R59 ;  /* 0x00000010ff3a7819 */ /* 0x000fe2000001163b */
[----:B------:R-:W-:-:S02]  /*96f0*/  HADD2.F32 R44, -RZ, R31.H0_H0 ;  /* 0x2000001fff2c7230 */ /* 0x000fc40000004100 */
[-C--:B------:R-:W-:Y:S01]  /*9700*/  FFMA.FTZ R45, R29, R41.reuse, -R45 ;  /* 0x000000291d2d7223 */ /* 0x080fe2000001082d */
[----:B------:R-:W-:Y:S02]  /*9710*/  HADD2.F32 R31, -RZ, R31.H1_H1 ;  /* 0x3000001fff1f7230 */ /* 0x000fe40000004100 */
[----:B------:R-:W-:Y:S01]  /*9720*/  FFMA.FTZ R46, R43, R41, R46 ;  /* 0x000000292b2e7223 */ /* 0x000fe2000001002e */
[----:B------:R-:W-:Y:S02]  /*9730*/  HADD2.F32 R70, -RZ, R70.H0_H0 ;  /* 0x20000046ff467230 */ /* 0x000fe40000004100 */
[----:B------:R-:W-:Y:S01]  /*9740*/  HADD2.F32 R41, -RZ, R148.H1_H1 ;  /* 0x30000094ff297230 */ /* 0x000fe20000004100 */
[----:B------:R-:W-:Y:S01]  /*9750*/  F2FP.F16.F32.PACK_AB R42, R42, R45 ;  /* 0x0000002d2a2a723e */ /* 0x000fe200000000ff */
[--C-:B------:R-:W-:Y:S02]  /*9760*/  HADD2.F32 R48, -RZ, R15.reuse.H0_H0 ;  /* 0x2000000fff307230 */ /* 0x100fe40000004100 */
[----:B------:R-:W-:Y:S01]  /*9770*/  FMUL.FTZ R50, R31, R70 ;  /* 0x000000461f327220 */ /* 0x000fe20000410000 */
[----:B------:R-:W-:-:S02]  /*9780*/  HADD2.F32 R15, -RZ, R15.H1_H1 ;  /* 0x3000000fff0f7230 */ /* 0x000fc40000004100 */
[-C--:B------:R-:W-:Y:S01]  /*9790*/  FMUL.FTZ R43, R44, R41.reuse ;  /* 0x000000292c2b7220 */ /* 0x080fe20000410000 */
[----:B------:R-:W-:Y:S02]  /*97a0*/  HADD2.F32 R58, -RZ, R58.H0_H0 ;  /* 0x2000003aff3a7230 */ /* 0x000fe40000004100 */
[----:B------:R-:W-:Y:S01]  /*97b0*/  FMUL.FTZ R41, R48, R41 ;  /* 0x0000002930297220 */ /* 0x000fe20000410000 */
[----:B------:R-:W-:Y:S02]  /*97c0*/  HADD2.F32 R29, -RZ, R146.H1_H1 ;  /* 0x30000092ff1d7230 */ /* 0x000fe40000004100 */
[C---:B------:R-:W-:Y:S01]  /*97d0*/  FMUL.FTZ R70, R15.reuse, R70 ;  /* 0x000000460f467220 */ /* 0x040fe20000410000 */
[----:B------:R-:W-:Y:S02]  /*97e0*/  HADD2.F32 R56, -RZ, R38.H0_H0 ;  /* 0x20000026ff387230 */ /* 0x000fe40000004100 */
[----:B------:R-:W-:Y:S01]  /*97f0*/  FFMA.FTZ R50, R15, R58, -R50 ;  /* 0x0000003a0f327223 */ /* 0x000fe20000010832 */
[----:B------:R-:W-:-:S02]  /*9800*/  HADD2.F32 R15, -RZ, R28.H1_H1 ;  /* 0x3000001cff0f7230 */ /* 0x000fc40000004100 */
[-C--:B------:R-:W-:Y:S01]  /*9810*/  FFMA.FTZ R43, R48, R29.reuse, -R43 ;  /* 0x0000001d302b7223 */ /* 0x080fe2000001082b */
[----:B------:R-:W-:Y:S02]  /*9820*/  HADD2.F32 R155, -RZ, R155.H0_H0 ;  /* 0x2000009bff9b7230 */ /* 0x000fe40000004100 */
[----:B------:R-:W-:Y:S01]  /*9830*/  FFMA.FTZ R41, R44, R29, R41 ;  /* 0x0000001d2c297223 */ /* 0x000fe20000010029 */
[----:B------:R-:W-:Y:S02]  /*9840*/  HADD2.F32 R38, -RZ, R28.H0_H0 ;  /* 0x2000001cff267230 */ /* 0x000fe40000004100 */
[----:B------:R-:W-:Y:S01]  /*9850*/  FMUL.FTZ R28, R15, R56 ;  /* 0x000000380f1c7220 */ /* 0x000fe20000410000 */
[--C-:B------:R-:W-:Y:S02]  /*9860*/  HADD2.F32 R48, -RZ, R12.reuse.H0_H0 ;  /* 0x2000000cff307230 */ /* 0x100fe40000004100 */
[----:B------:R-:W-:Y:S01]  /*9870*/  FFMA.FTZ R70, R31, R58, R70 ;  /* 0x0000003a1f467223 */ /* 0x000fe20000010046 */
[----:B------:R-:W-:Y:S01]  /*9880*/  HADD2.F32 R29, -RZ, R12.H1_H1 ;  /* 0x3000000cff1d7230 */ /* 0x000fe20000004100 */
[----:B------:R-:W-:Y:S01]  /*9890*/  F2FP.F16.F32.PACK_AB R43, R50, R43 ;  /* 0x0000002b322b723e */ /* 0x000fe200000000ff */
[----:B------:R-:W-:-:S02]  /*98a0*/  HADD2.F32 R44, -RZ, R11.H0_H0 ;  /* 0x2000000bff2c7230 */ /* 0x000fc40000004100 */
[-C--:B------:R-:W-:Y:S01]  /*98b0*/  FMUL.FTZ R11, R38, R155.reuse ;  /* 0x0000009b260b7220 */ /* 0x080fe20000410000 */
[----:B------:R-:W-:Y:S02]  /*98c0*/  HADD2.F32 R147, -RZ, R147.H0_H0 ;  /* 0x20000093ff937230 */ /* 0x000fe40000004100 */
[----:B------:R-:W-:Y:S01]  /*98d0*/  FMUL.FTZ R155, R48, R155 ;  /* 0x0000009b309b7220 */ /* 0x000fe20000410000 */
[C---:B------:R-:W-:Y:S01]  /*98e0*/  FMUL.FTZ R56, R29.reuse, R56 ;  /* 0x000000381d387220 */ /* 0x040fe20000410000 */
[----:B------:R-:W-:Y:S01]  /*98f0*/  FFMA.FTZ R28, R29, R44, -R28 ;  /* 0x0000002c1d1c7223 */ /* 0x000fe2000001081c */
[----:B------:R-:W-:Y:S02]  /*9900*/  HADD2.F32 R29, -RZ, R30.H0_H0 ;  /* 0x2000001eff1d7230 */ /* 0x000fe40000004100 */
[-C--:B------:R-:W-:Y:S01]  /*9910*/  FFMA.FTZ R12, R38, R147.reuse, R155 ;  /* 0x00000093260c7223 */ /* 0x080fe2000001009b */
[----:B------:R-:W-:Y:S02]  /*9920*/  HADD2.F32 R148, -RZ, R148.H0_H0 ;  /* 0x20000094ff947230 */ /* 0x000fe40000004100 */
[----:B------:R-:W-:Y:S01]  /*9930*/  FFMA.FTZ R11, R48, R147, -R11 ;  /* 0x00000093300b7223 */ /* 0x000fe2000001080b */
[----:B------:R-:W-:-:S02]  /*9940*/  HADD2.F32 R47, -RZ, R40.H0_H0 ;  /* 0x20000028ff2f7230 */ /* 0x000fc40000004100 */
[----:B------:R-:W-:Y:S01]  /*9950*/  FFMA.FTZ R15, R15, R44, R56 ;  /* 0x0000002c0f0f7223 */ /* 0x000fe20000010038 */
[----:B------:R-:W-:Y:S01]  /*9960*/  HADD2.F32 R30, -RZ, R30.H1_H1 ;  /* 0x3000001eff1e7230 */ /* 0x000fe20000004100 */
[----:B------:R-:W-:Y:S01]  /*9970*/  F2FP.F16.F32.PACK_AB R46, R13, R46 ;  /* 0x0000002e0d2e723e */ /* 0x000fe200000000ff */
[--C-:B------:R-:W-:Y:S01]  /*9980*/  HADD2.F32 R31, -RZ, R14.reuse.H0_H0 ;  /* 0x2000000eff1f7230 */ /* 0x100fe20000004100 */
[----:B------:R-:W-:Y:S01]  /*9990*/  F2FP.F16.F32.PACK_AB R11, R28, R11 ;  /* 0x0000000b1c0b723e */ /* 0x000fe200000000ff */
[----:B------:R-:W-:Y:S02]  /*99a0*/  HADD2.F32 R38, -RZ, R14.H1_H1 ;  /* 0x3000000eff267230 */ /* 0x000fe40000004100 */
[----:B------:R-:W-:Y:S01]  /*99b0*/  FMUL.FTZ R14, R29, R148 ;  /* 0x000000941d0e7220 */ /* 0x000fe20000410000 */
[----:B------:R-:W-:Y:S02]  /*99c0*/  HADD2.F32 R146, -RZ, R146.H0_H0 ;  /* 0x20000092ff927230 */ /* 0x000fe40000004100 */
[----:B------:R-:W-:Y:S01]  /*99d0*/  FMUL.FTZ R49, R30, R47 ;  /* 0x0000002f1e317220 */ /* 0x000fe20000410000 */
[----:B------:R-:W-:-:S02]  /*99e0*/  HADD2.F32 R39, -RZ, R39.H0_H0 ;  /* 0x20000027ff277230 */ /* 0x000fc40000004100 */
[C---:B------:R-:W-:Y:S01]  /*99f0*/  FMUL.FTZ R148, R31.reuse, R148 ;  /* 0x000000941f947220 */ /* 0x040fe20000410000 */
[----:B------:R-:W-:Y:S01]  /*9a00*/  FMUL.FTZ R47, R38, R47 ;  /* 0x0000002f262f7220 */ /* 0x000fe20000410000 */
[----:B------:R-:W-:Y:S01]  /*9a10*/  FFMA.FTZ R14, R31, R146, -R14 ;  /* 0x000000921f0e7223 */ /* 0x000fe2000001080e */
[----:B------:R-:W-:Y:S01]  /*9a20*/  F2FP.F16.F32.PACK_AB R28, R15, R12 ;  /* 0x0000000c0f1c723e */ /* 0x000fe200000000ff */
[----:B------:R-:W-:Y:S01]  /*9a30*/  FFMA.FTZ R29, R29, R146, R148 ;  /* 0x000000921d1d7223 */ /* 0x000fe20000010094 */
[-C--:B------:R-:W-:Y:S01]  /*9a40*/  FFMA.FTZ R30, R30, R39.reuse, R47 ;  /* 0x000000271e1e7223 */ /* 0x080fe2000001002f */
[----:B------:R-:W-:Y:S01]  /*9a50*/  FFMA.FTZ R49, R38, R39, -R49 ;  /* 0x0000002726317223 */ /* 0x000fe20000010831 */
[----:B------:R-:W-:Y:S01]  /*9a60*/  F2FP.F16.F32.PACK_AB R31, R70, R41 ;  /* 0x00000029461f723e */ /* 0x000fe200000000ff */
[----:B------:R-:W-:Y:S02]  /*9a70*/  IMAD.MOV.U32 R12, RZ, RZ, R11 ;  /* 0x000000ffff0c7224 */ /* 0x000fe400078e000b */
[----:B------:R-:W-:Y:S01]  /*9a80*/  F2FP.F16.F32.PACK_AB R30, R30, R29 ;  /* 0x0000001d1e1e723e */ /* 0x000fe200000000ff */
[----:B------:R-:W-:Y:S01]  /*9a90*/  IMAD.MOV.U32 R13, RZ, RZ, R42 ;  /* 0x000000ffff0d7224 */ /* 0x000fe200078e002a */
[----:B------:R-:W-:Y:S01]  /*9aa0*/  F2FP.F16.F32.PACK_AB R14, R49, R14 ;  /* 0x0000000e310e723e */ /* 0x000fe200000000ff */
[----:B------:R-:W-:-:S02]  /*9ab0*/  IMAD.MOV.U32 R29, RZ, RZ, R46 ;  /* 0x000000ffff1d7224 */ /* 0x000fc400078e002e */
[----:B------:R-:W-:-:S07]  /*9ac0*/  IMAD.MOV.U32 R15, RZ, RZ, R43 ;  /* 0x000000ffff0f7224 */ /* 0x000fce00078e002b */
.L_x_1652:
[----:B------:R-:W-:Y:S05]  /*9ad0*/  BSYNC B2 ;  /* 0x0000000000027941 */ /* 0x000fea0003800000 */
.L_x_1651:
[----:B-1----:R1:W-:Y:S04]  /*9ae0*/  ST.E.128 desc[UR60][R34.64], R12 ;  /* 0x0000000c22007985 */ /* 0x0023e8000c101d3c */
[----:B--2---:R1:W-:Y:S02]  /*9af0*/  @!P4 ST.E.128 desc[UR60][R36.64], R28 ;  /* 0x0000001c2400c985 */ /* 0x0043e4000c101d3c */
.L_x_1650:
[----:B------:R-:W-:Y:S05]  /*9b00*/  BSYNC B1 ;  /* 0x0000000000017941 */ /* 0x000fea0003800000 */
.L_x_1649:
[----:B------:R-:W-:-:S13]  /*9b10*/  ISETP.NE.AND P4, PT, R21, RZ, PT ;  /* 0x000000ff1500720c */ /* 0x000fda0003f85270 */
[----:B------:R-:W-:Y:S05]  /*9b20*/  @!P4 BRA `(.L_x_1601) ;  /* 0x0000000c00a4c947 */ /* 0x000fea0003800000 */
[----:B------:R-:W-:Y:S01]  /*9b30*/  SEL R131, R124, R131, !P1 ;  /* 0x000000837c837207 */ /* 0x000fe20004800000 */
[----:B------:R-:W-:Y:S01]  /*9b40*/  BSSY B1, `(.L_x_1653) ;  /* 0x000006c000017945 */ /* 0x000fe20003800000 */
[----:B01-34-:R-:W-:Y:S02]  /*9b50*/  SHF.R.U32.HI R13, RZ, 0x3, R181 ;  /* 0x00000003ff0d7819 */ /* 0x01bfe400000116b5 */
[----:B------:R-:W-:Y:S02]  /*9b60*/  SHF.R.S32.HI R12, RZ, 0x1f, R131 ;  /* 0x0000001fff0c7819 */ /* 0x000fe40000011483 */
[----:B------:R-:W-:Y:S02]  /*9b70*/  ISETP.GE.AND P5, PT, R168, R123, PT ;  /* 0x0000007ba800720c */ /* 0x000fe40003fa6270 */
[----:B------:R-:W-:Y:S02]  /*9b80*/  LEA.HI R12, R12, R131, RZ, 0x4 ;  /* 0x000000830c0c7211 */ /* 0x000fe400078f20ff */
[----:B------:R-:W-:-:S02]  /*9b90*/  LEA R34, P4, R6, R117, 0x1 ;  /* 0x0000007506227211 */ /* 0x000fc400078808ff */
[----:B------:R-:W-:Y:S02]  /*9ba0*/  LEA.HI.SX32 R12, R12, R113, 0x1c ;  /* 0x000000710c0c7211 */ /* 0x000fe400078fe2ff */
[----:B------:R-:W-:Y:S02]  /*9bb0*/  LEA.HI.X R35, R6, R116, R109, 0x1, P4 ;  /* 0x0000007406237211 */ /* 0x000fe400020f0c6d */
[----:B------:R-:W-:Y:S01]  /*9bc0*/  SHF.R.S32.HI R11, RZ, 0x1f, R12 ;  /* 0x0000001fff0b7819 */ /* 0x000fe2000001140c */
[----:B------:R-:W-:-:S03]  /*9bd0*/  IMAD.SHL.U32 R36, R12, 0x8, RZ ;  /* 0x000000080c247824 */ /* 0x000fc600078e00ff */
[----:B------:R-:W-:-:S04]  /*9be0*/  LEA.HI R11, R11, R12, RZ, 0x3 ;  /* 0x0000000c0b0b7211 */ /* 0x000fc800078f18ff */
        /* <DEDUP_REMOVED lines=8> */
[----:B------:R-:W-:-:S04]  /*9c70*/  IMAD R28, R13, 0x2, R2 ;  /* 0x000000020d1c7824 */ /* 0x000fc800078e0202 */
[----:B------:R0:W1:Y:S04]  /*9c80*/  LDS.128 R12, [R11+0x18400] ;  /* 0x018400000b0c7984 */ /* 0x0000680000000c00 */
[----:B------:R-:W2:Y:S01]  /*9c90*/  LDS.128 R28, [R28+0x18400] ;  /* 0x018400001c1c7984 */ /* 0x000ea20000000c00 */
[----:B------:R-:W-:Y:S05]  /*9ca0*/  @P5 BRA `(.L_x_1654) ;  /* 0x0000000400545947 */ /* 0x000fea0003800000 */
[----:B------:R-:W-:Y:S01]  /*9cb0*/  SHF.R.U32.HI R45, RZ, 0x10, R65 ;  /* 0x00000010ff2d7819 */ /* 0x000fe20000011641 */
[----:B--2---:R-:W-:Y:S01]  /*9cc0*/  IMAD.MOV.U32 R40, RZ, RZ, R29 ;  /* 0x000000ffff287224 */ /* 0x004fe200078e001d */
[----:B------:R-:W-:Y:S01]  /*9cd0*/  SHF.R.U32.HI R43, RZ, 0x10, R53 ;  /* 0x00000010ff2b7819 */ /* 0x000fe20000011635 */
[----:B------:R-:W-:Y:S01]  /*9ce0*/  IMAD.MOV.U32 R41, RZ, RZ, R31 ;  /* 0x000000ffff297224 */ /* 0x000fe200078e001f */
[--C-:B------:R-:W-:Y:S01]  /*9cf0*/  SHF.R.U64 R39, R66, 0x10, R67.reuse ;  /* 0x0000001042277819 */ /* 0x100fe20000001243 */
[----:B------:R-:W-:Y:S01]  /*9d00*/  HADD2.F32 R45, -RZ, R45.H0_H0 ;  /* 0x2000002dff2d7230 */ /* 0x000fe20000004100 */
[----:B------:R-:W-:Y:S01]  /*9d10*/  SHF.R.U32.HI R66, RZ, 0x10, R67 ;  /* 0x00000010ff427819 */ /* 0x000fe20000011643 */
[--C-:B------:R-:W-:Y:S01]  /*9d20*/  HADD2.F32 R31, -RZ, R40.reuse.H0_H0 ;  /* 0x20000028ff1f7230 */ /* 0x100fe20000004100 */
[--C-:B------:R-:W-:Y:S01]  /*9d30*/  SHF.R.U64 R37, R54, 0x10, R55.reuse ;  /* 0x0000001036257819 */ /* 0x100fe20000001237 */
[----:B------:R-:W-:Y:S01]  /*9d40*/  HADD2.F32 R42, -RZ, R40.H1_H1 ;  /* 0x30000028ff2a7230 */ /* 0x000fe20000004100 */
[----:B------:R-:W-:Y:S01]  /*9d50*/  SHF.R.U32.HI R54, RZ, 0x10, R55 ;  /* 0x00000010ff367819 */ /* 0x000fe20000011637 */
[----:B-1----:R-:W-:Y:S01]  /*9d60*/  IMAD.MOV.U32 R29, RZ, RZ, R15 ;  /* 0x000000ffff1d7224 */ /* 0x002fe200078e000f */
[----:B------:R-:W-:Y:S01]  /*9d70*/  SHF.R.U64 R38, R64, 0x10, R65 ;  /* 0x0000001040267819 */ /* 0x000fe20000001241 */
[----:B------:R-:W-:-:S02]  /*9d80*/  HADD2.F32 R46, -RZ, R145.H1_H1 ;  /* 0x30000091ff2e7230 */ /* 0x000fc40000004100 */
[-C--:B------:R-:W-:Y:S01]  /*9d90*/  FMUL.FTZ R47, R42, R45.reuse ;  /* 0x0000002d2a2f7220 */ /* 0x080fe20000410000 */
[--C-:B------:R-:W-:Y:S01]  /*9da0*/  HADD2.F32 R40, -RZ, R13.reuse.H1_H1 ;  /* 0x3000000dff287230 */ /* 0x100fe20000004100 */
[----:B0-----:R-:W-:Y:S01]  /*9db0*/  SHF.R.U64 R11, R52, 0x10, R53 ;  /* 0x00000010340b7819 */ /* 0x001fe20000001235 */
[----:B------:R-:W-:Y:S02]  /*9dc0*/  HADD2.F32 R15, -RZ, R13.H0_H0 ;  /* 0x2000000dff0f7230 */ /* 0x000fe40000004100 */
[-C--:B------:R-:W-:Y:S01]  /*9dd0*/  FMUL.FTZ R48, R31, R46.reuse ;  /* 0x0000002e1f307220 */ /* 0x080fe20000410000 */
[----:B------:R-:W-:Y:S02]  /*9de0*/  HADD2.F32 R44, -RZ, R143.H1_H1 ;  /* 0x3000008fff2c7230 */ /* 0x000fe40000004100 */
[----:B------:R-:W-:Y:S01]  /*9df0*/  FMUL.FTZ R45, R40, R45 ;  /* 0x0000002d282d7220 */ /* 0x000fe20000410000 */
[----:B------:R-:W-:Y:S02]  /*9e00*/  HADD2.F32 R43, -RZ, R43.H0_H0 ;  /* 0x2000002bff2b7230 */ /* 0x000fe40000004100 */
[----:B------:R-:W-:Y:S01]  /*9e10*/  FMUL.FTZ R46, R15, R46 ;  /* 0x0000002e0f2e7220 */ /* 0x000fe20000410000 */
[----:B------:R-:W-:-:S02]  /*9e20*/  HADD2.F32 R66, -RZ, R66.H0_H0 ;  /* 0x20000042ff427230 */ /* 0x000fc40000004100 */
[-C--:B------:R-:W-:Y:S01]  /*9e30*/  FFMA.FTZ R13, R15, R44.reuse, -R48 ;  /* 0x0000002c0f0d7223 */ /* 0x080fe20000010830 */
[----:B------:R-:W-:Y:S02]  /*9e40*/  HADD2.F32 R48, -RZ, R144.H1_H1 ;  /* 0x30000090ff307230 */ /* 0x000fe40000004100 */
[-C--:B------:R-:W-:Y:S01]  /*9e50*/  FFMA.FTZ R40, R40, R43.reuse, -R47 ;  /* 0x0000002b28287223 */ /* 0x080fe2000001082f */
[----:B------:R-:W-:Y:S01]  /*9e60*/  FFMA.FTZ R42, R42, R43, R45 ;  /* 0x0000002b2a2a7223 */ /* 0x000fe2000001002d */
[----:B------:R-:W-:Y:S01]  /*9e70*/  FFMA.FTZ R15, R31, R44, R46 ;  /* 0x0000002c1f0f7223 */ /* 0x000fe2000001002e */
[--C-:B------:R-:W-:Y:S02]  /*9e80*/  HADD2.F32 R43, -RZ, R41.reuse.H0_H0 ;  /* 0x20000029ff2b7230 */ /* 0x100fe40000004100 */
[----:B------:R-:W-:Y:S01]  /*9e90*/  HADD2.F32 R41, -RZ, R41.H1_H1 ;  /* 0x30000029ff297230 */ /* 0x000fe20000004100 */
[----:B------:R-:W-:Y:S01]  /*9ea0*/  F2FP.F16.F32.PACK_AB R13, R40, R13 ;  /* 0x0000000d280d723e */ /* 0x000fe200000000ff */
[----:B------:R-:W-:-:S02]  /*9eb0*/  HADD2.F32 R31, -RZ, R29.H0_H0 ;  /* 0x2000001dff1f7230 */ /* 0x000fc40000004100 */
[----:B------:R-:W-:Y:S01]  /*9ec0*/  FMUL.FTZ R50, R43, R48 ;  /* 0x000000302b327220 */ /* 0x000fe20000410000 */
[----:B------:R-:W-:Y:S02]  /*9ed0*/  HADD2.F32 R44, -RZ, R29.H1_H1 ;  /* 0x3000001dff2c7230 */ /* 0x000fe40000004100 */
[----:B------:R-:W-:Y:S01]  /*9ee0*/  FMUL.FTZ R45, R41, R66 ;  /* 0x00000042292d7220 */ /* 0x000fe20000410000 */
[----:B------:R-:W-:Y:S02]  /*9ef0*/  HADD2.F32 R46, -RZ, R142.H1_H1 ;  /* 0x3000008eff2e7230 */ /* 0x000fe40000004100 */
[----:B------:R-:W-:Y:S01]  /*9f00*/  FMUL.FTZ R48, R31, R48 ;  /* 0x000000301f307220 */ /* 0x000fe20000410000 */
[----:B------:R-:W-:Y:S02]  /*9f10*/  HADD2.F32 R54, -RZ, R54.H0_H0 ;  /* 0x20000036ff367230 */ /* 0x000fe40000004100 */
[----:B------:R-:W-:Y:S01]  /*9f20*/  FMUL.FTZ R66, R44, R66 ;  /* 0x000000422c427220 */ /* 0x000fe20000410000 */
[----:B------:R-:W-:-:S02]  /*9f30*/  HADD2.F32 R145, -RZ, R145.H0_H0 ;  /* 0x20000091ff917230 */ /* 0x000fc40000004100 */
[-C--:B------:R-:W-:Y:S01]  /*9f40*/  FFMA.FTZ R29, R31, R46.reuse, -R50 ;  /* 0x0000002e1f1d7223 */ /* 0x080fe20000010832 */
[----:B------:R-:W-:Y:S01]  /*9f50*/  FFMA.FTZ R31, R43, R46, R48 ;  /* 0x0000002e2b1f7223 */ /* 0x000fe20000010030 */
[-C--:B------:R-:W-:Y:S01]  /*9f60*/  FFMA.FTZ R46, R41, R54.reuse, R66 ;  /* 0x00000036292e7223 */ /* 0x080fe20000010042 */
[----:B------:R-:W-:Y:S02]  /*9f70*/  HADD2.F32 R43, -RZ, R38.H0_H0 ;  /* 0x20000026ff2b7230 */ /* 0x000fe40000004100 */
[----:B------:R-:W-:Y:S01]  /*9f80*/  FFMA.FTZ R44, R44, R54, -R45 ;  /* 0x000000362c2c7223 */ /* 0x000fe2000001082d */
[----:B------:R-:W-:Y:S02]  /*9f90*/  HADD2.F32 R41, -RZ, R28.H0_H0 ;  /* 0x2000001cff297230 */ /* 0x000fe40000004100 */
[----:B------:R-:W-:Y:S01]  /*9fa0*/  HADD2.F32 R38, -RZ, R12.H0_H0 ;  /* 0x2000000cff267230 */ /* 0x000fe20000004100 */
[----:B------:R-:W-:Y:S01]  /*9fb0*/  F2FP.F16.F32.PACK_AB R31, R46, R31 ;  /* 0x0000001f2e1f723e */ /* 0x000fe200000000ff */
[----:B------:R-:W-:-:S02]  /*9fc0*/  HADD2.F32 R28, -RZ, R28.H1_H1 ;  /* 0x3000001cff1c7230 */ /* 0x000fc40000004100 */
[-C--:B------:R-:W-:Y:S01]  /*9fd0*/  FMUL.FTZ R45, R41, R145.reuse ;  /* 0x00000091292d7220 */ /* 0x080fe20000410000 */
[----:B------:R-:W-:Y:S02]  /*9fe0*/  HADD2.F32 R12, -RZ, R12.H1_H1 ;  /* 0x3000000cff0c7230 */ /* 0x000fe40000004100 */
[----:B------:R-:W-:Y:S01]  /*9ff0*/  FMUL.FTZ R48, R38, R145 ;  /* 0x0000009126307220 */ /* 0x000fe20000410000 */
[----:B------:R-:W-:Y:S02]  /*a000*/  HADD2.F32 R143, -RZ, R143.H0_H0 ;  /* 0x2000008fff8f7230 */ /* 0x000fe40000004100 */
[-C--:B------:R-:W-:Y:S01]  /*a010*/  FMUL.FTZ R47, R28, R43.reuse ;  /* 0x0000002b1c2f7220 */ /* 0x080fe20000410000 */
[----:B------:R-:W-:Y:S02]  /*a020*/  HADD2.F32 R11, -RZ, R11.H0_H0 ;  /* 0x2000000bff0b7230 */ /* 0x000fe40000004100 */
[----:B------:R-:W-:Y:S01]  /*a030*/  FMUL.FTZ R43, R12, R43 ;  /* 0x0000002b0c2b7220 */ /* 0x000fe20000410000 */
[----:B------:R-:W-:-:S02]  /*a040*/  HADD2.F32 R144, -RZ, R144.H0_H0 ;  /* 0x20000090ff907230 */ /* 0x000fc40000004100 */
[----:B------:R-:W-:Y:S01]  /*a050*/  FFMA.FTZ R45, R38, R143, -R45 ;  /* 0x0000008f262d7223 */ /* 0x000fe2000001082d */
[----:B------:R-:W-:Y:S02]  /*a060*/  HADD2.F32 R39, -RZ, R39.H0_H0 ;  /* 0x20000027ff277230 */ /* 0x000fe40000004100 */
[-C--:B------:R-:W-:Y:S01]  /*a070*/  FFMA.FTZ R38, R12, R11.reuse, -R47 ;  /* 0x0000000b0c267223 */ /* 0x080fe2000001082f */
[----:B------:R-:W-:Y:S01]  /*a080*/  FFMA.FTZ R43, R28, R11, R43 ;  /* 0x0000000b1c2b7223 */ /* 0x000fe2000001002b */
[----:B------:R-:W-:Y:S02]  /*a090*/  HADD2.F32 R12, -RZ, R30.H0_H0 ;  /* 0x2000001eff0c7230 */ /* 0x000fe40000004100 */
[----:B------:R-:W-:Y:S01]  /*a0a0*/  FFMA.FTZ R48, R41, R143, R48 ;  /* 0x0000008f29307223 */ /* 0x000fe20000010030 */
        /* <DEDUP_REMOVED lines=10> */
[----:B------:R-:W-:Y:S01]  /*a150*/  F2FP.F16.F32.PACK_AB R48, R43, R48 ;  /* 0x000000302b30723e */ /* 0x000fe200000000ff */
[-C--:B------:R-:W-:Y:S01]  /*a160*/  FFMA.FTZ R28, R11, R142.reuse, -R28 ;  /* 0x0000008e0b1c7223 */ /* 0x080fe2000001081c */
[----:B------:R-:W-:Y:S01]  /*a170*/  FFMA.FTZ R41, R12, R142, R41 ;  /* 0x0000008e0c297223 */ /* 0x000fe20000010029 */
[-C--:B------:R-:W-:Y:S01]  /*a180*/  FFMA.FTZ R47, R14, R37.reuse, -R47 ;  /* 0x000000250e2f7223 */ /* 0x080fe2000001082f */
[----:B------:R-:W-:Y:S01]  /*a190*/  FFMA.FTZ R30, R30, R37, R39 ;  /* 0x000000251e1e7223 */ /* 0x000fe20000010027 */
[----:B------:R-:W-:Y:S01]  /*a1a0*/  F2FP.F16.F32.PACK_AB R29, R42, R15 ;  /* 0x0000000f2a1d723e */ /* 0x000fe200000000ff */
[----:B------:R-:W-:Y:S01]  /*a1b0*/  IMAD.MOV.U32 R15, RZ, RZ, R44 ;  /* 0x000000ffff0f7224 */ /* 0x000fe200078e002c */
[----:B------:R-:W-:-:S02]  /*a1c0*/  F2FP.F16.F32.PACK_AB R12, R38, R45 ;  /* 0x0000002d260c723e */ /* 0x000fc400000000ff */
[----:B------:R-:W-:Y:S01]  /*a1d0*/  F2FP.F16.F32.PACK_AB R14, R47, R28 ;  /* 0x0000001c2f0e723e */ /* 0x000fe200000000ff */
[----:B------:R-:W-:Y:S01]  /*a1e0*/  IMAD.MOV.U32 R28, RZ, RZ, R48 ;  /* 0x000000ffff1c7224 */ /* 0x000fe200078e0030 */
[----:B------:R-:W-:-:S07]  /*a1f0*/  F2FP.F16.F32.PACK_AB R30, R30, R41 ;  /* 0x000000291e1e723e */ /* 0x000fce00000000ff */
.L_x_1654:
[----:B------:R-:W-:Y:S05]  /*a200*/  BSYNC B1 ;  /* 0x0000000000017941 */ /* 0x000fea0003800000 */
.L_x_1653:
[----:B-1----:R1:W-:Y:S01]  /*a210*/  ST.E.128 desc[UR60][R34.64], R12 ;  /* 0x0000000c22007985 */ /* 0x0023e2000c101d3c */
[----:B------:R-:W-:-:S13]  /*a220*/  ISETP.GE.AND P4, PT, R36, R127, PT ;  /* 0x0000007f2400720c */ /* 0x000fda0003f86270 */
[----:B------:R-:W-:Y:S05]  /*a230*/  @P4 BRA `(.L_x_1601) ;  /* 0x0000000400e04947 */ /* 0x000fea0003800000 */
[----:B------:R-:W-:-:S05]  /*a240*/  IMAD.WIDE R32, R36, 0x2, R32 ;  /* 0x0000000224207825 */ /* 0x000fca00078e0220 */
[----:B--2---:R2:W-:Y:S01]  /*a250*/  ST.E.128 desc[UR60][R32.64], R28 ;  /* 0x0000001c20007985 */ /* 0x0045e2000c101d3c */
[----:B------:R-:W-:Y:S05]  /*a260*/  BRA `(.L_x_1601) ;  /* 0x0000000400d47947 */ /* 0x000fea0003800000 */
.L_x_1566:
[----:B------:R-:W2:Y:S02]  /*a270*/  LDL R11, [R1+0x30] ;  /* 0x00003000010b7983 */ /* 0x000ea40000100800 */
[----:B--2---:R-:W-:-:S13]  /*a280*/  R2UR UR4, R11 ;  /* 0x000000000b0472ca */ /* 0x004fda00000e0000 */
[----:B------:R-:W-:-:S06]  /*a290*/  UISETP.NE.AND UP0, UPT, UR4, 0x3, UPT ;  /* 0x000000030400788c */ /* 0x000fcc000bf05270 */
[----:B------:R-:W-:-:S13]  /*a2a0*/  PLOP3.LUT P0, PT, PT, PT, UP0, 0x80, 0x0 ;  /* 0x000000000000781c */ /* 0x000fda0003f0f008 */
[----:B------:R-:W-:Y:S05]  /*a2b0*/  @!P0 BRA `(.L_x_1655) ;  /* 0x0000000000048947 */ /* 0x000fea0003800000 */
[----:B------:R-:W-:Y:S01]  /*a2c0*/  BPT.TRAP 0x1 ;  /* 0x000000040000795c */ /* 0x000fe20000300000 */
.L_x_1655:
[----:B------:R-:W-:Y:S01]  /*a2d0*/  IMAD R86, R17, 0x8, R2 ;  /* 0x0000000811567824 */ /* 0x000fe200078e0202 */
[----:B------:R-:W-:Y:S01]  /*a2e0*/  SHF.L.U32 R87, R175, 0x1f, RZ ;  /* 0x0000001faf577819 */ /* 0x000fe200000006ff */
[----:B------:R-:W-:Y:S01]  /*a2f0*/  BSSY B1, `(.L_x_1656) ;  /* 0x0000004000017945 */ /* 0x000fe20003800000 */
[----:B------:R-:W-:Y:S02]  /*a300*/  SHF.R.S32.HI R79, RZ, 0x1f, R78 ;  /* 0x0000001fff4f7819 */ /* 0x000fe4000001144e */
[----:B------:R-:W0:Y:S02]  /*a310*/  SYNCS.PHASECHK.TRANS64.TRYWAIT P4, [R86+URZ+0x2a890], R87 ;  /* 0x02a89057560075a7 */ /* 0x000e24000808017f */
[----:B0-----:R-:W-:Y:S05]  /*a320*/  @!P4 BRA `(.L_x_1657) ;  /* 0x000002040010c947 */ /* 0x001fea0003800000 */
.L_x_2014:
[----:B------:R-:W-:Y:S05]  /*a330*/  BSYNC B1 ;  /* 0x0000000000017941 */ /* 0x000fea0003800000 */
.L_x_1656:
[----:B------:R-:W-:Y:S01]  /*a340*/  ULDC.64 UR4, c[0x0][0x300] ;  /* 0x0000c00000047ab9 */ /* 0x000fe20000000a00 */
[----:B-----5:R-:W-:Y:S01]  /*a350*/  SHF.R.S32.HI R84, RZ, 0x1f, R77 ;  /* 0x0000001fff547819 */ /* 0x020fe2000001144d */
[----:B------:R-:W-:Y:S01]  /*a360*/  IMAD R11, R79, UR4, RZ ;  /* 0x000000044f0b7c24 */ /* 0x000fe2000f8e02ff */
[----:B------:R-:W-:Y:S01]  /*a370*/  ULDC.64 UR6, c[0x0][0x2e8] ;  /* 0x0000ba0000067ab9 */ /* 0x000fe20000000a00 */
[----:B------:R-:W-:-:S04]  /*a380*/  IMAD.WIDE.U32 R12, R78, UR4, RZ ;  /* 0x000000044e0c7c25 */ /* 0x000fc8000f8e00ff */
[----:B------:R-:W-:Y:S01]  /*a390*/  IMAD R11, R78, UR5, R11 ;  /* 0x000000054e0b7c24 */ /* 0x000fe2000f8e020b */
[----:B------:R-:W-:Y:S01]  /*a3a0*/  ULDC.64 UR4, c[0x0][0x310] ;  /* 0x0000c40000047ab9 */ /* 0x000fe20000000a00 */
[----:B------:R-:W-:Y:S02]  /*a3b0*/  IMAD R85, R24, -0x60, R25 ;  /* 0xffffffa018557824 */ /* 0x000fe400078e0219 */
[----:B------:R-:W-:Y:S01]  /*a3c0*/  IMAD R14, R84, UR4, RZ ;  /* 0x00000004540e7c24 */ /* 0x000fe2000f8e02ff */
[----:B------:R-:W-:Y:S02]  /*a3d0*/  IADD3 R13, R13, R11, RZ ;  /* 0x0000000b0d0d7210 */ /* 0x000fe40007ffe0ff */
[----:B------:R-:W-:Y:S01]  /*a3e0*/  VIMNMX R85, R85, 0x60, PT ;  /* 0x0000006055557848 */ /* 0x000fe20003fe0100 */
[C---:B------:R-:W-:Y:S02]  /*a3f0*/  IMAD R11, R77.reuse, UR5, R14 ;  /* 0x000000054d0b7c24 */ /* 0x040fe4000f8e020e */
[----:B------:R-:W-:Y:S01]  /*a400*/  IMAD.WIDE.U32 R12, R77, UR4, R12 ;  /* 0x000000044d0c7c25 */ /* 0x000fe2000f8e000c */
[----:B------:R-:W-:-:S03]  /*a410*/  ULDC.64 UR4, c[0x0][0x308] ;  /* 0x0000c20000047ab9 */ /* 0x000fc60000000a00 */
[----:B------:R-:W-:Y:S02]  /*a420*/  IMAD.IADD R13, R13, 0x1, R11 ;  /* 0x000000010d0d7824 */ /* 0x000fe400078e020b */
[----:B------:R-:W-:Y:S02]  /*a430*/  IMAD.IADD R36, R85, 0x1, -R174 ;  /* 0x0000000155247824 */ /* 0x000fe400078e0aae */
        /* <DEDUP_REMOVED lines=9> */
.L_x_2018:
[----:B------:R-:W-:Y:S04]  /*a4d0*/  BSSY B1, `(.L_x_1659) ;  /* 0x0000025000017945 */ /* 0x000fe80003800000 */
[----:B------:R-:W-:Y:S05]  /*a4e0*/  @!P4 BRA `(.L_x_1660) ;  /* 0x00000000008cc947 */ /* 0x000fea0003800000 */
[----:B------:R-:W-:Y:S02]  /*a4f0*/  ULDC UR4, c[0x0][0x2f4] ;  /* 0x0000bd0000047ab9 */ /* 0x000fe40000000800 */
[----:B------:R-:W-:-:S13]  /*a500*/  ISETP.GE.AND P4, PT, R18, UR4, PT ;  /* 0x0000000412007c0c */ /* 0x000fda000bf86270 */
[----:B------:R-:W4:Y:S01]  /*a510*/  @!P4 LDS.128 R12, [R29] ;  /* 0x000000001d0cc984 */ /* 0x000f220000000c00 */
[----:B---3--:R-:W-:-:S04]  /*a520*/  @!P4 LEA R30, P5, R18, R34, 0x1 ;  /* 0x00000022121ec211 */ /* 0x008fc800078a08ff */
[----:B--2---:R-:W-:Y:S02]  /*a530*/  @!P4 LEA.HI.X R31, R18, R35, R19, 0x1, P5 ;  /* 0x00000023121fc211 */ /* 0x004fe400028f0c13 */
[----:B------:R-:W-:-:S13]  /*a540*/  ISETP.GE.AND P5, PT, R167, UR4, PT ;  /* 0x00000004a7007c0c */ /* 0x000fda000bfa6270 */
[----:B------:R-:W-:Y:S01]  /*a550*/  @!P5 IMAD.SHL.U32 R11, R170, 0x8, RZ ;  /* 0x00000008aa0bd824 */ /* 0x000fe200078e00ff */
[----:B----4-:R2:W-:Y:S01]  /*a560*/  @!P4 ST.E.128 desc[UR60][R30.64], R12 ;  /* 0x0000000c1e00c985 */ /* 0x0105e2000c101d3c */
[----:B------:R-:W-:-:S03]  /*a570*/  ISETP.GE.AND P4, PT, R168, UR4, PT ;  /* 0x00000004a8007c0c */ /* 0x000fc6000bf86270 */
[----:B------:R-:W3:Y:S01]  /*a580*/  @!P5 LDS.128 R12, [R28] ;  /* 0x000000001c0cd984 */ /* 0x000ee20000000c00 */
[----:B--2---:R-:W-:Y:S02]  /*a590*/  @!P5 IMAD.MOV.U32 R30, RZ, RZ, R34 ;  /* 0x000000ffff1ed224 */ /* 0x004fe400078e0022 */
[----:B------:R-:W-:Y:S02]  /*a5a0*/  @!P5 IMAD.MOV.U32 R31, RZ, RZ, R35 ;  /* 0x000000ffff1fd224 */ /* 0x000fe400078e0023 */
[----:B------:R-:W-:-:S05]  /*a5b0*/  @!P5 IMAD.WIDE R30, R11, 0x2, R30 ;  /* 0x000000020b1ed825 */ /* 0x000fca00078e021e */
[----:B------:R-:W-:Y:S01]  /*a5c0*/  @!P4 IMAD.SHL.U32 R11, R171, 0x8, RZ ;  /* 0x00000008ab0bc824 */ /* 0x000fe200078e00ff */
[----:B---3--:R2:W-:Y:S01]  /*a5d0*/  @!P5 ST.E.128 desc[UR60][R30.64], R12 ;  /* 0x0000000c1e00d985 */ /* 0x0085e2000c101d3c */
[----:B------:R-:W-:-:S03]  /*a5e0*/  ISETP.GE.AND P5, PT, R22, UR4, PT ;  /* 0x0000000416007c0c */ /* 0x000fc6000bfa6270 */
[----:B------:R-:W3:Y:S01]  /*a5f0*/  @!P4 LDS.128 R12, [R29+0x3000] ;  /* 0x003000001d0cc984 */ /* 0x000ee20000000c00 */
[----:B--2---:R-:W-:Y:S01]  /*a600*/  @!P4 MOV R31, R35 ;  /* 0x00000023001fc202 */ /* 0x004fe20000000f00 */
[----:B------:R-:W-:-:S04]  /*a610*/  @!P4 IMAD.MOV.U32 R30, RZ, RZ, R34 ;  /* 0x000000ffff1ec224 */ /* 0x000fc800078e0022 */
[----:B------:R-:W-:-:S05]  /*a620*/  @!P4 IMAD.WIDE R30, R11, 0x2, R30 ;  /* 0x000000020b1ec825 */ /* 0x000fca00078e021e */
[----:B---3--:R2:W-:Y:S04]  /*a630*/  @!P4 ST.E.128 desc[UR60][R30.64], R12 ;  /* 0x0000000c1e00c985 */ /* 0x0085e8000c101d3c */
[----:B------:R-:W3:Y:S01]  /*a640*/  @!P5 LDS.128 R12, [R28+0x3000] ;  /* 0x003000001c0cd984 */ /* 0x000ee20000000c00 */
[----:B--2---:R-:W-:-:S04]  /*a650*/  @!P5 LEA R30, P4, R22, R34, 0x1 ;  /* 0x00000022161ed211 */ /* 0x004fc800078808ff */
[----:B------:R-:W-:Y:S02]  /*a660*/  @!P5 LEA.HI.X R31, R22, R35, R173, 0x1, P4 ;  /* 0x00000023161fd211 */ /* 0x000fe400020f0cad */
[----:B------:R-:W-:-:S03]  /*a670*/  ISETP.GE.AND P4, PT, R160, UR4, PT ;  /* 0x00000004a0007c0c */ /* 0x000fc6000bf86270 */
[----:B---3--:R2:W-:Y:S10]  /*a680*/  @!P5 ST.E.128 desc[UR60][R30.64], R12 ;  /* 0x0000000c1e00d985 */ /* 0x0085f4000c101d3c */
[----:B------:R-:W3:Y:S01]  /*a690*/  @!P4 LDS.128 R12, [R29+0x6000] ;  /* 0x006000001d0cc984 */ /* 0x000ee20000000c00 */
[----:B--2---:R-:W-:-:S04]  /*a6a0*/  @!P4 LEA R30, P5, R160, R34, 0x1 ;  /* 0x00000022a01ec211 */ /* 0x004fc800078a08ff */
[----:B------:R-:W-:Y:S02]  /*a6b0*/  @!P4 LEA.HI.X R31, R160, R35, R184, 0x1, P5 ;  /* 0x00000023a01fc211 */ /* 0x000fe400028f0cb8 */
[----:B------:R-:W-:-:S03]  /*a6c0*/  ISETP.GE.AND P5, PT, R161, UR4, PT ;  /* 0x00000004a1007c0c */ /* 0x000fc6000bfa6270 */
[----:B---3--:R2:W-:Y:S10]  /*a6d0*/  @!P4 ST.E.128 desc[UR60][R30.64], R12 ;  /* 0x0000000c1e00c985 */ /* 0x0085f4000c101d3c */
[----:B------:R-:W3:Y:S01]  /*a6e0*/  @!P5 LDS.128 R12, [R28+0x6000] ;  /* 0x006000001c0cd984 */ /* 0x000ee20000000c00 */
[----:B--2---:R-:W-:-:S04]  /*a6f0*/  @!P5 LEA R30, P4, R161, R34, 0x1 ;  /* 0x00000022a11ed211 */ /* 0x004fc800078808ff */
[----:B------:R-:W-:-:S05]  /*a700*/  @!P5 LEA.HI.X R31, R161, R35, R183, 0x1, P4 ;  /* 0x00000023a11fd211 */ /* 0x000fca00020f0cb7 */
[----:B---3--:R4:W-:Y:S04]  /*a710*/  @!P5 ST.E.128 desc[UR60][R30.64], R12 ;  /* 0x0000000c1e00d985 */ /* 0x0089e8000c101d3c */
.L_x_1660:
[----:B------:R-:W-:Y:S05]  /*a720*/  BSYNC B1 ;  /* 0x0000000000017941 */ /* 0x000fea0003800000 */
.L_x_1659:
[----:B------:R-:W-:-:S03]  /*a730*/  UMOV UR4, 0xffffffff ;  /* 0xffffffff00047882 */ /* 0x000fc60000000000 */
[----:B------:R-:W-:Y:S05]  /*a740*/  BRA.DIV UR4, `(.L_x_1661) ;  /* 0x0000020204687947 */ /* 0x000fea000b800000 */
[----:B-1----:R-:W1:Y:S04]  /*a750*/  SHFL.IDX PT, R33, R33, 0x1, 0x1c1f ;  /* 0x003c1f0021217f89 */ /* 0x002e6800000e0000 */
[----:B------:R-:W0:Y:S02]  /*a760*/  SHFL.IDX PT, R32, R32, 0x1, 0x1c1f ;  /* 0x003c1f0020207f89 */ /* 0x000e2400000e0000 */
.L_x_2022:
[----:B------:R-:W-:-:S13]  /*a770*/  ISETP.GE.AND P4, PT, R36, 0x41, PT ;  /* 0x000000412400780c */ /* 0x000fda0003f86270 */
[----:B------:R-:W-:Y:S05]  /*a780*/  @!P4 BRA `(.L_x_1601) ;  /* 0x00000000008cc947 */ /* 0x000fea0003800000 */
[----:B------:R-:W-:Y:S02]  /*a790*/  ULDC UR4, c[0x0][0x2f4] ;  /* 0x0000bd0000047ab9 */ /* 0x000fe40000000800 */
[----:B------:R-:W-:-:S13]  /*a7a0*/  ISETP.GE.AND P4, PT, R18, UR4, PT ;  /* 0x0000000412007c0c */ /* 0x000fda000bf86270 */
[----:B----4-:R-:W4:Y:S01]  /*a7b0*/  @!P4 LDS.128 R12, [R29+0x2000] ;  /* 0x002000001d0cc984 */ /* 0x010f220000000c00 */
[----:B0-----:R-:W-:-:S04]  /*a7c0*/  @!P4 LEA R30, P5, R18, R32, 0x1 ;  /* 0x00000020121ec211 */ /* 0x001fc800078a08ff */
[----:B-1----:R-:W-:Y:S02]  /*a7d0*/  @!P4 LEA.HI.X R31, R18, R33, R19, 0x1, P5 ;  /* 0x00000021121fc211 */ /* 0x002fe400028f0c13 */
[----:B------:R-:W-:-:S13]  /*a7e0*/  ISETP.GE.AND P5, PT, R167, UR4, PT ;  /* 0x00000004a7007c0c */ /* 0x000fda000bfa6270 */
[----:B------:R-:W-:Y:S01]  /*a7f0*/  @!P5 IMAD.SHL.U32 R11, R170, 0x8, RZ ;  /* 0x00000008aa0bd824 */ /* 0x000fe200078e00ff */
[----:B----4-:R0:W-:Y:S01]  /*a800*/  @!P4 ST.E.128 desc[UR60][R30.64], R12 ;  /* 0x0000000c1e00c985 */ /* 0x0101e2000c101d3c */
[----:B------:R-:W-:-:S03]  /*a810*/  ISETP.GE.AND P4, PT, R168, UR4, PT ;  /* 0x00000004a8007c0c */ /* 0x000fc6000bf86270 */
[----:B------:R-:W1:Y:S01]  /*a820*/  @!P5 LDS.128 R12, [R28+0x2000] ;  /* 0x002000001c0cd984 */ /* 0x000e620000000c00 */
[----:B0-----:R-:W-:Y:S02]  /*a830*/  @!P5 IMAD.MOV.U32 R30, RZ, RZ, R32 ;  /* 0x000000ffff1ed224 */ /* 0x001fe400078e0020 */
[----:B------:R-:W-:Y:S02]  /*a840*/  @!P5 IMAD.MOV.U32 R31, RZ, RZ, R33 ;  /* 0x000000ffff1fd224 */ /* 0x000fe400078e0021 */
[----:B------:R-:W-:-:S05]  /*a850*/  @!P5 IMAD.WIDE R30, R11, 0x2, R30 ;  /* 0x000000020b1ed825 */ /* 0x000fca00078e021e */
[----:B------:R-:W-:Y:S01]  /*a860*/  @!P4 IMAD.SHL.U32 R11, R171, 0x8, RZ ;  /* 0x00000008ab0bc824 */ /* 0x000fe200078e00ff */
[----:B-1----:R0:W-:Y:S01]  /*a870*/  @!P5 ST.E.128 desc[UR60][R30.64], R12 ;  /* 0x0000000c1e00d985 */ /* 0x0021e2000c101d3c */
[----:B------:R-:W-:-:S03]  /*a880*/  ISETP.GE.AND P5, PT, R22, UR4, PT ;  /* 0x0000000416007c0c */ /* 0x000fc6000bfa6270 */
[----:B------:R-:W1:Y:S01]  /*a890*/  @!P4 LDS.128 R12, [R29+0x5000] ;  /* 0x005000001d0cc984 */ /* 0x000e620000000c00 */
[----:B0-----:R-:W-:Y:S02]  /*a8a0*/  @!P4 IMAD.MOV.U32 R30, RZ, RZ, R32 ;  /* 0x000000ffff1ec224 */ /* 0x001fe400078e0020 */
[----:B------:R-:W-:Y:S02]  /*a8b0*/  @!P4 IMAD.MOV.U32 R31, RZ, RZ, R33 ;  /* 0x000000ffff1fc224 */ /* 0x000fe400078e0021 */
[----:B------:R-:W-:-:S05]  /*a8c0*/  @!P4 IMAD.WIDE R30, R11, 0x2, R30 ;  /* 0x000000020b1ec825 */ /* 0x000fca00078e021e */
[----:B-1----:R0:W-:Y:S04]  /*a8d0*/  @!P4 ST.E.128 desc[UR60][R30.64], R12 ;  /* 0x0000000c1e00c985 */ /* 0x0021e8000c101d3c */
[----:B------:R-:W1:Y:S01]  /*a8e0*/  @!P5 LDS.128 R12, [R28+0x5000] ;  /* 0x005000001c0cd984 */ /* 0x000e620000000c00 */
[----:B0-----:R-:W-:-:S04]  /*a8f0*/  @!P5 LEA R30, P4, R22, R32, 0x1 ;  /* 0x00000020161ed211 */ /* 0x001fc800078808ff */
[----:B------:R-:W-:Y:S02]  /*a900*/  @!P5 LEA.HI.X R31, R22, R33, R173, 0x1, P4 ;  /* 0x00000021161fd211 */ /* 0x000fe400020f0cad */
[----:B------:R-:W-:-:S03]  /*a910*/  ISETP.GE.AND P4, PT, R160, UR4, PT ;  /* 0x00000004a0007c0c */ /* 0x000fc6000bf86270 */
[----:B-1----:R0:W-:Y:S10]  /*a920*/  @!P5 ST.E.128 desc[UR60][R30.64], R12 ;  /* 0x0000000c1e00d985 */ /* 0x0021f4000c101d3c */
[----:B------:R-:W1:Y:S01]  /*a930*/  @!P4 LDS.128 R12, [R29+0x8000] ;  /* 0x008000001d0cc984 */ /* 0x000e620000000c00 */
[----:B0-----:R-:W-:-:S04]  /*a940*/  @!P4 LEA R30, P5, R160, R32, 0x1 ;  /* 0x00000020a01ec211 */ /* 0x001fc800078a08ff */
[----:B------:R-:W-:Y:S02]  /*a950*/  @!P4 LEA.HI.X R31, R160, R33, R184, 0x1, P5 ;  /* 0x00000021a01fc211 */ /* 0x000fe400028f0cb8 */
[----:B------:R-:W-:-:S03]  /*a960*/  ISETP.GE.AND P5, PT, R161, UR4, PT ;  /* 0x00000004a1007c0c */ /* 0x000fc6000bfa6270 */
[----:B-1----:R-:W-:Y:S10]  /*a970*/  @!P4 ST.E.128 desc[UR60][R30.64], R12 ;  /* 0x0000000c1e00c985 */ /* 0x002ff4000c101d3c */
[----:B------:R0:W1:Y:S02]  /*a980*/  @!P5 LDS.128 R12, [R28+0x8000] ;  /* 0x008000001c0cd984 */ /* 0x0000640000000c00 */
[----:B0-----:R-:W-:-:S04]  /*a990*/  @!P5 LEA R28, P4, R161, R32, 0x1 ;  /* 0x00000020a11cd211 */ /* 0x001fc800078808ff */
[----:B------:R-:W-:-:S05]  /*a9a0*/  @!P5 LEA.HI.X R29, R161, R33, R183, 0x1, P4 ;  /* 0x00000021a11dd211 */ /* 0x000fca00020f0cb7 */
[----:B-1----:R0:W-:Y:S04]  /*a9b0*/  @!P5 ST.E.128 desc[UR60][R28.64], R12 ;  /* 0x0000000c1c00d985 */ /* 0x0021e8000c101d3c */
.L_x_1601:
[----:B------:R-:W-:Y:S05]  /*a9c0*/  BSYNC B0 ;  /* 0x0000000000007941 */ /* 0x000fea0003800000 */
.L_x_1565:
[----:B0--3--:R-:W0:Y:S01]  /*a9d0*/  S2R R11, SR_TID.X ;  /* 0x00000000000b7919 */ /* 0x009e220000002100 */
[----:B------:R-:W-:Y:S01]  /*a9e0*/  @!PT LDS RZ, [RZ] ;  /* 0x00000000fffff984 */ /* 0x000fe20000000800 */
[----:B------:R-:W-:Y:S01]  /*a9f0*/  @!PT LDS RZ, [RZ] ;  /* 0x00000000fffff984 */ /* 0x000fe20000000800 */
[----:B------:R-:W-:Y:S01]  /*aa00*/  @!PT LDS RZ, [RZ] ;  /* 0x00000000fffff984 */ /* 0x000fe20000000800 */
[----:B------:R-:W-:Y:S01]  /*aa10*/  @!PT LDS RZ, [RZ] ;  /* 0x00000000fffff984 */ /* 0x000fe20000000800 */
[----:B------:R3:W-:Y:S06]  /*aa20*/  MEMBAR.ALL.CTA ;  /* 0x0000000000007992 */ /* 0x0007ec0000008000 */
[----:B---3--:R-:W3:Y:S01]  /*aa30*/  FENCE.VIEW.ASYNC.S ;  /* 0x00000000000073c6 */ /* 0x008ee20000000000 */
[----:B------:R-:W-:Y:S05]  /*aa40*/  WARPSYNC.ALL ;  /* 0x0000000000007948 */ /* 0x000fea0003800000 */
[----:B------:R-:W-:Y:S01]  /*aa50*/  BSSY B0, `(.L_x_1662) ;  /* 0x0000009000007945 */ /* 0x000fe20003800000 */
[----:B0-----:R-:W-:Y:S01]  /*aa60*/  LOP3.LUT R11, R11, 0x7f, RZ, 0xc0, !PT ;  /* 0x0000007f0b0b7812 */ /* 0x001fe200078ec0ff */
[----:B---3--:R0:W-:Y:S03]  /*aa70*/  BAR.SYNC.DEFER_BLOCKING R194, 0x80 ;  /* 0x000200c20000751d */ /* 0x0081e60000010000 */
[----:B------:R-:W-:-:S13]  /*aa80*/  ISETP.NE.AND P4, PT, R11, RZ, PT ;  /* 0x000000ff0b00720c */ /* 0x000fda0003f85270 */
[----:B------:R-:W-:-:S05]  /*aa90*/  @!P4 VIADD R11, R86, 0x2a8a0 ;  /* 0x0002a8a0560bc836 */ /* 0x000fca0000000000 */
[----:B------:R-:W-:-:S04]  /*aaa0*/  @!P4 PRMT R11, RZ, 0x654, R11 ;  /* 0x00000654ff0bc816 */ /* 0x000fc8000000000b */
[----:B------:R0:W-:Y:S01]  /*aab0*/  @!P4 SYNCS.ARRIVE.TRANS64.RED.A1T0 RZ, [R11+URZ], RZ ;  /* 0x000000ff0bffc9a7 */ /* 0x0001e2000810043f */
[----:B------:R-:W-:Y:S05]  /*aac0*/  @!P0 BRA `(.L_x_1663) ;  /* 0x0000000000048947 */ /* 0x000fea0003800000 */
[----:B------:R-:W-:Y:S01]  /*aad0*/  BPT.TRAP 0x1 ;  /* 0x000000040000795c */ /* 0x000fe20000300000 */
.L_x_1663:
[----:B------:R-:W-:Y:S05]  /*aae0*/  BSYNC B0 ;  /* 0x0000000000007941 */ /* 0x000fea0003800000 */
.L_x_1662:
[----:B------:R-:W3:Y:S01]  /*aaf0*/  SYNCS.PHASECHK.TRANS64.TRYWAIT P0, [R86+URZ+0x2a8b0], R87 ;  /* 0x02a8b057560075a7 */ /* 0x000ee2000800017f */
[----:B------:R-:W-:Y:S04]  /*ab00*/  BSSY B0, `(.L_x_1664) ;  /* 0x0000002000007945 */ /* 0x000fe80003800000 */
[----:B---3--:R-:W-:Y:S05]  /*ab10*/  @!P0 BRA `(.L_x_1665) ;  /* 0x000001fc00c08947 */ /* 0x008fea0003800000 */
.L_x_2023:
[----:B------:R-:W-:Y:S05]  /*ab20*/  BSYNC B0 ;  /* 0x0000000000007941 */ /* 0x000fea0003800000 */
.L_x_1664:
[----:B------:R-:W-:Y:S01]  /*ab30*/  ULDC.64 UR4, c[0x0][0x328] ;  /* 0x0000ca0000047ab9 */ /* 0x000fe20000000a00 */
[----:B------:R-:W-:Y:S01]  /*ab40*/  IMAD.IADD R85, R85, 0x1, -R174 ;  /* 0x0000000155557824 */ /* 0x000fe200078e0aae */
[----:B------:R-:W-:Y:S01]  /*ab50*/  ULDC.64 UR6, c[0x0][0x318] ;  /* 0x0000c60000067ab9 */ /* 0x000fe20000000a00 */
[----:B------:R-:W-:Y:S01]  /*ab60*/  IMAD R79, R79, UR4, RZ ;  /* 0x000000044f4f7c24 */ /* 0x000fe2000f8e02ff */
[----:B------:R-:W-:Y:S01]  /*ab70*/  BSSY B0, `(.L_x_1666) ;  /* 0x000002a000007945 */ /* 0x000fe20003800000 */
[----:B-12-4-:R-:W-:Y:S01]  /*ab80*/  IMAD.WIDE.U32 R12, R78, UR4, RZ ;  /* 0x000000044e0c7c25 */ /* 0x016fe2000f8e00ff */
[----:B------:R-:W-:-:S03]  /*ab90*/  ISETP.GE.AND P0, PT, R85, 0x1, PT ;  /* 0x000000015500780c */ /* 0x000fc60003f06270 */
[----:B------:R-:W-:Y:S01]  /*aba0*/  IMAD R79, R78, UR5, R79 ;  /* 0x000000054e4f7c24 */ /* 0x000fe2000f8e024f */
[----:B------:R-:W-:Y:S02]  /*abb0*/  ULDC.64 UR4, c[0x0][0x338] ;  /* 0x0000ce0000047ab9 */ /* 0x000fe40000000a00 */
[----:B------:R-:W-:Y:S02]  /*abc0*/  IMAD R84, R84, UR4, RZ ;  /* 0x0000000454547c24 */ /* 0x000fe4000f8e02ff */
[----:B------:R-:W-:Y:S02]  /*abd0*/  IADD3 R13, R13, R79, RZ ;  /* 0x0000004f0d0d7210 */ /* 0x000fe40007ffe0ff */
[C---:B0-----:R-:W-:Y:S02]  /*abe0*/  IMAD R11, R77.reuse, UR5, R84 ;  /* 0x000000054d0b7c24 */ /* 0x041fe4000f8e0254 */
[----:B------:R-:W-:Y:S01]  /*abf0*/  IMAD.WIDE.U32 R12, R77, UR4, R12 ;  /* 0x000000044d0c7c25 */ /* 0x000fe2000f8e000c */
[----:B------:R-:W-:-:S03]  /*ac00*/  ULDC.64 UR4, c[0x0][0x330] ;  /* 0x0000cc0000047ab9 */ /* 0x000fc60000000a00 */
[----:B------:R-:W-:Y:S02]  /*ac10*/  IMAD.IADD R13, R13, 0x1, R11 ;  /* 0x000000010d0d7824 */ /* 0x000fe400078e020b */
[----:B------:R-:W-:Y:S02]  /*ac20*/  IMAD R11, R17, 0x3000, R0 ;  /* 0x00003000110b7824 */ /* 0x000fe400078e0200 */
[----:B------:R-:W-:-:S04]  /*ac30*/  IMAD.WIDE.U32 R12, R169, UR4, R12 ;  /* 0x00000004a90c7c25 */ /* 0x000fc8000f8e000c */
[----:B------:R-:W-:Y:S01]  /*ac40*/  IMAD R15, R169, UR5, R13 ;  /* 0x00000005a90f7c24 */ /* 0x000fe2000f8e020d */
[----:B------:R-:W-:Y:S01]  /*ac50*/  LEA R32, P5, R12, UR6, 0x1 ;  /* 0x000000060c207c11 */ /* 0x000fe2000f8a08ff */
[----:B------:R-:W-:Y:S02]  /*ac60*/  IMAD.IADD R13, R126, 0x1, R11 ;  /* 0x000000017e0d7824 */ /* 0x000fe400078e020b */
[--C-:B------:R-:W-:Y:S01]  /*ac70*/  IMAD R11, R11, 0x2, R120.reuse ;  /* 0x000000020b0b7824 */ /* 0x100fe200078e0278 */
[----:B------:R-:W-:Y:S01]  /*ac80*/  LEA.HI.X R33, R12, UR7, R15, 0x1, P5 ;  /* 0x000000070c217c11 */ /* 0x000fe2000a8f0c0f */
[----:B------:R0:W1:Y:S01]  /*ac90*/  SHFL.IDX PT, R28, R32, RZ, 0x1c1f ;  /* 0x001c1fff201c7589 */ /* 0x00006200000e0000 */
[----:B------:R-:W-:-:S03]  /*aca0*/  IMAD R34, R13, 0x2, R120 ;  /* 0x000000020d227824 */ /* 0x000fc600078e0278 */
[----:B------:R0:W2:Y:S01]  /*acb0*/  SHFL.IDX PT, R29, R33, RZ, 0x1c1f ;  /* 0x001c1fff211d7589 */ /* 0x0000a200000e0000 */
[----:B------:R-:W-:Y:S05]  /*acc0*/  @!P0 BRA `(.L_x_1667) ;  /* 0x0000000000508947 */ /* 0x000fea0003800000 */
[----:B------:R-:W-:-:S13]  /*acd0*/  ISETP.NE.AND P5, PT, R3, RZ, PT ;  /* 0x000000ff0300720c */ /* 0x000fda0003fa5270 */
[----:B------:R-:W4:Y:S01]  /*ace0*/  @P5 LDS.128 R12, [R11] ;  /* 0x000000000b0c5984 */ /* 0x000f220000000c00 */
[----:B-1----:R-:W-:-:S04]  /*acf0*/  @P5 LEA R30, P0, R18, R28, 0x1 ;  /* 0x0000001c121e5211 */ /* 0x002fc800078008ff */
[----:B--2---:R-:W-:Y:S02]  /*ad00*/  @P5 LEA.HI.X R31, R18, R29, R19, 0x1, P0 ;  /* 0x0000001d121f5211 */ /* 0x004fe400000f0c13 */
[----:B------:R-:W-:-:S13]  /*ad10*/  ISETP.NE.AND P0, PT, R8, RZ, PT ;  /* 0x000000ff0800720c */ /* 0x000fda0003f05270 */
[----:B------:R-:W-:Y:S01]  /*ad20*/  @P0 IMAD.SHL.U32 R35, R170, 0x8, RZ ;  /* 0x00000008aa230824 */ /* 0x000fe200078e00ff */
[----:B----4-:R1:W-:Y:S01]  /*ad30*/  @P5 ST.E.128 desc[UR60][R30.64], R12 ;  /* 0x0000000c1e005985 */ /* 0x0103e2000c101d3c */
[----:B------:R-:W-:-:S03]  /*ad40*/  ISETP.NE.AND P5, PT, R9, RZ, PT ;  /* 0x000000ff0900720c */ /* 0x000fc60003fa5270 */
[----:B------:R-:W2:Y:S01]  /*ad50*/  @P0 LDS.128 R12, [R34] ;  /* 0x00000000220c0984 */ /* 0x000ea20000000c00 */
[----:B-1----:R-:W-:-:S09]  /*ad60*/  @P0 IMAD.WIDE R30, R35, 0x2, R28 ;  /* 0x00000002231e0825 */ /* 0x002fd200078e021c */
[----:B------:R-:W-:Y:S01]  /*ad70*/  @P5 IMAD.SHL.U32 R35, R171, 0x8, RZ ;  /* 0x00000008ab235824 */ /* 0x000fe200078e00ff */
[----:B--2---:R1:W-:Y:S01]  /*ad80*/  @P0 ST.E.128 desc[UR60][R30.64], R12 ;  /* 0x0000000c1e000985 */ /* 0x0043e2000c101d3c */
[----:B------:R-:W-:-:S03]  /*ad90*/  ISETP.NE.AND P0, PT, R10, RZ, PT ;  /* 0x000000ff0a00720c */ /* 0x000fc60003f05270 */
[----:B------:R-:W2:Y:S01]  /*ada0*/  @P5 LDS.128 R12, [R11+0x3000] ;  /* 0x003000000b0c5984 */ /* 0x000ea20000000c00 */
[----:B-1----:R-:W-:-:S05]  /*adb0*/  @P5 IMAD.WIDE R30, R35, 0x2, R28 ;  /* 0x00000002231e5825 */ /* 0x002fca00078e021c */
[----:B--2---:R-:W-:Y:S04]  /*adc0*/  @P5 ST.E.128 desc[UR60][R30.64], R12 ;  /* 0x0000000c1e005985 */ /* 0x004fe8000c101d3c */
[C---:B------:R-:W-:Y:S01]  /*add0*/  @P0 LEA R28, P5, R22.reuse, R28, 0x1 ;  /* 0x0000001c161c0211 */ /* 0x040fe200078a08ff */
[----:B------:R-:W1:Y:S03]  /*ade0*/  @P0 LDS.128 R12, [R34+0x3000] ;  /* 0x00300000220c0984 */ /* 0x000e660000000c00 */
[----:B------:R-:W-:-:S05]  /*adf0*/  @P0 LEA.HI.X R29, R22, R29, R173, 0x1, P5 ;  /* 0x0000001d161d0211 */ /* 0x000fca00028f0cad */
[----:B-1----:R4:W-:Y:S04]  /*ae00*/  @P0 ST.E.128 desc[UR60][R28.64], R12 ;  /* 0x0000000c1c000985 */ /* 0x0029e8000c101d3c */
.L_x_1667:
[----:B------:R-:W-:Y:S05]  /*ae10*/  BSYNC B0 ;  /* 0x0000000000007941 */ /* 0x000fea0003800000 */
.L_x_1666:
[----:B------:R-:W-:Y:S01]  /*ae20*/  ISETP.GE.AND P0, PT, R85, 0x41, PT ;  /* 0x000000415500780c */ /* 0x000fe20003f06270 */
[----:B--2-4-:R2:W4:Y:S01]  /*ae30*/  SHFL.IDX PT, R29, R33, 0x1, 0x1c1f ;  /* 0x003c1f00211d7f89 */ /* 0x01452200000e0000 */
[----:B------:R-:W-:Y:S03]  /*ae40*/  BSSY B0, `(.L_x_1668) ;  /* 0x0000017000007945 */ /* 0x000fe60003800000 */
[----:B-1----:R2:W1:Y:S08]  /*ae50*/  SHFL.IDX PT, R28, R32, 0x1, 0x1c1f ;  /* 0x003c1f00201c7f89 */ /* 0x00247000000e0000 */
[----:B--2---:R-:W-:Y:S05]  /*ae60*/  @!P0 BRA `(.L_x_1669) ;  /* 0x0000000000508947 */ /* 0x004fea0003800000 */
[----:B------:R-:W-:-:S13]  /*ae70*/  ISETP.NE.AND P5, PT, R3, RZ, PT ;  /* 0x000000ff0300720c */ /* 0x000fda0003fa5270 */
[----:B------:R-:W2:Y:S01]  /*ae80*/  @P5 LDS.128 R12, [R11+0x2000] ;  /* 0x002000000b0c5984 */ /* 0x000ea20000000c00 */
[----:B-1----:R-:W-:-:S04]  /*ae90*/  @P5 LEA R30, P0, R18, R28, 0x1 ;  /* 0x0000001c121e5211 */ /* 0x002fc800078008ff */
[----:B----4-:R-:W-:Y:S02]  /*aea0*/  @P5 LEA.HI.X R31, R18, R29, R19, 0x1, P0 ;  /* 0x0000001d121f5211 */ /* 0x010fe400000f0c13 */
[----:B------:R-:W-:-:S13]  /*aeb0*/  ISETP.NE.AND P0, PT, R8, RZ, PT ;  /* 0x000000ff0800720c */ /* 0x000fda0003f05270 */
[----:B0-----:R-:W-:Y:S01]  /*aec0*/  @P0 SHF.L.U32 R33, R170, 0x3, RZ ;  /* 0x00000003aa210819 */ /* 0x001fe200000006ff */
[----:B--2---:R0:W-:Y:S01]  /*aed0*/  @P5 ST.E.128 desc[UR60][R30.64], R12 ;  /* 0x0000000c1e005985 */ /* 0x0041e2000c101d3c */
[----:B------:R-:W-:-:S03]  /*aee0*/  ISETP.NE.AND P5, PT, R9, RZ, PT ;  /* 0x000000ff0900720c */ /* 0x000fc60003fa5270 */
[----:B------:R-:W1:Y:S01]  /*aef0*/  @P0 LDS.128 R12, [R34+0x2000] ;  /* 0x00200000220c0984 */ /* 0x000e620000000c00 */
[----:B0-----:R-:W-:-:S09]  /*af00*/  @P0 IMAD.WIDE R30, R33, 0x2, R28 ;  /* 0x00000002211e0825 */ /* 0x001fd200078e021c */
[----:B------:R-:W-:Y:S01]  /*af10*/  @P5 IMAD.SHL.U32 R33, R171, 0x8, RZ ;  /* 0x00000008ab215824 */ /* 0x000fe200078e00ff */
[----:B-1----:R0:W-:Y:S01]  /*af20*/  @P0 ST.E.128 desc[UR60][R30.64], R12 ;  /* 0x0000000c1e000985 */ /* 0x0021e2000c101d3c */
[----:B------:R-:W-:-:S03]  /*af30*/  ISETP.NE.AND P0, PT, R10, RZ, PT ;  /* 0x000000ff0a00720c */ /* 0x000fc60003f05270 */
[----:B------:R-:W1:Y:S01]  /*af40*/  @P5 LDS.128 R12, [R11+0x5000] ;  /* 0x005000000b0c5984 */ /* 0x000e620000000c00 */
[----:B0-----:R-:W-:-:S05]  /*af50*/  @P5 IMAD.WIDE R30, R33, 0x2, R28 ;  /* 0x00000002211e5825 */ /* 0x001fca00078e021c */
[----:B-1----:R-:W-:Y:S04]  /*af60*/  @P5 ST.E.128 desc[UR60][R30.64], R12 ;  /* 0x0000000c1e005985 */ /* 0x002fe8000c101d3c */
[C---:B------:R-:W-:Y:S01]  /*af70*/  @P0 LEA R28, P5, R22.reuse, R28, 0x1 ;  /* 0x0000001c161c0211 */ /* 0x040fe200078a08ff */
[----:B------:R-:W0:Y:S03]  /*af80*/  @P0 LDS.128 R12, [R34+0x5000] ;  /* 0x00500000220c0984 */ /* 0x000e260000000c00 */
[----:B------:R-:W-:-:S05]  /*af90*/  @P0 LEA.HI.X R29, R22, R29, R173, 0x1, P5 ;  /* 0x0000001d161d0211 */ /* 0x000fca00028f0cad */
[----:B0-----:R2:W-:Y:S04]  /*afa0*/  @P0 ST.E.128 desc[UR60][R28.64], R12 ;  /* 0x0000000c1c000985 */ /* 0x0015e8000c101d3c */
.L_x_1669:
[----:B------:R-:W-:Y:S05]  /*afb0*/  BSYNC B0 ;  /* 0x0000000000007941 */ /* 0x000fea0003800000 */
.L_x_1668:
[----:B------:R-:W-:Y:S01]  /*afc0*/  @!PT LDS RZ, [RZ] ;  /* 0x00000000fffff984 */ /* 0x000fe20000000800 */
[----:B------:R-:W-:Y:S01]  /*afd0*/  @!PT LDS RZ, [RZ] ;  /* 0x00000000fffff984 */ /* 0x000fe20000000800 */
[----:B------:R-:W-:Y:S01]  /*afe0*/  @!PT LDS RZ, [RZ] ;  /* 0x00000000fffff984 */ /* 0x000fe20000000800 */
[----:B------:R-:W-:Y:S01]  /*aff0*/  @!PT LDS RZ, [RZ] ;  /* 0x00000000fffff984 */ /* 0x000fe20000000800 */
[----:B------:R5:W-:Y:S06]  /*b000*/  MEMBAR.ALL.CTA ;  /* 0x0000000000007992 */ /* 0x000bec0000008000 */
[----:B-----5:R-:W5:Y:S01]  /*b010*/  FENCE.VIEW.ASYNC.S ;  /* 0x00000000000073c6 */ /* 0x020f620000000000 */
[----:B---3--:R-:W-:Y:S01]  /*b020*/  @!P4 VIADD R86, R86, 0x2a8c0 ;  /* 0x0002a8c05656c836 */ /* 0x008fe20000000000 */
[----:B-----5:R3:W-:Y:S01]  /*b030*/  BAR.SYNC.DEFER_BLOCKING R194, 0x80 ;  /* 0x000200c20000751d */ /* 0x0207e20000010000 */
[----:B------:R-:W-:Y:S01]  /*b040*/  ISETP.NE.AND P5, PT, R122, RZ, PT ;  /* 0x000000ff7a00720c */ /* 0x000fe20003fa5270 */
[----:B------:R-:W-:-:S02]  /*b050*/  VIADD R17, R17, 0x1 ;  /* 0x0000000111117836 */ /* 0x000fc40000000000 */
[----:B------:R-:W-:Y:S02]  /*b060*/  @!P4 PRMT R86, RZ, 0x654, R86 ;  /* 0x00000654ff56c816 */ /* 0x000fe40000000056 */
[----:B------:R-:W-:Y:S02]  /*b070*/  PLOP3.LUT P0, PT, PT, PT, PT, 0x8, 0x0 ;  /* 0x000000000000781c */ /* 0x000fe40003f0e170 */
[----:B------:R3:W-:Y:S01]  /*b080*/  @!P4 SYNCS.ARRIVE.TRANS64.RED.A1T0 RZ, [R86+URZ], RZ ;  /* 0x000000ff56ffc9a7 */ /* 0x0007e2000810043f */
[----:B------:R-:W-:-:S04]  /*b090*/  ISETP.NE.AND P4, PT, R17, 0x2, PT ;  /* 0x000000021100780c */ /* 0x000fc80003f85270 */
[----:B--2---:R-:W-:Y:S02]  /*b0a0*/  SEL R12, RZ, 0x1, P4 ;  /* 0x00000001ff0c7807 */ /* 0x004fe40002000000 */
[----:B------:R-:W-:Y:S02]  /*b0b0*/  SEL R17, R17, RZ, P4 ;  /* 0x000000ff11117207 */ /* 0x000fe40002000000 */
[----:B------:R-:W-:Y:S01]  /*b0c0*/  LOP3.LUT R175, R175, R12, RZ, 0x3c, !PT ;  /* 0x0000000cafaf7212 */ /* 0x000fe200078e3cff */
[----:B---3--:R-:W-:Y:S06]  /*b0d0*/  @P5 BRA `(.L_x_1670) ;  /* 0xffffff7c003c5947 */ /* 0x008fec000383ffff */
.L_x_1560:
[----:B------:R-:W2:Y:S01]  /*b0e0*/  LDC R0, c[0x0][0x448] ;  /* 0x00011200ff007b82 */ /* 0x000ea20000000800 */
[----:B------:R-:W-:Y:S01]  /*b0f0*/  IADD3 R7, R166, 0x1, -R165 ;  /* 0x00000001a6077810 */ /* 0x000fe20007ffe8a5 */
[----:B------:R-:W-:Y:S06]  /*b100*/  BSSY B0, `(.L_x_1671) ;  /* 0x000000d000007945 */ /* 0x000fec0003800000 */
[----:B------:R-:W3:Y:S01]  /*b110*/  LDC.64 R4, c[0x0][0x9e0] ;  /* 0x00027800ff047b82 */ /* 0x000ee20000000a00 */
[----:B--2---:R-:W-:Y:S01]  /*b120*/  ISETP.NE.AND P1, PT, R0, 0x1, PT ;  /* 0x000000010000780c */ /* 0x004fe20003f25270 */
[----:B------:R-:W-:Y:S01]  /*b130*/  VIADD R0, R188, 0x7f ;  /* 0x0000007fbc007836 */ /* 0x000fe20000000000 */
[----:B---3--:R-:W-:-:S11]  /*b140*/  ISETP.GE.AND P2, PT, R5, 0x1, PT ;  /* 0x000000010500780c */ /* 0x008fd60003f46270 */
[----:B------:R-:W2:Y:S08]  /*b150*/  @P1 LDC R3, c[0x0][0x44c] ;  /* 0x00011300ff031b82 */ /* 0x000eb00000000800 */
[----:B------:R-:W3:Y:S01]  /*b160*/  @P1 LDC R6, c[0x0][0x450] ;  /* 0x00011400ff061b82 */ /* 0x000ee20000000800 */
[----:B--2---:R-:W-:-:S05]  /*b170*/  @P1 IMAD.HI.U32 R3, R0, R3, RZ ;  /* 0x0000000300031227 */ /* 0x004fca00078e00ff */
[----:B---3--:R-:W-:-:S05]  /*b180*/  @P1 SHF.R.U32.HI R0, RZ, R6, R3 ;  /* 0x00000006ff001219 */ /* 0x008fca0000011603 */
[----:B------:R-:W-:Y:S01]  /*b190*/  IMAD.IADD R3, R7, 0x1, R0 ;  /* 0x0000000107037824 */ /* 0x000fe200078e0200 */
[----:B------:R-:W-:Y:S06]  /*b1a0*/  @P0 BRA `(.L_x_1672) ;  /* 0x0000000000080947 */ /* 0x000fec0003800000 */
[----:B------:R-:W2:Y:S02]  /*b1b0*/  FENCE.VIEW.ASYNC.G ;  /* 0x00000000000073c6 */ /* 0x000ea40000000100 */
[----:B--2---:R-:W-:Y:S06]  /*b1c0*/  BAR.ARV 0xc, 0x180 ;  /* 0x0306000000007b1d */ /* 0x004fec0000002000 */
.L_x_1672:
[----:B------:R-:W-:Y:S05]  /*b1d0*/  BSYNC B0 ;  /* 0x0000000000007941 */ /* 0x000fea0003800000 */
.L_x_1671:
[----:B------:R-:W-:Y:S01]  /*b1e0*/  IMAD.IADD R4, R3, 0x1, R4 ;  /* 0x0000000103047824 */ /* 0x000fe200078e0204 */
[----:B------:R-:W-:Y:S06]  /*b1f0*/  @!P2 BRA `(.L_x_1673) ;  /* 0x000000000048a947 */ /* 0x000fec0003800000 */
[C---:B------:R-:W-:Y:S01]  /*b200*/  ISETP.GT.AND P0, PT, R3.reuse, RZ, PT ;  /* 0x000000ff0300720c */ /* 0x040fe20003f04270 */
[----:B------:R-:W-:Y:S01]  /*b210*/  BSSY B0, `(.L_x_1674) ;  /* 0x000000e000007945 */ /* 0x000fe20003800000 */
[----:B------:R-:W-:-:S11]  /*b220*/  VIADD R0, R3, 0xffffffff ;  /* 0xffffffff03007836 */ /* 0x000fd60000000000 */
[----:B------:R-:W-:Y:S05]  /*b230*/  @P0 BRA `(.L_x_1675) ;  /* 0x00000000001c0947 */ /* 0x000fea0003800000 */
[----:B------:R-:W-:Y:S02]  /*b240*/  ISETP.NE.AND P0, PT, R5, 0x1, PT ;  /* 0x000000010500780c */ /* 0x000fe40003f05270 */
[----:B------:R-:W-:-:S11]  /*b250*/  IADD3 R3, -R3, RZ, RZ ;  /* 0x000000ff03037210 */ /* 0x000fd60007ffe1ff */
[----:B------:R-:W2:Y:S02]  /*b260*/  @P0 LDC.64 R6, c[0x0][0x9e8] ;  /* 0x00027a00ff060b82 */ /* 0x000ea40000000a00 */
[----:B--2---:R-:W-:-:S05]  /*b270*/  @P0 IMAD.HI.U32 R0, R3, R6, RZ ;  /* 0x0000000603000227 */ /* 0x004fca00078e00ff */
[----:B------:R-:W-:-:S04]  /*b280*/  @P0 SHF.R.U32.HI R3, RZ, R7, R0 ;  /* 0x00000007ff030219 */ /* 0x000fc80000011600 */
[----:B------:R-:W-:Y:S01]  /*b290*/  LOP3.LUT R0, RZ, R3, RZ, 0x33, !PT ;  /* 0x00000003ff007212 */ /* 0x000fe200078e33ff */
[----:B------:R-:W-:Y:S06]  /*b2a0*/  BRA `(.L_x_1676) ;  /* 0x0000000000107947 */ /* 0x000fec0003800000 */
.L_x_1675:
[----:B------:R-:W-:-:S13]  /*b2b0*/  ISETP.NE.AND P0, PT, R5, 0x1, PT ;  /* 0x000000010500780c */ /* 0x000fda0003f05270 */
[----:B------:R-:W2:Y:S02]  /*b2c0*/  @P0 LDC.64 R6, c[0x0][0x9e8] ;  /* 0x00027a00ff060b82 */ /* 0x000ea40000000a00 */
[----:B--2---:R-:W-:-:S05]  /*b2d0*/  @P0 IMAD.HI.U32 R6, R0, R6, RZ ;  /* 0x0000000600060227 */ /* 0x004fca00078e00ff */
[----:B------:R-:W-:-:S07]  /*b2e0*/  @P0 SHF.R.U32.HI R0, RZ, R7, R6 ;  /* 0x00000007ff000219 */ /* 0x000fce0000011606 */
.L_x_1676:
[----:B------:R-:W-:Y:S05]  /*b2f0*/  BSYNC B0 ;  /* 0x0000000000007941 */ /* 0x000fea0003800000 */
.L_x_1674:
[----:B------:R-:W-:-:S05]  /*b300*/  IMAD R3, R0, R5, R5 ;  /* 0x0000000500037224 */ /* 0x000fca00078e0205 */
[----:B------:R-:W-:-:S07]  /*b310*/  VIMNMX R4, R4, R3, PT ;  /* 0x0000000304047248 */ /* 0x000fce0003fe0100 */
.L_x_1673:
[----:B------:R-:W2:Y:S01]  /*b320*/  @P1 LDC R3, c[0x0][0x44c] ;  /* 0x00011300ff031b82 */ /* 0x000ea20000000800 */
[----:B------:R-:W-:Y:S01]  /*b330*/  VIADD R4, R4, 0x5f ;  /* 0x0000005f04047836 */ /* 0x000fe20000000000 */
[----:B------:R-:W-:Y:S01]  /*b340*/  ULDC UR4, c[0x0][0x9dc] ;  /* 0x0002770000047ab9 */ /* 0x000fe20000000800 */
[----:B------:R-:W-:Y:S02]  /*b350*/  IMAD.MOV.U32 R0, RZ, RZ, R188 ;  /* 0x000000ffff007224 */ /* 0x000fe400078e00bc */
[----:B------:R-:W-:-:S03]  /*b360*/  IMAD.HI R4, R4, 0x2aaaaaab, RZ ;  /* 0x2aaaaaab04047827 */ /* 0x000fc600078e02ff */
[----:B------:R-:W3:Y:S01]  /*b370*/  @P1 LDC R7, c[0x0][0x450] ;  /* 0x00011400ff071b82 */ /* 0x000ee20000000800 */
[----:B--2---:R-:W-:Y:S01]  /*b380*/  @P1 IMAD.HI.U32 R6, R188, R3, RZ ;  /* 0x00000003bc061227 */ /* 0x004fe200078e00ff */
[----:B------:R-:W-:-:S04]  /*b390*/  SHF.R.U32.HI R3, RZ, 0x1f, R4 ;  /* 0x0000001fff037819 */ /* 0x000fc80000011604 */
[----:B------:R-:W-:Y:S02]  /*b3a0*/  LEA.HI.SX32 R4, R4, R3, 0x1c ;  /* 0x0000000304047211 */ /* 0x000fe400078fe2ff */
[----:B---3--:R-:W-:Y:S02]  /*b3b0*/  @P1 SHF.R.U32.HI R0, RZ, R7, R6 ;  /* 0x00000007ff001219 */ /* 0x008fe40000011606 */
        /* <DEDUP_REMOVED lines=9> */
[----:B------:R-:W2:Y:S02]  /*b450*/  @P0 LDC.64 R8, c[0x0][0x9e8] ;  /* 0x00027a00ff080b82 */ /* 0x000ea40000000a00 */
[----:B--2---:R-:W-:-:S05]  /*b460*/  @P0 IMAD.HI.U32 R0, R7, R8, RZ ;  /* 0x0000000807000227 */ /* 0x004fca00078e00ff */
[----:B------:R-:W-:-:S04]  /*b470*/  @P0 SHF.R.U32.HI R7, RZ, R9, R0 ;  /* 0x00000009ff070219 */ /* 0x000fc80000011600 */
[----:B------:R-:W-:Y:S01]  /*b480*/  LOP3.LUT R0, RZ, R7, RZ, 0x33, !PT ;  /* 0x00000007ff007212 */ /* 0x000fe200078e33ff */
[----:B------:R-:W-:Y:S06]  /*b490*/  BRA `(.L_x_1680) ;  /* 0x0000000000107947 */ /* 0x000fec0003800000 */
.L_x_1679:
[----:B------:R-:W-:-:S13]  /*b4a0*/  ISETP.NE.AND P0, PT, R5, 0x1, PT ;  /* 0x000000010500780c */ /* 0x000fda0003f05270 */
[----:B------:R-:W2:Y:S02]  /*b4b0*/  @P0 LDC.64 R6, c[0x0][0x9e8] ;  /* 0x00027a00ff060b82 */ /* 0x000ea40000000a00 */
[----:B--2---:R-:W-:-:S05]  /*b4c0*/  @P0 IMAD.HI.U32 R4, R0, R6, RZ ;  /* 0x0000000600040227 */ /* 0x004fca00078e00ff */
[----:B------:R-:W-:-:S07]  /*b4d0*/  @P0 SHF.R.U32.HI R0, RZ, R7, R4 ;  /* 0x00000007ff000219 */ /* 0x000fce0000011604 */
.L_x_1680:
[----:B------:R-:W-:Y:S05]  /*b4e0*/  BSYNC B0 ;  /* 0x0000000000007941 */ /* 0x000fea0003800000 */
.L_x_1678:
[----:B------:R-:W-:-:S05]  /*b4f0*/  IMAD R0, R0, R5, RZ ;  /* 0x0000000500007224 */ /* 0x000fca00078e02ff */
[----:B------:R-:W-:-:S07]  /*b500*/  VIMNMX R3, R3, R0, !PT ;  /* 0x0000000003037248 */ /* 0x000fce0007fe0100 */
.L_x_1677:
[----:B------:R-:W-:Y:S01]  /*b510*/  IMAD.HI R3, R3, 0x2aaaaaab, RZ ;  /* 0x2aaaaaab03037827 */ /* 0x000fe200078e02ff */
[----:B------:R-:W-:Y:S03]  /*b520*/  BSSY B0, `(.L_x_1681) ;  /* 0x0000026000007945 */ /* 0x000fe60003800000 */
[----:B------:R-:W-:Y:S01]  /*b530*/  IMAD.MOV.U32 R72, RZ, RZ, RZ ;  /* 0x000000ffff487224 */ /* 0x000fe200078e00ff */
[----:B------:R-:W-:-:S04]  /*b540*/  SHF.R.U32.HI R0, RZ, 0x1f, R3 ;  /* 0x0000001fff007819 */ /* 0x000fc80000011603 */
[----:B------:R-:W-:-:S04]  /*b550*/  LEA.HI.SX32 R0, R3, R0, 0x1c ;  /* 0x0000000003007211 */ /* 0x000fc800078fe2ff */
[----:B------:R-:W-:-:S04]  /*b560*/  VIMNMX R202, RZ, R0, !PT ;  /* 0x00000000ffca7248 */ /* 0x000fc80007fe0100 */
[----:B------:R-:W-:-:S13]  /*b570*/  ISETP.GT.AND P0, PT, R141, R202, PT ;  /* 0x000000ca8d00720c */ /* 0x000fda0003f04270 */
[----:B------:R-:W-:Y:S05]  /*b580*/  @!P0 BRA `(.L_x_1682) ;  /* 0x00000000007c8947 */ /* 0x000fea0003800000 */
[----:B------:R-:W-:Y:S01]  /*b590*/  ISETP.NE.AND P0, PT, R207, RZ, PT ;  /* 0x000000ffcf00720c */ /* 0x000fe20003f05270 */
[----:B------:R-:W-:-:S03]  /*b5a0*/  ULDC UR4, c[0x0][0x9f0] ;  /* 0x00027c0000047ab9 */ /* 0x000fc60000000800 */
[----:B------:R-:W-:-:S04]  /*b5b0*/  SEL R8, R207, UR4, P0 ;  /* 0x00000004cf087c07 */ /* 0x000fc80008000000 */
[-C--:B------:R-:W-:Y:S02]  /*b5c0*/  IABS R6, R8.reuse ;  /* 0x0000000800067213 */ /* 0x080fe40000000000 */
[----:B------:R-:W-:Y:S02]  /*b5d0*/  IADD3 R0, R8, -0x1, R141 ;  /* 0xffffffff08007810 */ /* 0x000fe40007ffe08d */
[----:B------:R-:W2:Y:S01]  /*b5e0*/  I2F.RP R3, R6 ;  /* 0x0000000600037306 */ /* 0x000ea20000209400 */
[----:B------:R-:W-:Y:S02]  /*b5f0*/  IABS R10, R8 ;  /* 0x00000008000a7213 */ /* 0x000fe40000000000 */
[----:B------:R-:W-:-:S04]  /*b600*/  IADD3 R0, -R202, R0, RZ ;  /* 0x00000000ca007210 */ /* 0x000fc80007ffe1ff */
[----:B------:R-:W-:Y:S02]  /*b610*/  IABS R9, R0 ;  /* 0x0000000000097213 */ /* 0x000fe40000000000 */
[----:B------:R-:W-:-:S04]  /*b620*/  LOP3.LUT R0, R0, R8, RZ, 0x3c, !PT ;  /* 0x0000000800007212 */ /* 0x000fc800078e3cff */
[----:B------:R-:W-:Y:S01]  /*b630*/  ISETP.GE.AND P2, PT, R0, RZ, PT ;  /* 0x000000ff0000720c */ /* 0x000fe20003f46270 */
[----:B--2---:R-:W2:Y:S02]  /*b640*/  MUFU.RCP R3, R3 ;  /* 0x0000000300037308 */ /* 0x004ea40000001000 */
[----:B--2---:R-:W-:Y:S02]  /*b650*/  VIADD R4, R3, 0xffffffe ;  /* 0x0ffffffe03047836 */ /* 0x004fe40000000000 */
[----:B------:R-:W-:-:S04]  /*b660*/  IMAD.MOV R3, RZ, RZ, -R10 ;  /* 0x000000ffff037224 */ /* 0x000fc800078e0a0a */
[----:B------:R2:W3:Y:S02]  /*b670*/  F2I.FTZ.U32.TRUNC.NTZ R5, R4 ;  /* 0x0000000400057305 */ /* 0x0004e4000021f000 */
[----:B--2---:R-:W-:Y:S02]  /*b680*/  IMAD.MOV.U32 R4, RZ, RZ, RZ ;  /* 0x000000ffff047224 */ /* 0x004fe400078e00ff */
[----:B---3--:R-:W-:-:S04]  /*b690*/  IMAD.MOV R7, RZ, RZ, -R5 ;  /* 0x000000ffff077224 */ /* 0x008fc800078e0a05 */
        /* <DEDUP_REMOVED lines=12> */
[----:B------:R-:W-:-:S04]  /*b760*/  @!P1 LOP3.LUT R5, RZ, R8, RZ, 0x33, !PT ;  /* 0x00000008ff059212 */ /* 0x000fc800078e33ff */
[----:B------:R-:W-:-:S07]  /*b770*/  MOV R72, R5 ;  /* 0x0000000500487202 */ /* 0x000fce0000000f00 */
.L_x_1682:
[----:B------:R-:W-:Y:S05]  /*b780*/  BSYNC B0 ;  /* 0x0000000000007941 */ /* 0x000fea0003800000 */
.L_x_1681:
[-C--:B------:R-:W-:Y:S01]  /*b790*/  IMAD R202, R211, R72.reuse, R202 ;  /* 0x00000048d3ca7224 */ /* 0x080fe200078e02ca */
        /* <DEDUP_REMOVED lines=37> */
[----:B------:R-:W2:Y:S04]  /*b9f0*/  LDL R0, [R1+0x4c] ;  /* 0x00004c0001007983 */ /* 0x000ea80000100800 */
[----:B------:R-:W3:Y:S04]  /*ba00*/  LDL R3, [R1+0x48] ;  /* 0x0000480001037983 */ /* 0x000ee80000100800 */
[----:B--2---:R-:W2:Y:S01]  /*ba10*/  SHFL.IDX PT, R0, R0, RZ, 0x1f ;  /* 0x00001fff00007589 */ /* 0x004ea200000e0000 */
[----:B---3--:R-:W-:-:S13]  /*ba20*/  R2UR UR4, R3 ;  /* 0x00000000030472ca */ /* 0x008fda00000e0000 */
[----:B------:R-:W-:Y:S01]  /*ba30*/  ULOP3.LUT UP0, URZ, UR4, 0x1bf, URZ, 0xc0, !UPT ;  /* 0x000001bf043f7892 */ /* 0x000fe2000f80c03f */
[----:B--2---:R-:W-:-:S04]  /*ba40*/  LEA.HI R3, R0, R0, RZ, 0x1 ;  /* 0x0000000000037211 */ /* 0x004fc800078f08ff */
[----:B------:R-:W-:Y:S02]  /*ba50*/  LOP3.LUT R3, R3, 0x1e, RZ, 0xc0, !PT ;  /* 0x0000001e03037812 */ /* 0x000fe400078ec0ff */
[----:B------:R-:W-:-:S03]  /*ba60*/  PLOP3.LUT P0, PT, PT, PT, UP0, 0x80, 0x0 ;  /* 0x000000000000781c */ /* 0x000fc60003f0f008 */
[----:B------:R-:W-:-:S05]  /*ba70*/  IMAD.IADD R3, R0, 0x1, -R3 ;  /* 0x0000000100037824 */ /* 0x000fca00078e0a03 */
        /* <DEDUP_REMOVED lines=8> */
[----:B------:R2:W3:Y:S01]  /*bb00*/  LDC.64 R14, c[0x4][R0] ;  /* 0x01000000000e7b82 */ /* 0x0004e20000000a00 */
[----:B------:R-:W-:Y:S01]  /*bb10*/  IMAD.U32 R5, RZ, RZ, UR5 ;  /* 0x00000005ff057e24 */ /* 0x000fe2000f8e00ff */
[----:B------:R-:W-:Y:S01]  /*bb20*/  ULDC.64 UR4, c[0x4][0x38] ;  /* 0x01000e0000047ab9 */ /* 0x000fe20000000a00 */
[----:B------:R-:W-:Y:S01]  /*bb30*/  IMAD.U32 R6, RZ, RZ, UR6 ;  /* 0x00000006ff067e24 */ /* 0x000fe2000f8e00ff */
[----:B------:R-:W-:Y:S01]  /*bb40*/  MOV R8, 0x70 ;  /* 0x0000007000087802 */ /* 0x000fe20000000f00 */
[----:B------:R-:W-:Y:S02]  /*bb50*/  IMAD.U32 R7, RZ, RZ, UR7 ;  /* 0x00000007ff077e24 */ /* 0x000fe4000f8e00ff */
[----:B------:R-:W-:-:S02]  /*bb60*/  IMAD.U32 R10, RZ, RZ, UR4 ;  /* 0x00000004ff0a7e24 */ /* 0x000fc4000f8e00ff */
[----:B------:R-:W-:Y:S02]  /*bb70*/  IMAD.U32 R11, RZ, RZ, UR5 ;  /* 0x00000005ff0b7e24 */ /* 0x000fe4000f8e00ff */
[----:B------:R-:W-:Y:S02]  /*bb80*/  IMAD.MOV.U32 R12, RZ, RZ, 0x1 ;  /* 0x00000001ff0c7424 */ /* 0x000fe400078e00ff */
[----:B--2---:R-:W-:-:S07]  /*bb90*/  IMAD.MOV.U32 R13, RZ, RZ, RZ ;  /* 0x000000ffff0d7224 */ /* 0x004fce00078e00ff */
[----:B------:R-:W-:-:S07]  /*bba0*/  LEPC R20, `(.L_x_1684) ;  /* 0x000000001014794e */ /* 0x000fce0000000000 */
[----:B01-345:R-:W-:Y:S05]  /*bbb0*/  CALL.ABS.NOINC R14 ;  /* 0x000000000e007343 */ /* 0x03bfea0003c00000 */
.L_x_1684:
[----:B------:R-:W-:Y:S02]  /*bbc0*/  ULDC UR4, c[0x0][0x3f4] ;  /* 0x0000fd0000047ab9 */ /* 0x000fe40000000800 */
[----:B------:R-:W-:-:S13]  /*bbd0*/  ISETP.LT.AND P0, PT, RZ, UR4, PT ;  /* 0x00000004ff007c0c */ /* 0x000fda000bf01270 */
[----:B------:R-:W-:Y:S05]  /*bbe0*/  @P0 BRA `(.L_x_1685) ;  /* 0x00000000003c0947 */ /* 0x000fea0003800000 */
[----:B------:R-:W-:-:S04]  /*bbf0*/  LEA.HI R0, R209, R209, RZ, 0x1 ;  /* 0x000000d1d1007211 */ /* 0x000fc800078f08ff */
[----:B------:R-:W-:-:S05]  /*bc00*/  LOP3.LUT R0, R0, 0xfffffffe, RZ, 0xc0, !PT ;  /* 0xfffffffe00007812 */ /* 0x000fca00078ec0ff */
[----:B------:R-:W-:-:S05]  /*bc10*/  IMAD.IADD R0, R209, 0x1, -R0 ;  /* 0x00000001d1007824 */ /* 0x000fca00078e0a00 */
[----:B------:R-:W-:-:S04]  /*bc20*/  SHF.L.U32 R3, R0, 0x1f, RZ ;  /* 0x0000001f00037819 */ /* 0x000fc800000006ff */
[----:B------:R2:W3:Y:S03]  /*bc30*/  SYNCS.PHASECHK.TRANS64.TRYWAIT P0, [R2+URZ+0x2a800], R3 ;  /* 0x02a80003020075a7 */ /* 0x0004e6000800017f */
[----:B---3--:R-:W-:Y:S05]  /*bc40*/  @!P0 NANOSLEEP.SYNCS 0x989680 ;  /* 0x009896800000895d */ /* 0x008fea0003900000 */
[----:B------:R-:W3:Y:S01]  /*bc50*/  @!P0 SYNCS.PHASECHK.TRANS64 P0, [R2+URZ+0x2a800], R3 ;  /* 0x02a80003020085a7 */ /* 0x000ee2000800007f */
[----:B------:R-:W-:Y:S04]  /*bc60*/  BSSY B0, `(.L_x_1686) ;  /* 0x0000006000007945 */ /* 0x000fe80003800000 */
[----:B---3--:R-:W-:Y:S05]  /*bc70*/  @P0 BRA `(.L_x_1687) ;  /* 0x0000000000100947 */ /* 0x008fea0003800000 */
.L_x_1688:
[----:B---3--:R3:W0:Y:S02]  /*bc80*/  SYNCS.PHASECHK.TRANS64.TRYWAIT P0, [R2+URZ+0x2a800], R3 ;  /* 0x02a80003020075a7 */ /* 0x008624000800017f */
[----:B0-----:R-:W-:Y:S05]  /*bc90*/  @!P0 NANOSLEEP.SYNCS 0x989680 ;  /* 0x009896800000895d */ /* 0x001fea0003900000 */
[----:B------:R-:W0:Y:S02]  /*bca0*/  @!P0 SYNCS.PHASECHK.TRANS64 P0, [R2+URZ+0x2a800], R3 ;  /* 0x02a80003020085a7 */ /* 0x000e24000800007f */
[----:B0-----:R-:W-:Y:S05]  /*bcb0*/  @!P0 BRA `(.L_x_1688) ;  /* 0xfffffffc00f08947 */ /* 0x001fea000383ffff */
.L_x_1687:
[----:B------:R-:W-:Y:S05]  /*bcc0*/  BSYNC B0 ;  /* 0x0000000000007941 */ /* 0x000fea0003800000 */
.L_x_1686:
[----:B------:R-:W-:Y:S05]  /*bcd0*/  BRA `(.L_x_1689) ;  /* 0x0000006c00647947 */ /* 0x000fea0003800000 */
.L_x_1685:
[----:B------:R-:W2:Y:S01]  /*bce0*/  LDL R0, [R1+0x48] ;  /* 0x0000480001007983 */ /* 0x000ea20000100800 */
[----:B------:R-:W-:Y:S01]  /*bcf0*/  ULDC.64 UR6, c[0x0][0x408] ;  /* 0x0001020000067ab9 */ /* 0x000fe20000000a00 */
[----:B--2---:R-:W-:Y:S02]  /*bd00*/  R2UR UR4, R0 ;  /* 0x00000000000472ca */ /* 0x004fe400000e0000 */
[----:B-----5:R-:W-:-:S05]  /*bd10*/  SHF.R.S32.HI R0, RZ, 0x1f, R140 ;  /* 0x0000001fff007819 */ /* 0x020fca000001148c */
[----:B------:R-:W-:-:S04]  /*bd20*/  IMAD R5, R0, UR6, RZ ;  /* 0x0000000600057c24 */ /* 0x000fc8000f8e02ff */
[----:B------:R-:W-:Y:S02]  /*bd30*/  IMAD R5, R140, UR7, R5 ;  /* 0x000000078c057c24 */ /* 0x000fe4000f8e0205 */
[----:B------:R-:W-:-:S03]  /*bd40*/  ULOP3.LUT UP0, URZ, UR4, 0x3ff, URZ, 0xc0, !UPT ;  /* 0x000003ff043f7892 */ /* 0x000fc6000f80c03f */
[----:B------:R-:W-:Y:S02]  /*bd50*/  ULDC.64 UR4, c[0x0][0x3f8] ;  /* 0x0000fe0000047ab9 */ /* 0x000fe40000000a00 */
[----:B------:R-:W-:Y:S01]  /*bd60*/  IMAD R3, R0, UR4, RZ ;  /* 0x0000000400037c24 */ /* 0x000fe2000f8e02ff */
[----:B------:R-:W-:Y:S01]  /*bd70*/  PLOP3.LUT P0, PT, PT, PT, UP0, 0x80, 0x0 ;  /* 0x000000000000781c */ /* 0x000fe20003f0f008 */
[----:B------:R-:W-:-:S04]  /*bd80*/  IMAD.WIDE.U32 R24, R140, UR4, RZ ;  /* 0x000000048c187c25 */ /* 0x000fc8000f8e00ff */
[C---:B------:R-:W-:Y:S02]  /*bd90*/  IMAD R3, R140.reuse, UR5, R3 ;  /* 0x000000058c037c24 */ /* 0x040fe4000f8e0203 */
[----:B------:R-:W-:-:S04]  /*bda0*/  IMAD.WIDE.U32 R140, R140, UR6, RZ ;  /* 0x000000068c8c7c25 */ /* 0x000fc8000f8e00ff */
[----:B------:R-:W-:Y:S02]  /*bdb0*/  IMAD.IADD R27, R3, 0x1, R25 ;  /* 0x00000001031b7824 */ /* 0x000fe400078e0219 */
[----:B----4-:R-:W-:Y:S01]  /*bdc0*/  IMAD.IADD R29, R5, 0x1, R141 ;  /* 0x00000001051d7824 */ /* 0x010fe200078e028d */
[----:B------:R-:W-:Y:S06]  /*bdd0*/  @!P0 BRA `(.L_x_1690) ;  /* 0x0000000000408947 */ /* 0x000fec0003800000 */
[----:B------:R-:W-:Y:S01]  /*bde0*/  MOV R14, 0x0 ;  /* 0x00000000000e7802 */ /* 0x000fe20000000f00 */
[----:B------:R-:W-:Y:S01]  /*bdf0*/  ULDC.64 UR4, c[0x4][0xf0] ;  /* 0x01003c0000047ab9 */ /* 0x000fe20000000a00 */
[----:B------:R-:W-:Y:S01]  /*be00*/  ULDC.64 UR6, c[0x4][0xf8] ;  /* 0x01003e0000067ab9 */ /* 0x000fe20000000a00 */
[----:B------:R-:W-:Y:S01]  /*be10*/  IMAD.U32 R4, RZ, RZ, UR4 ;  /* 0x00000004ff047e24 */ /* 0x000fe2000f8e00ff */
[----:B------:R-:W-:Y:S01]  /*be20*/  MOV R6, UR6 ;  /* 0x0000000600067c02 */ /* 0x000fe20008000f00 */
[----:B------:R-:W-:Y:S01]  /*be30*/  IMAD.U32 R5, RZ, RZ, UR5 ;  /* 0x00000005ff057e24 */ /* 0x000fe2000f8e00ff */
[----:B------:R-:W2:Y:S01]  /*be40*/  LDC.64 R14, c[0x4][R14] ;  /* 0x010000000e0e7b82 */ /* 0x000ea20000000a00 */
[----:B------:R-:W-:Y:S01]  /*be50*/  ULDC.64 UR4, c[0x4][0x88] ;  /* 0x0100220000047ab9 */ /* 0x000fe20000000a00 */
[----:B------:R-:W-:Y:S02]  /*be60*/  IMAD.U32 R7, RZ, RZ, UR7 ;  /* 0x00000007ff077e24 */ /* 0x000fe4000f8e00ff */
[----:B------:R-:W-:-:S02]  /*be70*/  IMAD.U32 R10, RZ, RZ, UR4 ;  /* 0x00000004ff0a7e24 */ /* 0x000fc4000f8e00ff */
[----:B------:R-:W-:Y:S02]  /*be80*/  IMAD.U32 R11, RZ, RZ, UR5 ;  /* 0x00000005ff0b7e24 */ /* 0x000fe4000f8e00ff */
[----:B------:R-:W-:Y:S02]  /*be90*/  IMAD.MOV.U32 R8, RZ, RZ, 0x70 ;  /* 0x00000070ff087424 */ /* 0x000fe400078e00ff */
[----:B------:R-:W-:Y:S02]  /*bea0*/  IMAD.MOV.U32 R12, RZ, RZ, 0x1 ;  /* 0x00000001ff0c7424 */ /* 0x000fe400078e00ff */
[----:B------:R-:W-:-:S07]  /*beb0*/  IMAD.MOV.U32 R13, RZ, RZ, RZ ;  /* 0x000000ffff0d7224 */ /* 0x000fce00078e00ff */
[----:B------:R-:W-:-:S07]  /*bec0*/  LEPC R20, `(.L_x_1690) ;  /* 0x000000001014794e */ /* 0x000fce0000000000 */
[----:B012---:R-:W-:Y:S05]  /*bed0*/  CALL.ABS.NOINC R14 ;  /* 0x000000000e007343 */ /* 0x007fea0003c00000 */
.L_x_1690:
[----:B------:R-:W-:Y:S01]  /*bee0*/  ULDC.U8 UR4, c[0x0][0x410] ;  /* 0x0001040000047ab9 */ /* 0x000fe20000000000 */
[----:B------:R-:W-:Y:S01]  /*bef0*/  BSSY B0, `(.L_x_1691) ;  /* 0x00006af000007945 */ /* 0x000fe20003800000 */
[----:B------:R-:W-:Y:S01]  /*bf00*/  ISETP.NE.AND P0, PT, RZ, UR4, PT ;  /* 0x00000004ff007c0c */ /* 0x000fe2000bf05270 */
[----:B------:R-:W-:-:S12]  /*bf10*/  IMAD.IADD R69, R174, 0x1, R188 ;  /* 0x00000001ae457824 */ /* 0x000fd800078e02bc */
[----:B------:R-:W-:Y:S05]  /*bf20*/  @!P0 BRA `(.L_x_1692) ;  /* 0x0000003400888947 */ /* 0x000fea0003800000 */
[----:B------:R-:W2:Y:S01]  /*bf30*/  LDC R10, c[0x0][0x448] ;  /* 0x00011200ff0a7b82 */ /* 0x000ea20000000800 */
[----:B------:R-:W-:Y:S01]  /*bf40*/  LEA R3, R210, R69, 0x6 ;  /* 0x00000045d2037211 */ /* 0x000fe200078e30ff */
[----:B------:R-:W-:Y:S01]  /*bf50*/  ULDC.64 UR4, c[0x0][0x3f8] ;  /* 0x0000fe0000047ab9 */ /* 0x000fe20000000a00 */
[----:B------:R-:W-:Y:S01]  /*bf60*/  ULDC.64 UR6, c[0x0][0x408] ;  /* 0x0001020000067ab9 */ /* 0x000fe20000000a00 */
[----:B------:R-:W-:Y:S01]  /*bf70*/  IMAD.MOV.U32 R4, RZ, RZ, R24 ;  /* 0x000000ffff047224 */ /* 0x000fe200078e0018 */
[----:B------:R-:W-:Y:S01]  /*bf80*/  SHF.R.S32.HI R80, RZ, 0x1f, R179 ;  /* 0x0000001fff507819 */ /* 0x000fe200000114b3 */
[----:B------:R-:W-:Y:S01]  /*bf90*/  IMAD.MOV.U32 R6, RZ, RZ, R140 ;  /* 0x000000ffff067224 */ /* 0x000fe200078e008c */
[----:B------:R-:W-:Y:S01]  /*bfa0*/  SHF.R.S32.HI R76, RZ, 0x1f, R177 ;  /* 0x0000001fff4c7819 */ /* 0x000fe200000114b1 */
[----:B------:R-:W-:Y:S01]  /*bfb0*/  IMAD.MOV.U32 R7, RZ, RZ, R29 ;  /* 0x000000ffff077224 */ /* 0x000fe200078e001d */
[----:B------:R-:W-:Y:S02]  /*bfc0*/  SHF.R.S32.HI R81, RZ, 0x1f, R178 ;  /* 0x0000001fff517819 */ /* 0x000fe400000114b2 */
[----:B------:R-:W-:-:S02]  /*bfd0*/  SHF.R.S32.HI R77, RZ, 0x1f, R176 ;  /* 0x0000001fff4d7819 */ /* 0x000fc400000114b0 */
[----:B------:R-:W-:Y:S02]  /*bfe0*/  SHF.R.S32.HI R71, RZ, 0x1f, R180 ;  /* 0x0000001fff477819 */ /* 0x000fe400000114b4 */
[----:B--2---:R-:W-:-:S13]  /*bff0*/  ISETP.NE.AND P0, PT, R10, 0x1, PT ;  /* 0x000000010a00780c */ /* 0x004fda0003f05270 */
[----:B------:R-:W2:Y:S08]  /*c000*/  @P0 LDC R0, c[0x0][0x44c] ;  /* 0x00011300ff000b82 */ /* 0x000eb00000000800 */
[----:B------:R-:W3:Y:S01]  /*c010*/  @P0 LDC R5, c[0x0][0x450] ;  /* 0x00011400ff050b82 */ /* 0x000ee20000000800 */
[----:B--2---:R-:W-:-:S05]  /*c020*/  @P0 IMAD.HI.U32 R0, R3, R0, RZ ;  /* 0x0000000003000227 */ /* 0x004fca00078e00ff */
[----:B---3--:R-:W-:Y:S01]  /*c030*/  @P0 SHF.R.U32.HI R3, RZ, R5, R0 ;  /* 0x00000005ff030219 */ /* 0x008fe20000011600 */
[----:B------:R-:W-:-:S03]  /*c040*/  IMAD.MOV.U32 R5, RZ, RZ, R27 ;  /* 0x000000ffff057224 */ /* 0x000fc600078e001b */
[----:B------:R-:W-:Y:S01]  /*c050*/  SHF.R.S32.HI R0, RZ, 0x1f, R3 ;  /* 0x0000001fff007819 */ /* 0x000fe20000011403 */
[----:B------:R-:W-:-:S04]  /*c060*/  IMAD.WIDE.U32 R4, R3, UR4, R4 ;  /* 0x0000000403047c25 */ /* 0x000fc8000f8e0004 */
[C---:B------:R-:W-:Y:S02]  /*c070*/  IMAD R8, R0.reuse, UR4, RZ ;  /* 0x0000000400087c24 */ /* 0x040fe4000f8e02ff */
[----:B------:R-:W-:Y:S02]  /*c080*/  IMAD R0, R0, UR6, RZ ;  /* 0x0000000600007c24 */ /* 0x000fe4000f8e02ff */
[C---:B------:R-:W-:Y:S01]  /*c090*/  IMAD R9, R3.reuse, UR5, R8 ;  /* 0x0000000503097c24 */ /* 0x040fe2000f8e0208 */
[----:B------:R-:W-:Y:S01]  /*c0a0*/  ULDC.64 UR4, c[0x0][0x3e8] ;  /* 0x0000fa0000047ab9 */ /* 0x000fe20000000a00 */
[C---:B------:R-:W-:Y:S01]  /*c0b0*/  IMAD.WIDE.U32 R6, R3.reuse, UR6, R6 ;  /* 0x0000000603067c25 */ /* 0x040fe2000f8e0006 */
[----:B------:R-:W-:Y:S01]  /*c0c0*/  LEA R63, P0, R4, UR4, 0x1 ;  /* 0x00000004043f7c11 */ /* 0x000fe2000f8008ff */
[----:B------:R-:W-:Y:S02]  /*c0d0*/  UMOV UR4, 0xffffffff ;  /* 0xffffffff00047882 */ /* 0x000fe40000000000 */
[----:B------:R-:W-:Y:S01]  /*c0e0*/  IMAD R3, R3, UR7, R0 ;  /* 0x0000000703037c24 */ /* 0x000fe2000f8e0200 */
[----:B------:R-:W-:Y:S01]  /*c0f0*/  ULDC.64 UR6, c[0x0][0x400] ;  /* 0x0001000000067ab9 */ /* 0x000fe20000000a00 */
[----:B------:R-:W-:Y:S01]  /*c100*/  IMAD.IADD R5, R5, 0x1, R9 ;  /* 0x0000000105057824 */ /* 0x000fe200078e0209 */
[----:B------:R-:W-:Y:S01]  /*c110*/  LEA R65, P1, R6, UR6, 0x1 ;  /* 0x0000000606417c11 */ /* 0x000fe2000f8208ff */
[----:B------:R-:W-:-:S03]  /*c120*/  IMAD.IADD R3, R7, 0x1, R3 ;  /* 0x0000000107037824 */ /* 0x000fc600078e0203 */
[----:B------:R-:W-:Y:S02]  /*c130*/  LEA.HI.X R62, R4, UR5, R5, 0x1, P0 ;  /* 0x00000005043e7c11 */ /* 0x000fe400080f0c05 */
[----:B------:R-:W-:Y:S01]  /*c140*/  LEA.HI.X R0, R6, UR7, R3, 0x1, P1 ;  /* 0x0000000706007c11 */ /* 0x000fe200088f0c03 */
[----:B------:R-:W-:Y:S06]  /*c150*/  BRA.DIV UR4, `(.L_x_1693) ;  /* 0x000001ea04447947 */ /* 0x000fec000b800000 */
[----:B------:R2:W3:Y:S04]  /*c160*/  SHFL.IDX PT, R3, R62, RZ, 0x1c1f ;  /* 0x001c1fff3e037589 */ /* 0x0004e800000e0000 */
[----:B------:R2:W4:Y:S04]  /*c170*/  SHFL.IDX PT, R6, R63, RZ, 0x1c1f ;  /* 0x001c1fff3f067589 */ /* 0x00052800000e0000 */
[----:B------:R2:W0:Y:S04]  /*c180*/  SHFL.IDX PT, R9, R0, RZ, 0x1c1f ;  /* 0x001c1fff00097589 */ /* 0x00042800000e0000 */
[----:B------:R2:W0:Y:S02]  /*c190*/  SHFL.IDX PT, R8, R65, RZ, 0x1c1f ;  /* 0x001c1fff41087589 */ /* 0x00042400000e0000 */
.L_x_2029:
[----:B------:R-:W-:Y:S01]  /*c1a0*/  IMAD R67, R165, R10, RZ ;  /* 0x0000000aa5437224 */ /* 0x000fe200078e02ff */
        /* <DEDUP_REMOVED lines=15> */
[----:B------:R-:W-:Y:S01]  /*c2a0*/  ULDC UR4, c[0x0][0x3f4] ;  /* 0x0000fd0000047ab9 */ /* 0x000fe20000000800 */
[----:B------:R-:W-:Y:S02]  /*c2b0*/  CS2R R60, SRZ ;  /* 0x00000000003c7805 */ /* 0x000fe4000001ff00 */
[----:B------:R-:W-:Y:S02]  /*c2c0*/  ISETP.GE.AND P3, PT, R179, UR4, PT ;  /* 0x00000004b3007c0c */ /* 0x000fe4000bf66270 */
[----:B------:R-:W-:Y:S02]  /*c2d0*/  CS2R R58, SRZ ;  /* 0x00000000003a7805 */ /* 0x000fe4000001ff00 */
[----:B------:R-:W-:Y:S02]  /*c2e0*/  ISETP.GE.AND P2, PT, R177, UR4, PT ;  /* 0x00000004b1007c0c */ /* 0x000fe4000bf46270 */
[----:B------:R-:W-:Y:S02]  /*c2f0*/  ISETP.GE.AND P1, PT, R178, UR4, PT ;  /* 0x00000004b2007c0c */ /* 0x000fe4000bf26270 */
[----:B------:R-:W-:-:S02]  /*c300*/  ISETP.GE.AND P0, PT, R176, UR4, PT ;  /* 0x00000004b0007c0c */ /* 0x000fc4000bf06270 */
[----:B------:R-:W-:-:S03]  /*c310*/  ISETP.GE.AND P4, PT, R162, UR4, PT ;  /* 0x00000004a2007c0c */ /* 0x000fc6000bf86270 */
[C---:B------:R-:W-:Y:S01]  /*c320*/  @!P3 IMAD.SHL.U32 R27, R179.reuse, 0x2, RZ ;  /* 0x00000002b31bb824 */ /* 0x040fe200078e00ff */
[----:B------:R-:W-:-:S03]  /*c330*/  @!P3 SHF.L.U64.HI R4, R179, 0x1, R80 ;  /* 0x00000001b304b819 */ /* 0x000fc60000010250 */
[C---:B------:R-:W-:Y:S02]  /*c340*/  @!P2 SHF.L.U32 R21, R177.reuse, 0x1, RZ ;  /* 0x00000001b115a819 */ /* 0x040fe400000006ff */
[----:B------:R-:W-:Y:S01]  /*c350*/  @!P1 IMAD.SHL.U32 R13, R178, 0x2, RZ ;  /* 0x00000002b20d9824 */ /* 0x000fe200078e00ff */
[-C--:B-1--4-:R-:W-:Y:S01]  /*c360*/  @!P3 IADD3 R28, P6, R6, R27.reuse, RZ ;  /* 0x0000001b061cb210 */ /* 0x092fe20007fde0ff */
[----:B------:R-:W-:Y:S01]  /*c370*/  @!P0 IMAD.SHL.U32 R35, R176, 0x2, RZ ;  /* 0x00000002b0238824 */ /* 0x000fe200078e00ff */
[----:B0-----:R-:W-:Y:S01]  /*c380*/  @!P3 IADD3 R26, P5, R8, R27, RZ ;  /* 0x0000001b081ab210 */ /* 0x001fe20007fbe0ff */
[----:B------:R-:W-:Y:S01]  /*c390*/  @!P4 IMAD.MOV.U32 R5, RZ, RZ, R9 ;  /* 0x000000ffff05c224 */ /* 0x000fe200078e0009 */
[----:B------:R-:W-:Y:S01]  /*c3a0*/  @!P2 SHF.L.U64.HI R10, R177, 0x1, R76 ;  /* 0x00000001b10aa819 */ /* 0x000fe2000001024c */
[--C-:B---3--:R-:W-:Y:S01]  /*c3b0*/  @!P3 IMAD.X R29, R3, 0x1, R4.reuse, P6 ;  /* 0x00000001031db824 */ /* 0x108fe200030e0604 */
[-C--:B------:R-:W-:Y:S01]  /*c3c0*/  @!P2 IADD3 R24, P6, R6, R21.reuse, RZ ;  /* 0x000000150618a210 */ /* 0x080fe20007fde0ff */
[----:B------:R-:W-:Y:S01]  /*c3d0*/  @!P3 IMAD.X R27, R9, 0x1, R4, P5 ;  /* 0x00000001091bb824 */ /* 0x000fe200028e0604 */
[----:B------:R-:W-:-:S02]  /*c3e0*/  @!P2 IADD3 R20, P5, R8, R21, RZ ;  /* 0x000000150814a210 */ /* 0x000fc40007fbe0ff */
[----:B------:R-:W-:Y:S01]  /*c3f0*/  @!P1 SHF.L.U64.HI R4, R178, 0x1, R81 ;  /* 0x00000001b2049819 */ /* 0x000fe20000010251 */
[--C-:B------:R-:W-:Y:S01]  /*c400*/  @!P2 IMAD.X R25, R3, 0x1, R10.reuse, P6 ;  /* 0x000000010319a824 */ /* 0x100fe200030e060a */
[-C--:B------:R-:W-:Y:S01]  /*c410*/  @!P1 IADD3 R14, P6, R6, R13.reuse, RZ ;  /* 0x0000000d060e9210 */ /* 0x080fe20007fde0ff */
[----:B------:R-:W-:Y:S01]  /*c420*/  @!P2 IMAD.X R21, R9, 0x1, R10, P5 ;  /* 0x000000010915a824 */ /* 0x000fe200028e060a */
[----:B------:R-:W-:Y:S02]  /*c430*/  ISETP.GE.AND P5, PT, R180, UR4, PT ;  /* 0x00000004b4007c0c */ /* 0x000fe4000bfa6270 */
[----:B------:R-:W-:Y:S01]  /*c440*/  @!P0 SHF.L.U64.HI R36, R176, 0x1, R77 ;  /* 0x00000001b0248819 */ /* 0x000fe2000001024d */
[----:B------:R-:W-:Y:S01]  /*c450*/  @!P1 IMAD.X R15, R3, 0x1, R4, P6 ;  /* 0x00000001030f9824 */ /* 0x000fe200030e0604 */
[----:B------:R-:W-:Y:S02]  /*c460*/  @!P1 IADD3 R12, P6, R8, R13, RZ ;  /* 0x0000000d080c9210 */ /* 0x000fe40007fde0ff */
[----:B------:R-:W-:-:S03]  /*c470*/  @!P4 MOV R7, R3 ;  /* 0x000000030007c202 */ /* 0x000fc60000000f00 */
[----:B------:R-:W-:Y:S01]  /*c480*/  @!P1 IMAD.X R13, R9, 0x1, R4, P6 ;  /* 0x00000001090d9824 */ /* 0x000fe200030e0604 */
[----:B------:R-:W-:Y:S01]  /*c490*/  @!P0 IADD3 R10, P6, R6, R35, RZ ;  /* 0x00000023060a8210 */ /* 0x000fe20007fde0ff */
[----:B------:R-:W-:Y:S02]  /*c4a0*/  @!P4 IMAD.MOV.U32 R4, RZ, RZ, R8 ;  /* 0x000000ffff04c224 */ /* 0x000fe400078e0008 */
[----:B------:R-:W-:-:S04]  /*c4b0*/  @!P4 IMAD.WIDE R32, R162, 0x2, R6 ;  /* 0x00000002a220c825 */ /* 0x000fc800078e0206 */
[----:B------:R-:W-:Y:S01]  /*c4c0*/  @!P4 IMAD.WIDE R30, R162, 0x2, R4 ;  /* 0x00000002a21ec825 */ /* 0x000fe200078e0204 */
[----:B------:R0:W5:Y:S03]  /*c4d0*/  @!P4 LD.E.64 R60, desc[UR60][R32.64] ;  /* 0x0000003c203cc980 */ /* 0x000166000c101b00 */
[--C-:B------:R-:W-:Y:S01]  /*c4e0*/  @!P0 IMAD.X R11, R3, 0x1, R36.reuse, P6 ;  /* 0x00000001030b8824 */ /* 0x100fe200030e0624 */
[----:B------:R-:W-:Y:S01]  /*c4f0*/  @!P0 IADD3 R4, P6, R8, R35, RZ ;  /* 0x0000002308048210 */ /* 0x000fe20007fde0ff */
[C---:B------:R-:W-:Y:S01]  /*c500*/  @!P5 IMAD.SHL.U32 R7, R180.reuse, 0x2, RZ ;  /* 0x00000002b407d824 */ /* 0x040fe200078e00ff */
[----:B------:R0:W5:Y:S01]  /*c510*/  @!P4 LD.E.64 R58, desc[UR60][R30.64] ;  /* 0x0000003c1e3ac980 */ /* 0x000162000c101b00 */
[----:B------:R-:W-:Y:S02]  /*c520*/  @!P5 SHF.L.U64.HI R34, R180, 0x1, R71 ;  /* 0x00000001b422d819 */ /* 0x000fe40000010247 */
[----:B------:R-:W-:Y:S01]  /*c530*/  CS2R R56, SRZ ;  /* 0x0000000000387805 */ /* 0x000fe2000001ff00 */
[----:B------:R-:W-:Y:S01]  /*c540*/  @!P0 IMAD.X R5, R9, 0x1, R36, P6 ;  /* 0x0000000109058824 */ /* 0x000fe200030e0624 */
[----:B------:R-:W-:-:S02]  /*c550*/  @!P5 IADD3 R6, P4, R6, R7, RZ ;  /* 0x000000070606d210 */ /* 0x000fc40007f9e0ff */
[----:B------:R-:W-:Y:S02]  /*c560*/  CS2R R54, SRZ ;  /* 0x0000000000367805 */ /* 0x000fe4000001ff00 */
[----:B------:R-:W-:Y:S02]  /*c570*/  @!P5 IADD3 R8, P6, R8, R7, RZ ;  /* 0x000000070808d210 */ /* 0x000fe40007fde0ff */
        /* <DEDUP_REMOVED lines=8> */
[----:B------:R-:W-:Y:S01]  /*c600*/  @!P5 IMAD.X R7, R3, 0x1, R34, P4 ;  /* 0x000000010307d824 */ /* 0x000fe200020e0622 */
[----:B------:R-:W-:Y:S01]  /*c610*/  @!P5 IADD3.X R9, R9, R34, RZ, P6, !PT ;  /* 0x000000220909d210 */ /* 0x000fe200037fe4ff */
[----:B------:R0:W5:Y:S04]  /*c620*/  @!P3 LD.E.64 R56, desc[UR60][R28.64] ;  /* 0x0000003c1c38b980 */ /* 0x000168000c101b00 */
        /* <DEDUP_REMOVED lines=8> */
[----:B------:R0:W5:Y:S02]  /*c6b0*/  @!P5 LD.E.64 R38, desc[UR60][R8.64] ;  /* 0x0000003c0826d980 */ /* 0x000164000c101b00 */
.L_x_1695:
[----:B------:R-:W-:Y:S05]  /*c6c0*/  BSYNC B1 ;  /* 0x0000000000017941 */ /* 0x000fea0003800000 */
.L_x_1694:
[----:B---3-5:R-:W-:Y:S01]  /*c6d0*/  IMAD.MOV.U32 R3, RZ, RZ, R58 ;  /* 0x000000ffff037224 */ /* 0x028fe200078e003a */
[----:B------:R-:W-:Y:S01]  /*c6e0*/  UMOV UR4, 0xffffffff ;  /* 0xffffffff00047882 */ /* 0x000fe20000000000 */
[----:B0-----:R-:W-:Y:S01]  /*c6f0*/  IMAD.MOV.U32 R4, RZ, RZ, R59 ;  /* 0x000000ffff047224 */ /* 0x001fe200078e003b */
[----:B------:R-:W-:Y:S01]  /*c700*/  CS2R R30, SRZ ;  /* 0x00000000001e7805 */ /* 0x000fe2000001ff00 */
[----:B------:R-:W-:Y:S01]  /*c710*/  IMAD.MOV.U32 R5, RZ, RZ, R54 ;  /* 0x000000ffff057224 */ /* 0x000fe200078e0036 */
[----:B------:R-:W-:Y:S01]  /*c720*/  PRMT R88, R3, 0x7610, R88 ;  /* 0x0000761003587816 */ /* 0x000fe20000000058 */
[----:B----4-:R-:W-:Y:S01]  /*c730*/  IMAD.MOV.U32 R6, RZ, RZ, R55 ;  /* 0x000000ffff067224 */ /* 0x010fe200078e0037 */
[----:B------:R-:W-:Y:S01]  /*c740*/  PRMT R87, R87, 0x5410, R4 ;  /* 0x0000541057577816 */ /* 0x000fe20000000004 */
[----:B------:R-:W-:Y:S01]  /*c750*/  IMAD.MOV.U32 R3, RZ, RZ, R50 ;  /* 0x000000ffff037224 */ /* 0x000fe200078e0032 */
[----:B------:R-:W-:Y:S01]  /*c760*/  PRMT R82, R82, 0x5410, R5 ;  /* 0x0000541052527816 */ /* 0x000fe20000000005 */
[----:B------:R-:W-:Y:S01]  /*c770*/  IMAD.MOV.U32 R4, RZ, RZ, R51 ;  /* 0x000000ffff047224 */ /* 0x000fe200078e0033 */
[----:B------:R-:W-:Y:S01]  /*c780*/  PRMT R83, R6, 0x7610, R83 ;  /* 0x0000761006537816 */ /* 0x000fe20000000053 */
[----:B------:R-:W-:Y:S01]  /*c790*/  IMAD.MOV.U32 R5, RZ, RZ, R46 ;  /* 0x000000ffff057224 */ /* 0x000fe200078e002e */
[----:B------:R-:W-:-:S02]  /*c7a0*/  MOV R6, R47 ;  /* 0x0000002f00067202 */ /* 0x000fc40000000f00 */
[----:B------:R-:W-:Y:S01]  /*c7b0*/  PRMT R79, R4, 0x5410, R3 ;  /* 0x00005410044f7816 */ /* 0x000fe20000000003 */
[----:B------:R-:W-:Y:S01]  /*c7c0*/  IMAD.MOV.U32 R3, RZ, RZ, R42 ;  /* 0x000000ffff037224 */ /* 0x000fe200078e002a */
[----:B------:R-:W-:Y:S01]  /*c7d0*/  PRMT R74, R5, 0x5410, R6 ;  /* 0x00005410054a7816 */ /* 0x000fe20000000006 */
[----:B------:R-:W-:Y:S02]  /*c7e0*/  IMAD.MOV.U32 R4, RZ, RZ, R43 ;  /* 0x000000ffff047224 */ /* 0x000fe400078e002b */
[----:B------:R-:W-:Y:S02]  /*c7f0*/  IMAD.MOV.U32 R5, RZ, RZ, R38 ;  /* 0x000000ffff057224 */ /* 0x000fe400078e0026 */
[----:B------:R-:W-:Y:S01]  /*c800*/  IMAD.MOV.U32 R6, RZ, RZ, R39 ;  /* 0x000000ffff067224 */ /* 0x000fe200078e0027 */
[----:B------:R-:W-:Y:S01]  /*c810*/  PRMT R73, R4, 0x5410, R3 ;  /* 0x0000541004497816 */ /* 0x000fe20000000003 */
[----:B------:R-:W-:Y:S02]  /*c820*/  IMAD.MOV.U32 R3, RZ, RZ, R60 ;  /* 0x000000ffff037224 */ /* 0x000fe400078e003c */
[----:B------:R-:W-:Y:S01]  /*c830*/  IMAD.MOV.U32 R4, RZ, RZ, R61 ;  /* 0x000000ffff047224 */ /* 0x000fe200078e003d */
[----:B------:R-:W-:Y:S01]  /*c840*/  PRMT R66, R6, 0x5410, R5 ;  /* 0x0000541006427816 */ /* 0x000fe20000000005 */
[----:B------:R-:W-:Y:S01]  /*c850*/  IMAD.MOV.U32 R6, RZ, RZ, R57 ;  /* 0x000000ffff067224 */ /* 0x000fe200078e0039 */
[----:B------:R-:W-:-:S02]  /*c860*/  MOV R5, R56 ;  /* 0x0000003800057202 */ /* 0x000fc40000000f00 */
[----:B------:R-:W-:Y:S01]  /*c870*/  PRMT R88, R88, 0x5410, R3 ;  /* 0x0000541058587816 */ /* 0x000fe20000000003 */
[----:B------:R-:W-:Y:S01]  /*c880*/  IMAD.MOV.U32 R3, RZ, RZ, R52 ;  /* 0x000000ffff037224 */ /* 0x000fe200078e0034 */
        /* <DEDUP_REMOVED lines=12> */
[----:B------:R-:W-:-:S05]  /*c950*/  IMAD.MOV.U32 R6, RZ, RZ, R37 ;  /* 0x000000ffff067224 */ /* 0x000fca00078e0025 */
[----:B------:R-:W-:Y:S01]  /*c960*/  PRMT R64, R6, 0x5410, R5 ;  /* 0x0000541006407816 */ /* 0x000fe20000000005 */
[----:B------:R-:W-:Y:S06]  /*c970*/  BRA.DIV UR4, `(.L_x_1696) ;  /* 0x000001e204b07947 */ /* 0x000fec000b800000 */
[----:B--2---:R-:W0:Y:S04]  /*c980*/  SHFL.IDX PT, R62, R62, 0x1, 0x1c1f ;  /* 0x003c1f003e3e7f89 */ /* 0x004e2800000e0000 */
[----:B------:R-:W2:Y:S04]  /*c990*/  SHFL.IDX PT, R63, R63, 0x1, 0x1c1f ;  /* 0x003c1f003f3f7f89 */ /* 0x000ea800000e0000 */
[----:B------:R-:W3:Y:S04]  /*c9a0*/  SHFL.IDX PT, R0, R0, 0x1, 0x1c1f ;  /* 0x003c1f0000007f89 */ /* 0x000ee800000e0000 */
[----:B------:R-:W4:Y:S02]  /*c9b0*/  SHFL.IDX PT, R65, R65, 0x1, 0x1c1f ;  /* 0x003c1f0041417f89 */ /* 0x000f2400000e0000 */
.L_x_2035:
[----:B------:R-:W-:Y:S01]  /*c9c0*/  VIADD R4, R69, 0x40 ;  /* 0x0000004045047836 */ /* 0x000fe20000000000 */
[----:B------:R-:W-:Y:S01]  /*c9d0*/  LOP3.LUT R3, R185, 0x18, R18, 0xf8, !PT ;  /* 0x00000018b9037812 */ /* 0x000fe200078ef812 */
[----:B------:R-:W-:Y:S01]  /*c9e0*/  BSSY B1, `(.L_x_1697) ;  /* 0x0000055000017945 */ /* 0x000fe20003800000 */
[----:B------:R-:W-:Y:S02]  /*c9f0*/  LOP3.LUT P0, RZ, R228, 0x4, RZ, 0xc0, !PT ;  /* 0x00000004e4ff7812 */ /* 0x000fe4000780c0ff */
[----:B------:R-:W-:Y:S02]  /*ca00*/  CS2R R32, SRZ ;  /* 0x0000000000207805 */ /* 0x000fe4000001ff00 */
[----:B------:R-:W-:Y:S02]  /*ca10*/  ISETP.GE.AND P1, PT, R4, R67, PT ;  /* 0x000000430400720c */ /* 0x000fe40003f26270 */
[----:B------:R-:W-:Y:S02]  /*ca20*/  CS2R R26, SRZ ;  /* 0x00000000001a7805 */ /* 0x000fe4000001ff00 */
[----:B------:R-:W-:-:S02]  /*ca30*/  LOP3.LUT R4, R3, R186, RZ, 0x3c, !PT ;  /* 0x000000ba03047212 */ /* 0x000fc400078e3cff */
[----:B------:R-:W-:Y:S02]  /*ca40*/  CS2R R20, SRZ ;  /* 0x0000000000147805 */ /* 0x000fe4000001ff00 */
[----:B------:R-:W-:Y:S02]  /*ca50*/  CS2R R12, SRZ ;  /* 0x00000000000c7805 */ /* 0x000fe4000001ff00 */
[----:B------:R-:W-:Y:S02]  /*ca60*/  CS2R R8, SRZ ;  /* 0x0000000000087805 */ /* 0x000fe4000001ff00 */
[----:B------:R-:W-:Y:S01]  /*ca70*/  CS2R R40, SRZ ;  /* 0x0000000000287805 */ /* 0x000fe2000001ff00 */
[----:B------:R-:W-:Y:S01]  /*ca80*/  IMAD.IADD R3, R187, 0x1, R4 ;  /* 0x00000001bb037824 */ /* 0x000fe200078e0204 */
[----:B------:R-:W-:Y:S02]  /*ca90*/  CS2R R34, SRZ ;  /* 0x0000000000227805 */ /* 0x000fe4000001ff00 */
[----:B-1----:R-:W-:-:S02]  /*caa0*/  CS2R R28, SRZ ;  /* 0x00000000001c7805 */ /* 0x002fc4000001ff00 */
[----:B------:R-:W-:Y:S02]  /*cab0*/  CS2R R24, SRZ ;  /* 0x0000000000187805 */ /* 0x000fe4000001ff00 */
[----:B------:R-:W-:Y:S01]  /*cac0*/  CS2R R14, SRZ ;  /* 0x00000000000e7805 */ /* 0x000fe2000001ff00 */
[----:B------:R-:W-:Y:S01]  /*cad0*/  IMAD R3, R3, 0x2, R2 ;  /* 0x0000000203037824 */ /* 0x000fe200078e0202 */
        /* <DEDUP_REMOVED lines=8> */
[----:B------:R-:W-:-:S05]  /*cb60*/  ISETP.GE.AND P1, PT, R176, UR4, PT ;  /* 0x00000004b0007c0c */ /* 0x000fca000bf26270 */
[C---:B------:R-:W-:Y:S01]  /*cb70*/  @!P4 IMAD.SHL.U32 R24, R179.reuse, 0x2, RZ ;  /* 0x00000002b318c824 */ /* 0x040fe200078e00ff */
[----:B------:R-:W-:-:S03]  /*cb80*/  @!P4 SHF.L.U64.HI R5, R179, 0x1, R80 ;  /* 0x00000001b305c819 */ /* 0x000fc60000010250 */
[----:B------:R-:W-:Y:S02]  /*cb90*/  @!P3 SHF.L.U32 R14, R177, 0x1, RZ ;  /* 0x00000001b10eb819 */ /* 0x000fe400000006ff */
[----:B------:R-:W-:Y:S01]  /*cba0*/  @!P2 IMAD.SHL.U32 R10, R178, 0x2, RZ ;  /* 0x00000002b20aa824 */ /* 0x000fe200078e00ff */
[-C--:B--2---:R-:W-:Y:S01]  /*cbb0*/  @!P4 IADD3 R26, P5, R63, R24.reuse, RZ ;  /* 0x000000183f1ac210 */ /* 0x084fe20007fbe0ff */
[----:B------:R-:W-:Y:S01]  /*cbc0*/  @!P1 IMAD.SHL.U32 R4, R176, 0x2, RZ ;  /* 0x00000002b0049824 */ /* 0x000fe200078e00ff */
[----:B----4-:R-:W-:Y:S02]  /*cbd0*/  @!P4 IADD3 R24, P6, R65, R24, RZ ;  /* 0x000000184118c210 */ /* 0x010fe40007fde0ff */
[----:B------:R-:W-:Y:S01]  /*cbe0*/  @!P3 SHF.L.U64.HI R7, R177, 0x1, R76 ;  /* 0x00000001b107b819 */ /* 0x000fe2000001024c */
[--C-:B0-----:R-:W-:Y:S01]  /*cbf0*/  @!P4 IMAD.X R27, R62, 0x1, R5.reuse, P5 ;  /* 0x000000013e1bc824 */ /* 0x101fe200028e0605 */
[-C--:B------:R-:W-:Y:S01]  /*cc00*/  @!P3 IADD3 R20, P5, R63, R14.reuse, RZ ;  /* 0x0000000e3f14b210 */ /* 0x080fe20007fbe0ff */
[----:B---3--:R-:W-:Y:S01]  /*cc10*/  @!P4 IMAD.X R25, R0, 0x1, R5, P6 ;  /* 0x000000010019c824 */ /* 0x008fe200030e0605 */
[----:B------:R-:W-:-:S02]  /*cc20*/  @!P3 IADD3 R14, P6, R65, R14, RZ ;  /* 0x0000000e410eb210 */ /* 0x000fc40007fde0ff */
[----:B------:R-:W-:Y:S01]  /*cc30*/  @!P2 SHF.L.U64.HI R81, R178, 0x1, R81 ;  /* 0x00000001b251a819 */ /* 0x000fe20000010251 */
[--C-:B------:R-:W-:Y:S01]  /*cc40*/  @!P3 IMAD.X R21, R62, 0x1, R7.reuse, P5 ;  /* 0x000000013e15b824 */ /* 0x100fe200028e0607 */
[-C--:B------:R-:W-:Y:S01]  /*cc50*/  @!P2 IADD3 R12, P5, R63, R10.reuse, RZ ;  /* 0x0000000a3f0ca210 */ /* 0x080fe20007fbe0ff */
[----:B------:R-:W-:Y:S01]  /*cc60*/  @!P3 IMAD.X R15, R0, 0x1, R7, P6 ;  /* 0x00000001000fb824 */ /* 0x000fe200030e0607 */
[----:B------:R-:W-:Y:S02]  /*cc70*/  @!P1 SHF.L.U64.HI R77, R176, 0x1, R77 ;  /* 0x00000001b04d9819 */ /* 0x000fe4000001024d */
[----:B------:R-:W-:Y:S02]  /*cc80*/  @!P2 IADD3.X R13, R62, R81, RZ, P5, !PT ;  /* 0x000000513e0da210 */ /* 0x000fe40002ffe4ff */
[----:B------:R-:W-:Y:S02]  /*cc90*/  @!P2 IADD3 R10, P6, R65, R10, RZ ;  /* 0x0000000a410aa210 */ /* 0x000fe40007fde0ff */
[----:B------:R-:W-:-:S03]  /*cca0*/  @!P1 IADD3 R8, P5, R63, R4, RZ ;  /* 0x000000043f089210 */ /* 0x000fc60007fbe0ff */
[----:B------:R-:W-:Y:S01]  /*ccb0*/  @!P2 IMAD.X R11, R0, 0x1, R81, P6 ;  /* 0x00000001000ba824 */ /* 0x000fe200030e0651 */
[----:B------:R-:W-:Y:S01]  /*ccc0*/  ISETP.GE.AND P6, PT, R162, UR4, PT ;  /* 0x00000004a2007c0c */ /* 0x000fe2000bfc6270 */
[----:B------:R-:W-:Y:S01]  /*ccd0*/  @!P1 IMAD.X R9, R62, 0x1, R77, P5 ;  /* 0x000000013e099824 */ /* 0x000fe200028e064d */
[----:B------:R-:W-:-:S05]  /*cce0*/  @!P1 IADD3 R4, P5, R65, R4, RZ ;  /* 0x0000000441049210 */ /* 0x000fca0007fbe0ff */
[----:B------:R-:W-:Y:S01]  /*ccf0*/  @!P1 IMAD.X R5, R0, 0x1, R77, P5 ;  /* 0x0000000100059824 */ /* 0x000fe200028e064d */
[----:B------:R-:W-:-:S05]  /*cd00*/  ISETP.GE.AND P5, PT, R180, UR4, PT ;  /* 0x00000004b4007c0c */ /* 0x000fca000bfa6270 */
[----:B------:R-:W-:Y:S01]  /*cd10*/  @!P6 MOV R7, R0 ;  /* 0x000000000007e202 */ /* 0x000fe20000000f00 */
[----:B------:R-:W-:Y:S02]  /*cd20*/  @!P6 IMAD.MOV.U32 R28, RZ, RZ, R63 ;  /* 0x000000ffff1ce224 */ /* 0x000fe400078e003f */
[----:B------:R-:W-:Y:S02]  /*cd30*/  @!P6 IMAD.MOV.U32 R29, RZ, RZ, R62 ;  /* 0x000000ffff1de224 */ /* 0x000fe400078e003e */
[----:B------:R-:W-:Y:S02]  /*cd40*/  @!P6 IMAD.MOV.U32 R6, RZ, RZ, R65 ;  /* 0x000000ffff06e224 */ /* 0x000fe400078e0041 */
[----:B------:R-:W-:-:S04]  /*cd50*/  @!P6 IMAD.WIDE R28, R162, 0x2, R28 ;  /* 0x00000002a21ce825 */ /* 0x000fc800078e021c */
[----:B------:R-:W-:Y:S01]  /*cd60*/  @!P6 IMAD.WIDE R6, R162, 0x2, R6 ;  /* 0x00000002a206e825 */ /* 0x000fe200078e0206 */
[----:B------:R0:W5:Y:S03]  /*cd70*/  @!P6 LD.E.64 R40, desc[UR60][R28.64] ;  /* 0x0000003c1c28e980 */ /* 0x000166000c101b00 */
[C---:B------:R-:W-:Y:S01]  /*cd80*/  @!P5 IMAD.SHL.U32 R32, R180.reuse, 0x2, RZ ;  /* 0x00000002b420d824 */ /* 0x040fe200078e00ff */
[----:B------:R1:W5:Y:S01]  /*cd90*/  @!P6 LD.E.64 R30, desc[UR60][R6.64] ;  /* 0x0000003c061ee980 */ /* 0x000362000c101b00 */
[----:B------:R-:W-:Y:S02]  /*cda0*/  @!P5 SHF.L.U64.HI R71, R180, 0x1, R71 ;  /* 0x00000001b447d819 */ /* 0x000fe40000010247 */
[----:B------:R-:W-:Y:S02]  /*cdb0*/  CS2R R34, SRZ ;  /* 0x0000000000227805 */ /* 0x000fe4000001ff00 */
[----:B0-----:R-:W-:-:S04]  /*cdc0*/  CS2R R28, SRZ ;  /* 0x00000000001c7805 */ /* 0x001fc8000001ff00 */
[----:B------:R0:W5:Y:S01]  /*cdd0*/  @!P4 LD.E.64 R34, desc[UR60][R26.64] ;  /* 0x0000003c1a22c980 */ /* 0x000162000c101b00 */
[----:B-1----:R-:W-:-:S03]  /*cde0*/  @!P5 IADD3 R6, P6, R63, R32, RZ ;  /* 0x000000203f06d210 */ /* 0x002fc60007fde0ff */
[----:B------:R1:W5:Y:S02]  /*cdf0*/  @!P3 LD.E.64 R28, desc[UR60][R20.64] ;  /* 0x0000003c141cb980 */ /* 0x000364000c101b00 */
[--C-:B------:R-:W-:Y:S01]  /*ce00*/  @!P5 IMAD.X R7, R62, 0x1, R71.reuse, P6 ;  /* 0x000000013e07d824 */ /* 0x100fe200030e0647 */
[----:B------:R-:W-:Y:S02]  /*ce10*/  @!P5 IADD3 R62, P6, R65, R32, RZ ;  /* 0x00000020413ed210 */ /* 0x000fe40007fde0ff */
[----:B------:R-:W-:Y:S02]  /*ce20*/  CS2R R32, SRZ ;  /* 0x0000000000207805 */ /* 0x000fe4000001ff00 */
[----:B0-----:R-:W-:Y:S02]  /*ce30*/  CS2R R26, SRZ ;  /* 0x00000000001a7805 */ /* 0x001fe4000001ff00 */
[----:B-1----:R-:W-:Y:S02]  /*ce40*/  CS2R R20, SRZ ;  /* 0x0000000000147805 */ /* 0x002fe4000001ff00 */
[----:B------:R0:W5:Y:S04]  /*ce50*/  @!P4 LD.E.64 R32, desc[UR60][R24.64] ;  /* 0x0000003c1820c980 */ /* 0x000168000c101b00 */
[----:B------:R1:W5:Y:S01]  /*ce60*/  @!P3 LD.E.64 R26, desc[UR60][R14.64] ;  /* 0x0000003c0e1ab980 */ /* 0x000362000c101b00 */
[----:B------:R-:W-:-:S03]  /*ce70*/  @!P5 IMAD.X R63, R0, 0x1, R71, P6 ;  /* 0x00000001003fd824 */ /* 0x000fc600030e0647 */
[----:B------:R2:W5:Y:S01]  /*ce80*/  @!P2 LD.E.64 R20, desc[UR60][R10.64] ;  /* 0x0000003c0a14a980 */ /* 0x000562000c101b00 */
[----:B0-----:R-:W-:Y:S02]  /*ce90*/  CS2R R24, SRZ ;  /* 0x0000000000187805 */ /* 0x001fe4000001ff00 */
[----:B-1----:R-:W-:-:S04]  /*cea0*/  CS2R R14, SRZ ;  /* 0x00000000000e7805 */ /* 0x002fc8000001ff00 */
[----:B------:R0:W5:Y:S01]  /*ceb0*/  @!P2 LD.E.64 R24, desc[UR60][R12.64] ;  /* 0x0000003c0c18a980 */ /* 0x000162000c101b00 */
[----:B--2---:R-:W-:-:S03]  /*cec0*/  CS2R R10, SRZ ;  /* 0x00000000000a7805 */ /* 0x004fc6000001ff00 */
[----:B------:R1:W5:Y:S04]  /*ced0*/  @!P1 LD.E.64 R14, desc[UR60][R8.64] ;  /* 0x0000003c080e9980 */ /* 0x000368000c101b00 */
[----:B------:R2:W5:Y:S01]  /*cee0*/  @!P5 LD.E.64 R10, desc[UR60][R6.64] ;  /* 0x0000003c060ad980 */ /* 0x000562000c101b00 */
[----:B0-----:R-:W-:Y:S02]  /*cef0*/  CS2R R12, SRZ ;  /* 0x00000000000c7805 */ /* 0x001fe4000001ff00 */
[----:B-1----:R-:W-:-:S04]  /*cf00*/  CS2R R8, SRZ ;  /* 0x0000000000087805 */ /* 0x002fc8000001ff00 */
[----:B------:R2:W5:Y:S04]  /*cf10*/  @!P1 LD.E.64 R12, desc[UR60][R4.64] ;  /* 0x0000003c040c9980 */ /* 0x000568000c101b00 */
[----:B------:R2:W5:Y:S02]  /*cf20*/  @!P5 LD.E.64 R8, desc[UR60][R62.64] ;  /* 0x0000003c3e08d980 */ /* 0x000564000c101b00 */
.L_x_1698:
[----:B------:R-:W-:Y:S05]  /*cf30*/  BSYNC B1 ;  /* 0x0000000000017941 */ /* 0x000fea0003800000 */
.L_x_1697:
[----:B--2---:R-:W-:Y:S01]  /*cf40*/  LEA.HI R4, R209, R209, RZ, 0x1 ;  /* 0x000000d1d1047211 */ /* 0x004fe200078f08ff */
[----:B-----5:R-:W-:Y:S01]  /*cf50*/  IMAD.MOV.U32 R5, RZ, RZ, R30 ;  /* 0x000000ffff057224 */ /* 0x020fe200078e001e */
[----:B0-----:R-:W-:Y:S01]  /*cf60*/  MOV R62, R20 ;  /* 0x00000014003e7202 */ /* 0x001fe20000000f00 */
[C---:B------:R-:W-:Y:S01]  /*cf70*/  VIADD R6, R3.reuse, 0xc400 ;  /* 0x0000c40003067836 */ /* 0x040fe20000000000 */
[----:B------:R-:W-:Y:S01]  /*cf80*/  LOP3.LUT R4, R4, 0xfffffffe, RZ, 0xc0, !PT ;  /* 0xfffffffe04047812 */ /* 0x000fe200078ec0ff */
[----:B---3--:R-:W-:Y:S01]  /*cf90*/  VIADD R0, R3, 0xc440 ;  /* 0x0000c44003007836 */ /* 0x008fe20000000000 */
[----:B------:R-:W-:Y:S01]  /*cfa0*/  PRMT R85, R5, 0x7610, R85 ;  /* 0x0000761005557816 */ /* 0x000fe20000000055 */
[----:B------:R-:W-:Y:S01]  /*cfb0*/  IMAD.MOV.U32 R5, RZ, RZ, R31 ;  /* 0x000000ffff057224 */ /* 0x000fe200078e001f */
[----:B------:R-:W-:Y:S01]  /*cfc0*/  @P0 IADD3 R0, R6, -0x40, RZ ;  /* 0xffffffc006000810 */ /* 0x000fe20007ffe0ff */
[----:B------:R-:W-:Y:S01]  /*cfd0*/  IMAD.IADD R4, R209, 0x1, -R4 ;  /* 0x00000001d1047824 */ /* 0x000fe200078e0a04 */
[----:B------:R-:W-:Y:S01]  /*cfe0*/  PRMT R71, R71, 0x5410, R62 ;  /* 0x0000541047477816 */ /* 0x000fe2000000003e */
[----:B------:R-:W-:Y:S01]  /*cff0*/  IMAD.MOV.U32 R6, RZ, RZ, R32 ;  /* 0x000000ffff067224 */ /* 0x000fe200078e0020 */
[----:B------:R-:W-:Y:S01]  /*d000*/  PRMT R85, R85, 0x5410, R5 ;  /* 0x0000541055557816 */ /* 0x000fe20000000005 */
[----:B------:R-:W-:Y:S01]  /*d010*/  IMAD.MOV.U32 R7, RZ, RZ, R33 ;  /* 0x000000ffff077224 */ /* 0x000fe200078e0021 */
[----:B------:R-:W-:Y:S01]  /*d020*/  SHF.L.U32 R5, R4, 0x1f, RZ ;  /* 0x0000001f04057819 */ /* 0x000fe200000006ff */
[----:B------:R-:W-:Y:S01]  /*d030*/  IMAD.MOV.U32 R4, RZ, RZ, R21 ;  /* 0x000000ffff047224 */ /* 0x000fe200078e0015 */
[----:B------:R-:W-:Y:S01]  /*d040*/  VIADDMNMX R67, R67, -R188, 0x80, PT ;  /* 0x0000008043437446 */ /* 0x000fe200038009bc */
[----:B------:R-:W-:Y:S01]  /*d050*/  IMAD.MOV.U32 R62, RZ, RZ, R8 ;  /* 0x000000ffff3e7224 */ /* 0x000fe200078e0008 */
[----:B------:R-:W0:Y:S01]  /*d060*/  SYNCS.PHASECHK.TRANS64.TRYWAIT P0, [R2+URZ+0x2a800], R5 ;  /* 0x02a80005020075a7 */ /* 0x000e22000800017f */
[----:B------:R-:W-:Y:S01]  /*d070*/  PRMT R81, R6, 0x5410, R7 ;  /* 0x0000541006517816 */ /* 0x000fe20000000007 */
[----:B------:R-:W-:Y:S01]  /*d080*/  IMAD.MOV.U32 R6, RZ, RZ, R26 ;  /* 0x000000ffff067224 */ /* 0x000fe200078e001a */
[----:B------:R-:W-:Y:S01]  /*d090*/  PRMT R71, R4, 0x7610, R71 ;  /* 0x0000761004477816 */ /* 0x000fe20000000047 */
[----:B------:R-:W-:Y:S01]  /*d0a0*/  IMAD.MOV.U32 R7, RZ, RZ, R27 ;  /* 0x000000ffff077224 */ /* 0x000fe200078e001b */
[----:B------:R-:W-:Y:S01]  /*d0b0*/  BSSY B1, `(.L_x_1699) ;  /* 0x000001b000017945 */ /* 0x000fe20003800000 */
[----:B------:R-:W-:Y:S01]  /*d0c0*/  IMAD.MOV.U32 R4, RZ, RZ, R9 ;  /* 0x000000ffff047224 */ /* 0x000fe200078e0009 */
[----:B------:R-:W-:Y:S01]  /*d0d0*/  ISETP.GE.AND P1, PT, R174, R67, PT ;  /* 0x00000043ae00720c */ /* 0x000fe20003f26270 */
[----:B------:R-:W-:Y:S01]  /*d0e0*/  IMAD.MOV.U32 R63, RZ, RZ, R34 ;  /* 0x000000ffff3f7224 */ /* 0x000fe200078e0022 */
[----:B------:R-:W-:Y:S01]  /*d0f0*/  PRMT R77, R7, 0x5410, R6 ;  /* 0x00005410074d7816 */ /* 0x000fe20000000006 */
[----:B------:R-:W-:Y:S01]  /*d100*/  IMAD.MOV.U32 R6, RZ, RZ, R12 ;  /* 0x000000ffff067224 */ /* 0x000fe200078e000c */
[----:B------:R-:W-:Y:S01]  /*d110*/  PRMT R62, R62, 0x5410, R4 ;  /* 0x000054103e3e7816 */ /* 0x000fe20000000004 */
[----:B------:R-:W-:Y:S01]  /*d120*/  IMAD.MOV.U32 R7, RZ, RZ, R13 ;  /* 0x000000ffff077224 */ /* 0x000fe200078e000d */
[----:B------:R-:W-:Y:S01]  /*d130*/  PRMT R82, R63, 0x7610, R82 ;  /* 0x000076103f527816 */ /* 0x000fe20000000052 */
[----:B------:R-:W-:-:S02]  /*d140*/  IMAD.MOV.U32 R4, RZ, RZ, R35 ;  /* 0x000000ffff047224 */ /* 0x000fc400078e0023 */
[----:B------:R-:W-:Y:S01]  /*d150*/  IMAD.MOV.U32 R63, RZ, RZ, R15 ;  /* 0x000000ffff3f7224 */ /* 0x000fe200078e000f */
[----:B----4-:R-:W-:Y:S01]  /*d160*/  PRMT R65, R6, 0x5410, R7 ;  /* 0x0000541006417816 */ /* 0x010fe20000000007 */
[----:B------:R-:W-:Y:S01]  /*d170*/  IMAD.MOV.U32 R6, RZ, RZ, R40 ;  /* 0x000000ffff067224 */ /* 0x000fe200078e0028 */
[----:B------:R-:W-:Y:S02]  /*d180*/  MOV R7, R41 ;  /* 0x0000002900077202 */ /* 0x000fe40000000f00 */
[----:B------:R-:W-:Y:S01]  /*d190*/  PRMT R84, R84, 0x5410, R4 ;  /* 0x0000541054547816 */ /* 0x000fe20000000004 */
[----:B------:R-:W-:Y:S01]  /*d1a0*/  IMAD.MOV.U32 R4, RZ, RZ, R24 ;  /* 0x000000ffff047224 */ /* 0x000fe200078e0018 */
        /* <DEDUP_REMOVED lines=9> */
[----:B------:R-:W-:Y:S01]  /*d240*/  IMAD.MOV.U32 R6, RZ, RZ, R11 ;  /* 0x000000ffff067224 */ /* 0x000fe200078e000b */
[----:B0-----:R-:W-:Y:S06]  /*d250*/  @!P0 BRA `(.L_x_1700) ;  /* 0x000001d800ec8947 */ /* 0x001fec0003800000 */
.L_x_2036:
[----:B------:R-:W-:Y:S05]  /*d260*/  BSYNC B1 ;  /* 0x0000000000017941 */ /* 0x000fea0003800000 */
.L_x_1699:
[----:B------:R-:W-:Y:S01]  /*d270*/  BSSY B1, `(.L_x_1701) ;  /* 0x0000116000017945 */ /* 0x000fe20003800000 */
[----:B------:R-:W-:-:S03]  /*d280*/  PRMT R63, R4, 0x5410, R6 ;  /* 0x00005410043f7816 */ /* 0x000fc60000000006 */
[----:B------:R-:W-:Y:S05]  /*d290*/  @P1 BRA `(.L_x_1702) ;  /* 0x00000010004c1947 */ /* 0x000fea0003800000 */
[----:B0-----:R-:W0:Y:S01]  /*d2a0*/  LDC R5, c[0x0][0x3f4] ;  /* 0x0000fd00ff057b82 */ /* 0x001e220000000800 */
        /* <DEDUP_REMOVED lines=9> */
[----:B------:R-:W-:Y:S01]  /*d340*/  SHF.R.U32.HI R92, RZ, 0x10, R61 ;  /* 0x00000010ff5c7819 */ /* 0x000fe2000001163d */
[----:B------:R-:W-:Y:S01]  /*d350*/  HADD2.F32 R93, -RZ, R88.H1_H1 ;  /* 0x30000058ff5d7230 */ /* 0x000fe20000004100 */
[--C-:B------:R-:W-:Y:S02]  /*d360*/  SHF.R.U32.HI R94, RZ, 0x10, R59.reuse ;  /* 0x00000010ff5e7819 */ /* 0x100fe4000001163b */
[----:B------:R-:W-:Y:S01]  /*d370*/  SHF.R.U64 R58, R58, 0x10, R59 ;  /* 0x000000103a3a7819 */ /* 0x000fe2000000123b */
[----:B------:R-:W-:Y:S01]  /*d380*/  HADD2.F32 R92, -RZ, R92.H0_H0 ;  /* 0x2000005cff5c7230 */ /* 0x000fe20000004100 */
[----:B------:R-:W-:Y:S01]  /*d390*/  SHF.R.U64 R60, R60, 0x10, R61 ;  /* 0x000000103c3c7819 */ /* 0x000fe2000000123d */
[----:B------:R-:W-:Y:S02]  /*d3a0*/  HADD2.F32 R94, -RZ, R94.H0_H0 ;  /* 0x2000005eff5e7230 */ /* 0x000fe40000004100 */
[----:B------:R-:W-:-:S02]  /*d3b0*/  HADD2.F32 R59, -RZ, R88.H0_H0 ;  /* 0x20000058ff3b7230 */ /* 0x000fc40000004100 */
[--C-:B0-----:R-:W-:Y:S02]  /*d3c0*/  HADD2.F32 R91, -RZ, R7.reuse.H1_H1 ;  /* 0x30000007ff5b7230 */ /* 0x101fe40000004100 */
[----:B------:R-:W-:Y:S02]  /*d3d0*/  HADD2.F32 R89, -RZ, R7.H0_H0 ;  /* 0x20000007ff597230 */ /* 0x000fe40000004100 */
[--C-:B------:R-:W-:Y:S02]  /*d3e0*/  HADD2.F32 R90, -RZ, R4.reuse.H1_H1 ;  /* 0x30000004ff5a7230 */ /* 0x100fe40000004100 */
[C---:B------:R-:W-:Y:S01]  /*d3f0*/  FMUL.FTZ R95, R91.reuse, R92 ;  /* 0x0000005c5b5f7220 */ /* 0x040fe20000410000 */
[----:B------:R-:W-:Y:S01]  /*d400*/  FMUL.FTZ R96, R91, R94 ;  /* 0x0000005e5b607220 */ /* 0x000fe20000410000 */
[----:B------:R-:W-:Y:S02]  /*d410*/  HADD2.F32 R88, -RZ, R4.H0_H0 ;  /* 0x20000004ff587230 */ /* 0x000fe40000004100 */
[----:B------:R-:W-:-:S02]  /*d420*/  HADD2.F32 R7, -RZ, R6.H0_H0 ;  /* 0x20000006ff077230 */ /* 0x000fc40000004100 */
[C---:B------:R-:W-:Y:S01]  /*d430*/  FFMA.FTZ R94, R89.reuse, R94, R95 ;  /* 0x0000005e595e7223 */ /* 0x040fe2000001005f */
[----:B------:R-:W-:Y:S02]  /*d440*/  HADD2.F32 R61, -RZ, R6.H1_H1 ;  /* 0x30000006ff3d7230 */ /* 0x000fe40000004100 */
[C---:B------:R-:W-:Y:S01]  /*d450*/  FMUL.FTZ R91, R90.reuse, R59 ;  /* 0x0000003b5a5b7220 */ /* 0x040fe20000410000 */
[--C-:B------:R-:W-:Y:S02]  /*d460*/  HADD2.F32 R4, -RZ, R5.reuse.H0_H0 ;  /* 0x20000005ff047230 */ /* 0x100fe40000004100 */
[----:B------:R-:W-:Y:S01]  /*d470*/  FMUL.FTZ R95, R90, R93 ;  /* 0x0000005d5a5f7220 */ /* 0x000fe20000410000 */
[----:B------:R-:W-:Y:S02]  /*d480*/  HADD2.F32 R6, -RZ, R5.H1_H1 ;  /* 0x30000005ff067230 */ /* 0x000fe40000004100 */
[----:B------:R-:W-:Y:S01]  /*d490*/  FFMA.FTZ R5, R89, R92, -R96 ;  /* 0x0000005c59057223 */ /* 0x000fe20000010860 */
[----:B------:R-:W-:-:S02]  /*d4a0*/  HADD2.F32 R92, -RZ, R87.H1_H1 ;  /* 0x30000057ff5c7230 */ /* 0x000fc40000004100 */
[C---:B------:R-:W-:Y:S01]  /*d4b0*/  FFMA.FTZ R91, R88.reuse, R93, -R91 ;  /* 0x0000005d585b7223 */ /* 0x040fe2000001085b */
[----:B------:R-:W-:Y:S02]  /*d4c0*/  HADD2.F32 R90, -RZ, R87.H0_H0 ;  /* 0x20000057ff5a7230 */ /* 0x000fe40000004100 */
[----:B------:R-:W-:Y:S01]  /*d4d0*/  FFMA.FTZ R88, R88, R59, R95 ;  /* 0x0000003b58587223 */ /* 0x000fe2000001005f */
[----:B------:R-:W-:Y:S02]  /*d4e0*/  HADD2.F32 R89, -RZ, R58.H0_H0 ;  /* 0x2000003aff597230 */ /* 0x000fe40000004100 */
[C---:B------:R-:W-:Y:S01]  /*d4f0*/  FMUL.FTZ R58, R61.reuse, R92 ;  /* 0x0000005c3d3a7220 */ /* 0x040fe20000410000 */
[----:B------:R-:W-:Y:S02]  /*d500*/  HADD2.F32 R87, -RZ, R60.H0_H0 ;  /* 0x2000003cff577230 */ /* 0x000fe40000004100 */
[-C--:B------:R-:W-:Y:S01]  /*d510*/  FMUL.FTZ R61, R61, R90.reuse ;  /* 0x0000005a3d3d7220 */ /* 0x080fe20000410000 */
[C---:B------:R-:W-:Y:S01]  /*d520*/  FMUL.FTZ R59, R6.reuse, R89 ;  /* 0x00000059063b7220 */ /* 0x040fe20000410000 */
[C---:B------:R-:W-:Y:S01]  /*d530*/  FFMA.FTZ R90, R7.reuse, R90, -R58 ;  /* 0x0000005a075a7223 */ /* 0x040fe2000001083a */
[-C--:B------:R-:W-:Y:S01]  /*d540*/  FMUL.FTZ R6, R6, R87.reuse ;  /* 0x0000005706067220 */ /* 0x080fe20000410000 */
[----:B------:R-:W-:Y:S01]  /*d550*/  FFMA.FTZ R61, R7, R92, R61 ;  /* 0x0000005c073d7223 */ /* 0x000fe2000001003d */
[----:B------:R-:W-:Y:S01]  /*d560*/  FFMA.FTZ R59, R4, R87, -R59 ;  /* 0x00000057043b7223 */ /* 0x000fe2000001083b */
[----:B------:R-:W-:Y:S01]  /*d570*/  F2FP.F16.F32.PACK_AB R7, R94, R5 ;  /* 0x000000055e07723e */ /* 0x000fe200000000ff */
[----:B------:R-:W-:Y:S01]  /*d580*/  FFMA.FTZ R58, R4, R89, R6 ;  /* 0x00000059043a7223 */ /* 0x000fe20000010006 */
[----:B------:R-:W-:-:S02]  /*d590*/  F2FP.F16.F32.PACK_AB R4, R88, R91 ;  /* 0x0000005b5804723e */ /* 0x000fc400000000ff */
[----:B------:R-:W-:Y:S02]  /*d5a0*/  F2FP.F16.F32.PACK_AB R6, R61, R90 ;  /* 0x0000005a3d06723e */ /* 0x000fe400000000ff */
[----:B------:R-:W-:-:S05]  /*d5b0*/  F2FP.F16.F32.PACK_AB R5, R58, R59 ;  /* 0x0000003b3a05723e */ /* 0x000fca00000000ff */
[----:B------:R0:W-:Y:S02]  /*d5c0*/  STS.128 [R3+0xc400], R4 ;  /* 0x00c4000403007388 */ /* 0x0001e40000000c00 */
.L_x_1704:
[----:B------:R-:W-:Y:S05]  /*d5d0*/  BSYNC B2 ;  /* 0x0000000000027941 */ /* 0x000fea0003800000 */
.L_x_1703:
[----:B------:R-:W-:Y:S04]  /*d5e0*/  BSSY B2, `(.L_x_1705) ;  /* 0x000002c000027945 */ /* 0x000fe80003800000 */
[----:B------:R-:W-:Y:S05]  /*d5f0*/  @P1 BRA `(.L_x_1706) ;  /* 0x0000000000a81947 */ /* 0x000fea0003800000 */
[----:B0-----:R-:W0:Y:S01]  /*d600*/  LDS.128 R4, [R0] ;  /* 0x0000000000047984 */ /* 0x001e220000000c00 */
[----:B------:R-:W-:Y:S01]  /*d610*/  SHF.R.U32.HI R59, RZ, 0x10, R57 ;  /* 0x00000010ff3b7819 */ /* 0x000fe20000011639 */
[----:B------:R-:W-:Y:S01]  /*d620*/  HADD2.F32 R58, -RZ, R83.H1_H1 ;  /* 0x30000053ff3a7230 */ /* 0x000fe20000004100 */
[----:B------:R-:W-:Y:S01]  /*d630*/  SHF.R.U32.HI R61, RZ, 0x10, R55 ;  /* 0x00000010ff3d7819 */ /* 0x000fe20000011637 */
[----:B------:R-:W-:Y:S01]  /*d640*/  HADD2.F32 R60, -RZ, R82.H1_H1 ;  /* 0x30000052ff3c7230 */ /* 0x000fe20000004100 */
[----:B------:R-:W-:Y:S01]  /*d650*/  SHF.R.U64 R91, R56, 0x10, R57 ;  /* 0x00000010385b7819 */ /* 0x000fe20000001239 */
[----:B------:R-:W-:Y:S01]  /*d660*/  HADD2.F32 R59, -RZ, R59.H0_H0 ;  /* 0x2000003bff3b7230 */ /* 0x000fe20000004100 */
[----:B------:R-:W-:Y:S01]  /*d670*/  SHF.R.U64 R89, R54, 0x10, R55 ;  /* 0x0000001036597819 */ /* 0x000fe20000001237 */
[----:B------:R-:W-:Y:S02]  /*d680*/  HADD2.F32 R61, -RZ, R61.H0_H0 ;  /* 0x2000003dff3d7230 */ /* 0x000fe40000004100 */
[----:B------:R-:W-:-:S02]  /*d690*/  HADD2.F32 R83, -RZ, R83.H0_H0 ;  /* 0x20000053ff537230 */ /* 0x000fc40000004100 */
[--C-:B0-----:R-:W-:Y:S02]  /*d6a0*/  HADD2.F32 R57, -RZ, R7.reuse.H1_H1 ;  /* 0x30000007ff397230 */ /* 0x101fe40000004100 */
[----:B------:R-:W-:Y:S02]  /*d6b0*/  HADD2.F32 R56, -RZ, R7.H0_H0 ;  /* 0x20000007ff387230 */ /* 0x000fe40000004100 */
[--C-:B------:R-:W-:Y:S02]  /*d6c0*/  HADD2.F32 R7, -RZ, R4.reuse.H0_H0 ;  /* 0x20000004ff077230 */ /* 0x100fe40000004100 */
[C---:B------:R-:W-:Y:S01]  /*d6d0*/  FMUL.FTZ R90, R57.reuse, R59 ;  /* 0x0000003b395a7220 */ /* 0x040fe20000410000 */
[----:B------:R-:W-:Y:S02]  /*d6e0*/  HADD2.F32 R4, -RZ, R4.H1_H1 ;  /* 0x30000004ff047230 */ /* 0x000fe40000004100 */
[----:B------:R-:W-:Y:S01]  /*d6f0*/  FMUL.FTZ R87, R57, R61 ;  /* 0x0000003d39577220 */ /* 0x000fe20000410000 */
[----:B------:R-:W-:-:S02]  /*d700*/  HADD2.F32 R54, -RZ, R6.H0_H0 ;  /* 0x20000006ff367230 */ /* 0x000fc40000004100 */
[----:B------:R-:W-:Y:S01]  /*d710*/  FFMA.FTZ R92, R56, R61, R90 ;  /* 0x0000003d385c7223 */ /* 0x000fe2000001005a */
[----:B------:R-:W-:Y:S02]  /*d720*/  HADD2.F32 R55, -RZ, R6.H1_H1 ;  /* 0x30000006ff377230 */ /* 0x000fe40000004100 */
[----:B------:R-:W-:Y:S01]  /*d730*/  FMUL.FTZ R88, R4, R60 ;  /* 0x0000003c04587220 */ /* 0x000fe20000410000 */
[--C-:B------:R-:W-:Y:S02]  /*d740*/  HADD2.F32 R6, -RZ, R5.reuse.H0_H0 ;  /* 0x20000005ff067230 */ /* 0x100fe40000004100 */
[----:B------:R-:W-:Y:S01]  /*d750*/  FFMA.FTZ R87, R56, R59, -R87 ;  /* 0x0000003b38577223 */ /* 0x000fe20000010857 */
[-C--:B------:R-:W-:Y:S01]  /*d760*/  FMUL.FTZ R90, R4, R58.reuse ;  /* 0x0000003a045a7220 */ /* 0x080fe20000410000 */
[----:B------:R-:W-:Y:S02]  /*d770*/  HADD2.F32 R5, -RZ, R5.H1_H1 ;  /* 0x30000005ff057230 */ /* 0x000fe40000004100 */
[----:B------:R-:W-:Y:S01]  /*d780*/  FFMA.FTZ R88, R7, R58, -R88 ;  /* 0x0000003a07587223 */ /* 0x000fe20000010858 */
[----:B------:R-:W-:-:S02]  /*d790*/  HADD2.F32 R56, -RZ, R84.H0_H0 ;  /* 0x20000054ff387230 */ /* 0x000fc40000004100 */
        /* <DEDUP_REMOVED lines=15> */
[----:B------:R1:W-:Y:S02]  /*d890*/  STS.128 [R0], R4 ;  /* 0x0000000400007388 */ /* 0x0003e40000000c00 */
.L_x_1706:
[----:B------:R-:W-:Y:S05]  /*d8a0*/  BSYNC B2 ;  /* 0x0000000000027941 */ /* 0x000fea0003800000 */
.L_x_1705:
[----:B------:R-:W-:Y:S04]  /*d8b0*/  BSSY B2, `(.L_x_1707) ;  /* 0x000002c000027945 */ /* 0x000fe80003800000 */
[----:B------:R-:W-:Y:S05]  /*d8c0*/  @P2 BRA `(.L_x_1708) ;  /* 0x0000000000a82947 */ /* 0x000fea0003800000 */
[----:B01----:R-:W0:Y:S01]  /*d8d0*/  LDS.128 R4, [R3+0x10400] ;  /* 0x0104000003047984 */ /* 0x003e220000000c00 */
        /* <DEDUP_REMOVED lines=9> */
[----:B------:R-:W-:Y:S02]  /*d970*/  HADD2.F32 R78, -RZ, R78.H0_H0 ;  /* 0x2000004eff4e7230 */ /* 0x000fe40000004100 */
        /* <DEDUP_REMOVED lines=18> */
[CC--:B------:R-:W-:Y:S01]  /*daa0*/  FMUL.FTZ R55, R51.reuse, R79.reuse ;  /* 0x0000004f33377220 */ /* 0x0c0fe20000410000 */
[----:B------:R-:W-:Y:S01]  /*dab0*/  FMUL.FTZ R54, R51, R78 ;  /* 0x0000004e33367220 */ /* 0x000fe20000410000 */
[C---:B------:R-:W-:Y:S01]  /*dac0*/  FMUL.FTZ R7, R5.reuse, R52 ;  /* 0x0000003405077220 */ /* 0x040fe20000410000 */
[----:B------:R-:W-:Y:S01]  /*dad0*/  FMUL.FTZ R51, R5, R4 ;  /* 0x0000000405337220 */ /* 0x000fe20000410000 */
[C---:B------:R-:W-:Y:S01]  /*dae0*/  FFMA.FTZ R55, R50.reuse, R78, -R55 ;  /* 0x0000004e32377223 */ /* 0x040fe20000010837 */
[----:B------:R-:W-:Y:S01]  /*daf0*/  FFMA.FTZ R54, R50, R79, R54 ;  /* 0x0000004f32367223 */ /* 0x000fe20000010036 */
[C---:B------:R-:W-:Y:S01]  /*db00*/  FFMA.FTZ R5, R6.reuse, R4, -R7 ;  /* 0x0000000406057223 */ /* 0x040fe20000010807 */
[----:B------:R-:W-:Y:S01]  /*db10*/  FFMA.FTZ R52, R6, R52, R51 ;  /* 0x0000003406347223 */ /* 0x000fe20000010033 */
[----:B------:R-:W-:-:S02]  /*db20*/  F2FP.F16.F32.PACK_AB R7, R88, R59 ;  /* 0x0000003b5807723e */ /* 0x000fc400000000ff */
[----:B------:R-:W-:Y:S02]  /*db30*/  F2FP.F16.F32.PACK_AB R6, R54, R55 ;  /* 0x000000373606723e */ /* 0x000fe400000000ff */
[----:B------:R-:W-:Y:S02]  /*db40*/  F2FP.F16.F32.PACK_AB R4, R53, R58 ;  /* 0x0000003a3504723e */ /* 0x000fe400000000ff */
[----:B------:R-:W-:-:S05]  /*db50*/  F2FP.F16.F32.PACK_AB R5, R52, R5 ;  /* 0x000000053405723e */ /* 0x000fca00000000ff */
[----:B------:R2:W-:Y:S02]  /*db60*/  STS.128 [R3+0x10400], R4 ;  /* 0x0104000403007388 */ /* 0x0005e40000000c00 */
.L_x_1708:
[----:B------:R-:W-:Y:S05]  /*db70*/  BSYNC B2 ;  /* 0x0000000000027941 */ /* 0x000fea0003800000 */
.L_x_1707:
[----:B------:R-:W-:Y:S04]  /*db80*/  BSSY B2, `(.L_x_1709) ;  /* 0x000002c000027945 */ /* 0x000fe80003800000 */
[----:B------:R-:W-:Y:S05]  /*db90*/  @P3 BRA `(.L_x_1710) ;  /* 0x0000000000a83947 */ /* 0x000fea0003800000 */
[----:B012---:R-:W0:Y:S01]  /*dba0*/  LDS.128 R4, [R0+0x4000] ;  /* 0x0040000000047984 */ /* 0x007e220000000c00 */
[----:B------:R-:W-:Y:S01]  /*dbb0*/  SHF.R.U32.HI R51, RZ, 0x10, R49 ;  /* 0x00000010ff337819 */ /* 0x000fe20000011631 */
[----:B------:R-:W-:Y:S01]  /*dbc0*/  HADD2.F32 R50, -RZ, R75.H0_H0 ;  /* 0x2000004bff327230 */ /* 0x000fe20000004100 */
[----:B------:R-:W-:Y:S01]  /*dbd0*/  SHF.R.U32.HI R53, RZ, 0x10, R47 ;  /* 0x00000010ff357819 */ /* 0x000fe2000001162f */
[--C-:B------:R-:W-:Y:S01]  /*dbe0*/  HADD2.F32 R52, -RZ, R74.reuse.H0_H0 ;  /* 0x2000004aff347230 */ /* 0x100fe20000004100 */
[----:B------:R-:W-:Y:S01]  /*dbf0*/  SHF.R.U64 R59, R48, 0x10, R49 ;  /* 0x00000010303b7819 */ /* 0x000fe20000001231 */
[----:B------:R-:W-:Y:S01]  /*dc00*/  HADD2.F32 R51, -RZ, R51.H0_H0 ;  /* 0x20000033ff337230 */ /* 0x000fe20000004100 */
[----:B------:R-:W-:Y:S01]  /*dc10*/  SHF.R.U64 R57, R46, 0x10, R47 ;  /* 0x000000102e397819 */ /* 0x000fe2000000122f */
[----:B------:R-:W-:Y:S02]  /*dc20*/  HADD2.F32 R53, -RZ, R53.H0_H0 ;  /* 0x20000035ff357230 */ /* 0x000fe40000004100 */
[----:B------:R-:W-:-:S02]  /*dc30*/  HADD2.F32 R74, -RZ, R74.H1_H1 ;  /* 0x3000004aff4a7230 */ /* 0x000fc40000004100 */
[----:B------:R-:W-:Y:S02]  /*dc40*/  HADD2.F32 R75, -RZ, R75.H1_H1 ;  /* 0x3000004bff4b7230 */ /* 0x000fe40000004100 */
        /* <DEDUP_REMOVED lines=19> */
[-C--:B------:R-:W-:Y:S01]  /*dd80*/  FMUL.FTZ R53, R47, R75.reuse ;  /* 0x0000004b2f357220 */ /* 0x080fe20000410000 */
        /* <DEDUP_REMOVED lines=11> */
.L_x_1710:
[----:B------:R-:W-:Y:S05]  /*de40*/  BSYNC B2 ;  /* 0x0000000000027941 */ /* 0x000fea0003800000 */
.L_x_1709:
[----:B------:R-:W-:Y:S04]  /*de50*/  BSSY B2, `(.L_x_1711) ;  /* 0x000002c000027945 */ /* 0x000fe80003800000 */
[----:B------:R-:W-:Y:S05]  /*de60*/  @P4 BRA `(.L_x_1712) ;  /* 0x0000000000a84947 */ /* 0x000fea0003800000 */
[----:B0123--:R-:W0:Y:S01]  /*de70*/  LDS.128 R4, [R3+0x14400] ;  /* 0x0144000003047984 */ /* 0x00fe220000000c00 */
        /* <DEDUP_REMOVED lines=41> */
.L_x_1712:
[----:B------:R-:W-:Y:S05]  /*e110*/  BSYNC B2 ;  /* 0x0000000000027941 */ /* 0x000fea0003800000 */
.L_x_1711:
[----:B------:R-:W-:Y:S05]  /*e120*/  @P5 BRA `(.L_x_1702) ;  /* 0x0000000000a85947 */ /* 0x000fea0003800000 */
[----:B01234-:R-:W0:Y:S01]  /*e130*/  LDS.128 R4, [R0+0x8000] ;  /* 0x0080000000047984 */ /* 0x01fe220000000c00 */
[----:B------:R-:W-:Y:S01]  /*e140*/  SHF.R.U32.HI R43, RZ, 0x10, R37 ;  /* 0x00000010ff2b7819 */ /* 0x000fe20000011625 */
[----:B------:R-:W-:Y:S01]  /*e150*/  HADD2.F32 R42, -RZ, R64.H1_H1 ;  /* 0x30000040ff2a7230 */ /* 0x000fe20000004100 */
[--C-:B------:R-:W-:Y:S01]  /*e160*/  SHF.R.U32.HI R45, RZ, 0x10, R39.reuse ;  /* 0x00000010ff2d7819 */ /* 0x100fe20000011627 */
[--C-:B------:R-:W-:Y:S01]  /*e170*/  HADD2.F32 R44, -RZ, R66.reuse.H1_H1 ;  /* 0x30000042ff2c7230 */ /* 0x100fe20000004100 */
        /* <DEDUP_REMOVED lines=37> */
.L_x_1702:
[----:B------:R-:W-:Y:S05]  /*e3d0*/  BSYNC B1 ;  /* 0x0000000000017941 */ /* 0x000fea0003800000 */
.L_x_1701:
        /* <DEDUP_REMOVED lines=13> */
[--C-:B------:R-:W-:Y:S01]  /*e4b0*/  SHF.R.U64 R47, R40, 0x10, R41.reuse ;  /* 0x00000010282f7819 */ /* 0x100fe20000001229 */
[----:B------:R-:W-:Y:S01]  /*e4c0*/  HADD2.F32 R38, -RZ, R86.H0_H0 ;  /* 0x20000056ff267230 */ /* 0x000fe20000004100 */
[----:B------:R-:W-:Y:S01]  /*e4d0*/  SHF.R.U32.HI R39, RZ, 0x10, R41 ;  /* 0x00000010ff277819 */ /* 0x000fe20000011629 */
[--C-:B------:R-:W-:Y:S01]  /*e4e0*/  HADD2.F32 R40, -RZ, R85.reuse.H0_H0 ;  /* 0x20000055ff287230 */ /* 0x100fe20000004100 */
[--C-:B------:R-:W-:Y:S01]  /*e4f0*/  SHF.R.U32.HI R41, RZ, 0x10, R31.reuse ;  /* 0x00000010ff297819 */ /* 0x100fe2000001161f */
[----:B------:R-:W-:Y:S01]  /*e500*/  HADD2.F32 R85, -RZ, R85.H1_H1 ;  /* 0x30000055ff557230 */ /* 0x000fe20000004100 */
[----:B------:R-:W-:Y:S01]  /*e510*/  SHF.R.U64 R45, R30, 0x10, R31 ;  /* 0x000000101e2d7819 */ /* 0x000fe2000000121f */
[----:B------:R-:W-:Y:S02]  /*e520*/  HADD2.F32 R39, -RZ, R39.H0_H0 ;  /* 0x20000027ff277230 */ /* 0x000fe40000004100 */
[----:B------:R-:W-:-:S02]  /*e530*/  HADD2.F32 R41, -RZ, R41.H0_H0 ;  /* 0x20000029ff297230 */ /* 0x000fc40000004100 */
        /* <DEDUP_REMOVED lines=32> */
.L_x_1715:
[----:B------:R-:W-:Y:S05]  /*e740*/  BSYNC B1 ;  /* 0x0000000000017941 */ /* 0x000fea0003800000 */
.L_x_1714:
[----:B------:R-:W-:Y:S04]  /*e750*/  BSSY B1, `(.L_x_1716) ;  /* 0x000002c000017945 */ /* 0x000fe80003800000 */
[----:B------:R-:W-:Y:S05]  /*e760*/  @P1 BRA `(.L_x_1717) ;  /* 0x0000000000a81947 */ /* 0x000fea0003800000 */
[----:B0-----:R-:W0:Y:S01]  /*e770*/  LDS.128 R4, [R0+0x2000] ;  /* 0x0020000000047984 */ /* 0x001e220000000c00 */
[----:B------:R-:W-:Y:S01]  /*e780*/  SHF.R.U64 R40, R34, 0x10, R35 ;  /* 0x0000001022287819 */ /* 0x000fe20000001223 */
[----:B------:R-:W-:Y:S01]  /*e790*/  HADD2.F32 R82, -RZ, R82.H0_H0 ;  /* 0x20000052ff527230 */ /* 0x000fe20000004100 */
[----:B------:R-:W-:Y:S01]  /*e7a0*/  SHF.R.U32.HI R36, RZ, 0x10, R33 ;  /* 0x00000010ff247819 */ /* 0x000fe20000011621 */
[----:B------:R-:W-:Y:S01]  /*e7b0*/  HADD2.F32 R84, -RZ, R84.H1_H1 ;  /* 0x30000054ff547230 */ /* 0x000fe20000004100 */
[----:B------:R-:W-:Y:S01]  /*e7c0*/  SHF.R.U32.HI R34, RZ, 0x10, R35 ;  /* 0x00000010ff227819 */ /* 0x000fe20000011623 */
[----:B------:R-:W-:Y:S01]  /*e7d0*/  HADD2.F32 R35, -RZ, R81.H0_H0 ;  /* 0x20000051ff237230 */ /* 0x000fe20000004100 */
        /* <DEDUP_REMOVED lines=11> */
[----:B------:R-:W-:Y:S01]  /*e890*/  FFMA.FTZ R37, R32, R34, -R37 ;  /* 0x0000002220257223 */ /* 0x000fe20000010825 */
[----:B------:R-:W-:Y:S02]  /*e8a0*/  HADD2.F32 R31, -RZ, R6.H1_H1 ;  /* 0x30000006ff1f7230 */ /* 0x000fe40000004100 */
[----:B------:R-:W-:Y:S01]  /*e8b0*/  FMUL.FTZ R38, R4, R35 ;  /* 0x0000002304267220 */ /* 0x000fe20000410000 */
[--C-:B------:R-:W-:Y:S02]  /*e8c0*/  HADD2.F32 R6, -RZ, R5.reuse.H0_H0 ;  /* 0x20000005ff067230 */ /* 0x100fe40000004100 */
[----:B------:R-:W-:Y:S01]  /*e8d0*/  FFMA.FTZ R36, R32, R36, R33 ;  /* 0x0000002420247223 */ /* 0x000fe20000010021 */
        /* <DEDUP_REMOVED lines=19> */
.L_x_1717:
[----:B------:R-:W-:Y:S05]  /*ea10*/  BSYNC B1 ;  /* 0x0000000000017941 */ /* 0x000fea0003800000 */
.L_x_1716:
[----:B------:R-:W-:Y:S04]  /*ea20*/  BSSY B1, `(.L_x_1718) ;  /* 0x000002c000017945 */ /* 0x000fe80003800000 */
[----:B------:R-:W-:Y:S05]  /*ea30*/  @P2 BRA `(.L_x_1719) ;  /* 0x0000000000a82947 */ /* 0x000fea0003800000 */
[----:B01----:R-:W0:Y:S01]  /*ea40*/  LDS.128 R4, [R3+0x12400] ;  /* 0x0124000003047984 */ /* 0x003e220000000c00 */
[----:B------:R-:W-:Y:S01]  /*ea50*/  SHF.R.U32.HI R31, RZ, 0x10, R29 ;  /* 0x00000010ff1f7819 */ /* 0x000fe2000001161d */
[----:B------:R-:W-:Y:S01]  /*ea60*/  HADD2.F32 R30, -RZ, R80.H0_H0 ;  /* 0x20000050ff1e7230 */ /* 0x000fe20000004100 */
[----:B------:R-:W-:Y:S01]  /*ea70*/  SHF.R.U32.HI R33, RZ, 0x10, R27 ;  /* 0x00000010ff217819 */ /* 0x000fe2000001161b */
[----:B------:R-:W-:Y:S01]  /*ea80*/  HADD2.F32 R32, -RZ, R77.H1_H1 ;  /* 0x3000004dff207230 */ /* 0x000fe20000004100 */
[----:B------:R-:W-:Y:S01]  /*ea90*/  SHF.R.U64 R39, R28, 0x10, R29 ;  /* 0x000000101c277819 */ /* 0x000fe2000000121d */
        /* <DEDUP_REMOVED lines=36> */
.L_x_1719:
[----:B------:R-:W-:Y:S05]  /*ece0*/  BSYNC B1 ;  /* 0x0000000000017941 */ /* 0x000fea0003800000 */
.L_x_1718:
[----:B------:R-:W-:Y:S04]  /*ecf0*/  BSSY B1, `(.L_x_1720) ;  /* 0x000002c000017945 */ /* 0x000fe80003800000 */
[----:B------:R-:W-:Y:S05]  /*ed00*/  @P3 BRA `(.L_x_1721) ;  /* 0x0000000000a83947 */ /* 0x000fea0003800000 */
[----:B012---:R-:W0:Y:S01]  /*ed10*/  LDS.128 R4, [R0+0x6000] ;  /* 0x0060000000047984 */ /* 0x007e220000000c00 */
        /* <DEDUP_REMOVED lines=41> */
.L_x_1721:
[----:B------:R-:W-:Y:S05]  /*efb0*/  BSYNC B1 ;  /* 0x0000000000017941 */ /* 0x000fea0003800000 */
.L_x_1720:
[----:B------:R-:W-:Y:S04]  /*efc0*/  BSSY B1, `(.L_x_1722) ;  /* 0x000002c000017945 */ /* 0x000fe80003800000 */
[----:B------:R-:W-:Y:S05]  /*efd0*/  @P4 BRA `(.L_x_1723) ;  /* 0x0000000000a84947 */ /* 0x000fea0003800000 */
[----:B0123--:R-:W0:Y:S01]  /*efe0*/  LDS.128 R4, [R3+0x16400] ;  /* 0x0164000003047984 */ /* 0x00fe220000000c00 */
[----:B------:R-:W-:Y:S01]  /*eff0*/  SHF.R.U32.HI R21, RZ, 0x10, R15 ;  /* 0x00000010ff157819 */ /* 0x000fe2000001160f */
[----:B------:R-:W-:Y:S01]  /*f000*/  HADD2.F32 R20, -RZ, R69.H0_H0 ;  /* 0x20000045ff147230 */ /* 0x000fe20000004100 */
[----:B------:R-:W-:Y:S01]  /*f010*/  SHF.R.U32.HI R25, RZ, 0x10, R13 ;  /* 0x00000010ff197819 */ /* 0x000fe2000001160d */
[----:B------:R-:W-:Y:S01]  /*f020*/  HADD2.F32 R24, -RZ, R65.H0_H0 ;  /* 0x20000041ff187230 */ /* 0x000fe20000004100 */
        /* <DEDUP_REMOVED lines=37> */
.L_x_1723:
[----:B------:R-:W-:Y:S05]  /*f280*/  BSYNC B1 ;  /* 0x0000000000017941 */ /* 0x000fea0003800000 */
.L_x_1722:
[----:B------:R-:W-:Y:S05]  /*f290*/  @P5 BRA `(.L_x_1713) ;  /* 0x0000003400d05947 */ /* 0x000fea0003800000 */
[----:B01234-:R-:W0:Y:S01]  /*f2a0*/  LDS.128 R4, [R0+0xa000] ;  /* 0x00a0000000047984 */ /* 0x01fe220000000c00 */
[----:B------:R-:W-:Y:S01]  /*f2b0*/  SHF.R.U32.HI R14, RZ, 0x10, R9 ;  /* 0x00000010ff0e7819 */ /* 0x000fe20000011609 */
[--C-:B------:R-:W-:Y:S01]  /*f2c0*/  HADD2.F32 R13, -RZ, R62.reuse.H0_H0 ;  /* 0x2000003eff0d7230 */ /* 0x100fe20000004100 */
[--C-:B------:R-:W-:Y:S01]  /*f2d0*/  SHF.R.U32.HI R12, RZ, 0x10, R11.reuse ;  /* 0x00000010ff0c7819 */ /* 0x100fe2000001160b */
        /* <DEDUP_REMOVED lines=8> */
[--C-:B------:R-:W-:Y:S02]  /*f360*/  HADD2.F32 R3, -RZ, R4.reuse.H0_H0 ;  /* 0x20000004ff037230 */ /* 0x100fe40000004100 */
[----:B------:R-:W-:Y:S02]  /*f370*/  HADD2.F32 R9, -RZ, R7.H0_H0 ;  /* 0x20000007ff097230 */ /* 0x000fe40000004100 */
[C---:B------:R-:W-:Y:S01]  /*f380*/  FMUL.FTZ R20, R10.reuse, R14 ;  /* 0x0000000e0a147220 */ /* 0x040fe20000410000 */
[----:B------:R-:W-:Y:S02]  /*f390*/  HADD2.F32 R4, -RZ, R4.H1_H1 ;  /* 0x30000004ff047230 */ /* 0x000fe40000004100 */
[----:B------:R-:W-:Y:S01]  /*f3a0*/  FMUL.FTZ R15, R10, R12 ;  /* 0x0000000c0a0f7220 */ /* 0x000fe20000410000 */
[----:B------:R-:W-:-:S02]  /*f3b0*/  HADD2.F32 R7, -RZ, R6.H0_H0 ;  /* 0x20000006ff077230 */ /* 0x000fc40000004100 */
[C---:B------:R-:W-:Y:S01]  /*f3c0*/  FFMA.FTZ R20, R9.reuse, R12, -R20 ;  /* 0x0000000c09147223 */ /* 0x040fe20000010814 */
[----:B------:R-:W-:Y:S02]  /*f3d0*/  HADD2.F32 R8, -RZ, R6.H1_H1 ;  /* 0x30000006ff087230 */ /* 0x000fe40000004100 */
[C---:B------:R-:W-:Y:S01]  /*f3e0*/  FMUL.FTZ R10, R4.reuse, R13 ;  /* 0x0000000d040a7220 */ /* 0x040fe20000410000 */
        /* <DEDUP_REMOVED lines=20> */
[----:B------:R0:W-:Y:S01]  /*f530*/  STS.128 [R0+0xa000], R4 ;  /* 0x00a0000400007388 */ /* 0x0001e20000000c00 */
[----:B------:R-:W-:Y:S05]  /*f540*/  BRA `(.L_x_1713) ;  /* 0x0000003400247947 */ /* 0x000fea0003800000 */
.L_x_1692:
[----:B------:R-:W2:Y:S01]  /*f550*/  LDC R64, c[0x0][0x448] ;  /* 0x00011200ff407b82 */ /* 0x000ea20000000800 */
[----:B------:R-:W-:Y:S01]  /*f560*/  IMAD R3, R210, 0x40, R69 ;  /* 0x00000040d2037824 */ /* 0x000fe200078e0245 */
[----:B------:R-:W-:Y:S01]  /*f570*/  ULDC.64 UR4, c[0x0][0x3f8] ;  /* 0x0000fe0000047ab9 */ /* 0x000fe20000000a00 */
[----:B------:R-:W-:Y:S01]  /*f580*/  ULDC.64 UR6, c[0x0][0x408] ;  /* 0x0001020000067ab9 */ /* 0x000fe20000000a00 */
[----:B------:R-:W-:Y:S02]  /*f590*/  IMAD.MOV.U32 R4, RZ, RZ, R24 ;  /* 0x000000ffff047224 */ /* 0x000fe400078e0018 */
[----:B------:R-:W-:Y:S02]  /*f5a0*/  IMAD.MOV.U32 R6, RZ, RZ, R140 ;  /* 0x000000ffff067224 */ /* 0x000fe400078e008c */
[----:B------:R-:W-:Y:S01]  /*f5b0*/  IMAD.MOV.U32 R7, RZ, RZ, R29 ;  /* 0x000000ffff077224 */ /* 0x000fe200078e001d */
[----:B--2---:R-:W-:-:S13]  /*f5c0*/  ISETP.NE.AND P0, PT, R64, 0x1, PT ;  /* 0x000000014000780c */ /* 0x004fda0003f05270 */
[----:B------:R-:W2:Y:S08]  /*f5d0*/  @P0 LDC R0, c[0x0][0x44c] ;  /* 0x00011300ff000b82 */ /* 0x000eb00000000800 */
[----:B------:R-:W3:Y:S01]  /*f5e0*/  @P0 LDC R5, c[0x0][0x450] ;  /* 0x00011400ff050b82 */ /* 0x000ee20000000800 */
[----:B--2---:R-:W-:-:S05]  /*f5f0*/  @P0 IMAD.HI.U32 R0, R3, R0, RZ ;  /* 0x0000000003000227 */ /* 0x004fca00078e00ff */
[----:B---3--:R-:W-:Y:S02]  /*f600*/  @P0 SHF.R.U32.HI R3, RZ, R5, R0 ;  /* 0x00000005ff030219 */ /* 0x008fe40000011600 */
[----:B------:R-:W-:Y:S02]  /*f610*/  MOV R5, R27 ;  /* 0x0000001b00057202 */ /* 0x000fe40000000f00 */
[----:B------:R-:W-:Y:S01]  /*f620*/  SHF.R.S32.HI R0, RZ, 0x1f, R3 ;  /* 0x0000001fff007819 */ /* 0x000fe20000011403 */
[----:B------:R-:W-:-:S04]  /*f630*/  IMAD.WIDE.U32 R6, R3, UR6, R6 ;  /* 0x0000000603067c25 */ /* 0x000fc8000f8e0006 */
[C---:B------:R-:W-:Y:S02]  /*f640*/  IMAD R8, R0.reuse, UR4, RZ ;  /* 0x0000000400087c24 */ /* 0x040fe4000f8e02ff */
[----:B------:R-:W-:Y:S02]  /*f650*/  IMAD R0, R0, UR6, RZ ;  /* 0x0000000600007c24 */ /* 0x000fe4000f8e02ff */
[----:B------:R-:W-:-:S04]  /*f660*/  IMAD.WIDE.U32 R4, R3, UR4, R4 ;  /* 0x0000000403047c25 */ /* 0x000fc8000f8e0004 */
[C---:B------:R-:W-:Y:S01]  /*f670*/  IMAD R21, R3.reuse, UR5, R8 ;  /* 0x0000000503157c24 */ /* 0x040fe2000f8e0208 */
[----:B------:R-:W-:Y:S01]  /*f680*/  ULDC.64 UR4, c[0x0][0x3e8] ;  /* 0x0000fa0000047ab9 */ /* 0x000fe20000000a00 */
[----:B------:R-:W-:Y:S01]  /*f690*/  IMAD R61, R3, UR7, R0 ;  /* 0x00000007033d7c24 */ /* 0x000fe2000f8e0200 */
[----:B------:R-:W-:Y:S01]  /*f6a0*/  ULDC.64 UR6, c[0x0][0x400] ;  /* 0x0001000000067ab9 */ /* 0x000fe20000000a00 */
[----:B------:R-:W-:Y:S01]  /*f6b0*/  IMAD.IADD R21, R5, 0x1, R21 ;  /* 0x0000000105157824 */ /* 0x000fe200078e0215 */
[----:B------:R-:W-:Y:S01]  /*f6c0*/  LEA R20, P0, R4, UR4, 0x1 ;  /* 0x0000000404147c11 */ /* 0x000fe2000f8008ff */
[----:B------:R-:W-:Y:S01]  /*f6d0*/  IMAD.IADD R61, R7, 0x1, R61 ;  /* 0x00000001073d7824 */ /* 0x000fe200078e023d */
[----:B------:R-:W-:Y:S01]  /*f6e0*/  LEA R62, P1, R6, UR6, 0x1 ;  /* 0x00000006063e7c11 */ /* 0x000fe2000f8208ff */
[----:B------:R-:W-:Y:S01]  /*f6f0*/  UMOV UR4, 0xffffffff ;  /* 0xffffffff00047882 */ /* 0x000fe20000000000 */
[----:B------:R-:W-:Y:S02]  /*f700*/  LEA.HI.X R21, R4, UR5, R21, 0x1, P0 ;  /* 0x0000000504157c11 */ /* 0x000fe400080f0c15 */
[----:B------:R-:W-:Y:S01]  /*f710*/  LEA.HI.X R61, R6, UR7, R61, 0x1, P1 ;  /* 0x00000007063d7c11 */ /* 0x000fe200088f0c3d */
[----:B------:R-:W-:Y:S08]  /*f720*/  BRA.DIV UR4, `(.L_x_1724) ;  /* 0x000001b604cc7947 */ /* 0x000ff0000b800000 */
[----:B------:R2:W3:Y:S04]  /*f730*/  SHFL.IDX PT, R3, R21, RZ, 0x1c1f ;  /* 0x001c1fff15037589 */ /* 0x0004e800000e0000 */
[----:B------:R2:W4:Y:S04]  /*f740*/  SHFL.IDX PT, R0, R20, RZ, 0x1c1f ;  /* 0x001c1fff14007589 */ /* 0x00052800000e0000 */
[----:B------:R2:W0:Y:S04]  /*f750*/  SHFL.IDX PT, R7, R61, RZ, 0x1c1f ;  /* 0x001c1fff3d077589 */ /* 0x00042800000e0000 */
[----:B------:R2:W0:Y:S02]  /*f760*/  SHFL.IDX PT, R14, R62, RZ, 0x1c1f ;  /* 0x001c1fff3e0e7589 */ /* 0x00042400000e0000 */
.L_x_2042:
        /* <DEDUP_REMOVED lines=9> */
[----:B0-----:R-:W-:Y:S02]  /*f800*/  CS2R R32, SRZ ;  /* 0x0000000000207805 */ /* 0x001fe4000001ff00 */
[----:B------:R-:W-:Y:S02]  /*f810*/  CS2R R34, SRZ ;  /* 0x0000000000227805 */ /* 0x000fe4000001ff00 */
[----:B-1----:R-:W-:Y:S02]  /*f820*/  CS2R R28, SRZ ;  /* 0x00000000001c7805 */ /* 0x002fe4000001ff00 */
[----:B------:R-:W-:-:S02]  /*f830*/  CS2R R30, SRZ ;  /* 0x00000000001e7805 */ /* 0x000fc4000001ff00 */
[----:B------:R-:W-:Y:S02]  /*f840*/  CS2R R24, SRZ ;  /* 0x0000000000187805 */ /* 0x000fe4000001ff00 */
[----:B------:R-:W-:Y:S01]  /*f850*/  CS2R R26, SRZ ;  /* 0x00000000001a7805 */ /* 0x000fe2000001ff00 */
[----:B------:R-:W-:Y:S06]  /*f860*/  @P0 BRA `(.L_x_1726) ;  /* 0x0000000000980947 */ /* 0x000fec0003800000 */
[----:B------:R-:W-:Y:S01]  /*f870*/  ULDC UR4, c[0x0][0x3f4] ;  /* 0x0000fd0000047ab9 */ /* 0x000fe20000000800 */
[----:B---3--:R-:W-:Y:S01]  /*f880*/  MOV R9, R3 ;  /* 0x0000000300097202 */ /* 0x008fe20000000f00 */
[----:B----4-:R-:W-:Y:S01]  /*f890*/  IMAD.MOV.U32 R8, RZ, RZ, R0 ;  /* 0x000000ffff087224 */ /* 0x010fe200078e0000 */
[----:B------:R-:W-:Y:S01]  /*f8a0*/  ISETP.GE.AND P2, PT, R18, UR4, PT ;  /* 0x0000000412007c0c */ /* 0x000fe2000bf46270 */
[----:B------:R-:W-:Y:S01]  /*f8b0*/  IMAD.MOV.U32 R24, RZ, RZ, R14 ;  /* 0x000000ffff187224 */ /* 0x000fe200078e000e */
[----:B------:R-:W-:Y:S01]  /*f8c0*/  ISETP.GE.AND P3, PT, R167, UR4, PT ;  /* 0x00000004a7007c0c */ /* 0x000fe2000bf66270 */
[----:B------:R-:W-:Y:S01]  /*f8d0*/  IMAD.MOV.U32 R25, RZ, RZ, R7 ;  /* 0x000000ffff197224 */ /* 0x000fe200078e0007 */
[----:B------:R-:W-:Y:S02]  /*f8e0*/  ISETP.GE.AND P4, PT, R168, UR4, PT ;  /* 0x00000004a8007c0c */ /* 0x000fe4000bf86270 */
[----:B------:R-:W-:Y:S02]  /*f8f0*/  CS2R R28, SRZ ;  /* 0x00000000001c7805 */ /* 0x000fe4000001ff00 */
[----:B------:R-:W-:-:S02]  /*f900*/  CS2R R30, SRZ ;  /* 0x00000000001e7805 */ /* 0x000fc4000001ff00 */
[----:B------:R-:W-:Y:S02]  /*f910*/  CS2R R40, SRZ ;  /* 0x0000000000287805 */ /* 0x000fe4000001ff00 */
[----:B------:R-:W-:Y:S01]  /*f920*/  CS2R R42, SRZ ;  /* 0x00000000002a7805 */ /* 0x000fe2000001ff00 */
[----:B------:R-:W-:Y:S02]  /*f930*/  @!P2 IMAD.SHL.U32 R5, R18, 0x2, RZ ;  /* 0x000000021205a824 */ /* 0x000fe400078e00ff */
[----:B------:R-:W-:Y:S02]  /*f940*/  @!P3 IMAD.SHL.U32 R15, R170, 0x8, RZ ;  /* 0x00000008aa0fb824 */ /* 0x000fe400078e00ff */
[----:B------:R-:W-:Y:S01]  /*f950*/  @!P4 IMAD.SHL.U32 R27, R171, 0x8, RZ ;  /* 0x00000008ab1bc824 */ /* 0x000fe200078e00ff */
[-C--:B------:R-:W-:Y:S01]  /*f960*/  @!P2 IADD3 R4, P0, R0, R5.reuse, RZ ;  /* 0x000000050004a210 */ /* 0x080fe20007f1e0ff */
[----:B------:R-:W-:Y:S01]  /*f970*/  @!P3 IMAD.WIDE R10, R15, 0x2, R8 ;  /* 0x000000020f0ab825 */ /* 0x000fe200078e0208 */
[----:B------:R-:W-:-:S02]  /*f980*/  @!P2 IADD3 R6, P1, R14, R5, RZ ;  /* 0x000000050e06a210 */ /* 0x000fc40007f3e0ff */
[----:B------:R-:W-:Y:S01]  /*f990*/  @!P2 SHF.L.U64.HI R0, R18, 0x1, R19 ;  /* 0x000000011200a819 */ /* 0x000fe20000010213 */
[----:B------:R-:W-:Y:S01]  /*f9a0*/  @!P4 IMAD.WIDE R12, R27, 0x2, R8 ;  /* 0x000000021b0cc825 */ /* 0x000fe200078e0208 */
[----:B------:R-:W-:Y:S02]  /*f9b0*/  CS2R R36, SRZ ;  /* 0x0000000000247805 */ /* 0x000fe4000001ff00 */
[----:B------:R-:W-:Y:S02]  /*f9c0*/  CS2R R38, SRZ ;  /* 0x0000000000267805 */ /* 0x000fe4000001ff00 */
[----:B------:R-:W-:Y:S01]  /*f9d0*/  CS2R R32, SRZ ;  /* 0x0000000000207805 */ /* 0x000fe2000001ff00 */
[----:B------:R-:W-:Y:S01]  /*f9e0*/  @!P3 IMAD.WIDE R14, R15, 0x2, R24 ;  /* 0x000000020f0eb825 */ /* 0x000fe200078e0218 */
[----:B------:R-:W-:Y:S02]  /*f9f0*/  CS2R R34, SRZ ;  /* 0x0000000000227805 */ /* 0x000fe4000001ff00 */
[----:B------:R-:W-:-:S02]  /*fa00*/  CS2R R44, SRZ ;  /* 0x00000000002c7805 */ /* 0x000fc4000001ff00 */
[----:B------:R-:W-:Y:S01]  /*fa10*/  CS2R R46, SRZ ;  /* 0x00000000002e7805 */ /* 0x000fe2000001ff00 */
[----:B------:R-:W-:Y:S01]  /*fa20*/  @!P4 IMAD.WIDE R8, R27, 0x2, R24 ;  /* 0x000000021b08c825 */ /* 0x000fe200078e0218 */
[----:B------:R-:W-:Y:S02]  /*fa30*/  CS2R R24, SRZ ;  /* 0x0000000000187805 */ /* 0x000fe4000001ff00 */
[----:B------:R-:W-:Y:S01]  /*fa40*/  CS2R R26, SRZ ;  /* 0x00000000001a7805 */ /* 0x000fe2000001ff00 */
[----:B------:R0:W5:Y:S01]  /*fa50*/  @!P3 LD.E.128 R28, desc[UR60][R10.64] ;  /* 0x0000003c0a1cb980 */ /* 0x000162000c101d00 */
[--C-:B------:R-:W-:Y:S02]  /*fa60*/  @!P2 IMAD.X R5, R3, 0x1, R0.reuse, P0 ;  /* 0x000000010305a824 */ /* 0x100fe400000e0600 */
[----:B------:R-:W-:Y:S01]  /*fa70*/  @!P2 IMAD.X R7, R7, 0x1, R0, P1 ;  /* 0x000000010707a824 */ /* 0x000fe200008e0600 */
[----:B------:R0:W5:Y:S04]  /*fa80*/  @!P3 LD.E.128 R40, desc[UR60][R14.64] ;  /* 0x0000003c0e28b980 */ /* 0x000168000c101d00 */
[----:B------:R0:W5:Y:S04]  /*fa90*/  @!P4 LD.E.128 R24, desc[UR60][R12.64] ;  /* 0x0000003c0c18c980 */ /* 0x000168000c101d00 */
[----:B------:R0:W5:Y:S04]  /*faa0*/  @!P4 LD.E.128 R36, desc[UR60][R8.64] ;  /* 0x0000003c0824c980 */ /* 0x000168000c101d00 */
[----:B------:R0:W5:Y:S04]  /*fab0*/  @!P2 LD.E.128 R32, desc[UR60][R4.64] ;  /* 0x0000003c0420a980 */ /* 0x000168000c101d00 */
[----:B------:R0:W5:Y:S02]  /*fac0*/  @!P2 LD.E.128 R44, desc[UR60][R6.64] ;  /* 0x0000003c062ca980 */ /* 0x000164000c101d00 */
.L_x_1726:
[----:B------:R-:W-:Y:S05]  /*fad0*/  BSYNC B1 ;  /* 0x0000000000017941 */ /* 0x000fea0003800000 */
.L_x_1725:
[----:B0----5:R-:W-:Y:S01]  /*fae0*/  IMAD.MOV.U32 R4, RZ, RZ, R46 ;  /* 0x000000ffff047224 */ /* 0x021fe200078e002e */
[----:B----4-:R-:W-:Y:S01]  /*faf0*/  MOV R0, R44 ;  /* 0x0000002c00007202 */ /* 0x010fe20000000f00 */
[----:B---3--:R-:W-:Y:S01]  /*fb00*/  IMAD.MOV.U32 R3, RZ, RZ, R45 ;  /* 0x000000ffff037224 */ /* 0x008fe200078e002d */
[----:B------:R-:W-:Y:S01]  /*fb10*/  UMOV UR4, 0xffffffff ;  /* 0xffffffff00047882 */ /* 0x000fe20000000000 */
[----:B------:R-:W-:Y:S01]  /*fb20*/  IMAD.MOV.U32 R5, RZ, RZ, R47 ;  /* 0x000000ffff057224 */ /* 0x000fe200078e002f */
[----:B------:R-:W-:Y:S01]  /*fb30*/  PRMT R92, R4, 0x7610, R92 ;  /* 0x00007610045c7816 */ /* 0x000fe2000000005c */
[----:B------:R-:W-:Y:S01]  /*fb40*/  IMAD.MOV.U32 R4, RZ, RZ, R42 ;  /* 0x000000ffff047224 */ /* 0x000fe200078e002a */
[----:B------:R-:W-:Y:S01]  /*fb50*/  PRMT R93, R93, 0x5410, R0 ;  /* 0x000054105d5d7816 */ /* 0x000fe20000000000 */
[----:B------:R-:W-:Y:S01]  /*fb60*/  IMAD.MOV.U32 R0, RZ, RZ, R40 ;  /* 0x000000ffff007224 */ /* 0x000fe200078e0028 */
[----:B------:R-:W-:Y:S01]  /*fb70*/  PRMT R97, R3, 0x7610, R97 ;  /* 0x0000761003617816 */ /* 0x000fe20000000061 */
[----:B------:R-:W-:Y:S01]  /*fb80*/  IMAD.MOV.U32 R3, RZ, RZ, R41 ;  /* 0x000000ffff037224 */ /* 0x000fe200078e0029 */
[----:B------:R-:W-:-:S02]  /*fb90*/  PRMT R91, R91, 0x5410, R5 ;  /* 0x000054105b5b7816 */ /* 0x000fc40000000005 */
[----:B------:R-:W-:Y:S02]  /*fba0*/  MOV R5, R43 ;  /* 0x0000002b00057202 */ /* 0x000fe40000000f00 */
[----:B------:R-:W-:Y:S01]  /*fbb0*/  PRMT R86, R0, 0x5410, R3 ;  /* 0x0000541000567816 */ /* 0x000fe20000000003 */
[----:B------:R-:W-:Y:S01]  /*fbc0*/  IMAD.MOV.U32 R0, RZ, RZ, R36 ;  /* 0x000000ffff007224 */ /* 0x000fe200078e0024 */
[----:B------:R-:W-:Y:S01]  /*fbd0*/  PRMT R87, R4, 0x5410, R5 ;  /* 0x0000541004577816 */ /* 0x000fe20000000005 */
[----:B------:R-:W-:Y:S02]  /*fbe0*/  IMAD.MOV.U32 R4, RZ, RZ, R38 ;  /* 0x000000ffff047224 */ /* 0x000fe400078e0026 */
[----:B------:R-:W-:Y:S02]  /*fbf0*/  IMAD.MOV.U32 R5, RZ, RZ, R39 ;  /* 0x000000ffff057224 */ /* 0x000fe400078e0027 */
[----:B------:R-:W-:-:S03]  /*fc00*/  IMAD.MOV.U32 R3, RZ, RZ, R37 ;  /* 0x000000ffff037224 */ /* 0x000fc600078e0025 */
        /* <DEDUP_REMOVED lines=17> */
[----:B------:R-:W-:Y:S01]  /*fd20*/  PRMT R88, R0, 0x5410, R3 ;  /* 0x0000541000587816 */ /* 0x000fe20000000003 */
[----:B------:R-:W-:Y:S01]  /*fd30*/  IMAD.MOV.U32 R0, RZ, RZ, R24 ;  /* 0x000000ffff007224 */ /* 0x000fe200078e0018 */
[----:B------:R-:W-:Y:S02]  /*fd40*/  MOV R3, R25 ;  /* 0x0000001900037202 */ /* 0x000fe40000000f00 */
[----:B------:R-:W-:Y:S02]  /*fd50*/  PRMT R79, R4, 0x5410, R5 ;  /* 0x00005410044f7816 */ /* 0x000fe40000000005 */
[----:B------:R-:W-:Y:S02]  /*fd60*/  CS2R R4, SRZ ;  /* 0x0000000000047805 */ /* 0x000fe4000001ff00 */
[----:B------:R-:W-:Y:S01]  /*fd70*/  PRMT R78, R0, 0x5410, R3 ;  /* 0x00005410004e7816 */ /* 0x000fe20000000003 */
[----:B------:R-:W-:Y:S06]  /*fd80*/  BRA.DIV UR4, `(.L_x_1727) ;  /* 0x000001b204a47947 */ /* 0x000fec000b800000 */
[----:B------:R0:W1:Y:S04]  /*fd90*/  SHFL.IDX PT, R0, R21, 0x1, 0x1c1f ;  /* 0x003c1f0015007f89 */ /* 0x00006800000e0000 */
[----:B------:R0:W3:Y:S04]  /*fda0*/  SHFL.IDX PT, R3, R20, 0x1, 0x1c1f ;  /* 0x003c1f0014037f89 */ /* 0x0000e800000e0000 */
[----:B--2---:R-:W2:Y:S04]  /*fdb0*/  SHFL.IDX PT, R61, R61, 0x1, 0x1c1f ;  /* 0x003c1f003d3d7f89 */ /* 0x004ea800000e0000 */
[----:B0-----:R-:W4:Y:S02]  /*fdc0*/  SHFL.IDX PT, R62, R62, 0x1, 0x1c1f ;  /* 0x003c1f003e3e7f89 */ /* 0x001f2400000e0000 */
.L_x_2048:
[----:B------:R-:W-:Y:S01]  /*fdd0*/  VIADD R69, R69, 0x40 ;  /* 0x0000004045457836 */ /* 0x000fe20000000000 */
        /* <DEDUP_REMOVED lines=14> */
[----:B------:R-:W-:Y:S01]  /*fec0*/  ULDC UR4, c[0x0][0x3f4] ;  /* 0x0000fd0000047ab9 */ /* 0x000fe20000000800 */
[----:B---3--:R-:W-:Y:S01]  /*fed0*/  IMAD.MOV.U32 R6, RZ, RZ, R3 ;  /* 0x000000ffff067224 */ /* 0x008fe200078e0003 */
[----:B------:R-:W-:Y:S01]  /*fee0*/  ISETP.GE.AND P2, PT, R18, UR4, PT ;  /* 0x0000000412007c0c */ /* 0x000fe2000bf46270 */
[----:B-1----:R-:W-:Y:S01]  /*fef0*/  IMAD.MOV.U32 R7, RZ, RZ, R0 ;  /* 0x000000ffff077224 */ /* 0x002fe200078e0000 */
[----:B------:R-:W-:Y:S01]  /*ff00*/  ISETP.GE.AND P3, PT, R167, UR4, PT ;  /* 0x00000004a7007c0c */ /* 0x000fe2000bf66270 */
[----:B----4-:R-:W-:Y:S01]  /*ff10*/  IMAD.MOV.U32 R8, RZ, RZ, R62 ;  /* 0x000000ffff087224 */ /* 0x010fe200078e003e */
[----:B------:R-:W-:Y:S01]  /*ff20*/  ISETP.GE.AND P4, PT, R168, UR4, PT ;  /* 0x00000004a8007c0c */ /* 0x000fe2000bf86270 */
[----:B--2---:R-:W-:Y:S01]  /*ff30*/  IMAD.MOV.U32 R9, RZ, RZ, R61 ;  /* 0x000000ffff097224 */ /* 0x004fe200078e003d */
[----:B------:R-:W-:Y:S02]  /*ff40*/  CS2R R52, SRZ ;  /* 0x0000000000347805 */ /* 0x000fe4000001ff00 */
[----:B------:R-:W-:-:S02]  /*ff50*/  CS2R R54, SRZ ;  /* 0x0000000000367805 */ /* 0x000fc4000001ff00 */
[----:B------:R-:W-:Y:S02]  /*ff60*/  CS2R R10, SRZ ;  /* 0x00000000000a7805 */ /* 0x000fe4000001ff00 */
[----:B------:R-:W-:Y:S02]  /*ff70*/  CS2R R56, SRZ ;  /* 0x0000000000387805 */ /* 0x000fe4000001ff00 */
[----:B------:R-:W-:Y:S01]  /*ff80*/  CS2R R58, SRZ ;  /* 0x00000000003a7805 */ /* 0x000fe2000001ff00 */
[----:B------:R-:W-:Y:S01]  /*ff90*/  @!P2 IMAD.SHL.U32 R60, R18, 0x2, RZ ;  /* 0x00000002123ca824 */ /* 0x000fe200078e00ff */
[----:B------:R-:W-:Y:S01]  /*ffa0*/  @!P3 SHF.L.U32 R13, R170, 0x3, RZ ;  /* 0x00000003aa0db819 */ /* 0x000fe200000006ff */
[----:B------:R-:W-:-:S03]  /*ffb0*/  @!P4 IMAD.SHL.U32 R63, R171, 0x8, RZ ;  /* 0x00000008ab3fc824 */ /* 0x000fc600078e00ff */
[-C--:B------:R-:W-:Y:S01]  /*ffc0*/  @!P2 IADD3 R20, P0, R3, R60.reuse, RZ ;  /* 0x0000003c0314a210 */ /* 0x080fe20007f1e0ff */
[----:B------:R-:W-:Y:S01]  /*ffd0*/  @!P3 IMAD.WIDE R4, R13, 0x2, R6 ;  /* 0x000000020d04b825 */ /* 0x000fe200078e0206 */
[----:B------:R-:W-:Y:S02]  /*ffe0*/  @!P2 IADD3 R60, P1, R62, R60, RZ ;  /* 0x0000003c3e3ca210 */ /* 0x000fe40007f3e0ff */
[----:B------:R-:W-:Y:S01]  /*fff0*/  @!P2 SHF.L.U64.HI R3, R18, 0x1, R19 ;  /* 0x000000011203a819 */ /* 0x000fe20000010213 */
[----:B------:R-:W-:Y:S01]  /*10000*/  @!P4 IMAD.WIDE R6, R63, 0x2, R6 ;  /* 0x000000023f06c825 */ /* 0x000fe200078e0206 */
[----:B------:R0:W5:Y:S03]  /*10010*/  @!P3 LD.E.128 R52, desc[UR60][R4.64] ;  /* 0x0000003c0434b980 */ /* 0x000166000c101d00 */
[--C-:B------:R-:W-:Y:S01]  /*10020*/  @!P3 IMAD.WIDE R12, R13, 0x2, R8.reuse ;  /* 0x000000020d0cb825 */ /* 0x100fe200078e0208 */
[----:B------:R1:W5:Y:S03]  /*10030*/  @!P4 LD.E.128 R56, desc[UR60][R6.64] ;  /* 0x0000003c0638c980 */ /* 0x000366000c101d00 */
[----:B------:R-:W-:Y:S01]  /*10040*/  @!P4 IMAD.WIDE R62, R63, 0x2, R8 ;  /* 0x000000023f3ec825 */ /* 0x000fe200078e0208 */
[----:B------:R-:W-:-:S02]  /*10050*/  CS2R R8, SRZ ;  /* 0x0000000000087805 */ /* 0x000fc4000001ff00 */
[----:B------:R-:W-:Y:S02]  /*10060*/  CS2R R14, SRZ ;  /* 0x00000000000e7805 */ /* 0x000fe4000001ff00 */
[----:B------:R-:W-:Y:S02]  /*10070*/  CS2R R48, SRZ ;  /* 0x0000000000307805 */ /* 0x000fe4000001ff00 */
[----:B------:R-:W-:Y:S02]  /*10080*/  CS2R R50, SRZ ;  /* 0x0000000000327805 */ /* 0x000fe4000001ff00 */
[----:B0-----:R-:W-:Y:S01]  /*10090*/  CS2R R4, SRZ ;  /* 0x0000000000047805 */ /* 0x001fe2000001ff00 */
[--C-:B------:R-:W-:Y:S01]  /*100a0*/  @!P2 IMAD.X R21, R0, 0x1, R3.reuse, P0 ;  /* 0x000000010015a824 */ /* 0x100fe200000e0603 */
[----:B------:R0:W5:Y:S01]  /*100b0*/  @!P3 LD.E.128 R8, desc[UR60][R12.64] ;  /* 0x0000003c0c08b980 */ /* 0x000162000c101d00 */
[----:B-1----:R-:W-:Y:S01]  /*100c0*/  CS2R R6, SRZ ;  /* 0x0000000000067805 */ /* 0x002fe2000001ff00 */
[----:B------:R-:W-:-:S02]  /*100d0*/  @!P2 IMAD.X R61, R61, 0x1, R3, P1 ;  /* 0x000000013d3da824 */ /* 0x000fc400008e0603 */
[----:B------:R1:W5:Y:S04]  /*100e0*/  @!P2 LD.E.128 R48, desc[UR60][R20.64] ;  /* 0x0000003c1430a980 */ /* 0x000368000c101d00 */
[----:B------:R1:W5:Y:S01]  /*100f0*/  @!P2 LD.E.128 R4, desc[UR60][R60.64] ;  /* 0x0000003c3c04a980 */ /* 0x000362000c101d00 */
[----:B0-----:R-:W-:-:S06]  /*10100*/  CS2R R12, SRZ ;  /* 0x00000000000c7805 */ /* 0x001fcc000001ff00 */
[----:B------:R1:W5:Y:S02]  /*10110*/  @!P4 LD.E.128 R12, desc[UR60][R62.64] ;  /* 0x0000003c3e0cc980 */ /* 0x000364000c101d00 */
.L_x_1729:
[----:B------:R-:W-:Y:S05]  /*10120*/  BSYNC B1 ;  /* 0x0000000000017941 */ /* 0x000fea0003800000 */
.L_x_1728:
[----:B-1----:R-:W-:Y:S01]  /*10130*/  LEA.HI R0, R209, R209, RZ, 0x1 ;  /* 0x000000d1d1007211 */ /* 0x002fe200078f08ff */
[----:B---3-5:R-:W-:Y:S01]  /*10140*/  IMAD.MOV.U32 R3, RZ, RZ, R4 ;  /* 0x000000ffff037224 */ /* 0x028fe200078e0004 */
[----:B------:R-:W-:Y:S01]  /*10150*/  MOV R20, R5 ;  /* 0x0000000500147202 */ /* 0x000fe20000000f00 */
[----:B------:R-:W-:Y:S01]  /*10160*/  IMAD.MOV.U32 R21, RZ, RZ, R7 ;  /* 0x000000ffff157224 */ /* 0x000fe200078e0007 */
[----:B------:R-:W-:Y:S01]  /*10170*/  LOP3.LUT R0, R0, 0xfffffffe, RZ, 0xc0, !PT ;  /* 0xfffffffe00007812 */ /* 0x000fe200078ec0ff */
[----:B------:R-:W-:Y:S01]  /*10180*/  IMAD.MOV.U32 R60, RZ, RZ, R49 ;  /* 0x000000ffff3c7224 */ /* 0x000fe200078e0031 */
[----:B------:R-:W-:Y:S01]  /*10190*/  PRMT R80, R3, 0x5410, R20 ;  /* 0x0000541003507816 */ /* 0x000fe20000000014 */
[----:B------:R-:W-:Y:S01]  /*101a0*/  IMAD.MOV.U32 R3, RZ, RZ, R6 ;  /* 0x000000ffff037224 */ /* 0x000fe200078e0006 */
[----:B----4-:R-:W-:Y:S01]  /*101b0*/  MOV R62, R50 ;  /* 0x00000032003e7202 */ /* 0x010fe20000000f00 */
[----:B------:R-:W-:Y:S01]  /*101c0*/  IMAD.IADD R0, R209, 0x1, -R0 ;  /* 0x00000001d1007824 */ /* 0x000fe200078e0a00 */
[----:B------:R-:W-:Y:S01]  /*101d0*/  MOV R63, R57 ;  /* 0x00000039003f7202 */ /* 0x000fe20000000f00 */
[----:B------:R-:W-:Y:S01]  /*101e0*/  IMAD.MOV.U32 R20, RZ, RZ, R9 ;  /* 0x000000ffff147224 */ /* 0x000fe200078e0009 */
[----:B------:R-:W-:Y:S01]  /*101f0*/  PRMT R81, R3, 0x5410, R21 ;  /* 0x0000541003517816 */ /* 0x000fe20000000015 */
[----:B------:R-:W-:Y:S01]  /*10200*/  IMAD.MOV.U32 R3, RZ, RZ, R8 ;  /* 0x000000ffff037224 */ /* 0x000fe200078e0008 */
[----:B--2---:R-:W-:Y:S01]  /*10210*/  SHF.L.U32 R61, R0, 0x1f, RZ ;  /* 0x0000001f003d7819 */ /* 0x004fe200000006ff */
[----:B------:R-:W-:Y:S01]  /*10220*/  IMAD.MOV.U32 R21, RZ, RZ, R10 ;  /* 0x000000ffff157224 */ /* 0x000fe200078e000a */
[----:B------:R-:W-:Y:S01]  /*10230*/  MOV R0, R11 ;  /* 0x0000000b00007202 */ /* 0x000fe20000000f00 */
[----:B------:R-:W-:Y:S01]  /*10240*/  BSSY B1, `(.L_x_1730) ;  /* 0x000001e000017945 */ /* 0x000fe20003800000 */
[----:B------:R-:W0:Y:S01]  /*10250*/  SYNCS.PHASECHK.TRANS64.TRYWAIT P0, [R2+URZ+0x2a800], R61 ;  /* 0x02a8003d020075a7 */ /* 0x000e22000800017f */
        /* <DEDUP_REMOVED lines=11> */
[----:B------:R-:W-:-:S03]  /*10310*/  IMAD.MOV.U32 R21, RZ, RZ, R48 ;  /* 0x000000ffff157224 */ /* 0x000fc600078e0030 */
[----:B------:R-:W-:Y:S01]  /*10320*/  PRMT R3, R3, 0x5410, R20 ;  /* 0x0000541003037816 */ /* 0x000fe20000000014 */
[----:B------:R-:W-:Y:S01]  /*10330*/  IMAD.MOV.U32 R20, RZ, RZ, R51 ;  /* 0x000000ffff147224 */ /* 0x000fe200078e0033 */
[----:B------:R-:W-:Y:S01]  /*10340*/  PRMT R82, R21, 0x5410, R60 ;  /* 0x0000541015527816 */ /* 0x000fe2000000003c */
[----:B------:R-:W-:Y:S01]  /*10350*/  IMAD.MOV.U32 R60, RZ, RZ, R52 ;  /* 0x000000ffff3c7224 */ /* 0x000fe200078e0034 */
[----:B------:R-:W-:Y:S02]  /*10360*/  VIADDMNMX R21, R64, -R188, 0x80, PT ;  /* 0x0000008040157446 */ /* 0x000fe400038009bc */
[----:B------:R-:W-:Y:S01]  /*10370*/  PRMT R83, R83, 0x5410, R20 ;  /* 0x0000541053537816 */ /* 0x000fe20000000014 */
[----:B------:R-:W-:Y:S01]  /*10380*/  IMAD.MOV.U32 R20, RZ, RZ, R54 ;  /* 0x000000ffff147224 */ /* 0x000fe200078e0036 */
[----:B------:R-:W-:Y:S01]  /*10390*/  PRMT R73, R60, 0x5410, R62 ;  /* 0x000054103c497816 */ /* 0x000fe2000000003e */
[----:B------:R-:W-:Y:S01]  /*103a0*/  IMAD.MOV.U32 R60, RZ, RZ, R55 ;  /* 0x000000ffff3c7224 */ /* 0x000fe200078e0037 */
[----:B------:R-:W-:Y:S01]  /*103b0*/  ISETP.GE.AND P1, PT, R174, R21, PT ;  /* 0x00000015ae00720c */ /* 0x000fe20003f26270 */
[----:B------:R-:W-:-:S03]  /*103c0*/  IMAD.MOV.U32 R62, RZ, RZ, R56 ;  /* 0x000000ffff3e7224 */ /* 0x000fc600078e0038 */
[----:B------:R-:W-:Y:S01]  /*103d0*/  PRMT R74, R20, 0x5410, R60 ;  /* 0x00005410144a7816 */ /* 0x000fe2000000003c */
[----:B------:R-:W-:Y:S01]  /*103e0*/  IMAD.MOV.U32 R60, RZ, RZ, R58 ;  /* 0x000000ffff3c7224 */ /* 0x000fe200078e003a */
[----:B------:R-:W-:Y:S01]  /*103f0*/  PRMT R20, R62, 0x5410, R63 ;  /* 0x000054103e147816 */ /* 0x000fe2000000003f */
[----:B------:R-:W-:Y:S01]  /*10400*/  IMAD.MOV.U32 R62, RZ, RZ, R59 ;  /* 0x000000ffff3e7224 */ /* 0x000fe200078e003b */
[----:B0-----:R-:W-:Y:S06]  /*10410*/  @!P0 BRA `(.L_x_1731) ;  /* 0x000001ac00748947 */ /* 0x001fec0003800000 */
.L_x_2049:
[----:B------:R-:W-:Y:S05]  /*10420*/  BSYNC B1 ;  /* 0x0000000000017941 */ /* 0x000fea0003800000 */
.L_x_1730:
[----:B------:R-:W-:Y:S01]  /*10430*/  BSSY B1, `(.L_x_1732) ;  /* 0x000012e000017945 */ /* 0x000fe20003800000 */
[----:B------:R-:W-:-:S03]  /*10440*/  PRMT R69, R60, 0x5410, R62 ;  /* 0x000054103c457816 */ /* 0x000fc6000000003e */
[----:B------:R-:W-:Y:S05]  /*10450*/  @P1 BRA `(.L_x_1733) ;  /* 0x0000001000ac1947 */ /* 0x000fea0003800000 */
[----:B------:R-:W1:Y:S01]  /*10460*/  LDC R75, c[0x0][0x3f4] ;  /* 0x0000fd00ff4b7b82 */ /* 0x000e620000000800 */
[----:B------:R-:W-:Y:S01]  /*10470*/  BSSY B2, `(.L_x_1734) ;  /* 0x0000067000027945 */ /* 0x000fe20003800000 */
[-C--:B-1----:R-:W-:Y:S02]  /*10480*/  ISETP.GE.AND P0, PT, R18, R75.reuse, PT ;  /* 0x0000004b1200720c */ /* 0x082fe40003f06270 */
[-C--:B------:R-:W-:Y:S02]  /*10490*/  ISETP.GE.AND P1, PT, R167, R75.reuse, PT ;  /* 0x0000004ba700720c */ /* 0x080fe40003f26270 */
[----:B------:R-:W-:-:S09]  /*104a0*/  ISETP.GE.AND P2, PT, R168, R75, PT ;  /* 0x0000004ba800720c */ /* 0x000fd20003f46270 */
[----:B------:R-:W-:Y:S05]  /*104b0*/  @P0 BRA `(.L_x_1735) ;  /* 0x0000000400880947 */ /* 0x000fea0003800000 */
[----:B------:R-:W-:Y:S01]  /*104c0*/  LEA.HI R62, R75, R210, RZ, 0x1d ;  /* 0x000000d24b3e7211 */ /* 0x000fe200078fe8ff */
[--C-:B------:R-:W-:Y:S01]  /*104d0*/  HADD2.F32 R100, -RZ, R97.reuse.H0_H0 ;  /* 0x20000061ff647230 */ /* 0x100fe20000004100 */
[----:B0-----:R-:W-:Y:S01]  /*104e0*/  LOP3.LUT R61, R185, 0x38, R18, 0xf8, !PT ;  /* 0x00000038b93d7812 */ /* 0x001fe200078ef812 */
[----:B------:R-:W-:Y:S01]  /*104f0*/  HADD2.F32 R104, -RZ, R97.H1_H1 ;  /* 0x30000061ff687230 */ /* 0x000fe20000004100 */
[----:B------:R-:W-:Y:S01]  /*10500*/  SHF.R.S32.HI R63, RZ, 0x1f, R62 ;  /* 0x0000001fff3f7819 */ /* 0x000fe2000001143e */
[----:B------:R-:W-:Y:S01]  /*10510*/  IMAD.SHL.U32 R64, R62, 0x8, RZ ;  /* 0x000000083e407824 */ /* 0x000fe200078e00ff */
[----:B------:R-:W-:Y:S01]  /*10520*/  LOP3.LUT R60, R61, R186, RZ, 0x3c, !PT ;  /* 0x000000ba3d3c7212 */ /* 0x000fe200078e3cff */
[--C-:B------:R-:W-:Y:S01]  /*10530*/  HADD2.F32 R103, -RZ, R91.reuse.H0_H0 ;  /* 0x2000005bff677230 */ /* 0x100fe20000004100 */
[----:B------:R-:W-:Y:S01]  /*10540*/  LEA.HI R62, R63, R62, RZ, 0x3 ;  /* 0x0000003e3f3e7211 */ /* 0x000fe200078f18ff */
[----:B------:R-:W-:Y:S01]  /*10550*/  HADD2.F32 R91, -RZ, R91.H1_H1 ;  /* 0x3000005bff5b7230 */ /* 0x000fe20000004100 */
[----:B------:R-:W-:Y:S01]  /*10560*/  LOP3.LUT R63, R185, 0x38, R64, 0xf8, !PT ;  /* 0x00000038b93f7812 */ /* 0x000fe200078ef840 */
[----:B------:R-:W-:Y:S01]  /*10570*/  IMAD.IADD R61, R187, 0x1, R60 ;  /* 0x00000001bb3d7824 */ /* 0x000fe200078e023c */
[--C-:B------:R-:W-:Y:S01]  /*10580*/  SHF.R.U64 R32, R32, 0x10, R33.reuse ;  /* 0x0000001020207819 */ /* 0x100fe20000001221 */
[----:B------:R-:W-:Y:S01]  /*10590*/  IMAD.SHL.U32 R62, R62, 0x400, RZ ;  /* 0x000004003e3e7824 */ /* 0x000fe200078e00ff */
[----:B------:R-:W-:Y:S01]  /*105a0*/  LOP3.LUT R65, R63, R186, RZ, 0x3c, !PT ;  /* 0x000000ba3f417212 */ /* 0x000fe200078e3cff */
[----:B------:R-:W-:Y:S01]  /*105b0*/  IMAD R84, R61, 0x2, R2 ;  /* 0x000000023d547824 */ /* 0x000fe200078e0202 */
[----:B------:R-:W-:-:S02]  /*105c0*/  SHF.R.U32.HI R90, RZ, 0x10, R33 ;  /* 0x00000010ff5a7819 */ /* 0x000fc40000011621 */
[----:B------:R-:W-:Y:S02]  /*105d0*/  LOP3.LUT R64, R62, 0x7fffe000, RZ, 0xc0, !PT ;  /* 0x7fffe0003e407812 */ /* 0x000fe400078ec0ff */
[----:B------:R-:W0:Y:S01]  /*105e0*/  LDS.128 R60, [R84+0xc400] ;  /* 0x00c40000543c7984 */ /* 0x000e220000000c00 */
[----:B------:R-:W-:Y:S02]  /*105f0*/  SHF.R.U64 R33, R44, 0x10, R45 ;  /* 0x000000102c217819 */ /* 0x000fe4000000122d */
[----:B------:R-:W-:Y:S02]  /*10600*/  IADD3 R65, R65, R64, R187 ;  /* 0x0000004041417210 */ /* 0x000fe40007ffe0bb */
[----:B------:R-:W-:Y:S02]  /*10610*/  SHF.R.U32.HI R44, RZ, 0x10, R45 ;  /* 0x00000010ff2c7819 */ /* 0x000fe4000001162d */
[----:B------:R-:W-:Y:S02]  /*10620*/  LEA R85, R65, R2, 0x1 ;  /* 0x0000000241557211 */ /* 0x000fe400078e08ff */
[--C-:B------:R-:W-:Y:S01]  /*10630*/  SHF.R.U64 R34, R34, 0x10, R35.reuse ;  /* 0x0000001022227819 */ /* 0x100fe20000001223 */
[----:B------:R-:W-:Y:S01]  /*10640*/  HADD2.F32 R102, -RZ, R44.H0_H0 ;  /* 0x2000002cff667230 */ /* 0x000fe20000004100 */
[----:B------:R-:W-:Y:S01]  /*10650*/  SHF.R.U32.HI R45, RZ, 0x10, R35 ;  /* 0x00000010ff2d7819 */ /* 0x000fe20000011623 */
[----:B------:R-:W1:Y:S01]  /*10660*/  LDS.128 R64, [R85+0xc400] ;  /* 0x00c4000055407984 */ /* 0x000e620000000c00 */
[----:B------:R-:W-:-:S02]  /*10670*/  SHF.R.U64 R35, R46, 0x10, R47 ;  /* 0x000000102e237819 */ /* 0x000fc4000000122f */
[----:B------:R-:W-:Y:S01]  /*10680*/  SHF.R.U32.HI R46, RZ, 0x10, R47 ;  /* 0x00000010ff2e7819 */ /* 0x000fe2000001162f */
[--C-:B0-----:R-:W-:Y:S02]  /*10690*/  HADD2.F32 R47, -RZ, R61.reuse.H0_H0 ;  /* 0x2000003dff2f7230 */ /* 0x101fe40000004100 */
[----:B------:R-:W-:Y:S02]  /*106a0*/  HADD2.F32 R61, -RZ, R61.H1_H1 ;  /* 0x3000003dff3d7230 */ /* 0x000fe40000004100 */
[----:B------:R-:W-:Y:S02]  /*106b0*/  HADD2.F32 R94, -RZ, R60.H0_H0 ;  /* 0x2000003cff5e7230 */ /* 0x000fe40000004100 */
[----:B------:R-:W-:Y:S02]  /*106c0*/  HADD2.F32 R95, -RZ, R62.H0_H0 ;  /* 0x2000003eff5f7230 */ /* 0x000fe40000004100 */
[--C-:B------:R-:W-:Y:S02]  /*106d0*/  HADD2.F32 R96, -RZ, R63.reuse.H0_H0 ;  /* 0x2000003fff607230 */ /* 0x100fe40000004100 */
[----:B------:R-:W-:-:S02]  /*106e0*/  HADD2.F32 R63, -RZ, R63.H1_H1 ;  /* 0x3000003fff3f7230 */ /* 0x000fc40000004100 */
[--C-:B-1----:R-:W-:Y:S02]  /*106f0*/  HADD2.F32 R101, -RZ, R65.reuse.H0_H0 ;  /* 0x20000041ff657230 */ /* 0x102fe40000004100 */
[----:B------:R-:W-:Y:S02]  /*10700*/  HADD2.F32 R99, -RZ, R65.H1_H1 ;  /* 0x30000041ff637230 */ /* 0x000fe40000004100 */
[----:B------:R-:W-:Y:S02]  /*10710*/  HADD2.F32 R98, -RZ, R64.H0_H0 ;  /* 0x20000040ff627230 */ /* 0x000fe40000004100 */
[C---:B------:R-:W-:Y:S01]  /*10720*/  FMUL.FTZ R106, R101.reuse, R100 ;  /* 0x00000064656a7220 */ /* 0x040fe20000410000 */
[-C--:B------:R-:W-:Y:S01]  /*10730*/  FMUL.FTZ R108, R101, R104.reuse ;  /* 0x00000068656c7220 */ /* 0x080fe20000410000 */
[----:B------:R-:W-:Y:S02]  /*10740*/  HADD2.F32 R101, -RZ, R93.H1_H1 ;  /* 0x3000005dff657230 */ /* 0x000fe40000004100 */
[----:B------:R-:W-:Y:S01]  /*10750*/  FFMA.FTZ R44, R47, R104, -R106 ;  /* 0x000000682f2c7223 */ /* 0x000fe2000001086a */
[----:B------:R-:W-:-:S02]  /*10760*/  HADD2.F32 R104, -RZ, R90.H0_H0 ;  /* 0x2000005aff687230 */ /* 0x000fc40000004100 */
[----:B------:R-:W-:Y:S01]  /*10770*/  FMUL.FTZ R106, R99, R102 ;  /* 0x00000066636a7220 */ /* 0x000fe20000410000 */
[----:B------:R-:W-:Y:S01]  /*10780*/  FFMA.FTZ R90, R47, R100, R108 ;  /* 0x000000642f5a7223 */ /* 0x000fe2000001006c */
[----:B------:R-:W-:Y:S02]  /*10790*/  HADD2.F32 R65, -RZ, R66.H0_H0 ;  /* 0x20000042ff417230 */ /* 0x000fe40000004100 */
[-C--:B------:R-:W-:Y:S01]  /*107a0*/  FMUL.FTZ R108, R99, R104.reuse ;  /* 0x00000068636c7220 */ /* 0x080fe20000410000 */
[--C-:B------:R-:W-:Y:S02]  /*107b0*/  HADD2.F32 R100, -RZ, R92.reuse.H0_H0 ;  /* 0x2000005cff647230 */ /* 0x100fe40000004100 */
[----:B------:R-:W-:Y:S01]  /*107c0*/  FFMA.FTZ R47, R61, R104, -R106 ;  /* 0x000000683d2f7223 */ /* 0x000fe2000001086a */
[C---:B------:R-:W-:Y:S01]  /*107d0*/  FMUL.FTZ R99, R98.reuse, R101 ;  /* 0x0000006562637220 */ /* 0x040fe20000410000 */
[----:B------:R-:W-:Y:S01]  /*107e0*/  FMUL.FTZ R104, R98, R103 ;  /* 0x0000006762687220 */ /* 0x000fe20000410000 */
[----:B------:R-:W-:-:S02]  /*107f0*/  HADD2.F32 R92, -RZ, R92.H1_H1 ;  /* 0x3000005cff5c7230 */ /* 0x000fc40000004100 */
[----:B------:R-:W-:Y:S01]  /*10800*/  FFMA.FTZ R61, R61, R102, R108 ;  /* 0x000000663d3d7223 */ /* 0x000fe2000001006c */
[C---:B------:R-:W-:Y:S01]  /*10810*/  FMUL.FTZ R102, R65.reuse, R100 ;  /* 0x0000006441667220 */ /* 0x040fe20000410000 */
[----:B------:R-:W-:Y:S02]  /*10820*/  HADD2.F32 R97, -RZ, R67.H0_H0 ;  /* 0x20000043ff617230 */ /* 0x000fe40000004100 */
[C---:B------:R-:W-:Y:S01]  /*10830*/  FFMA.FTZ R98, R94.reuse, R103, -R99 ;  /* 0x000000675e627223 */ /* 0x040fe20000010863 */
[----:B------:R-:W-:Y:S01]  /*10840*/  FFMA.FTZ R94, R94, R101, R104 ;  /* 0x000000655e5e7223 */ /* 0x000fe20000010068 */
[----:B------:R-:W-:Y:S02]  /*10850*/  HADD2.F32 R93, -RZ, R93.H0_H0 ;  /* 0x2000005dff5d7230 */ /* 0x000fe40000004100 */
[-C--:B------:R-:W-:Y:S01]  /*10860*/  FMUL.FTZ R104, R65, R92.reuse ;  /* 0x0000005c41687220 */ /* 0x080fe20000410000 */
[----:B------:R-:W-:Y:S01]  /*10870*/  FFMA.FTZ R65, R95, R92, -R102 ;  /* 0x0000005c5f417223 */ /* 0x000fe20000010866 */
[----:B------:R-:W-:-:S02]  /*10880*/  HADD2.F32 R102, -RZ, R45.H0_H0 ;  /* 0x2000002dff667230 */ /* 0x000fc40000004100 */
[C---:B------:R-:W-:Y:S01]  /*10890*/  FMUL.FTZ R45, R97.reuse, R91 ;  /* 0x0000005b612d7220 */ /* 0x040fe20000410000 */
[----:B------:R-:W-:Y:S02]  /*108a0*/  HADD2.F32 R67, -RZ, R67.H1_H1 ;  /* 0x30000043ff437230 */ /* 0x000fe40000004100 */
[-C--:B------:R-:W-:Y:S01]  /*108b0*/  FMUL.FTZ R106, R97, R93.reuse ;  /* 0x0000005d616a7220 */ /* 0x080fe20000410000 */
[----:B------:R-:W-:Y:S02]  /*108c0*/  HADD2.F32 R92, -RZ, R46.H0_H0 ;  /* 0x2000002eff5c7230 */ /* 0x000fe40000004100 */
[----:B------:R-:W-:Y:S01]  /*108d0*/  FFMA.FTZ R46, R95, R100, R104 ;  /* 0x000000645f2e7223 */ /* 0x000fe20000010068 */
[C---:B------:R-:W-:Y:S01]  /*108e0*/  FFMA.FTZ R45, R96.reuse, R93, -R45 ;  /* 0x0000005d602d7223 */ /* 0x040fe2000001082d */
[----:B------:R-:W-:Y:S01]  /*108f0*/  FFMA.FTZ R96, R96, R91, R106 ;  /* 0x0000005b60607223 */ /* 0x000fe2000001006a */
[C---:B------:R-:W-:Y:S01]  /*10900*/  FMUL.FTZ R104, R67.reuse, R102 ;  /* 0x0000006643687220 */ /* 0x040fe20000410000 */
[----:B------:R-:W-:Y:S01]  /*10910*/  FMUL.FTZ R100, R67, R92 ;  /* 0x0000005c43647220 */ /* 0x000fe20000410000 */
[----:B------:R-:W-:-:S02]  /*10920*/  HADD2.F32 R64, -RZ, R64.H1_H1 ;  /* 0x30000040ff407230 */ /* 0x000fc40000004100 */
[----:B------:R-:W-:Y:S02]  /*10930*/  HADD2.F32 R66, -RZ, R66.H1_H1 ;  /* 0x30000042ff427230 */ /* 0x000fe40000004100 */
[C---:B------:R-:W-:Y:S01]  /*10940*/  FFMA.FTZ R100, R63.reuse, R102, -R100 ;  /* 0x000000663f647223 */ /* 0x040fe20000010864 */
[----:B------:R-:W-:Y:S02]  /*10950*/  HADD2.F32 R67, -RZ, R33.H0_H0 ;  /* 0x20000021ff437230 */ /* 0x000fe40000004100 */
[----:B------:R-:W-:Y:S01]  /*10960*/  FFMA.FTZ R95, R63, R92, R104 ;  /* 0x0000005c3f5f7223 */ /* 0x000fe20000010068 */
[----:B------:R-:W-:Y:S02]  /*10970*/  HADD2.F32 R91, -RZ, R35.H0_H0 ;  /* 0x20000023ff5b7230 */ /* 0x000fe40000004100 */
[----:B------:R-:W-:Y:S02]  /*10980*/  HADD2.F32 R33, -RZ, R32.H0_H0 ;  /* 0x20000020ff217230 */ /* 0x000fe40000004100 */
[----:B------:R-:W-:Y:S01]  /*10990*/  FMUL.FTZ R63, R64, R67 ;  /* 0x00000043403f7220 */ /* 0x000fe20000410000 */
[----:B------:R-:W-:-:S02]  /*109a0*/  HADD2.F32 R35, -RZ, R34.H0_H0 ;  /* 0x20000022ff237230 */ /* 0x000fc40000004100 */
[----:B------:R-:W-:Y:S01]  /*109b0*/  FMUL.FTZ R93, R66, R91 ;  /* 0x0000005b425d7220 */ /* 0x000fe20000410000 */
[----:B------:R-:W-:Y:S02]  /*109c0*/  HADD2.F32 R60, -RZ, R60.H1_H1 ;  /* 0x3000003cff3c7230 */ /* 0x000fe40000004100 */
[----:B------:R-:W-:Y:S01]  /*109d0*/  FMUL.FTZ R64, R64, R33 ;  /* 0x0000002140407220 */ /* 0x000fe20000410000 */
[----:B------:R-:W-:Y:S02]  /*109e0*/  HADD2.F32 R62, -RZ, R62.H1_H1 ;  /* 0x3000003eff3e7230 */ /* 0x000fe40000004100 */
        /* <DEDUP_REMOVED lines=15> */
.L_x_1735:
[----:B------:R-:W-:Y:S05]  /*10ae0*/  BSYNC B2 ;  /* 0x0000000000027941 */ /* 0x000fea0003800000 */
.L_x_1734:
[----:B------:R-:W-:Y:S04]  /*10af0*/  BSSY B2, `(.L_x_1736) ;  /* 0x0000061000027945 */ /* 0x000fe80003800000 */
[----:B------:R-:W-:Y:S05]  /*10b00*/  @P1 BRA `(.L_x_1737) ;  /* 0x00000004007c1947 */ /* 0x000fea0003800000 */
[----:B------:R-:W2:Y:S01]  /*10b10*/  LDL R95, [R1+0x44] ;  /* 0x00004400015f7983 */ /* 0x000ea20000100800 */
[----:B-1----:R-:W-:Y:S01]  /*10b20*/  LEA.HI R32, R75, R170, RZ, 0x1d ;  /* 0x000000aa4b207211 */ /* 0x002fe200078fe8ff */
[----:B------:R-:W-:Y:S01]  /*10b30*/  HADD2.F32 R84, -RZ, R88.H1_H1 ;  /* 0x30000058ff547230 */ /* 0x000fe20000004100 */
[--C-:B------:R-:W-:Y:S01]  /*10b40*/  SHF.R.U64 R28, R28, 0x10, R29.reuse ;  /* 0x000000101c1c7819 */ /* 0x100fe2000000121d */
[--C-:B------:R-:W-:Y:S01]  /*10b50*/  HADD2.F32 R90, -RZ, R86.reuse.H1_H1 ;  /* 0x30000056ff5a7230 */ /* 0x100fe20000004100 */
[----:B------:R-:W-:Y:S01]  /*10b60*/  SHF.R.S32.HI R33, RZ, 0x1f, R32 ;  /* 0x0000001fff217819 */ /* 0x000fe20000011420 */
[----:B------:R-:W-:Y:S01]  /*10b70*/  IMAD.SHL.U32 R34, R32, 0x8, RZ ;  /* 0x0000000820227824 */ /* 0x000fe200078e00ff */
[----:B------:R-:W-:Y:S01]  /*10b80*/  SHF.R.U32.HI R85, RZ, 0x10, R29 ;  /* 0x00000010ff557819 */ /* 0x000fe2000001161d */
[----:B------:R-:W-:Y:S01]  /*10b90*/  HADD2.F32 R86, -RZ, R86.H0_H0 ;  /* 0x20000056ff567230 */ /* 0x000fe20000004100 */
[----:B------:R-:W-:Y:S01]  /*10ba0*/  LEA.HI R32, R33, R32, RZ, 0x3 ;  /* 0x0000002021207211 */ /* 0x000fe200078f18ff */
[----:B------:R-:W-:Y:S01]  /*10bb0*/  HADD2.F32 R88, -RZ, R88.H0_H0 ;  /* 0x20000058ff587230 */ /* 0x000fe20000004100 */
[----:B------:R-:W-:Y:S01]  /*10bc0*/  LOP3.LUT R33, R185, 0x38, R34, 0xf8, !PT ;  /* 0x00000038b9217812 */ /* 0x000fe200078ef822 */
[----:B------:R-:W-:Y:S01]  /*10bd0*/  HADD2.F32 R85, -RZ, R85.H0_H0 ;  /* 0x20000055ff557230 */ /* 0x000fe20000004100 */
[----:B------:R-:W-:Y:S01]  /*10be0*/  SHF.R.U64 R29, R40, 0x10, R41 ;  /* 0x00000010281d7819 */ /* 0x000fe20000001229 */
[----:B------:R-:W-:Y:S01]  /*10bf0*/  IMAD.SHL.U32 R32, R32, 0x400, RZ ;  /* 0x0000040020207824 */ /* 0x000fe200078e00ff */
[----:B------:R-:W-:-:S02]  /*10c00*/  LOP3.LUT R45, R33, R186, RZ, 0x3c, !PT ;  /* 0x000000ba212d7212 */ /* 0x000fc400078e3cff */
[--C-:B------:R-:W-:Y:S02]  /*10c10*/  SHF.R.U64 R30, R30, 0x10, R31.reuse ;  /* 0x000000101e1e7819 */ /* 0x100fe4000000121f */
[----:B------:R-:W-:Y:S02]  /*10c20*/  LOP3.LUT R44, R32, 0x7fffe000, RZ, 0xc0, !PT ;  /* 0x7fffe000202c7812 */ /* 0x000fe400078ec0ff */
[----:B------:R-:W-:Y:S02]  /*10c30*/  SHF.R.U32.HI R40, RZ, 0x10, R31 ;  /* 0x00000010ff287819 */ /* 0x000fe4000001161f */
[----:B------:R-:W-:Y:S02]  /*10c40*/  IADD3 R45, R45, R44, R187 ;  /* 0x0000002c2d2d7210 */ /* 0x000fe40007ffe0bb */
[----:B------:R-:W-:Y:S01]  /*10c50*/  SHF.R.U64 R31, R42, 0x10, R43 ;  /* 0x000000102a1f7819 */ /* 0x000fe2000000122b */
[----:B------:R-:W-:Y:S01]  /*10c60*/  HADD2.F32 R40, -RZ, R40.H0_H0 ;  /* 0x20000028ff287230 */ /* 0x000fe20000004100 */
[----:B------:R-:W-:Y:S01]  /*10c70*/  SHF.R.U32.HI R91, RZ, 0x10, R41 ;  /* 0x00000010ff5b7819 */ /* 0x000fe20000011629 */
[----:B------:R-:W-:Y:S01]  /*10c80*/  IMAD R60, R45, 0x2, R2 ;  /* 0x000000022d3c7824 */ /* 0x000fe200078e0202 */
[----:B------:R-:W-:-:S03]  /*10c90*/  SHF.R.U32.HI R42, RZ, 0x10, R43 ;  /* 0x00000010ff2a7819 */ /* 0x000fc6000001162b */
[----:B------:R-:W-:Y:S01]  /*10ca0*/  HADD2.F32 R91, -RZ, R91.H0_H0 ;  /* 0x2000005bff5b7230 */ /* 0x000fe20000004100 */
[----:B------:R-:W1:Y:S01]  /*10cb0*/  LDS.128 R44, [R60+0xc400] ;  /* 0x00c400003c2c7984 */ /* 0x000e620000000c00 */
[----:B------:R-:W-:Y:S02]  /*10cc0*/  HADD2.F32 R42, -RZ, R42.H0_H0 ;  /* 0x2000002aff2a7230 */ /* 0x000fe40000004100 */
[--C-:B-1----:R-:W-:Y:S02]  /*10cd0*/  HADD2.F32 R43, -RZ, R45.reuse.H0_H0 ;  /* 0x2000002dff2b7230 */ /* 0x102fe40000004100 */
[----:B------:R-:W-:Y:S02]  /*10ce0*/  HADD2.F32 R64, -RZ, R45.H1_H1 ;  /* 0x3000002dff407230 */ /* 0x000fe40000004100 */
[----:B------:R-:W-:Y:S02]  /*10cf0*/  HADD2.F32 R65, -RZ, R44.H0_H0 ;  /* 0x2000002cff417230 */ /* 0x000fe40000004100 */
[C---:B------:R-:W-:Y:S01]  /*10d00*/  FMUL.FTZ R92, R43.reuse, R90 ;  /* 0x0000005a2b5c7220 */ /* 0x040fe20000410000 */
[----:B------:R-:W-:Y:S01]  /*10d10*/  FMUL.FTZ R94, R43, R84 ;  /* 0x000000542b5e7220 */ /* 0x000fe20000410000 */
[----:B------:R-:W-:Y:S01]  /*10d20*/  FMUL.FTZ R93, R64, R91 ;  /* 0x0000005b405d7220 */ /* 0x000fe20000410000 */
[----:B------:R-:W-:-:S02]  /*10d30*/  HADD2.F32 R67, -RZ, R46.H0_H0 ;  /* 0x2000002eff437230 */ /* 0x000fc40000004100 */
[--C-:B------:R-:W-:Y:S02]  /*10d40*/  HADD2.F32 R62, -RZ, R47.reuse.H0_H0 ;  /* 0x2000002fff3e7230 */ /* 0x100fe40000004100 */
[----:B------:R-:W-:Y:S02]  /*10d50*/  HADD2.F32 R47, -RZ, R47.H1_H1 ;  /* 0x3000002fff2f7230 */ /* 0x000fe40000004100 */
[----:B------:R-:W-:Y:S02]  /*10d60*/  HADD2.F32 R44, -RZ, R44.H1_H1 ;  /* 0x3000002cff2c7230 */ /* 0x000fe40000004100 */
[----:B------:R-:W-:Y:S01]  /*10d70*/  HADD2.F32 R46, -RZ, R46.H1_H1 ;  /* 0x3000002eff2e7230 */ /* 0x000fe20000004100 */
[----:B--2---:R-:W1:Y:S02]  /*10d80*/  LDS.128 R32, [R95] ;  /* 0x000000005f207984 */ /* 0x004e640000000c00 */
[--C-:B-1----:R-:W-:Y:S02]  /*10d90*/  HADD2.F32 R63, -RZ, R33.reuse.H0_H0 ;  /* 0x20000021ff3f7230 */ /* 0x102fe40000004100 */
[----:B------:R-:W-:-:S02]  /*10da0*/  HADD2.F32 R66, -RZ, R33.H1_H1 ;  /* 0x30000021ff427230 */ /* 0x000fc40000004100 */
[----:B0-----:R-:W-:Y:S02]  /*10db0*/  HADD2.F32 R61, -RZ, R32.H0_H0 ;  /* 0x20000020ff3d7230 */ /* 0x001fe40000004100 */
[C---:B------:R-:W-:Y:S01]  /*10dc0*/  FFMA.FTZ R43, R63.reuse, R84, -R92 ;  /* 0x000000543f2b7223 */ /* 0x040fe2000001085c */
[----:B------:R-:W-:Y:S01]  /*10dd0*/  FFMA.FTZ R45, R63, R90, R94 ;  /* 0x0000005a3f2d7223 */ /* 0x000fe2000001005e */
[-C--:B------:R-:W-:Y:S01]  /*10de0*/  FMUL.FTZ R63, R64, R85.reuse ;  /* 0x00000055403f7220 */ /* 0x080fe20000410000 */
[C---:B------:R-:W-:Y:S01]  /*10df0*/  FMUL.FTZ R84, R65.reuse, R86 ;  /* 0x0000005641547220 */ /* 0x040fe20000410000 */
[----:B------:R-:W-:Y:S02]  /*10e00*/  HADD2.F32 R90, -RZ, R87.H0_H0 ;  /* 0x20000057ff5a7230 */ /* 0x000fe40000004100 */
[-C--:B------:R-:W-:Y:S01]  /*10e10*/  FMUL.FTZ R65, R65, R88.reuse ;  /* 0x0000005841417220 */ /* 0x080fe20000410000 */
[C---:B------:R-:W-:Y:S01]  /*10e20*/  FFMA.FTZ R64, R66.reuse, R85, -R93 ;  /* 0x0000005542407223 */ /* 0x040fe2000001085d */
[----:B------:R-:W-:Y:S01]  /*10e30*/  FFMA.FTZ R66, R66, R91, R63 ;  /* 0x0000005b42427223 */ /* 0x000fe2000001003f */
[----:B------:R-:W-:Y:S01]  /*10e40*/  FFMA.FTZ R63, R61, R88, -R84 ;  /* 0x000000583d3f7223 */ /* 0x000fe20000010854 */
[----:B------:R-:W-:-:S02]  /*10e50*/  HADD2.F32 R33, -RZ, R34.H0_H0 ;  /* 0x20000022ff217230 */ /* 0x000fc40000004100 */
[----:B------:R-:W-:Y:S01]  /*10e60*/  FFMA.FTZ R61, R61, R86, R65 ;  /* 0x000000563d3d7223 */ /* 0x000fe20000010041 */
[----:B------:R-:W-:Y:S02]  /*10e70*/  HADD2.F32 R84, -RZ, R89.H0_H0 ;  /* 0x20000059ff547230 */ /* 0x000fe40000004100 */
[----:B------:R-:W-:Y:S01]  /*10e80*/  FMUL.FTZ R86, R67, R90 ;  /* 0x0000005a43567220 */ /* 0x000fe20000410000 */
[----:B------:R-:W-:Y:S02]  /*10e90*/  HADD2.F32 R87, -RZ, R87.H1_H1 ;  /* 0x30000057ff577230 */ /* 0x000fe40000004100 */
[----:B------:R-:W-:Y:S01]  /*10ea0*/  FMUL.FTZ R92, R47, R40 ;  /* 0x000000282f5c7220 */ /* 0x000fe20000410000 */
[----:B------:R-:W-:Y:S02]  /*10eb0*/  HADD2.F32 R89, -RZ, R89.H1_H1 ;  /* 0x30000059ff597230 */ /* 0x000fe40000004100 */
[-C--:B------:R-:W-:Y:S01]  /*10ec0*/  FMUL.FTZ R88, R67, R84.reuse ;  /* 0x0000005443587220 */ /* 0x080fe20000410000 */
[----:B------:R-:W-:Y:S01]  /*10ed0*/  FFMA.FTZ R86, R33, R84, -R86 ;  /* 0x0000005421567223 */ /* 0x000fe20000010856 */
[----:B------:R-:W-:-:S02]  /*10ee0*/  HADD2.F32 R41, -RZ, R35.H0_H0 ;  /* 0x20000023ff297230 */ /* 0x000fc40000004100 */
[C---:B------:R-:W-:Y:S01]  /*10ef0*/  FMUL.FTZ R84, R62.reuse, R87 ;  /* 0x000000573e547220 */ /* 0x040fe20000410000 */
[-C--:B------:R-:W-:Y:S01]  /*10f00*/  FMUL.FTZ R62, R62, R89.reuse ;  /* 0x000000593e3e7220 */ /* 0x080fe20000410000 */
[----:B------:R-:W-:Y:S02]  /*10f10*/  HADD2.F32 R35, -RZ, R35.H1_H1 ;  /* 0x30000023ff237230 */ /* 0x000fe40000004100 */
[----:B------:R-:W-:Y:S01]  /*10f20*/  FFMA.FTZ R88, R33, R90, R88 ;  /* 0x0000005a21587223 */ /* 0x000fe20000010058 */
[C---:B------:R-:W-:Y:S01]  /*10f30*/  FFMA.FTZ R84, R41.reuse, R89, -R84 ;  /* 0x0000005929547223 */ /* 0x040fe20000010854 */
[----:B------:R-:W-:Y:S01]  /*10f40*/  FFMA.FTZ R62, R41, R87, R62 ;  /* 0x00000057293e7223 */ /* 0x000fe2000001003e */
[-C--:B------:R-:W-:Y:S01]  /*10f50*/  FMUL.FTZ R90, R47, R42.reuse ;  /* 0x0000002a2f5a7220 */ /* 0x080fe20000410000 */
[----:B------:R-:W-:Y:S02]  /*10f60*/  HADD2.F32 R33, -RZ, R29.H0_H0 ;  /* 0x2000001dff217230 */ /* 0x000fe40000004100 */
[----:B------:R-:W-:Y:S01]  /*10f70*/  FFMA.FTZ R67, R35, R42, R92 ;  /* 0x0000002a23437223 */ /* 0x000fe2000001005c */
[----:B------:R-:W-:-:S02]  /*10f80*/  HADD2.F32 R41, -RZ, R31.H0_H0 ;  /* 0x2000001fff297230 */ /* 0x000fc40000004100 */
[----:B------:R-:W-:Y:S01]  /*10f90*/  FFMA.FTZ R65, R35, R40, -R90 ;  /* 0x0000002823417223 */ /* 0x000fe2000001085a */
[----:B------:R-:W-:Y:S02]  /*10fa0*/  HADD2.F32 R29, -RZ, R28.H0_H0 ;  /* 0x2000001cff1d7230 */ /* 0x000fe40000004100 */
[----:B------:R-:W-:Y:S01]  /*10fb0*/  FMUL.FTZ R35, R44, R33 ;  /* 0x000000212c237220 */ /* 0x000fe20000410000 */
[----:B------:R-:W-:Y:S02]  /*10fc0*/  HADD2.F32 R31, -RZ, R30.H0_H0 ;  /* 0x2000001eff1f7230 */ /* 0x000fe40000004100 */
[----:B------:R-:W-:Y:S01]  /*10fd0*/  FMUL.FTZ R47, R46, R41 ;  /* 0x000000292e2f7220 */ /* 0x000fe20000410000 */
[----:B------:R-:W-:Y:S02]  /*10fe0*/  HADD2.F32 R32, -RZ, R32.H1_H1 ;  /* 0x30000020ff207230 */ /* 0x000fe40000004100 */
[----:B------:R-:W-:Y:S01]  /*10ff0*/  FMUL.FTZ R44, R44, R29 ;  /* 0x0000001d2c2c7220 */ /* 0x000fe20000410000 */
[----:B------:R-:W-:-:S02]  /*11000*/  HADD2.F32 R34, -RZ, R34.H1_H1 ;  /* 0x30000022ff227230 */ /* 0x000fc40000004100 */
[----:B------:R-:W-:Y:S01]  /*11010*/  FMUL.FTZ R46, R46, R31 ;  /* 0x0000001f2e2e7220 */ /* 0x000fe20000410000 */
[C---:B------:R-:W-:Y:S01]  /*11020*/  FFMA.FTZ R28, R32.reuse, R29, -R35 ;  /* 0x0000001d201c7223 */ /* 0x040fe20000010823 */
[----:B------:R-:W-:Y:S01]  /*11030*/  FFMA.FTZ R32, R32, R33, R44 ;  /* 0x0000002120207223 */ /* 0x000fe2000001002c */
[C---:B------:R-:W-:Y:S01]  /*11040*/  FFMA.FTZ R47, R34.reuse, R31, -R47 ;  /* 0x0000001f222f7223 */ /* 0x040fe2000001082f */
[----:B------:R-:W-:Y:S01]  /*11050*/  FFMA.FTZ R41, R34, R41, R46 ;  /* 0x0000002922297223 */ /* 0x000fe2000001002e */
[----:B------:R-:W-:Y:S02]  /*11060*/  F2FP.F16.F32.PACK_AB R31, R65, R84 ;  /* 0x00000054411f723e */ /* 0x000fe400000000ff */
        /* <DEDUP_REMOVED lines=9> */
.L_x_1737:
[----:B------:R-:W-:Y:S05]  /*11100*/  BSYNC B2 ;  /* 0x0000000000027941 */ /* 0x000fea0003800000 */
.L_x_1736:
[----:B------:R-:W-:Y:S05]  /*11110*/  @P2 BRA `(.L_x_1733) ;  /* 0x00000004007c2947 */ /* 0x000fea0003800000 */
[----:B------:R-:W3:Y:S01]  /*11120*/  LDL R67, [R1+0x3c] ;  /* 0x00003c0001437983 */ /* 0x000ee20000100800 */
[----:B------:R-:W-:Y:S01]  /*11130*/  LEA.HI R75, R75, R171, RZ, 0x1d ;  /* 0x000000ab4b4b7211 */ /* 0x000fe200078fe8ff */
[----:B--2---:R-:W-:Y:S01]  /*11140*/  HADD2.F32 R60, -RZ, R77.H0_H0 ;  /* 0x2000004dff3c7230 */ /* 0x004fe20000004100 */
[----:B------:R-:W-:Y:S01]  /*11150*/  SHF.R.U64 R24, R24, 0x10, R25 ;  /* 0x0000001018187819 */ /* 0x000fe20000001219 */
[--C-:B-1----:R-:W-:Y:S01]  /*11160*/  HADD2.F32 R46, -RZ, R78.reuse.H1_H1 ;  /* 0x3000004eff2e7230 */ /* 0x102fe20000004100 */
[----:B------:R-:W-:Y:S01]  /*11170*/  SHF.R.S32.HI R30, RZ, 0x1f, R75 ;  /* 0x0000001fff1e7819 */ /* 0x000fe2000001144b */
[----:B------:R-:W-:Y:S01]  /*11180*/  IMAD.SHL.U32 R28, R75, 0x8, RZ ;  /* 0x000000084b1c7824 */ /* 0x000fe200078e00ff */
[----:B------:R-:W-:Y:S01]  /*11190*/  SHF.R.U32.HI R45, RZ, 0x10, R25 ;  /* 0x00000010ff2d7819 */ /* 0x000fe20000011619 */
[----:B------:R-:W-:Y:S01]  /*111a0*/  HADD2.F32 R78, -RZ, R78.H0_H0 ;  /* 0x2000004eff4e7230 */ /* 0x000fe20000004100 */
[----:B------:R-:W-:Y:S02]  /*111b0*/  LEA.HI R30, R30, R75, RZ, 0x3 ;  /* 0x0000004b1e1e7211 */ /* 0x000fe400078f18ff */
[----:B------:R-:W-:Y:S01]  /*111c0*/  LOP3.LUT R29, R185, 0x38, R28, 0xf8, !PT ;  /* 0x00000038b91d7812 */ /* 0x000fe200078ef81c */
[----:B------:R-:W-:Y:S01]  /*111d0*/  HADD2.F32 R45, -RZ, R45.H0_H0 ;  /* 0x2000002dff2d7230 */ /* 0x000fe20000004100 */
[----:B------:R-:W-:Y:S01]  /*111e0*/  SHF.R.U64 R25, R26, 0x10, R27 ;  /* 0x000000101a197819 */ /* 0x000fe2000000121b */
[----:B------:R-:W-:Y:S01]  /*111f0*/  IMAD.SHL.U32 R30, R30, 0x400, RZ ;  /* 0x000004001e1e7824 */ /* 0x000fe200078e00ff */
[----:B------:R-:W-:-:S02]  /*11200*/  LOP3.LUT R33, R29, R186, RZ, 0x3c, !PT ;  /* 0x000000ba1d217212 */ /* 0x000fc400078e3cff */
[--C-:B------:R-:W-:Y:S01]  /*11210*/  SHF.R.U64 R36, R36, 0x10, R37.reuse ;  /* 0x0000001024247819 */ /* 0x100fe20000001225 */
[----:B------:R-:W-:Y:S01]  /*11220*/  HADD2.F32 R25, -RZ, R25.H0_H0 ;  /* 0x20000019ff197230 */ /* 0x000fe20000004100 */
[----:B------:R-:W-:Y:S02]  /*11230*/  LOP3.LUT R32, R30, 0x7fffe000, RZ, 0xc0, !PT ;  /* 0x7fffe0001e207812 */ /* 0x000fe400078ec0ff */
[----:B------:R-:W-:Y:S02]  /*11240*/  SHF.R.U32.HI R47, RZ, 0x10, R37 ;  /* 0x00000010ff2f7819 */ /* 0x000fe40000011625 */
[----:B------:R-:W-:Y:S02]  /*11250*/  IADD3 R33, R33, R32, R187 ;  /* 0x0000002021217210 */ /* 0x000fe40007ffe0bb */
[----:B------:R-:W-:Y:S01]  /*11260*/  SHF.R.U64 R26, R38, 0x10, R39 ;  /* 0x00000010261a7819 */ /* 0x000fe20000001227 */
[----:B------:R-:W-:Y:S01]  /*11270*/  HADD2.F32 R47, -RZ, R47.H0_H0 ;  /* 0x2000002fff2f7230 */ /* 0x000fe20000004100 */
[----:B------:R-:W-:Y:S01]  /*11280*/  SHF.R.U32.HI R65, RZ, 0x10, R27 ;  /* 0x00000010ff417819 */ /* 0x000fe2000001161b */
[----:B------:R-:W-:Y:S01]  /*11290*/  IMAD R40, R33, 0x2, R2 ;  /* 0x0000000221287824 */ /* 0x000fe200078e0202 */
[----:B------:R-:W-:-:S04]  /*112a0*/  SHF.R.U32.HI R63, RZ, 0x10, R39 ;  /* 0x00000010ff3f7819 */ /* 0x000fc80000011627 */
[----:B------:R-:W1:Y:S02]  /*112b0*/  LDS.128 R32, [R40+0xc400] ;  /* 0x00c4000028207984 */ /* 0x000e640000000c00 */
[----:B-1----:R-:W-:Y:S02]  /*112c0*/  HADD2.F32 R42, -RZ, R33.H1_H1 ;  /* 0x30000021ff2a7230 */ /* 0x002fe40000004100 */
[--C-:B------:R-:W-:Y:S02]  /*112d0*/  HADD2.F32 R43, -RZ, R34.reuse.H0_H0 ;  /* 0x20000022ff2b7230 */ /* 0x100fe40000004100 */
[--C-:B------:R-:W-:Y:S02]  /*112e0*/  HADD2.F32 R44, -RZ, R35.reuse.H0_H0 ;  /* 0x20000023ff2c7230 */ /* 0x100fe40000004100 */
[----:B0-----:R-:W-:Y:S01]  /*112f0*/  FMUL.FTZ R61, R42, R47 ;  /* 0x0000002f2a3d7220 */ /* 0x001fe20000410000 */
[----:B------:R-:W-:Y:S02]  /*11300*/  HADD2.F32 R35, -RZ, R35.H1_H1 ;  /* 0x30000023ff237230 */ /* 0x000fe40000004100 */
[----:B------:R-:W-:Y:S01]  /*11310*/  HADD2.F32 R34, -RZ, R34.H1_H1 ;  /* 0x30000022ff227230 */ /* 0x000fe20000004100 */
[----:B---3--:R-:W0:Y:S02]  /*11320*/  LDS.128 R28, [R67] ;  /* 0x00000000431c7984 */ /* 0x008e240000000c00 */
[----:B0-----:R-:W-:-:S02]  /*11330*/  HADD2.F32 R37, -RZ, R29.H0_H0 ;  /* 0x2000001dff257230 */ /* 0x001fc40000004100 */
[----:B------:R-:W-:Y:S02]  /*11340*/  HADD2.F32 R38, -RZ, R29.H1_H1 ;  /* 0x3000001dff267230 */ /* 0x000fe40000004100 */
[----:B------:R-:W-:Y:S02]  /*11350*/  HADD2.F32 R29, -RZ, R33.H0_H0 ;  /* 0x20000021ff1d7230 */ /* 0x000fe40000004100 */
[----:B------:R-:W-:Y:S02]  /*11360*/  HADD2.F32 R33, -RZ, R32.H0_H0 ;  /* 0x20000020ff217230 */ /* 0x000fe40000004100 */
[----:B------:R-:W-:Y:S02]  /*11370*/  HADD2.F32 R27, -RZ, R28.H0_H0 ;  /* 0x2000001cff1b7230 */ /* 0x000fe40000004100 */
[C---:B------:R-:W-:Y:S01]  /*11380*/  FMUL.FTZ R62, R29.reuse, R60 ;  /* 0x0000003c1d3e7220 */ /* 0x040fe20000410000 */
[----:B------:R-:W-:Y:S01]  /*11390*/  FMUL.FTZ R64, R29, R46 ;  /* 0x0000002e1d407220 */ /* 0x000fe20000410000 */
[----:B------:R-:W-:-:S02]  /*113a0*/  HADD2.F32 R39, -RZ, R30.H0_H0 ;  /* 0x2000001eff277230 */ /* 0x000fc40000004100 */
[C---:B------:R-:W-:Y:S01]  /*113b0*/  FFMA.FTZ R29, R37.reuse, R46, -R62 ;  /* 0x0000002e251d7223 */ /* 0x040fe2000001083e */
[----:B------:R-:W-:Y:S02]  /*113c0*/  HADD2.F32 R46, -RZ, R77.H1_H1 ;  /* 0x3000004dff2e7230 */ /* 0x000fe40000004100 */
[----:B------:R-:W-:Y:S01]  /*113d0*/  FFMA.FTZ R64, R37, R60, R64 ;  /* 0x0000003c25407223 */ /* 0x000fe20000010040 */
[-C--:B------:R-:W-:Y:S01]  /*113e0*/  FMUL.FTZ R37, R42, R45.reuse ;  /* 0x0000002d2a257220 */ /* 0x080fe20000410000 */
[----:B------:R-:W-:Y:S02]  /*113f0*/  HADD2.F32 R42, -RZ, R76.H1_H1 ;  /* 0x3000004cff2a7230 */ /* 0x000fe40000004100 */
[C---:B------:R-:W-:Y:S01]  /*11400*/  FFMA.FTZ R62, R38.reuse, R45, -R61 ;  /* 0x0000002d263e7223 */ /* 0x040fe2000001083d */
[C---:B------:R-:W-:Y:S01]  /*11410*/  FMUL.FTZ R60, R33.reuse, R46 ;  /* 0x0000002e213c7220 */ /* 0x040fe20000410000 */
[----:B------:R-:W-:Y:S01]  /*11420*/  FMUL.FTZ R33, R33, R78 ;  /* 0x0000004e21217220 */ /* 0x000fe20000410000 */
[----:B------:R-:W-:Y:S01]  /*11430*/  FFMA.FTZ R47, R38, R47, R37 ;  /* 0x0000002f262f7223 */ /* 0x000fe20000010025 */
[----:B------:R-:W-:-:S02]  /*11440*/  HADD2.F32 R38, -RZ, R79.H0_H0 ;  /* 0x2000004fff267230 */ /* 0x000fc40000004100 */
[C---:B------:R-:W-:Y:S01]  /*11450*/  FFMA.FTZ R60, R27.reuse, R78, -R60 ;  /* 0x0000004e1b3c7223 */ /* 0x040fe2000001083c */
[----:B------:R-:W-:Y:S01]  /*11460*/  FFMA.FTZ R37, R27, R46, R33 ;  /* 0x0000002e1b257223 */ /* 0x000fe20000010021 */
[C---:B------:R-:W-:Y:S01]  /*11470*/  FMUL.FTZ R46, R43.reuse, R42 ;  /* 0x0000002a2b2e7220 */ /* 0x040fe20000410000 */
[----:B------:R-:W-:Y:S02]  /*11480*/  HADD2.F32 R79, -RZ, R79.H1_H1 ;  /* 0x3000004fff4f7230 */ /* 0x000fe40000004100 */
[-C--:B------:R-:W-:Y:S01]  /*11490*/  FMUL.FTZ R66, R43, R38.reuse ;  /* 0x000000262b427220 */ /* 0x080fe20000410000 */
[----:B------:R-:W-:Y:S02]  /*114a0*/  HADD2.F32 R76, -RZ, R76.H0_H0 ;  /* 0x2000004cff4c7230 */ /* 0x000fe40000004100 */
[----:B------:R-:W-:Y:S01]  /*114b0*/  FFMA.FTZ R43, R39, R38, -R46 ;  /* 0x00000026272b7223 */ /* 0x000fe2000001082e */
[----:B------:R-:W-:Y:S02]  /*114c0*/  HADD2.F32 R46, -RZ, R63.H0_H0 ;  /* 0x2000003fff2e7230 */ /* 0x000fe40000004100 */
[----:B------:R-:W-:Y:S01]  /*114d0*/  FMUL.FTZ R27, R44, R79 ;  /* 0x0000004f2c1b7220 */ /* 0x000fe20000410000 */
[----:B------:R-:W-:-:S02]  /*114e0*/  HADD2.F32 R38, -RZ, R65.H0_H0 ;  /* 0x20000041ff267230 */ /* 0x000fc40000004100 */
[----:B------:R-:W-:Y:S01]  /*114f0*/  FMUL.FTZ R78, R44, R76 ;  /* 0x0000004c2c4e7220 */ /* 0x000fe20000410000 */
[--C-:B------:R-:W-:Y:S02]  /*11500*/  HADD2.F32 R41, -RZ, R31.reuse.H0_H0 ;  /* 0x2000001fff297230 */ /* 0x100fe40000004100 */
[----:B------:R-:W-:Y:S01]  /*11510*/  FFMA.FTZ R66, R39, R42, R66 ;  /* 0x0000002a27427223 */ /* 0x000fe20000010042 */
[----:B------:R-:W-:Y:S02]  /*11520*/  HADD2.F32 R31, -RZ, R31.H1_H1 ;  /* 0x3000001fff1f7230 */ /* 0x000fe40000004100 */
[C---:B------:R-:W-:Y:S01]  /*11530*/  FMUL.FTZ R42, R35.reuse, R46 ;  /* 0x0000002e232a7220 */ /* 0x040fe20000410000 */
[----:B------:R-:W-:Y:S01]  /*11540*/  FMUL.FTZ R44, R35, R38 ;  /* 0x00000026232c7220 */ /* 0x000fe20000410000 */
[----:B------:R-:W-:Y:S02]  /*11550*/  HADD2.F32 R32, -RZ, R32.H1_H1 ;  /* 0x30000020ff207230 */ /* 0x000fe40000004100 */
[----:B------:R-:W-:Y:S01]  /*11560*/  FFMA.FTZ R76, R41, R76, R27 ;  /* 0x0000004c294c7223 */ /* 0x000fe2000001001b */
[----:B------:R-:W-:-:S02]  /*11570*/  HADD2.F32 R33, -RZ, R36.H0_H0 ;  /* 0x20000024ff217230 */ /* 0x000fc40000004100 */
[----:B------:R-:W-:Y:S01]  /*11580*/  FFMA.FTZ R78, R41, R79, -R78 ;  /* 0x0000004f294e7223 */ /* 0x000fe2000001084e */
[----:B------:R-:W-:Y:S02]  /*11590*/  HADD2.F32 R35, -RZ, R26.H0_H0 ;  /* 0x2000001aff237230 */ /* 0x000fe40000004100 */
[C---:B------:R-:W-:Y:S01]  /*115a0*/  FFMA.FTZ R45, R31.reuse, R38, -R42 ;  /* 0x000000261f2d7223 */ /* 0x040fe2000001082a */
[----:B------:R-:W-:Y:S02]  /*115b0*/  HADD2.F32 R27, -RZ, R24.H0_H0 ;  /* 0x20000018ff1b7230 */ /* 0x000fe40000004100 */
[----:B------:R-:W-:Y:S01]  /*115c0*/  FFMA.FTZ R61, R31, R46, R44 ;  /* 0x0000002e1f3d7223 */ /* 0x000fe2000001002c */
[----:B------:R-:W-:Y:S02]  /*115d0*/  HADD2.F32 R28, -RZ, R28.H1_H1 ;  /* 0x3000001cff1c7230 */ /* 0x000fe40000004100 */
[----:B------:R-:W-:Y:S01]  /*115e0*/  FMUL.FTZ R31, R32, R33 ;  /* 0x00000021201f7220 */ /* 0x000fe20000410000 */
[----:B------:R-:W-:-:S02]  /*115f0*/  HADD2.F32 R30, -RZ, R30.H1_H1 ;  /* 0x3000001eff1e7230 */ /* 0x000fc40000004100 */
[----:B------:R-:W-:Y:S01]  /*11600*/  FMUL.FTZ R41, R34, R35 ;  /* 0x0000002322297220 */ /* 0x000fe20000410000 */
[----:B------:R-:W-:Y:S01]  /*11610*/  FMUL.FTZ R32, R32, R27 ;  /* 0x0000001b20207220 */ /* 0x000fe20000410000 */
[----:B------:R-:W-:Y:S01]  /*11620*/  FMUL.FTZ R34, R34, R25 ;  /* 0x0000001922227220 */ /* 0x000fe20000410000 */
[----:B------:R-:W-:Y:S01]  /*11630*/  FFMA.FTZ R39, R28, R27, -R31 ;  /* 0x0000001b1c277223 */ /* 0x000fe2000001081f */
[----:B------:R-:W-:Y:S01]  /*11640*/  FFMA.FTZ R26, R30, R25, -R41 ;  /* 0x000000191e1a7223 */ /* 0x000fe20000010829 */
[----:B------:R-:W-:Y:S01]  /*11650*/  FFMA.FTZ R28, R28, R33, R32 ;  /* 0x000000211c1c7223 */ /* 0x000fe20000010020 */
[----:B------:R-:W-:Y:S01]  /*11660*/  FFMA.FTZ R35, R30, R35, R34 ;  /* 0x000000231e237223 */ /* 0x000fe20000010022 */
[----:B------:R-:W-:Y:S02]  /*11670*/  F2FP.F16.F32.PACK_AB R27, R45, R78 ;  /* 0x0000004e2d1b723e */ /* 0x000fe400000000ff */
[----:B------:R-:W-:Y:S02]  /*11680*/  F2FP.F16.F32.PACK_AB R25, R62, R29 ;  /* 0x0000001d3e19723e */ /* 0x000fe400000000ff */
[----:B------:R-:W-:-:S02]  /*11690*/  F2FP.F16.F32.PACK_AB R24, R39, R60 ;  /* 0x0000003c2718723e */ /* 0x000fc400000000ff */
[----:B------:R-:W-:Y:S02]  /*116a0*/  F2FP.F16.F32.PACK_AB R26, R26, R43 ;  /* 0x0000002b1a1a723e */ /* 0x000fe400000000ff */
[----:B------:R-:W-:Y:S02]  /*116b0*/  F2FP.F16.F32.PACK_AB R31, R61, R76 ;  /* 0x0000004c3d1f723e */ /* 0x000fe400000000ff */
[----:B------:R-:W-:Y:S01]  /*116c0*/  F2FP.F16.F32.PACK_AB R29, R47, R64 ;  /* 0x000000402f1d723e */ /* 0x000fe200000000ff */
[----:B------:R3:W-:Y:S01]  /*116d0*/  STS.128 [R67], R24 ;  /* 0x0000001843007388 */ /* 0x0007e20000000c00 */
[----:B------:R-:W-:Y:S02]  /*116e0*/  F2FP.F16.F32.PACK_AB R28, R28, R37 ;  /* 0x000000251c1c723e */ /* 0x000fe400000000ff */
[----:B------:R-:W-:-:S05]  /*116f0*/  F2FP.F16.F32.PACK_AB R30, R35, R66 ;  /* 0x00000042231e723e */ /* 0x000fca00000000ff */
[----:B------:R3:W-:Y:S02]  /*11700*/  STS.128 [R40+0xc400], R28 ;  /* 0x00c4001c28007388 */ /* 0x0007e40000000c00 */
.L_x_1733:
[----:B------:R-:W-:Y:S05]  /*11710*/  BSYNC B1 ;  /* 0x0000000000017941 */ /* 0x000fea0003800000 */
.L_x_1732:
[----:B---3--:R-:W-:-:S04]  /*11720*/  IADD3 R24, R174, 0x40, RZ ;  /* 0x00000040ae187810 */ /* 0x008fc80007ffe0ff */
[----:B------:R-:W-:-:S13]  /*11730*/  ISETP.GE.AND P0, PT, R24, R21, PT ;  /* 0x000000151800720c */ /* 0x000fda0003f06270 */
[----:B------:R-:W-:Y:S05]  /*11740*/  @P0 BRA `(.L_x_1713) ;  /* 0x0000001000a40947 */ /* 0x000fea0003800000 */
[----:B------:R-:W3:Y:S01]  /*11750*/  LDC R21, c[0x0][0x3f4] ;  /* 0x0000fd00ff157b82 */ /* 0x000ee20000000800 */
[----:B------:R-:W-:Y:S01]  /*11760*/  BSSY B1, `(.L_x_1738) ;  /* 0x0000065000017945 */ /* 0x000fe20003800000 */
[----:B0-----:R-:W-:Y:S02]  /*11770*/  SHF.R.U32.HI R61, RZ, 0x3, R181 ;  /* 0x00000003ff3d7819 */ /* 0x001fe400000116b5 */
[-C--:B---3--:R-:W-:Y:S02]  /*11780*/  ISETP.GE.AND P0, PT, R18, R21.reuse, PT ;  /* 0x000000151200720c */ /* 0x088fe40003f06270 */
[-C--:B------:R-:W-:Y:S02]  /*11790*/  ISETP.GE.AND P1, PT, R167, R21.reuse, PT ;  /* 0x00000015a700720c */ /* 0x080fe40003f26270 */
[----:B------:R-:W-:-:S09]  /*117a0*/  ISETP.GE.AND P2, PT, R168, R21, PT ;  /* 0x00000015a800720c */ /* 0x000fd20003f46270 */
[----:B------:R-:W-:Y:S05]  /*117b0*/  @P0 BRA `(.L_x_1739) ;  /* 0x00000004007c0947 */ /* 0x000fea0003800000 */
[----:B------:R-:W3:Y:S01]  /*117c0*/  LDL R62, [R1+0x40] ;  /* 0x00004000013e7983 */ /* 0x000ee20000100800 */
[----:B------:R-:W-:Y:S01]  /*117d0*/  LEA.HI R24, R21, R210, RZ, 0x1d ;  /* 0x000000d215187211 */ /* 0x000fe200078fe8ff */
[----:B------:R-:W-:Y:S01]  /*117e0*/  HADD2.F32 R38, -RZ, R82.H1_H1 ;  /* 0x30000052ff267230 */ /* 0x000fe20000004100 */
[----:B------:R-:W-:Y:S01]  /*117f0*/  SHF.R.U32.HI R37, RZ, 0x10, R5 ;  /* 0x00000010ff257819 */ /* 0x000fe20000011605 */
[--C-:B------:R-:W-:Y:S01]  /*11800*/  HADD2.F32 R40, -RZ, R80.reuse.H1_H1 ;  /* 0x30000050ff287230 */ /* 0x100fe20000004100 */
[----:B------:R-:W-:Y:S01]  /*11810*/  SHF.R.S32.HI R25, RZ, 0x1f, R24 ;  /* 0x0000001fff197819 */ /* 0x000fe20000011418 */
[----:B------:R-:W-:Y:S01]  /*11820*/  IMAD.SHL.U32 R26, R24, 0x8, RZ ;  /* 0x00000008181a7824 */ /* 0x000fe200078e00ff */
[----:B--2---:R-:W-:Y:S01]  /*11830*/  SHF.R.U64 R60, R48, 0x10, R49 ;  /* 0x00000010303c7819 */ /* 0x004fe20000001231 */
[----:B------:R-:W-:Y:S01]  /*11840*/  HADD2.F32 R37, -RZ, R37.H0_H0 ;  /* 0x20000025ff257230 */ /* 0x000fe20000004100 */
[----:B------:R-:W-:Y:S01]  /*11850*/  LEA.HI R25, R25, R24, RZ, 0x3 ;  /* 0x0000001819197211 */ /* 0x000fe200078f18ff */
[----:B------:R-:W-:Y:S01]  /*11860*/  HADD2.F32 R80, -RZ, R80.H0_H0 ;  /* 0x20000050ff507230 */ /* 0x000fe20000004100 */
[----:B------:R-:W-:Y:S01]  /*11870*/  LOP3.LUT R24, R181, 0x38, R26, 0xf8, !PT ;  /* 0x00000038b5187812 */ /* 0x000fe200078ef81a */
[----:B------:R-:W-:Y:S01]  /*11880*/  HADD2.F32 R82, -RZ, R82.H0_H0 ;  /* 0x20000052ff527230 */ /* 0x000fe20000004100 */
[----:B-1----:R-:W-:Y:S01]  /*11890*/  SHF.R.U64 R47, R4, 0x10, R5 ;  /* 0x00000010042f7819 */ /* 0x002fe20000001205 */
[----:B------:R-:W-:Y:S01]  /*118a0*/  IMAD.SHL.U32 R25, R25, 0x400, RZ ;  /* 0x0000040019197824 */ /* 0x000fe200078e00ff */
[----:B------:R-:W-:-:S02]  /*118b0*/  LOP3.LUT R28, R24, R61, RZ, 0x3c, !PT ;  /* 0x0000003d181c7212 */ /* 0x000fc400078e3cff */
[----:B------:R-:W-:Y:S02]  /*118c0*/  SHF.R.U32.HI R49, RZ, 0x10, R49 ;  /* 0x00000010ff317819 */ /* 0x000fe40000011631 */
[----:B------:R-:W-:Y:S02]  /*118d0*/  LOP3.LUT R29, R25, 0x7fffe000, RZ, 0xc0, !PT ;  /* 0x7fffe000191d7812 */ /* 0x000fe400078ec0ff */
[----:B------:R-:W-:Y:S02]  /*118e0*/  SHF.R.U64 R48, R50, 0x10, R51 ;  /* 0x0000001032307819 */ /* 0x000fe40000001233 */
[----:B------:R-:W-:Y:S02]  /*118f0*/  IADD3 R29, R28, R29, R201 ;  /* 0x0000001d1c1d7210 */ /* 0x000fe40007ffe0c9 */
[----:B------:R-:W-:Y:S02]  /*11900*/  SHF.R.U32.HI R50, RZ, 0x10, R51 ;  /* 0x00000010ff327819 */ /* 0x000fe40000011633 */
[--C-:B------:R-:W-:Y:S01]  /*11910*/  SHF.R.U32.HI R41, RZ, 0x10, R7.reuse ;  /* 0x00000010ff297819 */ /* 0x100fe20000011607 */
[----:B------:R-:W-:Y:S01]  /*11920*/  IMAD R32, R29, 0x2, R2 ;  /* 0x000000021d207824 */ /* 0x000fe200078e0202 */
[----:B------:R-:W-:-:S04]  /*11930*/  SHF.R.U64 R45, R6, 0x10, R7 ;  /* 0x00000010062d7819 */ /* 0x000fc80000001207 */
[----:B------:R-:W0:Y:S02]  /*11940*/  LDS.128 R28, [R32+0xc400] ;  /* 0x00c40000201c7984 */ /* 0x000e240000000c00 */
[--C-:B0-----:R-:W-:Y:S02]  /*11950*/  HADD2.F32 R33, -RZ, R29.reuse.H0_H0 ;  /* 0x2000001dff217230 */ /* 0x101fe40000004100 */
[----:B------:R-:W-:Y:S02]  /*11960*/  HADD2.F32 R34, -RZ, R29.H1_H1 ;  /* 0x3000001dff227230 */ /* 0x000fe40000004100 */
[----:B------:R-:W-:Y:S02]  /*11970*/  HADD2.F32 R29, -RZ, R28.H0_H0 ;  /* 0x2000001cff1d7230 */ /* 0x000fe40000004100 */
[C---:B------:R-:W-:Y:S01]  /*11980*/  FMUL.FTZ R42, R33.reuse, R40 ;  /* 0x00000028212a7220 */ /* 0x040fe20000410000 */
[----:B------:R-:W-:Y:S01]  /*11990*/  FMUL.FTZ R44, R33, R38 ;  /* 0x00000026212c7220 */ /* 0x000fe20000410000 */
[----:B------:R-:W-:-:S02]  /*119a0*/  HADD2.F32 R33, -RZ, R49.H0_H0 ;  /* 0x20000031ff217230 */ /* 0x000fc40000004100 */
[----:B------:R-:W-:Y:S02]  /*119b0*/  HADD2.F32 R35, -RZ, R30.H0_H0 ;  /* 0x2000001eff237230 */ /* 0x000fe40000004100 */
[--C-:B------:R-:W-:Y:S02]  /*119c0*/  HADD2.F32 R36, -RZ, R31.reuse.H0_H0 ;  /* 0x2000001fff247230 */ /* 0x100fe40000004100 */
[----:B------:R-:W-:Y:S02]  /*119d0*/  HADD2.F32 R31, -RZ, R31.H1_H1 ;  /* 0x3000001fff1f7230 */ /* 0x000fe40000004100 */
[----:B------:R-:W-:Y:S02]  /*119e0*/  HADD2.F32 R28, -RZ, R28.H1_H1 ;  /* 0x3000001cff1c7230 */ /* 0x000fe40000004100 */
[----:B------:R-:W-:Y:S01]  /*119f0*/  HADD2.F32 R30, -RZ, R30.H1_H1 ;  /* 0x3000001eff1e7230 */ /* 0x000fe20000004100 */
[----:B---3--:R-:W0:Y:S02]  /*11a00*/  LDS.128 R24, [R62] ;  /* 0x000000003e187984 */ /* 0x008e240000000c00 */
[----:B0-----:R-:W-:-:S02]  /*11a10*/  HADD2.F32 R5, -RZ, R25.H0_H0 ;  /* 0x20000019ff057230 */ /* 0x001fc40000004100 */
[----:B------:R-:W-:Y:S02]  /*11a20*/  HADD2.F32 R25, -RZ, R25.H1_H1 ;  /* 0x30000019ff197230 */ /* 0x000fe40000004100 */
[----:B------:R-:W-:Y:S02]  /*11a30*/  HADD2.F32 R4, -RZ, R24.H0_H0 ;  /* 0x20000018ff047230 */ /* 0x000fe40000004100 */
[C---:B------:R-:W-:Y:S01]  /*11a40*/  FFMA.FTZ R42, R5.reuse, R38, -R42 ;  /* 0x00000026052a7223 */ /* 0x040fe2000001082a */
[----:B------:R-:W-:Y:S01]  /*11a50*/  FFMA.FTZ R44, R5, R40, R44 ;  /* 0x00000028052c7223 */ /* 0x000fe2000001002c */
[C---:B------:R-:W-:Y:S01]  /*11a60*/  FMUL.FTZ R38, R34.reuse, R37 ;  /* 0x0000002522267220 */ /* 0x040fe20000410000 */
[C---:B------:R-:W-:Y:S01]  /*11a70*/  FMUL.FTZ R5, R29.reuse, R80 ;  /* 0x000000501d057220 */ /* 0x040fe20000410000 */
[-C--:B------:R-:W-:Y:S01]  /*11a80*/  FMUL.FTZ R29, R29, R82.reuse ;  /* 0x000000521d1d7220 */ /* 0x080fe20000410000 */
[-C--:B------:R-:W-:Y:S01]  /*11a90*/  FMUL.FTZ R34, R34, R33.reuse ;  /* 0x0000002122227220 */ /* 0x080fe20000410000 */
[----:B------:R-:W-:Y:S01]  /*11aa0*/  FFMA.FTZ R39, R25, R33, -R38 ;  /* 0x0000002119277223 */ /* 0x000fe20000010826 */
[----:B------:R-:W-:Y:S01]  /*11ab0*/  FFMA.FTZ R82, R4, R82, -R5 ;  /* 0x0000005204527223 */ /* 0x000fe20000010805 */
[----:B------:R-:W-:-:S02]  /*11ac0*/  HADD2.F32 R33, -RZ, R81.H0_H0 ;  /* 0x20000051ff217230 */ /* 0x000fc40000004100 */
[----:B------:R-:W-:Y:S01]  /*11ad0*/  FFMA.FTZ R37, R25, R37, R34 ;  /* 0x0000002519257223 */ /* 0x000fe20000010022 */
[--C-:B------:R-:W-:Y:S02]  /*11ae0*/  HADD2.F32 R5, -RZ, R83.reuse.H0_H0 ;  /* 0x20000053ff057230 */ /* 0x100fe40000004100 */
[----:B------:R-:W-:Y:S01]  /*11af0*/  FFMA.FTZ R80, R4, R80, R29 ;  /* 0x0000005004507223 */ /* 0x000fe2000001001d */
[----:B------:R-:W-:Y:S02]  /*11b00*/  HADD2.F32 R83, -RZ, R83.H1_H1 ;  /* 0x30000053ff537230 */ /* 0x000fe40000004100 */
[C---:B------:R-:W-:Y:S01]  /*11b10*/  FMUL.FTZ R25, R35.reuse, R33 ;  /* 0x0000002123197220 */ /* 0x040fe20000410000 */
[----:B------:R-:W-:Y:S02]  /*11b20*/  HADD2.F32 R81, -RZ, R81.H1_H1 ;  /* 0x30000051ff517230 */ /* 0x000fe40000004100 */
[----:B------:R-:W-:Y:S01]  /*11b30*/  FMUL.FTZ R29, R35, R5 ;  /* 0x00000005231d7220 */ /* 0x000fe20000410000 */
[----:B------:R-:W-:-:S02]  /*11b40*/  HADD2.F32 R6, -RZ, R26.H0_H0 ;  /* 0x2000001aff067230 */ /* 0x000fc40000004100 */
[C---:B------:R-:W-:Y:S01]  /*11b50*/  FMUL.FTZ R40, R36.reuse, R83 ;  /* 0x0000005324287220 */ /* 0x040fe20000410000 */
[----:B------:R-:W-:Y:S02]  /*11b60*/  HADD2.F32 R7, -RZ, R27.H0_H0 ;  /* 0x2000001bff077230 */ /* 0x000fe40000004100 */
[----:B------:R-:W-:Y:S01]  /*11b70*/  FMUL.FTZ R38, R36, R81 ;  /* 0x0000005124267220 */ /* 0x000fe20000410000 */
[----:B------:R-:W-:Y:S02]  /*11b80*/  HADD2.F32 R34, -RZ, R41.H0_H0 ;  /* 0x20000029ff227230 */ /* 0x000fe40000004100 */
[C---:B------:R-:W-:Y:S01]  /*11b90*/  FFMA.FTZ R35, R6.reuse, R5, -R25 ;  /* 0x0000000506237223 */ /* 0x040fe20000010819 */
[----:B------:R-:W-:Y:S02]  /*11ba0*/  HADD2.F32 R4, -RZ, R50.H0_H0 ;  /* 0x20000032ff047230 */ /* 0x000fe40000004100 */
[----:B------:R-:W-:Y:S01]  /*11bb0*/  FFMA.FTZ R36, R6, R33, R29 ;  /* 0x0000002106247223 */ /* 0x000fe2000001001d */
[----:B------:R-:W-:-:S02]  /*11bc0*/  HADD2.F32 R27, -RZ, R27.H1_H1 ;  /* 0x3000001bff1b7230 */ /* 0x000fc40000004100 */
[----:B------:R-:W-:Y:S01]  /*11bd0*/  FMUL.FTZ R6, R31, R34 ;  /* 0x000000221f067220 */ /* 0x000fe20000410000 */
[C---:B------:R-:W-:Y:S01]  /*11be0*/  FFMA.FTZ R38, R7.reuse, R83, -R38 ;  /* 0x0000005307267223 */ /* 0x040fe20000010826 */
[----:B------:R-:W-:Y:S01]  /*11bf0*/  FFMA.FTZ R40, R7, R81, R40 ;  /* 0x0000005107287223 */ /* 0x000fe20000010028 */
[-C--:B------:R-:W-:Y:S01]  /*11c00*/  FMUL.FTZ R46, R31, R4.reuse ;  /* 0x000000041f2e7220 */ /* 0x080fe20000410000 */
[----:B------:R-:W-:Y:S02]  /*11c10*/  HADD2.F32 R25, -RZ, R47.H0_H0 ;  /* 0x2000002fff197230 */ /* 0x000fe40000004100 */
[C---:B------:R-:W-:Y:S01]  /*11c20*/  FFMA.FTZ R43, R27.reuse, R4, -R6 ;  /* 0x000000041b2b7223 */ /* 0x040fe20000010806 */
[----:B------:R-:W-:Y:S02]  /*11c30*/  HADD2.F32 R29, -RZ, R45.H0_H0 ;  /* 0x2000002dff1d7230 */ /* 0x000fe40000004100 */
[----:B------:R-:W-:Y:S01]  /*11c40*/  FFMA.FTZ R45, R27, R34, R46 ;  /* 0x000000221b2d7223 */ /* 0x000fe2000001002e */
[----:B------:R-:W-:-:S02]  /*11c50*/  HADD2.F32 R5, -RZ, R60.H0_H0 ;  /* 0x2000003cff057230 */ /* 0x000fc40000004100 */
[----:B------:R-:W-:Y:S01]  /*11c60*/  FMUL.FTZ R27, R28, R25 ;  /* 0x000000191c1b7220 */ /* 0x000fe20000410000 */
[----:B------:R-:W-:Y:S02]  /*11c70*/  HADD2.F32 R7, -RZ, R48.H0_H0 ;  /* 0x20000030ff077230 */ /* 0x000fe40000004100 */
        /* <DEDUP_REMOVED lines=19> */
.L_x_1739:
[----:B------:R-:W-:Y:S05]  /*11db0*/  BSYNC B1 ;  /* 0x0000000000017941 */ /* 0x000fea0003800000 */
.L_x_1738:
[----:B------:R-:W-:Y:S04]  /*11dc0*/  BSSY B1, `(.L_x_1740) ;  /* 0x0000061000017945 */ /* 0x000fe80003800000 */
[----:B------:R-:W-:Y:S05]  /*11dd0*/  @P1 BRA `(.L_x_1741) ;  /* 0x00000004007c1947 */ /* 0x000fea0003800000 */
[----:B-1----:R-:W3:Y:S01]  /*11de0*/  LDL R46, [R1+0x38] ;  /* 0x00003800012e7983 */ /* 0x002ee20000100800 */
[----:B0-----:R-:W-:Y:S01]  /*11df0*/  LEA.HI R4, R21, R170, RZ, 0x1d ;  /* 0x000000aa15047211 */ /* 0x001fe200078fe8ff */
[----:B--2---:R-:W-:Y:S01]  /*11e00*/  HADD2.F32 R33, -RZ, R73.H1_H1 ;  /* 0x30000049ff217230 */ /* 0x004fe20000004100 */
[----:B------:R-:W-:Y:S01]  /*11e10*/  SHF.R.U32.HI R35, RZ, 0x10, R9 ;  /* 0x00000010ff237819 */ /* 0x000fe20000011609 */
[--C-:B------:R-:W-:Y:S01]  /*11e20*/  HADD2.F32 R34, -RZ, R70.reuse.H1_H1 ;  /* 0x30000046ff227230 */ /* 0x100fe20000004100 */
[----:B------:R-:W-:Y:S01]  /*11e30*/  SHF.R.S32.HI R5, RZ, 0x1f, R4 ;  /* 0x0000001fff057819 */ /* 0x000fe20000011404 */
[----:B------:R-:W-:Y:S01]  /*11e40*/  IMAD.SHL.U32 R6, R4, 0x8, RZ ;  /* 0x0000000804067824 */ /* 0x000fe200078e00ff */
[----:B------:R-:W-:Y:S01]  /*11e50*/  SHF.R.U64 R45, R52, 0x10, R53 ;  /* 0x00000010342d7819 */ /* 0x000fe20000001235 */
[----:B------:R-:W-:Y:S01]  /*11e60*/  HADD2.F32 R35, -RZ, R35.H0_H0 ;  /* 0x20000023ff237230 */ /* 0x000fe20000004100 */
[----:B------:R-:W-:Y:S01]  /*11e70*/  LEA.HI R5, R5, R4, RZ, 0x3 ;  /* 0x0000000405057211 */ /* 0x000fe200078f18ff */
[----:B------:R-:W-:Y:S01]  /*11e80*/  HADD2.F32 R70, -RZ, R70.H0_H0 ;  /* 0x20000046ff467230 */ /* 0x000fe20000004100 */
[----:B------:R-:W-:-:S02]  /*11e90*/  LOP3.LUT R4, R181, 0x38, R6, 0xf8, !PT ;  /* 0x00000038b5047812 */ /* 0x000fc400078ef806 */
[----:B------:R-:W-:Y:S01]  /*11ea0*/  SHF.R.U32.HI R52, RZ, 0x10, R53 ;  /* 0x00000010ff347819 */ /* 0x000fe20000011635 */
[----:B------:R-:W-:Y:S01]  /*11eb0*/  IMAD.SHL.U32 R5, R5, 0x400, RZ ;  /* 0x0000040005057824 */ /* 0x000fe200078e00ff */
[----:B------:R-:W-:Y:S02]  /*11ec0*/  LOP3.LUT R24, R4, R61, RZ, 0x3c, !PT ;  /* 0x0000003d04187212 */ /* 0x000fe400078e3cff */
[----:B------:R-:W-:Y:S02]  /*11ed0*/  SHF.R.U64 R43, R8, 0x10, R9 ;  /* 0x00000010082b7819 */ /* 0x000fe40000001209 */
[----:B------:R-:W-:Y:S02]  /*11ee0*/  LOP3.LUT R25, R5, 0x7fffe000, RZ, 0xc0, !PT ;  /* 0x7fffe00005197812 */ /* 0x000fe400078ec0ff */
[----:B------:R-:W-:Y:S02]  /*11ef0*/  SHF.R.U64 R41, R10, 0x10, R11 ;  /* 0x000000100a297819 */ /* 0x000fe4000000120b */
[----:B------:R-:W-:-:S02]  /*11f00*/  IADD3 R25, R24, R25, R201 ;  /* 0x0000001918197210 */ /* 0x000fc40007ffe0c9 */
[----:B------:R-:W-:Y:S02]  /*11f10*/  SHF.R.U32.HI R38, RZ, 0x10, R11 ;  /* 0x00000010ff267819 */ /* 0x000fe4000001160b */
[--C-:B------:R-:W-:Y:S01]  /*11f20*/  SHF.R.U64 R44, R54, 0x10, R55.reuse ;  /* 0x00000010362c7819 */ /* 0x100fe20000001237 */
[----:B------:R-:W-:Y:S01]  /*11f30*/  IMAD R28, R25, 0x2, R2 ;  /* 0x00000002191c7824 */ /* 0x000fe200078e0202 */
[----:B------:R-:W-:-:S04]  /*11f40*/  SHF.R.U32.HI R54, RZ, 0x10, R55 ;  /* 0x00000010ff367819 */ /* 0x000fc80000011637 */
[----:B------:R-:W0:Y:S02]  /*11f50*/  LDS.128 R24, [R28+0xc400] ;  /* 0x00c400001c187984 */ /* 0x000e240000000c00 */
[--C-:B0-----:R-:W-:Y:S02]  /*11f60*/  HADD2.F32 R29, -RZ, R25.reuse.H0_H0 ;  /* 0x20000019ff1d7230 */ /* 0x101fe40000004100 */
[----:B------:R-:W-:Y:S02]  /*11f70*/  HADD2.F32 R30, -RZ, R25.H1_H1 ;  /* 0x30000019ff1e7230 */ /* 0x000fe40000004100 */
[----:B------:R-:W-:Y:S02]  /*11f80*/  HADD2.F32 R25, -RZ, R24.H0_H0 ;  /* 0x20000018ff197230 */ /* 0x000fe40000004100 */
[C---:B------:R-:W-:Y:S01]  /*11f90*/  FMUL.FTZ R37, R29.reuse, R34 ;  /* 0x000000221d257220 */ /* 0x040fe20000410000 */
[----:B------:R-:W-:Y:S01]  /*11fa0*/  FMUL.FTZ R39, R29, R33 ;  /* 0x000000211d277220 */ /* 0x000fe20000410000 */
[----:B------:R-:W-:-:S02]  /*11fb0*/  HADD2.F32 R29, -RZ, R52.H0_H0 ;  /* 0x20000034ff1d7230 */ /* 0x000fc40000004100 */
[----:B------:R-:W-:Y:S01]  /*11fc0*/  FMUL.FTZ R36, R30, R35 ;  /* 0x000000231e247220 */ /* 0x000fe20000410000 */
        /* <DEDUP_REMOVED lines=11> */
[----:B------:R-:W-:Y:S02]  /*12080*/  HADD2.F32 R8, -RZ, R73.H0_H0 ;  /* 0x20000049ff087230 */ /* 0x000fe40000004100 */
[-C--:B------:R-:W-:Y:S01]  /*12090*/  FMUL.FTZ R34, R30, R29.reuse ;  /* 0x0000001d1e227220 */ /* 0x080fe20000410000 */
[----:B------:R-:W-:Y:S01]  /*120a0*/  FMUL.FTZ R30, R25, R70 ;  /* 0x00000046191e7220 */ /* 0x000fe20000410000 */
[----:B------:R-:W-:Y:S01]  /*120b0*/  FFMA.FTZ R36, R9, R29, -R36 ;  /* 0x0000001d09247223 */ /* 0x000fe20000010824 */
[----:B------:R-:W-:-:S02]  /*120c0*/  HADD2.F32 R29, -RZ, R71.H0_H0 ;  /* 0x20000047ff1d7230 */ /* 0x000fc40000004100 */
[-C--:B------:R-:W-:Y:S01]  /*120d0*/  FMUL.FTZ R25, R25, R8.reuse ;  /* 0x0000000819197220 */ /* 0x080fe20000410000 */
[----:B------:R-:W-:Y:S01]  /*120e0*/  FFMA.FTZ R33, R5, R8, -R30 ;  /* 0x0000000805217223 */ /* 0x000fe2000001081e */
[----:B------:R-:W-:Y:S02]  /*120f0*/  HADD2.F32 R8, -RZ, R74.H0_H0 ;  /* 0x2000004aff087230 */ /* 0x000fe40000004100 */
[----:B------:R-:W-:Y:S01]  /*12100*/  FFMA.FTZ R34, R9, R35, R34 ;  /* 0x0000002309227223 */ /* 0x000fe20000010022 */
[----:B------:R-:W-:Y:S02]  /*12110*/  HADD2.F32 R10, -RZ, R6.H0_H0 ;  /* 0x20000006ff0a7230 */ /* 0x000fe40000004100 */
[----:B------:R-:W-:Y:S01]  /*12120*/  FFMA.FTZ R70, R5, R70, R25 ;  /* 0x0000004605467223 */ /* 0x000fe20000010019 */
[----:B------:R-:W-:Y:S02]  /*12130*/  HADD2.F32 R71, -RZ, R71.H1_H1 ;  /* 0x30000047ff477230 */ /* 0x000fe40000004100 */
[----:B------:R-:W-:Y:S01]  /*12140*/  FMUL.FTZ R5, R31, R29 ;  /* 0x0000001d1f057220 */ /* 0x000fe20000410000 */
[----:B------:R-:W-:-:S02]  /*12150*/  HADD2.F32 R74, -RZ, R74.H1_H1 ;  /* 0x3000004aff4a7230 */ /* 0x000fc40000004100 */
[-C--:B------:R-:W-:Y:S01]  /*12160*/  FMUL.FTZ R9, R31, R8.reuse ;  /* 0x000000081f097220 */ /* 0x080fe20000410000 */
[----:B------:R-:W-:Y:S02]  /*12170*/  HADD2.F32 R30, -RZ, R38.H0_H0 ;  /* 0x20000026ff1e7230 */ /* 0x000fe40000004100 */
[----:B------:R-:W-:Y:S01]  /*12180*/  FFMA.FTZ R31, R10, R8, -R5 ;  /* 0x000000080a1f7223 */ /* 0x000fe20000010805 */
[--C-:B------:R-:W-:Y:S02]  /*12190*/  HADD2.F32 R11, -RZ, R7.reuse.H0_H0 ;  /* 0x20000007ff0b7230 */ /* 0x100fe40000004100 */
[C---:B------:R-:W-:Y:S01]  /*121a0*/  FMUL.FTZ R38, R32.reuse, R71 ;  /* 0x0000004720267220 */ /* 0x040fe20000410000 */
[----:B------:R-:W-:Y:S02]  /*121b0*/  HADD2.F32 R8, -RZ, R54.H0_H0 ;  /* 0x20000036ff087230 */ /* 0x000fe40000004100 */
[----:B------:R-:W-:Y:S01]  /*121c0*/  FMUL.FTZ R32, R32, R74 ;  /* 0x0000004a20207220 */ /* 0x000fe20000410000 */
[----:B------:R-:W-:-:S02]  /*121d0*/  HADD2.F32 R7, -RZ, R7.H1_H1 ;  /* 0x30000007ff077230 */ /* 0x000fc40000004100 */
[----:B------:R-:W-:Y:S01]  /*121e0*/  FFMA.FTZ R38, R11, R74, -R38 ;  /* 0x0000004a0b267223 */ /* 0x000fe20000010826 */
[----:B------:R-:W-:Y:S01]  /*121f0*/  FMUL.FTZ R40, R27, R30 ;  /* 0x0000001e1b287220 */ /* 0x000fe20000410000 */
[----:B------:R-:W-:Y:S01]  /*12200*/  FFMA.FTZ R32, R11, R71, R32 ;  /* 0x000000470b207223 */ /* 0x000fe20000010020 */
[-C--:B------:R-:W-:Y:S01]  /*12210*/  FMUL.FTZ R42, R27, R8.reuse ;  /* 0x000000081b2a7220 */ /* 0x080fe20000410000 */
[----:B------:R-:W-:Y:S02]  /*12220*/  HADD2.F32 R11, -RZ, R43.H0_H0 ;  /* 0x2000002bff0b7230 */ /* 0x000fe40000004100 */
[----:B------:R-:W-:Y:S01]  /*12230*/  FFMA.FTZ R10, R10, R29, R9 ;  /* 0x0000001d0a0a7223 */ /* 0x000fe20000010009 */
[----:B------:R-:W-:Y:S02]  /*12240*/  HADD2.F32 R5, -RZ, R45.H0_H0 ;  /* 0x2000002dff057230 */ /* 0x000fe40000004100 */
[----:B------:R-:W-:Y:S01]  /*12250*/  FFMA.FTZ R35, R7, R8, -R40 ;  /* 0x0000000807237223 */ /* 0x000fe20000010828 */
[----:B------:R-:W-:-:S02]  /*12260*/  HADD2.F32 R25, -RZ, R41.H0_H0 ;  /* 0x20000029ff197230 */ /* 0x000fc40000004100 */
[----:B------:R-:W-:Y:S01]  /*12270*/  FFMA.FTZ R41, R7, R30, R42 ;  /* 0x0000001e07297223 */ /* 0x000fe2000001002a */
[----:B------:R-:W-:Y:S02]  /*12280*/  HADD2.F32 R9, -RZ, R44.H0_H0 ;  /* 0x2000002cff097230 */ /* 0x000fe40000004100 */
[C---:B------:R-:W-:Y:S01]  /*12290*/  FMUL.FTZ R7, R24.reuse, R11 ;  /* 0x0000000b18077220 */ /* 0x040fe20000410000 */
[----:B------:R-:W-:Y:S02]  /*122a0*/  HADD2.F32 R4, -RZ, R4.H1_H1 ;  /* 0x30000004ff047230 */ /* 0x000fe40000004100 */
[----:B------:R-:W-:Y:S01]  /*122b0*/  FMUL.FTZ R24, R24, R5 ;  /* 0x0000000518187220 */ /* 0x000fe20000410000 */
[----:B------:R-:W-:Y:S02]  /*122c0*/  HADD2.F32 R6, -RZ, R6.H1_H1 ;  /* 0x30000006ff067230 */ /* 0x000fe40000004100 */
[C---:B------:R-:W-:Y:S01]  /*122d0*/  FMUL.FTZ R29, R26.reuse, R25 ;  /* 0x000000191a1d7220 */ /* 0x040fe20000410000 */
[----:B------:R-:W-:Y:S01]  /*122e0*/  FMUL.FTZ R26, R26, R9 ;  /* 0x000000091a1a7220 */ /* 0x000fe20000410000 */
        /* <DEDUP_REMOVED lines=14> */
.L_x_1741:
[----:B------:R-:W-:Y:S05]  /*123d0*/  BSYNC B1 ;  /* 0x0000000000017941 */ /* 0x000fea0003800000 */
.L_x_1740:
[----:B------:R-:W-:Y:S05]  /*123e0*/  @P2 BRA `(.L_x_1713) ;  /* 0x00000004007c2947 */ /* 0x000fea0003800000 */
[----:B------:R-:W4:Y:S01]  /*123f0*/  LDL R40, [R1+0x34] ;  /* 0x0000340001287983 */ /* 0x000f220000100800 */
[----:B------:R-:W-:Y:S01]  /*12400*/  LEA.HI R21, R21, R171, RZ, 0x1d ;  /* 0x000000ab15157211 */ /* 0x000fe200078fe8ff */
[----:B--2---:R-:W-:Y:S01]  /*12410*/  HADD2.F32 R29, -RZ, R20.H1_H1 ;  /* 0x30000014ff1d7230 */ /* 0x004fe20000004100 */
[----:B------:R-:W-:Y:S01]  /*12420*/  SHF.R.U64 R39, R56, 0x10, R57 ;  /* 0x0000001038277819 */ /* 0x000fe20000001239 */
[--C-:B------:R-:W-:Y:S01]  /*12430*/  HADD2.F32 R31, -RZ, R0.reuse.H1_H1 ;  /* 0x30000000ff1f7230 */ /* 0x100fe20000004100 */
[----:B0--3--:R-:W-:Y:S01]  /*12440*/  SHF.R.S32.HI R6, RZ, 0x1f, R21 ;  /* 0x0000001fff067819 */ /* 0x009fe20000011415 */
[----:B------:R-:W-:Y:S01]  /*12450*/  HADD2.F32 R0, -RZ, R0.H0_H0 ;  /* 0x20000000ff007230 */ /* 0x000fe20000004100 */
[----:B------:R-:W-:Y:S01]  /*12460*/  SHF.L.U32 R4, R21, 0x3, RZ ;  /* 0x0000000315047819 */ /* 0x000fe200000006ff */
[----:B------:R-:W-:Y:S01]  /*12470*/  HADD2.F32 R20, -RZ, R20.H0_H0 ;  /* 0x20000014ff147230 */ /* 0x000fe20000004100 */
[----:B------:R-:W-:Y:S02]  /*12480*/  LEA.HI R6, R6, R21, RZ, 0x3 ;  /* 0x0000001506067211 */ /* 0x000fe400078f18ff */
[----:B------:R-:W-:-:S02]  /*12490*/  LOP3.LUT R4, R181, 0x38, R4, 0xf8, !PT ;  /* 0x00000038b5047812 */ /* 0x000fc400078ef804 */
[----:B------:R-:W-:Y:S01]  /*124a0*/  SHF.R.U32.HI R56, RZ, 0x10, R57 ;  /* 0x00000010ff387819 */ /* 0x000fe20000011639 */
[----:B------:R-:W-:Y:S01]  /*124b0*/  IMAD.SHL.U32 R6, R6, 0x400, RZ ;  /* 0x0000040006067824 */ /* 0x000fe200078e00ff */
[----:B------:R-:W-:Y:S02]  /*124c0*/  LOP3.LUT R8, R4, R61, RZ, 0x3c, !PT ;  /* 0x0000003d04087212 */ /* 0x000fe400078e3cff */
[--C-:B------:R-:W-:Y:S02]  /*124d0*/  SHF.R.U32.HI R28, RZ, 0x10, R13.reuse ;  /* 0x00000010ff1c7819 */ /* 0x100fe4000001160d */
[----:B------:R-:W-:Y:S02]  /*124e0*/  LOP3.LUT R9, R6, 0x7fffe000, RZ, 0xc0, !PT ;  /* 0x7fffe00006097812 */ /* 0x000fe400078ec0ff */
[----:B------:R-:W-:Y:S01]  /*124f0*/  SHF.R.U64 R37, R12, 0x10, R13 ;  /* 0x000000100c257819 */ /* 0x000fe2000000120d */
[----:B------:R-:W-:Y:S01]  /*12500*/  HADD2.F32 R28, -RZ, R28.H0_H0 ;  /* 0x2000001cff1c7230 */ /* 0x000fe20000004100 */
[----:B------:R-:W-:-:S02]  /*12510*/  IADD3 R9, R8, R9, R201 ;  /* 0x0000000908097210 */ /* 0x000fc40007ffe0c9 */
[--C-:B------:R-:W-:Y:S02]  /*12520*/  SHF.R.U64 R38, R58, 0x10, R59.reuse ;  /* 0x000000103a267819 */ /* 0x100fe4000000123b */
[----:B------:R-:W-:Y:S01]  /*12530*/  SHF.R.U32.HI R58, RZ, 0x10, R59 ;  /* 0x00000010ff3a7819 */ /* 0x000fe2000001163b */
[----:B------:R-:W-:Y:S01]  /*12540*/  IMAD R21, R9, 0x2, R2 ;  /* 0x0000000209157824 */ /* 0x000fe200078e0202 */
[--C-:B-1----:R-:W-:Y:S02]  /*12550*/  SHF.R.U32.HI R34, RZ, 0x10, R15.reuse ;  /* 0x00000010ff227819 */ /* 0x102fe4000001160f */
[----:B------:R-:W-:Y:S02]  /*12560*/  SHF.R.U64 R36, R14, 0x10, R15 ;  /* 0x000000100e247819 */ /* 0x000fe4000000120f */
[----:B------:R-:W0:Y:S02]  /*12570*/  LDS.128 R8, [R21+0xc400] ;  /* 0x00c4000015087984 */ /* 0x000e240000000c00 */
[----:B0-----:R-:W-:-:S02]  /*12580*/  HADD2.F32 R24, -RZ, R9.H0_H0 ;  /* 0x20000009ff187230 */ /* 0x001fc40000004100 */
[----:B------:R-:W-:Y:S02]  /*12590*/  HADD2.F32 R25, -RZ, R9.H1_H1 ;  /* 0x30000009ff197230 */ /* 0x000fe40000004100 */
[----:B------:R-:W-:Y:S02]  /*125a0*/  HADD2.F32 R9, -RZ, R8.H0_H0 ;  /* 0x20000008ff097230 */ /* 0x000fe40000004100 */
[C---:B------:R-:W-:Y:S01]  /*125b0*/  FMUL.FTZ R33, R24.reuse, R31 ;  /* 0x0000001f18217220 */ /* 0x040fe20000410000 */
[----:B------:R-:W-:Y:S01]  /*125c0*/  FMUL.FTZ R35, R24, R29 ;  /* 0x0000001d18237220 */ /* 0x000fe20000410000 */
[----:B------:R-:W-:Y:S02]  /*125d0*/  HADD2.F32 R24, -RZ, R56.H0_H0 ;  /* 0x20000038ff187230 */ /* 0x000fe40000004100 */
[----:B------:R-:W-:Y:S01]  /*125e0*/  FMUL.FTZ R30, R25, R28 ;  /* 0x0000001c191e7220 */ /* 0x000fe20000410000 */
[----:B------:R-:W-:Y:S02]  /*125f0*/  HADD2.F32 R27, -RZ, R11.H0_H0 ;  /* 0x2000000bff1b7230 */ /* 0x000fe40000004100 */
[----:B------:R-:W-:-:S02]  /*12600*/  HADD2.F32 R26, -RZ, R10.H0_H0 ;  /* 0x2000000aff1a7230 */ /* 0x000fc40000004100 */
[----:B------:R-:W-:Y:S01]  /*12610*/  FMUL.FTZ R32, R25, R24 ;  /* 0x0000001819207220 */ /* 0x000fe20000410000 */
[----:B------:R-:W-:Y:S02]  /*12620*/  HADD2.F32 R25, -RZ, R3.H0_H0 ;  /* 0x20000003ff197230 */ /* 0x000fe40000004100 */
[----:B------:R-:W-:Y:S02]  /*12630*/  HADD2.F32 R11, -RZ, R11.H1_H1 ;  /* 0x3000000bff0b7230 */ /* 0x000fe40000004100 */
[----:B------:R-:W-:Y:S02]  /*12640*/  HADD2.F32 R8, -RZ, R8.H1_H1 ;  /* 0x30000008ff087230 */ /* 0x000fe40000004100 */
[----:B------:R-:W-:Y:S01]  /*12650*/  HADD2.F32 R10, -RZ, R10.H1_H1 ;  /* 0x3000000aff0a7230 */ /* 0x000fe20000004100 */
[----:B----4-:R-:W0:Y:S02]  /*12660*/  LDS.128 R4, [R40] ;  /* 0x0000000028047984 */ /* 0x010e240000000c00 */
[----:B0-----:R-:W-:-:S02]  /*12670*/  HADD2.F32 R12, -RZ, R5.H0_H0 ;  /* 0x20000005ff0c7230 */ /* 0x001fc40000004100 */
[----:B------:R-:W-:Y:S02]  /*12680*/  HADD2.F32 R13, -RZ, R5.H1_H1 ;  /* 0x30000005ff0d7230 */ /* 0x000fe40000004100 */
[----:B------:R-:W-:Y:S02]  /*12690*/  HADD2.F32 R5, -RZ, R4.H0_H0 ;  /* 0x20000004ff057230 */ /* 0x000fe40000004100 */
[C---:B------:R-:W-:Y:S01]  /*126a0*/  FFMA.FTZ R33, R12.reuse, R29, -R33 ;  /* 0x0000001d0c217223 */ /* 0x040fe20000010821 */
[----:B------:R-:W-:Y:S01]  /*126b0*/  FFMA.FTZ R35, R12, R31, R35 ;  /* 0x0000001f0c237223 */ /* 0x000fe20000010023 */
[----:B------:R-:W-:Y:S01]  /*126c0*/  FMUL.FTZ R12, R9, R0 ;  /* 0x00000000090c7220 */ /* 0x000fe20000410000 */
[C---:B------:R-:W-:Y:S01]  /*126d0*/  FFMA.FTZ R30, R13.reuse, R24, -R30 ;  /* 0x000000180d1e7223 */ /* 0x040fe2000001081e */
[----:B------:R-:W-:Y:S01]  /*126e0*/  FFMA.FTZ R32, R13, R28, R32 ;  /* 0x0000001c0d207223 */ /* 0x000fe20000010020 */
[-C--:B------:R-:W-:Y:S01]  /*126f0*/  FMUL.FTZ R29, R9, R20.reuse ;  /* 0x00000014091d7220 */ /* 0x080fe20000410000 */
[----:B------:R-:W-:Y:S01]  /*12700*/  FFMA.FTZ R13, R5, R20, -R12 ;  /* 0x00000014050d7223 */ /* 0x000fe2000001080c */
[----:B------:R-:W-:-:S02]  /*12710*/  HADD2.F32 R20, -RZ, R3.H1_H1 ;  /* 0x30000003ff147230 */ /* 0x000fc40000004100 */
[----:B------:R-:W-:Y:S02]  /*12720*/  HADD2.F32 R9, -RZ, R69.H0_H0 ;  /* 0x20000045ff097230 */ /* 0x000fe40000004100 */
[----:B------:R-:W-:Y:S01]  /*12730*/  FFMA.FTZ R29, R5, R0, R29 ;  /* 0x00000000051d7223 */ /* 0x000fe2000001001d */
[----:B------:R-:W-:Y:S02]  /*12740*/  HADD2.F32 R15, -RZ, R7.H0_H0 ;  /* 0x20000007ff0f7230 */ /* 0x000fe40000004100 */
[----:B------:R-:W-:Y:S01]  /*12750*/  FMUL.FTZ R28, R27, R20 ;  /* 0x000000141b1c7220 */ /* 0x000fe20000410000 */
[----:B------:R-:W-:Y:S02]  /*12760*/  HADD2.F32 R0, -RZ, R69.H1_H1 ;  /* 0x30000045ff007230 */ /* 0x000fe40000004100 */
[C---:B------:R-:W-:Y:S01]  /*12770*/  FMUL.FTZ R5, R26.reuse, R25 ;  /* 0x000000191a057220 */ /* 0x040fe20000410000 */
[----:B------:R-:W-:Y:S02]  /*12780*/  HADD2.F32 R14, -RZ, R6.H0_H0 ;  /* 0x20000006ff0e7230 */ /* 0x000fe40000004100 */
[----:B------:R-:W-:Y:S01]  /*12790*/  FMUL.FTZ R3, R26, R9 ;  /* 0x000000091a037220 */ /* 0x000fe20000410000 */
[----:B------:R-:W-:-:S02]  /*127a0*/  HADD2.F32 R24, -RZ, R34.H0_H0 ;  /* 0x20000022ff187230 */ /* 0x000fc40000004100 */
[-C--:B------:R-:W-:Y:S01]  /*127b0*/  FMUL.FTZ R27, R27, R0.reuse ;  /* 0x000000001b1b7220 */ /* 0x080fe20000410000 */
[----:B------:R-:W-:Y:S02]  /*127c0*/  HADD2.F32 R12, -RZ, R58.H0_H0 ;  /* 0x2000003aff0c7230 */ /* 0x000fe40000004100 */
[----:B------:R-:W-:Y:S01]  /*127d0*/  FFMA.FTZ R28, R15, R0, -R28 ;  /* 0x000000000f1c7223 */ /* 0x000fe2000001081c */
[----:B------:R-:W-:Y:S02]  /*127e0*/  HADD2.F32 R7, -RZ, R7.H1_H1 ;  /* 0x30000007ff077230 */ /* 0x000fe40000004100 */
[C---:B------:R-:W-:Y:S01]  /*127f0*/  FFMA.FTZ R26, R14.reuse, R9, -R5 ;  /* 0x000000090e1a7223 */ /* 0x040fe20000010805 */
[C---:B------:R-:W-:Y:S01]  /*12800*/  FMUL.FTZ R34, R11.reuse, R24 ;  /* 0x000000180b227220 */ /* 0x040fe20000410000 */
[----:B------:R-:W-:Y:S01]  /*12810*/  FMUL.FTZ R0, R11, R12 ;  /* 0x0000000c0b007220 */ /* 0x000fe20000410000 */
[----:B------:R-:W-:Y:S01]  /*12820*/  FFMA.FTZ R14, R14, R25, R3 ;  /* 0x000000190e0e7223 */ /* 0x000fe20000010003 */
[----:B------:R-:W-:-:S02]  /*12830*/  HADD2.F32 R9, -RZ, R37.H0_H0 ;  /* 0x20000025ff097230 */ /* 0x000fc40000004100 */
[----:B------:R-:W-:Y:S01]  /*12840*/  FFMA.FTZ R27, R15, R20, R27 ;  /* 0x000000140f1b7223 */ /* 0x000fe2000001001b */
[----:B------:R-:W-:Y:S02]  /*12850*/  HADD2.F32 R11, -RZ, R36.H0_H0 ;  /* 0x20000024ff0b7230 */ /* 0x000fe40000004100 */
[C---:B------:R-:W-:Y:S01]  /*12860*/  FFMA.FTZ R25, R7.reuse, R12, -R34 ;  /* 0x0000000c07197223 */ /* 0x040fe20000010822 */
[----:B------:R-:W-:Y:S02]  /*12870*/  HADD2.F32 R3, -RZ, R39.H0_H0 ;  /* 0x20000027ff037230 */ /* 0x000fe40000004100 */
[----:B------:R-:W-:Y:S01]  /*12880*/  FFMA.FTZ R24, R7, R24, R0 ;  /* 0x0000001807187223 */ /* 0x000fe20000010000 */
[----:B------:R-:W-:Y:S02]  /*12890*/  HADD2.F32 R5, -RZ, R38.H0_H0 ;  /* 0x20000026ff057230 */ /* 0x000fe40000004100 */
[----:B------:R-:W-:Y:S01]  /*128a0*/  FMUL.FTZ R7, R8, R9 ;  /* 0x0000000908077220 */ /* 0x000fe20000410000 */
[----:B------:R-:W-:-:S02]  /*128b0*/  HADD2.F32 R4, -RZ, R4.H1_H1 ;  /* 0x30000004ff047230 */ /* 0x000fc40000004100 */
[----:B------:R-:W-:Y:S01]  /*128c0*/  FMUL.FTZ R15, R10, R11 ;  /* 0x0000000b0a0f7220 */ /* 0x000fe20000410000 */
[----:B------:R-:W-:Y:S02]  /*128d0*/  HADD2.F32 R6, -RZ, R6.H1_H1 ;  /* 0x30000006ff067230 */ /* 0x000fe40000004100 */
[----:B------:R-:W-:Y:S01]  /*128e0*/  FMUL.FTZ R8, R8, R3 ;  /* 0x0000000308087220 */ /* 0x000fe20000410000 */
[----:B------:R-:W-:Y:S01]  /*128f0*/  FMUL.FTZ R10, R10, R5 ;  /* 0x000000050a0a7220 */ /* 0x000fe20000410000 */
[----:B------:R-:W-:Y:S01]  /*12900*/  FFMA.FTZ R0, R4, R3, -R7 ;  /* 0x0000000304007223 */ /* 0x000fe20000010807 */
[----:B------:R-:W-:Y:S01]  /*12910*/  F2FP.F16.F32.PACK_AB R7, R25, R28 ;  /* 0x0000001c1907723e */ /* 0x000fe200000000ff */
[----:B------:R-:W-:Y:S01]  /*12920*/  FFMA.FTZ R15, R6, R5, -R15 ;  /* 0x00000005060f7223 */ /* 0x000fe2000001080f */
[----:B------:R-:W-:Y:S01]  /*12930*/  FFMA.FTZ R8, R4, R9, R8 ;  /* 0x0000000904087223 */ /* 0x000fe20000010008 */
[----:B------:R-:W-:Y:S01]  /*12940*/  FFMA.FTZ R3, R6, R11, R10 ;  /* 0x0000000b06037223 */ /* 0x000fe2000001000a */
[----:B------:R-:W-:-:S02]  /*12950*/  F2FP.F16.F32.PACK_AB R5, R30, R33 ;  /* 0x000000211e05723e */ /* 0x000fc400000000ff */
[----:B------:R-:W-:Y:S02]  /*12960*/  F2FP.F16.F32.PACK_AB R4, R0, R13 ;  /* 0x0000000d0004723e */ /* 0x000fe400000000ff */
[----:B------:R-:W-:Y:S02]  /*12970*/  F2FP.F16.F32.PACK_AB R6, R15, R26 ;  /* 0x0000001a0f06723e */ /* 0x000fe400000000ff */
[----:B------:R-:W-:Y:S02]  /*12980*/  F2FP.F16.F32.PACK_AB R11, R24, R27 ;  /* 0x0000001b180b723e */ /* 0x000fe400000000ff */
[----:B------:R-:W-:Y:S01]  /*12990*/  F2FP.F16.F32.PACK_AB R9, R32, R35 ;  /* 0x000000232009723e */ /* 0x000fe200000000ff */
[----:B------:R4:W-:Y:S01]  /*129a0*/  STS.128 [R40], R4 ;  /* 0x0000000428007388 */ /* 0x0009e20000000c00 */
[----:B------:R-:W-:Y:S02]  /*129b0*/  F2FP.F16.F32.PACK_AB R8, R8, R29 ;  /* 0x0000001d0808723e */ /* 0x000fe400000000ff */
[----:B------:R-:W-:-:S05]  /*129c0*/  F2FP.F16.F32.PACK_AB R10, R3, R14 ;  /* 0x0000000e030a723e */ /* 0x000fca00000000ff */
[----:B------:R4:W-:Y:S02]  /*129d0*/  STS.128 [R21+0xc400], R8 ;  /* 0x00c4000815007388 */ /* 0x0009e40000000c00 */
.L_x_1713:
[----:B------:R-:W-:Y:S05]  /*129e0*/  BSYNC B0 ;  /* 0x0000000000007941 */ /* 0x000fea0003800000 */
.L_x_1691:
        /* <DEDUP_REMOVED lines=8> */
.L_x_1689:
[----:B01-3--:R-:W3:Y:S02]  /*12a70*/  LDL R0, [R1+0x30] ;  /* 0x0000300001007983 */ /* 0x00bee40000100800 */
[----:B---3--:R-:W-:-:S13]  /*12a80*/  R2UR UR4, R0 ;  /* 0x00000000000472ca */ /* 0x008fda00000e0000 */
[----:B------:R-:W-:-:S05]  /*12a90*/  IMAD.U32 R0, RZ, RZ, UR4 ;  /* 0x00000004ff007e24 */ /* 0x000fca000f8e00ff */
[----:B------:R-:W-:-:S13]  /*12aa0*/  ISETP.NE.AND P0, PT, R0, 0x3, PT ;  /* 0x000000030000780c */ /* 0x000fda0003f05270 */
[----:B------:R-:W-:Y:S05]  /*12ab0*/  @!P0 BRA `(.L_x_1742) ;  /* 0x0000000000048947 */ /* 0x000fea0003800000 */
[----:B------:R-:W-:Y:S01]  /*12ac0*/  BPT.TRAP 0x1 ;  /* 0x000000040000795c */ /* 0x000fe20000300000 */
.L_x_1742:
[----:B----4-:R-:W-:Y:S01]  /*12ad0*/  IMAD R9, R23, 0x8, R2 ;  /* 0x0000000817097824 */ /* 0x010fe200078e0202 */
[----:B------:R-:W-:-:S04]  /*12ae0*/  SHF.L.U32 R0, R164, 0x1f, RZ ;  /* 0x0000001fa4007819 */ /* 0x000fc800000006ff */
[----:B------:R0:W1:Y:S01]  /*12af0*/  SYNCS.PHASECHK.TRANS64.TRYWAIT P1, [R9+URZ+0x2a830], R0 ;  /* 0x02a83000090075a7 */ /* 0x000062000802017f */
[----:B------:R-:W-:Y:S05]  /*12b00*/  @!P0 BRA `(.L_x_1743) ;  /* 0x0000000000048947 */ /* 0x000fea0003800000 */
[----:B------:R-:W-:Y:S01]  /*12b10*/  BPT.TRAP 0x1 ;  /* 0x000000040000795c */ /* 0x000fe20000300000 */
.L_x_1743:
[----:B-1----:R-:W-:Y:S05]  /*12b20*/  @P1 BRA `(.L_x_1744) ;  /* 0x0000000000081947 */ /* 0x002fea0003800000 */
[----:B------:R-:W1:Y:S02]  /*12b30*/  SYNCS.PHASECHK.TRANS64.TRYWAIT P1, [R9+URZ+0x2a830], R0 ;  /* 0x02a83000090075a7 */ /* 0x000e64000802017f */
[----:B-1----:R-:W-:Y:S05]  /*12b40*/  @!P1 BRA `(.L_x_1745) ;  /* 0x0000018400bc9947 */ /* 0x002fea0003800000 */
.L_x_1744:
[----:B------:R-:W-:Y:S05]  /*12b50*/  WARPSYNC.ALL ;  /* 0x0000000000007948 */ /* 0x000fea0003800000 */
[----:B01----:R-:W-:Y:S01]  /*12b60*/  VIADD R0, R2, 0x18400 ;  /* 0x0001840002007836 */ /* 0x003fe20000000000 */
[----:B------:R-:W-:Y:S01]  /*12b70*/  R2UR UR4, R68 ;  /* 0x00000000440472ca */ /* 0x000fe200000e0000 */
[----:B--2---:R-:W-:Y:S01]  /*12b80*/  IMAD.MOV.U32 R5, RZ, RZ, 0x40000040 ;  /* 0x40000040ff057424 */ /* 0x004fe200078e00ff */
[----:B------:R-:W-:Y:S01]  /*12b90*/  WARPGROUP.ARRIVE ;  /* 0x00000000000079c5 */ /* 0x000fe20000000000 */
[----:B------:R-:W-:Y:S01]  /*12ba0*/  UMOV UR9, 0x40000040 ;  /* 0x4000004000097882 */ /* 0x000fe20000000000 */
[----:B------:R-:W-:Y:S01]  /*12bb0*/  SHF.R.U32.HI R0, RZ, 0x4, R0 ;  /* 0x00000004ff007819 */ /* 0x000fe20000011600 */
[----:B------:R-:W-:Y:S01]  /*12bc0*/  IMAD.MOV.U32 R7, RZ, RZ, 0x40000040 ;  /* 0x40000040ff077424 */ /* 0x000fe200078e00ff */
[----:B------:R-:W-:Y:S01]  /*12bd0*/  R2UR UR11, R5 ;  /* 0x00000000050b72ca */ /* 0x000fe200000e0000 */
[----:B------:R-:W-:Y:S01]  /*12be0*/  IMAD.U32 R11, RZ, RZ, UR9 ;  /* 0x00000009ff0b7e24 */ /* 0x000fe2000f8e00ff */
[----:B------:R-:W-:Y:S01]  /*12bf0*/  LOP3.LUT R0, R0, 0x3fff, RZ, 0xc0, !PT ;  /* 0x00003fff00007812 */ /* 0x000fe200078ec0ff */
[----:B------:R-:W-:Y:S01]  /*12c00*/  UMOV UR57, 0x40000040 ;  /* 0x4000004000397882 */ /* 0x000fe20000000000 */
[----:B------:R-:W-:Y:S01]  /*12c10*/  UMOV UR53, 0x40000040 ;  /* 0x4000004000357882 */ /* 0x000fe20000000000 */
[----:B------:R-:W-:Y:S01]  /*12c20*/  UMOV UR49, 0x40000040 ;  /* 0x4000004000317882 */ /* 0x000fe20000000000 */
[----:B------:R-:W-:Y:S01]  /*12c30*/  LOP3.LUT R8, R0, 0x10000, RZ, 0xfc, !PT ;  /* 0x0001000000087812 */ /* 0x000fe200078efcff */
[----:B------:R-:W-:Y:S01]  /*12c40*/  ULOP3.LUT UR4, UR4, 0x10000, URZ, 0xfc, !UPT ;  /* 0x0001000004047892 */ /* 0x000fe2000f8efc3f */
[----:B------:R-:W-:Y:S01]  /*12c50*/  IMAD.MOV.U32 R5, RZ, RZ, 0x40000040 ;  /* 0x40000040ff057424 */ /* 0x000fe200078e00ff */
[----:B------:R-:W-:Y:S01]  /*12c60*/  UMOV UR45, 0x40000040 ;  /* 0x40000040002d7882 */ /* 0x000fe20000000000 */
[----:B------:R-:W-:Y:S01]  /*12c70*/  UMOV UR41, 0x40000040 ;  /* 0x4000004000297882 */ /* 0x000fe20000000000 */
[----:B------:R-:W-:Y:S01]  /*12c80*/  IMAD R4, R23, 0x900, R8 ;  /* 0x0000090017047824 */ /* 0x000fe200078e0208 */
[----:B------:R-:W-:Y:S01]  /*12c90*/  UIADD3 UR5, UR4, 0x2, URZ ;  /* 0x0000000204057890 */ /* 0x000fe2000fffe03f */
[----:B------:R-:W-:Y:S01]  /*12ca0*/  R2UR UR39, R5 ;  /* 0x00000000052772ca */ /* 0x000fe200000e0000 */
[----:B------:R-:W-:Y:S01]  /*12cb0*/  UMOV UR8, UR4 ;  /* 0x0000000400087c82 */ /* 0x000fe20008000000 */
[C---:B------:R-:W-:Y:S01]  /*12cc0*/  VIADD R6, R4.reuse, 0x2 ;  /* 0x0000000204067836 */ /* 0x040fe20000000000 */
[----:B------:R-:W-:Y:S01]  /*12cd0*/  R2UR UR10, R4 ;  /* 0x00000000040a72ca */ /* 0x000fe200000e0000 */
[----:B------:R-:W-:Y:S01]  /*12ce0*/  UIADD3 UR56, UR4, 0x404, URZ ;  /* 0x0000040404387890 */ /* 0x000fe2000fffe03f */
[----:B------:R-:W-:Y:S01]  /*12cf0*/  MOV R10, UR8 ;  /* 0x00000008000a7c02 */ /* 0x000fe20008000f00 */
[----:B------:R-:W-:-:S02]  /*12d00*/  UIADD3 UR52, UR4, 0x406, URZ ;  /* 0x0000040604347890 */ /* 0x000fc4000fffe03f */
[----:B------:R-:W-:Y:S02]  /*12d10*/  UIADD3 UR48, UR4, 0x800, URZ ;  /* 0x0000080004307890 */ /* 0x000fe4000fffe03f */
[----:B------:R0:W-:Y:S01]  /*12d20*/  STL.64 [R1+0x28], R10 ;  /* 0x0000280a01007387 */ /* 0x0001e20000100a00 */
[----:B------:R-:W-:Y:S02]  /*12d30*/  UIADD3 UR44, UR4, 0x802, URZ ;  /* 0x00000802042c7890 */ /* 0x000fe4000fffe03f */
[----:B------:R-:W-:Y:S02]  /*12d40*/  UIADD3 UR40, UR4, 0x804, URZ ;  /* 0x0000080404287890 */ /* 0x000fe4000fffe03f */
[----:B------:R-:W-:Y:S01]  /*12d50*/  UIADD3 UR36, UR4, 0x806, URZ ;  /* 0x0000080604247890 */ /* 0x000fe2000fffe03f */
        /* <DEDUP_REMOVED lines=8> */
[----:B0-----:R-:W-:Y:S01]  /*12de0*/  IMAD.U32 R10, RZ, RZ, UR8 ;  /* 0x00000008ff0a7e24 */ /* 0x001fe2000f8e00ff */
[----:B------:R-:W-:Y:S01]  /*12df0*/  UMOV UR37, 0x40000040 ;  /* 0x4000004000257882 */ /* 0x000fe20000000000 */
        /* <DEDUP_REMOVED lines=11> */
[----:B------:R-:W-:Y:S02]  /*12eb0*/  IMAD.MOV.U32 R7, RZ, RZ, 0x40000040 ;  /* 0x40000040ff077424 */ /* 0x000fe400078e00ff */
        /* <DEDUP_REMOVED lines=40> */
[----:B------:R-:W-:Y:S01]  /*13140*/  R2UR UR58, R6 ;  /* 0x00000000063a72ca */ /* 0x000fe200000e0000 */
[----:B------:R-:W-:Y:S01]  /*13150*/  VIADD R6, R4, 0x306 ;  /* 0x0000030604067836 */ /* 0x000fe20000000000 */
[----:B------:R-:W-:Y:S01]  /*13160*/  R2UR UR59, R7 ;  /* 0x00000000073b72ca */ /* 0x000fe200000e0000 */
[----:B------:R-:W-:Y:S01]  /*13170*/  IMAD.MOV.U32 R7, RZ, RZ, 0x40000040 ;  /* 0x40000040ff077424 */ /* 0x000fe200078e00ff */
[----:B------:R0:W-:Y:S02]  /*13180*/  STL.64 [R1], R10 ;  /* 0x0000000a01007387 */ /* 0x0001e40000100a00 */
[----:B------:R-:W-:Y:S01]  /*13190*/  R2UR UR54, R6 ;  /* 0x00000000063672ca */ /* 0x000fe200000e0000 */
[----:B------:R-:W-:Y:S01]  /*131a0*/  VIADD R6, R4, 0x600 ;  /* 0x0000060004067836 */ /* 0x000fe20000000000 */
[----:B------:R-:W-:Y:S01]  /*131b0*/  R2UR UR55, R7 ;  /* 0x00000000073772ca */ /* 0x000fe200000e0000 */
[----:B------:R-:W-:-:S03]  /*131c0*/  IMAD.MOV.U32 R7, RZ, RZ, 0x40000040 ;  /* 0x40000040ff077424 */ /* 0x000fc600078e00ff */
[----:B------:R-:W-:Y:S02]  /*131d0*/  R2UR UR50, R6 ;  /* 0x00000000063272ca */ /* 0x000fe400000e0000 */
[----:B------:R-:W-:Y:S01]  /*131e0*/  R2UR UR51, R7 ;  /* 0x00000000073372ca */ /* 0x000fe200000e0000 */
[----:B------:R-:W-:Y:S01]  /*131f0*/  IMAD.MOV.U32 R7, RZ, RZ, 0x40000040 ;  /* 0x40000040ff077424 */ /* 0x000fe200078e00ff */
[----:B------:R-:W-:-:S04]  /*13200*/  IADD3 R6, R4, 0x602, RZ ;  /* 0x0000060204067810 */ /* 0x000fc80007ffe0ff */
[----:B------:R-:W-:Y:S01]  /*13210*/  R2UR UR46, R6 ;  /* 0x00000000062e72ca */ /* 0x000fe200000e0000 */
[C---:B------:R-:W-:Y:S01]  /*13220*/  VIADD R6, R4.reuse, 0x604 ;  /* 0x0000060404067836 */ /* 0x040fe20000000000 */
[----:B------:R-:W-:Y:S01]  /*13230*/  R2UR UR47, R7 ;  /* 0x00000000072f72ca */ /* 0x000fe200000e0000 */
[----:B------:R-:W-:Y:S02]  /*13240*/  IMAD.MOV.U32 R7, RZ, RZ, 0x40000040 ;  /* 0x40000040ff077424 */ /* 0x000fe400078e00ff */
[----:B------:R-:W-:Y:S01]  /*13250*/  VIADD R4, R4, 0x606 ;  /* 0x0000060604047836 */ /* 0x000fe20000000000 */
        /* <DEDUP_REMOVED lines=27> */
.L_x_1746:
[----:B------:R-:W0:Y:S01]  /*13410*/  LDC R225, c[0x0][0x448] ;  /* 0x00011200ffe17b82 */ /* 0x000e220000000800 */
[----:B------:R-:W-:Y:S01]  /*13420*/  IMAD.IADD R3, R203, 0x1, R188 ;  /* 0x00000001cb037824 */ /* 0x000fe200078e02bc */
[----:B------:R-:W-:Y:S01]  /*13430*/  LOP3.LUT R16, R16, 0xffefffff, RZ, 0xc0, !PT ;  /* 0xffefffff10107812 */ /* 0x000fe200078ec0ff */
[----:B------:R-:W-:Y:S01]  /*13440*/  IMAD.MOV.U32 R7, RZ, RZ, -0x60 ;  /* 0xffffffa0ff077424 */ /* 0x000fe200078e00ff */
[----:B------:R-:W-:-:S03]  /*13450*/  ULDC UR4, c[0x0][0x9dc] ;  /* 0x0002770000047ab9 */ /* 0x000fc60000000800 */
[----:B------:R-:W-:Y:S01]  /*13460*/  IMAD R7, R72, R7, 0x61 ;  /* 0x0000006148077424 */ /* 0x000fe200078e0207 */
[----:B------:R-:W1:Y:S03]  /*13470*/  LDC.64 R12, c[0x0][0x9e0] ;  /* 0x00027800ff0c7b82 */ /* 0x000e660000000a00 */
[----:B------:R-:W-:-:S05]  /*13480*/  VIADD R89, R7, 0xffffffff ;  /* 0xffffffff07597836 */ /* 0x000fca0000000000 */
[----:B------:R-:W-:Y:S02]  /*13490*/  IADD3 R10, -R182, R89, RZ ;  /* 0x00000059b60a7210 */ /* 0x000fe40007ffe1ff */
[----:B0-----:R-:W-:-:S13]  /*134a0*/  ISETP.NE.AND P1, PT, R225, 0x1, PT ;  /* 0x00000001e100780c */ /* 0x001fda0003f25270 */
[----:B------:R-:W0:Y:S01]  /*134b0*/  @P1 LDC R0, c[0x0][0x44c] ;  /* 0x00011300ff001b82 */ /* 0x000e220000000800 */
[----:B------:R-:W-:-:S04]  /*134c0*/  @P1 LOP3.LUT R16, R16, 0x100000, RZ, 0xfc, !PT ;  /* 0x0010000010101812 */ /* 0x000fc800078efcff */
[----:B------:R-:W-:-:S03]  /*134d0*/  LOP3.LUT R16, R16, 0xfff7ffff, RZ, 0xc0, !PT ;  /* 0xfff7ffff10107812 */ /* 0x000fc600078ec0ff */
[----:B------:R-:W2:Y:S01]  /*134e0*/  @P1 LDC R5, c[0x0][0x450] ;  /* 0x00011400ff051b82 */ /* 0x000ea20000000800 */
[----:B0-----:R-:W-:-:S05]  /*134f0*/  @P1 IMAD.HI.U32 R0, R3, R0, RZ ;  /* 0x0000000003001227 */ /* 0x001fca00078e00ff */
[----:B--2---:R-:W-:Y:S02]  /*13500*/  @P1 SHF.R.U32.HI R3, RZ, R5, R0 ;  /* 0x00000005ff031219 */ /* 0x004fe40000011600 */
[----:B------:R-:W-:Y:S01]  /*13510*/  IADD3 R5, R9, 0x2a840, RZ ;  /* 0x0002a84009057810 */ /* 0x000fe20007ffe0ff */
[----:B------:R-:W-:Y:S01]  /*13520*/  IMAD.U32 R9, RZ, RZ, UR4 ;  /* 0x00000004ff097e24 */ /* 0x000fe2000f8e00ff */
[----:B-1----:R-:W-:Y:S01]  /*13530*/  ISETP.GE.AND P1, PT, R13, 0x1, PT ;  /* 0x000000010d00780c */ /* 0x002fe20003f26270 */
[----:B------:R-:W0:Y:S01]  /*13540*/  SHFL.IDX PT, R15, R3, RZ, 0x1c1f ;  /* 0x001c1fff030f7589 */ /* 0x000e2200000e0000 */
[----:B------:R-:W-:Y:S02]  /*13550*/  PRMT R5, R172, 0x654, R5 ;  /* 0x00000654ac057816 */ /* 0x000fe40000000005 */
[----:B------:R-:W-:Y:S02]  /*13560*/  IADD3 R0, R166, R7, -R182 ;  /* 0x00000007a6007210 */ /* 0x000fe40007ffe8b6 */
[----:B------:R1:W-:Y:S01]  /*13570*/  SYNCS.ARRIVE.TRANS64.RED.A1T0 RZ, [R5+URZ], RZ ;  /* 0x000000ff05ff79a7 */ /* 0x0003e2000810043f */
[----:B------:R-:W-:-:S02]  /*13580*/  LOP3.LUT R4, RZ, R9, RZ, 0x33, !PT ;  /* 0x00000009ff047212 */ /* 0x000fc400078e33ff */
[----:B------:R-:W-:-:S04]  /*13590*/  IMAD.IADD R11, R0, 0x1, -R165 ;  /* 0x00000001000b7824 */ /* 0x000fc800078e0aa5 */
[C---:B------:R-:W-:Y:S01]  /*135a0*/  IMAD.IADD R87, R11.reuse, 0x1, R12 ;  /* 0x000000010b577824 */ /* 0x040fe200078e020c */
[----:B------:R-:W-:Y:S01]  /*135b0*/  @P1 LOP3.LUT R16, R16, 0x80000, RZ, 0xfc, !PT ;  /* 0x0008000010101812 */ /* 0x000fe200078efcff */
[----:B-1----:R-:W-:Y:S02]  /*135c0*/  IMAD R5, R72, -0x60, R166 ;  /* 0xffffffa048057824 */ /* 0x002fe400078e02a6 */
[----:B------:R-:W-:-:S03]  /*135d0*/  IMAD.IADD R20, R11, 0x1, R4 ;  /* 0x000000010b147824 */ /* 0x000fc600078e0204 */
[----:B------:R-:W-:Y:S01]  /*135e0*/  IADD3 R14, -R182, 0x60, R5 ;  /* 0x00000060b60e7810 */ /* 0x000fe20007ffe105 */
[----:B0-----:R-:W-:-:S03]  /*135f0*/  IMAD.IADD R6, R20, 0x1, R15 ;  /* 0x0000000114067824 */ /* 0x001fc600078e020f */
[----:B------:R-:W-:Y:S01]  /*13600*/  VIADDMNMX R0, R15, R87, R14, PT ;  /* 0x000000570f007246 */ /* 0x000fe2000380010e */
[----:B------:R-:W-:Y:S06]  /*13610*/  @!P1 BRA `(.L_x_1747) ;  /* 0x00000000004c9947 */ /* 0x000fec0003800000 */
[----:B------:R-:W-:Y:S01]  /*13620*/  IADD3 R7, -R165, R166, R15 ;  /* 0x000000a6a5077210 */ /* 0x000fe20007ffe10f */
[----:B------:R-:W-:Y:S03]  /*13630*/  BSSY B0, `(.L_x_1748) ;  /* 0x000000e000007945 */ /* 0x000fe60003800000 */
        /* <DEDUP_REMOVED lines=9> */
.L_x_1749:
[----:B------:R-:W-:-:S13]  /*136d0*/  ISETP.NE.AND P1, PT, R13, 0x1, PT ;  /* 0x000000010d00780c */ /* 0x000fda0003f25270 */
[----:B------:R-:W0:Y:S02]  /*136e0*/  @P1 LDC.64 R4, c[0x0][0x9e8] ;  /* 0x00027a00ff041b82 */ /* 0x000e240000000a00 */
[----:B0-----:R-:W-:-:S05]  /*136f0*/  @P1 IMAD.HI.U32 R4, R7, R4, RZ ;  /* 0x0000000407041227 */ /* 0x001fca00078e00ff */
[----:B------:R-:W-:-:S07]  /*13700*/  @P1 SHF.R.U32.HI R7, RZ, R5, R4 ;  /* 0x00000005ff071219 */ /* 0x000fce0000011604 */
.L_x_1750:
[----:B------:R-:W-:Y:S05]  /*13710*/  BSYNC B0 ;  /* 0x0000000000007941 */ /* 0x000fea0003800000 */
.L_x_1748:
[----:B------:R-:W-:-:S05]  /*13720*/  IMAD R7, R7, R13, R10 ;  /* 0x0000000d07077224 */ /* 0x000fca00078e020a */
[----:B------:R-:W-:Y:S02]  /*13730*/  VIMNMX R6, R6, R7, !PT ;  /* 0x0000000706067248 */ /* 0x000fe40007fe0100 */
[----:B------:R-:W-:-:S07]  /*13740*/  VIADDMNMX R0, R7, R13, R0, PT ;  /* 0x0000000d07007246 */ /* 0x000fce0003800100 */
.L_x_1747:
        /* <DEDUP_REMOVED lines=118> */
[----:B------:R-:W-:-:S13]  /*13eb0*/  ISETP.GE.AND P5, PT, R13, 0x1, PT ;  /* 0x000000010d00780c */ /* 0x000fda0003fa6270 */
[----:B------:R-:W-:Y:S05]  /*13ec0*/  @!P5 BRA `(.L_x_1751) ;  /* 0x00000000004cd947 */ /* 0x000fea0003800000 */
        /* <DEDUP_REMOVED lines=11> */
.L_x_1753:
[----:B------:R-:W-:-:S13]  /*13f80*/  ISETP.NE.AND P5, PT, R13, 0x1, PT ;  /* 0x000000010d00780c */ /* 0x000fda0003fa5270 */
[----:B------:R-:W0:Y:S02]  /*13f90*/  @P5 LDC.64 R4, c[0x0][0x9e8] ;  /* 0x00027a00ff045b82 */ /* 0x000e240000000a00 */
[----:B0-----:R-:W-:-:S05]  /*13fa0*/  @P5 IMAD.HI.U32 R4, R3, R4, RZ ;  /* 0x0000000403045227 */ /* 0x001fca00078e00ff */
[----:B------:R-:W-:-:S07]  /*13fb0*/  @P5 SHF.R.U32.HI R3, RZ, R5, R4 ;  /* 0x00000005ff035219 */ /* 0x000fce0000011604 */
.L_x_1754:
[----:B------:R-:W-:Y:S05]  /*13fc0*/  BSYNC B0 ;  /* 0x0000000000007941 */ /* 0x000fea0003800000 */
.L_x_1752:
[----:B------:R-:W-:-:S05]  /*13fd0*/  IMAD R3, R3, R13, R10 ;  /* 0x0000000d03037224 */ /* 0x000fca00078e020a */
[----:B------:R-:W-:Y:S02]  /*13fe0*/  VIMNMX R6, R6, R3, !PT ;  /* 0x0000000306067248 */ /* 0x000fe40007fe0100 */
[----:B------:R-:W-:-:S07]  /*13ff0*/  VIADDMNMX R0, R3, R13, R0, PT ;  /* 0x0000000d03007246 */ /* 0x000fce0003800100 */
.L_x_1751:
        /* <DEDUP_REMOVED lines=14> */
[----:B------:R-:W-:Y:S02]  /*140e0*/  FSEL R5, R30, -INF , !P6 ;  /* 0xff8000001e057808 */ /* 0x000fe40007000000 */
[----:B------:R-:W-:Y:S02]  /*140f0*/  ISETP.GT.AND P1, PT, R6, 0x10, !P1 ;  /* 0x000000100600780c */ /* 0x000fe40004f24270 */
[----:B------:R-:W-:Y:S02]  /*14100*/  ISETP.NE.AND P6, PT, R78, RZ, PT ;  /* 0x000000ff4e00720c */ /* 0x000fe40003fc5270 */
[----:B------:R-:W-:Y:S02]  /*14110*/  ISETP.LT.OR P1, PT, R0, 0x11, P1 ;  /* 0x000000110000780c */ /* 0x000fe40000f21670 */
[----:B------:R-:W-:-:S02]  /*14120*/  FMNMX.FTZ R4, R81, R4, !PT ;  /* 0x0000000451047209 */ /* 0x000fc40007810000 */
[----:B------:R-:W-:Y:S02]  /*14130*/  FSEL R27, R34, -INF , !P1 ;  /* 0xff800000221b7808 */ /* 0x000fe40004800000 */
[----:B------:R-:W-:Y:S02]  /*14140*/  ISETP.NE.AND P1, PT, R32, RZ, PT ;  /* 0x000000ff2000720c */ /* 0x000fe40003f25270 */
[----:B------:R-:W-:Y:S02]  /*14150*/  FMNMX.FTZ R4, R75, R4, !PT ;  /* 0x000000044b047209 */ /* 0x000fe40007810000 */
        /* <DEDUP_REMOVED lines=22> */
[----:B------:R-:W-:Y:S01]  /*142c0*/  ISETP.NE.AND P1, PT, R40, RZ, PT ;  /* 0x000000ff2800720c */ /* 0x000fe20003f25270 */
[----:B------:R-:W-:Y:S01]  /*142d0*/  IMAD.MOV.U32 R40, RZ, RZ, R188 ;  /* 0x000000ffff287224 */ /* 0x000fe200078e00bc */
        /* <DEDUP_REMOVED lines=21> */
[----:B------:R-:W-:Y:S01]  /*14430*/  FMNMX.FTZ R14, R69, R4, !PT ;  /* 0x00000004450e7209 */ /* 0x000fe20007810000 */
[----:B------:R-:W-:Y:S01]  /*14440*/  IMAD.U32 R4, RZ, RZ, UR4 ;  /* 0x00000004ff047e24 */ /* 0x000fe2000f8e00ff */
[----:B------:R-:W-:-:S02]  /*14450*/  ISETP.GT.AND P1, PT, R6, 0x30, !P1 ;  /* 0x000000300600780c */ /* 0x000fc40004f24270 */
[----:B------:R-:W-:Y:S01]  /*14460*/  ISETP.GT.AND P4, PT, R6, RZ, !P4 ;  /* 0x000000ff0600720c */ /* 0x000fe20006784270 */
[----:B------:R-:W0:Y:S01]  /*14470*/  SHFL.BFLY PT, R3, R14, 0x2, 0x1f ;  /* 0x0c401f000e037f89 */ /* 0x000e2200000e0000 */
[C---:B------:R-:W-:Y:S02]  /*14480*/  ISETP.LT.OR P1, PT, R0.reuse, 0x31, P1 ;  /* 0x000000310000780c */ /* 0x040fe40000f21670 */
[----:B------:R-:W-:Y:S02]  /*14490*/  ISETP.LT.OR P4, PT, R0, 0x1, P4 ;  /* 0x000000010000780c */ /* 0x000fe40002781670 */
[----:B------:R-:W-:Y:S02]  /*144a0*/  FSEL R39, R50, -INF , !P1 ;  /* 0xff80000032277808 */ /* 0x000fe40004800000 */
[----:B------:R-:W-:Y:S02]  /*144b0*/  ISETP.NE.AND P1, PT, R48, RZ, PT ;  /* 0x000000ff3000720c */ /* 0x000fe40003f25270 */
[----:B------:R-:W-:-:S02]  /*144c0*/  FSEL R26, R26, -INF , !P4 ;  /* 0xff8000001a1a7808 */ /* 0x000fc40006000000 */
[----:B------:R-:W-:Y:S02]  /*144d0*/  ISETP.GT.AND P1, PT, R6, 0x31, !P1 ;  /* 0x000000310600780c */ /* 0x000fe40004f24270 */
[----:B------:R-:W-:Y:S02]  /*144e0*/  ISETP.NE.AND P6, PT, R56, RZ, PT ;  /* 0x000000ff3800720c */ /* 0x000fe40003fc5270 */
[----:B------:R-:W-:Y:S02]  /*144f0*/  ISETP.LT.OR P1, PT, R0, 0x32, P1 ;  /* 0x000000320000780c */ /* 0x000fe40000f21670 */
[----:B------:R-:W-:Y:S02]  /*14500*/  ISETP.NE.AND P5, PT, R90, RZ, PT ;  /* 0x000000ff5a00720c */ /* 0x000fe40003fa5270 */
[----:B------:R-:W-:Y:S02]  /*14510*/  FSEL R51, R51, -INF , !P1 ;  /* 0xff80000033337808 */ /* 0x000fe40004800000 */
[----:B------:R-:W-:-:S02]  /*14520*/  ISETP.NE.AND P1, PT, R86, RZ, PT ;  /* 0x000000ff5600720c */ /* 0x000fc40003f25270 */
        /* <DEDUP_REMOVED lines=29> */
[----:B0-----:R-:W-:Y:S02]  /*14700*/  FMNMX.FTZ R3, R20, R3, !PT ;  /* 0x0000000314037209 */ /* 0x001fe40007810000 */
        /* <DEDUP_REMOVED lines=13> */
[-CC-:B------:R-:W-:Y:S01]  /*147e0*/  FFMA.FTZ R154, R79, R4.reuse, -R10.reuse ;  /* 0x000000044f9a7223 */ /* 0x180fe2000001080a */
[----:B------:R-:W-:Y:S01]  /*147f0*/  ISETP.NE.AND P6, PT, R28, RZ, PT ;  /* 0x000000ff1c00720c */ /* 0x000fe20003fc5270 */
[--C-:B------:R-:W-:Y:S01]  /*14800*/  FFMA.FTZ R150, R11, R4, -R10.reuse ;  /* 0x000000040b967223 */ /* 0x100fe2000001080a */
[----:B------:R-:W-:Y:S01]  /*14810*/  FMNMX.FTZ R14, R47, R14, !PT ;  /* 0x0000000e2f0e7209 */ /* 0x000fe20007810000 */
[-CC-:B------:R-:W-:Y:S01]  /*14820*/  FFMA.FTZ R11, R45, R4.reuse, -R10.reuse ;  /* 0x000000042d0b7223 */ /* 0x180fe2000001080a */
[----:B------:R-:W-:Y:S01]  /*14830*/  FSEL R63, R63, -INF , !P1 ;  /* 0xff8000003f3f7808 */ /* 0x000fe20004800000 */
[-CC-:B------:R-:W-:Y:S01]  /*14840*/  FFMA.FTZ R156, R103, R4.reuse, -R10.reuse ;  /* 0x00000004679c7223 */ /* 0x180fe2000001080a */
[----:B------:R-:W-:Y:S01]  /*14850*/  ISETP.GT.AND P1, PT, R6, 0x50, !P6 ;  /* 0x000000500600780c */ /* 0x000fe20007724270 */
[--C-:B------:R-:W-:Y:S01]  /*14860*/  FFMA.FTZ R85, R85, R4, -R10.reuse ;  /* 0x0000000455557223 */ /* 0x100fe2000001080a */
[----:B------:R-:W-:Y:S01]  /*14870*/  FMNMX.FTZ R14, R59, R14, !PT ;  /* 0x0000000e3b0e7209 */ /* 0x000fe20007810000 */
[--C-:B------:R-:W-:Y:S01]  /*14880*/  FFMA.FTZ R158, R83, R4, -R10.reuse ;  /* 0x00000004539e7223 */ /* 0x100fe2000001080a */
[----:B------:R-:W-:Y:S01]  /*14890*/  ISETP.LT.OR P1, PT, R0, 0x51, P1 ;  /* 0x000000510000780c */ /* 0x000fe20000f21670 */
[----:B------:R-:W-:Y:S01]  /*148a0*/  MUFU.EX2 R156, R156 ;  /* 0x0000009c009c7308 */ /* 0x000fe20000000800 */
[----:B------:R-:W-:Y:S01]  /*148b0*/  FMNMX.FTZ R14, R101, R14, !PT ;  /* 0x0000000e650e7209 */ /* 0x000fe20007810000 */
[-CC-:B------:R-:W-:Y:S01]  /*148c0*/  FFMA.FTZ R73, R73, R4.reuse, -R10.reuse ;  /* 0x0000000449497223 */ /* 0x180fe2000001080a */
[----:B------:R-:W-:Y:S01]  /*148d0*/  ISETP.NE.AND P5, PT, R24, RZ, PT ;  /* 0x000000ff1800720c */ /* 0x000fe20003fa5270 */
[-CC-:B------:R-:W-:Y:S01]  /*148e0*/  FFMA.FTZ R152, R81, R4.reuse, -R10.reuse ;  /* 0x0000000451987223 */ /* 0x180fe2000001080a */
[----:B------:R-:W-:Y:S01]  /*148f0*/  ISETP.GT.AND P3, PT, R6, 0x58, !P3 ;  /* 0x000000580600780c */ /* 0x000fe20005f64270 */
[-CC-:B------:R-:W-:Y:S01]  /*14900*/  FFMA.FTZ R144, R29, R4.reuse, -R10.reuse ;  /* 0x000000041d907223 */ /* 0x180fe2000001080a */
[----:B------:R-:W-:Y:S01]  /*14910*/  ISETP.LT.OR P2, PT, R0, 0x52, P2 ;  /* 0x000000520000780c */ /* 0x000fe20001741670 */
[----:B------:R-:W0:Y:S01]  /*14920*/  MUFU.EX2 R85, R85 ;  /* 0x0000005500557308 */ /* 0x000e220000000800 */
[----:B------:R-:W-:Y:S01]  /*14930*/  FSEL R77, R66, -INF , !P1 ;  /* 0xff800000424d7808 */ /* 0x000fe20004800000 */
[--C-:B------:R-:W-:Y:S01]  /*14940*/  FFMA.FTZ R146, R15, R4, -R10.reuse ;  /* 0x000000040f927223 */ /* 0x100fe2000001080a */
[----:B------:R-:W-:Y:S01]  /*14950*/  FMNMX.FTZ R14, R63, R14, !PT ;  /* 0x0000000e3f0e7209 */ /* 0x000fe20007810000 */
[-CC-:B-----5:R-:W-:Y:S01]  /*14960*/  FFMA.FTZ R140, R25, R4.reuse, -R10.reuse ;  /* 0x00000004198c7223 */ /* 0x1a0fe2000001080a */
[----:B------:R-:W-:Y:S01]  /*14970*/  ISETP.GT.AND P4, PT, R6, 0x59, !P5 ;  /* 0x000000590600780c */ /* 0x000fe20006f84270 */
[-CC-:B------:R-:W-:Y:S01]  /*14980*/  FFMA.FTZ R142, R33, R4.reuse, -R10.reuse ;  /* 0x00000004218e7223 */ /* 0x180fe2000001080a */
[C---:B------:R-:W-:Y:S01]  /*14990*/  ISETP.LT.OR P3, PT, R0.reuse, 0x59, P3 ;  /* 0x000000590000780c */ /* 0x040fe20001f61670 */
[----:B------:R-:W1:Y:S01]  /*149a0*/  MUFU.EX2 R158, R158 ;  /* 0x0000009e009e7308 */ /* 0x000e620000000800 */
[----:B------:R-:W-:Y:S01]  /*149b0*/  FSEL R67, R67, -INF , !P2 ;  /* 0xff80000043437808 */ /* 0x000fe20005000000 */
[--C-:B------:R-:W-:Y:S01]  /*149c0*/  FFMA.FTZ R136, R21, R4, -R10.reuse ;  /* 0x0000000415887223 */ /* 0x100fe2000001080a */
[----:B------:R-:W-:Y:S01]  /*149d0*/  FMNMX.FTZ R14, R77, R14, !PT ;  /* 0x0000000e4d0e7209 */ /* 0x000fe20007810000 */
[-CC-:B------:R-:W-:Y:S01]  /*149e0*/  FFMA.FTZ R75, R75, R4.reuse, -R10.reuse ;  /* 0x000000044b4b7223 */ /* 0x180fe2000001080a */
[----:B------:R-:W-:Y:S01]  /*149f0*/  ISETP.LT.OR P4, PT, R0, 0x5a, P4 ;  /* 0x0000005a0000780c */ /* 0x000fe20002781670 */
[--C-:B------:R-:W-:Y:S01]  /*14a00*/  FFMA.FTZ R37, R37, R4, -R10.reuse ;  /* 0x0000000425257223 */ /* 0x100fe2000001080a */
[----:B------:R-:W-:Y:S01]  /*14a10*/  FSEL R79, R70, -INF , !P3 ;  /* 0xff800000464f7808 */ /* 0x000fe20005800000 */
[----:B------:R-:W2:Y:S01]  /*14a20*/  MUFU.EX2 R73, R73 ;  /* 0x0000004900497308 */ /* 0x000ea20000000800 */
        /* <DEDUP_REMOVED lines=12> */
[----:B------:R-:W-:Y:S01]  /*14af0*/  ISETP.NE.AND P5, PT, R225, 0x1, PT ;  /* 0x00000001e100780c */ /* 0x000fe20003fa5270 */
[----:B------:R-:W4:Y:S06]  /*14b00*/  SHFL.BFLY PT, R45, R14, 0x2, 0x1f ;  /* 0x0c401f000e2d7f89 */ /* 0x000f2c00000e0000 */
[----:B------:R-:W3:Y:S06]  /*14b10*/  MUFU.EX2 R75, R75 ;  /* 0x0000004b004b7308 */ /* 0x000eec0000000800 */
[----:B------:R-:W3:Y:S02]  /*14b20*/  @P5 LDC R42, c[0x0][0x450] ;  /* 0x00011400ff2a5b82 */ /* 0x000ee40000000800 */
[----:B------:R-:W3:Y:S08]  /*14b30*/  MUFU.EX2 R154, R154 ;  /* 0x0000009a009a7308 */ /* 0x000ef00000000800 */
[----:B------:R-:W3:Y:S01]  /*14b40*/  MUFU.EX2 R37, R37 ;  /* 0x0000002500257308 */ /* 0x000ee20000000800 */
[----:B----4-:R-:W-:-:S05]  /*14b50*/  FMNMX.FTZ R45, R14, R45, !PT ;  /* 0x0000002d0e2d7209 */ /* 0x010fca0007810000 */
[----:B------:R-:W4:Y:S02]  /*14b60*/  SHFL.BFLY PT, R0, R45, 0x1, 0x1f ;  /* 0x0c201f002d007f89 */ /* 0x000f2400000e0000 */
[----:B------:R-:W-:Y:S08]  /*14b70*/  MUFU.EX2 R148, R148 ;  /* 0x0000009400947308 */ /* 0x000ff00000000800 */
[----:B------:R-:W-:Y:S08]  /*14b80*/  MUFU.EX2 R41, R41 ;  /* 0x0000002900297308 */ /* 0x000ff00000000800 */
[----:B------:R-:W-:Y:S01]  /*14b90*/  MUFU.EX2 R150, R150 ;  /* 0x0000009600967308 */ /* 0x000fe20000000800 */
[----:B----4-:R-:W-:Y:S01]  /*14ba0*/  FMNMX.FTZ R0, R45, R0, !PT ;  /* 0x000000002d007209 */ /* 0x010fe20007810000 */
[----:B------:R-:W-:-:S06]  /*14bb0*/  FFMA.FTZ R45, R69, R4, -R10 ;  /* 0x00000004452d7223 */ /* 0x000fcc000001080a */
[----:B------:R-:W-:Y:S01]  /*14bc0*/  MUFU.EX2 R11, R11 ;  /* 0x0000000b000b7308 */ /* 0x000fe20000000800 */
[C---:B------:R-:W-:Y:S01]  /*14bd0*/  FSETP.NEU.FTZ.AND P1, PT, R0.reuse, -INF , PT ;  /* 0xff8000000000780b */ /* 0x040fe20003f3d000 */
[----:B------:R-:W-:-:S05]  /*14be0*/  FMUL.FTZ R32, R0, R4 ;  /* 0x0000000400207220 */ /* 0x000fca0000410000 */
[----:B------:R-:W-:Y:S01]  /*14bf0*/  FSEL R32, R32, RZ, P1 ;  /* 0x000000ff20207208 */ /* 0x000fe20000800000 */
[----:B------:R-:W-:Y:S04]  /*14c00*/  MUFU.EX2 R144, R144 ;  /* 0x0000009000907308 */ /* 0x000fe80000000800 */
[-CC-:B------:R-:W-:Y:S01]  /*14c10*/  FFMA.FTZ R157, R26, R4.reuse, -R32.reuse ;  /* 0x000000041a9d7223 */ /* 0x180fe20000010820 */
[-CC-:B------:R-:W-:Y:S01]  /*14c20*/  FFMA.FTZ R6, R99, R4.reuse, -R32.reuse ;  /* 0x0000000463067223 */ /* 0x180fe20000010820 */
[-CC-:B------:R-:W-:Y:S01]  /*14c30*/  FFMA.FTZ R159, R5, R4.reuse, -R32.reuse ;  /* 0x00000004059f7223 */ /* 0x180fe20000010820 */
[-CC-:B------:R-:W-:Y:S01]  /*14c40*/  FFMA.FTZ R10, R97, R4.reuse, -R32.reuse ;  /* 0x00000004610a7223 */ /* 0x180fe20000010820 */
[-CC-:B------:R-:W-:Y:S01]  /*14c50*/  FFMA.FTZ R153, R27, R4.reuse, -R32.reuse ;  /* 0x000000041b997223 */ /* 0x180fe20000010820 */
[----:B0-----:R-:W-:Y:S01]  /*14c60*/  FADD.FTZ R5, R156, R85 ;  /* 0x000000559c057221 */ /* 0x001fe20000010000 */
[----:B------:R-:W-:Y:S01]  /*14c70*/  MUFU.EX2 R157, R157 ;  /* 0x0000009d009d7308 */ /* 0x000fe20000000800 */
[-CC-:B------:R-:W-:Y:S01]  /*14c80*/  FFMA.FTZ R14, R95, R4.reuse, -R32.reuse ;  /* 0x000000045f0e7223 */ /* 0x180fe20000010820 */
[-CC-:B------:R-:W-:Y:S01]  /*14c90*/  FFMA.FTZ R155, R87, R4.reuse, -R32.reuse ;  /* 0x00000004579b7223 */ /* 0x180fe20000010820 */
[----:B-1----:R-:W-:Y:S01]  /*14ca0*/  FADD.FTZ R30, R158, R5 ;  /* 0x000000059e1e7221 */ /* 0x002fe20000010000 */
[-CC-:B------:R-:W-:Y:S01]  /*14cb0*/  FFMA.FTZ R20, R93, R4.reuse, -R32.reuse ;  /* 0x000000045d147223 */ /* 0x180fe20000010820 */
[-CC-:B------:R-:W-:Y:S01]  /*14cc0*/  FFMA.FTZ R149, R31, R4.reuse, -R32.reuse ;  /* 0x000000041f957223 */ /* 0x180fe20000010820 */
[-C--:B------:R-:W-:Y:S01]  /*14cd0*/  FFMA.FTZ R24, R91, R4.reuse, -R32 ;  /* 0x000000045b187223 */ /* 0x080fe20000010820 */
[----:B--2---:R-:W-:Y:S01]  /*14ce0*/  FADD.FTZ R5, R73, R30 ;  /* 0x0000001e49057221 */ /* 0x004fe20000010000 */
[----:B------:R-:W0:Y:S01]  /*14cf0*/  MUFU.EX2 R6, R6 ;  /* 0x0000000600067308 */ /* 0x000e220000000800 */
[-CC-:B------:R-:W-:Y:S01]  /*14d00*/  FFMA.FTZ R151, R35, R4.reuse, -R32.reuse ;  /* 0x0000000423977223 */ /* 0x180fe20000010820 */
[-CC-:B------:R-:W-:Y:S01]  /*14d10*/  FFMA.FTZ R26, R89, R4.reuse, -R32.reuse ;  /* 0x00000004591a7223 */ /* 0x180fe20000010820 */
[----:B---3--:R-:W-:Y:S01]  /*14d20*/  FADD.FTZ R30, R152, R5 ;  /* 0x00000005981e7221 */ /* 0x008fe20000010000 */
[-CC-:B------:R-:W-:Y:S01]  /*14d30*/  FFMA.FTZ R145, R39, R4.reuse, -R32.reuse ;  /* 0x0000000427917223 */ /* 0x180fe20000010820 */
[----:B------:R-:W1:Y:S01]  /*14d40*/  @P5 LDC R27, c[0x0][0x44c] ;  /* 0x00011300ff1b5b82 */ /* 0x000e620000000800 */
[-C--:B------:R-:W-:Y:S01]  /*14d50*/  FFMA.FTZ R28, R51, R4.reuse, -R32 ;  /* 0x00000004331c7223 */ /* 0x080fe20000010820 */
[----:B------:R-:W-:Y:S01]  /*14d60*/  FADD.FTZ R7, R75, R30 ;  /* 0x0000001e4b077221 */ /* 0x000fe20000010000 */
[----:B------:R-:W2:Y:S01]  /*14d70*/  MUFU.EX2 R159, R159 ;  /* 0x0000009f009f7308 */ /* 0x000ea20000000800 */
[-CC-:B------:R-:W-:Y:S01]  /*14d80*/  FFMA.FTZ R147, R43, R4.reuse, -R32.reuse ;  /* 0x000000042b937223 */ /* 0x180fe20000010820 */
[-CC-:B------:R-:W-:Y:S01]  /*14d90*/  FFMA.FTZ R30, R55, R4.reuse, -R32.reuse ;  /* 0x00000004371e7223 */ /* 0x180fe20000010820 */
[----:B------:R-:W-:Y:S01]  /*14da0*/  FADD.FTZ R36, R154, R7 ;  /* 0x000000079a247221 */ /* 0x000fe20000010000 */
[-CC-:B------:R-:W-:Y:S01]  /*14db0*/  FFMA.FTZ R141, R47, R4.reuse, -R32.reuse ;  /* 0x000000042f8d7223 */ /* 0x180fe20000010820 */
[-CC-:B------:R-:W-:Y:S01]  /*14dc0*/  FFMA.FTZ R59, R59, R4.reuse, -R32.reuse ;  /* 0x000000043b3b7223 */ /* 0x180fe20000010820 */
[-C--:B------:R-:W-:Y:S01]  /*14dd0*/  FFMA.FTZ R101, R101, R4.reuse, -R32 ;  /* 0x0000000465657223 */ /* 0x080fe20000010820 */
[----:B------:R-:W-:Y:S01]  /*14de0*/  FADD.FTZ R7, R37, R36 ;  /* 0x0000002425077221 */ /* 0x000fe20000010000 */
[----:B------:R-:W3:Y:S01]  /*14df0*/  MUFU.EX2 R10, R10 ;  /* 0x0000000a000a7308 */ /* 0x000ee20000000800 */
[----:B0-----:R-:W-:Y:S01]  /*14e00*/  FADD.FTZ R34, R157, R6 ;  /* 0x000000069d227221 */ /* 0x001fe20000010000 */
[-CC-:B------:R-:W-:Y:S01]  /*14e10*/  FFMA.FTZ R63, R63, R4.reuse, -R32.reuse ;  /* 0x000000043f3f7223 */ /* 0x180fe20000010820 */
[----:B------:R-:W-:Y:S01]  /*14e20*/  FADD.FTZ R36, R148, R7 ;  /* 0x0000000794247221 */ /* 0x000fe20000010000 */
[-CC-:B------:R-:W-:Y:S01]  /*14e30*/  FFMA.FTZ R77, R77, R4.reuse, -R32.reuse ;  /* 0x000000044d4d7223 */ /* 0x180fe20000010820 */
[-CC-:B------:R-:W-:Y:S01]  /*14e40*/  FFMA.FTZ R67, R67, R4.reuse, -R32.reuse ;  /* 0x0000000443437223 */ /* 0x180fe20000010820 */
[-C--:B------:R-:W-:Y:S01]  /*14e50*/  FFMA.FTZ R79, R79, R4.reuse, -R32 ;  /* 0x000000044f4f7223 */ /* 0x080fe20000010820 */
[----:B------:R-:W-:Y:S01]  /*14e60*/  FADD.FTZ R7, R41, R36 ;  /* 0x0000002429077221 */ /* 0x000fe20000010000 */
[----:B------:R-:W0:Y:S01]  /*14e70*/  MUFU.EX2 R153, R153 ;  /* 0x0000009900997308 */ /* 0x000e220000000800 */
[----:B--2---:R-:W-:Y:S01]  /*14e80*/  FADD.FTZ R5, R159, R34 ;  /* 0x000000229f057221 */ /* 0x004fe20000010000 */
[----:B------:R-:W-:Y:S01]  /*14e90*/  FFMA.FTZ R71, R71, R4, -R32 ;  /* 0x0000000447477223 */ /* 0x000fe20000010820 */
[----:B------:R-:W-:Y:S01]  /*14ea0*/  FADD.FTZ R38, R150, R7 ;  /* 0x0000000796267221 */ /* 0x000fe20000010000 */
[----:B------:R-:W-:Y:S01]  /*14eb0*/  F2FP.F16.F32.PACK_AB R157, R6, R157 ;  /* 0x0000009d069d723e */ /* 0x000fe200000000ff */
[----:B-1----:R-:W-:Y:S01]  /*14ec0*/  @P5 IMAD.HI.U32 R27, R188, R27, RZ ;  /* 0x0000001bbc1b5227 */ /* 0x002fe200078e00ff */
[----:B------:R-:W-:-:S03]  /*14ed0*/  F2FP.F16.F32.PACK_AB R156, R85, R156 ;  /* 0x0000009c559c723e */ /* 0x000fc600000000ff */
[----:B------:R-:W-:Y:S01]  /*14ee0*/  FADD.FTZ R7, R11, R38 ;  /* 0x000000260b077221 */ /* 0x000fe20000010000 */
[----:B------:R-:W1:Y:S01]  /*14ef0*/  MUFU.EX2 R14, R14 ;  /* 0x0000000e000e7308 */ /* 0x000e620000000800 */
[----:B---3--:R-:W-:Y:S01]  /*14f00*/  FADD.FTZ R34, R10, R5 ;  /* 0x000000050a227221 */ /* 0x008fe20000010000 */
[----:B------:R-:W-:Y:S01]  /*14f10*/  @P5 SHF.R.U32.HI R40, RZ, R42, R27 ;  /* 0x0000002aff285219 */ /* 0x000fe2000001161b */
[----:B------:R-:W-:Y:S01]  /*14f20*/  FADD.FTZ R38, R144, R7 ;  /* 0x0000000790267221 */ /* 0x000fe20000010000 */
[----:B------:R-:W-:Y:S02]  /*14f30*/  ISETP.GE.AND P5, PT, R13, 0x1, PT ;  /* 0x000000010d00780c */ /* 0x000fe40003fa6270 */
[----:B------:R-:W-:Y:S01]  /*14f40*/  F2FP.F16.F32.PACK_AB R159, R10, R159 ;  /* 0x0000009f0a9f723e */ /* 0x000fe200000000ff */
[----:B------:R-:W-:Y:S01]  /*14f50*/  IMAD.IADD R193, R193, 0x1, R40 ;  /* 0x00000001c1c17824 */ /* 0x000fe200078e0228 */
[----:B------:R-:W2:Y:S01]  /*14f60*/  MUFU.EX2 R155, R155 ;  /* 0x0000009b009b7308 */ /* 0x000ea20000000800 */
[----:B0-----:R-:W-:Y:S01]  /*14f70*/  FADD.FTZ R5, R153, R34 ;  /* 0x0000002299057221 */ /* 0x001fe20000010000 */
[----:B------:R-:W-:Y:S01]  /*14f80*/  F2FP.F16.F32.PACK_AB R158, R73, R158 ;  /* 0x0000009e499e723e */ /* 0x000fe200000000ff */
[----:B------:R-:W-:Y:S01]  /*14f90*/  VIADD R10, R72, 0xfffffffe ;  /* 0xfffffffe480a7836 */ /* 0x000fe20000000000 */
[----:B------:R-:W-:-:S02]  /*14fa0*/  F2FP.F16.F32.PACK_AB R152, R75, R152 ;  /* 0x000000984b98723e */ /* 0x000fc400000000ff */
[----:B------:R-:W-:Y:S02]  /*14fb0*/  F2FP.F16.F32.PACK_AB R154, R37, R154 ;  /* 0x0000009a259a723e */ /* 0x000fe400000000ff */
[----:B------:R-:W0:Y:S01]  /*14fc0*/  MUFU.EX2 R20, R20 ;  /* 0x0000001400147308 */ /* 0x000e220000000800 */
[C---:B-1----:R-:W-:Y:S01]  /*14fd0*/  FADD.FTZ R34, R14.reuse, R5 ;  /* 0x000000050e227221 */ /* 0x042fe20000010000 */
[----:B------:R-:W-:Y:S02]  /*14fe0*/  F2FP.F16.F32.PACK_AB R148, R41, R148 ;  /* 0x000000942994723e */ /* 0x000fe400000000ff */
[----:B------:R-:W-:Y:S02]  /*14ff0*/  F2FP.F16.F32.PACK_AB R150, R11, R150 ;  /* 0x000000960b96723e */ /* 0x000fe400000000ff */
[----:B------:R-:W-:Y:S02]  /*15000*/  F2FP.F16.F32.PACK_AB R153, R14, R153 ;  /* 0x000000990e99723e */ /* 0x000fe400000000ff */
[----:B------:R-:W1:Y:S01]  /*15010*/  MUFU.EX2 R149, R149 ;  /* 0x0000009500957308 */ /* 0x000e620000000800 */
[----:B--2---:R-:W-:Y:S01]  /*15020*/  FADD.FTZ R5, R155, R34 ;  /* 0x000000229b057221 */ /* 0x004fe20000010000 */
[----:B------:R-:W-:-:S06]  /*15030*/  IADD3 R12, R193, R12, RZ ;  /* 0x0000000cc10c7210 */ /* 0x000fcc0007ffe0ff */
[----:B------:R-:W2:Y:S01]  /*15040*/  MUFU.EX2 R24, R24 ;  /* 0x0000001800187308 */ /* 0x000ea20000000800 */
[C---:B0-----:R-:W-:Y:S01]  /*15050*/  FADD.FTZ R36, R20.reuse, R5 ;  /* 0x0000000514247221 */ /* 0x041fe20000010000 */
[----:B------:R-:W-:-:S06]  /*15060*/  F2FP.F16.F32.PACK_AB R155, R20, R155 ;  /* 0x0000009b149b723e */ /* 0x000fcc00000000ff */
        /* <DEDUP_REMOVED lines=11> */
[C---:B--2---:R-:W-:Y:S01]  /*15120*/  FADD.FTZ R36, R26.reuse, R5 ;  /* 0x000000051a247221 */ /* 0x044fe20000010000 */
[----:B------:R-:W-:-:S06]  /*15130*/  F2FP.F16.F32.PACK_AB R151, R26, R151 ;  /* 0x000000971a97723e */ /* 0x000fcc00000000ff */
[----:B------:R-:W2:Y:S01]  /*15140*/  MUFU.EX2 R15, R15 ;  /* 0x0000000f000f7308 */ /* 0x000ea20000000800 */
[----:B0-----:R-:W-:-:S07]  /*15150*/  FADD.FTZ R38, R146, R7 ;  /* 0x0000000792267221 */ /* 0x001fce0000010000 */
[----:B------:R-:W0:Y:S01]  /*15160*/  MUFU.EX2 R28, R28 ;  /* 0x0000001c001c7308 */ /* 0x000e220000000800 */
[----:B-1----:R-:W-:-:S07]  /*15170*/  FADD.FTZ R5, R145, R36 ;  /* 0x0000002491057221 */ /* 0x002fce0000010000 */
[----:B------:R-:W1:Y:S01]  /*15180*/  MUFU.EX2 R140, R140 ;  /* 0x0000008c008c7308 */ /* 0x000e620000000800 */
[C---:B--2---:R-:W-:Y:S01]  /*15190*/  FADD.FTZ R7, R15.reuse, R38 ;  /* 0x000000260f077221 */ /* 0x044fe20000010000 */
[----:B------:R-:W-:-:S06]  /*151a0*/  F2FP.F16.F32.PACK_AB R146, R15, R146 ;  /* 0x000000920f92723e */ /* 0x000fcc00000000ff */
[----:B------:R-:W2:Y:S01]  /*151b0*/  MUFU.EX2 R147, R147 ;  /* 0x0000009300937308 */ /* 0x000ea20000000800 */
[C---:B0-----:R-:W-:Y:S01]  /*151c0*/  FADD.FTZ R36, R28.reuse, R5 ;  /* 0x000000051c247221 */ /* 0x041fe20000010000 */
[----:B------:R-:W-:-:S06]  /*151d0*/  F2FP.F16.F32.PACK_AB R145, R28, R145 ;  /* 0x000000911c91723e */ /* 0x000fcc00000000ff */
[----:B------:R-:W0:Y:S01]  /*151e0*/  MUFU.EX2 R25, R25 ;  /* 0x0000001900197308 */ /* 0x000e220000000800 */
[----:B-1----:R-:W-:-:S07]  /*151f0*/  FADD.FTZ R38, R140, R7 ;  /* 0x000000078c267221 */ /* 0x002fce0000010000 */
[----:B------:R-:W1:Y:S01]  /*15200*/  MUFU.EX2 R30, R30 ;  /* 0x0000001e001e7308 */ /* 0x000e620000000800 */
[----:B--2---:R-:W-:-:S07]  /*15210*/  FADD.FTZ R5, R147, R36 ;  /* 0x0000002493057221 */ /* 0x004fce0000010000 */
[----:B------:R-:W2:Y:S01]  /*15220*/  MUFU.EX2 R142, R142 ;  /* 0x0000008e008e7308 */ /* 0x000ea20000000800 */
[C---:B0-----:R-:W-:Y:S01]  /*15230*/  FADD.FTZ R7, R25.reuse, R38 ;  /* 0x0000002619077221 */ /* 0x041fe20000010000 */
[----:B------:R-:W-:-:S06]  /*15240*/  F2FP.F16.F32.PACK_AB R140, R25, R140 ;  /* 0x0000008c198c723e */ /* 0x000fcc00000000ff */
[----:B------:R-:W0:Y:S01]  /*15250*/  MUFU.EX2 R141, R141 ;  /* 0x0000008d008d7308 */ /* 0x000e220000000800 */
[C---:B-1----:R-:W-:Y:S01]  /*15260*/  FADD.FTZ R38, R30.reuse, R5 ;  /* 0x000000051e267221 */ /* 0x042fe20000010000 */
[----:B------:R-:W-:-:S06]  /*15270*/  F2FP.F16.F32.PACK_AB R147, R30, R147 ;  /* 0x000000931e93723e */ /* 0x000fcc00000000ff */
[----:B------:R-:W1:Y:S01]  /*15280*/  MUFU.EX2 R33, R33 ;  /* 0x0000002100217308 */ /* 0x000e620000000800 */
[----:B--2---:R-:W-:-:S07]  /*15290*/  FADD.FTZ R40, R142, R7 ;  /* 0x000000078e287221 */ /* 0x004fce0000010000 */
        /* <DEDUP_REMOVED lines=26> */
[----:B-1----:R-:W-:Y:S01]  /*15440*/  FADD.FTZ R5, R79, R6 ;  /* 0x000000064f057221 */ /* 0x002fe20000010000 */
[C---:B--2---:R-:W-:Y:S01]  /*15450*/  FADD.FTZ R7, R45.reuse, R42 ;  /* 0x0000002a2d077221 */ /* 0x044fe20000010000 */
[----:B------:R-:W-:Y:S02]  /*15460*/  F2FP.F16.F32.PACK_AB R138, R45, R138 ;  /* 0x0000008a2d8a723e */ /* 0x000fe400000000ff */
[C---:B0-----:R-:W-:Y:S01]  /*15470*/  FADD.FTZ R6, R38.reuse, R5 ;  /* 0x0000000526067221 */ /* 0x041fe20000010000 */
[----:B------:R-:W-:Y:S01]  /*15480*/  F2FP.F16.F32.PACK_AB R139, R38, R79 ;  /* 0x0000004f268b723e */ /* 0x000fe200000000ff */
        /* <DEDUP_REMOVED lines=12> */
.L_x_1757:
[----:B------:R-:W-:-:S13]  /*15550*/  ISETP.NE.AND P1, PT, R13, 0x1, PT ;  /* 0x000000010d00780c */ /* 0x000fda0003f25270 */
[----:B------:R-:W0:Y:S02]  /*15560*/  @P1 LDC.64 R14, c[0x0][0x9e8] ;  /* 0x00027a00ff0e1b82 */ /* 0x000e240000000a00 */
[----:B0-----:R-:W-:-:S05]  /*15570*/  @P1 IMAD.HI.U32 R14, R5, R14, RZ ;  /* 0x0000000e050e1227 */ /* 0x001fca00078e00ff */
[----:B------:R-:W-:-:S07]  /*15580*/  @P1 SHF.R.U32.HI R5, RZ, R15, R14 ;  /* 0x0000000fff051219 */ /* 0x000fce000001160e */
.L_x_1758:
[----:B------:R-:W-:Y:S05]  /*15590*/  BSYNC B0 ;  /* 0x0000000000007941 */ /* 0x000fea0003800000 */
.L_x_1756:
[----:B------:R-:W-:-:S05]  /*155a0*/  IMAD R5, R5, R13, R13 ;  /* 0x0000000d05057224 */ /* 0x000fca00078e020d */
[----:B------:R-:W-:-:S07]  /*155b0*/  VIMNMX R12, R12, R5, PT ;  /* 0x000000050c0c7248 */ /* 0x000fce0003fe0100 */
.L_x_1755:
[----:B------:R-:W-:Y:S01]  /*155c0*/  IMAD.HI R12, R12, 0x2aaaaaab, RZ ;  /* 0x2aaaaaab0c0c7827 */ /* 0x000fe200078e02ff */
[----:B------:R-:W-:Y:S01]  /*155d0*/  ULDC UR39, c[0x0][0x9e4] ;  /* 0x0002790000277ab9 */ /* 0x000fe20000000800 */
[----:B------:R-:W-:Y:S01]  /*155e0*/  ULDC UR38, c[0x0][0x9e4] ;  /* 0x0002790000267ab9 */ /* 0x000fe20000000800 */
[----:B------:R-:W-:Y:S01]  /*155f0*/  ULDC UR50, c[0x0][0x9dc] ;  /* 0x0002770000327ab9 */ /* 0x000fe20000000800 */
[----:B------:R-:W-:Y:S01]  /*15600*/  ULDC UR42, c[0x0][0x9dc] ;  /* 0x00027700002a7ab9 */ /* 0x000fe20000000800 */
[----:B------:R-:W-:Y:S01]  /*15610*/  SHF.R.U32.HI R5, RZ, 0x1f, R12 ;  /* 0x0000001fff057819 */ /* 0x000fe2000001160c */
[----:B------:R-:W-:Y:S01]  /*15620*/  ULDC UR43, c[0x0][0x988] ;  /* 0x00026200002b7ab9 */ /* 0x000fe20000000800 */
[----:B------:R-:W-:Y:S01]  /*15630*/  ULDC UR47, c[0x0][0x988] ;  /* 0x00026200002f7ab9 */ /* 0x000fe20000000800 */
[----:B------:R-:W-:Y:S01]  /*15640*/  ULDC UR46, c[0x0][0x988] ;  /* 0x00026200002e7ab9 */ /* 0x000fe20000000800 */
[----:B------:R-:W-:Y:S01]  /*15650*/  LEA.HI.SX32 R11, R12, R5, 0x1c ;  /* 0x000000050c0b7211 */ /* 0x000fe200078fe2ff */
[----:B------:R-:W-:Y:S01]  /*15660*/  ULDC UR54, c[0x0][0x9e0] ;  /* 0x0002780000367ab9 */ /* 0x000fe20000000800 */
[----:B------:R-:W-:Y:S01]  /*15670*/  ULDC UR51, c[0x0][0x9e0] ;  /* 0x0002780000337ab9 */ /* 0x000fe20000000800 */
[----:B------:R-:W-:Y:S01]  /*15680*/  BSSY B1, `(.L_x_1759) ;  /* 0x0000367000017945 */ /* 0x000fe20003800000 */
[----:B------:R-:W-:Y:S01]  /*15690*/  VIMNMX R11, R202, R11, !PT ;  /* 0x0000000bca0b7248 */ /* 0x000fe20007fe0100 */
[----:B------:R-:W-:Y:S01]  /*156a0*/  IMAD.MOV.U32 R5, RZ, RZ, 0x3f800000 ;  /* 0x3f800000ff057424 */ /* 0x000fe200078e00ff */
[----:B------:R-:W-:Y:S01]  /*156b0*/  CS2R R86, SRZ ;  /* 0x0000000000567805 */ /* 0x000fe2000001ff00 */
[----:B------:R-:W-:Y:S01]  /*156c0*/  IMAD.MOV.U32 R12, RZ, RZ, 0x3f800000 ;  /* 0x3f800000ff0c7424 */ /* 0x000fe200078e00ff */
[----:B------:R-:W-:-:S02]  /*156d0*/  ISETP.GE.AND P1, PT, R10, R11, PT ;  /* 0x0000000b0a00720c */ /* 0x000fc40003f26270 */
        /* <DEDUP_REMOVED lines=32> */
[----:B------:R-:W-:Y:S01]  /*158e0*/  BSSY B0, `(.L_x_1761) ;  /* 0x000033c000007945 */ /* 0x000fe20003800000 */
[----:B------:R-:W-:Y:S02]  /*158f0*/  IMAD.MOV.U32 R5, RZ, RZ, 0x3f800000 ;  /* 0x3f800000ff057424 */ /* 0x000fe400078e00ff */
[----:B------:R-:W-:-:S07]  /*15900*/  IMAD.MOV.U32 R87, RZ, RZ, RZ ;  /* 0x000000ffff577224 */ /* 0x000fce00078e00ff */
.L_x_1782:
[----:B------:R-:W-:-:S04]  /*15910*/  IADD3 R13, R23, 0x1, RZ ;  /* 0x00000001170d7810 */ /* 0x000fc80007ffe0ff */
[----:B------:R-:W-:-:S04]  /*15920*/  ISETP.NE.AND P1, PT, R13, 0x2, PT ;  /* 0x000000020d00780c */ /* 0x000fc80003f25270 */
[----:B------:R-:W-:Y:S02]  /*15930*/  SEL R9, RZ, 0x1, P1 ;  /* 0x00000001ff097807 */ /* 0x000fe40000800000 */
[----:B------:R-:W-:Y:S02]  /*15940*/  SEL R13, R13, RZ, P1 ;  /* 0x000000ff0d0d7207 */ /* 0x000fe40000800000 */
[----:B------:R-:W-:Y:S01]  /*15950*/  LOP3.LUT R20, R164, R9, RZ, 0x3c, !PT ;  /* 0x00000009a4147212 */ /* 0x000fe200078e3cff */
[----:B------:R-:W-:Y:S06]  /*15960*/  @!P0 BRA `(.L_x_1762) ;  /* 0x0000000000048947 */ /* 0x000fec0003800000 */
[----:B------:R-:W-:Y:S01]  /*15970*/  BPT.TRAP 0x1 ;  /* 0x000000040000795c */ /* 0x000fe20000300000 */
.L_x_1762:
[----:B------:R-:W-:Y:S01]  /*15980*/  IMAD R9, R13, 0x8, R2 ;  /* 0x000000080d097824 */ /* 0x000fe200078e0202 */
[----:B------:R-:W-:-:S04]  /*15990*/  SHF.L.U32 R4, R20, 0x1f, RZ ;  /* 0x0000001f14047819 */ /* 0x000fc800000006ff */
[----:B------:R0:W1:Y:S01]  /*159a0*/  SYNCS.PHASECHK.TRANS64.TRYWAIT P1, [R9+URZ+0x2a830], R4 ;  /* 0x02a83004090075a7 */ /* 0x000062000802017f */
[----:B------:R-:W-:Y:S05]  /*159b0*/  @!P0 BRA `(.L_x_1763) ;  /* 0x0000000000048947 */ /* 0x000fea0003800000 */
[----:B------:R-:W-:Y:S01]  /*159c0*/  BPT.TRAP 0x1 ;  /* 0x000000040000795c */ /* 0x000fe20000300000 */
.L_x_1763:
[----:B------:R-:W-:Y:S01]  /*159d0*/  IMAD R94, R13, 0x900, R8 ;  /* 0x000009000d5e7824 */ /* 0x000fe200078e0208 */
[----:B------:R-:W-:Y:S03]  /*159e0*/  BSSY B2, `(.L_x_1764) ;  /* 0x0000006000027945 */ /* 0x000fe60003800000 */
[C---:B------:R-:W-:Y:S02]  /*159f0*/  VIADD R90, R94.reuse, 0x2 ;  /* 0x000000025e5a7836 */ /* 0x040fe40000000000 */
[----:B------:R-:W-:Y:S01]  /*15a00*/  VIADD R93, R94, 0x4 ;  /* 0x000000045e5d7836 */ /* 0x000fe20000000000 */
[----:B-1----:R-:W-:Y:S06]  /*15a10*/  @P1 BRA `(.L_x_1765) ;  /* 0x0000000000081947 */ /* 0x002fec0003800000 */
[----:B------:R-:W1:Y:S02]  /*15a20*/  SYNCS.PHASECHK.TRANS64.TRYWAIT P1, [R9+URZ+0x2a830], R4 ;  /* 0x02a83004090075a7 */ /* 0x000e64000802017f */
[----:B-1----:R-:W-:Y:S05]  /*15a30*/  @!P1 BRA `(.L_x_1766) ;  /* 0x0000015800149947 */ /* 0x002fea0003800000 */
.L_x_1765:
[----:B------:R-:W-:Y:S05]  /*15a40*/  BSYNC B2 ;  /* 0x0000000000027941 */ /* 0x000fea0003800000 */
.L_x_1764:
[----:B------:R-:W2:Y:S01]  /*15a50*/  LDL.64 R96, [R1+0x28] ;  /* 0x0000280001607983 */ /* 0x000ea20000100a00 */
[----:B------:R-:W-:Y:S01]  /*15a60*/  IMAD.MOV.U32 R88, RZ, RZ, R94 ;  /* 0x000000ffff587224 */ /* 0x000fe200078e005e */
[----:B------:R-:W-:Y:S01]  /*15a70*/  MOV R198, UR50 ;  /* 0x0000003200c67c02 */ /* 0x000fe20008000f00 */
[----:B------:R-:W-:Y:S01]  /*15a80*/  IMAD.MOV.U32 R89, RZ, RZ, 0x40000040 ;  /* 0x40000040ff597424 */ /* 0x000fe200078e00ff */
[----:B------:R-:W-:Y:S01]  /*15a90*/  MOV R194, UR46 ;  /* 0x0000002e00c27c02 */ /* 0x000fe20008000f00 */
[----:B------:R-:W-:Y:S01]  /*15aa0*/  VIADD R92, R94, 0x300 ;  /* 0x000003005e5c7836 */ /* 0x000fe20000000000 */
[----:B------:R-:W-:Y:S01]  /*15ab0*/  R2UR UR50, R88 ;  /* 0x00000000583272ca */ /* 0x000fe200000e0000 */
[----:B------:R-:W-:Y:S01]  /*15ac0*/  IMAD.MOV.U32 R88, RZ, RZ, R93 ;  /* 0x000000ffff587224 */ /* 0x000fe200078e005d */
[----:B------:R-:W-:Y:S01]  /*15ad0*/  R2UR UR46, R90 ;  /* 0x000000005a2e72ca */ /* 0x000fe200000e0000 */
[----:B------:R-:W-:Y:S01]  /*15ae0*/  IMAD.MOV.U32 R91, RZ, RZ, 0x40000040 ;  /* 0x40000040ff5b7424 */ /* 0x000fe200078e00ff */
[----:B------:R-:W-:Y:S01]  /*15af0*/  IADD3 R90, R94, 0x6, RZ ;  /* 0x000000065e5a7810 */ /* 0x000fe20007ffe0ff */
[----:B------:R-:W-:Y:S01]  /*15b00*/  IMAD.MOV.U32 R93, RZ, RZ, 0x40000040 ;  /* 0x40000040ff5d7424 */ /* 0x000fe200078e00ff */
[----:B------:R-:W-:Y:S01]  /*15b10*/  MOV R14, UR38 ;  /* 0x00000026000e7c02 */ /* 0x000fe20008000f00 */
[-C--:B------:R-:W-:Y:S01]  /*15b20*/  FMUL.FTZ R24, R24, R12.reuse ;  /* 0x0000000c18187220 */ /* 0x080fe20000410000 */
[----:B------:R-:W-:Y:S01]  /*15b30*/  MOV R190, UR42 ;  /* 0x0000002a00be7c02 */ /* 0x000fe20008000f00 */
[-C--:B------:R-:W-:Y:S01]  /*15b40*/  FMUL.FTZ R25, R25, R12.reuse ;  /* 0x0000000c19197220 */ /* 0x080fe20000410000 */
[----:B------:R-:W-:Y:S01]  /*15b50*/  R2UR UR38, R90 ;  /* 0x000000005a2672ca */ /* 0x000fe200000e0000 */
[----:B------:R-:W-:Y:S01]  /*15b60*/  VIADD R90, R94, 0x304 ;  /* 0x000003045e5a7836 */ /* 0x000fe20000000000 */
[----:B------:R-:W-:Y:S01]  /*15b70*/  R2UR UR42, R88 ;  /* 0x00000000582a72ca */ /* 0x000fe200000e0000 */
[----:B------:R-:W-:Y:S01]  /*15b80*/  VIADD R88, R94, 0x302 ;  /* 0x000003025e587836 */ /* 0x000fe20000000000 */
[----:B------:R-:W-:Y:S01]  /*15b90*/  MOV R197, UR51 ;  /* 0x0000003300c57c02 */ /* 0x000fe20008000f00 */
[-C--:B------:R-:W-:Y:S01]  /*15ba0*/  FMUL.FTZ R28, R28, R12.reuse ;  /* 0x0000000c1c1c7220 */ /* 0x080fe20000410000 */
        /* <DEDUP_REMOVED lines=8> */
[----:B------:R-:W-:Y:S01]  /*15c30*/  MOV R200, UR48 ;  /* 0x0000003000c87c02 */ /* 0x000fe20008000f00 */
        /* <DEDUP_REMOVED lines=8> */
[----:B------:R-:W-:Y:S01]  /*15cc0*/  VIADD R90, R94, 0x606 ;  /* 0x000006065e5a7836 */ /* 0x000fe20000000000 */
[----:B------:R-:W-:Y:S01]  /*15cd0*/  MOV R193, UR47 ;  /* 0x0000002f00c17c02 */ /* 0x000fe20008000f00 */
[-C--:B------:R-:W-:Y:S01]  /*15ce0*/  FMUL.FTZ R40, R40, R12.reuse ;  /* 0x0000000c28287220 */ /* 0x080fe20000410000 */
[----:B------:R-:W-:Y:S01]  /*15cf0*/  MOV R189, UR43 ;  /* 0x0000002b00bd7c02 */ /* 0x000fe20008000f00 */
[-C--:B------:R-:W-:Y:S01]  /*15d00*/  FMUL.FTZ R41, R41, R12.reuse ;  /* 0x0000000c29297220 */ /* 0x080fe20000410000 */
[----:B01----:R-:W-:Y:S01]  /*15d10*/  MOV R4, UR39 ;  /* 0x0000002700047c02 */ /* 0x003fe20008000f00 */
        /* <DEDUP_REMOVED lines=78> */
[----:B------:R-:W-:Y:S02]  /*16200*/  R2UR UR50, R198 ;  /* 0x00000000c63272ca */ /* 0x000fe400000e0000 */
[----:B------:R-:W-:Y:S02]  /*16210*/  R2UR UR49, R199 ;  /* 0x00000000c73172ca */ /* 0x000fe400000e0000 */
[----:B------:R-:W2:Y:S01]  /*16220*/  LDL.64 R198, [R1+0x20] ;  /* 0x0000200001c67983 */ /* 0x000ea20000100a00 */
[----:B------:R-:W-:Y:S01]  /*16230*/  R2UR UR51, R197 ;  /* 0x00000000c53372ca */ /* 0x000fe200000e0000 */
[----:B------:R-:W-:Y:S02]  /*16240*/  WARPGROUP.DEPBAR.LE gsb0, 0x0 ;  /* 0x00008000000079c5 */ /* 0x000fe40000010000 */
[----:B------:R-:W-:Y:S01]  /*16250*/  WARPGROUP.ARRIVE ;  /* 0x00000000000079c5 */ /* 0x000fe20000000000 */
[----:B--2---:R-:W-:-:S02]  /*16260*/  R2UR UR44, R198 ;  /* 0x00000000c62c72ca */ /* 0x004fc400000e0000 */
[----:B------:R-:W-:Y:S02]  /*16270*/  R2UR UR45, R199 ;  /* 0x00000000c72d72ca */ /* 0x000fe400000e0000 */
[----:B------:R-:W2:Y:S11]  /*16280*/  LDL.64 R198, [R1+0x8] ;  /* 0x0000080001c67983 */ /* 0x000eb60000100a00 */
[----:B------:R-:W-:Y:S01]  /*16290*/  HGMMA.64x96x16.F32 R88, gdesc[UR44], R88, gsb0 ;  /* 0x016000002c5879f0 */ /* 0x000fe20008000858 */
[----:B------:R-:W-:-:S02]  /*162a0*/  R2UR UR46, R194 ;  /* 0x00000000c22e72ca */ /* 0x000fc400000e0000 */
[----:B------:R-:W-:Y:S02]  /*162b0*/  R2UR UR45, R195 ;  /* 0x00000000c32d72ca */ /* 0x000fe400000e0000 */
[----:B------:R-:W3:Y:S01]  /*162c0*/  LDL.64 R194, [R1+0x18] ;  /* 0x0000180001c27983 */ /* 0x000ee20000100a00 */
[----:B------:R-:W-:-:S03]  /*162d0*/  R2UR UR44, R196 ;  /* 0x00000000c42c72ca */ /* 0x000fc600000e0000 */
[----:B------:R-:W4:Y:S01]  /*162e0*/  LDL.64 R196, [R1+0x10] ;  /* 0x0000100001c47983 */ /* 0x000f220000100a00 */
[----:B------:R-:W-:Y:S02]  /*162f0*/  WARPGROUP.DEPBAR.LE gsb0, 0x0 ;  /* 0x00008000000079c5 */ /* 0x000fe40000010000 */
[----:B------:R-:W-:Y:S01]  /*16300*/  WARPGROUP.ARRIVE ;  /* 0x00000000000079c5 */ /* 0x000fe20000000000 */
[----:B---3--:R-:W-:Y:S02]  /*16310*/  R2UR UR40, R194 ;  /* 0x00000000c22872ca */ /* 0x008fe400000e0000 */
[----:B------:R-:W-:Y:S02]  /*16320*/  R2UR UR41, R195 ;  /* 0x00000000c32972ca */ /* 0x000fe400000e0000 */
[----:B------:R-:W3:Y:S11]  /*16330*/  LDL.64 R194, [R1] ;  /* 0x0000000001c27983 */ /* 0x000ef60000100a00 */
[----:B------:R-:W-:Y:S01]  /*16340*/  HGMMA.64x96x16.F32 R88, gdesc[UR40], R88, gsb0 ;  /* 0x01600000285879f0 */ /* 0x000fe20008000858 */
[----:B----4-:R-:W-:-:S02]  /*16350*/  R2UR UR36, R196 ;  /* 0x00000000c42472ca */ /* 0x010fc400000e0000 */
[----:B------:R-:W-:Y:S02]  /*16360*/  R2UR UR37, R197 ;  /* 0x00000000c52572ca */ /* 0x000fe400000e0000 */
        /* <DEDUP_REMOVED lines=8> */
[----:B---3--:R-:W-:Y:S02]  /*163f0*/  R2UR UR28, R194 ;  /* 0x00000000c21c72ca */ /* 0x008fe400000e0000 */
[----:B------:R-:W-:Y:S01]  /*16400*/  R2UR UR29, R195 ;  /* 0x00000000c31d72ca */ /* 0x000fe200000e0000 */
[----:B------:R-:W-:Y:S02]  /*16410*/  WARPGROUP.DEPBAR.LE gsb0, 0x0 ;  /* 0x00008000000079c5 */ /* 0x000fe40000010000 */
[----:B------:R-:W-:-:S10]  /*16420*/  WARPGROUP.ARRIVE ;  /* 0x00000000000079c5 */ /* 0x000fd40000000000 */
        /* <DEDUP_REMOVED lines=39> */
[----:B------:R-:W-:Y:S02]  /*166a0*/  R2UR UR39, R4 ;  /* 0x00000000042772ca */ /* 0x000fe400000e0000 */
[----:B------:R-:W-:Y:S01]  /*166b0*/  R2UR UR38, R14 ;  /* 0x000000000e2672ca */ /* 0x000fe200000e0000 */
[----:B------:R-:W-:Y:S02]  /*166c0*/  WARPGROUP.DEPBAR.LE gsb0, 0x0 ;  /* 0x00008000000079c5 */ /* 0x000fe40000010000 */
[----:B------:R-:W-:-:S12]  /*166d0*/  @!P0 BRA `(.L_x_1767) ;  /* 0x0000000000048947 */ /* 0x000fd80003800000 */
[----:B------:R-:W-:Y:S01]  /*166e0*/  BPT.TRAP 0x1 ;  /* 0x000000040000795c */ /* 0x000fe20000300000 */
.L_x_1767:
[----:B------:R-:W-:Y:S01]  /*166f0*/  SHF.L.U32 R4, R164, 0x1f, RZ ;  /* 0x0000001fa4047819 */ /* 0x000fe200000006ff */
[----:B------:R-:W-:-:S04]  /*16700*/  IMAD R21, R23, 0x8, R2 ;  /* 0x0000000817157824 */ /* 0x000fc800078e0202 */
[----:B------:R0:W1:Y:S01]  /*16710*/  SYNCS.PHASECHK.TRANS64.TRYWAIT P1, [R21+URZ+0x2a850], R4 ;  /* 0x02a85004150075a7 */ /* 0x000062000802017f */
[----:B------:R-:W-:Y:S05]  /*16720*/  @!P0 BRA `(.L_x_1768) ;  /* 0x0000000000048947 */ /* 0x000fea0003800000 */
[----:B------:R-:W-:Y:S01]  /*16730*/  BPT.TRAP 0x1 ;  /* 0x000000040000795c */ /* 0x000fe20000300000 */
.L_x_1768:
[----:B------:R-:W-:Y:S04]  /*16740*/  BSSY B2, `(.L_x_1769) ;  /* 0x0000004000027945 */ /* 0x000fe80003800000 */
[----:B-1----:R-:W-:Y:S05]  /*16750*/  @P1 BRA `(.L_x_1770) ;  /* 0x0000000000081947 */ /* 0x002fea0003800000 */
[----:B------:R-:W1:Y:S02]  /*16760*/  SYNCS.PHASECHK.TRANS64.TRYWAIT P1, [R21+URZ+0x2a850], R4 ;  /* 0x02a85004150075a7 */ /* 0x000e64000802017f */
[----:B-1----:R-:W-:Y:S05]  /*16770*/  @!P1 BRA `(.L_x_1771) ;  /* 0x0000014800d89947 */ /* 0x002fea0003800000 */
.L_x_1770:
[----:B------:R-:W-:Y:S05]  /*16780*/  BSYNC B2 ;  /* 0x0000000000027941 */ /* 0x000fea0003800000 */
.L_x_1769:
[----:B01----:R-:W-:Y:S01]  /*16790*/  VIADD R4, R2, 0x400 ;  /* 0x0000040002047836 */ /* 0x003fe20000000000 */
[----:B------:R-:W-:Y:S01]  /*167a0*/  WARPGROUP.ARRIVE ;  /* 0x00000000000079c5 */ /* 0x000fe20000000000 */
[----:B------:R-:W-:Y:S02]  /*167b0*/  IMAD.MOV.U32 R5, RZ, RZ, 0x40000040 ;  /* 0x40000040ff057424 */ /* 0x000fe400078e00ff */
[----:B------:R-:W-:Y:S01]  /*167c0*/  IMAD.MOV.U32 R15, RZ, RZ, 0x40000040 ;  /* 0x40000040ff0f7424 */ /* 0x000fe200078e00ff */
[----:B------:R-:W-:Y:S02]  /*167d0*/  SHF.R.U32.HI R4, RZ, 0x4, R4 ;  /* 0x00000004ff047819 */ /* 0x000fe40000011604 */
[----:B------:R-:W-:Y:S01]  /*167e0*/  R2UR UR7, R5 ;  /* 0x00000000050772ca */ /* 0x000fe200000e0000 */
[----:B------:R-:W-:Y:S01]  /*167f0*/  IMAD.MOV.U32 R5, RZ, RZ, 0x40000040 ;  /* 0x40000040ff057424 */ /* 0x000fe200078e00ff */
[----:B------:R-:W-:-:S04]  /*16800*/  LOP3.LUT R4, R4, 0x3fff, RZ, 0xc0, !PT ;  /* 0x00003fff04047812 */ /* 0x000fc800078ec0ff */
[----:B------:R-:W-:-:S05]  /*16810*/  LOP3.LUT R4, R4, 0x3000000, RZ, 0xfc, !PT ;  /* 0x0300000004047812 */ /* 0x000fca00078efcff */
[----:B------:R-:W-:-:S05]  /*16820*/  IMAD R4, R23, 0x600, R4 ;  /* 0x0000060017047824 */ /* 0x000fca00078e0204 */
[C---:B------:R-:W-:Y:S02]  /*16830*/  R2UR UR6, R4.reuse ;  /* 0x00000000040672ca */ /* 0x040fe400000e0000 */
[----:B------:R-:W-:-:S11]  /*16840*/  IADD3 R14, R4, 0x80, RZ ;  /* 0x00000080040e7810 */ /* 0x000fd60007ffe0ff */
        /* <DEDUP_REMOVED lines=16> */
[C---:B------:R-:W-:Y:S01]  /*16950*/  VIADD R14, R4.reuse, 0x200 ;  /* 0x00000200040e7836 */ /* 0x040fe20000000000 */
[----:B------:R-:W-:Y:S01]  /*16960*/  R2UR UR7, R15 ;  /* 0x000000000f0772ca */ /* 0x000fe200000e0000 */
[----:B------:R-:W-:Y:S01]  /*16970*/  VIADD R4, R4, 0x280 ;  /* 0x0000028004047836 */ /* 0x000fe20000000000 */
[----:B------:R-:W-:Y:S01]  /*16980*/  MOV R15, 0x40000040 ;  /* 0x40000040000f7802 */ /* 0x000fe20000000f00 */
        /* <DEDUP_REMOVED lines=16> */
.L_x_1772:
[----:B------:R-:W-:Y:S01]  /*16a90*/  ISETP.NE.AND P2, PT, R225, 0x1, PT ;  /* 0x00000001e100780c */ /* 0x000fe20003f45270 */
[----:B------:R-:W-:Y:S01]  /*16aa0*/  IMAD.IADD R14, R203, 0x1, R188 ;  /* 0x00000001cb0e7824 */ /* 0x000fe200078e02bc */
[----:B------:R-:W-:Y:S01]  /*16ab0*/  LOP3.LUT P1, RZ, R16, 0x80000, RZ, 0xc0, !PT ;  /* 0x0008000010ff7812 */ /* 0x000fe2000782c0ff */
[----:B------:R-:W-:Y:S02]  /*16ac0*/  VIADD R9, R9, 0x2a840 ;  /* 0x0002a84009097836 */ /* 0x000fe40000000000 */
[----:B------:R-:W-:-:S03]  /*16ad0*/  IMAD R138, R10, -0x60, RZ ;  /* 0xffffffa00a8a7824 */ /* 0x000fc600078e02ff */
[----:B------:R-:W-:Y:S01]  /*16ae0*/  PRMT R9, R172, 0x654, R9 ;  /* 0x00000654ac097816 */ /* 0x000fe20000000009 */
[----:B------:R-:W-:Y:S01]  /*16af0*/  IMAD.IADD R12, R138, 0x1, -R182 ;  /* 0x000000018a0c7824 */ /* 0x000fe200078e0ab6 */
[----:B------:R-:W-:Y:S02]  /*16b00*/  IADD3 R136, -R182, 0x1, R138 ;  /* 0x00000001b6887810 */ /* 0x000fe40007ffe18a */
[----:B------:R0:W-:Y:S02]  /*16b10*/  SYNCS.ARRIVE.TRANS64.RED.A1T0 RZ, [R9+URZ], RZ ;  /* 0x000000ff09ff79a7 */ /* 0x0001e4000810043f */
[----:B------:R-:W-:Y:S01]  /*16b20*/  IADD3 R136, -R165, R136, R166 ;  /* 0x00000088a5887210 */ /* 0x000fe20007ffe1a6 */
[----:B------:R-:W1:Y:S01]  /*16b30*/  @P2 LDC R5, c[0x0][0x44c] ;  /* 0x00011300ff052b82 */ /* 0x000e620000000800 */
[----:B0-----:R-:W-:-:S05]  /*16b40*/  IMAD.U32 R9, RZ, RZ, UR50 ;  /* 0x00000032ff097e24 */ /* 0x001fca000f8e00ff */
[----:B------:R-:W-:Y:S02]  /*16b50*/  LOP3.LUT R137, RZ, R9, RZ, 0x33, !PT ;  /* 0x00000009ff897212 */ /* 0x000fe400078e33ff */
[----:B------:R-:W0:Y:S03]  /*16b60*/  @P2 LDC R4, c[0x0][0x450] ;  /* 0x00011400ff042b82 */ /* 0x000e260000000800 */
[----:B------:R-:W-:Y:S01]  /*16b70*/  IMAD.IADD R137, R137, 0x1, R136 ;  /* 0x0000000189897824 */ /* 0x000fe200078e0288 */
[----:B------:R-:W-:Y:S01]  /*16b80*/  IADD3 R136, R136, UR54, RZ ;  /* 0x0000003688887c10 */ /* 0x000fe2000fffe0ff */
[----:B-1----:R-:W-:-:S05]  /*16b90*/  @P2 IMAD.HI.U32 R5, R14, R5, RZ ;  /* 0x000000050e052227 */ /* 0x002fca00078e00ff */
[----:B0-----:R-:W-:-:S05]  /*16ba0*/  @P2 SHF.R.U32.HI R14, RZ, R4, R5 ;  /* 0x00000004ff0e2219 */ /* 0x001fca0000011605 */
[----:B------:R-:W0:Y:S02]  /*16bb0*/  SHFL.IDX PT, R139, R14, RZ, 0x1c1f ;  /* 0x001c1fff0e8b7589 */ /* 0x000e2400000e0000 */
[--C-:B0-----:R-:W-:Y:S02]  /*16bc0*/  IMAD.IADD R23, R136, 0x1, R139.reuse ;  /* 0x0000000188177824 */ /* 0x101fe400078e028b */
[----:B------:R-:W-:Y:S01]  /*16bd0*/  IMAD.IADD R15, R137, 0x1, R139 ;  /* 0x00000001890f7824 */ /* 0x000fe200078e028b */
[----:B------:R-:W-:Y:S06]  /*16be0*/  @!P1 BRA `(.L_x_1773) ;  /* 0x0000000000549947 */ /* 0x000fec0003800000 */
        /* <DEDUP_REMOVED lines=12> */
.L_x_1775:
[----:B------:R-:W-:-:S05]  /*16cb0*/  IMAD.U32 R140, RZ, RZ, UR39 ;  /* 0x00000027ff8c7e24 */ /* 0x000fca000f8e00ff */
[----:B------:R-:W-:-:S13]  /*16cc0*/  ISETP.NE.AND P1, PT, R140, 0x1, PT ;  /* 0x000000018c00780c */ /* 0x000fda0003f25270 */
[----:B------:R-:W0:Y:S02]  /*16cd0*/  @P1 LDC.64 R4, c[0x0][0x9e8] ;  /* 0x00027a00ff041b82 */ /* 0x000e240000000a00 */
[----:B0-----:R-:W-:-:S05]  /*16ce0*/  @P1 IMAD.HI.U32 R4, R139, R4, RZ ;  /* 0x000000048b041227 */ /* 0x001fca00078e00ff */
[----:B------:R-:W-:-:S07]  /*16cf0*/  @P1 SHF.R.U32.HI R139, RZ, R5, R4 ;  /* 0x00000005ff8b1219 */ /* 0x000fce0000011604 */
.L_x_1776:
[----:B------:R-:W-:Y:S05]  /*16d00*/  BSYNC B2 ;  /* 0x0000000000027941 */ /* 0x000fea0003800000 */
.L_x_1774:
[----:B------:R-:W-:-:S05]  /*16d10*/  IMAD R139, R139, R140, R12 ;  /* 0x0000008c8b8b7224 */ /* 0x000fca00078e020c */
[----:B------:R-:W-:Y:S02]  /*16d20*/  VIADDMNMX R23, R139, R140, R23, PT ;  /* 0x0000008c8b177246 */ /* 0x000fe40003800117 */
[----:B------:R-:W-:-:S07]  /*16d30*/  VIMNMX R15, R15, R139, !PT ;  /* 0x0000008b0f0f7248 */ /* 0x000fce0007fe0100 */
.L_x_1773:
[C---:B------:R-:W-:Y:S01]  /*16d40*/  ISETP.GE.AND P1, PT, R138.reuse, 0x2, PT ;  /* 0x000000028a00780c */ /* 0x040fe20003f26270 */
[----:B------:R-:W0:Y:S01]  /*16d50*/  SHFL.IDX PT, R14, R14, 0x1, 0x1c1f ;  /* 0x003c1f000e0e7f89 */ /* 0x000e2200000e0000 */
[C---:B------:R-:W-:Y:S02]  /*16d60*/  ISETP.GE.AND P2, PT, R138.reuse, 0x9, PT ;  /* 0x000000098a00780c */ /* 0x040fe40003f46270 */
[C---:B------:R-:W-:Y:S02]  /*16d70*/  ISETP.GT.AND P4, PT, R15.reuse, 0x1, !P1 ;  /* 0x000000010f00780c */ /* 0x040fe40004f84270 */
[----:B------:R-:W-:Y:S02]  /*16d80*/  ISETP.GE.AND P5, PT, R138, 0xa, PT ;  /* 0x0000000a8a00780c */ /* 0x000fe40003fa6270 */
[----:B------:R-:W-:Y:S02]  /*16d90*/  ISETP.GT.AND P3, PT, R15, 0x8, !P2 ;  /* 0x000000080f00780c */ /* 0x000fe40005764270 */
[----:B------:R-:W-:-:S02]  /*16da0*/  ISETP.LT.OR P4, PT, R23, 0x2, P4 ;  /* 0x000000021700780c */ /* 0x000fc40002781670 */
[----:B------:R-:W-:Y:S02]  /*16db0*/  ISETP.LT.OR P3, PT, R23, 0x9, P3 ;  /* 0x000000091700780c */ /* 0x000fe40001f61670 */
[----:B------:R-:W-:Y:S02]  /*16dc0*/  FSEL R89, R89, -INF , !P4 ;  /* 0xff80000059597808 */ /* 0x000fe40006000000 */
[----:B------:R-:W-:Y:S02]  /*16dd0*/  ISETP.GE.AND P4, PT, R138, 0x11, PT ;  /* 0x000000118a00780c */ /* 0x000fe40003f86270 */
[----:B------:R-:W-:Y:S02]  /*16de0*/  LOP3.LUT R16, R16, 0xfffffffb, RZ, 0xc0, !PT ;  /* 0xfffffffb10107812 */ /* 0x000fe400078ec0ff */
[----:B------:R-:W-:Y:S02]  /*16df0*/  FSEL R92, R92, -INF , !P3 ;  /* 0xff8000005c5c7808 */ /* 0x000fe40005800000 */
[----:B------:R-:W-:-:S02]  /*16e00*/  ISETP.GT.AND P3, PT, R15, 0x9, !P5 ;  /* 0x000000090f00780c */ /* 0x000fc40006f64270 */
[----:B------:R-:W-:Y:S01]  /*16e10*/  @P5 LOP3.LUT R16, R16, 0x4, RZ, 0xfc, !PT ;  /* 0x0000000410105812 */ /* 0x000fe200078efcff */
[----:B0-----:R-:W-:Y:S01]  /*16e20*/  IMAD.IADD R136, R136, 0x1, R14 ;  /* 0x0000000188887824 */ /* 0x001fe200078e020e */
[----:B------:R-:W-:Y:S02]  /*16e30*/  ISETP.LT.OR P3, PT, R23, 0xa, P3 ;  /* 0x0000000a1700780c */ /* 0x000fe40001f61670 */
[----:B------:R-:W-:Y:S02]  /*16e40*/  LOP3.LUT R16, R16, 0xfffffff7, RZ, 0xc0, !PT ;  /* 0xfffffff710107812 */ /* 0x000fe400078ec0ff */
[----:B------:R-:W-:Y:S02]  /*16e50*/  FSEL R93, R93, -INF , !P3 ;  /* 0xff8000005d5d7808 */ /* 0x000fe40005800000 */
[----:B------:R-:W-:Y:S02]  /*16e60*/  @P4 LOP3.LUT R16, R16, 0x8, RZ, 0xfc, !PT ;  /* 0x0000000810104812 */ /* 0x000fe400078efcff */
[----:B------:R-:W-:-:S02]  /*16e70*/  ISETP.GT.AND P3, PT, R15, 0x10, !P4 ;  /* 0x000000100f00780c */ /* 0x000fc40006764270 */
[----:B------:R-:W-:Y:S02]  /*16e80*/  ISETP.GE.AND P4, PT, R138, 0x12, PT ;  /* 0x000000128a00780c */ /* 0x000fe40003f86270 */
[----:B------:R-:W-:Y:S02]  /*16e90*/  ISETP.LT.OR P3, PT, R23, 0x11, P3 ;  /* 0x000000111700780c */ /* 0x000fe40001f61670 */
[----:B------:R-:W-:Y:S02]  /*16ea0*/  LOP3.LUT R16, R16, 0xffffffef, RZ, 0xc0, !PT ;  /* 0xffffffef10107812 */ /* 0x000fe400078ec0ff */
[----:B------:R-:W-:Y:S02]  /*16eb0*/  FSEL R96, R96, -INF , !P3 ;  /* 0xff80000060607808 */ /* 0x000fe40005800000 */
[----:B------:R-:W-:Y:S02]  /*16ec0*/  ISETP.GT.AND P3, PT, R15, 0x11, !P4 ;  /* 0x000000110f00780c */ /* 0x000fe40006764270 */
[----:B------:R-:W-:-:S02]  /*16ed0*/  IADD3 R137, R137, R14, RZ ;  /* 0x0000000e89897210 */ /* 0x000fc40007ffe0ff */
[----:B------:R-:W-:Y:S02]  /*16ee0*/  ISETP.LT.OR P3, PT, R23, 0x12, P3 ;  /* 0x000000121700780c */ /* 0x000fe40001f61670 */
[----:B------:R-:W-:Y:S02]  /*16ef0*/  @P4 LOP3.LUT R16, R16, 0x10, RZ, 0xfc, !PT ;  /* 0x0000001010104812 */ /* 0x000fe400078efcff */
[----:B------:R-:W-:Y:S02]  /*16f00*/  ISETP.GE.AND P4, PT, R138, 0x19, PT ;  /* 0x000000198a00780c */ /* 0x000fe40003f86270 */
[----:B------:R-:W-:Y:S02]  /*16f10*/  LOP3.LUT R16, R16, 0xfffbffff, RZ, 0xc0, !PT ;  /* 0xfffbffff10107812 */ /* 0x000fe400078ec0ff */
[----:B------:R-:W-:Y:S02]  /*16f20*/  FSEL R97, R97, -INF , !P3 ;  /* 0xff80000061617808 */ /* 0x000fe40005800000 */
[----:B------:R-:W-:-:S04]  /*16f30*/  ISETP.GT.AND P3, PT, R15, 0x18, !P4 ;  /* 0x000000180f00780c */ /* 0x000fc80006764270 */
[----:B------:R-:W-:-:S03]  /*16f40*/  ISETP.LT.OR P3, PT, R23, 0x19, P3 ;  /* 0x000000191700780c */ /* 0x000fc60001f61670 */
        /* <DEDUP_REMOVED lines=68> */
[----:B------:R-:W-:Y:S02]  /*17390*/  FSEL R121, R121, -INF , !P3 ;  /* 0xff80000079797808 */ /* 0x000fe40005800000 */
[----:B------:R-:W-:Y:S02]  /*173a0*/  LOP3.LUT R16, R16, 0xffffffbf, RZ, 0xc0, !PT ;  /* 0xffffffbf10107812 */ /* 0x000fe400078ec0ff */
[----:B------:R-:W-:-:S04]  /*173b0*/  ISETP.GT.AND P3, PT, R15, 0x48, !P4 ;  /* 0x000000480f00780c */ /* 0x000fc80006764270 */
[----:B------:R-:W-:-:S03]  /*173c0*/  ISETP.LT.OR P3, PT, R23, 0x49, P3 ;  /* 0x000000491700780c */ /* 0x000fc60001f61670 */
[----:B------:R-:W-:Y:S02]  /*173d0*/  @P4 LOP3.LUT R16, R16, 0x40, RZ, 0xfc, !PT ;  /* 0x0000004010104812 */ /* 0x000fe400078efcff */
[----:B------:R-:W-:Y:S02]  /*173e0*/  ISETP.GE.AND P4, PT, R138, 0x4a, PT ;  /* 0x0000004a8a00780c */ /* 0x000fe40003f86270 */
[----:B------:R-:W-:Y:S02]  /*173f0*/  FSEL R124, R124, -INF , !P3 ;  /* 0xff8000007c7c7808 */ /* 0x000fe40005800000 */
[----:B------:R-:W-:Y:S02]  /*17400*/  ISETP.GT.AND P3, PT, R15, 0x49, !P4 ;  /* 0x000000490f00780c */ /* 0x000fe40006764270 */
[----:B------:R-:W-:Y:S02]  /*17410*/  LOP3.LUT R16, R16, 0xffffffdf, RZ, 0xc0, !PT ;  /* 0xffffffdf10107812 */ /* 0x000fe400078ec0ff */
[----:B------:R-:W-:-:S04]  /*17420*/  ISETP.LT.OR P3, PT, R23, 0x4a, P3 ;  /* 0x0000004a1700780c */ /* 0x000fc80001f61670 */
[----:B------:R-:W-:Y:S02]  /*17430*/  FSEL R125, R125, -INF , !P3 ;  /* 0xff8000007d7d7808 */ /* 0x000fe40005800000 */
[----:B------:R-:W-:Y:S02]  /*17440*/  ISETP.GE.AND P3, PT, R138, 0x51, PT ;  /* 0x000000518a00780c */ /* 0x000fe40003f66270 */
[----:B------:R-:W-:Y:S02]  /*17450*/  @P4 LOP3.LUT R16, R16, 0x20, RZ, 0xfc, !PT ;  /* 0x0000002010104812 */ /* 0x000fe400078efcff */
[----:B------:R-:W-:Y:S02]  /*17460*/  ISETP.GT.AND P4, PT, R15, 0x50, !P3 ;  /* 0x000000500f00780c */ /* 0x000fe40005f84270 */
[----:B------:R-:W-:Y:S02]  /*17470*/  LOP3.LUT R16, R16, 0xfffffffd, RZ, 0xc0, !PT ;  /* 0xfffffffd10107812 */ /* 0x000fe400078ec0ff */
        /* <DEDUP_REMOVED lines=10> */
[----:B------:R-:W-:-:S13]  /*17520*/  ISETP.GE.AND P6, PT, R138, 0x1, PT ;  /* 0x000000018a00780c */ /* 0x000fda0003fc6270 */
[----:B------:R-:W-:Y:S02]  /*17530*/  @P6 LOP3.LUT R16, R16, 0x2, RZ, 0xfc, !PT ;  /* 0x0000000210106812 */ /* 0x000fe400078efcff */
[----:B------:R-:W-:Y:S02]  /*17540*/  ISETP.GT.AND P6, PT, R15, RZ, !P6 ;  /* 0x000000ff0f00720c */ /* 0x000fe400077c4270 */
[----:B------:R-:W-:Y:S02]  /*17550*/  LOP3.LUT R16, R16, 0xfffffffe, RZ, 0xc0, !PT ;  /* 0xfffffffe10107812 */ /* 0x000fe400078ec0ff */
[----:B------:R-:W-:-:S04]  /*17560*/  ISETP.LT.OR P6, PT, R23, 0x1, P6 ;  /* 0x000000011700780c */ /* 0x000fc800037c1670 */
[----:B------:R-:W-:Y:S02]  /*17570*/  FSEL R88, R88, -INF , !P6 ;  /* 0xff80000058587808 */ /* 0x000fe40007000000 */
[----:B------:R-:W-:-:S13]  /*17580*/  ISETP.GE.AND P6, PT, R138, 0x5a, PT ;  /* 0x0000005a8a00780c */ /* 0x000fda0003fc6270 */
[----:B------:R-:W-:Y:S02]  /*17590*/  @P6 LOP3.LUT R16, R16, 0x1, RZ, 0xfc, !PT ;  /* 0x0000000110106812 */ /* 0x000fe400078efcff */
[----:B------:R-:W-:-:S04]  /*175a0*/  ISETP.GT.AND P6, PT, R15, 0x59, !P6 ;  /* 0x000000590f00780c */ /* 0x000fc800077c4270 */
[----:B------:R-:W-:-:S04]  /*175b0*/  ISETP.LT.OR P6, PT, R23, 0x5a, P6 ;  /* 0x0000005a1700780c */ /* 0x000fc800037c1670 */
[----:B------:R-:W-:Y:S02]  /*175c0*/  FSEL R133, R133, -INF , !P6 ;  /* 0xff80000085857808 */ /* 0x000fe40007000000 */
[----:B------:R-:W-:-:S13]  /*175d0*/  LOP3.LUT P6, RZ, R16, 0x80000, RZ, 0xc0, !PT ;  /* 0x0008000010ff7812 */ /* 0x000fda00078cc0ff */
[----:B------:R-:W-:Y:S05]  /*175e0*/  @!P6 BRA `(.L_x_1777) ;  /* 0x000000000054e947 */ /* 0x000fea0003800000 */
        /* <DEDUP_REMOVED lines=12> */
.L_x_1779:
[----:B------:R-:W-:-:S05]  /*176b0*/  IMAD.U32 R15, RZ, RZ, UR39 ;  /* 0x00000027ff0f7e24 */ /* 0x000fca000f8e00ff */
[----:B------:R-:W-:-:S13]  /*176c0*/  ISETP.NE.AND P6, PT, R15, 0x1, PT ;  /* 0x000000010f00780c */ /* 0x000fda0003fc5270 */
[----:B------:R-:W0:Y:S02]  /*176d0*/  @P6 LDC.64 R4, c[0x0][0x9e8] ;  /* 0x00027a00ff046b82 */ /* 0x000e240000000a00 */
[----:B0-----:R-:W-:-:S05]  /*176e0*/  @P6 IMAD.HI.U32 R4, R14, R4, RZ ;  /* 0x000000040e046227 */ /* 0x001fca00078e00ff */
[----:B------:R-:W-:-:S07]  /*176f0*/  @P6 SHF.R.U32.HI R14, RZ, R5, R4 ;  /* 0x00000005ff0e6219 */ /* 0x000fce0000011604 */
.L_x_1780:
[----:B------:R-:W-:Y:S05]  /*17700*/  BSYNC B2 ;  /* 0x0000000000027941 */ /* 0x000fea0003800000 */
.L_x_1778:
[----:B------:R-:W-:-:S05]  /*17710*/  IMAD R12, R14, R15, R12 ;  /* 0x0000000f0e0c7224 */ /* 0x000fca00078e020c */
[----:B------:R-:W-:Y:S02]  /*17720*/  VIADDMNMX R136, R12, R15, R136, PT ;  /* 0x0000000f0c887246 */ /* 0x000fe40003800188 */
[----:B------:R-:W-:-:S07]  /*17730*/  VIMNMX R137, R137, R12, !PT ;  /* 0x0000000c89897248 */ /* 0x000fce0007fe0100 */
.L_x_1777:
[C---:B------:R-:W-:Y:S02]  /*17740*/  ISETP.GT.AND P1, PT, R137.reuse, 0x1, !P1 ;  /* 0x000000018900780c */ /* 0x040fe40004f24270 */
[----:B------:R-:W-:Y:S02]  /*17750*/  ISETP.GT.AND P2, PT, R137, 0x8, !P2 ;  /* 0x000000088900780c */ /* 0x000fe40005744270 */
[C---:B------:R-:W-:Y:S02]  /*17760*/  ISETP.LT.OR P1, PT, R136.reuse, 0x2, P1 ;  /* 0x000000028800780c */ /* 0x040fe40000f21670 */
[----:B------:R-:W-:Y:S02]  /*17770*/  ISETP.LT.OR P2, PT, R136, 0x9, P2 ;  /* 0x000000098800780c */ /* 0x000fe40001741670 */
[----:B------:R-:W-:Y:S02]  /*17780*/  FSEL R91, R91, -INF , !P1 ;  /* 0xff8000005b5b7808 */ /* 0x000fe40004800000 */
[----:B------:R-:W-:-:S02]  /*17790*/  LOP3.LUT P1, RZ, R16, 0x4, RZ, 0xc0, !PT ;  /* 0x0000000410ff7812 */ /* 0x000fc4000782c0ff */
[----:B------:R-:W-:Y:S02]  /*177a0*/  FSEL R94, R94, -INF , !P2 ;  /* 0xff8000005e5e7808 */ /* 0x000fe40005000000 */
[----:B------:R-:W-:Y:S02]  /*177b0*/  ISETP.GT.AND P1, PT, R137, 0x9, !P1 ;  /* 0x000000098900780c */ /* 0x000fe40004f24270 */
[----:B------:R-:W-:Y:S02]  /*177c0*/  LOP3.LUT P2, RZ, R16, 0x20000, RZ, 0xc0, !PT ;  /* 0x0002000010ff7812 */ /* 0x000fe4000784c0ff */
[----:B------:R-:W-:Y:S02]  /*177d0*/  ISETP.LT.OR P1, PT, R136, 0xa, P1 ;  /* 0x0000000a8800780c */ /* 0x000fe40000f21670 */
[----:B------:R-:W-:Y:S02]  /*177e0*/  LOP3.LUT P6, RZ, R16, 0x10000, RZ, 0xc0, !PT ;  /* 0x0001000010ff7812 */ /* 0x000fe400078cc0ff */
[----:B------:R-:W-:-:S02]  /*177f0*/  FSEL R95, R95, -INF , !P1 ;  /* 0xff8000005f5f7808 */ /* 0x000fc40004800000 */
[----:B------:R-:W-:Y:S02]  /*17800*/  LOP3.LUT P1, RZ, R16, 0x8, RZ, 0xc0, !PT ;  /* 0x0000000810ff7812 */ /* 0x000fe4000782c0ff */
[----:B------:R-:W-:Y:S02]  /*17810*/  FMNMX.FTZ R4, R88, R3, !PT ;  /* 0x0000000358047209 */ /* 0x000fe40007810000 */
[----:B------:R-:W-:Y:S02]  /*17820*/  ISETP.GT.AND P1, PT, R137, 0x10, !P1 ;  /* 0x000000108900780c */ /* 0x000fe40004f24270 */
[----:B------:R-:W-:Y:S02]  /*17830*/  FMNMX.FTZ R5, R89, R4, !PT ;  /* 0x0000000459057209 */ /* 0x000fe40007810000 */
[----:B------:R-:W-:Y:S02]  /*17840*/  ISETP.LT.OR P1, PT, R136, 0x11, P1 ;  /* 0x000000118800780c */ /* 0x000fe40000f21670 */
[----:B------:R-:W-:-:S02]  /*17850*/  FMNMX.FTZ R4, R92, R5, !PT ;  /* 0x000000055c047209 */ /* 0x000fc40007810000 */
[----:B------:R-:W-:Y:S02]  /*17860*/  FSEL R98, R98, -INF , !P1 ;  /* 0xff80000062627808 */ /* 0x000fe40004800000 */
[----:B------:R-:W-:Y:S02]  /*17870*/  LOP3.LUT P1, RZ, R16, 0x10, RZ, 0xc0, !PT ;  /* 0x0000001010ff7812 */ /* 0x000fe4000782c0ff */
[----:B------:R-:W-:Y:S02]  /*17880*/  FMNMX.FTZ R5, R93, R4, !PT ;  /* 0x000000045d057209 */ /* 0x000fe40007810000 */
[----:B------:R-:W-:Y:S02]  /*17890*/  ISETP.GT.AND P1, PT, R137, 0x11, !P1 ;  /* 0x000000118900780c */ /* 0x000fe40004f24270 */
[----:B------:R-:W-:Y:S02]  /*178a0*/  FMNMX.FTZ R4, R96, R5, !PT ;  /* 0x0000000560047209 */ /* 0x000fe40007810000 */
[----:B------:R-:W-:-:S02]  /*178b0*/  ISETP.LT.OR P1, PT, R136, 0x12, P1 ;  /* 0x000000128800780c */ /* 0x000fc40000f21670 */
[----:B------:R-:W-:Y:S02]  /*178c0*/  FMNMX.FTZ R5, R97, R4, !PT ;  /* 0x0000000461057209 */ /* 0x000fe40007810000 */
[----:B------:R-:W-:Y:S02]  /*178d0*/  FSEL R99, R99, -INF , !P1 ;  /* 0xff80000063637808 */ /* 0x000fe40004800000 */
[----:B------:R-:W-:Y:S02]  /*178e0*/  LOP3.LUT P1, RZ, R16, 0x40000, RZ, 0xc0, !PT ;  /* 0x0004000010ff7812 */ /* 0x000fe4000782c0ff */
[----:B------:R-:W-:Y:S02]  /*178f0*/  FMNMX.FTZ R4, R100, R5, !PT ;  /* 0x0000000564047209 */ /* 0x000fe40007810000 */
[----:B------:R-:W-:Y:S02]  /*17900*/  ISETP.GT.AND P1, PT, R137, 0x18, !P1 ;  /* 0x000000188900780c */ /* 0x000fe40004f24270 */
[----:B------:R-:W-:-:S02]  /*17910*/  FMNMX.FTZ R5, R101, R4, !PT ;  /* 0x0000000465057209 */ /* 0x000fc40007810000 */
[----:B------:R-:W-:Y:S02]  /*17920*/  ISETP.LT.OR P1, PT, R136, 0x19, P1 ;  /* 0x000000198800780c */ /* 0x000fe40000f21670 */
[----:B------:R-:W-:Y:S02]  /*17930*/  FMNMX.FTZ R4, R104, R5, !PT ;  /* 0x0000000568047209 */ /* 0x000fe40007810000 */
[----:B------:R-:W-:Y:S02]  /*17940*/  FSEL R102, R102, -INF , !P1 ;  /* 0xff80000066667808 */ /* 0x000fe40004800000 */
[----:B------:R-:W-:Y:S02]  /*17950*/  ISETP.GT.AND P1, PT, R137, 0x19, !P2 ;  /* 0x000000198900780c */ /* 0x000fe40005724270 */
[----:B------:R-:W-:Y:S02]  /*17960*/  LOP3.LUT P2, RZ, R16, 0x40, RZ, 0xc0, !PT ;  /* 0x0000004010ff7812 */ /* 0x000fe4000784c0ff */
[----:B------:R-:W-:-:S02]  /*17970*/  ISETP.LT.OR P1, PT, R136, 0x1a, P1 ;  /* 0x0000001a8800780c */ /* 0x000fc40000f21670 */
[----:B------:R-:W-:Y:S02]  /*17980*/  FMNMX.FTZ R5, R105, R4, !PT ;  /* 0x0000000469057209 */ /* 0x000fe40007810000 */
[----:B------:R-:W-:Y:S02]  /*17990*/  FSEL R103, R103, -INF , !P1 ;  /* 0xff80000067677808 */ /* 0x000fe40004800000 */
[----:B------:R-:W-:Y:S02]  /*179a0*/  ISETP.GT.AND P1, PT, R137, 0x20, !P6 ;  /* 0x000000208900780c */ /* 0x000fe40007724270 */
[----:B------:R-:W-:Y:S02]  /*179b0*/  FMNMX.FTZ R4, R108, R5, !PT ;  /* 0x000000056c047209 */ /* 0x000fe40007810000 */
[----:B------:R-:W-:Y:S02]  /*179c0*/  ISETP.LT.OR P1, PT, R136, 0x21, P1 ;  /* 0x000000218800780c */ /* 0x000fe40000f21670 */
[----:B------:R-:W-:-:S02]  /*179d0*/  LOP3.LUT P6, RZ, R16, 0x20, RZ, 0xc0, !PT ;  /* 0x0000002010ff7812 */ /* 0x000fc400078cc0ff */
        /* <DEDUP_REMOVED lines=15> */
[----:B------:R-:W-:Y:S02]  /*17ad0*/  LOP3.LUT P1, RZ, R16, 0x2000, RZ, 0xc0, !PT ;  /* 0x0000200010ff7812 */ /* 0x000fe4000782c0ff */
[----:B------:R-:W-:Y:S02]  /*17ae0*/  FMNMX.FTZ R5, R121, R4, !PT ;  /* 0x0000000479057209 */ /* 0x000fe40007810000 */
[----:B------:R-:W-:-:S02]  /*17af0*/  ISETP.GT.AND P1, PT, R137, 0x29, !P1 ;  /* 0x000000298900780c */ /* 0x000fc40004f24270 */
[----:B------:R-:W-:Y:S02]  /*17b00*/  FMNMX.FTZ R4, R124, R5, !PT ;  /* 0x000000057c047209 */ /* 0x000fe40007810000 */
[----:B------:R-:W-:Y:S02]  /*17b10*/  ISETP.LT.OR P1, PT, R136, 0x2a, P1 ;  /* 0x0000002a8800780c */ /* 0x000fe40000f21670 */
[----:B------:R-:W-:Y:S02]  /*17b20*/  FMNMX.FTZ R5, R125, R4, !PT ;  /* 0x000000047d057209 */ /* 0x000fe40007810000 */
[----:B------:R-:W-:Y:S02]  /*17b30*/  FSEL R111, R111, -INF , !P1 ;  /* 0xff8000006f6f7808 */ /* 0x000fe40004800000 */
[----:B------:R-:W-:Y:S02]  /*17b40*/  LOP3.LUT P1, RZ, R16, 0x1000, RZ, 0xc0, !PT ;  /* 0x0000100010ff7812 */ /* 0x000fe4000782c0ff */
[----:B------:R-:W-:-:S02]  /*17b50*/  FMNMX.FTZ R4, R128, R5, !PT ;  /* 0x0000000580047209 */ /* 0x000fc40007810000 */
[----:B------:R-:W-:Y:S02]  /*17b60*/  ISETP.GT.AND P1, PT, R137, 0x30, !P1 ;  /* 0x000000308900780c */ /* 0x000fe40004f24270 */
[----:B------:R-:W-:Y:S02]  /*17b70*/  FMNMX.FTZ R5, R129, R4, !PT ;  /* 0x0000000481057209 */ /* 0x000fe40007810000 */
[----:B------:R-:W-:Y:S02]  /*17b80*/  ISETP.LT.OR P1, PT, R136, 0x31, P1 ;  /* 0x000000318800780c */ /* 0x000fe40000f21670 */
[----:B------:R-:W-:Y:S02]  /*17b90*/  FMNMX.FTZ R4, R132, R5, !PT ;  /* 0x0000000584047209 */ /* 0x000fe40007810000 */
[----:B------:R-:W-:Y:S02]  /*17ba0*/  FSEL R114, R114, -INF , !P1 ;  /* 0xff80000072727808 */ /* 0x000fe40004800000 */
[----:B------:R-:W-:-:S02]  /*17bb0*/  LOP3.LUT P1, RZ, R16, 0x800, RZ, 0xc0, !PT ;  /* 0x0000080010ff7812 */ /* 0x000fc4000782c0ff */
[----:B------:R-:W-:Y:S02]  /*17bc0*/  FMNMX.FTZ R4, R133, R4, !PT ;  /* 0x0000000485047209 */ /* 0x000fe40007810000 */
[C---:B------:R-:W-:Y:S02]  /*17bd0*/  ISETP.GT.AND P1, PT, R137.reuse, 0x31, !P1 ;  /* 0x000000318900780c */ /* 0x040fe40004f24270 */
[----:B------:R-:W-:Y:S01]  /*17be0*/  ISETP.GT.AND P3, PT, R137, 0x50, !P3 ;  /* 0x000000508900780c */ /* 0x000fe20005f64270 */
[----:B------:R-:W0:Y:S01]  /*17bf0*/  SHFL.BFLY PT, R5, R4, 0x2, 0x1f ;  /* 0x0c401f0004057f89 */ /* 0x000e2200000e0000 */
[C---:B------:R-:W-:Y:S02]  /*17c00*/  ISETP.LT.OR P1, PT, R136.reuse, 0x32, P1 ;  /* 0x000000328800780c */ /* 0x040fe40000f21670 */
[----:B------:R-:W-:Y:S02]  /*17c10*/  ISETP.LT.OR P3, PT, R136, 0x51, P3 ;  /* 0x000000518800780c */ /* 0x000fe40001f61670 */
[----:B------:R-:W-:-:S02]  /*17c20*/  FSEL R115, R115, -INF , !P1 ;  /* 0xff80000073737808 */ /* 0x000fc40004800000 */
[----:B------:R-:W-:Y:S02]  /*17c30*/  LOP3.LUT P1, RZ, R16, 0x400, RZ, 0xc0, !PT ;  /* 0x0000040010ff7812 */ /* 0x000fe4000782c0ff */
[C---:B------:R-:W-:Y:S02]  /*17c40*/  ISETP.GT.AND P4, PT, R137.reuse, 0x51, !P4 ;  /* 0x000000518900780c */ /* 0x040fe40006784270 */
[C---:B------:R-:W-:Y:S02]  /*17c50*/  ISETP.GT.AND P1, PT, R137.reuse, 0x38, !P1 ;  /* 0x000000388900780c */ /* 0x040fe40004f24270 */
[----:B------:R-:W-:Y:S02]  /*17c60*/  FSEL R130, R130, -INF , !P3 ;  /* 0xff80000082827808 */ /* 0x000fe40005800000 */
[----:B------:R-:W-:Y:S02]  /*17c70*/  ISETP.LT.OR P1, PT, R136, 0x39, P1 ;  /* 0x000000398800780c */ /* 0x000fe40000f21670 */
[----:B------:R-:W-:-:S02]  /*17c80*/  ISETP.GT.AND P5, PT, R137, 0x58, !P5 ;  /* 0x000000588900780c */ /* 0x000fc40006fa4270 */
[----:B------:R-:W-:Y:S02]  /*17c90*/  FSEL R118, R118, -INF , !P1 ;  /* 0xff80000076767808 */ /* 0x000fe40004800000 */
[----:B------:R-:W-:Y:S02]  /*17ca0*/  LOP3.LUT P1, RZ, R16, 0x200, RZ, 0xc0, !PT ;  /* 0x0000020010ff7812 */ /* 0x000fe4000782c0ff */
[----:B------:R-:W-:Y:S02]  /*17cb0*/  ISETP.LT.OR P4, PT, R136, 0x52, P4 ;  /* 0x000000528800780c */ /* 0x000fe40002781670 */
[----:B------:R-:W-:Y:S02]  /*17cc0*/  ISETP.GT.AND P1, PT, R137, 0x39, !P1 ;  /* 0x000000398900780c */ /* 0x000fe40004f24270 */
[----:B0-----:R-:W-:Y:S01]  /*17cd0*/  FMNMX.FTZ R5, R4, R5, !PT ;  /* 0x0000000504057209 */ /* 0x001fe20007810000 */
[----:B------:R-:W-:Y:S01]  /*17ce0*/  IMAD.U32 R4, RZ, RZ, UR47 ;  /* 0x0000002fff047e24 */ /* 0x000fe2000f8e00ff */
[----:B------:R-:W-:-:S02]  /*17cf0*/  ISETP.LT.OR P1, PT, R136, 0x3a, P1 ;  /* 0x0000003a8800780c */ /* 0x000fc40000f21670 */
[----:B------:R-:W-:Y:S01]  /*17d00*/  ISETP.LT.OR P5, PT, R136, 0x59, P5 ;  /* 0x000000598800780c */ /* 0x000fe20002fa1670 */
[----:B------:R-:W0:Y:S01]  /*17d10*/  SHFL.BFLY PT, R14, R5, 0x1, 0x1f ;  /* 0x0c201f00050e7f89 */ /* 0x000e2200000e0000 */
[----:B------:R-:W-:Y:S02]  /*17d20*/  FSEL R119, R119, -INF , !P1 ;  /* 0xff80000077777808 */ /* 0x000fe40004800000 */
[----:B------:R-:W-:Y:S02]  /*17d30*/  LOP3.LUT P1, RZ, R16, 0x100, RZ, 0xc0, !PT ;  /* 0x0000010010ff7812 */ /* 0x000fe4000782c0ff */
[----:B------:R-:W-:Y:S02]  /*17d40*/  FSEL R131, R131, -INF , !P4 ;  /* 0xff80000083837808 */ /* 0x000fe40006000000 */
[----:B------:R-:W-:Y:S02]  /*17d50*/  ISETP.GT.AND P1, PT, R137, 0x40, !P1 ;  /* 0x000000408900780c */ /* 0x000fe40004f24270 */
[----:B------:R-:W-:-:S02]  /*17d60*/  FSEL R134, R134, -INF , !P5 ;  /* 0xff80000086867808 */ /* 0x000fc40006800000 */
[----:B------:R-:W-:-:S04]  /*17d70*/  ISETP.LT.OR P1, PT, R136, 0x41, P1 ;  /* 0x000000418800780c */ /* 0x000fc80000f21670 */
[----:B------:R-:W-:Y:S02]  /*17d80*/  FSEL R122, R122, -INF , !P1 ;  /* 0xff8000007a7a7808 */ /* 0x000fe40004800000 */
[----:B------:R-:W-:-:S04]  /*17d90*/  LOP3.LUT P1, RZ, R16, 0x80, RZ, 0xc0, !PT ;  /* 0x0000008010ff7812 */ /* 0x000fc8000782c0ff */
[----:B------:R-:W-:Y:S02]  /*17da0*/  ISETP.GT.AND P1, PT, R137, 0x41, !P1 ;  /* 0x000000418900780c */ /* 0x000fe40004f24270 */
[----:B0-----:R-:W-:Y:S02]  /*17db0*/  FMNMX.FTZ R14, R5, R14, !PT ;  /* 0x0000000e050e7209 */ /* 0x001fe40007810000 */
[----:B------:R-:W-:-:S03]  /*17dc0*/  ISETP.LT.OR P1, PT, R136, 0x42, P1 ;  /* 0x000000428800780c */ /* 0x000fc60000f21670 */
[----:B------:R-:W-:Y:S01]  /*17dd0*/  FMUL.FTZ R5, R14, R4 ;  /* 0x000000040e057220 */ /* 0x000fe20000410000 */
[----:B------:R-:W-:Y:S02]  /*17de0*/  FSEL R123, R123, -INF , !P1 ;  /* 0xff8000007b7b7808 */ /* 0x000fe40004800000 */
[----:B------:R-:W-:Y:S02]  /*17df0*/  ISETP.GT.AND P1, PT, R137, 0x48, !P2 ;  /* 0x000000488900780c */ /* 0x000fe40005724270 */
[----:B------:R-:W-:Y:S02]  /*17e00*/  LOP3.LUT P2, RZ, R16, 0x2, RZ, 0xc0, !PT ;  /* 0x0000000210ff7812 */ /* 0x000fe4000784c0ff */
[----:B------:R-:W-:-:S04]  /*17e10*/  ISETP.LT.OR P1, PT, R136, 0x49, P1 ;  /* 0x000000498800780c */ /* 0x000fc80000f21670 */
[----:B------:R-:W-:Y:S02]  /*17e20*/  FSEL R126, R126, -INF , !P1 ;  /* 0xff8000007e7e7808 */ /* 0x000fe40004800000 */
[----:B------:R-:W-:Y:S02]  /*17e30*/  ISETP.GT.AND P1, PT, R137, 0x49, !P6 ;  /* 0x000000498900780c */ /* 0x000fe40007724270 */
[----:B------:R-:W-:Y:S02]  /*17e40*/  LOP3.LUT P6, RZ, R16, 0x1, RZ, 0xc0, !PT ;  /* 0x0000000110ff7812 */ /* 0x000fe400078cc0ff */
[----:B------:R-:W-:-:S04]  /*17e50*/  ISETP.LT.OR P1, PT, R136, 0x4a, P1 ;  /* 0x0000004a8800780c */ /* 0x000fc80000f21670 */
[----:B------:R-:W-:Y:S02]  /*17e60*/  FSEL R127, R127, -INF , !P1 ;  /* 0xff8000007f7f7808 */ /* 0x000fe40004800000 */
[C---:B------:R-:W-:Y:S02]  /*17e70*/  ISETP.GT.AND P1, PT, R137.reuse, RZ, !P2 ;  /* 0x000000ff8900720c */ /* 0x040fe40005724270 */
[----:B------:R-:W-:Y:S02]  /*17e80*/  ISETP.GT.AND P2, PT, R137, 0x59, !P6 ;  /* 0x000000598900780c */ /* 0x000fe40007744270 */
[C---:B------:R-:W-:Y:S02]  /*17e90*/  ISETP.LT.OR P1, PT, R136.reuse, 0x1, P1 ;  /* 0x000000018800780c */ /* 0x040fe40000f21670 */
[----:B------:R-:W-:Y:S02]  /*17ea0*/  ISETP.LT.OR P2, PT, R136, 0x5a, P2 ;  /* 0x0000005a8800780c */ /* 0x000fe40001741670 */
[----:B------:R-:W-:-:S02]  /*17eb0*/  FSEL R90, R90, -INF , !P1 ;  /* 0xff8000005a5a7808 */ /* 0x000fc40004800000 */
[----:B------:R-:W-:Y:S02]  /*17ec0*/  FSETP.NEU.FTZ.AND P1, PT, R14, -INF , PT ;  /* 0xff8000000e00780b */ /* 0x000fe40003f3d000 */
[----:B------:R-:W-:Y:S02]  /*17ed0*/  FMNMX.FTZ R12, R90, R0, !PT ;  /* 0x000000005a0c7209 */ /* 0x000fe40007810000 */
[----:B------:R-:W-:Y:S02]  /*17ee0*/  FSEL R135, R135, -INF , !P2 ;  /* 0xff80000087877808 */ /* 0x000fe40005000000 */
[----:B------:R-:W-:Y:S02]  /*17ef0*/  FMNMX.FTZ R12, R91, R12, !PT ;  /* 0x0000000c5b0c7209 */ /* 0x000fe40007810000 */
[----:B------:R-:W-:Y:S02]  /*17f00*/  FSEL R5, R5, RZ, P1 ;  /* 0x000000ff05057208 */ /* 0x000fe40000800000 */
[----:B------:R-:W-:-:S03]  /*17f10*/  FMNMX.FTZ R12, R94, R12, !PT ;  /* 0x0000000c5e0c7209 */ /* 0x000fc60007810000 */
        /* <DEDUP_REMOVED lines=32> */
[----:B------:R-:W-:Y:S01]  /*18120*/  MUFU.EX2 R156, R156 ;  /* 0x0000009c009c7308 */ /* 0x000fe20000000800 */
        /* <DEDUP_REMOVED lines=18> */
[----:B------:R-:W-:-:S05]  /*18250*/  FMNMX.FTZ R12, R135, R12, !PT ;  /* 0x0000000c870c7209 */ /* 0x000fca0007810000 */
[----:B------:R-:W0:Y:S02]  /*18260*/  SHFL.BFLY PT, R92, R12, 0x2, 0x1f ;  /* 0x0c401f000c5c7f89 */ /* 0x000e2400000e0000 */
[----:B------:R-:W-:Y:S08]  /*18270*/  MUFU.EX2 R23, R23 ;  /* 0x0000001700177308 */ /* 0x000ff00000000800 */
[----:B------:R-:W-:Y:S08]  /*18280*/  MUFU.EX2 R148, R148 ;  /* 0x0000009400947308 */ /* 0x000ff00000000800 */
[----:B------:R-:W-:Y:S01]  /*18290*/  MUFU.EX2 R15, R15 ;  /* 0x0000000f000f7308 */ /* 0x000fe20000000800 */
[----:B0-----:R-:W-:-:S07]  /*182a0*/  FMNMX.FTZ R12, R12, R92, !PT ;  /* 0x0000005c0c0c7209 */ /* 0x001fce0007810000 */
[----:B------:R-:W-:Y:S01]  /*182b0*/  MUFU.EX2 R150, R150 ;  /* 0x0000009600967308 */ /* 0x000fe20000000800 */
[----:B------:R-:W0:Y:S07]  /*182c0*/  SHFL.BFLY PT, R92, R12, 0x1, 0x1f ;  /* 0x0c201f000c5c7f89 */ /* 0x000e2e00000e0000 */
[----:B------:R-:W-:Y:S08]  /*182d0*/  MUFU.EX2 R96, R96 ;  /* 0x0000006000607308 */ /* 0x000ff00000000800 */
[----:B------:R-:W-:Y:S08]  /*182e0*/  MUFU.EX2 R144, R144 ;  /* 0x0000009000907308 */ /* 0x000ff00000000800 */
[----:B------:R-:W-:Y:S01]  /*182f0*/  MUFU.EX2 R105, R105 ;  /* 0x0000006900697308 */ /* 0x000fe20000000800 */
[----:B0-----:R-:W-:-:S02]  /*18300*/  FMNMX.FTZ R92, R12, R92, !PT ;  /* 0x0000005c0c5c7209 */ /* 0x001fc40007810000 */
[----:B------:R-:W-:Y:S02]  /*18310*/  FSEL R12, R14, RZ, P1 ;  /* 0x000000ff0e0c7208 */ /* 0x000fe40000800000 */
[C---:B------:R-:W-:Y:S01]  /*18320*/  FSETP.NEU.FTZ.AND P1, PT, R92.reuse, -INF , PT ;  /* 0xff8000005c00780b */ /* 0x040fe20003f3d000 */
[-C--:B------:R-:W-:Y:S02]  /*18330*/  FMUL.FTZ R109, R92, R4.reuse ;  /* 0x000000045c6d7220 */ /* 0x080fe40000410000 */
[----:B------:R-:W-:Y:S01]  /*18340*/  MUFU.EX2 R146, R146 ;  /* 0x0000009200927308 */ /* 0x000fe20000000800 */
[----:B------:R-:W-:Y:S02]  /*18350*/  FADD.FTZ R12, -R12, R3 ;  /* 0x000000030c0c7221 */ /* 0x000fe40000010100 */
[----:B------:R-:W-:Y:S02]  /*18360*/  FSEL R109, R109, RZ, P1 ;  /* 0x000000ff6d6d7208 */ /* 0x000fe40000800000 */
[----:B------:R-:W-:-:S03]  /*18370*/  FMUL.FTZ R12, R12, R4 ;  /* 0x000000040c0c7220 */ /* 0x000fc60000410000 */
        /* <DEDUP_REMOVED lines=9> */
[----:B0-----:R-:W-:Y:S01]  /*18410*/  FSEL R5, R92, RZ, P1 ;  /* 0x000000ff5c057208 */ /* 0x001fe20000800000 */
[-CC-:B------:R-:W-:Y:S01]  /*18420*/  FFMA.FTZ R91, R103, R4.reuse, -R109.reuse ;  /* 0x00000004675b7223 */ /* 0x180fe2000001086d */
[-CC-:B------:R-:W-:Y:S01]  /*18430*/  FFMA.FTZ R149, R106, R4.reuse, -R109.reuse ;  /* 0x000000046a957223 */ /* 0x180fe2000001086d */
[-CC-:B------:R-:W-:Y:S01]  /*18440*/  FFMA.FTZ R90, R107, R4.reuse, -R109.reuse ;  /* 0x000000046b5a7223 */ /* 0x180fe2000001086d */
[-CC-:B------:R-:W-:Y:S01]  /*18450*/  FFMA.FTZ R151, R110, R4.reuse, -R109.reuse ;  /* 0x000000046e977223 */ /* 0x180fe2000001086d */
[----:B------:R-:W-:Y:S01]  /*18460*/  FADD.FTZ R5, -R5, R0 ;  /* 0x0000000005057221 */ /* 0x000fe20000010100 */
[-CC-:B------:R-:W-:Y:S01]  /*18470*/  FFMA.FTZ R106, R111, R4.reuse, -R109.reuse ;  /* 0x000000046f6a7223 */ /* 0x180fe2000001086d */
[----:B------:R-:W-:Y:S01]  /*18480*/  MUFU.EX2 R157, R157 ;  /* 0x0000009d009d7308 */ /* 0x000fe20000000800 */
[-CC-:B------:R-:W-:Y:S01]  /*18490*/  FFMA.FTZ R145, R114, R4.reuse, -R109.reuse ;  /* 0x0000000472917223 */ /* 0x180fe2000001086d */
[-C--:B------:R-:W-:Y:S01]  /*184a0*/  FMUL.FTZ R5, R5, R4.reuse ;  /* 0x0000000405057220 */ /* 0x080fe20000410000 */
[-CC-:B------:R-:W-:Y:S01]  /*184b0*/  FFMA.FTZ R103, R115, R4.reuse, -R109.reuse ;  /* 0x0000000473677223 */ /* 0x180fe2000001086d */
[-CC-:B------:R-:W-:Y:S01]  /*184c0*/  FFMA.FTZ R147, R118, R4.reuse, -R109.reuse ;  /* 0x0000000476937223 */ /* 0x180fe2000001086d */
[-CC-:B------:R-:W-:Y:S01]  /*184d0*/  FFMA.FTZ R102, R119, R4.reuse, -R109.reuse ;  /* 0x0000000477667223 */ /* 0x180fe2000001086d */
[-CC-:B------:R-:W-:Y:S01]  /*184e0*/  FFMA.FTZ R141, R122, R4.reuse, -R109.reuse ;  /* 0x000000047a8d7223 */ /* 0x180fe2000001086d */
[-CC-:B------:R-:W-:Y:S01]  /*184f0*/  FFMA.FTZ R99, R123, R4.reuse, -R109.reuse ;  /* 0x000000047b637223 */ /* 0x180fe2000001086d */
[----:B------:R-:W0:Y:S01]  /*18500*/  MUFU.EX2 R5, R5 ;  /* 0x0000000500057308 */ /* 0x000e220000000800 */
[----:B-1----:R-:W-:Y:S01]  /*18510*/  FFMA.FTZ R7, R12, R7, R156 ;  /* 0x000000070c077223 */ /* 0x002fe2000001009c */
[-CC-:B------:R-:W-:Y:S01]  /*18520*/  FFMA.FTZ R143, R126, R4.reuse, -R109.reuse ;  /* 0x000000047e8f7223 */ /* 0x180fe2000001086d */
[-CC-:B------:R-:W-:Y:S01]  /*18530*/  FFMA.FTZ R98, R127, R4.reuse, -R109.reuse ;  /* 0x000000047f627223 */ /* 0x180fe2000001086d */
[-C--:B------:R-:W-:Y:S01]  /*18540*/  FFMA.FTZ R137, R130, R4.reuse, -R109 ;  /* 0x0000000482897223 */ /* 0x080fe2000001086d */
[----:B------:R-:W-:Y:S01]  /*18550*/  FADD.FTZ R7, R136, R7 ;  /* 0x0000000788077221 */ /* 0x000fe20000010000 */
[-CC-:B------:R-:W-:Y:S01]  /*18560*/  FFMA.FTZ R0, R131, R4.reuse, -R109.reuse ;  /* 0x0000000483007223 */ /* 0x180fe2000001086d */
[-C--:B------:R-:W-:Y:S01]  /*18570*/  FFMA.FTZ R139, R134, R4.reuse, -R109 ;  /* 0x00000004868b7223 */ /* 0x080fe2000001086d */
[----:B------:R-:W1:Y:S01]  /*18580*/  MUFU.EX2 R108, R108 ;  /* 0x0000006c006c7308 */ /* 0x000e620000000800 */
[----:B------:R-:W-:Y:S01]  /*18590*/  FADD.FTZ R7, R158, R7 ;  /* 0x000000079e077221 */ /* 0x000fe20000010000 */
[----:B------:R-:W-:-:S03]  /*185a0*/  FFMA.FTZ R107, R135, R4, -R109 ;  /* 0x00000004876b7223 */ /* 0x000fc6000001086d */
[----:B------:R-:W-:-:S03]  /*185b0*/  FADD.FTZ R7, R89, R7 ;  /* 0x0000000759077221 */ /* 0x000fc60000010000 */
[----:B------:R-:W2:Y:S01]  /*185c0*/  MUFU.EX2 R159, R159 ;  /* 0x0000009f009f7308 */ /* 0x000ea20000000800 */
[----:B0-----:R-:W-:Y:S01]  /*185d0*/  FFMA.FTZ R6, R5, R6, R157 ;  /* 0x0000000605067223 */ /* 0x001fe2000001009d */
[----:B------:R-:W-:-:S04]  /*185e0*/  FADD.FTZ R7, R152, R7 ;  /* 0x0000000798077221 */ /* 0x000fc80000010000 */
[----:B------:R-:W-:Y:S02]  /*185f0*/  FADD.FTZ R7, R88, R7 ;  /* 0x0000000758077221 */ /* 0x000fe40000010000 */
[----:B------:R-:W0:Y:S01]  /*18600*/  MUFU.EX2 R95, R95 ;  /* 0x0000005f005f7308 */ /* 0x000e220000000800 */
[----:B-1----:R-:W-:Y:S01]  /*18610*/  FADD.FTZ R6, R108, R6 ;  /* 0x000000066c067221 */ /* 0x002fe20000010000 */
[----:B------:R-:W-:-:S04]  /*18620*/  FADD.FTZ R7, R154, R7 ;  /* 0x000000079a077221 */ /* 0x000fc80000010000 */
[----:B------:R-:W-:Y:S02]  /*18630*/  FADD.FTZ R7, R23, R7 ;  /* 0x0000000717077221 */ /* 0x000fe40000010000 */
[----:B------:R-:W1:Y:S01]  /*18640*/  MUFU.EX2 R153, R153 ;  /* 0x0000009900997308 */ /* 0x000e620000000800 */
[----:B--2---:R-:W-:Y:S01]  /*18650*/  FADD.FTZ R6, R159, R6 ;  /* 0x000000069f067221 */ /* 0x004fe20000010000 */
[----:B------:R-:W-:-:S04]  /*18660*/  FADD.FTZ R7, R148, R7 ;  /* 0x0000000794077221 */ /* 0x000fc80000010000 */
[----:B------:R-:W-:Y:S02]  /*18670*/  FADD.FTZ R7, R15, R7 ;  /* 0x000000070f077221 */ /* 0x000fe40000010000 */
[----:B------:R-:W2:Y:S01]  /*18680*/  MUFU.EX2 R94, R94 ;  /* 0x0000005e005e7308 */ /* 0x000ea20000000800 */
[----:B0-----:R-:W-:Y:S01]  /*18690*/  FADD.FTZ R6, R95, R6 ;  /* 0x000000065f067221 */ /* 0x001fe20000010000 */
        /* <DEDUP_REMOVED lines=8> */
[----:B------:R-:W-:-:S06]  /*18720*/  FADD.FTZ R7, R146, R7 ;  /* 0x0000000792077221 */ /* 0x000fcc0000010000 */
        /* <DEDUP_REMOVED lines=47> */
[----:B--2---:R-:W-:-:S04]  /*18a20*/  FADD.FTZ R7, R138, R7 ;  /* 0x000000078a077221 */ /* 0x004fc80000010000 */
[----:B------:R-:W-:Y:S01]  /*18a30*/  FADD.FTZ R7, R3, R7 ;  /* 0x0000000703077221 */ /* 0x000fe20000010000 */
[----:B0-----:R-:W-:-:S04]  /*18a40*/  FADD.FTZ R6, R139, R6 ;  /* 0x000000068b067221 */ /* 0x001fc80000010000 */
[----:B-1----:R-:W-:Y:S01]  /*18a50*/  FADD.FTZ R6, R107, R6 ;  /* 0x000000066b067221 */ /* 0x002fe20000010000 */
[----:B------:R-:W-:Y:S06]  /*18a60*/  @!P0 BRA `(.L_x_1781) ;  /* 0x0000000000048947 */ /* 0x000fec0003800000 */
[----:B------:R-:W-:Y:S01]  /*18a70*/  BPT.TRAP 0x1 ;  /* 0x000000040000795c */ /* 0x000fe20000300000 */
.L_x_1781:
[----:B------:R-:W-:Y:S01]  /*18a80*/  ISETP.GT.AND P1, PT, R10, R11, PT ;  /* 0x0000000b0a00720c */ /* 0x000fe20003f24270 */
[----:B------:R-:W-:Y:S01]  /*18a90*/  VIADD R21, R21, 0x2a860 ;  /* 0x0002a86015157836 */ /* 0x000fe20000000000 */
[----:B------:R-:W-:Y:S01]  /*18aa0*/  F2FP.F16.F32.PACK_AB R156, R136, R156 ;  /* 0x0000009c889c723e */ /* 0x000fe200000000ff */
[----:B------:R-:W-:Y:S01]  /*18ab0*/  VIADD R10, R10, 0xffffffff ;  /* 0xffffffff0a0a7836 */ /* 0x000fe20000000000 */
[----:B------:R-:W-:Y:S01]  /*18ac0*/  F2FP.F16.F32.PACK_AB R154, R23, R154 ;  /* 0x0000009a179a723e */ /* 0x000fe200000000ff */
[----:B------:R-:W-:Y:S01]  /*18ad0*/  IMAD.MOV.U32 R164, RZ, RZ, R20 ;  /* 0x000000ffffa47224 */ /* 0x000fe200078e0014 */
[----:B------:R-:W-:Y:S01]  /*18ae0*/  PRMT R21, R172, 0x654, R21 ;  /* 0x00000654ac157816 */ /* 0x000fe20000000015 */
[----:B------:R-:W-:Y:S01]  /*18af0*/  IMAD.MOV.U32 R23, RZ, RZ, R13 ;  /* 0x000000ffff177224 */ /* 0x000fe200078e000d */
[----:B------:R-:W-:Y:S01]  /*18b00*/  F2FP.F16.F32.PACK_AB R137, R0, R137 ;  /* 0x000000890089723e */ /* 0x000fe200000000ff */
[----:B------:R-:W-:Y:S01]  /*18b10*/  IMAD.MOV.U32 R0, RZ, RZ, R92 ;  /* 0x000000ffff007224 */ /* 0x000fe200078e005c */
[----:B------:R0:W-:Y:S01]  /*18b20*/  SYNCS.ARRIVE.TRANS64.RED.A1T0 RZ, [R21+URZ], RZ ;  /* 0x000000ff15ff79a7 */ /* 0x0001e2000810043f */
        /* <DEDUP_REMOVED lines=22> */
[----:B0-----:R-:W-:Y:S06]  /*18c90*/  @P1 BRA `(.L_x_1782) ;  /* 0xffffffcc001c1947 */ /* 0x001fec000383ffff */
[----:B------:R-:W-:Y:S05]  /*18ca0*/  BSYNC B0 ;  /* 0x0000000000007941 */ /* 0x000fea0003800000 */
.L_x_1761:
[----:B------:R-:W-:Y:S02]  /*18cb0*/  IMAD.MOV.U32 R0, RZ, RZ, R92 ;  /* 0x000000ffff007224 */ /* 0x000fe400078e005c */
[----:B------:R-:W-:Y:S02]  /*18cc0*/  IMAD.MOV.U32 R3, RZ, RZ, R14 ;  /* 0x000000ffff037224 */ /* 0x000fe400078e000e */
[----:B------:R-:W-:Y:S02]  /*18cd0*/  IMAD.MOV.U32 R23, RZ, RZ, R13 ;  /* 0x000000ffff177224 */ /* 0x000fe400078e000d */
[----:B------:R-:W-:-:S07]  /*18ce0*/  IMAD.MOV.U32 R164, RZ, RZ, R20 ;  /* 0x000000ffffa47224 */ /* 0x000fce00078e0014 */
.L_x_1760:
[----:B------:R-:W-:Y:S05]  /*18cf0*/  BSYNC B1 ;  /* 0x0000000000017941 */ /* 0x000fea0003800000 */
.L_x_1759:
[----:B------:R-:W0:Y:S01]  /*18d00*/  LDC R227, c[0x0][0x448] ;  /* 0x00011200ffe37b82 */ /* 0x000e220000000800 */
[----:B------:R-:W-:Y:S02]  /*18d10*/  IADD3 R11, R188, 0x7f, RZ ;  /* 0x0000007fbc0b7810 */ /* 0x000fe40007ffe0ff */
[----:B------:R-:W-:Y:S02]  /*18d20*/  LOP3.LUT R16, R16, 0xfff7ffff, RZ, 0xc0, !PT ;  /* 0xfff7ffff10107812 */ /* 0x000fe400078ec0ff */
[----:B------:R-:W-:-:S03]  /*18d30*/  IADD3 R20, R166, 0x1, -R165 ;  /* 0x00000001a6147810 */ /* 0x000fc60007ffe8a5 */
[----:B------:R-:W1:Y:S01]  /*18d40*/  LDC R225, c[0x0][0x9e4] ;  /* 0x00027900ffe17b82 */ /* 0x000e620000000800 */
[----:B0-----:R-:W-:-:S13]  /*18d50*/  ISETP.NE.AND P1, PT, R227, 0x1, PT ;  /* 0x00000001e300780c */ /* 0x001fda0003f25270 */
[----:B------:R-:W0:Y:S01]  /*18d60*/  @P1 LDC R14, c[0x0][0x44c] ;  /* 0x00011300ff0e1b82 */ /* 0x000e220000000800 */
[----:B------:R-:W-:-:S04]  /*18d70*/  @P1 LOP3.LUT R16, R16, 0x80000, RZ, 0xfc, !PT ;  /* 0x0008000010101812 */ /* 0x000fc800078efcff */
[----:B------:R-:W-:-:S03]  /*18d80*/  LOP3.LUT R16, R16, 0xffefffff, RZ, 0xc0, !PT ;  /* 0xffefffff10107812 */ /* 0x000fc600078ec0ff */
[----:B------:R-:W2:Y:S01]  /*18d90*/  @P1 LDC R13, c[0x0][0x450] ;  /* 0x00011400ff0d1b82 */ /* 0x000ea20000000800 */
[----:B0-----:R-:W-:-:S05]  /*18da0*/  @P1 IMAD.HI.U32 R14, R11, R14, RZ ;  /* 0x0000000e0b0e1227 */ /* 0x001fca00078e00ff */
[----:B--2---:R-:W-:Y:S02]  /*18db0*/  @P1 SHF.R.U32.HI R11, RZ, R13, R14 ;  /* 0x0000000dff0b1219 */ /* 0x004fe4000001160e */
[----:B-1----:R-:W-:-:S03]  /*18dc0*/  ISETP.GE.AND P1, PT, R225, 0x1, PT ;  /* 0x00000001e100780c */ /* 0x002fc60003f26270 */
[----:B------:R-:W-:-:S04]  /*18dd0*/  IMAD.IADD R14, R20, 0x1, R11 ;  /* 0x00000001140e7824 */ /* 0x000fc800078e020b */
[----:B------:R-:W-:-:S06]  /*18de0*/  IMAD.IADD R11, R14, 0x1, -R9 ;  /* 0x000000010e0b7824 */ /* 0x000fcc00078e0a09 */
[----:B------:R-:W-:Y:S01]  /*18df0*/  @P1 LOP3.LUT R16, R16, 0x100000, RZ, 0xfc, !PT ;  /* 0x0010000010101812 */ /* 0x000fe200078efcff */
[----:B------:R-:W-:Y:S06]  /*18e00*/  @!P1 BRA `(.L_x_1783) ;  /* 0x0000000000489947 */ /* 0x000fec0003800000 */
[----:B------:R-:W-:Y:S01]  /*18e10*/  IMAD.MOV.U32 R9, RZ, RZ, R14 ;  /* 0x000000ffff097224 */ /* 0x000fe200078e000e */
[----:B------:R-:W-:Y:S04]  /*18e20*/  BSSY B0, `(.L_x_1784) ;  /* 0x000000e000007945 */ /* 0x000fe80003800000 */
        /* <DEDUP_REMOVED lines=9> */
.L_x_1785:
[----:B------:R-:W-:-:S13]  /*18ec0*/  ISETP.NE.AND P1, PT, R225, 0x1, PT ;  /* 0x00000001e100780c */ /* 0x000fda0003f25270 */
[----:B------:R-:W0:Y:S02]  /*18ed0*/  @P1 LDC.64 R14, c[0x0][0x9e8] ;  /* 0x00027a00ff0e1b82 */ /* 0x000e240000000a00 */
[----:B0-----:R-:W-:-:S05]  /*18ee0*/  @P1 IMAD.HI.U32 R14, R9, R14, RZ ;  /* 0x0000000e090e1227 */ /* 0x001fca00078e00ff */
[----:B------:R-:W-:-:S07]  /*18ef0*/  @P1 SHF.R.U32.HI R9, RZ, R15, R14 ;  /* 0x0000000fff091219 */ /* 0x000fce000001160e */
.L_x_1786:
[----:B------:R-:W-:Y:S05]  /*18f00*/  BSYNC B0 ;  /* 0x0000000000007941 */ /* 0x000fea0003800000 */
.L_x_1784:
[----:B------:R-:W-:-:S05]  /*18f10*/  IMAD R14, R9, R225, RZ ;  /* 0x000000e1090e7224 */ /* 0x000fca00078e02ff */
[----:B------:R-:W-:-:S07]  /*18f20*/  VIMNMX R11, R11, R14, !PT ;  /* 0x0000000e0b0b7248 */ /* 0x000fce0007fe0100 */
.L_x_1783:
[----:B------:R-:W-:Y:S01]  /*18f30*/  VIADD R11, R11, 0x5f ;  /* 0x0000005f0b0b7836 */ /* 0x000fe20000000000 */
[----:B------:R-:W-:Y:S03]  /*18f40*/  BSSY B0, `(.L_x_1787) ;  /* 0x000021e000007945 */ /* 0x000fe60003800000 */
[----:B------:R-:W-:-:S05]  /*18f50*/  IMAD.HI R11, R11, 0x2aaaaaab, RZ ;  /* 0x2aaaaaab0b0b7827 */ /* 0x000fca00078e02ff */
[----:B------:R-:W-:-:S04]  /*18f60*/  SHF.R.U32.HI R14, RZ, 0x1f, R11 ;  /* 0x0000001fff0e7819 */ /* 0x000fc8000001160b */
[----:B------:R-:W-:-:S04]  /*18f70*/  LEA.HI.SX32 R9, R11, R14, 0x1c ;  /* 0x0000000e0b097211 */ /* 0x000fc800078fe2ff */
[----:B------:R-:W-:-:S04]  /*18f80*/  VIMNMX R9, R202, R9, !PT ;  /* 0x00000009ca097248 */ /* 0x000fc80007fe0100 */
[----:B------:R-:W-:-:S13]  /*18f90*/  ISETP.GE.AND P1, PT, R10, R9, PT ;  /* 0x000000090a00720c */ /* 0x000fda0003f26270 */
[----:B------:R-:W-:Y:S05]  /*18fa0*/  @!P1 BRA `(.L_x_1788) ;  /* 0x00000020005c9947 */ /* 0x000fea0003800000 */
[----:B------:R-:W-:Y:S01]  /*18fb0*/  BSSY B1, `(.L_x_1788) ;  /* 0x0000216000017945 */ /* 0x000fe20003800000 */
[----:B------:R-:W-:Y:S01]  /*18fc0*/  IMAD.MOV.U32 R11, RZ, RZ, R0 ;  /* 0x000000ffff0b7224 */ /* 0x000fe200078e0000 */
[----:B------:R-:W-:Y:S01]  /*18fd0*/  MOV R14, R164 ;  /* 0x000000a4000e7202 */ /* 0x000fe20000000f00 */
[----:B------:R-:W-:Y:S02]  /*18fe0*/  IMAD.MOV.U32 R13, RZ, RZ, R3 ;  /* 0x000000ffff0d7224 */ /* 0x000fe400078e0003 */
[----:B------:R-:W-:-:S07]  /*18ff0*/  IMAD.MOV.U32 R15, RZ, RZ, R23 ;  /* 0x000000ffff0f7224 */ /* 0x000fce00078e0017 */
.L_x_1801:
[----:B------:R-:W-:-:S04]  /*19000*/  ISETP.NE.AND P1, PT, R15, 0x1, PT ;  /* 0x000000010f00780c */ /* 0x000fc80003f25270 */
[----:B------:R-:W-:-:S04]  /*19010*/  SEL R3, RZ, 0x1, P1 ;  /* 0x00000001ff037807 */ /* 0x000fc80000800000 */
[----:B------:R-:W-:Y:S01]  /*19020*/  LOP3.LUT R164, R14, R3, RZ, 0x3c, !PT ;  /* 0x000000030ea47212 */ /* 0x000fe200078e3cff */
[----:B------:R-:W-:Y:S06]  /*19030*/  @!P0 BRA `(.L_x_1789) ;  /* 0x0000000000048947 */ /* 0x000fec0003800000 */
[----:B------:R-:W-:Y:S01]  /*19040*/  BPT.TRAP 0x1 ;  /* 0x000000040000795c */ /* 0x000fe20000300000 */
.L_x_1789:
[----:B------:R-:W-:Y:S01]  /*19050*/  VIADD R23, R15, 0x1 ;  /* 0x000000010f177836 */ /* 0x000fe20000000000 */
[----:B------:R-:W-:-:S04]  /*19060*/  SHF.L.U32 R3, R164, 0x1f, RZ ;  /* 0x0000001fa4037819 */ /* 0x000fc800000006ff */
[----:B------:R-:W-:-:S04]  /*19070*/  ISETP.NE.AND P1, PT, R23, 0x2, PT ;  /* 0x000000021700780c */ /* 0x000fc80003f25270 */
[----:B------:R-:W-:-:S05]  /*19080*/  SEL R23, R23, RZ, P1 ;  /* 0x000000ff17177207 */ /* 0x000fca0000800000 */
[----:B------:R-:W-:-:S04]  /*19090*/  IMAD R20, R23, 0x8, R2 ;  /* 0x0000000817147824 */ /* 0x000fc800078e0202 */
[----:B------:R0:W1:Y:S01]  /*190a0*/  SYNCS.PHASECHK.TRANS64.TRYWAIT P1, [R20+URZ+0x2a830], R3 ;  /* 0x02a83003140075a7 */ /* 0x000062000802017f */
[----:B------:R-:W-:Y:S05]  /*190b0*/  @!P0 BRA `(.L_x_1790) ;  /* 0x0000000000048947 */ /* 0x000fea0003800000 */
[----:B------:R-:W-:Y:S01]  /*190c0*/  BPT.TRAP 0x1 ;  /* 0x000000040000795c */ /* 0x000fe20000300000 */
.L_x_1790:
[----:B------:R-:W-:Y:S01]  /*190d0*/  IMAD R94, R23, 0x900, R8 ;  /* 0x00000900175e7824 */ /* 0x000fe200078e0208 */
[----:B------:R-:W-:Y:S03]  /*190e0*/  BSSY B2, `(.L_x_1791) ;  /* 0x0000006000027945 */ /* 0x000fe60003800000 */
[C---:B------:R-:W-:Y:S02]  /*190f0*/  VIADD R90, R94.reuse, 0x2 ;  /* 0x000000025e5a7836 */ /* 0x040fe40000000000 */
[----:B------:R-:W-:Y:S01]  /*19100*/  VIADD R93, R94, 0x4 ;  /* 0x000000045e5d7836 */ /* 0x000fe20000000000 */
[----:B-1----:R-:W-:Y:S06]  /*19110*/  @P1 BRA `(.L_x_1792) ;  /* 0x0000000000081947 */ /* 0x002fec0003800000 */
[----:B------:R-:W1:Y:S02]  /*19120*/  SYNCS.PHASECHK.TRANS64.TRYWAIT P1, [R20+URZ+0x2a830], R3 ;  /* 0x02a83003140075a7 */ /* 0x000e64000802017f */
[----:B-1----:R-:W-:Y:S05]  /*19130*/  @!P1 BRA `(.L_x_1793) ;  /* 0x00000120007c9947 */ /* 0x002fea0003800000 */
.L_x_1792:
[----:B------:R-:W-:Y:S05]  /*19140*/  BSYNC B2 ;  /* 0x0000000000027941 */ /* 0x000fea0003800000 */
.L_x_1791:
[----:B------:R-:W2:Y:S01]  /*19150*/  LDL.64 R96, [R1+0x28] ;  /* 0x0000280001607983 */ /* 0x000ea20000100a00 */
[----:B------:R-:W-:Y:S01]  /*19160*/  IMAD.MOV.U32 R88, RZ, RZ, R94 ;  /* 0x000000ffff587224 */ /* 0x000fe200078e005e */
[----:B------:R-:W-:Y:S01]  /*19170*/  MOV R198, UR50 ;  /* 0x0000003200c67c02 */ /* 0x000fe20008000f00 */
[----:B------:R-:W-:Y:S01]  /*19180*/  VIADD R92, R94, 0x300 ;  /* 0x000003005e5c7836 */ /* 0x000fe20000000000 */
[----:B------:R-:W-:Y:S01]  /*19190*/  MOV R194, UR46 ;  /* 0x0000002e00c27c02 */ /* 0x000fe20008000f00 */
[----:B------:R-:W-:Y:S01]  /*191a0*/  IMAD.MOV.U32 R91, RZ, RZ, 0x40000040 ;  /* 0x40000040ff5b7424 */ /* 0x000fe200078e00ff */
[----:B------:R-:W-:Y:S01]  /*191b0*/  R2UR UR50, R88 ;  /* 0x00000000583272ca */ /* 0x000fe200000e0000 */
[----:B------:R-:W-:Y:S01]  /*191c0*/  IMAD.MOV.U32 R88, RZ, RZ, R93 ;  /* 0x000000ffff587224 */ /* 0x000fe200078e005d */
[----:B------:R-:W-:Y:S01]  /*191d0*/  R2UR UR46, R90 ;  /* 0x000000005a2e72ca */ /* 0x000fe200000e0000 */
[----:B------:R-:W-:Y:S01]  /*191e0*/  VIADD R90, R94, 0x6 ;  /* 0x000000065e5a7836 */ /* 0x000fe20000000000 */
[----:B------:R-:W-:Y:S01]  /*191f0*/  MOV R190, UR42 ;  /* 0x0000002a00be7c02 */ /* 0x000fe20008000f00 */
[----:B------:R-:W-:Y:S01]  /*19200*/  IMAD.MOV.U32 R93, RZ, RZ, 0x40000040 ;  /* 0x40000040ff5d7424 */ /* 0x000fe200078e00ff */
[----:B01----:R-:W-:Y:S01]  /*19210*/  MOV R3, UR38 ;  /* 0x0000002600037c02 */ /* 0x003fe20008000f00 */
[-C--:B------:R-:W-:Y:S01]  /*19220*/  FMUL.FTZ R24, R24, R12.reuse ;  /* 0x0000000c18187220 */ /* 0x080fe20000410000 */
[----:B------:R-:W-:Y:S01]  /*19230*/  R2UR UR42, R88 ;  /* 0x00000000582a72ca */ /* 0x000fe200000e0000 */
[----:B------:R-:W-:Y:S01]  /*19240*/  VIADD R88, R94, 0x302 ;  /* 0x000003025e587836 */ /* 0x000fe20000000000 */
[----:B------:R-:W-:Y:S01]  /*19250*/  R2UR UR38, R90 ;  /* 0x000000005a2672ca */ /* 0x000fe200000e0000 */
[-C--:B------:R-:W-:Y:S01]  /*19260*/  FMUL.FTZ R25, R25, R12.reuse ;  /* 0x0000000c19197220 */ /* 0x080fe20000410000 */
[----:B------:R-:W-:Y:S01]  /*19270*/  IADD3 R90, R94, 0x304, RZ ;  /* 0x000003045e5a7810 */ /* 0x000fe20007ffe0ff */
[-C--:B------:R-:W-:Y:S01]  /*19280*/  FMUL.FTZ R28, R28, R12.reuse ;  /* 0x0000000c1c1c7220 */ /* 0x080fe20000410000 */
[----:B------:R-:W-:Y:S01]  /*19290*/  R2UR UR30, R88 ;  /* 0x00000000581e72ca */ /* 0x000fe200000e0000 */
[----:B------:R-:W-:Y:S01]  /*192a0*/  VIADD R88, R94, 0x600 ;  /* 0x000006005e587836 */ /* 0x000fe20000000000 */
[----:B------:R-:W-:Y:S01]  /*192b0*/  R2UR UR26, R90 ;  /* 0x000000005a1a72ca */ /* 0x000fe200000e0000 */
[----:B------:R-:W-:Y:S01]  /*192c0*/  VIADD R90, R94, 0x602 ;  /* 0x000006025e5a7836 */ /* 0x000fe20000000000 */
[----:B------:R-:W-:Y:S01]  /*192d0*/  MOV R89, 0x40000040 ;  /* 0x4000004000597802 */ /* 0x000fe20000000f00 */
[-C--:B------:R-:W-:Y:S01]  /*192e0*/  FMUL.FTZ R29, R29, R12.reuse ;  /* 0x0000000c1d1d7220 */ /* 0x080fe20000410000 */
[----:B------:R-:W-:Y:S01]  /*192f0*/  MOV R197, UR51 ;  /* 0x0000003300c57c02 */ /* 0x000fe20008000f00 */
        /* <DEDUP_REMOVED lines=175> */
.L_x_1794:
[----:B------:R-:W-:Y:S01]  /*19df0*/  SHF.L.U32 R0, R14, 0x1f, RZ ;  /* 0x0000001f0e007819 */ /* 0x000fe200000006ff */
[----:B------:R-:W-:-:S04]  /*19e00*/  IMAD R21, R15, 0x8, R2 ;  /* 0x000000080f157824 */ /* 0x000fc800078e0202 */
[----:B------:R0:W1:Y:S01]  /*19e10*/  SYNCS.PHASECHK.TRANS64.TRYWAIT P1, [R21+URZ+0x2a850], R0 ;  /* 0x02a85000150075a7 */ /* 0x000062000802017f */
[----:B------:R-:W-:Y:S05]  /*19e20*/  @!P0 BRA `(.L_x_1795) ;  /* 0x0000000000048947 */ /* 0x000fea0003800000 */
[----:B------:R-:W-:Y:S01]  /*19e30*/  BPT.TRAP 0x1 ;  /* 0x000000040000795c */ /* 0x000fe20000300000 */
.L_x_1795:
[----:B------:R-:W-:Y:S04]  /*19e40*/  BSSY B2, `(.L_x_1796) ;  /* 0x0000004000027945 */ /* 0x000fe80003800000 */
[----:B-1----:R-:W-:Y:S05]  /*19e50*/  @P1 BRA `(.L_x_1797) ;  /* 0x0000000000081947 */ /* 0x002fea0003800000 */
[----:B------:R-:W1:Y:S02]  /*19e60*/  SYNCS.PHASECHK.TRANS64.TRYWAIT P1, [R21+URZ+0x2a850], R0 ;  /* 0x02a85000150075a7 */ /* 0x000e64000802017f */
[----:B-1----:R-:W-:Y:S05]  /*19e70*/  @!P1 BRA `(.L_x_1798) ;  /* 0x0000011400409947 */ /* 0x002fea0003800000 */
.L_x_1797:
[----:B------:R-:W-:Y:S05]  /*19e80*/  BSYNC B2 ;  /* 0x0000000000027941 */ /* 0x000fea0003800000 */
.L_x_1796:
[----:B01----:R-:W-:Y:S01]  /*19e90*/  IADD3 R0, R2, 0x400, RZ ;  /* 0x0000040002007810 */ /* 0x003fe20007ffe0ff */
[----:B------:R-:W-:Y:S01]  /*19ea0*/  IMAD.MOV.U32 R5, RZ, RZ, 0x40000040 ;  /* 0x40000040ff057424 */ /* 0x000fe200078e00ff */
[----:B------:R-:W-:Y:S02]  /*19eb0*/  WARPGROUP.ARRIVE ;  /* 0x00000000000079c5 */ /* 0x000fe40000000000 */
        /* <DEDUP_REMOVED lines=27> */
[----:B------:R-:W-:Y:S02]  /*1a070*/  IMAD.MOV.U32 R15, RZ, RZ, 0x40000040 ;  /* 0x40000040ff0f7424 */ /* 0x000fe400078e00ff */
[----:B------:R-:W-:Y:S01]  /*1a080*/  VIADD R4, R4, 0x280 ;  /* 0x0000028004047836 */ /* 0x000fe20000000000 */
[----:B------:R-:W-:Y:S02]  /*1a090*/  WARPGROUP.DEPBAR.LE gsb0, 0x0 ;  /* 0x00008000000079c5 */ /* 0x000fe40000010000 */
[----:B------:R-:W-:-:S07]  /*1a0a0*/  WARPGROUP.ARRIVE ;  /* 0x00000000000079c5 */ /* 0x000fce0000000000 */
        /* <DEDUP_REMOVED lines=14> */
.L_x_1799:
        /* <DEDUP_REMOVED lines=54> */
[----:B0-----:R-:W-:Y:S01]  /*1a4f0*/  FMNMX.FTZ R0, R0, R4, !PT ;  /* 0x0000000400007209 */ /* 0x001fe20007810000 */
[----:B------:R-:W-:Y:S01]  /*1a500*/  IMAD.U32 R4, RZ, RZ, UR46 ;  /* 0x0000002eff047e24 */ /* 0x000fe2000f8e00ff */
[----:B-1----:R-:W-:-:S03]  /*1a510*/  FMNMX.FTZ R3, R3, R5, !PT ;  /* 0x0000000503037209 */ /* 0x002fc60007810000 */
[----:B------:R-:W-:Y:S02]  /*1a520*/  FADD.FTZ R5, -R0, R11 ;  /* 0x0000000b00057221 */ /* 0x000fe40000010100 */
[CC--:B------:R-:W-:Y:S01]  /*1a530*/  FMUL.FTZ R11, R3.reuse, R4.reuse ;  /* 0x00000004030b7220 */ /* 0x0c0fe20000410000 */
[----:B------:R-:W-:Y:S01]  /*1a540*/  FADD.FTZ R12, -R3, R13 ;  /* 0x0000000d030c7221 */ /* 0x000fe20000010100 */
[-C--:B------:R-:W-:Y:S02]  /*1a550*/  FMUL.FTZ R5, R5, R4.reuse ;  /* 0x0000000405057220 */ /* 0x080fe40000410000 */
[-CC-:B------:R-:W-:Y:S01]  /*1a560*/  FFMA.FTZ R152, R96, R4.reuse, -R11.reuse ;  /* 0x0000000460987223 */ /* 0x180fe2000001080b */
[-CC-:B------:R-:W-:Y:S01]  /*1a570*/  FFMA.FTZ R96, R101, R4.reuse, -R11.reuse ;  /* 0x0000000465607223 */ /* 0x180fe2000001080b */
[-C--:B------:R-:W-:Y:S01]  /*1a580*/  FMUL.FTZ R101, R0, R4.reuse ;  /* 0x0000000400657220 */ /* 0x080fe20000410000 */
[-C--:B------:R-:W-:Y:S01]  /*1a590*/  FMUL.FTZ R12, R12, R4.reuse ;  /* 0x000000040c0c7220 */ /* 0x080fe20000410000 */
        /* <DEDUP_REMOVED lines=8> */
[-CC-:B------:R-:W-:Y:S01]  /*1a620*/  FFMA.FTZ R137, R93, R4.reuse, -R11.reuse ;  /* 0x000000045d897223 */ /* 0x180fe2000001080b */
[-C--:B------:R-:W-:Y:S01]  /*1a630*/  FFMA.FTZ R93, R105, R4.reuse, -R11 ;  /* 0x00000004695d7223 */ /* 0x080fe2000001080b */
[-CC-:B------:R-:W-:Y:S01]  /*1a640*/  FFMA.FTZ R105, R95, R4.reuse, -R101.reuse ;  /* 0x000000045f697223 */ /* 0x180fe20000010865 */
[-C--:B------:R-:W-:Y:S01]  /*1a650*/  FFMA.FTZ R153, R98, R4.reuse, -R101 ;  /* 0x0000000462997223 */ /* 0x080fe20000010865 */
[-CC-:B------:R-:W-:Y:S01]  /*1a660*/  FFMA.FTZ R148, R104, R4.reuse, -R11.reuse ;  /* 0x0000000468947223 */ /* 0x180fe2000001080b */
        /* <DEDUP_REMOVED lines=42> */
[----:B------:R-:W-:Y:S01]  /*1a910*/  FFMA.FTZ R101, R135, R4, -R101 ;  /* 0x0000000487657223 */ /* 0x000fe20000010865 */
[----:B------:R-:W-:-:S05]  /*1a920*/  VIADD R106, R20, 0x2a840 ;  /* 0x0002a840146a7836 */ /* 0x000fca0000000000 */
[----:B------:R-:W2:Y:S01]  /*1a930*/  MUFU.EX2 R159, R159 ;  /* 0x0000009f009f7308 */ /* 0x000ea20000000800 */
[----:B0-----:R-:W-:Y:S01]  /*1a940*/  FADD.FTZ R6, R108, R6 ;  /* 0x000000066c067221 */ /* 0x001fe20000010000 */
[----:B------:R-:W-:-:S04]  /*1a950*/  PRMT R106, R172, 0x654, R106 ;  /* 0x00000654ac6a7816 */ /* 0x000fc8000000006a */
[----:B------:R0:W-:Y:S02]  /*1a960*/  SYNCS.ARRIVE.TRANS64.RED.A1T0 RZ, [R106+URZ], RZ ;  /* 0x000000ff6aff79a7 */ /* 0x0001e4000810043f */
[----:B------:R-:W3:Y:S01]  /*1a970*/  MUFU.EX2 R137, R137 ;  /* 0x0000008900897308 */ /* 0x000ee20000000800 */
[----:B-1----:R-:W-:-:S07]  /*1a980*/  FADD.FTZ R7, R158, R7 ;  /* 0x000000079e077221 */ /* 0x002fce0000010000 */
[----:B------:R-:W1:Y:S01]  /*1a990*/  MUFU.EX2 R105, R105 ;  /* 0x0000006900697308 */ /* 0x000e620000000800 */
[----:B--2---:R-:W-:-:S07]  /*1a9a0*/  FADD.FTZ R6, R159, R6 ;  /* 0x000000069f067221 */ /* 0x004fce0000010000 */
[----:B------:R-:W2:Y:S01]  /*1a9b0*/  MUFU.EX2 R152, R152 ;  /* 0x0000009800987308 */ /* 0x000ea20000000800 */
[----:B---3--:R-:W-:-:S07]  /*1a9c0*/  FADD.FTZ R7, R137, R7 ;  /* 0x0000000789077221 */ /* 0x008fce0000010000 */
        /* <DEDUP_REMOVED lines=77> */
[----:B---3--:R-:W-:Y:S01]  /*1aea0*/  FADD.FTZ R6, R20, R6 ;  /* 0x0000000614067221 */ /* 0x008fe20000010000 */
[----:B-1----:R-:W-:-:S03]  /*1aeb0*/  FADD.FTZ R7, R11, R7 ;  /* 0x000000070b077221 */ /* 0x002fc60000010000 */
[----:B--2---:R-:W-:Y:S01]  /*1aec0*/  FADD.FTZ R6, R101, R6 ;  /* 0x0000000665067221 */ /* 0x004fe20000010000 */
[----:B0-----:R-:W-:Y:S06]  /*1aed0*/  @!P0 BRA `(.L_x_1800) ;  /* 0x0000000000048947 */ /* 0x001fec0003800000 */
[----:B------:R-:W-:Y:S01]  /*1aee0*/  BPT.TRAP 0x1 ;  /* 0x000000040000795c */ /* 0x000fe20000300000 */
.L_x_1800:
[C---:B------:R-:W-:Y:S01]  /*1aef0*/  ISETP.GT.AND P1, PT, R10.reuse, R9, PT ;  /* 0x000000090a00720c */ /* 0x040fe20003f24270 */
[----:B------:R-:W-:Y:S01]  /*1af00*/  VIADD R10, R10, 0xffffffff ;  /* 0xffffffff0a0a7836 */ /* 0x000fe20000000000 */
[----:B------:R-:W-:Y:S02]  /*1af10*/  IADD3 R21, R21, 0x2a860, RZ ;  /* 0x0002a86015157810 */ /* 0x000fe40007ffe0ff */
[----:B------:R-:W-:Y:S02]  /*1af20*/  F2FP.F16.F32.PACK_AB R156, R139, R156 ;  /* 0x0000009c8b9c723e */ /* 0x000fe400000000ff */
[----:B------:R-:W-:Y:S02]  /*1af30*/  PRMT R21, R172, 0x654, R21 ;  /* 0x00000654ac157816 */ /* 0x000fe40000000015 */
[----:B------:R-:W-:Y:S02]  /*1af40*/  F2FP.F16.F32.PACK_AB R158, R137, R158 ;  /* 0x0000009e899e723e */ /* 0x000fe400000000ff */
[----:B------:R0:W-:Y:S01]  /*1af50*/  SYNCS.ARRIVE.TRANS64.RED.A1T0 RZ, [R21+URZ], RZ ;  /* 0x000000ff15ff79a7 */ /* 0x0001e2000810043f */
[----:B------:R-:W-:Y:S01]  /*1af60*/  F2FP.F16.F32.PACK_AB R140, R15, R140 ;  /* 0x0000008c0f8c723e */ /* 0x000fe200000000ff */
[----:B------:R-:W-:Y:S01]  /*1af70*/  IMAD.MOV.U32 R15, RZ, RZ, R23 ;  /* 0x000000ffff0f7224 */ /* 0x000fe200078e0017 */
[----:B------:R-:W-:Y:S01]  /*1af80*/  F2FP.F16.F32.PACK_AB R142, R14, R142 ;  /* 0x0000008e0e8e723e */ /* 0x000fe200000000ff */
[----:B------:R-:W-:Y:S01]  /*1af90*/  IMAD.MOV.U32 R14, RZ, RZ, R164 ;  /* 0x000000ffff0e7224 */ /* 0x000fe200078e00a4 */
        /* <DEDUP_REMOVED lines=22> */
[----:B0-----:R-:W-:Y:S06]  /*1b100*/  @P1 BRA `(.L_x_1801) ;  /* 0xffffffdc00bc1947 */ /* 0x001fec000383ffff */
[----:B------:R-:W-:Y:S05]  /*1b110*/  BSYNC B1 ;  /* 0x0000000000017941 */ /* 0x000fea0003800000 */
.L_x_1788:
[----:B------:R-:W-:Y:S05]  /*1b120*/  BSYNC B0 ;  /* 0x0000000000007941 */ /* 0x000fea0003800000 */
.L_x_1787:
[----:B------:R-:W-:Y:S01]  /*1b130*/  ISETP.GE.AND P1, PT, R10, R202, PT ;  /* 0x000000ca0a00720c */ /* 0x000fe20003f26270 */
[----:B------:R-:W-:-:S12]  /*1b140*/  BSSY B0, `(.L_x_1802) ;  /* 0x000033f000007945 */ /* 0x000fd80003800000 */
[----:B------:R-:W-:Y:S05]  /*1b150*/  @!P1 BRA `(.L_x_1803) ;  /* 0x0000003000f49947 */ /* 0x000fea0003800000 */
[----:B------:R-:W-:Y:S01]  /*1b160*/  IMAD.MOV.U32 R9, RZ, RZ, R0 ;  /* 0x000000ffff097224 */ /* 0x000fe200078e0000 */
[----:B------:R-:W-:Y:S01]  /*1b170*/  MOV R11, R3 ;  /* 0x00000003000b7202 */ /* 0x000fe20000000f00 */
[----:B------:R-:W-:Y:S02]  /*1b180*/  IMAD.MOV.U32 R13, RZ, RZ, R164 ;  /* 0x000000ffff0d7224 */ /* 0x000fe400078e00a4 */
[----:B------:R-:W-:-:S07]  /*1b190*/  IMAD.MOV.U32 R14, RZ, RZ, R23 ;  /* 0x000000ffff0e7224 */ /* 0x000fce00078e0017 */
.L_x_1824:
[----:B------:R-:W-:-:S04]  /*1b1a0*/  ISETP.NE.AND P1, PT, R14, 0x1, PT ;  /* 0x000000010e00780c */ /* 0x000fc80003f25270 */
[----:B------:R-:W-:-:S04]  /*1b1b0*/  SEL R164, RZ, 0x1, P1 ;  /* 0x00000001ffa47807 */ /* 0x000fc80000800000 */
[----:B------:R-:W-:Y:S01]  /*1b1c0*/  LOP3.LUT R164, R13, R164, RZ, 0x3c, !PT ;  /* 0x000000a40da47212 */ /* 0x000fe200078e3cff */
[----:B------:R-:W-:Y:S06]  /*1b1d0*/  @!P0 BRA `(.L_x_1804) ;  /* 0x0000000000048947 */ /* 0x000fec0003800000 */
[----:B------:R-:W-:Y:S01]  /*1b1e0*/  BPT.TRAP 0x1 ;  /* 0x000000040000795c */ /* 0x000fe20000300000 */
.L_x_1804:
        /* <DEDUP_REMOVED lines=8> */
.L_x_1805:
[----:B------:R-:W-:Y:S01]  /*1b270*/  IMAD R94, R23, 0x900, R8 ;  /* 0x00000900175e7824 */ /* 0x000fe200078e0208 */
[----:B------:R-:W-:Y:S03]  /*1b280*/  BSSY B1, `(.L_x_1806) ;  /* 0x0000006000017945 */ /* 0x000fe60003800000 */
[C---:B------:R-:W-:Y:S02]  /*1b290*/  VIADD R90, R94.reuse, 0x2 ;  /* 0x000000025e5a7836 */ /* 0x040fe40000000000 */
[----:B------:R-:W-:Y:S01]  /*1b2a0*/  VIADD R93, R94, 0x4 ;  /* 0x000000045e5d7836 */ /* 0x000fe20000000000 */
[----:B-1----:R-:W-:Y:S06]  /*1b2b0*/  @P1 BRA `(.L_x_1807) ;  /* 0x0000000000081947 */ /* 0x002fec0003800000 */
[----:B------:R-:W1:Y:S02]  /*1b2c0*/  SYNCS.PHASECHK.TRANS64.TRYWAIT P1, [R0+URZ+0x2a830], R3 ;  /* 0x02a83003000075a7 */ /* 0x000e64000802017f */
[----:B-1----:R-:W-:Y:S05]  /*1b2d0*/  @!P1 BRA `(.L_x_1808) ;  /* 0x00000100003c9947 */ /* 0x002fea0003800000 */
.L_x_1807:
[----:B------:R-:W-:Y:S05]  /*1b2e0*/  BSYNC B1 ;  /* 0x0000000000017941 */ /* 0x000fea0003800000 */
.L_x_1806:
[----:B------:R-:W2:Y:S01]  /*1b2f0*/  LDL.64 R96, [R1+0x28] ;  /* 0x0000280001607983 */ /* 0x000ea20000100a00 */
[----:B------:R-:W-:Y:S01]  /*1b300*/  MOV R88, R94 ;  /* 0x0000005e00587202 */ /* 0x000fe20000000f00 */
[----:B------:R-:W-:Y:S01]  /*1b310*/  IMAD.MOV.U32 R89, RZ, RZ, 0x40000040 ;  /* 0x40000040ff597424 */ /* 0x000fe200078e00ff */
        /* <DEDUP_REMOVED lines=123> */
[----:B------:R-:W-:Y:S02]  /*1bad0*/  WARPGROUP.DEPBAR.LE gsb0, 0x0 ;  /* 0x00008000000079c5 */ /* 0x000fe40000010000 */
[----:B------:R-:W-:Y:S01]  /*1bae0*/  WARPGROUP.ARRIVE ;  /* 0x00000000000079c5 */ /* 0x000fe20000000000 */
[----:B--2---:R-:W-:Y:S02]  /*1baf0*/  R2UR UR44, R196 ;  /* 0x00000000c42c72ca */ /* 0x004fe400000e0000 */
[----:B------:R-:W-:-:S02]  /*1bb00*/  R2UR UR45, R197 ;  /* 0x00000000c52d72ca */ /* 0x000fc400000e0000 */
[----:B------:R-:W-:Y:S01]  /*1bb10*/  R2UR UR49, R198 ;  /* 0x00000000c63172ca */ /* 0x000fe200000e0000 */
[----:B------:R-:W2:Y:S10]  /*1bb20*/  LDL.64 R196, [R1] ;  /* 0x0000000001c47983 */ /* 0x000eb40000100a00 */
[----:B------:R-:W-:Y:S01]  /*1bb30*/  HGMMA.64x96x16.F32 R88, gdesc[UR44], R88, gsb0 ;  /* 0x016000002c5879f0 */ /* 0x000fe20008000858 */
[----:B------:R-:W-:-:S02]  /*1bb40*/  R2UR UR45, R194 ;  /* 0x00000000c22d72ca */ /* 0x000fc400000e0000 */
[----:B------:R-:W-:Y:S02]  /*1bb50*/  R2UR UR44, R195 ;  /* 0x00000000c32c72ca */ /* 0x000fe400000e0000 */
[----:B------:R-:W3:Y:S01]  /*1bb60*/  LDL.64 R194, [R1+0x18] ;  /* 0x0000180001c27983 */ /* 0x000ee20000100a00 */
[----:B------:R-:W-:Y:S02]  /*1bb70*/  R2UR UR47, R192 ;  /* 0x00000000c02f72ca */ /* 0x000fe400000e0000 */
[----:B------:R-:W-:Y:S02]  /*1bb80*/  R2UR UR46, R193 ;  /* 0x00000000c12e72ca */ /* 0x000fe400000e0000 */
[----:B------:R-:W4:Y:S01]  /*1bb90*/  LDL.64 R192, [R1+0x10] ;  /* 0x0000100001c07983 */ /* 0x000f220000100a00 */
[----:B------:R-:W-:-:S03]  /*1bba0*/  R2UR UR48, R199 ;  /* 0x00000000c73072ca */ /* 0x000fc600000e0000 */
[----:B------:R-:W5:Y:S01]  /*1bbb0*/  LDL.64 R198, [R1+0x8] ;  /* 0x0000080001c67983 */ /* 0x000f620000100a00 */
[----:B------:R-:W-:Y:S02]  /*1bbc0*/  WARPGROUP.DEPBAR.LE gsb0, 0x0 ;  /* 0x00008000000079c5 */ /* 0x000fe40000010000 */
[----:B------:R-:W-:Y:S01]  /*1bbd0*/  WARPGROUP.ARRIVE ;  /* 0x00000000000079c5 */ /* 0x000fe20000000000 */
[----:B---3--:R-:W-:Y:S02]  /*1bbe0*/  R2UR UR40, R194 ;  /* 0x00000000c22872ca */ /* 0x008fe400000e0000 */
[----:B------:R-:W-:-:S13]  /*1bbf0*/  R2UR UR41, R195 ;  /* 0x00000000c32972ca */ /* 0x000fda00000e0000 */
[----:B------:R-:W-:Y:S01]  /*1bc00*/  HGMMA.64x96x16.F32 R88, gdesc[UR40], R88, gsb0 ;  /* 0x01600000285879f0 */ /* 0x000fe20008000858 */
[----:B----4-:R-:W-:Y:S02]  /*1bc10*/  R2UR UR36, R192 ;  /* 0x00000000c02472ca */ /* 0x010fe400000e0000 */
[----:B------:R-:W-:Y:S02]  /*1bc20*/  R2UR UR37, R193 ;  /* 0x00000000c12572ca */ /* 0x000fe400000e0000 */
[----:B-----5:R-:W-:Y:S02]  /*1bc30*/  R2UR UR32, R198 ;  /* 0x00000000c62072ca */ /* 0x020fe400000e0000 */
[----:B------:R-:W-:Y:S01]  /*1bc40*/  R2UR UR33, R199 ;  /* 0x00000000c72172ca */ /* 0x000fe200000e0000 */
[----:B------:R-:W-:Y:S02]  /*1bc50*/  WARPGROUP.DEPBAR.LE gsb0, 0x0 ;  /* 0x00008000000079c5 */ /* 0x000fe40000010000 */
[----:B------:R-:W-:-:S06]  /*1bc60*/  WARPGROUP.ARRIVE ;  /* 0x00000000000079c5 */ /* 0x000fcc0000000000 */
        /* <DEDUP_REMOVED lines=48> */
[----:B------:R-:W-:-:S12]  /*1bf70*/  @!P0 BRA `(.L_x_1809) ;  /* 0x0000000000048947 */ /* 0x000fd80003800000 */
[----:B------:R-:W-:Y:S01]  /*1bf80*/  BPT.TRAP 0x1 ;  /* 0x000000040000795c */ /* 0x000fe20000300000 */
.L_x_1809:
[----:B------:R-:W-:Y:S02]  /*1bf90*/  SHF.L.U32 R3, R13, 0x1f, RZ ;  /* 0x0000001f0d037819 */ /* 0x000fe400000006ff */
[----:B------:R-:W-:-:S04]  /*1bfa0*/  LEA R15, R14, R2, 0x3 ;  /* 0x000000020e0f7211 */ /* 0x000fc800078e18ff */
[----:B------:R0:W1:Y:S01]  /*1bfb0*/  SYNCS.PHASECHK.TRANS64.TRYWAIT P1, [R15+URZ+0x2a850], R3 ;  /* 0x02a850030f0075a7 */ /* 0x000062000802017f */
[----:B------:R-:W-:Y:S05]  /*1bfc0*/  @!P0 BRA `(.L_x_1810) ;  /* 0x0000000000048947 */ /* 0x000fea0003800000 */
[----:B------:R-:W-:Y:S01]  /*1bfd0*/  BPT.TRAP 0x1 ;  /* 0x000000040000795c */ /* 0x000fe20000300000 */
.L_x_1810:
[----:B------:R-:W-:Y:S04]  /*1bfe0*/  BSSY B1, `(.L_x_1811) ;  /* 0x0000004000017945 */ /* 0x000fe80003800000 */
[----:B-1----:R-:W-:Y:S05]  /*1bff0*/  @P1 BRA `(.L_x_1812) ;  /* 0x0000000000081947 */ /* 0x002fea0003800000 */
[----:B------:R-:W1:Y:S02]  /*1c000*/  SYNCS.PHASECHK.TRANS64.TRYWAIT P1, [R15+URZ+0x2a850], R3 ;  /* 0x02a850030f0075a7 */ /* 0x000e64000802017f */
[----:B-1----:R-:W-:Y:S05]  /*1c010*/  @!P1 BRA `(.L_x_1813) ;  /* 0x000000f400009947 */ /* 0x002fea0003800000 */
.L_x_1812:
[----:B------:R-:W-:Y:S05]  /*1c020*/  BSYNC B1 ;  /* 0x0000000000017941 */ /* 0x000fea0003800000 */
.L_x_1811:
        /* <DEDUP_REMOVED lines=9> */
[----:B------:R-:W-:-:S04]  /*1c0c0*/  IMAD R4, R14, 0x600, R3 ;  /* 0x000006000e047824 */ /* 0x000fc800078e0203 */
        /* <DEDUP_REMOVED lines=38> */
.L_x_1814:
[----:B------:R-:W-:Y:S01]  /*1c330*/  ISETP.NE.AND P1, PT, R227, 0x1, PT ;  /* 0x00000001e300780c */ /* 0x000fe20003f25270 */
[----:B------:R-:W-:Y:S01]  /*1c340*/  IMAD.IADD R3, R203, 0x1, R188 ;  /* 0x00000001cb037824 */ /* 0x000fe200078e02bc */
[----:B------:R-:W-:Y:S01]  /*1c350*/  ULOP3.LUT UR4, URZ, UR42, URZ, 0x33, !UPT ;  /* 0x0000002a3f047292 */ /* 0x000fe2000f8e333f */
[----:B------:R-:W-:-:S05]  /*1c360*/  IMAD R21, R10, -0x60, RZ ;  /* 0xffffffa00a157824 */ /* 0x000fca00078e02ff */
[----:B------:R-:W-:-:S04]  /*1c370*/  IADD3 R14, -R182, 0x1, R21 ;  /* 0x00000001b60e7810 */ /* 0x000fc80007ffe115 */
[----:B------:R-:W-:Y:S01]  /*1c380*/  IADD3 R14, -R165, R14, R166 ;  /* 0x0000000ea50e7210 */ /* 0x000fe20007ffe1a6 */
[----:B------:R-:W0:Y:S04]  /*1c390*/  @P1 LDC R12, c[0x0][0x44c] ;  /* 0x00011300ff0c1b82 */ /* 0x000e280000000800 */
[C---:B------:R-:W-:Y:S02]  /*1c3a0*/  VIADD R20, R14.reuse, UR51 ;  /* 0x000000330e147c36 */ /* 0x040fe40008000000 */
[----:B------:R-:W-:Y:S02]  /*1c3b0*/  VIADD R14, R14, UR4 ;  /* 0x000000040e0e7c36 */ /* 0x000fe40008000000 */
[----:B------:R-:W1:Y:S01]  /*1c3c0*/  @P1 LDC R4, c[0x0][0x450] ;  /* 0x00011400ff041b82 */ /* 0x000e620000000800 */
[----:B0-----:R-:W-:-:S05]  /*1c3d0*/  @P1 IMAD.HI.U32 R5, R3, R12, RZ ;  /* 0x0000000c03051227 */ /* 0x001fca00078e00ff */
[----:B-1----:R-:W-:Y:S02]  /*1c3e0*/  @P1 SHF.R.U32.HI R3, RZ, R4, R5 ;  /* 0x00000004ff031219 */ /* 0x002fe40000011605 */
[----:B------:R-:W-:Y:S02]  /*1c3f0*/  ISETP.GE.AND P1, PT, R225, 0x1, PT ;  /* 0x00000001e100780c */ /* 0x000fe40003f26270 */
[----:B------:R-:W-:Y:S01]  /*1c400*/  IADD3 R5, R0, 0x2a840, RZ ;  /* 0x0002a84000057810 */ /* 0x000fe20007ffe0ff */
[----:B------:R-:W0:Y:S01]  /*1c410*/  SHFL.IDX PT, R136, R3, RZ, 0x1c1f ;  /* 0x001c1fff03887589 */ /* 0x000e2200000e0000 */
[----:B------:R-:W-:Y:S02]  /*1c420*/  IMAD.IADD R0, R21, 0x1, -R182 ;  /* 0x0000000115007824 */ /* 0x000fe400078e0ab6 */
[----:B------:R-:W-:-:S04]  /*1c430*/  PRMT R5, R172, 0x654, R5 ;  /* 0x00000654ac057816 */ /* 0x000fc80000000005 */
[----:B------:R1:W-:Y:S01]  /*1c440*/  SYNCS.ARRIVE.TRANS64.RED.A1T0 RZ, [R5+URZ], RZ ;  /* 0x000000ff05ff79a7 */ /* 0x0003e2000810043f */
[--C-:B0-----:R-:W-:Y:S02]  /*1c450*/  IMAD.IADD R13, R20, 0x1, R136.reuse ;  /* 0x00000001140d7824 */ /* 0x101fe400078e0288 */
[----:B------:R-:W-:Y:S01]  /*1c460*/  IMAD.IADD R12, R14, 0x1, R136 ;  /* 0x000000010e0c7824 */ /* 0x000fe200078e0288 */
[----:B-1----:R-:W-:Y:S06]  /*1c470*/  @!P1 BRA `(.L_x_1815) ;  /* 0x0000000000549947 */ /* 0x002fec0003800000 */
        /* <DEDUP_REMOVED lines=12> */
.L_x_1817:
[----:B------:R-:W-:-:S04]  /*1c540*/  MOV R137, UR38 ;  /* 0x0000002600897c02 */ /* 0x000fc80008000f00 */
[----:B------:R-:W-:-:S13]  /*1c550*/  ISETP.NE.AND P1, PT, R137, 0x1, PT ;  /* 0x000000018900780c */ /* 0x000fda0003f25270 */
[----:B------:R-:W0:Y:S02]  /*1c560*/  @P1 LDC.64 R4, c[0x0][0x9e8] ;  /* 0x00027a00ff041b82 */ /* 0x000e240000000a00 */
[----:B0-----:R-:W-:-:S05]  /*1c570*/  @P1 IMAD.HI.U32 R4, R136, R4, RZ ;  /* 0x0000000488041227 */ /* 0x001fca00078e00ff */
[----:B------:R-:W-:-:S07]  /*1c580*/  @P1 SHF.R.U32.HI R136, RZ, R5, R4 ;  /* 0x00000005ff881219 */ /* 0x000fce0000011604 */
.L_x_1818:
[----:B------:R-:W-:Y:S05]  /*1c590*/  BSYNC B1 ;  /* 0x0000000000017941 */ /* 0x000fea0003800000 */
.L_x_1816:
[----:B------:R-:W-:-:S05]  /*1c5a0*/  IMAD R136, R136, R137, R0 ;  /* 0x0000008988887224 */ /* 0x000fca00078e0200 */
[----:B------:R-:W-:Y:S02]  /*1c5b0*/  VIADDMNMX R13, R136, R137, R13, PT ;  /* 0x00000089880d7246 */ /* 0x000fe4000380010d */
[----:B------:R-:W-:-:S07]  /*1c5c0*/  VIMNMX R12, R12, R136, !PT ;  /* 0x000000880c0c7248 */ /* 0x000fce0007fe0100 */
.L_x_1815:
        /* <DEDUP_REMOVED lines=14> */
[--C-:B0-----:R-:W-:Y:S01]  /*1c6b0*/  IMAD.IADD R20, R20, 0x1, R3.reuse ;  /* 0x0000000114147824 */ /* 0x101fe200078e0203 */
[----:B------:R-:W-:Y:S01]  /*1c6c0*/  ISETP.LT.OR P3, PT, R13, 0xa, P3 ;  /* 0x0000000a0d00780c */ /* 0x000fe20001f61670 */
[----:B------:R-:W-:Y:S01]  /*1c6d0*/  IMAD.IADD R14, R14, 0x1, R3 ;  /* 0x000000010e0e7824 */ /* 0x000fe200078e0203 */
        /* <DEDUP_REMOVED lines=8> */
[----:B------:R-:W-:-:S04]  /*1c760*/  ISETP.GT.AND P3, PT, R12, 0x11, !P4 ;  /* 0x000000110c00780c */ /* 0x000fc80006764270 */
        /* <DEDUP_REMOVED lines=111> */
[----:B------:R-:W-:-:S13]  /*1ce60*/  ISETP.GE.AND P6, PT, R225, 0x1, PT ;  /* 0x00000001e100780c */ /* 0x000fda0003fc6270 */
        /* <DEDUP_REMOVED lines=13> */
.L_x_1821:
[----:B------:R-:W-:-:S05]  /*1cf40*/  IMAD.U32 R12, RZ, RZ, UR38 ;  /* 0x00000026ff0c7e24 */ /* 0x000fca000f8e00ff */
[----:B------:R-:W-:-:S13]  /*1cf50*/  ISETP.NE.AND P6, PT, R12, 0x1, PT ;  /* 0x000000010c00780c */ /* 0x000fda0003fc5270 */
[----:B------:R-:W0:Y:S02]  /*1cf60*/  @P6 LDC.64 R4, c[0x0][0x9e8] ;  /* 0x00027a00ff046b82 */ /* 0x000e240000000a00 */
[----:B0-----:R-:W-:-:S05]  /*1cf70*/  @P6 IMAD.HI.U32 R4, R3, R4, RZ ;  /* 0x0000000403046227 */ /* 0x001fca00078e00ff */
[----:B------:R-:W-:-:S07]  /*1cf80*/  @P6 SHF.R.U32.HI R3, RZ, R5, R4 ;  /* 0x00000005ff036219 */ /* 0x000fce0000011604 */
.L_x_1822:
[----:B------:R-:W-:Y:S05]  /*1cf90*/  BSYNC B1 ;  /* 0x0000000000017941 */ /* 0x000fea0003800000 */
.L_x_1820:
[----:B------:R-:W-:-:S05]  /*1cfa0*/  IMAD R3, R3, R12, R0 ;  /* 0x0000000c03037224 */ /* 0x000fca00078e0200 */
[----:B------:R-:W-:Y:S02]  /*1cfb0*/  VIADDMNMX R20, R3, R12, R20, PT ;  /* 0x0000000c03147246 */ /* 0x000fe40003800114 */
[----:B------:R-:W-:-:S07]  /*1cfc0*/  VIMNMX R14, R14, R3, !PT ;  /* 0x000000030e0e7248 */ /* 0x000fce0007fe0100 */
.L_x_1819:
[C---:B------:R-:W-:Y:S01]  /*1cfd0*/  ISETP.GT.AND P1, PT, R14.reuse, 0x1, !P1 ;  /* 0x000000010e00780c */ /* 0x040fe20004f24270 */
[----:B------:R-:W-:Y:S01]  /*1cfe0*/  IMAD.U32 R4, RZ, RZ, UR43 ;  /* 0x0000002bff047e24 */ /* 0x000fe2000f8e00ff */
        /* <DEDUP_REMOVED lines=63> */
[C---:B------:R-:W-:Y:S02]  /*1d3e0*/  LOP3.LUT P1, RZ, R16.reuse, 0x1000, RZ, 0xc0, !PT ;  /* 0x0000100010ff7812 */ /* 0x040fe4000782c0ff */
[----:B------:R-:W-:-:S02]  /*1d3f0*/  LOP3.LUT P2, RZ, R16, 0x40, RZ, 0xc0, !PT ;  /* 0x0000004010ff7812 */ /* 0x000fc4000784c0ff */
[----:B------:R-:W-:Y:S02]  /*1d400*/  ISETP.GT.AND P1, PT, R14, 0x30, !P1 ;  /* 0x000000300e00780c */ /* 0x000fe40004f24270 */
[----:B------:R-:W-:Y:S02]  /*1d410*/  FMNMX.FTZ R0, R132, R3, !PT ;  /* 0x0000000384007209 */ /* 0x000fe40007810000 */
[----:B------:R-:W-:Y:S02]  /*1d420*/  ISETP.LT.OR P1, PT, R20, 0x31, P1 ;  /* 0x000000311400780c */ /* 0x000fe40000f21670 */
[----:B------:R-:W-:Y:S02]  /*1d430*/  FMNMX.FTZ R0, R133, R0, !PT ;  /* 0x0000000085007209 */ /* 0x000fe40007810000 */
[----:B------:R-:W-:Y:S02]  /*1d440*/  FSEL R114, R114, -INF , !P1 ;  /* 0xff80000072727808 */ /* 0x000fe40004800000 */
[C---:B------:R-:W-:Y:S01]  /*1d450*/  LOP3.LUT P1, RZ, R16.reuse, 0x800, RZ, 0xc0, !PT ;  /* 0x0000080010ff7812 */ /* 0x040fe2000782c0ff */
[----:B------:R-:W0:Y:S01]  /*1d460*/  SHFL.BFLY PT, R3, R0, 0x2, 0x1f ;  /* 0x0c401f0000037f89 */ /* 0x000e2200000e0000 */
[----:B------:R-:W-:-:S02]  /*1d470*/  LOP3.LUT P6, RZ, R16, 0x20, RZ, 0xc0, !PT ;  /* 0x0000002010ff7812 */ /* 0x000fc400078cc0ff */
[C---:B------:R-:W-:Y:S02]  /*1d480*/  ISETP.GT.AND P1, PT, R14.reuse, 0x31, !P1 ;  /* 0x000000310e00780c */ /* 0x040fe40004f24270 */
[----:B------:R-:W-:Y:S02]  /*1d490*/  ISETP.GT.AND P3, PT, R14, 0x50, !P3 ;  /* 0x000000500e00780c */ /* 0x000fe40005f64270 */
[C---:B------:R-:W-:Y:S02]  /*1d4a0*/  ISETP.LT.OR P1, PT, R20.reuse, 0x32, P1 ;  /* 0x000000321400780c */ /* 0x040fe40000f21670 */
[----:B------:R-:W-:Y:S02]  /*1d4b0*/  ISETP.LT.OR P3, PT, R20, 0x51, P3 ;  /* 0x000000511400780c */ /* 0x000fe40001f61670 */
[----:B------:R-:W-:Y:S02]  /*1d4c0*/  FSEL R115, R115, -INF , !P1 ;  /* 0xff80000073737808 */ /* 0x000fe40004800000 */
[----:B------:R-:W-:-:S02]  /*1d4d0*/  LOP3.LUT P1, RZ, R16, 0x400, RZ, 0xc0, !PT ;  /* 0x0000040010ff7812 */ /* 0x000fc4000782c0ff */
[C---:B------:R-:W-:Y:S02]  /*1d4e0*/  ISETP.GT.AND P4, PT, R14.reuse, 0x51, !P4 ;  /* 0x000000510e00780c */ /* 0x040fe40006784270 */
[----:B------:R-:W-:Y:S02]  /*1d4f0*/  ISETP.GT.AND P1, PT, R14, 0x38, !P1 ;  /* 0x000000380e00780c */ /* 0x000fe40004f24270 */
[----:B------:R-:W-:Y:S02]  /*1d500*/  FSEL R130, R130, -INF , !P3 ;  /* 0xff80000082827808 */ /* 0x000fe40005800000 */
[----:B------:R-:W-:Y:S02]  /*1d510*/  ISETP.LT.OR P1, PT, R20, 0x39, P1 ;  /* 0x000000391400780c */ /* 0x000fe40000f21670 */
[----:B------:R-:W-:Y:S02]  /*1d520*/  ISETP.GT.AND P5, PT, R14, 0x58, !P5 ;  /* 0x000000580e00780c */ /* 0x000fe40006fa4270 */
[----:B------:R-:W-:-:S02]  /*1d530*/  FSEL R118, R118, -INF , !P1 ;  /* 0xff80000076767808 */ /* 0x000fc40004800000 */
[----:B------:R-:W-:Y:S02]  /*1d540*/  LOP3.LUT P1, RZ, R16, 0x200, RZ, 0xc0, !PT ;  /* 0x0000020010ff7812 */ /* 0x000fe4000782c0ff */
[----:B0-----:R-:W-:Y:S02]  /*1d550*/  FMNMX.FTZ R12, R0, R3, !PT ;  /* 0x00000003000c7209 */ /* 0x001fe40007810000 */
[----:B------:R-:W-:Y:S02]  /*1d560*/  ISETP.GT.AND P1, PT, R14, 0x39, !P1 ;  /* 0x000000390e00780c */ /* 0x000fe40004f24270 */
[C---:B------:R-:W-:Y:S01]  /*1d570*/  ISETP.LT.OR P4, PT, R20.reuse, 0x52, P4 ;  /* 0x000000521400780c */ /* 0x040fe20002781670 */
[----:B------:R-:W0:Y:S01]  /*1d580*/  SHFL.BFLY PT, R3, R12, 0x1, 0x1f ;  /* 0x0c201f000c037f89 */ /* 0x000e2200000e0000 */
[C---:B------:R-:W-:Y:S02]  /*1d590*/  ISETP.LT.OR P1, PT, R20.reuse, 0x3a, P1 ;  /* 0x0000003a1400780c */ /* 0x040fe40000f21670 */
[----:B------:R-:W-:-:S02]  /*1d5a0*/  ISETP.LT.OR P5, PT, R20, 0x59, P5 ;  /* 0x000000591400780c */ /* 0x000fc40002fa1670 */
[----:B------:R-:W-:Y:S02]  /*1d5b0*/  FSEL R119, R119, -INF , !P1 ;  /* 0xff80000077777808 */ /* 0x000fe40004800000 */
[----:B------:R-:W-:Y:S02]  /*1d5c0*/  LOP3.LUT P1, RZ, R16, 0x100, RZ, 0xc0, !PT ;  /* 0x0000010010ff7812 */ /* 0x000fe4000782c0ff */
[----:B------:R-:W-:Y:S02]  /*1d5d0*/  FSEL R131, R131, -INF , !P4 ;  /* 0xff80000083837808 */ /* 0x000fe40006000000 */
[----:B------:R-:W-:Y:S02]  /*1d5e0*/  ISETP.GT.AND P1, PT, R14, 0x40, !P1 ;  /* 0x000000400e00780c */ /* 0x000fe40004f24270 */
[----:B------:R-:W-:Y:S02]  /*1d5f0*/  FSEL R134, R134, -INF , !P5 ;  /* 0xff80000086867808 */ /* 0x000fe40006800000 */
[----:B------:R-:W-:-:S04]  /*1d600*/  ISETP.LT.OR P1, PT, R20, 0x41, P1 ;  /* 0x000000411400780c */ /* 0x000fc80000f21670 */
[----:B------:R-:W-:Y:S02]  /*1d610*/  FSEL R122, R122, -INF , !P1 ;  /* 0xff8000007a7a7808 */ /* 0x000fe40004800000 */
[----:B------:R-:W-:Y:S02]  /*1d620*/  LOP3.LUT P1, RZ, R16, 0x80, RZ, 0xc0, !PT ;  /* 0x0000008010ff7812 */ /* 0x000fe4000782c0ff */
[----:B0-----:R-:W-:Y:S02]  /*1d630*/  FMNMX.FTZ R3, R12, R3, !PT ;  /* 0x000000030c037209 */ /* 0x001fe40007810000 */
[----:B------:R-:W-:-:S03]  /*1d640*/  ISETP.GT.AND P1, PT, R14, 0x41, !P1 ;  /* 0x000000410e00780c */ /* 0x000fc60004f24270 */
[----:B------:R-:W-:Y:S01]  /*1d650*/  FMUL.FTZ R5, R3, R4 ;  /* 0x0000000403057220 */ /* 0x000fe20000410000 */
[----:B------:R-:W-:-:S04]  /*1d660*/  ISETP.LT.OR P1, PT, R20, 0x42, P1 ;  /* 0x000000421400780c */ /* 0x000fc80000f21670 */
[----:B------:R-:W-:Y:S02]  /*1d670*/  FSEL R123, R123, -INF , !P1 ;  /* 0xff8000007b7b7808 */ /* 0x000fe40004800000 */
[----:B------:R-:W-:-:S04]  /*1d680*/  ISETP.GT.AND P1, PT, R14, 0x48, !P2 ;  /* 0x000000480e00780c */ /* 0x000fc80005724270 */
[----:B------:R-:W-:-:S04]  /*1d690*/  ISETP.LT.OR P1, PT, R20, 0x49, P1 ;  /* 0x000000491400780c */ /* 0x000fc80000f21670 */
[----:B------:R-:W-:Y:S02]  /*1d6a0*/  FSEL R126, R126, -INF , !P1 ;  /* 0xff8000007e7e7808 */ /* 0x000fe40004800000 */
[----:B------:R-:W-:Y:S02]  /*1d6b0*/  ISETP.GT.AND P1, PT, R14, 0x49, !P6 ;  /* 0x000000490e00780c */ /* 0x000fe40007724270 */
[----:B------:R-:W-:Y:S02]  /*1d6c0*/  LOP3.LUT P6, RZ, R16, 0x2, RZ, 0xc0, !PT ;  /* 0x0000000210ff7812 */ /* 0x000fe400078cc0ff */
[----:B------:R-:W-:-:S04]  /*1d6d0*/  ISETP.LT.OR P1, PT, R20, 0x4a, P1 ;  /* 0x0000004a1400780c */ /* 0x000fc80000f21670 */
[----:B------:R-:W-:Y:S02]  /*1d6e0*/  FSEL R127, R127, -INF , !P1 ;  /* 0xff8000007f7f7808 */ /* 0x000fe40004800000 */
[----:B------:R-:W-:Y:S02]  /*1d6f0*/  ISETP.GT.AND P1, PT, R14, RZ, !P6 ;  /* 0x000000ff0e00720c */ /* 0x000fe40007724270 */
[----:B------:R-:W-:Y:S02]  /*1d700*/  LOP3.LUT P6, RZ, R16, 0x1, RZ, 0xc0, !PT ;  /* 0x0000000110ff7812 */ /* 0x000fe400078cc0ff */
[----:B------:R-:W-:Y:S02]  /*1d710*/  ISETP.LT.OR P1, PT, R20, 0x1, P1 ;  /* 0x000000011400780c */ /* 0x000fe40000f21670 */
[----:B------:R-:W-:Y:S02]  /*1d720*/  ISETP.GT.AND P2, PT, R14, 0x59, !P6 ;  /* 0x000000590e00780c */ /* 0x000fe40007744270 */
[----:B------:R-:W-:-:S02]  /*1d730*/  FSEL R90, R90, -INF , !P1 ;  /* 0xff8000005a5a7808 */ /* 0x000fc40004800000 */
[----:B------:R-:W-:Y:S02]  /*1d740*/  ISETP.LT.OR P2, PT, R20, 0x5a, P2 ;  /* 0x0000005a1400780c */ /* 0x000fe40001741670 */
[----:B------:R-:W-:Y:S02]  /*1d750*/  FMNMX.FTZ R0, R90, R9, !PT ;  /* 0x000000095a007209 */ /* 0x000fe40007810000 */
[----:B------:R-:W-:Y:S02]  /*1d760*/  FSEL R135, R135, -INF , !P2 ;  /* 0xff80000087877808 */ /* 0x000fe40005000000 */
[----:B------:R-:W-:Y:S02]  /*1d770*/  FMNMX.FTZ R0, R91, R0, !PT ;  /* 0x000000005b007209 */ /* 0x000fe40007810000 */
[----:B------:R-:W-:Y:S02]  /*1d780*/  FSETP.NEU.FTZ.AND P1, PT, R3, -INF , PT ;  /* 0xff8000000300780b */ /* 0x000fe40003f3d000 */
[----:B------:R-:W-:-:S02]  /*1d790*/  FMNMX.FTZ R0, R94, R0, !PT ;  /* 0x000000005e007209 */ /* 0x000fc40007810000 */
        /* <DEDUP_REMOVED lines=13> */
[----:B------:R-:W-:Y:S01]  /*1d870*/  FSEL R101, R3, RZ, P1 ;  /* 0x000000ff03657208 */ /* 0x000fe20000800000 */
        /* <DEDUP_REMOVED lines=22> */
[----:B------:R-:W-:Y:S01]  /*1d9e0*/  FADD.FTZ R101, -R101, R11 ;  /* 0x0000000b65657221 */ /* 0x000fe20000010100 */
[----:B------:R-:W-:Y:S02]  /*1d9f0*/  MUFU.EX2 R156, R156 ;  /* 0x0000009c009c7308 */ /* 0x000fe40000000800 */
[----:B------:R-:W-:-:S04]  /*1da00*/  FMNMX.FTZ R0, R115, R0, !PT ;  /* 0x0000000073007209 */ /* 0x000fc80007810000 */
[----:B------:R-:W-:Y:S02]  /*1da10*/  FMNMX.FTZ R0, R118, R0, !PT ;  /* 0x0000000076007209 */ /* 0x000fe40007810000 */
[----:B------:R0:W-:Y:S02]  /*1da20*/  MUFU.EX2 R11, R5 ;  /* 0x00000005000b7308 */ /* 0x0001e40000000800 */
[----:B------:R-:W-:-:S04]  /*1da30*/  FMNMX.FTZ R0, R119, R0, !PT ;  /* 0x0000000077007209 */ /* 0x000fc80007810000 */
[----:B------:R-:W-:Y:S02]  /*1da40*/  FMNMX.FTZ R0, R122, R0, !PT ;  /* 0x000000007a007209 */ /* 0x000fe40007810000 */
[----:B------:R-:W-:Y:S02]  /*1da50*/  MUFU.EX2 R89, R89 ;  /* 0x0000005900597308 */ /* 0x000fe40000000800 */
        /* <DEDUP_REMOVED lines=17> */
[----:B------:R2:W-:Y:S08]  /*1db70*/  MUFU.EX2 R14, R105 ;  /* 0x00000069000e7308 */ /* 0x0005f00000000800 */
        /* <DEDUP_REMOVED lines=11> */
[-C--:B------:R-:W-:Y:S01]  /*1dc30*/  FFMA.FTZ R104, R91, R4.reuse, -R101 ;  /* 0x000000045b687223 */ /* 0x080fe20000010865 */
        /* <DEDUP_REMOVED lines=12> */
[-CC-:B--2---:R-:W-:Y:S01]  /*1dd00*/  FFMA.FTZ R105, R111, R4.reuse, -R101.reuse ;  /* 0x000000046f697223 */ /* 0x184fe20000010865 */
[----:B------:R-:W1:Y:S01]  /*1dd10*/  MUFU.EX2 R5, R5 ;  /* 0x0000000500057308 */ /* 0x000e620000000800 */
[----:B0-----:R-:W-:Y:S01]  /*1dd20*/  FFMA.FTZ R7, R12, R7, R156 ;  /* 0x000000070c077223 */ /* 0x001fe2000001009c */
[-CC-:B------:R-:W-:Y:S01]  /*1dd30*/  FFMA.FTZ R145, R114, R4.reuse, -R101.reuse ;  /* 0x0000000472917223 */ /* 0x180fe20000010865 */
[-CC-:B------:R-:W-:Y:S01]  /*1dd40*/  FFMA.FTZ R103, R115, R4.reuse, -R101.reuse ;  /* 0x0000000473677223 */ /* 0x180fe20000010865 */
[-C--:B------:R-:W-:Y:S01]  /*1dd50*/  FFMA.FTZ R147, R118, R4.reuse, -R101 ;  /* 0x0000000476937223 */ /* 0x080fe20000010865 */
[----:B------:R-:W-:Y:S01]  /*1dd60*/  FADD.FTZ R7, R89, R7 ;  /* 0x0000000759077221 */ /* 0x000fe20000010000 */
[-CC-:B------:R-:W-:Y:S01]  /*1dd70*/  FFMA.FTZ R102, R119, R4.reuse, -R101.reuse ;  /* 0x0000000477667223 */ /* 0x180fe20000010865 */
[-C--:B------:R-:W-:Y:S01]  /*1dd80*/  FFMA.FTZ R141, R122, R4.reuse, -R101 ;  /* 0x000000047a8d7223 */ /* 0x080fe20000010865 */
[----:B------:R-:W0:Y:S01]  /*1dd90*/  MUFU.EX2 R104, R104 ;  /* 0x0000006800687308 */ /* 0x000e220000000800 */
[----:B------:R-:W-:Y:S01]  /*1dda0*/  FADD.FTZ R7, R158, R7 ;  /* 0x000000079e077221 */ /* 0x000fe20000010000 */
[-CC-:B------:R-:W-:Y:S01]  /*1ddb0*/  FFMA.FTZ R99, R123, R4.reuse, -R101.reuse ;  /* 0x000000047b637223 */ /* 0x180fe20000010865 */
[-CC-:B------:R-:W-:Y:S01]  /*1ddc0*/  FFMA.FTZ R143, R126, R4.reuse, -R101.reuse ;  /* 0x000000047e8f7223 */ /* 0x180fe20000010865 */
[-C--:B------:R-:W-:Y:S01]  /*1ddd0*/  FFMA.FTZ R98, R127, R4.reuse, -R101 ;  /* 0x000000047f627223 */ /* 0x080fe20000010865 */
[----:B------:R-:W-:Y:S01]  /*1dde0*/  FADD.FTZ R7, R88, R7 ;  /* 0x0000000758077221 */ /* 0x000fe20000010000 */
[-CC-:B------:R-:W-:Y:S01]  /*1ddf0*/  FFMA.FTZ R137, R130, R4.reuse, -R101.reuse ;  /* 0x0000000482897223 */ /* 0x180fe20000010865 */
[----:B------:R-:W-:Y:S01]  /*1de00*/  FFMA.FTZ R9, R131, R4, -R101 ;  /* 0x0000000483097223 */ /* 0x000fe20000010865 */
[----:B------:R-:W2:Y:S01]  /*1de10*/  MUFU.EX2 R159, R159 ;  /* 0x0000009f009f7308 */ /* 0x000ea20000000800 */
[----:B-1----:R-:W-:Y:S01]  /*1de20*/  FFMA.FTZ R6, R5, R6, R157 ;  /* 0x0000000605067223 */ /* 0x002fe2000001009d */
[----:B------:R-:W-:Y:S01]  /*1de30*/  FADD.FTZ R7, R152, R7 ;  /* 0x0000000798077221 */ /* 0x000fe20000010000 */
[-CC-:B------:R-:W-:Y:S01]  /*1de40*/  FFMA.FTZ R139, R134, R4.reuse, -R101.reuse ;  /* 0x00000004868b7223 */ /* 0x180fe20000010865 */
[----:B------:R-:W-:-:S02]  /*1de50*/  FFMA.FTZ R101, R135, R4, -R101 ;  /* 0x0000000487657223 */ /* 0x000fc40000010865 */
        /* <DEDUP_REMOVED lines=15> */
[----:B------:R-:W-:-:S06]  /*1df50*/  FADD.FTZ R7, R144, R7 ;  /* 0x0000000790077221 */ /* 0x000fcc0000010000 */
        /* <DEDUP_REMOVED lines=53> */
[----:B0-----:R-:W-:-:S04]  /*1e2b0*/  FADD.FTZ R106, R138, R7 ;  /* 0x000000078a6a7221 */ /* 0x001fc80000010000 */
[----:B------:R-:W-:Y:S01]  /*1e2c0*/  FADD.FTZ R7, R11, R106 ;  /* 0x0000006a0b077221 */ /* 0x000fe20000010000 */
[----:B--2---:R-:W-:-:S04]  /*1e2d0*/  FADD.FTZ R6, R139, R6 ;  /* 0x000000068b067221 */ /* 0x004fc80000010000 */
[----:B-1----:R-:W-:Y:S01]  /*1e2e0*/  FADD.FTZ R6, R101, R6 ;  /* 0x0000000665067221 */ /* 0x002fe20000010000 */
[----:B------:R-:W-:Y:S06]  /*1e2f0*/  @!P0 BRA `(.L_x_1823) ;  /* 0x0000000000048947 */ /* 0x000fec0003800000 */
[----:B------:R-:W-:Y:S01]  /*1e300*/  BPT.TRAP 0x1 ;  /* 0x000000040000795c */ /* 0x000fe20000300000 */
.L_x_1823:
[----:B------:R-:W-:Y:S01]  /*1e310*/  ISETP.GT.AND P1, PT, R10, R202, PT ;  /* 0x000000ca0a00720c */ /* 0x000fe20003f24270 */
[----:B------:R-:W-:Y:S01]  /*1e320*/  VIADD R15, R15, 0x2a860 ;  /* 0x0002a8600f0f7836 */ /* 0x000fe20000000000 */
[----:B------:R-:W-:Y:S01]  /*1e330*/  F2FP.F16.F32.PACK_AB R154, R13, R154 ;  /* 0x0000009a0d9a723e */ /* 0x000fe200000000ff */
[----:B------:R-:W-:Y:S01]  /*1e340*/  IMAD.MOV.U32 R13, RZ, RZ, R164 ;  /* 0x000000ffff0d7224 */ /* 0x000fe200078e00a4 */
[----:B------:R-:W-:Y:S01]  /*1e350*/  F2FP.F16.F32.PACK_AB R148, R14, R148 ;  /* 0x000000940e94723e */ /* 0x000fe200000000ff */
[----:B------:R-:W-:Y:S01]  /*1e360*/  IMAD.MOV.U32 R14, RZ, RZ, R23 ;  /* 0x000000ffff0e7224 */ /* 0x000fe200078e0017 */
[----:B------:R-:W-:Y:S02]  /*1e370*/  PRMT R15, R172, 0x654, R15 ;  /* 0x00000654ac0f7816 */ /* 0x000fe4000000000f */
[----:B------:R-:W-:Y:S01]  /*1e380*/  F2FP.F16.F32.PACK_AB R137, R9, R137 ;  /* 0x000000890989723e */ /* 0x000fe200000000ff */
[----:B------:R-:W-:Y:S01]  /*1e390*/  IMAD.MOV.U32 R9, RZ, RZ, R0 ;  /* 0x000000ffff097224 */ /* 0x000fe200078e0000 */
[----:B------:R0:W-:Y:S01]  /*1e3a0*/  SYNCS.ARRIVE.TRANS64.RED.A1T0 RZ, [R15+URZ], RZ ;  /* 0x000000ff0fff79a7 */ /* 0x0001e2000810043f */
        /* <DEDUP_REMOVED lines=22> */
[----:B------:R-:W-:Y:S01]  /*1e510*/  IADD3 R10, R10, -0x1, RZ ;  /* 0xffffffff0a0a7810 */ /* 0x000fe20007ffe0ff */
[----:B0-----:R-:W-:Y:S06]  /*1e520*/  @P1 BRA `(.L_x_1824) ;  /* 0xffffffcc001c1947 */ /* 0x001fec000383ffff */
.L_x_1803:
[----:B------:R-:W-:Y:S05]  /*1e530*/  BSYNC B0 ;  /* 0x0000000000007941 */ /* 0x000fea0003800000 */
.L_x_1802:
        /* <DEDUP_REMOVED lines=67> */
.L_x_1825:
[----:B------:R-:W-:Y:S01]  /*1e970*/  IMAD R5, R23, 0x8, R2 ;  /* 0x0000000817057824 */ /* 0x000fe200078e0202 */
[----:B------:R-:W-:-:S04]  /*1e980*/  SHF.L.U32 R8, R164, 0x1f, RZ ;  /* 0x0000001fa4087819 */ /* 0x000fc800000006ff */
[----:B------:R0:W1:Y:S01]  /*1e990*/  SYNCS.PHASECHK.TRANS64.TRYWAIT P1, [R5+URZ+0x2a850], R8 ;  /* 0x02a85008050075a7 */ /* 0x000062000802017f */
[----:B------:R-:W-:Y:S05]  /*1e9a0*/  @!P0 BRA `(.L_x_1826) ;  /* 0x0000000000048947 */ /* 0x000fea0003800000 */
[----:B------:R-:W-:Y:S01]  /*1e9b0*/  BPT.TRAP 0x1 ;  /* 0x000000040000795c */ /* 0x000fe20000300000 */
.L_x_1826:
        /* <DEDUP_REMOVED lines=9> */
.L_x_1828:
[----:B------:R-:W-:Y:S05]  /*1ea50*/  BSYNC B0 ;  /* 0x0000000000007941 */ /* 0x000fea0003800000 */
.L_x_1827:
[----:B------:R-:W-:Y:S01]  /*1ea60*/  IMAD.MOV.U32 R9, RZ, RZ, 0x40000040 ;  /* 0x40000040ff097424 */ /* 0x000fe200078e00ff */
[----:B01----:R-:W-:Y:S01]  /*1ea70*/  MOV R8, R2 ;  /* 0x0000000200087202 */ /* 0x003fe20000000f00 */
[----:B------:R-:W-:Y:S01]  /*1ea80*/  WARPGROUP.ARRIVE ;  /* 0x00000000000079c5 */ /* 0x000fe20000000000 */
[----:B------:R-:W-:Y:S01]  /*1ea90*/  MOV R20, 0xff800000 ;  /* 0xff80000000147802 */ /* 0x000fe20000000f00 */
[----:B------:R-:W-:Y:S01]  /*1eaa0*/  IMAD.MOV.U32 R21, RZ, RZ, -0x800000 ;  /* 0xff800000ff157424 */ /* 0x000fe200078e00ff */
[----:B------:R-:W-:Y:S01]  /*1eab0*/  R2UR UR6, R8 ;  /* 0x00000000080672ca */ /* 0x000fe200000e0000 */
[----:B------:R-:W-:Y:S01]  /*1eac0*/  VIADD R8, R2, 0x80 ;  /* 0x0000008002087836 */ /* 0x000fe20000000000 */
[----:B------:R-:W-:Y:S01]  /*1ead0*/  R2UR UR7, R9 ;  /* 0x00000000090772ca */ /* 0x000fe200000e0000 */
[----:B------:R-:W-:-:S12]  /*1eae0*/  IMAD.MOV.U32 R9, RZ, RZ, 0x40000040 ;  /* 0x40000040ff097424 */ /* 0x000fd800078e00ff */
        /* <DEDUP_REMOVED lines=36> */
[----:B------:R-:W-:Y:S01]  /*1ed30*/  IMAD.MOV.U32 R6, RZ, RZ, RZ ;  /* 0x000000ffff067224 */ /* 0x000fe200078e00ff */
        /* <DEDUP_REMOVED lines=22> */
.L_x_1830:
        /* <DEDUP_REMOVED lines=71> */
[----:B------:R-:W-:Y:S01]  /*1f310*/  LOP3.LUT R164, R164, R3, RZ, 0x3c, !PT ;  /* 0x00000003a4a47212 */ /* 0x000fe200078e3cff */
[----:B------:R-:W-:Y:S01]  /*1f320*/  VIADD R209, R209, 0x1 ;  /* 0x00000001d1d17836 */ /* 0x000fe20000000000 */
[----:B--2---:R-:W-:-:S07]  /*1f330*/  SEL R23, R23, RZ, P1 ;  /* 0x000000ff17177207 */ /* 0x004fce0000800000 */
.L_x_1683:
[----:B------:R-:W2:Y:S08]  /*1f340*/  S2UR UR4, SR_CgaCtaId ;  /* 0x00000000000479c3 */ /* 0x000eb00000008800 */
[----:B------:R-:W-:Y:S01]  /*1f350*/  BAR.SYNC.DEFER_BLOCKING 0x5, 0x180 ;  /* 0x0146000000007b1d */ /* 0x000fe20000010000 */
[----:B------:R-:W-:-:S05]  /*1f360*/  MOV R3, 0x400 ;  /* 0x0000040000037802 */ /* 0x000fca0000000f00 */
[----:B------:R-:W-:Y:S01]  /*1f370*/  BSSY B0, `(.L_x_1831) ;  /* 0x00002db000007945 */ /* 0x000fe20003800000 */
[----:B--2---:R-:W-:-:S05]  /*1f380*/  IMAD.U32 R172, RZ, RZ, UR4 ;  /* 0x00000004ffac7e24 */ /* 0x004fca000f8e00ff */
[----:B------:R-:W-:-:S05]  /*1f390*/  LEA R2, R172, R3, 0x18 ;  /* 0x00000003ac027211 */ /* 0x000fca00078ec0ff */
[----:B-1--4-:R1:W2:Y:S01]  /*1f3a0*/  LDS.128 R28, [R2+0x2a8d0] ;  /* 0x02a8d000021c7984 */ /* 0x0122a20000000c00 */
[----:B------:R-:W-:Y:S06]  /*1f3b0*/  BAR.ARV 0x4, 0x180 ;  /* 0x0106000000007b1d */ /* 0x000fec0000002000 */
[----:B------:R-:W-:Y:S05]  /*1f3c0*/  @P0 BRA `(.L_x_1832) ;  /* 0x00000020006c0947 */ /* 0x000fea0003800000 */
[----:B------:R-:W3:Y:S01]  /*1f3d0*/  LDL R0, [R1+0x54] ;  /* 0x0000540001007983 */ /* 0x000ee20000100800 */
[----:B------:R-:W-:Y:S01]  /*1f3e0*/  F2FP.F16.F32.PACK_AB R34, R69, R68 ;  /* 0x000000444522723e */ /* 0x000fe200000000ff */
[----:B------:R-:W-:Y:S01]  /*1f3f0*/  ULDC.64 UR6, c[0x0][0xc00] ;  /* 0x0003000000067ab9 */ /* 0x000fe20000000a00 */
[----:B------:R-:W-:Y:S01]  /*1f400*/  ULDC.64 UR4, c[0x0][0xc08] ;  /* 0x0003020000047ab9 */ /* 0x000fe20000000a00 */
[----:B------:R-:W4:Y:S01]  /*1f410*/  S2R R3, SR_SWINHI ;  /* 0x0000000000037919 */ /* 0x000f220000002f00 */
[----:B------:R-:W-:Y:S02]  /*1f420*/  MOV R72, R2 ;  /* 0x0000000200487202 */ /* 0x000fe40000000f00 */
[----:B----4-:R-:W-:Y:S01]  /*1f430*/  MOV R73, R3 ;  /* 0x0000000300497202 */ /* 0x010fe20000000f00 */
[----:B------:R-:W-:Y:S02]  /*1f440*/  BAR.SYNC.DEFER_BLOCKING 0x1, 0x100 ;  /* 0x0044000000007b1d */ /* 0x000fe40000010000 */
[----:B---3--:R-:W-:-:S03]  /*1f450*/  IMAD.WIDE R4, R0, 0x2, R72 ;  /* 0x0000000200047825 */ /* 0x008fc600078e0248 */
[C---:B------:R-:W-:Y:S02]  /*1f460*/  LOP3.LUT R3, R4.reuse, 0x380, RZ, 0xc0, !PT ;  /* 0x0000038004037812 */ /* 0x040fe400078ec0ff */
[C---:B------:R-:W-:Y:S02]  /*1f470*/  IADD3 R7, P6, R4.reuse, 0x20, RZ ;  /* 0x0000002004077810 */ /* 0x040fe40007fde0ff */
[----:B------:R-:W-:Y:S02]  /*1f480*/  SHF.R.U64 R3, R3, 0x3, RZ ;  /* 0x0000000303037819 */ /* 0x000fe400000012ff */
[C---:B------:R-:W-:Y:S01]  /*1f490*/  IADD3 R6, P5, R4.reuse, 0x40, RZ ;  /* 0x0000004004067810 */ /* 0x040fe20007fbe0ff */
[----:B------:R-:W-:Y:S01]  /*1f4a0*/  IMAD.X R9, RZ, RZ, R5, P6 ;  /* 0x000000ffff097224 */ /* 0x000fe200030e0605 */
[C---:B------:R-:W-:Y:S02]  /*1f4b0*/  IADD3 R35, P4, R4.reuse, 0x60, RZ ;  /* 0x0000006004237810 */ /* 0x040fe40007f9e0ff */
[----:B------:R-:W-:-:S02]  /*1f4c0*/  IADD3 R103, P3, R4, 0x4000, RZ ;  /* 0x0000400004677810 */ /* 0x000fc40007f7e0ff */
[C---:B------:R-:W-:Y:S01]  /*1f4d0*/  IADD3 R105, P2, R4.reuse, 0x4020, RZ ;  /* 0x0000402004697810 */ /* 0x040fe20007f5e0ff */
[--C-:B------:R-:W-:Y:S01]  /*1f4e0*/  IMAD.X R13, RZ, RZ, R5.reuse, P4 ;  /* 0x000000ffff0d7224 */ /* 0x100fe200020e0605 */
[C---:B------:R-:W-:Y:S01]  /*1f4f0*/  IADD3 R107, P1, R4.reuse, 0x4040, RZ ;  /* 0x00004040046b7810 */ /* 0x040fe20007f3e0ff */
[--C-:B------:R-:W-:Y:S01]  /*1f500*/  IMAD.X R15, RZ, RZ, R5.reuse, P3 ;  /* 0x000000ffff0f7224 */ /* 0x100fe200018e0605 */
[----:B------:R-:W-:Y:S01]  /*1f510*/  IADD3 R109, P0, R4, 0x4060, RZ ;  /* 0x00004060046d7810 */ /* 0x000fe20007f1e0ff */
[--C-:B------:R-:W-:Y:S01]  /*1f520*/  IMAD.X R25, RZ, RZ, R5.reuse, P2 ;  /* 0x000000ffff197224 */ /* 0x100fe200010e0605 */
[----:B------:R-:W-:Y:S01]  /*1f530*/  LOP3.LUT R0, R7, 0x380, RZ, 0xc0, !PT ;  /* 0x0000038007007812 */ /* 0x000fe200078ec0ff */
[--C-:B------:R-:W-:Y:S01]  /*1f540*/  IMAD.X R27, RZ, RZ, R5.reuse, P1 ;  /* 0x000000ffff1b7224 */ /* 0x100fe200008e0605 */
[----:B------:R-:W-:Y:S01]  /*1f550*/  LOP3.LUT R4, R3, R4, RZ, 0x3c, !PT ;  /* 0x0000000403047212 */ /* 0x000fe200078e3cff */
[----:B0-----:R-:W-:Y:S01]  /*1f560*/  IMAD.X R33, RZ, RZ, R5, P0 ;  /* 0x000000ffff217224 */ /* 0x001fe200000e0605 */
[----:B------:R-:W-:-:S02]  /*1f570*/  LOP3.LUT R3, R6, 0x380, RZ, 0xc0, !PT ;  /* 0x0000038006037812 */ /* 0x000fc400078ec0ff */
[----:B------:R-:W-:Y:S02]  /*1f580*/  SHF.R.U64 R0, R0, 0x3, RZ ;  /* 0x0000000300007819 */ /* 0x000fe400000012ff */
[----:B------:R-:W-:Y:S02]  /*1f590*/  SHF.R.U64 R3, R3, 0x3, RZ ;  /* 0x0000000303037819 */ /* 0x000fe400000012ff */
[----:B------:R-:W-:Y:S02]  /*1f5a0*/  LOP3.LUT R12, R35, 0x380, RZ, 0xc0, !PT ;  /* 0x00000380230c7812 */ /* 0x000fe400078ec0ff */
[----:B------:R-:W-:Y:S02]  /*1f5b0*/  LOP3.LUT R14, R103, 0x380, RZ, 0xc0, !PT ;  /* 0x00000380670e7812 */ /* 0x000fe400078ec0ff */
[----:B------:R-:W-:Y:S02]  /*1f5c0*/  LOP3.LUT R8, R0, R7, RZ, 0x3c, !PT ;  /* 0x0000000700087212 */ /* 0x000fe400078e3cff */
[----:B------:R-:W-:-:S02]  /*1f5d0*/  LOP3.LUT R0, R105, 0x380, RZ, 0xc0, !PT ;  /* 0x0000038069007812 */ /* 0x000fc400078ec0ff */
[----:B------:R-:W-:Y:S02]  /*1f5e0*/  LOP3.LUT R26, R107, 0x380, RZ, 0xc0, !PT ;  /* 0x000003806b1a7812 */ /* 0x000fe400078ec0ff */
[----:B------:R-:W-:Y:S02]  /*1f5f0*/  LOP3.LUT R10, R3, R6, RZ, 0x3c, !PT ;  /* 0x00000006030a7212 */ /* 0x000fe400078e3cff */
[----:B--2---:R-:W-:Y:S02]  /*1f600*/  LOP3.LUT R28, R109, 0x380, RZ, 0xc0, !PT ;  /* 0x000003806d1c7812 */ /* 0x004fe400078ec0ff */
[-C--:B------:R-:W-:Y:S02]  /*1f610*/  IADD3.X R11, RZ, R5.reuse, RZ, P5, !PT ;  /* 0x00000005ff0b7210 */ /* 0x080fe40002ffe4ff */
[----:B------:R-:W-:Y:S02]  /*1f620*/  MOV R3, R4 ;  /* 0x0000000400037202 */ /* 0x000fe40000000f00 */
[----:B------:R-:W-:-:S02]  /*1f630*/  SHF.R.U64 R12, R12, 0x3, RZ ;  /* 0x000000030c0c7819 */ /* 0x000fc400000012ff */
[----:B------:R-:W-:Y:S02]  /*1f640*/  SHF.R.U64 R14, R14, 0x3, RZ ;  /* 0x000000030e0e7819 */ /* 0x000fe400000012ff */
[----:B------:R-:W-:Y:S02]  /*1f650*/  F2FP.F16.F32.PACK_AB R4, R89, R88 ;  /* 0x000000585904723e */ /* 0x000fe400000000ff */
[----:B------:R-:W-:Y:S02]  /*1f660*/  F2FP.F16.F32.PACK_AB R5, R97, R96 ;  /* 0x000000606105723e */ /* 0x000fe400000000ff */
[----:B------:R-:W-:Y:S02]  /*1f670*/  F2FP.F16.F32.PACK_AB R6, R91, R90 ;  /* 0x0000005a5b06723e */ /* 0x000fe400000000ff */
[----:B------:R-:W-:Y:S02]  /*1f680*/  F2FP.F16.F32.PACK_AB R7, R99, R98 ;  /* 0x000000626307723e */ /* 0x000fe400000000ff */
[----:B------:R-:W-:-:S02]  /*1f690*/  SHF.R.U64 R0, R0, 0x3, RZ ;  /* 0x0000000300007819 */ /* 0x000fc400000012ff */
[----:B------:R-:W-:Y:S01]  /*1f6a0*/  SHF.R.U64 R26, R26, 0x3, RZ ;  /* 0x000000031a1a7819 */ /* 0x000fe200000012ff */
[----:B------:R0:W-:Y:S01]  /*1f6b0*/  STSM.16.M88.4 [R3], R4 ;  /* 0x0000000403007844 */ /* 0x0001e20000000200 */
[----:B------:R-:W-:Y:S02]  /*1f6c0*/  SHF.R.U64 R28, R28, 0x3, RZ ;  /* 0x000000031c1c7819 */ /* 0x000fe400000012ff */
[----:B------:R-:W-:Y:S02]  /*1f6d0*/  LOP3.LUT R12, R12, R35, RZ, 0x3c, !PT ;  /* 0x000000230c0c7212 */ /* 0x000fe400078e3cff */
[----:B------:R-:W-:Y:S02]  /*1f6e0*/  LOP3.LUT R14, R14, R103, RZ, 0x3c, !PT ;  /* 0x000000670e0e7212 */ /* 0x000fe400078e3cff */
[----:B------:R-:W-:Y:S01]  /*1f6f0*/  LOP3.LUT R24, R0, R105, RZ, 0x3c, !PT ;  /* 0x0000006900187212 */ /* 0x000fe200078e3cff */
[----:B------:R-:W2:Y:S01]  /*1f700*/  LDC.64 R102, c[0x0][0xc00] ;  /* 0x00030000ff667b82 */ /* 0x000ea20000000a00 */
[----:B------:R-:W-:-:S02]  /*1f710*/  LOP3.LUT R26, R26, R107, RZ, 0x3c, !PT ;  /* 0x0000006b1a1a7212 */ /* 0x000fc400078e3cff */
[----:B------:R-:W-:Y:S02]  /*1f720*/  LOP3.LUT R32, R28, R109, RZ, 0x3c, !PT ;  /* 0x0000006d1c207212 */ /* 0x000fe400078e3cff */
[----:B------:R-:W-:Y:S02]  /*1f730*/  MOV R107, R8 ;  /* 0x00000008006b7202 */ /* 0x000fe40000000f00 */
[----:B------:R-:W-:Y:S02]  /*1f740*/  MOV R106, R10 ;  /* 0x0000000a006a7202 */ /* 0x000fe40000000f00 */
[----:B0-----:R-:W-:Y:S02]  /*1f750*/  F2FP.F16.F32.PACK_AB R4, R93, R92 ;  /* 0x0000005c5d04723e */ /* 0x001fe400000000ff */
[----:B------:R-:W-:Y:S02]  /*1f760*/  F2FP.F16.F32.PACK_AB R5, R101, R100 ;  /* 0x000000646505723e */ /* 0x000fe400000000ff */
[----:B------:R-:W-:-:S02]  /*1f770*/  F2FP.F16.F32.PACK_AB R6, R37, R36 ;  /* 0x000000242506723e */ /* 0x000fc400000000ff */
[----:B------:R-:W-:Y:S02]  /*1f780*/  F2FP.F16.F32.PACK_AB R7, R39, R38 ;  /* 0x000000262707723e */ /* 0x000fe400000000ff */
[----:B------:R-:W-:Y:S02]  /*1f790*/  F2FP.F16.F32.PACK_AB R8, R41, R40 ;  /* 0x000000282908723e */ /* 0x000fe400000000ff */
[----:B------:R-:W-:Y:S01]  /*1f7a0*/  F2FP.F16.F32.PACK_AB R9, R43, R42 ;  /* 0x0000002a2b09723e */ /* 0x000fe200000000ff */
[----:B------:R0:W-:Y:S01]  /*1f7b0*/  STSM.16.M88.4 [R107], R4 ;  /* 0x000000046b007844 */ /* 0x0001e20000000200 */
[----:B------:R-:W-:Y:S02]  /*1f7c0*/  F2FP.F16.F32.PACK_AB R10, R45, R44 ;  /* 0x0000002c2d0a723e */ /* 0x000fe400000000ff */
[----:B------:R-:W-:Y:S02]  /*1f7d0*/  F2FP.F16.F32.PACK_AB R11, R47, R46 ;  /* 0x0000002e2f0b723e */ /* 0x000fe400000000ff */
[----:B------:R-:W-:-:S02]  /*1f7e0*/  MOV R105, R12 ;  /* 0x0000000c00697202 */ /* 0x000fc40000000f00 */
[----:B------:R-:W-:Y:S01]  /*1f7f0*/  MOV R0, R14 ;  /* 0x0000000e00007202 */ /* 0x000fe20000000f00 */
[----:B------:R-:W-:Y:S01]  /*1f800*/  STSM.16.M88.4 [R106], R8 ;  /* 0x000000086a007844 */ /* 0x000fe20000000200 */
[----:B------:R-:W-:Y:S02]  /*1f810*/  MOV R104, R24 ;  /* 0x0000001800687202 */ /* 0x000fe40000000f00 */
[----:B------:R-:W-:Y:S02]  /*1f820*/  MOV R28, R26 ;  /* 0x0000001a001c7202 */ /* 0x000fe40000000f00 */
[----:B------:R-:W-:Y:S02]  /*1f830*/  F2FP.F16.F32.PACK_AB R12, R49, R48 ;  /* 0x00000030310c723e */ /* 0x000fe400000000ff */
        /* <DEDUP_REMOVED lines=9> */
[----:B------:R-:W-:Y:S01]  /*1f8d0*/  F2FP.F16.F32.PACK_AB R32, R65, R64 ;  /* 0x000000404120723e */ /* 0x000fe200000000ff */
[----:B------:R3:W-:Y:S01]  /*1f8e0*/  STSM.16.M88.4 [R0], R24 ;  /* 0x0000001800007844 */ /* 0x0007e20000000200 */
[----:B------:R-:W-:Y:S02]  /*1f8f0*/  F2FP.F16.F32.PACK_AB R33, R67, R66 ;  /* 0x000000424321723e */ /* 0x000fe400000000ff */
[----:B------:R-:W-:Y:S02]  /*1f900*/  F2FP.F16.F32.PACK_AB R35, R71, R70 ;  /* 0x000000464723723e */ /* 0x000fe400000000ff */
[----:B0-----:R-:W-:Y:S02]  /*1f910*/  F2FP.F16.F32.PACK_AB R4, R95, R94 ;  /* 0x0000005e5f04723e */ /* 0x001fe400000000ff */
[----:B------:R-:W-:Y:S01]  /*1f920*/  F2FP.F16.F32.PACK_AB R5, R75, R74 ;  /* 0x0000004a4b05723e */ /* 0x000fe200000000ff */
[----:B------:R-:W-:Y:S01]  /*1f930*/  STSM.16.M88.4 [R104], R32 ;  /* 0x0000002068007844 */ /* 0x000fe20000000200 */
[----:B------:R-:W-:Y:S01]  /*1f940*/  F2FP.F16.F32.PACK_AB R6, R77, R76 ;  /* 0x0000004c4d06723e */ /* 0x000fe200000000ff */
[----:B--2---:R-:W-:Y:S01]  /*1f950*/  IMAD.WIDE R12, R208, 0x4, R102 ;  /* 0x00000004d00c7825 */ /* 0x004fe200078e0266 */
[----:B------:R-:W-:Y:S01]  /*1f960*/  F2FP.F16.F32.PACK_AB R7, R79, R78 ;  /* 0x0000004e4f07723e */ /* 0x000fe200000000ff */
[----:B------:R-:W0:Y:S01]  /*1f970*/  LDC R102, c[0x0][0xbe8] ;  /* 0x0002fa00ff667b82 */ /* 0x000e220000000800 */
[----:B------:R-:W-:-:S02]  /*1f980*/  F2FP.F16.F32.PACK_AB R8, R81, R80 ;  /* 0x000000505108723e */ /* 0x000fc400000000ff */
[----:B------:R-:W-:Y:S01]  /*1f990*/  F2FP.F16.F32.PACK_AB R9, R83, R82 ;  /* 0x000000525309723e */ /* 0x000fe200000000ff */
[----:B------:R2:W-:Y:S01]  /*1f9a0*/  STSM.16.M88.4 [R28], R4 ;  /* 0x000000041c007844 */ /* 0x0005e20000000200 */
[----:B------:R-:W-:Y:S01]  /*1f9b0*/  F2FP.F16.F32.PACK_AB R10, R85, R84 ;  /* 0x00000054550a723e */ /* 0x000fe200000000ff */
[----:B---3--:R-:W-:Y:S01]  /*1f9c0*/  IMAD.MOV.U32 R0, RZ, RZ, RZ ;  /* 0x000000ffff007224 */ /* 0x008fe200078e00ff */
[----:B------:R-:W-:Y:S01]  /*1f9d0*/  F2FP.F16.F32.PACK_AB R11, R87, R86 ;  /* 0x00000056570b723e */ /* 0x000fe200000000ff */
[----:B------:R-:W3:Y:S01]  /*1f9e0*/  LDC.64 R14, c[0x0][0xba8] ;  /* 0x0002ea00ff0e7b82 */ /* 0x000ee20000000a00 */
[----:B------:R-:W-:-:S03]  /*1f9f0*/  ISETP.NE.U32.AND P0, PT, RZ, UR6, PT ;  /* 0x00000006ff007c0c */ /* 0x000fc6000bf05070 */
[----:B------:R4:W-:Y:S04]  /*1fa00*/  STSM.16.M88.4 [R3], R8 ;  /* 0x0000000803007844 */ /* 0x0009e80000000200 */
[----:B------:R-:W-:Y:S01]  /*1fa10*/  BAR.SYNC.DEFER_BLOCKING 0x1, 0x100 ;  /* 0x0044000000007b1d */ /* 0x000fe20000010000 */
[----:B------:R-:W-:-:S13]  /*1fa20*/  ISETP.NE.AND.EX P0, PT, RZ, UR7, PT, P0 ;  /* 0x00000007ff007c0c */ /* 0x000fda000bf05300 */
[----:B------:R-:W3:Y:S01]  /*1fa30*/  @P0 LDG.E R0, desc[UR60][R12.64] ;  /* 0x0000003c0c000981 */ /* 0x000ee2000c1e1900 */
[----:B------:R-:W-:Y:S01]  /*1fa40*/  ISETP.NE.U32.AND P1, PT, RZ, UR4, PT ;  /* 0x00000004ff007c0c */ /* 0x000fe2000bf25070 */
[----:B------:R-:W-:Y:S01]  /*1fa50*/  ULDC UR4, c[0x0][0xa88] ;  /* 0x0002a20000047ab9 */ /* 0x000fe20000000800 */
[C---:B------:R-:W-:Y:S02]  /*1fa60*/  ISETP.NE.AND P2, PT, R207.reuse, RZ, PT ;  /* 0x000000ffcf00720c */ /* 0x040fe40003f45270 */
[----:B------:R-:W-:Y:S01]  /*1fa70*/  MOV R27, UR4 ;  /* 0x00000004001b7c02 */ /* 0x000fe20008000f00 */
[----:B------:R-:W-:Y:S01]  /*1fa80*/  ULDC UR4, c[0x0][0xad4] ;  /* 0x0002b50000047ab9 */ /* 0x000fe20000000800 */
[----:B------:R-:W-:Y:S02]  /*1fa90*/  ISETP.NE.AND.EX P1, PT, RZ, UR5, PT, P1 ;  /* 0x00000005ff007c0c */ /* 0x000fe4000bf25310 */
[----:B------:R-:W-:Y:S01]  /*1faa0*/  SEL R207, R207, UR4, P2 ;  /* 0x00000004cfcf7c07 */ /* 0x000fe20009000000 */
[----:B------:R-:W-:-:S03]  /*1fab0*/  IMAD.MOV.U32 R26, RZ, RZ, 0x9b8 ;  /* 0x000009b8ff1a7424 */ /* 0x000fc600078e00ff */
[----:B------:R-:W-:-:S04]  /*1fac0*/  ISETP.GT.AND P3, PT, R207, 0x1, PT ;  /* 0x00000001cf00780c */ /* 0x000fc80003f64270 */
[----:B------:R-:W-:-:S03]  /*1fad0*/  SEL R26, R26, 0x978, P3 ;  /* 0x000009781a1a7807 */ /* 0x000fc60001800000 */
[----:B--2---:R-:W2:Y:S08]  /*1fae0*/  @P1 LDC.64 R4, c[0x0][0xc08] ;  /* 0x00030200ff041b82 */ /* 0x004eb00000000a00 */
[----:B------:R-:W1:Y:S08]  /*1faf0*/  LDC.64 R6, c[0x0][R26+0x220] ;  /* 0x000088001a067b82 */ /* 0x000e700000000a00 */
[----:B----4-:R-:W4:Y:S01]  /*1fb00*/  LDC.64 R8, c[0x0][R26+0x218] ;  /* 0x000086001a087b82 */ /* 0x010f220000000a00 */
[----:B0-----:R-:W-:-:S07]  /*1fb10*/  ISETP.NE.AND P4, PT, R102, 0x1, PT ;  /* 0x000000016600780c */ /* 0x001fce0003f85270 */
[----:B------:R-:W0:Y:S01]  /*1fb20*/  LDC.64 R10, c[0x0][R26+0x228] ;  /* 0x00008a001a0a7b82 */ /* 0x000e220000000a00 */
[----:B--2---:R-:W-:-:S05]  /*1fb30*/  @P1 IMAD.WIDE R4, R208, 0x4, R4 ;  /* 0x00000004d0041825 */ /* 0x004fca00078e0204 */
[----:B------:R2:W5:Y:S01]  /*1fb40*/  @P1 LDG.E R27, desc[UR60][R4.64] ;  /* 0x0000003c041b1981 */ /* 0x000562000c1e1900 */
[----:B------:R-:W-:Y:S01]  /*1fb50*/  ISETP.NE.U32.AND P2, PT, RZ, UR6, PT ;  /* 0x00000006ff007c0c */ /* 0x000fe2000bf45070 */
[----:B------:R-:W0:Y:S01]  /*1fb60*/  @P4 LDC R28, c[0x0][0xbec] ;  /* 0x0002fb00ff1c4b82 */ /* 0x000e220000000800 */
[----:B------:R-:W-:Y:S02]  /*1fb70*/  SHF.R.S32.HI R24, RZ, 0x1f, R208 ;  /* 0x0000001fff187819 */ /* 0x000fe400000114d0 */
[----:B------:R-:W-:Y:S02]  /*1fb80*/  ISETP.NE.AND.EX P2, PT, RZ, UR7, PT, P2 ;  /* 0x00000007ff007c0c */ /* 0x000fe4000bf45320 */
[----:B------:R-:W-:Y:S02]  /*1fb90*/  SEL R33, R211, RZ, P3 ;  /* 0x000000ffd3217207 */ /* 0x000fe40001800000 */
[----:B------:R-:W-:Y:S01]  /*1fba0*/  SEL R3, R208, RZ, !P2 ;  /* 0x000000ffd0037207 */ /* 0x000fe20005000000 */
[----:B--2---:R-:W2:Y:S01]  /*1fbb0*/  LDC.64 R4, c[0x0][R26+0x210] ;  /* 0x000084001a047b82 */ /* 0x004ea20000000a00 */
[----:B------:R-:W-:-:S07]  /*1fbc0*/  SEL R25, R24, RZ, !P2 ;  /* 0x000000ff18197207 */ /* 0x000fce0005000000 */
[----:B------:R-:W2:Y:S01]  /*1fbd0*/  @P4 LDC R105, c[0x0][0xbf0] ;  /* 0x0002fc00ff694b82 */ /* 0x000ea20000000800 */
[----:B-1----:R-:W-:-:S07]  /*1fbe0*/  IMAD R7, R7, R3, RZ ;  /* 0x0000000307077224 */ /* 0x002fce00078e02ff */
[----:B---3--:R-:W1:Y:S01]  /*1fbf0*/  @!P3 LDC R14, c[0x0][0xb50] ;  /* 0x0002d400ff0ebb82 */ /* 0x008e620000000800 */
[C---:B------:R-:W-:Y:S02]  /*1fc00*/  IMAD R103, R6.reuse, R25, R7 ;  /* 0x0000001906677224 */ /* 0x040fe400078e0207 */
[----:B------:R-:W-:-:S05]  /*1fc10*/  IMAD.WIDE.U32 R6, R6, R3, RZ ;  /* 0x0000000306067225 */ /* 0x000fca00078e00ff */
[----:B------:R-:W3:Y:S01]  /*1fc20*/  @!P3 LDC R15, c[0x0][0xb54] ;  /* 0x0002d500ff0fbb82 */ /* 0x000ee20000000800 */
[-C--:B----4-:R-:W-:Y:S02]  /*1fc30*/  IMAD R35, R9, R169.reuse, RZ ;  /* 0x000000a909237224 */ /* 0x090fe400078e02ff */
[----:B------:R-:W-:-:S04]  /*1fc40*/  IMAD.WIDE.U32 R8, R8, R169, RZ ;  /* 0x000000a908087225 */ /* 0x000fc800078e00ff */
[----:B------:R-:W-:Y:S02]  /*1fc50*/  IMAD.IADD R25, R203, 0x1, R188 ;  /* 0x00000001cb197824 */ /* 0x000fe400078e02bc */
[----:B------:R-:W-:Y:S02]  /*1fc60*/  IMAD.IADD R24, R9, 0x1, R35 ;  /* 0x0000000109187824 */ /* 0x000fe400078e0223 */
[----:B------:R-:W-:Y:S02]  /*1fc70*/  IMAD.IADD R9, R7, 0x1, R103 ;  /* 0x0000000107097824 */ /* 0x000fe400078e0267 */
[----:B------:R-:W-:Y:S02]  /*1fc80*/  IMAD.MOV.U32 R7, RZ, RZ, R25 ;  /* 0x000000ffff077224 */ /* 0x000fe400078e0019 */
[-C--:B0-----:R-:W-:Y:S02]  /*1fc90*/  IMAD R35, R11, R33.reuse, RZ ;  /* 0x000000210b237224 */ /* 0x081fe400078e02ff */
[----:B------:R-:W-:-:S05]  /*1fca0*/  IMAD.WIDE.U32 R10, R10, R33, RZ ;  /* 0x000000210a0a7225 */ /* 0x000fca00078e00ff */
[----:B------:R-:W-:Y:S02]  /*1fcb0*/  IADD3 R35, R11, R35, RZ ;  /* 0x000000230b237210 */ /* 0x000fe40007ffe0ff */
[--C-:B------:R-:W-:Y:S01]  /*1fcc0*/  IADD3 R8, P2, P5, R6, R8, R0.reuse ;  /* 0x0000000806087210 */ /* 0x100fe20007d5e000 */
[----:B------:R-:W-:Y:S01]  /*1fcd0*/  @P4 IMAD.HI.U32 R6, R25, R28, RZ ;  /* 0x0000001c19064227 */ /* 0x000fe200078e00ff */
[----:B------:R-:W-:-:S04]  /*1fce0*/  SHF.R.S32.HI R103, RZ, 0x1f, R0 ;  /* 0x0000001fff677819 */ /* 0x000fc80000011400 */
[----:B--2---:R-:W-:Y:S02]  /*1fcf0*/  @P4 SHF.R.U32.HI R7, RZ, R105, R6 ;  /* 0x00000069ff074219 */ /* 0x004fe40000011606 */
[----:B------:R-:W-:Y:S02]  /*1fd00*/  IADD3.X R9, R9, R24, R103, P2, P5 ;  /* 0x0000001809097210 */ /* 0x000fe400017ea467 */
[----:B------:R-:W-:Y:S01]  /*1fd10*/  IADD3 R10, P2, P5, R7, R8, R10 ;  /* 0x00000008070a7210 */ /* 0x000fe20007d5e00a */
[--C-:B------:R-:W-:Y:S01]  /*1fd20*/  IMAD.MOV R24, RZ, RZ, -R7.reuse ;  /* 0x000000ffff187224 */ /* 0x100fe200078e0a07 */
[----:B------:R-:W-:-:S03]  /*1fd30*/  SHF.R.S32.HI R6, RZ, 0x1f, R7 ;  /* 0x0000001fff067819 */ /* 0x000fc60000011407 */
[----:B------:R-:W-:Y:S01]  /*1fd40*/  IMAD R7, R102, R24, R25 ;  /* 0x0000001866077224 */ /* 0x000fe200078e0219 */
[----:B------:R-:W-:-:S03]  /*1fd50*/  IADD3.X R11, R6, R9, R35, P2, P5 ;  /* 0x00000009060b7210 */ /* 0x000fc600017ea423 */
[-C--:B------:R-:W-:Y:S01]  /*1fd60*/  IMAD R5, R5, R7.reuse, RZ ;  /* 0x0000000705057224 */ /* 0x080fe200078e02ff */
[----:B------:R-:W-:Y:S01]  /*1fd70*/  SHF.R.S32.HI R9, RZ, 0x1f, R7 ;  /* 0x0000001fff097819 */ /* 0x000fe20000011407 */
[----:B------:R-:W-:-:S04]  /*1fd80*/  IMAD.WIDE.U32 R10, R4, R7, R10 ;  /* 0x00000007040a7225 */ /* 0x000fc800078e000a */
[----:B------:R-:W-:Y:S01]  /*1fd90*/  IMAD R5, R4, R9, R5 ;  /* 0x0000000904057224 */ /* 0x000fe200078e0205 */
[----:B-1----:R-:W-:-:S03]  /*1fda0*/  LEA R14, P2, R10, R14, 0x2 ;  /* 0x0000000e0a0e7211 */ /* 0x002fc600078410ff */
[----:B------:R-:W-:-:S05]  /*1fdb0*/  IMAD.IADD R4, R11, 0x1, R5 ;  /* 0x000000010b047824 */ /* 0x000fca00078e0205 */
[----:B---3--:R-:W-:Y:S01]  /*1fdc0*/  LEA.HI.X R15, R10, R15, R4, 0x2, P2 ;  /* 0x0000000f0a0f7211 */ /* 0x008fe200010f1404 */
[----:B------:R-:W-:Y:S06]  /*1fdd0*/  @P1 BRA `(.L_x_1833) ;  /* 0x0000000000101947 */ /* 0x000fec0003800000 */
[----:B------:R-:W-:Y:S05]  /*1fde0*/  @!P0 BRA `(.L_x_1833) ;  /* 0x00000000000c8947 */ /* 0x000fea0003800000 */
[----:B------:R-:W2:Y:S04]  /*1fdf0*/  LDG.E R4, desc[UR60][R12.64] ;  /* 0x0000003c0c047981 */ /* 0x000ea8000c1e1900 */
[----:B-----5:R-:W2:Y:S02]  /*1fe00*/  LDG.E R27, desc[UR60][R12.64+0x4] ;  /* 0x0000043c0c1b7981 */ /* 0x020ea4000c1e1900 */
[----:B--2---:R-:W-:-:S07]  /*1fe10*/  IMAD.IADD R27, R27, 0x1, -R4 ;  /* 0x000000011b1b7824 */ /* 0x004fce00078e0a04 */
.L_x_1833:
[----:B------:R-:W2:Y:S01]  /*1fe20*/  LDL R8, [R1+0x50] ;  /* 0x0000500001087983 */ /* 0x000ea20000100800 */
[----:B-----5:R-:W-:Y:S01]  /*1fe30*/  IMAD R28, R27, R102, RZ ;  /* 0x000000661b1c7224 */ /* 0x020fe200078e02ff */
[----:B------:R-:W-:Y:S02]  /*1fe40*/  LOP3.LUT P0, RZ, R229, 0x3, RZ, 0xc0, !PT ;  /* 0x00000003e5ff7812 */ /* 0x000fe4000780c0ff */
[----:B------:R-:W-:Y:S04]  /*1fe50*/  SHFL.IDX PT, R4, R14, RZ, 0x1c1f ;  /* 0x001c1fff0e047589 */ /* 0x000fe800000e0000 */
[----:B------:R-:W0:Y:S04]  /*1fe60*/  SHFL.IDX PT, R5, R15, RZ, 0x1c1f ;  /* 0x001c1fff0f057589 */ /* 0x000e2800000e0000 */
[----:B------:R-:W-:Y:S04]  /*1fe70*/  SHFL.IDX PT, R6, R14, 0x1, 0x1c1f ;  /* 0x003c1f000e067f89 */ /* 0x000fe800000e0000 */
[----:B------:R-:W1:Y:S01]  /*1fe80*/  SHFL.IDX PT, R7, R15, 0x1, 0x1c1f ;  /* 0x003c1f000f077f89 */ /* 0x000e6200000e0000 */
[----:B--2---:R-:W-:-:S04]  /*1fe90*/  IMAD.IADD R11, R8, 0x1, R188 ;  /* 0x00000001080b7824 */ /* 0x004fc800078e02bc */
[C---:B------:R-:W-:Y:S01]  /*1fea0*/  VIADD R12, R11.reuse, 0x8 ;  /* 0x000000080b0c7836 */ /* 0x040fe20000000000 */
[----:B------:R-:W-:-:S04]  /*1feb0*/  ISETP.GE.OR P1, PT, R11, R28, P0 ;  /* 0x0000001c0b00720c */ /* 0x000fc80000726670 */
[----:B------:R-:W-:-:S09]  /*1fec0*/  ISETP.GE.OR P0, PT, R12, R28, P0 ;  /* 0x0000001c0c00720c */ /* 0x000fd20000706670 */
        /* <DEDUP_REMOVED lines=8> */
[----:B------:R-:W-:Y:S01]  /*1ff50*/  IADD3 R9, P6, R72, 0x1000, RZ ;  /* 0x0000100048097810 */ /* 0x000fe20007fde0ff */
[----:B------:R-:W-:Y:S01]  /*1ff60*/  IMAD R103, R103, UR4, RZ ;  /* 0x0000000467677c24 */ /* 0x000fe2000f8e02ff */
[----:B------:R-:W-:Y:S02]  /*1ff70*/  LEA R49, R206, R226, 0x5 ;  /* 0x000000e2ce317211 */ /* 0x000fe400078e28ff */
[----:B------:R-:W-:Y:S01]  /*1ff80*/  LOP3.LUT R8, R9, 0x380, RZ, 0xc0, !PT ;  /* 0x0000038009087812 */ /* 0x000fe200078ec0ff */
[----:B------:R-:W-:Y:S01]  /*1ff90*/  IMAD R103, R0, UR5, R103 ;  /* 0x0000000500677c24 */ /* 0x000fe2000f8e0267 */
[----:B------:R-:W-:Y:S01]  /*1ffa0*/  IADD3 R13, P5, R72, 0x2000, RZ ;  /* 0x00002000480d7810 */ /* 0x000fe20007fbe0ff */
[----:B------:R-:W-:Y:S01]  /*1ffb0*/  IMAD.WIDE.U32 R20, R0, UR4, RZ ;  /* 0x0000000400147c25 */ /* 0x000fe2000f8e00ff */
[----:B------:R-:W-:Y:S01]  /*1ffc0*/  SHF.R.U64 R8, R8, 0x3, RZ ;  /* 0x0000000308087819 */ /* 0x000fe200000012ff */
[----:B------:R-:W-:Y:S01]  /*1ffd0*/  ULDC.64 UR4, c[0x0][0xae8] ;  /* 0x0002ba0000047ab9 */ /* 0x000fe20000000a00 */
[----:B------:R-:W-:Y:S01]  /*1ffe0*/  IADD3 R25, P3, R72, 0x3000, RZ ;  /* 0x0000300048197810 */ /* 0x000fe20007f7e0ff */
[----:B------:R-:W-:Y:S01]  /*1fff0*/  IMAD.IADD R21, R21, 0x1, R103 ;  /* 0x0000000115157824 */ /* 0x000fe200078e0267 */
[----:B------:R-:W-:Y:S01]  /*20000*/  LOP3.LUT R8, R8, R9, RZ, 0x3c, !PT ;  /* 0x0000000908087212 */ /* 0x000fe200078e3cff */
[----:B------:R-:W-:Y:S01]  /*20010*/  IMAD.IADD R50, R188, 0x1, R49 ;  /* 0x00000001bc327824 */ /* 0x000fe200078e0231 */
[C---:B------:R-:W-:Y:S01]  /*20020*/  IADD3 R33, P2, R72.reuse, 0x4000, RZ ;  /* 0x0000400048217810 */ /* 0x040fe20007f5e0ff */
[----:B------:R-:W-:Y:S01]  /*20030*/  IMAD.X R9, RZ, RZ, R73, P6 ;  /* 0x000000ffff097224 */ /* 0x000fe200030e0649 */
[C---:B------:R-:W-:Y:S01]  /*20040*/  IADD3 R37, P1, R72.reuse, 0x5000, RZ ;  /* 0x0000500048257810 */ /* 0x040fe20007f3e0ff */
[----:B------:R-:W-:Y:S01]  /*20050*/  IMAD.WIDE.U32 R20, R169, UR4, R20 ;  /* 0x00000004a9147c25 */ /* 0x000fe2000f8e0014 */
[----:B------:R-:W-:-:S02]  /*20060*/  IADD3 R41, P0, R72, 0x6000, RZ ;  /* 0x0000600048297810 */ /* 0x000fc40007f1e0ff */
        /* <DEDUP_REMOVED lines=9> */
[----:B------:R-:W-:Y:S01]  /*20100*/  IMAD.MOV.U32 R49, RZ, RZ, R50 ;  /* 0x000000ffff317224 */ /* 0x000fe200078e0032 */
[----:B------:R-:W-:Y:S01]  /*20110*/  LOP3.LUT R36, R37, 0x380, RZ, 0xc0, !PT ;  /* 0x0000038025247812 */ /* 0x000fe200078ec0ff */
[----:B------:R-:W-:Y:S01]  /*20120*/  IMAD.X R45, RZ, RZ, R73, P6 ;  /* 0x000000ffff2d7224 */ /* 0x000fe200030e0649 */
[----:B------:R-:W-:-:S02]  /*20130*/  LOP3.LUT R40, R41, 0x380, RZ, 0xc0, !PT ;  /* 0x0000038029287812 */ /* 0x000fc400078ec0ff */
[----:B------:R-:W-:Y:S02]  /*20140*/  LOP3.LUT R4, R5, 0x380, RZ, 0xc0, !PT ;  /* 0x0000038005047812 */ /* 0x000fe400078ec0ff */
[----:B------:R-:W-:Y:S01]  /*20150*/  LOP3.LUT R7, R72, 0x380, RZ, 0xc0, !PT ;  /* 0x0000038048077812 */ /* 0x000fe200078ec0ff */
[----:B------:R-:W-:Y:S01]  /*20160*/  IMAD R48, R48, UR4, RZ ;  /* 0x0000000430307c24 */ /* 0x000fe2000f8e02ff */
[----:B------:R-:W-:Y:S02]  /*20170*/  SHF.R.U64 R12, R12, 0x3, RZ ;  /* 0x000000030c0c7819 */ /* 0x000fe400000012ff */
[----:B------:R-:W-:Y:S02]  /*20180*/  SHF.R.U64 R24, R24, 0x3, RZ ;  /* 0x0000000318187819 */ /* 0x000fe400000012ff */
[----:B------:R-:W-:Y:S02]  /*20190*/  SHF.R.U64 R32, R32, 0x3, RZ ;  /* 0x0000000320207819 */ /* 0x000fe400000012ff */
[----:B------:R-:W-:-:S02]  /*201a0*/  SHF.R.U64 R36, R36, 0x3, RZ ;  /* 0x0000000324247819 */ /* 0x000fc400000012ff */
[----:B------:R-:W-:Y:S02]  /*201b0*/  SHF.R.U64 R40, R40, 0x3, RZ ;  /* 0x0000000328287819 */ /* 0x000fe400000012ff */
[----:B-1----:R-:W-:Y:S02]  /*201c0*/  @P4 SHF.R.U32.HI R49, RZ, R53, R0 ;  /* 0x00000035ff314219 */ /* 0x002fe40000011600 */
[----:B------:R-:W-:Y:S02]  /*201d0*/  SHF.R.U64 R4, R4, 0x3, RZ ;  /* 0x0000000304047819 */ /* 0x000fe400000012ff */
[----:B------:R-:W-:Y:S01]  /*201e0*/  SHF.R.U64 R7, R7, 0x3, RZ ;  /* 0x0000000307077819 */ /* 0x000fe200000012ff */
[C---:B------:R-:W-:Y:S01]  /*201f0*/  IMAD R51, R3.reuse, UR5, R48 ;  /* 0x0000000503337c24 */ /* 0x040fe2000f8e0230 */
        /* <DEDUP_REMOVED lines=10> */
[----:B------:R-:W-:Y:S01]  /*202a0*/  SHF.R.S32.HI R0, RZ, 0x1f, R49 ;  /* 0x0000001fff007819 */ /* 0x000fe20000011431 */
[----:B------:R-:W-:Y:S01]  /*202b0*/  IMAD.X R41, RZ, RZ, R73, P0 ;  /* 0x000000ffff297224 */ /* 0x000fe200000e0649 */
[----:B------:R-:W-:Y:S01]  /*202c0*/  IADD3.X R13, RZ, R73, RZ, P5, !PT ;  /* 0x00000049ff0d7210 */ /* 0x000fe20002ffe4ff */
[----:B------:R-:W-:Y:S01]  /*202d0*/  IMAD.MOV R3, RZ, RZ, -R49 ;  /* 0x000000ffff037224 */ /* 0x000fe200078e0a31 */
[----:B------:R-:W-:-:S02]  /*202e0*/  LOP3.LUT R44, R4, R5, RZ, 0x3c, !PT ;  /* 0x00000005042c7212 */ /* 0x000fc400078e3cff */
[----:B------:R-:W-:Y:S01]  /*202f0*/  LOP3.LUT R72, R7, R72, RZ, 0x3c, !PT ;  /* 0x0000004807487212 */ /* 0x000fe200078e3cff */
[----:B------:R-:W-:Y:S01]  /*20300*/  IMAD R0, R0, UR4, RZ ;  /* 0x0000000400007c24 */ /* 0x000fe2000f8e02ff */
[----:B------:R-:W5:Y:S01]  /*20310*/  LD.E.128 R12, desc[UR60][R12.64] ;  /* 0x0000003c0c0c7980 */ /* 0x000f62000c101d00 */
[----:B------:R-:W-:Y:S02]  /*20320*/  IMAD R3, R102, R3, R50 ;  /* 0x0000000366037224 */ /* 0x000fe400078e0232 */
[----:B------:R-:W-:Y:S01]  /*20330*/  IMAD.IADD R21, R21, 0x1, R51 ;  /* 0x0000000115157824 */ /* 0x000fe200078e0233 */
        /* <DEDUP_REMOVED lines=18> */
[----:B------:R-:W-:Y:S02]  /*20460*/  IMAD.IADD R53, R226, 0x1, R188 ;  /* 0x00000001e2357824 */ /* 0x000fe400078e02bc */
[C---:B------:R-:W-:Y:S02]  /*20470*/  IMAD R51, R3.reuse, UR5, R0 ;  /* 0x0000000503337c24 */ /* 0x040fe4000f8e0200 */
[----:B------:R-:W-:Y:S01]  /*20480*/  IMAD.WIDE.U32 R20, R3, UR4, R20 ;  /* 0x0000000403147c25 */ /* 0x000fe2000f8e0014 */
[----:B------:R-:W-:Y:S01]  /*20490*/  ISETP.GE.AND P2, PT, R53, R28, PT ;  /* 0x0000001c3500720c */ /* 0x000fe20003f46270 */
[----:B------:R-:W-:Y:S02]  /*204a0*/  ULDC.64 UR4, c[0x0][0xa80] ;  /* 0x0002a00000047ab9 */ /* 0x000fe40000000a00 */
[----:B------:R-:W-:Y:S01]  /*204b0*/  VIADD R0, R2, 0x2a820 ;  /* 0x0002a82002007836 */ /* 0x000fe20000000000 */
[----:B------:R-:W-:Y:S01]  /*204c0*/  LEA R50, P3, R20, UR4, 0x1 ;  /* 0x0000000414327c11 */ /* 0x000fe2000f8608ff */
[----:B------:R-:W-:-:S03]  /*204d0*/  IMAD.IADD R21, R21, 0x1, R51 ;  /* 0x0000000115157824 */ /* 0x000fc600078e0233 */
[----:B------:R-:W-:Y:S02]  /*204e0*/  PRMT R0, RZ, 0x654, R0 ;  /* 0x00000654ff007816 */ /* 0x000fe40000000000 */
[----:B------:R-:W-:Y:S01]  /*204f0*/  LEA.HI.X R51, R20, UR5, R21, 0x1, P3 ;  /* 0x0000000514337c11 */ /* 0x000fe200098f0c15 */
[C---:B------:R-:W-:Y:S01]  /*20500*/  VIADD R3, R53.reuse, 0x40 ;  /* 0x0000004035037836 */ /* 0x040fe20000000000 */
[----:B------:R-:W-:Y:S01]  /*20510*/  IADD3 R49, R53, 0x20, RZ ;  /* 0x0000002035317810 */ /* 0x000fe20007ffe0ff */
[----:B-1----:R0:W1:Y:S01]  /*20520*/  SHFL.IDX PT, R48, R50, RZ, 0x181f ;  /* 0x00181fff32307589 */ /* 0x00206200000e0000 */
[----:B------:R2:W-:Y:S01]  /*20530*/  SYNCS.ARRIVE.TRANS64.RED.A1T0 RZ, [R0+URZ], RZ ;  /* 0x000000ff00ff79a7 */ /* 0x0005e2000810043f */
[----:B------:R-:W-:Y:S01]  /*20540*/  BSSY B1, `(.L_x_1835) ;  /* 0x0000010000017945 */ /* 0x000fe20003800000 */
[-C--:B------:R-:W-:Y:S02]  /*20550*/  ISETP.GE.AND P0, PT, R49, R28.reuse, PT ;  /* 0x0000001c3100720c */ /* 0x080fe40003f06270 */
[----:B------:R-:W-:Y:S01]  /*20560*/  ISETP.GE.AND P1, PT, R3, R28, PT ;  /* 0x0000001c0300720c */ /* 0x000fe20003f26270 */
[----:B--2---:R0:W2:Y:S01]  /*20570*/  SHFL.IDX PT, R0, R51, RZ, 0x181f ;  /* 0x00181fff33007589 */ /* 0x0040a200000e0000 */
[----:B------:R-:W-:-:S02]  /*20580*/  SHF.R.S32.HI R104, RZ, 0x1f, R205 ;  /* 0x0000001fff687819 */ /* 0x000fc400000114cd */
[----:B------:R-:W-:Y:S01]  /*20590*/  SHF.R.S32.HI R105, RZ, 0x1f, R204 ;  /* 0x0000001fff697819 */ /* 0x000fe200000114cc */
[----:B------:R-:W-:Y:S08]  /*205a0*/  @P2 BRA `(.L_x_1836) ;  /* 0x0000000000242947 */ /* 0x000ff00003800000 */
[----:B------:R-:W-:Y:S02]  /*205b0*/  ULDC UR4, c[0x0][0xac8] ;  /* 0x0002b20000047ab9 */ /* 0x000fe40000000800 */
[----:B------:R-:W-:Y:S02]  /*205c0*/  ISETP.GE.AND P2, PT, R204, UR4, PT ;  /* 0x00000004cc007c0c */ /* 0x000fe4000bf46270 */
[----:B------:R-:W-:-:S11]  /*205d0*/  ISETP.GE.AND P3, PT, R205, UR4, PT ;  /* 0x00000004cd007c0c */ /* 0x000fd6000bf66270 */
[CC--:B-1----:R-:W-:Y:S02]  /*205e0*/  @!P2 LEA R20, P4, R204.reuse, R48.reuse, 0x1 ;  /* 0x00000030cc14a211 */ /* 0x0c2fe400078808ff */
[C---:B------:R-:W-:Y:S02]  /*205f0*/  @!P3 LEA R48, P5, R205.reuse, R48, 0x1 ;  /* 0x00000030cd30b211 */ /* 0x040fe400078a08ff */
[-C--:B--2---:R-:W-:Y:S02]  /*20600*/  @!P2 LEA.HI.X R21, R204, R0.reuse, R105, 0x1, P4 ;  /* 0x00000000cc15a211 */ /* 0x084fe400020f0c69 */
[----:B------:R-:W-:-:S03]  /*20610*/  @!P3 LEA.HI.X R49, R205, R0, R104, 0x1, P5 ;  /* 0x00000000cd31b211 */ /* 0x000fc600028f0c68 */
[----:B-----5:R3:W-:Y:S04]  /*20620*/  @!P2 ST.E.128 desc[UR60][R20.64], R4 ;  /* 0x000000041400a985 */ /* 0x0207e8000c101d3c */
[----:B------:R3:W-:Y:S02]  /*20630*/  @!P3 ST.E.128 desc[UR60][R48.64], R32 ;  /* 0x000000203000b985 */ /* 0x0007e4000c101d3c */
.L_x_1836:
[----:B------:R-:W-:Y:S05]  /*20640*/  BSYNC B1 ;  /* 0x0000000000017941 */ /* 0x000fea0003800000 */
.L_x_1835:
[----:B--2---:R2:W4:Y:S01]  /*20650*/  SHFL.IDX PT, R0, R51, 0x1, 0x181f ;  /* 0x00381f0033007f89 */ /* 0x00452200000e0000 */
        /* <DEDUP_REMOVED lines=12> */
.L_x_1838:
[----:B------:R-:W-:Y:S05]  /*20720*/  BSYNC B1 ;  /* 0x0000000000017941 */ /* 0x000fea0003800000 */
.L_x_1837:
        /* <DEDUP_REMOVED lines=13> */
.L_x_1840:
[----:B------:R-:W-:Y:S05]  /*20800*/  BSYNC B1 ;  /* 0x0000000000017941 */ /* 0x000fea0003800000 */
.L_x_1839:
[----:B------:R-:W-:Y:S01]  /*20810*/  VIADD R3, R53, 0x60 ;  /* 0x0000006035037836 */ /* 0x000fe20000000000 */
[----:B0-2-4-:R-:W0:Y:S04]  /*20820*/  SHFL.IDX PT, R51, R51, 0x3, 0x181f ;  /* 0x00781f0033337f89 */ /* 0x015e2800000e0000 */
[----:B------:R-:W-:Y:S01]  /*20830*/  ISETP.GE.AND P0, PT, R3, R28, PT ;  /* 0x0000001c0300720c */ /* 0x000fe20003f06270 */
[----:B------:R-:W2:-:S12]  /*20840*/  SHFL.IDX PT, R50, R50, 0x3, 0x181f ;  /* 0x00781f0032327f89 */ /* 0x000e9800000e0000 */
[----:B------:R-:W-:Y:S05]  /*20850*/  @P0 BRA `(.L_x_1841) ;  /* 0x0000001800300947 */ /* 0x000fea0003800000 */
[----:B------:R-:W-:Y:S02]  /*20860*/  ULDC UR4, c[0x0][0xac8] ;  /* 0x0002b20000047ab9 */ /* 0x000fe40000000800 */
[----:B------:R-:W-:-:S13]  /*20870*/  ISETP.GE.AND P1, PT, R204, UR4, PT ;  /* 0x00000004cc007c0c */ /* 0x000fda000bf26270 */
[----:B--2---:R-:W-:-:S04]  /*20880*/  @!P1 LEA R4, P0, R204, R50, 0x1 ;  /* 0x00000032cc049211 */ /* 0x004fc800078008ff */
        /* <DEDUP_REMOVED lines=8> */
.L_x_1834:
[----:B0-----:R-:W0:Y:S01]  /*20910*/  @P4 LDC R6, c[0x0][0xbec] ;  /* 0x0002fb00ff064b82 */ /* 0x001e220000000800 */
[----:B------:R-:W-:Y:S01]  /*20920*/  ULDC.64 UR4, c[0x0][0xb08] ;  /* 0x0002c20000047ab9 */ /* 0x000fe20000000a00 */
[----:B------:R-:W-:Y:S01]  /*20930*/  ULDC.64 UR6, c[0x0][0xb30] ;  /* 0x0002cc0000067ab9 */ /* 0x000fe20000000a00 */
[----:B------:R-:W-:Y:S01]  /*20940*/  IMAD R103, R103, UR4, RZ ;  /* 0x0000000467677c24 */ /* 0x000fe2000f8e02ff */
[----:B------:R-:W-:Y:S01]  /*20950*/  ISETP.GE.AND P0, PT, R11, R28, PT ;  /* 0x0000001c0b00720c */ /* 0x000fe20003f06270 */
[C---:B------:R-:W-:Y:S01]  /*20960*/  IMAD.WIDE.U32 R4, R0.reuse, UR4, RZ ;  /* 0x0000000400047c25 */ /* 0x040fe2000f8e00ff */
[----:B------:R-:W-:Y:S01]  /*20970*/  BSSY B1, `(.L_x_1842) ;  /* 0x000007a000017945 */ /* 0x000fe20003800000 */
[----:B------:R-:W-:Y:S01]  /*20980*/  SHF.R.S32.HI R24, RZ, 0x1f, R212 ;  /* 0x0000001fff187819 */ /* 0x000fe200000114d4 */
[----:B------:R-:W1:Y:S01]  /*20990*/  @P4 LDC R9, c[0x0][0xbf0] ;  /* 0x0002fc00ff094b82 */ /* 0x000e620000000800 */
[----:B------:R-:W-:Y:S01]  /*209a0*/  IMAD R103, R0, UR5, R103 ;  /* 0x0000000500677c24 */ /* 0x000fe2000f8e0267 */
[----:B------:R-:W-:Y:S01]  /*209b0*/  ULDC.64 UR4, c[0x0][0xb38] ;  /* 0x0002ce0000047ab9 */ /* 0x000fe20000000a00 */
[----:B------:R-:W-:Y:S01]  /*209c0*/  SHF.R.S32.HI R0, RZ, 0x1f, R3 ;  /* 0x0000001fff007819 */ /* 0x000fe20000011403 */
[C---:B------:R-:W-:Y:S01]  /*209d0*/  VIADD R13, R182.reuse, 0x8 ;  /* 0x00000008b60d7836 */ /* 0x040fe20000000000 */
[----:B------:R-:W-:Y:S01]  /*209e0*/  SHF.R.S32.HI R26, RZ, 0x1f, R213 ;  /* 0x0000001fff1a7819 */ /* 0x000fe200000114d5 */
[----:B------:R-:W-:Y:S01]  /*209f0*/  IMAD.IADD R5, R5, 0x1, R103 ;  /* 0x0000000105057824 */ /* 0x000fe200078e0267 */
[----:B------:R-:W-:Y:S01]  /*20a00*/  SHF.R.S32.HI R27, RZ, 0x1f, R214 ;  /* 0x0000001fff1b7819 */ /* 0x000fe200000114d6 */
[----:B------:R-:W-:Y:S01]  /*20a10*/  VIADD R15, R182, 0x10 ;  /* 0x00000010b60f7836 */ /* 0x000fe20000000000 */
[----:B------:R-:W-:Y:S01]  /*20a20*/  SHF.R.S32.HI R14, RZ, 0x1f, R13 ;  /* 0x0000001fff0e7819 */ /* 0x000fe2000001140d */
[----:B------:R-:W-:Y:S01]  /*20a30*/  IMAD.WIDE.U32 R4, R169, UR4, R4 ;  /* 0x00000004a9047c25 */ /* 0x000fe2000f8e0004 */
[----:B------:R-:W-:-:S02]  /*20a40*/  SHF.R.S32.HI R32, RZ, 0x1f, R215 ;  /* 0x0000001fff207819 */ /* 0x000fc400000114d7 */
[----:B------:R-:W-:Y:S01]  /*20a50*/  SHF.R.S32.HI R20, RZ, 0x1f, R15 ;  /* 0x0000001fff147819 */ /* 0x000fe2000001140f */
[----:B------:R-:W-:Y:S01]  /*20a60*/  IMAD R5, R169, UR5, R5 ;  /* 0x00000005a9057c24 */ /* 0x000fe2000f8e0205 */
[----:B------:R-:W-:Y:S01]  /*20a70*/  ULDC.64 UR4, c[0x0][0xb40] ;  /* 0x0002d00000047ab9 */ /* 0x000fe20000000a00 */
[----:B0-----:R-:W-:Y:S01]  /*20a80*/  @P4 IMAD.HI.U32 R6, R25, R6, RZ ;  /* 0x0000000619064227 */ /* 0x001fe200078e00ff */
[----:B------:R-:W-:Y:S02]  /*20a90*/  SHF.R.S32.HI R33, RZ, 0x1f, R216 ;  /* 0x0000001fff217819 */ /* 0x000fe400000114d8 */
[----:B------:R-:W-:Y:S01]  /*20aa0*/  SHF.R.S32.HI R34, RZ, 0x1f, R217 ;  /* 0x0000001fff227819 */ /* 0x000fe200000114d9 */
[----:B------:R-:W-:Y:S01]  /*20ab0*/  IMAD R0, R0, UR4, RZ ;  /* 0x0000000400007c24 */ /* 0x000fe2000f8e02ff */
[----:B------:R-:W-:Y:S01]  /*20ac0*/  SHF.R.S32.HI R35, RZ, 0x1f, R218 ;  /* 0x0000001fff237819 */ /* 0x000fe200000114da */
[----:B------:R-:W-:Y:S01]  /*20ad0*/  IMAD.WIDE.U32 R4, R3, UR4, R4 ;  /* 0x0000000403047c25 */ /* 0x000fe2000f8e0004 */
[----:B------:R-:W-:-:S02]  /*20ae0*/  SHF.R.S32.HI R72, RZ, 0x1f, R219 ;  /* 0x0000001fff487819 */ /* 0x000fc400000114db */
[----:B------:R-:W-:Y:S01]  /*20af0*/  SHF.R.S32.HI R73, RZ, 0x1f, R220 ;  /* 0x0000001fff497819 */ /* 0x000fe200000114dc */
[----:B------:R-:W-:Y:S01]  /*20b00*/  IMAD R7, R3, UR5, R0 ;  /* 0x0000000503077c24 */ /* 0x000fe2000f8e0200 */
[----:B------:R-:W-:Y:S01]  /*20b10*/  ULDC.64 UR4, c[0x0][0xb48] ;  /* 0x0002d20000047ab9 */ /* 0x000fe20000000a00 */
[----:B------:R-:W-:Y:S01]  /*20b20*/  IMAD.MOV.U32 R3, RZ, RZ, R25 ;  /* 0x000000ffff037224 */ /* 0x000fe200078e0019 */
[----:B-1----:R-:W-:Y:S01]  /*20b30*/  @P4 SHF.R.U32.HI R3, RZ, R9, R6 ;  /* 0x00000009ff034219 */ /* 0x002fe20000011606 */
[----:B------:R-:W-:Y:S01]  /*20b40*/  VIADD R6, R2, 0x2a820 ;  /* 0x0002a82002067836 */ /* 0x000fe20000000000 */
[----:B------:R-:W-:Y:S02]  /*20b50*/  IADD3 R5, R5, R7, RZ ;  /* 0x0000000705057210 */ /* 0x000fe40007ffe0ff */
[--C-:B------:R-:W-:Y:S01]  /*20b60*/  SHF.R.S32.HI R0, RZ, 0x1f, R3.reuse ;  /* 0x0000001fff007819 */ /* 0x100fe20000011403 */
[----:B------:R-:W-:Y:S01]  /*20b70*/  IMAD.MOV R7, RZ, RZ, -R3 ;  /* 0x000000ffff077224 */ /* 0x000fe200078e0a03 */
[----:B------:R-:W-:Y:S01]  /*20b80*/  PRMT R6, RZ, 0x654, R6 ;  /* 0x00000654ff067816 */ /* 0x000fe20000000006 */
[----:B------:R-:W-:Y:S01]  /*20b90*/  IMAD.WIDE.U32 R4, R211, UR4, R4 ;  /* 0x00000004d3047c25 */ /* 0x000fe2000f8e0004 */
[----:B------:R-:W-:-:S02]  /*20ba0*/  SHF.R.S32.HI R104, RZ, 0x1f, R221 ;  /* 0x0000001fff687819 */ /* 0x000fc400000114dd */
[----:B------:R0:W-:Y:S01]  /*20bb0*/  SYNCS.ARRIVE.TRANS64.RED.A1T0 RZ, [R6+URZ], RZ ;  /* 0x000000ff06ff79a7 */ /* 0x0001e2000810043f */
[----:B------:R-:W-:Y:S01]  /*20bc0*/  IMAD R7, R102, R7, R25 ;  /* 0x0000000766077224 */ /* 0x000fe200078e0219 */
[----:B------:R-:W-:Y:S01]  /*20bd0*/  SHF.R.S32.HI R105, RZ, 0x1f, R222 ;  /* 0x0000001fff697819 */ /* 0x000fe200000114de */
[----:B------:R-:W-:Y:S01]  /*20be0*/  IMAD R0, R0, UR6, RZ ;  /* 0x0000000600007c24 */ /* 0x000fe2000f8e02ff */
[----:B------:R-:W-:Y:S01]  /*20bf0*/  SHF.R.S32.HI R106, RZ, 0x1f, R223 ;  /* 0x0000001fff6a7819 */ /* 0x000fe200000114df */
[----:B------:R-:W-:Y:S01]  /*20c00*/  IMAD R5, R211, UR5, R5 ;  /* 0x00000005d3057c24 */ /* 0x000fe2000f8e0205 */
[----:B------:R-:W-:Y:S01]  /*20c10*/  ULDC.64 UR4, c[0x0][0xb28] ;  /* 0x0002ca0000047ab9 */ /* 0x000fe20000000a00 */
[C---:B------:R-:W-:Y:S01]  /*20c20*/  IMAD R9, R3.reuse, UR7, R0 ;  /* 0x0000000703097c24 */ /* 0x040fe2000f8e0200 */
[----:B------:R-:W-:Y:S01]  /*20c30*/  SHF.R.S32.HI R0, RZ, 0x1f, R7 ;  /* 0x0000001fff007819 */ /* 0x000fe20000011407 */
[----:B------:R-:W-:Y:S01]  /*20c40*/  IMAD.WIDE.U32 R4, R3, UR6, R4 ;  /* 0x0000000603047c25 */ /* 0x000fe2000f8e0004 */
[----:B------:R-:W-:-:S03]  /*20c50*/  SHF.R.S32.HI R21, RZ, 0x1f, R224 ;  /* 0x0000001fff157819 */ /* 0x000fc600000114e0 */
[----:B------:R-:W-:Y:S02]  /*20c60*/  IMAD R0, R0, UR4, RZ ;  /* 0x0000000400007c24 */ /* 0x000fe4000f8e02ff */
        /* <DEDUP_REMOVED lines=17> */
[-C--:B------:R-:W-:Y:S01]  /*20d80*/  @!P1 LEA R8, P5, R15, R4.reuse, 0x2 ;  /* 0x000000040f089211 */ /* 0x080fe200078a10ff */
        /* <DEDUP_REMOVED lines=56> */
.L_x_1843:
[----:B------:R-:W-:Y:S05]  /*21110*/  BSYNC B1 ;  /* 0x0000000000017941 */ /* 0x000fea0003800000 */
.L_x_1842:
        /* <DEDUP_REMOVED lines=10> */
[-C--:B-1----:R-:W-:Y:S02]  /*211c0*/  @!P1 LEA R8, P5, R13, R4.reuse, 0x2 ;  /* 0x000000040d089211 */ /* 0x082fe400078a10ff */
[-C--:B------:R-:W-:Y:S02]  /*211d0*/  @!P0 LEA R10, P6, R15, R4.reuse, 0x2 ;  /* 0x000000040f0a8211 */ /* 0x080fe400078c10ff */
[-C--:B---3--:R-:W-:Y:S01]  /*211e0*/  @!P1 LEA.HI.X R9, R13, R5.reuse, R14, 0x2, P5 ;  /* 0x000000050d099211 */ /* 0x088fe200028f140e */
[----:B0-----:R-:W-:Y:S01]  /*211f0*/  @!P2 IMAD.WIDE R6, R182, 0x4, R4 ;  /* 0x00000004b606a825 */ /* 0x001fe200078e0204 */
        /* <DEDUP_REMOVED lines=18> */
[-C--:B-1----:R-:W-:Y:S01]  /*21320*/  @!P2 LEA R10, P6, R219, R4.reuse, 0x2 ;  /* 0x00000004db0aa211 */ /* 0x082fe200078c10ff */
[----:B------:R-:W-:Y:S01]  /*21330*/  @!P5 ST.E.64 desc[UR60][R20.64], R46 ;  /* 0x0000002e1400d985 */ /* 0x000fe2000c101b3c */
[----:B------:R-:W-:Y:S02]  /*21340*/  @!P1 LEA R8, P5, R220, R4, 0x2 ;  /* 0x00000004dc089211 */ /* 0x000fe400078a10ff */
        /* <DEDUP_REMOVED lines=35> */
.L_x_1832:
[----:B------:R-:W-:Y:S01]  /*21580*/  ULDC.64 UR4, c[0x0][0xc08] ;  /* 0x0003020000047ab9 */ /* 0x000fe20000000a00 */
[----:B------:R-:W3:Y:S01]  /*21590*/  LDC.64 R4, c[0x0][0xc00] ;  /* 0x00030000ff047b82 */ /* 0x000ee20000000a00 */
[----:B------:R-:W-:Y:S02]  /*215a0*/  ISETP.NE.U32.AND P0, PT, RZ, UR4, PT ;  /* 0x00000004ff007c0c */ /* 0x000fe4000bf05070 */
[----:B------:R-:W-:Y:S02]  /*215b0*/  MOV R3, RZ ;  /* 0x000000ff00037202 */ /* 0x000fe40000000f00 */
[----:B------:R-:W-:Y:S01]  /*215c0*/  ISETP.NE.AND.EX P1, PT, RZ, UR5, PT, P0 ;  /* 0x00000005ff007c0c */ /* 0x000fe2000bf25300 */
[----:B------:R-:W-:Y:S02]  /*215d0*/  ULDC.64 UR4, c[0x0][0xc00] ;  /* 0x0003000000047ab9 */ /* 0x000fe40000000a00 */
[----:B------:R-:W-:-:S04]  /*215e0*/  ISETP.NE.U32.AND P0, PT, RZ, UR4, PT ;  /* 0x00000004ff007c0c */ /* 0x000fc8000bf05070 */
[----:B------:R-:W-:-:S06]  /*215f0*/  ISETP.NE.AND.EX P0, PT, RZ, UR5, PT, P0 ;  /* 0x00000005ff007c0c */ /* 0x000fcc000bf05300 */
[----:B------:R-:W4:Y:S01]  /*21600*/  @P1 LDC.64 R6, c[0x0][0xc08] ;  /* 0x00030200ff061b82 */ /* 0x000f220000000a00 */
[----:B------:R-:W-:Y:S02]  /*21610*/  ULDC UR4, c[0x0][0xa88] ;  /* 0x0002a20000047ab9 */ /* 0x000fe40000000800 */
[----:B------:R-:W-:Y:S02]  /*21620*/  IMAD.U32 R0, RZ, RZ, UR4 ;  /* 0x00000004ff007e24 */ /* 0x000fe4000f8e00ff */
[----:B---3--:R-:W-:-:S05]  /*21630*/  IMAD.WIDE R4, R208, 0x4, R4 ;  /* 0x00000004d0047825 */ /* 0x008fca00078e0204 */
[----:B------:R3:W5:Y:S01]  /*21640*/  @P0 LDG.E R3, desc[UR60][R4.64] ;  /* 0x0000003c04030981 */ /* 0x000762000c1e1900 */
[----:B----4-:R-:W-:-:S05]  /*21650*/  @P1 IMAD.WIDE R6, R208, 0x4, R6 ;  /* 0x00000004d0061825 */ /* 0x010fca00078e0206 */
[----:B------:R3:W5:Y:S01]  /*21660*/  @P1 LDG.E R0, desc[UR60][R6.64] ;  /* 0x0000003c06001981 */ /* 0x000762000c1e1900 */
[----:B------:R-:W-:Y:S02]  /*21670*/  ISETP.NE.AND P2, PT, R207, RZ, PT ;  /* 0x000000ffcf00720c */ /* 0x000fe40003f45270 */
[----:B--2---:R-:W-:Y:S01]  /*21680*/  SHF.R.S32.HI R28, RZ, 0x1f, R208 ;  /* 0x0000001fff1c7819 */ /* 0x004fe200000114d0 */
[----:B0-----:R-:W0:Y:S10]  /*21690*/  S2R R33, SR_TID.X ;  /* 0x0000000000217919 */ /* 0x001e340000002100 */
[----:B------:R-:W2:Y:S01]  /*216a0*/  @!P2 LDC R207, c[0x0][0xad4] ;  /* 0x0002b500ffcfab82 */ /* 0x000ea20000000800 */
[----:B0-----:R-:W-:Y:S01]  /*216b0*/  VIADD R8, R33, 0xffffff80 ;  /* 0xffffff8021087836 */ /* 0x001fe20000000000 */
[----:B--2---:R-:W-:-:S04]  /*216c0*/  ISETP.GT.AND P2, PT, R207, 0x1, PT ;  /* 0x00000001cf00780c */ /* 0x004fc80003f44270 */
[----:B------:R-:W-:Y:S01]  /*216d0*/  ISETP.GT.AND P3, PT, R8, 0x7f, PT ;  /* 0x0000007f0800780c */ /* 0x000fe20003f64270 */
[----:B---3--:R-:W-:-:S12]  /*216e0*/  @P1 BRA `(.L_x_1844) ;  /* 0x0000000000101947 */ /* 0x008fd80003800000 */
[----:B------:R-:W-:Y:S05]  /*216f0*/  @!P0 BRA `(.L_x_1844) ;  /* 0x00000000000c8947 */ /* 0x000fea0003800000 */
[----:B------:R-:W2:Y:S04]  /*21700*/  LDG.E R7, desc[UR60][R4.64] ;  /* 0x0000003c04077981 */ /* 0x000ea8000c1e1900 */
[----:B-----5:R-:W2:Y:S02]  /*21710*/  LDG.E R0, desc[UR60][R4.64+0x4] ;  /* 0x0000043c04007981 */ /* 0x020ea4000c1e1900 */
[----:B--2---:R-:W-:-:S07]  /*21720*/  IMAD.IADD R0, R0, 0x1, -R7 ;  /* 0x0000000100007824 */ /* 0x004fce00078e0a07 */
.L_x_1844:
[----:B------:R-:W-:Y:S01]  /*21730*/  BSSY B1, `(.L_x_1845) ;  /* 0x0000035000017945 */ /* 0x000fe20003800000 */
[----:B------:R-:W-:Y:S02]  /*21740*/  SEL R27, R208, RZ, !P0 ;  /* 0x000000ffd01b7207 */ /* 0x000fe40004000000 */
[----:B------:R-:W-:Y:S02]  /*21750*/  SEL R28, R28, RZ, !P0 ;  /* 0x000000ff1c1c7207 */ /* 0x000fe40004000000 */
[----:B-----5:R-:W-:Y:S01]  /*21760*/  SHF.R.S32.HI R26, RZ, 0x1f, R3 ;  /* 0x0000001fff1a7819 */ /* 0x020fe20000011403 */
[----:B------:R-:W-:Y:S06]  /*21770*/  @P3 BRA `(.L_x_1846) ;  /* 0x0000000000c03947 */ /* 0x000fec0003800000 */
[----:B------:R-:W0:Y:S01]  /*21780*/  LDC R35, c[0x0][0xbe8] ;  /* 0x0002fa00ff237b82 */ /* 0x000e220000000800 */
[----:B------:R-:W-:Y:S01]  /*21790*/  IADD3 R33, R188, -0x80, R33 ;  /* 0xffffff80bc217810 */ /* 0x000fe20007ffe021 */
        /* <DEDUP_REMOVED lines=8> */
[----:B------:R-:W-:Y:S02]  /*21820*/  SEL R24, R24, 0x978, P0 ;  /* 0x0000097818187807 */ /* 0x000fe40000000000 */
[----:B------:R-:W-:-:S03]  /*21830*/  SEL R211, R211, RZ, P0 ;  /* 0x000000ffd3d37207 */ /* 0x000fc60000000000 */
[----:B------:R-:W2:Y:S08]  /*21840*/  LDC.64 R12, c[0x0][R24+0x220] ;  /* 0x00008800180c7b82 */ /* 0x000eb00000000a00 */
[----:B------:R-:W3:Y:S08]  /*21850*/  LDC.64 R10, c[0x0][R24+0x218] ;  /* 0x00008600180a7b82 */ /* 0x000ef00000000a00 */
[----:B------:R-:W4:Y:S08]  /*21860*/  LDC.64 R8, c[0x0][R24+0x228] ;  /* 0x00008a0018087b82 */ /* 0x000f300000000a00 */
[----:B------:R-:W5:Y:S08]  /*21870*/  LDC.64 R6, c[0x0][R24+0x210] ;  /* 0x0000840018067b82 */ /* 0x000f700000000a00 */
[----:B------:R-:W1:Y:S08]  /*21880*/  @P1 LDC R20, c[0x0][0xbec] ;  /* 0x0002fb00ff141b82 */ /* 0x000e700000000800 */
[----:B------:R-:W4:Y:S01]  /*21890*/  @P1 LDC R37, c[0x0][0xbf0] ;  /* 0x0002fc00ff251b82 */ /* 0x000f220000000800 */
[----:B--2---:R-:W-:-:S07]  /*218a0*/  IMAD R13, R13, R27, RZ ;  /* 0x0000001b0d0d7224 */ /* 0x004fce00078e02ff */
[----:B0-----:R-:W0:Y:S01]  /*218b0*/  @!P0 LDC R4, c[0x0][0xb50] ;  /* 0x0002d400ff048b82 */ /* 0x001e220000000800 */
[----:B------:R-:W-:Y:S02]  /*218c0*/  IMAD R13, R12, R28, R13 ;  /* 0x0000001c0c0d7224 */ /* 0x000fe400078e020d */
[----:B-1----:R-:W-:-:S05]  /*218d0*/  @P1 IMAD.HI.U32 R20, R33, R20, RZ ;  /* 0x0000001421141227 */ /* 0x002fca00078e00ff */
[----:B------:R-:W1:Y:S01]  /*218e0*/  @!P0 LDC R5, c[0x0][0xb54] ;  /* 0x0002d500ff058b82 */ /* 0x000e620000000800 */
[-C--:B---3--:R-:W-:Y:S02]  /*218f0*/  IMAD R25, R11, R169.reuse, RZ ;  /* 0x000000a90b197224 */ /* 0x088fe400078e02ff */
[----:B------:R-:W-:Y:S01]  /*21900*/  IMAD.WIDE.U32 R14, R10, R169, RZ ;  /* 0x000000a90a0e7225 */ /* 0x000fe200078e00ff */
[----:B----4-:R-:W-:-:S03]  /*21910*/  @P1 SHF.R.U32.HI R21, RZ, R37, R20 ;  /* 0x00000025ff151219 */ /* 0x010fc60000011614 */
[----:B------:R-:W-:-:S04]  /*21920*/  IMAD.WIDE.U32 R10, R12, R27, RZ ;  /* 0x0000001b0c0a7225 */ /* 0x000fc800078e00ff */
[----:B------:R-:W-:Y:S01]  /*21930*/  IMAD.IADD R12, R11, 0x1, R13 ;  /* 0x000000010b0c7824 */ /* 0x000fe200078e020d */
[----:B------:R-:W-:Y:S01]  /*21940*/  IADD3 R14, P1, P3, R10, R14, R3 ;  /* 0x0000000e0a0e7210 */ /* 0x000fe20007b3e003 */
[----:B------:R-:W-:Y:S01]  /*21950*/  IMAD.IADD R25, R15, 0x1, R25 ;  /* 0x000000010f197824 */ /* 0x000fe200078e0219 */
[----:B------:R-:W-:Y:S01]  /*21960*/  IADD3 R10, -R21, RZ, RZ ;  /* 0x000000ff150a7210 */ /* 0x000fe20007ffe1ff */
[-C--:B------:R-:W-:Y:S02]  /*21970*/  IMAD R13, R9, R211.reuse, RZ ;  /* 0x000000d3090d7224 */ /* 0x080fe400078e02ff */
[----:B------:R-:W-:-:S04]  /*21980*/  IMAD.WIDE.U32 R8, R8, R211, RZ ;  /* 0x000000d308087225 */ /* 0x000fc800078e00ff */
[----:B------:R-:W-:Y:S01]  /*21990*/  IMAD R11, R35, R10, R33 ;  /* 0x0000000a230b7224 */ /* 0x000fe200078e0221 */
[----:B------:R-:W-:Y:S01]  /*219a0*/  IADD3.X R10, R12, R25, R26, P1, P3 ;  /* 0x000000190c0a7210 */ /* 0x000fe20000fe641a */
[----:B------:R-:W-:Y:S01]  /*219b0*/  IMAD.IADD R13, R9, 0x1, R13 ;  /* 0x00000001090d7824 */ /* 0x000fe200078e020d */
[----:B------:R-:W-:Y:S01]  /*219c0*/  IADD3 R8, P0, P1, R21, R14, R8 ;  /* 0x0000000e15087210 */ /* 0x000fe2000791e008 */
[----:B-----5:R-:W-:Y:S01]  /*219d0*/  IMAD R7, R7, R11, RZ ;  /* 0x0000000b07077224 */ /* 0x020fe200078e02ff */
[----:B------:R-:W-:-:S04]  /*219e0*/  SHF.R.S32.HI R21, RZ, 0x1f, R21 ;  /* 0x0000001fff157819 */ /* 0x000fc80000011415 */
[----:B------:R-:W-:Y:S02]  /*219f0*/  IADD3.X R9, R21, R10, R13, P0, P1 ;  /* 0x0000000a15097210 */ /* 0x000fe400007e240d */
[----:B------:R-:W-:-:S05]  /*21a00*/  SHF.R.S32.HI R13, RZ, 0x1f, R11 ;  /* 0x0000001fff0d7819 */ /* 0x000fca000001140b */
[C---:B------:R-:W-:Y:S02]  /*21a10*/  IMAD R13, R6.reuse, R13, R7 ;  /* 0x0000000d060d7224 */ /* 0x040fe400078e0207 */
[----:B------:R-:W-:-:S04]  /*21a20*/  IMAD.WIDE.U32 R6, R6, R11, R8 ;  /* 0x0000000b06067225 */ /* 0x000fc800078e0008 */
[----:B------:R-:W-:Y:S01]  /*21a30*/  IMAD.IADD R7, R7, 0x1, R13 ;  /* 0x0000000107077824 */ /* 0x000fe200078e020d */
[----:B0-----:R-:W-:-:S04]  /*21a40*/  LEA R4, P0, R6, R4, 0x2 ;  /* 0x0000000406047211 */ /* 0x001fc800078010ff */
[----:B-1----:R-:W-:Y:S01]  /*21a50*/  LEA.HI.X R5, R6, R5, R7, 0x2, P0 ;  /* 0x0000000506057211 */ /* 0x002fe200000f1407 */
[----:B------:R-:W-:-:S05]  /*21a60*/  IMAD.MOV.U32 R7, RZ, RZ, -0x800000 ;  /* 0xff800000ff077424 */ /* 0x000fca00078e00ff */
[----:B------:R0:W-:Y:S03]  /*21a70*/  STG.E desc[UR60][R4.64], R7 ;  /* 0x0000000704007986 */ /* 0x0001e6000c10193c */
.L_x_1846:
[----:B------:R-:W-:Y:S05]  /*21a80*/  BSYNC B1 ;  /* 0x0000000000017941 */ /* 0x000fea0003800000 */
.L_x_1845:
[----:B------:R-:W-:Y:S05]  /*21a90*/  @P2 BRA `(.L_x_1841) ;  /* 0x0000000400a02947 */ /* 0x000fea0003800000 */
[----:B------:R-:W2:Y:S01]  /*21aa0*/  LDC R11, c[0x0][0xbe8] ;  /* 0x0002fa00ff0b7b82 */ /* 0x000ea20000000800 */
        /* <DEDUP_REMOVED lines=8> */
[----:B------:R-:W-:-:S03]  /*21b30*/  ULDC.64 UR4, c[0x0][0xae8] ;  /* 0x0002ba0000047ab9 */ /* 0x000fc60000000a00 */
[----:B------:R-:W-:Y:S02]  /*21b40*/  IMAD R3, R206, 0x20, R226 ;  /* 0x00000020ce037824 */ /* 0x000fe400078e02e2 */
[----:B------:R-:W-:Y:S02]  /*21b50*/  IMAD.IADD R5, R5, 0x1, R7 ;  /* 0x0000000105057824 */ /* 0x000fe400078e0207 */
[----:B------:R-:W-:Y:S01]  /*21b60*/  IMAD R7, R28, UR6, RZ ;  /* 0x000000061c077c24 */ /* 0x000fe2000f8e02ff */
[----:B------:R-:W-:Y:S01]  /*21b70*/  IADD3 R9, R188, R3, RZ ;  /* 0x00000003bc097210 */ /* 0x000fe20007ffe0ff */
[----:B------:R-:W-:-:S04]  /*21b80*/  IMAD.WIDE.U32 R4, R169, UR4, R4 ;  /* 0x00000004a9047c25 */ /* 0x000fc8000f8e0004 */
[----:B------:R-:W-:Y:S01]  /*21b90*/  IMAD.MOV.U32 R3, RZ, RZ, R9 ;  /* 0x000000ffff037224 */ /* 0x000fe200078e0009 */
[----:B--2---:R-:W-:Y:S01]  /*21ba0*/  ISETP.NE.AND P0, PT, R11, 0x1, PT ;  /* 0x000000010b00780c */ /* 0x004fe20003f05270 */
[----:B------:R-:W-:Y:S01]  /*21bb0*/  IMAD R5, R169, UR5, R5 ;  /* 0x00000005a9057c24 */ /* 0x000fe2000f8e0205 */
[----:B------:R-:W-:Y:S01]  /*21bc0*/  ULDC.64 UR4, c[0x0][0xae0] ;  /* 0x0002b80000047ab9 */ /* 0x000fe20000000a00 */
[C---:B------:R-:W-:Y:S02]  /*21bd0*/  IMAD R7, R27.reuse, UR7, R7 ;  /* 0x000000071b077c24 */ /* 0x040fe4000f8e0207 */
[----:B------:R-:W-:-:S04]  /*21be0*/  IMAD.WIDE.U32 R4, R27, UR6, R4 ;  /* 0x000000061b047c25 */ /* 0x000fc8000f8e0004 */
[----:B------:R-:W-:Y:S02]  /*21bf0*/  IMAD.IADD R5, R5, 0x1, R7 ;  /* 0x0000000105057824 */ /* 0x000fe400078e0207 */
[----:B------:R-:W-:Y:S02]  /*21c00*/  IMAD.IADD R188, R226, 0x1, R188 ;  /* 0x00000001e2bc7824 */ /* 0x000fe400078e02bc */
[----:B------:R-:W0:Y:S08]  /*21c10*/  @P0 LDC R6, c[0x0][0xbec] ;  /* 0x0002fb00ff060b82 */ /* 0x000e300000000800 */
[----:B------:R-:W2:Y:S01]  /*21c20*/  @P0 LDC R13, c[0x0][0xbf0] ;  /* 0x0002fc00ff0d0b82 */ /* 0x000ea20000000800 */
[----:B0-----:R-:W-:-:S05]  /*21c30*/  @P0 IMAD.HI.U32 R6, R9, R6, RZ ;  /* 0x0000000609060227 */ /* 0x001fca00078e00ff */
[----:B--2---:R-:W-:-:S04]  /*21c40*/  @P0 SHF.R.U32.HI R3, RZ, R13, R6 ;  /* 0x0000000dff030219 */ /* 0x004fc80000011606 */
[--C-:B------:R-:W-:Y:S01]  /*21c50*/  SHF.R.S32.HI R6, RZ, 0x1f, R3.reuse ;  /* 0x0000001fff067819 */ /* 0x100fe20000011403 */
[----:B------:R-:W-:Y:S02]  /*21c60*/  IMAD.MOV R8, RZ, RZ, -R3 ;  /* 0x000000ffff087224 */ /* 0x000fe400078e0a03 */
[----:B------:R-:W-:-:S04]  /*21c70*/  IMAD.WIDE.U32 R4, R3, UR4, R4 ;  /* 0x0000000403047c25 */ /* 0x000fc8000f8e0004 */
[----:B------:R-:W-:Y:S02]  /*21c80*/  IMAD R6, R6, UR4, RZ ;  /* 0x0000000406067c24 */ /* 0x000fe4000f8e02ff */
[----:B------:R-:W-:Y:S02]  /*21c90*/  IMAD R7, R11, R8, R9 ;  /* 0x000000080b077224 */ /* 0x000fe400078e0209 */
[----:B------:R-:W-:Y:S01]  /*21ca0*/  IMAD R9, R3, UR5, R6 ;  /* 0x0000000503097c24 */ /* 0x000fe2000f8e0206 */
[----:B------:R-:W-:Y:S01]  /*21cb0*/  ULDC.64 UR4, c[0x0][0xad8] ;  /* 0x0002b60000047ab9 */ /* 0x000fe20000000a00 */
[----:B------:R-:W-:Y:S01]  /*21cc0*/  IMAD R11, R0, R11, RZ ;  /* 0x0000000b000b7224 */ /* 0x000fe200078e02ff */
[----:B------:R-:W-:Y:S01]  /*21cd0*/  SHF.R.S32.HI R3, RZ, 0x1f, R7 ;  /* 0x0000001fff037819 */ /* 0x000fe20000011407 */
[----:B------:R-:W-:Y:S02]  /*21ce0*/  IMAD.IADD R5, R5, 0x1, R9 ;  /* 0x0000000105057824 */ /* 0x000fe400078e0209 */
[C---:B------:R-:W-:Y:S01]  /*21cf0*/  VIADD R0, R188.reuse, 0x20 ;  /* 0x00000020bc007836 */ /* 0x040fe20000000000 */
[----:B------:R-:W-:Y:S01]  /*21d00*/  ISETP.GE.AND P2, PT, R188, R11, PT ;  /* 0x0000000bbc00720c */ /* 0x000fe20003f46270 */
[----:B------:R-:W-:-:S02]  /*21d10*/  IMAD R6, R3, UR4, RZ ;  /* 0x0000000403067c24 */ /* 0x000fc4000f8e02ff */
        /* <DEDUP_REMOVED lines=9> */
[----:B------:R0:W2:Y:S04]  /*21db0*/  SHFL.IDX PT, R4, R6, RZ, 0x181f ;  /* 0x00181fff06047589 */ /* 0x0000a800000e0000 */
[----:B------:R0:W3:Y:S01]  /*21dc0*/  SHFL.IDX PT, R0, R3, RZ, 0x181f ;  /* 0x00181fff03007589 */ /* 0x0000e200000e0000 */
[----:B------:R-:W-:Y:S05]  /*21dd0*/  @P2 BRA `(.L_x_1848) ;  /* 0x0000000000242947 */ /* 0x000fea0003800000 */
[----:B------:R-:W-:Y:S02]  /*21de0*/  ULDC UR4, c[0x0][0xac8] ;  /* 0x0002b20000047ab9 */ /* 0x000fe40000000800 */
[----:B------:R-:W-:Y:S02]  /*21df0*/  ISETP.GE.AND P4, PT, R204, UR4, PT ;  /* 0x00000004cc007c0c */ /* 0x000fe4000bf86270 */
[----:B------:R-:W-:-:S11]  /*21e00*/  ISETP.GE.AND P5, PT, R205, UR4, PT ;  /* 0x00000004cd007c0c */ /* 0x000fd6000bfa6270 */
[CC--:B--2---:R-:W-:Y:S02]  /*21e10*/  @!P4 LEA R8, P2, R204.reuse, R4.reuse, 0x1 ;  /* 0x00000004cc08c211 */ /* 0x0c4fe400078408ff */
[C---:B------:R-:W-:Y:S02]  /*21e20*/  @!P5 LEA R4, P3, R205.reuse, R4, 0x1 ;  /* 0x00000004cd04d211 */ /* 0x040fe400078608ff */
[-C--:B---3--:R-:W-:Y:S02]  /*21e30*/  @!P4 LEA.HI.X R9, R204, R0.reuse, R12, 0x1, P2 ;  /* 0x00000000cc09c211 */ /* 0x088fe400010f0c0c */
[----:B------:R-:W-:-:S03]  /*21e40*/  @!P5 LEA.HI.X R5, R205, R0, R10, 0x1, P3 ;  /* 0x00000000cd05d211 */ /* 0x000fc600018f0c0a */
[----:B------:R4:W-:Y:S04]  /*21e50*/  @!P4 ST.E.128 desc[UR60][R8.64], RZ ;  /* 0x000000ff0800c985 */ /* 0x0009e8000c101d3c */
[----:B------:R4:W-:Y:S02]  /*21e60*/  @!P5 ST.E.128 desc[UR60][R4.64], RZ ;  /* 0x000000ff0400d985 */ /* 0x0009e4000c101d3c */
.L_x_1848:
[----:B------:R-:W-:Y:S05]  /*21e70*/  BSYNC B1 ;  /* 0x0000000000017941 */ /* 0x000fea0003800000 */
.L_x_1847:
[----:B---3--:R3:W0:Y:S01]  /*21e80*/  SHFL.IDX PT, R0, R3, 0x1, 0x181f ;  /* 0x00381f0003007f89 */ /* 0x00862200000e0000 */
[----:B------:R-:W-:Y:S03]  /*21e90*/  BSSY B1, `(.L_x_1849) ;  /* 0x000000c000017945 */ /* 0x000fe60003800000 */
[----:B--2-4-:R3:W2:Y:S01]  /*21ea0*/  SHFL.IDX PT, R4, R6, 0x1, 0x181f ;  /* 0x00381f0006047f89 */ /* 0x0146a200000e0000 */
[----:B------:R-:W-:Y:S05]  /*21eb0*/  @P1 BRA `(.L_x_1850) ;  /* 0x0000000000241947 */ /* 0x000fea0003800000 */
[----:B------:R-:W-:Y:S02]  /*21ec0*/  ULDC UR4, c[0x0][0xac8] ;  /* 0x0002b20000047ab9 */ /* 0x000fe40000000800 */
[----:B------:R-:W-:Y:S02]  /*21ed0*/  ISETP.GE.AND P3, PT, R204, UR4, PT ;  /* 0x00000004cc007c0c */ /* 0x000fe4000bf66270 */
[----:B------:R-:W-:-:S11]  /*21ee0*/  ISETP.GE.AND P4, PT, R205, UR4, PT ;  /* 0x00000004cd007c0c */ /* 0x000fd6000bf86270 */
[CC--:B--2---:R-:W-:Y:S02]  /*21ef0*/  @!P3 LEA R8, P1, R204.reuse, R4.reuse, 0x1 ;  /* 0x00000004cc08b211 */ /* 0x0c4fe400078208ff */
[C---:B------:R-:W-:Y:S02]  /*21f00*/  @!P4 LEA R4, P2, R205.reuse, R4, 0x1 ;  /* 0x00000004cd04c211 */ /* 0x040fe400078408ff */
[-C--:B0-----:R-:W-:Y:S02]  /*21f10*/  @!P3 LEA.HI.X R9, R204, R0.reuse, R12, 0x1, P1 ;  /* 0x00000000cc09b211 */ /* 0x081fe400008f0c0c */
[----:B------:R-:W-:-:S03]  /*21f20*/  @!P4 LEA.HI.X R5, R205, R0, R10, 0x1, P2 ;  /* 0x00000000cd05c211 */ /* 0x000fc600010f0c0a */
[----:B------:R4:W-:Y:S04]  /*21f30*/  @!P3 ST.E.128 desc[UR60][R8.64], RZ ;  /* 0x000000ff0800b985 */ /* 0x0009e8000c101d3c */
[----:B------:R4:W-:Y:S02]  /*21f40*/  @!P4 ST.E.128 desc[UR60][R4.64], RZ ;  /* 0x000000ff0400c985 */ /* 0x0009e4000c101d3c */
.L_x_1850:
[----:B------:R-:W-:Y:S05]  /*21f50*/  BSYNC B1 ;  /* 0x0000000000017941 */ /* 0x000fea0003800000 */
.L_x_1849:
[----:B0-----:R0:W0:Y:S01]  /*21f60*/  SHFL.IDX PT, R0, R3, 0x2, 0x181f ;  /* 0x00581f0003007f89 */ /* 0x00102200000e0000 */
[----:B------:R-:W-:Y:S03]  /*21f70*/  BSSY B1, `(.L_x_1851) ;  /* 0x000000c000017945 */ /* 0x000fe60003800000 */
[----:B--2-4-:R2:W4:Y:S01]  /*21f80*/  SHFL.IDX PT, R4, R6, 0x2, 0x181f ;  /* 0x00581f0006047f89 */ /* 0x01452200000e0000 */
[----:B------:R-:W-:Y:S05]  /*21f90*/  @P0 BRA `(.L_x_1852) ;  /* 0x0000000000240947 */ /* 0x000fea0003800000 */
[----:B------:R-:W-:Y:S02]  /*21fa0*/  ULDC UR4, c[0x0][0xac8] ;  /* 0x0002b20000047ab9 */ /* 0x000fe40000000800 */
[----:B------:R-:W-:Y:S02]  /*21fb0*/  ISETP.GE.AND P2, PT, R204, UR4, PT ;  /* 0x00000004cc007c0c */ /* 0x000fe4000bf46270 */
[----:B------:R-:W-:-:S11]  /*21fc0*/  ISETP.GE.AND P3, PT, R205, UR4, PT ;  /* 0x00000004cd007c0c */ /* 0x000fd6000bf66270 */
[CC--:B----4-:R-:W-:Y:S02]  /*21fd0*/  @!P2 LEA R8, P0, R204.reuse, R4.reuse, 0x1 ;  /* 0x00000004cc08a211 */ /* 0x0d0fe400078008ff */
[C---:B------:R-:W-:Y:S02]  /*21fe0*/  @!P3 LEA R4, P1, R205.reuse, R4, 0x1 ;  /* 0x00000004cd04b211 */ /* 0x040fe400078208ff */
[-C--:B0-----:R-:W-:Y:S02]  /*21ff0*/  @!P2 LEA.HI.X R9, R204, R0.reuse, R12, 0x1, P0 ;  /* 0x00000000cc09a211 */ /* 0x081fe400000f0c0c */
[----:B------:R-:W-:-:S03]  /*22000*/  @!P3 LEA.HI.X R5, R205, R0, R10, 0x1, P1 ;  /* 0x00000000cd05b211 */ /* 0x000fc600008f0c0a */
[----:B------:R0:W-:Y:S04]  /*22010*/  @!P2 ST.E.128 desc[UR60][R8.64], RZ ;  /* 0x000000ff0800a985 */ /* 0x0001e8000c101d3c */
[----:B------:R0:W-:Y:S02]  /*22020*/  @!P3 ST.E.128 desc[UR60][R4.64], RZ ;  /* 0x000000ff0400b985 */ /* 0x0001e4000c101d3c */
.L_x_1852:
[----:B------:R-:W-:Y:S05]  /*22030*/  BSYNC B1 ;  /* 0x0000000000017941 */ /* 0x000fea0003800000 */
.L_x_1851:
[----:B0-----:R-:W-:Y:S01]  /*22040*/  VIADD R0, R188, 0x60 ;  /* 0x00000060bc007836 */ /* 0x001fe20000000000 */
[----:B---3--:R-:W0:Y:S04]  /*22050*/  SHFL.IDX PT, R3, R3, 0x3, 0x181f ;  /* 0x00781f0003037f89 */ /* 0x008e2800000e0000 */
[----:B------:R-:W-:Y:S01]  /*22060*/  ISETP.GE.AND P0, PT, R0, R11, PT ;  /* 0x0000000b0000720c */ /* 0x000fe20003f06270 */
[----:B----4-:R3:W4:-:S12]  /*22070*/  SHFL.IDX PT, R4, R6, 0x3, 0x181f ;  /* 0x00781f0006047f89 */ /* 0x01071800000e0000 */
[----:B---3--:R-:W-:Y:S05]  /*22080*/  @P0 BRA `(.L_x_1841) ;  /* 0x0000000000240947 */ /* 0x008fea0003800000 */
[----:B------:R-:W-:Y:S02]  /*22090*/  ULDC UR4, c[0x0][0xac8] ;  /* 0x0002b20000047ab9 */ /* 0x000fe40000000800 */
[----:B------:R-:W-:Y:S02]  /*220a0*/  ISETP.GE.AND P2, PT, R204, UR4, PT ;  /* 0x00000004cc007c0c */ /* 0x000fe4000bf46270 */
[----:B------:R-:W-:-:S11]  /*220b0*/  ISETP.GE.AND P3, PT, R205, UR4, PT ;  /* 0x00000004cd007c0c */ /* 0x000fd6000bf66270 */
[CC--:B--2-4-:R-:W-:Y:S02]  /*220c0*/  @!P2 LEA R6, P0, R204.reuse, R4.reuse, 0x1 ;  /* 0x00000004cc06a211 */ /* 0x0d4fe400078008ff */
[C---:B------:R-:W-:Y:S02]  /*220d0*/  @!P3 LEA R4, P1, R205.reuse, R4, 0x1 ;  /* 0x00000004cd04b211 */ /* 0x040fe400078208ff */
[-C--:B0-----:R-:W-:Y:S02]  /*220e0*/  @!P2 LEA.HI.X R7, R204, R3.reuse, R12, 0x1, P0 ;  /* 0x00000003cc07a211 */ /* 0x081fe400000f0c0c */
[----:B------:R-:W-:-:S03]  /*220f0*/  @!P3 LEA.HI.X R5, R205, R3, R10, 0x1, P1 ;  /* 0x00000003cd05b211 */ /* 0x000fc600008f0c0a */
[----:B------:R0:W-:Y:S04]  /*22100*/  @!P2 ST.E.128 desc[UR60][R6.64], RZ ;  /* 0x000000ff0600a985 */ /* 0x0001e8000c101d3c */
[----:B------:R0:W-:Y:S02]  /*22110*/  @!P3 ST.E.128 desc[UR60][R4.64], RZ ;  /* 0x000000ff0400b985 */ /* 0x0001e4000c101d3c */
.L_x_1841:
[----:B------:R-:W-:Y:S05]  /*22120*/  BSYNC B0 ;  /* 0x0000000000007941 */ /* 0x000fea0003800000 */
.L_x_1831:
[----:B------:R-:W-:Y:S02]  /*22130*/  ULDC UR4, c[0x0][0xc3c] ;  /* 0x00030f0000047ab9 */ /* 0x000fe40000000800 */
[----:B------:R-:W-:-:S13]  /*22140*/  ISETP.GE.AND P0, PT, R31, UR4, PT ;  /* 0x000000041f007c0c */ /* 0x000fda000bf06270 */
[----:B------:R-:W-:Y:S05]  /*22150*/  @!P0 BRA `(.L_x_1853) ;  /* 0xfffffdf000d48947 */ /* 0x000fea000383ffff */
[----:B------:R-:W-:Y:S05]  /*22160*/  BRA `(.L_x_1546) ;  /* 0x0000008000207947 */ /* 0x000fea0003800000 */
.L_x_1544:
        /* <DEDUP_REMOVED lines=16> */
.L_x_1854:
        /* <DEDUP_REMOVED lines=27> */
[----:B-1----:R-:W-:-:S04]  /*22420*/  SEL R4, R4, RZ, P3 ;  /* 0x000000ff04047207 */ /* 0x002fc80001800000 */
[----:B------:R-:W-:-:S05]  /*22430*/  IADD3 R4, R11, R4, RZ ;  /* 0x000000040b047210 */ /* 0x000fca0007ffe0ff */
        /* <DEDUP_REMOVED lines=14> */
.L_x_1858:
[----:B------:R-:W0:Y:S01]  /*22520*/  LDC R2, c[0x0][0xc3c] ;  /* 0x00030f00ff027b82 */ /* 0x000e220000000800 */
[----:B------:R-:W-:Y:S01]  /*22530*/  UIADD3 UR4, UR4, 0x1f, URZ ;  /* 0x0000001f04047890 */ /* 0x000fe2000fffe03f */
[----:B------:R-:W-:Y:S02]  /*22540*/  ULDC UR7, c[0x0][0xc3c] ;  /* 0x00030f0000077ab9 */ /* 0x000fe40000000800 */
[----:B------:R-:W-:-:S03]  /*22550*/  IMAD.U32 R27, RZ, RZ, UR7 ;  /* 0x00000007ff1b7e24 */ /* 0x000fc6000f8e00ff */
[----:B0-----:R-:W-:-:S13]  /*22560*/  ISETP.LE.AND P6, PT, R2, UR4, PT ;  /* 0x0000000402007c0c */ /* 0x001fda000bfc3270 */
[----:B------:R-:W-:Y:S05]  /*22570*/  @P6 BRA `(.L_x_1857) ;  /* 0x0000000800a86947 */ /* 0x000fea0003800000 */
[----:B------:R-:W-:Y:S01]  /*22580*/  VIADD R11, R6, UR4 ;  /* 0x00000004060b7c36 */ /* 0x000fe20008000000 */
[----:B------:R-:W-:Y:S01]  /*22590*/  MOV R7, RZ ;  /* 0x000000ff00077202 */ /* 0x000fe20000000f00 */
[----:B------:R-:W-:-:S03]  /*225a0*/  IMAD.MOV.U32 R8, RZ, RZ, RZ ;  /* 0x000000ffff087224 */ /* 0x000fc600078e00ff */
[----:B------:R-:W-:-:S13]  /*225b0*/  ISETP.GE.OR P6, PT, R11, R2, !P0 ;  /* 0x000000020b00720c */ /* 0x000fda00047c6670 */
[----:B------:R-:W0:Y:S08]  /*225c0*/  @!P6 LDC.64 R4, c[0x0][0xc80] ;  /* 0x00032000ff04eb82 */ /* 0x000e300000000a00 */
[----:B------:R-:W1:Y:S01]  /*225d0*/  @!P6 LDC.64 R2, c[0x0][0xc78] ;  /* 0x00031e00ff02eb82 */ /* 0x000e620000000a00 */
[----:B0-----:R-:W-:-:S05]  /*225e0*/  @!P6 IMAD.WIDE R4, R11, 0x4, R4 ;  /* 0x000000040b04e825 */ /* 0x001fca00078e0204 */
[----:B------:R-:W2:Y:S01]  /*225f0*/  @!P6 LDG.E R7, desc[UR60][R4.64] ;  /* 0x0000003c0407e981 */ /* 0x000ea2000c1e1900 */
[----:B-1----:R-:W-:-:S05]  /*22600*/  @!P6 IMAD.WIDE R2, R11, 0x4, R2 ;  /* 0x000000040b02e825 */ /* 0x002fca00078e0202 */
        /* <DEDUP_REMOVED lines=22> */
.L_x_1856:
        /* <DEDUP_REMOVED lines=11> */
[----:B------:R-:W-:-:S05]  /*22820*/  VIADD R3, R27, 0xffffffff ;  /* 0xffffffff1b037836 */ /* 0x000fca0000000000 */
[----:B------:R0:W1:Y:S02]  /*22830*/  SHFL.IDX PT, R24, R2, R3, 0x1f ;  /* 0x00001f0302187589 */ /* 0x00006400000e0000 */
.L_x_1859:
[----:B-1----:R-:W-:Y:S02]  /*22840*/  IMAD R24, R24, UR5, R5 ;  /* 0x0000000518187c24 */ /* 0x002fe4000f8e0205 */
[----:B------:R-:W-:-:S03]  /*22850*/  VIADD R27, R27, UR4 ;  /* 0x000000041b1b7c36 */ /* 0x000fc60008000000 */
[----:B------:R-:W-:Y:S01]  /*22860*/  IADD3 R4, -R24, UR6, RZ ;  /* 0x0000000618047c10 */ /* 0x000fe2000fffe1ff */
[----:B------:R-:W-:Y:S06]  /*22870*/  @!P1 BRA `(.L_x_1860) ;  /* 0x0000000000e89947 */ /* 0x000fec0003800000 */
[-C--:B--2---:R-:W-:Y:S02]  /*22880*/  IABS R12, R7.reuse ;  /* 0x00000007000c7213 */ /* 0x084fe40000000000 */
[----:B------:R-:W-:Y:S02]  /*22890*/  IABS R5, R8 ;  /* 0x0000000800057213 */ /* 0x000fe40000000000 */
[----:B------:R-:W1:Y:S01]  /*228a0*/  I2F.RP R9, R12 ;  /* 0x0000000c00097306 */ /* 0x000e620000209400 */
[----:B------:R-:W-:-:S07]  /*228b0*/  IABS R13, R7 ;  /* 0x00000007000d7213 */ /* 0x000fce0000000000 */
[----:B------:R-:W2:Y:S08]  /*228c0*/  I2F.RP R10, R5 ;  /* 0x00000005000a7306 */ /* 0x000eb00000209400 */
[----:B-1----:R-:W0:Y:S08]  /*228d0*/  MUFU.RCP R9, R9 ;  /* 0x0000000900097308 */ /* 0x002e300000001000 */
[----:B--2---:R-:W-:Y:S01]  /*228e0*/  MUFU.RCP R10, R10 ;  /* 0x0000000a000a7308 */ /* 0x004fe20000001000 */
[----:B0-----:R-:W-:Y:S01]  /*228f0*/  VIADD R2, R9, 0xffffffe ;  /* 0x0ffffffe09027836 */ /* 0x001fe20000000000 */
[----:B------:R-:W-:-:S06]  /*22900*/  IABS R9, R4 ;  /* 0x0000000400097213 */ /* 0x000fcc0000000000 */
[----:B------:R0:W1:Y:S02]  /*22910*/  F2I.FTZ.U32.TRUNC.NTZ R3, R2 ;  /* 0x0000000200037305 */ /* 0x000064000021f000 */
[----:B0-----:R-:W-:Y:S01]  /*22920*/  MOV R2, RZ ;  /* 0x000000ff00027202 */ /* 0x001fe20000000f00 */
        /* <DEDUP_REMOVED lines=14> */
[----:B------:R-:W0:Y:S01]  /*22a10*/  F2I.FTZ.U32.TRUNC.NTZ R3, R11 ;  /* 0x0000000b00037305 */ /* 0x000e22000021f000 */
[----:B------:R-:W-:-:S05]  /*22a20*/  IABS R12, R8 ;  /* 0x00000008000c7213 */ /* 0x000fca0000000000 */
[----:B------:R-:W-:-:S05]  /*22a30*/  IMAD.MOV R12, RZ, RZ, -R12 ;  /* 0x000000ffff0c7224 */ /* 0x000fca00078e0a0c */
[----:B------:R-:W-:-:S04]  /*22a40*/  @P0 VIADD R2, R2, 0x1 ;  /* 0x0000000102020836 */ /* 0x000fc80000000000 */
[----:B------:R-:W-:Y:S01]  /*22a50*/  IMAD.MOV.U32 R13, RZ, RZ, R2 ;  /* 0x000000ffff0d7224 */ /* 0x000fe200078e0002 */
[----:B0-----:R-:W-:-:S03]  /*22a60*/  IADD3 R2, RZ, -R3, RZ ;  /* 0x80000003ff027210 */ /* 0x001fc60007ffe0ff */
[----:B------:R-:W-:Y:S01]  /*22a70*/  @!P2 IMAD.MOV R13, RZ, RZ, -R13 ;  /* 0x000000ffff0da224 */ /* 0x000fe200078e0a0d */
[----:B------:R-:W-:Y:S01]  /*22a80*/  @!P1 LOP3.LUT R13, RZ, R7, RZ, 0x33, !PT ;  /* 0x00000007ff0d9212 */ /* 0x000fe200078e33ff */
[----:B------:R-:W-:Y:S02]  /*22a90*/  IMAD R9, R2, R5, RZ ;  /* 0x0000000502097224 */ /* 0x000fe400078e02ff */
[----:B------:R-:W-:Y:S01]  /*22aa0*/  IMAD.MOV.U32 R2, RZ, RZ, RZ ;  /* 0x000000ffff027224 */ /* 0x000fe200078e00ff */
[----:B------:R-:W-:-:S03]  /*22ab0*/  IABS R10, R13 ;  /* 0x0000000d000a7213 */ /* 0x000fc60000000000 */
[----:B------:R-:W-:-:S04]  /*22ac0*/  IMAD.HI.U32 R2, R3, R9, R2 ;  /* 0x0000000903027227 */ /* 0x000fc800078e0002 */
[----:B------:R-:W-:Y:S02]  /*22ad0*/  IMAD.MOV.U32 R3, RZ, RZ, R10 ;  /* 0x000000ffff037224 */ /* 0x000fe400078e000a */
[----:B------:R-:W-:Y:S02]  /*22ae0*/  IMAD.MOV.U32 R10, RZ, RZ, R12 ;  /* 0x000000ffff0a7224 */ /* 0x000fe400078e000c */
[----:B------:R-:W-:-:S04]  /*22af0*/  IMAD.HI.U32 R2, R2, R3, RZ ;  /* 0x0000000302027227 */ /* 0x000fc800078e00ff */
[----:B------:R-:W-:Y:S01]  /*22b00*/  IMAD R10, R2, R10, R3 ;  /* 0x0000000a020a7224 */ /* 0x000fe200078e0203 */
[----:B------:R-:W-:-:S04]  /*22b10*/  LOP3.LUT R3, R13, R8, RZ, 0x3c, !PT ;  /* 0x000000080d037212 */ /* 0x000fc800078e3cff */
[----:B------:R-:W-:Y:S02]  /*22b20*/  ISETP.GT.U32.AND P1, PT, R5, R10, PT ;  /* 0x0000000a0500720c */ /* 0x000fe40003f24070 */
[----:B------:R-:W-:-:S11]  /*22b30*/  ISETP.GE.AND P2, PT, R3, RZ, PT ;  /* 0x000000ff0300720c */ /* 0x000fd60003f46270 */
[----:B------:R-:W-:Y:S01]  /*22b40*/  @!P1 IMAD.IADD R10, R10, 0x1, -R5 ;  /* 0x000000010a0a9824 */ /* 0x000fe200078e0a05 */
[----:B------:R-:W-:Y:S02]  /*22b50*/  @!P1 IADD3 R2, R2, 0x1, RZ ;  /* 0x0000000102029810 */ /* 0x000fe40007ffe0ff */
[----:B------:R-:W-:Y:S02]  /*22b60*/  ISETP.NE.AND P1, PT, R8, RZ, PT ;  /* 0x000000ff0800720c */ /* 0x000fe40003f25270 */
[----:B------:R-:W-:Y:S01]  /*22b70*/  ISETP.GE.U32.AND P0, PT, R10, R5, PT ;  /* 0x000000050a00720c */ /* 0x000fe20003f06070 */
[----:B------:R-:W-:-:S12]  /*22b80*/  IMAD.MOV R5, RZ, RZ, -R13 ;  /* 0x000000ffff057224 */ /* 0x000fd800078e0a0d */
[----:B------:R-:W-:-:S04]  /*22b90*/  @P0 VIADD R2, R2, 0x1 ;  /* 0x0000000102020836 */ /* 0x000fc80000000000 */
        /* <DEDUP_REMOVED lines=8> */
.L_x_1860:
[----:B0-----:R-:W0:Y:S02]  /*22c20*/  LDC.64 R2, c[0x0][0xc90] ;  /* 0x00032400ff027b82 */ /* 0x001e240000000a00 */
        /* <DEDUP_REMOVED lines=9> */
[----:B0-----:R-:W-:-:S06]  /*22cc0*/  IADD3 R9, R8, 0xffffffe, RZ ;  /* 0x0ffffffe08097810 */ /* 0x001fcc0007ffe0ff */
        /* <DEDUP_REMOVED lines=17> */
[----:B------:R-:W-:Y:S02]  /*22de0*/  IMAD R9, R13, R2, RZ ;  /* 0x000000020d097224 */ /* 0x000fe400078e02ff */
[----:B------:R-:W-:Y:S02]  /*22df0*/  IMAD.MOV R2, RZ, RZ, -R2 ;  /* 0x000000ffff027224 */ /* 0x000fe400078e0a02 */
[----:B------:R-:W-:Y:S02]  /*22e00*/  IMAD.MOV R8, RZ, RZ, -R9 ;  /* 0x000000ffff087224 */ /* 0x000fe400078e0a09 */
[----:B------:R-:W-:Y:S02]  /*22e10*/  IMAD R4, R5, R2, R4 ;  /* 0x0000000205047224 */ /* 0x000fe400078e0204 */
[----:B------:R-:W-:Y:S01]  /*22e20*/  IMAD.MOV.U32 R2, RZ, RZ, RZ ;  /* 0x000000ffff027224 */ /* 0x000fe200078e00ff */
[----:B------:R-:W-:Y:S02]  /*22e30*/  VIADDMNMX R8, R8, UR5, R13, PT ;  /* 0x0000000508087c46 */ /* 0x000fe4000b80010d */
[----:B------:R-:W-:-:S02]  /*22e40*/  IADD3 R9, R9, 0x1000000, R4 ;  /* 0x0100000009097810 */ /* 0x000fc40007ffe004 */
        /* <DEDUP_REMOVED lines=11> */
[----:B------:R-:W-:Y:S01]  /*22f00*/  IMAD.HI.U32 R2, R3, R5, R2 ;  /* 0x0000000503027227 */ /* 0x000fe200078e0002 */
[----:B------:R-:W-:-:S05]  /*22f10*/  IADD3 R3, RZ, -R13, RZ ;  /* 0x8000000dff037210 */ /* 0x000fca0007ffe0ff */
        /* <DEDUP_REMOVED lines=12> */
[----:B------:R-:W-:-:S07]  /*22fe0*/  IMAD R26, R2, R26, R9 ;  /* 0x0000001a021a7224 */ /* 0x000fce00078e0209 */
.L_x_1861:
[----:B------:R-:W-:-:S05]  /*22ff0*/  LOP3.LUT R2, RZ, R2, RZ, 0x33, !PT ;  /* 0x00000002ff027212 */ /* 0x000fca00078e33ff */
[----:B------:R-:W-:Y:S01]  /*23000*/  IMAD.IADD R25, R7, 0x1, R2 ;  /* 0x0000000107197824 */ /* 0x000fe200078e0202 */
[----:B------:R-:W-:Y:S06]  /*23010*/  BRA `(.L_x_1862) ;  /* 0x00000000000c7947 */ /* 0x000fec0003800000 */
.L_x_1857:
[----:B------:R-:W-:Y:S01]  /*23020*/  MOV R25, RZ ;  /* 0x000000ff00197202 */ /* 0x000fe20000000f00 */
[----:B------:R-:W-:Y:S02]  /*23030*/  IMAD.U32 R24, RZ, RZ, UR6 ;  /* 0x00000006ff187e24 */ /* 0x000fe4000f8e00ff */
[----:B------:R-:W-:-:S07]  /*23040*/  IMAD.MOV.U32 R26, RZ, RZ, RZ ;  /* 0x000000ffff1a7224 */ /* 0x000fce00078e00ff */
.L_x_1862:
[----:B------:R-:W-:-:S13]  /*23050*/  ISETP.NE.AND P0, PT, R6, RZ, PT ;  /* 0x000000ff0600720c */ /* 0x000fda0003f05270 */
[----:B------:R-:W0:Y:S01]  /*23060*/  @!P0 S2R R3, SR_CgaCtaId ;  /* 0x0000000000038919 */ /* 0x000e220000008800 */
[----:B------:R-:W-:-:S04]  /*23070*/  @!P0 MOV R2, 0x400 ;  /* 0x0000040000028802 */ /* 0x000fc80000000f00 */
[----:B0-----:R-:W-:-:S05]  /*23080*/  @!P0 LEA R2, R3, R2, 0x18 ;  /* 0x0000000203028211 */ /* 0x001fca00078ec0ff */
[----:B------:R0:W-:Y:S01]  /*23090*/  @!P0 STS.128 [R2+0x2a8d0], R24 ;  /* 0x02a8d01802008388 */ /* 0x0001e20000000c00 */
[----:B------:R-:W-:Y:S06]  /*230a0*/  BAR.ARV 0x5, 0x180 ;  /* 0x0146000000007b1d */ /* 0x000fec0000002000 */
.L_x_1855:
        /* <DEDUP_REMOVED lines=12> */
[----:B------:R-:W-:Y:S01]  /*23170*/  ULDC.64 UR36, c[0x0][0x198] ;  /* 0x0000660000247ab9 */ /* 0x000fe20000000a00 */
[----:B------:R-:W-:Y:S01]  /*23180*/  IMAD.SHL.U32 R34, R4, 0x8, RZ ;  /* 0x0000000804227824 */ /* 0x000fe200078e00ff */
[----:B------:R-:W-:Y:S01]  /*23190*/  ULDC UR38, c[0x0][0xc] ;  /* 0x0000030000267ab9 */ /* 0x000fe20000000800 */
[----:B------:R-:W-:Y:S02]  /*231a0*/  IMAD.MOV.U32 R22, RZ, RZ, RZ ;  /* 0x000000ffff167224 */ /* 0x000fe400078e00ff */
[----:B------:R-:W-:-:S02]  /*231b0*/  IMAD.MOV.U32 R28, RZ, RZ, RZ ;  /* 0x000000ffff1c7224 */ /* 0x000fc400078e00ff */
[----:B------:R-:W-:Y:S01]  /*231c0*/  IMAD.MOV.U32 R30, RZ, RZ, 0x1 ;  /* 0x00000001ff1e7424 */ /* 0x000fe200078e00ff */
[----:B--2---:R-:W-:Y:S01]  /*231d0*/  R2UR UR4, R2 ;  /* 0x00000000020472ca */ /* 0x004fe200000e0000 */
[----:B------:R-:W-:-:S05]  /*231e0*/  IMAD.SHL.U32 R2, R0, 0x8, RZ ;  /* 0x0000000800027824 */ /* 0x000fca00078e00ff */
[C---:B------:R-:W-:Y:S02]  /*231f0*/  LOP3.LUT R3, R2.reuse, 0x1f8, RZ, 0xc0, !PT ;  /* 0x000001f802037812 */ /* 0x040fe400078ec0ff */
[----:B------:R-:W-:Y:S02]  /*23200*/  LOP3.LUT R2, R2, 0x38, RZ, 0xc0, !PT ;  /* 0x0000003802027812 */ /* 0x000fe400078ec0ff */
[----:B------:R-:W-:Y:S02]  /*23210*/  LOP3.LUT R3, R3, 0x38, R0, 0x78, !PT ;  /* 0x0000003803037812 */ /* 0x000fe400078e7800 */
[----:B------:R-:W-:Y:S01]  /*23220*/  SHF.L.U32 R0, R0, 0x4, RZ ;  /* 0x0000000400007819 */ /* 0x000fe200000006ff */
[----:B------:R-:W-:Y:S01]  /*23230*/  ULOP3.LUT UR39, UR4, 0x2, URZ, 0xfc, !UPT ;  /* 0x0000000204277892 */ /* 0x000fe2000f8efc3f */
[----:B------:R-:W-:Y:S02]  /*23240*/  LOP3.LUT R34, R3, 0x200, R34, 0xf8, !PT ;  /* 0x0000020003227812 */ /* 0x000fe400078ef822 */
[----:B------:R-:W-:Y:S01]  /*23250*/  UMOV UR4, 0x400 ;  /* 0x0000040000047882 */ /* 0x000fe20000000000 */
[----:B------:R-:W-:Y:S01]  /*23260*/  SHF.R.U32.HI R3, RZ, 0x3, R4 ;  /* 0x00000003ff037819 */ /* 0x000fe20000011604 */
[----:B0-----:R-:W-:-:S03]  /*23270*/  ULEA UR4, UR5, UR4, 0x18 ;  /* 0x0000000405047291 */ /* 0x001fc6000f8ec03f */
[----:B------:R-:W-:Y:S02]  /*23280*/  LOP3.LUT R4, R3, 0x70, R0, 0xf8, !PT ;  /* 0x0000007003047812 */ /* 0x000fe400078ef800 */
[C---:B------:R-:W-:Y:S01]  /*23290*/  LOP3.LUT R3, R2.reuse, 0x40, RZ, 0xfc, !PT ;  /* 0x0000004002037812 */ /* 0x040fe200078efcff */
[----:B------:R-:W-:Y:S01]  /*232a0*/  IMAD.U32 R17, RZ, RZ, UR4 ;  /* 0x00000004ff117e24 */ /* 0x000fe2000f8e00ff */
[----:B------:R-:W-:-:S03]  /*232b0*/  LOP3.LUT R0, R2, 0x80, RZ, 0xfc, !PT ;  /* 0x0000008002007812 */ /* 0x000fc600078efcff */
[----:B-1----:R-:W-:-:S07]  /*232c0*/  IMAD R36, R34, 0x2, R17 ;  /* 0x0000000222247824 */ /* 0x002fce00078e0211 */
.L_x_1984:
[----:B------:R-:W-:Y:S05]  /*232d0*/  YIELD ;  /* 0x0000000000007946 */ /* 0x000fea0003800000 */
[----:B------:R-:W-:Y:S01]  /*232e0*/  ULDC.64 UR4, c[0x0][0xa28] ;  /* 0x00028a0000047ab9 */ /* 0x000fe20000000a00 */
[----:B------:R-:W-:Y:S01]  /*232f0*/  MOV R11, RZ ;  /* 0x000000ff000b7202 */ /* 0x000fe20000000f00 */
[----:B0-----:R-:W0:Y:S01]  /*23300*/  LDC.64 R4, c[0x0][0xa00] ;  /* 0x00028000ff047b82 */ /* 0x001e220000000a00 */
[----:B------:R-:W-:Y:S01]  /*23310*/  ISETP.NE.U32.AND P0, PT, RZ, UR4, PT ;  /* 0x00000004ff007c0c */ /* 0x000fe2000bf05070 */
[----:B------:R-:W-:-:S03]  /*23320*/  ULDC.64 UR6, c[0x0][0xa10] ;  /* 0x0002840000067ab9 */ /* 0x000fc60000000a00 */
[----:B------:R-:W-:Y:S01]  /*23330*/  ISETP.NE.AND.EX P0, PT, RZ, UR5, PT, P0 ;  /* 0x00000005ff007c0c */ /* 0x000fe2000bf05300 */
[----:B------:R-:W-:-:S12]  /*23340*/  ULDC.64 UR4, c[0x0][0xa18] ;  /* 0x0002860000047ab9 */ /* 0x000fd80000000a00 */
[----:B-1----:R-:W1:Y:S01]  /*23350*/  @P0 LDC.64 R2, c[0x0][0xa28] ;  /* 0x00028a00ff020b82 */ /* 0x002e620000000a00 */
[----:B------:R-:W-:Y:S01]  /*23360*/  ISETP.NE.U32.AND P1, PT, RZ, UR6, PT ;  /* 0x00000006ff007c0c */ /* 0x000fe2000bf25070 */
[----:B-1----:R-:W-:-:S05]  /*23370*/  @P0 IMAD.WIDE R2, R27, 0x4, R2 ;  /* 0x000000041b020825 */ /* 0x002fca00078e0202 */
[----:B------:R1:W2:Y:S01]  /*23380*/  @P0 LDG.E R11, desc[UR60][R2.64] ;  /* 0x0000003c020b0981 */ /* 0x0002a2000c1e1900 */
[----:B------:R-:W-:Y:S01]  /*23390*/  ISETP.NE.U32.AND P0, PT, RZ, UR4, PT ;  /* 0x00000004ff007c0c */ /* 0x000fe2000bf05070 */
[----:B------:R-:W-:Y:S01]  /*233a0*/  IMAD.MOV.U32 R35, RZ, RZ, RZ ;  /* 0x000000ffff237224 */ /* 0x000fe200078e00ff */
[----:B------:R-:W-:Y:S01]  /*233b0*/  ISETP.NE.AND.EX P1, PT, RZ, UR7, PT, P1 ;  /* 0x00000007ff007c0c */ /* 0x000fe2000bf25310 */
[----:B------:R-:W-:Y:S01]  /*233c0*/  IMAD.MOV.U32 R0, RZ, RZ, RZ ;  /* 0x000000ffff007224 */ /* 0x000fe200078e00ff */
[----:B------:R-:W-:Y:S01]  /*233d0*/  ISETP.NE.AND.EX P2, PT, RZ, UR5, PT, P0 ;  /* 0x00000005ff007c0c */ /* 0x000fe2000bf45300 */
[----:B------:R-:W-:Y:S01]  /*233e0*/  ULDC.64 UR4, c[0x0][0xa00] ;  /* 0x0002800000047ab9 */ /* 0x000fe20000000a00 */
[----:B0-----:R-:W-:Y:S01]  /*233f0*/  IMAD.WIDE R4, R27, 0x4, R4 ;  /* 0x000000041b047825 */ /* 0x001fe200078e0204 */
[----:B------:R-:W-:Y:S01]  /*23400*/  ISETP.NE.U32.AND P0, PT, RZ, UR4, PT ;  /* 0x00000004ff007c0c */ /* 0x000fe2000bf05070 */
[----:B-1----:R-:W0:Y:S03]  /*23410*/  LDC.64 R2, c[0x0][0xa10] ;  /* 0x00028400ff027b82 */ /* 0x002e260000000a00 */
[----:B------:R-:W-:-:S06]  /*23420*/  ISETP.NE.AND.EX P0, PT, RZ, UR5, PT, P0 ;  /* 0x00000005ff007c0c */ /* 0x000fcc000bf05300 */
[----:B------:R-:W1:Y:S07]  /*23430*/  @P2 LDC.64 R6, c[0x0][0xa18] ;  /* 0x00028600ff062b82 */ /* 0x000e6e0000000a00 */
[----:B------:R-:W5:Y:S01]  /*23440*/  @P0 LDG.E R35, desc[UR60][R4.64] ;  /* 0x0000003c04230981 */ /* 0x000f62000c1e1900 */
[----:B0-----:R-:W-:-:S05]  /*23450*/  IMAD.WIDE R2, R27, 0x4, R2 ;  /* 0x000000041b027825 */ /* 0x001fca00078e0202 */
[----:B------:R-:W5:Y:S01]  /*23460*/  @P1 LDG.E R0, desc[UR60][R2.64] ;  /* 0x0000003c02001981 */ /* 0x000f62000c1e1900 */
[----:B------:R-:W-:Y:S02]  /*23470*/  ULDC UR4, c[0x0][0x288] ;  /* 0x0000a20000047ab9 */ /* 0x000fe40000000800 */
[----:B------:R-:W-:Y:S01]  /*23480*/  IMAD.U32 R32, RZ, RZ, UR4 ;  /* 0x00000004ff207e24 */ /* 0x000fe2000f8e00ff */
[----:B------:R-:W-:Y:S02]  /*23490*/  ULDC.64 UR4, c[0x0][0x418] ;  /* 0x0001060000047ab9 */ /* 0x000fe40000000a00 */
[----:B------:R-:W-:-:S03]  /*234a0*/  UISETP.NE.U32.AND UP0, UPT, UR4, URZ, UPT ;  /* 0x0000003f0400728c */ /* 0x000fc6000bf05070 */
[----:B------:R-:W-:Y:S01]  /*234b0*/  ULDC UR4, c[0x0][0x424] ;  /* 0x0001090000047ab9 */ /* 0x000fe20000000800 */
[----:B------:R-:W-:Y:S01]  /*234c0*/  UISETP.NE.AND.EX UP0, UPT, UR5, URZ, UPT, UP0 ;  /* 0x0000003f0500728c */ /* 0x000fe2000bf05300 */
[----:B-1----:R-:W-:Y:S02]  /*234d0*/  @P2 IMAD.WIDE R6, R27, 0x4, R6 ;  /* 0x000000041b062825 */ /* 0x002fe400078e0206 */
[----:B------:R-:W-:Y:S01]  /*234e0*/  ULDC UR5, c[0x0][0x2f0] ;  /* 0x0000bc0000057ab9 */ /* 0x000fe20000000800 */
[----:B------:R-:W-:Y:S02]  /*234f0*/  USEL UR4, UR4, 0x1, UP0 ;  /* 0x0000000104047887 */ /* 0x000fe40008000000 */
[----:B------:R0:W5:Y:S02]  /*23500*/  @P2 LDG.E R32, desc[UR60][R6.64] ;  /* 0x0000003c06202981 */ /* 0x000164000c1e1900 */
[----:B------:R-:W-:-:S03]  /*23510*/  UIMAD UR4, UR4, UR5, URZ ;  /* 0x00000005040472a4 */ /* 0x000fc6000f8e023f */
[----:B------:R-:W-:-:S03]  /*23520*/  ULDC UR5, c[0x0][0x348] ;  /* 0x0000d20000057ab9 */ /* 0x000fc60000000800 */
[----:B------:R-:W-:Y:S02]  /*23530*/  IMAD.U32 R10, RZ, RZ, UR4 ;  /* 0x00000004ff0a7e24 */ /* 0x000fe4000f8e00ff */
[----:B0-----:R-:W-:Y:S01]  /*23540*/  IMAD.U32 R7, RZ, RZ, UR5 ;  /* 0x00000005ff077e24 */ /* 0x001fe2000f8e00ff */
[----:B--2---:R0:W-:Y:S01]  /*23550*/  STL [R1+0x4], R11 ;  /* 0x0000040b01007387 */ /* 0x0041e20000100800 */
[----:B---3--:R-:W-:Y:S05]  /*23560*/  @P2 BRA `(.L_x_1864) ;  /* 0x0000000000102947 */ /* 0x008fea0003800000 */
[----:B------:R-:W-:Y:S05]  /*23570*/  @!P0 BRA `(.L_x_1864) ;  /* 0x00000000000c8947 */ /* 0x000fea0003800000 */
[----:B------:R-:W2:Y:S04]  /*23580*/  LDG.E R9, desc[UR60][R4.64] ;  /* 0x0000003c04097981 */ /* 0x000ea8000c1e1900 */
[----:B-----5:R-:W2:Y:S02]  /*23590*/  LDG.E R32, desc[UR60][R4.64+0x4] ;  /* 0x0000043c04207981 */ /* 0x020ea4000c1e1900 */
[----:B--2---:R-:W-:-:S07]  /*235a0*/  IMAD.IADD R32, R32, 0x1, -R9 ;  /* 0x0000000120207824 */ /* 0x004fce00078e0a09 */
.L_x_1864:
[----:B------:R-:W-:Y:S01]  /*235b0*/  ULDC.64 UR4, c[0x0][0xa20] ;  /* 0x0002880000047ab9 */ /* 0x000fe20000000a00 */
[C---:B------:R-:W-:Y:S02]  /*235c0*/  LOP3.LUT R4, R26.reuse, 0xff000000, RZ, 0xc0, !PT ;  /* 0xff0000001a047812 */ /* 0x040fe400078ec0ff */
[----:B------:R-:W-:Y:S02]  /*235d0*/  ISETP.NE.U32.AND P0, PT, RZ, UR4, PT ;  /* 0x00000004ff007c0c */ /* 0x000fe4000bf05070 */
[----:B------:R-:W-:Y:S02]  /*235e0*/  SHF.R.U32.HI R5, RZ, 0x8, R4 ;  /* 0x00000008ff057819 */ /* 0x000fe40000011604 */
[----:B------:R-:W-:Y:S02]  /*235f0*/  ISETP.NE.AND.EX P0, PT, RZ, UR5, PT, P0 ;  /* 0x00000005ff007c0c */ /* 0x000fe4000bf05300 */
[C---:B------:R-:W-:Y:S02]  /*23600*/  LOP3.LUT R6, R26.reuse, 0xff0000, RZ, 0xc0, !PT ;  /* 0x00ff00001a067812 */ /* 0x040fe400078ec0ff */
[----:B------:R-:W-:-:S02]  /*23610*/  LOP3.LUT R26, R26, 0xffff, RZ, 0xc0, !PT ;  /* 0x0000ffff1a1a7812 */ /* 0x000fc400078ec0ff */
[----:B------:R-:W-:-:S07]  /*23620*/  LEA.HI R6, R6, R5, RZ, 0x10 ;  /* 0x0000000506067211 */ /* 0x000fce00078f80ff */
[----:B------:R-:W-:Y:S05]  /*23630*/  @!P0 BRA `(.L_x_1865) ;  /* 0x0000000000108947 */ /* 0x000fea0003800000 */
[----:B------:R-:W1:Y:S02]  /*23640*/  LDC.64 R4, c[0x0][0xa20] ;  /* 0x00028800ff047b82 */ /* 0x000e640000000a00 */
[----:B-1----:R-:W-:-:S05]  /*23650*/  IMAD.WIDE R4, R27, 0x4, R4 ;  /* 0x000000041b047825 */ /* 0x002fca00078e0204 */
[----:B------:R1:W5:Y:S01]  /*23660*/  LDG.E R10, desc[UR60][R4.64] ;  /* 0x0000003c040a7981 */ /* 0x000362000c1e1900 */
[----:B------:R-:W-:Y:S05]  /*23670*/  BRA `(.L_x_1866) ;  /* 0x0000000000247947 */ /* 0x000fea0003800000 */
.L_x_1865:
[----:B------:R-:W-:Y:S02]  /*23680*/  ULDC.64 UR4, c[0x0][0xa08] ;  /* 0x0002820000047ab9 */ /* 0x000fe40000000a00 */
[----:B------:R-:W-:-:S04]  /*23690*/  ISETP.NE.U32.AND P0, PT, RZ, UR4, PT ;  /* 0x00000004ff007c0c */ /* 0x000fc8000bf05070 */
[----:B------:R-:W-:-:S13]  /*236a0*/  ISETP.NE.AND.EX P0, PT, RZ, UR5, PT, P0 ;  /* 0x00000005ff007c0c */ /* 0x000fda000bf05300 */
[----:B------:R-:W-:Y:S05]  /*236b0*/  @!P0 BRA `(.L_x_1866) ;  /* 0x0000000000148947 */ /* 0x000fea0003800000 */
[----:B------:R-:W1:Y:S02]  /*236c0*/  LDC.64 R4, c[0x0][0xa08] ;  /* 0x00028200ff047b82 */ /* 0x000e640000000a00 */
[----:B-1----:R-:W-:-:S05]  /*236d0*/  IMAD.WIDE R4, R27, 0x4, R4 ;  /* 0x000000041b047825 */ /* 0x002fca00078e0204 */
[----:B------:R-:W2:Y:S04]  /*236e0*/  LDG.E R10, desc[UR60][R4.64] ;  /* 0x0000003c040a7981 */ /* 0x000ea8000c1e1900 */
[----:B------:R-:W2:Y:S02]  /*236f0*/  LDG.E R9, desc[UR60][R4.64+0x4] ;  /* 0x0000043c04097981 */ /* 0x000ea4000c1e1900 */
[----:B--2---:R-:W-:-:S07]  /*23700*/  IADD3 R10, -R10, R9, RZ ;  /* 0x000000090a0a7210 */ /* 0x004fce0007ffe1ff */
.L_x_1866:
[----:B-1----:R-:W2:Y:S01]  /*23710*/  @P1 LDG.E R5, desc[UR60][R2.64] ;  /* 0x0000003c02051981 */ /* 0x002ea2000c1e1900 */
[----:B------:R-:W1:Y:S03]  /*23720*/  LDC R8, c[0x0][0x448] ;  /* 0x00011200ff087b82 */ /* 0x000e660000000800 */
[----:B------:R3:W2:Y:S01]  /*23730*/  @P1 LDG.E R4, desc[UR60][R2.64+0x4] ;  /* 0x0000043c02041981 */ /* 0x0006a2000c1e1900 */
[----:B------:R-:W-:Y:S02]  /*23740*/  IMAD.SHL.U32 R25, R25, 0x80, RZ ;  /* 0x0000008019197824 */ /* 0x000fe400078e00ff */
[----:B-----5:R-:W-:Y:S02]  /*23750*/  IMAD.IADD R10, R10, 0x1, -R11 ;  /* 0x000000010a0a7824 */ /* 0x020fe400078e0a0b */
[----:B---3--:R-:W3:Y:S01]  /*23760*/  LDC.64 R2, c[0x0][0x9e0] ;  /* 0x00027800ff027b82 */ /* 0x008ee20000000a00 */
[----:B-1----:R-:W-:-:S13]  /*23770*/  ISETP.NE.AND P2, PT, R8, 0x1, PT ;  /* 0x000000010800780c */ /* 0x002fda0003f45270 */
[----:B------:R-:W1:Y:S01]  /*23780*/  @P2 LDC R8, c[0x0][0x44c] ;  /* 0x00011300ff082b82 */ /* 0x000e620000000800 */
[----:B---3--:R-:W-:-:S07]  /*23790*/  ISETP.GE.AND P3, PT, R3, 0x1, PT ;  /* 0x000000010300780c */ /* 0x008fce0003f66270 */
[----:B------:R-:W3:Y:S01]  /*237a0*/  @P2 LDC R9, c[0x0][0x450] ;  /* 0x00011400ff092b82 */ /* 0x000ee20000000800 */
[----:B--2---:R-:W-:Y:S02]  /*237b0*/  @P1 IMAD.IADD R7, R4, 0x1, -R5 ;  /* 0x0000000104071824 */ /* 0x004fe400078e0a05 */
[----:B------:R-:W-:Y:S02]  /*237c0*/  VIADD R5, R25, 0x7f ;  /* 0x0000007f19057836 */ /* 0x000fe40000000000 */
[----:B------:R-:W-:Y:S02]  /*237d0*/  IMAD.IADD R37, R10, 0x1, R7 ;  /* 0x000000010a257824 */ /* 0x000fe400078e0207 */
[----:B-1----:R-:W-:-:S03]  /*237e0*/  @P2 IMAD.HI.U32 R4, R5, R8, RZ ;  /* 0x0000000805042227 */ /* 0x002fc600078e00ff */
[C---:B------:R-:W-:Y:S02]  /*237f0*/  IADD3 R18, R37.reuse, 0x1, -R32 ;  /* 0x0000000125127810 */ /* 0x040fe40007ffe820 */
[----:B---3--:R-:W-:Y:S01]  /*23800*/  @P2 SHF.R.U32.HI R5, RZ, R9, R4 ;  /* 0x00000009ff052219 */ /* 0x008fe20000011604 */
[----:B------:R-:W-:-:S03]  /*23810*/  VIADD R4, R37, 0x5f ;  /* 0x0000005f25047836 */ /* 0x000fc60000000000 */
[----:B------:R-:W-:Y:S01]  /*23820*/  IADD3 R8, R18, R5, RZ ;  /* 0x0000000512087210 */ /* 0x000fe20007ffe0ff */
[----:B------:R-:W-:-:S04]  /*23830*/  IMAD.HI R4, R4, 0x2aaaaaab, RZ ;  /* 0x2aaaaaab04047827 */ /* 0x000fc800078e02ff */
[----:B------:R-:W-:Y:S01]  /*23840*/  IMAD.IADD R2, R8, 0x1, R2 ;  /* 0x0000000108027824 */ /* 0x000fe200078e0202 */
[----:B------:R-:W-:-:S04]  /*23850*/  SHF.R.U32.HI R19, RZ, 0x1f, R4 ;  /* 0x0000001fff137819 */ /* 0x000fc80000011604 */
[----:B------:R-:W-:Y:S01]  /*23860*/  LEA.HI.SX32 R19, R4, R19, 0x1c ;  /* 0x0000001304137211 */ /* 0x000fe200078fe2ff */
[----:B------:R-:W-:Y:S06]  /*23870*/  @!P3 BRA `(.L_x_1867) ;  /* 0x000000000048b947 */ /* 0x000fec0003800000 */
[C---:B------:R-:W-:Y:S01]  /*23880*/  ISETP.GT.AND P0, PT, R8.reuse, RZ, PT ;  /* 0x000000ff0800720c */ /* 0x040fe20003f04270 */
[----:B------:R-:W-:Y:S01]  /*23890*/  BSSY B0, `(.L_x_1868) ;  /* 0x000000e000007945 */ /* 0x000fe20003800000 */
[----:B------:R-:W-:-:S11]  /*238a0*/  VIADD R9, R8, 0xffffffff ;  /* 0xffffffff08097836 */ /* 0x000fd60000000000 */
[----:B------:R-:W-:Y:S05]  /*238b0*/  @P0 BRA `(.L_x_1869) ;  /* 0x00000000001c0947 */ /* 0x000fea0003800000 */
[----:B------:R-:W-:Y:S01]  /*238c0*/  ISETP.NE.AND P0, PT, R3, 0x1, PT ;  /* 0x000000010300780c */ /* 0x000fe20003f05270 */
[----:B------:R-:W-:-:S12]  /*238d0*/  IMAD.MOV R9, RZ, RZ, -R8 ;  /* 0x000000ffff097224 */ /* 0x000fd800078e0a08 */
[----:B------:R-:W1:Y:S02]  /*238e0*/  @P0 LDC.64 R4, c[0x0][0x9e8] ;  /* 0x00027a00ff040b82 */ /* 0x000e640000000a00 */
[----:B-1----:R-:W-:-:S05]  /*238f0*/  @P0 IMAD.HI.U32 R4, R9, R4, RZ ;  /* 0x0000000409040227 */ /* 0x002fca00078e00ff */
[----:B------:R-:W-:-:S04]  /*23900*/  @P0 SHF.R.U32.HI R9, RZ, R5, R4 ;  /* 0x00000005ff090219 */ /* 0x000fc80000011604 */
[----:B------:R-:W-:Y:S01]  /*23910*/  LOP3.LUT R9, RZ, R9, RZ, 0x33, !PT ;  /* 0x00000009ff097212 */ /* 0x000fe200078e33ff */
[----:B------:R-:W-:Y:S06]  /*23920*/  BRA `(.L_x_1870) ;  /* 0x0000000000107947 */ /* 0x000fec0003800000 */
.L_x_1869:
[----:B------:R-:W-:-:S13]  /*23930*/  ISETP.NE.AND P0, PT, R3, 0x1, PT ;  /* 0x000000010300780c */ /* 0x000fda0003f05270 */
[----:B------:R-:W1:Y:S02]  /*23940*/  @P0 LDC.64 R4, c[0x0][0x9e8] ;  /* 0x00027a00ff040b82 */ /* 0x000e640000000a00 */
[----:B-1----:R-:W-:-:S05]  /*23950*/  @P0 IMAD.HI.U32 R4, R9, R4, RZ ;  /* 0x0000000409040227 */ /* 0x002fca00078e00ff */
[----:B------:R-:W-:-:S07]  /*23960*/  @P0 SHF.R.U32.HI R9, RZ, R5, R4 ;  /* 0x00000005ff090219 */ /* 0x000fce0000011604 */
.L_x_1870:
[----:B------:R-:W-:Y:S05]  /*23970*/  BSYNC B0 ;  /* 0x0000000000007941 */ /* 0x000fea0003800000 */
.L_x_1868:
[----:B------:R-:W-:-:S05]  /*23980*/  IMAD R9, R9, R3, R3 ;  /* 0x0000000309097224 */ /* 0x000fca00078e0203 */
[----:B------:R-:W-:-:S07]  /*23990*/  VIMNMX R2, R2, R9, PT ;  /* 0x0000000902027248 */ /* 0x000fce0003fe0100 */
.L_x_1867:
[----:B------:R-:W1:Y:S01]  /*239a0*/  @P2 LDC R8, c[0x0][0x44c] ;  /* 0x00011300ff082b82 */ /* 0x000e620000000800 */
[----:B------:R-:W-:Y:S01]  /*239b0*/  VIADD R2, R2, 0x5f ;  /* 0x0000005f02027836 */ /* 0x000fe20000000000 */
[----:B------:R-:W-:Y:S01]  /*239c0*/  ULDC UR4, c[0x0][0x9dc] ;  /* 0x0002770000047ab9 */ /* 0x000fe20000000800 */
[----:B------:R-:W-:Y:S02]  /*239d0*/  IMAD.MOV.U32 R5, RZ, RZ, R25 ;  /* 0x000000ffff057224 */ /* 0x000fe400078e0019 */
[----:B------:R-:W-:-:S03]  /*239e0*/  IMAD.HI R2, R2, 0x2aaaaaab, RZ ;  /* 0x2aaaaaab02027827 */ /* 0x000fc600078e02ff */
[----:B------:R-:W2:Y:S01]  /*239f0*/  @P2 LDC R4, c[0x0][0x450] ;  /* 0x00011400ff042b82 */ /* 0x000ea20000000800 */
[----:B-1----:R-:W-:-:S04]  /*23a00*/  @P2 IMAD.HI.U32 R9, R25, R8, RZ ;  /* 0x0000000819092227 */ /* 0x002fc800078e00ff */
[----:B------:R-:W-:Y:S01]  /*23a10*/  IMAD.IADD R8, R37, 0x1, -R32 ;  /* 0x0000000125087824 */ /* 0x000fe200078e0a20 */
[----:B--2---:R-:W-:Y:S02]  /*23a20*/  @P2 SHF.R.U32.HI R5, RZ, R4, R9 ;  /* 0x00000004ff052219 */ /* 0x004fe40000011609 */
[----:B------:R-:W-:-:S04]  /*23a30*/  SHF.R.U32.HI R9, RZ, 0x1f, R2 ;  /* 0x0000001fff097819 */ /* 0x000fc80000011602 */
[----:B------:R-:W-:Y:S02]  /*23a40*/  LEA.HI.SX32 R2, R2, R9, 0x1c ;  /* 0x0000000902027211 */ /* 0x000fe400078fe2ff */
[----:B------:R-:W-:Y:S02]  /*23a50*/  IADD3 R9, R8, R5, RZ ;  /* 0x0000000508097210 */ /* 0x000fe40007ffe0ff */
[----:B0-----:R-:W-:-:S03]  /*23a60*/  VIMNMX R11, R19, R2, PT ;  /* 0x00000002130b7248 */ /* 0x001fc60003fe0100 */
        /* <DEDUP_REMOVED lines=12> */
.L_x_1873:
[----:B------:R-:W-:-:S13]  /*23b30*/  ISETP.NE.AND P0, PT, R3, 0x1, PT ;  /* 0x000000010300780c */ /* 0x000fda0003f05270 */
[----:B------:R-:W0:Y:S02]  /*23b40*/  @P0 LDC.64 R4, c[0x0][0x9e8] ;  /* 0x00027a00ff040b82 */ /* 0x000e240000000a00 */
[----:B0-----:R-:W-:-:S05]  /*23b50*/  @P0 IMAD.HI.U32 R4, R9, R4, RZ ;  /* 0x0000000409040227 */ /* 0x001fca00078e00ff */
[----:B------:R-:W-:-:S07]  /*23b60*/  @P0 SHF.R.U32.HI R9, RZ, R5, R4 ;  /* 0x00000005ff090219 */ /* 0x000fce0000011604 */
.L_x_1874:
[----:B------:R-:W-:Y:S05]  /*23b70*/  BSYNC B0 ;  /* 0x0000000000007941 */ /* 0x000fea0003800000 */
.L_x_1872:
[----:B------:R-:W-:-:S05]  /*23b80*/  IMAD R3, R9, R3, RZ ;  /* 0x0000000309037224 */ /* 0x000fca00078e02ff */
[----:B------:R-:W-:-:S07]  /*23b90*/  VIMNMX R2, R2, R3, !PT ;  /* 0x0000000302027248 */ /* 0x000fce0007fe0100 */
.L_x_1871:
[----:B------:R-:W-:Y:S01]  /*23ba0*/  IMAD.HI R2, R2, 0x2aaaaaab, RZ ;  /* 0x2aaaaaab02027827 */ /* 0x000fe200078e02ff */
[----:B------:R-:W-:Y:S01]  /*23bb0*/  BSSY B0, `(.L_x_1875) ;  /* 0x0000026000007945 */ /* 0x000fe20003800000 */
[----:B------:R-:W-:Y:S02]  /*23bc0*/  LOP3.LUT R9, R6, 0xff, RZ, 0xc0, !PT ;  /* 0x000000ff06097812 */ /* 0x000fe400078ec0ff */
[----:B------:R-:W-:Y:S01]  /*23bd0*/  SHF.R.U32.HI R6, RZ, 0x10, R6 ;  /* 0x00000010ff067819 */ /* 0x000fe20000011606 */
        /* <DEDUP_REMOVED lines=9> */
[----:B------:R-:W-:Y:S02]  /*23c70*/  IABS R13, R5 ;  /* 0x00000005000d7213 */ /* 0x000fe40000000000 */
[----:B------:R-:W-:Y:S02]  /*23c80*/  IADD3 R12, R5, -0x1, R11 ;  /* 0xffffffff050c7810 */ /* 0x000fe40007ffe00b */
[----:B------:R-:W0:Y:S03]  /*23c90*/  I2F.RP R2, R13 ;  /* 0x0000000d00027306 */ /* 0x000e260000209400 */
[----:B------:R-:W-:-:S05]  /*23ca0*/  IMAD.IADD R12, R12, 0x1, -R4 ;  /* 0x000000010c0c7824 */ /* 0x000fca00078e0a04 */
[----:B0-----:R-:W0:Y:S02]  /*23cb0*/  MUFU.RCP R2, R2 ;  /* 0x0000000200027308 */ /* 0x001e240000001000 */
[----:B0-----:R-:W-:-:S06]  /*23cc0*/  VIADD R2, R2, 0xffffffe ;  /* 0x0ffffffe02027836 */ /* 0x001fcc0000000000 */
        /* <DEDUP_REMOVED lines=19> */
[----:B------:R-:W-:-:S07]  /*23e00*/  @!P2 LOP3.LUT R14, RZ, R5, RZ, 0x33, !PT ;  /* 0x00000005ff0ea212 */ /* 0x000fce00078e33ff */
.L_x_1876:
[----:B------:R-:W-:Y:S05]  /*23e10*/  BSYNC B0 ;  /* 0x0000000000007941 */ /* 0x000fea0003800000 */
.L_x_1875:
[-C--:B------:R-:W-:Y:S01]  /*23e20*/  IMAD R3, R9, R14.reuse, R4 ;  /* 0x0000000e09037224 */ /* 0x080fe200078e0204 */
[----:B------:R-:W-:Y:S04]  /*23e30*/  BSSY B0, `(.L_x_1877) ;  /* 0x0000133000007945 */ /* 0x000fe80003800000 */
[C---:B------:R-:W-:Y:S01]  /*23e40*/  VIADDMNMX R11, R3.reuse, R14, R11, PT ;  /* 0x0000000e030b7246 */ /* 0x040fe2000380010b */
[----:B------:R-:W-:-:S04]  /*23e50*/  IMAD R3, R3, 0x60, -R10 ;  /* 0x0000006003037824 */ /* 0x000fc800078e0a0a */
[----:B------:R-:W-:Y:S01]  /*23e60*/  IMAD R2, R11, 0x60, -R10 ;  /* 0x000000600b027824 */ /* 0x000fe200078e0a0a */
[----:B------:R-:W-:-:S04]  /*23e70*/  VIMNMX R3, RZ, R3, !PT ;  /* 0x00000003ff037248 */ /* 0x000fc80007fe0100 */
[----:B------:R-:W-:-:S04]  /*23e80*/  VIMNMX R2, R2, R7, PT ;  /* 0x0000000702027248 */ /* 0x000fc80003fe0100 */
[----:B------:R-:W-:-:S13]  /*23e90*/  ISETP.GT.AND P0, PT, R2, R3, PT ;  /* 0x000000030200720c */ /* 0x000fda0003f04270 */
[----:B------:R-:W-:Y:S02]  /*23ea0*/  @P0 VIADD R4, R2, 0x5f ;  /* 0x0000005f02040836 */ /* 0x000fe40000000000 */
        /* <DEDUP_REMOVED lines=16> */
.L_x_2052:
[----:B-1----:R-:W-:Y:S02]  /*23fb0*/  ISETP.NE.AND P0, PT, R14, RZ, PT ;  /* 0x000000ff0e00720c */ /* 0x002fe40003f05270 */
[----:B------:R-:W-:-:S11]  /*23fc0*/  PLOP3.LUT P6, PT, PT, PT, PT, 0x8, 0x0 ;  /* 0x000000000000781c */ /* 0x000fd60003fce170 */
[----:B------:R-:W-:Y:S05]  /*23fd0*/  @P0 BRA `(.L_x_1880) ;  /* 0x00000000000c0947 */ /* 0x000fea0003800000 */
[----:B------:R-:W-:-:S03]  /*23fe0*/  UMOV UR4, 0xffffffff ;  /* 0xffffffff00047882 */ /* 0x000fc60000000000 */
[----:B------:R-:W-:Y:S05]  /*23ff0*/  BRA.DIV UR4, `(.L_x_1881) ;  /* 0x0000007604647947 */ /* 0x000fea000b800000 */
[----:B------:R-:W-:-:S13]  /*24000*/  ELECT P6, URZ, PT ;  /* 0x00000000003f782f */ /* 0x000fda00038c0000 */
.L_x_1880:
[----:B0-----:R-:W2:Y:S01]  /*24010*/  LDL R3, [R1+0x24] ;  /* 0x0000240001037983 */ /* 0x001ea20000100800 */
[----:B------:R-:W-:Y:S01]  /*24020*/  BSSY B1, `(.L_x_1882) ;  /* 0x0000008000017945 */ /* 0x000fe20003800000 */
[----:B--2---:R-:W-:-:S04]  /*24030*/  IADD3 R3, R3, 0x1, RZ ;  /* 0x0000000103037810 */ /* 0x004fc80007ffe0ff */
[----:B------:R-:W-:-:S04]  /*24040*/  LEA.HI R7, R3, R3, RZ, 0x1 ;  /* 0x0000000303077211 */ /* 0x000fc800078f08ff */
[----:B------:R-:W-:-:S05]  /*24050*/  LOP3.LUT R10, R7, 0xfffffffe, RZ, 0xc0, !PT ;  /* 0xfffffffe070a7812 */ /* 0x000fca00078ec0ff */
[----:B------:R-:W-:-:S05]  /*24060*/  IMAD.IADD R10, R3, 0x1, -R10 ;  /* 0x00000001030a7824 */ /* 0x000fca00078e0a0a */
[----:B------:R-:W-:-:S04]  /*24070*/  SHF.L.U32 R10, R10, 0x1f, RZ ;  /* 0x0000001f0a0a7819 */ /* 0x000fc800000006ff */
[----:B------:R-:W0:Y:S02]  /*24080*/  SYNCS.PHASECHK.TRANS64.TRYWAIT P0, [R17+URZ+0x2a820], R10 ;  /* 0x02a8200a110075a7 */ /* 0x000e24000800017f */
[----:B0-----:R-:W-:Y:S05]  /*24090*/  @!P0 BRA `(.L_x_1883) ;  /* 0x00000074005c8947 */ /* 0x001fea0003800000 */
.L_x_2055:
[----:B------:R-:W-:Y:S05]  /*240a0*/  BSYNC B1 ;  /* 0x0000000000017941 */ /* 0x000fea0003800000 */
.L_x_1882:
        /* <DEDUP_REMOVED lines=10> */
.L_x_2056:
[----:B------:R-:W-:Y:S05]  /*24150*/  BSYNC B2 ;  /* 0x0000000000027941 */ /* 0x000fea0003800000 */
.L_x_1886:
[----:B------:R-:W-:Y:S04]  /*24160*/  BSSY B2, `(.L_x_1888) ;  /* 0x0000009000027945 */ /* 0x000fe80003800000 */
        /* <DEDUP_REMOVED lines=8> */
.L_x_1889:
[----:B------:R-:W-:Y:S05]  /*241f0*/  BSYNC B2 ;  /* 0x0000000000027941 */ /* 0x000fea0003800000 */
.L_x_1888:
[----:B------:R-:W-:Y:S01]  /*24200*/  IMAD.MOV.U32 R20, RZ, RZ, RZ ;  /* 0x000000ffff147224 */ /* 0x000fe200078e00ff */
[----:B------:R-:W-:Y:S01]  /*24210*/  UIADD3 UR4, UP0, UR36, 0x570, URZ ;  /* 0x0000057024047890 */ /* 0x000fe2000ff1e03f */
[----:B0-----:R-:W-:Y:S01]  /*24220*/  IMAD R10, R22, 0x9000, R17 ;  /* 0x00009000160a7824 */ /* 0x001fe200078e0211 */
[----:B------:R-:W-:Y:S01]  /*24230*/  PLOP3.LUT P0, PT, PT, PT, PT, 0x80, 0x0 ;  /* 0x000000000000781c */ /* 0x000fe20003f0f070 */
[----:B------:R-:W-:Y:S01]  /*24240*/  IMAD R7, R2, 0x60, R0 ;  /* 0x0000006002077824 */ /* 0x000fe200078e0200 */
[----:B------:R-:W-:Y:S01]  /*24250*/  R2UR UR10, R20 ;  /* 0x00000000140a72ca */ /* 0x000fe200000e0000 */
[----:B------:R-:W-:Y:S01]  /*24260*/  VIADD R3, R12, 0x2a890 ;  /* 0x0002a8900c037836 */ /* 0x000fe20000000000 */
[----:B------:R-:W-:Y:S01]  /*24270*/  IADD3 R13, R10, 0x18400, RZ ;  /* 0x000184000a0d7810 */ /* 0x000fe20007ffe0ff */
[----:B------:R-:W-:Y:S01]  /*24280*/  VIADD R7, R7, 0xffffffa0 ;  /* 0xffffffa007077836 */ /* 0x000fe20000000000 */
[----:B------:R-:W-:Y:S01]  /*24290*/  UIADD3.X UR5, URZ, UR37, URZ, UP0, !UPT ;  /* 0x000000253f057290 */ /* 0x000fe200087fe43f */
[----:B------:R-:W-:Y:S01]  /*242a0*/  UMOV UR6, 0x0 ;  /* 0x0000000000067882 */ /* 0x000fe20000000000 */
[----:B------:R-:W-:-:S10]  /*242b0*/  UMOV UR7, 0x12f00000 ;  /* 0x12f0000000077882 */ /* 0x000fd40000000000 */
.L_x_1890:
        /* <DEDUP_REMOVED lines=16> */
.L_x_1891:
        /* <DEDUP_REMOVED lines=15> */
.L_x_1892:
        /* <DEDUP_REMOVED lines=13> */
.L_x_2057:
[----:B------:R-:W-:Y:S05]  /*24580*/  BSYNC B2 ;  /* 0x0000000000027941 */ /* 0x000fea0003800000 */
.L_x_1893:
[----:B------:R-:W-:Y:S01]  /*24590*/  BSSY B2, `(.L_x_1895) ;  /* 0x000000b000027945 */ /* 0x000fe20003800000 */
[----:B------:R-:W-:Y:S02]  /*245a0*/  IMAD.MOV.U32 R14, RZ, RZ, 0x0 ;  /* 0x00000000ff0e7424 */ /* 0x000fe400078e00ff */
[----:B------:R-:W-:Y:S01]  /*245b0*/  IMAD.MOV.U32 R15, RZ, RZ, 0x12f00000 ;  /* 0x12f00000ff0f7424 */ /* 0x000fe200078e00ff */
[----:B------:R-:W-:Y:S06]  /*245c0*/  @P1 BRA `(.L_x_1896) ;  /* 0x00000000001c1947 */ /* 0x000fec0003800000 */
[----:B------:R-:W2:Y:S01]  /*245d0*/  S2R R10, SR_TID.X ;  /* 0x00000000000a7919 */ /* 0x000ea20000002100 */
[----:B------:R-:W-:-:S04]  /*245e0*/  IMAD.MOV.U32 R3, RZ, RZ, 0x6000 ;  /* 0x00006000ff037424 */ /* 0x000fc800078e00ff */
[----:B------:R3:W-:Y:S01]  /*245f0*/  SYNCS.ARRIVE.TRANS64 RZ, [R12+URZ+0x2a8b0], R3 ;  /* 0x02a8b0030cff79a7 */ /* 0x0007e2000800003f */
[----:B--2---:R-:W-:-:S04]  /*24600*/  LOP3.LUT R10, R10, 0x1f, RZ, 0xc0, !PT ;  /* 0x0000001f0a0a7812 */ /* 0x004fc800078ec0ff */
[----:B------:R-:W-:-:S13]  /*24610*/  ISETP.NE.AND P0, PT, R10, RZ, PT ;  /* 0x000000ff0a00720c */ /* 0x000fda0003f05270 */
[----:B---3--:R-:W-:Y:S05]  /*24620*/  @!P0 BRA `(.L_x_1896) ;  /* 0x0000000000048947 */ /* 0x008fea0003800000 */
[----:B------:R-:W-:Y:S01]  /*24630*/  BPT.TRAP 0x1 ;  /* 0x000000040000795c */ /* 0x000fe20000300000 */
.L_x_1896:
[----:B------:R-:W-:Y:S05]  /*24640*/  BSYNC B2 ;  /* 0x0000000000027941 */ /* 0x000fea0003800000 */
.L_x_1895:
[----:B------:R-:W-:Y:S01]  /*24650*/  R2UR UR10, R20 ;  /* 0x00000000140a72ca */ /* 0x000fe200000e0000 */
[----:B------:R-:W-:Y:S01]  /*24660*/  IMAD R3, R22, 0x6000, R17 ;  /* 0x0000600016037824 */ /* 0x000fe200078e0211 */
[----:B------:R-:W-:Y:S01]  /*24670*/  R2UR UR6, R14 ;  /* 0x000000000e0672ca */ /* 0x000fe200000e0000 */
[----:B------:R-:W-:Y:S01]  /*24680*/  UIADD3 UR4, UP0, UR36, 0x670, URZ ;  /* 0x0000067024047890 */ /* 0x000fe2000ff1e03f */
[----:B------:R-:W-:Y:S01]  /*24690*/  R2UR UR7, R15 ;  /* 0x000000000f0772ca */ /* 0x000fe200000e0000 */
[----:B------:R-:W-:Y:S01]  /*246a0*/  VIADD R10, R3, 0x400 ;  /* 0x00000400030a7836 */ /* 0x000fe20000000000 */
[----:B------:R-:W-:Y:S01]  /*246b0*/  PLOP3.LUT P0, PT, PT, PT, PT, 0x80, 0x0 ;  /* 0x000000000000781c */ /* 0x000fe20003f0f070 */
[----:B------:R-:W-:Y:S01]  /*246c0*/  UIADD3.X UR5, URZ, UR37, URZ, UP0, !UPT ;  /* 0x000000253f057290 */ /* 0x000fe200087fe43f */
[----:B01----:R-:W-:-:S11]  /*246d0*/  IADD3 R12, R12, 0x2a8b0, RZ ;  /* 0x0002a8b00c0c7810 */ /* 0x003fd60007ffe0ff */
.L_x_1897:
        /* <DEDUP_REMOVED lines=15> */
.L_x_1898:
        /* <DEDUP_REMOVED lines=10> */
.L_x_1885:
[----:B------:R-:W-:Y:S05]  /*24870*/  BSYNC B1 ;  /* 0x0000000000017941 */ /* 0x000fea0003800000 */
.L_x_1884:
        /* <DEDUP_REMOVED lines=9> */
.L_x_1914:
[----:B------:R-:W-:Y:S05]  /*24910*/  YIELD ;  /* 0x0000000000007946 */ /* 0x000fea0003800000 */
[----:B------:R-:W-:Y:S04]  /*24920*/  BSSY B1, `(.L_x_1899) ;  /* 0x000007b000017945 */ /* 0x000fe80003800000 */
[----:B------:R-:W-:Y:S05]  /*24930*/  @!P6 BRA `(.L_x_1900) ;  /* 0x0000000400e4e947 */ /* 0x000fea0003800000 */
[----:B0-----:R-:W-:Y:S01]  /*24940*/  IMAD R10, R22, 0x8, R17 ;  /* 0x00000008160a7824 */ /* 0x001fe200078e0211 */
[----:B------:R-:W-:Y:S01]  /*24950*/  SHF.L.U32 R2, R31, 0x1f, RZ ;  /* 0x0000001f1f027819 */ /* 0x000fe200000006ff */
[----:B------:R-:W0:Y:S01]  /*24960*/  S2R R3, SR_TID.X ;  /* 0x0000000000037919 */ /* 0x000e220000002100 */
[----:B------:R-:W-:Y:S02]  /*24970*/  BSSY B2, `(.L_x_1901) ;  /* 0x0000005000027945 */ /* 0x000fe40003800000 */
[----:B------:R-:W1:Y:S01]  /*24980*/  SYNCS.PHASECHK.TRANS64.TRYWAIT P1, [R10+URZ+0x2a8a0], R2 ;  /* 0x02a8a0020a0075a7 */ /* 0x000e62000802017f */
[----:B0-----:R-:W-:-:S04]  /*24990*/  LOP3.LUT R3, R3, 0x7f, RZ, 0xc0, !PT ;  /* 0x0000007f03037812 */ /* 0x001fc800078ec0ff */
[----:B------:R-:W-:Y:S01]  /*249a0*/  ISETP.NE.AND P2, PT, R3, RZ, PT ;  /* 0x000000ff0300720c */ /* 0x000fe20003f45270 */
[----:B-1----:R-:W-:-:S12]  /*249b0*/  @!P1 BRA `(.L_x_1902) ;  /* 0x0000006c00509947 */ /* 0x002fd80003800000 */
.L_x_2058:
[----:B------:R-:W-:Y:S05]  /*249c0*/  BSYNC B2 ;  /* 0x0000000000027941 */ /* 0x000fea0003800000 */
.L_x_1901:
[----:B------:R-:W-:Y:S04]  /*249d0*/  BSSY B2, `(.L_x_1903) ;  /* 0x0000009000027945 */ /* 0x000fe80003800000 */
[----:B------:R-:W-:Y:S05]  /*249e0*/  @P2 BRA `(.L_x_1904) ;  /* 0x00000000001c2947 */ /* 0x000fea0003800000 */
[----:B------:R-:W1:Y:S01]  /*249f0*/  S2R R7, SR_TID.X ;  /* 0x0000000000077919 */ /* 0x000e620000002100 */
[----:B------:R-:W-:-:S04]  /*24a00*/  IMAD.MOV.U32 R3, RZ, RZ, 0x9000 ;  /* 0x00009000ff037424 */ /* 0x000fc800078e00ff */
[----:B------:R2:W-:Y:S01]  /*24a10*/  SYNCS.ARRIVE.TRANS64 RZ, [R10+URZ+0x2a890], R3 ;  /* 0x02a890030aff79a7 */ /* 0x0005e2000800003f */
[----:B-1----:R-:W-:-:S04]  /*24a20*/  LOP3.LUT R7, R7, 0x1f, RZ, 0xc0, !PT ;  /* 0x0000001f07077812 */ /* 0x002fc800078ec0ff */
[----:B------:R-:W-:-:S13]  /*24a30*/  ISETP.NE.AND P1, PT, R7, RZ, PT ;  /* 0x000000ff0700720c */ /* 0x000fda0003f25270 */
[----:B--2---:R-:W-:Y:S05]  /*24a40*/  @!P1 BRA `(.L_x_1904) ;  /* 0x0000000000049947 */ /* 0x004fea0003800000 */
[----:B------:R-:W-:Y:S01]  /*24a50*/  BPT.TRAP 0x1 ;  /* 0x000000040000795c */ /* 0x000fe20000300000 */
.L_x_1904:
[----:B------:R-:W-:Y:S05]  /*24a60*/  BSYNC B2 ;  /* 0x0000000000027941 */ /* 0x000fea0003800000 */
.L_x_1903:
[----:B------:R-:W-:Y:S01]  /*24a70*/  MOV R15, RZ ;  /* 0x000000ff000f7202 */ /* 0x000fe20000000f00 */
[----:B------:R-:W-:Y:S01]  /*24a80*/  IMAD R3, R22, 0x9000, R17 ;  /* 0x0000900016037824 */ /* 0x000fe200078e0211 */
[----:B------:R-:W-:Y:S01]  /*24a90*/  UIADD3 UR4, UP0, UR36, 0x570, URZ ;  /* 0x0000057024047890 */ /* 0x000fe2000ff1e03f */
[----:B------:R-:W-:Y:S01]  /*24aa0*/  PLOP3.LUT P1, PT, PT, PT, PT, 0x80, 0x0 ;  /* 0x000000000000781c */ /* 0x000fe20003f2f070 */
[----:B------:R-:W-:Y:S01]  /*24ab0*/  IMAD R7, R11, 0x60, R0 ;  /* 0x000000600b077824 */ /* 0x000fe200078e0200 */
[----:B------:R-:W-:Y:S01]  /*24ac0*/  R2UR UR10, R15 ;  /* 0x000000000f0a72ca */ /* 0x000fe200000e0000 */
[----:B------:R-:W-:Y:S01]  /*24ad0*/  VIADD R13, R10, 0x2a890 ;  /* 0x0002a8900a0d7836 */ /* 0x000fe20000000000 */
[----:B------:R-:W-:Y:S01]  /*24ae0*/  UIADD3.X UR5, URZ, UR37, URZ, UP0, !UPT ;  /* 0x000000253f057290 */ /* 0x000fe200087fe43f */
[----:B------:R-:W-:Y:S01]  /*24af0*/  VIADD R12, R3, 0x18400 ;  /* 0x00018400030c7836 */ /* 0x000fe20000000000 */
[----:B------:R-:W-:Y:S01]  /*24b00*/  UMOV UR6, 0x0 ;  /* 0x0000000000067882 */ /* 0x000fe20000000000 */
[----:B------:R-:W-:-:S10]  /*24b10*/  UMOV UR7, 0x12f00000 ;  /* 0x12f0000000077882 */ /* 0x000fd40000000000 */
.L_x_1905:
        /* <DEDUP_REMOVED lines=10> */
[----:B------:R-:W-:Y:S01]  /*24bc0*/  IMAD.MOV.U32 R12, RZ, RZ, 0x40 ;  /* 0x00000040ff0c7424 */ /* 0x000fe200078e00ff */
[----:B------:R-:W-:Y:S01]  /*24bd0*/  PLOP3.LUT P1, PT, PT, PT, PT, 0x80, 0x0 ;  /* 0x000000000000781c */ /* 0x000fe20003f2f070 */
[----:B------:R-:W-:Y:S01]  /*24be0*/  VIADD R14, R3, 0x1b400 ;  /* 0x0001b400030e7836 */ /* 0x000fe20000000000 */
[----:B------:R-:W-:Y:S01]  /*24bf0*/  UMOV UR6, 0x0 ;  /* 0x0000000000067882 */ /* 0x000fe20000000000 */
[----:B------:R-:W-:Y:S01]  /*24c00*/  UMOV UR7, 0x12f00000 ;  /* 0x12f0000000077882 */ /* 0x000fe20000000000 */
[----:B------:R-:W-:-:S15]  /*24c10*/  R2UR UR10, R12 ;  /* 0x000000000c0a72ca */ /* 0x000fde00000e0000 */
.L_x_1906:
        /* <DEDUP_REMOVED lines=10> */
[----:B------:R-:W-:Y:S01]  /*24cc0*/  PLOP3.LUT P1, PT, PT, PT, PT, 0x80, 0x0 ;  /* 0x000000000000781c */ /* 0x000fe20003f2f070 */
[----:B------:R-:W-:Y:S01]  /*24cd0*/  VIADD R3, R3, 0x1e400 ;  /* 0x0001e40003037836 */ /* 0x000fe20000000000 */
[----:B------:R-:W-:Y:S01]  /*24ce0*/  UMOV UR6, 0x0 ;  /* 0x0000000000067882 */ /* 0x000fe20000000000 */
[----:B------:R-:W-:Y:S01]  /*24cf0*/  UMOV UR7, 0x12f00000 ;  /* 0x12f0000000077882 */ /* 0x000fe20000000000 */
[----:B------:R-:W-:-:S09]  /*24d00*/  UMOV UR10, 0x80 ;  /* 0x00000080000a7882 */ /* 0x000fd20000000000 */
.L_x_1907:
        /* <DEDUP_REMOVED lines=10> */
[----:B------:R-:W1:Y:S01]  /*24db0*/  SYNCS.PHASECHK.TRANS64.TRYWAIT P1, [R10+URZ+0x2a8c0], R2 ;  /* 0x02a8c0020a0075a7 */ /* 0x000e62000802017f */
[----:B------:R-:W-:Y:S04]  /*24dc0*/  BSSY B2, `(.L_x_1908) ;  /* 0x0000002000027945 */ /* 0x000fe80003800000 */
[----:B-1----:R-:W-:Y:S05]  /*24dd0*/  @!P1 BRA `(.L_x_1909) ;  /* 0x00000068005c9947 */ /* 0x002fea0003800000 */
.L_x_2059:
[----:B------:R-:W-:Y:S05]  /*24de0*/  BSYNC B2 ;  /* 0x0000000000027941 */ /* 0x000fea0003800000 */
.L_x_1908:
[----:B------:R-:W-:Y:S01]  /*24df0*/  BSSY B2, `(.L_x_1910) ;  /* 0x000000b000027945 */ /* 0x000fe20003800000 */
[----:B01----:R-:W-:Y:S01]  /*24e00*/  IMAD.MOV.U32 R2, RZ, RZ, 0x0 ;  /* 0x00000000ff027424 */ /* 0x003fe200078e00ff */
[----:B------:R-:W-:Y:S02]  /*24e10*/  MOV R3, 0x12f00000 ;  /* 0x12f0000000037802 */ /* 0x000fe40000000f00 */
[----:B------:R-:W-:Y:S05]  /*24e20*/  @P2 BRA `(.L_x_1911) ;  /* 0x00000000001c2947 */ /* 0x000fea0003800000 */
[----:B------:R-:W0:Y:S01]  /*24e30*/  S2R R14, SR_TID.X ;  /* 0x00000000000e7919 */ /* 0x000e220000002100 */
[----:B------:R-:W-:-:S04]  /*24e40*/  IMAD.MOV.U32 R13, RZ, RZ, 0x6000 ;  /* 0x00006000ff0d7424 */ /* 0x000fc800078e00ff */
[----:B------:R1:W-:Y:S01]  /*24e50*/  SYNCS.ARRIVE.TRANS64 RZ, [R10+URZ+0x2a8b0], R13 ;  /* 0x02a8b00d0aff79a7 */ /* 0x0003e2000800003f */
[----:B0-----:R-:W-:-:S04]  /*24e60*/  LOP3.LUT R14, R14, 0x1f, RZ, 0xc0, !PT ;  /* 0x0000001f0e0e7812 */ /* 0x001fc800078ec0ff */
[----:B------:R-:W-:-:S13]  /*24e70*/  ISETP.NE.AND P1, PT, R14, RZ, PT ;  /* 0x000000ff0e00720c */ /* 0x000fda0003f25270 */
[----:B-1----:R-:W-:Y:S05]  /*24e80*/  @!P1 BRA `(.L_x_1911) ;  /* 0x0000000000049947 */ /* 0x002fea0003800000 */
[----:B------:R-:W-:Y:S01]  /*24e90*/  BPT.TRAP 0x1 ;  /* 0x000000040000795c */ /* 0x000fe20000300000 */
.L_x_1911:
[----:B------:R-:W-:Y:S05]  /*24ea0*/  BSYNC B2 ;  /* 0x0000000000027941 */ /* 0x000fea0003800000 */
.L_x_1910:
[----:B------:R-:W-:Y:S01]  /*24eb0*/  R2UR UR10, R15 ;  /* 0x000000000f0a72ca */ /* 0x000fe200000e0000 */
[----:B------:R-:W-:Y:S01]  /*24ec0*/  IMAD R13, R22, 0x6000, R17 ;  /* 0x00006000160d7824 */ /* 0x000fe200078e0211 */
[----:B------:R-:W-:Y:S01]  /*24ed0*/  R2UR UR6, R2 ;  /* 0x00000000020672ca */ /* 0x000fe200000e0000 */
[----:B------:R-:W-:Y:S01]  /*24ee0*/  UIADD3 UR4, UP0, UR36, 0x670, URZ ;  /* 0x0000067024047890 */ /* 0x000fe2000ff1e03f */
[----:B------:R-:W-:Y:S01]  /*24ef0*/  R2UR UR7, R3 ;  /* 0x00000000030772ca */ /* 0x000fe200000e0000 */
[----:B------:R-:W-:Y:S01]  /*24f00*/  VIADD R10, R10, 0x2a8b0 ;  /* 0x0002a8b00a0a7836 */ /* 0x000fe20000000000 */
[----:B------:R-:W-:Y:S01]  /*24f10*/  PLOP3.LUT P1, PT, PT, PT, PT, 0x80, 0x0 ;  /* 0x000000000000781c */ /* 0x000fe20003f2f070 */
[----:B------:R-:W-:Y:S01]  /*24f20*/  VIADD R14, R13, 0x400 ;  /* 0x000004000d0e7836 */ /* 0x000fe20000000000 */
[----:B------:R-:W-:-:S12]  /*24f30*/  UIADD3.X UR5, URZ, UR37, URZ, UP0, !UPT ;  /* 0x000000253f057290 */ /* 0x000fd800087fe43f */
.L_x_1912:
        /* <DEDUP_REMOVED lines=15> */
.L_x_1913:
        /* <DEDUP_REMOVED lines=10> */
.L_x_1900:
[----:B------:R-:W-:Y:S05]  /*250d0*/  BSYNC B1 ;  /* 0x0000000000017941 */ /* 0x000fea0003800000 */
.L_x_1899:
[C---:B------:R-:W-:Y:S01]  /*250e0*/  ISETP.GT.AND P2, PT, R11.reuse, R5, PT ;  /* 0x000000050b00720c */ /* 0x040fe20003f44270 */
[----:B------:R-:W-:Y:S02]  /*250f0*/  VIADD R22, R22, 0x1 ;  /* 0x0000000116167836 */ /* 0x000fe40000000000 */
[----:B------:R-:W-:-:S03]  /*25100*/  VIADD R11, R11, 0xffffffff ;  /* 0xffffffff0b0b7836 */ /* 0x000fc60000000000 */
[----:B------:R-:W-:-:S04]  /*25110*/  ISETP.NE.AND P1, PT, R22, 0x2, PT ;  /* 0x000000021600780c */ /* 0x000fc80003f25270 */
[----:B------:R-:W-:Y:S02]  /*25120*/  SEL R2, RZ, 0x1, P1 ;  /* 0x00000001ff027807 */ /* 0x000fe40000800000 */
[----:B------:R-:W-:Y:S02]  /*25130*/  SEL R22, R22, RZ, P1 ;  /* 0x000000ff16167207 */ /* 0x000fe40000800000 */
[----:B------:R-:W-:Y:S01]  /*25140*/  LOP3.LUT R31, R31, R2, RZ, 0x3c, !PT ;  /* 0x000000021f1f7212 */ /* 0x000fe200078e3cff */
[----:B------:R-:W-:Y:S06]  /*25150*/  @P2 BRA `(.L_x_1914) ;  /* 0xfffffff400ec2947 */ /* 0x000fec000383ffff */
.L_x_1878:
[----:B------:R-:W-:Y:S05]  /*25160*/  BSYNC B0 ;  /* 0x0000000000007941 */ /* 0x000fea0003800000 */
.L_x_1877:
[----:B------:R-:W1:Y:S01]  /*25170*/  LDC R0, c[0x0][0x448] ;  /* 0x00011200ff007b82 */ /* 0x000e620000000800 */
[----:B------:R-:W-:Y:S01]  /*25180*/  IADD3 R5, R25, 0x7f, RZ ;  /* 0x0000007f19057810 */ /* 0x000fe20007ffe0ff */
[----:B------:R-:W-:Y:S06]  /*25190*/  @!P0 WARPSYNC.ALL ;  /* 0x0000000000008948 */ /* 0x000fec0003800000 */
[----:B------:R-:W2:Y:S08]  /*251a0*/  LDC.64 R2, c[0x0][0x9e0] ;  /* 0x00027800ff027b82 */ /* 0x000eb00000000a00 */
[----:B------:R-:W-:Y:S01]  /*251b0*/  @!P0 BAR.SYNC.DEFER_BLOCKING 0xc, 0x180 ;  /* 0x0306000000008b1d */ /* 0x000fe20000010000 */
[----:B-1----:R-:W-:-:S02]  /*251c0*/  ISETP.NE.AND P1, PT, R0, 0x1, PT ;  /* 0x000000010000780c */ /* 0x002fc40003f25270 */
[----:B--2---:R-:W-:-:S11]  /*251d0*/  ISETP.GE.AND P2, PT, R3, 0x1, PT ;  /* 0x000000010300780c */ /* 0x004fd60003f46270 */
[----:B------:R-:W1:Y:S08]  /*251e0*/  @P1 LDC R4, c[0x0][0x44c] ;  /* 0x00011300ff041b82 */ /* 0x000e700000000800 */
[----:B------:R-:W2:Y:S01]  /*251f0*/  @P1 LDC R0, c[0x0][0x450] ;  /* 0x00011400ff001b82 */ /* 0x000ea20000000800 */
[----:B-1----:R-:W-:-:S05]  /*25200*/  @P1 IMAD.HI.U32 R7, R5, R4, RZ ;  /* 0x0000000405071227 */ /* 0x002fca00078e00ff */
[----:B--2---:R-:W-:-:S05]  /*25210*/  @P1 SHF.R.U32.HI R5, RZ, R0, R7 ;  /* 0x00000000ff051219 */ /* 0x004fca0000011607 */
        /* <DEDUP_REMOVED lines=14> */
.L_x_1917:
[----:B------:R-:W-:-:S13]  /*25300*/  ISETP.NE.AND P0, PT, R3, 0x1, PT ;  /* 0x000000010300780c */ /* 0x000fda0003f05270 */
[----:B------:R-:W1:Y:S02]  /*25310*/  @P0 LDC.64 R4, c[0x0][0x9e8] ;  /* 0x00027a00ff040b82 */ /* 0x000e640000000a00 */
[----:B-1----:R-:W-:-:S05]  /*25320*/  @P0 IMAD.HI.U32 R4, R0, R4, RZ ;  /* 0x0000000400040227 */ /* 0x002fca00078e00ff */
[----:B------:R-:W-:-:S07]  /*25330*/  @P0 SHF.R.U32.HI R0, RZ, R5, R4 ;  /* 0x00000005ff000219 */ /* 0x000fce0000011604 */
.L_x_1918:
[----:B------:R-:W-:Y:S05]  /*25340*/  BSYNC B0 ;  /* 0x0000000000007941 */ /* 0x000fea0003800000 */
.L_x_1916:
[----:B------:R-:W-:-:S05]  /*25350*/  IMAD R5, R0, R3, R3 ;  /* 0x0000000300057224 */ /* 0x000fca00078e0203 */
[----:B------:R-:W-:-:S07]  /*25360*/  VIMNMX R2, R2, R5, PT ;  /* 0x0000000502027248 */ /* 0x000fce0003fe0100 */
.L_x_1915:
[----:B------:R-:W1:Y:S01]  /*25370*/  @P1 LDC R0, c[0x0][0x44c] ;  /* 0x00011300ff001b82 */ /* 0x000e620000000800 */
[----:B------:R-:W-:Y:S01]  /*25380*/  VIADD R2, R2, 0x5f ;  /* 0x0000005f02027836 */ /* 0x000fe20000000000 */
[----:B------:R-:W-:Y:S01]  /*25390*/  ULDC UR4, c[0x0][0x9dc] ;  /* 0x0002770000047ab9 */ /* 0x000fe20000000800 */
[----:B------:R-:W-:Y:S02]  /*253a0*/  IMAD.MOV.U32 R5, RZ, RZ, R25 ;  /* 0x000000ffff057224 */ /* 0x000fe400078e0019 */
[----:B------:R-:W-:-:S03]  /*253b0*/  IMAD.HI R2, R2, 0x2aaaaaab, RZ ;  /* 0x2aaaaaab02027827 */ /* 0x000fc600078e02ff */
[----:B------:R-:W2:Y:S01]  /*253c0*/  @P1 LDC R7, c[0x0][0x450] ;  /* 0x00011400ff071b82 */ /* 0x000ea20000000800 */
[----:B-1----:R-:W-:-:S05]  /*253d0*/  @P1 IMAD.HI.U32 R0, R25, R0, RZ ;  /* 0x0000000019001227 */ /* 0x002fca00078e00ff */
[----:B--2---:R-:W-:Y:S02]  /*253e0*/  @P1 SHF.R.U32.HI R5, RZ, R7, R0 ;  /* 0x00000007ff051219 */ /* 0x004fe40000011600 */
[----:B------:R-:W-:Y:S02]  /*253f0*/  SHF.R.U32.HI R7, RZ, 0x1f, R2 ;  /* 0x0000001fff077819 */ /* 0x000fe40000011602 */
[----:B------:R-:W-:Y:S02]  /*25400*/  IADD3 R8, R8, R5, RZ ;  /* 0x0000000508087210 */ /* 0x000fe40007ffe0ff */
[----:B------:R-:W-:-:S03]  /*25410*/  LEA.HI.SX32 R2, R2, R7, 0x1c ;  /* 0x0000000702027211 */ /* 0x000fc600078fe2ff */
[----:B------:R-:W-:Y:S01]  /*25420*/  VIADD R0, R8, -UR4 ;  /* 0x8000000408007c36 */ /* 0x000fe20008000000 */
[----:B------:R-:W-:Y:S01]  /*25430*/  VIMNMX R19, R19, R2, PT ;  /* 0x0000000213137248 */ /* 0x000fe20003fe0100 */
[----:B------:R-:W-:Y:S06]  /*25440*/  @!P2 BRA `(.L_x_1919) ;  /* 0x000000000044a947 */ /* 0x000fec0003800000 */
[----:B------:R-:W-:Y:S01]  /*25450*/  ISETP.GT.AND P0, PT, R8, -0x1, PT ;  /* 0xffffffff0800780c */ /* 0x000fe20003f04270 */
[----:B------:R-:W-:-:S12]  /*25460*/  BSSY B0, `(.L_x_1920) ;  /* 0x000000d000007945 */ /* 0x000fd80003800000 */
[----:B------:R-:W-:Y:S05]  /*25470*/  @P0 BRA `(.L_x_1921) ;  /* 0x00000000001c0947 */ /* 0x000fea0003800000 */
[----:B------:R-:W-:Y:S02]  /*25480*/  ISETP.NE.AND P0, PT, R3, 0x1, PT ;  /* 0x000000010300780c */ /* 0x000fe40003f05270 */
[----:B------:R-:W-:-:S11]  /*25490*/  LOP3.LUT R7, RZ, R8, RZ, 0x33, !PT ;  /* 0x00000008ff077212 */ /* 0x000fd600078e33ff */
[----:B------:R-:W1:Y:S02]  /*254a0*/  @P0 LDC.64 R4, c[0x0][0x9e8] ;  /* 0x00027a00ff040b82 */ /* 0x000e640000000a00 */
[----:B-1----:R-:W-:-:S05]  /*254b0*/  @P0 IMAD.HI.U32 R4, R7, R4, RZ ;  /* 0x0000000407040227 */ /* 0x002fca00078e00ff */
[----:B------:R-:W-:-:S04]  /*254c0*/  @P0 SHF.R.U32.HI R7, RZ, R5, R4 ;  /* 0x00000005ff070219 */ /* 0x000fc80000011604 */
[----:B------:R-:W-:Y:S01]  /*254d0*/  LOP3.LUT R8, RZ, R7, RZ, 0x33, !PT ;  /* 0x00000007ff087212 */ /* 0x000fe200078e33ff */
[----:B------:R-:W-:Y:S06]  /*254e0*/  BRA `(.L_x_1922) ;  /* 0x0000000000107947 */ /* 0x000fec0003800000 */
.L_x_1921:
[----:B------:R-:W-:-:S13]  /*254f0*/  ISETP.NE.AND P0, PT, R3, 0x1, PT ;  /* 0x000000010300780c */ /* 0x000fda0003f05270 */
[----:B------:R-:W1:Y:S02]  /*25500*/  @P0 LDC.64 R4, c[0x0][0x9e8] ;  /* 0x00027a00ff040b82 */ /* 0x000e640000000a00 */
[----:B-1----:R-:W-:-:S05]  /*25510*/  @P0 IMAD.HI.U32 R4, R8, R4, RZ ;  /* 0x0000000408040227 */ /* 0x002fca00078e00ff */
[----:B------:R-:W-:-:S07]  /*25520*/  @P0 SHF.R.U32.HI R8, RZ, R5, R4 ;  /* 0x00000005ff080219 */ /* 0x000fce0000011604 */
.L_x_1922:
[----:B------:R-:W-:Y:S05]  /*25530*/  BSYNC B0 ;  /* 0x0000000000007941 */ /* 0x000fea0003800000 */
.L_x_1920:
[----:B------:R-:W-:-:S05]  /*25540*/  IMAD R3, R8, R3, RZ ;  /* 0x0000000308037224 */ /* 0x000fca00078e02ff */
[----:B------:R-:W-:-:S07]  /*25550*/  VIMNMX R0, R0, R3, !PT ;  /* 0x0000000300007248 */ /* 0x000fce0007fe0100 */
.L_x_1919:
[----:B------:R-:W-:Y:S01]  /*25560*/  ISETP.NE.AND P1, PT, R6, RZ, PT ;  /* 0x000000ff0600720c */ /* 0x000fe20003f25270 */
[----:B------:R-:W-:Y:S01]  /*25570*/  IMAD.HI R0, R0, 0x2aaaaaab, RZ ;  /* 0x2aaaaaab00007827 */ /* 0x000fe200078e02ff */
[----:B------:R-:W-:Y:S03]  /*25580*/  BSSY B0, `(.L_x_1923) ;  /* 0x0000022000007945 */ /* 0x000fe60003800000 */
[----:B------:R-:W-:Y:S01]  /*25590*/  IMAD.MOV.U32 R2, RZ, RZ, RZ ;  /* 0x000000ffff027224 */ /* 0x000fe200078e00ff */
[----:B------:R-:W-:-:S04]  /*255a0*/  SHF.R.U32.HI R3, RZ, 0x1f, R0 ;  /* 0x0000001fff037819 */ /* 0x000fc80000011600 */
[----:B------:R-:W-:-:S03]  /*255b0*/  LEA.HI.SX32 R0, R0, R3, 0x1c ;  /* 0x0000000300007211 */ /* 0x000fc600078fe2ff */
[----:B------:R-:W1:Y:S01]  /*255c0*/  @!P1 LDC R6, c[0x0][0x9f0] ;  /* 0x00027c00ff069b82 */ /* 0x000e620000000800 */
[----:B------:R-:W-:-:S04]  /*255d0*/  VIMNMX R0, RZ, R0, !PT ;  /* 0x00000000ff007248 */ /* 0x000fc80007fe0100 */
[----:B------:R-:W-:-:S13]  /*255e0*/  ISETP.GT.AND P0, PT, R19, R0, PT ;  /* 0x000000001300720c */ /* 0x000fda0003f04270 */
[----:B------:R-:W-:Y:S05]  /*255f0*/  @!P0 BRA `(.L_x_1924) ;  /* 0x0000000000688947 */ /* 0x000fea0003800000 */
[-C--:B-1----:R-:W-:Y:S01]  /*25600*/  IABS R4, R6.reuse ;  /* 0x0000000600047213 */ /* 0x082fe20000000000 */
[----:B------:R-:W-:Y:S01]  /*25610*/  IMAD.MOV.U32 R2, RZ, RZ, RZ ;  /* 0x000000ffff027224 */ /* 0x000fe200078e00ff */
[----:B------:R-:W-:Y:S02]  /*25620*/  IABS R8, R6 ;  /* 0x0000000600087213 */ /* 0x000fe40000000000 */
[----:B------:R-:W1:Y:S08]  /*25630*/  I2F.RP R5, R4 ;  /* 0x0000000400057306 */ /* 0x000e700000209400 */
[----:B-1----:R-:W1:Y:S02]  /*25640*/  MUFU.RCP R5, R5 ;  /* 0x0000000500057308 */ /* 0x002e640000001000 */
[----:B-1----:R-:W-:-:S06]  /*25650*/  VIADD R7, R5, 0xffffffe ;  /* 0x0ffffffe05077836 */ /* 0x002fcc0000000000 */
[----:B------:R1:W2:Y:S02]  /*25660*/  F2I.FTZ.U32.TRUNC.NTZ R3, R7 ;  /* 0x0000000700037305 */ /* 0x0002a4000021f000 */
[----:B-1----:R-:W-:Y:S01]  /*25670*/  IADD3 R7, RZ, -R8, RZ ;  /* 0x80000008ff077210 */ /* 0x002fe20007ffe0ff */
[----:B--2---:R-:W-:-:S04]  /*25680*/  IMAD.MOV R11, RZ, RZ, -R3 ;  /* 0x000000ffff0b7224 */ /* 0x004fc800078e0a03 */
        /* <DEDUP_REMOVED lines=17> */
.L_x_1924:
[----:B------:R-:W-:Y:S05]  /*257a0*/  BSYNC B0 ;  /* 0x0000000000007941 */ /* 0x000fea0003800000 */
.L_x_1923:
[-C--:B------:R-:W-:Y:S01]  /*257b0*/  IMAD R0, R9, R2.reuse, R0 ;  /* 0x0000000209007224 */ /* 0x080fe200078e0200 */
[----:B------:R-:W-:Y:S04]  /*257c0*/  BSSY B7, `(.L_x_1925) ;  /* 0x0000365000077945 */ /* 0x000fe80003800000 */
[----:B------:R-:W-:Y:S01]  /*257d0*/  VIADDMNMX R19, R0, R2, R19, PT ;  /* 0x0000000200137246 */ /* 0x000fe20003800113 */
[----:B------:R2:W-:Y:S03]  /*257e0*/  STL [R1], R0 ;  /* 0x0000000001007387 */ /* 0x0005e60000100800 */
[----:B------:R-:W-:Y:S01]  /*257f0*/  ISETP.GT.AND P0, PT, R19, R0, PT ;  /* 0x000000001300720c */ /* 0x000fe20003f04270 */
[----:B------:R2:W-:-:S12]  /*25800*/  STL [R1+0x20], R19 ;  /* 0x0000201301007387 */ /* 0x0005d80000100800 */
[----:B--2---:R-:W-:Y:S05]  /*25810*/  @P0 BRA `(.L_x_1926) ;  /* 0x0000000000440947 */ /* 0x004fea0003800000 */
[----:B------:R-:W2:Y:S02]  /*25820*/  S2R R3, SR_TID.X ;  /* 0x0000000000037919 */ /* 0x000ea40000002100 */
[----:B--2---:R-:W-:-:S04]  /*25830*/  LOP3.LUT R3, R3, 0x7f, RZ, 0xc0, !PT ;  /* 0x0000007f03037812 */ /* 0x004fc800078ec0ff */
[----:B------:R-:W-:-:S13]  /*25840*/  ISETP.NE.AND P0, PT, R3, RZ, PT ;  /* 0x000000ff0300720c */ /* 0x000fda0003f05270 */
[----:B------:R-:W-:Y:S05]  /*25850*/  @P0 BRA `(.L_x_1927) ;  /* 0x00000034006c0947 */ /* 0x000fea0003800000 */
[----:B------:R-:W2:Y:S01]  /*25860*/  S2R R5, SR_LANEID ;  /* 0x0000000000057919 */ /* 0x000ea20000000000 */
[----:B------:R-:W-:Y:S01]  /*25870*/  VOTEU.ANY UR4, UPT, PT ;  /* 0x0000000000047886 */ /* 0x000fe200038e0100 */
[----:B------:R-:W3:Y:S01]  /*25880*/  LDC.64 R2, c[0x0][0xc60] ;  /* 0x00031800ff027b82 */ /* 0x000ee20000000a00 */
[----:B------:R-:W2:Y:S02]  /*25890*/  FLO.U32 R0, UR4 ;  /* 0x0000000400007d00 */ /* 0x000ea400080e0000 */
[----:B--2---:R-:W-:-:S06]  /*258a0*/  ISETP.EQ.U32.AND P0, PT, R0, R5, PT ;  /* 0x000000050000720c */ /* 0x004fcc0003f02070 */
[----:B------:R-:W3:Y:S07]  /*258b0*/  POPC R5, UR4 ;  /* 0x0000000400057d09 */ /* 0x000eee0008000000 */
[----:B---3--:R-:W2:Y:S01]  /*258c0*/  @P0 ATOMG.E.ADD.STRONG.GPU PT, R3, desc[UR60][R2.64], R5 ;  /* 0x00000005020309a8 */ /* 0x008ea200081ee1fc */
[----:B------:R-:W3:Y:S02]  /*258d0*/  S2R R4, SR_LTMASK ;  /* 0x0000000000047919 */ /* 0x000ee40000003900 */
[----:B---3--:R-:W-:-:S04]  /*258e0*/  LOP3.LUT R4, R4, UR4, RZ, 0xc0, !PT ;  /* 0x0000000404047c12 */ /* 0x008fc8000f8ec0ff */
[----:B------:R-:W3:Y:S01]  /*258f0*/  POPC R7, R4 ;  /* 0x0000000400077309 */ /* 0x000ee20000000000 */
[----:B--2---:R-:W3:Y:S02]  /*25900*/  SHFL.IDX PT, R0, R3, R0, 0x1f ;  /* 0x00001f0003007589 */ /* 0x004ee400000e0000 */
[----:B---3--:R-:W-:Y:S01]  /*25910*/  IADD3 R24, R0, UR38, R7 ;  /* 0x0000002600187c10 */ /* 0x008fe2000fffe007 */
[----:B------:R-:W-:Y:S06]  /*25920*/  BRA `(.L_x_1927) ;  /* 0x0000003400387947 */ /* 0x000fec0003800000 */
.L_x_1926:
        /* <DEDUP_REMOVED lines=9> */
[----:B------:R-:W-:Y:S01]  /*259c0*/  MOV R5, UR7 ;  /* 0x0000000700057c02 */ /* 0x000fe20008000f00 */
[----:B------:R-:W2:Y:S01]  /*259d0*/  LDC.64 R2, c[0x4][R2] ;  /* 0x0100000002027b82 */ /* 0x000ea20000000a00 */
[----:B-1----:R-:W-:Y:S01]  /*259e0*/  IMAD.U32 R6, RZ, RZ, UR8 ;  /* 0x00000008ff067e24 */ /* 0x002fe2000f8e00ff */
[----:B------:R-:W-:Y:S01]  /*259f0*/  MOV R13, RZ ;  /* 0x000000ff000d7202 */ /* 0x000fe20000000f00 */
[----:B------:R-:W-:Y:S02]  /*25a00*/  IMAD.U32 R7, RZ, RZ, UR9 ;  /* 0x00000009ff077e24 */ /* 0x000fe4000f8e00ff */
[----:B0-----:R-:W-:-:S02]  /*25a10*/  IMAD.U32 R10, RZ, RZ, UR4 ;  /* 0x00000004ff0a7e24 */ /* 0x001fc4000f8e00ff */
[----:B------:R-:W-:Y:S02]  /*25a20*/  IMAD.U32 R11, RZ, RZ, UR5 ;  /* 0x00000005ff0b7e24 */ /* 0x000fe4000f8e00ff */
[----:B------:R-:W-:Y:S02]  /*25a30*/  IMAD.MOV.U32 R8, RZ, RZ, 0x70 ;  /* 0x00000070ff087424 */ /* 0x000fe400078e00ff */
[----:B------:R-:W-:-:S07]  /*25a40*/  IMAD.MOV.U32 R12, RZ, RZ, 0x1 ;  /* 0x00000001ff0c7424 */ /* 0x000fce00078e00ff */
[----:B------:R-:W-:-:S07]  /*25a50*/  LEPC R20, `(.L_x_1929) ;  /* 0x000000001014794e */ /* 0x000fce0000000000 */
[----:B--2---:R-:W-:Y:S05]  /*25a60*/  CALL.ABS.NOINC R2 ;  /* 0x0000000002007343 */ /* 0x004fea0003c00000 */
.L_x_1929:
[----:B------:R-:W-:Y:S05]  /*25a70*/  BSYNC B6 ;  /* 0x0000000000067941 */ /* 0x000fea0003800000 */
.L_x_1928:
        /* <DEDUP_REMOVED lines=8> */
[----:B------:R2:W3:Y:S01]  /*25b00*/  LDC.64 R2, c[0x4][R18] ;  /* 0x0100000012027b82 */ /* 0x0004e20000000a00 */
[----:B------:R-:W-:Y:S01]  /*25b10*/  IMAD.U32 R4, RZ, RZ, UR6 ;  /* 0x00000006ff047e24 */ /* 0x000fe2000f8e00ff */
[----:B------:R-:W-:Y:S01]  /*25b20*/  MOV R11, UR5 ;  /* 0x00000005000b7c02 */ /* 0x000fe20008000f00 */
[----:B------:R-:W-:Y:S02]  /*25b30*/  IMAD.U32 R5, RZ, RZ, UR7 ;  /* 0x00000007ff057e24 */ /* 0x000fe4000f8e00ff */
[----:B-1----:R-:W-:Y:S02]  /*25b40*/  IMAD.U32 R6, RZ, RZ, UR8 ;  /* 0x00000008ff067e24 */ /* 0x002fe4000f8e00ff */
[----:B------:R-:W-:-:S02]  /*25b50*/  IMAD.U32 R7, RZ, RZ, UR9 ;  /* 0x00000009ff077e24 */ /* 0x000fc4000f8e00ff */
[----:B0-----:R-:W-:Y:S02]  /*25b60*/  IMAD.U32 R10, RZ, RZ, UR4 ;  /* 0x00000004ff0a7e24 */ /* 0x001fe4000f8e00ff */
[----:B------:R-:W-:Y:S02]  /*25b70*/  IMAD.MOV.U32 R8, RZ, RZ, 0x70 ;  /* 0x00000070ff087424 */ /* 0x000fe400078e00ff */
[----:B------:R-:W-:Y:S02]  /*25b80*/  IMAD.MOV.U32 R12, RZ, RZ, 0x1 ;  /* 0x00000001ff0c7424 */ /* 0x000fe400078e00ff */
[----:B--2---:R-:W-:-:S07]  /*25b90*/  IMAD.MOV.U32 R13, RZ, RZ, RZ ;  /* 0x000000ffff0d7224 */ /* 0x004fce00078e00ff */
[----:B------:R-:W-:-:S07]  /*25ba0*/  LEPC R20, `(.L_x_1932) ;  /* 0x000000001014794e */ /* 0x000fce0000000000 */
[----:B---3--:R-:W-:Y:S05]  /*25bb0*/  CALL.ABS.NOINC R2 ;  /* 0x0000000002007343 */ /* 0x008fea0003c00000 */
.L_x_1932:
[----:B------:R0:W1:Y:S01]  /*25bc0*/  LDC.64 R2, c[0x4][R18] ;  /* 0x0100000012027b82 */ /* 0x0000620000000a00 */
[----:B------:R-:W-:Y:S01]  /*25bd0*/  ULDC.64 UR4, c[0x4][0xf0] ;  /* 0x01003c0000047ab9 */ /* 0x000fe20000000a00 */
[----:B------:R-:W-:Y:S01]  /*25be0*/  ULDC.64 UR6, c[0x4][0xf8] ;  /* 0x01003e0000067ab9 */ /* 0x000fe20000000a00 */
[----:B------:R-:W-:Y:S01]  /*25bf0*/  ULDC.64 UR8, c[0x4][0x80] ;  /* 0x0100200000087ab9 */ /* 0x000fe20000000a00 */
[----:B------:R-:W-:Y:S01]  /*25c00*/  IMAD.U32 R4, RZ, RZ, UR4 ;  /* 0x00000004ff047e24 */ /* 0x000fe2000f8e00ff */
[----:B------:R-:W-:Y:S01]  /*25c10*/  MOV R7, UR7 ;  /* 0x0000000700077c02 */ /* 0x000fe20008000f00 */
        /* <DEDUP_REMOVED lines=9> */
.L_x_1931:
[----:B------:R-:W-:Y:S05]  /*25cb0*/  BSYNC B6 ;  /* 0x0000000000067941 */ /* 0x000fea0003800000 */
.L_x_1930:
[----:B------:R-:W-:Y:S01]  /*25cc0*/  ULDC.64 UR4, c[0x0][0x9f8] ;  /* 0x00027e0000047ab9 */ /* 0x000fe20000000a00 */
[----:B------:R-:W2:Y:S01]  /*25cd0*/  LDL R18, [R1+0x4] ;  /* 0x0000040001127983 */ /* 0x000ea20000100800 */
[----:B------:R-:W-:Y:S01]  /*25ce0*/  ISETP.NE.U32.AND P0, PT, RZ, UR4, PT ;  /* 0x00000004ff007c0c */ /* 0x000fe2000bf05070 */
[----:B------:R-:W-:Y:S01]  /*25cf0*/  IMAD.MOV.U32 R33, RZ, RZ, R27 ;  /* 0x000000ffff217224 */ /* 0x000fe200078e001b */
[----:B------:R-:W3:Y:S01]  /*25d00*/  LDC R0, c[0x0][0x430] ;  /* 0x00010c00ff007b82 */ /* 0x000ee20000000800 */
[----:B------:R-:W4:Y:S01]  /*25d10*/  S2R R20, SR_TID.X ;  /* 0x0000000000147919 */ /* 0x000f220000002100 */
[----:B------:R-:W-:Y:S01]  /*25d20*/  ISETP.NE.AND.EX P0, PT, RZ, UR5, PT, P0 ;  /* 0x00000005ff007c0c */ /* 0x000fe2000bf05300 */
[----:B------:R-:W-:Y:S01]  /*25d30*/  VIADD R23, R19, 0xffffffff ;  /* 0xffffffff13177836 */ /* 0x000fe20000000000 */
[----:B------:R-:W-:-:S11]  /*25d40*/  ULDC UR4, c[0x0][0x320] ;  /* 0x0000c80000047ab9 */ /* 0x000fd60000000800 */
[----:B------:R-:W0:Y:S01]  /*25d50*/  @P0 LDC.64 R2, c[0x0][0x9f8] ;  /* 0x00027e00ff020b82 */ /* 0x000e220000000a00 */
[----:B----4-:R-:W-:Y:S01]  /*25d60*/  LOP3.LUT R20, R20, 0x7f, RZ, 0xc0, !PT ;  /* 0x0000007f14147812 */ /* 0x010fe200078ec0ff */
[----:B0-----:R-:W-:-:S05]  /*25d70*/  @P0 IMAD.WIDE R2, R27, 0x4, R2 ;  /* 0x000000041b020825 */ /* 0x001fca00078e0202 */
[----:B------:R0:W4:Y:S01]  /*25d80*/  @P0 LDG.E R33, desc[UR60][R2.64] ;  /* 0x0000003c02210981 */ /* 0x000122000c1e1900 */
[----:B------:R-:W-:Y:S02]  /*25d90*/  SHF.R.U32.HI R21, RZ, 0x3, R20 ;  /* 0x00000003ff157819 */ /* 0x000fe40000011614 */
[----:B---3--:R-:W-:Y:S01]  /*25da0*/  ISETP.NE.AND P1, PT, R0, 0x1, PT ;  /* 0x000000010000780c */ /* 0x008fe20003f25270 */
[----:B------:R-:W3:Y:S01]  /*25db0*/  S2R R20, SR_TID.X ;  /* 0x0000000000147919 */ /* 0x000ee20000002100 */
[----:B------:R-:W0:Y:S11]  /*25dc0*/  S2R R19, SR_TID.X ;  /* 0x0000000000137919 */ /* 0x000e360000002100 */
[----:B-1----:R-:W1:Y:S08]  /*25dd0*/  @P1 LDC R6, c[0x0][0x434] ;  /* 0x00010d00ff061b82 */ /* 0x002e700000000800 */
[----:B------:R-:W1:Y:S01]  /*25de0*/  @P1 LDC R7, c[0x0][0x438] ;  /* 0x00010e00ff071b82 */ /* 0x000e620000000800 */
[----:B---3--:R-:W-:-:S04]  /*25df0*/  SHF.L.U32 R20, R20, 0x4, RZ ;  /* 0x0000000414147819 */ /* 0x008fc800000006ff */
[----:B------:R-:W-:Y:S01]  /*25e00*/  LOP3.LUT R20, R21, 0x70, R20, 0xf8, !PT ;  /* 0x0000007015147812 */ /* 0x000fe200078ef814 */
[----:B0-----:R-:W-:-:S04]  /*25e10*/  IMAD.SHL.U32 R19, R19, 0x8, RZ ;  /* 0x0000000813137824 */ /* 0x001fc800078e00ff */
[----:B------:R-:W-:Y:S01]  /*25e20*/  IMAD R4, R23, 0x60, R20 ;  /* 0x0000006017047824 */ /* 0x000fe200078e0214 */
[----:B------:R-:W-:-:S04]  /*25e30*/  LOP3.LUT R19, R19, 0x38, RZ, 0xc0, !PT ;  /* 0x0000003813137812 */ /* 0x000fc800078ec0ff */
[----:B------:R-:W-:-:S04]  /*25e40*/  ISETP.GE.AND P0, PT, R4, R37, PT ;  /* 0x000000250400720c */ /* 0x000fc80003f06270 */
[----:B------:R-:W-:Y:S02]  /*25e50*/  ISETP.GT.U32.OR P0, PT, R20, 0x5f, P0 ;  /* 0x0000005f1400780c */ /* 0x000fe40000704470 */
[----:B------:R-:W-:Y:S01]  /*25e60*/  LOP3.LUT R16, R16, 0xfffffff7, RZ, 0xc0, !PT ;  /* 0xfffffff710107812 */ /* 0x000fe200078ec0ff */
[----:B------:R-:W-:Y:S01]  /*25e70*/  UMOV UR5, 0xffffffff ;  /* 0xffffffff00057882 */ /* 0x000fe20000000000 */
[----:B--2---:R-:W-:Y:S01]  /*25e80*/  IMAD.IADD R5, R4, 0x1, R18 ;  /* 0x0000000104057824 */ /* 0x004fe200078e0212 */
[----:B------:R-:W-:-:S03]  /*25e90*/  LOP3.LUT R18, R19, 0x40, RZ, 0xfc, !PT ;  /* 0x0000004013127812 */ /* 0x000fc600078efcff */
[----:B-1----:R-:W-:Y:S01]  /*25ea0*/  @P1 IMAD.HI.U32 R6, R5, R6, RZ ;  /* 0x0000000605061227 */ /* 0x002fe200078e00ff */
[----:B------:R-:W-:-:S03]  /*25eb0*/  ISETP.GE.AND P2, PT, R18, UR4, PT ;  /* 0x0000000412007c0c */ /* 0x000fc6000bf46270 */
[----:B------:R-:W-:Y:S01]  /*25ec0*/  IMAD.MOV.U32 R4, RZ, RZ, R5 ;  /* 0x000000ffff047224 */ /* 0x000fe200078e0005 */
[----:B------:R-:W-:Y:S02]  /*25ed0*/  @P1 SHF.R.U32.HI R4, RZ, R7, R6 ;  /* 0x00000007ff041219 */ /* 0x000fe40000011606 */
[----:B------:R-:W-:Y:S01]  /*25ee0*/  ISETP.GE.AND P1, PT, R19, UR4, PT ;  /* 0x0000000413007c0c */ /* 0x000fe2000bf26270 */
[----:B------:R-:W-:Y:S02]  /*25ef0*/  ULDC UR4, c[0x0][0x2f4] ;  /* 0x0000bd0000047ab9 */ /* 0x000fe40000000800 */
[----:B------:R-:W-:Y:S01]  /*25f00*/  IMAD.MOV R2, RZ, RZ, -R4 ;  /* 0x000000ffff027224 */ /* 0x000fe200078e0a04 */
[----:B------:R-:W-:-:S03]  /*25f10*/  SEL R29, RZ, 0x1, P1 ;  /* 0x00000001ff1d7807 */ /* 0x000fc60000800000 */
[----:B------:R-:W-:Y:S01]  /*25f20*/  IMAD R0, R0, R2, R5 ;  /* 0x0000000200007224 */ /* 0x000fe200078e0205 */
[----:B------:R-:W-:Y:S01]  /*25f30*/  SEL R5, RZ, 0xffffffff, P2 ;  /* 0xffffffffff057807 */ /* 0x000fe20001000000 */
[----:B------:R-:W0:Y:S04]  /*25f40*/  @!P0 LDC.64 R2, c[0x0][0x428] ;  /* 0x00010a00ff028b82 */ /* 0x000e280000000a00 */
[----:B------:R-:W-:Y:S01]  /*25f50*/  IMAD.SHL.U32 R6, R5, 0x2, RZ ;  /* 0x0000000205067824 */ /* 0x000fe200078e00ff */
[----:B------:R-:W-:-:S04]  /*25f60*/  @!P0 SHF.R.S32.HI R5, RZ, 0x1f, R4 ;  /* 0x0000001fff058819 */ /* 0x000fc80000011404 */
[----:B------:R-:W-:Y:S02]  /*25f70*/  LOP3.LUT R29, R6, 0x2, R29, 0xe2, !PT ;  /* 0x00000002061d7812 */ /* 0x000fe400078ee21d */
[----:B----4-:R-:W-:Y:S01]  /*25f80*/  SHF.R.S32.HI R8, RZ, 0x1f, R33 ;  /* 0x0000001fff087819 */ /* 0x010fe20000011421 */
[----:B0-----:R-:W-:-:S04]  /*25f90*/  @!P0 IMAD.WIDE.U32 R4, R33, R2, R4 ;  /* 0x0000000221048225 */ /* 0x001fc800078e0004 */
[----:B------:R-:W-:Y:S01]  /*25fa0*/  @!P0 IMAD R6, R8, R2, RZ ;  /* 0x0000000208068224 */ /* 0x000fe200078e02ff */
[----:B------:R-:W-:Y:S01]  /*25fb0*/  ISETP.GE.AND P2, PT, R19, UR4, PT ;  /* 0x0000000413007c0c */ /* 0x000fe2000bf46270 */
[----:B------:R0:W-:Y:S02]  /*25fc0*/  STL [R1+0x8], R8 ;  /* 0x0000080801007387 */ /* 0x0001e40000100800 */
[----:B------:R-:W-:Y:S02]  /*25fd0*/  @!P0 IMAD R6, R33, R3, R6 ;  /* 0x0000000321068224 */ /* 0x000fe400078e0206 */
[----:B------:R-:W1:Y:S03]  /*25fe0*/  @!P0 LDC.64 R2, c[0x0][0x418] ;  /* 0x00010600ff028b82 */ /* 0x000e660000000a00 */
[----:B------:R-:W-:Y:S01]  /*25ff0*/  @!P0 IADD3 R6, R5, R6, RZ ;  /* 0x0000000605068210 */ /* 0x000fe20007ffe0ff */
[----:B------:R-:W-:Y:S01]  /*26000*/  IMAD.U32 R5, RZ, RZ, UR39 ;  /* 0x00000027ff057e24 */ /* 0x000fe2000f8e00ff */
[----:B-1----:R-:W-:-:S04]  /*26010*/  @!P0 LEA R2, P1, R4, R2, 0x2 ;  /* 0x0000000204028211 */ /* 0x002fc800078210ff */
[----:B------:R-:W-:Y:S01]  /*26020*/  @!P0 LEA.HI.X R3, R4, R3, R6, 0x2, P1 ;  /* 0x0000000304038211 */ /* 0x000fe200008f1406 */
[----:B------:R-:W-:-:S06]  /*26030*/  IMAD.MOV.U32 R4, RZ, RZ, RZ ;  /* 0x000000ffff047224 */ /* 0x000fcc00078e00ff */
[----:B------:R1:W5:Y:S01]  /*26040*/  @!P0 LDG.E R4, desc[UR60][R2.64] ;  /* 0x0000003c02048981 */ /* 0x000362000c1e1900 */
[----:B------:R-:W-:Y:S02]  /*26050*/  ISETP.GT.U32.AND P0, PT, R20, 0x5f, PT ;  /* 0x0000005f1400780c */ /* 0x000fe40003f04070 */
[----:B------:R-:W-:Y:S02]  /*26060*/  ISETP.NE.AND P3, PT, R5, 0x3, PT ;  /* 0x000000030500780c */ /* 0x000fe40003f65270 */
[----:B0-----:R-:W-:Y:S02]  /*26070*/  LOP3.LUT R8, R19, 0x80, RZ, 0xfc, !PT ;  /* 0x0000008013087812 */ /* 0x001fe400078efcff */
[----:B------:R-:W-:-:S07]  /*26080*/  ISETP.GE.AND P1, PT, R18, UR4, PT ;  /* 0x0000000412007c0c */ /* 0x000fce000bf26270 */
[----:B------:R-:W-:Y:S02]  /*26090*/  @P0 LOP3.LUT R16, R16, 0x8, RZ, 0xfc, !PT ;  /* 0x0000000810100812 */ /* 0x000fe400078efcff */
[----:B------:R-:W-:Y:S02]  /*260a0*/  ISETP.GE.AND P0, PT, R8, UR4, PT ;  /* 0x0000000408007c0c */ /* 0x000fe4000bf06270 */
[----:B------:R-:W-:-:S04]  /*260b0*/  LOP3.LUT R16, R16, 0xffffffef, RZ, 0xc0, !PT ;  /* 0xffffffef10107812 */ /* 0x000fc800078ec0ff */
[----:B------:R-:W-:-:S04]  /*260c0*/  @P3 LOP3.LUT R16, R16, 0x10, RZ, 0xfc, !PT ;  /* 0x0000001010103812 */ /* 0x000fc800078efcff */
[----:B------:R-:W-:-:S04]  /*260d0*/  LOP3.LUT R16, R16, 0xfffffffb, RZ, 0xc0, !PT ;  /* 0xfffffffb10107812 */ /* 0x000fc800078ec0ff */
[----:B------:R-:W-:-:S04]  /*260e0*/  @P2 LOP3.LUT R16, R16, 0x4, RZ, 0xfc, !PT ;  /* 0x0000000410102812 */ /* 0x000fc800078efcff */
[----:B------:R-:W-:-:S04]  /*260f0*/  LOP3.LUT R16, R16, 0xfffffffe, RZ, 0xc0, !PT ;  /* 0xfffffffe10107812 */ /* 0x000fc800078ec0ff */
[----:B------:R-:W-:-:S04]  /*26100*/  LOP3.LUT R16, R16, 0xfffffffd, RZ, 0xc0, !PT ;  /* 0xfffffffd10107812 */ /* 0x000fc800078ec0ff */
[----:B------:R-:W-:-:S04]  /*26110*/  @P1 LOP3.LUT R16, R16, 0x2, RZ, 0xfc, !PT ;  /* 0x0000000210101812 */ /* 0x000fc800078efcff */
[----:B------:R-:W-:Y:S01]  /*26120*/  @P0 LOP3.LUT R16, R16, 0x1, RZ, 0xfc, !PT ;  /* 0x0000000110100812 */ /* 0x000fe200078efcff */
[----:B-1----:R-:W-:Y:S06]  /*26130*/  BRA.DIV UR5, `(.L_x_1933) ;  /* 0x0000005605987947 */ /* 0x002fec000b800000 */
.L_x_2062:
[----:B------:R-:W-:Y:S05]  /*26140*/  @!P3 BRA `(.L_x_1934) ;  /* 0x000000000004b947 */ /* 0x000fea0003800000 */
[----:B------:R-:W-:Y:S01]  /*26150*/  BPT.TRAP 0x1 ;  /* 0x000000040000795c */ /* 0x000fe20000300000 */
.L_x_1934:
        /* <DEDUP_REMOVED lines=23> */
.L_x_2063:
[----:B------:R-:W-:Y:S05]  /*262d0*/  BSYNC B0 ;  /* 0x0000000000007941 */ /* 0x000fea0003800000 */
.L_x_1935:
[----:B------:R-:W1:Y:S01]  /*262e0*/  S2R R8, SR_TID.X ;  /* 0x0000000000087919 */ /* 0x000e620000002100 */
[----:B------:R-:W-:Y:S01]  /*262f0*/  ULDC.64 UR4, c[0x0][0x300] ;  /* 0x0000c00000047ab9 */ /* 0x000fe20000000a00 */
[----:B------:R-:W-:Y:S01]  /*26300*/  ULDC.64 UR6, c[0x0][0x2e8] ;  /* 0x0000ba0000067ab9 */ /* 0x000fe20000000a00 */
[----:B------:R-:W-:Y:S01]  /*26310*/  IMAD R5, R5, UR4, RZ ;  /* 0x0000000405057c24 */ /* 0x000fe2000f8e02ff */
[----:B------:R-:W2:Y:S01]  /*26320*/  S2R R9, SR_TID.X ;  /* 0x0000000000097919 */ /* 0x000ea20000002100 */
[----:B0-----:R-:W-:Y:S01]  /*26330*/  IMAD.WIDE.U32 R2, R0, UR4, RZ ;  /* 0x0000000400027c25 */ /* 0x001fe2000f8e00ff */
[C---:B------:R-:W-:Y:S02]  /*26340*/  LOP3.LUT P4, RZ, R16.reuse, 0x4, RZ, 0xc0, !PT ;  /* 0x0000000410ff7812 */ /* 0x040fe4000788c0ff */
[----:B------:R-:W-:Y:S01]  /*26350*/  LOP3.LUT P3, RZ, R16, 0x2, RZ, 0xc0, !PT ;  /* 0x0000000210ff7812 */ /* 0x000fe2000786c0ff */
        /* <DEDUP_REMOVED lines=8> */
[----:B------:R-:W-:Y:S01]  /*263e0*/  IMAD R5, R28, 0x4800, R34 ;  /* 0x000048001c057824 */ /* 0x000fe200078e0222 */
[----:B------:R-:W-:Y:S01]  /*263f0*/  IADD3 R3, R3, R6, RZ ;  /* 0x0000000603037210 */ /* 0x000fe20007ffe0ff */
[----:B------:R-:W-:Y:S02]  /*26400*/  IMAD R6, R23, -0x60, R37 ;  /* 0xffffffa017067824 */ /* 0x000fe400078e0225 */
[----:B------:R-:W-:Y:S01]  /*26410*/  IMAD.WIDE.U32 R2, R26, UR4, R2 ;  /* 0x000000041a027c25 */ /* 0x000fe2000f8e0002 */
[----:B------:R-:W-:Y:S01]  /*26420*/  UMOV UR4, 0xffffffff ;  /* 0xffffffff00047882 */ /* 0x000fe20000000000 */
[----:B-1----:R-:W-:Y:S02]  /*26430*/  LOP3.LUT R8, R8, 0x7f, RZ, 0xc0, !PT ;  /* 0x0000007f08087812 */ /* 0x002fe400078ec0ff */
[----:B------:R-:W-:Y:S01]  /*26440*/  IMAD R0, R26, UR5, R3 ;  /* 0x000000051a007c24 */ /* 0x000fe2000f8e0203 */
[C---:B------:R-:W-:Y:S02]  /*26450*/  LEA R4, P0, R2.reuse, UR6, 0x1 ;  /* 0x0000000602047c11 */ /* 0x040fe4000f8008ff */
[----:B------:R-:W-:Y:S01]  /*26460*/  SHF.R.U32.HI R8, RZ, 0x3, R8 ;  /* 0x00000003ff087819 */ /* 0x000fe20000011608 */
[----:B--2---:R-:W-:Y:S01]  /*26470*/  IMAD.SHL.U32 R9, R9, 0x8, RZ ;  /* 0x0000000809097824 */ /* 0x004fe200078e00ff */
[----:B------:R-:W-:-:S03]  /*26480*/  LEA.HI.X R0, R2, UR7, R0, 0x1, P0 ;  /* 0x0000000702007c11 */ /* 0x000fc600080f0c00 */
[----:B------:R-:W-:Y:S01]  /*26490*/  IMAD.IADD R6, R6, 0x1, -R8 ;  /* 0x0000000106067824 */ /* 0x000fe200078e0a08 */
[----:B------:R-:W-:-:S04]  /*264a0*/  LOP3.LUT R9, R9, 0x38, RZ, 0xc0, !PT ;  /* 0x0000003809097812 */ /* 0x000fc800078ec0ff */
        /* <DEDUP_REMOVED lines=64> */
.L_x_2077:
[----:B------:R-:W-:-:S13]  /*268b0*/  ISETP.GE.AND P0, PT, R6, 0x51, PT ;  /* 0x000000510600780c */ /* 0x000fda0003f06270 */
[----:B-1----:R-:W-:Y:S02]  /*268c0*/  @P0 LEA R2, P1, R9, R2, 0x1 ;  /* 0x0000000209020211 */ /* 0x002fe400078208ff */
[----:B------:R-:W-:-:S03]  /*268d0*/  @P0 LEA R5, R5, R17, 0x1 ;  /* 0x0000001105050211 */ /* 0x000fc600078e08ff */
        /* <DEDUP_REMOVED lines=9> */
.L_x_1938:
        /* <DEDUP_REMOVED lines=10> */
.L_x_1939:
[----:B------:R2:W-:Y:S02]  /*26a10*/  SYNCS.ARRIVE.TRANS64.A1T0 RZ, [R7+URZ+0x2a830], RZ ;  /* 0x02a830ff07ff79a7 */ /* 0x0005e4000810003f */
[----:B------:R-:W-:Y:S05]  /*26a20*/  WARPSYNC.ALL ;  /* 0x0000000000007948 */ /* 0x000fea0003800000 */
[----:B------:R-:W-:Y:S01]  /*26a30*/  ULDC.64 UR4, c[0x0][0xa00] ;  /* 0x0002800000047ab9 */ /* 0x000fe20000000a00 */
[----:B-1----:R-:W-:Y:S01]  /*26a40*/  VIADD R2, R17, 0xc400 ;  /* 0x0000c40011027836 */ /* 0x002fe20000000000 */
[----:B------:R-:W-:Y:S01]  /*26a50*/  BAR.SYNC.DEFER_BLOCKING 0x8, 0x180 ;  /* 0x0206000000007b1d */ /* 0x000fe20000010000 */
[----:B------:R-:W-:Y:S02]  /*26a60*/  ISETP.NE.U32.AND P0, PT, RZ, UR4, PT ;  /* 0x00000004ff007c0c */ /* 0x000fe4000bf05070 */
[----:B------:R-:W-:-:S02]  /*26a70*/  SHF.R.S32.HI R0, RZ, 0x1f, R27 ;  /* 0x0000001fff007819 */ /* 0x000fc4000001141b */
[----:B------:R-:W-:Y:S01]  /*26a80*/  ISETP.NE.AND.EX P0, PT, RZ, UR5, PT, P0 ;  /* 0x00000005ff007c0c */ /* 0x000fe2000bf05300 */
[----:B------:R-:W-:Y:S01]  /*26a90*/  ULDC.64 UR4, c[0x0][0x298] ;  /* 0x0000a60000047ab9 */ /* 0x000fe20000000a00 */
[----:B------:R-:W-:Y:S01]  /*26aa0*/  LOP3.LUT P1, RZ, R2, 0x3ff, RZ, 0xc0, !PT ;  /* 0x000003ff02ff7812 */ /* 0x000fe2000782c0ff */
[----:B------:R-:W-:Y:S01]  /*26ab0*/  BSSY B6, `(.L_x_1940) ;  /* 0x000001c000067945 */ /* 0x000fe20003800000 */
[----:B------:R-:W-:Y:S02]  /*26ac0*/  SEL R0, R0, RZ, !P0 ;  /* 0x000000ff00007207 */ /* 0x000fe40004000000 */
[----:B------:R-:W-:-:S03]  /*26ad0*/  SEL R2, R27, RZ, !P0 ;  /* 0x000000ff1b027207 */ /* 0x000fc60004000000 */
[----:B------:R1:W-:Y:S04]  /*26ae0*/  STL [R1+0x28], R0 ;  /* 0x0000280001007387 */ /* 0x0003e80000100800 */
[----:B------:R3:W-:Y:S01]  /*26af0*/  STL [R1+0x14], R2 ;  /* 0x0000140201007387 */ /* 0x0007e20000100800 */
[----:B-1----:R-:W-:Y:S01]  /*26b00*/  SHF.R.S32.HI R0, RZ, 0x1f, R35 ;  /* 0x0000001fff007819 */ /* 0x002fe20000011423 */
[----:B---3--:R-:W-:-:S04]  /*26b10*/  IMAD.WIDE.U32 R2, R35, UR4, RZ ;  /* 0x0000000423027c25 */ /* 0x008fc8000f8e00ff */
[----:B------:R-:W-:Y:S01]  /*26b20*/  IMAD R0, R0, UR4, RZ ;  /* 0x0000000400007c24 */ /* 0x000fe2000f8e02ff */
[----:B------:R1:W-:Y:S03]  /*26b30*/  STL.64 [R1+0x18], R2 ;  /* 0x0000180201007387 */ /* 0x0003e60000100a00 */
[----:B------:R-:W-:-:S04]  /*26b40*/  IMAD R0, R35, UR5, R0 ;  /* 0x0000000523007c24 */ /* 0x000fc8000f8e0200 */
[----:B------:R-:W-:Y:S01]  /*26b50*/  IMAD.IADD R35, R3, 0x1, R0 ;  /* 0x0000000103237824 */ /* 0x000fe200078e0200 */
[----:B------:R-:W-:Y:S06]  /*26b60*/  @!P1 BRA `(.L_x_1941) ;  /* 0x0000000000409947 */ /* 0x000fec0003800000 */
[----:B-1----:R-:W-:Y:S01]  /*26b70*/  MOV R2, 0x0 ;  /* 0x0000000000027802 */ /* 0x002fe20000000f00 */
[----:B------:R-:W-:Y:S01]  /*26b80*/  ULDC.64 UR4, c[0x4][0xf0] ;  /* 0x01003c0000047ab9 */ /* 0x000fe20000000a00 */
[----:B------:R-:W-:Y:S01]  /*26b90*/  ULDC.64 UR6, c[0x4][0xf8] ;  /* 0x01003e0000067ab9 */ /* 0x000fe20000000a00 */
[----:B------:R-:W-:Y:S01]  /*26ba0*/  ULDC.64 UR8, c[0x4][0x88] ;  /* 0x0100220000087ab9 */ /* 0x000fe20000000a00 */
[----:B0-----:R-:W-:Y:S01]  /*26bb0*/  IMAD.U32 R4, RZ, RZ, UR4 ;  /* 0x00000004ff047e24 */ /* 0x001fe2000f8e00ff */
[----:B------:R-:W-:Y:S01]  /*26bc0*/  MOV R10, UR8 ;  /* 0x00000008000a7c02 */ /* 0x000fe20008000f00 */
[----:B------:R-:W0:Y:S01]  /*26bd0*/  LDC.64 R2, c[0x4][R2] ;  /* 0x0100000002027b82 */ /* 0x000e220000000a00 */
[----:B------:R-:W-:Y:S02]  /*26be0*/  IMAD.U32 R5, RZ, RZ, UR5 ;  /* 0x00000005ff057e24 */ /* 0x000fe4000f8e00ff */
[----:B------:R-:W-:Y:S02]  /*26bf0*/  IMAD.U32 R6, RZ, RZ, UR6 ;  /* 0x00000006ff067e24 */ /* 0x000fe4000f8e00ff */
[----:B--2---:R-:W-:-:S02]  /*26c00*/  IMAD.U32 R7, RZ, RZ, UR7 ;  /* 0x00000007ff077e24 */ /* 0x004fc4000f8e00ff */
[----:B------:R-:W-:Y:S02]  /*26c10*/  IMAD.U32 R11, RZ, RZ, UR9 ;  /* 0x00000009ff0b7e24 */ /* 0x000fe4000f8e00ff */
[----:B------:R-:W-:Y:S02]  /*26c20*/  IMAD.MOV.U32 R8, RZ, RZ, 0x70 ;  /* 0x00000070ff087424 */ /* 0x000fe400078e00ff */
[----:B------:R-:W-:Y:S02]  /*26c30*/  IMAD.MOV.U32 R12, RZ, RZ, 0x1 ;  /* 0x00000001ff0c7424 */ /* 0x000fe400078e00ff */
[----:B------:R-:W-:-:S07]  /*26c40*/  IMAD.MOV.U32 R13, RZ, RZ, RZ ;  /* 0x000000ffff0d7224 */ /* 0x000fce00078e00ff */
[----:B------:R-:W-:-:S07]  /*26c50*/  LEPC R20, `(.L_x_1941) ;  /* 0x000000001014794e */ /* 0x000fce0000000000 */
[----:B0-----:R-:W-:Y:S05]  /*26c60*/  CALL.ABS.NOINC R2 ;  /* 0x0000000002007343 */ /* 0x001fea0003c00000 */
.L_x_1941:
[----:B------:R-:W-:Y:S05]  /*26c70*/  BSYNC B6 ;  /* 0x0000000000067941 */ /* 0x000fea0003800000 */
.L_x_1940:
[----:B------:R-:W3:Y:S01]  /*26c80*/  LDL.LU R20, [R1+0x28] ;  /* 0x0000280001147983 */ /* 0x000ee20000300800 */
[----:B------:R-:W-:Y:S01]  /*26c90*/  ULDC.64 UR4, c[0x0][0x2d8] ;  /* 0x0000b60000047ab9 */ /* 0x000fe20000000a00 */
[----:B--2---:R-:W2:Y:S02]  /*26ca0*/  LDC R7, c[0x0][0x448] ;  /* 0x00011200ff077b82 */ /* 0x004ea40000000800 */
[----:B------:R-:W4:Y:S04]  /*26cb0*/  LDL.LU R21, [R1+0x14] ;  /* 0x0000140001157983 */ /* 0x000f280000300800 */
[----:B-1----:R-:W5:Y:S01]  /*26cc0*/  LDL.LU.64 R2, [R1+0x18] ;  /* 0x0000180001027983 */ /* 0x002f620000300a00 */
[----:B------:R-:W1:Y:S01]  /*26cd0*/  S2R R8, SR_TID.X ;  /* 0x0000000000087919 */ /* 0x000e620000002100 */
[----:B--2---:R-:W-:-:S13]  /*26ce0*/  ISETP.NE.AND P0, PT, R7, 0x1, PT ;  /* 0x000000010700780c */ /* 0x004fda0003f05270 */
[----:B------:R-:W2:Y:S01]  /*26cf0*/  @P0 LDC R6, c[0x0][0x44c] ;  /* 0x00011300ff060b82 */ /* 0x000ea20000000800 */
[----:B-1----:R-:W-:-:S05]  /*26d00*/  IMAD.SHL.U32 R8, R8, 0x8, RZ ;  /* 0x0000000808087824 */ /* 0x002fca00078e00ff */
[----:B------:R-:W-:Y:S01]  /*26d10*/  LOP3.LUT R8, R8, 0x38, RZ, 0xc0, !PT ;  /* 0x0000003808087812 */ /* 0x000fe200078ec0ff */
[----:B-----5:R-:W-:Y:S02]  /*26d20*/  IMAD.MOV.U32 R3, RZ, RZ, R35 ;  /* 0x000000ffff037224 */ /* 0x020fe400078e0023 */
[----:B------:R-:W-:-:S04]  /*26d30*/  IMAD.WIDE.U32 R2, R26, UR4, R2 ;  /* 0x000000041a027c25 */ /* 0x000fc8000f8e0002 */
[----:B------:R-:W-:Y:S01]  /*26d40*/  IMAD R3, R26, UR5, R3 ;  /* 0x000000051a037c24 */ /* 0x000fe2000f8e0203 */
[----:B------:R-:W-:Y:S02]  /*26d50*/  ULDC.64 UR4, c[0x0][0x2e0] ;  /* 0x0000b80000047ab9 */ /* 0x000fe40000000a00 */
[----:B---3--:R-:W-:Y:S02]  /*26d60*/  IMAD R0, R20, UR4, RZ ;  /* 0x0000000414007c24 */ /* 0x008fe4000f8e02ff */
[----:B------:R-:W1:Y:S01]  /*26d70*/  S2R R20, SR_TID.X ;  /* 0x0000000000147919 */ /* 0x000e620000002100 */
[----:B----4-:R-:W-:-:S04]  /*26d80*/  IMAD.WIDE.U32 R2, R21, UR4, R2 ;  /* 0x0000000415027c25 */ /* 0x010fc8000f8e0002 */
[----:B------:R-:W-:Y:S01]  /*26d90*/  IMAD R0, R21, UR5, R0 ;  /* 0x0000000515007c24 */ /* 0x000fe2000f8e0200 */
[----:B------:R-:W-:-:S03]  /*26da0*/  ULDC.64 UR4, c[0x0][0x2d0] ;  /* 0x0000b40000047ab9 */ /* 0x000fc60000000a00 */
[----:B------:R-:W-:Y:S02]  /*26db0*/  IMAD.IADD R3, R3, 0x1, R0 ;  /* 0x0000000103037824 */ /* 0x000fe400078e0200 */
[----:B------:R-:W3:Y:S01]  /*26dc0*/  @P0 LDC R0, c[0x0][0x450] ;  /* 0x00011400ff000b82 */ /* 0x000ee20000000800 */
[----:B-1----:R-:W-:-:S04]  /*26dd0*/  LOP3.LUT R20, R20, 0x7f, RZ, 0xc0, !PT ;  /* 0x0000007f14147812 */ /* 0x002fc800078ec0ff */
[----:B------:R-:W-:Y:S02]  /*26de0*/  SHF.R.U32.HI R21, RZ, 0x3, R20 ;  /* 0x00000003ff157819 */ /* 0x000fe40000011614 */
[----:B------:R-:W1:Y:S02]  /*26df0*/  S2R R20, SR_TID.X ;  /* 0x0000000000147919 */ /* 0x000e640000002100 */
[----:B-1----:R-:W-:-:S04]  /*26e00*/  SHF.L.U32 R20, R20, 0x4, RZ ;  /* 0x0000000414147819 */ /* 0x002fc800000006ff */
[----:B------:R-:W-:Y:S02]  /*26e10*/  LOP3.LUT R20, R21, 0x70, R20, 0xf8, !PT ;  /* 0x0000007015147812 */ /* 0x000fe400078ef814 */
[----:B------:R-:W1:Y:S03]  /*26e20*/  S2R R21, SR_TID.X ;  /* 0x0000000000157919 */ /* 0x000e660000002100 */
[----:B------:R-:W-:Y:S02]  /*26e30*/  IMAD.IADD R5, R20, 0x1, R25 ;  /* 0x0000000114057824 */ /* 0x000fe400078e0219 */
[----:B------:R-:W4:Y:S02]  /*26e40*/  S2R R20, SR_TID.X ;  /* 0x0000000000147919 */ /* 0x000f240000002100 */
[----:B--2---:R-:W-:-:S04]  /*26e50*/  @P0 IMAD.HI.U32 R6, R5, R6, RZ ;  /* 0x0000000605060227 */ /* 0x004fc800078e00ff */
[----:B0-----:R-:W-:Y:S01]  /*26e60*/  IMAD.MOV.U32 R4, RZ, RZ, R5 ;  /* 0x000000ffff047224 */ /* 0x001fe200078e0005 */
[----:B---3--:R-:W-:-:S05]  /*26e70*/  @P0 SHF.R.U32.HI R4, RZ, R0, R6 ;  /* 0x00000000ff040219 */ /* 0x008fca0000011606 */
[----:B------:R-:W-:Y:S02]  /*26e80*/  IMAD.MOV R0, RZ, RZ, -R4 ;  /* 0x000000ffff007224 */ /* 0x000fe400078e0a04 */
[----:B------:R-:W-:-:S04]  /*26e90*/  IMAD.WIDE.U32 R2, R4, UR4, R2 ;  /* 0x0000000404027c25 */ /* 0x000fc8000f8e0002 */
[----:B------:R-:W-:Y:S01]  /*26ea0*/  IMAD R0, R7, R0, R5 ;  /* 0x0000000007007224 */ /* 0x000fe200078e0205 */
[----:B------:R-:W-:-:S05]  /*26eb0*/  SHF.R.S32.HI R5, RZ, 0x1f, R4 ;  /* 0x0000001fff057819 */ /* 0x000fca0000011404 */
[----:B------:R-:W-:Y:S01]  /*26ec0*/  IMAD R5, R5, UR4, RZ ;  /* 0x0000000405057c24 */ /* 0x000fe2000f8e02ff */
[----:B-1----:R-:W-:-:S03]  /*26ed0*/  SHF.L.U32 R21, R21, 0x3, RZ ;  /* 0x0000000315157819 */ /* 0x002fc600000006ff */
[----:B------:R-:W-:Y:S01]  /*26ee0*/  IMAD R5, R4, UR5, R5 ;  /* 0x0000000504057c24 */ /* 0x000fe2000f8e0205 */
[----:B------:R-:W-:Y:S01]  /*26ef0*/  SHF.R.S32.HI R4, RZ, 0x1f, R0 ;  /* 0x0000001fff047819 */ /* 0x000fe20000011400 */
[----:B------:R-:W-:Y:S01]  /*26f00*/  ULDC.64 UR4, c[0x0][0x2c8] ;  /* 0x0000b20000047ab9 */ /* 0x000fe20000000a00 */
[----:B------:R-:W-:Y:S01]  /*26f10*/  LOP3.LUT R21, R21, 0x38, RZ, 0xc0, !PT ;  /* 0x0000003815157812 */ /* 0x000fe200078ec0ff */
[----:B------:R-:W-:Y:S01]  /*26f20*/  IMAD.IADD R3, R3, 0x1, R5 ;  /* 0x0000000103037824 */ /* 0x000fe200078e0205 */
[----:B----4-:R-:W-:Y:S01]  /*26f30*/  LOP3.LUT R20, R20, 0x7f, RZ, 0xc0, !PT ;  /* 0x0000007f14147812 */ /* 0x010fe200078ec0ff */
[----:B------:R-:W-:Y:S01]  /*26f40*/  IMAD R4, R4, UR4, RZ ;  /* 0x0000000404047c24 */ /* 0x000fe2000f8e02ff */
[C---:B------:R-:W-:Y:S01]  /*26f50*/  LOP3.LUT R9, R21.reuse, 0x40, RZ, 0xfc, !PT ;  /* 0x0000004015097812 */ /* 0x040fe200078efcff */
[----:B------:R-:W-:Y:S01]  /*26f60*/  IMAD.WIDE.U32 R2, R0, UR4, R2 ;  /* 0x0000000400027c25 */ /* 0x000fe2000f8e0002 */
[----:B------:R-:W-:-:S03]  /*26f70*/  LOP3.LUT R10, R21, 0x80, RZ, 0xfc, !PT ;  /* 0x00000080150a7812 */ /* 0x000fc600078efcff */
        /* <DEDUP_REMOVED lines=9> */
[----:B------:R-:W-:Y:S02]  /*27010*/  ISETP.GE.AND P0, PT, R10, UR4, PT ;  /* 0x000000040a007c0c */ /* 0x000fe4000bf06270 */
[----:B------:R-:W-:Y:S01]  /*27020*/  SHF.R.U32.HI R9, RZ, 0x3, R20 ;  /* 0x00000003ff097819 */ /* 0x000fe20000011614 */
[----:B------:R-:W-:Y:S10]  /*27030*/  BRA.DIV UR5, `(.L_x_1942) ;  /* 0x0000005205487947 */ /* 0x000ff4000b800000 */
[----:B------:R-:W0:Y:S01]  /*27040*/  SHFL.IDX PT, R3, R0, RZ, 0x181f ;  /* 0x00181fff00037589 */ /* 0x000e2200000e0000 */
[----:B------:R-:W-:Y:S02]  /*27050*/  IMAD R32, R32, R7, RZ ;  /* 0x0000000720207224 */ /* 0x000fe400078e02ff */
[----:B------:R-:W-:Y:S01]  /*27060*/  IMAD.IADD R25, R9, 0x1, R25 ;  /* 0x0000000109197824 */ /* 0x000fe200078e0219 */
[----:B------:R-:W1:Y:S04]  /*27070*/  SHFL.IDX PT, R2, R4, RZ, 0x181f ;  /* 0x00181fff04027589 */ /* 0x000e6800000e0000 */
[----:B------:R-:W-:Y:S01]  /*27080*/  ISETP.GE.AND P1, PT, R25, R32, PT ;  /* 0x000000201900720c */ /* 0x000fe20003f26270 */
[----:B------:R-:W-:-:S12]  /*27090*/  SHFL.IDX PT, R14, R0, 0x7, 0x181f ;  /* 0x00f81f00000e7f89 */ /* 0x000fd800000e0000 */
[----:B0-----:R-:W-:-:S05]  /*270a0*/  @!P1 LEA R5, P4, R8, R3, 0x1 ;  /* 0x0000000308059211 */ /* 0x001fca00078808ff */
[----:B-1----:R-:W-:Y:S02]  /*270b0*/  @!P1 IMAD.X R3, RZ, RZ, R2, P4 ;  /* 0x000000ffff039224 */ /* 0x002fe400020e0602 */
[----:B------:R-:W-:Y:S02]  /*270c0*/  @!P1 IMAD.MOV.U32 R2, RZ, RZ, R5 ;  /* 0x000000ffff029224 */ /* 0x000fe400078e0005 */
[----:B------:R-:W-:-:S03]  /*270d0*/  VIADD R5, R25, 0x10 ;  /* 0x0000001019057836 */ /* 0x000fc60000000000 */
        /* <DEDUP_REMOVED lines=52> */
[----:B------:R-:W-:Y:S02]  /*27420*/  @!P1 IMAD.MOV.U32 R2, RZ, RZ, R5 ;  /* 0x000000ffff029224 */ /* 0x000fe400078e0005 */
        /* <DEDUP_REMOVED lines=9> */
[----:B0-----:R-:W-:-:S05]  /*274c0*/  @!P1 LEA R5, P4, R8, R3, 0x1 ;  /* 0x0000000308059211 */ /* 0x001fca00078808ff */
[----:B-1----:R-:W-:Y:S02]  /*274d0*/  @!P1 IMAD.X R6, RZ, RZ, R2, P4 ;  /* 0x000000ffff069224 */ /* 0x002fe400020e0602 */
[----:B------:R-:W-:Y:S02]  /*274e0*/  @!P1 IMAD.MOV.U32 R2, RZ, RZ, R5 ;  /* 0x000000ffff029224 */ /* 0x000fe400078e0005 */
[----:B------:R-:W-:-:S05]  /*274f0*/  @!P1 IMAD.MOV.U32 R3, RZ, RZ, R6 ;  /* 0x000000ffff039224 */ /* 0x000fca00078e0006 */
[----:B------:R0:W-:Y:S04]  /*27500*/  @!P1 LDGSTS.E.BYPASS.LTC128B.128 [R36+0xf400], desc[UR60][R2.64], !P3 ;  /* 0x0f40000002249fae */ /* 0x0001e8000d901d7c */
[----:B------:R0:W-:Y:S04]  /*27510*/  @!P1 LDGSTS.E.BYPASS.LTC128B.128 [R36+0x13400], desc[UR60][R2.64+0x80], !P2 ;  /* 0x1340008002249fae */ /* 0x0001e8000d101d7c */
[----:B--2---:R0:W-:Y:S02]  /*27520*/  @!P1 LDGSTS.E.BYPASS.LTC128B.128 [R36+0x17400], desc[UR60][R2.64+0x100], !P0 ;  /* 0x1740010002249fae */ /* 0x0041e4000c101d7c */
.L_x_2094:
[----:B------:R-:W-:Y:S01]  /*27530*/  IADD3 R25, R25, 0x70, RZ ;  /* 0x0000007019197810 */ /* 0x000fe20007ffe0ff */
[----:B------:R-:W-:Y:S03]  /*27540*/  BSSY B0, `(.L_x_1943) ;  /* 0x000000b000007945 */ /* 0x000fe60003800000 */
[----:B------:R-:W-:-:S13]  /*27550*/  ISETP.GE.AND P1, PT, R25, R32, PT ;  /* 0x000000201900720c */ /* 0x000fda0003f26270 */
[----:B------:R-:W-:Y:S05]  /*27560*/  @P1 BRA `(.L_x_1944) ;  /* 0x0000000000201947 */ /* 0x000fea0003800000 */
[----:B0-----:R-:W-:-:S05]  /*27570*/  LEA R2, P1, R8, R14, 0x1 ;  /* 0x0000000e08027211 */ /* 0x001fca00078208ff */
[----:B------:R-:W-:-:S05]  /*27580*/  IMAD.X R3, RZ, RZ, R4, P1 ;  /* 0x000000ffff037224 */ /* 0x000fca00008e0604 */
[----:B------:R-:W-:Y:S01]  /*27590*/  @!PT LDS RZ, [RZ] ;  /* 0x00000000fffff984 */ /* 0x000fe20000000800 */
[----:B------:R-:W-:Y:S01]  /*275a0*/  @!PT LDS RZ, [RZ] ;  /* 0x00000000fffff984 */ /* 0x000fe20000000800 */
[----:B------:R-:W-:Y:S01]  /*275b0*/  @!PT LDS RZ, [RZ] ;  /* 0x00000000fffff984 */ /* 0x000fe20000000800 */
[----:B------:R1:W-:Y:S04]  /*275c0*/  LDGSTS.E.BYPASS.LTC128B.128 [R36+0xfc00], desc[UR60][R2.64], !P3 ;  /* 0x0fc0000002247fae */ /* 0x0003e8000d901d7c */
[----:B------:R1:W-:Y:S04]  /*275d0*/  LDGSTS.E.BYPASS.LTC128B.128 [R36+0x13c00], desc[UR60][R2.64+0x80], !P2 ;  /* 0x13c0008002247fae */ /* 0x0003e8000d101d7c */
[----:B------:R1:W-:Y:S02]  /*275e0*/  LDGSTS.E.BYPASS.LTC128B.128 [R36+0x17c00], desc[UR60][R2.64+0x100], !P0 ;  /* 0x17c0010002247fae */ /* 0x0003e4000c101d7c */
.L_x_1944:
[----:B------:R-:W-:Y:S05]  /*275f0*/  BSYNC B0 ;  /* 0x0000000000007941 */ /* 0x000fea0003800000 */
.L_x_1943:
[----:B------:R-:W-:Y:S01]  /*27600*/  NOP ;  /* 0x0000000000007918 */ /* 0x000fe20000000000 */
[----:B------:R-:W-:-:S13]  /*27610*/  PLOP3.LUT P0, PT, PT, PT, PT, 0x80, 0x0 ;  /* 0x000000000000781c */ /* 0x000fda0003f0f070 */
.L_x_1945:
[----:B------:R-:W-:Y:S02]  /*27620*/  PLOP3.LUT P1, PT, P1, P0, PT, 0xa2, 0x0 ;  /* 0x000000000000781c */ /* 0x000fe40000f21472 */
[----:B------:R-:W-:-:S08]  /*27630*/  @P0 R2UR P1, UR4, R17 ;  /* 0x00000000110402ca */ /* 0x000fd00000020000 */
[----:B------:R-:W-:-:S05]  /*27640*/  @P0 PLOP3.LUT P0, PT, P1, PT, PT, 0x80, 0x0 ;  /* 0x000000000000081c */ /* 0x000fca0000f0f070 */
[----:B------:R-:W-:Y:S01]  /*27650*/  @!P1 SYNCS.ARRIVE.TRANS64.RED.A0T1 RZ, [UR4+0x2a800], RZ ;  /* 0x02a800ffffff99a7 */ /* 0x000fe20008200404 */
[----:B------:R-:W-:Y:S07]  /*27660*/  @!P1 ARRIVES.LDGSTSBAR.64.TRANSCNT [UR4+0x2a800] ;  /* 0x02a80000ff0099b0 */ /* 0x000fee0008000a84 */
[----:B------:R-:W-:Y:S05]  /*27670*/  @P0 BRA.U.ANY `(.L_x_1945) ;  /* 0xfffffffd00e80947 */ /* 0x000fea000393ffff */
[----:B01----:R-:W2:Y:S02]  /*27680*/  LDL.LU R2, [R1+0x24] ;  /* 0x0000240001027983 */ /* 0x003ea40000300800 */
[----:B--2---:R-:W-:-:S05]  /*27690*/  VIADD R2, R2, 0x1 ;  /* 0x0000000102027836 */ /* 0x004fca0000000000 */
[----:B------:R-:W-:Y:S01]  /*276a0*/  LEA.HI R0, R2, R2, RZ, 0x1 ;  /* 0x0000000202007211 */ /* 0x000fe200078f08ff */
[----:B------:R0:W-:Y:S03]  /*276b0*/  STL [R1+0x24], R2 ;  /* 0x0000240201007387 */ /* 0x0001e60000100800 */
[----:B------:R-:W-:-:S05]  /*276c0*/  LOP3.LUT R0, R0, 0xfffffffe, RZ, 0xc0, !PT ;  /* 0xfffffffe00007812 */ /* 0x000fca00078ec0ff */
[----:B------:R-:W-:-:S05]  /*276d0*/  IMAD.IADD R0, R2, 0x1, -R0 ;  /* 0x0000000102007824 */ /* 0x000fca00078e0a00 */
[----:B0-----:R-:W-:Y:S01]  /*276e0*/  SHF.L.U32 R2, R0, 0x1f, RZ ;  /* 0x0000001f00027819 */ /* 0x001fe200000006ff */
[----:B------:R-:W-:Y:S01]  /*276f0*/  NOP ;  /* 0x0000000000007918 */ /* 0x000fe20000000000 */
[----:B------:R-:W2:Y:S01]  /*27700*/  LDL.LU R3, [R1+0x20] ;  /* 0x0000200001037983 */ /* 0x000ea20000300800 */
[----:B------:R0:W-:Y:S01]  /*27710*/  SYNCS.ARRIVE.TRANS64.A1T0 RZ, [R17+URZ+0x2a800], RZ ;  /* 0x02a800ff11ff79a7 */ /* 0x0001e2000810003f */
[----:B------:R-:W-:Y:S01]  /*27720*/  BSSY B0, `(.L_x_1946) ;  /* 0x0000004000007945 */ /* 0x000fe20003800000 */
[----:B------:R-:W1:Y:S01]  /*27730*/  SYNCS.PHASECHK.TRANS64.TRYWAIT P0, [R17+URZ+0x2a820], R2 ;  /* 0x02a82002110075a7 */ /* 0x000e62000800017f */
[----:B--2---:R-:W-:Y:S02]  /*27740*/  VIADD R0, R3, 0xfffffffe ;  /* 0xfffffffe03007836 */ /* 0x004fe40000000000 */
[----:B01----:R-:W-:Y:S05]  /*27750*/  @!P0 BRA `(.L_x_1947) ;  /* 0x0000005400388947 */ /* 0x003fea0003800000 */
.L_x_2095:
[----:B------:R-:W-:Y:S05]  /*27760*/  BSYNC B0 ;  /* 0x0000000000007941 */ /* 0x000fea0003800000 */
.L_x_1946:
[----:B------:R-:W2:Y:S01]  /*27770*/  LDL R3, [R1] ;  /* 0x0000000001037983 */ /* 0x000ea20000100800 */
[----:B------:R-:W-:Y:S01]  /*27780*/  BSSY B0, `(.L_x_1948) ;  /* 0x00000f8000007945 */ /* 0x000fe20003800000 */
[----:B--2---:R-:W-:-:S13]  /*27790*/  ISETP.GE.AND P0, PT, R0, R3, PT ;  /* 0x000000030000720c */ /* 0x004fda0003f06270 */
[----:B------:R-:W-:Y:S05]  /*277a0*/  @!P0 BRA `(.L_x_1949) ;  /* 0x0000000c00d48947 */ /* 0x000fea0003800000 */
[----:B------:R-:W-:Y:S01]  /*277b0*/  IMAD.MOV.U32 R10, RZ, RZ, R28 ;  /* 0x000000ffff0a7224 */ /* 0x000fe200078e001c */
[----:B------:R-:W-:Y:S01]  /*277c0*/  MOV R32, R23 ;  /* 0x0000001700207202 */ /* 0x000fe20000000f00 */
[----:B------:R-:W-:-:S07]  /*277d0*/  IMAD.MOV.U32 R20, RZ, RZ, R30 ;  /* 0x000000ffff147224 */ /* 0x000fce00078e001e */
.L_x_1962:
[----:B0-----:R-:W2:Y:S01]  /*277e0*/  LDL R2, [R1+0x4] ;  /* 0x0000040001027983 */ /* 0x001ea20000100800 */
[----:B------:R-:W0:Y:S03]  /*277f0*/  LDC R7, c[0x0][0x430] ;  /* 0x00010c00ff077b82 */ /* 0x000e260000000800 */
[----:B------:R-:W3:Y:S01]  /*27800*/  LDL R8, [R1+0x8] ;  /* 0x0000080001087983 */ /* 0x000ee20000100800 */
[----:B------:R-:W1:Y:S01]  /*27810*/  S2R R3, SR_TID.X ;  /* 0x0000000000037919 */ /* 0x000e620000002100 */
[----:B------:R-:W4:Y:S01]  /*27820*/  S2R R9, SR_TID.X ;  /* 0x0000000000097919 */ /* 0x000f220000002100 */
[----:B0-----:R-:W-:-:S13]  /*27830*/  ISETP.NE.AND P0, PT, R7, 0x1, PT ;  /* 0x000000010700780c */ /* 0x001fda0003f05270 */
[----:B------:R-:W0:Y:S01]  /*27840*/  @P0 LDC R5, c[0x0][0x434] ;  /* 0x00010d00ff050b82 */ /* 0x000e220000000800 */
[----:B-1----:R-:W-:-:S04]  /*27850*/  LOP3.LUT R3, R3, 0x7f, RZ, 0xc0, !PT ;  /* 0x0000007f03037812 */ /* 0x002fc800078ec0ff */
[----:B------:R-:W-:Y:S01]  /*27860*/  SHF.R.U32.HI R3, RZ, 0x3, R3 ;  /* 0x00000003ff037819 */ /* 0x000fe20000011603 */
[----:B----4-:R-:W-:-:S05]  /*27870*/  IMAD.SHL.U32 R9, R9, 0x10, RZ ;  /* 0x0000001009097824 */ /* 0x010fca00078e00ff */
[----:B------:R-:W-:Y:S02]  /*27880*/  LOP3.LUT R9, R3, 0x70, R9, 0xf8, !PT ;  /* 0x0000007003097812 */ /* 0x000fe400078ef809 */
[----:B------:R-:W1:Y:S02]  /*27890*/  @P0 LDC R3, c[0x0][0x438] ;  /* 0x00010e00ff030b82 */ /* 0x000e640000000800 */
[----:B------:R-:W-:Y:S01]  /*278a0*/  ISETP.GT.U32.AND P2, PT, R9, 0x5f, PT ;  /* 0x0000005f0900780c */ /* 0x000fe20003f44070 */
[----:B--2---:R-:W-:-:S04]  /*278b0*/  IMAD R4, R0, 0x60, R2 ;  /* 0x0000006000047824 */ /* 0x004fc800078e0202 */
[----:B------:R-:W-:-:S04]  /*278c0*/  IMAD.IADD R4, R9, 0x1, R4 ;  /* 0x0000000109047824 */ /* 0x000fc800078e0204 */
[----:B0-----:R-:W-:-:S04]  /*278d0*/  @P0 IMAD.HI.U32 R6, R4, R5, RZ ;  /* 0x0000000504060227 */ /* 0x001fc800078e00ff */
[----:B------:R-:W-:Y:S01]  /*278e0*/  IMAD.MOV.U32 R2, RZ, RZ, R4 ;  /* 0x000000ffff027224 */ /* 0x000fe200078e0004 */
[----:B-1----:R-:W-:-:S05]  /*278f0*/  @P0 SHF.R.U32.HI R2, RZ, R3, R6 ;  /* 0x00000003ff020219 */ /* 0x002fca0000011606 */
[----:B------:R-:W-:-:S04]  /*27900*/  IMAD.MOV R3, RZ, RZ, -R2 ;  /* 0x000000ffff037224 */ /* 0x000fc800078e0a02 */
[----:B------:R-:W-:Y:S02]  /*27910*/  IMAD R7, R7, R3, R4 ;  /* 0x0000000307077224 */ /* 0x000fe400078e0204 */
[----:B------:R-:W0:Y:S01]  /*27920*/  @!P2 LDC.64 R4, c[0x0][0x428] ;  /* 0x00010a00ff04ab82 */ /* 0x000e220000000a00 */
[----:B------:R-:W-:-:S03]  /*27930*/  @!P2 SHF.R.S32.HI R3, RZ, 0x1f, R2 ;  /* 0x0000001fff03a819 */ /* 0x000fc60000011402 */
[----:B0-----:R-:W-:-:S04]  /*27940*/  @!P2 IMAD.WIDE.U32 R2, R33, R4, R2 ;  /* 0x000000042102a225 */ /* 0x001fc800078e0002 */
[----:B---3--:R-:W-:-:S04]  /*27950*/  @!P2 IMAD R4, R8, R4, RZ ;  /* 0x000000040804a224 */ /* 0x008fc800078e02ff */
[----:B------:R-:W-:Y:S02]  /*27960*/  @!P2 IMAD R9, R33, R5, R4 ;  /* 0x000000052109a224 */ /* 0x000fe400078e0204 */
[----:B------:R-:W0:Y:S02]  /*27970*/  @!P2 LDC.64 R4, c[0x0][0x418] ;  /* 0x00010600ff04ab82 */ /* 0x000e240000000a00 */
[----:B------:R-:W-:Y:S02]  /*27980*/  @!P2 IMAD.IADD R3, R9, 0x1, R3 ;  /* 0x000000010903a824 */ /* 0x000fe400078e0203 */
[----:B------:R-:W-:Y:S01]  /*27990*/  IMAD.MOV.U32 R6, RZ, RZ, RZ ;  /* 0x000000ffff067224 */ /* 0x000fe200078e00ff */
[----:B0-----:R-:W-:-:S04]  /*279a0*/  @!P2 LEA R4, P0, R2, R4, 0x2 ;  /* 0x000000040204a211 */ /* 0x001fc800078010ff */
[----:B------:R-:W-:-:S05]  /*279b0*/  @!P2 LEA.HI.X R5, R2, R5, R3, 0x2, P0 ;  /* 0x000000050205a211 */ /* 0x000fca00000f1403 */
[----:B------:R0:W5:Y:S01]  /*279c0*/  @!P2 LDG.E R6, desc[UR60][R4.64] ;  /* 0x0000003c0406a981 */ /* 0x000162000c1e1900 */
[----:B------:R-:W-:Y:S02]  /*279d0*/  LOP3.LUT P1, RZ, R16, 0x10, RZ, 0xc0, !PT ;  /* 0x0000001010ff7812 */ /* 0x000fe4000782c0ff */
[----:B------:R-:W-:-:S04]  /*279e0*/  IADD3 R28, R10, 0x1, RZ ;  /* 0x000000010a1c7810 */ /* 0x000fc80007ffe0ff */
[C---:B------:R-:W-:Y:S01]  /*279f0*/  ISETP.NE.AND P0, PT, R28.reuse, 0x2, PT ;  /* 0x000000021c00780c */ /* 0x040fe20003f05270 */
[----:B------:R-:W-:Y:S05]  /*27a00*/  YIELD ;  /* 0x0000000000007946 */ /* 0x000fea0003800000 */
[----:B------:R-:W-:Y:S01]  /*27a10*/  SEL R3, RZ, 0x1, P0 ;  /* 0x00000001ff037807 */ /* 0x000fe20000000000 */
[----:B------:R-:W-:Y:S01]  /*27a20*/  IMAD.MOV.U32 R23, RZ, RZ, R0 ;  /* 0x000000ffff177224 */ /* 0x000fe200078e0000 */
[----:B------:R-:W-:Y:S02]  /*27a30*/  SEL R28, R28, RZ, P0 ;  /* 0x000000ff1c1c7207 */ /* 0x000fe40000000000 */
[----:B------:R-:W-:Y:S01]  /*27a40*/  LOP3.LUT R30, R20, R3, RZ, 0x3c, !PT ;  /* 0x00000003141e7212 */ /* 0x000fe200078e3cff */
[----:B0-----:R-:W-:Y:S06]  /*27a50*/  @!P1 BRA `(.L_x_1950) ;  /* 0x0000000000049947 */ /* 0x001fec0003800000 */
[----:B------:R-:W-:Y:S01]  /*27a60*/  BPT.TRAP 0x1 ;  /* 0x000000040000795c */ /* 0x000fe20000300000 */
.L_x_1950:
[----:B------:R-:W-:Y:S01]  /*27a70*/  IMAD R5, R28, 0x8, R17 ;  /* 0x000000081c057824 */ /* 0x000fe200078e0211 */
[----:B------:R-:W-:Y:S01]  /*27a80*/  SHF.L.U32 R0, R30, 0x1f, RZ ;  /* 0x0000001f1e007819 */ /* 0x000fe200000006ff */
[----:B------:R-:W-:Y:S03]  /*27a90*/  BSSY B1, `(.L_x_1951) ;  /* 0x0000003000017945 */ /* 0x000fe60003800000 */
[----:B------:R-:W0:Y:S02]  /*27aa0*/  SYNCS.PHASECHK.TRANS64.TRYWAIT P0, [R5+URZ+0x2a840], R0 ;  /* 0x02a84000050075a7 */ /* 0x000e24000800017f */
[----:B0-----:R-:W-:Y:S05]  /*27ab0*/  @!P0 BRA `(.L_x_1952) ;  /* 0x0000005000748947 */ /* 0x001fea0003800000 */
.L_x_2096:
[----:B------:R-:W-:Y:S05]  /*27ac0*/  BSYNC B1 ;  /* 0x0000000000017941 */ /* 0x000fea0003800000 */
.L_x_1951:
[----:B------:R-:W-:Y:S01]  /*27ad0*/  SHF.R.S32.HI R21, RZ, 0x1f, R7 ;  /* 0x0000001fff157819 */ /* 0x000fe20000011407 */
[----:B------:R-:W-:Y:S01]  /*27ae0*/  ULDC.64 UR4, c[0x0][0x300] ;  /* 0x0000c00000047ab9 */ /* 0x000fe20000000a00 */
[----:B-----5:R-:W-:Y:S01]  /*27af0*/  SHF.R.S32.HI R25, RZ, 0x1f, R6 ;  /* 0x0000001fff197819 */ /* 0x020fe20000011406 */
[----:B------:R-:W-:Y:S01]  /*27b00*/  IMAD.WIDE.U32 R2, R7, UR4, RZ ;  /* 0x0000000407027c25 */ /* 0x000fe2000f8e00ff */
[----:B------:R-:W-:Y:S01]  /*27b10*/  ULDC.64 UR6, c[0x0][0x2e8] ;  /* 0x0000ba0000067ab9 */ /* 0x000fe20000000a00 */
[C---:B------:R-:W-:Y:S02]  /*27b20*/  LOP3.LUT P3, RZ, R16.reuse, 0x4, RZ, 0xc0, !PT ;  /* 0x0000000410ff7812 */ /* 0x040fe4000786c0ff */
[----:B0-----:R-:W-:Y:S01]  /*27b30*/  IMAD R0, R21, UR4, RZ ;  /* 0x0000000415007c24 */ /* 0x001fe2000f8e02ff */
        /* <DEDUP_REMOVED lines=59> */
.L_x_2110:
[----:B--2---:R-:W-:-:S05]  /*27ef0*/  IADD3 R2, P0, R2, R0, RZ ;  /* 0x0000000002027210 */ /* 0x004fca0007f1e0ff */
        /* <DEDUP_REMOVED lines=9> */
.L_x_1954:
        /* <DEDUP_REMOVED lines=10> */
.L_x_1955:
[----:B------:R2:W-:Y:S01]  /*28030*/  SYNCS.ARRIVE.TRANS64.A1T0 RZ, [R5+URZ+0x2a830], RZ ;  /* 0x02a830ff05ff79a7 */ /* 0x0005e2000810003f */
[----:B------:R-:W-:Y:S05]  /*28040*/  @!P2 BRA `(.L_x_1956) ;  /* 0x000000000004a947 */ /* 0x000fea0003800000 */
[----:B------:R-:W-:Y:S01]  /*28050*/  BPT.TRAP 0x1 ;  /* 0x000000040000795c */ /* 0x000fe20000300000 */
.L_x_1956:
[----:B-1----:R-:W-:Y:S01]  /*28060*/  SHF.L.U32 R2, R20, 0x1f, RZ ;  /* 0x0000001f14027819 */ /* 0x002fe200000006ff */
[----:B------:R-:W-:Y:S01]  /*28070*/  BSSY B1, `(.L_x_1957) ;  /* 0x0000004000017945 */ /* 0x000fe20003800000 */
[----:B--2---:R-:W-:-:S04]  /*28080*/  LEA R5, R10, R17, 0x3 ;  /* 0x000000110a057211 */ /* 0x004fc800078e18ff */
[----:B------:R-:W1:Y:S02]  /*28090*/  SYNCS.PHASECHK.TRANS64.TRYWAIT P0, [R5+URZ+0x2a860], R2 ;  /* 0x02a86002050075a7 */ /* 0x000e64000800017f */
[----:B-1----:R-:W-:Y:S05]  /*280a0*/  @!P0 BRA `(.L_x_1958) ;  /* 0x0000005000e88947 */ /* 0x002fea0003800000 */
.L_x_2111:
[----:B------:R-:W-:Y:S05]  /*280b0*/  BSYNC B1 ;  /* 0x0000000000017941 */ /* 0x000fea0003800000 */
.L_x_1957:
[----:B------:R-:W2:Y:S01]  /*280c0*/  S2R R3, SR_TID.X ;  /* 0x0000000000037919 */ /* 0x000ea20000002100 */
[----:B------:R-:W-:Y:S01]  /*280d0*/  UMOV UR4, 0xffffffff ;  /* 0xffffffff00047882 */ /* 0x000fe20000000000 */
[----:B0-----:R-:W-:Y:S01]  /*280e0*/  IMAD R8, R32, -0x60, R37 ;  /* 0xffffffa020087824 */ /* 0x001fe200078e0225 */
[----:B------:R-:W-:Y:S01]  /*280f0*/  LOP3.LUT P0, RZ, R29, 0x2, RZ, 0xc0, !PT ;  /* 0x000000021dff7812 */ /* 0x000fe2000780c0ff */
[----:B------:R-:W-:Y:S01]  /*28100*/  IMAD R4, R10, 0x3000, R34 ;  /* 0x000030000a047824 */ /* 0x000fe200078e0222 */
[----:B--2---:R-:W-:-:S04]  /*28110*/  LOP3.LUT R3, R3, 0x7f, RZ, 0xc0, !PT ;  /* 0x0000007f03037812 */ /* 0x004fc800078ec0ff */
[----:B------:R-:W-:-:S05]  /*28120*/  SHF.R.U32.HI R3, RZ, 0x3, R3 ;  /* 0x00000003ff037819 */ /* 0x000fca0000011603 */
[----:B------:R-:W-:Y:S01]  /*28130*/  IMAD.IADD R8, R8, 0x1, -R3 ;  /* 0x0000000108087824 */ /* 0x000fe200078e0a03 */
[----:B------:R-:W-:Y:S06]  /*28140*/  BRA.DIV UR4, `(.L_x_1959) ;  /* 0x0000005204d47947 */ /* 0x000fec000b800000 */
[----:B-1----:R-:W0:Y:S01]  /*28150*/  SHFL.IDX PT, R2, R18, RZ, 0x181f ;  /* 0x00181fff12027589 */ /* 0x002e2200000e0000 */
[----:B------:R-:W-:-:S03]  /*28160*/  IMAD R4, R4, 0x2, R17 ;  /* 0x0000000204047824 */ /* 0x000fc600078e0211 */
[----:B------:R-:W1:Y:S01]  /*28170*/  SHFL.IDX PT, R3, R19, RZ, 0x181f ;  /* 0x00181fff13037589 */ /* 0x000e6200000e0000 */
[----:B0-----:R-:W-:-:S05]  /*28180*/  IADD3 R2, P1, R2, R0, RZ ;  /* 0x0000000002027210 */ /* 0x001fca0007f3e0ff */
[----:B-1----:R-:W-:Y:S01]  /*28190*/  IMAD.X R3, RZ, RZ, R3, P1 ;  /* 0x000000ffff037224 */ /* 0x002fe200008e0603 */
        /* <DEDUP_REMOVED lines=33> */
[----:B0-----:R-:W-:-:S04]  /*283b0*/  IADD3 R2, P2, R2, R0, RZ ;  /* 0x0000000002027210 */ /* 0x001fc80007f5e0ff */
[----:B-1----:R-:W-:Y:S02]  /*283c0*/  IADD3.X R3, RZ, R3, RZ, P2, !PT ;  /* 0x00000003ff037210 */ /* 0x002fe400017fe4ff */
[----:B------:R-:W-:-:S13]  /*283d0*/  ISETP.LT.OR P2, PT, R8, 0x41, !P1 ;  /* 0x000000410800780c */ /* 0x000fda0004f41670 */
[----:B------:R-:W-:Y:S01]  /*283e0*/  LDGSTS.E.BYPASS.LTC128B.128 [R4+0x2400], desc[UR60][R2.64], !P2 ;  /* 0x0240000002047fae */ /* 0x000fe2000d101d7c */
[----:B------:R-:W-:-:S13]  /*283f0*/  ISETP.LT.OR P2, PT, R8, 0x41, !P0 ;  /* 0x000000410800780c */ /* 0x000fda0004741670 */
[----:B------:R0:W-:Y:S04]  /*28400*/  LDGSTS.E.BYPASS.LTC128B.128 [R4+0x5400], desc[UR60][R2.64+0x80], !P2 ;  /* 0x0540008002047fae */ /* 0x0001e8000d101d7c */
[----:B0-2---:R0:W1:Y:S02]  /*28410*/  SHFL.IDX PT, R2, R18, 0x5, 0x181f ;  /* 0x00b81f0012027f89 */ /* 0x00506400000e0000 */
.L_x_2125:
[C---:B------:R-:W-:Y:S01]  /*28420*/  ISETP.LT.OR P1, PT, R8.reuse, 0x51, !P1 ;  /* 0x000000510800780c */ /* 0x040fe20004f21670 */
[----:B------:R-:W-:Y:S01]  /*28430*/  ULDC.64 UR4, c[0x0][0x328] ;  /* 0x0000ca0000047ab9 */ /* 0x000fe20000000a00 */
[----:B------:R-:W-:Y:S02]  /*28440*/  ISETP.LT.OR P0, PT, R8, 0x51, !P0 ;  /* 0x000000510800780c */ /* 0x000fe40004701670 */
[----:B-1----:R-:W-:Y:S01]  /*28450*/  IADD3 R2, P2, R2, R0, RZ ;  /* 0x0000000002027210 */ /* 0x002fe20007f5e0ff */
        /* <DEDUP_REMOVED lines=17> */
.L_x_1960:
        /* <DEDUP_REMOVED lines=10> */
.L_x_1961:
[----:B------:R-:W2:Y:S01]  /*28610*/  LDL R0, [R1] ;  /* 0x0000000001007983 */ /* 0x000ea20000100800 */
[----:B------:R-:W-:Y:S01]  /*28620*/  IMAD.MOV.U32 R3, RZ, RZ, R25 ;  /* 0x000000ffff037224 */ /* 0x000fe200078e0019 */
[----:B------:R-:W-:Y:S01]  /*28630*/  ULDC.64 UR4, c[0x0][0x330] ;  /* 0x0000cc0000047ab9 */ /* 0x000fe20000000a00 */
[----:B------:R-:W-:Y:S01]  /*28640*/  ULDC.64 UR6, c[0x0][0x318] ;  /* 0x0000c60000067ab9 */ /* 0x000fe20000000a00 */
[----:B------:R1:W-:Y:S01]  /*28650*/  SYNCS.ARRIVE.TRANS64.A1T0 RZ, [R5+URZ+0x2a850], RZ ;  /* 0x02a850ff05ff79a7 */ /* 0x0003e2000810003f */
[----:B------:R-:W-:Y:S01]  /*28660*/  IMAD.WIDE.U32 R2, R26, UR4, R2 ;  /* 0x000000041a027c25 */ /* 0x000fe2000f8e0002 */
[----:B------:R-:W-:-:S03]  /*28670*/  MOV R20, R30 ;  /* 0x0000001e00147202 */ /* 0x000fc60000000f00 */
[----:B------:R-:W-:Y:S01]  /*28680*/  IMAD R19, R26, UR5, R3 ;  /* 0x000000051a137c24 */ /* 0x000fe2000f8e0203 */
[C---:B0-----:R-:W-:Y:S01]  /*28690*/  LEA R18, P0, R2.reuse, UR6, 0x1 ;  /* 0x0000000602127c11 */ /* 0x041fe2000f8008ff */
[----:B------:R-:W-:Y:S02]  /*286a0*/  IMAD.MOV.U32 R10, RZ, RZ, R28 ;  /* 0x000000ffff0a7224 */ /* 0x000fe400078e001c */
[----:B------:R-:W-:Y:S01]  /*286b0*/  IMAD.MOV.U32 R32, RZ, RZ, R23 ;  /* 0x000000ffff207224 */ /* 0x000fe200078e0017 */
[----:B------:R-:W-:Y:S02]  /*286c0*/  LEA.HI.X R19, R2, UR7, R19, 0x1, P0 ;  /* 0x0000000702137c11 */ /* 0x000fe400080f0c13 */
[C---:B--2---:R-:W-:Y:S01]  /*286d0*/  ISETP.GT.AND P0, PT, R23.reuse, R0, PT ;  /* 0x000000001700720c */ /* 0x044fe20003f04270 */
[----:B------:R-:W-:-:S12]  /*286e0*/  VIADD R0, R23, 0xffffffff ;  /* 0xffffffff17007836 */ /* 0x000fd80000000000 */
[----:B-1----:R-:W-:Y:S05]  /*286f0*/  @P0 BRA `(.L_x_1962) ;  /* 0xfffffff000380947 */ /* 0x002fea000383ffff */
.L_x_1949:
[----:B------:R-:W-:Y:S05]  /*28700*/  BSYNC B0 ;  /* 0x0000000000007941 */ /* 0x000fea0003800000 */
.L_x_1948:
[----:B0-----:R-:W0:Y:S01]  /*28710*/  S2R R2, SR_TID.X ;  /* 0x0000000000027919 */ /* 0x001e220000002100 */
[----:B------:R-:W-:Y:S01]  /*28720*/  BSSY B0, `(.L_x_1963) ;  /* 0x0000010000007945 */ /* 0x000fe20003800000 */
[----:B0-----:R-:W-:-:S04]  /*28730*/  LOP3.LUT R2, R2, 0x7f, RZ, 0xc0, !PT ;  /* 0x0000007f02027812 */ /* 0x001fc800078ec0ff */
[----:B------:R-:W-:-:S13]  /*28740*/  ISETP.NE.AND P0, PT, R2, RZ, PT ;  /* 0x000000ff0200720c */ /* 0x000fda0003f05270 */
[----:B------:R-:W-:Y:S05]  /*28750*/  @P0 BRA `(.L_x_1964) ;  /* 0x0000000000300947 */ /* 0x000fea0003800000 */
[----:B------:R-:W0:Y:S01]  /*28760*/  S2R R5, SR_LANEID ;  /* 0x0000000000057919 */ /* 0x000e220000000000 */
[----:B------:R-:W-:Y:S01]  /*28770*/  VOTEU.ANY UR4, UPT, PT ;  /* 0x0000000000047886 */ /* 0x000fe200038e0100 */
[----:B------:R-:W1:Y:S01]  /*28780*/  LDC.64 R2, c[0x0][0xc60] ;  /* 0x00031800ff027b82 */ /* 0x000e620000000a00 */
[----:B------:R-:W0:Y:S02]  /*28790*/  FLO.U32 R0, UR4 ;  /* 0x0000000400007d00 */ /* 0x000e2400080e0000 */
[----:B0-----:R-:W-:-:S06]  /*287a0*/  ISETP.EQ.U32.AND P0, PT, R0, R5, PT ;  /* 0x000000050000720c */ /* 0x001fcc0003f02070 */
[----:B------:R-:W1:Y:S07]  /*287b0*/  POPC R5, UR4 ;  /* 0x0000000400057d09 */ /* 0x000e6e0008000000 */
[----:B-1----:R-:W2:Y:S01]  /*287c0*/  @P0 ATOMG.E.ADD.STRONG.GPU PT, R3, desc[UR60][R2.64], R5 ;  /* 0x00000005020309a8 */ /* 0x002ea200081ee1fc */
[----:B------:R-:W0:Y:S02]  /*287d0*/  S2R R4, SR_LTMASK ;  /* 0x0000000000047919 */ /* 0x000e240000003900 */
[----:B0-----:R-:W-:-:S04]  /*287e0*/  LOP3.LUT R4, R4, UR4, RZ, 0xc0, !PT ;  /* 0x0000000404047c12 */ /* 0x001fc8000f8ec0ff */
[----:B------:R-:W0:Y:S01]  /*287f0*/  POPC R7, R4 ;  /* 0x0000000400077309 */ /* 0x000e220000000000 */
[----:B--2---:R-:W0:Y:S02]  /*28800*/  SHFL.IDX PT, R0, R3, R0, 0x1f ;  /* 0x00001f0003007589 */ /* 0x004e2400000e0000 */
[----:B0-----:R-:W-:-:S07]  /*28810*/  IADD3 R24, R0, UR38, R7 ;  /* 0x0000002600187c10 */ /* 0x001fce000fffe007 */
.L_x_1964:
[----:B------:R-:W-:Y:S05]  /*28820*/  BSYNC B0 ;  /* 0x0000000000007941 */ /* 0x000fea0003800000 */
.L_x_1963:
[----:B------:R-:W-:-:S13]  /*28830*/  LOP3.LUT P0, RZ, R16, 0x10, RZ, 0xc0, !PT ;  /* 0x0000001010ff7812 */ /* 0x000fda000780c0ff */
[----:B------:R-:W-:Y:S05]  /*28840*/  @!P0 BRA `(.L_x_1965) ;  /* 0x0000000000048947 */ /* 0x000fea0003800000 */
[----:B------:R-:W-:Y:S01]  /*28850*/  BPT.TRAP 0x1 ;  /* 0x000000040000795c */ /* 0x000fe20000300000 */
.L_x_1965:
[----:B------:R-:W-:Y:S01]  /*28860*/  IMAD R0, R28, 0x8, R17 ;  /* 0x000000081c007824 */ /* 0x000fe200078e0211 */
[----:B------:R-:W-:Y:S01]  /*28870*/  SHF.L.U32 R3, R30, 0x1f, RZ ;  /* 0x0000001f1e037819 */ /* 0x000fe200000006ff */
[----:B------:R-:W-:Y:S01]  /*28880*/  BSSY B0, `(.L_x_1966) ;  /* 0x0000004000007945 */ /* 0x000fe20003800000 */
[----:B------:R-:W-:Y:S02]  /*28890*/  IMAD R6, R23, -0x60, R37 ;  /* 0xffffffa017067824 */ /* 0x000fe400078e0225 */
[----:B------:R-:W0:Y:S02]  /*288a0*/  SYNCS.PHASECHK.TRANS64.TRYWAIT P0, [R0+URZ+0x2a860], R3 ;  /* 0x02a86003000075a7 */ /* 0x000e24000800017f */
[----:B0-----:R-:W-:Y:S05]  /*288b0*/  @!P0 BRA `(.L_x_1967) ;  /* 0x0000005000e88947 */ /* 0x001fea0003800000 */
.L_x_2126:
[----:B------:R-:W-:Y:S05]  /*288c0*/  BSYNC B0 ;  /* 0x0000000000007941 */ /* 0x000fea0003800000 */
.L_x_1966:
        /* <DEDUP_REMOVED lines=8> */
[C---:B------:R-:W-:Y:S02]  /*28950*/  LOP3.LUT R2, R29.reuse, 0x1, RZ, 0xc0, !PT ;  /* 0x000000011d027812 */ /* 0x040fe400078ec0ff */
[----:B------:R-:W-:Y:S01]  /*28960*/  LOP3.LUT P0, RZ, R29, 0x2, RZ, 0xc0, !PT ;  /* 0x000000021dff7812 */ /* 0x000fe2000780c0ff */
[----:B------:R-:W2:Y:S01]  /*28970*/  SHFL.IDX PT, R14, R18, RZ, 0x181f ;  /* 0x00181fff120e7589 */ /* 0x000ea200000e0000 */
[----:B------:R-:W-:Y:S02]  /*28980*/  ISETP.NE.U32.AND P1, PT, R2, 0x1, PT ;  /* 0x000000010200780c */ /* 0x000fe40003f25070 */
[C---:B------:R-:W-:Y:S01]  /*28990*/  ISETP.LT.OR P3, PT, R6.reuse, 0x1, !P0 ;  /* 0x000000010600780c */ /* 0x040fe20004761670 */
[----:B0-----:R-:W0:Y:S01]  /*289a0*/  SHFL.IDX PT, R3, R19, RZ, 0x181f ;  /* 0x00181fff13037589 */ /* 0x001e2200000e0000 */
[----:B------:R-:W-:Y:S02]  /*289b0*/  ISETP.LT.OR P2, PT, R6, 0x1, P1 ;  /* 0x000000010600780c */ /* 0x000fe40000f41670 */
[----:B------:R-:W-:Y:S01]  /*289c0*/  LEA R4, R4, R17, 0x1 ;  /* 0x0000001104047211 */ /* 0x000fe200078e08ff */
        /* <DEDUP_REMOVED lines=41> */
.L_x_2140:
        /* <DEDUP_REMOVED lines=11> */
.L_x_1969:
        /* <DEDUP_REMOVED lines=10> */
.L_x_1970:
[----:B------:R2:W-:Y:S01]  /*28db0*/  SYNCS.ARRIVE.TRANS64.A1T0 RZ, [R0+URZ+0x2a850], RZ ;  /* 0x02a850ff00ff79a7 */ /* 0x0005e2000810003f */
[----:B------:R-:W-:-:S05]  /*28dc0*/  VIADD R28, R28, 0x1 ;  /* 0x000000011c1c7836 */ /* 0x000fca0000000000 */
[----:B------:R-:W-:-:S04]  /*28dd0*/  ISETP.NE.AND P0, PT, R28, 0x2, PT ;  /* 0x000000021c00780c */ /* 0x000fc80003f05270 */
[----:B0-----:R-:W-:Y:S02]  /*28de0*/  SEL R3, RZ, 0x1, P0 ;  /* 0x00000001ff037807 */ /* 0x001fe40000000000 */
[----:B------:R-:W-:Y:S02]  /*28df0*/  SEL R28, R28, RZ, P0 ;  /* 0x000000ff1c1c7207 */ /* 0x000fe40000000000 */
[----:B--2---:R-:W-:-:S07]  /*28e00*/  LOP3.LUT R30, R30, R3, RZ, 0x3c, !PT ;  /* 0x000000031e1e7212 */ /* 0x004fce00078e3cff */
.L_x_1927:
[----:B------:R-:W-:Y:S05]  /*28e10*/  BSYNC B7 ;  /* 0x0000000000077941 */ /* 0x000fea0003800000 */
.L_x_1925:
[----:B------:R-:W-:-:S13]  /*28e20*/  LOP3.LUT P0, RZ, R16, 0x20, RZ, 0xc0, !PT ;  /* 0x0000002010ff7812 */ /* 0x000fda000780c0ff */
[----:B------:R-:W-:Y:S05]  /*28e30*/  @!P0 BRA `(.L_x_1971) ;  /* 0x0000000000248947 */ /* 0x000fea0003800000 */
[----:B------:R-:W-:Y:S05]  /*28e40*/  WARPSYNC.ALL ;  /* 0x0000000000007948 */ /* 0x000fea0003800000 */
[----:B------:R-:W2:Y:S08]  /*28e50*/  S2UR UR5, SR_CgaCtaId ;  /* 0x00000000000579c3 */ /* 0x000eb00000008800 */
[----:B------:R-:W-:Y:S06]  /*28e60*/  BAR.SYNC.DEFER_BLOCKING 0x5, 0x180 ;  /* 0x0146000000007b1d */ /* 0x000fec0000010000 */
[----:B------:R-:W-:-:S02]  /*28e70*/  UMOV UR4, 0x400 ;  /* 0x0000040000047882 */ /* 0x000fc40000000000 */
[----:B--2---:R-:W-:-:S06]  /*28e80*/  ULEA UR4, UR5, UR4, 0x18 ;  /* 0x0000000405047291 */ /* 0x004fcc000f8ec03f */
[----:B0-----:R-:W-:-:S05]  /*28e90*/  MOV R17, UR4 ;  /* 0x0000000400117c02 */ /* 0x001fca0008000f00 */
[----:B------:R0:W2:Y:S01]  /*28ea0*/  LDS.128 R24, [R17+0x2a8d0] ;  /* 0x02a8d00011187984 */ /* 0x0000a20000000c00 */
[----:B------:R-:W-:Y:S06]  /*28eb0*/  BAR.ARV 0x4, 0x180 ;  /* 0x0106000000007b1d */ /* 0x000fec0000002000 */
[----:B------:R-:W-:Y:S05]  /*28ec0*/  BRA `(.L_x_1972) ;  /* 0x0000000c00d47947 */ /* 0x000fea0003800000 */
.L_x_1971:
[----:B------:R-:W2:Y:S01]  /*28ed0*/  S2R R8, SR_TID.X ;  /* 0x0000000000087919 */ /* 0x000ea20000002100 */
[----:B------:R-:W-:Y:S01]  /*28ee0*/  UMOV UR4, 0xffffffff ;  /* 0xffffffff00047882 */ /* 0x000fe20000000000 */
[----:B--2---:R-:W-:-:S04]  /*28ef0*/  LOP3.LUT R8, R8, 0x1f, RZ, 0xc0, !PT ;  /* 0x0000001f08087812 */ /* 0x004fc800078ec0ff */
[----:B------:R-:W-:Y:S01]  /*28f00*/  ISETP.NE.AND P0, PT, R8, 0x1f, PT ;  /* 0x0000001f0800780c */ /* 0x000fe20003f05270 */
[----:B------:R-:W-:-:S12]  /*28f10*/  BRA.DIV UR4, `(.L_x_1973) ;  /* 0x0000005604507947 */ /* 0x000fd8000b800000 */
[----:B------:R-:W-:Y:S01]  /*28f20*/  IMAD.IADD R7, R27, 0x1, R8 ;  /* 0x000000011b077824 */ /* 0x000fe200078e0208 */
[----:B------:R-:W-:-:S04]  /*28f30*/  ULDC UR4, c[0x0][0xc3c] ;  /* 0x00030f0000047ab9 */ /* 0x000fc80000000800 */
[----:B------:R-:W-:-:S13]  /*28f40*/  ISETP.GE.OR P1, PT, R7, UR4, !P0 ;  /* 0x0000000407007c0c */ /* 0x000fda000c726670 */
[----:B------:R-:W2:Y:S08]  /*28f50*/  @!P1 LDC.64 R2, c[0x0][0xc80] ;  /* 0x00032000ff029b82 */ /* 0x000eb00000000a00 */
[----:B------:R-:W3:Y:S01]  /*28f60*/  @!P1 LDC.64 R4, c[0x0][0xc78] ;  /* 0x00031e00ff049b82 */ /* 0x000ee20000000a00 */
[----:B--2---:R-:W-:-:S05]  /*28f70*/  @!P1 IMAD.WIDE R2, R7, 0x4, R2 ;  /* 0x0000000407029825 */ /* 0x004fca00078e0202 */
[----:B-1----:R3:W2:Y:S02]  /*28f80*/  @!P1 LDG.E R6, desc[UR60][R2.64] ;  /* 0x0000003c02069981 */ /* 0x0026a4000c1e1900 */
[----:B---3--:R-:W-:-:S05]  /*28f90*/  @!P1 IMAD.WIDE R2, R7, 0x4, R4 ;  /* 0x0000000407029825 */ /* 0x008fca00078e0204 */
[----:B------:R-:W3:Y:S01]  /*28fa0*/  @!P1 LDG.E R5, desc[UR60][R2.64] ;  /* 0x0000003c02059981 */ /* 0x000ee2000c1e1900 */
[----:B------:R-:W-:Y:S01]  /*28fb0*/  IMAD.MOV.U32 R25, RZ, RZ, RZ ;  /* 0x000000ffff197224 */ /* 0x000fe200078e00ff */
[C---:B------:R-:W-:Y:S01]  /*28fc0*/  ISETP.GE.U32.AND P2, PT, R8.reuse, 0x2, PT ;  /* 0x000000020800780c */ /* 0x040fe20003f46070 */
[----:B------:R-:W-:Y:S01]  /*28fd0*/  IMAD.MOV.U32 R4, RZ, RZ, RZ ;  /* 0x000000ffff047224 */ /* 0x000fe200078e00ff */
[C---:B------:R-:W-:Y:S01]  /*28fe0*/  ISETP.GE.U32.AND P3, PT, R8.reuse, 0x4, PT ;  /* 0x000000040800780c */ /* 0x040fe20003f66070 */
[----:B------:R-:W-:Y:S01]  /*28ff0*/  SHFL.IDX PT, R0, R24, RZ, 0x1f ;  /* 0x00001fff18007589 */ /* 0x000fe200000e0000 */
[C---:B------:R-:W-:Y:S02]  /*29000*/  ISETP.GE.U32.AND P4, PT, R8.reuse, 0x8, PT ;  /* 0x000000080800780c */ /* 0x040fe40003f86070 */
[----:B------:R-:W-:Y:S01]  /*29010*/  ISETP.GE.U32.AND P5, PT, R8, 0x10, PT ;  /* 0x000000100800780c */ /* 0x000fe20003fa6070 */
[----:B------:R-:W-:Y:S01]  /*29020*/  SHFL.IDX PT, R7, R24, 0x1, 0x1f ;  /* 0x00201f0018077f89 */ /* 0x000fe200000e0000 */
[----:B--2---:R-:W-:-:S02]  /*29030*/  @!P1 IMAD.MOV.U32 R25, RZ, RZ, R6 ;  /* 0x000000ffff199224 */ /* 0x004fc400078e0006 */
[----:B------:R-:W-:Y:S02]  /*29040*/  IMAD.MOV.U32 R6, RZ, RZ, RZ ;  /* 0x000000ffff067224 */ /* 0x000fe400078e00ff */
[----:B---3--:R-:W-:Y:S01]  /*29050*/  @!P1 IMAD.MOV.U32 R4, RZ, RZ, R5 ;  /* 0x000000ffff049224 */ /* 0x008fe200078e0005 */
[----:B------:R-:W-:-:S03]  /*29060*/  ISETP.NE.AND P1, PT, R8, RZ, PT ;  /* 0x000000ff0800720c */ /* 0x000fc60003f25270 */
[----:B------:R-:W-:-:S05]  /*29070*/  IMAD R13, R4, R25, RZ ;  /* 0x00000019040d7224 */ /* 0x000fca00078e02ff */
        /* <DEDUP_REMOVED lines=15> */
[----:B------:R1:W2:Y:S02]  /*29170*/  SHFL.IDX PT, R14, R2, 0x1f, 0x1f ;  /* 0x03e01f00020e7f89 */ /* 0x0002a400000e0000 */
.L_x_2150:
[----:B------:R-:W-:Y:S02]  /*29180*/  ULDC UR4, c[0x0][0xc38] ;  /* 0x00030e0000047ab9 */ /* 0x000fe40000000800 */
[----:B------:R-:W-:-:S04]  /*29190*/  IMAD.U32 R5, RZ, RZ, UR4 ;  /* 0x00000004ff057e24 */ /* 0x000fc8000f8e00ff */
[----:B--2---:R-:W-:-:S04]  /*291a0*/  IMAD R14, R14, R5, RZ ;  /* 0x000000050e0e7224 */ /* 0x004fc800078e02ff */
[----:B------:R-:W-:-:S05]  /*291b0*/  IMAD.IADD R7, R7, 0x1, R14 ;  /* 0x0000000107077824 */ /* 0x000fca00078e020e */
[----:B------:R-:W-:-:S13]  /*291c0*/  ISETP.GT.AND P6, PT, R7, R0, PT ;  /* 0x000000000700720c */ /* 0x000fda0003fc4270 */
[----:B------:R-:W-:Y:S05]  /*291d0*/  @P6 BRA `(.L_x_1974) ;  /* 0x0000000000a46947 */ /* 0x000fea0003800000 */
.L_x_1977:
[----:B-1----:R-:W1:Y:S01]  /*291e0*/  LDC R2, c[0x0][0xc3c] ;  /* 0x00030f00ff027b82 */ /* 0x002e620000000800 */
[----:B------:R-:W-:-:S04]  /*291f0*/  IADD3 R27, R27, 0x1f, RZ ;  /* 0x0000001f1b1b7810 */ /* 0x000fc80007ffe0ff */
[----:B-1----:R-:W-:-:S13]  /*29200*/  ISETP.GE.AND P6, PT, R27, R2, PT ;  /* 0x000000021b00720c */ /* 0x002fda0003fc6270 */
[----:B------:R-:W-:Y:S05]  /*29210*/  @P6 BRA `(.L_x_1975) ;  /* 0x0000000800bc6947 */ /* 0x000fea0003800000 */
[----:B------:R-:W1:Y:S01]  /*29220*/  S2R R3, SR_TID.X ;  /* 0x0000000000037919 */ /* 0x000e620000002100 */
[----:B------:R-:W-:Y:S01]  /*29230*/  IMAD.MOV.U32 R25, RZ, RZ, RZ ;  /* 0x000000ffff197224 */ /* 0x000fe200078e00ff */
[----:B-1----:R-:W-:-:S05]  /*29240*/  LOP3.LUT R3, R3, 0x1f, RZ, 0xc0, !PT ;  /* 0x0000001f03037812 */ /* 0x002fca00078ec0ff */
[----:B------:R-:W-:-:S05]  /*29250*/  IMAD.IADD R9, R27, 0x1, R3 ;  /* 0x000000011b097824 */ /* 0x000fca00078e0203 */
[----:B------:R-:W-:-:S13]  /*29260*/  ISETP.GE.OR P6, PT, R9, R2, !P0 ;  /* 0x000000020900720c */ /* 0x000fda00047c6670 */
[----:B------:R-:W1:Y:S08]  /*29270*/  @!P6 LDC.64 R2, c[0x0][0xc80] ;  /* 0x00032000ff02eb82 */ /* 0x000e700000000a00 */
[----:B------:R-:W2:Y:S01]  /*29280*/  @!P6 LDC.64 R4, c[0x0][0xc78] ;  /* 0x00031e00ff04eb82 */ /* 0x000ea20000000a00 */
[----:B-1----:R-:W-:-:S05]  /*29290*/  @!P6 IMAD.WIDE R2, R9, 0x4, R2 ;  /* 0x000000040902e825 */ /* 0x002fca00078e0202 */
[----:B------:R2:W3:Y:S02]  /*292a0*/  @!P6 LDG.E R25, desc[UR60][R2.64] ;  /* 0x0000003c0219e981 */ /* 0x0004e4000c1e1900 */
[----:B--2---:R-:W-:-:S04]  /*292b0*/  @!P6 IMAD.WIDE R2, R9, 0x4, R4 ;  /* 0x000000040902e825 */ /* 0x004fc800078e0204 */
[----:B------:R-:W-:-:S06]  /*292c0*/  IMAD.MOV.U32 R4, RZ, RZ, RZ ;  /* 0x000000ffff047224 */ /* 0x000fcc00078e00ff */
[----:B------:R-:W3:Y:S01]  /*292d0*/  @!P6 LDG.E R4, desc[UR60][R2.64] ;  /* 0x0000003c0204e981 */ /* 0x000ee2000c1e1900 */
[----:B------:R-:W-:Y:S01]  /*292e0*/  UMOV UR4, 0xffffffff ;  /* 0xffffffff00047882 */ /* 0x000fe20000000000 */
[----:B---3--:R-:W-:Y:S02]  /*292f0*/  IMAD R13, R4, R25, RZ ;  /* 0x00000019040d7224 */ /* 0x008fe400078e02ff */
[----:B------:R-:W-:Y:S05]  /*29300*/  BRA.DIV UR4, `(.L_x_1976) ;  /* 0x0000005604907947 */ /* 0x000fea000b800000 */
        /* <DEDUP_REMOVED lines=15> */
[----:B------:R1:W2:Y:S02]  /*29400*/  SHFL.IDX PT, R14, R2, 0x1f, 0x1f ;  /* 0x03e01f00020e7f89 */ /* 0x0002a400000e0000 */
.L_x_2158:
[----:B------:R-:W-:Y:S02]  /*29410*/  ULDC UR4, c[0x0][0xc38] ;  /* 0x00030e0000047ab9 */ /* 0x000fe40000000800 */
[----:B------:R-:W-:-:S04]  /*29420*/  IMAD.U32 R5, RZ, RZ, UR4 ;  /* 0x00000004ff057e24 */ /* 0x000fc8000f8e00ff */
[----:B--2---:R-:W-:-:S04]  /*29430*/  IMAD R14, R14, R5, RZ ;  /* 0x000000050e0e7224 */ /* 0x004fc800078e02ff */
[----:B------:R-:W-:-:S05]  /*29440*/  IMAD.IADD R7, R14, 0x1, R7 ;  /* 0x000000010e077824 */ /* 0x000fca00078e0207 */
[----:B------:R-:W-:-:S13]  /*29450*/  ISETP.GT.AND P6, PT, R7, R0, PT ;  /* 0x000000000700720c */ /* 0x000fda0003fc4270 */
[----:B------:R-:W-:Y:S05]  /*29460*/  @!P6 BRA `(.L_x_1977) ;  /* 0xfffffffc005ce947 */ /* 0x000fea000383ffff */
.L_x_1974:
[----:B------:R-:W-:Y:S01]  /*29470*/  IMAD.IADD R7, R7, 0x1, -R14 ;  /* 0x0000000107077824 */ /* 0x000fe200078e0a0e */
[----:B------:R-:W-:-:S03]  /*29480*/  UMOV UR4, 0xffffffff ;  /* 0xffffffff00047882 */ /* 0x000fc60000000000 */
[----:B------:R-:W-:-:S05]  /*29490*/  IMAD R3, R2, R5, R7 ;  /* 0x0000000502037224 */ /* 0x000fca00078e0207 */
[----:B------:R-:W-:Y:S01]  /*294a0*/  ISETP.GT.AND P6, PT, R3, R0, PT ;  /* 0x000000000300720c */ /* 0x000fe20003fc4270 */
[----:B------:R-:W-:-:S12]  /*294b0*/  BRA.DIV UR4, `(.L_x_1978) ;  /* 0x0000005604dc7947 */ /* 0x000fd8000b800000 */
[----:B------:R-:W-:-:S04]  /*294c0*/  VOTE.ANY R3, PT, !P6 ;  /* 0x0000000000037806 */ /* 0x000fc800070e0100 */
[----:B------:R-:W2:Y:S02]  /*294d0*/  POPC R12, R3 ;  /* 0x00000003000c7309 */ /* 0x000ea40000000000 */
[----:B--2---:R2:W3:Y:S01]  /*294e0*/  SHFL.IDX PT, R25, R25, R12, 0x1f ;  /* 0x00001f0c19197589 */ /* 0x0044e200000e0000 */
[----:B------:R-:W-:-:S03]  /*294f0*/  IMAD.IADD R27, R12, 0x1, R27 ;  /* 0x000000010c1b7824 */ /* 0x000fc600078e021b */
[----:B------:R2:W4:Y:S04]  /*29500*/  SHFL.IDX PT, R4, R4, R12, 0x1f ;  /* 0x00001f0c04047589 */ /* 0x00052800000e0000 */
.L_x_2163:
[----:B------:R-:W-:-:S13]  /*29510*/  ISETP.NE.AND P0, PT, R3, RZ, PT ;  /* 0x000000ff0300720c */ /* 0x000fda0003f05270 */
[----:B------:R-:W-:Y:S05]  /*29520*/  @!P0 BRA `(.L_x_1979) ;  /* 0x0000000000108947 */ /* 0x000fea0003800000 */
[----:B------:R-:W-:Y:S01]  /*29530*/  UMOV UR4, 0xffffffff ;  /* 0xffffffff00047882 */ /* 0x000fe20000000000 */
[----:B--2---:R-:W-:Y:S02]  /*29540*/  VIADD R12, R12, 0xffffffff ;  /* 0xffffffff0c0c7836 */ /* 0x004fe40000000000 */
[----:B------:R-:W-:Y:S05]  /*29550*/  BRA.DIV UR4, `(.L_x_1980) ;  /* 0x0000005a04107947 */ /* 0x000fea000b800000 */
[----:B------:R2:W0:Y:S02]  /*29560*/  SHFL.IDX PT, R6, R2, R12, 0x1f ;  /* 0x00001f0c02067589 */ /* 0x00042400000e0000 */
.L_x_1979:
[----:B----4-:R-:W-:Y:S01]  /*29570*/  ISETP.NE.AND P0, PT, R4, 0x1, PT ;  /* 0x000000010400780c */ /* 0x010fe20003f05270 */
[----:B0-----:R-:W-:-:S05]  /*29580*/  IMAD R24, R6, R5, R7 ;  /* 0x0000000506187224 */ /* 0x001fca00078e0207 */
[----:B------:R-:W-:-:S07]  /*29590*/  IADD3 R0, R0, -R24, RZ ;  /* 0x8000001800007210 */ /* 0x000fce0007ffe0ff */
[----:B------:R-:W-:Y:S05]  /*295a0*/  @!P0 BRA `(.L_x_1981) ;  /* 0x0000000000dc8947 */ /* 0x000fea0003800000 */
[-C--:B---3--:R-:W-:Y:S02]  /*295b0*/  IABS R5, R25.reuse ;  /* 0x0000001900057213 */ /* 0x088fe40000000000 */
[----:B------:R-:W-:Y:S02]  /*295c0*/  IABS R6, R4 ;  /* 0x0000000400067213 */ /* 0x000fe40000000000 */
[----:B------:R-:W0:Y:S08]  /*295d0*/  I2F.RP R7, R5 ;  /* 0x0000000500077306 */ /* 0x000e300000209400 */
[----:B------:R-:W3:Y:S08]  /*295e0*/  I2F.RP R8, R6 ;  /* 0x0000000600087306 */ /* 0x000ef00000209400 */
[----:B0-----:R-:W1:Y:S08]  /*295f0*/  MUFU.RCP R7, R7 ;  /* 0x0000000700077308 */ /* 0x001e700000001000 */
[----:B---3--:R-:W-:Y:S01]  /*29600*/  MUFU.RCP R8, R8 ;  /* 0x0000000800087308 */ /* 0x008fe20000001000 */
[----:B-12---:R-:W-:Y:S01]  /*29610*/  VIADD R2, R7, 0xffffffe ;  /* 0x0ffffffe07027836 */ /* 0x006fe20000000000 */
        /* <DEDUP_REMOVED lines=17> */
[----:B------:R-:W-:Y:S01]  /*29730*/  IMAD.MOV.U32 R2, RZ, RZ, RZ ;  /* 0x000000ffff027224 */ /* 0x000fe200078e00ff */
[----:B0-----:R-:W-:-:S05]  /*29740*/  IADD3 R5, RZ, -R3, RZ ;  /* 0x80000003ff057210 */ /* 0x001fca0007ffe0ff */
        /* <DEDUP_REMOVED lines=18> */
[----:B------:R-:W-:-:S13]  /*29870*/  ISETP.GE.U32.AND P0, PT, R3, R6, PT ;  /* 0x000000060300720c */ /* 0x000fda0003f06070 */
[----:B------:R-:W-:-:S04]  /*29880*/  @P0 VIADD R5, R5, 0x1 ;  /* 0x0000000105050836 */ /* 0x000fc80000000000 */
[----:B------:R-:W-:Y:S01]  /*29890*/  @!P2 IMAD.MOV R5, RZ, RZ, -R5 ;  /* 0x000000ffff05a224 */ /* 0x000fe200078e0a05 */
[----:B------:R-:W-:-:S05]  /*298a0*/  @!P1 LOP3.LUT R5, RZ, R4, RZ, 0x33, !PT ;  /* 0x00000004ff059212 */ /* 0x000fca00078e33ff */
[--C-:B------:R-:W-:Y:S02]  /*298b0*/  IMAD.MOV R2, RZ, RZ, -R5.reuse ;  /* 0x000000ffff027224 */ /* 0x100fe400078e0a05 */
[C---:B------:R-:W-:Y:S02]  /*298c0*/  IMAD R5, R4.reuse, 0x1000000, R5 ;  /* 0x0100000004057824 */ /* 0x040fe400078e0205 */
[--C-:B------:R-:W-:Y:S02]  /*298d0*/  IMAD R4, R4, R2, R7.reuse ;  /* 0x0000000204047224 */ /* 0x100fe400078e0207 */
[----:B------:R-:W-:Y:S02]  /*298e0*/  IMAD.MOV R2, RZ, RZ, -R7 ;  /* 0x000000ffff027224 */ /* 0x000fe400078e0a07 */
[----:B------:R-:W-:Y:S02]  /*298f0*/  IMAD R26, R4, 0x10000, R5 ;  /* 0x00010000041a7824 */ /* 0x000fe400078e0205 */
[----:B------:R-:W-:Y:S01]  /*29900*/  IMAD R2, R25, R2, R0 ;  /* 0x0000000219027224 */ /* 0x000fe200078e0200 */
[----:B------:R-:W-:Y:S06]  /*29910*/  BRA `(.L_x_1982) ;  /* 0x0000000000f07947 */ /* 0x000fec0003800000 */
.L_x_1981:
[----:B-12---:R-:W0:Y:S02]  /*29920*/  LDC.64 R2, c[0x0][0xc90] ;  /* 0x00032400ff027b82 */ /* 0x006e240000000a00 */
[----:B0-----:R-:W-:-:S05]  /*29930*/  IMAD.WIDE R2, R27, 0x4, R2 ;  /* 0x000000041b027825 */ /* 0x001fca00078e0202 */
[----:B------:R0:W3:Y:S02]  /*29940*/  LDG.E R6, desc[UR60][R2.64] ;  /* 0x0000003c02067981 */ /* 0x0000e4000c1e1900 */
[----:B0-----:R-:W-:Y:S02]  /*29950*/  IMAD.MOV.U32 R2, RZ, RZ, RZ ;  /* 0x000000ffff027224 */ /* 0x001fe400078e00ff */
[----:B---3--:R-:W-:-:S05]  /*29960*/  IMAD R7, R25, R6, RZ ;  /* 0x0000000619077224 */ /* 0x008fca00078e02ff */
[----:B------:R-:W-:-:S04]  /*29970*/  IABS R4, R7 ;  /* 0x0000000700047213 */ /* 0x000fc80000000000 */
[----:B------:R-:W0:Y:S08]  /*29980*/  I2F.RP R8, R4 ;  /* 0x0000000400087306 */ /* 0x000e300000209400 */
[----:B0-----:R-:W0:Y:S02]  /*29990*/  MUFU.RCP R8, R8 ;  /* 0x0000000800087308 */ /* 0x001e240000001000 */
[----:B0-----:R-:W-:-:S06]  /*299a0*/  IADD3 R9, R8, 0xffffffe, RZ ;  /* 0x0ffffffe08097810 */ /* 0x001fcc0007ffe0ff */
        /* <DEDUP_REMOVED lines=39> */
[-C--:B------:R-:W-:Y:S01]  /*29c20*/  @!P1 IADD3 R3, R3, -R6.reuse, RZ ;  /* 0x8000000603039210 */ /* 0x080fe20007ffe0ff */
        /* <DEDUP_REMOVED lines=11> */
.L_x_1982:
[----:B------:R-:W-:-:S05]  /*29ce0*/  LOP3.LUT R2, RZ, R2, RZ, 0x33, !PT ;  /* 0x00000002ff027212 */ /* 0x000fca00078e33ff */
[----:B------:R-:W-:Y:S01]  /*29cf0*/  IMAD.IADD R25, R25, 0x1, R2 ;  /* 0x0000000119197824 */ /* 0x000fe200078e0202 */
[----:B------:R-:W-:Y:S06]  /*29d00*/  BRA `(.L_x_1983) ;  /* 0x00000000001c7947 */ /* 0x000fec0003800000 */
.L_x_1975:
[----:B------:R-:W-:Y:S01]  /*29d10*/  UMOV UR4, URZ ;  /* 0x0000003f00047c82 */ /* 0x000fe20008000000 */
[----:B------:R-:W-:Y:S01]  /*29d20*/  UMOV UR5, URZ ;  /* 0x0000003f00057c82 */ /* 0x000fe20008000000 */
[----:B------:R-:W-:Y:S01]  /*29d30*/  ULDC UR6, c[0x0][0xc3c] ;  /* 0x00030f0000067ab9 */ /* 0x000fe20000000800 */
[----:B------:R-:W-:Y:S01]  /*29d40*/  IMAD.MOV.U32 R24, RZ, RZ, R0 ;  /* 0x000000ffff187224 */ /* 0x000fe200078e0000 */
[----:B------:R-:W-:Y:S01]  /*29d50*/  MOV R25, UR4 ;  /* 0x0000000400197c02 */ /* 0x000fe20008000f00 */
[----:B------:R-:W-:Y:S02]  /*29d60*/  IMAD.U32 R26, RZ, RZ, UR5 ;  /* 0x00000005ff1a7e24 */ /* 0x000fe4000f8e00ff */
[----:B------:R-:W-:-:S07]  /*29d70*/  IMAD.U32 R27, RZ, RZ, UR6 ;  /* 0x00000006ff1b7e24 */ /* 0x000fce000f8e00ff */
.L_x_1983:
[----:B------:R-:W1:Y:S01]  /*29d80*/  S2R R0, SR_TID.X ;  /* 0x0000000000007919 */ /* 0x000e620000002100 */
[----:B------:R-:W-:Y:S05]  /*29d90*/  WARPSYNC.ALL ;  /* 0x0000000000007948 */ /* 0x000fea0003800000 */
[----:B------:R-:W-:Y:S01]  /*29da0*/  BAR.SYNC.DEFER_BLOCKING 0x4, 0x180 ;  /* 0x0106000000007b1d */ /* 0x000fe20000010000 */
[----:B-1----:R-:W-:-:S04]  /*29db0*/  LOP3.LUT R0, R0, 0x1f, RZ, 0xc0, !PT ;  /* 0x0000001f00007812 */ /* 0x002fc800078ec0ff */
[----:B------:R-:W-:-:S13]  /*29dc0*/  ISETP.NE.AND P0, PT, R0, RZ, PT ;  /* 0x000000ff0000720c */ /* 0x000fda0003f05270 */
[----:B------:R-:W0:Y:S01]  /*29dd0*/  @!P0 S2R R3, SR_CgaCtaId ;  /* 0x0000000000038919 */ /* 0x000e220000008800 */
[----:B------:R-:W-:-:S04]  /*29de0*/  @!P0 MOV R0, 0x400 ;  /* 0x0000040000008802 */ /* 0x000fc80000000f00 */
[----:B0-----:R-:W-:-:S05]  /*29df0*/  @!P0 LEA R17, R3, R0, 0x18 ;  /* 0x0000000003118211 */ /* 0x001fca00078ec0ff */
[----:B------:R3:W-:Y:S01]  /*29e00*/  @!P0 STS.128 [R17+0x2a8d0], R24 ;  /* 0x02a8d01811008388 */ /* 0x0007e20000000c00 */
[----:B------:R-:W-:Y:S06]  /*29e10*/  BAR.ARV 0x5, 0x180 ;  /* 0x0146000000007b1d */ /* 0x000fec0000002000 */
.L_x_1972:
[----:B------:R-:W-:Y:S02]  /*29e20*/  ULDC UR4, c[0x0][0xc3c] ;  /* 0x00030f0000047ab9 */ /* 0x000fe40000000800 */
[----:B--2---:R-:W-:-:S13]  /*29e30*/  ISETP.GE.AND P0, PT, R27, UR4, PT ;  /* 0x000000041b007c0c */ /* 0x004fda000bf06270 */
[----:B------:R-:W-:Y:S05]  /*29e40*/  @!P0 BRA `(.L_x_1984) ;  /* 0xffffff9400208947 */ /* 0x000fea000383ffff */
[----:B------:R-:W-:Y:S05]  /*29e50*/  BSYNC B8 ;  /* 0x0000000000087941 */ /* 0x000fea0003800000 */
.L_x_1863:
[----:B------:R-:W2:Y:S01]  /*29e60*/  LDL.LU R0, [R1+0x24] ;  /* 0x0000240001007983 */ /* 0x000ea20000300800 */
[----:B------:R-:W-:Y:S01]  /*29e70*/  BSSY B0, `(.L_x_1985) ;  /* 0x000000b000007945 */ /* 0x000fe20003800000 */
[----:B------:R-:W4:Y:S01]  /*29e80*/  S2R R5, SR_CgaCtaId ;  /* 0x0000000000057919 */ /* 0x000f220000008800 */
[----:B--2---:R-:W-:-:S05]  /*29e90*/  VIADD R0, R0, 0x1 ;  /* 0x0000000100007836 */ /* 0x004fca0000000000 */
        /* <DEDUP_REMOVED lines=8> */
.L_x_2166:
[----:B------:R-:W-:Y:S05]  /*29f20*/  BSYNC B0 ;  /* 0x0000000000007941 */ /* 0x000fea0003800000 */
.L_x_1985:
[----:B------:R-:W-:-:S03]  /*29f30*/  UMOV UR4, 0xffffffff ;  /* 0xffffffff00047882 */ /* 0x000fc60000000000 */
[----:B------:R-:W-:Y:S05]  /*29f40*/  BRA.DIV UR4, `(.L_x_1987) ;  /* 0x0000004e04d07947 */ /* 0x000fea000b800000 */
[----:B0-----:R-:W0:Y:S02]  /*29f50*/  S2R R0, SR_TID.X ;  /* 0x0000000000007919 */ /* 0x001e240000002100 */
[----:B0-----:R-:W-:-:S04]  /*29f60*/  SHF.R.U32.HI R0, RZ, 0x5, R0 ;  /* 0x00000005ff007819 */ /* 0x001fc80000011600 */
[----:B------:R-:W-:-:S05]  /*29f70*/  LOP3.LUT R0, R0, 0x3, RZ, 0xc0, !PT ;  /* 0x0000000300007812 */ /* 0x000fca00078ec0ff */
[----:B------:R0:W2:Y:S02]  /*29f80*/  SHFL.IDX PT, R14, R0, RZ, 0x1f ;  /* 0x00001fff000e7589 */ /* 0x0000a400000e0000 */
.L_x_2169:
[----:B--2---:R-:W-:-:S13]  /*29f90*/  ISETP.NE.AND P0, PT, R14, RZ, PT ;  /* 0x000000ff0e00720c */ /* 0x004fda0003f05270 */
[----:B------:R-:W-:Y:S05]  /*29fa0*/  @P0 BRA `(.L_x_1546) ;  /* 0x0000000000900947 */ /* 0x000fea0003800000 */
[----:B------:R-:W-:-:S03]  /*29fb0*/  UMOV UR4, 0xffffffff ;  /* 0xffffffff00047882 */ /* 0x000fc60000000000 */
[----:B------:R-:W-:Y:S05]  /*29fc0*/  BRA.DIV UR4, `(.L_x_1988) ;  /* 0x0000004e04e47947 */ /* 0x000fea000b800000 */
[----:B------:R-:W-:-:S13]  /*29fd0*/  ELECT P6, URZ, PT ;  /* 0x00000000003f782f */ /* 0x000fda00038c0000 */
.L_x_2172:
[----:B------:R-:W-:Y:S05]  /*29fe0*/  @!P6 BRA `(.L_x_1546) ;  /* 0x000000000080e947 */ /* 0x000fea0003800000 */
[----:B0-----:R-:W2:Y:S02]  /*29ff0*/  LDL R0, [R1+0x58] ;  /* 0x0000580001007983 */ /* 0x001ea40000100800 */
[----:B--2---:R-:W-:-:S13]  /*2a000*/  R2UR UR4, R0 ;  /* 0x00000000000472ca */ /* 0x004fda00000e0000 */
[----:B------:R-:W-:-:S06]  /*2a010*/  ULOP3.LUT UR4, UR4, 0x2, URZ, 0xfc, !UPT ;  /* 0x0000000204047892 */ /* 0x000fcc000f8efc3f */
[----:B------:R-:W-:-:S05]  /*2a020*/  IMAD.U32 R0, RZ, RZ, UR4 ;  /* 0x00000004ff007e24 */ /* 0x000fca000f8e00ff */
[----:B------:R-:W-:-:S13]  /*2a030*/  ISETP.NE.AND P0, PT, R0, 0x3, PT ;  /* 0x000000030000780c */ /* 0x000fda0003f05270 */
[----:B------:R-:W-:Y:S05]  /*2a040*/  @!P0 BRA `(.L_x_1989) ;  /* 0x0000000000048947 */ /* 0x000fea0003800000 */
[----:B------:R-:W-:Y:S01]  /*2a050*/  BPT.TRAP 0x1 ;  /* 0x000000040000795c */ /* 0x000fe20000300000 */
.L_x_1989:
[----:B------:R-:W-:Y:S01]  /*2a060*/  IMAD R5, R28, 0x8, R7 ;  /* 0x000000081c057824 */ /* 0x000fe200078e0207 */
[----:B------:R-:W-:Y:S02]  /*2a070*/  SHF.L.U32 R0, R30, 0x1f, RZ ;  /* 0x0000001f1e007819 */ /* 0x000fe400000006ff */
[----:B------:R-:W-:Y:S02]  /*2a080*/  IADD3 R28, R28, 0x1, RZ ;  /* 0x000000011c1c7810 */ /* 0x000fe40007ffe0ff */
[----:B------:R-:W0:Y:S02]  /*2a090*/  SYNCS.PHASECHK.TRANS64.TRYWAIT P1, [R5+URZ+0x2a840], R0 ;  /* 0x02a84000050075a7 */ /* 0x000e24000802017f */
[----:B------:R-:W-:-:S04]  /*2a0a0*/  ISETP.NE.AND P2, PT, R28, 0x2, PT ;  /* 0x000000021c00780c */ /* 0x000fc80003f45270 */
[----:B------:R-:W-:Y:S01]  /*2a0b0*/  SEL R3, RZ, 0x1, P2 ;  /* 0x00000001ff037807 */ /* 0x000fe20001000000 */
[----:B0-----:R-:W-:Y:S08]  /*2a0c0*/  @!P1 BRA `(.L_x_1990) ;  /* 0x0000004c00c49947 */ /* 0x001ff00003800000 */
.L_x_2173:
[----:B------:R-:W-:Y:S02]  /*2a0d0*/  SEL R28, R28, RZ, P2 ;  /* 0x000000ff1c1c7207 */ /* 0x000fe40001000000 */
[----:B------:R-:W-:Y:S01]  /*2a0e0*/  LOP3.LUT R2, R30, R3, RZ, 0x3c, !PT ;  /* 0x000000031e027212 */ /* 0x000fe200078e3cff */
[----:B------:R-:W-:Y:S06]  /*2a0f0*/  @!P0 BRA `(.L_x_1991) ;  /* 0x0000000000048947 */ /* 0x000fec0003800000 */
[----:B------:R-:W-:Y:S01]  /*2a100*/  BPT.TRAP 0x1 ;  /* 0x000000040000795c */ /* 0x000fe20000300000 */
.L_x_1991:
[----:B------:R-:W-:Y:S01]  /*2a110*/  IMAD R3, R28, 0x8, R7 ;  /* 0x000000081c037824 */ /* 0x000fe200078e0207 */
[----:B------:R-:W-:-:S04]  /*2a120*/  SHF.L.U32 R2, R2, 0x1f, RZ ;  /* 0x0000001f02027819 */ /* 0x000fc800000006ff */
[----:B------:R-:W2:Y:S02]  /*2a130*/  SYNCS.PHASECHK.TRANS64.TRYWAIT P1, [R3+URZ+0x2a840], R2 ;  /* 0x02a84002030075a7 */ /* 0x000ea4000802017f */
[----:B--2---:R-:W-:Y:S05]  /*2a140*/  @!P1 BRA `(.L_x_1992) ;  /* 0x0000004c00b89947 */ /* 0x004fea0003800000 */
.L_x_2174:
[----:B------:R-:W-:Y:S05]  /*2a150*/  @!P0 BRA `(.L_x_1993) ;  /* 0x0000000000048947 */ /* 0x000fea0003800000 */
[----:B------:R-:W-:Y:S01]  /*2a160*/  BPT.TRAP 0x1 ;  /* 0x000000040000795c */ /* 0x000fe20000300000 */
.L_x_1993:
[----:B------:R-:W4:Y:S02]  /*2a170*/  SYNCS.PHASECHK.TRANS64.TRYWAIT P1, [R5+URZ+0x2a860], R0 ;  /* 0x02a86000050075a7 */ /* 0x000f24000802017f */
[----:B----4-:R-:W-:Y:S05]  /*2a180*/  @!P1 BRA `(.L_x_1994) ;  /* 0x0000004c00bc9947 */ /* 0x010fea0003800000 */
.L_x_2175:
[----:B------:R-:W-:Y:S05]  /*2a190*/  @!P0 BRA `(.L_x_1995) ;  /* 0x0000000000048947 */ /* 0x000fea0003800000 */
[----:B------:R-:W-:Y:S01]  /*2a1a0*/  BPT.TRAP 0x1 ;  /* 0x000000040000795c */ /* 0x000fe20000300000 */
.L_x_1995:
[----:B------:R0:W0:Y:S02]  /*2a1b0*/  SYNCS.PHASECHK.TRANS64.TRYWAIT P0, [R3+URZ+0x2a860], R2 ;  /* 0x02a86002030075a7 */ /* 0x000024000800017f */
[----:B0-----:R-:W-:Y:S05]  /*2a1c0*/  @!P0 NANOSLEEP.SYNCS 0x989680 ;  /* 0x009896800000895d */ /* 0x001fea0003900000 */
[----:B------:R-:W0:Y:S02]  /*2a1d0*/  @!P0 SYNCS.PHASECHK.TRANS64 P0, [R3+URZ+0x2a860], R2 ;  /* 0x02a86002030085a7 */ /* 0x000e24000800007f */
[----:B0-----:R-:W-:Y:S05]  /*2a1e0*/  @!P0 BRA `(.L_x_1995) ;  /* 0xfffffffc00f08947 */ /* 0x001fea000383ffff */
.L_x_1546:
[----:B------:R-:W-:Y:S05]  /*2a1f0*/  BSYNC B9 ;  /* 0x0000000000097941 */ /* 0x000fea0003800000 */
.L_x_1543:
[----:B------:R-:W-:Y:S05]  /*2a200*/  EXIT ;  /* 0x000000000000794d */ /* 0x000fea0003800000 */
.L_x_1574:
[----:B0-----:R0:W1:Y:S02]  /*2a210*/  SYNCS.PHASECHK.TRANS64.TRYWAIT P6, [R86+URZ+0x2a890], R87 ;  /* 0x02a89057560075a7 */ /* 0x00106400080c017f */
[----:B-1----:R-:W-:Y:S05]  /*2a220*/  @!P6 NANOSLEEP.SYNCS 0x989680 ;  /* 0x009896800000e95d */ /* 0x002fea0003900000 */
[----:B------:R-:W1:Y:S02]  /*2a230*/  @!P6 SYNCS.PHASECHK.TRANS64 P6, [R86+URZ+0x2a890], R87 ;  /* 0x02a890575600e5a7 */ /* 0x000e6400080c007f */
[----:B-1----:R-:W-:Y:S05]  /*2a240*/  @!P6 BRA `(.L_x_1574) ;  /* 0xfffffffc00f0e947 */ /* 0x002fea000383ffff */
[----:B------:R-:W-:Y:S05]  /*2a250*/  BRA `(.L_x_1996) ;  /* 0xfffffd9c00107947 */ /* 0x000fea000383ffff */
.L_x_1575:
        /* <DEDUP_REMOVED lines=8> */
.L_x_1998:
[----:B------:R-:W-:Y:S05]  /*2a2e0*/  BSYNC B1 ;  /* 0x0000000000017941 */ /* 0x000fea0003800000 */
.L_x_1997:
[----:B------:R-:W-:Y:S01]  /*2a2f0*/  MOV R13, R117 ;  /* 0x00000075000d7202 */ /* 0x000fe20000000f00 */
[----:B------:R-:W-:Y:S02]  /*2a300*/  IMAD.MOV.U32 R12, RZ, RZ, RZ ;  /* 0x000000ffff0c7224 */ /* 0x000fe400078e00ff */
[----:B------:R-:W-:Y:S02]  /*2a310*/  IMAD.MOV.U32 R11, RZ, RZ, 0x1c1f ;  /* 0x00001c1fff0b7424 */ /* 0x000fe400078e00ff */
[----:B------:R-:W-:Y:S02]  /*2a320*/  IMAD.MOV.U32 R15, RZ, RZ, -0x1 ;  /* 0xffffffffff0f7424 */ /* 0x000fe400078e00ff */
[----:B------:R-:W-:-:S07]  /*2a330*/  IMAD.MOV.U32 R82, RZ, RZ, R14 ;  /* 0x000000ffff527224 */ /* 0x000fce00078e000e */
[----:B------:R-:W-:Y:S05]  /*2a340*/  WARPSYNC.COLLECTIVE R15, `(.L_x_1999) ;  /* 0x000000000f087348 */ /* 0x000fea0003c00000 */
[----:B------:R0:W1:Y:S02]  /*2a350*/  SHFL.IDX P6, R14, R13, R12, R11 ;  /* 0x0000000c0d0e7389 */ /* 0x00006400000c000b */
[----:B01----:R-:W-:Y:S01]  /*2a360*/  ENDCOLLECTIVE ;  /* 0x000000000000791b */ /* 0x003fe20003800000 */
.L_x_1999:
[----:B------:R-:W-:Y:S01]  /*2a370*/  IMAD.MOV.U32 R11, RZ, RZ, R14 ;  /* 0x000000ffff0b7224 */ /* 0x000fe200078e000e */
[----:B------:R-:W-:Y:S06]  /*2a380*/  BRA `(.L_x_2000) ;  /* 0xfffffd9800d87947 */ /* 0x000fec000383ffff */
.L_x_1600:
[----:B------:R-:W-:Y:S01]  /*2a390*/  BSSY B1, `(.L_x_2001) ;  /* 0x0000008000017945 */ /* 0x000fe20003800000 */
[----:B0---4-:R-:W-:Y:S01]  /*2a3a0*/  IMAD.MOV.U32 R13, RZ, RZ, R116 ;  /* 0x000000ffff0d7224 */ /* 0x011fe200078e0074 */
[----:B---3--:R-:W-:Y:S01]  /*2a3b0*/  MOV R11, 0x1c1f ;  /* 0x00001c1f000b7802 */ /* 0x008fe20000000f00 */
[----:B------:R-:W-:Y:S02]  /*2a3c0*/  IMAD.MOV.U32 R12, RZ, RZ, 0x1 ;  /* 0x00000001ff0c7424 */ /* 0x000fe400078e00ff */
[----:B------:R-:W-:-:S07]  /*2a3d0*/  IMAD.MOV.U32 R15, RZ, RZ, -0x1 ;  /* 0xffffffffff0f7424 */ /* 0x000fce00078e00ff */
[----:B-12---:R-:W-:Y:S05]  /*2a3e0*/  WARPSYNC.COLLECTIVE R15, `(.L_x_2002) ;  /* 0x000000000f087348 */ /* 0x006fea0003c00000 */
[----:B------:R0:W3:Y:S02]  /*2a3f0*/  SHFL.IDX P6, R14, R13, R12, R11 ;  /* 0x0000000c0d0e7389 */ /* 0x0000e400000c000b */
[----:B0123--:R-:W-:Y:S01]  /*2a400*/  ENDCOLLECTIVE ;  /* 0x000000000000791b */ /* 0x00ffe20003800000 */
.L_x_2002:
[----:B------:R-:W-:Y:S05]  /*2a410*/  BSYNC B1 ;  /* 0x0000000000017941 */ /* 0x000fea0003800000 */
.L_x_2001:
[----:B------:R-:W-:Y:S02]  /*2a420*/  IMAD.MOV.U32 R13, RZ, RZ, R117 ;  /* 0x000000ffff0d7224 */ /* 0x000fe400078e0075 */
[----:B------:R-:W-:Y:S02]  /*2a430*/  IMAD.MOV.U32 R12, RZ, RZ, 0x1 ;  /* 0x00000001ff0c7424 */ /* 0x000fe400078e00ff */
[----:B------:R-:W-:Y:S02]  /*2a440*/  IMAD.MOV.U32 R11, RZ, RZ, 0x1c1f ;  /* 0x00001c1fff0b7424 */ /* 0x000fe400078e00ff */
[----:B------:R-:W-:Y:S02]  /*2a450*/  IMAD.MOV.U32 R15, RZ, RZ, -0x1 ;  /* 0xffffffffff0f7424 */ /* 0x000fe400078e00ff */
[----:B------:R-:W-:-:S07]  /*2a460*/  IMAD.MOV.U32 R116, RZ, RZ, R14 ;  /* 0x000000ffff747224 */ /* 0x000fce00078e000e */
[----:B------:R-:W-:Y:S05]  /*2a470*/  WARPSYNC.COLLECTIVE R15, `(.L_x_2003) ;  /* 0x000000000f087348 */ /* 0x000fea0003c00000 */
[----:B------:R0:W1:Y:S02]  /*2a480*/  SHFL.IDX P6, R14, R13, R12, R11 ;  /* 0x0000000c0d0e7389 */ /* 0x00006400000c000b */
[----:B01----:R-:W-:Y:S01]  /*2a490*/  ENDCOLLECTIVE ;  /* 0x000000000000791b */ /* 0x003fe20003800000 */
.L_x_2003:
[----:B------:R-:W-:Y:S01]  /*2a4a0*/  MOV R117, R14 ;  /* 0x0000000e00757202 */ /* 0x000fe20000000f00 */
[----:B------:R-:W-:Y:S06]  /*2a4b0*/  BRA `(.L_x_2004) ;  /* 0xfffffdac00fc7947 */ /* 0x000fec000383ffff */
.L_x_1630:
[----:B0-----:R0:W1:Y:S02]  /*2a4c0*/  SYNCS.PHASECHK.TRANS64.TRYWAIT P6, [R86+URZ+0x2a890], R87 ;  /* 0x02a89057560075a7 */ /* 0x00106400080c017f */
[----:B-1----:R-:W-:Y:S05]  /*2a4d0*/  @!P6 NANOSLEEP.SYNCS 0x989680 ;  /* 0x009896800000e95d */ /* 0x002fea0003900000 */
[----:B------:R-:W1:Y:S02]  /*2a4e0*/  @!P6 SYNCS.PHASECHK.TRANS64 P6, [R86+URZ+0x2a890], R87 ;  /* 0x02a890575600e5a7 */ /* 0x000e6400080c007f */
[----:B-1----:R-:W-:Y:S05]  /*2a4f0*/  @!P6 BRA `(.L_x_1630) ;  /* 0xfffffffc00f0e947 */ /* 0x002fea000383ffff */
[----:B------:R-:W-:Y:S05]  /*2a500*/  BRA `(.L_x_2005) ;  /* 0xfffffdcc00e47947 */ /* 0x000fea000383ffff */
.L_x_1631:
        /* <DEDUP_REMOVED lines=8> */
.L_x_2007:
[----:B------:R-:W-:Y:S05]  /*2a590*/  BSYNC B1 ;  /* 0x0000000000017941 */ /* 0x000fea0003800000 */
.L_x_2006:
        /* <DEDUP_REMOVED lines=8> */
.L_x_2008:
[----:B------:R-:W-:Y:S01]  /*2a620*/  IMAD.MOV.U32 R11, RZ, RZ, R14 ;  /* 0x000000ffff0b7224 */ /* 0x000fe200078e000e */
[----:B------:R-:W-:Y:S06]  /*2a630*/  BRA `(.L_x_2009) ;  /* 0xfffffdcc00b47947 */ /* 0x000fec000383ffff */
.L_x_1644:
[----:B------:R-:W-:Y:S01]  /*2a640*/  BSSY B1, `(.L_x_2010) ;  /* 0x0000008000017945 */ /* 0x000fe20003800000 */
[----:B--234-:R-:W-:Y:S01]  /*2a650*/  IMAD.MOV.U32 R13, RZ, RZ, R116 ;  /* 0x000000ffff0d7224 */ /* 0x01cfe200078e0074 */
[----:B------:R-:W-:Y:S01]  /*2a660*/  MOV R15, 0xffffffff ;  /* 0xffffffff000f7802 */ /* 0x000fe20000000f00 */
[----:B------:R-:W-:Y:S02]  /*2a670*/  IMAD.MOV.U32 R12, RZ, RZ, 0x1 ;  /* 0x00000001ff0c7424 */ /* 0x000fe400078e00ff */
[----:B------:R-:W-:-:S07]  /*2a680*/  IMAD.MOV.U32 R11, RZ, RZ, 0x1c1f ;  /* 0x00001c1fff0b7424 */ /* 0x000fce00078e00ff */
[----:B01----:R-:W-:Y:S05]  /*2a690*/  WARPSYNC.COLLECTIVE R15, `(.L_x_2011) ;  /* 0x000000000f087348 */ /* 0x003fea0003c00000 */
[----:B------:R2:W3:Y:S02]  /*2a6a0*/  SHFL.IDX P6, R14, R13, R12, R11 ;  /* 0x0000000c0d0e7389 */ /* 0x0004e400000c000b */
[----:B0123--:R-:W-:Y:S01]  /*2a6b0*/  ENDCOLLECTIVE ;  /* 0x000000000000791b */ /* 0x00ffe20003800000 */
.L_x_2011:
[----:B------:R-:W-:Y:S05]  /*2a6c0*/  BSYNC B1 ;  /* 0x0000000000017941 */ /* 0x000fea0003800000 */
.L_x_2010:
        /* <DEDUP_REMOVED lines=8> */
.L_x_2012:
[----:B------:R-:W-:Y:S01]  /*2a750*/  IMAD.MOV.U32 R117, RZ, RZ, R14 ;  /* 0x000000ffff757224 */ /* 0x000fe200078e000e */
[----:B------:R-:W-:Y:S06]  /*2a760*/  BRA `(.L_x_2013) ;  /* 0xfffffde400247947 */ /* 0x000fec000383ffff */
.L_x_1657:
[----:B0-----:R0:W1:Y:S02]  /*2a770*/  SYNCS.PHASECHK.TRANS64.TRYWAIT P4, [R86+URZ+0x2a890], R87 ;  /* 0x02a89057560075a7 */ /* 0x001064000808017f */
[----:B-1----:R-:W-:Y:S05]  /*2a780*/  @!P4 NANOSLEEP.SYNCS 0x989680 ;  /* 0x009896800000c95d */ /* 0x002fea0003900000 */
[----:B------:R-:W1:Y:S02]  /*2a790*/  @!P4 SYNCS.PHASECHK.TRANS64 P4, [R86+URZ+0x2a890], R87 ;  /* 0x02a890575600c5a7 */ /* 0x000e64000808007f */
[----:B-1----:R-:W-:Y:S05]  /*2a7a0*/  @!P4 BRA `(.L_x_1657) ;  /* 0xfffffffc00f0c947 */ /* 0x002fea000383ffff */
[----:B------:R-:W-:Y:S05]  /*2a7b0*/  BRA `(.L_x_2014) ;  /* 0xfffffdf800dc7947 */ /* 0x000fea000383ffff */
.L_x_1658:
[----:B------:R-:W-:Y:S01]  /*2a7c0*/  BSSY B1, `(.L_x_2015) ;  /* 0x0000008000017945 */ /* 0x000fe20003800000 */
[----:B------:R-:W-:Y:S01]  /*2a7d0*/  MOV R13, R33 ;  /* 0x00000021000d7202 */ /* 0x000fe20000000f00 */
[----:B------:R-:W-:Y:S02]  /*2a7e0*/  IMAD.MOV.U32 R12, RZ, RZ, RZ ;  /* 0x000000ffff0c7224 */ /* 0x000fe400078e00ff */
[----:B------:R-:W-:Y:S02]  /*2a7f0*/  IMAD.MOV.U32 R11, RZ, RZ, 0x1c1f ;  /* 0x00001c1fff0b7424 */ /* 0x000fe400078e00ff */
[----:B------:R-:W-:-:S07]  /*2a800*/  IMAD.MOV.U32 R15, RZ, RZ, -0x1 ;  /* 0xffffffffff0f7424 */ /* 0x000fce00078e00ff */
[----:B0-----:R-:W-:Y:S05]  /*2a810*/  WARPSYNC.COLLECTIVE R15, `(.L_x_2016) ;  /* 0x000000000f087348 */ /* 0x001fea0003c00000 */
[----:B------:R1:W2:Y:S02]  /*2a820*/  SHFL.IDX P6, R14, R13, R12, R11 ;  /* 0x0000000c0d0e7389 */ /* 0x0002a400000c000b */
[----:B012---:R-:W-:Y:S01]  /*2a830*/  ENDCOLLECTIVE ;  /* 0x000000000000791b */ /* 0x007fe20003800000 */
.L_x_2016:
[----:B------:R-:W-:Y:S05]  /*2a840*/  BSYNC B1 ;  /* 0x0000000000017941 */ /* 0x000fea0003800000 */
.L_x_2015:
[----:B------:R-:W-:Y:S01]  /*2a850*/  IMAD.MOV.U32 R13, RZ, RZ, R32 ;  /* 0x000000ffff0d7224 */ /* 0x000fe200078e0020 */
[----:B------:R-:W-:Y:S01]  /*2a860*/  MOV R11, 0x1c1f ;  /* 0x00001c1f000b7802 */ /* 0x000fe20000000f00 */
[----:B------:R-:W-:Y:S02]  /*2a870*/  IMAD.MOV.U32 R12, RZ, RZ, RZ ;  /* 0x000000ffff0c7224 */ /* 0x000fe400078e00ff */
[----:B------:R-:W-:Y:S02]  /*2a880*/  IMAD.MOV.U32 R15, RZ, RZ, -0x1 ;  /* 0xffffffffff0f7424 */ /* 0x000fe400078e00ff */
[----:B------:R-:W-:-:S07]  /*2a890*/  IMAD.MOV.U32 R35, RZ, RZ, R14 ;  /* 0x000000ffff237224 */ /* 0x000fce00078e000e */
[----:B------:R-:W-:Y:S05]  /*2a8a0*/  WARPSYNC.COLLECTIVE R15, `(.L_x_2017) ;  /* 0x000000000f087348 */ /* 0x000fea0003c00000 */
[----:B------:R0:W1:Y:S02]  /*2a8b0*/  SHFL.IDX P6, R14, R13, R12, R11 ;  /* 0x0000000c0d0e7389 */ /* 0x00006400000c000b */
[----:B01----:R-:W-:Y:S01]  /*2a8c0*/  ENDCOLLECTIVE ;  /* 0x000000000000791b */ /* 0x003fe20003800000 */
.L_x_2017:
[----:B------:R-:W-:Y:S01]  /*2a8d0*/  IMAD.MOV.U32 R34, RZ, RZ, R14 ;  /* 0x000000ffff227224 */ /* 0x000fe200078e000e */
[----:B------:R-:W-:Y:S06]  /*2a8e0*/  BRA `(.L_x_2018) ;  /* 0xfffffdf800f87947 */ /* 0x000fec000383ffff */
.L_x_1661:
[----:B------:R-:W-:Y:S01]  /*2a8f0*/  BSSY B1, `(.L_x_2019) ;  /* 0x0000008000017945 */ /* 0x000fe20003800000 */
[----:B----4-:R-:W-:Y:S02]  /*2a900*/  IMAD.MOV.U32 R13, RZ, RZ, R33 ;  /* 0x000000ffff0d7224 */ /* 0x010fe400078e0021 */
[----:B------:R-:W-:Y:S02]  /*2a910*/  IMAD.MOV.U32 R12, RZ, RZ, 0x1 ;  /* 0x00000001ff0c7424 */ /* 0x000fe400078e00ff */
[----:B------:R-:W-:Y:S02]  /*2a920*/  IMAD.MOV.U32 R11, RZ, RZ, 0x1c1f ;  /* 0x00001c1fff0b7424 */ /* 0x000fe400078e00ff */
[----:B------:R-:W-:-:S07]  /*2a930*/  IMAD.MOV.U32 R15, RZ, RZ, -0x1 ;  /* 0xffffffffff0f7424 */ /* 0x000fce00078e00ff */
[----:B0123--:R-:W-:Y:S05]  /*2a940*/  WARPSYNC.COLLECTIVE R15, `(.L_x_2020) ;  /* 0x000000000f087348 */ /* 0x00ffea0003c00000 */
[----:B------:R4:W0:Y:S02]  /*2a950*/  SHFL.IDX P6, R14, R13, R12, R11 ;  /* 0x0000000c0d0e7389 */ /* 0x00082400000c000b */
[----:B01234-:R-:W-:Y:S01]  /*2a960*/  ENDCOLLECTIVE ;  /* 0x000000000000791b */ /* 0x01ffe20003800000 */
.L_x_2020:
[----:B------:R-:W-:Y:S05]  /*2a970*/  BSYNC B1 ;  /* 0x0000000000017941 */ /* 0x000fea0003800000 */
.L_x_2019:
[----:B------:R-:W-:Y:S01]  /*2a980*/  IMAD.MOV.U32 R13, RZ, RZ, R32 ;  /* 0x000000ffff0d7224 */ /* 0x000fe200078e0020 */
[----:B------:R-:W-:Y:S01]  /*2a990*/  MOV R33, R14 ;  /* 0x0000000e00217202 */ /* 0x000fe20000000f00 */
[----:B------:R-:W-:Y:S02]  /*2a9a0*/  IMAD.MOV.U32 R12, RZ, RZ, 0x1 ;  /* 0x00000001ff0c7424 */ /* 0x000fe400078e00ff */
[----:B------:R-:W-:Y:S02]  /*2a9b0*/  IMAD.MOV.U32 R11, RZ, RZ, 0x1c1f ;  /* 0x00001c1fff0b7424 */ /* 0x000fe400078e00ff */
[----:B------:R-:W-:-:S07]  /*2a9c0*/  IMAD.MOV.U32 R15, RZ, RZ, -0x1 ;  /* 0xffffffffff0f7424 */ /* 0x000fce00078e00ff */
[----:B------:R-:W-:Y:S05]  /*2a9d0*/  WARPSYNC.COLLECTIVE R15, `(.L_x_2021) ;  /* 0x000000000f087348 */ /* 0x000fea0003c00000 */
[----:B------:R0:W1:Y:S02]  /*2a9e0*/  SHFL.IDX P6, R14, R13, R12, R11 ;  /* 0x0000000c0d0e7389 */ /* 0x00006400000c000b */
[----:B01----:R-:W-:Y:S01]  /*2a9f0*/  ENDCOLLECTIVE ;  /* 0x000000000000791b */ /* 0x003fe20003800000 */
.L_x_2021:
[----:B------:R-:W-:Y:S01]  /*2aa00*/  IMAD.MOV.U32 R32, RZ, RZ, R14 ;  /* 0x000000ffff207224 */ /* 0x000fe200078e000e */
[----:B------:R-:W-:Y:S06]  /*2aa10*/  BRA `(.L_x_2022) ;  /* 0xfffffdfc00547947 */ /* 0x000fec000383ffff */
.L_x_1665:
[----:B---3--:R3:W0:Y:S02]  /*2aa20*/  SYNCS.PHASECHK.TRANS64.TRYWAIT P0, [R86+URZ+0x2a8b0], R87 ;  /* 0x02a8b057560075a7 */ /* 0x008624000800017f */
[----:B0-----:R-:W-:Y:S05]  /*2aa30*/  @!P0 NANOSLEEP.SYNCS 0x989680 ;  /* 0x009896800000895d */ /* 0x001fea0003900000 */
[----:B------:R-:W0:Y:S02]  /*2aa40*/  @!P0 SYNCS.PHASECHK.TRANS64 P0, [R86+URZ+0x2a8b0], R87 ;  /* 0x02a8b057560085a7 */ /* 0x000e24000800007f */
[----:B0-----:R-:W-:Y:S05]  /*2aa50*/  @!P0 BRA `(.L_x_1665) ;  /* 0xfffffffc00f08947 */ /* 0x001fea000383ffff */
[----:B------:R-:W-:Y:S05]  /*2aa60*/  BRA `(.L_x_2023) ;  /* 0xfffffe00002c7947 */ /* 0x000fea000383ffff */
.L_x_1693:
        /* <DEDUP_REMOVED lines=8> */
.L_x_2025:
[----:B------:R-:W-:Y:S05]  /*2aaf0*/  BSYNC B1 ;  /* 0x0000000000017941 */ /* 0x000fea0003800000 */
.L_x_2024:
[----:B------:R-:W-:Y:S01]  /*2ab00*/  IMAD.MOV.U32 R13, RZ, RZ, R63 ;  /* 0x000000ffff0d7224 */ /* 0x000fe200078e003f */
[----:B------:R-:W-:Y:S01]  /*2ab10*/  MOV R15, 0xffffffff ;  /* 0xffffffff000f7802 */ /* 0x000fe20000000f00 */
[----:B------:R-:W-:Y:S02]  /*2ab20*/  IMAD.MOV.U32 R12, RZ, RZ, RZ ;  /* 0x000000ffff0c7224 */ /* 0x000fe400078e00ff */
[----:B------:R-:W-:Y:S02]  /*2ab30*/  IMAD.MOV.U32 R11, RZ, RZ, 0x1c1f ;  /* 0x00001c1fff0b7424 */ /* 0x000fe400078e00ff */
[----:B------:R-:W-:-:S07]  /*2ab40*/  IMAD.MOV.U32 R3, RZ, RZ, R14 ;  /* 0x000000ffff037224 */ /* 0x000fce00078e000e */
[----:B------:R-:W-:Y:S05]  /*2ab50*/  WARPSYNC.COLLECTIVE R15, `(.L_x_2026) ;  /* 0x000000000f087348 */ /* 0x000fea0003c00000 */
[----:B------:R0:W1:Y:S02]  /*2ab60*/  SHFL.IDX P6, R14, R13, R12, R11 ;  /* 0x0000000c0d0e7389 */ /* 0x00006400000c000b */
[----:B01----:R-:W-:Y:S01]  /*2ab70*/  ENDCOLLECTIVE ;  /* 0x000000000000791b */ /* 0x003fe20003800000 */
.L_x_2026:
[----:B------:R-:W-:Y:S02]  /*2ab80*/  IMAD.MOV.U32 R13, RZ, RZ, R0 ;  /* 0x000000ffff0d7224 */ /* 0x000fe400078e0000 */
[----:B------:R-:W-:-:S07]  /*2ab90*/  IMAD.MOV.U32 R6, RZ, RZ, R14 ;  /* 0x000000ffff067224 */ /* 0x000fce00078e000e */
[----:B------:R-:W-:Y:S05]  /*2aba0*/  WARPSYNC.COLLECTIVE R15, `(.L_x_2027) ;  /* 0x000000000f087348 */ /* 0x000fea0003c00000 */
[----:B------:R0:W1:Y:S02]  /*2abb0*/  SHFL.IDX P6, R14, R13, R12, R11 ;  /* 0x0000000c0d0e7389 */ /* 0x00006400000c000b */
[----:B01----:R-:W-:Y:S01]  /*2abc0*/  ENDCOLLECTIVE ;  /* 0x000000000000791b */ /* 0x003fe20003800000 */
.L_x_2027:
[----:B------:R-:W-:Y:S02]  /*2abd0*/  IMAD.MOV.U32 R13, RZ, RZ, R65 ;  /* 0x000000ffff0d7224 */ /* 0x000fe400078e0041 */
[----:B------:R-:W-:-:S07]  /*2abe0*/  IMAD.MOV.U32 R9, RZ, RZ, R14 ;  /* 0x000000ffff097224 */ /* 0x000fce00078e000e */
[----:B------:R-:W-:Y:S05]  /*2abf0*/  WARPSYNC.COLLECTIVE R15, `(.L_x_2028) ;  /* 0x000000000f087348 */ /* 0x000fea0003c00000 */
[----:B------:R0:W1:Y:S02]  /*2ac00*/  SHFL.IDX P6, R14, R13, R12, R11 ;  /* 0x0000000c0d0e7389 */ /* 0x00006400000c000b */
[----:B01----:R-:W-:Y:S01]  /*2ac10*/  ENDCOLLECTIVE ;  /* 0x000000000000791b */ /* 0x003fe20003800000 */
.L_x_2028:
[----:B------:R-:W-:Y:S01]  /*2ac20*/  IMAD.MOV.U32 R8, RZ, RZ, R14 ;  /* 0x000000ffff087224 */ /* 0x000fe200078e000e */
[----:B------:R-:W-:Y:S06]  /*2ac30*/  BRA `(.L_x_2029) ;  /* 0xfffffe1400587947 */ /* 0x000fec000383ffff */
.L_x_1696:
[----:B------:R-:W-:Y:S01]  /*2ac40*/  BSSY B1, `(.L_x_2030) ;  /* 0x0000008000017945 */ /* 0x000fe20003800000 */
[----:B------:R-:W-:Y:S01]  /*2ac50*/  IMAD.MOV.U32 R13, RZ, RZ, R62 ;  /* 0x000000ffff0d7224 */ /* 0x000fe200078e003e */
[----:B------:R-:W-:Y:S01]  /*2ac60*/  MOV R12, 0x1 ;  /* 0x00000001000c7802 */ /* 0x000fe20000000f00 */
[----:B------:R-:W-:Y:S02]  /*2ac70*/  IMAD.MOV.U32 R11, RZ, RZ, 0x1c1f ;  /* 0x00001c1fff0b7424 */ /* 0x000fe400078e00ff */
[----:B------:R-:W-:-:S07]  /*2ac80*/  IMAD.MOV.U32 R15, RZ, RZ, -0x1 ;  /* 0xffffffffff0f7424 */ /* 0x000fce00078e00ff */
[----:B-12---:R-:W-:Y:S05]  /*2ac90*/  WARPSYNC.COLLECTIVE R15, `(.L_x_2031) ;  /* 0x000000000f087348 */ /* 0x006fea0003c00000 */
[----:B------:R0:W3:Y:S02]  /*2aca0*/  SHFL.IDX P6, R14, R13, R12, R11 ;  /* 0x0000000c0d0e7389 */ /* 0x0000e400000c000b */
[----:B0123--:R-:W-:Y:S01]  /*2acb0*/  ENDCOLLECTIVE ;  /* 0x000000000000791b */ /* 0x00ffe20003800000 */
.L_x_2031:
[----:B------:R-:W-:Y:S05]  /*2acc0*/  BSYNC B1 ;  /* 0x0000000000017941 */ /* 0x000fea0003800000 */
.L_x_2030:
[----:B------:R-:W-:Y:S01]  /*2acd0*/  IMAD.MOV.U32 R13, RZ, RZ, R63 ;  /* 0x000000ffff0d7224 */ /* 0x000fe200078e003f */
[----:B------:R-:W-:Y:S01]  /*2ace0*/  MOV R15, 0xffffffff ;  /* 0xffffffff000f7802 */ /* 0x000fe20000000f00 */
[----:B------:R-:W-:Y:S02]  /*2acf0*/  IMAD.MOV.U32 R12, RZ, RZ, 0x1 ;  /* 0x00000001ff0c7424 */ /* 0x000fe400078e00ff */
[----:B------:R-:W-:Y:S02]  /*2ad00*/  IMAD.MOV.U32 R11, RZ, RZ, 0x1c1f ;  /* 0x00001c1fff0b7424 */ /* 0x000fe400078e00ff */
[----:B------:R-:W-:-:S07]  /*2ad10*/  IMAD.MOV.U32 R62, RZ, RZ, R14 ;  /* 0x000000ffff3e7224 */ /* 0x000fce00078e000e */
[----:B------:R-:W-:Y:S05]  /*2ad20*/  WARPSYNC.COLLECTIVE R15, `(.L_x_2032) ;  /* 0x000000000f087348 */ /* 0x000fea0003c00000 */
[----:B------:R0:W1:Y:S02]  /*2ad30*/  SHFL.IDX P6, R14, R13, R12, R11 ;  /* 0x0000000c0d0e7389 */ /* 0x00006400000c000b */
[----:B01----:R-:W-:Y:S01]  /*2ad40*/  ENDCOLLECTIVE ;  /* 0x000000000000791b */ /* 0x003fe20003800000 */
.L_x_2032:
[----:B------:R-:W-:Y:S02]  /*2ad50*/  IMAD.MOV.U32 R13, RZ, RZ, R0 ;  /* 0x000000ffff0d7224 */ /* 0x000fe400078e0000 */
[----:B------:R-:W-:-:S07]  /*2ad60*/  IMAD.MOV.U32 R63, RZ, RZ, R14 ;  /* 0x000000ffff3f7224 */ /* 0x000fce00078e000e */
[----:B------:R-:W-:Y:S05]  /*2ad70*/  WARPSYNC.COLLECTIVE R15, `(.L_x_2033) ;  /* 0x000000000f087348 */ /* 0x000fea0003c00000 */
[----:B------:R0:W1:Y:S02]  /*2ad80*/  SHFL.IDX P6, R14, R13, R12, R11 ;  /* 0x0000000c0d0e7389 */ /* 0x00006400000c000b */
[----:B01----:R-:W-:Y:S01]  /*2ad90*/  ENDCOLLECTIVE ;  /* 0x000000000000791b */ /* 0x003fe20003800000 */
.L_x_2033:
[----:B------:R-:W-:Y:S02]  /*2ada0*/  IMAD.MOV.U32 R13, RZ, RZ, R65 ;  /* 0x000000ffff0d7224 */ /* 0x000fe400078e0041 */
[----:B------:R-:W-:-:S07]  /*2adb0*/  IMAD.MOV.U32 R0, RZ, RZ, R14 ;  /* 0x000000ffff007224 */ /* 0x000fce00078e000e */
[----:B------:R-:W-:Y:S05]  /*2adc0*/  WARPSYNC.COLLECTIVE R15, `(.L_x_2034) ;  /* 0x000000000f087348 */ /* 0x000fea0003c00000 */
[----:B------:R0:W1:Y:S02]  /*2add0*/  SHFL.IDX P6, R14, R13, R12, R11 ;  /* 0x0000000c0d0e7389 */ /* 0x00006400000c000b */
[----:B01----:R-:W-:Y:S01]  /*2ade0*/  ENDCOLLECTIVE ;  /* 0x000000000000791b */ /* 0x003fe20003800000 */
.L_x_2034:
[----:B------:R-:W-:Y:S01]  /*2adf0*/  IMAD.MOV.U32 R65, RZ, RZ, R14 ;  /* 0x000000ffff417224 */ /* 0x000fe200078e000e */
[----:B------:R-:W-:Y:S06]  /*2ae00*/  BRA `(.L_x_2035) ;  /* 0xfffffe1800ec7947 */ /* 0x000fec000383ffff */
.L_x_1700:
[----:B0-----:R0:W1:Y:S02]  /*2ae10*/  SYNCS.PHASECHK.TRANS64.TRYWAIT P0, [R2+URZ+0x2a800], R5 ;  /* 0x02a80005020075a7 */ /* 0x001064000800017f */
[----:B-1----:R-:W-:Y:S05]  /*2ae20*/  @!P0 NANOSLEEP.SYNCS 0x989680 ;  /* 0x009896800000895d */ /* 0x002fea0003900000 */
[----:B------:R-:W1:Y:S02]  /*2ae30*/  @!P0 SYNCS.PHASECHK.TRANS64 P0, [R2+URZ+0x2a800], R5 ;  /* 0x02a80005020085a7 */ /* 0x000e64000800007f */
[----:B-1----:R-:W-:Y:S05]  /*2ae40*/  @!P0 BRA `(.L_x_1700) ;  /* 0xfffffffc00f08947 */ /* 0x002fea000383ffff */
[----:B------:R-:W-:Y:S05]  /*2ae50*/  BRA `(.L_x_2036) ;  /* 0xfffffe2400007947 */ /* 0x000fea000383ffff */
.L_x_1724:
        /* <DEDUP_REMOVED lines=8> */
.L_x_2038:
[----:B------:R-:W-:Y:S05]  /*2aee0*/  BSYNC B1 ;  /* 0x0000000000017941 */ /* 0x000fea0003800000 */
.L_x_2037:
        /* <DEDUP_REMOVED lines=8> */
.L_x_2039:
[----:B------:R-:W-:Y:S02]  /*2af70*/  IMAD.MOV.U32 R13, RZ, RZ, R61 ;  /* 0x000000ffff0d7224 */ /* 0x000fe400078e003d */
[----:B------:R-:W-:-:S07]  /*2af80*/  IMAD.MOV.U32 R0, RZ, RZ, R14 ;  /* 0x000000ffff007224 */ /* 0x000fce00078e000e */
[----:B------:R-:W-:Y:S05]  /*2af90*/  WARPSYNC.COLLECTIVE R15, `(.L_x_2040) ;  /* 0x000000000f087348 */ /* 0x000fea0003c00000 */
[----:B------:R0:W1:Y:S02]  /*2afa0*/  SHFL.IDX P6, R14, R13, R12, R11 ;  /* 0x0000000c0d0e7389 */ /* 0x00006400000c000b */
[----:B01----:R-:W-:Y:S01]  /*2afb0*/  ENDCOLLECTIVE ;  /* 0x000000000000791b */ /* 0x003fe20003800000 */
.L_x_2040:
[----:B------:R-:W-:Y:S02]  /*2afc0*/  IMAD.MOV.U32 R13, RZ, RZ, R62 ;  /* 0x000000ffff0d7224 */ /* 0x000fe400078e003e */
[----:B------:R-:W-:-:S07]  /*2afd0*/  IMAD.MOV.U32 R7, RZ, RZ, R14 ;  /* 0x000000ffff077224 */ /* 0x000fce00078e000e */
[----:B------:R-:W-:Y:S05]  /*2afe0*/  WARPSYNC.COLLECTIVE R15, `(.L_x_2041) ;  /* 0x000000000f087348 */ /* 0x000fea0003c00000 */
[----:B------:R0:W1:Y:S02]  /*2aff0*/  SHFL.IDX P6, R14, R13, R12, R11 ;  /* 0x0000000c0d0e7389 */ /* 0x00006400000c000b */
[----:B01----:R-:W-:Y:S01]  /*2b000*/  ENDCOLLECTIVE ;  /* 0x000000000000791b */ /* 0x003fe20003800000 */
.L_x_2041:
[----:B------:R-:W-:Y:S05]  /*2b010*/  BRA `(.L_x_2042) ;  /* 0xfffffe4400d47947 */ /* 0x000fea000383ffff */
.L_x_1727:
[----:B------:R-:W-:Y:S01]  /*2b020*/  BSSY B1, `(.L_x_2043) ;  /* 0x0000008000017945 */ /* 0x000fe20003800000 */
[----:B------:R-:W-:Y:S01]  /*2b030*/  IMAD.MOV.U32 R13, RZ, RZ, R21 ;  /* 0x000000ffff0d7224 */ /* 0x000fe200078e0015 */
[----:B------:R-:W-:Y:S01]  /*2b040*/  MOV R11, 0x1c1f ;  /* 0x00001c1f000b7802 */ /* 0x000fe20000000f00 */
[----:B------:R-:W-:Y:S02]  /*2b050*/  IMAD.MOV.U32 R12, RZ, RZ, 0x1 ;  /* 0x00000001ff0c7424 */ /* 0x000fe400078e00ff */
[----:B------:R-:W-:-:S07]  /*2b060*/  IMAD.MOV.U32 R15, RZ, RZ, -0x1 ;  /* 0xffffffffff0f7424 */ /* 0x000fce00078e00ff */
[----:B--2---:R-:W-:Y:S05]  /*2b070*/  WARPSYNC.COLLECTIVE R15, `(.L_x_2044) ;  /* 0x000000000f087348 */ /* 0x004fea0003c00000 */
[----:B------:R0:W1:Y:S02]  /*2b080*/  SHFL.IDX P6, R14, R13, R12, R11 ;  /* 0x0000000c0d0e7389 */ /* 0x00006400000c000b */
[----:B012---:R-:W-:Y:S01]  /*2b090*/  ENDCOLLECTIVE ;  /* 0x000000000000791b */ /* 0x007fe20003800000 */
.L_x_2044:
[----:B------:R-:W-:Y:S05]  /*2b0a0*/  BSYNC B1 ;  /* 0x0000000000017941 */ /* 0x000fea0003800000 */
.L_x_2043:
        /* <DEDUP_REMOVED lines=8> */
.L_x_2045:
[----:B------:R-:W-:Y:S01]  /*2b130*/  IMAD.MOV.U32 R13, RZ, RZ, R61 ;  /* 0x000000ffff0d7224 */ /* 0x000fe200078e003d */
[----:B------:R-:W-:-:S07]  /*2b140*/  MOV R3, R14 ;  /* 0x0000000e00037202 */ /* 0x000fce0000000f00 */
[----:B------:R-:W-:Y:S05]  /*2b150*/  WARPSYNC.COLLECTIVE R15, `(.L_x_2046) ;  /* 0x000000000f087348 */ /* 0x000fea0003c00000 */
[----:B------:R0:W1:Y:S02]  /*2b160*/  SHFL.IDX P6, R14, R13, R12, R11 ;  /* 0x0000000c0d0e7389 */ /* 0x00006400000c000b */
[----:B01----:R-:W-:Y:S01]  /*2b170*/  ENDCOLLECTIVE ;  /* 0x000000000000791b */ /* 0x003fe20003800000 */
.L_x_2046:
[----:B------:R-:W-:Y:S02]  /*2b180*/  IMAD.MOV.U32 R13, RZ, RZ, R62 ;  /* 0x000000ffff0d7224 */ /* 0x000fe400078e003e */
[----:B------:R-:W-:-:S07]  /*2b190*/  IMAD.MOV.U32 R61, RZ, RZ, R14 ;  /* 0x000000ffff3d7224 */ /* 0x000fce00078e000e */
[----:B------:R-:W-:Y:S05]  /*2b1a0*/  WARPSYNC.COLLECTIVE R15, `(.L_x_2047) ;  /* 0x000000000f087348 */ /* 0x000fea0003c00000 */
[----:B------:R0:W1:Y:S02]  /*2b1b0*/  SHFL.IDX P6, R14, R13, R12, R11 ;  /* 0x0000000c0d0e7389 */ /* 0x00006400000c000b */
[----:B01----:R-:W-:Y:S01]  /*2b1c0*/  ENDCOLLECTIVE ;  /* 0x000000000000791b */ /* 0x003fe20003800000 */
.L_x_2047:
[----:B------:R-:W-:Y:S01]  /*2b1d0*/  IMAD.MOV.U32 R62, RZ, RZ, R14 ;  /* 0x000000ffff3e7224 */ /* 0x000fe200078e000e */
[----:B------:R-:W-:Y:S06]  /*2b1e0*/  BRA `(.L_x_2048) ;  /* 0xfffffe4800f87947 */ /* 0x000fec000383ffff */
.L_x_1731:
[----:B0-----:R0:W1:Y:S02]  /*2b1f0*/  SYNCS.PHASECHK.TRANS64.TRYWAIT P0, [R2+URZ+0x2a800], R61 ;  /* 0x02a8003d020075a7 */ /* 0x001064000800017f */
[----:B-1----:R-:W-:Y:S05]  /*2b200*/  @!P0 NANOSLEEP.SYNCS 0x989680 ;  /* 0x009896800000895d */ /* 0x002fea0003900000 */
[----:B------:R-:W1:Y:S02]  /*2b210*/  @!P0 SYNCS.PHASECHK.TRANS64 P0, [R2+URZ+0x2a800], R61 ;  /* 0x02a8003d020085a7 */ /* 0x000e64000800007f */
[----:B-1----:R-:W-:Y:S05]  /*2b220*/  @!P0 BRA `(.L_x_1731) ;  /* 0xfffffffc00f08947 */ /* 0x002fea000383ffff */
[----:B------:R-:W-:Y:S05]  /*2b230*/  BRA `(.L_x_2049) ;  /* 0xfffffe5000787947 */ /* 0x000fea000383ffff */
.L_x_1745:
[----:B-1----:R1:W3:Y:S02]  /*2b240*/  SYNCS.PHASECHK.TRANS64.TRYWAIT P1, [R9+URZ+0x2a830], R0 ;  /* 0x02a83000090075a7 */ /* 0x0022e4000802017f */
[----:B---3--:R-:W-:Y:S05]  /*2b250*/  @!P1 NANOSLEEP.SYNCS 0x989680 ;  /* 0x009896800000995d */ /* 0x008fea0003900000 */
[----:B------:R-:W3:Y:S02]  /*2b260*/  @!P1 SYNCS.PHASECHK.TRANS64 P1, [R9+URZ+0x2a830], R0 ;  /* 0x02a83000090095a7 */ /* 0x000ee4000802007f */
[----:B---3--:R-:W-:Y:S05]  /*2b270*/  @!P1 BRA `(.L_x_1745) ;  /* 0xfffffffc00f09947 */ /* 0x008fea000383ffff */
[----:B------:R-:W-:Y:S05]  /*2b280*/  BRA `(.L_x_1744) ;  /* 0xfffffe7800307947 */ /* 0x000fea000383ffff */
.L_x_1766:
[----:B-1----:R1:W2:Y:S02]  /*2b290*/  SYNCS.PHASECHK.TRANS64.TRYWAIT P1, [R9+URZ+0x2a830], R4 ;  /* 0x02a83004090075a7 */ /* 0x0022a4000802017f */
[----:B--2---:R-:W-:Y:S05]  /*2b2a0*/  @!P1 NANOSLEEP.SYNCS 0x989680 ;  /* 0x009896800000995d */ /* 0x004fea0003900000 */
[----:B------:R-:W2:Y:S02]  /*2b2b0*/  @!P1 SYNCS.PHASECHK.TRANS64 P1, [R9+URZ+0x2a830], R4 ;  /* 0x02a83004090095a7 */ /* 0x000ea4000802007f */
[----:B--2---:R-:W-:Y:S05]  /*2b2c0*/  @!P1 BRA `(.L_x_1766) ;  /* 0xfffffffc00f09947 */ /* 0x004fea000383ffff */
[----:B------:R-:W-:Y:S05]  /*2b2d0*/  BRA `(.L_x_1765) ;  /* 0xfffffea400d87947 */ /* 0x000fea000383ffff */
.L_x_1771:
[----:B-1----:R1:W2:Y:S02]  /*2b2e0*/  SYNCS.PHASECHK.TRANS64.TRYWAIT P1, [R21+URZ+0x2a850], R4 ;  /* 0x02a85004150075a7 */ /* 0x0022a4000802017f */
[----:B--2---:R-:W-:Y:S05]  /*2b2f0*/  @!P1 NANOSLEEP.SYNCS 0x989680 ;  /* 0x009896800000995d */ /* 0x004fea0003900000 */
[----:B------:R-:W2:Y:S02]  /*2b300*/  @!P1 SYNCS.PHASECHK.TRANS64 P1, [R21+URZ+0x2a850], R4 ;  /* 0x02a85004150095a7 */ /* 0x000ea4000802007f */
[----:B--2---:R-:W-:Y:S05]  /*2b310*/  @!P1 BRA `(.L_x_1771) ;  /* 0xfffffffc00f09947 */ /* 0x004fea000383ffff */
[----:B------:R-:W-:Y:S05]  /*2b320*/  BRA `(.L_x_1770) ;  /* 0xfffffeb400147947 */ /* 0x000fea000383ffff */
.L_x_1793:
[----:B-1----:R1:W2:Y:S02]  /*2b330*/  SYNCS.PHASECHK.TRANS64.TRYWAIT P1, [R20+URZ+0x2a830], R3 ;  /* 0x02a83003140075a7 */ /* 0x0022a4000802017f */
[----:B--2---:R-:W-:Y:S05]  /*2b340*/  @!P1 NANOSLEEP.SYNCS 0x989680 ;  /* 0x009896800000995d */ /* 0x004fea0003900000 */
[----:B------:R-:W2:Y:S02]  /*2b350*/  @!P1 SYNCS.PHASECHK.TRANS64 P1, [R20+URZ+0x2a830], R3 ;  /* 0x02a83003140095a7 */ /* 0x000ea4000802007f */
[----:B--2---:R-:W-:Y:S05]  /*2b360*/  @!P1 BRA `(.L_x_1793) ;  /* 0xfffffffc00f09947 */ /* 0x004fea000383ffff */
[----:B------:R-:W-:Y:S05]  /*2b370*/  BRA `(.L_x_1792) ;  /* 0xfffffedc00707947 */ /* 0x000fea000383ffff */
.L_x_1798:
[----:B-1----:R1:W2:Y:S02]  /*2b380*/  SYNCS.PHASECHK.TRANS64.TRYWAIT P1, [R21+URZ+0x2a850], R0 ;  /* 0x02a85000150075a7 */ /* 0x0022a4000802017f */
[----:B--2---:R-:W-:Y:S05]  /*2b390*/  @!P1 NANOSLEEP.SYNCS 0x989680 ;  /* 0x009896800000995d */ /* 0x004fea0003900000 */
[----:B------:R-:W2:Y:S02]  /*2b3a0*/  @!P1 SYNCS.PHASECHK.TRANS64 P1, [R21+URZ+0x2a850], R0 ;  /* 0x02a85000150095a7 */ /* 0x000ea4000802007f */
[----:B--2---:R-:W-:Y:S05]  /*2b3b0*/  @!P1 BRA `(.L_x_1798) ;  /* 0xfffffffc00f09947 */ /* 0x004fea000383ffff */
[----:B------:R-:W-:Y:S05]  /*2b3c0*/  BRA `(.L_x_1797) ;  /* 0xfffffee800ac7947 */ /* 0x000fea000383ffff */
.L_x_1808:
[----:B-1----:R1:W2:Y:S02]  /*2b3d0*/  SYNCS.PHASECHK.TRANS64.TRYWAIT P1, [R0+URZ+0x2a830], R3 ;  /* 0x02a83003000075a7 */ /* 0x0022a4000802017f */
[----:B--2---:R-:W-:Y:S05]  /*2b3e0*/  @!P1 NANOSLEEP.SYNCS 0x989680 ;  /* 0x009896800000995d */ /* 0x004fea0003900000 */
[----:B------:R-:W2:Y:S02]  /*2b3f0*/  @!P1 SYNCS.PHASECHK.TRANS64 P1, [R0+URZ+0x2a830], R3 ;  /* 0x02a83003000095a7 */ /* 0x000ea4000802007f */
[----:B--2---:R-:W-:Y:S05]  /*2b400*/  @!P1 BRA `(.L_x_1808) ;  /* 0xfffffffc00f09947 */ /* 0x004fea000383ffff */
[----:B------:R-:W-:Y:S05]  /*2b410*/  BRA `(.L_x_1807) ;  /* 0xfffffefc00b07947 */ /* 0x000fea000383ffff */
.L_x_1813:
[----:B-1----:R1:W2:Y:S02]  /*2b420*/  SYNCS.PHASECHK.TRANS64.TRYWAIT P1, [R15+URZ+0x2a850], R3 ;  /* 0x02a850030f0075a7 */ /* 0x0022a4000802017f */
[----:B--2---:R-:W-:Y:S05]  /*2b430*/  @!P1 NANOSLEEP.SYNCS 0x989680 ;  /* 0x009896800000995d */ /* 0x004fea0003900000 */
[----:B------:R-:W2:Y:S02]  /*2b440*/  @!P1 SYNCS.PHASECHK.TRANS64 P1, [R15+URZ+0x2a850], R3 ;  /* 0x02a850030f0095a7 */ /* 0x000ea4000802007f */
[----:B--2---:R-:W-:Y:S05]  /*2b450*/  @!P1 BRA `(.L_x_1813) ;  /* 0xfffffffc00f09947 */ /* 0x004fea000383ffff */
[----:B------:R-:W-:Y:S05]  /*2b460*/  BRA `(.L_x_1812) ;  /* 0xffffff0800ec7947 */ /* 0x000fea000383ffff */
.L_x_1829:
[----:B-1----:R1:W2:Y:S02]  /*2b470*/  SYNCS.PHASECHK.TRANS64.TRYWAIT P1, [R5+URZ+0x2a850], R8 ;  /* 0x02a85008050075a7 */ /* 0x0022a4000802017f */
[----:B--2---:R-:W-:Y:S05]  /*2b480*/  @!P1 NANOSLEEP.SYNCS 0x989680 ;  /* 0x009896800000995d */ /* 0x004fea0003900000 */
[----:B------:R-:W2:Y:S02]  /*2b490*/  @!P1 SYNCS.PHASECHK.TRANS64 P1, [R5+URZ+0x2a850], R8 ;  /* 0x02a85008050095a7 */ /* 0x000ea4000802007f */
[----:B--2---:R-:W-:Y:S05]  /*2b4a0*/  @!P1 BRA `(.L_x_1829) ;  /* 0xfffffffc00f09947 */ /* 0x004fea000383ffff */
[----:B------:R-:W-:Y:S05]  /*2b4b0*/  BRA `(.L_x_1828) ;  /* 0xffffff3400647947 */ /* 0x000fea000383ffff */
.L_x_1879:
[----:B------:R-:W0:Y:S01]  /*2b4c0*/  S2R R12, SR_TID.X ;  /* 0x00000000000c7919 */ /* 0x000e220000002100 */
[----:B------:R-:W-:Y:S01]  /*2b4d0*/  BSSY B1, `(.L_x_2050) ;  /* 0x000000a000017945 */ /* 0x000fe20003800000 */
[----:B------:R-:W-:Y:S01]  /*2b4e0*/  MOV R11, 0x1f ;  /* 0x0000001f000b7802 */ /* 0x000fe20000000f00 */
[----:B------:R-:W-:Y:S01]  /*2b4f0*/  IMAD.MOV.U32 R15, RZ, RZ, -0x1 ;  /* 0xffffffffff0f7424 */ /* 0x000fe200078e00ff */
[----:B0-----:R-:W-:-:S04]  /*2b500*/  SHF.R.U32.HI R12, RZ, 0x5, R12 ;  /* 0x00000005ff0c7819 */ /* 0x001fc8000001160c */
[----:B------:R-:W-:-:S05]  /*2b510*/  LOP3.LUT R12, R12, 0x3, RZ, 0xc0, !PT ;  /* 0x000000030c0c7812 */ /* 0x000fca00078ec0ff */
[----:B------:R-:W-:Y:S02]  /*2b520*/  IMAD.MOV.U32 R13, RZ, RZ, R12 ;  /* 0x000000ffff0d7224 */ /* 0x000fe400078e000c */
[----:B------:R-:W-:-:S07]  /*2b530*/  IMAD.MOV.U32 R12, RZ, RZ, RZ ;  /* 0x000000ffff0c7224 */ /* 0x000fce00078e00ff */
[----:B------:R-:W-:Y:S05]  /*2b540*/  WARPSYNC.COLLECTIVE R15, `(.L_x_2051) ;  /* 0x000000000f087348 */ /* 0x000fea0003c00000 */
[----:B------:R0:W1:Y:S02]  /*2b550*/  SHFL.IDX P6, R14, R13, R12, R11 ;  /* 0x0000000c0d0e7389 */ /* 0x00006400000c000b */
[----:B01----:R-:W-:Y:S01]  /*2b560*/  ENDCOLLECTIVE ;  /* 0x000000000000791b */ /* 0x003fe20003800000 */
.L_x_2051:
[----:B------:R-:W-:Y:S05]  /*2b570*/  BSYNC B1 ;  /* 0x0000000000017941 */ /* 0x000fea0003800000 */
.L_x_2050:
[----:B------:R-:W-:Y:S05]  /*2b580*/  BRA `(.L_x_2052) ;  /* 0xffffff8800887947 */ /* 0x000fea000383ffff */
.L_x_1881:
[----:B------:R-:W-:Y:S01]  /*2b590*/  BSSY B1, `(.L_x_2053) ;  /* 0x0000006000017945 */ /* 0x000fe20003800000 */
[----:B------:R-:W-:-:S07]  /*2b5a0*/  IMAD.MOV.U32 R15, RZ, RZ, -0x1 ;  /* 0xffffffffff0f7424 */ /* 0x000fce00078e00ff */
[----:B0-----:R-:W-:Y:S05]  /*2b5b0*/  WARPSYNC.COLLECTIVE R15, `(.L_x_2054) ;  /* 0x000000000f0c7348 */ /* 0x001fea0003c00000 */
[----:B------:R-:W-:Y:S02]  /*2b5c0*/  ELECT P6, UR62, PT ;  /* 0x00000000003e782f */ /* 0x000fe400038c0000 */
[----:B------:R-:W-:Y:S01]  /*2b5d0*/  MOV R14, UR62 ;  /* 0x0000003e000e7c02 */ /* 0x000fe20008000f00 */
[----:B0-----:R-:W-:Y:S10]  /*2b5e0*/  ENDCOLLECTIVE ;  /* 0x000000000000791b */ /* 0x001ff40003800000 */
.L_x_2054:
[----:B------:R-:W-:Y:S05]  /*2b5f0*/  BSYNC B1 ;  /* 0x0000000000017941 */ /* 0x000fea0003800000 */
.L_x_2053:
[----:B------:R-:W-:Y:S05]  /*2b600*/  BRA `(.L_x_1880) ;  /* 0xffffff8800807947 */ /* 0x000fea000383ffff */
.L_x_1883:
[----:B0-----:R0:W1:Y:S02]  /*2b610*/  SYNCS.PHASECHK.TRANS64.TRYWAIT P0, [R17+URZ+0x2a820], R10 ;  /* 0x02a8200a110075a7 */ /* 0x001064000800017f */
[----:B-1----:R-:W-:Y:S05]  /*2b620*/  @!P0 NANOSLEEP.SYNCS 0x989680 ;  /* 0x009896800000895d */ /* 0x002fea0003900000 */
[----:B------:R-:W1:Y:S02]  /*2b630*/  @!P0 SYNCS.PHASECHK.TRANS64 P0, [R17+URZ+0x2a820], R10 ;  /* 0x02a8200a110085a7 */ /* 0x000e64000800007f */
[----:B-1----:R-:W-:Y:S05]  /*2b640*/  @!P0 BRA `(.L_x_1883) ;  /* 0xfffffffc00f08947 */ /* 0x002fea000383ffff */
[----:B------:R-:W-:Y:S05]  /*2b650*/  BRA `(.L_x_2055) ;  /* 0xffffff8800907947 */ /* 0x000fea000383ffff */
.L_x_1887:
[----:B-1----:R1:W2:Y:S02]  /*2b660*/  SYNCS.PHASECHK.TRANS64.TRYWAIT P0, [R12+URZ+0x2a8a0], R11 ;  /* 0x02a8a00b0c0075a7 */ /* 0x0022a4000800017f */
[----:B--2---:R-:W-:Y:S05]  /*2b670*/  @!P0 NANOSLEEP.SYNCS 0x989680 ;  /* 0x009896800000895d */ /* 0x004fea0003900000 */
[----:B------:R-:W2:Y:S02]  /*2b680*/  @!P0 SYNCS.PHASECHK.TRANS64 P0, [R12+URZ+0x2a8a0], R11 ;  /* 0x02a8a00b0c0085a7 */ /* 0x000ea4000800007f */
[----:B--2---:R-:W-:Y:S05]  /*2b690*/  @!P0 BRA `(.L_x_1887) ;  /* 0xfffffffc00f08947 */ /* 0x004fea000383ffff */
[----:B------:R-:W-:Y:S05]  /*2b6a0*/  BRA `(.L_x_2056) ;  /* 0xffffff8800a87947 */ /* 0x000fea000383ffff */
.L_x_1894:
[----:B0-----:R0:W2:Y:S02]  /*2b6b0*/  SYNCS.PHASECHK.TRANS64.TRYWAIT P0, [R12+URZ+0x2a8c0], R11 ;  /* 0x02a8c00b0c0075a7 */ /* 0x0010a4000800017f */
[----:B--2---:R-:W-:Y:S05]  /*2b6c0*/  @!P0 NANOSLEEP.SYNCS 0x989680 ;  /* 0x009896800000895d */ /* 0x004fea0003900000 */
[----:B------:R-:W2:Y:S02]  /*2b6d0*/  @!P0 SYNCS.PHASECHK.TRANS64 P0, [R12+URZ+0x2a8c0], R11 ;  /* 0x02a8c00b0c0085a7 */ /* 0x000ea4000800007f */
[----:B--2---:R-:W-:Y:S05]  /*2b6e0*/  @!P0 BRA `(.L_x_1894) ;  /* 0xfffffffc00f08947 */ /* 0x004fea000383ffff */
[----:B------:R-:W-:Y:S05]  /*2b6f0*/  BRA `(.L_x_2057) ;  /* 0xffffff8c00a07947 */ /* 0x000fea000383ffff */
.L_x_1902:
[----:B0-----:R0:W1:Y:S02]  /*2b700*/  SYNCS.PHASECHK.TRANS64.TRYWAIT P1, [R10+URZ+0x2a8a0], R2 ;  /* 0x02a8a0020a0075a7 */ /* 0x001064000802017f */
[----:B-1----:R-:W-:Y:S05]  /*2b710*/  @!P1 NANOSLEEP.SYNCS 0x989680 ;  /* 0x009896800000995d */ /* 0x002fea0003900000 */
[----:B------:R-:W1:Y:S02]  /*2b720*/  @!P1 SYNCS.PHASECHK.TRANS64 P1, [R10+URZ+0x2a8a0], R2 ;  /* 0x02a8a0020a0095a7 */ /* 0x000e64000802007f */
[----:B-1----:R-:W-:Y:S05]  /*2b730*/  @!P1 BRA `(.L_x_1902) ;  /* 0xfffffffc00f09947 */ /* 0x002fea000383ffff */
[----:B------:R-:W-:Y:S05]  /*2b740*/  BRA `(.L_x_2058) ;  /* 0xffffff90009c7947 */ /* 0x000fea000383ffff */
.L_x_1909:
[----:B-1----:R1:W2:Y:S02]  /*2b750*/  SYNCS.PHASECHK.TRANS64.TRYWAIT P1, [R10+URZ+0x2a8c0], R2 ;  /* 0x02a8c0020a0075a7 */ /* 0x0022a4000802017f */
[----:B--2---:R-:W-:Y:S05]  /*2b760*/  @!P1 NANOSLEEP.SYNCS 0x989680 ;  /* 0x009896800000995d */ /* 0x004fea0003900000 */
[----:B------:R-:W2:Y:S02]  /*2b770*/  @!P1 SYNCS.PHASECHK.TRANS64 P1, [R10+URZ+0x2a8c0], R2 ;  /* 0x02a8c0020a0095a7 */ /* 0x000ea4000802007f */
[----:B--2---:R-:W-:Y:S05]  /*2b780*/  @!P1 BRA `(.L_x_1909) ;  /* 0xfffffffc00f09947 */ /* 0x004fea000383ffff */
[----:B------:R-:W-:Y:S05]  /*2b790*/  BRA `(.L_x_2059) ;  /* 0xffffff9400907947 */ /* 0x000fea000383ffff */
.L_x_1933:
        /* <DEDUP_REMOVED lines=11> */
.L_x_2061:
[----:B------:R-:W-:Y:S05]  /*2b850*/  BSYNC B0 ;  /* 0x0000000000007941 */ /* 0x000fea0003800000 */
.L_x_2060:
[----:B------:R-:W-:Y:S05]  /*2b860*/  BRA `(.L_x_2062) ;  /* 0xffffffa800347947 */ /* 0x000fea000383ffff */
.L_x_1936:
[----:B0-----:R0:W1:Y:S02]  /*2b870*/  SYNCS.PHASECHK.TRANS64.TRYWAIT P0, [R7+URZ+0x2a840], R2 ;  /* 0x02a84002070075a7 */ /* 0x001064000800017f */
[----:B-1----:R-:W-:Y:S05]  /*2b880*/  @!P0 NANOSLEEP.SYNCS 0x989680 ;  /* 0x009896800000895d */ /* 0x002fea0003900000 */
[----:B------:R-:W1:Y:S02]  /*2b890*/  @!P0 SYNCS.PHASECHK.TRANS64 P0, [R7+URZ+0x2a840], R2 ;  /* 0x02a84002070085a7 */ /* 0x000e64000800007f */
[----:B-1----:R-:W-:Y:S05]  /*2b8a0*/  @!P0 BRA `(.L_x_1936) ;  /* 0xfffffffc00f08947 */ /* 0x002fea000383ffff */
[----:B------:R-:W-:Y:S05]  /*2b8b0*/  BRA `(.L_x_2063) ;  /* 0xffffffa800847947 */ /* 0x000fea000383ffff */
.L_x_1937:
        /* <DEDUP_REMOVED lines=8> */
.L_x_2065:
[----:B------:R-:W-:Y:S05]  /*2b940*/  BSYNC B0 ;  /* 0x0000000000007941 */ /* 0x000fea0003800000 */
.L_x_2064:
        /* <DEDUP_REMOVED lines=9> */
.L_x_2066:
[----:B------:R-:W-:Y:S02]  /*2b9e0*/  IMAD.MOV.U32 R13, RZ, RZ, R0 ;  /* 0x000000ffff0d7224 */ /* 0x000fe400078e0000 */
[----:B------:R-:W-:Y:S02]  /*2b9f0*/  IMAD.MOV.U32 R12, RZ, RZ, 0x1 ;  /* 0x00000001ff0c7424 */ /* 0x000fe400078e00ff */
[----:B------:R-:W-:-:S07]  /*2ba00*/  IMAD.MOV.U32 R3, RZ, RZ, R14 ;  /* 0x000000ffff037224 */ /* 0x000fce00078e000e */
[----:B------:R-:W-:Y:S05]  /*2ba10*/  WARPSYNC.COLLECTIVE R15, `(.L_x_2067) ;  /* 0x000000000f087348 */ /* 0x000fea0003c00000 */
[----:B------:R0:W1:Y:S02]  /*2ba20*/  SHFL.IDX P6, R14, R13, R12, R11 ;  /* 0x0000000c0d0e7389 */ /* 0x00006400000c000b */
[----:B01----:R-:W-:Y:S01]  /*2ba30*/  ENDCOLLECTIVE ;  /* 0x000000000000791b */ /* 0x003fe20003800000 */
.L_x_2067:
        /* <DEDUP_REMOVED lines=13> */
[----:B0-----:R-:W-:Y:S01]  /*2bb10*/  MOV R2, R14 ;  /* 0x0000000e00027202 */ /* 0x001fe20000000f00 */
[----:B------:R-:W-:-:S07]  /*2bb20*/  @P1 IMAD R8, R5, 0x2, R17 ;  /* 0x0000000205081824 */ /* 0x000fce00078e0211 */
[----:B------:R-:W-:Y:S05]  /*2bb30*/  WARPSYNC.COLLECTIVE R15, `(.L_x_2068) ;  /* 0x000000000f087348 */ /* 0x000fea0003c00000 */
[----:B------:R0:W1:Y:S02]  /*2bb40*/  SHFL.IDX P6, R14, R13, R12, R11 ;  /* 0x0000000c0d0e7389 */ /* 0x00006400000c000b */
[----:B01----:R-:W-:Y:S01]  /*2bb50*/  ENDCOLLECTIVE ;  /* 0x000000000000791b */ /* 0x003fe20003800000 */
.L_x_2068:
[----:B------:R-:W-:Y:S02]  /*2bb60*/  IMAD.MOV.U32 R13, RZ, RZ, R0 ;  /* 0x000000ffff0d7224 */ /* 0x000fe400078e0000 */
[----:B------:R-:W-:Y:S02]  /*2bb70*/  IMAD.MOV.U32 R12, RZ, RZ, 0x2 ;  /* 0x00000002ff0c7424 */ /* 0x000fe400078e00ff */
[----:B------:R-:W-:-:S07]  /*2bb80*/  IMAD.MOV.U32 R3, RZ, RZ, R14 ;  /* 0x000000ffff037224 */ /* 0x000fce00078e000e */
[----:B------:R-:W-:Y:S05]  /*2bb90*/  WARPSYNC.COLLECTIVE R15, `(.L_x_2069) ;  /* 0x000000000f087348 */ /* 0x000fea0003c00000 */
[----:B------:R0:W1:Y:S02]  /*2bba0*/  SHFL.IDX P6, R14, R13, R12, R11 ;  /* 0x0000000c0d0e7389 */ /* 0x00006400000c000b */
[----:B01----:R-:W-:Y:S01]  /*2bbb0*/  ENDCOLLECTIVE ;  /* 0x000000000000791b */ /* 0x003fe20003800000 */
.L_x_2069:
        /* <DEDUP_REMOVED lines=17> */
.L_x_2070:
[----:B------:R-:W-:Y:S02]  /*2bcd0*/  @P1 IMAD R8, R5, 0x2, R17 ;  /* 0x0000000205081824 */ /* 0x000fe400078e0211 */
[----:B------:R-:W-:Y:S02]  /*2bce0*/  IMAD.MOV.U32 R13, RZ, RZ, R0 ;  /* 0x000000ffff0d7224 */ /* 0x000fe400078e0000 */
[----:B------:R-:W-:Y:S02]  /*2bcf0*/  IMAD.MOV.U32 R12, RZ, RZ, 0x3 ;  /* 0x00000003ff0c7424 */ /* 0x000fe400078e00ff */
[----:B------:R-:W-:-:S07]  /*2bd00*/  IMAD.MOV.U32 R3, RZ, RZ, R14 ;  /* 0x000000ffff037224 */ /* 0x000fce00078e000e */
[----:B------:R-:W-:Y:S05]  /*2bd10*/  WARPSYNC.COLLECTIVE R15, `(.L_x_2071) ;  /* 0x000000000f087348 */ /* 0x000fea0003c00000 */
[----:B------:R0:W1:Y:S02]  /*2bd20*/  SHFL.IDX P6, R14, R13, R12, R11 ;  /* 0x0000000c0d0e7389 */ /* 0x00006400000c000b */
[----:B01----:R-:W-:Y:S01]  /*2bd30*/  ENDCOLLECTIVE ;  /* 0x000000000000791b */ /* 0x003fe20003800000 */
.L_x_2071:
        /* <DEDUP_REMOVED lines=17> */
.L_x_2072:
[----:B------:R-:W-:Y:S02]  /*2be50*/  @P1 IMAD R8, R5, 0x2, R17 ;  /* 0x0000000205081824 */ /* 0x000fe400078e0211 */
[----:B------:R-:W-:Y:S02]  /*2be60*/  IMAD.MOV.U32 R13, RZ, RZ, R0 ;  /* 0x000000ffff0d7224 */ /* 0x000fe400078e0000 */
[----:B------:R-:W-:Y:S02]  /*2be70*/  IMAD.MOV.U32 R12, RZ, RZ, 0x4 ;  /* 0x00000004ff0c7424 */ /* 0x000fe400078e00ff */
[----:B------:R-:W-:-:S07]  /*2be80*/  IMAD.MOV.U32 R3, RZ, RZ, R14 ;  /* 0x000000ffff037224 */ /* 0x000fce00078e000e */
[----:B------:R-:W-:Y:S05]  /*2be90*/  WARPSYNC.COLLECTIVE R15, `(.L_x_2073) ;  /* 0x000000000f087348 */ /* 0x000fea0003c00000 */
[----:B------:R0:W1:Y:S02]  /*2bea0*/  SHFL.IDX P6, R14, R13, R12, R11 ;  /* 0x0000000c0d0e7389 */ /* 0x00006400000c000b */
[----:B01----:R-:W-:Y:S01]  /*2beb0*/  ENDCOLLECTIVE ;  /* 0x000000000000791b */ /* 0x003fe20003800000 */
.L_x_2073:
        /* <DEDUP_REMOVED lines=17> */
.L_x_2074:
[----:B------:R-:W-:Y:S02]  /*2bfd0*/  @P1 IMAD R8, R5, 0x2, R17 ;  /* 0x0000000205081824 */ /* 0x000fe400078e0211 */
[----:B------:R-:W-:Y:S02]  /*2bfe0*/  IMAD.MOV.U32 R13, RZ, RZ, R0 ;  /* 0x000000ffff0d7224 */ /* 0x000fe400078e0000 */
[----:B------:R-:W-:Y:S02]  /*2bff0*/  IMAD.MOV.U32 R12, RZ, RZ, 0x5 ;  /* 0x00000005ff0c7424 */ /* 0x000fe400078e00ff */
[----:B------:R-:W-:-:S07]  /*2c000*/  IMAD.MOV.U32 R3, RZ, RZ, R14 ;  /* 0x000000ffff037224 */ /* 0x000fce00078e000e */
[----:B------:R-:W-:Y:S05]  /*2c010*/  WARPSYNC.COLLECTIVE R15, `(.L_x_2075) ;  /* 0x000000000f087348 */ /* 0x000fea0003c00000 */
[----:B------:R0:W1:Y:S02]  /*2c020*/  SHFL.IDX P6, R14, R13, R12, R11 ;  /* 0x0000000c0d0e7389 */ /* 0x00006400000c000b */
[----:B01----:R-:W-:Y:S01]  /*2c030*/  ENDCOLLECTIVE ;  /* 0x000000000000791b */ /* 0x003fe20003800000 */
.L_x_2075:
[----:B------:R-:W-:-:S05]  /*2c040*/  @P1 LEA R3, P0, R9, R3, 0x1 ;  /* 0x0000000309031211 */ /* 0x000fca00078008ff */
[----:B------:R-:W-:-:S05]  /*2c050*/  @P1 IMAD.X R2, RZ, RZ, R2, P0 ;  /* 0x000000ffff021224 */ /* 0x000fca00000e0602 */
[----:B------:R-:W-:Y:S01]  /*2c060*/  @P1 LOP3.LUT R3, R3, R2, RZ, 0x3c, !PT ;  /* 0x0000000203031212 */ /* 0x000fe200078e3cff */
[----:B------:R-:W-:-:S03]  /*2c070*/  IMAD.MOV.U32 R13, RZ, RZ, R4 ;  /* 0x000000ffff0d7224 */ /* 0x000fc600078e0004 */
[----:B------:R-:W-:-:S04]  /*2c080*/  @P1 LOP3.LUT R2, R3, R2, RZ, 0x3c, !PT ;  /* 0x0000000203021212 */ /* 0x000fc800078e3cff */
[----:B------:R-:W-:Y:S02]  /*2c090*/  @P1 LOP3.LUT R3, R3, R2, RZ, 0x3c, !PT ;  /* 0x0000000203031212 */ /* 0x000fe400078e3cff */
[----:B------:R-:W-:-:S07]  /*2c0a0*/  MOV R0, R14 ;  /* 0x0000000e00007202 */ /* 0x000fce0000000f00 */
[----:B------:R-:W-:Y:S05]  /*2c0b0*/  WARPSYNC.COLLECTIVE R15, `(.L_x_2076) ;  /* 0x000000000f087348 */ /* 0x000fea0003c00000 */
[----:B------:R0:W1:Y:S02]  /*2c0c0*/  SHFL.IDX P6, R14, R13, R12, R11 ;  /* 0x0000000c0d0e7389 */ /* 0x00006400000c000b */
[----:B01----:R-:W-:Y:S01]  /*2c0d0*/  ENDCOLLECTIVE ;  /* 0x000000000000791b */ /* 0x003fe20003800000 */
.L_x_2076:
        /* <DEDUP_REMOVED lines=8> */
.L_x_1942:
        /* <DEDUP_REMOVED lines=9> */
.L_x_2078:
[----:B------:R-:W-:Y:S01]  /*2c1f0*/  ISETP.GE.AND P1, PT, R25, R32, PT ;  /* 0x000000201900720c */ /* 0x000fe20003f26270 */
[----:B------:R-:W-:Y:S01]  /*2c200*/  IMAD.MOV.U32 R13, RZ, RZ, R0 ;  /* 0x000000ffff0d7224 */ /* 0x000fe200078e0000 */
[----:B------:R-:W-:-:S11]  /*2c210*/  MOV R2, R14 ;  /* 0x0000000e00027202 */ /* 0x000fd60000000f00 */
[----:B------:R-:W-:Y:S05]  /*2c220*/  WARPSYNC.COLLECTIVE R15, `(.L_x_2079) ;  /* 0x000000000f087348 */ /* 0x000fea0003c00000 */
[----:B------:R0:W1:Y:S02]  /*2c230*/  SHFL.IDX P6, R14, R13, R12, R11 ;  /* 0x0000000c0d0e7389 */ /* 0x00006400000c000b */
[----:B01----:R-:W-:Y:S01]  /*2c240*/  ENDCOLLECTIVE ;  /* 0x000000000000791b */ /* 0x003fe20003800000 */
.L_x_2079:
[----:B------:R-:W-:Y:S01]  /*2c250*/  MOV R13, R4 ;  /* 0x00000004000d7202 */ /* 0x000fe20000000f00 */
[----:B------:R-:W-:Y:S02]  /*2c260*/  IMAD.MOV.U32 R12, RZ, RZ, 0x1 ;  /* 0x00000001ff0c7424 */ /* 0x000fe400078e00ff */
[----:B------:R-:W-:-:S07]  /*2c270*/  IMAD.MOV.U32 R3, RZ, RZ, R14 ;  /* 0x000000ffff037224 */ /* 0x000fce00078e000e */
[----:B------:R-:W-:Y:S05]  /*2c280*/  WARPSYNC.COLLECTIVE R15, `(.L_x_2080) ;  /* 0x000000000f087348 */ /* 0x000fea0003c00000 */
[----:B------:R0:W1:Y:S02]  /*2c290*/  SHFL.IDX P6, R14, R13, R12, R11 ;  /* 0x0000000c0d0e7389 */ /* 0x00006400000c000b */
[----:B01----:R-:W-:Y:S01]  /*2c2a0*/  ENDCOLLECTIVE ;  /* 0x000000000000791b */ /* 0x003fe20003800000 */
.L_x_2080:
[----:B------:R-:W-:-:S05]  /*2c2b0*/  @!P1 LEA R5, P4, R8, R3, 0x1 ;  /* 0x0000000308059211 */ /* 0x000fca00078808ff */
[----:B------:R-:W-:Y:S02]  /*2c2c0*/  @!P1 IMAD.X R3, RZ, RZ, R2, P4 ;  /* 0x000000ffff039224 */ /* 0x000fe400020e0602 */
[----:B------:R-:W-:Y:S02]  /*2c2d0*/  @!P1 IMAD.MOV.U32 R2, RZ, RZ, R5 ;  /* 0x000000ffff029224 */ /* 0x000fe400078e0005 */
[----:B------:R-:W-:Y:S02]  /*2c2e0*/  VIADD R5, R25, 0x10 ;  /* 0x0000001019057836 */ /* 0x000fe40000000000 */
[----:B------:R-:W-:Y:S01]  /*2c2f0*/  IMAD.MOV.U32 R13, RZ, RZ, R0 ;  /* 0x000000ffff0d7224 */ /* 0x000fe200078e0000 */
        /* <DEDUP_REMOVED lines=11> */
.L_x_2081:
[----:B------:R-:W-:Y:S02]  /*2c3b0*/  IMAD.MOV.U32 R13, RZ, RZ, R4 ;  /* 0x000000ffff0d7224 */ /* 0x000fe400078e0004 */
[----:B------:R-:W-:Y:S02]  /*2c3c0*/  IMAD.MOV.U32 R12, RZ, RZ, 0x2 ;  /* 0x00000002ff0c7424 */ /* 0x000fe400078e00ff */
[----:B------:R-:W-:-:S07]  /*2c3d0*/  IMAD.MOV.U32 R3, RZ, RZ, R14 ;  /* 0x000000ffff037224 */ /* 0x000fce00078e000e */
[----:B------:R-:W-:Y:S05]  /*2c3e0*/  WARPSYNC.COLLECTIVE R15, `(.L_x_2082) ;  /* 0x000000000f087348 */ /* 0x000fea0003c00000 */
[----:B------:R0:W1:Y:S02]  /*2c3f0*/  SHFL.IDX P6, R14, R13, R12, R11 ;  /* 0x0000000c0d0e7389 */ /* 0x00006400000c000b */
[----:B01----:R-:W-:Y:S01]  /*2c400*/  ENDCOLLECTIVE ;  /* 0x000000000000791b */ /* 0x003fe20003800000 */
.L_x_2082:
[----:B------:R-:W-:-:S05]  /*2c410*/  @!P1 LEA R5, P4, R8, R3, 0x1 ;  /* 0x0000000308059211 */ /* 0x000fca00078808ff */
[----:B------:R-:W-:Y:S02]  /*2c420*/  @!P1 IMAD.X R6, RZ, RZ, R2, P4 ;  /* 0x000000ffff069224 */ /* 0x000fe400020e0602 */
        /* <DEDUP_REMOVED lines=15> */
.L_x_2083:
[----:B------:R-:W-:Y:S02]  /*2c520*/  IMAD.MOV.U32 R13, RZ, RZ, R4 ;  /* 0x000000ffff0d7224 */ /* 0x000fe400078e0004 */
[----:B------:R-:W-:Y:S02]  /*2c530*/  IMAD.MOV.U32 R12, RZ, RZ, 0x3 ;  /* 0x00000003ff0c7424 */ /* 0x000fe400078e00ff */
[----:B------:R-:W-:-:S07]  /*2c540*/  IMAD.MOV.U32 R3, RZ, RZ, R14 ;  /* 0x000000ffff037224 */ /* 0x000fce00078e000e */
[----:B------:R-:W-:Y:S05]  /*2c550*/  WARPSYNC.COLLECTIVE R15, `(.L_x_2084) ;  /* 0x000000000f087348 */ /* 0x000fea0003c00000 */
[----:B------:R0:W1:Y:S02]  /*2c560*/  SHFL.IDX P6, R14, R13, R12, R11 ;  /* 0x0000000c0d0e7389 */ /* 0x00006400000c000b */
[----:B01----:R-:W-:Y:S01]  /*2c570*/  ENDCOLLECTIVE ;  /* 0x000000000000791b */ /* 0x003fe20003800000 */
.L_x_2084:
[----:B------:R-:W-:-:S04]  /*2c580*/  @!P1 LEA R5, P4, R8, R3, 0x1 ;  /* 0x0000000308059211 */ /* 0x000fc800078808ff */
[----:B------:R-:W-:Y:S01]  /*2c590*/  @!P1 IADD3.X R6, RZ, R2, RZ, P4, !PT ;  /* 0x00000002ff069210 */ /* 0x000fe200027fe4ff */
[----:B------:R-:W-:Y:S02]  /*2c5a0*/  @!P1 IMAD.MOV.U32 R2, RZ, RZ, R5 ;  /* 0x000000ffff029224 */ /* 0x000fe400078e0005 */
[----:B------:R-:W-:Y:S02]  /*2c5b0*/  VIADD R5, R25, 0x30 ;  /* 0x0000003019057836 */ /* 0x000fe40000000000 */
        /* <DEDUP_REMOVED lines=13> */
.L_x_2085:
[----:B------:R-:W-:Y:S01]  /*2c690*/  IMAD.MOV.U32 R13, RZ, RZ, R4 ;  /* 0x000000ffff0d7224 */ /* 0x000fe200078e0004 */
[----:B------:R-:W-:Y:S01]  /*2c6a0*/  MOV R12, 0x4 ;  /* 0x00000004000c7802 */ /* 0x000fe20000000f00 */
[----:B------:R-:W-:-:S07]  /*2c6b0*/  IMAD.MOV.U32 R3, RZ, RZ, R14 ;  /* 0x000000ffff037224 */ /* 0x000fce00078e000e */
[----:B------:R-:W-:Y:S05]  /*2c6c0*/  WARPSYNC.COLLECTIVE R15, `(.L_x_2086) ;  /* 0x000000000f087348 */ /* 0x000fea0003c00000 */
[----:B------:R0:W1:Y:S02]  /*2c6d0*/  SHFL.IDX P6, R14, R13, R12, R11 ;  /* 0x0000000c0d0e7389 */ /* 0x00006400000c000b */
[----:B01----:R-:W-:Y:S01]  /*2c6e0*/  ENDCOLLECTIVE ;  /* 0x000000000000791b */ /* 0x003fe20003800000 */
.L_x_2086:
[----:B------:R-:W-:-:S05]  /*2c6f0*/  @!P1 LEA R5, P4, R8, R3, 0x1 ;  /* 0x0000000308059211 */ /* 0x000fca00078808ff */
[----:B------:R-:W-:Y:S02]  /*2c700*/  @!P1 IMAD.X R6, RZ, RZ, R2, P4 ;  /* 0x000000ffff069224 */ /* 0x000fe400020e0602 */
[----:B------:R-:W-:Y:S02]  /*2c710*/  @!P1 IMAD.MOV.U32 R2, RZ, RZ, R5 ;  /* 0x000000ffff029224 */ /* 0x000fe400078e0005 */
[----:B------:R-:W-:Y:S02]  /*2c720*/  @!P1 IMAD.MOV.U32 R3, RZ, RZ, R6 ;  /* 0x000000ffff039224 */ /* 0x000fe400078e0006 */
[----:B------:R-:W-:Y:S02]  /*2c730*/  IMAD.MOV.U32 R13, RZ, RZ, R0 ;  /* 0x000000ffff0d7224 */ /* 0x000fe400078e0000 */
[----:B------:R-:W-:Y:S01]  /*2c740*/  VIADD R5, R25, 0x40 ;  /* 0x0000004019057836 */ /* 0x000fe20000000000 */
        /* <DEDUP_REMOVED lines=11> */
.L_x_2087:
[----:B------:R-:W-:Y:S02]  /*2c800*/  IMAD.MOV.U32 R13, RZ, RZ, R4 ;  /* 0x000000ffff0d7224 */ /* 0x000fe400078e0004 */
[----:B------:R-:W-:Y:S02]  /*2c810*/  IMAD.MOV.U32 R12, RZ, RZ, 0x5 ;  /* 0x00000005ff0c7424 */ /* 0x000fe400078e00ff */
[----:B------:R-:W-:-:S07]  /*2c820*/  IMAD.MOV.U32 R3, RZ, RZ, R14 ;  /* 0x000000ffff037224 */ /* 0x000fce00078e000e */
[----:B------:R-:W-:Y:S05]  /*2c830*/  WARPSYNC.COLLECTIVE R15, `(.L_x_2088) ;  /* 0x000000000f087348 */ /* 0x000fea0003c00000 */
[----:B------:R0:W1:Y:S02]  /*2c840*/  SHFL.IDX P6, R14, R13, R12, R11 ;  /* 0x0000000c0d0e7389 */ /* 0x00006400000c000b */
[----:B01----:R-:W-:Y:S01]  /*2c850*/  ENDCOLLECTIVE ;  /* 0x000000000000791b */ /* 0x003fe20003800000 */
.L_x_2088:
[----:B------:R-:W-:-:S05]  /*2c860*/  @!P1 LEA R5, P4, R8, R3, 0x1 ;  /* 0x0000000308059211 */ /* 0x000fca00078808ff */
[----:B------:R-:W-:Y:S02]  /*2c870*/  @!P1 IMAD.X R6, RZ, RZ, R2, P4 ;  /* 0x000000ffff069224 */ /* 0x000fe400020e0602 */
[----:B------:R-:W-:Y:S01]  /*2c880*/  @!P1 IMAD.MOV.U32 R2, RZ, RZ, R5 ;  /* 0x000000ffff029224 */ /* 0x000fe200078e0005 */
[----:B------:R-:W-:Y:S01]  /*2c890*/  IADD3 R5, R25, 0x50, RZ ;  /* 0x0000005019057810 */ /* 0x000fe20007ffe0ff */
        /* <DEDUP_REMOVED lines=13> */
.L_x_2089:
[----:B------:R-:W-:Y:S02]  /*2c970*/  IMAD.MOV.U32 R13, RZ, RZ, R4 ;  /* 0x000000ffff0d7224 */ /* 0x000fe400078e0004 */
[----:B------:R-:W-:Y:S02]  /*2c980*/  IMAD.MOV.U32 R12, RZ, RZ, 0x6 ;  /* 0x00000006ff0c7424 */ /* 0x000fe400078e00ff */
[----:B------:R-:W-:-:S07]  /*2c990*/  IMAD.MOV.U32 R3, RZ, RZ, R14 ;  /* 0x000000ffff037224 */ /* 0x000fce00078e000e */
[----:B------:R-:W-:Y:S05]  /*2c9a0*/  WARPSYNC.COLLECTIVE R15, `(.L_x_2090) ;  /* 0x000000000f087348 */ /* 0x000fea0003c00000 */
[----:B------:R0:W1:Y:S02]  /*2c9b0*/  SHFL.IDX P6, R14, R13, R12, R11 ;  /* 0x0000000c0d0e7389 */ /* 0x00006400000c000b */
[----:B01----:R-:W-:Y:S01]  /*2c9c0*/  ENDCOLLECTIVE ;  /* 0x000000000000791b */ /* 0x003fe20003800000 */
.L_x_2090:
[----:B------:R-:W-:-:S05]  /*2c9d0*/  @!P1 LEA R5, P4, R8, R3, 0x1 ;  /* 0x0000000308059211 */ /* 0x000fca00078808ff */
[----:B------:R-:W-:Y:S01]  /*2c9e0*/  @!P1 IMAD.X R6, RZ, RZ, R2, P4 ;  /* 0x000000ffff069224 */ /* 0x000fe200020e0602 */
[----:B------:R-:W-:Y:S01]  /*2c9f0*/  @!P1 MOV R2, R5 ;  /* 0x0000000500029202 */ /* 0x000fe20000000f00 */
[----:B------:R-:W-:Y:S02]  /*2ca00*/  VIADD R5, R25, 0x60 ;  /* 0x0000006019057836 */ /* 0x000fe40000000000 */
        /* <DEDUP_REMOVED lines=13> */
.L_x_2091:
[----:B------:R-:W-:Y:S02]  /*2cae0*/  IMAD.MOV.U32 R13, RZ, RZ, R4 ;  /* 0x000000ffff0d7224 */ /* 0x000fe400078e0004 */
[----:B------:R-:W-:Y:S01]  /*2caf0*/  IMAD.MOV.U32 R12, RZ, RZ, 0x7 ;  /* 0x00000007ff0c7424 */ /* 0x000fe200078e00ff */
[----:B------:R-:W-:-:S07]  /*2cb00*/  MOV R3, R14 ;  /* 0x0000000e00037202 */ /* 0x000fce0000000f00 */
[----:B------:R-:W-:Y:S05]  /*2cb10*/  WARPSYNC.COLLECTIVE R15, `(.L_x_2092) ;  /* 0x000000000f087348 */ /* 0x000fea0003c00000 */
[----:B------:R0:W1:Y:S02]  /*2cb20*/  SHFL.IDX P6, R14, R13, R12, R11 ;  /* 0x0000000c0d0e7389 */ /* 0x00006400000c000b */
[----:B01----:R-:W-:Y:S01]  /*2cb30*/  ENDCOLLECTIVE ;  /* 0x000000000000791b */ /* 0x003fe20003800000 */
.L_x_2092:
[----:B------:R-:W-:-:S05]  /*2cb40*/  @!P1 LEA R5, P4, R8, R3, 0x1 ;  /* 0x0000000308059211 */ /* 0x000fca00078808ff */
[----:B------:R-:W-:Y:S02]  /*2cb50*/  @!P1 IMAD.X R6, RZ, RZ, R2, P4 ;  /* 0x000000ffff069224 */ /* 0x000fe400020e0602 */
[----:B------:R-:W-:Y:S02]  /*2cb60*/  @!P1 IMAD.MOV.U32 R2, RZ, RZ, R5 ;  /* 0x000000ffff029224 */ /* 0x000fe400078e0005 */
[----:B------:R-:W-:Y:S01]  /*2cb70*/  @!P1 IMAD.MOV.U32 R3, RZ, RZ, R6 ;  /* 0x000000ffff039224 */ /* 0x000fe200078e0006 */
[----:B------:R-:W-:-:S04]  /*2cb80*/  MOV R13, R0 ;  /* 0x00000000000d7202 */ /* 0x000fc80000000f00 */
        /* <DEDUP_REMOVED lines=10> */
.L_x_2093:
[----:B------:R-:W-:Y:S05]  /*2cc30*/  BRA `(.L_x_2094) ;  /* 0xffffffa8003c7947 */ /* 0x000fea000383ffff */
.L_x_1947:
[----:B0-----:R0:W1:Y:S02]  /*2cc40*/  SYNCS.PHASECHK.TRANS64.TRYWAIT P0, [R17+URZ+0x2a820], R2 ;  /* 0x02a82002110075a7 */ /* 0x001064000800017f */
[----:B-1----:R-:W-:Y:S05]  /*2cc50*/  @!P0 NANOSLEEP.SYNCS 0x989680 ;  /* 0x009896800000895d */ /* 0x002fea0003900000 */
[----:B------:R-:W1:Y:S02]  /*2cc60*/  @!P0 SYNCS.PHASECHK.TRANS64 P0, [R17+URZ+0x2a820], R2 ;  /* 0x02a82002110085a7 */ /* 0x000e64000800007f */
[----:B-1----:R-:W-:Y:S05]  /*2cc70*/  @!P0 BRA `(.L_x_1947) ;  /* 0xfffffffc00f08947 */ /* 0x002fea000383ffff */
[----:B------:R-:W-:Y:S05]  /*2cc80*/  BRA `(.L_x_2095) ;  /* 0xffffffa800b47947 */ /* 0x000fea000383ffff */
.L_x_1952:
[----:B0-----:R0:W1:Y:S02]  /*2cc90*/  SYNCS.PHASECHK.TRANS64.TRYWAIT P0, [R5+URZ+0x2a840], R0 ;  /* 0x02a84000050075a7 */ /* 0x001064000800017f */
[----:B-1----:R-:W-:Y:S05]  /*2cca0*/  @!P0 NANOSLEEP.SYNCS 0x989680 ;  /* 0x009896800000895d */ /* 0x002fea0003900000 */
[----:B------:R-:W1:Y:S02]  /*2ccb0*/  @!P0 SYNCS.PHASECHK.TRANS64 P0, [R5+URZ+0x2a840], R0 ;  /* 0x02a84000050085a7 */ /* 0x000e64000800007f */
[----:B-1----:R-:W-:Y:S05]  /*2ccc0*/  @!P0 BRA `(.L_x_1952) ;  /* 0xfffffffc00f08947 */ /* 0x002fea000383ffff */
[----:B------:R-:W-:Y:S05]  /*2ccd0*/  BRA `(.L_x_2096) ;  /* 0xffffffac00787947 */ /* 0x000fea000383ffff */
.L_x_1953:
        /* <DEDUP_REMOVED lines=8> */
.L_x_2098:
[----:B------:R-:W-:Y:S05]  /*2cd60*/  BSYNC B1 ;  /* 0x0000000000017941 */ /* 0x000fea0003800000 */
.L_x_2097:
[----:B------:R-:W0:Y:S01]  /*2cd70*/  S2R R35, SR_TID.X ;  /* 0x0000000000237919 */ /* 0x000e220000002100 */
[----:B------:R-:W-:Y:S01]  /*2cd80*/  IMAD.MOV.U32 R13, RZ, RZ, R9 ;  /* 0x000000ffff0d7224 */ /* 0x000fe200078e0009 */
[----:B------:R-:W-:Y:S01]  /*2cd90*/  MOV R12, RZ ;  /* 0x000000ff000c7202 */ /* 0x000fe20000000f00 */
[----:B------:R-:W-:Y:S01]  /*2cda0*/  IMAD.MOV.U32 R11, RZ, RZ, 0x181f ;  /* 0x0000181fff0b7424 */ /* 0x000fe200078e00ff */
[----:B------:R-:W-:Y:S01]  /*2cdb0*/  LEA R4, R4, R17, 0x1 ;  /* 0x0000001104047211 */ /* 0x000fe200078e08ff */
[----:B------:R-:W-:Y:S02]  /*2cdc0*/  IMAD.MOV.U32 R15, RZ, RZ, -0x1 ;  /* 0xffffffffff0f7424 */ /* 0x000fe400078e00ff */
[----:B------:R-:W-:-:S07]  /*2cdd0*/  IMAD.MOV.U32 R3, RZ, RZ, R14 ;  /* 0x000000ffff037224 */ /* 0x000fce00078e000e */
[----:B0-----:R-:W-:Y:S05]  /*2cde0*/  WARPSYNC.COLLECTIVE R15, `(.L_x_2099) ;  /* 0x000000000f087348 */ /* 0x001fea0003c00000 */
[----:B------:R1:W2:Y:S02]  /*2cdf0*/  SHFL.IDX P6, R14, R13, R12, R11 ;  /* 0x0000000c0d0e7389 */ /* 0x0002a400000c000b */
[----:B012---:R-:W-:Y:S01]  /*2ce00*/  ENDCOLLECTIVE ;  /* 0x000000000000791b */ /* 0x007fe20003800000 */
.L_x_2099:
[----:B------:R-:W-:Y:S02]  /*2ce10*/  IMAD.MOV.U32 R13, RZ, RZ, R8 ;  /* 0x000000ffff0d7224 */ /* 0x000fe400078e0008 */
[----:B------:R-:W-:Y:S02]  /*2ce20*/  IMAD.MOV.U32 R12, RZ, RZ, 0x1 ;  /* 0x00000001ff0c7424 */ /* 0x000fe400078e00ff */
[----:B------:R-:W-:Y:S02]  /*2ce30*/  IMAD.SHL.U32 R35, R35, 0x8, RZ ;  /* 0x0000000823237824 */ /* 0x000fe400078e00ff */
[----:B------:R-:W-:-:S07]  /*2ce40*/  IMAD.MOV.U32 R2, RZ, RZ, R14 ;  /* 0x000000ffff027224 */ /* 0x000fce00078e000e */
[----:B------:R-:W-:Y:S05]  /*2ce50*/  WARPSYNC.COLLECTIVE R15, `(.L_x_2100) ;  /* 0x000000000f087348 */ /* 0x000fea0003c00000 */
[----:B------:R0:W1:Y:S02]  /*2ce60*/  SHFL.IDX P6, R14, R13, R12, R11 ;  /* 0x0000000c0d0e7389 */ /* 0x00006400000c000b */
[----:B01----:R-:W-:Y:S01]  /*2ce70*/  ENDCOLLECTIVE ;  /* 0x000000000000791b */ /* 0x003fe20003800000 */
.L_x_2100:
[----:B------:R-:W-:-:S05]  /*2ce80*/  LOP3.LUT R35, R35, 0x38, RZ, 0xc0, !PT ;  /* 0x0000003823237812 */ /* 0x000fca00078ec0ff */
[----:B------:R-:W-:-:S05]  /*2ce90*/  IMAD.SHL.U32 R0, R35, 0x2, RZ ;  /* 0x0000000223007824 */ /* 0x000fca00078e00ff */
[----:B------:R-:W-:Y:S01]  /*2cea0*/  IADD3 R2, P0, R2, R0, RZ ;  /* 0x0000000002027210 */ /* 0x000fe20007f1e0ff */
[----:B------:R-:W-:-:S04]  /*2ceb0*/  IMAD.MOV.U32 R13, RZ, RZ, R9 ;  /* 0x000000ffff0d7224 */ /* 0x000fc800078e0009 */
[----:B------:R-:W-:-:S05]  /*2cec0*/  IMAD.X R3, RZ, RZ, R3, P0 ;  /* 0x000000ffff037224 */ /* 0x000fca00000e0603 */
        /* <DEDUP_REMOVED lines=10> */
.L_x_2101:
[----:B------:R-:W-:Y:S01]  /*2cf70*/  MOV R13, R8 ;  /* 0x00000008000d7202 */ /* 0x000fe20000000f00 */
[----:B------:R-:W-:Y:S02]  /*2cf80*/  IMAD.MOV.U32 R12, RZ, RZ, 0x2 ;  /* 0x00000002ff0c7424 */ /* 0x000fe400078e00ff */
[----:B------:R-:W-:-:S07]  /*2cf90*/  IMAD.MOV.U32 R2, RZ, RZ, R14 ;  /* 0x000000ffff027224 */ /* 0x000fce00078e000e */
[----:B------:R-:W-:Y:S05]  /*2cfa0*/  WARPSYNC.COLLECTIVE R15, `(.L_x_2102) ;  /* 0x000000000f087348 */ /* 0x000fea0003c00000 */
[----:B------:R0:W1:Y:S02]  /*2cfb0*/  SHFL.IDX P6, R14, R13, R12, R11 ;  /* 0x0000000c0d0e7389 */ /* 0x00006400000c000b */
[----:B01----:R-:W-:Y:S01]  /*2cfc0*/  ENDCOLLECTIVE ;  /* 0x000000000000791b */ /* 0x003fe20003800000 */
.L_x_2102:
        /* <DEDUP_REMOVED lines=13> */
.L_x_2103:
[----:B------:R-:W-:Y:S01]  /*2d0a0*/  IMAD.MOV.U32 R13, RZ, RZ, R8 ;  /* 0x000000ffff0d7224 */ /* 0x000fe200078e0008 */
[----:B------:R-:W-:Y:S01]  /*2d0b0*/  MOV R12, 0x3 ;  /* 0x00000003000c7802 */ /* 0x000fe20000000f00 */
[----:B------:R-:W-:-:S07]  /*2d0c0*/  IMAD.MOV.U32 R2, RZ, RZ, R14 ;  /* 0x000000ffff027224 */ /* 0x000fce00078e000e */
[----:B------:R-:W-:Y:S05]  /*2d0d0*/  WARPSYNC.COLLECTIVE R15, `(.L_x_2104) ;  /* 0x000000000f087348 */ /* 0x000fea0003c00000 */
[----:B------:R0:W1:Y:S02]  /*2d0e0*/  SHFL.IDX P6, R14, R13, R12, R11 ;  /* 0x0000000c0d0e7389 */ /* 0x00006400000c000b */
[----:B01----:R-:W-:Y:S01]  /*2d0f0*/  ENDCOLLECTIVE ;  /* 0x000000000000791b */ /* 0x003fe20003800000 */
.L_x_2104:
        /* <DEDUP_REMOVED lines=13> */
.L_x_2105:
[----:B------:R-:W-:Y:S02]  /*2d1d0*/  IMAD.MOV.U32 R13, RZ, RZ, R8 ;  /* 0x000000ffff0d7224 */ /* 0x000fe400078e0008 */
[----:B------:R-:W-:Y:S02]  /*2d1e0*/  IMAD.MOV.U32 R12, RZ, RZ, 0x4 ;  /* 0x00000004ff0c7424 */ /* 0x000fe400078e00ff */
[----:B------:R-:W-:-:S07]  /*2d1f0*/  IMAD.MOV.U32 R2, RZ, RZ, R14 ;  /* 0x000000ffff027224 */ /* 0x000fce00078e000e */
[----:B------:R-:W-:Y:S05]  /*2d200*/  WARPSYNC.COLLECTIVE R15, `(.L_x_2106) ;  /* 0x000000000f087348 */ /* 0x000fea0003c00000 */
[----:B------:R0:W1:Y:S02]  /*2d210*/  SHFL.IDX P6, R14, R13, R12, R11 ;  /* 0x0000000c0d0e7389 */ /* 0x00006400000c000b */
[----:B01----:R-:W-:Y:S01]  /*2d220*/  ENDCOLLECTIVE ;  /* 0x000000000000791b */ /* 0x003fe20003800000 */
.L_x_2106:
        /* <DEDUP_REMOVED lines=13> */
.L_x_2107:
[----:B------:R-:W-:Y:S02]  /*2d300*/  IMAD.MOV.U32 R13, RZ, RZ, R8 ;  /* 0x000000ffff0d7224 */ /* 0x000fe400078e0008 */
[----:B------:R-:W-:Y:S02]  /*2d310*/  IMAD.MOV.U32 R12, RZ, RZ, 0x5 ;  /* 0x00000005ff0c7424 */ /* 0x000fe400078e00ff */
[----:B------:R-:W-:-:S07]  /*2d320*/  IMAD.MOV.U32 R2, RZ, RZ, R14 ;  /* 0x000000ffff027224 */ /* 0x000fce00078e000e */
[----:B------:R-:W-:Y:S05]  /*2d330*/  WARPSYNC.COLLECTIVE R15, `(.L_x_2108) ;  /* 0x000000000f087348 */ /* 0x000fea0003c00000 */
[----:B------:R0:W1:Y:S02]  /*2d340*/  SHFL.IDX P6, R14, R13, R12, R11 ;  /* 0x0000000c0d0e7389 */ /* 0x00006400000c000b */
[----:B01----:R-:W-:Y:S01]  /*2d350*/  ENDCOLLECTIVE ;  /* 0x000000000000791b */ /* 0x003fe20003800000 */
.L_x_2108:
[----:B------:R-:W-:-:S05]  /*2d360*/  IADD3 R2, P0, R2, R0, RZ ;  /* 0x0000000002027210 */ /* 0x000fca0007f1e0ff */
[----:B------:R-:W-:-:S05]  /*2d370*/  IMAD.X R3, RZ, RZ, R35, P0 ;  /* 0x000000ffff037224 */ /* 0x000fca00000e0623 */
        /* <DEDUP_REMOVED lines=11> */
.L_x_2109:
[----:B------:R-:W-:Y:S01]  /*2d430*/  IMAD.MOV.U32 R2, RZ, RZ, R14 ;  /* 0x000000ffff027224 */ /* 0x000fe200078e000e */
[----:B------:R-:W-:Y:S06]  /*2d440*/  BRA `(.L_x_2110) ;  /* 0xffffffa800a87947 */ /* 0x000fec000383ffff */
.L_x_1958:
[----:B-1----:R1:W2:Y:S02]  /*2d450*/  SYNCS.PHASECHK.TRANS64.TRYWAIT P0, [R5+URZ+0x2a860], R2 ;  /* 0x02a86002050075a7 */ /* 0x0022a4000800017f */
[----:B--2---:R-:W-:Y:S05]  /*2d460*/  @!P0 NANOSLEEP.SYNCS 0x989680 ;  /* 0x009896800000895d */ /* 0x004fea0003900000 */
[----:B------:R-:W2:Y:S02]  /*2d470*/  @!P0 SYNCS.PHASECHK.TRANS64 P0, [R5+URZ+0x2a860], R2 ;  /* 0x02a86002050085a7 */ /* 0x000ea4000800007f */
[----:B--2---:R-:W-:Y:S05]  /*2d480*/  @!P0 BRA `(.L_x_1958) ;  /* 0xfffffffc00f08947 */ /* 0x004fea000383ffff */
[----:B------:R-:W-:Y:S05]  /*2d490*/  BRA `(.L_x_2111) ;  /* 0xffffffac00047947 */ /* 0x000fea000383ffff */
.L_x_1959:
[----:B------:R-:W-:Y:S01]  /*2d4a0*/  BSSY B1, `(.L_x_2112) ;  /* 0x0000008000017945 */ /* 0x000fe20003800000 */
[----:B------:R-:W-:Y:S02]  /*2d4b0*/  IMAD.MOV.U32 R13, RZ, RZ, R19 ;  /* 0x000000ffff0d7224 */ /* 0x000fe400078e0013 */
[----:B------:R-:W-:Y:S02]  /*2d4c0*/  IMAD.MOV.U32 R12, RZ, RZ, RZ ;  /* 0x000000ffff0c7224 */ /* 0x000fe400078e00ff */
[----:B------:R-:W-:Y:S02]  /*2d4d0*/  IMAD.MOV.U32 R11, RZ, RZ, 0x181f ;  /* 0x0000181fff0b7424 */ /* 0x000fe400078e00ff */
[----:B------:R-:W-:-:S07]  /*2d4e0*/  IMAD.MOV.U32 R15, RZ, RZ, -0x1 ;  /* 0xffffffffff0f7424 */ /* 0x000fce00078e00ff */
[----:B-1----:R-:W-:Y:S05]  /*2d4f0*/  WARPSYNC.COLLECTIVE R15, `(.L_x_2113) ;  /* 0x000000000f087348 */ /* 0x002fea0003c00000 */
[----:B------:R0:W2:Y:S02]  /*2d500*/  SHFL.IDX P6, R14, R13, R12, R11 ;  /* 0x0000000c0d0e7389 */ /* 0x0000a400000c000b */
[----:B012---:R-:W-:Y:S01]  /*2d510*/  ENDCOLLECTIVE ;  /* 0x000000000000791b */ /* 0x007fe20003800000 */
.L_x_2113:
[----:B------:R-:W-:Y:S05]  /*2d520*/  BSYNC B1 ;  /* 0x0000000000017941 */ /* 0x000fea0003800000 */
.L_x_2112:
[----:B------:R-:W-:Y:S01]  /*2d530*/  MOV R13, R18 ;  /* 0x00000012000d7202 */ /* 0x000fe20000000f00 */
        /* <DEDUP_REMOVED lines=8> */
.L_x_2114:
[----:B------:R-:W-:Y:S01]  /*2d5c0*/  MOV R13, R19 ;  /* 0x00000013000d7202 */ /* 0x000fe20000000f00 */
[----:B------:R-:W-:Y:S02]  /*2d5d0*/  IMAD.MOV.U32 R12, RZ, RZ, 0x1 ;  /* 0x00000001ff0c7424 */ /* 0x000fe400078e00ff */
[----:B------:R-:W-:-:S07]  /*2d5e0*/  IMAD.MOV.U32 R2, RZ, RZ, R14 ;  /* 0x000000ffff027224 */ /* 0x000fce00078e000e */
[----:B------:R-:W-:Y:S05]  /*2d5f0*/  WARPSYNC.COLLECTIVE R15, `(.L_x_2115) ;  /* 0x000000000f087348 */ /* 0x000fea0003c00000 */
[----:B------:R0:W1:Y:S02]  /*2d600*/  SHFL.IDX P6, R14, R13, R12, R11 ;  /* 0x0000000c0d0e7389 */ /* 0x00006400000c000b */
[----:B01----:R-:W-:Y:S01]  /*2d610*/  ENDCOLLECTIVE ;  /* 0x000000000000791b */ /* 0x003fe20003800000 */
.L_x_2115:
        /* <DEDUP_REMOVED lines=15> */
.L_x_2116:
[----:B------:R-:W-:Y:S01]  /*2d710*/  IMAD.MOV.U32 R13, RZ, RZ, R19 ;  /* 0x000000ffff0d7224 */ /* 0x000fe200078e0013 */
[----:B------:R-:W-:Y:S01]  /*2d720*/  MOV R12, 0x2 ;  /* 0x00000002000c7802 */ /* 0x000fe20000000f00 */
[----:B------:R-:W-:-:S07]  /*2d730*/  IMAD.MOV.U32 R2, RZ, RZ, R14 ;  /* 0x000000ffff027224 */ /* 0x000fce00078e000e */
[----:B------:R-:W-:Y:S05]  /*2d740*/  WARPSYNC.COLLECTIVE R15, `(.L_x_2117) ;  /* 0x000000000f087348 */ /* 0x000fea0003c00000 */
[----:B------:R0:W1:Y:S02]  /*2d750*/  SHFL.IDX P6, R14, R13, R12, R11 ;  /* 0x0000000c0d0e7389 */ /* 0x00006400000c000b */
[----:B01----:R-:W-:Y:S01]  /*2d760*/  ENDCOLLECTIVE ;  /* 0x000000000000791b */ /* 0x003fe20003800000 */
.L_x_2117:
        /* <DEDUP_REMOVED lines=14> */
.L_x_2118:
[----:B------:R-:W-:Y:S02]  /*2d850*/  IMAD.MOV.U32 R13, RZ, RZ, R19 ;  /* 0x000000ffff0d7224 */ /* 0x000fe400078e0013 */
[----:B------:R-:W-:Y:S02]  /*2d860*/  IMAD.MOV.U32 R12, RZ, RZ, 0x3 ;  /* 0x00000003ff0c7424 */ /* 0x000fe400078e00ff */
[----:B------:R-:W-:-:S07]  /*2d870*/  IMAD.MOV.U32 R2, RZ, RZ, R14 ;  /* 0x000000ffff027224 */ /* 0x000fce00078e000e */
[----:B------:R-:W-:Y:S05]  /*2d880*/  WARPSYNC.COLLECTIVE R15, `(.L_x_2119) ;  /* 0x000000000f087348 */ /* 0x000fea0003c00000 */
[----:B------:R0:W1:Y:S02]  /*2d890*/  SHFL.IDX P6, R14, R13, R12, R11 ;  /* 0x0000000c0d0e7389 */ /* 0x00006400000c000b */
[----:B01----:R-:W-:Y:S01]  /*2d8a0*/  ENDCOLLECTIVE ;  /* 0x000000000000791b */ /* 0x003fe20003800000 */
.L_x_2119:
        /* <DEDUP_REMOVED lines=14> */
.L_x_2120:
[----:B------:R-:W-:Y:S02]  /*2d990*/  IMAD.MOV.U32 R13, RZ, RZ, R19 ;  /* 0x000000ffff0d7224 */ /* 0x000fe400078e0013 */
[----:B------:R-:W-:Y:S02]  /*2d9a0*/  IMAD.MOV.U32 R12, RZ, RZ, 0x4 ;  /* 0x00000004ff0c7424 */ /* 0x000fe400078e00ff */
[----:B------:R-:W-:-:S07]  /*2d9b0*/  IMAD.MOV.U32 R2, RZ, RZ, R14 ;  /* 0x000000ffff027224 */ /* 0x000fce00078e000e */
[----:B------:R-:W-:Y:S05]  /*2d9c0*/  WARPSYNC.COLLECTIVE R15, `(.L_x_2121) ;  /* 0x000000000f087348 */ /* 0x000fea0003c00000 */
[----:B------:R0:W1:Y:S02]  /*2d9d0*/  SHFL.IDX P6, R14, R13, R12, R11 ;  /* 0x0000000c0d0e7389 */ /* 0x00006400000c000b */
[----:B01----:R-:W-:Y:S01]  /*2d9e0*/  ENDCOLLECTIVE ;  /* 0x000000000000791b */ /* 0x003fe20003800000 */
.L_x_2121:
[----:B------:R-:W-:-:S05]  /*2d9f0*/  IADD3 R2, P2, R2, R0, RZ ;  /* 0x0000000002027210 */ /* 0x000fca0007f5e0ff */
[----:B------:R-:W-:Y:S01]  /*2da00*/  IMAD.X R3, RZ, RZ, R3, P2 ;  /* 0x000000ffff037224 */ /* 0x000fe200010e0603 */
[----:B------:R-:W-:Y:S02]  /*2da10*/  ISETP.LT.OR P2, PT, R8, 0x31, !P1 ;  /* 0x000000310800780c */ /* 0x000fe40004f41670 */
[----:B------:R-:W-:-:S11]  /*2da20*/  MOV R13, R18 ;  /* 0x00000012000d7202 */ /* 0x000fd60000000f00 */
        /* <DEDUP_REMOVED lines=10> */
.L_x_2122:
[----:B------:R-:W-:Y:S02]  /*2dad0*/  IMAD.MOV.U32 R13, RZ, RZ, R19 ;  /* 0x000000ffff0d7224 */ /* 0x000fe400078e0013 */
[----:B------:R-:W-:Y:S02]  /*2dae0*/  IMAD.MOV.U32 R12, RZ, RZ, 0x5 ;  /* 0x00000005ff0c7424 */ /* 0x000fe400078e00ff */
[----:B------:R-:W-:-:S07]  /*2daf0*/  IMAD.MOV.U32 R2, RZ, RZ, R14 ;  /* 0x000000ffff027224 */ /* 0x000fce00078e000e */
[----:B------:R-:W-:Y:S05]  /*2db00*/  WARPSYNC.COLLECTIVE R15, `(.L_x_2123) ;  /* 0x000000000f087348 */ /* 0x000fea0003c00000 */
[----:B------:R0:W1:Y:S02]  /*2db10*/  SHFL.IDX P6, R14, R13, R12, R11 ;  /* 0x0000000c0d0e7389 */ /* 0x00006400000c000b */
[----:B01----:R-:W-:Y:S01]  /*2db20*/  ENDCOLLECTIVE ;  /* 0x000000000000791b */ /* 0x003fe20003800000 */
.L_x_2123:
        /* <DEDUP_REMOVED lines=13> */
.L_x_2124:
[----:B------:R-:W-:Y:S01]  /*2dc00*/  @!PT LDS RZ, [RZ] ;  /* 0x00000000fffff984 */ /* 0x000fe20000000800 */
[----:B------:R-:W-:Y:S01]  /*2dc10*/  @!PT LDS RZ, [RZ] ;  /* 0x00000000fffff984 */ /* 0x000fe20000000800 */
[----:B------:R-:W-:Y:S01]  /*2dc20*/  @!PT LDS RZ, [RZ] ;  /* 0x00000000fffff984 */ /* 0x000fe20000000800 */
[----:B------:R0:W-:Y:S02]  /*2dc30*/  LDGSTS.E.BYPASS.LTC128B.128 [R4+0x5400], desc[UR60][R2.64+0x80], !P2 ;  /* 0x0540008002047fae */ /* 0x0001e4000d101d7c */
[----:B0-----:R-:W-:Y:S01]  /*2dc40*/  MOV R2, R14 ;  /* 0x0000000e00027202 */ /* 0x001fe20000000f00 */
[----:B------:R-:W-:Y:S06]  /*2dc50*/  BRA `(.L_x_2125) ;  /* 0xffffffa400f07947 */ /* 0x000fec000383ffff */
.L_x_1967:
[----:B0-----:R0:W1:Y:S02]  /*2dc60*/  SYNCS.PHASECHK.TRANS64.TRYWAIT P0, [R0+URZ+0x2a860], R3 ;  /* 0x02a86003000075a7 */ /* 0x001064000800017f */
[----:B-1----:R-:W-:Y:S05]  /*2dc70*/  @!P0 NANOSLEEP.SYNCS 0x989680 ;  /* 0x009896800000895d */ /* 0x002fea0003900000 */
[----:B------:R-:W1:Y:S02]  /*2dc80*/  @!P0 SYNCS.PHASECHK.TRANS64 P0, [R0+URZ+0x2a860], R3 ;  /* 0x02a86003000085a7 */ /* 0x000e64000800007f */
[----:B-1----:R-:W-:Y:S05]  /*2dc90*/  @!P0 BRA `(.L_x_1967) ;  /* 0xfffffffc00f08947 */ /* 0x002fea000383ffff */
[----:B------:R-:W-:Y:S05]  /*2dca0*/  BRA `(.L_x_2126) ;  /* 0xffffffac00047947 */ /* 0x000fea000383ffff */
.L_x_1968:
        /* <DEDUP_REMOVED lines=8> */
.L_x_2128:
[----:B------:R-:W-:Y:S05]  /*2dd30*/  BSYNC B0 ;  /* 0x0000000000007941 */ /* 0x000fea0003800000 */
.L_x_2127:
[----:B------:R-:W0:Y:S01]  /*2dd40*/  S2R R5, SR_TID.X ;  /* 0x0000000000057919 */ /* 0x000e220000002100 */
[----:B------:R-:W-:Y:S01]  /*2dd50*/  IMAD.MOV.U32 R13, RZ, RZ, R18 ;  /* 0x000000ffff0d7224 */ /* 0x000fe200078e0012 */
[----:B------:R-:W-:Y:S01]  /*2dd60*/  MOV R12, RZ ;  /* 0x000000ff000c7202 */ /* 0x000fe20000000f00 */
[----:B------:R-:W-:Y:S01]  /*2dd70*/  IMAD.MOV.U32 R11, RZ, RZ, 0x181f ;  /* 0x0000181fff0b7424 */ /* 0x000fe200078e00ff */
[C---:B------:R-:W-:Y:S01]  /*2dd80*/  LOP3.LUT R2, R29.reuse, 0x1, RZ, 0xc0, !PT ;  /* 0x000000011d027812 */ /* 0x040fe200078ec0ff */
[----:B------:R-:W-:Y:S01]  /*2dd90*/  IMAD.MOV.U32 R15, RZ, RZ, -0x1 ;  /* 0xffffffffff0f7424 */ /* 0x000fe200078e00ff */
[----:B------:R-:W-:Y:S01]  /*2dda0*/  LOP3.LUT P0, RZ, R29, 0x2, RZ, 0xc0, !PT ;  /* 0x000000021dff7812 */ /* 0x000fe2000780c0ff */
[----:B------:R-:W-:Y:S01]  /*2ddb0*/  IMAD.MOV.U32 R3, RZ, RZ, R14 ;  /* 0x000000ffff037224 */ /* 0x000fe200078e000e */
[----:B------:R-:W-:Y:S01]  /*2ddc0*/  ISETP.NE.U32.AND P1, PT, R2, 0x1, PT ;  /* 0x000000010200780c */ /* 0x000fe20003f25070 */
[----:B------:R-:W-:-:S12]  /*2ddd0*/  IMAD R4, R4, 0x2, R17 ;  /* 0x0000000204047824 */ /* 0x000fd800078e0211 */
[----:B0-----:R-:W-:Y:S05]  /*2dde0*/  WARPSYNC.COLLECTIVE R15, `(.L_x_2129) ;  /* 0x000000000f087348 */ /* 0x001fea0003c00000 */
[----:B------:R1:W2:Y:S02]  /*2ddf0*/  SHFL.IDX P6, R14, R13, R12, R11 ;  /* 0x0000000c0d0e7389 */ /* 0x0002a400000c000b */
[----:B012---:R-:W-:Y:S01]  /*2de00*/  ENDCOLLECTIVE ;  /* 0x000000000000791b */ /* 0x007fe20003800000 */
.L_x_2129:
[C---:B------:R-:W-:Y:S02]  /*2de10*/  ISETP.LT.OR P4, PT, R6.reuse, 0x1, !P0 ;  /* 0x000000010600780c */ /* 0x040fe40004781670 */
[----:B------:R-:W-:Y:S02]  /*2de20*/  ISETP.LT.OR P3, PT, R6, 0x1, P1 ;  /* 0x000000010600780c */ /* 0x000fe40000f61670 */
[----:B------:R-:W-:Y:S01]  /*2de30*/  MOV R13, R19 ;  /* 0x00000013000d7202 */ /* 0x000fe20000000f00 */
[----:B------:R-:W-:Y:S02]  /*2de40*/  IMAD.MOV.U32 R12, RZ, RZ, 0x1 ;  /* 0x00000001ff0c7424 */ /* 0x000fe400078e00ff */
[----:B------:R-:W-:-:S05]  /*2de50*/  IMAD.SHL.U32 R5, R5, 0x8, RZ ;  /* 0x0000000805057824 */ /* 0x000fca00078e00ff */
[----:B------:R-:W-:-:S05]  /*2de60*/  LOP3.LUT R5, R5, 0x38, RZ, 0xc0, !PT ;  /* 0x0000003805057812 */ /* 0x000fca00078ec0ff */
[----:B------:R-:W-:-:S05]  /*2de70*/  IMAD.SHL.U32 R5, R5, 0x2, RZ ;  /* 0x0000000205057824 */ /* 0x000fca00078e00ff */
[----:B------:R-:W-:-:S13]  /*2de80*/  IADD3 R2, P2, R14, R5, RZ ;  /* 0x000000050e027210 */ /* 0x000fda0007f5e0ff */
[----:B------:R-:W-:Y:S05]  /*2de90*/  WARPSYNC.COLLECTIVE R15, `(.L_x_2130) ;  /* 0x000000000f087348 */ /* 0x000fea0003c00000 */
[----:B------:R0:W1:Y:S02]  /*2dea0*/  SHFL.IDX P6, R14, R13, R12, R11 ;  /* 0x0000000c0d0e7389 */ /* 0x00006400000c000b */
[----:B01----:R-:W-:Y:S01]  /*2deb0*/  ENDCOLLECTIVE ;  /* 0x000000000000791b */ /* 0x003fe20003800000 */
.L_x_2130:
        /* <DEDUP_REMOVED lines=13> */
.L_x_2131:
[----:B------:R-:W-:Y:S02]  /*2df90*/  IMAD.MOV.U32 R13, RZ, RZ, R19 ;  /* 0x000000ffff0d7224 */ /* 0x000fe400078e0013 */
[----:B------:R-:W-:Y:S01]  /*2dfa0*/  IMAD.MOV.U32 R12, RZ, RZ, 0x2 ;  /* 0x00000002ff0c7424 */ /* 0x000fe200078e00ff */
[----:B------:R-:W-:-:S13]  /*2dfb0*/  IADD3 R2, P2, R14, R5, RZ ;  /* 0x000000050e027210 */ /* 0x000fda0007f5e0ff */
[----:B------:R-:W-:Y:S05]  /*2dfc0*/  WARPSYNC.COLLECTIVE R15, `(.L_x_2132) ;  /* 0x000000000f087348 */ /* 0x000fea0003c00000 */
[----:B------:R0:W1:Y:S02]  /*2dfd0*/  SHFL.IDX P6, R14, R13, R12, R11 ;  /* 0x0000000c0d0e7389 */ /* 0x00006400000c000b */
[----:B01----:R-:W-:Y:S01]  /*2dfe0*/  ENDCOLLECTIVE ;  /* 0x000000000000791b */ /* 0x003fe20003800000 */
.L_x_2132:
        /* <DEDUP_REMOVED lines=13> */
.L_x_2133:
[----:B------:R-:W-:Y:S02]  /*2e0c0*/  IMAD.MOV.U32 R13, RZ, RZ, R19 ;  /* 0x000000ffff0d7224 */ /* 0x000fe400078e0013 */
[----:B------:R-:W-:Y:S02]  /*2e0d0*/  IMAD.MOV.U32 R12, RZ, RZ, 0x3 ;  /* 0x00000003ff0c7424 */ /* 0x000fe400078e00ff */
[----:B------:R-:W-:-:S07]  /*2e0e0*/  IMAD.MOV.U32 R10, RZ, RZ, R14 ;  /* 0x000000ffff0a7224 */ /* 0x000fce00078e000e */
[----:B------:R-:W-:Y:S05]  /*2e0f0*/  WARPSYNC.COLLECTIVE R15, `(.L_x_2134) ;  /* 0x000000000f087348 */ /* 0x000fea0003c00000 */
[----:B------:R0:W1:Y:S02]  /*2e100*/  SHFL.IDX P6, R14, R13, R12, R11 ;  /* 0x0000000c0d0e7389 */ /* 0x00006400000c000b */
[----:B01----:R-:W-:Y:S01]  /*2e110*/  ENDCOLLECTIVE ;  /* 0x000000000000791b */ /* 0x003fe20003800000 */
.L_x_2134:
[----:B------:R-:W-:-:S05]  /*2e120*/  IADD3 R2, P2, R10, R5, RZ ;  /* 0x000000050a027210 */ /* 0x000fca0007f5e0ff */
[----:B------:R-:W-:-:S05]  /*2e130*/  IMAD.X R3, RZ, RZ, R7, P2 ;  /* 0x000000ffff037224 */ /* 0x000fca00010e0607 */
[----:B------:R-:W-:Y:S01]  /*2e140*/  @!PT LDS RZ, [RZ] ;  /* 0x00000000fffff984 */ /* 0x000fe20000000800 */
[----:B------:R-:W-:Y:S01]  /*2e150*/  @!PT LDS RZ, [RZ] ;  /* 0x00000000fffff984 */ /* 0x000fe20000000800 */
[----:B------:R-:W-:Y:S01]  /*2e160*/  @!PT LDS RZ, [RZ] ;  /* 0x00000000fffff984 */ /* 0x000fe20000000800 */
[----:B------:R0:W-:Y:S01]  /*2e170*/  LDGSTS.E.BYPASS.LTC128B.128 [R4+0x1400], desc[UR60][R2.64], !P3 ;  /* 0x0140000002047fae */ /* 0x0001e2000d901d7c */
[----:B------:R-:W-:Y:S02]  /*2e180*/  MOV R13, R18 ;  /* 0x00000012000d7202 */ /* 0x000fe40000000f00 */
[C---:B------:R-:W-:Y:S01]  /*2e190*/  ISETP.LT.OR P3, PT, R6.reuse, 0x31, P1 ;  /* 0x000000310600780c */ /* 0x040fe20000f61670 */
[----:B------:R0:W-:Y:S01]  /*2e1a0*/  LDGSTS.E.BYPASS.LTC128B.128 [R4+0x4400], desc[UR60][R2.64+0x80], !P4 ;  /* 0x0440008002047fae */ /* 0x0001e2000e101d7c */
[----:B------:R-:W-:Y:S01]  /*2e1b0*/  ISETP.LT.OR P4, PT, R6, 0x31, !P0 ;  /* 0x000000310600780c */ /* 0x000fe20004781670 */
[----:B------:R-:W-:-:S12]  /*2e1c0*/  IMAD.MOV.U32 R8, RZ, RZ, R14 ;  /* 0x000000ffff087224 */ /* 0x000fd800078e000e */
[----:B0-----:R-:W-:Y:S05]  /*2e1d0*/  WARPSYNC.COLLECTIVE R15, `(.L_x_2135) ;  /* 0x000000000f087348 */ /* 0x001fea0003c00000 */
[----:B------:R1:W2:Y:S02]  /*2e1e0*/  SHFL.IDX P6, R14, R13, R12, R11 ;  /* 0x0000000c0d0e7389 */ /* 0x0002a400000c000b */
[----:B012---:R-:W-:Y:S01]  /*2e1f0*/  ENDCOLLECTIVE ;  /* 0x000000000000791b */ /* 0x007fe20003800000 */
.L_x_2135:
[----:B------:R-:W-:Y:S02]  /*2e200*/  IMAD.MOV.U32 R13, RZ, RZ, R19 ;  /* 0x000000ffff0d7224 */ /* 0x000fe400078e0013 */
[----:B------:R-:W-:Y:S01]  /*2e210*/  IMAD.MOV.U32 R12, RZ, RZ, 0x4 ;  /* 0x00000004ff0c7424 */ /* 0x000fe200078e00ff */
[----:B------:R-:W-:-:S13]  /*2e220*/  IADD3 R2, P2, R14, R5, RZ ;  /* 0x000000050e027210 */ /* 0x000fda0007f5e0ff */
[----:B------:R-:W-:Y:S05]  /*2e230*/  WARPSYNC.COLLECTIVE R15, `(.L_x_2136) ;  /* 0x000000000f087348 */ /* 0x000fea0003c00000 */
[----:B------:R0:W1:Y:S02]  /*2e240*/  SHFL.IDX P6, R14, R13, R12, R11 ;  /* 0x0000000c0d0e7389 */ /* 0x00006400000c000b */
[----:B01----:R-:W-:Y:S01]  /*2e250*/  ENDCOLLECTIVE ;  /* 0x000000000000791b */ /* 0x003fe20003800000 */
.L_x_2136:
        /* <DEDUP_REMOVED lines=13> */
.L_x_2137:
[----:B------:R-:W-:Y:S02]  /*2e330*/  IMAD.MOV.U32 R13, RZ, RZ, R19 ;  /* 0x000000ffff0d7224 */ /* 0x000fe400078e0013 */
[----:B------:R-:W-:Y:S02]  /*2e340*/  IMAD.MOV.U32 R12, RZ, RZ, 0x5 ;  /* 0x00000005ff0c7424 */ /* 0x000fe400078e00ff */
[----:B------:R-:W-:-:S07]  /*2e350*/  IMAD.MOV.U32 R10, RZ, RZ, R14 ;  /* 0x000000ffff0a7224 */ /* 0x000fce00078e000e */
[----:B------:R-:W-:Y:S05]  /*2e360*/  WARPSYNC.COLLECTIVE R15, `(.L_x_2138) ;  /* 0x000000000f087348 */ /* 0x000fea0003c00000 */
[----:B------:R0:W1:Y:S02]  /*2e370*/  SHFL.IDX P6, R14, R13, R12, R11 ;  /* 0x0000000c0d0e7389 */ /* 0x00006400000c000b */
[----:B01----:R-:W-:Y:S01]  /*2e380*/  ENDCOLLECTIVE ;  /* 0x000000000000791b */ /* 0x003fe20003800000 */
.L_x_2138:
[----:B------:R-:W-:-:S04]  /*2e390*/  IADD3 R2, P2, R10, R5, RZ ;  /* 0x000000050a027210 */ /* 0x000fc80007f5e0ff */
[----:B------:R-:W-:-:S05]  /*2e3a0*/  IADD3.X R3, RZ, R7, RZ, P2, !PT ;  /* 0x00000007ff037210 */ /* 0x000fca00017fe4ff */
        /* <DEDUP_REMOVED lines=10> */
.L_x_2139:
[----:B------:R-:W-:Y:S05]  /*2e450*/  BRA `(.L_x_2140) ;  /* 0xffffffa800007947 */ /* 0x000fea000383ffff */
.L_x_1973:
[----:B------:R-:W-:Y:S01]  /*2e460*/  BSSY B0, `(.L_x_2141) ;  /* 0x0000008000007945 */ /* 0x000fe20003800000 */
[----:B------:R-:W-:Y:S01]  /*2e470*/  IMAD.MOV.U32 R13, RZ, RZ, R24 ;  /* 0x000000ffff0d7224 */ /* 0x000fe200078e0018 */
[----:B------:R-:W-:Y:S01]  /*2e480*/  MOV R11, 0x1f ;  /* 0x0000001f000b7802 */ /* 0x000fe20000000f00 */
[----:B------:R-:W-:Y:S02]  /*2e490*/  IMAD.MOV.U32 R12, RZ, RZ, RZ ;  /* 0x000000ffff0c7224 */ /* 0x000fe400078e00ff */
[----:B------:R-:W-:-:S07]  /*2e4a0*/  IMAD.MOV.U32 R15, RZ, RZ, -0x1 ;  /* 0xffffffffff0f7424 */ /* 0x000fce00078e00ff */
[----:B01----:R-:W-:Y:S05]  /*2e4b0*/  WARPSYNC.COLLECTIVE R15, `(.L_x_2142) ;  /* 0x000000000f087348 */ /* 0x003fea0003c00000 */
[----:B------:R2:W3:Y:S02]  /*2e4c0*/  SHFL.IDX P6, R14, R13, R12, R11 ;  /* 0x0000000c0d0e7389 */ /* 0x0004e400000c000b */
[----:B0123--:R-:W-:Y:S01]  /*2e4d0*/  ENDCOLLECTIVE ;  /* 0x000000000000791b */ /* 0x00ffe20003800000 */
.L_x_2142:
[----:B------:R-:W-:Y:S05]  /*2e4e0*/  BSYNC B0 ;  /* 0x0000000000007941 */ /* 0x000fea0003800000 */
.L_x_2141:
        /* <DEDUP_REMOVED lines=9> */
.L_x_2143:
[----:B------:R-:W-:Y:S02]  /*2e580*/  ULDC UR4, c[0x0][0xc3c] ;  /* 0x00030f0000047ab9 */ /* 0x000fe40000000800 */
[----:B------:R-:W-:-:S13]  /*2e590*/  ISETP.GE.OR P1, PT, R9, UR4, !P0 ;  /* 0x0000000409007c0c */ /* 0x000fda000c726670 */
[----:B------:R-:W0:Y:S08]  /*2e5a0*/  @!P1 LDC.64 R2, c[0x0][0xc80] ;  /* 0x00032000ff029b82 */ /* 0x000e300000000a00 */
[----:B------:R-:W1:Y:S01]  /*2e5b0*/  @!P1 LDC.64 R4, c[0x0][0xc78] ;  /* 0x00031e00ff049b82 */ /* 0x000e620000000a00 */
[----:B------:R-:W-:Y:S01]  /*2e5c0*/  IMAD.MOV.U32 R25, RZ, RZ, RZ ;  /* 0x000000ffff197224 */ /* 0x000fe200078e00ff */
[----:B------:R-:W-:Y:S01]  /*2e5d0*/  MOV R7, R14 ;  /* 0x0000000e00077202 */ /* 0x000fe20000000f00 */
        /* <DEDUP_REMOVED lines=9> */
[----:B------:R-:W-:Y:S01]  /*2e670*/  ISETP.GE.U32.AND P5, PT, R8, 0x10, PT ;  /* 0x000000100800780c */ /* 0x000fe20003fa6070 */
[----:B--2---:R-:W-:Y:S02]  /*2e680*/  @!P1 IMAD.MOV.U32 R25, RZ, RZ, R6 ;  /* 0x000000ffff199224 */ /* 0x004fe400078e0006 */
[----:B------:R-:W-:-:S02]  /*2e690*/  IMAD.MOV.U32 R6, RZ, RZ, RZ ;  /* 0x000000ffff067224 */ /* 0x000fc400078e00ff */
[----:B---3--:R-:W-:Y:S01]  /*2e6a0*/  @!P1 IMAD.MOV.U32 R4, RZ, RZ, R5 ;  /* 0x000000ffff049224 */ /* 0x008fe200078e0005 */
[----:B------:R-:W-:-:S03]  /*2e6b0*/  ISETP.NE.AND P1, PT, R8, RZ, PT ;  /* 0x000000ff0800720c */ /* 0x000fc60003f25270 */
[----:B------:R-:W-:-:S10]  /*2e6c0*/  IMAD R13, R4, R25, RZ ;  /* 0x00000019040d7224 */ /* 0x000fd400078e02ff */
[----:B------:R-:W-:Y:S05]  /*2e6d0*/  WARPSYNC.COLLECTIVE R15, `(.L_x_2144) ;  /* 0x000000000f087348 */ /* 0x000fea0003c00000 */
[----:B------:R0:W1:Y:S02]  /*2e6e0*/  SHFL.UP P6, R14, R13, R12, R11 ;  /* 0x0400000c0d0e7389 */ /* 0x00006400000c000b */
[----:B01----:R-:W-:Y:S01]  /*2e6f0*/  ENDCOLLECTIVE ;  /* 0x000000000000791b */ /* 0x003fe20003800000 */
.L_x_2144:
[----:B------:R-:W-:Y:S01]  /*2e700*/  IMAD.MOV.U32 R12, RZ, RZ, 0x2 ;  /* 0x00000002ff0c7424 */ /* 0x000fe200078e00ff */
[----:B------:R-:W-:-:S04]  /*2e710*/  SEL R14, R14, RZ, P1 ;  /* 0x000000ff0e0e7207 */ /* 0x000fc80000800000 */
[----:B------:R-:W-:-:S05]  /*2e720*/  IADD3 R5, R13, R14, RZ ;  /* 0x0000000e0d057210 */ /* 0x000fca0007ffe0ff */
[----:B------:R-:W-:-:S07]  /*2e730*/  IMAD.MOV.U32 R13, RZ, RZ, R5 ;  /* 0x000000ffff0d7224 */ /* 0x000fce00078e0005 */
[----:B------:R-:W-:Y:S05]  /*2e740*/  WARPSYNC.COLLECTIVE R15, `(.L_x_2145) ;  /* 0x000000000f087348 */ /* 0x000fea0003c00000 */
[----:B------:R0:W1:Y:S02]  /*2e750*/  SHFL.UP P6, R14, R13, R12, R11 ;  /* 0x0400000c0d0e7389 */ /* 0x00006400000c000b */
[----:B01----:R-:W-:Y:S01]  /*2e760*/  ENDCOLLECTIVE ;  /* 0x000000000000791b */ /* 0x003fe20003800000 */
.L_x_2145:
[----:B------:R-:W-:Y:S01]  /*2e770*/  IMAD.MOV.U32 R12, RZ, RZ, 0x4 ;  /* 0x00000004ff0c7424 */ /* 0x000fe200078e00ff */
[----:B------:R-:W-:-:S05]  /*2e780*/  SEL R2, R14, RZ, P2 ;  /* 0x000000ff0e027207 */ /* 0x000fca0001000000 */
[----:B------:R-:W-:-:S04]  /*2e790*/  IMAD.IADD R2, R5, 0x1, R2 ;  /* 0x0000000105027824 */ /* 0x000fc800078e0202 */
[----:B------:R-:W-:-:S07]  /*2e7a0*/  IMAD.MOV.U32 R13, RZ, RZ, R2 ;  /* 0x000000ffff0d7224 */ /* 0x000fce00078e0002 */
[----:B------:R-:W-:Y:S05]  /*2e7b0*/  WARPSYNC.COLLECTIVE R15, `(.L_x_2146) ;  /* 0x000000000f087348 */ /* 0x000fea0003c00000 */
[----:B------:R0:W1:Y:S02]  /*2e7c0*/  SHFL.UP P6, R14, R13, R12, R11 ;  /* 0x0400000c0d0e7389 */ /* 0x00006400000c000b */
[----:B01----:R-:W-:Y:S01]  /*2e7d0*/  ENDCOLLECTIVE ;  /* 0x000000000000791b */ /* 0x003fe20003800000 */
.L_x_2146:
[----:B------:R-:W-:Y:S01]  /*2e7e0*/  IMAD.MOV.U32 R12, RZ, RZ, 0x8 ;  /* 0x00000008ff0c7424 */ /* 0x000fe200078e00ff */
[----:B------:R-:W-:-:S05]  /*2e7f0*/  SEL R3, R14, RZ, P3 ;  /* 0x000000ff0e037207 */ /* 0x000fca0001800000 */
[----:B------:R-:W-:-:S05]  /*2e800*/  IMAD.IADD R3, R2, 0x1, R3 ;  /* 0x0000000102037824 */ /* 0x000fca00078e0203 */
[----:B------:R-:W-:-:S07]  /*2e810*/  MOV R13, R3 ;  /* 0x00000003000d7202 */ /* 0x000fce0000000f00 */
[----:B------:R-:W-:Y:S05]  /*2e820*/  WARPSYNC.COLLECTIVE R15, `(.L_x_2147) ;  /* 0x000000000f087348 */ /* 0x000fea0003c00000 */
[----:B------:R0:W1:Y:S02]  /*2e830*/  SHFL.UP P6, R14, R13, R12, R11 ;  /* 0x0400000c0d0e7389 */ /* 0x00006400000c000b */
[----:B01----:R-:W-:Y:S01]  /*2e840*/  ENDCOLLECTIVE ;  /* 0x000000000000791b */ /* 0x003fe20003800000 */
.L_x_2147:
[----:B------:R-:W-:Y:S01]  /*2e850*/  IMAD.MOV.U32 R12, RZ, RZ, 0x10 ;  /* 0x00000010ff0c7424 */ /* 0x000fe200078e00ff */
[----:B------:R-:W-:-:S05]  /*2e860*/  SEL R14, R14, RZ, P4 ;  /* 0x000000ff0e0e7207 */ /* 0x000fca0002000000 */
[----:B------:R-:W-:-:S04]  /*2e870*/  IMAD.IADD R5, R3, 0x1, R14 ;  /* 0x0000000103057824 */ /* 0x000fc800078e020e */
[----:B------:R-:W-:-:S07]  /*2e880*/  IMAD.MOV.U32 R13, RZ, RZ, R5 ;  /* 0x000000ffff0d7224 */ /* 0x000fce00078e0005 */
[----:B------:R-:W-:Y:S05]  /*2e890*/  WARPSYNC.COLLECTIVE R15, `(.L_x_2148) ;  /* 0x000000000f087348 */ /* 0x000fea0003c00000 */
[----:B------:R0:W1:Y:S02]  /*2e8a0*/  SHFL.UP P6, R14, R13, R12, R11 ;  /* 0x0400000c0d0e7389 */ /* 0x00006400000c000b */
[----:B01----:R-:W-:Y:S01]  /*2e8b0*/  ENDCOLLECTIVE ;  /* 0x000000000000791b */ /* 0x003fe20003800000 */
.L_x_2148:
[----:B------:R-:W-:Y:S01]  /*2e8c0*/  MOV R12, 0x1f ;  /* 0x0000001f000c7802 */ /* 0x000fe20000000f00 */
[----:B------:R-:W-:Y:S01]  /*2e8d0*/  IMAD.MOV.U32 R11, RZ, RZ, 0x1f ;  /* 0x0000001fff0b7424 */ /* 0x000fe200078e00ff */
[----:B------:R-:W-:-:S05]  /*2e8e0*/  SEL R2, R14, RZ, P5 ;  /* 0x000000ff0e027207 */ /* 0x000fca0002800000 */
[----:B------:R-:W-:-:S04]  /*2e8f0*/  IMAD.IADD R2, R5, 0x1, R2 ;  /* 0x0000000105027824 */ /* 0x000fc800078e0202 */
[----:B------:R-:W-:-:S07]  /*2e900*/  IMAD.MOV.U32 R13, RZ, RZ, R2 ;  /* 0x000000ffff0d7224 */ /* 0x000fce00078e0002 */
[----:B------:R-:W-:Y:S05]  /*2e910*/  WARPSYNC.COLLECTIVE R15, `(.L_x_2149) ;  /* 0x000000000f087348 */ /* 0x000fea0003c00000 */
[----:B------:R0:W1:Y:S02]  /*2e920*/  SHFL.IDX P6, R14, R13, R12, R11 ;  /* 0x0000000c0d0e7389 */ /* 0x00006400000c000b */
[----:B01----:R-:W-:Y:S01]  /*2e930*/  ENDCOLLECTIVE ;  /* 0x000000000000791b */ /* 0x003fe20003800000 */
.L_x_2149:
[----:B------:R-:W-:Y:S05]  /*2e940*/  BRA `(.L_x_2150) ;  /* 0xffffffa8000c7947 */ /* 0x000fea000383ffff */
.L_x_1976:
[----:B------:R-:W-:Y:S01]  /*2e950*/  BSSY B0, `(.L_x_2151) ;  /* 0x0000007000007945 */ /* 0x000fe20003800000 */
[----:B------:R-:W-:Y:S02]  /*2e960*/  IMAD.MOV.U32 R12, RZ, RZ, 0x1 ;  /* 0x00000001ff0c7424 */ /* 0x000fe400078e00ff */
[----:B------:R-:W-:Y:S02]  /*2e970*/  IMAD.MOV.U32 R11, RZ, RZ, RZ ;  /* 0x000000ffff0b7224 */ /* 0x000fe400078e00ff */
[----:B------:R-:W-:-:S07]  /*2e980*/  IMAD.MOV.U32 R15, RZ, RZ, -0x1 ;  /* 0xffffffffff0f7424 */ /* 0x000fce00078e00ff */
[----:B0-----:R-:W-:Y:S05]  /*2e990*/  WARPSYNC.COLLECTIVE R15, `(.L_x_2152) ;  /* 0x000000000f087348 */ /* 0x001fea0003c00000 */
[----:B------:R1:W2:Y:S02]  /*2e9a0*/  SHFL.UP P6, R14, R13, R12, R11 ;  /* 0x0400000c0d0e7389 */ /* 0x0002a400000c000b */
[----:B012---:R-:W-:Y:S01]  /*2e9b0*/  ENDCOLLECTIVE ;  /* 0x000000000000791b */ /* 0x007fe20003800000 */
.L_x_2152:
[----:B------:R-:W-:Y:S05]  /*2e9c0*/  BSYNC B0 ;  /* 0x0000000000007941 */ /* 0x000fea0003800000 */
.L_x_2151:
[----:B------:R-:W-:Y:S01]  /*2e9d0*/  SEL R14, R14, RZ, P1 ;  /* 0x000000ff0e0e7207 */ /* 0x000fe20000800000 */
[----:B------:R-:W-:Y:S01]  /*2e9e0*/  IMAD.MOV.U32 R11, RZ, RZ, RZ ;  /* 0x000000ffff0b7224 */ /* 0x000fe200078e00ff */
[----:B------:R-:W-:Y:S01]  /*2e9f0*/  MOV R12, 0x2 ;  /* 0x00000002000c7802 */ /* 0x000fe20000000f00 */
[----:B------:R-:W-:Y:S02]  /*2ea00*/  IMAD.MOV.U32 R15, RZ, RZ, -0x1 ;  /* 0xffffffffff0f7424 */ /* 0x000fe400078e00ff */
[----:B------:R-:W-:-:S07]  /*2ea10*/  IMAD.IADD R13, R13, 0x1, R14 ;  /* 0x000000010d0d7824 */ /* 0x000fce00078e020e */
[----:B------:R-:W-:Y:S05]  /*2ea20*/  WARPSYNC.COLLECTIVE R15, `(.L_x_2153) ;  /* 0x000000000f087348 */ /* 0x000fea0003c00000 */
[----:B------:R0:W1:Y:S02]  /*2ea30*/  SHFL.UP P6, R14, R13, R12, R11 ;  /* 0x0400000c0d0e7389 */ /* 0x00006400000c000b */
[----:B01----:R-:W-:Y:S01]  /*2ea40*/  ENDCOLLECTIVE ;  /* 0x000000000000791b */ /* 0x003fe20003800000 */
.L_x_2153:
[----:B------:R-:W-:Y:S01]  /*2ea50*/  IMAD.MOV.U32 R12, RZ, RZ, 0x4 ;  /* 0x00000004ff0c7424 */ /* 0x000fe200078e00ff */
[----:B------:R-:W-:-:S05]  /*2ea60*/  SEL R2, R14, RZ, P2 ;  /* 0x000000ff0e027207 */ /* 0x000fca0001000000 */
[----:B------:R-:W-:-:S04]  /*2ea70*/  IMAD.IADD R2, R13, 0x1, R2 ;  /* 0x000000010d027824 */ /* 0x000fc800078e0202 */
[----:B------:R-:W-:-:S07]  /*2ea80*/  IMAD.MOV.U32 R13, RZ, RZ, R2 ;  /* 0x000000ffff0d7224 */ /* 0x000fce00078e0002 */
[----:B------:R-:W-:Y:S05]  /*2ea90*/  WARPSYNC.COLLECTIVE R15, `(.L_x_2154) ;  /* 0x000000000f087348 */ /* 0x000fea0003c00000 */
[----:B------:R0:W1:Y:S02]  /*2eaa0*/  SHFL.UP P6, R14, R13, R12, R11 ;  /* 0x0400000c0d0e7389 */ /* 0x00006400000c000b */
[----:B01----:R-:W-:Y:S01]  /*2eab0*/  ENDCOLLECTIVE ;  /* 0x000000000000791b */ /* 0x003fe20003800000 */
.L_x_2154:
[----:B------:R-:W-:Y:S01]  /*2eac0*/  IMAD.MOV.U32 R12, RZ, RZ, 0x8 ;  /* 0x00000008ff0c7424 */ /* 0x000fe200078e00ff */
[----:B------:R-:W-:-:S05]  /*2ead0*/  SEL R3, R14, RZ, P3 ;  /* 0x000000ff0e037207 */ /* 0x000fca0001800000 */
[----:B------:R-:W-:-:S05]  /*2eae0*/  IMAD.IADD R3, R2, 0x1, R3 ;  /* 0x0000000102037824 */ /* 0x000fca00078e0203 */
[----:B------:R-:W-:-:S07]  /*2eaf0*/  MOV R13, R3 ;  /* 0x00000003000d7202 */ /* 0x000fce0000000f00 */
[----:B------:R-:W-:Y:S05]  /*2eb00*/  WARPSYNC.COLLECTIVE R15, `(.L_x_2155) ;  /* 0x000000000f087348 */ /* 0x000fea0003c00000 */
[----:B------:R0:W1:Y:S02]  /*2eb10*/  SHFL.UP P6, R14, R13, R12, R11 ;  /* 0x0400000c0d0e7389 */ /* 0x00006400000c000b */
[----:B01----:R-:W-:Y:S01]  /*2eb20*/  ENDCOLLECTIVE ;  /* 0x000000000000791b */ /* 0x003fe20003800000 */
.L_x_2155:
[----:B------:R-:W-:Y:S01]  /*2eb30*/  IMAD.MOV.U32 R12, RZ, RZ, 0x10 ;  /* 0x00000010ff0c7424 */ /* 0x000fe200078e00ff */
[----:B------:R-:W-:-:S05]  /*2eb40*/  SEL R14, R14, RZ, P4 ;  /* 0x000000ff0e0e7207 */ /* 0x000fca0002000000 */
[----:B------:R-:W-:-:S04]  /*2eb50*/  IMAD.IADD R5, R3, 0x1, R14 ;  /* 0x0000000103057824 */ /* 0x000fc800078e020e */
[----:B------:R-:W-:-:S07]  /*2eb60*/  IMAD.MOV.U32 R13, RZ, RZ, R5 ;  /* 0x000000ffff0d7224 */ /* 0x000fce00078e0005 */
[----:B------:R-:W-:Y:S05]  /*2eb70*/  WARPSYNC.COLLECTIVE R15, `(.L_x_2156) ;  /* 0x000000000f087348 */ /* 0x000fea0003c00000 */
[----:B------:R0:W1:Y:S02]  /*2eb80*/  SHFL.UP P6, R14, R13, R12, R11 ;  /* 0x0400000c0d0e7389 */ /* 0x00006400000c000b */
[----:B01----:R-:W-:Y:S01]  /*2eb90*/  ENDCOLLECTIVE ;  /* 0x000000000000791b */ /* 0x003fe20003800000 */
.L_x_2156:
        /* <DEDUP_REMOVED lines=8> */
.L_x_2157:
[----:B------:R-:W-:Y:S05]  /*2ec20*/  BRA `(.L_x_2158) ;  /* 0xffffffa400f87947 */ /* 0x000fea000383ffff */
.L_x_1978:
[----:B------:R-:W-:Y:S01]  /*2ec30*/  BSSY B0, `(.L_x_2159) ;  /* 0x0000006000007945 */ /* 0x000fe20003800000 */
[----:B------:R-:W-:Y:S01]  /*2ec40*/  PLOP3.LUT P6, PT, P6, PT, PT, 0x8, 0x0 ;  /* 0x000000000000781c */ /* 0x000fe200037ce170 */
[----:B------:R-:W-:-:S12]  /*2ec50*/  IMAD.MOV.U32 R15, RZ, RZ, -0x1 ;  /* 0xffffffffff0f7424 */ /* 0x000fd800078e00ff */
[----:B01----:R-:W-:Y:S05]  /*2ec60*/  WARPSYNC.COLLECTIVE R15, `(.L_x_2160) ;  /* 0x000000000f087348 */ /* 0x003fea0003c00000 */
[----:B------:R-:W-:Y:S01]  /*2ec70*/  VOTE.ANY R14, PT, P6 ;  /* 0x00000000000e7806 */ /* 0x000fe200030e0100 */
[----:B01----:R-:W-:Y:S06]  /*2ec80*/  ENDCOLLECTIVE ;  /* 0x000000000000791b */ /* 0x003fec0003800000 */
.L_x_2160:
[----:B------:R-:W-:Y:S05]  /*2ec90*/  BSYNC B0 ;  /* 0x0000000000007941 */ /* 0x000fea0003800000 */
.L_x_2159:
        /* <DEDUP_REMOVED lines=8> */
.L_x_2161:
[----:B------:R-:W-:Y:S02]  /*2ed20*/  IMAD.IADD R27, R12, 0x1, R27 ;  /* 0x000000010c1b7824 */ /* 0x000fe400078e021b */
[----:B------:R-:W-:Y:S01]  /*2ed30*/  IMAD.MOV.U32 R13, RZ, RZ, R4 ;  /* 0x000000ffff0d7224 */ /* 0x000fe200078e0004 */
[----:B------:R-:W-:-:S07]  /*2ed40*/  MOV R25, R14 ;  /* 0x0000000e00197202 */ /* 0x000fce0000000f00 */
[----:B------:R-:W-:Y:S05]  /*2ed50*/  WARPSYNC.COLLECTIVE R15, `(.L_x_2162) ;  /* 0x000000000f087348 */ /* 0x000fea0003c00000 */
[----:B------:R0:W1:Y:S02]  /*2ed60*/  SHFL.IDX P6, R14, R13, R12, R11 ;  /* 0x0000000c0d0e7389 */ /* 0x00006400000c000b */
[----:B01----:R-:W-:Y:S01]  /*2ed70*/  ENDCOLLECTIVE ;  /* 0x000000000000791b */ /* 0x003fe20003800000 */
.L_x_2162:
[----:B------:R-:W-:Y:S01]  /*2ed80*/  IMAD.MOV.U32 R4, RZ, RZ, R14 ;  /* 0x000000ffff047224 */ /* 0x000fe200078e000e */
[----:B------:R-:W-:Y:S06]  /*2ed90*/  BRA `(.L_x_2163) ;  /* 0xffffffa400dc7947 */ /* 0x000fec000383ffff */
.L_x_1980:
[----:B------:R-:W-:Y:S01]  /*2eda0*/  BSSY B0, `(.L_x_2164) ;  /* 0x0000007000007945 */ /* 0x000fe20003800000 */
[----:B------:R-:W-:Y:S02]  /*2edb0*/  IMAD.MOV.U32 R13, RZ, RZ, R2 ;  /* 0x000000ffff0d7224 */ /* 0x000fe400078e0002 */
[----:B------:R-:W-:Y:S02]  /*2edc0*/  IMAD.MOV.U32 R11, RZ, RZ, 0x1f ;  /* 0x0000001fff0b7424 */ /* 0x000fe400078e00ff */
[----:B------:R-:W-:-:S07]  /*2edd0*/  IMAD.MOV.U32 R15, RZ, RZ, -0x1 ;  /* 0xffffffffff0f7424 */ /* 0x000fce00078e00ff */
[----:B01-34-:R-:W-:Y:S05]  /*2ede0*/  WARPSYNC.COLLECTIVE R15, `(.L_x_2165) ;  /* 0x000000000f087348 */ /* 0x01bfea0003c00000 */
[----:B------:R2:W0:Y:S02]  /*2edf0*/  SHFL.IDX P6, R14, R13, R12, R11 ;  /* 0x0000000c0d0e7389 */ /* 0x00042400000c000b */
[----:B01234-:R-:W-:Y:S01]  /*2ee00*/  ENDCOLLECTIVE ;  /* 0x000000000000791b */ /* 0x01ffe20003800000 */
.L_x_2165:
[----:B------:R-:W-:Y:S05]  /*2ee10*/  BSYNC B0 ;  /* 0x0000000000007941 */ /* 0x000fea0003800000 */
.L_x_2164:
[----:B------:R-:W-:Y:S01]  /*2ee20*/  MOV R6, R14 ;  /* 0x0000000e00067202 */ /* 0x000fe20000000f00 */
[----:B------:R-:W-:Y:S06]  /*2ee30*/  BRA `(.L_x_1979) ;  /* 0xffffffa400cc7947 */ /* 0x000fec000383ffff */
.L_x_1986:
[----:B0-----:R0:W2:Y:S02]  /*2ee40*/  SYNCS.PHASECHK.TRANS64.TRYWAIT P0, [R7+URZ+0x2a820], R0 ;  /* 0x02a82000070075a7 */ /* 0x0010a4000800017f */
[----:B--2---:R-:W-:Y:S05]  /*2ee50*/  @!P0 NANOSLEEP.SYNCS 0x989680 ;  /* 0x009896800000895d */ /* 0x004fea0003900000 */
[----:B------:R-:W2:Y:S02]  /*2ee60*/  @!P0 SYNCS.PHASECHK.TRANS64 P0, [R7+URZ+0x2a820], R0 ;  /* 0x02a82000070085a7 */ /* 0x000ea4000800007f */
[----:B--2---:R-:W-:Y:S05]  /*2ee70*/  @!P0 BRA `(.L_x_1986) ;  /* 0xfffffffc00f08947 */ /* 0x004fea000383ffff */
[----:B------:R-:W-:Y:S05]  /*2ee80*/  BRA `(.L_x_2166) ;  /* 0xffffffb000247947 */ /* 0x000fea000383ffff */
.L_x_1987:
[----:B------:R-:W2:Y:S01]  /*2ee90*/  S2R R2, SR_TID.X ;  /* 0x0000000000027919 */ /* 0x000ea20000002100 */
[----:B------:R-:W-:Y:S01]  /*2eea0*/  BSSY B0, `(.L_x_2167) ;  /* 0x000000a000007945 */ /* 0x000fe20003800000 */
[----:B------:R-:W-:Y:S02]  /*2eeb0*/  IMAD.MOV.U32 R12, RZ, RZ, RZ ;  /* 0x000000ffff0c7224 */ /* 0x000fe400078e00ff */
[----:B------:R-:W-:Y:S02]  /*2eec0*/  IMAD.MOV.U32 R11, RZ, RZ, 0x1f ;  /* 0x0000001fff0b7424 */ /* 0x000fe400078e00ff */
[----:B------:R-:W-:Y:S01]  /*2eed0*/  IMAD.MOV.U32 R15, RZ, RZ, -0x1 ;  /* 0xffffffffff0f7424 */ /* 0x000fe200078e00ff */
[----:B--2---:R-:W-:-:S04]  /*2eee0*/  SHF.R.U32.HI R2, RZ, 0x5, R2 ;  /* 0x00000005ff027819 */ /* 0x004fc80000011602 */
[----:B------:R-:W-:-:S05]  /*2eef0*/  LOP3.LUT R2, R2, 0x3, RZ, 0xc0, !PT ;  /* 0x0000000302027812 */ /* 0x000fca00078ec0ff */
[----:B------:R-:W-:-:S07]  /*2ef00*/  IMAD.MOV.U32 R13, RZ, RZ, R2 ;  /* 0x000000ffff0d7224 */ /* 0x000fce00078e0002 */
[----:B01-3--:R-:W-:Y:S05]  /*2ef10*/  WARPSYNC.COLLECTIVE R15, `(.L_x_2168) ;  /* 0x000000000f087348 */ /* 0x00bfea0003c00000 */
[----:B------:R2:W4:Y:S02]  /*2ef20*/  SHFL.IDX P6, R14, R13, R12, R11 ;  /* 0x0000000c0d0e7389 */ /* 0x00052400000c000b */
[----:B01234-:R-:W-:Y:S01]  /*2ef30*/  ENDCOLLECTIVE ;  /* 0x000000000000791b */ /* 0x01ffe20003800000 */
.L_x_2168:
[----:B------:R-:W-:Y:S05]  /*2ef40*/  BSYNC B0 ;  /* 0x0000000000007941 */ /* 0x000fea0003800000 */
.L_x_2167:
[----:B------:R-:W-:Y:S05]  /*2ef50*/  BRA `(.L_x_2169) ;  /* 0xffffffb0000c7947 */ /* 0x000fea000383ffff */
.L_x_1988:
[----:B------:R-:W-:Y:S01]  /*2ef60*/  BSSY B0, `(.L_x_2170) ;  /* 0x0000006000007945 */ /* 0x000fe20003800000 */
[----:B------:R-:W-:-:S07]  /*2ef70*/  IMAD.MOV.U32 R15, RZ, RZ, -0x1 ;  /* 0xffffffffff0f7424 */ /* 0x000fce00078e00ff */
[----:B01-3--:R-:W-:Y:S05]  /*2ef80*/  WARPSYNC.COLLECTIVE R15, `(.L_x_2171) ;  /* 0x000000000f0c7348 */ /* 0x00bfea0003c00000 */
[----:B------:R-:W-:Y:S02]  /*2ef90*/  ELECT P6, UR62, PT ;  /* 0x00000000003e782f */ /* 0x000fe400038c0000 */
[----:B------:R-:W-:Y:S01]  /*2efa0*/  MOV R14, UR62 ;  /* 0x0000003e000e7c02 */ /* 0x000fe20008000f00 */
[----:B01-3--:R-:W-:Y:S10]  /*2efb0*/  ENDCOLLECTIVE ;  /* 0x000000000000791b */ /* 0x00bff40003800000 */
.L_x_2171:
[----:B------:R-:W-:Y:S05]  /*2efc0*/  BSYNC B0 ;  /* 0x0000000000007941 */ /* 0x000fea0003800000 */
.L_x_2170:
[----:B------:R-:W-:Y:S05]  /*2efd0*/  BRA `(.L_x_2172) ;  /* 0xffffffb000007947 */ /* 0x000fea000383ffff */
.L_x_1990:
[----:B0-----:R0:W2:Y:S02]  /*2efe0*/  SYNCS.PHASECHK.TRANS64.TRYWAIT P1, [R5+URZ+0x2a840], R0 ;  /* 0x02a84000050075a7 */ /* 0x0010a4000802017f */
[----:B--2---:R-:W-:Y:S05]  /*2eff0*/  @!P1 NANOSLEEP.SYNCS 0x989680 ;  /* 0x009896800000995d */ /* 0x004fea0003900000 */
[----:B------:R-:W2:Y:S02]  /*2f000*/  @!P1 SYNCS.PHASECHK.TRANS64 P1, [R5+URZ+0x2a840], R0 ;  /* 0x02a84000050095a7 */ /* 0x000ea4000802007f */
[----:B--2---:R-:W-:Y:S05]  /*2f010*/  @!P1 BRA `(.L_x_1990) ;  /* 0xfffffffc00f09947 */ /* 0x004fea000383ffff */
[----:B------:R-:W-:Y:S05]  /*2f020*/  BRA `(.L_x_2173) ;  /* 0xffffffb000287947 */ /* 0x000fea000383ffff */
.L_x_1992:
[----:B--2---:R2:W4:Y:S02]  /*2f030*/  SYNCS.PHASECHK.TRANS64.TRYWAIT P1, [R3+URZ+0x2a840], R2 ;  /* 0x02a84002030075a7 */ /* 0x004524000802017f */
[----:B----4-:R-:W-:Y:S05]  /*2f040*/  @!P1 NANOSLEEP.SYNCS 0x989680 ;  /* 0x009896800000995d */ /* 0x010fea0003900000 */
[----:B------:R-:W4:Y:S02]  /*2f050*/  @!P1 SYNCS.PHASECHK.TRANS64 P1, [R3+URZ+0x2a840], R2 ;  /* 0x02a84002030095a7 */ /* 0x000f24000802007f */
[----:B----4-:R-:W-:Y:S05]  /*2f060*/  @!P1 BRA `(.L_x_1992) ;  /* 0xfffffffc00f09947 */ /* 0x010fea000383ffff */
[----:B------:R-:W-:Y:S05]  /*2f070*/  BRA `(.L_x_2174) ;  /* 0xffffffb000347947 */ /* 0x000fea000383ffff */
.L_x_1994:
[----:B----4-:R4:W0:Y:S02]  /*2f080*/  SYNCS.PHASECHK.TRANS64.TRYWAIT P1, [R5+URZ+0x2a860], R0 ;  /* 0x02a86000050075a7 */ /* 0x010824000802017f */
[----:B0-----:R-:W-:Y:S05]  /*2f090*/  @!P1 NANOSLEEP.SYNCS 0x989680 ;  /* 0x009896800000995d */ /* 0x001fea0003900000 */
[----:B------:R-:W0:Y:S02]  /*2f0a0*/  @!P1 SYNCS.PHASECHK.TRANS64 P1, [R5+URZ+0x2a860], R0 ;  /* 0x02a86000050095a7 */ /* 0x000e24000802007f */
[----:B0-----:R-:W-:Y:S05]  /*2f0b0*/  @!P1 BRA `(.L_x_1994) ;  /* 0xfffffffc00f09947 */ /* 0x001fea000383ffff */
[----:B------:R-:W-:Y:S05]  /*2f0c0*/  BRA `(.L_x_2175) ;  /* 0xffffffb000307947 */ /* 0x000fea000383ffff */
.L_x_2176:
        /* <DEDUP_REMOVED lines=11> */
.L_x_15635:


//--------------------- .text._ZN7cutlass13device_kernelIN5flash11enable_sm90INS1_16FlashAttnFwdSm90INS1_25CollectiveMainloopFwdSm90ILi2EN4cute5tupleIJNS5_1CILi1EEES8_S8_EEENS6_IJNS7_ILi128EEENS7_ILi96EEENS7_ILi192EEEEEELi128ENS_6half_tEfNS_4arch4Sm90ELb1ELb0ELb0ELb0ELb1ELb0ELb0ELb1ELb1ELb1ELb1ELb0EEENS1_21CollectiveEpilogueFwdINS6_IJSA_SA_SB_EEES9_SE_SG_Li256ELb0ELb1ELb1ELb0EEENS1_19SingleTileSchedulerILb0ELb1ELb1ELi128EEEEEEEEEvNT_6ParamsE --------------------------
	.section	.text._ZN7cutlass13device_kernelIN5flash11enable_sm90INS1_16FlashAttnFwdSm90INS1_25CollectiveMainloopFwdSm90ILi2EN4cute5tupleIJNS5_1CILi1EEES8_S8_EEENS6_IJNS7_ILi128EEENS7_ILi96EEENS7_ILi192EEEEEELi128ENS_6half_tEfNS_4arch4Sm90ELb1ELb0ELb0ELb0ELb1ELb0ELb0ELb1ELb1ELb1ELb1ELb0EEENS1_21CollectiveEpilogueFwdINS6_IJSA_SA_SB_EEES9_SE_SG_Li256ELb0ELb1ELb1ELb0EEENS1_19SingleTileSchedulerILb0ELb1ELb1ELi128EEEEEEEEEvNT_6ParamsE,"ax",@progbits
	.align	128
.text._ZN7cutlass13device_kernelIN5flash11enable_sm90INS1_16FlashAttnFwdSm90INS1_25CollectiveMainloopFwdSm90ILi2EN4cute5tupleIJNS5_1CILi1EEES8_S8_EEENS6_IJNS7_ILi128EEENS7_ILi96EEENS7_ILi192EEEEEELi128ENS_6half_tEfNS_4arch4Sm90ELb1ELb0ELb0ELb0ELb1ELb0ELb0ELb1ELb1ELb1ELb1ELb0EEENS1_21CollectiveEpilogueFwdINS6_IJSA_SA_SB_EEES9_SE_SG_Li256ELb0ELb1ELb1ELb0EEENS1_19SingleTileSchedulerILb0ELb1ELb1ELi128EEEEEEEEEvNT_6ParamsE:
        .type           _ZN7cutlass13device_kernelIN5flash11enable_sm90INS1_16FlashAttnFwdSm90INS1_25CollectiveMainloopFwdSm90ILi2EN4cute5tupleIJNS5_1CILi1EEES8_S8_EEENS6_IJNS7_ILi128EEENS7_ILi96EEENS7_ILi192EEEEEELi128ENS_6half_tEfNS_4arch4Sm90ELb1ELb0ELb0ELb0ELb1ELb0ELb0ELb1ELb1ELb1ELb1ELb0EEENS1_21CollectiveEpilogueFwdINS6_IJSA_SA_SB_EEES9_SE_SG_Li256ELb0ELb1ELb1ELb0EEENS1_19SingleTileSchedulerILb0ELb1ELb1ELi128EEEEEEEEEvNT_6ParamsE,@function
        .size           _ZN7cutlass13device_kernelIN5flash11enable_sm90INS1_16FlashAttnFwdSm90INS1_25CollectiveMainloopFwdSm90ILi2EN4cute5tupleIJNS5_1CILi1EEES8_S8_EEENS6_IJNS7_ILi128EEENS7_ILi96EEENS7_ILi192EEEEEELi128ENS_6half_tEfNS_4arch4Sm90ELb1ELb0ELb0ELb0ELb1ELb0ELb0ELb1ELb1ELb1ELb1ELb0EEENS1_21CollectiveEpilogueFwdINS6_IJSA_SA_SB_EEES9_SE_SG_Li256ELb0ELb1ELb1ELb0EEENS1_19SingleTileSchedulerILb0ELb1ELb1ELi128EEEEEEEEEvNT_6ParamsE,(.L_x_15636 - _ZN7cutlass13device_kernelIN5flash11enable_sm90INS1_16FlashAttnFwdSm90INS1_25CollectiveMainloopFwdSm90ILi2EN4cute5tupleIJNS5_1CILi1EEES8_S8_EEENS6_IJNS7_ILi128EEENS7_ILi96EEENS7_ILi192EEEEEELi128ENS_6half_tEfNS_4arch4Sm90ELb1ELb0ELb0ELb0ELb1ELb0ELb0ELb1ELb1ELb1ELb1ELb0EEENS1_21CollectiveEpilogueFwdINS6_IJSA_SA_SB_EEES9_SE_SG_Li256ELb0ELb1ELb1ELb0EEENS1_19SingleTileSchedulerILb0ELb1ELb1ELi128EEEEEEEEEvNT_6ParamsE)
        .other          _ZN7cutlass13device_kernelIN5flash11enable_sm90INS1_16FlashAttnFwdSm90INS1_25CollectiveMainloopFwdSm90ILi2EN4cute5tupleIJNS5_1CILi1EEES8_S8_EEENS6_IJNS7_ILi128EEENS7_ILi96EEENS7_ILi192EEEEEELi128ENS_6half_tEfNS_4arch4Sm90ELb1ELb0ELb0ELb0ELb1ELb0ELb0ELb1ELb1ELb1ELb1ELb0EEENS1_21CollectiveEpilogueFwdINS6_IJSA_SA_SB_EEES9_SE_SG_Li256ELb0ELb1ELb1ELb0EEENS1_19SingleTileSchedulerILb0ELb1ELb1ELi128EEEEEEEEEvNT_6ParamsE,@"STO_CUDA_ENTRY STV_DEFAULT"
_ZN7cutlass13device_kernelIN5flash11enable_sm90INS1_16FlashAttnFwdSm90INS1_25CollectiveMainloopFwdSm90ILi2EN4cute5tupleIJNS5_1CILi1EEES8_S8_EEENS6_IJNS7_ILi128EEENS7_ILi96EEENS7_ILi192EEEEEELi128ENS_6half_tEfNS_4arch4Sm90ELb1ELb0ELb0ELb0ELb1ELb0ELb0ELb1ELb1ELb1ELb1ELb0EEENS1_21CollectiveEpilogueFwdINS6_IJSA_SA_SB_EEES9_SE_SG_Li256ELb0ELb1ELb1ELb0EEENS1_19SingleTileSchedulerILb0ELb1ELb1ELi128EEEEEEEEEvNT_6ParamsE:
        /* <DEDUP_REMOVED lines=44> */
.L_x_2177:
        /* <DEDUP_REMOVED lines=22> */
.L_x_2178:
        /* <DEDUP_REMOVED lines=18> */
.L_x_2179:
        /* <DEDUP_REMOVED lines=22> */
.L_x_2180:
        /* <DEDUP_REMOVED lines=23> */
.L_x_2181:
        /* <DEDUP_REMOVED lines=8> */
[----:B------:R-:W-:-:S10]  /*0890*/  IMAD.U32 R2, RZ, RZ, UR4 ;  /* 0x00000004ff027e24 */ /* 0x000fd4000f8e00ff */
[----:B------:R-:W-:Y:S05]  /*08a0*/  @!P0 BRA `(.L_x_2183) ;  /* 0x0000008c00f08947 */ /* 0x000fea0003800000 */
.L_x_2184:
        /* <DEDUP_REMOVED lines=18> */
[----:B------:R-:W0:Y:S01]  /*09d0*/  S2UR UR42, SR_CTAID.X ;  /* 0x00000000002a79c3 */ /* 0x000e220000002500 */
[----:B------:R-:W-:Y:S01]  /*09e0*/  ULDC UR4, c[0x0][0x448] ;  /* 0x0001120000047ab9 */ /* 0x000fe20000000800 */
[----:B------:R-:W-:Y:S01]  /*09f0*/  SHF.R.U32.HI R6, RZ, 0x10, R17 ;  /* 0x00000010ff067819 */ /* 0x000fe20000011611 */
[----:B------:R-:W-:Y:S01]  /*0a00*/  UISETP.NE.AND UP0, UPT, UR4, 0x1, UPT ;  /* 0x000000010400788c */ /* 0x000fe2000bf05270 */
[----:B------:R-:W-:Y:S02]  /*0a10*/  LOP3.LUT R17, R17, 0xffff, RZ, 0xc0, !PT ;  /* 0x0000ffff11117812 */ /* 0x000fe400078ec0ff */
[----:B------:R-:W-:Y:S01]  /*0a20*/  MOV R22, RZ ;  /* 0x000000ff00167202 */ /* 0x000fe20000000f00 */
[----:B------:R-:W-:Y:S01]  /*0a30*/  UP2UR UR60, UPR, URZ, 0x1 ;  /* 0x000000013f3c7883 */ /* 0x000fe20008000000 */
[----:B------:R-:W1:Y:S06]  /*0a40*/  LDC.64 R4, c[0x0][0x418] ;  /* 0x00010600ff047b82 */ /* 0x000e6c0000000a00 */
[----:B------:R-:W-:Y:S01]  /*0a50*/  @UP0 ULDC UR5, c[0x0][0x44c] ;  /* 0x0001130000050ab9 */ /* 0x000fe20000000800 */
[----:B------:R-:W-:Y:S01]  /*0a60*/  @UP0 ULDC UR7, c[0x0][0x450] ;  /* 0x0001140000070ab9 */ /* 0x000fe20000000800 */
[----:B------:R-:W2:Y:S08]  /*0a70*/  LDC R3, c[0x0][0x288] ;  /* 0x0000a200ff037b82 */ /* 0x000eb00000000800 */
[----:B------:R-:W3:Y:S01]  /*0a80*/  LDC R18, c[0x0][0x424] ;  /* 0x00010900ff127b82 */ /* 0x000ee20000000800 */
[----:B0-----:R-:W-:-:S04]  /*0a90*/  USHF.L.U32 UR42, UR42, 0x7, URZ ;  /* 0x000000072a2a7899 */ /* 0x001fc8000800063f */
[----:B------:R-:W-:Y:S02]  /*0aa0*/  @UP0 UIADD3 UR4, UR42, 0x7f, URZ ;  /* 0x0000007f2a040890 */ /* 0x000fe4000fffe03f */
[----:B------:R-:W-:Y:S01]  /*0ab0*/  UIADD3 UR6, UR42, 0x7f, URZ ;  /* 0x0000007f2a067890 */ /* 0x000fe2000fffe03f */
[----:B------:R-:W0:Y:S01]  /*0ac0*/  LDC R7, c[0x0][0x2f0] ;  /* 0x0000bc00ff077b82 */ /* 0x000e220000000800 */
[----:B-1----:R-:W-:Y:S01]  /*0ad0*/  ISETP.NE.U32.AND P0, PT, R4, RZ, PT ;  /* 0x000000ff0400720c */ /* 0x002fe20003f05070 */
[----:B------:R-:W-:-:S03]  /*0ae0*/  UIMAD.WIDE.U32 UR4, UR4, UR5, URZ ;  /* 0x00000005040472a5 */ /* 0x000fc6000f8e003f */
[----:B------:R-:W-:Y:S01]  /*0af0*/  ISETP.NE.AND.EX P0, PT, R5, RZ, PT, P0 ;  /* 0x000000ff0500720c */ /* 0x000fe20003f05300 */
[----:B------:R-:W-:Y:S01]  /*0b00*/  @UP0 USHF.R.U32.HI UR6, URZ, UR7, UR5 ;  /* 0x000000073f060299 */ /* 0x000fe20008011605 */
[----:B--2---:R-:W-:Y:S02]  /*0b10*/  IADD3 R3, -R3, 0x60, RZ ;  /* 0x0000006003037810 */ /* 0x004fe40007ffe1ff */
[----:B---3--:R-:W-:Y:S02]  /*0b20*/  SEL R18, R18, 0x1, P0 ;  /* 0x0000000112127807 */ /* 0x008fe40000000000 */
[----:B------:R-:W-:-:S03]  /*0b30*/  ISETP.NE.AND P0, PT, R6, RZ, PT ;  /* 0x000000ff0600720c */ /* 0x000fc60003f05270 */
[CC--:B0-----:R-:W-:Y:S02]  /*0b40*/  IMAD R3, R18.reuse, R7.reuse, R3 ;  /* 0x0000000712037224 */ /* 0x0c1fe400078e0203 */
[----:B------:R-:W-:Y:S02]  /*0b50*/  IMAD R0, R18, R7, 0x5f ;  /* 0x0000005f12007424 */ /* 0x000fe400078e0207 */
[----:B------:R-:W-:Y:S02]  /*0b60*/  VIADD R3, R3, UR6 ;  /* 0x0000000603037c36 */ /* 0x000fe40008000000 */
[----:B------:R-:W-:-:S04]  /*0b70*/  IMAD.HI R0, R0, 0x2aaaaaab, RZ ;  /* 0x2aaaaaab00007827 */ /* 0x000fc800078e02ff */
[----:B------:R-:W0:Y:S01]  /*0b80*/  @!P0 LDC R6, c[0x0][0x9f0] ;  /* 0x00027c00ff068b82 */ /* 0x000e220000000800 */
[----:B------:R-:W-:Y:S01]  /*0b90*/  IMAD.HI R4, R3, 0x2aaaaaab, RZ ;  /* 0x2aaaaaab03047827 */ /* 0x000fe200078e02ff */
[----:B------:R-:W-:-:S04]  /*0ba0*/  SHF.R.U32.HI R3, RZ, 0x1f, R0 ;  /* 0x0000001fff037819 */ /* 0x000fc80000011600 */
[----:B------:R-:W-:Y:S02]  /*0bb0*/  SHF.R.U32.HI R5, RZ, 0x1f, R4 ;  /* 0x0000001fff057819 */ /* 0x000fe40000011604 */
[----:B------:R-:W-:Y:S02]  /*0bc0*/  LEA.HI.SX32 R3, R0, R3, 0x1c ;  /* 0x0000000300037211 */ /* 0x000fe400078fe2ff */
[----:B------:R-:W-:-:S04]  /*0bd0*/  LEA.HI.SX32 R4, R4, R5, 0x1c ;  /* 0x0000000504047211 */ /* 0x000fc800078fe2ff */
[----:B------:R-:W-:-:S04]  /*0be0*/  VIMNMX R13, R3, R4, PT ;  /* 0x00000004030d7248 */ /* 0x000fc80003fe0100 */
[----:B------:R-:W-:-:S13]  /*0bf0*/  ISETP.GE.AND P1, PT, R13, 0x1, PT ;  /* 0x000000010d00780c */ /* 0x000fda0003f26270 */
[----:B------:R-:W-:Y:S05]  /*0c00*/  @!P1 BRA `(.L_x_2186) ;  /* 0x00000000006c9947 */ /* 0x000fea0003800000 */
[-C--:B0-----:R-:W-:Y:S02]  /*0c10*/  IABS R9, R6.reuse ;  /* 0x0000000600097213 */ /* 0x081fe40000000000 */
[----:B------:R-:W-:Y:S02]  /*0c20*/  IABS R10, R6 ;  /* 0x00000006000a7213 */ /* 0x000fe40000000000 */
[----:B------:R-:W0:Y:S01]  /*0c30*/  I2F.RP R0, R9 ;  /* 0x0000000900007306 */ /* 0x000e220000209400 */
[----:B------:R-:W-:Y:S02]  /*0c40*/  IADD3 R3, R6, -0x1, R13 ;  /* 0xffffffff06037810 */ /* 0x000fe40007ffe00d */
[----:B------:R-:W-:-:S05]  /*0c50*/  IMAD.MOV R10, RZ, RZ, -R10 ;  /* 0x000000ffff0a7224 */ /* 0x000fca00078e0a0a */
[----:B0-----:R-:W0:Y:S02]  /*0c60*/  MUFU.RCP R0, R0 ;  /* 0x0000000000007308 */ /* 0x001e240000001000 */
[----:B0-----:R-:W-:Y:S01]  /*0c70*/  VIADD R4, R0, 0xffffffe ;  /* 0x0ffffffe00047836 */ /* 0x001fe20000000000 */
[----:B------:R-:W-:Y:S02]  /*0c80*/  IABS R0, R3 ;  /* 0x0000000300007213 */ /* 0x000fe40000000000 */
[----:B------:R-:W-:-:S03]  /*0c90*/  LOP3.LUT R3, R3, R6, RZ, 0x3c, !PT ;  /* 0x0000000603037212 */ /* 0x000fc600078e3cff */
[----:B------:R0:W1:Y:S01]  /*0ca0*/  F2I.FTZ.U32.TRUNC.NTZ R5, R4 ;  /* 0x0000000400057305 */ /* 0x000062000021f000 */
[----:B------:R-:W-:Y:S01]  /*0cb0*/  ISETP.GE.AND P2, PT, R3, RZ, PT ;  /* 0x000000ff0300720c */ /* 0x000fe20003f46270 */
[----:B0-----:R-:W-:Y:S02]  /*0cc0*/  IMAD.MOV.U32 R4, RZ, RZ, RZ ;  /* 0x000000ffff047224 */ /* 0x001fe400078e00ff */
[----:B-1----:R-:W-:-:S04]  /*0cd0*/  IMAD.MOV R8, RZ, RZ, -R5 ;  /* 0x000000ffff087224 */ /* 0x002fc800078e0a05 */
[----:B------:R-:W-:-:S04]  /*0ce0*/  IMAD R11, R8, R9, RZ ;  /* 0x00000009080b7224 */ /* 0x000fc800078e02ff */
[----:B------:R-:W-:Y:S01]  /*0cf0*/  IMAD.HI.U32 R5, R5, R11, R4 ;  /* 0x0000000b05057227 */ /* 0x000fe200078e0004 */
[----:B------:R-:W-:-:S05]  /*0d00*/  MOV R4, R10 ;  /* 0x0000000a00047202 */ /* 0x000fca0000000f00 */
        /* <DEDUP_REMOVED lines=11> */
.L_x_2186:
[-C--:B------:R-:W-:Y:S01]  /*0dc0*/  IMAD R17, R17, R22.reuse, RZ ;  /* 0x0000001611117224 */ /* 0x080fe200078e02ff */
[----:B------:R-:W-:Y:S01]  /*0dd0*/  PLOP3.LUT P0, PT, PT, PT, PT, 0x80, 0x0 ;  /* 0x000000000000781c */ /* 0x000fe20003f0f070 */
[----:B------:R-:W-:Y:S01]  /*0de0*/  VIADD R23, R19, 0xffffff80 ;  /* 0xffffff8013177836 */ /* 0x000fe20000000000 */
[----:B------:R-:W-:Y:S01]  /*0df0*/  CS2R R86, SRZ ;  /* 0x0000000000567805 */ /* 0x000fe2000001ff00 */
[----:B------:R-:W-:Y:S01]  /*0e00*/  IMAD.MOV.U32 R0, RZ, RZ, RZ ;  /* 0x000000ffff007224 */ /* 0x000fe200078e00ff */
[----:B------:R-:W-:Y:S01]  /*0e10*/  VIADDMNMX R22, R17, R22, R13, PT ;  /* 0x0000001611167246 */ /* 0x000fe2000380010d */
[----:B------:R-:W-:Y:S01]  /*0e20*/  IMAD.MOV.U32 R3, RZ, RZ, RZ ;  /* 0x000000ffff037224 */ /* 0x000fe200078e00ff */
[----:B------:R-:W-:Y:S02]  /*0e30*/  CS2R R84, SRZ ;  /* 0x0000000000547805 */ /* 0x000fe4000001ff00 */
[----:B------:R-:W-:Y:S02]  /*0e40*/  CS2R R82, SRZ ;  /* 0x0000000000527805 */ /* 0x000fe4000001ff00 */
[----:B------:R-:W-:-:S02]  /*0e50*/  ISETP.GT.AND P1, PT, R22, R17, PT ;  /* 0x000000111600720c */ /* 0x000fc40003f24270 */
        /* <DEDUP_REMOVED lines=29> */
[----:B------:R-:W-:Y:S01]  /*1030*/  IMAD R19, R18, R7, RZ ;  /* 0x0000000712137224 */ /* 0x000fe200078e02ff */
[----:B------:R-:W-:Y:S06]  /*1040*/  @!P1 BRA `(.L_x_2187) ;  /* 0x0000006c00ec9947 */ /* 0x000fec0003800000 */
[----:B------:R-:W-:Y:S01]  /*1050*/  SHF.R.S32.HI R72, RZ, 0x1f, R23 ;  /* 0x0000001fff487819 */ /* 0x000fe20000011417 */
[----:B------:R-:W1:Y:S01]  /*1060*/  S2UR UR6, SR_CgaCtaId ;  /* 0x00000000000679c3 */ /* 0x000e620000008800 */
[----:B------:R-:W-:Y:S02]  /*1070*/  UMOV UR38, 0x400 ;  /* 0x0000040000267882 */ /* 0x000fe40000000000 */
[----:B------:R-:W-:-:S04]  /*1080*/  LEA.HI R73, R72, R23, RZ, 0x7 ;  /* 0x0000001748497211 */ /* 0x000fc800078f38ff */
[----:B------:R-:W-:-:S05]  /*1090*/  SHF.R.S32.HI R74, RZ, 0x7, R73 ;  /* 0x00000007ff4a7819 */ /* 0x000fca0000011449 */
[----:B------:R-:W2:Y:S01]  /*10a0*/  SHFL.IDX PT, R0, R74, RZ, 0x1f ;  /* 0x00001fff4a007589 */ /* 0x000ea200000e0000 */
[----:B-1----:R-:W-:-:S04]  /*10b0*/  ULEA UR38, UR6, UR38, 0x18 ;  /* 0x0000002606267291 */ /* 0x002fc8000f8ec03f */
[----:B------:R-:W-:-:S04]  /*10c0*/  UIADD3 UR6, UR38, 0xc400, URZ ;  /* 0x0000c40026067890 */ /* 0x000fc8000fffe03f */
[----:B------:R-:W-:Y:S01]  /*10d0*/  ULOP3.LUT UP0, URZ, UR6, 0x1bf, URZ, 0xc0, !UPT ;  /* 0x000001bf063f7892 */ /* 0x000fe2000f80c03f */
[----:B--2---:R-:W-:-:S05]  /*10e0*/  R2UR UR4, R0 ;  /* 0x00000000000472ca */ /* 0x004fca00000e0000 */
        /* <DEDUP_REMOVED lines=12> */
[----:B------:R1:W2:Y:S01]  /*11b0*/  LDC.64 R14, c[0x4][R0] ;  /* 0x01000000000e7b82 */ /* 0x0002a20000000a00 */
[----:B------:R-:W-:Y:S01]  /*11c0*/  MOV R5, UR5 ;  /* 0x0000000500057c02 */ /* 0x000fe20008000f00 */
[----:B------:R-:W-:Y:S01]  /*11d0*/  ULDC.64 UR4, c[0x4][0xf8] ;  /* 0x01003e0000047ab9 */ /* 0x000fe20000000a00 */
[----:B------:R-:W-:Y:S01]  /*11e0*/  IMAD.U32 R10, RZ, RZ, UR6 ;  /* 0x00000006ff0a7e24 */ /* 0x000fe2000f8e00ff */
[----:B------:R-:W-:Y:S01]  /*11f0*/  MOV R8, 0x70 ;  /* 0x0000007000087802 */ /* 0x000fe20000000f00 */
[----:B0-----:R-:W-:Y:S02]  /*1200*/  IMAD.U32 R6, RZ, RZ, UR4 ;  /* 0x00000004ff067e24 */ /* 0x001fe4000f8e00ff */
[----:B------:R-:W-:-:S02]  /*1210*/  IMAD.U32 R7, RZ, RZ, UR5 ;  /* 0x00000005ff077e24 */ /* 0x000fc4000f8e00ff */
[----:B------:R-:W-:Y:S02]  /*1220*/  IMAD.U32 R11, RZ, RZ, UR7 ;  /* 0x00000007ff0b7e24 */ /* 0x000fe4000f8e00ff */
[----:B------:R-:W-:Y:S02]  /*1230*/  IMAD.MOV.U32 R12, RZ, RZ, 0x1 ;  /* 0x00000001ff0c7424 */ /* 0x000fe400078e00ff */
[----:B-1----:R-:W-:-:S07]  /*1240*/  IMAD.MOV.U32 R13, RZ, RZ, RZ ;  /* 0x000000ffff0d7224 */ /* 0x002fce00078e00ff */
[----:B------:R-:W-:-:S07]  /*1250*/  LEPC R20, `(.L_x_2188) ;  /* 0x000000001014794e */ /* 0x000fce0000000000 */
[----:B--2---:R-:W-:Y:S05]  /*1260*/  CALL.ABS.NOINC R14 ;  /* 0x000000000e007343 */ /* 0x004fea0003c00000 */
.L_x_2188:
[----:B------:R-:W-:-:S04]  /*1270*/  SHF.L.U32 R0, RZ, 0x1f, RZ ;  /* 0x0000001fff007819 */ /* 0x000fc800000006ff */
[----:B------:R-:W1:Y:S02]  /*1280*/  SYNCS.PHASECHK.TRANS64.TRYWAIT P0, [UR38+0x2a800], R0 ;  /* 0x02a80000ff0075a7 */ /* 0x000e640008000166 */
[----:B-1----:R-:W-:Y:S05]  /*1290*/  @!P0 BRA `(.L_x_2189) ;  /* 0x000000c000288947 */ /* 0x002fea0003800000 */
.L_x_2274:
[----:B------:R-:W-:-:S13]  /*12a0*/  R2UR UR4, R2 ;  /* 0x00000000020472ca */ /* 0x000fda00000e0000 */
[----:B------:R-:W-:-:S06]  /*12b0*/  ULOP3.LUT UR4, UR4, 0x1, URZ, 0xfc, !UPT ;  /* 0x0000000104047892 */ /* 0x000fcc000f8efc3f */
[----:B-1----:R-:W-:-:S05]  /*12c0*/  IMAD.U32 R3, RZ, RZ, UR4 ;  /* 0x00000004ff037e24 */ /* 0x002fca000f8e00ff */
[----:B------:R-:W-:-:S13]  /*12d0*/  ISETP.NE.AND P0, PT, R3, 0x3, PT ;  /* 0x000000030300780c */ /* 0x000fda0003f05270 */
[----:B------:R-:W-:Y:S05]  /*12e0*/  @!P0 BRA `(.L_x_2190) ;  /* 0x0000000000048947 */ /* 0x000fea0003800000 */
[----:B------:R-:W-:Y:S01]  /*12f0*/  BPT.TRAP 0x1 ;  /* 0x000000040000795c */ /* 0x000fe20000300000 */
.L_x_2190:
[----:B------:R1:W2:Y:S01]  /*1300*/  SYNCS.PHASECHK.TRANS64.TRYWAIT P1, [UR38+0x2a830], R0 ;  /* 0x02a83000ff0075a7 */ /* 0x0002a20008020166 */
[----:B------:R-:W-:Y:S05]  /*1310*/  @!P0 BRA `(.L_x_2191) ;  /* 0x0000000000048947 */ /* 0x000fea0003800000 */
[----:B------:R-:W-:Y:S01]  /*1320*/  BPT.TRAP 0x1 ;  /* 0x000000040000795c */ /* 0x000fe20000300000 */
.L_x_2191:
[----:B------:R-:W-:-:S05]  /*1330*/  IMAD.U32 R12, RZ, RZ, UR39 ;  /* 0x00000027ff0c7e24 */ /* 0x000fca000f8e00ff */
[----:B------:R-:W-:Y:S01]  /*1340*/  LOP3.LUT R12, R12, 0x10000, RZ, 0xfc, !PT ;  /* 0x000100000c0c7812 */ /* 0x000fe200078efcff */
[----:B--2---:R-:W-:Y:S06]  /*1350*/  @P1 BRA `(.L_x_2192) ;  /* 0x0000000000081947 */ /* 0x004fec0003800000 */
[----:B------:R-:W2:Y:S02]  /*1360*/  SYNCS.PHASECHK.TRANS64.TRYWAIT P1, [UR38+0x2a830], R0 ;  /* 0x02a83000ff0075a7 */ /* 0x000ea40008020166 */
[----:B--2---:R-:W-:Y:S05]  /*1370*/  @!P1 BRA `(.L_x_2193) ;  /* 0x000000c000089947 */ /* 0x004fea0003800000 */
.L_x_2192:
[----:B------:R-:W-:Y:S05]  /*1380*/  WARPSYNC.ALL ;  /* 0x0000000000007948 */ /* 0x000fea0003800000 */
[----:B------:R-:W-:Y:S01]  /*1390*/  MOV R13, 0x40000040 ;  /* 0x40000040000d7802 */ /* 0x000fe20000000f00 */
[----:B------:R-:W-:Y:S01]  /*13a0*/  UIADD3 UR4, UR38, 0x18400, URZ ;  /* 0x0001840026047890 */ /* 0x000fe2000fffe03f */
[----:B------:R-:W-:Y:S01]  /*13b0*/  R2UR UR8, R12 ;  /* 0x000000000c0872ca */ /* 0x000fe200000e0000 */
[----:B------:R-:W-:Y:S01]  /*13c0*/  WARPGROUP.ARRIVE ;  /* 0x00000000000079c5 */ /* 0x000fe20000000000 */
[----:B------:R-:W-:Y:S01]  /*13d0*/  R2UR UR9, R13 ;  /* 0x000000000d0972ca */ /* 0x000fe200000e0000 */
[----:B------:R-:W-:-:S04]  /*13e0*/  USHF.R.U32.HI UR4, URZ, 0x4, UR4 ;  /* 0x000000043f047899 */ /* 0x000fc80008011604 */
[----:B------:R-:W3:Y:S01]  /*13f0*/  S2UR UR61, SR_CgaCtaId ;  /* 0x00000000003d79c3 */ /* 0x000ee20000008800 */
[----:B------:R-:W-:Y:S01]  /*1400*/  UMOV UR11, 0x40000040 ;  /* 0x40000040000b7882 */ /* 0x000fe20000000000 */
[----:B------:R-:W-:Y:S01]  /*1410*/  UMOV UR7, 0x40000040 ;  /* 0x4000004000077882 */ /* 0x000fe20000000000 */
[----:B------:R-:W-:Y:S01]  /*1420*/  ULOP3.LUT UR4, UR4, 0x3fff, URZ, 0xc0, !UPT ;  /* 0x00003fff04047892 */ /* 0x000fe2000f8ec03f */
[----:B------:R-:W-:Y:S01]  /*1430*/  UMOV UR13, 0x40000040 ;  /* 0x40000040000d7882 */ /* 0x000fe20000000000 */
[----:B------:R-:W-:Y:S02]  /*1440*/  UMOV UR15, 0x40000040 ;  /* 0x40000040000f7882 */ /* 0x000fe40000000000 */
[----:B------:R-:W-:Y:S01]  /*1450*/  ULOP3.LUT UR39, UR4, 0x10000, URZ, 0xfc, !UPT ;  /* 0x0001000004277892 */ /* 0x000fe2000f8efc3f */
[----:B------:R-:W-:Y:S01]  /*1460*/  UMOV UR17, 0x40000040 ;  /* 0x4000004000117882 */ /* 0x000fe20000000000 */
[----:B------:R-:W-:Y:S02]  /*1470*/  UMOV UR19, 0x40000040 ;  /* 0x4000004000137882 */ /* 0x000fe40000000000 */
[----:B------:R-:W-:-:S02]  /*1480*/  UIADD3 UR6, UR39, 0x2, URZ ;  /* 0x0000000227067890 */ /* 0x000fc4000fffe03f */
[----:B------:R-:W-:Y:S02]  /*1490*/  UIADD3 UR14, UR39, 0x4, URZ ;  /* 0x00000004270e7890 */ /* 0x000fe4000fffe03f */
[----:B------:R-:W-:Y:S01]  /*14a0*/  UMOV UR10, UR39 ;  /* 0x00000027000a7c82 */ /* 0x000fe20008000000 */
[----:B------:R-:W-:Y:S01]  /*14b0*/  UIADD3 UR18, UR39, 0x6, URZ ;  /* 0x0000000627127890 */ /* 0x000fe2000fffe03f */
[----:B------:R-:W-:Y:S01]  /*14c0*/  HGMMA.64x96x16.F32 R24, gdesc[UR8], RZ, !UPT, gsb0 ;  /* 0x01600000081879f0 */ /* 0x000fe2000c0008ff */
[----:B------:R-:W-:Y:S01]  /*14d0*/  R2UR UR10, R12 ;  /* 0x000000000c0a72ca */ /* 0x000fe200000e0000 */
[----:B------:R-:W-:Y:S01]  /*14e0*/  UMOV UR9, 0x40000040 ;  /* 0x4000004000097882 */ /* 0x000fe20000000000 */
[----:B------:R-:W-:Y:S01]  /*14f0*/  UIADD3 UR22, UR39, 0x300, URZ ;  /* 0x0000030027167890 */ /* 0x000fe2000fffe03f */
[----:B------:R-:W-:Y:S01]  /*1500*/  UMOV UR5, UR9 ;  /* 0x0000000900057c82 */ /* 0x000fe20008000000 */
[----:B------:R-:W-:Y:S01]  /*1510*/  UMOV UR21, 0x40000040 ;  /* 0x4000004000157882 */ /* 0x000fe20000000000 */
[----:B------:R-:W-:Y:S01]  /*1520*/  UMOV UR23, 0x40000040 ;  /* 0x4000004000177882 */ /* 0x000fe20000000000 */
[----:B------:R-:W-:Y:S01]  /*1530*/  UIADD3 UR26, UR39, 0x302, URZ ;  /* 0x00000302271a7890 */ /* 0x000fe2000fffe03f */
[----:B------:R-:W-:Y:S01]  /*1540*/  UMOV UR25, 0x40000040 ;  /* 0x4000004000197882 */ /* 0x000fe20000000000 */
[----:B------:R-:W-:Y:S01]  /*1550*/  UMOV UR27, 0x40000040 ;  /* 0x40000040001b7882 */ /* 0x000fe20000000000 */
[----:B------:R-:W-:-:S04]  /*1560*/  UIADD3 UR30, UR39, 0x304, URZ ;  /* 0x00000304271e7890 */ /* 0x000fc8000fffe03f */
[----:B------:R-:W-:Y:S02]  /*1570*/  UIADD3 UR8, UR10, 0x2, URZ ;  /* 0x000000020a087890 */ /* 0x000fe4000fffe03f */
[----:B------:R-:W-:Y:S02]  /*1580*/  UIADD3 UR12, UR10, 0x4, URZ ;  /* 0x000000040a0c7890 */ /* 0x000fe4000fffe03f */
[----:B------:R-:W-:Y:S02]  /*1590*/  UIADD3 UR16, UR10, 0x6, URZ ;  /* 0x000000060a107890 */ /* 0x000fe4000fffe03f */
[----:B------:R-:W-:Y:S01]  /*15a0*/  UIADD3 UR20, UR10, 0x400, URZ ;  /* 0x000004000a147890 */ /* 0x000fe2000fffe03f */
[----:B------:R-:W-:Y:S01]  /*15b0*/  UMOV UR4, UR8 ;  /* 0x0000000800047c82 */ /* 0x000fe20008000000 */
        /* <DEDUP_REMOVED lines=8> */
[----:B------:R-:W-:Y:S01]  /*1640*/  UIADD3 UR40, UR10, 0x800, URZ ;  /* 0x000008000a287890 */ /* 0x000fe2000fffe03f */
[----:B------:R-:W-:Y:S01]  /*1650*/  UMOV UR41, 0x40000040 ;  /* 0x4000004000297882 */ /* 0x000fe20000000000 */
[----:B------:R-:W-:Y:S01]  /*1660*/  UIADD3 UR44, UR10, 0x802, URZ ;  /* 0x000008020a2c7890 */ /* 0x000fe2000fffe03f */
[----:B------:R-:W-:Y:S01]  /*1670*/  UMOV UR45, 0x40000040 ;  /* 0x40000040002d7882 */ /* 0x000fe20000000000 */
[----:B------:R-:W-:Y:S01]  /*1680*/  UIADD3 UR48, UR10, 0x804, URZ ;  /* 0x000008040a307890 */ /* 0x000fe2000fffe03f */
[----:B------:R-:W-:Y:S01]  /*1690*/  UMOV UR49, 0x40000040 ;  /* 0x4000004000317882 */ /* 0x000fe20000000000 */
[----:B------:R-:W-:Y:S01]  /*16a0*/  UIADD3 UR52, UR10, 0x806, URZ ;  /* 0x000008060a347890 */ /* 0x000fe2000fffe03f */
[----:B------:R-:W-:Y:S01]  /*16b0*/  UMOV UR53, 0x40000040 ;  /* 0x4000004000357882 */ /* 0x000fe20000000000 */
        /* <DEDUP_REMOVED lines=50> */
[----:B---3--:R-:W-:Y:S05]  /*19e0*/  @!P0 BRA `(.L_x_2194) ;  /* 0x0000000000048947 */ /* 0x008fea0003800000 */
[----:B------:R-:W-:Y:S01]  /*19f0*/  BPT.TRAP 0x1 ;  /* 0x000000040000795c */ /* 0x000fe20000300000 */
.L_x_2194:
[----:B-12---:R-:W-:Y:S01]  /*1a00*/  LOP3.LUT R0, R73, 0xffffff80, RZ, 0xc0, !PT ;  /* 0xffffff8049007812 */ /* 0x006fe200078ec0ff */
[----:B------:R-:W-:Y:S01]  /*1a10*/  UISETP.NE.AND UP0, UPT, UR60, URZ, UPT ;  /* 0x0000003f3c00728c */ /* 0x000fe2000bf05270 */
[----:B------:R-:W-:Y:S01]  /*1a20*/  LEA.HI R72, R72, R23, RZ, 0x2 ;  /* 0x0000001748487211 */ /* 0x000fe200078f10ff */
[----:B------:R-:W-:Y:S01]  /*1a30*/  IMAD.MOV.U32 R15, RZ, RZ, -0x60 ;  /* 0xffffffa0ff0f7424 */ /* 0x000fe200078e00ff */
[----:B0-----:R-:W-:Y:S01]  /*1a40*/  LEA.HI R6, R74, R74, RZ, 0x1 ;  /* 0x0000004a4a067211 */ /* 0x001fe200078f08ff */
[C---:B------:R-:W-:Y:S01]  /*1a50*/  IMAD.IADD R11, R23.reuse, 0x1, -R0 ;  /* 0x00000001170b7824 */ /* 0x040fe200078e0a00 */
[----:B------:R-:W-:Y:S02]  /*1a60*/  LOP3.LUT R72, R72, 0xfffffffc, RZ, 0xc0, !PT ;  /* 0xfffffffc48487812 */ /* 0x000fe400078ec0ff */
[----:B------:R-:W-:Y:S02]  /*1a70*/  LOP3.LUT R7, R6, 0x3fffffe, RZ, 0xc0, !PT ;  /* 0x03fffffe06077812 */ /* 0x000fe400078ec0ff */
[----:B------:R-:W-:Y:S01]  /*1a80*/  SHF.R.S32.HI R0, RZ, 0x1f, R11 ;  /* 0x0000001fff007819 */ /* 0x000fe2000001140b */
[----:B------:R-:W-:Y:S01]  /*1a90*/  IMAD.IADD R72, R23, 0x1, -R72 ;  /* 0x0000000117487824 */ /* 0x000fe200078e0a48 */
[----:B------:R-:W-:Y:S01]  /*1aa0*/  PLOP3.LUT P1, PT, PT, PT, UP0, 0x80, 0x0 ;  /* 0x000000000000781c */ /* 0x000fe20003f2f008 */
[----:B------:R-:W-:Y:S01]  /*1ab0*/  IMAD.IADD R7, R74, 0x1, -R7 ;  /* 0x000000014a077824 */ /* 0x000fe200078e0a07 */
[CC--:B------:R-:W-:Y:S01]  /*1ac0*/  LEA.HI R3, R0.reuse, R11.reuse, RZ, 0x2 ;  /* 0x0000000b00037211 */ /* 0x0c0fe200078f10ff */
[----:B------:R-:W-:Y:S01]  /*1ad0*/  @UP0 ULDC UR4, c[0x0][0x44c] ;  /* 0x0001130000040ab9 */ /* 0x000fe20000000800 */
[----:B------:R-:W-:Y:S01]  /*1ae0*/  LEA.HI R4, R0, R11, RZ, 0x5 ;  /* 0x0000000b00047211 */ /* 0x000fe200078f28ff */
[----:B------:R-:W-:Y:S01]  /*1af0*/  @UP0 ULDC UR6, c[0x0][0x450] ;  /* 0x0001140000060ab9 */ /* 0x000fe20000000800 */
[----:B------:R-:W-:-:S02]  /*1b00*/  SHF.R.S32.HI R0, RZ, 0x2, R3 ;  /* 0x00000002ff007819 */ /* 0x000fc40000011403 */
[----:B------:R-:W-:Y:S02]  /*1b10*/  SHF.R.S32.HI R5, RZ, 0x1f, R3 ;  /* 0x0000001fff057819 */ /* 0x000fe40000011403 */
[----:B------:R-:W-:Y:S02]  /*1b20*/  SHF.R.S32.HI R4, RZ, 0x5, R4 ;  /* 0x00000005ff047819 */ /* 0x000fe40000011404 */
[----:B------:R-:W-:Y:S02]  /*1b30*/  LEA.HI R5, R5, R0, RZ, 0x3 ;  /* 0x0000000005057211 */ /* 0x000fe400078f18ff */
[----:B------:R-:W-:Y:S02]  /*1b40*/  LEA.HI R6, R72, R72, RZ, 0x1 ;  /* 0x0000004848067211 */ /* 0x000fe400078f08ff */
[----:B------:R-:W-:Y:S02]  /*1b50*/  LEA R4, R4, UR42, 0x4 ;  /* 0x0000002a04047c11 */ /* 0x000fe4000f8e20ff */
[----:B------:R-:W-:-:S02]  /*1b60*/  LOP3.LUT R5, R5, 0xfffffff8, RZ, 0xc0, !PT ;  /* 0xfffffff805057812 */ /* 0x000fc400078ec0ff */
[----:B------:R-:W-:Y:S01]  /*1b70*/  LOP3.LUT R9, R6, 0x1ffffffe, RZ, 0xc0, !PT ;  /* 0x1ffffffe06097812 */ /* 0x000fe200078ec0ff */
[----:B------:R-:W-:Y:S01]  /*1b80*/  IMAD R6, R22, R15, 0x61 ;  /* 0x0000006116067424 */ /* 0x000fe200078e020f */
[----:B------:R-:W-:Y:S02]  /*1b90*/  IADD3 R4, R4, R0, -R5 ;  /* 0x0000000004047210 */ /* 0x000fe40007ffe805 */
[----:B------:R-:W-:Y:S01]  /*1ba0*/  PLOP3.LUT P2, PT, PT, PT, UP0, 0x80, 0x0 ;  /* 0x000000000000781c */ /* 0x000fe20003f4f008 */
[----:B------:R-:W-:Y:S01]  /*1bb0*/  IMAD.IADD R9, R72, 0x1, -R9 ;  /* 0x0000000148097824 */ /* 0x000fe200078e0a09 */
[----:B------:R-:W-:-:S05]  /*1bc0*/  LEA R4, R7, R4, 0x6 ;  /* 0x0000000407047211 */ /* 0x000fca00078e30ff */
[----:B------:R-:W-:Y:S01]  /*1bd0*/  IMAD R9, R9, 0x8, R4 ;  /* 0x0000000809097824 */ /* 0x000fe200078e0204 */
[----:B------:R-:W-:Y:S01]  /*1be0*/  LOP3.LUT R4, R3, 0x7ffffffc, RZ, 0xc0, !PT ;  /* 0x7ffffffc03047812 */ /* 0x000fe200078ec0ff */
[----:B------:R-:W-:Y:S02]  /*1bf0*/  IMAD R3, R22, -0x60, R19 ;  /* 0xffffffa016037824 */ /* 0x000fe400078e0213 */
[----:B------:R-:W-:Y:S01]  /*1c00*/  @P1 IMAD.HI.U32 R0, R9, UR4, RZ ;  /* 0x0000000409001c27 */ /* 0x000fe2000f8e00ff */
[----:B------:R-:W-:-:S03]  /*1c10*/  @UP0 ULDC UR4, c[0x0][0x450] ;  /* 0x0001140000040ab9 */ /* 0x000fc60000000800 */
[----:B------:R-:W-:Y:S01]  /*1c20*/  IMAD.MOV.U32 R5, RZ, RZ, R9 ;  /* 0x000000ffff057224 */ /* 0x000fe200078e0009 */
[----:B------:R-:W-:Y:S01]  /*1c30*/  @P2 SHF.R.U32.HI R5, RZ, UR4, R0 ;  /* 0x00000004ff052c19 */ /* 0x000fe20008011600 */
[----:B------:R-:W-:Y:S01]  /*1c40*/  IMAD.IADD R11, R11, 0x1, -R4 ;  /* 0x000000010b0b7824 */ /* 0x000fe200078e0a04 */
[----:B------:R-:W0:Y:S01]  /*1c50*/  LDC R0, c[0x0][0x288] ;  /* 0x0000a200ff007b82 */ /* 0x000e220000000800 */
[----:B------:R-:W-:Y:S01]  /*1c60*/  IADD3 R4, R3, 0x60, RZ ;  /* 0x0000006003047810 */ /* 0x000fe20007ffe0ff */
[----:B------:R-:W-:Y:S01]  /*1c70*/  ULDC UR4, c[0x0][0x988] ;  /* 0x0002620000047ab9 */ /* 0x000fe20000000800 */
[----:B------:R-:W1:Y:S01]  /*1c80*/  SHFL.IDX PT, R7, R5, 0x1, 0x1c1f ;  /* 0x003c1f0005077f89 */ /* 0x000e6200000e0000 */
[C---:B------:R-:W-:Y:S02]  /*1c90*/  IMAD R6, R11.reuse, -0x2, R6 ;  /* 0xfffffffe0b067824 */ /* 0x040fe400078e0206 */
[----:B------:R-:W-:Y:S01]  /*1ca0*/  IMAD R4, R11, -0x2, R4 ;  /* 0xfffffffe0b047824 */ /* 0x000fe200078e0204 */
[----:B------:R-:W2:Y:S02]  /*1cb0*/  SHFL.IDX PT, R5, R5, RZ, 0x1c1f ;  /* 0x001c1fff05057589 */ /* 0x000ea400000e0000 */
[----:B0-----:R-:W-:-:S04]  /*1cc0*/  IADD3 R3, R6, -R0, R19 ;  /* 0x8000000006037210 */ /* 0x001fc80007ffe013 */
[-CC-:B-1----:R-:W-:Y:S02]  /*1cd0*/  VIADDMNMX R7, R7, R3.reuse, R4.reuse, PT ;  /* 0x0000000307077246 */ /* 0x182fe40003800104 */
[----:B--2---:R-:W-:Y:S01]  /*1ce0*/  VIADDMNMX R3, R5, R3, R4, PT ;  /* 0x0000000305037246 */ /* 0x004fe20003800104 */
[----:B------:R-:W-:Y:S01]  /*1cf0*/  IMAD.U32 R5, RZ, RZ, UR4 ;  /* 0x00000004ff057e24 */ /* 0x000fe2000f8e00ff */
[C---:B------:R-:W-:Y:S01]  /*1d00*/  ISETP.GT.AND P1, PT, R7.reuse, RZ, PT ;  /* 0x000000ff0700720c */ /* 0x040fe20003f24270 */
[----:B------:R-:W-:Y:S01]  /*1d10*/  @UP0 ULDC UR4, c[0x0][0x44c] ;  /* 0x0001130000040ab9 */ /* 0x000fe20000000800 */
[C---:B------:R-:W-:Y:S01]  /*1d20*/  ISETP.GT.AND P2, PT, R7.reuse, 0x1, PT ;  /* 0x000000010700780c */ /* 0x040fe20003f44270 */
[----:B------:R-:W-:Y:S01]  /*1d30*/  UIMAD.WIDE.U32 UR4, UR42, UR4, URZ ;  /* 0x000000042a0472a5 */ /* 0x000fe2000f8e003f */
[----:B------:R-:W-:Y:S01]  /*1d40*/  ISETP.GT.AND P3, PT, R7, 0x8, PT ;  /* 0x000000080700780c */ /* 0x000fe20003f64270 */
[----:B------:R-:W-:Y:S01]  /*1d50*/  UIADD3 UR4, UR38, 0x2a840, URZ ;  /* 0x0002a84026047890 */ /* 0x000fe2000fffe03f */
[----:B------:R-:W-:Y:S01]  /*1d60*/  FSEL R26, R26, -INF , P1 ;  /* 0xff8000001a1a7808 */ /* 0x000fe20000800000 */
[----:B------:R-:W-:Y:S01]  /*1d70*/  @UP0 USHF.R.U32.HI UR42, URZ, UR6, UR5 ;  /* 0x000000063f2a0299 */ /* 0x000fe20008011605 */
[----:B------:R-:W-:Y:S01]  /*1d80*/  FSEL R27, R27, -INF , P2 ;  /* 0xff8000001b1b7808 */ /* 0x000fe20001000000 */
[----:B------:R-:W-:Y:S01]  /*1d90*/  UPRMT UR4, UR61, 0x654, UR4 ;  /* 0x000006543d047896 */ /* 0x000fe20008000004 */
[----:B------:R-:W-:-:S02]  /*1da0*/  ISETP.GT.AND P1, PT, R7, 0x9, PT ;  /* 0x000000090700780c */ /* 0x000fc40003f24270 */
[----:B------:R-:W-:Y:S02]  /*1db0*/  FSEL R30, R30, -INF , P3 ;  /* 0xff8000001e1e7808 */ /* 0x000fe40001800000 */
[----:B------:R-:W-:Y:S02]  /*1dc0*/  FMNMX.FTZ R15, R26, R27, !PT ;  /* 0x0000001b1a0f7209 */ /* 0x000fe40007810000 */
[----:B------:R-:W-:Y:S02]  /*1dd0*/  ISETP.GT.AND P2, PT, R7, 0x10, PT ;  /* 0x000000100700780c */ /* 0x000fe40003f44270 */
[----:B------:R-:W-:Y:S01]  /*1de0*/  FSEL R10, R31, -INF , P1 ;  /* 0xff8000001f0a7808 */ /* 0x000fe20000800000 */
[----:B------:R-:W-:Y:S01]  /*1df0*/  SYNCS.ARRIVE.TRANS64.RED.A1T0 RZ, [UR4], RZ ;  /* 0x000000ffffff79a7 */ /* 0x000fe20008100404 */
[----:B------:R-:W-:Y:S01]  /*1e00*/  FMNMX.FTZ R15, R30, R15, !PT ;  /* 0x0000000f1e0f7209 */ /* 0x000fe20007810000 */
[----:B------:R-:W-:Y:S01]  /*1e10*/  UMOV UR4, URZ ;  /* 0x0000003f00047c82 */ /* 0x000fe20008000000 */
        /* <DEDUP_REMOVED lines=58> */
[----:B------:R-:W-:Y:S02]  /*21c0*/  FMNMX.FTZ R15, R70, R15, !PT ;  /* 0x0000000f460f7209 */ /* 0x000fe40007810000 */
[----:B------:R-:W-:Y:S02]  /*21d0*/  ISETP.GT.AND P1, PT, R3, RZ, PT ;  /* 0x000000ff0300720c */ /* 0x000fe40003f24270 */
[----:B------:R-:W-:-:S02]  /*21e0*/  FMNMX.FTZ R15, R100, R15, !PT ;  /* 0x0000000f640f7209 */ /* 0x000fc40007810000 */
[C---:B------:R-:W-:Y:S02]  /*21f0*/  ISETP.GT.AND P2, PT, R3.reuse, 0x1, PT ;  /* 0x000000010300780c */ /* 0x040fe40003f44270 */
[----:B------:R-:W-:Y:S01]  /*2200*/  ISETP.GT.AND P3, PT, R3, 0x8, PT ;  /* 0x000000080300780c */ /* 0x000fe20003f64270 */
[----:B------:R-:W0:Y:S01]  /*2210*/  SHFL.BFLY PT, R6, R15, 0x2, 0x1f ;  /* 0x0c401f000f067f89 */ /* 0x000e2200000e0000 */
[----:B------:R-:W-:Y:S02]  /*2220*/  FSEL R24, R24, -INF , P1 ;  /* 0xff80000018187808 */ /* 0x000fe40000800000 */
[----:B------:R-:W-:Y:S02]  /*2230*/  FSEL R25, R25, -INF , P2 ;  /* 0xff80000019197808 */ /* 0x000fe40001000000 */
[----:B------:R-:W-:Y:S02]  /*2240*/  ISETP.GT.AND P1, PT, R3, 0x9, PT ;  /* 0x000000090300780c */ /* 0x000fe40003f24270 */
[----:B------:R-:W-:-:S02]  /*2250*/  FSEL R28, R28, -INF , P3 ;  /* 0xff8000001c1c7808 */ /* 0x000fc40001800000 */
[----:B------:R-:W-:Y:S02]  /*2260*/  ISETP.GT.AND P2, PT, R3, 0x10, PT ;  /* 0x000000100300780c */ /* 0x000fe40003f44270 */
[----:B------:R-:W-:Y:S02]  /*2270*/  FSEL R4, R29, -INF , P1 ;  /* 0xff8000001d047808 */ /* 0x000fe40000800000 */
[C---:B------:R-:W-:Y:S02]  /*2280*/  ISETP.GT.AND P1, PT, R3.reuse, 0x11, PT ;  /* 0x000000110300780c */ /* 0x040fe40003f24270 */
[----:B------:R-:W-:Y:S02]  /*2290*/  FSEL R32, R32, -INF , P2 ;  /* 0xff80000020207808 */ /* 0x000fe40001000000 */
[----:B------:R-:W-:Y:S02]  /*22a0*/  ISETP.GT.AND P3, PT, R3, 0x18, PT ;  /* 0x000000180300780c */ /* 0x000fe40003f64270 */
[----:B------:R-:W-:-:S02]  /*22b0*/  IADD3 R0, -R0, UR42, R19 ;  /* 0x0000002a00007c10 */ /* 0x000fc4000fffe113 */
[----:B------:R-:W-:Y:S02]  /*22c0*/  FSEL R36, R36, -INF , P3 ;  /* 0xff80000024247808 */ /* 0x000fe40001800000 */
[----:B0-----:R-:W-:-:S05]  /*22d0*/  FMNMX.FTZ R6, R15, R6, !PT ;  /* 0x000000060f067209 */ /* 0x001fca0007810000 */
[----:B------:R-:W0:Y:S02]  /*22e0*/  SHFL.BFLY PT, R7, R6, 0x1, 0x1f ;  /* 0x0c201f0006077f89 */ /* 0x000e2400000e0000 */
[----:B0-----:R-:W-:Y:S02]  /*22f0*/  FMNMX.FTZ R8, R6, R7, !PT ;  /* 0x0000000706087209 */ /* 0x001fe40007810000 */
[----:B------:R-:W-:Y:S02]  /*2300*/  FMNMX.FTZ R7, R24, R25, !PT ;  /* 0x0000001918077209 */ /* 0x000fe40007810000 */
[----:B------:R-:W-:Y:S01]  /*2310*/  FSEL R6, R33, -INF , P1 ;  /* 0xff80000021067808 */ /* 0x000fe20000800000 */
[----:B------:R-:W-:Y:S01]  /*2320*/  FMUL.FTZ R14, R8, R5 ;  /* 0x00000005080e7220 */ /* 0x000fe20000410000 */
[----:B------:R-:W-:Y:S02]  /*2330*/  FMNMX.FTZ R7, R28, R7, !PT ;  /* 0x000000071c077209 */ /* 0x000fe40007810000 */
[----:B------:R-:W-:-:S02]  /*2340*/  FSETP.NEU.FTZ.AND P2, PT, R8, -INF , PT ;  /* 0xff8000000800780b */ /* 0x000fc40003f5d000 */
[----:B------:R-:W-:Y:S02]  /*2350*/  FMNMX.FTZ R7, R4, R7, !PT ;  /* 0x0000000704077209 */ /* 0x000fe40007810000 */
[C---:B------:R-:W-:Y:S02]  /*2360*/  ISETP.GT.AND P1, PT, R3.reuse, 0x19, PT ;  /* 0x000000190300780c */ /* 0x040fe40003f24270 */
[----:B------:R-:W-:Y:S02]  /*2370*/  FMNMX.FTZ R7, R32, R7, !PT ;  /* 0x0000000720077209 */ /* 0x000fe40007810000 */
[----:B------:R-:W-:Y:S02]  /*2380*/  FSEL R31, R14, RZ, P2 ;  /* 0x000000ff0e1f7208 */ /* 0x000fe40001000000 */
[----:B------:R-:W-:Y:S02]  /*2390*/  FMNMX.FTZ R7, R6, R7, !PT ;  /* 0x0000000706077209 */ /* 0x000fe40007810000 */
[----:B------:R-:W-:Y:S01]  /*23a0*/  ISETP.GT.AND P2, PT, R3, 0x20, PT ;  /* 0x000000200300780c */ /* 0x000fe20003f44270 */
[-CC-:B------:R-:W-:Y:S01]  /*23b0*/  FFMA.FTZ R26, R26, R5.reuse, -R31.reuse ;  /* 0x000000051a1a7223 */ /* 0x180fe2000001081f */
[----:B------:R-:W-:Y:S01]  /*23c0*/  FSEL R14, R37, -INF , P1 ;  /* 0xff800000250e7808 */ /* 0x000fe20000800000 */
[--C-:B------:R-:W-:Y:S01]  /*23d0*/  FFMA.FTZ R15, R30, R5, -R31.reuse ;  /* 0x000000051e0f7223 */ /* 0x100fe2000001081f */
[----:B------:R-:W-:Y:S01]  /*23e0*/  FMNMX.FTZ R7, R36, R7, !PT ;  /* 0x0000000724077209 */ /* 0x000fe20007810000 */
[----:B------:R0:W-:Y:S01]  /*23f0*/  MUFU.EX2 R157, R26 ;  /* 0x0000001a009d7308 */ /* 0x0001e20000000800 */
[----:B------:R-:W-:Y:S01]  /*2400*/  ISETP.GT.AND P1, PT, R3, 0x21, PT ;  /* 0x000000210300780c */ /* 0x000fe20003f24270 */
[-CC-:B------:R-:W-:Y:S01]  /*2410*/  FFMA.FTZ R10, R10, R5.reuse, -R31.reuse ;  /* 0x000000050a0a7223 */ /* 0x180fe2000001081f */
[----:B------:R-:W-:Y:S01]  /*2420*/  FSEL R40, R40, -INF , P2 ;  /* 0xff80000028287808 */ /* 0x000fe20001000000 */
[--C-:B------:R-:W-:Y:S01]  /*2430*/  FFMA.FTZ R27, R27, R5, -R31.reuse ;  /* 0x000000051b1b7223 */ /* 0x100fe2000001081f */
[----:B------:R-:W-:Y:S01]  /*2440*/  FMNMX.FTZ R7, R14, R7, !PT ;  /* 0x000000070e077209 */ /* 0x000fe20007810000 */
[-CC-:B------:R-:W-:Y:S01]  /*2450*/  FFMA.FTZ R72, R72, R5.reuse, -R31.reuse ;  /* 0x0000000548487223 */ /* 0x180fe2000001081f */
[----:B------:R-:W-:Y:S01]  /*2460*/  ISETP.GT.AND P2, PT, R3, 0x28, PT ;  /* 0x000000280300780c */ /* 0x000fe20003f44270 */
[----:B------:R-:W-:Y:S01]  /*2470*/  MUFU.EX2 R104, R10 ;  /* 0x0000000a00687308 */ /* 0x000fe20000000800 */
[----:B------:R-:W-:Y:S01]  /*2480*/  FSEL R20, R41, -INF , P1 ;  /* 0xff80000029147808 */ /* 0x000fe20000800000 */
[--C-:B------:R-:W-:Y:S01]  /*2490*/  FFMA.FTZ R74, R74, R5, -R31.reuse ;  /* 0x000000054a4a7223 */ /* 0x100fe2000001081f */
[----:B------:R-:W-:Y:S01]  /*24a0*/  FMNMX.FTZ R7, R40, R7, !PT ;  /* 0x0000000728077209 */ /* 0x000fe20007810000 */
[-CC-:B------:R-:W-:Y:S01]  /*24b0*/  FFMA.FTZ R76, R76, R5.reuse, -R31.reuse ;  /* 0x000000054c4c7223 */ /* 0x180fe2000001081f */
[C---:B------:R-:W-:Y:S01]  /*24c0*/  ISETP.GT.AND P1, PT, R3.reuse, 0x29, PT ;  /* 0x000000290300780c */ /* 0x040fe20003f24270 */
[--C-:B------:R-:W-:Y:S01]  /*24d0*/  FFMA.FTZ R78, R78, R5, -R31.reuse ;  /* 0x000000054e4e7223 */ /* 0x100fe2000001081f */
[----:B------:R-:W-:Y:S01]  /*24e0*/  FSEL R44, R44, -INF , P2 ;  /* 0xff8000002c2c7808 */ /* 0x000fe20001000000 */
[----:B------:R-:W-:Y:S01]  /*24f0*/  MUFU.EX2 R102, R27 ;  /* 0x0000001b00667308 */ /* 0x000fe20000000800 */
[----:B------:R-:W-:Y:S01]  /*2500*/  FMNMX.FTZ R7, R20, R7, !PT ;  /* 0x0000000714077209 */ /* 0x000fe20007810000 */
[-CC-:B------:R-:W-:Y:S01]  /*2510*/  FFMA.FTZ R80, R80, R5.reuse, -R31.reuse ;  /* 0x0000000550507223 */ /* 0x180fe2000001081f */
[----:B------:R-:W-:Y:S01]  /*2520*/  ISETP.GT.AND P2, PT, R3, 0x30, PT ;  /* 0x000000300300780c */ /* 0x000fe20003f44270 */
[-CC-:B------:R-:W-:Y:S01]  /*2530*/  FFMA.FTZ R82, R82, R5.reuse, -R31.reuse ;  /* 0x0000000552527223 */ /* 0x180fe2000001081f */
[----:B0-----:R-:W-:Y:S01]  /*2540*/  FSEL R26, R45, -INF , P1 ;  /* 0xff8000002d1a7808 */ /* 0x001fe20000800000 */
[--C-:B------:R-:W-:Y:S01]  /*2550*/  FFMA.FTZ R84, R84, R5, -R31.reuse ;  /* 0x0000000554547223 */ /* 0x100fe2000001081f */
[----:B------:R-:W-:Y:S01]  /*2560*/  FMNMX.FTZ R7, R44, R7, !PT ;  /* 0x000000072c077209 */ /* 0x000fe20007810000 */
[----:B------:R-:W-:Y:S01]  /*2570*/  MUFU.EX2 R159, R15 ;  /* 0x0000000f009f7308 */ /* 0x000fe20000000800 */
[C---:B------:R-:W-:Y:S01]  /*2580*/  ISETP.GT.AND P1, PT, R3.reuse, 0x31, PT ;  /* 0x000000310300780c */ /* 0x040fe20003f24270 */
        /* <DEDUP_REMOVED lines=14> */
[----:B------:R0:W-:Y:S01]  /*2670*/  MUFU.EX2 R153, R74 ;  /* 0x0000004a00997308 */ /* 0x0001e20000000800 */
[----:B------:R-:W-:Y:S01]  /*2680*/  FMNMX.FTZ R7, R30, R7, !PT ;  /* 0x000000071e077209 */ /* 0x000fe20007810000 */
[-CC-:B------:R-:W-:Y:S01]  /*2690*/  FFMA.FTZ R94, R94, R5.reuse, -R31.reuse ;  /* 0x000000055e5e7223 */ /* 0x180fe2000001081f */
[----:B------:R-:W-:Y:S01]  /*26a0*/  ISETP.GT.AND P2, PT, R3, 0x40, PT ;  /* 0x000000400300780c */ /* 0x000fe20003f44270 */
[-CC-:B------:R-:W-:Y:S01]  /*26b0*/  FFMA.FTZ R62, R62, R5.reuse, -R31.reuse ;  /* 0x000000053e3e7223 */ /* 0x180fe2000001081f */
[----:B------:R-:W-:Y:S01]  /*26c0*/  FSEL R34, R53, -INF , P1 ;  /* 0xff80000035227808 */ /* 0x000fe20000800000 */
        /* <DEDUP_REMOVED lines=10> */
[----:B------:R1:W-:Y:S01]  /*2770*/  MUFU.EX2 R155, R78 ;  /* 0x0000004e009b7308 */ /* 0x0003e20000000800 */
[----:B------:R-:W-:Y:S01]  /*2780*/  FSEL R38, R57, -INF , P1 ;  /* 0xff80000039267808 */ /* 0x000fe20000800000 */
[----:B------:R-:W-:Y:S01]  /*2790*/  FFMA.FTZ R100, R100, R5, -R31 ;  /* 0x0000000564647223 */ /* 0x000fe2000001081f */
[----:B------:R-:W-:-:S02]  /*27a0*/  FMNMX.FTZ R7, R56, R7, !PT ;  /* 0x0000000738077209 */ /* 0x000fc40007810000 */
[----:B0-----:R-:W-:Y:S02]  /*27b0*/  CS2R R74, SRZ ;  /* 0x00000000004a7805 */ /* 0x001fe4000001ff00 */
[C---:B------:R-:W-:Y:S02]  /*27c0*/  ISETP.GT.AND P1, PT, R3.reuse, 0x49, PT ;  /* 0x000000490300780c */ /* 0x040fe40003f24270 */
[----:B------:R-:W-:Y:S01]  /*27d0*/  FSEL R60, R60, -INF , P2 ;  /* 0xff8000003c3c7808 */ /* 0x000fe20001000000 */
[----:B------:R-:W-:Y:S01]  /*27e0*/  MUFU.EX2 R80, R80 ;  /* 0x0000005000507308 */ /* 0x000fe20000000800 */
[----:B------:R-:W-:Y:S02]  /*27f0*/  FMNMX.FTZ R7, R38, R7, !PT ;  /* 0x0000000726077209 */ /* 0x000fe40007810000 */
[----:B-1----:R-:W-:Y:S02]  /*2800*/  CS2R R78, SRZ ;  /* 0x00000000004e7805 */ /* 0x002fe4000001ff00 */
[----:B------:R-:W-:-:S02]  /*2810*/  ISETP.GT.AND P2, PT, R3, 0x50, PT ;  /* 0x000000500300780c */ /* 0x000fc40003f44270 */
[----:B------:R-:W-:Y:S02]  /*2820*/  FSEL R42, R61, -INF , P1 ;  /* 0xff8000003d2a7808 */ /* 0x000fe40000800000 */
[----:B------:R-:W-:Y:S01]  /*2830*/  FMNMX.FTZ R7, R60, R7, !PT ;  /* 0x000000073c077209 */ /* 0x000fe20007810000 */
[----:B------:R0:W-:Y:S01]  /*2840*/  MUFU.EX2 R149, R82 ;  /* 0x0000005200957308 */ /* 0x0001e20000000800 */
[C---:B------:R-:W-:Y:S02]  /*2850*/  ISETP.GT.AND P1, PT, R3.reuse, 0x51, PT ;  /* 0x000000510300780c */ /* 0x040fe40003f24270 */
[----:B------:R-:W-:Y:S02]  /*2860*/  FSEL R64, R64, -INF , P2 ;  /* 0xff80000040407808 */ /* 0x000fe40001000000 */
[----:B------:R-:W-:Y:S02]  /*2870*/  FMNMX.FTZ R7, R42, R7, !PT ;  /* 0x000000072a077209 */ /* 0x000fe40007810000 */
[----:B------:R-:W-:Y:S01]  /*2880*/  ISETP.GT.AND P2, PT, R3, 0x58, PT ;  /* 0x000000580300780c */ /* 0x000fe20003f44270 */
[----:B------:R-:W-:Y:S01]  /*2890*/  MUFU.EX2 R84, R84 ;  /* 0x0000005400547308 */ /* 0x000fe20000000800 */
[----:B------:R-:W-:-:S02]  /*28a0*/  FSEL R46, R65, -INF , P1 ;  /* 0xff800000412e7808 */ /* 0x000fc40000800000 */
[----:B0-----:R-:W-:Y:S02]  /*28b0*/  CS2R R82, SRZ ;  /* 0x0000000000527805 */ /* 0x001fe4000001ff00 */
[----:B------:R-:W-:Y:S02]  /*28c0*/  FMNMX.FTZ R7, R64, R7, !PT ;  /* 0x0000000740077209 */ /* 0x000fe40007810000 */
[----:B------:R-:W-:Y:S02]  /*28d0*/  ISETP.GT.AND P1, PT, R3, 0x59, PT ;  /* 0x000000590300780c */ /* 0x000fe40003f24270 */
[----:B------:R-:W-:Y:S01]  /*28e0*/  FSEL R68, R68, -INF , P2 ;  /* 0xff80000044447808 */ /* 0x000fe20001000000 */
[----:B------:R0:W-:Y:S01]  /*28f0*/  MUFU.EX2 R151, R86 ;  /* 0x0000005600977308 */ /* 0x0001e20000000800 */
[----:B------:R-:W-:Y:S02]  /*2900*/  FMNMX.FTZ R7, R46, R7, !PT ;  /* 0x000000072e077209 */ /* 0x000fe40007810000 */
[----:B------:R-:W-:-:S02]  /*2910*/  FSEL R50, R69, -INF , P1 ;  /* 0xff80000045327808 */ /* 0x000fc40000800000 */
[----:B------:R-:W-:-:S03]  /*2920*/  FMNMX.FTZ R7, R68, R7, !PT ;  /* 0x0000000744077209 */ /* 0x000fc60007810000 */
[----:B------:R-:W-:Y:S01]  /*2930*/  MUFU.EX2 R88, R88 ;  /* 0x0000005800587308 */ /* 0x000fe20000000800 */
[----:B------:R-:W-:Y:S02]  /*2940*/  FMNMX.FTZ R7, R50, R7, !PT ;  /* 0x0000000732077209 */ /* 0x000fe40007810000 */
[----:B0-----:R-:W-:-:S03]  /*2950*/  CS2R R86, SRZ ;  /* 0x0000000000567805 */ /* 0x001fc6000001ff00 */
        /* <DEDUP_REMOVED lines=10> */
[----:B0-----:R-:W-:-:S04]  /*2a00*/  FMNMX.FTZ R10, R3, R10, !PT ;  /* 0x0000000a030a7209 */ /* 0x001fc80007810000 */
        /* <DEDUP_REMOVED lines=31> */
[----:B------:R-:W-:-:S05]  /*2c00*/  FFMA.FTZ R50, R50, R5, -R3 ;  /* 0x0000000532327223 */ /* 0x000fca0000010803 */
[----:B------:R1:W2:Y:S01]  /*2c10*/  MUFU.EX2 R7, R4 ;  /* 0x0000000400077308 */ /* 0x0002a20000000800 */
[----:B0-----:R-:W-:Y:S01]  /*2c20*/  FADD.FTZ R33, R24, R25 ;  /* 0x0000001918217221 */ /* 0x001fe20000010000 */
[----:B------:R-:W-:Y:S02]  /*2c30*/  F2FP.F16.F32.PACK_AB R156, R25, R24 ;  /* 0x00000018199c723e */ /* 0x000fe400000000ff */
[----:B------:R-:W-:-:S04]  /*2c40*/  CS2R R24, SRZ ;  /* 0x0000000000187805 */ /* 0x000fc8000001ff00 */
[----:B------:R-:W0:Y:S01]  /*2c50*/  MUFU.EX2 R32, R32 ;  /* 0x0000002000207308 */ /* 0x000e220000000800 */
[----:B-1----:R-:W-:-:S07]  /*2c60*/  FADD.FTZ R4, R28, R33 ;  /* 0x000000211c047221 */ /* 0x002fce0000010000 */
[----:B------:R1:W3:Y:S01]  /*2c70*/  MUFU.EX2 R15, R6 ;  /* 0x00000006000f7308 */ /* 0x0002e20000000800 */
[C---:B--2---:R-:W-:Y:S01]  /*2c80*/  FADD.FTZ R35, R7.reuse, R4 ;  /* 0x0000000407237221 */ /* 0x044fe20000010000 */
[----:B------:R-:W-:-:S06]  /*2c90*/  F2FP.F16.F32.PACK_AB R158, R7, R28 ;  /* 0x0000001c079e723e */ /* 0x000fcc00000000ff */
[----:B------:R-:W2:Y:S01]  /*2ca0*/  MUFU.EX2 R36, R36 ;  /* 0x0000002400247308 */ /* 0x000ea20000000800 */
[----:B-1----:R-:W-:-:S04]  /*2cb0*/  IMAD.HI R6, R0, 0x2aaaaaab, RZ ;  /* 0x2aaaaaab00067827 */ /* 0x002fc800078e02ff */
[----:B------:R-:W-:Y:S01]  /*2cc0*/  FADD.FTZ R0, R157, R102 ;  /* 0x000000669d007221 */ /* 0x000fe20000010000 */
[----:B------:R-:W-:-:S03]  /*2cd0*/  F2FP.F16.F32.PACK_AB R157, R102, R157 ;  /* 0x0000009d669d723e */ /* 0x000fc600000000ff */
[----:B------:R-:W-:Y:S01]  /*2ce0*/  FADD.FTZ R33, R159, R0 ;  /* 0x000000009f217221 */ /* 0x000fe20000010000 */
[----:B0-----:R-:W-:Y:S01]  /*2cf0*/  FADD.FTZ R0, R32, R35 ;  /* 0x0000002320007221 */ /* 0x001fe20000010000 */
[----:B------:R0:W1:Y:S01]  /*2d00*/  MUFU.EX2 R21, R14 ;  /* 0x0000000e00157308 */ /* 0x0000620000000800 */
[----:B------:R-:W-:Y:S01]  /*2d10*/  SHF.R.U32.HI R37, RZ, 0x1f, R6 ;  /* 0x0000001fff257819 */ /* 0x000fe20000011606 */
[C---:B------:R-:W-:Y:S01]  /*2d20*/  FADD.FTZ R33, R104.reuse, R33 ;  /* 0x0000002168217221 */ /* 0x040fe20000010000 */
[C---:B---3--:R-:W-:Y:S02]  /*2d30*/  F2FP.F16.F32.PACK_AB R152, R15.reuse, R32 ;  /* 0x000000200f98723e */ /* 0x048fe400000000ff */
[----:B------:R-:W-:Y:S01]  /*2d40*/  F2FP.F16.F32.PACK_AB R159, R104, R159 ;  /* 0x0000009f689f723e */ /* 0x000fe200000000ff */
[----:B------:R-:W-:Y:S01]  /*2d50*/  FADD.FTZ R4, R72, R33 ;  /* 0x0000002148047221 */ /* 0x000fe20000010000 */
[----:B------:R-:W-:Y:S01]  /*2d60*/  FADD.FTZ R33, R15, R0 ;  /* 0x000000000f217221 */ /* 0x000fe20000010000 */
[----:B------:R-:W3:Y:S01]  /*2d70*/  MUFU.EX2 R40, R40 ;  /* 0x0000002800287308 */ /* 0x000ee20000000800 */
[----:B0-----:R-:W-:Y:S01]  /*2d80*/  LEA.HI.SX32 R14, R6, R37, 0x1c ;  /* 0x00000025060e7211 */ /* 0x001fe200078fe2ff */
[C---:B------:R-:W-:Y:S01]  /*2d90*/  FADD.FTZ R35, R153.reuse, R4 ;  /* 0x0000000499237221 */ /* 0x040fe20000010000 */
[----:B--2---:R-:W-:Y:S01]  /*2da0*/  FADD.FTZ R0, R36, R33 ;  /* 0x0000002124007221 */ /* 0x004fe20000010000 */
[----:B------:R-:W-:Y:S01]  /*2db0*/  F2FP.F16.F32.PACK_AB R153, R153, R72 ;  /* 0x000000489999723e */ /* 0x000fe200000000ff */
[----:B------:R-:W-:-:S02]  /*2dc0*/  IMAD.MOV.U32 R6, RZ, RZ, 0x3f800000 ;  /* 0x3f800000ff067424 */ /* 0x000fc400078e00ff */
[----:B------:R-:W-:Y:S01]  /*2dd0*/  FADD.FTZ R4, R76, R35 ;  /* 0x000000234c047221 */ /* 0x000fe20000010000 */
[----:B------:R-:W-:Y:S01]  /*2de0*/  CS2R R72, SRZ ;  /* 0x0000000000487805 */ /* 0x000fe2000001ff00 */
[----:B------:R0:W2:Y:S01]  /*2df0*/  MUFU.EX2 R23, R20 ;  /* 0x0000001400177308 */ /* 0x0000a20000000800 */
[----:B-1----:R-:W-:Y:S01]  /*2e00*/  FADD.FTZ R33, R21, R0 ;  /* 0x0000000015217221 */ /* 0x002fe20000010000 */
[----:B------:R-:W-:Y:S01]  /*2e10*/  FADD.FTZ R35, R155, R4 ;  /* 0x000000049b237221 */ /* 0x000fe20000010000 */
[----:B------:R-:W-:Y:S02]  /*2e20*/  F2FP.F16.F32.PACK_AB R154, R21, R36 ;  /* 0x00000024159a723e */ /* 0x000fe400000000ff */
[----:B------:R-:W-:Y:S01]  /*2e30*/  F2FP.F16.F32.PACK_AB R155, R155, R76 ;  /* 0x0000004c9b9b723e */ /* 0x000fe200000000ff */
[----:B------:R-:W-:Y:S01]  /*2e40*/  FADD.FTZ R4, R80, R35 ;  /* 0x0000002350047221 */ /* 0x000fe20000010000 */
[----:B------:R-:W-:Y:S01]  /*2e50*/  CS2R R76, SRZ ;  /* 0x00000000004c7805 */ /* 0x000fe2000001ff00 */
[----:B------:R-:W1:Y:S01]  /*2e60*/  MUFU.EX2 R44, R44 ;  /* 0x0000002c002c7308 */ /* 0x000e620000000800 */
[----:B---3--:R-:W-:Y:S01]  /*2e70*/  FADD.FTZ R0, R40, R33 ;  /* 0x0000002128007221 */ /* 0x008fe20000010000 */
[C---:B------:R-:W-:Y:S01]  /*2e80*/  FADD.FTZ R35, R149.reuse, R4 ;  /* 0x0000000495237221 */ /* 0x040fe20000010000 */
[----:B0-----:R-:W-:Y:S01]  /*2e90*/  VIADD R20, R22, 0xfffffffe ;  /* 0xfffffffe16147836 */ /* 0x001fe20000000000 */
[----:B------:R-:W-:-:S02]  /*2ea0*/  F2FP.F16.F32.PACK_AB R149, R149, R80 ;  /* 0x000000509595723e */ /* 0x000fc400000000ff */
[----:B------:R-:W-:Y:S01]  /*2eb0*/  CS2R R80, SRZ ;  /* 0x0000000000507805 */ /* 0x000fe2000001ff00 */
[----:B------:R-:W-:Y:S01]  /*2ec0*/  FADD.FTZ R4, R84, R35 ;  /* 0x0000002354047221 */ /* 0x000fe20000010000 */
[----:B------:R-:W0:Y:S01]  /*2ed0*/  MUFU.EX2 R27, R26 ;  /* 0x0000001a001b7308 */ /* 0x000e220000000800 */
[----:B--2---:R-:W-:Y:S02]  /*2ee0*/  FADD.FTZ R33, R23, R0 ;  /* 0x0000000017217221 */ /* 0x004fe40000010000 */
[C---:B------:R-:W-:Y:S01]  /*2ef0*/  FADD.FTZ R35, R151.reuse, R4 ;  /* 0x0000000497237221 */ /* 0x040fe20000010000 */
[----:B------:R-:W-:Y:S02]  /*2f00*/  F2FP.F16.F32.PACK_AB R151, R151, R84 ;  /* 0x000000549797723e */ /* 0x000fe400000000ff */
[----:B------:R-:W-:Y:S02]  /*2f10*/  CS2R R84, SRZ ;  /* 0x0000000000547805 */ /* 0x000fe4000001ff00 */
[----:B------:R-:W-:Y:S01]  /*2f20*/  F2FP.F16.F32.PACK_AB R148, R23, R40 ;  /* 0x000000281794723e */ /* 0x000fe200000000ff */
[----:B------:R-:W-:Y:S01]  /*2f30*/  FADD.FTZ R4, R88, R35 ;  /* 0x0000002358047221 */ /* 0x000fe20000010000 */
[----:B------:R-:W-:Y:S01]  /*2f40*/  CS2R R40, SRZ ;  /* 0x0000000000287805 */ /* 0x000fe2000001ff00 */
[----:B------:R-:W2:Y:S01]  /*2f50*/  MUFU.EX2 R48, R48 ;  /* 0x0000003000307308 */ /* 0x000ea20000000800 */
[----:B-1----:R-:W-:Y:S01]  /*2f60*/  FADD.FTZ R0, R44, R33 ;  /* 0x000000212c007221 */ /* 0x002fe20000010000 */
[C---:B------:R-:W-:Y:S01]  /*2f70*/  FADD.FTZ R37, R145.reuse, R4 ;  /* 0x0000000491257221 */ /* 0x040fe20000010000 */
[----:B------:R-:W-:-:S03]  /*2f80*/  F2FP.F16.F32.PACK_AB R145, R145, R88 ;  /* 0x000000589191723e */ /* 0x000fc600000000ff */
[----:B------:R-:W-:Y:S01]  /*2f90*/  FADD.FTZ R4, R54, R37 ;  /* 0x0000002536047221 */ /* 0x000fe20000010000 */
[----:B------:R-:W-:Y:S01]  /*2fa0*/  CS2R R36, SRZ ;  /* 0x0000000000247805 */ /* 0x000fe2000001ff00 */
[----:B------:R-:W1:Y:S01]  /*2fb0*/  MUFU.EX2 R29, R30 ;  /* 0x0000001e001d7308 */ /* 0x000e620000000800 */
[----:B0-----:R-:W-:Y:S01]  /*2fc0*/  FADD.FTZ R33, R27, R0 ;  /* 0x000000001b217221 */ /* 0x001fe20000010000 */
[----:B------:R-:W-:Y:S01]  /*2fd0*/  FADD.FTZ R15, R147, R4 ;  /* 0x00000004930f7221 */ /* 0x000fe20000010000 */
[----:B------:R-:W-:Y:S02]  /*2fe0*/  F2FP.F16.F32.PACK_AB R150, R27, R44 ;  /* 0x0000002c1b96723e */ /* 0x000fe400000000ff */
[----:B------:R-:W-:Y:S02]  /*2ff0*/  CS2R R44, SRZ ;  /* 0x00000000002c7805 */ /* 0x000fe4000001ff00 */
[----:B------:R-:W-:Y:S01]  /*3000*/  F2FP.F16.F32.PACK_AB R147, R147, R54 ;  /* 0x000000369393723e */ /* 0x000fe200000000ff */
[----:B------:R-:W-:Y:S01]  /*3010*/  FADD.FTZ R4, R58, R15 ;  /* 0x0000000f3a047221 */ /* 0x000fe20000010000 */
[----:B------:R-:W-:Y:S01]  /*3020*/  CS2R R54, SRZ ;  /* 0x0000000000367805 */ /* 0x000fe2000001ff00 */
[----:B------:R-:W0:Y:S01]  /*3030*/  MUFU.EX2 R52, R52 ;  /* 0x0000003400347308 */ /* 0x000e220000000800 */
[----:B--2---:R-:W-:Y:S01]  /*3040*/  FADD.FTZ R0, R48, R33 ;  /* 0x0000002130007221 */ /* 0x004fe20000010000 */
[C---:B------:R-:W-:Y:S01]  /*3050*/  FADD.FTZ R21, R141.reuse, R4 ;  /* 0x000000048d157221 */ /* 0x040fe20000010000 */
[----:B------:R-:W-:-:S02]  /*3060*/  F2FP.F16.F32.PACK_AB R141, R141, R58 ;  /* 0x0000003a8d8d723e */ /* 0x000fc400000000ff */
[----:B------:R-:W-:Y:S02]  /*3070*/  CS2R R58, SRZ ;  /* 0x00000000003a7805 */ /* 0x000fe4000001ff00 */
[----:B------:R-:W-:Y:S01]  /*3080*/  CS2R R26, SRZ ;  /* 0x00000000001a7805 */ /* 0x000fe2000001ff00 */
[----:B------:R-:W-:Y:S01]  /*3090*/  FADD.FTZ R4, R62, R21 ;  /* 0x000000153e047221 */ /* 0x000fe20000010000 */
[----:B------:R2:W3:Y:S01]  /*30a0*/  MUFU.EX2 R19, R34 ;  /* 0x0000002200137308 */ /* 0x0004e20000000800 */
[C---:B-1----:R-:W-:Y:S01]  /*30b0*/  FADD.FTZ R35, R29.reuse, R0 ;  /* 0x000000001d237221 */ /* 0x042fe20000010000 */
[----:B------:R-:W-:Y:S02]  /*30c0*/  F2FP.F16.F32.PACK_AB R144, R29, R48 ;  /* 0x000000301d90723e */ /* 0x000fe400000000ff */
[----:B------:R-:W-:Y:S02]  /*30d0*/  CS2R R48, SRZ ;  /* 0x0000000000307805 */ /* 0x000fe4000001ff00 */
[----:B------:R-:W-:-:S02]  /*30e0*/  CS2R R28, SRZ ;  /* 0x00000000001c7805 */ /* 0x000fc4000001ff00 */
[----:B------:R-:W1:Y:S01]  /*30f0*/  MUFU.EX2 R56, R56 ;  /* 0x0000003800387308 */ /* 0x000e620000000800 */
[----:B0-----:R-:W-:Y:S01]  /*3100*/  FADD.FTZ R0, R52, R35 ;  /* 0x0000002334007221 */ /* 0x001fe20000010000 */
[----:B--2---:R-:W-:-:S06]  /*3110*/  CS2R R34, SRZ ;  /* 0x0000000000227805 */ /* 0x004fcc000001ff00 */
[----:B------:R0:W2:Y:S01]  /*3120*/  MUFU.EX2 R31, R38 ;  /* 0x00000026001f7308 */ /* 0x0000a20000000800 */
[C---:B---3--:R-:W-:Y:S01]  /*3130*/  FADD.FTZ R7, R19.reuse, R0 ;  /* 0x0000000013077221 */ /* 0x048fe20000010000 */
[----:B------:R-:W-:Y:S01]  /*3140*/  F2FP.F16.F32.PACK_AB R146, R19, R52 ;  /* 0x000000341392723e */ /* 0x000fe200000000ff */
[C---:B------:R-:W-:Y:S01]  /*3150*/  FADD.FTZ R19, R143.reuse, R4 ;  /* 0x000000048f137221 */ /* 0x040fe20000010000 */
[----:B------:R-:W-:Y:S02]  /*3160*/  F2FP.F16.F32.PACK_AB R143, R143, R62 ;  /* 0x0000003e8f8f723e */ /* 0x000fe400000000ff */
[----:B------:R-:W-:Y:S02]  /*3170*/  CS2R R62, SRZ ;  /* 0x00000000003e7805 */ /* 0x000fe4000001ff00 */
[----:B------:R-:W-:Y:S01]  /*3180*/  CS2R R52, SRZ ;  /* 0x0000000000347805 */ /* 0x000fe2000001ff00 */
[----:B------:R-:W-:Y:S01]  /*3190*/  FADD.FTZ R4, R66, R19 ;  /* 0x0000001342047221 */ /* 0x000fe20000010000 */
[----:B------:R-:W3:Y:S01]  /*31a0*/  MUFU.EX2 R60, R60 ;  /* 0x0000003c003c7308 */ /* 0x000ee20000000800 */
[----:B-1----:R-:W-:Y:S01]  /*31b0*/  FADD.FTZ R0, R56, R7 ;  /* 0x0000000738007221 */ /* 0x002fe20000010000 */
[----:B0-----:R-:W-:-:S06]  /*31c0*/  CS2R R38, SRZ ;  /* 0x0000000000267805 */ /* 0x001fcc000001ff00 */
[----:B------:R0:W1:Y:S01]  /*31d0*/  MUFU.EX2 R3, R42 ;  /* 0x0000002a00037308 */ /* 0x0000620000000800 */
[C---:B--2---:R-:W-:Y:S01]  /*31e0*/  FADD.FTZ R15, R31.reuse, R0 ;  /* 0x000000001f0f7221 */ /* 0x044fe20000010000 */
[----:B------:R-:W-:Y:S02]  /*31f0*/  F2FP.F16.F32.PACK_AB R140, R31, R56 ;  /* 0x000000381f8c723e */ /* 0x000fe400000000ff */
[----:B------:R-:W-:Y:S02]  /*3200*/  CS2R R56, SRZ ;  /* 0x0000000000387805 */ /* 0x000fe4000001ff00 */
[----:B------:R-:W-:Y:S02]  /*3210*/  CS2R R30, SRZ ;  /* 0x00000000001e7805 */ /* 0x000fe4000001ff00 */
[----:B------:R-:W2:Y:S01]  /*3220*/  MUFU.EX2 R64, R64 ;  /* 0x0000004000407308 */ /* 0x000ea20000000800 */
[----:B---3--:R-:W-:Y:S01]  /*3230*/  FADD.FTZ R0, R60, R15 ;  /* 0x0000000f3c007221 */ /* 0x008fe20000010000 */
[----:B0-----:R-:W-:-:S06]  /*3240*/  CS2R R42, SRZ ;  /* 0x00000000002a7805 */ /* 0x001fcc000001ff00 */
[----:B------:R0:W3:Y:S01]  /*3250*/  MUFU.EX2 R33, R46 ;  /* 0x0000002e00217308 */ /* 0x0000e20000000800 */
[C---:B-1----:R-:W-:Y:S01]  /*3260*/  FADD.FTZ R15, R3.reuse, R0 ;  /* 0x00000000030f7221 */ /* 0x042fe20000010000 */
[----:B------:R-:W-:Y:S01]  /*3270*/  F2FP.F16.F32.PACK_AB R142, R3, R60 ;  /* 0x0000003c038e723e */ /* 0x000fe200000000ff */
[C---:B------:R-:W-:Y:S01]  /*3280*/  FADD.FTZ R3, R137.reuse, R4 ;  /* 0x0000000489037221 */ /* 0x040fe20000010000 */
[----:B------:R-:W-:Y:S02]  /*3290*/  F2FP.F16.F32.PACK_AB R137, R137, R66 ;  /* 0x000000428989723e */ /* 0x000fe400000000ff */
[----:B------:R-:W-:Y:S02]  /*32a0*/  CS2R R66, SRZ ;  /* 0x0000000000427805 */ /* 0x000fe4000001ff00 */
[----:B------:R-:W-:Y:S01]  /*32b0*/  CS2R R60, SRZ ;  /* 0x00000000003c7805 */ /* 0x000fe2000001ff00 */
[----:B------:R-:W1:Y:S01]  /*32c0*/  MUFU.EX2 R68, R68 ;  /* 0x0000004400447308 */ /* 0x000e620000000800 */
[----:B--2---:R-:W-:Y:S01]  /*32d0*/  FADD.FTZ R0, R64, R15 ;  /* 0x0000000f40007221 */ /* 0x004fe20000010000 */
[----:B0-----:R-:W-:-:S06]  /*32e0*/  CS2R R46, SRZ ;  /* 0x00000000002e7805 */ /* 0x001fcc000001ff00 */
[----:B------:R-:W0:Y:S01]  /*32f0*/  MUFU.EX2 R70, R70 ;  /* 0x0000004600467308 */ /* 0x000e220000000800 */
[C---:B---3--:R-:W-:Y:S01]  /*3300*/  FADD.FTZ R15, R33.reuse, R0 ;  /* 0x00000000210f7221 */ /* 0x048fe20000010000 */
[----:B------:R-:W-:Y:S02]  /*3310*/  F2FP.F16.F32.PACK_AB R136, R33, R64 ;  /* 0x000000402188723e */ /* 0x000fe400000000ff */
[----:B------:R-:W-:Y:S02]  /*3320*/  CS2R R64, SRZ ;  /* 0x0000000000407805 */ /* 0x000fe4000001ff00 */
[----:B------:R-:W-:Y:S02]  /*3330*/  CS2R R32, SRZ ;  /* 0x0000000000207805 */ /* 0x000fe4000001ff00 */
[----:B------:R-:W2:Y:S01]  /*3340*/  MUFU.EX2 R139, R100 ;  /* 0x00000064008b7308 */ /* 0x000ea20000000800 */
[----:B-1----:R-:W-:Y:S01]  /*3350*/  FADD.FTZ R4, R68, R15 ;  /* 0x0000000f44047221 */ /* 0x002fe20000010000 */
[----:B------:R-:W-:-:S04]  /*3360*/  VIMNMX R15, R17, R14, !PT ;  /* 0x0000000e110f7248 */ /* 0x000fc80007fe0100 */
[----:B------:R-:W-:Y:S02]  /*3370*/  ISETP.GE.AND P1, PT, R20, R15, PT ;  /* 0x0000000f1400720c */ /* 0x000fe40003f26270 */
[----:B------:R1:W3:Y:S01]  /*3380*/  MUFU.EX2 R7, R50 ;  /* 0x0000003200077308 */ /* 0x0002e20000000800 */
[----:B0-----:R-:W-:-:S04]  /*3390*/  FADD.FTZ R0, R70, R3 ;  /* 0x0000000346007221 */ /* 0x001fc80000010000 */
[C---:B--2---:R-:W-:Y:S01]  /*33a0*/  FADD.FTZ R3, R139.reuse, R0 ;  /* 0x000000008b037221 */ /* 0x044fe20000010000 */
[----:B------:R-:W-:Y:S02]  /*33b0*/  F2FP.F16.F32.PACK_AB R139, R139, R70 ;  /* 0x000000468b8b723e */ /* 0x000fe400000000ff */
[----:B------:R-:W-:Y:S02]  /*33c0*/  CS2R R70, SRZ ;  /* 0x0000000000467805 */ /* 0x000fe4000001ff00 */
[----:B------:R-:W-:Y:S02]  /*33d0*/  MOV R0, RZ ;  /* 0x000000ff00007202 */ /* 0x000fe40000000f00 */
[----:B-1----:R-:W-:Y:S01]  /*33e0*/  CS2R R50, SRZ ;  /* 0x0000000000327805 */ /* 0x002fe2000001ff00 */
[C---:B---3--:R-:W-:Y:S01]  /*33f0*/  FADD.FTZ R4, R7.reuse, R4 ;  /* 0x0000000407047221 */ /* 0x048fe20000010000 */
[----:B------:R-:W-:Y:S01]  /*3400*/  F2FP.F16.F32.PACK_AB R138, R7, R68 ;  /* 0x00000044078a723e */ /* 0x000fe200000000ff */
[----:B------:R-:W-:Y:S01]  /*3410*/  IMAD.MOV.U32 R7, RZ, RZ, 0x3f800000 ;  /* 0x3f800000ff077424 */ /* 0x000fe200078e00ff */
[----:B------:R-:W-:Y:S01]  /*3420*/  CS2R R68, SRZ ;  /* 0x0000000000447805 */ /* 0x000fe2000001ff00 */
[----:B------:R-:W-:Y:S06]  /*3430*/  @!P1 BRA `(.L_x_2195) ;  /* 0x0000002000cc9947 */ /* 0x000fec0003800000 */
[----:B------:R-:W-:Y:S01]  /*3440*/  IMAD.MOV.U32 R14, RZ, RZ, R8 ;  /* 0x000000ffff0e7224 */ /* 0x000fe200078e0008 */
[----:B------:R-:W-:Y:S01]  /*3450*/  MOV R87, RZ ;  /* 0x000000ff00577202 */ /* 0x000fe20000000f00 */
[----:B------:R-:W-:Y:S01]  /*3460*/  IMAD.MOV.U32 R19, RZ, RZ, R10 ;  /* 0x000000ffff137224 */ /* 0x000fe200078e000a */
[----:B------:R-:W-:Y:S01]  /*3470*/  UMOV UR5, URZ ;  /* 0x0000003f00057c82 */ /* 0x000fe20008000000 */
[----:B------:R-:W-:Y:S01]  /*3480*/  IMAD.MOV.U32 R21, RZ, RZ, RZ ;  /* 0x000000ffff157224 */ /* 0x000fe200078e00ff */
[----:B------:R-:W-:Y:S01]  /*3490*/  ULDC UR6, c[0x0][0x288] ;  /* 0x0000a20000067ab9 */ /* 0x000fe20000000800 */
[----:B------:R-:W-:-:S07]  /*34a0*/  IMAD.MOV.U32 R6, RZ, RZ, 0x3f800000 ;  /* 0x3f800000ff067424 */ /* 0x000fce00078e00ff */
.L_x_2206:
[----:B------:R-:W-:-:S04]  /*34b0*/  UISETP.NE.AND UP0, UPT, UR5, 0x1, UPT ;  /* 0x000000010500788c */ /* 0x000fc8000bf05270 */
[----:B------:R-:W-:-:S06]  /*34c0*/  USEL UR4, URZ, 0x1, UP0 ;  /* 0x000000013f047887 */ /* 0x000fcc0008000000 */
[----:B------:R-:W-:Y:S01]  /*34d0*/  LOP3.LUT R0, R21, UR4, RZ, 0x3c, !PT ;  /* 0x0000000415007c12 */ /* 0x000fe2000f8e3cff */
[----:B------:R-:W-:Y:S06]  /*34e0*/  @!P0 BRA `(.L_x_2196) ;  /* 0x0000000000048947 */ /* 0x000fec0003800000 */
[----:B------:R-:W-:Y:S01]  /*34f0*/  BPT.TRAP 0x1 ;  /* 0x000000040000795c */ /* 0x000fe20000300000 */
.L_x_2196:
        /* <DEDUP_REMOVED lines=8> */
.L_x_2197:
[----:B-1----:R-:W-:Y:S05]  /*3580*/  @P1 BRA `(.L_x_2198) ;  /* 0x0000000000081947 */ /* 0x002fea0003800000 */
[----:B------:R-:W1:Y:S02]  /*3590*/  SYNCS.PHASECHK.TRANS64.TRYWAIT P1, [UR7+0x2a830], R5 ;  /* 0x02a83005ff0075a7 */ /* 0x000e640008020147 */
[----:B-1----:R-:W-:Y:S05]  /*35a0*/  @!P1 BRA `(.L_x_2199) ;  /* 0x0000009c00949947 */ /* 0x002fea0003800000 */
.L_x_2198:
        /* <DEDUP_REMOVED lines=129> */
.L_x_2200:
[----:B------:R-:W-:Y:S01]  /*3dc0*/  ULEA UR10, UR5, UR38, 0x3 ;  /* 0x00000026050a7291 */ /* 0x000fe2000f8e183f */
[----:B01----:R-:W-:-:S08]  /*3dd0*/  SHF.L.U32 R5, R21, 0x1f, RZ ;  /* 0x0000001f15057819 */ /* 0x003fd000000006ff */
[----:B------:R0:W1:Y:S01]  /*3de0*/  SYNCS.PHASECHK.TRANS64.TRYWAIT P1, [UR10+0x2a850], R5 ;  /* 0x02a85005ff0075a7 */ /* 0x000062000802014a */
[----:B------:R-:W-:Y:S05]  /*3df0*/  @!P0 BRA `(.L_x_2201) ;  /* 0x0000000000048947 */ /* 0x000fea0003800000 */
[----:B------:R-:W-:Y:S01]  /*3e00*/  BPT.TRAP 0x1 ;  /* 0x000000040000795c */ /* 0x000fe20000300000 */
.L_x_2201:
[----:B-1----:R-:W-:Y:S05]  /*3e10*/  @P1 BRA `(.L_x_2202) ;  /* 0x0000000000081947 */ /* 0x002fea0003800000 */
[----:B------:R-:W1:Y:S02]  /*3e20*/  SYNCS.PHASECHK.TRANS64.TRYWAIT P1, [UR10+0x2a850], R5 ;  /* 0x02a85005ff0075a7 */ /* 0x000e64000802014a */
[----:B-1----:R-:W-:Y:S05]  /*3e30*/  @!P1 BRA `(.L_x_2203) ;  /* 0x0000009400889947 */ /* 0x002fea0003800000 */
.L_x_2202:
[----:B------:R-:W-:Y:S01]  /*3e40*/  UIADD3 UR11, UR38, 0x400, URZ ;  /* 0x00000400260b7890 */ /* 0x000fe2000fffe03f */
[----:B------:R-:W-:Y:S01]  /*3e50*/  WARPGROUP.ARRIVE ;  /* 0x00000000000079c5 */ /* 0x000fe20000000000 */
[----:B------:R-:W-:Y:S01]  /*3e60*/  UMOV UR15, 0x40000040 ;  /* 0x40000040000f7882 */ /* 0x000fe20000000000 */
[----:B------:R-:W-:Y:S01]  /*3e70*/  UMOV UR19, 0x40000040 ;  /* 0x4000004000137882 */ /* 0x000fe20000000000 */
[----:B------:R-:W-:-:S04]  /*3e80*/  USHF.R.U32.HI UR11, URZ, 0x4, UR11 ;  /* 0x000000043f0b7899 */ /* 0x000fc8000801160b */
[----:B------:R-:W-:-:S04]  /*3e90*/  ULOP3.LUT UR11, UR11, 0x3fff, URZ, 0xc0, !UPT ;  /* 0x00003fff0b0b7892 */ /* 0x000fc8000f8ec03f */
[----:B------:R-:W-:-:S04]  /*3ea0*/  ULOP3.LUT UR11, UR11, 0x3000000, URZ, 0xfc, !UPT ;  /* 0x030000000b0b7892 */ /* 0x000fc8000f8efc3f */
[----:B------:R-:W-:-:S04]  /*3eb0*/  UIMAD UR14, UR5, 0x600, UR11 ;  /* 0x00000600050e78a4 */ /* 0x000fc8000f8e020b */
[----:B------:R-:W-:-:S05]  /*3ec0*/  UIADD3 UR18, UR14, 0x80, URZ ;  /* 0x000000800e127890 */ /* 0x000fca000fffe03f */
[----:B------:R-:W-:Y:S01]  /*3ed0*/  HGMMA.64x128x16.F32 R24, R156, gdesc[UR12].tnspB, R24, gsb0 ;  /* 0x41e0000c9c187df0 */ /* 0x000fe20008000818 */
[----:B------:R-:W-:Y:S02]  /*3ee0*/  UMOV UR15, 0x40000040 ;  /* 0x40000040000f7882 */ /* 0x000fe40000000000 */
        /* <DEDUP_REMOVED lines=18> */
[----:B------:R-:W-:Y:S03]  /*4010*/  HGMMA.64x128x16.F32 R24, R140, gdesc[UR16].tnspB, R24, gsb0 ;  /* 0x41e000108c187df0 */ /* 0x000fe60008000818 */
[----:B------:R-:W-:Y:S02]  /*4020*/  WARPGROUP.DEPBAR.LE gsb0, 0x0 ;  /* 0x00008000000079c5 */ /* 0x000fe40000010000 */
[----:B------:R-:W-:-:S07]  /*4030*/  WARPGROUP.ARRIVE ;  /* 0x00000000000079c5 */ /* 0x000fce0000000000 */
[----:B------:R-:W-:Y:S03]  /*4040*/  HGMMA.64x128x16.F32 R24, R136, gdesc[UR12].tnspB, R24, gsb0 ;  /* 0x41e0000c88187df0 */ /* 0x000fe60008000818 */
[----:B------:R-:W-:Y:S02]  /*4050*/  WARPGROUP.DEPBAR.LE gsb0, 0x0 ;  /* 0x00008000000079c5 */ /* 0x000fe40000010000 */
[----:B------:R-:W-:Y:S05]  /*4060*/  @!P0 BRA `(.L_x_2204) ;  /* 0x0000000000048947 */ /* 0x000fea0003800000 */
[----:B------:R-:W-:Y:S01]  /*4070*/  BPT.TRAP 0x1 ;  /* 0x000000040000795c */ /* 0x000fe20000300000 */
.L_x_2204:
[----:B------:R-:W-:Y:S01]  /*4080*/  UISETP.NE.AND UP0, UPT, UR60, URZ, UPT ;  /* 0x0000003f3c00728c */ /* 0x000fe2000bf05270 */
[----:B------:R-:W-:Y:S01]  /*4090*/  IMAD.MOV.U32 R7, RZ, RZ, R9 ;  /* 0x000000ffff077224 */ /* 0x000fe200078e0009 */
[----:B------:R-:W-:Y:S01]  /*40a0*/  ULDC UR11, c[0x0][0x2f0] ;  /* 0x0000bc00000b7ab9 */ /* 0x000fe20000000800 */
[----:B------:R-:W-:-:S03]  /*40b0*/  UIADD3 UR7, UR7, 0x2a840, URZ ;  /* 0x0002a84007077890 */ /* 0x000fc6000fffe03f */
[----:B------:R-:W-:Y:S01]  /*40c0*/  PLOP3.LUT P1, PT, PT, PT, UP0, 0x80, 0x0 ;  /* 0x000000000000781c */ /* 0x000fe20003f2f008 */
[----:B------:R-:W-:Y:S01]  /*40d0*/  UPRMT UR7, UR61, 0x654, UR7 ;  /* 0x000006543d077896 */ /* 0x000fe20008000007 */
[----:B------:R-:W-:-:S03]  /*40e0*/  PLOP3.LUT P2, PT, PT, PT, UP0, 0x80, 0x0 ;  /* 0x000000000000781c */ /* 0x000fc60003f4f008 */
[----:B------:R-:W-:-:S05]  /*40f0*/  @UP0 ULDC UR5, c[0x0][0x44c] ;  /* 0x0001130000050ab9 */ /* 0x000fca0000000800 */
[----:B------:R-:W-:Y:S03]  /*4100*/  SYNCS.ARRIVE.TRANS64.RED.A1T0 RZ, [UR7], RZ ;  /* 0x000000ffffff79a7 */ /* 0x000fe60008100407 */
[----:B01----:R-:W-:Y:S01]  /*4110*/  @P1 IMAD.HI.U32 R5, R9, UR5, RZ ;  /* 0x0000000509051c27 */ /* 0x003fe2000f8e00ff */
[----:B------:R-:W-:-:S04]  /*4120*/  @UP0 ULDC UR5, c[0x0][0x450] ;  /* 0x0001140000050ab9 */ /* 0x000fc80000000800 */
[----:B------:R-:W-:Y:S01]  /*4130*/  @P2 SHF.R.U32.HI R7, RZ, UR5, R5 ;  /* 0x00000005ff072c19 */ /* 0x000fe20008011605 */
[----:B------:R-:W-:-:S04]  /*4140*/  IMAD.MOV.U32 R5, RZ, RZ, -0x60 ;  /* 0xffffffa0ff057424 */ /* 0x000fc800078e00ff */
[----:B------:R-:W0:Y:S01]  /*4150*/  SHFL.IDX PT, R21, R7, RZ, 0x1c1f ;  /* 0x001c1fff07157589 */ /* 0x000e2200000e0000 */
[----:B------:R-:W-:-:S03]  /*4160*/  IMAD R6, R20, R5, 0x1 ;  /* 0x0000000114067424 */ /* 0x000fc600078e0205 */
[----:B------:R-:W1:Y:S01]  /*4170*/  SHFL.IDX PT, R7, R7, 0x1, 0x1c1f ;  /* 0x003c1f0007077f89 */ /* 0x000e6200000e0000 */
[----:B------:R-:W-:-:S04]  /*4180*/  IMAD R5, R11, -0x2, R6 ;  /* 0xfffffffe0b057824 */ /* 0x000fc800078e0206 */
[----:B------:R-:W-:-:S05]  /*4190*/  IMAD R10, R18, UR11, R5 ;  /* 0x0000000b120a7c24 */ /* 0x000fca000f8e0205 */
[----:B0-----:R-:W-:-:S04]  /*41a0*/  IADD3 R21, R21, -UR6, R10 ;  /* 0x8000000615157c10 */ /* 0x001fc8000fffe00a */
[C---:B------:R-:W-:Y:S02]  /*41b0*/  ISETP.GT.AND P1, PT, R21.reuse, RZ, PT ;  /* 0x000000ff1500720c */ /* 0x040fe40003f24270 */
[C---:B------:R-:W-:Y:S02]  /*41c0*/  ISETP.GT.AND P2, PT, R21.reuse, 0x1, PT ;  /* 0x000000011500780c */ /* 0x040fe40003f44270 */
[----:B------:R-:W-:Y:S02]  /*41d0*/  FSEL R140, R88, -INF , P1 ;  /* 0xff800000588c7808 */ /* 0x000fe40000800000 */
[----:B------:R-:W-:Y:S02]  /*41e0*/  ISETP.GT.AND P1, PT, R21, 0x8, PT ;  /* 0x000000081500780c */ /* 0x000fe40003f24270 */
[----:B------:R-:W-:Y:S02]  /*41f0*/  FSEL R142, R89, -INF , P2 ;  /* 0xff800000598e7808 */ /* 0x000fe40001000000 */
[----:B------:R-:W-:-:S02]  /*4200*/  FMNMX.FTZ R5, R140, R19, !PT ;  /* 0x000000138c057209 */ /* 0x000fc40007810000 */
[C---:B------:R-:W-:Y:S02]  /*4210*/  ISETP.GT.AND P2, PT, R21.reuse, 0x9, PT ;  /* 0x000000091500780c */ /* 0x040fe40003f44270 */
[----:B------:R-:W-:Y:S02]  /*4220*/  FSEL R144, R92, -INF , P1 ;  /* 0xff8000005c907808 */ /* 0x000fe40000800000 */
[----:B------:R-:W-:Y:S02]  /*4230*/  FMNMX.FTZ R5, R142, R5, !PT ;  /* 0x000000058e057209 */ /* 0x000fe40007810000 */
        /* <DEDUP_REMOVED lines=61> */
[----:B------:R-:W-:Y:S02]  /*4610*/  FMNMX.FTZ R5, R132, R5, !PT ;  /* 0x0000000584057209 */ /* 0x000fe40007810000 */
[----:B-1----:R-:W-:-:S02]  /*4620*/  IADD3 R93, R7, -UR6, R10 ;  /* 0x80000006075d7c10 */ /* 0x002fc4000fffe00a */
[----:B------:R-:W-:Y:S02]  /*4630*/  FMNMX.FTZ R21, R104, R5, !PT ;  /* 0x0000000568157209 */ /* 0x000fe40007810000 */
[----:B------:R-:W0:Y:S01]  /*4640*/  LDC R5, c[0x0][0x988] ;  /* 0x00026200ff057b82 */ /* 0x000e220000000800 */
[C---:B------:R-:W-:Y:S02]  /*4650*/  ISETP.GT.AND P1, PT, R93.reuse, RZ, PT ;  /* 0x000000ff5d00720c */ /* 0x040fe40003f24270 */
[----:B------:R-:W1:Y:S01]  /*4660*/  SHFL.BFLY PT, R136, R21, 0x2, 0x1f ;  /* 0x0c401f0015887f89 */ /* 0x000e6200000e0000 */
[C---:B------:R-:W-:Y:S02]  /*4670*/  ISETP.GT.AND P2, PT, R93.reuse, 0x1, PT ;  /* 0x000000015d00780c */ /* 0x040fe40003f44270 */
[----:B------:R-:W-:Y:S02]  /*4680*/  FSEL R90, R90, -INF , P1 ;  /* 0xff8000005a5a7808 */ /* 0x000fe40000800000 */
[----:B------:R-:W-:-:S02]  /*4690*/  ISETP.GT.AND P3, PT, R93, 0x8, PT ;  /* 0x000000085d00780c */ /* 0x000fc40003f64270 */
[----:B------:R-:W-:Y:S02]  /*46a0*/  FMNMX.FTZ R7, R90, R14, !PT ;  /* 0x0000000e5a077209 */ /* 0x000fe40007810000 */
[----:B------:R-:W-:Y:S02]  /*46b0*/  ISETP.GT.AND P4, PT, R93, 0x9, PT ;  /* 0x000000095d00780c */ /* 0x000fe40003f84270 */
[----:B------:R-:W-:Y:S02]  /*46c0*/  FSEL R94, R94, -INF , P3 ;  /* 0xff8000005e5e7808 */ /* 0x000fe40001800000 */
[----:B------:R-:W-:Y:S02]  /*46d0*/  FSEL R138, R95, -INF , P4 ;  /* 0xff8000005f8a7808 */ /* 0x000fe40002000000 */
[----:B------:R-:W-:Y:S02]  /*46e0*/  ISETP.GT.AND P3, PT, R93, 0x11, PT ;  /* 0x000000115d00780c */ /* 0x000fe40003f64270 */
[----:B-1----:R-:W-:-:S05]  /*46f0*/  FMNMX.FTZ R23, R21, R136, !PT ;  /* 0x0000008815177209 */ /* 0x002fca0007810000 */
[----:B------:R-:W1:Y:S02]  /*4700*/  SHFL.BFLY PT, R136, R23, 0x1, 0x1f ;  /* 0x0c201f0017887f89 */ /* 0x000e6400000e0000 */
[----:B-1----:R-:W-:Y:S02]  /*4710*/  FMNMX.FTZ R10, R23, R136, !PT ;  /* 0x00000088170a7209 */ /* 0x002fe40007810000 */
[----:B------:R-:W-:Y:S02]  /*4720*/  FSEL R136, R91, -INF , P2 ;  /* 0xff8000005b887808 */ /* 0x000fe40001000000 */
[C---:B------:R-:W-:Y:S01]  /*4730*/  FSETP.NEU.FTZ.AND P1, PT, R10.reuse, -INF , PT ;  /* 0xff8000000a00780b */ /* 0x040fe20003f3d000 */
[----:B0-----:R-:W-:Y:S01]  /*4740*/  FMUL.FTZ R21, R10, R5 ;  /* 0x000000050a157220 */ /* 0x001fe20000410000 */
[----:B------:R-:W-:Y:S02]  /*4750*/  FMNMX.FTZ R7, R136, R7, !PT ;  /* 0x0000000788077209 */ /* 0x000fe40007810000 */
[----:B------:R-:W-:-:S02]  /*4760*/  ISETP.GT.AND P2, PT, R93, 0x10, PT ;  /* 0x000000105d00780c */ /* 0x000fc40003f44270 */
[----:B------:R-:W-:Y:S02]  /*4770*/  FMNMX.FTZ R7, R94, R7, !PT ;  /* 0x000000075e077209 */ /* 0x000fe40007810000 */
[----:B------:R-:W-:Y:S02]  /*4780*/  FSEL R109, R21, RZ, P1 ;  /* 0x000000ff156d7208 */ /* 0x000fe40000800000 */
[----:B------:R-:W-:Y:S02]  /*4790*/  FSEL R98, R98, -INF , P2 ;  /* 0xff80000062627808 */ /* 0x000fe40001000000 */
[----:B------:R-:W-:Y:S01]  /*47a0*/  FMNMX.FTZ R7, R138, R7, !PT ;  /* 0x000000078a077209 */ /* 0x000fe20007810000 */
[-CC-:B------:R-:W-:Y:S01]  /*47b0*/  FFMA.FTZ R156, R140, R5.reuse, -R109.reuse ;  /* 0x000000058c9c7223 */ /* 0x180fe2000001086d */
[----:B------:R-:W-:Y:S01]  /*47c0*/  ISETP.GT.AND P2, PT, R93, 0x18, PT ;  /* 0x000000185d00780c */ /* 0x000fe20003f44270 */
[-CC-:B------:R-:W-:Y:S01]  /*47d0*/  FFMA.FTZ R95, R6, R5.reuse, -R109.reuse ;  /* 0x00000005065f7223 */ /* 0x180fe2000001086d */
[----:B------:R-:W-:Y:S01]  /*47e0*/  FSEL R140, R99, -INF , P3 ;  /* 0xff800000638c7808 */ /* 0x000fe20001800000 */
[--C-:B------:R-:W-:Y:S01]  /*47f0*/  FFMA.FTZ R97, R8, R5, -R109.reuse ;  /* 0x0000000508617223 */ /* 0x100fe2000001086d */
[----:B------:R-:W-:Y:S01]  /*4800*/  FMNMX.FTZ R7, R98, R7, !PT ;  /* 0x0000000762077209 */ /* 0x000fe20007810000 */
[-CC-:B------:R-:W-:Y:S01]  /*4810*/  FFMA.FTZ R21, R142, R5.reuse, -R109.reuse ;  /* 0x000000058e157223 */ /* 0x180fe2000001086d */
[C---:B------:R-:W-:Y:S01]  /*4820*/  ISETP.GT.AND P3, PT, R93.reuse, 0x19, PT ;  /* 0x000000195d00780c */ /* 0x040fe20003f64270 */
[-CC-:B------:R-:W-:Y:S01]  /*4830*/  FFMA.FTZ R158, R144, R5.reuse, -R109.reuse ;  /* 0x00000005909e7223 */ /* 0x180fe2000001086d */
[----:B------:R-:W-:Y:S01]  /*4840*/  FSEL R160, R102, -INF , P2 ;  /* 0xff80000066a07808 */ /* 0x000fe20001000000 */
[--C-:B------:R-:W-:Y:S01]  /*4850*/  FFMA.FTZ R23, R146, R5, -R109.reuse ;  /* 0x0000000592177223 */ /* 0x100fe2000001086d */
        /* <DEDUP_REMOVED lines=32> */
[----:B------:R-:W-:Y:S01]  /*4a60*/  ISETP.GT.AND P3, PT, R93, 0x31, PT ;  /* 0x000000315d00780c */ /* 0x000fe20003f64270 */
[----:B------:R-:W-:Y:S01]  /*4a70*/  FFMA.FTZ R107, R104, R5, -R109 ;  /* 0x00000005686b7223 */ /* 0x000fe2000001086d */
[----:B------:R-:W-:Y:S01]  /*4a80*/  FSEL R166, R114, -INF , P2 ;  /* 0xff80000072a67808 */ /* 0x000fe20001000000 */
[----:B------:R-:W-:Y:S01]  /*4a90*/  MUFU.EX2 R156, R156 ;  /* 0x0000009c009c7308 */ /* 0x000fe20000000800 */
[----:B------:R-:W-:-:S02]  /*4aa0*/  FMNMX.FTZ R7, R110, R7, !PT ;  /* 0x000000076e077209 */ /* 0x000fc40007810000 */
[----:B------:R-:W-:Y:S02]  /*4ab0*/  ISETP.GT.AND P2, PT, R93, 0x38, PT ;  /* 0x000000385d00780c */ /* 0x000fe40003f44270 */
[----:B------:R-:W-:Y:S02]  /*4ac0*/  FSEL R172, R115, -INF , P3 ;  /* 0xff80000073ac7808 */ /* 0x000fe40001800000 */
[----:B------:R-:W-:Y:S01]  /*4ad0*/  FMNMX.FTZ R7, R166, R7, !PT ;  /* 0x00000007a6077209 */ /* 0x000fe20007810000 */
[----:B------:R-:W-:Y:S01]  /*4ae0*/  MUFU.EX2 R21, R21 ;  /* 0x0000001500157308 */ /* 0x000fe20000000800 */
[----:B------:R-:W-:Y:S02]  /*4af0*/  ISETP.GT.AND P3, PT, R93, 0x39, PT ;  /* 0x000000395d00780c */ /* 0x000fe40003f64270 */
[----:B------:R-:W-:Y:S02]  /*4b00*/  FSEL R174, R118, -INF , P2 ;  /* 0xff80000076ae7808 */ /* 0x000fe40001000000 */
[----:B------:R-:W-:-:S02]  /*4b10*/  FMNMX.FTZ R7, R172, R7, !PT ;  /* 0x00000007ac077209 */ /* 0x000fc40007810000 */
[----:B------:R-:W-:Y:S01]  /*4b20*/  ISETP.GT.AND P2, PT, R93, 0x40, PT ;  /* 0x000000405d00780c */ /* 0x000fe20003f44270 */
[----:B------:R-:W-:Y:S01]  /*4b30*/  MUFU.EX2 R158, R158 ;  /* 0x0000009e009e7308 */ /* 0x000fe20000000800 */
[----:B------:R-:W-:Y:S02]  /*4b40*/  FSEL R118, R119, -INF , P3 ;  /* 0xff80000077767808 */ /* 0x000fe40001800000 */
[----:B------:R-:W-:Y:S02]  /*4b50*/  FMNMX.FTZ R7, R174, R7, !PT ;  /* 0x00000007ae077209 */ /* 0x000fe40007810000 */
[----:B------:R-:W-:Y:S02]  /*4b60*/  ISETP.GT.AND P3, PT, R93, 0x41, PT ;  /* 0x000000415d00780c */ /* 0x000fe40003f64270 */
        /* <DEDUP_REMOVED lines=22> */
[----:B------:R-:W-:Y:S01]  /*4cd0*/  ISETP.GT.AND P3, PT, R93, 0x59, PT ;  /* 0x000000595d00780c */ /* 0x000fe20003f64270 */
[----:B------:R-:W-:Y:S01]  /*4ce0*/  FFMA.FTZ R93, R22, R5, -R109 ;  /* 0x00000005165d7223 */ /* 0x000fe2000001086d */
[----:B------:R-:W-:Y:S02]  /*4cf0*/  FSEL R134, R134, -INF , P2 ;  /* 0xff80000086867808 */ /* 0x000fe40001000000 */
[----:B------:R-:W-:-:S02]  /*4d00*/  FMNMX.FTZ R7, R106, R7, !PT ;  /* 0x000000076a077209 */ /* 0x000fc40007810000 */
[----:B------:R-:W-:Y:S01]  /*4d10*/  FSEL R22, R135, -INF , P3 ;  /* 0xff80000087167808 */ /* 0x000fe20001800000 */
[----:B------:R-:W-:Y:S01]  /*4d20*/  MUFU.EX2 R148, R148 ;  /* 0x0000009400947308 */ /* 0x000fe20000000800 */
[----:B------:R-:W-:-:S04]  /*4d30*/  FMNMX.FTZ R7, R134, R7, !PT ;  /* 0x0000000786077209 */ /* 0x000fc80007810000 */
[----:B------:R-:W-:-:S03]  /*4d40*/  FMNMX.FTZ R7, R22, R7, !PT ;  /* 0x0000000716077209 */ /* 0x000fc60007810000 */
[----:B------:R-:W-:Y:S02]  /*4d50*/  MUFU.EX2 R93, R93 ;  /* 0x0000005d005d7308 */ /* 0x000fe40000000800 */
[----:B------:R-:W0:Y:S06]  /*4d60*/  SHFL.BFLY PT, R6, R7, 0x2, 0x1f ;  /* 0x0c401f0007067f89 */ /* 0x000e2c00000e0000 */
        /* <DEDUP_REMOVED lines=13> */
[----:B------:R-:W-:Y:S02]  /*4e40*/  FSEL R109, R6, RZ, P2 ;  /* 0x000000ff066d7208 */ /* 0x000fe40001000000 */
[----:B------:R-:W-:-:S03]  /*4e50*/  FSEL R6, R10, RZ, P1 ;  /* 0x000000ff0a067208 */ /* 0x000fc60000800000 */
[-CC-:B------:R-:W-:Y:S01]  /*4e60*/  FFMA.FTZ R157, R90, R5.reuse, -R109.reuse ;  /* 0x000000055a9d7223 */ /* 0x180fe2000001086d */
[-C--:B------:R-:W-:Y:S01]  /*4e70*/  FFMA.FTZ R90, R136, R5.reuse, -R109 ;  /* 0x00000005885a7223 */ /* 0x080fe2000001086d */
[----:B------:R-:W-:Y:S01]  /*4e80*/  FADD.FTZ R6, -R6, R19 ;  /* 0x0000001306067221 */ /* 0x000fe20000010100 */
[----:B------:R-:W-:Y:S01]  /*4e90*/  FSEL R19, R8, RZ, P2 ;  /* 0x000000ff08137208 */ /* 0x000fe20001000000 */
[-CC-:B------:R-:W-:Y:S01]  /*4ea0*/  FFMA.FTZ R159, R94, R5.reuse, -R109.reuse ;  /* 0x000000055e9f7223 */ /* 0x180fe2000001086d */
[-CC-:B------:R-:W-:Y:S01]  /*4eb0*/  FFMA.FTZ R138, R138, R5.reuse, -R109.reuse ;  /* 0x000000058a8a7223 */ /* 0x180fe2000001086d */
[-C--:B------:R-:W-:Y:S01]  /*4ec0*/  FMUL.FTZ R7, R6, R5.reuse ;  /* 0x0000000506077220 */ /* 0x080fe20000410000 */
[----:B------:R-:W-:Y:S01]  /*4ed0*/  MUFU.EX2 R157, R157 ;  /* 0x0000009d009d7308 */ /* 0x000fe20000000800 */
[----:B------:R-:W-:Y:S01]  /*4ee0*/  FADD.FTZ R6, -R19, R14 ;  /* 0x0000000e13067221 */ /* 0x000fe20000010100 */
[-CC-:B------:R-:W-:Y:S01]  /*4ef0*/  FFMA.FTZ R98, R98, R5.reuse, -R109.reuse ;  /* 0x0000000562627223 */ /* 0x180fe2000001086d */
[-CC-:B------:R-:W-:Y:S01]  /*4f00*/  FFMA.FTZ R140, R140, R5.reuse, -R109.reuse ;  /* 0x000000058c8c7223 */ /* 0x180fe2000001086d */
[-CC-:B------:R-:W-:Y:S01]  /*4f10*/  FFMA.FTZ R160, R160, R5.reuse, -R109.reuse ;  /* 0x00000005a0a07223 */ /* 0x180fe2000001086d */
[-C--:B------:R-:W-:Y:S01]  /*4f20*/  FMUL.FTZ R6, R6, R5.reuse ;  /* 0x0000000506067220 */ /* 0x080fe20000410000 */
        /* <DEDUP_REMOVED lines=14> */
[-CC-:B------:R-:W-:Y:S01]  /*5010*/  FFMA.FTZ R102, R102, R5.reuse, -R109.reuse ;  /* 0x0000000566667223 */ /* 0x180fe2000001086d */
[-CC-:B------:R-:W-:Y:S01]  /*5020*/  FFMA.FTZ R130, R130, R5.reuse, -R109.reuse ;  /* 0x0000000582827223 */ /* 0x180fe2000001086d */
[-CC-:B------:R-:W-:Y:S01]  /*5030*/  FFMA.FTZ R106, R106, R5.reuse, -R109.reuse ;  /* 0x000000056a6a7223 */ /* 0x180fe2000001086d */
[-CC-:B------:R-:W-:Y:S01]  /*5040*/  FFMA.FTZ R134, R134, R5.reuse, -R109.reuse ;  /* 0x0000000586867223 */ /* 0x180fe2000001086d */
[----:B------:R-:W2:Y:S01]  /*5050*/  MUFU.EX2 R90, R90 ;  /* 0x0000005a005a7308 */ /* 0x000ea20000000800 */
[----:B0-----:R-:W-:Y:S01]  /*5060*/  FFMA.FTZ R4, R7, R4, R156 ;  /* 0x0000000407047223 */ /* 0x001fe2000001009c */
[----:B------:R-:W-:-:S03]  /*5070*/  FFMA.FTZ R22, R22, R5, -R109 ;  /* 0x0000000516167223 */ /* 0x000fc6000001086d */
[----:B------:R-:W-:-:S03]  /*5080*/  FADD.FTZ R19, R21, R4 ;  /* 0x0000000415137221 */ /* 0x000fc60000010000 */
[----:B------:R-:W0:Y:S01]  /*5090*/  MUFU.EX2 R159, R159 ;  /* 0x0000009f009f7308 */ /* 0x000e220000000800 */
[----:B-1----:R-:W-:Y:S01]  /*50a0*/  FFMA.FTZ R3, R6, R3, R157 ;  /* 0x0000000306037223 */ /* 0x002fe2000001009d */
[----:B------:R-:W-:-:S06]  /*50b0*/  FADD.FTZ R14, R158, R19 ;  /* 0x000000139e0e7221 */ /* 0x000fcc0000010000 */
        /* <DEDUP_REMOVED lines=30> */
[----:B------:R-:W-:-:S06]  /*52a0*/  FADD.FTZ R3, R101, R14 ;  /* 0x0000000e65037221 */ /* 0x000fcc0000010000 */
        /* <DEDUP_REMOVED lines=42> */
.L_x_2205:
        /* <DEDUP_REMOVED lines=32> */
[----:B------:R-:W-:Y:S01]  /*5750*/  MOV R19, R10 ;  /* 0x0000000a00137202 */ /* 0x000fe20000000f00 */
[----:B------:R-:W-:Y:S06]  /*5760*/  @P1 BRA `(.L_x_2206) ;  /* 0xffffffdc00501947 */ /* 0x000fec000383ffff */
.L_x_2195:
[----:B------:R-:W-:-:S13]  /*5770*/  ISETP.GE.AND P1, PT, R20, R17, PT ;  /* 0x000000111400720c */ /* 0x000fda0003f26270 */
[----:B------:R-:W-:Y:S05]  /*5780*/  @!P1 BRA `(.L_x_2207) ;  /* 0x0000001800e89947 */ /* 0x000fea0003800000 */
[----:B------:R-:W-:Y:S01]  /*5790*/  IMAD.MOV.U32 R9, RZ, RZ, R8 ;  /* 0x000000ffff097224 */ /* 0x000fe200078e0008 */
[----:B------:R-:W-:Y:S01]  /*57a0*/  UMOV UR6, UR4 ;  /* 0x0000000400067c82 */ /* 0x000fe20008000000 */
[----:B------:R-:W-:Y:S02]  /*57b0*/  IMAD.MOV.U32 R11, RZ, RZ, R10 ;  /* 0x000000ffff0b7224 */ /* 0x000fe400078e000a */
[----:B------:R-:W-:-:S07]  /*57c0*/  IMAD.MOV.U32 R14, RZ, RZ, R0 ;  /* 0x000000ffff0e7224 */ /* 0x000fce00078e0000 */
.L_x_2218:
[----:B------:R-:W-:-:S04]  /*57d0*/  UIADD3 UR4, UR6, 0x1, URZ ;  /* 0x0000000106047890 */ /* 0x000fc8000fffe03f */
[----:B------:R-:W-:-:S04]  /*57e0*/  UISETP.NE.AND UP0, UPT, UR4, 0x2, UPT ;  /* 0x000000020400788c */ /* 0x000fc8000bf05270 */
[----:B------:R-:W-:Y:S02]  /*57f0*/  USEL UR5, URZ, 0x1, UP0 ;  /* 0x000000013f057887 */ /* 0x000fe40008000000 */
[----:B------:R-:W-:-:S04]  /*5800*/  USEL UR4, UR4, URZ, UP0 ;  /* 0x0000003f04047287 */ /* 0x000fc80008000000 */
[----:B------:R-:W-:Y:S01]  /*5810*/  LOP3.LUT R0, R14, UR5, RZ, 0x3c, !PT ;  /* 0x000000050e007c12 */ /* 0x000fe2000f8e3cff */
[----:B------:R-:W-:Y:S07]  /*5820*/  @!P0 BRA `(.L_x_2208) ;  /* 0x0000000000048947 */ /* 0x000fee0003800000 */
[----:B------:R-:W-:Y:S01]  /*5830*/  BPT.TRAP 0x1 ;  /* 0x000000040000795c */ /* 0x000fe20000300000 */
.L_x_2208:
[----:B------:R-:W-:Y:S01]  /*5840*/  ULEA UR7, UR4, UR38, 0x3 ;  /* 0x0000002604077291 */ /* 0x000fe2000f8e183f */
[----:B------:R-:W-:-:S08]  /*5850*/  SHF.L.U32 R5, R0, 0x1f, RZ ;  /* 0x0000001f00057819 */ /* 0x000fd000000006ff */
[----:B------:R0:W1:Y:S01]  /*5860*/  SYNCS.PHASECHK.TRANS64.TRYWAIT P1, [UR7+0x2a830], R5 ;  /* 0x02a83005ff0075a7 */ /* 0x0000620008020147 */
[----:B------:R-:W-:Y:S05]  /*5870*/  @!P0 BRA `(.L_x_2209) ;  /* 0x0000000000048947 */ /* 0x000fea0003800000 */
[----:B------:R-:W-:Y:S01]  /*5880*/  BPT.TRAP 0x1 ;  /* 0x000000040000795c */ /* 0x000fe20000300000 */
.L_x_2209:
[----:B-1----:R-:W-:Y:S05]  /*5890*/  @P1 BRA `(.L_x_2210) ;  /* 0x0000000000081947 */ /* 0x002fea0003800000 */
[----:B------:R-:W1:Y:S02]  /*58a0*/  SYNCS.PHASECHK.TRANS64.TRYWAIT P1, [UR7+0x2a830], R5 ;  /* 0x02a83005ff0075a7 */ /* 0x000e640008020147 */
[----:B-1----:R-:W-:Y:S05]  /*58b0*/  @!P1 BRA `(.L_x_2211) ;  /* 0x0000007c00009947 */ /* 0x002fea0003800000 */
.L_x_2210:
        /* <DEDUP_REMOVED lines=129> */
.L_x_2212:
[----:B------:R-:W-:Y:S01]  /*60d0*/  ULEA UR5, UR6, UR38, 0x3 ;  /* 0x0000002606057291 */ /* 0x000fe2000f8e183f */
[----:B01----:R-:W-:-:S08]  /*60e0*/  SHF.L.U32 R5, R14, 0x1f, RZ ;  /* 0x0000001f0e057819 */ /* 0x003fd000000006ff */
[----:B------:R0:W1:Y:S01]  /*60f0*/  SYNCS.PHASECHK.TRANS64.TRYWAIT P1, [UR5+0x2a850], R5 ;  /* 0x02a85005ff0075a7 */ /* 0x0000620008020145 */
[----:B------:R-:W-:Y:S05]  /*6100*/  @!P0 BRA `(.L_x_2213) ;  /* 0x0000000000048947 */ /* 0x000fea0003800000 */
[----:B------:R-:W-:Y:S01]  /*6110*/  BPT.TRAP 0x1 ;  /* 0x000000040000795c */ /* 0x000fe20000300000 */
.L_x_2213:
[----:B-1----:R-:W-:Y:S05]  /*6120*/  @P1 BRA `(.L_x_2214) ;  /* 0x0000000000081947 */ /* 0x002fea0003800000 */
[----:B------:R-:W1:Y:S02]  /*6130*/  SYNCS.PHASECHK.TRANS64.TRYWAIT P1, [UR5+0x2a850], R5 ;  /* 0x02a85005ff0075a7 */ /* 0x000e640008020145 */
[----:B-1----:R-:W-:Y:S05]  /*6140*/  @!P1 BRA `(.L_x_2215) ;  /* 0x0000007000f49947 */ /* 0x002fea0003800000 */
.L_x_2214:
        /* <DEDUP_REMOVED lines=38> */
.L_x_2216:
        /* <DEDUP_REMOVED lines=54> */
[----:B------:R-:W0:Y:S01]  /*6710*/  LDC R5, c[0x0][0x988] ;  /* 0x00026200ff057b82 */ /* 0x000e220000000800 */
[----:B-1----:R-:W-:Y:S02]  /*6720*/  FMNMX.FTZ R18, R7, R8, !PT ;  /* 0x0000000807127209 */ /* 0x002fe40007810000 */
[----:B------:R-:W1:Y:S04]  /*6730*/  SHFL.BFLY PT, R15, R14, 0x1, 0x1f ;  /* 0x0c201f000e0f7f89 */ /* 0x000e6800000e0000 */
[----:B------:R-:W2:Y:S01]  /*6740*/  SHFL.BFLY PT, R19, R18, 0x1, 0x1f ;  /* 0x0c201f0012137f89 */ /* 0x000ea200000e0000 */
[----:B-1----:R-:W-:-:S02]  /*6750*/  FMNMX.FTZ R10, R14, R15, !PT ;  /* 0x0000000f0e0a7209 */ /* 0x002fc40007810000 */
[----:B--2---:R-:W-:-:S03]  /*6760*/  FMNMX.FTZ R8, R18, R19, !PT ;  /* 0x0000001312087209 */ /* 0x004fc60007810000 */
[CC--:B0-----:R-:W-:Y:S01]  /*6770*/  FMUL.FTZ R160, R10.reuse, R5.reuse ;  /* 0x000000050aa07220 */ /* 0x0c1fe20000410000 */
[----:B------:R-:W-:Y:S01]  /*6780*/  FADD.FTZ R22, -R10, R11 ;  /* 0x0000000b0a167221 */ /* 0x000fe20000010100 */
[C---:B------:R-:W-:Y:S01]  /*6790*/  FADD.FTZ R6, -R8.reuse, R9 ;  /* 0x0000000908067221 */ /* 0x040fe20000010100 */
[-C--:B------:R-:W-:Y:S01]  /*67a0*/  FMUL.FTZ R14, R8, R5.reuse ;  /* 0x00000005080e7220 */ /* 0x080fe20000410000 */
[-C--:B------:R-:W-:Y:S01]  /*67b0*/  FFMA.FTZ R156, R88, R5.reuse, -R160 ;  /* 0x00000005589c7223 */ /* 0x080fe200000108a0 */
[-C--:B------:R-:W-:Y:S01]  /*67c0*/  FMUL.FTZ R22, R22, R5.reuse ;  /* 0x0000000516167220 */ /* 0x080fe20000410000 */
        /* <DEDUP_REMOVED lines=43> */
[----:B------:R2:W0:Y:S01]  /*6a80*/  MUFU.EX2 R18, R91 ;  /* 0x0000005b00127308 */ /* 0x0004220000000800 */
        /* <DEDUP_REMOVED lines=12> */
[-C--:B------:R-:W-:Y:S01]  /*6b50*/  FFMA.FTZ R109, R133, R5.reuse, -R160 ;  /* 0x00000005856d7223 */ /* 0x080fe200000108a0 */
[----:B------:R-:W-:-:S02]  /*6b60*/  FFMA.FTZ R14, R135, R5, -R14 ;  /* 0x00000005870e7223 */ /* 0x000fc4000001080e */
        /* <DEDUP_REMOVED lines=90> */
.L_x_2217:
[----:B------:R-:W-:Y:S01]  /*7110*/  UIADD3 UR5, UR5, 0x2a860, URZ ;  /* 0x0002a86005057890 */ /* 0x000fe2000fffe03f */
[----:B------:R-:W-:Y:S01]  /*7120*/  ISETP.GT.AND P1, PT, R20, R17, PT ;  /* 0x000000111400720c */ /* 0x000fe20003f24270 */
[----:B------:R-:W-:Y:S01]  /*7130*/  UMOV UR6, UR4 ;  /* 0x0000000400067c82 */ /* 0x000fe20008000000 */
[----:B------:R-:W-:Y:S01]  /*7140*/  F2FP.F16.F32.PACK_AB R156, R9, R156 ;  /* 0x0000009c099c723e */ /* 0x000fe200000000ff */
[----:B------:R-:W-:Y:S01]  /*7150*/  UPRMT UR5, UR61, 0x654, UR5 ;  /* 0x000006543d057896 */ /* 0x000fe20008000005 */
[----:B------:R-:W-:Y:S01]  /*7160*/  F2FP.F16.F32.PACK_AB R158, R11, R158 ;  /* 0x0000009e0b9e723e */ /* 0x000fe200000000ff */
[----:B------:R-:W-:Y:S01]  /*7170*/  IMAD.MOV.U32 R9, RZ, RZ, R8 ;  /* 0x000000ffff097224 */ /* 0x000fe200078e0008 */
        /* <DEDUP_REMOVED lines=26> */
[----:B------:R-:W-:Y:S06]  /*7320*/  @P1 BRA `(.L_x_2218) ;  /* 0xffffffe400281947 */ /* 0x000fec000383ffff */
.L_x_2207:
        /* <DEDUP_REMOVED lines=67> */
.L_x_2219:
[----:B------:R-:W-:Y:S01]  /*7760*/  ULEA UR5, UR4, UR38, 0x3 ;  /* 0x0000002604057291 */ /* 0x000fe2000f8e183f */
[----:B------:R-:W-:-:S08]  /*7770*/  SHF.L.U32 R0, R0, 0x1f, RZ ;  /* 0x0000001f00007819 */ /* 0x000fd000000006ff */
[----:B------:R0:W1:Y:S01]  /*7780*/  SYNCS.PHASECHK.TRANS64.TRYWAIT P1, [UR5+0x2a850], R0 ;  /* 0x02a85000ff0075a7 */ /* 0x0000620008020145 */
[----:B------:R-:W-:Y:S05]  /*7790*/  @!P0 BRA `(.L_x_2220) ;  /* 0x0000000000048947 */ /* 0x000fea0003800000 */
[----:B------:R-:W-:Y:S01]  /*77a0*/  BPT.TRAP 0x1 ;  /* 0x000000040000795c */ /* 0x000fe20000300000 */
.L_x_2220:
[----:B-1----:R-:W-:Y:S05]  /*77b0*/  @P1 BRA `(.L_x_2221) ;  /* 0x0000000000081947 */ /* 0x002fea0003800000 */
[----:B------:R-:W1:Y:S02]  /*77c0*/  SYNCS.PHASECHK.TRANS64.TRYWAIT P1, [UR5+0x2a850], R0 ;  /* 0x02a85000ff0075a7 */ /* 0x000e640008020145 */
[----:B-1----:R-:W-:Y:S05]  /*77d0*/  @!P1 BRA `(.L_x_2222) ;  /* 0x0000005c00689947 */ /* 0x002fea0003800000 */
.L_x_2221:
[----:B------:R-:W-:Y:S01]  /*77e0*/  UIADD3 UR38, UR38, 0x400, URZ ;  /* 0x0000040026267890 */ /* 0x000fe2000fffe03f */
[----:B------:R-:W-:Y:S01]  /*77f0*/  WARPGROUP.ARRIVE ;  /* 0x00000000000079c5 */ /* 0x000fe20000000000 */
[----:B------:R-:W-:Y:S01]  /*7800*/  UMOV UR7, 0x40000040 ;  /* 0x4000004000077882 */ /* 0x000fe20000000000 */
[----:B-1----:R-:W1:Y:S01]  /*7810*/  SHFL.BFLY PT, R7, R4, 0x2, 0x1f ;  /* 0x0c401f0004077f89 */ /* 0x002e6200000e0000 */
[----:B------:R-:W-:Y:S01]  /*7820*/  USHF.R.U32.HI UR38, URZ, 0x4, UR38 ;  /* 0x000000043f267899 */ /* 0x000fe20008011626 */
[----:B------:R-:W-:Y:S02]  /*7830*/  MOV R11, RZ ;  /* 0x000000ff000b7202 */ /* 0x000fe40000000f00 */
        /* <DEDUP_REMOVED lines=56> */
.L_x_2223:
        /* <DEDUP_REMOVED lines=68> */
.L_x_2187:
[----:B------:R-:W-:Y:S05]  /*8000*/  @P0 BRA `(.L_x_2224) ;  /* 0x0000001400340947 */ /* 0x000fea0003800000 */
[----:B------:R-:W1:Y:S01]  /*8010*/  S2R R4, SR_TID.X ;  /* 0x0000000000047919 */ /* 0x000e620000002100 */
[----:B------:R-:W2:Y:S01]  /*8020*/  LDC R18, c[0x0][0xbe8] ;  /* 0x0002fa00ff127b82 */ /* 0x000ea20000000800 */
[----:B------:R-:W-:Y:S01]  /*8030*/  ULDC.64 UR4, c[0x0][0xbd0] ;  /* 0x0002f40000047ab9 */ /* 0x000fe20000000a00 */
[----:B------:R-:W-:Y:S01]  /*8040*/  ULDC.64 UR6, c[0x0][0xb38] ;  /* 0x0002ce0000067ab9 */ /* 0x000fe20000000a00 */
[----:B------:R-:W3:Y:S01]  /*8050*/  S2R R19, SR_CTAID.X ;  /* 0x0000000000137919 */ /* 0x000ee20000002500 */
[----:B------:R-:W-:Y:S04]  /*8060*/  BSSY B0, `(.L_x_2225) ;  /* 0x00000e3000007945 */ /* 0x000fe80003800000 */
[----:B------:R-:W4:Y:S08]  /*8070*/  S2UR UR9, SR_CTAID.Z ;  /* 0x00000000000979c3 */ /* 0x000f300000002700 */
[----:B------:R-:W5:Y:S08]  /*8080*/  LDC.64 R20, c[0x0][0xbd8] ;  /* 0x0002f600ff147b82 */ /* 0x000f700000000a00 */
[----:B------:R-:W-:Y:S01]  /*8090*/  BAR.SYNC.DEFER_BLOCKING 0x1, 0x100 ;  /* 0x0044000000007b1d */ /* 0x000fe20000010000 */
[----:B--2---:R-:W-:-:S07]  /*80a0*/  ISETP.NE.AND P0, PT, R18, 0x1, PT ;  /* 0x000000011200780c */ /* 0x004fce0003f05270 */
[----:B------:R-:W2:Y:S01]  /*80b0*/  S2UR UR8, SR_CTAID.Y ;  /* 0x00000000000879c3 */ /* 0x000ea20000002600 */
[----:B-1----:R-:W-:-:S07]  /*80c0*/  VIADD R4, R4, 0xffffff80 ;  /* 0xffffff8004047836 */ /* 0x002fce0000000000 */
[----:B------:R-:W2:Y:S01]  /*80d0*/  LDC R17, c[0x0][0xc50] ;  /* 0x00031400ff117b82 */ /* 0x000ea20000000800 */
[----:B------:R-:W-:-:S04]  /*80e0*/  SHF.R.S32.HI R5, RZ, 0x1f, R4 ;  /* 0x0000001fff057819 */ /* 0x000fc80000011404 */
[----:B0-----:R-:W-:-:S03]  /*80f0*/  LEA.HI R6, R5, R4, RZ, 0x7 ;  /* 0x0000000405067211 */ /* 0x001fc600078f38ff */
[----:B------:R-:W0:Y:S01]  /*8100*/  @P0 LDC R12, c[0x0][0xbec] ;  /* 0x0002fb00ff0c0b82 */ /* 0x000e220000000800 */
[----:B------:R-:W-:Y:S02]  /*8110*/  LEA.HI R5, R5, R4, RZ, 0x2 ;  /* 0x0000000405057211 */ /* 0x000fe400078f10ff */
[----:B------:R-:W-:Y:S02]  /*8120*/  LOP3.LUT R7, R6, 0xffffff80, RZ, 0xc0, !PT ;  /* 0xffffff8006077812 */ /* 0x000fe400078ec0ff */
[----:B------:R-:W-:-:S03]  /*8130*/  LOP3.LUT R11, R5, 0xfffffffc, RZ, 0xc0, !PT ;  /* 0xfffffffc050b7812 */ /* 0x000fc600078ec0ff */
[C---:B------:R-:W-:Y:S01]  /*8140*/  IMAD.IADD R88, R4.reuse, 0x1, -R7 ;  /* 0x0000000104587824 */ /* 0x040fe200078e0a07 */
[----:B------:R-:W-:Y:S01]  /*8150*/  IADD3 R11, R4, -R11, RZ ;  /* 0x8000000b040b7210 */ /* 0x000fe20007ffe0ff */
[----:B------:R-:W1:Y:S03]  /*8160*/  LDC.64 R22, c[0x0][0xb40] ;  /* 0x0002d000ff167b82 */ /* 0x000e660000000a00 */
[----:B------:R-:W-:-:S04]  /*8170*/  SHF.R.S32.HI R9, RZ, 0x1f, R88 ;  /* 0x0000001fff097819 */ /* 0x000fc80000011458 */
[CC--:B------:R-:W-:Y:S01]  /*8180*/  LEA.HI R89, R9.reuse, R88.reuse, RZ, 0x2 ;  /* 0x0000005809597211 */ /* 0x0c0fe200078f10ff */
[----:B------:R-:W1:Y:S01]  /*8190*/  @P0 LDC R90, c[0x0][0xbec] ;  /* 0x0002fb00ff5a0b82 */ /* 0x000e620000000800 */
[----:B------:R-:W-:Y:S02]  /*81a0*/  LEA.HI R9, R9, R88, RZ, 0x5 ;  /* 0x0000005809097211 */ /* 0x000fe400078f28ff */
[--C-:B------:R-:W-:Y:S02]  /*81b0*/  SHF.R.S32.HI R8, RZ, 0x2, R89.reuse ;  /* 0x00000002ff087819 */ /* 0x100fe40000011459 */
[----:B------:R-:W-:Y:S02]  /*81c0*/  SHF.R.S32.HI R7, RZ, 0x1f, R89 ;  /* 0x0000001fff077819 */ /* 0x000fe40000011459 */
[----:B------:R-:W-:Y:S01]  /*81d0*/  LOP3.LUT R89, R89, 0x7ffffffc, RZ, 0xc0, !PT ;  /* 0x7ffffffc59597812 */ /* 0x000fe200078ec0ff */
[----:B------:R-:W1:Y:S01]  /*81e0*/  @P0 LDC R15, c[0x0][0xbf0] ;  /* 0x0002fc00ff0f0b82 */ /* 0x000e620000000800 */
[----:B------:R-:W-:-:S04]  /*81f0*/  LEA.HI R7, R7, R8, RZ, 0x3 ;  /* 0x0000000807077211 */ /* 0x000fc800078f18ff */
[----:B------:R-:W-:Y:S02]  /*8200*/  LOP3.LUT R5, R7, 0xfffffff8, RZ, 0xc0, !PT ;  /* 0xfffffff807057812 */ /* 0x000fe400078ec0ff */
[----:B------:R-:W-:Y:S01]  /*8210*/  SHF.R.S32.HI R7, RZ, 0x7, R6 ;  /* 0x00000007ff077819 */ /* 0x000fe20000011406 */
[----:B------:R-:W1:Y:S02]  /*8220*/  @P0 LDC R91, c[0x0][0xbf0] ;  /* 0x0002fc00ff5b0b82 */ /* 0x000e640000000800 */
[----:B------:R-:W-:Y:S01]  /*8230*/  IMAD.IADD R5, R8, 0x1, -R5 ;  /* 0x0000000108057824 */ /* 0x000fe200078e0a05 */
[----:B------:R-:W-:Y:S02]  /*8240*/  LEA.HI R8, R11, R11, RZ, 0x1 ;  /* 0x0000000b0b087211 */ /* 0x000fe400078f08ff */
[----:B------:R-:W-:Y:S02]  /*8250*/  LEA.HI R4, R6, R7, RZ, 0x1 ;  /* 0x0000000706047211 */ /* 0x000fe400078f08ff */
[----:B------:R-:W-:-:S02]  /*8260*/  LOP3.LUT R8, R8, 0x1ffffffe, RZ, 0xc0, !PT ;  /* 0x1ffffffe08087812 */ /* 0x000fc400078ec0ff */
[----:B------:R-:W-:Y:S02]  /*8270*/  LOP3.LUT R4, R4, 0x3fffffe, RZ, 0xc0, !PT ;  /* 0x03fffffe04047812 */ /* 0x000fe400078ec0ff */
[----:B------:R-:W-:Y:S01]  /*8280*/  SHF.R.S32.HI R6, RZ, 0x5, R9 ;  /* 0x00000005ff067819 */ /* 0x000fe20000011409 */
[----:B------:R-:W-:Y:S01]  /*8290*/  IMAD.IADD R13, R11, 0x1, -R8 ;  /* 0x000000010b0d7824 */ /* 0x000fe200078e0a08 */
[----:B------:R-:W-:Y:S01]  /*82a0*/  SHF.R.S32.HI R11, RZ, 0x1f, R16 ;  /* 0x0000001fff0b7819 */ /* 0x000fe20000011410 */
[----:B------:R-:W-:Y:S02]  /*82b0*/  IMAD.IADD R4, R7, 0x1, -R4 ;  /* 0x0000000107047824 */ /* 0x000fe400078e0a04 */
[----:B------:R-:W-:Y:S02]  /*82c0*/  IMAD R5, R6, 0x10, R5 ;  /* 0x0000001006057824 */ /* 0x000fe400078e0205 */
[C---:B------:R-:W-:Y:S02]  /*82d0*/  IMAD R7, R11.reuse, UR4, RZ ;  /* 0x000000040b077c24 */ /* 0x040fe4000f8e02ff */
[----:B------:R-:W-:Y:S01]  /*82e0*/  IMAD R11, R11, UR6, RZ ;  /* 0x000000060b0b7c24 */ /* 0x000fe2000f8e02ff */
[----:B------:R-:W-:Y:S01]  /*82f0*/  LEA R8, R4, R5, 0x6 ;  /* 0x0000000504087211 */ /* 0x000fe200078e30ff */
[----:B------:R-:W-:Y:S01]  /*8300*/  IMAD.WIDE.U32 R4, R16, UR4, RZ ;  /* 0x0000000410047c25 */ /* 0x000fe2000f8e00ff */
[----:B----4-:R-:W-:-:S03]  /*8310*/  USHF.R.S32.HI UR4, URZ, 0x1f, UR9 ;  /* 0x0000001f3f047899 */ /* 0x010fc60008011409 */
[C---:B------:R-:W-:Y:S02]  /*8320*/  IMAD R9, R16.reuse, UR5, R7 ;  /* 0x0000000510097c24 */ /* 0x040fe4000f8e0207 */
[----:B------:R-:W-:-:S04]  /*8330*/  IMAD.WIDE.U32 R6, R16, UR6, RZ ;  /* 0x0000000610067c25 */ /* 0x000fc8000f8e00ff */
[----:B------:R-:W-:Y:S02]  /*8340*/  IMAD.IADD R5, R5, 0x1, R9 ;  /* 0x0000000105057824 */ /* 0x000fe400078e0209 */
[C---:B------:R-:W-:Y:S01]  /*8350*/  IMAD R11, R16.reuse, UR7, R11 ;  /* 0x00000007100b7c24 */ /* 0x040fe2000f8e020b */
[----:B------:R-:W-:Y:S01]  /*8360*/  IADD3 R16, -R16, RZ, RZ ;  /* 0x000000ff10107210 */ /* 0x000fe20007ffe1ff */
[----:B------:R-:W-:Y:S01]  /*8370*/  IMAD R9, R13, 0x8, R8 ;  /* 0x000000080d097824 */ /* 0x000fe200078e0208 */
[----:B------:R-:W-:Y:S01]  /*8380*/  ULDC.64 UR6, c[0x0][0xb48] ;  /* 0x0002d20000067ab9 */ /* 0x000fe20000000a00 */
[----:B-----5:R-:W-:Y:S02]  /*8390*/  IMAD R10, R20, UR4, RZ ;  /* 0x00000004140a7c24 */ /* 0x020fe4000f8e02ff */
[----:B---3--:R-:W-:Y:S02]  /*83a0*/  IMAD R9, R19, 0x80, R9 ;  /* 0x0000008013097824 */ /* 0x008fe400078e0209 */
[----:B------:R-:W-:-:S02]  /*83b0*/  IMAD R13, R21, UR9, R10 ;  /* 0x00000009150d7c24 */ /* 0x000fc4000f8e020a */
[----:B--2---:R-:W-:Y:S02]  /*83c0*/  IMAD R21, R17, R16, UR8 ;  /* 0x0000000811157e24 */ /* 0x004fe4000f8e0210 */
[----:B------:R-:W-:-:S03]  /*83d0*/  IMAD.WIDE.U32 R4, R20, UR9, R4 ;  /* 0x0000000914047c25 */ /* 0x000fc6000f8e0004 */
[----:B------:R-:W-:Y:S01]  /*83e0*/  SHF.R.S32.HI R14, RZ, 0x1f, R21 ;  /* 0x0000001fff0e7819 */ /* 0x000fe20000011415 */
[----:B0-----:R-:W-:-:S04]  /*83f0*/  @P0 IMAD.HI.U32 R10, R9, R12, RZ ;  /* 0x0000000c090a0227 */ /* 0x001fc800078e00ff */
[----:B------:R-:W-:Y:S02]  /*8400*/  IMAD.IADD R7, R7, 0x1, R11 ;  /* 0x0000000107077824 */ /* 0x000fe400078e020b */
[----:B------:R-:W-:Y:S02]  /*8410*/  IMAD.IADD R5, R5, 0x1, R13 ;  /* 0x0000000105057824 */ /* 0x000fe400078e020d */
[----:B-1----:R-:W-:Y:S01]  /*8420*/  IMAD R12, R22, UR4, RZ ;  /* 0x00000004160c7c24 */ /* 0x002fe2000f8e02ff */
[----:B------:R-:W-:Y:S01]  /*8430*/  ULDC.64 UR4, c[0x0][0xbe0] ;  /* 0x0002f80000047ab9 */ /* 0x000fe20000000a00 */
[----:B------:R-:W-:-:S04]  /*8440*/  @P0 IMAD.HI.U32 R90, R9, R90, RZ ;  /* 0x0000005a095a0227 */ /* 0x000fc800078e00ff */
[----:B------:R-:W-:Y:S01]  /*8450*/  IMAD.MOV.U32 R11, RZ, RZ, R9 ;  /* 0x000000ffff0b7224 */ /* 0x000fe200078e0009 */
[----:B------:R-:W-:Y:S01]  /*8460*/  @P0 SHF.R.U32.HI R11, RZ, R15, R10 ;  /* 0x0000000fff0b0219 */ /* 0x000fe2000001160a */
[----:B------:R-:W-:Y:S02]  /*8470*/  IMAD R15, R23, UR9, R12 ;  /* 0x00000009170f7c24 */ /* 0x000fe4000f8e020c */
[----:B------:R-:W-:Y:S01]  /*8480*/  IMAD.WIDE.U32 R6, R22, UR9, R6 ;  /* 0x0000000916067c25 */ /* 0x000fe2000f8e0006 */
[----:B------:R-:W-:-:S03]  /*8490*/  ULDC.64 UR8, c[0x0][0xb28] ;  /* 0x0002ca0000087ab9 */ /* 0x000fc60000000a00 */
[----:B------:R-:W-:-:S04]  /*84a0*/  IMAD.WIDE.U32 R4, R21, UR4, R4 ;  /* 0x0000000415047c25 */ /* 0x000fc8000f8e0004 */
[----:B------:R-:W-:Y:S01]  /*84b0*/  IMAD.MOV.U32 R13, RZ, RZ, R9 ;  /* 0x000000ffff0d7224 */ /* 0x000fe200078e0009 */
[----:B------:R-:W-:Y:S01]  /*84c0*/  @P0 SHF.R.U32.HI R13, RZ, R91, R90 ;  /* 0x0000005bff0d0219 */ /* 0x000fe2000001165a */
[C---:B------:R-:W-:Y:S01]  /*84d0*/  IMAD R10, R14.reuse, UR4, RZ ;  /* 0x000000040e0a7c24 */ /* 0x040fe2000f8e02ff */
[----:B------:R-:W-:Y:S01]  /*84e0*/  IADD3 R4, P0, R11, R4, RZ ;  /* 0x000000040b047210 */ /* 0x000fe20007f1e0ff */
[----:B------:R-:W-:Y:S01]  /*84f0*/  IMAD.IADD R7, R7, 0x1, R15 ;  /* 0x0000000107077824 */ /* 0x000fe200078e020f */
[----:B------:R-:W-:Y:S01]  /*8500*/  SHF.R.S32.HI R15, RZ, 0x1f, R11 ;  /* 0x0000001fff0f7819 */ /* 0x000fe2000001140b */
[----:B------:R-:W-:Y:S01]  /*8510*/  IMAD R14, R14, UR6, RZ ;  /* 0x000000060e0e7c24 */ /* 0x000fe2000f8e02ff */
[----:B------:R-:W-:Y:S01]  /*8520*/  IADD3 R11, -R11, RZ, RZ ;  /* 0x000000ff0b0b7210 */ /* 0x000fe20007ffe1ff */
[C---:B------:R-:W-:Y:S01]  /*8530*/  IMAD R12, R21.reuse, UR5, R10 ;  /* 0x00000005150c7c24 */ /* 0x040fe2000f8e020a */
[--C-:B------:R-:W-:Y:S01]  /*8540*/  SHF.R.S32.HI R10, RZ, 0x1f, R13.reuse ;  /* 0x0000001fff0a7819 */ /* 0x100fe2000001140d */
[----:B------:R-:W-:Y:S01]  /*8550*/  IMAD R17, R21, UR7, R14 ;  /* 0x0000000715117c24 */ /* 0x000fe2000f8e020e */
[----:B------:R-:W-:Y:S01]  /*8560*/  ULDC.64 UR4, c[0x0][0xb30] ;  /* 0x0002cc0000047ab9 */ /* 0x000fe20000000a00 */
[----:B------:R-:W-:Y:S01]  /*8570*/  IMAD.MOV R14, RZ, RZ, -R13 ;  /* 0x000000ffff0e7224 */ /* 0x000fe200078e0a0d */
[----:B------:R-:W-:Y:S01]  /*8580*/  IADD3.X R5, R15, R5, R12, P0, !PT ;  /* 0x000000050f057210 */ /* 0x000fe200007fe40c */
[----:B------:R-:W-:-:S02]  /*8590*/  IMAD R10, R10, UR4, RZ ;  /* 0x000000040a0a7c24 */ /* 0x000fc4000f8e02ff */
[----:B------:R-:W-:Y:S02]  /*85a0*/  IMAD R11, R18, R11, R9 ;  /* 0x0000000b120b7224 */ /* 0x000fe400078e0209 */
[----:B------:R-:W-:Y:S01]  /*85b0*/  IMAD.WIDE.U32 R6, R21, UR6, R6 ;  /* 0x0000000615067c25 */ /* 0x000fe2000f8e0006 */
[----:B------:R-:W-:-:S03]  /*85c0*/  ULDC.64 UR6, c[0x0][0xbc8] ;  /* 0x0002f20000067ab9 */ /* 0x000fc60000000a00 */
        /* <DEDUP_REMOVED lines=52> */
[----:B------:R-:W-:Y:S01]  /*8910*/  VIADD R9, R21, 0x28 ;  /* 0x0000002815097836 */ /* 0x000fe20000000000 */
[----:B------:R-:W-:Y:S01]  /*8920*/  ISETP.GE.AND P0, PT, R3, UR4, PT ;  /* 0x0000000403007c0c */ /* 0x000fe2000bf06270 */
[C---:B------:R-:W-:Y:S01]  /*8930*/  VIADD R10, R21.reuse, 0x30 ;  /* 0x00000030150a7836 */ /* 0x040fe20000000000 */
        /* <DEDUP_REMOVED lines=13> */
[----:B------:R-:W-:Y:S01]  /*8a10*/  @!P0 LOP3.LUT R3, R3, 0xfffffffe, RZ, 0xc0, !PT ;  /* 0xfffffffe03038812 */ /* 0x000fe200078ec0ff */
[--C-:B------:R-:W-:Y:S01]  /*8a20*/  @!P3 IMAD.WIDE R6, R7, 0x4, R16.reuse ;  /* 0x000000040706b825 */ /* 0x100fe200078e0210 */
[----:B------:R-:W-:Y:S02]  /*8a30*/  ISETP.GE.AND P2, PT, R0, UR4, PT ;  /* 0x0000000400007c0c */ /* 0x000fe4000bf46270 */
[----:B------:R-:W-:Y:S02]  /*8a40*/  @!P1 LEA.HI R8, R8, R8, RZ, 0x1 ;  /* 0x0000000808089211 */ /* 0x000fe400078f08ff */
[----:B------:R1:W-:Y:S01]  /*8a50*/  @!P3 ST.E.64 desc[UR36][R6.64], R28 ;  /* 0x0000001c0600b985 */ /* 0x0003e2000c101b24 */
[----:B------:R-:W-:Y:S01]  /*8a60*/  ISETP.GE.AND P3, PT, R9, UR4, PT ;  /* 0x0000000409007c0c */ /* 0x000fe2000bf66270 */
[----:B0-----:R-:W-:Y:S01]  /*8a70*/  @!P0 IMAD.WIDE R4, R3, 0x4, R16 ;  /* 0x0000000403048825 */ /* 0x001fe200078e0210 */
[----:B------:R-:W-:Y:S02]  /*8a80*/  @!P4 LEA.HI R10, R10, R10, RZ, 0x1 ;  /* 0x0000000a0a0ac211 */ /* 0x000fe400078f08ff */
[----:B------:R-:W-:-:S02]  /*8a90*/  @!P6 LEA.HI R12, R12, R12, RZ, 0x1 ;  /* 0x0000000c0c0ce211 */ /* 0x000fc400078f08ff */
[----:B------:R0:W-:Y:S01]  /*8aa0*/  @!P0 ST.E.64 desc[UR36][R4.64], R32 ;  /* 0x0000002004008985 */ /* 0x0001e2000c101b24 */
[----:B------:R-:W-:Y:S02]  /*8ab0*/  IADD3 R15, R21, 0x60, RZ ;  /* 0x00000060150f7810 */ /* 0x000fe40007ffe0ff */
[----:B------:R-:W-:-:S04]  /*8ac0*/  @!P2 LEA.HI R0, R0, R0, RZ, 0x1 ;  /* 0x000000000000a211 */ /* 0x000fc800078f08ff */
[----:B------:R-:W-:Y:S02]  /*8ad0*/  @!P3 LEA.HI R3, R9, R9, RZ, 0x1 ;  /* 0x000000090903b211 */ /* 0x000fe400078f08ff */
[----:B-1----:R-:W-:Y:S02]  /*8ae0*/  @!P1 LOP3.LUT R7, R8, 0xfffffffe, RZ, 0xc0, !PT ;  /* 0xfffffffe08079812 */ /* 0x002fe400078ec0ff */
[----:B------:R-:W-:Y:S02]  /*8af0*/  @!P2 LOP3.LUT R9, R0, 0xfffffffe, RZ, 0xc0, !PT ;  /* 0xfffffffe0009a812 */ /* 0x000fe400078ec0ff */
[----:B------:R-:W-:Y:S01]  /*8b00*/  @!P3 LOP3.LUT R3, R3, 0xfffffffe, RZ, 0xc0, !PT ;  /* 0xfffffffe0303b812 */ /* 0x000fe200078ec0ff */
[--C-:B------:R-:W-:Y:S01]  /*8b10*/  @!P1 IMAD.WIDE R6, R7, 0x4, R16.reuse ;  /* 0x0000000407069825 */ /* 0x100fe200078e0210 */
[----:B------:R-:W-:Y:S02]  /*8b20*/  @!P5 LEA.HI R0, R11, R11, RZ, 0x1 ;  /* 0x0000000b0b00d211 */ /* 0x000fe400078f08ff */
[----:B------:R-:W-:Y:S01]  /*8b30*/  @!P4 LOP3.LUT R11, R10, 0xfffffffe, RZ, 0xc0, !PT ;  /* 0xfffffffe0a0bc812 */ /* 0x000fe200078ec0ff */
[--C-:B0-----:R-:W-:Y:S01]  /*8b40*/  @!P3 IMAD.WIDE R4, R3, 0x4, R16.reuse ;  /* 0x000000040304b825 */ /* 0x101fe200078e0210 */
[----:B------:R-:W-:Y:S01]  /*8b50*/  @!P5 LOP3.LUT R13, R0, 0xfffffffe, RZ, 0xc0, !PT ;  /* 0xfffffffe000dd812 */ /* 0x000fe200078ec0ff */
[----:B------:R0:W-:Y:S01]  /*8b60*/  @!P1 ST.E.64 desc[UR36][R6.64], R36 ;  /* 0x0000002406009985 */ /* 0x0001e2000c101b24 */
[----:B------:R-:W-:Y:S01]  /*8b70*/  @!P6 LOP3.LUT R3, R12, 0xfffffffe, RZ, 0xc0, !PT ;  /* 0xfffffffe0c03e812 */ /* 0x000fe200078ec0ff */
[----:B------:R-:W-:-:S04]  /*8b80*/  @!P2 IMAD.WIDE R8, R9, 0x4, R16 ;  /* 0x000000040908a825 */ /* 0x000fc800078e0210 */
[----:B------:R-:W-:Y:S01]  /*8b90*/  VIADD R0, R21, 0x48 ;  /* 0x0000004815007836 */ /* 0x000fe20000000000 */
[----:B------:R-:W-:Y:S01]  /*8ba0*/  @!P2 ST.E.64 desc[UR36][R8.64], R40 ;  /* 0x000000280800a985 */ /* 0x000fe2000c101b24 */
[----:B------:R-:W-:-:S03]  /*8bb0*/  ISETP.GE.AND P2, PT, R14, UR4, PT ;  /* 0x000000040e007c0c */ /* 0x000fc6000bf46270 */
[----:B------:R1:W-:Y:S01]  /*8bc0*/  @!P3 ST.E.64 desc[UR36][R4.64], R44 ;  /* 0x0000002c0400b985 */ /* 0x0003e2000c101b24 */
[----:B------:R-:W-:Y:S01]  /*8bd0*/  ISETP.GE.AND P0, PT, R0, UR4, PT ;  /* 0x0000000400007c0c */ /* 0x000fe2000bf06270 */
[----:B0-----:R-:W-:Y:S01]  /*8be0*/  @!P4 IMAD.WIDE R6, R11, 0x4, R16 ;  /* 0x000000040b06c825 */ /* 0x001fe200078e0210 */
[----:B------:R-:W-:-:S03]  /*8bf0*/  ISETP.GE.AND P3, PT, R15, UR4, PT ;  /* 0x000000040f007c0c */ /* 0x000fc6000bf66270 */
[--C-:B------:R-:W-:Y:S01]  /*8c00*/  @!P5 IMAD.WIDE R10, R13, 0x4, R16.reuse ;  /* 0x000000040d0ad825 */ /* 0x100fe200078e0210 */
[----:B------:R-:W-:Y:S03]  /*8c10*/  @!P4 ST.E.64 desc[UR36][R6.64], R48 ;  /* 0x000000300600c985 */ /* 0x000fe6000c101b24 */
[----:B------:R-:W-:Y:S01]  /*8c20*/  @!P2 LEA.HI R14, R14, R14, RZ, 0x1 ;  /* 0x0000000e0e0ea211 */ /* 0x000fe200078f08ff */
[----:B------:R-:W-:Y:S01]  /*8c30*/  @!P6 IMAD.WIDE R12, R3, 0x4, R16 ;  /* 0x00000004030ce825 */ /* 0x000fe200078e0210 */
[----:B------:R0:W-:Y:S02]  /*8c40*/  @!P5 ST.E.64 desc[UR36][R10.64], R52 ;  /* 0x000000340a00d985 */ /* 0x0001e4000c101b24 */
[----:B------:R-:W-:Y:S01]  /*8c50*/  @!P0 LEA.HI R0, R0, R0, RZ, 0x1 ;  /* 0x0000000000008211 */ /* 0x000fe200078f08ff */
[C---:B------:R-:W-:Y:S01]  /*8c60*/  VIADD R3, R21.reuse, 0x50 ;  /* 0x0000005015037836 */ /* 0x040fe20000000000 */
[----:B------:R2:W-:Y:S01]  /*8c70*/  @!P6 ST.E.64 desc[UR36][R12.64], R56 ;  /* 0x000000380c00e985 */ /* 0x0005e2000c101b24 */
[----:B-1----:R-:W-:Y:S01]  /*8c80*/  VIADD R5, R21, 0x78 ;  /* 0x0000007815057836 */ /* 0x002fe20000000000 */
[----:B------:R-:W-:Y:S01]  /*8c90*/  @!P3 LEA.HI R15, R15, R15, RZ, 0x1 ;  /* 0x0000000f0f0fb211 */ /* 0x000fe200078f08ff */
[----:B------:R-:W-:Y:S01]  /*8ca0*/  VIADD R8, R21, 0x68 ;  /* 0x0000006815087836 */ /* 0x000fe20000000000 */
[----:B------:R-:W-:Y:S01]  /*8cb0*/  ISETP.GE.AND P1, PT, R3, UR4, PT ;  /* 0x0000000403007c0c */ /* 0x000fe2000bf26270 */
[----:B------:R-:W-:Y:S01]  /*8cc0*/  VIADD R9, R21, 0x70 ;  /* 0x0000007015097836 */ /* 0x000fe20000000000 */
[----:B------:R-:W-:-:S02]  /*8cd0*/  ISETP.GE.AND P6, PT, R5, UR4, PT ;  /* 0x0000000405007c0c */ /* 0x000fc4000bfc6270 */
[----:B------:R-:W-:Y:S02]  /*8ce0*/  ISETP.GE.AND P4, PT, R8, UR4, PT ;  /* 0x0000000408007c0c */ /* 0x000fe4000bf86270 */
[----:B------:R-:W-:Y:S02]  /*8cf0*/  ISETP.GE.AND P5, PT, R9, UR4, PT ;  /* 0x0000000409007c0c */ /* 0x000fe4000bfa6270 */
[----:B0-----:R-:W-:-:S05]  /*8d00*/  @!P3 LOP3.LUT R11, R15, 0xfffffffe, RZ, 0xc0, !PT ;  /* 0xfffffffe0f0bb812 */ /* 0x001fca00078ec0ff */
[----:B------:R-:W-:Y:S01]  /*8d10*/  @!P1 LEA.HI R3, R3, R3, RZ, 0x1 ;  /* 0x0000000303039211 */ /* 0x000fe200078f08ff */
[----:B------:R-:W-:Y:S01]  /*8d20*/  @!P3 IMAD.WIDE R10, R11, 0x4, R16 ;  /* 0x000000040b0ab825 */ /* 0x000fe200078e0210 */
[----:B------:R-:W-:Y:S02]  /*8d30*/  @!P6 LEA.HI R6, R5, R5, RZ, 0x1 ;  /* 0x000000050506e211 */ /* 0x000fe400078f08ff */
[----:B------:R-:W-:Y:S02]  /*8d40*/  @!P4 LEA.HI R8, R8, R8, RZ, 0x1 ;  /* 0x000000080808c211 */ /* 0x000fe400078f08ff */
[----:B------:R-:W-:Y:S02]  /*8d50*/  @!P5 LEA.HI R4, R9, R9, RZ, 0x1 ;  /* 0x000000090904d211 */ /* 0x000fe400078f08ff */
[----:B------:R-:W-:Y:S02]  /*8d60*/  @!P0 LOP3.LUT R5, R0, 0xfffffffe, RZ, 0xc0, !PT ;  /* 0xfffffffe00058812 */ /* 0x000fe400078ec0ff */
[----:B------:R-:W-:-:S02]  /*8d70*/  @!P1 LOP3.LUT R3, R3, 0xfffffffe, RZ, 0xc0, !PT ;  /* 0xfffffffe03039812 */ /* 0x000fc400078ec0ff */
[----:B------:R-:W-:Y:S02]  /*8d80*/  @!P2 LOP3.LUT R9, R14, 0xfffffffe, RZ, 0xc0, !PT ;  /* 0xfffffffe0e09a812 */ /* 0x000fe400078ec0ff */
[----:B--2---:R-:W-:Y:S02]  /*8d90*/  @!P4 LOP3.LUT R13, R8, 0xfffffffe, RZ, 0xc0, !PT ;  /* 0xfffffffe080dc812 */ /* 0x004fe400078ec0ff */
        /* <DEDUP_REMOVED lines=15> */
.L_x_2226:
[----:B------:R-:W-:Y:S05]  /*8e90*/  BSYNC B0 ;  /* 0x0000000000007941 */ /* 0x000fea0003800000 */
.L_x_2225:
        /* <DEDUP_REMOVED lines=10> */
[----:B------:R-:W-:Y:S01]  /*8f40*/  VIADD R9, R21, 0x20 ;  /* 0x0000002015097836 */ /* 0x000fe20000000000 */
[----:B------:R-:W-:Y:S01]  /*8f50*/  ISETP.GE.AND P6, PT, R3, UR4, PT ;  /* 0x0000000403007c0c */ /* 0x000fe2000bfc6270 */
[C---:B------:R-:W-:Y:S01]  /*8f60*/  VIADD R11, R21.reuse, 0x30 ;  /* 0x00000030150b7836 */ /* 0x040fe20000000000 */
[C---:B------:R-:W-:Y:S01]  /*8f70*/  IADD3 R10, R21.reuse, 0x28, RZ ;  /* 0x00000028150a7810 */ /* 0x040fe20007ffe0ff */
[----:B------:R-:W-:Y:S01]  /*8f80*/  VIADD R12, R21, 0x38 ;  /* 0x00000038150c7836 */ /* 0x000fe20000000000 */
[----:B------:R-:W-:Y:S01]  /*8f90*/  ISETP.GE.AND P4, PT, R9, UR4, PT ;  /* 0x0000000409007c0c */ /* 0x000fe2000bf86270 */
[C---:B---3--:R-:W-:Y:S01]  /*8fa0*/  VIADD R16, R21.reuse, 0x40 ;  /* 0x0000004015107836 */ /* 0x048fe20000000000 */
[----:B------:R-:W-:Y:S01]  /*8fb0*/  ISETP.GE.AND P3, PT, R10, UR4, PT ;  /* 0x000000040a007c0c */ /* 0x000fe2000bf66270 */
[----:B0-----:R-:W-:Y:S01]  /*8fc0*/  VIADD R20, R21, 0x70 ;  /* 0x0000007015147836 */ /* 0x001fe20000000000 */
        /* <DEDUP_REMOVED lines=10> */
[----:B------:R-:W-:Y:S01]  /*9070*/  @!P3 LEA.HI R10, R10, R10, RZ, 0x1 ;  /* 0x0000000a0a0ab211 */ /* 0x000fe200078f08ff */
[--C-:B------:R-:W-:Y:S01]  /*9080*/  @!P6 IMAD.WIDE R6, R7, 0x4, R14.reuse ;  /* 0x000000040706e825 */ /* 0x100fe200078e020e */
[----:B------:R-:W-:Y:S02]  /*9090*/  @!P2 LEA.HI R0, R11, R11, RZ, 0x1 ;  /* 0x0000000b0b00a211 */ /* 0x000fe400078f08ff */
[----:B------:R-:W-:Y:S01]  /*90a0*/  @!P0 LEA.HI R8, R8, R8, RZ, 0x1 ;  /* 0x0000000808088211 */ /* 0x000fe200078f08ff */
[----:B0-----:R-:W-:Y:S01]  /*90b0*/  @!P5 IMAD.WIDE R4, R3, 0x4, R14 ;  /* 0x000000040304d825 */ /* 0x001fe200078e020e */
[----:B------:R-:W-:Y:S02]  /*90c0*/  @!P1 LEA.HI R12, R12, R12, RZ, 0x1 ;  /* 0x0000000c0c0c9211 */ /* 0x000fe400078f08ff */
[----:B------:R-:W-:Y:S02]  /*90d0*/  @!P0 LOP3.LUT R3, R8, 0xfffffffe, RZ, 0xc0, !PT ;  /* 0xfffffffe08038812 */ /* 0x000fe400078ec0ff */
[----:B------:R-:W-:Y:S01]  /*90e0*/  @!P4 LOP3.LUT R9, R9, 0xfffffffe, RZ, 0xc0, !PT ;  /* 0xfffffffe0909c812 */ /* 0x000fe200078ec0ff */
[----:B------:R0:W-:Y:S01]  /*90f0*/  @!P5 ST.E.64 desc[UR36][R4.64], R30 ;  /* 0x0000001e0400d985 */ /* 0x0001e2000c101b24 */
[----:B------:R-:W-:-:S02]  /*9100*/  @!P3 LOP3.LUT R11, R10, 0xfffffffe, RZ, 0xc0, !PT ;  /* 0xfffffffe0a0bb812 */ /* 0x000fc400078ec0ff */
[----:B------:R-:W-:Y:S01]  /*9110*/  @!P2 LOP3.LUT R13, R0, 0xfffffffe, RZ, 0xc0, !PT ;  /* 0xfffffffe000da812 */ /* 0x000fe200078ec0ff */
[----:B------:R1:W-:Y:S01]  /*9120*/  @!P6 ST.E.64 desc[UR36][R6.64], R34 ;  /* 0x000000220600e985 */ /* 0x0003e2000c101b24 */
[----:B----4-:R-:W-:Y:S01]  /*9130*/  @!P1 LOP3.LUT R17, R12, 0xfffffffe, RZ, 0xc0, !PT ;  /* 0xfffffffe0c119812 */ /* 0x010fe200078ec0ff */
[C---:B------:R-:W-:Y:S01]  /*9140*/  VIADD R0, R21.reuse, 0x50 ;  /* 0x0000005015007836 */ /* 0x040fe20000000000 */
[C---:B------:R-:W-:Y:S02]  /*9150*/  IADD3 R18, R21.reuse, 0x48, RZ ;  /* 0x0000004815127810 */ /* 0x040fe40007ffe0ff */
[----:B------:R-:W-:Y:S02]  /*9160*/  ISETP.GE.AND P5, PT, R16, UR4, PT ;  /* 0x0000000410007c0c */ /* 0x000fe4000bfa6270 */
[----:B------:R-:W-:Y:S02]  /*9170*/  ISETP.GE.AND P6, PT, R18, UR4, PT ;  /* 0x0000000412007c0c */ /* 0x000fe4000bfc6270 */
[----:B------:R-:W-:Y:S01]  /*9180*/  IADD3 R19, R21, 0x68, RZ ;  /* 0x0000006815137810 */ /* 0x000fe20007ffe0ff */
        /* <DEDUP_REMOVED lines=9> */
[----:B------:R-:W-:-:S02]  /*9220*/  ISETP.GE.AND P3, PT, R19, UR4, PT ;  /* 0x0000000413007c0c */ /* 0x000fc4000bf66270 */
[----:B------:R-:W-:Y:S01]  /*9230*/  @!P1 IMAD.WIDE R12, R17, 0x4, R14 ;  /* 0x00000004110c9825 */ /* 0x000fe200078e020e */
[----:B------:R3:W-:Y:S01]  /*9240*/  @!P2 ST.E.64 desc[UR36][R10.64], R50 ;  /* 0x000000320a00a985 */ /* 0x0007e2000c101b24 */
[----:B------:R-:W-:Y:S02]  /*9250*/  @!P5 LEA.HI R16, R16, R16, RZ, 0x1 ;  /* 0x000000101010d211 */ /* 0x000fe400078f08ff */
[C---:B------:R-:W-:Y:S01]  /*9260*/  VIADD R3, R21.reuse, 0x58 ;  /* 0x0000005815037836 */ /* 0x040fe20000000000 */
[----:B------:R4:W-:Y:S01]  /*9270*/  @!P1 ST.E.64 desc[UR36][R12.64], R54 ;  /* 0x000000360c009985 */ /* 0x0009e2000c101b24 */
[C---:B------:R-:W-:Y:S01]  /*9280*/  VIADD R17, R21.reuse, 0x60 ;  /* 0x0000006015117836 */ /* 0x040fe20000000000 */
[----:B------:R-:W-:Y:S01]  /*9290*/  @!P6 LEA.HI R18, R18, R18, RZ, 0x1 ;  /* 0x000000121212e211 */ /* 0x000fe200078f08ff */
        /* <DEDUP_REMOVED lines=10> */
[----:B--2---:R-:W-:Y:S01]  /*9340*/  @!P1 LEA.HI R8, R3, R3, RZ, 0x1 ;  /* 0x0000000303089211 */ /* 0x004fe200078f08ff */
[----:B------:R0:W-:Y:S01]  /*9350*/  @!P5 ST.E.64 desc[UR36][R4.64], R58 ;  /* 0x0000003a0400d985 */ /* 0x0001e2000c101b24 */
[----:B------:R-:W-:-:S02]  /*9360*/  @!P2 LEA.HI R17, R17, R17, RZ, 0x1 ;  /* 0x000000111111a211 */ /* 0x000fc400078f08ff */
[----:B------:R-:W-:Y:S01]  /*9370*/  @!P0 LOP3.LUT R3, R0, 0xfffffffe, RZ, 0xc0, !PT ;  /* 0xfffffffe00038812 */ /* 0x000fe200078ec0ff */
[----:B------:R1:W-:Y:S01]  /*9380*/  @!P6 ST.E.64 desc[UR36][R6.64], R62 ;  /* 0x0000003e0600e985 */ /* 0x0003e2000c101b24 */
[----:B------:R-:W-:Y:S02]  /*9390*/  @!P1 LOP3.LUT R9, R8, 0xfffffffe, RZ, 0xc0, !PT ;  /* 0xfffffffe08099812 */ /* 0x000fe400078ec0ff */
[----:B------:R-:W-:Y:S02]  /*93a0*/  @!P2 LOP3.LUT R17, R17, 0xfffffffe, RZ, 0xc0, !PT ;  /* 0xfffffffe1111a812 */ /* 0x000fe400078ec0ff */
[----:B---3--:R-:W-:Y:S02]  /*93b0*/  @!P3 LOP3.LUT R11, R19, 0xfffffffe, RZ, 0xc0, !PT ;  /* 0xfffffffe130bb812 */ /* 0x008fe400078ec0ff */
        /* <DEDUP_REMOVED lines=18> */
.L_x_2224:
[----:B------:R-:W1:Y:S02]  /*94e0*/  S2R R0, SR_TID.X ;  /* 0x0000000000007919 */ /* 0x000e640000002100 */
[----:B-1----:R-:W-:-:S05]  /*94f0*/  VIADD R3, R0, 0xffffff80 ;  /* 0xffffff8000037836 */ /* 0x002fca0000000000 */
[----:B------:R-:W-:-:S13]  /*9500*/  ISETP.GT.AND P0, PT, R3, 0x7f, PT ;  /* 0x0000007f0300780c */ /* 0x000fda0003f04270 */
[----:B------:R-:W-:Y:S05]  /*9510*/  @P0 BRA `(.L_x_2185) ;  /* 0x0000003c00800947 */ /* 0x000fea0003800000 */
[----:B------:R-:W1:Y:S01]  /*9520*/  S2R R3, SR_CTAID.X ;  /* 0x0000000000037919 */ /* 0x000e620000002500 */
[----:B------:R-:W2:Y:S01]  /*9530*/  LDC R8, c[0x0][0xbe8] ;  /* 0x0002fa00ff087b82 */ /* 0x000ea20000000800 */
[----:B------:R-:W-:Y:S01]  /*9540*/  ULDC UR4, c[0x0][0xa88] ;  /* 0x0002a20000047ab9 */ /* 0x000fe20000000800 */
[----:B-1----:R-:W-:Y:S01]  /*9550*/  LEA R0, R3, R0, 0x7 ;  /* 0x0000000003007211 */ /* 0x002fe200078e38ff */
[----:B--2---:R-:W-:-:S04]  /*9560*/  IMAD R3, R8, UR4, RZ ;  /* 0x0000000408037c24 */ /* 0x004fc8000f8e02ff */
[----:B------:R-:W-:-:S05]  /*9570*/  VIADD R0, R0, 0xffffff80 ;  /* 0xffffff8000007836 */ /* 0x000fca0000000000 */
[----:B------:R-:W-:-:S13]  /*9580*/  ISETP.GE.AND P0, PT, R0, R3, PT ;  /* 0x000000030000720c */ /* 0x000fda0003f06270 */
[----:B------:R-:W-:Y:S05]  /*9590*/  @P0 BRA `(.L_x_2185) ;  /* 0x0000003c00600947 */ /* 0x000fea0003800000 */
[----:B------:R-:W-:Y:S01]  /*95a0*/  ISETP.NE.AND P0, PT, R8, 0x1, PT ;  /* 0x000000010800780c */ /* 0x000fe20003f05270 */
[----:B------:R-:W1:Y:S01]  /*95b0*/  S2UR UR4, SR_CTAID.Z ;  /* 0x00000000000479c3 */ /* 0x000e620000002700 */
[----:B------:R-:W-:Y:S01]  /*95c0*/  SHF.R.S32.HI R3, RZ, 0x1f, R16 ;  /* 0x0000001fff037819 */ /* 0x000fe20000011410 */
[----:B------:R-:W-:Y:S02]  /*95d0*/  ULDC.64 UR6, c[0x0][0xbd0] ;  /* 0x0002f40000067ab9 */ /* 0x000fe40000000a00 */
[----:B------:R-:W-:-:S04]  /*95e0*/  IMAD.WIDE.U32 R4, R16, UR6, RZ ;  /* 0x0000000610047c25 */ /* 0x000fc8000f8e00ff */
[----:B------:R-:W2:Y:S01]  /*95f0*/  LDC.64 R12, c[0x0][0xbd8] ;  /* 0x0002f600ff0c7b82 */ /* 0x000ea20000000a00 */
[----:B------:R-:W-:-:S04]  /*9600*/  IMAD R3, R3, UR6, RZ ;  /* 0x0000000603037c24 */ /* 0x000fc8000f8e02ff */
[----:B------:R-:W-:Y:S02]  /*9610*/  IMAD R3, R16, UR7, R3 ;  /* 0x0000000710037c24 */ /* 0x000fe4000f8e0203 */
[----:B------:R-:W-:Y:S01]  /*9620*/  IMAD.MOV R16, RZ, RZ, -R16 ;  /* 0x000000ffff107224 */ /* 0x000fe200078e0a10 */
[----:B------:R-:W0:Y:S01]  /*9630*/  @P0 LDC R9, c[0x0][0xbec] ;  /* 0x0002fb00ff090b82 */ /* 0x000e220000000800 */
[----:B------:R-:W-:Y:S01]  /*9640*/  IMAD.IADD R5, R5, 0x1, R3 ;  /* 0x0000000105057824 */ /* 0x000fe200078e0203 */
[----:B------:R-:W-:-:S06]  /*9650*/  MOV R3, R0 ;  /* 0x0000000000037202 */ /* 0x000fcc0000000f00 */
[----:B------:R-:W3:Y:S01]  /*9660*/  S2UR UR8, SR_CTAID.Y ;  /* 0x00000000000879c3 */ /* 0x000ee20000002600 */
[----:B-1----:R-:W-:-:S07]  /*9670*/  USHF.R.S32.HI UR5, URZ, 0x1f, UR4 ;  /* 0x0000001f3f057899 */ /* 0x002fce0008011404 */
[----:B------:R-:W3:Y:S01]  /*9680*/  LDC R7, c[0x0][0xc50] ;  /* 0x00031400ff077b82 */ /* 0x000ee20000000800 */
[C---:B--2---:R-:W-:Y:S02]  /*9690*/  IMAD R10, R12.reuse, UR5, RZ ;  /* 0x000000050c0a7c24 */ /* 0x044fe4000f8e02ff */
[----:B------:R-:W-:-:S04]  /*96a0*/  IMAD.WIDE.U32 R4, R12, UR4, R4 ;  /* 0x000000040c047c25 */ /* 0x000fc8000f8e0004 */
[----:B------:R-:W-:Y:S01]  /*96b0*/  IMAD R13, R13, UR4, R10 ;  /* 0x000000040d0d7c24 */ /* 0x000fe2000f8e020a */
[----:B------:R-:W1:Y:S01]  /*96c0*/  @P0 LDC R11, c[0x0][0xbf0] ;  /* 0x0002fc00ff0b0b82 */ /* 0x000e620000000800 */
[----:B0-----:R-:W-:Y:S01]  /*96d0*/  @P0 IMAD.HI.U32 R6, R0, R9, RZ ;  /* 0x0000000900060227 */ /* 0x001fe200078e00ff */
[----:B------:R-:W-:-:S03]  /*96e0*/  ULDC.64 UR4, c[0x0][0xbe0] ;  /* 0x0002f80000047ab9 */ /* 0x000fc60000000a00 */
[----:B------:R-:W-:Y:S02]  /*96f0*/  IMAD.IADD R5, R13, 0x1, R5 ;  /* 0x000000010d057824 */ /* 0x000fe400078e0205 */
[----:B---3--:R-:W-:-:S04]  /*9700*/  IMAD R9, R7, R16, UR8 ;  /* 0x0000000807097e24 */ /* 0x008fc8000f8e0210 */
[----:B------:R-:W-:Y:S01]  /*9710*/  IMAD.WIDE.U32 R4, R9, UR4, R4 ;  /* 0x0000000409047c25 */ /* 0x000fe2000f8e0004 */
[----:B-1----:R-:W-:Y:S02]  /*9720*/  @P0 SHF.R.U32.HI R3, RZ, R11, R6 ;  /* 0x0000000bff030219 */ /* 0x002fe40000011606 */
[----:B------:R-:W-:Y:S02]  /*9730*/  SHF.R.S32.HI R6, RZ, 0x1f, R9 ;  /* 0x0000001fff067819 */ /* 0x000fe40000011409 */
[----:B------:R-:W-:Y:S01]  /*9740*/  IADD3 R4, P0, R3, R4, RZ ;  /* 0x0000000403047210 */ /* 0x000fe20007f1e0ff */
[----:B------:R-:W-:Y:S02]  /*9750*/  IMAD.MOV R7, RZ, RZ, -R3 ;  /* 0x000000ffff077224 */ /* 0x000fe400078e0a03 */
[----:B------:R-:W-:Y:S02]  /*9760*/  IMAD R6, R6, UR4, RZ ;  /* 0x0000000406067c24 */ /* 0x000fe4000f8e02ff */
[----:B------:R-:W-:-:S02]  /*9770*/  IMAD R7, R8, R7, R0 ;  /* 0x0000000708077224 */ /* 0x000fc400078e0200 */
[----:B------:R-:W-:Y:S01]  /*9780*/  IMAD R6, R9, UR5, R6 ;  /* 0x0000000509067c24 */ /* 0x000fe2000f8e0206 */
[----:B------:R-:W-:Y:S01]  /*9790*/  SHF.R.S32.HI R9, RZ, 0x1f, R3 ;  /* 0x0000001fff097819 */ /* 0x000fe20000011403 */
[----:B------:R-:W-:Y:S01]  /*97a0*/  ULDC.64 UR4, c[0x0][0xbc8] ;  /* 0x0002f20000047ab9 */ /* 0x000fe20000000a00 */
        /* <DEDUP_REMOVED lines=8> */
[----:B------:R-:W-:Y:S02]  /*9830*/  LEA.HI.X R7, R4, UR5, R3, 0x2, P0 ;  /* 0x0000000504077c11 */ /* 0x000fe400080f1403 */
[----:B------:R-:W-:-:S05]  /*9840*/  MOV R3, 0xff800000 ;  /* 0xff80000000037802 */ /* 0x000fca0000000f00 */
[----:B------:R1:W-:Y:S01]  /*9850*/  STG.E desc[UR36][R6.64], R3 ;  /* 0x0000000306007986 */ /* 0x0003e2000c101924 */
[----:B------:R-:W-:Y:S05]  /*9860*/  BRA `(.L_x_2185) ;  /* 0x0000003800ac7947 */ /* 0x000fea0003800000 */
.L_x_2183:
        /* <DEDUP_REMOVED lines=18> */
.L_x_2227:
[----:B------:R-:W-:Y:S01]  /*9990*/  ULDC UR44, c[0x0][0xc50] ;  /* 0x00031400002c7ab9 */ /* 0x000fe20000000800 */
[----:B------:R-:W-:Y:S01]  /*99a0*/  UMOV UR41, UR6 ;  /* 0x0000000600297c82 */ /* 0x000fe20008000000 */
[----:B------:R-:W-:-:S11]  /*99b0*/  UISETP.NE.AND UP0, UPT, UR44, 0x1, UPT ;  /* 0x000000012c00788c */ /* 0x000fd6000bf05270 */
[----:B------:R-:W-:Y:S01]  /*99c0*/  @UP0 ULDC UR4, c[0x0][0xc54] ;  /* 0x0003150000040ab9 */ /* 0x000fe20000000800 */
[----:B------:R-:W-:Y:S01]  /*99d0*/  @UP0 ULDC UR7, c[0x0][0xc58] ;  /* 0x0003160000070ab9 */ /* 0x000fe20000000800 */
[----:B------:R-:W-:-:S04]  /*99e0*/  UIMAD.WIDE.U32 UR4, UR6, UR4, URZ ;  /* 0x00000004060472a5 */ /* 0x000fc8000f8e003f */
[----:B------:R-:W-:-:S12]  /*99f0*/  @UP0 USHF.R.U32.HI UR41, URZ, UR7, UR5 ;  /* 0x000000073f290299 */ /* 0x000fd80008011605 */
.L_x_2228:
        /* <DEDUP_REMOVED lines=8> */
[----:B------:R-:W-:Y:S01]  /*9a80*/  ULDC UR4, c[0x0][0x448] ;  /* 0x0001120000047ab9 */ /* 0x000fe20000000800 */
[----:B------:R-:W-:Y:S01]  /*9a90*/  ULDC UR7, c[0x0][0x2f0] ;  /* 0x0000bc0000077ab9 */ /* 0x000fe20000000800 */
[----:B------:R-:W-:-:S05]  /*9aa0*/  MOV R30, RZ ;  /* 0x000000ff001e7202 */ /* 0x000fca0000000f00 */
[----:B------:R-:W1:Y:S01]  /*9ab0*/  S2UR UR48, SR_CTAID.X ;  /* 0x00000000003079c3 */ /* 0x000e620000002500 */
[----:B------:R-:W-:Y:S01]  /*9ac0*/  UISETP.NE.AND UP1, UPT, UR4, 0x1, UPT ;  /* 0x000000010400788c */ /* 0x000fe2000bf25270 */
[----:B------:R-:W-:Y:S02]  /*9ad0*/  ULDC UR8, c[0x0][0x288] ;  /* 0x0000a20000087ab9 */ /* 0x000fe40000000800 */
[----:B------:R-:W-:Y:S02]  /*9ae0*/  ULDC.64 UR4, c[0x0][0x418] ;  /* 0x0001060000047ab9 */ /* 0x000fe40000000a00 */
[----:B------:R-:W-:-:S03]  /*9af0*/  UISETP.NE.U32.AND UP0, UPT, UR4, URZ, UPT ;  /* 0x0000003f0400728c */ /* 0x000fc6000bf05070 */
[----:B------:R-:W-:Y:S01]  /*9b00*/  ULDC UR4, c[0x0][0x424] ;  /* 0x0001090000047ab9 */ /* 0x000fe20000000800 */
[----:B------:R-:W-:-:S03]  /*9b10*/  UISETP.NE.AND.EX UP0, UPT, UR5, URZ, UPT, UP0 ;  /* 0x0000003f0500728c */ /* 0x000fc6000bf05300 */
[----:B------:R-:W-:Y:S01]  /*9b20*/  @UP1 ULDC UR5, c[0x0][0x44c] ;  /* 0x0001130000051ab9 */ /* 0x000fe20000000800 */
[----:B0-----:R-:W-:Y:S01]  /*9b30*/  ISETP.NE.U32.AND P0, PT, R4, RZ, PT ;  /* 0x000000ff0400720c */ /* 0x001fe20003f05070 */
[----:B------:R-:W-:-:S03]  /*9b40*/  USEL UR42, UR4, 0x1, UP0 ;  /* 0x00000001042a7887 */ /* 0x000fc60008000000 */
[----:B------:R-:W-:Y:S01]  /*9b50*/  ISETP.NE.AND.EX P0, PT, R5, RZ, PT, P0 ;  /* 0x000000ff0500720c */ /* 0x000fe20003f05300 */
[----:B-1----:R-:W-:Y:S02]  /*9b60*/  ULEA UR6, UR48, 0x7f, 0x7 ;  /* 0x0000007f30067891 */ /* 0x002fe4000f8e383f */
[----:B------:R-:W-:Y:S02]  /*9b70*/  UIMAD UR42, UR42, UR7, URZ ;  /* 0x000000072a2a72a4 */ /* 0x000fe4000f8e023f */
[----:B------:R-:W-:Y:S01]  /*9b80*/  UIMAD.WIDE.U32 UR4, UR6, UR5, URZ ;  /* 0x00000005060472a5 */ /* 0x000fe2000f8e003f */
[----:B------:R-:W-:-:S03]  /*9b90*/  @UP1 ULDC UR7, c[0x0][0x450] ;  /* 0x0001140000071ab9 */ /* 0x000fc60000000800 */
[----:B------:R-:W-:-:S04]  /*9ba0*/  @UP1 USHF.R.U32.HI UR6, URZ, UR7, UR5 ;  /* 0x000000073f061299 */ /* 0x000fc80008011605 */
[----:B------:R-:W0:Y:S01]  /*9bb0*/  @P0 LDC.64 R4, c[0x0][0xa28] ;  /* 0x00028a00ff040b82 */ /* 0x000e220000000a00 */
[----:B------:R-:W-:Y:S02]  /*9bc0*/  UIADD3 UR5, UR42, 0x60, -UR8 ;  /* 0x000000602a057890 */ /* 0x000fe4000fffe808 */
[----:B------:R-:W-:Y:S02]  /*9bd0*/  UIADD3 UR4, UR42, 0x5f, URZ ;  /* 0x0000005f2a047890 */ /* 0x000fe4000fffe03f */
[----:B------:R-:W-:Y:S02]  /*9be0*/  UIADD3 UR6, UR5, UR6, URZ ;  /* 0x0000000605067290 */ /* 0x000fe4000fffe03f */
[----:B------:R-:W-:Y:S02]  /*9bf0*/  UIMAD.WIDE UR4, UR4, 0x2aaaaaab, URZ ;  /* 0x2aaaaaab040478a5 */ /* 0x000fe4000f8e023f */
[----:B------:R-:W-:Y:S02]  /*9c00*/  UIMAD.WIDE UR6, UR6, 0x2aaaaaab, URZ ;  /* 0x2aaaaaab060678a5 */ /* 0x000fe4000f8e023f */
[----:B------:R-:W-:-:S02]  /*9c10*/  USHF.R.U32.HI UR43, URZ, 0x1f, UR5 ;  /* 0x0000001f3f2b7899 */ /* 0x000fc40008011605 */
[----:B------:R-:W-:Y:S02]  /*9c20*/  USHF.R.U32.HI UR45, URZ, 0x1f, UR7 ;  /* 0x0000001f3f2d7899 */ /* 0x000fe40008011607 */
[----:B------:R-:W-:Y:S02]  /*9c30*/  ULEA.HI.SX32 UR43, UR5, UR43, 0x1c ;  /* 0x0000002b052b7291 */ /* 0x000fe4000f8fe23f */
[----:B------:R-:W-:-:S04]  /*9c40*/  ULEA.HI.SX32 UR45, UR7, UR45, 0x1c ;  /* 0x0000002d072d7291 */ /* 0x000fc8000f8fe23f */
[----:B------:R-:W-:Y:S02]  /*9c50*/  UISETP.LT.AND UP0, UPT, UR43, UR45, UPT ;  /* 0x0000002d2b00728c */ /* 0x000fe4000bf01270 */
[----:B------:R-:W-:Y:S01]  /*9c60*/  UP2UR UR49, UPR, URZ, 0x2 ;  /* 0x000000023f317883 */ /* 0x000fe20008000000 */
[----:B0-----:R-:W-:Y:S01]  /*9c70*/  @P0 IMAD.WIDE R4, R31, 0x4, R4 ;  /* 0x000000041f040825 */ /* 0x001fe200078e0204 */
[----:B------:R-:W-:-:S04]  /*9c80*/  USEL UR11, UR43, UR45, UP0 ;  /* 0x0000002d2b0b7287 */ /* 0x000fc80008000000 */
[----:B------:R-:W-:Y:S01]  /*9c90*/  UISETP.GE.AND UP1, UPT, UR11, 0x1, UPT ;  /* 0x000000010b00788c */ /* 0x000fe2000bf26270 */
[----:B------:R0:W5:Y:S01]  /*9ca0*/  @P0 LDG.E R30, desc[UR36][R4.64] ;  /* 0x00000024041e0981 */ /* 0x000162000c1e1900 */
[----:B------:R-:W-:Y:S02]  /*9cb0*/  USHF.R.U32.HI UR9, URZ, 0x10, UR44 ;  /* 0x000000103f097899 */ /* 0x000fe4000801162c */
[----:B------:R-:W-:Y:S02]  /*9cc0*/  ULOP3.LUT UR44, UR44, 0xffff, URZ, 0xc0, !UPT ;  /* 0x0000ffff2c2c7892 */ /* 0x000fe4000f8ec03f */
[----:B------:R-:W-:Y:S01]  /*9cd0*/  PLOP3.LUT P0, PT, PT, PT, UP1, 0x80, 0x0 ;  /* 0x000000000000781c */ /* 0x000fe20003f0f018 */
[----:B------:R-:W-:Y:S01]  /*9ce0*/  UISETP.NE.AND UP0, UPT, UR9, URZ, UPT ;  /* 0x0000003f0900728c */ /* 0x000fe2000bf05270 */
[----:B------:R-:W-:-:S10]  /*9cf0*/  UMOV UR40, URZ ;  /* 0x0000003f00287c82 */ /* 0x000fd40008000000 */
[----:B------:R-:W-:Y:S01]  /*9d00*/  @!UP0 ULDC UR9, c[0x0][0x9f0] ;  /* 0x00027c0000098ab9 */ /* 0x000fe20000000800 */
[----:B0-----:R-:W-:Y:S05]  /*9d10*/  @!P0 BRA `(.L_x_2230) ;  /* 0x0000000000788947 */ /* 0x001fea0003800000 */
[----:B------:R-:W-:Y:S01]  /*9d20*/  IABS R0, UR9 ;  /* 0x0000000900007c13 */ /* 0x000fe20008000000 */
[----:B------:R-:W-:Y:S02]  /*9d30*/  UIADD3 UR6, UR9, -0x1, UR11 ;  /* 0xffffffff09067890 */ /* 0x000fe4000fffe00b */
[----:B------:R-:W-:Y:S01]  /*9d40*/  IABS R5, UR9 ;  /* 0x0000000900057c13 */ /* 0x000fe20008000000 */
[----:B------:R-:W-:Y:S01]  /*9d50*/  UMOV UR4, URZ ;  /* 0x0000003f00047c82 */ /* 0x000fe20008000000 */
        /* <DEDUP_REMOVED lines=26> */
.L_x_2230:
[----:B------:R-:W-:Y:S02]  /*9f00*/  UIMAD UR50, UR44, UR40, URZ ;  /* 0x000000282c3272a4 */ /* 0x000fe4000f8e023f */
[----:B------:R-:W-:Y:S02]  /*9f10*/  IMAD.U32 R3, RZ, RZ, UR40 ;  /* 0x00000028ff037e24 */ /* 0x000fe4000f8e00ff */
[----:B------:R-:W-:Y:S02]  /*9f20*/  IMAD.MOV.U32 R10, RZ, RZ, 0x1 ;  /* 0x00000001ff0a7424 */ /* 0x000fe400078e00ff */
[----:B------:R-:W-:-:S04]  /*9f30*/  MOV R0, UR50 ;  /* 0x0000003200007c02 */ /* 0x000fc80008000f00 */
        /* <DEDUP_REMOVED lines=18> */
[----:B------:R-:W-:Y:S01]  /*a060*/  ULDC.64 UR4, c[0x4][0x70] ;  /* 0x01001c0000047ab9 */ /* 0x000fe20000000a00 */
[----:B------:R-:W0:Y:S01]  /*a070*/  LDC.64 R14, c[0x4][R14] ;  /* 0x010000000e0e7b82 */ /* 0x000e220000000a00 */
[----:B------:R-:W-:Y:S01]  /*a080*/  IMAD.U32 R6, RZ, RZ, UR6 ;  /* 0x00000006ff067e24 */ /* 0x000fe2000f8e00ff */
[----:B------:R-:W-:Y:S01]  /*a090*/  MOV R11, UR5 ;  /* 0x00000005000b7c02 */ /* 0x000fe20008000f00 */
[----:B------:R-:W-:Y:S02]  /*a0a0*/  IMAD.U32 R7, RZ, RZ, UR7 ;  /* 0x00000007ff077e24 */ /* 0x000fe4000f8e00ff */
[----:B------:R-:W-:-:S02]  /*a0b0*/  IMAD.U32 R10, RZ, RZ, UR4 ;  /* 0x00000004ff0a7e24 */ /* 0x000fc4000f8e00ff */
[----:B------:R-:W-:Y:S02]  /*a0c0*/  IMAD.MOV.U32 R8, RZ, RZ, 0x70 ;  /* 0x00000070ff087424 */ /* 0x000fe400078e00ff */
[----:B------:R-:W-:Y:S02]  /*a0d0*/  IMAD.MOV.U32 R12, RZ, RZ, 0x1 ;  /* 0x00000001ff0c7424 */ /* 0x000fe400078e00ff */
[----:B------:R-:W-:-:S07]  /*a0e0*/  IMAD.MOV.U32 R13, RZ, RZ, RZ ;  /* 0x000000ffff0d7224 */ /* 0x000fce00078e00ff */
[----:B------:R-:W-:-:S07]  /*a0f0*/  LEPC R20, `(.L_x_2231) ;  /* 0x000000001014794e */ /* 0x000fce0000000000 */
[----:B0----5:R-:W-:Y:S05]  /*a100*/  CALL.ABS.NOINC R14 ;  /* 0x000000000e007343 */ /* 0x021fea0003c00000 */
.L_x_2231:
[----:B------:R-:W-:-:S04]  /*a110*/  UIADD3 UR4, UR46, 0x400, URZ ;  /* 0x000004002e047890 */ /* 0x000fc8000fffe03f */
[----:B------:R-:W-:-:S06]  /*a120*/  ULOP3.LUT UP0, URZ, UR4, 0x3ff, URZ, 0xc0, !UPT ;  /* 0x000003ff043f7892 */ /* 0x000fcc000f80c03f */
[----:B------:R-:W-:-:S13]  /*a130*/  PLOP3.LUT P0, PT, PT, PT, UP0, 0x80, 0x0 ;  /* 0x000000000000781c */ /* 0x000fda0003f0f008 */
[----:B------:R-:W-:Y:S05]  /*a140*/  @!P0 BRA `(.L_x_2232) ;  /* 0x00000000007c8947 */ /* 0x000fea0003800000 */
[----:B------:R-:W-:Y:S01]  /*a150*/  MOV R17, 0x0 ;  /* 0x0000000000117802 */ /* 0x000fe20000000f00 */
[----:B------:R-:W-:Y:S01]  /*a160*/  ULDC.64 UR4, c[0x4][0xf0] ;  /* 0x01003c0000047ab9 */ /* 0x000fe20000000a00 */
[----:B------:R-:W-:Y:S01]  /*a170*/  ULDC.64 UR6, c[0x4][0xf8] ;  /* 0x01003e0000067ab9 */ /* 0x000fe20000000a00 */
[----:B------:R-:W-:Y:S01]  /*a180*/  MOV R4, UR4 ;  /* 0x0000000400047c02 */ /* 0x000fe20008000f00 */
[----:B------:R0:W1:Y:S01]  /*a190*/  LDC.64 R14, c[0x4][R17] ;  /* 0x01000000110e7b82 */ /* 0x0000620000000a00 */
[----:B------:R-:W-:Y:S01]  /*a1a0*/  IMAD.U32 R5, RZ, RZ, UR5 ;  /* 0x00000005ff057e24 */ /* 0x000fe2000f8e00ff */
[----:B------:R-:W-:Y:S01]  /*a1b0*/  ULDC.64 UR4, c[0x4][0x78] ;  /* 0x01001e0000047ab9 */ /* 0x000fe20000000a00 */
        /* <DEDUP_REMOVED lines=8> */
[----:B-1---5:R-:W-:Y:S05]  /*a240*/  CALL.ABS.NOINC R14 ;  /* 0x000000000e007343 */ /* 0x022fea0003c00000 */
.L_x_2233:
        /* <DEDUP_REMOVED lines=8> */
[----:B------:R-:W-:Y:S01]  /*a2d0*/  MOV R12, 0x1 ;  /* 0x00000001000c7802 */ /* 0x000fe20000000f00 */
[----:B------:R-:W-:Y:S02]  /*a2e0*/  IMAD.U32 R10, RZ, RZ, UR4 ;  /* 0x00000004ff0a7e24 */ /* 0x000fe4000f8e00ff */
[----:B------:R-:W-:-:S02]  /*a2f0*/  IMAD.U32 R11, RZ, RZ, UR5 ;  /* 0x00000005ff0b7e24 */ /* 0x000fc4000f8e00ff */
[----:B------:R-:W-:Y:S02]  /*a300*/  IMAD.MOV.U32 R8, RZ, RZ, 0x70 ;  /* 0x00000070ff087424 */ /* 0x000fe400078e00ff */
[----:B0-----:R-:W-:-:S07]  /*a310*/  IMAD.MOV.U32 R13, RZ, RZ, RZ ;  /* 0x000000ffff0d7224 */ /* 0x001fce00078e00ff */
[----:B------:R-:W-:-:S07]  /*a320*/  LEPC R20, `(.L_x_2232) ;  /* 0x000000001014794e */ /* 0x000fce0000000000 */
[----:B-1----:R-:W-:Y:S05]  /*a330*/  CALL.ABS.NOINC R14 ;  /* 0x000000000e007343 */ /* 0x002fea0003c00000 */
.L_x_2232:
        /* <DEDUP_REMOVED lines=17> */
[----:B------:R-:W-:Y:S02]  /*a450*/  LOP3.LUT R24, R27, 0x80, RZ, 0xfc, !PT ;  /* 0x000000801b187812 */ /* 0x000fe400078efcff */
        /* <DEDUP_REMOVED lines=12> */
.L_x_2276:
[----:B------:R-:W-:Y:S01]  /*a520*/  UIADD3 UR4, UR51, -0x1, URZ ;  /* 0xffffffff33047890 */ /* 0x000fe2000fffe03f */
[----:B------:R-:W-:Y:S02]  /*a530*/  SHF.R.U32.HI R23, RZ, 0x3, R7 ;  /* 0x00000003ff177819 */ /* 0x000fe40000011607 */
[----:B------:R-:W-:Y:S02]  /*a540*/  ISETP.NE.AND P2, PT, R28, 0x1, PT ;  /* 0x000000011c00780c */ /* 0x000fe40003f45270 */
[----:B------:R-:W-:Y:S01]  /*a550*/  LOP3.LUT R22, R26, R23, RZ, 0xfc, !PT ;  /* 0x000000171a167212 */ /* 0x000fe200078efcff */
[----:B------:R-:W-:Y:S01]  /*a560*/  IMAD.U32 R13, RZ, RZ, UR4 ;  /* 0x00000004ff0d7e24 */ /* 0x000fe2000f8e00ff */
[----:B-----5:R-:W-:Y:S02]  /*a570*/  SHF.R.S32.HI R33, RZ, 0x1f, R29 ;  /* 0x0000001fff217819 */ /* 0x020fe4000001141d */
[----:B------:R-:W-:Y:S01]  /*a580*/  LOP3.LUT R36, R36, 0xffffffdf, RZ, 0xc0, !PT ;  /* 0xffffffdf24247812 */ /* 0x000fe200078ec0ff */
[----:B------:R-:W-:Y:S01]  /*a590*/  IMAD R13, R13, 0x60, R22 ;  /* 0x000000600d0d7824 */ /* 0x000fe200078e0216 */
[----:B------:R-:W-:-:S04]  /*a5a0*/  R2UR UR5, R2 ;  /* 0x00000000020572ca */ /* 0x000fc800000e0000 */
[C---:B------:R-:W-:Y:S01]  /*a5b0*/  ISETP.GE.AND P1, PT, R13.reuse, UR42, PT ;  /* 0x0000002a0d007c0c */ /* 0x040fe2000bf26270 */
[----:B------:R-:W0:Y:S01]  /*a5c0*/  @P2 LDC R0, c[0x0][0x434] ;  /* 0x00010d00ff002b82 */ /* 0x000e220000000800 */
[----:B------:R-:W-:Y:S01]  /*a5d0*/  IMAD.IADD R13, R13, 0x1, R30 ;  /* 0x000000010d0d7824 */ /* 0x000fe200078e021e */
[----:B------:R-:W-:Y:S02]  /*a5e0*/  @P2 LOP3.LUT R36, R36, 0x20, RZ, 0xfc, !PT ;  /* 0x0000002024242812 */ /* 0x000fe400078efcff */
[----:B------:R-:W-:Y:S01]  /*a5f0*/  ISETP.GT.U32.OR P1, PT, R22, 0x5f, P1 ;  /* 0x0000005f1600780c */ /* 0x000fe20000f24470 */
[----:B------:R-:W-:-:S03]  /*a600*/  IMAD.MOV.U32 R10, RZ, RZ, R13 ;  /* 0x000000ffff0a7224 */ /* 0x000fc600078e000d */
[----:B------:R-:W1:Y:S09]  /*a610*/  @P2 LDC R3, c[0x0][0x438] ;  /* 0x00010e00ff032b82 */ /* 0x000e720000000800 */
[----:B------:R-:W2:Y:S01]  /*a620*/  @!P1 LDC.64 R4, c[0x0][0x428] ;  /* 0x00010a00ff049b82 */ /* 0x000ea20000000a00 */
[----:B0-----:R-:W-:-:S07]  /*a630*/  @P2 IMAD.HI.U32 R0, R13, R0, RZ ;  /* 0x000000000d002227 */ /* 0x001fce00078e00ff */
[----:B------:R-:W0:Y:S01]  /*a640*/  @!P1 LDC.64 R8, c[0x0][0x418] ;  /* 0x00010600ff089b82 */ /* 0x000e220000000a00 */
[----:B-1----:R-:W-:-:S04]  /*a650*/  @P2 SHF.R.U32.HI R10, RZ, R3, R0 ;  /* 0x00000003ff0a2219 */ /* 0x002fc80000011600 */
[----:B------:R-:W-:Y:S01]  /*a660*/  @!P1 SHF.R.S32.HI R11, RZ, 0x1f, R10 ;  /* 0x0000001fff0b9819 */ /* 0x000fe2000001140a */
[----:B--2---:R-:W-:-:S04]  /*a670*/  @!P1 IMAD R0, R33, R4, RZ ;  /* 0x0000000421009224 */ /* 0x004fc800078e02ff */
[C---:B------:R-:W-:Y:S02]  /*a680*/  @!P1 IMAD R3, R29.reuse, R5, R0 ;  /* 0x000000051d039224 */ /* 0x040fe400078e0200 */
[----:B------:R-:W-:-:S05]  /*a690*/  @!P1 IMAD.WIDE.U32 R4, R29, R4, R10 ;  /* 0x000000041d049225 */ /* 0x000fca00078e000a */
[----:B------:R-:W-:Y:S01]  /*a6a0*/  @!P1 IADD3 R0, R5, R3, RZ ;  /* 0x0000000305009210 */ /* 0x000fe20007ffe0ff */
[----:B------:R-:W-:Y:S01]  /*a6b0*/  IMAD.MOV.U32 R3, RZ, RZ, RZ ;  /* 0x000000ffff037224 */ /* 0x000fe200078e00ff */
[----:B0-----:R-:W-:-:S04]  /*a6c0*/  @!P1 LEA R8, P2, R4, R8, 0x2 ;  /* 0x0000000804089211 */ /* 0x001fc800078410ff */
[----:B------:R-:W-:-:S05]  /*a6d0*/  @!P1 LEA.HI.X R9, R4, R9, R0, 0x2, P2 ;  /* 0x0000000904099211 */ /* 0x000fca00010f1400 */
[----:B------:R0:W5:Y:S01]  /*a6e0*/  @!P1 LDG.E R3, desc[UR36][R8.64] ;  /* 0x0000002408039981 */ /* 0x000162000c1e1900 */
[----:B------:R-:W-:Y:S01]  /*a6f0*/  ULOP3.LUT UR5, UR5, 0x2, URZ, 0xfc, !UPT ;  /* 0x0000000205057892 */ /* 0x000fe2000f8efc3f */
[----:B------:R-:W-:Y:S01]  /*a700*/  SEL R0, RZ, 0xffffffff, P0 ;  /* 0xffffffffff007807 */ /* 0x000fe20000000000 */
[----:B------:R-:W-:Y:S01]  /*a710*/  IMAD.U32 R34, RZ, RZ, UR41 ;  /* 0x00000029ff227e24 */ /* 0x000fe2000f8e00ff */
[----:B------:R-:W-:Y:S01]  /*a720*/  ISETP.GT.U32.AND P0, PT, R22, 0x5f, PT ;  /* 0x0000005f1600780c */ /* 0x000fe20003f04070 */
[----:B------:R-:W-:Y:S01]  /*a730*/  IMAD.MOV R10, RZ, RZ, -R10 ;  /* 0x000000ffff0a7224 */ /* 0x000fe200078e0a0a */
[----:B------:R-:W-:Y:S01]  /*a740*/  LOP3.LUT R36, R36, 0xffffffef, RZ, 0xc0, !PT ;  /* 0xffffffef24247812 */ /* 0x000fe200078ec0ff */
[----:B------:R-:W-:Y:S01]  /*a750*/  IMAD.U32 R4, RZ, RZ, UR5 ;  /* 0x00000005ff047e24 */ /* 0x000fe2000f8e00ff */
[----:B------:R-:W-:Y:S01]  /*a760*/  SEL R32, RZ, 0x1, P3 ;  /* 0x00000001ff207807 */ /* 0x000fe20001800000 */
[----:B------:R-:W-:Y:S01]  /*a770*/  IMAD.U32 R35, RZ, RZ, UR4 ;  /* 0x00000004ff237e24 */ /* 0x000fe2000f8e00ff */
[----:B------:R-:W-:Y:S01]  /*a780*/  SHF.L.U32 R5, R0, 0x1, RZ ;  /* 0x0000000100057819 */ /* 0x000fe200000006ff */
[----:B------:R-:W-:Y:S01]  /*a790*/  IMAD R10, R28, R10, R13 ;  /* 0x0000000a1c0a7224 */ /* 0x000fe200078e020d */
[----:B------:R-:W-:-:S02]  /*a7a0*/  ISETP.NE.AND P4, PT, R4, 0x3, PT ;  /* 0x000000030400780c */ /* 0x000fc40003f85270 */
[----:B------:R-:W-:Y:S02]  /*a7b0*/  LOP3.LUT R32, R5, 0x2, R32, 0xe2, !PT ;  /* 0x0000000205207812 */ /* 0x000fe400078ee220 */
[----:B------:R-:W-:-:S09]  /*a7c0*/  SHF.R.S32.HI R34, RZ, 0x1f, R34 ;  /* 0x0000001fff227819 */ /* 0x000fd20000011422 */
[----:B------:R-:W-:-:S04]  /*a7d0*/  @P4 LOP3.LUT R36, R36, 0x10, RZ, 0xfc, !PT ;  /* 0x0000001024244812 */ /* 0x000fc800078efcff */
[----:B------:R-:W-:-:S04]  /*a7e0*/  LOP3.LUT R36, R36, 0xfffffff7, RZ, 0xc0, !PT ;  /* 0xfffffff724247812 */ /* 0x000fc800078ec0ff */
[----:B------:R-:W-:Y:S01]  /*a7f0*/  @P0 LOP3.LUT R36, R36, 0x8, RZ, 0xfc, !PT ;  /* 0x0000000824240812 */ /* 0x000fe200078efcff */
[----:B0-----:R-:W-:Y:S06]  /*a800*/  @!P4 BRA `(.L_x_2235) ;  /* 0x000000000004c947 */ /* 0x001fec0003800000 */
[----:B------:R-:W-:Y:S01]  /*a810*/  BPT.TRAP 0x1 ;  /* 0x000000040000795c */ /* 0x000fe20000300000 */
.L_x_2235:
[----:B------:R-:W-:Y:S01]  /*a820*/  SHF.R.S32.HI R8, RZ, 0x1f, R10 ;  /* 0x0000001fff087819 */ /* 0x000fe2000001140a */
[----:B------:R-:W-:Y:S01]  /*a830*/  ULDC.64 UR4, c[0x0][0x328] ;  /* 0x0000ca0000047ab9 */ /* 0x000fe20000000a00 */
[----:B-----5:R-:W-:Y:S02]  /*a840*/  SHF.R.S32.HI R0, RZ, 0x1f, R3 ;  /* 0x0000001fff007819 */ /* 0x020fe40000011403 */
[----:B------:R-:W-:Y:S01]  /*a850*/  R2UR UR6, R34 ;  /* 0x00000000220672ca */ /* 0x000fe200000e0000 */
[----:B------:R-:W-:-:S04]  /*a860*/  IMAD R5, R8, UR4, RZ ;  /* 0x0000000408057c24 */ /* 0x000fc8000f8e02ff */
[C---:B------:R-:W-:Y:S02]  /*a870*/  IMAD R9, R10.reuse, UR5, R5 ;  /* 0x000000050a097c24 */ /* 0x040fe4000f8e0205 */
        /* <DEDUP_REMOVED lines=20> */
.L_x_2277:
[----:B------:R-:W-:Y:S01]  /*a9c0*/  ULDC.64 UR4, c[0x0][0x300] ;  /* 0x0000c00000047ab9 */ /* 0x000fe20000000a00 */
[----:B------:R-:W-:Y:S01]  /*a9d0*/  R2UR UR6, R34 ;  /* 0x00000000220672ca */ /* 0x000fe200000e0000 */
[----:B0-----:R-:W-:Y:S01]  /*a9e0*/  IMAD R5, R8, UR4, RZ ;  /* 0x0000000408057c24 */ /* 0x001fe2000f8e02ff */
[----:B------:R-:W-:Y:S01]  /*a9f0*/  MOV R8, 0xffffffa0 ;  /* 0xffffffa000087802 */ /* 0x000fe20000000f00 */
[----:B------:R-:W-:Y:S01]  /*aa00*/  IMAD.SHL.U32 R37, R7, 0x8, RZ ;  /* 0x0000000807257824 */ /* 0x000fe200078e00ff */
[----:B------:R-:W-:Y:S01]  /*aa10*/  LOP3.LUT P3, RZ, R36, 0x4, RZ, 0xc0, !PT ;  /* 0x0000000424ff7812 */ /* 0x000fe2000786c0ff */
[----:B------:R-:W-:Y:S01]  /*aa20*/  IMAD R9, R10, UR5, R5 ;  /* 0x000000050a097c24 */ /* 0x000fe2000f8e0205 */
[----:B------:R-:W-:Y:S01]  /*aa30*/  LOP3.LUT P2, RZ, R36, 0x2, RZ, 0xc0, !PT ;  /* 0x0000000224ff7812 */ /* 0x000fe2000784c0ff */
[----:B------:R-:W-:Y:S01]  /*aa40*/  IMAD.WIDE.U32 R4, R10, UR4, RZ ;  /* 0x000000040a047c25 */ /* 0x000fe2000f8e00ff */
[----:B------:R-:W-:Y:S01]  /*aa50*/  ULDC.64 UR4, c[0x0][0x310] ;  /* 0x0000c40000047ab9 */ /* 0x000fe20000000a00 */
[----:B------:R-:W-:-:S02]  /*aa60*/  LOP3.LUT P1, RZ, R36, 0x1, RZ, 0xc0, !PT ;  /* 0x0000000124ff7812 */ /* 0x000fc4000782c0ff */
[----:B------:R-:W-:Y:S01]  /*aa70*/  IMAD R0, R0, UR4, RZ ;  /* 0x0000000400007c24 */ /* 0x000fe2000f8e02ff */
[----:B------:R-:W-:Y:S01]  /*aa80*/  IADD3 R5, R5, R9, RZ ;  /* 0x0000000905057210 */ /* 0x000fe20007ffe0ff */
[----:B------:R-:W-:Y:S02]  /*aa90*/  IMAD R8, R35, R8, UR42 ;  /* 0x0000002a23087e24 */ /* 0x000fe4000f8e0208 */
[C---:B------:R-:W-:Y:S02]  /*aaa0*/  IMAD R9, R3.reuse, UR5, R0 ;  /* 0x0000000503097c24 */ /* 0x040fe4000f8e0200 */
[----:B------:R-:W-:Y:S01]  /*aab0*/  IMAD.WIDE.U32 R4, R3, UR4, R4 ;  /* 0x0000000403047c25 */ /* 0x000fe2000f8e0004 */
[----:B------:R-:W-:-:S03]  /*aac0*/  ULDC.64 UR4, c[0x0][0x308] ;  /* 0x0000c20000047ab9 */ /* 0x000fc60000000a00 */
[----:B------:R-:W-:Y:S01]  /*aad0*/  IMAD.U32 R3, RZ, RZ, UR4 ;  /* 0x00000004ff037e24 */ /* 0x000fe2000f8e00ff */
[----:B------:R-:W-:Y:S01]  /*aae0*/  UIMAD UR4, UR6, UR4, URZ ;  /* 0x00000004060472a4 */ /* 0x000fe2000f8e023f */
[----:B------:R-:W-:Y:S02]  /*aaf0*/  IMAD.IADD R5, R5, 0x1, R9 ;  /* 0x0000000105057824 */ /* 0x000fe400078e0209 */
[----:B------:R-:W-:Y:S01]  /*ab00*/  ULDC.64 UR6, c[0x0][0x2e8] ;  /* 0x0000ba0000067ab9 */ /* 0x000fe20000000a00 */
[----:B------:R-:W-:Y:S02]  /*ab10*/  UIMAD UR4, UR41, UR5, UR4 ;  /* 0x00000005290472a4 */ /* 0x000fe4000f8e0204 */
[----:B------:R-:W-:-:S04]  /*ab20*/  IMAD.WIDE.U32 R4, R3, UR41, R4 ;  /* 0x0000002903047c25 */ /* 0x000fc8000f8e0004 */
[----:B------:R-:W-:Y:S01]  /*ab30*/  VIADD R3, R5, UR4 ;  /* 0x0000000405037c36 */ /* 0x000fe20008000000 */
[----:B------:R-:W-:Y:S01]  /*ab40*/  LEA R0, P0, R4, UR6, 0x1 ;  /* 0x0000000604007c11 */ /* 0x000fe2000f8008ff */
[----:B------:R-:W-:Y:S01]  /*ab50*/  UMOV UR4, 0xffffffff ;  /* 0xffffffff00047882 */ /* 0x000fe20000000000 */
[----:B------:R-:W-:Y:S02]  /*ab60*/  LOP3.LUT R5, R6, 0x1c0, RZ, 0xc0, !PT ;  /* 0x000001c006057812 */ /* 0x000fe400078ec0ff */
[----:B------:R-:W-:Y:S02]  /*ab70*/  LEA.HI.X R3, R4, UR7, R3, 0x1, P0 ;  /* 0x0000000704037c11 */ /* 0x000fe400080f0c03 */
[----:B------:R-:W-:Y:S01]  /*ab80*/  LOP3.LUT R4, R5, 0x38, R6, 0xf8, !PT ;  /* 0x0000003805047812 */ /* 0x000fe200078ef806 */
[----:B------:R-:W-:-:S03]  /*ab90*/  IMAD.IADD R6, R8, 0x1, -R23 ;  /* 0x0000000108067824 */ /* 0x000fc600078e0a17 */
[----:B------:R-:W-:Y:S02]  /*aba0*/  LOP3.LUT R4, R4, 0x38, R19, 0x78, !PT ;  /* 0x0000003804047812 */ /* 0x000fe400078e7813 */
[----:B------:R-:W-:Y:S02]  /*abb0*/  ISETP.GE.AND P0, PT, R6, 0x1, PT ;  /* 0x000000010600780c */ /* 0x000fe40003f06270 */
[----:B------:R-:W-:Y:S01]  /*abc0*/  LOP3.LUT R37, R4, 0x200, R37, 0xf8, !PT ;  /* 0x0000020004257812 */ /* 0x000fe200078ef825 */
[----:B------:R-:W-:Y:S10]  /*abd0*/  BRA.DIV UR4, `(.L_x_2237) ;  /* 0x0000002a04b87947 */ /* 0x000ff4000b800000 */
[----:B------:R-:W-:Y:S01]  /*abe0*/  SHFL.IDX PT, R5, R3, RZ, 0x181f ;  /* 0x00181fff03057589 */ /* 0x000fe200000e0000 */
[----:B------:R-:W-:-:S03]  /*abf0*/  @P0 LEA R19, R37, UR46, 0x1 ;  /* 0x0000002e25130c11 */ /* 0x000fc6000f8e08ff */
[----:B------:R-:W0:Y:S04]  /*ac00*/  SHFL.IDX PT, R4, R0, RZ, 0x181f ;  /* 0x00181fff00047589 */ /* 0x000e2800000e0000 */
[----:B------:R-:W1:Y:S04]  /*ac10*/  SHFL.IDX PT, R7, R3, 0x1, 0x181f ;  /* 0x00381f0003077f89 */ /* 0x000e6800000e0000 */
[----:B------:R-:W2:Y:S04]  /*ac20*/  SHFL.IDX PT, R14, R0, 0x1, 0x181f ;  /* 0x00381f00000e7f89 */ /* 0x000ea800000e0000 */
[----:B------:R-:W-:Y:S04]  /*ac30*/  SHFL.IDX PT, R10, R3, 0x2, 0x181f ;  /* 0x00581f00030a7f89 */ /* 0x000fe800000e0000 */
[----:B------:R-:W3:Y:S01]  /*ac40*/  SHFL.IDX PT, R21, R0, 0x2, 0x181f ;  /* 0x00581f0000157f89 */ /* 0x000ee200000e0000 */
[----:B0-----:R-:W-:-:S05]  /*ac50*/  @P0 IMAD.WIDE.U32 R4, R27, 0x2, R4 ;  /* 0x000000021b040825 */ /* 0x001fca00078e0004 */
[----:B------:R-:W-:Y:S04]  /*ac60*/  @P0 LDGSTS.E.BYPASS.LTC128B.128 [R19+0x18400], desc[UR36][R4.64], !P3 ;  /* 0x1840000004130fae */ /* 0x000fe8000d901d64 */
[----:B------:R-:W-:Y:S04]  /*ac70*/  @P0 LDGSTS.E.BYPASS.LTC128B.128 [R19+0x1b400], desc[UR36][R4.64+0x80], !P2 ;  /* 0x1b40008004130fae */ /* 0x000fe8000d101d64 */
[----:B------:R1:W-:Y:S01]  /*ac80*/  @P0 LDGSTS.E.BYPASS.LTC128B.128 [R19+0x1e400], desc[UR36][R4.64+0x100], !P1 ;  /* 0x1e40010004130fae */ /* 0x0003e2000c901d64 */
[----:B------:R-:W-:Y:S02]  /*ac90*/  ISETP.GE.AND P0, PT, R6, 0x11, PT ;  /* 0x000000110600780c */ /* 0x000fe40003f06270 */
[----:B-1----:R-:W-:Y:S01]  /*aca0*/  MOV R5, R7 ;  /* 0x0000000700057202 */ /* 0x002fe20000000f00 */
[----:B--2---:R-:W-:-:S10]  /*acb0*/  IMAD.MOV.U32 R4, RZ, RZ, R14 ;  /* 0x000000ffff047224 */ /* 0x004fd400078e000e */
[----:B------:R-:W-:Y:S01]  /*acc0*/  @P0 LEA R20, R37, UR46, 0x1 ;  /* 0x0000002e25140c11 */ /* 0x000fe2000f8e08ff */
[----:B------:R-:W0:Y:S01]  /*acd0*/  SHFL.IDX PT, R7, R3, 0x3, 0x181f ;  /* 0x00781f0003077f89 */ /* 0x000e2200000e0000 */
[----:B------:R-:W-:-:S03]  /*ace0*/  @P0 IMAD.WIDE.U32 R8, R27, 0x2, R4 ;  /* 0x000000021b080825 */ /* 0x000fc600078e0004 */
[----:B------:R-:W1:Y:S01]  /*acf0*/  SHFL.IDX PT, R14, R0, 0x3, 0x181f ;  /* 0x00781f00000e7f89 */ /* 0x000e6200000e0000 */
[----:B---3--:R-:W-:-:S03]  /*ad00*/  IMAD.MOV.U32 R4, RZ, RZ, R21 ;  /* 0x000000ffff047224 */ /* 0x008fc600078e0015 */
[----:B------:R-:W-:Y:S01]  /*ad10*/  @P0 LDGSTS.E.BYPASS.LTC128B.128 [R20+0x18c00], desc[UR36][R8.64], !P3 ;  /* 0x18c0000008140fae */ /* 0x000fe2000d901d64 */
[----:B------:R-:W-:-:S03]  /*ad20*/  IMAD.MOV.U32 R5, RZ, RZ, R10 ;  /* 0x000000ffff057224 */ /* 0x000fc600078e000a */
[----:B------:R-:W-:Y:S04]  /*ad30*/  @P0 LDGSTS.E.BYPASS.LTC128B.128 [R20+0x1bc00], desc[UR36][R8.64+0x80], !P2 ;  /* 0x1bc0008008140fae */ /* 0x000fe8000d101d64 */
[----:B------:R-:W-:Y:S01]  /*ad40*/  @P0 LDGSTS.E.BYPASS.LTC128B.128 [R20+0x1ec00], desc[UR36][R8.64+0x100], !P1 ;  /* 0x1ec0010008140fae */ /* 0x000fe2000c901d64 */
[----:B------:R-:W-:-:S03]  /*ad50*/  ISETP.GE.AND P0, PT, R6, 0x21, PT ;  /* 0x000000210600780c */ /* 0x000fc60003f06270 */
[----:B------:R-:W-:Y:S04]  /*ad60*/  SHFL.IDX PT, R10, R3, 0x4, 0x181f ;  /* 0x00981f00030a7f89 */ /* 0x000fe800000e0000 */
[----:B------:R-:W2:Y:S04]  /*ad70*/  SHFL.IDX PT, R19, R0, 0x4, 0x181f ;  /* 0x00981f0000137f89 */ /* 0x000ea800000e0000 */
[----:B------:R-:W3:Y:S02]  /*ad80*/  SHFL.IDX PT, R3, R3, 0x5, 0x181f ;  /* 0x00b81f0003037f89 */ /* 0x000ee400000e0000 */
[----:B------:R-:W-:Y:S01]  /*ad90*/  @P0 IMAD.WIDE.U32 R4, R27, 0x2, R4 ;  /* 0x000000021b040825 */ /* 0x000fe200078e0004 */
[----:B------:R-:W-:-:S05]  /*ada0*/  @P0 LEA R21, R37, UR46, 0x1 ;  /* 0x0000002e25150c11 */ /* 0x000fca000f8e08ff */
[----:B------:R-:W-:Y:S04]  /*adb0*/  @P0 LDGSTS.E.BYPASS.LTC128B.128 [R21+0x19400], desc[UR36][R4.64], !P3 ;  /* 0x1940000004150fae */ /* 0x000fe8000d901d64 */
[----:B------:R-:W-:Y:S04]  /*adc0*/  @P0 LDGSTS.E.BYPASS.LTC128B.128 [R21+0x1c400], desc[UR36][R4.64+0x80], !P2 ;  /* 0x1c40008004150fae */ /* 0x000fe8000d101d64 */
[----:B------:R0:W-:Y:S01]  /*add0*/  @P0 LDGSTS.E.BYPASS.LTC128B.128 [R21+0x1f400], desc[UR36][R4.64+0x100], !P1 ;  /* 0x1f40010004150fae */ /* 0x0001e2000c901d64 */
[----:B------:R-:W-:Y:S02]  /*ade0*/  ISETP.GE.AND P0, PT, R6, 0x31, PT ;  /* 0x000000310600780c */ /* 0x000fe40003f06270 */
[----:B0-----:R-:W-:Y:S01]  /*adf0*/  MOV R5, R7 ;  /* 0x0000000700057202 */ /* 0x001fe20000000f00 */
[----:B-1----:R-:W-:-:S10]  /*ae00*/  IMAD.MOV.U32 R4, RZ, RZ, R14 ;  /* 0x000000ffff047224 */ /* 0x002fd400078e000e */
[----:B------:R-:W-:Y:S01]  /*ae10*/  @P0 LEA R7, R37, UR46, 0x1 ;  /* 0x0000002e25070c11 */ /* 0x000fe2000f8e08ff */
[----:B------:R0:W1:Y:S01]  /*ae20*/  SHFL.IDX PT, R14, R0, 0x5, 0x181f ;  /* 0x00b81f00000e7f89 */ /* 0x00006200000e0000 */
[----:B------:R-:W-:-:S04]  /*ae30*/  @P0 IMAD.WIDE.U32 R8, R27, 0x2, R4 ;  /* 0x000000021b080825 */ /* 0x000fc800078e0004 */
[----:B--2---:R-:W-:Y:S01]  /*ae40*/  IMAD.MOV.U32 R4, RZ, RZ, R19 ;  /* 0x000000ffff047224 */ /* 0x004fe200078e0013 */
[----:B------:R0:W-:Y:S01]  /*ae50*/  @P0 LDGSTS.E.BYPASS.LTC128B.128 [R7+0x19c00], desc[UR36][R8.64], !P3 ;  /* 0x19c0000008070fae */ /* 0x0001e2000d901d64 */
[----:B------:R-:W-:-:S03]  /*ae60*/  IMAD.MOV.U32 R5, RZ, RZ, R10 ;  /* 0x000000ffff057224 */ /* 0x000fc600078e000a */
        /* <DEDUP_REMOVED lines=8> */
.L_x_2291:
        /* <DEDUP_REMOVED lines=18> */
.L_x_2238:
        /* <DEDUP_REMOVED lines=22> */
[----:B------:R-:W-:Y:S01]  /*b170*/  MOV R12, 0x1 ;  /* 0x00000001000c7802 */ /* 0x000fe20000000f00 */
[----:B------:R-:W-:Y:S02]  /*b180*/  IMAD.U32 R6, RZ, RZ, UR8 ;  /* 0x00000008ff067e24 */ /* 0x000fe4000f8e00ff */
[----:B------:R-:W-:-:S02]  /*b190*/  IMAD.U32 R10, RZ, RZ, UR4 ;  /* 0x00000004ff0a7e24 */ /* 0x000fc4000f8e00ff */
[----:B------:R-:W-:Y:S02]  /*b1a0*/  IMAD.U32 R11, RZ, RZ, UR5 ;  /* 0x00000005ff0b7e24 */ /* 0x000fe4000f8e00ff */
[----:B------:R-:W-:Y:S02]  /*b1b0*/  IMAD.MOV.U32 R8, RZ, RZ, 0x70 ;  /* 0x00000070ff087424 */ /* 0x000fe400078e00ff */
[----:B------:R-:W-:-:S07]  /*b1c0*/  IMAD.MOV.U32 R13, RZ, RZ, RZ ;  /* 0x000000ffff0d7224 */ /* 0x000fce00078e00ff */
[----:B------:R-:W-:-:S07]  /*b1d0*/  LEPC R20, `(.L_x_2239) ;  /* 0x000000001014794e */ /* 0x000fce0000000000 */
[----:B0-----:R-:W-:Y:S05]  /*b1e0*/  CALL.ABS.NOINC R14 ;  /* 0x000000000e007343 */ /* 0x001fea0003c00000 */
.L_x_2239:
[----:B------:R-:W-:Y:S01]  /*b1f0*/  UISETP.NE.AND UP0, UPT, UR49, URZ, UPT ;  /* 0x0000003f3100728c */ /* 0x000fe2000bf05270 */
[----:B------:R-:W-:Y:S01]  /*b200*/  IMAD.U32 R3, RZ, RZ, UR48 ;  /* 0x00000030ff037e24 */ /* 0x000fe2000f8e00ff */
[----:B------:R-:W0:Y:S01]  /*b210*/  LDC R8, c[0x0][0x448] ;  /* 0x00011200ff087b82 */ /* 0x000e220000000800 */
[----:B------:R-:W-:Y:S01]  /*b220*/  IMAD.U32 R4, RZ, RZ, UR38 ;  /* 0x00000026ff047e24 */ /* 0x000fe2000f8e00ff */
[----:B------:R-:W-:Y:S01]  /*b230*/  MOV R7, UR47 ;  /* 0x0000002f00077c02 */ /* 0x000fe20008000f00 */
[----:B------:R-:W-:Y:S01]  /*b240*/  IMAD R3, R3, 0x80, R22 ;  /* 0x0000008003037824 */ /* 0x000fe200078e0216 */
[----:B------:R-:W-:Y:S01]  /*b250*/  PLOP3.LUT P0, PT, PT, PT, UP0, 0x80, 0x0 ;  /* 0x000000000000781c */ /* 0x000fe20003f0f008 */
[----:B------:R-:W-:Y:S01]  /*b260*/  IMAD.MOV.U32 R6, RZ, RZ, R4 ;  /* 0x000000ffff067224 */ /* 0x000fe200078e0004 */
[----:B------:R-:W-:Y:S01]  /*b270*/  ULDC.64 UR4, c[0x0][0x2e0] ;  /* 0x0000b80000047ab9 */ /* 0x000fe20000000a00 */
[----:B------:R-:W-:Y:S01]  /*b280*/  IMAD.U32 R5, RZ, RZ, UR39 ;  /* 0x00000027ff057e24 */ /* 0x000fe2000f8e00ff */
[----:B------:R-:W-:Y:S01]  /*b290*/  MOV R9, R3 ;  /* 0x0000000300097202 */ /* 0x000fe20000000f00 */
[----:B------:R-:W-:Y:S01]  /*b2a0*/  @UP0 ULDC UR6, c[0x0][0x44c] ;  /* 0x0001130000060ab9 */ /* 0x000fe20000000800 */
[----:B------:R-:W-:-:S02]  /*b2b0*/  IMAD R0, R19, UR4, RZ ;  /* 0x0000000413007c24 */ /* 0x000fc4000f8e02ff */
[----:B------:R-:W-:Y:S01]  /*b2c0*/  IMAD.WIDE.U32 R6, R31, UR4, R6 ;  /* 0x000000041f067c25 */ /* 0x000fe2000f8e0006 */
[----:B------:R-:W-:-:S03]  /*b2d0*/  @UP0 ULDC UR4, c[0x0][0x450] ;  /* 0x0001140000040ab9 */ /* 0x000fc60000000800 */
[----:B------:R-:W-:Y:S02]  /*b2e0*/  IMAD R5, R31, UR5, R0 ;  /* 0x000000051f057c24 */ /* 0x000fe4000f8e0200 */
[----:B------:R-:W-:Y:S01]  /*b2f0*/  @P0 IMAD.HI.U32 R10, R3, UR6, RZ ;  /* 0x00000006030a0c27 */ /* 0x000fe2000f8e00ff */
[----:B------:R-:W-:-:S03]  /*b300*/  PLOP3.LUT P0, PT, PT, PT, UP0, 0x80, 0x0 ;  /* 0x000000000000781c */ /* 0x000fc60003f0f008 */
[----:B------:R-:W-:-:S10]  /*b310*/  IMAD.IADD R7, R7, 0x1, R5 ;  /* 0x0000000107077824 */ /* 0x000fd400078e0205 */
        /* <DEDUP_REMOVED lines=16> */
[----:B------:R-:W-:Y:S01]  /*b420*/  ULDC UR4, c[0x0][0x2b8] ;  /* 0x0000ae0000047ab9 */ /* 0x000fe20000000800 */
[----:B------:R-:W-:Y:S02]  /*b430*/  IADD3 R5, R5, R7, RZ ;  /* 0x0000000705057210 */ /* 0x000fe40007ffe0ff */
[----:B------:R-:W-:Y:S02]  /*b440*/  ISETP.GE.AND P2, PT, R25, UR4, PT ;  /* 0x0000000419007c0c */ /* 0x000fe4000bf46270 */
[----:B------:R-:W-:Y:S01]  /*b450*/  LEA.HI.X R0, R4, UR5, R5, 0x1, P0 ;  /* 0x0000000504007c11 */ /* 0x000fe200080f0c05 */
[----:B------:R-:W-:Y:S01]  /*b460*/  UMOV UR5, 0xffffffff ;  /* 0xffffffff00057882 */ /* 0x000fe20000000000 */
[----:B------:R-:W-:-:S02]  /*b470*/  ISETP.GE.AND P0, PT, R24, UR4, PT ;  /* 0x0000000418007c0c */ /* 0x000fc4000bf06270 */
[----:B------:R-:W-:Y:S01]  /*b480*/  ISETP.GE.AND P3, PT, R27, UR4, PT ;  /* 0x000000041b007c0c */ /* 0x000fe2000bf66270 */
[----:B------:R-:W-:-:S12]  /*b490*/  BRA.DIV UR5, `(.L_x_2240) ;  /* 0x0000002a05747947 */ /* 0x000fd8000b800000 */
[----:B------:R-:W-:Y:S01]  /*b4a0*/  SHFL.IDX PT, R5, R0, RZ, 0x181f ;  /* 0x00181fff00057589 */ /* 0x000fe200000e0000 */
[----:B------:R-:W-:Y:S01]  /*b4b0*/  IMAD.U32 R10, RZ, RZ, UR48 ;  /* 0x00000030ff0a7e24 */ /* 0x000fe2000f8e00ff */
[----:B------:R-:W-:Y:S02]  /*b4c0*/  ULDC UR4, c[0x0][0x288] ;  /* 0x0000a20000047ab9 */ /* 0x000fe40000000800 */
[----:B------:R-:W0:Y:S01]  /*b4d0*/  SHFL.IDX PT, R4, R3, RZ, 0x181f ;  /* 0x00181fff03047589 */ /* 0x000e2200000e0000 */
[----:B------:R-:W-:Y:S02]  /*b4e0*/  IMAD R6, R8, UR4, RZ ;  /* 0x0000000408067c24 */ /* 0x000fe4000f8e02ff */
[----:B------:R-:W-:Y:S01]  /*b4f0*/  IMAD R7, R10, 0x80, R23 ;  /* 0x000000800a077824 */ /* 0x000fe200078e0217 */
[----:B------:R-:W-:Y:S03]  /*b500*/  SHFL.IDX PT, R8, R0, 0x1, 0x181f ;  /* 0x00381f0000087f89 */ /* 0x000fe600000e0000 */
[C---:B------:R-:W-:Y:S01]  /*b510*/  VIADD R9, R7.reuse, 0x10 ;  /* 0x0000001007097836 */ /* 0x040fe20000000000 */
[C---:B------:R-:W-:Y:S01]  /*b520*/  ISETP.GE.AND P1, PT, R7.reuse, R6, PT ;  /* 0x000000060700720c */ /* 0x040fe20003f26270 */
[----:B------:R-:W1:Y:S01]  /*b530*/  SHFL.IDX PT, R14, R3, 0x1, 0x181f ;  /* 0x00381f00030e7f89 */ /* 0x000e6200000e0000 */
[----:B------:R-:W-:-:S11]  /*b540*/  VIADD R11, R7, 0x20 ;  /* 0x00000020070b7836 */ /* 0x000fd60000000000 */
[----:B------:R-:W-:Y:S01]  /*b550*/  @!P1 LEA R19, R37, UR46, 0x1 ;  /* 0x0000002e25139c11 */ /* 0x000fe2000f8e08ff */
[----:B0-----:R-:W-:-:S05]  /*b560*/  @!P1 IMAD.WIDE.U32 R4, R27, 0x2, R4 ;  /* 0x000000021b049825 */ /* 0x001fca00078e0004 */
[----:B------:R-:W-:Y:S04]  /*b570*/  @!P1 LDGSTS.E.BYPASS.LTC128B.128 [R19+0xc400], desc[UR36][R4.64], !P3 ;  /* 0x0c40000004139fae */ /* 0x000fe8000d901d64 */
[----:B------:R-:W-:Y:S04]  /*b580*/  @!P1 LDGSTS.E.BYPASS.LTC128B.128 [R19+0x10400], desc[UR36][R4.64+0x80], !P2 ;  /* 0x1040008004139fae */ /* 0x000fe8000d101d64 */
[----:B------:R1:W-:Y:S01]  /*b590*/  @!P1 LDGSTS.E.BYPASS.LTC128B.128 [R19+0x14400], desc[UR36][R4.64+0x100], !P0 ;  /* 0x1440010004139fae */ /* 0x0003e2000c101d64 */
[----:B------:R-:W-:Y:S02]  /*b5a0*/  ISETP.GE.AND P1, PT, R9, R6, PT ;  /* 0x000000060900720c */ /* 0x000fe40003f26270 */
[----:B-1----:R-:W-:Y:S01]  /*b5b0*/  MOV R4, R14 ;  /* 0x0000000e00047202 */ /* 0x002fe20000000f00 */
[----:B------:R-:W-:-:S10]  /*b5c0*/  IMAD.MOV.U32 R5, RZ, RZ, R8 ;  /* 0x000000ffff057224 */ /* 0x000fd400078e0008 */
[----:B------:R-:W-:Y:S01]  /*b5d0*/  @!P1 LEA R21, R37, UR46, 0x1 ;  /* 0x0000002e25159c11 */ /* 0x000fe2000f8e08ff */
[----:B------:R-:W-:Y:S01]  /*b5e0*/  SHFL.IDX PT, R14, R3, 0x3, 0x181f ;  /* 0x00781f00030e7f89 */ /* 0x000fe200000e0000 */
[----:B------:R-:W-:-:S03]  /*b5f0*/  @!P1 IMAD.WIDE.U32 R8, R27, 0x2, R4 ;  /* 0x000000021b089825 */ /* 0x000fc600078e0004 */
[----:B------:R-:W-:Y:S04]  /*b600*/  SHFL.IDX PT, R5, R0, 0x2, 0x181f ;  /* 0x00581f0000057f89 */ /* 0x000fe800000e0000 */
[----:B------:R-:W0:Y:S04]  /*b610*/  SHFL.IDX PT, R4, R3, 0x2, 0x181f ;  /* 0x00581f0003047f89 */ /* 0x000e2800000e0000 */
[----:B------:R-:W-:Y:S04]  /*b620*/  @!P1 LDGSTS.E.BYPASS.LTC128B.128 [R21+0xcc00], desc[UR36][R8.64], !P3 ;  /* 0x0cc0000008159fae */ /* 0x000fe8000d901d64 */
[----:B------:R-:W-:Y:S04]  /*b630*/  @!P1 LDGSTS.E.BYPASS.LTC128B.128 [R21+0x10c00], desc[UR36][R8.64+0x80], !P2 ;  /* 0x10c0008008159fae */ /* 0x000fe8000d101d64 */
[----:B------:R1:W-:Y:S01]  /*b640*/  @!P1 LDGSTS.E.BYPASS.LTC128B.128 [R21+0x14c00], desc[UR36][R8.64+0x100], !P0 ;  /* 0x14c0010008159fae */ /* 0x0003e2000c101d64 */
[----:B------:R-:W-:Y:S01]  /*b650*/  ISETP.GE.AND P1, PT, R11, R6, PT ;  /* 0x000000060b00720c */ /* 0x000fe20003f26270 */
[----:B------:R-:W-:-:S02]  /*b660*/  VIADD R11, R7, 0x40 ;  /* 0x00000040070b7836 */ /* 0x000fc40000000000 */
[----:B-1----:R-:W1:Y:S01]  /*b670*/  SHFL.IDX PT, R8, R0, 0x3, 0x181f ;  /* 0x00781f0000087f89 */ /* 0x002e6200000e0000 */
[----:B------:R-:W-:-:S09]  /*b680*/  VIADD R9, R7, 0x30 ;  /* 0x0000003007097836 */ /* 0x000fd20000000000 */
[----:B------:R-:W-:Y:S01]  /*b690*/  @!P1 LEA R19, R37, UR46, 0x1 ;  /* 0x0000002e25139c11 */ /* 0x000fe2000f8e08ff */
[----:B0-----:R-:W-:-:S05]  /*b6a0*/  @!P1 IMAD.WIDE.U32 R4, R27, 0x2, R4 ;  /* 0x000000021b049825 */ /* 0x001fca00078e0004 */
[----:B------:R-:W-:Y:S04]  /*b6b0*/  @!P1 LDGSTS.E.BYPASS.LTC128B.128 [R19+0xd400], desc[UR36][R4.64], !P3 ;  /* 0x0d40000004139fae */ /* 0x000fe8000d901d64 */
[----:B------:R-:W-:Y:S04]  /*b6c0*/  @!P1 LDGSTS.E.BYPASS.LTC128B.128 [R19+0x11400], desc[UR36][R4.64+0x80], !P2 ;  /* 0x1140008004139fae */ /* 0x000fe8000d101d64 */
[----:B------:R0:W-:Y:S01]  /*b6d0*/  @!P1 LDGSTS.E.BYPASS.LTC128B.128 [R19+0x15400], desc[UR36][R4.64+0x100], !P0 ;  /* 0x1540010004139fae */ /* 0x0001e2000c101d64 */
[----:B------:R-:W-:Y:S02]  /*b6e0*/  ISETP.GE.AND P1, PT, R9, R6, PT ;  /* 0x000000060900720c */ /* 0x000fe40003f26270 */
[----:B0-----:R-:W-:Y:S01]  /*b6f0*/  MOV R4, R14 ;  /* 0x0000000e00047202 */ /* 0x001fe20000000f00 */
[----:B-1----:R-:W-:-:S10]  /*b700*/  IMAD.MOV.U32 R5, RZ, RZ, R8 ;  /* 0x000000ffff057224 */ /* 0x002fd400078e0008 */
        /* <DEDUP_REMOVED lines=35> */
.L_x_2308:
[----:B------:R-:W-:Y:S01]  /*b940*/  VIADD R7, R7, 0x70 ;  /* 0x0000007007077836 */ /* 0x000fe20000000000 */
[----:B------:R-:W-:Y:S01]  /*b950*/  BSSY B0, `(.L_x_2241) ;  /* 0x000000d000007945 */ /* 0x000fe20003800000 */
[----:B-1----:R-:W-:Y:S01]  /*b960*/  MOV R4, R14 ;  /* 0x0000000e00047202 */ /* 0x002fe20000000f00 */
[----:B--2---:R-:W-:Y:S02]  /*b970*/  IMAD.MOV.U32 R5, RZ, RZ, R8 ;  /* 0x000000ffff057224 */ /* 0x004fe400078e0008 */
        /* <DEDUP_REMOVED lines=10> */
.L_x_2242:
[----:B------:R-:W-:Y:S05]  /*ba20*/  BSYNC B0 ;  /* 0x0000000000007941 */ /* 0x000fea0003800000 */
.L_x_2241:
        /* <DEDUP_REMOVED lines=9> */
.L_x_2309:
        /* <DEDUP_REMOVED lines=8> */
[----:B------:R-:W-:Y:S01]  /*bb40*/  ULOP3.LUT UR5, URZ, UR45, URZ, 0x33, !UPT ;  /* 0x0000002d3f057292 */ /* 0x000fe2000f8e333f */
[----:B------:R-:W-:Y:S01]  /*bb50*/  IADD3 R26, R26, R30, R23 ;  /* 0x0000001e1a1a7210 */ /* 0x000fe20007ffe017 */
[----:B------:R-:W-:Y:S01]  /*bb60*/  UIMAD UR4, UR4, UR40, URZ ;  /* 0x00000028040472a4 */ /* 0x000fe2000f8e023f */
[----:B------:R-:W-:Y:S01]  /*bb70*/  IADD3 R5, -R23, UR42, RZ ;  /* 0x0000002a17057c10 */ /* 0x000fe2000fffe1ff */
[----:B------:R-:W-:Y:S01]  /*bb80*/  BSSY B0, `(.L_x_2244) ;  /* 0x00000f0000007945 */ /* 0x000fe20003800000 */
[----:B------:R-:W-:Y:S01]  /*bb90*/  IMAD.SHL.U32 R20, R27, 0x2, RZ ;  /* 0x000000021b147824 */ /* 0x000fe200078e00ff */
[----:B------:R-:W-:Y:S01]  /*bba0*/  MOV R10, RZ ;  /* 0x000000ff000a7202 */ /* 0x000fe20000000f00 */
[----:B------:R-:W-:Y:S01]  /*bbb0*/  VIADD R7, R26, 0xfffffee0 ;  /* 0xfffffee01a077836 */ /* 0x000fe20000000000 */
[----:B------:R-:W-:Y:S01]  /*bbc0*/  LOP3.LUT R3, RZ, UR4, RZ, 0x33, !PT ;  /* 0x00000004ff037c12 */ /* 0x000fe2000f8e33ff */
[----:B------:R-:W-:-:S03]  /*bbd0*/  IMAD.MOV.U32 R19, RZ, RZ, 0x1 ;  /* 0x00000001ff137424 */ /* 0x000fc600078e00ff */
[----:B------:R-:W-:-:S04]  /*bbe0*/  VIMNMX3 R0, R0, UR5, R3, !PT ;  /* 0x0000000500007c0f */ /* 0x000fc8000f800103 */
[C---:B------:R-:W-:Y:S01]  /*bbf0*/  IADD3 R35, -R0.reuse, -0x2, RZ ;  /* 0xfffffffe00237810 */ /* 0x040fe20007ffe1ff */
[C---:B------:R-:W-:Y:S02]  /*bc00*/  IMAD R5, R0.reuse, 0x60, R5 ;  /* 0x0000006000057824 */ /* 0x040fe400078e0205 */
[----:B------:R-:W-:Y:S02]  /*bc10*/  IMAD R7, R0, -0x60, R7 ;  /* 0xffffffa000077824 */ /* 0x000fe400078e0207 */
[----:B------:R-:W-:-:S07]  /*bc20*/  VIADD R6, R5, 0xc0 ;  /* 0x000000c005067836 */ /* 0x000fce0000000000 */
.L_x_2257:
[----:B------:R-:W-:Y:S01]  /*bc30*/  ISETP.NE.AND P0, PT, R28, 0x1, PT ;  /* 0x000000011c00780c */ /* 0x000fe20003f05270 */
[----:B------:R-:W-:Y:S01]  /*bc40*/  IMAD.MOV.U32 R30, RZ, RZ, RZ ;  /* 0x000000ffff1e7224 */ /* 0x000fe200078e00ff */
[----:B------:R-:W-:Y:S02]  /*bc50*/  ISETP.GT.U32.AND P2, PT, R22, 0x5f, PT ;  /* 0x0000005f1600780c */ /* 0x000fe40003f44070 */
[----:B------:R-:W-:-:S09]  /*bc60*/  LOP3.LUT P1, RZ, R36, 0x10, RZ, 0xc0, !PT ;  /* 0x0000001024ff7812 */ /* 0x000fd2000782c0ff */
[----:B------:R-:W0:Y:S08]  /*bc70*/  @P0 LDC R0, c[0x0][0x434] ;  /* 0x00010d00ff000b82 */ /* 0x000e300000000800 */
[----:B-1----:R-:W1:Y:S08]  /*bc80*/  @P0 LDC R12, c[0x0][0x438] ;  /* 0x00010e00ff0c0b82 */ /* 0x002e700000000800 */
[----:B------:R-:W2:Y:S08]  /*bc90*/  @!P2 LDC.64 R4, c[0x0][0x428] ;  /* 0x00010a00ff04ab82 */ /* 0x000eb00000000a00 */
[----:B------:R-:W3:Y:S01]  /*bca0*/  @!P2 LDC.64 R8, c[0x0][0x418] ;  /* 0x00010600ff08ab82 */ /* 0x000ee20000000a00 */
[----:B0-----:R-:W-:-:S04]  /*bcb0*/  @P0 IMAD.HI.U32 R3, R7, R0, RZ ;  /* 0x0000000007030227 */ /* 0x001fc800078e00ff */
[----:B------:R-:W-:Y:S01]  /*bcc0*/  IMAD.MOV.U32 R0, RZ, RZ, R7 ;  /* 0x000000ffff007224 */ /* 0x000fe200078e0007 */
[----:B-1----:R-:W-:-:S04]  /*bcd0*/  @P0 SHF.R.U32.HI R0, RZ, R12, R3 ;  /* 0x0000000cff000219 */ /* 0x002fc80000011603 */
[----:B------:R-:W-:Y:S01]  /*bce0*/  @!P2 SHF.R.S32.HI R13, RZ, 0x1f, R0 ;  /* 0x0000001fff0da819 */ /* 0x000fe20000011400 */
[----:B--2---:R-:W-:-:S04]  /*bcf0*/  @!P2 IMAD R12, R33, R4, RZ ;  /* 0x00000004210ca224 */ /* 0x004fc800078e02ff */
[----:B------:R-:W-:Y:S02]  /*bd00*/  @!P2 IMAD R3, R29, R5, R12 ;  /* 0x000000051d03a224 */ /* 0x000fe400078e020c */
[----:B------:R-:W-:-:S04]  /*bd10*/  @!P2 IMAD.MOV.U32 R12, RZ, RZ, R0 ;  /* 0x000000ffff0ca224 */ /* 0x000fc800078e0000 */
[----:B------:R-:W-:-:S05]  /*bd20*/  @!P2 IMAD.WIDE.U32 R12, R29, R4, R12 ;  /* 0x000000041d0ca225 */ /* 0x000fca00078e000c */
[----:B------:R-:W-:Y:S02]  /*bd30*/  @!P2 IADD3 R3, R3, R13, RZ ;  /* 0x0000000d0303a210 */ /* 0x000fe40007ffe0ff */
[----:B---3--:R-:W-:-:S04]  /*bd40*/  @!P2 LEA R4, P0, R12, R8, 0x2 ;  /* 0x000000080c04a211 */ /* 0x008fc800078010ff */
        /* <DEDUP_REMOVED lines=9> */
.L_x_2245:
[----:B------:R-:W-:Y:S01]  /*bde0*/  LEA R26, R8, UR46, 0x3 ;  /* 0x0000002e081a7c11 */ /* 0x000fe2000f8e18ff */
[----:B------:R-:W-:Y:S01]  /*bdf0*/  BSSY B1, `(.L_x_2246) ;  /* 0x0000004000017945 */ /* 0x000fe20003800000 */
[----:B------:R-:W-:-:S04]  /*be00*/  SHF.L.U32 R3, R9, 0x1f, RZ ;  /* 0x0000001f09037819 */ /* 0x000fc800000006ff */
[----:B------:R-:W0:Y:S02]  /*be10*/  SYNCS.PHASECHK.TRANS64.TRYWAIT P0, [R26+URZ+0x2a840], R3 ;  /* 0x02a840031a0075a7 */ /* 0x000e24000800017f */
[----:B0-----:R-:W-:Y:S05]  /*be20*/  @!P0 BRA `(.L_x_2247) ;  /* 0x0000002800c08947 */ /* 0x001fea0003800000 */
.L_x_2310:
[----:B------:R-:W-:Y:S05]  /*be30*/  BSYNC B1 ;  /* 0x0000000000017941 */ /* 0x000fea0003800000 */
.L_x_2246:
[----:B------:R-:W-:Y:S01]  /*be40*/  ULDC UR4, c[0x0][0x430] ;  /* 0x00010c0000047ab9 */ /* 0x000fe20000000800 */
[----:B-----5:R-:W-:Y:S01]  /*be50*/  SHF.R.S32.HI R21, RZ, 0x1f, R30 ;  /* 0x0000001fff157819 */ /* 0x020fe2000001141e */
[----:B------:R-:W-:Y:S01]  /*be60*/  UIADD3 UR4, -UR4, URZ, URZ ;  /* 0x0000003f04047290 */ /* 0x000fe2000fffe13f */
[----:B------:R-:W-:Y:S02]  /*be70*/  R2UR UR6, R34 ;  /* 0x00000000220672ca */ /* 0x000fe400000e0000 */
[C---:B------:R-:W-:Y:S02]  /*be80*/  LOP3.LUT P3, RZ, R36.reuse, 0x4, RZ, 0xc0, !PT ;  /* 0x0000000424ff7812 */ /* 0x040fe4000786c0ff */
[----:B------:R-:W-:Y:S01]  /*be90*/  LOP3.LUT P2, RZ, R36, 0x2, RZ, 0xc0, !PT ;  /* 0x0000000224ff7812 */ /* 0x000fe2000784c0ff */
[----:B------:R-:W-:Y:S01]  /*bea0*/  IMAD R25, R0, UR4, R7 ;  /* 0x0000000400197c24 */ /* 0x000fe2000f8e0207 */
[----:B------:R-:W-:Y:S01]  /*beb0*/  ULDC.64 UR4, c[0x0][0x300] ;  /* 0x0000c00000047ab9 */ /* 0x000fe20000000a00 */
[----:B------:R-:W-:-:S02]  /*bec0*/  LOP3.LUT P1, RZ, R36, 0x1, RZ, 0xc0, !PT ;  /* 0x0000000124ff7812 */ /* 0x000fc4000782c0ff */
[----:B------:R-:W-:Y:S01]  /*bed0*/  IMAD.WIDE.U32 R4, R25, UR4, RZ ;  /* 0x0000000419047c25 */ /* 0x000fe2000f8e00ff */
[----:B------:R-:W-:-:S05]  /*bee0*/  SHF.R.S32.HI R24, RZ, 0x1f, R25 ;  /* 0x0000001fff187819 */ /* 0x000fca0000011419 */
[----:B------:R-:W-:-:S04]  /*bef0*/  IMAD R0, R24, UR4, RZ ;  /* 0x0000000418007c24 */ /* 0x000fc8000f8e02ff */
[----:B0-----:R-:W-:Y:S01]  /*bf00*/  IMAD R3, R25, UR5, R0 ;  /* 0x0000000519037c24 */ /* 0x001fe2000f8e0200 */
        /* <DEDUP_REMOVED lines=16> */
[----:B------:R-:W-:Y:S01]  /*c010*/  IMAD R5, R8, 0x4800, R37 ;  /* 0x0000480008057824 */ /* 0x000fe200078e0225 */
[----:B------:R-:W-:Y:S06]  /*c020*/  BRA.DIV UR4, `(.L_x_2248) ;  /* 0x0000002a04547947 */ /* 0x000fec000b800000 */
[----:B------:R-:W0:Y:S01]  /*c030*/  SHFL.IDX PT, R14, R3, RZ, 0x181f ;  /* 0x00181fff030e7589 */ /* 0x000e2200000e0000 */
[----:B------:R-:W-:-:S03]  /*c040*/  LEA R5, R5, UR46, 0x1 ;  /* 0x0000002e05057c11 */ /* 0x000fc6000f8e08ff */
[----:B------:R-:W1:Y:S04]  /*c050*/  SHFL.IDX PT, R4, R0, RZ, 0x181f ;  /* 0x00181fff00047589 */ /* 0x000e6800000e0000 */
[----:B------:R-:W-:Y:S04]  /*c060*/  SHFL.IDX PT, R11, R3, 0x2, 0x181f ;  /* 0x00581f00030b7f89 */ /* 0x000fe800000e0000 */
[----:B------:R-:W-:Y:S01]  /*c070*/  SHFL.IDX PT, R31, R0, 0x2, 0x181f ;  /* 0x00581f00001f7f89 */ /* 0x000fe200000e0000 */
[----:B0-----:R-:W-:-:S03]  /*c080*/  IADD3 R12, P0, R14, R20, RZ ;  /* 0x000000140e0c7210 */ /* 0x001fc60007f1e0ff */
[----:B------:R-:W0:Y:S02]  /*c090*/  SHFL.IDX PT, R14, R3, 0x1, 0x181f ;  /* 0x00381f00030e7f89 */ /* 0x000e2400000e0000 */
[----:B-1----:R-:W-:Y:S02]  /*c0a0*/  IMAD.X R13, RZ, RZ, R4, P0 ;  /* 0x000000ffff0d7224 */ /* 0x002fe400000e0604 */
[----:B------:R-:W1:Y:S04]  /*c0b0*/  SHFL.IDX PT, R4, R0, 0x1, 0x181f ;  /* 0x00381f0000047f89 */ /* 0x000e6800000e0000 */
[----:B------:R-:W-:Y:S04]  /*c0c0*/  LDGSTS.E.BYPASS.LTC128B.128 [R5+0x18400], desc[UR36][R12.64], !P3 ;  /* 0x184000000c057fae */ /* 0x000fe8000d901d64 */
[----:B------:R-:W-:Y:S04]  /*c0d0*/  LDGSTS.E.BYPASS.LTC128B.128 [R5+0x1b400], desc[UR36][R12.64+0x80], !P2 ;  /* 0x1b4000800c057fae */ /* 0x000fe8000d101d64 */
[----:B------:R-:W-:Y:S01]  /*c0e0*/  LDGSTS.E.BYPASS.LTC128B.128 [R5+0x1e400], desc[UR36][R12.64+0x100], !P1 ;  /* 0x1e4001000c057fae */ /* 0x000fe2000c901d64 */
[----:B0-----:R-:W-:-:S04]  /*c0f0*/  IADD3 R14, P0, R14, R20, RZ ;  /* 0x000000140e0e7210 */ /* 0x001fc80007f1e0ff */
[----:B-1----:R-:W-:Y:S02]  /*c100*/  IADD3.X R15, RZ, R4, RZ, P0, !PT ;  /* 0x00000004ff0f7210 */ /* 0x002fe400007fe4ff */
[----:B------:R-:W-:Y:S04]  /*c110*/  SHFL.IDX PT, R4, R0, 0x4, 0x181f ;  /* 0x00981f0000047f89 */ /* 0x000fe800000e0000 */
[----:B------:R-:W-:Y:S04]  /*c120*/  LDGSTS.E.BYPASS.LTC128B.128 [R5+0x18c00], desc[UR36][R14.64], !P3 ;  /* 0x18c000000e057fae */ /* 0x000fe8000d901d64 */
[----:B------:R-:W-:Y:S04]  /*c130*/  LDGSTS.E.BYPASS.LTC128B.128 [R5+0x1bc00], desc[UR36][R14.64+0x80], !P2 ;  /* 0x1bc000800e057fae */ /* 0x000fe8000d101d64 */
[----:B------:R0:W-:Y:S02]  /*c140*/  LDGSTS.E.BYPASS.LTC128B.128 [R5+0x1ec00], desc[UR36][R14.64+0x100], !P1 ;  /* 0x1ec001000e057fae */ /* 0x0001e4000c901d64 */
[----:B0-----:R-:W-:-:S02]  /*c150*/  IADD3 R14, P0, R11, R20, RZ ;  /* 0x000000140b0e7210 */ /* 0x001fc40007f1e0ff */
[----:B------:R-:W0:Y:S03]  /*c160*/  SHFL.IDX PT, R11, R3, 0x3, 0x181f ;  /* 0x00781f00030b7f89 */ /* 0x000e2600000e0000 */
[----:B------:R-:W-:Y:S02]  /*c170*/  IMAD.X R15, RZ, RZ, R31, P0 ;  /* 0x000000ffff0f7224 */ /* 0x000fe400000e061f */
[----:B------:R-:W1:Y:S04]  /*c180*/  SHFL.IDX PT, R31, R0, 0x3, 0x181f ;  /* 0x00781f00001f7f89 */ /* 0x000e6800000e0000 */
[----:B------:R-:W-:Y:S04]  /*c190*/  LDGSTS.E.BYPASS.LTC128B.128 [R5+0x19400], desc[UR36][R14.64], !P3 ;  /* 0x194000000e057fae */ /* 0x000fe8000d901d64 */
[----:B------:R-:W-:Y:S04]  /*c1a0*/  LDGSTS.E.BYPASS.LTC128B.128 [R5+0x1c400], desc[UR36][R14.64+0x80], !P2 ;  /* 0x1c4000800e057fae */ /* 0x000fe8000d101d64 */
[----:B------:R2:W-:Y:S04]  /*c1b0*/  LDGSTS.E.BYPASS.LTC128B.128 [R5+0x1f400], desc[UR36][R14.64+0x100], !P1 ;  /* 0x1f4001000e057fae */ /* 0x0005e8000c901d64 */
[----:B------:R-:W-:Y:S01]  /*c1c0*/  SHFL.IDX PT, R0, R0, 0x5, 0x181f ;  /* 0x00b81f0000007f89 */ /* 0x000fe200000e0000 */
[----:B0-----:R-:W-:-:S03]  /*c1d0*/  IADD3 R12, P0, R11, R20, RZ ;  /* 0x000000140b0c7210 */ /* 0x001fc60007f1e0ff */
[----:B--2---:R-:W0:Y:S02]  /*c1e0*/  SHFL.IDX PT, R14, R3, 0x4, 0x181f ;  /* 0x00981f00030e7f89 */ /* 0x004e2400000e0000 */
[----:B-1----:R-:W-:Y:S02]  /*c1f0*/  IMAD.X R13, RZ, RZ, R31, P0 ;  /* 0x000000ffff0d7224 */ /* 0x002fe400000e061f */
[----:B------:R-:W1:Y:S04]  /*c200*/  SHFL.IDX PT, R3, R3, 0x5, 0x181f ;  /* 0x00b81f0003037f89 */ /* 0x000e6800000e0000 */
[----:B------:R2:W-:Y:S04]  /*c210*/  LDGSTS.E.BYPASS.LTC128B.128 [R5+0x19c00], desc[UR36][R12.64], !P3 ;  /* 0x19c000000c057fae */ /* 0x0005e8000d901d64 */
[----:B------:R2:W-:Y:S04]  /*c220*/  LDGSTS.E.BYPASS.LTC128B.128 [R5+0x1cc00], desc[UR36][R12.64+0x80], !P2 ;  /* 0x1cc000800c057fae */ /* 0x0005e8000d101d64 */
[----:B------:R2:W-:Y:S01]  /*c230*/  LDGSTS.E.BYPASS.LTC128B.128 [R5+0x1fc00], desc[UR36][R12.64+0x100], !P1 ;  /* 0x1fc001000c057fae */ /* 0x0005e2000c901d64 */
[----:B0-----:R-:W-:-:S05]  /*c240*/  IADD3 R14, P0, R14, R20, RZ ;  /* 0x000000140e0e7210 */ /* 0x001fca0007f1e0ff */
[----:B------:R-:W-:-:S05]  /*c250*/  IMAD.X R15, RZ, RZ, R4, P0 ;  /* 0x000000ffff0f7224 */ /* 0x000fca00000e0604 */
[----:B------:R2:W-:Y:S04]  /*c260*/  LDGSTS.E.BYPASS.LTC128B.128 [R5+0x1a400], desc[UR36][R14.64], !P3 ;  /* 0x1a4000000e057fae */ /* 0x0005e8000d901d64 */
[----:B------:R2:W-:Y:S04]  /*c270*/  LDGSTS.E.BYPASS.LTC128B.128 [R5+0x1d400], desc[UR36][R14.64+0x80], !P2 ;  /* 0x1d4000800e057fae */ /* 0x0005e8000d101d64 */
[----:B-1----:R2:W-:Y:S02]  /*c280*/  LDGSTS.E.BYPASS.LTC128B.128 [R5+0x20400], desc[UR36][R14.64+0x100], !P1 ;  /* 0x204001000e057fae */ /* 0x0025e4000c901d64 */
.L_x_2324:
        /* <DEDUP_REMOVED lines=10> */
.L_x_2249:
        /* <DEDUP_REMOVED lines=10> */
.L_x_2250:
[----:B------:R1:W-:Y:S01]  /*c3d0*/  SYNCS.ARRIVE.TRANS64.A1T0 RZ, [R26+URZ+0x2a830], RZ ;  /* 0x02a830ff1aff79a7 */ /* 0x0003e2000810003f */
[----:B------:R-:W-:Y:S05]  /*c3e0*/  @!P2 BRA `(.L_x_2251) ;  /* 0x000000000004a947 */ /* 0x000fea0003800000 */
[----:B------:R-:W-:Y:S01]  /*c3f0*/  BPT.TRAP 0x1 ;  /* 0x000000040000795c */ /* 0x000fe20000300000 */
.L_x_2251:
[----:B------:R-:W-:Y:S01]  /*c400*/  SHF.L.U32 R3, R19, 0x1f, RZ ;  /* 0x0000001f13037819 */ /* 0x000fe200000006ff */
[----:B------:R-:W-:Y:S01]  /*c410*/  BSSY B1, `(.L_x_2252) ;  /* 0x0000004000017945 */ /* 0x000fe20003800000 */
[----:B------:R-:W-:-:S04]  /*c420*/  LEA R0, R10, UR46, 0x3 ;  /* 0x0000002e0a007c11 */ /* 0x000fc8000f8e18ff */
[----:B------:R-:W2:Y:S02]  /*c430*/  SYNCS.PHASECHK.TRANS64.TRYWAIT P0, [R0+URZ+0x2a860], R3 ;  /* 0x02a86003000075a7 */ /* 0x000ea4000800017f */
[----:B--2---:R-:W-:Y:S05]  /*c440*/  @!P0 BRA `(.L_x_2253) ;  /* 0x0000002c00288947 */ /* 0x004fea0003800000 */
.L_x_2325:
[----:B------:R-:W-:Y:S05]  /*c450*/  BSYNC B1 ;  /* 0x0000000000017941 */ /* 0x000fea0003800000 */
.L_x_2252:
[----:B------:R-:W-:Y:S01]  /*c460*/  UMOV UR4, 0xffffffff ;  /* 0xffffffff00047882 */ /* 0x000fe20000000000 */
[----:B------:R-:W-:Y:S01]  /*c470*/  LOP3.LUT P0, RZ, R32, 0x2, RZ, 0xc0, !PT ;  /* 0x0000000220ff7812 */ /* 0x000fe2000780c0ff */
[----:B------:R-:W-:Y:S01]  /*c480*/  IMAD R10, R10, 0x3000, R37 ;  /* 0x000030000a0a7824 */ /* 0x000fe200078e0225 */
[----:B------:R-:W-:Y:S11]  /*c490*/  BRA.DIV UR4, `(.L_x_2254) ;  /* 0x0000002e04287947 */ /* 0x000ff6000b800000 */
[----:B------:R-:W3:Y:S04]  /*c4a0*/  SHFL.IDX PT, R14, R17, RZ, 0x181f ;  /* 0x00181fff110e7589 */ /* 0x000ee800000e0000 */
[----:B--2---:R-:W0:Y:S04]  /*c4b0*/  SHFL.IDX PT, R3, R18, RZ, 0x181f ;  /* 0x00181fff12037589 */ /* 0x004e2800000e0000 */
[----:B------:R-:W-:Y:S01]  /*c4c0*/  SHFL.IDX PT, R19, R18, 0x1, 0x181f ;  /* 0x00381f0012137f89 */ /* 0x000fe200000e0000 */
[----:B---3--:R-:W-:-:S03]  /*c4d0*/  IADD3 R4, P1, R14, R20, RZ ;  /* 0x000000140e047210 */ /* 0x008fc60007f3e0ff */
[----:B------:R-:W2:Y:S02]  /*c4e0*/  SHFL.IDX PT, R14, R17, 0x1, 0x181f ;  /* 0x00381f00110e7f89 */ /* 0x000ea400000e0000 */
[----:B0-----:R-:W-:Y:S01]  /*c4f0*/  IMAD.X R5, RZ, RZ, R3, P1 ;  /* 0x000000ffff057224 */ /* 0x001fe200008e0603 */
[----:B------:R-:W-:Y:S02]  /*c500*/  LOP3.LUT P1, RZ, R32, 0x1, RZ, 0xc0, !PT ;  /* 0x0000000120ff7812 */ /* 0x000fe4000782c0ff */
[----:B------:R-:W-:Y:S02]  /*c510*/  LEA R3, R10, UR46, 0x1 ;  /* 0x0000002e0a037c11 */ /* 0x000fe4000f8e08ff */
[----:B------:R-:W-:-:S13]  /*c520*/  ISETP.LT.OR P2, PT, R6, 0x1, !P1 ;  /* 0x000000010600780c */ /* 0x000fda0004f41670 */
[----:B------:R-:W-:Y:S01]  /*c530*/  LDGSTS.E.BYPASS.LTC128B.128 [R3+0x400], desc[UR36][R4.64], !P2 ;  /* 0x0040000004037fae */ /* 0x000fe2000d101d64 */
[----:B------:R-:W-:-:S13]  /*c540*/  ISETP.LT.OR P2, PT, R6, 0x1, !P0 ;  /* 0x000000010600780c */ /* 0x000fda0004741670 */
[----:B------:R0:W-:Y:S01]  /*c550*/  LDGSTS.E.BYPASS.LTC128B.128 [R3+0x3400], desc[UR36][R4.64+0x80], !P2 ;  /* 0x0340008004037fae */ /* 0x0001e2000d101d64 */
[----:B--2---:R-:W-:-:S03]  /*c560*/  IADD3 R10, P2, R14, R20, RZ ;  /* 0x000000140e0a7210 */ /* 0x004fc60007f5e0ff */
[----:B------:R-:W0:Y:S02]  /*c570*/  SHFL.IDX PT, R14, R17, 0x2, 0x181f ;  /* 0x00581f00110e7f89 */ /* 0x000e2400000e0000 */
[----:B------:R-:W-:Y:S01]  /*c580*/  IMAD.X R11, RZ, RZ, R19, P2 ;  /* 0x000000ffff0b7224 */ /* 0x000fe200010e0613 */
[----:B------:R-:W-:Y:S01]  /*c590*/  ISETP.LT.OR P2, PT, R6, 0x11, !P1 ;  /* 0x000000110600780c */ /* 0x000fe20004f41670 */
[----:B------:R-:W2:-:S12]  /*c5a0*/  SHFL.IDX PT, R19, R18, 0x2, 0x181f ;  /* 0x00581f0012137f89 */ /* 0x000e9800000e0000 */
[----:B------:R-:W-:Y:S01]  /*c5b0*/  LDGSTS.E.BYPASS.LTC128B.128 [R3+0xc00], desc[UR36][R10.64], !P2 ;  /* 0x00c000000a037fae */ /* 0x000fe2000d101d64 */
[----:B------:R-:W-:-:S13]  /*c5c0*/  ISETP.LT.OR P2, PT, R6, 0x11, !P0 ;  /* 0x000000110600780c */ /* 0x000fda0004741670 */
[----:B------:R3:W-:Y:S01]  /*c5d0*/  LDGSTS.E.BYPASS.LTC128B.128 [R3+0x3c00], desc[UR36][R10.64+0x80], !P2 ;  /* 0x03c000800a037fae */ /* 0x0007e2000d101d64 */
[----:B0-----:R-:W-:-:S03]  /*c5e0*/  IADD3 R4, P2, R14, R20, RZ ;  /* 0x000000140e047210 */ /* 0x001fc60007f5e0ff */
[----:B------:R-:W3:Y:S02]  /*c5f0*/  SHFL.IDX PT, R14, R17, 0x3, 0x181f ;  /* 0x00781f00110e7f89 */ /* 0x000ee400000e0000 */
[----:B--2---:R-:W-:Y:S01]  /*c600*/  IMAD.X R5, RZ, RZ, R19, P2 ;  /* 0x000000ffff057224 */ /* 0x004fe200010e0613 */
[----:B------:R-:W-:Y:S01]  /*c610*/  ISETP.LT.OR P2, PT, R6, 0x21, !P1 ;  /* 0x000000210600780c */ /* 0x000fe20004f41670 */
[----:B------:R-:W0:-:S12]  /*c620*/  SHFL.IDX PT, R19, R18, 0x3, 0x181f ;  /* 0x00781f0012137f89 */ /* 0x000e1800000e0000 */
[----:B------:R-:W-:Y:S01]  /*c630*/  LDGSTS.E.BYPASS.LTC128B.128 [R3+0x1400], desc[UR36][R4.64], !P2 ;  /* 0x0140000004037fae */ /* 0x000fe2000d101d64 */
[----:B------:R-:W-:-:S13]  /*c640*/  ISETP.LT.OR P2, PT, R6, 0x21, !P0 ;  /* 0x000000210600780c */ /* 0x000fda0004741670 */
[----:B------:R2:W-:Y:S01]  /*c650*/  LDGSTS.E.BYPASS.LTC128B.128 [R3+0x4400], desc[UR36][R4.64+0x80], !P2 ;  /* 0x0440008004037fae */ /* 0x0005e2000d101d64 */
[----:B---3--:R-:W-:-:S03]  /*c660*/  IADD3 R10, P2, R14, R20, RZ ;  /* 0x000000140e0a7210 */ /* 0x008fc60007f5e0ff */
[----:B------:R-:W2:Y:S01]  /*c670*/  SHFL.IDX PT, R14, R17, 0x4, 0x181f ;  /* 0x00981f00110e7f89 */ /* 0x000ea200000e0000 */
[----:B0-----:R-:W-:Y:S02]  /*c680*/  IADD3.X R11, RZ, R19, RZ, P2, !PT ;  /* 0x00000013ff0b7210 */ /* 0x001fe400017fe4ff */
[----:B------:R-:W-:Y:S01]  /*c690*/  ISETP.LT.OR P2, PT, R6, 0x31, !P1 ;  /* 0x000000310600780c */ /* 0x000fe20004f41670 */
[----:B------:R-:W0:-:S12]  /*c6a0*/  SHFL.IDX PT, R19, R18, 0x4, 0x181f ;  /* 0x00981f0012137f89 */ /* 0x000e1800000e0000 */
[----:B------:R3:W-:Y:S01]  /*c6b0*/  LDGSTS.E.BYPASS.LTC128B.128 [R3+0x1c00], desc[UR36][R10.64], !P2 ;  /* 0x01c000000a037fae */ /* 0x0007e2000d101d64 */
[----:B------:R-:W-:-:S13]  /*c6c0*/  ISETP.LT.OR P2, PT, R6, 0x31, !P0 ;  /* 0x000000310600780c */ /* 0x000fda0004741670 */
[----:B------:R3:W-:Y:S01]  /*c6d0*/  LDGSTS.E.BYPASS.LTC128B.128 [R3+0x4c00], desc[UR36][R10.64+0x80], !P2 ;  /* 0x04c000800a037fae */ /* 0x0007e2000d101d64 */
[----:B--2---:R-:W-:-:S03]  /*c6e0*/  IADD3 R4, P2, R14, R20, RZ ;  /* 0x000000140e047210 */ /* 0x004fc60007f5e0ff */
[----:B------:R3:W2:Y:S02]  /*c6f0*/  SHFL.IDX PT, R14, R17, 0x5, 0x181f ;  /* 0x00b81f00110e7f89 */ /* 0x0006a400000e0000 */
[----:B0-----:R-:W-:Y:S01]  /*c700*/  IMAD.X R5, RZ, RZ, R19, P2 ;  /* 0x000000ffff057224 */ /* 0x001fe200010e0613 */
[----:B------:R-:W-:Y:S01]  /*c710*/  ISETP.LT.OR P2, PT, R6, 0x41, !P1 ;  /* 0x000000410600780c */ /* 0x000fe20004f41670 */
[----:B------:R3:W4:-:S12]  /*c720*/  SHFL.IDX PT, R19, R18, 0x5, 0x181f ;  /* 0x00b81f0012137f89 */ /* 0x00071800000e0000 */
[----:B------:R3:W-:Y:S01]  /*c730*/  LDGSTS.E.BYPASS.LTC128B.128 [R3+0x2400], desc[UR36][R4.64], !P2 ;  /* 0x0240000004037fae */ /* 0x0007e2000d101d64 */
[----:B------:R-:W-:-:S13]  /*c740*/  ISETP.LT.OR P2, PT, R6, 0x41, !P0 ;  /* 0x000000410600780c */ /* 0x000fda0004741670 */
[----:B--2-4-:R3:W-:Y:S02]  /*c750*/  LDGSTS.E.BYPASS.LTC128B.128 [R3+0x5400], desc[UR36][R4.64+0x80], !P2 ;  /* 0x0540008004037fae */ /* 0x0147e4000d101d64 */
.L_x_2339:
[C---:B------:R-:W-:Y:S01]  /*c760*/  ISETP.LT.OR P1, PT, R6.reuse, 0x51, !P1 ;  /* 0x000000510600780c */ /* 0x040fe20004f21670 */
[----:B------:R-:W-:Y:S01]  /*c770*/  ULDC.64 UR4, c[0x0][0x328] ;  /* 0x0000ca0000047ab9 */ /* 0x000fe20000000a00 */
[----:B------:R-:W-:Y:S01]  /*c780*/  ISETP.LT.OR P0, PT, R6, 0x51, !P0 ;  /* 0x000000510600780c */ /* 0x000fe20004701670 */
[----:B------:R-:W-:Y:S01]  /*c790*/  IMAD R24, R24, UR4, RZ ;  /* 0x0000000418187c24 */ /* 0x000fe2000f8e02ff */
[----:B0--3--:R-:W-:Y:S01]  /*c7a0*/  IADD3 R4, P2, R14, R20, RZ ;  /* 0x000000140e047210 */ /* 0x009fe20007f5e0ff */
[----:B------:R-:W-:-:S04]  /*c7b0*/  IMAD.WIDE.U32 R10, R25, UR4, RZ ;  /* 0x00000004190a7c25 */ /* 0x000fc8000f8e00ff */
[----:B------:R-:W-:Y:S02]  /*c7c0*/  IMAD.X R5, RZ, RZ, R19, P2 ;  /* 0x000000ffff057224 */ /* 0x000fe400010e0613 */
[----:B------:R-:W-:Y:S01]  /*c7d0*/  IMAD R13, R25, UR5, R24 ;  /* 0x00000005190d7c24 */ /* 0x000fe2000f8e0218 */
[----:B------:R-:W-:Y:S02]  /*c7e0*/  ULDC.64 UR4, c[0x0][0x338] ;  /* 0x0000ce0000047ab9 */ /* 0x000fe40000000a00 */
[----:B------:R-:W-:Y:S01]  /*c7f0*/  @!PT LDS RZ, [RZ] ;  /* 0x00000000fffff984 */ /* 0x000fe20000000800 */
[----:B------:R-:W-:Y:S01]  /*c800*/  @!PT LDS RZ, [RZ] ;  /* 0x00000000fffff984 */ /* 0x000fe20000000800 */
[----:B------:R-:W-:Y:S01]  /*c810*/  @!PT LDS RZ, [RZ] ;  /* 0x00000000fffff984 */ /* 0x000fe20000000800 */
[----:B------:R0:W-:Y:S01]  /*c820*/  LDGSTS.E.BYPASS.LTC128B.128 [R3+0x2c00], desc[UR36][R4.64], !P1 ;  /* 0x02c0000004037fae */ /* 0x0001e2000c901d64 */
[----:B------:R-:W-:Y:S02]  /*c830*/  IMAD.IADD R11, R11, 0x1, R13 ;  /* 0x000000010b0b7824 */ /* 0x000fe400078e020d */
[----:B------:R-:W-:Y:S01]  /*c840*/  IMAD R21, R21, UR4, RZ ;  /* 0x0000000415157c24 */ /* 0x000fe2000f8e02ff */
[----:B------:R0:W-:Y:S01]  /*c850*/  LDGSTS.E.BYPASS.LTC128B.128 [R3+0x5c00], desc[UR36][R4.64+0x80], !P0 ;  /* 0x05c0008004037fae */ /* 0x0001e2000c101d64 */
[----:B------:R-:W-:Y:S01]  /*c860*/  IMAD.WIDE.U32 R10, R30, UR4, R10 ;  /* 0x000000041e0a7c25 */ /* 0x000fe2000f8e000a */
[----:B------:R-:W-:Y:S01]  /*c870*/  PLOP3.LUT P0, PT, PT, PT, PT, 0x80, 0x0 ;  /* 0x000000000000781c */ /* 0x000fe20003f0f070 */
[----:B------:R-:W-:-:S02]  /*c880*/  NOP ;  /* 0x0000000000007918 */ /* 0x000fc40000000000 */
[----:B------:R-:W-:-:S05]  /*c890*/  IMAD R21, R30, UR5, R21 ;  /* 0x000000051e157c24 */ /* 0x000fca000f8e0215 */
[----:B------:R-:W-:-:S07]  /*c8a0*/  IADD3 R21, R11, R21, RZ ;  /* 0x000000150b157210 */ /* 0x000fce0007ffe0ff */
.L_x_2255:
        /* <DEDUP_REMOVED lines=10> */
.L_x_2256:
[----:B------:R-:W-:Y:S01]  /*c950*/  R2UR UR4, R34 ;  /* 0x00000000220472ca */ /* 0x000fe200000e0000 */
[----:B------:R-:W-:Y:S01]  /*c960*/  ULDC.64 UR6, c[0x0][0x330] ;  /* 0x0000cc0000067ab9 */ /* 0x000fe20000000a00 */
[----:B------:R-:W-:Y:S01]  /*c970*/  IMAD.MOV.U32 R11, RZ, RZ, R21 ;  /* 0x000000ffff0b7224 */ /* 0x000fe200078e0015 */
[----:B------:R-:W-:Y:S01]  /*c980*/  IADD3 R35, R35, -0x1, RZ ;  /* 0xffffffff23237810 */ /* 0x000fe20007ffe0ff */
[----:B0-----:R-:W-:Y:S01]  /*c990*/  IMAD.U32 R3, RZ, RZ, UR6 ;  /* 0x00000006ff037e24 */ /* 0x001fe2000f8e00ff */
[----:B------:R0:W-:Y:S01]  /*c9a0*/  SYNCS.ARRIVE.TRANS64.A1T0 RZ, [R0+URZ+0x2a850], RZ ;  /* 0x02a850ff00ff79a7 */ /* 0x0001e2000810003f */
[----:B------:R-:W-:Y:S02]  /*c9b0*/  VIADD R6, R6, 0x60 ;  /* 0x0000006006067836 */ /* 0x000fe40000000000 */
[----:B------:R-:W-:-:S04]  /*c9c0*/  IMAD.WIDE.U32 R10, R3, UR41, R10 ;  /* 0x00000029030a7c25 */ /* 0x000fc8000f8e000a */
[----:B------:R-:W-:Y:S01]  /*c9d0*/  VIADD R7, R7, 0xffffffa0 ;  /* 0xffffffa007077836 */ /* 0x000fe20000000000 */
[----:B------:R-:W-:Y:S01]  /*c9e0*/  UIMAD UR4, UR4, UR6, URZ ;  /* 0x00000006040472a4 */ /* 0x000fe2000f8e023f */
[----:B------:R-:W-:-:S03]  /*c9f0*/  IMAD.MOV.U32 R19, RZ, RZ, R9 ;  /* 0x000000ffff137224 */ /* 0x000fc600078e0009 */
[----:B------:R-:W-:-:S03]  /*ca00*/  UIMAD UR4, UR41, UR7, UR4 ;  /* 0x00000007290472a4 */ /* 0x000fc6000f8e0204 */
[----:B------:R-:W-:Y:S02]  /*ca10*/  ULDC.64 UR6, c[0x0][0x318] ;  /* 0x0000c60000067ab9 */ /* 0x000fe40000000a00 */
[----:B------:R-:W-:Y:S01]  /*ca20*/  LEA R17, P0, R10, UR6, 0x1 ;  /* 0x000000060a117c11 */ /* 0x000fe2000f8008ff */
[----:B------:R-:W-:-:S05]  /*ca30*/  VIADD R3, R11, UR4 ;  /* 0x000000040b037c36 */ /* 0x000fca0008000000 */
[----:B------:R-:W-:Y:S02]  /*ca40*/  LEA.HI.X R18, R10, UR7, R3, 0x1, P0 ;  /* 0x000000070a127c11 */ /* 0x000fe400080f0c03 */
[----:B------:R-:W-:Y:S02]  /*ca50*/  ISETP.GT.AND P0, PT, R35, UR50, PT ;  /* 0x0000003223007c0c */ /* 0x000fe4000bf04270 */
[----:B------:R-:W-:-:S11]  /*ca60*/  MOV R10, R8 ;  /* 0x00000008000a7202 */ /* 0x000fd60000000f00 */
[----:B0-----:R-:W-:Y:S05]  /*ca70*/  @P0 BRA `(.L_x_2257) ;  /* 0xfffffff0006c0947 */ /* 0x001fea000383ffff */
[----:B------:R-:W-:Y:S05]  /*ca80*/  BSYNC B0 ;  /* 0x0000000000007941 */ /* 0x000fea0003800000 */
.L_x_2244:
[----:B------:R-:W-:-:S13]  /*ca90*/  LOP3.LUT P0, RZ, R36, 0x10, RZ, 0xc0, !PT ;  /* 0x0000001024ff7812 */ /* 0x000fda000780c0ff */
[----:B------:R-:W-:Y:S05]  /*caa0*/  @!P0 BRA `(.L_x_2258) ;  /* 0x0000000000048947 */ /* 0x000fea0003800000 */
[----:B------:R-:W-:Y:S01]  /*cab0*/  BPT.TRAP 0x1 ;  /* 0x000000040000795c */ /* 0x000fe20000300000 */
.L_x_2258:
        /* <DEDUP_REMOVED lines=9> */
.L_x_2340:
[----:B------:R-:W-:Y:S05]  /*cb50*/  BSYNC B0 ;  /* 0x0000000000007941 */ /* 0x000fea0003800000 */
.L_x_2259:
[----:B------:R-:W-:-:S03]  /*cb60*/  UMOV UR4, 0xffffffff ;  /* 0xffffffff00047882 */ /* 0x000fc60000000000 */
[----:B------:R-:W-:Y:S05]  /*cb70*/  BRA.DIV UR4, `(.L_x_2261) ;  /* 0x0000002e048c7947 */ /* 0x000fea000b800000 */
[----:B------:R-:W-:Y:S01]  /*cb80*/  SHFL.IDX PT, R5, R18, RZ, 0x181f ;  /* 0x00181fff12057589 */ /* 0x000fe200000e0000 */
[C---:B0-----:R-:W-:Y:S02]  /*cb90*/  LOP3.LUT R3, R32.reuse, 0x1, RZ, 0xc0, !PT ;  /* 0x0000000120037812 */ /* 0x041fe400078ec0ff */
[----:B------:R-:W-:Y:S01]  /*cba0*/  LOP3.LUT P0, RZ, R32, 0x2, RZ, 0xc0, !PT ;  /* 0x0000000220ff7812 */ /* 0x000fe2000780c0ff */
[----:B------:R-:W0:Y:S01]  /*cbb0*/  SHFL.IDX PT, R4, R17, RZ, 0x181f ;  /* 0x00181fff11047589 */ /* 0x000e2200000e0000 */
[----:B------:R-:W-:Y:S02]  /*cbc0*/  ISETP.NE.U32.AND P1, PT, R3, 0x1, PT ;  /* 0x000000010300780c */ /* 0x000fe40003f25070 */
[C---:B------:R-:W-:Y:S01]  /*cbd0*/  ISETP.LT.OR P3, PT, R23.reuse, 0x1, !P0 ;  /* 0x000000011700780c */ /* 0x040fe20004761670 */
[----:B------:R-:W2:Y:S01]  /*cbe0*/  SHFL.IDX PT, R6, R18, 0x1, 0x181f ;  /* 0x00381f0012067f89 */ /* 0x000ea200000e0000 */
[----:B------:R-:W-:Y:S02]  /*cbf0*/  ISETP.LT.OR P2, PT, R23, 0x1, P1 ;  /* 0x000000011700780c */ /* 0x000fe40000f41670 */
[----:B------:R-:W-:Y:S01]  /*cc00*/  LEA R3, R37, UR46, 0x1 ;  /* 0x0000002e25037c11 */ /* 0x000fe2000f8e08ff */
[----:B------:R-:W3:Y:S01]  /*cc10*/  SHFL.IDX PT, R14, R17, 0x1, 0x181f ;  /* 0x00381f00110e7f89 */ /* 0x000ee200000e0000 */
[----:B------:R-:W-:-:S02]  /*cc20*/  ISETP.LT.OR P4, PT, R23, 0x11, P1 ;  /* 0x000000111700780c */ /* 0x000fc40000f81670 */
[----:B------:R-:W-:Y:S01]  /*cc30*/  ISETP.LT.OR P5, PT, R23, 0x11, !P0 ;  /* 0x000000111700780c */ /* 0x000fe200047a1670 */
[----:B------:R-:W4:Y:S04]  /*cc40*/  SHFL.IDX PT, R20, R18, 0x2, 0x181f ;  /* 0x00581f0012147f89 */ /* 0x000f2800000e0000 */
[----:B------:R-:W5:Y:S04]  /*cc50*/  SHFL.IDX PT, R10, R17, 0x2, 0x181f ;  /* 0x00581f00110a7f89 */ /* 0x000f6800000e0000 */
[----:B------:R-:W1:Y:S04]  /*cc60*/  SHFL.IDX PT, R22, R17, 0x3, 0x181f ;  /* 0x00781f0011167f89 */ /* 0x000e6800000e0000 */
[----:B------:R-:W-:Y:S01]  /*cc70*/  SHFL.IDX PT, R19, R18, 0x4, 0x181f ;  /* 0x00981f0012137f89 */ /* 0x000fe200000e0000 */
[----:B0-----:R-:W-:-:S03]  /*cc80*/  IMAD.WIDE.U32 R4, R27, 0x2, R4 ;  /* 0x000000021b047825 */ /* 0x001fc600078e0004 */
[----:B------:R-:W0:Y:S01]  /*cc90*/  SHFL.IDX PT, R24, R17, 0x4, 0x181f ;  /* 0x00981f0011187f89 */ /* 0x000e2200000e0000 */
[----:B--2---:R-:W-:-:S03]  /*cca0*/  MOV R13, R6 ;  /* 0x00000006000d7202 */ /* 0x004fc60000000f00 */
[----:B------:R-:W2:Y:S01]  /*ccb0*/  SHFL.IDX PT, R7, R18, 0x3, 0x181f ;  /* 0x00781f0012077f89 */ /* 0x000ea200000e0000 */
[----:B---3--:R-:W-:-:S03]  /*ccc0*/  IMAD.MOV.U32 R12, RZ, RZ, R14 ;  /* 0x000000ffff0c7224 */ /* 0x008fc600078e000e */
[----:B------:R-:W-:Y:S01]  /*ccd0*/  LDGSTS.E.BYPASS.LTC128B.128 [R3+0x400], desc[UR36][R4.64], !P2 ;  /* 0x0040000004037fae */ /* 0x000fe2000d101d64 */
[C---:B------:R-:W-:Y:S01]  /*cce0*/  ISETP.LT.OR P2, PT, R23.reuse, 0x21, P1 ;  /* 0x000000211700780c */ /* 0x040fe20000f41670 */
[----:B----4-:R-:W-:Y:S02]  /*ccf0*/  IMAD.MOV.U32 R11, RZ, RZ, R20 ;  /* 0x000000ffff0b7224 */ /* 0x010fe400078e0014 */
[----:B------:R0:W-:Y:S01]  /*cd00*/  LDGSTS.E.BYPASS.LTC128B.128 [R3+0x3400], desc[UR36][R4.64+0x80], !P3 ;  /* 0x0340008004037fae */ /* 0x0001e2000d901d64 */
[----:B------:R-:W-:Y:S01]  /*cd10*/  ISETP.LT.OR P3, PT, R23, 0x21, !P0 ;  /* 0x000000211700780c */ /* 0x000fe20004761670 */
[C---:B------:R-:W-:Y:S02]  /*cd20*/  IMAD.WIDE.U32 R12, R27.reuse, 0x2, R12 ;  /* 0x000000021b0c7825 */ /* 0x040fe400078e000c */
[----:B------:R-:W3:Y:S02]  /*cd30*/  SHFL.IDX PT, R18, R18, 0x5, 0x181f ;  /* 0x00b81f0012127f89 */ /* 0x000ee400000e0000 */
[----:B-----5:R-:W-:-:S02]  /*cd40*/  IMAD.WIDE.U32 R10, R27, 0x2, R10 ;  /* 0x000000021b0a7825 */ /* 0x020fc400078e000a */
[----:B------:R-:W-:Y:S01]  /*cd50*/  LDGSTS.E.BYPASS.LTC128B.128 [R3+0xc00], desc[UR36][R12.64], !P4 ;  /* 0x00c000000c037fae */ /* 0x000fe2000e101d64 */
[C---:B------:R-:W-:Y:S01]  /*cd60*/  ISETP.LT.OR P4, PT, R23.reuse, 0x31, P1 ;  /* 0x000000311700780c */ /* 0x040fe20000f81670 */
[----:B-1----:R-:W-:Y:S02]  /*cd70*/  IMAD.MOV.U32 R6, RZ, RZ, R22 ;  /* 0x000000ffff067224 */ /* 0x002fe400078e0016 */
[----:B------:R-:W-:Y:S01]  /*cd80*/  LDGSTS.E.BYPASS.LTC128B.128 [R3+0x3c00], desc[UR36][R12.64+0x80], !P5 ;  /* 0x03c000800c037fae */ /* 0x000fe2000e901d64 */
[C---:B------:R-:W-:Y:S01]  /*cd90*/  ISETP.LT.OR P5, PT, R23.reuse, 0x31, !P0 ;  /* 0x000000311700780c */ /* 0x040fe200047a1670 */
[----:B0-----:R-:W-:Y:S01]  /*cda0*/  IMAD.MOV.U32 R4, RZ, RZ, R24 ;  /* 0x000000ffff047224 */ /* 0x001fe200078e0018 */
[----:B------:R-:W-:Y:S01]  /*cdb0*/  MOV R5, R19 ;  /* 0x0000001300057202 */ /* 0x000fe20000000f00 */
[----:B------:R-:W-:Y:S01]  /*cdc0*/  LDGSTS.E.BYPASS.LTC128B.128 [R3+0x1400], desc[UR36][R10.64], !P2 ;  /* 0x014000000a037fae */ /* 0x000fe2000d101d64 */
[----:B------:R-:W-:Y:S01]  /*cdd0*/  ISETP.LT.OR P2, PT, R23, 0x41, P1 ;  /* 0x000000411700780c */ /* 0x000fe20000f41670 */
[----:B--2---:R-:W-:-:S02]  /*cde0*/  IMAD.WIDE.U32 R6, R27, 0x2, R6 ;  /* 0x000000021b067825 */ /* 0x004fc400078e0006 */
[----:B------:R0:W-:Y:S01]  /*cdf0*/  LDGSTS.E.BYPASS.LTC128B.128 [R3+0x4400], desc[UR36][R10.64+0x80], !P3 ;  /* 0x044000800a037fae */ /* 0x0001e2000d901d64 */
[----:B------:R-:W-:Y:S01]  /*ce00*/  ISETP.LT.OR P3, PT, R23, 0x41, !P0 ;  /* 0x000000411700780c */ /* 0x000fe20004761670 */
[----:B------:R-:W-:Y:S02]  /*ce10*/  IMAD.WIDE.U32 R4, R27, 0x2, R4 ;  /* 0x000000021b047825 */ /* 0x000fe400078e0004 */
[----:B------:R1:W-:Y:S04]  /*ce20*/  LDGSTS.E.BYPASS.LTC128B.128 [R3+0x1c00], desc[UR36][R6.64], !P4 ;  /* 0x01c0000006037fae */ /* 0x0003e8000e101d64 */
[----:B------:R1:W-:Y:S04]  /*ce30*/  LDGSTS.E.BYPASS.LTC128B.128 [R3+0x4c00], desc[UR36][R6.64+0x80], !P5 ;  /* 0x04c0008006037fae */ /* 0x0003e8000e901d64 */
[----:B------:R1:W-:Y:S01]  /*ce40*/  LDGSTS.E.BYPASS.LTC128B.128 [R3+0x2400], desc[UR36][R4.64], !P2 ;  /* 0x0240000004037fae */ /* 0x0003e2000d101d64 */
[----:B0-----:R-:W-:-:S03]  /*ce50*/  IMAD.MOV.U32 R10, RZ, RZ, RZ ;  /* 0x000000ffff0a7224 */ /* 0x001fc600078e00ff */
[----:B------:R1:W0:Y:S04]  /*ce60*/  SHFL.IDX PT, R14, R17, 0x5, 0x181f ;  /* 0x00b81f00110e7f89 */ /* 0x00022800000e0000 */
[----:B---3--:R1:W-:Y:S02]  /*ce70*/  LDGSTS.E.BYPASS.LTC128B.128 [R3+0x5400], desc[UR36][R4.64+0x80], !P3 ;  /* 0x0540008004037fae */ /* 0x0083e4000d901d64 */
.L_x_2354:
[C---:B------:R-:W-:Y:S01]  /*ce80*/  ISETP.LT.OR P1, PT, R23.reuse, 0x51, P1 ;  /* 0x000000511700780c */ /* 0x040fe20000f21670 */
[----:B01----:R-:W-:Y:S01]  /*ce90*/  IMAD.MOV.U32 R4, RZ, RZ, R14 ;  /* 0x000000ffff047224 */ /* 0x003fe200078e000e */
        /* <DEDUP_REMOVED lines=10> */
.L_x_2262:
        /* <DEDUP_REMOVED lines=10> */
.L_x_2263:
[----:B------:R1:W-:Y:S02]  /*cfe0*/  SYNCS.ARRIVE.TRANS64.A1T0 RZ, [R0+URZ+0x2a850], RZ ;  /* 0x02a850ff00ff79a7 */ /* 0x0003e4000810003f */
[----:B-1----:R-:W-:-:S04]  /*cff0*/  IADD3 R0, R8, 0x1, RZ ;  /* 0x0000000108007810 */ /* 0x002fc80007ffe0ff */
[----:B------:R-:W-:-:S04]  /*d000*/  ISETP.NE.AND P0, PT, R0, 0x2, PT ;  /* 0x000000020000780c */ /* 0x000fc80003f05270 */
[----:B0-----:R-:W-:Y:S02]  /*d010*/  SEL R4, RZ, 0x1, P0 ;  /* 0x00000001ff047807 */ /* 0x001fe40000000000 */
[----:B------:R-:W-:Y:S02]  /*d020*/  SEL R0, R0, RZ, P0 ;  /* 0x000000ff00007207 */ /* 0x000fe40000000000 */
[----:B------:R-:W-:-:S07]  /*d030*/  LOP3.LUT R9, R9, R4, RZ, 0x3c, !PT ;  /* 0x0000000409097212 */ /* 0x000fce00078e3cff */
.L_x_2229:
[----:B------:R-:W0:Y:S01]  /*d040*/  S2R R4, SR_CgaCtaId ;  /* 0x0000000000047919 */ /* 0x000e220000008800 */
[----:B------:R-:W-:Y:S02]  /*d050*/  MOV R3, 0x400 ;  /* 0x0000040000037802 */ /* 0x000fe40000000f00 */
[----:B------:R-:W-:Y:S02]  /*d060*/  SHF.L.U32 R10, R10, 0x1f, RZ ;  /* 0x0000001f0a0a7819 */ /* 0x000fe400000006ff */
[----:B0-----:R-:W-:-:S04]  /*d070*/  LEA R5, R4, R3, 0x18 ;  /* 0x0000000304057211 */ /* 0x001fc800078ec0ff */
[----:B------:R-:W0:Y:S02]  /*d080*/  SYNCS.PHASECHK.TRANS64.TRYWAIT P0, [R5+URZ+0x2a820], R10 ;  /* 0x02a8200a050075a7 */ /* 0x000e24000800017f */
[----:B0-----:R-:W-:Y:S05]  /*d090*/  @!P0 BRA `(.L_x_2264) ;  /* 0x0000003000388947 */ /* 0x001fea0003800000 */
.L_x_2355:
[----:B------:R-:W-:-:S03]  /*d0a0*/  UMOV UR4, 0xffffffff ;  /* 0xffffffff00047882 */ /* 0x000fc60000000000 */
[----:B------:R-:W-:Y:S05]  /*d0b0*/  BRA.DIV UR4, `(.L_x_2265) ;  /* 0x0000003204447947 */ /* 0x000fea000b800000 */
[----:B------:R1:W2:Y:S02]  /*d0c0*/  SHFL.IDX PT, R14, R16, RZ, 0x1f ;  /* 0x00001fff100e7589 */ /* 0x0002a400000e0000 */
.L_x_2358:
[----:B--2---:R-:W-:-:S13]  /*d0d0*/  ISETP.NE.AND P0, PT, R14, RZ, PT ;  /* 0x000000ff0e00720c */ /* 0x004fda0003f05270 */
[----:B------:R-:W-:Y:S05]  /*d0e0*/  @P0 BRA `(.L_x_2185) ;  /* 0x00000000008c0947 */ /* 0x000fea0003800000 */
[----:B------:R-:W-:-:S03]  /*d0f0*/  UMOV UR4, 0xffffffff ;  /* 0xffffffff00047882 */ /* 0x000fc60000000000 */
[----:B------:R-:W-:Y:S05]  /*d100*/  BRA.DIV UR4, `(.L_x_2266) ;  /* 0x0000003204587947 */ /* 0x000fea000b800000 */
[----:B------:R-:W-:-:S13]  /*d110*/  ELECT P6, URZ, PT ;  /* 0x00000000003f782f */ /* 0x000fda00038c0000 */
.L_x_2361:
[----:B------:R-:W-:Y:S05]  /*d120*/  @!P6 BRA `(.L_x_2185) ;  /* 0x00000000007ce947 */ /* 0x000fea0003800000 */
[----:B------:R-:W-:-:S13]  /*d130*/  R2UR UR4, R2 ;  /* 0x00000000020472ca */ /* 0x000fda00000e0000 */
[----:B------:R-:W-:-:S06]  /*d140*/  ULOP3.LUT UR4, UR4, 0x2, URZ, 0xfc, !UPT ;  /* 0x0000000204047892 */ /* 0x000fcc000f8efc3f */
[----:B------:R-:W-:-:S05]  /*d150*/  IMAD.U32 R3, RZ, RZ, UR4 ;  /* 0x00000004ff037e24 */ /* 0x000fca000f8e00ff */
[----:B------:R-:W-:-:S13]  /*d160*/  ISETP.NE.AND P0, PT, R3, 0x3, PT ;  /* 0x000000030300780c */ /* 0x000fda0003f05270 */
[----:B------:R-:W-:Y:S05]  /*d170*/  @!P0 BRA `(.L_x_2267) ;  /* 0x0000000000048947 */ /* 0x000fea0003800000 */
[----:B------:R-:W-:Y:S01]  /*d180*/  BPT.TRAP 0x1 ;  /* 0x000000040000795c */ /* 0x000fe20000300000 */
.L_x_2267:
[C---:B------:R-:W-:Y:S01]  /*d190*/  IMAD R6, R0.reuse, 0x8, R5 ;  /* 0x0000000800067824 */ /* 0x040fe200078e0205 */
[----:B------:R-:W-:Y:S01]  /*d1a0*/  SHF.L.U32 R3, R9, 0x1f, RZ ;  /* 0x0000001f09037819 */ /* 0x000fe200000006ff */
[----:B------:R-:W-:-:S03]  /*d1b0*/  VIADD R0, R0, 0x1 ;  /* 0x0000000100007836 */ /* 0x000fc60000000000 */
[----:B------:R-:W2:Y:S02]  /*d1c0*/  SYNCS.PHASECHK.TRANS64.TRYWAIT P1, [R6+URZ+0x2a840], R3 ;  /* 0x02a84003060075a7 */ /* 0x000ea4000802017f */
[----:B------:R-:W-:-:S04]  /*d1d0*/  ISETP.NE.AND P2, PT, R0, 0x2, PT ;  /* 0x000000020000780c */ /* 0x000fc80003f45270 */
[----:B------:R-:W-:Y:S01]  /*d1e0*/  SEL R4, RZ, 0x1, P2 ;  /* 0x00000001ff047807 */ /* 0x000fe20001000000 */
[----:B--2---:R-:W-:Y:S08]  /*d1f0*/  @!P1 BRA `(.L_x_2268) ;  /* 0x00000030003c9947 */ /* 0x004ff00003800000 */
.L_x_2362:
[----:B------:R-:W-:Y:S02]  /*d200*/  SEL R0, R0, RZ, P2 ;  /* 0x000000ff00007207 */ /* 0x000fe40001000000 */
[----:B------:R-:W-:Y:S01]  /*d210*/  LOP3.LUT R4, R9, R4, RZ, 0x3c, !PT ;  /* 0x0000000409047212 */ /* 0x000fe200078e3cff */
[----:B------:R-:W-:Y:S06]  /*d220*/  @!P0 BRA `(.L_x_2269) ;  /* 0x0000000000048947 */ /* 0x000fec0003800000 */
[----:B------:R-:W-:Y:S01]  /*d230*/  BPT.TRAP 0x1 ;  /* 0x000000040000795c */ /* 0x000fe20000300000 */
.L_x_2269:
[----:B0-----:R-:W-:Y:S02]  /*d240*/  LEA R5, R0, R5, 0x3 ;  /* 0x0000000500057211 */ /* 0x001fe400078e18ff */
[----:B------:R-:W-:-:S04]  /*d250*/  SHF.L.U32 R0, R4, 0x1f, RZ ;  /* 0x0000001f04007819 */ /* 0x000fc800000006ff */
[----:B------:R-:W0:Y:S02]  /*d260*/  SYNCS.PHASECHK.TRANS64.TRYWAIT P1, [R5+URZ+0x2a840], R0 ;  /* 0x02a84000050075a7 */ /* 0x000e24000802017f */
[----:B0-----:R-:W-:Y:S05]  /*d270*/  @!P1 BRA `(.L_x_2270) ;  /* 0x0000003000309947 */ /* 0x001fea0003800000 */
.L_x_2363:
[----:B------:R-:W-:Y:S05]  /*d280*/  @!P0 BRA `(.L_x_2271) ;  /* 0x0000000000048947 */ /* 0x000fea0003800000 */
[----:B------:R-:W-:Y:S01]  /*d290*/  BPT.TRAP 0x1 ;  /* 0x000000040000795c */ /* 0x000fe20000300000 */
.L_x_2271:
[----:B------:R-:W3:Y:S02]  /*d2a0*/  SYNCS.PHASECHK.TRANS64.TRYWAIT P1, [R6+URZ+0x2a860], R3 ;  /* 0x02a86003060075a7 */ /* 0x000ee4000802017f */
[----:B---3--:R-:W-:Y:S05]  /*d2b0*/  @!P1 BRA `(.L_x_2272) ;  /* 0x0000003000349947 */ /* 0x008fea0003800000 */
.L_x_2364:
[----:B------:R-:W-:Y:S05]  /*d2c0*/  @!P0 BRA `(.L_x_2273) ;  /* 0x0000000000048947 */ /* 0x000fea0003800000 */
[----:B------:R-:W-:Y:S01]  /*d2d0*/  BPT.TRAP 0x1 ;  /* 0x000000040000795c */ /* 0x000fe20000300000 */
.L_x_2273:
[----:B----4-:R4:W0:Y:S02]  /*d2e0*/  SYNCS.PHASECHK.TRANS64.TRYWAIT P0, [R5+URZ+0x2a860], R0 ;  /* 0x02a86000050075a7 */ /* 0x010824000800017f */
[----:B0-----:R-:W-:Y:S05]  /*d2f0*/  @!P0 NANOSLEEP.SYNCS 0x989680 ;  /* 0x009896800000895d */ /* 0x001fea0003900000 */
[----:B------:R-:W0:Y:S02]  /*d300*/  @!P0 SYNCS.PHASECHK.TRANS64 P0, [R5+URZ+0x2a860], R0 ;  /* 0x02a86000050085a7 */ /* 0x000e24000800007f */
[----:B0-----:R-:W-:Y:S05]  /*d310*/  @!P0 BRA `(.L_x_2273) ;  /* 0xfffffffc00f08947 */ /* 0x001fea000383ffff */
.L_x_2185:
[----:B------:R-:W-:Y:S05]  /*d320*/  BSYNC B6 ;  /* 0x0000000000067941 */ /* 0x000fea0003800000 */
.L_x_2182:
[----:B------:R-:W-:Y:S05]  /*d330*/  EXIT ;  /* 0x000000000000794d */ /* 0x000fea0003800000 */
.L_x_2189:
[----:B-1----:R-:W-:-:S04]  /*d340*/  IMAD.U32 R3, RZ, RZ, UR38 ;  /* 0x00000026ff037e24 */ /* 0x002fc8000f8e00ff */
[----:B------:R1:W2:Y:S03]  /*d350*/  SYNCS.PHASECHK.TRANS64.TRYWAIT P0, [R3+URZ+0x2a800], R0 ;  /* 0x02a80000030075a7 */ /* 0x0002a6000800017f */
[----:B--2---:R-:W-:Y:S05]  /*d360*/  @!P0 NANOSLEEP.SYNCS 0x989680 ;  /* 0x009896800000895d */ /* 0x004fea0003900000 */
[----:B------:R-:W2:Y:S02]  /*d370*/  @!P0 SYNCS.PHASECHK.TRANS64 P0, [R3+URZ+0x2a800], R0 ;  /* 0x02a80000030085a7 */ /* 0x000ea4000800007f */
[----:B--2---:R-:W-:Y:S05]  /*d380*/  @!P0 BRA `(.L_x_2189) ;  /* 0xfffffffc00ec8947 */ /* 0x004fea000383ffff */
[----:B------:R-:W-:Y:S05]  /*d390*/  BRA `(.L_x_2274) ;  /* 0xffffff3c00c07947 */ /* 0x000fea000383ffff */
.L_x_2193:
[----:B--2---:R-:W-:-:S04]  /*d3a0*/  IMAD.U32 R3, RZ, RZ, UR38 ;  /* 0x00000026ff037e24 */ /* 0x004fc8000f8e00ff */
[----:B------:R2:W3:Y:S03]  /*d3b0*/  SYNCS.PHASECHK.TRANS64.TRYWAIT P1, [R3+URZ+0x2a830], R0 ;  /* 0x02a83000030075a7 */ /* 0x0004e6000802017f */
[----:B---3--:R-:W-:Y:S05]  /*d3c0*/  @!P1 NANOSLEEP.SYNCS 0x989680 ;  /* 0x009896800000995d */ /* 0x008fea0003900000 */
[----:B------:R-:W3:Y:S02]  /*d3d0*/  @!P1 SYNCS.PHASECHK.TRANS64 P1, [R3+URZ+0x2a830], R0 ;  /* 0x02a83000030095a7 */ /* 0x000ee4000802007f */
[----:B---3--:R-:W-:Y:S05]  /*d3e0*/  @!P1 BRA `(.L_x_2193) ;  /* 0xfffffffc00ec9947 */ /* 0x008fea000383ffff */
[----:B------:R-:W-:Y:S05]  /*d3f0*/  BRA `(.L_x_2192) ;  /* 0xffffff3c00e07947 */ /* 0x000fea000383ffff */
.L_x_2199:
[----:B-1----:R-:W-:-:S04]  /*d400*/  IMAD.U32 R8, RZ, RZ, UR7 ;  /* 0x00000007ff087e24 */ /* 0x002fc8000f8e00ff */
[----:B------:R1:W2:Y:S03]  /*d410*/  SYNCS.PHASECHK.TRANS64.TRYWAIT P1, [R8+URZ+0x2a830], R5 ;  /* 0x02a83005080075a7 */ /* 0x0002a6000802017f */
[----:B--2---:R-:W-:Y:S05]  /*d420*/  @!P1 NANOSLEEP.SYNCS 0x989680 ;  /* 0x009896800000995d */ /* 0x004fea0003900000 */
[----:B------:R-:W2:Y:S02]  /*d430*/  @!P1 SYNCS.PHASECHK.TRANS64 P1, [R8+URZ+0x2a830], R5 ;  /* 0x02a83005080095a7 */ /* 0x000ea4000802007f */
[----:B--2---:R-:W-:Y:S05]  /*d440*/  @!P1 BRA `(.L_x_2199) ;  /* 0xfffffffc00ec9947 */ /* 0x004fea000383ffff */
[----:B------:R-:W-:Y:S05]  /*d450*/  BRA `(.L_x_2198) ;  /* 0xffffff6000547947 */ /* 0x000fea000383ffff */
.L_x_2203:
[----:B-1----:R-:W-:-:S04]  /*d460*/  MOV R6, UR10 ;  /* 0x0000000a00067c02 */ /* 0x002fc80008000f00 */
[----:B------:R1:W2:Y:S03]  /*d470*/  SYNCS.PHASECHK.TRANS64.TRYWAIT P1, [R6+URZ+0x2a850], R5 ;  /* 0x02a85005060075a7 */ /* 0x0002a6000802017f */
[----:B--2---:R-:W-:Y:S05]  /*d480*/  @!P1 NANOSLEEP.SYNCS 0x989680 ;  /* 0x009896800000995d */ /* 0x004fea0003900000 */
[----:B------:R-:W2:Y:S02]  /*d490*/  @!P1 SYNCS.PHASECHK.TRANS64 P1, [R6+URZ+0x2a850], R5 ;  /* 0x02a85005060095a7 */ /* 0x000ea4000802007f */
[----:B--2---:R-:W-:Y:S05]  /*d4a0*/  @!P1 BRA `(.L_x_2203) ;  /* 0xfffffffc00ec9947 */ /* 0x004fea000383ffff */
[----:B------:R-:W-:Y:S05]  /*d4b0*/  BRA `(.L_x_2202) ;  /* 0xffffff6800607947 */ /* 0x000fea000383ffff */
.L_x_2211:
[----:B-1----:R-:W-:-:S04]  /*d4c0*/  IMAD.U32 R8, RZ, RZ, UR7 ;  /* 0x00000007ff087e24 */ /* 0x002fc8000f8e00ff */
[----:B------:R1:W2:Y:S03]  /*d4d0*/  SYNCS.PHASECHK.TRANS64.TRYWAIT P1, [R8+URZ+0x2a830], R5 ;  /* 0x02a83005080075a7 */ /* 0x0002a6000802017f */
[----:B--2---:R-:W-:Y:S05]  /*d4e0*/  @!P1 NANOSLEEP.SYNCS 0x989680 ;  /* 0x009896800000995d */ /* 0x004fea0003900000 */
[----:B------:R-:W2:Y:S02]  /*d4f0*/  @!P1 SYNCS.PHASECHK.TRANS64 P1, [R8+URZ+0x2a830], R5 ;  /* 0x02a83005080095a7 */ /* 0x000ea4000802007f */
[----:B--2---:R-:W-:Y:S05]  /*d500*/  @!P1 BRA `(.L_x_2211) ;  /* 0xfffffffc00ec9947 */ /* 0x004fea000383ffff */
[----:B------:R-:W-:Y:S05]  /*d510*/  BRA `(.L_x_2210) ;  /* 0xffffff8000e87947 */ /* 0x000fea000383ffff */
.L_x_2215:
[----:B-1----:R-:W-:-:S04]  /*d520*/  IMAD.U32 R6, RZ, RZ, UR5 ;  /* 0x00000005ff067e24 */ /* 0x002fc8000f8e00ff */
[----:B------:R1:W2:Y:S03]  /*d530*/  SYNCS.PHASECHK.TRANS64.TRYWAIT P1, [R6+URZ+0x2a850], R5 ;  /* 0x02a85005060075a7 */ /* 0x0002a6000802017f */
[----:B--2---:R-:W-:Y:S05]  /*d540*/  @!P1 NANOSLEEP.SYNCS 0x989680 ;  /* 0x009896800000995d */ /* 0x004fea0003900000 */
[----:B------:R-:W2:Y:S02]  /*d550*/  @!P1 SYNCS.PHASECHK.TRANS64 P1, [R6+URZ+0x2a850], R5 ;  /* 0x02a85005060095a7 */ /* 0x000ea4000802007f */
[----:B--2---:R-:W-:Y:S05]  /*d560*/  @!P1 BRA `(.L_x_2215) ;  /* 0xfffffffc00ec9947 */ /* 0x004fea000383ffff */
[----:B------:R-:W-:Y:S05]  /*d570*/  BRA `(.L_x_2214) ;  /* 0xffffff8800f47947 */ /* 0x000fea000383ffff */
.L_x_2222:
[----:B-1----:R-:W-:-:S04]  /*d580*/  IMAD.U32 R7, RZ, RZ, UR5 ;  /* 0x00000005ff077e24 */ /* 0x002fc8000f8e00ff */
[----:B------:R1:W2:Y:S03]  /*d590*/  SYNCS.PHASECHK.TRANS64.TRYWAIT P1, [R7+URZ+0x2a850], R0 ;  /* 0x02a85000070075a7 */ /* 0x0002a6000802017f */
[----:B--2---:R-:W-:Y:S05]  /*d5a0*/  @!P1 NANOSLEEP.SYNCS 0x989680 ;  /* 0x009896800000995d */ /* 0x004fea0003900000 */
[----:B------:R-:W2:Y:S02]  /*d5b0*/  @!P1 SYNCS.PHASECHK.TRANS64 P1, [R7+URZ+0x2a850], R0 ;  /* 0x02a85000070095a7 */ /* 0x000ea4000802007f */
[----:B--2---:R-:W-:Y:S05]  /*d5c0*/  @!P1 BRA `(.L_x_2222) ;  /* 0xfffffffc00ec9947 */ /* 0x004fea000383ffff */
[----:B------:R-:W-:Y:S05]  /*d5d0*/  BRA `(.L_x_2221) ;  /* 0xffffffa000807947 */ /* 0x000fea000383ffff */
.L_x_2234:
[----:B------:R-:W-:Y:S01]  /*d5e0*/  MOV R13, R16 ;  /* 0x00000010000d7202 */ /* 0x000fe20000000f00 */
[----:B------:R-:W-:Y:S02]  /*d5f0*/  IMAD.MOV.U32 R12, RZ, RZ, RZ ;  /* 0x000000ffff0c7224 */ /* 0x000fe400078e00ff */
[----:B------:R-:W-:Y:S02]  /*d600*/  IMAD.MOV.U32 R11, RZ, RZ, 0x1f ;  /* 0x0000001fff0b7424 */ /* 0x000fe400078e00ff */
[----:B------:R-:W-:-:S07]  /*d610*/  IMAD.MOV.U32 R15, RZ, RZ, -0x1 ;  /* 0xffffffffff0f7424 */ /* 0x000fce00078e00ff */
[----:B-----5:R-:W-:Y:S05]  /*d620*/  WARPSYNC.COLLECTIVE R15, `(.L_x_2275) ;  /* 0x000000000f087348 */ /* 0x020fea0003c00000 */
[----:B------:R0:W1:Y:S02]  /*d630*/  SHFL.IDX P6, R14, R13, R12, R11 ;  /* 0x0000000c0d0e7389 */ /* 0x00006400000c000b */
[----:B01---5:R-:W-:Y:S01]  /*d640*/  ENDCOLLECTIVE ;  /* 0x000000000000791b */ /* 0x023fe20003800000 */
.L_x_2275:
[----:B------:R-:W-:Y:S05]  /*d650*/  BRA `(.L_x_2276) ;  /* 0xffffffcc00b07947 */ /* 0x000fea000383ffff */
.L_x_2236:
[----:B0-----:R-:W-:-:S04]  /*d660*/  MOV R5, UR46 ;  /* 0x0000002e00057c02 */ /* 0x001fc80008000f00 */
[----:B------:R0:W1:Y:S03]  /*d670*/  SYNCS.PHASECHK.TRANS64.TRYWAIT P0, [R5+URZ+0x2a840], R4 ;  /* 0x02a84004050075a7 */ /* 0x000066000800017f */
[----:B-1----:R-:W-:Y:S05]  /*d680*/  @!P0 NANOSLEEP.SYNCS 0x989680 ;  /* 0x009896800000895d */ /* 0x002fea0003900000 */
[----:B------:R-:W1:Y:S02]  /*d690*/  @!P0 SYNCS.PHASECHK.TRANS64 P0, [R5+URZ+0x2a840], R4 ;  /* 0x02a84004050085a7 */ /* 0x000e64000800007f */
[----:B-1----:R-:W-:Y:S05]  /*d6a0*/  @!P0 BRA `(.L_x_2236) ;  /* 0xfffffffc00ec8947 */ /* 0x002fea000383ffff */
[----:B------:R-:W-:Y:S05]  /*d6b0*/  BRA `(.L_x_2277) ;  /* 0xffffffd000c07947 */ /* 0x000fea000383ffff */
.L_x_2237:
[----:B------:R-:W-:Y:S01]  /*d6c0*/  BSSY B0, `(.L_x_2278) ;  /* 0x0000008000007945 */ /* 0x000fe20003800000 */
[----:B------:R-:W-:Y:S01]  /*d6d0*/  IMAD.MOV.U32 R13, RZ, RZ, R3 ;  /* 0x000000ffff0d7224 */ /* 0x000fe200078e0003 */
[----:B------:R-:W-:Y:S01]  /*d6e0*/  MOV R15, 0xffffffff ;  /* 0xffffffff000f7802 */ /* 0x000fe20000000f00 */
[----:B------:R-:W-:Y:S02]  /*d6f0*/  IMAD.MOV.U32 R12, RZ, RZ, RZ ;  /* 0x000000ffff0c7224 */ /* 0x000fe400078e00ff */
[----:B------:R-:W-:-:S07]  /*d700*/  IMAD.MOV.U32 R11, RZ, RZ, 0x181f ;  /* 0x0000181fff0b7424 */ /* 0x000fce00078e00ff */
[----:B------:R-:W-:Y:S05]  /*d710*/  WARPSYNC.COLLECTIVE R15, `(.L_x_2279) ;  /* 0x000000000f087348 */ /* 0x000fea0003c00000 */
[----:B------:R0:W1:Y:S02]  /*d720*/  SHFL.IDX P6, R14, R13, R12, R11 ;  /* 0x0000000c0d0e7389 */ /* 0x00006400000c000b */
[----:B01----:R-:W-:Y:S01]  /*d730*/  ENDCOLLECTIVE ;  /* 0x000000000000791b */ /* 0x003fe20003800000 */
.L_x_2279:
[----:B------:R-:W-:Y:S05]  /*d740*/  BSYNC B0 ;  /* 0x0000000000007941 */ /* 0x000fea0003800000 */
.L_x_2278:
[----:B------:R-:W-:Y:S01]  /*d750*/  IMAD.MOV.U32 R13, RZ, RZ, R0 ;  /* 0x000000ffff0d7224 */ /* 0x000fe200078e0000 */
[----:B------:R-:W-:Y:S01]  /*d760*/  MOV R11, 0x181f ;  /* 0x0000181f000b7802 */ /* 0x000fe20000000f00 */
[----:B------:R-:W-:Y:S01]  /*d770*/  IMAD.MOV.U32 R12, RZ, RZ, RZ ;  /* 0x000000ffff0c7224 */ /* 0x000fe200078e00ff */
[----:B------:R-:W-:Y:S01]  /*d780*/  @P0 LEA R19, R37, UR46, 0x1 ;  /* 0x0000002e25130c11 */ /* 0x000fe2000f8e08ff */
[----:B------:R-:W-:Y:S02]  /*d790*/  IMAD.MOV.U32 R15, RZ, RZ, -0x1 ;  /* 0xffffffffff0f7424 */ /* 0x000fe400078e00ff */
[----:B------:R-:W-:-:S07]  /*d7a0*/  IMAD.MOV.U32 R5, RZ, RZ, R14 ;  /* 0x000000ffff057224 */ /* 0x000fce00078e000e */
[----:B------:R-:W-:Y:S05]  /*d7b0*/  WARPSYNC.COLLECTIVE R15, `(.L_x_2280) ;  /* 0x000000000f087348 */ /* 0x000fea0003c00000 */
[----:B------:R0:W1:Y:S02]  /*d7c0*/  SHFL.IDX P6, R14, R13, R12, R11 ;  /* 0x0000000c0d0e7389 */ /* 0x00006400000c000b */
[----:B01----:R-:W-:Y:S01]  /*d7d0*/  ENDCOLLECTIVE ;  /* 0x000000000000791b */ /* 0x003fe20003800000 */
.L_x_2280:
[----:B------:R-:W-:Y:S01]  /*d7e0*/  IMAD.MOV.U32 R13, RZ, RZ, R3 ;  /* 0x000000ffff0d7224 */ /* 0x000fe200078e0003 */
[----:B------:R-:W-:Y:S01]  /*d7f0*/  MOV R12, 0x1 ;  /* 0x00000001000c7802 */ /* 0x000fe20000000f00 */
[----:B------:R-:W-:-:S07]  /*d800*/  IMAD.MOV.U32 R4, RZ, RZ, R14 ;  /* 0x000000ffff047224 */ /* 0x000fce00078e000e */
[----:B------:R-:W-:Y:S05]  /*d810*/  WARPSYNC.COLLECTIVE R15, `(.L_x_2281) ;  /* 0x000000000f087348 */ /* 0x000fea0003c00000 */
[----:B------:R0:W1:Y:S02]  /*d820*/  SHFL.IDX P6, R14, R13, R12, R11 ;  /* 0x0000000c0d0e7389 */ /* 0x00006400000c000b */
[----:B01----:R-:W-:Y:S01]  /*d830*/  ENDCOLLECTIVE ;  /* 0x000000000000791b */ /* 0x003fe20003800000 */
.L_x_2281:
        /* <DEDUP_REMOVED lines=13> */
.L_x_2282:
[----:B------:R-:W-:Y:S02]  /*d910*/  MOV R5, R7 ;  /* 0x0000000700057202 */ /* 0x000fe40000000f00 */
[----:B------:R-:W-:Y:S01]  /*d920*/  @P0 LEA R20, R37, UR46, 0x1 ;  /* 0x0000002e25140c11 */ /* 0x000fe2000f8e08ff */
[----:B------:R-:W-:Y:S02]  /*d930*/  IMAD.MOV.U32 R13, RZ, RZ, R3 ;  /* 0x000000ffff0d7224 */ /* 0x000fe400078e0003 */
[----:B------:R-:W-:Y:S02]  /*d940*/  IMAD.MOV.U32 R12, RZ, RZ, 0x2 ;  /* 0x00000002ff0c7424 */ /* 0x000fe400078e00ff */
[----:B------:R-:W-:-:S07]  /*d950*/  IMAD.MOV.U32 R4, RZ, RZ, R14 ;  /* 0x000000ffff047224 */ /* 0x000fce00078e000e */
[----:B------:R-:W-:Y:S05]  /*d960*/  WARPSYNC.COLLECTIVE R15, `(.L_x_2283) ;  /* 0x000000000f087348 */ /* 0x000fea0003c00000 */
[----:B------:R0:W1:Y:S02]  /*d970*/  SHFL.IDX P6, R14, R13, R12, R11 ;  /* 0x0000000c0d0e7389 */ /* 0x00006400000c000b */
[----:B01----:R-:W-:Y:S01]  /*d980*/  ENDCOLLECTIVE ;  /* 0x000000000000791b */ /* 0x003fe20003800000 */
.L_x_2283:
        /* <DEDUP_REMOVED lines=13> */
.L_x_2284:
[----:B------:R-:W-:Y:S01]  /*da60*/  IMAD.MOV.U32 R5, RZ, RZ, R10 ;  /* 0x000000ffff057224 */ /* 0x000fe200078e000a */
[----:B------:R-:W-:Y:S01]  /*da70*/  MOV R13, R3 ;  /* 0x00000003000d7202 */ /* 0x000fe20000000f00 */
[----:B------:R-:W-:Y:S02]  /*da80*/  IMAD.MOV.U32 R12, RZ, RZ, 0x3 ;  /* 0x00000003ff0c7424 */ /* 0x000fe400078e00ff */
[----:B------:R-:W-:-:S07]  /*da90*/  IMAD.MOV.U32 R21, RZ, RZ, R14 ;  /* 0x000000ffff157224 */ /* 0x000fce00078e000e */
[----:B------:R-:W-:Y:S05]  /*daa0*/  WARPSYNC.COLLECTIVE R15, `(.L_x_2285) ;  /* 0x000000000f087348 */ /* 0x000fea0003c00000 */
[----:B------:R0:W1:Y:S02]  /*dab0*/  SHFL.IDX P6, R14, R13, R12, R11 ;  /* 0x0000000c0d0e7389 */ /* 0x00006400000c000b */
[----:B01----:R-:W-:Y:S01]  /*dac0*/  ENDCOLLECTIVE ;  /* 0x000000000000791b */ /* 0x003fe20003800000 */
.L_x_2285:
[----:B------:R-:W-:Y:S01]  /*dad0*/  IMAD.MOV.U32 R4, RZ, RZ, R21 ;  /* 0x000000ffff047224 */ /* 0x000fe200078e0015 */
[----:B------:R-:W-:-:S03]  /*dae0*/  @P0 LEA R21, R37, UR46, 0x1 ;  /* 0x0000002e25150c11 */ /* 0x000fc6000f8e08ff */
        /* <DEDUP_REMOVED lines=13> */
.L_x_2286:
[----:B------:R-:W-:Y:S01]  /*dbc0*/  IMAD.MOV.U32 R5, RZ, RZ, R7 ;  /* 0x000000ffff057224 */ /* 0x000fe200078e0007 */
[----:B------:R-:W-:Y:S01]  /*dbd0*/  @P0 LEA R7, R37, UR46, 0x1 ;  /* 0x0000002e25070c11 */ /* 0x000fe2000f8e08ff */
[----:B------:R-:W-:Y:S02]  /*dbe0*/  IMAD.MOV.U32 R13, RZ, RZ, R3 ;  /* 0x000000ffff0d7224 */ /* 0x000fe400078e0003 */
[----:B------:R-:W-:Y:S01]  /*dbf0*/  IMAD.MOV.U32 R12, RZ, RZ, 0x4 ;  /* 0x00000004ff0c7424 */ /* 0x000fe200078e00ff */
[----:B------:R-:W-:-:S07]  /*dc00*/  MOV R4, R14 ;  /* 0x0000000e00047202 */ /* 0x000fce0000000f00 */
[----:B------:R-:W-:Y:S05]  /*dc10*/  WARPSYNC.COLLECTIVE R15, `(.L_x_2287) ;  /* 0x000000000f087348 */ /* 0x000fea0003c00000 */
[----:B------:R0:W1:Y:S02]  /*dc20*/  SHFL.IDX P6, R14, R13, R12, R11 ;  /* 0x0000000c0d0e7389 */ /* 0x00006400000c000b */
[----:B01----:R-:W-:Y:S01]  /*dc30*/  ENDCOLLECTIVE ;  /* 0x000000000000791b */ /* 0x003fe20003800000 */
.L_x_2287:
        /* <DEDUP_REMOVED lines=8> */
[----:B------:R-:W-:Y:S02]  /*dcc0*/  ISETP.GE.AND P0, PT, R6, 0x41, PT ;  /* 0x000000410600780c */ /* 0x000fe40003f06270 */
[----:B------:R-:W-:-:S11]  /*dcd0*/  MOV R10, R14 ;  /* 0x0000000e000a7202 */ /* 0x000fd60000000f00 */
[----:B0-----:R-:W-:Y:S05]  /*dce0*/  WARPSYNC.COLLECTIVE R15, `(.L_x_2288) ;  /* 0x000000000f087348 */ /* 0x001fea0003c00000 */
[----:B------:R1:W2:Y:S02]  /*dcf0*/  SHFL.IDX P6, R14, R13, R12, R11 ;  /* 0x0000000c0d0e7389 */ /* 0x0002a400000c000b */
[----:B012---:R-:W-:Y:S01]  /*dd00*/  ENDCOLLECTIVE ;  /* 0x000000000000791b */ /* 0x007fe20003800000 */
.L_x_2288:
[----:B------:R-:W-:Y:S01]  /*dd10*/  MOV R5, R10 ;  /* 0x0000000a00057202 */ /* 0x000fe20000000f00 */
[----:B------:R-:W-:Y:S02]  /*dd20*/  IMAD.MOV.U32 R13, RZ, RZ, R3 ;  /* 0x000000ffff0d7224 */ /* 0x000fe400078e0003 */
[----:B------:R-:W-:Y:S02]  /*dd30*/  IMAD.MOV.U32 R12, RZ, RZ, 0x5 ;  /* 0x00000005ff0c7424 */ /* 0x000fe400078e00ff */
[----:B------:R-:W-:-:S07]  /*dd40*/  IMAD.MOV.U32 R19, RZ, RZ, R14 ;  /* 0x000000ffff137224 */ /* 0x000fce00078e000e */
[----:B------:R-:W-:Y:S05]  /*dd50*/  WARPSYNC.COLLECTIVE R15, `(.L_x_2289) ;  /* 0x000000000f087348 */ /* 0x000fea0003c00000 */
[----:B------:R0:W1:Y:S02]  /*dd60*/  SHFL.IDX P6, R14, R13, R12, R11 ;  /* 0x0000000c0d0e7389 */ /* 0x00006400000c000b */
[----:B01----:R-:W-:Y:S01]  /*dd70*/  ENDCOLLECTIVE ;  /* 0x000000000000791b */ /* 0x003fe20003800000 */
.L_x_2289:
[----:B------:R-:W-:Y:S01]  /*dd80*/  IMAD.MOV.U32 R4, RZ, RZ, R19 ;  /* 0x000000ffff047224 */ /* 0x000fe200078e0013 */
[----:B------:R-:W-:-:S03]  /*dd90*/  @P0 LEA R19, R37, UR46, 0x1 ;  /* 0x0000002e25130c11 */ /* 0x000fc6000f8e08ff */
        /* <DEDUP_REMOVED lines=8> */
[----:B------:R-:W-:-:S07]  /*de20*/  IMAD.MOV.U32 R3, RZ, RZ, R14 ;  /* 0x000000ffff037224 */ /* 0x000fce00078e000e */
[----:B0-----:R-:W-:Y:S05]  /*de30*/  WARPSYNC.COLLECTIVE R15, `(.L_x_2290) ;  /* 0x000000000f087348 */ /* 0x001fea0003c00000 */
[----:B------:R1:W2:Y:S02]  /*de40*/  SHFL.IDX P6, R14, R13, R12, R11 ;  /* 0x0000000c0d0e7389 */ /* 0x0002a400000c000b */
[----:B012---:R-:W-:Y:S01]  /*de50*/  ENDCOLLECTIVE ;  /* 0x000000000000791b */ /* 0x007fe20003800000 */
.L_x_2290:
[----:B------:R-:W-:Y:S05]  /*de60*/  BRA `(.L_x_2291) ;  /* 0xffffffd000207947 */ /* 0x000fea000383ffff */
.L_x_2240:
[----:B------:R-:W-:Y:S01]  /*de70*/  IMAD.MOV.U32 R13, RZ, RZ, R0 ;  /* 0x000000ffff0d7224 */ /* 0x000fe200078e0000 */
[----:B------:R-:W-:Y:S01]  /*de80*/  MOV R15, 0xffffffff ;  /* 0xffffffff000f7802 */ /* 0x000fe20000000f00 */
[----:B------:R-:W-:Y:S01]  /*de90*/  IMAD.MOV.U32 R12, RZ, RZ, RZ ;  /* 0x000000ffff0c7224 */ /* 0x000fe200078e00ff */
[----:B------:R-:W-:Y:S01]  /*dea0*/  MOV R10, UR48 ;  /* 0x00000030000a7c02 */ /* 0x000fe20008000f00 */
[----:B------:R-:W-:-:S04]  /*deb0*/  IMAD.MOV.U32 R11, RZ, RZ, 0x181f ;  /* 0x0000181fff0b7424 */ /* 0x000fc800078e00ff */
[----:B------:R-:W-:-:S07]  /*dec0*/  IMAD R7, R10, 0x80, R23 ;  /* 0x000000800a077824 */ /* 0x000fce00078e0217 */
[----:B------:R-:W-:Y:S05]  /*ded0*/  WARPSYNC.COLLECTIVE R15, `(.L_x_2292) ;  /* 0x000000000f087348 */ /* 0x000fea0003c00000 */
[----:B------:R0:W1:Y:S02]  /*dee0*/  SHFL.IDX P6, R14, R13, R12, R11 ;  /* 0x0000000c0d0e7389 */ /* 0x00006400000c000b */
[----:B01----:R-:W-:Y:S01]  /*def0*/  ENDCOLLECTIVE ;  /* 0x000000000000791b */ /* 0x003fe20003800000 */
.L_x_2292:
[----:B------:R-:W-:Y:S02]  /*df00*/  VIADD R9, R7, 0x10 ;  /* 0x0000001007097836 */ /* 0x000fe40000000000 */
[----:B------:R-:W-:Y:S02]  /*df10*/  IMAD.MOV.U32 R13, RZ, RZ, R3 ;  /* 0x000000ffff0d7224 */ /* 0x000fe400078e0003 */
[----:B------:R-:W-:-:S07]  /*df20*/  IMAD.MOV.U32 R5, RZ, RZ, R14 ;  /* 0x000000ffff057224 */ /* 0x000fce00078e000e */
[----:B------:R-:W-:Y:S05]  /*df30*/  WARPSYNC.COLLECTIVE R15, `(.L_x_2293) ;  /* 0x000000000f087348 */ /* 0x000fea0003c00000 */
[----:B------:R0:W1:Y:S02]  /*df40*/  SHFL.IDX P6, R14, R13, R12, R11 ;  /* 0x0000000c0d0e7389 */ /* 0x00006400000c000b */
[----:B01----:R-:W-:Y:S01]  /*df50*/  ENDCOLLECTIVE ;  /* 0x000000000000791b */ /* 0x003fe20003800000 */
.L_x_2293:
[----:B------:R-:W-:Y:S02]  /*df60*/  ULDC UR4, c[0x0][0x288] ;  /* 0x0000a20000047ab9 */ /* 0x000fe40000000800 */
[----:B------:R-:W-:-:S05]  /*df70*/  IMAD R6, R8, UR4, RZ ;  /* 0x0000000408067c24 */ /* 0x000fca000f8e02ff */
[----:B------:R-:W-:Y:S01]  /*df80*/  ISETP.GE.AND P1, PT, R7, R6, PT ;  /* 0x000000060700720c */ /* 0x000fe20003f26270 */
[----:B------:R-:W-:Y:S01]  /*df90*/  IMAD.MOV.U32 R13, RZ, RZ, R0 ;  /* 0x000000ffff0d7224 */ /* 0x000fe200078e0000 */
[----:B------:R-:W-:-:S11]  /*dfa0*/  MOV R12, 0x1 ;  /* 0x00000001000c7802 */ /* 0x000fd60000000f00 */
[----:B------:R-:W-:Y:S01]  /*dfb0*/  @!P1 LEA R19, R37, UR46, 0x1 ;  /* 0x0000002e25139c11 */ /* 0x000fe2000f8e08ff */
[----:B------:R-:W-:-:S07]  /*dfc0*/  IMAD.MOV.U32 R4, RZ, RZ, R14 ;  /* 0x000000ffff047224 */ /* 0x000fce00078e000e */
[----:B------:R-:W-:Y:S05]  /*dfd0*/  WARPSYNC.COLLECTIVE R15, `(.L_x_2294) ;  /* 0x000000000f087348 */ /* 0x000fea0003c00000 */
[----:B------:R0:W1:Y:S02]  /*dfe0*/  SHFL.IDX P6, R14, R13, R12, R11 ;  /* 0x0000000c0d0e7389 */ /* 0x00006400000c000b */
[----:B01----:R-:W-:Y:S01]  /*dff0*/  ENDCOLLECTIVE ;  /* 0x000000000000791b */ /* 0x003fe20003800000 */
.L_x_2294:
        /* <DEDUP_REMOVED lines=13> */
.L_x_2295:
[----:B------:R-:W-:Y:S02]  /*e0d0*/  MOV R5, R8 ;  /* 0x0000000800057202 */ /* 0x000fe40000000f00 */
[----:B------:R-:W-:Y:S01]  /*e0e0*/  @!P1 LEA R21, R37, UR46, 0x1 ;  /* 0x0000002e25159c11 */ /* 0x000fe2000f8e08ff */
[----:B------:R-:W-:Y:S02]  /*e0f0*/  IMAD.MOV.U32 R13, RZ, RZ, R0 ;  /* 0x000000ffff0d7224 */ /* 0x000fe400078e0000 */
[----:B------:R-:W-:Y:S02]  /*e100*/  IMAD.MOV.U32 R12, RZ, RZ, 0x2 ;  /* 0x00000002ff0c7424 */ /* 0x000fe400078e00ff */
[----:B------:R-:W-:-:S07]  /*e110*/  IMAD.MOV.U32 R4, RZ, RZ, R14 ;  /* 0x000000ffff047224 */ /* 0x000fce00078e000e */
[----:B------:R-:W-:Y:S05]  /*e120*/  WARPSYNC.COLLECTIVE R15, `(.L_x_2296) ;  /* 0x000000000f087348 */ /* 0x000fea0003c00000 */
[----:B------:R0:W1:Y:S02]  /*e130*/  SHFL.IDX P6, R14, R13, R12, R11 ;  /* 0x0000000c0d0e7389 */ /* 0x00006400000c000b */
[----:B01----:R-:W-:Y:S01]  /*e140*/  ENDCOLLECTIVE ;  /* 0x000000000000791b */ /* 0x003fe20003800000 */
.L_x_2296:
[----:B------:R-:W-:-:S04]  /*e150*/  @!P1 IMAD.WIDE.U32 R8, R27, 0x2, R4 ;  /* 0x000000021b089825 */ /* 0x000fc800078e0004 */
[----:B------:R-:W-:Y:S01]  /*e160*/  VIADD R5, R7, 0x20 ;  /* 0x0000002007057836 */ /* 0x000fe20000000000 */
        /* <DEDUP_REMOVED lines=12> */
.L_x_2297:
[----:B------:R-:W-:Y:S01]  /*e230*/  VIADD R9, R7, 0x30 ;  /* 0x0000003007097836 */ /* 0x000fe20000000000 */
[----:B------:R-:W-:Y:S02]  /*e240*/  @!P1 LEA R19, R37, UR46, 0x1 ;  /* 0x0000002e25139c11 */ /* 0x000fe4000f8e08ff */
[----:B------:R-:W-:Y:S01]  /*e250*/  MOV R13, R0 ;  /* 0x00000000000d7202 */ /* 0x000fe20000000f00 */
[----:B------:R-:W-:Y:S02]  /*e260*/  IMAD.MOV.U32 R12, RZ, RZ, 0x3 ;  /* 0x00000003ff0c7424 */ /* 0x000fe400078e00ff */
[----:B------:R-:W-:-:S07]  /*e270*/  IMAD.MOV.U32 R4, RZ, RZ, R14 ;  /* 0x000000ffff047224 */ /* 0x000fce00078e000e */
[----:B------:R-:W-:Y:S05]  /*e280*/  WARPSYNC.COLLECTIVE R15, `(.L_x_2298) ;  /* 0x000000000f087348 */ /* 0x000fea0003c00000 */
[----:B------:R0:W1:Y:S02]  /*e290*/  SHFL.IDX P6, R14, R13, R12, R11 ;  /* 0x0000000c0d0e7389 */ /* 0x00006400000c000b */
[----:B01----:R-:W-:Y:S01]  /*e2a0*/  ENDCOLLECTIVE ;  /* 0x000000000000791b */ /* 0x003fe20003800000 */
.L_x_2298:
        /* <DEDUP_REMOVED lines=13> */
.L_x_2299:
[----:B------:R-:W-:Y:S01]  /*e380*/  IMAD.MOV.U32 R5, RZ, RZ, R8 ;  /* 0x000000ffff057224 */ /* 0x000fe200078e0008 */
[----:B------:R-:W-:Y:S01]  /*e390*/  @!P1 LEA R21, R37, UR46, 0x1 ;  /* 0x0000002e25159c11 */ /* 0x000fe2000f8e08ff */
[----:B------:R-:W-:Y:S01]  /*e3a0*/  IMAD.MOV.U32 R13, RZ, RZ, R0 ;  /* 0x000000ffff0d7224 */ /* 0x000fe200078e0000 */
[----:B------:R-:W-:Y:S02]  /*e3b0*/  MOV R12, 0x4 ;  /* 0x00000004000c7802 */ /* 0x000fe40000000f00 */
[----:B------:R-:W-:-:S07]  /*e3c0*/  MOV R4, R14 ;  /* 0x0000000e00047202 */ /* 0x000fce0000000f00 */
[----:B------:R-:W-:Y:S05]  /*e3d0*/  WARPSYNC.COLLECTIVE R15, `(.L_x_2300) ;  /* 0x000000000f087348 */ /* 0x000fea0003c00000 */
[----:B------:R0:W1:Y:S02]  /*e3e0*/  SHFL.IDX P6, R14, R13, R12, R11 ;  /* 0x0000000c0d0e7389 */ /* 0x00006400000c000b */
[----:B01----:R-:W-:Y:S01]  /*e3f0*/  ENDCOLLECTIVE ;  /* 0x000000000000791b */ /* 0x003fe20003800000 */
.L_x_2300:
        /* <DEDUP_REMOVED lines=14> */
.L_x_2301:
        /* <DEDUP_REMOVED lines=8> */
.L_x_2302:
        /* <DEDUP_REMOVED lines=8> */
[----:B------:R-:W-:Y:S01]  /*e5e0*/  ISETP.GE.AND P1, PT, R9, R6, PT ;  /* 0x000000060900720c */ /* 0x000fe20003f26270 */
[----:B------:R-:W-:-:S12]  /*e5f0*/  IMAD.MOV.U32 R8, RZ, RZ, R14 ;  /* 0x000000ffff087224 */ /* 0x000fd800078e000e */
[----:B0-----:R-:W-:Y:S05]  /*e600*/  WARPSYNC.COLLECTIVE R15, `(.L_x_2303) ;  /* 0x000000000f087348 */ /* 0x001fea0003c00000 */
[----:B------:R1:W2:Y:S02]  /*e610*/  SHFL.IDX P6, R14, R13, R12, R11 ;  /* 0x0000000c0d0e7389 */ /* 0x0002a400000c000b */
[----:B012---:R-:W-:Y:S01]  /*e620*/  ENDCOLLECTIVE ;  /* 0x000000000000791b */ /* 0x007fe20003800000 */
.L_x_2303:
[----:B------:R-:W-:Y:S01]  /*e630*/  IMAD.MOV.U32 R5, RZ, RZ, R8 ;  /* 0x000000ffff057224 */ /* 0x000fe200078e0008 */
[----:B------:R-:W-:Y:S02]  /*e640*/  @!P1 LEA R21, R37, UR46, 0x1 ;  /* 0x0000002e25159c11 */ /* 0x000fe4000f8e08ff */
[----:B------:R-:W-:Y:S01]  /*e650*/  MOV R13, R0 ;  /* 0x00000000000d7202 */ /* 0x000fe20000000f00 */
[----:B------:R-:W-:Y:S02]  /*e660*/  IMAD.MOV.U32 R12, RZ, RZ, 0x6 ;  /* 0x00000006ff0c7424 */ /* 0x000fe400078e00ff */
[----:B------:R-:W-:-:S07]  /*e670*/  IMAD.MOV.U32 R4, RZ, RZ, R14 ;  /* 0x000000ffff047224 */ /* 0x000fce00078e000e */
[----:B------:R-:W-:Y:S05]  /*e680*/  WARPSYNC.COLLECTIVE R15, `(.L_x_2304) ;  /* 0x000000000f087348 */ /* 0x000fea0003c00000 */
[----:B------:R0:W1:Y:S02]  /*e690*/  SHFL.IDX P6, R14, R13, R12, R11 ;  /* 0x0000000c0d0e7389 */ /* 0x00006400000c000b */
[----:B01----:R-:W-:Y:S01]  /*e6a0*/  ENDCOLLECTIVE ;  /* 0x000000000000791b */ /* 0x003fe20003800000 */
.L_x_2304:
        /* <DEDUP_REMOVED lines=14> */
.L_x_2305:
[----:B------:R-:W-:Y:S01]  /*e790*/  @!P1 LEA R19, R37, UR46, 0x1 ;  /* 0x0000002e25139c11 */ /* 0x000fe2000f8e08ff */
[----:B------:R-:W-:Y:S02]  /*e7a0*/  IMAD.MOV.U32 R13, RZ, RZ, R0 ;  /* 0x000000ffff0d7224 */ /* 0x000fe400078e0000 */
[----:B------:R-:W-:Y:S01]  /*e7b0*/  IMAD.MOV.U32 R12, RZ, RZ, 0x7 ;  /* 0x00000007ff0c7424 */ /* 0x000fe200078e00ff */
[----:B------:R-:W-:-:S07]  /*e7c0*/  MOV R4, R14 ;  /* 0x0000000e00047202 */ /* 0x000fce0000000f00 */
[----:B------:R-:W-:Y:S05]  /*e7d0*/  WARPSYNC.COLLECTIVE R15, `(.L_x_2306) ;  /* 0x000000000f087348 */ /* 0x000fea0003c00000 */
[----:B------:R0:W1:Y:S02]  /*e7e0*/  SHFL.IDX P6, R14, R13, R12, R11 ;  /* 0x0000000c0d0e7389 */ /* 0x00006400000c000b */
[----:B01----:R-:W-:Y:S01]  /*e7f0*/  ENDCOLLECTIVE ;  /* 0x000000000000791b */ /* 0x003fe20003800000 */
.L_x_2306:
        /* <DEDUP_REMOVED lines=12> */
.L_x_2307:
[----:B------:R-:W-:Y:S05]  /*e8c0*/  BRA `(.L_x_2308) ;  /* 0xffffffd0001c7947 */ /* 0x000fea000383ffff */
.L_x_2243:
[----:B0-----:R-:W-:-:S04]  /*e8d0*/  IMAD.U32 R3, RZ, RZ, UR46 ;  /* 0x0000002eff037e24 */ /* 0x001fc8000f8e00ff */
[----:B------:R0:W1:Y:S03]  /*e8e0*/  SYNCS.PHASECHK.TRANS64.TRYWAIT P0, [R3+URZ+0x2a820], R0 ;  /* 0x02a82000030075a7 */ /* 0x000066000800017f */
[----:B-1----:R-:W-:Y:S05]  /*e8f0*/  @!P0 NANOSLEEP.SYNCS 0x989680 ;  /* 0x009896800000895d */ /* 0x002fea0003900000 */
[----:B------:R-:W1:Y:S02]  /*e900*/  @!P0 SYNCS.PHASECHK.TRANS64 P0, [R3+URZ+0x2a820], R0 ;  /* 0x02a82000030085a7 */ /* 0x000e64000800007f */
[----:B-1----:R-:W-:Y:S05]  /*e910*/  @!P0 BRA `(.L_x_2243) ;  /* 0xfffffffc00ec8947 */ /* 0x002fea000383ffff */
[----:B------:R-:W-:Y:S05]  /*e920*/  BRA `(.L_x_2309) ;  /* 0xffffffd000647947 */ /* 0x000fea000383ffff */
.L_x_2247:
[----:B0-----:R0:W1:Y:S02]  /*e930*/  SYNCS.PHASECHK.TRANS64.TRYWAIT P0, [R26+URZ+0x2a840], R3 ;  /* 0x02a840031a0075a7 */ /* 0x001064000800017f */
[----:B-1----:R-:W-:Y:S05]  /*e940*/  @!P0 NANOSLEEP.SYNCS 0x989680 ;  /* 0x009896800000895d */ /* 0x002fea0003900000 */
[----:B------:R-:W1:Y:S02]  /*e950*/  @!P0 SYNCS.PHASECHK.TRANS64 P0, [R26+URZ+0x2a840], R3 ;  /* 0x02a840031a0085a7 */ /* 0x000e64000800007f */
[----:B-1----:R-:W-:Y:S05]  /*e960*/  @!P0 BRA `(.L_x_2247) ;  /* 0xfffffffc00f08947 */ /* 0x002fea000383ffff */
[----:B------:R-:W-:Y:S05]  /*e970*/  BRA `(.L_x_2310) ;  /* 0xffffffd4002c7947 */ /* 0x000fea000383ffff */
.L_x_2248:
[----:B------:R-:W-:Y:S01]  /*e980*/  BSSY B1, `(.L_x_2311) ;  /* 0x0000008000017945 */ /* 0x000fe20003800000 */
[----:B------:R-:W-:Y:S01]  /*e990*/  IMAD.MOV.U32 R13, RZ, RZ, R0 ;  /* 0x000000ffff0d7224 */ /* 0x000fe200078e0000 */
[----:B------:R-:W-:Y:S01]  /*e9a0*/  MOV R11, 0x181f ;  /* 0x0000181f000b7802 */ /* 0x000fe20000000f00 */
[----:B------:R-:W-:Y:S02]  /*e9b0*/  IMAD.MOV.U32 R12, RZ, RZ, RZ ;  /* 0x000000ffff0c7224 */ /* 0x000fe400078e00ff */
[----:B------:R-:W-:-:S07]  /*e9c0*/  IMAD.MOV.U32 R15, RZ, RZ, -0x1 ;  /* 0xffffffffff0f7424 */ /* 0x000fce00078e00ff */
[----:B------:R-:W-:Y:S05]  /*e9d0*/  WARPSYNC.COLLECTIVE R15, `(.L_x_2312) ;  /* 0x000000000f087348 */ /* 0x000fea0003c00000 */
[----:B------:R0:W1:Y:S02]  /*e9e0*/  SHFL.IDX P6, R14, R13, R12, R11 ;  /* 0x0000000c0d0e7389 */ /* 0x00006400000c000b */
[----:B01----:R-:W-:Y:S01]  /*e9f0*/  ENDCOLLECTIVE ;  /* 0x000000000000791b */ /* 0x003fe20003800000 */
.L_x_2312:
[----:B------:R-:W-:Y:S05]  /*ea00*/  BSYNC B1 ;  /* 0x0000000000017941 */ /* 0x000fea0003800000 */
.L_x_2311:
[----:B------:R-:W-:Y:S01]  /*ea10*/  IMAD.MOV.U32 R13, RZ, RZ, R3 ;  /* 0x000000ffff0d7224 */ /* 0x000fe200078e0003 */
[----:B------:R-:W-:Y:S01]  /*ea20*/  MOV R12, RZ ;  /* 0x000000ff000c7202 */ /* 0x000fe20000000f00 */
[----:B------:R-:W-:Y:S01]  /*ea30*/  IMAD.MOV.U32 R11, RZ, RZ, 0x181f ;  /* 0x0000181fff0b7424 */ /* 0x000fe200078e00ff */
[----:B------:R-:W-:Y:S01]  /*ea40*/  LEA R5, R5, UR46, 0x1 ;  /* 0x0000002e05057c11 */ /* 0x000fe2000f8e08ff */
[----:B------:R-:W-:Y:S02]  /*ea50*/  IMAD.MOV.U32 R15, RZ, RZ, -0x1 ;  /* 0xffffffffff0f7424 */ /* 0x000fe400078e00ff */
[----:B------:R-:W-:-:S07]  /*ea60*/  IMAD.MOV.U32 R4, RZ, RZ, R14 ;  /* 0x000000ffff047224 */ /* 0x000fce00078e000e */
[----:B------:R-:W-:Y:S05]  /*ea70*/  WARPSYNC.COLLECTIVE R15, `(.L_x_2313) ;  /* 0x000000000f087348 */ /* 0x000fea0003c00000 */
[----:B------:R0:W1:Y:S02]  /*ea80*/  SHFL.IDX P6, R14, R13, R12, R11 ;  /* 0x0000000c0d0e7389 */ /* 0x00006400000c000b */
[----:B01----:R-:W-:Y:S01]  /*ea90*/  ENDCOLLECTIVE ;  /* 0x000000000000791b */ /* 0x003fe20003800000 */
.L_x_2313:
[----:B------:R-:W-:Y:S01]  /*eaa0*/  MOV R13, R0 ;  /* 0x00000000000d7202 */ /* 0x000fe20000000f00 */
[----:B------:R-:W-:Y:S01]  /*eab0*/  IMAD.MOV.U32 R12, RZ, RZ, 0x1 ;  /* 0x00000001ff0c7424 */ /* 0x000fe200078e00ff */
[----:B------:R-:W-:-:S05]  /*eac0*/  IADD3 R14, P0, R14, R20, RZ ;  /* 0x000000140e0e7210 */ /* 0x000fca0007f1e0ff */
[----:B------:R-:W-:-:S05]  /*ead0*/  IMAD.X R15, RZ, RZ, R4, P0 ;  /* 0x000000ffff0f7224 */ /* 0x000fca00000e0604 */
[----:B------:R-:W-:Y:S01]  /*eae0*/  @!PT LDS RZ, [RZ] ;  /* 0x00000000fffff984 */ /* 0x000fe20000000800 */
[----:B------:R-:W-:Y:S01]  /*eaf0*/  @!PT LDS RZ, [RZ] ;  /* 0x00000000fffff984 */ /* 0x000fe20000000800 */
[----:B------:R-:W-:Y:S01]  /*eb00*/  @!PT LDS RZ, [RZ] ;  /* 0x00000000fffff984 */ /* 0x000fe20000000800 */
[----:B------:R-:W-:Y:S04]  /*eb10*/  LDGSTS.E.BYPASS.LTC128B.128 [R5+0x18400], desc[UR36][R14.64], !P3 ;  /* 0x184000000e057fae */ /* 0x000fe8000d901d64 */
[----:B------:R-:W-:Y:S04]  /*eb20*/  LDGSTS.E.BYPASS.LTC128B.128 [R5+0x1b400], desc[UR36][R14.64+0x80], !P2 ;  /* 0x1b4000800e057fae */ /* 0x000fe8000d101d64 */
[----:B------:R0:W-:Y:S02]  /*eb30*/  LDGSTS.E.BYPASS.LTC128B.128 [R5+0x1e400], desc[UR36][R14.64+0x100], !P1 ;  /* 0x1e4001000e057fae */ /* 0x0001e4000c901d64 */
[----:B0-----:R-:W-:-:S07]  /*eb40*/  IMAD.MOV.U32 R15, RZ, RZ, -0x1 ;  /* 0xffffffffff0f7424 */ /* 0x001fce00078e00ff */
[----:B------:R-:W-:Y:S05]  /*eb50*/  WARPSYNC.COLLECTIVE R15, `(.L_x_2314) ;  /* 0x000000000f087348 */ /* 0x000fea0003c00000 */
[----:B------:R0:W1:Y:S02]  /*eb60*/  SHFL.IDX P6, R14, R13, R12, R11 ;  /* 0x0000000c0d0e7389 */ /* 0x00006400000c000b */
[----:B01----:R-:W-:Y:S01]  /*eb70*/  ENDCOLLECTIVE ;  /* 0x000000000000791b */ /* 0x003fe20003800000 */
.L_x_2314:
[----:B------:R-:W-:Y:S01]  /*eb80*/  MOV R13, R3 ;  /* 0x00000003000d7202 */ /* 0x000fe20000000f00 */
[----:B------:R-:W-:-:S07]  /*eb90*/  IMAD.MOV.U32 R4, RZ, RZ, R14 ;  /* 0x000000ffff047224 */ /* 0x000fce00078e000e */
[----:B------:R-:W-:Y:S05]  /*eba0*/  WARPSYNC.COLLECTIVE R15, `(.L_x_2315) ;  /* 0x000000000f087348 */ /* 0x000fea0003c00000 */
[----:B------:R0:W1:Y:S02]  /*ebb0*/  SHFL.IDX P6, R14, R13, R12, R11 ;  /* 0x0000000c0d0e7389 */ /* 0x00006400000c000b */
[----:B01----:R-:W-:Y:S01]  /*ebc0*/  ENDCOLLECTIVE ;  /* 0x000000000000791b */ /* 0x003fe20003800000 */
.L_x_2315:
[----:B------:R-:W-:Y:S02]  /*ebd0*/  IMAD.MOV.U32 R13, RZ, RZ, R0 ;  /* 0x000000ffff0d7224 */ /* 0x000fe400078e0000 */
        /* <DEDUP_REMOVED lines=9> */
[----:B0-----:R-:W-:-:S07]  /*ec70*/  MOV R15, 0xffffffff ;  /* 0xffffffff000f7802 */ /* 0x001fce0000000f00 */
[----:B------:R-:W-:Y:S05]  /*ec80*/  WARPSYNC.COLLECTIVE R15, `(.L_x_2316) ;  /* 0x000000000f087348 */ /* 0x000fea0003c00000 */
[----:B------:R0:W1:Y:S02]  /*ec90*/  SHFL.IDX P6, R14, R13, R12, R11 ;  /* 0x0000000c0d0e7389 */ /* 0x00006400000c000b */
[----:B01----:R-:W-:Y:S01]  /*eca0*/  ENDCOLLECTIVE ;  /* 0x000000000000791b */ /* 0x003fe20003800000 */
.L_x_2316:
[----:B------:R-:W-:Y:S02]  /*ecb0*/  IMAD.MOV.U32 R13, RZ, RZ, R3 ;  /* 0x000000ffff0d7224 */ /* 0x000fe400078e0003 */
[----:B------:R-:W-:-:S07]  /*ecc0*/  IMAD.MOV.U32 R31, RZ, RZ, R14 ;  /* 0x000000ffff1f7224 */ /* 0x000fce00078e000e */
[----:B------:R-:W-:Y:S05]  /*ecd0*/  WARPSYNC.COLLECTIVE R15, `(.L_x_2317) ;  /* 0x000000000f087348 */ /* 0x000fea0003c00000 */
[----:B------:R0:W1:Y:S02]  /*ece0*/  SHFL.IDX P6, R14, R13, R12, R11 ;  /* 0x0000000c0d0e7389 */ /* 0x00006400000c000b */
[----:B01----:R-:W-:Y:S01]  /*ecf0*/  ENDCOLLECTIVE ;  /* 0x000000000000791b */ /* 0x003fe20003800000 */
.L_x_2317:
[----:B------:R-:W-:Y:S02]  /*ed00*/  IMAD.MOV.U32 R13, RZ, RZ, R0 ;  /* 0x000000ffff0d7224 */ /* 0x000fe400078e0000 */
[----:B------:R-:W-:Y:S02]  /*ed10*/  IMAD.MOV.U32 R12, RZ, RZ, 0x3 ;  /* 0x00000003ff0c7424 */ /* 0x000fe400078e00ff */
[----:B------:R-:W-:-:S05]  /*ed20*/  IMAD.MOV.U32 R11, RZ, RZ, R14 ;  /* 0x000000ffff0b7224 */ /* 0x000fca00078e000e */
[----:B------:R-:W-:Y:S01]  /*ed30*/  IADD3 R14, P0, R11, R20, RZ ;  /* 0x000000140b0e7210 */ /* 0x000fe20007f1e0ff */
[----:B------:R-:W-:-:S03]  /*ed40*/  IMAD.MOV.U32 R11, RZ, RZ, 0x181f ;  /* 0x0000181fff0b7424 */ /* 0x000fc600078e00ff */
[----:B------:R-:W-:-:S05]  /*ed50*/  IADD3.X R15, RZ, R31, RZ, P0, !PT ;  /* 0x0000001fff0f7210 */ /* 0x000fca00007fe4ff */
        /* <DEDUP_REMOVED lines=10> */
.L_x_2318:
[----:B------:R-:W-:Y:S02]  /*ee00*/  IMAD.MOV.U32 R13, RZ, RZ, R3 ;  /* 0x000000ffff0d7224 */ /* 0x000fe400078e0003 */
[----:B------:R-:W-:-:S07]  /*ee10*/  IMAD.MOV.U32 R31, RZ, RZ, R14 ;  /* 0x000000ffff1f7224 */ /* 0x000fce00078e000e */
[----:B------:R-:W-:Y:S05]  /*ee20*/  WARPSYNC.COLLECTIVE R15, `(.L_x_2319) ;  /* 0x000000000f087348 */ /* 0x000fea0003c00000 */
[----:B------:R0:W1:Y:S02]  /*ee30*/  SHFL.IDX P6, R14, R13, R12, R11 ;  /* 0x0000000c0d0e7389 */ /* 0x00006400000c000b */
[----:B01----:R-:W-:Y:S01]  /*ee40*/  ENDCOLLECTIVE ;  /* 0x000000000000791b */ /* 0x003fe20003800000 */
.L_x_2319:
        /* <DEDUP_REMOVED lines=16> */
.L_x_2320:
[----:B------:R-:W-:Y:S02]  /*ef50*/  IMAD.MOV.U32 R13, RZ, RZ, R3 ;  /* 0x000000ffff0d7224 */ /* 0x000fe400078e0003 */
[----:B------:R-:W-:-:S07]  /*ef60*/  IMAD.MOV.U32 R4, RZ, RZ, R14 ;  /* 0x000000ffff047224 */ /* 0x000fce00078e000e */
[----:B------:R-:W-:Y:S05]  /*ef70*/  WARPSYNC.COLLECTIVE R15, `(.L_x_2321) ;  /* 0x000000000f087348 */ /* 0x000fea0003c00000 */
[----:B------:R0:W1:Y:S02]  /*ef80*/  SHFL.IDX P6, R14, R13, R12, R11 ;  /* 0x0000000c0d0e7389 */ /* 0x00006400000c000b */
[----:B01----:R-:W-:Y:S01]  /*ef90*/  ENDCOLLECTIVE ;  /* 0x000000000000791b */ /* 0x003fe20003800000 */
.L_x_2321:
        /* <DEDUP_REMOVED lines=14> */
.L_x_2322:
[----:B------:R-:W-:Y:S01]  /*f080*/  MOV R13, R3 ;  /* 0x00000003000d7202 */ /* 0x000fe20000000f00 */
[----:B------:R-:W-:-:S07]  /*f090*/  IMAD.MOV.U32 R0, RZ, RZ, R14 ;  /* 0x000000ffff007224 */ /* 0x000fce00078e000e */
[----:B------:R-:W-:Y:S05]  /*f0a0*/  WARPSYNC.COLLECTIVE R15, `(.L_x_2323) ;  /* 0x000000000f087348 */ /* 0x000fea0003c00000 */
[----:B------:R0:W1:Y:S02]  /*f0b0*/  SHFL.IDX P6, R14, R13, R12, R11 ;  /* 0x0000000c0d0e7389 */ /* 0x00006400000c000b */
[----:B01----:R-:W-:Y:S01]  /*f0c0*/  ENDCOLLECTIVE ;  /* 0x000000000000791b */ /* 0x003fe20003800000 */
.L_x_2323:
[----:B------:R-:W-:Y:S01]  /*f0d0*/  IMAD.MOV.U32 R3, RZ, RZ, R14 ;  /* 0x000000ffff037224 */ /* 0x000fe200078e000e */
[----:B------:R-:W-:Y:S06]  /*f0e0*/  BRA `(.L_x_2324) ;  /* 0xffffffd000687947 */ /* 0x000fec000383ffff */
.L_x_2253:
[----:B--2---:R2:W3:Y:S02]  /*f0f0*/  SYNCS.PHASECHK.TRANS64.TRYWAIT P0, [R0+URZ+0x2a860], R3 ;  /* 0x02a86003000075a7 */ /* 0x0044e4000800017f */
[----:B---3--:R-:W-:Y:S05]  /*f100*/  @!P0 NANOSLEEP.SYNCS 0x989680 ;  /* 0x009896800000895d */ /* 0x008fea0003900000 */
[----:B------:R-:W3:Y:S02]  /*f110*/  @!P0 SYNCS.PHASECHK.TRANS64 P0, [R0+URZ+0x2a860], R3 ;  /* 0x02a86003000085a7 */ /* 0x000ee4000800007f */
[----:B---3--:R-:W-:Y:S05]  /*f120*/  @!P0 BRA `(.L_x_2253) ;  /* 0xfffffffc00f08947 */ /* 0x008fea000383ffff */
[----:B------:R-:W-:Y:S05]  /*f130*/  BRA `(.L_x_2325) ;  /* 0xffffffd000c47947 */ /* 0x000fea000383ffff */
.L_x_2254:
[----:B------:R-:W-:Y:S01]  /*f140*/  BSSY B1, `(.L_x_2326) ;  /* 0x0000008000017945 */ /* 0x000fe20003800000 */
[----:B0-----:R-:W-:Y:S01]  /*f150*/  IMAD.MOV.U32 R13, RZ, RZ, R18 ;  /* 0x000000ffff0d7224 */ /* 0x001fe200078e0012 */
[----:B------:R-:W-:Y:S01]  /*f160*/  MOV R11, 0x181f ;  /* 0x0000181f000b7802 */ /* 0x000fe20000000f00 */
[----:B------:R-:W-:Y:S02]  /*f170*/  IMAD.MOV.U32 R12, RZ, RZ, RZ ;  /* 0x000000ffff0c7224 */ /* 0x000fe400078e00ff */
[----:B------:R-:W-:-:S07]  /*f180*/  IMAD.MOV.U32 R15, RZ, RZ, -0x1 ;  /* 0xffffffffff0f7424 */ /* 0x000fce00078e00ff */
[----:B-12---:R-:W-:Y:S05]  /*f190*/  WARPSYNC.COLLECTIVE R15, `(.L_x_2327) ;  /* 0x000000000f087348 */ /* 0x006fea0003c00000 */
[----:B------:R0:W3:Y:S02]  /*f1a0*/  SHFL.IDX P6, R14, R13, R12, R11 ;  /* 0x0000000c0d0e7389 */ /* 0x0000e400000c000b */
[----:B0123--:R-:W-:Y:S01]  /*f1b0*/  ENDCOLLECTIVE ;  /* 0x000000000000791b */ /* 0x00ffe20003800000 */
.L_x_2327:
[----:B------:R-:W-:Y:S05]  /*f1c0*/  BSYNC B1 ;  /* 0x0000000000017941 */ /* 0x000fea0003800000 */
.L_x_2326:
        /* <DEDUP_REMOVED lines=8> */
.L_x_2328:
[----:B------:R-:W-:Y:S01]  /*f250*/  MOV R13, R18 ;  /* 0x00000012000d7202 */ /* 0x000fe20000000f00 */
[----:B------:R-:W-:Y:S01]  /*f260*/  IMAD.MOV.U32 R12, RZ, RZ, 0x1 ;  /* 0x00000001ff0c7424 */ /* 0x000fe200078e00ff */
[----:B------:R-:W-:-:S13]  /*f270*/  IADD3 R4, P1, R14, R20, RZ ;  /* 0x000000140e047210 */ /* 0x000fda0007f3e0ff */
[----:B------:R-:W-:Y:S05]  /*f280*/  WARPSYNC.COLLECTIVE R15, `(.L_x_2329) ;  /* 0x000000000f087348 */ /* 0x000fea0003c00000 */
[----:B------:R0:W1:Y:S02]  /*f290*/  SHFL.IDX P6, R14, R13, R12, R11 ;  /* 0x0000000c0d0e7389 */ /* 0x00006400000c000b */
[----:B01----:R-:W-:Y:S01]  /*f2a0*/  ENDCOLLECTIVE ;  /* 0x000000000000791b */ /* 0x003fe20003800000 */
.L_x_2329:
[----:B------:R-:W-:Y:S01]  /*f2b0*/  IMAD.X R5, RZ, RZ, R3, P1 ;  /* 0x000000ffff057224 */ /* 0x000fe200008e0603 */
[----:B------:R-:W-:Y:S02]  /*f2c0*/  LOP3.LUT P1, RZ, R32, 0x1, RZ, 0xc0, !PT ;  /* 0x0000000120ff7812 */ /* 0x000fe4000782c0ff */
[----:B------:R-:W-:Y:S02]  /*f2d0*/  LEA R3, R10, UR46, 0x1 ;  /* 0x0000002e0a037c11 */ /* 0x000fe4000f8e08ff */
        /* <DEDUP_REMOVED lines=11> */
.L_x_2330:
        /* <DEDUP_REMOVED lines=10> */
.L_x_2331:
[----:B------:R-:W-:Y:S02]  /*f430*/  IADD3.X R5, RZ, R19, RZ, P2, !PT ;  /* 0x00000013ff057210 */ /* 0x000fe400017fe4ff */
        /* <DEDUP_REMOVED lines=11> */
.L_x_2332:
        /* <DEDUP_REMOVED lines=10> */
.L_x_2333:
        /* <DEDUP_REMOVED lines=12> */
.L_x_2334:
        /* <DEDUP_REMOVED lines=10> */
.L_x_2335:
        /* <DEDUP_REMOVED lines=12> */
.L_x_2336:
        /* <DEDUP_REMOVED lines=10> */
.L_x_2337:
        /* <DEDUP_REMOVED lines=12> */
.L_x_2338:
[----:B------:R-:W-:Y:S01]  /*f910*/  @!PT LDS RZ, [RZ] ;  /* 0x00000000fffff984 */ /* 0x000fe20000000800 */
[----:B------:R-:W-:Y:S01]  /*f920*/  @!PT LDS RZ, [RZ] ;  /* 0x00000000fffff984 */ /* 0x000fe20000000800 */
[----:B------:R-:W-:Y:S01]  /*f930*/  @!PT LDS RZ, [RZ] ;  /* 0x00000000fffff984 */ /* 0x000fe20000000800 */
[----:B------:R0:W-:Y:S01]  /*f940*/  LDGSTS.E.BYPASS.LTC128B.128 [R3+0x5400], desc[UR36][R4.64+0x80], !P2 ;  /* 0x0540008004037fae */ /* 0x0001e2000d101d64 */
[----:B------:R-:W-:Y:S05]  /*f950*/  BRA `(.L_x_2339) ;  /* 0xffffffcc00807947 */ /* 0x000fea000383ffff */
.L_x_2260:
[----:B0-----:R0:W2:Y:S02]  /*f960*/  SYNCS.PHASECHK.TRANS64.TRYWAIT P0, [R0+URZ+0x2a860], R3 ;  /* 0x02a86003000075a7 */ /* 0x0010a4000800017f */
[----:B--2---:R-:W-:Y:S05]  /*f970*/  @!P0 NANOSLEEP.SYNCS 0x989680 ;  /* 0x009896800000895d */ /* 0x004fea0003900000 */
[----:B------:R-:W2:Y:S02]  /*f980*/  @!P0 SYNCS.PHASECHK.TRANS64 P0, [R0+URZ+0x2a860], R3 ;  /* 0x02a86003000085a7 */ /* 0x000ea4000800007f */
[----:B--2---:R-:W-:Y:S05]  /*f990*/  @!P0 BRA `(.L_x_2260) ;  /* 0xfffffffc00f08947 */ /* 0x004fea000383ffff */
[----:B------:R-:W-:Y:S05]  /*f9a0*/  BRA `(.L_x_2340) ;  /* 0xffffffd000687947 */ /* 0x000fea000383ffff */
.L_x_2261:
[----:B------:R-:W-:Y:S01]  /*f9b0*/  BSSY B0, `(.L_x_2341) ;  /* 0x0000008000007945 */ /* 0x000fe20003800000 */
[----:B------:R-:W-:Y:S01]  /*f9c0*/  MOV R13, R18 ;  /* 0x00000012000d7202 */ /* 0x000fe20000000f00 */
[----:B------:R-:W-:Y:S02]  /*f9d0*/  IMAD.MOV.U32 R12, RZ, RZ, RZ ;  /* 0x000000ffff0c7224 */ /* 0x000fe400078e00ff */
[----:B------:R-:W-:Y:S02]  /*f9e0*/  IMAD.MOV.U32 R11, RZ, RZ, 0x181f ;  /* 0x0000181fff0b7424 */ /* 0x000fe400078e00ff */
[----:B------:R-:W-:-:S07]  /*f9f0*/  IMAD.MOV.U32 R15, RZ, RZ, -0x1 ;  /* 0xffffffffff0f7424 */ /* 0x000fce00078e00ff */
[----:B01----:R-:W-:Y:S05]  /*fa00*/  WARPSYNC.COLLECTIVE R15, `(.L_x_2342) ;  /* 0x000000000f087348 */ /* 0x003fea0003c00000 */
[----:B------:R2:W3:Y:S02]  /*fa10*/  SHFL.IDX P6, R14, R13, R12, R11 ;  /* 0x0000000c0d0e7389 */ /* 0x0004e400000c000b */
[----:B0123--:R-:W-:Y:S01]  /*fa20*/  ENDCOLLECTIVE ;  /* 0x000000000000791b */ /* 0x00ffe20003800000 */
.L_x_2342:
[----:B------:R-:W-:Y:S05]  /*fa30*/  BSYNC B0 ;  /* 0x0000000000007941 */ /* 0x000fea0003800000 */
.L_x_2341:
[----:B------:R-:W-:Y:S01]  /*fa40*/  IMAD.MOV.U32 R13, RZ, RZ, R17 ;  /* 0x000000ffff0d7224 */ /* 0x000fe200078e0011 */
[----:B------:R-:W-:Y:S01]  /*fa50*/  MOV R15, 0xffffffff ;  /* 0xffffffff000f7802 */ /* 0x000fe20000000f00 */
[----:B------:R-:W-:Y:S01]  /*fa60*/  IMAD.MOV.U32 R12, RZ, RZ, RZ ;  /* 0x000000ffff0c7224 */ /* 0x000fe200078e00ff */
[----:B------:R-:W-:Y:S01]  /*fa70*/  MOV R5, R14 ;  /* 0x0000000e00057202 */ /* 0x000fe20000000f00 */
[----:B------:R-:W-:Y:S01]  /*fa80*/  IMAD.MOV.U32 R11, RZ, RZ, 0x181f ;  /* 0x0000181fff0b7424 */ /* 0x000fe200078e00ff */
[C---:B------:R-:W-:Y:S02]  /*fa90*/  LOP3.LUT R3, R32.reuse, 0x1, RZ, 0xc0, !PT ;  /* 0x0000000120037812 */ /* 0x040fe400078ec0ff */
[----:B------:R-:W-:-:S13]  /*faa0*/  LOP3.LUT P0, RZ, R32, 0x2, RZ, 0xc0, !PT ;  /* 0x0000000220ff7812 */ /* 0x000fda000780c0ff */
[----:B------:R-:W-:Y:S05]  /*fab0*/  WARPSYNC.COLLECTIVE R15, `(.L_x_2343) ;  /* 0x000000000f087348 */ /* 0x000fea0003c00000 */
[----:B------:R0:W1:Y:S02]  /*fac0*/  SHFL.IDX P6, R14, R13, R12, R11 ;  /* 0x0000000c0d0e7389 */ /* 0x00006400000c000b */
[----:B01----:R-:W-:Y:S01]  /*fad0*/  ENDCOLLECTIVE ;  /* 0x000000000000791b */ /* 0x003fe20003800000 */
.L_x_2343:
[----:B------:R-:W-:Y:S02]  /*fae0*/  ISETP.NE.U32.AND P1, PT, R3, 0x1, PT ;  /* 0x000000010300780c */ /* 0x000fe40003f25070 */
[C---:B------:R-:W-:Y:S02]  /*faf0*/  ISETP.LT.OR P3, PT, R23.reuse, 0x1, !P0 ;  /* 0x000000011700780c */ /* 0x040fe40004761670 */
[----:B------:R-:W-:Y:S02]  /*fb00*/  ISETP.LT.OR P2, PT, R23, 0x1, P1 ;  /* 0x000000011700780c */ /* 0x000fe40000f41670 */
[----:B------:R-:W-:Y:S01]  /*fb10*/  LEA R3, R37, UR46, 0x1 ;  /* 0x0000002e25037c11 */ /* 0x000fe2000f8e08ff */
[----:B------:R-:W-:Y:S02]  /*fb20*/  IMAD.MOV.U32 R13, RZ, RZ, R18 ;  /* 0x000000ffff0d7224 */ /* 0x000fe400078e0012 */
[----:B------:R-:W-:Y:S02]  /*fb30*/  IMAD.MOV.U32 R12, RZ, RZ, 0x1 ;  /* 0x00000001ff0c7424 */ /* 0x000fe400078e00ff */
[----:B------:R-:W-:-:S07]  /*fb40*/  IMAD.MOV.U32 R4, RZ, RZ, R14 ;  /* 0x000000ffff047224 */ /* 0x000fce00078e000e */
[----:B------:R-:W-:Y:S05]  /*fb50*/  WARPSYNC.COLLECTIVE R15, `(.L_x_2344) ;  /* 0x000000000f087348 */ /* 0x000fea0003c00000 */
[----:B------:R0:W1:Y:S02]  /*fb60*/  SHFL.IDX P6, R14, R13, R12, R11 ;  /* 0x0000000c0d0e7389 */ /* 0x00006400000c000b */
[----:B01----:R-:W-:Y:S01]  /*fb70*/  ENDCOLLECTIVE ;  /* 0x000000000000791b */ /* 0x003fe20003800000 */
.L_x_2344:
        /* <DEDUP_REMOVED lines=13> */
.L_x_2345:
[----:B------:R-:W-:Y:S01]  /*fc50*/  IMAD.MOV.U32 R5, RZ, RZ, R6 ;  /* 0x000000ffff057224 */ /* 0x000fe200078e0006 */
[----:B------:R-:W-:Y:S01]  /*fc60*/  MOV R13, R18 ;  /* 0x00000012000d7202 */ /* 0x000fe20000000f00 */
[----:B------:R-:W-:Y:S02]  /*fc70*/  IMAD.MOV.U32 R12, RZ, RZ, 0x2 ;  /* 0x00000002ff0c7424 */ /* 0x000fe400078e00ff */
[----:B------:R-:W-:-:S07]  /*fc80*/  IMAD.MOV.U32 R4, RZ, RZ, R14 ;  /* 0x000000ffff047224 */ /* 0x000fce00078e000e */
[----:B------:R-:W-:Y:S05]  /*fc90*/  WARPSYNC.COLLECTIVE R15, `(.L_x_2346) ;  /* 0x000000000f087348 */ /* 0x000fea0003c00000 */
[----:B------:R0:W1:Y:S02]  /*fca0*/  SHFL.IDX P6, R14, R13, R12, R11 ;  /* 0x0000000c0d0e7389 */ /* 0x00006400000c000b */
[----:B01----:R-:W-:Y:S01]  /*fcb0*/  ENDCOLLECTIVE ;  /* 0x000000000000791b */ /* 0x003fe20003800000 */
.L_x_2346:
        /* <DEDUP_REMOVED lines=13> */
.L_x_2347:
[----:B------:R-:W-:Y:S02]  /*fd90*/  IMAD.MOV.U32 R5, RZ, RZ, R20 ;  /* 0x000000ffff057224 */ /* 0x000fe400078e0014 */
[----:B------:R-:W-:Y:S01]  /*fda0*/  IMAD.MOV.U32 R13, RZ, RZ, R18 ;  /* 0x000000ffff0d7224 */ /* 0x000fe200078e0012 */
[----:B------:R-:W-:Y:S02]  /*fdb0*/  MOV R12, 0x3 ;  /* 0x00000003000c7802 */ /* 0x000fe40000000f00 */
[----:B------:R-:W-:-:S07]  /*fdc0*/  MOV R10, R14 ;  /* 0x0000000e000a7202 */ /* 0x000fce0000000f00 */
[----:B------:R-:W-:Y:S05]  /*fdd0*/  WARPSYNC.COLLECTIVE R15, `(.L_x_2348) ;  /* 0x000000000f087348 */ /* 0x000fea0003c00000 */
[----:B------:R0:W1:Y:S02]  /*fde0*/  SHFL.IDX P6, R14, R13, R12, R11 ;  /* 0x0000000c0d0e7389 */ /* 0x00006400000c000b */
[----:B01----:R-:W-:Y:S01]  /*fdf0*/  ENDCOLLECTIVE ;  /* 0x000000000000791b */ /* 0x003fe20003800000 */
.L_x_2348:
[----:B------:R-:W-:Y:S02]  /*fe00*/  IMAD.MOV.U32 R4, RZ, RZ, R10 ;  /* 0x000000ffff047224 */ /* 0x000fe400078e000a */
[----:B------:R-:W-:Y:S02]  /*fe10*/  IMAD.MOV.U32 R10, RZ, RZ, RZ ;  /* 0x000000ffff0a7224 */ /* 0x000fe400078e00ff */
        /* <DEDUP_REMOVED lines=13> */
.L_x_2349:
[----:B------:R-:W-:Y:S02]  /*fef0*/  IMAD.MOV.U32 R5, RZ, RZ, R7 ;  /* 0x000000ffff057224 */ /* 0x000fe400078e0007 */
[----:B------:R-:W-:Y:S02]  /*ff00*/  IMAD.MOV.U32 R13, RZ, RZ, R18 ;  /* 0x000000ffff0d7224 */ /* 0x000fe400078e0012 */
[----:B------:R-:W-:Y:S02]  /*ff10*/  IMAD.MOV.U32 R12, RZ, RZ, 0x4 ;  /* 0x00000004ff0c7424 */ /* 0x000fe400078e00ff */
[----:B------:R-:W-:-:S07]  /*ff20*/  IMAD.MOV.U32 R22, RZ, RZ, R14 ;  /* 0x000000ffff167224 */ /* 0x000fce00078e000e */
[----:B------:R-:W-:Y:S05]  /*ff30*/  WARPSYNC.COLLECTIVE R15, `(.L_x_2350) ;  /* 0x000000000f087348 */ /* 0x000fea0003c00000 */
[----:B------:R0:W1:Y:S02]  /*ff40*/  SHFL.IDX P6, R14, R13, R12, R11 ;  /* 0x0000000c0d0e7389 */ /* 0x00006400000c000b */
[----:B01----:R-:W-:Y:S01]  /*ff50*/  ENDCOLLECTIVE ;  /* 0x000000000000791b */ /* 0x003fe20003800000 */
.L_x_2350:
        /* <DEDUP_REMOVED lines=9> */
[----:B------:R-:W-:Y:S02]  /*fff0*/  ISETP.LT.OR P3, PT, R23, 0x41, !P0 ;  /* 0x000000411700780c */ /* 0x000fe40004761670 */
[----:B------:R-:W-:-:S11]  /*10000*/  MOV R19, R14 ;  /* 0x0000000e00137202 */ /* 0x000fd60000000f00 */
[----:B0-----:R-:W-:Y:S05]  /*10010*/  WARPSYNC.COLLECTIVE R15, `(.L_x_2351) ;  /* 0x000000000f087348 */ /* 0x001fea0003c00000 */
[----:B------:R1:W2:Y:S02]  /*10020*/  SHFL.IDX P6, R14, R13, R12, R11 ;  /* 0x0000000c0d0e7389 */ /* 0x0002a400000c000b */
[----:B012---:R-:W-:Y:S01]  /*10030*/  ENDCOLLECTIVE ;  /* 0x000000000000791b */ /* 0x007fe20003800000 */
.L_x_2351:
[----:B------:R-:W-:Y:S01]  /*10040*/  MOV R5, R19 ;  /* 0x0000001300057202 */ /* 0x000fe20000000f00 */
[----:B------:R-:W-:Y:S02]  /*10050*/  IMAD.MOV.U32 R13, RZ, RZ, R18 ;  /* 0x000000ffff0d7224 */ /* 0x000fe400078e0012 */
[----:B------:R-:W-:Y:S02]  /*10060*/  IMAD.MOV.U32 R12, RZ, RZ, 0x5 ;  /* 0x00000005ff0c7424 */ /* 0x000fe400078e00ff */
[----:B------:R-:W-:-:S07]  /*10070*/  IMAD.MOV.U32 R24, RZ, RZ, R14 ;  /* 0x000000ffff187224 */ /* 0x000fce00078e000e */
[----:B------:R-:W-:Y:S05]  /*10080*/  WARPSYNC.COLLECTIVE R15, `(.L_x_2352) ;  /* 0x000000000f087348 */ /* 0x000fea0003c00000 */
[----:B------:R0:W1:Y:S02]  /*10090*/  SHFL.IDX P6, R14, R13, R12, R11 ;  /* 0x0000000c0d0e7389 */ /* 0x00006400000c000b */
[----:B01----:R-:W-:Y:S01]  /*100a0*/  ENDCOLLECTIVE ;  /* 0x000000000000791b */ /* 0x003fe20003800000 */
.L_x_2352:
[----:B------:R-:W-:-:S04]  /*100b0*/  IMAD.MOV.U32 R4, RZ, RZ, R24 ;  /* 0x000000ffff047224 */ /* 0x000fc800078e0018 */
[----:B------:R-:W-:-:S05]  /*100c0*/  IMAD.WIDE.U32 R4, R27, 0x2, R4 ;  /* 0x000000021b047825 */ /* 0x000fca00078e0004 */
[----:B------:R-:W-:Y:S01]  /*100d0*/  @!PT LDS RZ, [RZ] ;  /* 0x00000000fffff984 */ /* 0x000fe20000000800 */
[----:B------:R-:W-:Y:S01]  /*100e0*/  @!PT LDS RZ, [RZ] ;  /* 0x00000000fffff984 */ /* 0x000fe20000000800 */
[----:B------:R-:W-:Y:S01]  /*100f0*/  @!PT LDS RZ, [RZ] ;  /* 0x00000000fffff984 */ /* 0x000fe20000000800 */
[----:B------:R0:W-:Y:S01]  /*10100*/  LDGSTS.E.BYPASS.LTC128B.128 [R3+0x2400], desc[UR36][R4.64], !P2 ;  /* 0x0240000004037fae */ /* 0x0001e2000d101d64 */
[----:B------:R-:W-:-:S03]  /*10110*/  MOV R13, R17 ;  /* 0x00000011000d7202 */ /* 0x000fc60000000f00 */
[----:B------:R0:W-:Y:S01]  /*10120*/  LDGSTS.E.BYPASS.LTC128B.128 [R3+0x5400], desc[UR36][R4.64+0x80], !P3 ;  /* 0x0540008004037fae */ /* 0x0001e2000d901d64 */
[----:B------:R-:W-:-:S07]  /*10130*/  IMAD.MOV.U32 R18, RZ, RZ, R14 ;  /* 0x000000ffff127224 */ /* 0x000fce00078e000e */
[----:B0-----:R-:W-:Y:S05]  /*10140*/  WARPSYNC.COLLECTIVE R15, `(.L_x_2353) ;  /* 0x000000000f087348 */ /* 0x001fea0003c00000 */
[----:B------:R1:W2:Y:S02]  /*10150*/  SHFL.IDX P6, R14, R13, R12, R11 ;  /* 0x0000000c0d0e7389 */ /* 0x0002a400000c000b */
[----:B012---:R-:W-:Y:S01]  /*10160*/  ENDCOLLECTIVE ;  /* 0x000000000000791b */ /* 0x007fe20003800000 */
.L_x_2353:
[----:B------:R-:W-:Y:S05]  /*10170*/  BRA `(.L_x_2354) ;  /* 0xffffffcc00407947 */ /* 0x000fea000383ffff */
.L_x_2264:
[----:B0-----:R0:W1:Y:S02]  /*10180*/  SYNCS.PHASECHK.TRANS64.TRYWAIT P0, [R5+URZ+0x2a820], R10 ;  /* 0x02a8200a050075a7 */ /* 0x001064000800017f */
[----:B-1----:R-:W-:Y:S05]  /*10190*/  @!P0 NANOSLEEP.SYNCS 0x989680 ;  /* 0x009896800000895d */ /* 0x002fea0003900000 */
[----:B------:R-:W1:Y:S02]  /*101a0*/  @!P0 SYNCS.PHASECHK.TRANS64 P0, [R5+URZ+0x2a820], R10 ;  /* 0x02a8200a050085a7 */ /* 0x000e64000800007f */
[----:B-1----:R-:W-:Y:S05]  /*101b0*/  @!P0 BRA `(.L_x_2264) ;  /* 0xfffffffc00f08947 */ /* 0x002fea000383ffff */
[----:B------:R-:W-:Y:S05]  /*101c0*/  BRA `(.L_x_2355) ;  /* 0xffffffcc00b47947 */ /* 0x000fea000383ffff */
.L_x_2265:
[----:B------:R-:W-:Y:S01]  /*101d0*/  BSSY B0, `(.L_x_2356) ;  /* 0x0000008000007945 */ /* 0x000fe20003800000 */
[----:B------:R-:W-:Y:S01]  /*101e0*/  IMAD.MOV.U32 R13, RZ, RZ, R16 ;  /* 0x000000ffff0d7224 */ /* 0x000fe200078e0010 */
[----:B------:R-:W-:Y:S01]  /*101f0*/  MOV R11, 0x1f ;  /* 0x0000001f000b7802 */ /* 0x000fe20000000f00 */
[----:B------:R-:W-:Y:S02]  /*10200*/  IMAD.MOV.U32 R12, RZ, RZ, RZ ;  /* 0x000000ffff0c7224 */ /* 0x000fe400078e00ff */
[----:B------:R-:W-:-:S07]  /*10210*/  IMAD.MOV.U32 R15, RZ, RZ, -0x1 ;  /* 0xffffffffff0f7424 */ /* 0x000fce00078e00ff */
[----:B0----5:R-:W-:Y:S05]  /*10220*/  WARPSYNC.COLLECTIVE R15, `(.L_x_2357) ;  /* 0x000000000f087348 */ /* 0x021fea0003c00000 */
[----:B------:R1:W2:Y:S02]  /*10230*/  SHFL.IDX P6, R14, R13, R12, R11 ;  /* 0x0000000c0d0e7389 */ /* 0x0002a400000c000b */
[----:B012--5:R-:W-:Y:S01]  /*10240*/  ENDCOLLECTIVE ;  /* 0x000000000000791b */ /* 0x027fe20003800000 */
.L_x_2357:
[----:B------:R-:W-:Y:S05]  /*10250*/  BSYNC B0 ;  /* 0x0000000000007941 */ /* 0x000fea0003800000 */
.L_x_2356:
[----:B------:R-:W-:Y:S05]  /*10260*/  BRA `(.L_x_2358) ;  /* 0xffffffcc00987947 */ /* 0x000fea000383ffff */
.L_x_2266:
[----:B------:R-:W-:Y:S01]  /*10270*/  BSSY B0, `(.L_x_2359) ;  /* 0x0000006000007945 */ /* 0x000fe20003800000 */
[----:B------:R-:W-:-:S07]  /*10280*/  IMAD.MOV.U32 R15, RZ, RZ, -0x1 ;  /* 0xffffffffff0f7424 */ /* 0x000fce00078e00ff */
[----:B01---5:R-:W-:Y:S05]  /*10290*/  WARPSYNC.COLLECTIVE R15, `(.L_x_2360) ;  /* 0x000000000f0c7348 */ /* 0x023fea0003c00000 */
[----:B------:R-:W-:Y:S02]  /*102a0*/  ELECT P6, UR62, PT ;  /* 0x00000000003e782f */ /* 0x000fe400038c0000 */
[----:B------:R-:W-:Y:S01]  /*102b0*/  MOV R14, UR62 ;  /* 0x0000003e000e7c02 */ /* 0x000fe20008000f00 */
[----:B01---5:R-:W-:Y:S10]  /*102c0*/  ENDCOLLECTIVE ;  /* 0x000000000000791b */ /* 0x023ff40003800000 */
.L_x_2360:
[----:B------:R-:W-:Y:S05]  /*102d0*/  BSYNC B0 ;  /* 0x0000000000007941 */ /* 0x000fea0003800000 */
.L_x_2359:
[----:B------:R-:W-:Y:S05]  /*102e0*/  BRA `(.L_x_2361) ;  /* 0xffffffcc008c7947 */ /* 0x000fea000383ffff */
.L_x_2268:
[----:B--2---:R2:W3:Y:S02]  /*102f0*/  SYNCS.PHASECHK.TRANS64.TRYWAIT P1, [R6+URZ+0x2a840], R3 ;  /* 0x02a84003060075a7 */ /* 0x0044e4000802017f */
[----:B---3--:R-:W-:Y:S05]  /*10300*/  @!P1 NANOSLEEP.SYNCS 0x989680 ;  /* 0x009896800000995d */ /* 0x008fea0003900000 */
[----:B------:R-:W3:Y:S02]  /*10310*/  @!P1 SYNCS.PHASECHK.TRANS64 P1, [R6+URZ+0x2a840], R3 ;  /* 0x02a84003060095a7 */ /* 0x000ee4000802007f */
[----:B---3--:R-:W-:Y:S05]  /*10320*/  @!P1 BRA `(.L_x_2268) ;  /* 0xfffffffc00f09947 */ /* 0x008fea000383ffff */
[----:B------:R-:W-:Y:S05]  /*10330*/  BRA `(.L_x_2362) ;  /* 0xffffffcc00b07947 */ /* 0x000fea000383ffff */
.L_x_2270:
[----:B0-----:R0:W3:Y:S02]  /*10340*/  SYNCS.PHASECHK.TRANS64.TRYWAIT P1, [R5+URZ+0x2a840], R0 ;  /* 0x02a84000050075a7 */ /* 0x0010e4000802017f */
[----:B---3--:R-:W-:Y:S05]  /*10350*/  @!P1 NANOSLEEP.SYNCS 0x989680 ;  /* 0x009896800000995d */ /* 0x008fea0003900000 */
[----:B------:R-:W3:Y:S02]  /*10360*/  @!P1 SYNCS.PHASECHK.TRANS64 P1, [R5+URZ+0x2a840], R0 ;  /* 0x02a84000050095a7 */ /* 0x000ee4000802007f */
[----:B---3--:R-:W-:Y:S05]  /*10370*/  @!P1 BRA `(.L_x_2270) ;  /* 0xfffffffc00f09947 */ /* 0x008fea000383ffff */
[----:B------:R-:W-:Y:S05]  /*10380*/  BRA `(.L_x_2363) ;  /* 0xffffffcc00bc7947 */ /* 0x000fea000383ffff */
.L_x_2272:
[----:B---3--:R3:W4:Y:S02]  /*10390*/  SYNCS.PHASECHK.TRANS64.TRYWAIT P1, [R6+URZ+0x2a860], R3 ;  /* 0x02a86003060075a7 */ /* 0x008724000802017f */
[----:B----4-:R-:W-:Y:S05]  /*103a0*/  @!P1 NANOSLEEP.SYNCS 0x989680 ;  /* 0x009896800000995d */ /* 0x010fea0003900000 */
[----:B------:R-:W4:Y:S02]  /*103b0*/  @!P1 SYNCS.PHASECHK.TRANS64 P1, [R6+URZ+0x2a860], R3 ;  /* 0x02a86003060095a7 */ /* 0x000f24000802007f */
[----:B----4-:R-:W-:Y:S05]  /*103c0*/  @!P1 BRA `(.L_x_2272) ;  /* 0xfffffffc00f09947 */ /* 0x010fea000383ffff */
[----:B------:R-:W-:Y:S05]  /*103d0*/  BRA `(.L_x_2364) ;  /* 0xffffffcc00b87947 */ /* 0x000fea000383ffff */
.L_x_2365:
        /* <DEDUP_REMOVED lines=10> */
.L_x_15636:


//--------------------- .text._ZN7cutlass13device_kernelIN5flash11enable_sm90INS1_16FlashAttnFwdSm90INS1_25CollectiveMainloopFwdSm90ILi2EN4cute5tupleIJNS5_1CILi1EEES8_S8_EEENS6_IJNS7_ILi128EEENS7_ILi96EEENS7_ILi192EEEEEELi128ENS_6half_tEfNS_4arch4Sm90ELb1ELb0ELb0ELb1ELb1ELb0ELb0ELb1ELb1ELb1ELb1ELb0EEENS1_21CollectiveEpilogueFwdINS6_IJSA_SA_SB_EEES9_SE_SG_Li256ELb1ELb1ELb1ELb0EEENS1_36VarlenDynamicPersistentTileSchedulerILi128ELi96ELi256ELi128ELb1ELb1ELb1ELb1ELb1ELb1EEEEEEEEEvNT_6ParamsE --------------------------
	.section	.text._ZN7cutlass13device_kernelIN5flash11enable_sm90INS1_16FlashAttnFwdSm90INS1_25CollectiveMainloopFwdSm90ILi2EN4cute5tupleIJNS5_1CILi1EEES8_S8_EEENS6_IJNS7_ILi128EEENS7_ILi96EEENS7_ILi192EEEEEELi128ENS_6half_tEfNS_4arch4Sm90ELb1ELb0ELb0ELb1ELb1ELb0ELb0ELb1ELb1ELb1ELb1ELb0EEENS1_21CollectiveEpilogueFwdINS6_IJSA_SA_SB_EEES9_SE_SG_Li256ELb1ELb1ELb1ELb0EEENS1_36VarlenDynamicPersistentTileSchedulerILi128ELi96ELi256ELi128ELb1ELb1ELb1ELb1ELb1ELb1EEEEEEEEEvNT_6ParamsE,"ax",@progbits
	.align	128
.text._ZN7cutlass13device_kernelIN5flash11enable_sm90INS1_16FlashAttnFwdSm90INS1_25CollectiveMainloopFwdSm90ILi2EN4cute5tupleIJNS5_1CILi1EEES8_S8_EEENS6_IJNS7_ILi128EEENS7_ILi96EEENS7_ILi192EEEEEELi128ENS_6half_tEfNS_4arch4Sm90ELb1ELb0ELb0ELb1ELb1ELb0ELb0ELb1ELb1ELb1ELb1ELb0EEENS1_21CollectiveEpilogueFwdINS6_IJSA_SA_SB_EEES9_SE_SG_Li256ELb1ELb1ELb1ELb0EEENS1_36VarlenDynamicPersistentTileSchedulerILi128ELi96ELi256ELi128ELb1ELb1ELb1ELb1ELb1ELb1EEEEEEEEEvNT_6ParamsE:
        .type           _ZN7cutlass13device_kernelIN5flash11enable_sm90INS1_16FlashAttnFwdSm90INS1_25CollectiveMainloopFwdSm90ILi2EN4cute5tupleIJNS5_1CILi1EEES8_S8_EEENS6_IJNS7_ILi128EEENS7_ILi96EEENS7_ILi192EEEEEELi128ENS_6half_tEfNS_4arch4Sm90ELb1ELb0ELb0ELb1ELb1ELb0ELb0ELb1ELb1ELb1ELb1ELb0EEENS1_21CollectiveEpilogueFwdINS6_IJSA_SA_SB_EEES9_SE_SG_Li256ELb1ELb1ELb1ELb0EEENS1_36VarlenDynamicPersistentTileSchedulerILi128ELi96ELi256ELi128ELb1ELb1ELb1ELb1ELb1ELb1EEEEEEEEEvNT_6ParamsE,@function
        .size           _ZN7cutlass13device_kernelIN5flash11enable_sm90INS1_16FlashAttnFwdSm90INS1_25CollectiveMainloopFwdSm90ILi2EN4cute5tupleIJNS5_1CILi1EEES8_S8_EEENS6_IJNS7_ILi128EEENS7_ILi96EEENS7_ILi192EEEEEELi128ENS_6half_tEfNS_4arch4Sm90ELb1ELb0ELb0ELb1ELb1ELb0ELb0ELb1ELb1ELb1ELb1ELb0EEENS1_21CollectiveEpilogueFwdINS6_IJSA_SA_SB_EEES9_SE_SG_Li256ELb1ELb1ELb1ELb0EEENS1_36VarlenDynamicPersistentTileSchedulerILi128ELi96ELi256ELi128ELb1ELb1ELb1ELb1ELb1ELb1EEEEEEEEEvNT_6ParamsE,(.L_x_15637 - _ZN7cutlass13device_kernelIN5flash11enable_sm90INS1_16FlashAttnFwdSm90INS1_25CollectiveMainloopFwdSm90ILi2EN4cute5tupleIJNS5_1CILi1EEES8_S8_EEENS6_IJNS7_ILi128EEENS7_ILi96EEENS7_ILi192EEEEEELi128ENS_6half_tEfNS_4arch4Sm90ELb1ELb0ELb0ELb1ELb1ELb0ELb0ELb1ELb1ELb1ELb1ELb0EEENS1_21CollectiveEpilogueFwdINS6_IJSA_SA_SB_EEES9_SE_SG_Li256ELb1ELb1ELb1ELb0EEENS1_36VarlenDynamicPersistentTileSchedulerILi128ELi96ELi256ELi128ELb1ELb1ELb1ELb1ELb1ELb1EEEEEEEEEvNT_6ParamsE)
        .other          _ZN7cutlass13device_kernelIN5flash11enable_sm90INS1_16FlashAttnFwdSm90INS1_25CollectiveMainloopFwdSm90ILi2EN4cute5tupleIJNS5_1CILi1EEES8_S8_EEENS6_IJNS7_ILi128EEENS7_ILi96EEENS7_ILi192EEEEEELi128ENS_6half_tEfNS_4arch4Sm90ELb1ELb0ELb0ELb1ELb1ELb0ELb0ELb1ELb1ELb1ELb1ELb0EEENS1_21CollectiveEpilogueFwdINS6_IJSA_SA_SB_EEES9_SE_SG_Li256ELb1ELb1ELb1ELb0EEENS1_36VarlenDynamicPersistentTileSchedulerILi128ELi96ELi256ELi128ELb1ELb1ELb1ELb1ELb1ELb1EEEEEEEEEvNT_6ParamsE,@"STO_CUDA_ENTRY STV_DEFAULT"
_ZN7cutlass13device_kernelIN5flash11enable_sm90INS1_16FlashAttnFwdSm90INS1_25CollectiveMainloopFwdSm90ILi2EN4cute5tupleIJNS5_1CILi1EEES8_S8_EEENS6_IJNS7_ILi128EEENS7_ILi96EEENS7_ILi192EEEEEELi128ENS_6half_tEfNS_4arch4Sm90ELb1ELb0ELb0ELb1ELb1ELb0ELb0ELb1ELb1ELb1ELb1ELb0EEENS1_21CollectiveEpilogueFwdINS6_IJSA_SA_SB_EEES9_SE_SG_Li256ELb1ELb1ELb1ELb0EEENS1_36VarlenDynamicPersistentTileSchedulerILi128ELi96ELi256ELi128ELb1ELb1ELb1ELb1ELb1ELb1EEEEEEEEEvNT_6ParamsE:
        /* <DEDUP_REMOVED lines=45> */
.L_x_2366:
        /* <DEDUP_REMOVED lines=22> */
.L_x_2367:
        /* <DEDUP_REMOVED lines=18> */
.L_x_2368:
        /* <DEDUP_REMOVED lines=22> */
.L_x_2369:
        /* <DEDUP_REMOVED lines=23> */
.L_x_2370:
        /* <DEDUP_REMOVED lines=10> */
.L_x_2372:
        /* <DEDUP_REMOVED lines=23> */
[----:B------:R-:W-:Y:S02]  /*0a30*/  LEA.HI R0, R3, R204, RZ, 0x4 ;  /* 0x000000cc03007211 */ /* 0x000fe400078f20ff */
[----:B------:R-:W-:Y:S02]  /*0a40*/  LOP3.LUT R7, R5, 0xffffff80, RZ, 0xc0, !PT ;  /* 0xffffff8005077812 */ /* 0x000fe400078ec0ff */
[----:B------:R-:W-:Y:S02]  /*0a50*/  SHF.R.S32.HI R9, RZ, 0x4, R0 ;  /* 0x00000004ff097819 */ /* 0x000fe40000011400 */
[----:B------:R-:W-:Y:S01]  /*0a60*/  SHF.R.S32.HI R198, RZ, 0x7, R5 ;  /* 0x00000007ffc67819 */ /* 0x000fe20000011405 */
[----:B------:R-:W-:Y:S01]  /*0a70*/  IMAD.IADD R182, R204, 0x1, -R7 ;  /* 0x00000001ccb67824 */ /* 0x000fe200078e0a07 */
[----:B------:R-:W-:-:S02]  /*0a80*/  LOP3.LUT R7, R0, 0x3fffff0, RZ, 0xc0, !PT ;  /* 0x03fffff000077812 */ /* 0x000fc400078ec0ff */
[----:B------:R-:W-:Y:S02]  /*0a90*/  LEA.HI R0, R0, R9, RZ, 0x1 ;  /* 0x0000000900007211 */ /* 0x000fe400078f08ff */
[----:B------:R-:W-:Y:S01]  /*0aa0*/  SHF.R.S32.HI R11, RZ, 0x1f, R182 ;  /* 0x0000001fff0b7819 */ /* 0x000fe200000114b6 */
[----:B------:R-:W-:Y:S01]  /*0ab0*/  IMAD.IADD R7, R204, 0x1, -R7 ;  /* 0x00000001cc077824 */ /* 0x000fe200078e0a07 */
[----:B------:R-:W-:Y:S02]  /*0ac0*/  LOP3.LUT R0, R0, 0x1ffffffe, RZ, 0xc0, !PT ;  /* 0x1ffffffe00007812 */ /* 0x000fe400078ec0ff */
[----:B------:R-:W-:Y:S02]  /*0ad0*/  LEA.HI R4, R11, R182, RZ, 0x2 ;  /* 0x000000b60b047211 */ /* 0x000fe400078f10ff */
[----:B------:R-:W-:Y:S01]  /*0ae0*/  LEA.HI R5, R5, R198, RZ, 0x1 ;  /* 0x000000c605057211 */ /* 0x000fe200078f08ff */
[----:B------:R-:W-:Y:S01]  /*0af0*/  IMAD.IADD R0, R9, 0x1, -R0 ;  /* 0x0000000109007824 */ /* 0x000fe200078e0a00 */
[----:B------:R-:W-:-:S02]  /*0b00*/  SHF.R.S32.HI R6, RZ, 0x2, R4 ;  /* 0x00000002ff067819 */ /* 0x000fc40000011404 */
[----:B------:R-:W-:Y:S02]  /*0b10*/  SHF.R.S32.HI R13, RZ, 0x1f, R4 ;  /* 0x0000001fff0d7819 */ /* 0x000fe40000011404 */
[----:B------:R-:W-:Y:S02]  /*0b20*/  LEA.HI R11, R11, R182, RZ, 0x5 ;  /* 0x000000b60b0b7211 */ /* 0x000fe400078f28ff */
[----:B------:R-:W-:Y:S02]  /*0b30*/  LEA.HI R13, R13, R6, RZ, 0x3 ;  /* 0x000000060d0d7211 */ /* 0x000fe400078f18ff */
[----:B------:R-:W-:Y:S02]  /*0b40*/  SHF.R.S32.HI R11, RZ, 0x5, R11 ;  /* 0x00000005ff0b7819 */ /* 0x000fe4000001140b */
[----:B------:R-:W-:-:S05]  /*0b50*/  LOP3.LUT R13, R13, 0xfffffff8, RZ, 0xc0, !PT ;  /* 0xfffffff80d0d7812 */ /* 0x000fca00078ec0ff */
[----:B------:R-:W-:-:S04]  /*0b60*/  IMAD.IADD R6, R6, 0x1, -R13 ;  /* 0x0000000106067824 */ /* 0x000fc800078e0a0d */
[----:B------:R-:W-:Y:S01]  /*0b70*/  IMAD R6, R11, 0x10, R6 ;  /* 0x000000100b067824 */ /* 0x000fe200078e0206 */
[----:B--2---:R-:W-:Y:S02]  /*0b80*/  R2UR UR4, R2 ;  /* 0x00000000020472ca */ /* 0x004fe400000e0000 */
[----:B------:R-:W-:-:S05]  /*0b90*/  LEA.HI R2, R3, R204, RZ, 0x5 ;  /* 0x000000cc03027211 */ /* 0x000fca00078f28ff */
[----:B------:R-:W-:-:S05]  /*0ba0*/  IMAD.SHL.U32 R2, R2, 0x20, RZ ;  /* 0x0000002002027824 */ /* 0x000fca00078e00ff */
[----:B------:R-:W-:Y:S01]  /*0bb0*/  LOP3.LUT R2, R2, 0xfffffc00, RZ, 0xc0, !PT ;  /* 0xfffffc0002027812 */ /* 0x000fe200078ec0ff */
[----:B------:R-:W-:-:S03]  /*0bc0*/  ULOP3.LUT UR7, UR4, 0x1, URZ, 0xfc, !UPT ;  /* 0x0000000104077892 */ /* 0x000fc6000f8efc3f */
[----:B------:R-:W-:Y:S01]  /*0bd0*/  UMOV UR4, URZ ;  /* 0x0000003f00047c82 */ /* 0x000fe20008000000 */
[----:B------:R-:W-:Y:S01]  /*0be0*/  IMAD R7, R7, 0x40, R2 ;  /* 0x0000004007077824 */ /* 0x000fe200078e0202 */
[CC--:B------:R-:W-:Y:S01]  /*0bf0*/  LEA.HI R2, R3.reuse, R204.reuse, RZ, 0x2 ;  /* 0x000000cc03027211 */ /* 0x0c0fe200078f10ff */
[----:B------:R-:W-:Y:S01]  /*0c00*/  IMAD.U32 R201, RZ, RZ, UR7 ;  /* 0x00000007ffc97e24 */ /* 0x000fe2000f8e00ff */
[----:B------:R-:W-:Y:S01]  /*0c10*/  LEA.HI R3, R3, R204, RZ, 0x3 ;  /* 0x000000cc03037211 */ /* 0x000fe200078f18ff */
[----:B------:R-:W-:Y:S01]  /*0c20*/  IMAD R200, R0, 0x8, R7 ;  /* 0x0000000800c87824 */ /* 0x000fe200078e0207 */
[----:B------:R-:W-:Y:S01]  /*0c30*/  LOP3.LUT R7, R5, 0x3fffffe, RZ, 0xc0, !PT ;  /* 0x03fffffe05077812 */ /* 0x000fe200078ec0ff */
[----:B------:R-:W-:Y:S01]  /*0c40*/  IMAD.U32 R181, RZ, RZ, UR4 ;  /* 0x00000004ffb57e24 */ /* 0x000fe2000f8e00ff */
[----:B------:R-:W-:Y:S02]  /*0c50*/  LOP3.LUT R5, R3, 0xfffffff8, RZ, 0xc0, !PT ;  /* 0xfffffff803057812 */ /* 0x000fe400078ec0ff */
[----:B------:R-:W-:Y:S01]  /*0c60*/  LOP3.LUT R9, R2, 0xfffffffc, RZ, 0xc0, !PT ;  /* 0xfffffffc02097812 */ /* 0x000fe200078ec0ff */
[----:B------:R-:W-:Y:S01]  /*0c70*/  IMAD.IADD R7, R198, 0x1, -R7 ;  /* 0x00000001c6077824 */ /* 0x000fe200078e0a07 */
[----:B------:R-:W-:Y:S01]  /*0c80*/  SHF.R.S32.HI R180, RZ, 0x3, R3 ;  /* 0x00000003ffb47819 */ /* 0x000fe20000011403 */
[----:B------:R-:W-:Y:S01]  /*0c90*/  IMAD.IADD R22, R204, 0x1, -R5 ;  /* 0x00000001cc167824 */ /* 0x000fe200078e0a05 */
[----:B------:R-:W-:Y:S01]  /*0ca0*/  LOP3.LUT R5, R4, 0x7ffffffc, RZ, 0xc0, !PT ;  /* 0x7ffffffc04057812 */ /* 0x000fe200078ec0ff */
[----:B------:R-:W-:-:S02]  /*0cb0*/  IMAD.IADD R9, R204, 0x1, -R9 ;  /* 0x00000001cc097824 */ /* 0x000fc400078e0a09 */
[----:B------:R-:W-:Y:S02]  /*0cc0*/  IMAD.SHL.U32 R16, R22, 0x8, RZ ;  /* 0x0000000816107824 */ /* 0x000fe400078e00ff */
[----:B------:R-:W-:Y:S01]  /*0cd0*/  IMAD.IADD R5, R182, 0x1, -R5 ;  /* 0x00000001b6057824 */ /* 0x000fe200078e0a05 */
[----:B------:R-:W-:Y:S01]  /*0ce0*/  LEA.HI R0, R9, R9, RZ, 0x1 ;  /* 0x0000000909007211 */ /* 0x000fe200078f08ff */
[----:B------:R-:W-:Y:S01]  /*0cf0*/  VIADD R19, R16, 0x40 ;  /* 0x0000004010137836 */ /* 0x000fe20000000000 */
[----:B------:R-:W-:Y:S01]  /*0d00*/  SHF.R.S32.HI R203, RZ, 0x1f, R16 ;  /* 0x0000001fffcb7819 */ /* 0x000fe20000011410 */
[----:B------:R-:W-:Y:S01]  /*0d10*/  IMAD.SHL.U32 R17, R5, 0x2, RZ ;  /* 0x0000000205117824 */ /* 0x000fe200078e00ff */
[----:B------:R-:W-:Y:S01]  /*0d20*/  LOP3.LUT R0, R0, 0x1ffffffe, RZ, 0xc0, !PT ;  /* 0x1ffffffe00007812 */ /* 0x000fe200078ec0ff */
[----:B------:R-:W-:Y:S01]  /*0d30*/  IMAD R199, R7, 0x40, R6 ;  /* 0x0000004007c77824 */ /* 0x000fe200078e0206 */
[----:B------:R-:W-:Y:S01]  /*0d40*/  SHF.R.S32.HI R202, RZ, 0x1f, R19 ;  /* 0x0000001fffca7819 */ /* 0x000fe20000011413 */
[C---:B------:R-:W-:Y:S01]  /*0d50*/  VIADD R177, R17.reuse, 0x8 ;  /* 0x0000000811b17836 */ /* 0x040fe20000000000 */
[C---:B------:R-:W-:Y:S01]  /*0d60*/  IADD3 R175, R17.reuse, 0x18, RZ ;  /* 0x0000001811af7810 */ /* 0x040fe20007ffe0ff */
[----:B------:R-:W-:-:S02]  /*0d70*/  VIADD R176, R17, 0x10 ;  /* 0x0000001011b07836 */ /* 0x000fc40000000000 */
        /* <DEDUP_REMOVED lines=25> */
[----:B------:R-:W-:-:S02]  /*0f10*/  SHF.R.S32.HI R185, RZ, 0x1f, R164 ;  /* 0x0000001fffb97819 */ /* 0x000fc400000114a4 */
[----:B------:R-:W-:Y:S01]  /*0f20*/  SHF.R.S32.HI R184, RZ, 0x1f, R163 ;  /* 0x0000001fffb87819 */ /* 0x000fe200000114a3 */
[----:B------:R-:W-:Y:S01]  /*0f30*/  IMAD R18, R0, 0x8, R199 ;  /* 0x0000000800127824 */ /* 0x000fe200078e02c7 */
[----:B------:R-:W-:-:S07]  /*0f40*/  SHF.R.S32.HI R183, RZ, 0x1f, R162 ;  /* 0x0000001fffb77819 */ /* 0x000fce00000114a2 */
.L_x_2436:
[----:B01-34-:R-:W0:Y:S01]  /*0f50*/  LDC.64 R2, c[0x0][0xc88] ;  /* 0x00032200ff027b82 */ /* 0x01be220000000a00 */
[----:B------:R-:W-:Y:S01]  /*0f60*/  ULDC.64 UR8, c[0x0][0xa28] ;  /* 0x00028a0000087ab9 */ /* 0x000fe20000000a00 */
[----:B------:R-:W-:Y:S01]  /*0f70*/  ULDC.64 UR10, c[0x0][0xa18] ;  /* 0x00028600000a7ab9 */ /* 0x000fe20000000a00 */
[----:B0-----:R-:W-:-:S06]  /*0f80*/  IMAD.WIDE R2, R27, 0x4, R2 ;  /* 0x000000041b027825 */ /* 0x001fcc00078e0202 */
[----:B--2---:R-:W2:Y:S01]  /*0f90*/  LDG.E R2, desc[UR36][R2.64] ;  /* 0x0000002402027981 */ /* 0x004ea2000c1e1900 */
        /* <DEDUP_REMOVED lines=8> */
[----:B------:R-:W-:Y:S01]  /*1020*/  IMAD.U32 R161, RZ, RZ, UR4 ;  /* 0x00000004ffa17e24 */ /* 0x000fe2000f8e00ff */
        /* <DEDUP_REMOVED lines=9> */
[----:B------:R-:W-:Y:S01]  /*10c0*/  ULDC UR4, c[0x0][0x424] ;  /* 0x0001090000047ab9 */ /* 0x000fe20000000800 */
[----:B------:R-:W-:Y:S01]  /*10d0*/  ULDC UR7, c[0x0][0x2f0] ;  /* 0x0000bc0000077ab9 */ /* 0x000fe20000000800 */
[----:B------:R-:W-:Y:S01]  /*10e0*/  IMAD.U32 R5, RZ, RZ, UR11 ;  /* 0x0000000bff057e24 */ /* 0x000fe2000f8e00ff */
[----:B------:R-:W2:Y:S01]  /*10f0*/  @P0 LDG.E R2, desc[UR36][R2.64] ;  /* 0x0000002402020981 */ /* 0x000ea2000c1e1900 */
[----:B------:R-:W-:Y:S01]  /*1100*/  UISETP.NE.U32.AND UP0, UPT, UR8, URZ, UPT ;  /* 0x0000003f0800728c */ /* 0x000fe2000bf05070 */
[----:B------:R-:W-:Y:S02]  /*1110*/  ULDC.64 UR10, c[0x0][0xa20] ;  /* 0x00028800000a7ab9 */ /* 0x000fe40000000a00 */
[----:B------:R-:W3:Y:S01]  /*1120*/  @P2 LDG.E R4, desc[UR36][R4.64] ;  /* 0x0000002404042981 */ /* 0x000ee2000c1e1900 */
[----:B------:R-:W-:Y:S01]  /*1130*/  UISETP.NE.AND.EX UP0, UPT, UR9, URZ, UPT, UP0 ;  /* 0x0000003f0900728c */ /* 0x000fe2000bf05300 */
[----:B------:R-:W-:Y:S01]  /*1140*/  ISETP.NE.U32.AND P1, PT, RZ, UR10, PT ;  /* 0x0000000aff007c0c */ /* 0x000fe2000bf25070 */
[----:B------:R-:W-:-:S02]  /*1150*/  ULOP3.LUT UR8, UR5, 0xffff, URZ, 0xc0, !UPT ;  /* 0x0000ffff05087892 */ /* 0x000fc4000f8ec03f */
[----:B------:R-:W-:Y:S01]  /*1160*/  USEL UR4, UR4, 0x1, UP0 ;  /* 0x0000000104047887 */ /* 0x000fe20008000000 */
[----:B------:R-:W-:Y:S01]  /*1170*/  ISETP.NE.AND.EX P1, PT, RZ, UR11, PT, P1 ;  /* 0x0000000bff007c0c */ /* 0x000fe2000bf25310 */
[----:B------:R-:W-:Y:S02]  /*1180*/  UMOV UR60, URZ ;  /* 0x0000003f003c7c82 */ /* 0x000fe40008000000 */
[----:B------:R-:W-:Y:S01]  /*1190*/  IMAD.U32 R178, RZ, RZ, UR8 ;  /* 0x00000008ffb27e24 */ /* 0x000fe2000f8e00ff */
[----:B------:R-:W-:Y:S01]  /*11a0*/  UIMAD UR4, UR4, UR7, URZ ;  /* 0x00000007040472a4 */ /* 0x000fe2000f8e023f */
[----:B--2---:R-:W-:Y:S02]  /*11b0*/  @P0 R2UR UR60, R2 ;  /* 0x00000000023c02ca */ /* 0x004fe400000e0000 */
[----:B---3--:R-:W-:Y:S01]  /*11c0*/  @P2 R2UR UR42, R4 ;  /* 0x00000000042a22ca */ /* 0x008fe200000e0000 */
[----:B-----5:R-:W-:-:S14]  /*11d0*/  @P2 BRA `(.L_x_2373) ;  /* 0x00000000003c2947 */ /* 0x020fdc0003800000 */
[----:B------:R-:W-:Y:S01]  /*11e0*/  ULDC.64 UR8, c[0x0][0xa00] ;  /* 0x0002800000087ab9 */ /* 0x000fe20000000a00 */
[----:B------:R-:W-:Y:S01]  /*11f0*/  ULDC UR42, c[0x0][0x288] ;  /* 0x0000a200002a7ab9 */ /* 0x000fe20000000800 */
[----:B------:R-:W-:-:S04]  /*1200*/  ISETP.NE.U32.AND P0, PT, RZ, UR8, PT ;  /* 0x00000008ff007c0c */ /* 0x000fc8000bf05070 */
[----:B------:R-:W-:-:S13]  /*1210*/  ISETP.NE.AND.EX P0, PT, RZ, UR9, PT, P0 ;  /* 0x00000009ff007c0c */ /* 0x000fda000bf05300 */
[----:B------:R-:W-:Y:S05]  /*1220*/  @!P0 BRA `(.L_x_2373) ;  /* 0x0000000000288947 */ /* 0x000fea0003800000 */
[----:B------:R-:W-:Y:S01]  /*1230*/  R2UR UR7, R161 ;  /* 0x00000000a10772ca */ /* 0x000fe200000e0000 */
[----:B------:R-:W-:-:S12]  /*1240*/  ULDC.64 UR8, c[0x0][0xa00] ;  /* 0x0002800000087ab9 */ /* 0x000fd80000000a00 */
        /* <DEDUP_REMOVED lines=8> */
.L_x_2373:
[----:B------:R-:W-:Y:S05]  /*12d0*/  @!P1 BRA `(.L_x_2374) ;  /* 0x0000000000249947 */ /* 0x000fea0003800000 */
[----:B------:R-:W-:Y:S02]  /*12e0*/  R2UR UR7, R161 ;  /* 0x00000000a10772ca */ /* 0x000fe400000e0000 */
[----:B------:R-:W-:-:S11]  /*12f0*/  R2UR UR8, R179 ;  /* 0x00000000b30872ca */ /* 0x000fd600000e0000 */
[----:B------:R-:W-:-:S04]  /*1300*/  ULEA UR4, UP0, UR7, UR10, 0x2 ;  /* 0x0000000a07047291 */ /* 0x000fc8000f80103f */
[----:B------:R-:W-:Y:S02]  /*1310*/  ULEA.HI.X UR7, UR7, UR11, UR8, 0x2, UP0 ;  /* 0x0000000b07077291 */ /* 0x000fe400080f1408 */
[----:B------:R-:W-:-:S04]  /*1320*/  IMAD.U32 R2, RZ, RZ, UR4 ;  /* 0x00000004ff027e24 */ /* 0x000fc8000f8e00ff */
[----:B------:R-:W-:-:S05]  /*1330*/  IMAD.U32 R3, RZ, RZ, UR7 ;  /* 0x00000007ff037e24 */ /* 0x000fca000f8e00ff */
[----:B------:R-:W2:Y:S02]  /*1340*/  LDG.E R2, desc[UR36][R2.64] ;  /* 0x0000002402027981 */ /* 0x000ea4000c1e1900 */
[----:B--2---:R-:W-:Y:S01]  /*1350*/  R2UR UR4, R2 ;  /* 0x00000000020472ca */ /* 0x004fe200000e0000 */
[----:B------:R-:W-:-:S14]  /*1360*/  BRA `(.L_x_2375) ;  /* 0x0000000000387947 */ /* 0x000fdc0003800000 */
.L_x_2374:
[----:B------:R-:W-:Y:S02]  /*1370*/  ULDC.64 UR8, c[0x0][0xa08] ;  /* 0x0002820000087ab9 */ /* 0x000fe40000000a00 */
[----:B------:R-:W-:-:S04]  /*1380*/  ISETP.NE.U32.AND P0, PT, RZ, UR8, PT ;  /* 0x00000008ff007c0c */ /* 0x000fc8000bf05070 */
[----:B------:R-:W-:-:S13]  /*1390*/  ISETP.NE.AND.EX P0, PT, RZ, UR9, PT, P0 ;  /* 0x00000009ff007c0c */ /* 0x000fda000bf05300 */
[----:B------:R-:W-:Y:S05]  /*13a0*/  @!P0 BRA `(.L_x_2375) ;  /* 0x0000000000288947 */ /* 0x000fea0003800000 */
[----:B------:R-:W-:Y:S01]  /*13b0*/  R2UR UR4, R161 ;  /* 0x00000000a10472ca */ /* 0x000fe200000e0000 */
[----:B------:R-:W-:-:S12]  /*13c0*/  ULDC.64 UR8, c[0x0][0xa08] ;  /* 0x0002820000087ab9 */ /* 0x000fd80000000a00 */
[----:B------:R-:W-:-:S06]  /*13d0*/  UIMAD.WIDE UR8, UR4, 0x4, UR8 ;  /* 0x00000004040878a5 */ /* 0x000fcc000f8e0208 */
[----:B------:R-:W-:Y:S01]  /*13e0*/  MOV R2, UR8 ;  /* 0x0000000800027c02 */ /* 0x000fe20008000f00 */
[----:B------:R-:W-:-:S05]  /*13f0*/  IMAD.U32 R3, RZ, RZ, UR9 ;  /* 0x00000009ff037e24 */ /* 0x000fca000f8e00ff */
[----:B------:R-:W2:Y:S04]  /*1400*/  LDG.E R4, desc[UR36][R2.64] ;  /* 0x0000002402047981 */ /* 0x000ea8000c1e1900 */
[----:B------:R-:W3:Y:S01]  /*1410*/  LDG.E R0, desc[UR36][R2.64+0x4] ;  /* 0x0000042402007981 */ /* 0x000ee2000c1e1900 */
[----:B--2---:R-:W-:Y:S02]  /*1420*/  R2UR UR4, R4 ;  /* 0x00000000040472ca */ /* 0x004fe400000e0000 */
[----:B---3--:R-:W-:-:S13]  /*1430*/  R2UR UR7, R0 ;  /* 0x00000000000772ca */ /* 0x008fda00000e0000 */
[----:B------:R-:W-:-:S12]  /*1440*/  UIADD3 UR4, -UR4, UR7, URZ ;  /* 0x0000000704047290 */ /* 0x000fd8000fffe13f */
.L_x_2375:
[----:B------:R-:W-:Y:S01]  /*1450*/  ULDC UR7, c[0x0][0x448] ;  /* 0x0001120000077ab9 */ /* 0x000fe20000000800 */
[----:B------:R-:W-:Y:S02]  /*1460*/  USHF.L.U32 UR43, UR6, 0x7, URZ ;  /* 0x00000007062b7899 */ /* 0x000fe4000800063f */
[----:B------:R-:W-:Y:S02]  /*1470*/  UISETP.NE.AND UP0, UPT, UR7, 0x1, UPT ;  /* 0x000000010700788c */ /* 0x000fe4000bf05270 */
[----:B------:R-:W-:Y:S02]  /*1480*/  UIADD3 UR8, UR43, 0x7f, URZ ;  /* 0x0000007f2b087890 */ /* 0x000fe4000fffe03f */
[----:B------:R-:W-:Y:S02]  /*1490*/  UIADD3 UR60, -UR60, UR4, URZ ;  /* 0x000000043c3c7290 */ /* 0x000fe4000fffe13f */
[----:B------:R-:W-:-:S05]  /*14a0*/  UP2UR UR4, UPR, URZ, 0x1 ;  /* 0x000000013f047883 */ /* 0x000fca0008000000 */
[----:B------:R-:W-:Y:S01]  /*14b0*/  @UP0 ULDC UR6, c[0x0][0x44c] ;  /* 0x0001130000060ab9 */ /* 0x000fe20000000800 */
[----:B------:R-:W-:Y:S01]  /*14c0*/  @UP0 ULDC UR9, c[0x0][0x450] ;  /* 0x0001140000090ab9 */ /* 0x000fe20000000800 */
[----:B------:R-:W-:Y:S01]  /*14d0*/  UIMAD.WIDE.U32 UR6, UR8, UR6, URZ ;  /* 0x00000006080672a5 */ /* 0x000fe2000f8e003f */
[----:B------:R-:W-:Y:S01]  /*14e0*/  IMAD.U32 R170, RZ, RZ, UR4 ;  /* 0x00000004ffaa7e24 */ /* 0x000fe2000f8e00ff */
[----:B------:R-:W-:Y:S02]  /*14f0*/  UIADD3 UR4, UR60, 0x60, -UR42 ;  /* 0x000000603c047890 */ /* 0x000fe4000fffe82a */
[----:B------:R-:W-:Y:S02]  /*1500*/  @UP0 USHF.R.U32.HI UR8, URZ, UR9, UR7 ;  /* 0x000000093f080299 */ /* 0x000fe40008011607 */
[----:B------:R-:W-:Y:S02]  /*1510*/  UIADD3 UR6, UR60, 0x5f, URZ ;  /* 0x0000005f3c067890 */ /* 0x000fe4000fffe03f */
[----:B------:R-:W-:-:S02]  /*1520*/  UIADD3 UR8, UR4, UR8, URZ ;  /* 0x0000000804087290 */ /* 0x000fc4000fffe03f */
[----:B------:R-:W-:Y:S02]  /*1530*/  UIMAD.WIDE UR6, UR6, 0x2aaaaaab, URZ ;  /* 0x2aaaaaab060678a5 */ /* 0x000fe4000f8e023f */
[----:B------:R-:W-:Y:S02]  /*1540*/  UIMAD.WIDE UR8, UR8, 0x2aaaaaab, URZ ;  /* 0x2aaaaaab080878a5 */ /* 0x000fe4000f8e023f */
[----:B------:R-:W-:Y:S02]  /*1550*/  USHF.R.U32.HI UR4, URZ, 0x1f, UR7 ;  /* 0x0000001f3f047899 */ /* 0x000fe40008011607 */
[----:B------:R-:W-:Y:S02]  /*1560*/  USHF.R.U32.HI UR6, URZ, 0x1f, UR9 ;  /* 0x0000001f3f067899 */ /* 0x000fe40008011609 */
[----:B------:R-:W-:Y:S02]  /*1570*/  ULEA.HI.SX32 UR7, UR7, UR4, 0x1c ;  /* 0x0000000407077291 */ /* 0x000fe4000f8fe23f */
[----:B------:R-:W-:-:S02]  /*1580*/  ULEA.HI.SX32 UR6, UR9, UR6, 0x1c ;  /* 0x0000000609067291 */ /* 0x000fc4000f8fe23f */
[----:B------:R-:W-:Y:S02]  /*1590*/  ULOP3.LUT UR4, UR5, 0xff000000, URZ, 0xc0, !UPT ;  /* 0xff00000005047892 */ /* 0x000fe4000f8ec03f */
[----:B------:R-:W-:Y:S02]  /*15a0*/  UISETP.LT.AND UP0, UPT, UR7, UR6, UPT ;  /* 0x000000060700728c */ /* 0x000fe4000bf01270 */
[----:B------:R-:W-:Y:S02]  /*15b0*/  ULOP3.LUT UR5, UR5, 0xff0000, URZ, 0xc0, !UPT ;  /* 0x00ff000005057892 */ /* 0x000fe4000f8ec03f */
[----:B------:R-:W-:Y:S02]  /*15c0*/  USEL UR9, UR7, UR6, UP0 ;  /* 0x0000000607097287 */ /* 0x000fe40008000000 */
[----:B------:R-:W-:Y:S02]  /*15d0*/  USHF.R.U32.HI UR4, URZ, 0x8, UR4 ;  /* 0x000000083f047899 */ /* 0x000fe40008011604 */
[----:B------:R-:W-:-:S02]  /*15e0*/  UISETP.GE.AND UP0, UPT, UR9, 0x1, UPT ;  /* 0x000000010900788c */ /* 0x000fc4000bf06270 */
[----:B------:R-:W-:-:S03]  /*15f0*/  ULEA.HI UR5, UR5, UR4, URZ, 0x10 ;  /* 0x0000000405057291 */ /* 0x000fc6000f8f803f */
[----:B------:R-:W-:Y:S01]  /*1600*/  UMOV UR4, URZ ;  /* 0x0000003f00047c82 */ /* 0x000fe20008000000 */
[----:B------:R-:W-:Y:S01]  /*1610*/  PLOP3.LUT P0, PT, PT, PT, UP0, 0x80, 0x0 ;  /* 0x000000000000781c */ /* 0x000fe20003f0f008 */
[----:B------:R-:W-:Y:S02]  /*1620*/  ULOP3.LUT UR6, UR5, 0xff, URZ, 0xc0, !UPT ;  /* 0x000000ff05067892 */ /* 0x000fe4000f8ec03f */
[----:B------:R-:W-:-:S04]  /*1630*/  USHF.R.U32.HI UR5, URZ, 0x10, UR5 ;  /* 0x000000103f057899 */ /* 0x000fc80008011605 */
[----:B------:R-:W-:Y:S02]  /*1640*/  IMAD.U32 R160, RZ, RZ, UR6 ;  /* 0x00000006ffa07e24 */ /* 0x000fe4000f8e00ff */
[----:B------:R-:W-:-:S04]  /*1650*/  IMAD.U32 R23, RZ, RZ, UR5 ;  /* 0x00000005ff177e24 */ /* 0x000fc8000f8e00ff */
[----:B------:R-:W-:Y:S05]  /*1660*/  @!P0 BRA `(.L_x_2376) ;  /* 0x0000000000948947 */ /* 0x000fea0003800000 */
        /* <DEDUP_REMOVED lines=37> */
.L_x_2376:
[----:B------:R-:W-:Y:S01]  /*18c0*/  R2UR UR5, R160 ;  /* 0x00000000a00572ca */ /* 0x000fe200000e0000 */
[----:B------:R-:W-:Y:S01]  /*18d0*/  IMAD.U32 R0, RZ, RZ, UR9 ;  /* 0x00000009ff007e24 */ /* 0x000fe2000f8e00ff */
[----:B------:R-:W-:Y:S01]  /*18e0*/  PLOP3.LUT P0, PT, PT, PT, PT, 0x80, 0x0 ;  /* 0x000000000000781c */ /* 0x000fe20003f0f070 */
[----:B------:R-:W-:Y:S01]  /*18f0*/  IMAD.U32 R3, RZ, RZ, UR4 ;  /* 0x00000004ff037e24 */ /* 0x000fe2000f8e00ff */
[----:B------:R-:W-:Y:S01]  /*1900*/  CS2R R86, SRZ ;  /* 0x0000000000567805 */ /* 0x000fe2000001ff00 */
[----:B------:R-:W-:Y:S01]  /*1910*/  IMAD.MOV.U32 R96, RZ, RZ, RZ ;  /* 0x000000ffff607224 */ /* 0x000fe200078e00ff */
[----:B------:R-:W-:Y:S02]  /*1920*/  CS2R R84, SRZ ;  /* 0x0000000000547805 */ /* 0x000fe4000001ff00 */
[----:B------:R-:W-:Y:S02]  /*1930*/  CS2R R82, SRZ ;  /* 0x0000000000527805 */ /* 0x000fe4000001ff00 */
[----:B------:R-:W-:-:S02]  /*1940*/  CS2R R80, SRZ ;  /* 0x0000000000507805 */ /* 0x000fc4000001ff00 */
[----:B------:R-:W-:Y:S02]  /*1950*/  CS2R R78, SRZ ;  /* 0x00000000004e7805 */ /* 0x000fe4000001ff00 */
[----:B------:R-:W-:Y:S02]  /*1960*/  CS2R R76, SRZ ;  /* 0x00000000004c7805 */ /* 0x000fe4000001ff00 */
[----:B------:R-:W-:Y:S02]  /*1970*/  CS2R R74, SRZ ;  /* 0x00000000004a7805 */ /* 0x000fe4000001ff00 */
[----:B------:R-:W-:Y:S01]  /*1980*/  CS2R R72, SRZ ;  /* 0x0000000000487805 */ /* 0x000fe2000001ff00 */
[----:B------:R-:W-:Y:S01]  /*1990*/  UIMAD UR61, UR5, UR4, URZ ;  /* 0x00000004053d72a4 */ /* 0x000fe2000f8e023f */
[----:B------:R-:W-:Y:S02]  /*19a0*/  CS2R R70, SRZ ;  /* 0x0000000000467805 */ /* 0x000fe4000001ff00 */
[----:B------:R-:W-:-:S02]  /*19b0*/  CS2R R68, SRZ ;  /* 0x0000000000447805 */ /* 0x000fc4000001ff00 */
[----:B------:R-:W-:Y:S02]  /*19c0*/  CS2R R66, SRZ ;  /* 0x0000000000427805 */ /* 0x000fe4000001ff00 */
[----:B------:R-:W-:Y:S02]  /*19d0*/  CS2R R64, SRZ ;  /* 0x0000000000407805 */ /* 0x000fe4000001ff00 */
[----:B------:R-:W-:Y:S02]  /*19e0*/  CS2R R62, SRZ ;  /* 0x00000000003e7805 */ /* 0x000fe4000001ff00 */
[----:B------:R-:W-:Y:S01]  /*19f0*/  VIADDMNMX R3, R3, UR61, R0, PT ;  /* 0x0000003d03037c46 */ /* 0x000fe2000b800100 */
[----:B------:R-:W-:Y:S01]  /*1a00*/  IMAD.MOV.U32 R0, RZ, RZ, RZ ;  /* 0x000000ffff007224 */ /* 0x000fe200078e00ff */
[----:B------:R-:W-:Y:S02]  /*1a10*/  CS2R R60, SRZ ;  /* 0x00000000003c7805 */ /* 0x000fe4000001ff00 */
[----:B------:R-:W-:-:S02]  /*1a20*/  CS2R R58, SRZ ;  /* 0x00000000003a7805 */ /* 0x000fc4000001ff00 */
[----:B------:R-:W-:Y:S02]  /*1a30*/  R2UR UR5, R3 ;  /* 0x00000000030572ca */ /* 0x000fe400000e0000 */
        /* <DEDUP_REMOVED lines=12> */
[----:B------:R-:W-:Y:S02]  /*1b00*/  UISETP.GT.AND UP0, UPT, UR5, UR61, UPT ;  /* 0x0000003d0500728c */ /* 0x000fe4000bf04270 */
[----:B------:R-:W-:Y:S01]  /*1b10*/  IMAD.U32 R97, RZ, RZ, UR5 ;  /* 0x00000005ff617e24 */ /* 0x000fe2000f8e00ff */
[----:B------:R-:W-:Y:S02]  /*1b20*/  CS2R R88, SRZ ;  /* 0x0000000000587805 */ /* 0x000fe4000001ff00 */
[----:B------:R-:W-:Y:S02]  /*1b30*/  CS2R R92, SRZ ;  /* 0x00000000005c7805 */ /* 0x000fe4000001ff00 */
[----:B------:R-:W-:Y:S02]  /*1b40*/  CS2R R20, SRZ ;  /* 0x0000000000147805 */ /* 0x000fe4000001ff00 */
[----:B------:R-:W-:-:S02]  /*1b50*/  CS2R R90, SRZ ;  /* 0x00000000005a7805 */ /* 0x000fc4000001ff00 */
[----:B------:R-:W-:Y:S02]  /*1b60*/  PLOP3.LUT P1, PT, PT, PT, UP0, 0x80, 0x0 ;  /* 0x000000000000781c */ /* 0x000fe40003f2f008 */
[----:B------:R-:W-:-:S11]  /*1b70*/  CS2R R2, SRZ ;  /* 0x0000000000027805 */ /* 0x000fd6000001ff00 */
        /* <DEDUP_REMOVED lines=32> */
.L_x_2378:
[----:B------:R-:W-:Y:S02]  /*1d80*/  R2UR UR6, R181 ;  /* 0x00000000b50672ca */ /* 0x000fe400000e0000 */
[----:B------:R-:W-:-:S11]  /*1d90*/  R2UR UR5, R201 ;  /* 0x00000000c90572ca */ /* 0x000fd600000e0000 */
[----:B------:R-:W-:Y:S02]  /*1da0*/  ULEA.HI UR4, UR6, UR6, URZ, 0x1 ;  /* 0x0000000606047291 */ /* 0x000fe4000f8f083f */
[----:B------:R-:W-:Y:S02]  /*1db0*/  MOV R2, UR5 ;  /* 0x0000000500027c02 */ /* 0x000fe40008000f00 */
[----:B------:R-:W-:Y:S02]  /*1dc0*/  ULOP3.LUT UR4, UR4, 0xfffffffe, URZ, 0xc0, !UPT ;  /* 0xfffffffe04047892 */ /* 0x000fe4000f8ec03f */
[----:B------:R-:W-:Y:S02]  /*1dd0*/  ISETP.NE.AND P0, PT, R2, 0x3, PT ;  /* 0x000000030200780c */ /* 0x000fe40003f05270 */
[----:B------:R-:W-:-:S06]  /*1de0*/  UIADD3 UR4, UR6, -UR4, URZ ;  /* 0x8000000406047290 */ /* 0x000fcc000fffe03f */
[----:B------:R-:W-:-:S05]  /*1df0*/  IMAD.U32 R0, RZ, RZ, UR4 ;  /* 0x00000004ff007e24 */ /* 0x000fca000f8e00ff */
[----:B------:R-:W-:-:S04]  /*1e00*/  SHF.L.U32 R0, R0, 0x1f, RZ ;  /* 0x0000001f00007819 */ /* 0x000fc800000006ff */
[----:B------:R-:W0:Y:S02]  /*1e10*/  SYNCS.PHASECHK.TRANS64.TRYWAIT P1, [UR40+0x2a800], R0 ;  /* 0x02a80000ff0075a7 */ /* 0x000e240008020168 */
[----:B0-----:R-:W-:Y:S05]  /*1e20*/  @!P1 BRA `(.L_x_2379) ;  /* 0x0000010000889947 */ /* 0x001fea0003800000 */
.L_x_2525:
[----:B------:R-:W-:Y:S05]  /*1e30*/  @!P0 BRA `(.L_x_2380) ;  /* 0x0000000000048947 */ /* 0x000fea0003800000 */
[----:B------:R-:W-:Y:S01]  /*1e40*/  BPT.TRAP 0x1 ;  /* 0x000000040000795c */ /* 0x000fe20000300000 */
.L_x_2380:
[----:B0-----:R-:W-:Y:S02]  /*1e50*/  IMAD.U32 R0, RZ, RZ, UR39 ;  /* 0x00000027ff007e24 */ /* 0x001fe4000f8e00ff */
[----:B------:R-:W-:-:S03]  /*1e60*/  IMAD.U32 R3, RZ, RZ, UR38 ;  /* 0x00000026ff037e24 */ /* 0x000fc6000f8e00ff */
[----:B------:R-:W-:Y:S02]  /*1e70*/  LEA R0, R0, UR40, 0x3 ;  /* 0x0000002800007c11 */ /* 0x000fe4000f8e18ff */
[----:B------:R-:W-:-:S04]  /*1e80*/  SHF.L.U32 R3, R3, 0x1f, RZ ;  /* 0x0000001f03037819 */ /* 0x000fc800000006ff */
[----:B------:R0:W1:Y:S01]  /*1e90*/  SYNCS.PHASECHK.TRANS64.TRYWAIT P1, [R0+URZ+0x2a830], R3 ;  /* 0x02a83003000075a7 */ /* 0x000062000802017f */
[----:B------:R-:W-:Y:S05]  /*1ea0*/  @!P0 BRA `(.L_x_2381) ;  /* 0x0000000000048947 */ /* 0x000fea0003800000 */
[----:B------:R-:W-:Y:S01]  /*1eb0*/  BPT.TRAP 0x1 ;  /* 0x000000040000795c */ /* 0x000fe20000300000 */
.L_x_2381:
[----:B-1----:R-:W-:Y:S05]  /*1ec0*/  @P1 BRA `(.L_x_2382) ;  /* 0x0000000000081947 */ /* 0x002fea0003800000 */
[----:B------:R-:W1:Y:S02]  /*1ed0*/  SYNCS.PHASECHK.TRANS64.TRYWAIT P1, [R0+URZ+0x2a830], R3 ;  /* 0x02a83003000075a7 */ /* 0x000e64000802017f */
[----:B-1----:R-:W-:Y:S05]  /*1ee0*/  @!P1 BRA `(.L_x_2383) ;  /* 0x0000010000709947 */ /* 0x002fea0003800000 */
.L_x_2382:
        /* <DEDUP_REMOVED lines=13> */
[----:B------:R-:W-:Y:S02]  /*1fc0*/  ULOP3.LUT UR4, UR44, 0x10000, URZ, 0xfc, !UPT ;  /* 0x000100002c047892 */ /* 0x000fe4000f8efc3f */
[----:B------:R-:W-:Y:S02]  /*1fd0*/  UIMAD UR5, UR39, 0x900, UR41 ;  /* 0x00000900270578a4 */ /* 0x000fe4000f8e0229 */
[----:B------:R-:W-:Y:S02]  /*1fe0*/  UIADD3 UR6, UR4, 0x2, URZ ;  /* 0x0000000204067890 */ /* 0x000fe4000fffe03f */
[----:B------:R-:W-:Y:S01]  /*1ff0*/  UIADD3 UR7, UR5, 0x2, URZ ;  /* 0x0000000205077890 */ /* 0x000fe2000fffe03f */
[----:B------:R-:W-:Y:S02]  /*2000*/  UMOV UR8, UR4 ;  /* 0x0000000400087c82 */ /* 0x000fe40008000000 */
[----:B------:R-:W-:Y:S01]  /*2010*/  UMOV UR10, UR5 ;  /* 0x00000005000a7c82 */ /* 0x000fe20008000000 */
[----:B------:R-:W-:Y:S01]  /*2020*/  IMAD.U32 R6, RZ, RZ, UR8 ;  /* 0x00000008ff067e24 */ /* 0x000fe2000f8e00ff */
[----:B------:R-:W-:Y:S01]  /*2030*/  HGMMA.64x96x16.F32 R24, gdesc[UR8], RZ, !UPT, gsb0 ;  /* 0x01600000081879f0 */ /* 0x000fe2000c0008ff */
[----:B------:R-:W-:Y:S01]  /*2040*/  UMOV UR8, UR6 ;  /* 0x0000000600087c82 */ /* 0x000fe20008000000 */
[----:B------:R-:W-:Y:S01]  /*2050*/  UMOV UR9, 0x40000040 ;  /* 0x4000004000097882 */ /* 0x000fe20000000000 */
[----:B------:R-:W-:Y:S01]  /*2060*/  UMOV UR10, UR7 ;  /* 0x00000007000a7c82 */ /* 0x000fe20008000000 */
[----:B------:R-:W-:Y:S01]  /*2070*/  UMOV UR11, 0x40000040 ;  /* 0x40000040000b7882 */ /* 0x000fe20000000000 */
[----:B------:R-:W-:Y:S01]  /*2080*/  UIADD3 UR56, UR4, 0x4, URZ ;  /* 0x0000000404387890 */ /* 0x000fe2000fffe03f */
[----:B------:R-:W-:Y:S01]  /*2090*/  IMAD.U32 R2, RZ, RZ, UR8 ;  /* 0x00000008ff027e24 */ /* 0x000fe2000f8e00ff */
[----:B------:R-:W-:Y:S01]  /*20a0*/  UIADD3 UR58, UR5, 0x4, URZ ;  /* 0x00000004053a7890 */ /* 0x000fe2000fffe03f */
[----:B01----:R-:W-:Y:S01]  /*20b0*/  IMAD.U32 R3, RZ, RZ, UR9 ;  /* 0x00000009ff037e24 */ /* 0x003fe2000f8e00ff */
        /* <DEDUP_REMOVED lines=70> */
.L_x_2384:
[----:B------:R-:W-:Y:S01]  /*2520*/  R2UR UR4, R170 ;  /* 0x00000000aa0472ca */ /* 0x000fe200000e0000 */
[----:B------:R-:W-:Y:S01]  /*2530*/  VIADD R4, R18, UR43 ;  /* 0x0000002b12047c36 */ /* 0x000fe20008000000 */
[----:B------:R-:W-:Y:S01]  /*2540*/  R2UR UR6, R97 ;  /* 0x00000000610672ca */ /* 0x000fe200000e0000 */
[----:B------:R-:W-:Y:S01]  /*2550*/  IMAD.U32 R11, RZ, RZ, UR42 ;  /* 0x0000002aff0b7e24 */ /* 0x000fe2000f8e00ff */
[----:B------:R-:W-:Y:S01]  /*2560*/  ULDC UR14, c[0x0][0x988] ;  /* 0x00026200000e7ab9 */ /* 0x000fe20000000800 */
[----:B------:R-:W-:Y:S01]  /*2570*/  R2UR UR10, R0 ;  /* 0x00000000000a72ca */ /* 0x000fe200000e0000 */
[----:B------:R-:W0:Y:S07]  /*2580*/  S2UR UR15, SR_CgaCtaId ;  /* 0x00000000000f79c3 */ /* 0x000e2e0000008800 */
[----:B------:R-:W-:-:S02]  /*2590*/  UISETP.NE.AND UP0, UPT, UR4, URZ, UPT ;  /* 0x0000003f0400728c */ /* 0x000fc4000bf05270 */
[----:B------:R-:W-:-:S04]  /*25a0*/  UIMAD UR5, UR6, -0x60, UR60 ;  /* 0xffffffa0060578a4 */ /* 0x000fc8000f8e023c */
[----:B------:R-:W-:Y:S02]  /*25b0*/  PLOP3.LUT P1, PT, PT, PT, UP0, 0x80, 0x0 ;  /* 0x000000000000781c */ /* 0x000fe40003f2f008 */
[----:B------:R-:W-:Y:S01]  /*25c0*/  PLOP3.LUT P2, PT, PT, PT, UP0, 0x80, 0x0 ;  /* 0x000000000000781c */ /* 0x000fe20003f4f008 */
[----:B------:R-:W-:Y:S01]  /*25d0*/  IMAD.U32 R10, RZ, RZ, UR5 ;  /* 0x00000005ff0a7e24 */ /* 0x000fe2000f8e00ff */
[----:B------:R-:W-:Y:S01]  /*25e0*/  UMOV UR5, UR43 ;  /* 0x0000002b00057c82 */ /* 0x000fe20008000000 */
[----:B------:R-:W-:Y:S01]  /*25f0*/  @UP0 ULDC UR4, c[0x0][0x44c] ;  /* 0x0001130000040ab9 */ /* 0x000fe20000000800 */
[----:B------:R-:W-:-:S07]  /*2600*/  @UP0 ULDC UR11, c[0x0][0x450] ;  /* 0x00011400000b0ab9 */ /* 0x000fce0000000800 */
[----:B------:R-:W-:Y:S01]  /*2610*/  @P1 IMAD.HI.U32 R5, R4, UR4, RZ ;  /* 0x0000000404051c27 */ /* 0x000fe2000f8e00ff */
[----:B------:R-:W-:-:S04]  /*2620*/  @UP0 ULDC UR4, c[0x0][0x450] ;  /* 0x0001140000040ab9 */ /* 0x000fc80000000800 */
[----:B------:R-:W-:Y:S01]  /*2630*/  @P2 SHF.R.U32.HI R4, RZ, UR4, R5 ;  /* 0x00000004ff042c19 */ /* 0x000fe20008011605 */
[----:B------:R-:W-:Y:S01]  /*2640*/  UIMAD UR4, UR6, -0x60, URZ ;  /* 0xffffffa0060478a4 */ /* 0x000fe2000f8e023f */
[----:B------:R-:W-:-:S03]  /*2650*/  IADD3 R5, -R17, 0x60, R10 ;  /* 0x0000006011057810 */ /* 0x000fc60007ffe10a */
[----:B------:R-:W1:Y:S02]  /*2660*/  SHFL.IDX PT, R9, R4, 0x1, 0x1c1f ;  /* 0x003c1f0004097f89 */ /* 0x000e6400000e0000 */
[----:B------:R-:W-:Y:S01]  /*2670*/  IMAD.U32 R8, RZ, RZ, UR4 ;  /* 0x00000004ff087e24 */ /* 0x000fe2000f8e00ff */
[----:B------:R-:W-:Y:S01]  /*2680*/  UIADD3 UR4, UR6, -0x2, URZ ;  /* 0xfffffffe06047890 */ /* 0x000fe2000fffe03f */
[----:B------:R-:W-:Y:S02]  /*2690*/  SHFL.IDX PT, R4, R4, RZ, 0x1c1f ;  /* 0x001c1fff04047589 */ /* 0x000fe400000e0000 */
[----:B------:R-:W-:Y:S01]  /*26a0*/  @UP0 ULDC UR6, c[0x0][0x44c] ;  /* 0x0001130000060ab9 */ /* 0x000fe20000000800 */
[----:B------:R-:W-:Y:S01]  /*26b0*/  IADD3 R8, -R17, 0x61, R8 ;  /* 0x0000006111087810 */ /* 0x000fe20007ffe108 */
[----:B------:R-:W-:-:S03]  /*26c0*/  UIMAD.WIDE.U32 UR6, UR43, UR6, URZ ;  /* 0x000000062b0672a5 */ /* 0x000fc6000f8e003f */
[----:B------:R-:W-:Y:S01]  /*26d0*/  IADD3 R8, -R11, UR60, R8 ;  /* 0x0000003c0b087c10 */ /* 0x000fe2000fffe108 */
[----:B------:R-:W-:-:S04]  /*26e0*/  @UP0 USHF.R.U32.HI UR5, URZ, UR11, UR7 ;  /* 0x0000000b3f050299 */ /* 0x000fc80008011607 */
[----:B------:R-:W-:Y:S02]  /*26f0*/  UIADD3 UR6, UR5, UR60, -UR42 ;  /* 0x0000003c05067290 */ /* 0x000fe4000fffe82a */
[----:B------:R-:W-:Y:S02]  /*2700*/  UIADD3 UR5, UR10, 0x2a840, URZ ;  /* 0x0002a8400a057890 */ /* 0x000fe4000fffe03f */
[----:B------:R-:W-:Y:S02]  /*2710*/  UIMAD.WIDE UR6, UR6, 0x2aaaaaab, URZ ;  /* 0x2aaaaaab060678a5 */ /* 0x000fe4000f8e023f */
[----:B0-----:R-:W-:Y:S01]  /*2720*/  UPRMT UR5, UR15, 0x654, UR5 ;  /* 0x000006540f057896 */ /* 0x001fe20008000005 */
[----:B-1----:R-:W-:Y:S01]  /*2730*/  VIADDMNMX R9, R9, R8, R5, PT ;  /* 0x0000000809097246 */ /* 0x002fe20003800105 */
[----:B------:R-:W-:-:S03]  /*2740*/  USHF.R.U32.HI UR6, URZ, 0x1f, UR7 ;  /* 0x0000001f3f067899 */ /* 0x000fc60008011607 */
[C---:B------:R-:W-:Y:S01]  /*2750*/  ISETP.GT.AND P1, PT, R9.reuse, RZ, PT ;  /* 0x000000ff0900720c */ /* 0x040fe20003f24270 */
[----:B------:R-:W-:Y:S01]  /*2760*/  ULEA.HI.SX32 UR6, UR7, UR6, 0x1c ;  /* 0x0000000607067291 */ /* 0x000fe2000f8fe23f */
[C---:B------:R-:W-:Y:S02]  /*2770*/  ISETP.GT.AND P2, PT, R9.reuse, 0x1, PT ;  /* 0x000000010900780c */ /* 0x040fe40003f44270 */
[----:B------:R-:W-:Y:S01]  /*2780*/  SYNCS.ARRIVE.TRANS64.RED.A1T0 RZ, [UR5], RZ ;  /* 0x000000ffffff79a7 */ /* 0x000fe20008100405 */
[----:B------:R-:W-:Y:S01]  /*2790*/  ISETP.GT.AND P3, PT, R9, 0x8, PT ;  /* 0x000000080900780c */ /* 0x000fe20003f64270 */
[----:B------:R-:W-:Y:S01]  /*27a0*/  UISETP.LT.AND UP0, UPT, UR61, UR6, UPT ;  /* 0x000000063d00728c */ /* 0x000fe2000bf01270 */
[----:B------:R-:W-:Y:S02]  /*27b0*/  FSEL R13, R26, -INF , P1 ;  /* 0xff8000001a0d7808 */ /* 0x000fe40000800000 */
[----:B------:R-:W-:Y:S01]  /*27c0*/  FSEL R27, R27, -INF , P2 ;  /* 0xff8000001b1b7808 */ /* 0x000fe20001000000 */
[----:B------:R-:W-:Y:S01]  /*27d0*/  USEL UR11, UR61, UR6, !UP0 ;  /* 0x000000063d0b7287 */ /* 0x000fe2000c000000 */
[----:B------:R-:W-:-:S02]  /*27e0*/  ISETP.GT.AND P1, PT, R9, 0x9, PT ;  /* 0x000000090900780c */ /* 0x000fc40003f24270 */
[----:B------:R-:W-:Y:S01]  /*27f0*/  FSEL R15, R30, -INF , P3 ;  /* 0xff8000001e0f7808 */ /* 0x000fe20001800000 */
[----:B------:R-:W-:Y:S01]  /*2800*/  UISETP.GE.AND UP0, UPT, UR4, UR11, UPT ;  /* 0x0000000b0400728c */ /* 0x000fe2000bf06270 */
        /* <DEDUP_REMOVED lines=62> */
[----:B------:R-:W-:-:S04]  /*2bf0*/  FMNMX.FTZ R10, R89, R10, !PT ;  /* 0x0000000a590a7209 */ /* 0x000fc80007810000 */
[----:B------:R-:W-:-:S05]  /*2c00*/  FMNMX.FTZ R10, R71, R10, !PT ;  /* 0x0000000a470a7209 */ /* 0x000fca0007810000 */
[----:B------:R-:W0:Y:S02]  /*2c10*/  SHFL.BFLY PT, R9, R10, 0x2, 0x1f ;  /* 0x0c401f000a097f89 */ /* 0x000e2400000e0000 */
[----:B0-----:R-:W-:Y:S02]  /*2c20*/  FMNMX.FTZ R12, R10, R9, !PT ;  /* 0x000000090a0c7209 */ /* 0x001fe40007810000 */
[----:B------:R-:W-:-:S03]  /*2c30*/  VIADDMNMX R9, R4, R8, R5, PT ;  /* 0x0000000804097246 */ /* 0x000fc60003800105 */
[----:B------:R-:W0:Y:S01]  /*2c40*/  SHFL.BFLY PT, R91, R12, 0x1, 0x1f ;  /* 0x0c201f000c5b7f89 */ /* 0x000e2200000e0000 */
        /* <DEDUP_REMOVED lines=12> */
[----:B0-----:R-:W-:Y:S02]  /*2d10*/  FMNMX.FTZ R5, R12, R91, !PT ;  /* 0x0000005b0c057209 */ /* 0x001fe40007810000 */
[----:B------:R-:W-:Y:S02]  /*2d20*/  FSEL R32, R32, -INF , P2 ;  /* 0xff80000020207808 */ /* 0x000fe40001000000 */
[----:B------:R-:W-:Y:S01]  /*2d30*/  FMNMX.FTZ R25, R29, R4, !PT ;  /* 0x000000041d197209 */ /* 0x000fe20007810000 */
[----:B------:R-:W-:Y:S01]  /*2d40*/  FMUL.FTZ R8, R5, UR14 ;  /* 0x0000000e05087c20 */ /* 0x000fe20008410000 */
[----:B------:R-:W-:Y:S02]  /*2d50*/  ISETP.GT.AND P3, PT, R9, 0x18, PT ;  /* 0x000000180900780c */ /* 0x000fe40003f64270 */
[----:B------:R-:W-:Y:S02]  /*2d60*/  FSEL R33, R33, -INF , P1 ;  /* 0xff80000021217808 */ /* 0x000fe40000800000 */
[----:B------:R-:W-:-:S02]  /*2d70*/  FMNMX.FTZ R4, R32, R25, !PT ;  /* 0x0000001920047209 */ /* 0x000fc40007810000 */
[----:B------:R-:W-:Y:S02]  /*2d80*/  FSETP.NEU.FTZ.AND P2, PT, R5, -INF , PT ;  /* 0xff8000000500780b */ /* 0x000fe40003f5d000 */
[----:B------:R-:W-:Y:S02]  /*2d90*/  ISETP.GT.AND P1, PT, R9, 0x19, PT ;  /* 0x000000190900780c */ /* 0x000fe40003f24270 */
[----:B------:R-:W-:Y:S02]  /*2da0*/  FSEL R36, R36, -INF , P3 ;  /* 0xff80000024247808 */ /* 0x000fe40001800000 */
[----:B------:R-:W-:Y:S02]  /*2db0*/  FMNMX.FTZ R25, R33, R4, !PT ;  /* 0x0000000421197209 */ /* 0x000fe40007810000 */
[----:B------:R-:W-:Y:S02]  /*2dc0*/  FSEL R8, R8, RZ, P2 ;  /* 0x000000ff08087208 */ /* 0x000fe40001000000 */
[----:B------:R-:W-:-:S02]  /*2dd0*/  ISETP.GT.AND P2, PT, R9, 0x20, PT ;  /* 0x000000200900780c */ /* 0x000fc40003f44270 */
[----:B------:R-:W-:Y:S01]  /*2de0*/  FSEL R37, R37, -INF , P1 ;  /* 0xff80000025257808 */ /* 0x000fe20000800000 */
[--C-:B------:R-:W-:Y:S01]  /*2df0*/  FFMA.FTZ R157, R13, UR14, -R8.reuse ;  /* 0x0000000e0d9d7c23 */ /* 0x100fe20008010808 */
[----:B------:R-:W-:Y:S01]  /*2e00*/  FMNMX.FTZ R4, R36, R25, !PT ;  /* 0x0000001924047209 */ /* 0x000fe20007810000 */
[--C-:B------:R-:W-:Y:S01]  /*2e10*/  FFMA.FTZ R10, R27, UR14, -R8.reuse ;  /* 0x0000000e1b0a7c23 */ /* 0x100fe20008010808 */
[----:B------:R-:W-:Y:S01]  /*2e20*/  ISETP.GT.AND P1, PT, R9, 0x21, PT ;  /* 0x000000210900780c */ /* 0x000fe20003f24270 */
[--C-:B------:R-:W-:Y:S01]  /*2e30*/  FFMA.FTZ R159, R15, UR14, -R8.reuse ;  /* 0x0000000e0f9f7c23 */ /* 0x100fe20008010808 */
[----:B------:R-:W-:Y:S01]  /*2e40*/  FSEL R40, R40, -INF , P2 ;  /* 0xff80000028287808 */ /* 0x000fe20001000000 */
[----:B------:R-:W-:Y:S01]  /*2e50*/  MUFU.EX2 R157, R157 ;  /* 0x0000009d009d7308 */ /* 0x000fe20000000800 */
[----:B------:R-:W-:Y:S01]  /*2e60*/  FMNMX.FTZ R13, R37, R4, !PT ;  /* 0x00000004250d7209 */ /* 0x000fe20007810000 */
[--C-:B------:R-:W-:Y:S01]  /*2e70*/  FFMA.FTZ R12, R31, UR14, -R8.reuse ;  /* 0x0000000e1f0c7c23 */ /* 0x100fe20008010808 */
[----:B------:R-:W-:Y:S01]  /*2e80*/  ISETP.GT.AND P2, PT, R9, 0x28, PT ;  /* 0x000000280900780c */ /* 0x000fe20003f44270 */
[--C-:B------:R-:W-:Y:S01]  /*2e90*/  FFMA.FTZ R153, R21, UR14, -R8.reuse ;  /* 0x0000000e15997c23 */ /* 0x100fe20008010808 */
[----:B------:R-:W-:Y:S01]  /*2ea0*/  FSEL R41, R41, -INF , P1 ;  /* 0xff80000029297808 */ /* 0x000fe20000800000 */
[--C-:B------:R-:W-:Y:S01]  /*2eb0*/  FFMA.FTZ R35, R35, UR14, -R8.reuse ;  /* 0x0000000e23237c23 */ /* 0x100fe20008010808 */
[----:B------:R-:W-:Y:S01]  /*2ec0*/  FMNMX.FTZ R4, R40, R13, !PT ;  /* 0x0000000d28047209 */ /* 0x000fe20007810000 */
[----:B------:R-:W0:Y:S01]  /*2ed0*/  MUFU.EX2 R10, R10 ;  /* 0x0000000a000a7308 */ /* 0x000e220000000800 */
[----:B------:R-:W-:Y:S01]  /*2ee0*/  ISETP.GT.AND P1, PT, R9, 0x29, PT ;  /* 0x000000290900780c */ /* 0x000fe20003f24270 */
[--C-:B------:R-:W-:Y:S01]  /*2ef0*/  FFMA.FTZ R73, R73, UR14, -R8.reuse ;  /* 0x0000000e49497c23 */ /* 0x100fe20008010808 */
[----:B------:R-:W-:Y:S01]  /*2f00*/  FSEL R44, R44, -INF , P2 ;  /* 0xff8000002c2c7808 */ /* 0x000fe20001000000 */
[--C-:B------:R-:W-:Y:S01]  /*2f10*/  FFMA.FTZ R39, R39, UR14, -R8.reuse ;  /* 0x0000000e27277c23 */ /* 0x100fe20008010808 */
[----:B------:R-:W-:Y:S01]  /*2f20*/  FMNMX.FTZ R13, R41, R4, !PT ;  /* 0x00000004290d7209 */ /* 0x000fe20007810000 */
[--C-:B------:R-:W-:Y:S01]  /*2f30*/  FFMA.FTZ R75, R75, UR14, -R8.reuse ;  /* 0x0000000e4b4b7c23 */ /* 0x100fe20008010808 */
[----:B------:R-:W-:Y:S01]  /*2f40*/  ISETP.GT.AND P2, PT, R9, 0x30, PT ;  /* 0x000000300900780c */ /* 0x000fe20003f44270 */
[----:B------:R-:W-:Y:S01]  /*2f50*/  MUFU.EX2 R159, R159 ;  /* 0x0000009f009f7308 */ /* 0x000fe20000000800 */
[----:B------:R-:W-:Y:S01]  /*2f60*/  FSEL R45, R45, -INF , P1 ;  /* 0xff8000002d2d7808 */ /* 0x000fe20000800000 */
[--C-:B------:R-:W-:Y:S01]  /*2f70*/  FFMA.FTZ R43, R43, UR14, -R8.reuse ;  /* 0x0000000e2b2b7c23 */ /* 0x100fe20008010808 */
[----:B------:R-:W-:Y:S01]  /*2f80*/  FMNMX.FTZ R4, R44, R13, !PT ;  /* 0x0000000d2c047209 */ /* 0x000fe20007810000 */
[--C-:B------:R-:W-:Y:S01]  /*2f90*/  FFMA.FTZ R77, R77, UR14, -R8.reuse ;  /* 0x0000000e4d4d7c23 */ /* 0x100fe20008010808 */
[----:B------:R-:W-:Y:S01]  /*2fa0*/  ISETP.GT.AND P1, PT, R9, 0x31, PT ;  /* 0x000000310900780c */ /* 0x000fe20003f24270 */
[----:B------:R-:W-:Y:S01]  /*2fb0*/  FFMA.FTZ R47, R47, UR14, -R8 ;  /* 0x0000000e2f2f7c23 */ /* 0x000fe20008010808 */
[----:B------:R-:W-:Y:S01]  /*2fc0*/  FSEL R48, R48, -INF , P2 ;  /* 0xff80000030307808 */ /* 0x000fe20001000000 */
[----:B------:R-:W-:Y:S01]  /*2fd0*/  MUFU.EX2 R12, R12 ;  /* 0x0000000c000c7308 */ /* 0x000fe20000000800 */
[----:B------:R-:W-:Y:S01]  /*2fe0*/  FMNMX.FTZ R13, R45, R4, !PT ;  /* 0x000000042d0d7209 */ /* 0x000fe20007810000 */
[----:B0-----:R-:W-:Y:S01]  /*2ff0*/  FADD.FTZ R54, R157, R10 ;  /* 0x0000000a9d367221 */ /* 0x001fe20000010000 */
[----:B------:R-:W-:Y:S01]  /*3000*/  ISETP.GT.AND P2, PT, R9, 0x38, PT ;  /* 0x000000380900780c */ /* 0x000fe20003f44270 */
[--C-:B------:R-:W-:Y:S01]  /*3010*/  FFMA.FTZ R145, R79, UR14, -R8.reuse ;  /* 0x0000000e4f917c23 */ /* 0x100fe20008010808 */
[----:B------:R-:W-:Y:S01]  /*3020*/  FSEL R49, R49, -INF , P1 ;  /* 0xff80000031317808 */ /* 0x000fe20000800000 */
[--C-:B------:R-:W-:Y:S01]  /*3030*/  FFMA.FTZ R14, R51, UR14, -R8.reuse ;  /* 0x0000000e330e7c23 */ /* 0x100fe20008010808 */
[----:B------:R-:W-:Y:S01]  /*3040*/  FMNMX.FTZ R4, R48, R13, !PT ;  /* 0x0000000d30047209 */ /* 0x000fe20007810000 */
[----:B------:R-:W-:Y:S01]  /*3050*/  MUFU.EX2 R153, R153 ;  /* 0x0000009900997308 */ /* 0x000fe20000000800 */
        /* <DEDUP_REMOVED lines=25> */
[----:B------:R-:W-:Y:S01]  /*31f0*/  FFMA.FTZ R8, R71, UR14, -R8 ;  /* 0x0000000e47087c23 */ /* 0x000fe20008010808 */
[----:B------:R-:W-:-:S02]  /*3200*/  FSEL R60, R60, -INF , P2 ;  /* 0xff8000003c3c7808 */ /* 0x000fc40001000000 */
[----:B------:R-:W-:Y:S02]  /*3210*/  CS2R R86, SRZ ;  /* 0x0000000000567805 */ /* 0x000fe4000001ff00 */
[----:B------:R-:W-:Y:S02]  /*3220*/  FMNMX.FTZ R13, R57, R4, !PT ;  /* 0x00000004390d7209 */ /* 0x000fe40007810000 */
[----:B------:R-:W-:Y:S02]  /*3230*/  CS2R R84, SRZ ;  /* 0x0000000000547805 */ /* 0x000fe4000001ff00 */
[----:B------:R-:W-:Y:S01]  /*3240*/  ISETP.GT.AND P2, PT, R9, 0x50, PT ;  /* 0x000000500900780c */ /* 0x000fe20003f44270 */
[----:B------:R-:W-:Y:S01]  /*3250*/  MUFU.EX2 R75, R75 ;  /* 0x0000004b004b7308 */ /* 0x000fe20000000800 */
[----:B------:R-:W-:Y:S02]  /*3260*/  FSEL R61, R61, -INF , P1 ;  /* 0xff8000003d3d7808 */ /* 0x000fe40000800000 */
[----:B------:R-:W-:-:S02]  /*3270*/  CS2R R82, SRZ ;  /* 0x0000000000527805 */ /* 0x000fc4000001ff00 */
[----:B------:R-:W-:Y:S02]  /*3280*/  FMNMX.FTZ R4, R60, R13, !PT ;  /* 0x0000000d3c047209 */ /* 0x000fe40007810000 */
[----:B------:R-:W-:Y:S02]  /*3290*/  CS2R R80, SRZ ;  /* 0x0000000000507805 */ /* 0x000fe4000001ff00 */
[----:B------:R-:W-:Y:S02]  /*32a0*/  ISETP.GT.AND P1, PT, R9, 0x51, PT ;  /* 0x000000510900780c */ /* 0x000fe40003f24270 */
[----:B------:R-:W-:Y:S02]  /*32b0*/  CS2R R78, SRZ ;  /* 0x00000000004e7805 */ /* 0x000fe4000001ff00 */
[----:B------:R-:W-:Y:S01]  /*32c0*/  FSEL R64, R64, -INF , P2 ;  /* 0xff80000040407808 */ /* 0x000fe20001000000 */
[----:B------:R-:W1:Y:S01]  /*32d0*/  MUFU.EX2 R42, R43 ;  /* 0x0000002b002a7308 */ /* 0x000e620000000800 */
[----:B------:R-:W-:-:S02]  /*32e0*/  FMNMX.FTZ R13, R61, R4, !PT ;  /* 0x000000043d0d7209 */ /* 0x000fc40007810000 */
[----:B------:R-:W-:Y:S02]  /*32f0*/  CS2R R70, SRZ ;  /* 0x0000000000467805 */ /* 0x000fe4000001ff00 */
[----:B------:R-:W-:Y:S02]  /*3300*/  ISETP.GT.AND P2, PT, R9, 0x58, PT ;  /* 0x000000580900780c */ /* 0x000fe40003f44270 */
[----:B------:R-:W-:Y:S02]  /*3310*/  CS2R R62, SRZ ;  /* 0x00000000003e7805 */ /* 0x000fe4000001ff00 */
[----:B------:R-:W-:Y:S02]  /*3320*/  FSEL R65, R65, -INF , P1 ;  /* 0xff80000041417808 */ /* 0x000fe40000800000 */
[----:B------:R-:W-:Y:S01]  /*3330*/  FMNMX.FTZ R4, R64, R13, !PT ;  /* 0x0000000d40047209 */ /* 0x000fe20007810000 */
[----:B------:R-:W-:Y:S01]  /*3340*/  MUFU.EX2 R77, R77 ;  /* 0x0000004d004d7308 */ /* 0x000fe20000000800 */
[----:B------:R-:W-:-:S02]  /*3350*/  ISETP.GT.AND P1, PT, R9, 0x59, PT ;  /* 0x000000590900780c */ /* 0x000fc40003f24270 */
[----:B------:R-:W-:Y:S02]  /*3360*/  FSEL R68, R68, -INF , P2 ;  /* 0xff80000044447808 */ /* 0x000fe40001000000 */
[----:B------:R-:W-:Y:S02]  /*3370*/  FMNMX.FTZ R9, R65, R4, !PT ;  /* 0x0000000441097209 */ /* 0x000fe40007810000 */
[----:B------:R-:W-:Y:S01]  /*3380*/  FSEL R69, R69, -INF , P1 ;  /* 0xff80000045457808 */ /* 0x000fe20000800000 */
[----:B------:R-:W2:Y:S01]  /*3390*/  MUFU.EX2 R46, R47 ;  /* 0x0000002f002e7308 */ /* 0x000ea20000000800 */
[----:B------:R-:W-:Y:S02]  /*33a0*/  FMNMX.FTZ R4, R68, R9, !PT ;  /* 0x0000000944047209 */ /* 0x000fe40007810000 */
[----:B------:R-:W-:Y:S02]  /*33b0*/  F2FP.F16.F32.PACK_AB R157, R10, R157 ;  /* 0x0000009d0a9d723e */ /* 0x000fe400000000ff */
[----:B------:R-:W-:-:S02]  /*33c0*/  FMNMX.FTZ R4, R69, R4, !PT ;  /* 0x0000000445047209 */ /* 0x000fc40007810000 */
[----:B0-----:R-:W-:Y:S01]  /*33d0*/  F2FP.F16.F32.PACK_AB R155, R38, R73 ;  /* 0x00000049269b723e */ /* 0x001fe200000000ff */
[----:B------:R-:W-:Y:S01]  /*33e0*/  MUFU.EX2 R145, R145 ;  /* 0x0000009100917308 */ /* 0x000fe20000000800 */
[----:B-1----:R-:W-:Y:S01]  /*33f0*/  F2FP.F16.F32.PACK_AB R149, R42, R75 ;  /* 0x0000004b2a95723e */ /* 0x002fe200000000ff */
[----:B------:R-:W0:Y:S06]  /*3400*/  SHFL.BFLY PT, R9, R4, 0x2, 0x1f ;  /* 0x0c401f0004097f89 */ /* 0x000e2c00000e0000 */
[----:B------:R-:W-:Y:S01]  /*3410*/  MUFU.EX2 R14, R14 ;  /* 0x0000000e000e7308 */ /* 0x000fe20000000800 */
[----:B--2---:R-:W-:-:S07]  /*3420*/  F2FP.F16.F32.PACK_AB R151, R46, R77 ;  /* 0x0000004d2e97723e */ /* 0x004fce00000000ff */
        /* <DEDUP_REMOVED lines=10> */
[----:B------:R-:W-:-:S06]  /*34d0*/  FMUL.FTZ R9, R4, UR14 ;  /* 0x0000000e04097c20 */ /* 0x000fcc0008410000 */
[----:B------:R-:W-:Y:S01]  /*34e0*/  MUFU.EX2 R137, R137 ;  /* 0x0000008900897308 */ /* 0x000fe20000000800 */
[----:B------:R-:W-:Y:S02]  /*34f0*/  FSEL R9, R9, RZ, P1 ;  /* 0x000000ff09097208 */ /* 0x000fe40000800000 */
[----:B------:R-:W-:-:S03]  /*3500*/  PLOP3.LUT P1, PT, PT, PT, UP0, 0x80, 0x0 ;  /* 0x000000000000781c */ /* 0x000fc60003f2f008 */
[--C-:B------:R-:W-:Y:S01]  /*3510*/  FFMA.FTZ R11, R11, UR14, -R9.reuse ;  /* 0x0000000e0b0b7c23 */ /* 0x100fe20008010809 */
[--C-:B------:R-:W-:Y:S01]  /*3520*/  FFMA.FTZ R30, R30, UR14, -R9.reuse ;  /* 0x0000000e1e1e7c23 */ /* 0x100fe20008010809 */
[--C-:B------:R-:W-:Y:S01]  /*3530*/  FFMA.FTZ R28, R28, UR14, -R9.reuse ;  /* 0x0000000e1c1c7c23 */ /* 0x100fe20008010809 */
[--C-:B------:R-:W-:Y:S01]  /*3540*/  FFMA.FTZ R29, R29, UR14, -R9.reuse ;  /* 0x0000000e1d1d7c23 */ /* 0x100fe20008010809 */
[--C-:B------:R-:W-:Y:S01]  /*3550*/  FFMA.FTZ R32, R32, UR14, -R9.reuse ;  /* 0x0000000e20207c23 */ /* 0x100fe20008010809 */
[--C-:B------:R-:W-:Y:S01]  /*3560*/  FFMA.FTZ R33, R33, UR14, -R9.reuse ;  /* 0x0000000e21217c23 */ /* 0x100fe20008010809 */
[----:B------:R-:W-:Y:S01]  /*3570*/  MUFU.EX2 R11, R11 ;  /* 0x0000000b000b7308 */ /* 0x000fe20000000800 */
[--C-:B------:R-:W-:Y:S01]  /*3580*/  FFMA.FTZ R36, R36, UR14, -R9.reuse ;  /* 0x0000000e24247c23 */ /* 0x100fe20008010809 */
[--C-:B------:R-:W-:Y:S01]  /*3590*/  FFMA.FTZ R37, R37, UR14, -R9.reuse ;  /* 0x0000000e25257c23 */ /* 0x100fe20008010809 */
[--C-:B------:R-:W-:Y:S01]  /*35a0*/  FFMA.FTZ R40, R40, UR14, -R9.reuse ;  /* 0x0000000e28287c23 */ /* 0x100fe20008010809 */
[--C-:B------:R-:W-:Y:S01]  /*35b0*/  FFMA.FTZ R41, R41, UR14, -R9.reuse ;  /* 0x0000000e29297c23 */ /* 0x100fe20008010809 */
[--C-:B------:R-:W-:Y:S01]  /*35c0*/  FFMA.FTZ R44, R44, UR14, -R9.reuse ;  /* 0x0000000e2c2c7c23 */ /* 0x100fe20008010809 */
[--C-:B------:R-:W-:Y:S01]  /*35d0*/  FFMA.FTZ R45, R45, UR14, -R9.reuse ;  /* 0x0000000e2d2d7c23 */ /* 0x100fe20008010809 */
[--C-:B------:R-:W-:Y:S01]  /*35e0*/  FFMA.FTZ R48, R48, UR14, -R9.reuse ;  /* 0x0000000e30307c23 */ /* 0x100fe20008010809 */
[----:B------:R-:W0:Y:S01]  /*35f0*/  MUFU.EX2 R30, R30 ;  /* 0x0000001e001e7308 */ /* 0x000e220000000800 */
[--C-:B------:R-:W-:Y:S01]  /*3600*/  FFMA.FTZ R49, R49, UR14, -R9.reuse ;  /* 0x0000000e31317c23 */ /* 0x100fe20008010809 */
[--C-:B------:R-:W-:Y:S01]  /*3610*/  FFMA.FTZ R52, R52, UR14, -R9.reuse ;  /* 0x0000000e34347c23 */ /* 0x100fe20008010809 */
[--C-:B------:R-:W-:Y:S01]  /*3620*/  FFMA.FTZ R53, R53, UR14, -R9.reuse ;  /* 0x0000000e35357c23 */ /* 0x100fe20008010809 */
[--C-:B------:R-:W-:Y:S01]  /*3630*/  FFMA.FTZ R56, R56, UR14, -R9.reuse ;  /* 0x0000000e38387c23 */ /* 0x100fe20008010809 */
[--C-:B------:R-:W-:Y:S01]  /*3640*/  FFMA.FTZ R57, R57, UR14, -R9.reuse ;  /* 0x0000000e39397c23 */ /* 0x100fe20008010809 */
[--C-:B------:R-:W-:Y:S01]  /*3650*/  FFMA.FTZ R60, R60, UR14, -R9.reuse ;  /* 0x0000000e3c3c7c23 */ /* 0x100fe20008010809 */
[--C-:B------:R-:W-:Y:S01]  /*3660*/  FFMA.FTZ R61, R61, UR14, -R9.reuse ;  /* 0x0000000e3d3d7c23 */ /* 0x100fe20008010809 */
[----:B------:R-:W1:Y:S01]  /*3670*/  MUFU.EX2 R28, R28 ;  /* 0x0000001c001c7308 */ /* 0x000e620000000800 */
[--C-:B------:R-:W-:Y:S01]  /*3680*/  FFMA.FTZ R64, R64, UR14, -R9.reuse ;  /* 0x0000000e40407c23 */ /* 0x100fe20008010809 */
[--C-:B------:R-:W-:Y:S01]  /*3690*/  FFMA.FTZ R65, R65, UR14, -R9.reuse ;  /* 0x0000000e41417c23 */ /* 0x100fe20008010809 */
[--C-:B------:R-:W-:Y:S01]  /*36a0*/  FFMA.FTZ R68, R68, UR14, -R9.reuse ;  /* 0x0000000e44447c23 */ /* 0x100fe20008010809 */
[----:B------:R-:W-:-:S04]  /*36b0*/  FFMA.FTZ R9, R69, UR14, -R9 ;  /* 0x0000000e45097c23 */ /* 0x000fc80008010809 */
[----:B------:R-:W2:Y:S01]  /*36c0*/  MUFU.EX2 R29, R29 ;  /* 0x0000001d001d7308 */ /* 0x000ea20000000800 */
[----:B0-----:R-:W-:Y:S01]  /*36d0*/  FADD.FTZ R13, R11, R30 ;  /* 0x0000001e0b0d7221 */ /* 0x001fe20000010000 */
[----:B------:R-:W-:Y:S02]  /*36e0*/  F2FP.F16.F32.PACK_AB R156, R30, R11 ;  /* 0x0000000b1e9c723e */ /* 0x000fe400000000ff */
[----:B------:R-:W-:-:S04]  /*36f0*/  CS2R R30, SRZ ;  /* 0x00000000001e7805 */ /* 0x000fc8000001ff00 */
[----:B------:R-:W0:Y:S01]  /*3700*/  MUFU.EX2 R32, R32 ;  /* 0x0000002000207308 */ /* 0x000e220000000800 */
[----:B-1----:R-:W-:Y:S01]  /*3710*/  FADD.FTZ R58, R28, R13 ;  /* 0x0000000d1c3a7221 */ /* 0x002fe20000010000 */
[----:B------:R-:W-:Y:S01]  /*3720*/  FADD.FTZ R13, R159, R54 ;  /* 0x000000369f0d7221 */ /* 0x000fe20000010000 */
[----:B------:R-:W-:-:S03]  /*3730*/  F2FP.F16.F32.PACK_AB R159, R12, R159 ;  /* 0x0000009f0c9f723e */ /* 0x000fc600000000ff */
[----:B------:R-:W-:Y:S02]  /*3740*/  FADD.FTZ R54, R12, R13 ;  /* 0x0000000d0c367221 */ /* 0x000fe40000010000 */
[----:B------:R-:W1:Y:S01]  /*3750*/  MUFU.EX2 R33, R33 ;  /* 0x0000002100217308 */ /* 0x000e620000000800 */
[----:B--2---:R-:W-:Y:S01]  /*3760*/  FADD.FTZ R15, R29, R58 ;  /* 0x0000003a1d0f7221 */ /* 0x004fe20000010000 */
[----:B------:R-:W-:Y:S01]  /*3770*/  FADD.FTZ R13, R153, R54 ;  /* 0x00000036990d7221 */ /* 0x000fe20000010000 */
[----:B------:R-:W-:Y:S02]  /*3780*/  F2FP.F16.F32.PACK_AB R153, R34, R153 ;  /* 0x000000992299723e */ /* 0x000fe400000000ff */
[----:B------:R-:W-:Y:S02]  /*3790*/  CS2R R58, SRZ ;  /* 0x00000000003a7805 */ /* 0x000fe4000001ff00 */
[----:B------:R-:W-:Y:S02]  /*37a0*/  F2FP.F16.F32.PACK_AB R158, R29, R28 ;  /* 0x0000001c1d9e723e */ /* 0x000fe400000000ff */
[----:B------:R-:W-:Y:S01]  /*37b0*/  CS2R R28, SRZ ;  /* 0x00000000001c7805 */ /* 0x000fe2000001ff00 */
[----:B------:R-:W2:Y:S01]  /*37c0*/  MUFU.EX2 R36, R36 ;  /* 0x0000002400247308 */ /* 0x000ea20000000800 */
[----:B0-----:R-:W-:-:S07]  /*37d0*/  FADD.FTZ R0, R32, R15 ;  /* 0x0000000f20007221 */ /* 0x001fce0000010000 */
[----:B------:R-:W0:Y:S01]  /*37e0*/  MUFU.EX2 R37, R37 ;  /* 0x0000002500257308 */ /* 0x000e220000000800 */
[C---:B-1----:R-:W-:Y:S01]  /*37f0*/  FADD.FTZ R15, R33.reuse, R0 ;  /* 0x00000000210f7221 */ /* 0x042fe20000010000 */
[----:B------:R-:W-:Y:S01]  /*3800*/  FADD.FTZ R0, R34, R13 ;  /* 0x0000000d22007221 */ /* 0x000fe20000010000 */
[----:B------:R-:W-:Y:S02]  /*3810*/  F2FP.F16.F32.PACK_AB R152, R33, R32 ;  /* 0x000000202198723e */ /* 0x000fe400000000ff */
[----:B------:R-:W-:Y:S02]  /*3820*/  CS2R R34, SRZ ;  /* 0x0000000000227805 */ /* 0x000fe4000001ff00 */
[----:B------:R-:W-:Y:S01]  /*3830*/  CS2R R32, SRZ ;  /* 0x0000000000207805 */ /* 0x000fe2000001ff00 */
[----:B------:R-:W-:Y:S01]  /*3840*/  FADD.FTZ R13, R73, R0 ;  /* 0x00000000490d7221 */ /* 0x000fe20000010000 */
[----:B------:R-:W-:Y:S01]  /*3850*/  CS2R R72, SRZ ;  /* 0x0000000000487805 */ /* 0x000fe2000001ff00 */
[----:B------:R-:W1:Y:S01]  /*3860*/  MUFU.EX2 R40, R40 ;  /* 0x0000002800287308 */ /* 0x000e620000000800 */
[----:B--2---:R-:W-:Y:S01]  /*3870*/  FADD.FTZ R54, R36, R15 ;  /* 0x0000000f24367221 */ /* 0x004fe20000010000 */
[----:B------:R-:W-:Y:S01]  /*3880*/  FADD.FTZ R0, R38, R13 ;  /* 0x0000000d26007221 */ /* 0x000fe20000010000 */
[----:B------:R-:W-:-:S03]  /*3890*/  CS2R R38, SRZ ;  /* 0x0000000000267805 */ /* 0x000fc6000001ff00 */
[----:B------:R-:W-:Y:S01]  /*38a0*/  FADD.FTZ R13, R75, R0 ;  /* 0x000000004b0d7221 */ /* 0x000fe20000010000 */
[----:B------:R-:W-:Y:S01]  /*38b0*/  CS2R R74, SRZ ;  /* 0x00000000004a7805 */ /* 0x000fe2000001ff00 */
[----:B------:R-:W2:Y:S01]  /*38c0*/  MUFU.EX2 R41, R41 ;  /* 0x0000002900297308 */ /* 0x000ea20000000800 */
[C---:B0-----:R-:W-:Y:S01]  /*38d0*/  FADD.FTZ R15, R37.reuse, R54 ;  /* 0x00000036250f7221 */ /* 0x041fe20000010000 */
[----:B------:R-:W-:Y:S01]  /*38e0*/  FADD.FTZ R0, R42, R13 ;  /* 0x0000000d2a007221 */ /* 0x000fe20000010000 */
[----:B------:R-:W-:Y:S02]  /*38f0*/  F2FP.F16.F32.PACK_AB R154, R37, R36 ;  /* 0x00000024259a723e */ /* 0x000fe400000000ff */
[----:B------:R-:W-:Y:S02]  /*3900*/  CS2R R42, SRZ ;  /* 0x00000000002a7805 */ /* 0x000fe4000001ff00 */
[----:B------:R-:W-:Y:S01]  /*3910*/  CS2R R36, SRZ ;  /* 0x0000000000247805 */ /* 0x000fe2000001ff00 */
[----:B------:R-:W-:Y:S01]  /*3920*/  FADD.FTZ R13, R77, R0 ;  /* 0x000000004d0d7221 */ /* 0x000fe20000010000 */
[----:B------:R-:W-:Y:S01]  /*3930*/  CS2R R76, SRZ ;  /* 0x00000000004c7805 */ /* 0x000fe2000001ff00 */
[----:B------:R-:W0:Y:S01]  /*3940*/  MUFU.EX2 R44, R44 ;  /* 0x0000002c002c7308 */ /* 0x000e220000000800 */
[----:B-1----:R-:W-:Y:S01]  /*3950*/  FADD.FTZ R54, R40, R15 ;  /* 0x0000000f28367221 */ /* 0x002fe20000010000 */
[----:B------:R-:W-:Y:S01]  /*3960*/  FADD.FTZ R0, R46, R13 ;  /* 0x0000000d2e007221 */ /* 0x000fe20000010000 */
[----:B------:R-:W-:-:S03]  /*3970*/  CS2R R46, SRZ ;  /* 0x00000000002e7805 */ /* 0x000fc6000001ff00 */
[----:B------:R-:W-:Y:S01]  /*3980*/  FADD.FTZ R13, R145, R0 ;  /* 0x00000000910d7221 */ /* 0x000fe20000010000 */
[C---:B------:R-:W-:Y:S01]  /*3990*/  F2FP.F16.F32.PACK_AB R145, R14.reuse, R145 ;  /* 0x000000910e91723e */ /* 0x040fe200000000ff */
[----:B------:R-:W1:Y:S01]  /*39a0*/  MUFU.EX2 R45, R45 ;  /* 0x0000002d002d7308 */ /* 0x000e620000000800 */
[C---:B--2---:R-:W-:Y:S01]  /*39b0*/  FADD.FTZ R15, R41.reuse, R54 ;  /* 0x00000036290f7221 */ /* 0x044fe20000010000 */
[----:B------:R-:W-:Y:S01]  /*39c0*/  FADD.FTZ R0, R14, R13 ;  /* 0x0000000d0e007221 */ /* 0x000fe20000010000 */
[----:B------:R-:W-:Y:S02]  /*39d0*/  F2FP.F16.F32.PACK_AB R148, R41, R40 ;  /* 0x000000282994723e */ /* 0x000fe400000000ff */
[----:B------:R-:W-:Y:S02]  /*39e0*/  CS2R R54, SRZ ;  /* 0x0000000000367805 */ /* 0x000fe4000001ff00 */
[----:B------:R-:W-:Y:S01]  /*39f0*/  CS2R R40, SRZ ;  /* 0x0000000000287805 */ /* 0x000fe2000001ff00 */
[----:B------:R-:W-:Y:S01]  /*3a00*/  FADD.FTZ R11, R147, R0 ;  /* 0x00000000930b7221 */ /* 0x000fe20000010000 */
[----:B------:R-:W-:Y:S01]  /*3a10*/  F2FP.F16.F32.PACK_AB R147, R20, R147 ;  /* 0x000000931493723e */ /* 0x000fe200000000ff */
[----:B------:R-:W2:Y:S01]  /*3a20*/  MUFU.EX2 R48, R48 ;  /* 0x0000003000307308 */ /* 0x000ea20000000800 */
[----:B0-----:R-:W-:Y:S01]  /*3a30*/  FADD.FTZ R10, R44, R15 ;  /* 0x0000000f2c0a7221 */ /* 0x001fe20000010000 */
[----:B------:R-:W-:-:S06]  /*3a40*/  FADD.FTZ R0, R20, R11 ;  /* 0x0000000b14007221 */ /* 0x000fcc0000010000 */
[----:B------:R-:W0:Y:S01]  /*3a50*/  MUFU.EX2 R49, R49 ;  /* 0x0000003100317308 */ /* 0x000e220000000800 */
[C---:B-1----:R-:W-:Y:S01]  /*3a60*/  FADD.FTZ R15, R45.reuse, R10 ;  /* 0x0000000a2d0f7221 */ /* 0x042fe20000010000 */
[----:B------:R-:W-:Y:S02]  /*3a70*/  F2FP.F16.F32.PACK_AB R150, R45, R44 ;  /* 0x0000002c2d96723e */ /* 0x000fe400000000ff */
[----:B------:R-:W-:-:S04]  /*3a80*/  CS2R R44, SRZ ;  /* 0x00000000002c7805 */ /* 0x000fc8000001ff00 */
[----:B------:R-:W1:Y:S01]  /*3a90*/  MUFU.EX2 R52, R52 ;  /* 0x0000003400347308 */ /* 0x000e620000000800 */
[----:B--2---:R-:W-:-:S07]  /*3aa0*/  FADD.FTZ R10, R48, R15 ;  /* 0x0000000f300a7221 */ /* 0x004fce0000010000 */
[----:B------:R-:W2:Y:S01]  /*3ab0*/  MUFU.EX2 R53, R53 ;  /* 0x0000003500357308 */ /* 0x000ea20000000800 */
[C---:B0-----:R-:W-:Y:S01]  /*3ac0*/  FADD.FTZ R15, R49.reuse, R10 ;  /* 0x0000000a310f7221 */ /* 0x041fe20000010000 */
[----:B------:R-:W-:Y:S02]  /*3ad0*/  F2FP.F16.F32.PACK_AB R144, R49, R48 ;  /* 0x000000303190723e */ /* 0x000fe400000000ff */
[----:B------:R-:W-:-:S04]  /*3ae0*/  CS2R R48, SRZ ;  /* 0x0000000000307805 */ /* 0x000fc8000001ff00 */
[----:B------:R-:W0:Y:S01]  /*3af0*/  MUFU.EX2 R56, R56 ;  /* 0x0000003800387308 */ /* 0x000e220000000800 */
[----:B-1----:R-:W-:-:S07]  /*3b00*/  FADD.FTZ R10, R52, R15 ;  /* 0x0000000f340a7221 */ /* 0x002fce0000010000 */
[----:B------:R-:W1:Y:S01]  /*3b10*/  MUFU.EX2 R57, R57 ;  /* 0x0000003900397308 */ /* 0x000e620000000800 */
[C---:B--2---:R-:W-:Y:S01]  /*3b20*/  FADD.FTZ R13, R53.reuse, R10 ;  /* 0x0000000a350d7221 */ /* 0x044fe20000010000 */
[----:B------:R-:W-:Y:S02]  /*3b30*/  F2FP.F16.F32.PACK_AB R146, R53, R52 ;  /* 0x000000343592723e */ /* 0x000fe400000000ff */
[----:B------:R-:W-:-:S04]  /*3b40*/  CS2R R52, SRZ ;  /* 0x0000000000347805 */ /* 0x000fc8000001ff00 */
[----:B------:R-:W2:Y:S01]  /*3b50*/  MUFU.EX2 R60, R60 ;  /* 0x0000003c003c7308 */ /* 0x000ea20000000800 */
[----:B0-----:R-:W-:Y:S01]  /*3b60*/  FADD.FTZ R10, R56, R13 ;  /* 0x0000000d380a7221 */ /* 0x001fe20000010000 */
[----:B------:R-:W-:Y:S01]  /*3b70*/  FADD.FTZ R13, R141, R0 ;  /* 0x000000008d0d7221 */ /* 0x000fe20000010000 */
[----:B------:R-:W-:-:S03]  /*3b80*/  F2FP.F16.F32.PACK_AB R141, R24, R141 ;  /* 0x0000008d188d723e */ /* 0x000fc600000000ff */
[----:B------:R-:W-:Y:S01]  /*3b90*/  FADD.FTZ R0, R24, R13 ;  /* 0x0000000d18007221 */ /* 0x000fe20000010000 */
[----:B------:R-:W-:Y:S01]  /*3ba0*/  CS2R R24, SRZ ;  /* 0x0000000000187805 */ /* 0x000fe2000001ff00 */
[----:B------:R-:W0:Y:S01]  /*3bb0*/  MUFU.EX2 R61, R61 ;  /* 0x0000003d003d7308 */ /* 0x000e220000000800 */
[----:B-1----:R-:W-:Y:S01]  /*3bc0*/  FADD.FTZ R15, R57, R10 ;  /* 0x0000000a390f7221 */ /* 0x002fe20000010000 */
[----:B------:R-:W-:Y:S01]  /*3bd0*/  FADD.FTZ R13, R143, R0 ;  /* 0x000000008f0d7221 */ /* 0x000fe20000010000 */
[----:B------:R-:W-:Y:S02]  /*3be0*/  F2FP.F16.F32.PACK_AB R140, R57, R56 ;  /* 0x00000038398c723e */ /* 0x000fe400000000ff */
[----:B------:R-:W-:Y:S02]  /*3bf0*/  CS2R R56, SRZ ;  /* 0x0000000000387805 */ /* 0x000fe4000001ff00 */
[----:B------:R-:W-:Y:S01]  /*3c00*/  F2FP.F16.F32.PACK_AB R143, R26, R143 ;  /* 0x0000008f1a8f723e */ /* 0x000fe200000000ff */
[----:B------:R-:W1:Y:S01]  /*3c10*/  MUFU.EX2 R64, R64 ;  /* 0x0000004000407308 */ /* 0x000e620000000800 */
[----:B--2---:R-:W-:-:S07]  /*3c20*/  FADD.FTZ R10, R60, R15 ;  /* 0x0000000f3c0a7221 */ /* 0x004fce0000010000 */
[----:B------:R-:W2:Y:S01]  /*3c30*/  MUFU.EX2 R65, R65 ;  /* 0x0000004100417308 */ /* 0x000ea20000000800 */
[C---:B0-----:R-:W-:Y:S01]  /*3c40*/  FADD.FTZ R15, R61.reuse, R10 ;  /* 0x0000000a3d0f7221 */ /* 0x041fe20000010000 */
[----:B------:R-:W-:Y:S01]  /*3c50*/  FADD.FTZ R10, R26, R13 ;  /* 0x0000000d1a0a7221 */ /* 0x000fe20000010000 */
[----:B------:R-:W-:Y:S02]  /*3c60*/  F2FP.F16.F32.PACK_AB R142, R61, R60 ;  /* 0x0000003c3d8e723e */ /* 0x000fe400000000ff */
[----:B------:R-:W-:Y:S02]  /*3c70*/  CS2R R60, SRZ ;  /* 0x00000000003c7805 */ /* 0x000fe4000001ff00 */
[----:B------:R-:W-:Y:S01]  /*3c80*/  CS2R R26, SRZ ;  /* 0x00000000001a7805 */ /* 0x000fe2000001ff00 */
[----:B------:R0:W3:Y:S01]  /*3c90*/  MUFU.EX2 R50, R67 ;  /* 0x0000004300327308 */ /* 0x0000e20000000800 */
[----:B-1----:R-:W-:-:S07]  /*3ca0*/  FADD.FTZ R12, R64, R15 ;  /* 0x0000000f400c7221 */ /* 0x002fce0000010000 */
[----:B------:R-:W1:Y:S01]  /*3cb0*/  MUFU.EX2 R68, R68 ;  /* 0x0000004400447308 */ /* 0x000e620000000800 */
[C---:B--2---:R-:W-:Y:S01]  /*3cc0*/  FADD.FTZ R13, R65.reuse, R12 ;  /* 0x0000000c410d7221 */ /* 0x044fe20000010000 */
[----:B------:R-:W-:Y:S02]  /*3cd0*/  F2FP.F16.F32.PACK_AB R136, R65, R64 ;  /* 0x000000404188723e */ /* 0x000fe400000000ff */
[----:B0-----:R-:W-:Y:S02]  /*3ce0*/  CS2R R66, SRZ ;  /* 0x0000000000427805 */ /* 0x001fe4000001ff00 */
[----:B------:R-:W-:Y:S02]  /*3cf0*/  CS2R R64, SRZ ;  /* 0x0000000000407805 */ /* 0x000fe4000001ff00 */
[----:B------:R-:W0:Y:S08]  /*3d00*/  MUFU.EX2 R89, R89 ;  /* 0x0000005900597308 */ /* 0x000e300000000800 */
[----:B------:R2:W4:Y:S08]  /*3d10*/  MUFU.EX2 R11, R9 ;  /* 0x00000009000b7308 */ /* 0x0005300000000800 */
[----:B------:R1:W5:Y:S01]  /*3d20*/  MUFU.EX2 R0, R8 ;  /* 0x0000000800007308 */ /* 0x0003620000000800 */
[----:B--2---:R-:W-:Y:S01]  /*3d30*/  FADD.FTZ R9, R137, R10 ;  /* 0x0000000a89097221 */ /* 0x004fe20000010000 */
[----:B---3--:R-:W-:-:S03]  /*3d40*/  F2FP.F16.F32.PACK_AB R137, R50, R137 ;  /* 0x000000893289723e */ /* 0x008fc600000000ff */
[----:B------:R-:W-:Y:S01]  /*3d50*/  FADD.FTZ R10, R50, R9 ;  /* 0x00000009320a7221 */ /* 0x000fe20000010000 */
[----:B------:R-:W-:Y:S01]  /*3d60*/  CS2R R50, SRZ ;  /* 0x0000000000327805 */ /* 0x000fe2000001ff00 */
[----:B-1----:R-:W-:Y:S02]  /*3d70*/  FADD.FTZ R8, R68, R13 ;  /* 0x0000000d44087221 */ /* 0x002fe40000010000 */
[----:B0-----:R-:W-:Y:S01]  /*3d80*/  FADD.FTZ R13, R89, R10 ;  /* 0x0000000a590d7221 */ /* 0x001fe20000010000 */
[C---:B----4-:R-:W-:Y:S01]  /*3d90*/  F2FP.F16.F32.PACK_AB R138, R11.reuse, R68 ;  /* 0x000000440b8a723e */ /* 0x050fe200000000ff */
[----:B------:R-:W-:Y:S02]  /*3da0*/  IMAD.MOV.U32 R10, RZ, RZ, 0x3f800000 ;  /* 0x3f800000ff0a7424 */ /* 0x000fe400078e00ff */
[----:B------:R-:W-:Y:S01]  /*3db0*/  FADD.FTZ R9, R11, R8 ;  /* 0x000000080b097221 */ /* 0x000fe20000010000 */
[----:B------:R-:W-:Y:S01]  /*3dc0*/  CS2R R68, SRZ ;  /* 0x0000000000447805 */ /* 0x000fe2000001ff00 */
[C---:B-----5:R-:W-:Y:S01]  /*3dd0*/  FADD.FTZ R8, R0.reuse, R13 ;  /* 0x0000000d00087221 */ /* 0x060fe20000010000 */
[----:B------:R-:W-:Y:S01]  /*3de0*/  F2FP.F16.F32.PACK_AB R139, R0, R89 ;  /* 0x00000059008b723e */ /* 0x000fe200000000ff */
[----:B------:R-:W-:Y:S01]  /*3df0*/  IMAD.MOV.U32 R0, RZ, RZ, 0x3f800000 ;  /* 0x3f800000ff007424 */ /* 0x000fe200078e00ff */
[----:B------:R-:W-:Y:S06]  /*3e00*/  @!P1 BRA `(.L_x_2385) ;  /* 0x0000002400209947 */ /* 0x000fec0003800000 */
[----:B------:R-:W-:Y:S01]  /*3e10*/  IMAD.MOV.U32 R11, RZ, RZ, R5 ;  /* 0x000000ffff0b7224 */ /* 0x000fe200078e0005 */
[----:B------:R-:W-:Y:S01]  /*3e20*/  UMOV UR5, UR38 ;  /* 0x0000002600057c82 */ /* 0x000fe20008000000 */
[----:B------:R-:W-:Y:S01]  /*3e30*/  IMAD.MOV.U32 R12, RZ, RZ, R4 ;  /* 0x000000ffff0c7224 */ /* 0x000fe200078e0004 */
[----:B------:R-:W-:Y:S01]  /*3e40*/  UMOV UR6, UR39 ;  /* 0x0000002700067c82 */ /* 0x000fe20008000000 */
[----:B------:R-:W-:Y:S01]  /*3e50*/  IMAD.MOV.U32 R0, RZ, RZ, 0x3f800000 ;  /* 0x3f800000ff007424 */ /* 0x000fe200078e00ff */
[----:B------:R-:W-:Y:S01]  /*3e60*/  ULDC UR34, c[0x0][0x988] ;  /* 0x0002620000227ab9 */ /* 0x000fe20000000800 */
[----:B------:R-:W-:-:S07]  /*3e70*/  IMAD.MOV.U32 R87, RZ, RZ, RZ ;  /* 0x000000ffff577224 */ /* 0x000fce00078e00ff */
.L_x_2396:
[----:B------:R-:W-:-:S04]  /*3e80*/  UISETP.NE.AND UP0, UPT, UR6, 0x1, UPT ;  /* 0x000000010600788c */ /* 0x000fc8000bf05270 */
[----:B------:R-:W-:-:S04]  /*3e90*/  USEL UR38, URZ, 0x1, UP0 ;  /* 0x000000013f267887 */ /* 0x000fc80008000000 */
[----:B------:R-:W-:Y:S01]  /*3ea0*/  ULOP3.LUT UR38, UR5, UR38, URZ, 0x3c, !UPT ;  /* 0x0000002605267292 */ /* 0x000fe2000f8e3c3f */
[----:B------:R-:W-:Y:S11]  /*3eb0*/  @!P0 BRA `(.L_x_2386) ;  /* 0x0000000000048947 */ /* 0x000ff60003800000 */
[----:B------:R-:W-:Y:S01]  /*3ec0*/  BPT.TRAP 0x1 ;  /* 0x000000040000795c */ /* 0x000fe20000300000 */
.L_x_2386:
        /* <DEDUP_REMOVED lines=9> */
.L_x_2387:
[----:B-1----:R-:W-:Y:S05]  /*3f60*/  @P1 BRA `(.L_x_2388) ;  /* 0x0000000000081947 */ /* 0x002fea0003800000 */
[----:B------:R-:W1:Y:S02]  /*3f70*/  SYNCS.PHASECHK.TRANS64.TRYWAIT P1, [UR7+0x2a830], R4 ;  /* 0x02a83004ff0075a7 */ /* 0x000e640008020147 */
[----:B-1----:R-:W-:Y:S05]  /*3f80*/  @!P1 BRA `(.L_x_2389) ;  /* 0x000000e0005c9947 */ /* 0x002fea0003800000 */
.L_x_2388:
        /* <DEDUP_REMOVED lines=143> */
.L_x_2390:
[----:B------:R-:W-:Y:S01]  /*4880*/  ULEA UR10, UR6, UR40, 0x3 ;  /* 0x00000028060a7291 */ /* 0x000fe2000f8e183f */
[----:B------:R-:W-:-:S05]  /*4890*/  IMAD.U32 R0, RZ, RZ, UR5 ;  /* 0x00000005ff007e24 */ /* 0x000fca000f8e00ff */
[----:B------:R-:W-:-:S04]  /*48a0*/  SHF.L.U32 R0, R0, 0x1f, RZ ;  /* 0x0000001f00007819 */ /* 0x000fc800000006ff */
[----:B------:R2:W3:Y:S01]  /*48b0*/  SYNCS.PHASECHK.TRANS64.TRYWAIT P1, [UR10+0x2a850], R0 ;  /* 0x02a85000ff0075a7 */ /* 0x0004e2000802014a */
[----:B------:R-:W-:Y:S05]  /*48c0*/  @!P0 BRA `(.L_x_2391) ;  /* 0x0000000000048947 */ /* 0x000fea0003800000 */
[----:B------:R-:W-:Y:S01]  /*48d0*/  BPT.TRAP 0x1 ;  /* 0x000000040000795c */ /* 0x000fe20000300000 */
.L_x_2391:
[----:B---3--:R-:W-:Y:S05]  /*48e0*/  @P1 BRA `(.L_x_2392) ;  /* 0x0000000000081947 */ /* 0x008fea0003800000 */
[----:B------:R-:W3:Y:S02]  /*48f0*/  SYNCS.PHASECHK.TRANS64.TRYWAIT P1, [UR10+0x2a850], R0 ;  /* 0x02a85000ff0075a7 */ /* 0x000ee4000802014a */
[----:B---3--:R-:W-:Y:S05]  /*4900*/  @!P1 BRA `(.L_x_2393) ;  /* 0x000000d800149947 */ /* 0x008fea0003800000 */
.L_x_2392:
        /* <DEDUP_REMOVED lines=37> */
.L_x_2394:
[----:B------:R-:W-:Y:S01]  /*4b60*/  R2UR UR5, R170 ;  /* 0x00000000aa0572ca */ /* 0x000fe200000e0000 */
[----:B-12---:R-:W-:Y:S01]  /*4b70*/  VIADD R0, R18, UR43 ;  /* 0x0000002b12007c36 */ /* 0x006fe20008000000 */
[----:B------:R-:W-:Y:S01]  /*4b80*/  UMOV UR14, UR34 ;  /* 0x00000022000e7c82 */ /* 0x000fe20008000000 */
[----:B------:R-:W-:Y:S01]  /*4b90*/  IMAD.U32 R13, RZ, RZ, UR42 ;  /* 0x0000002aff0d7e24 */ /* 0x000fe2000f8e00ff */
[----:B------:R-:W1:Y:S01]  /*4ba0*/  S2UR UR6, SR_CgaCtaId ;  /* 0x00000000000679c3 */ /* 0x000e620000008800 */
[----:B------:R-:W-:-:S08]  /*4bb0*/  UIADD3 UR7, UR7, 0x2a840, URZ ;  /* 0x0002a84007077890 */ /* 0x000fd0000fffe03f */
[----:B------:R-:W-:-:S06]  /*4bc0*/  UISETP.NE.AND UP0, UPT, UR5, URZ, UPT ;  /* 0x0000003f0500728c */ /* 0x000fcc000bf05270 */
[----:B------:R-:W-:Y:S02]  /*4bd0*/  PLOP3.LUT P1, PT, PT, PT, UP0, 0x80, 0x0 ;  /* 0x000000000000781c */ /* 0x000fe40003f2f008 */
[----:B------:R-:W-:-:S03]  /*4be0*/  PLOP3.LUT P2, PT, PT, PT, UP0, 0x80, 0x0 ;  /* 0x000000000000781c */ /* 0x000fc60003f4f008 */
[----:B------:R-:W-:Y:S01]  /*4bf0*/  @UP0 ULDC UR5, c[0x0][0x44c] ;  /* 0x0001130000050ab9 */ /* 0x000fe20000000800 */
[----:B-1----:R-:W-:-:S07]  /*4c00*/  UPRMT UR7, UR6, 0x654, UR7 ;  /* 0x0000065406077896 */ /* 0x002fce0008000007 */
[----:B0-----:R-:W-:Y:S01]  /*4c10*/  @P1 IMAD.HI.U32 R4, R0, UR5, RZ ;  /* 0x0000000500041c27 */ /* 0x001fe2000f8e00ff */
[----:B------:R-:W-:-:S04]  /*4c20*/  @UP0 ULDC UR5, c[0x0][0x450] ;  /* 0x0001140000050ab9 */ /* 0x000fc80000000800 */
[----:B------:R-:W-:Y:S01]  /*4c30*/  @P2 SHF.R.U32.HI R0, RZ, UR5, R4 ;  /* 0x00000005ff002c19 */ /* 0x000fe20008011604 */
[----:B------:R-:W-:Y:S01]  /*4c40*/  UIMAD UR5, UR4, -0x60, URZ ;  /* 0xffffffa0040578a4 */ /* 0x000fe2000f8e023f */
[----:B------:R-:W-:Y:S03]  /*4c50*/  SYNCS.ARRIVE.TRANS64.RED.A1T0 RZ, [UR7], RZ ;  /* 0x000000ffffff79a7 */ /* 0x000fe60008100407 */
[----:B------:R-:W0:Y:S02]  /*4c60*/  SHFL.IDX PT, R5, R0, RZ, 0x1c1f ;  /* 0x001c1fff00057589 */ /* 0x000e2400000e0000 */
[----:B------:R-:W-:-:S05]  /*4c70*/  IMAD.U32 R4, RZ, RZ, UR5 ;  /* 0x00000005ff047e24 */ /* 0x000fca000f8e00ff */
[----:B------:R-:W-:-:S04]  /*4c80*/  IADD3 R4, -R17, 0x1, R4 ;  /* 0x0000000111047810 */ /* 0x000fc80007ffe104 */
[----:B------:R-:W-:-:S05]  /*4c90*/  IADD3 R4, -R13, UR60, R4 ;  /* 0x0000003c0d047c10 */ /* 0x000fca000fffe104 */
[----:B0-----:R-:W-:-:S05]  /*4ca0*/  IMAD.IADD R10, R4, 0x1, R5 ;  /* 0x00000001040a7824 */ /* 0x001fca00078e0205 */
[C---:B------:R-:W-:Y:S02]  /*4cb0*/  ISETP.GT.AND P1, PT, R10.reuse, RZ, PT ;  /* 0x000000ff0a00720c */ /* 0x040fe40003f24270 */
[----:B------:R-:W-:Y:S02]  /*4cc0*/  ISETP.GT.AND P2, PT, R10, 0x1, PT ;  /* 0x000000010a00780c */ /* 0x000fe40003f44270 */
[----:B------:R-:W-:Y:S02]  /*4cd0*/  FSEL R13, R88, -INF , P1 ;  /* 0xff800000580d7808 */ /* 0x000fe40000800000 */
[----:B------:R-:W-:Y:S02]  /*4ce0*/  ISETP.GT.AND P1, PT, R10, 0x8, PT ;  /* 0x000000080a00780c */ /* 0x000fe40003f24270 */
[----:B------:R-:W-:Y:S02]  /*4cf0*/  FSEL R89, R89, -INF , P2 ;  /* 0xff80000059597808 */ /* 0x000fe40001000000 */
[----:B------:R-:W-:-:S02]  /*4d00*/  FMNMX.FTZ R14, R13, R12, !PT ;  /* 0x0000000c0d0e7209 */ /* 0x000fc40007810000 */
        /* <DEDUP_REMOVED lines=65> */
[----:B------:R-:W0:Y:S02]  /*5120*/  SHFL.IDX PT, R15, R0, 0x1, 0x1c1f ;  /* 0x003c1f00000f7f89 */ /* 0x000e2400000e0000 */
[----:B------:R-:W-:-:S05]  /*5130*/  FMNMX.FTZ R14, R133, R10, !PT ;  /* 0x0000000a850e7209 */ /* 0x000fca0007810000 */
[----:B------:R-:W1:Y:S01]  /*5140*/  SHFL.BFLY PT, R21, R14, 0x2, 0x1f ;  /* 0x0c401f000e157f89 */ /* 0x000e6200000e0000 */
[----:B0-----:R-:W-:-:S05]  /*5150*/  IMAD.IADD R10, R4, 0x1, R15 ;  /* 0x00000001040a7824 */ /* 0x001fca00078e020f */
[----:B------:R-:W-:Y:S02]  /*5160*/  ISETP.GT.AND P1, PT, R10, RZ, PT ;  /* 0x000000ff0a00720c */ /* 0x000fe40003f24270 */
[----:B-1----:R-:W-:Y:S02]  /*5170*/  FMNMX.FTZ R21, R14, R21, !PT ;  /* 0x000000150e157209 */ /* 0x002fe40007810000 */
[----:B------:R-:W-:Y:S02]  /*5180*/  ISETP.GT.AND P2, PT, R10, 0x1, PT ;  /* 0x000000010a00780c */ /* 0x000fe40003f44270 */
[----:B------:R-:W-:Y:S01]  /*5190*/  FSEL R90, R90, -INF , P1 ;  /* 0xff8000005a5a7808 */ /* 0x000fe20000800000 */
[----:B------:R-:W0:Y:S01]  /*51a0*/  SHFL.BFLY PT, R20, R21, 0x1, 0x1f ;  /* 0x0c201f0015147f89 */ /* 0x000e2200000e0000 */
[----:B------:R-:W-:Y:S02]  /*51b0*/  ISETP.GT.AND P3, PT, R10, 0x8, PT ;  /* 0x000000080a00780c */ /* 0x000fe40003f64270 */
[----:B------:R-:W-:-:S02]  /*51c0*/  FSEL R91, R91, -INF , P2 ;  /* 0xff8000005b5b7808 */ /* 0x000fc40001000000 */
[----:B------:R-:W-:Y:S02]  /*51d0*/  FMNMX.FTZ R0, R90, R11, !PT ;  /* 0x0000000b5a007209 */ /* 0x000fe40007810000 */
[----:B------:R-:W-:Y:S02]  /*51e0*/  ISETP.GT.AND P4, PT, R10, 0x9, PT ;  /* 0x000000090a00780c */ /* 0x000fe40003f84270 */
[----:B------:R-:W-:Y:S02]  /*51f0*/  FSEL R94, R94, -INF , P3 ;  /* 0xff8000005e5e7808 */ /* 0x000fe40001800000 */
[----:B------:R-:W-:Y:S02]  /*5200*/  FMNMX.FTZ R15, R91, R0, !PT ;  /* 0x000000005b0f7209 */ /* 0x000fe40007810000 */
[----:B------:R-:W-:Y:S02]  /*5210*/  ISETP.GT.AND P2, PT, R10, 0x10, PT ;  /* 0x000000100a00780c */ /* 0x000fe40003f44270 */
[----:B------:R-:W-:-:S02]  /*5220*/  FSEL R95, R95, -INF , P4 ;  /* 0xff8000005f5f7808 */ /* 0x000fc40002000000 */
[----:B------:R-:W-:Y:S02]  /*5230*/  ISETP.GT.AND P3, PT, R10, 0x11, PT ;  /* 0x000000110a00780c */ /* 0x000fe40003f64270 */
[----:B------:R-:W-:Y:S02]  /*5240*/  FSEL R98, R98, -INF , P2 ;  /* 0xff80000062627808 */ /* 0x000fe40001000000 */
[C---:B------:R-:W-:Y:S02]  /*5250*/  ISETP.GT.AND P2, PT, R10.reuse, 0x18, PT ;  /* 0x000000180a00780c */ /* 0x040fe40003f44270 */
[----:B------:R-:W-:Y:S02]  /*5260*/  FSEL R99, R99, -INF , P3 ;  /* 0xff80000063637808 */ /* 0x000fe40001800000 */
[----:B0-----:R-:W-:Y:S02]  /*5270*/  FMNMX.FTZ R4, R21, R20, !PT ;  /* 0x0000001415047209 */ /* 0x001fe40007810000 */
[----:B------:R-:W-:-:S02]  /*5280*/  ISETP.GT.AND P3, PT, R10, 0x19, PT ;  /* 0x000000190a00780c */ /* 0x000fc40003f64270 */
[C---:B------:R-:W-:Y:S01]  /*5290*/  FSETP.NEU.FTZ.AND P1, PT, R4.reuse, -INF , PT ;  /* 0xff8000000400780b */ /* 0x040fe20003f3d000 */
[----:B------:R-:W-:Y:S01]  /*52a0*/  FMUL.FTZ R14, R4, UR14 ;  /* 0x0000000e040e7c20 */ /* 0x000fe20008410000 */
[----:B------:R-:W-:Y:S02]  /*52b0*/  FSEL R102, R102, -INF , P2 ;  /* 0xff80000066667808 */ /* 0x000fe40001000000 */
[----:B------:R-:W-:Y:S02]  /*52c0*/  ISETP.GT.AND P2, PT, R10, 0x20, PT ;  /* 0x000000200a00780c */ /* 0x000fe40003f44270 */
[----:B------:R-:W-:Y:S02]  /*52d0*/  FSEL R0, R14, RZ, P1 ;  /* 0x000000ff0e007208 */ /* 0x000fe40000800000 */
[----:B------:R-:W-:Y:S02]  /*52e0*/  FMNMX.FTZ R14, R94, R15, !PT ;  /* 0x0000000f5e0e7209 */ /* 0x000fe40007810000 */
[----:B------:R-:W-:Y:S01]  /*52f0*/  FSEL R103, R103, -INF , P3 ;  /* 0xff80000067677808 */ /* 0x000fe20001800000 */
[--C-:B------:R-:W-:Y:S01]  /*5300*/  FFMA.FTZ R158, R5, UR14, -R0.reuse ;  /* 0x0000000e059e7c23 */ /* 0x100fe20008010800 */
[----:B------:R-:W-:Y:S01]  /*5310*/  FMNMX.FTZ R15, R95, R14, !PT ;  /* 0x0000000e5f0f7209 */ /* 0x000fe20007810000 */
[--C-:B------:R-:W-:Y:S01]  /*5320*/  FFMA.FTZ R156, R89, UR14, -R0.reuse ;  /* 0x0000000e599c7c23 */ /* 0x100fe20008010800 */
[----:B------:R-:W-:Y:S01]  /*5330*/  ISETP.GT.AND P3, PT, R10, 0x21, PT ;  /* 0x000000210a00780c */ /* 0x000fe20003f64270 */
[--C-:B------:R-:W-:Y:S01]  /*5340*/  FFMA.FTZ R21, R97, UR14, -R0.reuse ;  /* 0x0000000e61157c23 */ /* 0x100fe20008010800 */
[----:B------:R-:W-:Y:S01]  /*5350*/  FMNMX.FTZ R14, R98, R15, !PT ;  /* 0x0000000f620e7209 */ /* 0x000fe20007810000 */
[--C-:B------:R-:W-:Y:S01]  /*5360*/  FFMA.FTZ R89, R101, UR14, -R0.reuse ;  /* 0x0000000e65597c23 */ /* 0x100fe20008010800 */
        /* <DEDUP_REMOVED lines=73> */
[----:B------:R-:W-:Y:S02]  /*5800*/  FSEL R135, R135, -INF , P3 ;  /* 0xff80000087877808 */ /* 0x000fe40001800000 */
        /* <DEDUP_REMOVED lines=15> */
[C---:B------:R-:W-:Y:S02]  /*5900*/  FMUL.FTZ R14, R5.reuse, UR14 ;  /* 0x0000000e050e7c20 */ /* 0x040fe40008410000 */
[----:B------:R-:W-:Y:S01]  /*5910*/  MUFU.EX2 R105, R105 ;  /* 0x0000006900697308 */ /* 0x000fe20000000800 */
[----:B------:R-:W-:Y:S02]  /*5920*/  FSEL R0, R5, RZ, P2 ;  /* 0x000000ff05007208 */ /* 0x000fe40001000000 */
[----:B------:R-:W-:-:S03]  /*5930*/  FSEL R14, R14, RZ, P2 ;  /* 0x000000ff0e0e7208 */ /* 0x000fc60001000000 */
[----:B------:R-:W-:Y:S02]  /*5940*/  FADD.FTZ R0, -R0, R11 ;  /* 0x0000000b00007221 */ /* 0x000fe40000010100 */
[----:B------:R-:W-:Y:S01]  /*5950*/  MUFU.EX2 R140, R140 ;  /* 0x0000008c008c7308 */ /* 0x000fe20000000800 */
[--C-:B------:R-:W-:Y:S01]  /*5960*/  FFMA.FTZ R20, R91, UR14, -R14.reuse ;  /* 0x0000000e5b147c23 */ /* 0x100fe2000801080e */
[----:B------:R-:W-:Y:S01]  /*5970*/  FSEL R91, R4, RZ, P1 ;  /* 0x000000ff045b7208 */ /* 0x000fe20000800000 */
[--C-:B------:R-:W-:Y:S01]  /*5980*/  FFMA.FTZ R157, R90, UR14, -R14.reuse ;  /* 0x0000000e5a9d7c23 */ /* 0x100fe2000801080e */
[----:B------:R-:W-:Y:S01]  /*5990*/  FMUL.FTZ R0, R0, UR14 ;  /* 0x0000000e00007c20 */ /* 0x000fe20008410000 */
[--C-:B------:R-:W-:Y:S01]  /*59a0*/  FFMA.FTZ R159, R94, UR14, -R14.reuse ;  /* 0x0000000e5e9f7c23 */ /* 0x100fe2000801080e */
[----:B------:R-:W-:Y:S01]  /*59b0*/  FFMA.FTZ R88, R95, UR14, -R14 ;  /* 0x0000000e5f587c23 */ /* 0x000fe2000801080e */
[----:B------:R-:W-:Y:S01]  /*59c0*/  FADD.FTZ R91, -R91, R12 ;  /* 0x0000000c5b5b7221 */ /* 0x000fe20000010100 */
[----:B------:R-:W-:Y:S01]  /*59d0*/  MUFU.EX2 R20, R20 ;  /* 0x0000001400147308 */ /* 0x000fe20000000800 */
[--C-:B------:R-:W-:Y:S01]  /*59e0*/  FFMA.FTZ R153, R98, UR14, -R14.reuse ;  /* 0x0000000e62997c23 */ /* 0x100fe2000801080e */
[--C-:B------:R-:W-:Y:S01]  /*59f0*/  FFMA.FTZ R90, R99, UR14, -R14.reuse ;  /* 0x0000000e635a7c23 */ /* 0x100fe2000801080e */
[----:B------:R-:W-:Y:S01]  /*5a00*/  FMUL.FTZ R91, R91, UR14 ;  /* 0x0000000e5b5b7c20 */ /* 0x000fe20008410000 */
        /* <DEDUP_REMOVED lines=17> */
[----:B------:R-:W-:-:S03]  /*5b20*/  FFMA.FTZ R134, R134, UR14, -R14 ;  /* 0x0000000e86867c23 */ /* 0x000fc6000801080e */
[----:B------:R-:W1:Y:S01]  /*5b30*/  MUFU.EX2 R0, R0 ;  /* 0x0000000000007308 */ /* 0x000e620000000800 */
[----:B0-----:R-:W-:-:S04]  /*5b40*/  FFMA.FTZ R9, R10, R9, R13 ;  /* 0x000000090a097223 */ /* 0x001fc8000001000d */
[----:B------:R-:W-:-:S03]  /*5b50*/  FADD.FTZ R9, R156, R9 ;  /* 0x000000099c097221 */ /* 0x000fc60000010000 */
[----:B------:R-:W0:Y:S01]  /*5b60*/  MUFU.EX2 R159, R159 ;  /* 0x0000009f009f7308 */ /* 0x000e220000000800 */
[----:B------:R-:W-:-:S07]  /*5b70*/  FADD.FTZ R100, R158, R9 ;  /* 0x000000099e647221 */ /* 0x000fce0000010000 */
[----:B------:R-:W2:Y:S01]  /*5b80*/  MUFU.EX2 R88, R88 ;  /* 0x0000005800587308 */ /* 0x000ea20000000800 */
[----:B-1----:R-:W-:-:S04]  /*5b90*/  FFMA.FTZ R11, R0, R8, R157 ;  /* 0x00000008000b7223 */ /* 0x002fc8000001009d */
[----:B------:R-:W-:Y:S01]  /*5ba0*/  FADD.FTZ R8, R20, R11 ;  /* 0x0000000b14087221 */ /* 0x000fe20000010000 */
[----:B------:R-:W-:Y:S02]  /*5bb0*/  FADD.FTZ R11, R15, R100 ;  /* 0x000000640f0b7221 */ /* 0x000fe40000010000 */
[----:B------:R-:W1:Y:S01]  /*5bc0*/  MUFU.EX2 R153, R153 ;  /* 0x0000009900997308 */ /* 0x000e620000000800 */
[----:B0-----:R-:W-:Y:S01]  /*5bd0*/  FADD.FTZ R9, R159, R8 ;  /* 0x000000089f097221 */ /* 0x001fe20000010000 */
[----:B------:R-:W-:-:S04]  /*5be0*/  FADD.FTZ R100, R152, R11 ;  /* 0x0000000b98647221 */ /* 0x000fc80000010000 */
[----:B------:R-:W-:Y:S01]  /*5bf0*/  FADD.FTZ R11, R21, R100 ;  /* 0x00000064150b7221 */ /* 0x000fe20000010000 */
[--C-:B------:R-:W-:Y:S01]  /*5c00*/  FFMA.FTZ R100, R123, UR14, -R14.reuse ;  /* 0x0000000e7b647c23 */ /* 0x100fe2000801080e */
[----:B------:R-:W0:Y:S01]  /*5c10*/  MUFU.EX2 R90, R90 ;  /* 0x0000005a005a7308 */ /* 0x000e220000000800 */
[----:B--2---:R-:W-:Y:S01]  /*5c20*/  FADD.FTZ R8, R88, R9 ;  /* 0x0000000958087221 */ /* 0x004fe20000010000 */
[----:B------:R-:W-:Y:S01]  /*5c30*/  FADD.FTZ R102, R154, R11 ;  /* 0x0000000b9a667221 */ /* 0x000fe20000010000 */
[----:B------:R-:W-:-:S03]  /*5c40*/  FFMA.FTZ R14, R135, UR14, -R14 ;  /* 0x0000000e870e7c23 */ /* 0x000fc6000801080e */
        /* <DEDUP_REMOVED lines=64> */
.L_x_2395:
[----:B------:R-:W0:Y:S01]  /*6050*/  S2UR UR5, SR_CgaCtaId ;  /* 0x00000000000579c3 */ /* 0x000e220000008800 */
[----:B------:R-:W-:Y:S01]  /*6060*/  UISETP.GT.AND UP0, UPT, UR4, UR11, UPT ;  /* 0x0000000b0400728c */ /* 0x000fe2000bf04270 */
[----:B------:R-:W-:Y:S01]  /*6070*/  F2FP.F16.F32.PACK_AB R151, R12, R151 ;  /* 0x000000970c97723e */ /* 0x000fe200000000ff */
[----:B------:R-:W-:Y:S01]  /*6080*/  UIADD3 UR10, UR10, 0x2a860, URZ ;  /* 0x0002a8600a0a7890 */ /* 0x000fe2000fffe03f */
[----:B------:R-:W-:Y:S01]  /*6090*/  F2FP.F16.F32.PACK_AB R156, R156, R13 ;  /* 0x0000000d9c9c723e */ /* 0x000fe200000000ff */
[----:B------:R-:W-:Y:S01]  /*60a0*/  UIADD3 UR4, UR4, -0x1, URZ ;  /* 0xffffffff04047890 */ /* 0x000fe2000fffe03f */
[----:B------:R-:W-:Y:S01]  /*60b0*/  F2FP.F16.F32.PACK_AB R157, R20, R157 ;  /* 0x0000009d149d723e */ /* 0x000fe200000000ff */
[----:B------:R-:W-:Y:S01]  /*60c0*/  UMOV UR6, UR39 ;  /* 0x0000002700067c82 */ /* 0x000fe20008000000 */
[----:B------:R-:W-:Y:S01]  /*60d0*/  PLOP3.LUT P1, PT, PT, PT, UP0, 0x80, 0x0 ;  /* 0x000000000000781c */ /* 0x000fe20003f2f008 */
        /* <DEDUP_REMOVED lines=27> */
.L_x_2385:
[----:B------:R-:W-:-:S06]  /*6290*/  UISETP.GE.AND UP0, UPT, UR4, UR61, UPT ;  /* 0x0000003d0400728c */ /* 0x000fcc000bf06270 */
[----:B------:R-:W-:-:S13]  /*62a0*/  PLOP3.LUT P1, PT, PT, PT, UP0, 0x80, 0x0 ;  /* 0x000000000000781c */ /* 0x000fda0003f2f008 */
[----:B------:R-:W-:Y:S05]  /*62b0*/  @!P1 BRA `(.L_x_2397) ;  /* 0x0000001c003c9947 */ /* 0x000fea0003800000 */
[----:B------:R-:W-:Y:S01]  /*62c0*/  IMAD.MOV.U32 R12, RZ, RZ, R5 ;  /* 0x000000ffff0c7224 */ /* 0x000fe200078e0005 */
[----:B------:R-:W-:Y:S01]  /*62d0*/  UMOV UR5, UR38 ;  /* 0x0000002600057c82 */ /* 0x000fe20008000000 */
[----:B------:R-:W-:Y:S01]  /*62e0*/  IMAD.MOV.U32 R11, RZ, RZ, R4 ;  /* 0x000000ffff0b7224 */ /* 0x000fe200078e0004 */
[----:B------:R-:W-:Y:S01]  /*62f0*/  UMOV UR6, UR39 ;  /* 0x0000002700067c82 */ /* 0x000fe20008000000 */
[----:B------:R-:W-:-:S05]  /*6300*/  ULDC UR11, c[0x0][0x988] ;  /* 0x00026200000b7ab9 */ /* 0x000fca0000000800 */
.L_x_2408:
[----:B------:R-:W-:-:S04]  /*6310*/  UIADD3 UR10, UR6, 0x1, URZ ;  /* 0x00000001060a7890 */ /* 0x000fc8000fffe03f */
[----:B------:R-:W-:-:S04]  /*6320*/  UISETP.NE.AND UP0, UPT, UR10, 0x2, UPT ;  /* 0x000000020a00788c */ /* 0x000fc8000bf05270 */
[----:B------:R-:W-:Y:S02]  /*6330*/  USEL UR10, UR10, URZ, UP0 ;  /* 0x0000003f0a0a7287 */ /* 0x000fe40008000000 */
[----:B------:R-:W-:-:S04]  /*6340*/  USEL UR38, URZ, 0x1, UP0 ;  /* 0x000000013f267887 */ /* 0x000fc80008000000 */
[----:B------:R-:W-:Y:S01]  /*6350*/  ULOP3.LUT UR38, UR5, UR38, URZ, 0x3c, !UPT ;  /* 0x0000002605267292 */ /* 0x000fe2000f8e3c3f */
[----:B------:R-:W-:Y:S01]  /*6360*/  UMOV UR39, UR10 ;  /* 0x0000000a00277c82 */ /* 0x000fe20008000000 */
[----:B------:R-:W-:Y:S10]  /*6370*/  @!P0 BRA `(.L_x_2398) ;  /* 0x0000000000048947 */ /* 0x000ff40003800000 */
[----:B------:R-:W-:Y:S01]  /*6380*/  BPT.TRAP 0x1 ;  /* 0x000000040000795c */ /* 0x000fe20000300000 */
.L_x_2398:
[----:B------:R-:W-:Y:S01]  /*6390*/  ULEA UR7, UR39, UR40, 0x3 ;  /* 0x0000002827077291 */ /* 0x000fe2000f8e183f */
[----:B------:R-:W-:-:S05]  /*63a0*/  IMAD.U32 R4, RZ, RZ, UR38 ;  /* 0x00000026ff047e24 */ /* 0x000fca000f8e00ff */
[----:B------:R-:W-:-:S04]  /*63b0*/  SHF.L.U32 R4, R4, 0x1f, RZ ;  /* 0x0000001f04047819 */ /* 0x000fc800000006ff */
[----:B------:R0:W1:Y:S01]  /*63c0*/  SYNCS.PHASECHK.TRANS64.TRYWAIT P1, [UR7+0x2a830], R4 ;  /* 0x02a83004ff0075a7 */ /* 0x0000620008020147 */
[----:B------:R-:W-:Y:S05]  /*63d0*/  @!P0 BRA `(.L_x_2399) ;  /* 0x0000000000048947 */ /* 0x000fea0003800000 */
[----:B------:R-:W-:Y:S01]  /*63e0*/  BPT.TRAP 0x1 ;  /* 0x000000040000795c */ /* 0x000fe20000300000 */
.L_x_2399:
[----:B-1----:R-:W-:Y:S05]  /*63f0*/  @P1 BRA `(.L_x_2400) ;  /* 0x0000000000081947 */ /* 0x002fea0003800000 */
[----:B------:R-:W1:Y:S02]  /*6400*/  SYNCS.PHASECHK.TRANS64.TRYWAIT P1, [UR7+0x2a830], R4 ;  /* 0x02a83004ff0075a7 */ /* 0x000e640008020147 */
[----:B-1----:R-:W-:Y:S05]  /*6410*/  @!P1 BRA `(.L_x_2401) ;  /* 0x000000bc00689947 */ /* 0x002fea0003800000 */
.L_x_2400:
        /* <DEDUP_REMOVED lines=143> */
.L_x_2402:
[----:B------:R-:W-:Y:S01]  /*6d10*/  ULEA UR15, UR6, UR40, 0x3 ;  /* 0x00000028060f7291 */ /* 0x000fe2000f8e183f */
[----:B------:R-:W-:-:S05]  /*6d20*/  IMAD.U32 R0, RZ, RZ, UR5 ;  /* 0x00000005ff007e24 */ /* 0x000fca000f8e00ff */
[----:B------:R-:W-:-:S04]  /*6d30*/  SHF.L.U32 R0, R0, 0x1f, RZ ;  /* 0x0000001f00007819 */ /* 0x000fc800000006ff */
[----:B------:R2:W3:Y:S01]  /*6d40*/  SYNCS.PHASECHK.TRANS64.TRYWAIT P1, [UR15+0x2a850], R0 ;  /* 0x02a85000ff0075a7 */ /* 0x0004e2000802014f */
[----:B------:R-:W-:Y:S05]  /*6d50*/  @!P0 BRA `(.L_x_2403) ;  /* 0x0000000000048947 */ /* 0x000fea0003800000 */
[----:B------:R-:W-:Y:S01]  /*6d60*/  BPT.TRAP 0x1 ;  /* 0x000000040000795c */ /* 0x000fe20000300000 */
.L_x_2403:
[----:B---3--:R-:W-:Y:S05]  /*6d70*/  @P1 BRA `(.L_x_2404) ;  /* 0x0000000000081947 */ /* 0x008fea0003800000 */
[----:B------:R-:W3:Y:S02]  /*6d80*/  SYNCS.PHASECHK.TRANS64.TRYWAIT P1, [UR15+0x2a850], R0 ;  /* 0x02a85000ff0075a7 */ /* 0x000ee4000802014f */
[----:B---3--:R-:W-:Y:S05]  /*6d90*/  @!P1 BRA `(.L_x_2405) ;  /* 0x000000b400209947 */ /* 0x008fea0003800000 */
.L_x_2404:
        /* <DEDUP_REMOVED lines=37> */
.L_x_2406:
[----:B01----:R-:W-:Y:S01]  /*6ff0*/  FMNMX.FTZ R4, R90, R12, !PT ;  /* 0x0000000c5a047209 */ /* 0x003fe20007810000 */
[----:B------:R-:W-:Y:S01]  /*7000*/  UMOV UR14, UR11 ;  /* 0x0000000b000e7c82 */ /* 0x000fe20008000000 */
[----:B--2---:R-:W-:Y:S01]  /*7010*/  FMNMX.FTZ R0, R88, R11, !PT ;  /* 0x0000000b58007209 */ /* 0x004fe20007810000 */
[----:B------:R-:W0:Y:S01]  /*7020*/  S2UR UR6, SR_CgaCtaId ;  /* 0x00000000000679c3 */ /* 0x000e220000008800 */
[----:B------:R-:W-:Y:S01]  /*7030*/  FMNMX.FTZ R13, R91, R4, !PT ;  /* 0x000000045b0d7209 */ /* 0x000fe20007810000 */
[----:B------:R-:W-:Y:S01]  /*7040*/  ULEA UR5, UR10, UR40, 0x3 ;  /* 0x000000280a057291 */ /* 0x000fe2000f8e183f */
[----:B------:R-:W-:Y:S02]  /*7050*/  FMNMX.FTZ R5, R89, R0, !PT ;  /* 0x0000000059057209 */ /* 0x000fe40007810000 */
[----:B------:R-:W-:Y:S01]  /*7060*/  FMNMX.FTZ R4, R94, R13, !PT ;  /* 0x0000000d5e047209 */ /* 0x000fe20007810000 */
[----:B------:R-:W-:Y:S01]  /*7070*/  UIADD3 UR5, UR5, 0x2a840, URZ ;  /* 0x0002a84005057890 */ /* 0x000fe2000fffe03f */
        /* <DEDUP_REMOVED lines=8> */
[----:B------:R-:W-:Y:S01]  /*7100*/  FMNMX.FTZ R0, R100, R5, !PT ;  /* 0x0000000564007209 */ /* 0x000fe20007810000 */
[----:B0-----:R-:W-:Y:S01]  /*7110*/  UPRMT UR5, UR6, 0x654, UR5 ;  /* 0x0000065406057896 */ /* 0x001fe20008000005 */
[----:B------:R-:W-:Y:S02]  /*7120*/  FMNMX.FTZ R13, R103, R4, !PT ;  /* 0x00000004670d7209 */ /* 0x000fe40007810000 */
[----:B------:R-:W-:Y:S02]  /*7130*/  FMNMX.FTZ R5, R101, R0, !PT ;  /* 0x0000000065057209 */ /* 0x000fe40007810000 */
[----:B------:R-:W-:Y:S02]  /*7140*/  FMNMX.FTZ R4, R106, R13, !PT ;  /* 0x0000000d6a047209 */ /* 0x000fe40007810000 */
[----:B------:R-:W-:-:S02]  /*7150*/  FMNMX.FTZ R0, R104, R5, !PT ;  /* 0x0000000568007209 */ /* 0x000fc40007810000 */
[----:B------:R-:W-:Y:S01]  /*7160*/  FMNMX.FTZ R13, R107, R4, !PT ;  /* 0x000000046b0d7209 */ /* 0x000fe20007810000 */
[----:B------:R-:W-:Y:S01]  /*7170*/  SYNCS.ARRIVE.TRANS64.RED.A1T0 RZ, [UR5], RZ ;  /* 0x000000ffffff79a7 */ /* 0x000fe20008100405 */
        /* <DEDUP_REMOVED lines=36> */
[----:B-1----:R-:W-:-:S03]  /*73c0*/  FMNMX.FTZ R4, R13, R4, !PT ;  /* 0x000000040d047209 */ /* 0x002fc60007810000 */
[----:B------:R-:W-:Y:S02]  /*73d0*/  FADD.FTZ R0, -R5, R12 ;  /* 0x0000000c05007221 */ /* 0x000fe40000010100 */
[C---:B------:R-:W-:Y:S01]  /*73e0*/  FMUL.FTZ R12, R4.reuse, UR14 ;  /* 0x0000000e040c7c20 */ /* 0x040fe20008410000 */
[----:B------:R-:W-:Y:S01]  /*73f0*/  FADD.FTZ R11, -R4, R11 ;  /* 0x0000000b040b7221 */ /* 0x000fe20000010100 */
[----:B------:R-:W-:Y:S02]  /*7400*/  FMUL.FTZ R0, R0, UR14 ;  /* 0x0000000e00007c20 */ /* 0x000fe40008410000 */
[--C-:B------:R-:W-:Y:S01]  /*7410*/  FFMA.FTZ R156, R89, UR14, -R12.reuse ;  /* 0x0000000e599c7c23 */ /* 0x100fe2000801080c */
[--C-:B------:R-:W-:Y:S01]  /*7420*/  FFMA.FTZ R13, R93, UR14, -R12.reuse ;  /* 0x0000000e5d0d7c23 */ /* 0x100fe2000801080c */
[--C-:B------:R-:W-:Y:S01]  /*7430*/  FFMA.FTZ R15, R97, UR14, -R12.reuse ;  /* 0x0000000e610f7c23 */ /* 0x100fe2000801080c */
[--C-:B------:R-:W-:Y:S01]  /*7440*/  FFMA.FTZ R21, R101, UR14, -R12.reuse ;  /* 0x0000000e65157c23 */ /* 0x100fe2000801080c */
[----:B------:R-:W-:Y:S01]  /*7450*/  FMUL.FTZ R14, R11, UR14 ;  /* 0x0000000e0b0e7c20 */ /* 0x000fe20008410000 */
[--C-:B------:R-:W-:Y:S01]  /*7460*/  FFMA.FTZ R89, R105, UR14, -R12.reuse ;  /* 0x0000000e69597c23 */ /* 0x100fe2000801080c */
        /* <DEDUP_REMOVED lines=18> */
[----:B------:R-:W-:Y:S01]  /*7590*/  FFMA.FTZ R117, R133, UR14, -R12 ;  /* 0x0000000e85757c23 */ /* 0x000fe2000801080c */
[----:B------:R-:W-:Y:S01]  /*75a0*/  FMUL.FTZ R12, R5, UR14 ;  /* 0x0000000e050c7c20 */ /* 0x000fe20008410000 */
[----:B------:R0:W-:Y:S03]  /*75b0*/  MUFU.EX2 R10, R14 ;  /* 0x0000000e000a7308 */ /* 0x0001e60000000800 */
[--C-:B------:R-:W-:Y:S01]  /*75c0*/  FFMA.FTZ R157, R90, UR14, -R12.reuse ;  /* 0x0000000e5a9d7c23 */ /* 0x100fe2000801080c */
[--C-:B------:R-:W-:Y:S01]  /*75d0*/  FFMA.FTZ R159, R94, UR14, -R12.reuse ;  /* 0x0000000e5e9f7c23 */ /* 0x100fe2000801080c */
[--C-:B------:R-:W-:Y:S01]  /*75e0*/  FFMA.FTZ R20, R95, UR14, -R12.reuse ;  /* 0x0000000e5f147c23 */ /* 0x100fe2000801080c */
[--C-:B------:R-:W-:Y:S01]  /*75f0*/  FFMA.FTZ R153, R98, UR14, -R12.reuse ;  /* 0x0000000e62997c23 */ /* 0x100fe2000801080c */
[--C-:B------:R-:W-:Y:S01]  /*7600*/  FFMA.FTZ R88, R99, UR14, -R12.reuse ;  /* 0x0000000e63587c23 */ /* 0x100fe2000801080c */
[----:B------:R-:W1:Y:S01]  /*7610*/  MUFU.EX2 R11, R11 ;  /* 0x0000000b000b7308 */ /* 0x000e620000000800 */
[--C-:B0-----:R-:W-:Y:S01]  /*7620*/  FFMA.FTZ R14, R91, UR14, -R12.reuse ;  /* 0x0000000e5b0e7c23 */ /* 0x101fe2000801080c */
        /* <DEDUP_REMOVED lines=15> */
[----:B-1----:R-:W-:Y:S01]  /*7720*/  FFMA.FTZ R9, R10, R9, R11 ;  /* 0x000000090a097223 */ /* 0x002fe2000001000b */
[--C-:B------:R-:W-:Y:S01]  /*7730*/  FFMA.FTZ R130, R130, UR14, -R12.reuse ;  /* 0x0000000e82827c23 */ /* 0x100fe2000801080c */
[--C-:B------:R-:W-:Y:S01]  /*7740*/  FFMA.FTZ R131, R131, UR14, -R12.reuse ;  /* 0x0000000e83837c23 */ /* 0x100fe2000801080c */
[----:B------:R-:W-:-:S04]  /*7750*/  FFMA.FTZ R134, R134, UR14, -R12 ;  /* 0x0000000e86867c23 */ /* 0x000fc8000801080c */
[----:B------:R-:W1:Y:S08]  /*7760*/  MUFU.EX2 R156, R156 ;  /* 0x0000009c009c7308 */ /* 0x000e700000000800 */
[----:B------:R-:W2:Y:S01]  /*7770*/  MUFU.EX2 R14, R14 ;  /* 0x0000000e000e7308 */ /* 0x000ea20000000800 */
[----:B0-----:R-:W-:-:S07]  /*7780*/  FFMA.FTZ R91, R0, R8, R157 ;  /* 0x00000008005b7223 */ /* 0x001fce000001009d */
        /* <DEDUP_REMOVED lines=18> */
[--C-:B------:R-:W-:Y:S01]  /*78b0*/  FFMA.FTZ R100, R123, UR14, -R12.reuse ;  /* 0x0000000e7b647c23 */ /* 0x100fe2000801080c */
[----:B------:R-:W-:-:S05]  /*78c0*/  FFMA.FTZ R12, R135, UR14, -R12 ;  /* 0x0000000e870c7c23 */ /* 0x000fca000801080c */
        /* <DEDUP_REMOVED lines=74> */
.L_x_2407:
        /* <DEDUP_REMOVED lines=36> */
.L_x_2397:
        /* <DEDUP_REMOVED lines=67> */
.L_x_2409:
[----:B------:R-:W-:Y:S01]  /*83e0*/  ULEA UR5, UR39, UR40, 0x3 ;  /* 0x0000002827057291 */ /* 0x000fe2000f8e183f */
[----:B------:R-:W-:-:S05]  /*83f0*/  IMAD.U32 R0, RZ, RZ, UR38 ;  /* 0x00000026ff007e24 */ /* 0x000fca000f8e00ff */
[----:B------:R-:W-:-:S04]  /*8400*/  SHF.L.U32 R0, R0, 0x1f, RZ ;  /* 0x0000001f00007819 */ /* 0x000fc800000006ff */
[----:B------:R0:W1:Y:S01]  /*8410*/  SYNCS.PHASECHK.TRANS64.TRYWAIT P1, [UR5+0x2a850], R0 ;  /* 0x02a85000ff0075a7 */ /* 0x0000620008020145 */
[----:B------:R-:W-:Y:S05]  /*8420*/  @!P0 BRA `(.L_x_2410) ;  /* 0x0000000000048947 */ /* 0x000fea0003800000 */
[----:B------:R-:W-:Y:S01]  /*8430*/  BPT.TRAP 0x1 ;  /* 0x000000040000795c */ /* 0x000fe20000300000 */
.L_x_2410:
[----:B-1----:R-:W-:Y:S05]  /*8440*/  @P1 BRA `(.L_x_2411) ;  /* 0x0000000000081947 */ /* 0x002fea0003800000 */
[----:B------:R-:W1:Y:S02]  /*8450*/  SYNCS.PHASECHK.TRANS64.TRYWAIT P1, [UR5+0x2a850], R0 ;  /* 0x02a85000ff0075a7 */ /* 0x000e640008020145 */
[----:B-1----:R-:W-:Y:S05]  /*8460*/  @!P1 BRA `(.L_x_2412) ;  /* 0x0000009c00849947 */ /* 0x002fea0003800000 */
.L_x_2411:
[----:B------:R-:W-:Y:S01]  /*8470*/  UIADD3 UR40, UR40, 0x400, URZ ;  /* 0x0000040028287890 */ /* 0x000fe2000fffe03f */
[----:B------:R-:W-:Y:S01]  /*8480*/  WARPGROUP.ARRIVE ;  /* 0x00000000000079c5 */ /* 0x000fe20000000000 */
[----:B------:R-:W-:Y:S01]  /*8490*/  UMOV UR7, 0x40000040 ;  /* 0x4000004000077882 */ /* 0x000fe20000000000 */
[----:B01----:R-:W0:Y:S01]  /*84a0*/  SHFL.BFLY PT, R0, R9, 0x2, 0x1f ;  /* 0x0c401f0009007f89 */ /* 0x003e2200000e0000 */
[----:B------:R-:W-:Y:S01]  /*84b0*/  USHF.R.U32.HI UR40, URZ, 0x4, UR40 ;  /* 0x000000043f287899 */ /* 0x000fe20008011628 */
[----:B------:R-:W-:Y:S02]  /*84c0*/  IMAD.MOV.U32 R6, RZ, RZ, RZ ;  /* 0x000000ffff067224 */ /* 0x000fe400078e00ff */
[----:B------:R-:W1:Y:S01]  /*84d0*/  SHFL.BFLY PT, R3, R8, 0x2, 0x1f ;  /* 0x0c401f0008037f89 */ /* 0x000e6200000e0000 */
[----:B------:R-:W-:Y:S01]  /*84e0*/  ULOP3.LUT UR40, UR40, 0x3fff, URZ, 0xc0, !UPT ;  /* 0x00003fff28287892 */ /* 0x000fe2000f8ec03f */
[----:B------:R-:W-:Y:S02]  /*84f0*/  IMAD.U32 R13, RZ, RZ, UR14 ;  /* 0x0000000eff0d7e24 */ /* 0x000fe4000f8e00ff */
[----:B------:R-:W-:Y:S01]  /*8500*/  IMAD.MOV.U32 R96, RZ, RZ, -0x800000 ;  /* 0xff800000ff607424 */ /* 0x000fe200078e00ff */
[----:B------:R-:W-:-:S04]  /*8510*/  ULOP3.LUT UR4, UR40, 0x3000000, URZ, 0xfc, !UPT ;  /* 0x0300000028047892 */ /* 0x000fc8000f8efc3f */
[----:B------:R-:W-:-:S07]  /*8520*/  UIMAD UR4, UR39, 0x600, UR4 ;  /* 0x00000600270478a4 */ /* 0x000fce000f8e0204 */
[----:B------:R-:W-:Y:S02]  /*8530*/  UMOV UR6, UR4 ;  /* 0x0000000400067c82 */ /* 0x000fe40008000000 */
[----:B------:R-:W-:Y:S01]  /*8540*/  HGMMA.64x128x16.F32 R24, R156, gdesc[UR4].tnspB, R24, gsb0 ;  /* 0x41e000049c187df0 */ /* 0x000fe20008000818 */
[----:B------:R-:W-:Y:S01]  /*8550*/  UIADD3 UR6, UR4, 0x80, URZ ;  /* 0x0000008004067890 */ /* 0x000fe2000fffe03f */
[----:B0-----:R-:W-:Y:S01]  /*8560*/  FADD.FTZ R0, R0, R9 ;  /* 0x0000000900007221 */ /* 0x001fe20000010000 */
[----:B------:R-:W-:Y:S01]  /*8570*/  UMOV UR7, 0x40000040 ;  /* 0x4000004000077882 */ /* 0x000fe20000000000 */
[----:B-1----:R-:W-:Y:S01]  /*8580*/  FADD.FTZ R2, R3, R8 ;  /* 0x0000000803027221 */ /* 0x002fe20000010000 */
[----:B------:R-:W-:Y:S02]  /*8590*/  IMAD.MOV.U32 R8, RZ, RZ, RZ ;  /* 0x000000ffff087224 */ /* 0x000fe400078e00ff */
[----:B------:R-:W0:Y:S04]  /*85a0*/  SHFL.BFLY PT, R3, R0, 0x1, 0x1f ;  /* 0x0c201f0000037f89 */ /* 0x000e2800000e0000 */
[----:B------:R-:W1:Y:S01]  /*85b0*/  SHFL.BFLY PT, R7, R2, 0x1, 0x1f ;  /* 0x0c201f0002077f89 */ /* 0x000e6200000e0000 */
[----:B0-----:R-:W-:Y:S01]  /*85c0*/  FADD.FTZ R11, R0, R3 ;  /* 0x00000003000b7221 */ /* 0x001fe20000010000 */
[----:B------:R-:W-:-:S02]  /*85d0*/  IMAD.U32 R3, RZ, RZ, UR14 ;  /* 0x0000000eff037e24 */ /* 0x000fc4000f8e00ff */
[----:B------:R-:W-:Y:S02]  /*85e0*/  IMAD.MOV.U32 R0, RZ, RZ, -0x800000 ;  /* 0xff800000ff007424 */ /* 0x000fe400078e00ff */
[----:B-1----:R-:W-:Y:S01]  /*85f0*/  FADD.FTZ R12, R2, R7 ;  /* 0x00000007020c7221 */ /* 0x002fe20000010000 */
[----:B------:R-:W-:-:S04]  /*8600*/  FSETP.NE.FTZ.AND P1, PT, R11, RZ, PT ;  /* 0x000000ff0b00720b */ /* 0x000fc80003f35000 */
[----:B------:R-:W-:-:S09]  /*8610*/  FSETP.NE.FTZ.AND P2, PT, R12, RZ, PT ;  /* 0x000000ff0c00720b */ /* 0x000fd20003f55000 */
[----:B------:R-:W0:Y:S01]  /*8620*/  @P1 MUFU.LG2 R7, R11 ;  /* 0x0000000b00071308 */ /* 0x000e220000000c00 */
[----:B------:R-:W-:-:S03]  /*8630*/  @P1 FMUL.FTZ R3, R3, 0.69314718246459960938 ;  /* 0x3f31721803031820 */ /* 0x000fc60000410000 */
[----:B------:R-:W-:-:S04]  /*8640*/  @P2 FMUL.FTZ R13, R13, 0.69314718246459960938 ;  /* 0x3f3172180d0d2820 */ /* 0x000fc80000410000 */
        /* <DEDUP_REMOVED lines=31> */
[----:B0-23--:R-:W-:Y:S05]  /*8840*/  @!P0 BRA `(.L_x_2413) ;  /* 0x0000000000048947 */ /* 0x00dfea0003800000 */
[----:B------:R-:W-:Y:S01]  /*8850*/  BPT.TRAP 0x1 ;  /* 0x000000040000795c */ /* 0x000fe20000300000 */
.L_x_2413:
        /* <DEDUP_REMOVED lines=77> */
.L_x_2377:
        /* <DEDUP_REMOVED lines=12> */
[----:B------:R-:W-:Y:S01]  /*8df0*/  ULDC.64 UR10, c[0x0][0xc00] ;  /* 0x00030000000a7ab9 */ /* 0x000fe20000000a00 */
[----:B------:R-:W-:Y:S01]  /*8e00*/  R2UR UR7, R161 ;  /* 0x00000000a10772ca */ /* 0x000fe200000e0000 */
[----:B------:R-:W-:Y:S01]  /*8e10*/  ULDC.64 UR8, c[0x0][0xc00] ;  /* 0x0003000000087ab9 */ /* 0x000fe20000000a00 */
[----:B------:R-:W-:Y:S02]  /*8e20*/  R2UR UR12, R179 ;  /* 0x00000000b30c72ca */ /* 0x000fe400000e0000 */
[----:B------:R-:W-:Y:S02]  /*8e30*/  R2UR UR13, R160 ;  /* 0x00000000a00d72ca */ /* 0x000fe400000e0000 */
[----:B------:R-:W-:-:S07]  /*8e40*/  R2UR UR19, R178 ;  /* 0x00000000b21372ca */ /* 0x000fce00000e0000 */
        /* <DEDUP_REMOVED lines=26> */
[----:B------:R-:W-:Y:S02]  /*8ff0*/  LOP3.LUT R30, R7, R8, RZ, 0x3c, !PT ;  /* 0x00000008071e7212 */ /* 0x000fe400078e3cff */
[----:B------:R-:W-:Y:S02]  /*9000*/  SHF.R.U64 R6, R6, 0x3, RZ ;  /* 0x0000000306067819 */ /* 0x000fe400000012ff */
[----:B------:R-:W-:-:S02]  /*9010*/  SHF.R.U64 R10, R10, 0x3, RZ ;  /* 0x000000030a0a7819 */ /* 0x000fc400000012ff */
[----:B------:R-:W-:Y:S02]  /*9020*/  LOP3.LUT R8, R101, 0x380, RZ, 0xc0, !PT ;  /* 0x0000038065087812 */ /* 0x000fe400078ec0ff */
[----:B------:R-:W-:Y:S02]  /*9030*/  SHF.R.U64 R12, R12, 0x3, RZ ;  /* 0x000000030c0c7819 */ /* 0x000fe400000012ff */
[----:B------:R-:W-:Y:S02]  /*9040*/  LOP3.LUT R32, R6, R23, RZ, 0x3c, !PT ;  /* 0x0000001706207212 */ /* 0x000fe400078e3cff */
[----:B------:R-:W-:Y:S02]  /*9050*/  LOP3.LUT R28, R10, R35, RZ, 0x3c, !PT ;  /* 0x000000230a1c7212 */ /* 0x000fe400078e3cff */
[----:B------:R-:W-:Y:S02]  /*9060*/  SHF.R.U64 R8, R8, 0x3, RZ ;  /* 0x0000000308087819 */ /* 0x000fe400000012ff */
[----:B------:R-:W-:-:S02]  /*9070*/  LOP3.LUT R10, R103, 0x380, RZ, 0xc0, !PT ;  /* 0x00000380670a7812 */ /* 0x000fc400078ec0ff */
[----:B------:R-:W-:Y:S02]  /*9080*/  LOP3.LUT R23, R34, 0x380, RZ, 0xc0, !PT ;  /* 0x0000038022177812 */ /* 0x000fe400078ec0ff */
[----:B------:R-:W-:Y:S02]  /*9090*/  LOP3.LUT R14, R12, R99, RZ, 0x3c, !PT ;  /* 0x000000630c0e7212 */ /* 0x000fe400078e3cff */
[----:B------:R-:W-:Y:S02]  /*90a0*/  LOP3.LUT R12, R8, R101, RZ, 0x3c, !PT ;  /* 0x00000065080c7212 */ /* 0x000fe400078e3cff */
[----:B------:R-:W-:Y:S02]  /*90b0*/  SHF.R.U64 R10, R10, 0x3, RZ ;  /* 0x000000030a0a7819 */ /* 0x000fe400000012ff */
[----:B------:R-:W-:Y:S02]  /*90c0*/  SHF.R.U64 R23, R23, 0x3, RZ ;  /* 0x0000000317177819 */ /* 0x000fe400000012ff */
[----:B------:R-:W-:-:S02]  /*90d0*/  MOV R26, R4 ;  /* 0x00000004001a7202 */ /* 0x000fc40000000f00 */
[----:B------:R-:W-:Y:S02]  /*90e0*/  F2FP.F16.F32.PACK_AB R4, R3, R2 ;  /* 0x000000020304723e */ /* 0x000fe400000000ff */
[----:B------:R-:W-:Y:S02]  /*90f0*/  F2FP.F16.F32.PACK_AB R5, R91, R90 ;  /* 0x0000005a5b05723e */ /* 0x000fe400000000ff */
[----:B------:R-:W-:Y:S02]  /*9100*/  F2FP.F16.F32.PACK_AB R6, R21, R20 ;  /* 0x000000141506723e */ /* 0x000fe400000000ff */
[----:B------:R-:W-:Y:S01]  /*9110*/  F2FP.F16.F32.PACK_AB R7, R93, R92 ;  /* 0x0000005c5d07723e */ /* 0x000fe200000000ff */
[----:B------:R-:W-:Y:S01]  /*9120*/  BAR.SYNC.DEFER_BLOCKING 0x1, 0x100 ;  /* 0x0044000000007b1d */ /* 0x000fe20000010000 */
[----:B------:R-:W-:Y:S02]  /*9130*/  MOV R99, R14 ;  /* 0x0000000e00637202 */ /* 0x000fe40000000f00 */
[----:B------:R-:W-:-:S02]  /*9140*/  MOV R98, R12 ;  /* 0x0000000c00627202 */ /* 0x000fc40000000f00 */
[----:B------:R-:W-:Y:S02]  /*9150*/  LOP3.LUT R10, R10, R103, RZ, 0x3c, !PT ;  /* 0x000000670a0a7212 */ /* 0x000fe400078e3cff */
[----:B------:R-:W-:Y:S02]  /*9160*/  LOP3.LUT R8, R23, R34, RZ, 0x3c, !PT ;  /* 0x0000002217087212 */ /* 0x000fe400078e3cff */
[----:B------:R-:W-:Y:S02]  /*9170*/  MOV R102, R32 ;  /* 0x0000002000667202 */ /* 0x000fe40000000f00 */
[----:B------:R-:W-:Y:S02]  /*9180*/  MOV R101, R30 ;  /* 0x0000001e00657202 */ /* 0x000fe40000000f00 */
[----:B------:R-:W-:Y:S02]  /*9190*/  MOV R100, R28 ;  /* 0x0000001c00647202 */ /* 0x000fe40000000f00 */
[----:B------:R-:W-:-:S02]  /*91a0*/  F2FP.F16.F32.PACK_AB R12, R89, R88 ;  /* 0x00000058590c723e */ /* 0x000fc400000000ff */
[----:B------:R-:W-:Y:S02]  /*91b0*/  F2FP.F16.F32.PACK_AB R13, R95, R94 ;  /* 0x0000005e5f0d723e */ /* 0x000fe400000000ff */
[----:B------:R-:W-:Y:S02]  /*91c0*/  F2FP.F16.F32.PACK_AB R14, R37, R36 ;  /* 0x00000024250e723e */ /* 0x000fe400000000ff */
[----:B------:R-:W-:Y:S02]  /*91d0*/  F2FP.F16.F32.PACK_AB R15, R39, R38 ;  /* 0x00000026270f723e */ /* 0x000fe400000000ff */
[----:B------:R-:W-:Y:S01]  /*91e0*/  F2FP.F16.F32.PACK_AB R28, R41, R40 ;  /* 0x00000028291c723e */ /* 0x000fe200000000ff */
[----:B------:R0:W-:Y:S01]  /*91f0*/  STSM.16.M88.4 [R26], R4 ;  /* 0x000000041a007844 */ /* 0x0001e20000000200 */
[----:B------:R-:W-:Y:S02]  /*9200*/  F2FP.F16.F32.PACK_AB R29, R43, R42 ;  /* 0x0000002a2b1d723e */ /* 0x000fe400000000ff */
[----:B------:R-:W-:Y:S01]  /*9210*/  F2FP.F16.F32.PACK_AB R30, R45, R44 ;  /* 0x0000002c2d1e723e */ /* 0x000fe200000000ff */
[----:B------:R-:W-:Y:S01]  /*9220*/  STSM.16.M88.4 [R102], R12 ;  /* 0x0000000c66007844 */ /* 0x000fe20000000200 */
        /* <DEDUP_REMOVED lines=37> */
[----:B------:R-:W-:Y:S01]  /*9480*/  UISETP.NE.U32.AND UP0, UPT, UR8, URZ, UPT ;  /* 0x0000003f0800728c */ /* 0x000fe2000bf05070 */
[----:B------:R-:W-:-:S03]  /*9490*/  ULDC UR4, c[0x0][0xa88] ;  /* 0x0002a20000047ab9 */ /* 0x000fc60000000800 */
[----:B------:R-:W-:Y:S01]  /*94a0*/  UISETP.NE.AND.EX UP0, UPT, UR9, URZ, UPT, UP0 ;  /* 0x0000003f0900728c */ /* 0x000fe2000bf05300 */
[----:B------:R-:W-:Y:S01]  /*94b0*/  IMAD.U32 R23, RZ, RZ, UR4 ;  /* 0x00000004ff177e24 */ /* 0x000fe2000f8e00ff */
[----:B------:R-:W-:-:S04]  /*94c0*/  ULDC UR4, c[0x0][0xad4] ;  /* 0x0002b50000047ab9 */ /* 0x000fc80000000800 */
[----:B------:R-:W-:Y:S02]  /*94d0*/  PLOP3.LUT P4, PT, PT, PT, UP0, 0x80, 0x0 ;  /* 0x000000000000781c */ /* 0x000fe40003f8f008 */
[----:B0-----:R-:W-:-:S03]  /*94e0*/  ISETP.NE.AND P1, PT, R26, 0x1, PT ;  /* 0x000000011a00780c */ /* 0x001fc60003f25270 */
[----:B------:R-:W-:-:S04]  /*94f0*/  @UP0 ULEA UR8, UP1, UR7, UR8, 0x2 ;  /* 0x0000000807080291 */ /* 0x000fc8000f82103f */
[----:B------:R-:W-:Y:S02]  /*9500*/  @UP0 ULEA.HI.X UR9, UR7, UR9, UR12, 0x2, UP1 ;  /* 0x0000000907090291 */ /* 0x000fe400088f140c */
[----:B------:R-:W-:Y:S01]  /*9510*/  UISETP.NE.AND UP0, UPT, UR14, URZ, UPT ;  /* 0x0000003f0e00728c */ /* 0x000fe2000bf05270 */
[----:B------:R-:W-:-:S03]  /*9520*/  MOV R4, UR8 ;  /* 0x0000000800047c02 */ /* 0x000fc60008000f00 */
[----:B------:R-:W0:Y:S01]  /*9530*/  @P1 LDC R6, c[0x0][0xbec] ;  /* 0x0002fb00ff061b82 */ /* 0x000e220000000800 */
[----:B------:R-:W-:Y:S01]  /*9540*/  USEL UR4, UR14, UR4, UP0 ;  /* 0x000000040e047287 */ /* 0x000fe20008000000 */
[----:B------:R-:W-:Y:S01]  /*9550*/  IMAD.U32 R5, RZ, RZ, UR9 ;  /* 0x00000009ff057e24 */ /* 0x000fe2000f8e00ff */
[----:B------:R-:W-:Y:S02]  /*9560*/  UMOV UR18, 0x9b8 ;  /* 0x000009b800127882 */ /* 0x000fe40000000000 */
[----:B------:R-:W-:-:S03]  /*9570*/  UISETP.GT.AND UP1, UPT, UR4, 0x1, UPT ;  /* 0x000000010400788c */ /* 0x000fc6000bf24270 */
[----:B------:R-:W1:Y:S01]  /*9580*/  @P1 LDC R9, c[0x0][0xbf0] ;  /* 0x0002fc00ff091b82 */ /* 0x000e620000000800 */
[----:B------:R-:W-:Y:S01]  /*9590*/  USEL UR18, UR18, 0x978, UP1 ;  /* 0x0000097812127887 */ /* 0x000fe20008800000 */
[----:B------:R-:W-:Y:S01]  /*95a0*/  VIADD R11, R18, UR43 ;  /* 0x0000002b120b7c36 */ /* 0x000fe20008000000 */
[----:B------:R-:W-:Y:S01]  /*95b0*/  UISETP.NE.U32.AND UP0, UPT, UR10, URZ, UPT ;  /* 0x0000003f0a00728c */ /* 0x000fe2000bf05070 */
[----:B------:R0:W5:Y:S01]  /*95c0*/  @P4 LDG.E R23, desc[UR36][R4.64] ;  /* 0x0000002404174981 */ /* 0x000162000c1e1900 */
[----:B------:R-:W-:Y:S01]  /*95d0*/  UMOV UR4, URZ ;  /* 0x0000003f00047c82 */ /* 0x000fe20008000000 */
[----:B------:R-:W-:Y:S01]  /*95e0*/  USEL UR16, UR13, URZ, UP1 ;  /* 0x0000003f0d107287 */ /* 0x000fe20008800000 */
[----:B------:R-:W-:Y:S01]  /*95f0*/  IMAD.MOV.U32 R7, RZ, RZ, R11 ;  /* 0x000000ffff077224 */ /* 0x000fe200078e000b */
[----:B------:R-:W-:-:S04]  /*9600*/  UISETP.NE.AND.EX UP0, UPT, UR11, URZ, UPT, UP0 ;  /* 0x0000003f0b00728c */ /* 0x000fc8000bf05300 */
[----:B------:R-:W-:Y:S01]  /*9610*/  USEL UR7, UR7, URZ, !UP0 ;  /* 0x0000003f07077287 */ /* 0x000fe2000c000000 */
[----:B------:R-:W-:Y:S01]  /*9620*/  ULDC.64 UR10, c[0x0][UR18+0x220] ;  /* 0x00008800120a7abb */ /* 0x000fe20008000a00 */
[----:B------:R-:W-:Y:S01]  /*9630*/  USEL UR17, UR12, URZ, !UP0 ;  /* 0x0000003f0c117287 */ /* 0x000fe2000c000000 */
[----:B0-----:R-:W-:Y:S01]  /*9640*/  @P1 IMAD.HI.U32 R4, R11, R6, RZ ;  /* 0x000000060b041227 */ /* 0x001fe200078e00ff */
[----:B------:R-:W-:Y:S01]  /*9650*/  ULDC.64 UR8, c[0x0][UR18+0x218] ;  /* 0x0000860012087abb */ /* 0x000fe20008000a00 */
[----:B------:R-:W-:Y:S01]  /*9660*/  UIMAD UR11, UR11, UR7, URZ ;  /* 0x000000070b0b72a4 */ /* 0x000fe2000f8e023f */
[----:B------:R-:W-:Y:S01]  /*9670*/  ULDC.64 UR12, c[0x0][UR18+0x228] ;  /* 0x00008a00120c7abb */ /* 0x000fe20008000a00 */
[----:B------:R-:W-:Y:S02]  /*9680*/  UIMAD.WIDE.U32 UR14, UR8, UR19, URZ ;  /* 0x00000013080e72a5 */ /* 0x000fe4000f8e003f */
[----:B------:R-:W-:Y:S01]  /*9690*/  UIMAD UR19, UR9, UR19, URZ ;  /* 0x00000013091372a4 */ /* 0x000fe2000f8e023f */
[----:B-1----:R-:W-:Y:S01]  /*96a0*/  @P1 SHF.R.U32.HI R7, RZ, R9, R4 ;  /* 0x00000009ff071219 */ /* 0x002fe20000011604 */
[----:B------:R-:W-:-:S02]  /*96b0*/  UIMAD.WIDE.U32 UR20, UR12, UR16, URZ ;  /* 0x000000100c1472a5 */ /* 0x000fc4000f8e003f */
[----:B------:R-:W-:Y:S02]  /*96c0*/  UIMAD.WIDE.U32 UR8, UR10, UR7, URZ ;  /* 0x000000070a0872a5 */ /* 0x000fe4000f8e003f */
[----:B------:R-:W-:Y:S01]  /*96d0*/  UIMAD UR12, UR13, UR16, URZ ;  /* 0x000000100d0c72a4 */ /* 0x000fe2000f8e023f */
[----:B------:R-:W-:Y:S01]  /*96e0*/  IMAD.MOV R9, RZ, RZ, -R7 ;  /* 0x000000ffff097224 */ /* 0x000fe200078e0a07 */
[----:B------:R-:W-:Y:S01]  /*96f0*/  UIMAD UR11, UR10, UR17, UR11 ;  /* 0x000000110a0b72a4 */ /* 0x000fe2000f8e020b */
[----:B------:R-:W-:Y:S01]  /*9700*/  IMAD.U32 R4, RZ, RZ, UR20 ;  /* 0x00000014ff047e24 */ /* 0x000fe2000f8e00ff */
[----:B------:R-:W-:Y:S02]  /*9710*/  UIADD3 UR12, UR21, UR12, URZ ;  /* 0x0000000c150c7290 */ /* 0x000fe4000fffe03f */
[----:B------:R-:W-:Y:S01]  /*9720*/  IMAD.U32 R5, RZ, RZ, UR21 ;  /* 0x00000015ff057e24 */ /* 0x000fe2000f8e00ff */
[----:B------:R-:W-:Y:S01]  /*9730*/  UIADD3 UR10, UR9, UR11, URZ ;  /* 0x0000000b090a7290 */ /* 0x000fe2000fffe03f */
[----:B------:R-:W-:Y:S01]  /*9740*/  IMAD R9, R26, R9, R11 ;  /* 0x000000091a097224 */ /* 0x000fe200078e020b */
[----:B------:R-:W-:Y:S01]  /*9750*/  UIADD3 UR19, UR15, UR19, URZ ;  /* 0x000000130f137290 */ /* 0x000fe2000fffe03f */
[----:B------:R-:W-:Y:S01]  /*9760*/  SHF.R.S32.HI R5, RZ, 0x1f, R7 ;  /* 0x0000001fff057819 */ /* 0x000fe20000011407 */
[----:B------:R-:W-:Y:S01]  /*9770*/  IMAD.U32 R8, RZ, RZ, UR12 ;  /* 0x0000000cff087e24 */ /* 0x000fe2000f8e00ff */
[----:B------:R-:W-:Y:S01]  /*9780*/  ULDC.64 UR12, c[0x0][0xba8] ;  /* 0x0002ea00000c7ab9 */ /* 0x000fe20000000a00 */
[----:B------:R-:W-:Y:S01]  /*9790*/  SHF.R.S32.HI R6, RZ, 0x1f, R9 ;  /* 0x0000001fff067819 */ /* 0x000fe20000011409 */
[----:B------:R-:W-:Y:S01]  /*97a0*/  @!UP1 ULDC UR12, c[0x0][0xb50] ;  /* 0x0002d400000c9ab9 */ /* 0x000fe20000000800 */
[----:B------:R-:W-:Y:S01]  /*97b0*/  @!UP1 ULDC UR13, c[0x0][0xb54] ;  /* 0x0002d500000d9ab9 */ /* 0x000fe20000000800 */
[----:B--2---:R-:W-:-:S13]  /*97c0*/  @P0 R2UR UR4, R34 ;  /* 0x00000000220402ca */ /* 0x004fda00000e0000 */
[----:B------:R-:W-:Y:S02]  /*97d0*/  UIADD3 UR14, UP0, UP2, UR8, UR14, UR4 ;  /* 0x0000000e080e7290 */ /* 0x000fe4000fa1e004 */
[----:B------:R-:W-:Y:S01]  /*97e0*/  USHF.R.S32.HI UR11, URZ, 0x1f, UR4 ;  /* 0x0000001f3f0b7899 */ /* 0x000fe20008011404 */
[----:B------:R-:W-:-:S03]  /*97f0*/  ULDC.64 UR8, c[0x0][UR18+0x210] ;  /* 0x0000840012087abb */ /* 0x000fc60008000a00 */
[----:B------:R-:W-:Y:S01]  /*9800*/  UIADD3.X UR10, UR10, UR19, UR11, UP0, UP2 ;  /* 0x000000130a0a7290 */ /* 0x000fe200087e440b */
[----:B------:R-:W-:Y:S01]  /*9810*/  IADD3 R4, P2, P3, R7, UR14, R4 ;  /* 0x0000000e07047c10 */ /* 0x000fe2000fb5e004 */
[----:B------:R-:W-:-:S04]  /*9820*/  IMAD R7, R9, UR9, RZ ;  /* 0x0000000909077c24 */ /* 0x000fc8000f8e02ff */
[----:B------:R-:W-:Y:S01]  /*9830*/  IADD3.X R5, R5, UR10, R8, P2, P3 ;  /* 0x0000000a05057c10 */ /* 0x000fe200097e6408 */
[----:B------:R-:W-:Y:S02]  /*9840*/  IMAD R7, R6, UR8, R7 ;  /* 0x0000000806077c24 */ /* 0x000fe4000f8e0207 */
        /* <DEDUP_REMOVED lines=9> */
.L_x_2416:
[----:B------:R-:W-:Y:S01]  /*98e0*/  SHFL.IDX PT, R4, R9, RZ, 0x1c1f ;  /* 0x001c1fff09047589 */ /* 0x000fe200000e0000 */
[----:B------:R-:W-:Y:S01]  /*98f0*/  VIADD R12, R199, UR43 ;  /* 0x0000002bc70c7c36 */ /* 0x000fe20008000000 */
[----:B------:R-:W-:Y:S01]  /*9900*/  LOP3.LUT P0, RZ, R182, 0x3, RZ, 0xc0, !PT ;  /* 0x00000003b6ff7812 */ /* 0x000fe2000780c0ff */
[----:B-----5:R-:W-:Y:S01]  /*9910*/  IMAD R23, R23, R26, RZ ;  /* 0x0000001a17177224 */ /* 0x020fe200078e02ff */
[----:B------:R-:W0:Y:S01]  /*9920*/  SHFL.IDX PT, R5, R10, RZ, 0x1c1f ;  /* 0x001c1fff0a057589 */ /* 0x000e2200000e0000 */
[C---:B------:R-:W-:Y:S01]  /*9930*/  VIADD R8, R12.reuse, 0x8 ;  /* 0x000000080c087836 */ /* 0x040fe20000000000 */
[----:B------:R-:W-:Y:S02]  /*9940*/  PLOP3.LUT P3, PT, PT, PT, UP1, 0x80, 0x0 ;  /* 0x000000000000781c */ /* 0x000fe40003f6f018 */
[----:B------:R-:W-:Y:S01]  /*9950*/  SHFL.IDX PT, R6, R9, 0x1, 0x1c1f ;  /* 0x003c1f0009067f89 */ /* 0x000fe200000e0000 */
[-C--:B------:R-:W-:Y:S02]  /*9960*/  ISETP.GE.OR P2, PT, R12, R23.reuse, P0 ;  /* 0x000000170c00720c */ /* 0x080fe40000746670 */
[-C--:B------:R-:W-:Y:S01]  /*9970*/  ISETP.GE.OR P0, PT, R8, R23.reuse, P0 ;  /* 0x000000170800720c */ /* 0x080fe20000706670 */
[----:B------:R-:W1:Y:S10]  /*9980*/  SHFL.IDX PT, R7, R10, 0x1, 0x1c1f ;  /* 0x003c1f000a077f89 */ /* 0x000e7400000e0000 */
[----:B0-----:R0:W-:Y:S01]  /*9990*/  @!P2 ST.E desc[UR36][R4.64], R96 ;  /* 0x000000600400a985 */ /* 0x0011e2000c101924 */
[----:B------:R-:W-:-:S03]  /*99a0*/  ISETP.GE.AND P2, PT, R12, R23, PT ;  /* 0x000000170c00720c */ /* 0x000fc60003f46270 */
[----:B-1----:R0:W-:Y:S01]  /*99b0*/  @!P0 ST.E desc[UR36][R6.64], R0 ;  /* 0x0000000006008985 */ /* 0x0021e2000c101924 */
[----:B------:R-:W-:Y:S01]  /*99c0*/  ISETP.GE.AND P0, PT, R8, R23, PT ;  /* 0x000000170800720c */ /* 0x000fe20003f06270 */
[----:B------:R-:W-:-:S12]  /*99d0*/  @P3 BRA `(.L_x_2417) ;  /* 0x00000008008c3947 */ /* 0x000fd80003800000 */
[----:B------:R-:W-:Y:S01]  /*99e0*/  IMAD R3, R180, 0x40, R16 ;  /* 0x00000040b4037824 */ /* 0x000fe200078e0210 */
[----:B------:R-:W-:Y:S01]  /*99f0*/  ULDC.64 UR12, c[0x0][0xaa0] ;  /* 0x0002a800000c7ab9 */ /* 0x000fe20000000a00 */
[----:B------:R-:W-:Y:S02]  /*9a00*/  R2UR UR14, R178 ;  /* 0x00000000b20e72ca */ /* 0x000fe400000e0000 */
[----:B------:R-:W-:-:S03]  /*9a10*/  IMAD.WIDE R24, R3, 0x2, R24 ;  /* 0x0000000203187825 */ /* 0x000fc600078e0218 */
[C---:B------:R-:W-:Y:S02]  /*9a20*/  IADD3 R9, P6, R24.reuse, 0x1000, RZ ;  /* 0x0000100018097810 */ /* 0x040fe40007fde0ff */
[C---:B------:R-:W-:Y:S02]  /*9a30*/  IADD3 R13, P5, R24.reuse, 0x2000, RZ ;  /* 0x00002000180d7810 */ /* 0x040fe40007fbe0ff */
[----:B------:R-:W-:Y:S02]  /*9a40*/  LOP3.LUT R8, R9, 0x380, RZ, 0xc0, !PT ;  /* 0x0000038009087812 */ /* 0x000fe400078ec0ff */
[----:B------:R-:W-:Y:S02]  /*9a50*/  IADD3 R29, P4, R24, 0x3000, RZ ;  /* 0x00003000181d7810 */ /* 0x000fe40007f9e0ff */
[----:B------:R-:W-:Y:S02]  /*9a60*/  SHF.R.U64 R8, R8, 0x3, RZ ;  /* 0x0000000308087819 */ /* 0x000fe400000012ff */
[----:B------:R-:W-:-:S02]  /*9a70*/  IADD3 R33, P3, R24, 0x4000, RZ ;  /* 0x0000400018217810 */ /* 0x000fc40007f7e0ff */
[----:B------:R-:W-:Y:S01]  /*9a80*/  LOP3.LUT R8, R8, R9, RZ, 0x3c, !PT ;  /* 0x0000000908087212 */ /* 0x000fe200078e3cff */
[--C-:B------:R-:W-:Y:S01]  /*9a90*/  IMAD.X R9, RZ, RZ, R25.reuse, P6 ;  /* 0x000000ffff097224 */ /* 0x100fe200030e0619 */
[C---:B------:R-:W-:Y:S02]  /*9aa0*/  IADD3 R3, P6, R24.reuse, 0x7000, RZ ;  /* 0x0000700018037810 */ /* 0x040fe40007fde0ff */
[C---:B------:R-:W-:Y:S02]  /*9ab0*/  IADD3 R37, P2, R24.reuse, 0x5000, RZ ;  /* 0x0000500018257810 */ /* 0x040fe40007f5e0ff */
[C---:B------:R-:W-:Y:S01]  /*9ac0*/  IADD3 R41, P0, R24.reuse, 0x6000, RZ ;  /* 0x0000600018297810 */ /* 0x040fe20007f1e0ff */
[----:B------:R-:W-:Y:S01]  /*9ad0*/  IMAD.X R45, RZ, RZ, R25, P6 ;  /* 0x000000ffff2d7224 */ /* 0x000fe200030e0619 */
[----:B0-----:R-:W-:Y:S01]  /*9ae0*/  LOP3.LUT R5, R24, 0x380, RZ, 0xc0, !PT ;  /* 0x0000038018057812 */ /* 0x001fe200078ec0ff */
[----:B------:R-:W-:Y:S01]  /*9af0*/  UIMAD UR10, UR11, UR12, URZ ;  /* 0x0000000c0b0a72a4 */ /* 0x000fe2000f8e023f */
[----:B------:R-:W-:Y:S01]  /*9b00*/  LOP3.LUT R0, R3, 0x380, RZ, 0xc0, !PT ;  /* 0x0000038003007812 */ /* 0x000fe200078ec0ff */
[----:B------:R-:W-:Y:S01]  /*9b10*/  UIMAD.WIDE.U32 UR8, UR4, UR12, URZ ;  /* 0x0000000c040872a5 */ /* 0x000fe2000f8e003f */
[----:B------:R-:W-:Y:S01]  /*9b20*/  LOP3.LUT R12, R13, 0x380, RZ, 0xc0, !PT ;  /* 0x000003800d0c7812 */ /* 0x000fe200078ec0ff */
[----:B------:R-:W5:Y:S01]  /*9b30*/  LD.E.128 R8, desc[UR36][R8.64] ;  /* 0x0000002408087980 */ /* 0x000f62000c101d00 */
[----:B------:R-:W-:-:S02]  /*9b40*/  LOP3.LUT R28, R29, 0x380, RZ, 0xc0, !PT ;  /* 0x000003801d1c7812 */ /* 0x000fc400078ec0ff */
[----:B------:R-:W-:Y:S02]  /*9b50*/  LOP3.LUT R32, R33, 0x380, RZ, 0xc0, !PT ;  /* 0x0000038021207812 */ /* 0x000fe400078ec0ff */
[----:B------:R-:W-:Y:S02]  /*9b60*/  LOP3.LUT R36, R37, 0x380, RZ, 0xc0, !PT ;  /* 0x0000038025247812 */ /* 0x000fe400078ec0ff */
[----:B------:R-:W-:Y:S02]  /*9b70*/  LOP3.LUT R40, R41, 0x380, RZ, 0xc0, !PT ;  /* 0x0000038029287812 */ /* 0x000fe400078ec0ff */
[----:B------:R-:W-:Y:S02]  /*9b80*/  SHF.R.U64 R5, R5, 0x3, RZ ;  /* 0x0000000305057819 */ /* 0x000fe400000012ff */
[----:B------:R-:W-:Y:S02]  /*9b90*/  SHF.R.U64 R0, R0, 0x3, RZ ;  /* 0x0000000300007819 */ /* 0x000fe400000012ff */
[----:B------:R-:W-:-:S02]  /*9ba0*/  SHF.R.U64 R12, R12, 0x3, RZ ;  /* 0x000000030c0c7819 */ /* 0x000fc400000012ff */
[----:B------:R-:W-:Y:S02]  /*9bb0*/  SHF.R.U64 R28, R28, 0x3, RZ ;  /* 0x000000031c1c7819 */ /* 0x000fe400000012ff */
[----:B------:R-:W-:Y:S02]  /*9bc0*/  SHF.R.U64 R32, R32, 0x3, RZ ;  /* 0x0000000320207819 */ /* 0x000fe400000012ff */
[----:B------:R-:W-:Y:S02]  /*9bd0*/  SHF.R.U64 R36, R36, 0x3, RZ ;  /* 0x0000000324247819 */ /* 0x000fe400000012ff */
[----:B------:R-:W-:Y:S02]  /*9be0*/  SHF.R.U64 R40, R40, 0x3, RZ ;  /* 0x0000000328287819 */ /* 0x000fe400000012ff */
[----:B------:R-:W-:Y:S02]  /*9bf0*/  LOP3.LUT R24, R5, R24, RZ, 0x3c, !PT ;  /* 0x0000001805187212 */ /* 0x000fe400078e3cff */
[----:B------:R-:W-:-:S02]  /*9c00*/  LOP3.LUT R44, R0, R3, RZ, 0x3c, !PT ;  /* 0x00000003002c7212 */ /* 0x000fc400078e3cff */
[----:B------:R-:W0:Y:S01]  /*9c10*/  @P1 LDC R3, c[0x0][0xbec] ;  /* 0x0002fb00ff031b82 */ /* 0x000e220000000800 */
        /* <DEDUP_REMOVED lines=10> */
[----:B------:R1:W5:Y:S01]  /*9cc0*/  LD.E.128 R4, desc[UR36][R24.64] ;  /* 0x0000002418047980 */ /* 0x000362000c101d00 */
[----:B------:R-:W-:Y:S01]  /*9cd0*/  UIMAD UR10, UR4, UR13, UR10 ;  /* 0x0000000d040a72a4 */ /* 0x000fe2000f8e020a */
[----:B------:R-:W-:-:S02]  /*9ce0*/  IMAD R0, R22, 0x20, R180 ;  /* 0x0000002016007824 */ /* 0x000fc400078e02b4 */
[----:B------:R-:W5:Y:S04]  /*9cf0*/  LD.E.128 R12, desc[UR36][R12.64] ;  /* 0x000000240c0c7980 */ /* 0x000f68000c101d00 */
[----:B------:R-:W5:Y:S01]  /*9d00*/  LD.E.128 R28, desc[UR36][R28.64] ;  /* 0x000000241c1c7980 */ /* 0x000f62000c101d00 */
[----:B-1----:R-:W1:Y:S01]  /*9d10*/  @P1 LDC R25, c[0x0][0xbf0] ;  /* 0x0002fc00ff191b82 */ /* 0x002e620000000800 */
[----:B------:R-:W-:Y:S02]  /*9d20*/  UIADD3 UR9, UR9, UR10, URZ ;  /* 0x0000000a09097290 */ /* 0x000fe4000fffe03f */
[----:B------:R-:W5:Y:S01]  /*9d30*/  LD.E.128 R32, desc[UR36][R32.64] ;  /* 0x0000002420207980 */ /* 0x000f62000c101d00 */
[----:B------:R-:W-:Y:S01]  /*9d40*/  ULDC.64 UR10, c[0x0][0xae8] ;  /* 0x0002ba00000a7ab9 */ /* 0x000fe20000000a00 */
[----:B------:R-:W-:Y:S01]  /*9d50*/  VIADD R20, R0, UR43 ;  /* 0x0000002b00147c36 */ /* 0x000fe20008000000 */
[----:B------:R-:W-:Y:S01]  /*9d60*/  UIMAD.WIDE.U32 UR8, UR14, UR10, UR8 ;  /* 0x0000000a0e0872a5 */ /* 0x000fe2000f8e0008 */
[----:B------:R-:W5:Y:S01]  /*9d70*/  LD.E.128 R36, desc[UR36][R36.64] ;  /* 0x0000002424247980 */ /* 0x000f62000c101d00 */
[----:B------:R-:W-:Y:S01]  /*9d80*/  USHF.R.S32.HI UR4, URZ, 0x1f, UR7 ;  /* 0x0000001f3f047899 */ /* 0x000fe20008011407 */
[----:B0-----:R-:W-:Y:S01]  /*9d90*/  @P1 IMAD.HI.U32 R0, R20, R3, RZ ;  /* 0x0000000314001227 */ /* 0x001fe200078e00ff */
[----:B------:R-:W-:Y:S01]  /*9da0*/  UIMAD UR9, UR14, UR11, UR9 ;  /* 0x0000000b0e0972a4 */ /* 0x000fe2000f8e0209 */
[----:B------:R-:W5:Y:S02]  /*9db0*/  LD.E.128 R40, desc[UR36][R40.64] ;  /* 0x0000002428287980 */ /* 0x000f64000c101d00 */
[----:B------:R-:W-:-:S02]  /*9dc0*/  ULDC.64 UR10, c[0x0][0xaf0] ;  /* 0x0002bc00000a7ab9 */ /* 0x000fc40000000a00 */
[----:B------:R-:W-:Y:S01]  /*9dd0*/  UIMAD UR4, UR4, UR10, URZ ;  /* 0x0000000a040472a4 */ /* 0x000fe2000f8e023f */
[----:B------:R-:W-:Y:S01]  /*9de0*/  IMAD.MOV.U32 R21, RZ, RZ, R20 ;  /* 0x000000ffff157224 */ /* 0x000fe200078e0014 */
[----:B------:R-:W-:Y:S01]  /*9df0*/  UIMAD.WIDE.U32 UR8, UR7, UR10, UR8 ;  /* 0x0000000a070872a5 */ /* 0x000fe2000f8e0008 */
[----:B------:R-:W5:Y:S01]  /*9e00*/  LD.E.128 R44, desc[UR36][R44.64] ;  /* 0x000000242c2c7980 */ /* 0x000f62000c101d00 */
[----:B------:R-:W-:-:S03]  /*9e10*/  UIMAD UR4, UR7, UR11, UR4 ;  /* 0x0000000b070472a4 */ /* 0x000fc6000f8e0204 */
[----:B------:R-:W-:Y:S01]  /*9e20*/  ULDC.64 UR10, c[0x0][0xae0] ;  /* 0x0002b800000a7ab9 */ /* 0x000fe20000000a00 */
[----:B-1----:R-:W-:Y:S01]  /*9e30*/  @P1 SHF.R.U32.HI R21, RZ, R25, R0 ;  /* 0x00000019ff151219 */ /* 0x002fe20000011600 */
[----:B------:R-:W-:Y:S02]  /*9e40*/  UIADD3 UR4, UR9, UR4, URZ ;  /* 0x0000000409047290 */ /* 0x000fe4000fffe03f */
[----:B------:R-:W-:Y:S01]  /*9e50*/  MOV R3, UR9 ;  /* 0x0000000900037c02 */ /* 0x000fe20008000f00 */
[----:B------:R-:W-:Y:S01]  /*9e60*/  IMAD.U32 R2, RZ, RZ, UR8 ;  /* 0x00000008ff027e24 */ /* 0x000fe2000f8e00ff */
[--C-:B------:R-:W-:Y:S01]  /*9e70*/  SHF.R.S32.HI R0, RZ, 0x1f, R21.reuse ;  /* 0x0000001fff007819 */ /* 0x100fe20000011415 */
[----:B------:R-:W-:Y:S01]  /*9e80*/  IMAD.MOV R25, RZ, RZ, -R21 ;  /* 0x000000ffff197224 */ /* 0x000fe200078e0a15 */
[----:B------:R-:W-:Y:S01]  /*9e90*/  @!PT LDS RZ, [RZ] ;  /* 0x00000000fffff984 */ /* 0x000fe20000000800 */
[----:B------:R-:W-:Y:S01]  /*9ea0*/  @!PT LDS RZ, [RZ] ;  /* 0x00000000fffff984 */ /* 0x000fe20000000800 */
[----:B------:R-:W-:Y:S01]  /*9eb0*/  @!PT LDS RZ, [RZ] ;  /* 0x00000000fffff984 */ /* 0x000fe20000000800 */
[----:B------:R-:W-:Y:S01]  /*9ec0*/  @!PT LDS RZ, [RZ] ;  /* 0x00000000fffff984 */ /* 0x000fe20000000800 */
[----:B------:R0:W-:Y:S06]  /*9ed0*/  MEMBAR.ALL.CTA ;  /* 0x0000000000007992 */ /* 0x0001ec0000008000 */
[----:B0-----:R-:W0:Y:S01]  /*9ee0*/  FENCE.VIEW.ASYNC.S ;  /* 0x00000000000073c6 */ /* 0x001e220000000000 */
[----:B------:R-:W-:Y:S01]  /*9ef0*/  IMAD.U32 R3, RZ, RZ, UR4 ;  /* 0x00000004ff037e24 */ /* 0x000fe2000f8e00ff */
[----:B------:R-:W-:Y:S01]  /*9f00*/  ULDC.64 UR8, c[0x0][0xad8] ;  /* 0x0002b60000087ab9 */ /* 0x000fe20000000a00 */
[----:B------:R-:W-:-:S02]  /*9f10*/  IMAD R0, R0, UR10, RZ ;  /* 0x0000000a00007c24 */ /* 0x000fc4000f8e02ff */
[----:B------:R-:W-:Y:S02]  /*9f20*/  IMAD R25, R26, R25, R20 ;  /* 0x000000191a197224 */ /* 0x000fe400078e0214 */
[C---:B------:R-:W-:Y:S02]  /*9f30*/  IMAD R49, R21.reuse, UR11, R0 ;  /* 0x0000000b15317c24 */ /* 0x040fe4000f8e0200 */
[----:B------:R-:W-:Y:S01]  /*9f40*/  IMAD.WIDE.U32 R2, R21, UR10, R2 ;  /* 0x0000000a15027c25 */ /* 0x000fe2000f8e0002 */
[----:B------:R-:W-:-:S03]  /*9f50*/  SHF.R.S32.HI R0, RZ, 0x1f, R25 ;  /* 0x0000001fff007819 */ /* 0x000fc60000011419 */
        /* <DEDUP_REMOVED lines=8> */
[----:B------:R-:W-:Y:S01]  /*9fe0*/  LEA R24, P3, R2, UR8, 0x1 ;  /* 0x0000000802187c11 */ /* 0x000fe2000f8608ff */
        /* <DEDUP_REMOVED lines=21> */
.L_x_2419:
[----:B------:R-:W-:Y:S05]  /*a140*/  BSYNC B1 ;  /* 0x0000000000017941 */ /* 0x000fea0003800000 */
.L_x_2418:
        /* <DEDUP_REMOVED lines=13> */
.L_x_2421:
[----:B------:R-:W-:Y:S05]  /*a220*/  BSYNC B1 ;  /* 0x0000000000017941 */ /* 0x000fea0003800000 */
.L_x_2420:
        /* <DEDUP_REMOVED lines=13> */
.L_x_2423:
[----:B------:R-:W-:Y:S05]  /*a300*/  BSYNC B1 ;  /* 0x0000000000017941 */ /* 0x000fea0003800000 */
.L_x_2422:
[----:B0-----:R-:W-:Y:S01]  /*a310*/  VIADD R0, R26, 0x60 ;  /* 0x000000601a007836 */ /* 0x001fe20000000000 */
[----:B--2-4-:R-:W4:Y:S04]  /*a320*/  SHFL.IDX PT, R25, R25, 0x3, 0x181f ;  /* 0x00781f0019197f89 */ /* 0x014f2800000e0000 */
[----:B------:R-:W-:Y:S01]  /*a330*/  ISETP.GE.AND P0, PT, R0, R23, PT ;  /* 0x000000170000720c */ /* 0x000fe20003f06270 */
[----:B------:R-:W0:-:S12]  /*a340*/  SHFL.IDX PT, R24, R24, 0x3, 0x181f ;  /* 0x00781f0018187f89 */ /* 0x000e1800000e0000 */
        /* <DEDUP_REMOVED lines=12> */
.L_x_2417:
        /* <DEDUP_REMOVED lines=12> */
[----:B------:R-:W-:Y:S01]  /*a4d0*/  BSSY B1, `(.L_x_2425) ;  /* 0x0000067000017945 */ /* 0x000fe20003800000 */
[----:B------:R-:W-:Y:S01]  /*a4e0*/  ULDC.64 UR10, c[0x0][0xb38] ;  /* 0x0002ce00000a7ab9 */ /* 0x000fe20000000a00 */
[----:B------:R-:W-:Y:S01]  /*a4f0*/  PRMT R97, RZ, 0x654, R97 ;  /* 0x00000654ff617816 */ /* 0x000fe20000000061 */
[----:B------:R-:W-:-:S04]  /*a500*/  UIMAD.WIDE.U32 UR8, UR15, UR10, UR8 ;  /* 0x0000000a0f0872a5 */ /* 0x000fc8000f8e0008 */
[----:B------:R-:W-:Y:S01]  /*a510*/  UIMAD UR9, UR15, UR11, UR9 ;  /* 0x0000000b0f0972a4 */ /* 0x000fe2000f8e0209 */
[----:B------:R2:W-:Y:S02]  /*a520*/  SYNCS.ARRIVE.TRANS64.RED.A1T0 RZ, [R97+URZ], RZ ;  /* 0x000000ff61ff79a7 */ /* 0x0005e4000810043f */
[----:B------:R-:W-:Y:S02]  /*a530*/  ULDC.64 UR10, c[0x0][0xb40] ;  /* 0x0002d000000a7ab9 */ /* 0x000fe40000000a00 */
[----:B------:R-:W-:Y:S02]  /*a540*/  UIMAD UR4, UR4, UR10, URZ ;  /* 0x0000000a040472a4 */ /* 0x000fe4000f8e023f */
[----:B------:R-:W-:Y:S01]  /*a550*/  UIMAD.WIDE.U32 UR8, UR7, UR10, UR8 ;  /* 0x0000000a070872a5 */ /* 0x000fe2000f8e0008 */
[----:B0-----:R-:W-:Y:S01]  /*a560*/  @P1 IMAD.HI.U32 R0, R11, R0, RZ ;  /* 0x000000000b001227 */ /* 0x001fe200078e00ff */
[----:B------:R-:W-:-:S03]  /*a570*/  UIMAD UR4, UR7, UR11, UR4 ;  /* 0x0000000b070472a4 */ /* 0x000fc6000f8e0204 */
        /* <DEDUP_REMOVED lines=33> */
[-C--:B0-----:R-:W-:Y:S02]  /*a790*/  @!P3 LEA R8, P5, R177, R6.reuse, 0x2 ;  /* 0x00000006b108b211 */ /* 0x081fe400078a10ff */
        /* <DEDUP_REMOVED lines=58> */
.L_x_2426:
[----:B------:R-:W-:Y:S05]  /*ab40*/  BSYNC B1 ;  /* 0x0000000000017941 */ /* 0x000fea0003800000 */
.L_x_2425:
        /* <DEDUP_REMOVED lines=10> */
[CC--:B------:R-:W-:Y:S02]  /*abf0*/  @!P0 LEA R8, P6, R176.reuse, R4.reuse, 0x2 ;  /* 0x00000004b0088211 */ /* 0x0c0fe400078c10ff */
        /* <DEDUP_REMOVED lines=19> */
[CC--:B0-----:R-:W-:Y:S02]  /*ad30*/  @!P0 LEA R2, P4, R172.reuse, R4.reuse, 0x2 ;  /* 0x00000004ac028211 */ /* 0x0c1fe400078810ff */
        /* <DEDUP_REMOVED lines=38> */
.L_x_2415:
[----:B------:R-:W-:Y:S01]  /*afa0*/  R2UR UR4, R161 ;  /* 0x00000000a10472ca */ /* 0x000fe200000e0000 */
[----:B------:R-:W-:Y:S01]  /*afb0*/  ULDC.64 UR8, c[0x0][0xc00] ;  /* 0x0003000000087ab9 */ /* 0x000fe20000000a00 */
[----:B------:R-:W-:Y:S01]  /*afc0*/  R2UR UR10, R179 ;  /* 0x00000000b30a72ca */ /* 0x000fe200000e0000 */
[----:B------:R-:W-:Y:S01]  /*afd0*/  UISETP.NE.U32.AND UP0, UPT, UR8, URZ, UPT ;  /* 0x0000003f0800728c */ /* 0x000fe2000bf05070 */
[----:B------:R-:W-:-:S03]  /*afe0*/  R2UR UR7, R23 ;  /* 0x00000000170772ca */ /* 0x000fc600000e0000 */
[----:B------:R-:W-:-:S03]  /*aff0*/  UISETP.NE.AND.EX UP0, UPT, UR9, URZ, UPT, UP0 ;  /* 0x0000003f0900728c */ /* 0x000fc6000bf05300 */
[----:B------:R-:W-:-:S03]  /*b000*/  ULDC.64 UR8, c[0x0][0xc00] ;  /* 0x0003000000087ab9 */ /* 0x000fc60000000a00 */
        /* <DEDUP_REMOVED lines=28> */
.L_x_2427:
[----:B------:R-:W-:Y:S01]  /*b1d0*/  R2UR UR7, R161 ;  /* 0x00000000a10772ca */ /* 0x000fe200000e0000 */
[----:B------:R-:W-:Y:S01]  /*b1e0*/  BSSY B1, `(.L_x_2428) ;  /* 0x000003d000017945 */ /* 0x000fe20003800000 */
[----:B------:R-:W-:-:S11]  /*b1f0*/  R2UR UR8, R179 ;  /* 0x00000000b30872ca */ /* 0x000fd600000e0000 */
[----:B------:R-:W-:Y:S02]  /*b200*/  USEL UR7, UR7, URZ, !UP0 ;  /* 0x0000003f07077287 */ /* 0x000fe4000c000000 */
[----:B------:R-:W-:Y:S01]  /*b210*/  USEL UR10, UR8, URZ, !UP0 ;  /* 0x0000003f080a7287 */ /* 0x000fe2000c000000 */
[----:B------:R-:W-:Y:S11]  /*b220*/  @P0 BRA `(.L_x_2429) ;  /* 0x0000000000e00947 */ /* 0x000ff60003800000 */
[----:B------:R-:W0:Y:S01]  /*b230*/  S2R R3, SR_TID.X ;  /* 0x0000000000037919 */ /* 0x000e220000002100 */
[----:B------:R-:W1:Y:S01]  /*b240*/  LDC R9, c[0x0][0xbe8] ;  /* 0x0002fa00ff097b82 */ /* 0x000e620000000800 */
[----:B------:R-:W-:Y:S02]  /*b250*/  IMAD.U32 R4, RZ, RZ, UR43 ;  /* 0x0000002bff047e24 */ /* 0x000fe4000f8e00ff */
[----:B-1---5:R-:W-:-:S03]  /*b260*/  IMAD R2, R0, R9, RZ ;  /* 0x0000000900027224 */ /* 0x022fc600078e02ff */
[----:B0-----:R-:W-:-:S04]  /*b270*/  IADD3 R4, R4, -0x80, R3 ;  /* 0xffffff8004047810 */ /* 0x001fc80007ffe003 */
[----:B------:R-:W-:-:S13]  /*b280*/  ISETP.GE.AND P0, PT, R4, R2, PT ;  /* 0x000000020400720c */ /* 0x000fda0003f06270 */
[----:B------:R-:W-:Y:S05]  /*b290*/  @P0 BRA `(.L_x_2429) ;  /* 0x0000000000c40947 */ /* 0x000fea0003800000 */
[----:B------:R-:W-:Y:S01]  /*b2a0*/  ISETP.NE.AND P0, PT, R9, 0x1, PT ;  /* 0x000000010900780c */ /* 0x000fe20003f05270 */
[----:B------:R-:W-:Y:S01]  /*b2b0*/  UMOV UR18, 0x9b8 ;  /* 0x000009b800127882 */ /* 0x000fe20000000000 */
[----:B------:R-:W-:Y:S02]  /*b2c0*/  R2UR UR9, R23 ;  /* 0x00000000170972ca */ /* 0x000fe400000e0000 */
[----:B------:R-:W-:Y:S02]  /*b2d0*/  R2UR UR8, R160 ;  /* 0x00000000a00872ca */ /* 0x000fe400000e0000 */
[----:B------:R-:W-:Y:S02]  /*b2e0*/  R2UR UR19, R178 ;  /* 0x00000000b21372ca */ /* 0x000fe400000e0000 */
[----:B------:R-:W-:-:S05]  /*b2f0*/  MOV R5, R4 ;  /* 0x0000000400057202 */ /* 0x000fca0000000f00 */
        /* <DEDUP_REMOVED lines=8> */
[----:B------:R-:W-:Y:S02]  /*b380*/  UIMAD.WIDE.U32 UR16, UR8, UR19, URZ ;  /* 0x00000013081072a5 */ /* 0x000fe4000f8e003f */
[----:B------:R-:W-:Y:S01]  /*b390*/  UIMAD UR13, UR13, UR7, URZ ;  /* 0x000000070d0d72a4 */ /* 0x000fe2000f8e023f */
[----:B0-----:R-:W-:Y:S01]  /*b3a0*/  @P0 IMAD.HI.U32 R2, R4, R3, RZ ;  /* 0x0000000304020227 */ /* 0x001fe200078e00ff */
[----:B------:R-:W-:Y:S02]  /*b3b0*/  UIMAD UR19, UR9, UR19, URZ ;  /* 0x00000013091372a4 */ /* 0x000fe4000f8e023f */
[----:B------:R-:W-:Y:S02]  /*b3c0*/  UIMAD.WIDE.U32 UR8, UR12, UR7, URZ ;  /* 0x000000070c0872a5 */ /* 0x000fe4000f8e003f */
[----:B------:R-:W-:-:S02]  /*b3d0*/  UIMAD.WIDE.U32 UR22, UR14, UR11, URZ ;  /* 0x0000000b0e1672a5 */ /* 0x000fc4000f8e003f */
[----:B------:R-:W-:Y:S01]  /*b3e0*/  UIMAD UR11, UR15, UR11, URZ ;  /* 0x0000000b0f0b72a4 */ /* 0x000fe2000f8e023f */
[----:B-1----:R-:W-:Y:S01]  /*b3f0*/  @P0 SHF.R.U32.HI R5, RZ, R7, R2 ;  /* 0x00000007ff050219 */ /* 0x002fe20000011602 */
[----:B------:R-:W-:Y:S02]  /*b400*/  UIMAD UR13, UR12, UR10, UR13 ;  /* 0x0000000a0c0d72a4 */ /* 0x000fe4000f8e020d */
[----:B------:R-:W-:Y:S01]  /*b410*/  UIADD3 UR16, UP1, UP2, UR8, UR16, UR4 ;  /* 0x0000001008107290 */ /* 0x000fe2000fa3e004 */
[----:B------:R-:W-:Y:S01]  /*b420*/  IMAD.U32 R2, RZ, RZ, UR22 ;  /* 0x00000016ff027e24 */ /* 0x000fe2000f8e00ff */
[----:B------:R-:W-:Y:S01]  /*b430*/  UIADD3 UR8, UR23, UR11, URZ ;  /* 0x0000000b17087290 */ /* 0x000fe2000fffe03f */
[--C-:B------:R-:W-:Y:S01]  /*b440*/  IMAD.MOV R7, RZ, RZ, -R5.reuse ;  /* 0x000000ffff077224 */ /* 0x100fe200078e0a05 */
[----:B------:R-:W-:Y:S01]  /*b450*/  UIADD3 UR19, UR17, UR19, URZ ;  /* 0x0000001311137290 */ /* 0x000fe2000fffe03f */
[----:B------:R-:W-:Y:S01]  /*b460*/  IMAD.U32 R3, RZ, RZ, UR23 ;  /* 0x00000017ff037e24 */ /* 0x000fe2000f8e00ff */
[----:B------:R-:W-:Y:S01]  /*b470*/  UIADD3 UR11, UR9, UR13, URZ ;  /* 0x0000000d090b7290 */ /* 0x000fe2000fffe03f */
[----:B------:R-:W-:Y:S01]  /*b480*/  IMAD R7, R9, R7, R4 ;  /* 0x0000000709077224 */ /* 0x000fe200078e0204 */
[----:B------:R-:W-:Y:S01]  /*b490*/  IADD3 R2, P0, P1, R5, UR16, R2 ;  /* 0x0000001005027c10 */ /* 0x000fe2000f91e002 */
[----:B------:R-:W-:Y:S01]  /*b4a0*/  IMAD.U32 R6, RZ, RZ, UR8 ;  /* 0x00000008ff067e24 */ /* 0x000fe2000f8e00ff */
[----:B------:R-:W-:Y:S01]  /*b4b0*/  UIADD3.X UR11, UR11, UR19, UR20, UP1, UP2 ;  /* 0x000000130b0b7290 */ /* 0x000fe20008fe4414 */
[----:B------:R-:W-:Y:S01]  /*b4c0*/  SHF.R.S32.HI R5, RZ, 0x1f, R5 ;  /* 0x0000001fff057819 */ /* 0x000fe20000011405 */
[----:B------:R-:W-:Y:S01]  /*b4d0*/  ULDC.64 UR8, c[0x0][UR18+0x210] ;  /* 0x0000840012087abb */ /* 0x000fe20008000a00 */
[----:B------:R-:W-:Y:S01]  /*b4e0*/  SHF.R.S32.HI R4, RZ, 0x1f, R7 ;  /* 0x0000001fff047819 */ /* 0x000fe20000011407 */
[----:B------:R-:W-:Y:S01]  /*b4f0*/  IMAD R9, R7, UR9, RZ ;  /* 0x0000000907097c24 */ /* 0x000fe2000f8e02ff */
[----:B------:R-:W-:Y:S01]  /*b500*/  ULDC.64 UR12, c[0x0][0xba8] ;  /* 0x0002ea00000c7ab9 */ /* 0x000fe20000000a00 */
[----:B------:R-:W-:Y:S01]  /*b510*/  IADD3.X R3, R5, UR11, R6, P0, P1 ;  /* 0x0000000b05037c10 */ /* 0x000fe200087e2406 */
[----:B------:R-:W-:Y:S01]  /*b520*/  @!UP0 ULDC UR12, c[0x0][0xb50] ;  /* 0x0002d400000c8ab9 */ /* 0x000fe20000000800 */
[----:B------:R-:W-:Y:S01]  /*b530*/  IMAD R9, R4, UR8, R9 ;  /* 0x0000000804097c24 */ /* 0x000fe2000f8e0209 */
[----:B------:R-:W-:Y:S01]  /*b540*/  @!UP0 ULDC UR13, c[0x0][0xb54] ;  /* 0x0002d500000d8ab9 */ /* 0x000fe20000000800 */
[----:B------:R-:W-:-:S04]  /*b550*/  IMAD.WIDE.U32 R2, R7, UR8, R2 ;  /* 0x0000000807027c25 */ /* 0x000fc8000f8e0002 */
[----:B------:R-:W-:Y:S01]  /*b560*/  IMAD.IADD R3, R3, 0x1, R9 ;  /* 0x0000000103037824 */ /* 0x000fe200078e0209 */
[----:B------:R-:W-:-:S04]  /*b570*/  LEA R4, P0, R2, UR12, 0x2 ;  /* 0x0000000c02047c11 */ /* 0x000fc8000f8010ff */
[----:B------:R-:W-:Y:S01]  /*b580*/  LEA.HI.X R5, R2, UR13, R3, 0x2, P0 ;  /* 0x0000000d02057c11 */ /* 0x000fe200080f1403 */
[----:B------:R-:W-:-:S05]  /*b590*/  IMAD.MOV.U32 R3, RZ, RZ, -0x800000 ;  /* 0xff800000ff037424 */ /* 0x000fca00078e00ff */
[----:B------:R0:W-:Y:S03]  /*b5a0*/  STG.E desc[UR36][R4.64], R3 ;  /* 0x0000000304007986 */ /* 0x0001e6000c101924 */
.L_x_2429:
[----:B------:R-:W-:Y:S05]  /*b5b0*/  BSYNC B1 ;  /* 0x0000000000017941 */ /* 0x000fea0003800000 */
.L_x_2428:
[----:B------:R-:W-:-:S13]  /*b5c0*/  R2UR UR8, R23 ;  /* 0x00000000170872ca */ /* 0x000fda00000e0000 */
[----:B------:R-:W-:-:S06]  /*b5d0*/  UISETP.GT.AND UP0, UPT, UR8, 0x1, UPT ;  /* 0x000000010800788c */ /* 0x000fcc000bf04270 */
[----:B------:R-:W-:-:S13]  /*b5e0*/  PLOP3.LUT P0, PT, PT, PT, UP0, 0x80, 0x0 ;  /* 0x000000000000781c */ /* 0x000fda0003f0f008 */
[----:B------:R-:W-:Y:S05]  /*b5f0*/  @P0 BRA `(.L_x_2424) ;  /* 0x0000000400a80947 */ /* 0x000fea0003800000 */
[----:B------:R-:W1:Y:S01]  /*b600*/  LDC R11, c[0x0][0xbe8] ;  /* 0x0002fa00ff0b7b82 */ /* 0x000e620000000800 */
[----:B------:R-:W-:Y:S01]  /*b610*/  ULDC.64 UR12, c[0x0][0xaa0] ;  /* 0x0002a800000c7ab9 */ /* 0x000fe20000000a00 */
[----:B------:R-:W-:Y:S01]  /*b620*/  R2UR UR14, R178 ;  /* 0x00000000b20e72ca */ /* 0x000fe200000e0000 */
[----:B------:R-:W-:Y:S01]  /*b630*/  UIMAD UR11, UR20, UR12, URZ ;  /* 0x0000000c140b72a4 */ /* 0x000fe2000f8e023f */
[----:B------:R-:W-:Y:S01]  /*b640*/  IMAD R2, R22, 0x20, R180 ;  /* 0x0000002016027824 */ /* 0x000fe200078e02b4 */
[----:B------:R-:W-:Y:S01]  /*b650*/  UIMAD.WIDE.U32 UR8, UR4, UR12, URZ ;  /* 0x0000000c040872a5 */ /* 0x000fe2000f8e003f */
[----:B------:R-:W-:Y:S01]  /*b660*/  BSSY B1, `(.L_x_2430) ;  /* 0x0000039000017945 */ /* 0x000fe20003800000 */
[----:B------:R-:W-:Y:S01]  /*b670*/  UIMAD UR11, UR4, UR13, UR11 ;  /* 0x0000000d040b72a4 */ /* 0x000fe2000f8e020b */
[----:B------:R-:W-:Y:S02]  /*b680*/  VIADD R6, R2, UR43 ;  /* 0x0000002b02067c36 */ /* 0x000fe40008000000 */
[----:B------:R-:W-:Y:S01]  /*b690*/  ULDC.64 UR12, c[0x0][0xae8] ;  /* 0x0002ba00000c7ab9 */ /* 0x000fe20000000a00 */
[----:B------:R-:W-:Y:S01]  /*b6a0*/  UIADD3 UR9, UR9, UR11, URZ ;  /* 0x0000000b09097290 */ /* 0x000fe2000fffe03f */
[----:B0-----:R-:W-:-:S03]  /*b6b0*/  IMAD.MOV.U32 R5, RZ, RZ, R6 ;  /* 0x000000ffff057224 */ /* 0x001fc600078e0006 */
[----:B------:R-:W-:-:S04]  /*b6c0*/  UIMAD.WIDE.U32 UR8, UR14, UR12, UR8 ;  /* 0x0000000c0e0872a5 */ /* 0x000fc8000f8e0008 */
[----:B------:R-:W-:-:S03]  /*b6d0*/  UIMAD UR9, UR14, UR13, UR9 ;  /* 0x0000000d0e0972a4 */ /* 0x000fc6000f8e0209 */
[----:B------:R-:W-:Y:S01]  /*b6e0*/  ULDC.64 UR12, c[0x0][0xaf0] ;  /* 0x0002bc00000c7ab9 */ /* 0x000fe20000000a00 */
[----:B-1----:R-:W-:Y:S01]  /*b6f0*/  ISETP.NE.AND P0, PT, R11, 0x1, PT ;  /* 0x000000010b00780c */ /* 0x002fe20003f05270 */
[----:B------:R-:W-:Y:S02]  /*b700*/  UIMAD UR10, UR10, UR12, URZ ;  /* 0x0000000c0a0a72a4 */ /* 0x000fe4000f8e023f */
[----:B------:R-:W-:Y:S02]  /*b710*/  UIMAD.WIDE.U32 UR8, UR7, UR12, UR8 ;  /* 0x0000000c070872a5 */ /* 0x000fe4000f8e0008 */
[----:B------:R-:W-:-:S03]  /*b720*/  UIMAD UR4, UR7, UR13, UR10 ;  /* 0x0000000d070472a4 */ /* 0x000fc6000f8e020a */
[----:B------:R-:W-:Y:S01]  /*b730*/  ULDC.64 UR10, c[0x0][0xae0] ;  /* 0x0002b800000a7ab9 */ /* 0x000fe20000000a00 */
[----:B------:R-:W-:-:S04]  /*b740*/  UIADD3 UR4, UR9, UR4, URZ ;  /* 0x0000000409047290 */ /* 0x000fc8000fffe03f */
        /* <DEDUP_REMOVED lines=18> */
[----:B-----5:R-:W-:Y:S02]  /*b870*/  IMAD R11, R0, R11, RZ ;  /* 0x0000000b000b7224 */ /* 0x020fe400078e02ff */
[C---:B------:R-:W-:Y:S02]  /*b880*/  IMAD R5, R7.reuse, UR9, R4 ;  /* 0x0000000907057c24 */ /* 0x040fe4000f8e0204 */
[----:B------:R-:W-:Y:S01]  /*b890*/  IMAD.WIDE.U32 R2, R7, UR8, R2 ;  /* 0x0000000807027c25 */ /* 0x000fe2000f8e0002 */
[----:B------:R-:W-:Y:S01]  /*b8a0*/  ISETP.GE.AND P2, PT, R6, R11, PT ;  /* 0x0000000b0600720c */ /* 0x000fe20003f46270 */
[----:B------:R-:W-:-:S02]  /*b8b0*/  ULDC.64 UR8, c[0x0][0xa80] ;  /* 0x0002a00000087ab9 */ /* 0x000fc40000000a00 */
[----:B------:R-:W-:Y:S01]  /*b8c0*/  VIADD R0, R6, 0x20 ;  /* 0x0000002006007836 */ /* 0x000fe20000000000 */
[----:B------:R-:W-:Y:S01]  /*b8d0*/  LEA R4, P3, R2, UR8, 0x1 ;  /* 0x0000000802047c11 */ /* 0x000fe2000f8608ff */
[----:B------:R-:W-:-:S03]  /*b8e0*/  IMAD.IADD R3, R3, 0x1, R5 ;  /* 0x0000000103037824 */ /* 0x000fc600078e0205 */
[-C--:B------:R-:W-:Y:S01]  /*b8f0*/  ISETP.GE.AND P1, PT, R0, R11.reuse, PT ;  /* 0x0000000b0000720c */ /* 0x080fe20003f26270 */
[----:B------:R-:W-:Y:S01]  /*b900*/  VIADD R0, R6, 0x40 ;  /* 0x0000004006007836 */ /* 0x000fe20000000000 */
[----:B------:R-:W-:Y:S02]  /*b910*/  LEA.HI.X R5, R2, UR9, R3, 0x1, P3 ;  /* 0x0000000902057c11 */ /* 0x000fe400098f0c03 */
[----:B------:R0:W1:Y:S02]  /*b920*/  SHFL.IDX PT, R2, R4, RZ, 0x181f ;  /* 0x00181fff04027589 */ /* 0x00006400000e0000 */
[----:B------:R-:W-:Y:S02]  /*b930*/  ISETP.GE.AND P0, PT, R0, R11, PT ;  /* 0x0000000b0000720c */ /* 0x000fe40003f06270 */
[----:B------:R0:W2:Y:S01]  /*b940*/  SHFL.IDX PT, R0, R5, RZ, 0x181f ;  /* 0x00181fff05007589 */ /* 0x0000a200000e0000 */
[----:B------:R-:W-:Y:S10]  /*b950*/  @P2 BRA `(.L_x_2431) ;  /* 0x0000000000242947 */ /* 0x000ff40003800000 */
[----:B------:R-:W-:Y:S02]  /*b960*/  ULDC UR4, c[0x0][0xac8] ;  /* 0x0002b20000047ab9 */ /* 0x000fe40000000800 */
[----:B------:R-:W-:Y:S02]  /*b970*/  ISETP.GE.AND P4, PT, R16, UR4, PT ;  /* 0x0000000410007c0c */ /* 0x000fe4000bf86270 */
[----:B------:R-:W-:-:S11]  /*b980*/  ISETP.GE.AND P5, PT, R19, UR4, PT ;  /* 0x0000000413007c0c */ /* 0x000fd6000bfa6270 */
[CC--:B-1----:R-:W-:Y:S02]  /*b990*/  @!P4 LEA R8, P2, R16.reuse, R2.reuse, 0x1 ;  /* 0x000000021008c211 */ /* 0x0c2fe400078408ff */
[C---:B------:R-:W-:Y:S02]  /*b9a0*/  @!P5 LEA R2, P3, R19.reuse, R2, 0x1 ;  /* 0x000000021302d211 */ /* 0x040fe400078608ff */
[-C--:B--2---:R-:W-:Y:S02]  /*b9b0*/  @!P4 LEA.HI.X R9, R16, R0.reuse, R203, 0x1, P2 ;  /* 0x000000001009c211 */ /* 0x084fe400010f0ccb */
[----:B------:R-:W-:-:S03]  /*b9c0*/  @!P5 LEA.HI.X R3, R19, R0, R202, 0x1, P3 ;  /* 0x000000001303d211 */ /* 0x000fc600018f0cca */
[----:B------:R3:W-:Y:S04]  /*b9d0*/  @!P4 ST.E.128 desc[UR36][R8.64], RZ ;  /* 0x000000ff0800c985 */ /* 0x0007e8000c101d24 */
[----:B------:R3:W-:Y:S02]  /*b9e0*/  @!P5 ST.E.128 desc[UR36][R2.64], RZ ;  /* 0x000000ff0200d985 */ /* 0x0007e4000c101d24 */
.L_x_2431:
[----:B------:R-:W-:Y:S05]  /*b9f0*/  BSYNC B1 ;  /* 0x0000000000017941 */ /* 0x000fea0003800000 */
.L_x_2430:
[----:B--2---:R2:W4:Y:S01]  /*ba00*/  SHFL.IDX PT, R0, R5, 0x1, 0x181f ;  /* 0x00381f0005007f89 */ /* 0x00452200000e0000 */
[----:B------:R-:W-:Y:S03]  /*ba10*/  BSSY B1, `(.L_x_2432) ;  /* 0x000000c000017945 */ /* 0x000fe60003800000 */
[----:B-1-3--:R2:W1:Y:S01]  /*ba20*/  SHFL.IDX PT, R2, R4, 0x1, 0x181f ;  /* 0x00381f0004027f89 */ /* 0x00a46200000e0000 */
[----:B------:R-:W-:Y:S05]  /*ba30*/  @P1 BRA `(.L_x_2433) ;  /* 0x0000000000241947 */ /* 0x000fea0003800000 */
[----:B------:R-:W-:Y:S02]  /*ba40*/  ULDC UR4, c[0x0][0xac8] ;  /* 0x0002b20000047ab9 */ /* 0x000fe40000000800 */
[----:B------:R-:W-:Y:S02]  /*ba50*/  ISETP.GE.AND P3, PT, R16, UR4, PT ;  /* 0x0000000410007c0c */ /* 0x000fe4000bf66270 */
[----:B------:R-:W-:-:S11]  /*ba60*/  ISETP.GE.AND P4, PT, R19, UR4, PT ;  /* 0x0000000413007c0c */ /* 0x000fd6000bf86270 */
[CC--:B-1----:R-:W-:Y:S02]  /*ba70*/  @!P3 LEA R8, P1, R16.reuse, R2.reuse, 0x1 ;  /* 0x000000021008b211 */ /* 0x0c2fe400078208ff */
[C---:B------:R-:W-:Y:S02]  /*ba80*/  @!P4 LEA R2, P2, R19.reuse, R2, 0x1 ;  /* 0x000000021302c211 */ /* 0x040fe400078408ff */
[-C--:B----4-:R-:W-:Y:S02]  /*ba90*/  @!P3 LEA.HI.X R9, R16, R0.reuse, R203, 0x1, P1 ;  /* 0x000000001009b211 */ /* 0x090fe400008f0ccb */
[----:B------:R-:W-:-:S03]  /*baa0*/  @!P4 LEA.HI.X R3, R19, R0, R202, 0x1, P2 ;  /* 0x000000001303c211 */ /* 0x000fc600010f0cca */
[----:B------:R3:W-:Y:S04]  /*bab0*/  @!P3 ST.E.128 desc[UR36][R8.64], RZ ;  /* 0x000000ff0800b985 */ /* 0x0007e8000c101d24 */
[----:B------:R3:W-:Y:S02]  /*bac0*/  @!P4 ST.E.128 desc[UR36][R2.64], RZ ;  /* 0x000000ff0200c985 */ /* 0x0007e4000c101d24 */
.L_x_2433:
[----:B------:R-:W-:Y:S05]  /*bad0*/  BSYNC B1 ;  /* 0x0000000000017941 */ /* 0x000fea0003800000 */
.L_x_2432:
[----:B----4-:R4:W0:Y:S01]  /*bae0*/  SHFL.IDX PT, R0, R5, 0x2, 0x181f ;  /* 0x00581f0005007f89 */ /* 0x01082200000e0000 */
        /* <DEDUP_REMOVED lines=8> */
[-C--:B0-----:R-:W-:Y:S02]  /*bb70*/  @!P2 LEA.HI.X R9, R16, R0.reuse, R203, 0x1, P0 ;  /* 0x000000001009a211 */ /* 0x081fe400000f0ccb */
[----:B------:R-:W-:-:S03]  /*bb80*/  @!P3 LEA.HI.X R3, R19, R0, R202, 0x1, P1 ;  /* 0x000000001303b211 */ /* 0x000fc600008f0cca */
[----:B------:R3:W-:Y:S04]  /*bb90*/  @!P2 ST.E.128 desc[UR36][R8.64], RZ ;  /* 0x000000ff0800a985 */ /* 0x0007e8000c101d24 */
[----:B------:R3:W-:Y:S02]  /*bba0*/  @!P3 ST.E.128 desc[UR36][R2.64], RZ ;  /* 0x000000ff0200b985 */ /* 0x0007e4000c101d24 */
.L_x_2435:
[----:B------:R-:W-:Y:S05]  /*bbb0*/  BSYNC B1 ;  /* 0x0000000000017941 */ /* 0x000fea0003800000 */
.L_x_2434:
[----:B0-----:R-:W-:Y:S01]  /*bbc0*/  VIADD R0, R6, 0x60 ;  /* 0x0000006006007836 */ /* 0x001fe20000000000 */
[----:B--2-4-:R-:W2:Y:S04]  /*bbd0*/  SHFL.IDX PT, R5, R5, 0x3, 0x181f ;  /* 0x00781f0005057f89 */ /* 0x014ea800000e0000 */
[----:B------:R-:W-:Y:S01]  /*bbe0*/  ISETP.GE.AND P0, PT, R0, R11, PT ;  /* 0x0000000b0000720c */ /* 0x000fe20003f06270 */
[----:B-1-3--:R1:W3:-:S12]  /*bbf0*/  SHFL.IDX PT, R2, R4, 0x3, 0x181f ;  /* 0x00781f0004027f89 */ /* 0x00a2d800000e0000 */
[----:B-1----:R-:W-:Y:S05]  /*bc00*/  @P0 BRA `(.L_x_2424) ;  /* 0x0000000000240947 */ /* 0x002fea0003800000 */
[----:B------:R-:W-:Y:S02]  /*bc10*/  ULDC UR4, c[0x0][0xac8] ;  /* 0x0002b20000047ab9 */ /* 0x000fe40000000800 */
[----:B------:R-:W-:Y:S02]  /*bc20*/  ISETP.GE.AND P2, PT, R16, UR4, PT ;  /* 0x0000000410007c0c */ /* 0x000fe4000bf46270 */
[----:B------:R-:W-:-:S11]  /*bc30*/  ISETP.GE.AND P3, PT, R19, UR4, PT ;  /* 0x0000000413007c0c */ /* 0x000fd6000bf66270 */
[CC--:B---3--:R-:W-:Y:S02]  /*bc40*/  @!P2 LEA R6, P0, R16.reuse, R2.reuse, 0x1 ;  /* 0x000000021006a211 */ /* 0x0c8fe400078008ff */
[C---:B------:R-:W-:Y:S02]  /*bc50*/  @!P3 LEA R2, P1, R19.reuse, R2, 0x1 ;  /* 0x000000021302b211 */ /* 0x040fe400078208ff */
[-C--:B--2---:R-:W-:Y:S02]  /*bc60*/  @!P2 LEA.HI.X R7, R16, R5.reuse, R203, 0x1, P0 ;  /* 0x000000051007a211 */ /* 0x084fe400000f0ccb */
[----:B------:R-:W-:-:S03]  /*bc70*/  @!P3 LEA.HI.X R3, R19, R5, R202, 0x1, P1 ;  /* 0x000000051303b211 */ /* 0x000fc600008f0cca */
[----:B------:R1:W-:Y:S04]  /*bc80*/  @!P2 ST.E.128 desc[UR36][R6.64], RZ ;  /* 0x000000ff0600a985 */ /* 0x0003e8000c101d24 */
[----:B------:R1:W-:Y:S02]  /*bc90*/  @!P3 ST.E.128 desc[UR36][R2.64], RZ ;  /* 0x000000ff0200b985 */ /* 0x0003e4000c101d24 */
.L_x_2424:
[----:B------:R-:W-:Y:S05]  /*bca0*/  BSYNC B0 ;  /* 0x0000000000007941 */ /* 0x000fea0003800000 */
.L_x_2414:
[----:B------:R-:W-:Y:S02]  /*bcb0*/  ULDC UR4, c[0x0][0xc3c] ;  /* 0x00030f0000047ab9 */ /* 0x000fe40000000800 */
[----:B------:R-:W-:-:S13]  /*bcc0*/  ISETP.GE.AND P0, PT, R27, UR4, PT ;  /* 0x000000041b007c0c */ /* 0x000fda000bf06270 */
[----:B------:R-:W-:Y:S05]  /*bcd0*/  @!P0 BRA `(.L_x_2436) ;  /* 0xffffff50009c8947 */ /* 0x000fea000383ffff */
[----:B------:R-:W-:Y:S05]  /*bce0*/  EXIT ;  /* 0x000000000000794d */ /* 0x000fea0003800000 */
.L_x_2371:
        /* <DEDUP_REMOVED lines=16> */
.L_x_2437:
        /* <DEDUP_REMOVED lines=44> */
.L_x_2441:
[----:B------:R-:W0:Y:S01]  /*c0b0*/  LDC R0, c[0x0][0xc3c] ;  /* 0x00030f00ff007b82 */ /* 0x000e220000000800 */
[----:B------:R-:W-:-:S06]  /*c0c0*/  UIADD3 UR4, UR4, 0x1f, URZ ;  /* 0x0000001f04047890 */ /* 0x000fcc000fffe03f */
[----:B0-----:R-:W-:-:S13]  /*c0d0*/  ISETP.LE.AND P6, PT, R0, UR4, PT ;  /* 0x0000000400007c0c */ /* 0x001fda000bfc3270 */
[----:B------:R-:W-:Y:S05]  /*c0e0*/  @P6 BRA `(.L_x_2440) ;  /* 0x0000000800a86947 */ /* 0x000fea0003800000 */
[----:B------:R-:W-:-:S05]  /*c0f0*/  VIADD R9, R7, UR4 ;  /* 0x0000000407097c36 */ /* 0x000fca0008000000 */
        /* <DEDUP_REMOVED lines=30> */
.L_x_2439:
        /* <DEDUP_REMOVED lines=13> */
.L_x_2442:
        /* <DEDUP_REMOVED lines=30> */
[----:B------:R-:W-:-:S02]  /*c590*/  @P0 VIADD R2, R2, 0x1 ;  /* 0x0000000102020836 */ /* 0x000fc40000000000 */
[----:B0-----:R-:W-:-:S03]  /*c5a0*/  IMAD.MOV R11, RZ, RZ, -R3 ;  /* 0x000000ffff0b7224 */ /* 0x001fc600078e0a03 */
[----:B------:R-:W-:Y:S02]  /*c5b0*/  MOV R8, R2 ;  /* 0x0000000200087202 */ /* 0x000fe40000000f00 */
[----:B------:R-:W-:Y:S01]  /*c5c0*/  IABS R2, R9 ;  /* 0x0000000900027213 */ /* 0x000fe20000000000 */
[----:B------:R-:W-:Y:S02]  /*c5d0*/  IMAD R11, R11, R4, RZ ;  /* 0x000000040b0b7224 */ /* 0x000fe400078e02ff */
[----:B------:R-:W-:Y:S01]  /*c5e0*/  @!P2 IMAD.MOV R8, RZ, RZ, -R8 ;  /* 0x000000ffff08a224 */ /* 0x000fe200078e0a08 */
[----:B------:R-:W-:Y:S01]  /*c5f0*/  @!P1 LOP3.LUT R8, RZ, R0, RZ, 0x33, !PT ;  /* 0x00000000ff089212 */ /* 0x000fe200078e33ff */
[----:B------:R-:W-:Y:S02]  /*c600*/  IMAD.MOV R10, RZ, RZ, -R2 ;  /* 0x000000ffff0a7224 */ /* 0x000fe400078e0a02 */
[----:B------:R-:W-:Y:S01]  /*c610*/  IMAD.MOV.U32 R2, RZ, RZ, RZ ;  /* 0x000000ffff027224 */ /* 0x000fe200078e00ff */
[----:B------:R-:W-:-:S03]  /*c620*/  IABS R6, R8 ;  /* 0x0000000800067213 */ /* 0x000fc60000000000 */
        /* <DEDUP_REMOVED lines=22> */
.L_x_2443:
        /* <DEDUP_REMOVED lines=28> */
[----:B------:R-:W-:Y:S01]  /*c950*/  IMAD R13, R11, R2, RZ ;  /* 0x000000020b0d7224 */ /* 0x000fe200078e02ff */
[----:B------:R-:W-:-:S03]  /*c960*/  IADD3 R2, -R2, RZ, RZ ;  /* 0x000000ff02027210 */ /* 0x000fc60007ffe1ff */
        /* <DEDUP_REMOVED lines=31> */
.L_x_2444:
[----:B------:R-:W-:-:S05]  /*cb60*/  LOP3.LUT R17, RZ, R2, RZ, 0x33, !PT ;  /* 0x00000002ff117212 */ /* 0x000fca00078e33ff */
[----:B------:R-:W-:Y:S01]  /*cb70*/  IMAD.IADD R17, R0, 0x1, R17 ;  /* 0x0000000100117824 */ /* 0x000fe200078e0211 */
[----:B------:R-:W-:Y:S06]  /*cb80*/  BRA `(.L_x_2445) ;  /* 0x0000000000147947 */ /* 0x000fec0003800000 */
.L_x_2440:
[----:B------:R-:W-:Y:S01]  /*cb90*/  ULDC UR4, c[0x0][0xc3c] ;  /* 0x00030f0000047ab9 */ /* 0x000fe20000000800 */
[----:B------:R-:W-:Y:S02]  /*cba0*/  IMAD.MOV.U32 R17, RZ, RZ, RZ ;  /* 0x000000ffff117224 */ /* 0x000fe400078e00ff */
[----:B------:R-:W-:Y:S02]  /*cbb0*/  IMAD.U32 R16, RZ, RZ, UR6 ;  /* 0x00000006ff107e24 */ /* 0x000fe4000f8e00ff */
[----:B------:R-:W-:Y:S02]  /*cbc0*/  IMAD.MOV.U32 R18, RZ, RZ, RZ ;  /* 0x000000ffff127224 */ /* 0x000fe400078e00ff */
[----:B------:R-:W-:-:S07]  /*cbd0*/  IMAD.U32 R19, RZ, RZ, UR4 ;  /* 0x00000004ff137e24 */ /* 0x000fce000f8e00ff */
.L_x_2445:
[----:B------:R-:W-:-:S13]  /*cbe0*/  ISETP.NE.AND P0, PT, R7, RZ, PT ;  /* 0x000000ff0700720c */ /* 0x000fda0003f05270 */
[----:B------:R-:W0:Y:S01]  /*cbf0*/  @!P0 S2R R3, SR_CgaCtaId ;  /* 0x0000000000038919 */ /* 0x000e220000008800 */
[----:B------:R-:W-:-:S04]  /*cc00*/  @!P0 MOV R0, 0x400 ;  /* 0x0000040000008802 */ /* 0x000fc80000000f00 */
[----:B0-----:R-:W-:-:S05]  /*cc10*/  @!P0 LEA R0, R3, R0, 0x18 ;  /* 0x0000000003008211 */ /* 0x001fca00078ec0ff */
[----:B------:R1:W-:Y:S01]  /*cc20*/  @!P0 STS.128 [R0+0x2a8d0], R16 ;  /* 0x02a8d01000008388 */ /* 0x0003e20000000c00 */
[----:B------:R-:W-:Y:S06]  /*cc30*/  BAR.ARV 0x5, 0x180 ;  /* 0x0146000000007b1d */ /* 0x000fec0000002000 */
.L_x_2438:
        /* <DEDUP_REMOVED lines=14> */
[C---:B-1----:R-:W-:Y:S02]  /*cd20*/  LOP3.LUT R4, R5.reuse, 0x7f, RZ, 0xc0, !PT ;  /* 0x0000007f05047812 */ /* 0x042fe400078ec0ff */
[----:B--2---:R-:W-:Y:S01]  /*cd30*/  R2UR UR4, R0 ;  /* 0x00000000000472ca */ /* 0x004fe200000e0000 */
[----:B------:R-:W-:-:S05]  /*cd40*/  IMAD.SHL.U32 R0, R5, 0x8, RZ ;  /* 0x0000000805007824 */ /* 0x000fca00078e00ff */
        /* <DEDUP_REMOVED lines=14> */
.L_x_2511:
[----:B0-----:R-:W0:Y:S02]  /*ce30*/  LDC.64 R30, c[0x0][0xc88] ;  /* 0x00032200ff1e7b82 */ /* 0x001e240000000a00 */
[----:B0-----:R-:W-:-:S06]  /*ce40*/  IMAD.WIDE R30, R19, 0x4, R30 ;  /* 0x00000004131e7825 */ /* 0x001fcc00078e021e */
[----:B------:R-:W2:Y:S01]  /*ce50*/  LDG.E R30, desc[UR36][R30.64] ;  /* 0x000000241e1e7981 */ /* 0x000ea2000c1e1900 */
        /* <DEDUP_REMOVED lines=8> */
[C---:B------:R-:W-:Y:S02]  /*cee0*/  @P0 LEA R2, P1, R30.reuse, UR4, 0x2 ;  /* 0x000000041e020c11 */ /* 0x040fe4000f8210ff */
[C---:B------:R-:W-:Y:S01]  /*cef0*/  SHF.L.U32 R24, R30.reuse, 0x2, RZ ;  /* 0x000000021e187819 */ /* 0x040fe200000006ff */
[----:B------:R0:W-:Y:S01]  /*cf00*/  STL [R1+0x8], R0 ;  /* 0x0000080001007387 */ /* 0x0001e20000100800 */
[----:B------:R-:W-:Y:S01]  /*cf10*/  @P0 LEA.HI.X R3, R30, UR5, R0, 0x2, P1 ;  /* 0x000000051e030c11 */ /* 0x000fe200088f1400 */
[----:B------:R-:W-:-:S04]  /*cf20*/  ULDC.64 UR4, c[0x0][0xa00] ;  /* 0x0002800000047ab9 */ /* 0x000fc80000000a00 */
[----:B-1----:R1:W5:Y:S01]  /*cf30*/  @P0 LDG.E R37, desc[UR36][R2.64] ;  /* 0x0000002402250981 */ /* 0x002362000c1e1900 */
[----:B------:R-:W-:Y:S02]  /*cf40*/  ISETP.NE.U32.AND P0, PT, RZ, UR4, PT ;  /* 0x00000004ff007c0c */ /* 0x000fe4000bf05070 */
[----:B------:R-:W-:Y:S02]  /*cf50*/  SHF.L.U64.HI R25, R30, 0x2, R0 ;  /* 0x000000021e197819 */ /* 0x000fe40000010200 */
[----:B------:R-:W-:Y:S02]  /*cf60*/  ISETP.NE.AND.EX P2, PT, RZ, UR5, PT, P0 ;  /* 0x00000005ff007c0c */ /* 0x000fe4000bf45300 */
[----:B------:R-:W-:Y:S02]  /*cf70*/  ISETP.NE.U32.AND P0, PT, RZ, UR6, PT ;  /* 0x00000006ff007c0c */ /* 0x000fe4000bf05070 */
[----:B------:R-:W-:Y:S02]  /*cf80*/  LOP3.LUT R23, R23, 0xffffffbf, RZ, 0xc0, !PT ;  /* 0xffffffbf17177812 */ /* 0x000fe400078ec0ff */
[----:B------:R-:W-:-:S02]  /*cf90*/  ISETP.NE.AND.EX P0, PT, RZ, UR7, PT, P0 ;  /* 0x00000007ff007c0c */ /* 0x000fc4000bf05300 */
[----:B-1----:R-:W-:-:S04]  /*cfa0*/  IADD3 R2, P1, R24, UR4, RZ ;  /* 0x0000000418027c10 */ /* 0x002fc8000ff3e0ff */
[----:B------:R-:W-:Y:S01]  /*cfb0*/  IADD3.X R3, R25, UR5, RZ, P1, !PT ;  /* 0x0000000519037c10 */ /* 0x000fe20008ffe4ff */
[----:B------:R-:W-:Y:S01]  /*cfc0*/  ULDC.64 UR4, c[0x0][0x418] ;  /* 0x0001060000047ab9 */ /* 0x000fe20000000a00 */
[----:B------:R-:W-:-:S03]  /*cfd0*/  @P2 LOP3.LUT R23, R23, 0x40, RZ, 0xfc, !PT ;  /* 0x0000004017172812 */ /* 0x000fc600078efcff */
[----:B------:R1:W5:Y:S02]  /*cfe0*/  @P2 LDG.E R35, desc[UR36][R2.64] ;  /* 0x0000002402232981 */ /* 0x000364000c1e1900 */
        /* <DEDUP_REMOVED lines=18> */
[----:B--2---:R-:W-:-:S05]  /*d110*/  IMAD.IADD R0, R0, 0x1, -R5 ;  /* 0x0000000100007824 */ /* 0x004fca00078e0a05 */
[----:B------:R2:W-:Y:S02]  /*d120*/  STL [R1+0x4], R0 ;  /* 0x0000040001007387 */ /* 0x0005e40000100800 */
.L_x_2447:
        /* <DEDUP_REMOVED lines=9> */
.L_x_2448:
        /* <DEDUP_REMOVED lines=9> */
.L_x_2449:
[----:B------:R-:W4:Y:S01]  /*d250*/  LDL R4, [R1+0x4] ;  /* 0x0000040001047983 */ /* 0x000f220000100800 */
[----:B012---:R-:W0:Y:S01]  /*d260*/  LDC R0, c[0x0][0x448] ;  /* 0x00011200ff007b82 */ /* 0x007e220000000800 */
[----:B-----5:R-:W-:Y:S01]  /*d270*/  IMAD.IADD R34, R34, 0x1, -R37 ;  /* 0x0000000122227824 */ /* 0x020fe200078e0a25 */
[----:B------:R-:W-:Y:S01]  /*d280*/  LOP3.LUT R23, R23, 0xffffff7f, RZ, 0xc0, !PT ;  /* 0xffffff7f17177812 */ /* 0x000fe200078ec0ff */
[----:B------:R-:W-:Y:S01]  /*d290*/  BSSY B0, `(.L_x_2450) ;  /* 0x0000038000007945 */ /* 0x000fe20003800000 */
[----:B0-----:R-:W-:Y:S01]  /*d2a0*/  ISETP.NE.AND P0, PT, R0, 0x1, PT ;  /* 0x000000010000780c */ /* 0x001fe20003f05270 */
[----:B------:R-:W-:-:S04]  /*d2b0*/  IMAD.SHL.U32 R0, R17, 0x80, RZ ;  /* 0x0000008011007824 */ /* 0x000fc800078e00ff */
[----:B------:R-:W-:-:S08]  /*d2c0*/  VIADD R0, R0, 0x7f ;  /* 0x0000007f00007836 */ /* 0x000fd00000000000 */
[----:B---3--:R-:W0:Y:S01]  /*d2d0*/  @P0 LDC R3, c[0x0][0x44c] ;  /* 0x00011300ff030b82 */ /* 0x008e220000000800 */
[----:B------:R-:W-:-:S07]  /*d2e0*/  @P0 LOP3.LUT R23, R23, 0x80, RZ, 0xfc, !PT ;  /* 0x0000008017170812 */ /* 0x000fce00078efcff */
[----:B------:R-:W1:Y:S01]  /*d2f0*/  @P0 LDC R5, c[0x0][0x450] ;  /* 0x00011400ff050b82 */ /* 0x000e620000000800 */
[----:B0-----:R-:W-:-:S05]  /*d300*/  @P0 IMAD.HI.U32 R2, R0, R3, RZ ;  /* 0x0000000300020227 */ /* 0x001fca00078e00ff */
[----:B-1----:R-:W-:Y:S01]  /*d310*/  @P0 SHF.R.U32.HI R0, RZ, R5, R2 ;  /* 0x00000005ff000219 */ /* 0x002fe20000011602 */
[----:B------:R-:W-:-:S04]  /*d320*/  VIADD R2, R34, 0x5f ;  /* 0x0000005f22027836 */ /* 0x000fc80000000000 */
[----:B------:R-:W-:Y:S01]  /*d330*/  IMAD.HI R2, R2, 0x2aaaaaab, RZ ;  /* 0x2aaaaaab02027827 */ /* 0x000fe200078e02ff */
[----:B----4-:R-:W-:-:S05]  /*d340*/  IADD3 R3, R34, 0x60, -R4 ;  /* 0x0000006022037810 */ /* 0x010fca0007ffe804 */
[----:B------:R-:W-:Y:S01]  /*d350*/  IMAD.IADD R0, R3, 0x1, R0 ;  /* 0x0000000103007824 */ /* 0x000fe200078e0200 */
[----:B------:R-:W-:-:S03]  /*d360*/  SHF.R.U32.HI R3, RZ, 0x1f, R2 ;  /* 0x0000001fff037819 */ /* 0x000fc60000011602 */
[----:B------:R-:W-:Y:S01]  /*d370*/  IMAD.HI R4, R0, 0x2aaaaaab, RZ ;  /* 0x2aaaaaab00047827 */ /* 0x000fe200078e02ff */
[----:B------:R-:W-:Y:S02]  /*d380*/  LEA.HI.SX32 R0, R2, R3, 0x1c ;  /* 0x0000000302007211 */ /* 0x000fe400078fe2ff */
[----:B------:R-:W-:Y:S02]  /*d390*/  LOP3.LUT R2, R18, 0xff000000, RZ, 0xc0, !PT ;  /* 0xff00000012027812 */ /* 0x000fe400078ec0ff */
[----:B------:R-:W-:Y:S02]  /*d3a0*/  SHF.R.U32.HI R3, RZ, 0x1f, R4 ;  /* 0x0000001fff037819 */ /* 0x000fe40000011604 */
[----:B------:R-:W-:Y:S02]  /*d3b0*/  SHF.R.U32.HI R2, RZ, 0x8, R2 ;  /* 0x00000008ff027819 */ /* 0x000fe40000011602 */
[----:B------:R-:W-:-:S04]  /*d3c0*/  LEA.HI.SX32 R3, R4, R3, 0x1c ;  /* 0x0000000304037211 */ /* 0x000fc800078fe2ff */
[----:B------:R-:W-:Y:S02]  /*d3d0*/  VIMNMX R0, R0, R3, PT ;  /* 0x0000000300007248 */ /* 0x000fe40003fe0100 */
[----:B------:R-:W-:Y:S02]  /*d3e0*/  LOP3.LUT R3, R18, 0xff0000, RZ, 0xc0, !PT ;  /* 0x00ff000012037812 */ /* 0x000fe400078ec0ff */
[----:B------:R-:W-:Y:S02]  /*d3f0*/  ISETP.GE.AND P0, PT, R0, 0x1, PT ;  /* 0x000000010000780c */ /* 0x000fe40003f06270 */
[----:B------:R-:W-:Y:S01]  /*d400*/  LEA.HI R2, R3, R2, RZ, 0x10 ;  /* 0x0000000203027211 */ /* 0x000fe200078f80ff */
[----:B------:R-:W-:-:S03]  /*d410*/  IMAD.MOV.U32 R3, RZ, RZ, RZ ;  /* 0x000000ffff037224 */ /* 0x000fc600078e00ff */
[----:B------:R-:W-:-:S07]  /*d420*/  LOP3.LUT R36, R2, 0xff, RZ, 0xc0, !PT ;  /* 0x000000ff02247812 */ /* 0x000fce00078ec0ff */
[----:B------:R-:W-:Y:S05]  /*d430*/  @!P0 BRA `(.L_x_2451) ;  /* 0x0000000000748947 */ /* 0x000fea0003800000 */
[----:B------:R-:W-:-:S04]  /*d440*/  SHF.R.U32.HI R4, RZ, 0x10, R2 ;  /* 0x00000010ff047819 */ /* 0x000fc80000011602 */
[----:B------:R-:W-:-:S13]  /*d450*/  ISETP.NE.AND P0, PT, R4, RZ, PT ;  /* 0x000000ff0400720c */ /* 0x000fda0003f05270 */
[----:B------:R-:W0:Y:S02]  /*d460*/  @!P0 LDC R4, c[0x0][0x9f0] ;  /* 0x00027c00ff048b82 */ /* 0x000e240000000800 */
[-C--:B0-----:R-:W-:Y:S02]  /*d470*/  IABS R6, R4.reuse ;  /* 0x0000000400067213 */ /* 0x081fe40000000000 */
[----:B------:R-:W-:Y:S02]  /*d480*/  IADD3 R5, R4, -0x1, R0 ;  /* 0xffffffff04057810 */ /* 0x000fe40007ffe000 */
[----:B------:R-:W0:Y:S02]  /*d490*/  I2F.RP R8, R6 ;  /* 0x0000000600087306 */ /* 0x000e240000209400 */
[----:B------:R-:W-:-:S04]  /*d4a0*/  LOP3.LUT R2, R5, R4, RZ, 0x3c, !PT ;  /* 0x0000000405027212 */ /* 0x000fc800078e3cff */
[----:B------:R-:W-:Y:S02]  /*d4b0*/  ISETP.GE.AND P2, PT, R2, RZ, PT ;  /* 0x000000ff0200720c */ /* 0x000fe40003f46270 */
[----:B0-----:R-:W0:Y:S02]  /*d4c0*/  MUFU.RCP R8, R8 ;  /* 0x0000000800087308 */ /* 0x001e240000001000 */
[----:B0-----:R-:W-:-:S06]  /*d4d0*/  VIADD R3, R8, 0xffffffe ;  /* 0x0ffffffe08037836 */ /* 0x001fcc0000000000 */
[----:B------:R-:W0:Y:S02]  /*d4e0*/  F2I.FTZ.U32.TRUNC.NTZ R3, R3 ;  /* 0x0000000300037305 */ /* 0x000e24000021f000 */
[----:B0-----:R-:W-:-:S04]  /*d4f0*/  IMAD.MOV R2, RZ, RZ, -R3 ;  /* 0x000000ffff027224 */ /* 0x001fc800078e0a03 */
[----:B------:R-:W-:Y:S02]  /*d500*/  IMAD R7, R2, R6, RZ ;  /* 0x0000000602077224 */ /* 0x000fe400078e02ff */
[----:B------:R-:W-:-:S04]  /*d510*/  IMAD.MOV.U32 R2, RZ, RZ, RZ ;  /* 0x000000ffff027224 */ /* 0x000fc800078e00ff */
        /* <DEDUP_REMOVED lines=10> */
[----:B------:R-:W-:-:S13]  /*d5c0*/  ISETP.GE.U32.AND P0, PT, R3, R6, PT ;  /* 0x000000060300720c */ /* 0x000fda0003f06070 */
[----:B------:R-:W-:-:S04]  /*d5d0*/  @P0 VIADD R7, R7, 0x1 ;  /* 0x0000000107070836 */ /* 0x000fc80000000000 */
[----:B------:R-:W-:-:S04]  /*d5e0*/  IMAD.MOV.U32 R3, RZ, RZ, R7 ;  /* 0x000000ffff037224 */ /* 0x000fc800078e0007 */
[----:B------:R-:W-:Y:S01]  /*d5f0*/  @!P2 IMAD.MOV R3, RZ, RZ, -R3 ;  /* 0x000000ffff03a224 */ /* 0x000fe200078e0a03 */
[----:B------:R-:W-:-:S07]  /*d600*/  @!P1 LOP3.LUT R3, RZ, R4, RZ, 0x33, !PT ;  /* 0x00000004ff039212 */ /* 0x000fce00078e33ff */
.L_x_2451:
[----:B------:R-:W-:Y:S05]  /*d610*/  BSYNC B0 ;  /* 0x0000000000007941 */ /* 0x000fea0003800000 */
.L_x_2450:
        /* <DEDUP_REMOVED lines=23> */
.L_x_2453:
        /* <DEDUP_REMOVED lines=12> */
[----:B------:R-:W-:Y:S02]  /*d850*/  IMAD.U32 R7, RZ, RZ, UR9 ;  /* 0x00000009ff077e24 */ /* 0x000fe4000f8e00ff */
[----:B------:R-:W-:-:S02]  /*d860*/  IMAD.U32 R10, RZ, RZ, UR4 ;  /* 0x00000004ff0a7e24 */ /* 0x000fc4000f8e00ff */
[----:B------:R-:W-:Y:S02]  /*d870*/  IMAD.U32 R11, RZ, RZ, UR5 ;  /* 0x00000005ff0b7e24 */ /* 0x000fe4000f8e00ff */
[----:B------:R-:W-:Y:S02]  /*d880*/  IMAD.MOV.U32 R8, RZ, RZ, 0x70 ;  /* 0x00000070ff087424 */ /* 0x000fe400078e00ff */
[----:B------:R-:W-:Y:S02]  /*d890*/  IMAD.MOV.U32 R12, RZ, RZ, 0x1 ;  /* 0x00000001ff0c7424 */ /* 0x000fe400078e00ff */
[----:B------:R-:W-:-:S07]  /*d8a0*/  IMAD.MOV.U32 R13, RZ, RZ, RZ ;  /* 0x000000ffff0d7224 */ /* 0x000fce00078e00ff */
[----:B------:R-:W-:-:S07]  /*d8b0*/  LEPC R20, `(.L_x_2456) ;  /* 0x000000001014794e */ /* 0x000fce0000000000 */
[----:B0-----:R-:W-:Y:S05]  /*d8c0*/  CALL.ABS.NOINC R2 ;  /* 0x0000000002007343 */ /* 0x001fea0003c00000 */
.L_x_2456:
[----:B------:R-:W-:Y:S05]  /*d8d0*/  BSYNC B6 ;  /* 0x0000000000067941 */ /* 0x000fea0003800000 */
.L_x_2455:
        /* <DEDUP_REMOVED lines=20> */
.L_x_2459:
[----:B------:R0:W1:Y:S01]  /*da20*/  LDC.64 R2, c[0x4][R26] ;  /* 0x010000001a027b82 */ /* 0x0000620000000a00 */
[----:B------:R-:W-:Y:S01]  /*da30*/  ULDC.64 UR6, c[0x4][0xf0] ;  /* 0x01003c0000067ab9 */ /* 0x000fe20000000a00 */
[----:B------:R-:W-:Y:S01]  /*da40*/  ULDC.64 UR8, c[0x4][0xf8] ;  /* 0x01003e0000087ab9 */ /* 0x000fe20000000a00 */
[----:B------:R-:W-:Y:S01]  /*da50*/  ULDC.64 UR4, c[0x4][0x80] ;  /* 0x0100200000047ab9 */ /* 0x000fe20000000a00 */
        /* <DEDUP_REMOVED lines=11> */
.L_x_2458:
[----:B------:R-:W-:Y:S05]  /*db10*/  BSYNC B6 ;  /* 0x0000000000067941 */ /* 0x000fea0003800000 */
.L_x_2457:
[----:B------:R-:W-:Y:S01]  /*db20*/  ULDC.64 UR4, c[0x0][0x9f8] ;  /* 0x00027e0000047ab9 */ /* 0x000fe20000000a00 */
[----:B------:R-:W0:Y:S01]  /*db30*/  S2R R2, SR_TID.X ;  /* 0x0000000000027919 */ /* 0x000e220000002100 */
[----:B------:R-:W-:Y:S01]  /*db40*/  ISETP.NE.U32.AND P0, PT, RZ, UR4, PT ;  /* 0x00000004ff007c0c */ /* 0x000fe2000bf05070 */
[----:B------:R-:W1:Y:S03]  /*db50*/  LDC R5, c[0x0][0x430] ;  /* 0x00010c00ff057b82 */ /* 0x000e660000000800 */
[----:B------:R-:W-:-:S13]  /*db60*/  ISETP.NE.AND.EX P0, PT, RZ, UR5, PT, P0 ;  /* 0x00000005ff007c0c */ /* 0x000fda000bf05300 */
[----:B------:R-:W-:Y:S01]  /*db70*/  @P0 IADD3 R24, P1, R24, UR4, RZ ;  /* 0x0000000418180c10 */ /* 0x000fe2000ff3e0ff */
[----:B------:R-:W2:Y:S01]  /*db80*/  S2R R21, SR_TID.X ;  /* 0x0000000000157919 */ /* 0x000ea20000002100 */
[----:B------:R-:W-:Y:S01]  /*db90*/  LOP3.LUT R23, R23, 0xffffffdf, RZ, 0xc0, !PT ;  /* 0xffffffdf17177812 */ /* 0x000fe200078ec0ff */
[----:B------:R-:W-:Y:S01]  /*dba0*/  ULDC UR4, c[0x0][0x320] ;  /* 0x0000c80000047ab9 */ /* 0x000fe20000000800 */
[----:B------:R-:W-:-:S05]  /*dbb0*/  @P0 IADD3.X R25, R25, UR5, RZ, P1, !PT ;  /* 0x0000000519190c10 */ /* 0x000fca0008ffe4ff */
[----:B------:R3:W4:Y:S01]  /*dbc0*/  @P0 LDG.E R31, desc[UR36][R24.64] ;  /* 0x00000024181f0981 */ /* 0x000722000c1e1900 */
[----:B-1----:R-:W-:Y:S01]  /*dbd0*/  ISETP.NE.AND P2, PT, R5, 0x1, PT ;  /* 0x000000010500780c */ /* 0x002fe20003f45270 */
[----:B------:R-:W1:Y:S01]  /*dbe0*/  S2R R26, SR_TID.X ;  /* 0x00000000001a7919 */ /* 0x000e620000002100 */
[----:B0-----:R-:W-:-:S04]  /*dbf0*/  LOP3.LUT R2, R2, 0x7f, RZ, 0xc0, !PT ;  /* 0x0000007f02027812 */ /* 0x001fc800078ec0ff */
[----:B------:R-:W-:Y:S01]  /*dc00*/  SHF.R.U32.HI R2, RZ, 0x3, R2 ;  /* 0x00000003ff027819 */ /* 0x000fe20000011602 */
[----:B---3--:R-:W-:-:S06]  /*dc10*/  VIADD R25, R29, 0xffffffff ;  /* 0xffffffff1d197836 */ /* 0x008fcc0000000000 */
[----:B------:R-:W0:Y:S01]  /*dc20*/  @P2 LDC R3, c[0x0][0x434] ;  /* 0x00010d00ff032b82 */ /* 0x000e220000000800 */
[----:B------:R-:W-:Y:S01]  /*dc30*/  @P2 LOP3.LUT R23, R23, 0x20, RZ, 0xfc, !PT ;  /* 0x0000002017172812 */ /* 0x000fe200078efcff */
[----:B--2---:R-:W-:-:S05]  /*dc40*/  IMAD.SHL.U32 R20, R21, 0x10, RZ ;  /* 0x0000001015147824 */ /* 0x004fca00078e00ff */
[----:B------:R-:W-:Y:S02]  /*dc50*/  LOP3.LUT R20, R2, 0x70, R20, 0xf8, !PT ;  /* 0x0000007002147812 */ /* 0x000fe400078ef814 */
[----:B------:R-:W2:Y:S03]  /*dc60*/  @P2 LDC R2, c[0x0][0x438] ;  /* 0x00010e00ff022b82 */ /* 0x000ea60000000800 */
[----:B------:R-:W-:Y:S02]  /*dc70*/  IMAD R4, R25, 0x60, R20 ;  /* 0x0000006019047824 */ /* 0x000fe400078e0214 */
[----:B-1----:R-:W-:Y:S02]  /*dc80*/  IMAD.SHL.U32 R9, R26, 0x8, RZ ;  /* 0x000000081a097824 */ /* 0x002fe400078e00ff */
[C---:B------:R-:W-:Y:S01]  /*dc90*/  IMAD.IADD R0, R4.reuse, 0x1, R37 ;  /* 0x0000000104007824 */ /* 0x040fe200078e0225 */
[----:B------:R-:W-:-:S02]  /*dca0*/  ISETP.GE.AND P0, PT, R4, R34, PT ;  /* 0x000000220400720c */ /* 0x000fc40003f06270 */
[----:B------:R-:W-:Y:S01]  /*dcb0*/  LOP3.LUT R9, R9, 0x38, RZ, 0xc0, !PT ;  /* 0x0000003809097812 */ /* 0x000fe200078ec0ff */
[----:B0-----:R-:W-:Y:S01]  /*dcc0*/  @P2 IMAD.HI.U32 R3, R0, R3, RZ ;  /* 0x0000000300032227 */ /* 0x001fe200078e00ff */
[----:B------:R-:W-:Y:S02]  /*dcd0*/  ISETP.GT.U32.OR P0, PT, R20, 0x5f, P0 ;  /* 0x0000005f1400780c */ /* 0x000fe40000704470 */
[C---:B------:R-:W-:Y:S01]  /*dce0*/  LOP3.LUT R8, R9.reuse, 0x40, RZ, 0xfc, !PT ;  /* 0x0000004009087812 */ /* 0x040fe200078efcff */
[----:B------:R-:W-:Y:S01]  /*dcf0*/  IMAD.MOV.U32 R4, RZ, RZ, R0 ;  /* 0x000000ffff047224 */ /* 0x000fe200078e0000 */
[----:B------:R-:W-:Y:S02]  /*dd00*/  ISETP.GE.AND P1, PT, R9, UR4, PT ;  /* 0x0000000409007c0c */ /* 0x000fe4000bf26270 */
[----:B--2---:R-:W-:Y:S02]  /*dd10*/  @P2 SHF.R.U32.HI R4, RZ, R2, R3 ;  /* 0x00000002ff042219 */ /* 0x004fe40000011603 */
[----:B------:R-:W-:Y:S01]  /*dd20*/  ISETP.GE.AND P2, PT, R8, UR4, PT ;  /* 0x0000000408007c0c */ /* 0x000fe2000bf46270 */
[----:B------:R-:W-:-:S02]  /*dd30*/  ULDC UR4, c[0x0][0x2f4] ;  /* 0x0000bd0000047ab9 */ /* 0x000fc40000000800 */
[----:B------:R-:W-:Y:S01]  /*dd40*/  IMAD.MOV R3, RZ, RZ, -R4 ;  /* 0x000000ffff037224 */ /* 0x000fe200078e0a04 */
[----:B------:R-:W-:-:S03]  /*dd50*/  SEL R29, RZ, 0xffffffff, P2 ;  /* 0xffffffffff1d7807 */ /* 0x000fc60001000000 */
[----:B------:R-:W-:Y:S01]  /*dd60*/  IMAD R0, R5, R3, R0 ;  /* 0x0000000305007224 */ /* 0x000fe200078e0200 */
[----:B------:R-:W-:Y:S01]  /*dd70*/  SEL R5, RZ, 0x1, P1 ;  /* 0x00000001ff057807 */ /* 0x000fe20000800000 */
[----:B------:R-:W0:Y:S01]  /*dd80*/  @!P0 LDC.64 R2, c[0x0][0x428] ;  /* 0x00010a00ff028b82 */ /* 0x000e220000000a00 */
[----:B------:R-:W-:-:S05]  /*dd90*/  IMAD.SHL.U32 R29, R29, 0x2, RZ ;  /* 0x000000021d1d7824 */ /* 0x000fca00078e00ff */
[----:B------:R-:W-:Y:S02]  /*dda0*/  LOP3.LUT R29, R29, 0x2, R5, 0xe2, !PT ;  /* 0x000000021d1d7812 */ /* 0x000fe400078ee205 */
[----:B------:R-:W-:Y:S02]  /*ddb0*/  @!P0 SHF.R.S32.HI R5, RZ, 0x1f, R4 ;  /* 0x0000001fff058819 */ /* 0x000fe40000011404 */
[----:B------:R-:W-:Y:S02]  /*ddc0*/  ISETP.GE.AND P2, PT, R9, UR4, PT ;  /* 0x0000000409007c0c */ /* 0x000fe4000bf46270 */
[----:B------:R-:W-:Y:S02]  /*ddd0*/  LOP3.LUT R23, R23, 0xfffffffb, RZ, 0xc0, !PT ;  /* 0xfffffffb17177812 */ /* 0x000fe400078ec0ff */
[----:B------:R-:W-:-:S09]  /*dde0*/  LOP3.LUT R7, R9, 0x80, RZ, 0xfc, !PT ;  /* 0x0000008009077812 */ /* 0x000fd200078efcff */
[----:B------:R-:W-:-:S04]  /*ddf0*/  @P2 LOP3.LUT R23, R23, 0x4, RZ, 0xfc, !PT ;  /* 0x0000000417172812 */ /* 0x000fc800078efcff */
[----:B------:R-:W-:Y:S01]  /*de00*/  LOP3.LUT R23, R23, 0xfffffffd, RZ, 0xc0, !PT ;  /* 0xfffffffd17177812 */ /* 0x000fe200078ec0ff */
[----:B------:R-:W-:Y:S01]  /*de10*/  UMOV UR5, 0xffffffff ;  /* 0xffffffff00057882 */ /* 0x000fe20000000000 */
[----:B------:R-:W-:Y:S02]  /*de20*/  LOP3.LUT R26, R18, 0xffff, RZ, 0xc0, !PT ;  /* 0x0000ffff121a7812 */ /* 0x000fe400078ec0ff */
[----:B----4-:R-:W-:Y:S01]  /*de30*/  SHF.R.S32.HI R6, RZ, 0x1f, R31 ;  /* 0x0000001fff067819 */ /* 0x010fe2000001141f */
[----:B0-----:R-:W-:-:S04]  /*de40*/  @!P0 IMAD.WIDE.U32 R4, R31, R2, R4 ;  /* 0x000000021f048225 */ /* 0x001fc800078e0004 */
[----:B------:R0:W-:Y:S02]  /*de50*/  STL [R1], R6 ;  /* 0x0000000601007387 */ /* 0x0001e40000100800 */
[----:B0-----:R-:W-:-:S04]  /*de60*/  @!P0 IMAD R6, R6, R2, RZ ;  /* 0x0000000206068224 */ /* 0x001fc800078e02ff */
[----:B------:R-:W-:Y:S02]  /*de70*/  @!P0 IMAD R6, R31, R3, R6 ;  /* 0x000000031f068224 */ /* 0x000fe400078e0206 */
[----:B------:R-:W0:Y:S02]  /*de80*/  @!P0 LDC.64 R2, c[0x0][0x418] ;  /* 0x00010600ff028b82 */ /* 0x000e240000000a00 */
[----:B------:R-:W-:Y:S01]  /*de90*/  @!P0 IMAD.IADD R6, R5, 0x1, R6 ;  /* 0x0000000105068824 */ /* 0x000fe200078e0206 */
[----:B0-----:R-:W-:-:S04]  /*dea0*/  @!P0 LEA R2, P1, R4, R2, 0x2 ;  /* 0x0000000204028211 */ /* 0x001fc800078210ff */
[----:B------:R-:W-:Y:S01]  /*deb0*/  @!P0 LEA.HI.X R3, R4, R3, R6, 0x2, P1 ;  /* 0x0000000304038211 */ /* 0x000fe200008f1406 */
[----:B------:R-:W-:Y:S01]  /*dec0*/  IMAD.MOV.U32 R4, RZ, RZ, RZ ;  /* 0x000000ffff047224 */ /* 0x000fe200078e00ff */
[----:B------:R-:W-:-:S05]  /*ded0*/  ISETP.GE.AND P1, PT, R8, UR4, PT ;  /* 0x0000000408007c0c */ /* 0x000fca000bf26270 */
[----:B------:R0:W5:Y:S01]  /*dee0*/  @!P0 LDG.E R4, desc[UR36][R2.64] ;  /* 0x0000002402048981 */ /* 0x000162000c1e1900 */
[----:B------:R-:W-:-:S07]  /*def0*/  ISETP.GE.AND P0, PT, R7, UR4, PT ;  /* 0x0000000407007c0c */ /* 0x000fce000bf06270 */
[----:B------:R-:W-:Y:S01]  /*df00*/  @P1 LOP3.LUT R23, R23, 0x2, RZ, 0xfc, !PT ;  /* 0x0000000217171812 */ /* 0x000fe200078efcff */
[----:B0-----:R-:W-:-:S03]  /*df10*/  IMAD.U32 R2, RZ, RZ, UR38 ;  /* 0x00000026ff027e24 */ /* 0x001fc6000f8e00ff */
[----:B------:R-:W-:-:S04]  /*df20*/  LOP3.LUT R23, R23, 0xfffffffe, RZ, 0xc0, !PT ;  /* 0xfffffffe17177812 */ /* 0x000fc800078ec0ff */
[----:B------:R-:W-:Y:S01]  /*df30*/  @P0 LOP3.LUT R23, R23, 0x1, RZ, 0xfc, !PT ;  /* 0x0000000117170812 */ /* 0x000fe200078efcff */
[----:B------:R-:W-:Y:S06]  /*df40*/  BRA.DIV UR5, `(.L_x_2460) ;  /* 0x0000004205e47947 */ /* 0x000fec000b800000 */
.L_x_2528:
        /* <DEDUP_REMOVED lines=8> */
.L_x_2461:
[----:B------:R-:W-:Y:S01]  /*dfd0*/  SHF.R.S32.HI R5, RZ, 0x1f, R0 ;  /* 0x0000001fff057819 */ /* 0x000fe20000011400 */
[----:B------:R-:W-:Y:S01]  /*dfe0*/  ULDC.64 UR4, c[0x0][0x328] ;  /* 0x0000ca0000047ab9 */ /* 0x000fe20000000a00 */
[----:B------:R-:W-:Y:S01]  /*dff0*/  ULDC.64 UR6, c[0x0][0x318] ;  /* 0x0000c60000067ab9 */ /* 0x000fe20000000a00 */
[----:B------:R-:W-:Y:S01]  /*e000*/  IMAD.WIDE.U32 R2, R0, UR4, RZ ;  /* 0x0000000400027c25 */ /* 0x000fe2000f8e00ff */
        /* <DEDUP_REMOVED lines=19> */
.L_x_2529:
[----:B------:R-:W-:Y:S05]  /*e140*/  BSYNC B0 ;  /* 0x0000000000007941 */ /* 0x000fea0003800000 */
.L_x_2462:
        /* <DEDUP_REMOVED lines=93> */
.L_x_2543:
        /* <DEDUP_REMOVED lines=12> */
.L_x_2465:
        /* <DEDUP_REMOVED lines=10> */
.L_x_2466:
        /* <DEDUP_REMOVED lines=35> */
.L_x_2468:
[----:B------:R-:W-:Y:S05]  /*eab0*/  BSYNC B6 ;  /* 0x0000000000067941 */ /* 0x000fea0003800000 */
.L_x_2467:
[----:B------:R-:W3:Y:S01]  /*eac0*/  LDL.LU R2, [R1+0x18] ;  /* 0x0000180001027983 */ /* 0x000ee20000300800 */
[----:B------:R-:W-:Y:S01]  /*ead0*/  ULDC.64 UR6, c[0x0][0x2e0] ;  /* 0x0000b80000067ab9 */ /* 0x000fe20000000a00 */
[----:B------:R-:W-:Y:S01]  /*eae0*/  IMAD.MOV.U32 R3, RZ, RZ, R35 ;  /* 0x000000ffff037224 */ /* 0x000fe200078e0023 */
[----:B------:R-:W-:Y:S01]  /*eaf0*/  ULDC.64 UR4, c[0x0][0x2d8] ;  /* 0x0000b60000047ab9 */ /* 0x000fe20000000a00 */
[----:B------:R-:W4:Y:S04]  /*eb00*/  LDL.LU.64 R20, [R1+0x8] ;  /* 0x0000080001147983 */ /* 0x000f280000300a00 */
[----:B------:R0:W5:Y:S01]  /*eb10*/  LDL R10, [R1+0x4] ;  /* 0x00000400010a7983 */ /* 0x0001620000100800 */
[----:B------:R-:W1:Y:S02]  /*eb20*/  S2R R11, SR_TID.X ;  /* 0x00000000000b7919 */ /* 0x000e640000002100 */
[----:B-1----:R-:W-:-:S05]  /*eb30*/  IMAD.SHL.U32 R8, R11, 0x8, RZ ;  /* 0x000000080b087824 */ /* 0x002fca00078e00ff */
[----:B------:R-:W-:Y:S01]  /*eb40*/  LOP3.LUT R8, R8, 0x38, RZ, 0xc0, !PT ;  /* 0x0000003808087812 */ /* 0x000fe200078ec0ff */
[----:B---3--:R-:W-:Y:S02]  /*eb50*/  IMAD.MOV.U32 R0, RZ, RZ, R2 ;  /* 0x000000ffff007224 */ /* 0x008fe400078e0002 */
[----:B----4-:R-:W-:Y:S01]  /*eb60*/  IMAD.MOV.U32 R2, RZ, RZ, R20 ;  /* 0x000000ffff027224 */ /* 0x010fe200078e0014 */
[----:B------:R-:W1:Y:S01]  /*eb70*/  S2R R21, SR_TID.X ;  /* 0x0000000000157919 */ /* 0x000e620000002100 */
[----:B------:R-:W3:Y:S01]  /*eb80*/  LDC R20, c[0x0][0x448] ;  /* 0x00011200ff147b82 */ /* 0x000ee20000000800 */
[----:B------:R-:W-:Y:S02]  /*eb90*/  IMAD R4, R0, UR6, RZ ;  /* 0x0000000600047c24 */ /* 0x000fe4000f8e02ff */
[----:B------:R-:W-:-:S04]  /*eba0*/  IMAD.WIDE.U32 R2, R26, UR4, R2 ;  /* 0x000000041a027c25 */ /* 0x000fc8000f8e0002 */
[----:B------:R-:W-:Y:S01]  /*ebb0*/  IMAD R3, R26, UR5, R3 ;  /* 0x000000051a037c24 */ /* 0x000fe2000f8e0203 */
[----:B------:R-:W-:Y:S01]  /*ebc0*/  ULDC.64 UR4, c[0x0][0x2d0] ;  /* 0x0000b40000047ab9 */ /* 0x000fe20000000a00 */
[C---:B------:R-:W-:Y:S02]  /*ebd0*/  IMAD R4, R30.reuse, UR7, R4 ;  /* 0x000000071e047c24 */ /* 0x040fe4000f8e0204 */
[----:B------:R-:W-:Y:S01]  /*ebe0*/  IMAD.WIDE.U32 R2, R30, UR6, R2 ;  /* 0x000000061e027c25 */ /* 0x000fe2000f8e0002 */
[----:B---3--:R-:W-:Y:S02]  /*ebf0*/  ISETP.NE.AND P6, PT, R20, 0x1, PT ;  /* 0x000000011400780c */ /* 0x008fe40003fc5270 */
[----:B------:R-:W3:Y:S01]  /*ec00*/  S2R R20, SR_TID.X ;  /* 0x0000000000147919 */ /* 0x000ee20000002100 */
[----:B-1----:R-:W-:-:S04]  /*ec10*/  LOP3.LUT R21, R21, 0x7f, RZ, 0xc0, !PT ;  /* 0x0000007f15157812 */ /* 0x002fc800078ec0ff */
[----:B------:R-:W-:-:S06]  /*ec20*/  SHF.R.U32.HI R21, RZ, 0x3, R21 ;  /* 0x00000003ff157819 */ /* 0x000fcc0000011615 */
[----:B--2---:R-:W1:Y:S08]  /*ec30*/  @P6 LDC R7, c[0x0][0x44c] ;  /* 0x00011300ff076b82 */ /* 0x004e700000000800 */
[----:B------:R-:W2:Y:S01]  /*ec40*/  @P6 LDC R6, c[0x0][0x450] ;  /* 0x00011400ff066b82 */ /* 0x000ea20000000800 */
[----:B---3--:R-:W-:-:S05]  /*ec50*/  IMAD.SHL.U32 R20, R20, 0x10, RZ ;  /* 0x0000001014147824 */ /* 0x008fca00078e00ff */
[----:B------:R-:W-:-:S05]  /*ec60*/  LOP3.LUT R20, R21, 0x70, R20, 0xf8, !PT ;  /* 0x0000007015147812 */ /* 0x000fca00078ef814 */
[----:B------:R-:W-:-:S04]  /*ec70*/  IMAD R5, R17, 0x80, R20 ;  /* 0x0000008011057824 */ /* 0x000fc800078e0214 */
[----:B-1----:R-:W-:Y:S01]  /*ec80*/  @P6 IMAD.HI.U32 R7, R5, R7, RZ ;  /* 0x0000000705076227 */ /* 0x002fe200078e00ff */
[----:B------:R-:W-:-:S04]  /*ec90*/  MOV R0, R5 ;  /* 0x0000000500007202 */ /* 0x000fc80000000f00 */
[----:B--2---:R-:W-:Y:S02]  /*eca0*/  @P6 SHF.R.U32.HI R0, RZ, R6, R7 ;  /* 0x00000006ff006219 */ /* 0x004fe40000011607 */
[----:B------:R-:W1:Y:S01]  /*ecb0*/  LDC R6, c[0x0][0x448] ;  /* 0x00011200ff067b82 */ /* 0x000e620000000800 */
[----:B------:R-:W-:Y:S02]  /*ecc0*/  IMAD.IADD R3, R3, 0x1, R4 ;  /* 0x0000000103037824 */ /* 0x000fe400078e0204 */
[----:B------:R-:W-:Y:S02]  /*ecd0*/  IMAD.MOV R4, RZ, RZ, -R0 ;  /* 0x000000ffff047224 */ /* 0x000fe400078e0a00 */
[----:B------:R-:W-:-:S04]  /*ece0*/  IMAD.WIDE.U32 R2, R0, UR4, R2 ;  /* 0x0000000400027c25 */ /* 0x000fc8000f8e0002 */
[----:B-1----:R-:W-:Y:S01]  /*ecf0*/  IMAD R4, R6, R4, R5 ;  /* 0x0000000406047224 */ /* 0x002fe200078e0205 */
[----:B------:R-:W-:-:S05]  /*ed00*/  SHF.R.S32.HI R5, RZ, 0x1f, R0 ;  /* 0x0000001fff057819 */ /* 0x000fca0000011400 */
        /* <DEDUP_REMOVED lines=23> */
[----:B0-----:R-:W-:Y:S10]  /*ee80*/  BRA.DIV UR5, `(.L_x_2469) ;  /* 0x0000003e05807947 */ /* 0x001ff4000b800000 */
[----:B------:R-:W0:Y:S01]  /*ee90*/  SHFL.IDX PT, R14, R0, RZ, 0x181f ;  /* 0x00181fff000e7589 */ /* 0x000e2200000e0000 */
[----:B-----5:R-:W-:Y:S02]  /*eea0*/  IMAD R5, R10, R6, RZ ;  /* 0x000000060a057224 */ /* 0x020fe400078e02ff */
[----:B------:R-:W-:Y:S01]  /*eeb0*/  IMAD R17, R17, 0x80, R9 ;  /* 0x0000008011117824 */ /* 0x000fe200078e0209 */
        /* <DEDUP_REMOVED lines=10> */
[----:B------:R-:W-:Y:S01]  /*ef60*/  ISETP.GE.AND P1, PT, R6, R5, PT ;  /* 0x000000050600720c */ /* 0x000fe20003f26270 */
[----:B------:R-:W-:-:S02]  /*ef70*/  VIADD R6, R17, 0x20 ;  /* 0x0000002011067836 */ /* 0x000fc40000000000 */
[----:B-1----:R-:W1:Y:S10]  /*ef80*/  SHFL.IDX PT, R2, R4, 0x1, 0x181f ;  /* 0x00381f0004027f89 */ /* 0x002e7400000e0000 */
[----:B0-----:R-:W-:-:S05]  /*ef90*/  @!P1 LEA R14, P4, R8, R14, 0x1 ;  /* 0x0000000e080e9211 */ /* 0x001fca00078808ff */
[----:B-1----:R-:W-:Y:S02]  /*efa0*/  @!P1 IMAD.X R7, RZ, RZ, R2, P4 ;  /* 0x000000ffff079224 */ /* 0x002fe400020e0602 */
[----:B------:R-:W-:Y:S02]  /*efb0*/  @!P1 IMAD.MOV.U32 R2, RZ, RZ, R14 ;  /* 0x000000ffff029224 */ /* 0x000fe400078e000e */
[----:B------:R-:W-:Y:S01]  /*efc0*/  @!P1 IMAD.MOV.U32 R3, RZ, RZ, R7 ;  /* 0x000000ffff039224 */ /* 0x000fe200078e0007 */
        /* <DEDUP_REMOVED lines=30> */
[----:B-1----:R-:W-:Y:S01]  /*f1b0*/  @!P1 IMAD.X R7, RZ, RZ, R2, P4 ;  /* 0x000000ffff079224 */ /* 0x002fe200020e0602 */
[----:B------:R-:W-:Y:S02]  /*f1c0*/  @!P1 MOV R2, R14 ;  /* 0x0000000e00029202 */ /* 0x000fe40000000f00 */
[----:B------:R-:W0:Y:S01]  /*f1d0*/  SHFL.IDX PT, R14, R0, 0x5, 0x181f ;  /* 0x00b81f00000e7f89 */ /* 0x000e2200000e0000 */
[----:B------:R-:W-:-:S05]  /*f1e0*/  @!P1 IMAD.MOV.U32 R3, RZ, RZ, R7 ;  /* 0x000000ffff039224 */ /* 0x000fca00078e0007 */
        /* <DEDUP_REMOVED lines=25> */
.L_x_2560:
        /* <DEDUP_REMOVED lines=12> */
.L_x_2471:
[----:B------:R-:W-:Y:S05]  /*f440*/  BSYNC B0 ;  /* 0x0000000000007941 */ /* 0x000fea0003800000 */
.L_x_2470:
[----:B------:R-:W-:Y:S01]  /*f450*/  NOP ;  /* 0x0000000000007918 */ /* 0x000fe20000000000 */
[----:B------:R-:W-:-:S13]  /*f460*/  PLOP3.LUT P0, PT, PT, PT, PT, 0x80, 0x0 ;  /* 0x000000000000781c */ /* 0x000fda0003f0f070 */
.L_x_2472:
        /* <DEDUP_REMOVED lines=20> */
.L_x_2561:
[----:B------:R-:W-:Y:S05]  /*f5b0*/  BSYNC B0 ;  /* 0x0000000000007941 */ /* 0x000fea0003800000 */
.L_x_2473:
[----:B------:R-:W-:Y:S01]  /*f5c0*/  ISETP.GE.AND P0, PT, R0, R36, PT ;  /* 0x000000240000720c */ /* 0x000fe20003f06270 */
[----:B------:R-:W-:-:S12]  /*f5d0*/  BSSY B0, `(.L_x_2475) ;  /* 0x00000f6000007945 */ /* 0x000fd80003800000 */
[----:B------:R-:W-:Y:S05]  /*f5e0*/  @!P0 BRA `(.L_x_2476) ;  /* 0x0000000c00d08947 */ /* 0x000fea0003800000 */
[----:B------:R-:W-:Y:S02]  /*f5f0*/  IMAD.MOV.U32 R10, RZ, RZ, R27 ;  /* 0x000000ffff0a7224 */ /* 0x000fe400078e001b */
[----:B------:R-:W-:Y:S02]  /*f600*/  IMAD.MOV.U32 R17, RZ, RZ, R28 ;  /* 0x000000ffff117224 */ /* 0x000fe400078e001c */
[----:B------:R-:W-:-:S07]  /*f610*/  IMAD.MOV.U32 R30, RZ, RZ, R25 ;  /* 0x000000ffff1e7224 */ /* 0x000fce00078e0019 */
.L_x_2489:
        /* <DEDUP_REMOVED lines=26> */
[----:B------:R-:W-:Y:S02]  /*f7c0*/  @!P2 LEA.HI.X R5, R2, R5, R8, 0x2, P0 ;  /* 0x000000050205a211 */ /* 0x000fe400000f1408 */
[----:B------:R-:W-:-:S06]  /*f7d0*/  MOV R8, RZ ;  /* 0x000000ff00087202 */ /* 0x000fcc0000000f00 */
        /* <DEDUP_REMOVED lines=14> */
.L_x_2477:
[----:B------:R-:W-:Y:S01]  /*f8c0*/  IMAD R6, R27, 0x8, R22 ;  /* 0x000000081b067824 */ /* 0x000fe200078e0216 */
[----:B------:R-:W-:Y:S01]  /*f8d0*/  SHF.L.U32 R3, R28, 0x1f, RZ ;  /* 0x0000001f1c037819 */ /* 0x000fe200000006ff */
[----:B------:R-:W-:Y:S03]  /*f8e0*/  BSSY B1, `(.L_x_2478) ;  /* 0x0000003000017945 */ /* 0x000fe60003800000 */
[----:B------:R-:W0:Y:S02]  /*f8f0*/  SYNCS.PHASECHK.TRANS64.TRYWAIT P0, [R6+URZ+0x2a840], R3 ;  /* 0x02a84003060075a7 */ /* 0x000e24000800017f */
[----:B0-----:R-:W-:Y:S05]  /*f900*/  @!P0 BRA `(.L_x_2479) ;  /* 0x0000003c00908947 */ /* 0x001fea0003800000 */
.L_x_2562:
[----:B------:R-:W-:Y:S05]  /*f910*/  BSYNC B1 ;  /* 0x0000000000017941 */ /* 0x000fea0003800000 */
.L_x_2478:
        /* <DEDUP_REMOVED lines=30> */
[----:B------:R-:W-:-:S05]  /*fb00*/  LOP3.LUT R11, R11, 0x38, RZ, 0xc0, !PT ;  /* 0x000000380b0b7812 */ /* 0x000fca00078ec0ff */
[----:B------:R-:W-:-:S05]  /*fb10*/  IMAD.SHL.U32 R0, R11, 0x2, RZ ;  /* 0x000000020b007824 */ /* 0x000fca00078e00ff */
        /* <DEDUP_REMOVED lines=34> */
.L_x_2576:
        /* <DEDUP_REMOVED lines=10> */
.L_x_2481:
        /* <DEDUP_REMOVED lines=10> */
.L_x_2482:
[----:B------:R3:W-:Y:S01]  /*fe80*/  SYNCS.ARRIVE.TRANS64.A1T0 RZ, [R6+URZ+0x2a830], RZ ;  /* 0x02a830ff06ff79a7 */ /* 0x0007e2000810003f */
[----:B------:R-:W-:Y:S05]  /*fe90*/  @!P2 BRA `(.L_x_2483) ;  /* 0x000000000004a947 */ /* 0x000fea0003800000 */
[----:B------:R-:W-:Y:S01]  /*fea0*/  BPT.TRAP 0x1 ;  /* 0x000000040000795c */ /* 0x000fe20000300000 */
.L_x_2483:
[----:B-1----:R-:W-:Y:S01]  /*feb0*/  SHF.L.U32 R2, R17, 0x1f, RZ ;  /* 0x0000001f11027819 */ /* 0x002fe200000006ff */
[----:B------:R-:W-:Y:S01]  /*fec0*/  IMAD R4, R10, 0x8, R22 ;  /* 0x000000080a047824 */ /* 0x000fe200078e0216 */
[----:B------:R-:W-:Y:S03]  /*fed0*/  BSSY B1, `(.L_x_2484) ;  /* 0x0000003000017945 */ /* 0x000fe60003800000 */
[----:B------:R-:W1:Y:S02]  /*fee0*/  SYNCS.PHASECHK.TRANS64.TRYWAIT P0, [R4+URZ+0x2a860], R2 ;  /* 0x02a86002040075a7 */ /* 0x000e64000800017f */
[----:B-1----:R-:W-:Y:S05]  /*fef0*/  @!P0 BRA `(.L_x_2485) ;  /* 0x0000004000048947 */ /* 0x002fea0003800000 */
.L_x_2577:
[----:B------:R-:W-:Y:S05]  /*ff00*/  BSYNC B1 ;  /* 0x0000000000017941 */ /* 0x000fea0003800000 */
.L_x_2484:
        /* <DEDUP_REMOVED lines=53> */
.L_x_2591:
        /* <DEDUP_REMOVED lines=21> */
.L_x_2487:
        /* <DEDUP_REMOVED lines=10> */
.L_x_2488:
        /* <DEDUP_REMOVED lines=14> */
.L_x_2476:
[----:B------:R-:W-:Y:S05]  /*10530*/  BSYNC B0 ;  /* 0x0000000000007941 */ /* 0x000fea0003800000 */
.L_x_2475:
        /* <DEDUP_REMOVED lines=17> */
.L_x_2491:
[----:B------:R-:W-:Y:S05]  /*10650*/  BSYNC B0 ;  /* 0x0000000000007941 */ /* 0x000fea0003800000 */
.L_x_2490:
[----:B------:R-:W-:-:S13]  /*10660*/  LOP3.LUT P0, RZ, R23, 0x10, RZ, 0xc0, !PT ;  /* 0x0000001017ff7812 */ /* 0x000fda000780c0ff */
[----:B------:R-:W-:Y:S05]  /*10670*/  @!P0 BRA `(.L_x_2492) ;  /* 0x0000000000048947 */ /* 0x000fea0003800000 */
[----:B------:R-:W-:Y:S01]  /*10680*/  BPT.TRAP 0x1 ;  /* 0x000000040000795c */ /* 0x000fe20000300000 */
.L_x_2492:
[----:B------:R-:W-:Y:S01]  /*10690*/  IMAD R0, R27, 0x8, R22 ;  /* 0x000000081b007824 */ /* 0x000fe200078e0216 */
[----:B0-----:R-:W-:Y:S01]  /*106a0*/  SHF.L.U32 R3, R28, 0x1f, RZ ;  /* 0x0000001f1c037819 */ /* 0x001fe200000006ff */
[----:B------:R-:W-:Y:S01]  /*106b0*/  BSSY B0, `(.L_x_2493) ;  /* 0x0000004000007945 */ /* 0x000fe20003800000 */
[----:B------:R-:W-:Y:S02]  /*106c0*/  IMAD R6, R25, -0x60, R34 ;  /* 0xffffffa019067824 */ /* 0x000fe400078e0222 */
[----:B------:R-:W0:Y:S02]  /*106d0*/  SYNCS.PHASECHK.TRANS64.TRYWAIT P0, [R0+URZ+0x2a860], R3 ;  /* 0x02a86003000075a7 */ /* 0x000e24000800017f */
[----:B0-----:R-:W-:Y:S05]  /*106e0*/  @!P0 BRA `(.L_x_2494) ;  /* 0x0000004000088947 */ /* 0x001fea0003800000 */
.L_x_2592:
[----:B------:R-:W-:Y:S05]  /*106f0*/  BSYNC B0 ;  /* 0x0000000000007941 */ /* 0x000fea0003800000 */
.L_x_2493:
        /* <DEDUP_REMOVED lines=57> */
.L_x_2606:
        /* <DEDUP_REMOVED lines=11> */
.L_x_2496:
        /* <DEDUP_REMOVED lines=10> */
.L_x_2497:
[----:B------:R1:W-:Y:S01]  /*10be0*/  SYNCS.ARRIVE.TRANS64.A1T0 RZ, [R0+URZ+0x2a850], RZ ;  /* 0x02a850ff00ff79a7 */ /* 0x0003e2000810003f */
[----:B------:R-:W-:-:S05]  /*10bf0*/  VIADD R27, R27, 0x1 ;  /* 0x000000011b1b7836 */ /* 0x000fca0000000000 */
[----:B------:R-:W-:-:S04]  /*10c00*/  ISETP.NE.AND P0, PT, R27, 0x2, PT ;  /* 0x000000021b00780c */ /* 0x000fc80003f05270 */
[----:B0-----:R-:W-:Y:S02]  /*10c10*/  SEL R3, RZ, 0x1, P0 ;  /* 0x00000001ff037807 */ /* 0x001fe40000000000 */
[----:B------:R-:W-:Y:S02]  /*10c20*/  SEL R27, R27, RZ, P0 ;  /* 0x000000ff1b1b7207 */ /* 0x000fe40000000000 */
[----:B-1----:R-:W-:-:S07]  /*10c30*/  LOP3.LUT R28, R28, R3, RZ, 0x3c, !PT ;  /* 0x000000031c1c7212 */ /* 0x002fce00078e3cff */
.L_x_2454:
[----:B------:R-:W-:Y:S05]  /*10c40*/  BSYNC B7 ;  /* 0x0000000000077941 */ /* 0x000fea0003800000 */
.L_x_2452:
        /* <DEDUP_REMOVED lines=8> */
[----:B------:R1:W2:Y:S01]  /*10cd0*/  LDS.128 R16, [R22+0x2a8d0] ;  /* 0x02a8d00016107984 */ /* 0x0002a20000000c00 */
[----:B------:R-:W-:Y:S06]  /*10ce0*/  BAR.ARV 0x4, 0x180 ;  /* 0x0106000000007b1d */ /* 0x000fec0000002000 */
[----:B------:R-:W-:Y:S05]  /*10cf0*/  BRA `(.L_x_2499) ;  /* 0x0000000c00d47947 */ /* 0x000fea0003800000 */
.L_x_2498:
        /* <DEDUP_REMOVED lines=22> */
[----:B--2---:R-:W-:Y:S01]  /*10e60*/  @!P1 MOV R8, R2 ;  /* 0x0000000200089202 */ /* 0x004fe20000000f00 */
        /* <DEDUP_REMOVED lines=20> */
.L_x_2616:
[----:B------:R-:W-:Y:S02]  /*10fb0*/  ULDC UR4, c[0x0][0xc38] ;  /* 0x00030e0000047ab9 */ /* 0x000fe40000000800 */
[----:B------:R-:W-:-:S04]  /*10fc0*/  IMAD.U32 R5, RZ, RZ, UR4 ;  /* 0x00000004ff057e24 */ /* 0x000fc8000f8e00ff */
[----:B-1----:R-:W-:-:S04]  /*10fd0*/  IMAD R14, R14, R5, RZ ;  /* 0x000000050e0e7224 */ /* 0x002fc800078e02ff */
[----:B------:R-:W-:-:S05]  /*10fe0*/  IMAD.IADD R7, R7, 0x1, R14 ;  /* 0x0000000107077824 */ /* 0x000fca00078e020e */
[----:B------:R-:W-:-:S13]  /*10ff0*/  ISETP.GT.AND P6, PT, R7, R0, PT ;  /* 0x000000000700720c */ /* 0x000fda0003fc4270 */
[----:B------:R-:W-:Y:S05]  /*11000*/  @P6 BRA `(.L_x_2501) ;  /* 0x0000000000a46947 */ /* 0x000fea0003800000 */
.L_x_2504:
        /* <DEDUP_REMOVED lines=35> */
.L_x_2624:
[----:B------:R-:W-:Y:S02]  /*11240*/  ULDC UR4, c[0x0][0xc38] ;  /* 0x00030e0000047ab9 */ /* 0x000fe40000000800 */
[----:B------:R-:W-:-:S04]  /*11250*/  IMAD.U32 R5, RZ, RZ, UR4 ;  /* 0x00000004ff057e24 */ /* 0x000fc8000f8e00ff */
[----:B-1----:R-:W-:-:S04]  /*11260*/  IMAD R14, R14, R5, RZ ;  /* 0x000000050e0e7224 */ /* 0x002fc800078e02ff */
[----:B------:R-:W-:-:S05]  /*11270*/  IMAD.IADD R7, R14, 0x1, R7 ;  /* 0x000000010e077824 */ /* 0x000fca00078e0207 */
[----:B------:R-:W-:-:S13]  /*11280*/  ISETP.GT.AND P6, PT, R7, R0, PT ;  /* 0x000000000700720c */ /* 0x000fda0003fc4270 */
[----:B------:R-:W-:Y:S05]  /*11290*/  @!P6 BRA `(.L_x_2504) ;  /* 0xfffffffc005ce947 */ /* 0x000fea000383ffff */
.L_x_2501:
        /* <DEDUP_REMOVED lines=10> */
.L_x_2629:
[----:B------:R-:W-:-:S13]  /*11340*/  ISETP.NE.AND P0, PT, R3, RZ, PT ;  /* 0x000000ff0300720c */ /* 0x000fda0003f05270 */
[----:B------:R-:W-:Y:S05]  /*11350*/  @!P0 BRA `(.L_x_2506) ;  /* 0x0000000000108947 */ /* 0x000fea0003800000 */
[----:B------:R-:W-:Y:S01]  /*11360*/  UMOV UR4, 0xffffffff ;  /* 0xffffffff00047882 */ /* 0x000fe20000000000 */
[----:B-1----:R-:W-:Y:S02]  /*11370*/  VIADD R12, R12, 0xffffffff ;  /* 0xffffffff0c0c7836 */ /* 0x002fe40000000000 */
[----:B------:R-:W-:Y:S05]  /*11380*/  BRA.DIV UR4, `(.L_x_2507) ;  /* 0x0000004604307947 */ /* 0x000fea000b800000 */
[----:B------:R4:W1:Y:S02]  /*11390*/  SHFL.IDX PT, R6, R2, R12, 0x1f ;  /* 0x00001f0c02067589 */ /* 0x00086400000e0000 */
.L_x_2506:
[----:B---3--:R-:W-:Y:S01]  /*113a0*/  ISETP.NE.AND P0, PT, R8, 0x1, PT ;  /* 0x000000010800780c */ /* 0x008fe20003f05270 */
[----:B-1----:R-:W-:-:S04]  /*113b0*/  IMAD R16, R6, R5, R7 ;  /* 0x0000000506107224 */ /* 0x002fc800078e0207 */
[----:B------:R-:W-:-:S08]  /*113c0*/  IMAD.IADD R0, R0, 0x1, -R16 ;  /* 0x0000000100007824 */ /* 0x000fd000078e0a10 */
[----:B------:R-:W-:Y:S05]  /*113d0*/  @!P0 BRA `(.L_x_2508) ;  /* 0x0000000000dc8947 */ /* 0x000fea0003800000 */
[----:B--2---:R-:W-:Y:S02]  /*113e0*/  IABS R5, R17 ;  /* 0x0000001100057213 */ /* 0x004fe40000000000 */
[----:B------:R-:W-:Y:S02]  /*113f0*/  IABS R4, R8 ;  /* 0x0000000800047213 */ /* 0x000fe40000000000 */
[----:B------:R-:W1:Y:S08]  /*11400*/  I2F.RP R6, R5 ;  /* 0x0000000500067306 */ /* 0x000e700000209400 */
[----:B------:R-:W2:Y:S08]  /*11410*/  I2F.RP R7, R4 ;  /* 0x0000000400077306 */ /* 0x000eb00000209400 */
[----:B-1----:R-:W0:Y:S08]  /*11420*/  MUFU.RCP R6, R6 ;  /* 0x0000000600067308 */ /* 0x002e300000001000 */
[----:B--2---:R-:W-:Y:S01]  /*11430*/  MUFU.RCP R7, R7 ;  /* 0x0000000700077308 */ /* 0x004fe20000001000 */
[----:B0---4-:R-:W-:-:S02]  /*11440*/  IADD3 R2, R6, 0xffffffe, RZ ;  /* 0x0ffffffe06027810 */ /* 0x011fc40007ffe0ff */
[----:B------:R-:W-:-:S05]  /*11450*/  IABS R6, R17 ;  /* 0x0000001100067213 */ /* 0x000fca0000000000 */
        /* <DEDUP_REMOVED lines=47> */
.L_x_2508:
        /* <DEDUP_REMOVED lines=60> */
.L_x_2509:
[----:B------:R-:W-:-:S05]  /*11b10*/  LOP3.LUT R2, RZ, R2, RZ, 0x33, !PT ;  /* 0x00000002ff027212 */ /* 0x000fca00078e33ff */
[----:B------:R-:W-:Y:S01]  /*11b20*/  IMAD.IADD R17, R17, 0x1, R2 ;  /* 0x0000000111117824 */ /* 0x000fe200078e0202 */
[----:B------:R-:W-:Y:S06]  /*11b30*/  BRA `(.L_x_2510) ;  /* 0x00000000001c7947 */ /* 0x000fec0003800000 */
.L_x_2502:
[----:B------:R-:W-:Y:S01]  /*11b40*/  UMOV UR4, URZ ;  /* 0x0000003f00047c82 */ /* 0x000fe20008000000 */
[----:B------:R-:W-:Y:S01]  /*11b50*/  UMOV UR5, URZ ;  /* 0x0000003f00057c82 */ /* 0x000fe20008000000 */
[----:B------:R-:W-:Y:S01]  /*11b60*/  ULDC UR6, c[0x0][0xc3c] ;  /* 0x00030f0000067ab9 */ /* 0x000fe20000000800 */
[----:B------:R-:W-:Y:S02]  /*11b70*/  IMAD.MOV.U32 R16, RZ, RZ, R0 ;  /* 0x000000ffff107224 */ /* 0x000fe400078e0000 */
[----:B------:R-:W-:Y:S02]  /*11b80*/  IMAD.U32 R17, RZ, RZ, UR4 ;  /* 0x00000004ff117e24 */ /* 0x000fe4000f8e00ff */
[----:B------:R-:W-:Y:S02]  /*11b90*/  IMAD.U32 R18, RZ, RZ, UR5 ;  /* 0x00000005ff127e24 */ /* 0x000fe4000f8e00ff */
[----:B------:R-:W-:-:S07]  /*11ba0*/  IMAD.U32 R19, RZ, RZ, UR6 ;  /* 0x00000006ff137e24 */ /* 0x000fce000f8e00ff */
.L_x_2510:
        /* <DEDUP_REMOVED lines=10> */
.L_x_2499:
[----:B------:R-:W-:Y:S02]  /*11c50*/  ULDC UR4, c[0x0][0xc3c] ;  /* 0x00030f0000047ab9 */ /* 0x000fe40000000800 */
[----:B--2---:R-:W-:-:S13]  /*11c60*/  ISETP.GE.AND P0, PT, R19, UR4, PT ;  /* 0x0000000413007c0c */ /* 0x004fda000bf06270 */
[----:B------:R-:W-:Y:S05]  /*11c70*/  @!P0 BRA `(.L_x_2511) ;  /* 0xffffffb0006c8947 */ /* 0x000fea000383ffff */
[----:B------:R-:W-:Y:S05]  /*11c80*/  BSYNC B8 ;  /* 0x0000000000087941 */ /* 0x000fea0003800000 */
.L_x_2446:
[----:B-1----:R-:W2:Y:S01]  /*11c90*/  LDL.LU R0, [R1+0x14] ;  /* 0x0000140001007983 */ /* 0x002ea20000300800 */
[----:B------:R-:W-:Y:S01]  /*11ca0*/  BSSY B0, `(.L_x_2512) ;  /* 0x000000b000007945 */ /* 0x000fe20003800000 */
[----:B------:R-:W1:Y:S01]  /*11cb0*/  S2R R5, SR_CgaCtaId ;  /* 0x0000000000057919 */ /* 0x000e620000008800 */
[----:B--2---:R-:W-:-:S05]  /*11cc0*/  VIADD R0, R0, 0x1 ;  /* 0x0000000100007836 */ /* 0x004fca0000000000 */
        /* <DEDUP_REMOVED lines=8> */
.L_x_2632:
[----:B------:R-:W-:Y:S05]  /*11d50*/  BSYNC B0 ;  /* 0x0000000000007941 */ /* 0x000fea0003800000 */
.L_x_2512:
[----:B------:R-:W-:-:S03]  /*11d60*/  UMOV UR4, 0xffffffff ;  /* 0xffffffff00047882 */ /* 0x000fc60000000000 */
[----:B------:R-:W-:Y:S05]  /*11d70*/  BRA.DIV UR4, `(.L_x_2514) ;  /* 0x0000003a04f07947 */ /* 0x000fea000b800000 */
[----:B-1----:R-:W1:Y:S02]  /*11d80*/  S2R R0, SR_TID.X ;  /* 0x0000000000007919 */ /* 0x002e640000002100 */
[----:B-1----:R-:W-:-:S04]  /*11d90*/  SHF.R.U32.HI R0, RZ, 0x5, R0 ;  /* 0x00000005ff007819 */ /* 0x002fc80000011600 */
[----:B------:R-:W-:-:S05]  /*11da0*/  LOP3.LUT R0, R0, 0x3, RZ, 0xc0, !PT ;  /* 0x0000000300007812 */ /* 0x000fca00078ec0ff */
[----:B------:R1:W2:Y:S02]  /*11db0*/  SHFL.IDX PT, R14, R0, RZ, 0x1f ;  /* 0x00001fff000e7589 */ /* 0x0002a400000e0000 */
.L_x_2635:
[----:B--2---:R-:W-:Y:S01]  /*11dc0*/  ISETP.NE.AND P0, PT, R14, RZ, PT ;  /* 0x000000ff0e00720c */ /* 0x004fe20003f05270 */
[----:B------:R-:W-:-:S12]  /*11dd0*/  BSSY B0, `(.L_x_2515) ;  /* 0x0000026000007945 */ /* 0x000fd80003800000 */
[----:B------:R-:W-:Y:S05]  /*11de0*/  @P0 BRA `(.L_x_2516) ;  /* 0x0000000000900947 */ /* 0x000fea0003800000 */
[----:B------:R-:W-:-:S03]  /*11df0*/  UMOV UR4, 0xffffffff ;  /* 0xffffffff00047882 */ /* 0x000fc60000000000 */
[----:B------:R-:W-:Y:S05]  /*11e00*/  BRA.DIV UR4, `(.L_x_2517) ;  /* 0x0000003e04007947 */ /* 0x000fea000b800000 */
[----:B------:R-:W-:-:S13]  /*11e10*/  ELECT P6, URZ, PT ;  /* 0x00000000003f782f */ /* 0x000fda00038c0000 */
.L_x_2638:
[----:B------:R-:W-:Y:S05]  /*11e20*/  @!P6 BRA `(.L_x_2516) ;  /* 0x000000000080e947 */ /* 0x000fea0003800000 */
[----:B-1----:R-:W2:Y:S02]  /*11e30*/  LDL R0, [R1+0x1c] ;  /* 0x00001c0001007983 */ /* 0x002ea40000100800 */
[----:B--2---:R-:W-:-:S13]  /*11e40*/  R2UR UR4, R0 ;  /* 0x00000000000472ca */ /* 0x004fda00000e0000 */
[----:B------:R-:W-:-:S06]  /*11e50*/  ULOP3.LUT UR4, UR4, 0x2, URZ, 0xfc, !UPT ;  /* 0x0000000204047892 */ /* 0x000fcc000f8efc3f */
[----:B------:R-:W-:-:S05]  /*11e60*/  IMAD.U32 R0, RZ, RZ, UR4 ;  /* 0x00000004ff007e24 */ /* 0x000fca000f8e00ff */
[----:B------:R-:W-:-:S13]  /*11e70*/  ISETP.NE.AND P0, PT, R0, 0x3, PT ;  /* 0x000000030000780c */ /* 0x000fda0003f05270 */
[----:B------:R-:W-:Y:S05]  /*11e80*/  @!P0 BRA `(.L_x_2518) ;  /* 0x0000000000048947 */ /* 0x000fea0003800000 */
[----:B------:R-:W-:Y:S01]  /*11e90*/  BPT.TRAP 0x1 ;  /* 0x000000040000795c */ /* 0x000fe20000300000 */
.L_x_2518:
[C---:B------:R-:W-:Y:S01]  /*11ea0*/  IMAD R5, R27.reuse, 0x8, R4 ;  /* 0x000000081b057824 */ /* 0x040fe200078e0204 */
[----:B------:R-:W-:Y:S02]  /*11eb0*/  SHF.L.U32 R0, R28, 0x1f, RZ ;  /* 0x0000001f1c007819 */ /* 0x000fe400000006ff */
[----:B------:R-:W-:Y:S02]  /*11ec0*/  IADD3 R27, R27, 0x1, RZ ;  /* 0x000000011b1b7810 */ /* 0x000fe40007ffe0ff */
[----:B------:R-:W1:Y:S02]  /*11ed0*/  SYNCS.PHASECHK.TRANS64.TRYWAIT P1, [R5+URZ+0x2a840], R0 ;  /* 0x02a84000050075a7 */ /* 0x000e64000802017f */
[----:B------:R-:W-:-:S04]  /*11ee0*/  ISETP.NE.AND P2, PT, R27, 0x2, PT ;  /* 0x000000021b00780c */ /* 0x000fc80003f45270 */
[----:B------:R-:W-:Y:S01]  /*11ef0*/  SEL R3, RZ, 0x1, P2 ;  /* 0x00000001ff037807 */ /* 0x000fe20001000000 */
[----:B-1----:R-:W-:Y:S08]  /*11f00*/  @!P1 BRA `(.L_x_2519) ;  /* 0x0000003800e09947 */ /* 0x002ff00003800000 */
.L_x_2639:
[----:B------:R-:W-:Y:S02]  /*11f10*/  SEL R27, R27, RZ, P2 ;  /* 0x000000ff1b1b7207 */ /* 0x000fe40001000000 */
[----:B------:R-:W-:Y:S01]  /*11f20*/  LOP3.LUT R2, R28, R3, RZ, 0x3c, !PT ;  /* 0x000000031c027212 */ /* 0x000fe200078e3cff */
[----:B------:R-:W-:Y:S06]  /*11f30*/  @!P0 BRA `(.L_x_2520) ;  /* 0x0000000000048947 */ /* 0x000fec0003800000 */
[----:B------:R-:W-:Y:S01]  /*11f40*/  BPT.TRAP 0x1 ;  /* 0x000000040000795c */ /* 0x000fe20000300000 */
.L_x_2520:
[----:B------:R-:W-:Y:S01]  /*11f50*/  IMAD R27, R27, 0x8, R4 ;  /* 0x000000081b1b7824 */ /* 0x000fe200078e0204 */
[----:B------:R-:W-:-:S04]  /*11f60*/  SHF.L.U32 R2, R2, 0x1f, RZ ;  /* 0x0000001f02027819 */ /* 0x000fc800000006ff */
[----:B------:R-:W2:Y:S02]  /*11f70*/  SYNCS.PHASECHK.TRANS64.TRYWAIT P1, [R27+URZ+0x2a840], R2 ;  /* 0x02a840021b0075a7 */ /* 0x000ea4000802017f */
[----:B--2---:R-:W-:Y:S05]  /*11f80*/  @!P1 BRA `(.L_x_2521) ;  /* 0x0000003800d49947 */ /* 0x004fea0003800000 */
.L_x_2640:
[----:B------:R-:W-:Y:S05]  /*11f90*/  @!P0 BRA `(.L_x_2522) ;  /* 0x0000000000048947 */ /* 0x000fea0003800000 */
[----:B------:R-:W-:Y:S01]  /*11fa0*/  BPT.TRAP 0x1 ;  /* 0x000000040000795c */ /* 0x000fe20000300000 */
.L_x_2522:
[----:B------:R-:W3:Y:S02]  /*11fb0*/  SYNCS.PHASECHK.TRANS64.TRYWAIT P1, [R5+URZ+0x2a860], R0 ;  /* 0x02a86000050075a7 */ /* 0x000ee4000802017f */
[----:B---3--:R-:W-:Y:S05]  /*11fc0*/  @!P1 BRA `(.L_x_2523) ;  /* 0x0000003800d89947 */ /* 0x008fea0003800000 */
.L_x_2641:
[----:B------:R-:W-:Y:S05]  /*11fd0*/  @!P0 BRA `(.L_x_2524) ;  /* 0x0000000000048947 */ /* 0x000fea0003800000 */
[----:B------:R-:W-:Y:S01]  /*11fe0*/  BPT.TRAP 0x1 ;  /* 0x000000040000795c */ /* 0x000fe20000300000 */
.L_x_2524:
[----:B----4-:R4:W0:Y:S02]  /*11ff0*/  SYNCS.PHASECHK.TRANS64.TRYWAIT P0, [R27+URZ+0x2a860], R2 ;  /* 0x02a860021b0075a7 */ /* 0x010824000800017f */
[----:B0-----:R-:W-:Y:S05]  /*12000*/  @!P0 NANOSLEEP.SYNCS 0x989680 ;  /* 0x009896800000895d */ /* 0x001fea0003900000 */
[----:B------:R-:W0:Y:S02]  /*12010*/  @!P0 SYNCS.PHASECHK.TRANS64 P0, [R27+URZ+0x2a860], R2 ;  /* 0x02a860021b0085a7 */ /* 0x000e24000800007f */
[----:B0-----:R-:W-:Y:S05]  /*12020*/  @!P0 BRA `(.L_x_2524) ;  /* 0xfffffffc00f08947 */ /* 0x001fea000383ffff */
.L_x_2516:
[----:B------:R-:W-:Y:S05]  /*12030*/  BSYNC B0 ;  /* 0x0000000000007941 */ /* 0x000fea0003800000 */
.L_x_2515:
[----:B------:R-:W-:Y:S05]  /*12040*/  EXIT ;  /* 0x000000000000794d */ /* 0x000fea0003800000 */
.L_x_2379:
[----:B0-----:R-:W-:-:S04]  /*12050*/  IMAD.U32 R3, RZ, RZ, UR40 ;  /* 0x00000028ff037e24 */ /* 0x001fc8000f8e00ff */
[----:B------:R0:W1:Y:S03]  /*12060*/  SYNCS.PHASECHK.TRANS64.TRYWAIT P1, [R3+URZ+0x2a800], R0 ;  /* 0x02a80000030075a7 */ /* 0x000066000802017f */
[----:B-1----:R-:W-:Y:S05]  /*12070*/  @!P1 NANOSLEEP.SYNCS 0x989680 ;  /* 0x009896800000995d */ /* 0x002fea0003900000 */
[----:B------:R-:W1:Y:S02]  /*12080*/  @!P1 SYNCS.PHASECHK.TRANS64 P1, [R3+URZ+0x2a800], R0 ;  /* 0x02a80000030095a7 */ /* 0x000e64000802007f */
[----:B-1----:R-:W-:Y:S05]  /*12090*/  @!P1 BRA `(.L_x_2379) ;  /* 0xfffffffc00ec9947 */ /* 0x002fea000383ffff */
[----:B------:R-:W-:Y:S05]  /*120a0*/  BRA `(.L_x_2525) ;  /* 0xfffffefc00607947 */ /* 0x000fea000383ffff */
.L_x_2383:
[----:B-1----:R1:W2:Y:S02]  /*120b0*/  SYNCS.PHASECHK.TRANS64.TRYWAIT P1, [R0+URZ+0x2a830], R3 ;  /* 0x02a83003000075a7 */ /* 0x0022a4000802017f */
[----:B--2---:R-:W-:Y:S05]  /*120c0*/  @!P1 NANOSLEEP.SYNCS 0x989680 ;  /* 0x009896800000995d */ /* 0x004fea0003900000 */
[----:B------:R-:W2:Y:S02]  /*120d0*/  @!P1 SYNCS.PHASECHK.TRANS64 P1, [R0+URZ+0x2a830], R3 ;  /* 0x02a83003000095a7 */ /* 0x000ea4000802007f */
[----:B--2---:R-:W-:Y:S05]  /*120e0*/  @!P1 BRA `(.L_x_2383) ;  /* 0xfffffffc00f09947 */ /* 0x004fea000383ffff */
[----:B------:R-:W-:Y:S05]  /*120f0*/  BRA `(.L_x_2382) ;  /* 0xfffffefc007c7947 */ /* 0x000fea000383ffff */
.L_x_2389:
[----:B-1----:R-:W-:-:S04]  /*12100*/  IMAD.U32 R5, RZ, RZ, UR7 ;  /* 0x00000007ff057e24 */ /* 0x002fc8000f8e00ff */
[----:B------:R1:W2:Y:S03]  /*12110*/  SYNCS.PHASECHK.TRANS64.TRYWAIT P1, [R5+URZ+0x2a830], R4 ;  /* 0x02a83004050075a7 */ /* 0x0002a6000802017f */
[----:B--2---:R-:W-:Y:S05]  /*12120*/  @!P1 NANOSLEEP.SYNCS 0x989680 ;  /* 0x009896800000995d */ /* 0x004fea0003900000 */
[----:B------:R-:W2:Y:S02]  /*12130*/  @!P1 SYNCS.PHASECHK.TRANS64 P1, [R5+URZ+0x2a830], R4 ;  /* 0x02a83004050095a7 */ /* 0x000ea4000802007f */
[----:B--2---:R-:W-:Y:S05]  /*12140*/  @!P1 BRA `(.L_x_2389) ;  /* 0xfffffffc00ec9947 */ /* 0x004fea000383ffff */
[----:B------:R-:W-:Y:S05]  /*12150*/  BRA `(.L_x_2388) ;  /* 0xffffff1c008c7947 */ /* 0x000fea000383ffff */
.L_x_2393:
[----:B-1----:R-:W-:-:S04]  /*12160*/  IMAD.U32 R5, RZ, RZ, UR10 ;  /* 0x0000000aff057e24 */ /* 0x002fc8000f8e00ff */
[----:B------:R1:W3:Y:S03]  /*12170*/  SYNCS.PHASECHK.TRANS64.TRYWAIT P1, [R5+URZ+0x2a850], R0 ;  /* 0x02a85000050075a7 */ /* 0x0002e6000802017f */
[----:B---3--:R-:W-:Y:S05]  /*12180*/  @!P1 NANOSLEEP.SYNCS 0x989680 ;  /* 0x009896800000995d */ /* 0x008fea0003900000 */
[----:B------:R-:W3:Y:S02]  /*12190*/  @!P1 SYNCS.PHASECHK.TRANS64 P1, [R5+URZ+0x2a850], R0 ;  /* 0x02a85000050095a7 */ /* 0x000ee4000802007f */
[----:B---3--:R-:W-:Y:S05]  /*121a0*/  @!P1 BRA `(.L_x_2393) ;  /* 0xfffffffc00ec9947 */ /* 0x008fea000383ffff */
[----:B------:R-:W-:Y:S05]  /*121b0*/  BRA `(.L_x_2392) ;  /* 0xffffff2400d47947 */ /* 0x000fea000383ffff */
.L_x_2401:
[----:B-1----:R-:W-:-:S04]  /*121c0*/  IMAD.U32 R5, RZ, RZ, UR7 ;  /* 0x00000007ff057e24 */ /* 0x002fc8000f8e00ff */
[----:B------:R1:W2:Y:S03]  /*121d0*/  SYNCS.PHASECHK.TRANS64.TRYWAIT P1, [R5+URZ+0x2a830], R4 ;  /* 0x02a83004050075a7 */ /* 0x0002a6000802017f */
[----:B--2---:R-:W-:Y:S05]  /*121e0*/  @!P1 NANOSLEEP.SYNCS 0x989680 ;  /* 0x009896800000995d */ /* 0x004fea0003900000 */
[----:B------:R-:W2:Y:S02]  /*121f0*/  @!P1 SYNCS.PHASECHK.TRANS64 P1, [R5+URZ+0x2a830], R4 ;  /* 0x02a83004050095a7 */ /* 0x000ea4000802007f */
[----:B--2---:R-:W-:Y:S05]  /*12200*/  @!P1 BRA `(.L_x_2401) ;  /* 0xfffffffc00ec9947 */ /* 0x004fea000383ffff */
[----:B------:R-:W-:Y:S05]  /*12210*/  BRA `(.L_x_2400) ;  /* 0xffffff4000807947 */ /* 0x000fea000383ffff */
.L_x_2405:
[----:B-1----:R-:W-:-:S04]  /*12220*/  IMAD.U32 R5, RZ, RZ, UR15 ;  /* 0x0000000fff057e24 */ /* 0x002fc8000f8e00ff */
[----:B------:R1:W3:Y:S03]  /*12230*/  SYNCS.PHASECHK.TRANS64.TRYWAIT P1, [R5+URZ+0x2a850], R0 ;  /* 0x02a85000050075a7 */ /* 0x0002e6000802017f */
[----:B---3--:R-:W-:Y:S05]  /*12240*/  @!P1 NANOSLEEP.SYNCS 0x989680 ;  /* 0x009896800000995d */ /* 0x008fea0003900000 */
[----:B------:R-:W3:Y:S02]  /*12250*/  @!P1 SYNCS.PHASECHK.TRANS64 P1, [R5+URZ+0x2a850], R0 ;  /* 0x02a85000050095a7 */ /* 0x000ee4000802007f */
[----:B---3--:R-:W-:Y:S05]  /*12260*/  @!P1 BRA `(.L_x_2405) ;  /* 0xfffffffc00ec9947 */ /* 0x008fea000383ffff */
[----:B------:R-:W-:Y:S05]  /*12270*/  BRA `(.L_x_2404) ;  /* 0xffffff4800c87947 */ /* 0x000fea000383ffff */
.L_x_2412:
[----:B-1----:R-:W-:-:S04]  /*12280*/  IMAD.U32 R3, RZ, RZ, UR5 ;  /* 0x00000005ff037e24 */ /* 0x002fc8000f8e00ff */
[----:B------:R1:W2:Y:S03]  /*12290*/  SYNCS.PHASECHK.TRANS64.TRYWAIT P1, [R3+URZ+0x2a850], R0 ;  /* 0x02a85000030075a7 */ /* 0x0002a6000802017f */
[----:B--2---:R-:W-:Y:S05]  /*122a0*/  @!P1 NANOSLEEP.SYNCS 0x989680 ;  /* 0x009896800000995d */ /* 0x004fea0003900000 */
[----:B------:R-:W2:Y:S02]  /*122b0*/  @!P1 SYNCS.PHASECHK.TRANS64 P1, [R3+URZ+0x2a850], R0 ;  /* 0x02a85000030095a7 */ /* 0x000ea4000802007f */
[----:B--2---:R-:W-:Y:S05]  /*122c0*/  @!P1 BRA `(.L_x_2412) ;  /* 0xfffffffc00ec9947 */ /* 0x004fea000383ffff */
[----:B------:R-:W-:Y:S05]  /*122d0*/  BRA `(.L_x_2411) ;  /* 0xffffff6000647947 */ /* 0x000fea000383ffff */
.L_x_2460:
[----:B------:R-:W-:Y:S01]  /*122e0*/  SHF.R.U32.HI R7, RZ, 0x5, R21 ;  /* 0x00000005ff077819 */ /* 0x000fe20000011615 */
[----:B------:R-:W-:Y:S01]  /*122f0*/  BSSY B0, `(.L_x_2526) ;  /* 0x0000009000007945 */ /* 0x000fe20003800000 */
[----:B------:R-:W-:Y:S02]  /*12300*/  IMAD.MOV.U32 R12, RZ, RZ, RZ ;  /* 0x000000ffff0c7224 */ /* 0x000fe400078e00ff */
[----:B------:R-:W-:Y:S01]  /*12310*/  LOP3.LUT R7, R7, 0x3, RZ, 0xc0, !PT ;  /* 0x0000000307077812 */ /* 0x000fe200078ec0ff */
[----:B------:R-:W-:Y:S02]  /*12320*/  IMAD.MOV.U32 R11, RZ, RZ, 0x1f ;  /* 0x0000001fff0b7424 */ /* 0x000fe400078e00ff */
[----:B------:R-:W-:Y:S02]  /*12330*/  IMAD.MOV.U32 R15, RZ, RZ, -0x1 ;  /* 0xffffffffff0f7424 */ /* 0x000fe400078e00ff */
[----:B------:R-:W-:-:S07]  /*12340*/  IMAD.MOV.U32 R13, RZ, RZ, R7 ;  /* 0x000000ffff0d7224 */ /* 0x000fce00078e0007 */
[----:B-----5:R-:W-:Y:S05]  /*12350*/  WARPSYNC.COLLECTIVE R15, `(.L_x_2527) ;  /* 0x000000000f087348 */ /* 0x020fea0003c00000 */
[----:B------:R0:W1:Y:S02]  /*12360*/  SHFL.IDX P6, R14, R13, R12, R11 ;  /* 0x0000000c0d0e7389 */ /* 0x00006400000c000b */
[----:B01---5:R-:W-:Y:S01]  /*12370*/  ENDCOLLECTIVE ;  /* 0x000000000000791b */ /* 0x023fe20003800000 */
.L_x_2527:
[----:B------:R-:W-:Y:S05]  /*12380*/  BSYNC B0 ;  /* 0x0000000000007941 */ /* 0x000fea0003800000 */
.L_x_2526:
[----:B------:R-:W-:Y:S05]  /*12390*/  BRA `(.L_x_2528) ;  /* 0xffffffb800ec7947 */ /* 0x000fea000383ffff */
.L_x_2463:
[----:B0-----:R0:W1:Y:S02]  /*123a0*/  SYNCS.PHASECHK.TRANS64.TRYWAIT P0, [R7+URZ+0x2a840], R2 ;  /* 0x02a84002070075a7 */ /* 0x001064000800017f */
[----:B-1----:R-:W-:Y:S05]  /*123b0*/  @!P0 NANOSLEEP.SYNCS 0x989680 ;  /* 0x009896800000895d */ /* 0x002fea0003900000 */
[----:B------:R-:W1:Y:S02]  /*123c0*/  @!P0 SYNCS.PHASECHK.TRANS64 P0, [R7+URZ+0x2a840], R2 ;  /* 0x02a84002070085a7 */ /* 0x000e64000800007f */
[----:B-1----:R-:W-:Y:S05]  /*123d0*/  @!P0 BRA `(.L_x_2463) ;  /* 0xfffffffc00f08947 */ /* 0x002fea000383ffff */
[----:B------:R-:W-:Y:S05]  /*123e0*/  BRA `(.L_x_2529) ;  /* 0xffffffbc00547947 */ /* 0x000fea000383ffff */
.L_x_2464:
        /* <DEDUP_REMOVED lines=8> */
.L_x_2531:
[----:B------:R-:W-:Y:S05]  /*12470*/  BSYNC B0 ;  /* 0x0000000000007941 */ /* 0x000fea0003800000 */
.L_x_2530:
        /* <DEDUP_REMOVED lines=9> */
.L_x_2532:
[----:B------:R-:W-:Y:S01]  /*12510*/  MOV R13, R0 ;  /* 0x00000000000d7202 */ /* 0x000fe20000000f00 */
[----:B------:R-:W-:Y:S02]  /*12520*/  IMAD.MOV.U32 R12, RZ, RZ, 0x1 ;  /* 0x00000001ff0c7424 */ /* 0x000fe400078e00ff */
[----:B------:R-:W-:-:S07]  /*12530*/  IMAD.MOV.U32 R3, RZ, RZ, R14 ;  /* 0x000000ffff037224 */ /* 0x000fce00078e000e */
[----:B------:R-:W-:Y:S05]  /*12540*/  WARPSYNC.COLLECTIVE R15, `(.L_x_2533) ;  /* 0x000000000f087348 */ /* 0x000fea0003c00000 */
[----:B------:R0:W1:Y:S02]  /*12550*/  SHFL.IDX P6, R14, R13, R12, R11 ;  /* 0x0000000c0d0e7389 */ /* 0x00006400000c000b */
[----:B01----:R-:W-:Y:S01]  /*12560*/  ENDCOLLECTIVE ;  /* 0x000000000000791b */ /* 0x003fe20003800000 */
.L_x_2533:
        /* <DEDUP_REMOVED lines=17> */
.L_x_2534:
[----:B------:R-:W-:Y:S02]  /*12680*/  @P1 IMAD R8, R5, 0x2, R22 ;  /* 0x0000000205081824 */ /* 0x000fe400078e0216 */
[----:B------:R-:W-:Y:S02]  /*12690*/  IMAD.MOV.U32 R13, RZ, RZ, R0 ;  /* 0x000000ffff0d7224 */ /* 0x000fe400078e0000 */
[----:B------:R-:W-:Y:S02]  /*126a0*/  IMAD.MOV.U32 R12, RZ, RZ, 0x2 ;  /* 0x00000002ff0c7424 */ /* 0x000fe400078e00ff */
[----:B------:R-:W-:-:S07]  /*126b0*/  IMAD.MOV.U32 R3, RZ, RZ, R14 ;  /* 0x000000ffff037224 */ /* 0x000fce00078e000e */
[----:B------:R-:W-:Y:S05]  /*126c0*/  WARPSYNC.COLLECTIVE R15, `(.L_x_2535) ;  /* 0x000000000f087348 */ /* 0x000fea0003c00000 */
[----:B------:R0:W1:Y:S02]  /*126d0*/  SHFL.IDX P6, R14, R13, R12, R11 ;  /* 0x0000000c0d0e7389 */ /* 0x00006400000c000b */
[----:B01----:R-:W-:Y:S01]  /*126e0*/  ENDCOLLECTIVE ;  /* 0x000000000000791b */ /* 0x003fe20003800000 */
.L_x_2535:
        /* <DEDUP_REMOVED lines=17> */
.L_x_2536:
[----:B------:R-:W-:Y:S02]  /*12800*/  @P1 IMAD R8, R5, 0x2, R22 ;  /* 0x0000000205081824 */ /* 0x000fe400078e0216 */
[----:B------:R-:W-:Y:S02]  /*12810*/  IMAD.MOV.U32 R13, RZ, RZ, R0 ;  /* 0x000000ffff0d7224 */ /* 0x000fe400078e0000 */
[----:B------:R-:W-:Y:S02]  /*12820*/  IMAD.MOV.U32 R12, RZ, RZ, 0x3 ;  /* 0x00000003ff0c7424 */ /* 0x000fe400078e00ff */
[----:B------:R-:W-:-:S07]  /*12830*/  IMAD.MOV.U32 R3, RZ, RZ, R14 ;  /* 0x000000ffff037224 */ /* 0x000fce00078e000e */
[----:B------:R-:W-:Y:S05]  /*12840*/  WARPSYNC.COLLECTIVE R15, `(.L_x_2537) ;  /* 0x000000000f087348 */ /* 0x000fea0003c00000 */
[----:B------:R0:W1:Y:S02]  /*12850*/  SHFL.IDX P6, R14, R13, R12, R11 ;  /* 0x0000000c0d0e7389 */ /* 0x00006400000c000b */
[----:B01----:R-:W-:Y:S01]  /*12860*/  ENDCOLLECTIVE ;  /* 0x000000000000791b */ /* 0x003fe20003800000 */
.L_x_2537:
        /* <DEDUP_REMOVED lines=17> */
.L_x_2538:
[----:B------:R-:W-:Y:S02]  /*12980*/  @P1 IMAD R8, R5, 0x2, R22 ;  /* 0x0000000205081824 */ /* 0x000fe400078e0216 */
[----:B------:R-:W-:Y:S02]  /*12990*/  IMAD.MOV.U32 R13, RZ, RZ, R0 ;  /* 0x000000ffff0d7224 */ /* 0x000fe400078e0000 */
[----:B------:R-:W-:Y:S02]  /*129a0*/  IMAD.MOV.U32 R12, RZ, RZ, 0x4 ;  /* 0x00000004ff0c7424 */ /* 0x000fe400078e00ff */
[----:B------:R-:W-:-:S07]  /*129b0*/  IMAD.MOV.U32 R3, RZ, RZ, R14 ;  /* 0x000000ffff037224 */ /* 0x000fce00078e000e */
[----:B------:R-:W-:Y:S05]  /*129c0*/  WARPSYNC.COLLECTIVE R15, `(.L_x_2539) ;  /* 0x000000000f087348 */ /* 0x000fea0003c00000 */
[----:B------:R0:W1:Y:S02]  /*129d0*/  SHFL.IDX P6, R14, R13, R12, R11 ;  /* 0x0000000c0d0e7389 */ /* 0x00006400000c000b */
[----:B01----:R-:W-:Y:S01]  /*129e0*/  ENDCOLLECTIVE ;  /* 0x000000000000791b */ /* 0x003fe20003800000 */
.L_x_2539:
        /* <DEDUP_REMOVED lines=17> */
.L_x_2540:
[----:B------:R-:W-:Y:S02]  /*12b00*/  @P1 IMAD R8, R5, 0x2, R22 ;  /* 0x0000000205081824 */ /* 0x000fe400078e0216 */
[----:B------:R-:W-:Y:S02]  /*12b10*/  IMAD.MOV.U32 R13, RZ, RZ, R0 ;  /* 0x000000ffff0d7224 */ /* 0x000fe400078e0000 */
[----:B------:R-:W-:Y:S02]  /*12b20*/  IMAD.MOV.U32 R12, RZ, RZ, 0x5 ;  /* 0x00000005ff0c7424 */ /* 0x000fe400078e00ff */
[----:B------:R-:W-:-:S07]  /*12b30*/  IMAD.MOV.U32 R3, RZ, RZ, R14 ;  /* 0x000000ffff037224 */ /* 0x000fce00078e000e */
[----:B------:R-:W-:Y:S05]  /*12b40*/  WARPSYNC.COLLECTIVE R15, `(.L_x_2541) ;  /* 0x000000000f087348 */ /* 0x000fea0003c00000 */
[----:B------:R0:W1:Y:S02]  /*12b50*/  SHFL.IDX P6, R14, R13, R12, R11 ;  /* 0x0000000c0d0e7389 */ /* 0x00006400000c000b */
[----:B01----:R-:W-:Y:S01]  /*12b60*/  ENDCOLLECTIVE ;  /* 0x000000000000791b */ /* 0x003fe20003800000 */
.L_x_2541:
        /* <DEDUP_REMOVED lines=10> */
.L_x_2542:
        /* <DEDUP_REMOVED lines=8> */
.L_x_2469:
[----:B------:R-:W-:Y:S02]  /*12c90*/  IMAD.MOV.U32 R13, RZ, RZ, R4 ;  /* 0x000000ffff0d7224 */ /* 0x000fe400078e0004 */
[----:B------:R-:W-:Y:S02]  /*12ca0*/  IMAD.MOV.U32 R12, RZ, RZ, RZ ;  /* 0x000000ffff0c7224 */ /* 0x000fe400078e00ff */
[----:B------:R-:W-:Y:S02]  /*12cb0*/  IMAD.MOV.U32 R11, RZ, RZ, 0x181f ;  /* 0x0000181fff0b7424 */ /* 0x000fe400078e00ff */
[----:B------:R-:W-:Y:S02]  /*12cc0*/  IMAD.MOV.U32 R15, RZ, RZ, -0x1 ;  /* 0xffffffffff0f7424 */ /* 0x000fe400078e00ff */
[----:B-----5:R-:W-:Y:S02]  /*12cd0*/  IMAD R5, R10, R6, RZ ;  /* 0x000000060a057224 */ /* 0x020fe400078e02ff */
[----:B------:R-:W-:-:S07]  /*12ce0*/  IMAD R17, R17, 0x80, R9 ;  /* 0x0000008011117824 */ /* 0x000fce00078e0209 */
[----:B------:R-:W-:Y:S05]  /*12cf0*/  WARPSYNC.COLLECTIVE R15, `(.L_x_2544) ;  /* 0x000000000f087348 */ /* 0x000fea0003c00000 */
[----:B------:R0:W1:Y:S02]  /*12d00*/  SHFL.IDX P6, R14, R13, R12, R11 ;  /* 0x0000000c0d0e7389 */ /* 0x00006400000c000b */
[----:B01----:R-:W-:Y:S01]  /*12d10*/  ENDCOLLECTIVE ;  /* 0x000000000000791b */ /* 0x003fe20003800000 */
.L_x_2544:
[C---:B------:R-:W-:Y:S01]  /*12d20*/  VIADD R6, R17.reuse, 0x10 ;  /* 0x0000001011067836 */ /* 0x040fe20000000000 */
[----:B------:R-:W-:Y:S01]  /*12d30*/  ISETP.GE.AND P1, PT, R17, R5, PT ;  /* 0x000000051100720c */ /* 0x000fe20003f26270 */
[----:B------:R-:W-:Y:S02]  /*12d40*/  IMAD.MOV.U32 R13, RZ, RZ, R0 ;  /* 0x000000ffff0d7224 */ /* 0x000fe400078e0000 */
[----:B------:R-:W-:-:S10]  /*12d50*/  IMAD.MOV.U32 R2, RZ, RZ, R14 ;  /* 0x000000ffff027224 */ /* 0x000fd400078e000e */
[----:B------:R-:W-:Y:S05]  /*12d60*/  WARPSYNC.COLLECTIVE R15, `(.L_x_2545) ;  /* 0x000000000f087348 */ /* 0x000fea0003c00000 */
[----:B------:R0:W1:Y:S02]  /*12d70*/  SHFL.IDX P6, R14, R13, R12, R11 ;  /* 0x0000000c0d0e7389 */ /* 0x00006400000c000b */
[----:B01----:R-:W-:Y:S01]  /*12d80*/  ENDCOLLECTIVE ;  /* 0x000000000000791b */ /* 0x003fe20003800000 */
.L_x_2545:
        /* <DEDUP_REMOVED lines=8> */
.L_x_2546:
        /* <DEDUP_REMOVED lines=8> */
[----:B------:R-:W-:Y:S02]  /*12e90*/  VIADD R6, R17, 0x20 ;  /* 0x0000002011067836 */ /* 0x000fe40000000000 */
[----:B0-----:R-:W-:-:S08]  /*12ea0*/  IMAD.MOV.U32 R2, RZ, RZ, R14 ;  /* 0x000000ffff027224 */ /* 0x001fd000078e000e */
[----:B------:R-:W-:Y:S05]  /*12eb0*/  WARPSYNC.COLLECTIVE R15, `(.L_x_2547) ;  /* 0x000000000f087348 */ /* 0x000fea0003c00000 */
[----:B------:R0:W1:Y:S02]  /*12ec0*/  SHFL.IDX P6, R14, R13, R12, R11 ;  /* 0x0000000c0d0e7389 */ /* 0x00006400000c000b */
[----:B01----:R-:W-:Y:S01]  /*12ed0*/  ENDCOLLECTIVE ;  /* 0x000000000000791b */ /* 0x003fe20003800000 */
.L_x_2547:
        /* <DEDUP_REMOVED lines=8> */
.L_x_2548:
[----:B------:R-:W-:-:S05]  /*12f60*/  @!P1 IMAD.MOV.U32 R3, RZ, RZ, R7 ;  /* 0x000000ffff039224 */ /* 0x000fca00078e0007 */
        /* <DEDUP_REMOVED lines=8> */
[----:B------:R-:W-:Y:S02]  /*12ff0*/  VIADD R6, R17, 0x30 ;  /* 0x0000003011067836 */ /* 0x000fe40000000000 */
[----:B0-----:R-:W-:-:S10]  /*13000*/  IMAD.MOV.U32 R2, RZ, RZ, R14 ;  /* 0x000000ffff027224 */ /* 0x001fd400078e000e */
[----:B------:R-:W-:Y:S05]  /*13010*/  WARPSYNC.COLLECTIVE R15, `(.L_x_2549) ;  /* 0x000000000f087348 */ /* 0x000fea0003c00000 */
[----:B------:R0:W1:Y:S02]  /*13020*/  SHFL.IDX P6, R14, R13, R12, R11 ;  /* 0x0000000c0d0e7389 */ /* 0x00006400000c000b */
[----:B01----:R-:W-:Y:S01]  /*13030*/  ENDCOLLECTIVE ;  /* 0x000000000000791b */ /* 0x003fe20003800000 */
.L_x_2549:
        /* <DEDUP_REMOVED lines=8> */
.L_x_2550:
        /* <DEDUP_REMOVED lines=14> */
.L_x_2551:
        /* <DEDUP_REMOVED lines=8> */
.L_x_2552:
        /* <DEDUP_REMOVED lines=14> */
.L_x_2553:
        /* <DEDUP_REMOVED lines=8> */
.L_x_2554:
        /* <DEDUP_REMOVED lines=14> */
.L_x_2555:
        /* <DEDUP_REMOVED lines=8> */
.L_x_2556:
        /* <DEDUP_REMOVED lines=13> */
.L_x_2557:
        /* <DEDUP_REMOVED lines=8> */
.L_x_2558:
        /* <DEDUP_REMOVED lines=12> */
.L_x_2559:
[----:B------:R-:W-:Y:S05]  /*136f0*/  BRA `(.L_x_2560) ;  /* 0xffffffbc00207947 */ /* 0x000fea000383ffff */
.L_x_2474:
[----:B0-----:R0:W1:Y:S02]  /*13700*/  SYNCS.PHASECHK.TRANS64.TRYWAIT P0, [R22+URZ+0x2a820], R3 ;  /* 0x02a82003160075a7 */ /* 0x001064000800017f */
[----:B-1----:R-:W-:Y:S05]  /*13710*/  @!P0 NANOSLEEP.SYNCS 0x989680 ;  /* 0x009896800000895d */ /* 0x002fea0003900000 */
[----:B------:R-:W1:Y:S02]  /*13720*/  @!P0 SYNCS.PHASECHK.TRANS64 P0, [R22+URZ+0x2a820], R3 ;  /* 0x02a82003160085a7 */ /* 0x000e64000800007f */
[----:B-1----:R-:W-:Y:S05]  /*13730*/  @!P0 BRA `(.L_x_2474) ;  /* 0xfffffffc00f08947 */ /* 0x002fea000383ffff */
[----:B------:R-:W-:Y:S05]  /*13740*/  BRA `(.L_x_2561) ;  /* 0xffffffbc00987947 */ /* 0x000fea000383ffff */
.L_x_2479:
[----:B0-----:R0:W1:Y:S02]  /*13750*/  SYNCS.PHASECHK.TRANS64.TRYWAIT P0, [R6+URZ+0x2a840], R3 ;  /* 0x02a84003060075a7 */ /* 0x001064000800017f */
[----:B-1----:R-:W-:Y:S05]  /*13760*/  @!P0 NANOSLEEP.SYNCS 0x989680 ;  /* 0x009896800000895d */ /* 0x002fea0003900000 */
[----:B------:R-:W1:Y:S02]  /*13770*/  @!P0 SYNCS.PHASECHK.TRANS64 P0, [R6+URZ+0x2a840], R3 ;  /* 0x02a84003060085a7 */ /* 0x000e64000800007f */
[----:B-1----:R-:W-:Y:S05]  /*13780*/  @!P0 BRA `(.L_x_2479) ;  /* 0xfffffffc00f08947 */ /* 0x002fea000383ffff */
[----:B------:R-:W-:Y:S05]  /*13790*/  BRA `(.L_x_2562) ;  /* 0xffffffc0005c7947 */ /* 0x000fea000383ffff */
.L_x_2480:
        /* <DEDUP_REMOVED lines=8> */
.L_x_2564:
[----:B------:R-:W-:Y:S05]  /*13820*/  BSYNC B1 ;  /* 0x0000000000017941 */ /* 0x000fea0003800000 */
.L_x_2563:
        /* <DEDUP_REMOVED lines=10> */
.L_x_2565:
        /* <DEDUP_REMOVED lines=8> */
.L_x_2566:
        /* <DEDUP_REMOVED lines=14> */
.L_x_2567:
[----:B------:R-:W-:Y:S02]  /*13a30*/  IMAD.MOV.U32 R13, RZ, RZ, R5 ;  /* 0x000000ffff0d7224 */ /* 0x000fe400078e0005 */
[----:B------:R-:W-:Y:S02]  /*13a40*/  IMAD.MOV.U32 R12, RZ, RZ, 0x2 ;  /* 0x00000002ff0c7424 */ /* 0x000fe400078e00ff */
[----:B------:R-:W-:-:S07]  /*13a50*/  IMAD.MOV.U32 R2, RZ, RZ, R14 ;  /* 0x000000ffff027224 */ /* 0x000fce00078e000e */
[----:B------:R-:W-:Y:S05]  /*13a60*/  WARPSYNC.COLLECTIVE R15, `(.L_x_2568) ;  /* 0x000000000f087348 */ /* 0x000fea0003c00000 */
[----:B------:R0:W1:Y:S02]  /*13a70*/  SHFL.IDX P6, R14, R13, R12, R11 ;  /* 0x0000000c0d0e7389 */ /* 0x00006400000c000b */
[----:B01----:R-:W-:Y:S01]  /*13a80*/  ENDCOLLECTIVE ;  /* 0x000000000000791b */ /* 0x003fe20003800000 */
.L_x_2568:
        /* <DEDUP_REMOVED lines=13> */
.L_x_2569:
[----:B------:R-:W-:Y:S01]  /*13b60*/  MOV R13, R5 ;  /* 0x00000005000d7202 */ /* 0x000fe20000000f00 */
[----:B------:R-:W-:Y:S02]  /*13b70*/  IMAD.MOV.U32 R12, RZ, RZ, 0x3 ;  /* 0x00000003ff0c7424 */ /* 0x000fe400078e00ff */
[----:B------:R-:W-:-:S07]  /*13b80*/  IMAD.MOV.U32 R2, RZ, RZ, R14 ;  /* 0x000000ffff027224 */ /* 0x000fce00078e000e */
[----:B------:R-:W-:Y:S05]  /*13b90*/  WARPSYNC.COLLECTIVE R15, `(.L_x_2570) ;  /* 0x000000000f087348 */ /* 0x000fea0003c00000 */
[----:B------:R0:W1:Y:S02]  /*13ba0*/  SHFL.IDX P6, R14, R13, R12, R11 ;  /* 0x0000000c0d0e7389 */ /* 0x00006400000c000b */
[----:B01----:R-:W-:Y:S01]  /*13bb0*/  ENDCOLLECTIVE ;  /* 0x000000000000791b */ /* 0x003fe20003800000 */
.L_x_2570:
        /* <DEDUP_REMOVED lines=13> */
.L_x_2571:
[----:B------:R-:W-:Y:S02]  /*13c90*/  IMAD.MOV.U32 R13, RZ, RZ, R5 ;  /* 0x000000ffff0d7224 */ /* 0x000fe400078e0005 */
[----:B------:R-:W-:Y:S02]  /*13ca0*/  IMAD.MOV.U32 R12, RZ, RZ, 0x4 ;  /* 0x00000004ff0c7424 */ /* 0x000fe400078e00ff */
[----:B------:R-:W-:-:S07]  /*13cb0*/  IMAD.MOV.U32 R2, RZ, RZ, R14 ;  /* 0x000000ffff027224 */ /* 0x000fce00078e000e */
[----:B------:R-:W-:Y:S05]  /*13cc0*/  WARPSYNC.COLLECTIVE R15, `(.L_x_2572) ;  /* 0x000000000f087348 */ /* 0x000fea0003c00000 */
[----:B------:R0:W1:Y:S02]  /*13cd0*/  SHFL.IDX P6, R14, R13, R12, R11 ;  /* 0x0000000c0d0e7389 */ /* 0x00006400000c000b */
[----:B01----:R-:W-:Y:S01]  /*13ce0*/  ENDCOLLECTIVE ;  /* 0x000000000000791b */ /* 0x003fe20003800000 */
.L_x_2572:
        /* <DEDUP_REMOVED lines=13> */
.L_x_2573:
[----:B------:R-:W-:Y:S02]  /*13dc0*/  IMAD.MOV.U32 R13, RZ, RZ, R5 ;  /* 0x000000ffff0d7224 */ /* 0x000fe400078e0005 */
[----:B------:R-:W-:Y:S02]  /*13dd0*/  IMAD.MOV.U32 R12, RZ, RZ, 0x5 ;  /* 0x00000005ff0c7424 */ /* 0x000fe400078e00ff */
[----:B------:R-:W-:-:S07]  /*13de0*/  IMAD.MOV.U32 R2, RZ, RZ, R14 ;  /* 0x000000ffff027224 */ /* 0x000fce00078e000e */
[----:B------:R-:W-:Y:S05]  /*13df0*/  WARPSYNC.COLLECTIVE R15, `(.L_x_2574) ;  /* 0x000000000f087348 */ /* 0x000fea0003c00000 */
[----:B------:R0:W1:Y:S02]  /*13e00*/  SHFL.IDX P6, R14, R13, R12, R11 ;  /* 0x0000000c0d0e7389 */ /* 0x00006400000c000b */
[----:B01----:R-:W-:Y:S01]  /*13e10*/  ENDCOLLECTIVE ;  /* 0x000000000000791b */ /* 0x003fe20003800000 */
.L_x_2574:
        /* <DEDUP_REMOVED lines=13> */
.L_x_2575:
[----:B------:R-:W-:Y:S01]  /*13ef0*/  IMAD.MOV.U32 R2, RZ, RZ, R14 ;  /* 0x000000ffff027224 */ /* 0x000fe200078e000e */
[----:B------:R-:W-:Y:S06]  /*13f00*/  BRA `(.L_x_2576) ;  /* 0xffffffbc008c7947 */ /* 0x000fec000383ffff */
.L_x_2485:
[----:B-1----:R1:W4:Y:S02]  /*13f10*/  SYNCS.PHASECHK.TRANS64.TRYWAIT P0, [R4+URZ+0x2a860], R2 ;  /* 0x02a86002040075a7 */ /* 0x002324000800017f */
[----:B----4-:R-:W-:Y:S05]  /*13f20*/  @!P0 NANOSLEEP.SYNCS 0x989680 ;  /* 0x009896800000895d */ /* 0x010fea0003900000 */
[----:B------:R-:W4:Y:S02]  /*13f30*/  @!P0 SYNCS.PHASECHK.TRANS64 P0, [R4+URZ+0x2a860], R2 ;  /* 0x02a86002040085a7 */ /* 0x000f24000800007f */
[----:B----4-:R-:W-:Y:S05]  /*13f40*/  @!P0 BRA `(.L_x_2485) ;  /* 0xfffffffc00f08947 */ /* 0x010fea000383ffff */
[----:B------:R-:W-:Y:S05]  /*13f50*/  BRA `(.L_x_2577) ;  /* 0xffffffbc00e87947 */ /* 0x000fea000383ffff */
.L_x_2486:
        /* <DEDUP_REMOVED lines=8> */
.L_x_2579:
[----:B------:R-:W-:Y:S05]  /*13fe0*/  BSYNC B1 ;  /* 0x0000000000017941 */ /* 0x000fea0003800000 */
.L_x_2578:
[----:B------:R-:W-:Y:S01]  /*13ff0*/  IMAD.MOV.U32 R13, RZ, RZ, R18 ;  /* 0x000000ffff0d7224 */ /* 0x000fe200078e0012 */
[----:B------:R-:W-:Y:S01]  /*14000*/  MOV R11, 0x181f ;  /* 0x0000181f000b7802 */ /* 0x000fe20000000f00 */
[----:B------:R-:W-:Y:S02]  /*14010*/  IMAD.MOV.U32 R12, RZ, RZ, RZ ;  /* 0x000000ffff0c7224 */ /* 0x000fe400078e00ff */
[----:B------:R-:W-:Y:S02]  /*14020*/  IMAD.MOV.U32 R15, RZ, RZ, -0x1 ;  /* 0xffffffffff0f7424 */ /* 0x000fe400078e00ff */
[----:B------:R-:W-:Y:S02]  /*14030*/  IMAD.MOV.U32 R3, RZ, RZ, R14 ;  /* 0x000000ffff037224 */ /* 0x000fe400078e000e */
[----:B------:R-:W-:-:S07]  /*14040*/  IMAD R5, R5, 0x2, R22 ;  /* 0x0000000205057824 */ /* 0x000fce00078e0216 */
[----:B------:R-:W-:Y:S05]  /*14050*/  WARPSYNC.COLLECTIVE R15, `(.L_x_2580) ;  /* 0x000000000f087348 */ /* 0x000fea0003c00000 */
[----:B------:R0:W1:Y:S02]  /*14060*/  SHFL.IDX P6, R14, R13, R12, R11 ;  /* 0x0000000c0d0e7389 */ /* 0x00006400000c000b */
[----:B01----:R-:W-:Y:S01]  /*14070*/  ENDCOLLECTIVE ;  /* 0x000000000000791b */ /* 0x003fe20003800000 */
.L_x_2580:
[----:B------:R-:W-:Y:S02]  /*14080*/  IMAD.MOV.U32 R13, RZ, RZ, R24 ;  /* 0x000000ffff0d7224 */ /* 0x000fe400078e0018 */
[----:B------:R-:W-:Y:S02]  /*14090*/  IMAD.MOV.U32 R12, RZ, RZ, 0x1 ;  /* 0x00000001ff0c7424 */ /* 0x000fe400078e00ff */
[----:B------:R-:W-:-:S07]  /*140a0*/  IMAD.MOV.U32 R2, RZ, RZ, R14 ;  /* 0x000000ffff027224 */ /* 0x000fce00078e000e */
[----:B------:R-:W-:Y:S05]  /*140b0*/  WARPSYNC.COLLECTIVE R15, `(.L_x_2581) ;  /* 0x000000000f087348 */ /* 0x000fea0003c00000 */
[----:B------:R0:W1:Y:S02]  /*140c0*/  SHFL.IDX P6, R14, R13, R12, R11 ;  /* 0x0000000c0d0e7389 */ /* 0x00006400000c000b */
[----:B01----:R-:W-:Y:S01]  /*140d0*/  ENDCOLLECTIVE ;  /* 0x000000000000791b */ /* 0x003fe20003800000 */
.L_x_2581:
        /* <DEDUP_REMOVED lines=15> */
.L_x_2582:
[----:B------:R-:W-:Y:S02]  /*141d0*/  IMAD.MOV.U32 R13, RZ, RZ, R24 ;  /* 0x000000ffff0d7224 */ /* 0x000fe400078e0018 */
[----:B------:R-:W-:Y:S02]  /*141e0*/  IMAD.MOV.U32 R12, RZ, RZ, 0x2 ;  /* 0x00000002ff0c7424 */ /* 0x000fe400078e00ff */
[----:B------:R-:W-:-:S07]  /*141f0*/  IMAD.MOV.U32 R2, RZ, RZ, R14 ;  /* 0x000000ffff027224 */ /* 0x000fce00078e000e */
[----:B------:R-:W-:Y:S05]  /*14200*/  WARPSYNC.COLLECTIVE R15, `(.L_x_2583) ;  /* 0x000000000f087348 */ /* 0x000fea0003c00000 */
[----:B------:R0:W1:Y:S02]  /*14210*/  SHFL.IDX P6, R14, R13, R12, R11 ;  /* 0x0000000c0d0e7389 */ /* 0x00006400000c000b */
[----:B01----:R-:W-:Y:S01]  /*14220*/  ENDCOLLECTIVE ;  /* 0x000000000000791b */ /* 0x003fe20003800000 */
.L_x_2583:
        /* <DEDUP_REMOVED lines=14> */
.L_x_2584:
[----:B------:R-:W-:Y:S02]  /*14310*/  IMAD.MOV.U32 R13, RZ, RZ, R24 ;  /* 0x000000ffff0d7224 */ /* 0x000fe400078e0018 */
[----:B------:R-:W-:Y:S02]  /*14320*/  IMAD.MOV.U32 R12, RZ, RZ, 0x3 ;  /* 0x00000003ff0c7424 */ /* 0x000fe400078e00ff */
[----:B------:R-:W-:-:S07]  /*14330*/  IMAD.MOV.U32 R2, RZ, RZ, R14 ;  /* 0x000000ffff027224 */ /* 0x000fce00078e000e */
[----:B------:R-:W-:Y:S05]  /*14340*/  WARPSYNC.COLLECTIVE R15, `(.L_x_2585) ;  /* 0x000000000f087348 */ /* 0x000fea0003c00000 */
[----:B------:R0:W1:Y:S02]  /*14350*/  SHFL.IDX P6, R14, R13, R12, R11 ;  /* 0x0000000c0d0e7389 */ /* 0x00006400000c000b */
[----:B01----:R-:W-:Y:S01]  /*14360*/  ENDCOLLECTIVE ;  /* 0x000000000000791b */ /* 0x003fe20003800000 */
.L_x_2585:
        /* <DEDUP_REMOVED lines=14> */
.L_x_2586:
[----:B------:R-:W-:Y:S01]  /*14450*/  IMAD.MOV.U32 R13, RZ, RZ, R24 ;  /* 0x000000ffff0d7224 */ /* 0x000fe200078e0018 */
[----:B------:R-:W-:Y:S01]  /*14460*/  MOV R12, 0x4 ;  /* 0x00000004000c7802 */ /* 0x000fe20000000f00 */
[----:B------:R-:W-:-:S07]  /*14470*/  IMAD.MOV.U32 R2, RZ, RZ, R14 ;  /* 0x000000ffff027224 */ /* 0x000fce00078e000e */
[----:B------:R-:W-:Y:S05]  /*14480*/  WARPSYNC.COLLECTIVE R15, `(.L_x_2587) ;  /* 0x000000000f087348 */ /* 0x000fea0003c00000 */
[----:B------:R0:W1:Y:S02]  /*14490*/  SHFL.IDX P6, R14, R13, R12, R11 ;  /* 0x0000000c0d0e7389 */ /* 0x00006400000c000b */
[----:B01----:R-:W-:Y:S01]  /*144a0*/  ENDCOLLECTIVE ;  /* 0x000000000000791b */ /* 0x003fe20003800000 */
.L_x_2587:
        /* <DEDUP_REMOVED lines=14> */
.L_x_2588:
[----:B------:R-:W-:Y:S02]  /*14590*/  IMAD.MOV.U32 R13, RZ, RZ, R24 ;  /* 0x000000ffff0d7224 */ /* 0x000fe400078e0018 */
[----:B------:R-:W-:Y:S02]  /*145a0*/  IMAD.MOV.U32 R12, RZ, RZ, 0x5 ;  /* 0x00000005ff0c7424 */ /* 0x000fe400078e00ff */
[----:B------:R-:W-:-:S07]  /*145b0*/  IMAD.MOV.U32 R2, RZ, RZ, R14 ;  /* 0x000000ffff027224 */ /* 0x000fce00078e000e */
[----:B------:R-:W-:Y:S05]  /*145c0*/  WARPSYNC.COLLECTIVE R15, `(.L_x_2589) ;  /* 0x000000000f087348 */ /* 0x000fea0003c00000 */
[----:B------:R0:W1:Y:S02]  /*145d0*/  SHFL.IDX P6, R14, R13, R12, R11 ;  /* 0x0000000c0d0e7389 */ /* 0x00006400000c000b */
[----:B01----:R-:W-:Y:S01]  /*145e0*/  ENDCOLLECTIVE ;  /* 0x000000000000791b */ /* 0x003fe20003800000 */
.L_x_2589:
        /* <DEDUP_REMOVED lines=13> */
.L_x_2590:
[----:B------:R-:W-:Y:S01]  /*146c0*/  @!PT LDS RZ, [RZ] ;  /* 0x00000000fffff984 */ /* 0x000fe20000000800 */
[----:B------:R-:W-:Y:S01]  /*146d0*/  @!PT LDS RZ, [RZ] ;  /* 0x00000000fffff984 */ /* 0x000fe20000000800 */
[----:B------:R-:W-:Y:S01]  /*146e0*/  @!PT LDS RZ, [RZ] ;  /* 0x00000000fffff984 */ /* 0x000fe20000000800 */
[----:B------:R1:W-:Y:S01]  /*146f0*/  LDGSTS.E.BYPASS.LTC128B.128 [R5+0x5400], desc[UR36][R2.64+0x80], !P2 ;  /* 0x0540008002057fae */ /* 0x0003e2000d101d64 */
[----:B------:R-:W-:Y:S05]  /*14700*/  BRA `(.L_x_2591) ;  /* 0xffffffb800d47947 */ /* 0x000fea000383ffff */
.L_x_2494:
[----:B0-----:R0:W1:Y:S02]  /*14710*/  SYNCS.PHASECHK.TRANS64.TRYWAIT P0, [R0+URZ+0x2a860], R3 ;  /* 0x02a86003000075a7 */ /* 0x001064000800017f */
[----:B-1----:R-:W-:Y:S05]  /*14720*/  @!P0 NANOSLEEP.SYNCS 0x989680 ;  /* 0x009896800000895d */ /* 0x002fea0003900000 */
[----:B------:R-:W1:Y:S02]  /*14730*/  @!P0 SYNCS.PHASECHK.TRANS64 P0, [R0+URZ+0x2a860], R3 ;  /* 0x02a86003000085a7 */ /* 0x000e64000800007f */
[----:B-1----:R-:W-:Y:S05]  /*14740*/  @!P0 BRA `(.L_x_2494) ;  /* 0xfffffffc00f08947 */ /* 0x002fea000383ffff */
[----:B------:R-:W-:Y:S05]  /*14750*/  BRA `(.L_x_2592) ;  /* 0xffffffbc00e47947 */ /* 0x000fea000383ffff */
.L_x_2495:
        /* <DEDUP_REMOVED lines=8> */
.L_x_2594:
[----:B------:R-:W-:Y:S05]  /*147e0*/  BSYNC B0 ;  /* 0x0000000000007941 */ /* 0x000fea0003800000 */
.L_x_2593:
        /* <DEDUP_REMOVED lines=14> */
.L_x_2595:
        /* <DEDUP_REMOVED lines=10> */
.L_x_2596:
        /* <DEDUP_REMOVED lines=13> */
.L_x_2597:
[----:B------:R-:W-:Y:S02]  /*14a40*/  IMAD.MOV.U32 R13, RZ, RZ, R24 ;  /* 0x000000ffff0d7224 */ /* 0x000fe400078e0018 */
[----:B------:R-:W-:Y:S01]  /*14a50*/  IMAD.MOV.U32 R12, RZ, RZ, 0x2 ;  /* 0x00000002ff0c7424 */ /* 0x000fe200078e00ff */
[----:B------:R-:W-:-:S13]  /*14a60*/  IADD3 R2, P2, R14, R5, RZ ;  /* 0x000000050e027210 */ /* 0x000fda0007f5e0ff */
[----:B------:R-:W-:Y:S05]  /*14a70*/  WARPSYNC.COLLECTIVE R15, `(.L_x_2598) ;  /* 0x000000000f087348 */ /* 0x000fea0003c00000 */
[----:B------:R0:W1:Y:S02]  /*14a80*/  SHFL.IDX P6, R14, R13, R12, R11 ;  /* 0x0000000c0d0e7389 */ /* 0x00006400000c000b */
[----:B01----:R-:W-:Y:S01]  /*14a90*/  ENDCOLLECTIVE ;  /* 0x000000000000791b */ /* 0x003fe20003800000 */
.L_x_2598:
        /* <DEDUP_REMOVED lines=13> */
.L_x_2599:
[----:B------:R-:W-:Y:S02]  /*14b70*/  IMAD.MOV.U32 R13, RZ, RZ, R24 ;  /* 0x000000ffff0d7224 */ /* 0x000fe400078e0018 */
[----:B------:R-:W-:Y:S02]  /*14b80*/  IMAD.MOV.U32 R12, RZ, RZ, 0x3 ;  /* 0x00000003ff0c7424 */ /* 0x000fe400078e00ff */
[----:B------:R-:W-:-:S07]  /*14b90*/  IMAD.MOV.U32 R10, RZ, RZ, R14 ;  /* 0x000000ffff0a7224 */ /* 0x000fce00078e000e */
[----:B------:R-:W-:Y:S05]  /*14ba0*/  WARPSYNC.COLLECTIVE R15, `(.L_x_2600) ;  /* 0x000000000f087348 */ /* 0x000fea0003c00000 */
[----:B------:R0:W1:Y:S02]  /*14bb0*/  SHFL.IDX P6, R14, R13, R12, R11 ;  /* 0x0000000c0d0e7389 */ /* 0x00006400000c000b */
[----:B01----:R-:W-:Y:S01]  /*14bc0*/  ENDCOLLECTIVE ;  /* 0x000000000000791b */ /* 0x003fe20003800000 */
.L_x_2600:
        /* <DEDUP_REMOVED lines=14> */
.L_x_2601:
[----:B------:R-:W-:Y:S02]  /*14cb0*/  IMAD.MOV.U32 R13, RZ, RZ, R24 ;  /* 0x000000ffff0d7224 */ /* 0x000fe400078e0018 */
[----:B------:R-:W-:Y:S01]  /*14cc0*/  IMAD.MOV.U32 R12, RZ, RZ, 0x4 ;  /* 0x00000004ff0c7424 */ /* 0x000fe200078e00ff */
[----:B------:R-:W-:-:S13]  /*14cd0*/  IADD3 R2, P2, R14, R5, RZ ;  /* 0x000000050e027210 */ /* 0x000fda0007f5e0ff */
[----:B------:R-:W-:Y:S05]  /*14ce0*/  WARPSYNC.COLLECTIVE R15, `(.L_x_2602) ;  /* 0x000000000f087348 */ /* 0x000fea0003c00000 */
[----:B------:R0:W1:Y:S02]  /*14cf0*/  SHFL.IDX P6, R14, R13, R12, R11 ;  /* 0x0000000c0d0e7389 */ /* 0x00006400000c000b */
[----:B01----:R-:W-:Y:S01]  /*14d00*/  ENDCOLLECTIVE ;  /* 0x000000000000791b */ /* 0x003fe20003800000 */
.L_x_2602:
        /* <DEDUP_REMOVED lines=13> */
.L_x_2603:
[----:B------:R-:W-:Y:S02]  /*14de0*/  IMAD.MOV.U32 R13, RZ, RZ, R24 ;  /* 0x000000ffff0d7224 */ /* 0x000fe400078e0018 */
[----:B------:R-:W-:Y:S02]  /*14df0*/  IMAD.MOV.U32 R12, RZ, RZ, 0x5 ;  /* 0x00000005ff0c7424 */ /* 0x000fe400078e00ff */
[----:B------:R-:W-:-:S07]  /*14e00*/  IMAD.MOV.U32 R10, RZ, RZ, R14 ;  /* 0x000000ffff0a7224 */ /* 0x000fce00078e000e */
[----:B------:R-:W-:Y:S05]  /*14e10*/  WARPSYNC.COLLECTIVE R15, `(.L_x_2604) ;  /* 0x000000000f087348 */ /* 0x000fea0003c00000 */
[----:B------:R0:W1:Y:S02]  /*14e20*/  SHFL.IDX P6, R14, R13, R12, R11 ;  /* 0x0000000c0d0e7389 */ /* 0x00006400000c000b */
[----:B01----:R-:W-:Y:S01]  /*14e30*/  ENDCOLLECTIVE ;  /* 0x000000000000791b */ /* 0x003fe20003800000 */
.L_x_2604:
        /* <DEDUP_REMOVED lines=12> */
.L_x_2605:
[----:B------:R-:W-:Y:S05]  /*14f00*/  BRA `(.L_x_2606) ;  /* 0xffffffb800e07947 */ /* 0x000fea000383ffff */
.L_x_2500:
        /* <DEDUP_REMOVED lines=8> */
.L_x_2608:
[----:B------:R-:W-:Y:S05]  /*14f90*/  BSYNC B0 ;  /* 0x0000000000007941 */ /* 0x000fea0003800000 */
.L_x_2607:
        /* <DEDUP_REMOVED lines=9> */
.L_x_2609:
        /* <DEDUP_REMOVED lines=23> */
.L_x_2610:
[----:B------:R-:W-:Y:S01]  /*151a0*/  IMAD.MOV.U32 R12, RZ, RZ, 0x2 ;  /* 0x00000002ff0c7424 */ /* 0x000fe200078e00ff */
[----:B------:R-:W-:-:S05]  /*151b0*/  SEL R6, R14, RZ, P1 ;  /* 0x000000ff0e067207 */ /* 0x000fca0000800000 */
[----:B------:R-:W-:-:S04]  /*151c0*/  IMAD.IADD R6, R13, 0x1, R6 ;  /* 0x000000010d067824 */ /* 0x000fc800078e0206 */
[----:B------:R-:W-:-:S07]  /*151d0*/  IMAD.MOV.U32 R13, RZ, RZ, R6 ;  /* 0x000000ffff0d7224 */ /* 0x000fce00078e0006 */
[----:B------:R-:W-:Y:S05]  /*151e0*/  WARPSYNC.COLLECTIVE R15, `(.L_x_2611) ;  /* 0x000000000f087348 */ /* 0x000fea0003c00000 */
[----:B------:R0:W1:Y:S02]  /*151f0*/  SHFL.UP P6, R14, R13, R12, R11 ;  /* 0x0400000c0d0e7389 */ /* 0x00006400000c000b */
[----:B01----:R-:W-:Y:S01]  /*15200*/  ENDCOLLECTIVE ;  /* 0x000000000000791b */ /* 0x003fe20003800000 */
.L_x_2611:
        /* <DEDUP_REMOVED lines=8> */
.L_x_2612:
[----:B------:R-:W-:Y:S02]  /*15290*/  MOV R12, 0x8 ;  /* 0x00000008000c7802 */ /* 0x000fe40000000f00 */
[----:B------:R-:W-:-:S05]  /*152a0*/  SEL R3, R14, RZ, P3 ;  /* 0x000000ff0e037207 */ /* 0x000fca0001800000 */
[----:B------:R-:W-:-:S04]  /*152b0*/  IMAD.IADD R3, R2, 0x1, R3 ;  /* 0x0000000102037824 */ /* 0x000fc800078e0203 */
[----:B------:R-:W-:-:S07]  /*152c0*/  IMAD.MOV.U32 R13, RZ, RZ, R3 ;  /* 0x000000ffff0d7224 */ /* 0x000fce00078e0003 */
[----:B------:R-:W-:Y:S05]  /*152d0*/  WARPSYNC.COLLECTIVE R15, `(.L_x_2613) ;  /* 0x000000000f087348 */ /* 0x000fea0003c00000 */
[----:B------:R0:W1:Y:S02]  /*152e0*/  SHFL.UP P6, R14, R13, R12, R11 ;  /* 0x0400000c0d0e7389 */ /* 0x00006400000c000b */
[----:B01----:R-:W-:Y:S01]  /*152f0*/  ENDCOLLECTIVE ;  /* 0x000000000000791b */ /* 0x003fe20003800000 */
.L_x_2613:
[----:B------:R-:W-:Y:S01]  /*15300*/  IMAD.MOV.U32 R12, RZ, RZ, 0x10 ;  /* 0x00000010ff0c7424 */ /* 0x000fe200078e00ff */
[----:B------:R-:W-:-:S05]  /*15310*/  SEL R4, R14, RZ, P4 ;  /* 0x000000ff0e047207 */ /* 0x000fca0002000000 */
[----:B------:R-:W-:-:S04]  /*15320*/  IMAD.IADD R4, R3, 0x1, R4 ;  /* 0x0000000103047824 */ /* 0x000fc800078e0204 */
[----:B------:R-:W-:-:S07]  /*15330*/  IMAD.MOV.U32 R13, RZ, RZ, R4 ;  /* 0x000000ffff0d7224 */ /* 0x000fce00078e0004 */
[----:B------:R-:W-:Y:S05]  /*15340*/  WARPSYNC.COLLECTIVE R15, `(.L_x_2614) ;  /* 0x000000000f087348 */ /* 0x000fea0003c00000 */
[----:B------:R0:W1:Y:S02]  /*15350*/  SHFL.UP P6, R14, R13, R12, R11 ;  /* 0x0400000c0d0e7389 */ /* 0x00006400000c000b */
[----:B01----:R-:W-:Y:S01]  /*15360*/  ENDCOLLECTIVE ;  /* 0x000000000000791b */ /* 0x003fe20003800000 */
.L_x_2614:
        /* <DEDUP_REMOVED lines=8> */
.L_x_2615:
[----:B------:R-:W-:Y:S05]  /*153f0*/  BRA `(.L_x_2616) ;  /* 0xffffffb800ec7947 */ /* 0x000fea000383ffff */
.L_x_2503:
[----:B------:R-:W-:Y:S01]  /*15400*/  BSSY B0, `(.L_x_2617) ;  /* 0x0000007000007945 */ /* 0x000fe20003800000 */
[----:B------:R-:W-:Y:S02]  /*15410*/  IMAD.MOV.U32 R12, RZ, RZ, 0x1 ;  /* 0x00000001ff0c7424 */ /* 0x000fe400078e00ff */
[----:B------:R-:W-:Y:S02]  /*15420*/  IMAD.MOV.U32 R11, RZ, RZ, RZ ;  /* 0x000000ffff0b7224 */ /* 0x000fe400078e00ff */
[----:B------:R-:W-:-:S07]  /*15430*/  IMAD.MOV.U32 R15, RZ, RZ, -0x1 ;  /* 0xffffffffff0f7424 */ /* 0x000fce00078e00ff */
[----:B------:R-:W-:Y:S05]  /*15440*/  WARPSYNC.COLLECTIVE R15, `(.L_x_2618) ;  /* 0x000000000f087348 */ /* 0x000fea0003c00000 */
[----:B------:R0:W1:Y:S02]  /*15450*/  SHFL.UP P6, R14, R13, R12, R11 ;  /* 0x0400000c0d0e7389 */ /* 0x00006400000c000b */
[----:B01----:R-:W-:Y:S01]  /*15460*/  ENDCOLLECTIVE ;  /* 0x000000000000791b */ /* 0x003fe20003800000 */
.L_x_2618:
[----:B------:R-:W-:Y:S05]  /*15470*/  BSYNC B0 ;  /* 0x0000000000007941 */ /* 0x000fea0003800000 */
.L_x_2617:
        /* <DEDUP_REMOVED lines=8> */
.L_x_2619:
[----:B------:R-:W-:Y:S01]  /*15500*/  IMAD.MOV.U32 R12, RZ, RZ, 0x4 ;  /* 0x00000004ff0c7424 */ /* 0x000fe200078e00ff */
[----:B------:R-:W-:-:S05]  /*15510*/  SEL R2, R14, RZ, P2 ;  /* 0x000000ff0e027207 */ /* 0x000fca0001000000 */
[----:B------:R-:W-:-:S04]  /*15520*/  IMAD.IADD R2, R13, 0x1, R2 ;  /* 0x000000010d027824 */ /* 0x000fc800078e0202 */
[----:B------:R-:W-:-:S07]  /*15530*/  IMAD.MOV.U32 R13, RZ, RZ, R2 ;  /* 0x000000ffff0d7224 */ /* 0x000fce00078e0002 */
[----:B------:R-:W-:Y:S05]  /*15540*/  WARPSYNC.COLLECTIVE R15, `(.L_x_2620) ;  /* 0x000000000f087348 */ /* 0x000fea0003c00000 */
[----:B------:R0:W1:Y:S02]  /*15550*/  SHFL.UP P6, R14, R13, R12, R11 ;  /* 0x0400000c0d0e7389 */ /* 0x00006400000c000b */
[----:B01----:R-:W-:Y:S01]  /*15560*/  ENDCOLLECTIVE ;  /* 0x000000000000791b */ /* 0x003fe20003800000 */
.L_x_2620:
[----:B------:R-:W-:Y:S01]  /*15570*/  IMAD.MOV.U32 R12, RZ, RZ, 0x8 ;  /* 0x00000008ff0c7424 */ /* 0x000fe200078e00ff */
[----:B------:R-:W-:-:S05]  /*15580*/  SEL R3, R14, RZ, P3 ;  /* 0x000000ff0e037207 */ /* 0x000fca0001800000 */
[----:B------:R-:W-:-:S04]  /*15590*/  IMAD.IADD R3, R2, 0x1, R3 ;  /* 0x0000000102037824 */ /* 0x000fc800078e0203 */
[----:B------:R-:W-:-:S07]  /*155a0*/  IMAD.MOV.U32 R13, RZ, RZ, R3 ;  /* 0x000000ffff0d7224 */ /* 0x000fce00078e0003 */
[----:B------:R-:W-:Y:S05]  /*155b0*/  WARPSYNC.COLLECTIVE R15, `(.L_x_2621) ;  /* 0x000000000f087348 */ /* 0x000fea0003c00000 */
[----:B------:R0:W1:Y:S02]  /*155c0*/  SHFL.UP P6, R14, R13, R12, R11 ;  /* 0x0400000c0d0e7389 */ /* 0x00006400000c000b */
[----:B01----:R-:W-:Y:S01]  /*155d0*/  ENDCOLLECTIVE ;  /* 0x000000000000791b */ /* 0x003fe20003800000 */
.L_x_2621:
[----:B------:R-:W-:Y:S02]  /*155e0*/  MOV R12, 0x10 ;  /* 0x00000010000c7802 */ /* 0x000fe40000000f00 */
[----:B------:R-:W-:-:S05]  /*155f0*/  SEL R4, R14, RZ, P4 ;  /* 0x000000ff0e047207 */ /* 0x000fca0002000000 */
[----:B------:R-:W-:-:S04]  /*15600*/  IMAD.IADD R4, R3, 0x1, R4 ;  /* 0x0000000103047824 */ /* 0x000fc800078e0204 */
[----:B------:R-:W-:-:S07]  /*15610*/  IMAD.MOV.U32 R13, RZ, RZ, R4 ;  /* 0x000000ffff0d7224 */ /* 0x000fce00078e0004 */
[----:B------:R-:W-:Y:S05]  /*15620*/  WARPSYNC.COLLECTIVE R15, `(.L_x_2622) ;  /* 0x000000000f087348 */ /* 0x000fea0003c00000 */
[----:B------:R0:W1:Y:S02]  /*15630*/  SHFL.UP P6, R14, R13, R12, R11 ;  /* 0x0400000c0d0e7389 */ /* 0x00006400000c000b */
[----:B01----:R-:W-:Y:S01]  /*15640*/  ENDCOLLECTIVE ;  /* 0x000000000000791b */ /* 0x003fe20003800000 */
.L_x_2622:
        /* <DEDUP_REMOVED lines=8> */
.L_x_2623:
[----:B------:R-:W-:Y:S05]  /*156d0*/  BRA `(.L_x_2624) ;  /* 0xffffffb800d87947 */ /* 0x000fea000383ffff */
.L_x_2505:
[----:B------:R-:W-:Y:S01]  /*156e0*/  BSSY B0, `(.L_x_2625) ;  /* 0x0000006000007945 */ /* 0x000fe20003800000 */
[----:B------:R-:W-:Y:S01]  /*156f0*/  PLOP3.LUT P6, PT, P6, PT, PT, 0x8, 0x0 ;  /* 0x000000000000781c */ /* 0x000fe200037ce170 */
[----:B------:R-:W-:-:S12]  /*15700*/  IMAD.MOV.U32 R15, RZ, RZ, -0x1 ;  /* 0xffffffffff0f7424 */ /* 0x000fd800078e00ff */
[----:B0-----:R-:W-:Y:S05]  /*15710*/  WARPSYNC.COLLECTIVE R15, `(.L_x_2626) ;  /* 0x000000000f087348 */ /* 0x001fea0003c00000 */
[----:B------:R-:W-:Y:S01]  /*15720*/  VOTE.ANY R14, PT, P6 ;  /* 0x00000000000e7806 */ /* 0x000fe200030e0100 */
[----:B0-----:R-:W-:Y:S06]  /*15730*/  ENDCOLLECTIVE ;  /* 0x000000000000791b */ /* 0x001fec0003800000 */
.L_x_2626:
[----:B------:R-:W-:Y:S05]  /*15740*/  BSYNC B0 ;  /* 0x0000000000007941 */ /* 0x000fea0003800000 */
.L_x_2625:
        /* <DEDUP_REMOVED lines=8> */
.L_x_2627:
[----:B------:R-:W-:Y:S02]  /*157d0*/  IMAD.IADD R19, R12, 0x1, R19 ;  /* 0x000000010c137824 */ /* 0x000fe400078e0213 */
[----:B------:R-:W-:Y:S02]  /*157e0*/  IMAD.MOV.U32 R13, RZ, RZ, R8 ;  /* 0x000000ffff0d7224 */ /* 0x000fe400078e0008 */
[----:B------:R-:W-:-:S07]  /*157f0*/  IMAD.MOV.U32 R17, RZ, RZ, R14 ;  /* 0x000000ffff117224 */ /* 0x000fce00078e000e */
[----:B------:R-:W-:Y:S05]  /*15800*/  WARPSYNC.COLLECTIVE R15, `(.L_x_2628) ;  /* 0x000000000f087348 */ /* 0x000fea0003c00000 */
[----:B------:R0:W1:Y:S02]  /*15810*/  SHFL.IDX P6, R14, R13, R12, R11 ;  /* 0x0000000c0d0e7389 */ /* 0x00006400000c000b */
[----:B01----:R-:W-:Y:S01]  /*15820*/  ENDCOLLECTIVE ;  /* 0x000000000000791b */ /* 0x003fe20003800000 */
.L_x_2628:
[----:B------:R-:W-:Y:S01]  /*15830*/  IMAD.MOV.U32 R8, RZ, RZ, R14 ;  /* 0x000000ffff087224 */ /* 0x000fe200078e000e */
[----:B------:R-:W-:Y:S06]  /*15840*/  BRA `(.L_x_2629) ;  /* 0xffffffb800bc7947 */ /* 0x000fec000383ffff */
.L_x_2507:
[----:B------:R-:W-:Y:S01]  /*15850*/  BSSY B0, `(.L_x_2630) ;  /* 0x0000007000007945 */ /* 0x000fe20003800000 */
[----:B------:R-:W-:Y:S02]  /*15860*/  IMAD.MOV.U32 R13, RZ, RZ, R2 ;  /* 0x000000ffff0d7224 */ /* 0x000fe400078e0002 */
[----:B------:R-:W-:Y:S02]  /*15870*/  IMAD.MOV.U32 R11, RZ, RZ, 0x1f ;  /* 0x0000001fff0b7424 */ /* 0x000fe400078e00ff */
[----:B------:R-:W-:-:S07]  /*15880*/  IMAD.MOV.U32 R15, RZ, RZ, -0x1 ;  /* 0xffffffffff0f7424 */ /* 0x000fce00078e00ff */
[----:B0-23--:R-:W-:Y:S05]  /*15890*/  WARPSYNC.COLLECTIVE R15, `(.L_x_2631) ;  /* 0x000000000f087348 */ /* 0x00dfea0003c00000 */
[----:B------:R1:W4:Y:S02]  /*158a0*/  SHFL.IDX P6, R14, R13, R12, R11 ;  /* 0x0000000c0d0e7389 */ /* 0x00032400000c000b */
[----:B01234-:R-:W-:Y:S01]  /*158b0*/  ENDCOLLECTIVE ;  /* 0x000000000000791b */ /* 0x01ffe20003800000 */
.L_x_2631:
[----:B------:R-:W-:Y:S05]  /*158c0*/  BSYNC B0 ;  /* 0x0000000000007941 */ /* 0x000fea0003800000 */
.L_x_2630:
[----:B------:R-:W-:Y:S01]  /*158d0*/  IMAD.MOV.U32 R6, RZ, RZ, R14 ;  /* 0x000000ffff067224 */ /* 0x000fe200078e000e */
[----:B------:R-:W-:Y:S06]  /*158e0*/  BRA `(.L_x_2506) ;  /* 0xffffffb800ac7947 */ /* 0x000fec000383ffff */
.L_x_2513:
[----:B-1----:R1:W2:Y:S02]  /*158f0*/  SYNCS.PHASECHK.TRANS64.TRYWAIT P0, [R4+URZ+0x2a820], R0 ;  /* 0x02a82000040075a7 */ /* 0x0022a4000800017f */
[----:B--2---:R-:W-:Y:S05]  /*15900*/  @!P0 NANOSLEEP.SYNCS 0x989680 ;  /* 0x009896800000895d */ /* 0x004fea0003900000 */
[----:B------:R-:W2:Y:S02]  /*15910*/  @!P0 SYNCS.PHASECHK.TRANS64 P0, [R4+URZ+0x2a820], R0 ;  /* 0x02a82000040085a7 */ /* 0x000ea4000800007f */
[----:B--2---:R-:W-:Y:S05]  /*15920*/  @!P0 BRA `(.L_x_2513) ;  /* 0xfffffffc00f08947 */ /* 0x004fea000383ffff */
[----:B------:R-:W-:Y:S05]  /*15930*/  BRA `(.L_x_2632) ;  /* 0xffffffc400047947 */ /* 0x000fea000383ffff */
.L_x_2514:
        /* <DEDUP_REMOVED lines=8> */
[----:B01----:R-:W-:Y:S05]  /*159c0*/  WARPSYNC.COLLECTIVE R15, `(.L_x_2634) ;  /* 0x000000000f087348 */ /* 0x003fea0003c00000 */
[----:B------:R2:W3:Y:S02]  /*159d0*/  SHFL.IDX P6, R14, R13, R12, R11 ;  /* 0x0000000c0d0e7389 */ /* 0x0004e400000c000b */
[----:B0123--:R-:W-:Y:S01]  /*159e0*/  ENDCOLLECTIVE ;  /* 0x000000000000791b */ /* 0x00ffe20003800000 */
.L_x_2634:
[----:B------:R-:W-:Y:S05]  /*159f0*/  BSYNC B0 ;  /* 0x0000000000007941 */ /* 0x000fea0003800000 */
.L_x_2633:
[----:B------:R-:W-:Y:S05]  /*15a00*/  BRA `(.L_x_2635) ;  /* 0xffffffc000ec7947 */ /* 0x000fea000383ffff */
.L_x_2517:
[----:B------:R-:W-:Y:S01]  /*15a10*/  BSSY B1, `(.L_x_2636) ;  /* 0x0000006000017945 */ /* 0x000fe20003800000 */
[----:B------:R-:W-:-:S07]  /*15a20*/  IMAD.MOV.U32 R15, RZ, RZ, -0x1 ;  /* 0xffffffffff0f7424 */ /* 0x000fce00078e00ff */
[----:B01----:R-:W-:Y:S05]  /*15a30*/  WARPSYNC.COLLECTIVE R15, `(.L_x_2637) ;  /* 0x000000000f0c7348 */ /* 0x003fea0003c00000 */
[----:B------:R-:W-:Y:S02]  /*15a40*/  ELECT P6, UR62, PT ;  /* 0x00000000003e782f */ /* 0x000fe400038c0000 */
[----:B------:R-:W-:Y:S01]  /*15a50*/  MOV R14, UR62 ;  /* 0x0000003e000e7c02 */ /* 0x000fe20008000f00 */
[----:B01----:R-:W-:Y:S10]  /*15a60*/  ENDCOLLECTIVE ;  /* 0x000000000000791b */ /* 0x003ff40003800000 */
.L_x_2637:
[----:B------:R-:W-:Y:S05]  /*15a70*/  BSYNC B1 ;  /* 0x0000000000017941 */ /* 0x000fea0003800000 */
.L_x_2636:
[----:B------:R-:W-:Y:S05]  /*15a80*/  BRA `(.L_x_2638) ;  /* 0xffffffc000e47947 */ /* 0x000fea000383ffff */
.L_x_2519:
[----:B-1----:R1:W2:Y:S02]  /*15a90*/  SYNCS.PHASECHK.TRANS64.TRYWAIT P1, [R5+URZ+0x2a840], R0 ;  /* 0x02a84000050075a7 */ /* 0x0022a4000802017f */
[----:B--2---:R-:W-:Y:S05]  /*15aa0*/  @!P1 NANOSLEEP.SYNCS 0x989680 ;  /* 0x009896800000995d */ /* 0x004fea0003900000 */
[----:B------:R-:W2:Y:S02]  /*15ab0*/  @!P1 SYNCS.PHASECHK.TRANS64 P1, [R5+URZ+0x2a840], R0 ;  /* 0x02a84000050095a7 */ /* 0x000ea4000802007f */
[----:B--2---:R-:W-:Y:S05]  /*15ac0*/  @!P1 BRA `(.L_x_2519) ;  /* 0xfffffffc00f09947 */ /* 0x004fea000383ffff */
[----:B------:R-:W-:Y:S05]  /*15ad0*/  BRA `(.L_x_2639) ;  /* 0xffffffc4000c7947 */ /* 0x000fea000383ffff */
.L_x_2521:
[----:B--2---:R2:W3:Y:S02]  /*15ae0*/  SYNCS.PHASECHK.TRANS64.TRYWAIT P1, [R27+URZ+0x2a840], R2 ;  /* 0x02a840021b0075a7 */ /* 0x0044e4000802017f */
[----:B---3--:R-:W-:Y:S05]  /*15af0*/  @!P1 NANOSLEEP.SYNCS 0x989680 ;  /* 0x009896800000995d */ /* 0x008fea0003900000 */
[----:B------:R-:W3:Y:S02]  /*15b00*/  @!P1 SYNCS.PHASECHK.TRANS64 P1, [R27+URZ+0x2a840], R2 ;  /* 0x02a840021b0095a7 */ /* 0x000ee4000802007f */
[----:B---3--:R-:W-:Y:S05]  /*15b10*/  @!P1 BRA `(.L_x_2521) ;  /* 0xfffffffc00f09947 */ /* 0x008fea000383ffff */
[----:B------:R-:W-:Y:S05]  /*15b20*/  BRA `(.L_x_2640) ;  /* 0xffffffc400187947 */ /* 0x000fea000383ffff */
.L_x_2523:
[----:B---3--:R3:W4:Y:S02]  /*15b30*/  SYNCS.PHASECHK.TRANS64.TRYWAIT P1, [R5+URZ+0x2a860], R0 ;  /* 0x02a86000050075a7 */ /* 0x008724000802017f */
[----:B----4-:R-:W-:Y:S05]  /*15b40*/  @!P1 NANOSLEEP.SYNCS 0x989680 ;  /* 0x009896800000995d */ /* 0x010fea0003900000 */
[----:B------:R-:W4:Y:S02]  /*15b50*/  @!P1 SYNCS.PHASECHK.TRANS64 P1, [R5+URZ+0x2a860], R0 ;  /* 0x02a86000050095a7 */ /* 0x000f24000802007f */
[----:B----4-:R-:W-:Y:S05]  /*15b60*/  @!P1 BRA `(.L_x_2523) ;  /* 0xfffffffc00f09947 */ /* 0x010fea000383ffff */
[----:B------:R-:W-:Y:S05]  /*15b70*/  BRA `(.L_x_2641) ;  /* 0xffffffc400147947 */ /* 0x000fea000383ffff */
.L_x_2642:
        /* <DEDUP_REMOVED lines=16> */
.L_x_15637:


//--------------------- .text._ZN7cutlass13device_kernelIN5flash11enable_sm90INS1_16FlashAttnFwdSm90INS1_25CollectiveMainloopFwdSm90ILi2EN4cute5tupleIJNS5_1CILi1EEES8_S8_EEENS6_IJNS7_ILi128EEENS7_ILi96EEENS7_ILi192EEEEEELi128ENS_6half_tEfNS_4arch4Sm90ELb1ELb0ELb0ELb1ELb1ELb1ELb0ELb1ELb1ELb1ELb1ELb0EEENS1_21CollectiveEpilogueFwdINS6_IJSA_SA_SB_EEES9_SE_SG_Li256ELb1ELb1ELb1ELb0EEENS1_36VarlenDynamicPersistentTileSchedulerILi128ELi96ELi256ELi128ELb1ELb1ELb1ELb1ELb1ELb1EEEEEEEEEvNT_6ParamsE --------------------------
	.section	.text._ZN7cutlass13device_kernelIN5flash11enable_sm90INS1_16FlashAttnFwdSm90INS1_25CollectiveMainloopFwdSm90ILi2EN4cute5tupleIJNS5_1CILi1EEES8_S8_EEENS6_IJNS7_ILi128EEENS7_ILi96EEENS7_ILi192EEEEEELi128ENS_6half_tEfNS_4arch4Sm90ELb1ELb0ELb0ELb1ELb1ELb1ELb0ELb1ELb1ELb1ELb1ELb0EEENS1_21CollectiveEpilogueFwdINS6_IJSA_SA_SB_EEES9_SE_SG_Li256ELb1ELb1ELb1ELb0EEENS1_36VarlenDynamicPersistentTileSchedulerILi128ELi96ELi256ELi128ELb1ELb1ELb1ELb1ELb1ELb1EEEEEEEEEvNT_6ParamsE,"ax",@progbits
	.align	128
.text._ZN7cutlass13device_kernelIN5flash11enable_sm90INS1_16FlashAttnFwdSm90INS1_25CollectiveMainloopFwdSm90ILi2EN4cute5tupleIJNS5_1CILi1EEES8_S8_EEENS6_IJNS7_ILi128EEENS7_ILi96EEENS7_ILi192EEEEEELi128ENS_6half_tEfNS_4arch4Sm90ELb1ELb0ELb0ELb1ELb1ELb1ELb0ELb1ELb1ELb1ELb1ELb0EEENS1_21CollectiveEpilogueFwdINS6_IJSA_SA_SB_EEES9_SE_SG_Li256ELb1ELb1ELb1ELb0EEENS1_36VarlenDynamicPersistentTileSchedulerILi128ELi96ELi256ELi128ELb1ELb1ELb1ELb1ELb1ELb1EEEEEEEEEvNT_6ParamsE:
        .type           _ZN7cutlass13device_kernelIN5flash11enable_sm90INS1_16FlashAttnFwdSm90INS1_25CollectiveMainloopFwdSm90ILi2EN4cute5tupleIJNS5_1CILi1EEES8_S8_EEENS6_IJNS7_ILi128EEENS7_ILi96EEENS7_ILi192EEEEEELi128ENS_6half_tEfNS_4arch4Sm90ELb1ELb0ELb0ELb1ELb1ELb1ELb0ELb1ELb1ELb1ELb1ELb0EEENS1_21CollectiveEpilogueFwdINS6_IJSA_SA_SB_EEES9_SE_SG_Li256ELb1ELb1ELb1ELb0EEENS1_36VarlenDynamicPersistentTileSchedulerILi128ELi96ELi256ELi128ELb1ELb1ELb1ELb1ELb1ELb1EEEEEEEEEvNT_6ParamsE,@function
        .size           _ZN7cutlass13device_kernelIN5flash11enable_sm90INS1_16FlashAttnFwdSm90INS1_25CollectiveMainloopFwdSm90ILi2EN4cute5tupleIJNS5_1CILi1EEES8_S8_EEENS6_IJNS7_ILi128EEENS7_ILi96EEENS7_ILi192EEEEEELi128ENS_6half_tEfNS_4arch4Sm90ELb1ELb0ELb0ELb1ELb1ELb1ELb0ELb1ELb1ELb1ELb1ELb0EEENS1_21CollectiveEpilogueFwdINS6_IJSA_SA_SB_EEES9_SE_SG_Li256ELb1ELb1ELb1ELb0EEENS1_36VarlenDynamicPersistentTileSchedulerILi128ELi96ELi256ELi128ELb1ELb1ELb1ELb1ELb1ELb1EEEEEEEEEvNT_6ParamsE,(.L_x_15638 - _ZN7cutlass13device_kernelIN5flash11enable_sm90INS1_16FlashAttnFwdSm90INS1_25CollectiveMainloopFwdSm90ILi2EN4cute5tupleIJNS5_1CILi1EEES8_S8_EEENS6_IJNS7_ILi128EEENS7_ILi96EEENS7_ILi192EEEEEELi128ENS_6half_tEfNS_4arch4Sm90ELb1ELb0ELb0ELb1ELb1ELb1ELb0ELb1ELb1ELb1ELb1ELb0EEENS1_21CollectiveEpilogueFwdINS6_IJSA_SA_SB_EEES9_SE_SG_Li256ELb1ELb1ELb1ELb0EEENS1_36VarlenDynamicPersistentTileSchedulerILi128ELi96ELi256ELi128ELb1ELb1ELb1ELb1ELb1ELb1EEEEEEEEEvNT_6ParamsE)
        .other          _ZN7cutlass13device_kernelIN5flash11enable_sm90INS1_16FlashAttnFwdSm90INS1_25CollectiveMainloopFwdSm90ILi2EN4cute5tupleIJNS5_1CILi1EEES8_S8_EEENS6_IJNS7_ILi128EEENS7_ILi96EEENS7_ILi192EEEEEELi128ENS_6half_tEfNS_4arch4Sm90ELb1ELb0ELb0ELb1ELb1ELb1ELb0ELb1ELb1ELb1ELb1ELb0EEENS1_21CollectiveEpilogueFwdINS6_IJSA_SA_SB_EEES9_SE_SG_Li256ELb1ELb1ELb1ELb0EEENS1_36VarlenDynamicPersistentTileSchedulerILi128ELi96ELi256ELi128ELb1ELb1ELb1ELb1ELb1ELb1EEEEEEEEEvNT_6ParamsE,@"STO_CUDA_ENTRY STV_DEFAULT"
_ZN7cutlass13device_kernelIN5flash11enable_sm90INS1_16FlashAttnFwdSm90INS1_25CollectiveMainloopFwdSm90ILi2EN4cute5tupleIJNS5_1CILi1EEES8_S8_EEENS6_IJNS7_ILi128EEENS7_ILi96EEENS7_ILi192EEEEEELi128ENS_6half_tEfNS_4arch4Sm90ELb1ELb0ELb0ELb1ELb1ELb1ELb0ELb1ELb1ELb1ELb1ELb0EEENS1_21CollectiveEpilogueFwdINS6_IJSA_SA_SB_EEES9_SE_SG_Li256ELb1ELb1ELb1ELb0EEENS1_36VarlenDynamicPersistentTileSchedulerILi128ELi96ELi256ELi128ELb1ELb1ELb1ELb1ELb1ELb1EEEEEEEEEvNT_6ParamsE:
        /* <DEDUP_REMOVED lines=18> */
.L_x_2644:
[----:B------:R-:W-:Y:S05]  /*0120*/  BSYNC B0 ;  /* 0x0000000000007941 */ /* 0x000fea0003800000 */
.L_x_2643:
        /* <DEDUP_REMOVED lines=41> */
.L_x_2645:
        /* <DEDUP_REMOVED lines=22> */
.L_x_2646:
        /* <DEDUP_REMOVED lines=18> */
.L_x_2647:
        /* <DEDUP_REMOVED lines=22> */
.L_x_2648:
        /* <DEDUP_REMOVED lines=22> */
.L_x_2649:
[----:B------:R-:W-:Y:S01]  /*0900*/  PLOP3.LUT P0, PT, PT, PT, UP0, 0x80, 0x0 ;  /* 0x000000000000781c */ /* 0x000fe20003f0f008 */
[----:B------:R-:W-:Y:S01]  /*0910*/  UMOV UR60, 0x1 ;  /* 0x00000001003c7882 */ /* 0x000fe20000000000 */
[----:B------:R-:W-:Y:S01]  /*0920*/  NOP ;  /* 0x0000000000007918 */ /* 0x000fe20000000000 */
[----:B------:R-:W-:Y:S01]  /*0930*/  USEL UR60, UR60, 0x2, !UP0 ;  /* 0x000000023c3c7887 */ /* 0x000fe2000c000000 */
[----:B------:R-:W-:Y:S01]  /*0940*/  BSSY B9, `(.L_x_2650) ;  /* 0x00023d3000097945 */ /* 0x000fe20003800000 */
[----:B012-4-:R-:W-:Y:S08]  /*0950*/  BAR.SYNC.DEFER_BLOCKING 0x0 ;  /* 0x0000000000007b1d */ /* 0x017ff00000010000 */
[----:B------:R-:W-:Y:S05]  /*0960*/  @!P0 BRA `(.L_x_2651) ;  /* 0x000001c0003c8947 */ /* 0x000fea0003800000 */
.L_x_2652:
        /* <DEDUP_REMOVED lines=15> */
[----:B------:R-:W-:Y:S01]  /*0a60*/  VIADD R0, R0, 0xffffff80 ;  /* 0xffffff8000007836 */ /* 0x000fe20000000000 */
[----:B------:R-:W-:Y:S01]  /*0a70*/  R2UR UR61, R2 ;  /* 0x00000000023d72ca */ /* 0x000fe200000e0000 */
[----:B------:R-:W-:Y:S01]  /*0a80*/  ULOP3.LUT UR4, UR60, 0x1, URZ, 0xfc, !UPT ;  /* 0x000000013c047892 */ /* 0x000fe2000f8efc3f */
[----:B------:R-:W-:Y:S01]  /*0a90*/  IMAD.MOV.U32 R198, RZ, RZ, RZ ;  /* 0x000000ffffc67224 */ /* 0x000fe200078e00ff */
[----:B------:R-:W-:Y:S01]  /*0aa0*/  MOV R18, RZ ;  /* 0x000000ff00127202 */ /* 0x000fe20000000f00 */
[----:B------:R-:W-:Y:S01]  /*0ab0*/  IMAD.MOV.U32 R171, RZ, RZ, RZ ;  /* 0x000000ffffab7224 */ /* 0x000fe200078e00ff */
[----:B------:R-:W-:Y:S01]  /*0ac0*/  SHF.R.S32.HI R3, RZ, 0x1f, R0 ;  /* 0x0000001fff037819 */ /* 0x000fe20000011400 */
[----:B------:R-:W-:Y:S01]  /*0ad0*/  IMAD.MOV.U32 R168, RZ, RZ, RZ ;  /* 0x000000ffffa87224 */ /* 0x000fe200078e00ff */
[----:B------:R-:W-:Y:S02]  /*0ae0*/  MOV R162, RZ ;  /* 0x000000ff00a27202 */ /* 0x000fe40000000f00 */
[----:B------:R-:W-:-:S02]  /*0af0*/  LEA.HI R4, R3, R0, RZ, 0x7 ;  /* 0x0000000003047211 */ /* 0x000fc400078f38ff */
[CC--:B------:R-:W-:Y:S02]  /*0b00*/  LEA.HI R5, R3.reuse, R0.reuse, RZ, 0x4 ;  /* 0x0000000003057211 */ /* 0x0c0fe400078f20ff */
[----:B------:R-:W-:Y:S01]  /*0b10*/  LOP3.LUT R225, R4, 0xffffff80, RZ, 0xc0, !PT ;  /* 0xffffff8004e17812 */ /* 0x000fe200078ec0ff */
[----:B------:R-:W-:Y:S01]  /*0b20*/  UIADD3 UR61, UR61, 0xc400, URZ ;  /* 0x0000c4003d3d7890 */ /* 0x000fe2000fffe03f */
[----:B------:R-:W-:Y:S02]  /*0b30*/  SHF.R.S32.HI R6, RZ, 0x4, R5 ;  /* 0x00000004ff067819 */ /* 0x000fe40000011405 */
[----:B------:R-:W-:Y:S02]  /*0b40*/  IADD3 R225, R0, -R225, RZ ;  /* 0x800000e100e17210 */ /* 0x000fe40007ffe0ff */
[----:B------:R-:W-:Y:S02]  /*0b50*/  LEA.HI R221, R3, R0, RZ, 0x3 ;  /* 0x0000000003dd7211 */ /* 0x000fe400078f18ff */
[----:B------:R-:W-:-:S02]  /*0b60*/  SHF.R.S32.HI R8, RZ, 0x1f, R225 ;  /* 0x0000001fff087819 */ /* 0x000fc400000114e1 */
[----:B------:R-:W-:Y:S02]  /*0b70*/  SHF.R.S32.HI R12, RZ, 0x7, R4 ;  /* 0x00000007ff0c7819 */ /* 0x000fe40000011404 */
[CC--:B------:R-:W-:Y:S02]  /*0b80*/  LEA.HI R9, R8.reuse, R225.reuse, RZ, 0x2 ;  /* 0x000000e108097211 */ /* 0x0c0fe400078f10ff */
[----:B------:R-:W-:Y:S01]  /*0b90*/  LEA.HI R8, R8, R225, RZ, 0x5 ;  /* 0x000000e108087211 */ /* 0x000fe200078f28ff */
[----:B------:R0:W-:Y:S01]  /*0ba0*/  STL [R1+0x4c], R12 ;  /* 0x00004c0c01007387 */ /* 0x0001e20000100800 */
[--C-:B------:R-:W-:Y:S02]  /*0bb0*/  SHF.R.S32.HI R10, RZ, 0x2, R9.reuse ;  /* 0x00000002ff0a7819 */ /* 0x100fe40000011409 */
[----:B------:R-:W-:Y:S02]  /*0bc0*/  SHF.R.S32.HI R7, RZ, 0x1f, R9 ;  /* 0x0000001fff077819 */ /* 0x000fe40000011409 */
[----:B------:R-:W-:-:S02]  /*0bd0*/  SHF.R.S32.HI R8, RZ, 0x5, R8 ;  /* 0x00000005ff087819 */ /* 0x000fc40000011408 */
[----:B------:R-:W-:Y:S02]  /*0be0*/  LEA.HI R11, R7, R10, RZ, 0x3 ;  /* 0x0000000a070b7211 */ /* 0x000fe400078f18ff */
[----:B------:R-:W-:Y:S02]  /*0bf0*/  LEA.HI R7, R5, R6, RZ, 0x1 ;  /* 0x0000000605077211 */ /* 0x000fe400078f08ff */
[----:B------:R-:W-:Y:S02]  /*0c00*/  LOP3.LUT R11, R11, 0xfffffff8, RZ, 0xc0, !PT ;  /* 0xfffffff80b0b7812 */ /* 0x000fe400078ec0ff */
[----:B------:R-:W-:Y:S02]  /*0c10*/  LOP3.LUT R7, R7, 0x1ffffffe, RZ, 0xc0, !PT ;  /* 0x1ffffffe07077812 */ /* 0x000fe400078ec0ff */
[----:B------:R-:W-:Y:S01]  /*0c20*/  LOP3.LUT R5, R5, 0x3fffff0, RZ, 0xc0, !PT ;  /* 0x03fffff005057812 */ /* 0x000fe200078ec0ff */
[----:B------:R-:W-:Y:S01]  /*0c30*/  IMAD.IADD R11, R10, 0x1, -R11 ;  /* 0x000000010a0b7824 */ /* 0x000fe200078e0a0b */
[----:B------:R-:W-:Y:S01]  /*0c40*/  LEA.HI R4, R4, R12, RZ, 0x1 ;  /* 0x0000000c04047211 */ /* 0x000fe200078f08ff */
[----:B------:R-:W-:Y:S01]  /*0c50*/  IMAD.IADD R7, R6, 0x1, -R7 ;  /* 0x0000000106077824 */ /* 0x000fe200078e0a07 */
[CC--:B------:R-:W-:Y:S01]  /*0c60*/  LEA.HI R6, R3.reuse, R0.reuse, RZ, 0x5 ;  /* 0x0000000003067211 */ /* 0x0c0fe200078f28ff */
[----:B------:R-:W-:Y:S01]  /*0c70*/  IMAD R11, R8, 0x10, R11 ;  /* 0x00000010080b7824 */ /* 0x000fe200078e020b */
[----:B------:R-:W-:-:S02]  /*0c80*/  LEA.HI R8, R3, R0, RZ, 0x2 ;  /* 0x0000000003087211 */ /* 0x000fc400078f10ff */
[----:B------:R-:W-:Y:S02]  /*0c90*/  SHF.R.S32.HI R6, RZ, 0x5, R6 ;  /* 0x00000005ff067819 */ /* 0x000fe40000011406 */
[----:B------:R-:W-:Y:S02]  /*0ca0*/  LOP3.LUT R199, R8, 0xfffffffc, RZ, 0xc0, !PT ;  /* 0xfffffffc08c77812 */ /* 0x000fe400078ec0ff */
[--C-:B------:R-:W-:Y:S02]  /*0cb0*/  SHF.R.S32.HI R170, RZ, 0x2, R8.reuse ;  /* 0x00000002ffaa7819 */ /* 0x100fe40000011408 */
[C---:B------:R-:W-:Y:S02]  /*0cc0*/  IADD3 R199, R0.reuse, -R199, RZ ;  /* 0x800000c700c77210 */ /* 0x040fe40007ffe0ff */
[----:B------:R-:W-:Y:S02]  /*0cd0*/  SHF.R.S32.HI R3, RZ, 0x1f, R8 ;  /* 0x0000001fff037819 */ /* 0x000fe40000011408 */
[----:B------:R-:W-:Y:S01]  /*0ce0*/  IADD3 R5, R0, -R5, RZ ;  /* 0x8000000500057210 */ /* 0x000fe20007ffe0ff */
[----:B------:R-:W-:Y:S01]  /*0cf0*/  IMAD.SHL.U32 R160, R199, 0x4, RZ ;  /* 0x00000004c7a07824 */ /* 0x000fe200078e00ff */
[----:B------:R-:W-:Y:S01]  /*0d00*/  LEA.HI R3, R3, R170, RZ, 0x3 ;  /* 0x000000aa03037211 */ /* 0x000fe200078f18ff */
[----:B------:R-:W-:Y:S01]  /*0d10*/  IMAD.SHL.U32 R16, R199, 0x8, RZ ;  /* 0x00000008c7107824 */ /* 0x000fe200078e00ff */
[----:B------:R-:W-:Y:S01]  /*0d20*/  LOP3.LUT R193, R221, 0xfffffff8, RZ, 0xc0, !PT ;  /* 0xfffffff8ddc17812 */ /* 0x000fe200078ec0ff */
[----:B------:R-:W-:Y:S01]  /*0d30*/  VIADD R172, R160, 0x40 ;  /* 0x00000040a0ac7836 */ /* 0x000fe20000000000 */
[----:B------:R-:W-:Y:S01]  /*0d40*/  LOP3.LUT R3, R3, 0xfffffff8, RZ, 0xc0, !PT ;  /* 0xfffffff803037812 */ /* 0x000fe200078ec0ff */
[----:B------:R-:W-:Y:S01]  /*0d50*/  IMAD R8, R6, 0x10, R5 ;  /* 0x0000001006087824 */ /* 0x000fe200078e0205 */
[----:B------:R-:W-:Y:S01]  /*0d60*/  LOP3.LUT R4, R4, 0x3fffffe, RZ, 0xc0, !PT ;  /* 0x03fffffe04047812 */ /* 0x000fe200078ec0ff */
[----:B------:R-:W-:Y:S01]  /*0d70*/  VIADD R5, R170, 0x40 ;  /* 0x00000040aa057836 */ /* 0x000fe20000000000 */
[C---:B------:R-:W-:Y:S01]  /*0d80*/  IADD3 R173, R160.reuse, 0x20, RZ ;  /* 0x00000020a0ad7810 */ /* 0x040fe20007ffe0ff */
[----:B------:R-:W-:Y:S01]  /*0d90*/  IMAD.IADD R164, R160, 0x1, R172 ;  /* 0x00000001a0a47824 */ /* 0x000fe200078e02ac */
[----:B------:R-:W-:Y:S01]  /*0da0*/  SHF.L.U32 R183, R6, 0x9, RZ ;  /* 0x0000000906b77819 */ /* 0x000fe200000006ff */
[----:B------:R-:W-:Y:S01]  /*0db0*/  IMAD.IADD R224, R170, 0x1, -R3 ;  /* 0x00000001aae07824 */ /* 0x000fe200078e0a03 */
[----:B------:R-:W-:Y:S01]  /*0dc0*/  IADD3 R22, R16, 0x80, RZ ;  /* 0x0000008010167810 */ /* 0x000fe20007ffe0ff */
[----:B------:R-:W-:Y:S01]  /*0dd0*/  IMAD.IADD R4, R12, 0x1, -R4 ;  /* 0x000000010c047824 */ /* 0x000fe200078e0a04 */
[----:B------:R-:W-:Y:S01]  /*0de0*/  SHF.R.S32.HI R3, RZ, 0x1f, R164 ;  /* 0x0000001fff037819 */ /* 0x000fe200000114a4 */
[----:B------:R-:W-:Y:S01]  /*0df0*/  IMAD.IADD R193, R0, 0x1, -R193 ;  /* 0x0000000100c17824 */ /* 0x000fe200078e0ac1 */
[----:B------:R-:W-:Y:S01]  /*0e00*/  SHF.R.S32.HI R0, RZ, 0x1f, R5 ;  /* 0x0000001fff007819 */ /* 0x000fe20000011405 */
[----:B------:R-:W-:Y:S01]  /*0e10*/  IMAD.SHL.U32 R177, R5, 0x40, RZ ;  /* 0x0000004005b17824 */ /* 0x000fe200078e00ff */
[----:B------:R-:W-:Y:S01]  /*0e20*/  SHF.L.U32 R181, R224, 0x6, RZ ;  /* 0x00000006e0b57819 */ /* 0x000fe200000006ff */
[----:B------:R-:W-:Y:S01]  /*0e30*/  IMAD R21, R4, 0x40, R11 ;  /* 0x0000004004157824 */ /* 0x000fe200078e020b */
[----:B------:R-:W-:Y:S01]  /*0e40*/  LEA.HI R0, R0, R5, RZ, 0x3 ;  /* 0x0000000500007211 */ /* 0x000fe200078f18ff */
[----:B------:R-:W-:Y:S01]  /*0e50*/  IMAD R20, R8, 0x8, R7 ;  /* 0x0000000808147824 */ /* 0x000fe200078e0207 */
[-C--:B------:R-:W-:Y:S01]  /*0e60*/  LEA.HI R4, R3, R164.reuse, RZ, 0x6 ;  /* 0x000000a403047211 */ /* 0x080fe200078f30ff */
[----:B------:R-:W-:Y:S01]  /*0e70*/  IMAD.IADD R163, R160, 0x1, R173 ;  /* 0x00000001a0a37824 */ /* 0x000fe200078e02ad */
[----:B------:R-:W-:Y:S01]  /*0e80*/  LOP3.LUT R177, R177, 0x1c0, RZ, 0xc0, !PT ;  /* 0x000001c0b1b17812 */ /* 0x000fe200078ec0ff */
[----:B------:R-:W-:Y:S01]  /*0e90*/  IMAD.SHL.U32 R184, R0, 0x40, RZ ;  /* 0x0000004000b87824 */ /* 0x000fe200078e00ff */
[----:B------:R-:W-:Y:S01]  /*0ea0*/  LOP3.LUT R181, R181, 0x1c0, RZ, 0xc0, !PT ;  /* 0x000001c0b5b57812 */ /* 0x000fe200078ec0ff */
[----:B------:R-:W-:Y:S01]  /*0eb0*/  IMAD.SHL.U32 R4, R4, 0x80, RZ ;  /* 0x0000008004047824 */ /* 0x000fe200078e00ff */
[----:B------:R-:W-:Y:S01]  /*0ec0*/  LEA.HI R8, R3, R164, RZ, 0x3 ;  /* 0x000000a403087211 */ /* 0x000fe200078f18ff */
[----:B------:R-:W-:Y:S01]  /*0ed0*/  IMAD.SHL.U32 R189, R193, 0x8, RZ ;  /* 0x00000008c1bd7824 */ /* 0x000fe200078e00ff */
[----:B------:R-:W-:Y:S01]  /*0ee0*/  SHF.R.U32.HI R24, RZ, 0x3, R177 ;  /* 0x00000003ff187819 */ /* 0x000fe200000116b1 */
[----:B------:R-:W-:Y:S01]  /*0ef0*/  STL [R1+0x54], R21 ;  /* 0x0000541501007387 */ /* 0x000fe20000100800 */
[----:B------:R-:W-:Y:S01]  /*0f00*/  SHF.R.U32.HI R182, RZ, 0x3, R181 ;  /* 0x00000003ffb67819 */ /* 0x000fe200000116b5 */
[----:B------:R-:W-:Y:S01]  /*0f10*/  VIADD R192, R189, 0x40 ;  /* 0x00000040bdc07836 */ /* 0x000fe20000000000 */
[--C-:B------:R-:W-:Y:S01]  /*0f20*/  LOP3.LUT R5, R181, 0x38, R8.reuse, 0xf8, !PT ;  /* 0x00000038b5057812 */ /* 0x100fe200078ef808 */
[C---:B------:R-:W-:Y:S01]  /*0f30*/  VIADD R19, R16.reuse, 0x60 ;  /* 0x0000006010137836 */ /* 0x040fe20000000000 */
[----:B------:R-:W-:Y:S01]  /*0f40*/  LOP3.LUT R10, R177, 0x38, R8, 0xf8, !PT ;  /* 0x00000038b10a7812 */ /* 0x000fe200078ef808 */
[----:B------:R-:W-:Y:S01]  /*0f50*/  VIADD R23, R16, 0xa0 ;  /* 0x000000a010177836 */ /* 0x000fe20000000000 */
[----:B------:R-:W-:Y:S01]  /*0f60*/  SHF.R.S32.HI R0, RZ, 0x1f, R163 ;  /* 0x0000001fff007819 */ /* 0x000fe200000114a3 */
[----:B------:R-:W-:Y:S01]  /*0f70*/  VIADD R176, R160, 0x50 ;  /* 0x00000050a0b07836 */ /* 0x000fe20000000000 */
[----:B------:R-:W-:Y:S01]  /*0f80*/  LOP3.LUT R184, R184, 0xfffffe00, RZ, 0xc0, !PT ;  /* 0xfffffe00b8b87812 */ /* 0x000fe200078ec0ff */
[----:B------:R-:W-:Y:S01]  /*0f90*/  VIADD R175, R160, 0x10 ;  /* 0x00000010a0af7836 */ /* 0x000fe20000000000 */
[----:B------:R-:W-:-:S02]  /*0fa0*/  LOP3.LUT R4, R4, 0xffffe000, RZ, 0xc0, !PT ;  /* 0xffffe00004047812 */ /* 0x000fc400078ec0ff */
[----:B------:R-:W-:Y:S02]  /*0fb0*/  LOP3.LUT R5, R5, R182, RZ, 0x3c, !PT ;  /* 0x000000b605057212 */ /* 0x000fe400078e3cff */
[----:B------:R-:W-:Y:S02]  /*0fc0*/  LOP3.LUT R17, R10, R24, RZ, 0x3c, !PT ;  /* 0x000000180a117212 */ /* 0x000fe400078e3cff */
[CC--:B------:R-:W-:Y:S02]  /*0fd0*/  LEA.HI R166, R0.reuse, R163.reuse, RZ, 0x3 ;  /* 0x000000a300a67211 */ /* 0x0c0fe400078f18ff */
[-C--:B------:R-:W-:Y:S02]  /*0fe0*/  IADD3 R10, R5, R4.reuse, R183 ;  /* 0x00000004050a7210 */ /* 0x080fe40007ffe0b7 */
[----:B0-----:R-:W-:Y:S02]  /*0ff0*/  IADD3 R12, R17, R4, R184 ;  /* 0x00000004110c7210 */ /* 0x001fe40007ffe0b8 */
[----:B------:R-:W-:-:S02]  /*1000*/  LEA.HI R0, R0, R163, RZ, 0x6 ;  /* 0x000000a300007211 */ /* 0x000fc400078f30ff */
[----:B------:R-:W-:Y:S02]  /*1010*/  SHF.R.S32.HI R4, RZ, 0x1f, R189 ;  /* 0x0000001fff047819 */ /* 0x000fe400000114bd */
[----:B------:R-:W-:Y:S01]  /*1020*/  LOP3.LUT R4, R9, 0x7ffffffc, RZ, 0xc0, !PT ;  /* 0x7ffffffc09047812 */ /* 0x000fe200078ec0ff */
[----:B------:R-:W-:Y:S01]  /*1030*/  IMAD.SHL.U32 R0, R0, 0x80, RZ ;  /* 0x0000008000007824 */ /* 0x000fe200078e00ff */
[----:B------:R-:W-:Y:S02]  /*1040*/  LOP3.LUT R3, R181, 0x38, R166, 0xf8, !PT ;  /* 0x00000038b5037812 */ /* 0x000fe400078ef8a6 */
[----:B------:R-:W-:Y:S01]  /*1050*/  LOP3.LUT R9, R177, 0x38, R16, 0xf8, !PT ;  /* 0x00000038b1097812 */ /* 0x000fe200078ef810 */
[----:B------:R-:W-:Y:S01]  /*1060*/  IMAD.IADD R4, R225, 0x1, -R4 ;  /* 0x00000001e1047824 */ /* 0x000fe200078e0a04 */
[----:B------:R-:W-:Y:S02]  /*1070*/  LOP3.LUT R0, R0, 0xffffe000, RZ, 0xc0, !PT ;  /* 0xffffe00000007812 */ /* 0x000fe400078ec0ff */
[----:B------:R-:W-:Y:S01]  /*1080*/  LOP3.LUT R3, R3, R182, RZ, 0x3c, !PT ;  /* 0x000000b603037212 */ /* 0x000fe200078e3cff */
[----:B------:R-:W-:Y:S01]  /*1090*/  IMAD.SHL.U32 R190, R4, 0x2, RZ ;  /* 0x0000000204be7824 */ /* 0x000fe200078e00ff */
[----:B------:R-:W-:-:S02]  /*10a0*/  LOP3.LUT R6, R177, 0x38, R166, 0xf8, !PT ;  /* 0x00000038b1067812 */ /* 0x000fc400078ef8a6 */
[----:B------:R-:W-:Y:S01]  /*10b0*/  LOP3.LUT R9, R184, R9, R24, 0xf6, !PT ;  /* 0x00000009b8097212 */ /* 0x000fe200078ef618 */
[C---:B------:R-:W-:Y:S01]  /*10c0*/  VIADD R217, R190.reuse, 0x10 ;  /* 0x00000010bed97836 */ /* 0x040fe20000000000 */
[----:B------:R-:W-:Y:S01]  /*10d0*/  MOV R5, R13 ;  /* 0x0000000d00057202 */ /* 0x000fe20000000f00 */
[C---:B------:R-:W-:Y:S01]  /*10e0*/  VIADD R212, R190.reuse, 0x28 ;  /* 0x00000028bed47836 */ /* 0x040fe20000000000 */
[----:B------:R-:W-:Y:S01]  /*10f0*/  SHF.R.S32.HI R13, RZ, 0x1f, R192 ;  /* 0x0000001fff0d7819 */ /* 0x000fe200000114c0 */
[C---:B------:R-:W-:Y:S01]  /*1100*/  VIADD R209, R190.reuse, 0x40 ;  /* 0x00000040bed17836 */ /* 0x040fe20000000000 */
[----:B------:R-:W-:Y:S01]  /*1110*/  IADD3 R3, R3, R0, R183 ;  /* 0x0000000003037210 */ /* 0x000fe20007ffe0b7 */
[----:B------:R-:W-:Y:S01]  /*1120*/  VIADD R211, R190, 0x30 ;  /* 0x00000030bed37836 */ /* 0x000fe20000000000 */
[----:B------:R-:W-:Y:S01]  /*1130*/  SHF.L.U32 R13, R20, 0x3, RZ ;  /* 0x00000003140d7819 */ /* 0x000fe200000006ff */
[----:B------:R-:W-:Y:S01]  /*1140*/  VIADD R208, R190, 0x48 ;  /* 0x00000048bed07836 */ /* 0x000fe20000000000 */
[----:B------:R-:W-:Y:S01]  /*1150*/  LOP3.LUT R7, R6, R24, RZ, 0x3c, !PT ;  /* 0x0000001806077212 */ /* 0x000fe200078e3cff */
[C---:B------:R-:W-:Y:S01]  /*1160*/  VIADD R205, R190.reuse, 0x60 ;  /* 0x00000060becd7836 */ /* 0x040fe20000000000 */
[----:B------:R-:W-:Y:S01]  /*1170*/  LEA R4, R9, UR61, 0x1 ;  /* 0x0000003d09047c11 */ /* 0x000fe2000f8e08ff */
[----:B------:R-:W-:Y:S01]  /*1180*/  STL [R1+0x58], R13 ;  /* 0x0000580d01007387 */ /* 0x000fe20000100800 */
[C---:B------:R-:W-:Y:S01]  /*1190*/  IADD3 R216, R190.reuse, 0x18, RZ ;  /* 0x00000018bed87810 */ /* 0x040fe20007ffe0ff */
[C---:B------:R-:W-:Y:S01]  /*11a0*/  VIADD R213, R190.reuse, 0x20 ;  /* 0x00000020bed57836 */ /* 0x040fe20000000000 */
[----:B------:R-:W-:Y:S01]  /*11b0*/  SHF.R.S32.HI R167, RZ, 0x3, R8 ;  /* 0x00000003ffa77819 */ /* 0x000fe20000011408 */
[----:B------:R0:W-:Y:S01]  /*11c0*/  STL [R1+0x44], R4 ;  /* 0x0000440401007387 */ /* 0x0001e20000100800 */
[C---:B------:R-:W-:Y:S01]  /*11d0*/  IADD3 R206, R190.reuse, 0x58, RZ ;  /* 0x00000058bece7810 */ /* 0x040fe20007ffe0ff */
[C---:B------:R-:W-:Y:S01]  /*11e0*/  VIADD R207, R190.reuse, 0x50 ;  /* 0x00000050becf7836 */ /* 0x040fe20000000000 */
[----:B------:R-:W-:Y:S01]  /*11f0*/  LEA R3, R3, UR61, 0x1 ;  /* 0x0000003d03037c11 */ /* 0x000fe2000f8e08ff */
[C---:B------:R-:W-:Y:S01]  /*1200*/  VIADD R204, R190.reuse, 0x68 ;  /* 0x00000068becc7836 */ /* 0x040fe20000000000 */
[----:B------:R-:W-:Y:S01]  /*1210*/  IADD3 R11, R7, R0, R184 ;  /* 0x00000000070b7210 */ /* 0x000fe20007ffe0b8 */
[----:B------:R-:W-:Y:S01]  /*1220*/  IMAD.U32 R0, RZ, RZ, UR4 ;  /* 0x00000004ff007e24 */ /* 0x000fe2000f8e00ff */
[----:B------:R-:W-:Y:S01]  /*1230*/  SHF.R.S32.HI R8, RZ, 0x1f, R217 ;  /* 0x0000001fff087819 */ /* 0x000fe200000114d9 */
[----:B------:R1:W-:Y:S01]  /*1240*/  STL [R1+0x48], R3 ;  /* 0x0000480301007387 */ /* 0x0003e20000100800 */
[----:B------:R-:W-:Y:S01]  /*1250*/  SHF.R.S32.HI R8, RZ, 0x1f, R212 ;  /* 0x0000001fff087819 */ /* 0x000fe200000114d4 */
[C---:B------:R-:W-:Y:S01]  /*1260*/  VIADD R203, R190.reuse, 0x70 ;  /* 0x00000070becb7836 */ /* 0x040fe20000000000 */
[----:B0-----:R-:W-:Y:S01]  /*1270*/  SHF.R.S32.HI R4, RZ, 0x1f, R216 ;  /* 0x0000001fff047819 */ /* 0x001fe200000114d8 */
[----:B------:R-:W-:Y:S01]  /*1280*/  IMAD.MOV.U32 R6, RZ, RZ, R14 ;  /* 0x000000ffff067224 */ /* 0x000fe200078e000e */
[----:B------:R-:W-:Y:S01]  /*1290*/  SHF.R.S32.HI R8, RZ, 0x1f, R209 ;  /* 0x0000001fff087819 */ /* 0x000fe200000114d1 */
[----:B------:R-:W-:Y:S01]  /*12a0*/  IMAD.MOV.U32 R7, RZ, RZ, R15 ;  /* 0x000000ffff077224 */ /* 0x000fe200078e000f */
[----:B------:R-:W-:Y:S01]  /*12b0*/  SHF.R.S32.HI R4, RZ, 0x1f, R211 ;  /* 0x0000001fff047819 */ /* 0x000fe200000114d3 */
[----:B------:R-:W-:Y:S01]  /*12c0*/  VIADD R201, R190, 0x8 ;  /* 0x00000008bec97836 */ /* 0x000fe20000000000 */
[----:B------:R-:W-:-:S02]  /*12d0*/  SHF.R.S32.HI R8, RZ, 0x1f, R206 ;  /* 0x0000001fff087819 */ /* 0x000fc400000114ce */
[----:B------:R-:W-:Y:S02]  /*12e0*/  SHF.R.S32.HI R4, RZ, 0x1f, R208 ;  /* 0x0000001fff047819 */ /* 0x000fe400000114d0 */
[----:B------:R-:W-:Y:S02]  /*12f0*/  LEA R8, R11, UR61, 0x1 ;  /* 0x0000003d0b087c11 */ /* 0x000fe4000f8e08ff */
[----:B------:R-:W-:Y:S02]  /*1300*/  SHF.R.S32.HI R4, RZ, 0x1f, R205 ;  /* 0x0000001fff047819 */ /* 0x000fe400000114cd */
[----:B-1----:R-:W-:Y:S01]  /*1310*/  LEA R3, R12, UR61, 0x1 ;  /* 0x0000003d0c037c11 */ /* 0x002fe2000f8e08ff */
[----:B------:R0:W-:Y:S01]  /*1320*/  STL [R1+0x3c], R8 ;  /* 0x00003c0801007387 */ /* 0x0001e20000100800 */
[----:B------:R-:W-:Y:S02]  /*1330*/  LEA R4, R10, UR61, 0x1 ;  /* 0x0000003d0a047c11 */ /* 0x000fe4000f8e08ff */
[----:B------:R-:W-:Y:S01]  /*1340*/  LEA.HI R0, R199, R199, RZ, 0x1 ;  /* 0x000000c7c7007211 */ /* 0x000fe200078f08ff */
[----:B------:R0:W-:Y:S01]  /*1350*/  STL [R1+0x34], R3 ;  /* 0x0000340301007387 */ /* 0x0001e20000100800 */
[----:B------:R-:W-:-:S02]  /*1360*/  IADD3 R210, R190, 0x38, RZ ;  /* 0x00000038bed27810 */ /* 0x000fc40007ffe0ff */
[----:B------:R-:W-:Y:S01]  /*1370*/  LOP3.LUT R0, R0, 0x1ffffffe, RZ, 0xc0, !PT ;  /* 0x1ffffffe00007812 */ /* 0x000fe200078ec0ff */
[----:B------:R0:W-:Y:S01]  /*1380*/  STL [R1+0x40], R4 ;  /* 0x0000400401007387 */ /* 0x0001e20000100800 */
[----:B------:R-:W-:Y:S02]  /*1390*/  IADD3 R202, R190, 0x78, RZ ;  /* 0x00000078beca7810 */ /* 0x000fe40007ffe0ff */
[----:B------:R-:W-:Y:S01]  /*13a0*/  SHF.R.S32.HI R9, RZ, 0x1f, R213 ;  /* 0x0000001fff097819 */ /* 0x000fe200000114d5 */
[----:B------:R-:W-:Y:S01]  /*13b0*/  IMAD.IADD R0, R199, 0x1, -R0 ;  /* 0x00000001c7007824 */ /* 0x000fe200078e0a00 */
[----:B------:R-:W-:Y:S02]  /*13c0*/  SHF.R.S32.HI R9, RZ, 0x1f, R210 ;  /* 0x0000001fff097819 */ /* 0x000fe400000114d2 */
[----:B------:R-:W-:Y:S01]  /*13d0*/  SHF.R.S32.HI R221, RZ, 0x3, R221 ;  /* 0x00000003ffdd7819 */ /* 0x000fe200000114dd */
[----:B------:R-:W-:Y:S01]  /*13e0*/  IMAD R191, R0, 0x8, R21 ;  /* 0x0000000800bf7824 */ /* 0x000fe200078e0215 */
[----:B------:R-:W-:-:S02]  /*13f0*/  SHF.R.S32.HI R17, RZ, 0x1f, R16 ;  /* 0x0000001fff117819 */ /* 0x000fc40000011410 */
[----:B------:R-:W-:Y:S02]  /*1400*/  IADD3 R174, R160, 0x30, RZ ;  /* 0x00000030a0ae7810 */ /* 0x000fe40007ffe0ff */
[----:B------:R-:W-:Y:S02]  /*1410*/  SHF.R.S32.HI R169, RZ, 0x1f, R19 ;  /* 0x0000001fffa97819 */ /* 0x000fe40000011413 */
[----:B------:R-:W-:Y:S02]  /*1420*/  SHF.R.S32.HI R180, RZ, 0x1f, R22 ;  /* 0x0000001fffb47819 */ /* 0x000fe40000011416 */
[----:B------:R-:W-:Y:S02]  /*1430*/  SHF.R.S32.HI R179, RZ, 0x1f, R23 ;  /* 0x0000001fffb37819 */ /* 0x000fe40000011417 */
[----:B------:R-:W-:Y:S02]  /*1440*/  SHF.R.S32.HI R223, RZ, 0x1f, R176 ;  /* 0x0000001fffdf7819 */ /* 0x000fe400000114b0 */
[----:B------:R-:W-:-:S02]  /*1450*/  SHF.R.S32.HI R166, RZ, 0x3, R166 ;  /* 0x00000003ffa67819 */ /* 0x000fc400000114a6 */
[----:B------:R-:W-:Y:S02]  /*1460*/  SHF.R.S32.HI R9, RZ, 0x1f, R207 ;  /* 0x0000001fff097819 */ /* 0x000fe400000114cf */
[----:B------:R-:W-:Y:S02]  /*1470*/  SHF.R.S32.HI R229, RZ, 0x1f, R204 ;  /* 0x0000001fffe57819 */ /* 0x000fe400000114cc */
[----:B------:R-:W-:Y:S02]  /*1480*/  SHF.R.S32.HI R228, RZ, 0x1f, R203 ;  /* 0x0000001fffe47819 */ /* 0x000fe400000114cb */
[----:B0-----:R-:W-:-:S07]  /*1490*/  SHF.R.S32.HI R226, RZ, 0x1f, R202 ;  /* 0x0000001fffe27819 */ /* 0x001fce00000114ca */
.L_x_2896:
[----:B01-34-:R-:W0:Y:S01]  /*14a0*/  LDC.64 R8, c[0x0][0xc88] ;  /* 0x00032200ff087b82 */ /* 0x01be220000000a00 */
[----:B------:R-:W-:Y:S01]  /*14b0*/  ULDC.64 UR10, c[0x0][0x208] ;  /* 0x00008200000a7ab9 */ /* 0x000fe20000000a00 */
[----:B------:R-:W-:Y:S01]  /*14c0*/  ULDC.64 UR4, c[0x0][0xa28] ;  /* 0x00028a0000047ab9 */ /* 0x000fe20000000a00 */
[----:B------:R-:W-:Y:S01]  /*14d0*/  ULDC.64 UR8, c[0x0][0xa18] ;  /* 0x0002860000087ab9 */ /* 0x000fe20000000a00 */
[----:B------:R-:W-:Y:S01]  /*14e0*/  ULDC.64 UR6, c[0x0][0xa08] ;  /* 0x0002820000067ab9 */ /* 0x000fe20000000a00 */
[----:B0-----:R-:W-:-:S05]  /*14f0*/  IMAD.WIDE R8, R7, 0x4, R8 ;  /* 0x0000000407087825 */ /* 0x001fca00078e0208 */
[----:B--2---:R-:W2:Y:S01]  /*1500*/  LDG.E R195, desc[UR10][R8.64] ;  /* 0x0000000a08c37981 */ /* 0x004ea2000c1e1900 */
        /* <DEDUP_REMOVED lines=8> */
[C---:B------:R-:W-:Y:S02]  /*1590*/  LOP3.LUT R3, R6.reuse, 0xff000000, RZ, 0xc0, !PT ;  /* 0xff00000006037812 */ /* 0x040fe400078ec0ff */
[C---:B------:R-:W-:Y:S02]  /*15a0*/  LOP3.LUT R0, R6.reuse, 0xff0000, RZ, 0xc0, !PT ;  /* 0x00ff000006007812 */ /* 0x040fe400078ec0ff */
[----:B------:R-:W-:Y:S02]  /*15b0*/  SHF.R.U32.HI R3, RZ, 0x8, R3 ;  /* 0x00000008ff037819 */ /* 0x000fe40000011603 */
[----:B------:R-:W-:Y:S02]  /*15c0*/  LOP3.LUT R165, R6, 0xffff, RZ, 0xc0, !PT ;  /* 0x0000ffff06a57812 */ /* 0x000fe400078ec0ff */
[----:B------:R-:W-:-:S02]  /*15d0*/  LEA.HI R194, R0, R3, RZ, 0x10 ;  /* 0x0000000300c27211 */ /* 0x000fc400078f80ff */
[----:B--2---:R-:W-:Y:S01]  /*15e0*/  SHF.R.S32.HI R220, RZ, 0x1f, R195 ;  /* 0x0000001fffdc7819 */ /* 0x004fe200000114c3 */
[C---:B------:R-:W-:Y:S01]  /*15f0*/  IMAD.SHL.U32 R196, R195.reuse, 0x4, RZ ;  /* 0x00000004c3c47824 */ /* 0x040fe200078e00ff */
[C---:B------:R-:W-:Y:S01]  /*1600*/  @P2 LEA R8, P3, R195.reuse, UR4, 0x2 ;  /* 0x00000004c3082c11 */ /* 0x040fe2000f8610ff */
[----:B------:R-:W-:Y:S01]  /*1610*/  ULDC UR4, c[0x0][0x288] ;  /* 0x0000a20000047ab9 */ /* 0x000fe20000000800 */
[C-C-:B------:R-:W-:Y:S01]  /*1620*/  SHF.L.U64.HI R197, R195.reuse, 0x2, R220.reuse ;  /* 0x00000002c3c57819 */ /* 0x140fe200000102dc */
[----:B------:R-:W-:Y:S01]  /*1630*/  IMAD.U32 R187, RZ, RZ, UR4 ;  /* 0x00000004ffbb7e24 */ /* 0x000fe2000f8e00ff */
[----:B------:R-:W-:Y:S01]  /*1640*/  @P2 LEA.HI.X R9, R195, UR5, R220, 0x2, P3 ;  /* 0x00000005c3092c11 */ /* 0x000fe200098f14dc */
[----:B------:R-:W-:Y:S01]  /*1650*/  ULDC.64 UR4, c[0x0][0x418] ;  /* 0x0001060000047ab9 */ /* 0x000fe20000000a00 */
[C---:B------:R-:W-:Y:S01]  /*1660*/  IADD3 R12, P4, R196.reuse, UR6, RZ ;  /* 0x00000006c40c7c10 */ /* 0x040fe2000ff9e0ff */
[----:B------:R-:W-:Y:S02]  /*1670*/  UISETP.NE.U32.AND UP0, UPT, UR4, URZ, UPT ;  /* 0x0000003f0400728c */ /* 0x000fe4000bf05070 */
[----:B------:R0:W5:Y:S01]  /*1680*/  @P2 LDG.E R4, desc[UR10][R8.64] ;  /* 0x0000000a08042981 */ /* 0x000162000c1e1900 */
[----:B------:R-:W-:Y:S01]  /*1690*/  @P1 IADD3 R10, P2, R196, UR8, RZ ;  /* 0x00000008c40a1c10 */ /* 0x000fe2000ff5e0ff */
[----:B------:R-:W-:Y:S01]  /*16a0*/  UISETP.NE.AND.EX UP0, UPT, UR5, URZ, UPT, UP0 ;  /* 0x0000003f0500728c */ /* 0x000fe2000bf05300 */
[C---:B------:R-:W-:Y:S01]  /*16b0*/  IADD3.X R13, R197.reuse, UR7, RZ, P4, !PT ;  /* 0x00000007c50d7c10 */ /* 0x040fe2000a7fe4ff */
[----:B------:R-:W-:Y:S01]  /*16c0*/  ULDC UR4, c[0x0][0x424] ;  /* 0x0001090000047ab9 */ /* 0x000fe20000000800 */
[----:B------:R-:W-:Y:S01]  /*16d0*/  @P1 IADD3.X R11, R197, UR9, RZ, P2, !PT ;  /* 0x00000009c50b1c10 */ /* 0x000fe200097fe4ff */
[----:B------:R-:W-:Y:S01]  /*16e0*/  ULDC.64 UR8, c[0x0][0xa20] ;  /* 0x0002880000087ab9 */ /* 0x000fe20000000a00 */
[----:B------:R-:W-:Y:S01]  /*16f0*/  USEL UR4, UR4, 0x1, UP0 ;  /* 0x0000000104047887 */ /* 0x000fe20008000000 */
[----:B------:R-:W-:Y:S01]  /*1700*/  ISETP.NE.U32.AND P2, PT, RZ, UR8, PT ;  /* 0x00000008ff007c0c */ /* 0x000fe2000bf45070 */
[----:B------:R-:W-:Y:S01]  /*1710*/  ULDC UR5, c[0x0][0x2f0] ;  /* 0x0000bc0000057ab9 */ /* 0x000fe20000000800 */
[----:B------:R0:W5:Y:S01]  /*1720*/  @P0 LDG.E R128, desc[UR10][R12.64] ;  /* 0x0000000a0c800981 */ /* 0x000162000c1e1900 */
[----:B------:R-:W-:Y:S01]  /*1730*/  UIMAD UR4, UR4, UR5, URZ ;  /* 0x00000005040472a4 */ /* 0x000fe2000f8e023f */
[----:B------:R-:W-:-:S02]  /*1740*/  ISETP.NE.AND.EX P2, PT, RZ, UR9, PT, P2 ;  /* 0x00000009ff007c0c */ /* 0x000fc4000bf45320 */
[----:B------:R0:W5:Y:S01]  /*1750*/  @P1 LDG.E R187, desc[UR10][R10.64] ;  /* 0x0000000a0abb1981 */ /* 0x000162000c1e1900 */
[----:B------:R-:W-:Y:S01]  /*1760*/  ULDC UR5, c[0x0][0x348] ;  /* 0x0000d20000057ab9 */ /* 0x000fe20000000800 */
[----:B------:R-:W-:Y:S09]  /*1770*/  @P1 BRA `(.L_x_2654) ;  /* 0x0000000000281947 */ /* 0x000ff20003800000 */
[----:B------:R-:W-:Y:S02]  /*1780*/  ULDC.64 UR6, c[0x0][0xa00] ;  /* 0x0002800000067ab9 */ /* 0x000fe40000000a00 */
[----:B------:R-:W-:-:S04]  /*1790*/  ISETP.NE.U32.AND P1, PT, RZ, UR6, PT ;  /* 0x00000006ff007c0c */ /* 0x000fc8000bf25070 */
[----:B------:R-:W-:-:S13]  /*17a0*/  ISETP.NE.AND.EX P1, PT, RZ, UR7, PT, P1 ;  /* 0x00000007ff007c0c */ /* 0x000fda000bf25310 */
[----:B------:R-:W-:Y:S05]  /*17b0*/  @!P1 BRA `(.L_x_2654) ;  /* 0x0000000000189947 */ /* 0x000fea0003800000 */
[----:B------:R-:W1:Y:S01]  /*17c0*/  LDC.64 R6, c[0x0][0xa00] ;  /* 0x00028000ff067b82 */ /* 0x000e620000000a00 */
[----:B------:R-:W-:Y:S01]  /*17d0*/  ULDC.64 UR6, c[0x0][0x208] ;  /* 0x0000820000067ab9 */ /* 0x000fe20000000a00 */
[----:B-1----:R-:W-:-:S05]  /*17e0*/  IMAD.WIDE R6, R195, 0x4, R6 ;  /* 0x00000004c3067825 */ /* 0x002fca00078e0206 */
[----:B-----5:R-:W2:Y:S04]  /*17f0*/  LDG.E R187, desc[UR6][R6.64] ;  /* 0x0000000606bb7981 */ /* 0x020ea8000c1e1900 */
[----:B------:R-:W2:Y:S02]  /*1800*/  LDG.E R0, desc[UR6][R6.64+0x4] ;  /* 0x0000040606007981 */ /* 0x000ea4000c1e1900 */
[----:B--2---:R-:W-:-:S07]  /*1810*/  IMAD.IADD R187, R0, 0x1, -R187 ;  /* 0x0000000100bb7824 */ /* 0x004fce00078e0abb */
.L_x_2654:
[----:B------:R-:W-:Y:S01]  /*1820*/  IMAD.U32 R25, RZ, RZ, UR5 ;  /* 0x00000005ff197e24 */ /* 0x000fe2000f8e00ff */
[----:B------:R-:W-:Y:S01]  /*1830*/  MOV R27, UR4 ;  /* 0x00000004001b7c02 */ /* 0x000fe20008000f00 */
[----:B------:R-:W-:Y:S06]  /*1840*/  @!P2 BRA `(.L_x_2655) ;  /* 0x000000000014a947 */ /* 0x000fec0003800000 */
[----:B------:R-:W-:Y:S01]  /*1850*/  IADD3 R6, P0, R196, UR8, RZ ;  /* 0x00000008c4067c10 */ /* 0x000fe2000ff1e0ff */
[----:B------:R-:W-:-:S03]  /*1860*/  ULDC.64 UR4, c[0x0][0x208] ;  /* 0x0000820000047ab9 */ /* 0x000fc60000000a00 */
[----:B------:R-:W-:-:S05]  /*1870*/  IADD3.X R7, R197, UR9, RZ, P0, !PT ;  /* 0x00000009c5077c10 */ /* 0x000fca00087fe4ff */
[----:B------:R1:W5:Y:S01]  /*1880*/  LDG.E R27, desc[UR4][R6.64] ;  /* 0x00000004061b7981 */ /* 0x000362000c1e1900 */
[----:B------:R-:W-:Y:S05]  /*1890*/  BRA `(.L_x_2656) ;  /* 0x0000000000147947 */ /* 0x000fea0003800000 */
.L_x_2655:
[----:B------:R-:W-:Y:S05]  /*18a0*/  @!P0 BRA `(.L_x_2656) ;  /* 0x0000000000108947 */ /* 0x000fea0003800000 */
[----:B------:R-:W-:Y:S02]  /*18b0*/  ULDC.64 UR4, c[0x0][0x208] ;  /* 0x0000820000047ab9 */ /* 0x000fe40000000a00 */
[----:B------:R-:W2:Y:S04]  /*18c0*/  LDG.E R0, desc[UR4][R12.64] ;  /* 0x000000040c007981 */ /* 0x000ea8000c1e1900 */
[----:B------:R-:W2:Y:S02]  /*18d0*/  LDG.E R27, desc[UR4][R12.64+0x4] ;  /* 0x000004040c1b7981 */ /* 0x000ea4000c1e1900 */
[----:B--2---:R-:W-:-:S07]  /*18e0*/  IMAD.IADD R27, R27, 0x1, -R0 ;  /* 0x000000011b1b7824 */ /* 0x004fce00078e0a00 */
.L_x_2656:
[----:B------:R-:W-:Y:S01]  /*18f0*/  ULDC.64 UR4, c[0x0][0xa10] ;  /* 0x0002840000047ab9 */ /* 0x000fe20000000a00 */
[----:B------:R-:W-:Y:S01]  /*1900*/  ULDC.64 UR6, c[0x0][0x208] ;  /* 0x0000820000067ab9 */ /* 0x000fe20000000a00 */
[----:B------:R-:W-:Y:S01]  /*1910*/  ISETP.NE.U32.AND P0, PT, RZ, UR4, PT ;  /* 0x00000004ff007c0c */ /* 0x000fe2000bf05070 */
[----:B0-----:R-:W0:Y:S03]  /*1920*/  LDC R10, c[0x0][0x448] ;  /* 0x00011200ff0a7b82 */ /* 0x001e260000000800 */
[----:B------:R-:W-:Y:S01]  /*1930*/  ISETP.NE.AND.EX P0, PT, RZ, UR5, PT, P0 ;  /* 0x00000005ff007c0c */ /* 0x000fe2000bf05300 */
[----:B------:R-:W-:-:S12]  /*1940*/  ULDC.64 UR4, c[0x0][0xa30] ;  /* 0x00028c0000047ab9 */ /* 0x000fd80000000a00 */
[----:B-1----:R-:W1:Y:S02]  /*1950*/  @P0 LDC.64 R6, c[0x0][0xa10] ;  /* 0x00028400ff060b82 */ /* 0x002e640000000a00 */
[----:B-1----:R-:W-:-:S05]  /*1960*/  @P0 IMAD.WIDE R6, R195, 0x4, R6 ;  /* 0x00000004c3060825 */ /* 0x002fca00078e0206 */
[----:B------:R-:W2:Y:S04]  /*1970*/  @P0 LDG.E R0, desc[UR6][R6.64] ;  /* 0x0000000606000981 */ /* 0x000ea8000c1e1900 */
[----:B------:R1:W2:Y:S01]  /*1980*/  @P0 LDG.E R3, desc[UR6][R6.64+0x4] ;  /* 0x0000040606030981 */ /* 0x0002a2000c1e1900 */
[----:B------:R-:W-:Y:S01]  /*1990*/  ISETP.NE.U32.AND P1, PT, RZ, UR4, PT ;  /* 0x00000004ff007c0c */ /* 0x000fe2000bf25070 */
[----:B-----5:R-:W-:-:S03]  /*19a0*/  IMAD.MOV.U32 R140, RZ, RZ, R27 ;  /* 0x000000ffff8c7224 */ /* 0x020fc600078e001b */
[----:B------:R-:W-:-:S13]  /*19b0*/  ISETP.NE.AND.EX P1, PT, RZ, UR5, PT, P1 ;  /* 0x00000005ff007c0c */ /* 0x000fda000bf25310 */
[----:B------:R-:W-:-:S04]  /*19c0*/  @P1 IADD3 R8, P2, R196, UR4, RZ ;  /* 0x00000004c4081c10 */ /* 0x000fc8000ff5e0ff */
[----:B------:R-:W-:-:S05]  /*19d0*/  @P1 IADD3.X R9, R197, UR5, RZ, P2, !PT ;  /* 0x00000005c5091c10 */ /* 0x000fca00097fe4ff */
[----:B------:R3:W5:Y:S01]  /*19e0*/  @P1 LDG.E R140, desc[UR6][R8.64] ;  /* 0x00000006088c1981 */ /* 0x000762000c1e1900 */
[----:B0-----:R-:W-:Y:S01]  /*19f0*/  ISETP.NE.AND P1, PT, R10, 0x1, PT ;  /* 0x000000010a00780c */ /* 0x001fe20003f25270 */
[----:B------:R-:W-:Y:S01]  /*1a00*/  IMAD.SHL.U32 R186, R5, 0x80, RZ ;  /* 0x0000008005ba7824 */ /* 0x000fe200078e00ff */
[----:B------:R-:W-:Y:S01]  /*1a10*/  BSSY B0, `(.L_x_2657) ;  /* 0x0000035000007945 */ /* 0x000fe20003800000 */
[----:B------:R-:W-:Y:S01]  /*1a20*/  IMAD.IADD R12, R27, 0x1, -R4 ;  /* 0x000000011b0c7824 */ /* 0x000fe200078e0a04 */
[----:B------:R-:W-:Y:S02]  /*1a30*/  LOP3.LUT R200, R194, 0xff, RZ, 0xc0, !PT ;  /* 0x000000ffc2c87812 */ /* 0x000fe400078ec0ff */
[----:B------:R-:W-:Y:S02]  /*1a40*/  IADD3 R5, R186, 0x7f, RZ ;  /* 0x0000007fba057810 */ /* 0x000fe40007ffe0ff */
[----:B------:R-:W-:-:S05]  /*1a50*/  SHF.R.U32.HI R194, RZ, 0x10, R194 ;  /* 0x00000010ffc27819 */ /* 0x000fca00000116c2 */
[----:B------:R-:W0:Y:S08]  /*1a60*/  @P1 LDC R10, c[0x0][0x44c] ;  /* 0x00011300ff0a1b82 */ /* 0x000e300000000800 */
[----:B-1----:R-:W1:Y:S01]  /*1a70*/  @P1 LDC R7, c[0x0][0x450] ;  /* 0x00011400ff071b82 */ /* 0x002e620000000800 */
[----:B--2---:R-:W-:Y:S02]  /*1a80*/  @P0 IMAD.IADD R25, R3, 0x1, -R0 ;  /* 0x0000000103190824 */ /* 0x004fe400078e0a00 */
[----:B0-----:R-:W-:-:S04]  /*1a90*/  @P1 IMAD.HI.U32 R0, R5, R10, RZ ;  /* 0x0000000a05001227 */ /* 0x001fc800078e00ff */
[----:B------:R-:W-:Y:S01]  /*1aa0*/  IMAD.IADD R188, R12, 0x1, R25 ;  /* 0x000000010cbc7824 */ /* 0x000fe200078e0219 */
[----:B-1----:R-:W-:Y:S01]  /*1ab0*/  @P1 SHF.R.U32.HI R5, RZ, R7, R0 ;  /* 0x00000007ff051219 */ /* 0x002fe20000011600 */
[----:B------:R-:W-:-:S03]  /*1ac0*/  IMAD.MOV.U32 R3, RZ, RZ, RZ ;  /* 0x000000ffff037224 */ /* 0x000fc600078e00ff */
[C---:B------:R-:W-:Y:S02]  /*1ad0*/  IADD3 R218, R188.reuse, 0x60, -R187 ;  /* 0x00000060bcda7810 */ /* 0x040fe40007ffe8bb */
[----:B------:R-:W-:-:S03]  /*1ae0*/  IADD3 R0, R188, 0x5f, RZ ;  /* 0x0000005fbc007810 */ /* 0x000fc60007ffe0ff */
[----:B------:R-:W-:Y:S02]  /*1af0*/  IMAD.IADD R5, R218, 0x1, R5 ;  /* 0x00000001da057824 */ /* 0x000fe400078e0205 */
[----:B------:R-:W-:-:S04]  /*1b00*/  IMAD.HI R0, R0, 0x2aaaaaab, RZ ;  /* 0x2aaaaaab00007827 */ /* 0x000fc800078e02ff */
[----:B------:R-:W-:Y:S01]  /*1b10*/  IMAD.HI R5, R5, 0x2aaaaaab, RZ ;  /* 0x2aaaaaab05057827 */ /* 0x000fe200078e02ff */
[----:B------:R-:W-:-:S04]  /*1b20*/  SHF.R.U32.HI R219, RZ, 0x1f, R0 ;  /* 0x0000001fffdb7819 */ /* 0x000fc80000011600 */
[----:B------:R-:W-:Y:S02]  /*1b30*/  SHF.R.U32.HI R4, RZ, 0x1f, R5 ;  /* 0x0000001fff047819 */ /* 0x000fe40000011605 */
[----:B------:R-:W-:Y:S02]  /*1b40*/  LEA.HI.SX32 R219, R0, R219, 0x1c ;  /* 0x000000db00db7211 */ /* 0x000fe400078fe2ff */
[----:B------:R-:W-:-:S04]  /*1b50*/  LEA.HI.SX32 R4, R5, R4, 0x1c ;  /* 0x0000000405047211 */ /* 0x000fc800078fe2ff */
[----:B---3--:R-:W-:-:S04]  /*1b60*/  VIMNMX R9, R219, R4, PT ;  /* 0x00000004db097248 */ /* 0x008fc80003fe0100 */
[----:B------:R-:W-:-:S13]  /*1b70*/  ISETP.GE.AND P0, PT, R9, 0x1, PT ;  /* 0x000000010900780c */ /* 0x000fda0003f06270 */
        /* <DEDUP_REMOVED lines=27> */
[----:B------:R-:W-:-:S04]  /*1d30*/  IMAD.MOV.U32 R3, RZ, RZ, R5 ;  /* 0x000000ffff037224 */ /* 0x000fc800078e0005 */
[----:B------:R-:W-:Y:S01]  /*1d40*/  @!P2 IMAD.MOV R3, RZ, RZ, -R3 ;  /* 0x000000ffff03a224 */ /* 0x000fe200078e0a03 */
[----:B------:R-:W-:-:S07]  /*1d50*/  @!P1 LOP3.LUT R3, RZ, R10, RZ, 0x33, !PT ;  /* 0x0000000aff039212 */ /* 0x000fce00078e33ff */
.L_x_2658:
[----:B------:R-:W-:Y:S05]  /*1d60*/  BSYNC B0 ;  /* 0x0000000000007941 */ /* 0x000fea0003800000 */
.L_x_2657:
[----:B------:R-:W-:-:S05]  /*1d70*/  IMAD R0, R200, R3, RZ ;  /* 0x00000003c8007224 */ /* 0x000fca00078e02ff */
        /* <DEDUP_REMOVED lines=9> */
[----:B------:R-:W-:-:S05]  /*1e10*/  @P0 IADD3 R0, R3, 0x5f, RZ ;  /* 0x0000005f03000810 */ /* 0x000fca0007ffe0ff */
        /* <DEDUP_REMOVED lines=26> */
.L_x_2661:
[----:B------:R-:W-:Y:S05]  /*1fc0*/  BSYNC B6 ;  /* 0x0000000000067941 */ /* 0x000fea0003800000 */
.L_x_2660:
[----:B------:R-:W-:Y:S01]  /*1fd0*/  IADD3 R120, R2, 0x400, RZ ;  /* 0x0000040002787810 */ /* 0x000fe20007ffe0ff */
[----:B------:R-:W-:Y:S03]  /*1fe0*/  BSSY B6, `(.L_x_2662) ;  /* 0x0000013000067945 */ /* 0x000fe60003800000 */
[----:B------:R-:W-:-:S13]  /*1ff0*/  LOP3.LUT P0, RZ, R120, 0x3ff, RZ, 0xc0, !PT ;  /* 0x000003ff78ff7812 */ /* 0x000fda000780c0ff */
        /* <DEDUP_REMOVED lines=10> */
[----:B------:R-:W-:Y:S01]  /*20a0*/  MOV R12, 0x1 ;  /* 0x00000001000c7802 */ /* 0x000fe20000000f00 */
[----:B------:R-:W-:-:S02]  /*20b0*/  IMAD.U32 R10, RZ, RZ, UR4 ;  /* 0x00000004ff0a7e24 */ /* 0x000fc4000f8e00ff */
[----:B------:R-:W-:Y:S02]  /*20c0*/  IMAD.U32 R11, RZ, RZ, UR5 ;  /* 0x00000005ff0b7e24 */ /* 0x000fe4000f8e00ff */
[----:B------:R-:W-:Y:S02]  /*20d0*/  IMAD.MOV.U32 R8, RZ, RZ, 0x70 ;  /* 0x00000070ff087424 */ /* 0x000fe400078e00ff */
[----:B------:R-:W-:-:S07]  /*20e0*/  IMAD.MOV.U32 R13, RZ, RZ, RZ ;  /* 0x000000ffff0d7224 */ /* 0x000fce00078e00ff */
[----:B------:R-:W-:-:S07]  /*20f0*/  LEPC R20, `(.L_x_2663) ;  /* 0x000000001014794e */ /* 0x000fce0000000000 */
[----:B0----5:R-:W-:Y:S05]  /*2100*/  CALL.ABS.NOINC R14 ;  /* 0x000000000e007343 */ /* 0x021fea0003c00000 */
.L_x_2663:
[----:B------:R-:W-:Y:S05]  /*2110*/  BSYNC B6 ;  /* 0x0000000000067941 */ /* 0x000fea0003800000 */
.L_x_2662:
[----:B------:R-:W-:Y:S01]  /*2120*/  ULDC.64 UR4, c[0x0][0x9f8] ;  /* 0x00027e0000047ab9 */ /* 0x000fe20000000a00 */
[----:B------:R-:W-:Y:S01]  /*2130*/  IMAD.MOV.U32 R100, RZ, RZ, R195 ;  /* 0x000000ffff647224 */ /* 0x000fe200078e00c3 */
[----:B------:R-:W-:Y:S01]  /*2140*/  ISETP.NE.U32.AND P0, PT, RZ, UR4, PT ;  /* 0x00000004ff007c0c */ /* 0x000fe2000bf05070 */
[----:B------:R-:W-:Y:S01]  /*2150*/  ULDC.64 UR6, c[0x0][0x208] ;  /* 0x0000820000067ab9 */ /* 0x000fe20000000a00 */
[----:B------:R-:W0:Y:S02]  /*2160*/  LDC.64 R92, c[0x0][0x3f8] ;  /* 0x0000fe00ff5c7b82 */ /* 0x000e240000000a00 */
[----:B------:R-:W-:-:S06]  /*2170*/  ISETP.NE.AND.EX P0, PT, RZ, UR5, PT, P0 ;  /* 0x00000005ff007c0c */ /* 0x000fcc000bf05300 */
[----:B------:R-:W1:Y:S07]  /*2180*/  LDC R13, c[0x0][0x3f4] ;  /* 0x0000fd00ff0d7b82 */ /* 0x000e6e0000000800 */
[----:B------:R-:W-:Y:S01]  /*2190*/  @P0 IADD3 R4, P1, R196, UR4, RZ ;  /* 0x00000004c4040c10 */ /* 0x000fe2000ff3e0ff */
[----:B------:R-:W-:Y:S01]  /*21a0*/  ULDC UR4, c[0x0][0x2f4] ;  /* 0x0000bd0000047ab9 */ /* 0x000fe20000000800 */
[----:B------:R-:W2:Y:S02]  /*21b0*/  LDC.64 R86, c[0x0][0x408] ;  /* 0x00010200ff567b82 */ /* 0x000ea40000000a00 */
[----:B------:R-:W-:Y:S01]  /*21c0*/  @P0 IADD3.X R5, R197, UR5, RZ, P1, !PT ;  /* 0x00000005c5050c10 */ /* 0x000fe20008ffe4ff */
[----:B------:R-:W-:-:S04]  /*21d0*/  ULDC UR5, c[0x0][0x320] ;  /* 0x0000c80000057ab9 */ /* 0x000fc80000000800 */
[----:B------:R3:W4:Y:S01]  /*21e0*/  @P0 LDG.E R100, desc[UR6][R4.64] ;  /* 0x0000000604640981 */ /* 0x000722000c1e1900 */
[----:B------:R-:W-:Y:S01]  /*21f0*/  ISETP.GE.AND P1, PT, R163, UR4, PT ;  /* 0x00000004a3007c0c */ /* 0x000fe2000bf26270 */
[----:B0-----:R-:W-:Y:S01]  /*2200*/  IMAD.WIDE.U32 R94, R170, R92, R16 ;  /* 0x0000005caa5e7225 */ /* 0x001fe200078e0010 */
[----:B------:R-:W-:Y:S01]  /*2210*/  ISETP.GE.AND P0, PT, R16, UR4, PT ;  /* 0x0000000410007c0c */ /* 0x000fe2000bf06270 */
[----:B------:R-:W0:Y:S01]  /*2220*/  S2R R222, SR_TID.X ;  /* 0x0000000000de7919 */ /* 0x000e220000002100 */
[----:B------:R-:W-:Y:S01]  /*2230*/  SEL R3, RZ, 0xffffffff, P1 ;  /* 0xffffffffff037807 */ /* 0x000fe20000800000 */
[----:B------:R-:W-:Y:S01]  /*2240*/  IMAD.MOV.U32 R126, RZ, RZ, 0x20 ;  /* 0x00000020ff7e7424 */ /* 0x000fe200078e00ff */
[----:B------:R-:W-:Y:S01]  /*2250*/  SEL R0, RZ, 0x1, P0 ;  /* 0x00000001ff007807 */ /* 0x000fe20000000000 */
[----:B------:R-:W-:Y:S01]  /*2260*/  IMAD R129, R93, 0x60, RZ ;  /* 0x000000605d817824 */ /* 0x000fe200078e02ff */
[----:B------:R-:W-:Y:S01]  /*2270*/  ISETP.GE.AND P0, PT, R163, UR5, PT ;  /* 0x00000005a3007c0c */ /* 0x000fe2000bf06270 */
[----:B------:R-:W-:Y:S01]  /*2280*/  IMAD.SHL.U32 R3, R3, 0x2, RZ ;  /* 0x0000000203037824 */ /* 0x000fe200078e00ff */
[----:B------:R-:W-:Y:S01]  /*2290*/  ISETP.GE.AND P1, PT, R19, UR4, PT ;  /* 0x0000000413007c0c */ /* 0x000fe2000bf26270 */
[----:B------:R-:W-:Y:S01]  /*22a0*/  IMAD.SHL.U32 R106, R92, 0x40, RZ ;  /* 0x000000405c6a7824 */ /* 0x000fe200078e00ff */
[----:B------:R-:W-:Y:S01]  /*22b0*/  SHF.R.S32.HI R9, RZ, 0x1f, R170 ;  /* 0x0000001fff097819 */ /* 0x000fe200000114aa */
[----:B------:R-:W-:Y:S01]  /*22c0*/  IMAD.IADD R128, R128, 0x1, R27 ;  /* 0x0000000180807824 */ /* 0x000fe200078e021b */
[----:B------:R-:W-:Y:S01]  /*22d0*/  LOP3.LUT R0, R3, 0x2, R0, 0xe2, !PT ;  /* 0x0000000203007812 */ /* 0x000fe200078ee200 */
[----:B------:R-:W-:Y:S01]  /*22e0*/  IMAD R112, R199, 0x40, R170 ;  /* 0x00000040c7707824 */ /* 0x000fe200078e02aa */
[----:B------:R-:W-:Y:S01]  /*22f0*/  SEL R3, RZ, 0xffffffff, P0 ;  /* 0xffffffffff037807 */ /* 0x000fe20000000000 */
[----:B--2---:R-:W-:Y:S01]  /*2300*/  IMAD.WIDE.U32 R88, R170, R86, R16 ;  /* 0x00000056aa587225 */ /* 0x004fe200078e0010 */
[----:B------:R-:W-:-:S02]  /*2310*/  ISETP.GE.AND P0, PT, R164, UR4, PT ;  /* 0x00000004a4007c0c */ /* 0x000fc4000bf06270 */
[----:B------:R-:W-:Y:S01]  /*2320*/  SHF.L.U32 R6, R3, 0x1, RZ ;  /* 0x0000000103067819 */ /* 0x000fe200000006ff */
[----:B-1----:R-:W-:Y:S01]  /*2330*/  IMAD.SHL.U32 R124, R13, 0x2, RZ ;  /* 0x000000020d7c7824 */ /* 0x002fe200078e00ff */
[----:B------:R-:W-:Y:S02]  /*2340*/  SEL R3, RZ, 0x4, P0 ;  /* 0x00000004ff037807 */ /* 0x000fe40000000000 */
[----:B---3--:R-:W-:Y:S02]  /*2350*/  SEL R4, RZ, 0x8, P1 ;  /* 0x00000008ff047807 */ /* 0x008fe40000800000 */
[----:B------:R-:W-:Y:S02]  /*2360*/  ISETP.GE.AND P2, PT, R16, UR5, PT ;  /* 0x0000000510007c0c */ /* 0x000fe4000bf46270 */
[--C-:B------:R-:W-:Y:S02]  /*2370*/  SHF.R.S32.HI R161, RZ, 0x1f, R160.reuse ;  /* 0x0000001fffa17819 */ /* 0x100fe400000114a0 */
[----:B------:R-:W-:Y:S01]  /*2380*/  LOP3.LUT R0, R4, R0, R3, 0xfe, !PT ;  /* 0x0000000004007212 */ /* 0x000fe200078efe03 */
[-C--:B------:R-:W-:Y:S01]  /*2390*/  IMAD R3, R9, R92.reuse, RZ ;  /* 0x0000005c09037224 */ /* 0x080fe200078e02ff */
[----:B------:R-:W-:Y:S01]  /*23a0*/  SEL R5, RZ, 0x1, P2 ;  /* 0x00000001ff057807 */ /* 0x000fe20001000000 */
[----:B------:R-:W-:Y:S01]  /*23b0*/  IMAD.WIDE.U32 R96, R170, R92, R160 ;  /* 0x0000005caa607225 */ /* 0x000fe200078e00a0 */
[----:B------:R-:W-:-:S02]  /*23c0*/  ISETP.GE.AND P1, PT, R164, UR5, PT ;  /* 0x00000005a4007c0c */ /* 0x000fc4000bf26270 */
        /* <DEDUP_REMOVED lines=14> */
[----:B-----5:R-:W-:Y:S01]  /*24b0*/  IMAD.WIDE.U32 R96, R140, R92, R96 ;  /* 0x0000005c8c607225 */ /* 0x020fe200078e0060 */
        /* <DEDUP_REMOVED lines=11> */
[----:B------:R-:W-:Y:S01]  /*2570*/  IMAD.WIDE.U32 R88, R140, R86, R88 ;  /* 0x000000568c587225 */ /* 0x000fe200078e0058 */
[CC--:B------:R-:W-:Y:S02]  /*2580*/  LEA.HI R6, R0.reuse, R3.reuse, RZ, 0x3 ;  /* 0x0000000300067211 */ /* 0x0c0fe400078f18ff */
[----:B------:R-:W-:Y:S01]  /*2590*/  LEA.HI R0, R0, R3, RZ, 0x6 ;  /* 0x0000000300007211 */ /* 0x000fe200078f30ff */
[----:B------:R-:W-:Y:S01]  /*25a0*/  IMAD.WIDE.U32 R94, R140, R92, R94 ;  /* 0x0000005c8c5e7225 */ /* 0x000fe200078e005e */
[CC--:B------:R-:W-:Y:S02]  /*25b0*/  LEA.HI R3, R8.reuse, R5.reuse, RZ, 0x6 ;  /* 0x0000000508037211 */ /* 0x0c0fe400078f30ff */
[----:B------:R-:W-:Y:S02]  /*25c0*/  LEA.HI R12, R8, R5, RZ, 0x3 ;  /* 0x00000005080c7211 */ /* 0x000fe400078f18ff */
[----:B------:R-:W-:-:S02]  /*25d0*/  SHF.R.S32.HI R0, RZ, 0x6, R0 ;  /* 0x00000006ff007819 */ /* 0x000fc40000011400 */
[----:B------:R-:W-:Y:S02]  /*25e0*/  IADD3 R11, R164, R9, RZ ;  /* 0x00000009a40b7210 */ /* 0x000fe40007ffe0ff */
[----:B------:R-:W-:Y:S01]  /*25f0*/  SHF.R.S32.HI R8, RZ, 0x6, R3 ;  /* 0x00000006ff087819 */ /* 0x000fe20000011403 */
[C---:B------:R-:W-:Y:S01]  /*2600*/  IMAD R139, R0.reuse, 0x1800, R183 ;  /* 0x00001800008b7824 */ /* 0x040fe200078e02b7 */
[----:B------:R-:W-:Y:S01]  /*2610*/  LOP3.LUT R3, R181, 0x38, R6, 0xf8, !PT ;  /* 0x00000038b5037812 */ /* 0x000fe200078ef806 */
[--C-:B------:R-:W-:Y:S01]  /*2620*/  IMAD R137, R0, 0x1800, R184.reuse ;  /* 0x0000180000897824 */ /* 0x100fe200078e02b8 */
[----:B------:R-:W-:Y:S01]  /*2630*/  SHF.R.S32.HI R14, RZ, 0x1f, R11 ;  /* 0x0000001fff0e7819 */ /* 0x000fe2000001140b */
[C---:B------:R-:W-:Y:S01]  /*2640*/  IMAD R138, R8.reuse, 0x1800, R183 ;  /* 0x00001800088a7824 */ /* 0x040fe200078e02b7 */
[----:B------:R-:W-:Y:S01]  /*2650*/  LOP3.LUT R0, R3, R182, RZ, 0x3c, !PT ;  /* 0x000000b603007212 */ /* 0x000fe200078e3cff */
[----:B------:R-:W-:Y:S01]  /*2660*/  IMAD R133, R8, 0x1800, R184 ;  /* 0x0000180008857824 */ /* 0x000fe200078e02b8 */
[----:B------:R-:W-:-:S02]  /*2670*/  LOP3.LUT R9, R177, 0x38, R6, 0xf8, !PT ;  /* 0x00000038b1097812 */ /* 0x000fc400078ef806 */
[----:B------:R-:W-:Y:S01]  /*2680*/  SHF.R.U32.HI R21, RZ, 0x3, R177 ;  /* 0x00000003ff157819 */ /* 0x000fe200000116b1 */
[----:B------:R-:W-:Y:S01]  /*2690*/  IMAD.IADD R139, R139, 0x1, R0 ;  /* 0x000000018b8b7824 */ /* 0x000fe200078e0200 */
[C---:B------:R-:W-:Y:S02]  /*26a0*/  LEA.HI R20, R14.reuse, R11, RZ, 0x3 ;  /* 0x0000000b0e147211 */ /* 0x040fe400078f18ff */
[--C-:B------:R-:W-:Y:S02]  /*26b0*/  LOP3.LUT R5, R181, 0x38, R12.reuse, 0xf8, !PT ;  /* 0x00000038b5057812 */ /* 0x100fe400078ef80c */
[----:B------:R-:W-:Y:S02]  /*26c0*/  LOP3.LUT R10, R9, R21, RZ, 0x3c, !PT ;  /* 0x00000015090a7212 */ /* 0x000fe400078e3cff */
[----:B------:R-:W-:Y:S02]  /*26d0*/  LEA.HI R11, R14, R11, RZ, 0x6 ;  /* 0x0000000b0e0b7211 */ /* 0x000fe400078f30ff */
[----:B------:R-:W-:Y:S01]  /*26e0*/  LOP3.LUT R0, R177, 0x38, R12, 0xf8, !PT ;  /* 0x00000038b1007812 */ /* 0x000fe200078ef80c */
[----:B------:R-:W-:Y:S01]  /*26f0*/  IMAD.IADD R137, R137, 0x1, R10 ;  /* 0x0000000189897824 */ /* 0x000fe200078e020a */
[----:B------:R-:W-:-:S02]  /*2700*/  LOP3.LUT R5, R5, R182, RZ, 0x3c, !PT ;  /* 0x000000b605057212 */ /* 0x000fc400078e3cff */
[----:B------:R-:W-:Y:S02]  /*2710*/  SHF.R.S32.HI R9, RZ, 0x1f, R140 ;  /* 0x0000001fff097819 */ /* 0x000fe4000001148c */
[--C-:B------:R-:W-:Y:S01]  /*2720*/  LOP3.LUT R3, R181, 0x38, R20.reuse, 0xf8, !PT ;  /* 0x00000038b5037812 */ /* 0x100fe200078ef814 */
[----:B------:R-:W-:Y:S01]  /*2730*/  IMAD.IADD R138, R138, 0x1, R5 ;  /* 0x000000018a8a7824 */ /* 0x000fe200078e0205 */
[----:B------:R-:W-:Y:S02]  /*2740*/  SHF.R.S32.HI R11, RZ, 0x6, R11 ;  /* 0x00000006ff0b7819 */ /* 0x000fe4000001140b */
[-C--:B------:R-:W-:Y:S02]  /*2750*/  LOP3.LUT R8, R0, R21.reuse, RZ, 0x3c, !PT ;  /* 0x0000001500087212 */ /* 0x080fe400078e3cff */
[----:B------:R-:W-:Y:S01]  /*2760*/  LOP3.LUT R0, R3, R182, RZ, 0x3c, !PT ;  /* 0x000000b603007212 */ /* 0x000fe200078e3cff */
[----:B------:R-:W-:Y:S01]  /*2770*/  IMAD R3, R9, R92, RZ ;  /* 0x0000005c09037224 */ /* 0x000fe200078e02ff */
[----:B------:R-:W-:Y:S01]  /*2780*/  LOP3.LUT R5, R177, 0x38, R20, 0xf8, !PT ;  /* 0x00000038b1057812 */ /* 0x000fe200078ef814 */
[----:B------:R-:W-:Y:S01]  /*2790*/  IMAD R135, R11, 0x1800, R183 ;  /* 0x000018000b877824 */ /* 0x000fe200078e02b7 */
[----:B------:R-:W-:Y:S01]  /*27a0*/  ISETP.GE.AND P4, PT, R19, UR5, PT ;  /* 0x0000000513007c0c */ /* 0x000fe2000bf86270 */
[----:B------:R-:W-:Y:S01]  /*27b0*/  IMAD R132, R11, 0x1800, R184 ;  /* 0x000018000b847824 */ /* 0x000fe200078e02b8 */
[----:B------:R-:W-:Y:S01]  /*27c0*/  LOP3.LUT R5, R5, R21, RZ, 0x3c, !PT ;  /* 0x0000001505057212 */ /* 0x000fe200078e3cff */
[----:B------:R-:W-:Y:S01]  /*27d0*/  IMAD R11, R140, R93, R3 ;  /* 0x0000005d8c0b7224 */ /* 0x000fe200078e0203 */
[----:B------:R-:W-:Y:S01]  /*27e0*/  LOP3.LUT R3, R181, 0x18, R16, 0xf8, !PT ;  /* 0x00000018b5037812 */ /* 0x000fe200078ef810 */
[----:B------:R-:W-:Y:S01]  /*27f0*/  IMAD R9, R9, R86, RZ ;  /* 0x0000005609097224 */ /* 0x000fe200078e02ff */
[----:B------:R-:W-:Y:S01]  /*2800*/  ISETP.GE.AND P0, PT, R23, UR4, PT ;  /* 0x0000000417007c0c */ /* 0x000fe2000bf06270 */
[----:B------:R-:W-:Y:S01]  /*2810*/  IMAD.IADD R135, R135, 0x1, R0 ;  /* 0x0000000187877824 */ /* 0x000fe200078e0200 */
[----:B------:R-:W-:Y:S01]  /*2820*/  LOP3.LUT R0, R3, R182, RZ, 0x3c, !PT ;  /* 0x000000b603007212 */ /* 0x000fe200078e3cff */
[----:B------:R-:W-:Y:S01]  /*2830*/  IMAD.IADD R132, R132, 0x1, R5 ;  /* 0x0000000184847824 */ /* 0x000fe200078e0205 */
[----:B------:R-:W-:Y:S01]  /*2840*/  SEL R3, RZ, 0x8, P4 ;  /* 0x00000008ff037807 */ /* 0x000fe20002000000 */
[----:B------:R-:W-:Y:S01]  /*2850*/  IMAD R5, R87, 0x60, RZ ;  /* 0x0000006057057824 */ /* 0x000fe200078e02ff */
[----:B------:R-:W-:Y:S01]  /*2860*/  IADD3 R133, R133, R8, RZ ;  /* 0x0000000885857210 */ /* 0x000fe20007ffe0ff */
[----:B------:R-:W-:Y:S01]  /*2870*/  IMAD R9, R140, R87, R9 ;  /* 0x000000578c097224 */ /* 0x000fe200078e0209 */
[C---:B------:R-:W-:Y:S01]  /*2880*/  SHF.L.U64.HI R107, R86.reuse, 0x6, R87 ;  /* 0x00000006566b7819 */ /* 0x040fe20000010257 */
[----:B------:R-:W-:Y:S01]  /*2890*/  IMAD.IADD R102, R11, 0x1, R95 ;  /* 0x000000010b667824 */ /* 0x000fe200078e025f */
[C---:B------:R-:W-:Y:S01]  /*28a0*/  SHF.L.U32 R108, R86.reuse, 0x6, RZ ;  /* 0x00000006566c7819 */ /* 0x040fe200000006ff */
[----:B------:R-:W-:Y:S01]  /*28b0*/  IMAD.WIDE.U32 R86, R86, 0x60, RZ ;  /* 0x0000006056567825 */ /* 0x000fe200078e00ff */
[----:B------:R-:W-:-:S02]  /*28c0*/  LOP3.LUT P5, RZ, R224, 0x4, RZ, 0xc0, !PT ;  /* 0x00000004e0ff7812 */ /* 0x000fc400078ac0ff */
[----:B------:R-:W-:Y:S01]  /*28d0*/  SEL R8, RZ, 0x20, P0 ;  /* 0x00000020ff087807 */ /* 0x000fe20000000000 */
[----:B------:R-:W-:Y:S01]  /*28e0*/  IMAD.IADD R130, R87, 0x1, R5 ;  /* 0x0000000157827824 */ /* 0x000fe200078e0205 */
[C---:B------:R-:W-:Y:S01]  /*28f0*/  LOP3.LUT R10, R4.reuse, R3, RZ, 0xfc, !PT ;  /* 0x00000003040a7212 */ /* 0x040fe200078efcff */
[----:B------:R-:W-:Y:S01]  /*2900*/  IMAD.IADD R103, R91, 0x1, R9 ;  /* 0x000000015b677824 */ /* 0x000fe200078e0209 */
[----:B------:R-:W-:Y:S01]  /*2910*/  LOP3.LUT R3, R4, 0x1, RZ, 0xc0, !PT ;  /* 0x0000000104037812 */ /* 0x000fe200078ec0ff */
[----:B------:R-:W-:Y:S01]  /*2920*/  IMAD.IADD R101, R9, 0x1, R89 ;  /* 0x0000000109657824 */ /* 0x000fe200078e0259 */
[C---:B------:R-:W-:Y:S01]  /*2930*/  SHF.L.U64.HI R105, R92.reuse, 0x6, R93 ;  /* 0x000000065c697819 */ /* 0x040fe2000001025d */
[----:B------:R-:W-:Y:S01]  /*2940*/  IMAD.WIDE.U32 R92, R92, 0x60, RZ ;  /* 0x000000605c5c7825 */ /* 0x000fe200078e00ff */
[----:B------:R-:W-:Y:S02]  /*2950*/  SEL R126, R126, 0xffffffe0, !P5 ;  /* 0xffffffe07e7e7807 */ /* 0x000fe40006800000 */
[----:B------:R-:W-:Y:S01]  /*2960*/  IADD3 R0, R183, R0, RZ ;  /* 0x00000000b7007210 */ /* 0x000fe20007ffe0ff */
[----:B------:R-:W-:Y:S01]  /*2970*/  IMAD.IADD R129, R93, 0x1, R129 ;  /* 0x000000015d817824 */ /* 0x000fe200078e0281 */
[----:B------:R-:W-:-:S02]  /*2980*/  SHF.R.S32.HI R115, RZ, 0x3, R6 ;  /* 0x00000003ff737819 */ /* 0x000fc40000011406 */
[----:B------:R-:W-:Y:S01]  /*2990*/  LOP3.LUT R4, R6, 0xfffffff8, RZ, 0xc0, !PT ;  /* 0xfffffff806047812 */ /* 0x000fe200078ec0ff */
[----:B------:R-:W-:Y:S01]  /*29a0*/  IMAD.IADD R131, R126, 0x1, R0 ;  /* 0x000000017e837824 */ /* 0x000fe200078e0200 */
[----:B------:R-:W-:Y:S02]  /*29b0*/  LOP3.LUT R26, R7, R8, RZ, 0xfc, !PT ;  /* 0x00000008071a7212 */ /* 0x000fe400078efcff */
[----:B------:R-:W-:Y:S02]  /*29c0*/  LOP3.LUT R5, R12, 0xfffffff8, RZ, 0xc0, !PT ;  /* 0xfffffff80c057812 */ /* 0x000fe400078ec0ff */
[----:B------:R-:W-:Y:S02]  /*29d0*/  LOP3.LUT R6, R20, 0xfffffff8, RZ, 0xc0, !PT ;  /* 0xfffffff814067812 */ /* 0x000fe400078ec0ff */
[----:B------:R-:W-:Y:S02]  /*29e0*/  SHF.R.S32.HI R113, RZ, 0x3, R20 ;  /* 0x00000003ff717819 */ /* 0x000fe40000011414 */
[----:B------:R-:W-:-:S02]  /*29f0*/  LOP3.LUT R8, R10, 0x2, RZ, 0xc0, !PT ;  /* 0x000000020a087812 */ /* 0x000fc400078ec0ff */
[----:B------:R-:W-:Y:S02]  /*2a00*/  LOP3.LUT R9, R10, 0x4, RZ, 0xc0, !PT ;  /* 0x000000040a097812 */ /* 0x000fe400078ec0ff */
[C---:B------:R-:W-:Y:S02]  /*2a10*/  LOP3.LUT R20, R26.reuse, 0x2, RZ, 0xc0, !PT ;  /* 0x000000021a147812 */ /* 0x040fe400078ec0ff */
[C---:B------:R-:W-:Y:S02]  /*2a20*/  LOP3.LUT R21, R26.reuse, 0x4, RZ, 0xc0, !PT ;  /* 0x000000041a157812 */ /* 0x040fe400078ec0ff */
[C---:B------:R-:W-:Y:S02]  /*2a30*/  LOP3.LUT R99, R26.reuse, 0x8, RZ, 0xc0, !PT ;  /* 0x000000081a637812 */ /* 0x040fe400078ec0ff */
[----:B------:R-:W-:Y:S02]  /*2a40*/  LOP3.LUT R98, R26, 0x10, RZ, 0xc0, !PT ;  /* 0x000000101a627812 */ /* 0x000fe400078ec0ff */
[----:B0-----:R-:W-:-:S02]  /*2a50*/  LEA.HI R222, R222, 0x8, RZ, 0x19 ;  /* 0x00000008dede7811 */ /* 0x001fc400078fc8ff */
[----:B------:R-:W-:Y:S02]  /*2a60*/  IADD3 R104, R97, R11, RZ ;  /* 0x0000000b61687210 */ /* 0x000fe40007ffe0ff */
[----:B------:R-:W-:Y:S02]  /*2a70*/  SHF.R.S32.HI R114, RZ, 0x3, R12 ;  /* 0x00000003ff727819 */ /* 0x000fe4000001140c */
[----:B------:R-:W-:Y:S02]  /*2a80*/  LOP3.LUT R7, R7, 0x1, RZ, 0xc0, !PT ;  /* 0x0000000107077812 */ /* 0x000fe400078ec0ff */
[----:B------:R-:W-:Y:S02]  /*2a90*/  LOP3.LUT R10, R10, 0x8, RZ, 0xc0, !PT ;  /* 0x000000080a0a7812 */ /* 0x000fe400078ec0ff */
[----:B------:R-:W-:Y:S02]  /*2aa0*/  SHF.R.S32.HI R111, RZ, 0x1f, R4 ;  /* 0x0000001fff6f7819 */ /* 0x000fe40000011404 */
[----:B------:R-:W-:-:S02]  /*2ab0*/  SHF.R.S32.HI R110, RZ, 0x1f, R5 ;  /* 0x0000001fff6e7819 */ /* 0x000fc40000011405 */
[----:B------:R-:W-:Y:S02]  /*2ac0*/  SHF.R.S32.HI R109, RZ, 0x1f, R6 ;  /* 0x0000001fff6d7819 */ /* 0x000fe40000011406 */
[----:B------:R-:W-:Y:S02]  /*2ad0*/  LOP3.LUT R26, R26, 0x20, RZ, 0xc0, !PT ;  /* 0x000000201a1a7812 */ /* 0x000fe400078ec0ff */
[----:B----4-:R-:W-:-:S07]  /*2ae0*/  SHF.R.S32.HI R127, RZ, 0x1f, R100 ;  /* 0x0000001fff7f7819 */ /* 0x010fce0000011464 */
.L_x_2769:
[----:B0-----:R-:W0:Y:S01]  /*2af0*/  LDC R80, c[0x0][0x430] ;  /* 0x00010c00ff507b82 */ /* 0x001e220000000800 */
[----:B------:R-:W-:Y:S01]  /*2b00*/  IADD3 R24, R24, -0x1, RZ ;  /* 0xffffffff18187810 */ /* 0x000fe20007ffe0ff */
[----:B------:R-:W-:Y:S01]  /*2b10*/  ULDC.64 UR4, c[0x0][0x208] ;  /* 0x0000820000047ab9 */ /* 0x000fe20000000a00 */
[----:B------:R-:W-:-:S03]  /*2b20*/  MOV R27, RZ ;  /* 0x000000ff001b7202 */ /* 0x000fc60000000f00 */
[----:B------:R-:W-:Y:S02]  /*2b30*/  IMAD R12, R24, 0x60, R112 ;  /* 0x00000060180c7824 */ /* 0x000fe400078e0270 */
[----:B-1----:R-:W1:Y:S02]  /*2b40*/  LDC R123, c[0x0][0x3f4] ;  /* 0x0000fd00ff7b7b82 */ /* 0x002e640000000800 */
[----:B------:R-:W-:Y:S01]  /*2b50*/  IMAD.IADD R32, R128, 0x1, R12 ;  /* 0x0000000180207824 */ /* 0x000fe200078e020c */
[----:B------:R-:W-:-:S03]  /*2b60*/  ISETP.GE.AND P0, PT, R12, R25, PT ;  /* 0x000000190c00720c */ /* 0x000fc60003f06270 */
[----:B------:R-:W-:Y:S01]  /*2b70*/  IMAD.MOV.U32 R28, RZ, RZ, R32 ;  /* 0x000000ffff1c7224 */ /* 0x000fe200078e0020 */
[----:B------:R-:W-:Y:S02]  /*2b80*/  ISETP.GT.OR P0, PT, R112, 0x5f, P0 ;  /* 0x0000005f7000780c */ /* 0x000fe40000704670 */
[----:B0-----:R-:W-:-:S11]  /*2b90*/  ISETP.NE.AND P4, PT, R80, 0x1, PT ;  /* 0x000000015000780c */ /* 0x001fd60003f85270 */
        /* <DEDUP_REMOVED lines=37> */
[----:B------:R-:W-:Y:S01]  /*2df0*/  IMAD R14, R82, UR4, RZ ;  /* 0x00000004520e7c24 */ /* 0x000fe2000f8e02ff */
[----:B------:R-:W-:Y:S02]  /*2e00*/  IADD3 R13, R13, R11, RZ ;  /* 0x0000000b0d0d7210 */ /* 0x000fe40007ffe0ff */
[----:B------:R-:W-:Y:S01]  /*2e10*/  VIMNMX R83, R83, 0x60, PT ;  /* 0x0000006053537848 */ /* 0x000fe20003fe0100 */
[C---:B------:R-:W-:Y:S02]  /*2e20*/  IMAD R11, R27.reuse, UR5, R14 ;  /* 0x000000051b0b7c24 */ /* 0x040fe4000f8e020e */
[----:B------:R-:W-:Y:S01]  /*2e30*/  IMAD.WIDE.U32 R12, R27, UR4, R12 ;  /* 0x000000041b0c7c25 */ /* 0x000fe2000f8e000c */
[----:B------:R-:W-:-:S03]  /*2e40*/  ULDC.64 UR4, c[0x0][0x308] ;  /* 0x0000c20000047ab9 */ /* 0x000fc60000000a00 */
[----:B------:R-:W-:Y:S01]  /*2e50*/  IMAD.IADD R13, R13, 0x1, R11 ;  /* 0x000000010d0d7824 */ /* 0x000fe200078e020b */
[----:B------:R-:W-:Y:S01]  /*2e60*/  SHF.R.S32.HI R11, RZ, 0x1f, R24 ;  /* 0x0000001fff0b7819 */ /* 0x000fe20000011418 */
[----:B------:R-:W-:Y:S02]  /*2e70*/  IMAD R14, R129, R24, RZ ;  /* 0x00000018810e7224 */ /* 0x000fe400078e02ff */
        /* <DEDUP_REMOVED lines=32> */
[----:B------:R-:W-:Y:S02]  /*3080*/  IADD3.X R34, R11, R104, RZ, P5, !PT ;  /* 0x000000680b227210 */ /* 0x000fe40002ffe4ff */
[----:B------:R-:W-:Y:S02]  /*3090*/  CS2R R74, SRZ ;  /* 0x00000000004a7805 */ /* 0x000fe4000001ff00 */
[----:B------:R-:W-:Y:S01]  /*30a0*/  LEA R32, P5, R33, UR4, 0x1 ;  /* 0x0000000421207c11 */ /* 0x000fe2000f8a08ff */
[----:B------:R-:W-:Y:S01]  /*30b0*/  IMAD.X R36, R78, 0x1, R103, P0 ;  /* 0x000000014e247824 */ /* 0x000fe200000e0667 */
[----:B------:R-:W-:-:S02]  /*30c0*/  ISETP.GE.AND P0, PT, R160, R123, PT ;  /* 0x0000007ba000720c */ /* 0x000fc40003f06270 */
[----:B------:R-:W-:Y:S02]  /*30d0*/  CS2R R70, SRZ ;  /* 0x0000000000467805 */ /* 0x000fe4000001ff00 */
[----:B------:R-:W-:Y:S02]  /*30e0*/  LEA.HI.X R33, R33, UR5, R34, 0x1, P5 ;  /* 0x0000000521217c11 */ /* 0x000fe4000a8f0c22 */
[----:B------:R-:W-:Y:S02]  /*30f0*/  CS2R R76, SRZ ;  /* 0x00000000004c7805 */ /* 0x000fe4000001ff00 */
[C---:B------:R-:W-:Y:S02]  /*3100*/  LEA R34, P5, R35.reuse, UR6, 0x1 ;  /* 0x0000000623227c11 */ /* 0x040fe4000f8a08ff */
[----:B------:R-:W-:Y:S01]  /*3110*/  CS2R R72, SRZ ;  /* 0x0000000000487805 */ /* 0x000fe2000001ff00 */
[----:B------:R-:W-:Y:S01]  /*3120*/  ULDC.64 UR8, c[0x0][0x208] ;  /* 0x0000820000087ab9 */ /* 0x000fe20000000a00 */
[----:B------:R-:W-:-:S02]  /*3130*/  LEA.HI.X R35, R35, UR7, R36, 0x1, P5 ;  /* 0x0000000723237c11 */ /* 0x000fc4000a8f0c24 */
        /* <DEDUP_REMOVED lines=25> */
.L_x_2668:
[----:B------:R-:W-:Y:S05]  /*32d0*/  BSYNC B1 ;  /* 0x0000000000017941 */ /* 0x000fea0003800000 */
.L_x_2667:
        /* <DEDUP_REMOVED lines=21> */
[----:B------:R-:W-:Y:S01]  /*3430*/  IADD3 R13, P0, P6, R90, R12, R108 ;  /* 0x0000000c5a0d7210 */ /* 0x000fe20007e1e06c */
[----:B------:R-:W-:-:S03]  /*3440*/  ULDC.64 UR8, c[0x0][0x208] ;  /* 0x0000820000087ab9 */ /* 0x000fc60000000a00 */
        /* <DEDUP_REMOVED lines=33> */
.L_x_2670:
[----:B------:R-:W-:Y:S05]  /*3660*/  BSYNC B1 ;  /* 0x0000000000017941 */ /* 0x000fea0003800000 */
.L_x_2669:
[----:B0----5:R-:W-:Y:S01]  /*3670*/  IMAD.MOV.U32 R12, RZ, RZ, R54 ;  /* 0x000000ffff0c7224 */ /* 0x021fe200078e0036 */
[----:B------:R-:W-:Y:S01]  /*3680*/  MOV R11, R55 ;  /* 0x00000037000b7202 */ /* 0x000fe20000000f00 */
[----:B------:R-:W-:Y:S01]  /*3690*/  ULOP3.LUT UR4, UR60, 0x1, URZ, 0xfc, !UPT ;  /* 0x000000013c047892 */ /* 0x000fe2000f8efc3f */
[----:B------:R-:W-:Y:S02]  /*36a0*/  IMAD.MOV.U32 R14, RZ, RZ, R58 ;  /* 0x000000ffff0e7224 */ /* 0x000fe400078e003a */
[----:B------:R-:W-:Y:S01]  /*36b0*/  PRMT R151, R12, 0x5410, R11 ;  /* 0x000054100c977816 */ /* 0x000fe2000000000b */
[----:B------:R-:W-:Y:S01]  /*36c0*/  IMAD.MOV.U32 R12, RZ, RZ, R62 ;  /* 0x000000ffff0c7224 */ /* 0x000fe200078e003e */
[----:B------:R-:W-:Y:S01]  /*36d0*/  MOV R11, R63 ;  /* 0x0000003f000b7202 */ /* 0x000fe20000000f00 */
[----:B------:R-:W-:Y:S01]  /*36e0*/  UISETP.NE.AND UP0, UPT, UR4, 0x3, UPT ;  /* 0x000000030400788c */ /* 0x000fe2000bf05270 */
[----:B------:R-:W-:Y:S02]  /*36f0*/  IMAD.MOV.U32 R13, RZ, RZ, R59 ;  /* 0x000000ffff0d7224 */ /* 0x000fe400078e003b */
[----:B------:R-:W-:Y:S01]  /*3700*/  PRMT R156, R12, 0x7610, R156 ;  /* 0x000076100c9c7816 */ /* 0x000fe2000000009c */
[----:B------:R-:W-:Y:S01]  /*3710*/  IMAD.MOV.U32 R12, RZ, RZ, R67 ;  /* 0x000000ffff0c7224 */ /* 0x000fe200078e0043 */
[----:B------:R-:W-:Y:S01]  /*3720*/  PRMT R155, R11, 0x7610, R155 ;  /* 0x000076100b9b7816 */ /* 0x000fe2000000009b */
[----:B------:R-:W-:Y:S01]  /*3730*/  IMAD.MOV.U32 R11, RZ, RZ, R66 ;  /* 0x000000ffff0b7224 */ /* 0x000fe200078e0042 */
[----:B------:R-:W-:-:S02]  /*3740*/  PLOP3.LUT P0, PT, PT, PT, UP0, 0x80, 0x0 ;  /* 0x000000000000781c */ /* 0x000fc40003f0f008 */
[----:B------:R-:W-:Y:S01]  /*3750*/  PRMT R153, R13, 0x5410, R14 ;  /* 0x000054100d997816 */ /* 0x000fe2000000000e */
[----:B------:R-:W-:Y:S01]  /*3760*/  IMAD.MOV.U32 R13, RZ, RZ, R70 ;  /* 0x000000ffff0d7224 */ /* 0x000fe200078e0046 */
[----:B------:R-:W-:Y:S01]  /*3770*/  PRMT R157, R12, 0x5410, R11 ;  /* 0x000054100c9d7816 */ /* 0x000fe2000000000b */
[----:B------:R-:W-:Y:S01]  /*3780*/  IMAD.MOV.U32 R11, RZ, RZ, R74 ;  /* 0x000000ffff0b7224 */ /* 0x000fe200078e004a */
[----:B------:R-:W-:Y:S01]  /*3790*/  MOV R14, R71 ;  /* 0x00000047000e7202 */ /* 0x000fe20000000f00 */
[----:B------:R-:W-:-:S03]  /*37a0*/  IMAD.MOV.U32 R12, RZ, RZ, R75 ;  /* 0x000000ffff0c7224 */ /* 0x000fc600078e004b */
        /* <DEDUP_REMOVED lines=62> */
.L_x_2671:
[----:B------:R-:W-:Y:S01]  /*3b90*/  IMAD R84, R18, 0x8, R2 ;  /* 0x0000000812547824 */ /* 0x000fe200078e0202 */
[----:B------:R-:W-:Y:S01]  /*3ba0*/  SHF.L.U32 R85, R171, 0x1f, RZ ;  /* 0x0000001fab557819 */ /* 0x000fe200000006ff */
[----:B------:R-:W-:Y:S03]  /*3bb0*/  BSSY B1, `(.L_x_2672) ;  /* 0x0000003000017945 */ /* 0x000fe60003800000 */
[----:B------:R-:W0:Y:S02]  /*3bc0*/  SYNCS.PHASECHK.TRANS64.TRYWAIT P6, [R84+URZ+0x2a890], R85 ;  /* 0x02a89055540075a7 */ /* 0x000e2400080c017f */
[----:B0-----:R-:W-:Y:S05]  /*3bd0*/  @!P6 BRA `(.L_x_2673) ;  /* 0x0000020800ace947 */ /* 0x001fea0003800000 */
.L_x_3023:
[----:B------:R-:W-:Y:S05]  /*3be0*/  BSYNC B1 ;  /* 0x0000000000017941 */ /* 0x000fea0003800000 */
.L_x_2672:
[----:B------:R-:W-:-:S03]  /*3bf0*/  UMOV UR4, 0xffffffff ;  /* 0xffffffff00047882 */ /* 0x000fc60000000000 */
[----:B------:R-:W-:Y:S05]  /*3c00*/  BRA.DIV UR4, `(.L_x_2674) ;  /* 0x0000020a04b47947 */ /* 0x000fea000b800000 */
[----:B------:R1:W2:Y:S04]  /*3c10*/  SHFL.IDX PT, R78, R118, RZ, 0x1c1f ;  /* 0x001c1fff764e7589 */ /* 0x0002a800000e0000 */
[----:B------:R1:W3:Y:S02]  /*3c20*/  SHFL.IDX PT, R11, R119, RZ, 0x1c1f ;  /* 0x001c1fff770b7589 */ /* 0x0002e400000e0000 */
.L_x_3027:
        /* <DEDUP_REMOVED lines=10> */
[----:B------:R-:W-:Y:S02]  /*3cd0*/  SHF.R.U32.HI R74, RZ, 0x10, R75 ;  /* 0x00000010ff4a7819 */ /* 0x000fe4000001164b */
[--C-:B------:R-:W-:Y:S01]  /*3ce0*/  SHF.R.U64 R145, R76, 0x10, R77.reuse ;  /* 0x000000104c917819 */ /* 0x100fe2000000124d */
[----:B------:R-:W-:Y:S01]  /*3cf0*/  HADD2.F32 R144, -RZ, R144.H0_H0 ;  /* 0x20000090ff907230 */ /* 0x000fe20000004100 */
[----:B0-----:R-:W-:Y:S02]  /*3d00*/  MOV R75, R13 ;  /* 0x0000000d004b7202 */ /* 0x001fe40000000f00 */
        /* <DEDUP_REMOVED lines=38> */
.L_x_2680:
[----:B------:R-:W-:Y:S05]  /*3f70*/  BSYNC B3 ;  /* 0x0000000000037941 */ /* 0x000fea0003800000 */
.L_x_2679:
[----:B---3--:R-:W-:Y:S01]  /*3f80*/  LEA R74, P4, R16, R11, 0x1 ;  /* 0x0000000b104a7211 */ /* 0x008fe200078808ff */
[----:B------:R-:W-:-:S03]  /*3f90*/  ULDC.64 UR4, c[0x0][0x208] ;  /* 0x0000820000047ab9 */ /* 0x000fc60000000a00 */
[----:B--2---:R-:W-:-:S05]  /*3fa0*/  LEA.HI.X R75, R16, R78, R17, 0x1, P4 ;  /* 0x0000004e104b7211 */ /* 0x004fca00020f0c11 */
[----:B0-----:R4:W-:Y:S04]  /*3fb0*/  ST.E.128 desc[UR4][R74.64], R12 ;  /* 0x0000000c4a007985 */ /* 0x0019e8000c101d04 */
.L_x_2678:
[----:B------:R-:W-:Y:S05]  /*3fc0*/  BSYNC B2 ;  /* 0x0000000000027941 */ /* 0x000fea0003800000 */
.L_x_2677:
        /* <DEDUP_REMOVED lines=50> */
.L_x_2684:
[----:B------:R-:W-:Y:S05]  /*42f0*/  BSYNC B3 ;  /* 0x0000000000037941 */ /* 0x000fea0003800000 */
.L_x_2683:
[----:B--2---:R-:W-:Y:S01]  /*4300*/  MOV R71, R78 ;  /* 0x0000004e00477202 */ /* 0x004fe20000000f00 */
[----:B------:R-:W-:Y:S01]  /*4310*/  IMAD.SHL.U32 R72, R166, 0x8, RZ ;  /* 0x00000008a6487824 */ /* 0x000fe200078e00ff */
[----:B------:R-:W-:Y:S01]  /*4320*/  ULDC.64 UR4, c[0x0][0x208] ;  /* 0x0000820000047ab9 */ /* 0x000fe20000000a00 */
[----:B---3--:R-:W-:-:S04]  /*4330*/  IMAD.MOV.U32 R70, RZ, RZ, R11 ;  /* 0x000000ffff467224 */ /* 0x008fc800078e000b */
[----:B------:R-:W-:-:S05]  /*4340*/  IMAD.WIDE R70, R72, 0x2, R70 ;  /* 0x0000000248467825 */ /* 0x000fca00078e0246 */
[----:B0-----:R0:W-:Y:S02]  /*4350*/  ST.E.128 desc[UR4][R70.64], R12 ;  /* 0x0000000c46007985 */ /* 0x0011e4000c101d04 */
.L_x_2682:
[----:B------:R-:W-:Y:S05]  /*4360*/  BSYNC B2 ;  /* 0x0000000000027941 */ /* 0x000fea0003800000 */
.L_x_2681:
        /* <DEDUP_REMOVED lines=50> */
.L_x_2688:
[----:B------:R-:W-:Y:S05]  /*4690*/  BSYNC B3 ;  /* 0x0000000000037941 */ /* 0x000fea0003800000 */
.L_x_2687:
[----:B------:R-:W-:Y:S01]  /*46a0*/  SHF.L.U32 R68, R167, 0x3, RZ ;  /* 0x00000003a7447819 */ /* 0x000fe200000006ff */
[----:B---3--:R-:W-:Y:S01]  /*46b0*/  IMAD.MOV.U32 R66, RZ, RZ, R11 ;  /* 0x000000ffff427224 */ /* 0x008fe200078e000b */
[----:B------:R-:W-:Y:S01]  /*46c0*/  ULDC.64 UR4, c[0x0][0x208] ;  /* 0x0000820000047ab9 */ /* 0x000fe20000000a00 */
[----:B--2---:R-:W-:Y:S02]  /*46d0*/  IMAD.MOV.U32 R67, RZ, RZ, R78 ;  /* 0x000000ffff437224 */ /* 0x004fe400078e004e */
[----:B------:R-:W-:-:S05]  /*46e0*/  IMAD.WIDE R66, R68, 0x2, R66 ;  /* 0x0000000244427825 */ /* 0x000fca00078e0242 */
[----:B----4-:R0:W-:Y:S02]  /*46f0*/  ST.E.128 desc[UR4][R66.64], R12 ;  /* 0x0000000c42007985 */ /* 0x0101e4000c101d04 */
.L_x_2686:
[----:B------:R-:W-:Y:S05]  /*4700*/  BSYNC B2 ;  /* 0x0000000000027941 */ /* 0x000fea0003800000 */
.L_x_2685:
        /* <DEDUP_REMOVED lines=50> */
.L_x_2692:
[----:B------:R-:W-:Y:S05]  /*4a30*/  BSYNC B3 ;  /* 0x0000000000037941 */ /* 0x000fea0003800000 */
.L_x_2691:
[----:B---3--:R-:W-:Y:S01]  /*4a40*/  LEA R62, P4, R19, R11, 0x1 ;  /* 0x0000000b133e7211 */ /* 0x008fe200078808ff */
[----:B------:R-:W-:-:S03]  /*4a50*/  ULDC.64 UR4, c[0x0][0x208] ;  /* 0x0000820000047ab9 */ /* 0x000fc60000000a00 */
[----:B--2---:R-:W-:-:S05]  /*4a60*/  LEA.HI.X R63, R19, R78, R169, 0x1, P4 ;  /* 0x0000004e133f7211 */ /* 0x004fca00020f0ca9 */
[----:B----4-:R0:W-:Y:S04]  /*4a70*/  ST.E.128 desc[UR4][R62.64], R12 ;  /* 0x0000000c3e007985 */ /* 0x0101e8000c101d04 */
.L_x_2690:
[----:B------:R-:W-:Y:S05]  /*4a80*/  BSYNC B2 ;  /* 0x0000000000027941 */ /* 0x000fea0003800000 */
.L_x_2689:
        /* <DEDUP_REMOVED lines=12> */
[----:B------:R-:W-:Y:S01]  /*4b50*/  SHF.R.U32.HI R59, RZ, 0x10, R59 ;  /* 0x00000010ff3b7819 */ /* 0x000fe2000001163b */
[----:B------:R-:W-:Y:S02]  /*4b60*/  HADD2.F32 R60, -RZ, R60.H0_H0 ;  /* 0x2000003cff3c7230 */ /* 0x000fe40000004100 */
[--C-:B------:R-:W-:Y:S02]  /*4b70*/  HADD2.F32 R13, -RZ, R61.reuse.H1_H1 ;  /* 0x3000003dff0d7230 */ /* 0x100fe40000004100 */
[----:B------:R-:W-:-:S02]  /*4b80*/  HADD2.F32 R61, -RZ, R61.H0_H0 ;  /* 0x2000003dff3d7230 */ /* 0x000fc40000004100 */
[----:B------:R-:W-:Y:S02]  /*4b90*/  HADD2.F32 R58, -RZ, R58.H0_H0 ;  /* 0x2000003aff3a7230 */ /* 0x000fe40000004100 */
[-C--:B------:R-:W-:Y:S01]  /*4ba0*/  FMUL.FTZ R63, R13, R62.reuse ;  /* 0x0000003e0d3f7220 */ /* 0x080fe20000410000 */
[----:B------:R-:W-:Y:S02]  /*4bb0*/  HADD2.F32 R59, -RZ, R59.H0_H0 ;  /* 0x2000003bff3b7230 */ /* 0x000fe40000004100 */
[C---:B------:R-:W-:Y:S01]  /*4bc0*/  FMUL.FTZ R62, R61.reuse, R62 ;  /* 0x0000003e3d3e7220 */ /* 0x040fe20000410000 */
[----:B------:R-:W-:-:S03]  /*4bd0*/  FFMA.FTZ R63, R61, R58, -R63 ;  /* 0x0000003a3d3f7223 */ /* 0x000fc6000001083f */
[----:B------:R-:W-:Y:S01]  /*4be0*/  FFMA.FTZ R62, R13, R58, R62 ;  /* 0x0000003a0d3e7223 */ /* 0x000fe2000001003e */
[--C-:B------:R-:W-:Y:S02]  /*4bf0*/  HADD2.F32 R13, -RZ, R15.reuse.H1_H1 ;  /* 0x3000000fff0d7230 */ /* 0x100fe40000004100 */
[----:B------:R-:W-:Y:S02]  /*4c00*/  HADD2.F32 R15, -RZ, R15.H0_H0 ;  /* 0x2000000fff0f7230 */ /* 0x000fe40000004100 */
[----:B------:R-:W-:Y:S01]  /*4c10*/  F2FP.F16.F32.PACK_AB R62, R62, R63 ;  /* 0x0000003f3e3e723e */ /* 0x000fe200000000ff */
[-C--:B------:R-:W-:Y:S02]  /*4c20*/  FMUL.FTZ R58, R13, R60.reuse ;  /* 0x0000003c0d3a7220 */ /* 0x080fe40000410000 */
[C---:B------:R-:W-:Y:S02]  /*4c30*/  FMUL.FTZ R60, R15.reuse, R60 ;  /* 0x0000003c0f3c7220 */ /* 0x040fe40000410000 */
[----:B------:R-:W-:Y:S01]  /*4c40*/  FFMA.FTZ R58, R15, R59, -R58 ;  /* 0x0000003b0f3a7223 */ /* 0x000fe2000001083a */
[----:B------:R-:W-:-:S02]  /*4c50*/  HADD2.F32 R15, -RZ, R154.H1_H1 ;  /* 0x3000009aff0f7230 */ /* 0x000fc40000004100 */
[----:B------:R-:W-:Y:S01]  /*4c60*/  FFMA.FTZ R60, R13, R59, R60 ;  /* 0x0000003b0d3c7223 */ /* 0x000fe2000001003c */
[--C-:B------:R-:W-:Y:S02]  /*4c70*/  HADD2.F32 R13, -RZ, R12.reuse.H0_H0 ;  /* 0x2000000cff0d7230 */ /* 0x100fe40000004100 */
[----:B------:R-:W-:Y:S02]  /*4c80*/  HADD2.F32 R12, -RZ, R12.H1_H1 ;  /* 0x3000000cff0c7230 */ /* 0x000fe40000004100 */
[--C-:B------:R-:W-:Y:S01]  /*4c90*/  HADD2.F32 R59, -RZ, R153.reuse.H1_H1 ;  /* 0x30000099ff3b7230 */ /* 0x100fe20000004100 */
[----:B------:R-:W-:Y:S01]  /*4ca0*/  F2FP.F16.F32.PACK_AB R58, R60, R58 ;  /* 0x0000003a3c3a723e */ /* 0x000fe200000000ff */
[----:B------:R-:W-:Y:S02]  /*4cb0*/  HADD2.F32 R154, -RZ, R154.H0_H0 ;  /* 0x2000009aff9a7230 */ /* 0x000fe40000004100 */
[-C--:B------:R-:W-:Y:S01]  /*4cc0*/  FMUL.FTZ R61, R12, R15.reuse ;  /* 0x0000000f0c3d7220 */ /* 0x080fe20000410000 */
[----:B------:R-:W-:Y:S01]  /*4cd0*/  FMUL.FTZ R15, R13, R15 ;  /* 0x0000000f0d0f7220 */ /* 0x000fe20000410000 */
[----:B------:R-:W-:-:S02]  /*4ce0*/  HADD2.F32 R153, -RZ, R153.H0_H0 ;  /* 0x20000099ff997230 */ /* 0x000fc40000004100 */
        /* <DEDUP_REMOVED lines=14> */
.L_x_2696:
[----:B------:R-:W-:Y:S05]  /*4dd0*/  BSYNC B3 ;  /* 0x0000000000037941 */ /* 0x000fea0003800000 */
.L_x_2695:
[----:B---3--:R-:W-:Y:S01]  /*4de0*/  LEA R58, P4, R22, R11, 0x1 ;  /* 0x0000000b163a7211 */ /* 0x008fe200078808ff */
[----:B------:R-:W-:-:S03]  /*4df0*/  ULDC.64 UR4, c[0x0][0x208] ;  /* 0x0000820000047ab9 */ /* 0x000fc60000000a00 */
[----:B--2---:R-:W-:-:S05]  /*4e00*/  LEA.HI.X R59, R22, R78, R180, 0x1, P4 ;  /* 0x0000004e163b7211 */ /* 0x004fca00020f0cb4 */
[----:B----4-:R0:W-:Y:S04]  /*4e10*/  ST.E.128 desc[UR4][R58.64], R12 ;  /* 0x0000000c3a007985 */ /* 0x0101e8000c101d04 */
.L_x_2694:
[----:B------:R-:W-:Y:S05]  /*4e20*/  BSYNC B2 ;  /* 0x0000000000027941 */ /* 0x000fea0003800000 */
.L_x_2693:
[----:B------:R-:W-:-:S13]  /*4e30*/  ISETP.NE.AND P4, PT, R26, RZ, PT ;  /* 0x000000ff1a00720c */ /* 0x000fda0003f85270 */
        /* <DEDUP_REMOVED lines=45> */
[----:B------:R-:W-:Y:S01]  /*5110*/  MOV R12, R15 ;  /* 0x0000000f000c7202 */ /* 0x000fe20000000f00 */
[----:B------:R-:W-:-:S03]  /*5120*/  IMAD.MOV.U32 R15, RZ, RZ, R55 ;  /* 0x000000ffff0f7224 */ /* 0x000fc600078e0037 */
[----:B------:R-:W-:Y:S01]  /*5130*/  F2FP.F16.F32.PACK_AB R152, R152, R13 ;  /* 0x0000000d9898723e */ /* 0x000fe200000000ff */
[----:B------:R-:W-:-:S04]  /*5140*/  IMAD.MOV.U32 R13, RZ, RZ, R58 ;  /* 0x000000ffff0d7224 */ /* 0x000fc800078e003a */
[----:B------:R-:W-:-:S07]  /*5150*/  IMAD.MOV.U32 R14, RZ, RZ, R152 ;  /* 0x000000ffff0e7224 */ /* 0x000fce00078e0098 */
.L_x_2698:
[----:B------:R-:W-:Y:S05]  /*5160*/  BSYNC B2 ;  /* 0x0000000000027941 */ /* 0x000fea0003800000 */
.L_x_2697:
[----:B---3--:R-:W-:Y:S01]  /*5170*/  LEA R54, P4, R23, R11, 0x1 ;  /* 0x0000000b17367211 */ /* 0x008fe200078808ff */
[----:B------:R-:W-:-:S03]  /*5180*/  ULDC.64 UR4, c[0x0][0x208] ;  /* 0x0000820000047ab9 */ /* 0x000fc60000000a00 */
[----:B--2---:R-:W-:-:S05]  /*5190*/  LEA.HI.X R55, R23, R78, R179, 0x1, P4 ;  /* 0x0000004e17377211 */ /* 0x004fca00020f0cb3 */
[----:B----4-:R0:W-:Y:S04]  /*51a0*/  ST.E.128 desc[UR4][R54.64], R12 ;  /* 0x0000000c36007985 */ /* 0x0101e8000c101d04 */
.L_x_2676:
[----:B------:R-:W-:Y:S05]  /*51b0*/  BSYNC B1 ;  /* 0x0000000000017941 */ /* 0x000fea0003800000 */
.L_x_2675:
[----:B------:R-:W-:-:S03]  /*51c0*/  UMOV UR4, 0xffffffff ;  /* 0xffffffff00047882 */ /* 0x000fc60000000000 */
[----:B------:R-:W-:Y:S05]  /*51d0*/  BRA.DIV UR4, `(.L_x_2699) ;  /* 0x000001f6048c7947 */ /* 0x000fea000b800000 */
[----:B-1----:R-:W1:Y:S04]  /*51e0*/  SHFL.IDX PT, R118, R118, 0x1, 0x1c1f ;  /* 0x003c1f0076767f89 */ /* 0x002e6800000e0000 */
[----:B------:R-:W0:Y:S02]  /*51f0*/  SHFL.IDX PT, R119, R119, 0x1, 0x1c1f ;  /* 0x003c1f0077777f89 */ /* 0x000e2400000e0000 */
.L_x_3031:
        /* <DEDUP_REMOVED lines=10> */
[----:B------:R-:W-:Y:S02]  /*52a0*/  SHF.R.U64 R56, R52, 0x10, R53 ;  /* 0x0000001034387819 */ /* 0x000fe40000001235 */
[----:B----4-:R-:W-:Y:S02]  /*52b0*/  MOV R52, R13 ;  /* 0x0000000d00347202 */ /* 0x010fe40000000f00 */
[----:B------:R-:W-:Y:S01]  /*52c0*/  SHF.R.U64 R13, R50, 0x10, R51 ;  /* 0x00000010320d7819 */ /* 0x000fe20000001233 */
[----:B------:R-:W-:Y:S01]  /*52d0*/  HADD2.F32 R56, -RZ, R56.H0_H0 ;  /* 0x20000038ff387230 */ /* 0x000fe20000004100 */
[----:B------:R-:W-:Y:S01]  /*52e0*/  SHF.R.U32.HI R53, RZ, 0x10, R53 ;  /* 0x00000010ff357819 */ /* 0x000fe20000011635 */
        /* <DEDUP_REMOVED lines=35> */
[----:B------:R-:W-:-:S03]  /*5520*/  FFMA.FTZ R15, R14, R149, -R15 ;  /* 0x000000950e0f7223 */ /* 0x000fc6000001080f */
[----:B------:R-:W-:Y:S01]  /*5530*/  FFMA.FTZ R150, R13, R149, R150 ;  /* 0x000000950d967223 */ /* 0x000fe20000010096 */
[----:B------:R-:W-:Y:S01]  /*5540*/  IMAD.MOV.U32 R12, RZ, RZ, R11 ;  /* 0x000000ffff0c7224 */ /* 0x000fe200078e000b */
[----:B------:R-:W-:-:S03]  /*5550*/  MOV R13, R52 ;  /* 0x00000034000d7202 */ /* 0x000fc60000000f00 */
[----:B------:R-:W-:-:S05]  /*5560*/  F2FP.F16.F32.PACK_AB R15, R150, R15 ;  /* 0x0000000f960f723e */ /* 0x000fca00000000ff */
[----:B------:R-:W-:Y:S02]  /*5570*/  IMAD.MOV.U32 R14, RZ, RZ, R15 ;  /* 0x000000ffff0e7224 */ /* 0x000fe400078e000f */
[----:B------:R-:W-:-:S07]  /*5580*/  IMAD.MOV.U32 R15, RZ, RZ, R51 ;  /* 0x000000ffff0f7224 */ /* 0x000fce00078e0033 */
.L_x_2704:
[----:B------:R-:W-:Y:S05]  /*5590*/  BSYNC B2 ;  /* 0x0000000000027941 */ /* 0x000fea0003800000 */
.L_x_2703:
[----:B------:R-:W-:Y:S02]  /*55a0*/  ULDC.64 UR4, c[0x0][0x208] ;  /* 0x0000820000047ab9 */ /* 0x000fe40000000a00 */
[----:B----4-:R0:W-:Y:S03]  /*55b0*/  ST.E.128 desc[UR4][R54.64], R12 ;  /* 0x0000000c36007985 */ /* 0x0101e6000c101d04 */
.L_x_2702:
[----:B------:R-:W-:Y:S05]  /*55c0*/  BSYNC B1 ;  /* 0x0000000000017941 */ /* 0x000fea0003800000 */
.L_x_2701:
        /* <DEDUP_REMOVED lines=32> */
[----:B------:R-:W-:Y:S01]  /*57d0*/  HADD2.F32 R13, -RZ, R148.H0_H0 ;  /* 0x20000094ff0d7230 */ /* 0x000fe20000004100 */
        /* <DEDUP_REMOVED lines=19> */
.L_x_2708:
[----:B------:R-:W-:Y:S05]  /*5910*/  BSYNC B2 ;  /* 0x0000000000027941 */ /* 0x000fea0003800000 */
.L_x_2707:
[----:B------:R-:W-:Y:S02]  /*5920*/  ULDC.64 UR4, c[0x0][0x208] ;  /* 0x0000820000047ab9 */ /* 0x000fe40000000a00 */
[----:B----4-:R0:W-:Y:S03]  /*5930*/  ST.E.128 desc[UR4][R50.64], R12 ;  /* 0x0000000c32007985 */ /* 0x0101e6000c101d04 */
.L_x_2706:
[----:B------:R-:W-:Y:S05]  /*5940*/  BSYNC B1 ;  /* 0x0000000000017941 */ /* 0x000fea0003800000 */
.L_x_2705:
        /* <DEDUP_REMOVED lines=12> */
[--C-:B----4-:R-:W-:Y:S01]  /*5a10*/  HADD2.F32 R50, -RZ, R15.reuse.H0_H0 ;  /* 0x2000000fff327230 */ /* 0x110fe20000004100 */
[----:B------:R-:W-:Y:S01]  /*5a20*/  SHF.R.U32.HI R42, RZ, 0x10, R43 ;  /* 0x00000010ff2a7819 */ /* 0x000fe2000001162b */
[----:B------:R-:W-:Y:S01]  /*5a30*/  IMAD.MOV.U32 R43, RZ, RZ, R13 ;  /* 0x000000ffff2b7224 */ /* 0x000fe200078e000d */
[--C-:B------:R-:W-:Y:S01]  /*5a40*/  SHF.R.U64 R52, R44, 0x10, R45.reuse ;  /* 0x000000102c347819 */ /* 0x100fe2000000122d */
[----:B------:R-:W-:Y:S01]  /*5a50*/  HADD2.F32 R44, -RZ, R15.H1_H1 ;  /* 0x3000000fff2c7230 */ /* 0x000fe20000004100 */
[----:B------:R-:W-:Y:S01]  /*5a60*/  SHF.R.U32.HI R11, RZ, 0x10, R45 ;  /* 0x00000010ff0b7819 */ /* 0x000fe2000001162d */
[----:B------:R-:W-:Y:S02]  /*5a70*/  HADD2.F32 R48, -RZ, R48.H0_H0 ;  /* 0x20000030ff307230 */ /* 0x000fe40000004100 */
[----:B------:R-:W-:Y:S02]  /*5a80*/  HADD2.F32 R52, -RZ, R52.H0_H0 ;  /* 0x20000034ff347230 */ /* 0x000fe40000004100 */
[----:B------:R-:W-:-:S02]  /*5a90*/  HADD2.F32 R13, -RZ, R43.H1_H1 ;  /* 0x3000002bff0d7230 */ /* 0x000fc40000004100 */
[----:B------:R-:W-:Y:S02]  /*5aa0*/  HADD2.F32 R43, -RZ, R43.H0_H0 ;  /* 0x2000002bff2b7230 */ /* 0x000fe40000004100 */
[----:B------:R-:W-:Y:S02]  /*5ab0*/  HADD2.F32 R11, -RZ, R11.H0_H0 ;  /* 0x2000000bff0b7230 */ /* 0x000fe40000004100 */
[----:B------:R-:W-:Y:S02]  /*5ac0*/  HADD2.F32 R15, -RZ, R42.H0_H0 ;  /* 0x2000002aff0f7230 */ /* 0x000fe40000004100 */
[-C--:B------:R-:W-:Y:S01]  /*5ad0*/  FMUL.FTZ R42, R13, R52.reuse ;  /* 0x000000340d2a7220 */ /* 0x080fe20000410000 */
[C---:B------:R-:W-:Y:S01]  /*5ae0*/  FMUL.FTZ R52, R43.reuse, R52 ;  /* 0x000000342b347220 */ /* 0x040fe20000410000 */
[-C--:B------:R-:W-:Y:S01]  /*5af0*/  FMUL.FTZ R45, R44, R11.reuse ;  /* 0x0000000b2c2d7220 */ /* 0x080fe20000410000 */
[C---:B------:R-:W-:Y:S01]  /*5b00*/  FMUL.FTZ R49, R50.reuse, R11 ;  /* 0x0000000b32317220 */ /* 0x040fe20000410000 */
[-C--:B------:R-:W-:Y:S01]  /*5b10*/  FFMA.FTZ R11, R43, R48.reuse, -R42 ;  /* 0x000000302b0b7223 */ /* 0x080fe2000001082a */
[----:B------:R-:W-:Y:S01]  /*5b20*/  FFMA.FTZ R42, R13, R48, R52 ;  /* 0x000000300d2a7223 */ /* 0x000fe20000010034 */
[----:B------:R-:W-:Y:S01]  /*5b30*/  FFMA.FTZ R13, R50, R15, -R45 ;  /* 0x0000000f320d7223 */ /* 0x000fe2000001082d */
[----:B------:R-:W-:-:S02]  /*5b40*/  HADD2.F32 R45, -RZ, R143.H0_H0 ;  /* 0x2000008fff2d7230 */ /* 0x000fc40000004100 */
[----:B------:R-:W-:Y:S01]  /*5b50*/  FFMA.FTZ R44, R44, R15, R49 ;  /* 0x0000000f2c2c7223 */ /* 0x000fe20000010031 */
[--C-:B------:R-:W-:Y:S01]  /*5b60*/  HADD2.F32 R48, -RZ, R12.reuse.H1_H1 ;  /* 0x3000000cff307230 */ /* 0x100fe20000004100 */
[----:B------:R-:W-:Y:S01]  /*5b70*/  F2FP.F16.F32.PACK_AB R11, R42, R11 ;  /* 0x0000000b2a0b723e */ /* 0x000fe200000000ff */
[----:B------:R-:W-:Y:S02]  /*5b80*/  HADD2.F32 R50, -RZ, R12.H0_H0 ;  /* 0x2000000cff327230 */ /* 0x000fe40000004100 */
        /* <DEDUP_REMOVED lines=10> */
[----:B------:R-:W-:Y:S01]  /*5c30*/  FMUL.FTZ R143, R14, R143 ;  /* 0x0000008f0e8f7220 */ /* 0x000fe20000410000 */
[----:B------:R-:W-:Y:S01]  /*5c40*/  F2FP.F16.F32.PACK_AB R15, R44, R13 ;  /* 0x0000000d2c0f723e */ /* 0x000fe200000000ff */
[----:B------:R-:W-:Y:S01]  /*5c50*/  FFMA.FTZ R51, R14, R43, -R51 ;  /* 0x0000002b0e337223 */ /* 0x000fe20000010833 */
[----:B------:R-:W-:Y:S01]  /*5c60*/  MOV R13, R11 ;  /* 0x0000000b000d7202 */ /* 0x000fe20000000f00 */
[----:B------:R-:W-:Y:S01]  /*5c70*/  FFMA.FTZ R12, R12, R43, R143 ;  /* 0x0000002b0c0c7223 */ /* 0x000fe2000001008f */
[----:B------:R-:W-:-:S04]  /*5c80*/  F2FP.F16.F32.PACK_AB R48, R48, R49 ;  /* 0x000000313030723e */ /* 0x000fc800000000ff */
[----:B------:R-:W-:Y:S01]  /*5c90*/  F2FP.F16.F32.PACK_AB R14, R12, R51 ;  /* 0x000000330c0e723e */ /* 0x000fe200000000ff */
[----:B------:R-:W-:-:S07]  /*5ca0*/  IMAD.MOV.U32 R12, RZ, RZ, R48 ;  /* 0x000000ffff0c7224 */ /* 0x000fce00078e0030 */
.L_x_2712:
[----:B------:R-:W-:Y:S05]  /*5cb0*/  BSYNC B2 ;  /* 0x0000000000027941 */ /* 0x000fea0003800000 */
.L_x_2711:
[----:B------:R-:W-:Y:S02]  /*5cc0*/  ULDC.64 UR4, c[0x0][0x208] ;  /* 0x0000820000047ab9 */ /* 0x000fe40000000a00 */
[----:B----4-:R0:W-:Y:S03]  /*5cd0*/  ST.E.128 desc[UR4][R46.64], R12 ;  /* 0x0000000c2e007985 */ /* 0x0101e6000c101d04 */
.L_x_2710:
[----:B------:R-:W-:Y:S05]  /*5ce0*/  BSYNC B1 ;  /* 0x0000000000017941 */ /* 0x000fea0003800000 */
.L_x_2709:
        /* <DEDUP_REMOVED lines=9> */
[--C-:B---3--:R-:W-:Y:S02]  /*5d80*/  SHF.R.U64 R11, R40, 0x10, R41.reuse ;  /* 0x00000010280b7819 */ /* 0x108fe40000001229 */
[----:B------:R-:W-:Y:S02]  /*5d90*/  SHF.R.U32.HI R46, RZ, 0x10, R41 ;  /* 0x00000010ff2e7819 */ /* 0x000fe40000011629 */
[--C-:B------:R-:W-:Y:S01]  /*5da0*/  SHF.R.U64 R45, R38, 0x10, R39.reuse ;  /* 0x00000010262d7819 */ /* 0x100fe20000001227 */
[----:B----4-:R-:W-:Y:S01]  /*5db0*/  IMAD.MOV.U32 R38, RZ, RZ, R12 ;  /* 0x000000ffff267224 */ /* 0x010fe200078e000c */
[----:B------:R-:W-:Y:S01]  /*5dc0*/  SHF.R.U32.HI R44, RZ, 0x10, R39 ;  /* 0x00000010ff2c7819 */ /* 0x000fe20000011627 */
[----:B------:R-:W-:Y:S02]  /*5dd0*/  HADD2.F32 R41, -RZ, R11.H0_H0 ;  /* 0x2000000bff297230 */ /* 0x000fe40000004100 */
[----:B------:R-:W-:Y:S02]  /*5de0*/  HADD2.F32 R46, -RZ, R46.H0_H0 ;  /* 0x2000002eff2e7230 */ /* 0x000fe40000004100 */
[----:B------:R-:W-:-:S02]  /*5df0*/  HADD2.F32 R12, -RZ, R13.H1_H1 ;  /* 0x3000000dff0c7230 */ /* 0x000fc40000004100 */
[----:B------:R-:W-:Y:S02]  /*5e00*/  HADD2.F32 R11, -RZ, R13.H0_H0 ;  /* 0x2000000dff0b7230 */ /* 0x000fe40000004100 */
[--C-:B------:R-:W-:Y:S02]  /*5e10*/  HADD2.F32 R39, -RZ, R15.reuse.H1_H1 ;  /* 0x3000000fff277230 */ /* 0x100fe40000004100 */
[-C--:B------:R-:W-:Y:S01]  /*5e20*/  FMUL.FTZ R48, R12, R41.reuse ;  /* 0x000000290c307220 */ /* 0x080fe20000410000 */
[----:B------:R-:W-:Y:S02]  /*5e30*/  HADD2.F32 R13, -RZ, R15.H0_H0 ;  /* 0x2000000fff0d7230 */ /* 0x000fe40000004100 */
[----:B------:R-:W-:Y:S01]  /*5e40*/  FMUL.FTZ R41, R11, R41 ;  /* 0x000000290b297220 */ /* 0x000fe20000410000 */
[----:B------:R-:W-:Y:S02]  /*5e50*/  HADD2.F32 R40, -RZ, R45.H0_H0 ;  /* 0x2000002dff287230 */ /* 0x000fe40000004100 */
[----:B------:R-:W-:Y:S01]  /*5e60*/  FMUL.FTZ R50, R39, R46 ;  /* 0x0000002e27327220 */ /* 0x000fe20000410000 */
[----:B------:R-:W-:-:S02]  /*5e70*/  HADD2.F32 R44, -RZ, R44.H0_H0 ;  /* 0x2000002cff2c7230 */ /* 0x000fc40000004100 */
[----:B------:R-:W-:Y:S01]  /*5e80*/  FMUL.FTZ R46, R13, R46 ;  /* 0x0000002e0d2e7220 */ /* 0x000fe20000410000 */
[--C-:B------:R-:W-:Y:S02]  /*5e90*/  HADD2.F32 R15, -RZ, R38.reuse.H1_H1 ;  /* 0x30000026ff0f7230 */ /* 0x100fe40000004100 */
[-C--:B------:R-:W-:Y:S01]  /*5ea0*/  FFMA.FTZ R11, R11, R40.reuse, -R48 ;  /* 0x000000280b0b7223 */ /* 0x080fe20000010830 */
[----:B------:R-:W-:Y:S01]  /*5eb0*/  FFMA.FTZ R12, R12, R40, R41 ;  /* 0x000000280c0c7223 */ /* 0x000fe20000010029 */
[-C--:B------:R-:W-:Y:S01]  /*5ec0*/  FFMA.FTZ R48, R39, R44.reuse, R46 ;  /* 0x0000002c27307223 */ /* 0x080fe2000001002e */
[----:B------:R-:W-:Y:S02]  /*5ed0*/  HADD2.F32 R41, -RZ, R141.H0_H0 ;  /* 0x2000008dff297230 */ /* 0x000fe40000004100 */
[----:B------:R-:W-:Y:S01]  /*5ee0*/  FFMA.FTZ R13, R13, R44, -R50 ;  /* 0x0000002c0d0d7223 */ /* 0x000fe20000010832 */
[----:B------:R-:W-:Y:S01]  /*5ef0*/  HADD2.F32 R38, -RZ, R38.H0_H0 ;  /* 0x20000026ff267230 */ /* 0x000fe20000004100 */
[----:B------:R-:W-:Y:S01]  /*5f00*/  F2FP.F16.F32.PACK_AB R11, R12, R11 ;  /* 0x0000000b0c0b723e */ /* 0x000fe200000000ff */
[----:B------:R-:W-:-:S02]  /*5f10*/  HADD2.F32 R39, -RZ, R14.H1_H1 ;  /* 0x3000000eff277230 */ /* 0x000fc40000004100 */
[-C--:B------:R-:W-:Y:S01]  /*5f20*/  FMUL.FTZ R45, R15, R41.reuse ;  /* 0x000000290f2d7220 */ /* 0x080fe20000410000 */
[----:B------:R-:W-:Y:S02]  /*5f30*/  HADD2.F32 R141, -RZ, R141.H1_H1 ;  /* 0x3000008dff8d7230 */ /* 0x000fe40000004100 */
[----:B------:R-:W-:Y:S01]  /*5f40*/  FMUL.FTZ R44, R38, R41 ;  /* 0x00000029262c7220 */ /* 0x000fe20000410000 */
[----:B------:R-:W-:Y:S02]  /*5f50*/  HADD2.F32 R14, -RZ, R14.H0_H0 ;  /* 0x2000000eff0e7230 */ /* 0x000fe40000004100 */
        /* <DEDUP_REMOVED lines=12> */
.L_x_2716:
[----:B------:R-:W-:Y:S05]  /*6020*/  BSYNC B2 ;  /* 0x0000000000027941 */ /* 0x000fea0003800000 */
.L_x_2715:
[----:B------:R-:W-:Y:S02]  /*6030*/  ULDC.64 UR4, c[0x0][0x208] ;  /* 0x0000820000047ab9 */ /* 0x000fe40000000a00 */
[----:B----4-:R0:W-:Y:S03]  /*6040*/  ST.E.128 desc[UR4][R42.64], R12 ;  /* 0x0000000c2a007985 */ /* 0x0101e6000c101d04 */
.L_x_2714:
[----:B------:R-:W-:Y:S05]  /*6050*/  BSYNC B1 ;  /* 0x0000000000017941 */ /* 0x000fea0003800000 */
.L_x_2713:
        /* <DEDUP_REMOVED lines=25> */
[----:B------:R-:W-:Y:S01]  /*61f0*/  FFMA.FTZ R37, R11, R34, R40 ;  /* 0x000000220b257223 */ /* 0x000fe20000010028 */
[----:B------:R-:W-:Y:S02]  /*6200*/  HADD2.F32 R11, -RZ, R12.H1_H1 ;  /* 0x3000000cff0b7230 */ /* 0x000fe40000004100 */
[----:B------:R-:W-:Y:S01]  /*6210*/  FFMA.FTZ R41, R29, R36, R42 ;  /* 0x000000241d297223 */ /* 0x000fe2000001002a */
[----:B------:R-:W-:Y:S01]  /*6220*/  FFMA.FTZ R44, R13, R34, -R44 ;  /* 0x000000220d2c7223 */ /* 0x000fe2000001082c */
[----:B------:R-:W-:-:S02]  /*6230*/  HADD2.F32 R29, -RZ, R134.H0_H0 ;  /* 0x20000086ff1d7230 */ /* 0x000fc40000004100 */
[----:B------:R-:W-:Y:S01]  /*6240*/  FFMA.FTZ R46, R15, R36, -R46 ;  /* 0x000000240f2e7223 */ /* 0x000fe2000001082e */
[----:B------:R-:W-:Y:S02]  /*6250*/  HADD2.F32 R12, -RZ, R12.H0_H0 ;  /* 0x2000000cff0c7230 */ /* 0x000fe40000004100 */
[----:B------:R-:W-:Y:S02]  /*6260*/  HADD2.F32 R134, -RZ, R134.H1_H1 ;  /* 0x30000086ff867230 */ /* 0x000fe40000004100 */
[-C--:B------:R-:W-:Y:S01]  /*6270*/  FMUL.FTZ R35, R11, R29.reuse ;  /* 0x0000001d0b237220 */ /* 0x080fe20000410000 */
[--C-:B------:R-:W-:Y:S02]  /*6280*/  HADD2.F32 R13, -RZ, R14.reuse.H1_H1 ;  /* 0x3000000eff0d7230 */ /* 0x100fe40000004100 */
[----:B------:R-:W-:Y:S01]  /*6290*/  FMUL.FTZ R34, R12, R29 ;  /* 0x0000001d0c227220 */ /* 0x000fe20000410000 */
[----:B------:R-:W-:Y:S02]  /*62a0*/  HADD2.F32 R14, -RZ, R14.H0_H0 ;  /* 0x2000000eff0e7230 */ /* 0x000fe40000004100 */
        /* <DEDUP_REMOVED lines=8> */
[----:B------:R-:W-:Y:S02]  /*6330*/  F2FP.F16.F32.PACK_AB R13, R37, R44 ;  /* 0x0000002c250d723e */ /* 0x000fe400000000ff */
[----:B------:R-:W-:-:S02]  /*6340*/  F2FP.F16.F32.PACK_AB R15, R41, R46 ;  /* 0x0000002e290f723e */ /* 0x000fc400000000ff */
[----:B------:R-:W-:Y:S02]  /*6350*/  F2FP.F16.F32.PACK_AB R12, R34, R35 ;  /* 0x00000023220c723e */ /* 0x000fe400000000ff */
[----:B------:R-:W-:-:S07]  /*6360*/  F2FP.F16.F32.PACK_AB R14, R134, R29 ;  /* 0x0000001d860e723e */ /* 0x000fce00000000ff */
.L_x_2720:
[----:B------:R-:W-:Y:S05]  /*6370*/  BSYNC B2 ;  /* 0x0000000000027941 */ /* 0x000fea0003800000 */
.L_x_2719:
[----:B------:R-:W-:Y:S02]  /*6380*/  ULDC.64 UR4, c[0x0][0x208] ;  /* 0x0000820000047ab9 */ /* 0x000fe40000000a00 */
[----:B----4-:R0:W-:Y:S03]  /*6390*/  ST.E.128 desc[UR4][R38.64], R12 ;  /* 0x0000000c26007985 */ /* 0x0101e6000c101d04 */
.L_x_2718:
[----:B------:R-:W-:Y:S05]  /*63a0*/  BSYNC B1 ;  /* 0x0000000000017941 */ /* 0x000fea0003800000 */
.L_x_2717:
        /* <DEDUP_REMOVED lines=48> */
.L_x_2722:
[----:B------:R-:W-:Y:S05]  /*66b0*/  BSYNC B1 ;  /* 0x0000000000017941 */ /* 0x000fea0003800000 */
.L_x_2721:
[----:B------:R-:W-:Y:S02]  /*66c0*/  ULDC.64 UR4, c[0x0][0x208] ;  /* 0x0000820000047ab9 */ /* 0x000fe40000000a00 */
[----:B----4-:R0:W-:Y:S01]  /*66d0*/  ST.E.128 desc[UR4][R34.64], R12 ;  /* 0x0000000c22007985 */ /* 0x0101e2000c101d04 */
[----:B------:R-:W-:Y:S05]  /*66e0*/  BRA `(.L_x_2700) ;  /* 0x00000040007c7947 */ /* 0x000fea0003800000 */
.L_x_2666:
        /* <DEDUP_REMOVED lines=24> */
[----:B------:R-:W-:Y:S01]  /*6870*/  CS2R R48, SRZ ;  /* 0x0000000000307805 */ /* 0x000fe2000001ff00 */
[----:B------:R-:W-:Y:S01]  /*6880*/  ULDC.64 UR6, c[0x0][0x208] ;  /* 0x0000820000067ab9 */ /* 0x000fe20000000a00 */
[----:B------:R-:W-:Y:S01]  /*6890*/  LEA.HI.X R53, R29, UR5, R30, 0x1, P0 ;  /* 0x000000051d357c11 */ /* 0x000fe200080f0c1e */
[----:B------:R-:W-:Y:S01]  /*68a0*/  ULDC.64 UR4, c[0x0][0x400] ;  /* 0x0001000000047ab9 */ /* 0x000fe20000000a00 */
[----:B------:R-:W-:Y:S02]  /*68b0*/  ISETP.GE.AND P0, PT, R16, R123, PT ;  /* 0x0000007b1000720c */ /* 0x000fe40003f06270 */
[----:B------:R-:W-:Y:S02]  /*68c0*/  IADD3.X R29, R78, R101, RZ, P5, !PT ;  /* 0x000000654e1d7210 */ /* 0x000fe40002ffe4ff */
[----:B------:R-:W-:-:S04]  /*68d0*/  LEA R56, P5, R28, UR4, 0x1 ;  /* 0x000000041c387c11 */ /* 0x000fc8000f8a08ff */
[----:B------:R-:W-:Y:S02]  /*68e0*/  LEA.HI.X R57, R28, UR5, R29, 0x1, P5 ;  /* 0x000000051c397c11 */ /* 0x000fe4000a8f0c1d */
[----:B------:R-:W-:-:S03]  /*68f0*/  ISETP.GE.AND P5, PT, R163, R123, PT ;  /* 0x0000007ba300720c */ /* 0x000fc60003fa6270 */
        /* <DEDUP_REMOVED lines=15> */
.L_x_2724:
[----:B------:R-:W-:Y:S05]  /*69f0*/  BSYNC B1 ;  /* 0x0000000000017941 */ /* 0x000fea0003800000 */
.L_x_2723:
        /* <DEDUP_REMOVED lines=24> */
[----:B------:R-:W-:Y:S01]  /*6b80*/  CS2R R72, SRZ ;  /* 0x0000000000487805 */ /* 0x000fe2000001ff00 */
[----:B------:R-:W-:Y:S01]  /*6b90*/  ULDC.64 UR8, c[0x0][0x208] ;  /* 0x0000820000087ab9 */ /* 0x000fe20000000a00 */
        /* <DEDUP_REMOVED lines=22> */
.L_x_2726:
[----:B------:R-:W-:Y:S05]  /*6d00*/  BSYNC B1 ;  /* 0x0000000000017941 */ /* 0x000fea0003800000 */
.L_x_2725:
[----:B0-----:R-:W-:Y:S01]  /*6d10*/  IMAD.MOV.U32 R13, RZ, RZ, R31 ;  /* 0x000000ffff0d7224 */ /* 0x001fe200078e001f */
[----:B------:R-:W-:Y:S01]  /*6d20*/  MOV R12, R28 ;  /* 0x0000001c000c7202 */ /* 0x000fe20000000f00 */
[----:B------:R-:W-:Y:S01]  /*6d30*/  IMAD.MOV.U32 R11, RZ, RZ, R29 ;  /* 0x000000ffff0b7224 */ /* 0x000fe200078e001d */
[----:B------:R-:W-:Y:S01]  /*6d40*/  ULOP3.LUT UR4, UR60, 0x1, URZ, 0xfc, !UPT ;  /* 0x000000013c047892 */ /* 0x000fe2000f8efc3f */
[----:B------:R-:W-:Y:S01]  /*6d50*/  IMAD.MOV.U32 R14, RZ, RZ, R34 ;  /* 0x000000ffff0e7224 */ /* 0x000fe200078e0022 */
[----:B------:R-:W-:Y:S01]  /*6d60*/  PRMT R159, R76, 0x5410, R13 ;  /* 0x000054104c9f7816 */ /* 0x000fe2000000000d */
[----:B------:R-:W-:Y:S01]  /*6d70*/  IMAD.MOV.U32 R13, RZ, RZ, R35 ;  /* 0x000000ffff0d7224 */ /* 0x000fe200078e0023 */
[----:B------:R-:W-:Y:S01]  /*6d80*/  PRMT R185, R12, 0x5410, R11 ;  /* 0x000054100cb97816 */ /* 0x000fe2000000000b */
[----:B------:R-:W-:Y:S01]  /*6d90*/  IMAD.MOV.U32 R11, RZ, RZ, R33 ;  /* 0x000000ffff0b7224 */ /* 0x000fe200078e0021 */
[----:B------:R-:W-:Y:S01]  /*6da0*/  MOV R12, R32 ;  /* 0x00000020000c7202 */ /* 0x000fe20000000f00 */
[----:B------:R-:W-:Y:S01]  /*6db0*/  UISETP.NE.AND UP0, UPT, UR4, 0x3, UPT ;  /* 0x000000030400788c */ /* 0x000fe2000bf05270 */
[----:B------:R0:W-:Y:S01]  /*6dc0*/  STL.S16 [R1+0x38], R13 ;  /* 0x0000380d01007387 */ /* 0x0001e20000100600 */
[----:B------:R-:W-:Y:S01]  /*6dd0*/  PRMT R227, R14, 0x7610, R227 ;  /* 0x000076100ee37816 */ /* 0x000fe200000000e3 */
[----:B------:R-:W-:-:S02]  /*6de0*/  IMAD.MOV.U32 R14, RZ, RZ, R37 ;  /* 0x000000ffff0e7224 */ /* 0x000fc400078e0025 */
[----:B------:R1:W-:Y:S01]  /*6df0*/  STL.S16 [R1+0x30], R12 ;  /* 0x0000300c01007387 */ /* 0x0003e20000100600 */
[----:B------:R-:W-:Y:S02]  /*6e00*/  PLOP3.LUT P0, PT, PT, PT, UP0, 0x80, 0x0 ;  /* 0x000000000000781c */ /* 0x000fe40003f0f008 */
[----:B------:R-:W-:Y:S01]  /*6e10*/  PRMT R152, R14, 0x7610, R152 ;  /* 0x000076100e987816 */ /* 0x000fe20000000098 */
[----:B------:R2:W-:Y:S01]  /*6e20*/  STL.S16 [R1+0x50], R11 ;  /* 0x0000500b01007387 */ /* 0x0005e20000100600 */
[----:B0-----:R-:W-:Y:S01]  /*6e30*/  MOV R13, R36 ;  /* 0x00000024000d7202 */ /* 0x001fe20000000f00 */
[----:B-1----:R-:W-:Y:S02]  /*6e40*/  IMAD.MOV.U32 R12, RZ, RZ, R39 ;  /* 0x000000ffff0c7224 */ /* 0x002fe400078e0027 */
[----:B--2---:R-:W-:-:S05]  /*6e50*/  IMAD.MOV.U32 R11, RZ, RZ, R38 ;  /* 0x000000ffff0b7224 */ /* 0x004fca00078e0026 */
[----:B------:R0:W-:Y:S04]  /*6e60*/  STL.S16 [R1+0x52], R11 ;  /* 0x0000520b01007387 */ /* 0x0001e80000100600 */
[----:B------:R1:W-:Y:S04]  /*6e70*/  STL.S16 [R1+0x5c], R12 ;  /* 0x00005c0c01007387 */ /* 0x0003e80000100600 */
[----:B------:R-:W-:Y:S01]  /*6e80*/  STL.S16 [R1+0x5e], R13 ;  /* 0x00005e0d01007387 */ /* 0x000fe20000100600 */
[----:B0-----:R-:W-:Y:S02]  /*6e90*/  IMAD.MOV.U32 R11, RZ, RZ, R43 ;  /* 0x000000ffff0b7224 */ /* 0x001fe400078e002b */
[----:B-1----:R-:W-:-:S05]  /*6ea0*/  IMAD.MOV.U32 R12, RZ, RZ, R42 ;  /* 0x000000ffff0c7224 */ /* 0x002fca00078e002a */
[----:B------:R-:W-:Y:S01]  /*6eb0*/  PRMT R214, R12, 0x5410, R11 ;  /* 0x000054100cd67816 */ /* 0x000fe2000000000b */
[----:B------:R-:W-:Y:S01]  /*6ec0*/  IMAD.MOV.U32 R11, RZ, RZ, R41 ;  /* 0x000000ffff0b7224 */ /* 0x000fe200078e0029 */
[----:B------:R-:W-:-:S04]  /*6ed0*/  MOV R12, R40 ;  /* 0x00000028000c7202 */ /* 0x000fc80000000f00 */
[----:B------:R-:W-:Y:S01]  /*6ee0*/  PRMT R215, R12, 0x5410, R11 ;  /* 0x000054100cd77816 */ /* 0x000fe2000000000b */
[----:B------:R-:W-:Y:S02]  /*6ef0*/  IMAD.MOV.U32 R12, RZ, RZ, R46 ;  /* 0x000000ffff0c7224 */ /* 0x000fe400078e002e */
[----:B------:R-:W-:-:S03]  /*6f00*/  IMAD.MOV.U32 R11, RZ, RZ, R47 ;  /* 0x000000ffff0b7224 */ /* 0x000fc600078e002f */
[----:B------:R-:W-:Y:S02]  /*6f10*/  PRMT R227, R227, 0x5410, R12 ;  /* 0x00005410e3e37816 */ /* 0x000fe4000000000c */
[----:B------:R0:W-:Y:S01]  /*6f20*/  STL.S16 [R1+0x3a], R11 ;  /* 0x00003a0b01007387 */ /* 0x0001e20000100600 */
[----:B------:R-:W-:-:S05]  /*6f30*/  MOV R12, R44 ;  /* 0x0000002c000c7202 */ /* 0x000fca0000000f00 */
[----:B------:R1:W-:Y:S01]  /*6f40*/  STL.S16 [R1+0x32], R12 ;  /* 0x0000320c01007387 */ /* 0x0003e20000100600 */
[----:B0-----:R-:W-:-:S05]  /*6f50*/  IMAD.MOV.U32 R11, RZ, RZ, R45 ;  /* 0x000000ffff0b7224 */ /* 0x001fca00078e002d */
        /* <DEDUP_REMOVED lines=9> */
[----:B-----5:R-:W-:Y:S02]  /*6ff0*/  IMAD.MOV.U32 R12, RZ, RZ, R54 ;  /* 0x000000ffff0c7224 */ /* 0x020fe400078e0036 */
[----:B0-----:R-:W-:-:S05]  /*7000*/  IMAD.MOV.U32 R11, RZ, RZ, R55 ;  /* 0x000000ffff0b7224 */ /* 0x001fca00078e0037 */
        /* <DEDUP_REMOVED lines=39> */
.L_x_2727:
[----:B------:R-:W-:Y:S01]  /*7280*/  IMAD R84, R18, 0x8, R2 ;  /* 0x0000000812547824 */ /* 0x000fe200078e0202 */
[----:B------:R-:W-:Y:S01]  /*7290*/  SHF.L.U32 R85, R171, 0x1f, RZ ;  /* 0x0000001fab557819 */ /* 0x000fe200000006ff */
[----:B------:R-:W-:Y:S03]  /*72a0*/  BSSY B1, `(.L_x_2728) ;  /* 0x0000003000017945 */ /* 0x000fe60003800000 */
[----:B------:R-:W0:Y:S02]  /*72b0*/  SYNCS.PHASECHK.TRANS64.TRYWAIT P6, [R84+URZ+0x2a890], R85 ;  /* 0x02a89055540075a7 */ /* 0x000e2400080c017f */
[----:B0-----:R-:W-:Y:S05]  /*72c0*/  @!P6 BRA `(.L_x_2729) ;  /* 0x000001d4009ce947 */ /* 0x001fea0003800000 */
.L_x_3032:
[----:B------:R-:W-:Y:S05]  /*72d0*/  BSYNC B1 ;  /* 0x0000000000017941 */ /* 0x000fea0003800000 */
.L_x_2728:
[----:B------:R-:W1:Y:S01]  /*72e0*/  LDC R134, c[0x0][0x2f4] ;  /* 0x0000bd00ff867b82 */ /* 0x000e620000000800 */
[----:B------:R-:W-:Y:S01]  /*72f0*/  UMOV UR4, 0xffffffff ;  /* 0xffffffff00047882 */ /* 0x000fe20000000000 */
[----:B-1----:R-:W-:Y:S02]  /*7300*/  IMAD.IADD R136, R134, 0x1, -R124 ;  /* 0x0000000186887824 */ /* 0x002fe400078e0a7c */
[----:B------:R-:W-:Y:S05]  /*7310*/  BRA.DIV UR4, `(.L_x_2730) ;  /* 0x000001d6049c7947 */ /* 0x000fea000b800000 */
[----:B------:R1:W2:Y:S04]  /*7320*/  SHFL.IDX PT, R117, R118, RZ, 0x1c1f ;  /* 0x001c1fff76757589 */ /* 0x0002a800000e0000 */
[----:B------:R1:W3:Y:S02]  /*7330*/  SHFL.IDX PT, R11, R119, RZ, 0x1c1f ;  /* 0x001c1fff770b7589 */ /* 0x0002e400000e0000 */
.L_x_3036:
[----:B------:R-:W-:Y:S04]  /*7340*/  BSSY B1, `(.L_x_2731) ;  /* 0x0000179000017945 */ /* 0x000fe80003800000 */
[----:B------:R-:W-:Y:S05]  /*7350*/  @P4 BRA `(.L_x_2732) ;  /* 0x0000001400dc4947 */ /* 0x000fea0003800000 */
[----:B------:R-:W-:Y:S01]  /*7360*/  ISETP.NE.AND P4, PT, R7, RZ, PT ;  /* 0x000000ff0700720c */ /* 0x000fe20003f85270 */
[----:B------:R-:W-:Y:S01]  /*7370*/  BSSY B2, `(.L_x_2733) ;  /* 0x000007f000027945 */ /* 0x000fe20003800000 */
[----:B---3--:R-:W-:-:S11]  /*7380*/  MOV R116, R11 ;  /* 0x0000000b00747202 */ /* 0x008fd60000000f00 */
        /* <DEDUP_REMOVED lines=22> */
[----:B---3--:R-:W-:Y:S02]  /*74f0*/  IMAD.MOV.U32 R150, RZ, RZ, R77 ;  /* 0x000000ffff967224 */ /* 0x008fe400078e004d */
[----:B----4-:R-:W-:Y:S02]  /*7500*/  IMAD.MOV.U32 R149, RZ, RZ, R13 ;  /* 0x000000ffff957224 */ /* 0x010fe400078e000d */
[----:B------:R-:W-:Y:S02]  /*7510*/  HADD2.F32 R151, -RZ, R151.H0_H0 ;  /* 0x20000097ff977230 */ /* 0x000fe40000004100 */
[----:B------:R-:W-:Y:S02]  /*7520*/  HADD2.F32 R13, -RZ, R150.H0_H0 ;  /* 0x20000096ff0d7230 */ /* 0x000fe40000004100 */
[----:B------:R-:W-:Y:S02]  /*7530*/  HADD2.F32 R153, -RZ, R149.H0_H0 ;  /* 0x20000095ff997230 */ /* 0x000fe40000004100 */
[----:B------:R-:W-:-:S02]  /*7540*/  HADD2.F32 R152, -RZ, R152.H0_H0 ;  /* 0x20000098ff987230 */ /* 0x000fc40000004100 */
        /* <DEDUP_REMOVED lines=27> */
[----:B------:R-:W4:Y:S01]  /*7700*/  LDL.LU.S16 R150, [R1+0x5e] ;  /* 0x00005e0001967983 */ /* 0x000f220000300600 */
        /* <DEDUP_REMOVED lines=25> */
[----:B------:R-:W3:Y:S01]  /*78a0*/  LDL.S16 R149, [R1+0x62] ;  /* 0x0000620001957983 */ /* 0x000ee20000100600 */
[C---:B------:R-:W-:Y:S02]  /*78b0*/  FMUL.FTZ R49, R12.reuse, R49 ;  /* 0x000000310c317220 */ /* 0x040fe40000410000 */
[-C--:B------:R-:W-:Y:S02]  /*78c0*/  FFMA.FTZ R12, R12, R36.reuse, -R50 ;  /* 0x000000240c0c7223 */ /* 0x080fe40000010832 */
[----:B------:R-:W4:Y:S01]  /*78d0*/  LDL.S16 R50, [R1+0x52] ;  /* 0x0000520001327983 */ /* 0x000f220000100600 */
        /* <DEDUP_REMOVED lines=12> */
[----:B------:R-:W-:Y:S01]  /*79a0*/  F2FP.F16.F32.PACK_AB R12, R12, R150 ;  /* 0x000000960c0c723e */ /* 0x000fe200000000ff */
[----:B------:R-:W-:-:S02]  /*79b0*/  IMAD.MOV.U32 R15, RZ, RZ, R79 ;  /* 0x000000ffff0f7224 */ /* 0x000fc400078e004f */
[----:B------:R-:W-:Y:S02]  /*79c0*/  IMAD.MOV.U32 R13, RZ, RZ, R48 ;  /* 0x000000ffff0d7224 */ /* 0x000fe400078e0030 */
[----:B------:R-:W-:Y:S02]  /*79d0*/  IMAD.MOV.U32 R77, RZ, RZ, R37 ;  /* 0x000000ffff4d7224 */ /* 0x000fe400078e0025 */
        /* <DEDUP_REMOVED lines=14> */
[----:B------:R-:W-:Y:S01]  /*7ac0*/  IMAD.MOV.U32 R14, RZ, RZ, R49 ;  /* 0x000000ffff0e7224 */ /* 0x000fe200078e0031 */
[----:B------:R-:W-:-:S07]  /*7ad0*/  MOV R78, R39 ;  /* 0x00000027004e7202 */ /* 0x000fce0000000f00 */
.L_x_2736:
[----:B------:R-:W-:Y:S05]  /*7ae0*/  BSYNC B3 ;  /* 0x0000000000037941 */ /* 0x000fea0003800000 */
.L_x_2735:
[----:B------:R-:W-:Y:S01]  /*7af0*/  LEA R36, P4, R4, R11, 0x1 ;  /* 0x0000000b04247211 */ /* 0x000fe200078808ff */
[----:B------:R-:W-:-:S03]  /*7b00*/  ULDC.64 UR4, c[0x0][0x208] ;  /* 0x0000820000047ab9 */ /* 0x000fc60000000a00 */
[----:B--2---:R-:W-:Y:S02]  /*7b10*/  LEA.HI.X R37, R4, R117, R111, 0x1, P4 ;  /* 0x0000007504257211 */ /* 0x004fe400020f0c6f */
[----:B------:R-:W-:-:S03]  /*7b20*/  ISETP.GE.AND P4, PT, R148, R134, PT ;  /* 0x000000869400720c */ /* 0x000fc60003f86270 */
[----:B----4-:R2:W-:Y:S10]  /*7b30*/  ST.E.128 desc[UR4][R36.64], R12 ;  /* 0x0000000c24007985 */ /* 0x0105f4000c101d04 */
[----:B--2---:R-:W-:-:S05]  /*7b40*/  @!P4 IMAD.WIDE R12, R148, 0x2, R116 ;  /* 0x00000002940cc825 */ /* 0x004fca00078e0274 */
[----:B---3--:R3:W-:Y:S02]  /*7b50*/  @!P4 ST.E.128 desc[UR4][R12.64], R76 ;  /* 0x0000004c0c00c985 */ /* 0x0087e4000c101d04 */
.L_x_2734:
[----:B------:R-:W-:Y:S05]  /*7b60*/  BSYNC B2 ;  /* 0x0000000000027941 */ /* 0x000fea0003800000 */
.L_x_2733:
        /* <DEDUP_REMOVED lines=24> */
[----:B------:R-:W5:Y:S04]  /*7cf0*/  LDL.LU.S16 R49, [R1+0x60] ;  /* 0x0000600001317983 */ /* 0x000f680000300600 */
        /* <DEDUP_REMOVED lines=92> */
[----:B------:R-:W-:-:S02]  /*82c0*/  IMAD.MOV.U32 R38, RZ, RZ, R35 ;  /* 0x000000ffff267224 */ /* 0x000fc400078e0023 */
[----:B------:R-:W-:-:S07]  /*82d0*/  IMAD.MOV.U32 R39, RZ, RZ, R51 ;  /* 0x000000ffff277224 */ /* 0x000fce00078e0033 */
.L_x_2740:
[----:B------:R-:W-:Y:S05]  /*82e0*/  BSYNC B3 ;  /* 0x0000000000037941 */ /* 0x000fea0003800000 */
.L_x_2739:
[----:B------:R-:W-:Y:S01]  /*82f0*/  LEA R32, P4, R5, R11, 0x1 ;  /* 0x0000000b05207211 */ /* 0x000fe200078808ff */
[----:B------:R-:W-:-:S03]  /*8300*/  ULDC.64 UR4, c[0x0][0x208] ;  /* 0x0000820000047ab9 */ /* 0x000fc60000000a00 */
[----:B--2---:R-:W-:Y:S02]  /*8310*/  LEA.HI.X R33, R5, R117, R110, 0x1, P4 ;  /* 0x0000007505217211 */ /* 0x004fe400020f0c6e */
[----:B------:R-:W-:-:S03]  /*8320*/  ISETP.GE.AND P4, PT, R48, R134, PT ;  /* 0x000000863000720c */ /* 0x000fc60003f86270 */
[----:B----4-:R2:W-:Y:S10]  /*8330*/  ST.E.128 desc[UR4][R32.64], R12 ;  /* 0x0000000c20007985 */ /* 0x0105f4000c101d04 */
[----:B--2---:R-:W-:-:S05]  /*8340*/  @!P4 IMAD.WIDE R12, R48, 0x2, R116 ;  /* 0x00000002300cc825 */ /* 0x004fca00078e0274 */
[----:B---3--:R4:W-:Y:S02]  /*8350*/  @!P4 ST.E.128 desc[UR4][R12.64], R36 ;  /* 0x000000240c00c985 */ /* 0x0089e4000c101d04 */
.L_x_2738:
[----:B------:R-:W-:Y:S05]  /*8360*/  BSYNC B2 ;  /* 0x0000000000027941 */ /* 0x000fea0003800000 */
.L_x_2737:
        /* <DEDUP_REMOVED lines=84> */
[----:B------:R-:W-:Y:S01]  /*88b0*/  MOV R15, R39 ;  /* 0x00000027000f7202 */ /* 0x000fe20000000f00 */
        /* <DEDUP_REMOVED lines=22> */
[----:B------:R-:W-:Y:S01]  /*8a20*/  MOV R12, R33 ;  /* 0x00000021000c7202 */ /* 0x000fe20000000f00 */
[----:B------:R-:W-:Y:S02]  /*8a30*/  IMAD.MOV.U32 R33, RZ, RZ, R37 ;  /* 0x000000ffff217224 */ /* 0x000fe400078e0025 */
[----:B------:R-:W-:-:S07]  /*8a40*/  IMAD.MOV.U32 R34, RZ, RZ, R31 ;  /* 0x000000ffff227224 */ /* 0x000fce00078e001f */
.L_x_2742:
[----:B------:R-:W-:Y:S05]  /*8a50*/  BSYNC B2 ;  /* 0x0000000000027941 */ /* 0x000fea0003800000 */
.L_x_2741:
[----:B------:R-:W-:Y:S01]  /*8a60*/  LEA R28, P4, R6, R11, 0x1 ;  /* 0x0000000b061c7211 */ /* 0x000fe200078808ff */
[----:B------:R-:W-:-:S03]  /*8a70*/  ULDC.64 UR4, c[0x0][0x208] ;  /* 0x0000820000047ab9 */ /* 0x000fc60000000a00 */
[----:B--2---:R-:W-:Y:S02]  /*8a80*/  LEA.HI.X R29, R6, R117, R109, 0x1, P4 ;  /* 0x00000075061d7211 */ /* 0x004fe400020f0c6d */
[----:B------:R-:W-:-:S03]  /*8a90*/  ISETP.GE.AND P4, PT, R36, R134, PT ;  /* 0x000000862400720c */ /* 0x000fc60003f86270 */
[----:B----4-:R2:W-:Y:S10]  /*8aa0*/  ST.E.128 desc[UR4][R28.64], R12 ;  /* 0x0000000c1c007985 */ /* 0x0105f4000c101d04 */
[----:B------:R-:W-:-:S05]  /*8ab0*/  @!P4 IMAD.WIDE R116, R36, 0x2, R116 ;  /* 0x000000022474c825 */ /* 0x000fca00078e0274 */
[----:B---3--:R2:W-:Y:S02]  /*8ac0*/  @!P4 ST.E.128 desc[UR4][R116.64], R32 ;  /* 0x000000207400c985 */ /* 0x0085e4000c101d04 */
.L_x_2732:
[----:B------:R-:W-:Y:S05]  /*8ad0*/  BSYNC B1 ;  /* 0x0000000000017941 */ /* 0x000fea0003800000 */
.L_x_2731:
[----:B------:R-:W-:-:S03]  /*8ae0*/  UMOV UR4, 0xffffffff ;  /* 0xffffffff00047882 */ /* 0x000fc60000000000 */
[----:B------:R-:W-:Y:S05]  /*8af0*/  BRA.DIV UR4, `(.L_x_2743) ;  /* 0x000001be04f07947 */ /* 0x000fea000b800000 */
[----:B-1----:R-:W1:Y:S04]  /*8b00*/  SHFL.IDX PT, R118, R118, 0x1, 0x1c1f ;  /* 0x003c1f0076767f89 */ /* 0x002e6800000e0000 */
[----:B------:R-:W0:Y:S02]  /*8b10*/  SHFL.IDX PT, R119, R119, 0x1, 0x1c1f ;  /* 0x003c1f0077777f89 */ /* 0x000e2400000e0000 */
.L_x_3040:
[----:B------:R-:W-:Y:S05]  /*8b20*/  @P5 BRA `(.L_x_2700) ;  /* 0x0000001c006c5947 */ /* 0x000fea0003800000 */
[----:B------:R-:W-:Y:S01]  /*8b30*/  ISETP.NE.AND P4, PT, R7, RZ, PT ;  /* 0x000000ff0700720c */ /* 0x000fe20003f85270 */
[----:B------:R-:W-:Y:S01]  /*8b40*/  BSSY B1, `(.L_x_2744) ;  /* 0x000007a000017945 */ /* 0x000fe20003800000 */
[----:B0-2---:R-:W-:Y:S02]  /*8b50*/  IMAD.MOV.U32 R32, RZ, RZ, R119 ;  /* 0x000000ffff207224 */ /* 0x005fe400078e0077 */
[----:B-1----:R-:W-:-:S09]  /*8b60*/  IMAD.MOV.U32 R33, RZ, RZ, R118 ;  /* 0x000000ffff217224 */ /* 0x002fd200078e0076 */
        /* <DEDUP_REMOVED lines=15> */
[----:B------:R-:W-:Y:S02]  /*8c60*/  IMAD.IADD R11, R12, 0x1, R11 ;  /* 0x000000010c0b7824 */ /* 0x000fe400078e020b */
[C---:B------:R-:W-:Y:S02]  /*8c70*/  IMAD R12, R18.reuse, 0x4800, R137 ;  /* 0x00004800120c7824 */ /* 0x040fe400078e0289 */
[----:B------:R-:W-:Y:S02]  /*8c80*/  IMAD R28, R18, 0x4800, R11 ;  /* 0x00004800121c7824 */ /* 0x000fe400078e020b */
[--C-:B------:R-:W-:Y:S02]  /*8c90*/  IMAD R12, R12, 0x2, R2.reuse ;  /* 0x000000020c0c7824 */ /* 0x100fe400078e0202 */
[----:B------:R-:W-:-:S04]  /*8ca0*/  IMAD R28, R28, 0x2, R2 ;  /* 0x000000021c1c7824 */ /* 0x000fc800078e0202 */
[----:B------:R-:W0:Y:S04]  /*8cb0*/  LDS.128 R12, [R12+0x18400] ;  /* 0x018400000c0c7984 */ /* 0x000e280000000c00 */
[----:B------:R-:W1:Y:S01]  /*8cc0*/  LDS.128 R28, [R28+0x18400] ;  /* 0x018400001c1c7984 */ /* 0x000e620000000c00 */
[----:B------:R-:W-:Y:S05]  /*8cd0*/  @P4 BRA `(.L_x_2747) ;  /* 0x0000000400604947 */ /* 0x000fea0003800000 */
[----:B0-----:R-:W-:Y:S01]  /*8ce0*/  MOV R11, R13 ;  /* 0x0000000d000b7202 */ /* 0x001fe20000000f00 */
        /* <DEDUP_REMOVED lines=15> */
[----:B------:R-:W-:Y:S01]  /*8de0*/  HADD2.F32 R13, -RZ, R29.H1_H1 ;  /* 0x3000001dff0d7230 */ /* 0x000fe20000004100 */
[----:B------:R-:W-:Y:S01]  /*8df0*/  SHF.R.U64 R62, R62, 0x10, R63 ;  /* 0x000000103e3e7819 */ /* 0x000fe2000000123f */
        /* <DEDUP_REMOVED lines=65> */
[----:B------:R-:W-:Y:S01]  /*9210*/  F2FP.F16.F32.PACK_AB R74, R74, R157 ;  /* 0x0000009d4a4a723e */ /* 0x000fe200000000ff */
[----:B------:R-:W-:Y:S01]  /*9220*/  IMAD.MOV.U32 R13, RZ, RZ, R29 ;  /* 0x000000ffff0d7224 */ /* 0x000fe200078e001d */
[----:B------:R-:W-:Y:S01]  /*9230*/  MOV R28, R72 ;  /* 0x00000048001c7202 */ /* 0x000fe20000000f00 */
[----:B------:R-:W-:Y:S02]  /*9240*/  IMAD.MOV.U32 R29, RZ, RZ, R11 ;  /* 0x000000ffff1d7224 */ /* 0x000fe400078e000b */
[----:B------:R-:W-:-:S07]  /*9250*/  IMAD.MOV.U32 R30, RZ, RZ, R74 ;  /* 0x000000ffff1e7224 */ /* 0x000fce00078e004a */
.L_x_2747:
[----:B------:R-:W-:Y:S05]  /*9260*/  BSYNC B2 ;  /* 0x0000000000027941 */ /* 0x000fea0003800000 */
.L_x_2746:
[----:B------:R-:W-:Y:S01]  /*9270*/  ISETP.GE.AND P5, PT, R36, R134, PT ;  /* 0x000000862400720c */ /* 0x000fe20003fa6270 */
[----:B------:R-:W-:Y:S01]  /*9280*/  ULDC.64 UR4, c[0x0][0x208] ;  /* 0x0000820000047ab9 */ /* 0x000fe20000000a00 */
[----:B------:R-:W-:-:S04]  /*9290*/  LEA R34, P4, R4, R119, 0x1 ;  /* 0x0000007704227211 */ /* 0x000fc800078808ff */
[----:B------:R-:W-:-:S05]  /*92a0*/  LEA.HI.X R35, R4, R118, R111, 0x1, P4 ;  /* 0x0000007604237211 */ /* 0x000fca00020f0c6f */
[----:B0-----:R0:W-:Y:S02]  /*92b0*/  ST.E.128 desc[UR4][R34.64], R12 ;  /* 0x0000000c22007985 */ /* 0x0011e4000c101d04 */
[----:B------:R-:W-:-:S05]  /*92c0*/  @!P5 IMAD.WIDE R36, R36, 0x2, R32 ;  /* 0x000000022424d825 */ /* 0x000fca00078e0220 */
[----:B-1----:R0:W-:Y:S02]  /*92d0*/  @!P5 ST.E.128 desc[UR4][R36.64], R28 ;  /* 0x0000001c2400d985 */ /* 0x0021e4000c101d04 */
.L_x_2745:
[----:B------:R-:W-:Y:S05]  /*92e0*/  BSYNC B1 ;  /* 0x0000000000017941 */ /* 0x000fea0003800000 */
.L_x_2744:
[----:B------:R-:W-:Y:S01]  /*92f0*/  ISETP.NE.AND P4, PT, R20, RZ, PT ;  /* 0x000000ff1400720c */ /* 0x000fe20003f85270 */
[----:B------:R-:W-:-:S12]  /*9300*/  BSSY B1, `(.L_x_2748) ;  /* 0x0000071000017945 */ /* 0x000fd80003800000 */
[----:B------:R-:W-:Y:S05]  /*9310*/  @!P4 BRA `(.L_x_2749) ;  /* 0x0000000400bcc947 */ /* 0x000fea0003800000 */
[----:B---3--:R-:W-:Y:S01]  /*9320*/  SEL R11, R124, R136, !P2 ;  /* 0x000000887c0b7207 */ /* 0x008fe20005000000 */
[----:B------:R-:W-:Y:S01]  /*9330*/  BSSY B2, `(.L_x_2750) ;  /* 0x000006a000027945 */ /* 0x000fe20003800000 */
[----:B0-----:R-:W-:Y:S02]  /*9340*/  SHF.R.U32.HI R14, RZ, 0x3, R177 ;  /* 0x00000003ff0e7819 */ /* 0x001fe400000116b1 */
[----:B----4-:R-:W-:Y:S02]  /*9350*/  SHF.R.S32.HI R12, RZ, 0x1f, R11 ;  /* 0x0000001fff0c7819 */ /* 0x010fe4000001140b */
[C---:B------:R-:W-:Y:S02]  /*9360*/  LEA R34, P5, R5.reuse, R119, 0x1 ;  /* 0x0000007705227211 */ /* 0x040fe400078a08ff */
[----:B------:R-:W-:Y:S02]  /*9370*/  LEA.HI R11, R12, R11, RZ, 0x4 ;  /* 0x0000000b0c0b7211 */ /* 0x000fe400078f20ff */
[----:B------:R-:W-:-:S02]  /*9380*/  LEA.HI.X R35, R5, R118, R110, 0x1, P5 ;  /* 0x0000007605237211 */ /* 0x000fc400028f0c6e */
[----:B------:R-:W-:Y:S02]  /*9390*/  LEA.HI.SX32 R11, R11, R114, 0x1c ;  /* 0x000000720b0b7211 */ /* 0x000fe400078fe2ff */
[----:B------:R-:W-:Y:S02]  /*93a0*/  ISETP.GE.AND P5, PT, R163, R123, PT ;  /* 0x0000007ba300720c */ /* 0x000fe40003fa6270 */
[----:B------:R-:W-:Y:S02]  /*93b0*/  SHF.R.S32.HI R12, RZ, 0x1f, R11 ;  /* 0x0000001fff0c7819 */ /* 0x000fe4000001140b */
[----:B------:R-:W-:Y:S02]  /*93c0*/  SHF.L.U32 R37, R11, 0x3, RZ ;  /* 0x000000030b257819 */ /* 0x000fe400000006ff */
[----:B------:R-:W-:Y:S02]  /*93d0*/  LEA.HI R12, R12, R11, RZ, 0x3 ;  /* 0x0000000b0c0c7211 */ /* 0x000fe400078f18ff */
[----:B------:R-:W-:-:S02]  /*93e0*/  LOP3.LUT R11, R177, 0x38, R37, 0xf8, !PT ;  /* 0x00000038b10b7812 */ /* 0x000fc400078ef825 */
[----:B------:R-:W-:Y:S02]  /*93f0*/  SHF.R.S32.HI R13, RZ, 0x3, R12 ;  /* 0x00000003ff0d7819 */ /* 0x000fe4000001140c */
[----:B------:R-:W-:Y:S02]  /*9400*/  LOP3.LUT R11, R11, R14, RZ, 0x3c, !PT ;  /* 0x0000000e0b0b7212 */ /* 0x000fe400078e3cff */
[----:B------:R-:W-:Y:S01]  /*9410*/  ISETP.GE.AND P4, PT, R37, R134, PT ;  /* 0x000000862500720c */ /* 0x000fe20003f86270 */
[----:B------:R-:W-:-:S04]  /*9420*/  IMAD R12, R13, 0x1800, R184 ;  /* 0x000018000d0c7824 */ /* 0x000fc800078e02b8 */
[----:B------:R-:W-:Y:S02]  /*9430*/  IMAD.IADD R13, R12, 0x1, R11 ;  /* 0x000000010c0d7824 */ /* 0x000fe400078e020b */
[C---:B------:R-:W-:Y:S02]  /*9440*/  IMAD R11, R18.reuse, 0x4800, R133 ;  /* 0x00004800120b7824 */ /* 0x040fe400078e0285 */
[----:B------:R-:W-:Y:S02]  /*9450*/  IMAD R13, R18, 0x4800, R13 ;  /* 0x00004800120d7824 */ /* 0x000fe400078e020d */
[--C-:B------:R-:W-:Y:S02]  /*9460*/  IMAD R11, R11, 0x2, R2.reuse ;  /* 0x000000020b0b7824 */ /* 0x100fe400078e0202 */
[----:B------:R-:W-:Y:S02]  /*9470*/  IMAD R28, R13, 0x2, R2 ;  /* 0x000000020d1c7824 */ /* 0x000fe400078e0202 */
[----:B------:R-:W-:Y:S01]  /*9480*/  @!P4 IMAD.WIDE R36, R37, 0x2, R32 ;  /* 0x000000022524c825 */ /* 0x000fe200078e0220 */
[----:B------:R0:W1:Y:S04]  /*9490*/  LDS.128 R12, [R11+0x18400] ;  /* 0x018400000b0c7984 */ /* 0x0000680000000c00 */
[----:B------:R-:W2:Y:S01]  /*94a0*/  LDS.128 R28, [R28+0x18400] ;  /* 0x018400001c1c7984 */ /* 0x000ea20000000c00 */
[----:B------:R-:W-:Y:S05]  /*94b0*/  @P5 BRA `(.L_x_2751) ;  /* 0x0000000400445947 */ /* 0x000fea0003800000 */
[--C-:B------:R-:W-:Y:S01]  /*94c0*/  SHF.R.U64 R38, R68, 0x10, R69.reuse ;  /* 0x0000001044267819 */ /* 0x100fe20000001245 */
[----:B------:R-:W-:Y:S01]  /*94d0*/  HADD2.F32 R41, -RZ, R154.H1_H1 ;  /* 0x3000009aff297230 */ /* 0x000fe20000004100 */
[----:B------:R-:W-:Y:S01]  /*94e0*/  SHF.R.U32.HI R68, RZ, 0x10, R69 ;  /* 0x00000010ff447819 */ /* 0x000fe20000011645 */
[----:B--2---:R-:W-:Y:S01]  /*94f0*/  HADD2.F32 R42, -RZ, R29.H0_H0 ;  /* 0x2000001dff2a7230 */ /* 0x004fe20000004100 */
[--C-:B0-----:R-:W-:Y:S01]  /*9500*/  SHF.R.U64 R11, R56, 0x10, R57.reuse ;  /* 0x00000010380b7819 */ /* 0x101fe20000001239 */
[----:B------:R-:W-:Y:S01]  /*9510*/  HADD2.F32 R43, -RZ, R146.H1_H1 ;  /* 0x30000092ff2b7230 */ /* 0x000fe20000004100 */
[----:B------:R-:W-:Y:S01]  /*9520*/  SHF.R.U32.HI R56, RZ, 0x10, R57 ;  /* 0x00000010ff387819 */ /* 0x000fe20000011639 */
[----:B-1----:R-:W-:Y:S01]  /*9530*/  HADD2.F32 R44, -RZ, R13.H0_H0 ;  /* 0x2000000dff2c7230 */ /* 0x002fe20000004100 */
[----:B------:R-:W-:Y:S01]  /*9540*/  SHF.R.U64 R40, R70, 0x10, R71 ;  /* 0x0000001046287819 */ /* 0x000fe20000001247 */
[----:B------:R-:W-:Y:S02]  /*9550*/  HADD2.F32 R45, -RZ, R29.H1_H1 ;  /* 0x3000001dff2d7230 */ /* 0x000fe40000004100 */
[----:B------:R-:W-:Y:S01]  /*9560*/  FMUL.FTZ R29, R42, R41 ;  /* 0x000000292a1d7220 */ /* 0x000fe20000410000 */
[----:B------:R-:W-:-:S02]  /*9570*/  HADD2.F32 R68, -RZ, R68.H0_H0 ;  /* 0x20000044ff447230 */ /* 0x000fc40000004100 */
[C---:B------:R-:W-:Y:S01]  /*9580*/  FMUL.FTZ R41, R44.reuse, R41 ;  /* 0x000000292c297220 */ /* 0x040fe20000410000 */
[----:B------:R-:W-:Y:S02]  /*9590*/  HADD2.F32 R13, -RZ, R13.H1_H1 ;  /* 0x3000000dff0d7230 */ /* 0x000fe40000004100 */
[-C--:B------:R-:W-:Y:S01]  /*95a0*/  FFMA.FTZ R29, R44, R43.reuse, -R29 ;  /* 0x0000002b2c1d7223 */ /* 0x080fe2000001081d */
[----:B------:R-:W-:Y:S02]  /*95b0*/  HADD2.F32 R56, -RZ, R56.H0_H0 ;  /* 0x20000038ff387230 */ /* 0x000fe40000004100 */
[-C--:B------:R-:W-:Y:S01]  /*95c0*/  FMUL.FTZ R44, R45, R68.reuse ;  /* 0x000000442d2c7220 */ /* 0x080fe20000410000 */
[----:B------:R-:W-:Y:S01]  /*95d0*/  SHF.R.U32.HI R70, RZ, 0x10, R71 ;  /* 0x00000010ff467819 */ /* 0x000fe20000011647 */
[----:B------:R-:W-:Y:S01]  /*95e0*/  FMUL.FTZ R68, R13, R68 ;  /* 0x000000440d447220 */ /* 0x000fe20000410000 */
[----:B------:R-:W-:Y:S01]  /*95f0*/  FFMA.FTZ R41, R42, R43, R41 ;  /* 0x0000002b2a297223 */ /* 0x000fe20000010029 */
[----:B------:R-:W-:Y:S01]  /*9600*/  SHF.R.U64 R39, R58, 0x10, R59 ;  /* 0x000000103a277819 */ /* 0x000fe2000000123b */
[----:B------:R-:W-:-:S02]  /*9610*/  HADD2.F32 R43, -RZ, R31.H0_H0 ;  /* 0x2000001fff2b7230 */ /* 0x000fc40000004100 */
[-C--:B------:R-:W-:Y:S01]  /*9620*/  FFMA.FTZ R68, R45, R56.reuse, R68 ;  /* 0x000000382d447223 */ /* 0x080fe20000010044 */
[----:B------:R-:W-:Y:S01]  /*9630*/  HADD2.F32 R45, -RZ, R31.H1_H1 ;  /* 0x3000001fff2d7230 */ /* 0x000fe20000004100 */
[----:B------:R-:W-:Y:S01]  /*9640*/  SHF.R.U32.HI R58, RZ, 0x10, R59 ;  /* 0x00000010ff3a7819 */ /* 0x000fe2000001163b */
[----:B------:R-:W-:Y:S02]  /*9650*/  HADD2.F32 R42, -RZ, R147.H1_H1 ;  /* 0x30000093ff2a7230 */ /* 0x000fe40000004100 */
[----:B------:R-:W-:Y:S01]  /*9660*/  FFMA.FTZ R44, R13, R56, -R44 ;  /* 0x000000380d2c7223 */ /* 0x000fe2000001082c */
[--C-:B------:R-:W-:Y:S02]  /*9670*/  HADD2.F32 R31, -RZ, R15.reuse.H0_H0 ;  /* 0x2000000fff1f7230 */ /* 0x100fe40000004100 */
[----:B------:R-:W-:Y:S02]  /*9680*/  HADD2.F32 R70, -RZ, R70.H0_H0 ;  /* 0x20000046ff467230 */ /* 0x000fe40000004100 */
[----:B------:R-:W-:Y:S01]  /*9690*/  FMUL.FTZ R46, R43, R42 ;  /* 0x0000002a2b2e7220 */ /* 0x000fe20000410000 */
[----:B------:R-:W-:-:S02]  /*96a0*/  HADD2.F32 R15, -RZ, R15.H1_H1 ;  /* 0x3000000fff0f7230 */ /* 0x000fc40000004100 */
[----:B------:R-:W-:Y:S01]  /*96b0*/  FMUL.FTZ R47, R31, R42 ;  /* 0x0000002a1f2f7220 */ /* 0x000fe20000410000 */
[----:B------:R-:W-:Y:S02]  /*96c0*/  HADD2.F32 R58, -RZ, R58.H0_H0 ;  /* 0x2000003aff3a7230 */ /* 0x000fe40000004100 */
[-C--:B------:R-:W-:Y:S01]  /*96d0*/  FMUL.FTZ R42, R45, R70.reuse ;  /* 0x000000462d2a7220 */ /* 0x080fe20000410000 */
[----:B------:R-:W-:Y:S02]  /*96e0*/  HADD2.F32 R13, -RZ, R145.H1_H1 ;  /* 0x30000091ff0d7230 */ /* 0x000fe40000004100 */
[C---:B------:R-:W-:Y:S01]  /*96f0*/  FMUL.FTZ R70, R15.reuse, R70 ;  /* 0x000000460f467220 */ /* 0x040fe20000410000 */
[----:B------:R-:W-:Y:S02]  /*9700*/  HADD2.F32 R38, -RZ, R38.H0_H0 ;  /* 0x20000026ff267230 */ /* 0x000fe40000004100 */
[----:B------:R-:W-:Y:S01]  /*9710*/  FFMA.FTZ R42, R15, R58, -R42 ;  /* 0x0000003a0f2a7223 */ /* 0x000fe2000001082a */
[----:B------:R-:W-:-:S02]  /*9720*/  HADD2.F32 R15, -RZ, R28.H0_H0 ;  /* 0x2000001cff0f7230 */ /* 0x000fc40000004100 */
[-C--:B------:R-:W-:Y:S01]  /*9730*/  FFMA.FTZ R46, R31, R13.reuse, -R46 ;  /* 0x0000000d1f2e7223 */ /* 0x080fe2000001082e */
[----:B------:R-:W-:Y:S01]  /*9740*/  FFMA.FTZ R47, R43, R13, R47 ;  /* 0x0000000d2b2f7223 */ /* 0x000fe2000001002f */
[----:B------:R-:W-:Y:S02]  /*9750*/  HADD2.F32 R13, -RZ, R12.H0_H0 ;  /* 0x2000000cff0d7230 */ /* 0x000fe40000004100 */
[----:B------:R-:W-:Y:S01]  /*9760*/  FFMA.FTZ R70, R45, R58, R70 ;  /* 0x0000003a2d467223 */ /* 0x000fe20000010046 */
[----:B------:R-:W-:Y:S02]  /*9770*/  HADD2.F32 R28, -RZ, R28.H1_H1 ;  /* 0x3000001cff1c7230 */ /* 0x000fe40000004100 */
[----:B------:R-:W-:Y:S02]  /*9780*/  HADD2.F32 R154, -RZ, R154.H0_H0 ;  /* 0x2000009aff9a7230 */ /* 0x000fe40000004100 */
[----:B------:R-:W-:Y:S02]  /*9790*/  HADD2.F32 R12, -RZ, R12.H1_H1 ;  /* 0x3000000cff0c7230 */ /* 0x000fe40000004100 */
[----:B------:R-:W-:Y:S01]  /*97a0*/  FMUL.FTZ R43, R28, R38 ;  /* 0x000000261c2b7220 */ /* 0x000fe20000410000 */
[----:B------:R-:W-:-:S02]  /*97b0*/  HADD2.F32 R31, -RZ, R11.H0_H0 ;  /* 0x2000000bff1f7230 */ /* 0x000fc40000004100 */
[----:B------:R-:W-:Y:S01]  /*97c0*/  FMUL.FTZ R11, R15, R154 ;  /* 0x0000009a0f0b7220 */ /* 0x000fe20000410000 */
[----:B------:R-:W-:Y:S02]  /*97d0*/  HADD2.F32 R146, -RZ, R146.H0_H0 ;  /* 0x20000092ff927230 */ /* 0x000fe40000004100 */
[C---:B------:R-:W-:Y:S01]  /*97e0*/  FMUL.FTZ R38, R12.reuse, R38 ;  /* 0x000000260c267220 */ /* 0x040fe20000410000 */
[C---:B------:R-:W-:Y:S01]  /*97f0*/  FMUL.FTZ R154, R13.reuse, R154 ;  /* 0x0000009a0d9a7220 */ /* 0x040fe20000410000 */
[-C--:B------:R-:W-:Y:S01]  /*9800*/  FFMA.FTZ R12, R12, R31.reuse, -R43 ;  /* 0x0000001f0c0c7223 */ /* 0x080fe2000001082b */
[----:B------:R-:W-:Y:S02]  /*9810*/  HADD2.F32 R147, -RZ, R147.H0_H0 ;  /* 0x20000093ff937230 */ /* 0x000fe40000004100 */
[-C--:B------:R-:W-:Y:S01]  /*9820*/  FFMA.FTZ R11, R13, R146.reuse, -R11 ;  /* 0x000000920d0b7223 */ /* 0x080fe2000001080b */
[----:B------:R-:W-:Y:S01]  /*9830*/  FFMA.FTZ R31, R28, R31, R38 ;  /* 0x0000001f1c1f7223 */ /* 0x000fe20000010026 */
[----:B------:R-:W-:Y:S01]  /*9840*/  FFMA.FTZ R154, R15, R146, R154 ;  /* 0x000000920f9a7223 */ /* 0x000fe2000001009a */
[----:B------:R-:W-:Y:S01]  /*9850*/  HADD2.F32 R40, -RZ, R40.H0_H0 ;  /* 0x20000028ff287230 */ /* 0x000fe20000004100 */
[----:B------:R-:W-:Y:S01]  /*9860*/  F2FP.F16.F32.PACK_AB R47, R70, R47 ;  /* 0x0000002f462f723e */ /* 0x000fe200000000ff */
[--C-:B------:R-:W-:Y:S01]  /*9870*/  HADD2.F32 R38, -RZ, R30.reuse.H0_H0 ;  /* 0x2000001eff267230 */ /* 0x100fe20000004100 */
[----:B------:R-:W-:Y:S01]  /*9880*/  F2FP.F16.F32.PACK_AB R12, R12, R11 ;  /* 0x0000000b0c0c723e */ /* 0x000fe200000000ff */
[----:B------:R-:W-:-:S02]  /*9890*/  HADD2.F32 R13, -RZ, R30.H1_H1 ;  /* 0x3000001eff0d7230 */ /* 0x000fc40000004100 */
[--C-:B------:R-:W-:Y:S02]  /*98a0*/  HADD2.F32 R28, -RZ, R14.reuse.H0_H0 ;  /* 0x2000000eff1c7230 */ /* 0x100fe40000004100 */
[----:B------:R-:W-:Y:S02]  /*98b0*/  HADD2.F32 R15, -RZ, R14.H1_H1 ;  /* 0x3000000eff0f7230 */ /* 0x000fe40000004100 */
[-C--:B------:R-:W-:Y:S01]  /*98c0*/  FMUL.FTZ R30, R13, R40.reuse ;  /* 0x000000280d1e7220 */ /* 0x080fe20000410000 */
[----:B------:R-:W-:Y:S02]  /*98d0*/  HADD2.F32 R145, -RZ, R145.H0_H0 ;  /* 0x20000091ff917230 */ /* 0x000fe40000004100 */
[----:B------:R-:W-:Y:S02]  /*98e0*/  HADD2.F32 R14, -RZ, R39.H0_H0 ;  /* 0x20000027ff0e7230 */ /* 0x000fe40000004100 */
[-C--:B------:R-:W-:Y:S01]  /*98f0*/  FMUL.FTZ R39, R38, R147.reuse ;  /* 0x0000009326277220 */ /* 0x080fe20000410000 */
[----:B------:R-:W-:Y:S01]  /*9900*/  FMUL.FTZ R147, R28, R147 ;  /* 0x000000931c937220 */ /* 0x000fe20000410000 */
[----:B------:R-:W-:-:S02]  /*9910*/  FMUL.FTZ R40, R15, R40 ;  /* 0x000000280f287220 */ /* 0x000fc40000410000 */
[-C--:B------:R-:W-:Y:S01]  /*9920*/  FFMA.FTZ R39, R28, R145.reuse, -R39 ;  /* 0x000000911c277223 */ /* 0x080fe20000010827 */
[-C--:B------:R-:W-:Y:S01]  /*9930*/  FFMA.FTZ R30, R15, R14.reuse, -R30 ;  /* 0x0000000e0f1e7223 */ /* 0x080fe2000001081e */
[----:B------:R-:W-:Y:S01]  /*9940*/  FFMA.FTZ R147, R38, R145, R147 ;  /* 0x0000009126937223 */ /* 0x000fe20000010093 */
[----:B------:R-:W-:Y:S01]  /*9950*/  FFMA.FTZ R40, R13, R14, R40 ;  /* 0x0000000e0d287223 */ /* 0x000fe20000010028 */
[----:B------:R-:W-:Y:S02]  /*9960*/  F2FP.F16.F32.PACK_AB R13, R44, R29 ;  /* 0x0000001d2c0d723e */ /* 0x000fe400000000ff */
[----:B------:R-:W-:Y:S02]  /*9970*/  F2FP.F16.F32.PACK_AB R28, R31, R154 ;  /* 0x0000009a1f1c723e */ /* 0x000fe400000000ff */
[----:B------:R-:W-:Y:S02]  /*9980*/  F2FP.F16.F32.PACK_AB R14, R30, R39 ;  /* 0x000000271e0e723e */ /* 0x000fe400000000ff */
[----:B------:R-:W-:-:S02]  /*9990*/  F2FP.F16.F32.PACK_AB R15, R42, R46 ;  /* 0x0000002e2a0f723e */ /* 0x000fc400000000ff */
[----:B------:R-:W-:Y:S02]  /*99a0*/  F2FP.F16.F32.PACK_AB R29, R68, R41 ;  /* 0x00000029441d723e */ /* 0x000fe400000000ff */
[----:B------:R-:W-:Y:S02]  /*99b0*/  F2FP.F16.F32.PACK_AB R30, R40, R147 ;  /* 0x00000093281e723e */ /* 0x000fe400000000ff */
[----:B------:R-:W-:-:S07]  /*99c0*/  MOV R31, R47 ;  /* 0x0000002f001f7202 */ /* 0x000fce0000000f00 */
.L_x_2751:
[----:B------:R-:W-:Y:S05]  /*99d0*/  BSYNC B2 ;  /* 0x0000000000027941 */ /* 0x000fea0003800000 */
.L_x_2750:
[----:B------:R-:W-:Y:S02]  /*99e0*/  ULDC.64 UR4, c[0x0][0x208] ;  /* 0x0000820000047ab9 */ /* 0x000fe40000000a00 */
[----:B-1----:R1:W-:Y:S04]  /*99f0*/  ST.E.128 desc[UR4][R34.64], R12 ;  /* 0x0000000c22007985 */ /* 0x0023e8000c101d04 */
[----:B--2---:R1:W-:Y:S02]  /*9a00*/  @!P4 ST.E.128 desc[UR4][R36.64], R28 ;  /* 0x0000001c2400c985 */ /* 0x0043e4000c101d04 */
.L_x_2749:
[----:B------:R-:W-:Y:S05]  /*9a10*/  BSYNC B1 ;  /* 0x0000000000017941 */ /* 0x000fea0003800000 */
.L_x_2748:
[----:B------:R-:W-:-:S13]  /*9a20*/  ISETP.NE.AND P4, PT, R21, RZ, PT ;  /* 0x000000ff1500720c */ /* 0x000fda0003f85270 */
[----:B------:R-:W-:Y:S05]  /*9a30*/  @!P4 BRA `(.L_x_2700) ;  /* 0x0000000c00a8c947 */ /* 0x000fea0003800000 */
[----:B------:R-:W-:Y:S01]  /*9a40*/  SEL R136, R124, R136, !P1 ;  /* 0x000000887c887207 */ /* 0x000fe20004800000 */
[----:B------:R-:W-:Y:S01]  /*9a50*/  BSSY B1, `(.L_x_2752) ;  /* 0x000006a000017945 */ /* 0x000fe20003800000 */
[----:B01----:R-:W-:Y:S02]  /*9a60*/  SHF.R.U32.HI R14, RZ, 0x3, R177 ;  /* 0x00000003ff0e7819 */ /* 0x003fe400000116b1 */
[----:B---3--:R-:W-:Y:S02]  /*9a70*/  SHF.R.S32.HI R11, RZ, 0x1f, R136 ;  /* 0x0000001fff0b7819 */ /* 0x008fe40000011488 */
[----:B------:R-:W-:Y:S02]  /*9a80*/  ISETP.GE.AND P5, PT, R164, R123, PT ;  /* 0x0000007ba400720c */ /* 0x000fe40003fa6270 */
[----:B------:R-:W-:Y:S02]  /*9a90*/  LEA.HI R136, R11, R136, RZ, 0x4 ;  /* 0x000000880b887211 */ /* 0x000fe400078f20ff */
[----:B------:R-:W-:-:S02]  /*9aa0*/  LEA R34, P4, R6, R119, 0x1 ;  /* 0x0000007706227211 */ /* 0x000fc400078808ff */
[----:B------:R-:W-:Y:S02]  /*9ab0*/  LEA.HI.SX32 R136, R136, R113, 0x1c ;  /* 0x0000007188887211 */ /* 0x000fe400078fe2ff */
[----:B------:R-:W-:Y:S02]  /*9ac0*/  LEA.HI.X R35, R6, R118, R109, 0x1, P4 ;  /* 0x0000007606237211 */ /* 0x000fe400020f0c6d */
[----:B------:R-:W-:-:S04]  /*9ad0*/  SHF.R.S32.HI R11, RZ, 0x1f, R136 ;  /* 0x0000001fff0b7819 */ /* 0x000fc80000011488 */
[----:B----4-:R-:W-:Y:S01]  /*9ae0*/  LEA.HI R12, R11, R136, RZ, 0x3 ;  /* 0x000000880b0c7211 */ /* 0x010fe200078f18ff */
[----:B------:R-:W-:-:S03]  /*9af0*/  IMAD.SHL.U32 R11, R136, 0x8, RZ ;  /* 0x00000008880b7824 */ /* 0x000fc600078e00ff */
[----:B------:R-:W-:Y:S02]  /*9b00*/  SHF.R.S32.HI R13, RZ, 0x3, R12 ;  /* 0x00000003ff0d7819 */ /* 0x000fe4000001140c */
[----:B------:R-:W-:-:S03]  /*9b10*/  LOP3.LUT R12, R177, 0x38, R11, 0xf8, !PT ;  /* 0x00000038b10c7812 */ /* 0x000fc600078ef80b */
[----:B------:R-:W-:Y:S01]  /*9b20*/  IMAD R13, R13, 0x1800, R184 ;  /* 0x000018000d0d7824 */ /* 0x000fe200078e02b8 */
[----:B------:R-:W-:-:S05]  /*9b30*/  LOP3.LUT R12, R12, R14, RZ, 0x3c, !PT ;  /* 0x0000000e0c0c7212 */ /* 0x000fca00078e3cff */
[----:B------:R-:W-:Y:S02]  /*9b40*/  IMAD.IADD R15, R13, 0x1, R12 ;  /* 0x000000010d0f7824 */ /* 0x000fe400078e020c */
[C---:B------:R-:W-:Y:S02]  /*9b50*/  IMAD R13, R18.reuse, 0x4800, R132 ;  /* 0x00004800120d7824 */ /* 0x040fe400078e0284 */
[----:B------:R-:W-:Y:S02]  /*9b60*/  IMAD R15, R18, 0x4800, R15 ;  /* 0x00004800120f7824 */ /* 0x000fe400078e020f */
[----:B------:R-:W-:-:S03]  /*9b70*/  IMAD R13, R13, 0x2, R2 ;  /* 0x000000020d0d7824 */ /* 0x000fc600078e0202 */
[----:B------:R-:W-:-:S03]  /*9b80*/  LEA R28, R15, R2, 0x1 ;  /* 0x000000020f1c7211 */ /* 0x000fc600078e08ff */
[----:B------:R-:W0:Y:S04]  /*9b90*/  LDS.128 R12, [R13+0x18400] ;  /* 0x018400000d0c7984 */ /* 0x000e280000000c00 */
[----:B------:R-:W1:Y:S01]  /*9ba0*/  LDS.128 R28, [R28+0x18400] ;  /* 0x018400001c1c7984 */ /* 0x000e620000000c00 */
[----:B------:R-:W-:Y:S05]  /*9bb0*/  @P5 BRA `(.L_x_2753) ;  /* 0x00000004004c5947 */ /* 0x000fea0003800000 */
[----:B------:R-:W-:Y:S01]  /*9bc0*/  SHF.R.U32.HI R45, RZ, 0x10, R65 ;  /* 0x00000010ff2d7819 */ /* 0x000fe20000011641 */
[----:B-1----:R-:W-:Y:S01]  /*9bd0*/  IMAD.MOV.U32 R40, RZ, RZ, R29 ;  /* 0x000000ffff287224 */ /* 0x002fe200078e001d */
[----:B------:R-:W-:Y:S01]  /*9be0*/  SHF.R.U64 R36, R52, 0x10, R53 ;  /* 0x0000001034247819 */ /* 0x000fe20000001235 */
[----:B0-----:R-:W-:Y:S01]  /*9bf0*/  IMAD.MOV.U32 R29, RZ, RZ, R15 ;  /* 0x000000ffff1d7224 */ /* 0x001fe200078e000f */
[----:B------:R-:W-:Y:S01]  /*9c00*/  SHF.R.U32.HI R52, RZ, 0x10, R53 ;  /* 0x00000010ff347819 */ /* 0x000fe20000011635 */
[----:B------:R-:W-:Y:S01]  /*9c10*/  HADD2.F32 R46, -RZ, R144.H1_H1 ;  /* 0x30000090ff2e7230 */ /* 0x000fe20000004100 */
[--C-:B------:R-:W-:Y:S01]  /*9c20*/  SHF.R.U64 R39, R66, 0x10, R67.reuse ;  /* 0x0000001042277819 */ /* 0x100fe20000001243 */
[--C-:B------:R-:W-:Y:S01]  /*9c30*/  HADD2.F32 R41, -RZ, R40.reuse.H0_H0 ;  /* 0x20000028ff297230 */ /* 0x100fe20000004100 */
[----:B------:R-:W-:Y:S01]  /*9c40*/  SHF.R.U32.HI R66, RZ, 0x10, R67 ;  /* 0x00000010ff427819 */ /* 0x000fe20000011643 */
[----:B------:R-:W-:Y:S01]  /*9c50*/  HADD2.F32 R42, -RZ, R40.H1_H1 ;  /* 0x30000028ff2a7230 */ /* 0x000fe20000004100 */
[----:B------:R-:W-:Y:S01]  /*9c60*/  SHF.R.U64 R37, R54, 0x10, R55 ;  /* 0x0000001036257819 */ /* 0x000fe20000001237 */
[----:B------:R-:W-:-:S02]  /*9c70*/  HADD2.F32 R45, -RZ, R45.H0_H0 ;  /* 0x2000002dff2d7230 */ /* 0x000fc40000004100 */
[-C--:B------:R-:W-:Y:S01]  /*9c80*/  FMUL.FTZ R48, R41, R46.reuse ;  /* 0x0000002e29307220 */ /* 0x080fe20000410000 */
[--C-:B------:R-:W-:Y:S01]  /*9c90*/  HADD2.F32 R15, -RZ, R13.reuse.H0_H0 ;  /* 0x2000000dff0f7230 */ /* 0x100fe20000004100 */
[----:B------:R-:W-:Y:S01]  /*9ca0*/  SHF.R.U32.HI R54, RZ, 0x10, R55 ;  /* 0x00000010ff367819 */ /* 0x000fe20000011637 */
[----:B------:R-:W-:Y:S02]  /*9cb0*/  HADD2.F32 R40, -RZ, R13.H1_H1 ;  /* 0x3000000dff287230 */ /* 0x000fe40000004100 */
[-C--:B------:R-:W-:Y:S01]  /*9cc0*/  FMUL.FTZ R47, R42, R45.reuse ;  /* 0x0000002d2a2f7220 */ /* 0x080fe20000410000 */
[----:B------:R-:W-:Y:S02]  /*9cd0*/  HADD2.F32 R44, -RZ, R142.H1_H1 ;  /* 0x3000008eff2c7230 */ /* 0x000fe40000004100 */
[----:B------:R-:W-:Y:S01]  /*9ce0*/  FMUL.FTZ R46, R15, R46 ;  /* 0x0000002e0f2e7220 */ /* 0x000fe20000410000 */
[----:B------:R-:W-:Y:S02]  /*9cf0*/  HADD2.F32 R43, -RZ, R52.H0_H0 ;  /* 0x20000034ff2b7230 */ /* 0x000fe40000004100 */
[----:B------:R-:W-:Y:S01]  /*9d00*/  FMUL.FTZ R45, R40, R45 ;  /* 0x0000002d282d7220 */ /* 0x000fe20000410000 */
[----:B------:R-:W-:-:S02]  /*9d10*/  HADD2.F32 R50, -RZ, R143.H1_H1 ;  /* 0x3000008fff327230 */ /* 0x000fc40000004100 */
[-C--:B------:R-:W-:Y:S01]  /*9d20*/  FFMA.FTZ R13, R15, R44.reuse, -R48 ;  /* 0x0000002c0f0d7223 */ /* 0x080fe20000010830 */
[----:B------:R-:W-:Y:S01]  /*9d30*/  FFMA.FTZ R15, R41, R44, R46 ;  /* 0x0000002c290f7223 */ /* 0x000fe2000001002e */
[-C--:B------:R-:W-:Y:S01]  /*9d40*/  FFMA.FTZ R42, R42, R43.reuse, R45 ;  /* 0x0000002b2a2a7223 */ /* 0x080fe2000001002d */
[--C-:B------:R-:W-:Y:S02]  /*9d50*/  HADD2.F32 R41, -RZ, R31.reuse.H0_H0 ;  /* 0x2000001fff297230 */ /* 0x100fe40000004100 */
[----:B------:R-:W-:Y:S01]  /*9d60*/  FFMA.FTZ R40, R40, R43, -R47 ;  /* 0x0000002b28287223 */ /* 0x000fe2000001082f */
[----:B------:R-:W-:Y:S01]  /*9d70*/  HADD2.F32 R46, -RZ, R31.H1_H1 ;  /* 0x3000001fff2e7230 */ /* 0x000fe20000004100 */
[----:B------:R-:W-:Y:S01]  /*9d80*/  SHF.R.U64 R38, R64, 0x10, R65 ;  /* 0x0000001040267819 */ /* 0x000fe20000001241 */
[----:B------:R-:W-:Y:S02]  /*9d90*/  HADD2.F32 R45, -RZ, R66.H0_H0 ;  /* 0x20000042ff2d7230 */ /* 0x000fe40000004100 */
[----:B------:R-:W-:Y:S01]  /*9da0*/  FMUL.FTZ R52, R41, R50 ;  /* 0x0000003229347220 */ /* 0x000fe20000410000 */
[--C-:B------:R-:W-:Y:S01]  /*9db0*/  HADD2.F32 R31, -RZ, R29.reuse.H0_H0 ;  /* 0x2000001dff1f7230 */ /* 0x100fe20000004100 */
[----:B------:R-:W-:Y:S01]  /*9dc0*/  F2FP.F16.F32.PACK_AB R13, R40, R13 ;  /* 0x0000000d280d723e */ /* 0x000fe200000000ff */
[----:B------:R-:W-:-:S02]  /*9dd0*/  HADD2.F32 R44, -RZ, R29.H1_H1 ;  /* 0x3000001dff2c7230 */ /* 0x000fc40000004100 */
[-C--:B------:R-:W-:Y:S01]  /*9de0*/  FMUL.FTZ R47, R46, R45.reuse ;  /* 0x0000002d2e2f7220 */ /* 0x080fe20000410000 */
[----:B------:R-:W-:Y:S02]  /*9df0*/  HADD2.F32 R48, -RZ, R141.H1_H1 ;  /* 0x3000008dff307230 */ /* 0x000fe40000004100 */
[C---:B------:R-:W-:Y:S01]  /*9e00*/  FMUL.FTZ R50, R31.reuse, R50 ;  /* 0x000000321f327220 */ /* 0x040fe20000410000 */
[----:B------:R-:W-:Y:S02]  /*9e10*/  HADD2.F32 R43, -RZ, R54.H0_H0 ;  /* 0x20000036ff2b7230 */ /* 0x000fe40000004100 */
[C---:B------:R-:W-:Y:S01]  /*9e20*/  FMUL.FTZ R45, R44.reuse, R45 ;  /* 0x0000002d2c2d7220 */ /* 0x040fe20000410000 */
[----:B------:R-:W-:Y:S02]  /*9e30*/  HADD2.F32 R36, -RZ, R36.H0_H0 ;  /* 0x20000024ff247230 */ /* 0x000fe40000004100 */
[-C--:B------:R-:W-:Y:S01]  /*9e40*/  FFMA.FTZ R29, R31, R48.reuse, -R52 ;  /* 0x000000301f1d7223 */ /* 0x080fe20000010834 */
[----:B------:R-:W-:Y:S01]  /*9e50*/  FFMA.FTZ R31, R41, R48, R50 ;  /* 0x00000030291f7223 */ /* 0x000fe20000010032 */
[-C--:B------:R-:W-:Y:S01]  /*9e60*/  FFMA.FTZ R44, R44, R43.reuse, -R47 ;  /* 0x0000002b2c2c7223 */ /* 0x080fe2000001082f */
[----:B------:R-:W-:Y:S01]  /*9e70*/  FFMA.FTZ R46, R46, R43, R45 ;  /* 0x0000002b2e2e7223 */ /* 0x000fe2000001002d */
[----:B------:R-:W-:-:S02]  /*9e80*/  HADD2.F32 R41, -RZ, R28.H0_H0 ;  /* 0x2000001cff297230 */ /* 0x000fc40000004100 */
[----:B------:R-:W-:Y:S01]  /*9e90*/  HADD2.F32 R43, -RZ, R28.H1_H1 ;  /* 0x3000001cff2b7230 */ /* 0x000fe20000004100 */
[----:B------:R-:W-:Y:S01]  /*9ea0*/  F2FP.F16.F32.PACK_AB R44, R44, R29 ;  /* 0x0000001d2c2c723e */ /* 0x000fe200000000ff */
[----:B------:R-:W-:Y:S01]  /*9eb0*/  HADD2.F32 R45, -RZ, R38.H0_H0 ;  /* 0x20000026ff2d7230 */ /* 0x000fe20000004100 */
[----:B------:R-:W-:Y:S01]  /*9ec0*/  F2FP.F16.F32.PACK_AB R29, R42, R15 ;  /* 0x0000000f2a1d723e */ /* 0x000fe200000000ff */
[----:B------:R-:W-:Y:S01]  /*9ed0*/  HADD2.F32 R28, -RZ, R12.H1_H1 ;  /* 0x3000000cff1c7230 */ /* 0x000fe20000004100 */
[----:B------:R-:W-:Y:S01]  /*9ee0*/  F2FP.F16.F32.PACK_AB R31, R46, R31 ;  /* 0x0000001f2e1f723e */ /* 0x000fe200000000ff */
[----:B------:R-:W-:Y:S02]  /*9ef0*/  HADD2.F32 R144, -RZ, R144.H0_H0 ;  /* 0x20000090ff907230 */ /* 0x000fe40000004100 */
[-C--:B------:R-:W-:Y:S01]  /*9f00*/  FMUL.FTZ R49, R43, R45.reuse ;  /* 0x0000002d2b317220 */ /* 0x080fe20000410000 */
[----:B------:R-:W-:Y:S02]  /*9f10*/  HADD2.F32 R38, -RZ, R12.H0_H0 ;  /* 0x2000000cff267230 */ /* 0x000fe40000004100 */
[----:B------:R-:W-:Y:S01]  /*9f20*/  FMUL.FTZ R48, R28, R45 ;  /* 0x0000002d1c307220 */ /* 0x000fe20000410000 */
[----:B------:R-:W-:-:S02]  /*9f30*/  HADD2.F32 R142, -RZ, R142.H0_H0 ;  /* 0x2000008eff8e7230 */ /* 0x000fc40000004100 */
[----:B------:R-:W-:Y:S01]  /*9f40*/  FFMA.FTZ R49, R28, R36, -R49 ;  /* 0x000000241c317223 */ /* 0x000fe20000010831 */
[----:B------:R-:W-:Y:S01]  /*9f50*/  FMUL.FTZ R47, R41, R144 ;  /* 0x00000090292f7220 */ /* 0x000fe20000410000 */
[----:B------:R-:W-:Y:S01]  /*9f60*/  FFMA.FTZ R43, R43, R36, R48 ;  /* 0x000000242b2b7223 */ /* 0x000fe20000010030 */
[----:B------:R-:W-:Y:S02]  /*9f70*/  HADD2.F32 R36, -RZ, R30.H0_H0 ;  /* 0x2000001eff247230 */ /* 0x000fe40000004100 */
[C---:B------:R-:W-:Y:S01]  /*9f80*/  FMUL.FTZ R144, R38.reuse, R144 ;  /* 0x0000009026907220 */ /* 0x040fe20000410000 */
[----:B------:R-:W-:Y:S02]  /*9f90*/  HADD2.F32 R143, -RZ, R143.H0_H0 ;  /* 0x2000008fff8f7230 */ /* 0x000fe40000004100 */
[-C--:B------:R-:W-:Y:S01]  /*9fa0*/  FFMA.FTZ R12, R38, R142.reuse, -R47 ;  /* 0x0000008e260c7223 */ /* 0x080fe2000001082f */
[----:B------:R-:W-:Y:S02]  /*9fb0*/  HADD2.F32 R39, -RZ, R39.H0_H0 ;  /* 0x20000027ff277230 */ /* 0x000fe40000004100 */
[----:B------:R-:W-:Y:S01]  /*9fc0*/  FFMA.FTZ R144, R41, R142, R144 ;  /* 0x0000008e29907223 */ /* 0x000fe20000010090 */
[----:B------:R-:W-:-:S02]  /*9fd0*/  HADD2.F32 R28, -RZ, R14.H0_H0 ;  /* 0x2000000eff1c7230 */ /* 0x000fc40000004100 */
[-C--:B------:R-:W-:Y:S01]  /*9fe0*/  FMUL.FTZ R41, R36, R143.reuse ;  /* 0x0000008f24297220 */ /* 0x080fe20000410000 */
[----:B------:R-:W-:Y:S01]  /*9ff0*/  HADD2.F32 R30, -RZ, R30.H1_H1 ;  /* 0x3000001eff1e7230 */ /* 0x000fe20000004100 */
[----:B------:R-:W-:Y:S01]  /*a000*/  F2FP.F16.F32.PACK_AB R12, R49, R12 ;  /* 0x0000000c310c723e */ /* 0x000fe200000000ff */
[----:B------:R-:W-:Y:S02]  /*a010*/  HADD2.F32 R14, -RZ, R14.H1_H1 ;  /* 0x3000000eff0e7230 */ /* 0x000fe40000004100 */
[----:B------:R-:W-:Y:S01]  /*a020*/  FMUL.FTZ R143, R28, R143 ;  /* 0x0000008f1c8f7220 */ /* 0x000fe20000410000 */
[----:B------:R-:W-:Y:S02]  /*a030*/  HADD2.F32 R141, -RZ, R141.H0_H0 ;  /* 0x2000008dff8d7230 */ /* 0x000fe40000004100 */
[-C--:B------:R-:W-:Y:S01]  /*a040*/  FMUL.FTZ R45, R30, R39.reuse ;  /* 0x000000271e2d7220 */ /* 0x080fe20000410000 */
[----:B------:R-:W-:Y:S02]  /*a050*/  HADD2.F32 R37, -RZ, R37.H0_H0 ;  /* 0x20000025ff257230 */ /* 0x000fe40000004100 */
[----:B------:R-:W-:Y:S01]  /*a060*/  FMUL.FTZ R39, R14, R39 ;  /* 0x000000270e277220 */ /* 0x000fe20000410000 */
[----:B------:R-:W-:-:S02]  /*a070*/  IMAD.MOV.U32 R15, RZ, RZ, R44 ;  /* 0x000000ffff0f7224 */ /* 0x000fc400078e002c */
[-C--:B------:R-:W-:Y:S01]  /*a080*/  FFMA.FTZ R41, R28, R141.reuse, -R41 ;  /* 0x0000008d1c297223 */ /* 0x080fe20000010829 */
[----:B------:R-:W-:Y:S01]  /*a090*/  FFMA.FTZ R143, R36, R141, R143 ;  /* 0x0000008d248f7223 */ /* 0x000fe2000001008f */
[-C--:B------:R-:W-:Y:S01]  /*a0a0*/  FFMA.FTZ R14, R14, R37.reuse, -R45 ;  /* 0x000000250e0e7223 */ /* 0x080fe2000001082d */
[----:B------:R-:W-:Y:S01]  /*a0b0*/  FFMA.FTZ R30, R30, R37, R39 ;  /* 0x000000251e1e7223 */ /* 0x000fe20000010027 */
[----:B------:R-:W-:-:S03]  /*a0c0*/  F2FP.F16.F32.PACK_AB R28, R43, R144 ;  /* 0x000000902b1c723e */ /* 0x000fc600000000ff */
[----:B------:R-:W-:Y:S02]  /*a0d0*/  F2FP.F16.F32.PACK_AB R14, R14, R41 ;  /* 0x000000290e0e723e */ /* 0x000fe400000000ff */
[----:B------:R-:W-:-:S07]  /*a0e0*/  F2FP.F16.F32.PACK_AB R30, R30, R143 ;  /* 0x0000008f1e1e723e */ /* 0x000fce00000000ff */
.L_x_2753:
[----:B------:R-:W-:Y:S05]  /*a0f0*/  BSYNC B1 ;  /* 0x0000000000017941 */ /* 0x000fea0003800000 */
.L_x_2752:
[----:B------:R-:W-:Y:S01]  /*a100*/  ISETP.GE.AND P4, PT, R11, R134, PT ;  /* 0x000000860b00720c */ /* 0x000fe20003f86270 */
[----:B------:R-:W-:Y:S02]  /*a110*/  ULDC.64 UR4, c[0x0][0x208] ;  /* 0x0000820000047ab9 */ /* 0x000fe40000000a00 */
[----:B0-----:R0:W-:Y:S10]  /*a120*/  ST.E.128 desc[UR4][R34.64], R12 ;  /* 0x0000000c22007985 */ /* 0x0011f4000c101d04 */
[----:B------:R-:W-:Y:S05]  /*a130*/  @P4 BRA `(.L_x_2700) ;  /* 0x0000000400e84947 */ /* 0x000fea0003800000 */
[----:B------:R-:W-:Y:S01]  /*a140*/  IMAD.WIDE R32, R11, 0x2, R32 ;  /* 0x000000020b207825 */ /* 0x000fe200078e0220 */
[----:B------:R-:W-:-:S04]  /*a150*/  ULDC.64 UR4, c[0x0][0x208] ;  /* 0x0000820000047ab9 */ /* 0x000fc80000000a00 */
[----:B-1----:R1:W-:Y:S01]  /*a160*/  ST.E.128 desc[UR4][R32.64], R28 ;  /* 0x0000001c20007985 */ /* 0x0023e2000c101d04 */
[----:B------:R-:W-:Y:S05]  /*a170*/  BRA `(.L_x_2700) ;  /* 0x0000000400d87947 */ /* 0x000fea0003800000 */
.L_x_2665:
[----:B------:R-:W-:-:S04]  /*a180*/  ULOP3.LUT UR4, UR60, 0x1, URZ, 0xfc, !UPT ;  /* 0x000000013c047892 */ /* 0x000fc8000f8efc3f */
[----:B------:R-:W-:-:S06]  /*a190*/  UISETP.NE.AND UP0, UPT, UR4, 0x3, UPT ;  /* 0x000000030400788c */ /* 0x000fcc000bf05270 */
[----:B------:R-:W-:-:S13]  /*a1a0*/  PLOP3.LUT P0, PT, PT, PT, UP0, 0x80, 0x0 ;  /* 0x000000000000781c */ /* 0x000fda0003f0f008 */
[----:B------:R-:W-:Y:S05]  /*a1b0*/  @!P0 BRA `(.L_x_2754) ;  /* 0x0000000000048947 */ /* 0x000fea0003800000 */
[----:B------:R-:W-:Y:S01]  /*a1c0*/  BPT.TRAP 0x1 ;  /* 0x000000040000795c */ /* 0x000fe20000300000 */
.L_x_2754:
[----:B------:R-:W-:Y:S01]  /*a1d0*/  LEA R84, R18, R2, 0x3 ;  /* 0x0000000212547211 */ /* 0x000fe200078e18ff */
[----:B------:R-:W-:Y:S01]  /*a1e0*/  BSSY B1, `(.L_x_2755) ;  /* 0x0000005000017945 */ /* 0x000fe20003800000 */
[----:B------:R-:W-:Y:S02]  /*a1f0*/  SHF.L.U32 R85, R171, 0x1f, RZ ;  /* 0x0000001fab557819 */ /* 0x000fe400000006ff */
[----:B------:R-:W-:Y:S02]  /*a200*/  SHF.R.S32.HI R81, RZ, 0x1f, R80 ;  /* 0x0000001fff517819 */ /* 0x000fe40000011450 */
[----:B------:R-:W0:Y:S02]  /*a210*/  SYNCS.PHASECHK.TRANS64.TRYWAIT P4, [R84+URZ+0x2a890], R85 ;  /* 0x02a89055540075a7 */ /* 0x000e24000808017f */
[----:B0-----:R-:W-:Y:S05]  /*a220*/  @!P4 BRA `(.L_x_2756) ;  /* 0x000001a80070c947 */ /* 0x001fea0003800000 */
.L_x_3041:
[----:B------:R-:W-:Y:S05]  /*a230*/  BSYNC B1 ;  /* 0x0000000000017941 */ /* 0x000fea0003800000 */
.L_x_2755:
        /* <DEDUP_REMOVED lines=25> */
.L_x_3045:
[----:B------:R-:W-:Y:S04]  /*a3d0*/  BSSY B1, `(.L_x_2758) ;  /* 0x0000026000017945 */ /* 0x000fe80003800000 */
[----:B------:R-:W-:Y:S05]  /*a3e0*/  @!P4 BRA `(.L_x_2759) ;  /* 0x000000000090c947 */ /* 0x000fea0003800000 */
[----:B------:R-:W-:Y:S01]  /*a3f0*/  ULDC UR4, c[0x0][0x2f4] ;  /* 0x0000bd0000047ab9 */ /* 0x000fe20000000800 */
[----:B------:R-:W-:Y:S01]  /*a400*/  ULDC.64 UR6, c[0x0][0x208] ;  /* 0x0000820000067ab9 */ /* 0x000fe20000000a00 */
[----:B------:R-:W-:-:S13]  /*a410*/  ISETP.GE.AND P4, PT, R16, UR4, PT ;  /* 0x0000000410007c0c */ /* 0x000fda000bf86270 */
[----:B------:R-:W4:Y:S01]  /*a420*/  @!P4 LDS.128 R12, [R29] ;  /* 0x000000001d0cc984 */ /* 0x000f220000000c00 */
[----:B---3--:R-:W-:-:S04]  /*a430*/  @!P4 LEA R30, P5, R16, R37, 0x1 ;  /* 0x00000025101ec211 */ /* 0x008fc800078a08ff */
[----:B--2---:R-:W-:Y:S02]  /*a440*/  @!P4 LEA.HI.X R31, R16, R34, R17, 0x1, P5 ;  /* 0x00000022101fc211 */ /* 0x004fe400028f0c11 */
[----:B------:R-:W-:-:S13]  /*a450*/  ISETP.GE.AND P5, PT, R163, UR4, PT ;  /* 0x00000004a3007c0c */ /* 0x000fda000bfa6270 */
[----:B------:R-:W-:Y:S01]  /*a460*/  @!P5 SHF.L.U32 R11, R166, 0x3, RZ ;  /* 0x00000003a60bd819 */ /* 0x000fe200000006ff */
        /* <DEDUP_REMOVED lines=28> */
.L_x_2759:
[----:B------:R-:W-:Y:S05]  /*a630*/  BSYNC B1 ;  /* 0x0000000000017941 */ /* 0x000fea0003800000 */
.L_x_2758:
[----:B------:R-:W-:-:S03]  /*a640*/  UMOV UR4, 0xffffffff ;  /* 0xffffffff00047882 */ /* 0x000fc60000000000 */
[----:B------:R-:W-:Y:S05]  /*a650*/  BRA.DIV UR4, `(.L_x_2760) ;  /* 0x000001a604c47947 */ /* 0x000fea000b800000 */
[----:B--2---:R2:W0:Y:S04]  /*a660*/  SHFL.IDX PT, R34, R33, 0x1, 0x1c1f ;  /* 0x003c1f0021227f89 */ /* 0x00442800000e0000 */
[----:B---3--:R2:W3:Y:S02]  /*a670*/  SHFL.IDX PT, R37, R32, 0x1, 0x1c1f ;  /* 0x003c1f0020257f89 */ /* 0x0084e400000e0000 */
.L_x_3049:
[----:B------:R-:W-:-:S13]  /*a680*/  ISETP.GE.AND P4, PT, R35, 0x41, PT ;  /* 0x000000412300780c */ /* 0x000fda0003f86270 */
[----:B------:R-:W-:Y:S05]  /*a690*/  @!P4 BRA `(.L_x_2700) ;  /* 0x000000000090c947 */ /* 0x000fea0003800000 */
[----:B------:R-:W-:Y:S01]  /*a6a0*/  ULDC UR4, c[0x0][0x2f4] ;  /* 0x0000bd0000047ab9 */ /* 0x000fe20000000800 */
[----:B------:R-:W-:Y:S01]  /*a6b0*/  ULDC.64 UR6, c[0x0][0x208] ;  /* 0x0000820000067ab9 */ /* 0x000fe20000000a00 */
[----:B------:R-:W-:-:S13]  /*a6c0*/  ISETP.GE.AND P4, PT, R16, UR4, PT ;  /* 0x0000000410007c0c */ /* 0x000fda000bf86270 */
[----:B----4-:R-:W4:Y:S01]  /*a6d0*/  @!P4 LDS.128 R12, [R29+0x2000] ;  /* 0x002000001d0cc984 */ /* 0x010f220000000c00 */
[----:B---3--:R-:W-:-:S04]  /*a6e0*/  @!P4 LEA R30, P5, R16, R37, 0x1 ;  /* 0x00000025101ec211 */ /* 0x008fc800078a08ff */
[----:B0-----:R-:W-:Y:S02]  /*a6f0*/  @!P4 LEA.HI.X R31, R16, R34, R17, 0x1, P5 ;  /* 0x00000022101fc211 */ /* 0x001fe400028f0c11 */
[----:B------:R-:W-:-:S13]  /*a700*/  ISETP.GE.AND P5, PT, R163, UR4, PT ;  /* 0x00000004a3007c0c */ /* 0x000fda000bfa6270 */
[----:B------:R-:W-:Y:S01]  /*a710*/  @!P5 IMAD.SHL.U32 R11, R166, 0x8, RZ ;  /* 0x00000008a60bd824 */ /* 0x000fe200078e00ff */
[----:B----4-:R0:W-:Y:S01]  /*a720*/  @!P4 ST.E.128 desc[UR6][R30.64], R12 ;  /* 0x0000000c1e00c985 */ /* 0x0101e2000c101d06 */
[----:B------:R-:W-:-:S03]  /*a730*/  ISETP.GE.AND P4, PT, R164, UR4, PT ;  /* 0x00000004a4007c0c */ /* 0x000fc6000bf86270 */
[----:B------:R-:W3:Y:S01]  /*a740*/  @!P5 LDS.128 R12, [R28+0x2000] ;  /* 0x002000001c0cd984 */ /* 0x000ee20000000c00 */
[----:B0-----:R-:W-:Y:S01]  /*a750*/  @!P5 MOV R31, R34 ;  /* 0x00000022001fd202 */ /* 0x001fe20000000f00 */
[----:B------:R-:W-:-:S04]  /*a760*/  @!P5 IMAD.MOV.U32 R30, RZ, RZ, R37 ;  /* 0x000000ffff1ed224 */ /* 0x000fc800078e0025 */
[----:B------:R-:W-:-:S04]  /*a770*/  @!P5 IMAD.WIDE R30, R11, 0x2, R30 ;  /* 0x000000020b1ed825 */ /* 0x000fc800078e021e */
[----:B------:R-:W-:Y:S01]  /*a780*/  @!P4 IMAD.SHL.U32 R11, R167, 0x8, RZ ;  /* 0x00000008a70bc824 */ /* 0x000fe200078e00ff */
[----:B---3--:R0:W-:Y:S01]  /*a790*/  @!P5 ST.E.128 desc[UR6][R30.64], R12 ;  /* 0x0000000c1e00d985 */ /* 0x0081e2000c101d06 */
[----:B------:R-:W-:-:S03]  /*a7a0*/  ISETP.GE.AND P5, PT, R19, UR4, PT ;  /* 0x0000000413007c0c */ /* 0x000fc6000bfa6270 */
[----:B------:R-:W3:Y:S01]  /*a7b0*/  @!P4 LDS.128 R12, [R29+0x5000] ;  /* 0x005000001d0cc984 */ /* 0x000ee20000000c00 */
[----:B0-----:R-:W-:Y:S02]  /*a7c0*/  @!P4 IMAD.MOV.U32 R30, RZ, RZ, R37 ;  /* 0x000000ffff1ec224 */ /* 0x001fe400078e0025 */
[----:B------:R-:W-:Y:S02]  /*a7d0*/  @!P4 IMAD.MOV.U32 R31, RZ, RZ, R34 ;  /* 0x000000ffff1fc224 */ /* 0x000fe400078e0022 */
[----:B------:R-:W-:-:S05]  /*a7e0*/  @!P4 IMAD.WIDE R30, R11, 0x2, R30 ;  /* 0x000000020b1ec825 */ /* 0x000fca00078e021e */
[----:B---3--:R0:W-:Y:S04]  /*a7f0*/  @!P4 ST.E.128 desc[UR6][R30.64], R12 ;  /* 0x0000000c1e00c985 */ /* 0x0081e8000c101d06 */
[----:B------:R-:W3:Y:S01]  /*a800*/  @!P5 LDS.128 R12, [R28+0x5000] ;  /* 0x005000001c0cd984 */ /* 0x000ee20000000c00 */
[----:B0-----:R-:W-:-:S04]  /*a810*/  @!P5 LEA R30, P4, R19, R37, 0x1 ;  /* 0x00000025131ed211 */ /* 0x001fc800078808ff */
[----:B------:R-:W-:Y:S02]  /*a820*/  @!P5 LEA.HI.X R31, R19, R34, R169, 0x1, P4 ;  /* 0x00000022131fd211 */ /* 0x000fe400020f0ca9 */
[----:B------:R-:W-:-:S03]  /*a830*/  ISETP.GE.AND P4, PT, R22, UR4, PT ;  /* 0x0000000416007c0c */ /* 0x000fc6000bf86270 */
[----:B---3--:R0:W-:Y:S10]  /*a840*/  @!P5 ST.E.128 desc[UR6][R30.64], R12 ;  /* 0x0000000c1e00d985 */ /* 0x0081f4000c101d06 */
[----:B------:R-:W3:Y:S01]  /*a850*/  @!P4 LDS.128 R12, [R29+0x8000] ;  /* 0x008000001d0cc984 */ /* 0x000ee20000000c00 */
[----:B0-----:R-:W-:-:S04]  /*a860*/  @!P4 LEA R30, P5, R22, R37, 0x1 ;  /* 0x00000025161ec211 */ /* 0x001fc800078a08ff */
[----:B------:R-:W-:Y:S02]  /*a870*/  @!P4 LEA.HI.X R31, R22, R34, R180, 0x1, P5 ;  /* 0x00000022161fc211 */ /* 0x000fe400028f0cb4 */
[----:B------:R-:W-:-:S03]  /*a880*/  ISETP.GE.AND P5, PT, R23, UR4, PT ;  /* 0x0000000417007c0c */ /* 0x000fc6000bfa6270 */
[----:B---3--:R-:W-:Y:S10]  /*a890*/  @!P4 ST.E.128 desc[UR6][R30.64], R12 ;  /* 0x0000000c1e00c985 */ /* 0x008ff4000c101d06 */
[----:B------:R0:W3:Y:S02]  /*a8a0*/  @!P5 LDS.128 R12, [R28+0x8000] ;  /* 0x008000001c0cd984 */ /* 0x0000e40000000c00 */
[----:B0-----:R-:W-:-:S04]  /*a8b0*/  @!P5 LEA R28, P4, R23, R37, 0x1 ;  /* 0x00000025171cd211 */ /* 0x001fc800078808ff */
[----:B------:R-:W-:-:S05]  /*a8c0*/  @!P5 LEA.HI.X R29, R23, R34, R179, 0x1, P4 ;  /* 0x00000022171dd211 */ /* 0x000fca00020f0cb3 */
[----:B---3--:R0:W-:Y:S04]  /*a8d0*/  @!P5 ST.E.128 desc[UR6][R28.64], R12 ;  /* 0x0000000c1c00d985 */ /* 0x0081e8000c101d06 */
.L_x_2700:
[----:B------:R-:W-:Y:S05]  /*a8e0*/  BSYNC B0 ;  /* 0x0000000000007941 */ /* 0x000fea0003800000 */
.L_x_2664:
        /* <DEDUP_REMOVED lines=12> */
[----:B------:R-:W-:-:S04]  /*a9b0*/  @!P4 IADD3 R11, R84, 0x2a8a0, RZ ;  /* 0x0002a8a0540bc810 */ /* 0x000fc80007ffe0ff */
[----:B------:R-:W-:-:S04]  /*a9c0*/  @!P4 PRMT R11, RZ, 0x654, R11 ;  /* 0x00000654ff0bc816 */ /* 0x000fc8000000000b */
[----:B------:R0:W-:Y:S01]  /*a9d0*/  @!P4 SYNCS.ARRIVE.TRANS64.RED.A1T0 RZ, [R11+URZ], RZ ;  /* 0x000000ff0bffc9a7 */ /* 0x0001e2000810043f */
[----:B------:R-:W-:Y:S05]  /*a9e0*/  @!P0 BRA `(.L_x_2762) ;  /* 0x0000000000048947 */ /* 0x000fea0003800000 */
[----:B------:R-:W-:Y:S01]  /*a9f0*/  BPT.TRAP 0x1 ;  /* 0x000000040000795c */ /* 0x000fe20000300000 */
.L_x_2762:
[----:B------:R-:W-:Y:S05]  /*aa00*/  BSYNC B0 ;  /* 0x0000000000007941 */ /* 0x000fea0003800000 */
.L_x_2761:
[----:B------:R-:W3:Y:S01]  /*aa10*/  SYNCS.PHASECHK.TRANS64.TRYWAIT P0, [R84+URZ+0x2a8b0], R85 ;  /* 0x02a8b055540075a7 */ /* 0x000ee2000800017f */
[----:B------:R-:W-:Y:S04]  /*aa20*/  BSSY B0, `(.L_x_2763) ;  /* 0x0000002000007945 */ /* 0x000fe80003800000 */
[----:B---3--:R-:W-:Y:S05]  /*aa30*/  @!P0 BRA `(.L_x_2764) ;  /* 0x000001a400188947 */ /* 0x008fea0003800000 */
.L_x_3050:
[----:B------:R-:W-:Y:S05]  /*aa40*/  BSYNC B0 ;  /* 0x0000000000007941 */ /* 0x000fea0003800000 */
.L_x_2763:
        /* <DEDUP_REMOVED lines=10> */
[----:B------:R-:W-:Y:S02]  /*aaf0*/  IMAD.IADD R13, R13, 0x1, R81 ;  /* 0x000000010d0d7824 */ /* 0x000fe400078e0251 */
[C---:B0-----:R-:W-:Y:S02]  /*ab00*/  IMAD R11, R27.reuse, UR5, R82 ;  /* 0x000000051b0b7c24 */ /* 0x041fe4000f8e0252 */
[----:B------:R-:W-:Y:S01]  /*ab10*/  IMAD.WIDE.U32 R12, R27, UR4, R12 ;  /* 0x000000041b0c7c25 */ /* 0x000fe2000f8e000c */
[----:B------:R-:W-:-:S03]  /*ab20*/  ULDC.64 UR4, c[0x0][0x330] ;  /* 0x0000cc0000047ab9 */ /* 0x000fc60000000a00 */
[----:B------:R-:W-:Y:S02]  /*ab30*/  IMAD.IADD R13, R13, 0x1, R11 ;  /* 0x000000010d0d7824 */ /* 0x000fe400078e020b */
[----:B------:R-:W-:Y:S02]  /*ab40*/  IMAD R11, R18, 0x3000, R0 ;  /* 0x00003000120b7824 */ /* 0x000fe400078e0200 */
[----:B------:R-:W-:-:S04]  /*ab50*/  IMAD.WIDE.U32 R12, R165, UR4, R12 ;  /* 0x00000004a50c7c25 */ /* 0x000fc8000f8e000c */
[----:B------:R-:W-:Y:S01]  /*ab60*/  IMAD R15, R165, UR5, R13 ;  /* 0x00000005a50f7c24 */ /* 0x000fe2000f8e020d */
[----:B------:R-:W-:Y:S02]  /*ab70*/  LEA R27, P5, R12, UR6, 0x1 ;  /* 0x000000060c1b7c11 */ /* 0x000fe4000f8a08ff */
[----:B------:R-:W-:Y:S01]  /*ab80*/  IADD3 R13, R126, R11, RZ ;  /* 0x0000000b7e0d7210 */ /* 0x000fe20007ffe0ff */
[--C-:B------:R-:W-:Y:S01]  /*ab90*/  IMAD R11, R11, 0x2, R120.reuse ;  /* 0x000000020b0b7824 */ /* 0x100fe200078e0278 */
[----:B------:R-:W-:Y:S01]  /*aba0*/  LEA.HI.X R32, R12, UR7, R15, 0x1, P5 ;  /* 0x000000070c207c11 */ /* 0x000fe2000a8f0c0f */
[----:B------:R0:W1:Y:S02]  /*abb0*/  SHFL.IDX PT, R28, R27, RZ, 0x1c1f ;  /* 0x001c1fff1b1c7589 */ /* 0x00006400000e0000 */
[----:B------:R-:W-:Y:S02]  /*abc0*/  IMAD R33, R13, 0x2, R120 ;  /* 0x000000020d217824 */ /* 0x000fe400078e0278 */
[----:B------:R0:W2:Y:S01]  /*abd0*/  SHFL.IDX PT, R29, R32, RZ, 0x1c1f ;  /* 0x001c1fff201d7589 */ /* 0x0000a200000e0000 */
[----:B------:R-:W-:Y:S05]  /*abe0*/  @!P0 BRA `(.L_x_2766) ;  /* 0x0000000000548947 */ /* 0x000fea0003800000 */
[----:B------:R-:W-:Y:S01]  /*abf0*/  ISETP.NE.AND P5, PT, R3, RZ, PT ;  /* 0x000000ff0300720c */ /* 0x000fe20003fa5270 */
[----:B------:R-:W-:-:S12]  /*ac00*/  ULDC.64 UR4, c[0x0][0x208] ;  /* 0x0000820000047ab9 */ /* 0x000fd80000000a00 */
        /* <DEDUP_REMOVED lines=9> */
[----:B------:R-:W-:Y:S01]  /*aca0*/  @P5 SHF.L.U32 R35, R167, 0x3, RZ ;  /* 0x00000003a7235819 */ /* 0x000fe200000006ff */
        /* <DEDUP_REMOVED lines=9> */
.L_x_2766:
[----:B------:R-:W-:Y:S05]  /*ad40*/  BSYNC B0 ;  /* 0x0000000000007941 */ /* 0x000fea0003800000 */
.L_x_2765:
[----:B------:R-:W-:Y:S01]  /*ad50*/  ISETP.GE.AND P0, PT, R83, 0x41, PT ;  /* 0x000000415300780c */ /* 0x000fe20003f06270 */
[----:B--2-4-:R2:W4:Y:S01]  /*ad60*/  SHFL.IDX PT, R29, R32, 0x1, 0x1c1f ;  /* 0x003c1f00201d7f89 */ /* 0x01452200000e0000 */
[----:B------:R-:W-:Y:S03]  /*ad70*/  BSSY B0, `(.L_x_2767) ;  /* 0x0000018000007945 */ /* 0x000fe60003800000 */
[----:B-1----:R2:W1:Y:S08]  /*ad80*/  SHFL.IDX PT, R28, R27, 0x1, 0x1c1f ;  /* 0x003c1f001b1c7f89 */ /* 0x00247000000e0000 */
[----:B--2---:R-:W-:Y:S05]  /*ad90*/  @!P0 BRA `(.L_x_2768) ;  /* 0x0000000000548947 */ /* 0x004fea0003800000 */
[----:B------:R-:W-:Y:S01]  /*ada0*/  ISETP.NE.AND P5, PT, R3, RZ, PT ;  /* 0x000000ff0300720c */ /* 0x000fe20003fa5270 */
[----:B------:R-:W-:-:S12]  /*adb0*/  ULDC.64 UR4, c[0x0][0x208] ;  /* 0x0000820000047ab9 */ /* 0x000fd80000000a00 */
[----:B------:R-:W2:Y:S01]  /*adc0*/  @P5 LDS.128 R12, [R11+0x2000] ;  /* 0x002000000b0c5984 */ /* 0x000ea20000000c00 */
[----:B-1----:R-:W-:-:S04]  /*add0*/  @P5 LEA R30, P0, R16, R28, 0x1 ;  /* 0x0000001c101e5211 */ /* 0x002fc800078008ff */
[----:B----4-:R-:W-:Y:S02]  /*ade0*/  @P5 LEA.HI.X R31, R16, R29, R17, 0x1, P0 ;  /* 0x0000001d101f5211 */ /* 0x010fe400000f0c11 */
[----:B------:R-:W-:-:S13]  /*adf0*/  ISETP.NE.AND P0, PT, R8, RZ, PT ;  /* 0x000000ff0800720c */ /* 0x000fda0003f05270 */
[----:B0-----:R-:W-:Y:S01]  /*ae00*/  @P0 IMAD.SHL.U32 R27, R166, 0x8, RZ ;  /* 0x00000008a61b0824 */ /* 0x001fe200078e00ff */
        /* <DEDUP_REMOVED lines=14> */
.L_x_2768:
[----:B------:R-:W-:Y:S05]  /*aef0*/  BSYNC B0 ;  /* 0x0000000000007941 */ /* 0x000fea0003800000 */
.L_x_2767:
        /* <DEDUP_REMOVED lines=8> */
[----:B------:R-:W-:-:S03]  /*af80*/  ISETP.NE.AND P5, PT, R122, RZ, PT ;  /* 0x000000ff7a00720c */ /* 0x000fc60003fa5270 */
[----:B------:R-:W-:Y:S02]  /*af90*/  @!P4 PRMT R84, RZ, 0x654, R84 ;  /* 0x00000654ff54c816 */ /* 0x000fe40000000054 */
[----:B------:R-:W-:Y:S02]  /*afa0*/  IADD3 R18, R18, 0x1, RZ ;  /* 0x0000000112127810 */ /* 0x000fe40007ffe0ff */
[----:B------:R-:W-:Y:S01]  /*afb0*/  PLOP3.LUT P0, PT, PT, PT, PT, 0x8, 0x0 ;  /* 0x000000000000781c */ /* 0x000fe20003f0e170 */
[----:B------:R3:W-:Y:S01]  /*afc0*/  @!P4 SYNCS.ARRIVE.TRANS64.RED.A1T0 RZ, [R84+URZ], RZ ;  /* 0x000000ff54ffc9a7 */ /* 0x0007e2000810043f */
[----:B------:R-:W-:-:S04]  /*afd0*/  ISETP.NE.AND P4, PT, R18, 0x2, PT ;  /* 0x000000021200780c */ /* 0x000fc80003f85270 */
[----:B--2---:R-:W-:Y:S02]  /*afe0*/  SEL R12, RZ, 0x1, P4 ;  /* 0x00000001ff0c7807 */ /* 0x004fe40002000000 */
[----:B------:R-:W-:Y:S02]  /*aff0*/  SEL R18, R18, RZ, P4 ;  /* 0x000000ff12127207 */ /* 0x000fe40002000000 */
[----:B------:R-:W-:Y:S01]  /*b000*/  LOP3.LUT R171, R171, R12, RZ, 0x3c, !PT ;  /* 0x0000000cabab7212 */ /* 0x000fe200078e3cff */
[----:B---3--:R-:W-:Y:S06]  /*b010*/  @P5 BRA `(.L_x_2769) ;  /* 0xffffff7800b45947 */ /* 0x008fec000383ffff */
.L_x_2659:
[----:B------:R-:W2:Y:S01]  /*b020*/  LDC R0, c[0x0][0x448] ;  /* 0x00011200ff007b82 */ /* 0x000ea20000000800 */
[----:B------:R-:W-:Y:S01]  /*b030*/  VIADD R3, R186, 0x7f ;  /* 0x0000007fba037836 */ /* 0x000fe20000000000 */
[----:B------:R-:W-:Y:S01]  /*b040*/  BSSY B0, `(.L_x_2770) ;  /* 0x0000010000007945 */ /* 0x000fe20003800000 */
[----:B------:R-:W-:Y:S01]  /*b050*/  IMAD.MOV.U32 R72, RZ, RZ, RZ ;  /* 0x000000ffff487224 */ /* 0x000fe200078e00ff */
[----:B--2---:R-:W-:-:S13]  /*b060*/  ISETP.NE.AND P1, PT, R0, 0x1, PT ;  /* 0x000000010000780c */ /* 0x004fda0003f25270 */
[----:B------:R-:W2:Y:S08]  /*b070*/  @P1 LDC R0, c[0x0][0x44c] ;  /* 0x00011300ff001b82 */ /* 0x000eb00000000800 */
[----:B------:R-:W3:Y:S01]  /*b080*/  @P1 LDC R5, c[0x0][0x450] ;  /* 0x00011400ff051b82 */ /* 0x000ee20000000800 */
[----:B--2---:R-:W-:-:S05]  /*b090*/  @P1 IMAD.HI.U32 R0, R3, R0, RZ ;  /* 0x0000000003001227 */ /* 0x004fca00078e00ff */
[----:B---3--:R-:W-:-:S05]  /*b0a0*/  @P1 SHF.R.U32.HI R3, RZ, R5, R0 ;  /* 0x00000005ff031219 */ /* 0x008fca0000011600 */
[----:B------:R-:W-:-:S04]  /*b0b0*/  IMAD.IADD R3, R218, 0x1, R3 ;  /* 0x00000001da037824 */ /* 0x000fc800078e0203 */
[----:B------:R-:W-:-:S05]  /*b0c0*/  IMAD.HI R3, R3, 0x2aaaaaab, RZ ;  /* 0x2aaaaaab03037827 */ /* 0x000fca00078e02ff */
[----:B------:R-:W-:-:S04]  /*b0d0*/  SHF.R.U32.HI R0, RZ, 0x1f, R3 ;  /* 0x0000001fff007819 */ /* 0x000fc80000011603 */
[----:B------:R-:W-:-:S04]  /*b0e0*/  LEA.HI.SX32 R0, R3, R0, 0x1c ;  /* 0x0000000003007211 */ /* 0x000fc800078fe2ff */
[----:B------:R-:W-:-:S04]  /*b0f0*/  VIMNMX R219, R219, R0, PT ;  /* 0x00000000dbdb7248 */ /* 0x000fc80003fe0100 */
[----:B------:R-:W-:Y:S01]  /*b100*/  ISETP.GE.AND P1, PT, R219, 0x1, PT ;  /* 0x00000001db00780c */ /* 0x000fe20003f26270 */
[----:B------:R-:W-:-:S12]  /*b110*/  @P0 BRA `(.L_x_2771) ;  /* 0x0000000000080947 */ /* 0x000fd80003800000 */
[----:B------:R-:W2:Y:S02]  /*b120*/  FENCE.VIEW.ASYNC.G ;  /* 0x00000000000073c6 */ /* 0x000ea40000000100 */
[----:B--2---:R-:W-:Y:S06]  /*b130*/  BAR.ARV 0xc, 0x180 ;  /* 0x0306000000007b1d */ /* 0x004fec0000002000 */
.L_x_2771:
[----:B------:R-:W-:Y:S05]  /*b140*/  BSYNC B0 ;  /* 0x0000000000007941 */ /* 0x000fea0003800000 */
.L_x_2770:
[----:B------:R-:W-:Y:S04]  /*b150*/  BSSY B0, `(.L_x_2772) ;  /* 0x000001f000007945 */ /* 0x000fe80003800000 */
[----:B------:R-:W-:Y:S05]  /*b160*/  @!P1 BRA `(.L_x_2773) ;  /* 0x0000000000749947 */ /* 0x000fea0003800000 */
[----:B------:R-:W-:Y:S01]  /*b170*/  ISETP.NE.AND P0, PT, R194, RZ, PT ;  /* 0x000000ffc200720c */ /* 0x000fe20003f05270 */
[----:B------:R-:W-:-:S03]  /*b180*/  ULDC UR4, c[0x0][0x9f0] ;  /* 0x00027c0000047ab9 */ /* 0x000fc60000000800 */
[----:B------:R-:W-:-:S04]  /*b190*/  SEL R9, R194, UR4, P0 ;  /* 0x00000004c2097c07 */ /* 0x000fc80008000000 */
[-C--:B------:R-:W-:Y:S02]  /*b1a0*/  IABS R6, R9.reuse ;  /* 0x0000000900067213 */ /* 0x080fe40000000000 */
[----:B------:R-:W-:Y:S02]  /*b1b0*/  IADD3 R0, R9, -0x1, R219 ;  /* 0xffffffff09007810 */ /* 0x000fe40007ffe0db */
[----:B------:R-:W2:Y:S01]  /*b1c0*/  I2F.RP R3, R6 ;  /* 0x0000000600037306 */ /* 0x000ea20000209400 */
[-C--:B------:R-:W-:Y:S02]  /*b1d0*/  IABS R10, R9.reuse ;  /* 0x00000009000a7213 */ /* 0x080fe40000000000 */
[----:B------:R-:W-:Y:S02]  /*b1e0*/  IABS R8, R0 ;  /* 0x0000000000087213 */ /* 0x000fe40000000000 */
[----:B------:R-:W-:-:S04]  /*b1f0*/  LOP3.LUT R0, R0, R9, RZ, 0x3c, !PT ;  /* 0x0000000900007212 */ /* 0x000fc800078e3cff */
[----:B------:R-:W-:Y:S01]  /*b200*/  ISETP.GE.AND P2, PT, R0, RZ, PT ;  /* 0x000000ff0000720c */ /* 0x000fe20003f46270 */
[----:B--2---:R-:W2:Y:S02]  /*b210*/  MUFU.RCP R3, R3 ;  /* 0x0000000300037308 */ /* 0x004ea40000001000 */
[----:B--2---:R-:W-:Y:S01]  /*b220*/  IADD3 R4, R3, 0xffffffe, RZ ;  /* 0x0ffffffe03047810 */ /* 0x004fe20007ffe0ff */
[----:B------:R-:W-:-:S05]  /*b230*/  IMAD.MOV R3, RZ, RZ, -R10 ;  /* 0x000000ffff037224 */ /* 0x000fca00078e0a0a */
[----:B------:R2:W3:Y:S02]  /*b240*/  F2I.FTZ.U32.TRUNC.NTZ R5, R4 ;  /* 0x0000000400057305 */ /* 0x0004e4000021f000 */
[----:B--2---:R-:W-:Y:S02]  /*b250*/  IMAD.MOV.U32 R4, RZ, RZ, RZ ;  /* 0x000000ffff047224 */ /* 0x004fe400078e00ff */
[----:B---3--:R-:W-:-:S04]  /*b260*/  IMAD.MOV R7, RZ, RZ, -R5 ;  /* 0x000000ffff077224 */ /* 0x008fc800078e0a05 */
        /* <DEDUP_REMOVED lines=9> */
[----:B------:R-:W-:-:S04]  /*b300*/  @P0 VIADD R5, R5, 0x1 ;  /* 0x0000000105050836 */ /* 0x000fc80000000000 */
[----:B------:R-:W-:Y:S01]  /*b310*/  @!P2 IMAD.MOV R5, RZ, RZ, -R5 ;  /* 0x000000ffff05a224 */ /* 0x000fe200078e0a05 */
[----:B------:R-:W-:-:S04]  /*b320*/  @!P1 LOP3.LUT R5, RZ, R9, RZ, 0x33, !PT ;  /* 0x00000009ff059212 */ /* 0x000fc800078e33ff */
[----:B------:R-:W-:-:S07]  /*b330*/  MOV R72, R5 ;  /* 0x0000000500487202 */ /* 0x000fce0000000f00 */
.L_x_2773:
[----:B------:R-:W-:Y:S05]  /*b340*/  BSYNC B0 ;  /* 0x0000000000007941 */ /* 0x000fea0003800000 */
.L_x_2772:
        /* <DEDUP_REMOVED lines=41> */
[----:B--2---:R-:W2:Y:S02]  /*b5e0*/  SHFL.IDX PT, R0, R0, RZ, 0x1f ;  /* 0x00001fff00007589 */ /* 0x004ea400000e0000 */
[----:B--2---:R-:W-:-:S04]  /*b5f0*/  LEA.HI R3, R0, R0, RZ, 0x1 ;  /* 0x0000000000037211 */ /* 0x004fc800078f08ff */
[----:B------:R-:W-:-:S05]  /*b600*/  LOP3.LUT R3, R3, 0x1e, RZ, 0xc0, !PT ;  /* 0x0000001e03037812 */ /* 0x000fca00078ec0ff */
        /* <DEDUP_REMOVED lines=20> */
[----:B012-45:R-:W-:Y:S05]  /*b750*/  CALL.ABS.NOINC R14 ;  /* 0x000000000e007343 */ /* 0x037fea0003c00000 */
.L_x_2775:
        /* <DEDUP_REMOVED lines=12> */
.L_x_2779:
[----:B---3--:R3:W0:Y:S02]  /*b820*/  SYNCS.PHASECHK.TRANS64.TRYWAIT P0, [R2+URZ+0x2a800], R3 ;  /* 0x02a80003020075a7 */ /* 0x008624000800017f */
[----:B0-----:R-:W-:Y:S05]  /*b830*/  @!P0 NANOSLEEP.SYNCS 0x989680 ;  /* 0x009896800000895d */ /* 0x001fea0003900000 */
[----:B------:R-:W0:Y:S02]  /*b840*/  @!P0 SYNCS.PHASECHK.TRANS64 P0, [R2+URZ+0x2a800], R3 ;  /* 0x02a80003020085a7 */ /* 0x000e24000800007f */
[----:B0-----:R-:W-:Y:S05]  /*b850*/  @!P0 BRA `(.L_x_2779) ;  /* 0xfffffffc00f08947 */ /* 0x001fea000383ffff */
.L_x_2778:
[----:B------:R-:W-:Y:S05]  /*b860*/  BSYNC B0 ;  /* 0x0000000000007941 */ /* 0x000fea0003800000 */
.L_x_2777:
[----:B------:R-:W-:Y:S05]  /*b870*/  BRA `(.L_x_2780) ;  /* 0x0000006c005c7947 */ /* 0x000fea0003800000 */
.L_x_2776:
[----:B------:R-:W-:Y:S01]  /*b880*/  ULOP3.LUT UP0, URZ, UR61, 0x3ff, URZ, 0xc0, !UPT ;  /* 0x000003ff3d3f7892 */ /* 0x000fe2000f80c03f */
[----:B-----5:R-:W-:Y:S01]  /*b890*/  SHF.R.S32.HI R0, RZ, 0x1f, R140 ;  /* 0x0000001fff007819 */ /* 0x020fe2000001148c */
[----:B------:R-:W-:Y:S01]  /*b8a0*/  ULDC.64 UR4, c[0x0][0x3f8] ;  /* 0x0000fe0000047ab9 */ /* 0x000fe20000000a00 */
[----:B------:R-:W-:Y:S01]  /*b8b0*/  ULDC.64 UR6, c[0x0][0x408] ;  /* 0x0001020000067ab9 */ /* 0x000fe20000000a00 */
[----:B------:R-:W-:Y:S02]  /*b8c0*/  IMAD.WIDE.U32 R24, R140, UR4, RZ ;  /* 0x000000048c187c25 */ /* 0x000fe4000f8e00ff */
[----:B------:R-:W-:Y:S02]  /*b8d0*/  PLOP3.LUT P0, PT, PT, PT, UP0, 0x80, 0x0 ;  /* 0x000000000000781c */ /* 0x000fe40003f0f008 */
[C---:B------:R-:W-:Y:S02]  /*b8e0*/  IMAD R3, R0.reuse, UR4, RZ ;  /* 0x0000000400037c24 */ /* 0x040fe4000f8e02ff */
[----:B------:R-:W-:-:S02]  /*b8f0*/  IMAD R5, R0, UR6, RZ ;  /* 0x0000000600057c24 */ /* 0x000fc4000f8e02ff */
[C---:B------:R-:W-:Y:S02]  /*b900*/  IMAD R3, R140.reuse, UR5, R3 ;  /* 0x000000058c037c24 */ /* 0x040fe4000f8e0203 */
[C---:B------:R-:W-:Y:S02]  /*b910*/  IMAD R5, R140.reuse, UR7, R5 ;  /* 0x000000078c057c24 */ /* 0x040fe4000f8e0205 */
[----:B------:R-:W-:Y:S01]  /*b920*/  IMAD.WIDE.U32 R140, R140, UR6, RZ ;  /* 0x000000068c8c7c25 */ /* 0x000fe2000f8e00ff */
[----:B------:R-:W-:-:S03]  /*b930*/  IADD3 R49, R3, R25, RZ ;  /* 0x0000001903317210 */ /* 0x000fc60007ffe0ff */
[----:B0-----:R-:W-:Y:S01]  /*b940*/  IMAD.IADD R27, R5, 0x1, R141 ;  /* 0x00000001051b7824 */ /* 0x001fe200078e028d */
[----:B------:R-:W-:Y:S06]  /*b950*/  @!P0 BRA `(.L_x_2781) ;  /* 0x0000000000408947 */ /* 0x000fec0003800000 */
        /* <DEDUP_REMOVED lines=15> */
[----:B01--4-:R-:W-:Y:S05]  /*ba50*/  CALL.ABS.NOINC R14 ;  /* 0x000000000e007343 */ /* 0x013fea0003c00000 */
.L_x_2781:
[----:B------:R-:W-:Y:S01]  /*ba60*/  ULDC.U8 UR4, c[0x0][0x410] ;  /* 0x0001040000047ab9 */ /* 0x000fe20000000000 */
[----:B------:R-:W-:Y:S01]  /*ba70*/  BSSY B0, `(.L_x_2782) ;  /* 0x00006af000007945 */ /* 0x000fe20003800000 */
[----:B------:R-:W-:Y:S01]  /*ba80*/  ISETP.NE.AND P0, PT, RZ, UR4, PT ;  /* 0x00000004ff007c0c */ /* 0x000fe2000bf05270 */
[----:B------:R-:W-:-:S12]  /*ba90*/  IMAD.IADD R64, R170, 0x1, R186 ;  /* 0x00000001aa407824 */ /* 0x000fd800078e02ba */
[----:B------:R-:W-:Y:S05]  /*baa0*/  @!P0 BRA `(.L_x_2783) ;  /* 0x00000034008c8947 */ /* 0x000fea0003800000 */
[----:B------:R-:W0:Y:S01]  /*bab0*/  LDC R10, c[0x0][0x448] ;  /* 0x00011200ff0a7b82 */ /* 0x000e220000000800 */
[----:B------:R-:W-:Y:S01]  /*bac0*/  LEA R3, R199, R64, 0x6 ;  /* 0x00000040c7037211 */ /* 0x000fe200078e30ff */
[----:B------:R-:W-:Y:S01]  /*bad0*/  ULDC.64 UR4, c[0x0][0x3f8] ;  /* 0x0000fe0000047ab9 */ /* 0x000fe20000000a00 */
[----:B------:R-:W-:Y:S01]  /*bae0*/  ULDC.64 UR6, c[0x0][0x408] ;  /* 0x0001020000067ab9 */ /* 0x000fe20000000a00 */
[----:B------:R-:W-:Y:S01]  /*baf0*/  MOV R7, R27 ;  /* 0x0000001b00077202 */ /* 0x000fe20000000f00 */
[----:B------:R-:W-:Y:S01]  /*bb00*/  IMAD.MOV.U32 R4, RZ, RZ, R24 ;  /* 0x000000ffff047224 */ /* 0x000fe200078e0018 */
[----:B------:R-:W-:Y:S01]  /*bb10*/  SHF.R.S32.HI R78, RZ, 0x1f, R175 ;  /* 0x0000001fff4e7819 */ /* 0x000fe200000114af */
[----:B------:R-:W-:Y:S01]  /*bb20*/  IMAD.MOV.U32 R6, RZ, RZ, R140 ;  /* 0x000000ffff067224 */ /* 0x000fe200078e008c */
[----:B------:R-:W-:Y:S02]  /*bb30*/  SHF.R.S32.HI R74, RZ, 0x1f, R173 ;  /* 0x0000001fff4a7819 */ /* 0x000fe400000114ad */
[----:B------:R-:W-:-:S02]  /*bb40*/  SHF.R.S32.HI R73, RZ, 0x1f, R172 ;  /* 0x0000001fff497819 */ /* 0x000fc400000114ac */
[----:B------:R-:W-:Y:S02]  /*bb50*/  SHF.R.S32.HI R77, RZ, 0x1f, R174 ;  /* 0x0000001fff4d7819 */ /* 0x000fe400000114ae */
[----:B0-----:R-:W-:-:S13]  /*bb60*/  ISETP.NE.AND P0, PT, R10, 0x1, PT ;  /* 0x000000010a00780c */ /* 0x001fda0003f05270 */
[----:B------:R-:W0:Y:S08]  /*bb70*/  @P0 LDC R0, c[0x0][0x44c] ;  /* 0x00011300ff000b82 */ /* 0x000e300000000800 */
[----:B------:R-:W2:Y:S01]  /*bb80*/  @P0 LDC R5, c[0x0][0x450] ;  /* 0x00011400ff050b82 */ /* 0x000ea20000000800 */
[----:B0-----:R-:W-:-:S05]  /*bb90*/  @P0 IMAD.HI.U32 R0, R3, R0, RZ ;  /* 0x0000000003000227 */ /* 0x001fca00078e00ff */
[----:B--2---:R-:W-:Y:S01]  /*bba0*/  @P0 SHF.R.U32.HI R3, RZ, R5, R0 ;  /* 0x00000005ff030219 */ /* 0x004fe20000011600 */
        /* <DEDUP_REMOVED lines=18> */
[----:B------:R0:W2:Y:S04]  /*bcd0*/  SHFL.IDX PT, R3, R0, RZ, 0x1c1f ;  /* 0x001c1fff00037589 */ /* 0x0000a800000e0000 */
[----:B------:R0:W3:Y:S04]  /*bce0*/  SHFL.IDX PT, R6, R65, RZ, 0x1c1f ;  /* 0x001c1fff41067589 */ /* 0x0000e800000e0000 */
[----:B------:R0:W0:Y:S04]  /*bcf0*/  SHFL.IDX PT, R9, R63, RZ, 0x1c1f ;  /* 0x001c1fff3f097589 */ /* 0x00002800000e0000 */
[----:B------:R0:W0:Y:S02]  /*bd00*/  SHFL.IDX PT, R8, R62, RZ, 0x1c1f ;  /* 0x001c1fff3e087589 */ /* 0x00002400000e0000 */
.L_x_3056:
        /* <DEDUP_REMOVED lines=20> */
[----:B------:R-:W-:Y:S01]  /*be50*/  ISETP.GE.AND P2, PT, R173, UR4, PT ;  /* 0x00000004ad007c0c */ /* 0x000fe2000bf46270 */
[----:B------:R-:W-:Y:S01]  /*be60*/  ULDC.64 UR6, c[0x0][0x208] ;  /* 0x0000820000067ab9 */ /* 0x000fe20000000a00 */
[----:B------:R-:W-:Y:S02]  /*be70*/  ISETP.GE.AND P1, PT, R174, UR4, PT ;  /* 0x00000004ae007c0c */ /* 0x000fe4000bf26270 */
[----:B------:R-:W-:-:S02]  /*be80*/  ISETP.GE.AND P4, PT, R160, UR4, PT ;  /* 0x00000004a0007c0c */ /* 0x000fc4000bf86270 */
[----:B------:R-:W-:-:S03]  /*be90*/  ISETP.GE.AND P0, PT, R172, UR4, PT ;  /* 0x00000004ac007c0c */ /* 0x000fc6000bf06270 */
[C---:B------:R-:W-:Y:S01]  /*bea0*/  @!P3 IMAD.SHL.U32 R27, R175.reuse, 0x2, RZ ;  /* 0x00000002af1bb824 */ /* 0x040fe200078e00ff */
[----:B------:R-:W-:-:S03]  /*beb0*/  @!P3 SHF.L.U64.HI R10, R175, 0x1, R78 ;  /* 0x00000001af0ab819 */ /* 0x000fc6000001024e */
[C---:B------:R-:W-:Y:S02]  /*bec0*/  @!P2 SHF.L.U32 R21, R173.reuse, 0x1, RZ ;  /* 0x00000001ad15a819 */ /* 0x040fe400000006ff */
[----:B------:R-:W-:Y:S01]  /*bed0*/  @!P1 IMAD.SHL.U32 R13, R174, 0x2, RZ ;  /* 0x00000002ae0d9824 */ /* 0x000fe200078e00ff */
[-C--:B-1-3--:R-:W-:Y:S01]  /*bee0*/  @!P3 IADD3 R28, P6, R6, R27.reuse, RZ ;  /* 0x0000001b061cb210 */ /* 0x08afe20007fde0ff */
[----:B--2---:R-:W-:Y:S01]  /*bef0*/  @!P4 IMAD.MOV.U32 R5, RZ, RZ, R3 ;  /* 0x000000ffff05c224 */ /* 0x004fe200078e0003 */
[----:B0-----:R-:W-:Y:S01]  /*bf00*/  @!P3 IADD3 R26, P5, R8, R27, RZ ;  /* 0x0000001b081ab210 */ /* 0x001fe20007fbe0ff */
[----:B------:R-:W-:Y:S01]  /*bf10*/  @!P0 IMAD.SHL.U32 R7, R172, 0x2, RZ ;  /* 0x00000002ac078824 */ /* 0x000fe200078e00ff */
[----:B------:R-:W-:Y:S01]  /*bf20*/  @!P2 SHF.L.U64.HI R4, R173, 0x1, R74 ;  /* 0x00000001ad04a819 */ /* 0x000fe2000001024a */
[--C-:B----4-:R-:W-:Y:S01]  /*bf30*/  @!P3 IMAD.X R29, R3, 0x1, R10.reuse, P6 ;  /* 0x00000001031db824 */ /* 0x110fe200030e060a */
[-C--:B------:R-:W-:Y:S01]  /*bf40*/  @!P2 IADD3 R24, P6, R6, R21.reuse, RZ ;  /* 0x000000150618a210 */ /* 0x080fe20007fde0ff */
[----:B------:R-:W-:Y:S01]  /*bf50*/  @!P3 IMAD.X R27, R9, 0x1, R10, P5 ;  /* 0x00000001091bb824 */ /* 0x000fe200028e060a */
[----:B------:R-:W-:-:S02]  /*bf60*/  @!P2 IADD3 R20, P5, R8, R21, RZ ;  /* 0x000000150814a210 */ /* 0x000fc40007fbe0ff */
[----:B------:R-:W-:Y:S02]  /*bf70*/  @!P2 IADD3.X R25, R3, R4, RZ, P6, !PT ;  /* 0x000000040319a210 */ /* 0x000fe400037fe4ff */
[----:B------:R-:W-:Y:S01]  /*bf80*/  @!P1 SHF.L.U64.HI R10, R174, 0x1, R77 ;  /* 0x00000001ae0a9819 */ /* 0x000fe2000001024d */
[----:B------:R-:W-:Y:S01]  /*bf90*/  @!P2 IMAD.X R21, R9, 0x1, R4, P5 ;  /* 0x000000010915a824 */ /* 0x000fe200028e0604 */
[-C--:B------:R-:W-:Y:S02]  /*bfa0*/  @!P1 IADD3 R14, P6, R6, R13.reuse, RZ ;  /* 0x0000000d060e9210 */ /* 0x080fe40007fde0ff */
[----:B------:R-:W-:Y:S02]  /*bfb0*/  ISETP.GE.AND P5, PT, R176, UR4, PT ;  /* 0x00000004b0007c0c */ /* 0x000fe4000bfa6270 */
[----:B------:R-:W-:Y:S01]  /*bfc0*/  @!P4 MOV R4, R6 ;  /* 0x000000060004c202 */ /* 0x000fe20000000f00 */
[----:B------:R-:W-:Y:S01]  /*bfd0*/  @!P1 IMAD.X R15, R3, 0x1, R10, P6 ;  /* 0x00000001030f9824 */ /* 0x000fe200030e060a */
[----:B------:R-:W-:-:S02]  /*bfe0*/  @!P1 IADD3 R12, P6, R8, R13, RZ ;  /* 0x0000000d080c9210 */ /* 0x000fc40007fde0ff */
[----:B------:R-:W-:Y:S01]  /*bff0*/  @!P0 SHF.L.U64.HI R36, R172, 0x1, R73 ;  /* 0x00000001ac248819 */ /* 0x000fe20000010249 */
[----:B------:R-:W-:Y:S01]  /*c000*/  @!P4 IMAD.WIDE R32, R160, 0x2, R4 ;  /* 0x00000002a020c825 */ /* 0x000fe200078e0204 */
[----:B------:R-:W-:-:S03]  /*c010*/  @!P4 MOV R5, R9 ;  /* 0x000000090005c202 */ /* 0x000fc60000000f00 */
[----:B------:R-:W-:Y:S01]  /*c020*/  @!P1 IMAD.X R13, R9, 0x1, R10, P6 ;  /* 0x00000001090d9824 */ /* 0x000fe200030e060a */
[----:B------:R-:W-:Y:S01]  /*c030*/  @!P0 IADD3 R10, P6, R6, R7, RZ ;  /* 0x00000007060a8210 */ /* 0x000fe20007fde0ff */
[----:B------:R-:W-:Y:S01]  /*c040*/  @!P4 IMAD.MOV.U32 R4, RZ, RZ, R8 ;  /* 0x000000ffff04c224 */ /* 0x000fe200078e0008 */
[----:B------:R0:W5:Y:S03]  /*c050*/  @!P4 LD.E.64 R60, desc[UR6][R32.64] ;  /* 0x00000006203cc980 */ /* 0x000166000c101b00 */
[----:B------:R-:W-:-:S04]  /*c060*/  @!P4 IMAD.WIDE R30, R160, 0x2, R4 ;  /* 0x00000002a01ec825 */ /* 0x000fc800078e0204 */
[--C-:B------:R-:W-:Y:S01]  /*c070*/  @!P0 IMAD.X R11, R3, 0x1, R36.reuse, P6 ;  /* 0x00000001030b8824 */ /* 0x100fe200030e0624 */
[----:B------:R-:W-:Y:S01]  /*c080*/  @!P0 IADD3 R4, P6, R8, R7, RZ ;  /* 0x0000000708048210 */ /* 0x000fe20007fde0ff */
[C---:B------:R-:W-:Y:S01]  /*c090*/  @!P5 IMAD.SHL.U32 R7, R176.reuse, 0x2, RZ ;  /* 0x00000002b007d824 */ /* 0x040fe200078e00ff */
[----:B------:R0:W5:Y:S01]  /*c0a0*/  @!P4 LD.E.64 R58, desc[UR6][R30.64] ;  /* 0x000000061e3ac980 */ /* 0x000162000c101b00 */
[----:B------:R-:W-:Y:S02]  /*c0b0*/  @!P5 SHF.L.U64.HI R34, R176, 0x1, R223 ;  /* 0x00000001b022d819 */ /* 0x000fe400000102df */
[----:B------:R-:W-:Y:S01]  /*c0c0*/  @!P0 IMAD.X R5, R9, 0x1, R36, P6 ;  /* 0x0000000109058824 */ /* 0x000fe200030e0624 */
[-C--:B------:R-:W-:Y:S02]  /*c0d0*/  @!P5 IADD3 R8, P6, R8, R7.reuse, RZ ;  /* 0x000000070808d210 */ /* 0x080fe40007fde0ff */
[----:B------:R-:W-:Y:S02]  /*c0e0*/  @!P5 IADD3 R6, P4, R6, R7, RZ ;  /* 0x000000070606d210 */ /* 0x000fe40007f9e0ff */
        /* <DEDUP_REMOVED lines=10> */
[----:B------:R-:W-:Y:S01]  /*c190*/  @!P5 IADD3.X R7, R3, R34, RZ, P4, !PT ;  /* 0x000000220307d210 */ /* 0x000fe200027fe4ff */
[----:B------:R-:W-:Y:S01]  /*c1a0*/  @!P5 IMAD.X R9, R9, 0x1, R34, P6 ;  /* 0x000000010909d824 */ /* 0x000fe200030e0622 */
        /* <DEDUP_REMOVED lines=10> */
.L_x_2786:
[----:B------:R-:W-:Y:S05]  /*c250*/  BSYNC B1 ;  /* 0x0000000000017941 */ /* 0x000fea0003800000 */
.L_x_2785:
[----:B--2--5:R-:W-:Y:S01]  /*c260*/  IMAD.MOV.U32 R3, RZ, RZ, R58 ;  /* 0x000000ffff037224 */ /* 0x024fe200078e003a */
[----:B0-----:R-:W-:Y:S01]  /*c270*/  MOV R5, R54 ;  /* 0x0000003600057202 */ /* 0x001fe20000000f00 */
[----:B------:R-:W-:Y:S01]  /*c280*/  IMAD.MOV.U32 R4, RZ, RZ, R59 ;  /* 0x000000ffff047224 */ /* 0x000fe200078e003b */
[----:B------:R-:W-:Y:S01]  /*c290*/  UMOV UR4, 0xffffffff ;  /* 0xffffffff00047882 */ /* 0x000fe20000000000 */
[----:B---3--:R-:W-:Y:S01]  /*c2a0*/  IMAD.MOV.U32 R6, RZ, RZ, R55 ;  /* 0x000000ffff067224 */ /* 0x008fe200078e0037 */
[----:B------:R-:W-:Y:S01]  /*c2b0*/  PRMT R88, R3, 0x7610, R88 ;  /* 0x0000761003587816 */ /* 0x000fe20000000058 */
[----:B------:R-:W-:Y:S01]  /*c2c0*/  IMAD.MOV.U32 R3, RZ, RZ, R50 ;  /* 0x000000ffff037224 */ /* 0x000fe200078e0032 */
[----:B------:R-:W-:Y:S01]  /*c2d0*/  PRMT R87, R87, 0x5410, R4 ;  /* 0x0000541057577816 */ /* 0x000fe20000000004 */
[----:B------:R-:W-:Y:S01]  /*c2e0*/  IMAD.MOV.U32 R4, RZ, RZ, R51 ;  /* 0x000000ffff047224 */ /* 0x000fe200078e0033 */
[----:B------:R-:W-:Y:S01]  /*c2f0*/  PRMT R83, R5, 0x5410, R6 ;  /* 0x0000541005537816 */ /* 0x000fe20000000006 */
[----:B------:R-:W-:Y:S01]  /*c300*/  IMAD.MOV.U32 R6, RZ, RZ, R47 ;  /* 0x000000ffff067224 */ /* 0x000fe200078e002f */
[----:B------:R-:W-:-:S02]  /*c310*/  MOV R5, R46 ;  /* 0x0000002e00057202 */ /* 0x000fc40000000f00 */
[----:B------:R-:W-:Y:S02]  /*c320*/  CS2R R30, SRZ ;  /* 0x00000000001e7805 */ /* 0x000fe4000001ff00 */
[----:B------:R-:W-:Y:S01]  /*c330*/  PRMT R79, R3, 0x5410, R4 ;  /* 0x00005410034f7816 */ /* 0x000fe20000000004 */
[----:B------:R-:W-:Y:S01]  /*c340*/  IMAD.MOV.U32 R3, RZ, RZ, R42 ;  /* 0x000000ffff037224 */ /* 0x000fe200078e002a */
[----:B------:R-:W-:Y:S01]  /*c350*/  PRMT R75, R5, 0x5410, R6 ;  /* 0x00005410054b7816 */ /* 0x000fe20000000006 */
[----:B------:R-:W-:Y:S01]  /*c360*/  IMAD.MOV.U32 R4, RZ, RZ, R43 ;  /* 0x000000ffff047224 */ /* 0x000fe200078e002b */
[----:B------:R-:W-:Y:S01]  /*c370*/  MOV R5, R38 ;  /* 0x0000002600057202 */ /* 0x000fe20000000f00 */
        /* <DEDUP_REMOVED lines=22> */
[----:B------:R-:W-:Y:S06]  /*c4e0*/  BRA.DIV UR4, `(.L_x_2787) ;  /* 0x0000018a04f47947 */ /* 0x000fec000b800000 */
[----:B------:R-:W0:Y:S04]  /*c4f0*/  SHFL.IDX PT, R0, R0, 0x1, 0x1c1f ;  /* 0x003c1f0000007f89 */ /* 0x000e2800000e0000 */
[----:B------:R-:W2:Y:S04]  /*c500*/  SHFL.IDX PT, R65, R65, 0x1, 0x1c1f ;  /* 0x003c1f0041417f89 */ /* 0x000ea800000e0000 */
[----:B------:R-:W3:Y:S04]  /*c510*/  SHFL.IDX PT, R63, R63, 0x1, 0x1c1f ;  /* 0x003c1f003f3f7f89 */ /* 0x000ee800000e0000 */
[----:B------:R-:W0:Y:S02]  /*c520*/  SHFL.IDX PT, R62, R62, 0x1, 0x1c1f ;  /* 0x003c1f003e3e7f89 */ /* 0x000e2400000e0000 */
.L_x_3062:
        /* <DEDUP_REMOVED lines=14> */
[----:B-1--4-:R-:W-:-:S02]  /*c610*/  CS2R R28, SRZ ;  /* 0x00000000001c7805 */ /* 0x012fc4000001ff00 */
[----:B------:R-:W-:Y:S02]  /*c620*/  CS2R R24, SRZ ;  /* 0x0000000000187805 */ /* 0x000fe4000001ff00 */
[----:B------:R-:W-:Y:S02]  /*c630*/  CS2R R14, SRZ ;  /* 0x00000000000e7805 */ /* 0x000fe4000001ff00 */
[----:B------:R-:W-:Y:S02]  /*c640*/  LEA R3, R3, R2, 0x1 ;  /* 0x0000000203037211 */ /* 0x000fe400078e08ff */
        /* <DEDUP_REMOVED lines=9> */
[----:B------:R-:W-:-:S05]  /*c6e0*/  ISETP.GE.AND P1, PT, R172, UR4, PT ;  /* 0x00000004ac007c0c */ /* 0x000fca000bf26270 */
[C---:B------:R-:W-:Y:S01]  /*c6f0*/  @!P4 IMAD.SHL.U32 R24, R175.reuse, 0x2, RZ ;  /* 0x00000002af18c824 */ /* 0x040fe200078e00ff */
[----:B------:R-:W-:-:S03]  /*c700*/  @!P4 SHF.L.U64.HI R78, R175, 0x1, R78 ;  /* 0x00000001af4ec819 */ /* 0x000fc6000001024e */
[C---:B------:R-:W-:Y:S01]  /*c710*/  @!P3 IMAD.SHL.U32 R14, R173.reuse, 0x2, RZ ;  /* 0x00000002ad0eb824 */ /* 0x040fe200078e00ff */
[----:B------:R-:W-:Y:S02]  /*c720*/  @!P3 SHF.L.U64.HI R74, R173, 0x1, R74 ;  /* 0x00000001ad4ab819 */ /* 0x000fe4000001024a */
[CC--:B--2---:R-:W-:Y:S01]  /*c730*/  @!P4 IADD3 R26, P5, R65.reuse, R24.reuse, RZ ;  /* 0x00000018411ac210 */ /* 0x0c4fe20007fbe0ff */
[----:B------:R-:W-:Y:S01]  /*c740*/  @!P1 IMAD.SHL.U32 R4, R172, 0x2, RZ ;  /* 0x00000002ac049824 */ /* 0x000fe200078e00ff */
[----:B0-----:R-:W-:Y:S02]  /*c750*/  @!P4 IADD3 R24, P6, R62, R24, RZ ;  /* 0x000000183e18c210 */ /* 0x001fe40007fde0ff */
[----:B------:R-:W-:Y:S01]  /*c760*/  @!P2 SHF.L.U32 R10, R174, 0x1, RZ ;  /* 0x00000001ae0aa819 */ /* 0x000fe200000006ff */
[--C-:B------:R-:W-:Y:S01]  /*c770*/  @!P4 IMAD.X R27, R0, 0x1, R78.reuse, P5 ;  /* 0x00000001001bc824 */ /* 0x100fe200028e064e */
[----:B------:R-:W-:Y:S01]  /*c780*/  @!P3 IADD3 R20, P5, R65, R14, RZ ;  /* 0x0000000e4114b210 */ /* 0x000fe20007fbe0ff */
[----:B---3--:R-:W-:Y:S01]  /*c790*/  @!P4 IMAD.X R25, R63, 0x1, R78, P6 ;  /* 0x000000013f19c824 */ /* 0x008fe200030e064e */
[----:B------:R-:W-:-:S02]  /*c7a0*/  @!P2 SHF.L.U64.HI R77, R174, 0x1, R77 ;  /* 0x00000001ae4da819 */ /* 0x000fc4000001024d */
[----:B------:R-:W-:Y:S01]  /*c7b0*/  @!P3 IADD3 R14, P6, R62, R14, RZ ;  /* 0x0000000e3e0eb210 */ /* 0x000fe20007fde0ff */
[----:B------:R-:W-:Y:S01]  /*c7c0*/  @!P3 IMAD.X R21, R0, 0x1, R74, P5 ;  /* 0x000000010015b824 */ /* 0x000fe200028e064a */
[----:B------:R-:W-:Y:S02]  /*c7d0*/  @!P2 IADD3 R12, P5, R65, R10, RZ ;  /* 0x0000000a410ca210 */ /* 0x000fe40007fbe0ff */
[----:B------:R-:W-:Y:S02]  /*c7e0*/  @!P3 IADD3.X R15, R63, R74, RZ, P6, !PT ;  /* 0x0000004a3f0fb210 */ /* 0x000fe400037fe4ff */
[----:B------:R-:W-:Y:S01]  /*c7f0*/  @!P2 IADD3 R10, P6, R62, R10, RZ ;  /* 0x0000000a3e0aa210 */ /* 0x000fe20007fde0ff */
[----:B------:R-:W-:Y:S01]  /*c800*/  @!P2 IMAD.X R13, R0, 0x1, R77, P5 ;  /* 0x00000001000da824 */ /* 0x000fe200028e064d */
[----:B------:R-:W-:Y:S02]  /*c810*/  @!P1 SHF.L.U64.HI R73, R172, 0x1, R73 ;  /* 0x00000001ac499819 */ /* 0x000fe40000010249 */
[----:B------:R-:W-:Y:S01]  /*c820*/  @!P1 IADD3 R8, P5, R65, R4, RZ ;  /* 0x0000000441089210 */ /* 0x000fe20007fbe0ff */
[----:B------:R-:W-:Y:S01]  /*c830*/  @!P2 IMAD.X R11, R63, 0x1, R77, P6 ;  /* 0x000000013f0ba824 */ /* 0x000fe200030e064d */
[----:B------:R-:W-:-:S03]  /*c840*/  ISETP.GE.AND P6, PT, R160, UR4, PT ;  /* 0x00000004a0007c0c */ /* 0x000fc6000bfc6270 */
[----:B------:R-:W-:Y:S01]  /*c850*/  @!P1 IMAD.X R9, R0, 0x1, R73, P5 ;  /* 0x0000000100099824 */ /* 0x000fe200028e0649 */
[----:B------:R-:W-:-:S04]  /*c860*/  @!P1 IADD3 R4, P5, R62, R4, RZ ;  /* 0x000000043e049210 */ /* 0x000fc80007fbe0ff */
[----:B------:R-:W-:Y:S02]  /*c870*/  @!P1 IADD3.X R5, R63, R73, RZ, P5, !PT ;  /* 0x000000493f059210 */ /* 0x000fe40002ffe4ff */
[----:B------:R-:W-:-:S03]  /*c880*/  ISETP.GE.AND P5, PT, R176, UR4, PT ;  /* 0x00000004b0007c0c */ /* 0x000fc6000bfa6270 */
        /* <DEDUP_REMOVED lines=15> */
[----:B------:R-:W-:Y:S01]  /*c980*/  @!P5 IMAD.X R7, R0, 0x1, R32, P6 ;  /* 0x000000010007d824 */ /* 0x000fe200030e0620 */
[----:B------:R-:W-:Y:S02]  /*c990*/  @!P5 IADD3 R62, P6, R62, R33, RZ ;  /* 0x000000213e3ed210 */ /* 0x000fe40007fde0ff */
[----:B0-----:R-:W-:-:S03]  /*c9a0*/  CS2R R26, SRZ ;  /* 0x00000000001a7805 */ /* 0x001fc6000001ff00 */
[----:B------:R-:W-:Y:S01]  /*c9b0*/  @!P5 IMAD.X R63, R63, 0x1, R32, P6 ;  /* 0x000000013f3fd824 */ /* 0x000fe200030e0620 */
[----:B------:R-:W-:Y:S02]  /*c9c0*/  CS2R R32, SRZ ;  /* 0x0000000000207805 */ /* 0x000fe4000001ff00 */
[----:B-1----:R-:W-:Y:S01]  /*c9d0*/  CS2R R20, SRZ ;  /* 0x0000000000147805 */ /* 0x002fe2000001ff00 */
[----:B------:R0:W5:Y:S04]  /*c9e0*/  @!P3 LD.E.64 R26, desc[UR6][R14.64] ;  /* 0x000000060e1ab980 */ /* 0x000168000c101b00 */
[----:B------:R1:W5:Y:S04]  /*c9f0*/  @!P4 LD.E.64 R32, desc[UR6][R24.64] ;  /* 0x000000061820c980 */ /* 0x000368000c101b00 */
[----:B------:R2:W5:Y:S01]  /*ca00*/  @!P2 LD.E.64 R20, desc[UR6][R10.64] ;  /* 0x000000060a14a980 */ /* 0x000562000c101b00 */
[----:B0-----:R-:W-:-:S02]  /*ca10*/  CS2R R14, SRZ ;  /* 0x00000000000e7805 */ /* 0x001fc4000001ff00 */
        /* <DEDUP_REMOVED lines=9> */
.L_x_2789:
[----:B------:R-:W-:Y:S05]  /*cab0*/  BSYNC B1 ;  /* 0x0000000000017941 */ /* 0x000fea0003800000 */
.L_x_2788:
[----:B----45:R-:W-:Y:S01]  /*cac0*/  IMAD.MOV.U32 R5, RZ, RZ, R30 ;  /* 0x000000ffff057224 */ /* 0x030fe200078e001e */
[----:B------:R-:W-:Y:S01]  /*cad0*/  LEA.HI R4, R198, R198, RZ, 0x1 ;  /* 0x000000c6c6047211 */ /* 0x000fe200078f08ff */
[C---:B0-----:R-:W-:Y:S01]  /*cae0*/  VIADD R0, R3.reuse, 0xc440 ;  /* 0x0000c44003007836 */ /* 0x041fe20000000000 */
[----:B------:R-:W-:Y:S01]  /*caf0*/  IADD3 R6, R3, 0xc400, RZ ;  /* 0x0000c40003067810 */ /* 0x000fe20007ffe0ff */
[----:B------:R-:W-:Y:S01]  /*cb00*/  IMAD.MOV.U32 R7, RZ, RZ, R32 ;  /* 0x000000ffff077224 */ /* 0x000fe200078e0020 */
[----:B------:R-:W-:Y:S01]  /*cb10*/  PRMT R85, R5, 0x7610, R85 ;  /* 0x0000761005557816 */ /* 0x000fe20000000055 */
[----:B------:R-:W-:Y:S01]  /*cb20*/  IMAD.MOV.U32 R62, RZ, RZ, R33 ;  /* 0x000000ffff3e7224 */ /* 0x000fe200078e0021 */
[----:B------:R-:W-:Y:S01]  /*cb30*/  LOP3.LUT R5, R4, 0xfffffffe, RZ, 0xc0, !PT ;  /* 0xfffffffe04057812 */ /* 0x000fe200078ec0ff */
[----:B------:R-:W-:Y:S01]  /*cb40*/  @P0 VIADD R0, R6, 0xffffffc0 ;  /* 0xffffffc006000836 */ /* 0x000fe20000000000 */
[----:B------:R-:W-:Y:S01]  /*cb50*/  MOV R6, R31 ;  /* 0x0000001f00067202 */ /* 0x000fe20000000f00 */
[----:B---3--:R-:W-:Y:S01]  /*cb60*/  IMAD.MOV.U32 R63, RZ, RZ, R34 ;  /* 0x000000ffff3f7224 */ /* 0x008fe200078e0022 */
[----:B------:R-:W-:Y:S01]  /*cb70*/  PRMT R81, R7, 0x5410, R62 ;  /* 0x0000541007517816 */ /* 0x000fe2000000003e */
[----:B------:R-:W-:Y:S01]  /*cb80*/  IMAD.IADD R5, R198, 0x1, -R5 ;  /* 0x00000001c6057824 */ /* 0x000fe200078e0a05 */
[----:B------:R-:W-:Y:S01]  /*cb90*/  PRMT R85, R85, 0x5410, R6 ;  /* 0x0000541055557816 */ /* 0x000fe20000000006 */
[----:B------:R-:W-:Y:S01]  /*cba0*/  IMAD.MOV.U32 R6, RZ, RZ, R27 ;  /* 0x000000ffff067224 */ /* 0x000fe200078e001b */
[----:B------:R-:W-:Y:S01]  /*cbb0*/  MOV R4, R26 ;  /* 0x0000001a00047202 */ /* 0x000fe20000000f00 */
[----:B------:R-:W-:Y:S01]  /*cbc0*/  IMAD.MOV.U32 R7, RZ, RZ, R20 ;  /* 0x000000ffff077224 */ /* 0x000fe200078e0014 */
[----:B------:R-:W-:Y:S01]  /*cbd0*/  SHF.L.U32 R5, R5, 0x1f, RZ ;  /* 0x0000001f05057819 */ /* 0x000fe200000006ff */
[----:B------:R-:W-:Y:S01]  /*cbe0*/  IMAD.MOV.U32 R62, RZ, RZ, R8 ;  /* 0x000000ffff3e7224 */ /* 0x000fe200078e0008 */
[----:B------:R-:W-:Y:S01]  /*cbf0*/  PRMT R77, R6, 0x5410, R4 ;  /* 0x00005410064d7816 */ /* 0x000fe20000000004 */
[----:B------:R-:W-:Y:S01]  /*cc00*/  IMAD.MOV.U32 R4, RZ, RZ, R21 ;  /* 0x000000ffff047224 */ /* 0x000fe200078e0015 */
[----:B------:R-:W0:Y:S01]  /*cc10*/  SYNCS.PHASECHK.TRANS64.TRYWAIT P0, [R2+URZ+0x2a800], R5 ;  /* 0x02a80005020075a7 */ /* 0x000e22000800017f */
[----:B------:R-:W-:Y:S01]  /*cc20*/  PRMT R73, R73, 0x5410, R7 ;  /* 0x0000541049497816 */ /* 0x000fe20000000007 */
[----:B------:R-:W-:Y:S01]  /*cc30*/  IMAD.MOV.U32 R7, RZ, RZ, R13 ;  /* 0x000000ffff077224 */ /* 0x000fe200078e000d */
[----:B------:R-:W-:Y:S01]  /*cc40*/  MOV R6, R12 ;  /* 0x0000000c00067202 */ /* 0x000fe20000000f00 */
[----:B------:R-:W-:Y:S01]  /*cc50*/  BSSY B1, `(.L_x_2790) ;  /* 0x000001a000017945 */ /* 0x000fe20003800000 */
        /* <DEDUP_REMOVED lines=9> */
[----:B------:R-:W-:Y:S01]  /*ccf0*/  IMAD.MOV.U32 R7, RZ, RZ, R29 ;  /* 0x000000ffff077224 */ /* 0x000fe200078e001d */
[----:B------:R-:W-:Y:S01]  /*cd00*/  PRMT R82, R63, 0x7610, R82 ;  /* 0x000076103f527816 */ /* 0x000fe20000000052 */
[----:B------:R-:W-:Y:S01]  /*cd10*/  IMAD.MOV.U32 R63, RZ, RZ, R15 ;  /* 0x000000ffff3f7224 */ /* 0x000fe200078e000f */
[----:B------:R-:W-:Y:S02]  /*cd20*/  MOV R6, R28 ;  /* 0x0000001c00067202 */ /* 0x000fe40000000f00 */
[----:B------:R-:W-:Y:S01]  /*cd30*/  PRMT R82, R82, 0x5410, R4 ;  /* 0x0000541052527816 */ /* 0x000fe20000000004 */
[----:B------:R-:W-:Y:S01]  /*cd40*/  IMAD.MOV.U32 R4, RZ, RZ, R24 ;  /* 0x000000ffff047224 */ /* 0x000fe200078e0018 */
[----:B------:R-:W-:Y:S01]  /*cd50*/  PRMT R78, R6, 0x5410, R7 ;  /* 0x00005410064e7816 */ /* 0x000fe20000000007 */
[----:B------:R-:W-:Y:S01]  /*cd60*/  IMAD.MOV.U32 R6, RZ, RZ, R25 ;  /* 0x000000ffff067224 */ /* 0x000fe200078e0019 */
[----:B------:R-:W-:-:S02]  /*cd70*/  VIADDMNMX R67, R67, -R186, 0x80, PT ;  /* 0x0000008043437446 */ /* 0x000fc400038009ba */
[----:B------:R-:W-:Y:S02]  /*cd80*/  MOV R7, R14 ;  /* 0x0000000e00077202 */ /* 0x000fe40000000f00 */
[----:B------:R-:W-:Y:S01]  /*cd90*/  PRMT R74, R4, 0x5410, R6 ;  /* 0x00005410044a7816 */ /* 0x000fe20000000006 */
[----:B------:R-:W-:Y:S01]  /*cda0*/  IMAD.MOV.U32 R4, RZ, RZ, R10 ;  /* 0x000000ffff047224 */ /* 0x000fe200078e000a */
[----:B------:R-:W-:Y:S01]  /*cdb0*/  ISETP.GE.AND P1, PT, R170, R67, PT ;  /* 0x00000043aa00720c */ /* 0x000fe20003f26270 */
[----:B------:R-:W-:Y:S01]  /*cdc0*/  IMAD.MOV.U32 R6, RZ, RZ, R11 ;  /* 0x000000ffff067224 */ /* 0x000fe200078e000b */
[----:B--2---:R-:W-:Y:S01]  /*cdd0*/  PRMT R65, R7, 0x5410, R63 ;  /* 0x0000541007417816 */ /* 0x004fe2000000003f */
[----:B0-----:R-:W-:Y:S10]  /*cde0*/  @!P0 BRA `(.L_x_2791) ;  /* 0x0000018400288947 */ /* 0x001ff40003800000 */
.L_x_3063:
[----:B------:R-:W-:Y:S05]  /*cdf0*/  BSYNC B1 ;  /* 0x0000000000017941 */ /* 0x000fea0003800000 */
.L_x_2790:
        /* <DEDUP_REMOVED lines=13> */
[--C-:B------:R-:W-:Y:S01]  /*ced0*/  SHF.R.U32.HI R94, RZ, 0x10, R59.reuse ;  /* 0x00000010ff5e7819 */ /* 0x100fe2000001163b */
[----:B------:R-:W-:Y:S01]  /*cee0*/  HADD2.F32 R91, -RZ, R91.H0_H0 ;  /* 0x2000005bff5b7230 */ /* 0x000fe20000004100 */
[----:B------:R-:W-:Y:S01]  /*cef0*/  SHF.R.U64 R58, R58, 0x10, R59 ;  /* 0x000000103a3a7819 */ /* 0x000fe2000000123b */
[----:B------:R-:W-:Y:S01]  /*cf00*/  HADD2.F32 R59, -RZ, R88.H0_H0 ;  /* 0x20000058ff3b7230 */ /* 0x000fe20000004100 */
[--C-:B------:R-:W-:Y:S01]  /*cf10*/  SHF.R.U32.HI R93, RZ, 0x10, R61.reuse ;  /* 0x00000010ff5d7819 */ /* 0x100fe2000001163d */
[----:B------:R-:W-:Y:S01]  /*cf20*/  HADD2.F32 R94, -RZ, R94.H0_H0 ;  /* 0x2000005eff5e7230 */ /* 0x000fe20000004100 */
[----:B------:R-:W-:Y:S01]  /*cf30*/  SHF.R.U64 R60, R60, 0x10, R61 ;  /* 0x000000103c3c7819 */ /* 0x000fe2000000123d */
[----:B------:R-:W-:Y:S02]  /*cf40*/  HADD2.F32 R58, -RZ, R58.H0_H0 ;  /* 0x2000003aff3a7230 */ /* 0x000fe40000004100 */
[----:B------:R-:W-:-:S02]  /*cf50*/  HADD2.F32 R93, -RZ, R93.H0_H0 ;  /* 0x2000005dff5d7230 */ /* 0x000fc40000004100 */
[----:B------:R-:W-:Y:S02]  /*cf60*/  HADD2.F32 R60, -RZ, R60.H0_H0 ;  /* 0x2000003cff3c7230 */ /* 0x000fe40000004100 */
[--C-:B0-----:R-:W-:Y:S02]  /*cf70*/  HADD2.F32 R88, -RZ, R7.reuse.H0_H0 ;  /* 0x20000007ff587230 */ /* 0x101fe40000004100 */
[----:B------:R-:W-:Y:S02]  /*cf80*/  HADD2.F32 R7, -RZ, R7.H1_H1 ;  /* 0x30000007ff077230 */ /* 0x000fe40000004100 */
[--C-:B------:R-:W-:Y:S02]  /*cf90*/  HADD2.F32 R92, -RZ, R4.reuse.H1_H1 ;  /* 0x30000004ff5c7230 */ /* 0x100fe40000004100 */
[----:B------:R-:W-:Y:S02]  /*cfa0*/  HADD2.F32 R90, -RZ, R4.H0_H0 ;  /* 0x20000004ff5a7230 */ /* 0x000fe40000004100 */
[----:B------:R-:W-:Y:S01]  /*cfb0*/  FMUL.FTZ R95, R7, R94 ;  /* 0x0000005e075f7220 */ /* 0x000fe20000410000 */
[----:B------:R-:W-:-:S02]  /*cfc0*/  HADD2.F32 R4, -RZ, R6.H0_H0 ;  /* 0x20000006ff047230 */ /* 0x000fc40000004100 */
[-C--:B------:R-:W-:Y:S01]  /*cfd0*/  FMUL.FTZ R97, R7, R93.reuse ;  /* 0x0000005d07617220 */ /* 0x080fe20000410000 */
[----:B------:R-:W-:Y:S02]  /*cfe0*/  HADD2.F32 R61, -RZ, R6.H1_H1 ;  /* 0x30000006ff3d7230 */ /* 0x000fe40000004100 */
[----:B------:R-:W-:Y:S01]  /*cff0*/  FFMA.FTZ R7, R88, R93, -R95 ;  /* 0x0000005d58077223 */ /* 0x000fe2000001085f */
[--C-:B------:R-:W-:Y:S02]  /*d000*/  HADD2.F32 R6, -RZ, R5.reuse.H0_H0 ;  /* 0x20000005ff067230 */ /* 0x100fe40000004100 */
[C---:B------:R-:W-:Y:S01]  /*d010*/  FMUL.FTZ R93, R92.reuse, R91 ;  /* 0x0000005b5c5d7220 */ /* 0x040fe20000410000 */
[----:B------:R-:W-:Y:S02]  /*d020*/  HADD2.F32 R89, -RZ, R5.H1_H1 ;  /* 0x30000005ff597230 */ /* 0x000fe40000004100 */
[----:B------:R-:W-:Y:S01]  /*d030*/  FMUL.FTZ R5, R92, R59 ;  /* 0x0000003b5c057220 */ /* 0x000fe20000410000 */
[----:B------:R-:W-:-:S03]  /*d040*/  FFMA.FTZ R88, R88, R94, R97 ;  /* 0x0000005e58587223 */ /* 0x000fc60000010061 */
[C---:B------:R-:W-:Y:S01]  /*d050*/  FFMA.FTZ R5, R90.reuse, R91, -R5 ;  /* 0x0000005b5a057223 */ /* 0x040fe20000010805 */
[--C-:B------:R-:W-:Y:S02]  /*d060*/  HADD2.F32 R91, -RZ, R87.reuse.H1_H1 ;  /* 0x30000057ff5b7230 */ /* 0x100fe40000004100 */
[----:B------:R-:W-:Y:S01]  /*d070*/  FFMA.FTZ R90, R90, R59, R93 ;  /* 0x0000003b5a5a7223 */ /* 0x000fe2000001005d */
[----:B------:R-:W-:Y:S02]  /*d080*/  HADD2.F32 R87, -RZ, R87.H0_H0 ;  /* 0x20000057ff577230 */ /* 0x000fe40000004100 */
[C---:B------:R-:W-:Y:S01]  /*d090*/  FMUL.FTZ R59, R89.reuse, R58 ;  /* 0x0000003a593b7220 */ /* 0x040fe20000410000 */
[-C--:B------:R-:W-:Y:S01]  /*d0a0*/  FMUL.FTZ R89, R89, R60.reuse ;  /* 0x0000003c59597220 */ /* 0x080fe20000410000 */
[C---:B------:R-:W-:Y:S01]  /*d0b0*/  FMUL.FTZ R93, R61.reuse, R91 ;  /* 0x0000005b3d5d7220 */ /* 0x040fe20000410000 */
[----:B------:R-:W-:Y:S01]  /*d0c0*/  F2FP.F16.F32.PACK_AB R7, R88, R7 ;  /* 0x000000075807723e */ /* 0x000fe200000000ff */
[-C--:B------:R-:W-:Y:S01]  /*d0d0*/  FMUL.FTZ R92, R61, R87.reuse ;  /* 0x000000573d5c7220 */ /* 0x080fe20000410000 */
[----:B------:R-:W-:Y:S01]  /*d0e0*/  FFMA.FTZ R59, R6, R60, -R59 ;  /* 0x0000003c063b7223 */ /* 0x000fe2000001083b */
[----:B------:R-:W-:Y:S01]  /*d0f0*/  FFMA.FTZ R93, R4, R87, -R93 ;  /* 0x00000057045d7223 */ /* 0x000fe2000001085d */
[----:B------:R-:W-:Y:S01]  /*d100*/  FFMA.FTZ R58, R6, R58, R89 ;  /* 0x0000003a063a7223 */ /* 0x000fe20000010059 */
[----:B------:R-:W-:Y:S01]  /*d110*/  FFMA.FTZ R92, R4, R91, R92 ;  /* 0x0000005b045c7223 */ /* 0x000fe2000001005c */
[----:B------:R-:W-:-:S03]  /*d120*/  F2FP.F16.F32.PACK_AB R4, R90, R5 ;  /* 0x000000055a04723e */ /* 0x000fc600000000ff */
[----:B------:R-:W-:Y:S02]  /*d130*/  F2FP.F16.F32.PACK_AB R5, R58, R59 ;  /* 0x0000003b3a05723e */ /* 0x000fe400000000ff */
[----:B------:R-:W-:-:S05]  /*d140*/  F2FP.F16.F32.PACK_AB R6, R92, R93 ;  /* 0x0000005d5c06723e */ /* 0x000fca00000000ff */
[----:B------:R0:W-:Y:S02]  /*d150*/  STS.128 [R3+0xc400], R4 ;  /* 0x00c4000403007388 */ /* 0x0001e40000000c00 */
.L_x_2795:
[----:B------:R-:W-:Y:S05]  /*d160*/  BSYNC B2 ;  /* 0x0000000000027941 */ /* 0x000fea0003800000 */
.L_x_2794:
[----:B------:R-:W-:Y:S04]  /*d170*/  BSSY B2, `(.L_x_2796) ;  /* 0x000002c000027945 */ /* 0x000fe80003800000 */
[----:B------:R-:W-:Y:S05]  /*d180*/  @P1 BRA `(.L_x_2797) ;  /* 0x0000000000a81947 */ /* 0x000fea0003800000 */
[----:B0-----:R-:W0:Y:S01]  /*d190*/  LDS.128 R4, [R0] ;  /* 0x0000000000047984 */ /* 0x001e220000000c00 */
[----:B------:R-:W-:Y:S01]  /*d1a0*/  SHF.R.U32.HI R87, RZ, 0x10, R55 ;  /* 0x00000010ff577819 */ /* 0x000fe20000011637 */
[----:B------:R-:W-:Y:S01]  /*d1b0*/  HADD2.F32 R59, -RZ, R84.H0_H0 ;  /* 0x20000054ff3b7230 */ /* 0x000fe20000004100 */
[--C-:B------:R-:W-:Y:S01]  /*d1c0*/  SHF.R.U32.HI R60, RZ, 0x10, R57.reuse ;  /* 0x00000010ff3c7819 */ /* 0x100fe20000011639 */
[----:B------:R-:W-:Y:S01]  /*d1d0*/  HADD2.F32 R61, -RZ, R83.H0_H0 ;  /* 0x20000053ff3d7230 */ /* 0x000fe20000004100 */
[----:B------:R-:W-:Y:S01]  /*d1e0*/  SHF.R.U64 R56, R56, 0x10, R57 ;  /* 0x0000001038387819 */ /* 0x000fe20000001239 */
[----:B------:R-:W-:Y:S01]  /*d1f0*/  HADD2.F32 R87, -RZ, R87.H0_H0 ;  /* 0x20000057ff577230 */ /* 0x000fe20000004100 */
[----:B------:R-:W-:Y:S01]  /*d200*/  SHF.R.U64 R89, R54, 0x10, R55 ;  /* 0x0000001036597819 */ /* 0x000fe20000001237 */
[----:B------:R-:W-:Y:S02]  /*d210*/  HADD2.F32 R60, -RZ, R60.H0_H0 ;  /* 0x2000003cff3c7230 */ /* 0x000fe40000004100 */
[----:B------:R-:W-:-:S02]  /*d220*/  HADD2.F32 R83, -RZ, R83.H1_H1 ;  /* 0x30000053ff537230 */ /* 0x000fc40000004100 */
[----:B------:R-:W-:Y:S02]  /*d230*/  HADD2.F32 R84, -RZ, R84.H1_H1 ;  /* 0x30000054ff547230 */ /* 0x000fe40000004100 */
[----:B------:R-:W-:Y:S02]  /*d240*/  HADD2.F32 R56, -RZ, R56.H0_H0 ;  /* 0x20000038ff387230 */ /* 0x000fe40000004100 */
[--C-:B0-----:R-:W-:Y:S02]  /*d250*/  HADD2.F32 R58, -RZ, R7.reuse.H1_H1 ;  /* 0x30000007ff3a7230 */ /* 0x101fe40000004100 */
[----:B------:R-:W-:Y:S02]  /*d260*/  HADD2.F32 R57, -RZ, R7.H0_H0 ;  /* 0x20000007ff397230 */ /* 0x000fe40000004100 */
[--C-:B------:R-:W-:Y:S02]  /*d270*/  HADD2.F32 R7, -RZ, R4.reuse.H0_H0 ;  /* 0x20000004ff077230 */ /* 0x100fe40000004100 */
[----:B------:R-:W-:Y:S01]  /*d280*/  FMUL.FTZ R88, R58, R87 ;  /* 0x000000573a587220 */ /* 0x000fe20000410000 */
[----:B------:R-:W-:-:S02]  /*d290*/  HADD2.F32 R4, -RZ, R4.H1_H1 ;  /* 0x30000004ff047230 */ /* 0x000fc40000004100 */
[-C--:B------:R-:W-:Y:S01]  /*d2a0*/  FMUL.FTZ R90, R58, R60.reuse ;  /* 0x0000003c3a5a7220 */ /* 0x080fe20000410000 */
[--C-:B------:R-:W-:Y:S02]  /*d2b0*/  HADD2.F32 R54, -RZ, R6.reuse.H0_H0 ;  /* 0x20000006ff367230 */ /* 0x100fe40000004100 */
[----:B------:R-:W-:Y:S01]  /*d2c0*/  FFMA.FTZ R88, R57, R60, -R88 ;  /* 0x0000003c39587223 */ /* 0x000fe20000010858 */
[----:B------:R-:W-:Y:S02]  /*d2d0*/  HADD2.F32 R55, -RZ, R6.H1_H1 ;  /* 0x30000006ff377230 */ /* 0x000fe40000004100 */
[C---:B------:R-:W-:Y:S01]  /*d2e0*/  FMUL.FTZ R58, R4.reuse, R61 ;  /* 0x0000003d043a7220 */ /* 0x040fe20000410000 */
[--C-:B------:R-:W-:Y:S02]  /*d2f0*/  HADD2.F32 R6, -RZ, R5.reuse.H0_H0 ;  /* 0x20000005ff067230 */ /* 0x100fe40000004100 */
[----:B------:R-:W-:Y:S01]  /*d300*/  FMUL.FTZ R60, R4, R59 ;  /* 0x0000003b043c7220 */ /* 0x000fe20000410000 */
[----:B------:R-:W-:-:S02]  /*d310*/  HADD2.F32 R5, -RZ, R5.H1_H1 ;  /* 0x30000005ff057230 */ /* 0x000fc40000004100 */
[----:B------:R-:W-:Y:S01]  /*d320*/  FFMA.FTZ R87, R57, R87, R90 ;  /* 0x0000005739577223 */ /* 0x000fe2000001005a */
[----:B------:R-:W-:Y:S02]  /*d330*/  HADD2.F32 R4, -RZ, R89.H0_H0 ;  /* 0x20000059ff047230 */ /* 0x000fe40000004100 */
[C---:B------:R-:W-:Y:S01]  /*d340*/  FFMA.FTZ R61, R7.reuse, R61, R60 ;  /* 0x0000003d073d7223 */ /* 0x040fe2000001003c */
[----:B------:R-:W-:Y:S01]  /*d350*/  FFMA.FTZ R58, R7, R59, -R58 ;  /* 0x0000003b073a7223 */ /* 0x000fe2000001083a */
        /* <DEDUP_REMOVED lines=12> */
[----:B------:R1:W-:Y:S02]  /*d420*/  STS.128 [R0], R4 ;  /* 0x0000000400007388 */ /* 0x0003e40000000c00 */
.L_x_2797:
[----:B------:R-:W-:Y:S05]  /*d430*/  BSYNC B2 ;  /* 0x0000000000027941 */ /* 0x000fea0003800000 */
.L_x_2796:
[----:B------:R-:W-:Y:S04]  /*d440*/  BSSY B2, `(.L_x_2798) ;  /* 0x000002c000027945 */ /* 0x000fe80003800000 */
[----:B------:R-:W-:Y:S05]  /*d450*/  @P2 BRA `(.L_x_2799) ;  /* 0x0000000000a82947 */ /* 0x000fea0003800000 */
[----:B01----:R-:W0:Y:S01]  /*d460*/  LDS.128 R4, [R3+0x10400] ;  /* 0x0104000003047984 */ /* 0x003e220000000c00 */
        /* <DEDUP_REMOVED lines=41> */
.L_x_2799:
[----:B------:R-:W-:Y:S05]  /*d700*/  BSYNC B2 ;  /* 0x0000000000027941 */ /* 0x000fea0003800000 */
.L_x_2798:
[----:B------:R-:W-:Y:S04]  /*d710*/  BSSY B2, `(.L_x_2800) ;  /* 0x000002c000027945 */ /* 0x000fe80003800000 */
[----:B------:R-:W-:Y:S05]  /*d720*/  @P3 BRA `(.L_x_2801) ;  /* 0x0000000000a83947 */ /* 0x000fea0003800000 */
[----:B012---:R-:W0:Y:S01]  /*d730*/  LDS.128 R4, [R0+0x4000] ;  /* 0x0040000000047984 */ /* 0x007e220000000c00 */
        /* <DEDUP_REMOVED lines=41> */
.L_x_2801:
[----:B------:R-:W-:Y:S05]  /*d9d0*/  BSYNC B2 ;  /* 0x0000000000027941 */ /* 0x000fea0003800000 */
.L_x_2800:
[----:B------:R-:W-:Y:S04]  /*d9e0*/  BSSY B2, `(.L_x_2802) ;  /* 0x000002c000027945 */ /* 0x000fe80003800000 */
[----:B------:R-:W-:Y:S05]  /*d9f0*/  @P4 BRA `(.L_x_2803) ;  /* 0x0000000000a84947 */ /* 0x000fea0003800000 */
[----:B0123--:R-:W0:Y:S01]  /*da00*/  LDS.128 R4, [R3+0x14400] ;  /* 0x0144000003047984 */ /* 0x00fe220000000c00 */
        /* <DEDUP_REMOVED lines=41> */
.L_x_2803:
[----:B------:R-:W-:Y:S05]  /*dca0*/  BSYNC B2 ;  /* 0x0000000000027941 */ /* 0x000fea0003800000 */
.L_x_2802:
[----:B------:R-:W-:Y:S05]  /*dcb0*/  @P5 BRA `(.L_x_2793) ;  /* 0x0000000000a85947 */ /* 0x000fea0003800000 */
[----:B01234-:R-:W0:Y:S01]  /*dcc0*/  LDS.128 R4, [R0+0x8000] ;  /* 0x0080000000047984 */ /* 0x01fe220000000c00 */
[----:B------:R-:W-:Y:S01]  /*dcd0*/  SHF.R.U32.HI R43, RZ, 0x10, R37 ;  /* 0x00000010ff2b7819 */ /* 0x000fe20000011625 */
[----:B------:R-:W-:Y:S01]  /*dce0*/  HADD2.F32 R42, -RZ, R69.H0_H0 ;  /* 0x20000045ff2a7230 */ /* 0x000fe20000004100 */
[--C-:B------:R-:W-:Y:S01]  /*dcf0*/  SHF.R.U32.HI R45, RZ, 0x10, R39.reuse ;  /* 0x00000010ff2d7819 */ /* 0x100fe20000011627 */
        /* <DEDUP_REMOVED lines=38> */
.L_x_2793:
[----:B------:R-:W-:Y:S05]  /*df60*/  BSYNC B1 ;  /* 0x0000000000017941 */ /* 0x000fea0003800000 */
.L_x_2792:
[----:B01234-:R-:W-:-:S04]  /*df70*/  IADD3 R4, R170, 0x40, RZ ;  /* 0x00000040aa047810 */ /* 0x01ffc80007ffe0ff */
        /* <DEDUP_REMOVED lines=53> */
.L_x_2806:
[----:B------:R-:W-:Y:S05]  /*e2d0*/  BSYNC B1 ;  /* 0x0000000000017941 */ /* 0x000fea0003800000 */
.L_x_2805:
[----:B------:R-:W-:Y:S04]  /*e2e0*/  BSSY B1, `(.L_x_2807) ;  /* 0x000002c000017945 */ /* 0x000fe80003800000 */
[----:B------:R-:W-:Y:S05]  /*e2f0*/  @P1 BRA `(.L_x_2808) ;  /* 0x0000000000a81947 */ /* 0x000fea0003800000 */
[----:B0-----:R-:W0:Y:S01]  /*e300*/  LDS.128 R4, [R0+0x2000] ;  /* 0x0020000000047984 */ /* 0x001e220000000c00 */
        /* <DEDUP_REMOVED lines=41> */
.L_x_2808:
[----:B------:R-:W-:Y:S05]  /*e5a0*/  BSYNC B1 ;  /* 0x0000000000017941 */ /* 0x000fea0003800000 */
.L_x_2807:
        /* <DEDUP_REMOVED lines=44> */
.L_x_2810:
[----:B------:R-:W-:Y:S05]  /*e870*/  BSYNC B1 ;  /* 0x0000000000017941 */ /* 0x000fea0003800000 */
.L_x_2809:
        /* <DEDUP_REMOVED lines=44> */
.L_x_2812:
[----:B------:R-:W-:Y:S05]  /*eb40*/  BSYNC B1 ;  /* 0x0000000000017941 */ /* 0x000fea0003800000 */
.L_x_2811:
[----:B------:R-:W-:Y:S04]  /*eb50*/  BSSY B1, `(.L_x_2813) ;  /* 0x000002c000017945 */ /* 0x000fe80003800000 */
[----:B------:R-:W-:Y:S05]  /*eb60*/  @P4 BRA `(.L_x_2814) ;  /* 0x0000000000a84947 */ /* 0x000fea0003800000 */
[----:B0123--:R-:W0:Y:S01]  /*eb70*/  LDS.128 R4, [R3+0x16400] ;  /* 0x0164000003047984 */ /* 0x00fe220000000c00 */
[----:B------:R-:W-:Y:S01]  /*eb80*/  SHF.R.U32.HI R21, RZ, 0x10, R15 ;  /* 0x00000010ff157819 */ /* 0x000fe2000001160f */
[----:B------:R-:W-:Y:S01]  /*eb90*/  HADD2.F32 R20, -RZ, R65.H0_H0 ;  /* 0x20000041ff147230 */ /* 0x000fe20000004100 */
[----:B------:R-:W-:Y:S01]  /*eba0*/  SHF.R.U32.HI R25, RZ, 0x10, R13 ;  /* 0x00000010ff197819 */ /* 0x000fe2000001160d */
[--C-:B------:R-:W-:Y:S01]  /*ebb0*/  HADD2.F32 R24, -RZ, R64.reuse.H1_H1 ;  /* 0x30000040ff187230 */ /* 0x100fe20000004100 */
        /* <DEDUP_REMOVED lines=37> */
.L_x_2814:
[----:B------:R-:W-:Y:S05]  /*ee10*/  BSYNC B1 ;  /* 0x0000000000017941 */ /* 0x000fea0003800000 */
.L_x_2813:
[----:B------:R-:W-:Y:S05]  /*ee20*/  @P5 BRA `(.L_x_2804) ;  /* 0x0000003400cc5947 */ /* 0x000fea0003800000 */
[----:B01234-:R-:W0:Y:S01]  /*ee30*/  LDS.128 R4, [R0+0xa000] ;  /* 0x00a0000000047984 */ /* 0x01fe220000000c00 */
[----:B------:R-:W-:Y:S01]  /*ee40*/  SHF.R.U32.HI R14, RZ, 0x10, R9 ;  /* 0x00000010ff0e7819 */ /* 0x000fe20000011609 */
[--C-:B------:R-:W-:Y:S01]  /*ee50*/  HADD2.F32 R13, -RZ, R62.reuse.H1_H1 ;  /* 0x3000003eff0d7230 */ /* 0x100fe20000004100 */
[--C-:B------:R-:W-:Y:S01]  /*ee60*/  SHF.R.U32.HI R12, RZ, 0x10, R11.reuse ;  /* 0x00000010ff0c7819 */ /* 0x100fe2000001160b */
[----:B------:R-:W-:Y:S01]  /*ee70*/  HADD2.F32 R62, -RZ, R62.H0_H0 ;  /* 0x2000003eff3e7230 */ /* 0x000fe20000004100 */
        /* <DEDUP_REMOVED lines=38> */
.L_x_2783:
[----:B------:R-:W0:Y:S01]  /*f0e0*/  LDC R8, c[0x0][0x448] ;  /* 0x00011200ff087b82 */ /* 0x000e220000000800 */
[----:B------:R-:W-:Y:S01]  /*f0f0*/  IMAD R3, R199, 0x40, R64 ;  /* 0x00000040c7037824 */ /* 0x000fe200078e0240 */
[----:B------:R-:W-:Y:S01]  /*f100*/  ULDC.64 UR4, c[0x0][0x3f8] ;  /* 0x0000fe0000047ab9 */ /* 0x000fe20000000a00 */
[----:B------:R-:W-:Y:S01]  /*f110*/  ULDC.64 UR6, c[0x0][0x408] ;  /* 0x0001020000067ab9 */ /* 0x000fe20000000a00 */
[----:B------:R-:W-:Y:S02]  /*f120*/  IMAD.MOV.U32 R48, RZ, RZ, R24 ;  /* 0x000000ffff307224 */ /* 0x000fe400078e0018 */
[----:B------:R-:W-:Y:S01]  /*f130*/  IMAD.MOV.U32 R4, RZ, RZ, R140 ;  /* 0x000000ffff047224 */ /* 0x000fe200078e008c */
[----:B0-----:R-:W-:-:S13]  /*f140*/  ISETP.NE.AND P0, PT, R8, 0x1, PT ;  /* 0x000000010800780c */ /* 0x001fda0003f05270 */
[----:B------:R-:W0:Y:S08]  /*f150*/  @P0 LDC R0, c[0x0][0x44c] ;  /* 0x00011300ff000b82 */ /* 0x000e300000000800 */
[----:B------:R-:W2:Y:S01]  /*f160*/  @P0 LDC R5, c[0x0][0x450] ;  /* 0x00011400ff050b82 */ /* 0x000ea20000000800 */
[----:B0-----:R-:W-:-:S05]  /*f170*/  @P0 IMAD.HI.U32 R0, R3, R0, RZ ;  /* 0x0000000003000227 */ /* 0x001fca00078e00ff */
[----:B--2---:R-:W-:Y:S02]  /*f180*/  @P0 SHF.R.U32.HI R3, RZ, R5, R0 ;  /* 0x00000005ff030219 */ /* 0x004fe40000011600 */
[----:B------:R-:W-:Y:S02]  /*f190*/  MOV R5, R27 ;  /* 0x0000001b00057202 */ /* 0x000fe40000000f00 */
[----:B------:R-:W-:Y:S01]  /*f1a0*/  SHF.R.S32.HI R0, RZ, 0x1f, R3 ;  /* 0x0000001fff007819 */ /* 0x000fe20000011403 */
[----:B------:R-:W-:-:S04]  /*f1b0*/  IMAD.WIDE.U32 R48, R3, UR4, R48 ;  /* 0x0000000403307c25 */ /* 0x000fc8000f8e0030 */
[C---:B------:R-:W-:Y:S02]  /*f1c0*/  IMAD R6, R0.reuse, UR4, RZ ;  /* 0x0000000400067c24 */ /* 0x040fe4000f8e02ff */
[----:B------:R-:W-:Y:S02]  /*f1d0*/  IMAD R0, R0, UR6, RZ ;  /* 0x0000000600007c24 */ /* 0x000fe4000f8e02ff */
[C---:B------:R-:W-:Y:S01]  /*f1e0*/  IMAD R7, R3.reuse, UR5, R6 ;  /* 0x0000000503077c24 */ /* 0x040fe2000f8e0206 */
[----:B------:R-:W-:Y:S01]  /*f1f0*/  ULDC.64 UR4, c[0x0][0x3e8] ;  /* 0x0000fa0000047ab9 */ /* 0x000fe20000000a00 */
[----:B------:R-:W-:-:S04]  /*f200*/  IMAD.WIDE.U32 R4, R3, UR6, R4 ;  /* 0x0000000603047c25 */ /* 0x000fc8000f8e0004 */
        /* <DEDUP_REMOVED lines=10> */
[----:B------:R0:W2:Y:S04]  /*f2b0*/  SHFL.IDX PT, R5, R48, RZ, 0x1c1f ;  /* 0x001c1fff30057589 */ /* 0x0000a800000e0000 */
[----:B------:R0:W3:Y:S04]  /*f2c0*/  SHFL.IDX PT, R4, R3, RZ, 0x1c1f ;  /* 0x001c1fff03047589 */ /* 0x0000e800000e0000 */
[----:B------:R0:W0:Y:S04]  /*f2d0*/  SHFL.IDX PT, R7, R61, RZ, 0x1c1f ;  /* 0x001c1fff3d077589 */ /* 0x00002800000e0000 */
[----:B------:R0:W0:Y:S02]  /*f2e0*/  SHFL.IDX PT, R14, R0, RZ, 0x1c1f ;  /* 0x001c1fff000e7589 */ /* 0x00002400000e0000 */
.L_x_3069:
        /* <DEDUP_REMOVED lines=11> */
[----:B-1--4-:R-:W-:Y:S02]  /*f3a0*/  CS2R R28, SRZ ;  /* 0x00000000001c7805 */ /* 0x012fe4000001ff00 */
[----:B------:R-:W-:-:S02]  /*f3b0*/  CS2R R30, SRZ ;  /* 0x00000000001e7805 */ /* 0x000fc4000001ff00 */
[----:B------:R-:W-:Y:S02]  /*f3c0*/  CS2R R24, SRZ ;  /* 0x0000000000187805 */ /* 0x000fe4000001ff00 */
[----:B------:R-:W-:Y:S01]  /*f3d0*/  CS2R R26, SRZ ;  /* 0x00000000001a7805 */ /* 0x000fe2000001ff00 */
[----:B------:R-:W-:Y:S06]  /*f3e0*/  @P0 BRA `(.L_x_2817) ;  /* 0x00000000009c0947 */ /* 0x000fec0003800000 */
[----:B------:R-:W-:Y:S01]  /*f3f0*/  ULDC UR4, c[0x0][0x3f4] ;  /* 0x0000fd0000047ab9 */ /* 0x000fe20000000800 */
[----:B---3--:R-:W-:Y:S01]  /*f400*/  MOV R8, R4 ;  /* 0x0000000400087202 */ /* 0x008fe20000000f00 */
[----:B--2---:R-:W-:Y:S01]  /*f410*/  IMAD.MOV.U32 R9, RZ, RZ, R5 ;  /* 0x000000ffff097224 */ /* 0x004fe200078e0005 */
[----:B------:R-:W-:Y:S01]  /*f420*/  ISETP.GE.AND P2, PT, R16, UR4, PT ;  /* 0x0000000410007c0c */ /* 0x000fe2000bf46270 */
[----:B0-----:R-:W-:Y:S01]  /*f430*/  IMAD.MOV.U32 R21, RZ, RZ, R7 ;  /* 0x000000ffff157224 */ /* 0x001fe200078e0007 */
[----:B------:R-:W-:Y:S02]  /*f440*/  ISETP.GE.AND P3, PT, R163, UR4, PT ;  /* 0x00000004a3007c0c */ /* 0x000fe4000bf66270 */
[----:B------:R-:W-:Y:S02]  /*f450*/  CS2R R28, SRZ ;  /* 0x00000000001c7805 */ /* 0x000fe4000001ff00 */
[----:B------:R-:W-:Y:S02]  /*f460*/  ISETP.GE.AND P4, PT, R164, UR4, PT ;  /* 0x00000004a4007c0c */ /* 0x000fe4000bf86270 */
[----:B------:R-:W-:-:S02]  /*f470*/  CS2R R30, SRZ ;  /* 0x00000000001e7805 */ /* 0x000fc4000001ff00 */
[----:B------:R-:W-:Y:S02]  /*f480*/  MOV R20, R14 ;  /* 0x0000000e00147202 */ /* 0x000fe40000000f00 */
[----:B------:R-:W-:Y:S02]  /*f490*/  CS2R R40, SRZ ;  /* 0x0000000000287805 */ /* 0x000fe4000001ff00 */
[----:B------:R-:W-:Y:S02]  /*f4a0*/  CS2R R42, SRZ ;  /* 0x00000000002a7805 */ /* 0x000fe4000001ff00 */
[----:B------:R-:W-:Y:S01]  /*f4b0*/  CS2R R26, SRZ ;  /* 0x00000000001a7805 */ /* 0x000fe2000001ff00 */
[----:B------:R-:W-:Y:S01]  /*f4c0*/  ULDC.64 UR6, c[0x0][0x208] ;  /* 0x0000820000067ab9 */ /* 0x000fe20000000a00 */
[----:B------:R-:W-:Y:S02]  /*f4d0*/  @!P2 IMAD.SHL.U32 R11, R16, 0x2, RZ ;  /* 0x00000002100ba824 */ /* 0x000fe400078e00ff */
[----:B------:R-:W-:-:S02]  /*f4e0*/  @!P3 IMAD.SHL.U32 R15, R166, 0x8, RZ ;  /* 0x00000008a60fb824 */ /* 0x000fc400078e00ff */
[----:B------:R-:W-:Y:S01]  /*f4f0*/  @!P4 IMAD.SHL.U32 R25, R167, 0x8, RZ ;  /* 0x00000008a719c824 */ /* 0x000fe200078e00ff */
[-C--:B------:R-:W-:Y:S02]  /*f500*/  @!P2 IADD3 R4, P0, R4, R11.reuse, RZ ;  /* 0x0000000b0404a210 */ /* 0x080fe40007f1e0ff */
[----:B------:R-:W-:Y:S01]  /*f510*/  @!P2 IADD3 R6, P1, R14, R11, RZ ;  /* 0x0000000b0e06a210 */ /* 0x000fe20007f3e0ff */
[----:B------:R-:W-:-:S04]  /*f520*/  @!P3 IMAD.WIDE R10, R15, 0x2, R8 ;  /* 0x000000020f0ab825 */ /* 0x000fc800078e0208 */
[----:B------:R-:W-:Y:S01]  /*f530*/  @!P4 IMAD.WIDE R12, R25, 0x2, R8 ;  /* 0x00000002190cc825 */ /* 0x000fe200078e0208 */
[----:B------:R-:W-:Y:S02]  /*f540*/  CS2R R36, SRZ ;  /* 0x0000000000247805 */ /* 0x000fe4000001ff00 */
[----:B------:R-:W-:Y:S02]  /*f550*/  CS2R R38, SRZ ;  /* 0x0000000000267805 */ /* 0x000fe4000001ff00 */
[----:B------:R-:W-:Y:S01]  /*f560*/  CS2R R32, SRZ ;  /* 0x0000000000207805 */ /* 0x000fe2000001ff00 */
[--C-:B------:R-:W-:Y:S01]  /*f570*/  @!P3 IMAD.WIDE R14, R15, 0x2, R20.reuse ;  /* 0x000000020f0eb825 */ /* 0x100fe200078e0214 */
[----:B------:R-:W-:Y:S02]  /*f580*/  CS2R R34, SRZ ;  /* 0x0000000000227805 */ /* 0x000fe4000001ff00 */
[----:B------:R-:W-:Y:S02]  /*f590*/  CS2R R44, SRZ ;  /* 0x00000000002c7805 */ /* 0x000fe4000001ff00 */
[----:B------:R-:W-:Y:S01]  /*f5a0*/  CS2R R46, SRZ ;  /* 0x00000000002e7805 */ /* 0x000fe2000001ff00 */
[----:B------:R-:W-:Y:S01]  /*f5b0*/  @!P4 IMAD.WIDE R8, R25, 0x2, R20 ;  /* 0x000000021908c825 */ /* 0x000fe200078e0214 */
[----:B------:R-:W-:-:S02]  /*f5c0*/  @!P2 SHF.L.U64.HI R20, R16, 0x1, R17 ;  /* 0x000000011014a819 */ /* 0x000fc40000010211 */
[----:B------:R-:W-:Y:S01]  /*f5d0*/  CS2R R24, SRZ ;  /* 0x0000000000187805 */ /* 0x000fe2000001ff00 */
[----:B------:R1:W5:Y:S02]  /*f5e0*/  @!P3 LD.E.128 R28, desc[UR6][R10.64] ;  /* 0x000000060a1cb980 */ /* 0x000364000c101d00 */
[--C-:B------:R-:W-:Y:S02]  /*f5f0*/  @!P2 IMAD.X R5, R5, 0x1, R20.reuse, P0 ;  /* 0x000000010505a824 */ /* 0x100fe400000e0614 */
[----:B------:R1:W5:Y:S01]  /*f600*/  @!P3 LD.E.128 R40, desc[UR6][R14.64] ;  /* 0x000000060e28b980 */ /* 0x000362000c101d00 */
[----:B------:R-:W-:-:S03]  /*f610*/  @!P2 IMAD.X R7, R7, 0x1, R20, P1 ;  /* 0x000000010707a824 */ /* 0x000fc600008e0614 */
[----:B------:R1:W5:Y:S04]  /*f620*/  @!P4 LD.E.128 R24, desc[UR6][R12.64] ;  /* 0x000000060c18c980 */ /* 0x000368000c101d00 */
[----:B------:R1:W5:Y:S04]  /*f630*/  @!P4 LD.E.128 R36, desc[UR6][R8.64] ;  /* 0x000000060824c980 */ /* 0x000368000c101d00 */
[----:B------:R1:W5:Y:S04]  /*f640*/  @!P2 LD.E.128 R32, desc[UR6][R4.64] ;  /* 0x000000060420a980 */ /* 0x000368000c101d00 */
[----:B------:R1:W5:Y:S02]  /*f650*/  @!P2 LD.E.128 R44, desc[UR6][R6.64] ;  /* 0x00000006062ca980 */ /* 0x000364000c101d00 */
.L_x_2817:
[----:B------:R-:W-:Y:S05]  /*f660*/  BSYNC B1 ;  /* 0x0000000000017941 */ /* 0x000fea0003800000 */
.L_x_2816:
[----:B-12--5:R-:W-:Y:S01]  /*f670*/  IMAD.MOV.U32 R5, RZ, RZ, R45 ;  /* 0x000000ffff057224 */ /* 0x026fe200078e002d */
[----:B---3--:R-:W-:Y:S01]  /*f680*/  MOV R4, R44 ;  /* 0x0000002c00047202 */ /* 0x008fe20000000f00 */
[----:B------:R-:W-:Y:S01]  /*f690*/  IMAD.MOV.U32 R6, RZ, RZ, R46 ;  /* 0x000000ffff067224 */ /* 0x000fe200078e002e */
[----:B------:R-:W-:Y:S01]  /*f6a0*/  UMOV UR4, 0xffffffff ;  /* 0xffffffff00047882 */ /* 0x000fe20000000000 */
[----:B0-----:R-:W-:Y:S01]  /*f6b0*/  IMAD.MOV.U32 R7, RZ, RZ, R47 ;  /* 0x000000ffff077224 */ /* 0x001fe200078e002f */
[----:B------:R-:W-:Y:S01]  /*f6c0*/  PRMT R95, R5, 0x7610, R95 ;  /* 0x00007610055f7816 */ /* 0x000fe2000000005f */
[----:B------:R-:W-:Y:S01]  /*f6d0*/  IMAD.MOV.U32 R5, RZ, RZ, R41 ;  /* 0x000000ffff057224 */ /* 0x000fe200078e0029 */
[----:B------:R-:W-:Y:S02]  /*f6e0*/  PRMT R99, R99, 0x5410, R4 ;  /* 0x0000541063637816 */ /* 0x000fe40000000004 */
        /* <DEDUP_REMOVED lines=22> */
[----:B------:R-:W-:-:S04]  /*f850*/  MOV R4, R28 ;  /* 0x0000001c00047202 */ /* 0x000fc80000000f00 */
[----:B------:R-:W-:Y:S01]  /*f860*/  PRMT R88, R4, 0x5410, R5 ;  /* 0x0000541004587816 */ /* 0x000fe20000000005 */
[----:B------:R-:W-:Y:S01]  /*f870*/  IMAD.MOV.U32 R5, RZ, RZ, R25 ;  /* 0x000000ffff057224 */ /* 0x000fe200078e0019 */
[----:B------:R-:W-:Y:S01]  /*f880*/  PRMT R89, R6, 0x5410, R7 ;  /* 0x0000541006597816 */ /* 0x000fe20000000007 */
[----:B------:R-:W-:Y:S01]  /*f890*/  IMAD.MOV.U32 R6, RZ, RZ, R26 ;  /* 0x000000ffff067224 */ /* 0x000fe200078e001a */
[----:B------:R-:W-:Y:S01]  /*f8a0*/  MOV R4, R24 ;  /* 0x0000001800047202 */ /* 0x000fe20000000f00 */
[----:B------:R-:W-:-:S03]  /*f8b0*/  IMAD.MOV.U32 R7, RZ, RZ, R27 ;  /* 0x000000ffff077224 */ /* 0x000fc600078e001b */
[----:B------:R-:W-:Y:S02]  /*f8c0*/  PRMT R78, R4, 0x5410, R5 ;  /* 0x00005410044e7816 */ /* 0x000fe40000000005 */
[----:B------:R-:W-:Y:S02]  /*f8d0*/  CS2R R4, SRZ ;  /* 0x0000000000047805 */ /* 0x000fe4000001ff00 */
[----:B------:R-:W-:Y:S01]  /*f8e0*/  PRMT R79, R6, 0x5410, R7 ;  /* 0x00005410064f7816 */ /* 0x000fe20000000007 */
[----:B------:R-:W-:Y:S06]  /*f8f0*/  BRA.DIV UR4, `(.L_x_2818) ;  /* 0x0000015a04e87947 */ /* 0x000fec000b800000 */
[----:B------:R0:W1:Y:S04]  /*f900*/  SHFL.IDX PT, R21, R48, 0x1, 0x1c1f ;  /* 0x003c1f0030157f89 */ /* 0x00006800000e0000 */
[----:B------:R0:W2:Y:S04]  /*f910*/  SHFL.IDX PT, R20, R3, 0x1, 0x1c1f ;  /* 0x003c1f0003147f89 */ /* 0x0000a800000e0000 */
[----:B------:R-:W3:Y:S04]  /*f920*/  SHFL.IDX PT, R61, R61, 0x1, 0x1c1f ;  /* 0x003c1f003d3d7f89 */ /* 0x000ee800000e0000 */
[----:B0-----:R-:W4:Y:S02]  /*f930*/  SHFL.IDX PT, R0, R0, 0x1, 0x1c1f ;  /* 0x003c1f0000007f89 */ /* 0x001f2400000e0000 */
.L_x_3075:
[----:B------:R-:W-:Y:S01]  /*f940*/  IADD3 R64, R64, 0x40, RZ ;  /* 0x0000004040407810 */ /* 0x000fe20007ffe0ff */
[----:B------:R-:W-:Y:S01]  /*f950*/  BSSY B1, `(.L_x_2819) ;  /* 0x0000035000017945 */ /* 0x000fe20003800000 */
[----:B------:R-:W-:Y:S02]  /*f960*/  CS2R R6, SRZ ;  /* 0x0000000000067805 */ /* 0x000fe4000001ff00 */
[----:B------:R-:W-:Y:S02]  /*f970*/  CS2R R8, SRZ ;  /* 0x0000000000087805 */ /* 0x000fe4000001ff00 */
[----:B------:R-:W-:Y:S02]  /*f980*/  ISETP.GE.AND P0, PT, R64, R65, PT ;  /* 0x000000414000720c */ /* 0x000fe40003f06270 */
        /* <DEDUP_REMOVED lines=11> */
[----:B--2---:R-:W-:Y:S01]  /*fa40*/  IMAD.MOV.U32 R6, RZ, RZ, R20 ;  /* 0x000000ffff067224 */ /* 0x004fe200078e0014 */
[----:B------:R-:W-:Y:S01]  /*fa50*/  ISETP.GE.AND P3, PT, R163, UR4, PT ;  /* 0x00000004a3007c0c */ /* 0x000fe2000bf66270 */
[----:B-1----:R-:W-:Y:S01]  /*fa60*/  IMAD.MOV.U32 R7, RZ, RZ, R21 ;  /* 0x000000ffff077224 */ /* 0x002fe200078e0015 */
[----:B------:R-:W-:Y:S01]  /*fa70*/  ISETP.GE.AND P4, PT, R164, UR4, PT ;  /* 0x00000004a4007c0c */ /* 0x000fe2000bf86270 */
[----:B----4-:R-:W-:Y:S01]  /*fa80*/  IMAD.MOV.U32 R8, RZ, RZ, R0 ;  /* 0x000000ffff087224 */ /* 0x010fe200078e0000 */
[----:B------:R-:W-:Y:S01]  /*fa90*/  ISETP.GE.AND P2, PT, R16, UR4, PT ;  /* 0x0000000410007c0c */ /* 0x000fe2000bf46270 */
[----:B---3--:R-:W-:Y:S01]  /*faa0*/  IMAD.MOV.U32 R9, RZ, RZ, R61 ;  /* 0x000000ffff097224 */ /* 0x008fe200078e003d */
[----:B------:R-:W-:Y:S02]  /*fab0*/  CS2R R52, SRZ ;  /* 0x0000000000347805 */ /* 0x000fe4000001ff00 */
[----:B------:R-:W-:-:S02]  /*fac0*/  CS2R R54, SRZ ;  /* 0x0000000000367805 */ /* 0x000fc4000001ff00 */
[----:B------:R-:W-:Y:S02]  /*fad0*/  CS2R R10, SRZ ;  /* 0x00000000000a7805 */ /* 0x000fe4000001ff00 */
[----:B------:R-:W-:Y:S02]  /*fae0*/  CS2R R56, SRZ ;  /* 0x0000000000387805 */ /* 0x000fe4000001ff00 */
[----:B------:R-:W-:Y:S01]  /*faf0*/  CS2R R58, SRZ ;  /* 0x00000000003a7805 */ /* 0x000fe2000001ff00 */
[----:B------:R-:W-:Y:S01]  /*fb00*/  ULDC.64 UR6, c[0x0][0x208] ;  /* 0x0000820000067ab9 */ /* 0x000fe20000000a00 */
[----:B------:R-:W-:Y:S01]  /*fb10*/  @!P3 SHF.L.U32 R13, R166, 0x3, RZ ;  /* 0x00000003a60db819 */ /* 0x000fe200000006ff */
[----:B------:R-:W-:Y:S02]  /*fb20*/  @!P4 IMAD.SHL.U32 R63, R167, 0x8, RZ ;  /* 0x00000008a73fc824 */ /* 0x000fe400078e00ff */
[----:B------:R-:W-:Y:S02]  /*fb30*/  @!P2 IMAD.SHL.U32 R3, R16, 0x2, RZ ;  /* 0x000000021003a824 */ /* 0x000fe400078e00ff */
[----:B------:R-:W-:-:S03]  /*fb40*/  @!P3 IMAD.WIDE R4, R13, 0x2, R6 ;  /* 0x000000020d04b825 */ /* 0x000fc600078e0206 */
[-C--:B------:R-:W-:Y:S01]  /*fb50*/  @!P2 IADD3 R60, P1, R0, R3.reuse, RZ ;  /* 0x00000003003ca210 */ /* 0x080fe20007f3e0ff */
[----:B------:R-:W-:Y:S01]  /*fb60*/  @!P4 IMAD.WIDE R6, R63, 0x2, R6 ;  /* 0x000000023f06c825 */ /* 0x000fe200078e0206 */
[----:B------:R-:W-:Y:S01]  /*fb70*/  @!P2 SHF.L.U64.HI R0, R16, 0x1, R17 ;  /* 0x000000011000a819 */ /* 0x000fe20000010211 */
[----:B------:R0:W5:Y:S01]  /*fb80*/  @!P3 LD.E.128 R52, desc[UR6][R4.64] ;  /* 0x000000060434b980 */ /* 0x000162000c101d00 */
[----:B------:R-:W-:Y:S01]  /*fb90*/  @!P2 IADD3 R20, P0, R20, R3, RZ ;  /* 0x000000031414a210 */ /* 0x000fe20007f1e0ff */
[--C-:B------:R-:W-:Y:S01]  /*fba0*/  @!P3 IMAD.WIDE R12, R13, 0x2, R8.reuse ;  /* 0x000000020d0cb825 */ /* 0x100fe200078e0208 */
[----:B------:R-:W-:Y:S01]  /*fbb0*/  CS2R R14, SRZ ;  /* 0x00000000000e7805 */ /* 0x000fe2000001ff00 */
[----:B------:R1:W5:Y:S01]  /*fbc0*/  @!P4 LD.E.128 R56, desc[UR6][R6.64] ;  /* 0x000000060638c980 */ /* 0x000362000c101d00 */
[----:B------:R-:W-:Y:S01]  /*fbd0*/  CS2R R48, SRZ ;  /* 0x0000000000307805 */ /* 0x000fe2000001ff00 */
[----:B------:R-:W-:Y:S01]  /*fbe0*/  @!P4 IMAD.WIDE R62, R63, 0x2, R8 ;  /* 0x000000023f3ec825 */ /* 0x000fe200078e0208 */
[----:B------:R-:W-:-:S02]  /*fbf0*/  CS2R R8, SRZ ;  /* 0x0000000000087805 */ /* 0x000fc4000001ff00 */
[----:B------:R-:W-:Y:S02]  /*fc00*/  CS2R R50, SRZ ;  /* 0x0000000000327805 */ /* 0x000fe4000001ff00 */
[----:B------:R-:W-:Y:S02]  /*fc10*/  @!P2 IADD3.X R21, R21, R0, RZ, P0, !PT ;  /* 0x000000001515a210 */ /* 0x000fe400007fe4ff */
[----:B0-----:R-:W-:Y:S01]  /*fc20*/  CS2R R4, SRZ ;  /* 0x0000000000047805 */ /* 0x001fe2000001ff00 */
[----:B------:R-:W-:Y:S01]  /*fc30*/  @!P2 IMAD.X R61, R61, 0x1, R0, P1 ;  /* 0x000000013d3da824 */ /* 0x000fe200008e0600 */
[----:B------:R0:W5:Y:S01]  /*fc40*/  @!P3 LD.E.128 R8, desc[UR6][R12.64] ;  /* 0x000000060c08b980 */ /* 0x000162000c101d00 */
[----:B-1----:R-:W-:-:S03]  /*fc50*/  CS2R R6, SRZ ;  /* 0x0000000000067805 */ /* 0x002fc6000001ff00 */
[----:B------:R1:W5:Y:S04]  /*fc60*/  @!P2 LD.E.128 R48, desc[UR6][R20.64] ;  /* 0x000000061430a980 */ /* 0x000368000c101d00 */
[----:B------:R1:W5:Y:S01]  /*fc70*/  @!P2 LD.E.128 R4, desc[UR6][R60.64] ;  /* 0x000000063c04a980 */ /* 0x000362000c101d00 */
[----:B0-----:R-:W-:-:S06]  /*fc80*/  CS2R R12, SRZ ;  /* 0x00000000000c7805 */ /* 0x001fcc000001ff00 */
[----:B------:R1:W5:Y:S02]  /*fc90*/  @!P4 LD.E.128 R12, desc[UR6][R62.64] ;  /* 0x000000063e0cc980 */ /* 0x000364000c101d00 */
.L_x_2820:
[----:B------:R-:W-:Y:S05]  /*fca0*/  BSYNC B1 ;  /* 0x0000000000017941 */ /* 0x000fea0003800000 */
.L_x_2819:
[----:B-----5:R-:W-:Y:S01]  /*fcb0*/  IMAD.MOV.U32 R3, RZ, RZ, R4 ;  /* 0x000000ffff037224 */ /* 0x020fe200078e0004 */
[----:B----4-:R-:W-:Y:S01]  /*fcc0*/  LEA.HI R0, R198, R198, RZ, 0x1 ;  /* 0x000000c6c6007211 */ /* 0x010fe200078f08ff */
[----:B-12---:R-:W-:Y:S01]  /*fcd0*/  IMAD.MOV.U32 R20, RZ, RZ, R5 ;  /* 0x000000ffff147224 */ /* 0x006fe200078e0005 */
[----:B------:R-:W-:Y:S01]  /*fce0*/  MOV R21, R6 ;  /* 0x0000000600157202 */ /* 0x000fe20000000f00 */
[----:B------:R-:W-:Y:S01]  /*fcf0*/  IMAD.MOV.U32 R60, RZ, RZ, R7 ;  /* 0x000000ffff3c7224 */ /* 0x000fe200078e0007 */
[----:B------:R-:W-:Y:S01]  /*fd00*/  MOV R63, R57 ;  /* 0x00000039003f7202 */ /* 0x000fe20000000f00 */
[----:B------:R-:W-:Y:S01]  /*fd10*/  IMAD.MOV.U32 R62, RZ, RZ, R50 ;  /* 0x000000ffff3e7224 */ /* 0x000fe200078e0032 */
[----:B------:R-:W-:Y:S01]  /*fd20*/  PRMT R82, R3, 0x5410, R20 ;  /* 0x0000541003527816 */ /* 0x000fe20000000014 */
[----:B------:R-:W-:Y:S01]  /*fd30*/  BSSY B1, `(.L_x_2821) ;  /* 0x0000027000017945 */ /* 0x000fe20003800000 */
[----:B------:R-:W-:Y:S01]  /*fd40*/  LOP3.LUT R3, R0, 0xfffffffe, RZ, 0xc0, !PT ;  /* 0xfffffffe00037812 */ /* 0x000fe200078ec0ff */
[----:B------:R-:W-:Y:S01]  /*fd50*/  IMAD.MOV.U32 R0, RZ, RZ, R8 ;  /* 0x000000ffff007224 */ /* 0x000fe200078e0008 */
[----:B------:R-:W-:Y:S01]  /*fd60*/  PRMT R83, R21, 0x5410, R60 ;  /* 0x0000541015537816 */ /* 0x000fe2000000003c */
[----:B------:R-:W-:Y:S01]  /*fd70*/  IMAD.MOV.U32 R21, RZ, RZ, R10 ;  /* 0x000000ffff157224 */ /* 0x000fe200078e000a */
[----:B------:R-:W-:Y:S01]  /*fd80*/  MOV R20, R9 ;  /* 0x0000000900147202 */ /* 0x000fe20000000f00 */
[----:B------:R-:W-:Y:S01]  /*fd90*/  IMAD.IADD R3, R198, 0x1, -R3 ;  /* 0x00000001c6037824 */ /* 0x000fe200078e0a03 */
[----:B------:R-:W-:-:S02]  /*fda0*/  MOV R60, R49 ;  /* 0x00000031003c7202 */ /* 0x000fc40000000f00 */
[----:B------:R-:W-:Y:S01]  /*fdb0*/  PRMT R71, R0, 0x5410, R20 ;  /* 0x0000541000477816 */ /* 0x000fe20000000014 */
[----:B------:R-:W-:Y:S01]  /*fdc0*/  IMAD.MOV.U32 R0, RZ, RZ, R11 ;  /* 0x000000ffff007224 */ /* 0x000fe200078e000b */
[----:B---3--:R-:W-:Y:S01]  /*fdd0*/  SHF.L.U32 R61, R3, 0x1f, RZ ;  /* 0x0000001f033d7819 */ /* 0x008fe200000006ff */
[----:B------:R-:W-:Y:S01]  /*fde0*/  IMAD.MOV.U32 R3, RZ, RZ, R12 ;  /* 0x000000ffff037224 */ /* 0x000fe200078e000c */
[----:B------:R-:W-:Y:S01]  /*fdf0*/  PRMT R73, R21, 0x7610, R73 ;  /* 0x0000761015497816 */ /* 0x000fe20000000049 */
[----:B------:R-:W-:Y:S01]  /*fe00*/  IMAD.MOV.U32 R21, RZ, RZ, R14 ;  /* 0x000000ffff157224 */ /* 0x000fe200078e000e */
[----:B------:R-:W0:Y:S01]  /*fe10*/  SYNCS.PHASECHK.TRANS64.TRYWAIT P0, [R2+URZ+0x2a800], R61 ;  /* 0x02a8003d020075a7 */ /* 0x000e22000800017f */
[----:B------:R-:W-:Y:S02]  /*fe20*/  MOV R20, R13 ;  /* 0x0000000d00147202 */ /* 0x000fe40000000f00 */
[----:B------:R-:W-:Y:S02]  /*fe30*/  PRMT R73, R73, 0x5410, R0 ;  /* 0x0000541049497816 */ /* 0x000fe40000000000 */
[--C-:B------:R-:W-:Y:S01]  /*fe40*/  PRMT R0, R3, 0x5410, R20.reuse ;  /* 0x0000541003007816 */ /* 0x100fe20000000014 */
        /* <DEDUP_REMOVED lines=21> */
.L_x_3076:
[----:B------:R-:W-:Y:S05]  /*ffa0*/  BSYNC B1 ;  /* 0x0000000000017941 */ /* 0x000fea0003800000 */
.L_x_2821:
        /* <DEDUP_REMOVED lines=16> */
[--C-:B------:R-:W-:Y:S01]  /*100b0*/  HADD2.F32 R104, -RZ, R98.reuse.H1_H1 ;  /* 0x30000062ff687230 */ /* 0x100fe20000004100 */
[----:B------:R-:W-:Y:S01]  /*100c0*/  LEA.HI R62, R63, R62, RZ, 0x3 ;  /* 0x0000003e3f3e7211 */ /* 0x000fe200078f18ff */
[----:B------:R-:W-:Y:S01]  /*100d0*/  HADD2.F32 R98, -RZ, R98.H0_H0 ;  /* 0x20000062ff627230 */ /* 0x000fe20000004100 */
[----:B------:R-:W-:-:S02]  /*100e0*/  LOP3.LUT R63, R181, 0x38, R64, 0xf8, !PT ;  /* 0x00000038b53f7812 */ /* 0x000fc400078ef840 */
[----:B------:R-:W-:Y:S01]  /*100f0*/  IADD3 R61, R183, R60, RZ ;  /* 0x0000003cb73d7210 */ /* 0x000fe20007ffe0ff */
[----:B------:R-:W-:Y:S01]  /*10100*/  IMAD.SHL.U32 R62, R62, 0x400, RZ ;  /* 0x000004003e3e7824 */ /* 0x000fe200078e00ff */
[----:B------:R-:W-:Y:S02]  /*10110*/  LOP3.LUT R65, R63, R182, RZ, 0x3c, !PT ;  /* 0x000000b63f417212 */ /* 0x000fe400078e3cff */
[--C-:B------:R-:W-:Y:S01]  /*10120*/  SHF.R.U64 R44, R44, 0x10, R45.reuse ;  /* 0x000000102c2c7819 */ /* 0x100fe2000000122d */
[--C-:B------:R-:W-:Y:S01]  /*10130*/  IMAD R80, R61, 0x2, R2.reuse ;  /* 0x000000023d507824 */ /* 0x100fe200078e0202 */
[----:B------:R-:W-:Y:S02]  /*10140*/  LOP3.LUT R64, R62, 0x7fffe000, RZ, 0xc0, !PT ;  /* 0x7fffe0003e407812 */ /* 0x000fe400078ec0ff */
[----:B------:R-:W-:Y:S02]  /*10150*/  SHF.R.U32.HI R45, RZ, 0x10, R45 ;  /* 0x00000010ff2d7819 */ /* 0x000fe4000001162d */
[----:B------:R-:W-:Y:S01]  /*10160*/  IADD3 R65, R65, R64, R183 ;  /* 0x0000004041417210 */ /* 0x000fe20007ffe0b7 */
[----:B------:R-:W0:Y:S01]  /*10170*/  LDS.128 R60, [R80+0xc400] ;  /* 0x00c40000503c7984 */ /* 0x000e220000000c00 */
[--C-:B------:R-:W-:Y:S01]  /*10180*/  SHF.R.U64 R34, R34, 0x10, R35.reuse ;  /* 0x0000001022227819 */ /* 0x100fe20000001223 */
[----:B------:R-:W-:Y:S01]  /*10190*/  HADD2.F32 R45, -RZ, R45.H0_H0 ;  /* 0x2000002dff2d7230 */ /* 0x000fe20000004100 */
[----:B------:R-:W-:Y:S01]  /*101a0*/  SHF.R.U32.HI R90, RZ, 0x10, R35 ;  /* 0x00000010ff5a7819 */ /* 0x000fe20000011623 */
[----:B------:R-:W-:Y:S01]  /*101b0*/  IMAD R81, R65, 0x2, R2 ;  /* 0x0000000241517824 */ /* 0x000fe200078e0202 */
[----:B------:R-:W-:-:S02]  /*101c0*/  SHF.R.U64 R32, R32, 0x10, R33 ;  /* 0x0000001020207819 */ /* 0x000fc40000001221 */
[----:B------:R-:W-:Y:S01]  /*101d0*/  SHF.R.U64 R35, R46, 0x10, R47 ;  /* 0x000000102e237819 */ /* 0x000fe2000000122f */
[----:B------:R-:W-:Y:S01]  /*101e0*/  HADD2.F32 R90, -RZ, R90.H0_H0 ;  /* 0x2000005aff5a7230 */ /* 0x000fe20000004100 */
[----:B------:R-:W1:Y:S01]  /*101f0*/  LDS.128 R64, [R81+0xc400] ;  /* 0x00c4000051407984 */ /* 0x000e620000000c00 */
[----:B------:R-:W-:Y:S02]  /*10200*/  SHF.R.U32.HI R33, RZ, 0x10, R33 ;  /* 0x00000010ff217819 */ /* 0x000fe40000011621 */
[----:B------:R-:W-:-:S03]  /*10210*/  SHF.R.U32.HI R47, RZ, 0x10, R47 ;  /* 0x00000010ff2f7819 */ /* 0x000fc6000001162f */
[----:B------:R-:W-:Y:S02]  /*10220*/  HADD2.F32 R33, -RZ, R33.H0_H0 ;  /* 0x20000021ff217230 */ /* 0x000fe40000004100 */
[--C-:B0-----:R-:W-:Y:S02]  /*10230*/  HADD2.F32 R93, -RZ, R63.reuse.H0_H0 ;  /* 0x2000003fff5d7230 */ /* 0x101fe40000004100 */
[----:B------:R-:W-:Y:S02]  /*10240*/  HADD2.F32 R94, -RZ, R63.H1_H1 ;  /* 0x3000003fff5e7230 */ /* 0x000fe40000004100 */
[--C-:B------:R-:W-:Y:S02]  /*10250*/  HADD2.F32 R46, -RZ, R61.reuse.H0_H0 ;  /* 0x2000003dff2e7230 */ /* 0x100fe40000004100 */
[----:B------:R-:W-:Y:S02]  /*10260*/  HADD2.F32 R91, -RZ, R61.H1_H1 ;  /* 0x3000003dff5b7230 */ /* 0x000fe40000004100 */
[----:B------:R-:W-:-:S02]  /*10270*/  HADD2.F32 R61, -RZ, R60.H0_H0 ;  /* 0x2000003cff3d7230 */ /* 0x000fc40000004100 */
[--C-:B-1----:R-:W-:Y:S02]  /*10280*/  HADD2.F32 R63, -RZ, R65.reuse.H0_H0 ;  /* 0x20000041ff3f7230 */ /* 0x102fe40000004100 */
[----:B------:R-:W-:Y:S02]  /*10290*/  HADD2.F32 R100, -RZ, R65.H1_H1 ;  /* 0x30000041ff647230 */ /* 0x000fe40000004100 */
[----:B------:R-:W-:Y:S02]  /*102a0*/  HADD2.F32 R65, -RZ, R64.H0_H0 ;  /* 0x20000040ff417230 */ /* 0x000fe40000004100 */
[C---:B------:R-:W-:Y:S01]  /*102b0*/  FMUL.FTZ R103, R63.reuse, R95 ;  /* 0x0000005f3f677220 */ /* 0x040fe20000410000 */
[-C--:B------:R-:W-:Y:S01]  /*102c0*/  FMUL.FTZ R63, R63, R96.reuse ;  /* 0x000000603f3f7220 */ /* 0x080fe20000410000 */
[C---:B------:R-:W-:Y:S01]  /*102d0*/  FMUL.FTZ R106, R100.reuse, R45 ;  /* 0x0000002d646a7220 */ /* 0x040fe20000410000 */
[----:B------:R-:W-:Y:S01]  /*102e0*/  FMUL.FTZ R100, R100, R33 ;  /* 0x0000002164647220 */ /* 0x000fe20000410000 */
[----:B------:R-:W-:Y:S01]  /*102f0*/  FFMA.FTZ R103, R46, R96, -R103 ;  /* 0x000000602e677223 */ /* 0x000fe20000010867 */
[----:B------:R-:W-:-:S02]  /*10300*/  HADD2.F32 R96, -RZ, R99.H1_H1 ;  /* 0x30000063ff607230 */ /* 0x000fc40000004100 */
[----:B------:R-:W-:Y:S01]  /*10310*/  FFMA.FTZ R63, R46, R95, R63 ;  /* 0x0000005f2e3f7223 */ /* 0x000fe2000001003f */
[----:B------:R-:W-:Y:S01]  /*10320*/  FFMA.FTZ R46, R91, R33, -R106 ;  /* 0x000000215b2e7223 */ /* 0x000fe2000001086a */
[----:B------:R-:W-:Y:S02]  /*10330*/  HADD2.F32 R33, -RZ, R97.H0_H0 ;  /* 0x20000061ff217230 */ /* 0x000fe40000004100 */
[C---:B------:R-:W-:Y:S01]  /*10340*/  FMUL.FTZ R95, R65.reuse, R104 ;  /* 0x00000068415f7220 */ /* 0x040fe20000410000 */
[----:B------:R-:W-:Y:S01]  /*10350*/  FMUL.FTZ R106, R65, R96 ;  /* 0x00000060416a7220 */ /* 0x000fe20000410000 */
[----:B------:R-:W-:Y:S02]  /*10360*/  HADD2.F32 R102, -RZ, R67.H0_H0 ;  /* 0x20000043ff667230 */ /* 0x000fe40000004100 */
[----:B------:R-:W-:Y:S01]  /*10370*/  FFMA.FTZ R100, R91, R45, R100 ;  /* 0x0000002d5b647223 */ /* 0x000fe20000010064 */
[----:B------:R-:W-:Y:S02]  /*10380*/  HADD2.F32 R97, -RZ, R97.H1_H1 ;  /* 0x30000061ff617230 */ /* 0x000fe40000004100 */
[----:B------:R-:W-:Y:S01]  /*10390*/  FFMA.FTZ R65, R61, R104, -R106 ;  /* 0x000000683d417223 */ /* 0x000fe2000001086a */
[----:B------:R-:W-:-:S02]  /*103a0*/  HADD2.F32 R101, -RZ, R66.H0_H0 ;  /* 0x20000042ff657230 */ /* 0x000fc40000004100 */
[----:B------:R-:W-:Y:S01]  /*103b0*/  FFMA.FTZ R61, R61, R96, R95 ;  /* 0x000000603d3d7223 */ /* 0x000fe2000001005f */
[----:B------:R-:W-:Y:S02]  /*103c0*/  HADD2.F32 R99, -RZ, R99.H0_H0 ;  /* 0x20000063ff637230 */ /* 0x000fe40000004100 */
[C---:B------:R-:W-:Y:S01]  /*103d0*/  FMUL.FTZ R96, R102.reuse, R97 ;  /* 0x0000006166607220 */ /* 0x040fe20000410000 */
[----:B------:R-:W-:Y:S02]  /*103e0*/  HADD2.F32 R67, -RZ, R67.H1_H1 ;  /* 0x30000043ff437230 */ /* 0x000fe40000004100 */
[----:B------:R-:W-:Y:S01]  /*103f0*/  FMUL.FTZ R91, R101, R33 ;  /* 0x00000021655b7220 */ /* 0x000fe20000410000 */
[----:B------:R-:W-:Y:S02]  /*10400*/  HADD2.F32 R45, -RZ, R47.H0_H0 ;  /* 0x2000002fff2d7230 */ /* 0x000fe40000004100 */
[----:B------:R-:W-:Y:S01]  /*10410*/  FMUL.FTZ R102, R102, R99 ;  /* 0x0000006366667220 */ /* 0x000fe20000410000 */
[----:B------:R-:W-:-:S02]  /*10420*/  HADD2.F32 R92, -RZ, R62.H0_H0 ;  /* 0x2000003eff5c7230 */ /* 0x000fc40000004100 */
[-C--:B------:R-:W-:Y:S01]  /*10430*/  FMUL.FTZ R101, R101, R98.reuse ;  /* 0x0000006265657220 */ /* 0x080fe20000410000 */
[----:B------:R-:W-:Y:S02]  /*10440*/  HADD2.F32 R64, -RZ, R64.H1_H1 ;  /* 0x30000040ff407230 */ /* 0x000fe40000004100 */
[----:B------:R-:W-:Y:S01]  /*10450*/  FMUL.FTZ R95, R67, R45 ;  /* 0x0000002d435f7220 */ /* 0x000fe20000410000 */
[----:B------:R-:W-:Y:S01]  /*10460*/  FFMA.FTZ R47, R93, R97, R102 ;  /* 0x000000615d2f7223 */ /* 0x000fe20000010066 */
[C---:B------:R-:W-:Y:S01]  /*10470*/  FFMA.FTZ R91, R92.reuse, R98, -R91 ;  /* 0x000000625c5b7223 */ /* 0x040fe2000001085b */
[----:B------:R-:W-:Y:S01]  /*10480*/  FFMA.FTZ R92, R92, R33, R101 ;  /* 0x000000215c5c7223 */ /* 0x000fe20000010065 */
[-C--:B------:R-:W-:Y:S01]  /*10490*/  FMUL.FTZ R97, R67, R90.reuse ;  /* 0x0000005a43617220 */ /* 0x080fe20000410000 */
[----:B------:R-:W-:Y:S01]  /*104a0*/  FFMA.FTZ R33, R93, R99, -R96 ;  /* 0x000000635d217223 */ /* 0x000fe20000010860 */
[----:B------:R-:W-:Y:S01]  /*104b0*/  FFMA.FTZ R90, R94, R90, -R95 ;  /* 0x0000005a5e5a7223 */ /* 0x000fe2000001085f */
[----:B------:R-:W-:-:S02]  /*104c0*/  HADD2.F32 R66, -RZ, R66.H1_H1 ;  /* 0x30000042ff427230 */ /* 0x000fc40000004100 */
[----:B------:R-:W-:Y:S01]  /*104d0*/  FFMA.FTZ R94, R94, R45, R97 ;  /* 0x0000002d5e5e7223 */ /* 0x000fe20000010061 */
[----:B------:R-:W-:Y:S02]  /*104e0*/  HADD2.F32 R93, -RZ, R44.H0_H0 ;  /* 0x2000002cff5d7230 */ /* 0x000fe40000004100 */
[----:B------:R-:W-:Y:S02]  /*104f0*/  HADD2.F32 R95, -RZ, R35.H0_H0 ;  /* 0x20000023ff5f7230 */ /* 0x000fe40000004100 */
[----:B------:R-:W-:Y:S02]  /*10500*/  HADD2.F32 R67, -RZ, R32.H0_H0 ;  /* 0x20000020ff437230 */ /* 0x000fe40000004100 */
[----:B------:R-:W-:Y:S01]  /*10510*/  FMUL.FTZ R45, R64, R93 ;  /* 0x0000005d402d7220 */ /* 0x000fe20000410000 */
[----:B------:R-:W-:Y:S02]  /*10520*/  HADD2.F32 R35, -RZ, R34.H0_H0 ;  /* 0x20000022ff237230 */ /* 0x000fe40000004100 */
[----:B------:R-:W-:Y:S01]  /*10530*/  FMUL.FTZ R97, R66, R95 ;  /* 0x0000005f42617220 */ /* 0x000fe20000410000 */
[----:B------:R-:W-:-:S02]  /*10540*/  HADD2.F32 R60, -RZ, R60.H1_H1 ;  /* 0x3000003cff3c7230 */ /* 0x000fc40000004100 */
[----:B------:R-:W-:Y:S01]  /*10550*/  FMUL.FTZ R64, R64, R67 ;  /* 0x0000004340407220 */ /* 0x000fe20000410000 */
[----:B------:R-:W-:Y:S02]  /*10560*/  HADD2.F32 R62, -RZ, R62.H1_H1 ;  /* 0x3000003eff3e7230 */ /* 0x000fe40000004100 */
[----:B------:R-:W-:Y:S01]  /*10570*/  FMUL.FTZ R66, R66, R35 ;  /* 0x0000002342427220 */ /* 0x000fe20000410000 */
[----:B------:R-:W-:Y:S01]  /*10580*/  F2FP.F16.F32.PACK_AB R47, R94, R47 ;  /* 0x0000002f5e2f723e */ /* 0x000fe200000000ff */
[C---:B------:R-:W-:Y:S01]  /*10590*/  FFMA.FTZ R32, R60.reuse, R67, -R45 ;  /* 0x000000433c207223 */ /* 0x040fe2000001082d */
[----:B------:R-:W-:Y:S01]  /*105a0*/  FFMA.FTZ R44, R60, R93, R64 ;  /* 0x0000005d3c2c7223 */ /* 0x000fe20000010040 */
[C---:B------:R-:W-:Y:S01]  /*105b0*/  FFMA.FTZ R34, R62.reuse, R35, -R97 ;  /* 0x000000233e227223 */ /* 0x040fe20000010861 */
[----:B------:R-:W-:Y:S01]  /*105c0*/  FFMA.FTZ R95, R62, R95, R66 ;  /* 0x0000005f3e5f7223 */ /* 0x000fe20000010042 */
[----:B------:R-:W-:Y:S02]  /*105d0*/  F2FP.F16.F32.PACK_AB R35, R90, R33 ;  /* 0x000000215a23723e */ /* 0x000fe400000000ff */
[----:B------:R-:W-:-:S02]  /*105e0*/  F2FP.F16.F32.PACK_AB R33, R46, R103 ;  /* 0x000000672e21723e */ /* 0x000fc400000000ff */
[----:B------:R-:W-:Y:S02]  /*105f0*/  F2FP.F16.F32.PACK_AB R32, R32, R65 ;  /* 0x000000412020723e */ /* 0x000fe400000000ff */
[----:B------:R-:W-:Y:S02]  /*10600*/  F2FP.F16.F32.PACK_AB R34, R34, R91 ;  /* 0x0000005b2222723e */ /* 0x000fe400000000ff */
[----:B------:R-:W-:Y:S02]  /*10610*/  F2FP.F16.F32.PACK_AB R45, R100, R63 ;  /* 0x0000003f642d723e */ /* 0x000fe400000000ff */
[----:B------:R-:W-:Y:S01]  /*10620*/  F2FP.F16.F32.PACK_AB R44, R44, R61 ;  /* 0x0000003d2c2c723e */ /* 0x000fe200000000ff */
[----:B------:R1:W-:Y:S01]  /*10630*/  STS.128 [R80+0xc400], R32 ;  /* 0x00c4002050007388 */ /* 0x0003e20000000c00 */
[----:B------:R-:W-:-:S05]  /*10640*/  F2FP.F16.F32.PACK_AB R46, R95, R92 ;  /* 0x0000005c5f2e723e */ /* 0x000fca00000000ff */
[----:B------:R1:W-:Y:S02]  /*10650*/  STS.128 [R81+0xc400], R44 ;  /* 0x00c4002c51007388 */ /* 0x0003e40000000c00 */
.L_x_2826:
[----:B------:R-:W-:Y:S05]  /*10660*/  BSYNC B2 ;  /* 0x0000000000027941 */ /* 0x000fea0003800000 */
.L_x_2825:
[----:B------:R-:W-:Y:S04]  /*10670*/  BSSY B2, `(.L_x_2827) ;  /* 0x0000061000027945 */ /* 0x000fe80003800000 */
[----:B------:R-:W-:Y:S05]  /*10680*/  @P1 BRA `(.L_x_2828) ;  /* 0x00000004007c1947 */ /* 0x000fea0003800000 */
[----:B------:R-:W2:Y:S01]  /*10690*/  LDL R93, [R1+0x48] ;  /* 0x00004800015d7983 */ /* 0x000ea20000100800 */
[----:B-1----:R-:W-:Y:S01]  /*106a0*/  LEA.HI R32, R70, R166, RZ, 0x1d ;  /* 0x000000a646207211 */ /* 0x002fe200078fe8ff */
[----:B------:R-:W-:Y:S01]  /*106b0*/  HADD2.F32 R90, -RZ, R86.H1_H1 ;  /* 0x30000056ff5a7230 */ /* 0x000fe20000004100 */
[----:B------:R-:W-:Y:S01]  /*106c0*/  SHF.R.U64 R28, R28, 0x10, R29 ;  /* 0x000000101c1c7819 */ /* 0x000fe2000000121d */
[----:B------:R-:W-:Y:S01]  /*106d0*/  HADD2.F32 R80, -RZ, R88.H1_H1 ;  /* 0x30000058ff507230 */ /* 0x000fe20000004100 */
[----:B------:R-:W-:Y:S01]  /*106e0*/  SHF.R.S32.HI R33, RZ, 0x1f, R32 ;  /* 0x0000001fff217819 */ /* 0x000fe20000011420 */
        /* <DEDUP_REMOVED lines=15> */
[----:B------:R-:W-:Y:S01]  /*107e0*/  SHF.R.U32.HI R42, RZ, 0x10, R43 ;  /* 0x00000010ff2a7819 */ /* 0x000fe2000001162b */
[----:B------:R-:W-:Y:S01]  /*107f0*/  HADD2.F32 R40, -RZ, R40.H0_H0 ;  /* 0x20000028ff287230 */ /* 0x000fe20000004100 */
[----:B------:R-:W-:Y:S02]  /*10800*/  SHF.R.U32.HI R81, RZ, 0x10, R41 ;  /* 0x00000010ff517819 */ /* 0x000fe40000011629 */
[----:B------:R-:W1:Y:S01]  /*10810*/  LDS.128 R44, [R60+0xc400] ;  /* 0x00c400003c2c7984 */ /* 0x000e620000000c00 */
[----:B------:R-:W-:Y:S02]  /*10820*/  HADD2.F32 R42, -RZ, R42.H0_H0 ;  /* 0x2000002aff2a7230 */ /* 0x000fe40000004100 */
[----:B------:R-:W-:-:S02]  /*10830*/  HADD2.F32 R81, -RZ, R81.H0_H0 ;  /* 0x20000051ff517230 */ /* 0x000fc40000004100 */
[--C-:B-1----:R-:W-:Y:S02]  /*10840*/  HADD2.F32 R43, -RZ, R45.reuse.H0_H0 ;  /* 0x2000002dff2b7230 */ /* 0x102fe40000004100 */
[----:B------:R-:W-:Y:S02]  /*10850*/  HADD2.F32 R66, -RZ, R45.H1_H1 ;  /* 0x3000002dff427230 */ /* 0x000fe40000004100 */
[----:B------:R-:W-:Y:S02]  /*10860*/  HADD2.F32 R67, -RZ, R44.H0_H0 ;  /* 0x2000002cff437230 */ /* 0x000fe40000004100 */
[C---:B------:R-:W-:Y:S01]  /*10870*/  FMUL.FTZ R92, R43.reuse, R90 ;  /* 0x0000005a2b5c7220 */ /* 0x040fe20000410000 */
[----:B------:R-:W-:Y:S01]  /*10880*/  FMUL.FTZ R94, R43, R80 ;  /* 0x000000502b5e7220 */ /* 0x000fe20000410000 */
[----:B------:R-:W-:Y:S02]  /*10890*/  HADD2.F32 R64, -RZ, R46.H0_H0 ;  /* 0x2000002eff407230 */ /* 0x000fe40000004100 */
[----:B------:R-:W-:-:S02]  /*108a0*/  HADD2.F32 R62, -RZ, R47.H0_H0 ;  /* 0x2000002fff3e7230 */ /* 0x000fc40000004100 */
[----:B------:R-:W-:Y:S02]  /*108b0*/  HADD2.F32 R47, -RZ, R47.H1_H1 ;  /* 0x3000002fff2f7230 */ /* 0x000fe40000004100 */
[----:B------:R-:W-:Y:S02]  /*108c0*/  HADD2.F32 R44, -RZ, R44.H1_H1 ;  /* 0x3000002cff2c7230 */ /* 0x000fe40000004100 */
[----:B------:R-:W-:Y:S01]  /*108d0*/  HADD2.F32 R46, -RZ, R46.H1_H1 ;  /* 0x3000002eff2e7230 */ /* 0x000fe20000004100 */
[----:B--2---:R-:W1:Y:S02]  /*108e0*/  LDS.128 R32, [R93] ;  /* 0x000000005d207984 */ /* 0x004e640000000c00 */
[--C-:B-1----:R-:W-:Y:S02]  /*108f0*/  HADD2.F32 R65, -RZ, R33.reuse.H0_H0 ;  /* 0x20000021ff417230 */ /* 0x102fe40000004100 */
[----:B------:R-:W-:Y:S02]  /*10900*/  HADD2.F32 R63, -RZ, R33.H1_H1 ;  /* 0x30000021ff3f7230 */ /* 0x000fe40000004100 */
[----:B0-----:R-:W-:-:S02]  /*10910*/  HADD2.F32 R61, -RZ, R32.H0_H0 ;  /* 0x20000020ff3d7230 */ /* 0x001fc40000004100 */
[C---:B------:R-:W-:Y:S01]  /*10920*/  FFMA.FTZ R43, R65.reuse, R80, -R92 ;  /* 0x00000050412b7223 */ /* 0x040fe2000001085c */
[----:B------:R-:W-:Y:S02]  /*10930*/  HADD2.F32 R80, -RZ, R91.H0_H0 ;  /* 0x2000005bff507230 */ /* 0x000fe40000004100 */
[CC--:B------:R-:W-:Y:S01]  /*10940*/  FMUL.FTZ R92, R66.reuse, R81.reuse ;  /* 0x00000051425c7220 */ /* 0x0c0fe20000410000 */
[----:B------:R-:W-:Y:S01]  /*10950*/  FFMA.FTZ R45, R65, R90, R94 ;  /* 0x0000005a412d7223 */ /* 0x000fe2000001005e */
[----:B------:R-:W-:Y:S02]  /*10960*/  HADD2.F32 R90, -RZ, R87.H0_H0 ;  /* 0x20000057ff5a7230 */ /* 0x000fe40000004100 */
[-C--:B------:R-:W-:Y:S01]  /*10970*/  FMUL.FTZ R94, R66, R80.reuse ;  /* 0x00000050425e7220 */ /* 0x080fe20000410000 */
[----:B------:R-:W-:Y:S01]  /*10980*/  FFMA.FTZ R66, R63, R80, -R92 ;  /* 0x000000503f427223 */ /* 0x000fe2000001085c */
[C---:B------:R-:W-:Y:S01]  /*10990*/  FMUL.FTZ R92, R67.reuse, R86 ;  /* 0x00000056435c7220 */ /* 0x040fe20000410000 */
[----:B------:R-:W-:Y:S01]  /*109a0*/  FMUL.FTZ R67, R67, R88 ;  /* 0x0000005843437220 */ /* 0x000fe20000410000 */
[----:B------:R-:W-:Y:S01]  /*109b0*/  FFMA.FTZ R80, R63, R81, R94 ;  /* 0x000000513f507223 */ /* 0x000fe2000001005e */
[----:B------:R-:W-:-:S02]  /*109c0*/  HADD2.F32 R65, -RZ, R89.H0_H0 ;  /* 0x20000059ff417230 */ /* 0x000fc40000004100 */
[C---:B------:R-:W-:Y:S01]  /*109d0*/  FFMA.FTZ R63, R61.reuse, R88, -R92 ;  /* 0x000000583d3f7223 */ /* 0x040fe2000001085c */
[----:B------:R-:W-:Y:S02]  /*109e0*/  HADD2.F32 R33, -RZ, R34.H0_H0 ;  /* 0x20000022ff217230 */ /* 0x000fe40000004100 */
[----:B------:R-:W-:Y:S01]  /*109f0*/  FFMA.FTZ R61, R61, R86, R67 ;  /* 0x000000563d3d7223 */ /* 0x000fe20000010043 */
[C---:B------:R-:W-:Y:S01]  /*10a00*/  FMUL.FTZ R86, R64.reuse, R90 ;  /* 0x0000005a40567220 */ /* 0x040fe20000410000 */
[----:B------:R-:W-:Y:S02]  /*10a10*/  HADD2.F32 R87, -RZ, R87.H1_H1 ;  /* 0x30000057ff577230 */ /* 0x000fe40000004100 */
[-C--:B------:R-:W-:Y:S01]  /*10a20*/  FMUL.FTZ R88, R64, R65.reuse ;  /* 0x0000004140587220 */ /* 0x080fe20000410000 */
[----:B------:R-:W-:Y:S02]  /*10a30*/  HADD2.F32 R89, -RZ, R89.H1_H1 ;  /* 0x30000059ff597230 */ /* 0x000fe40000004100 */
[----:B------:R-:W-:Y:S01]  /*10a40*/  FFMA.FTZ R64, R33, R65, -R86 ;  /* 0x0000004121407223 */ /* 0x000fe20000010856 */
[----:B------:R-:W-:-:S02]  /*10a50*/  HADD2.F32 R41, -RZ, R35.H0_H0 ;  /* 0x20000023ff297230 */ /* 0x000fc40000004100 */
[C---:B------:R-:W-:Y:S01]  /*10a60*/  FMUL.FTZ R86, R62.reuse, R87 ;  /* 0x000000573e567220 */ /* 0x040fe20000410000 */
[----:B------:R-:W-:Y:S02]  /*10a70*/  HADD2.F32 R35, -RZ, R35.H1_H1 ;  /* 0x30000023ff237230 */ /* 0x000fe40000004100 */
[-C--:B------:R-:W-:Y:S01]  /*10a80*/  FMUL.FTZ R62, R62, R89.reuse ;  /* 0x000000593e3e7220 */ /* 0x080fe20000410000 */
[----:B------:R-:W-:Y:S01]  /*10a90*/  FFMA.FTZ R88, R33, R90, R88 ;  /* 0x0000005a21587223 */ /* 0x000fe20000010058 */
[----:B------:R-:W-:Y:S01]  /*10aa0*/  FFMA.FTZ R86, R41, R89, -R86 ;  /* 0x0000005929567223 */ /* 0x000fe20000010856 */
[----:B------:R-:W-:Y:S01]  /*10ab0*/  FMUL.FTZ R90, R47, R42 ;  /* 0x0000002a2f5a7220 */ /* 0x000fe20000410000 */
[----:B------:R-:W-:Y:S01]  /*10ac0*/  FFMA.FTZ R62, R41, R87, R62 ;  /* 0x00000057293e7223 */ /* 0x000fe2000001003e */
[-C--:B------:R-:W-:Y:S01]  /*10ad0*/  FMUL.FTZ R92, R47, R40.reuse ;  /* 0x000000282f5c7220 */ /* 0x080fe20000410000 */
[----:B------:R-:W-:Y:S02]  /*10ae0*/  HADD2.F32 R33, -RZ, R29.H0_H0 ;  /* 0x2000001dff217230 */ /* 0x000fe40000004100 */
[----:B------:R-:W-:Y:S01]  /*10af0*/  FFMA.FTZ R65, R35, R40, -R90 ;  /* 0x0000002823417223 */ /* 0x000fe2000001085a */
[----:B------:R-:W-:-:S02]  /*10b00*/  HADD2.F32 R41, -RZ, R31.H0_H0 ;  /* 0x2000001fff297230 */ /* 0x000fc40000004100 */
[----:B------:R-:W-:Y:S01]  /*10b10*/  FFMA.FTZ R67, R35, R42, R92 ;  /* 0x0000002a23437223 */ /* 0x000fe2000001005c */
        /* <DEDUP_REMOVED lines=22> */
.L_x_2828:
[----:B------:R-:W-:Y:S05]  /*10c80*/  BSYNC B2 ;  /* 0x0000000000027941 */ /* 0x000fea0003800000 */
.L_x_2827:
[----:B------:R-:W-:Y:S05]  /*10c90*/  @P2 BRA `(.L_x_2824) ;  /* 0x00000004007c2947 */ /* 0x000fea0003800000 */
[----:B------:R-:W3:Y:S01]  /*10ca0*/  LDL R67, [R1+0x40] ;  /* 0x0000400001437983 */ /* 0x000ee20000100800 */
[----:B------:R-:W-:Y:S01]  /*10cb0*/  LEA.HI R70, R70, R167, RZ, 0x1d ;  /* 0x000000a746467211 */ /* 0x000fe200078fe8ff */
[----:B-1----:R-:W-:Y:S01]  /*10cc0*/  HADD2.F32 R47, -RZ, R76.H1_H1 ;  /* 0x3000004cff2f7230 */ /* 0x002fe20000004100 */
[--C-:B------:R-:W-:Y:S01]  /*10cd0*/  SHF.R.U64 R24, R24, 0x10, R25.reuse ;  /* 0x0000001018187819 */ /* 0x100fe20000001219 */
[----:B------:R-:W-:Y:S01]  /*10ce0*/  HADD2.F32 R46, -RZ, R78.H1_H1 ;  /* 0x3000004eff2e7230 */ /* 0x000fe20000004100 */
[----:B--2---:R-:W-:Y:S01]  /*10cf0*/  SHF.R.S32.HI R29, RZ, 0x1f, R70 ;  /* 0x0000001fff1d7819 */ /* 0x004fe20000011446 */
[----:B------:R-:W-:Y:S01]  /*10d00*/  IMAD.SHL.U32 R28, R70, 0x8, RZ ;  /* 0x00000008461c7824 */ /* 0x000fe200078e00ff */
[----:B------:R-:W-:Y:S01]  /*10d10*/  SHF.R.U32.HI R62, RZ, 0x10, R25 ;  /* 0x00000010ff3e7819 */ /* 0x000fe20000011619 */
[----:B------:R-:W-:Y:S01]  /*10d20*/  HADD2.F32 R76, -RZ, R76.H0_H0 ;  /* 0x2000004cff4c7230 */ /* 0x000fe20000004100 */
[----:B------:R-:W-:Y:S01]  /*10d30*/  LEA.HI R70, R29, R70, RZ, 0x3 ;  /* 0x000000461d467211 */ /* 0x000fe200078f18ff */
[----:B------:R-:W-:Y:S01]  /*10d40*/  HADD2.F32 R78, -RZ, R78.H0_H0 ;  /* 0x2000004eff4e7230 */ /* 0x000fe20000004100 */
[----:B------:R-:W-:Y:S01]  /*10d50*/  LOP3.LUT R29, R181, 0x38, R28, 0xf8, !PT ;  /* 0x00000038b51d7812 */ /* 0x000fe200078ef81c */
[----:B------:R-:W-:Y:S01]  /*10d60*/  HADD2.F32 R24, -RZ, R24.H0_H0 ;  /* 0x20000018ff187230 */ /* 0x000fe20000004100 */
[----:B------:R-:W-:-:S02]  /*10d70*/  SHF.L.U32 R70, R70, 0xa, RZ ;  /* 0x0000000a46467819 */ /* 0x000fc400000006ff */
[----:B------:R-:W-:Y:S02]  /*10d80*/  LOP3.LUT R32, R29, R182, RZ, 0x3c, !PT ;  /* 0x000000b61d207212 */ /* 0x000fe400078e3cff */
[----:B------:R-:W-:Y:S02]  /*10d90*/  LOP3.LUT R70, R70, 0x7fffe000, RZ, 0xc0, !PT ;  /* 0x7fffe00046467812 */ /* 0x000fe400078ec0ff */
[----:B------:R-:W-:Y:S02]  /*10da0*/  SHF.R.U64 R25, R26, 0x10, R27 ;  /* 0x000000101a197819 */ /* 0x000fe4000000121b */
[----:B------:R-:W-:Y:S02]  /*10db0*/  IADD3 R33, R32, R70, R183 ;  /* 0x0000004620217210 */ /* 0x000fe40007ffe0b7 */
[--C-:B------:R-:W-:Y:S01]  /*10dc0*/  SHF.R.U64 R26, R38, 0x10, R39.reuse ;  /* 0x00000010261a7819 */ /* 0x100fe20000001227 */
[----:B------:R-:W-:Y:S01]  /*10dd0*/  HADD2.F32 R25, -RZ, R25.H0_H0 ;  /* 0x20000019ff197230 */ /* 0x000fe20000004100 */
[----:B------:R-:W-:Y:S01]  /*10de0*/  SHF.R.U32.HI R65, RZ, 0x10, R39 ;  /* 0x00000010ff417819 */ /* 0x000fe20000011627 */
[----:B------:R-:W-:Y:S01]  /*10df0*/  IMAD R40, R33, 0x2, R2 ;  /* 0x0000000221287824 */ /* 0x000fe200078e0202 */
[----:B------:R-:W-:-:S02]  /*10e00*/  SHF.R.U32.HI R60, RZ, 0x10, R37 ;  /* 0x00000010ff3c7819 */ /* 0x000fc40000011625 */
[----:B------:R-:W-:Y:S02]  /*10e10*/  SHF.R.U32.HI R66, RZ, 0x10, R27 ;  /* 0x00000010ff427819 */ /* 0x000fe4000001161b */
[----:B------:R-:W1:Y:S01]  /*10e20*/  LDS.128 R32, [R40+0xc400] ;  /* 0x00c4000028207984 */ /* 0x000e620000000c00 */
[----:B------:R-:W-:Y:S01]  /*10e30*/  HADD2.F32 R60, -RZ, R60.H0_H0 ;  /* 0x2000003cff3c7230 */ /* 0x000fe20000004100 */
[----:B------:R-:W-:-:S05]  /*10e40*/  SHF.R.U64 R36, R36, 0x10, R37 ;  /* 0x0000001024247819 */ /* 0x000fca0000001225 */
[----:B------:R-:W-:Y:S02]  /*10e50*/  HADD2.F32 R36, -RZ, R36.H0_H0 ;  /* 0x20000024ff247230 */ /* 0x000fe40000004100 */
[----:B-1----:R-:W-:Y:S02]  /*10e60*/  HADD2.F32 R43, -RZ, R33.H1_H1 ;  /* 0x30000021ff2b7230 */ /* 0x002fe40000004100 */
[----:B------:R-:W-:Y:S02]  /*10e70*/  HADD2.F32 R27, -RZ, R32.H1_H1 ;  /* 0x30000020ff1b7230 */ /* 0x000fe40000004100 */
[----:B------:R-:W-:Y:S02]  /*10e80*/  HADD2.F32 R44, -RZ, R34.H0_H0 ;  /* 0x20000022ff2c7230 */ /* 0x000fe40000004100 */
[--C-:B------:R-:W-:Y:S02]  /*10e90*/  HADD2.F32 R45, -RZ, R35.reuse.H0_H0 ;  /* 0x20000023ff2d7230 */ /* 0x100fe40000004100 */
[----:B------:R-:W-:-:S02]  /*10ea0*/  HADD2.F32 R35, -RZ, R35.H1_H1 ;  /* 0x30000023ff237230 */ /* 0x000fc40000004100 */
[----:B------:R-:W-:Y:S01]  /*10eb0*/  HADD2.F32 R34, -RZ, R34.H1_H1 ;  /* 0x30000022ff227230 */ /* 0x000fe20000004100 */
[----:B---3--:R-:W1:Y:S02]  /*10ec0*/  LDS.128 R28, [R67] ;  /* 0x00000000431c7984 */ /* 0x008e640000000c00 */
[--C-:B-1----:R-:W-:Y:S02]  /*10ed0*/  HADD2.F32 R38, -RZ, R29.reuse.H0_H0 ;  /* 0x2000001dff267230 */ /* 0x102fe40000004100 */
[----:B------:R-:W-:Y:S02]  /*10ee0*/  HADD2.F32 R39, -RZ, R29.H1_H1 ;  /* 0x3000001dff277230 */ /* 0x000fe40000004100 */
[----:B------:R-:W-:Y:S02]  /*10ef0*/  HADD2.F32 R29, -RZ, R33.H0_H0 ;  /* 0x20000021ff1d7230 */ /* 0x000fe40000004100 */
[----:B------:R-:W-:Y:S02]  /*10f00*/  HADD2.F32 R33, -RZ, R32.H0_H0 ;  /* 0x20000020ff217230 */ /* 0x000fe40000004100 */
[----:B------:R-:W-:-:S02]  /*10f10*/  HADD2.F32 R37, -RZ, R28.H0_H0 ;  /* 0x2000001cff257230 */ /* 0x000fc40000004100 */
[CC--:B0-----:R-:W-:Y:S01]  /*10f20*/  FMUL.FTZ R61, R29.reuse, R47.reuse ;  /* 0x0000002f1d3d7220 */ /* 0x0c1fe20000410000 */
[-C--:B------:R-:W-:Y:S01]  /*10f30*/  FMUL.FTZ R63, R29, R46.reuse ;  /* 0x0000002e1d3f7220 */ /* 0x080fe20000410000 */
[----:B------:R-:W-:Y:S02]  /*10f40*/  HADD2.F32 R41, -RZ, R30.H0_H0 ;  /* 0x2000001eff297230 */ /* 0x000fe40000004100 */
[C---:B------:R-:W-:Y:S01]  /*10f50*/  FFMA.FTZ R29, R38.reuse, R46, -R61 ;  /* 0x0000002e261d7223 */ /* 0x040fe2000001083d */
[----:B------:R-:W-:Y:S02]  /*10f60*/  HADD2.F32 R46, -RZ, R62.H0_H0 ;  /* 0x2000003eff2e7230 */ /* 0x000fe40000004100 */
[----:B------:R-:W-:Y:S01]  /*10f70*/  FMUL.FTZ R62, R43, R60 ;  /* 0x0000003c2b3e7220 */ /* 0x000fe20000410000 */
[----:B------:R-:W-:Y:S01]  /*10f80*/  FFMA.FTZ R32, R38, R47, R63 ;  /* 0x0000002f26207223 */ /* 0x000fe2000001003f */
[C---:B------:R-:W-:Y:S01]  /*10f90*/  FMUL.FTZ R38, R33.reuse, R76 ;  /* 0x0000004c21267220 */ /* 0x040fe20000410000 */
[----:B------:R-:W-:Y:S01]  /*10fa0*/  FMUL.FTZ R47, R33, R78 ;  /* 0x0000004e212f7220 */ /* 0x000fe20000410000 */
[----:B------:R-:W-:Y:S01]  /*10fb0*/  FMUL.FTZ R64, R43, R46 ;  /* 0x0000002e2b407220 */ /* 0x000fe20000410000 */
[----:B------:R-:W-:-:S02]  /*10fc0*/  HADD2.F32 R43, -RZ, R77.H0_H0 ;  /* 0x2000004dff2b7230 */ /* 0x000fc40000004100 */
[----:B------:R-:W-:Y:S01]  /*10fd0*/  FFMA.FTZ R78, R37, R78, -R38 ;  /* 0x0000004e254e7223 */ /* 0x000fe20000010826 */
[--C-:B------:R-:W-:Y:S02]  /*10fe0*/  HADD2.F32 R33, -RZ, R79.reuse.H0_H0 ;  /* 0x2000004fff217230 */ /* 0x100fe40000004100 */
[----:B------:R-:W-:Y:S01]  /*10ff0*/  FFMA.FTZ R62, R39, R46, -R62 ;  /* 0x0000002e273e7223 */ /* 0x000fe2000001083e */
[----:B------:R-:W-:Y:S02]  /*11000*/  HADD2.F32 R79, -RZ, R79.H1_H1 ;  /* 0x3000004fff4f7230 */ /* 0x000fe40000004100 */
[----:B------:R-:W-:Y:S01]  /*11010*/  FMUL.FTZ R38, R44, R43 ;  /* 0x0000002b2c267220 */ /* 0x000fe20000410000 */
[----:B------:R-:W-:Y:S02]  /*11020*/  HADD2.F32 R77, -RZ, R77.H1_H1 ;  /* 0x3000004dff4d7230 */ /* 0x000fe40000004100 */
[----:B------:R-:W-:Y:S01]  /*11030*/  FFMA.FTZ R47, R37, R76, R47 ;  /* 0x0000004c252f7223 */ /* 0x000fe2000001002f */
[----:B------:R-:W-:-:S02]  /*11040*/  HADD2.F32 R42, -RZ, R31.H0_H0 ;  /* 0x2000001fff2a7230 */ /* 0x000fc40000004100 */
[----:B------:R-:W-:Y:S01]  /*11050*/  FFMA.FTZ R39, R39, R60, R64 ;  /* 0x0000003c27277223 */ /* 0x000fe20000010040 */
[-C--:B------:R-:W-:Y:S01]  /*11060*/  FMUL.FTZ R46, R44, R33.reuse ;  /* 0x000000212c2e7220 */ /* 0x080fe20000410000 */
[----:B------:R-:W-:Y:S01]  /*11070*/  FFMA.FTZ R37, R41, R33, -R38 ;  /* 0x0000002129257223 */ /* 0x000fe20000010826 */
[----:B------:R-:W-:Y:S02]  /*11080*/  HADD2.F32 R44, -RZ, R65.H0_H0 ;  /* 0x20000041ff2c7230 */ /* 0x000fe40000004100 */
[C---:B------:R-:W-:Y:S01]  /*11090*/  FMUL.FTZ R33, R45.reuse, R77 ;  /* 0x0000004d2d217220 */ /* 0x040fe20000410000 */
[----:B------:R-:W-:Y:S02]  /*110a0*/  HADD2.F32 R38, -RZ, R66.H0_H0 ;  /* 0x20000042ff267230 */ /* 0x000fe40000004100 */
[-C--:B------:R-:W-:Y:S01]  /*110b0*/  FMUL.FTZ R60, R45, R79.reuse ;  /* 0x0000004f2d3c7220 */ /* 0x080fe20000410000 */
[----:B------:R-:W-:Y:S02]  /*110c0*/  HADD2.F32 R31, -RZ, R31.H1_H1 ;  /* 0x3000001fff1f7230 */ /* 0x000fe40000004100 */
[C---:B------:R-:W-:Y:S01]  /*110d0*/  FFMA.FTZ R79, R42.reuse, R79, -R33 ;  /* 0x0000004f2a4f7223 */ /* 0x040fe20000010821 */
[C---:B------:R-:W-:Y:S01]  /*110e0*/  FMUL.FTZ R64, R35.reuse, R44 ;  /* 0x0000002c23407220 */ /* 0x040fe20000410000 */
[----:B------:R-:W-:Y:S01]  /*110f0*/  FFMA.FTZ R60, R42, R77, R60 ;  /* 0x0000004d2a3c7223 */ /* 0x000fe2000001003c */
[----:B------:R-:W-:Y:S01]  /*11100*/  FMUL.FTZ R42, R35, R38 ;  /* 0x00000026232a7220 */ /* 0x000fe20000410000 */
[----:B------:R-:W-:-:S02]  /*11110*/  HADD2.F32 R33, -RZ, R26.H0_H0 ;  /* 0x2000001aff217230 */ /* 0x000fc40000004100 */
[----:B------:R-:W-:Y:S01]  /*11120*/  FFMA.FTZ R46, R41, R43, R46 ;  /* 0x0000002b292e7223 */ /* 0x000fe2000001002e */
[----:B------:R-:W-:Y:S02]  /*11130*/  HADD2.F32 R28, -RZ, R28.H1_H1 ;  /* 0x3000001cff1c7230 */ /* 0x000fe40000004100 */
[C---:B------:R-:W-:Y:S01]  /*11140*/  FFMA.FTZ R64, R31.reuse, R38, -R64 ;  /* 0x000000261f407223 */ /* 0x040fe20000010840 */
[----:B------:R-:W-:Y:S02]  /*11150*/  HADD2.F32 R30, -RZ, R30.H1_H1 ;  /* 0x3000001eff1e7230 */ /* 0x000fe40000004100 */
[----:B------:R-:W-:Y:S01]  /*11160*/  FFMA.FTZ R43, R31, R44, R42 ;  /* 0x0000002c1f2b7223 */ /* 0x000fe2000001002a */
[C---:B------:R-:W-:Y:S01]  /*11170*/  FMUL.FTZ R31, R27.reuse, R36 ;  /* 0x000000241b1f7220 */ /* 0x040fe20000410000 */
[C---:B------:R-:W-:Y:S01]  /*11180*/  FMUL.FTZ R41, R34.reuse, R33 ;  /* 0x0000002122297220 */ /* 0x040fe20000410000 */
[-C--:B------:R-:W-:Y:S01]  /*11190*/  FMUL.FTZ R27, R27, R24.reuse ;  /* 0x000000181b1b7220 */ /* 0x080fe20000410000 */
[-C--:B------:R-:W-:Y:S01]  /*111a0*/  FMUL.FTZ R34, R34, R25.reuse ;  /* 0x0000001922227220 */ /* 0x080fe20000410000 */
[----:B------:R-:W-:Y:S01]  /*111b0*/  FFMA.FTZ R35, R28, R24, -R31 ;  /* 0x000000181c237223 */ /* 0x000fe2000001081f */
[----:B------:R-:W-:Y:S01]  /*111c0*/  FFMA.FTZ R26, R30, R25, -R41 ;  /* 0x000000191e1a7223 */ /* 0x000fe20000010829 */
        /* <DEDUP_REMOVED lines=12> */
.L_x_2824:
[----:B------:R-:W-:Y:S05]  /*11290*/  BSYNC B1 ;  /* 0x0000000000017941 */ /* 0x000fea0003800000 */
.L_x_2823:
[----:B---3--:R-:W-:-:S05]  /*112a0*/  VIADD R24, R170, 0x40 ;  /* 0x00000040aa187836 */ /* 0x008fca0000000000 */
        /* <DEDUP_REMOVED lines=25> */
[----:B-1----:R-:W-:Y:S02]  /*11440*/  SHF.R.U64 R47, R4, 0x10, R5 ;  /* 0x00000010042f7819 */ /* 0x002fe40000001205 */
[----:B------:R-:W-:Y:S02]  /*11450*/  IADD3 R29, R29, R28, R184 ;  /* 0x0000001c1d1d7210 */ /* 0x000fe40007ffe0b8 */
[----:B------:R-:W-:Y:S02]  /*11460*/  SHF.R.U32.HI R49, RZ, 0x10, R49 ;  /* 0x00000010ff317819 */ /* 0x000fe40000011631 */
[--C-:B------:R-:W-:Y:S01]  /*11470*/  SHF.R.U64 R48, R50, 0x10, R51.reuse ;  /* 0x0000001032307819 */ /* 0x100fe20000001233 */
[----:B------:R-:W-:Y:S01]  /*11480*/  IMAD R32, R29, 0x2, R2 ;  /* 0x000000021d207824 */ /* 0x000fe200078e0202 */
[----:B------:R-:W-:-:S02]  /*11490*/  SHF.R.U32.HI R50, RZ, 0x10, R51 ;  /* 0x00000010ff327819 */ /* 0x000fc40000011633 */
[--C-:B------:R-:W-:Y:S02]  /*114a0*/  SHF.R.U32.HI R41, RZ, 0x10, R7.reuse ;  /* 0x00000010ff297819 */ /* 0x100fe40000011607 */
[----:B------:R-:W0:Y:S01]  /*114b0*/  LDS.128 R28, [R32+0xc400] ;  /* 0x00c40000201c7984 */ /* 0x000e220000000c00 */
[----:B------:R-:W-:Y:S01]  /*114c0*/  SHF.R.U64 R45, R6, 0x10, R7 ;  /* 0x00000010062d7819 */ /* 0x000fe20000001207 */
        /* <DEDUP_REMOVED lines=70> */
.L_x_2830:
[----:B------:R-:W-:Y:S05]  /*11930*/  BSYNC B1 ;  /* 0x0000000000017941 */ /* 0x000fea0003800000 */
.L_x_2829:
        /* <DEDUP_REMOVED lines=9> */
[--C-:B------:R-:W-:Y:S01]  /*119d0*/  SHF.R.U64 R46, R52, 0x10, R53.reuse ;  /* 0x00000010342e7819 */ /* 0x100fe20000001235 */
[----:B------:R-:W-:Y:S01]  /*119e0*/  HADD2.F32 R36, -RZ, R36.H0_H0 ;  /* 0x20000024ff247230 */ /* 0x000fe20000004100 */
[----:B------:R-:W-:Y:S01]  /*119f0*/  LEA.HI R5, R5, R4, RZ, 0x3 ;  /* 0x0000000405057211 */ /* 0x000fe200078f18ff */
[----:B------:R-:W-:Y:S01]  /*11a00*/  HADD2.F32 R34, -RZ, R71.H0_H0 ;  /* 0x20000047ff227230 */ /* 0x000fe20000004100 */
[----:B------:R-:W-:Y:S01]  /*11a10*/  LOP3.LUT R4, R177, 0x38, R6, 0xf8, !PT ;  /* 0x00000038b1047812 */ /* 0x000fe200078ef806 */
[----:B------:R-:W-:Y:S01]  /*11a20*/  HADD2.F32 R74, -RZ, R74.H0_H0 ;  /* 0x2000004aff4a7230 */ /* 0x000fe20000004100 */
[----:B------:R-:W-:Y:S01]  /*11a30*/  SHF.R.U32.HI R52, RZ, 0x10, R53 ;  /* 0x00000010ff347819 */ /* 0x000fe20000011635 */
[----:B------:R-:W-:Y:S01]  /*11a40*/  IMAD.SHL.U32 R5, R5, 0x400, RZ ;  /* 0x0000040005057824 */ /* 0x000fe200078e00ff */
[----:B------:R-:W-:-:S02]  /*11a50*/  LOP3.LUT R25, R4, R61, RZ, 0x3c, !PT ;  /* 0x0000003d04197212 */ /* 0x000fc400078e3cff */
[----:B------:R-:W-:Y:S02]  /*11a60*/  SHF.R.U64 R43, R8, 0x10, R9 ;  /* 0x00000010082b7819 */ /* 0x000fe40000001209 */
[----:B------:R-:W-:Y:S02]  /*11a70*/  LOP3.LUT R24, R5, 0x7fffe000, RZ, 0xc0, !PT ;  /* 0x7fffe00005187812 */ /* 0x000fe400078ec0ff */
[--C-:B------:R-:W-:Y:S02]  /*11a80*/  SHF.R.U64 R41, R10, 0x10, R11.reuse ;  /* 0x000000100a297819 */ /* 0x100fe4000000120b */
[----:B------:R-:W-:Y:S02]  /*11a90*/  IADD3 R25, R25, R24, R184 ;  /* 0x0000001819197210 */ /* 0x000fe40007ffe0b8 */
[----:B------:R-:W-:Y:S02]  /*11aa0*/  SHF.R.U32.HI R40, RZ, 0x10, R11 ;  /* 0x00000010ff287819 */ /* 0x000fe4000001160b */
[----:B------:R-:W-:-:S02]  /*11ab0*/  LEA R28, R25, R2, 0x1 ;  /* 0x00000002191c7211 */ /* 0x000fc400078e08ff */
[--C-:B------:R-:W-:Y:S02]  /*11ac0*/  SHF.R.U64 R45, R54, 0x10, R55.reuse ;  /* 0x00000010362d7819 */ /* 0x100fe40000001237 */
[----:B------:R-:W-:Y:S01]  /*11ad0*/  SHF.R.U32.HI R54, RZ, 0x10, R55 ;  /* 0x00000010ff367819 */ /* 0x000fe20000011637 */
        /* <DEDUP_REMOVED lines=8> */
[----:B------:R-:W-:Y:S02]  /*11b60*/  HADD2.F32 R31, -RZ, R26.H0_H0 ;  /* 0x2000001aff1f7230 */ /* 0x000fe40000004100 */
[--C-:B------:R-:W-:Y:S02]  /*11b70*/  HADD2.F32 R32, -RZ, R27.reuse.H0_H0 ;  /* 0x2000001bff207230 */ /* 0x100fe40000004100 */
[----:B------:R-:W-:Y:S01]  /*11b80*/  FMUL.FTZ R30, R30, R29 ;  /* 0x0000001d1e1e7220 */ /* 0x000fe20000410000 */
        /* <DEDUP_REMOVED lines=9> */
[----:B------:R-:W-:Y:S01]  /*11c20*/  FMUL.FTZ R8, R25, R34 ;  /* 0x0000002219087220 */ /* 0x000fe20000410000 */
[----:B------:R-:W-:Y:S01]  /*11c30*/  FFMA.FTZ R38, R9, R29, -R38 ;  /* 0x0000001d09267223 */ /* 0x000fe20000010826 */
[----:B------:R-:W-:Y:S02]  /*11c40*/  HADD2.F32 R29, -RZ, R73.H0_H0 ;  /* 0x20000049ff1d7230 */ /* 0x000fe40000004100 */
[-C--:B------:R-:W-:Y:S01]  /*11c50*/  FMUL.FTZ R25, R25, R74.reuse ;  /* 0x0000004a19197220 */ /* 0x080fe20000410000 */
[----:B------:R-:W-:Y:S01]  /*11c60*/  FFMA.FTZ R74, R5, R74, -R8 ;  /* 0x0000004a054a7223 */ /* 0x000fe20000010808 */
[----:B------:R-:W-:-:S02]  /*11c70*/  HADD2.F32 R8, -RZ, R75.H0_H0 ;  /* 0x2000004bff087230 */ /* 0x000fc40000004100 */
[----:B------:R-:W-:Y:S01]  /*11c80*/  FFMA.FTZ R36, R9, R36, R30 ;  /* 0x0000002409247223 */ /* 0x000fe2000001001e */
[----:B------:R-:W-:Y:S02]  /*11c90*/  HADD2.F32 R10, -RZ, R6.H0_H0 ;  /* 0x20000006ff0a7230 */ /* 0x000fe40000004100 */
[----:B------:R-:W-:Y:S01]  /*11ca0*/  FFMA.FTZ R34, R5, R34, R25 ;  /* 0x0000002205227223 */ /* 0x000fe20000010019 */
[----:B------:R-:W-:Y:S02]  /*11cb0*/  HADD2.F32 R73, -RZ, R73.H1_H1 ;  /* 0x30000049ff497230 */ /* 0x000fe40000004100 */
[C---:B------:R-:W-:Y:S01]  /*11cc0*/  FMUL.FTZ R5, R31.reuse, R29 ;  /* 0x0000001d1f057220 */ /* 0x040fe20000410000 */
[----:B------:R-:W-:Y:S02]  /*11cd0*/  HADD2.F32 R75, -RZ, R75.H1_H1 ;  /* 0x3000004bff4b7230 */ /* 0x000fe40000004100 */
[----:B------:R-:W-:Y:S01]  /*11ce0*/  FMUL.FTZ R9, R31, R8 ;  /* 0x000000081f097220 */ /* 0x000fe20000410000 */
[----:B------:R-:W-:-:S02]  /*11cf0*/  HADD2.F32 R30, -RZ, R40.H0_H0 ;  /* 0x20000028ff1e7230 */ /* 0x000fc40000004100 */
[----:B------:R-:W-:Y:S01]  /*11d00*/  FFMA.FTZ R31, R10, R8, -R5 ;  /* 0x000000080a1f7223 */ /* 0x000fe20000010805 */
[--C-:B------:R-:W-:Y:S02]  /*11d10*/  HADD2.F32 R11, -RZ, R7.reuse.H0_H0 ;  /* 0x20000007ff0b7230 */ /* 0x100fe40000004100 */
[C---:B------:R-:W-:Y:S01]  /*11d20*/  FMUL.FTZ R40, R32.reuse, R73 ;  /* 0x0000004920287220 */ /* 0x040fe20000410000 */
[----:B------:R-:W-:Y:S02]  /*11d30*/  HADD2.F32 R8, -RZ, R54.H0_H0 ;  /* 0x20000036ff087230 */ /* 0x000fe40000004100 */
[-C--:B------:R-:W-:Y:S01]  /*11d40*/  FMUL.FTZ R32, R32, R75.reuse ;  /* 0x0000004b20207220 */ /* 0x080fe20000410000 */
[----:B------:R-:W-:Y:S02]  /*11d50*/  HADD2.F32 R7, -RZ, R7.H1_H1 ;  /* 0x30000007ff077230 */ /* 0x000fe40000004100 */
[----:B------:R-:W-:Y:S01]  /*11d60*/  FFMA.FTZ R40, R11, R75, -R40 ;  /* 0x0000004b0b287223 */ /* 0x000fe20000010828 */
[----:B------:R-:W-:Y:S01]  /*11d70*/  FMUL.FTZ R42, R27, R30 ;  /* 0x0000001e1b2a7220 */ /* 0x000fe20000410000 */
[----:B------:R-:W-:Y:S01]  /*11d80*/  FFMA.FTZ R32, R11, R73, R32 ;  /* 0x000000490b207223 */ /* 0x000fe20000010020 */
[----:B------:R-:W-:Y:S01]  /*11d90*/  FMUL.FTZ R44, R27, R8 ;  /* 0x000000081b2c7220 */ /* 0x000fe20000410000 */
        /* <DEDUP_REMOVED lines=27> */
.L_x_2832:
[----:B------:R-:W-:Y:S05]  /*11f50*/  BSYNC B1 ;  /* 0x0000000000017941 */ /* 0x000fea0003800000 */
.L_x_2831:
[----:B------:R-:W-:Y:S05]  /*11f60*/  @P2 BRA `(.L_x_2804) ;  /* 0x00000004007c2947 */ /* 0x000fea0003800000 */
[----:B------:R-:W4:Y:S01]  /*11f70*/  LDL R41, [R1+0x34] ;  /* 0x0000340001297983 */ /* 0x000f220000100800 */
[----:B------:R-:W-:Y:S01]  /*11f80*/  LEA.HI R3, R3, R167, RZ, 0x1d ;  /* 0x000000a703037211 */ /* 0x000fe200078fe8ff */
[--C-:B--2---:R-:W-:Y:S01]  /*11f90*/  HADD2.F32 R29, -RZ, R21.reuse.H1_H1 ;  /* 0x30000015ff1d7230 */ /* 0x104fe20000004100 */
[----:B------:R-:W-:Y:S01]  /*11fa0*/  SHF.R.U64 R40, R56, 0x10, R57 ;  /* 0x0000001038287819 */ /* 0x000fe20000001239 */
[--C-:B------:R-:W-:Y:S01]  /*11fb0*/  HADD2.F32 R31, -RZ, R0.reuse.H1_H1 ;  /* 0x30000000ff1f7230 */ /* 0x100fe20000004100 */
[----:B0--3--:R-:W-:Y:S01]  /*11fc0*/  SHF.R.S32.HI R6, RZ, 0x1f, R3 ;  /* 0x0000001fff067819 */ /* 0x009fe20000011403 */
[----:B------:R-:W-:Y:S01]  /*11fd0*/  IMAD.SHL.U32 R4, R3, 0x8, RZ ;  /* 0x0000000803047824 */ /* 0x000fe200078e00ff */
[----:B------:R-:W-:Y:S01]  /*11fe0*/  SHF.R.U32.HI R30, RZ, 0x10, R13 ;  /* 0x00000010ff1e7819 */ /* 0x000fe2000001160d */
[----:B------:R-:W-:Y:S01]  /*11ff0*/  HADD2.F32 R28, -RZ, R0.H0_H0 ;  /* 0x20000000ff1c7230 */ /* 0x000fe20000004100 */
[----:B------:R-:W-:Y:S01]  /*12000*/  LEA.HI R6, R6, R3, RZ, 0x3 ;  /* 0x0000000306067211 */ /* 0x000fe200078f18ff */
[----:B------:R-:W-:Y:S01]  /*12010*/  HADD2.F32 R0, -RZ, R21.H0_H0 ;  /* 0x20000015ff007230 */ /* 0x000fe20000004100 */
[----:B------:R-:W-:Y:S01]  /*12020*/  LOP3.LUT R3, R177, 0x38, R4, 0xf8, !PT ;  /* 0x00000038b1037812 */ /* 0x000fe200078ef804 */
[----:B------:R-:W-:Y:S01]  /*12030*/  HADD2.F32 R30, -RZ, R30.H0_H0 ;  /* 0x2000001eff1e7230 */ /* 0x000fe20000004100 */
[----:B------:R-:W-:Y:S01]  /*12040*/  SHF.R.U32.HI R56, RZ, 0x10, R57 ;  /* 0x00000010ff387819 */ /* 0x000fe20000011639 */
[----:B------:R-:W-:Y:S01]  /*12050*/  IMAD.SHL.U32 R6, R6, 0x400, RZ ;  /* 0x0000040006067824 */ /* 0x000fe200078e00ff */
[----:B------:R-:W-:Y:S01]  /*12060*/  LOP3.LUT R3, R3, R61, RZ, 0x3c, !PT ;  /* 0x0000003d03037212 */ /* 0x000fe200078e3cff */
[--C-:B------:R-:W-:Y:S01]  /*12070*/  HADD2.F32 R21, -RZ, R20.reuse.H0_H0 ;  /* 0x20000014ff157230 */ /* 0x100fe20000004100 */
[----:B------:R-:W-:Y:S01]  /*12080*/  SHF.R.U64 R38, R12, 0x10, R13 ;  /* 0x000000100c267819 */ /* 0x000fe2000000120d */
[----:B------:R-:W-:Y:S01]  /*12090*/  HADD2.F32 R20, -RZ, R20.H1_H1 ;  /* 0x30000014ff147230 */ /* 0x000fe20000004100 */
[----:B------:R-:W-:-:S02]  /*120a0*/  LOP3.LUT R8, R6, 0x7fffe000, RZ, 0xc0, !PT ;  /* 0x7fffe00006087812 */ /* 0x000fc400078ec0ff */
[--C-:B------:R-:W-:Y:S02]  /*120b0*/  SHF.R.U64 R39, R58, 0x10, R59.reuse ;  /* 0x000000103a277819 */ /* 0x100fe4000000123b */
        /* <DEDUP_REMOVED lines=9> */
[C---:B-1----:R-:W-:Y:S01]  /*12150*/  FMUL.FTZ R33, R24.reuse, R31 ;  /* 0x0000001f18217220 */ /* 0x042fe20000410000 */
        /* <DEDUP_REMOVED lines=15> */
[C---:B------:R-:W-:Y:S01]  /*12250*/  FMUL.FTZ R12, R9.reuse, R28 ;  /* 0x0000001c090c7220 */ /* 0x040fe20000410000 */
[----:B------:R-:W-:Y:S01]  /*12260*/  FMUL.FTZ R29, R9, R0 ;  /* 0x00000000091d7220 */ /* 0x000fe20000410000 */
[----:B------:R-:W-:Y:S02]  /*12270*/  HADD2.F32 R9, -RZ, R69.H0_H0 ;  /* 0x20000045ff097230 */ /* 0x000fe40000004100 */
[----:B------:R-:W-:Y:S01]  /*12280*/  FFMA.FTZ R32, R13, R24, -R32 ;  /* 0x000000180d207223 */ /* 0x000fe20000010820 */
[----:B------:R-:W-:Y:S01]  /*12290*/  FFMA.FTZ R25, R5, R0, -R12 ;  /* 0x0000000005197223 */ /* 0x000fe2000001080c */
[----:B------:R-:W-:-:S02]  /*122a0*/  HADD2.F32 R14, -RZ, R6.H0_H0 ;  /* 0x20000006ff0e7230 */ /* 0x000fc40000004100 */
[----:B------:R-:W-:Y:S01]  /*122b0*/  FFMA.FTZ R29, R5, R28, R29 ;  /* 0x0000001c051d7223 */ /* 0x000fe2000001001d */
[----:B------:R-:W-:Y:S02]  /*122c0*/  HADD2.F32 R15, -RZ, R7.H0_H0 ;  /* 0x20000007ff0f7230 */ /* 0x000fe40000004100 */
[----:B------:R-:W-:Y:S01]  /*122d0*/  FFMA.FTZ R34, R13, R30, R34 ;  /* 0x0000001e0d227223 */ /* 0x000fe20000010022 */
[----:B------:R-:W-:Y:S02]  /*122e0*/  HADD2.F32 R0, -RZ, R69.H1_H1 ;  /* 0x30000045ff007230 */ /* 0x000fe40000004100 */
[----:B------:R-:W-:Y:S01]  /*122f0*/  FMUL.FTZ R5, R26, R21 ;  /* 0x000000151a057220 */ /* 0x000fe20000410000 */
[----:B------:R-:W-:Y:S02]  /*12300*/  HADD2.F32 R24, -RZ, R36.H0_H0 ;  /* 0x20000024ff187230 */ /* 0x000fe40000004100 */
[----:B------:R-:W-:Y:S01]  /*12310*/  FMUL.FTZ R28, R27, R20 ;  /* 0x000000141b1c7220 */ /* 0x000fe20000410000 */
[----:B------:R-:W-:-:S02]  /*12320*/  HADD2.F32 R12, -RZ, R58.H0_H0 ;  /* 0x2000003aff0c7230 */ /* 0x000fc40000004100 */
[-C--:B------:R-:W-:Y:S01]  /*12330*/  FMUL.FTZ R13, R26, R9.reuse ;  /* 0x000000091a0d7220 */ /* 0x080fe20000410000 */
[C---:B------:R-:W-:Y:S01]  /*12340*/  FFMA.FTZ R26, R14.reuse, R9, -R5 ;  /* 0x000000090e1a7223 */ /* 0x040fe20000010805 */
[-C--:B------:R-:W-:Y:S01]  /*12350*/  FMUL.FTZ R27, R27, R0.reuse ;  /* 0x000000001b1b7220 */ /* 0x080fe20000410000 */
[----:B------:R-:W-:Y:S01]  /*12360*/  FFMA.FTZ R28, R15, R0, -R28 ;  /* 0x000000000f1c7223 */ /* 0x000fe2000001081c */
[----:B------:R-:W-:Y:S02]  /*12370*/  HADD2.F32 R7, -RZ, R7.H1_H1 ;  /* 0x30000007ff077230 */ /* 0x000fe40000004100 */
[----:B------:R-:W-:Y:S01]  /*12380*/  FFMA.FTZ R14, R14, R21, R13 ;  /* 0x000000150e0e7223 */ /* 0x000fe2000001000d */
[C---:B------:R-:W-:Y:S01]  /*12390*/  FMUL.FTZ R30, R11.reuse, R24 ;  /* 0x000000180b1e7220 */ /* 0x040fe20000410000 */
[----:B------:R-:W-:Y:S01]  /*123a0*/  FMUL.FTZ R0, R11, R12 ;  /* 0x0000000c0b007220 */ /* 0x000fe20000410000 */
[----:B------:R-:W-:Y:S02]  /*123b0*/  HADD2.F32 R11, -RZ, R38.H0_H0 ;  /* 0x20000026ff0b7230 */ /* 0x000fe40000004100 */
[----:B------:R-:W-:Y:S01]  /*123c0*/  FFMA.FTZ R27, R15, R20, R27 ;  /* 0x000000140f1b7223 */ /* 0x000fe2000001001b */
[----:B------:R-:W-:-:S02]  /*123d0*/  HADD2.F32 R13, -RZ, R37.H0_H0 ;  /* 0x20000025ff0d7230 */ /* 0x000fc40000004100 */
[C---:B------:R-:W-:Y:S01]  /*123e0*/  FFMA.FTZ R21, R7.reuse, R12, -R30 ;  /* 0x0000000c07157223 */ /* 0x040fe2000001081e */
[----:B------:R-:W-:Y:S02]  /*123f0*/  HADD2.F32 R5, -RZ, R40.H0_H0 ;  /* 0x20000028ff057230 */ /* 0x000fe40000004100 */
[----:B------:R-:W-:Y:S01]  /*12400*/  FFMA.FTZ R24, R7, R24, R0 ;  /* 0x0000001807187223 */ /* 0x000fe20000010000 */
[----:B------:R-:W-:Y:S02]  /*12410*/  HADD2.F32 R9, -RZ, R39.H0_H0 ;  /* 0x20000027ff097230 */ /* 0x000fe40000004100 */
[----:B------:R-:W-:Y:S01]  /*12420*/  FMUL.FTZ R7, R8, R11 ;  /* 0x0000000b08077220 */ /* 0x000fe20000410000 */
[----:B------:R-:W-:Y:S02]  /*12430*/  HADD2.F32 R4, -RZ, R4.H1_H1 ;  /* 0x30000004ff047230 */ /* 0x000fe40000004100 */
[----:B------:R-:W-:Y:S01]  /*12440*/  FMUL.FTZ R15, R10, R13 ;  /* 0x0000000d0a0f7220 */ /* 0x000fe20000410000 */
[----:B------:R-:W-:-:S02]  /*12450*/  HADD2.F32 R6, -RZ, R6.H1_H1 ;  /* 0x30000006ff067230 */ /* 0x000fc40000004100 */
[----:B------:R-:W-:Y:S01]  /*12460*/  FMUL.FTZ R8, R8, R5 ;  /* 0x0000000508087220 */ /* 0x000fe20000410000 */
[----:B------:R-:W-:Y:S01]  /*12470*/  FMUL.FTZ R10, R10, R9 ;  /* 0x000000090a0a7220 */ /* 0x000fe20000410000 */
[----:B------:R-:W-:Y:S01]  /*12480*/  FFMA.FTZ R0, R4, R5, -R7 ;  /* 0x0000000504007223 */ /* 0x000fe20000010807 */
[----:B------:R-:W-:Y:S01]  /*12490*/  F2FP.F16.F32.PACK_AB R7, R21, R28 ;  /* 0x0000001c1507723e */ /* 0x000fe200000000ff */
[----:B------:R-:W-:Y:S01]  /*124a0*/  FFMA.FTZ R15, R6, R9, -R15 ;  /* 0x00000009060f7223 */ /* 0x000fe2000001080f */
        /* <DEDUP_REMOVED lines=11> */
.L_x_2804:
[----:B------:R-:W-:Y:S05]  /*12560*/  BSYNC B0 ;  /* 0x0000000000007941 */ /* 0x000fea0003800000 */
.L_x_2782:
        /* <DEDUP_REMOVED lines=8> */
.L_x_2780:
[----:B------:R-:W-:-:S06]  /*125f0*/  ULOP3.LUT UR4, UR60, 0x1, URZ, 0xfc, !UPT ;  /* 0x000000013c047892 */ /* 0x000fcc000f8efc3f */
[----:B01-3--:R-:W-:-:S04]  /*12600*/  MOV R0, UR4 ;  /* 0x0000000400007c02 */ /* 0x00bfc80008000f00 */
[----:B------:R-:W-:-:S13]  /*12610*/  ISETP.NE.AND P0, PT, R0, 0x3, PT ;  /* 0x000000030000780c */ /* 0x000fda0003f05270 */
[----:B------:R-:W-:Y:S05]  /*12620*/  @!P0 BRA `(.L_x_2833) ;  /* 0x0000000000048947 */ /* 0x000fea0003800000 */
[----:B------:R-:W-:Y:S01]  /*12630*/  BPT.TRAP 0x1 ;  /* 0x000000040000795c */ /* 0x000fe20000300000 */
.L_x_2833:
[----:B----4-:R-:W-:Y:S01]  /*12640*/  IMAD R9, R162, 0x8, R2 ;  /* 0x00000008a2097824 */ /* 0x010fe200078e0202 */
[----:B------:R-:W-:-:S04]  /*12650*/  SHF.L.U32 R0, R168, 0x1f, RZ ;  /* 0x0000001fa8007819 */ /* 0x000fc800000006ff */
[----:B------:R0:W1:Y:S01]  /*12660*/  SYNCS.PHASECHK.TRANS64.TRYWAIT P1, [R9+URZ+0x2a830], R0 ;  /* 0x02a83000090075a7 */ /* 0x000062000802017f */
[----:B------:R-:W-:Y:S05]  /*12670*/  @!P0 BRA `(.L_x_2834) ;  /* 0x0000000000048947 */ /* 0x000fea0003800000 */
[----:B------:R-:W-:Y:S01]  /*12680*/  BPT.TRAP 0x1 ;  /* 0x000000040000795c */ /* 0x000fe20000300000 */
.L_x_2834:
[----:B-1----:R-:W-:Y:S05]  /*12690*/  @P1 BRA `(.L_x_2835) ;  /* 0x0000000000081947 */ /* 0x002fea0003800000 */
[----:B------:R-:W1:Y:S02]  /*126a0*/  SYNCS.PHASECHK.TRANS64.TRYWAIT P1, [R9+URZ+0x2a830], R0 ;  /* 0x02a83000090075a7 */ /* 0x000e64000802017f */
[----:B-1----:R-:W-:Y:S05]  /*126b0*/  @!P1 BRA `(.L_x_2836) ;  /* 0x0000013000009947 */ /* 0x002fea0003800000 */
.L_x_2835:
[----:B------:R-:W-:Y:S05]  /*126c0*/  WARPSYNC.ALL ;  /* 0x0000000000007948 */ /* 0x000fea0003800000 */
[----:B01----:R-:W-:Y:S01]  /*126d0*/  VIADD R0, R2, 0x18400 ;  /* 0x0001840002007836 */ /* 0x003fe20000000000 */
[----:B------:R-:W-:Y:S01]  /*126e0*/  R2UR UR4, R68 ;  /* 0x00000000440472ca */ /* 0x000fe200000e0000 */
[----:B--2---:R-:W-:Y:S01]  /*126f0*/  IMAD.MOV.U32 R5, RZ, RZ, 0x40000040 ;  /* 0x40000040ff057424 */ /* 0x004fe200078e00ff */
[----:B------:R-:W-:Y:S01]  /*12700*/  WARPGROUP.ARRIVE ;  /* 0x00000000000079c5 */ /* 0x000fe20000000000 */
[----:B------:R-:W-:Y:S01]  /*12710*/  UMOV UR9, 0x40000040 ;  /* 0x4000004000097882 */ /* 0x000fe20000000000 */
[----:B------:R-:W-:Y:S01]  /*12720*/  SHF.R.U32.HI R0, RZ, 0x4, R0 ;  /* 0x00000004ff007819 */ /* 0x000fe20000011600 */
[----:B------:R-:W-:Y:S01]  /*12730*/  IMAD.U32 R11, RZ, RZ, UR9 ;  /* 0x00000009ff0b7e24 */ /* 0x000fe2000f8e00ff */
[----:B------:R-:W-:Y:S01]  /*12740*/  R2UR UR11, R5 ;  /* 0x00000000050b72ca */ /* 0x000fe200000e0000 */
[----:B------:R-:W-:Y:S01]  /*12750*/  UMOV UR57, 0x40000040 ;  /* 0x4000004000397882 */ /* 0x000fe20000000000 */
[----:B------:R-:W-:Y:S01]  /*12760*/  LOP3.LUT R0, R0, 0x3fff, RZ, 0xc0, !PT ;  /* 0x00003fff00007812 */ /* 0x000fe200078ec0ff */
[----:B------:R-:W-:Y:S01]  /*12770*/  UMOV UR53, 0x40000040 ;  /* 0x4000004000357882 */ /* 0x000fe20000000000 */
[----:B------:R-:W-:Y:S01]  /*12780*/  MOV R7, 0x40000040 ;  /* 0x4000004000077802 */ /* 0x000fe20000000f00 */
[----:B------:R-:W-:Y:S01]  /*12790*/  UMOV UR49, 0x40000040 ;  /* 0x4000004000317882 */ /* 0x000fe20000000000 */
[----:B------:R-:W-:Y:S01]  /*127a0*/  LOP3.LUT R8, R0, 0x10000, RZ, 0xfc, !PT ;  /* 0x0001000000087812 */ /* 0x000fe200078efcff */
[----:B------:R-:W-:Y:S01]  /*127b0*/  ULOP3.LUT UR4, UR4, 0x10000, URZ, 0xfc, !UPT ;  /* 0x0001000004047892 */ /* 0x000fe2000f8efc3f */
[----:B------:R-:W-:Y:S01]  /*127c0*/  MOV R5, 0x40000040 ;  /* 0x4000004000057802 */ /* 0x000fe20000000f00 */
        /* <DEDUP_REMOVED lines=21> */
[----:B------:R-:W-:Y:S01]  /*12920*/  IMAD.MOV.U32 R7, RZ, RZ, 0x40000040 ;  /* 0x40000040ff077424 */ /* 0x000fe200078e00ff */
[----:B------:R-:W-:Y:S01]  /*12930*/  IADD3 R6, R4, 0x4, RZ ;  /* 0x0000000404067810 */ /* 0x000fe20007ffe0ff */
        /* <DEDUP_REMOVED lines=65> */
[----:B------:R-:W-:Y:S01]  /*12d50*/  VIADD R6, R4, 0x602 ;  /* 0x0000060204067836 */ /* 0x000fe20000000000 */
[----:B------:R-:W-:Y:S01]  /*12d60*/  R2UR UR51, R7 ;  /* 0x00000000073372ca */ /* 0x000fe200000e0000 */
[----:B------:R-:W-:-:S03]  /*12d70*/  IMAD.MOV.U32 R7, RZ, RZ, 0x40000040 ;  /* 0x40000040ff077424 */ /* 0x000fc600078e00ff */
[----:B------:R-:W-:Y:S02]  /*12d80*/  R2UR UR46, R6 ;  /* 0x00000000062e72ca */ /* 0x000fe400000e0000 */
[----:B------:R-:W-:Y:S01]  /*12d90*/  R2UR UR47, R7 ;  /* 0x00000000072f72ca */ /* 0x000fe200000e0000 */
[----:B------:R-:W-:Y:S01]  /*12da0*/  IMAD.MOV.U32 R7, RZ, RZ, 0x40000040 ;  /* 0x40000040ff077424 */ /* 0x000fe200078e00ff */
[C---:B------:R-:W-:Y:S01]  /*12db0*/  IADD3 R6, R4.reuse, 0x604, RZ ;  /* 0x0000060404067810 */ /* 0x040fe20007ffe0ff */
[----:B------:R-:W-:-:S03]  /*12dc0*/  VIADD R4, R4, 0x606 ;  /* 0x0000060604047836 */ /* 0x000fc60000000000 */
[----:B------:R-:W-:Y:S02]  /*12dd0*/  R2UR UR42, R6 ;  /* 0x00000000062a72ca */ /* 0x000fe400000e0000 */
[----:B------:R-:W-:Y:S02]  /*12de0*/  R2UR UR43, R7 ;  /* 0x00000000072b72ca */ /* 0x000fe400000e0000 */
[----:B------:R-:W-:Y:S01]  /*12df0*/  R2UR UR38, R4 ;  /* 0x00000000042672ca */ /* 0x000fe200000e0000 */
        /* <DEDUP_REMOVED lines=24> */
.L_x_2837:
[----:B------:R-:W0:Y:S01]  /*12f80*/  LDC R0, c[0x0][0x448] ;  /* 0x00011200ff007b82 */ /* 0x000e220000000800 */
[----:B------:R-:W-:Y:S01]  /*12f90*/  IMAD R5, R72, -0x60, R188 ;  /* 0xffffffa048057824 */ /* 0x000fe200078e02bc */
[----:B------:R-:W-:Y:S01]  /*12fa0*/  ULDC UR4, c[0x0][0x988] ;  /* 0x0002620000047ab9 */ /* 0x000fe20000000800 */
[----:B------:R-:W-:Y:S01]  /*12fb0*/  IADD3 R9, R9, 0x2a840, RZ ;  /* 0x0002a84009097810 */ /* 0x000fe20007ffe0ff */
[----:B------:R-:W-:Y:S02]  /*12fc0*/  BSSY B0, `(.L_x_2838) ;  /* 0x00003e8000007945 */ /* 0x000fe40003800000 */
[----:B------:R-:W-:Y:S02]  /*12fd0*/  IADD3 R5, -R190, 0x60, R5 ;  /* 0x00000060be057810 */ /* 0x000fe40007ffe105 */
[----:B------:R-:W-:-:S04]  /*12fe0*/  PRMT R9, R178, 0x654, R9 ;  /* 0x00000654b2097816 */ /* 0x000fc80000000009 */
[----:B------:R1:W-:Y:S01]  /*12ff0*/  SYNCS.ARRIVE.TRANS64.RED.A1T0 RZ, [R9+URZ], RZ ;  /* 0x000000ff09ff79a7 */ /* 0x0003e2000810043f */
[----:B0-----:R-:W-:Y:S01]  /*13000*/  ISETP.NE.AND P1, PT, R0, 0x1, PT ;  /* 0x000000010000780c */ /* 0x001fe20003f25270 */
[----:B------:R-:W-:-:S12]  /*13010*/  IMAD.IADD R0, R191, 0x1, R186 ;  /* 0x00000001bf007824 */ /* 0x000fd800078e02ba */
[----:B------:R-:W0:Y:S08]  /*13020*/  @P1 LDC R3, c[0x0][0x44c] ;  /* 0x00011300ff031b82 */ /* 0x000e300000000800 */
[----:B------:R-:W2:Y:S01]  /*13030*/  @P1 LDC R4, c[0x0][0x450] ;  /* 0x00011400ff041b82 */ /* 0x000ea20000000800 */
[----:B0-----:R-:W-:-:S05]  /*13040*/  @P1 IMAD.HI.U32 R3, R0, R3, RZ ;  /* 0x0000000300031227 */ /* 0x001fca00078e00ff */
[----:B--2---:R-:W-:Y:S01]  /*13050*/  @P1 SHF.R.U32.HI R0, RZ, R4, R3 ;  /* 0x00000004ff001219 */ /* 0x004fe20000011603 */
[----:B------:R-:W-:-:S04]  /*13060*/  IMAD R3, R72, -0x60, RZ ;  /* 0xffffffa048037824 */ /* 0x000fc800078e02ff */
[----:B------:R-:W0:Y:S01]  /*13070*/  SHFL.IDX PT, R4, R0, 0x1, 0x1c1f ;  /* 0x003c1f0000047f89 */ /* 0x000e2200000e0000 */
[----:B------:R-:W-:-:S03]  /*13080*/  IADD3 R3, -R190, 0x61, R3 ;  /* 0x00000061be037810 */ /* 0x000fc60007ffe103 */
[----:B------:R-:W2:Y:S01]  /*13090*/  SHFL.IDX PT, R0, R0, RZ, 0x1c1f ;  /* 0x001c1fff00007589 */ /* 0x000ea200000e0000 */
[----:B------:R-:W-:-:S04]  /*130a0*/  IADD3 R84, -R187, R3, R188 ;  /* 0x00000003bb547210 */ /* 0x000fc80007ffe1bc */
[----:B0-----:R-:W-:-:S04]  /*130b0*/  VIADDMNMX R3, R4, R84, R5, PT ;  /* 0x0000005404037246 */ /* 0x001fc80003800105 */
        /* <DEDUP_REMOVED lines=70> */
[----:B--2---:R-:W-:Y:S01]  /*13520*/  VIADDMNMX R84, R0, R84, R5, PT ;  /* 0x0000005400547246 */ /* 0x004fe20003800105 */
[----:B------:R-:W-:Y:S01]  /*13530*/  IMAD.U32 R0, RZ, RZ, UR4 ;  /* 0x00000004ff007e24 */ /* 0x000fe2000f8e00ff */
[----:B------:R-:W-:-:S02]  /*13540*/  FMNMX.FTZ R86, R71, R86, !PT ;  /* 0x0000005647567209 */ /* 0x000fc40007810000 */
[C---:B------:R-:W-:Y:S02]  /*13550*/  ISETP.GT.AND P2, PT, R84.reuse, RZ, PT ;  /* 0x000000ff5400720c */ /* 0x040fe40003f44270 */
[C---:B------:R-:W-:Y:S01]  /*13560*/  ISETP.GT.AND P3, PT, R84.reuse, 0x1, PT ;  /* 0x000000015400780c */ /* 0x040fe20003f64270 */
[----:B------:R-:W0:Y:S01]  /*13570*/  SHFL.BFLY PT, R3, R86, 0x2, 0x1f ;  /* 0x0c401f0056037f89 */ /* 0x000e2200000e0000 */
[----:B------:R-:W-:Y:S02]  /*13580*/  ISETP.GT.AND P4, PT, R84, 0x8, PT ;  /* 0x000000085400780c */ /* 0x000fe40003f84270 */
[----:B------:R-:W-:Y:S02]  /*13590*/  FSEL R7, R24, -INF , P2 ;  /* 0xff80000018077808 */ /* 0x000fe40001000000 */
[----:B------:R-:W-:Y:S02]  /*135a0*/  FSEL R25, R25, -INF , P3 ;  /* 0xff80000019197808 */ /* 0x000fe40001800000 */
[----:B------:R-:W-:-:S02]  /*135b0*/  ISETP.GT.AND P2, PT, R84, 0x9, PT ;  /* 0x000000095400780c */ /* 0x000fc40003f44270 */
[----:B------:R-:W-:Y:S02]  /*135c0*/  FSEL R11, R28, -INF , P4 ;  /* 0xff8000001c0b7808 */ /* 0x000fe40002000000 */
[----:B------:R-:W-:Y:S02]  /*135d0*/  FMNMX.FTZ R24, R7, R25, !PT ;  /* 0x0000001907187209 */ /* 0x000fe40007810000 */
[C---:B------:R-:W-:Y:S02]  /*135e0*/  ISETP.GT.AND P3, PT, R84.reuse, 0x10, PT ;  /* 0x000000105400780c */ /* 0x040fe40003f64270 */
[----:B------:R-:W-:Y:S02]  /*135f0*/  FSEL R29, R29, -INF , P2 ;  /* 0xff8000001d1d7808 */ /* 0x000fe40001000000 */
[----:B------:R-:W-:Y:S02]  /*13600*/  FMNMX.FTZ R24, R11, R24, !PT ;  /* 0x000000180b187209 */ /* 0x000fe40007810000 */
[----:B------:R-:W-:-:S02]  /*13610*/  ISETP.GT.AND P2, PT, R84, 0x11, PT ;  /* 0x000000115400780c */ /* 0x000fc40003f44270 */
[----:B------:R-:W-:Y:S02]  /*13620*/  FMNMX.FTZ R24, R29, R24, !PT ;  /* 0x000000181d187209 */ /* 0x000fe40007810000 */
[----:B------:R-:W-:Y:S02]  /*13630*/  ISETP.GT.AND P4, PT, R84, 0x18, PT ;  /* 0x000000185400780c */ /* 0x000fe40003f84270 */
[----:B0-----:R-:W-:Y:S02]  /*13640*/  FMNMX.FTZ R13, R86, R3, !PT ;  /* 0x00000003560d7209 */ /* 0x001fe40007810000 */
[----:B------:R-:W-:Y:S02]  /*13650*/  CS2R R86, SRZ ;  /* 0x0000000000567805 */ /* 0x000fe4000001ff00 */
[----:B------:R-:W-:Y:S02]  /*13660*/  FSEL R33, R33, -INF , P2 ;  /* 0xff80000021217808 */ /* 0x000fe40001000000 */
[----:B------:R-:W-:Y:S01]  /*13670*/  ISETP.GT.AND P2, PT, R84, 0x19, PT ;  /* 0x000000195400780c */ /* 0x000fe20003f44270 */
[----:B------:R-:W0:Y:S01]  /*13680*/  SHFL.BFLY PT, R88, R13, 0x1, 0x1f ;  /* 0x0c201f000d587f89 */ /* 0x000e2200000e0000 */
[----:B------:R-:W-:-:S02]  /*13690*/  FSEL R15, R36, -INF , P4 ;  /* 0xff800000240f7808 */ /* 0x000fc40002000000 */
[----:B------:R-:W-:Y:S02]  /*136a0*/  FSEL R37, R37, -INF , P2 ;  /* 0xff80000025257808 */ /* 0x000fe40001000000 */
[----:B------:R-:W-:-:S04]  /*136b0*/  ISETP.GT.AND P2, PT, R84, 0x21, PT ;  /* 0x000000215400780c */ /* 0x000fc80003f44270 */
[----:B------:R-:W-:Y:S02]  /*136c0*/  FSEL R41, R41, -INF , P2 ;  /* 0xff80000029297808 */ /* 0x000fe40001000000 */
[----:B------:R-:W-:-:S04]  /*136d0*/  ISETP.GT.AND P2, PT, R84, 0x29, PT ;  /* 0x000000295400780c */ /* 0x000fc80003f44270 */
[----:B------:R-:W-:Y:S02]  /*136e0*/  FSEL R45, R45, -INF , P2 ;  /* 0xff8000002d2d7808 */ /* 0x000fe40001000000 */
[----:B------:R-:W-:-:S04]  /*136f0*/  ISETP.GT.AND P2, PT, R84, 0x31, PT ;  /* 0x000000315400780c */ /* 0x000fc80003f44270 */
[----:B------:R-:W-:Y:S02]  /*13700*/  FSEL R49, R49, -INF , P2 ;  /* 0xff80000031317808 */ /* 0x000fe40001000000 */
[----:B------:R-:W-:Y:S02]  /*13710*/  ISETP.GT.AND P2, PT, R84, 0x39, PT ;  /* 0x000000395400780c */ /* 0x000fe40003f44270 */
[----:B0-----:R-:W-:Y:S02]  /*13720*/  FMNMX.FTZ R3, R13, R88, !PT ;  /* 0x000000580d037209 */ /* 0x001fe40007810000 */
[----:B------:R-:W-:Y:S02]  /*13730*/  FSEL R13, R32, -INF , P3 ;  /* 0xff800000200d7808 */ /* 0x000fe40001800000 */
[C---:B------:R-:W-:Y:S01]  /*13740*/  FSETP.NEU.FTZ.AND P3, PT, R3.reuse, -INF , PT ;  /* 0xff8000000300780b */ /* 0x040fe20003f7d000 */
[----:B------:R-:W-:Y:S01]  /*13750*/  FMUL.FTZ R5, R3, R0 ;  /* 0x0000000003057220 */ /* 0x000fe20000410000 */
[----:B------:R-:W-:-:S02]  /*13760*/  FMNMX.FTZ R24, R13, R24, !PT ;  /* 0x000000180d187209 */ /* 0x000fc40007810000 */
[----:B------:R-:W-:Y:S02]  /*13770*/  FSEL R53, R53, -INF , P2 ;  /* 0xff80000035357808 */ /* 0x000fe40001000000 */
[----:B------:R-:W-:Y:S02]  /*13780*/  FMNMX.FTZ R24, R33, R24, !PT ;  /* 0x0000001821187209 */ /* 0x000fe40007810000 */
[----:B------:R-:W-:Y:S02]  /*13790*/  FSEL R5, R5, RZ, P3 ;  /* 0x000000ff05057208 */ /* 0x000fe40001800000 */
[----:B------:R-:W-:Y:S02]  /*137a0*/  ISETP.GT.AND P3, PT, R84, 0x20, PT ;  /* 0x000000205400780c */ /* 0x000fe40003f64270 */
[----:B------:R-:W-:Y:S01]  /*137b0*/  FMNMX.FTZ R24, R15, R24, !PT ;  /* 0x000000180f187209 */ /* 0x000fe20007810000 */
[-CC-:B------:R-:W-:Y:S01]  /*137c0*/  FFMA.FTZ R32, R30, R0.reuse, -R5.reuse ;  /* 0x000000001e207223 */ /* 0x180fe20000010805 */
[----:B------:R-:W-:Y:S01]  /*137d0*/  FSEL R21, R40, -INF , P3 ;  /* 0xff80000028157808 */ /* 0x000fe20001800000 */
[--C-:B------:R-:W-:Y:S01]  /*137e0*/  FFMA.FTZ R157, R82, R0, -R5.reuse ;  /* 0x00000000529d7223 */ /* 0x100fe20000010805 */
[----:B------:R-:W-:Y:S01]  /*137f0*/  FMNMX.FTZ R24, R37, R24, !PT ;  /* 0x0000001825187209 */ /* 0x000fe20007810000 */
[----:B------:R-:W0:Y:S01]  /*13800*/  @P1 LDC R40, c[0x0][0x450] ;  /* 0x00011400ff281b82 */ /* 0x000e220000000800 */
[----:B------:R-:W-:Y:S01]  /*13810*/  ISETP.GT.AND P3, PT, R84, 0x28, PT ;  /* 0x000000285400780c */ /* 0x000fe20003f64270 */
[--C-:B------:R-:W-:Y:S01]  /*13820*/  FFMA.FTZ R80, R80, R0, -R5.reuse ;  /* 0x0000000050507223 */ /* 0x100fe20000010805 */
[----:B------:R-:W-:Y:S01]  /*13830*/  FMNMX.FTZ R28, R21, R24, !PT ;  /* 0x00000018151c7209 */ /* 0x000fe20007810000 */
[--C-:B------:R-:W-:Y:S01]  /*13840*/  FFMA.FTZ R159, R78, R0, -R5.reuse ;  /* 0x000000004e9f7223 */ /* 0x100fe20000010805 */
[----:B------:R-:W-:Y:S01]  /*13850*/  FSEL R27, R44, -INF , P3 ;  /* 0xff8000002c1b7808 */ /* 0x000fe20001800000 */
[----:B------:R-:W-:Y:S01]  /*13860*/  MUFU.EX2 R157, R157 ;  /* 0x0000009d009d7308 */ /* 0x000fe20000000800 */
[----:B------:R-:W-:Y:S01]  /*13870*/  FMNMX.FTZ R28, R41, R28, !PT ;  /* 0x0000001c291c7209 */ /* 0x000fe20007810000 */
[-CC-:B------:R-:W-:Y:S01]  /*13880*/  FFMA.FTZ R153, R34, R0.reuse, -R5.reuse ;  /* 0x0000000022997223 */ /* 0x180fe20000010805 */
[----:B------:R-:W-:Y:S01]  /*13890*/  ISETP.GT.AND P3, PT, R84, 0x30, PT ;  /* 0x000000305400780c */ /* 0x000fe20003f64270 */
[--C-:B------:R-:W-:Y:S01]  /*138a0*/  FFMA.FTZ R10, R10, R0, -R5.reuse ;  /* 0x000000000a0a7223 */ /* 0x100fe20000010805 */
[----:B------:R-:W-:Y:S01]  /*138b0*/  FMNMX.FTZ R28, R27, R28, !PT ;  /* 0x0000001c1b1c7209 */ /* 0x000fe20007810000 */
[--C-:B------:R-:W-:Y:S01]  /*138c0*/  FFMA.FTZ R155, R38, R0, -R5.reuse ;  /* 0x00000000269b7223 */ /* 0x100fe20000010805 */
[----:B------:R-:W-:Y:S01]  /*138d0*/  FSEL R31, R48, -INF , P3 ;  /* 0xff800000301f7808 */ /* 0x000fe20001800000 */
[----:B------:R-:W2:Y:S01]  /*138e0*/  MUFU.EX2 R24, R80 ;  /* 0x0000005000187308 */ /* 0x000ea20000000800 */
[----:B------:R-:W-:Y:S01]  /*138f0*/  FMNMX.FTZ R28, R45, R28, !PT ;  /* 0x0000001c2d1c7209 */ /* 0x000fe20007810000 */
[-CC-:B------:R-:W-:Y:S01]  /*13900*/  FFMA.FTZ R6, R6, R0.reuse, -R5.reuse ;  /* 0x0000000006067223 */ /* 0x180fe20000010805 */
[----:B------:R-:W-:Y:S01]  /*13910*/  ISETP.GT.AND P3, PT, R84, 0x38, PT ;  /* 0x000000385400780c */ /* 0x000fe20003f64270 */
[--C-:B------:R-:W-:Y:S01]  /*13920*/  FFMA.FTZ R149, R42, R0, -R5.reuse ;  /* 0x000000002a957223 */ /* 0x100fe20000010805 */
[----:B------:R-:W-:Y:S01]  /*13930*/  FMNMX.FTZ R30, R31, R28, !PT ;  /* 0x0000001c1f1e7209 */ /* 0x000fe20007810000 */
[--C-:B------:R-:W-:Y:S01]  /*13940*/  FFMA.FTZ R151, R46, R0, -R5.reuse ;  /* 0x000000002e977223 */ /* 0x100fe20000010805 */
[----:B------:R-:W-:Y:S01]  /*13950*/  FSEL R35, R52, -INF , P3 ;  /* 0xff80000034237808 */ /* 0x000fe20001800000 */
[----:B------:R3:W-:Y:S01]  /*13960*/  MUFU.EX2 R28, R32 ;  /* 0x00000020001c7308 */ /* 0x0007e20000000800 */
[----:B------:R-:W-:Y:S01]  /*13970*/  FMNMX.FTZ R30, R49, R30, !PT ;  /* 0x0000001e311e7209 */ /* 0x000fe20007810000 */
[-CC-:B------:R-:W-:Y:S01]  /*13980*/  FFMA.FTZ R145, R50, R0.reuse, -R5.reuse ;  /* 0x0000000032917223 */ /* 0x180fe20000010805 */
[----:B------:R-:W-:Y:S01]  /*13990*/  ISETP.GT.AND P3, PT, R84, 0x40, PT ;  /* 0x000000405400780c */ /* 0x000fe20003f64270 */
[--C-:B------:R-:W-:Y:S01]  /*139a0*/  FFMA.FTZ R34, R14, R0, -R5.reuse ;  /* 0x000000000e227223 */ /* 0x100fe20000010805 */
[----:B------:R-:W-:Y:S01]  /*139b0*/  FMNMX.FTZ R30, R35, R30, !PT ;  /* 0x0000001e231e7209 */ /* 0x000fe20007810000 */
[-CC-:B------:R-:W-:Y:S01]  /*139c0*/  FFMA.FTZ R147, R54, R0.reuse, -R5.reuse ;  /* 0x0000000036937223 */ /* 0x180fe20000010805 */
[----:B------:R-:W-:Y:S01]  /*139d0*/  ISETP.GT.AND P2, PT, R84, 0x41, PT ;  /* 0x000000415400780c */ /* 0x000fe20003f44270 */
[----:B------:R-:W4:Y:S01]  /*139e0*/  MUFU.EX2 R159, R159 ;  /* 0x0000009f009f7308 */ /* 0x000f220000000800 */
[----:B------:R-:W-:Y:S01]  /*139f0*/  FSEL R39, R56, -INF , P3 ;  /* 0xff80000038277808 */ /* 0x000fe20001800000 */
[--C-:B---3--:R-:W-:Y:S01]  /*13a00*/  FFMA.FTZ R32, R12, R0, -R5.reuse ;  /* 0x000000000c207223 */ /* 0x108fe20000010805 */
[----:B------:R-:W-:Y:S01]  /*13a10*/  FMNMX.FTZ R30, R53, R30, !PT ;  /* 0x0000001e351e7209 */ /* 0x000fe20007810000 */
[----:B--2---:R-:W-:Y:S01]  /*13a20*/  FADD.FTZ R38, R157, R24 ;  /* 0x000000189d267221 */ /* 0x004fe20000010000 */
[----:B------:R-:W-:Y:S01]  /*13a30*/  ISETP.GT.AND P3, PT, R84, 0x48, PT ;  /* 0x000000485400780c */ /* 0x000fe20003f64270 */
[--C-:B------:R-:W-:Y:S01]  /*13a40*/  FFMA.FTZ R141, R58, R0, -R5.reuse ;  /* 0x000000003a8d7223 */ /* 0x100fe20000010805 */
[----:B------:R-:W-:Y:S01]  /*13a50*/  FSEL R57, R57, -INF , P2 ;  /* 0xff80000039397808 */ /* 0x000fe20001000000 */
[----:B------:R-:W2:Y:S01]  /*13a60*/  MUFU.EX2 R153, R153 ;  /* 0x0000009900997308 */ /* 0x000ea20000000800 */
        /* <DEDUP_REMOVED lines=8> */
[----:B------:R-:W-:Y:S01]  /*13af0*/  ISETP.GT.AND P3, PT, R84, 0x50, PT ;  /* 0x000000505400780c */ /* 0x000fe20003f64270 */
[-CC-:B------:R-:W-:Y:S01]  /*13b00*/  FFMA.FTZ R20, R20, R0.reuse, -R5.reuse ;  /* 0x0000000014147223 */ /* 0x180fe20000010805 */
[----:B------:R-:W-:Y:S01]  /*13b10*/  FSEL R61, R61, -INF , P2 ;  /* 0xff8000003d3d7808 */ /* 0x000fe20001000000 */
[----:B------:R-:W-:Y:S01]  /*13b20*/  FFMA.FTZ R139, R70, R0, -R5 ;  /* 0x00000000468b7223 */ /* 0x000fe20000010805 */
[----:B------:R-:W-:-:S02]  /*13b30*/  FMNMX.FTZ R30, R43, R30, !PT ;  /* 0x0000001e2b1e7209 */ /* 0x000fc40007810000 */
[----:B------:R-:W-:Y:S02]  /*13b40*/  CS2R R82, SRZ ;  /* 0x0000000000527805 */ /* 0x000fe4000001ff00 */
[----:B------:R-:W-:Y:S01]  /*13b50*/  ISETP.GT.AND P2, PT, R84, 0x51, PT ;  /* 0x000000515400780c */ /* 0x000fe20003f44270 */
[----:B------:R-:W-:Y:S01]  /*13b60*/  MUFU.EX2 R155, R155 ;  /* 0x0000009b009b7308 */ /* 0x000fe20000000800 */
[----:B------:R-:W-:Y:S02]  /*13b70*/  FSEL R47, R64, -INF , P3 ;  /* 0xff800000402f7808 */ /* 0x000fe40001800000 */
[----:B------:R-:W-:Y:S02]  /*13b80*/  CS2R R80, SRZ ;  /* 0x0000000000507805 */ /* 0x000fe4000001ff00 */
[----:B------:R-:W-:Y:S02]  /*13b90*/  FMNMX.FTZ R30, R61, R30, !PT ;  /* 0x0000001e3d1e7209 */ /* 0x000fe40007810000 */
[----:B------:R-:W-:-:S02]  /*13ba0*/  CS2R R78, SRZ ;  /* 0x00000000004e7805 */ /* 0x000fc4000001ff00 */
[C---:B------:R-:W-:Y:S02]  /*13bb0*/  ISETP.GT.AND P3, PT, R84.reuse, 0x58, PT ;  /* 0x000000585400780c */ /* 0x040fe40003f64270 */
[----:B------:R-:W-:Y:S02]  /*13bc0*/  CS2R R76, SRZ ;  /* 0x00000000004c7805 */ /* 0x000fe4000001ff00 */
[----:B------:R-:W-:Y:S01]  /*13bd0*/  FSEL R65, R65, -INF , P2 ;  /* 0xff80000041417808 */ /* 0x000fe20001000000 */
[----:B------:R-:W-:Y:S01]  /*13be0*/  MUFU.EX2 R6, R6 ;  /* 0x0000000600067308 */ /* 0x000fe20000000800 */
[----:B------:R-:W-:Y:S02]  /*13bf0*/  FMNMX.FTZ R30, R47, R30, !PT ;  /* 0x0000001e2f1e7209 */ /* 0x000fe40007810000 */
[----:B------:R-:W-:Y:S02]  /*13c00*/  CS2R R66, SRZ ;  /* 0x0000000000427805 */ /* 0x000fe4000001ff00 */
[----:B------:R-:W-:-:S02]  /*13c10*/  ISETP.GT.AND P2, PT, R84, 0x59, PT ;  /* 0x000000595400780c */ /* 0x000fc40003f44270 */
[----:B------:R-:W-:Y:S02]  /*13c20*/  CS2R R84, SRZ ;  /* 0x0000000000547805 */ /* 0x000fe4000001ff00 */
[----:B------:R-:W-:Y:S02]  /*13c30*/  FSEL R51, R68, -INF , P3 ;  /* 0xff80000044337808 */ /* 0x000fe40001800000 */
[----:B------:R-:W-:Y:S02]  /*13c40*/  CS2R R62, SRZ ;  /* 0x00000000003e7805 */ /* 0x000fe4000001ff00 */
[----:B------:R-:W-:Y:S01]  /*13c50*/  FMNMX.FTZ R30, R65, R30, !PT ;  /* 0x0000001e411e7209 */ /* 0x000fe20007810000 */
[----:B------:R-:W-:Y:S01]  /*13c60*/  MUFU.EX2 R149, R149 ;  /* 0x0000009500957308 */ /* 0x000fe20000000800 */
[----:B------:R-:W-:Y:S02]  /*13c70*/  FSEL R69, R69, -INF , P2 ;  /* 0xff80000045457808 */ /* 0x000fe40001000000 */
[----:B------:R-:W-:-:S02]  /*13c80*/  CS2R R58, SRZ ;  /* 0x00000000003a7805 */ /* 0x000fc4000001ff00 */
[----:B------:R-:W-:Y:S02]  /*13c90*/  FMNMX.FTZ R30, R51, R30, !PT ;  /* 0x0000001e331e7209 */ /* 0x000fe40007810000 */
[----:B------:R-:W-:Y:S02]  /*13ca0*/  F2FP.F16.F32.PACK_AB R157, R24, R157 ;  /* 0x0000009d189d723e */ /* 0x000fe400000000ff */
[----:B------:R-:W-:Y:S01]  /*13cb0*/  FMNMX.FTZ R36, R69, R30, !PT ;  /* 0x0000001e45247209 */ /* 0x000fe20007810000 */
[-CC-:B------:R-:W-:Y:S01]  /*13cc0*/  FFMA.FTZ R30, R4, R0.reuse, -R5.reuse ;  /* 0x00000000041e7223 */ /* 0x180fe20000010805 */
[----:B------:R-:W-:Y:S03]  /*13cd0*/  MUFU.EX2 R151, R151 ;  /* 0x0000009700977308 */ /* 0x000fe60000000800 */
[----:B------:R-:W3:Y:S05]  /*13ce0*/  SHFL.BFLY PT, R55, R36, 0x2, 0x1f ;  /* 0x0c401f0024377f89 */ /* 0x000eea00000e0000 */
[----:B------:R-:W-:Y:S08]  /*13cf0*/  MUFU.EX2 R30, R30 ;  /* 0x0000001e001e7308 */ /* 0x000ff00000000800 */
[----:B------:R-:W-:Y:S08]  /*13d00*/  MUFU.EX2 R32, R32 ;  /* 0x0000002000207308 */ /* 0x000ff00000000800 */
[----:B------:R-:W-:Y:S01]  /*13d10*/  MUFU.EX2 R145, R145 ;  /* 0x0000009100917308 */ /* 0x000fe20000000800 */
[----:B---3--:R-:W-:Y:S01]  /*13d20*/  FMNMX.FTZ R55, R36, R55, !PT ;  /* 0x0000003724377209 */ /* 0x008fe20007810000 */
[-CC-:B------:R-:W-:Y:S01]  /*13d30*/  FFMA.FTZ R36, R26, R0.reuse, -R5.reuse ;  /* 0x000000001a247223 */ /* 0x180fe20000010805 */
[-CC-:B------:R-:W-:Y:S01]  /*13d40*/  FFMA.FTZ R26, R74, R0.reuse, -R5.reuse ;  /* 0x000000004a1a7223 */ /* 0x180fe20000010805 */
[----:B------:R-:W-:Y:S01]  /*13d50*/  FFMA.FTZ R5, R71, R0, -R5 ;  /* 0x0000000047057223 */ /* 0x000fe20000010805 */
[----:B------:R-:W-:Y:S01]  /*13d60*/  CS2R R74, SRZ ;  /* 0x00000000004a7805 */ /* 0x000fe2000001ff00 */
[----:B------:R-:W3:Y:S02]  /*13d70*/  SHFL.BFLY PT, R4, R55, 0x1, 0x1f ;  /* 0x0c201f0037047f89 */ /* 0x000ee400000e0000 */
[----:B------:R-:W-:Y:S01]  /*13d80*/  MUFU.EX2 R34, R34 ;  /* 0x0000002200227308 */ /* 0x000fe20000000800 */
[----:B------:R-:W-:-:S07]  /*13d90*/  CS2R R70, SRZ ;  /* 0x0000000000467805 */ /* 0x000fce000001ff00 */
[----:B------:R-:W-:Y:S08]  /*13da0*/  MUFU.EX2 R147, R147 ;  /* 0x0000009300937308 */ /* 0x000ff00000000800 */
[----:B------:R-:W-:Y:S01]  /*13db0*/  MUFU.EX2 R36, R36 ;  /* 0x0000002400247308 */ /* 0x000fe20000000800 */
[----:B---3--:R-:W-:-:S07]  /*13dc0*/  FMNMX.FTZ R4, R55, R4, !PT ;  /* 0x0000000437047209 */ /* 0x008fce0007810000 */
[----:B------:R-:W-:Y:S01]  /*13dd0*/  MUFU.EX2 R141, R141 ;  /* 0x0000008d008d7308 */ /* 0x000fe20000000800 */
[----:B------:R-:W-:Y:S02]  /*13de0*/  CS2R R54, SRZ ;  /* 0x0000000000367805 */ /* 0x000fe4000001ff00 */
[C---:B------:R-:W-:Y:S01]  /*13df0*/  FSETP.NEU.FTZ.AND P2, PT, R4.reuse, -INF , PT ;  /* 0xff8000000400780b */ /* 0x040fe20003f5d000 */
[----:B------:R-:W-:-:S04]  /*13e00*/  FMUL.FTZ R12, R4, R0 ;  /* 0x00000000040c7220 */ /* 0x000fc80000410000 */
[----:B------:R-:W-:Y:S01]  /*13e10*/  MUFU.EX2 R14, R14 ;  /* 0x0000000e000e7308 */ /* 0x000fe20000000800 */
[----:B------:R-:W-:-:S05]  /*13e20*/  FSEL R12, R12, RZ, P2 ;  /* 0x000000ff0c0c7208 */ /* 0x000fca0001000000 */
[-CC-:B------:R-:W-:Y:S01]  /*13e30*/  FFMA.FTZ R158, R11, R0.reuse, -R12.reuse ;  /* 0x000000000b9e7223 */ /* 0x180fe2000001080c */
[-CC-:B------:R-:W-:Y:S01]  /*13e40*/  FFMA.FTZ R11, R29, R0.reuse, -R12.reuse ;  /* 0x000000001d0b7223 */ /* 0x180fe2000001080c */
[-CC-:B------:R-:W-:Y:S01]  /*13e50*/  FFMA.FTZ R156, R7, R0.reuse, -R12.reuse ;  /* 0x00000000079c7223 */ /* 0x180fe2000001080c */
[----:B------:R-:W3:Y:S01]  /*13e60*/  @P1 LDC R29, c[0x0][0x44c] ;  /* 0x00011300ff1d1b82 */ /* 0x000ee20000000800 */
[-CC-:B------:R-:W-:Y:S01]  /*13e70*/  FFMA.FTZ R7, R25, R0.reuse, -R12.reuse ;  /* 0x0000000019077223 */ /* 0x180fe2000001080c */
[-CC-:B------:R-:W-:Y:S01]  /*13e80*/  FFMA.FTZ R152, R13, R0.reuse, -R12.reuse ;  /* 0x000000000d987223 */ /* 0x180fe2000001080c */
[----:B------:R-:W-:Y:S01]  /*13e90*/  MUFU.EX2 R158, R158 ;  /* 0x0000009e009e7308 */ /* 0x000fe20000000800 */
[-CC-:B------:R-:W-:Y:S01]  /*13ea0*/  FFMA.FTZ R13, R33, R0.reuse, -R12.reuse ;  /* 0x00000000210d7223 */ /* 0x180fe2000001080c */
[-C--:B------:R-:W-:Y:S01]  /*13eb0*/  FFMA.FTZ R154, R15, R0.reuse, -R12 ;  /* 0x000000000f9a7223 */ /* 0x080fe2000001080c */
[----:B------:R-:W-:Y:S02]  /*13ec0*/  IMAD.MOV.U32 R33, RZ, RZ, R186 ;  /* 0x000000ffff217224 */ /* 0x000fe400078e00ba */
[-CC-:B------:R-:W-:Y:S01]  /*13ed0*/  FFMA.FTZ R15, R37, R0.reuse, -R12.reuse ;  /* 0x00000000250f7223 */ /* 0x180fe2000001080c */
[-C--:B------:R-:W-:Y:S01]  /*13ee0*/  FFMA.FTZ R144, R31, R0.reuse, -R12 ;  /* 0x000000001f907223 */ /* 0x080fe2000001080c */
[----:B----4-:R-:W-:Y:S01]  /*13ef0*/  FADD.FTZ R31, R159, R38 ;  /* 0x000000269f1f7221 */ /* 0x010fe20000010000 */
[-CC-:B------:R-:W-:Y:S01]  /*13f00*/  FFMA.FTZ R148, R21, R0.reuse, -R12.reuse ;  /* 0x0000000015947223 */ /* 0x180fe2000001080c */
[----:B------:R-:W-:Y:S01]  /*13f10*/  MUFU.EX2 R156, R156 ;  /* 0x0000009c009c7308 */ /* 0x000fe20000000800 */
[-CC-:B------:R-:W-:Y:S01]  /*13f20*/  FFMA.FTZ R21, R41, R0.reuse, -R12.reuse ;  /* 0x0000000029157223 */ /* 0x180fe2000001080c */
[-CC-:B------:R-:W-:Y:S01]  /*13f30*/  FFMA.FTZ R150, R27, R0.reuse, -R12.reuse ;  /* 0x000000001b967223 */ /* 0x180fe2000001080c */
[-CC-:B------:R-:W-:Y:S01]  /*13f40*/  FFMA.FTZ R25, R45, R0.reuse, -R12.reuse ;  /* 0x000000002d197223 */ /* 0x180fe2000001080c */
[-CC-:B------:R-:W-:Y:S01]  /*13f50*/  FFMA.FTZ R27, R49, R0.reuse, -R12.reuse ;  /* 0x00000000311b7223 */ /* 0x180fe2000001080c */
[-CC-:B------:R-:W-:Y:S01]  /*13f60*/  FFMA.FTZ R146, R35, R0.reuse, -R12.reuse ;  /* 0x0000000023927223 */ /* 0x180fe2000001080c */
[-CC-:B-1----:R-:W-:Y:S01]  /*13f70*/  FFMA.FTZ R9, R53, R0.reuse, -R12.reuse ;  /* 0x0000000035097223 */ /* 0x182fe2000001080c */
[-CC-:B-----5:R-:W-:Y:S01]  /*13f80*/  FFMA.FTZ R140, R39, R0.reuse, -R12.reuse ;  /* 0x00000000278c7223 */ /* 0x1a0fe2000001080c */
[----:B------:R-:W1:Y:S01]  /*13f90*/  MUFU.EX2 R7, R7 ;  /* 0x0000000700077308 */ /* 0x000e620000000800 */
[-CC-:B------:R-:W-:Y:S01]  /*13fa0*/  FFMA.FTZ R57, R57, R0.reuse, -R12.reuse ;  /* 0x0000000039397223 */ /* 0x180fe2000001080c */
[-CC-:B------:R-:W-:Y:S01]  /*13fb0*/  FFMA.FTZ R43, R43, R0.reuse, -R12.reuse ;  /* 0x000000002b2b7223 */ /* 0x180fe2000001080c */
[-CC-:B------:R-:W-:Y:S01]  /*13fc0*/  FFMA.FTZ R61, R61, R0.reuse, -R12.reuse ;  /* 0x000000003d3d7223 */ /* 0x180fe2000001080c */
[----:B------:R-:W-:Y:S01]  /*13fd0*/  FFMA.FTZ R47, R47, R0, -R12 ;  /* 0x000000002f2f7223 */ /* 0x000fe2000001080c */
[----:B---3--:R-:W-:-:S04]  /*13fe0*/  @P1 IMAD.HI.U32 R29, R186, R29, RZ ;  /* 0x0000001dba1d1227 */ /* 0x008fc800078e00ff */
[-CC-:B------:R-:W-:Y:S01]  /*13ff0*/  FFMA.FTZ R65, R65, R0.reuse, -R12.reuse ;  /* 0x0000000041417223 */ /* 0x180fe2000001080c */
[-CC-:B------:R-:W-:Y:S01]  /*14000*/  FFMA.FTZ R51, R51, R0.reuse, -R12.reuse ;  /* 0x0000000033337223 */ /* 0x180fe2000001080c */
[----:B------:R-:W3:Y:S01]  /*14010*/  MUFU.EX2 R11, R11 ;  /* 0x0000000b000b7308 */ /* 0x000ee20000000800 */
[----:B------:R-:W-:Y:S01]  /*14020*/  FFMA.FTZ R69, R69, R0, -R12 ;  /* 0x0000000045457223 */ /* 0x000fe2000001080c */
[----:B0-----:R-:W-:Y:S01]  /*14030*/  @P1 SHF.R.U32.HI R33, RZ, R40, R29 ;  /* 0x00000028ff211219 */ /* 0x001fe2000001161d */
[C---:B------:R-:W-:Y:S01]  /*14040*/  FADD.FTZ R40, R28.reuse, R31 ;  /* 0x0000001f1c287221 */ /* 0x040fe20000010000 */
[----:B------:R-:W-:Y:S02]  /*14050*/  F2FP.F16.F32.PACK_AB R159, R28, R159 ;  /* 0x0000009f1c9f723e */ /* 0x000fe400000000ff */
[----:B------:R-:W-:Y:S02]  /*14060*/  CS2R R52, SRZ ;  /* 0x0000000000347805 */ /* 0x000fe4000001ff00 */
[----:B------:R-:W-:Y:S01]  /*14070*/  IADD3 R33, R33, R188, -R187 ;  /* 0x000000bc21217210 */ /* 0x000fe20007ffe8bb */
[----:B--2---:R-:W-:Y:S01]  /*14080*/  FADD.FTZ R31, R153, R40 ;  /* 0x00000028991f7221 */ /* 0x004fe20000010000 */
[----:B------:R-:W0:Y:S01]  /*14090*/  MUFU.EX2 R152, R152 ;  /* 0x0000009800987308 */ /* 0x000e220000000800 */
[----:B-1----:R-:W-:Y:S01]  /*140a0*/  FADD.FTZ R29, R156, R7 ;  /* 0x000000079c1d7221 */ /* 0x002fe20000010000 */
[C---:B------:R-:W-:Y:S01]  /*140b0*/  F2FP.F16.F32.PACK_AB R153, R10.reuse, R153 ;  /* 0x000000990a99723e */ /* 0x040fe200000000ff */
[----:B------:R-:W-:Y:S01]  /*140c0*/  FADD.FTZ R40, R10, R31 ;  /* 0x0000001f0a287221 */ /* 0x000fe20000010000 */
[----:B------:R-:W-:-:S04]  /*140d0*/  IMAD.HI R33, R33, 0x2aaaaaab, RZ ;  /* 0x2aaaaaab21217827 */ /* 0x000fc800078e02ff */
[----:B------:R-:W-:Y:S01]  /*140e0*/  FADD.FTZ R38, R158, R29 ;  /* 0x0000001d9e267221 */ /* 0x000fe20000010000 */
[----:B------:R-:W-:Y:S01]  /*140f0*/  F2FP.F16.F32.PACK_AB R156, R7, R156 ;  /* 0x0000009c079c723e */ /* 0x000fe200000000ff */
[----:B------:R-:W-:Y:S01]  /*14100*/  FADD.FTZ R31, R155, R40 ;  /* 0x000000289b1f7221 */ /* 0x000fe20000010000 */
[----:B------:R-:W1:Y:S01]  /*14110*/  MUFU.EX2 R13, R13 ;  /* 0x0000000d000d7308 */ /* 0x000e620000000800 */
[C---:B---3--:R-:W-:Y:S01]  /*14120*/  FADD.FTZ R29, R11.reuse, R38 ;  /* 0x000000260b1d7221 */ /* 0x048fe20000010000 */
[C---:B------:R-:W-:Y:S01]  /*14130*/  F2FP.F16.F32.PACK_AB R155, R6.reuse, R155 ;  /* 0x0000009b069b723e */ /* 0x040fe200000000ff */
[----:B------:R-:W-:Y:S01]  /*14140*/  FADD.FTZ R40, R6, R31 ;  /* 0x0000001f06287221 */ /* 0x000fe20000010000 */
[----:B------:R-:W-:Y:S02]  /*14150*/  F2FP.F16.F32.PACK_AB R158, R11, R158 ;  /* 0x0000009e0b9e723e */ /* 0x000fe400000000ff */
[----:B------:R-:W-:Y:S02]  /*14160*/  CS2R R48, SRZ ;  /* 0x0000000000307805 */ /* 0x000fe4000001ff00 */
[----:B------:R-:W-:Y:S01]  /*14170*/  CS2R R44, SRZ ;  /* 0x00000000002c7805 */ /* 0x000fe2000001ff00 */
[----:B------:R-:W-:Y:S01]  /*14180*/  FADD.FTZ R31, R149, R40 ;  /* 0x00000028951f7221 */ /* 0x000fe20000010000 */
[----:B------:R-:W2:Y:S01]  /*14190*/  MUFU.EX2 R154, R154 ;  /* 0x0000009a009a7308 */ /* 0x000ea20000000800 */
[----:B0-----:R-:W-:Y:S01]  /*141a0*/  FADD.FTZ R38, R152, R29 ;  /* 0x0000001d98267221 */ /* 0x001fe20000010000 */
[----:B------:R-:W-:Y:S01]  /*141b0*/  SHF.R.U32.HI R40, RZ, 0x1f, R33 ;  /* 0x0000001fff287819 */ /* 0x000fe20000011621 */
[C---:B------:R-:W-:Y:S01]  /*141c0*/  FADD.FTZ R12, R30.reuse, R31 ;  /* 0x0000001f1e0c7221 */ /* 0x040fe20000010000 */
[----:B------:R-:W-:-:S03]  /*141d0*/  F2FP.F16.F32.PACK_AB R149, R30, R149 ;  /* 0x000000951e95723e */ /* 0x000fc600000000ff */
[----:B------:R-:W-:Y:S01]  /*141e0*/  FADD.FTZ R31, R151, R12 ;  /* 0x0000000c971f7221 */ /* 0x000fe20000010000 */
[----:B------:R-:W0:Y:S01]  /*141f0*/  MUFU.EX2 R15, R15 ;  /* 0x0000000f000f7308 */ /* 0x000e220000000800 */
[----:B-1----:R-:W-:Y:S01]  /*14200*/  FADD.FTZ R29, R13, R38 ;  /* 0x000000260d1d7221 */ /* 0x002fe20000010000 */
[----:B------:R-:W-:Y:S01]  /*14210*/  LEA.HI.SX32 R12, R33, R40, 0x1c ;  /* 0x00000028210c7211 */ /* 0x000fe200078fe2ff */
[C---:B------:R-:W-:Y:S01]  /*14220*/  FADD.FTZ R24, R32.reuse, R31 ;  /* 0x0000001f20187221 */ /* 0x040fe20000010000 */
[----:B------:R-:W-:Y:S02]  /*14230*/  F2FP.F16.F32.PACK_AB R151, R32, R151 ;  /* 0x000000972097723e */ /* 0x000fe400000000ff */
[----:B------:R-:W-:Y:S02]  /*14240*/  CS2R R40, SRZ ;  /* 0x0000000000287805 */ /* 0x000fe4000001ff00 */
[----:B------:R-:W-:Y:S01]  /*14250*/  VIMNMX R12, R185, R12, !PT ;  /* 0x0000000cb90c7248 */ /* 0x000fe20007fe0100 */
[----:B------:R-:W-:Y:S01]  /*14260*/  FADD.FTZ R31, R145, R24 ;  /* 0x00000018911f7221 */ /* 0x000fe20000010000 */
[----:B------:R-:W1:Y:S01]  /*14270*/  MUFU.EX2 R148, R148 ;  /* 0x0000009400947308 */ /* 0x000e620000000800 */
[----:B--2---:R-:W-:Y:S01]  /*14280*/  FADD.FTZ R38, R154, R29 ;  /* 0x0000001d9a267221 */ /* 0x004fe20000010000 */
[C---:B------:R-:W-:Y:S01]  /*14290*/  F2FP.F16.F32.PACK_AB R145, R34.reuse, R145 ;  /* 0x000000912291723e */ /* 0x040fe200000000ff */
[----:B------:R-:W-:Y:S01]  /*142a0*/  FADD.FTZ R6, R34, R31 ;  /* 0x0000001f22067221 */ /* 0x000fe20000010000 */
[----:B------:R-:W-:-:S02]  /*142b0*/  F2FP.F16.F32.PACK_AB R152, R13, R152 ;  /* 0x000000980d98723e */ /* 0x000fc400000000ff */
[----:B------:R-:W-:Y:S02]  /*142c0*/  CS2R R34, SRZ ;  /* 0x0000000000227805 */ /* 0x000fe4000001ff00 */
[----:B------:R-:W-:Y:S01]  /*142d0*/  CS2R R32, SRZ ;  /* 0x0000000000207805 */ /* 0x000fe2000001ff00 */
[----:B------:R-:W-:Y:S01]  /*142e0*/  FADD.FTZ R31, R147, R6 ;  /* 0x00000006931f7221 */ /* 0x000fe20000010000 */
[----:B------:R-:W2:Y:S01]  /*142f0*/  MUFU.EX2 R21, R21 ;  /* 0x0000001500157308 */ /* 0x000ea20000000800 */
[C---:B0-----:R-:W-:Y:S01]  /*14300*/  FADD.FTZ R29, R15.reuse, R38 ;  /* 0x000000260f1d7221 */ /* 0x041fe20000010000 */
[----:B------:R-:W-:Y:S01]  /*14310*/  F2FP.F16.F32.PACK_AB R154, R15, R154 ;  /* 0x0000009a0f9a723e */ /* 0x000fe200000000ff */
[----:B------:R-:W-:Y:S01]  /*14320*/  VIADD R15, R72, 0xfffffffe ;  /* 0xfffffffe480f7836 */ /* 0x000fe20000000000 */
[----:B------:R-:W-:Y:S02]  /*14330*/  F2FP.F16.F32.PACK_AB R147, R36, R147 ;  /* 0x000000932493723e */ /* 0x000fe400000000ff */
[----:B------:R-:W-:-:S02]  /*14340*/  CS2R R72, SRZ ;  /* 0x0000000000487805 */ /* 0x000fc4000001ff00 */
[----:B------:R-:W0:Y:S01]  /*14350*/  MUFU.EX2 R150, R150 ;  /* 0x0000009600967308 */ /* 0x000e220000000800 */
[----:B-1----:R-:W-:Y:S01]  /*14360*/  FADD.FTZ R38, R148, R29 ;  /* 0x0000001d94267221 */ /* 0x002fe20000010000 */
[----:B------:R-:W-:-:S06]  /*14370*/  ISETP.GE.AND P2, PT, R15, R12, PT ;  /* 0x0000000c0f00720c */ /* 0x000fcc0003f46270 */
[----:B------:R-:W1:Y:S01]  /*14380*/  MUFU.EX2 R25, R25 ;  /* 0x0000001900197308 */ /* 0x000e620000000800 */
[C---:B--2---:R-:W-:Y:S01]  /*14390*/  FADD.FTZ R29, R21.reuse, R38 ;  /* 0x00000026151d7221 */ /* 0x044fe20000010000 */
[----:B------:R-:W-:-:S06]  /*143a0*/  F2FP.F16.F32.PACK_AB R148, R21, R148 ;  /* 0x000000941594723e */ /* 0x000fcc00000000ff */
[----:B------:R-:W2:Y:S01]  /*143b0*/  MUFU.EX2 R144, R144 ;  /* 0x0000009000907308 */ /* 0x000ea20000000800 */
[----:B0-----:R-:W-:-:S07]  /*143c0*/  FADD.FTZ R38, R150, R29 ;  /* 0x0000001d96267221 */ /* 0x001fce0000010000 */
        /* <DEDUP_REMOVED lines=12> */
[----:B------:R-:W-:Y:S01]  /*14490*/  FADD.FTZ R7, R141, R10 ;  /* 0x0000000a8d077221 */ /* 0x000fe20000010000 */
[----:B------:R-:W-:Y:S01]  /*144a0*/  F2FP.F16.F32.PACK_AB R141, R14, R141 ;  /* 0x0000008d0e8d723e */ /* 0x000fe200000000ff */
[----:B------:R-:W0:Y:S01]  /*144b0*/  MUFU.EX2 R140, R140 ;  /* 0x0000008c008c7308 */ /* 0x000e220000000800 */
[----:B-1----:R-:W-:Y:S01]  /*144c0*/  FADD.FTZ R6, R146, R29 ;  /* 0x0000001d92067221 */ /* 0x002fe20000010000 */
[----:B------:R-:W-:-:S06]  /*144d0*/  FADD.FTZ R10, R14, R7 ;  /* 0x000000070e0a7221 */ /* 0x000fcc0000010000 */
[----:B------:R-:W1:Y:S01]  /*144e0*/  MUFU.EX2 R57, R57 ;  /* 0x0000003900397308 */ /* 0x000e620000000800 */
[C---:B--2---:R-:W-:Y:S01]  /*144f0*/  FADD.FTZ R29, R9.reuse, R6 ;  /* 0x00000006091d7221 */ /* 0x044fe20000010000 */
[----:B------:R-:W-:-:S06]  /*14500*/  F2FP.F16.F32.PACK_AB R146, R9, R146 ;  /* 0x000000920992723e */ /* 0x000fcc00000000ff */
[----:B------:R-:W2:Y:S01]  /*14510*/  MUFU.EX2 R43, R43 ;  /* 0x0000002b002b7308 */ /* 0x000ea20000000800 */
[----:B0-----:R-:W-:Y:S01]  /*14520*/  FADD.FTZ R6, R140, R29 ;  /* 0x0000001d8c067221 */ /* 0x001fe20000010000 */
[----:B------:R-:W-:-:S06]  /*14530*/  CS2R R28, SRZ ;  /* 0x00000000001c7805 */ /* 0x000fcc000001ff00 */
[----:B------:R-:W0:Y:S01]  /*14540*/  MUFU.EX2 R143, R143 ;  /* 0x0000008f008f7308 */ /* 0x000e220000000800 */
[C---:B-1----:R-:W-:Y:S01]  /*14550*/  FADD.FTZ R6, R57.reuse, R6 ;  /* 0x0000000639067221 */ /* 0x042fe20000010000 */
[----:B------:R-:W-:Y:S02]  /*14560*/  F2FP.F16.F32.PACK_AB R140, R57, R140 ;  /* 0x0000008c398c723e */ /* 0x000fe400000000ff */
[----:B------:R-:W-:-:S04]  /*14570*/  CS2R R56, SRZ ;  /* 0x0000000000387805 */ /* 0x000fc8000001ff00 */
[----:B------:R1:W3:Y:S01]  /*14580*/  MUFU.EX2 R142, R61 ;  /* 0x0000003d008e7308 */ /* 0x0002e20000000800 */
[----:B--2---:R-:W-:-:S07]  /*14590*/  FADD.FTZ R7, R43, R6 ;  /* 0x000000062b077221 */ /* 0x004fce0000010000 */
[----:B------:R-:W2:Y:S01]  /*145a0*/  MUFU.EX2 R26, R26 ;  /* 0x0000001a001a7308 */ /* 0x000ea20000000800 */
[----:B0-----:R-:W-:Y:S01]  /*145b0*/  FADD.FTZ R11, R143, R10 ;  /* 0x0000000a8f0b7221 */ /* 0x001fe20000010000 */
[----:B-1----:R-:W-:-:S06]  /*145c0*/  CS2R R60, SRZ ;  /* 0x00000000003c7805 */ /* 0x002fcc000001ff00 */
[----:B------:R-:W0:Y:S01]  /*145d0*/  MUFU.EX2 R47, R47 ;  /* 0x0000002f002f7308 */ /* 0x000e220000000800 */
[C---:B---3--:R-:W-:Y:S01]  /*145e0*/  FADD.FTZ R6, R142.reuse, R7 ;  /* 0x000000078e067221 */ /* 0x048fe20000010000 */
[----:B------:R-:W-:Y:S02]  /*145f0*/  F2FP.F16.F32.PACK_AB R142, R142, R43 ;  /* 0x0000002b8e8e723e */ /* 0x000fe400000000ff */
[----:B------:R-:W-:-:S04]  /*14600*/  CS2R R42, SRZ ;  /* 0x00000000002a7805 */ /* 0x000fc8000001ff00 */
[----:B------:R-:W1:Y:S01]  /*14610*/  MUFU.EX2 R137, R137 ;  /* 0x0000008900897308 */ /* 0x000e620000000800 */
[C---:B--2---:R-:W-:Y:S01]  /*14620*/  FADD.FTZ R24, R26.reuse, R11 ;  /* 0x0000000b1a187221 */ /* 0x044fe20000010000 */
[----:B------:R-:W-:Y:S02]  /*14630*/  F2FP.F16.F32.PACK_AB R143, R26, R143 ;  /* 0x0000008f1a8f723e */ /* 0x000fe400000000ff */
[----:B------:R-:W-:-:S04]  /*14640*/  CS2R R26, SRZ ;  /* 0x00000000001a7805 */ /* 0x000fc8000001ff00 */
[----:B------:R2:W3:Y:S01]  /*14650*/  MUFU.EX2 R136, R65 ;  /* 0x0000004100887308 */ /* 0x0004e20000000800 */
[----:B0-----:R-:W-:-:S07]  /*14660*/  FADD.FTZ R7, R47, R6 ;  /* 0x000000062f077221 */ /* 0x001fce0000010000 */
[----:B------:R-:W0:Y:S01]  /*14670*/  MUFU.EX2 R20, R20 ;  /* 0x0000001400147308 */ /* 0x000e220000000800 */
[----:B-1----:R-:W-:Y:S01]  /*14680*/  FADD.FTZ R9, R137, R24 ;  /* 0x0000001889097221 */ /* 0x002fe20000010000 */
[----:B--2---:R-:W-:Y:S02]  /*14690*/  CS2R R64, SRZ ;  /* 0x0000000000407805 */ /* 0x004fe4000001ff00 */
[----:B------:R-:W-:-:S04]  /*146a0*/  CS2R R24, SRZ ;  /* 0x0000000000187805 */ /* 0x000fc8000001ff00 */
[----:B------:R-:W1:Y:S01]  /*146b0*/  MUFU.EX2 R51, R51 ;  /* 0x0000003300337308 */ /* 0x000e620000000800 */
[C---:B---3--:R-:W-:Y:S01]  /*146c0*/  FADD.FTZ R6, R136.reuse, R7 ;  /* 0x0000000788067221 */ /* 0x048fe20000010000 */
[----:B------:R-:W-:Y:S02]  /*146d0*/  F2FP.F16.F32.PACK_AB R136, R136, R47 ;  /* 0x0000002f8888723e */ /* 0x000fe400000000ff */
[----:B------:R-:W-:-:S04]  /*146e0*/  CS2R R46, SRZ ;  /* 0x00000000002e7805 */ /* 0x000fc8000001ff00 */
[----:B------:R-:W2:Y:S01]  /*146f0*/  MUFU.EX2 R139, R139 ;  /* 0x0000008b008b7308 */ /* 0x000ea20000000800 */
[C---:B0-----:R-:W-:Y:S01]  /*14700*/  FADD.FTZ R14, R20.reuse, R9 ;  /* 0x00000009140e7221 */ /* 0x041fe20000010000 */
[----:B------:R-:W-:-:S06]  /*14710*/  F2FP.F16.F32.PACK_AB R137, R20, R137 ;  /* 0x000000891489723e */ /* 0x000fcc00000000ff */
[----:B------:R0:W3:Y:S01]  /*14720*/  MUFU.EX2 R138, R69 ;  /* 0x00000045008a7308 */ /* 0x0000e20000000800 */
[----:B-1----:R-:W-:-:S07]  /*14730*/  FADD.FTZ R7, R51, R6 ;  /* 0x0000000633077221 */ /* 0x002fce0000010000 */
[----:B------:R2:W1:Y:S01]  /*14740*/  MUFU.EX2 R10, R5 ;  /* 0x00000005000a7308 */ /* 0x0004620000000800 */
[----:B0-----:R-:W-:Y:S01]  /*14750*/  CS2R R68, SRZ ;  /* 0x0000000000447805 */ /* 0x001fe2000001ff00 */
[----:B--2---:R-:W-:Y:S01]  /*14760*/  FADD.FTZ R5, R139, R14 ;  /* 0x0000000e8b057221 */ /* 0x004fe20000010000 */
[C---:B---3--:R-:W-:Y:S01]  /*14770*/  FADD.FTZ R7, R138.reuse, R7 ;  /* 0x000000078a077221 */ /* 0x048fe20000010000 */
[----:B------:R-:W-:Y:S02]  /*14780*/  F2FP.F16.F32.PACK_AB R138, R138, R51 ;  /* 0x000000338a8a723e */ /* 0x000fe400000000ff */
[----:B------:R-:W-:Y:S01]  /*14790*/  CS2R R50, SRZ ;  /* 0x0000000000327805 */ /* 0x000fe2000001ff00 */
[C---:B-1----:R-:W-:Y:S01]  /*147a0*/  FADD.FTZ R6, R10.reuse, R5 ;  /* 0x000000050a067221 */ /* 0x042fe20000010000 */
[----:B------:R-:W-:Y:S01]  /*147b0*/  F2FP.F16.F32.PACK_AB R139, R10, R139 ;  /* 0x0000008b0a8b723e */ /* 0x000fe200000000ff */
[----:B------:R-:W-:Y:S01]  /*147c0*/  IMAD.MOV.U32 R10, RZ, RZ, 0x3f800000 ;  /* 0x3f800000ff0a7424 */ /* 0x000fe200078e00ff */
[----:B------:R-:W-:Y:S01]  /*147d0*/  MOV R5, 0x3f800000 ;  /* 0x3f80000000057802 */ /* 0x000fe20000000f00 */
[----:B------:R-:W-:Y:S06]  /*147e0*/  @!P2 BRA `(.L_x_2839) ;  /* 0x000000240094a947 */ /* 0x000fec0003800000 */
[----:B------:R-:W-:Y:S01]  /*147f0*/  BSSY B1, `(.L_x_2839) ;  /* 0x0000264000017945 */ /* 0x000fe20003800000 */
[----:B------:R-:W-:Y:S01]  /*14800*/  IMAD.MOV.U32 R13, RZ, RZ, R3 ;  /* 0x000000ffff0d7224 */ /* 0x000fe200078e0003 */
[----:B------:R-:W-:Y:S01]  /*14810*/  MOV R14, R4 ;  /* 0x00000004000e7202 */ /* 0x000fe20000000f00 */
[----:B------:R-:W-:Y:S01]  /*14820*/  IMAD.MOV.U32 R11, RZ, RZ, R168 ;  /* 0x000000ffff0b7224 */ /* 0x000fe200078e00a8 */
[----:B------:R-:W-:Y:S01]  /*14830*/  MOV R5, 0x3f800000 ;  /* 0x3f80000000057802 */ /* 0x000fe20000000f00 */
[----:B------:R-:W-:Y:S02]  /*14840*/  IMAD.MOV.U32 R20, RZ, RZ, R162 ;  /* 0x000000ffff147224 */ /* 0x000fe400078e00a2 */
[----:B------:R-:W-:-:S07]  /*14850*/  IMAD.MOV.U32 R87, RZ, RZ, RZ ;  /* 0x000000ffff577224 */ /* 0x000fce00078e00ff */
.L_x_2852:
[----:B------:R-:W-:-:S04]  /*14860*/  ISETP.NE.AND P2, PT, R20, 0x1, PT ;  /* 0x000000011400780c */ /* 0x000fc80003f45270 */
[----:B------:R-:W-:-:S04]  /*14870*/  SEL R168, RZ, 0x1, P2 ;  /* 0x00000001ffa87807 */ /* 0x000fc80001000000 */
[----:B------:R-:W-:Y:S01]  /*14880*/  LOP3.LUT R168, R11, R168, RZ, 0x3c, !PT ;  /* 0x000000a80ba87212 */ /* 0x000fe200078e3cff */
[----:B------:R-:W-:Y:S06]  /*14890*/  @!P0 BRA `(.L_x_2840) ;  /* 0x0000000000048947 */ /* 0x000fec0003800000 */
[----:B------:R-:W-:Y:S01]  /*148a0*/  BPT.TRAP 0x1 ;  /* 0x000000040000795c */ /* 0x000fe20000300000 */
.L_x_2840:
[----:B------:R-:W-:Y:S01]  /*148b0*/  VIADD R162, R20, 0x1 ;  /* 0x0000000114a27836 */ /* 0x000fe20000000000 */
[----:B------:R-:W-:-:S04]  /*148c0*/  SHF.L.U32 R4, R168, 0x1f, RZ ;  /* 0x0000001fa8047819 */ /* 0x000fc800000006ff */
[----:B------:R-:W-:-:S04]  /*148d0*/  ISETP.NE.AND P2, PT, R162, 0x2, PT ;  /* 0x00000002a200780c */ /* 0x000fc80003f45270 */
[----:B------:R-:W-:-:S04]  /*148e0*/  SEL R162, R162, RZ, P2 ;  /* 0x000000ffa2a27207 */ /* 0x000fc80001000000 */
[----:B------:R-:W-:-:S04]  /*148f0*/  LEA R9, R162, R2, 0x3 ;  /* 0x00000002a2097211 */ /* 0x000fc800078e18ff */
[----:B------:R0:W1:Y:S01]  /*14900*/  SYNCS.PHASECHK.TRANS64.TRYWAIT P2, [R9+URZ+0x2a830], R4 ;  /* 0x02a83004090075a7 */ /* 0x000062000804017f */
[----:B------:R-:W-:Y:S05]  /*14910*/  @!P0 BRA `(.L_x_2841) ;  /* 0x0000000000048947 */ /* 0x000fea0003800000 */
[----:B------:R-:W-:Y:S01]  /*14920*/  BPT.TRAP 0x1 ;  /* 0x000000040000795c */ /* 0x000fe20000300000 */
.L_x_2841:
[----:B------:R-:W-:Y:S01]  /*14930*/  IMAD R0, R162, 0x900, R8 ;  /* 0x00000900a2007824 */ /* 0x000fe200078e0208 */
[----:B------:R-:W-:Y:S03]  /*14940*/  BSSY B2, `(.L_x_2842) ;  /* 0x0000006000027945 */ /* 0x000fe60003800000 */
[C---:B------:R-:W-:Y:S02]  /*14950*/  VIADD R3, R0.reuse, 0x2 ;  /* 0x0000000200037836 */ /* 0x040fe40000000000 */
[----:B------:R-:W-:Y:S01]  /*14960*/  VIADD R21, R0, 0x4 ;  /* 0x0000000400157836 */ /* 0x000fe20000000000 */
[----:B-1----:R-:W-:Y:S06]  /*14970*/  @P2 BRA `(.L_x_2843) ;  /* 0x0000000000082947 */ /* 0x002fec0003800000 */
[----:B------:R-:W1:Y:S02]  /*14980*/  SYNCS.PHASECHK.TRANS64.TRYWAIT P2, [R9+URZ+0x2a830], R4 ;  /* 0x02a83004090075a7 */ /* 0x000e64000804017f */
[----:B-1----:R-:W-:Y:S05]  /*14990*/  @!P2 BRA `(.L_x_2844) ;  /* 0x0000010c005ca947 */ /* 0x002fea0003800000 */
.L_x_2843:
[----:B------:R-:W-:Y:S05]  /*149a0*/  BSYNC B2 ;  /* 0x0000000000027941 */ /* 0x000fea0003800000 */
.L_x_2842:
[----:B------:R-:W2:Y:S04]  /*149b0*/  LDL.64 R94, [R1+0x28] ;  /* 0x00002800015e7983 */ /* 0x000ea80000100a00 */
[----:B------:R0:W-:Y:S04]  /*149c0*/  STL.64 [R1+0x78], R8 ;  /* 0x0000780801007387 */ /* 0x0001e80000100a00 */
[----:B01----:R-:W3:Y:S04]  /*149d0*/  LDL.64 R8, [R1+0x20] ;  /* 0x0000200001087983 */ /* 0x003ee80000100a00 */
[----:B------:R0:W-:Y:S01]  /*149e0*/  STL.64 [R1+0x70], R6 ;  /* 0x0000700601007387 */ /* 0x0001e20000100a00 */
[----:B------:R-:W-:Y:S01]  /*149f0*/  MOV R88, R0 ;  /* 0x0000000000587202 */ /* 0x000fe20000000f00 */
[----:B------:R-:W-:-:S02]  /*14a00*/  VIADD R90, R0, 0x6 ;  /* 0x00000006005a7836 */ /* 0x000fc40000000000 */
[-C--:B------:R-:W-:Y:S01]  /*14a10*/  FMUL.FTZ R26, R26, R5.reuse ;  /* 0x000000051a1a7220 */ /* 0x080fe20000410000 */
[----:B------:R-:W-:Y:S02]  /*14a20*/  IMAD.MOV.U32 R89, RZ, RZ, 0x40000040 ;  /* 0x40000040ff597424 */ /* 0x000fe400078e00ff */
[-C--:B------:R-:W-:Y:S01]  /*14a30*/  FMUL.FTZ R27, R27, R5.reuse ;  /* 0x000000051b1b7220 */ /* 0x080fe20000410000 */
[----:B------:R-:W-:Y:S02]  /*14a40*/  VIADD R92, R0, 0x304 ;  /* 0x00000304005c7836 */ /* 0x000fe40000000000 */
[-C--:B------:R-:W-:Y:S01]  /*14a50*/  FMUL.FTZ R30, R30, R5.reuse ;  /* 0x000000051e1e7220 */ /* 0x080fe20000410000 */
[-C--:B------:R-:W-:Y:S01]  /*14a60*/  FMUL.FTZ R31, R31, R5.reuse ;  /* 0x000000051f1f7220 */ /* 0x080fe20000410000 */
[-C--:B------:R-:W-:Y:S01]  /*14a70*/  FMUL.FTZ R34, R34, R5.reuse ;  /* 0x0000000522227220 */ /* 0x080fe20000410000 */
[-C--:B------:R-:W-:Y:S01]  /*14a80*/  FMUL.FTZ R35, R35, R5.reuse ;  /* 0x0000000523237220 */ /* 0x080fe20000410000 */
[----:B------:R-:W-:Y:S01]  /*14a90*/  FMUL.FTZ R38, R38, R5 ;  /* 0x0000000526267220 */ /* 0x000fe20000410000 */
[----:B0-----:R-:W4:Y:S01]  /*14aa0*/  LDL.64 R6, [R1+0x18] ;  /* 0x0000180001067983 */ /* 0x001f220000100a00 */
[----:B------:R-:W-:-:S02]  /*14ab0*/  R2UR UR26, R88 ;  /* 0x00000000581a72ca */ /* 0x000fc400000e0000 */
[----:B------:R-:W-:Y:S01]  /*14ac0*/  MOV R88, R3 ;  /* 0x0000000300587202 */ /* 0x000fe20000000f00 */
[-C--:B------:R-:W-:Y:S01]  /*14ad0*/  FMUL.FTZ R39, R39, R5.reuse ;  /* 0x0000000527277220 */ /* 0x080fe20000410000 */
[-C--:B------:R-:W-:Y:S01]  /*14ae0*/  FMUL.FTZ R42, R42, R5.reuse ;  /* 0x000000052a2a7220 */ /* 0x080fe20000410000 */
[-C--:B------:R-:W-:Y:S01]  /*14af0*/  FMUL.FTZ R43, R43, R5.reuse ;  /* 0x000000052b2b7220 */ /* 0x080fe20000410000 */
[----:B------:R-:W-:Y:S01]  /*14b00*/  R2UR UR22, R88 ;  /* 0x00000000581672ca */ /* 0x000fe200000e0000 */
[----:B------:R-:W-:Y:S01]  /*14b10*/  IMAD.MOV.U32 R88, RZ, RZ, R21 ;  /* 0x000000ffff587224 */ /* 0x000fe200078e0015 */
[----:B------:R-:W-:Y:S01]  /*14b20*/  R2UR UR14, R90 ;  /* 0x000000005a0e72ca */ /* 0x000fe200000e0000 */
[----:B------:R-:W-:Y:S02]  /*14b30*/  VIADD R90, R0, 0x302 ;  /* 0x00000302005a7836 */ /* 0x000fe40000000000 */
[-C--:B------:R-:W-:Y:S01]  /*14b40*/  FMUL.FTZ R46, R46, R5.reuse ;  /* 0x000000052e2e7220 */ /* 0x080fe20000410000 */
[----:B------:R-:W-:Y:S01]  /*14b50*/  FMUL.FTZ R47, R47, R5 ;  /* 0x000000052f2f7220 */ /* 0x000fe20000410000 */
[----:B------:R-:W-:Y:S01]  /*14b60*/  R2UR UR18, R88 ;  /* 0x00000000581272ca */ /* 0x000fe200000e0000 */
[----:B------:R-:W-:Y:S01]  /*14b70*/  VIADD R88, R0, 0x300 ;  /* 0x0000030000587836 */ /* 0x000fe20000000000 */
[----:B------:R-:W-:Y:S01]  /*14b80*/  R2UR UR6, R90 ;  /* 0x000000005a0672ca */ /* 0x000fe200000e0000 */
[----:B------:R-:W-:-:S02]  /*14b90*/  VIADD R90, R0, 0x600 ;  /* 0x00000600005a7836 */ /* 0x000fc40000000000 */
[-C--:B------:R-:W-:Y:S01]  /*14ba0*/  FMUL.FTZ R50, R50, R5.reuse ;  /* 0x0000000532327220 */ /* 0x080fe20000410000 */
[-C--:B------:R-:W-:Y:S01]  /*14bb0*/  FMUL.FTZ R51, R51, R5.reuse ;  /* 0x0000000533337220 */ /* 0x080fe20000410000 */
[----:B------:R-:W-:Y:S01]  /*14bc0*/  R2UR UR10, R88 ;  /* 0x00000000580a72ca */ /* 0x000fe200000e0000 */
[-C--:B------:R-:W-:Y:S01]  /*14bd0*/  FMUL.FTZ R54, R54, R5.reuse ;  /* 0x0000000536367220 */ /* 0x080fe20000410000 */
[----:B------:R-:W-:Y:S01]  /*14be0*/  IADD3 R88, R0, 0x306, RZ ;  /* 0x0000030600587810 */ /* 0x000fe20007ffe0ff */
        /* <DEDUP_REMOVED lines=17> */
[----:B------:R-:W-:Y:S01]  /*14d00*/  MOV R91, 0x40000040 ;  /* 0x40000040005b7802 */ /* 0x000fe20000000f00 */
[----:B------:R-:W4:Y:S01]  /*14d10*/  LDL.64 R4, [R1+0x10] ;  /* 0x0000100001047983 */ /* 0x000f220000100a00 */
[C---:B------:R-:W-:Y:S01]  /*14d20*/  R2UR UR27, R89.reuse ;  /* 0x00000000591b72ca */ /* 0x040fe200000e0000 */
[----:B------:R-:W-:Y:S01]  /*14d30*/  IMAD.MOV.U32 R93, RZ, RZ, 0x40000040 ;  /* 0x40000040ff5d7424 */ /* 0x000fe200078e00ff */
[----:B------:R-:W-:Y:S01]  /*14d40*/  R2UR UR58, R92 ;  /* 0x000000005c3a72ca */ /* 0x000fe200000e0000 */
[----:B------:R-:W4:Y:S01]  /*14d50*/  LDL.64 R218, [R1+0x8] ;  /* 0x0000080001da7983 */ /* 0x000f220000100a00 */
[----:B------:R-:W-:Y:S01]  /*14d60*/  R2UR UR54, R88 ;  /* 0x00000000583672ca */ /* 0x000fe200000e0000 */
[----:B------:R-:W-:Y:S01]  /*14d70*/  VIADD R88, R0, 0x604 ;  /* 0x0000060400587836 */ /* 0x000fe20000000000 */
[----:B------:R-:W-:Y:S01]  /*14d80*/  R2UR UR50, R90 ;  /* 0x000000005a3272ca */ /* 0x000fe200000e0000 */
[C---:B------:R-:W-:Y:S01]  /*14d90*/  VIADD R90, R0.reuse, 0x606 ;  /* 0x00000606005a7836 */ /* 0x040fe20000000000 */
[----:B------:R-:W-:Y:S01]  /*14da0*/  IADD3 R92, R0, 0x602, RZ ;  /* 0x00000602005c7810 */ /* 0x000fe20007ffe0ff */
[----:B------:R-:W4:Y:S01]  /*14db0*/  LDL.64 R214, [R1] ;  /* 0x0000000001d67983 */ /* 0x000f220000100a00 */
[C---:B------:R-:W-:Y:S01]  /*14dc0*/  R2UR UR23, R89.reuse ;  /* 0x00000000591772ca */ /* 0x040fe200000e0000 */
        /* <DEDUP_REMOVED lines=55> */
[----:B----4-:R-:W-:Y:S02]  /*15140*/  R2UR UR16, R6 ;  /* 0x00000000061072ca */ /* 0x010fe400000e0000 */
[----:B------:R-:W-:Y:S02]  /*15150*/  R2UR UR17, R7 ;  /* 0x00000000071172ca */ /* 0x000fe400000e0000 */
[----:B------:R-:W-:Y:S01]  /*15160*/  R2UR UR12, R4 ;  /* 0x00000000040c72ca */ /* 0x000fe200000e0000 */
[----:B------:R0:W5:Y:S01]  /*15170*/  LDL.LU.64 R6, [R1+0x70] ;  /* 0x0000700001067983 */ /* 0x0001620000300a00 */
[----:B------:R-:W-:Y:S01]  /*15180*/  R2UR UR13, R5 ;  /* 0x00000000050d72ca */ /* 0x000fe200000e0000 */
[----:B------:R-:W-:Y:S02]  /*15190*/  WARPGROUP.DEPBAR.LE gsb0, 0x0 ;  /* 0x00008000000079c5 */ /* 0x000fe40000010000 */
[----:B------:R-:W-:-:S06]  /*151a0*/  WARPGROUP.ARRIVE ;  /* 0x00000000000079c5 */ /* 0x000fcc0000000000 */
[----:B------:R-:W-:Y:S01]  /*151b0*/  HGMMA.64x96x16.F32 R88, gdesc[UR16], R88, gsb0 ;  /* 0x01600000105879f0 */ /* 0x000fe20008000858 */
[----:B------:R-:W-:Y:S02]  /*151c0*/  R2UR UR8, R218 ;  /* 0x00000000da0872ca */ /* 0x000fe400000e0000 */
        /* <DEDUP_REMOVED lines=33> */
.L_x_2845:
[----:B------:R-:W-:Y:S02]  /*153e0*/  SHF.L.U32 R0, R11, 0x1f, RZ ;  /* 0x0000001f0b007819 */ /* 0x000fe400000006ff */
[----:B------:R-:W-:-:S04]  /*153f0*/  LEA R21, R20, R2, 0x3 ;  /* 0x0000000214157211 */ /* 0x000fc800078e18ff */
[----:B------:R0:W1:Y:S01]  /*15400*/  SYNCS.PHASECHK.TRANS64.TRYWAIT P2, [R21+URZ+0x2a850], R0 ;  /* 0x02a85000150075a7 */ /* 0x000062000804017f */
[----:B------:R-:W-:Y:S05]  /*15410*/  @!P0 BRA `(.L_x_2846) ;  /* 0x0000000000048947 */ /* 0x000fea0003800000 */
[----:B------:R-:W-:Y:S01]  /*15420*/  BPT.TRAP 0x1 ;  /* 0x000000040000795c */ /* 0x000fe20000300000 */
.L_x_2846:
[----:B------:R-:W-:Y:S04]  /*15430*/  BSSY B2, `(.L_x_2847) ;  /* 0x0000004000027945 */ /* 0x000fe80003800000 */
[----:B-1----:R-:W-:Y:S05]  /*15440*/  @P2 BRA `(.L_x_2848) ;  /* 0x0000000000082947 */ /* 0x002fea0003800000 */
[----:B------:R-:W1:Y:S02]  /*15450*/  SYNCS.PHASECHK.TRANS64.TRYWAIT P2, [R21+URZ+0x2a850], R0 ;  /* 0x02a85000150075a7 */ /* 0x000e64000804017f */
[----:B-1----:R-:W-:Y:S05]  /*15460*/  @!P2 BRA `(.L_x_2849) ;  /* 0x0000010000bca947 */ /* 0x002fea0003800000 */
.L_x_2848:
[----:B------:R-:W-:Y:S05]  /*15470*/  BSYNC B2 ;  /* 0x0000000000027941 */ /* 0x000fea0003800000 */
.L_x_2847:
[----:B01----:R-:W-:Y:S01]  /*15480*/  VIADD R0, R2, 0x400 ;  /* 0x0000040002007836 */ /* 0x003fe20000000000 */
[----:B------:R-:W-:Y:S01]  /*15490*/  WARPGROUP.ARRIVE ;  /* 0x00000000000079c5 */ /* 0x000fe20000000000 */
[----:B------:R-:W-:Y:S02]  /*154a0*/  IMAD.MOV.U32 R5, RZ, RZ, 0x40000040 ;  /* 0x40000040ff057424 */ /* 0x000fe400078e00ff */
[----:B------:R-:W-:Y:S01]  /*154b0*/  IMAD.MOV.U32 R11, RZ, RZ, 0x40000040 ;  /* 0x40000040ff0b7424 */ /* 0x000fe200078e00ff */
[----:B------:R-:W-:Y:S02]  /*154c0*/  SHF.R.U32.HI R0, RZ, 0x4, R0 ;  /* 0x00000004ff007819 */ /* 0x000fe40000011600 */
[----:B------:R-:W-:Y:S02]  /*154d0*/  R2UR UR7, R5 ;  /* 0x00000000050772ca */ /* 0x000fe400000e0000 */
[----:B------:R-:W-:Y:S02]  /*154e0*/  LOP3.LUT R0, R0, 0x3fff, RZ, 0xc0, !PT ;  /* 0x00003fff00007812 */ /* 0x000fe400078ec0ff */
[----:B------:R-:W-:-:S02]  /*154f0*/  MOV R5, 0x40000040 ;  /* 0x4000004000057802 */ /* 0x000fc40000000f00 */
[----:B------:R-:W-:-:S05]  /*15500*/  LOP3.LUT R0, R0, 0x3000000, RZ, 0xfc, !PT ;  /* 0x0300000000007812 */ /* 0x000fca00078efcff */
[----:B------:R-:W-:-:S05]  /*15510*/  IMAD R4, R20, 0x600, R0 ;  /* 0x0000060014047824 */ /* 0x000fca00078e0200 */
[C---:B------:R-:W-:Y:S02]  /*15520*/  R2UR UR6, R4.reuse ;  /* 0x00000000040672ca */ /* 0x040fe400000e0000 */
[----:B------:R-:W-:-:S11]  /*15530*/  IADD3 R10, R4, 0x80, RZ ;  /* 0x00000080040a7810 */ /* 0x000fd60007ffe0ff */
        /* <DEDUP_REMOVED lines=18> */
[C---:B------:R-:W-:Y:S01]  /*15660*/  IADD3 R10, R4.reuse, 0x200, RZ ;  /* 0x00000200040a7810 */ /* 0x040fe20007ffe0ff */
        /* <DEDUP_REMOVED lines=17> */
.L_x_2850:
[----:B------:R-:W0:Y:S01]  /*15780*/  @P1 LDC R4, c[0x0][0x44c] ;  /* 0x00011300ff041b82 */ /* 0x000e220000000800 */
[----:B------:R-:W-:Y:S01]  /*15790*/  IMAD.IADD R3, R191, 0x1, R186 ;  /* 0x00000001bf037824 */ /* 0x000fe200078e02ba */
[----:B------:R-:W-:Y:S01]  /*157a0*/  ULDC UR4, c[0x0][0x988] ;  /* 0x0002620000047ab9 */ /* 0x000fe20000000800 */
[----:B-----5:R-:W-:-:S05]  /*157b0*/  VIADD R9, R9, 0x2a840 ;  /* 0x0002a84009097836 */ /* 0x020fca0000000000 */
[----:B------:R-:W1:Y:S01]  /*157c0*/  @P1 LDC R0, c[0x0][0x450] ;  /* 0x00011400ff001b82 */ /* 0x000e620000000800 */
[----:B------:R-:W-:-:S04]  /*157d0*/  PRMT R9, R178, 0x654, R9 ;  /* 0x00000654b2097816 */ /* 0x000fc80000000009 */
[----:B------:R2:W-:Y:S01]  /*157e0*/  SYNCS.ARRIVE.TRANS64.RED.A1T0 RZ, [R9+URZ], RZ ;  /* 0x000000ff09ff79a7 */ /* 0x0005e2000810043f */
[----:B0-----:R-:W-:-:S05]  /*157f0*/  @P1 IMAD.HI.U32 R4, R3, R4, RZ ;  /* 0x0000000403041227 */ /* 0x001fca00078e00ff */
[----:B-1----:R-:W-:Y:S01]  /*15800*/  @P1 SHF.R.U32.HI R3, RZ, R0, R4 ;  /* 0x00000000ff031219 */ /* 0x002fe20000011604 */
[----:B------:R-:W-:-:S04]  /*15810*/  IMAD R0, R15, -0x60, RZ ;  /* 0xffffffa00f007824 */ /* 0x000fc800078e02ff */
[----:B------:R-:W0:Y:S01]  /*15820*/  SHFL.IDX PT, R4, R3, RZ, 0x1c1f ;  /* 0x001c1fff03047589 */ /* 0x000e2200000e0000 */
[----:B------:R-:W-:-:S03]  /*15830*/  IADD3 R0, -R190, 0x1, R0 ;  /* 0x00000001be007810 */ /* 0x000fc60007ffe100 */
[----:B------:R-:W1:Y:S01]  /*15840*/  SHFL.IDX PT, R3, R3, 0x1, 0x1c1f ;  /* 0x003c1f0003037f89 */ /* 0x000e6200000e0000 */
[----:B------:R-:W-:-:S05]  /*15850*/  IADD3 R0, -R187, R0, R188 ;  /* 0x00000000bb007210 */ /* 0x000fca0007ffe1bc */
[C---:B0-----:R-:W-:Y:S01]  /*15860*/  IMAD.IADD R4, R0.reuse, 0x1, R4 ;  /* 0x0000000100047824 */ /* 0x041fe200078e0204 */
[----:B-1----:R-:W-:Y:S01]  /*15870*/  IADD3 R3, R0, R3, RZ ;  /* 0x0000000300037210 */ /* 0x002fe20007ffe0ff */
[----:B------:R-:W-:-:S03]  /*15880*/  IMAD.U32 R0, RZ, RZ, UR4 ;  /* 0x00000004ff007e24 */ /* 0x000fc6000f8e00ff */
[C---:B------:R-:W-:Y:S02]  /*15890*/  ISETP.GT.AND P2, PT, R4.reuse, RZ, PT ;  /* 0x000000ff0400720c */ /* 0x040fe40003f44270 */
[----:B------:R-:W-:Y:S02]  /*158a0*/  ISETP.GT.AND P3, PT, R4, 0x1, PT ;  /* 0x000000010400780c */ /* 0x000fe40003f64270 */
[----:B------:R-:W-:Y:S02]  /*158b0*/  FSEL R88, R88, -INF , P2 ;  /* 0xff80000058587808 */ /* 0x000fe40001000000 */
[----:B------:R-:W-:Y:S02]  /*158c0*/  ISETP.GT.AND P2, PT, R4, 0x8, PT ;  /* 0x000000080400780c */ /* 0x000fe40003f44270 */
[----:B------:R-:W-:Y:S02]  /*158d0*/  FSEL R89, R89, -INF , P3 ;  /* 0xff80000059597808 */ /* 0x000fe40001800000 */
[----:B------:R-:W-:-:S02]  /*158e0*/  FSEL R92, R92, -INF , P2 ;  /* 0xff8000005c5c7808 */ /* 0x000fc40001000000 */
[C---:B------:R-:W-:Y:S02]  /*158f0*/  ISETP.GT.AND P3, PT, R4.reuse, 0x9, PT ;  /* 0x000000090400780c */ /* 0x040fe40003f64270 */
[----:B------:R-:W-:Y:S02]  /*15900*/  ISETP.GT.AND P2, PT, R4, 0x10, PT ;  /* 0x000000100400780c */ /* 0x000fe40003f44270 */
[----:B------:R-:W-:Y:S02]  /*15910*/  FSEL R93, R93, -INF , P3 ;  /* 0xff8000005d5d7808 */ /* 0x000fe40001800000 */
[----:B------:R-:W-:Y:S02]  /*15920*/  FSEL R96, R96, -INF , P2 ;  /* 0xff80000060607808 */ /* 0x000fe40001000000 */
[C---:B------:R-:W-:Y:S02]  /*15930*/  ISETP.GT.AND P3, PT, R4.reuse, 0x11, PT ;  /* 0x000000110400780c */ /* 0x040fe40003f64270 */
[----:B------:R-:W-:-:S02]  /*15940*/  ISETP.GT.AND P2, PT, R4, 0x18, PT ;  /* 0x000000180400780c */ /* 0x000fc40003f44270 */
[----:B------:R-:W-:Y:S02]  /*15950*/  FSEL R97, R97, -INF , P3 ;  /* 0xff80000061617808 */ /* 0x000fe40001800000 */
[----:B------:R-:W-:Y:S02]  /*15960*/  FSEL R100, R100, -INF , P2 ;  /* 0xff80000064647808 */ /* 0x000fe40001000000 */
[C---:B------:R-:W-:Y:S02]  /*15970*/  ISETP.GT.AND P3, PT, R4.reuse, 0x19, PT ;  /* 0x000000190400780c */ /* 0x040fe40003f64270 */
        /* <DEDUP_REMOVED lines=12> */
[C---:B------:R-:W-:Y:S02]  /*15a40*/  ISETP.GT.AND P2, PT, R4.reuse, 0x38, PT ;  /* 0x000000380400780c */ /* 0x040fe40003f44270 */
[C---:B------:R-:W-:Y:S02]  /*15a50*/  ISETP.GT.AND P4, PT, R4.reuse, 0x40, PT ;  /* 0x000000400400780c */ /* 0x040fe40003f84270 */
[----:B------:R-:W-:-:S02]  /*15a60*/  ISETP.GT.AND P6, PT, R4, 0x41, PT ;  /* 0x000000410400780c */ /* 0x000fc40003fc4270 */
[----:B------:R-:W-:Y:S02]  /*15a70*/  ISETP.GT.AND P5, PT, R4, 0x48, PT ;  /* 0x000000480400780c */ /* 0x000fe40003fa4270 */
[----:B------:R-:W-:Y:S02]  /*15a80*/  FSEL R113, R113, -INF , P3 ;  /* 0xff80000071717808 */ /* 0x000fe40001800000 */
[----:B------:R-:W-:Y:S02]  /*15a90*/  FSEL R116, R116, -INF , P2 ;  /* 0xff80000074747808 */ /* 0x000fe40001000000 */
[----:B------:R-:W-:Y:S02]  /*15aa0*/  FSEL R120, R120, -INF , P4 ;  /* 0xff80000078787808 */ /* 0x000fe40002000000 */
[----:B------:R-:W-:Y:S02]  /*15ab0*/  FSEL R121, R121, -INF , P6 ;  /* 0xff80000079797808 */ /* 0x000fe40003000000 */
[----:B------:R-:W-:-:S02]  /*15ac0*/  FSEL R124, R124, -INF , P5 ;  /* 0xff8000007c7c7808 */ /* 0x000fc40002800000 */
[C---:B------:R-:W-:Y:S02]  /*15ad0*/  ISETP.GT.AND P3, PT, R4.reuse, 0x39, PT ;  /* 0x000000390400780c */ /* 0x040fe40003f64270 */
[C---:B------:R-:W-:Y:S02]  /*15ae0*/  ISETP.GT.AND P2, PT, R4.reuse, 0x49, PT ;  /* 0x000000490400780c */ /* 0x040fe40003f44270 */
[C---:B------:R-:W-:Y:S02]  /*15af0*/  ISETP.GT.AND P4, PT, R4.reuse, 0x50, PT ;  /* 0x000000500400780c */ /* 0x040fe40003f84270 */
[C---:B------:R-:W-:Y:S02]  /*15b00*/  ISETP.GT.AND P6, PT, R4.reuse, 0x58, PT ;  /* 0x000000580400780c */ /* 0x040fe40003fc4270 */
[----:B------:R-:W-:Y:S02]  /*15b10*/  ISETP.GT.AND P5, PT, R4, 0x59, PT ;  /* 0x000000590400780c */ /* 0x000fe40003fa4270 */
[----:B------:R-:W-:-:S02]  /*15b20*/  FSEL R117, R117, -INF , P3 ;  /* 0xff80000075757808 */ /* 0x000fc40001800000 */
[----:B------:R-:W-:Y:S02]  /*15b30*/  FSEL R125, R125, -INF , P2 ;  /* 0xff8000007d7d7808 */ /* 0x000fe40001000000 */
[----:B------:R-:W-:Y:S02]  /*15b40*/  FSEL R128, R128, -INF , P4 ;  /* 0xff80000080807808 */ /* 0x000fe40002000000 */
[----:B------:R-:W-:Y:S02]  /*15b50*/  FSEL R132, R132, -INF , P6 ;  /* 0xff80000084847808 */ /* 0x000fe40003000000 */
[----:B------:R-:W-:Y:S02]  /*15b60*/  FSEL R133, R133, -INF , P5 ;  /* 0xff80000085857808 */ /* 0x000fe40002800000 */
[----:B------:R-:W-:Y:S02]  /*15b70*/  ISETP.GT.AND P3, PT, R4, 0x51, PT ;  /* 0x000000510400780c */ /* 0x000fe40003f64270 */
[----:B------:R-:W-:-:S02]  /*15b80*/  ISETP.GT.AND P5, PT, R3, RZ, PT ;  /* 0x000000ff0300720c */ /* 0x000fc40003fa4270 */
[C---:B------:R-:W-:Y:S02]  /*15b90*/  ISETP.GT.AND P4, PT, R3.reuse, 0x8, PT ;  /* 0x000000080300780c */ /* 0x040fe40003f84270 */
[C---:B------:R-:W-:Y:S02]  /*15ba0*/  ISETP.GT.AND P2, PT, R3.reuse, 0x9, PT ;  /* 0x000000090300780c */ /* 0x040fe40003f44270 */
[----:B------:R-:W-:Y:S02]  /*15bb0*/  ISETP.GT.AND P6, PT, R3, 0x10, PT ;  /* 0x000000100300780c */ /* 0x000fe40003fc4270 */
[----:B------:R-:W-:Y:S02]  /*15bc0*/  FSEL R129, R129, -INF , P3 ;  /* 0xff80000081817808 */ /* 0x000fe40001800000 */
[----:B------:R-:W-:Y:S02]  /*15bd0*/  FSEL R90, R90, -INF , P5 ;  /* 0xff8000005a5a7808 */ /* 0x000fe40002800000 */
[----:B------:R-:W-:-:S02]  /*15be0*/  FSEL R94, R94, -INF , P4 ;  /* 0xff8000005e5e7808 */ /* 0x000fc40002000000 */
[----:B------:R-:W-:Y:S02]  /*15bf0*/  FSEL R95, R95, -INF , P2 ;  /* 0xff8000005f5f7808 */ /* 0x000fe40001000000 */
[----:B------:R-:W-:Y:S02]  /*15c00*/  FSEL R98, R98, -INF , P6 ;  /* 0xff80000062627808 */ /* 0x000fe40003000000 */
[C---:B------:R-:W-:Y:S02]  /*15c10*/  ISETP.GT.AND P3, PT, R3.reuse, 0x1, PT ;  /* 0x000000010300780c */ /* 0x040fe40003f64270 */
[C---:B------:R-:W-:Y:S02]  /*15c20*/  ISETP.GT.AND P5, PT, R3.reuse, 0x11, PT ;  /* 0x000000110300780c */ /* 0x040fe40003fa4270 */
[C---:B------:R-:W-:Y:S02]  /*15c30*/  ISETP.GT.AND P4, PT, R3.reuse, 0x19, PT ;  /* 0x000000190300780c */ /* 0x040fe40003f84270 */
[----:B------:R-:W-:-:S02]  /*15c40*/  ISETP.GT.AND P2, PT, R3, 0x20, PT ;  /* 0x000000200300780c */ /* 0x000fc40003f44270 */
[----:B------:R-:W-:Y:S02]  /*15c50*/  ISETP.GT.AND P6, PT, R3, 0x21, PT ;  /* 0x000000210300780c */ /* 0x000fe40003fc4270 */
[----:B------:R-:W-:Y:S02]  /*15c60*/  FMNMX.FTZ R5, R88, R14, !PT ;  /* 0x0000000e58057209 */ /* 0x000fe40007810000 */
[----:B------:R-:W-:Y:S02]  /*15c70*/  FSEL R91, R91, -INF , P3 ;  /* 0xff8000005b5b7808 */ /* 0x000fe40001800000 */
[----:B------:R-:W-:Y:S02]  /*15c80*/  FSEL R99, R99, -INF , P5 ;  /* 0xff80000063637808 */ /* 0x000fe40002800000 */
[----:B------:R-:W-:Y:S02]  /*15c90*/  FSEL R103, R103, -INF , P4 ;  /* 0xff80000067677808 */ /* 0x000fe40002000000 */
[----:B------:R-:W-:-:S02]  /*15ca0*/  FSEL R106, R106, -INF , P2 ;  /* 0xff8000006a6a7808 */ /* 0x000fc40001000000 */
[----:B------:R-:W-:Y:S02]  /*15cb0*/  FSEL R107, R107, -INF , P6 ;  /* 0xff8000006b6b7808 */ /* 0x000fe40003000000 */
[C---:B------:R-:W-:Y:S02]  /*15cc0*/  ISETP.GT.AND P3, PT, R3.reuse, 0x18, PT ;  /* 0x000000180300780c */ /* 0x040fe40003f64270 */
[C---:B------:R-:W-:Y:S02]  /*15cd0*/  ISETP.GT.AND P5, PT, R3.reuse, 0x28, PT ;  /* 0x000000280300780c */ /* 0x040fe40003fa4270 */
[C---:B------:R-:W-:Y:S02]  /*15ce0*/  ISETP.GT.AND P4, PT, R3.reuse, 0x30, PT ;  /* 0x000000300300780c */ /* 0x040fe40003f84270 */
[C---:B------:R-:W-:Y:S02]  /*15cf0*/  ISETP.GT.AND P2, PT, R3.reuse, 0x31, PT ;  /* 0x000000310300780c */ /* 0x040fe40003f44270 */
[----:B------:R-:W-:-:S02]  /*15d00*/  ISETP.GT.AND P6, PT, R3, 0x38, PT ;  /* 0x000000380300780c */ /* 0x000fc40003fc4270 */
[----:B------:R-:W-:Y:S02]  /*15d10*/  FMNMX.FTZ R5, R89, R5, !PT ;  /* 0x0000000559057209 */ /* 0x000fe40007810000 */
        /* <DEDUP_REMOVED lines=10> */
[----:B------:R-:W-:-:S02]  /*15dc0*/  FMNMX.FTZ R5, R92, R5, !PT ;  /* 0x000000055c057209 */ /* 0x000fc40007810000 */
[----:B------:R-:W-:Y:S02]  /*15dd0*/  FSEL R111, R111, -INF , P3 ;  /* 0xff8000006f6f7808 */ /* 0x000fe40001800000 */
[----:B------:R-:W-:Y:S02]  /*15de0*/  FSEL R119, R119, -INF , P5 ;  /* 0xff80000077777808 */ /* 0x000fe40002800000 */
[----:B------:R-:W-:Y:S02]  /*15df0*/  FSEL R123, R123, -INF , P4 ;  /* 0xff8000007b7b7808 */ /* 0x000fe40002000000 */
[----:B------:R-:W-:Y:S02]  /*15e00*/  FSEL R126, R126, -INF , P2 ;  /* 0xff8000007e7e7808 */ /* 0x000fe40001000000 */
[----:B------:R-:W-:Y:S02]  /*15e10*/  FSEL R127, R127, -INF , P6 ;  /* 0xff8000007f7f7808 */ /* 0x000fe40003000000 */
[----:B------:R-:W-:-:S02]  /*15e20*/  ISETP.GT.AND P3, PT, R3, 0x40, PT ;  /* 0x000000400300780c */ /* 0x000fc40003f64270 */
[C---:B------:R-:W-:Y:S02]  /*15e30*/  ISETP.GT.AND P5, PT, R3.reuse, 0x50, PT ;  /* 0x000000500300780c */ /* 0x040fe40003fa4270 */
[C---:B------:R-:W-:Y:S02]  /*15e40*/  ISETP.GT.AND P4, PT, R3.reuse, 0x51, PT ;  /* 0x000000510300780c */ /* 0x040fe40003f84270 */
[C---:B------:R-:W-:Y:S02]  /*15e50*/  ISETP.GT.AND P2, PT, R3.reuse, 0x58, PT ;  /* 0x000000580300780c */ /* 0x040fe40003f44270 */
[----:B------:R-:W-:Y:S02]  /*15e60*/  ISETP.GT.AND P6, PT, R3, 0x59, PT ;  /* 0x000000590300780c */ /* 0x000fe40003fc4270 */
        /* <DEDUP_REMOVED lines=31> */
[----:B------:R-:W-:-:S02]  /*16060*/  FSEL R122, R122, -INF , P3 ;  /* 0xff8000007a7a7808 */ /* 0x000fc40001800000 */
        /* <DEDUP_REMOVED lines=8> */
[----:B------:R-:W-:Y:S02]  /*160f0*/  FSEL R130, R130, -INF , P5 ;  /* 0xff80000082827808 */ /* 0x000fe40002800000 */
[----:B------:R-:W-:Y:S02]  /*16100*/  FMNMX.FTZ R3, R127, R3, !PT ;  /* 0x000000037f037209 */ /* 0x000fe40007810000 */
[----:B------:R-:W-:Y:S02]  /*16110*/  FMNMX.FTZ R4, R133, R4, !PT ;  /* 0x0000000485047209 */ /* 0x000fe40007810000 */
[----:B------:R-:W-:-:S02]  /*16120*/  FSEL R131, R131, -INF , P4 ;  /* 0xff80000083837808 */ /* 0x000fc40002000000 */
[----:B------:R-:W-:Y:S01]  /*16130*/  FMNMX.FTZ R3, R130, R3, !PT ;  /* 0x0000000382037209 */ /* 0x000fe20007810000 */
[----:B------:R-:W0:Y:S01]  /*16140*/  SHFL.BFLY PT, R5, R4, 0x2, 0x1f ;  /* 0x0c401f0004057f89 */ /* 0x000e2200000e0000 */
[----:B------:R-:W-:Y:S02]  /*16150*/  FSEL R134, R134, -INF , P2 ;  /* 0xff80000086867808 */ /* 0x000fe40001000000 */
[----:B------:R-:W-:Y:S02]  /*16160*/  FMNMX.FTZ R3, R131, R3, !PT ;  /* 0x0000000383037209 */ /* 0x000fe40007810000 */
[----:B------:R-:W-:Y:S02]  /*16170*/  FSEL R135, R135, -INF , P6 ;  /* 0xff80000087877808 */ /* 0x000fe40003000000 */
[----:B------:R-:W-:-:S04]  /*16180*/  FMNMX.FTZ R3, R134, R3, !PT ;  /* 0x0000000386037209 */ /* 0x000fc80007810000 */
[----:B------:R-:W-:-:S05]  /*16190*/  FMNMX.FTZ R3, R135, R3, !PT ;  /* 0x0000000387037209 */ /* 0x000fca0007810000 */
[----:B------:R-:W1:Y:S01]  /*161a0*/  SHFL.BFLY PT, R10, R3, 0x2, 0x1f ;  /* 0x0c401f00030a7f89 */ /* 0x000e6200000e0000 */
[----:B0-----:R-:W-:-:S05]  /*161b0*/  FMNMX.FTZ R4, R4, R5, !PT ;  /* 0x0000000504047209 */ /* 0x001fca0007810000 */
[----:B------:R-:W0:Y:S01]  /*161c0*/  SHFL.BFLY PT, R5, R4, 0x1, 0x1f ;  /* 0x0c201f0004057f89 */ /* 0x000e2200000e0000 */
[----:B-1----:R-:W-:-:S05]  /*161d0*/  FMNMX.FTZ R3, R3, R10, !PT ;  /* 0x0000000a03037209 */ /* 0x002fca0007810000 */
[----:B------:R-:W1:Y:S01]  /*161e0*/  SHFL.BFLY PT, R10, R3, 0x1, 0x1f ;  /* 0x0c201f00030a7f89 */ /* 0x000e6200000e0000 */
[----:B0-----:R-:W-:-:S04]  /*161f0*/  FMNMX.FTZ R4, R4, R5, !PT ;  /* 0x0000000504047209 */ /* 0x001fc80007810000 */
[C---:B------:R-:W-:Y:S01]  /*16200*/  FSETP.NEU.FTZ.AND P3, PT, R4.reuse, -INF , PT ;  /* 0xff8000000400780b */ /* 0x040fe20003f7d000 */
[----:B------:R-:W-:-:S05]  /*16210*/  FMUL.FTZ R5, R4, R0 ;  /* 0x0000000004057220 */ /* 0x000fca0000410000 */
[----:B------:R-:W-:-:S05]  /*16220*/  FSEL R5, R5, RZ, P3 ;  /* 0x000000ff05057208 */ /* 0x000fca0001800000 */
[--C-:B------:R-:W-:Y:S01]  /*16230*/  FFMA.FTZ R156, R88, R0, -R5.reuse ;  /* 0x00000000589c7223 */ /* 0x100fe20000010805 */
[----:B-1----:R-:W-:Y:S01]  /*16240*/  FMNMX.FTZ R3, R3, R10, !PT ;  /* 0x0000000a03037209 */ /* 0x002fe20007810000 */
        /* <DEDUP_REMOVED lines=9> */
[----:B------:R-:W-:Y:S01]  /*162e0*/  FSETP.NEU.FTZ.AND P2, PT, R3, -INF , PT ;  /* 0xff8000000300780b */ /* 0x000fe20003f5d000 */
        /* <DEDUP_REMOVED lines=13> */
[-C--:B------:R-:W-:Y:S01]  /*163c0*/  FFMA.FTZ R105, R133, R0.reuse, -R5 ;  /* 0x0000000085697223 */ /* 0x080fe20000010805 */
[C---:B------:R-:W-:Y:S01]  /*163d0*/  FMUL.FTZ R109, R3.reuse, R0 ;  /* 0x00000000036d7220 */ /* 0x040fe20000410000 */
[----:B------:R-:W-:Y:S01]  /*163e0*/  FSEL R5, R4, RZ, P3 ;  /* 0x000000ff04057208 */ /* 0x000fe20001800000 */
[----:B------:R-:W-:Y:S01]  /*163f0*/  MUFU.EX2 R156, R156 ;  /* 0x0000009c009c7308 */ /* 0x000fe20000000800 */
[----:B------:R-:W-:-:S02]  /*16400*/  FSEL R10, R3, RZ, P2 ;  /* 0x000000ff030a7208 */ /* 0x000fc40001000000 */
[----:B------:R-:W-:Y:S01]  /*16410*/  FSEL R109, R109, RZ, P2 ;  /* 0x000000ff6d6d7208 */ /* 0x000fe20001000000 */
[----:B------:R-:W-:Y:S02]  /*16420*/  FADD.FTZ R5, -R5, R14 ;  /* 0x0000000e05057221 */ /* 0x000fe40000010100 */
[----:B------:R-:W-:Y:S02]  /*16430*/  FADD.FTZ R13, -R10, R13 ;  /* 0x0000000d0a0d7221 */ /* 0x000fe40000010100 */
[-CC-:B------:R-:W-:Y:S01]  /*16440*/  FFMA.FTZ R157, R90, R0.reuse, -R109.reuse ;  /* 0x000000005a9d7223 */ /* 0x180fe2000001086d */
[-C--:B------:R-:W-:Y:S01]  /*16450*/  FMUL.FTZ R5, R5, R0.reuse ;  /* 0x0000000005057220 */ /* 0x080fe20000410000 */
        /* <DEDUP_REMOVED lines=19> */
[----:B------:R1:W3:Y:S01]  /*16590*/  MUFU.EX2 R5, R13 ;  /* 0x0000000d00057308 */ /* 0x0002e20000000800 */
[----:B0-----:R-:W-:Y:S01]  /*165a0*/  FFMA.FTZ R7, R10, R7, R156 ;  /* 0x000000070a077223 */ /* 0x001fe2000001009c */
[-CC-:B------:R-:W-:Y:S01]  /*165b0*/  FFMA.FTZ R102, R123, R0.reuse, -R109.reuse ;  /* 0x000000007b667223 */ /* 0x180fe2000001086d */
[-CC-:B------:R-:W-:Y:S01]  /*165c0*/  FFMA.FTZ R143, R126, R0.reuse, -R109.reuse ;  /* 0x000000007e8f7223 */ /* 0x180fe2000001086d */
[-CC-:B------:R-:W-:Y:S01]  /*165d0*/  FFMA.FTZ R98, R127, R0.reuse, -R109.reuse ;  /* 0x000000007f627223 */ /* 0x180fe2000001086d */
[-CC-:B------:R-:W-:Y:S01]  /*165e0*/  FFMA.FTZ R137, R130, R0.reuse, -R109.reuse ;  /* 0x0000000082897223 */ /* 0x180fe2000001086d */
[-CC-:B------:R-:W-:Y:S01]  /*165f0*/  FFMA.FTZ R139, R134, R0.reuse, -R109.reuse ;  /* 0x00000000868b7223 */ /* 0x180fe2000001086d */
[-CC-:B--2---:R-:W-:Y:S01]  /*16600*/  FFMA.FTZ R9, R135, R0.reuse, -R109.reuse ;  /* 0x0000000087097223 */ /* 0x184fe2000001086d */
[----:B------:R-:W0:Y:S01]  /*16610*/  MUFU.EX2 R89, R89 ;  /* 0x0000005900597308 */ /* 0x000e220000000800 */
[----:B-1----:R-:W-:-:S07]  /*16620*/  FFMA.FTZ R13, R131, R0, -R109 ;  /* 0x00000000830d7223 */ /* 0x002fce000001086d */
[----:B------:R-:W1:Y:S01]  /*16630*/  MUFU.EX2 R108, R108 ;  /* 0x0000006c006c7308 */ /* 0x000e620000000800 */
[----:B---3--:R-:W-:-:S07]  /*16640*/  FFMA.FTZ R6, R5, R6, R157 ;  /* 0x0000000605067223 */ /* 0x008fce000001009d */
        /* <DEDUP_REMOVED lines=92> */
.L_x_2851:
[C---:B------:R-:W-:Y:S01]  /*16c10*/  ISETP.GT.AND P2, PT, R15.reuse, R12, PT ;  /* 0x0000000c0f00720c */ /* 0x040fe20003f44270 */
[----:B------:R-:W-:Y:S01]  /*16c20*/  VIADD R15, R15, 0xffffffff ;  /* 0xffffffff0f0f7836 */ /* 0x000fe20000000000 */
[----:B------:R-:W-:Y:S02]  /*16c30*/  IADD3 R21, R21, 0x2a860, RZ ;  /* 0x0002a86015157810 */ /* 0x000fe40007ffe0ff */
[----:B------:R-:W-:Y:S01]  /*16c40*/  F2FP.F16.F32.PACK_AB R152, R20, R152 ;  /* 0x000000981498723e */ /* 0x000fe200000000ff */
[----:B------:R-:W-:Y:S01]  /*16c50*/  IMAD.MOV.U32 R20, RZ, RZ, R162 ;  /* 0x000000ffff147224 */ /* 0x000fe200078e00a2 */
        /* <DEDUP_REMOVED lines=27> */
[----:B------:R-:W-:Y:S01]  /*16e10*/  MOV R14, R4 ;  /* 0x00000004000e7202 */ /* 0x000fe20000000f00 */
[----:B0-----:R-:W-:Y:S06]  /*16e20*/  @P2 BRA `(.L_x_2852) ;  /* 0xffffffd8008c2947 */ /* 0x001fec000383ffff */
[----:B------:R-:W-:Y:S05]  /*16e30*/  BSYNC B1 ;  /* 0x0000000000017941 */ /* 0x000fea0003800000 */
.L_x_2839:
[----:B------:R-:W-:Y:S05]  /*16e40*/  BSYNC B0 ;  /* 0x0000000000007941 */ /* 0x000fea0003800000 */
.L_x_2838:
[----:B------:R-:W-:Y:S01]  /*16e50*/  ISETP.GE.AND P1, PT, R15, R185, PT ;  /* 0x000000b90f00720c */ /* 0x000fe20003f26270 */
[----:B------:R-:W-:-:S12]  /*16e60*/  BSSY B0, `(.L_x_2853) ;  /* 0x00001f0000007945 */ /* 0x000fd80003800000 */
[----:B------:R-:W-:Y:S05]  /*16e70*/  @!P1 BRA `(.L_x_2854) ;  /* 0x0000001c00b89947 */ /* 0x000fea0003800000 */
[----:B------:R-:W-:Y:S01]  /*16e80*/  MOV R9, R3 ;  /* 0x0000000300097202 */ /* 0x000fe20000000f00 */
[----:B------:R-:W-:Y:S01]  /*16e90*/  IMAD.MOV.U32 R12, RZ, RZ, R4 ;  /* 0x000000ffff0c7224 */ /* 0x000fe200078e0004 */
[----:B------:R-:W-:Y:S01]  /*16ea0*/  MOV R14, R162 ;  /* 0x000000a2000e7202 */ /* 0x000fe20000000f00 */
[----:B------:R-:W-:-:S07]  /*16eb0*/  IMAD.MOV.U32 R11, RZ, RZ, R168 ;  /* 0x000000ffff0b7224 */ /* 0x000fce00078e00a8 */
.L_x_2867:
[----:B------:R-:W-:-:S05]  /*16ec0*/  VIADD R13, R14, 0x1 ;  /* 0x000000010e0d7836 */ /* 0x000fca0000000000 */
[----:B------:R-:W-:-:S04]  /*16ed0*/  ISETP.NE.AND P1, PT, R13, 0x2, PT ;  /* 0x000000020d00780c */ /* 0x000fc80003f25270 */
[----:B------:R-:W-:Y:S02]  /*16ee0*/  SEL R13, R13, RZ, P1 ;  /* 0x000000ff0d0d7207 */ /* 0x000fe40000800000 */
[----:B------:R-:W-:-:S03]  /*16ef0*/  SEL R168, RZ, 0x1, P1 ;  /* 0x00000001ffa87807 */ /* 0x000fc60000800000 */
[----:B------:R-:W-:Y:S01]  /*16f00*/  IMAD.MOV.U32 R162, RZ, RZ, R13 ;  /* 0x000000ffffa27224 */ /* 0x000fe200078e000d */
[----:B------:R-:W-:Y:S01]  /*16f10*/  LOP3.LUT R168, R11, R168, RZ, 0x3c, !PT ;  /* 0x000000a80ba87212 */ /* 0x000fe200078e3cff */
[----:B------:R-:W-:Y:S06]  /*16f20*/  @!P0 BRA `(.L_x_2855) ;  /* 0x0000000000048947 */ /* 0x000fec0003800000 */
[----:B------:R-:W-:Y:S01]  /*16f30*/  BPT.TRAP 0x1 ;  /* 0x000000040000795c */ /* 0x000fe20000300000 */
.L_x_2855:
[----:B------:R-:W-:Y:S02]  /*16f40*/  LEA R3, R162, R2, 0x3 ;  /* 0x00000002a2037211 */ /* 0x000fe400078e18ff */
[----:B------:R-:W-:-:S04]  /*16f50*/  SHF.L.U32 R4, R168, 0x1f, RZ ;  /* 0x0000001fa8047819 */ /* 0x000fc800000006ff */
[----:B------:R0:W1:Y:S01]  /*16f60*/  SYNCS.PHASECHK.TRANS64.TRYWAIT P1, [R3+URZ+0x2a830], R4 ;  /* 0x02a83004030075a7 */ /* 0x000062000802017f */
[----:B------:R-:W-:Y:S05]  /*16f70*/  @!P0 BRA `(.L_x_2856) ;  /* 0x0000000000048947 */ /* 0x000fea0003800000 */
[----:B------:R-:W-:Y:S01]  /*16f80*/  BPT.TRAP 0x1 ;  /* 0x000000040000795c */ /* 0x000fe20000300000 */
.L_x_2856:
[----:B------:R-:W-:Y:S01]  /*16f90*/  IMAD R0, R162, 0x900, R8 ;  /* 0x00000900a2007824 */ /* 0x000fe200078e0208 */
[----:B------:R-:W-:Y:S03]  /*16fa0*/  BSSY B1, `(.L_x_2857) ;  /* 0x0000006000017945 */ /* 0x000fe60003800000 */
[C---:B------:R-:W-:Y:S02]  /*16fb0*/  VIADD R89, R0.reuse, 0x2 ;  /* 0x0000000200597836 */ /* 0x040fe40000000000 */
[----:B------:R-:W-:Y:S01]  /*16fc0*/  VIADD R90, R0, 0x4 ;  /* 0x00000004005a7836 */ /* 0x000fe20000000000 */
[----:B-1----:R-:W-:Y:S06]  /*16fd0*/  @P1 BRA `(.L_x_2858) ;  /* 0x0000000000081947 */ /* 0x002fec0003800000 */
[----:B------:R-:W1:Y:S02]  /*16fe0*/  SYNCS.PHASECHK.TRANS64.TRYWAIT P1, [R3+URZ+0x2a830], R4 ;  /* 0x02a83004030075a7 */ /* 0x000e64000802017f */
[----:B-1----:R-:W-:Y:S05]  /*16ff0*/  @!P1 BRA `(.L_x_2859) ;  /* 0x000000e400ec9947 */ /* 0x002fea0003800000 */
.L_x_2858:
[----:B------:R-:W-:Y:S05]  /*17000*/  BSYNC B1 ;  /* 0x0000000000017941 */ /* 0x000fea0003800000 */
.L_x_2857:
[----:B------:R-:W2:Y:S04]  /*17010*/  LDL.64 R92, [R1+0x28] ;  /* 0x00002800015c7983 */ /* 0x000ea80000100a00 */
[----:B------:R0:W-:Y:S01]  /*17020*/  STL [R1+0x68], R2 ;  /* 0x0000680201007387 */ /* 0x0001e20000100800 */
        /* <DEDUP_REMOVED lines=9> */
[----:B01----:R-:W3:Y:S01]  /*170c0*/  LDL.64 R2, [R1+0x20] ;  /* 0x0000200001027983 */ /* 0x003ee20000100a00 */
        /* <DEDUP_REMOVED lines=23> */
[----:B------:R-:W-:Y:S01]  /*17240*/  MOV R20, R0 ;  /* 0x0000000000147202 */ /* 0x000fe20000000f00 */
[----:B------:R-:W4:Y:S03]  /*17250*/  LDL.64 R4, [R1+0x18] ;  /* 0x0000180001047983 */ /* 0x000f260000100a00 */
[----:B------:R-:W-:Y:S01]  /*17260*/  R2UR UR26, R20 ;  /* 0x00000000141a72ca */ /* 0x000fe200000e0000 */
[----:B------:R-:W-:Y:S01]  /*17270*/  VIADD R88, R0, 0x6 ;  /* 0x0000000600587836 */ /* 0x000fe20000000000 */
[----:B------:R-:W-:Y:S01]  /*17280*/  MOV R20, R89 ;  /* 0x0000005900147202 */ /* 0x000fe20000000f00 */
[----:B------:R-:W-:Y:S01]  /*17290*/  IMAD.MOV.U32 R21, RZ, RZ, 0x40000040 ;  /* 0x40000040ff157424 */ /* 0x000fe200078e00ff */
[----:B------:R-:W4:Y:S02]  /*172a0*/  LDL.64 R218, [R1+0x8] ;  /* 0x0000080001da7983 */ /* 0x000f240000100a00 */
[----:B------:R-:W-:Y:S01]  /*172b0*/  R2UR UR22, R20 ;  /* 0x00000000141672ca */ /* 0x000fe200000e0000 */
[----:B------:R-:W-:Y:S01]  /*172c0*/  IMAD.MOV.U32 R20, RZ, RZ, R90 ;  /* 0x000000ffff147224 */ /* 0x000fe200078e005a */
[----:B------:R-:W4:Y:S01]  /*172d0*/  LDL.64 R214, [R1] ;  /* 0x0000000001d67983 */ /* 0x000f220000100a00 */
[----:B------:R-:W-:Y:S01]  /*172e0*/  R2UR UR14, R88 ;  /* 0x00000000580e72ca */ /* 0x000fe200000e0000 */
[C---:B------:R-:W-:Y:S01]  /*172f0*/  VIADD R88, R0.reuse, 0x302 ;  /* 0x0000030200587836 */ /* 0x040fe20000000000 */
[C---:B------:R-:W-:Y:S01]  /*17300*/  R2UR UR27, R21.reuse ;  /* 0x00000000151b72ca */ /* 0x040fe200000e0000 */
[----:B------:R-:W-:Y:S01]  /*17310*/  VIADD R90, R0, 0x304 ;  /* 0x00000304005a7836 */ /* 0x000fe20000000000 */
[----:B------:R-:W-:Y:S01]  /*17320*/  R2UR UR18, R20 ;  /* 0x00000000141272ca */ /* 0x000fe200000e0000 */
[----:B------:R-:W-:Y:S01]  /*17330*/  VIADD R20, R0, 0x300 ;  /* 0x0000030000147836 */ /* 0x000fe20000000000 */
[----:B------:R-:W-:Y:S01]  /*17340*/  R2UR UR6, R88 ;  /* 0x00000000580672ca */ /* 0x000fe200000e0000 */
[----:B------:R-:W-:Y:S01]  /*17350*/  VIADD R88, R0, 0x600 ;  /* 0x0000060000587836 */ /* 0x000fe20000000000 */
[----:B------:R-:W-:Y:S01]  /*17360*/  R2UR UR23, R21 ;  /* 0x00000000151772ca */ /* 0x000fe200000e0000 */
[----:B------:R-:W-:Y:S01]  /*17370*/  IMAD.MOV.U32 R91, RZ, RZ, 0x40000040 ;  /* 0x40000040ff5b7424 */ /* 0x000fe200078e00ff */
[----:B------:R-:W-:-:S02]  /*17380*/  R2UR UR10, R20 ;  /* 0x00000000140a72ca */ /* 0x000fc400000e0000 */
[----:B------:R-:W-:Y:S02]  /*17390*/  IADD3 R20, R0, 0x306, RZ ;  /* 0x0000030600147810 */ /* 0x000fe40007ffe0ff */
[C---:B------:R-:W-:Y:S02]  /*173a0*/  R2UR UR19, R21.reuse ;  /* 0x00000000151372ca */ /* 0x040fe400000e0000 */
[----:B------:R-:W-:Y:S01]  /*173b0*/  R2UR UR54, R20 ;  /* 0x00000000143672ca */ /* 0x000fe200000e0000 */
[----:B------:R-:W-:Y:S01]  /*173c0*/  VIADD R20, R0, 0x604 ;  /* 0x0000060400147836 */ /* 0x000fe20000000000 */
[C---:B------:R-:W-:Y:S02]  /*173d0*/  R2UR UR11, R21.reuse ;  /* 0x00000000150b72ca */ /* 0x040fe400000e0000 */
[----:B------:R-:W-:Y:S02]  /*173e0*/  R2UR UR55, R21 ;  /* 0x00000000153772ca */ /* 0x000fe400000e0000 */
[----:B------:R-:W-:-:S02]  /*173f0*/  R2UR UR42, R20 ;  /* 0x00000000142a72ca */ /* 0x000fc400000e0000 */
[----:B------:R-:W-:Y:S02]  /*17400*/  R2UR UR43, R21 ;  /* 0x00000000152b72ca */ /* 0x000fe400000e0000 */
[----:B------:R-:W4:Y:S01]  /*17410*/  LDL.64 R20, [R1+0x10] ;  /* 0x0000100001147983 */ /* 0x000f220000100a00 */
[----:B------:R-:W-:Y:S02]  /*17420*/  R2UR UR58, R90 ;  /* 0x000000005a3a72ca */ /* 0x000fe400000e0000 */
[----:B------:R-:W-:Y:S01]  /*17430*/  R2UR UR50, R88 ;  /* 0x00000000583272ca */ /* 0x000fe200000e0000 */
[C---:B------:R-:W-:Y:S01]  /*17440*/  VIADD R88, R0.reuse, 0x606 ;  /* 0x0000060600587836 */ /* 0x040fe20000000000 */
[----:B------:R-:W-:Y:S02]  /*17450*/  MOV R89, 0x40000040 ;  /* 0x4000004000597802 */ /* 0x000fe40000000f00 */
[----:B------:R-:W-:Y:S02]  /*17460*/  IADD3 R90, R0, 0x602, RZ ;  /* 0x00000602005a7810 */ /* 0x000fe40007ffe0ff */
[----:B------:R-:W-:-:S02]  /*17470*/  R2UR UR15, R89 ;  /* 0x00000000590f72ca */ /* 0x000fc400000e0000 */
[----:B------:R-:W-:Y:S02]  /*17480*/  R2UR UR7, R89 ;  /* 0x00000000590772ca */ /* 0x000fe400000e0000 */
[----:B------:R-:W-:Y:S02]  /*17490*/  R2UR UR59, R91 ;  /* 0x000000005b3b72ca */ /* 0x000fe400000e0000 */
[----:B------:R-:W-:Y:S02]  /*174a0*/  R2UR UR51, R89 ;  /* 0x00000000593372ca */ /* 0x000fe400000e0000 */
[----:B------:R-:W-:Y:S02]  /*174b0*/  R2UR UR46, R90 ;  /* 0x000000005a2e72ca */ /* 0x000fe400000e0000 */
[----:B------:R-:W-:Y:S02]  /*174c0*/  R2UR UR47, R91 ;  /* 0x000000005b2f72ca */ /* 0x000fe400000e0000 */
[----:B------:R-:W-:-:S02]  /*174d0*/  R2UR UR38, R88 ;  /* 0x00000000582672ca */ /* 0x000fc400000e0000 */
[----:B------:R-:W-:Y:S02]  /*174e0*/  R2UR UR39, R89 ;  /* 0x00000000592772ca */ /* 0x000fe400000e0000 */
[----:B--2---:R-:W-:Y:S02]  /*174f0*/  R2UR UR24, R92 ;  /* 0x000000005c1872ca */ /* 0x004fe400000e0000 */
[----:B------:R-:W-:Y:S02]  /*17500*/  R2UR UR25, R93 ;  /* 0x000000005d1972ca */ /* 0x000fe400000e0000 */
[----:B------:R-:W-:-:S11]  /*17510*/  WARPGROUP.ARRIVE ;  /* 0x00000000000079c5 */ /* 0x000fd60000000000 */
[----:B------:R-:W-:Y:S01]  /*17520*/  HGMMA.64x96x16.F32 R88, gdesc[UR24], RZ, !UPT, gsb0 ;  /* 0x01600000185879f0 */ /* 0x000fe2000c0008ff */
[----:B---3--:R-:W-:Y:S02]  /*17530*/  R2UR UR20, R2 ;  /* 0x00000000021472ca */ /* 0x008fe400000e0000 */
[----:B------:R-:W-:Y:S01]  /*17540*/  R2UR UR21, R3 ;  /* 0x00000000031572ca */ /* 0x000fe200000e0000 */
[----:B------:R0:W5:Y:S01]  /*17550*/  LDL.LU R2, [R1+0x68] ;  /* 0x0000680001027983 */ /* 0x0001620000300800 */
[----:B------:R-:W-:Y:S02]  /*17560*/  WARPGROUP.DEPBAR.LE gsb0, 0x0 ;  /* 0x00008000000079c5 */ /* 0x000fe40000010000 */
[----:B------:R-:W-:-:S09]  /*17570*/  WARPGROUP.ARRIVE ;  /* 0x00000000000079c5 */ /* 0x000fd20000000000 */
[----:B------:R-:W-:Y:S01]  /*17580*/  HGMMA.64x96x16.F32 R88, gdesc[UR20], R88, gsb0 ;  /* 0x01600000145879f0 */ /* 0x000fe20008000858 */
[----:B----4-:R-:W-:Y:S02]  /*17590*/  R2UR UR16, R4 ;  /* 0x00000000041072ca */ /* 0x010fe400000e0000 */
[----:B------:R-:W-:Y:S02]  /*175a0*/  R2UR UR17, R5 ;  /* 0x00000000051172ca */ /* 0x000fe400000e0000 */
        /* <DEDUP_REMOVED lines=69> */
[----:B0-----:R-:W-:Y:S05]  /*17a00*/  @!P0 BRA `(.L_x_2860) ;  /* 0x0000000000048947 */ /* 0x001fea0003800000 */
[----:B------:R-:W-:Y:S01]  /*17a10*/  BPT.TRAP 0x1 ;  /* 0x000000040000795c */ /* 0x000fe20000300000 */
.L_x_2860:
[----:B------:R-:W-:Y:S02]  /*17a20*/  SHF.L.U32 R0, R11, 0x1f, RZ ;  /* 0x0000001f0b007819 */ /* 0x000fe400000006ff */
[----:B-----5:R-:W-:-:S04]  /*17a30*/  LEA R20, R14, R2, 0x3 ;  /* 0x000000020e147211 */ /* 0x020fc800078e18ff */
[----:B------:R0:W1:Y:S01]  /*17a40*/  SYNCS.PHASECHK.TRANS64.TRYWAIT P1, [R20+URZ+0x2a850], R0 ;  /* 0x02a85000140075a7 */ /* 0x000062000802017f */
[----:B------:R-:W-:Y:S05]  /*17a50*/  @!P0 BRA `(.L_x_2861) ;  /* 0x0000000000048947 */ /* 0x000fea0003800000 */
[----:B------:R-:W-:Y:S01]  /*17a60*/  BPT.TRAP 0x1 ;  /* 0x000000040000795c */ /* 0x000fe20000300000 */
.L_x_2861:
[----:B------:R-:W-:Y:S04]  /*17a70*/  BSSY B1, `(.L_x_2862) ;  /* 0x0000004000017945 */ /* 0x000fe80003800000 */
[----:B-1----:R-:W-:Y:S05]  /*17a80*/  @P1 BRA `(.L_x_2863) ;  /* 0x0000000000081947 */ /* 0x002fea0003800000 */
[----:B------:R-:W1:Y:S02]  /*17a90*/  SYNCS.PHASECHK.TRANS64.TRYWAIT P1, [R20+URZ+0x2a850], R0 ;  /* 0x02a85000140075a7 */ /* 0x000e64000802017f */
[----:B-1----:R-:W-:Y:S05]  /*17aa0*/  @!P1 BRA `(.L_x_2864) ;  /* 0x000000dc00549947 */ /* 0x002fea0003800000 */
.L_x_2863:
[----:B------:R-:W-:Y:S05]  /*17ab0*/  BSYNC B1 ;  /* 0x0000000000017941 */ /* 0x000fea0003800000 */
.L_x_2862:
        /* <DEDUP_REMOVED lines=48> */
.L_x_2865:
[----:B------:R-:W-:Y:S01]  /*17dc0*/  FMNMX.FTZ R0, R88, R12, !PT ;  /* 0x0000000c58007209 */ /* 0x000fe20007810000 */
[----:B------:R-:W-:Y:S01]  /*17dd0*/  ULDC UR4, c[0x0][0x988] ;  /* 0x0002620000047ab9 */ /* 0x000fe20000000800 */
[----:B------:R-:W-:Y:S02]  /*17de0*/  IMAD R13, R13, 0x8, R2 ;  /* 0x000000080d0d7824 */ /* 0x000fe400078e0202 */
[----:B------:R-:W-:Y:S02]  /*17df0*/  FMNMX.FTZ R3, R89, R0, !PT ;  /* 0x0000000059037209 */ /* 0x000fe40007810000 */
[----:B------:R-:W-:-:S04]  /*17e00*/  FMNMX.FTZ R0, R90, R9, !PT ;  /* 0x000000095a007209 */ /* 0x000fc80007810000 */
        /* <DEDUP_REMOVED lines=53> */
[----:B------:R-:W-:Y:S01]  /*18160*/  FADD.FTZ R5, -R4, R12 ;  /* 0x0000000c04057221 */ /* 0x000fe20000010100 */
[----:B------:R-:W-:-:S04]  /*18170*/  IMAD.U32 R0, RZ, RZ, UR4 ;  /* 0x00000004ff007e24 */ /* 0x000fc8000f8e00ff */
[-C--:B------:R-:W-:Y:S01]  /*18180*/  FMUL.FTZ R10, R5, R0.reuse ;  /* 0x00000000050a7220 */ /* 0x080fe20000410000 */
[----:B------:R-:W-:Y:S01]  /*18190*/  FADD.FTZ R5, -R3, R9 ;  /* 0x0000000903057221 */ /* 0x000fe20000010100 */
[----:B------:R-:W-:-:S03]  /*181a0*/  FMUL.FTZ R9, R4, R0 ;  /* 0x0000000004097220 */ /* 0x000fc60000410000 */
[-C--:B------:R-:W-:Y:S01]  /*181b0*/  FMUL.FTZ R5, R5, R0.reuse ;  /* 0x0000000005057220 */ /* 0x080fe20000410000 */
[-CC-:B------:R-:W-:Y:S01]  /*181c0*/  FFMA.FTZ R152, R96, R0.reuse, -R9.reuse ;  /* 0x0000000060987223 */ /* 0x180fe20000010809 */
[-CC-:B------:R-:W-:Y:S01]  /*181d0*/  FFMA.FTZ R96, R97, R0.reuse, -R9.reuse ;  /* 0x0000000061607223 */ /* 0x180fe20000010809 */
[-C--:B------:R-:W-:Y:S01]  /*181e0*/  FMUL.FTZ R97, R3, R0.reuse ;  /* 0x0000000003617220 */ /* 0x080fe20000410000 */
[-CC-:B------:R-:W-:Y:S01]  /*181f0*/  FFMA.FTZ R156, R88, R0.reuse, -R9.reuse ;  /* 0x00000000589c7223 */ /* 0x180fe20000010809 */
[-CC-:B------:R-:W-:Y:S01]  /*18200*/  FFMA.FTZ R139, R89, R0.reuse, -R9.reuse ;  /* 0x00000000598b7223 */ /* 0x180fe20000010809 */
[-C--:B------:R-:W-:Y:S01]  /*18210*/  FFMA.FTZ R154, R100, R0.reuse, -R9 ;  /* 0x00000000649a7223 */ /* 0x080fe20000010809 */
[-CC-:B------:R-:W-:Y:S01]  /*18220*/  FFMA.FTZ R157, R90, R0.reuse, -R97.reuse ;  /* 0x000000005a9d7223 */ /* 0x180fe20000010861 */
[-C--:B------:R-:W-:Y:S01]  /*18230*/  FFMA.FTZ R100, R91, R0.reuse, -R97 ;  /* 0x000000005b647223 */ /* 0x080fe20000010861 */
[----:B------:R-:W-:Y:S01]  /*18240*/  MUFU.EX2 R10, R10 ;  /* 0x0000000a000a7308 */ /* 0x000fe20000000800 */
[-C--:B------:R-:W-:Y:S01]  /*18250*/  FFMA.FTZ R158, R92, R0.reuse, -R9 ;  /* 0x000000005c9e7223 */ /* 0x080fe20000010809 */
[-C--:B------:R-:W-:Y:S01]  /*18260*/  FFMA.FTZ R159, R94, R0.reuse, -R97 ;  /* 0x000000005e9f7223 */ /* 0x080fe20000010861 */
[-C--:B------:R-:W-:Y:S01]  /*18270*/  FFMA.FTZ R137, R93, R0.reuse, -R9 ;  /* 0x000000005d897223 */ /* 0x080fe20000010809 */
[-CC-:B------:R-:W-:Y:S01]  /*18280*/  FFMA.FTZ R95, R95, R0.reuse, -R97.reuse ;  /* 0x000000005f5f7223 */ /* 0x180fe20000010861 */
[-CC-:B------:R-:W-:Y:S01]  /*18290*/  FFMA.FTZ R153, R98, R0.reuse, -R97.reuse ;  /* 0x0000000062997223 */ /* 0x180fe20000010861 */
[----:B------:R-:W-:Y:S01]  /*182a0*/  IADD3 R98, R13, 0x2a840, RZ ;  /* 0x0002a8400d627810 */ /* 0x000fe20007ffe0ff */
[-CC-:B------:R-:W-:Y:S01]  /*182b0*/  FFMA.FTZ R94, R99, R0.reuse, -R97.reuse ;  /* 0x00000000635e7223 */ /* 0x180fe20000010861 */
[----:B------:R-:W0:Y:S01]  /*182c0*/  MUFU.EX2 R156, R156 ;  /* 0x0000009c009c7308 */ /* 0x000e220000000800 */
[-C--:B------:R-:W-:Y:S01]  /*182d0*/  FFMA.FTZ R149, R106, R0.reuse, -R97 ;  /* 0x000000006a957223 */ /* 0x080fe20000010861 */
[----:B------:R-:W-:Y:S01]  /*182e0*/  PRMT R98, R178, 0x654, R98 ;  /* 0x00000654b2627816 */ /* 0x000fe20000000062 */
[-CC-:B------:R-:W-:Y:S01]  /*182f0*/  FFMA.FTZ R93, R101, R0.reuse, -R9.reuse ;  /* 0x00000000655d7223 */ /* 0x180fe20000010809 */
[-CC-:B------:R-:W-:Y:S01]  /*18300*/  FFMA.FTZ R148, R104, R0.reuse, -R9.reuse ;  /* 0x0000000068947223 */ /* 0x180fe20000010809 */
[-C--:B------:R-:W-:Y:S01]  /*18310*/  FFMA.FTZ R92, R105, R0.reuse, -R9 ;  /* 0x00000000695c7223 */ /* 0x080fe20000010809 */
[-CC-:B------:R-:W-:Y:S01]  /*18320*/  FFMA.FTZ R155, R102, R0.reuse, -R97.reuse ;  /* 0x00000000669b7223 */ /* 0x180fe20000010861 */
[-CC-:B------:R-:W-:Y:S01]  /*18330*/  FFMA.FTZ R91, R103, R0.reuse, -R97.reuse ;  /* 0x00000000675b7223 */ /* 0x180fe20000010861 */
[----:B------:R-:W-:Y:S01]  /*18340*/  MUFU.EX2 R5, R5 ;  /* 0x0000000500057308 */ /* 0x000fe20000000800 */
[----:B------:R1:W-:Y:S01]  /*18350*/  SYNCS.ARRIVE.TRANS64.RED.A1T0 RZ, [R98+URZ], RZ ;  /* 0x000000ff62ff79a7 */ /* 0x0003e2000810043f */
        /* <DEDUP_REMOVED lines=17> */
[-C--:B-1----:R-:W-:Y:S01]  /*18470*/  FFMA.FTZ R98, R135, R0.reuse, -R97 ;  /* 0x0000000087627223 */ /* 0x082fe20000010861 */
[-CC-:B------:R-:W-:Y:S01]  /*18480*/  FFMA.FTZ R150, R108, R0.reuse, -R9.reuse ;  /* 0x000000006c967223 */ /* 0x180fe20000010809 */
[-CC-:B------:R-:W-:Y:S01]  /*18490*/  FFMA.FTZ R89, R109, R0.reuse, -R9.reuse ;  /* 0x000000006d597223 */ /* 0x180fe20000010809 */
[-CC-:B------:R-:W-:Y:S01]  /*184a0*/  FFMA.FTZ R144, R112, R0.reuse, -R9.reuse ;  /* 0x0000000070907223 */ /* 0x180fe20000010809 */
[----:B------:R-:W-:Y:S01]  /*184b0*/  FFMA.FTZ R88, R113, R0, -R9 ;  /* 0x0000000071587223 */ /* 0x000fe20000010809 */
[----:B------:R-:W1:Y:S01]  /*184c0*/  MUFU.EX2 R100, R100 ;  /* 0x0000006400647308 */ /* 0x000e620000000800 */
[----:B--2---:R-:W-:Y:S01]  /*184d0*/  FFMA.FTZ R7, R5, R6, R157 ;  /* 0x0000000605077223 */ /* 0x004fe2000001009d */
[-CC-:B------:R-:W-:Y:S01]  /*184e0*/  FFMA.FTZ R146, R116, R0.reuse, -R9.reuse ;  /* 0x0000000074927223 */ /* 0x180fe20000010809 */
[-CC-:B------:R-:W-:Y:S01]  /*184f0*/  FFMA.FTZ R21, R117, R0.reuse, -R9.reuse ;  /* 0x0000000075157223 */ /* 0x180fe20000010809 */
[-CC-:B------:R-:W-:Y:S01]  /*18500*/  FFMA.FTZ R140, R120, R0.reuse, -R9.reuse ;  /* 0x00000000788c7223 */ /* 0x180fe20000010809 */
[-CC-:B------:R-:W-:Y:S01]  /*18510*/  FFMA.FTZ R14, R121, R0.reuse, -R9.reuse ;  /* 0x00000000790e7223 */ /* 0x180fe20000010809 */
[-CC-:B------:R-:W-:Y:S01]  /*18520*/  FFMA.FTZ R142, R124, R0.reuse, -R9.reuse ;  /* 0x000000007c8e7223 */ /* 0x180fe20000010809 */
[-CC-:B------:R-:W-:Y:S01]  /*18530*/  FFMA.FTZ R12, R125, R0.reuse, -R9.reuse ;  /* 0x000000007d0c7223 */ /* 0x180fe20000010809 */
[----:B------:R-:W2:Y:S01]  /*18540*/  MUFU.EX2 R158, R158 ;  /* 0x0000009e009e7308 */ /* 0x000ea20000000800 */
[----:B0-----:R-:W-:Y:S01]  /*18550*/  FADD.FTZ R97, R139, R106 ;  /* 0x0000006a8b617221 */ /* 0x001fe20000010000 */
[-CC-:B------:R-:W-:Y:S01]  /*18560*/  FFMA.FTZ R136, R128, R0.reuse, -R9.reuse ;  /* 0x0000000080887223 */ /* 0x180fe20000010809 */
[-CC-:B------:R-:W-:Y:S01]  /*18570*/  FFMA.FTZ R11, R129, R0.reuse, -R9.reuse ;  /* 0x00000000810b7223 */ /* 0x180fe20000010809 */
[-CC-:B------:R-:W-:Y:S01]  /*18580*/  FFMA.FTZ R138, R132, R0.reuse, -R9.reuse ;  /* 0x00000000848a7223 */ /* 0x180fe20000010809 */
[----:B------:R-:W-:-:S03]  /*18590*/  FFMA.FTZ R9, R133, R0, -R9 ;  /* 0x0000000085097223 */ /* 0x000fc60000010809 */
        /* <DEDUP_REMOVED lines=90> */
.L_x_2866:
[----:B------:R-:W-:Y:S01]  /*18b40*/  ISETP.GT.AND P1, PT, R15, R185, PT ;  /* 0x000000b90f00720c */ /* 0x000fe20003f24270 */
[----:B------:R-:W-:Y:S01]  /*18b50*/  VIADD R107, R20, 0x2a860 ;  /* 0x0002a860146b7836 */ /* 0x000fe20000000000 */
[----:B------:R-:W-:Y:S01]  /*18b60*/  F2FP.F16.F32.PACK_AB R156, R139, R156 ;  /* 0x0000009c8b9c723e */ /* 0x000fe200000000ff */
[----:B------:R-:W-:Y:S01]  /*18b70*/  VIADD R15, R15, 0xffffffff ;  /* 0xffffffff0f0f7836 */ /* 0x000fe20000000000 */
        /* <DEDUP_REMOVED lines=27> */
[----:B------:R-:W-:Y:S02]  /*18d30*/  MOV R9, R3 ;  /* 0x0000000300097202 */ /* 0x000fe40000000f00 */
[----:B------:R-:W-:Y:S01]  /*18d40*/  MOV R14, R162 ;  /* 0x000000a2000e7202 */ /* 0x000fe20000000f00 */
[----:B0-----:R-:W-:Y:S06]  /*18d50*/  @P1 BRA `(.L_x_2867) ;  /* 0xffffffe000581947 */ /* 0x001fec000383ffff */
.L_x_2854:
[----:B------:R-:W-:Y:S05]  /*18d60*/  BSYNC B0 ;  /* 0x0000000000007941 */ /* 0x000fea0003800000 */
.L_x_2853:
        /* <DEDUP_REMOVED lines=67> */
.L_x_2868:
[----:B------:R-:W-:Y:S01]  /*191a0*/  IMAD R5, R162, 0x8, R2 ;  /* 0x00000008a2057824 */ /* 0x000fe200078e0202 */
[----:B------:R-:W-:-:S04]  /*191b0*/  SHF.L.U32 R8, R168, 0x1f, RZ ;  /* 0x0000001fa8087819 */ /* 0x000fc800000006ff */
[----:B------:R0:W1:Y:S01]  /*191c0*/  SYNCS.PHASECHK.TRANS64.TRYWAIT P1, [R5+URZ+0x2a850], R8 ;  /* 0x02a85008050075a7 */ /* 0x000062000802017f */
[----:B------:R-:W-:Y:S05]  /*191d0*/  @!P0 BRA `(.L_x_2869) ;  /* 0x0000000000048947 */ /* 0x000fea0003800000 */
[----:B------:R-:W-:Y:S01]  /*191e0*/  BPT.TRAP 0x1 ;  /* 0x000000040000795c */ /* 0x000fe20000300000 */
.L_x_2869:
        /* <DEDUP_REMOVED lines=9> */
.L_x_2871:
[----:B------:R-:W-:Y:S05]  /*19280*/  BSYNC B0 ;  /* 0x0000000000007941 */ /* 0x000fea0003800000 */
.L_x_2870:
[----:B------:R-:W-:Y:S01]  /*19290*/  IMAD.MOV.U32 R9, RZ, RZ, 0x40000040 ;  /* 0x40000040ff097424 */ /* 0x000fe200078e00ff */
[----:B01----:R-:W-:Y:S01]  /*192a0*/  MOV R8, R2 ;  /* 0x0000000200087202 */ /* 0x003fe20000000f00 */
        /* <DEDUP_REMOVED lines=66> */
.L_x_2873:
        /* <DEDUP_REMOVED lines=73> */
[----:B--2---:R-:W-:-:S07]  /*19b60*/  SEL R162, R162, RZ, P1 ;  /* 0x000000ffa2a27207 */ /* 0x004fce0000800000 */
.L_x_2774:
[----:B------:R-:W2:Y:S08]  /*19b70*/  S2UR UR4, SR_CgaCtaId ;  /* 0x00000000000479c3 */ /* 0x000eb00000008800 */
[----:B------:R-:W-:Y:S01]  /*19b80*/  BAR.SYNC.DEFER_BLOCKING 0x5, 0x180 ;  /* 0x0146000000007b1d */ /* 0x000fe20000010000 */
[----:B------:R-:W-:-:S05]  /*19b90*/  MOV R3, 0x400 ;  /* 0x0000040000037802 */ /* 0x000fca0000000f00 */
[----:B------:R-:W-:Y:S01]  /*19ba0*/  BSSY B0, `(.L_x_2874) ;  /* 0x00002e7000007945 */ /* 0x000fe20003800000 */
[----:B--2---:R-:W-:-:S05]  /*19bb0*/  IMAD.U32 R178, RZ, RZ, UR4 ;  /* 0x00000004ffb27e24 */ /* 0x004fca000f8e00ff */
[----:B------:R-:W-:-:S05]  /*19bc0*/  LEA R2, R178, R3, 0x18 ;  /* 0x00000003b2027211 */ /* 0x000fca00078ec0ff */
[----:B------:R2:W3:Y:S01]  /*19bd0*/  LDS.128 R4, [R2+0x2a8d0] ;  /* 0x02a8d00002047984 */ /* 0x0004e20000000c00 */
[----:B------:R-:W-:Y:S06]  /*19be0*/  BAR.ARV 0x4, 0x180 ;  /* 0x0106000000007b1d */ /* 0x000fec0000002000 */
[----:B------:R-:W-:Y:S05]  /*19bf0*/  @P0 BRA `(.L_x_2875) ;  /* 0x0000002000840947 */ /* 0x000fea0003800000 */
[----:B------:R-:W4:Y:S01]  /*19c00*/  LDL R0, [R1+0x58] ;  /* 0x0000580001007983 */ /* 0x000f220000100800 */
[----:B------:R-:W-:Y:S01]  /*19c10*/  F2FP.F16.F32.PACK_AB R34, R69, R68 ;  /* 0x000000444522723e */ /* 0x000fe200000000ff */
[----:B------:R-:W-:Y:S01]  /*19c20*/  ULDC.64 UR6, c[0x0][0xc00] ;  /* 0x0003000000067ab9 */ /* 0x000fe20000000a00 */
[----:B------:R-:W-:Y:S01]  /*19c30*/  F2FP.F16.F32.PACK_AB R36, R97, R96 ;  /* 0x000000606124723e */ /* 0x000fe200000000ff */
[----:B------:R-:W0:Y:S01]  /*19c40*/  S2R R3, SR_SWINHI ;  /* 0x0000000000037919 */ /* 0x000e220000002f00 */
[----:B------:R-:W-:Y:S01]  /*19c50*/  ULDC.64 UR8, c[0x0][0x208] ;  /* 0x0000820000087ab9 */ /* 0x000fe20000000a00 */
[----:B------:R-:W-:Y:S01]  /*19c60*/  ULDC.64 UR4, c[0x0][0xc08] ;  /* 0x0003020000047ab9 */ /* 0x000fe20000000a00 */
[----:B------:R-:W-:Y:S02]  /*19c70*/  MOV R72, R2 ;  /* 0x0000000200487202 */ /* 0x000fe40000000f00 */
[----:B0-----:R-:W-:Y:S01]  /*19c80*/  MOV R73, R3 ;  /* 0x0000000300497202 */ /* 0x001fe20000000f00 */
[----:B------:R-:W-:Y:S02]  /*19c90*/  BAR.SYNC.DEFER_BLOCKING 0x1, 0x100 ;  /* 0x0044000000007b1d */ /* 0x000fe40000010000 */
[----:B----4-:R-:W-:-:S03]  /*19ca0*/  IMAD.WIDE R12, R0, 0x2, R72 ;  /* 0x00000002000c7825 */ /* 0x010fc600078e0248 */
[C---:B------:R-:W-:Y:S02]  /*19cb0*/  LOP3.LUT R3, R12.reuse, 0x380, RZ, 0xc0, !PT ;  /* 0x000003800c037812 */ /* 0x040fe400078ec0ff */
[C---:B------:R-:W-:Y:S02]  /*19cc0*/  IADD3 R15, P6, R12.reuse, 0x20, RZ ;  /* 0x000000200c0f7810 */ /* 0x040fe40007fde0ff */
[----:B------:R-:W-:Y:S02]  /*19cd0*/  SHF.R.U64 R3, R3, 0x3, RZ ;  /* 0x0000000303037819 */ /* 0x000fe400000012ff */
[C---:B---3--:R-:W-:Y:S01]  /*19ce0*/  IADD3 R4, P5, R12.reuse, 0x40, RZ ;  /* 0x000000400c047810 */ /* 0x048fe20007fbe0ff */
[----:B------:R-:W-:Y:S01]  /*19cf0*/  IMAD.X R9, RZ, RZ, R13, P6 ;  /* 0x000000ffff097224 */ /* 0x000fe200030e060d */
[C---:B------:R-:W-:Y:S02]  /*19d00*/  IADD3 R35, P4, R12.reuse, 0x60, RZ ;  /* 0x000000600c237810 */ /* 0x040fe40007f9e0ff */
[----:B------:R-:W-:-:S02]  /*19d10*/  IADD3 R37, P3, R12, 0x4000, RZ ;  /* 0x000040000c257810 */ /* 0x000fc40007f7e0ff */
[C---:B------:R-:W-:Y:S01]  /*19d20*/  IADD3 R39, P2, R12.reuse, 0x4020, RZ ;  /* 0x000040200c277810 */ /* 0x040fe20007f5e0ff */
[--C-:B------:R-:W-:Y:S01]  /*19d30*/  IMAD.X R25, RZ, RZ, R13.reuse, P4 ;  /* 0x000000ffff197224 */ /* 0x100fe200020e060d */
[C---:B------:R-:W-:Y:S01]  /*19d40*/  IADD3 R30, P1, R12.reuse, 0x4040, RZ ;  /* 0x000040400c1e7810 */ /* 0x040fe20007f3e0ff */
[--C-:B------:R-:W-:Y:S01]  /*19d50*/  IMAD.X R27, RZ, RZ, R13.reuse, P3 ;  /* 0x000000ffff1b7224 */ /* 0x100fe200018e060d */
[----:B------:R-:W-:Y:S02]  /*19d60*/  IADD3 R107, P0, R12, 0x4060, RZ ;  /* 0x000040600c6b7810 */ /* 0x000fe40007f1e0ff */
[----:B------:R-:W-:Y:S01]  /*19d70*/  LOP3.LUT R12, R3, R12, RZ, 0x3c, !PT ;  /* 0x0000000c030c7212 */ /* 0x000fe200078e3cff */
[--C-:B------:R-:W-:Y:S01]  /*19d80*/  IMAD.X R31, RZ, RZ, R13.reuse, P1 ;  /* 0x000000ffff1f7224 */ /* 0x100fe200008e060d */
[----:B------:R-:W-:Y:S01]  /*19d90*/  LOP3.LUT R0, R15, 0x380, RZ, 0xc0, !PT ;  /* 0x000003800f007812 */ /* 0x000fe200078ec0ff */
[----:B------:R-:W-:Y:S01]  /*19da0*/  IMAD.X R33, RZ, RZ, R13, P0 ;  /* 0x000000ffff217224 */ /* 0x000fe200000e060d */
        /* <DEDUP_REMOVED lines=8> */
[----:B------:R-:W-:Y:S02]  /*19e30*/  LOP3.LUT R0, R39, 0x380, RZ, 0xc0, !PT ;  /* 0x0000038027007812 */ /* 0x000fe400078ec0ff */
[----:B------:R-:W-:Y:S02]  /*19e40*/  SHF.R.U64 R26, R26, 0x3, RZ ;  /* 0x000000031a1a7819 */ /* 0x000fe400000012ff */
[----:B------:R-:W-:Y:S02]  /*19e50*/  LOP3.LUT R3, R30, 0x380, RZ, 0xc0, !PT ;  /* 0x000003801e037812 */ /* 0x000fe400078ec0ff */
[-C--:B------:R-:W-:Y:S02]  /*19e60*/  IADD3.X R11, RZ, R13.reuse, RZ, P5, !PT ;  /* 0x0000000dff0b7210 */ /* 0x080fe40002ffe4ff */
[----:B------:R-:W-:-:S02]  /*19e70*/  IADD3.X R29, RZ, R13, RZ, P2, !PT ;  /* 0x0000000dff1d7210 */ /* 0x000fc400017fe4ff */
[----:B------:R-:W-:Y:S02]  /*19e80*/  LOP3.LUT R24, R14, R35, RZ, 0x3c, !PT ;  /* 0x000000230e187212 */ /* 0x000fe400078e3cff */
[----:B------:R-:W-:Y:S02]  /*19e90*/  MOV R4, R12 ;  /* 0x0000000c00047202 */ /* 0x000fe40000000f00 */
[----:B------:R-:W-:Y:S02]  /*19ea0*/  LOP3.LUT R32, R107, 0x380, RZ, 0xc0, !PT ;  /* 0x000003806b207812 */ /* 0x000fe400078ec0ff */
[----:B------:R-:W-:Y:S02]  /*19eb0*/  F2FP.F16.F32.PACK_AB R12, R89, R88 ;  /* 0x00000058590c723e */ /* 0x000fe400000000ff */
[----:B------:R-:W-:Y:S02]  /*19ec0*/  F2FP.F16.F32.PACK_AB R13, R99, R98 ;  /* 0x00000062630d723e */ /* 0x000fe400000000ff */
[----:B------:R-:W-:-:S02]  /*19ed0*/  F2FP.F16.F32.PACK_AB R14, R91, R90 ;  /* 0x0000005a5b0e723e */ /* 0x000fc400000000ff */
[----:B------:R-:W-:Y:S02]  /*19ee0*/  F2FP.F16.F32.PACK_AB R15, R101, R100 ;  /* 0x00000064650f723e */ /* 0x000fe400000000ff */
[----:B------:R-:W-:Y:S02]  /*19ef0*/  SHF.R.U64 R0, R0, 0x3, RZ ;  /* 0x0000000300007819 */ /* 0x000fe400000012ff */
[----:B------:R-:W-:Y:S01]  /*19f00*/  LOP3.LUT R26, R26, R37, RZ, 0x3c, !PT ;  /* 0x000000251a1a7212 */ /* 0x000fe200078e3cff */
[----:B------:R0:W-:Y:S01]  /*19f10*/  STSM.16.M88.4 [R4], R12 ;  /* 0x0000000c04007844 */ /* 0x0001e20000000200 */
[----:B------:R-:W-:Y:S02]  /*19f20*/  SHF.R.U64 R3, R3, 0x3, RZ ;  /* 0x0000000303037819 */ /* 0x000fe400000012ff */
[----:B------:R-:W-:Y:S02]  /*19f30*/  SHF.R.U64 R32, R32, 0x3, RZ ;  /* 0x0000000320207819 */ /* 0x000fe400000012ff */
[----:B------:R-:W-:-:S02]  /*19f40*/  MOV R37, R8 ;  /* 0x0000000800257202 */ /* 0x000fc40000000f00 */
[----:B------:R-:W-:Y:S02]  /*19f50*/  MOV R38, R10 ;  /* 0x0000000a00267202 */ /* 0x000fe40000000f00 */
[----:B-1----:R-:W-:Y:S02]  /*19f60*/  LOP3.LUT R28, R0, R39, RZ, 0x3c, !PT ;  /* 0x00000027001c7212 */ /* 0x002fe400078e3cff */
[----:B------:R-:W-:Y:S02]  /*19f70*/  F2FP.F16.F32.PACK_AB R8, R93, R92 ;  /* 0x0000005c5d08723e */ /* 0x000fe400000000ff */
[----:B------:R-:W-:Y:S02]  /*19f80*/  F2FP.F16.F32.PACK_AB R9, R103, R102 ;  /* 0x000000666709723e */ /* 0x000fe400000000ff */
[----:B------:R-:W-:Y:S02]  /*19f90*/  F2FP.F16.F32.PACK_AB R10, R95, R94 ;  /* 0x0000005e5f0a723e */ /* 0x000fe400000000ff */
[----:B------:R-:W-:-:S02]  /*19fa0*/  F2FP.F16.F32.PACK_AB R11, R105, R104 ;  /* 0x00000068690b723e */ /* 0x000fc400000000ff */
[----:B------:R-:W-:Y:S02]  /*19fb0*/  LOP3.LUT R30, R3, R30, RZ, 0x3c, !PT ;  /* 0x0000001e031e7212 */ /* 0x000fe400078e3cff */
[----:B------:R-:W-:Y:S01]  /*19fc0*/  MOV R39, R24 ;  /* 0x0000001800277202 */ /* 0x000fe20000000f00 */
[----:B------:R-:W-:Y:S01]  /*19fd0*/  STSM.16.M88.4 [R37], R8 ;  /* 0x0000000825007844 */ /* 0x000fe20000000200 */
[----:B------:R-:W-:Y:S02]  /*19fe0*/  MOV R0, R26 ;  /* 0x0000001a00007202 */ /* 0x000fe40000000f00 */
[----:B0-----:R-:W-:Y:S02]  /*19ff0*/  F2FP.F16.F32.PACK_AB R12, R41, R40 ;  /* 0x00000028290c723e */ /* 0x001fe400000000ff */
[----:B------:R-:W-:Y:S02]  /*1a000*/  F2FP.F16.F32.PACK_AB R13, R43, R42 ;  /* 0x0000002a2b0d723e */ /* 0x000fe400000000ff */
[----:B------:R-:W-:-:S02]  /*1a010*/  F2FP.F16.F32.PACK_AB R14, R45, R44 ;  /* 0x0000002c2d0e723e */ /* 0x000fc400000000ff */
[----:B------:R-:W-:Y:S02]  /*1a020*/  F2FP.F16.F32.PACK_AB R15, R47, R46 ;  /* 0x0000002e2f0f723e */ /* 0x000fe400000000ff */
[----:B------:R-:W-:Y:S02]  /*1a030*/  LOP3.LUT R32, R32, R107, RZ, 0x3c, !PT ;  /* 0x0000006b20207212 */ /* 0x000fe400078e3cff */
[----:B------:R-:W-:Y:S01]  /*1a040*/  F2FP.F16.F32.PACK_AB R24, R49, R48 ;  /* 0x000000303118723e */ /* 0x000fe200000000ff */
[----:B------:R-:W-:Y:S01]  /*1a050*/  STSM.16.M88.4 [R38], R12 ;  /* 0x0000000c26007844 */ /* 0x000fe20000000200 */
[----:B------:R-:W-:Y:S02]  /*1a060*/  F2FP.F16.F32.PACK_AB R25, R51, R50 ;  /* 0x000000323319723e */ /* 0x000fe400000000ff */
[----:B------:R-:W-:Y:S02]  /*1a070*/  F2FP.F16.F32.PACK_AB R26, R53, R52 ;  /* 0x00000034351a723e */ /* 0x000fe400000000ff */
[----:B------:R-:W-:-:S02]  /*1a080*/  F2FP.F16.F32.PACK_AB R27, R55, R54 ;  /* 0x00000036371b723e */ /* 0x000fc400000000ff */
[----:B------:R-:W-:Y:S02]  /*1a090*/  MOV R3, R28 ;  /* 0x0000001c00037202 */ /* 0x000fe40000000f00 */
[----:B------:R-:W-:Y:S01]  /*1a0a0*/  MOV R106, R30 ;  /* 0x0000001e006a7202 */ /* 0x000fe20000000f00 */
[----:B------:R0:W-:Y:S01]  /*1a0b0*/  STSM.16.M88.4 [R39], R24 ;  /* 0x0000001827007844 */ /* 0x0001e20000000200 */
[----:B------:R-:W-:Y:S02]  /*1a0c0*/  F2FP.F16.F32.PACK_AB R28, R57, R56 ;  /* 0x00000038391c723e */ /* 0x000fe400000000ff */
[----:B------:R-:W-:Y:S02]  /*1a0d0*/  F2FP.F16.F32.PACK_AB R29, R59, R58 ;  /* 0x0000003a3b1d723e */ /* 0x000fe400000000ff */
[----:B------:R-:W-:Y:S02]  /*1a0e0*/  F2FP.F16.F32.PACK_AB R30, R61, R60 ;  /* 0x0000003c3d1e723e */ /* 0x000fe400000000ff */
[----:B------:R-:W-:-:S02]  /*1a0f0*/  F2FP.F16.F32.PACK_AB R31, R63, R62 ;  /* 0x0000003e3f1f723e */ /* 0x000fc400000000ff */
[----:B------:R-:W-:Y:S02]  /*1a100*/  MOV R4, R32 ;  /* 0x0000002000047202 */ /* 0x000fe40000000f00 */
[----:B------:R-:W-:Y:S01]  /*1a110*/  F2FP.F16.F32.PACK_AB R32, R65, R64 ;  /* 0x000000404120723e */ /* 0x000fe200000000ff */
[----:B------:R1:W-:Y:S01]  /*1a120*/  STSM.16.M88.4 [R0], R28 ;  /* 0x0000001c00007844 */ /* 0x0003e20000000200 */
[----:B------:R-:W-:Y:S02]  /*1a130*/  F2FP.F16.F32.PACK_AB R33, R67, R66 ;  /* 0x000000424321723e */ /* 0x000fe400000000ff */
[----:B------:R-:W-:Y:S01]  /*1a140*/  F2FP.F16.F32.PACK_AB R35, R71, R70 ;  /* 0x000000464723723e */ /* 0x000fe200000000ff */
[----:B0-----:R-:W0:Y:S01]  /*1a150*/  LDC.64 R26, c[0x0][0xba8] ;  /* 0x0002ea00ff1a7b82 */ /* 0x001e220000000a00 */
        /* <DEDUP_REMOVED lines=9> */
[----:B------:R-:W-:Y:S02]  /*1a1f0*/  ISETP.NE.U32.AND P0, PT, RZ, UR6, PT ;  /* 0x00000006ff007c0c */ /* 0x000fe4000bf05070 */
[----:B------:R-:W-:Y:S01]  /*1a200*/  IADD3 R12, P1, R196, UR6, RZ ;  /* 0x00000006c40c7c10 */ /* 0x000fe2000ff3e0ff */
[----:B------:R3:W-:Y:S01]  /*1a210*/  STSM.16.M88.4 [R4], R8 ;  /* 0x0000000804007844 */ /* 0x0007e20000000200 */
[----:B------:R-:W-:Y:S01]  /*1a220*/  BAR.SYNC.DEFER_BLOCKING 0x1, 0x100 ;  /* 0x0044000000007b1d */ /* 0x000fe20000010000 */
[----:B------:R-:W-:-:S02]  /*1a230*/  ISETP.NE.AND.EX P0, PT, RZ, UR7, PT, P0 ;  /* 0x00000007ff007c0c */ /* 0x000fc4000bf05300 */
[----:B-1----:R-:W-:Y:S02]  /*1a240*/  MOV R0, RZ ;  /* 0x000000ff00007202 */ /* 0x002fe40000000f00 */
[----:B------:R-:W-:Y:S01]  /*1a250*/  IADD3.X R13, R197, UR7, RZ, P1, !PT ;  /* 0x00000007c50d7c10 */ /* 0x000fe20008ffe4ff */
[----:B------:R-:W-:Y:S02]  /*1a260*/  IMAD.MOV.U32 R28, RZ, RZ, 0x9b8 ;  /* 0x000009b8ff1c7424 */ /* 0x000fe400078e00ff */
[----:B---3--:R-:W1:Y:S06]  /*1a270*/  LDC R4, c[0x0][0xbe8] ;  /* 0x0002fa00ff047b82 */ /* 0x008e6c0000000800 */
[----:B------:R-:W3:Y:S01]  /*1a280*/  @P0 LDG.E R0, desc[UR8][R12.64] ;  /* 0x000000080c000981 */ /* 0x000ee2000c1e1900 */
[----:B------:R-:W-:-:S04]  /*1a290*/  ISETP.NE.U32.AND P1, PT, RZ, UR4, PT ;  /* 0x00000004ff007c0c */ /* 0x000fc8000bf25070 */
[----:B------:R-:W-:-:S13]  /*1a2a0*/  ISETP.NE.AND.EX P1, PT, RZ, UR5, PT, P1 ;  /* 0x00000005ff007c0c */ /* 0x000fda000bf25310 */
[----:B------:R-:W-:Y:S01]  /*1a2b0*/  @P1 IADD3 R196, P2, R196, UR4, RZ ;  /* 0x00000004c4c41c10 */ /* 0x000fe2000ff5e0ff */
[----:B------:R-:W-:Y:S02]  /*1a2c0*/  ULDC UR4, c[0x0][0xa88] ;  /* 0x0002a20000047ab9 */ /* 0x000fe40000000800 */
[----:B------:R-:W-:Y:S01]  /*1a2d0*/  IMAD.U32 R3, RZ, RZ, UR4 ;  /* 0x00000004ff037e24 */ /* 0x000fe2000f8e00ff */
[----:B------:R-:W-:Y:S01]  /*1a2e0*/  @P1 IADD3.X R197, R197, UR5, RZ, P2, !PT ;  /* 0x00000005c5c51c10 */ /* 0x000fe200097fe4ff */
[----:B------:R-:W-:Y:S01]  /*1a2f0*/  ULDC UR4, c[0x0][0xad4] ;  /* 0x0002b50000047ab9 */ /* 0x000fe20000000800 */
[----:B------:R-:W-:Y:S02]  /*1a300*/  ISETP.NE.AND P2, PT, R194, RZ, PT ;  /* 0x000000ffc200720c */ /* 0x000fe40003f45270 */
[----:B-1----:R-:W-:Y:S01]  /*1a310*/  ISETP.NE.AND P4, PT, R4, 0x1, PT ;  /* 0x000000010400780c */ /* 0x002fe20003f85270 */
[----:B------:R1:W5:Y:S01]  /*1a320*/  @P1 LDG.E R3, desc[UR8][R196.64] ;  /* 0x00000008c4031981 */ /* 0x000362000c1e1900 */
[----:B------:R-:W-:-:S02]  /*1a330*/  SEL R194, R194, UR4, P2 ;  /* 0x00000004c2c27c07 */ /* 0x000fc40009000000 */
[----:B------:R-:W-:Y:S02]  /*1a340*/  ISETP.NE.U32.AND P2, PT, RZ, UR6, PT ;  /* 0x00000006ff007c0c */ /* 0x000fe4000bf45070 */
[----:B------:R-:W-:Y:S02]  /*1a350*/  ISETP.GT.AND P3, PT, R194, 0x1, PT ;  /* 0x00000001c200780c */ /* 0x000fe40003f64270 */
[----:B------:R-:W-:Y:S02]  /*1a360*/  ISETP.NE.AND.EX P2, PT, RZ, UR7, PT, P2 ;  /* 0x00000007ff007c0c */ /* 0x000fe4000bf45320 */
[----:B------:R-:W-:Y:S02]  /*1a370*/  SEL R28, R28, 0x978, P3 ;  /* 0x000009781c1c7807 */ /* 0x000fe40001800000 */
[----:B------:R-:W-:Y:S01]  /*1a380*/  SEL R195, R195, RZ, !P2 ;  /* 0x000000ffc3c37207 */ /* 0x000fe20005000000 */
[----:B------:R-:W4:Y:S01]  /*1a390*/  @P4 LDC R30, c[0x0][0xbec] ;  /* 0x0002fb00ff1e4b82 */ /* 0x000f220000000800 */
[----:B------:R-:W-:-:S02]  /*1a3a0*/  SEL R29, R220, RZ, !P2 ;  /* 0x000000ffdc1d7207 */ /* 0x000fc40005000000 */
[----:B------:R-:W-:-:S05]  /*1a3b0*/  SEL R31, R200, RZ, P3 ;  /* 0x000000ffc81f7207 */ /* 0x000fca0001800000 */
[----:B------:R-:W2:Y:S08]  /*1a3c0*/  LDC.64 R10, c[0x0][R28+0x220] ;  /* 0x000088001c0a7b82 */ /* 0x000eb00000000a00 */
[----:B------:R-:W1:Y:S08]  /*1a3d0*/  LDC.64 R14, c[0x0][R28+0x218] ;  /* 0x000086001c0e7b82 */ /* 0x000e700000000a00 */
[----:B------:R-:W4:Y:S08]  /*1a3e0*/  LDC.64 R24, c[0x0][R28+0x228] ;  /* 0x00008a001c187b82 */ /* 0x000f300000000a00 */
[----:B------:R3:W3:Y:S08]  /*1a3f0*/  LDC.64 R8, c[0x0][R28+0x210] ;  /* 0x000084001c087b82 */ /* 0x0006f00000000a00 */
[----:B------:R-:W3:Y:S08]  /*1a400*/  @P4 LDC R37, c[0x0][0xbf0] ;  /* 0x0002fc00ff254b82 */ /* 0x000ef00000000800 */
[----:B0-----:R-:W0:Y:S01]  /*1a410*/  @!P3 LDC R26, c[0x0][0xb50] ;  /* 0x0002d400ff1abb82 */ /* 0x001e220000000800 */
[----:B--2---:R-:W-:-:S07]  /*1a420*/  IMAD R11, R11, R195, RZ ;  /* 0x000000c30b0b7224 */ /* 0x004fce00078e02ff */
[----:B------:R-:W2:Y:S01]  /*1a430*/  @!P3 LDC R27, c[0x0][0xb54] ;  /* 0x0002d500ff1bbb82 */ /* 0x000ea20000000800 */
[C---:B------:R-:W-:Y:S01]  /*1a440*/  IMAD R35, R10.reuse, R29, R11 ;  /* 0x0000001d0a237224 */ /* 0x040fe200078e020b */
[----:B------:R-:W-:Y:S01]  /*1a450*/  IADD3 R29, R191, R186, RZ ;  /* 0x000000babf1d7210 */ /* 0x000fe20007ffe0ff */
[----:B------:R-:W-:-:S04]  /*1a460*/  IMAD.WIDE.U32 R10, R10, R195, RZ ;  /* 0x000000c30a0a7225 */ /* 0x000fc800078e00ff */
[-C--:B-1----:R-:W-:Y:S02]  /*1a470*/  IMAD R33, R15, R165.reuse, RZ ;  /* 0x000000a50f217224 */ /* 0x082fe400078e02ff */
[----:B------:R-:W-:-:S04]  /*1a480*/  IMAD.WIDE.U32 R14, R14, R165, RZ ;  /* 0x000000a50e0e7225 */ /* 0x000fc800078e00ff */
[----:B------:R-:W-:Y:S01]  /*1a490*/  IMAD.IADD R35, R11, 0x1, R35 ;  /* 0x000000010b237824 */ /* 0x000fe200078e0223 */
[----:B------:R-:W-:Y:S01]  /*1a4a0*/  MOV R11, R29 ;  /* 0x0000001d000b7202 */ /* 0x000fe20000000f00 */
[----:B------:R-:W-:Y:S02]  /*1a4b0*/  IMAD.IADD R15, R15, 0x1, R33 ;  /* 0x000000010f0f7824 */ /* 0x000fe400078e0221 */
[-C--:B----4-:R-:W-:Y:S02]  /*1a4c0*/  IMAD R33, R25, R31.reuse, RZ ;  /* 0x0000001f19217224 */ /* 0x090fe400078e02ff */
[----:B------:R-:W-:-:S04]  /*1a4d0*/  IMAD.WIDE.U32 R24, R24, R31, RZ ;  /* 0x0000001f18187225 */ /* 0x000fc800078e00ff */
[----:B------:R-:W-:Y:S01]  /*1a4e0*/  IMAD.IADD R33, R25, 0x1, R33 ;  /* 0x0000000119217824 */ /* 0x000fe200078e0221 */
[--C-:B---3--:R-:W-:Y:S01]  /*1a4f0*/  IADD3 R14, P2, P5, R10, R14, R0.reuse ;  /* 0x0000000e0a0e7210 */ /* 0x108fe20007d5e000 */
[----:B------:R-:W-:Y:S01]  /*1a500*/  @P4 IMAD.HI.U32 R10, R29, R30, RZ ;  /* 0x0000001e1d0a4227 */ /* 0x000fe200078e00ff */
[----:B------:R-:W-:-:S04]  /*1a510*/  SHF.R.S32.HI R106, RZ, 0x1f, R0 ;  /* 0x0000001fff6a7819 */ /* 0x000fc80000011400 */
[----:B------:R-:W-:Y:S02]  /*1a520*/  @P4 SHF.R.U32.HI R11, RZ, R37, R10 ;  /* 0x00000025ff0b4219 */ /* 0x000fe4000001160a */
        /* <DEDUP_REMOVED lines=15> */
[----:B------:R-:W-:Y:S02]  /*1a620*/  ULDC.64 UR4, c[0x0][0x208] ;  /* 0x0000820000047ab9 */ /* 0x000fe40000000a00 */
[----:B------:R-:W2:Y:S04]  /*1a630*/  LDG.E R8, desc[UR4][R12.64] ;  /* 0x000000040c087981 */ /* 0x000ea8000c1e1900 */
[----:B-----5:R-:W2:Y:S02]  /*1a640*/  LDG.E R3, desc[UR4][R12.64+0x4] ;  /* 0x000004040c037981 */ /* 0x020ea4000c1e1900 */
[----:B--2---:R-:W-:-:S07]  /*1a650*/  IMAD.IADD R3, R3, 0x1, -R8 ;  /* 0x0000000103037824 */ /* 0x004fce00078e0a08 */
.L_x_2876:
[----:B------:R-:W2:Y:S01]  /*1a660*/  LDL R12, [R1+0x54] ;  /* 0x00005400010c7983 */ /* 0x000ea20000100800 */
[----:B-----5:R-:W-:Y:S01]  /*1a670*/  IMAD R3, R3, R4, RZ ;  /* 0x0000000403037224 */ /* 0x020fe200078e02ff */
[----:B------:R-:W-:Y:S01]  /*1a680*/  LOP3.LUT P0, RZ, R225, 0x3, RZ, 0xc0, !PT ;  /* 0x00000003e1ff7812 */ /* 0x000fe2000780c0ff */
[----:B------:R-:W-:Y:S01]  /*1a690*/  ULDC.64 UR4, c[0x0][0x208] ;  /* 0x0000820000047ab9 */ /* 0x000fe20000000a00 */
[----:B------:R-:W-:Y:S04]  /*1a6a0*/  SHFL.IDX PT, R8, R26, RZ, 0x1c1f ;  /* 0x001c1fff1a087589 */ /* 0x000fe800000e0000 */
[----:B------:R-:W0:Y:S04]  /*1a6b0*/  SHFL.IDX PT, R9, R27, RZ, 0x1c1f ;  /* 0x001c1fff1b097589 */ /* 0x000e2800000e0000 */
[----:B------:R-:W-:Y:S04]  /*1a6c0*/  SHFL.IDX PT, R10, R26, 0x1, 0x1c1f ;  /* 0x003c1f001a0a7f89 */ /* 0x000fe800000e0000 */
[----:B------:R-:W1:Y:S01]  /*1a6d0*/  SHFL.IDX PT, R11, R27, 0x1, 0x1c1f ;  /* 0x003c1f001b0b7f89 */ /* 0x000e6200000e0000 */
[----:B--2---:R-:W-:-:S05]  /*1a6e0*/  IMAD.IADD R12, R12, 0x1, R186 ;  /* 0x000000010c0c7824 */ /* 0x004fca00078e02ba */
[C---:B------:R-:W-:Y:S02]  /*1a6f0*/  IADD3 R24, R12.reuse, 0x8, RZ ;  /* 0x000000080c187810 */ /* 0x040fe40007ffe0ff */
[-C--:B------:R-:W-:Y:S02]  /*1a700*/  ISETP.GE.OR P1, PT, R12, R3.reuse, P0 ;  /* 0x000000030c00720c */ /* 0x080fe40000726670 */
[----:B------:R-:W-:-:S11]  /*1a710*/  ISETP.GE.OR P0, PT, R24, R3, P0 ;  /* 0x000000031800720c */ /* 0x000fd60000706670 */
[----:B0-----:R0:W-:Y:S04]  /*1a720*/  @!P1 ST.E desc[UR4][R8.64], R20 ;  /* 0x0000001408009985 */ /* 0x0011e8000c101904 */
[----:B-1----:R0:W-:Y:S01]  /*1a730*/  @!P0 ST.E desc[UR4][R10.64], R21 ;  /* 0x000000150a008985 */ /* 0x0021e2000c101904 */
[----:B------:R-:W-:Y:S05]  /*1a740*/  @P3 BRA `(.L_x_2877) ;  /* 0x00000008009c3947 */ /* 0x000fea0003800000 */
[----:B0-----:R-:W-:Y:S01]  /*1a750*/  IMAD R9, R221, 0x40, R189 ;  /* 0x00000040dd097824 */ /* 0x001fe200078e02bd */
[----:B------:R-:W-:Y:S01]  /*1a760*/  ULDC.64 UR4, c[0x0][0x208] ;  /* 0x0000820000047ab9 */ /* 0x000fe20000000a00 */
[----:B------:R-:W0:Y:S02]  /*1a770*/  @P4 LDC R51, c[0x0][0xbec] ;  /* 0x0002fb00ff334b82 */ /* 0x000e240000000800 */
[----:B------:R-:W-:-:S03]  /*1a780*/  IMAD.WIDE R72, R9, 0x2, R72 ;  /* 0x0000000209487825 */ /* 0x000fc600078e0248 */
[----:B------:R-:W-:-:S03]  /*1a790*/  IADD3 R13, P6, R72, 0x1000, RZ ;  /* 0x00001000480d7810 */ /* 0x000fc60007fde0ff */
[----:B------:R-:W1:Y:S01]  /*1a7a0*/  @P4 LDC R53, c[0x0][0xbf0] ;  /* 0x0002fc00ff354b82 */ /* 0x000e620000000800 */
[C---:B------:R-:W-:Y:S02]  /*1a7b0*/  IADD3 R25, P5, R72.reuse, 0x2000, RZ ;  /* 0x0000200048197810 */ /* 0x040fe40007fbe0ff */
[----:B------:R-:W-:Y:S02]  /*1a7c0*/  LOP3.LUT R12, R13, 0x380, RZ, 0xc0, !PT ;  /* 0x000003800d0c7812 */ /* 0x000fe400078ec0ff */
[----:B------:R-:W-:Y:S02]  /*1a7d0*/  IADD3 R29, P3, R72, 0x3000, RZ ;  /* 0x00003000481d7810 */ /* 0x000fe40007f7e0ff */
[----:B------:R-:W-:Y:S02]  /*1a7e0*/  SHF.R.U64 R12, R12, 0x3, RZ ;  /* 0x000000030c0c7819 */ /* 0x000fe400000012ff */
[----:B------:R-:W-:Y:S02]  /*1a7f0*/  IADD3 R33, P2, R72, 0x4000, RZ ;  /* 0x0000400048217810 */ /* 0x000fe40007f5e0ff */
[----:B------:R-:W-:Y:S01]  /*1a800*/  LOP3.LUT R12, R12, R13, RZ, 0x3c, !PT ;  /* 0x0000000d0c0c7212 */ /* 0x000fe200078e3cff */
[----:B------:R-:W-:Y:S01]  /*1a810*/  IMAD.X R13, RZ, RZ, R73, P6 ;  /* 0x000000ffff0d7224 */ /* 0x000fe200030e0649 */
[----:B------:R-:W-:-:S02]  /*1a820*/  IADD3 R37, P1, R72, 0x5000, RZ ;  /* 0x0000500048257810 */ /* 0x000fc40007f3e0ff */
[C---:B------:R-:W-:Y:S02]  /*1a830*/  IADD3 R41, P0, R72.reuse, 0x6000, RZ ;  /* 0x0000600048297810 */ /* 0x040fe40007f1e0ff */
[----:B------:R-:W-:Y:S01]  /*1a840*/  IADD3 R9, P6, R72, 0x7000, RZ ;  /* 0x0000700048097810 */ /* 0x000fe20007fde0ff */
[----:B------:R-:W5:Y:S01]  /*1a850*/  LD.E.128 R12, desc[UR4][R12.64] ;  /* 0x000000040c0c7980 */ /* 0x000f62000c101d00 */
[----:B------:R-:W-:Y:S02]  /*1a860*/  LOP3.LUT R24, R25, 0x380, RZ, 0xc0, !PT ;  /* 0x0000038019187812 */ /* 0x000fe400078ec0ff */
[----:B------:R-:W-:Y:S01]  /*1a870*/  LOP3.LUT R28, R29, 0x380, RZ, 0xc0, !PT ;  /* 0x000003801d1c7812 */ /* 0x000fe200078ec0ff */
[----:B------:R-:W-:Y:S01]  /*1a880*/  IMAD.X R45, RZ, RZ, R73, P6 ;  /* 0x000000ffff2d7224 */ /* 0x000fe200030e0649 */
[----:B------:R-:W-:Y:S02]  /*1a890*/  LOP3.LUT R32, R33, 0x380, RZ, 0xc0, !PT ;  /* 0x0000038021207812 */ /* 0x000fe400078ec0ff */
        /* <DEDUP_REMOVED lines=12> */
[----:B------:R-:W-:Y:S01]  /*1a960*/  LOP3.LUT R28, R28, R29, RZ, 0x3c, !PT ;  /* 0x0000001d1c1c7212 */ /* 0x000fe200078e3cff */
[--C-:B------:R-:W-:Y:S01]  /*1a970*/  IMAD.X R29, RZ, RZ, R73.reuse, P3 ;  /* 0x000000ffff1d7224 */ /* 0x100fe200018e0649 */
[----:B------:R-:W-:Y:S01]  /*1a980*/  LOP3.LUT R32, R32, R33, RZ, 0x3c, !PT ;  /* 0x0000002120207212 */ /* 0x000fe200078e3cff */
[----:B------:R-:W-:Y:S01]  /*1a990*/  IMAD.X R33, RZ, RZ, R73, P2 ;  /* 0x000000ffff217224 */ /* 0x000fe200010e0649 */
[----:B------:R-:W-:-:S02]  /*1a9a0*/  LOP3.LUT R36, R36, R37, RZ, 0x3c, !PT ;  /* 0x0000002524247212 */ /* 0x000fc400078e3cff */
[----:B------:R-:W-:Y:S01]  /*1a9b0*/  LOP3.LUT R40, R40, R41, RZ, 0x3c, !PT ;  /* 0x0000002928287212 */ /* 0x000fe200078e3cff */
[----:B------:R-:W-:Y:S01]  /*1a9c0*/  IMAD.X R41, RZ, RZ, R73, P0 ;  /* 0x000000ffff297224 */ /* 0x000fe200000e0649 */
[-C--:B------:R-:W-:Y:S01]  /*1a9d0*/  IADD3.X R25, RZ, R73.reuse, RZ, P5, !PT ;  /* 0x00000049ff197210 */ /* 0x080fe20002ffe4ff */
[----:B------:R-:W5:Y:S01]  /*1a9e0*/  LD.E.128 R28, desc[UR4][R28.64] ;  /* 0x000000041c1c7980 */ /* 0x000f62000c101d00 */
[----:B------:R-:W-:Y:S02]  /*1a9f0*/  IADD3.X R37, RZ, R73, RZ, P1, !PT ;  /* 0x00000049ff257210 */ /* 0x000fe40000ffe4ff */
[----:B------:R-:W-:Y:S01]  /*1aa00*/  LOP3.LUT R44, R8, R9, RZ, 0x3c, !PT ;  /* 0x00000009082c7212 */ /* 0x000fe200078e3cff */
[----:B------:R-:W5:Y:S01]  /*1aa10*/  LD.E.128 R32, desc[UR4][R32.64] ;  /* 0x0000000420207980 */ /* 0x000f62000c101d00 */
[----:B------:R-:W-:-:S03]  /*1aa20*/  LOP3.LUT R72, R11, R72, RZ, 0x3c, !PT ;  /* 0x000000480b487212 */ /* 0x000fc600078e3cff */
[----:B------:R-:W5:Y:S04]  /*1aa30*/  LD.E.128 R24, desc[UR4][R24.64] ;  /* 0x0000000418187980 */ /* 0x000f68000c101d00 */
[----:B------:R2:W5:Y:S04]  /*1aa40*/  LD.E.128 R8, desc[UR4][R72.64] ;  /* 0x0000000448087980 */ /* 0x000568000c101d00 */
[----:B------:R-:W5:Y:S04]  /*1aa50*/  LD.E.128 R36, desc[UR4][R36.64] ;  /* 0x0000000424247980 */ /* 0x000f68000c101d00 */
[----:B------:R-:W5:Y:S04]  /*1aa60*/  LD.E.128 R40, desc[UR4][R40.64] ;  /* 0x0000000428287980 */ /* 0x000f68000c101d00 */
[----:B------:R-:W5:Y:S01]  /*1aa70*/  LD.E.128 R44, desc[UR4][R44.64] ;  /* 0x000000042c2c7980 */ /* 0x000f62000c101d00 */
[----:B------:R-:W-:-:S02]  /*1aa80*/  ULDC.64 UR4, c[0x0][0xaa0] ;  /* 0x0002a80000047ab9 */ /* 0x000fc40000000a00 */
[----:B------:R-:W-:Y:S01]  /*1aa90*/  IMAD R21, R106, UR4, RZ ;  /* 0x000000046a157c24 */ /* 0x000fe2000f8e02ff */
[----:B------:R-:W-:Y:S01]  /*1aaa0*/  SHF.R.S32.HI R48, RZ, 0x1f, R195 ;  /* 0x0000001fff307819 */ /* 0x000fe200000114c3 */
[----:B------:R-:W-:Y:S01]  /*1aab0*/  @!PT LDS RZ, [RZ] ;  /* 0x00000000fffff984 */ /* 0x000fe20000000800 */
[----:B------:R-:W-:Y:S01]  /*1aac0*/  @!PT LDS RZ, [RZ] ;  /* 0x00000000fffff984 */ /* 0x000fe20000000800 */
[----:B------:R-:W-:Y:S01]  /*1aad0*/  @!PT LDS RZ, [RZ] ;  /* 0x00000000fffff984 */ /* 0x000fe20000000800 */
[----:B------:R-:W-:Y:S01]  /*1aae0*/  @!PT LDS RZ, [RZ] ;  /* 0x00000000fffff984 */ /* 0x000fe20000000800 */
[----:B------:R3:W-:Y:S06]  /*1aaf0*/  MEMBAR.ALL.CTA ;  /* 0x0000000000007992 */ /* 0x0007ec0000008000 */
[----:B---3--:R-:W3:Y:S01]  /*1ab00*/  FENCE.VIEW.ASYNC.S ;  /* 0x00000000000073c6 */ /* 0x008ee20000000000 */
[C---:B------:R-:W-:Y:S02]  /*1ab10*/  IMAD R49, R0.reuse, UR5, R21 ;  /* 0x0000000500317c24 */ /* 0x040fe4000f8e0215 */
[----:B------:R-:W-:Y:S01]  /*1ab20*/  IMAD.WIDE.U32 R20, R0, UR4, RZ ;  /* 0x0000000400147c25 */ /* 0x000fe2000f8e00ff */
[----:B------:R-:W-:-:S04]  /*1ab30*/  ULDC.64 UR4, c[0x0][0xae8] ;  /* 0x0002ba0000047ab9 */ /* 0x000fc80000000a00 */
[----:B------:R-:W-:Y:S01]  /*1ab40*/  IADD3 R21, R21, R49, RZ ;  /* 0x0000003115157210 */ /* 0x000fe20007ffe0ff */
[----:B------:R-:W-:-:S04]  /*1ab50*/  IMAD R49, R193, 0x20, R221 ;  /* 0x00000020c1317824 */ /* 0x000fc800078e02dd */
[----:B------:R-:W-:Y:S02]  /*1ab60*/  IMAD.IADD R50, R186, 0x1, R49 ;  /* 0x00000001ba327824 */ /* 0x000fe400078e0231 */
[----:B------:R-:W-:-:S04]  /*1ab70*/  IMAD.WIDE.U32 R20, R165, UR4, R20 ;  /* 0x00000004a5147c25 */ /* 0x000fc8000f8e0014 */
[----:B0-----:R-:W-:Y:S01]  /*1ab80*/  @P4 IMAD.HI.U32 R0, R50, R51, RZ ;  /* 0x0000003332004227 */ /* 0x001fe200078e00ff */
[----:B------:R-:W-:-:S03]  /*1ab90*/  MOV R49, R50 ;  /* 0x0000003200317202 */ /* 0x000fc60000000f00 */
[----:B------:R-:W-:Y:S01]  /*1aba0*/  IMAD R21, R165, UR5, R21 ;  /* 0x00000005a5157c24 */ /* 0x000fe2000f8e0215 */
[----:B------:R-:W-:Y:S01]  /*1abb0*/  ULDC.64 UR4, c[0x0][0xaf0] ;  /* 0x0002bc0000047ab9 */ /* 0x000fe20000000a00 */
[----:B-1----:R-:W-:Y:S01]  /*1abc0*/  @P4 SHF.R.U32.HI R49, RZ, R53, R0 ;  /* 0x00000035ff314219 */ /* 0x002fe20000011600 */
[----:B------:R-:W-:Y:S02]  /*1abd0*/  IMAD R48, R48, UR4, RZ ;  /* 0x0000000430307c24 */ /* 0x000fe4000f8e02ff */
[----:B------:R-:W-:Y:S01]  /*1abe0*/  IMAD.WIDE.U32 R20, R195, UR4, R20 ;  /* 0x00000004c3147c25 */ /* 0x000fe2000f8e0014 */
[----:B------:R-:W-:-:S03]  /*1abf0*/  SHF.R.S32.HI R0, RZ, 0x1f, R49 ;  /* 0x0000001fff007819 */ /* 0x000fc60000011431 */
[----:B------:R-:W-:Y:S01]  /*1ac00*/  IMAD R51, R195, UR5, R48 ;  /* 0x00000005c3337c24 */ /* 0x000fe2000f8e0230 */
[----:B------:R-:W-:Y:S01]  /*1ac10*/  ULDC.64 UR4, c[0x0][0xae0] ;  /* 0x0002b80000047ab9 */ /* 0x000fe20000000a00 */
[----:B------:R-:W-:Y:S02]  /*1ac20*/  IMAD.MOV R53, RZ, RZ, -R49 ;  /* 0x000000ffff357224 */ /* 0x000fe400078e0a31 */
[----:B------:R-:W-:Y:S02]  /*1ac30*/  IMAD.IADD R21, R21, 0x1, R51 ;  /* 0x0000000115157824 */ /* 0x000fe400078e0233 */
[----:B------:R-:W-:Y:S02]  /*1ac40*/  IMAD R0, R0, UR4, RZ ;  /* 0x0000000400007c24 */ /* 0x000fe4000f8e02ff */
[----:B------:R-:W-:Y:S02]  /*1ac50*/  IMAD R51, R4, R53, R50 ;  /* 0x0000003504337224 */ /* 0x000fe400078e0232 */
[----:B------:R-:W-:Y:S01]  /*1ac60*/  IMAD R53, R49, UR5, R0 ;  /* 0x0000000531357c24 */ /* 0x000fe2000f8e0200 */
[----:B------:R-:W-:Y:S01]  /*1ac70*/  IADD3 R186, R221, R186, RZ ;  /* 0x000000baddba7210 */ /* 0x000fe20007ffe0ff */
[----:B------:R-:W-:Y:S01]  /*1ac80*/  IMAD.WIDE.U32 R20, R49, UR4, R20 ;  /* 0x0000000431147c25 */ /* 0x000fe2000f8e0014 */
[----:B------:R-:W-:Y:S01]  /*1ac90*/  SHF.R.S32.HI R0, RZ, 0x1f, R51 ;  /* 0x0000001fff007819 */ /* 0x000fe20000011433 */
[----:B------:R-:W-:-:S02]  /*1aca0*/  ULDC.64 UR4, c[0x0][0xad8] ;  /* 0x0002b60000047ab9 */ /* 0x000fc40000000a00 */
[----:B------:R-:W-:Y:S02]  /*1acb0*/  IMAD.IADD R21, R21, 0x1, R53 ;  /* 0x0000000115157824 */ /* 0x000fe400078e0235 */
[----:B------:R-:W-:Y:S02]  /*1acc0*/  IMAD R4, R0, UR4, RZ ;  /* 0x0000000400047c24 */ /* 0x000fe4000f8e02ff */
[C---:B------:R-:W-:Y:S02]  /*1acd0*/  VIADD R0, R186.reuse, 0x20 ;  /* 0x00000020ba007836 */ /* 0x040fe40000000000 */
[C---:B------:R-:W-:Y:S02]  /*1ace0*/  IMAD R49, R51.reuse, UR5, R4 ;  /* 0x0000000533317c24 */ /* 0x040fe4000f8e0204 */
[----:B------:R-:W-:Y:S01]  /*1acf0*/  IMAD.WIDE.U32 R20, R51, UR4, R20 ;  /* 0x0000000433147c25 */ /* 0x000fe2000f8e0014 */
[-C--:B------:R-:W-:Y:S01]  /*1ad00*/  ISETP.GE.AND P2, PT, R186, R3.reuse, PT ;  /* 0x00000003ba00720c */ /* 0x080fe20003f46270 */
[----:B------:R-:W-:Y:S01]  /*1ad10*/  ULDC.64 UR4, c[0x0][0xa80] ;  /* 0x0002a00000047ab9 */ /* 0x000fe20000000a00 */
[----:B------:R-:W-:Y:S01]  /*1ad20*/  ISETP.GE.AND P0, PT, R0, R3, PT ;  /* 0x000000030000720c */ /* 0x000fe20003f06270 */
[----:B------:R-:W-:Y:S01]  /*1ad30*/  VIADD R4, R186, 0x40 ;  /* 0x00000040ba047836 */ /* 0x000fe20000000000 */
[----:B------:R-:W-:Y:S01]  /*1ad40*/  IADD3 R0, R2, 0x2a820, RZ ;  /* 0x0002a82002007810 */ /* 0x000fe20007ffe0ff */
[----:B------:R-:W-:Y:S01]  /*1ad50*/  IMAD.IADD R21, R21, 0x1, R49 ;  /* 0x0000000115157824 */ /* 0x000fe200078e0231 */
[----:B------:R-:W-:-:S02]  /*1ad60*/  LEA R50, P3, R20, UR4, 0x1 ;  /* 0x0000000414327c11 */ /* 0x000fc4000f8608ff */
[----:B------:R-:W-:Y:S02]  /*1ad70*/  ISETP.GE.AND P1, PT, R4, R3, PT ;  /* 0x000000030400720c */ /* 0x000fe40003f26270 */
[----:B------:R-:W-:Y:S02]  /*1ad80*/  PRMT R0, RZ, 0x654, R0 ;  /* 0x00000654ff007816 */ /* 0x000fe40000000000 */
[----:B------:R-:W-:Y:S01]  /*1ad90*/  LEA.HI.X R4, R20, UR5, R21, 0x1, P3 ;  /* 0x0000000514047c11 */ /* 0x000fe200098f0c15 */
[----:B---3--:R2:W0:Y:S01]  /*1ada0*/  SHFL.IDX PT, R48, R50, RZ, 0x181f ;  /* 0x00181fff32307589 */ /* 0x00842200000e0000 */
[----:B------:R1:W-:Y:S01]  /*1adb0*/  SYNCS.ARRIVE.TRANS64.RED.A1T0 RZ, [R0+URZ], RZ ;  /* 0x000000ff00ff79a7 */ /* 0x0003e2000810043f */
[----:B------:R-:W-:Y:S01]  /*1adc0*/  BSSY B1, `(.L_x_2878) ;  /* 0x000000f000017945 */ /* 0x000fe20003800000 */
[----:B------:R-:W-:Y:S02]  /*1add0*/  SHF.R.S32.HI R107, RZ, 0x1f, R192 ;  /* 0x0000001fff6b7819 */ /* 0x000fe400000114c0 */
[----:B------:R-:W-:Y:S01]  /*1ade0*/  SHF.R.S32.HI R108, RZ, 0x1f, R189 ;  /* 0x0000001fff6c7819 */ /* 0x000fe200000114bd */
[----:B-1----:R2:W1:Y:S01]  /*1adf0*/  SHFL.IDX PT, R0, R4, RZ, 0x181f ;  /* 0x00181fff04007589 */ /* 0x00246200000e0000 */
[----:B------:R-:W-:Y:S05]  /*1ae00*/  @P2 BRA `(.L_x_2879) ;  /* 0x0000000000282947 */ /* 0x000fea0003800000 */
[----:B------:R-:W-:Y:S01]  /*1ae10*/  ULDC UR4, c[0x0][0xac8] ;  /* 0x0002b20000047ab9 */ /* 0x000fe20000000800 */
[----:B------:R-:W-:Y:S01]  /*1ae20*/  ULDC.64 UR6, c[0x0][0x208] ;  /* 0x0000820000067ab9 */ /* 0x000fe20000000a00 */
[----:B------:R-:W-:Y:S02]  /*1ae30*/  ISETP.GE.AND P2, PT, R189, UR4, PT ;  /* 0x00000004bd007c0c */ /* 0x000fe4000bf46270 */
[----:B------:R-:W-:-:S11]  /*1ae40*/  ISETP.GE.AND P3, PT, R192, UR4, PT ;  /* 0x00000004c0007c0c */ /* 0x000fd6000bf66270 */
[CC--:B0-----:R-:W-:Y:S02]  /*1ae50*/  @!P2 LEA R20, P4, R189.reuse, R48.reuse, 0x1 ;  /* 0x00000030bd14a211 */ /* 0x0c1fe400078808ff */
[C---:B------:R-:W-:Y:S02]  /*1ae60*/  @!P3 LEA R48, P5, R192.reuse, R48, 0x1 ;  /* 0x00000030c030b211 */ /* 0x040fe400078a08ff */
[-C--:B-1----:R-:W-:Y:S02]  /*1ae70*/  @!P2 LEA.HI.X R21, R189, R0.reuse, R108, 0x1, P4 ;  /* 0x00000000bd15a211 */ /* 0x082fe400020f0c6c */
[----:B------:R-:W-:-:S03]  /*1ae80*/  @!P3 LEA.HI.X R49, R192, R0, R107, 0x1, P5 ;  /* 0x00000000c031b211 */ /* 0x000fc600028f0c6b */
[----:B-----5:R3:W-:Y:S04]  /*1ae90*/  @!P2 ST.E.128 desc[UR6][R20.64], R8 ;  /* 0x000000081400a985 */ /* 0x0207e8000c101d06 */
[----:B------:R3:W-:Y:S02]  /*1aea0*/  @!P3 ST.E.128 desc[UR6][R48.64], R32 ;  /* 0x000000203000b985 */ /* 0x0007e4000c101d06 */
.L_x_2879:
[----:B------:R-:W-:Y:S05]  /*1aeb0*/  BSYNC B1 ;  /* 0x0000000000017941 */ /* 0x000fea0003800000 */
.L_x_2878:
[----:B-1----:R1:W4:Y:S01]  /*1aec0*/  SHFL.IDX PT, R0, R4, 0x1, 0x181f ;  /* 0x00381f0004007f89 */ /* 0x00232200000e0000 */
[----:B------:R-:W-:Y:S03]  /*1aed0*/  BSSY B1, `(.L_x_2880) ;  /* 0x000000d000017945 */ /* 0x000fe60003800000 */
[----:B---3-5:R1:W3:Y:S01]  /*1aee0*/  SHFL.IDX PT, R10, R50, 0x1, 0x181f ;  /* 0x00381f00320a7f89 */ /* 0x0282e200000e0000 */
[----:B------:R-:W-:Y:S05]  /*1aef0*/  @P0 BRA `(.L_x_2881) ;  /* 0x0000000000280947 */ /* 0x000fea0003800000 */
[----:B------:R-:W-:Y:S01]  /*1af00*/  ULDC UR4, c[0x0][0xac8] ;  /* 0x0002b20000047ab9 */ /* 0x000fe20000000800 */
[----:B------:R-:W-:Y:S01]  /*1af10*/  ULDC.64 UR6, c[0x0][0x208] ;  /* 0x0000820000067ab9 */ /* 0x000fe20000000a00 */
        /* <DEDUP_REMOVED lines=8> */
.L_x_2881:
[----:B------:R-:W-:Y:S05]  /*1afa0*/  BSYNC B1 ;  /* 0x0000000000017941 */ /* 0x000fea0003800000 */
.L_x_2880:
[----:B----4-:R4:W0:Y:S01]  /*1afb0*/  SHFL.IDX PT, R0, R4, 0x2, 0x181f ;  /* 0x00581f0004007f89 */ /* 0x01082200000e0000 */
[----:B------:R-:W-:Y:S03]  /*1afc0*/  BSSY B1, `(.L_x_2882) ;  /* 0x000000d000017945 */ /* 0x000fe60003800000 */
[----:B---3--:R4:W3:Y:S01]  /*1afd0*/  SHFL.IDX PT, R10, R50, 0x2, 0x181f ;  /* 0x00581f00320a7f89 */ /* 0x0088e200000e0000 */
[----:B------:R-:W-:Y:S05]  /*1afe0*/  @P1 BRA `(.L_x_2883) ;  /* 0x0000000000281947 */ /* 0x000fea0003800000 */
[----:B------:R-:W-:Y:S01]  /*1aff0*/  ULDC UR4, c[0x0][0xac8] ;  /* 0x0002b20000047ab9 */ /* 0x000fe20000000800 */
[----:B------:R-:W-:Y:S01]  /*1b000*/  ULDC.64 UR6, c[0x0][0x208] ;  /* 0x0000820000067ab9 */ /* 0x000fe20000000a00 */
        /* <DEDUP_REMOVED lines=8> */
.L_x_2883:
[----:B------:R-:W-:Y:S05]  /*1b090*/  BSYNC B1 ;  /* 0x0000000000017941 */ /* 0x000fea0003800000 */
.L_x_2882:
[----:B0-----:R-:W-:Y:S01]  /*1b0a0*/  IADD3 R0, R186, 0x60, RZ ;  /* 0x00000060ba007810 */ /* 0x001fe20007ffe0ff */
[----:B-12-4-:R-:W0:Y:S03]  /*1b0b0*/  SHFL.IDX PT, R4, R4, 0x3, 0x181f ;  /* 0x00781f0004047f89 */ /* 0x016e2600000e0000 */
[----:B------:R-:W-:Y:S01]  /*1b0c0*/  ISETP.GE.AND P0, PT, R0, R3, PT ;  /* 0x000000030000720c */ /* 0x000fe20003f06270 */
[----:B------:R-:W1:-:S12]  /*1b0d0*/  SHFL.IDX PT, R50, R50, 0x3, 0x181f ;  /* 0x00781f0032327f89 */ /* 0x000e5800000e0000 */
[----:B------:R-:W-:Y:S05]  /*1b0e0*/  @P0 BRA `(.L_x_2884) ;  /* 0x0000001800480947 */ /* 0x000fea0003800000 */
[----:B------:R-:W-:Y:S01]  /*1b0f0*/  ULDC UR4, c[0x0][0xac8] ;  /* 0x0002b20000047ab9 */ /* 0x000fe20000000800 */
[----:B------:R-:W-:Y:S01]  /*1b100*/  ULDC.64 UR6, c[0x0][0x208] ;  /* 0x0000820000067ab9 */ /* 0x000fe20000000a00 */
[----:B------:R-:W-:-:S13]  /*1b110*/  ISETP.GE.AND P1, PT, R189, UR4, PT ;  /* 0x00000004bd007c0c */ /* 0x000fda000bf26270 */
[----:B-1----:R-:W-:-:S04]  /*1b120*/  @!P1 LEA R8, P0, R189, R50, 0x1 ;  /* 0x00000032bd089211 */ /* 0x002fc800078008ff */
[----:B0-----:R-:W-:Y:S02]  /*1b130*/  @!P1 LEA.HI.X R9, R189, R4, R108, 0x1, P0 ;  /* 0x00000004bd099211 */ /* 0x001fe400000f0c6c */
[----:B------:R-:W-:-:S03]  /*1b140*/  ISETP.GE.AND P0, PT, R192, UR4, PT ;  /* 0x00000004c0007c0c */ /* 0x000fc6000bf06270 */
[----:B------:R0:W-:Y:S10]  /*1b150*/  @!P1 ST.E.128 desc[UR6][R8.64], R28 ;  /* 0x0000001c08009985 */ /* 0x0001f4000c101d06 */
[----:B------:R-:W-:Y:S05]  /*1b160*/  @P0 BRA `(.L_x_2884) ;  /* 0x0000001800280947 */ /* 0x000fea0003800000 */
[----:B0-----:R-:W-:Y:S01]  /*1b170*/  LEA R8, P0, R192, R50, 0x1 ;  /* 0x00000032c0087211 */ /* 0x001fe200078008ff */
[----:B------:R-:W-:-:S03]  /*1b180*/  ULDC.64 UR4, c[0x0][0x208] ;  /* 0x0000820000047ab9 */ /* 0x000fc60000000a00 */
[----:B------:R-:W-:-:S05]  /*1b190*/  LEA.HI.X R9, R192, R4, R107, 0x1, P0 ;  /* 0x00000004c0097211 */ /* 0x000fca00000f0c6b */
[----:B------:R0:W-:Y:S01]  /*1b1a0*/  ST.E.128 desc[UR4][R8.64], R44 ;  /* 0x0000002c08007985 */ /* 0x0001e2000c101d04 */
[----:B------:R-:W-:Y:S05]  /*1b1b0*/  BRA `(.L_x_2884) ;  /* 0x0000001800147947 */ /* 0x000fea0003800000 */
.L_x_2877:
        /* <DEDUP_REMOVED lines=11> */
[----:B------:R-:W-:-:S02]  /*1b270*/  SHF.R.S32.HI R0, RZ, 0x1f, R195 ;  /* 0x0000001fff007819 */ /* 0x000fc400000114c3 */
[----:B------:R-:W-:Y:S01]  /*1b280*/  IMAD.IADD R9, R9, 0x1, R11 ;  /* 0x0000000109097824 */ /* 0x000fe200078e020b */
[----:B------:R-:W-:Y:S01]  /*1b290*/  SHF.R.S32.HI R28, RZ, 0x1f, R205 ;  /* 0x0000001fff1c7819 */ /* 0x000fe200000114cd */
[----:B------:R-:W-:Y:S01]  /*1b2a0*/  IMAD.MOV.U32 R11, RZ, RZ, R29 ;  /* 0x000000ffff0b7224 */ /* 0x000fe200078e001d */
        /* <DEDUP_REMOVED lines=15> */
[----:B-1----:R-:W-:Y:S01]  /*1b3a0*/  @P4 SHF.R.U32.HI R11, RZ, R15, R10 ;  /* 0x0000000fff0b4219 */ /* 0x002fe2000001160a */
[----:B------:R-:W-:Y:S01]  /*1b3b0*/  ULDC.64 UR4, c[0x0][0xb48] ;  /* 0x0002d20000047ab9 */ /* 0x000fe20000000a00 */
[----:B------:R-:W-:Y:S02]  /*1b3c0*/  SHF.R.S32.HI R26, RZ, 0x1f, R216 ;  /* 0x0000001fff1a7819 */ /* 0x000fe400000114d8 */
[----:B------:R-:W-:Y:S01]  /*1b3d0*/  IADD3 R9, R9, R13, RZ ;  /* 0x0000000d09097210 */ /* 0x000fe20007ffe0ff */
[--C-:B------:R-:W-:Y:S01]  /*1b3e0*/  IMAD.MOV R13, RZ, RZ, -R11.reuse ;  /* 0x000000ffff0d7224 */ /* 0x100fe200078e0a0b */
[----:B------:R-:W-:-:S02]  /*1b3f0*/  SHF.R.S32.HI R0, RZ, 0x1f, R11 ;  /* 0x0000001fff007819 */ /* 0x000fc4000001140b */
[----:B------:R-:W-:Y:S01]  /*1b400*/  SHF.R.S32.HI R21, RZ, 0x1f, R217 ;  /* 0x0000001fff157819 */ /* 0x000fe200000114d9 */
[----:B------:R-:W-:-:S04]  /*1b410*/  IMAD.WIDE.U32 R8, R200, UR4, R8 ;  /* 0x00000004c8087c25 */ /* 0x000fc8000f8e0008 */
[----:B------:R-:W-:Y:S01]  /*1b420*/  IMAD R13, R4, R13, R29 ;  /* 0x0000000d040d7224 */ /* 0x000fe200078e021d */
[----:B------:R-:W-:Y:S01]  /*1b430*/  IADD3 R4, R2, 0x2a820, RZ ;  /* 0x0002a82002047810 */ /* 0x000fe20007ffe0ff */
[----:B------:R-:W-:Y:S02]  /*1b440*/  IMAD R0, R0, UR6, RZ ;  /* 0x0000000600007c24 */ /* 0x000fe4000f8e02ff */
[----:B------:R-:W-:Y:S01]  /*1b450*/  IMAD R9, R200, UR5, R9 ;  /* 0x00000005c8097c24 */ /* 0x000fe2000f8e0209 */
[----:B------:R-:W-:Y:S01]  /*1b460*/  ULDC.64 UR4, c[0x0][0xb28] ;  /* 0x0002ca0000047ab9 */ /* 0x000fe20000000a00 */
[C---:B------:R-:W-:Y:S01]  /*1b470*/  IMAD R15, R11.reuse, UR7, R0 ;  /* 0x000000070b0f7c24 */ /* 0x040fe2000f8e0200 */
[----:B------:R-:W-:Y:S01]  /*1b480*/  SHF.R.S32.HI R0, RZ, 0x1f, R13 ;  /* 0x0000001fff007819 */ /* 0x000fe2000001140d */
[----:B------:R-:W-:Y:S01]  /*1b490*/  IMAD.WIDE.U32 R8, R11, UR6, R8 ;  /* 0x000000060b087c25 */ /* 0x000fe2000f8e0008 */
[----:B------:R-:W-:-:S03]  /*1b4a0*/  PRMT R10, RZ, 0x654, R4 ;  /* 0x00000654ff0a7816 */ /* 0x000fc60000000004 */
[----:B------:R-:W-:Y:S01]  /*1b4b0*/  IMAD R0, R0, UR4, RZ ;  /* 0x0000000400007c24 */ /* 0x000fe2000f8e02ff */
[----:B------:R0:W-:Y:S01]  /*1b4c0*/  SYNCS.ARRIVE.TRANS64.RED.A1T0 RZ, [R10+URZ], RZ ;  /* 0x000000ff0aff79a7 */ /* 0x0001e2000810043f */
        /* <DEDUP_REMOVED lines=10> */
[----:B------:R-:W-:Y:S01]  /*1b570*/  ULDC UR4, c[0x0][0xac8] ;  /* 0x0002b20000047ab9 */ /* 0x000fe20000000800 */
[----:B------:R-:W-:Y:S01]  /*1b580*/  ULDC.64 UR6, c[0x0][0x208] ;  /* 0x0000820000067ab9 */ /* 0x000fe20000000a00 */
        /* <DEDUP_REMOVED lines=63> */
.L_x_2886:
[----:B------:R-:W-:Y:S05]  /*1b980*/  BSYNC B1 ;  /* 0x0000000000017941 */ /* 0x000fea0003800000 */
.L_x_2885:
[----:B------:R-:W-:Y:S01]  /*1b990*/  ISETP.GE.AND P0, PT, R24, R3, PT ;  /* 0x000000031800720c */ /* 0x000fe20003f06270 */
[----:B--23--:R2:W3:Y:S04]  /*1b9a0*/  SHFL.IDX PT, R9, R4, 0x1, 0x1c1f ;  /* 0x003c1f0004097f89 */ /* 0x00c4e800000e0000 */
[----:B-1----:R2:W1:Y:S08]  /*1b9b0*/  SHFL.IDX PT, R8, R0, 0x1, 0x1c1f ;  /* 0x003c1f0000087f89 */ /* 0x00247000000e0000 */
[----:B--2---:R-:W-:Y:S05]  /*1b9c0*/  @P0 BRA `(.L_x_2884) ;  /* 0x0000001000100947 */ /* 0x004fea0003800000 */
[----:B------:R-:W-:Y:S01]  /*1b9d0*/  ULDC UR4, c[0x0][0xac8] ;  /* 0x0002b20000047ab9 */ /* 0x000fe20000000800 */
[----:B------:R-:W-:Y:S01]  /*1b9e0*/  ULDC.64 UR6, c[0x0][0x208] ;  /* 0x0000820000067ab9 */ /* 0x000fe20000000a00 */
        /* <DEDUP_REMOVED lines=31> */
[----:B------:R-:W-:Y:S02]  /*1bbe0*/  ISETP.GE.AND P4, PT, R207, UR4, PT ;  /* 0x00000004cf007c0c */ /* 0x000fe4000bf86270 */
[-C--:B------:R-:W-:Y:S01]  /*1bbf0*/  @!P1 LEA.HI.X R13, R210, R9.reuse, R34, 0x2, P5 ;  /* 0x00000009d20d9211 */ /* 0x080fe200028f1422 */
[----:B------:R-:W-:Y:S01]  /*1bc00*/  @!P0 ST.E.64 desc[UR6][R10.64], R50 ;  /* 0x000000320a008985 */ /* 0x000fe2000c101b06 */
[----:B------:R-:W-:Y:S02]  /*1bc10*/  @!P2 LEA.HI.X R15, R209, R9, R33, 0x2, P6 ;  /* 0x00000009d10fa211 */ /* 0x000fe400030f1421 */
[----:B------:R-:W-:Y:S01]  /*1bc20*/  ISETP.GE.AND P0, PT, R204, UR4, PT ;  /* 0x00000004cc007c0c */ /* 0x000fe2000bf06270 */
[----:B------:R0:W-:Y:S01]  /*1bc30*/  @!P1 ST.E.64 desc[UR6][R12.64], R54 ;  /* 0x000000360c009985 */ /* 0x0001e2000c101b06 */
[----:B------:R-:W-:Y:S02]  /*1bc40*/  ISETP.GE.AND P1, PT, R205, UR4, PT ;  /* 0x00000004cd007c0c */ /* 0x000fe4000bf26270 */
[----:B--2---:R-:W-:Y:S01]  /*1bc50*/  @!P3 LEA R20, P5, R208, R8, 0x2 ;  /* 0x00000008d014b211 */ /* 0x004fe200078a10ff */
[----:B------:R1:W-:Y:S01]  /*1bc60*/  @!P2 ST.E.64 desc[UR6][R14.64], R58 ;  /* 0x0000003a0e00a985 */ /* 0x0003e2000c101b06 */
[----:B------:R-:W-:-:S02]  /*1bc70*/  ISETP.GE.AND P2, PT, R206, UR4, PT ;  /* 0x00000004ce007c0c */ /* 0x000fc4000bf46270 */
[CC--:B---3--:R-:W-:Y:S02]  /*1bc80*/  @!P4 LEA R24, P6, R207.reuse, R8.reuse, 0x2 ;  /* 0x00000008cf18c211 */ /* 0x0c8fe400078c10ff */
[-C--:B------:R-:W-:Y:S02]  /*1bc90*/  @!P3 LEA.HI.X R21, R208, R9.reuse, R32, 0x2, P5 ;  /* 0x00000009d015b211 */ /* 0x080fe400028f1420 */
[----:B------:R-:W-:Y:S02]  /*1bca0*/  @!P4 LEA.HI.X R25, R207, R9, R31, 0x2, P6 ;  /* 0x00000009cf19c211 */ /* 0x000fe400030f141f */
[----:B------:R-:W-:Y:S01]  /*1bcb0*/  ISETP.GE.AND P5, PT, R203, UR4, PT ;  /* 0x00000004cb007c0c */ /* 0x000fe2000bfa6270 */
[----:B------:R2:W-:Y:S01]  /*1bcc0*/  @!P3 ST.E.64 desc[UR6][R20.64], R62 ;  /* 0x0000003e1400b985 */ /* 0x0005e2000c101b06 */
[----:B0-----:R-:W-:-:S03]  /*1bcd0*/  @!P1 LEA R12, P6, R205, R8, 0x2 ;  /* 0x00000008cd0c9211 */ /* 0x001fc600078c10ff */
[-C--:B------:R-:W-:Y:S01]  /*1bce0*/  @!P2 LEA R10, P3, R206, R8.reuse, 0x2 ;  /* 0x00000008ce0aa211 */ /* 0x080fe200078610ff */
[----:B------:R2:W-:Y:S01]  /*1bcf0*/  @!P4 ST.E.64 desc[UR6][R24.64], R66 ;  /* 0x000000421800c985 */ /* 0x0005e2000c101b06 */
[-C--:B-1----:R-:W-:Y:S02]  /*1bd00*/  @!P0 LEA R14, P4, R204, R8.reuse, 0x2 ;  /* 0x00000008cc0e8211 */ /* 0x082fe400078810ff */
[-C--:B------:R-:W-:Y:S02]  /*1bd10*/  @!P2 LEA.HI.X R11, R206, R9.reuse, R30, 0x2, P3 ;  /* 0x00000009ce0ba211 */ /* 0x080fe400018f141e */
[-C--:B------:R-:W-:Y:S02]  /*1bd20*/  @!P1 LEA.HI.X R13, R205, R9.reuse, R28, 0x2, P6 ;  /* 0x00000009cd0d9211 */ /* 0x080fe400030f141c */
[----:B------:R-:W-:Y:S01]  /*1bd30*/  @!P0 LEA.HI.X R15, R204, R9, R229, 0x2, P4 ;  /* 0x00000009cc0f8211 */ /* 0x000fe200020f14e5 */
[----:B------:R2:W-:Y:S01]  /*1bd40*/  @!P2 ST.E.64 desc[UR6][R10.64], R70 ;  /* 0x000000460a00a985 */ /* 0x0005e2000c101b06 */
[----:B------:R-:W-:-:S03]  /*1bd50*/  @!P5 LEA R26, P3, R203, R8, 0x2 ;  /* 0x00000008cb1ad211 */ /* 0x000fc600078610ff */
[----:B------:R2:W-:Y:S01]  /*1bd60*/  @!P1 ST.E.64 desc[UR6][R12.64], R74 ;  /* 0x0000004a0c009985 */ /* 0x0005e2000c101b06 */
[----:B------:R-:W-:-:S03]  /*1bd70*/  @!P5 LEA.HI.X R27, R203, R9, R228, 0x2, P3 ;  /* 0x00000009cb1bd211 */ /* 0x000fc600018f14e4 */
[----:B------:R2:W-:Y:S01]  /*1bd80*/  @!P0 ST.E.64 desc[UR6][R14.64], R78 ;  /* 0x0000004e0e008985 */ /* 0x0005e2000c101b06 */
[----:B------:R-:W-:-:S03]  /*1bd90*/  ISETP.GE.AND P0, PT, R202, UR4, PT ;  /* 0x00000004ca007c0c */ /* 0x000fc6000bf06270 */
[----:B------:R2:W-:Y:S10]  /*1bda0*/  @!P5 ST.E.64 desc[UR6][R26.64], R82 ;  /* 0x000000521a00d985 */ /* 0x0005f4000c101b06 */
[----:B------:R-:W-:Y:S05]  /*1bdb0*/  @P0 BRA `(.L_x_2884) ;  /* 0x0000000c00140947 */ /* 0x000fea0003800000 */
[----:B------:R-:W-:Y:S01]  /*1bdc0*/  LEA R8, P0, R202, R8, 0x2 ;  /* 0x00000008ca087211 */ /* 0x000fe200078010ff */
[----:B------:R-:W-:-:S03]  /*1bdd0*/  ULDC.64 UR4, c[0x0][0x208] ;  /* 0x0000820000047ab9 */ /* 0x000fc60000000a00 */
[----:B------:R-:W-:-:S05]  /*1bde0*/  LEA.HI.X R9, R202, R9, R226, 0x2, P0 ;  /* 0x00000009ca097211 */ /* 0x000fca00000f14e2 */
[----:B------:R4:W-:Y:S01]  /*1bdf0*/  ST.E.64 desc[UR4][R8.64], R86 ;  /* 0x0000005608007985 */ /* 0x0009e2000c101b04 */
[----:B------:R-:W-:Y:S05]  /*1be00*/  BRA `(.L_x_2884) ;  /* 0x0000000c00007947 */ /* 0x000fea0003800000 */
.L_x_2875:
[----:B------:R-:W-:Y:S01]  /*1be10*/  ULDC.64 UR6, c[0x0][0xc08] ;  /* 0x0003020000067ab9 */ /* 0x000fe20000000a00 */
[----:B------:R-:W-:Y:S01]  /*1be20*/  ULDC.64 UR4, c[0x0][0xc00] ;  /* 0x0003000000047ab9 */ /* 0x000fe20000000a00 */
[----:B------:R-:W-:Y:S01]  /*1be30*/  ISETP.NE.U32.AND P1, PT, RZ, UR6, PT ;  /* 0x00000006ff007c0c */ /* 0x000fe2000bf25070 */
[----:B------:R-:W-:Y:S01]  /*1be40*/  IMAD.MOV.U32 R3, RZ, RZ, RZ ;  /* 0x000000ffff037224 */ /* 0x000fe200078e00ff */
[----:B------:R-:W-:Y:S01]  /*1be50*/  IADD3 R8, P2, R196, UR4, RZ ;  /* 0x00000004c4087c10 */ /* 0x000fe2000ff5e0ff */
[----:B------:R-:W-:Y:S01]  /*1be60*/  ULDC.64 UR8, c[0x0][0x208] ;  /* 0x0000820000087ab9 */ /* 0x000fe20000000a00 */
[----:B------:R-:W-:Y:S02]  /*1be70*/  ISETP.NE.AND.EX P1, PT, RZ, UR7, PT, P1 ;  /* 0x00000007ff007c0c */ /* 0x000fe4000bf25310 */
[----:B------:R-:W-:Y:S01]  /*1be80*/  IADD3.X R9, R197, UR5, RZ, P2, !PT ;  /* 0x00000005c5097c10 */ /* 0x000fe200097fe4ff */
[----:B------:R-:W3:Y:S01]  /*1be90*/  S2R R33, SR_TID.X ;  /* 0x0000000000217919 */ /* 0x000ee20000002100 */
[----:B------:R-:W-:-:S04]  /*1bea0*/  ISETP.NE.U32.AND P0, PT, RZ, UR4, PT ;  /* 0x00000004ff007c0c */ /* 0x000fc8000bf05070 */
[----:B------:R-:W-:-:S05]  /*1beb0*/  ISETP.NE.AND.EX P0, PT, RZ, UR5, PT, P0 ;  /* 0x00000005ff007c0c */ /* 0x000fca000bf05300 */
[----:B------:R-:W-:-:S04]  /*1bec0*/  @P1 IADD3 R196, P2, R196, UR6, RZ ;  /* 0x00000006c4c41c10 */ /* 0x000fc8000ff5e0ff */
[----:B------:R-:W-:Y:S02]  /*1bed0*/  @P1 IADD3.X R197, R197, UR7, RZ, P2, !PT ;  /* 0x00000007c5c51c10 */ /* 0x000fe400097fe4ff */
[----:B------:R-:W-:Y:S01]  /*1bee0*/  ISETP.NE.AND P2, PT, R194, RZ, PT ;  /* 0x000000ffc200720c */ /* 0x000fe20003f45270 */
[----:B------:R-:W-:Y:S01]  /*1bef0*/  ULDC UR4, c[0x0][0xa88] ;  /* 0x0002a20000047ab9 */ /* 0x000fe20000000800 */
[----:B------:R0:W5:Y:S01]  /*1bf00*/  @P0 LDG.E R3, desc[UR8][R8.64] ;  /* 0x0000000808030981 */ /* 0x000162000c1e1900 */
[----:B------:R-:W-:-:S06]  /*1bf10*/  MOV R0, UR4 ;  /* 0x0000000400007c02 */ /* 0x000fcc0008000f00 */
[----:B------:R0:W5:Y:S04]  /*1bf20*/  @P1 LDG.E R0, desc[UR8][R196.64] ;  /* 0x00000008c4001981 */ /* 0x000168000c1e1900 */
[----:B------:R-:W1:Y:S01]  /*1bf30*/  @!P2 LDC R194, c[0x0][0xad4] ;  /* 0x0002b500ffc2ab82 */ /* 0x000e620000000800 */
[----:B---3--:R-:W-:-:S05]  /*1bf40*/  VIADD R4, R33, 0xffffff80 ;  /* 0xffffff8021047836 */ /* 0x008fca0000000000 */
[----:B------:R-:W-:Y:S02]  /*1bf50*/  ISETP.GT.AND P3, PT, R4, 0x7f, PT ;  /* 0x0000007f0400780c */ /* 0x000fe40003f64270 */
[----:B-1----:R-:W-:Y:S01]  /*1bf60*/  ISETP.GT.AND P2, PT, R194, 0x1, PT ;  /* 0x00000001c200780c */ /* 0x002fe20003f44270 */
[----:B0-----:R-:W-:-:S12]  /*1bf70*/  @P1 BRA `(.L_x_2887) ;  /* 0x0000000000141947 */ /* 0x001fd80003800000 */
[----:B------:R-:W-:Y:S05]  /*1bf80*/  @!P0 BRA `(.L_x_2887) ;  /* 0x0000000000108947 */ /* 0x000fea0003800000 */
[----:B------:R-:W-:Y:S02]  /*1bf90*/  ULDC.64 UR4, c[0x0][0x208] ;  /* 0x0000820000047ab9 */ /* 0x000fe40000000a00 */
[----:B------:R-:W3:Y:S04]  /*1bfa0*/  LDG.E R11, desc[UR4][R8.64] ;  /* 0x00000004080b7981 */ /* 0x000ee8000c1e1900 */
[----:B-----5:R-:W3:Y:S02]  /*1bfb0*/  LDG.E R0, desc[UR4][R8.64+0x4] ;  /* 0x0000040408007981 */ /* 0x020ee4000c1e1900 */
[----:B---3--:R-:W-:-:S07]  /*1bfc0*/  IMAD.IADD R0, R0, 0x1, -R11 ;  /* 0x0000000100007824 */ /* 0x008fce00078e0a0b */
.L_x_2887:
        /* <DEDUP_REMOVED lines=10> */
[----:B------:R-:W-:Y:S01]  /*1c070*/  ISETP.GT.AND P0, PT, R194, 0x1, PT ;  /* 0x00000001c200780c */ /* 0x000fe20003f04270 */
[----:B------:R-:W0:Y:S01]  /*1c080*/  LDC.64 R8, c[0x0][0xba8] ;  /* 0x0002ea00ff087b82 */ /* 0x000e220000000a00 */
[----:B------:R-:W-:Y:S01]  /*1c090*/  MOV R26, 0x9b8 ;  /* 0x000009b8001a7802 */ /* 0x000fe20000000f00 */
[----:B------:R-:W-:Y:S01]  /*1c0a0*/  IMAD.MOV.U32 R27, RZ, RZ, R33 ;  /* 0x000000ffff1b7224 */ /* 0x000fe200078e0021 */
[----:B------:R-:W-:Y:S01]  /*1c0b0*/  ISETP.NE.AND P1, PT, R35, 0x1, PT ;  /* 0x000000012300780c */ /* 0x000fe20003f25270 */
[----:B------:R-:W-:Y:S01]  /*1c0c0*/  ULDC.64 UR4, c[0x0][0x208] ;  /* 0x0000820000047ab9 */ /* 0x000fe20000000a00 */
[----:B------:R-:W-:-:S04]  /*1c0d0*/  SEL R26, R26, 0x978, P0 ;  /* 0x000009781a1a7807 */ /* 0x000fc80000000000 */
[----:B------:R-:W1:Y:S08]  /*1c0e0*/  LDC.64 R20, c[0x0][R26+0x220] ;  /* 0x000088001a147b82 */ /* 0x000e700000000a00 */
[----:B------:R-:W4:Y:S08]  /*1c0f0*/  LDC.64 R24, c[0x0][R26+0x218] ;  /* 0x000086001a187b82 */ /* 0x000f300000000a00 */
[----:B------:R-:W3:Y:S08]  /*1c100*/  LDC.64 R12, c[0x0][R26+0x228] ;  /* 0x00008a001a0c7b82 */ /* 0x000ef00000000a00 */
[----:B------:R-:W5:Y:S08]  /*1c110*/  @P1 LDC R4, c[0x0][0xbec] ;  /* 0x0002fb00ff041b82 */ /* 0x000f700000000800 */
[----:B------:R-:W2:Y:S08]  /*1c120*/  LDC.64 R10, c[0x0][R26+0x210] ;  /* 0x000084001a0a7b82 */ /* 0x000eb00000000a00 */
[----:B------:R-:W3:Y:S01]  /*1c130*/  @P1 LDC R31, c[0x0][0xbf0] ;  /* 0x0002fc00ff1f1b82 */ /* 0x000ee20000000800 */
[----:B-----5:R-:W-:-:S07]  /*1c140*/  @P1 IMAD.HI.U32 R4, R33, R4, RZ ;  /* 0x0000000421041227 */ /* 0x020fce00078e00ff */
[----:B0-----:R-:W0:Y:S01]  /*1c150*/  @!P0 LDC R8, c[0x0][0xb50] ;  /* 0x0002d400ff088b82 */ /* 0x001e220000000800 */
[-C--:B-1----:R-:W-:Y:S02]  /*1c160*/  IMAD R21, R21, R195.reuse, RZ ;  /* 0x000000c315157224 */ /* 0x082fe400078e02ff */
[----:B------:R-:W-:-:S05]  /*1c170*/  IMAD.WIDE.U32 R14, R20, R195, RZ ;  /* 0x000000c3140e7225 */ /* 0x000fca00078e00ff */
[----:B------:R-:W1:Y:S01]  /*1c180*/  @!P0 LDC R9, c[0x0][0xb54] ;  /* 0x0002d500ff098b82 */ /* 0x000e620000000800 */
[-C--:B----4-:R-:W-:Y:S02]  /*1c190*/  IMAD R29, R25, R165.reuse, RZ ;  /* 0x000000a5191d7224 */ /* 0x090fe400078e02ff */
[----:B------:R-:W-:Y:S01]  /*1c1a0*/  IMAD.WIDE.U32 R24, R24, R165, RZ ;  /* 0x000000a518187225 */ /* 0x000fe200078e00ff */
[----:B---3--:R-:W-:-:S03]  /*1c1b0*/  @P1 SHF.R.U32.HI R27, RZ, R31, R4 ;  /* 0x0000001fff1b1219 */ /* 0x008fc60000011604 */
[----:B------:R-:W-:Y:S01]  /*1c1c0*/  IMAD R31, R20, R220, R21 ;  /* 0x000000dc141f7224 */ /* 0x000fe200078e0215 */
[----:B------:R-:W-:Y:S01]  /*1c1d0*/  SEL R21, R200, RZ, P0 ;  /* 0x000000ffc8157207 */ /* 0x000fe20000000000 */
[----:B------:R-:W-:Y:S01]  /*1c1e0*/  IMAD.IADD R29, R25, 0x1, R29 ;  /* 0x00000001191d7824 */ /* 0x000fe200078e021d */
[----:B------:R-:W-:Y:S01]  /*1c1f0*/  IADD3 R4, -R27, RZ, RZ ;  /* 0x000000ff1b047210 */ /* 0x000fe20007ffe1ff */
[----:B------:R-:W-:Y:S01]  /*1c200*/  IMAD.IADD R31, R15, 0x1, R31 ;  /* 0x000000010f1f7824 */ /* 0x000fe200078e021f */
[----:B------:R-:W-:Y:S01]  /*1c210*/  IADD3 R24, P1, P3, R14, R24, R3 ;  /* 0x000000180e187210 */ /* 0x000fe20007b3e003 */
[-C--:B------:R-:W-:Y:S02]  /*1c220*/  IMAD R25, R13, R21.reuse, RZ ;  /* 0x000000150d197224 */ /* 0x080fe400078e02ff */
[----:B------:R-:W-:-:S04]  /*1c230*/  IMAD.WIDE.U32 R12, R12, R21, RZ ;  /* 0x000000150c0c7225 */ /* 0x000fc800078e00ff */
[----:B------:R-:W-:Y:S01]  /*1c240*/  IMAD R15, R35, R4, R33 ;  /* 0x00000004230f7224 */ /* 0x000fe200078e0221 */
[----:B------:R-:W-:Y:S01]  /*1c250*/  IADD3.X R4, R31, R29, R28, P1, P3 ;  /* 0x0000001d1f047210 */ /* 0x000fe20000fe641c */
[----:B------:R-:W-:Y:S01]  /*1c260*/  IMAD.IADD R25, R13, 0x1, R25 ;  /* 0x000000010d197824 */ /* 0x000fe200078e0219 */
[----:B------:R-:W-:Y:S02]  /*1c270*/  IADD3 R12, P0, P1, R27, R24, R12 ;  /* 0x000000181b0c7210 */ /* 0x000fe4000791e00c */
[----:B------:R-:W-:Y:S02]  /*1c280*/  SHF.R.S32.HI R27, RZ, 0x1f, R27 ;  /* 0x0000001fff1b7819 */ /* 0x000fe4000001141b */
[----:B------:R-:W-:Y:S02]  /*1c290*/  SHF.R.S32.HI R21, RZ, 0x1f, R15 ;  /* 0x0000001fff157819 */ /* 0x000fe4000001140f */
[----:B------:R-:W-:Y:S01]  /*1c2a0*/  IADD3.X R13, R27, R4, R25, P0, P1 ;  /* 0x000000041b0d7210 */ /* 0x000fe200007e2419 */
[----:B--2---:R-:W-:-:S04]  /*1c2b0*/  IMAD R4, R11, R15, RZ ;  /* 0x0000000f0b047224 */ /* 0x004fc800078e02ff */
[C---:B------:R-:W-:Y:S02]  /*1c2c0*/  IMAD R21, R10.reuse, R21, R4 ;  /* 0x000000150a157224 */ /* 0x040fe400078e0204 */
[----:B------:R-:W-:-:S05]  /*1c2d0*/  IMAD.WIDE.U32 R10, R10, R15, R12 ;  /* 0x0000000f0a0a7225 */ /* 0x000fca00078e000c */
[----:B------:R-:W-:Y:S01]  /*1c2e0*/  IADD3 R4, R11, R21, RZ ;  /* 0x000000150b047210 */ /* 0x000fe20007ffe0ff */
[----:B------:R-:W-:Y:S01]  /*1c2f0*/  IMAD.MOV.U32 R11, RZ, RZ, -0x800000 ;  /* 0xff800000ff0b7424 */ /* 0x000fe200078e00ff */
[----:B0-----:R-:W-:-:S04]  /*1c300*/  LEA R8, P0, R10, R8, 0x2 ;  /* 0x000000080a087211 */ /* 0x001fc800078010ff */
[----:B-1----:R-:W-:-:S05]  /*1c310*/  LEA.HI.X R9, R10, R9, R4, 0x2, P0 ;  /* 0x000000090a097211 */ /* 0x002fca00000f1404 */
[----:B------:R0:W-:Y:S04]  /*1c320*/  STG.E desc[UR4][R8.64], R11 ;  /* 0x0000000b08007986 */ /* 0x0001e8000c101904 */
.L_x_2889:
[----:B------:R-:W-:Y:S05]  /*1c330*/  BSYNC B1 ;  /* 0x0000000000017941 */ /* 0x000fea0003800000 */
.L_x_2888:
[----:B------:R-:W-:Y:S05]  /*1c340*/  @P2 BRA `(.L_x_2884) ;  /* 0x0000000400b02947 */ /* 0x000fea0003800000 */
[----:B------:R-:W1:Y:S01]  /*1c350*/  LDC R15, c[0x0][0xbe8] ;  /* 0x0002fa00ff0f7b82 */ /* 0x000e620000000800 */
[----:B------:R-:W-:Y:S01]  /*1c360*/  ULDC.64 UR4, c[0x0][0xaa0] ;  /* 0x0002a80000047ab9 */ /* 0x000fe20000000a00 */
[----:B------:R-:W-:Y:S01]  /*1c370*/  ULDC.64 UR6, c[0x0][0xaf0] ;  /* 0x0002bc0000067ab9 */ /* 0x000fe20000000a00 */
[----:B------:R-:W-:Y:S01]  /*1c380*/  IMAD R4, R28, UR4, RZ ;  /* 0x000000041c047c24 */ /* 0x000fe2000f8e02ff */
[----:B------:R-:W-:Y:S01]  /*1c390*/  BSSY B1, `(.L_x_2890) ;  /* 0x000003a000017945 */ /* 0x000fe20003800000 */
[C---:B0-----:R-:W-:Y:S01]  /*1c3a0*/  IMAD.WIDE.U32 R8, R3.reuse, UR4, RZ ;  /* 0x0000000403087c25 */ /* 0x041fe2000f8e00ff */
[----:B------:R-:W-:Y:S02]  /*1c3b0*/  SHF.R.S32.HI R12, RZ, 0x1f, R192 ;  /* 0x0000001fff0c7819 */ /* 0x000fe400000114c0 */
[----:B------:R-:W-:Y:S01]  /*1c3c0*/  SHF.R.S32.HI R14, RZ, 0x1f, R189 ;  /* 0x0000001fff0e7819 */ /* 0x000fe200000114bd */
[----:B------:R-:W-:Y:S01]  /*1c3d0*/  IMAD R11, R3, UR5, R4 ;  /* 0x00000005030b7c24 */ /* 0x000fe2000f8e0204 */
[----:B------:R-:W-:Y:S01]  /*1c3e0*/  ULDC.64 UR4, c[0x0][0xae8] ;  /* 0x0002ba0000047ab9 */ /* 0x000fe20000000a00 */
[----:B------:R-:W-:-:S03]  /*1c3f0*/  IMAD R3, R193, 0x20, R221 ;  /* 0x00000020c1037824 */ /* 0x000fc600078e02dd */
[----:B------:R-:W-:Y:S01]  /*1c400*/  IADD3 R9, R9, R11, RZ ;  /* 0x0000000b09097210 */ /* 0x000fe20007ffe0ff */
[----:B------:R-:W-:Y:S01]  /*1c410*/  IMAD.IADD R13, R186, 0x1, R3 ;  /* 0x00000001ba0d7824 */ /* 0x000fe200078e0203 */
[----:B------:R-:W-:Y:S01]  /*1c420*/  IADD3 R186, R221, R186, RZ ;  /* 0x000000baddba7210 */ /* 0x000fe20007ffe0ff */
[----:B------:R-:W-:-:S04]  /*1c430*/  IMAD.WIDE.U32 R8, R165, UR4, R8 ;  /* 0x00000004a5087c25 */ /* 0x000fc8000f8e0008 */
[----:B------:R-:W-:Y:S01]  /*1c440*/  IMAD.MOV.U32 R3, RZ, RZ, R13 ;  /* 0x000000ffff037224 */ /* 0x000fe200078e000d */
[----:B-1----:R-:W-:Y:S01]  /*1c450*/  ISETP.NE.AND P0, PT, R15, 0x1, PT ;  /* 0x000000010f00780c */ /* 0x002fe20003f05270 */
[----:B------:R-:W-:Y:S01]  /*1c460*/  IMAD R9, R165, UR5, R9 ;  /* 0x00000005a5097c24 */ /* 0x000fe2000f8e0209 */
[----:B------:R-:W-:Y:S01]  /*1c470*/  ULDC.64 UR4, c[0x0][0xae0] ;  /* 0x0002b80000047ab9 */ /* 0x000fe20000000a00 */
[----:B------:R-:W-:-:S10]  /*1c480*/  IMAD.WIDE.U32 R8, R195, UR6, R8 ;  /* 0x00000006c3087c25 */ /* 0x000fd4000f8e0008 */
[----:B------:R-:W0:Y:S08]  /*1c490*/  @P0 LDC R10, c[0x0][0xbec] ;  /* 0x0002fb00ff0a0b82 */ /* 0x000e300000000800 */
[----:B------:R-:W1:Y:S01]  /*1c4a0*/  @P0 LDC R21, c[0x0][0xbf0] ;  /* 0x0002fc00ff150b82 */ /* 0x000e620000000800 */
[----:B0-----:R-:W-:-:S04]  /*1c4b0*/  @P0 IMAD.HI.U32 R4, R13, R10, RZ ;  /* 0x0000000a0d040227 */ /* 0x001fc800078e00ff */
[----:B------:R-:W-:Y:S01]  /*1c4c0*/  IMAD R10, R220, UR6, RZ ;  /* 0x00000006dc0a7c24 */ /* 0x000fe2000f8e02ff */
[----:B-1----:R-:W-:-:S03]  /*1c4d0*/  @P0 SHF.R.U32.HI R3, RZ, R21, R4 ;  /* 0x00000015ff030219 */ /* 0x002fc60000011604 */
[----:B------:R-:W-:Y:S01]  /*1c4e0*/  IMAD R11, R195, UR7, R10 ;  /* 0x00000007c30b7c24 */ /* 0x000fe2000f8e020a */
[----:B------:R-:W-:-:S03]  /*1c4f0*/  SHF.R.S32.HI R4, RZ, 0x1f, R3 ;  /* 0x0000001fff047819 */ /* 0x000fc60000011403 */
[----:B------:R-:W-:Y:S01]  /*1c500*/  IMAD.IADD R9, R9, 0x1, R11 ;  /* 0x0000000109097824 */ /* 0x000fe200078e020b */
[----:B------:R-:W-:Y:S01]  /*1c510*/  IADD3 R10, -R3, RZ, RZ ;  /* 0x000000ff030a7210 */ /* 0x000fe20007ffe1ff */
[----:B------:R-:W-:-:S04]  /*1c520*/  IMAD R4, R4, UR4, RZ ;  /* 0x0000000404047c24 */ /* 0x000fc8000f8e02ff */
[----:B------:R-:W-:Y:S02]  /*1c530*/  IMAD R11, R15, R10, R13 ;  /* 0x0000000a0f0b7224 */ /* 0x000fe400078e020d */
[C---:B------:R-:W-:Y:S02]  /*1c540*/  IMAD R13, R3.reuse, UR5, R4 ;  /* 0x00000005030d7c24 */ /* 0x040fe4000f8e0204 */
[----:B------:R-:W-:Y:S01]  /*1c550*/  IMAD.WIDE.U32 R8, R3, UR4, R8 ;  /* 0x0000000403087c25 */ /* 0x000fe2000f8e0008 */
[----:B------:R-:W-:Y:S01]  /*1c560*/  SHF.R.S32.HI R3, RZ, 0x1f, R11 ;  /* 0x0000001fff037819 */ /* 0x000fe2000001140b */
[----:B------:R-:W-:Y:S02]  /*1c570*/  ULDC.64 UR4, c[0x0][0xad8] ;  /* 0x0002b60000047ab9 */ /* 0x000fe40000000a00 */
[----:B------:R-:W-:Y:S02]  /*1c580*/  IMAD.IADD R9, R9, 0x1, R13 ;  /* 0x0000000109097824 */ /* 0x000fe400078e020d */
[----:B------:R-:W-:-:S02]  /*1c590*/  IMAD R4, R3, UR4, RZ ;  /* 0x0000000403047c24 */ /* 0x000fc4000f8e02ff */
[----:B------:R-:W-:Y:S02]  /*1c5a0*/  IMAD R15, R0, R15, RZ ;  /* 0x0000000f000f7224 */ /* 0x000fe400078e02ff */
[C---:B------:R-:W-:Y:S02]  /*1c5b0*/  IMAD R3, R11.reuse, UR5, R4 ;  /* 0x000000050b037c24 */ /* 0x040fe4000f8e0204 */
[----:B------:R-:W-:Y:S01]  /*1c5c0*/  IMAD.WIDE.U32 R8, R11, UR4, R8 ;  /* 0x000000040b087c25 */ /* 0x000fe2000f8e0008 */
[C---:B------:R-:W-:Y:S01]  /*1c5d0*/  ISETP.GE.AND P2, PT, R186.reuse, R15, PT ;  /* 0x0000000fba00720c */ /* 0x040fe20003f46270 */
[----:B------:R-:W-:Y:S02]  /*1c5e0*/  ULDC.64 UR4, c[0x0][0xa80] ;  /* 0x0002a00000047ab9 */ /* 0x000fe40000000a00 */
[----:B------:R-:W-:Y:S01]  /*1c5f0*/  VIADD R0, R186, 0x20 ;  /* 0x00000020ba007836 */ /* 0x000fe20000000000 */
[----:B------:R-:W-:Y:S02]  /*1c600*/  IADD3 R3, R9, R3, RZ ;  /* 0x0000000309037210 */ /* 0x000fe40007ffe0ff */
[----:B------:R-:W-:-:S02]  /*1c610*/  LEA R4, P3, R8, UR4, 0x1 ;  /* 0x0000000408047c11 */ /* 0x000fc4000f8608ff */
[-C--:B------:R-:W-:Y:S01]  /*1c620*/  ISETP.GE.AND P1, PT, R0, R15.reuse, PT ;  /* 0x0000000f0000720c */ /* 0x080fe20003f26270 */
[----:B------:R-:W-:Y:S01]  /*1c630*/  VIADD R0, R186, 0x40 ;  /* 0x00000040ba007836 */ /* 0x000fe20000000000 */
[----:B------:R-:W-:Y:S02]  /*1c640*/  LEA.HI.X R3, R8, UR5, R3, 0x1, P3 ;  /* 0x0000000508037c11 */ /* 0x000fe400098f0c03 */
[----:B------:R0:W1:Y:S02]  /*1c650*/  SHFL.IDX PT, R8, R4, RZ, 0x181f ;  /* 0x00181fff04087589 */ /* 0x00006400000e0000 */
[----:B------:R-:W-:Y:S02]  /*1c660*/  ISETP.GE.AND P0, PT, R0, R15, PT ;  /* 0x0000000f0000720c */ /* 0x000fe40003f06270 */
[----:B------:R0:W3:Y:S01]  /*1c670*/  SHFL.IDX PT, R0, R3, RZ, 0x181f ;  /* 0x00181fff03007589 */ /* 0x0000e200000e0000 */
[----:B------:R-:W-:Y:S10]  /*1c680*/  @P2 BRA `(.L_x_2891) ;  /* 0x0000000000282947 */ /* 0x000ff40003800000 */
[----:B------:R-:W-:Y:S01]  /*1c690*/  ULDC UR4, c[0x0][0xac8] ;  /* 0x0002b20000047ab9 */ /* 0x000fe20000000800 */
[----:B------:R-:W-:Y:S01]  /*1c6a0*/  ULDC.64 UR6, c[0x0][0x208] ;  /* 0x0000820000067ab9 */ /* 0x000fe20000000a00 */
[----:B------:R-:W-:Y:S02]  /*1c6b0*/  ISETP.GE.AND P4, PT, R189, UR4, PT ;  /* 0x00000004bd007c0c */ /* 0x000fe4000bf86270 */
[----:B------:R-:W-:-:S11]  /*1c6c0*/  ISETP.GE.AND P5, PT, R192, UR4, PT ;  /* 0x00000004c0007c0c */ /* 0x000fd6000bfa6270 */
[CC--:B-1----:R-:W-:Y:S02]  /*1c6d0*/  @!P4 LEA R10, P2, R189.reuse, R8.reuse, 0x1 ;  /* 0x00000008bd0ac211 */ /* 0x0c2fe400078408ff */
[C---:B------:R-:W-:Y:S02]  /*1c6e0*/  @!P5 LEA R8, P3, R192.reuse, R8, 0x1 ;  /* 0x00000008c008d211 */ /* 0x040fe400078608ff */
[-C--:B---3--:R-:W-:Y:S02]  /*1c6f0*/  @!P4 LEA.HI.X R11, R189, R0.reuse, R14, 0x1, P2 ;  /* 0x00000000bd0bc211 */ /* 0x088fe400010f0c0e */
[----:B------:R-:W-:-:S03]  /*1c700*/  @!P5 LEA.HI.X R9, R192, R0, R12, 0x1, P3 ;  /* 0x00000000c009d211 */ /* 0x000fc600018f0c0c */
[----:B------:R1:W-:Y:S04]  /*1c710*/  @!P4 ST.E.128 desc[UR6][R10.64], RZ ;  /* 0x000000ff0a00c985 */ /* 0x0003e8000c101d06 */
[----:B------:R1:W-:Y:S02]  /*1c720*/  @!P5 ST.E.128 desc[UR6][R8.64], RZ ;  /* 0x000000ff0800d985 */ /* 0x0003e4000c101d06 */
.L_x_2891:
[----:B------:R-:W-:Y:S05]  /*1c730*/  BSYNC B1 ;  /* 0x0000000000017941 */ /* 0x000fea0003800000 */
.L_x_2890:
[----:B---3--:R3:W0:Y:S01]  /*1c740*/  SHFL.IDX PT, R0, R3, 0x1, 0x181f ;  /* 0x00381f0003007f89 */ /* 0x00862200000e0000 */
[----:B------:R-:W-:Y:S03]  /*1c750*/  BSSY B1, `(.L_x_2892) ;  /* 0x000000d000017945 */ /* 0x000fe60003800000 */
[----:B-1----:R3:W1:Y:S01]  /*1c760*/  SHFL.IDX PT, R8, R4, 0x1, 0x181f ;  /* 0x00381f0004087f89 */ /* 0x00266200000e0000 */
[----:B------:R-:W-:Y:S05]  /*1c770*/  @P1 BRA `(.L_x_2893) ;  /* 0x0000000000281947 */ /* 0x000fea0003800000 */
[----:B------:R-:W-:Y:S01]  /*1c780*/  ULDC UR4, c[0x0][0xac8] ;  /* 0x0002b20000047ab9 */ /* 0x000fe20000000800 */
[----:B------:R-:W-:Y:S01]  /*1c790*/  ULDC.64 UR6, c[0x0][0x208] ;  /* 0x0000820000067ab9 */ /* 0x000fe20000000a00 */
        /* <DEDUP_REMOVED lines=8> */
.L_x_2893:
[----:B------:R-:W-:Y:S05]  /*1c820*/  BSYNC B1 ;  /* 0x0000000000017941 */ /* 0x000fea0003800000 */
.L_x_2892:
[----:B0-----:R0:W0:Y:S01]  /*1c830*/  SHFL.IDX PT, R0, R3, 0x2, 0x181f ;  /* 0x00581f0003007f89 */ /* 0x00102200000e0000 */
[----:B------:R-:W-:Y:S03]  /*1c840*/  BSSY B1, `(.L_x_2894) ;  /* 0x000000d000017945 */ /* 0x000fe60003800000 */
[----:B-1----:R1:W0:Y:S01]  /*1c850*/  SHFL.IDX PT, R8, R4, 0x2, 0x181f ;  /* 0x00581f0004087f89 */ /* 0x00222200000e0000 */
[----:B------:R-:W-:Y:S05]  /*1c860*/  @P0 BRA `(.L_x_2895) ;  /* 0x0000000000280947 */ /* 0x000fea0003800000 */
[----:B------:R-:W-:Y:S01]  /*1c870*/  ULDC UR4, c[0x0][0xac8] ;  /* 0x0002b20000047ab9 */ /* 0x000fe20000000800 */
[----:B------:R-:W-:Y:S01]  /*1c880*/  ULDC.64 UR6, c[0x0][0x208] ;  /* 0x0000820000067ab9 */ /* 0x000fe20000000a00 */
        /* <DEDUP_REMOVED lines=8> */
.L_x_2895:
[----:B------:R-:W-:Y:S05]  /*1c910*/  BSYNC B1 ;  /* 0x0000000000017941 */ /* 0x000fea0003800000 */
.L_x_2894:
[----:B0-----:R-:W-:Y:S01]  /*1c920*/  VIADD R0, R186, 0x60 ;  /* 0x00000060ba007836 */ /* 0x001fe20000000000 */
[----:B---3--:R-:W0:Y:S04]  /*1c930*/  SHFL.IDX PT, R3, R3, 0x3, 0x181f ;  /* 0x00781f0003037f89 */ /* 0x008e2800000e0000 */
[----:B------:R-:W-:Y:S01]  /*1c940*/  ISETP.GE.AND P0, PT, R0, R15, PT ;  /* 0x0000000f0000720c */ /* 0x000fe20003f06270 */
[----:B-1----:R-:W1:-:S12]  /*1c950*/  SHFL.IDX PT, R4, R4, 0x3, 0x181f ;  /* 0x00781f0004047f89 */ /* 0x002e5800000e0000 */
        /* <DEDUP_REMOVED lines=11> */
.L_x_2884:
[----:B------:R-:W-:Y:S05]  /*1ca10*/  BSYNC B0 ;  /* 0x0000000000007941 */ /* 0x000fea0003800000 */
.L_x_2874:
[----:B------:R-:W-:Y:S02]  /*1ca20*/  ULDC UR4, c[0x0][0xc3c] ;  /* 0x00030f0000047ab9 */ /* 0x000fe40000000800 */
[----:B------:R-:W-:-:S13]  /*1ca30*/  ISETP.GE.AND P0, PT, R7, UR4, PT ;  /* 0x0000000407007c0c */ /* 0x000fda000bf06270 */
[----:B------:R-:W-:Y:S05]  /*1ca40*/  @!P0 BRA `(.L_x_2896) ;  /* 0xfffffe4800948947 */ /* 0x000fea000383ffff */
[----:B------:R-:W-:Y:S05]  /*1ca50*/  BRA `(.L_x_2653) ;  /* 0x0000007c00047947 */ /* 0x000fea0003800000 */
.L_x_2651:
[----:B------:R-:W-:-:S08]  /*1ca60*/  NOP ;  /* 0x0000000000007918 */ /* 0x000fd00000000000 */
[----:B------:R-:W0:-:S00]  /*1ca70*/  USETMAXREG.DEALLOC.CTAPOOL 0x28 ;  /* 0x00000028000079c8 */ /* 0x000e0000080e0500 */
        /* <DEDUP_REMOVED lines=14> */
.L_x_2897:
[----:B------:R-:W-:Y:S01]  /*1cb60*/  LOP3.LUT R7, R0, 0x1f, RZ, 0xc0, !PT ;  /* 0x0000001f00077812 */ /* 0x000fe200078ec0ff */
[----:B------:R-:W-:Y:S01]  /*1cb70*/  ULDC UR4, c[0x0][0xc3c] ;  /* 0x00030f0000047ab9 */ /* 0x000fe20000000800 */
[----:B------:R-:W-:Y:S01]  /*1cb80*/  MOV R9, RZ ;  /* 0x000000ff00097202 */ /* 0x000fe20000000f00 */
[----:B------:R-:W-:Y:S01]  /*1cb90*/  ULDC.64 UR6, c[0x0][0x208] ;  /* 0x0000820000067ab9 */ /* 0x000fe20000000a00 */
[----:B------:R-:W-:Y:S01]  /*1cba0*/  ISETP.NE.AND P0, PT, R7, 0x1f, PT ;  /* 0x0000001f0700780c */ /* 0x000fe20003f05270 */
[----:B------:R-:W-:-:S03]  /*1cbb0*/  ULDC UR5, c[0x0][0xc38] ;  /* 0x00030e0000057ab9 */ /* 0x000fc60000000800 */
[----:B------:R-:W-:-:S13]  /*1cbc0*/  ISETP.GE.OR P1, PT, R7, UR4, !P0 ;  /* 0x0000000407007c0c */ /* 0x000fda000c726670 */
[----:B------:R-:W0:Y:S08]  /*1cbd0*/  @!P1 LDC.64 R4, c[0x0][0xc80] ;  /* 0x00032000ff049b82 */ /* 0x000e300000000a00 */
[----:B------:R-:W1:Y:S01]  /*1cbe0*/  @!P1 LDC.64 R2, c[0x0][0xc78] ;  /* 0x00031e00ff029b82 */ /* 0x000e620000000a00 */
[----:B0-----:R-:W-:-:S05]  /*1cbf0*/  @!P1 IMAD.WIDE.U32 R4, R7, 0x4, R4 ;  /* 0x0000000407049825 */ /* 0x001fca00078e0004 */
[----:B------:R-:W2:Y:S01]  /*1cc00*/  @!P1 LDG.E R6, desc[UR6][R4.64] ;  /* 0x0000000604069981 */ /* 0x000ea2000c1e1900 */
[----:B-1----:R-:W-:-:S05]  /*1cc10*/  @!P1 IMAD.WIDE.U32 R2, R7, 0x4, R2 ;  /* 0x0000000407029825 */ /* 0x002fca00078e0002 */
[----:B------:R-:W2:Y:S01]  /*1cc20*/  @!P1 LDG.E R9, desc[UR6][R2.64] ;  /* 0x0000000602099981 */ /* 0x000ea2000c1e1900 */
[C---:B------:R-:W-:Y:S02]  /*1cc30*/  ISETP.NE.AND P1, PT, R7.reuse, RZ, PT ;  /* 0x000000ff0700720c */ /* 0x040fe40003f25270 */
[C---:B------:R-:W-:Y:S02]  /*1cc40*/  ISETP.GE.U32.AND P2, PT, R7.reuse, 0x2, PT ;  /* 0x000000020700780c */ /* 0x040fe40003f46070 */
[C---:B------:R-:W-:Y:S02]  /*1cc50*/  ISETP.GE.U32.AND P3, PT, R7.reuse, 0x4, PT ;  /* 0x000000040700780c */ /* 0x040fe40003f66070 */
[C---:B------:R-:W-:Y:S02]  /*1cc60*/  ISETP.GE.U32.AND P4, PT, R7.reuse, 0x8, PT ;  /* 0x000000080700780c */ /* 0x040fe40003f86070 */
[----:B------:R-:W-:Y:S01]  /*1cc70*/  ISETP.GE.U32.AND P5, PT, R7, 0x10, PT ;  /* 0x000000100700780c */ /* 0x000fe20003fa6070 */
[----:B------:R-:W0:Y:S01]  /*1cc80*/  S2UR UR6, SR_CTAID.X ;  /* 0x00000000000679c3 */ /* 0x000e220000002500 */
[----:B------:R-:W-:Y:S01]  /*1cc90*/  UMOV UR4, URZ ;  /* 0x0000003f00047c82 */ /* 0x000fe20008000000 */
[----:B--2---:R-:W-:-:S05]  /*1cca0*/  IMAD R8, R6, R9, RZ ;  /* 0x0000000906087224 */ /* 0x004fca00078e02ff */
        /* <DEDUP_REMOVED lines=17> */
[----:B0-----:R-:W-:Y:S02]  /*1cdc0*/  ISETP.GT.AND P6, PT, R8, UR6, PT ;  /* 0x0000000608007c0c */ /* 0x001fe4000bfc4270 */
[----:B------:R-:W-:-:S11]  /*1cdd0*/  MOV R3, R8 ;  /* 0x0000000800037202 */ /* 0x000fd60000000f00 */
[----:B------:R-:W-:Y:S05]  /*1cde0*/  @P6 BRA `(.L_x_2899) ;  /* 0x0000000000a46947 */ /* 0x000fea0003800000 */
[----:B------:R-:W-:Y:S01]  /*1cdf0*/  IMAD.MOV.U32 R8, RZ, RZ, R3 ;  /* 0x000000ffff087224 */ /* 0x000fe200078e0003 */
[----:B------:R-:W-:Y:S01]  /*1ce00*/  UMOV UR4, URZ ;  /* 0x0000003f00047c82 */ /* 0x000fe20008000000 */
[----:B------:R-:W-:-:S05]  /*1ce10*/  ULDC UR5, c[0x0][0xc38] ;  /* 0x00030e0000057ab9 */ /* 0x000fca0000000800 */
.L_x_2901:
[----:B------:R-:W0:Y:S01]  /*1ce20*/  LDC R2, c[0x0][0xc3c] ;  /* 0x00030f00ff027b82 */ /* 0x000e220000000800 */
[----:B------:R-:W-:Y:S01]  /*1ce30*/  UIADD3 UR4, UR4, 0x1f, URZ ;  /* 0x0000001f04047890 */ /* 0x000fe2000fffe03f */
[----:B------:R-:W-:Y:S02]  /*1ce40*/  ULDC UR7, c[0x0][0xc3c] ;  /* 0x00030f0000077ab9 */ /* 0x000fe40000000800 */
[----:B------:R-:W-:-:S03]  /*1ce50*/  IMAD.U32 R19, RZ, RZ, UR7 ;  /* 0x00000007ff137e24 */ /* 0x000fc6000f8e00ff */
[----:B0-----:R-:W-:-:S13]  /*1ce60*/  ISETP.LE.AND P6, PT, R2, UR4, PT ;  /* 0x0000000402007c0c */ /* 0x001fda000bfc3270 */
[----:B------:R-:W-:Y:S05]  /*1ce70*/  @P6 BRA `(.L_x_2900) ;  /* 0x0000000800b06947 */ /* 0x000fea0003800000 */
[----:B------:R-:W-:Y:S01]  /*1ce80*/  IADD3 R9, R7, UR4, RZ ;  /* 0x0000000407097c10 */ /* 0x000fe2000fffe0ff */
[----:B------:R-:W-:Y:S01]  /*1ce90*/  IMAD.MOV.U32 R6, RZ, RZ, RZ ;  /* 0x000000ffff067224 */ /* 0x000fe200078e00ff */
[----:B------:R-:W-:Y:S02]  /*1cea0*/  ULDC.64 UR8, c[0x0][0x208] ;  /* 0x0000820000087ab9 */ /* 0x000fe40000000a00 */
        /* <DEDUP_REMOVED lines=29> */
.L_x_2899:
[----:B------:R-:W-:Y:S01]  /*1d080*/  IADD3 R3, -R3, R8, RZ ;  /* 0x0000000803037210 */ /* 0x000fe20007ffe1ff */
[----:B------:R-:W-:-:S04]  /*1d090*/  IMAD.MOV.U32 R16, RZ, RZ, RZ ;  /* 0x000000ffff107224 */ /* 0x000fc800078e00ff */
        /* <DEDUP_REMOVED lines=11> */
.L_x_2902:
[----:B-1----:R-:W-:Y:S01]  /*1d150*/  IMAD R16, R16, UR5, R3 ;  /* 0x0000000510107c24 */ /* 0x002fe2000f8e0203 */
[----:B------:R-:W-:-:S04]  /*1d160*/  IADD3 R19, R19, UR4, RZ ;  /* 0x0000000413137c10 */ /* 0x000fc8000fffe0ff */
        /* <DEDUP_REMOVED lines=19> */
[----:B------:R-:W-:Y:S02]  /*1d2a0*/  IADD3 R11, R10, 0xffffffe, RZ ;  /* 0x0ffffffe0a0b7810 */ /* 0x000fe40007ffe0ff */
[----:B------:R-:W-:Y:S02]  /*1d2b0*/  LOP3.LUT R8, R5, R6, RZ, 0x3c, !PT ;  /* 0x0000000605087212 */ /* 0x000fe400078e3cff */
        /* <DEDUP_REMOVED lines=13> */
[----:B------:R-:W-:Y:S02]  /*1d390*/  @!P1 LOP3.LUT R10, RZ, R6, RZ, 0x33, !PT ;  /* 0x00000006ff0a9212 */ /* 0x000fe400078e33ff */
[----:B------:R-:W-:Y:S01]  /*1d3a0*/  IADD3 R12, RZ, -R2, RZ ;  /* 0x80000002ff0c7210 */ /* 0x000fe20007ffe0ff */
[----:B------:R-:W-:Y:S01]  /*1d3b0*/  IMAD.MOV.U32 R2, RZ, RZ, RZ ;  /* 0x000000ffff027224 */ /* 0x000fe200078e00ff */
[----:B------:R-:W-:-:S03]  /*1d3c0*/  IABS R8, R10 ;  /* 0x0000000a00087213 */ /* 0x000fc60000000000 */
[----:B------:R-:W-:-:S04]  /*1d3d0*/  IMAD.HI.U32 R2, R3, R11, R2 ;  /* 0x0000000b03027227 */ /* 0x000fc800078e0002 */
[----:B------:R-:W-:Y:S01]  /*1d3e0*/  IMAD.MOV.U32 R3, RZ, RZ, R8 ;  /* 0x000000ffff037224 */ /* 0x000fe200078e0008 */
[----:B------:R-:W-:-:S03]  /*1d3f0*/  MOV R8, R12 ;  /* 0x0000000c00087202 */ /* 0x000fc60000000f00 */
        /* <DEDUP_REMOVED lines=9> */
[----:B------:R-:W-:-:S05]  /*1d490*/  IADD3 R3, -R10, RZ, RZ ;  /* 0x000000ff0a037210 */ /* 0x000fca0007ffe1ff */
[----:B------:R-:W-:-:S06]  /*1d4a0*/  @P0 IADD3 R2, R2, 0x1, RZ ;  /* 0x0000000102020810 */ /* 0x000fcc0007ffe0ff */
        /* <DEDUP_REMOVED lines=8> */
.L_x_2903:
[----:B------:R-:W0:Y:S01]  /*1d530*/  LDC.64 R2, c[0x0][0xc90] ;  /* 0x00032400ff027b82 */ /* 0x000e220000000a00 */
[----:B------:R-:W-:Y:S01]  /*1d540*/  ULDC.64 UR6, c[0x0][0x208] ;  /* 0x0000820000067ab9 */ /* 0x000fe20000000a00 */
        /* <DEDUP_REMOVED lines=24> */
[----:B------:R-:W-:-:S06]  /*1d6d0*/  @P0 IADD3 R2, R2, 0x1, RZ ;  /* 0x0000000102020810 */ /* 0x000fcc0007ffe0ff */
        /* <DEDUP_REMOVED lines=13> */
[----:B0-----:R-:W-:-:S06]  /*1d7b0*/  IADD3 R3, R8, 0xffffffe, RZ ;  /* 0x0ffffffe08037810 */ /* 0x001fcc0007ffe0ff */
[----:B------:R-:W0:Y:S02]  /*1d7c0*/  F2I.FTZ.U32.TRUNC.NTZ R3, R3 ;  /* 0x0000000300037305 */ /* 0x000e24000021f000 */
[----:B0-----:R-:W-:-:S05]  /*1d7d0*/  IMAD.MOV R9, RZ, RZ, -R3 ;  /* 0x000000ffff097224 */ /* 0x001fca00078e0a03 */
[----:B------:R-:W-:Y:S02]  /*1d7e0*/  MOV R5, R9 ;  /* 0x0000000900057202 */ /* 0x000fe40000000f00 */
[----:B------:R-:W-:-:S03]  /*1d7f0*/  IABS R9, R4 ;  /* 0x0000000400097213 */ /* 0x000fc60000000000 */
[----:B------:R-:W-:-:S04]  /*1d800*/  IMAD R5, R5, R10, RZ ;  /* 0x0000000a05057224 */ /* 0x000fc800078e02ff */
[----:B------:R-:W-:-:S04]  /*1d810*/  IMAD.HI.U32 R2, R3, R5, R2 ;  /* 0x0000000503027227 */ /* 0x000fc800078e0002 */
        /* <DEDUP_REMOVED lines=12> */
[----:B------:R-:W-:Y:S02]  /*1d8e0*/  @!P2 IADD3 R2, -R2, RZ, RZ ;  /* 0x000000ff0202a210 */ /* 0x000fe40007ffe1ff */
[----:B------:R-:W-:-:S05]  /*1d8f0*/  @!P1 LOP3.LUT R2, RZ, R13, RZ, 0x33, !PT ;  /* 0x0000000dff029212 */ /* 0x000fca00078e33ff */
[----:B------:R-:W-:-:S07]  /*1d900*/  IMAD R18, R2, R18, R3 ;  /* 0x0000001202127224 */ /* 0x000fce00078e0203 */
.L_x_2904:
[----:B------:R-:W-:-:S05]  /*1d910*/  LOP3.LUT R17, RZ, R2, RZ, 0x33, !PT ;  /* 0x00000002ff117212 */ /* 0x000fca00078e33ff */
[----:B------:R-:W-:Y:S01]  /*1d920*/  IMAD.IADD R17, R6, 0x1, R17 ;  /* 0x0000000106117824 */ /* 0x000fe200078e0211 */
[----:B------:R-:W-:Y:S06]  /*1d930*/  BRA `(.L_x_2905) ;  /* 0x00000000000c7947 */ /* 0x000fec0003800000 */
.L_x_2900:
[----:B------:R-:W-:Y:S01]  /*1d940*/  MOV R17, RZ ;  /* 0x000000ff00117202 */ /* 0x000fe20000000f00 */
[----:B------:R-:W-:Y:S02]  /*1d950*/  IMAD.U32 R16, RZ, RZ, UR6 ;  /* 0x00000006ff107e24 */ /* 0x000fe4000f8e00ff */
[----:B------:R-:W-:-:S07]  /*1d960*/  IMAD.MOV.U32 R18, RZ, RZ, RZ ;  /* 0x000000ffff127224 */ /* 0x000fce00078e00ff */
.L_x_2905:
[----:B------:R-:W-:-:S13]  /*1d970*/  ISETP.NE.AND P0, PT, R7, RZ, PT ;  /* 0x000000ff0700720c */ /* 0x000fda0003f05270 */
[----:B------:R-:W0:Y:S01]  /*1d980*/  @!P0 S2R R3, SR_CgaCtaId ;  /* 0x0000000000038919 */ /* 0x000e220000008800 */
[----:B------:R-:W-:-:S04]  /*1d990*/  @!P0 MOV R2, 0x400 ;  /* 0x0000040000028802 */ /* 0x000fc80000000f00 */
[----:B0-----:R-:W-:-:S05]  /*1d9a0*/  @!P0 LEA R2, R3, R2, 0x18 ;  /* 0x0000000203028211 */ /* 0x001fca00078ec0ff */
[----:B------:R1:W-:Y:S01]  /*1d9b0*/  @!P0 STS.128 [R2+0x2a8d0], R16 ;  /* 0x02a8d01002008388 */ /* 0x0003e20000000c00 */
[----:B------:R-:W-:Y:S06]  /*1d9c0*/  BAR.ARV 0x5, 0x180 ;  /* 0x0146000000007b1d */ /* 0x000fec0000002000 */
.L_x_2898:
[----:B------:R2:W-:Y:S01]  /*1d9d0*/  STL [R1+0x24], RZ ;  /* 0x000024ff01007387 */ /* 0x0005e20000100800 */
[----:B------:R-:W-:Y:S01]  /*1d9e0*/  ULDC UR4, c[0x0][0xc3c] ;  /* 0x00030f0000047ab9 */ /* 0x000fe20000000800 */
[----:B------:R-:W-:Y:S01]  /*1d9f0*/  MOV R29, 0x1 ;  /* 0x00000001001d7802 */ /* 0x000fe20000000f00 */
[----:B------:R-:W-:Y:S01]  /*1da00*/  IMAD.MOV.U32 R28, RZ, RZ, RZ ;  /* 0x000000ffff1c7224 */ /* 0x000fe200078e00ff */
[----:B0-----:R-:W-:-:S13]  /*1da10*/  ISETP.GE.AND P0, PT, R19, UR4, PT ;  /* 0x0000000413007c0c */ /* 0x001fda000bf06270 */
[----:B--2---:R-:W-:Y:S05]  /*1da20*/  @P0 BRA `(.L_x_2906) ;  /* 0x0000006800340947 */ /* 0x004fea0003800000 */
[----:B------:R-:W0:Y:S01]  /*1da30*/  S2UR UR5, SR_CgaCtaId ;  /* 0x00000000000579c3 */ /* 0x000e220000008800 */
[----:B------:R2:W-:Y:S01]  /*1da40*/  STL [R1+0x24], RZ ;  /* 0x000024ff01007387 */ /* 0x0005e20000100800 */
[C---:B-1----:R-:W-:Y:S01]  /*1da50*/  IMAD.SHL.U32 R2, R0.reuse, 0x8, RZ ;  /* 0x0000000800027824 */ /* 0x042fe200078e00ff */
[----:B------:R-:W-:Y:S01]  /*1da60*/  LOP3.LUT R4, R0, 0x7f, RZ, 0xc0, !PT ;  /* 0x0000007f00047812 */ /* 0x000fe200078ec0ff */
[----:B------:R-:W-:Y:S01]  /*1da70*/  UMOV UR4, 0x400 ;  /* 0x0000040000047882 */ /* 0x000fe20000000000 */
[----:B------:R-:W-:Y:S01]  /*1da80*/  BSSY B8, `(.L_x_2906) ;  /* 0x0000687000087945 */ /* 0x000fe20003800000 */
[----:B------:R-:W-:Y:S01]  /*1da90*/  IMAD.MOV.U32 R31, RZ, RZ, 0x1 ;  /* 0x00000001ff1f7424 */ /* 0x000fe200078e00ff */
[----:B------:R-:W-:Y:S01]  /*1daa0*/  LOP3.LUT R3, R2, 0x1f8, RZ, 0xc0, !PT ;  /* 0x000001f802037812 */ /* 0x000fe200078ec0ff */
[----:B------:R-:W-:Y:S01]  /*1dab0*/  IMAD.MOV.U32 R28, RZ, RZ, RZ ;  /* 0x000000ffff1c7224 */ /* 0x000fe200078e00ff */
[----:B------:R-:W-:Y:S01]  /*1dac0*/  SHF.L.U32 R34, R4, 0x3, RZ ;  /* 0x0000000304227819 */ /* 0x000fe200000006ff */
[----:B------:R-:W-:Y:S01]  /*1dad0*/  IMAD.MOV.U32 R29, RZ, RZ, 0x1 ;  /* 0x00000001ff1d7424 */ /* 0x000fe200078e00ff */
[----:B------:R-:W-:Y:S01]  /*1dae0*/  LOP3.LUT R3, R3, 0x38, R0, 0x78, !PT ;  /* 0x0000003803037812 */ /* 0x000fe200078e7800 */
[----:B------:R-:W-:Y:S01]  /*1daf0*/  IMAD.SHL.U32 R0, R0, 0x10, RZ ;  /* 0x0000001000007824 */ /* 0x000fe200078e00ff */
[----:B------:R-:W-:Y:S01]  /*1db00*/  LOP3.LUT R2, R2, 0x38, RZ, 0xc0, !PT ;  /* 0x0000003802027812 */ /* 0x000fe200078ec0ff */
[----:B------:R-:W-:Y:S01]  /*1db10*/  ULOP3.LUT UR37, UR60, 0x2, URZ, 0xfc, !UPT ;  /* 0x000000023c257892 */ /* 0x000fe2000f8efc3f */
[----:B------:R-:W-:Y:S01]  /*1db20*/  LOP3.LUT R34, R3, 0x200, R34, 0xf8, !PT ;  /* 0x0000020003227812 */ /* 0x000fe200078ef822 */
[----:B------:R-:W-:Y:S01]  /*1db30*/  ULDC.64 UR38, c[0x0][0x198] ;  /* 0x0000660000267ab9 */ /* 0x000fe20000000a00 */
[----:B------:R-:W-:Y:S01]  /*1db40*/  SHF.R.U32.HI R3, RZ, 0x3, R4 ;  /* 0x00000003ff037819 */ /* 0x000fe20000011604 */
[----:B------:R-:W-:Y:S01]  /*1db50*/  ULDC UR36, c[0x0][0xc] ;  /* 0x0000030000247ab9 */ /* 0x000fe20000000800 */
[----:B------:R-:W-:-:S02]  /*1db60*/  MOV R25, RZ ;  /* 0x000000ff00197202 */ /* 0x000fc40000000f00 */
[----:B------:R-:W-:Y:S02]  /*1db70*/  LOP3.LUT R4, R3, 0x70, R0, 0xf8, !PT ;  /* 0x0000007003047812 */ /* 0x000fe400078ef800 */
[C---:B------:R-:W-:Y:S01]  /*1db80*/  LOP3.LUT R3, R2.reuse, 0x40, RZ, 0xfc, !PT ;  /* 0x0000004002037812 */ /* 0x040fe200078efcff */
[----:B0-----:R-:W-:Y:S01]  /*1db90*/  ULEA UR4, UR5, UR4, 0x18 ;  /* 0x0000000405047291 */ /* 0x001fe2000f8ec03f */
[----:B------:R-:W-:-:S05]  /*1dba0*/  LOP3.LUT R0, R2, 0x80, RZ, 0xfc, !PT ;  /* 0x0000008002007812 */ /* 0x000fca00078efcff */
[----:B------:R-:W-:-:S05]  /*1dbb0*/  MOV R22, UR4 ;  /* 0x0000000400167c02 */ /* 0x000fca0008000f00 */
[----:B--2---:R-:W-:-:S07]  /*1dbc0*/  IMAD R36, R34, 0x2, R22 ;  /* 0x0000000222247824 */ /* 0x004fce00078e0216 */
.L_x_3011:
[----:B0-----:R-:W0:Y:S01]  /*1dbd0*/  LDC.64 R32, c[0x0][0xc88] ;  /* 0x00032200ff207b82 */ /* 0x001e220000000a00 */
[----:B------:R-:W-:Y:S01]  /*1dbe0*/  ULDC.64 UR4, c[0x0][0x208] ;  /* 0x0000820000047ab9 */ /* 0x000fe20000000a00 */
[----:B0-----:R-:W-:-:S06]  /*1dbf0*/  IMAD.WIDE R32, R19, 0x4, R32 ;  /* 0x0000000413207825 */ /* 0x001fcc00078e0220 */
[----:B------:R-:W2:Y:S01]  /*1dc00*/  LDG.E R32, desc[UR4][R32.64] ;  /* 0x0000000420207981 */ /* 0x000ea2000c1e1900 */
[----:B------:R-:W-:Y:S05]  /*1dc10*/  YIELD ;  /* 0x0000000000007946 */ /* 0x000fea0003800000 */
[----:B------:R-:W-:Y:S01]  /*1dc20*/  ULDC.64 UR4, c[0x0][0xa28] ;  /* 0x00028a0000047ab9 */ /* 0x000fe20000000a00 */
[----:B------:R-:W-:Y:S01]  /*1dc30*/  ULDC.64 UR8, c[0x0][0xa18] ;  /* 0x0002860000087ab9 */ /* 0x000fe20000000a00 */
[----:B------:R-:W-:Y:S01]  /*1dc40*/  ISETP.NE.U32.AND P0, PT, RZ, UR4, PT ;  /* 0x00000004ff007c0c */ /* 0x000fe2000bf05070 */
[----:B------:R-:W-:Y:S01]  /*1dc50*/  IMAD.MOV.U32 R13, RZ, RZ, RZ ;  /* 0x000000ffff0d7224 */ /* 0x000fe200078e00ff */
[----:B------:R-:W-:Y:S01]  /*1dc60*/  ULDC.64 UR10, c[0x0][0x208] ;  /* 0x00008200000a7ab9 */ /* 0x000fe20000000a00 */
[----:B------:R-:W-:Y:S01]  /*1dc70*/  ULDC.64 UR6, c[0x0][0xa10] ;  /* 0x0002840000067ab9 */ /* 0x000fe20000000a00 */
[----:B------:R-:W-:-:S02]  /*1dc80*/  ISETP.NE.AND.EX P0, PT, RZ, UR5, PT, P0 ;  /* 0x00000005ff007c0c */ /* 0x000fc4000bf05300 */
[----:B------:R-:W-:-:S04]  /*1dc90*/  ISETP.NE.U32.AND P2, PT, RZ, UR8, PT ;  /* 0x00000008ff007c0c */ /* 0x000fc8000bf45070 */
[----:B------:R-:W-:Y:S02]  /*1dca0*/  ISETP.NE.AND.EX P2, PT, RZ, UR9, PT, P2 ;  /* 0x00000009ff007c0c */ /* 0x000fe4000bf45320 */
[----:B--2---:R-:W-:-:S05]  /*1dcb0*/  SHF.R.S32.HI R0, RZ, 0x1f, R32 ;  /* 0x0000001fff007819 */ /* 0x004fca0000011420 */
[C---:B------:R-:W-:Y:S02]  /*1dcc0*/  @P0 LEA R2, P1, R32.reuse, UR4, 0x2 ;  /* 0x0000000420020c11 */ /* 0x040fe4000f8210ff */
[C---:B------:R-:W-:Y:S01]  /*1dcd0*/  SHF.L.U32 R23, R32.reuse, 0x2, RZ ;  /* 0x0000000220177819 */ /* 0x040fe200000006ff */
[----:B------:R0:W-:Y:S01]  /*1dce0*/  STL [R1+0x18], R0 ;  /* 0x0000180001007387 */ /* 0x0001e20000100800 */
[C-C-:B------:R-:W-:Y:S01]  /*1dcf0*/  @P0 LEA.HI.X R3, R32.reuse, UR5, R0.reuse, 0x2, P1 ;  /* 0x0000000520030c11 */ /* 0x140fe200088f1400 */
[----:B------:R-:W-:Y:S01]  /*1dd00*/  ULDC.64 UR4, c[0x0][0xa00] ;  /* 0x0002800000047ab9 */ /* 0x000fe20000000a00 */
[----:B------:R-:W-:-:S03]  /*1dd10*/  SHF.L.U64.HI R24, R32, 0x2, R0 ;  /* 0x0000000220187819 */ /* 0x000fc60000010200 */
[----:B-1----:R1:W2:Y:S01]  /*1dd20*/  @P0 LDG.E R13, desc[UR10][R2.64] ;  /* 0x0000000a020d0981 */ /* 0x0022a2000c1e1900 */
[----:B------:R-:W-:Y:S01]  /*1dd30*/  ISETP.NE.U32.AND P0, PT, RZ, UR4, PT ;  /* 0x00000004ff007c0c */ /* 0x000fe2000bf05070 */
[----:B------:R-:W-:Y:S01]  /*1dd40*/  IMAD.MOV.U32 R35, RZ, RZ, RZ ;  /* 0x000000ffff237224 */ /* 0x000fe200078e00ff */
[----:B------:R-:W-:Y:S01]  /*1dd50*/  ISETP.NE.U32.AND P1, PT, RZ, UR6, PT ;  /* 0x00000006ff007c0c */ /* 0x000fe2000bf25070 */
[----:B0-----:R-:W-:Y:S01]  /*1dd60*/  IMAD.MOV.U32 R0, RZ, RZ, RZ ;  /* 0x000000ffff007224 */ /* 0x001fe200078e00ff */
[----:B------:R-:W-:Y:S02]  /*1dd70*/  ISETP.NE.AND.EX P0, PT, RZ, UR5, PT, P0 ;  /* 0x00000005ff007c0c */ /* 0x000fe4000bf05300 */
[----:B------:R-:W-:Y:S02]  /*1dd80*/  ISETP.NE.AND.EX P1, PT, RZ, UR7, PT, P1 ;  /* 0x00000007ff007c0c */ /* 0x000fe4000bf25310 */
[C---:B------:R-:W-:Y:S02]  /*1dd90*/  IADD3 R4, P4, R23.reuse, UR6, RZ ;  /* 0x0000000617047c10 */ /* 0x040fe4000ff9e0ff */
[----:B-1----:R-:W-:Y:S01]  /*1dda0*/  IADD3 R2, P3, R23, UR4, RZ ;  /* 0x0000000417027c10 */ /* 0x002fe2000ff7e0ff */
[----:B------:R-:W-:Y:S01]  /*1ddb0*/  ULDC UR4, c[0x0][0x288] ;  /* 0x0000a20000047ab9 */ /* 0x000fe20000000800 */
[----:B------:R-:W-:-:S02]  /*1ddc0*/  IADD3.X R5, R24, UR7, RZ, P4, !PT ;  /* 0x0000000718057c10 */ /* 0x000fc4000a7fe4ff */
[C---:B------:R-:W-:Y:S02]  /*1ddd0*/  IADD3.X R3, R24.reuse, UR5, RZ, P3, !PT ;  /* 0x0000000518037c10 */ /* 0x040fe40009ffe4ff */
[----:B------:R-:W-:Y:S02]  /*1dde0*/  @P2 IADD3 R6, P3, R23, UR8, RZ ;  /* 0x0000000817062c10 */ /* 0x000fe4000ff7e0ff */
[----:B------:R-:W-:Y:S01]  /*1ddf0*/  MOV R8, UR4 ;  /* 0x0000000400087c02 */ /* 0x000fe20008000f00 */
[----:B------:R-:W-:Y:S01]  /*1de00*/  ULDC.64 UR4, c[0x0][0x418] ;  /* 0x0001060000047ab9 */ /* 0x000fe20000000a00 */
[----:B------:R-:W-:Y:S01]  /*1de10*/  @P2 IADD3.X R7, R24, UR9, RZ, P3, !PT ;  /* 0x0000000918072c10 */ /* 0x000fe20009ffe4ff */
[----:B------:R-:W5:Y:S04]  /*1de20*/  @P0 LDG.E R35, desc[UR10][R2.64] ;  /* 0x0000000a02230981 */ /* 0x000f68000c1e1900 */
[----:B---3--:R0:W3:Y:S01]  /*1de30*/  @P2 LDG.E R8, desc[UR10][R6.64] ;  /* 0x0000000a06082981 */ /* 0x0080e2000c1e1900 */
[----:B------:R-:W-:-:S03]  /*1de40*/  UISETP.NE.U32.AND UP0, UPT, UR4, URZ, UPT ;  /* 0x0000003f0400728c */ /* 0x000fc6000bf05070 */
[----:B------:R-:W-:Y:S01]  /*1de50*/  ULDC UR4, c[0x0][0x424] ;  /* 0x0001090000047ab9 */ /* 0x000fe20000000800 */
[----:B------:R-:W-:Y:S01]  /*1de60*/  UISETP.NE.AND.EX UP0, UPT, UR5, URZ, UPT, UP0 ;  /* 0x0000003f0500728c */ /* 0x000fe2000bf05300 */
[----:B------:R1:W5:Y:S02]  /*1de70*/  @P1 LDG.E R0, desc[UR10][R4.64] ;  /* 0x0000000a04001981 */ /* 0x000364000c1e1900 */
[----:B------:R-:W-:Y:S01]  /*1de80*/  ULDC UR5, c[0x0][0x2f0] ;  /* 0x0000bc0000057ab9 */ /* 0x000fe20000000800 */
[----:B------:R-:W-:-:S04]  /*1de90*/  USEL UR4, UR4, 0x1, UP0 ;  /* 0x0000000104047887 */ /* 0x000fc80008000000 */
[----:B------:R-:W-:-:S03]  /*1dea0*/  UIMAD UR4, UR4, UR5, URZ ;  /* 0x00000005040472a4 */ /* 0x000fc6000f8e023f */
[----:B------:R-:W-:Y:S02]  /*1deb0*/  ULDC UR5, c[0x0][0x348] ;  /* 0x0000d20000057ab9 */ /* 0x000fe40000000800 */
[----:B0-----:R-:W-:Y:S01]  /*1dec0*/  IMAD.U32 R6, RZ, RZ, UR5 ;  /* 0x00000005ff067e24 */ /* 0x001fe2000f8e00ff */
[----:B------:R-:W-:Y:S01]  /*1ded0*/  MOV R10, UR4 ;  /* 0x00000004000a7c02 */ /* 0x000fe20008000f00 */
[----:B---3--:R1:W-:Y:S04]  /*1dee0*/  STL [R1+0x10], R8 ;  /* 0x0000100801007387 */ /* 0x0083e80000100800 */
[----:B--2---:R1:W-:Y:S01]  /*1def0*/  STL [R1+0x4], R13 ;  /* 0x0000040d01007387 */ /* 0x0043e20000100800 */
[----:B------:R-:W-:Y:S01]  /*1df00*/  IMAD.MOV.U32 R12, RZ, RZ, R8 ;  /* 0x000000ffff0c7224 */ /* 0x000fe200078e0008 */
[----:B------:R-:W-:Y:S06]  /*1df10*/  @P2 BRA `(.L_x_2907) ;  /* 0x0000000000182947 */ /* 0x000fec0003800000 */
[----:B------:R-:W-:Y:S05]  /*1df20*/  @!P0 BRA `(.L_x_2907) ;  /* 0x0000000000148947 */ /* 0x000fea0003800000 */
[----:B------:R-:W-:Y:S02]  /*1df30*/  ULDC.64 UR4, c[0x0][0x208] ;  /* 0x0000820000047ab9 */ /* 0x000fe40000000a00 */
[----:B-1----:R-:W2:Y:S04]  /*1df40*/  LDG.E R8, desc[UR4][R2.64] ;  /* 0x0000000402087981 */ /* 0x002ea8000c1e1900 */
[----:B------:R-:W2:Y:S02]  /*1df50*/  LDG.E R7, desc[UR4][R2.64+0x4] ;  /* 0x0000040402077981 */ /* 0x000ea4000c1e1900 */
[----:B--2---:R-:W-:-:S05]  /*1df60*/  IMAD.IADD R12, R7, 0x1, -R8 ;  /* 0x00000001070c7824 */ /* 0x004fca00078e0a08 */
[----:B------:R0:W-:Y:S02]  /*1df70*/  STL [R1+0x10], R12 ;  /* 0x0000100c01007387 */ /* 0x0001e40000100800 */
.L_x_2907:
[----:B------:R-:W-:Y:S01]  /*1df80*/  ULDC.64 UR4, c[0x0][0xa20] ;  /* 0x0002880000047ab9 */ /* 0x000fe20000000a00 */
[C---:B------:R-:W-:Y:S01]  /*1df90*/  LOP3.LUT R2, R18.reuse, 0xff000000, RZ, 0xc0, !PT ;  /* 0xff00000012027812 */ /* 0x040fe200078ec0ff */
        /* <DEDUP_REMOVED lines=8> */
[----:B------:R-:W-:Y:S01]  /*1e020*/  IADD3 R2, P0, R23, UR4, RZ ;  /* 0x0000000417027c10 */ /* 0x000fe2000ff1e0ff */
[----:B------:R-:W-:-:S03]  /*1e030*/  ULDC.64 UR6, c[0x0][0x208] ;  /* 0x0000820000067ab9 */ /* 0x000fc60000000a00 */
[----:B------:R-:W-:-:S05]  /*1e040*/  IADD3.X R3, R24, UR5, RZ, P0, !PT ;  /* 0x0000000518037c10 */ /* 0x000fca00087fe4ff */
[----:B------:R2:W5:Y:S01]  /*1e050*/  LDG.E R10, desc[UR6][R2.64] ;  /* 0x00000006020a7981 */ /* 0x000562000c1e1900 */
[----:B------:R-:W-:Y:S05]  /*1e060*/  BRA `(.L_x_2909) ;  /* 0x0000000000287947 */ /* 0x000fea0003800000 */
.L_x_2908:
[----:B------:R-:W-:Y:S02]  /*1e070*/  ULDC.64 UR4, c[0x0][0xa08] ;  /* 0x0002820000047ab9 */ /* 0x000fe40000000a00 */
[----:B------:R-:W-:-:S04]  /*1e080*/  ISETP.NE.U32.AND P0, PT, RZ, UR4, PT ;  /* 0x00000004ff007c0c */ /* 0x000fc8000bf05070 */
[----:B------:R-:W-:-:S13]  /*1e090*/  ISETP.NE.AND.EX P0, PT, RZ, UR5, PT, P0 ;  /* 0x00000005ff007c0c */ /* 0x000fda000bf05300 */
[----:B------:R-:W-:Y:S05]  /*1e0a0*/  @!P0 BRA `(.L_x_2909) ;  /* 0x0000000000188947 */ /* 0x000fea0003800000 */
[----:B------:R-:W2:Y:S01]  /*1e0b0*/  LDC.64 R2, c[0x0][0xa08] ;  /* 0x00028200ff027b82 */ /* 0x000ea20000000a00 */
[----:B------:R-:W-:Y:S01]  /*1e0c0*/  ULDC.64 UR4, c[0x0][0x208] ;  /* 0x0000820000047ab9 */ /* 0x000fe20000000a00 */
[----:B--2---:R-:W-:-:S05]  /*1e0d0*/  IMAD.WIDE R2, R33, 0x4, R2 ;  /* 0x0000000421027825 */ /* 0x004fca00078e0202 */
[----:B------:R-:W2:Y:S04]  /*1e0e0*/  LDG.E R10, desc[UR4][R2.64] ;  /* 0x00000004020a7981 */ /* 0x000ea8000c1e1900 */
[----:B------:R-:W2:Y:S02]  /*1e0f0*/  LDG.E R7, desc[UR4][R2.64+0x4] ;  /* 0x0000040402077981 */ /* 0x000ea4000c1e1900 */
[----:B--2---:R-:W-:-:S07]  /*1e100*/  IADD3 R10, -R10, R7, RZ ;  /* 0x000000070a0a7210 */ /* 0x004fce0007ffe1ff */
.L_x_2909:
[----:B------:R-:W-:Y:S01]  /*1e110*/  ULDC.64 UR4, c[0x0][0x208] ;  /* 0x0000820000047ab9 */ /* 0x000fe20000000a00 */
[----:B--2---:R-:W2:Y:S01]  /*1e120*/  LDC R3, c[0x0][0x448] ;  /* 0x00011200ff037b82 */ /* 0x004ea20000000800 */
[----:B------:R-:W3:Y:S04]  /*1e130*/  @P1 LDG.E R2, desc[UR4][R4.64] ;  /* 0x0000000404021981 */ /* 0x000ee8000c1e1900 */
[----:B------:R1:W3:Y:S01]  /*1e140*/  @P1 LDG.E R11, desc[UR4][R4.64+0x4] ;  /* 0x00000404040b1981 */ /* 0x0002e2000c1e1900 */
[----:B-----5:R-:W-:Y:S01]  /*1e150*/  IMAD.IADD R10, R10, 0x1, -R13 ;  /* 0x000000010a0a7824 */ /* 0x020fe200078e0a0d */
[----:B------:R-:W-:Y:S01]  /*1e160*/  BSSY B0, `(.L_x_2910) ;  /* 0x0000035000007945 */ /* 0x000fe20003800000 */
[----:B------:R-:W-:Y:S01]  /*1e170*/  IMAD.MOV.U32 R14, RZ, RZ, RZ ;  /* 0x000000ffff0e7224 */ /* 0x000fe200078e00ff */
[----:B-1----:R-:W-:-:S02]  /*1e180*/  LOP3.LUT R4, R9, 0xff, RZ, 0xc0, !PT ;  /* 0x000000ff09047812 */ /* 0x002fc400078ec0ff */
[----:B------:R-:W-:Y:S02]  /*1e190*/  SHF.R.U32.HI R5, RZ, 0x10, R9 ;  /* 0x00000010ff057819 */ /* 0x000fe40000011609 */
[----:B--2---:R-:W-:-:S13]  /*1e1a0*/  ISETP.NE.AND P0, PT, R3, 0x1, PT ;  /* 0x000000010300780c */ /* 0x004fda0003f05270 */
[----:B------:R-:W1:Y:S08]  /*1e1b0*/  @P0 LDC R7, c[0x0][0x44c] ;  /* 0x00011300ff070b82 */ /* 0x000e700000000800 */
[----:B------:R-:W2:Y:S01]  /*1e1c0*/  @P0 LDC R3, c[0x0][0x450] ;  /* 0x00011400ff030b82 */ /* 0x000ea20000000800 */
[----:B---3--:R-:W-:Y:S02]  /*1e1d0*/  @P1 IMAD.IADD R6, R11, 0x1, -R2 ;  /* 0x000000010b061824 */ /* 0x008fe400078e0a02 */
[----:B------:R-:W-:-:S02]  /*1e1e0*/  IMAD.SHL.U32 R2, R17, 0x80, RZ ;  /* 0x0000008011027824 */ /* 0x000fc400078e00ff */
[----:B------:R-:W-:-:S03]  /*1e1f0*/  IMAD.IADD R37, R10, 0x1, R6 ;  /* 0x000000010a257824 */ /* 0x000fc600078e0206 */
[----:B------:R-:W-:-:S05]  /*1e200*/  IADD3 R2, R2, 0x7f, RZ ;  /* 0x0000007f02027810 */ /* 0x000fca0007ffe0ff */
[----:B-1----:R-:W-:Y:S01]  /*1e210*/  @P0 IMAD.HI.U32 R8, R2, R7, RZ ;  /* 0x0000000702080227 */ /* 0x002fe200078e00ff */
[----:B------:R-:W-:-:S04]  /*1e220*/  IADD3 R7, R37, 0x5f, RZ ;  /* 0x0000005f25077810 */ /* 0x000fc80007ffe0ff */
[----:B--2---:R-:W-:Y:S01]  /*1e230*/  @P0 SHF.R.U32.HI R2, RZ, R3, R8 ;  /* 0x00000003ff020219 */ /* 0x004fe20000011608 */
[----:B------:R-:W-:Y:S01]  /*1e240*/  IMAD.HI R7, R7, 0x2aaaaaab, RZ ;  /* 0x2aaaaaab07077827 */ /* 0x000fe200078e02ff */
[----:B------:R-:W-:-:S04]  /*1e250*/  IADD3 R8, R37, 0x60, -R12 ;  /* 0x0000006025087810 */ /* 0x000fc80007ffe80c */
[----:B------:R-:W-:Y:S01]  /*1e260*/  SHF.R.U32.HI R3, RZ, 0x1f, R7 ;  /* 0x0000001fff037819 */ /* 0x000fe20000011607 */
[----:B------:R-:W-:-:S03]  /*1e270*/  IMAD.IADD R2, R8, 0x1, R2 ;  /* 0x0000000108027824 */ /* 0x000fc600078e0202 */
[----:B------:R-:W-:Y:S01]  /*1e280*/  LEA.HI.SX32 R7, R7, R3, 0x1c ;  /* 0x0000000307077211 */ /* 0x000fe200078fe2ff */
[----:B------:R-:W-:-:S05]  /*1e290*/  IMAD.HI R2, R2, 0x2aaaaaab, RZ ;  /* 0x2aaaaaab02027827 */ /* 0x000fca00078e02ff */
[----:B------:R-:W-:-:S04]  /*1e2a0*/  SHF.R.U32.HI R3, RZ, 0x1f, R2 ;  /* 0x0000001fff037819 */ /* 0x000fc80000011602 */
[----:B------:R-:W-:-:S04]  /*1e2b0*/  LEA.HI.SX32 R2, R2, R3, 0x1c ;  /* 0x0000000302027211 */ /* 0x000fc800078fe2ff */
[----:B------:R-:W-:-:S04]  /*1e2c0*/  VIMNMX R11, R7, R2, PT ;  /* 0x00000002070b7248 */ /* 0x000fc80003fe0100 */
[----:B------:R-:W-:-:S13]  /*1e2d0*/  ISETP.GE.AND P0, PT, R11, 0x1, PT ;  /* 0x000000010b00780c */ /* 0x000fda0003f06270 */
[----:B------:R-:W-:Y:S05]  /*1e2e0*/  @!P0 BRA `(.L_x_2911) ;  /* 0x0000000000708947 */ /* 0x000fea0003800000 */
[----:B------:R-:W-:Y:S01]  /*1e2f0*/  ISETP.NE.AND P0, PT, R5, RZ, PT ;  /* 0x000000ff0500720c */ /* 0x000fe20003f05270 */
[----:B------:R-:W-:-:S03]  /*1e300*/  ULDC UR4, c[0x0][0x9f0] ;  /* 0x00027c0000047ab9 */ /* 0x000fc60000000800 */
[----:B------:R-:W-:-:S04]  /*1e310*/  SEL R9, R5, UR4, P0 ;  /* 0x0000000405097c07 */ /* 0x000fc80008000000 */
[----:B------:R-:W-:Y:S02]  /*1e320*/  IABS R13, R9 ;  /* 0x00000009000d7213 */ /* 0x000fe40000000000 */
[----:B0-----:R-:W-:Y:S02]  /*1e330*/  IADD3 R12, R9, -0x1, R11 ;  /* 0xffffffff090c7810 */ /* 0x001fe40007ffe00b */
        /* <DEDUP_REMOVED lines=22> */
[----:B------:R-:W-:-:S07]  /*1e4a0*/  @!P2 LOP3.LUT R14, RZ, R9, RZ, 0x33, !PT ;  /* 0x00000009ff0ea212 */ /* 0x000fce00078e33ff */
.L_x_2911:
[----:B------:R-:W-:Y:S05]  /*1e4b0*/  BSYNC B0 ;  /* 0x0000000000007941 */ /* 0x000fea0003800000 */
.L_x_2910:
[-C--:B------:R-:W-:Y:S01]  /*1e4c0*/  IMAD R2, R4, R14.reuse, RZ ;  /* 0x0000000e04027224 */ /* 0x080fe200078e02ff */
[----:B------:R-:W-:Y:S04]  /*1e4d0*/  BSSY B0, `(.L_x_2912) ;  /* 0x0000133000007945 */ /* 0x000fe80003800000 */
[C---:B------:R-:W-:Y:S01]  /*1e4e0*/  VIADDMNMX R11, R2.reuse, R14, R11, PT ;  /* 0x0000000e020b7246 */ /* 0x040fe2000380010b */
[----:B------:R-:W-:-:S04]  /*1e4f0*/  IMAD R2, R2, 0x60, -R10 ;  /* 0x0000006002027824 */ /* 0x000fc800078e0a0a */
[----:B------:R-:W-:Y:S01]  /*1e500*/  IMAD R11, R11, 0x60, -R10 ;  /* 0x000000600b0b7824 */ /* 0x000fe200078e0a0a */
[----:B------:R-:W-:-:S04]  /*1e510*/  VIMNMX R2, RZ, R2, !PT ;  /* 0x00000002ff027248 */ /* 0x000fc80007fe0100 */
[----:B------:R-:W-:-:S04]  /*1e520*/  VIMNMX R11, R11, R6, PT ;  /* 0x000000060b0b7248 */ /* 0x000fc80003fe0100 */
[----:B------:R-:W-:Y:S01]  /*1e530*/  ISETP.GT.AND P0, PT, R11, R2, PT ;  /* 0x000000020b00720c */ /* 0x000fe20003f04270 */
[----:B------:R-:W-:-:S05]  /*1e540*/  IMAD.WIDE.U32 R2, R2, -0x55555555, RZ ;  /* 0xaaaaaaab02027825 */ /* 0x000fca00078e00ff */
[----:B------:R-:W-:-:S04]  /*1e550*/  SHF.R.U32.HI R6, RZ, 0x6, R3 ;  /* 0x00000006ff067819 */ /* 0x000fc80000011603 */
[----:B------:R-:W-:-:S03]  /*1e560*/  MOV R3, R6 ;  /* 0x0000000600037202 */ /* 0x000fc60000000f00 */
[----:B------:R-:W-:-:S04]  /*1e570*/  @P0 VIADD R9, R11, 0x5f ;  /* 0x0000005f0b090836 */ /* 0x000fc80000000000 */
[----:B------:R-:W-:-:S05]  /*1e580*/  @P0 IMAD.HI R9, R9, 0x2aaaaaab, RZ ;  /* 0x2aaaaaab09090827 */ /* 0x000fca00078e02ff */
[----:B------:R-:W-:-:S04]  /*1e590*/  @P0 SHF.R.U32.HI R2, RZ, 0x1f, R9 ;  /* 0x0000001fff020819 */ /* 0x000fc80000011609 */
[----:B------:R-:W-:Y:S02]  /*1e5a0*/  @P0 LEA.HI.SX32 R3, R9, R2, 0x1c ;  /* 0x0000000209030211 */ /* 0x000fe400078fe2ff */
[----:B------:R-:W-:Y:S02]  /*1e5b0*/  PLOP3.LUT P0, PT, PT, PT, PT, 0x80, 0x0 ;  /* 0x000000000000781c */ /* 0x000fe40003f0f070 */
[----:B------:R-:W-:-:S13]  /*1e5c0*/  ISETP.GT.AND P2, PT, R3, R6, PT ;  /* 0x000000060300720c */ /* 0x000fda0003f44270 */
[----:B------:R-:W-:Y:S05]  /*1e5d0*/  @!P2 BRA `(.L_x_2913) ;  /* 0x000000100088a947 */ /* 0x000fea0003800000 */
[----:B------:R-:W-:Y:S01]  /*1e5e0*/  UMOV UR4, 0xffffffff ;  /* 0xffffffff00047882 */ /* 0x000fe20000000000 */
[----:B------:R-:W-:Y:S02]  /*1e5f0*/  SEL R2, R33, RZ, !P1 ;  /* 0x000000ff21027207 */ /* 0x000fe40004800000 */
[----:B------:R-:W-:Y:S05]  /*1e600*/  BRA.DIV UR4, `(.L_x_2914) ;  /* 0x0000007204a47947 */ /* 0x000fea000b800000 */
[----:B------:R-:W1:Y:S02]  /*1e610*/  S2R R9, SR_TID.X ;  /* 0x0000000000097919 */ /* 0x000e640000002100 */
[----:B-1----:R-:W-:-:S04]  /*1e620*/  SHF.R.U32.HI R9, RZ, 0x5, R9 ;  /* 0x00000005ff097819 */ /* 0x002fc80000011609 */
[----:B------:R-:W-:-:S05]  /*1e630*/  LOP3.LUT R9, R9, 0x3, RZ, 0xc0, !PT ;  /* 0x0000000309097812 */ /* 0x000fca00078ec0ff */
[----:B------:R1:W2:Y:S02]  /*1e640*/  SHFL.IDX PT, R14, R9, RZ, 0x1f ;  /* 0x00001fff090e7589 */ /* 0x0002a400000e0000 */
.L_x_3079:
[----:B--2---:R-:W-:Y:S02]  /*1e650*/  ISETP.NE.AND P0, PT, R14, RZ, PT ;  /* 0x000000ff0e00720c */ /* 0x004fe40003f05270 */
[----:B------:R-:W-:-:S11]  /*1e660*/  PLOP3.LUT P6, PT, PT, PT, PT, 0x8, 0x0 ;  /* 0x000000000000781c */ /* 0x000fd60003fce170 */
[----:B------:R-:W-:Y:S05]  /*1e670*/  @P0 BRA `(.L_x_2915) ;  /* 0x00000000000c0947 */ /* 0x000fea0003800000 */
[----:B------:R-:W-:-:S03]  /*1e680*/  UMOV UR4, 0xffffffff ;  /* 0xffffffff00047882 */ /* 0x000fc60000000000 */
[----:B------:R-:W-:Y:S05]  /*1e690*/  BRA.DIV UR4, `(.L_x_2916) ;  /* 0x0000007204b47947 */ /* 0x000fea000b800000 */
[----:B------:R-:W-:-:S13]  /*1e6a0*/  ELECT P6, URZ, PT ;  /* 0x00000000003f782f */ /* 0x000fda00038c0000 */
.L_x_2915:
[----:B-1----:R-:W2:Y:S01]  /*1e6b0*/  LDL R9, [R1+0x24] ;  /* 0x0000240001097983 */ /* 0x002ea20000100800 */
[----:B------:R-:W-:Y:S01]  /*1e6c0*/  BSSY B1, `(.L_x_2917) ;  /* 0x0000008000017945 */ /* 0x000fe20003800000 */
[----:B--2---:R-:W-:-:S05]  /*1e6d0*/  VIADD R9, R9, 0x1 ;  /* 0x0000000109097836 */ /* 0x004fca0000000000 */
[----:B------:R-:W-:-:S04]  /*1e6e0*/  LEA.HI R10, R9, R9, RZ, 0x1 ;  /* 0x00000009090a7211 */ /* 0x000fc800078f08ff */
[----:B------:R-:W-:-:S05]  /*1e6f0*/  LOP3.LUT R10, R10, 0xfffffffe, RZ, 0xc0, !PT ;  /* 0xfffffffe0a0a7812 */ /* 0x000fca00078ec0ff */
[----:B------:R-:W-:-:S05]  /*1e700*/  IMAD.IADD R9, R9, 0x1, -R10 ;  /* 0x0000000109097824 */ /* 0x000fca00078e0a0a */
[----:B------:R-:W-:-:S04]  /*1e710*/  SHF.L.U32 R9, R9, 0x1f, RZ ;  /* 0x0000001f09097819 */ /* 0x000fc800000006ff */
[----:B------:R-:W1:Y:S02]  /*1e720*/  SYNCS.PHASECHK.TRANS64.TRYWAIT P0, [R22+URZ+0x2a820], R9 ;  /* 0x02a82009160075a7 */ /* 0x000e64000800017f */
[----:B-1----:R-:W-:Y:S05]  /*1e730*/  @!P0 BRA `(.L_x_2918) ;  /* 0x0000007000ac8947 */ /* 0x002fea0003800000 */
.L_x_3082:
[----:B------:R-:W-:Y:S05]  /*1e740*/  BSYNC B1 ;  /* 0x0000000000017941 */ /* 0x000fea0003800000 */
.L_x_2917:
[----:B------:R-:W-:Y:S04]  /*1e750*/  BSSY B1, `(.L_x_2919) ;  /* 0x000007c000017945 */ /* 0x000fe80003800000 */
[----:B------:R-:W-:Y:S05]  /*1e760*/  @!P6 BRA `(.L_x_2920) ;  /* 0x0000000400e8e947 */ /* 0x000fea0003800000 */
[----:B------:R-:W-:Y:S01]  /*1e770*/  LEA R13, R25, R22, 0x3 ;  /* 0x00000016190d7211 */ /* 0x000fe200078e18ff */
[----:B------:R-:W2:Y:S01]  /*1e780*/  S2R R10, SR_TID.X ;  /* 0x00000000000a7919 */ /* 0x000ea20000002100 */
[----:B0-----:R-:W-:Y:S01]  /*1e790*/  SHF.L.U32 R12, R31, 0x1f, RZ ;  /* 0x0000001f1f0c7819 */ /* 0x001fe200000006ff */
[----:B------:R-:W-:Y:S03]  /*1e7a0*/  BSSY B2, `(.L_x_2921) ;  /* 0x0000005000027945 */ /* 0x000fe60003800000 */
[----:B------:R-:W0:Y:S01]  /*1e7b0*/  SYNCS.PHASECHK.TRANS64.TRYWAIT P0, [R13+URZ+0x2a8a0], R12 ;  /* 0x02a8a00c0d0075a7 */ /* 0x000e22000800017f */
[----:B--2---:R-:W-:-:S04]  /*1e7c0*/  LOP3.LUT R10, R10, 0x7f, RZ, 0xc0, !PT ;  /* 0x0000007f0a0a7812 */ /* 0x004fc800078ec0ff */
[----:B------:R-:W-:Y:S01]  /*1e7d0*/  ISETP.NE.AND P1, PT, R10, RZ, PT ;  /* 0x000000ff0a00720c */ /* 0x000fe20003f25270 */
[----:B0-----:R-:W-:-:S12]  /*1e7e0*/  @!P0 BRA `(.L_x_2922) ;  /* 0x0000007000948947 */ /* 0x001fd80003800000 */
.L_x_3083:
[----:B------:R-:W-:Y:S05]  /*1e7f0*/  BSYNC B2 ;  /* 0x0000000000027941 */ /* 0x000fea0003800000 */
.L_x_2921:
[----:B------:R-:W-:Y:S04]  /*1e800*/  BSSY B2, `(.L_x_2923) ;  /* 0x0000009000027945 */ /* 0x000fe80003800000 */
[----:B------:R-:W-:Y:S05]  /*1e810*/  @P1 BRA `(.L_x_2924) ;  /* 0x00000000001c1947 */ /* 0x000fea0003800000 */
[----:B------:R-:W2:Y:S01]  /*1e820*/  S2R R10, SR_TID.X ;  /* 0x00000000000a7919 */ /* 0x000ea20000002100 */
[----:B-1----:R-:W-:-:S04]  /*1e830*/  IMAD.MOV.U32 R9, RZ, RZ, 0x9000 ;  /* 0x00009000ff097424 */ /* 0x002fc800078e00ff */
[----:B------:R3:W-:Y:S01]  /*1e840*/  SYNCS.ARRIVE.TRANS64 RZ, [R13+URZ+0x2a890], R9 ;  /* 0x02a890090dff79a7 */ /* 0x0007e2000800003f */
[----:B--2---:R-:W-:-:S04]  /*1e850*/  LOP3.LUT R10, R10, 0x1f, RZ, 0xc0, !PT ;  /* 0x0000001f0a0a7812 */ /* 0x004fc800078ec0ff */
[----:B------:R-:W-:-:S13]  /*1e860*/  ISETP.NE.AND P0, PT, R10, RZ, PT ;  /* 0x000000ff0a00720c */ /* 0x000fda0003f05270 */
[----:B---3--:R-:W-:Y:S05]  /*1e870*/  @!P0 BRA `(.L_x_2924) ;  /* 0x0000000000048947 */ /* 0x008fea0003800000 */
[----:B------:R-:W-:Y:S01]  /*1e880*/  BPT.TRAP 0x1 ;  /* 0x000000040000795c */ /* 0x000fe20000300000 */
.L_x_2924:
[----:B------:R-:W-:Y:S05]  /*1e890*/  BSYNC B2 ;  /* 0x0000000000027941 */ /* 0x000fea0003800000 */
.L_x_2923:
[----:B------:R-:W-:Y:S01]  /*1e8a0*/  IMAD.MOV.U32 R20, RZ, RZ, RZ ;  /* 0x000000ffff147224 */ /* 0x000fe200078e00ff */
[----:B------:R-:W-:Y:S01]  /*1e8b0*/  UIADD3 UR4, UP0, UR38, 0x570, URZ ;  /* 0x0000057026047890 */ /* 0x000fe2000ff1e03f */
[----:B------:R-:W-:Y:S01]  /*1e8c0*/  IMAD R10, R3, 0x60, R0 ;  /* 0x00000060030a7824 */ /* 0x000fe200078e0200 */
[----:B------:R-:W-:Y:S01]  /*1e8d0*/  PLOP3.LUT P0, PT, PT, PT, PT, 0x80, 0x0 ;  /* 0x000000000000781c */ /* 0x000fe20003f0f070 */
[----:B------:R-:W-:Y:S01]  /*1e8e0*/  IMAD R11, R25, 0x9000, R22 ;  /* 0x00009000190b7824 */ /* 0x000fe200078e0216 */
[----:B------:R-:W-:Y:S01]  /*1e8f0*/  R2UR UR10, R20 ;  /* 0x00000000140a72ca */ /* 0x000fe200000e0000 */
[----:B-1----:R-:W-:Y:S01]  /*1e900*/  VIADD R9, R13, 0x2a890 ;  /* 0x0002a8900d097836 */ /* 0x002fe20000000000 */
[----:B------:R-:W-:Y:S01]  /*1e910*/  IADD3 R10, R10, -0x60, RZ ;  /* 0xffffffa00a0a7810 */ /* 0x000fe20007ffe0ff */
[----:B------:R-:W-:Y:S01]  /*1e920*/  VIADD R14, R11, 0x18400 ;  /* 0x000184000b0e7836 */ /* 0x000fe20000000000 */
[----:B------:R-:W-:Y:S01]  /*1e930*/  UIADD3.X UR5, URZ, UR39, URZ, UP0, !UPT ;  /* 0x000000273f057290 */ /* 0x000fe200087fe43f */
[----:B------:R-:W-:Y:S01]  /*1e940*/  UMOV UR6, 0x0 ;  /* 0x0000000000067882 */ /* 0x000fe20000000000 */
[----:B------:R-:W-:-:S10]  /*1e950*/  UMOV UR7, 0x12f00000 ;  /* 0x12f0000000077882 */ /* 0x000fd40000000000 */
.L_x_2925:
        /* <DEDUP_REMOVED lines=10> */
[----:B------:R-:W-:Y:S01]  /*1ea00*/  MOV R21, 0x40 ;  /* 0x0000004000157802 */ /* 0x000fe20000000f00 */
[----:B------:R-:W-:Y:S01]  /*1ea10*/  VIADD R14, R11, 0x1b400 ;  /* 0x0001b4000b0e7836 */ /* 0x000fe20000000000 */
[----:B------:R-:W-:Y:S01]  /*1ea20*/  PLOP3.LUT P0, PT, PT, PT, PT, 0x80, 0x0 ;  /* 0x000000000000781c */ /* 0x000fe20003f0f070 */
[----:B------:R-:W-:Y:S01]  /*1ea30*/  UMOV UR6, 0x0 ;  /* 0x0000000000067882 */ /* 0x000fe20000000000 */
[----:B------:R-:W-:Y:S01]  /*1ea40*/  R2UR UR10, R21 ;  /* 0x00000000150a72ca */ /* 0x000fe200000e0000 */
[----:B------:R-:W-:-:S14]  /*1ea50*/  UMOV UR7, 0x12f00000 ;  /* 0x12f0000000077882 */ /* 0x000fdc0000000000 */
.L_x_2926:
        /* <DEDUP_REMOVED lines=15> */
.L_x_2927:
        /* <DEDUP_REMOVED lines=13> */
.L_x_3084:
[----:B------:R-:W-:Y:S05]  /*1ec20*/  BSYNC B2 ;  /* 0x0000000000027941 */ /* 0x000fea0003800000 */
.L_x_2928:
[----:B------:R-:W-:Y:S01]  /*1ec30*/  BSSY B2, `(.L_x_2930) ;  /* 0x000000b000027945 */ /* 0x000fe20003800000 */
[----:B------:R-:W-:Y:S01]  /*1ec40*/  MOV R14, 0x0 ;  /* 0x00000000000e7802 */ /* 0x000fe20000000f00 */
[----:B------:R-:W-:Y:S02]  /*1ec50*/  IMAD.MOV.U32 R15, RZ, RZ, 0x12f00000 ;  /* 0x12f00000ff0f7424 */ /* 0x000fe400078e00ff */
        /* <DEDUP_REMOVED lines=8> */
.L_x_2931:
[----:B------:R-:W-:Y:S05]  /*1ece0*/  BSYNC B2 ;  /* 0x0000000000027941 */ /* 0x000fea0003800000 */
.L_x_2930:
        /* <DEDUP_REMOVED lines=9> */
.L_x_2932:
        /* <DEDUP_REMOVED lines=15> */
.L_x_2933:
        /* <DEDUP_REMOVED lines=9> */
[----:B--2---:R-:W-:Y:S05]  /*1ef00*/  @P0 BRA.U.ANY `(.L_x_2933) ;  /* 0xfffffffd00d80947 */ /* 0x004fea000393ffff */
.L_x_2920:
[----:B------:R-:W-:Y:S05]  /*1ef10*/  BSYNC B1 ;  /* 0x0000000000017941 */ /* 0x000fea0003800000 */
.L_x_2919:
[----:B------:R-:W-:Y:S01]  /*1ef20*/  VIADD R13, R3, 0xfffffffe ;  /* 0xfffffffe030d7836 */ /* 0x000fe20000000000 */
[----:B------:R-:W-:Y:S02]  /*1ef30*/  IADD3 R25, R25, 0x1, RZ ;  /* 0x0000000119197810 */ /* 0x000fe40007ffe0ff */
[----:B------:R-:W-:Y:S02]  /*1ef40*/  PLOP3.LUT P0, PT, PT, PT, PT, 0x8, 0x0 ;  /* 0x000000000000781c */ /* 0x000fe40003f0e170 */
[----:B------:R-:W-:Y:S02]  /*1ef50*/  ISETP.GE.AND P2, PT, R13, R6, PT ;  /* 0x000000060d00720c */ /* 0x000fe40003f46270 */
[----:B------:R-:W-:-:S04]  /*1ef60*/  ISETP.NE.AND P1, PT, R25, 0x2, PT ;  /* 0x000000021900780c */ /* 0x000fc80003f25270 */
[----:B------:R-:W-:Y:S02]  /*1ef70*/  SEL R3, RZ, 0x1, P1 ;  /* 0x00000001ff037807 */ /* 0x000fe40000800000 */
[----:B------:R-:W-:Y:S02]  /*1ef80*/  SEL R25, R25, RZ, P1 ;  /* 0x000000ff19197207 */ /* 0x000fe40000800000 */
[----:B------:R-:W-:-:S03]  /*1ef90*/  LOP3.LUT R31, R31, R3, RZ, 0x3c, !PT ;  /* 0x000000031f1f7212 */ /* 0x000fc600078e3cff */
[----:B------:R-:W-:Y:S05]  /*1efa0*/  @!P2 BRA `(.L_x_2913) ;  /* 0x000000080014a947 */ /* 0x000fea0003800000 */
.L_x_2949:
[----:B------:R-:W-:Y:S05]  /*1efb0*/  YIELD ;  /* 0x0000000000007946 */ /* 0x000fea0003800000 */
[----:B------:R-:W-:Y:S04]  /*1efc0*/  BSSY B1, `(.L_x_2934) ;  /* 0x000007b000017945 */ /* 0x000fe80003800000 */
[----:B------:R-:W-:Y:S05]  /*1efd0*/  @!P6 BRA `(.L_x_2935) ;  /* 0x0000000400e4e947 */ /* 0x000fea0003800000 */
[----:B0-----:R-:W-:Y:S01]  /*1efe0*/  IMAD R12, R25, 0x8, R22 ;  /* 0x00000008190c7824 */ /* 0x001fe200078e0216 */
[----:B------:R-:W-:Y:S01]  /*1eff0*/  SHF.L.U32 R11, R31, 0x1f, RZ ;  /* 0x0000001f1f0b7819 */ /* 0x000fe200000006ff */
[----:B------:R-:W0:Y:S01]  /*1f000*/  S2R R3, SR_TID.X ;  /* 0x0000000000037919 */ /* 0x000e220000002100 */
[----:B------:R-:W-:Y:S02]  /*1f010*/  BSSY B2, `(.L_x_2936) ;  /* 0x0000005000027945 */ /* 0x000fe40003800000 */
[----:B------:R-:W2:Y:S01]  /*1f020*/  SYNCS.PHASECHK.TRANS64.TRYWAIT P1, [R12+URZ+0x2a8a0], R11 ;  /* 0x02a8a00b0c0075a7 */ /* 0x000ea2000802017f */
[----:B0-----:R-:W-:-:S04]  /*1f030*/  LOP3.LUT R3, R3, 0x7f, RZ, 0xc0, !PT ;  /* 0x0000007f03037812 */ /* 0x001fc800078ec0ff */
[----:B------:R-:W-:Y:S01]  /*1f040*/  ISETP.NE.AND P2, PT, R3, RZ, PT ;  /* 0x000000ff0300720c */ /* 0x000fe20003f45270 */
[----:B--2---:R-:W-:-:S12]  /*1f050*/  @!P1 BRA `(.L_x_2937) ;  /* 0x0000006800a09947 */ /* 0x004fd80003800000 */
.L_x_3085:
[----:B------:R-:W-:Y:S05]  /*1f060*/  BSYNC B2 ;  /* 0x0000000000027941 */ /* 0x000fea0003800000 */
.L_x_2936:
[----:B------:R-:W-:Y:S04]  /*1f070*/  BSSY B2, `(.L_x_2938) ;  /* 0x0000009000027945 */ /* 0x000fe80003800000 */
[----:B------:R-:W-:Y:S05]  /*1f080*/  @P2 BRA `(.L_x_2939) ;  /* 0x00000000001c2947 */ /* 0x000fea0003800000 */
[----:B-1----:R-:W1:Y:S01]  /*1f090*/  S2R R9, SR_TID.X ;  /* 0x0000000000097919 */ /* 0x002e620000002100 */
[----:B------:R-:W-:-:S04]  /*1f0a0*/  MOV R3, 0x9000 ;  /* 0x0000900000037802 */ /* 0x000fc80000000f00 */
[----:B------:R2:W-:Y:S01]  /*1f0b0*/  SYNCS.ARRIVE.TRANS64 RZ, [R12+URZ+0x2a890], R3 ;  /* 0x02a890030cff79a7 */ /* 0x0005e2000800003f */
[----:B-1----:R-:W-:-:S04]  /*1f0c0*/  LOP3.LUT R9, R9, 0x1f, RZ, 0xc0, !PT ;  /* 0x0000001f09097812 */ /* 0x002fc800078ec0ff */
[----:B------:R-:W-:-:S13]  /*1f0d0*/  ISETP.NE.AND P1, PT, R9, RZ, PT ;  /* 0x000000ff0900720c */ /* 0x000fda0003f25270 */
[----:B--2---:R-:W-:Y:S05]  /*1f0e0*/  @!P1 BRA `(.L_x_2939) ;  /* 0x0000000000049947 */ /* 0x004fea0003800000 */
[----:B------:R-:W-:Y:S01]  /*1f0f0*/  BPT.TRAP 0x1 ;  /* 0x000000040000795c */ /* 0x000fe20000300000 */
.L_x_2939:
[----:B------:R-:W-:Y:S05]  /*1f100*/  BSYNC B2 ;  /* 0x0000000000027941 */ /* 0x000fea0003800000 */
.L_x_2938:
[----:B------:R-:W-:Y:S01]  /*1f110*/  IMAD.MOV.U32 R20, RZ, RZ, RZ ;  /* 0x000000ffff147224 */ /* 0x000fe200078e00ff */
[----:B------:R-:W-:Y:S01]  /*1f120*/  UIADD3 UR4, UP0, UR38, 0x570, URZ ;  /* 0x0000057026047890 */ /* 0x000fe2000ff1e03f */
[----:B------:R-:W-:Y:S01]  /*1f130*/  IMAD R10, R25, 0x9000, R22 ;  /* 0x00009000190a7824 */ /* 0x000fe200078e0216 */
[----:B------:R-:W-:Y:S01]  /*1f140*/  PLOP3.LUT P1, PT, PT, PT, PT, 0x80, 0x0 ;  /* 0x000000000000781c */ /* 0x000fe20003f2f070 */
[----:B-1----:R-:W-:Y:S01]  /*1f150*/  IMAD R9, R13, 0x60, R0 ;  /* 0x000000600d097824 */ /* 0x002fe200078e0200 */
[----:B------:R-:W-:Y:S01]  /*1f160*/  R2UR UR10, R20 ;  /* 0x00000000140a72ca */ /* 0x000fe200000e0000 */
[----:B------:R-:W-:Y:S01]  /*1f170*/  VIADD R3, R12, 0x2a890 ;  /* 0x0002a8900c037836 */ /* 0x000fe20000000000 */
[----:B------:R-:W-:Y:S01]  /*1f180*/  IADD3 R14, R10, 0x18400, RZ ;  /* 0x000184000a0e7810 */ /* 0x000fe20007ffe0ff */
[----:B------:R-:W-:Y:S01]  /*1f190*/  UIADD3.X UR5, URZ, UR39, URZ, UP0, !UPT ;  /* 0x000000273f057290 */ /* 0x000fe200087fe43f */
[----:B------:R-:W-:Y:S01]  /*1f1a0*/  UMOV UR6, 0x0 ;  /* 0x0000000000067882 */ /* 0x000fe20000000000 */
[----:B------:R-:W-:-:S10]  /*1f1b0*/  UMOV UR7, 0x12f00000 ;  /* 0x12f0000000077882 */ /* 0x000fd40000000000 */
.L_x_2940:
        /* <DEDUP_REMOVED lines=16> */
.L_x_2941:
        /* <DEDUP_REMOVED lines=11> */
[----:B------:R-:W-:Y:S01]  /*1f370*/  UMOV UR6, 0x0 ;  /* 0x0000000000067882 */ /* 0x000fe20000000000 */
[----:B------:R-:W-:Y:S01]  /*1f380*/  IADD3 R10, R10, 0x1e400, RZ ;  /* 0x0001e4000a0a7810 */ /* 0x000fe20007ffe0ff */
[----:B------:R-:W-:Y:S01]  /*1f390*/  UMOV UR7, 0x12f00000 ;  /* 0x12f0000000077882 */ /* 0x000fe20000000000 */
[----:B------:R-:W-:-:S09]  /*1f3a0*/  UMOV UR10, 0x80 ;  /* 0x00000080000a7882 */ /* 0x000fd20000000000 */
.L_x_2942:
        /* <DEDUP_REMOVED lines=13> */
.L_x_3086:
[----:B------:R-:W-:Y:S05]  /*1f480*/  BSYNC B2 ;  /* 0x0000000000027941 */ /* 0x000fea0003800000 */
.L_x_2943:
        /* <DEDUP_REMOVED lines=11> */
.L_x_2946:
[----:B------:R-:W-:Y:S05]  /*1f540*/  BSYNC B2 ;  /* 0x0000000000027941 */ /* 0x000fea0003800000 */
.L_x_2945:
        /* <DEDUP_REMOVED lines=9> */
.L_x_2947:
        /* <DEDUP_REMOVED lines=15> */
.L_x_2948:
        /* <DEDUP_REMOVED lines=10> */
.L_x_2935:
[----:B------:R-:W-:Y:S05]  /*1f770*/  BSYNC B1 ;  /* 0x0000000000017941 */ /* 0x000fea0003800000 */
.L_x_2934:
[----:B------:R-:W-:Y:S01]  /*1f780*/  ISETP.GT.AND P2, PT, R13, R6, PT ;  /* 0x000000060d00720c */ /* 0x000fe20003f44270 */
[----:B------:R-:W-:Y:S02]  /*1f790*/  VIADD R25, R25, 0x1 ;  /* 0x0000000119197836 */ /* 0x000fe40000000000 */
[----:B------:R-:W-:-:S03]  /*1f7a0*/  VIADD R13, R13, 0xffffffff ;  /* 0xffffffff0d0d7836 */ /* 0x000fc60000000000 */
[----:B------:R-:W-:-:S04]  /*1f7b0*/  ISETP.NE.AND P1, PT, R25, 0x2, PT ;  /* 0x000000021900780c */ /* 0x000fc80003f25270 */
[----:B------:R-:W-:Y:S02]  /*1f7c0*/  SEL R3, RZ, 0x1, P1 ;  /* 0x00000001ff037807 */ /* 0x000fe40000800000 */
[----:B------:R-:W-:Y:S02]  /*1f7d0*/  SEL R25, R25, RZ, P1 ;  /* 0x000000ff19197207 */ /* 0x000fe40000800000 */
[----:B------:R-:W-:Y:S01]  /*1f7e0*/  LOP3.LUT R31, R31, R3, RZ, 0x3c, !PT ;  /* 0x000000031f1f7212 */ /* 0x000fe200078e3cff */
[----:B------:R-:W-:Y:S06]  /*1f7f0*/  @P2 BRA `(.L_x_2949) ;  /* 0xfffffff400ec2947 */ /* 0x000fec000383ffff */
.L_x_2913:
[----:B------:R-:W-:Y:S05]  /*1f800*/  BSYNC B0 ;  /* 0x0000000000007941 */ /* 0x000fea0003800000 */
.L_x_2912:
[----:B------:R-:W2:Y:S01]  /*1f810*/  LDC R0, c[0x0][0x448] ;  /* 0x00011200ff007b82 */ /* 0x000ea20000000800 */
[----:B------:R-:W-:Y:S01]  /*1f820*/  LEA R2, R17, 0x7f, 0x7 ;  /* 0x0000007f11027811 */ /* 0x000fe200078e38ff */
[----:B------:R-:W-:Y:S06]  /*1f830*/  @!P0 WARPSYNC.ALL ;  /* 0x0000000000008948 */ /* 0x000fec0003800000 */
[----:B------:R-:W-:Y:S01]  /*1f840*/  @!P0 BAR.SYNC.DEFER_BLOCKING 0xc, 0x180 ;  /* 0x0306000000008b1d */ /* 0x000fe20000010000 */
[----:B------:R-:W-:-:S05]  /*1f850*/  ISETP.NE.AND P2, PT, R5, RZ, PT ;  /* 0x000000ff0500720c */ /* 0x000fca0003f45270 */
[----:B------:R-:W-:Y:S08]  /*1f860*/  BSSY B0, `(.L_x_2950) ;  /* 0x0000029000007945 */ /* 0x000ff00003800000 */
[----:B------:R-:W3:Y:S01]  /*1f870*/  @!P2 LDC R5, c[0x0][0x9f0] ;  /* 0x00027c00ff05ab82 */ /* 0x000ee20000000800 */
[----:B--2---:R-:W-:-:S13]  /*1f880*/  ISETP.NE.AND P1, PT, R0, 0x1, PT ;  /* 0x000000010000780c */ /* 0x004fda0003f25270 */
[----:B-1----:R-:W1:Y:S08]  /*1f890*/  @P1 LDC R9, c[0x0][0x44c] ;  /* 0x00011300ff091b82 */ /* 0x002e700000000800 */
[----:B------:R-:W2:Y:S01]  /*1f8a0*/  @P1 LDC R3, c[0x0][0x450] ;  /* 0x00011400ff031b82 */ /* 0x000ea20000000800 */
[----:B-1----:R-:W-:-:S05]  /*1f8b0*/  @P1 IMAD.HI.U32 R0, R2, R9, RZ ;  /* 0x0000000902001227 */ /* 0x002fca00078e00ff */
[----:B--2---:R-:W-:Y:S01]  /*1f8c0*/  @P1 SHF.R.U32.HI R2, RZ, R3, R0 ;  /* 0x00000003ff021219 */ /* 0x004fe20000011600 */
[----:B------:R-:W-:-:S03]  /*1f8d0*/  IMAD.MOV.U32 R0, RZ, RZ, RZ ;  /* 0x000000ffff007224 */ /* 0x000fc600078e00ff */
[----:B------:R-:W-:-:S05]  /*1f8e0*/  IADD3 R2, R8, R2, RZ ;  /* 0x0000000208027210 */ /* 0x000fca0007ffe0ff */
[----:B------:R-:W-:-:S05]  /*1f8f0*/  IMAD.HI R2, R2, 0x2aaaaaab, RZ ;  /* 0x2aaaaaab02027827 */ /* 0x000fca00078e02ff */
[----:B------:R-:W-:-:S04]  /*1f900*/  SHF.R.U32.HI R3, RZ, 0x1f, R2 ;  /* 0x0000001fff037819 */ /* 0x000fc80000011602 */
[----:B------:R-:W-:-:S04]  /*1f910*/  LEA.HI.SX32 R2, R2, R3, 0x1c ;  /* 0x0000000302027211 */ /* 0x000fc800078fe2ff */
[----:B------:R-:W-:-:S04]  /*1f920*/  VIMNMX R7, R7, R2, PT ;  /* 0x0000000207077248 */ /* 0x000fc80003fe0100 */
[----:B------:R-:W-:-:S13]  /*1f930*/  ISETP.GE.AND P1, PT, R7, 0x1, PT ;  /* 0x000000010700780c */ /* 0x000fda0003f26270 */
[----:B---3--:R-:W-:Y:S05]  /*1f940*/  @!P1 BRA `(.L_x_2951) ;  /* 0x0000000000689947 */ /* 0x008fea0003800000 */
[-C--:B------:R-:W-:Y:S01]  /*1f950*/  IABS R0, R5.reuse ;  /* 0x0000000500007213 */ /* 0x080fe20000000000 */
[----:B------:R-:W-:Y:S01]  /*1f960*/  IMAD.MOV.U32 R2, RZ, RZ, RZ ;  /* 0x000000ffff027224 */ /* 0x000fe200078e00ff */
[----:B------:R-:W-:Y:S02]  /*1f970*/  IABS R8, R5 ;  /* 0x0000000500087213 */ /* 0x000fe40000000000 */
[----:B------:R-:W1:Y:S03]  /*1f980*/  I2F.RP R9, R0 ;  /* 0x0000000000097306 */ /* 0x000e660000209400 */
[----:B------:R-:W-:-:S05]  /*1f990*/  IMAD.MOV R8, RZ, RZ, -R8 ;  /* 0x000000ffff087224 */ /* 0x000fca00078e0a08 */
[----:B-1----:R-:W1:Y:S02]  /*1f9a0*/  MUFU.RCP R9, R9 ;  /* 0x0000000900097308 */ /* 0x002e640000001000 */
[----:B-1----:R-:W-:-:S06]  /*1f9b0*/  VIADD R10, R9, 0xffffffe ;  /* 0x0ffffffe090a7836 */ /* 0x002fcc0000000000 */
[----:B------:R-:W1:Y:S02]  /*1f9c0*/  F2I.FTZ.U32.TRUNC.NTZ R3, R10 ;  /* 0x0000000a00037305 */ /* 0x000e64000021f000 */
[----:B-1----:R-:W-:-:S05]  /*1f9d0*/  IADD3 R11, RZ, -R3, RZ ;  /* 0x80000003ff0b7210 */ /* 0x002fca0007ffe0ff */
[----:B------:R-:W-:-:S04]  /*1f9e0*/  IMAD R11, R11, R0, RZ ;  /* 0x000000000b0b7224 */ /* 0x000fc800078e02ff */
[----:B------:R-:W-:Y:S01]  /*1f9f0*/  IMAD.HI.U32 R6, R3, R11, R2 ;  /* 0x0000000b03067227 */ /* 0x000fe200078e0002 */
[----:B------:R-:W-:-:S04]  /*1fa00*/  IADD3 R3, R5, -0x1, R7 ;  /* 0xffffffff05037810 */ /* 0x000fc80007ffe007 */
[----:B------:R-:W-:Y:S02]  /*1fa10*/  IABS R2, R3 ;  /* 0x0000000300027213 */ /* 0x000fe40000000000 */
[----:B------:R-:W-:-:S03]  /*1fa20*/  LOP3.LUT R3, R3, R5, RZ, 0x3c, !PT ;  /* 0x0000000503037212 */ /* 0x000fc600078e3cff */
        /* <DEDUP_REMOVED lines=12> */
.L_x_2951:
[----:B------:R-:W-:Y:S05]  /*1faf0*/  BSYNC B0 ;  /* 0x0000000000007941 */ /* 0x000fea0003800000 */
.L_x_2950:
[-C--:B------:R-:W-:Y:S01]  /*1fb00*/  IMAD R2, R4, R0.reuse, RZ ;  /* 0x0000000004027224 */ /* 0x080fe200078e02ff */
[----:B------:R-:W-:Y:S04]  /*1fb10*/  BSSY B7, `(.L_x_2952) ;  /* 0x0000377000077945 */ /* 0x000fe80003800000 */
[----:B------:R-:W-:Y:S01]  /*1fb20*/  VIADDMNMX R30, R2, R0, R7, PT ;  /* 0x00000000021e7246 */ /* 0x000fe20003800107 */
[----:B------:R1:W-:Y:S03]  /*1fb30*/  STL [R1], R2 ;  /* 0x0000000201007387 */ /* 0x0003e60000100800 */
        /* <DEDUP_REMOVED lines=10> */
[----:B------:R-:W1:Y:S01]  /*1fbe0*/  FLO.U32 R0, UR4 ;  /* 0x0000000400007d00 */ /* 0x000e6200080e0000 */
[----:B------:R-:W-:Y:S01]  /*1fbf0*/  ULDC.64 UR6, c[0x0][0x208] ;  /* 0x0000820000067ab9 */ /* 0x000fe20000000a00 */
[----:B-1----:R-:W-:-:S06]  /*1fc00*/  ISETP.EQ.U32.AND P0, PT, R0, R5, PT ;  /* 0x000000050000720c */ /* 0x002fcc0003f02070 */
[----:B------:R-:W2:Y:S07]  /*1fc10*/  POPC R5, UR4 ;  /* 0x0000000400057d09 */ /* 0x000eae0008000000 */
[----:B--2---:R-:W2:Y:S01]  /*1fc20*/  @P0 ATOMG.E.ADD.STRONG.GPU PT, R3, desc[UR6][R2.64], R5 ;  /* 0x00000005020309a8 */ /* 0x004ea200081ee1c6 */
[----:B------:R-:W1:Y:S02]  /*1fc30*/  S2R R4, SR_LTMASK ;  /* 0x0000000000047919 */ /* 0x000e640000003900 */
[----:B-1----:R-:W-:-:S04]  /*1fc40*/  LOP3.LUT R4, R4, UR4, RZ, 0xc0, !PT ;  /* 0x0000000404047c12 */ /* 0x002fc8000f8ec0ff */
[----:B------:R-:W1:Y:S01]  /*1fc50*/  POPC R7, R4 ;  /* 0x0000000400077309 */ /* 0x000e620000000000 */
[----:B--2---:R-:W1:Y:S02]  /*1fc60*/  SHFL.IDX PT, R0, R3, R0, 0x1f ;  /* 0x00001f0003007589 */ /* 0x004e6400000e0000 */
[----:B-1----:R-:W-:Y:S01]  /*1fc70*/  IADD3 R16, R0, UR36, R7 ;  /* 0x0000002400107c10 */ /* 0x002fe2000fffe007 */
[----:B------:R-:W-:Y:S06]  /*1fc80*/  BRA `(.L_x_2954) ;  /* 0x00000034007c7947 */ /* 0x000fec0003800000 */
.L_x_2953:
        /* <DEDUP_REMOVED lines=12> */
[----:B------:R-:W-:Y:S01]  /*1fd50*/  MOV R7, UR9 ;  /* 0x0000000900077c02 */ /* 0x000fe20008000f00 */
[----:B------:R-:W-:Y:S01]  /*1fd60*/  IMAD.U32 R10, RZ, RZ, UR4 ;  /* 0x00000004ff0a7e24 */ /* 0x000fe2000f8e00ff */
[----:B------:R-:W-:Y:S01]  /*1fd70*/  MOV R8, 0x70 ;  /* 0x0000007000087802 */ /* 0x000fe20000000f00 */
[----:B------:R-:W-:-:S02]  /*1fd80*/  IMAD.U32 R11, RZ, RZ, UR5 ;  /* 0x00000005ff0b7e24 */ /* 0x000fc4000f8e00ff */
[----:B0-----:R-:W-:Y:S02]  /*1fd90*/  IMAD.MOV.U32 R12, RZ, RZ, 0x1 ;  /* 0x00000001ff0c7424 */ /* 0x001fe400078e00ff */
[----:B------:R-:W-:-:S07]  /*1fda0*/  IMAD.MOV.U32 R13, RZ, RZ, RZ ;  /* 0x000000ffff0d7224 */ /* 0x000fce00078e00ff */
[----:B------:R-:W-:-:S07]  /*1fdb0*/  LEPC R20, `(.L_x_2956) ;  /* 0x000000001014794e */ /* 0x000fce0000000000 */
[----:B-1----:R-:W-:Y:S05]  /*1fdc0*/  CALL.ABS.NOINC R2 ;  /* 0x0000000002007343 */ /* 0x002fea0003c00000 */
.L_x_2956:
[----:B------:R-:W-:Y:S05]  /*1fdd0*/  BSYNC B6 ;  /* 0x0000000000067941 */ /* 0x000fea0003800000 */
.L_x_2955:
        /* <DEDUP_REMOVED lines=17> */
[----:B01----:R-:W-:-:S07]  /*1fef0*/  IMAD.MOV.U32 R12, RZ, RZ, 0x1 ;  /* 0x00000001ff0c7424 */ /* 0x003fce00078e00ff */
[----:B------:R-:W-:-:S07]  /*1ff00*/  LEPC R20, `(.L_x_2959) ;  /* 0x000000001014794e */ /* 0x000fce0000000000 */
[----:B--2---:R-:W-:Y:S05]  /*1ff10*/  CALL.ABS.NOINC R2 ;  /* 0x0000000002007343 */ /* 0x004fea0003c00000 */
.L_x_2959:
        /* <DEDUP_REMOVED lines=15> */
.L_x_2958:
[----:B------:R-:W-:Y:S05]  /*20010*/  BSYNC B6 ;  /* 0x0000000000067941 */ /* 0x000fea0003800000 */
.L_x_2957:
[----:B------:R-:W2:Y:S01]  /*20020*/  LDL R20, [R1+0x4] ;  /* 0x0000040001147983 */ /* 0x000ea20000100800 */
[----:B------:R-:W-:Y:S01]  /*20030*/  ULDC.64 UR4, c[0x0][0x9f8] ;  /* 0x00027e0000047ab9 */ /* 0x000fe20000000a00 */
[----:B------:R-:W-:Y:S01]  /*20040*/  ULDC.64 UR6, c[0x0][0x208] ;  /* 0x0000820000067ab9 */ /* 0x000fe20000000a00 */
[----:B------:R-:W-:Y:S01]  /*20050*/  ISETP.NE.U32.AND P0, PT, RZ, UR4, PT ;  /* 0x00000004ff007c0c */ /* 0x000fe2000bf05070 */
[----:B------:R-:W1:Y:S01]  /*20060*/  S2R R21, SR_TID.X ;  /* 0x0000000000157919 */ /* 0x000e620000002100 */
[----:B------:R-:W3:Y:S02]  /*20070*/  LDC R0, c[0x0][0x430] ;  /* 0x00010c00ff007b82 */ /* 0x000ee40000000800 */
[----:B------:R-:W-:-:S13]  /*20080*/  ISETP.NE.AND.EX P0, PT, RZ, UR5, PT, P0 ;  /* 0x00000005ff007c0c */ /* 0x000fda000bf05300 */
[----:B------:R-:W-:Y:S01]  /*20090*/  @P0 IADD3 R2, P1, R23, UR4, RZ ;  /* 0x0000000417020c10 */ /* 0x000fe2000ff3e0ff */
[----:B------:R-:W4:Y:S01]  /*200a0*/  S2R R9, SR_TID.X ;  /* 0x0000000000097919 */ /* 0x000f220000002100 */
[----:B------:R-:W-:Y:S01]  /*200b0*/  VIADD R26, R30, 0xffffffff ;  /* 0xffffffff1e1a7836 */ /* 0x000fe20000000000 */
[----:B------:R-:W-:Y:S01]  /*200c0*/  ULDC UR4, c[0x0][0x320] ;  /* 0x0000c80000047ab9 */ /* 0x000fe20000000800 */
[----:B------:R-:W-:-:S05]  /*200d0*/  @P0 IADD3.X R3, R24, UR5, RZ, P1, !PT ;  /* 0x0000000518030c10 */ /* 0x000fca0008ffe4ff */
[----:B------:R0:W2:Y:S01]  /*200e0*/  @P0 LDG.E R33, desc[UR6][R2.64] ;  /* 0x0000000602210981 */ /* 0x0000a2000c1e1900 */
[----:B---3--:R-:W-:Y:S02]  /*200f0*/  ISETP.NE.AND P1, PT, R0, 0x1, PT ;  /* 0x000000010000780c */ /* 0x008fe40003f25270 */
[----:B-1----:R-:W-:-:S04]  /*20100*/  LOP3.LUT R21, R21, 0x7f, RZ, 0xc0, !PT ;  /* 0x0000007f15157812 */ /* 0x002fc800078ec0ff */
[----:B------:R-:W-:-:S07]  /*20110*/  SHF.R.U32.HI R21, RZ, 0x3, R21 ;  /* 0x00000003ff157819 */ /* 0x000fce0000011615 */
[----:B------:R-:W1:Y:S08]  /*20120*/  @P1 LDC R8, c[0x0][0x434] ;  /* 0x00010d00ff081b82 */ /* 0x000e700000000800 */
[----:B------:R-:W3:Y:S01]  /*20130*/  @P1 LDC R6, c[0x0][0x438] ;  /* 0x00010e00ff061b82 */ /* 0x000ee20000000800 */
[----:B----4-:R-:W-:-:S05]  /*20140*/  IMAD.SHL.U32 R9, R9, 0x10, RZ ;  /* 0x0000001009097824 */ /* 0x010fca00078e00ff */
[----:B------:R-:W-:Y:S02]  /*20150*/  LOP3.LUT R9, R21, 0x70, R9, 0xf8, !PT ;  /* 0x0000007015097812 */ /* 0x000fe400078ef809 */
[----:B------:R-:W4:Y:S03]  /*20160*/  S2R R21, SR_TID.X ;  /* 0x0000000000157919 */ /* 0x000f260000002100 */
[----:B------:R-:W-:-:S05]  /*20170*/  IMAD R4, R26, 0x60, R9 ;  /* 0x000000601a047824 */ /* 0x000fca00078e0209 */
[----:B------:R-:W-:-:S04]  /*20180*/  ISETP.GE.AND P0, PT, R4, R37, PT ;  /* 0x000000250400720c */ /* 0x000fc80003f06270 */
[----:B------:R-:W-:Y:S01]  /*20190*/  ISETP.GT.U32.OR P0, PT, R9, 0x5f, P0 ;  /* 0x0000005f0900780c */ /* 0x000fe20000704470 */
[----:B----4-:R-:W-:-:S05]  /*201a0*/  IMAD.SHL.U32 R21, R21, 0x8, RZ ;  /* 0x0000000815157824 */ /* 0x010fca00078e00ff */
[----:B------:R-:W-:Y:S02]  /*201b0*/  LOP3.LUT R21, R21, 0x38, RZ, 0xc0, !PT ;  /* 0x0000003815157812 */ /* 0x000fe400078ec0ff */
[----:B------:R-:W-:Y:S01]  /*201c0*/  LOP3.LUT R27, R27, 0xfffffff7, RZ, 0xc0, !PT ;  /* 0xfffffff71b1b7812 */ /* 0x000fe200078ec0ff */
[----:B------:R-:W-:Y:S01]  /*201d0*/  UMOV UR5, 0xffffffff ;  /* 0xffffffff00057882 */ /* 0x000fe20000000000 */
[----:B--2---:R-:W-:-:S05]  /*201e0*/  IADD3 R5, R4, R20, RZ ;  /* 0x0000001404057210 */ /* 0x004fca0007ffe0ff */
[----:B-1----:R-:W-:-:S04]  /*201f0*/  @P1 IMAD.HI.U32 R7, R5, R8, RZ ;  /* 0x0000000805071227 */ /* 0x002fc800078e00ff */
[----:B------:R-:W-:Y:S01]  /*20200*/  IMAD.MOV.U32 R4, RZ, RZ, R5 ;  /* 0x000000ffff047224 */ /* 0x000fe200078e0005 */
[----:B---3--:R-:W-:-:S04]  /*20210*/  @P1 SHF.R.U32.HI R4, RZ, R6, R7 ;  /* 0x00000006ff041219 */ /* 0x008fc80000011607 */
[----:B0-----:R-:W-:-:S05]  /*20220*/  IADD3 R2, -R4, RZ, RZ ;  /* 0x000000ff04027210 */ /* 0x001fca0007ffe1ff */
[----:B------:R-:W-:Y:S02]  /*20230*/  IMAD R0, R0, R2, R5 ;  /* 0x0000000200007224 */ /* 0x000fe400078e0205 */
[----:B------:R-:W0:Y:S01]  /*20240*/  @!P0 LDC.64 R2, c[0x0][0x428] ;  /* 0x00010a00ff028b82 */ /* 0x000e220000000a00 */
[----:B------:R-:W-:-:S04]  /*20250*/  LOP3.LUT R20, R21, 0x40, RZ, 0xfc, !PT ;  /* 0x0000004015147812 */ /* 0x000fc800078efcff */
[----:B------:R-:W-:Y:S02]  /*20260*/  ISETP.GE.AND P2, PT, R20, UR4, PT ;  /* 0x0000000414007c0c */ /* 0x000fe4000bf46270 */
[----:B------:R-:W-:Y:S02]  /*20270*/  ISETP.GE.AND P1, PT, R21, UR4, PT ;  /* 0x0000000415007c0c */ /* 0x000fe4000bf26270 */
[----:B------:R-:W-:Y:S01]  /*20280*/  SHF.R.S32.HI R10, RZ, 0x1f, R33 ;  /* 0x0000001fff0a7819 */ /* 0x000fe20000011421 */
[----:B------:R-:W-:Y:S01]  /*20290*/  IMAD.U32 R7, RZ, RZ, UR37 ;  /* 0x00000025ff077e24 */ /* 0x000fe2000f8e00ff */
[----:B------:R-:W-:Y:S01]  /*202a0*/  SEL R5, RZ, 0xffffffff, P2 ;  /* 0xffffffffff057807 */ /* 0x000fe20001000000 */
[----:B------:R-:W-:Y:S01]  /*202b0*/  ULDC UR4, c[0x0][0x2f4] ;  /* 0x0000bd0000047ab9 */ /* 0x000fe20000000800 */
[----:B------:R-:W-:-:S03]  /*202c0*/  SEL R30, RZ, 0x1, P1 ;  /* 0x00000001ff1e7807 */ /* 0x000fc60000800000 */
[----:B------:R-:W-:-:S05]  /*202d0*/  IMAD.SHL.U32 R5, R5, 0x2, RZ ;  /* 0x0000000205057824 */ /* 0x000fca00078e00ff */
[----:B------:R-:W-:Y:S02]  /*202e0*/  LOP3.LUT R30, R5, 0x2, R30, 0xe2, !PT ;  /* 0x00000002051e7812 */ /* 0x000fe400078ee21e */
[--C-:B------:R-:W-:Y:S01]  /*202f0*/  @!P0 SHF.R.S32.HI R5, RZ, 0x1f, R4.reuse ;  /* 0x0000001fff058819 */ /* 0x100fe20000011404 */
        /* <DEDUP_REMOVED lines=11> */
[----:B------:R-:W-:-:S11]  /*203b0*/  ISETP.GE.AND P2, PT, R21, UR4, PT ;  /* 0x0000000415007c0c */ /* 0x000fd6000bf46270 */
[----:B------:R-:W-:-:S04]  /*203c0*/  @P0 LOP3.LUT R27, R27, 0x8, RZ, 0xfc, !PT ;  /* 0x000000081b1b0812 */ /* 0x000fc800078efcff */
[----:B------:R-:W-:-:S04]  /*203d0*/  LOP3.LUT R27, R27, 0xffffffef, RZ, 0xc0, !PT ;  /* 0xffffffef1b1b7812 */ /* 0x000fc800078ec0ff */
[----:B------:R-:W-:Y:S01]  /*203e0*/  @P3 LOP3.LUT R27, R27, 0x10, RZ, 0xfc, !PT ;  /* 0x000000101b1b3812 */ /* 0x000fe200078efcff */
[----:B------:R0:W-:Y:S03]  /*203f0*/  STL [R1+0x8], R10 ;  /* 0x0000080a01007387 */ /* 0x0001e60000100800 */
[----:B------:R-:W-:Y:S02]  /*20400*/  LOP3.LUT R27, R27, 0xfffffffb, RZ, 0xc0, !PT ;  /* 0xfffffffb1b1b7812 */ /* 0x000fe400078ec0ff */
[----:B------:R-:W-:Y:S02]  /*20410*/  LOP3.LUT R9, R21, 0x80, RZ, 0xfc, !PT ;  /* 0x0000008015097812 */ /* 0x000fe400078efcff */
[----:B------:R-:W-:Y:S02]  /*20420*/  ISETP.GE.AND P1, PT, R20, UR4, PT ;  /* 0x0000000414007c0c */ /* 0x000fe4000bf26270 */
[----:B------:R-:W-:-:S02]  /*20430*/  @P2 LOP3.LUT R27, R27, 0x4, RZ, 0xfc, !PT ;  /* 0x000000041b1b2812 */ /* 0x000fc400078efcff */
[----:B------:R-:W-:Y:S02]  /*20440*/  ISETP.GE.AND P0, PT, R9, UR4, PT ;  /* 0x0000000409007c0c */ /* 0x000fe4000bf06270 */
[----:B------:R-:W-:-:S04]  /*20450*/  LOP3.LUT R27, R27, 0xfffffffe, RZ, 0xc0, !PT ;  /* 0xfffffffe1b1b7812 */ /* 0x000fc800078ec0ff */
[----:B------:R-:W-:-:S04]  /*20460*/  LOP3.LUT R27, R27, 0xfffffffd, RZ, 0xc0, !PT ;  /* 0xfffffffd1b1b7812 */ /* 0x000fc800078ec0ff */
[----:B------:R-:W-:-:S04]  /*20470*/  @P1 LOP3.LUT R27, R27, 0x2, RZ, 0xfc, !PT ;  /* 0x000000021b1b1812 */ /* 0x000fc800078efcff */
[----:B------:R-:W-:Y:S01]  /*20480*/  @P0 LOP3.LUT R27, R27, 0x1, RZ, 0xfc, !PT ;  /* 0x000000011b1b0812 */ /* 0x000fe200078efcff */
[----:B0-----:R-:W-:Y:S06]  /*20490*/  BRA.DIV UR5, `(.L_x_2960) ;  /* 0x0000005605b87947 */ /* 0x001fec000b800000 */
.L_x_3089:
[----:B------:R-:W-:Y:S05]  /*204a0*/  @!P3 BRA `(.L_x_2961) ;  /* 0x000000000004b947 */ /* 0x000fea0003800000 */
[----:B------:R-:W-:Y:S01]  /*204b0*/  BPT.TRAP 0x1 ;  /* 0x000000040000795c */ /* 0x000fe20000300000 */
.L_x_2961:
        /* <DEDUP_REMOVED lines=23> */
.L_x_3090:
[----:B------:R-:W-:Y:S05]  /*20630*/  BSYNC B0 ;  /* 0x0000000000007941 */ /* 0x000fea0003800000 */
.L_x_2962:
        /* <DEDUP_REMOVED lines=32> */
[----:B------:R-:W-:Y:S01]  /*20840*/  @P0 IMAD R8, R5, 0x2, R22 ;  /* 0x0000000205080824 */ /* 0x000fe200078e0216 */
[----:B------:R-:W-:Y:S02]  /*20850*/  ULDC.64 UR4, c[0x0][0x208] ;  /* 0x0000820000047ab9 */ /* 0x000fe40000000a00 */
        /* <DEDUP_REMOVED lines=60> */
.L_x_3104:
[----:B------:R-:W-:Y:S01]  /*20c20*/  ISETP.GE.AND P0, PT, R6, 0x51, PT ;  /* 0x000000510600780c */ /* 0x000fe20003f06270 */
[----:B------:R-:W-:-:S12]  /*20c30*/  ULDC.64 UR4, c[0x0][0x208] ;  /* 0x0000820000047ab9 */ /* 0x000fd80000000a00 */
        /* <DEDUP_REMOVED lines=11> */
.L_x_2965:
[----:B------:R-:W-:Y:S02]  /*20cf0*/  PLOP3.LUT P1, PT, P1, P0, PT, 0xa2, 0x0 ;  /* 0x000000000000781c */ /* 0x000fe40000f21472 */
[----:B------:R-:W-:-:S08]  /*20d00*/  @P0 R2UR P1, UR4, R7 ;  /* 0x00000000070402ca */ /* 0x000fd00000020000 */
[----:B------:R-:W-:-:S05]  /*20d10*/  @P0 PLOP3.LUT P0, PT, P1, PT, PT, 0x80, 0x0 ;  /* 0x000000000000081c */ /* 0x000fca0000f0f070 */
[----:B------:R-:W-:Y:S01]  /*20d20*/  @!P1 SYNCS.ARRIVE.TRANS64.RED.A0T1 RZ, [UR4+0x2a830], RZ ;  /* 0x02a830ffffff99a7 */ /* 0x000fe20008200404 */
[----:B------:R-:W-:Y:S07]  /*20d30*/  @!P1 ARRIVES.LDGSTSBAR.64.TRANSCNT [UR4+0x2a830] ;  /* 0x02a83000ff0099b0 */ /* 0x000fee0008000a84 */
[----:B------:R-:W-:Y:S05]  /*20d40*/  @P0 BRA.U.ANY `(.L_x_2965) ;  /* 0xfffffffd00e80947 */ /* 0x000fea000393ffff */
[----:B------:R-:W-:Y:S01]  /*20d50*/  NOP ;  /* 0x0000000000007918 */ /* 0x000fe20000000000 */
[----:B------:R-:W-:-:S04]  /*20d60*/  MOV R0, UR37 ;  /* 0x0000002500007c02 */ /* 0x000fc80008000f00 */
[----:B------:R-:W-:-:S13]  /*20d70*/  ISETP.NE.AND P2, PT, R0, 0x3, PT ;  /* 0x000000030000780c */ /* 0x000fda0003f45270 */
[----:B------:R-:W-:Y:S05]  /*20d80*/  @!P2 BRA `(.L_x_2966) ;  /* 0x000000000004a947 */ /* 0x000fea0003800000 */
[----:B------:R-:W-:Y:S01]  /*20d90*/  BPT.TRAP 0x1 ;  /* 0x000000040000795c */ /* 0x000fe20000300000 */
.L_x_2966:
        /* <DEDUP_REMOVED lines=8> */
[----:B------:R-:W-:-:S02]  /*20e20*/  SHF.R.S32.HI R0, RZ, 0x1f, R35 ;  /* 0x0000001fff007819 */ /* 0x000fc40000011423 */
[----:B------:R-:W-:Y:S01]  /*20e30*/  ISETP.NE.AND.EX P0, PT, RZ, UR7, PT, P0 ;  /* 0x00000007ff007c0c */ /* 0x000fe2000bf05300 */
[----:B------:R-:W-:Y:S01]  /*20e40*/  VIADD R2, R22, 0xc400 ;  /* 0x0000c40016027836 */ /* 0x000fe20000000000 */
[----:B------:R-:W-:Y:S01]  /*20e50*/  BSSY B6, `(.L_x_2967) ;  /* 0x000001a000067945 */ /* 0x000fe20003800000 */
[----:B------:R-:W-:Y:S01]  /*20e60*/  IMAD R0, R0, UR4, RZ ;  /* 0x0000000400007c24 */ /* 0x000fe2000f8e02ff */
[----:B------:R-:W-:-:S03]  /*20e70*/  SEL R32, R32, RZ, !P0 ;  /* 0x000000ff20207207 */ /* 0x000fc60004000000 */
        /* <DEDUP_REMOVED lines=11> */
[----:B0-----:R-:W-:Y:S01]  /*20f30*/  MOV R4, UR4 ;  /* 0x0000000400047c02 */ /* 0x001fe20008000f00 */
[----:B------:R-:W-:Y:S01]  /*20f40*/  IMAD.U32 R5, RZ, RZ, UR5 ;  /* 0x00000005ff057e24 */ /* 0x000fe2000f8e00ff */
[----:B------:R-:W0:Y:S01]  /*20f50*/  LDC.64 R2, c[0x4][R2] ;  /* 0x0100000002027b82 */ /* 0x000e220000000a00 */
[----:B------:R-:W-:Y:S01]  /*20f60*/  IMAD.U32 R6, RZ, RZ, UR6 ;  /* 0x00000006ff067e24 */ /* 0x000fe2000f8e00ff */
[----:B-1----:R-:W-:Y:S01]  /*20f70*/  MOV R7, UR7 ;  /* 0x0000000700077c02 */ /* 0x002fe20008000f00 */
[----:B------:R-:W-:Y:S01]  /*20f80*/  IMAD.U32 R10, RZ, RZ, UR8 ;  /* 0x00000008ff0a7e24 */ /* 0x000fe2000f8e00ff */
[----:B------:R-:W-:Y:S01]  /*20f90*/  MOV R8, 0x70 ;  /* 0x0000007000087802 */ /* 0x000fe20000000f00 */
[----:B------:R-:W-:-:S02]  /*20fa0*/  IMAD.U32 R11, RZ, RZ, UR9 ;  /* 0x00000009ff0b7e24 */ /* 0x000fc4000f8e00ff */
[----:B------:R-:W-:Y:S02]  /*20fb0*/  IMAD.MOV.U32 R12, RZ, RZ, 0x1 ;  /* 0x00000001ff0c7424 */ /* 0x000fe400078e00ff */
[----:B------:R-:W-:-:S07]  /*20fc0*/  IMAD.MOV.U32 R13, RZ, RZ, RZ ;  /* 0x000000ffff0d7224 */ /* 0x000fce00078e00ff */
[----:B------:R-:W-:-:S07]  /*20fd0*/  LEPC R20, `(.L_x_2968) ;  /* 0x000000001014794e */ /* 0x000fce0000000000 */
[----:B0-----:R-:W-:Y:S05]  /*20fe0*/  CALL.ABS.NOINC R2 ;  /* 0x0000000002007343 */ /* 0x001fea0003c00000 */
.L_x_2968:
[----:B------:R-:W-:Y:S05]  /*20ff0*/  BSYNC B6 ;  /* 0x0000000000067941 */ /* 0x000fea0003800000 */
.L_x_2967:
[----:B------:R-:W2:Y:S01]  /*21000*/  LDL.LU R20, [R1+0x28] ;  /* 0x0000280001147983 */ /* 0x000ea20000300800 */
[----:B------:R-:W-:Y:S01]  /*21010*/  ULDC.64 UR4, c[0x0][0x2d8] ;  /* 0x0000b60000047ab9 */ /* 0x000fe20000000a00 */
[----:B-1----:R-:W1:Y:S02]  /*21020*/  LDC R7, c[0x0][0x448] ;  /* 0x00011200ff077b82 */ /* 0x002e640000000800 */
[----:B0-----:R-:W3:Y:S04]  /*21030*/  LDL.LU.64 R2, [R1+0x18] ;  /* 0x0000180001027983 */ /* 0x001ee80000300a00 */
[----:B------:R0:W5:Y:S01]  /*21040*/  LDL R10, [R1+0x10] ;  /* 0x00001000010a7983 */ /* 0x0001620000100800 */
[----:B-1----:R-:W-:-:S13]  /*21050*/  ISETP.NE.AND P0, PT, R7, 0x1, PT ;  /* 0x000000010700780c */ /* 0x002fda0003f05270 */
[----:B------:R-:W1:Y:S01]  /*21060*/  @P0 LDC R6, c[0x0][0x44c] ;  /* 0x00011300ff060b82 */ /* 0x000e620000000800 */
[----:B------:R-:W4:Y:S02]  /*21070*/  S2R R8, SR_TID.X ;  /* 0x0000000000087919 */ /* 0x000f240000002100 */
[----:B----4-:R-:W-:-:S05]  /*21080*/  IMAD.SHL.U32 R8, R8, 0x8, RZ ;  /* 0x0000000808087824 */ /* 0x010fca00078e00ff */
[----:B------:R-:W-:Y:S02]  /*21090*/  LOP3.LUT R8, R8, 0x38, RZ, 0xc0, !PT ;  /* 0x0000003808087812 */ /* 0x000fe400078ec0ff */
[----:B---3--:R-:W-:-:S03]  /*210a0*/  MOV R3, R35 ;  /* 0x0000002300037202 */ /* 0x008fc60000000f00 */
[----:B------:R-:W-:-:S04]  /*210b0*/  IMAD.WIDE.U32 R2, R18, UR4, R2 ;  /* 0x0000000412027c25 */ /* 0x000fc8000f8e0002 */
[----:B------:R-:W-:Y:S01]  /*210c0*/  IMAD R3, R18, UR5, R3 ;  /* 0x0000000512037c24 */ /* 0x000fe2000f8e0203 */
[----:B------:R-:W-:Y:S02]  /*210d0*/  ULDC.64 UR4, c[0x0][0x2e0] ;  /* 0x0000b80000047ab9 */ /* 0x000fe40000000a00 */
[----:B--2---:R-:W-:Y:S02]  /*210e0*/  IMAD R5, R20, UR4, RZ ;  /* 0x0000000414057c24 */ /* 0x004fe4000f8e02ff */
[----:B------:R-:W2:Y:S01]  /*210f0*/  S2R R20, SR_TID.X ;  /* 0x0000000000147919 */ /* 0x000ea20000002100 */
[----:B------:R-:W-:-:S04]  /*21100*/  IMAD.WIDE.U32 R2, R32, UR4, R2 ;  /* 0x0000000420027c25 */ /* 0x000fc8000f8e0002 */
[----:B------:R-:W-:Y:S01]  /*21110*/  IMAD R0, R32, UR5, R5 ;  /* 0x0000000520007c24 */ /* 0x000fe2000f8e0205 */
[----:B------:R-:W-:-:S03]  /*21120*/  ULDC.64 UR4, c[0x0][0x2d0] ;  /* 0x0000b40000047ab9 */ /* 0x000fc60000000a00 */
[----:B------:R-:W-:Y:S02]  /*21130*/  IMAD.IADD R3, R3, 0x1, R0 ;  /* 0x0000000103037824 */ /* 0x000fe400078e0200 */
[----:B------:R-:W3:Y:S01]  /*21140*/  @P0 LDC R0, c[0x0][0x450] ;  /* 0x00011400ff000b82 */ /* 0x000ee20000000800 */
[----:B--2---:R-:W-:-:S04]  /*21150*/  LOP3.LUT R20, R20, 0x7f, RZ, 0xc0, !PT ;  /* 0x0000007f14147812 */ /* 0x004fc800078ec0ff */
[----:B------:R-:W-:Y:S02]  /*21160*/  SHF.R.U32.HI R21, RZ, 0x3, R20 ;  /* 0x00000003ff157819 */ /* 0x000fe40000011614 */
[----:B------:R-:W2:Y:S02]  /*21170*/  S2R R20, SR_TID.X ;  /* 0x0000000000147919 */ /* 0x000ea40000002100 */
[----:B--2---:R-:W-:-:S05]  /*21180*/  IMAD.SHL.U32 R20, R20, 0x10, RZ ;  /* 0x0000001014147824 */ /* 0x004fca00078e00ff */
[----:B------:R-:W-:-:S04]  /*21190*/  LOP3.LUT R20, R21, 0x70, R20, 0xf8, !PT ;  /* 0x0000007015147812 */ /* 0x000fc800078ef814 */
[----:B------:R-:W-:Y:S01]  /*211a0*/  LEA R5, R17, R20, 0x7 ;  /* 0x0000001411057211 */ /* 0x000fe200078e38ff */
[----:B------:R-:W2:Y:S04]  /*211b0*/  S2R R21, SR_TID.X ;  /* 0x0000000000157919 */ /* 0x000ea80000002100 */
[----:B-1----:R-:W-:-:S04]  /*211c0*/  @P0 IMAD.HI.U32 R6, R5, R6, RZ ;  /* 0x0000000605060227 */ /* 0x002fc800078e00ff */
[----:B------:R-:W-:Y:S01]  /*211d0*/  IMAD.MOV.U32 R4, RZ, RZ, R5 ;  /* 0x000000ffff047224 */ /* 0x000fe200078e0005 */
        /* <DEDUP_REMOVED lines=9> */
[----:B------:R-:W-:-:S03]  /*21270*/  ULDC.64 UR4, c[0x0][0x2c8] ;  /* 0x0000b20000047ab9 */ /* 0x000fc60000000a00 */
[----:B------:R-:W-:Y:S01]  /*21280*/  IADD3 R3, R3, R5, RZ ;  /* 0x0000000503037210 */ /* 0x000fe20007ffe0ff */
[----:B------:R-:W-:Y:S01]  /*21290*/  IMAD R4, R4, UR4, RZ ;  /* 0x0000000404047c24 */ /* 0x000fe2000f8e02ff */
[----:B--2---:R-:W-:Y:S01]  /*212a0*/  SHF.L.U32 R21, R21, 0x3, RZ ;  /* 0x0000000315157819 */ /* 0x004fe200000006ff */
[----:B------:R-:W-:-:S04]  /*212b0*/  IMAD.WIDE.U32 R2, R0, UR4, R2 ;  /* 0x0000000400027c25 */ /* 0x000fc8000f8e0002 */
[----:B------:R-:W-:Y:S01]  /*212c0*/  IMAD R5, R0, UR5, R4 ;  /* 0x0000000500057c24 */ /* 0x000fe2000f8e0204 */
[----:B------:R-:W-:Y:S01]  /*212d0*/  ULDC.64 UR4, c[0x0][0x280] ;  /* 0x0000a00000047ab9 */ /* 0x000fe20000000a00 */
[----:B------:R-:W-:Y:S02]  /*212e0*/  LOP3.LUT R21, R21, 0x38, RZ, 0xc0, !PT ;  /* 0x0000003815157812 */ /* 0x000fe400078ec0ff */
[----:B------:R-:W-:Y:S01]  /*212f0*/  IMAD.IADD R4, R3, 0x1, R5 ;  /* 0x0000000103047824 */ /* 0x000fe200078e0205 */
[C---:B------:R-:W-:Y:S01]  /*21300*/  LEA R0, P0, R2.reuse, UR4, 0x1 ;  /* 0x0000000402007c11 */ /* 0x040fe2000f8008ff */
[----:B------:R-:W-:Y:S01]  /*21310*/  ULDC UR4, c[0x0][0x2b8] ;  /* 0x0000ae0000047ab9 */ /* 0x000fe20000000800 */
[C---:B------:R-:W-:Y:S02]  /*21320*/  LOP3.LUT R9, R21.reuse, 0x40, RZ, 0xfc, !PT ;  /* 0x0000004015097812 */ /* 0x040fe400078efcff */
[----:B------:R-:W-:Y:S02]  /*21330*/  LOP3.LUT R11, R21, 0x80, RZ, 0xfc, !PT ;  /* 0x00000080150b7812 */ /* 0x000fe400078efcff */
[----:B------:R-:W-:Y:S01]  /*21340*/  LEA.HI.X R4, R2, UR5, R4, 0x1, P0 ;  /* 0x0000000502047c11 */ /* 0x000fe200080f0c04 */
[----:B------:R-:W-:Y:S01]  /*21350*/  UMOV UR5, 0xffffffff ;  /* 0xffffffff00057882 */ /* 0x000fe20000000000 */
[----:B-1----:R-:W-:-:S02]  /*21360*/  LOP3.LUT R20, R20, 0x7f, RZ, 0xc0, !PT ;  /* 0x0000007f14147812 */ /* 0x002fc400078ec0ff */
[----:B------:R-:W-:Y:S02]  /*21370*/  ISETP.GE.AND P3, PT, R8, UR4, PT ;  /* 0x0000000408007c0c */ /* 0x000fe4000bf66270 */
[----:B------:R-:W-:Y:S02]  /*21380*/  ISETP.GE.AND P0, PT, R9, UR4, PT ;  /* 0x0000000409007c0c */ /* 0x000fe4000bf06270 */
[----:B------:R-:W-:Y:S02]  /*21390*/  ISETP.GE.AND P1, PT, R11, UR4, PT ;  /* 0x000000040b007c0c */ /* 0x000fe4000bf26270 */
[----:B------:R-:W-:Y:S01]  /*213a0*/  SHF.R.U32.HI R9, RZ, 0x3, R20 ;  /* 0x00000003ff097819 */ /* 0x000fe20000011614 */
[----:B0-----:R-:W-:Y:S10]  /*213b0*/  BRA.DIV UR5, `(.L_x_2969) ;  /* 0x0000005205747947 */ /* 0x001ff4000b800000 */
[----:B------:R-:W0:Y:S01]  /*213c0*/  SHFL.IDX PT, R3, R0, RZ, 0x181f ;  /* 0x00181fff00037589 */ /* 0x000e2200000e0000 */
[----:B-----5:R-:W-:Y:S01]  /*213d0*/  IMAD R5, R10, R7, RZ ;  /* 0x000000070a057224 */ /* 0x020fe200078e02ff */
[----:B------:R-:W-:Y:S01]  /*213e0*/  ULDC.64 UR4, c[0x0][0x208] ;  /* 0x0000820000047ab9 */ /* 0x000fe20000000a00 */
[----:B------:R-:W-:Y:S01]  /*213f0*/  IMAD R17, R17, 0x80, R9 ;  /* 0x0000008011117824 */ /* 0x000fe200078e0209 */
[----:B------:R-:W1:Y:S04]  /*21400*/  SHFL.IDX PT, R2, R4, RZ, 0x181f ;  /* 0x00181fff04027589 */ /* 0x000e6800000e0000 */
[----:B------:R-:W-:Y:S01]  /*21410*/  ISETP.GE.AND P2, PT, R17, R5, PT ;  /* 0x000000051100720c */ /* 0x000fe20003f46270 */
[----:B------:R-:W-:-:S12]  /*21420*/  SHFL.IDX PT, R14, R0, 0x7, 0x181f ;  /* 0x00f81f00000e7f89 */ /* 0x000fd800000e0000 */
[----:B0-----:R-:W-:-:S05]  /*21430*/  @!P2 LEA R6, P4, R8, R3, 0x1 ;  /* 0x000000030806a211 */ /* 0x001fca00078808ff */
[----:B-1----:R-:W-:Y:S01]  /*21440*/  @!P2 IMAD.X R3, RZ, RZ, R2, P4 ;  /* 0x000000ffff03a224 */ /* 0x002fe200020e0602 */
[----:B------:R-:W-:Y:S01]  /*21450*/  @!P2 MOV R2, R6 ;  /* 0x000000060002a202 */ /* 0x000fe20000000f00 */
[----:B------:R-:W-:-:S04]  /*21460*/  VIADD R6, R17, 0x10 ;  /* 0x0000001011067836 */ /* 0x000fc80000000000 */
        /* <DEDUP_REMOVED lines=64> */
[----:B------:R-:W-:-:S03]  /*21870*/  @!P2 IMAD.MOV.U32 R2, RZ, RZ, R6 ;  /* 0x000000ffff02a224 */ /* 0x000fc600078e0006 */
[----:B------:R-:W-:-:S05]  /*21880*/  @!P2 MOV R3, R7 ;  /* 0x000000070003a202 */ /* 0x000fca0000000f00 */
[----:B------:R0:W-:Y:S04]  /*21890*/  @!P2 LDGSTS.E.BYPASS.LTC128B.128 [R36+0xf400], desc[UR4][R2.64], !P3 ;  /* 0x0f4000000224afae */ /* 0x0001e8000d901d44 */
[----:B------:R0:W-:Y:S04]  /*218a0*/  @!P2 LDGSTS.E.BYPASS.LTC128B.128 [R36+0x13400], desc[UR4][R2.64+0x80], !P0 ;  /* 0x134000800224afae */ /* 0x0001e8000c101d44 */
[----:B--2---:R0:W-:Y:S02]  /*218b0*/  @!P2 LDGSTS.E.BYPASS.LTC128B.128 [R36+0x17400], desc[UR4][R2.64+0x100], !P1 ;  /* 0x174001000224afae */ /* 0x0041e4000c901d44 */
.L_x_3121:
[----:B------:R-:W-:Y:S01]  /*218c0*/  VIADD R0, R17, 0x70 ;  /* 0x0000007011007836 */ /* 0x000fe20000000000 */
[----:B------:R-:W-:Y:S04]  /*218d0*/  BSSY B0, `(.L_x_2970) ;  /* 0x000000c000007945 */ /* 0x000fe80003800000 */
[----:B------:R-:W-:-:S13]  /*218e0*/  ISETP.GE.AND P2, PT, R0, R5, PT ;  /* 0x000000050000720c */ /* 0x000fda0003f46270 */
[----:B------:R-:W-:Y:S05]  /*218f0*/  @P2 BRA `(.L_x_2971) ;  /* 0x0000000000242947 */ /* 0x000fea0003800000 */
[----:B0-----:R-:W-:Y:S01]  /*21900*/  LEA R2, P2, R8, R14, 0x1 ;  /* 0x0000000e08027211 */ /* 0x001fe200078408ff */
[----:B------:R-:W-:-:S04]  /*21910*/  ULDC.64 UR4, c[0x0][0x208] ;  /* 0x0000820000047ab9 */ /* 0x000fc80000000a00 */
[----:B------:R-:W-:-:S05]  /*21920*/  IMAD.X R3, RZ, RZ, R4, P2 ;  /* 0x000000ffff037224 */ /* 0x000fca00010e0604 */
[----:B------:R-:W-:Y:S01]  /*21930*/  @!PT LDS RZ, [RZ] ;  /* 0x00000000fffff984 */ /* 0x000fe20000000800 */
[----:B------:R-:W-:Y:S01]  /*21940*/  @!PT LDS RZ, [RZ] ;  /* 0x00000000fffff984 */ /* 0x000fe20000000800 */
[----:B------:R-:W-:Y:S01]  /*21950*/  @!PT LDS RZ, [RZ] ;  /* 0x00000000fffff984 */ /* 0x000fe20000000800 */
[----:B------:R1:W-:Y:S04]  /*21960*/  LDGSTS.E.BYPASS.LTC128B.128 [R36+0xfc00], desc[UR4][R2.64], !P3 ;  /* 0x0fc0000002247fae */ /* 0x0003e8000d901d44 */
[----:B------:R1:W-:Y:S04]  /*21970*/  LDGSTS.E.BYPASS.LTC128B.128 [R36+0x13c00], desc[UR4][R2.64+0x80], !P0 ;  /* 0x13c0008002247fae */ /* 0x0003e8000c101d44 */
[----:B------:R1:W-:Y:S02]  /*21980*/  LDGSTS.E.BYPASS.LTC128B.128 [R36+0x17c00], desc[UR4][R2.64+0x100], !P1 ;  /* 0x17c0010002247fae */ /* 0x0003e4000c901d44 */
.L_x_2971:
[----:B------:R-:W-:Y:S05]  /*21990*/  BSYNC B0 ;  /* 0x0000000000007941 */ /* 0x000fea0003800000 */
.L_x_2970:
[----:B------:R-:W-:Y:S01]  /*219a0*/  NOP ;  /* 0x0000000000007918 */ /* 0x000fe20000000000 */
[----:B------:R-:W-:-:S13]  /*219b0*/  PLOP3.LUT P0, PT, PT, PT, PT, 0x80, 0x0 ;  /* 0x000000000000781c */ /* 0x000fda0003f0f070 */
.L_x_2972:
[----:B------:R-:W-:Y:S02]  /*219c0*/  PLOP3.LUT P1, PT, P1, P0, PT, 0xa2, 0x0 ;  /* 0x000000000000781c */ /* 0x000fe40000f21472 */
[----:B------:R-:W-:-:S08]  /*219d0*/  @P0 R2UR P1, UR4, R22 ;  /* 0x00000000160402ca */ /* 0x000fd00000020000 */
[----:B------:R-:W-:-:S05]  /*219e0*/  @P0 PLOP3.LUT P0, PT, P1, PT, PT, 0x80, 0x0 ;  /* 0x000000000000081c */ /* 0x000fca0000f0f070 */
[----:B------:R-:W-:Y:S01]  /*219f0*/  @!P1 SYNCS.ARRIVE.TRANS64.RED.A0T1 RZ, [UR4+0x2a800], RZ ;  /* 0x02a800ffffff99a7 */ /* 0x000fe20008200404 */
[----:B------:R-:W-:Y:S07]  /*21a00*/  @!P1 ARRIVES.LDGSTSBAR.64.TRANSCNT [UR4+0x2a800] ;  /* 0x02a80000ff0099b0 */ /* 0x000fee0008000a84 */
[----:B------:R-:W-:Y:S05]  /*21a10*/  @P0 BRA.U.ANY `(.L_x_2972) ;  /* 0xfffffffd00e80947 */ /* 0x000fea000393ffff */
[----:B01----:R-:W2:Y:S02]  /*21a20*/  LDL.LU R2, [R1+0x24] ;  /* 0x0000240001027983 */ /* 0x003ea40000300800 */
[----:B--2---:R-:W-:-:S04]  /*21a30*/  IADD3 R2, R2, 0x1, RZ ;  /* 0x0000000102027810 */ /* 0x004fc80007ffe0ff */
[----:B------:R-:W-:Y:S01]  /*21a40*/  LEA.HI R0, R2, R2, RZ, 0x1 ;  /* 0x0000000202007211 */ /* 0x000fe200078f08ff */
[----:B------:R0:W-:Y:S03]  /*21a50*/  STL [R1+0x24], R2 ;  /* 0x0000240201007387 */ /* 0x0001e60000100800 */
[----:B------:R-:W-:-:S05]  /*21a60*/  LOP3.LUT R0, R0, 0xfffffffe, RZ, 0xc0, !PT ;  /* 0xfffffffe00007812 */ /* 0x000fca00078ec0ff */
[----:B------:R-:W-:-:S05]  /*21a70*/  IMAD.IADD R0, R2, 0x1, -R0 ;  /* 0x0000000102007824 */ /* 0x000fca00078e0a00 */
        /* <DEDUP_REMOVED lines=8> */
.L_x_3122:
[----:B------:R-:W-:Y:S05]  /*21b00*/  BSYNC B0 ;  /* 0x0000000000007941 */ /* 0x000fea0003800000 */
.L_x_2973:
[----:B------:R-:W2:Y:S01]  /*21b10*/  LDL R2, [R1] ;  /* 0x0000000001027983 */ /* 0x000ea20000100800 */
[----:B------:R-:W-:Y:S01]  /*21b20*/  BSSY B0, `(.L_x_2975) ;  /* 0x0000100000007945 */ /* 0x000fe20003800000 */
[----:B--2---:R-:W-:-:S13]  /*21b30*/  ISETP.GE.AND P0, PT, R0, R2, PT ;  /* 0x000000020000720c */ /* 0x004fda0003f06270 */
[----:B------:R-:W-:Y:S05]  /*21b40*/  @!P0 BRA `(.L_x_2976) ;  /* 0x0000000c00f48947 */ /* 0x000fea0003800000 */
[----:B------:R-:W-:Y:S01]  /*21b50*/  MOV R10, R28 ;  /* 0x0000001c000a7202 */ /* 0x000fe20000000f00 */
[----:B------:R-:W-:Y:S02]  /*21b60*/  IMAD.MOV.U32 R17, RZ, RZ, R29 ;  /* 0x000000ffff117224 */ /* 0x000fe400078e001d */
[----:B------:R-:W-:-:S07]  /*21b70*/  IMAD.MOV.U32 R32, RZ, RZ, R26 ;  /* 0x000000ffff207224 */ /* 0x000fce00078e001a */
.L_x_2989:
[----:B------:R-:W2:Y:S01]  /*21b80*/  LDL R2, [R1+0x4] ;  /* 0x0000040001027983 */ /* 0x000ea20000100800 */
[----:B------:R-:W1:Y:S03]  /*21b90*/  LDC R8, c[0x0][0x430] ;  /* 0x00010c00ff087b82 */ /* 0x000e660000000800 */
[----:B------:R-:W3:Y:S01]  /*21ba0*/  LDL R6, [R1+0x8] ;  /* 0x0000080001067983 */ /* 0x000ee20000100800 */
[----:B0-----:R-:W0:Y:S01]  /*21bb0*/  S2R R3, SR_TID.X ;  /* 0x0000000000037919 */ /* 0x001e220000002100 */
[----:B------:R-:W4:Y:S01]  /*21bc0*/  S2R R7, SR_TID.X ;  /* 0x0000000000077919 */ /* 0x000f220000002100 */
[----:B-1----:R-:W-:-:S13]  /*21bd0*/  ISETP.NE.AND P0, PT, R8, 0x1, PT ;  /* 0x000000010800780c */ /* 0x002fda0003f05270 */
[----:B------:R-:W1:Y:S01]  /*21be0*/  @P0 LDC R4, c[0x0][0x434] ;  /* 0x00010d00ff040b82 */ /* 0x000e620000000800 */
[----:B0-----:R-:W-:-:S04]  /*21bf0*/  LOP3.LUT R3, R3, 0x7f, RZ, 0xc0, !PT ;  /* 0x0000007f03037812 */ /* 0x001fc800078ec0ff */
[----:B------:R-:W-:Y:S02]  /*21c00*/  SHF.R.U32.HI R3, RZ, 0x3, R3 ;  /* 0x00000003ff037819 */ /* 0x000fe40000011603 */
[----:B----4-:R-:W-:-:S04]  /*21c10*/  SHF.L.U32 R7, R7, 0x4, RZ ;  /* 0x0000000407077819 */ /* 0x010fc800000006ff */
[----:B------:R-:W-:Y:S02]  /*21c20*/  LOP3.LUT R7, R3, 0x70, R7, 0xf8, !PT ;  /* 0x0000007003077812 */ /* 0x000fe400078ef807 */
[----:B------:R-:W0:Y:S02]  /*21c30*/  @P0 LDC R3, c[0x0][0x438] ;  /* 0x00010e00ff030b82 */ /* 0x000e240000000800 */
[----:B------:R-:W-:Y:S01]  /*21c40*/  ISETP.GT.U32.AND P1, PT, R7, 0x5f, PT ;  /* 0x0000005f0700780c */ /* 0x000fe20003f24070 */
[----:B------:R-:W-:Y:S01]  /*21c50*/  ULDC.64 UR4, c[0x0][0x208] ;  /* 0x0000820000047ab9 */ /* 0x000fe20000000a00 */
[----:B------:R-:W-:Y:S01]  /*21c60*/  IADD3 R28, R10, 0x1, RZ ;  /* 0x000000010a1c7810 */ /* 0x000fe20007ffe0ff */
[----:B------:R-:W-:Y:S02]  /*21c70*/  IMAD.MOV.U32 R26, RZ, RZ, R0 ;  /* 0x000000ffff1a7224 */ /* 0x000fe400078e0000 */
[----:B--2---:R-:W-:-:S04]  /*21c80*/  IMAD R5, R0, 0x60, R2 ;  /* 0x0000006000057824 */ /* 0x004fc800078e0202 */
[----:B------:R-:W-:-:S04]  /*21c90*/  IMAD.IADD R5, R7, 0x1, R5 ;  /* 0x0000000107057824 */ /* 0x000fc800078e0205 */
[----:B-1----:R-:W-:-:S04]  /*21ca0*/  @P0 IMAD.HI.U32 R4, R5, R4, RZ ;  /* 0x0000000405040227 */ /* 0x002fc800078e00ff */
[----:B------:R-:W-:Y:S01]  /*21cb0*/  IMAD.MOV.U32 R2, RZ, RZ, R5 ;  /* 0x000000ffff027224 */ /* 0x000fe200078e0005 */
[----:B0-----:R-:W-:-:S04]  /*21cc0*/  @P0 SHF.R.U32.HI R2, RZ, R3, R4 ;  /* 0x00000003ff020219 */ /* 0x001fc80000011604 */
[----:B------:R-:W-:-:S05]  /*21cd0*/  IADD3 R3, -R2, RZ, RZ ;  /* 0x000000ff02037210 */ /* 0x000fca0007ffe1ff */
        /* <DEDUP_REMOVED lines=8> */
[----:B------:R-:W-:Y:S02]  /*21d60*/  IMAD.MOV.U32 R7, RZ, RZ, RZ ;  /* 0x000000ffff077224 */ /* 0x000fe400078e00ff */
[----:B------:R-:W-:Y:S01]  /*21d70*/  IMAD.U32 R6, RZ, RZ, UR37 ;  /* 0x00000025ff067e24 */ /* 0x000fe2000f8e00ff */
[----:B0-----:R-:W-:-:S04]  /*21d80*/  @!P1 LEA R4, P0, R2, R4, 0x2 ;  /* 0x0000000402049211 */ /* 0x001fc800078010ff */
[----:B------:R-:W-:-:S05]  /*21d90*/  @!P1 LEA.HI.X R5, R2, R5, R3, 0x2, P0 ;  /* 0x0000000502059211 */ /* 0x000fca00000f1403 */
[----:B------:R0:W5:Y:S01]  /*21da0*/  @!P1 LDG.E R7, desc[UR4][R4.64] ;  /* 0x0000000404079981 */ /* 0x000162000c1e1900 */
[----:B------:R-:W-:Y:S02]  /*21db0*/  ISETP.NE.AND P1, PT, R6, 0x3, PT ;  /* 0x000000030600780c */ /* 0x000fe40003f25270 */
[C---:B------:R-:W-:Y:S01]  /*21dc0*/  ISETP.NE.AND P0, PT, R28.reuse, 0x2, PT ;  /* 0x000000021c00780c */ /* 0x040fe20003f05270 */
[----:B------:R-:W-:Y:S05]  /*21dd0*/  YIELD ;  /* 0x0000000000007946 */ /* 0x000fea0003800000 */
[----:B------:R-:W-:Y:S02]  /*21de0*/  SEL R2, RZ, 0x1, P0 ;  /* 0x00000001ff027807 */ /* 0x000fe40000000000 */
[----:B------:R-:W-:-:S02]  /*21df0*/  SEL R28, R28, RZ, P0 ;  /* 0x000000ff1c1c7207 */ /* 0x000fc40000000000 */
[----:B------:R-:W-:Y:S01]  /*21e00*/  LOP3.LUT R29, R17, R2, RZ, 0x3c, !PT ;  /* 0x00000002111d7212 */ /* 0x000fe200078e3cff */
[----:B0-----:R-:W-:Y:S06]  /*21e10*/  @!P1 BRA `(.L_x_2977) ;  /* 0x0000000000049947 */ /* 0x001fec0003800000 */
[----:B------:R-:W-:Y:S01]  /*21e20*/  BPT.TRAP 0x1 ;  /* 0x000000040000795c */ /* 0x000fe20000300000 */
.L_x_2977:
[----:B------:R-:W-:Y:S01]  /*21e30*/  LEA R6, R28, R22, 0x3 ;  /* 0x000000161c067211 */ /* 0x000fe200078e18ff */
[----:B------:R-:W-:Y:S01]  /*21e40*/  BSSY B1, `(.L_x_2978) ;  /* 0x0000004000017945 */ /* 0x000fe20003800000 */
[----:B------:R-:W-:-:S04]  /*21e50*/  SHF.L.U32 R3, R29, 0x1f, RZ ;  /* 0x0000001f1d037819 */ /* 0x000fc800000006ff */
[----:B------:R-:W0:Y:S02]  /*21e60*/  SYNCS.PHASECHK.TRANS64.TRYWAIT P0, [R6+URZ+0x2a840], R3 ;  /* 0x02a84003060075a7 */ /* 0x000e24000800017f */
[----:B0-----:R-:W-:Y:S05]  /*21e70*/  @!P0 BRA `(.L_x_2979) ;  /* 0x0000005000ac8947 */ /* 0x001fea0003800000 */
.L_x_3123:
[----:B------:R-:W-:Y:S05]  /*21e80*/  BSYNC B1 ;  /* 0x0000000000017941 */ /* 0x000fea0003800000 */
.L_x_2978:
[----:B------:R-:W-:Y:S01]  /*21e90*/  SHF.R.S32.HI R20, RZ, 0x1f, R8 ;  /* 0x0000001fff147819 */ /* 0x000fe20000011408 */
[----:B------:R-:W-:Y:S01]  /*21ea0*/  ULDC.64 UR4, c[0x0][0x300] ;  /* 0x0000c00000047ab9 */ /* 0x000fe20000000a00 */
[----:B-----5:R-:W-:Y:S01]  /*21eb0*/  SHF.R.S32.HI R21, RZ, 0x1f, R7 ;  /* 0x0000001fff157819 */ /* 0x020fe20000011407 */
[----:B0-----:R-:W-:Y:S01]  /*21ec0*/  IMAD.WIDE.U32 R2, R8, UR4, RZ ;  /* 0x0000000408027c25 */ /* 0x001fe2000f8e00ff */
[----:B------:R-:W-:Y:S01]  /*21ed0*/  ULDC.64 UR6, c[0x0][0x2e8] ;  /* 0x0000ba0000067ab9 */ /* 0x000fe20000000a00 */
[C---:B------:R-:W-:Y:S02]  /*21ee0*/  LOP3.LUT P3, RZ, R27.reuse, 0x4, RZ, 0xc0, !PT ;  /* 0x000000041bff7812 */ /* 0x040fe4000786c0ff */
        /* <DEDUP_REMOVED lines=19> */
[----:B------:R-:W-:Y:S01]  /*22020*/  LEA R4, R4, R22, 0x1 ;  /* 0x0000001604047211 */ /* 0x000fe200078e08ff */
[----:B------:R-:W-:Y:S01]  /*22030*/  ULDC.64 UR4, c[0x0][0x208] ;  /* 0x0000820000047ab9 */ /* 0x000fe20000000a00 */
[----:B------:R-:W1:Y:S04]  /*22040*/  SHFL.IDX PT, R2, R9, RZ, 0x181f ;  /* 0x00181fff09027589 */ /* 0x000e6800000e0000 */
[----:B------:R-:W2:Y:S04]  /*22050*/  SHFL.IDX PT, R3, R5, RZ, 0x181f ;  /* 0x00181fff05037589 */ /* 0x000ea800000e0000 */
[----:B------:R-:W-:Y:S01]  /*22060*/  SHFL.IDX PT, R35, R5, 0x2, 0x181f ;  /* 0x00581f0005237f89 */ /* 0x000fe200000e0000 */
[----:B0-----:R-:W-:-:S04]  /*22070*/  SHF.L.U32 R11, R11, 0x3, RZ ;  /* 0x000000030b0b7819 */ /* 0x001fc800000006ff */
[----:B------:R-:W-:-:S05]  /*22080*/  LOP3.LUT R11, R11, 0x38, RZ, 0xc0, !PT ;  /* 0x000000380b0b7812 */ /* 0x000fca00078ec0ff */
[----:B------:R-:W-:-:S05]  /*22090*/  IMAD.SHL.U32 R0, R11, 0x2, RZ ;  /* 0x000000020b007824 */ /* 0x000fca00078e00ff */
[----:B-1----:R-:W-:-:S05]  /*220a0*/  IADD3 R2, P0, R2, R0, RZ ;  /* 0x0000000002027210 */ /* 0x002fca0007f1e0ff */
[----:B--2---:R-:W-:-:S05]  /*220b0*/  IMAD.X R3, RZ, RZ, R3, P0 ;  /* 0x000000ffff037224 */ /* 0x004fca00000e0603 */
        /* <DEDUP_REMOVED lines=32> */
.L_x_3137:
[----:B--2---:R-:W-:Y:S01]  /*222c0*/  IADD3 R2, P0, R2, R0, RZ ;  /* 0x0000000002027210 */ /* 0x004fe20007f1e0ff */
[----:B------:R-:W-:-:S04]  /*222d0*/  ULDC.64 UR4, c[0x0][0x208] ;  /* 0x0000820000047ab9 */ /* 0x000fc80000000a00 */
        /* <DEDUP_REMOVED lines=9> */
.L_x_2981:
[----:B------:R-:W-:Y:S02]  /*22370*/  PLOP3.LUT P1, PT, P1, P0, PT, 0xa2, 0x0 ;  /* 0x000000000000781c */ /* 0x000fe40000f21472 */
[----:B------:R-:W-:-:S08]  /*22380*/  @P0 R2UR P1, UR4, R6 ;  /* 0x00000000060402ca */ /* 0x000fd00000020000 */
[----:B------:R-:W-:-:S05]  /*22390*/  @P0 PLOP3.LUT P0, PT, P1, PT, PT, 0x80, 0x0 ;  /* 0x000000000000081c */ /* 0x000fca0000f0f070 */
[----:B------:R-:W-:Y:S01]  /*223a0*/  @!P1 SYNCS.ARRIVE.TRANS64.RED.A0T1 RZ, [UR4+0x2a830], RZ ;  /* 0x02a830ffffff99a7 */ /* 0x000fe20008200404 */
[----:B------:R-:W-:Y:S07]  /*223b0*/  @!P1 ARRIVES.LDGSTSBAR.64.TRANSCNT [UR4+0x2a830] ;  /* 0x02a83000ff0099b0 */ /* 0x000fee0008000a84 */
[----:B------:R-:W-:Y:S05]  /*223c0*/  @P0 BRA.U.ANY `(.L_x_2981) ;  /* 0xfffffffd00e80947 */ /* 0x000fea000393ffff */
[----:B------:R-:W-:Y:S01]  /*223d0*/  NOP ;  /* 0x0000000000007918 */ /* 0x000fe20000000000 */
[----:B-1----:R-:W-:-:S04]  /*223e0*/  MOV R2, UR37 ;  /* 0x0000002500027c02 */ /* 0x002fc80008000f00 */
[----:B------:R-:W-:-:S13]  /*223f0*/  ISETP.NE.AND P2, PT, R2, 0x3, PT ;  /* 0x000000030200780c */ /* 0x000fda0003f45270 */
[----:B------:R-:W-:Y:S05]  /*22400*/  @!P2 BRA `(.L_x_2982) ;  /* 0x000000000004a947 */ /* 0x000fea0003800000 */
[----:B------:R-:W-:Y:S01]  /*22410*/  BPT.TRAP 0x1 ;  /* 0x000000040000795c */ /* 0x000fe20000300000 */
.L_x_2982:
[----:B------:R1:W-:Y:S01]  /*22420*/  SYNCS.ARRIVE.TRANS64.A1T0 RZ, [R6+URZ+0x2a830], RZ ;  /* 0x02a830ff06ff79a7 */ /* 0x0003e2000810003f */
[----:B------:R-:W-:Y:S05]  /*22430*/  @!P2 BRA `(.L_x_2983) ;  /* 0x000000000004a947 */ /* 0x000fea0003800000 */
[----:B------:R-:W-:Y:S01]  /*22440*/  BPT.TRAP 0x1 ;  /* 0x000000040000795c */ /* 0x000fe20000300000 */
.L_x_2983:
[----:B------:R-:W-:Y:S01]  /*22450*/  SHF.L.U32 R2, R17, 0x1f, RZ ;  /* 0x0000001f11027819 */ /* 0x000fe200000006ff */
[----:B------:R-:W-:Y:S01]  /*22460*/  IMAD R4, R10, 0x8, R22 ;  /* 0x000000080a047824 */ /* 0x000fe200078e0216 */
[----:B------:R-:W-:Y:S03]  /*22470*/  BSSY B1, `(.L_x_2984) ;  /* 0x0000003000017945 */ /* 0x000fe60003800000 */
[----:B------:R-:W2:Y:S02]  /*22480*/  SYNCS.PHASECHK.TRANS64.TRYWAIT P0, [R4+URZ+0x2a860], R2 ;  /* 0x02a86002040075a7 */ /* 0x000ea4000800017f */
[----:B--2---:R-:W-:Y:S05]  /*22490*/  @!P0 BRA `(.L_x_2985) ;  /* 0x0000005400288947 */ /* 0x004fea0003800000 */
.L_x_3138:
[----:B------:R-:W-:Y:S05]  /*224a0*/  BSYNC B1 ;  /* 0x0000000000017941 */ /* 0x000fea0003800000 */
.L_x_2984:
[----:B------:R-:W3:Y:S01]  /*224b0*/  S2R R3, SR_TID.X ;  /* 0x0000000000037919 */ /* 0x000ee20000002100 */
[----:B------:R-:W-:Y:S01]  /*224c0*/  UMOV UR4, 0xffffffff ;  /* 0xffffffff00047882 */ /* 0x000fe20000000000 */
[----:B-1----:R-:W-:Y:S01]  /*224d0*/  IMAD R6, R32, -0x60, R37 ;  /* 0xffffffa020067824 */ /* 0x002fe200078e0225 */
[----:B------:R-:W-:Y:S01]  /*224e0*/  LOP3.LUT P0, RZ, R30, 0x2, RZ, 0xc0, !PT ;  /* 0x000000021eff7812 */ /* 0x000fe2000780c0ff */
[----:B0-----:R-:W-:Y:S01]  /*224f0*/  IMAD R5, R10, 0x3000, R34 ;  /* 0x000030000a057824 */ /* 0x001fe200078e0222 */
[----:B---3--:R-:W-:-:S04]  /*22500*/  LOP3.LUT R3, R3, 0x7f, RZ, 0xc0, !PT ;  /* 0x0000007f03037812 */ /* 0x008fc800078ec0ff */
[----:B------:R-:W-:-:S05]  /*22510*/  SHF.R.U32.HI R3, RZ, 0x3, R3 ;  /* 0x00000003ff037819 */ /* 0x000fca0000011603 */
[----:B------:R-:W-:Y:S01]  /*22520*/  IMAD.IADD R6, R6, 0x1, -R3 ;  /* 0x0000000106067824 */ /* 0x000fe200078e0a03 */
[----:B------:R-:W-:Y:S06]  /*22530*/  BRA.DIV UR4, `(.L_x_2986) ;  /* 0x0000005604147947 */ /* 0x000fec000b800000 */
[----:B--2---:R-:W0:Y:S01]  /*22540*/  SHFL.IDX PT, R2, R23, RZ, 0x181f ;  /* 0x00181fff17027589 */ /* 0x004e2200000e0000 */
[----:B------:R-:W-:Y:S01]  /*22550*/  IMAD R5, R5, 0x2, R22 ;  /* 0x0000000205057824 */ /* 0x000fe200078e0216 */
[----:B------:R-:W-:Y:S02]  /*22560*/  ULDC.64 UR4, c[0x0][0x208] ;  /* 0x0000820000047ab9 */ /* 0x000fe40000000a00 */
        /* <DEDUP_REMOVED lines=43> */
.L_x_3152:
[C---:B------:R-:W-:Y:S01]  /*22820*/  ISETP.LT.OR P1, PT, R6.reuse, 0x51, !P1 ;  /* 0x000000510600780c */ /* 0x040fe20004f21670 */
[----:B------:R-:W-:Y:S01]  /*22830*/  ULDC.64 UR4, c[0x0][0x208] ;  /* 0x0000820000047ab9 */ /* 0x000fe20000000a00 */
[----:B------:R-:W-:Y:S02]  /*22840*/  ISETP.LT.OR P0, PT, R6, 0x51, !P0 ;  /* 0x000000510600780c */ /* 0x000fe40004701670 */
[----:B-1----:R-:W-:-:S04]  /*22850*/  IADD3 R2, P2, R2, R0, RZ ;  /* 0x0000000002027210 */ /* 0x002fc80007f5e0ff */
[----:B------:R-:W-:-:S05]  /*22860*/  IADD3.X R3, RZ, R24, RZ, P2, !PT ;  /* 0x00000018ff037210 */ /* 0x000fca00017fe4ff */
[----:B------:R-:W-:Y:S01]  /*22870*/  @!PT LDS RZ, [RZ] ;  /* 0x00000000fffff984 */ /* 0x000fe20000000800 */
[----:B------:R-:W-:Y:S01]  /*22880*/  @!PT LDS RZ, [RZ] ;  /* 0x00000000fffff984 */ /* 0x000fe20000000800 */
[----:B------:R-:W-:Y:S01]  /*22890*/  @!PT LDS RZ, [RZ] ;  /* 0x00000000fffff984 */ /* 0x000fe20000000800 */
[----:B------:R-:W-:Y:S04]  /*228a0*/  LDGSTS.E.BYPASS.LTC128B.128 [R5+0x2c00], desc[UR4][R2.64], !P1 ;  /* 0x02c0000002057fae */ /* 0x000fe8000c901d44 */
[----:B------:R1:W-:Y:S01]  /*228b0*/  LDGSTS.E.BYPASS.LTC128B.128 [R5+0x5c00], desc[UR4][R2.64+0x80], !P0 ;  /* 0x05c0008002057fae */ /* 0x0003e2000c101d44 */
[----:B------:R-:W-:Y:S01]  /*228c0*/  ULDC.64 UR4, c[0x0][0x328] ;  /* 0x0000ca0000047ab9 */ /* 0x000fe20000000a00 */
[----:B------:R-:W-:Y:S01]  /*228d0*/  PLOP3.LUT P0, PT, PT, PT, PT, 0x80, 0x0 ;  /* 0x000000000000781c */ /* 0x000fe20003f0f070 */
[----:B------:R-:W-:Y:S01]  /*228e0*/  IMAD R9, R20, UR4, RZ ;  /* 0x0000000414097c24 */ /* 0x000fe2000f8e02ff */
[----:B------:R-:W-:-:S03]  /*228f0*/  NOP ;  /* 0x0000000000007918 */ /* 0x000fc60000000000 */
[C---:B------:R-:W-:Y:S02]  /*22900*/  IMAD R9, R8.reuse, UR5, R9 ;  /* 0x0000000508097c24 */ /* 0x040fe4000f8e0209 */
[----:B-1----:R-:W-:Y:S01]  /*22910*/  IMAD.WIDE.U32 R2, R8, UR4, RZ ;  /* 0x0000000408027c25 */ /* 0x002fe2000f8e00ff */
[----:B------:R-:W-:-:S03]  /*22920*/  ULDC.64 UR4, c[0x0][0x338] ;  /* 0x0000ce0000047ab9 */ /* 0x000fc60000000a00 */
[----:B------:R-:W-:Y:S02]  /*22930*/  IMAD.IADD R3, R3, 0x1, R9 ;  /* 0x0000000103037824 */ /* 0x000fe400078e0209 */
[----:B------:R-:W-:Y:S02]  /*22940*/  IMAD R0, R21, UR4, RZ ;  /* 0x0000000415007c24 */ /* 0x000fe4000f8e02ff */
[----:B------:R-:W-:-:S04]  /*22950*/  IMAD.WIDE.U32 R2, R7, UR4, R2 ;  /* 0x0000000407027c25 */ /* 0x000fc8000f8e0002 */
[----:B------:R-:W-:-:S04]  /*22960*/  IMAD R9, R7, UR5, R0 ;  /* 0x0000000507097c24 */ /* 0x000fc8000f8e0200 */
[----:B------:R-:W-:-:S07]  /*22970*/  IMAD.IADD R9, R3, 0x1, R9 ;  /* 0x0000000103097824 */ /* 0x000fce00078e0209 */
.L_x_2987:
        /* <DEDUP_REMOVED lines=11> */
.L_x_2988:
        /* <DEDUP_REMOVED lines=15> */
.L_x_2976:
[----:B------:R-:W-:Y:S05]  /*22b20*/  BSYNC B0 ;  /* 0x0000000000007941 */ /* 0x000fea0003800000 */
.L_x_2975:
        /* <DEDUP_REMOVED lines=8> */
[----:B------:R-:W1:Y:S01]  /*22bb0*/  FLO.U32 R0, UR4 ;  /* 0x0000000400007d00 */ /* 0x000e6200080e0000 */
[----:B------:R-:W-:Y:S01]  /*22bc0*/  ULDC.64 UR6, c[0x0][0x208] ;  /* 0x0000820000067ab9 */ /* 0x000fe20000000a00 */
        /* <DEDUP_REMOVED lines=8> */
.L_x_2991:
[----:B------:R-:W-:Y:S05]  /*22c50*/  BSYNC B0 ;  /* 0x0000000000007941 */ /* 0x000fea0003800000 */
.L_x_2990:
[----:B------:R-:W-:-:S04]  /*22c60*/  MOV R0, UR37 ;  /* 0x0000002500007c02 */ /* 0x000fc80008000f00 */
[----:B------:R-:W-:-:S13]  /*22c70*/  ISETP.NE.AND P0, PT, R0, 0x3, PT ;  /* 0x000000030000780c */ /* 0x000fda0003f05270 */
[----:B------:R-:W-:Y:S05]  /*22c80*/  @!P0 BRA `(.L_x_2992) ;  /* 0x0000000000048947 */ /* 0x000fea0003800000 */
[----:B------:R-:W-:Y:S01]  /*22c90*/  BPT.TRAP 0x1 ;  /* 0x000000040000795c */ /* 0x000fe20000300000 */
.L_x_2992:
[----:B------:R-:W-:Y:S01]  /*22ca0*/  IMAD R0, R28, 0x8, R22 ;  /* 0x000000081c007824 */ /* 0x000fe200078e0216 */
[----:B0-----:R-:W-:Y:S01]  /*22cb0*/  SHF.L.U32 R3, R29, 0x1f, RZ ;  /* 0x0000001f1d037819 */ /* 0x001fe200000006ff */
[----:B------:R-:W-:Y:S01]  /*22cc0*/  BSSY B0, `(.L_x_2993) ;  /* 0x0000004000007945 */ /* 0x000fe20003800000 */
[----:B------:R-:W-:Y:S02]  /*22cd0*/  IMAD R6, R26, -0x60, R37 ;  /* 0xffffffa01a067824 */ /* 0x000fe400078e0225 */
[----:B------:R-:W0:Y:S02]  /*22ce0*/  SYNCS.PHASECHK.TRANS64.TRYWAIT P0, [R0+URZ+0x2a860], R3 ;  /* 0x02a86003000075a7 */ /* 0x000e24000800017f */
[----:B0-----:R-:W-:Y:S05]  /*22cf0*/  @!P0 BRA `(.L_x_2994) ;  /* 0x00000054001c8947 */ /* 0x001fea0003800000 */
.L_x_3153:
[----:B------:R-:W-:Y:S05]  /*22d00*/  BSYNC B0 ;  /* 0x0000000000007941 */ /* 0x000fea0003800000 */
.L_x_2993:
        /* <DEDUP_REMOVED lines=8> */
[C---:B------:R-:W-:Y:S01]  /*22d90*/  LOP3.LUT R2, R30.reuse, 0x1, RZ, 0xc0, !PT ;  /* 0x000000011e027812 */ /* 0x040fe200078ec0ff */
[----:B------:R-:W-:Y:S01]  /*22da0*/  ULDC.64 UR4, c[0x0][0x208] ;  /* 0x0000820000047ab9 */ /* 0x000fe20000000a00 */
        /* <DEDUP_REMOVED lines=9> */
[----:B-1----:R-:W-:-:S04]  /*22e40*/  SHF.L.U32 R7, R7, 0x3, RZ ;  /* 0x0000000307077819 */ /* 0x002fc800000006ff */
        /* <DEDUP_REMOVED lines=28> */
[----:B------:R0:W0:Y:S01]  /*23010*/  SHFL.IDX PT, R14, R23, 0x5, 0x181f ;  /* 0x00b81f00170e7f89 */ /* 0x00002200000e0000 */
[----:B-1----:R-:W-:-:S05]  /*23020*/  IADD3.X R3, RZ, R8, RZ, P4, !PT ;  /* 0x00000008ff037210 */ /* 0x002fca00027fe4ff */
        /* <DEDUP_REMOVED lines=8> */
.L_x_3167:
[C---:B------:R-:W-:Y:S01]  /*230b0*/  ISETP.LT.OR P1, PT, R6.reuse, 0x51, P1 ;  /* 0x000000510600780c */ /* 0x040fe20000f21670 */
[----:B------:R-:W-:Y:S01]  /*230c0*/  ULDC.64 UR4, c[0x0][0x208] ;  /* 0x0000820000047ab9 */ /* 0x000fe20000000a00 */
        /* <DEDUP_REMOVED lines=10> */
.L_x_2996:
[----:B------:R-:W-:Y:S02]  /*23170*/  PLOP3.LUT P1, PT, P1, P0, PT, 0xa2, 0x0 ;  /* 0x000000000000781c */ /* 0x000fe40000f21472 */
[----:B------:R-:W-:-:S08]  /*23180*/  @P0 R2UR P1, UR4, R0 ;  /* 0x00000000000402ca */ /* 0x000fd00000020000 */
[----:B------:R-:W-:-:S05]  /*23190*/  @P0 PLOP3.LUT P0, PT, P1, PT, PT, 0x80, 0x0 ;  /* 0x000000000000081c */ /* 0x000fca0000f0f070 */
[----:B------:R-:W-:Y:S01]  /*231a0*/  @!P1 SYNCS.ARRIVE.TRANS64.RED.A0T1 RZ, [UR4+0x2a850], RZ ;  /* 0x02a850ffffff99a7 */ /* 0x000fe20008200404 */
[----:B------:R-:W-:Y:S07]  /*231b0*/  @!P1 ARRIVES.LDGSTSBAR.64.TRANSCNT [UR4+0x2a850] ;  /* 0x02a85000ff0099b0 */ /* 0x000fee0008000a84 */
[----:B------:R-:W-:Y:S05]  /*231c0*/  @P0 BRA.U.ANY `(.L_x_2996) ;  /* 0xfffffffd00e80947 */ /* 0x000fea000393ffff */
[----:B------:R-:W-:Y:S01]  /*231d0*/  NOP ;  /* 0x0000000000007918 */ /* 0x000fe20000000000 */
[----:B0-----:R-:W-:-:S04]  /*231e0*/  MOV R2, UR37 ;  /* 0x0000002500027c02 */ /* 0x001fc80008000f00 */
[----:B------:R-:W-:-:S13]  /*231f0*/  ISETP.NE.AND P2, PT, R2, 0x3, PT ;  /* 0x000000030200780c */ /* 0x000fda0003f45270 */
[----:B------:R-:W-:Y:S05]  /*23200*/  @!P2 BRA `(.L_x_2997) ;  /* 0x000000000004a947 */ /* 0x000fea0003800000 */
[----:B------:R-:W-:Y:S01]  /*23210*/  BPT.TRAP 0x1 ;  /* 0x000000040000795c */ /* 0x000fe20000300000 */
.L_x_2997:
[----:B------:R-:W-:Y:S01]  /*23220*/  VIADD R28, R28, 0x1 ;  /* 0x000000011c1c7836 */ /* 0x000fe20000000000 */
[----:B------:R0:W-:Y:S04]  /*23230*/  SYNCS.ARRIVE.TRANS64.A1T0 RZ, [R0+URZ+0x2a850], RZ ;  /* 0x02a850ff00ff79a7 */ /* 0x0001e8000810003f */
[----:B------:R-:W-:-:S04]  /*23240*/  ISETP.NE.AND P0, PT, R28, 0x2, PT ;  /* 0x000000021c00780c */ /* 0x000fc80003f05270 */
[----:B0-----:R-:W-:Y:S02]  /*23250*/  SEL R0, RZ, 0x1, P0 ;  /* 0x00000001ff007807 */ /* 0x001fe40000000000 */
[----:B------:R-:W-:Y:S02]  /*23260*/  SEL R28, R28, RZ, P0 ;  /* 0x000000ff1c1c7207 */ /* 0x000fe40000000000 */
[----:B------:R-:W-:-:S07]  /*23270*/  LOP3.LUT R29, R29, R0, RZ, 0x3c, !PT ;  /* 0x000000001d1d7212 */ /* 0x000fce00078e3cff */
.L_x_2954:
[----:B------:R-:W-:Y:S05]  /*23280*/  BSYNC B7 ;  /* 0x0000000000077941 */ /* 0x000fea0003800000 */
.L_x_2952:
[----:B------:R-:W-:-:S13]  /*23290*/  LOP3.LUT P0, RZ, R27, 0x20, RZ, 0xc0, !PT ;  /* 0x000000201bff7812 */ /* 0x000fda000780c0ff */
[----:B------:R-:W-:Y:S05]  /*232a0*/  @!P0 BRA `(.L_x_2998) ;  /* 0x0000000000248947 */ /* 0x000fea0003800000 */
[----:B------:R-:W-:Y:S05]  /*232b0*/  WARPSYNC.ALL ;  /* 0x0000000000007948 */ /* 0x000fea0003800000 */
[----:B------:R-:W1:Y:S08]  /*232c0*/  S2UR UR5, SR_CgaCtaId ;  /* 0x00000000000579c3 */ /* 0x000e700000008800 */
[----:B------:R-:W-:Y:S06]  /*232d0*/  BAR.SYNC.DEFER_BLOCKING 0x5, 0x180 ;  /* 0x0146000000007b1d */ /* 0x000fec0000010000 */
[----:B------:R-:W-:-:S02]  /*232e0*/  UMOV UR4, 0x400 ;  /* 0x0000040000047882 */ /* 0x000fc40000000000 */
[----:B-1----:R-:W-:-:S06]  /*232f0*/  ULEA UR4, UR5, UR4, 0x18 ;  /* 0x0000000405047291 */ /* 0x002fcc000f8ec03f */
[----:B------:R-:W-:-:S05]  /*23300*/  IMAD.U32 R22, RZ, RZ, UR4 ;  /* 0x00000004ff167e24 */ /* 0x000fca000f8e00ff */
[----:B------:R1:W2:Y:S01]  /*23310*/  LDS.128 R16, [R22+0x2a8d0] ;  /* 0x02a8d00016107984 */ /* 0x0002a20000000c00 */
[----:B------:R-:W-:Y:S06]  /*23320*/  BAR.ARV 0x4, 0x180 ;  /* 0x0106000000007b1d */ /* 0x000fec0000002000 */
[----:B------:R-:W-:Y:S05]  /*23330*/  BRA `(.L_x_2999) ;  /* 0x0000000c00e07947 */ /* 0x000fea0003800000 */
.L_x_2998:
[----:B------:R-:W1:Y:S01]  /*23340*/  S2R R8, SR_TID.X ;  /* 0x0000000000087919 */ /* 0x000e620000002100 */
[----:B------:R-:W-:Y:S01]  /*23350*/  UMOV UR4, 0xffffffff ;  /* 0xffffffff00047882 */ /* 0x000fe20000000000 */
[----:B-1----:R-:W-:-:S04]  /*23360*/  LOP3.LUT R8, R8, 0x1f, RZ, 0xc0, !PT ;  /* 0x0000001f08087812 */ /* 0x002fc800078ec0ff */
[----:B------:R-:W-:Y:S01]  /*23370*/  ISETP.NE.AND P0, PT, R8, 0x1f, PT ;  /* 0x0000001f0800780c */ /* 0x000fe20003f05270 */
[----:B------:R-:W-:-:S12]  /*23380*/  BRA.DIV UR4, `(.L_x_3000) ;  /* 0x00000056048c7947 */ /* 0x000fd8000b800000 */
[----:B------:R-:W-:Y:S01]  /*23390*/  IADD3 R7, R19, R8, RZ ;  /* 0x0000000813077210 */ /* 0x000fe20007ffe0ff */
[----:B------:R-:W-:Y:S01]  /*233a0*/  ULDC UR4, c[0x0][0xc3c] ;  /* 0x00030f0000047ab9 */ /* 0x000fe20000000800 */
[----:B------:R-:W-:Y:S02]  /*233b0*/  ULDC.64 UR6, c[0x0][0x208] ;  /* 0x0000820000067ab9 */ /* 0x000fe40000000a00 */
[----:B------:R-:W-:-:S13]  /*233c0*/  ISETP.GE.OR P1, PT, R7, UR4, !P0 ;  /* 0x0000000407007c0c */ /* 0x000fda000c726670 */
[----:B------:R-:W1:Y:S08]  /*233d0*/  @!P1 LDC.64 R2, c[0x0][0xc80] ;  /* 0x00032000ff029b82 */ /* 0x000e700000000a00 */
[----:B------:R-:W2:Y:S01]  /*233e0*/  @!P1 LDC.64 R4, c[0x0][0xc78] ;  /* 0x00031e00ff049b82 */ /* 0x000ea20000000a00 */
[----:B-1----:R-:W-:-:S05]  /*233f0*/  @!P1 IMAD.WIDE R2, R7, 0x4, R2 ;  /* 0x0000000407029825 */ /* 0x002fca00078e0202 */
[----:B------:R2:W3:Y:S02]  /*23400*/  @!P1 LDG.E R6, desc[UR6][R2.64] ;  /* 0x0000000602069981 */ /* 0x0004e4000c1e1900 */
[----:B--2---:R-:W-:-:S05]  /*23410*/  @!P1 IMAD.WIDE R2, R7, 0x4, R4 ;  /* 0x0000000407029825 */ /* 0x004fca00078e0204 */
[----:B------:R-:W2:Y:S01]  /*23420*/  @!P1 LDG.E R5, desc[UR6][R2.64] ;  /* 0x0000000602059981 */ /* 0x000ea2000c1e1900 */
        /* <DEDUP_REMOVED lines=8> */
[----:B---3--:R-:W-:-:S02]  /*234b0*/  @!P1 IMAD.MOV.U32 R17, RZ, RZ, R6 ;  /* 0x000000ffff119224 */ /* 0x008fc400078e0006 */
[----:B------:R-:W-:Y:S02]  /*234c0*/  IMAD.MOV.U32 R6, RZ, RZ, RZ ;  /* 0x000000ffff067224 */ /* 0x000fe400078e00ff */
[----:B--2---:R-:W-:Y:S01]  /*234d0*/  @!P1 IMAD.MOV.U32 R4, RZ, RZ, R5 ;  /* 0x000000ffff049224 */ /* 0x004fe200078e0005 */
        /* <DEDUP_REMOVED lines=17> */
[----:B------:R1:W2:Y:S02]  /*235f0*/  SHFL.IDX PT, R14, R2, 0x1f, 0x1f ;  /* 0x03e01f00020e7f89 */ /* 0x0002a400000e0000 */
.L_x_3177:
[----:B------:R-:W-:Y:S02]  /*23600*/  ULDC UR4, c[0x0][0xc38] ;  /* 0x00030e0000047ab9 */ /* 0x000fe40000000800 */
[----:B------:R-:W-:-:S04]  /*23610*/  IMAD.U32 R5, RZ, RZ, UR4 ;  /* 0x00000004ff057e24 */ /* 0x000fc8000f8e00ff */
[----:B--2---:R-:W-:-:S05]  /*23620*/  IMAD R14, R14, R5, RZ ;  /* 0x000000050e0e7224 */ /* 0x004fca00078e02ff */
[----:B------:R-:W-:-:S04]  /*23630*/  IADD3 R7, R7, R14, RZ ;  /* 0x0000000e07077210 */ /* 0x000fc80007ffe0ff */
[----:B------:R-:W-:-:S13]  /*23640*/  ISETP.GT.AND P6, PT, R7, R0, PT ;  /* 0x000000000700720c */ /* 0x000fda0003fc4270 */
[----:B------:R-:W-:Y:S05]  /*23650*/  @P6 BRA `(.L_x_3001) ;  /* 0x0000000000a86947 */ /* 0x000fea0003800000 */
.L_x_3004:
[----:B-1----:R-:W1:Y:S01]  /*23660*/  LDC R2, c[0x0][0xc3c] ;  /* 0x00030f00ff027b82 */ /* 0x002e620000000800 */
[----:B------:R-:W-:-:S05]  /*23670*/  VIADD R19, R19, 0x1f ;  /* 0x0000001f13137836 */ /* 0x000fca0000000000 */
[----:B-1----:R-:W-:-:S13]  /*23680*/  ISETP.GE.AND P6, PT, R19, R2, PT ;  /* 0x000000021300720c */ /* 0x002fda0003fc6270 */
[----:B------:R-:W-:Y:S05]  /*23690*/  @P6 BRA `(.L_x_3002) ;  /* 0x0000000800c46947 */ /* 0x000fea0003800000 */
[----:B------:R-:W1:Y:S01]  /*236a0*/  S2R R3, SR_TID.X ;  /* 0x0000000000037919 */ /* 0x000e620000002100 */
[----:B------:R-:W-:Y:S01]  /*236b0*/  MOV R17, RZ ;  /* 0x000000ff00117202 */ /* 0x000fe20000000f00 */
[----:B------:R-:W-:Y:S01]  /*236c0*/  ULDC.64 UR4, c[0x0][0x208] ;  /* 0x0000820000047ab9 */ /* 0x000fe20000000a00 */
        /* <DEDUP_REMOVED lines=29> */
.L_x_3185:
[----:B------:R-:W-:Y:S02]  /*238a0*/  ULDC UR4, c[0x0][0xc38] ;  /* 0x00030e0000047ab9 */ /* 0x000fe40000000800 */
[----:B------:R-:W-:-:S04]  /*238b0*/  IMAD.U32 R5, RZ, RZ, UR4 ;  /* 0x00000004ff057e24 */ /* 0x000fc8000f8e00ff */
[----:B--2---:R-:W-:-:S04]  /*238c0*/  IMAD R14, R14, R5, RZ ;  /* 0x000000050e0e7224 */ /* 0x004fc800078e02ff */
[----:B------:R-:W-:-:S05]  /*238d0*/  IMAD.IADD R7, R14, 0x1, R7 ;  /* 0x000000010e077824 */ /* 0x000fca00078e0207 */
[----:B------:R-:W-:-:S13]  /*238e0*/  ISETP.GT.AND P6, PT, R7, R0, PT ;  /* 0x000000000700720c */ /* 0x000fda0003fc4270 */
[----:B------:R-:W-:Y:S05]  /*238f0*/  @!P6 BRA `(.L_x_3004) ;  /* 0xfffffffc0058e947 */ /* 0x000fea000383ffff */
.L_x_3001:
[----:B------:R-:W-:Y:S01]  /*23900*/  IADD3 R7, -R14, R7, RZ ;  /* 0x000000070e077210 */ /* 0x000fe20007ffe1ff */
[----:B------:R-:W-:-:S04]  /*23910*/  UMOV UR4, 0xffffffff ;  /* 0xffffffff00047882 */ /* 0x000fc80000000000 */
[----:B------:R-:W-:-:S05]  /*23920*/  IMAD R3, R2, R5, R7 ;  /* 0x0000000502037224 */ /* 0x000fca00078e0207 */
[----:B------:R-:W-:Y:S01]  /*23930*/  ISETP.GT.AND P6, PT, R3, R0, PT ;  /* 0x000000000300720c */ /* 0x000fe20003fc4270 */
[----:B------:R-:W-:-:S12]  /*23940*/  BRA.DIV UR4, `(.L_x_3005) ;  /* 0x0000005a04147947 */ /* 0x000fd8000b800000 */
[----:B------:R-:W-:-:S04]  /*23950*/  VOTE.ANY R3, PT, !P6 ;  /* 0x0000000000037806 */ /* 0x000fc800070e0100 */
[----:B0-----:R-:W0:Y:S02]  /*23960*/  POPC R12, R3 ;  /* 0x00000003000c7309 */ /* 0x001e240000000000 */
[----:B0-----:R0:W2:Y:S01]  /*23970*/  SHFL.IDX PT, R17, R17, R12, 0x1f ;  /* 0x00001f0c11117589 */ /* 0x0010a200000e0000 */
[----:B------:R-:W-:-:S03]  /*23980*/  IMAD.IADD R19, R12, 0x1, R19 ;  /* 0x000000010c137824 */ /* 0x000fc600078e0213 */
[----:B------:R0:W3:Y:S04]  /*23990*/  SHFL.IDX PT, R4, R4, R12, 0x1f ;  /* 0x00001f0c04047589 */ /* 0x0000e800000e0000 */
.L_x_3190:
[----:B------:R-:W-:-:S13]  /*239a0*/  ISETP.NE.AND P0, PT, R3, RZ, PT ;  /* 0x000000ff0300720c */ /* 0x000fda0003f05270 */
[----:B------:R-:W-:Y:S05]  /*239b0*/  @!P0 BRA `(.L_x_3006) ;  /* 0x0000000000108947 */ /* 0x000fea0003800000 */
[----:B------:R-:W-:Y:S01]  /*239c0*/  UMOV UR4, 0xffffffff ;  /* 0xffffffff00047882 */ /* 0x000fe20000000000 */
[----:B0-----:R-:W-:Y:S02]  /*239d0*/  VIADD R12, R12, 0xffffffff ;  /* 0xffffffff0c0c7836 */ /* 0x001fe40000000000 */
[----:B------:R-:W-:Y:S05]  /*239e0*/  BRA.DIV UR4, `(.L_x_3007) ;  /* 0x0000005a04487947 */ /* 0x000fea000b800000 */
[----:B------:R4:W0:Y:S02]  /*239f0*/  SHFL.IDX PT, R6, R2, R12, 0x1f ;  /* 0x00001f0c02067589 */ /* 0x00082400000e0000 */
.L_x_3006:
[----:B---3--:R-:W-:Y:S01]  /*23a00*/  ISETP.NE.AND P0, PT, R4, 0x1, PT ;  /* 0x000000010400780c */ /* 0x008fe20003f05270 */
[----:B0-----:R-:W-:-:S05]  /*23a10*/  IMAD R16, R6, R5, R7 ;  /* 0x0000000506107224 */ /* 0x001fca00078e0207 */
[----:B------:R-:W-:-:S07]  /*23a20*/  IADD3 R0, R0, -R16, RZ ;  /* 0x8000001000007210 */ /* 0x000fce0007ffe0ff */
[----:B------:R-:W-:Y:S05]  /*23a30*/  @!P0 BRA `(.L_x_3008) ;  /* 0x0000000000dc8947 */ /* 0x000fea0003800000 */
[-C--:B--2---:R-:W-:Y:S02]  /*23a40*/  IABS R6, R17.reuse ;  /* 0x0000001100067213 */ /* 0x084fe40000000000 */
[----:B------:R-:W-:Y:S02]  /*23a50*/  IABS R5, R4 ;  /* 0x0000000400057213 */ /* 0x000fe40000000000 */
[----:B------:R-:W0:Y:S08]  /*23a60*/  I2F.RP R7, R6 ;  /* 0x0000000600077306 */ /* 0x000e300000209400 */
[----:B------:R-:W2:Y:S08]  /*23a70*/  I2F.RP R8, R5 ;  /* 0x0000000500087306 */ /* 0x000eb00000209400 */
[----:B0-----:R-:W1:Y:S08]  /*23a80*/  MUFU.RCP R7, R7 ;  /* 0x0000000700077308 */ /* 0x001e700000001000 */
[----:B--2---:R-:W-:Y:S01]  /*23a90*/  MUFU.RCP R8, R8 ;  /* 0x0000000800087308 */ /* 0x004fe20000001000 */
[----:B-1--4-:R-:W-:Y:S01]  /*23aa0*/  VIADD R2, R7, 0xffffffe ;  /* 0x0ffffffe07027836 */ /* 0x012fe20000000000 */
[----:B------:R-:W-:-:S06]  /*23ab0*/  IABS R7, R17 ;  /* 0x0000001100077213 */ /* 0x000fcc0000000000 */
[----:B------:R0:W1:Y:S02]  /*23ac0*/  F2I.FTZ.U32.TRUNC.NTZ R3, R2 ;  /* 0x0000000200037305 */ /* 0x000064000021f000 */
[----:B0-----:R-:W-:Y:S01]  /*23ad0*/  MOV R2, RZ ;  /* 0x000000ff00027202 */ /* 0x001fe20000000f00 */
[----:B-1----:R-:W-:-:S04]  /*23ae0*/  IMAD.MOV R9, RZ, RZ, -R3 ;  /* 0x000000ffff097224 */ /* 0x002fc800078e0a03 */
[----:B------:R-:W-:-:S04]  /*23af0*/  IMAD R9, R9, R6, RZ ;  /* 0x0000000609097224 */ /* 0x000fc800078e02ff */
[----:B------:R-:W-:Y:S01]  /*23b00*/  IMAD.HI.U32 R3, R3, R9, R2 ;  /* 0x0000000903037227 */ /* 0x000fe200078e0002 */
[----:B------:R-:W-:-:S03]  /*23b10*/  IABS R2, R0 ;  /* 0x0000000000027213 */ /* 0x000fc60000000000 */
[----:B------:R-:W-:Y:S02]  /*23b20*/  IMAD.MOV R9, RZ, RZ, -R7 ;  /* 0x000000ffff097224 */ /* 0x000fe400078e0a07 */
[----:B------:R-:W-:-:S04]  /*23b30*/  IMAD.HI.U32 R7, R3, R2, RZ ;  /* 0x0000000203077227 */ /* 0x000fc800078e00ff */
[----:B------:R-:W-:Y:S02]  /*23b40*/  VIADD R3, R8, 0xffffffe ;  /* 0x0ffffffe08037836 */ /* 0x000fe40000000000 */
[----:B------:R-:W-:-:S04]  /*23b50*/  IMAD R9, R7, R9, R2 ;  /* 0x0000000907097224 */ /* 0x000fc800078e0202 */
[----:B------:R-:W0:Y:S01]  /*23b60*/  F2I.FTZ.U32.TRUNC.NTZ R3, R3 ;  /* 0x0000000300037305 */ /* 0x000e22000021f000 */
[----:B------:R-:W-:-:S13]  /*23b70*/  ISETP.GT.U32.AND P1, PT, R6, R9, PT ;  /* 0x000000090600720c */ /* 0x000fda0003f24070 */
[-C--:B------:R-:W-:Y:S01]  /*23b80*/  @!P1 IADD3 R9, R9, -R6.reuse, RZ ;  /* 0x8000000609099210 */ /* 0x080fe20007ffe0ff */
[----:B0-----:R-:W-:Y:S01]  /*23b90*/  IMAD.MOV R2, RZ, RZ, -R3 ;  /* 0x000000ffff027224 */ /* 0x001fe200078e0a03 */
[----:B------:R-:W-:Y:S02]  /*23ba0*/  @!P1 IADD3 R7, R7, 0x1, RZ ;  /* 0x0000000107079810 */ /* 0x000fe40007ffe0ff */
        /* <DEDUP_REMOVED lines=8> */
[----:B------:R-:W-:-:S04]  /*23c30*/  IABS R2, R4 ;  /* 0x0000000400027213 */ /* 0x000fc80000000000 */
[----:B------:R-:W-:-:S07]  /*23c40*/  IADD3 R2, RZ, -R2, RZ ;  /* 0x80000002ff027210 */ /* 0x000fce0007ffe0ff */
[----:B------:R-:W-:Y:S01]  /*23c50*/  @!P2 IMAD.MOV R7, RZ, RZ, -R7 ;  /* 0x000000ffff07a224 */ /* 0x000fe200078e0a07 */
[----:B------:R-:W-:-:S04]  /*23c60*/  @!P1 LOP3.LUT R7, RZ, R17, RZ, 0x33, !PT ;  /* 0x00000011ff079212 */ /* 0x000fc800078e33ff */
[----:B------:R-:W-:-:S05]  /*23c70*/  IABS R3, R7 ;  /* 0x0000000700037213 */ /* 0x000fca0000000000 */
        /* <DEDUP_REMOVED lines=9> */
[----:B------:R-:W-:-:S04]  /*23d10*/  IMAD.MOV R2, RZ, RZ, -R7 ;  /* 0x000000ffff027224 */ /* 0x000fc800078e0a07 */
[----:B------:R-:W-:Y:S02]  /*23d20*/  IMAD R2, R17, R2, R0 ;  /* 0x0000000211027224 */ /* 0x000fe400078e0200 */
[----:B------:R-:W-:-:S06]  /*23d30*/  @P0 IADD3 R6, R6, 0x1, RZ ;  /* 0x0000000106060810 */ /* 0x000fcc0007ffe0ff */
[----:B------:R-:W-:Y:S01]  /*23d40*/  @!P2 IMAD.MOV R6, RZ, RZ, -R6 ;  /* 0x000000ffff06a224 */ /* 0x000fe200078e0a06 */
[----:B------:R-:W-:-:S04]  /*23d50*/  @!P1 LOP3.LUT R6, RZ, R4, RZ, 0x33, !PT ;  /* 0x00000004ff069212 */ /* 0x000fc800078e33ff */
[----:B------:R-:W-:Y:S01]  /*23d60*/  LEA R3, R4, R6, 0x18 ;  /* 0x0000000604037211 */ /* 0x000fe200078ec0ff */
[----:B------:R-:W-:-:S04]  /*23d70*/  IMAD.MOV R5, RZ, RZ, -R6 ;  /* 0x000000ffff057224 */ /* 0x000fc800078e0a06 */
[----:B------:R-:W-:-:S04]  /*23d80*/  IMAD R4, R4, R5, R7 ;  /* 0x0000000504047224 */ /* 0x000fc800078e0207 */
[----:B------:R-:W-:Y:S01]  /*23d90*/  IMAD R18, R4, 0x10000, R3 ;  /* 0x0001000004127824 */ /* 0x000fe200078e0203 */
[----:B------:R-:W-:Y:S06]  /*23da0*/  BRA `(.L_x_3009) ;  /* 0x0000000000f47947 */ /* 0x000fec0003800000 */
.L_x_3008:
[----:B-1--4-:R-:W0:Y:S01]  /*23db0*/  LDC.64 R2, c[0x0][0xc90] ;  /* 0x00032400ff027b82 */ /* 0x012e220000000a00 */
[----:B------:R-:W-:Y:S01]  /*23dc0*/  ULDC.64 UR4, c[0x0][0x208] ;  /* 0x0000820000047ab9 */ /* 0x000fe20000000a00 */
[----:B0-----:R-:W-:-:S05]  /*23dd0*/  IMAD.WIDE R2, R19, 0x4, R2 ;  /* 0x0000000413027825 */ /* 0x001fca00078e0202 */
[----:B------:R0:W2:Y:S02]  /*23de0*/  LDG.E R6, desc[UR4][R2.64] ;  /* 0x0000000402067981 */ /* 0x0000a4000c1e1900 */
[----:B0-----:R-:W-:Y:S02]  /*23df0*/  IMAD.MOV.U32 R2, RZ, RZ, RZ ;  /* 0x000000ffff027224 */ /* 0x001fe400078e00ff */
[----:B--2---:R-:W-:-:S05]  /*23e00*/  IMAD R7, R17, R6, RZ ;  /* 0x0000000611077224 */ /* 0x004fca00078e02ff */
        /* <DEDUP_REMOVED lines=26> */
[----:B------:R-:W-:Y:S01]  /*23fb0*/  IMAD R0, R7, R2, R0 ;  /* 0x0000000207007224 */ /* 0x000fe200078e0200 */
[----:B------:R-:W-:Y:S02]  /*23fc0*/  MOV R2, RZ ;  /* 0x000000ff00027202 */ /* 0x000fe40000000f00 */
[----:B------:R-:W-:-:S04]  /*23fd0*/  VIADDMNMX R5, R3, R5, R6, PT ;  /* 0x0000000503057246 */ /* 0x000fc80003800106 */
[----:B------:R-:W-:-:S04]  /*23fe0*/  IABS R6, R5 ;  /* 0x0000000500067213 */ /* 0x000fc80000000000 */
[----:B------:R-:W0:Y:S08]  /*23ff0*/  I2F.RP R8, R6 ;  /* 0x0000000600087306 */ /* 0x000e300000209400 */
[----:B0-----:R-:W0:Y:S02]  /*24000*/  MUFU.RCP R8, R8 ;  /* 0x0000000800087308 */ /* 0x001e240000001000 */
[----:B0-----:R-:W-:-:S02]  /*24010*/  IADD3 R3, R8, 0xffffffe, RZ ;  /* 0x0ffffffe08037810 */ /* 0x001fc40007ffe0ff */
[----:B------:R-:W-:-:S04]  /*24020*/  IABS R8, R5 ;  /* 0x0000000500087213 */ /* 0x000fc80000000000 */
        /* <DEDUP_REMOVED lines=9> */
[----:B------:R-:W-:Y:S01]  /*240c0*/  @!P1 IMAD.IADD R3, R3, 0x1, -R6 ;  /* 0x0000000103039824 */ /* 0x000fe200078e0a06 */
[----:B------:R-:W-:Y:S02]  /*240d0*/  @!P1 IADD3 R2, R2, 0x1, RZ ;  /* 0x0000000102029810 */ /* 0x000fe40007ffe0ff */
[----:B------:R-:W-:Y:S02]  /*240e0*/  ISETP.NE.AND P1, PT, R5, RZ, PT ;  /* 0x000000ff0500720c */ /* 0x000fe40003f25270 */
[----:B------:R-:W-:Y:S02]  /*240f0*/  ISETP.GE.U32.AND P0, PT, R3, R6, PT ;  /* 0x000000060300720c */ /* 0x000fe40003f06070 */
[----:B------:R-:W-:-:S04]  /*24100*/  LOP3.LUT R3, R0, R5, RZ, 0x3c, !PT ;  /* 0x0000000500037212 */ /* 0x000fc800078e3cff */
[----:B------:R-:W-:Y:S02]  /*24110*/  ISETP.GE.AND P2, PT, R3, RZ, PT ;  /* 0x000000ff0300720c */ /* 0x000fe40003f46270 */
[----:B------:R-:W-:-:S05]  /*24120*/  IADD3 R3, R4, 0x1000000, R0 ;  /* 0x0100000004037810 */ /* 0x000fca0007ffe000 */
[----:B------:R-:W-:-:S06]  /*24130*/  @P0 VIADD R2, R2, 0x1 ;  /* 0x0000000102020836 */ /* 0x000fcc0000000000 */
[----:B------:R-:W-:Y:S01]  /*24140*/  @!P2 IMAD.MOV R2, RZ, RZ, -R2 ;  /* 0x000000ffff02a224 */ /* 0x000fe200078e0a02 */
[----:B------:R-:W-:Y:S02]  /*24150*/  @!P1 LOP3.LUT R2, RZ, R5, RZ, 0x33, !PT ;  /* 0x00000005ff029212 */ /* 0x000fe400078e33ff */
[----:B------:R-:W-:-:S05]  /*24160*/  IADD3 R5, -R5, RZ, RZ ;  /* 0x000000ff05057210 */ /* 0x000fca0007ffe1ff */
[----:B------:R-:W-:-:S07]  /*24170*/  IMAD R18, R2, R5, R3 ;  /* 0x0000000502127224 */ /* 0x000fce00078e0203 */
.L_x_3009:
[----:B------:R-:W-:-:S05]  /*24180*/  LOP3.LUT R2, RZ, R2, RZ, 0x33, !PT ;  /* 0x00000002ff027212 */ /* 0x000fca00078e33ff */
[----:B------:R-:W-:Y:S01]  /*24190*/  IMAD.IADD R17, R17, 0x1, R2 ;  /* 0x0000000111117824 */ /* 0x000fe200078e0202 */
[----:B------:R-:W-:Y:S06]  /*241a0*/  BRA `(.L_x_3010) ;  /* 0x00000000001c7947 */ /* 0x000fec0003800000 */
.L_x_3002:
[----:B------:R-:W-:Y:S01]  /*241b0*/  UMOV UR4, URZ ;  /* 0x0000003f00047c82 */ /* 0x000fe20008000000 */
[----:B------:R-:W-:Y:S01]  /*241c0*/  UMOV UR5, URZ ;  /* 0x0000003f00057c82 */ /* 0x000fe20008000000 */
[----:B------:R-:W-:Y:S01]  /*241d0*/  ULDC UR6, c[0x0][0xc3c] ;  /* 0x00030f0000067ab9 */ /* 0x000fe20000000800 */
[----:B------:R-:W-:Y:S01]  /*241e0*/  IMAD.MOV.U32 R16, RZ, RZ, R0 ;  /* 0x000000ffff107224 */ /* 0x000fe200078e0000 */
[----:B------:R-:W-:Y:S01]  /*241f0*/  MOV R17, UR4 ;  /* 0x0000000400117c02 */ /* 0x000fe20008000f00 */
[----:B------:R-:W-:Y:S02]  /*24200*/  IMAD.U32 R18, RZ, RZ, UR5 ;  /* 0x00000005ff127e24 */ /* 0x000fe4000f8e00ff */
[----:B------:R-:W-:-:S07]  /*24210*/  IMAD.U32 R19, RZ, RZ, UR6 ;  /* 0x00000006ff137e24 */ /* 0x000fce000f8e00ff */
.L_x_3010:
[----:B------:R-:W1:Y:S01]  /*24220*/  S2R R0, SR_TID.X ;  /* 0x0000000000007919 */ /* 0x000e620000002100 */
[----:B------:R-:W-:Y:S05]  /*24230*/  WARPSYNC.ALL ;  /* 0x0000000000007948 */ /* 0x000fea0003800000 */
[----:B------:R-:W-:Y:S01]  /*24240*/  BAR.SYNC.DEFER_BLOCKING 0x4, 0x180 ;  /* 0x0106000000007b1d */ /* 0x000fe20000010000 */
[----:B-1----:R-:W-:-:S04]  /*24250*/  LOP3.LUT R0, R0, 0x1f, RZ, 0xc0, !PT ;  /* 0x0000001f00007812 */ /* 0x002fc800078ec0ff */
[----:B------:R-:W-:-:S13]  /*24260*/  ISETP.NE.AND P0, PT, R0, RZ, PT ;  /* 0x000000ff0000720c */ /* 0x000fda0003f05270 */
[----:B------:R-:W1:Y:S01]  /*24270*/  @!P0 S2R R3, SR_CgaCtaId ;  /* 0x0000000000038919 */ /* 0x000e620000008800 */
[----:B------:R-:W-:-:S04]  /*24280*/  @!P0 MOV R0, 0x400 ;  /* 0x0000040000008802 */ /* 0x000fc80000000f00 */
[----:B-1----:R-:W-:-:S05]  /*24290*/  @!P0 LEA R22, R3, R0, 0x18 ;  /* 0x0000000003168211 */ /* 0x002fca00078ec0ff */
[----:B------:R3:W-:Y:S01]  /*242a0*/  @!P0 STS.128 [R22+0x2a8d0], R16 ;  /* 0x02a8d01016008388 */ /* 0x0007e20000000c00 */
[----:B------:R-:W-:Y:S06]  /*242b0*/  BAR.ARV 0x5, 0x180 ;  /* 0x0146000000007b1d */ /* 0x000fec0000002000 */
.L_x_2999:
[----:B------:R-:W-:Y:S02]  /*242c0*/  ULDC UR4, c[0x0][0xc3c] ;  /* 0x00030f0000047ab9 */ /* 0x000fe40000000800 */
[----:B--2---:R-:W-:-:S13]  /*242d0*/  ISETP.GE.AND P0, PT, R19, UR4, PT ;  /* 0x0000000413007c0c */ /* 0x004fda000bf06270 */
[----:B------:R-:W-:Y:S05]  /*242e0*/  @!P0 BRA `(.L_x_3011) ;  /* 0xffffff9800388947 */ /* 0x000fea000383ffff */
[----:B------:R-:W-:Y:S05]  /*242f0*/  BSYNC B8 ;  /* 0x0000000000087941 */ /* 0x000fea0003800000 */
.L_x_2906:
[----:B------:R-:W2:Y:S01]  /*24300*/  LDL.LU R0, [R1+0x24] ;  /* 0x0000240001007983 */ /* 0x000ea20000300800 */
[----:B------:R-:W-:Y:S01]  /*24310*/  BSSY B0, `(.L_x_3012) ;  /* 0x000000b000007945 */ /* 0x000fe20003800000 */
[----:B------:R-:W4:Y:S01]  /*24320*/  S2R R5, SR_CgaCtaId ;  /* 0x0000000000057919 */ /* 0x000f220000008800 */
[----:B--2---:R-:W-:-:S04]  /*24330*/  IADD3 R0, R0, 0x1, RZ ;  /* 0x0000000100007810 */ /* 0x004fc80007ffe0ff */
[----:B-1----:R-:W-:-:S04]  /*24340*/  LEA.HI R2, R0, R0, RZ, 0x1 ;  /* 0x0000000000027211 */ /* 0x002fc800078f08ff */
[----:B------:R-:W-:Y:S02]  /*24350*/  LOP3.LUT R3, R2, 0xfffffffe, RZ, 0xc0, !PT ;  /* 0xfffffffe02037812 */ /* 0x000fe400078ec0ff */
[----:B------:R-:W-:-:S03]  /*24360*/  MOV R2, 0x400 ;  /* 0x0000040000027802 */ /* 0x000fc60000000f00 */
[----:B------:R-:W-:Y:S01]  /*24370*/  IMAD.IADD R0, R0, 0x1, -R3 ;  /* 0x0000000100007824 */ /* 0x000fe200078e0a03 */
[----:B----4-:R-:W-:-:S04]  /*24380*/  LEA R5, R5, R2, 0x18 ;  /* 0x0000000205057211 */ /* 0x010fc800078ec0ff */
[----:B------:R-:W-:-:S04]  /*24390*/  SHF.L.U32 R0, R0, 0x1f, RZ ;  /* 0x0000001f00007819 */ /* 0x000fc800000006ff */
[----:B------:R-:W1:Y:S02]  /*243a0*/  SYNCS.PHASECHK.TRANS64.TRYWAIT P0, [R5+URZ+0x2a820], R0 ;  /* 0x02a82000050075a7 */ /* 0x000e64000800017f */
[----:B-1----:R-:W-:Y:S05]  /*243b0*/  @!P0 BRA `(.L_x_3013) ;  /* 0x0000004c00fc8947 */ /* 0x002fea0003800000 */
.L_x_3193:
[----:B------:R-:W-:Y:S05]  /*243c0*/  BSYNC B0 ;  /* 0x0000000000007941 */ /* 0x000fea0003800000 */
.L_x_3012:
[----:B------:R-:W-:-:S03]  /*243d0*/  UMOV UR4, 0xffffffff ;  /* 0xffffffff00047882 */ /* 0x000fc60000000000 */
[----:B------:R-:W-:Y:S05]  /*243e0*/  BRA.DIV UR4, `(.L_x_3014) ;  /* 0x0000005204047947 */ /* 0x000fea000b800000 */
[----:B-1----:R-:W1:Y:S02]  /*243f0*/  S2R R0, SR_TID.X ;  /* 0x0000000000007919 */ /* 0x002e640000002100 */
[----:B-1----:R-:W-:-:S04]  /*24400*/  SHF.R.U32.HI R0, RZ, 0x5, R0 ;  /* 0x00000005ff007819 */ /* 0x002fc80000011600 */
[----:B------:R-:W-:-:S05]  /*24410*/  LOP3.LUT R0, R0, 0x3, RZ, 0xc0, !PT ;  /* 0x0000000300007812 */ /* 0x000fca00078ec0ff */
[----:B------:R1:W2:Y:S02]  /*24420*/  SHFL.IDX PT, R14, R0, RZ, 0x1f ;  /* 0x00001fff000e7589 */ /* 0x0002a400000e0000 */
.L_x_3196:
[----:B--2---:R-:W-:-:S13]  /*24430*/  ISETP.NE.AND P0, PT, R14, RZ, PT ;  /* 0x000000ff0e00720c */ /* 0x004fda0003f05270 */
[----:B------:R-:W-:Y:S05]  /*24440*/  @P0 BRA `(.L_x_2653) ;  /* 0x0000000000880947 */ /* 0x000fea0003800000 */
[----:B------:R-:W-:-:S03]  /*24450*/  UMOV UR4, 0xffffffff ;  /* 0xffffffff00047882 */ /* 0x000fc60000000000 */
[----:B------:R-:W-:Y:S05]  /*24460*/  BRA.DIV UR4, `(.L_x_3015) ;  /* 0x0000005204187947 */ /* 0x000fea000b800000 */
[----:B------:R-:W-:-:S13]  /*24470*/  ELECT P6, URZ, PT ;  /* 0x00000000003f782f */ /* 0x000fda00038c0000 */
.L_x_3199:
[----:B------:R-:W-:Y:S05]  /*24480*/  @!P6 BRA `(.L_x_2653) ;  /* 0x000000000078e947 */ /* 0x000fea0003800000 */
[----:B------:R-:W-:-:S06]  /*24490*/  ULOP3.LUT UR4, UR60, 0x2, URZ, 0xfc, !UPT ;  /* 0x000000023c047892 */ /* 0x000fcc000f8efc3f */
[----:B-1----:R-:W-:-:S05]  /*244a0*/  IMAD.U32 R0, RZ, RZ, UR4 ;  /* 0x00000004ff007e24 */ /* 0x002fca000f8e00ff */
[----:B------:R-:W-:-:S13]  /*244b0*/  ISETP.NE.AND P0, PT, R0, 0x3, PT ;  /* 0x000000030000780c */ /* 0x000fda0003f05270 */
[----:B------:R-:W-:Y:S05]  /*244c0*/  @!P0 BRA `(.L_x_3016) ;  /* 0x0000000000048947 */ /* 0x000fea0003800000 */
[----:B------:R-:W-:Y:S01]  /*244d0*/  BPT.TRAP 0x1 ;  /* 0x000000040000795c */ /* 0x000fe20000300000 */
.L_x_3016:
[C---:B------:R-:W-:Y:S01]  /*244e0*/  LEA R3, R28.reuse, R5, 0x3 ;  /* 0x000000051c037211 */ /* 0x040fe200078e18ff */
[----:B------:R-:W-:Y:S01]  /*244f0*/  VIADD R28, R28, 0x1 ;  /* 0x000000011c1c7836 */ /* 0x000fe20000000000 */
[----:B------:R-:W-:-:S04]  /*24500*/  SHF.L.U32 R2, R29, 0x1f, RZ ;  /* 0x0000001f1d027819 */ /* 0x000fc800000006ff */
[----:B------:R-:W1:Y:S01]  /*24510*/  SYNCS.PHASECHK.TRANS64.TRYWAIT P1, [R3+URZ+0x2a840], R2 ;  /* 0x02a84002030075a7 */ /* 0x000e62000802017f */
[----:B------:R-:W-:-:S04]  /*24520*/  ISETP.NE.AND P2, PT, R28, 0x2, PT ;  /* 0x000000021c00780c */ /* 0x000fc80003f45270 */
[----:B------:R-:W-:Y:S01]  /*24530*/  SEL R0, RZ, 0x1, P2 ;  /* 0x00000001ff007807 */ /* 0x000fe20001000000 */
[----:B-1----:R-:W-:Y:S08]  /*24540*/  @!P1 BRA `(.L_x_3017) ;  /* 0x0000005000009947 */ /* 0x002ff00003800000 */
.L_x_3200:
[----:B------:R-:W-:Y:S02]  /*24550*/  SEL R28, R28, RZ, P2 ;  /* 0x000000ff1c1c7207 */ /* 0x000fe40001000000 */
[----:B------:R-:W-:Y:S01]  /*24560*/  LOP3.LUT R0, R29, R0, RZ, 0x3c, !PT ;  /* 0x000000001d007212 */ /* 0x000fe200078e3cff */
[----:B------:R-:W-:Y:S06]  /*24570*/  @!P0 BRA `(.L_x_3018) ;  /* 0x0000000000048947 */ /* 0x000fec0003800000 */
[----:B------:R-:W-:Y:S01]  /*24580*/  BPT.TRAP 0x1 ;  /* 0x000000040000795c */ /* 0x000fe20000300000 */
.L_x_3018:
[----:B------:R-:W-:Y:S01]  /*24590*/  IMAD R5, R28, 0x8, R5 ;  /* 0x000000081c057824 */ /* 0x000fe200078e0205 */
[----:B------:R-:W-:-:S04]  /*245a0*/  SHF.L.U32 R0, R0, 0x1f, RZ ;  /* 0x0000001f00007819 */ /* 0x000fc800000006ff */
[----:B------:R-:W2:Y:S02]  /*245b0*/  SYNCS.PHASECHK.TRANS64.TRYWAIT P1, [R5+URZ+0x2a840], R0 ;  /* 0x02a84000050075a7 */ /* 0x000ea4000802017f */
[----:B--2---:R-:W-:Y:S05]  /*245c0*/  @!P1 BRA `(.L_x_3019) ;  /* 0x0000004c00f49947 */ /* 0x004fea0003800000 */
.L_x_3201:
[----:B------:R-:W-:Y:S05]  /*245d0*/  @!P0 BRA `(.L_x_3020) ;  /* 0x0000000000048947 */ /* 0x000fea0003800000 */
[----:B------:R-:W-:Y:S01]  /*245e0*/  BPT.TRAP 0x1 ;  /* 0x000000040000795c */ /* 0x000fe20000300000 */
.L_x_3020:
[----:B------:R-:W4:Y:S02]  /*245f0*/  SYNCS.PHASECHK.TRANS64.TRYWAIT P1, [R3+URZ+0x2a860], R2 ;  /* 0x02a86002030075a7 */ /* 0x000f24000802017f */
[----:B----4-:R-:W-:Y:S05]  /*24600*/  @!P1 BRA `(.L_x_3021) ;  /* 0x0000004c00f89947 */ /* 0x010fea0003800000 */
.L_x_3202:
[----:B------:R-:W-:Y:S05]  /*24610*/  @!P0 BRA `(.L_x_3022) ;  /* 0x0000000000048947 */ /* 0x000fea0003800000 */
[----:B------:R-:W-:Y:S01]  /*24620*/  BPT.TRAP 0x1 ;  /* 0x000000040000795c */ /* 0x000fe20000300000 */
.L_x_3022:
[----:B------:R0:W0:Y:S02]  /*24630*/  SYNCS.PHASECHK.TRANS64.TRYWAIT P0, [R5+URZ+0x2a860], R0 ;  /* 0x02a86000050075a7 */ /* 0x000024000800017f */
[----:B0-----:R-:W-:Y:S05]  /*24640*/  @!P0 NANOSLEEP.SYNCS 0x989680 ;  /* 0x009896800000895d */ /* 0x001fea0003900000 */
[----:B------:R-:W0:Y:S02]  /*24650*/  @!P0 SYNCS.PHASECHK.TRANS64 P0, [R5+URZ+0x2a860], R0 ;  /* 0x02a86000050085a7 */ /* 0x000e24000800007f */
[----:B0-----:R-:W-:Y:S05]  /*24660*/  @!P0 BRA `(.L_x_3022) ;  /* 0xfffffffc00f08947 */ /* 0x001fea000383ffff */
.L_x_2653:
[----:B------:R-:W-:Y:S05]  /*24670*/  BSYNC B9 ;  /* 0x0000000000097941 */ /* 0x000fea0003800000 */
.L_x_2650:
[----:B------:R-:W-:Y:S05]  /*24680*/  EXIT ;  /* 0x000000000000794d */ /* 0x000fea0003800000 */
.L_x_2673:
[----:B0-----:R0:W1:Y:S02]  /*24690*/  SYNCS.PHASECHK.TRANS64.TRYWAIT P6, [R84+URZ+0x2a890], R85 ;  /* 0x02a89055540075a7 */ /* 0x00106400080c017f */
[----:B-1----:R-:W-:Y:S05]  /*246a0*/  @!P6 NANOSLEEP.SYNCS 0x989680 ;  /* 0x009896800000e95d */ /* 0x002fea0003900000 */
[----:B------:R-:W1:Y:S02]  /*246b0*/  @!P6 SYNCS.PHASECHK.TRANS64 P6, [R84+URZ+0x2a890], R85 ;  /* 0x02a890555400e5a7 */ /* 0x000e6400080c007f */
[----:B-1----:R-:W-:Y:S05]  /*246c0*/  @!P6 BRA `(.L_x_2673) ;  /* 0xfffffffc00f0e947 */ /* 0x002fea000383ffff */
[----:B------:R-:W-:Y:S05]  /*246d0*/  BRA `(.L_x_3023) ;  /* 0xfffffdf400407947 */ /* 0x000fea000383ffff */
.L_x_2674:
        /* <DEDUP_REMOVED lines=8> */
.L_x_3025:
[----:B------:R-:W-:Y:S05]  /*24760*/  BSYNC B1 ;  /* 0x0000000000017941 */ /* 0x000fea0003800000 */
.L_x_3024:
        /* <DEDUP_REMOVED lines=8> */
.L_x_3026:
[----:B------:R-:W-:Y:S01]  /*247f0*/  MOV R11, R14 ;  /* 0x0000000e000b7202 */ /* 0x000fe20000000f00 */
[----:B------:R-:W-:Y:S06]  /*24800*/  BRA `(.L_x_3027) ;  /* 0xfffffdf400087947 */ /* 0x000fec000383ffff */
.L_x_2699:
        /* <DEDUP_REMOVED lines=8> */
.L_x_3029:
[----:B------:R-:W-:Y:S05]  /*24890*/  BSYNC B1 ;  /* 0x0000000000017941 */ /* 0x000fea0003800000 */
.L_x_3028:
        /* <DEDUP_REMOVED lines=8> */
.L_x_3030:
[----:B------:R-:W-:Y:S01]  /*24920*/  IMAD.MOV.U32 R119, RZ, RZ, R14 ;  /* 0x000000ffff777224 */ /* 0x000fe200078e000e */
[----:B------:R-:W-:Y:S06]  /*24930*/  BRA `(.L_x_3031) ;  /* 0xfffffe0800307947 */ /* 0x000fec000383ffff */
.L_x_2729:
[----:B0-----:R0:W1:Y:S02]  /*24940*/  SYNCS.PHASECHK.TRANS64.TRYWAIT P6, [R84+URZ+0x2a890], R85 ;  /* 0x02a89055540075a7 */ /* 0x00106400080c017f */
[----:B-1----:R-:W-:Y:S05]  /*24950*/  @!P6 NANOSLEEP.SYNCS 0x989680 ;  /* 0x009896800000e95d */ /* 0x002fea0003900000 */
[----:B------:R-:W1:Y:S02]  /*24960*/  @!P6 SYNCS.PHASECHK.TRANS64 P6, [R84+URZ+0x2a890], R85 ;  /* 0x02a890555400e5a7 */ /* 0x000e6400080c007f */
[----:B-1----:R-:W-:Y:S05]  /*24970*/  @!P6 BRA `(.L_x_2729) ;  /* 0xfffffffc00f0e947 */ /* 0x002fea000383ffff */
[----:B------:R-:W-:Y:S05]  /*24980*/  BRA `(.L_x_3032) ;  /* 0xfffffe2800507947 */ /* 0x000fea000383ffff */
.L_x_2730:
[----:B------:R-:W-:Y:S01]  /*24990*/  BSSY B1, `(.L_x_3033) ;  /* 0x0000008000017945 */ /* 0x000fe20003800000 */
[----:B------:R-:W-:Y:S01]  /*249a0*/  IMAD.MOV.U32 R13, RZ, RZ, R118 ;  /* 0x000000ffff0d7224 */ /* 0x000fe200078e0076 */
[----:B------:R-:W-:Y:S01]  /*249b0*/  MOV R12, RZ ;  /* 0x000000ff000c7202 */ /* 0x000fe20000000f00 */
[----:B------:R-:W-:Y:S02]  /*249c0*/  IMAD.MOV.U32 R11, RZ, RZ, 0x1c1f ;  /* 0x00001c1fff0b7424 */ /* 0x000fe400078e00ff */
[----:B------:R-:W-:-:S07]  /*249d0*/  IMAD.MOV.U32 R15, RZ, RZ, -0x1 ;  /* 0xffffffffff0f7424 */ /* 0x000fce00078e00ff */
[----:B0-----:R-:W-:Y:S05]  /*249e0*/  WARPSYNC.COLLECTIVE R15, `(.L_x_3034) ;  /* 0x000000000f087348 */ /* 0x001fea0003c00000 */
[----:B------:R1:W2:Y:S02]  /*249f0*/  SHFL.IDX P6, R14, R13, R12, R11 ;  /* 0x0000000c0d0e7389 */ /* 0x0002a400000c000b */
[----:B012---:R-:W-:Y:S01]  /*24a00*/  ENDCOLLECTIVE ;  /* 0x000000000000791b */ /* 0x007fe20003800000 */
.L_x_3034:
[----:B------:R-:W-:Y:S05]  /*24a10*/  BSYNC B1 ;  /* 0x0000000000017941 */ /* 0x000fea0003800000 */
.L_x_3033:
        /* <DEDUP_REMOVED lines=8> */
.L_x_3035:
[----:B------:R-:W-:Y:S01]  /*24aa0*/  IMAD.MOV.U32 R11, RZ, RZ, R14 ;  /* 0x000000ffff0b7224 */ /* 0x000fe200078e000e */
[----:B------:R-:W-:Y:S06]  /*24ab0*/  BRA `(.L_x_3036) ;  /* 0xfffffe2800207947 */ /* 0x000fec000383ffff */
.L_x_2743:
[----:B------:R-:W-:Y:S01]  /*24ac0*/  BSSY B1, `(.L_x_3037) ;  /* 0x0000008000017945 */ /* 0x000fe20003800000 */
[----:B--234-:R-:W-:Y:S01]  /*24ad0*/  MOV R13, R118 ;  /* 0x00000076000d7202 */ /* 0x01cfe20000000f00 */
[----:B------:R-:W-:Y:S01]  /*24ae0*/  IMAD.MOV.U32 R12, RZ, RZ, 0x1 ;  /* 0x00000001ff0c7424 */ /* 0x000fe200078e00ff */
[----:B------:R-:W-:Y:S01]  /*24af0*/  MOV R15, 0xffffffff ;  /* 0xffffffff000f7802 */ /* 0x000fe20000000f00 */
[----:B------:R-:W-:-:S07]  /*24b00*/  IMAD.MOV.U32 R11, RZ, RZ, 0x1c1f ;  /* 0x00001c1fff0b7424 */ /* 0x000fce00078e00ff */
[----:B01----:R-:W-:Y:S05]  /*24b10*/  WARPSYNC.COLLECTIVE R15, `(.L_x_3038) ;  /* 0x000000000f087348 */ /* 0x003fea0003c00000 */
[----:B------:R2:W3:Y:S02]  /*24b20*/  SHFL.IDX P6, R14, R13, R12, R11 ;  /* 0x0000000c0d0e7389 */ /* 0x0004e400000c000b */
[----:B0123--:R-:W-:Y:S01]  /*24b30*/  ENDCOLLECTIVE ;  /* 0x000000000000791b */ /* 0x00ffe20003800000 */
.L_x_3038:
[----:B------:R-:W-:Y:S05]  /*24b40*/  BSYNC B1 ;  /* 0x0000000000017941 */ /* 0x000fea0003800000 */
.L_x_3037:
        /* <DEDUP_REMOVED lines=8> */
.L_x_3039:
[----:B------:R-:W-:Y:S01]  /*24bd0*/  MOV R119, R14 ;  /* 0x0000000e00777202 */ /* 0x000fe20000000f00 */
[----:B------:R-:W-:Y:S06]  /*24be0*/  BRA `(.L_x_3040) ;  /* 0xfffffe3c00cc7947 */ /* 0x000fec000383ffff */
.L_x_2756:
[----:B0-----:R0:W1:Y:S02]  /*24bf0*/  SYNCS.PHASECHK.TRANS64.TRYWAIT P4, [R84+URZ+0x2a890], R85 ;  /* 0x02a89055540075a7 */ /* 0x001064000808017f */
[----:B-1----:R-:W-:Y:S05]  /*24c00*/  @!P4 NANOSLEEP.SYNCS 0x989680 ;  /* 0x009896800000c95d */ /* 0x002fea0003900000 */
[----:B------:R-:W1:Y:S02]  /*24c10*/  @!P4 SYNCS.PHASECHK.TRANS64 P4, [R84+URZ+0x2a890], R85 ;  /* 0x02a890555400c5a7 */ /* 0x000e64000808007f */
[----:B-1----:R-:W-:Y:S05]  /*24c20*/  @!P4 BRA `(.L_x_2756) ;  /* 0xfffffffc00f0c947 */ /* 0x002fea000383ffff */
[----:B------:R-:W-:Y:S05]  /*24c30*/  BRA `(.L_x_3041) ;  /* 0xfffffe54007c7947 */ /* 0x000fea000383ffff */
.L_x_2757:
        /* <DEDUP_REMOVED lines=8> */
.L_x_3043:
[----:B------:R-:W-:Y:S05]  /*24cc0*/  BSYNC B1 ;  /* 0x0000000000017941 */ /* 0x000fea0003800000 */
.L_x_3042:
        /* <DEDUP_REMOVED lines=8> */
.L_x_3044:
[----:B------:R-:W-:Y:S01]  /*24d50*/  IMAD.MOV.U32 R37, RZ, RZ, R14 ;  /* 0x000000ffff257224 */ /* 0x000fe200078e000e */
[----:B------:R-:W-:Y:S06]  /*24d60*/  BRA `(.L_x_3045) ;  /* 0xfffffe5400987947 */ /* 0x000fec000383ffff */
.L_x_2760:
[----:B------:R-:W-:Y:S01]  /*24d70*/  BSSY B1, `(.L_x_3046) ;  /* 0x0000008000017945 */ /* 0x000fe20003800000 */
[----:B----4-:R-:W-:Y:S01]  /*24d80*/  IMAD.MOV.U32 R13, RZ, RZ, R33 ;  /* 0x000000ffff0d7224 */ /* 0x010fe200078e0021 */
[----:B------:R-:W-:Y:S01]  /*24d90*/  MOV R12, 0x1 ;  /* 0x00000001000c7802 */ /* 0x000fe20000000f00 */
[----:B------:R-:W-:Y:S02]  /*24da0*/  IMAD.MOV.U32 R11, RZ, RZ, 0x1c1f ;  /* 0x00001c1fff0b7424 */ /* 0x000fe400078e00ff */
[----:B------:R-:W-:-:S07]  /*24db0*/  IMAD.MOV.U32 R15, RZ, RZ, -0x1 ;  /* 0xffffffffff0f7424 */ /* 0x000fce00078e00ff */
[----:B0123--:R-:W-:Y:S05]  /*24dc0*/  WARPSYNC.COLLECTIVE R15, `(.L_x_3047) ;  /* 0x000000000f087348 */ /* 0x00ffea0003c00000 */
[----:B------:R4:W0:Y:S02]  /*24dd0*/  SHFL.IDX P6, R14, R13, R12, R11 ;  /* 0x0000000c0d0e7389 */ /* 0x00082400000c000b */
[----:B01234-:R-:W-:Y:S01]  /*24de0*/  ENDCOLLECTIVE ;  /* 0x000000000000791b */ /* 0x01ffe20003800000 */
.L_x_3047:
[----:B------:R-:W-:Y:S05]  /*24df0*/  BSYNC B1 ;  /* 0x0000000000017941 */ /* 0x000fea0003800000 */
.L_x_3046:
        /* <DEDUP_REMOVED lines=8> */
.L_x_3048:
[----:B------:R-:W-:Y:S01]  /*24e80*/  IMAD.MOV.U32 R37, RZ, RZ, R14 ;  /* 0x000000ffff257224 */ /* 0x000fe200078e000e */
[----:B------:R-:W-:Y:S06]  /*24e90*/  BRA `(.L_x_3049) ;  /* 0xfffffe5400f87947 */ /* 0x000fec000383ffff */
.L_x_2764:
[----:B---3--:R3:W0:Y:S02]  /*24ea0*/  SYNCS.PHASECHK.TRANS64.TRYWAIT P0, [R84+URZ+0x2a8b0], R85 ;  /* 0x02a8b055540075a7 */ /* 0x008624000800017f */
[----:B0-----:R-:W-:Y:S05]  /*24eb0*/  @!P0 NANOSLEEP.SYNCS 0x989680 ;  /* 0x009896800000895d */ /* 0x001fea0003900000 */
[----:B------:R-:W0:Y:S02]  /*24ec0*/  @!P0 SYNCS.PHASECHK.TRANS64 P0, [R84+URZ+0x2a8b0], R85 ;  /* 0x02a8b055540085a7 */ /* 0x000e24000800007f */
[----:B0-----:R-:W-:Y:S05]  /*24ed0*/  @!P0 BRA `(.L_x_2764) ;  /* 0xfffffffc00f08947 */ /* 0x001fea000383ffff */
[----:B------:R-:W-:Y:S05]  /*24ee0*/  BRA `(.L_x_3050) ;  /* 0xfffffe5800d47947 */ /* 0x000fea000383ffff */
.L_x_2784:
[----:B------:R-:W-:Y:S01]  /*24ef0*/  BSSY B1, `(.L_x_3051) ;  /* 0x0000008000017945 */ /* 0x000fe20003800000 */
[----:B------:R-:W-:Y:S01]  /*24f00*/  MOV R13, R0 ;  /* 0x00000000000d7202 */ /* 0x000fe20000000f00 */
[----:B------:R-:W-:Y:S01]  /*24f10*/  IMAD.MOV.U32 R12, RZ, RZ, RZ ;  /* 0x000000ffff0c7224 */ /* 0x000fe200078e00ff */
[----:B------:R-:W-:Y:S01]  /*24f20*/  MOV R15, 0xffffffff ;  /* 0xffffffff000f7802 */ /* 0x000fe20000000f00 */
[----:B------:R-:W-:-:S07]  /*24f30*/  IMAD.MOV.U32 R11, RZ, RZ, 0x1c1f ;  /* 0x00001c1fff0b7424 */ /* 0x000fce00078e00ff */
[----:B-1--4-:R-:W-:Y:S05]  /*24f40*/  WARPSYNC.COLLECTIVE R15, `(.L_x_3052) ;  /* 0x000000000f087348 */ /* 0x012fea0003c00000 */
[----:B------:R0:W2:Y:S02]  /*24f50*/  SHFL.IDX P6, R14, R13, R12, R11 ;  /* 0x0000000c0d0e7389 */ /* 0x0000a400000c000b */
[----:B012-4-:R-:W-:Y:S01]  /*24f60*/  ENDCOLLECTIVE ;  /* 0x000000000000791b */ /* 0x017fe20003800000 */
.L_x_3052:
[----:B------:R-:W-:Y:S05]  /*24f70*/  BSYNC B1 ;  /* 0x0000000000017941 */ /* 0x000fea0003800000 */
.L_x_3051:
        /* <DEDUP_REMOVED lines=8> */
.L_x_3053:
[----:B------:R-:W-:Y:S01]  /*25000*/  IMAD.MOV.U32 R13, RZ, RZ, R63 ;  /* 0x000000ffff0d7224 */ /* 0x000fe200078e003f */
[----:B------:R-:W-:-:S07]  /*25010*/  MOV R6, R14 ;  /* 0x0000000e00067202 */ /* 0x000fce0000000f00 */
[----:B------:R-:W-:Y:S05]  /*25020*/  WARPSYNC.COLLECTIVE R15, `(.L_x_3054) ;  /* 0x000000000f087348 */ /* 0x000fea0003c00000 */
[----:B------:R0:W1:Y:S02]  /*25030*/  SHFL.IDX P6, R14, R13, R12, R11 ;  /* 0x0000000c0d0e7389 */ /* 0x00006400000c000b */
[----:B01----:R-:W-:Y:S01]  /*25040*/  ENDCOLLECTIVE ;  /* 0x000000000000791b */ /* 0x003fe20003800000 */
.L_x_3054:
[----:B------:R-:W-:Y:S01]  /*25050*/  MOV R13, R62 ;  /* 0x0000003e000d7202 */ /* 0x000fe20000000f00 */
[----:B------:R-:W-:-:S07]  /*25060*/  IMAD.MOV.U32 R9, RZ, RZ, R14 ;  /* 0x000000ffff097224 */ /* 0x000fce00078e000e */
[----:B------:R-:W-:Y:S05]  /*25070*/  WARPSYNC.COLLECTIVE R15, `(.L_x_3055) ;  /* 0x000000000f087348 */ /* 0x000fea0003c00000 */
[----:B------:R0:W1:Y:S02]  /*25080*/  SHFL.IDX P6, R14, R13, R12, R11 ;  /* 0x0000000c0d0e7389 */ /* 0x00006400000c000b */
[----:B01----:R-:W-:Y:S01]  /*25090*/  ENDCOLLECTIVE ;  /* 0x000000000000791b */ /* 0x003fe20003800000 */
.L_x_3055:
[----:B------:R-:W-:Y:S01]  /*250a0*/  IMAD.MOV.U32 R8, RZ, RZ, R14 ;  /* 0x000000ffff087224 */ /* 0x000fe200078e000e */
[----:B------:R-:W-:Y:S06]  /*250b0*/  BRA `(.L_x_3056) ;  /* 0xfffffe6c00147947 */ /* 0x000fec000383ffff */
.L_x_2787:
[----:B------:R-:W-:Y:S01]  /*250c0*/  BSSY B1, `(.L_x_3057) ;  /* 0x0000008000017945 */ /* 0x000fe20003800000 */
[----:B------:R-:W-:Y:S01]  /*250d0*/  IMAD.MOV.U32 R13, RZ, RZ, R0 ;  /* 0x000000ffff0d7224 */ /* 0x000fe200078e0000 */
[----:B------:R-:W-:Y:S01]  /*250e0*/  MOV R12, 0x1 ;  /* 0x00000001000c7802 */ /* 0x000fe20000000f00 */
[----:B------:R-:W-:Y:S02]  /*250f0*/  IMAD.MOV.U32 R11, RZ, RZ, 0x1c1f ;  /* 0x00001c1fff0b7424 */ /* 0x000fe400078e00ff */
[----:B------:R-:W-:-:S07]  /*25100*/  IMAD.MOV.U32 R15, RZ, RZ, -0x1 ;  /* 0xffffffffff0f7424 */ /* 0x000fce00078e00ff */
[----:B-1--4-:R-:W-:Y:S05]  /*25110*/  WARPSYNC.COLLECTIVE R15, `(.L_x_3058) ;  /* 0x000000000f087348 */ /* 0x012fea0003c00000 */
[----:B------:R0:W2:Y:S02]  /*25120*/  SHFL.IDX P6, R14, R13, R12, R11 ;  /* 0x0000000c0d0e7389 */ /* 0x0000a400000c000b */
[----:B012-4-:R-:W-:Y:S01]  /*25130*/  ENDCOLLECTIVE ;  /* 0x000000000000791b */ /* 0x017fe20003800000 */
.L_x_3058:
[----:B------:R-:W-:Y:S05]  /*25140*/  BSYNC B1 ;  /* 0x0000000000017941 */ /* 0x000fea0003800000 */
.L_x_3057:
        /* <DEDUP_REMOVED lines=8> */
.L_x_3059:
[----:B------:R-:W-:Y:S01]  /*251d0*/  MOV R13, R63 ;  /* 0x0000003f000d7202 */ /* 0x000fe20000000f00 */
[----:B------:R-:W-:-:S07]  /*251e0*/  IMAD.MOV.U32 R65, RZ, RZ, R14 ;  /* 0x000000ffff417224 */ /* 0x000fce00078e000e */
[----:B------:R-:W-:Y:S05]  /*251f0*/  WARPSYNC.COLLECTIVE R15, `(.L_x_3060) ;  /* 0x000000000f087348 */ /* 0x000fea0003c00000 */
[----:B------:R0:W1:Y:S02]  /*25200*/  SHFL.IDX P6, R14, R13, R12, R11 ;  /* 0x0000000c0d0e7389 */ /* 0x00006400000c000b */
[----:B01----:R-:W-:Y:S01]  /*25210*/  ENDCOLLECTIVE ;  /* 0x000000000000791b */ /* 0x003fe20003800000 */
.L_x_3060:
[----:B------:R-:W-:Y:S02]  /*25220*/  IMAD.MOV.U32 R13, RZ, RZ, R62 ;  /* 0x000000ffff0d7224 */ /* 0x000fe400078e003e */
[----:B------:R-:W-:-:S07]  /*25230*/  IMAD.MOV.U32 R63, RZ, RZ, R14 ;  /* 0x000000ffff3f7224 */ /* 0x000fce00078e000e */
[----:B------:R-:W-:Y:S05]  /*25240*/  WARPSYNC.COLLECTIVE R15, `(.L_x_3061) ;  /* 0x000000000f087348 */ /* 0x000fea0003c00000 */
[----:B------:R0:W1:Y:S02]  /*25250*/  SHFL.IDX P6, R14, R13, R12, R11 ;  /* 0x0000000c0d0e7389 */ /* 0x00006400000c000b */
[----:B01----:R-:W-:Y:S01]  /*25260*/  ENDCOLLECTIVE ;  /* 0x000000000000791b */ /* 0x003fe20003800000 */
.L_x_3061:
[----:B------:R-:W-:Y:S01]  /*25270*/  MOV R62, R14 ;  /* 0x0000000e003e7202 */ /* 0x000fe20000000f00 */
[----:B------:R-:W-:Y:S06]  /*25280*/  BRA `(.L_x_3062) ;  /* 0xfffffe7000a87947 */ /* 0x000fec000383ffff */
.L_x_2791:
[----:B0-----:R0:W1:Y:S02]  /*25290*/  SYNCS.PHASECHK.TRANS64.TRYWAIT P0, [R2+URZ+0x2a800], R5 ;  /* 0x02a80005020075a7 */ /* 0x001064000800017f */
[----:B-1----:R-:W-:Y:S05]  /*252a0*/  @!P0 NANOSLEEP.SYNCS 0x989680 ;  /* 0x009896800000895d */ /* 0x002fea0003900000 */
[----:B------:R-:W1:Y:S02]  /*252b0*/  @!P0 SYNCS.PHASECHK.TRANS64 P0, [R2+URZ+0x2a800], R5 ;  /* 0x02a80005020085a7 */ /* 0x000e64000800007f */
[----:B-1----:R-:W-:Y:S05]  /*252c0*/  @!P0 BRA `(.L_x_2791) ;  /* 0xfffffffc00f08947 */ /* 0x002fea000383ffff */
[----:B------:R-:W-:Y:S05]  /*252d0*/  BRA `(.L_x_3063) ;  /* 0xfffffe7800c47947 */ /* 0x000fea000383ffff */
.L_x_2815:
[----:B------:R-:W-:Y:S01]  /*252e0*/  BSSY B1, `(.L_x_3064) ;  /* 0x0000008000017945 */ /* 0x000fe20003800000 */
[----:B------:R-:W-:Y:S01]  /*252f0*/  IMAD.MOV.U32 R13, RZ, RZ, R48 ;  /* 0x000000ffff0d7224 */ /* 0x000fe200078e0030 */
[----:B------:R-:W-:Y:S01]  /*25300*/  MOV R11, 0x1c1f ;  /* 0x00001c1f000b7802 */ /* 0x000fe20000000f00 */
[----:B------:R-:W-:Y:S02]  /*25310*/  IMAD.MOV.U32 R12, RZ, RZ, RZ ;  /* 0x000000ffff0c7224 */ /* 0x000fe400078e00ff */
[----:B------:R-:W-:-:S07]  /*25320*/  IMAD.MOV.U32 R15, RZ, RZ, -0x1 ;  /* 0xffffffffff0f7424 */ /* 0x000fce00078e00ff */
[----:B-1--4-:R-:W-:Y:S05]  /*25330*/  WARPSYNC.COLLECTIVE R15, `(.L_x_3065) ;  /* 0x000000000f087348 */ /* 0x012fea0003c00000 */
[----:B------:R0:W2:Y:S02]  /*25340*/  SHFL.IDX P6, R14, R13, R12, R11 ;  /* 0x0000000c0d0e7389 */ /* 0x0000a400000c000b */
[----:B012-4-:R-:W-:Y:S01]  /*25350*/  ENDCOLLECTIVE ;  /* 0x000000000000791b */ /* 0x017fe20003800000 */
.L_x_3065:
[----:B------:R-:W-:Y:S05]  /*25360*/  BSYNC B1 ;  /* 0x0000000000017941 */ /* 0x000fea0003800000 */
.L_x_3064:
        /* <DEDUP_REMOVED lines=8> */
.L_x_3066:
[----:B------:R-:W-:Y:S02]  /*253f0*/  IMAD.MOV.U32 R13, RZ, RZ, R61 ;  /* 0x000000ffff0d7224 */ /* 0x000fe400078e003d */
[----:B------:R-:W-:-:S07]  /*25400*/  IMAD.MOV.U32 R4, RZ, RZ, R14 ;  /* 0x000000ffff047224 */ /* 0x000fce00078e000e */
[----:B------:R-:W-:Y:S05]  /*25410*/  WARPSYNC.COLLECTIVE R15, `(.L_x_3067) ;  /* 0x000000000f087348 */ /* 0x000fea0003c00000 */
[----:B------:R0:W1:Y:S02]  /*25420*/  SHFL.IDX P6, R14, R13, R12, R11 ;  /* 0x0000000c0d0e7389 */ /* 0x00006400000c000b */
[----:B01----:R-:W-:Y:S01]  /*25430*/  ENDCOLLECTIVE ;  /* 0x000000000000791b */ /* 0x003fe20003800000 */
.L_x_3067:
[----:B------:R-:W-:Y:S01]  /*25440*/  IMAD.MOV.U32 R13, RZ, RZ, R0 ;  /* 0x000000ffff0d7224 */ /* 0x000fe200078e0000 */
[----:B------:R-:W-:-:S07]  /*25450*/  MOV R7, R14 ;  /* 0x0000000e00077202 */ /* 0x000fce0000000f00 */
[----:B------:R-:W-:Y:S05]  /*25460*/  WARPSYNC.COLLECTIVE R15, `(.L_x_3068) ;  /* 0x000000000f087348 */ /* 0x000fea0003c00000 */
[----:B------:R0:W1:Y:S02]  /*25470*/  SHFL.IDX P6, R14, R13, R12, R11 ;  /* 0x0000000c0d0e7389 */ /* 0x00006400000c000b */
[----:B01----:R-:W-:Y:S01]  /*25480*/  ENDCOLLECTIVE ;  /* 0x000000000000791b */ /* 0x003fe20003800000 */
.L_x_3068:
[----:B------:R-:W-:Y:S05]  /*25490*/  BRA `(.L_x_3069) ;  /* 0xfffffe9c00947947 */ /* 0x000fea000383ffff */
.L_x_2818:
[----:B------:R-:W-:Y:S01]  /*254a0*/  BSSY B1, `(.L_x_3070) ;  /* 0x0000008000017945 */ /* 0x000fe20003800000 */
[----:B------:R-:W-:Y:S01]  /*254b0*/  IMAD.MOV.U32 R13, RZ, RZ, R48 ;  /* 0x000000ffff0d7224 */ /* 0x000fe200078e0030 */
[----:B------:R-:W-:Y:S01]  /*254c0*/  MOV R12, 0x1 ;  /* 0x00000001000c7802 */ /* 0x000fe20000000f00 */
[----:B------:R-:W-:Y:S02]  /*254d0*/  IMAD.MOV.U32 R11, RZ, RZ, 0x1c1f ;  /* 0x00001c1fff0b7424 */ /* 0x000fe400078e00ff */
[----:B------:R-:W-:-:S07]  /*254e0*/  IMAD.MOV.U32 R15, RZ, RZ, -0x1 ;  /* 0xffffffffff0f7424 */ /* 0x000fce00078e00ff */
[----:B------:R-:W-:Y:S05]  /*254f0*/  WARPSYNC.COLLECTIVE R15, `(.L_x_3071) ;  /* 0x000000000f087348 */ /* 0x000fea0003c00000 */
[----:B------:R0:W1:Y:S02]  /*25500*/  SHFL.IDX P6, R14, R13, R12, R11 ;  /* 0x0000000c0d0e7389 */ /* 0x00006400000c000b */
[----:B01----:R-:W-:Y:S01]  /*25510*/  ENDCOLLECTIVE ;  /* 0x000000000000791b */ /* 0x003fe20003800000 */
.L_x_3071:
[----:B------:R-:W-:Y:S05]  /*25520*/  BSYNC B1 ;  /* 0x0000000000017941 */ /* 0x000fea0003800000 */
.L_x_3070:
        /* <DEDUP_REMOVED lines=8> */
.L_x_3072:
[----:B------:R-:W-:Y:S01]  /*255b0*/  MOV R13, R61 ;  /* 0x0000003d000d7202 */ /* 0x000fe20000000f00 */
[----:B------:R-:W-:-:S07]  /*255c0*/  IMAD.MOV.U32 R20, RZ, RZ, R14 ;  /* 0x000000ffff147224 */ /* 0x000fce00078e000e */
[----:B------:R-:W-:Y:S05]  /*255d0*/  WARPSYNC.COLLECTIVE R15, `(.L_x_3073) ;  /* 0x000000000f087348 */ /* 0x000fea0003c00000 */
[----:B------:R0:W1:Y:S02]  /*255e0*/  SHFL.IDX P6, R14, R13, R12, R11 ;  /* 0x0000000c0d0e7389 */ /* 0x00006400000c000b */
[----:B01----:R-:W-:Y:S01]  /*255f0*/  ENDCOLLECTIVE ;  /* 0x000000000000791b */ /* 0x003fe20003800000 */
.L_x_3073:
[----:B------:R-:W-:Y:S02]  /*25600*/  IMAD.MOV.U32 R13, RZ, RZ, R0 ;  /* 0x000000ffff0d7224 */ /* 0x000fe400078e0000 */
[----:B------:R-:W-:-:S07]  /*25610*/  IMAD.MOV.U32 R61, RZ, RZ, R14 ;  /* 0x000000ffff3d7224 */ /* 0x000fce00078e000e */
[----:B------:R-:W-:Y:S05]  /*25620*/  WARPSYNC.COLLECTIVE R15, `(.L_x_3074) ;  /* 0x000000000f087348 */ /* 0x000fea0003c00000 */
[----:B------:R0:W1:Y:S02]  /*25630*/  SHFL.IDX P6, R14, R13, R12, R11 ;  /* 0x0000000c0d0e7389 */ /* 0x00006400000c000b */
[----:B01----:R-:W-:Y:S01]  /*25640*/  ENDCOLLECTIVE ;  /* 0x000000000000791b */ /* 0x003fe20003800000 */
.L_x_3074:
[----:B------:R-:W-:Y:S01]  /*25650*/  MOV R0, R14 ;  /* 0x0000000e00007202 */ /* 0x000fe20000000f00 */
[----:B------:R-:W-:Y:S06]  /*25660*/  BRA `(.L_x_3075) ;  /* 0xfffffea000b47947 */ /* 0x000fec000383ffff */
.L_x_2822:
[----:B0-----:R0:W1:Y:S02]  /*25670*/  SYNCS.PHASECHK.TRANS64.TRYWAIT P0, [R2+URZ+0x2a800], R61 ;  /* 0x02a8003d020075a7 */ /* 0x001064000800017f */
[----:B-1----:R-:W-:Y:S05]  /*25680*/  @!P0 NANOSLEEP.SYNCS 0x989680 ;  /* 0x009896800000895d */ /* 0x002fea0003900000 */
[----:B------:R-:W1:Y:S02]  /*25690*/  @!P0 SYNCS.PHASECHK.TRANS64 P0, [R2+URZ+0x2a800], R61 ;  /* 0x02a8003d020085a7 */ /* 0x000e64000800007f */
[----:B-1----:R-:W-:Y:S05]  /*256a0*/  @!P0 BRA `(.L_x_2822) ;  /* 0xfffffffc00f08947 */ /* 0x002fea000383ffff */
[----:B------:R-:W-:Y:S05]  /*256b0*/  BRA `(.L_x_3076) ;  /* 0xfffffea800387947 */ /* 0x000fea000383ffff */
.L_x_2836:
[----:B-1----:R1:W3:Y:S02]  /*256c0*/  SYNCS.PHASECHK.TRANS64.TRYWAIT P1, [R9+URZ+0x2a830], R0 ;  /* 0x02a83000090075a7 */ /* 0x0022e4000802017f */
[----:B---3--:R-:W-:Y:S05]  /*256d0*/  @!P1 NANOSLEEP.SYNCS 0x989680 ;  /* 0x009896800000995d */ /* 0x008fea0003900000 */
[----:B------:R-:W3:Y:S02]  /*256e0*/  @!P1 SYNCS.PHASECHK.TRANS64 P1, [R9+URZ+0x2a830], R0 ;  /* 0x02a83000090095a7 */ /* 0x000ee4000802007f */
[----:B---3--:R-:W-:Y:S05]  /*256f0*/  @!P1 BRA `(.L_x_2836) ;  /* 0xfffffffc00f09947 */ /* 0x008fea000383ffff */
[----:B------:R-:W-:Y:S05]  /*25700*/  BRA `(.L_x_2835) ;  /* 0xfffffecc00ec7947 */ /* 0x000fea000383ffff */
.L_x_2844:
[----:B-1----:R1:W2:Y:S02]  /*25710*/  SYNCS.PHASECHK.TRANS64.TRYWAIT P2, [R9+URZ+0x2a830], R4 ;  /* 0x02a83004090075a7 */ /* 0x0022a4000804017f */
[----:B--2---:R-:W-:Y:S05]  /*25720*/  @!P2 NANOSLEEP.SYNCS 0x989680 ;  /* 0x009896800000a95d */ /* 0x004fea0003900000 */
[----:B------:R-:W2:Y:S02]  /*25730*/  @!P2 SYNCS.PHASECHK.TRANS64 P2, [R9+URZ+0x2a830], R4 ;  /* 0x02a830040900a5a7 */ /* 0x000ea4000804007f */
[----:B--2---:R-:W-:Y:S05]  /*25740*/  @!P2 BRA `(.L_x_2844) ;  /* 0xfffffffc00f0a947 */ /* 0x004fea000383ffff */
[----:B------:R-:W-:Y:S05]  /*25750*/  BRA `(.L_x_2843) ;  /* 0xfffffef000907947 */ /* 0x000fea000383ffff */
.L_x_2849:
[----:B-1----:R1:W2:Y:S02]  /*25760*/  SYNCS.PHASECHK.TRANS64.TRYWAIT P2, [R21+URZ+0x2a850], R0 ;  /* 0x02a85000150075a7 */ /* 0x0022a4000804017f */
[----:B--2---:R-:W-:Y:S05]  /*25770*/  @!P2 NANOSLEEP.SYNCS 0x989680 ;  /* 0x009896800000a95d */ /* 0x004fea0003900000 */
[----:B------:R-:W2:Y:S02]  /*25780*/  @!P2 SYNCS.PHASECHK.TRANS64 P2, [R21+URZ+0x2a850], R0 ;  /* 0x02a850001500a5a7 */ /* 0x000ea4000804007f */
[----:B--2---:R-:W-:Y:S05]  /*25790*/  @!P2 BRA `(.L_x_2849) ;  /* 0xfffffffc00f0a947 */ /* 0x004fea000383ffff */
[----:B------:R-:W-:Y:S05]  /*257a0*/  BRA `(.L_x_2848) ;  /* 0xfffffefc00307947 */ /* 0x000fea000383ffff */
.L_x_2859:
[----:B-1----:R1:W2:Y:S02]  /*257b0*/  SYNCS.PHASECHK.TRANS64.TRYWAIT P1, [R3+URZ+0x2a830], R4 ;  /* 0x02a83004030075a7 */ /* 0x0022a4000802017f */
[----:B--2---:R-:W-:Y:S05]  /*257c0*/  @!P1 NANOSLEEP.SYNCS 0x989680 ;  /* 0x009896800000995d */ /* 0x004fea0003900000 */
[----:B------:R-:W2:Y:S02]  /*257d0*/  @!P1 SYNCS.PHASECHK.TRANS64 P1, [R3+URZ+0x2a830], R4 ;  /* 0x02a83004030095a7 */ /* 0x000ea4000802007f */
[----:B--2---:R-:W-:Y:S05]  /*257e0*/  @!P1 BRA `(.L_x_2859) ;  /* 0xfffffffc00f09947 */ /* 0x004fea000383ffff */
[----:B------:R-:W-:Y:S05]  /*257f0*/  BRA `(.L_x_2858) ;  /* 0xffffff1800007947 */ /* 0x000fea000383ffff */
.L_x_2864:
[----:B-1----:R1:W2:Y:S02]  /*25800*/  SYNCS.PHASECHK.TRANS64.TRYWAIT P1, [R20+URZ+0x2a850], R0 ;  /* 0x02a85000140075a7 */ /* 0x0022a4000802017f */
[----:B--2---:R-:W-:Y:S05]  /*25810*/  @!P1 NANOSLEEP.SYNCS 0x989680 ;  /* 0x009896800000995d */ /* 0x004fea0003900000 */
[----:B------:R-:W2:Y:S02]  /*25820*/  @!P1 SYNCS.PHASECHK.TRANS64 P1, [R20+URZ+0x2a850], R0 ;  /* 0x02a85000140095a7 */ /* 0x000ea4000802007f */
[----:B--2---:R-:W-:Y:S05]  /*25830*/  @!P1 BRA `(.L_x_2864) ;  /* 0xfffffffc00f09947 */ /* 0x004fea000383ffff */
[----:B------:R-:W-:Y:S05]  /*25840*/  BRA `(.L_x_2863) ;  /* 0xffffff2000987947 */ /* 0x000fea000383ffff */
.L_x_2872:
[----:B-1----:R1:W2:Y:S02]  /*25850*/  SYNCS.PHASECHK.TRANS64.TRYWAIT P1, [R5+URZ+0x2a850], R8 ;  /* 0x02a85008050075a7 */ /* 0x0022a4000802017f */
[----:B--2---:R-:W-:Y:S05]  /*25860*/  @!P1 NANOSLEEP.SYNCS 0x989680 ;  /* 0x009896800000995d */ /* 0x004fea0003900000 */
[----:B------:R-:W2:Y:S02]  /*25870*/  @!P1 SYNCS.PHASECHK.TRANS64 P1, [R5+URZ+0x2a850], R8 ;  /* 0x02a85008050095a7 */ /* 0x000ea4000802007f */
[----:B--2---:R-:W-:Y:S05]  /*25880*/  @!P1 BRA `(.L_x_2872) ;  /* 0xfffffffc00f09947 */ /* 0x004fea000383ffff */
[----:B------:R-:W-:Y:S05]  /*25890*/  BRA `(.L_x_2871) ;  /* 0xffffff3800787947 */ /* 0x000fea000383ffff */
.L_x_2914:
[----:B0-----:R-:W0:Y:S01]  /*258a0*/  S2R R12, SR_TID.X ;  /* 0x00000000000c7919 */ /* 0x001e220000002100 */
        /* <DEDUP_REMOVED lines=10> */
.L_x_3078:
[----:B------:R-:W-:Y:S05]  /*25950*/  BSYNC B1 ;  /* 0x0000000000017941 */ /* 0x000fea0003800000 */
.L_x_3077:
[----:B------:R-:W-:Y:S05]  /*25960*/  BRA `(.L_x_3079) ;  /* 0xffffff8c00387947 */ /* 0x000fea000383ffff */
.L_x_2916:
[----:B------:R-:W-:Y:S01]  /*25970*/  BSSY B1, `(.L_x_3080) ;  /* 0x0000006000017945 */ /* 0x000fe20003800000 */
[----:B------:R-:W-:-:S07]  /*25980*/  IMAD.MOV.U32 R15, RZ, RZ, -0x1 ;  /* 0xffffffffff0f7424 */ /* 0x000fce00078e00ff */
[----:B01----:R-:W-:Y:S05]  /*25990*/  WARPSYNC.COLLECTIVE R15, `(.L_x_3081) ;  /* 0x000000000f0c7348 */ /* 0x003fea0003c00000 */
[----:B------:R-:W-:Y:S02]  /*259a0*/  ELECT P6, UR62, PT ;  /* 0x00000000003e782f */ /* 0x000fe400038c0000 */
[----:B------:R-:W-:Y:S01]  /*259b0*/  MOV R14, UR62 ;  /* 0x0000003e000e7c02 */ /* 0x000fe20008000f00 */
[----:B01----:R-:W-:Y:S10]  /*259c0*/  ENDCOLLECTIVE ;  /* 0x000000000000791b */ /* 0x003ff40003800000 */
.L_x_3081:
[----:B------:R-:W-:Y:S05]  /*259d0*/  BSYNC B1 ;  /* 0x0000000000017941 */ /* 0x000fea0003800000 */
.L_x_3080:
[----:B------:R-:W-:Y:S05]  /*259e0*/  BRA `(.L_x_2915) ;  /* 0xffffff8c00307947 */ /* 0x000fea000383ffff */
.L_x_2918:
[----:B-1----:R1:W2:Y:S02]  /*259f0*/  SYNCS.PHASECHK.TRANS64.TRYWAIT P0, [R22+URZ+0x2a820], R9 ;  /* 0x02a82009160075a7 */ /* 0x0022a4000800017f */
[----:B--2---:R-:W-:Y:S05]  /*25a00*/  @!P0 NANOSLEEP.SYNCS 0x989680 ;  /* 0x009896800000895d */ /* 0x004fea0003900000 */
[----:B------:R-:W2:Y:S02]  /*25a10*/  @!P0 SYNCS.PHASECHK.TRANS64 P0, [R22+URZ+0x2a820], R9 ;  /* 0x02a82009160085a7 */ /* 0x000ea4000800007f */
[----:B--2---:R-:W-:Y:S05]  /*25a20*/  @!P0 BRA `(.L_x_2918) ;  /* 0xfffffffc00f08947 */ /* 0x004fea000383ffff */
[----:B------:R-:W-:Y:S05]  /*25a30*/  BRA `(.L_x_3082) ;  /* 0xffffff8c00407947 */ /* 0x000fea000383ffff */
.L_x_2922:
[----:B0-----:R0:W2:Y:S02]  /*25a40*/  SYNCS.PHASECHK.TRANS64.TRYWAIT P0, [R13+URZ+0x2a8a0], R12 ;  /* 0x02a8a00c0d0075a7 */ /* 0x0010a4000800017f */
[----:B--2---:R-:W-:Y:S05]  /*25a50*/  @!P0 NANOSLEEP.SYNCS 0x989680 ;  /* 0x009896800000895d */ /* 0x004fea0003900000 */
[----:B------:R-:W2:Y:S02]  /*25a60*/  @!P0 SYNCS.PHASECHK.TRANS64 P0, [R13+URZ+0x2a8a0], R12 ;  /* 0x02a8a00c0d0085a7 */ /* 0x000ea4000800007f */
[----:B--2---:R-:W-:Y:S05]  /*25a70*/  @!P0 BRA `(.L_x_2922) ;  /* 0xfffffffc00f08947 */ /* 0x004fea000383ffff */
[----:B------:R-:W-:Y:S05]  /*25a80*/  BRA `(.L_x_3083) ;  /* 0xffffff8c00587947 */ /* 0x000fea000383ffff */
.L_x_2929:
[----:B-1----:R1:W2:Y:S02]  /*25a90*/  SYNCS.PHASECHK.TRANS64.TRYWAIT P0, [R13+URZ+0x2a8c0], R12 ;  /* 0x02a8c00c0d0075a7 */ /* 0x0022a4000800017f */
[----:B--2---:R-:W-:Y:S05]  /*25aa0*/  @!P0 NANOSLEEP.SYNCS 0x989680 ;  /* 0x009896800000895d */ /* 0x004fea0003900000 */
[----:B------:R-:W2:Y:S02]  /*25ab0*/  @!P0 SYNCS.PHASECHK.TRANS64 P0, [R13+URZ+0x2a8c0], R12 ;  /* 0x02a8c00c0d0085a7 */ /* 0x000ea4000800007f */
[----:B--2---:R-:W-:Y:S05]  /*25ac0*/  @!P0 BRA `(.L_x_2929) ;  /* 0xfffffffc00f08947 */ /* 0x004fea000383ffff */
[----:B------:R-:W-:Y:S05]  /*25ad0*/  BRA `(.L_x_3084) ;  /* 0xffffff9000507947 */ /* 0x000fea000383ffff */
.L_x_2937:
[----:B0-----:R0:W2:Y:S02]  /*25ae0*/  SYNCS.PHASECHK.TRANS64.TRYWAIT P1, [R12+URZ+0x2a8a0], R11 ;  /* 0x02a8a00b0c0075a7 */ /* 0x0010a4000802017f */
[----:B--2---:R-:W-:Y:S05]  /*25af0*/  @!P1 NANOSLEEP.SYNCS 0x989680 ;  /* 0x009896800000995d */ /* 0x004fea0003900000 */
[----:B------:R-:W2:Y:S02]  /*25b00*/  @!P1 SYNCS.PHASECHK.TRANS64 P1, [R12+URZ+0x2a8a0], R11 ;  /* 0x02a8a00b0c0095a7 */ /* 0x000ea4000802007f */
[----:B--2---:R-:W-:Y:S05]  /*25b10*/  @!P1 BRA `(.L_x_2937) ;  /* 0xfffffffc00f09947 */ /* 0x004fea000383ffff */
[----:B------:R-:W-:Y:S05]  /*25b20*/  BRA `(.L_x_3085) ;  /* 0xffffff94004c7947 */ /* 0x000fea000383ffff */
.L_x_2944:
[----:B-1----:R1:W2:Y:S02]  /*25b30*/  SYNCS.PHASECHK.TRANS64.TRYWAIT P1, [R12+URZ+0x2a8c0], R11 ;  /* 0x02a8c00b0c0075a7 */ /* 0x0022a4000802017f */
[----:B--2---:R-:W-:Y:S05]  /*25b40*/  @!P1 NANOSLEEP.SYNCS 0x989680 ;  /* 0x009896800000995d */ /* 0x004fea0003900000 */
[----:B------:R-:W2:Y:S02]  /*25b50*/  @!P1 SYNCS.PHASECHK.TRANS64 P1, [R12+URZ+0x2a8c0], R11 ;  /* 0x02a8c00b0c0095a7 */ /* 0x000ea4000802007f */
[----:B--2---:R-:W-:Y:S05]  /*25b60*/  @!P1 BRA `(.L_x_2944) ;  /* 0xfffffffc00f09947 */ /* 0x004fea000383ffff */
[----:B------:R-:W-:Y:S05]  /*25b70*/  BRA `(.L_x_3086) ;  /* 0xffffff9800407947 */ /* 0x000fea000383ffff */
.L_x_2960:
[----:B------:R-:W0:Y:S01]  /*25b80*/  S2R R9, SR_TID.X ;  /* 0x0000000000097919 */ /* 0x000e220000002100 */
[----:B------:R-:W-:Y:S01]  /*25b90*/  BSSY B0, `(.L_x_3087) ;  /* 0x000000a000007945 */ /* 0x000fe20003800000 */
[----:B------:R-:W-:Y:S01]  /*25ba0*/  IMAD.MOV.U32 R12, RZ, RZ, RZ ;  /* 0x000000ffff0c7224 */ /* 0x000fe200078e00ff */
[----:B------:R-:W-:Y:S01]  /*25bb0*/  MOV R15, 0xffffffff ;  /* 0xffffffff000f7802 */ /* 0x000fe20000000f00 */
[----:B------:R-:W-:Y:S01]  /*25bc0*/  IMAD.MOV.U32 R11, RZ, RZ, 0x1f ;  /* 0x0000001fff0b7424 */ /* 0x000fe200078e00ff */
[----:B0-----:R-:W-:-:S04]  /*25bd0*/  SHF.R.U32.HI R9, RZ, 0x5, R9 ;  /* 0x00000005ff097819 */ /* 0x001fc80000011609 */
[----:B------:R-:W-:-:S04]  /*25be0*/  LOP3.LUT R9, R9, 0x3, RZ, 0xc0, !PT ;  /* 0x0000000309097812 */ /* 0x000fc800078ec0ff */
[----:B------:R-:W-:-:S07]  /*25bf0*/  MOV R13, R9 ;  /* 0x00000009000d7202 */ /* 0x000fce0000000f00 */
[----:B-----5:R-:W-:Y:S05]  /*25c00*/  WARPSYNC.COLLECTIVE R15, `(.L_x_3088) ;  /* 0x000000000f087348 */ /* 0x020fea0003c00000 */
[----:B------:R0:W1:Y:S02]  /*25c10*/  SHFL.IDX P6, R14, R13, R12, R11 ;  /* 0x0000000c0d0e7389 */ /* 0x00006400000c000b */
[----:B01---5:R-:W-:Y:S01]  /*25c20*/  ENDCOLLECTIVE ;  /* 0x000000000000791b */ /* 0x023fe20003800000 */
.L_x_3088:
[----:B------:R-:W-:Y:S05]  /*25c30*/  BSYNC B0 ;  /* 0x0000000000007941 */ /* 0x000fea0003800000 */
.L_x_3087:
[----:B------:R-:W-:Y:S05]  /*25c40*/  BRA `(.L_x_3089) ;  /* 0xffffffa800147947 */ /* 0x000fea000383ffff */
.L_x_2963:
[----:B0-----:R0:W1:Y:S02]  /*25c50*/  SYNCS.PHASECHK.TRANS64.TRYWAIT P0, [R7+URZ+0x2a840], R2 ;  /* 0x02a84002070075a7 */ /* 0x001064000800017f */
[----:B-1----:R-:W-:Y:S05]  /*25c60*/  @!P0 NANOSLEEP.SYNCS 0x989680 ;  /* 0x009896800000895d */ /* 0x002fea0003900000 */
[----:B------:R-:W1:Y:S02]  /*25c70*/  @!P0 SYNCS.PHASECHK.TRANS64 P0, [R7+URZ+0x2a840], R2 ;  /* 0x02a84002070085a7 */ /* 0x000e64000800007f */
[----:B-1----:R-:W-:Y:S05]  /*25c80*/  @!P0 BRA `(.L_x_2963) ;  /* 0xfffffffc00f08947 */ /* 0x002fea000383ffff */
[----:B------:R-:W-:Y:S05]  /*25c90*/  BRA `(.L_x_3090) ;  /* 0xffffffa800647947 */ /* 0x000fea000383ffff */
.L_x_2964:
        /* <DEDUP_REMOVED lines=8> */
.L_x_3092:
[----:B------:R-:W-:Y:S05]  /*25d20*/  BSYNC B0 ;  /* 0x0000000000007941 */ /* 0x000fea0003800000 */
.L_x_3091:
[----:B------:R-:W-:Y:S01]  /*25d30*/  MOV R13, R4 ;  /* 0x00000004000d7202 */ /* 0x000fe20000000f00 */
[----:B------:R-:W-:Y:S01]  /*25d40*/  IMAD.MOV.U32 R12, RZ, RZ, RZ ;  /* 0x000000ffff0c7224 */ /* 0x000fe200078e00ff */
[----:B------:R-:W-:Y:S01]  /*25d50*/  MOV R15, 0xffffffff ;  /* 0xffffffff000f7802 */ /* 0x000fe20000000f00 */
[----:B------:R-:W-:Y:S01]  /*25d60*/  IMAD.MOV.U32 R11, RZ, RZ, 0x181f ;  /* 0x0000181fff0b7424 */ /* 0x000fe200078e00ff */
[----:B------:R-:W-:Y:S01]  /*25d70*/  @P0 LEA R8, R5, R22, 0x1 ;  /* 0x0000001605080211 */ /* 0x000fe200078e08ff */
[----:B------:R-:W-:-:S07]  /*25d80*/  IMAD.MOV.U32 R2, RZ, RZ, R14 ;  /* 0x000000ffff027224 */ /* 0x000fce00078e000e */
[----:B------:R-:W-:Y:S05]  /*25d90*/  WARPSYNC.COLLECTIVE R15, `(.L_x_3093) ;  /* 0x000000000f087348 */ /* 0x000fea0003c00000 */
[----:B------:R0:W1:Y:S02]  /*25da0*/  SHFL.IDX P6, R14, R13, R12, R11 ;  /* 0x0000000c0d0e7389 */ /* 0x00006400000c000b */
[----:B01----:R-:W-:Y:S01]  /*25db0*/  ENDCOLLECTIVE ;  /* 0x000000000000791b */ /* 0x003fe20003800000 */
.L_x_3093:
[----:B------:R-:W-:Y:S01]  /*25dc0*/  ULDC.64 UR4, c[0x0][0x208] ;  /* 0x0000820000047ab9 */ /* 0x000fe20000000a00 */
[----:B------:R-:W-:Y:S02]  /*25dd0*/  IMAD.MOV.U32 R13, RZ, RZ, R0 ;  /* 0x000000ffff0d7224 */ /* 0x000fe400078e0000 */
[----:B------:R-:W-:Y:S02]  /*25de0*/  IMAD.MOV.U32 R12, RZ, RZ, 0x1 ;  /* 0x00000001ff0c7424 */ /* 0x000fe400078e00ff */
[----:B------:R-:W-:-:S05]  /*25df0*/  IMAD.MOV.U32 R3, RZ, RZ, R14 ;  /* 0x000000ffff037224 */ /* 0x000fca00078e000e */
[----:B------:R-:W-:-:S05]  /*25e00*/  @P0 LEA R3, P1, R9, R3, 0x1 ;  /* 0x0000000309030211 */ /* 0x000fca00078208ff */
[----:B------:R-:W-:Y:S01]  /*25e10*/  @P0 IMAD.X R2, RZ, RZ, R2, P1 ;  /* 0x000000ffff020224 */ /* 0x000fe200008e0602 */
[----:B------:R-:W-:-:S04]  /*25e20*/  ISETP.GE.AND P1, PT, R6, 0x11, PT ;  /* 0x000000110600780c */ /* 0x000fc80003f26270 */
[----:B------:R-:W-:-:S04]  /*25e30*/  @P0 LOP3.LUT R3, R3, R2, RZ, 0x3c, !PT ;  /* 0x0000000203030212 */ /* 0x000fc800078e3cff */
[----:B------:R-:W-:-:S04]  /*25e40*/  @P0 LOP3.LUT R2, R3, R2, RZ, 0x3c, !PT ;  /* 0x0000000203020212 */ /* 0x000fc800078e3cff */
[----:B------:R-:W-:-:S05]  /*25e50*/  @P0 LOP3.LUT R3, R3, R2, RZ, 0x3c, !PT ;  /* 0x0000000203030212 */ /* 0x000fca00078e3cff */
[----:B------:R-:W-:Y:S01]  /*25e60*/  @!PT LDS RZ, [RZ] ;  /* 0x00000000fffff984 */ /* 0x000fe20000000800 */
[----:B------:R-:W-:Y:S01]  /*25e70*/  @!PT LDS RZ, [RZ] ;  /* 0x00000000fffff984 */ /* 0x000fe20000000800 */
[----:B------:R-:W-:Y:S01]  /*25e80*/  @!PT LDS RZ, [RZ] ;  /* 0x00000000fffff984 */ /* 0x000fe20000000800 */
[----:B------:R0:W-:Y:S04]  /*25e90*/  @P0 LDGSTS.E.BYPASS.LTC128B.128 [R8+0x18400], desc[UR4][R2.64], !P4 ;  /* 0x1840000002080fae */ /* 0x0001e8000e101d44 */
[----:B------:R0:W-:Y:S04]  /*25ea0*/  @P0 LDGSTS.E.BYPASS.LTC128B.128 [R8+0x1b400], desc[UR4][R2.64+0x80], !P3 ;  /* 0x1b40008002080fae */ /* 0x0001e8000d901d44 */
[----:B------:R0:W-:Y:S02]  /*25eb0*/  @P0 LDGSTS.E.BYPASS.LTC128B.128 [R8+0x1e400], desc[UR4][R2.64+0x100], !P2 ;  /* 0x1e40010002080fae */ /* 0x0001e4000d101d44 */
[----:B0-----:R-:W-:Y:S05]  /*25ec0*/  WARPSYNC.COLLECTIVE R15, `(.L_x_3094) ;  /* 0x000000000f087348 */ /* 0x001fea0003c00000 */
[----:B------:R1:W2:Y:S02]  /*25ed0*/  SHFL.IDX P6, R14, R13, R12, R11 ;  /* 0x0000000c0d0e7389 */ /* 0x0002a400000c000b */
[----:B012---:R-:W-:Y:S01]  /*25ee0*/  ENDCOLLECTIVE ;  /* 0x000000000000791b */ /* 0x007fe20003800000 */
.L_x_3094:
[----:B------:R-:W-:Y:S02]  /*25ef0*/  @P1 IMAD R8, R5, 0x2, R22 ;  /* 0x0000000205081824 */ /* 0x000fe400078e0216 */
[----:B------:R-:W-:Y:S01]  /*25f00*/  IMAD.MOV.U32 R13, RZ, RZ, R4 ;  /* 0x000000ffff0d7224 */ /* 0x000fe200078e0004 */
[----:B------:R-:W-:-:S07]  /*25f10*/  MOV R2, R14 ;  /* 0x0000000e00027202 */ /* 0x000fce0000000f00 */
[----:B------:R-:W-:Y:S05]  /*25f20*/  WARPSYNC.COLLECTIVE R15, `(.L_x_3095) ;  /* 0x000000000f087348 */ /* 0x000fea0003c00000 */
[----:B------:R0:W1:Y:S02]  /*25f30*/  SHFL.IDX P6, R14, R13, R12, R11 ;  /* 0x0000000c0d0e7389 */ /* 0x00006400000c000b */
[----:B01----:R-:W-:Y:S01]  /*25f40*/  ENDCOLLECTIVE ;  /* 0x000000000000791b */ /* 0x003fe20003800000 */
.L_x_3095:
[----:B------:R-:W-:Y:S01]  /*25f50*/  ULDC.64 UR4, c[0x0][0x208] ;  /* 0x0000820000047ab9 */ /* 0x000fe20000000a00 */
[----:B------:R-:W-:Y:S01]  /*25f60*/  IMAD.MOV.U32 R13, RZ, RZ, R0 ;  /* 0x000000ffff0d7224 */ /* 0x000fe200078e0000 */
[----:B------:R-:W-:Y:S01]  /*25f70*/  MOV R12, 0x2 ;  /* 0x00000002000c7802 */ /* 0x000fe20000000f00 */
[----:B------:R-:W-:-:S05]  /*25f80*/  IMAD.MOV.U32 R3, RZ, RZ, R14 ;  /* 0x000000ffff037224 */ /* 0x000fca00078e000e */
[----:B------:R-:W-:-:S04]  /*25f90*/  @P1 LEA R3, P0, R9, R3, 0x1 ;  /* 0x0000000309031211 */ /* 0x000fc800078008ff */
[----:B------:R-:W-:-:S04]  /*25fa0*/  @P1 IADD3.X R2, RZ, R2, RZ, P0, !PT ;  /* 0x00000002ff021210 */ /* 0x000fc800007fe4ff */
        /* <DEDUP_REMOVED lines=8> */
[----:B------:R0:W-:Y:S01]  /*26030*/  @P1 LDGSTS.E.BYPASS.LTC128B.128 [R8+0x1ec00], desc[UR4][R2.64+0x100], !P2 ;  /* 0x1ec0010002081fae */ /* 0x0001e2000d101d44 */
[----:B------:R-:W-:-:S13]  /*26040*/  ISETP.GE.AND P1, PT, R6, 0x21, PT ;  /* 0x000000210600780c */ /* 0x000fda0003f26270 */
[----:B0-----:R-:W-:Y:S05]  /*26050*/  WARPSYNC.COLLECTIVE R15, `(.L_x_3096) ;  /* 0x000000000f087348 */ /* 0x001fea0003c00000 */
[----:B------:R1:W2:Y:S02]  /*26060*/  SHFL.IDX P6, R14, R13, R12, R11 ;  /* 0x0000000c0d0e7389 */ /* 0x0002a400000c000b */
[----:B012---:R-:W-:Y:S01]  /*26070*/  ENDCOLLECTIVE ;  /* 0x000000000000791b */ /* 0x007fe20003800000 */
.L_x_3096:
[----:B------:R-:W-:Y:S02]  /*26080*/  @P1 IMAD R8, R5, 0x2, R22 ;  /* 0x0000000205081824 */ /* 0x000fe400078e0216 */
[----:B------:R-:W-:Y:S02]  /*26090*/  IMAD.MOV.U32 R13, RZ, RZ, R4 ;  /* 0x000000ffff0d7224 */ /* 0x000fe400078e0004 */
[----:B------:R-:W-:-:S07]  /*260a0*/  IMAD.MOV.U32 R2, RZ, RZ, R14 ;  /* 0x000000ffff027224 */ /* 0x000fce00078e000e */
[----:B------:R-:W-:Y:S05]  /*260b0*/  WARPSYNC.COLLECTIVE R15, `(.L_x_3097) ;  /* 0x000000000f087348 */ /* 0x000fea0003c00000 */
[----:B------:R0:W1:Y:S02]  /*260c0*/  SHFL.IDX P6, R14, R13, R12, R11 ;  /* 0x0000000c0d0e7389 */ /* 0x00006400000c000b */
[----:B01----:R-:W-:Y:S01]  /*260d0*/  ENDCOLLECTIVE ;  /* 0x000000000000791b */ /* 0x003fe20003800000 */
.L_x_3097:
[----:B------:R-:W-:Y:S01]  /*260e0*/  ULDC.64 UR4, c[0x0][0x208] ;  /* 0x0000820000047ab9 */ /* 0x000fe20000000a00 */
[----:B------:R-:W-:Y:S01]  /*260f0*/  MOV R13, R0 ;  /* 0x00000000000d7202 */ /* 0x000fe20000000f00 */
[----:B------:R-:W-:Y:S01]  /*26100*/  IMAD.MOV.U32 R12, RZ, RZ, 0x3 ;  /* 0x00000003ff0c7424 */ /* 0x000fe200078e00ff */
[----:B------:R-:W-:-:S04]  /*26110*/  MOV R3, R14 ;  /* 0x0000000e00037202 */ /* 0x000fc80000000f00 */
[----:B------:R-:W-:-:S05]  /*26120*/  @P1 LEA R3, P0, R9, R3, 0x1 ;  /* 0x0000000309031211 */ /* 0x000fca00078008ff */
[----:B------:R-:W-:-:S05]  /*26130*/  @P1 IMAD.X R2, RZ, RZ, R2, P0 ;  /* 0x000000ffff021224 */ /* 0x000fca00000e0602 */
        /* <DEDUP_REMOVED lines=13> */
.L_x_3098:
[----:B------:R-:W-:Y:S02]  /*26210*/  @P1 LEA R8, R5, R22, 0x1 ;  /* 0x0000001605081211 */ /* 0x000fe400078e08ff */
[----:B------:R-:W-:Y:S01]  /*26220*/  MOV R13, R4 ;  /* 0x00000004000d7202 */ /* 0x000fe20000000f00 */
[----:B------:R-:W-:-:S07]  /*26230*/  IMAD.MOV.U32 R2, RZ, RZ, R14 ;  /* 0x000000ffff027224 */ /* 0x000fce00078e000e */
[----:B------:R-:W-:Y:S05]  /*26240*/  WARPSYNC.COLLECTIVE R15, `(.L_x_3099) ;  /* 0x000000000f087348 */ /* 0x000fea0003c00000 */
[----:B------:R0:W1:Y:S02]  /*26250*/  SHFL.IDX P6, R14, R13, R12, R11 ;  /* 0x0000000c0d0e7389 */ /* 0x00006400000c000b */
[----:B01----:R-:W-:Y:S01]  /*26260*/  ENDCOLLECTIVE ;  /* 0x000000000000791b */ /* 0x003fe20003800000 */
.L_x_3099:
[----:B------:R-:W-:Y:S01]  /*26270*/  ULDC.64 UR4, c[0x0][0x208] ;  /* 0x0000820000047ab9 */ /* 0x000fe20000000a00 */
[----:B------:R-:W-:Y:S02]  /*26280*/  IMAD.MOV.U32 R13, RZ, RZ, R0 ;  /* 0x000000ffff0d7224 */ /* 0x000fe400078e0000 */
[----:B------:R-:W-:Y:S02]  /*26290*/  IMAD.MOV.U32 R12, RZ, RZ, 0x4 ;  /* 0x00000004ff0c7424 */ /* 0x000fe400078e00ff */
[----:B------:R-:W-:-:S05]  /*262a0*/  IMAD.MOV.U32 R3, RZ, RZ, R14 ;  /* 0x000000ffff037224 */ /* 0x000fca00078e000e */
        /* <DEDUP_REMOVED lines=15> */
.L_x_3100:
[----:B------:R-:W-:Y:S02]  /*263a0*/  @P1 IMAD R8, R5, 0x2, R22 ;  /* 0x0000000205081824 */ /* 0x000fe400078e0216 */
[----:B------:R-:W-:Y:S01]  /*263b0*/  IMAD.MOV.U32 R13, RZ, RZ, R4 ;  /* 0x000000ffff0d7224 */ /* 0x000fe200078e0004 */
[----:B------:R-:W-:-:S07]  /*263c0*/  MOV R2, R14 ;  /* 0x0000000e00027202 */ /* 0x000fce0000000f00 */
[----:B------:R-:W-:Y:S05]  /*263d0*/  WARPSYNC.COLLECTIVE R15, `(.L_x_3101) ;  /* 0x000000000f087348 */ /* 0x000fea0003c00000 */
[----:B------:R0:W1:Y:S02]  /*263e0*/  SHFL.IDX P6, R14, R13, R12, R11 ;  /* 0x0000000c0d0e7389 */ /* 0x00006400000c000b */
[----:B01----:R-:W-:Y:S01]  /*263f0*/  ENDCOLLECTIVE ;  /* 0x000000000000791b */ /* 0x003fe20003800000 */
.L_x_3101:
        /* <DEDUP_REMOVED lines=18> */
.L_x_3102:
[----:B------:R-:W-:Y:S02]  /*26520*/  IMAD.MOV.U32 R13, RZ, RZ, R4 ;  /* 0x000000ffff0d7224 */ /* 0x000fe400078e0004 */
[----:B------:R-:W-:-:S07]  /*26530*/  IMAD.MOV.U32 R0, RZ, RZ, R14 ;  /* 0x000000ffff007224 */ /* 0x000fce00078e000e */
[----:B------:R-:W-:Y:S05]  /*26540*/  WARPSYNC.COLLECTIVE R15, `(.L_x_3103) ;  /* 0x000000000f087348 */ /* 0x000fea0003c00000 */
[----:B------:R0:W1:Y:S02]  /*26550*/  SHFL.IDX P6, R14, R13, R12, R11 ;  /* 0x0000000c0d0e7389 */ /* 0x00006400000c000b */
[----:B01----:R-:W-:Y:S01]  /*26560*/  ENDCOLLECTIVE ;  /* 0x000000000000791b */ /* 0x003fe20003800000 */
.L_x_3103:
[----:B------:R-:W-:Y:S01]  /*26570*/  MOV R2, R14 ;  /* 0x0000000e00027202 */ /* 0x000fe20000000f00 */
[----:B------:R-:W-:Y:S06]  /*26580*/  BRA `(.L_x_3104) ;  /* 0xffffffa400a47947 */ /* 0x000fec000383ffff */
.L_x_2969:
[----:B------:R-:W-:Y:S01]  /*26590*/  IMAD.MOV.U32 R13, RZ, RZ, R4 ;  /* 0x000000ffff0d7224 */ /* 0x000fe200078e0004 */
[----:B------:R-:W-:Y:S01]  /*265a0*/  MOV R11, 0x181f ;  /* 0x0000181f000b7802 */ /* 0x000fe20000000f00 */
[----:B------:R-:W-:Y:S02]  /*265b0*/  IMAD.MOV.U32 R12, RZ, RZ, RZ ;  /* 0x000000ffff0c7224 */ /* 0x000fe400078e00ff */
[----:B------:R-:W-:Y:S02]  /*265c0*/  IMAD.MOV.U32 R15, RZ, RZ, -0x1 ;  /* 0xffffffffff0f7424 */ /* 0x000fe400078e00ff */
[----:B-----5:R-:W-:Y:S02]  /*265d0*/  IMAD R5, R10, R7, RZ ;  /* 0x000000070a057224 */ /* 0x020fe400078e02ff */
[----:B------:R-:W-:-:S07]  /*265e0*/  IMAD R17, R17, 0x80, R9 ;  /* 0x0000008011117824 */ /* 0x000fce00078e0209 */
[----:B------:R-:W-:Y:S05]  /*265f0*/  WARPSYNC.COLLECTIVE R15, `(.L_x_3105) ;  /* 0x000000000f087348 */ /* 0x000fea0003c00000 */
[----:B------:R0:W1:Y:S02]  /*26600*/  SHFL.IDX P6, R14, R13, R12, R11 ;  /* 0x0000000c0d0e7389 */ /* 0x00006400000c000b */
[----:B01----:R-:W-:Y:S01]  /*26610*/  ENDCOLLECTIVE ;  /* 0x000000000000791b */ /* 0x003fe20003800000 */
.L_x_3105:
[----:B------:R-:W-:Y:S02]  /*26620*/  ISETP.GE.AND P2, PT, R17, R5, PT ;  /* 0x000000051100720c */ /* 0x000fe40003f46270 */
[----:B------:R-:W-:Y:S01]  /*26630*/  MOV R13, R0 ;  /* 0x00000000000d7202 */ /* 0x000fe20000000f00 */
[----:B------:R-:W-:-:S10]  /*26640*/  IMAD.MOV.U32 R2, RZ, RZ, R14 ;  /* 0x000000ffff027224 */ /* 0x000fd400078e000e */
[----:B------:R-:W-:Y:S05]  /*26650*/  WARPSYNC.COLLECTIVE R15, `(.L_x_3106) ;  /* 0x000000000f087348 */ /* 0x000fea0003c00000 */
[----:B------:R0:W1:Y:S02]  /*26660*/  SHFL.IDX P6, R14, R13, R12, R11 ;  /* 0x0000000c0d0e7389 */ /* 0x00006400000c000b */
[----:B01----:R-:W-:Y:S01]  /*26670*/  ENDCOLLECTIVE ;  /* 0x000000000000791b */ /* 0x003fe20003800000 */
.L_x_3106:
[----:B------:R-:W-:Y:S01]  /*26680*/  ULDC.64 UR4, c[0x0][0x208] ;  /* 0x0000820000047ab9 */ /* 0x000fe20000000a00 */
[----:B------:R-:W-:Y:S01]  /*26690*/  MOV R13, R4 ;  /* 0x00000004000d7202 */ /* 0x000fe20000000f00 */
[----:B------:R-:W-:Y:S02]  /*266a0*/  IMAD.MOV.U32 R12, RZ, RZ, 0x1 ;  /* 0x00000001ff0c7424 */ /* 0x000fe400078e00ff */
[----:B------:R-:W-:-:S05]  /*266b0*/  IMAD.MOV.U32 R3, RZ, RZ, R14 ;  /* 0x000000ffff037224 */ /* 0x000fca00078e000e */
[----:B------:R-:W-:-:S04]  /*266c0*/  @!P2 LEA R6, P4, R8, R3, 0x1 ;  /* 0x000000030806a211 */ /* 0x000fc800078808ff */
[----:B------:R-:W-:Y:S01]  /*266d0*/  @!P2 IADD3.X R3, RZ, R2, RZ, P4, !PT ;  /* 0x00000002ff03a210 */ /* 0x000fe200027fe4ff */
[----:B------:R-:W-:Y:S02]  /*266e0*/  @!P2 IMAD.MOV.U32 R2, RZ, RZ, R6 ;  /* 0x000000ffff02a224 */ /* 0x000fe400078e0006 */
[----:B------:R-:W-:-:S03]  /*266f0*/  VIADD R6, R17, 0x10 ;  /* 0x0000001011067836 */ /* 0x000fc60000000000 */
[----:B------:R-:W-:Y:S01]  /*26700*/  @!PT LDS RZ, [RZ] ;  /* 0x00000000fffff984 */ /* 0x000fe20000000800 */
[----:B------:R-:W-:Y:S01]  /*26710*/  @!PT LDS RZ, [RZ] ;  /* 0x00000000fffff984 */ /* 0x000fe20000000800 */
[----:B------:R-:W-:Y:S01]  /*26720*/  @!PT LDS RZ, [RZ] ;  /* 0x00000000fffff984 */ /* 0x000fe20000000800 */
[----:B------:R0:W-:Y:S04]  /*26730*/  @!P2 LDGSTS.E.BYPASS.LTC128B.128 [R36+0xc400], desc[UR4][R2.64], !P3 ;  /* 0x0c4000000224afae */ /* 0x0001e8000d901d44 */
[----:B------:R0:W-:Y:S04]  /*26740*/  @!P2 LDGSTS.E.BYPASS.LTC128B.128 [R36+0x10400], desc[UR4][R2.64+0x80], !P0 ;  /* 0x104000800224afae */ /* 0x0001e8000c101d44 */
[----:B------:R0:W-:Y:S01]  /*26750*/  @!P2 LDGSTS.E.BYPASS.LTC128B.128 [R36+0x14400], desc[UR4][R2.64+0x100], !P1 ;  /* 0x144001000224afae */ /* 0x0001e2000c901d44 */
[----:B------:R-:W-:-:S13]  /*26760*/  ISETP.GE.AND P2, PT, R6, R5, PT ;  /* 0x000000050600720c */ /* 0x000fda0003f46270 */
[----:B0-----:R-:W-:Y:S05]  /*26770*/  WARPSYNC.COLLECTIVE R15, `(.L_x_3107) ;  /* 0x000000000f087348 */ /* 0x001fea0003c00000 */
[----:B------:R1:W2:Y:S02]  /*26780*/  SHFL.IDX P6, R14, R13, R12, R11 ;  /* 0x0000000c0d0e7389 */ /* 0x0002a400000c000b */
[----:B012---:R-:W-:Y:S01]  /*26790*/  ENDCOLLECTIVE ;  /* 0x000000000000791b */ /* 0x007fe20003800000 */
.L_x_3107:
[----:B------:R-:W-:Y:S01]  /*267a0*/  MOV R13, R0 ;  /* 0x00000000000d7202 */ /* 0x000fe20000000f00 */
[----:B------:R-:W-:-:S07]  /*267b0*/  IMAD.MOV.U32 R2, RZ, RZ, R14 ;  /* 0x000000ffff027224 */ /* 0x000fce00078e000e */
[----:B------:R-:W-:Y:S05]  /*267c0*/  WARPSYNC.COLLECTIVE R15, `(.L_x_3108) ;  /* 0x000000000f087348 */ /* 0x000fea0003c00000 */
[----:B------:R0:W1:Y:S02]  /*267d0*/  SHFL.IDX P6, R14, R13, R12, R11 ;  /* 0x0000000c0d0e7389 */ /* 0x00006400000c000b */
[----:B01----:R-:W-:Y:S01]  /*267e0*/  ENDCOLLECTIVE ;  /* 0x000000000000791b */ /* 0x003fe20003800000 */
.L_x_3108:
[----:B------:R-:W-:Y:S01]  /*267f0*/  ULDC.64 UR4, c[0x0][0x208] ;  /* 0x0000820000047ab9 */ /* 0x000fe20000000a00 */
[----:B------:R-:W-:Y:S01]  /*26800*/  MOV R13, R4 ;  /* 0x00000004000d7202 */ /* 0x000fe20000000f00 */
[----:B------:R-:W-:Y:S02]  /*26810*/  IMAD.MOV.U32 R12, RZ, RZ, 0x2 ;  /* 0x00000002ff0c7424 */ /* 0x000fe400078e00ff */
[----:B------:R-:W-:-:S05]  /*26820*/  IMAD.MOV.U32 R3, RZ, RZ, R14 ;  /* 0x000000ffff037224 */ /* 0x000fca00078e000e */
[----:B------:R-:W-:-:S05]  /*26830*/  @!P2 LEA R6, P4, R8, R3, 0x1 ;  /* 0x000000030806a211 */ /* 0x000fca00078808ff */
[----:B------:R-:W-:Y:S01]  /*26840*/  @!P2 IMAD.X R7, RZ, RZ, R2, P4 ;  /* 0x000000ffff07a224 */ /* 0x000fe200020e0602 */
[----:B------:R-:W-:Y:S01]  /*26850*/  @!P2 MOV R2, R6 ;  /* 0x000000060002a202 */ /* 0x000fe20000000f00 */
[----:B------:R-:W-:Y:S02]  /*26860*/  VIADD R6, R17, 0x20 ;  /* 0x0000002011067836 */ /* 0x000fe40000000000 */
[----:B------:R-:W-:-:S05]  /*26870*/  @!P2 IMAD.MOV.U32 R3, RZ, RZ, R7 ;  /* 0x000000ffff03a224 */ /* 0x000fca00078e0007 */
        /* <DEDUP_REMOVED lines=10> */
.L_x_3109:
[----:B------:R-:W-:Y:S01]  /*26920*/  MOV R13, R0 ;  /* 0x00000000000d7202 */ /* 0x000fe20000000f00 */
[----:B------:R-:W-:-:S07]  /*26930*/  IMAD.MOV.U32 R2, RZ, RZ, R14 ;  /* 0x000000ffff027224 */ /* 0x000fce00078e000e */
[----:B------:R-:W-:Y:S05]  /*26940*/  WARPSYNC.COLLECTIVE R15, `(.L_x_3110) ;  /* 0x000000000f087348 */ /* 0x000fea0003c00000 */
[----:B------:R0:W1:Y:S02]  /*26950*/  SHFL.IDX P6, R14, R13, R12, R11 ;  /* 0x0000000c0d0e7389 */ /* 0x00006400000c000b */
[----:B01----:R-:W-:Y:S01]  /*26960*/  ENDCOLLECTIVE ;  /* 0x000000000000791b */ /* 0x003fe20003800000 */
.L_x_3110:
        /* <DEDUP_REMOVED lines=19> */
.L_x_3111:
[----:B------:R-:W-:Y:S01]  /*26aa0*/  MOV R13, R0 ;  /* 0x00000000000d7202 */ /* 0x000fe20000000f00 */
[----:B------:R-:W-:-:S07]  /*26ab0*/  IMAD.MOV.U32 R2, RZ, RZ, R14 ;  /* 0x000000ffff027224 */ /* 0x000fce00078e000e */
[----:B------:R-:W-:Y:S05]  /*26ac0*/  WARPSYNC.COLLECTIVE R15, `(.L_x_3112) ;  /* 0x000000000f087348 */ /* 0x000fea0003c00000 */
[----:B------:R0:W1:Y:S02]  /*26ad0*/  SHFL.IDX P6, R14, R13, R12, R11 ;  /* 0x0000000c0d0e7389 */ /* 0x00006400000c000b */
[----:B01----:R-:W-:Y:S01]  /*26ae0*/  ENDCOLLECTIVE ;  /* 0x000000000000791b */ /* 0x003fe20003800000 */
.L_x_3112:
        /* <DEDUP_REMOVED lines=19> */
.L_x_3113:
[----:B------:R-:W-:Y:S01]  /*26c20*/  MOV R13, R0 ;  /* 0x00000000000d7202 */ /* 0x000fe20000000f00 */
[----:B------:R-:W-:-:S07]  /*26c30*/  IMAD.MOV.U32 R2, RZ, RZ, R14 ;  /* 0x000000ffff027224 */ /* 0x000fce00078e000e */
[----:B------:R-:W-:Y:S05]  /*26c40*/  WARPSYNC.COLLECTIVE R15, `(.L_x_3114) ;  /* 0x000000000f087348 */ /* 0x000fea0003c00000 */
[----:B------:R0:W1:Y:S02]  /*26c50*/  SHFL.IDX P6, R14, R13, R12, R11 ;  /* 0x0000000c0d0e7389 */ /* 0x00006400000c000b */
[----:B01----:R-:W-:Y:S01]  /*26c60*/  ENDCOLLECTIVE ;  /* 0x000000000000791b */ /* 0x003fe20003800000 */
.L_x_3114:
        /* <DEDUP_REMOVED lines=19> */
.L_x_3115:
[----:B------:R-:W-:Y:S01]  /*26da0*/  MOV R13, R0 ;  /* 0x00000000000d7202 */ /* 0x000fe20000000f00 */
[----:B------:R-:W-:-:S07]  /*26db0*/  IMAD.MOV.U32 R2, RZ, RZ, R14 ;  /* 0x000000ffff027224 */ /* 0x000fce00078e000e */
[----:B------:R-:W-:Y:S05]  /*26dc0*/  WARPSYNC.COLLECTIVE R15, `(.L_x_3116) ;  /* 0x000000000f087348 */ /* 0x000fea0003c00000 */
[----:B------:R0:W1:Y:S02]  /*26dd0*/  SHFL.IDX P6, R14, R13, R12, R11 ;  /* 0x0000000c0d0e7389 */ /* 0x00006400000c000b */
[----:B01----:R-:W-:Y:S01]  /*26de0*/  ENDCOLLECTIVE ;  /* 0x000000000000791b */ /* 0x003fe20003800000 */
.L_x_3116:
        /* <DEDUP_REMOVED lines=19> */
.L_x_3117:
[----:B------:R-:W-:Y:S01]  /*26f20*/  MOV R13, R0 ;  /* 0x00000000000d7202 */ /* 0x000fe20000000f00 */
[----:B------:R-:W-:-:S07]  /*26f30*/  IMAD.MOV.U32 R2, RZ, RZ, R14 ;  /* 0x000000ffff027224 */ /* 0x000fce00078e000e */
[----:B------:R-:W-:Y:S05]  /*26f40*/  WARPSYNC.COLLECTIVE R15, `(.L_x_3118) ;  /* 0x000000000f087348 */ /* 0x000fea0003c00000 */
[----:B------:R0:W1:Y:S02]  /*26f50*/  SHFL.IDX P6, R14, R13, R12, R11 ;  /* 0x0000000c0d0e7389 */ /* 0x00006400000c000b */
[----:B01----:R-:W-:Y:S01]  /*26f60*/  ENDCOLLECTIVE ;  /* 0x000000000000791b */ /* 0x003fe20003800000 */
.L_x_3118:
[----:B------:R-:W-:Y:S01]  /*26f70*/  ULDC.64 UR4, c[0x0][0x208] ;  /* 0x0000820000047ab9 */ /* 0x000fe20000000a00 */
[----:B------:R-:W-:Y:S01]  /*26f80*/  IMAD.MOV.U32 R13, RZ, RZ, R4 ;  /* 0x000000ffff0d7224 */ /* 0x000fe200078e0004 */
[----:B------:R-:W-:Y:S01]  /*26f90*/  MOV R12, 0x7 ;  /* 0x00000007000c7802 */ /* 0x000fe20000000f00 */
[----:B------:R-:W-:-:S05]  /*26fa0*/  IMAD.MOV.U32 R3, RZ, RZ, R14 ;  /* 0x000000ffff037224 */ /* 0x000fca00078e000e */
[----:B------:R-:W-:-:S05]  /*26fb0*/  @!P2 LEA R6, P4, R8, R3, 0x1 ;  /* 0x000000030806a211 */ /* 0x000fca00078808ff */
[----:B------:R-:W-:Y:S01]  /*26fc0*/  @!P2 IMAD.X R7, RZ, RZ, R2, P4 ;  /* 0x000000ffff07a224 */ /* 0x000fe200020e0602 */
[----:B------:R-:W-:-:S03]  /*26fd0*/  @!P2 MOV R2, R6 ;  /* 0x000000060002a202 */ /* 0x000fc60000000f00 */
[----:B------:R-:W-:-:S05]  /*26fe0*/  @!P2 IMAD.MOV.U32 R3, RZ, RZ, R7 ;  /* 0x000000ffff03a224 */ /* 0x000fca00078e0007 */
[----:B------:R-:W-:Y:S01]  /*26ff0*/  @!PT LDS RZ, [RZ] ;  /* 0x00000000fffff984 */ /* 0x000fe20000000800 */
[----:B------:R-:W-:Y:S01]  /*27000*/  @!PT LDS RZ, [RZ] ;  /* 0x00000000fffff984 */ /* 0x000fe20000000800 */
[----:B------:R-:W-:Y:S01]  /*27010*/  @!PT LDS RZ, [RZ] ;  /* 0x00000000fffff984 */ /* 0x000fe20000000800 */
[----:B------:R0:W-:Y:S04]  /*27020*/  @!P2 LDGSTS.E.BYPASS.LTC128B.128 [R36+0xf400], desc[UR4][R2.64], !P3 ;  /* 0x0f4000000224afae */ /* 0x0001e8000d901d44 */
[----:B------:R0:W-:Y:S04]  /*27030*/  @!P2 LDGSTS.E.BYPASS.LTC128B.128 [R36+0x13400], desc[UR4][R2.64+0x80], !P0 ;  /* 0x134000800224afae */ /* 0x0001e8000c101d44 */
[----:B------:R0:W-:Y:S02]  /*27040*/  @!P2 LDGSTS.E.BYPASS.LTC128B.128 [R36+0x17400], desc[UR4][R2.64+0x100], !P1 ;  /* 0x174001000224afae */ /* 0x0001e4000c901d44 */
[----:B0-----:R-:W-:Y:S05]  /*27050*/  WARPSYNC.COLLECTIVE R15, `(.L_x_3119) ;  /* 0x000000000f087348 */ /* 0x001fea0003c00000 */
[----:B------:R1:W2:Y:S02]  /*27060*/  SHFL.IDX P6, R14, R13, R12, R11 ;  /* 0x0000000c0d0e7389 */ /* 0x0002a400000c000b */
[----:B012---:R-:W-:Y:S01]  /*27070*/  ENDCOLLECTIVE ;  /* 0x000000000000791b */ /* 0x007fe20003800000 */
.L_x_3119:
[----:B------:R-:W-:Y:S02]  /*27080*/  IMAD.MOV.U32 R13, RZ, RZ, R0 ;  /* 0x000000ffff0d7224 */ /* 0x000fe400078e0000 */
[----:B------:R-:W-:-:S07]  /*27090*/  IMAD.MOV.U32 R4, RZ, RZ, R14 ;  /* 0x000000ffff047224 */ /* 0x000fce00078e000e */
[----:B------:R-:W-:Y:S05]  /*270a0*/  WARPSYNC.COLLECTIVE R15, `(.L_x_3120) ;  /* 0x000000000f087348 */ /* 0x000fea0003c00000 */
[----:B------:R0:W1:Y:S02]  /*270b0*/  SHFL.IDX P6, R14, R13, R12, R11 ;  /* 0x0000000c0d0e7389 */ /* 0x00006400000c000b */
[----:B01----:R-:W-:Y:S01]  /*270c0*/  ENDCOLLECTIVE ;  /* 0x000000000000791b */ /* 0x003fe20003800000 */
.L_x_3120:
[----:B------:R-:W-:Y:S05]  /*270d0*/  BRA `(.L_x_3121) ;  /* 0xffffffa400f87947 */ /* 0x000fea000383ffff */
.L_x_2974:
[----:B0-----:R0:W1:Y:S02]  /*270e0*/  SYNCS.PHASECHK.TRANS64.TRYWAIT P0, [R22+URZ+0x2a820], R3 ;  /* 0x02a82003160075a7 */ /* 0x001064000800017f */
[----:B-1----:R-:W-:Y:S05]  /*270f0*/  @!P0 NANOSLEEP.SYNCS 0x989680 ;  /* 0x009896800000895d */ /* 0x002fea0003900000 */
[----:B------:R-:W1:Y:S02]  /*27100*/  @!P0 SYNCS.PHASECHK.TRANS64 P0, [R22+URZ+0x2a820], R3 ;  /* 0x02a82003160085a7 */ /* 0x000e64000800007f */
[----:B-1----:R-:W-:Y:S05]  /*27110*/  @!P0 BRA `(.L_x_2974) ;  /* 0xfffffffc00f08947 */ /* 0x002fea000383ffff */
[----:B------:R-:W-:Y:S05]  /*27120*/  BRA `(.L_x_3122) ;  /* 0xffffffa800747947 */ /* 0x000fea000383ffff */
.L_x_2979:
[----:B0-----:R0:W1:Y:S02]  /*27130*/  SYNCS.PHASECHK.TRANS64.TRYWAIT P0, [R6+URZ+0x2a840], R3 ;  /* 0x02a84003060075a7 */ /* 0x001064000800017f */
[----:B-1----:R-:W-:Y:S05]  /*27140*/  @!P0 NANOSLEEP.SYNCS 0x989680 ;  /* 0x009896800000895d */ /* 0x002fea0003900000 */
[----:B------:R-:W1:Y:S02]  /*27150*/  @!P0 SYNCS.PHASECHK.TRANS64 P0, [R6+URZ+0x2a840], R3 ;  /* 0x02a84003060085a7 */ /* 0x000e64000800007f */
[----:B-1----:R-:W-:Y:S05]  /*27160*/  @!P0 BRA `(.L_x_2979) ;  /* 0xfffffffc00f08947 */ /* 0x002fea000383ffff */
[----:B------:R-:W-:Y:S05]  /*27170*/  BRA `(.L_x_3123) ;  /* 0xffffffac00407947 */ /* 0x000fea000383ffff */
.L_x_2980:
[----:B------:R-:W-:Y:S01]  /*27180*/  BSSY B1, `(.L_x_3124) ;  /* 0x0000008000017945 */ /* 0x000fe20003800000 */
[----:B------:R-:W-:Y:S01]  /*27190*/  MOV R13, R5 ;  /* 0x00000005000d7202 */ /* 0x000fe20000000f00 */
[----:B------:R-:W-:Y:S01]  /*271a0*/  IMAD.MOV.U32 R12, RZ, RZ, RZ ;  /* 0x000000ffff0c7224 */ /* 0x000fe200078e00ff */
[----:B------:R-:W-:Y:S01]  /*271b0*/  MOV R15, 0xffffffff ;  /* 0xffffffff000f7802 */ /* 0x000fe20000000f00 */
[----:B------:R-:W-:-:S07]  /*271c0*/  IMAD.MOV.U32 R11, RZ, RZ, 0x181f ;  /* 0x0000181fff0b7424 */ /* 0x000fce00078e00ff */
[----:B------:R-:W-:Y:S05]  /*271d0*/  WARPSYNC.COLLECTIVE R15, `(.L_x_3125) ;  /* 0x000000000f087348 */ /* 0x000fea0003c00000 */
[----:B------:R0:W1:Y:S02]  /*271e0*/  SHFL.IDX P6, R14, R13, R12, R11 ;  /* 0x0000000c0d0e7389 */ /* 0x00006400000c000b */
[----:B01----:R-:W-:Y:S01]  /*271f0*/  ENDCOLLECTIVE ;  /* 0x000000000000791b */ /* 0x003fe20003800000 */
.L_x_3125:
[----:B------:R-:W-:Y:S05]  /*27200*/  BSYNC B1 ;  /* 0x0000000000017941 */ /* 0x000fea0003800000 */
.L_x_3124:
[----:B------:R-:W0:Y:S01]  /*27210*/  S2R R35, SR_TID.X ;  /* 0x0000000000237919 */ /* 0x000e220000002100 */
[----:B------:R-:W-:Y:S01]  /*27220*/  IMAD.MOV.U32 R13, RZ, RZ, R9 ;  /* 0x000000ffff0d7224 */ /* 0x000fe200078e0009 */
[----:B------:R-:W-:Y:S01]  /*27230*/  MOV R12, RZ ;  /* 0x000000ff000c7202 */ /* 0x000fe20000000f00 */
[----:B------:R-:W-:Y:S01]  /*27240*/  IMAD.MOV.U32 R11, RZ, RZ, 0x181f ;  /* 0x0000181fff0b7424 */ /* 0x000fe200078e00ff */
[----:B------:R-:W-:Y:S01]  /*27250*/  MOV R15, 0xffffffff ;  /* 0xffffffff000f7802 */ /* 0x000fe20000000f00 */
[----:B------:R-:W-:Y:S02]  /*27260*/  IMAD.MOV.U32 R3, RZ, RZ, R14 ;  /* 0x000000ffff037224 */ /* 0x000fe400078e000e */
[----:B------:R-:W-:-:S07]  /*27270*/  IMAD R4, R4, 0x2, R22 ;  /* 0x0000000204047824 */ /* 0x000fce00078e0216 */
[----:B0-----:R-:W-:Y:S05]  /*27280*/  WARPSYNC.COLLECTIVE R15, `(.L_x_3126) ;  /* 0x000000000f087348 */ /* 0x001fea0003c00000 */
[----:B------:R1:W2:Y:S02]  /*27290*/  SHFL.IDX P6, R14, R13, R12, R11 ;  /* 0x0000000c0d0e7389 */ /* 0x0002a400000c000b */
[----:B012---:R-:W-:Y:S01]  /*272a0*/  ENDCOLLECTIVE ;  /* 0x000000000000791b */ /* 0x007fe20003800000 */
.L_x_3126:
[----:B------:R-:W-:Y:S01]  /*272b0*/  ULDC.64 UR4, c[0x0][0x208] ;  /* 0x0000820000047ab9 */ /* 0x000fe20000000a00 */
[----:B------:R-:W-:Y:S01]  /*272c0*/  IMAD.MOV.U32 R13, RZ, RZ, R5 ;  /* 0x000000ffff0d7224 */ /* 0x000fe200078e0005 */
[----:B------:R-:W-:Y:S01]  /*272d0*/  MOV R12, 0x1 ;  /* 0x00000001000c7802 */ /* 0x000fe20000000f00 */
[----:B------:R-:W-:Y:S02]  /*272e0*/  IMAD.SHL.U32 R35, R35, 0x8, RZ ;  /* 0x0000000823237824 */ /* 0x000fe400078e00ff */
[----:B------:R-:W-:-:S03]  /*272f0*/  IMAD.MOV.U32 R2, RZ, RZ, R14 ;  /* 0x000000ffff027224 */ /* 0x000fc600078e000e */
[----:B------:R-:W-:-:S05]  /*27300*/  LOP3.LUT R35, R35, 0x38, RZ, 0xc0, !PT ;  /* 0x0000003823237812 */ /* 0x000fca00078ec0ff */
[----:B------:R-:W-:-:S05]  /*27310*/  IMAD.SHL.U32 R0, R35, 0x2, RZ ;  /* 0x0000000223007824 */ /* 0x000fca00078e00ff */
[----:B------:R-:W-:-:S04]  /*27320*/  IADD3 R2, P0, R2, R0, RZ ;  /* 0x0000000002027210 */ /* 0x000fc80007f1e0ff */
[----:B------:R-:W-:-:S05]  /*27330*/  IADD3.X R3, RZ, R3, RZ, P0, !PT ;  /* 0x00000003ff037210 */ /* 0x000fca00007fe4ff */
[----:B------:R-:W-:Y:S01]  /*27340*/  @!PT LDS RZ, [RZ] ;  /* 0x00000000fffff984 */ /* 0x000fe20000000800 */
[----:B------:R-:W-:Y:S01]  /*27350*/  @!PT LDS RZ, [RZ] ;  /* 0x00000000fffff984 */ /* 0x000fe20000000800 */
[----:B------:R-:W-:Y:S01]  /*27360*/  @!PT LDS RZ, [RZ] ;  /* 0x00000000fffff984 */ /* 0x000fe20000000800 */
[----:B------:R0:W-:Y:S04]  /*27370*/  LDGSTS.E.BYPASS.LTC128B.128 [R4+0x18400], desc[UR4][R2.64], !P3 ;  /* 0x1840000002047fae */ /* 0x0001e8000d901d44 */
[----:B------:R0:W-:Y:S04]  /*27380*/  LDGSTS.E.BYPASS.LTC128B.128 [R4+0x1b400], desc[UR4][R2.64+0x80], !P2 ;  /* 0x1b40008002047fae */ /* 0x0001e8000d101d44 */
[----:B------:R0:W-:Y:S02]  /*27390*/  LDGSTS.E.BYPASS.LTC128B.128 [R4+0x1e400], desc[UR4][R2.64+0x100], !P1 ;  /* 0x1e40010002047fae */ /* 0x0001e4000c901d44 */
[----:B0-----:R-:W-:Y:S05]  /*273a0*/  WARPSYNC.COLLECTIVE R15, `(.L_x_3127) ;  /* 0x000000000f087348 */ /* 0x001fea0003c00000 */
[----:B------:R1:W2:Y:S02]  /*273b0*/  SHFL.IDX P6, R14, R13, R12, R11 ;  /* 0x0000000c0d0e7389 */ /* 0x0002a400000c000b */
[----:B012---:R-:W-:Y:S01]  /*273c0*/  ENDCOLLECTIVE ;  /* 0x000000000000791b */ /* 0x007fe20003800000 */
.L_x_3127:
[----:B------:R-:W-:Y:S02]  /*273d0*/  IMAD.MOV.U32 R13, RZ, RZ, R9 ;  /* 0x000000ffff0d7224 */ /* 0x000fe400078e0009 */
[----:B------:R-:W-:-:S07]  /*273e0*/  IMAD.MOV.U32 R3, RZ, RZ, R14 ;  /* 0x000000ffff037224 */ /* 0x000fce00078e000e */
[----:B------:R-:W-:Y:S05]  /*273f0*/  WARPSYNC.COLLECTIVE R15, `(.L_x_3128) ;  /* 0x000000000f087348 */ /* 0x000fea0003c00000 */
[----:B------:R0:W1:Y:S02]  /*27400*/  SHFL.IDX P6, R14, R13, R12, R11 ;  /* 0x0000000c0d0e7389 */ /* 0x00006400000c000b */
[----:B01----:R-:W-:Y:S01]  /*27410*/  ENDCOLLECTIVE ;  /* 0x000000000000791b */ /* 0x003fe20003800000 */
.L_x_3128:
[----:B------:R-:W-:Y:S01]  /*27420*/  ULDC.64 UR4, c[0x0][0x208] ;  /* 0x0000820000047ab9 */ /* 0x000fe20000000a00 */
[----:B------:R-:W-:Y:S01]  /*27430*/  IMAD.MOV.U32 R13, RZ, RZ, R5 ;  /* 0x000000ffff0d7224 */ /* 0x000fe200078e0005 */
[----:B------:R-:W-:Y:S02]  /*27440*/  MOV R12, 0x2 ;  /* 0x00000002000c7802 */ /* 0x000fe40000000f00 */
[----:B------:R-:W-:-:S04]  /*27450*/  MOV R2, R14 ;  /* 0x0000000e00027202 */ /* 0x000fc80000000f00 */
[----:B------:R-:W-:-:S05]  /*27460*/  IADD3 R2, P0, R2, R0, RZ ;  /* 0x0000000002027210 */ /* 0x000fca0007f1e0ff */
[----:B------:R-:W-:-:S05]  /*27470*/  IMAD.X R3, RZ, RZ, R3, P0 ;  /* 0x000000ffff037224 */ /* 0x000fca00000e0603 */
        /* <DEDUP_REMOVED lines=9> */
.L_x_3129:
[----:B------:R-:W-:Y:S02]  /*27510*/  IMAD.MOV.U32 R13, RZ, RZ, R9 ;  /* 0x000000ffff0d7224 */ /* 0x000fe400078e0009 */
[----:B------:R-:W-:-:S07]  /*27520*/  IMAD.MOV.U32 R35, RZ, RZ, R14 ;  /* 0x000000ffff237224 */ /* 0x000fce00078e000e */
[----:B------:R-:W-:Y:S05]  /*27530*/  WARPSYNC.COLLECTIVE R15, `(.L_x_3130) ;  /* 0x000000000f087348 */ /* 0x000fea0003c00000 */
[----:B------:R0:W1:Y:S02]  /*27540*/  SHFL.IDX P6, R14, R13, R12, R11 ;  /* 0x0000000c0d0e7389 */ /* 0x00006400000c000b */
[----:B01----:R-:W-:Y:S01]  /*27550*/  ENDCOLLECTIVE ;  /* 0x000000000000791b */ /* 0x003fe20003800000 */
.L_x_3130:
        /* <DEDUP_REMOVED lines=15> */
.L_x_3131:
[----:B------:R-:W-:Y:S02]  /*27650*/  IMAD.MOV.U32 R13, RZ, RZ, R9 ;  /* 0x000000ffff0d7224 */ /* 0x000fe400078e0009 */
[----:B------:R-:W-:-:S07]  /*27660*/  IMAD.MOV.U32 R35, RZ, RZ, R14 ;  /* 0x000000ffff237224 */ /* 0x000fce00078e000e */
[----:B------:R-:W-:Y:S05]  /*27670*/  WARPSYNC.COLLECTIVE R15, `(.L_x_3132) ;  /* 0x000000000f087348 */ /* 0x000fea0003c00000 */
[----:B------:R0:W1:Y:S02]  /*27680*/  SHFL.IDX P6, R14, R13, R12, R11 ;  /* 0x0000000c0d0e7389 */ /* 0x00006400000c000b */
[----:B01----:R-:W-:Y:S01]  /*27690*/  ENDCOLLECTIVE ;  /* 0x000000000000791b */ /* 0x003fe20003800000 */
.L_x_3132:
        /* <DEDUP_REMOVED lines=15> */
.L_x_3133:
[----:B------:R-:W-:Y:S02]  /*27790*/  IMAD.MOV.U32 R13, RZ, RZ, R9 ;  /* 0x000000ffff0d7224 */ /* 0x000fe400078e0009 */
[----:B------:R-:W-:-:S07]  /*277a0*/  IMAD.MOV.U32 R35, RZ, RZ, R14 ;  /* 0x000000ffff237224 */ /* 0x000fce00078e000e */
[----:B------:R-:W-:Y:S05]  /*277b0*/  WARPSYNC.COLLECTIVE R15, `(.L_x_3134) ;  /* 0x000000000f087348 */ /* 0x000fea0003c00000 */
[----:B------:R0:W1:Y:S02]  /*277c0*/  SHFL.IDX P6, R14, R13, R12, R11 ;  /* 0x0000000c0d0e7389 */ /* 0x00006400000c000b */
[----:B01----:R-:W-:Y:S01]  /*277d0*/  ENDCOLLECTIVE ;  /* 0x000000000000791b */ /* 0x003fe20003800000 */
.L_x_3134:
        /* <DEDUP_REMOVED lines=15> */
.L_x_3135:
[----:B------:R-:W-:Y:S02]  /*278d0*/  IMAD.MOV.U32 R13, RZ, RZ, R9 ;  /* 0x000000ffff0d7224 */ /* 0x000fe400078e0009 */
[----:B------:R-:W-:-:S07]  /*278e0*/  IMAD.MOV.U32 R35, RZ, RZ, R14 ;  /* 0x000000ffff237224 */ /* 0x000fce00078e000e */
[----:B------:R-:W-:Y:S05]  /*278f0*/  WARPSYNC.COLLECTIVE R15, `(.L_x_3136) ;  /* 0x000000000f087348 */ /* 0x000fea0003c00000 */
[----:B------:R0:W1:Y:S02]  /*27900*/  SHFL.IDX P6, R14, R13, R12, R11 ;  /* 0x0000000c0d0e7389 */ /* 0x00006400000c000b */
[----:B01----:R-:W-:Y:S01]  /*27910*/  ENDCOLLECTIVE ;  /* 0x000000000000791b */ /* 0x003fe20003800000 */
.L_x_3136:
[----:B------:R-:W-:Y:S01]  /*27920*/  MOV R2, R14 ;  /* 0x0000000e00027202 */ /* 0x000fe20000000f00 */
[----:B------:R-:W-:Y:S06]  /*27930*/  BRA `(.L_x_3137) ;  /* 0xffffffa800607947 */ /* 0x000fec000383ffff */
.L_x_2985:
[----:B--2---:R2:W3:Y:S02]  /*27940*/  SYNCS.PHASECHK.TRANS64.TRYWAIT P0, [R4+URZ+0x2a860], R2 ;  /* 0x02a86002040075a7 */ /* 0x0044e4000800017f */
[----:B---3--:R-:W-:Y:S05]  /*27950*/  @!P0 NANOSLEEP.SYNCS 0x989680 ;  /* 0x009896800000895d */ /* 0x008fea0003900000 */
[----:B------:R-:W3:Y:S02]  /*27960*/  @!P0 SYNCS.PHASECHK.TRANS64 P0, [R4+URZ+0x2a860], R2 ;  /* 0x02a86002040085a7 */ /* 0x000ee4000800007f */
[----:B---3--:R-:W-:Y:S05]  /*27970*/  @!P0 BRA `(.L_x_2985) ;  /* 0xfffffffc00f08947 */ /* 0x008fea000383ffff */
[----:B------:R-:W-:Y:S05]  /*27980*/  BRA `(.L_x_3138) ;  /* 0xffffffa800c47947 */ /* 0x000fea000383ffff */
.L_x_2986:
[----:B------:R-:W-:Y:S01]  /*27990*/  BSSY B1, `(.L_x_3139) ;  /* 0x0000008000017945 */ /* 0x000fe20003800000 */
[----:B------:R-:W-:Y:S01]  /*279a0*/  IMAD.MOV.U32 R13, RZ, RZ, R24 ;  /* 0x000000ffff0d7224 */ /* 0x000fe200078e0018 */
[----:B------:R-:W-:Y:S01]  /*279b0*/  MOV R11, 0x181f ;  /* 0x0000181f000b7802 */ /* 0x000fe20000000f00 */
[----:B------:R-:W-:Y:S02]  /*279c0*/  IMAD.MOV.U32 R12, RZ, RZ, RZ ;  /* 0x000000ffff0c7224 */ /* 0x000fe400078e00ff */
[----:B------:R-:W-:-:S07]  /*279d0*/  IMAD.MOV.U32 R15, RZ, RZ, -0x1 ;  /* 0xffffffffff0f7424 */ /* 0x000fce00078e00ff */
[----:B--2---:R-:W-:Y:S05]  /*279e0*/  WARPSYNC.COLLECTIVE R15, `(.L_x_3140) ;  /* 0x000000000f087348 */ /* 0x004fea0003c00000 */
[----:B------:R0:W1:Y:S02]  /*279f0*/  SHFL.IDX P6, R14, R13, R12, R11 ;  /* 0x0000000c0d0e7389 */ /* 0x00006400000c000b */
[----:B012---:R-:W-:Y:S01]  /*27a00*/  ENDCOLLECTIVE ;  /* 0x000000000000791b */ /* 0x007fe20003800000 */
.L_x_3140:
[----:B------:R-:W-:Y:S05]  /*27a10*/  BSYNC B1 ;  /* 0x0000000000017941 */ /* 0x000fea0003800000 */
.L_x_3139:
[----:B------:R-:W-:Y:S01]  /*27a20*/  MOV R13, R23 ;  /* 0x00000017000d7202 */ /* 0x000fe20000000f00 */
[----:B------:R-:W-:Y:S01]  /*27a30*/  IMAD.MOV.U32 R12, RZ, RZ, RZ ;  /* 0x000000ffff0c7224 */ /* 0x000fe200078e00ff */
[----:B------:R-:W-:Y:S01]  /*27a40*/  MOV R15, 0xffffffff ;  /* 0xffffffff000f7802 */ /* 0x000fe20000000f00 */
[----:B------:R-:W-:Y:S01]  /*27a50*/  IMAD.MOV.U32 R11, RZ, RZ, 0x181f ;  /* 0x0000181fff0b7424 */ /* 0x000fe200078e00ff */
[----:B------:R-:W-:Y:S01]  /*27a60*/  LEA R5, R5, R22, 0x1 ;  /* 0x0000001605057211 */ /* 0x000fe200078e08ff */
[----:B------:R-:W-:-:S07]  /*27a70*/  IMAD.MOV.U32 R3, RZ, RZ, R14 ;  /* 0x000000ffff037224 */ /* 0x000fce00078e000e */
[----:B------:R-:W-:Y:S05]  /*27a80*/  WARPSYNC.COLLECTIVE R15, `(.L_x_3141) ;  /* 0x000000000f087348 */ /* 0x000fea0003c00000 */
[----:B------:R0:W1:Y:S02]  /*27a90*/  SHFL.IDX P6, R14, R13, R12, R11 ;  /* 0x0000000c0d0e7389 */ /* 0x00006400000c000b */
[----:B01----:R-:W-:Y:S01]  /*27aa0*/  ENDCOLLECTIVE ;  /* 0x000000000000791b */ /* 0x003fe20003800000 */
.L_x_3141:
[----:B------:R-:W-:Y:S01]  /*27ab0*/  ULDC.64 UR4, c[0x0][0x208] ;  /* 0x0000820000047ab9 */ /* 0x000fe20000000a00 */
[----:B------:R-:W-:Y:S02]  /*27ac0*/  IMAD.MOV.U32 R13, RZ, RZ, R24 ;  /* 0x000000ffff0d7224 */ /* 0x000fe400078e0018 */
[----:B------:R-:W-:Y:S02]  /*27ad0*/  IMAD.MOV.U32 R12, RZ, RZ, 0x1 ;  /* 0x00000001ff0c7424 */ /* 0x000fe400078e00ff */
[----:B------:R-:W-:-:S05]  /*27ae0*/  IMAD.MOV.U32 R2, RZ, RZ, R14 ;  /* 0x000000ffff027224 */ /* 0x000fca00078e000e */
[----:B------:R-:W-:-:S05]  /*27af0*/  IADD3 R2, P1, R2, R0, RZ ;  /* 0x0000000002027210 */ /* 0x000fca0007f3e0ff */
[----:B------:R-:W-:Y:S01]  /*27b00*/  IMAD.X R3, RZ, RZ, R3, P1 ;  /* 0x000000ffff037224 */ /* 0x000fe200008e0603 */
[----:B------:R-:W-:-:S04]  /*27b10*/  LOP3.LUT P1, RZ, R30, 0x1, RZ, 0xc0, !PT ;  /* 0x000000011eff7812 */ /* 0x000fc8000782c0ff */
[----:B------:R-:W-:-:S13]  /*27b20*/  ISETP.LT.OR P2, PT, R6, 0x1, !P1 ;  /* 0x000000010600780c */ /* 0x000fda0004f41670 */
[----:B------:R-:W-:Y:S01]  /*27b30*/  @!PT LDS RZ, [RZ] ;  /* 0x00000000fffff984 */ /* 0x000fe20000000800 */
[----:B------:R-:W-:Y:S01]  /*27b40*/  @!PT LDS RZ, [RZ] ;  /* 0x00000000fffff984 */ /* 0x000fe20000000800 */
[----:B------:R-:W-:Y:S01]  /*27b50*/  @!PT LDS RZ, [RZ] ;  /* 0x00000000fffff984 */ /* 0x000fe20000000800 */
[----:B------:R0:W-:Y:S01]  /*27b60*/  LDGSTS.E.BYPASS.LTC128B.128 [R5+0x400], desc[UR4][R2.64], !P2 ;  /* 0x0040000002057fae */ /* 0x0001e2000d101d44 */
[----:B------:R-:W-:-:S13]  /*27b70*/  ISETP.LT.OR P2, PT, R6, 0x1, !P0 ;  /* 0x000000010600780c */ /* 0x000fda0004741670 */
[----:B------:R0:W-:Y:S02]  /*27b80*/  LDGSTS.E.BYPASS.LTC128B.128 [R5+0x3400], desc[UR4][R2.64+0x80], !P2 ;  /* 0x0340008002057fae */ /* 0x0001e4000d101d44 */
[----:B0-----:R-:W-:Y:S05]  /*27b90*/  WARPSYNC.COLLECTIVE R15, `(.L_x_3142) ;  /* 0x000000000f087348 */ /* 0x001fea0003c00000 */
[----:B------:R1:W2:Y:S02]  /*27ba0*/  SHFL.IDX P6, R14, R13, R12, R11 ;  /* 0x0000000c0d0e7389 */ /* 0x0002a400000c000b */
[----:B012---:R-:W-:Y:S01]  /*27bb0*/  ENDCOLLECTIVE ;  /* 0x000000000000791b */ /* 0x007fe20003800000 */
.L_x_3142:
[----:B------:R-:W-:Y:S01]  /*27bc0*/  IMAD.MOV.U32 R13, RZ, RZ, R23 ;  /* 0x000000ffff0d7224 */ /* 0x000fe200078e0017 */
[----:B------:R-:W-:-:S07]  /*27bd0*/  MOV R3, R14 ;  /* 0x0000000e00037202 */ /* 0x000fce0000000f00 */
[----:B------:R-:W-:Y:S05]  /*27be0*/  WARPSYNC.COLLECTIVE R15, `(.L_x_3143) ;  /* 0x000000000f087348 */ /* 0x000fea0003c00000 */
[----:B------:R0:W1:Y:S02]  /*27bf0*/  SHFL.IDX P6, R14, R13, R12, R11 ;  /* 0x0000000c0d0e7389 */ /* 0x00006400000c000b */
[----:B01----:R-:W-:Y:S01]  /*27c00*/  ENDCOLLECTIVE ;  /* 0x000000000000791b */ /* 0x003fe20003800000 */
.L_x_3143:
[----:B------:R-:W-:Y:S01]  /*27c10*/  ULDC.64 UR4, c[0x0][0x208] ;  /* 0x0000820000047ab9 */ /* 0x000fe20000000a00 */
[----:B------:R-:W-:Y:S02]  /*27c20*/  IMAD.MOV.U32 R13, RZ, RZ, R24 ;  /* 0x000000ffff0d7224 */ /* 0x000fe400078e0018 */
[----:B------:R-:W-:Y:S02]  /*27c30*/  IMAD.MOV.U32 R12, RZ, RZ, 0x2 ;  /* 0x00000002ff0c7424 */ /* 0x000fe400078e00ff */
[----:B------:R-:W-:-:S05]  /*27c40*/  IMAD.MOV.U32 R2, RZ, RZ, R14 ;  /* 0x000000ffff027224 */ /* 0x000fca00078e000e */
[----:B------:R-:W-:-:S04]  /*27c50*/  IADD3 R2, P2, R2, R0, RZ ;  /* 0x0000000002027210 */ /* 0x000fc80007f5e0ff */
[----:B------:R-:W-:Y:S02]  /*27c60*/  IADD3.X R3, RZ, R3, RZ, P2, !PT ;  /* 0x00000003ff037210 */ /* 0x000fe400017fe4ff */
        /* <DEDUP_REMOVED lines=10> */
.L_x_3144:
[----:B------:R-:W-:Y:S01]  /*27d10*/  IMAD.MOV.U32 R13, RZ, RZ, R23 ;  /* 0x000000ffff0d7224 */ /* 0x000fe200078e0017 */
[----:B------:R-:W-:-:S07]  /*27d20*/  MOV R3, R14 ;  /* 0x0000000e00037202 */ /* 0x000fce0000000f00 */
[----:B------:R-:W-:Y:S05]  /*27d30*/  WARPSYNC.COLLECTIVE R15, `(.L_x_3145) ;  /* 0x000000000f087348 */ /* 0x000fea0003c00000 */
[----:B------:R0:W1:Y:S02]  /*27d40*/  SHFL.IDX P6, R14, R13, R12, R11 ;  /* 0x0000000c0d0e7389 */ /* 0x00006400000c000b */
[----:B01----:R-:W-:Y:S01]  /*27d50*/  ENDCOLLECTIVE ;  /* 0x000000000000791b */ /* 0x003fe20003800000 */
.L_x_3145:
        /* <DEDUP_REMOVED lines=16> */
.L_x_3146:
[----:B------:R-:W-:Y:S01]  /*27e60*/  IMAD.MOV.U32 R13, RZ, RZ, R23 ;  /* 0x000000ffff0d7224 */ /* 0x000fe200078e0017 */
[----:B------:R-:W-:-:S07]  /*27e70*/  MOV R3, R14 ;  /* 0x0000000e00037202 */ /* 0x000fce0000000f00 */
[----:B------:R-:W-:Y:S05]  /*27e80*/  WARPSYNC.COLLECTIVE R15, `(.L_x_3147) ;  /* 0x000000000f087348 */ /* 0x000fea0003c00000 */
[----:B------:R0:W1:Y:S02]  /*27e90*/  SHFL.IDX P6, R14, R13, R12, R11 ;  /* 0x0000000c0d0e7389 */ /* 0x00006400000c000b */
[----:B01----:R-:W-:Y:S01]  /*27ea0*/  ENDCOLLECTIVE ;  /* 0x000000000000791b */ /* 0x003fe20003800000 */
.L_x_3147:
        /* <DEDUP_REMOVED lines=16> */
.L_x_3148:
[----:B------:R-:W-:Y:S01]  /*27fb0*/  IMAD.MOV.U32 R13, RZ, RZ, R23 ;  /* 0x000000ffff0d7224 */ /* 0x000fe200078e0017 */
[----:B------:R-:W-:-:S07]  /*27fc0*/  MOV R3, R14 ;  /* 0x0000000e00037202 */ /* 0x000fce0000000f00 */
[----:B------:R-:W-:Y:S05]  /*27fd0*/  WARPSYNC.COLLECTIVE R15, `(.L_x_3149) ;  /* 0x000000000f087348 */ /* 0x000fea0003c00000 */
[----:B------:R0:W1:Y:S02]  /*27fe0*/  SHFL.IDX P6, R14, R13, R12, R11 ;  /* 0x0000000c0d0e7389 */ /* 0x00006400000c000b */
[----:B01----:R-:W-:Y:S01]  /*27ff0*/  ENDCOLLECTIVE ;  /* 0x000000000000791b */ /* 0x003fe20003800000 */
.L_x_3149:
        /* <DEDUP_REMOVED lines=16> */
.L_x_3150:
[----:B------:R-:W-:Y:S01]  /*28100*/  IMAD.MOV.U32 R13, RZ, RZ, R23 ;  /* 0x000000ffff0d7224 */ /* 0x000fe200078e0017 */
[----:B------:R-:W-:-:S07]  /*28110*/  MOV R24, R14 ;  /* 0x0000000e00187202 */ /* 0x000fce0000000f00 */
[----:B------:R-:W-:Y:S05]  /*28120*/  WARPSYNC.COLLECTIVE R15, `(.L_x_3151) ;  /* 0x000000000f087348 */ /* 0x000fea0003c00000 */
[----:B------:R0:W1:Y:S02]  /*28130*/  SHFL.IDX P6, R14, R13, R12, R11 ;  /* 0x0000000c0d0e7389 */ /* 0x00006400000c000b */
[----:B01----:R-:W-:Y:S01]  /*28140*/  ENDCOLLECTIVE ;  /* 0x000000000000791b */ /* 0x003fe20003800000 */
.L_x_3151:
[----:B------:R-:W-:Y:S01]  /*28150*/  IMAD.MOV.U32 R2, RZ, RZ, R14 ;  /* 0x000000ffff027224 */ /* 0x000fe200078e000e */
[----:B------:R-:W-:Y:S06]  /*28160*/  BRA `(.L_x_3152) ;  /* 0xffffffa400ac7947 */ /* 0x000fec000383ffff */
.L_x_2994:
[----:B0-----:R0:W1:Y:S02]  /*28170*/  SYNCS.PHASECHK.TRANS64.TRYWAIT P0, [R0+URZ+0x2a860], R3 ;  /* 0x02a86003000075a7 */ /* 0x001064000800017f */
[----:B-1----:R-:W-:Y:S05]  /*28180*/  @!P0 NANOSLEEP.SYNCS 0x989680 ;  /* 0x009896800000895d */ /* 0x002fea0003900000 */
[----:B------:R-:W1:Y:S02]  /*28190*/  @!P0 SYNCS.PHASECHK.TRANS64 P0, [R0+URZ+0x2a860], R3 ;  /* 0x02a86003000085a7 */ /* 0x000e64000800007f */
[----:B-1----:R-:W-:Y:S05]  /*281a0*/  @!P0 BRA `(.L_x_2994) ;  /* 0xfffffffc00f08947 */ /* 0x002fea000383ffff */
[----:B------:R-:W-:Y:S05]  /*281b0*/  BRA `(.L_x_3153) ;  /* 0xffffffa800d07947 */ /* 0x000fea000383ffff */
.L_x_2995:
        /* <DEDUP_REMOVED lines=8> */
.L_x_3155:
[----:B------:R-:W-:Y:S05]  /*28240*/  BSYNC B0 ;  /* 0x0000000000007941 */ /* 0x000fea0003800000 */
.L_x_3154:
        /* <DEDUP_REMOVED lines=9> */
[----:B0-----:R-:W-:Y:S05]  /*282e0*/  WARPSYNC.COLLECTIVE R15, `(.L_x_3156) ;  /* 0x000000000f087348 */ /* 0x001fea0003c00000 */
[----:B------:R1:W2:Y:S02]  /*282f0*/  SHFL.IDX P6, R14, R13, R12, R11 ;  /* 0x0000000c0d0e7389 */ /* 0x0002a400000c000b */
[----:B012---:R-:W-:Y:S01]  /*28300*/  ENDCOLLECTIVE ;  /* 0x000000000000791b */ /* 0x007fe20003800000 */
.L_x_3156:
[C---:B------:R-:W-:Y:S01]  /*28310*/  ISETP.LT.OR P4, PT, R6.reuse, 0x1, !P0 ;  /* 0x000000010600780c */ /* 0x040fe20004781670 */
[----:B------:R-:W-:Y:S01]  /*28320*/  ULDC.64 UR4, c[0x0][0x208] ;  /* 0x0000820000047ab9 */ /* 0x000fe20000000a00 */
[----:B------:R-:W-:Y:S02]  /*28330*/  ISETP.LT.OR P3, PT, R6, 0x1, P1 ;  /* 0x000000010600780c */ /* 0x000fe40000f61670 */
[----:B------:R-:W-:Y:S01]  /*28340*/  LEA R4, R4, R22, 0x1 ;  /* 0x0000001604047211 */ /* 0x000fe200078e08ff */
[----:B------:R-:W-:Y:S02]  /*28350*/  IMAD.MOV.U32 R13, RZ, RZ, R24 ;  /* 0x000000ffff0d7224 */ /* 0x000fe400078e0018 */
[----:B------:R-:W-:Y:S01]  /*28360*/  IMAD.MOV.U32 R12, RZ, RZ, 0x1 ;  /* 0x00000001ff0c7424 */ /* 0x000fe200078e00ff */
[----:B------:R-:W-:-:S04]  /*28370*/  SHF.L.U32 R5, R5, 0x3, RZ ;  /* 0x0000000305057819 */ /* 0x000fc800000006ff */
[----:B------:R-:W-:-:S05]  /*28380*/  LOP3.LUT R5, R5, 0x38, RZ, 0xc0, !PT ;  /* 0x0000003805057812 */ /* 0x000fca00078ec0ff */
[----:B------:R-:W-:-:S05]  /*28390*/  IMAD.SHL.U32 R5, R5, 0x2, RZ ;  /* 0x0000000205057824 */ /* 0x000fca00078e00ff */
[----:B------:R-:W-:-:S05]  /*283a0*/  IADD3 R2, P2, R14, R5, RZ ;  /* 0x000000050e027210 */ /* 0x000fca0007f5e0ff */
[----:B------:R-:W-:-:S05]  /*283b0*/  IMAD.X R3, RZ, RZ, R3, P2 ;  /* 0x000000ffff037224 */ /* 0x000fca00010e0603 */
[----:B------:R-:W-:Y:S01]  /*283c0*/  @!PT LDS RZ, [RZ] ;  /* 0x00000000fffff984 */ /* 0x000fe20000000800 */
[----:B------:R-:W-:Y:S01]  /*283d0*/  @!PT LDS RZ, [RZ] ;  /* 0x00000000fffff984 */ /* 0x000fe20000000800 */
[----:B------:R-:W-:Y:S01]  /*283e0*/  @!PT LDS RZ, [RZ] ;  /* 0x00000000fffff984 */ /* 0x000fe20000000800 */
[----:B------:R0:W-:Y:S01]  /*283f0*/  LDGSTS.E.BYPASS.LTC128B.128 [R4+0x400], desc[UR4][R2.64], !P3 ;  /* 0x0040000002047fae */ /* 0x0001e2000d901d44 */
[----:B------:R-:W-:-:S03]  /*28400*/  ISETP.LT.OR P3, PT, R6, 0x11, P1 ;  /* 0x000000110600780c */ /* 0x000fc60000f61670 */
[----:B------:R0:W-:Y:S01]  /*28410*/  LDGSTS.E.BYPASS.LTC128B.128 [R4+0x3400], desc[UR4][R2.64+0x80], !P4 ;  /* 0x0340008002047fae */ /* 0x0001e2000e101d44 */
[----:B------:R-:W-:-:S13]  /*28420*/  ISETP.LT.OR P4, PT, R6, 0x11, !P0 ;  /* 0x000000110600780c */ /* 0x000fda0004781670 */
[----:B0-----:R-:W-:Y:S05]  /*28430*/  WARPSYNC.COLLECTIVE R15, `(.L_x_3157) ;  /* 0x000000000f087348 */ /* 0x001fea0003c00000 */
[----:B------:R1:W2:Y:S02]  /*28440*/  SHFL.IDX P6, R14, R13, R12, R11 ;  /* 0x0000000c0d0e7389 */ /* 0x0002a400000c000b */
[----:B012---:R-:W-:Y:S01]  /*28450*/  ENDCOLLECTIVE ;  /* 0x000000000000791b */ /* 0x007fe20003800000 */
.L_x_3157:
[----:B------:R-:W-:Y:S01]  /*28460*/  IMAD.MOV.U32 R13, RZ, RZ, R23 ;  /* 0x000000ffff0d7224 */ /* 0x000fe200078e0017 */
[----:B------:R-:W-:-:S07]  /*28470*/  MOV R8, R14 ;  /* 0x0000000e00087202 */ /* 0x000fce0000000f00 */
[----:B------:R-:W-:Y:S05]  /*28480*/  WARPSYNC.COLLECTIVE R15, `(.L_x_3158) ;  /* 0x000000000f087348 */ /* 0x000fea0003c00000 */
[----:B------:R0:W1:Y:S02]  /*28490*/  SHFL.IDX P6, R14, R13, R12, R11 ;  /* 0x0000000c0d0e7389 */ /* 0x00006400000c000b */
[----:B01----:R-:W-:Y:S01]  /*284a0*/  ENDCOLLECTIVE ;  /* 0x000000000000791b */ /* 0x003fe20003800000 */
.L_x_3158:
[----:B------:R-:W-:Y:S01]  /*284b0*/  ULDC.64 UR4, c[0x0][0x208] ;  /* 0x0000820000047ab9 */ /* 0x000fe20000000a00 */
[----:B------:R-:W-:Y:S01]  /*284c0*/  MOV R13, R24 ;  /* 0x00000018000d7202 */ /* 0x000fe20000000f00 */
[----:B------:R-:W-:Y:S01]  /*284d0*/  IMAD.MOV.U32 R12, RZ, RZ, 0x2 ;  /* 0x00000002ff0c7424 */ /* 0x000fe200078e00ff */
        /* <DEDUP_REMOVED lines=12> */
.L_x_3159:
[----:B------:R-:W-:Y:S01]  /*285a0*/  MOV R13, R23 ;  /* 0x00000017000d7202 */ /* 0x000fe20000000f00 */
[----:B------:R-:W-:-:S07]  /*285b0*/  IMAD.MOV.U32 R7, RZ, RZ, R14 ;  /* 0x000000ffff077224 */ /* 0x000fce00078e000e */
[----:B------:R-:W-:Y:S05]  /*285c0*/  WARPSYNC.COLLECTIVE R15, `(.L_x_3160) ;  /* 0x000000000f087348 */ /* 0x000fea0003c00000 */
[----:B------:R0:W1:Y:S02]  /*285d0*/  SHFL.IDX P6, R14, R13, R12, R11 ;  /* 0x0000000c0d0e7389 */ /* 0x00006400000c000b */
[----:B01----:R-:W-:Y:S01]  /*285e0*/  ENDCOLLECTIVE ;  /* 0x000000000000791b */ /* 0x003fe20003800000 */
.L_x_3160:
[----:B------:R-:W-:Y:S01]  /*285f0*/  ULDC.64 UR4, c[0x0][0x208] ;  /* 0x0000820000047ab9 */ /* 0x000fe20000000a00 */
[----:B------:R-:W-:Y:S01]  /*28600*/  MOV R13, R24 ;  /* 0x00000018000d7202 */ /* 0x000fe20000000f00 */
[----:B------:R-:W-:Y:S02]  /*28610*/  IMAD.MOV.U32 R12, RZ, RZ, 0x3 ;  /* 0x00000003ff0c7424 */ /* 0x000fe400078e00ff */
[----:B------:R-:W-:-:S05]  /*28620*/  IMAD.MOV.U32 R10, RZ, RZ, R14 ;  /* 0x000000ffff0a7224 */ /* 0x000fca00078e000e */
        /* <DEDUP_REMOVED lines=12> */
.L_x_3161:
[----:B------:R-:W-:Y:S01]  /*286f0*/  MOV R13, R23 ;  /* 0x00000017000d7202 */ /* 0x000fe20000000f00 */
[----:B------:R-:W-:-:S07]  /*28700*/  IMAD.MOV.U32 R8, RZ, RZ, R14 ;  /* 0x000000ffff087224 */ /* 0x000fce00078e000e */
[----:B------:R-:W-:Y:S05]  /*28710*/  WARPSYNC.COLLECTIVE R15, `(.L_x_3162) ;  /* 0x000000000f087348 */ /* 0x000fea0003c00000 */
[----:B------:R0:W1:Y:S02]  /*28720*/  SHFL.IDX P6, R14, R13, R12, R11 ;  /* 0x0000000c0d0e7389 */ /* 0x00006400000c000b */
[----:B01----:R-:W-:Y:S01]  /*28730*/  ENDCOLLECTIVE ;  /* 0x000000000000791b */ /* 0x003fe20003800000 */
.L_x_3162:
[----:B------:R-:W-:Y:S01]  /*28740*/  ULDC.64 UR4, c[0x0][0x208] ;  /* 0x0000820000047ab9 */ /* 0x000fe20000000a00 */
[----:B------:R-:W-:Y:S01]  /*28750*/  IMAD.MOV.U32 R13, RZ, RZ, R24 ;  /* 0x000000ffff0d7224 */ /* 0x000fe200078e0018 */
[----:B------:R-:W-:Y:S02]  /*28760*/  MOV R12, 0x4 ;  /* 0x00000004000c7802 */ /* 0x000fe40000000f00 */
        /* <DEDUP_REMOVED lines=12> */
.L_x_3163:
[----:B------:R-:W-:Y:S02]  /*28830*/  IMAD.MOV.U32 R13, RZ, RZ, R23 ;  /* 0x000000ffff0d7224 */ /* 0x000fe400078e0017 */
[----:B------:R-:W-:-:S07]  /*28840*/  IMAD.MOV.U32 R7, RZ, RZ, R14 ;  /* 0x000000ffff077224 */ /* 0x000fce00078e000e */
[----:B------:R-:W-:Y:S05]  /*28850*/  WARPSYNC.COLLECTIVE R15, `(.L_x_3164) ;  /* 0x000000000f087348 */ /* 0x000fea0003c00000 */
[----:B------:R0:W1:Y:S02]  /*28860*/  SHFL.IDX P6, R14, R13, R12, R11 ;  /* 0x0000000c0d0e7389 */ /* 0x00006400000c000b */
[----:B01----:R-:W-:Y:S01]  /*28870*/  ENDCOLLECTIVE ;  /* 0x000000000000791b */ /* 0x003fe20003800000 */
.L_x_3164:
        /* <DEDUP_REMOVED lines=10> */
[----:B------:R0:W-:Y:S02]  /*28920*/  LDGSTS.E.BYPASS.LTC128B.128 [R4+0x5400], desc[UR4][R2.64+0x80], !P4 ;  /* 0x0540008002047fae */ /* 0x0001e4000e101d44 */
[----:B0-----:R-:W-:Y:S05]  /*28930*/  WARPSYNC.COLLECTIVE R15, `(.L_x_3165) ;  /* 0x000000000f087348 */ /* 0x001fea0003c00000 */
[----:B------:R1:W2:Y:S02]  /*28940*/  SHFL.IDX P6, R14, R13, R12, R11 ;  /* 0x0000000c0d0e7389 */ /* 0x0002a400000c000b */
[----:B012---:R-:W-:Y:S01]  /*28950*/  ENDCOLLECTIVE ;  /* 0x000000000000791b */ /* 0x007fe20003800000 */
.L_x_3165:
[----:B------:R-:W-:Y:S02]  /*28960*/  IMAD.MOV.U32 R13, RZ, RZ, R23 ;  /* 0x000000ffff0d7224 */ /* 0x000fe400078e0017 */
[----:B------:R-:W-:-:S07]  /*28970*/  IMAD.MOV.U32 R24, RZ, RZ, R14 ;  /* 0x000000ffff187224 */ /* 0x000fce00078e000e */
[----:B------:R-:W-:Y:S05]  /*28980*/  WARPSYNC.COLLECTIVE R15, `(.L_x_3166) ;  /* 0x000000000f087348 */ /* 0x000fea0003c00000 */
[----:B------:R0:W1:Y:S02]  /*28990*/  SHFL.IDX P6, R14, R13, R12, R11 ;  /* 0x0000000c0d0e7389 */ /* 0x00006400000c000b */
[----:B01----:R-:W-:Y:S01]  /*289a0*/  ENDCOLLECTIVE ;  /* 0x000000000000791b */ /* 0x003fe20003800000 */
.L_x_3166:
[----:B------:R-:W-:Y:S05]  /*289b0*/  BRA `(.L_x_3167) ;  /* 0xffffffa400bc7947 */ /* 0x000fea000383ffff */
.L_x_3000:
[----:B------:R-:W-:Y:S01]  /*289c0*/  BSSY B0, `(.L_x_3168) ;  /* 0x0000008000007945 */ /* 0x000fe20003800000 */
[----:B------:R-:W-:Y:S01]  /*289d0*/  MOV R13, R16 ;  /* 0x00000010000d7202 */ /* 0x000fe20000000f00 */
[----:B0-----:R-:W-:Y:S01]  /*289e0*/  IMAD.MOV.U32 R12, RZ, RZ, RZ ;  /* 0x000000ffff0c7224 */ /* 0x001fe200078e00ff */
[----:B------:R-:W-:Y:S01]  /*289f0*/  MOV R15, 0xffffffff ;  /* 0xffffffff000f7802 */ /* 0x000fe20000000f00 */
[----:B------:R-:W-:-:S07]  /*28a00*/  IMAD.MOV.U32 R11, RZ, RZ, 0x1f ;  /* 0x0000001fff0b7424 */ /* 0x000fce00078e00ff */
[----:B------:R-:W-:Y:S05]  /*28a10*/  WARPSYNC.COLLECTIVE R15, `(.L_x_3169) ;  /* 0x000000000f087348 */ /* 0x000fea0003c00000 */
[----:B------:R0:W1:Y:S02]  /*28a20*/  SHFL.IDX P6, R14, R13, R12, R11 ;  /* 0x0000000c0d0e7389 */ /* 0x00006400000c000b */
[----:B01----:R-:W-:Y:S01]  /*28a30*/  ENDCOLLECTIVE ;  /* 0x000000000000791b */ /* 0x003fe20003800000 */
.L_x_3169:
[----:B------:R-:W-:Y:S05]  /*28a40*/  BSYNC B0 ;  /* 0x0000000000007941 */ /* 0x000fea0003800000 */
.L_x_3168:
[----:B------:R-:W-:Y:S01]  /*28a50*/  IMAD.MOV.U32 R13, RZ, RZ, R16 ;  /* 0x000000ffff0d7224 */ /* 0x000fe200078e0010 */
[----:B------:R-:W-:Y:S01]  /*28a60*/  MOV R12, 0x1 ;  /* 0x00000001000c7802 */ /* 0x000fe20000000f00 */
[----:B------:R-:W-:Y:S02]  /*28a70*/  IMAD.MOV.U32 R11, RZ, RZ, 0x1f ;  /* 0x0000001fff0b7424 */ /* 0x000fe400078e00ff */
[----:B------:R-:W-:Y:S02]  /*28a80*/  IMAD.MOV.U32 R15, RZ, RZ, -0x1 ;  /* 0xffffffffff0f7424 */ /* 0x000fe400078e00ff */
[----:B------:R-:W-:Y:S02]  /*28a90*/  IMAD.IADD R9, R19, 0x1, R8 ;  /* 0x0000000113097824 */ /* 0x000fe400078e0208 */
[----:B------:R-:W-:-:S07]  /*28aa0*/  IMAD.MOV.U32 R0, RZ, RZ, R14 ;  /* 0x000000ffff007224 */ /* 0x000fce00078e000e */
[----:B------:R-:W-:Y:S05]  /*28ab0*/  WARPSYNC.COLLECTIVE R15, `(.L_x_3170) ;  /* 0x000000000f087348 */ /* 0x000fea0003c00000 */
[----:B------:R0:W1:Y:S02]  /*28ac0*/  SHFL.IDX P6, R14, R13, R12, R11 ;  /* 0x0000000c0d0e7389 */ /* 0x00006400000c000b */
[----:B01----:R-:W-:Y:S01]  /*28ad0*/  ENDCOLLECTIVE ;  /* 0x000000000000791b */ /* 0x003fe20003800000 */
.L_x_3170:
[----:B------:R-:W-:Y:S01]  /*28ae0*/  ULDC UR4, c[0x0][0xc3c] ;  /* 0x00030f0000047ab9 */ /* 0x000fe20000000800 */
[----:B------:R-:W-:Y:S01]  /*28af0*/  ULDC.64 UR6, c[0x0][0x208] ;  /* 0x0000820000067ab9 */ /* 0x000fe20000000a00 */
[----:B------:R-:W-:-:S13]  /*28b00*/  ISETP.GE.OR P1, PT, R9, UR4, !P0 ;  /* 0x0000000409007c0c */ /* 0x000fda000c726670 */
[----:B------:R-:W0:Y:S08]  /*28b10*/  @!P1 LDC.64 R2, c[0x0][0xc80] ;  /* 0x00032000ff029b82 */ /* 0x000e300000000a00 */
[----:B------:R-:W1:Y:S01]  /*28b20*/  @!P1 LDC.64 R4, c[0x0][0xc78] ;  /* 0x00031e00ff049b82 */ /* 0x000e620000000a00 */
[----:B------:R-:W-:Y:S01]  /*28b30*/  IMAD.MOV.U32 R17, RZ, RZ, RZ ;  /* 0x000000ffff117224 */ /* 0x000fe200078e00ff */
[----:B------:R-:W-:-:S02]  /*28b40*/  MOV R11, RZ ;  /* 0x000000ff000b7202 */ /* 0x000fc40000000f00 */
[----:B------:R-:W-:Y:S01]  /*28b50*/  MOV R7, R14 ;  /* 0x0000000e00077202 */ /* 0x000fe20000000f00 */
[----:B0-----:R-:W-:-:S05]  /*28b60*/  @!P1 IMAD.WIDE R2, R9, 0x4, R2 ;  /* 0x0000000409029825 */ /* 0x001fca00078e0202 */
[----:B------:R1:W2:Y:S02]  /*28b70*/  @!P1 LDG.E R6, desc[UR6][R2.64] ;  /* 0x0000000602069981 */ /* 0x0002a4000c1e1900 */
[----:B-1----:R-:W-:-:S05]  /*28b80*/  @!P1 IMAD.WIDE R2, R9, 0x4, R4 ;  /* 0x0000000409029825 */ /* 0x002fca00078e0204 */
[----:B------:R-:W3:Y:S01]  /*28b90*/  @!P1 LDG.E R5, desc[UR6][R2.64] ;  /* 0x0000000602059981 */ /* 0x000ee2000c1e1900 */
[----:B------:R-:W-:Y:S01]  /*28ba0*/  IMAD.MOV.U32 R4, RZ, RZ, RZ ;  /* 0x000000ffff047224 */ /* 0x000fe200078e00ff */
[C---:B------:R-:W-:Y:S02]  /*28bb0*/  ISETP.GE.U32.AND P2, PT, R8.reuse, 0x2, PT ;  /* 0x000000020800780c */ /* 0x040fe40003f46070 */
[C---:B------:R-:W-:Y:S02]  /*28bc0*/  ISETP.GE.U32.AND P3, PT, R8.reuse, 0x4, PT ;  /* 0x000000040800780c */ /* 0x040fe40003f66070 */
[C---:B------:R-:W-:Y:S02]  /*28bd0*/  ISETP.GE.U32.AND P4, PT, R8.reuse, 0x8, PT ;  /* 0x000000080800780c */ /* 0x040fe40003f86070 */
[----:B------:R-:W-:Y:S02]  /*28be0*/  ISETP.GE.U32.AND P5, PT, R8, 0x10, PT ;  /* 0x000000100800780c */ /* 0x000fe40003fa6070 */
[----:B--2---:R-:W-:Y:S01]  /*28bf0*/  @!P1 MOV R17, R6 ;  /* 0x0000000600119202 */ /* 0x004fe20000000f00 */
[----:B------:R-:W-:-:S02]  /*28c00*/  IMAD.MOV.U32 R6, RZ, RZ, RZ ;  /* 0x000000ffff067224 */ /* 0x000fc400078e00ff */
[----:B---3--:R-:W-:Y:S01]  /*28c10*/  @!P1 IMAD.MOV.U32 R4, RZ, RZ, R5 ;  /* 0x000000ffff049224 */ /* 0x008fe200078e0005 */
[----:B------:R-:W-:-:S03]  /*28c20*/  ISETP.NE.AND P1, PT, R8, RZ, PT ;  /* 0x000000ff0800720c */ /* 0x000fc60003f25270 */
[----:B------:R-:W-:-:S10]  /*28c30*/  IMAD R13, R4, R17, RZ ;  /* 0x00000011040d7224 */ /* 0x000fd400078e02ff */
[----:B------:R-:W-:Y:S05]  /*28c40*/  WARPSYNC.COLLECTIVE R15, `(.L_x_3171) ;  /* 0x000000000f087348 */ /* 0x000fea0003c00000 */
[----:B------:R0:W1:Y:S02]  /*28c50*/  SHFL.UP P6, R14, R13, R12, R11 ;  /* 0x0400000c0d0e7389 */ /* 0x00006400000c000b */
[----:B01----:R-:W-:Y:S01]  /*28c60*/  ENDCOLLECTIVE ;  /* 0x000000000000791b */ /* 0x003fe20003800000 */
.L_x_3171:
[----:B------:R-:W-:Y:S02]  /*28c70*/  MOV R12, 0x2 ;  /* 0x00000002000c7802 */ /* 0x000fe40000000f00 */
[----:B------:R-:W-:-:S05]  /*28c80*/  SEL R14, R14, RZ, P1 ;  /* 0x000000ff0e0e7207 */ /* 0x000fca0000800000 */
[----:B------:R-:W-:-:S04]  /*28c90*/  IMAD.IADD R5, R13, 0x1, R14 ;  /* 0x000000010d057824 */ /* 0x000fc800078e020e */
[----:B------:R-:W-:-:S07]  /*28ca0*/  IMAD.MOV.U32 R13, RZ, RZ, R5 ;  /* 0x000000ffff0d7224 */ /* 0x000fce00078e0005 */
[----:B------:R-:W-:Y:S05]  /*28cb0*/  WARPSYNC.COLLECTIVE R15, `(.L_x_3172) ;  /* 0x000000000f087348 */ /* 0x000fea0003c00000 */
[----:B------:R0:W1:Y:S02]  /*28cc0*/  SHFL.UP P6, R14, R13, R12, R11 ;  /* 0x0400000c0d0e7389 */ /* 0x00006400000c000b */
[----:B01----:R-:W-:Y:S01]  /*28cd0*/  ENDCOLLECTIVE ;  /* 0x000000000000791b */ /* 0x003fe20003800000 */
.L_x_3172:
[----:B------:R-:W-:Y:S02]  /*28ce0*/  MOV R12, 0x4 ;  /* 0x00000004000c7802 */ /* 0x000fe40000000f00 */
[----:B------:R-:W-:-:S05]  /*28cf0*/  SEL R2, R14, RZ, P2 ;  /* 0x000000ff0e027207 */ /* 0x000fca0001000000 */
[----:B------:R-:W-:-:S04]  /*28d00*/  IMAD.IADD R2, R5, 0x1, R2 ;  /* 0x0000000105027824 */ /* 0x000fc800078e0202 */
[----:B------:R-:W-:-:S07]  /*28d10*/  IMAD.MOV.U32 R13, RZ, RZ, R2 ;  /* 0x000000ffff0d7224 */ /* 0x000fce00078e0002 */
[----:B------:R-:W-:Y:S05]  /*28d20*/  WARPSYNC.COLLECTIVE R15, `(.L_x_3173) ;  /* 0x000000000f087348 */ /* 0x000fea0003c00000 */
[----:B------:R0:W1:Y:S02]  /*28d30*/  SHFL.UP P6, R14, R13, R12, R11 ;  /* 0x0400000c0d0e7389 */ /* 0x00006400000c000b */
[----:B01----:R-:W-:Y:S01]  /*28d40*/  ENDCOLLECTIVE ;  /* 0x000000000000791b */ /* 0x003fe20003800000 */
.L_x_3173:
[----:B------:R-:W-:Y:S02]  /*28d50*/  MOV R12, 0x8 ;  /* 0x00000008000c7802 */ /* 0x000fe40000000f00 */
[----:B------:R-:W-:-:S05]  /*28d60*/  SEL R3, R14, RZ, P3 ;  /* 0x000000ff0e037207 */ /* 0x000fca0001800000 */
[----:B------:R-:W-:-:S04]  /*28d70*/  IMAD.IADD R3, R2, 0x1, R3 ;  /* 0x0000000102037824 */ /* 0x000fc800078e0203 */
[----:B------:R-:W-:-:S07]  /*28d80*/  IMAD.MOV.U32 R13, RZ, RZ, R3 ;  /* 0x000000ffff0d7224 */ /* 0x000fce00078e0003 */
[----:B------:R-:W-:Y:S05]  /*28d90*/  WARPSYNC.COLLECTIVE R15, `(.L_x_3174) ;  /* 0x000000000f087348 */ /* 0x000fea0003c00000 */
[----:B------:R0:W1:Y:S02]  /*28da0*/  SHFL.UP P6, R14, R13, R12, R11 ;  /* 0x0400000c0d0e7389 */ /* 0x00006400000c000b */
[----:B01----:R-:W-:Y:S01]  /*28db0*/  ENDCOLLECTIVE ;  /* 0x000000000000791b */ /* 0x003fe20003800000 */
.L_x_3174:
[----:B------:R-:W-:Y:S02]  /*28dc0*/  MOV R12, 0x10 ;  /* 0x00000010000c7802 */ /* 0x000fe40000000f00 */
[----:B------:R-:W-:-:S05]  /*28dd0*/  SEL R14, R14, RZ, P4 ;  /* 0x000000ff0e0e7207 */ /* 0x000fca0002000000 */
[----:B------:R-:W-:-:S04]  /*28de0*/  IMAD.IADD R5, R3, 0x1, R14 ;  /* 0x0000000103057824 */ /* 0x000fc800078e020e */
[----:B------:R-:W-:-:S07]  /*28df0*/  IMAD.MOV.U32 R13, RZ, RZ, R5 ;  /* 0x000000ffff0d7224 */ /* 0x000fce00078e0005 */
[----:B------:R-:W-:Y:S05]  /*28e00*/  WARPSYNC.COLLECTIVE R15, `(.L_x_3175) ;  /* 0x000000000f087348 */ /* 0x000fea0003c00000 */
[----:B------:R0:W1:Y:S02]  /*28e10*/  SHFL.UP P6, R14, R13, R12, R11 ;  /* 0x0400000c0d0e7389 */ /* 0x00006400000c000b */
[----:B01----:R-:W-:Y:S01]  /*28e20*/  ENDCOLLECTIVE ;  /* 0x000000000000791b */ /* 0x003fe20003800000 */
.L_x_3175:
        /* <DEDUP_REMOVED lines=8> */
.L_x_3176:
[----:B------:R-:W-:Y:S05]  /*28eb0*/  BRA `(.L_x_3177) ;  /* 0xffffffa400d07947 */ /* 0x000fea000383ffff */
.L_x_3003:
[----:B------:R-:W-:Y:S01]  /*28ec0*/  BSSY B0, `(.L_x_3178) ;  /* 0x0000007000007945 */ /* 0x000fe20003800000 */
[----:B0-----:R-:W-:Y:S01]  /*28ed0*/  MOV R12, 0x1 ;  /* 0x00000001000c7802 */ /* 0x001fe20000000f00 */
[----:B------:R-:W-:Y:S02]  /*28ee0*/  IMAD.MOV.U32 R11, RZ, RZ, RZ ;  /* 0x000000ffff0b7224 */ /* 0x000fe400078e00ff */
[----:B------:R-:W-:-:S07]  /*28ef0*/  IMAD.MOV.U32 R15, RZ, RZ, -0x1 ;  /* 0xffffffffff0f7424 */ /* 0x000fce00078e00ff */
[----:B------:R-:W-:Y:S05]  /*28f00*/  WARPSYNC.COLLECTIVE R15, `(.L_x_3179) ;  /* 0x000000000f087348 */ /* 0x000fea0003c00000 */
[----:B------:R0:W1:Y:S02]  /*28f10*/  SHFL.UP P6, R14, R13, R12, R11 ;  /* 0x0400000c0d0e7389 */ /* 0x00006400000c000b */
[----:B01----:R-:W-:Y:S01]  /*28f20*/  ENDCOLLECTIVE ;  /* 0x000000000000791b */ /* 0x003fe20003800000 */
.L_x_3179:
[----:B------:R-:W-:Y:S05]  /*28f30*/  BSYNC B0 ;  /* 0x0000000000007941 */ /* 0x000fea0003800000 */
.L_x_3178:
[----:B------:R-:W-:Y:S01]  /*28f40*/  SEL R14, R14, RZ, P1 ;  /* 0x000000ff0e0e7207 */ /* 0x000fe20000800000 */
[----:B------:R-:W-:Y:S01]  /*28f50*/  IMAD.MOV.U32 R12, RZ, RZ, 0x2 ;  /* 0x00000002ff0c7424 */ /* 0x000fe200078e00ff */
[----:B------:R-:W-:Y:S01]  /*28f60*/  MOV R15, 0xffffffff ;  /* 0xffffffff000f7802 */ /* 0x000fe20000000f00 */
[----:B------:R-:W-:Y:S01]  /*28f70*/  IMAD.MOV.U32 R11, RZ, RZ, RZ ;  /* 0x000000ffff0b7224 */ /* 0x000fe200078e00ff */
[----:B------:R-:W-:-:S07]  /*28f80*/  IADD3 R13, R13, R14, RZ ;  /* 0x0000000e0d0d7210 */ /* 0x000fce0007ffe0ff */
[----:B------:R-:W-:Y:S05]  /*28f90*/  WARPSYNC.COLLECTIVE R15, `(.L_x_3180) ;  /* 0x000000000f087348 */ /* 0x000fea0003c00000 */
[----:B------:R0:W1:Y:S02]  /*28fa0*/  SHFL.UP P6, R14, R13, R12, R11 ;  /* 0x0400000c0d0e7389 */ /* 0x00006400000c000b */
[----:B01----:R-:W-:Y:S01]  /*28fb0*/  ENDCOLLECTIVE ;  /* 0x000000000000791b */ /* 0x003fe20003800000 */
.L_x_3180:
[----:B------:R-:W-:Y:S02]  /*28fc0*/  MOV R12, 0x4 ;  /* 0x00000004000c7802 */ /* 0x000fe40000000f00 */
[----:B------:R-:W-:-:S05]  /*28fd0*/  SEL R2, R14, RZ, P2 ;  /* 0x000000ff0e027207 */ /* 0x000fca0001000000 */
[----:B------:R-:W-:-:S04]  /*28fe0*/  IMAD.IADD R2, R13, 0x1, R2 ;  /* 0x000000010d027824 */ /* 0x000fc800078e0202 */
[----:B------:R-:W-:-:S07]  /*28ff0*/  IMAD.MOV.U32 R13, RZ, RZ, R2 ;  /* 0x000000ffff0d7224 */ /* 0x000fce00078e0002 */
[----:B------:R-:W-:Y:S05]  /*29000*/  WARPSYNC.COLLECTIVE R15, `(.L_x_3181) ;  /* 0x000000000f087348 */ /* 0x000fea0003c00000 */
[----:B------:R0:W1:Y:S02]  /*29010*/  SHFL.UP P6, R14, R13, R12, R11 ;  /* 0x0400000c0d0e7389 */ /* 0x00006400000c000b */
[----:B01----:R-:W-:Y:S01]  /*29020*/  ENDCOLLECTIVE ;  /* 0x000000000000791b */ /* 0x003fe20003800000 */
.L_x_3181:
[----:B------:R-:W-:Y:S02]  /*29030*/  MOV R12, 0x8 ;  /* 0x00000008000c7802 */ /* 0x000fe40000000f00 */
[----:B------:R-:W-:-:S05]  /*29040*/  SEL R3, R14, RZ, P3 ;  /* 0x000000ff0e037207 */ /* 0x000fca0001800000 */
[----:B------:R-:W-:-:S04]  /*29050*/  IMAD.IADD R3, R2, 0x1, R3 ;  /* 0x0000000102037824 */ /* 0x000fc800078e0203 */
[----:B------:R-:W-:-:S07]  /*29060*/  IMAD.MOV.U32 R13, RZ, RZ, R3 ;  /* 0x000000ffff0d7224 */ /* 0x000fce00078e0003 */
[----:B------:R-:W-:Y:S05]  /*29070*/  WARPSYNC.COLLECTIVE R15, `(.L_x_3182) ;  /* 0x000000000f087348 */ /* 0x000fea0003c00000 */
[----:B------:R0:W1:Y:S02]  /*29080*/  SHFL.UP P6, R14, R13, R12, R11 ;  /* 0x0400000c0d0e7389 */ /* 0x00006400000c000b */
[----:B01----:R-:W-:Y:S01]  /*29090*/  ENDCOLLECTIVE ;  /* 0x000000000000791b */ /* 0x003fe20003800000 */
.L_x_3182:
[----:B------:R-:W-:Y:S02]  /*290a0*/  MOV R12, 0x10 ;  /* 0x00000010000c7802 */ /* 0x000fe40000000f00 */
[----:B------:R-:W-:-:S05]  /*290b0*/  SEL R14, R14, RZ, P4 ;  /* 0x000000ff0e0e7207 */ /* 0x000fca0002000000 */
[----:B------:R-:W-:-:S04]  /*290c0*/  IMAD.IADD R5, R3, 0x1, R14 ;  /* 0x0000000103057824 */ /* 0x000fc800078e020e */
[----:B------:R-:W-:-:S07]  /*290d0*/  IMAD.MOV.U32 R13, RZ, RZ, R5 ;  /* 0x000000ffff0d7224 */ /* 0x000fce00078e0005 */
[----:B------:R-:W-:Y:S05]  /*290e0*/  WARPSYNC.COLLECTIVE R15, `(.L_x_3183) ;  /* 0x000000000f087348 */ /* 0x000fea0003c00000 */
[----:B------:R0:W1:Y:S02]  /*290f0*/  SHFL.UP P6, R14, R13, R12, R11 ;  /* 0x0400000c0d0e7389 */ /* 0x00006400000c000b */
[----:B01----:R-:W-:Y:S01]  /*29100*/  ENDCOLLECTIVE ;  /* 0x000000000000791b */ /* 0x003fe20003800000 */
.L_x_3183:
        /* <DEDUP_REMOVED lines=8> */
.L_x_3184:
[----:B------:R-:W-:Y:S05]  /*29190*/  BRA `(.L_x_3185) ;  /* 0xffffffa400c07947 */ /* 0x000fea000383ffff */
.L_x_3005:
[----:B------:R-:W-:Y:S01]  /*291a0*/  BSSY B0, `(.L_x_3186) ;  /* 0x0000006000007945 */ /* 0x000fe20003800000 */
[----:B------:R-:W-:Y:S01]  /*291b0*/  PLOP3.LUT P6, PT, P6, PT, PT, 0x8, 0x0 ;  /* 0x000000000000781c */ /* 0x000fe200037ce170 */
[----:B------:R-:W-:-:S12]  /*291c0*/  IMAD.MOV.U32 R15, RZ, RZ, -0x1 ;  /* 0xffffffffff0f7424 */ /* 0x000fd800078e00ff */
[----:B01----:R-:W-:Y:S05]  /*291d0*/  WARPSYNC.COLLECTIVE R15, `(.L_x_3187) ;  /* 0x000000000f087348 */ /* 0x003fea0003c00000 */
[----:B------:R-:W-:Y:S01]  /*291e0*/  VOTE.ANY R14, PT, P6 ;  /* 0x00000000000e7806 */ /* 0x000fe200030e0100 */
[----:B01----:R-:W-:Y:S06]  /*291f0*/  ENDCOLLECTIVE ;  /* 0x000000000000791b */ /* 0x003fec0003800000 */
.L_x_3187:
[----:B------:R-:W-:Y:S05]  /*29200*/  BSYNC B0 ;  /* 0x0000000000007941 */ /* 0x000fea0003800000 */
.L_x_3186:
[----:B------:R-:W-:Y:S01]  /*29210*/  MOV R3, R14 ;  /* 0x0000000e00037202 */ /* 0x000fe20000000f00 */
[----:B------:R-:W-:Y:S01]  /*29220*/  IMAD.MOV.U32 R13, RZ, RZ, R17 ;  /* 0x000000ffff0d7224 */ /* 0x000fe200078e0011 */
[----:B------:R-:W-:Y:S01]  /*29230*/  MOV R15, 0xffffffff ;  /* 0xffffffff000f7802 */ /* 0x000fe20000000f00 */
[----:B------:R-:W-:Y:S01]  /*29240*/  IMAD.MOV.U32 R11, RZ, RZ, 0x1f ;  /* 0x0000001fff0b7424 */ /* 0x000fe200078e00ff */
[----:B------:R0:W1:Y:S06]  /*29250*/  POPC R12, R3 ;  /* 0x00000003000c7309 */ /* 0x00006c0000000000 */
[----:B01----:R-:W-:Y:S05]  /*29260*/  WARPSYNC.COLLECTIVE R15, `(.L_x_3188) ;  /* 0x000000000f087348 */ /* 0x003fea0003c00000 */
[----:B-1----:R1:W2:Y:S02]  /*29270*/  SHFL.IDX P6, R14, R13, R12, R11 ;  /* 0x0000000c0d0e7389 */ /* 0x0022a400000c000b */
[----:B012---:R-:W-:Y:S01]  /*29280*/  ENDCOLLECTIVE ;  /* 0x000000000000791b */ /* 0x007fe20003800000 */
.L_x_3188:
[----:B------:R-:W-:Y:S02]  /*29290*/  IMAD.IADD R19, R12, 0x1, R19 ;  /* 0x000000010c137824 */ /* 0x000fe400078e0213 */
[----:B------:R-:W-:Y:S02]  /*292a0*/  IMAD.MOV.U32 R13, RZ, RZ, R4 ;  /* 0x000000ffff0d7224 */ /* 0x000fe400078e0004 */
[----:B------:R-:W-:-:S07]  /*292b0*/  IMAD.MOV.U32 R17, RZ, RZ, R14 ;  /* 0x000000ffff117224 */ /* 0x000fce00078e000e */
[----:B------:R-:W-:Y:S05]  /*292c0*/  WARPSYNC.COLLECTIVE R15, `(.L_x_3189) ;  /* 0x000000000f087348 */ /* 0x000fea0003c00000 */
[----:B------:R0:W1:Y:S02]  /*292d0*/  SHFL.IDX P6, R14, R13, R12, R11 ;  /* 0x0000000c0d0e7389 */ /* 0x00006400000c000b */
[----:B01----:R-:W-:Y:S01]  /*292e0*/  ENDCOLLECTIVE ;  /* 0x000000000000791b */ /* 0x003fe20003800000 */
.L_x_3189:
[----:B------:R-:W-:Y:S01]  /*292f0*/  MOV R4, R14 ;  /* 0x0000000e00047202 */ /* 0x000fe20000000f00 */
[----:B------:R-:W-:Y:S06]  /*29300*/  BRA `(.L_x_3190) ;  /* 0xffffffa400a47947 */ /* 0x000fec000383ffff */
.L_x_3007:
[----:B------:R-:W-:Y:S01]  /*29310*/  BSSY B0, `(.L_x_3191) ;  /* 0x0000007000007945 */ /* 0x000fe20003800000 */
[----:B------:R-:W-:Y:S01]  /*29320*/  IMAD.MOV.U32 R13, RZ, RZ, R2 ;  /* 0x000000ffff0d7224 */ /* 0x000fe200078e0002 */
[----:B------:R-:W-:Y:S01]  /*29330*/  MOV R11, 0x1f ;  /* 0x0000001f000b7802 */ /* 0x000fe20000000f00 */
[----:B------:R-:W-:-:S07]  /*29340*/  IMAD.MOV.U32 R15, RZ, RZ, -0x1 ;  /* 0xffffffffff0f7424 */ /* 0x000fce00078e00ff */
[----:B-123--:R-:W-:Y:S05]  /*29350*/  WARPSYNC.COLLECTIVE R15, `(.L_x_3192) ;  /* 0x000000000f087348 */ /* 0x00efea0003c00000 */
[----:B------:R0:W4:Y:S02]  /*29360*/  SHFL.IDX P6, R14, R13, R12, R11 ;  /* 0x0000000c0d0e7389 */ /* 0x00012400000c000b */
[----:B01234-:R-:W-:Y:S01]  /*29370*/  ENDCOLLECTIVE ;  /* 0x000000000000791b */ /* 0x01ffe20003800000 */
.L_x_3192:
[----:B------:R-:W-:Y:S05]  /*29380*/  BSYNC B0 ;  /* 0x0000000000007941 */ /* 0x000fea0003800000 */
.L_x_3191:
[----:B------:R-:W-:Y:S01]  /*29390*/  IMAD.MOV.U32 R6, RZ, RZ, R14 ;  /* 0x000000ffff067224 */ /* 0x000fe200078e000e */
[----:B------:R-:W-:Y:S06]  /*293a0*/  BRA `(.L_x_3006) ;  /* 0xffffffa400947947 */ /* 0x000fec000383ffff */
.L_x_3013:
[----:B-1----:R1:W2:Y:S02]  /*293b0*/  SYNCS.PHASECHK.TRANS64.TRYWAIT P0, [R5+URZ+0x2a820], R0 ;  /* 0x02a82000050075a7 */ /* 0x0022a4000800017f */
[----:B--2---:R-:W-:Y:S05]  /*293c0*/  @!P0 NANOSLEEP.SYNCS 0x989680 ;  /* 0x009896800000895d */ /* 0x004fea0003900000 */
[----:B------:R-:W2:Y:S02]  /*293d0*/  @!P0 SYNCS.PHASECHK.TRANS64 P0, [R5+URZ+0x2a820], R0 ;  /* 0x02a82000050085a7 */ /* 0x000ea4000800007f */
[----:B--2---:R-:W-:Y:S05]  /*293e0*/  @!P0 BRA `(.L_x_3013) ;  /* 0xfffffffc00f08947 */ /* 0x004fea000383ffff */
[----:B------:R-:W-:Y:S05]  /*293f0*/  BRA `(.L_x_3193) ;  /* 0xffffffac00f07947 */ /* 0x000fea000383ffff */
.L_x_3014:
[----:B------:R-:W2:Y:S01]  /*29400*/  S2R R2, SR_TID.X ;  /* 0x0000000000027919 */ /* 0x000ea20000002100 */
[----:B------:R-:W-:Y:S01]  /*29410*/  BSSY B0, `(.L_x_3194) ;  /* 0x000000a000007945 */ /* 0x000fe20003800000 */
[----:B0-----:R-:W-:Y:S01]  /*29420*/  IMAD.MOV.U32 R12, RZ, RZ, RZ ;  /* 0x000000ffff0c7224 */ /* 0x001fe200078e00ff */
[----:B------:R-:W-:Y:S01]  /*29430*/  MOV R15, 0xffffffff ;  /* 0xffffffff000f7802 */ /* 0x000fe20000000f00 */
[----:B------:R-:W-:Y:S01]  /*29440*/  IMAD.MOV.U32 R11, RZ, RZ, 0x1f ;  /* 0x0000001fff0b7424 */ /* 0x000fe200078e00ff */
[----:B--2---:R-:W-:-:S04]  /*29450*/  SHF.R.U32.HI R2, RZ, 0x5, R2 ;  /* 0x00000005ff027819 */ /* 0x004fc80000011602 */
[----:B------:R-:W-:-:S04]  /*29460*/  LOP3.LUT R2, R2, 0x3, RZ, 0xc0, !PT ;  /* 0x0000000302027812 */ /* 0x000fc800078ec0ff */
[----:B------:R-:W-:-:S07]  /*29470*/  MOV R13, R2 ;  /* 0x00000002000d7202 */ /* 0x000fce0000000f00 */
[----:B-1-3--:R-:W-:Y:S05]  /*29480*/  WARPSYNC.COLLECTIVE R15, `(.L_x_3195) ;  /* 0x000000000f087348 */ /* 0x00afea0003c00000 */
[----:B------:R0:W2:Y:S02]  /*29490*/  SHFL.IDX P6, R14, R13, R12, R11 ;  /* 0x0000000c0d0e7389 */ /* 0x0000a400000c000b */
[----:B0123--:R-:W-:Y:S01]  /*294a0*/  ENDCOLLECTIVE ;  /* 0x000000000000791b */ /* 0x00ffe20003800000 */
.L_x_3195:
[----:B------:R-:W-:Y:S05]  /*294b0*/  BSYNC B0 ;  /* 0x0000000000007941 */ /* 0x000fea0003800000 */
.L_x_3194:
[----:B------:R-:W-:Y:S05]  /*294c0*/  BRA `(.L_x_3196) ;  /* 0xffffffac00d87947 */ /* 0x000fea000383ffff */
.L_x_3015:
[----:B------:R-:W-:Y:S01]  /*294d0*/  BSSY B0, `(.L_x_3197) ;  /* 0x0000006000007945 */ /* 0x000fe20003800000 */
[----:B------:R-:W-:-:S07]  /*294e0*/  IMAD.MOV.U32 R15, RZ, RZ, -0x1 ;  /* 0xffffffffff0f7424 */ /* 0x000fce00078e00ff */
[----:B01-3--:R-:W-:Y:S05]  /*294f0*/  WARPSYNC.COLLECTIVE R15, `(.L_x_3198) ;  /* 0x000000000f0c7348 */ /* 0x00bfea0003c00000 */
[----:B------:R-:W-:Y:S02]  /*29500*/  ELECT P6, UR62, PT ;  /* 0x00000000003e782f */ /* 0x000fe400038c0000 */
[----:B------:R-:W-:Y:S01]  /*29510*/  MOV R14, UR62 ;  /* 0x0000003e000e7c02 */ /* 0x000fe20008000f00 */
[----:B01-3--:R-:W-:Y:S10]  /*29520*/  ENDCOLLECTIVE ;  /* 0x000000000000791b */ /* 0x00bff40003800000 */
.L_x_3198:
[----:B------:R-:W-:Y:S05]  /*29530*/  BSYNC B0 ;  /* 0x0000000000007941 */ /* 0x000fea0003800000 */
.L_x_3197:
[----:B------:R-:W-:Y:S05]  /*29540*/  BRA `(.L_x_3199) ;  /* 0xffffffac00cc7947 */ /* 0x000fea000383ffff */
.L_x_3017:
[----:B-1----:R1:W2:Y:S02]  /*29550*/  SYNCS.PHASECHK.TRANS64.TRYWAIT P1, [R3+URZ+0x2a840], R2 ;  /* 0x02a84002030075a7 */ /* 0x0022a4000802017f */
[----:B--2---:R-:W-:Y:S05]  /*29560*/  @!P1 NANOSLEEP.SYNCS 0x989680 ;  /* 0x009896800000995d */ /* 0x004fea0003900000 */
[----:B------:R-:W2:Y:S02]  /*29570*/  @!P1 SYNCS.PHASECHK.TRANS64 P1, [R3+URZ+0x2a840], R2 ;  /* 0x02a84002030095a7 */ /* 0x000ea4000802007f */
[----:B--2---:R-:W-:Y:S05]  /*29580*/  @!P1 BRA `(.L_x_3017) ;  /* 0xfffffffc00f09947 */ /* 0x004fea000383ffff */
[----:B------:R-:W-:Y:S05]  /*29590*/  BRA `(.L_x_3200) ;  /* 0xffffffac00ec7947 */ /* 0x000fea000383ffff */
.L_x_3019:
[----:B--2---:R2:W4:Y:S02]  /*295a0*/  SYNCS.PHASECHK.TRANS64.TRYWAIT P1, [R5+URZ+0x2a840], R0 ;  /* 0x02a84000050075a7 */ /* 0x004524000802017f */
[----:B----4-:R-:W-:Y:S05]  /*295b0*/  @!P1 NANOSLEEP.SYNCS 0x989680 ;  /* 0x009896800000995d */ /* 0x010fea0003900000 */
[----:B------:R-:W4:Y:S02]  /*295c0*/  @!P1 SYNCS.PHASECHK.TRANS64 P1, [R5+URZ+0x2a840], R0 ;  /* 0x02a84000050095a7 */ /* 0x000f24000802007f */
[----:B----4-:R-:W-:Y:S05]  /*295d0*/  @!P1 BRA `(.L_x_3019) ;  /* 0xfffffffc00f09947 */ /* 0x010fea000383ffff */
[----:B------:R-:W-:Y:S05]  /*295e0*/  BRA `(.L_x_3201) ;  /* 0xffffffac00f87947 */ /* 0x000fea000383ffff */
.L_x_3021:
[----:B----4-:R4:W0:Y:S02]  /*295f0*/  SYNCS.PHASECHK.TRANS64.TRYWAIT P1, [R3+URZ+0x2a860], R2 ;  /* 0x02a86002030075a7 */ /* 0x010824000802017f */
[----:B0-----:R-:W-:Y:S05]  /*29600*/  @!P1 NANOSLEEP.SYNCS 0x989680 ;  /* 0x009896800000995d */ /* 0x001fea0003900000 */
[----:B------:R-:W0:Y:S02]  /*29610*/  @!P1 SYNCS.PHASECHK.TRANS64 P1, [R3+URZ+0x2a860], R2 ;  /* 0x02a86002030095a7 */ /* 0x000e24000802007f */
[----:B0-----:R-:W-:Y:S05]  /*29620*/  @!P1 BRA `(.L_x_3021) ;  /* 0xfffffffc00f09947 */ /* 0x001fea000383ffff */
[----:B------:R-:W-:Y:S05]  /*29630*/  BRA `(.L_x_3202) ;  /* 0xffffffac00f47947 */ /* 0x000fea000383ffff */
.L_x_3203:
        /* <DEDUP_REMOVED lines=12> */
.L_x_15638:


//--------------------- .text._ZN7cutlass13device_kernelIN5flash11enable_sm90INS1_16FlashAttnFwdSm90INS1_25CollectiveMainloopFwdSm90ILi2EN4cute5tupleIJNS5_1CILi1EEES8_S8_EEENS6_IJNS7_ILi64EEESA_SA_EEELi512ENS_6half_tEfNS_4arch4Sm90ELb0ELb0ELb0ELb0ELb1ELb0ELb0ELb0ELb0ELb1ELb1ELb0EEENS1_21CollectiveEpilogueFwdINS6_IJSA_NS7_ILi512EEESA_EEES9_SC_SE_Li256ELb0ELb1ELb1ELb0EEENS1_19SingleTileSchedulerILb0ELb1ELb1ELi64EEEEEEEEEvNT_6ParamsE --------------------------
	.section	.text._ZN7cutlass13device_kernelIN5flash11enable_sm90INS1_16FlashAttnFwdSm90INS1_25CollectiveMainloopFwdSm90ILi2EN4cute5tupleIJNS5_1CILi1EEES8_S8_EEENS6_IJNS7_ILi64EEESA_SA_EEELi512ENS_6half_tEfNS_4arch4Sm90ELb0ELb0ELb0ELb0ELb1ELb0ELb0ELb0ELb0ELb1ELb1ELb0EEENS1_21CollectiveEpilogueFwdINS6_IJSA_NS7_ILi512EEESA_EEES9_SC_SE_Li256ELb0ELb1ELb1ELb0EEENS1_19SingleTileSchedulerILb0ELb1ELb1ELi64EEEEEEEEEvNT_6ParamsE,"ax",@progbits
	.align	128
.text._ZN7cutlass13device_kernelIN5flash11enable_sm90INS1_16FlashAttnFwdSm90INS1_25CollectiveMainloopFwdSm90ILi2EN4cute5tupleIJNS5_1CILi1EEES8_S8_EEENS6_IJNS7_ILi64EEESA_SA_EEELi512ENS_6half_tEfNS_4arch4Sm90ELb0ELb0ELb0ELb0ELb1ELb0ELb0ELb0ELb0ELb1ELb1ELb0EEENS1_21CollectiveEpilogueFwdINS6_IJSA_NS7_ILi512EEESA_EEES9_SC_SE_Li256ELb0ELb1ELb1ELb0EEENS1_19SingleTileSchedulerILb0ELb1ELb1ELi64EEEEEEEEEvNT_6ParamsE:
        .type           _ZN7cutlass13device_kernelIN5flash11enable_sm90INS1_16FlashAttnFwdSm90INS1_25CollectiveMainloopFwdSm90ILi2EN4cute5tupleIJNS5_1CILi1EEES8_S8_EEENS6_IJNS7_ILi64EEESA_SA_EEELi512ENS_6half_tEfNS_4arch4Sm90ELb0ELb0ELb0ELb0ELb1ELb0ELb0ELb0ELb0ELb1ELb1ELb0EEENS1_21CollectiveEpilogueFwdINS6_IJSA_NS7_ILi512EEESA_EEES9_SC_SE_Li256ELb0ELb1ELb1ELb0EEENS1_19SingleTileSchedulerILb0ELb1ELb1ELi64EEEEEEEEEvNT_6ParamsE,@function
        .size           _ZN7cutlass13device_kernelIN5flash11enable_sm90INS1_16FlashAttnFwdSm90INS1_25CollectiveMainloopFwdSm90ILi2EN4cute5tupleIJNS5_1CILi1EEES8_S8_EEENS6_IJNS7_ILi64EEESA_SA_EEELi512ENS_6half_tEfNS_4arch4Sm90ELb0ELb0ELb0ELb0ELb1ELb0ELb0ELb0ELb0ELb1ELb1ELb0EEENS1_21CollectiveEpilogueFwdINS6_IJSA_NS7_ILi512EEESA_EEES9_SC_SE_Li256ELb0ELb1ELb1ELb0EEENS1_19SingleTileSchedulerILb0ELb1ELb1ELi64EEEEEEEEEvNT_6ParamsE,(.L_x_15639 - _ZN7cutlass13device_kernelIN5flash11enable_sm90INS1_16FlashAttnFwdSm90INS1_25CollectiveMainloopFwdSm90ILi2EN4cute5tupleIJNS5_1CILi1EEES8_S8_EEENS6_IJNS7_ILi64EEESA_SA_EEELi512ENS_6half_tEfNS_4arch4Sm90ELb0ELb0ELb0ELb0ELb1ELb0ELb0ELb0ELb0ELb1ELb1ELb0EEENS1_21CollectiveEpilogueFwdINS6_IJSA_NS7_ILi512EEESA_EEES9_SC_SE_Li256ELb0ELb1ELb1ELb0EEENS1_19SingleTileSchedulerILb0ELb1ELb1ELi64EEEEEEEEEvNT_6ParamsE)
        .other          _ZN7cutlass13device_kernelIN5flash11enable_sm90INS1_16FlashAttnFwdSm90INS1_25CollectiveMainloopFwdSm90ILi2EN4cute5tupleIJNS5_1CILi1EEES8_S8_EEENS6_IJNS7_ILi64EEESA_SA_EEELi512ENS_6half_tEfNS_4arch4Sm90ELb0ELb0ELb0ELb0ELb1ELb0ELb0ELb0ELb0ELb1ELb1ELb0EEENS1_21CollectiveEpilogueFwdINS6_IJSA_NS7_ILi512EEESA_EEES9_SC_SE_Li256ELb0ELb1ELb1ELb0EEENS1_19SingleTileSchedulerILb0ELb1ELb1ELi64EEEEEEEEEvNT_6ParamsE,@"STO_CUDA_ENTRY STV_DEFAULT"
_ZN7cutlass13device_kernelIN5flash11enable_sm90INS1_16FlashAttnFwdSm90INS1_25CollectiveMainloopFwdSm90ILi2EN4cute5tupleIJNS5_1CILi1EEES8_S8_EEENS6_IJNS7_ILi64EEESA_SA_EEELi512ENS_6half_tEfNS_4arch4Sm90ELb0ELb0ELb0ELb0ELb1ELb0ELb0ELb0ELb0ELb1ELb1ELb0EEENS1_21CollectiveEpilogueFwdINS6_IJSA_NS7_ILi512EEESA_EEES9_SC_SE_Li256ELb0ELb1ELb1ELb0EEENS1_19SingleTileSchedulerILb0ELb1ELb1ELi64EEEEEEEEEvNT_6ParamsE:
        /* <DEDUP_REMOVED lines=35> */
[----:B0-----:R0:W1:Y:S01]  /*0230*/  SYNCS.EXCH.64 URZ, [UR6+0x28c30], UR4 ;  /* 0x028c3004063f75b2 */ /* 0x0010620008000100 */
[----:B------:R0:W2:Y:S01]  /*0240*/  SYNCS.EXCH.64 URZ, [UR6+0x28c40], UR4 ;  /* 0x028c4004063f75b2 */ /* 0x0000a20008000100 */
[----:B------:R0:W0:Y:S01]  /*0250*/  SYNCS.EXCH.64 URZ, [UR6+0x28c38], UR4 ;  /* 0x028c3804063f75b2 */ /* 0x0000220008000100 */
[----:B------:R0:W0:Y:S01]  /*0260*/  SYNCS.EXCH.64 URZ, [UR6+0x28c48], UR4 ;  /* 0x028c4804063f75b2 */ /* 0x0000220008000100 */
[----:B------:R-:W-:Y:S01]  /*0270*/  NOP ;  /* 0x0000000000007918 */ /* 0x000fe20000000000 */
.L_x_3204:
        /* <DEDUP_REMOVED lines=22> */
.L_x_3205:
        /* <DEDUP_REMOVED lines=18> */
.L_x_3206:
        /* <DEDUP_REMOVED lines=22> */
.L_x_3207:
        /* <DEDUP_REMOVED lines=23> */
.L_x_3208:
        /* <DEDUP_REMOVED lines=9> */
.L_x_3211:
[----:B------:R-:W-:-:S08]  /*0860*/  NOP ;  /* 0x0000000000007918 */ /* 0x000fd00000000000 */
[----:B------:R-:W0:Y:S02]  /*0870*/  USETMAXREG.TRY_ALLOC.CTAPOOL UP0, 0xe8 ;  /* 0x000000e8000079c8 */ /* 0x000e240008000600 */
[----:B0-----:R-:W-:-:S13]  /*0880*/  PLOP3.LUT P0, PT, PT, PT, UP0, 0x80, 0x0 ;  /* 0x000000000000781c */ /* 0x001fda0003f0f008 */
[----:B------:R-:W-:Y:S05]  /*0890*/  @!P0 BRA `(.L_x_3211) ;  /* 0xfffffffc00f08947 */ /* 0x000fea000383ffff */
[----:B------:R-:W-:Y:S01]  /*08a0*/  LOP3.LUT R0, R30, 0xffffff80, RZ, 0xc0, !PT ;  /* 0xffffff801e007812 */ /* 0x000fe200078ec0ff */
[----:B------:R-:W0:Y:S01]  /*08b0*/  S2UR UR6, SR_CTAID.Y ;  /* 0x00000000000679c3 */ /* 0x000e220000002600 */
[----:B------:R-:W-:Y:S02]  /*08c0*/  ULDC UR7, c[0x0][0xc50] ;  /* 0x0003140000077ab9 */ /* 0x000fe40000000800 */
[----:B------:R-:W-:Y:S01]  /*08d0*/  ISETP.NE.AND P0, PT, R0, 0x80, PT ;  /* 0x000000800000780c */ /* 0x000fe20003f05270 */
[----:B------:R-:W-:-:S04]  /*08e0*/  UISETP.NE.AND UP0, UPT, UR7, 0x1, UPT ;  /* 0x000000010700788c */ /* 0x000fc8000bf05270 */
[----:B------:R-:W1:Y:S07]  /*08f0*/  S2UR UR8, SR_CTAID.Z ;  /* 0x00000000000879c3 */ /* 0x000e6e0000002700 */
[----:B------:R-:W-:Y:S01]  /*0900*/  @UP0 ULDC UR4, c[0x0][0xc54] ;  /* 0x0003150000040ab9 */ /* 0x000fe20000000800 */
[----:B------:R-:W-:Y:S06]  /*0910*/  @!P0 BAR.ARV 0x8, 0x100 ;  /* 0x0204000000008b1d */ /* 0x000fec0000002000 */
[----:B------:R-:W-:Y:S01]  /*0920*/  ISETP.GE.U32.AND P0, PT, R30, 0x100, PT ;  /* 0x000001001e00780c */ /* 0x000fe20003f06070 */
[----:B------:R-:W-:Y:S01]  /*0930*/  @UP0 ULDC UR10, c[0x0][0xc58] ;  /* 0x00031600000a0ab9 */ /* 0x000fe20000000800 */
[----:B0-----:R-:W-:-:S02]  /*0940*/  UIMAD.WIDE.U32 UR4, UR6, UR4, URZ ;  /* 0x00000004060472a5 */ /* 0x001fc4000f8e003f */
[----:B------:R-:W-:Y:S02]  /*0950*/  UMOV UR38, UR6 ;  /* 0x0000000600267c82 */ /* 0x000fe40008000000 */
[----:B------:R-:W-:-:S04]  /*0960*/  @UP0 USHF.R.U32.HI UR38, URZ, UR10, UR5 ;  /* 0x0000000a3f260299 */ /* 0x000fc80008011605 */
[----:B------:R-:W-:-:S03]  /*0970*/  UIADD3 UR4, -UR38, URZ, URZ ;  /* 0x0000003f26047290 */ /* 0x000fc6000fffe13f */
[----:B------:R-:W-:Y:S06]  /*0980*/  @P0 BAR.ARV 0xf, 0x100 ;  /* 0x03c4000000000b1d */ /* 0x000fec0000002000 */
[----:B-1----:R-:W-:Y:S01]  /*0990*/  ISETP.LE.AND P0, PT, RZ, UR8, PT ;  /* 0x00000008ff007c0c */ /* 0x002fe2000bf03270 */
[----:B------:R-:W-:-:S12]  /*09a0*/  UIMAD UR7, UR7, UR4, UR6 ;  /* 0x00000004070772a4 */ /* 0x000fd8000f8e0206 */
[----:B------:R-:W-:Y:S05]  /*09b0*/  @!P0 BRA `(.L_x_3212) ;  /* 0x000000c000c88947 */ /* 0x000fea0003800000 */
[----:B------:R-:W-:Y:S01]  /*09c0*/  ULDC.64 UR4, c[0x0][0x418] ;  /* 0x0001060000047ab9 */ /* 0x000fe20000000a00 */
[----:B------:R-:W-:Y:S01]  /*09d0*/  ULDC UR43, c[0x0][0x424] ;  /* 0x00010900002b7ab9 */ /* 0x000fe20000000800 */
[----:B------:R-:W-:Y:S01]  /*09e0*/  UISETP.NE.U32.AND UP0, UPT, UR4, URZ, UPT ;  /* 0x0000003f0400728c */ /* 0x000fe2000bf05070 */
[----:B------:R-:W0:Y:S01]  /*09f0*/  S2UR UR42, SR_CgaCtaId ;  /* 0x00000000002a79c3 */ /* 0x000e220000008800 */
[----:B------:R-:W-:Y:S01]  /*0a00*/  UISETP.NE.AND UP1, UPT, UR9, 0x1, UPT ;  /* 0x000000010900788c */ /* 0x000fe2000bf25270 */
[----:B------:R-:W-:Y:S01]  /*0a10*/  VIADD R16, R30, 0xffffff80 ;  /* 0xffffff801e107836 */ /* 0x000fe20000000000 */
[----:B------:R-:W-:Y:S01]  /*0a20*/  UISETP.NE.AND.EX UP0, UPT, UR5, URZ, UPT, UP0 ;  /* 0x0000003f0500728c */ /* 0x000fe2000bf05300 */
[----:B------:R-:W-:Y:S01]  /*0a30*/  ULDC UR4, c[0x0][0x2f0] ;  /* 0x0000bc0000047ab9 */ /* 0x000fe20000000800 */
[----:B------:R-:W-:Y:S02]  /*0a40*/  USHF.R.U32.HI UR11, URZ, 0x10, UR7 ;  /* 0x000000103f0b7899 */ /* 0x000fe40008011607 */
[----:B------:R-:W-:Y:S01]  /*0a50*/  PLOP3.LUT P0, PT, PT, PT, UP1, 0x80, 0x0 ;  /* 0x000000000000781c */ /* 0x000fe20003f0f018 */
[----:B------:R-:W-:-:S02]  /*0a60*/  USEL UR43, UR43, 0x1, UP0 ;  /* 0x000000012b2b7887 */ /* 0x000fc40008000000 */
[----:B------:R-:W-:Y:S02]  /*0a70*/  UISETP.NE.AND UP0, UPT, UR11, URZ, UPT ;  /* 0x0000003f0b00728c */ /* 0x000fe4000bf05270 */
[----:B------:R-:W-:Y:S02]  /*0a80*/  UIMAD UR43, UR43, UR4, URZ ;  /* 0x000000042b2b72a4 */ /* 0x000fe4000f8e023f */
[----:B------:R-:W-:Y:S02]  /*0a90*/  ULOP3.LUT UR7, UR7, 0xffff, URZ, 0xc0, !UPT ;  /* 0x0000ffff07077892 */ /* 0x000fe4000f8ec03f */
[----:B------:R-:W-:-:S04]  /*0aa0*/  UIADD3 UR4, UR43, 0x3f, URZ ;  /* 0x0000003f2b047890 */ /* 0x000fc8000fffe03f */
[----:B------:R-:W-:Y:S01]  /*0ab0*/  USHF.R.S32.HI UR5, URZ, 0x1f, UR4 ;  /* 0x0000001f3f057899 */ /* 0x000fe20008011404 */
[----:B------:R-:W-:-:S03]  /*0ac0*/  @!UP0 ULDC UR11, c[0x0][0x9f0] ;  /* 0x00027c00000b8ab9 */ /* 0x000fc60000000800 */
[----:B------:R-:W-:-:S04]  /*0ad0*/  ULEA.HI UR5, UR5, UR4, URZ, 0x6 ;  /* 0x0000000405057291 */ /* 0x000fc8000f8f303f */
[----:B------:R-:W-:Y:S01]  /*0ae0*/  USHF.R.S32.HI UR6, URZ, 0x6, UR5 ;  /* 0x000000063f067899 */ /* 0x000fe20008011405 */
[----:B0-----:R-:W-:Y:S11]  /*0af0*/  @!P0 BRA `(.L_x_3213) ;  /* 0x0000001c00ec8947 */ /* 0x001ff60003800000 */
[----:B------:R-:W-:Y:S01]  /*0b00*/  UISETP.GE.AND UP0, UPT, UR43, 0x1, UPT ;  /* 0x000000012b00788c */ /* 0x000fe2000bf06270 */
[----:B------:R-:W-:Y:S02]  /*0b10*/  PLOP3.LUT P0, PT, PT, PT, PT, 0x80, 0x0 ;  /* 0x000000000000781c */ /* 0x000fe40003f0f070 */
[----:B------:R-:W-:Y:S01]  /*0b20*/  CS2R R2, SRZ ;  /* 0x0000000000027805 */ /* 0x000fe2000001ff00 */
[----:B------:R-:W-:Y:S01]  /*0b30*/  IMAD.MOV.U32 R4, RZ, RZ, RZ ;  /* 0x000000ffff047224 */ /* 0x000fe200078e00ff */
[----:B------:R-:W-:Y:S02]  /*0b40*/  CS2R R150, SRZ ;  /* 0x0000000000967805 */ /* 0x000fe4000001ff00 */
[----:B------:R-:W-:Y:S02]  /*0b50*/  CS2R R148, SRZ ;  /* 0x0000000000947805 */ /* 0x000fe4000001ff00 */
[----:B------:R-:W-:Y:S02]  /*0b60*/  PLOP3.LUT P1, PT, PT, PT, UP0, 0x80, 0x0 ;  /* 0x000000000000781c */ /* 0x000fe40003f2f008 */
        /* <DEDUP_REMOVED lines=55> */
[----:B------:R-:W-:Y:S01]  /*0ee0*/  IMAD.MOV.U32 R37, RZ, RZ, RZ ;  /* 0x000000ffff257224 */ /* 0x000fe200078e00ff */
[----:B------:R-:W-:Y:S06]  /*0ef0*/  @!P1 BRA `(.L_x_3214) ;  /* 0x0000000000749947 */ /* 0x000fec0003800000 */
[----:B------:R-:W-:Y:S01]  /*0f00*/  MOV R5, UR11 ;  /* 0x0000000b00057c02 */ /* 0x000fe20008000f00 */
[----:B------:R-:W-:-:S03]  /*0f10*/  UIADD3 UR4, UR6, -0x1, UR11 ;  /* 0xffffffff06047890 */ /* 0x000fc6000fffe00b */
[-C--:B------:R-:W-:Y:S02]  /*0f20*/  IABS R3, R5.reuse ;  /* 0x0000000500037213 */ /* 0x080fe40000000000 */
[----:B------:R-:W-:Y:S01]  /*0f30*/  IABS R9, R5 ;  /* 0x0000000500097213 */ /* 0x000fe20000000000 */
[----:B------:R-:W-:Y:S01]  /*0f40*/  IMAD.U32 R8, RZ, RZ, UR4 ;  /* 0x00000004ff087e24 */ /* 0x000fe2000f8e00ff */
[----:B------:R-:W0:Y:S01]  /*0f50*/  I2F.RP R0, R3 ;  /* 0x0000000300007306 */ /* 0x000e220000209400 */
[----:B------:R-:W-:Y:S01]  /*0f60*/  ULOP3.LUT UR4, UR4, UR11, URZ, 0x3c, !UPT ;  /* 0x0000000b04047292 */ /* 0x000fe2000f8e3c3f */
[----:B------:R-:W-:-:S05]  /*0f70*/  IADD3 R9, RZ, -R9, RZ ;  /* 0x80000009ff097210 */ /* 0x000fca0007ffe0ff */
[----:B------:R-:W-:Y:S01]  /*0f80*/  ISETP.LE.AND P3, PT, RZ, UR4, PT ;  /* 0x00000004ff007c0c */ /* 0x000fe2000bf63270 */
[----:B0-----:R-:W0:Y:S02]  /*0f90*/  MUFU.RCP R0, R0 ;  /* 0x0000000000007308 */ /* 0x001e240000001000 */
[----:B0-----:R-:W-:Y:S01]  /*0fa0*/  VIADD R6, R0, 0xffffffe ;  /* 0x0ffffffe00067836 */ /* 0x001fe20000000000 */
[----:B------:R-:W-:-:S05]  /*0fb0*/  IABS R0, R8 ;  /* 0x0000000800007213 */ /* 0x000fca0000000000 */
[----:B------:R0:W1:Y:S02]  /*0fc0*/  F2I.FTZ.U32.TRUNC.NTZ R7, R6 ;  /* 0x0000000600077305 */ /* 0x000064000021f000 */
[----:B0-----:R-:W-:Y:S02]  /*0fd0*/  IMAD.MOV.U32 R6, RZ, RZ, RZ ;  /* 0x000000ffff067224 */ /* 0x001fe400078e00ff */
[----:B-1----:R-:W-:-:S04]  /*0fe0*/  IMAD.MOV R10, RZ, RZ, -R7 ;  /* 0x000000ffff0a7224 */ /* 0x002fc800078e0a07 */
[----:B------:R-:W-:-:S04]  /*0ff0*/  IMAD R5, R10, R3, RZ ;  /* 0x000000030a057224 */ /* 0x000fc800078e02ff */
[----:B------:R-:W-:-:S04]  /*1000*/  IMAD.HI.U32 R7, R7, R5, R6 ;  /* 0x0000000507077227 */ /* 0x000fc800078e0006 */
[----:B------:R-:W-:Y:S02]  /*1010*/  IMAD.MOV.U32 R5, RZ, RZ, R9 ;  /* 0x000000ffff057224 */ /* 0x000fe400078e0009 */
[----:B------:R-:W-:-:S04]  /*1020*/  IMAD.HI.U32 R7, R7, R0, RZ ;  /* 0x0000000007077227 */ /* 0x000fc800078e00ff */
[----:B------:R-:W-:-:S05]  /*1030*/  IMAD R0, R7, R5, R0 ;  /* 0x0000000507007224 */ /* 0x000fca00078e0200 */
[----:B------:R-:W-:-:S13]  /*1040*/  ISETP.GT.U32.AND P2, PT, R3, R0, PT ;  /* 0x000000000300720c */ /* 0x000fda0003f44070 */
[----:B------:R-:W-:Y:S01]  /*1050*/  @!P2 IMAD.IADD R0, R0, 0x1, -R3 ;  /* 0x000000010000a824 */ /* 0x000fe200078e0a03 */
[----:B------:R-:W-:Y:S02]  /*1060*/  @!P2 IADD3 R7, R7, 0x1, RZ ;  /* 0x000000010707a810 */ /* 0x000fe40007ffe0ff */
[----:B------:R-:W-:Y:S02]  /*1070*/  ISETP.NE.AND P2, PT, RZ, UR11, PT ;  /* 0x0000000bff007c0c */ /* 0x000fe4000bf45270 */
[----:B------:R-:W-:-:S13]  /*1080*/  ISETP.GE.U32.AND P1, PT, R0, R3, PT ;  /* 0x000000030000720c */ /* 0x000fda0003f26070 */
[----:B------:R-:W-:-:S04]  /*1090*/  @P1 VIADD R7, R7, 0x1 ;  /* 0x0000000107071836 */ /* 0x000fc80000000000 */
[----:B------:R-:W-:-:S04]  /*10a0*/  IMAD.MOV.U32 R3, RZ, RZ, R7 ;  /* 0x000000ffff037224 */ /* 0x000fc800078e0007 */
[----:B------:R-:W-:Y:S01]  /*10b0*/  @!P3 IMAD.MOV R3, RZ, RZ, -R3 ;  /* 0x000000ffff03b224 */ /* 0x000fe200078e0a03 */
[----:B------:R-:W-:-:S07]  /*10c0*/  @!P2 LOP3.LUT R3, RZ, UR11, RZ, 0x33, !PT ;  /* 0x0000000bff03ac12 */ /* 0x000fce000f8e33ff */
.L_x_3214:
[----:B------:R-:W-:Y:S01]  /*10d0*/  IMAD R0, R3, UR7, RZ ;  /* 0x0000000703007c24 */ /* 0x000fe2000f8e02ff */
[----:B------:R-:W-:Y:S02]  /*10e0*/  MOV R36, RZ ;  /* 0x000000ff00247202 */ /* 0x000fe40000000f00 */
[----:B------:R-:W-:Y:S02]  /*10f0*/  CS2R R34, SRZ ;  /* 0x0000000000227805 */ /* 0x000fe4000001ff00 */
[----:B------:R-:W-:Y:S02]  /*1100*/  CS2R R32, SRZ ;  /* 0x0000000000207805 */ /* 0x000fe4000001ff00 */
[----:B------:R-:W-:Y:S02]  /*1110*/  CS2R R30, SRZ ;  /* 0x00000000001e7805 */ /* 0x000fe4000001ff00 */
[----:B------:R-:W-:Y:S02]  /*1120*/  VIADDMNMX R3, R0, R3, UR6, PT ;  /* 0x0000000600037e46 */ /* 0x000fe4000b800103 */
[----:B------:R-:W-:-:S02]  /*1130*/  CS2R R28, SRZ ;  /* 0x00000000001c7805 */ /* 0x000fc4000001ff00 */
[----:B------:R-:W-:Y:S02]  /*1140*/  CS2R R26, SRZ ;  /* 0x00000000001a7805 */ /* 0x000fe4000001ff00 */
[----:B------:R-:W-:Y:S02]  /*1150*/  CS2R R24, SRZ ;  /* 0x0000000000187805 */ /* 0x000fe4000001ff00 */
[----:B------:R-:W-:-:S13]  /*1160*/  ISETP.GT.AND P1, PT, R3, R0, PT ;  /* 0x000000000300720c */ /* 0x000fda0003f24270 */
[----:B------:R-:W-:Y:S05]  /*1170*/  @!P1 BRA `(.L_x_3215) ;  /* 0x0000005c00249947 */ /* 0x000fea0003800000 */
[----:B------:R-:W-:Y:S01]  /*1180*/  SHF.R.S32.HI R5, RZ, 0x1f, R16 ;  /* 0x0000001fff057819 */ /* 0x000fe20000011410 */
[----:B------:R-:W-:-:S03]  /*1190*/  UMOV UR7, 0x400 ;  /* 0x0000040000077882 */ /* 0x000fc60000000000 */
[----:B------:R-:W-:-:S04]  /*11a0*/  LEA.HI R5, R5, R16, RZ, 0x7 ;  /* 0x0000001005057211 */ /* 0x000fc800078f38ff */
[----:B------:R-:W-:Y:S02]  /*11b0*/  SHF.R.S32.HI R2, RZ, 0x7, R5 ;  /* 0x00000007ff027819 */ /* 0x000fe40000011405 */
[----:B------:R-:W-:-:S04]  /*11c0*/  LOP3.LUT R5, R5, 0xffffff80, RZ, 0xc0, !PT ;  /* 0xffffff8005057812 */ /* 0x000fc800078ec0ff */
[----:B------:R-:W0:Y:S01]  /*11d0*/  SHFL.IDX PT, R2, R2, RZ, 0x1f ;  /* 0x00001fff02027589 */ /* 0x000e2200000e0000 */
[----:B------:R-:W-:-:S05]  /*11e0*/  IMAD.IADD R5, R16, 0x1, -R5 ;  /* 0x0000000110057824 */ /* 0x000fca00078e0a05 */
[----:B------:R-:W-:-:S04]  /*11f0*/  SHF.R.S32.HI R4, RZ, 0x1f, R5 ;  /* 0x0000001fff047819 */ /* 0x000fc80000011405 */
[CC--:B------:R-:W-:Y:S02]  /*1200*/  LEA.HI R6, R4.reuse, R5.reuse, RZ, 0x2 ;  /* 0x0000000504067211 */ /* 0x0c0fe400078f10ff */
[----:B------:R-:W-:Y:S02]  /*1210*/  LEA.HI R4, R4, R5, RZ, 0x5 ;  /* 0x0000000504047211 */ /* 0x000fe400078f28ff */
[----:B------:R-:W-:Y:S02]  /*1220*/  SHF.R.S32.HI R7, RZ, 0x1f, R6 ;  /* 0x0000001fff077819 */ /* 0x000fe40000011406 */
[----:B------:R-:W-:Y:S02]  /*1230*/  SHF.R.S32.HI R4, RZ, 0x5, R4 ;  /* 0x00000005ff047819 */ /* 0x000fe40000011404 */
[----:B0-----:R-:W-:Y:S02]  /*1240*/  R2UR UR4, R2 ;  /* 0x00000000020472ca */ /* 0x001fe400000e0000 */
[----:B------:R-:W-:-:S04]  /*1250*/  SHF.R.S32.HI R2, RZ, 0x2, R6 ;  /* 0x00000002ff027819 */ /* 0x000fc80000011406 */
[----:B------:R-:W-:-:S04]  /*1260*/  LEA.HI R7, R7, R2, RZ, 0x3 ;  /* 0x0000000207077211 */ /* 0x000fc800078f18ff */
[----:B------:R-:W-:-:S03]  /*1270*/  LOP3.LUT R7, R7, 0xfffffff8, RZ, 0xc0, !PT ;  /* 0xfffffff807077812 */ /* 0x000fc600078ec0ff */
[----:B------:R-:W-:Y:S02]  /*1280*/  ULEA.HI UR5, UR4, UR4, URZ, 0x1 ;  /* 0x0000000404057291 */ /* 0x000fe4000f8f083f */
[----:B------:R-:W-:Y:S02]  /*1290*/  IMAD.IADD R7, R2, 0x1, -R7 ;  /* 0x0000000102077824 */ /* 0x000fe400078e0a07 */
[----:B------:R-:W-:Y:S02]  /*12a0*/  ULOP3.LUT UR6, UR5, 0x1fffe, URZ, 0xc0, !UPT ;  /* 0x0001fffe05067892 */ /* 0x000fe4000f8ec03f */
[----:B------:R-:W-:Y:S01]  /*12b0*/  ULEA UR5, UR42, UR7, 0x18 ;  /* 0x000000072a057291 */ /* 0x000fe2000f8ec03f */
[----:B------:R-:W-:Y:S01]  /*12c0*/  IMAD R4, R4, 0x10, R7 ;  /* 0x0000001004047824 */ /* 0x000fe200078e0207 */
[----:B------:R-:W-:Y:S02]  /*12d0*/  UIADD3 UR6, UR4, -UR6, URZ ;  /* 0x8000000604067290 */ /* 0x000fe4000fffe03f */
[----:B------:R-:W-:-:S02]  /*12e0*/  ULOP3.LUT UR4, UR39, 0x1, URZ, 0xfc, !UPT ;  /* 0x0000000127047892 */ /* 0x000fc4000f8efc3f */
[----:B------:R-:W-:Y:S02]  /*12f0*/  ULEA UR6, UR6, UR5, 0xf ;  /* 0x0000000506067291 */ /* 0x000fe4000f8e783f */
[----:B------:R-:W-:Y:S02]  /*1300*/  UISETP.NE.AND UP0, UPT, UR4, 0x3, UPT ;  /* 0x000000030400788c */ /* 0x000fe4000bf05270 */
[----:B------:R-:W-:-:S04]  /*1310*/  UIADD3 UR6, UR6, 0x400, URZ ;  /* 0x0000040006067890 */ /* 0x000fc8000fffe03f */
[----:B------:R-:W-:Y:S01]  /*1320*/  PLOP3.LUT P0, PT, PT, PT, UP0, 0x80, 0x0 ;  /* 0x000000000000781c */ /* 0x000fe20003f0f008 */
[----:B------:R-:W-:-:S04]  /*1330*/  USHF.R.U32.HI UR6, URZ, 0x4, UR6 ;  /* 0x000000043f067899 */ /* 0x000fc80008011606 */
[----:B------:R-:W-:-:S04]  /*1340*/  ULOP3.LUT UR6, UR6, 0x3fff, URZ, 0xc0, !UPT ;  /* 0x00003fff06067892 */ /* 0x000fc8000f8ec03f */
[----:B------:R-:W-:-:S04]  /*1350*/  ULOP3.LUT UR6, UR6, 0x2000000, URZ, 0xfc, !UPT ;  /* 0x0200000006067892 */ /* 0x000fc8000f8efc3f */
[----:B------:R-:W-:Y:S08]  /*1360*/  @!P0 BRA `(.L_x_3216) ;  /* 0x0000000000048947 */ /* 0x000ff00003800000 */
[----:B------:R-:W-:Y:S01]  /*1370*/  BPT.TRAP 0x1 ;  /* 0x000000040000795c */ /* 0x000fe20000300000 */
.L_x_3216:
[----:B------:R-:W-:-:S04]  /*1380*/  SHF.L.U32 R2, RZ, 0x1f, RZ ;  /* 0x0000001fff027819 */ /* 0x000fc800000006ff */
[----:B------:R-:W0:Y:S02]  /*1390*/  SYNCS.PHASECHK.TRANS64.TRYWAIT P1, [UR5+0x28c50], R2 ;  /* 0x028c5002ff0075a7 */ /* 0x000e240008020145 */
[----:B0-----:R-:W-:Y:S05]  /*13a0*/  @!P1 BRA `(.L_x_3217) ;  /* 0x000000b800549947 */ /* 0x001fea0003800000 */
.L_x_3301:
[----:B------:R-:W-:Y:S01]  /*13b0*/  BAR.SYNC.DEFER_BLOCKING 0xe, 0x100 ;  /* 0x0384000000007b1d */ /* 0x000fe20000010000 */
[----:B------:R-:W-:Y:S02]  /*13c0*/  UIADD3 UR4, UR5, 0x26800, URZ ;  /* 0x0002680005047890 */ /* 0x000fe4000fffe03f */
[----:B------:R-:W-:Y:S02]  /*13d0*/  UIADD3 UR14, UR6, 0x80, URZ ;  /* 0x00000080060e7890 */ /* 0x000fe4000fffe03f */
[----:B------:R-:W-:Y:S01]  /*13e0*/  USHF.R.U32.HI UR4, URZ, 0x4, UR4 ;  /* 0x000000043f047899 */ /* 0x000fe20008011604 */
[----:B------:R-:W-:Y:S01]  /*13f0*/  UMOV UR9, 0x40000040 ;  /* 0x4000004000097882 */ /* 0x000fe20000000000 */
[----:B------:R-:W-:Y:S02]  /*1400*/  UMOV UR10, UR6 ;  /* 0x00000006000a7c82 */ /* 0x000fe40008000000 */
[----:B------:R-:W-:Y:S01]  /*1410*/  ULOP3.LUT UR4, UR4, 0x3fff, URZ, 0xc0, !UPT ;  /* 0x00003fff04047892 */ /* 0x000fe2000f8ec03f */
[----:B------:R-:W-:Y:S01]  /*1420*/  UMOV UR11, 0x40000040 ;  /* 0x40000040000b7882 */ /* 0x000fe20000000000 */
[----:B------:R-:W-:-:S02]  /*1430*/  UMOV UR13, 0x40000040 ;  /* 0x40000040000d7882 */ /* 0x000fc40000000000 */
[----:B------:R-:W-:Y:S01]  /*1440*/  ULOP3.LUT UR4, UR4, 0x10000, URZ, 0xfc, !UPT ;  /* 0x0001000004047892 */ /* 0x000fe2000f8efc3f */
[----:B------:R-:W-:Y:S01]  /*1450*/  UMOV UR15, 0x40000040 ;  /* 0x40000040000f7882 */ /* 0x000fe20000000000 */
[----:B------:R-:W-:Y:S02]  /*1460*/  UIADD3 UR18, UR6, 0x100, URZ ;  /* 0x0000010006127890 */ /* 0x000fe4000fffe03f */
[----:B------:R-:W-:-:S03]  /*1470*/  UIADD3 UR12, UR4, 0x2, URZ ;  /* 0x00000002040c7890 */ /* 0x000fc6000fffe03f */
[----:B------:R-:W-:Y:S01]  /*1480*/  UMOV UR8, UR4 ;  /* 0x0000000400087c82 */ /* 0x000fe20008000000 */
[----:B------:R-:W-:Y:S01]  /*1490*/  UIADD3 UR16, UR4, 0x4, URZ ;  /* 0x0000000404107890 */ /* 0x000fe2000fffe03f */
[----:B------:R-:W-:Y:S01]  /*14a0*/  UMOV UR17, 0x40000040 ;  /* 0x4000004000117882 */ /* 0x000fe20000000000 */
[----:B------:R-:W-:Y:S01]  /*14b0*/  WARPGROUP.ARRIVE ;  /* 0x00000000000079c5 */ /* 0x000fe20000000000 */
[----:B------:R-:W-:Y:S01]  /*14c0*/  UMOV UR19, 0x40000040 ;  /* 0x4000004000137882 */ /* 0x000fe20000000000 */
[----:B------:R-:W-:Y:S02]  /*14d0*/  UIADD3 UR20, UR4, 0x6, URZ ;  /* 0x0000000604147890 */ /* 0x000fe4000fffe03f */
[----:B------:R-:W-:Y:S02]  /*14e0*/  UIADD3 UR22, UR6, 0x180, URZ ;  /* 0x0000018006167890 */ /* 0x000fe4000fffe03f */
[----:B------:R-:W-:Y:S01]  /*14f0*/  HGMMA.64x256x16.F32 R24, gdesc[UR8].tnspB, RZ, !UPT, gsb0 ;  /* 0x43e00000081879f0 */ /* 0x000fe2000c0008ff */
[----:B------:R-:W-:Y:S01]  /*1500*/  UMOV UR21, 0x40000040 ;  /* 0x4000004000157882 */ /* 0x000fe20000000000 */
[----:B------:R-:W-:Y:S01]  /*1510*/  UMOV UR23, 0x40000040 ;  /* 0x4000004000177882 */ /* 0x000fe20000000000 */
[----:B------:R-:W-:-:S02]  /*1520*/  WARPGROUP.DEPBAR.LE gsb0, 0x0 ;  /* 0x00008000000079c5 */ /* 0x000fc40000010000 */
[----:B------:R-:W-:-:S15]  /*1530*/  WARPGROUP.ARRIVE ;  /* 0x00000000000079c5 */ /* 0x000fde0000000000 */
[----:B------:R-:W-:-:S08]  /*1540*/  NOP ;  /* 0x0000000000007918 */ /* 0x000fd00000000000 */
[----:B------:R-:W-:Y:S03]  /*1550*/  HGMMA.64x256x16.F32 R24, gdesc[UR12].tnspB, R24, gsb0 ;  /* 0x43e000000c1879f0 */ /* 0x000fe60008000818 */
[----:B------:R-:W-:Y:S02]  /*1560*/  WARPGROUP.DEPBAR.LE gsb0, 0x0 ;  /* 0x00008000000079c5 */ /* 0x000fe40000010000 */
        /* <DEDUP_REMOVED lines=8> */
[----:B------:R-:W-:Y:S06]  /*15f0*/  BAR.ARV 0xf, 0x100 ;  /* 0x03c4000000007b1d */ /* 0x000fec0000002000 */
[----:B------:R-:W-:Y:S05]  /*1600*/  @!P0 BRA `(.L_x_3218) ;  /* 0x0000000000048947 */ /* 0x000fea0003800000 */
[----:B------:R-:W-:Y:S01]  /*1610*/  BPT.TRAP 0x1 ;  /* 0x000000040000795c */ /* 0x000fe20000300000 */
.L_x_3218:
[----:B------:R-:W-:Y:S01]  /*1620*/  IADD3 R3, R3, -0x2, RZ ;  /* 0xfffffffe03037810 */ /* 0x000fe20007ffe0ff */
[----:B------:R-:W-:-:S03]  /*1630*/  UIADD3 UR4, UR5, 0x28c60, URZ ;  /* 0x00028c6005047890 */ /* 0x000fc6000fffe03f */
[----:B------:R-:W-:Y:S01]  /*1640*/  ISETP.GE.AND P1, PT, R3, R0, PT ;  /* 0x000000000300720c */ /* 0x000fe20003f26270 */
[----:B------:R-:W-:-:S09]  /*1650*/  UPRMT UR4, UR42, 0x654, UR4 ;  /* 0x000006542a047896 */ /* 0x000fd20008000004 */
[----:B------:R-:W-:Y:S01]  /*1660*/  SYNCS.ARRIVE.TRANS64.RED.A1T0 RZ, [UR4], RZ ;  /* 0x000000ffffff79a7 */ /* 0x000fe20008100404 */
[----:B------:R-:W-:Y:S02]  /*1670*/  UMOV UR4, URZ ;  /* 0x0000003f00047c82 */ /* 0x000fe40008000000 */
[----:B------:R-:W-:Y:S05]  /*1680*/  @!P1 BRA `(.L_x_3219) ;  /* 0x0000000800e09947 */ /* 0x000fea0003800000 */
[----:B------:R-:W-:Y:S01]  /*1690*/  IMAD.MOV.U32 R7, RZ, RZ, RZ ;  /* 0x000000ffff077224 */ /* 0x000fe200078e00ff */
[----:B------:R-:W-:-:S06]  /*16a0*/  UMOV UR4, URZ ;  /* 0x0000003f00047c82 */ /* 0x000fcc0008000000 */
.L_x_3225:
[----:B------:R-:W-:Y:S01]  /*16b0*/  BAR.SYNC.DEFER_BLOCKING 0xe, 0x100 ;  /* 0x0384000000007b1d */ /* 0x000fe20000010000 */
[----:B01----:R-:W-:Y:S01]  /*16c0*/  IMAD.U32 R5, RZ, RZ, UR4 ;  /* 0x00000004ff057e24 */ /* 0x003fe2000f8e00ff */
[----:B------:R-:W-:Y:S01]  /*16d0*/  UIADD3 UR4, UR4, 0x1, URZ ;  /* 0x0000000104047890 */ /* 0x000fe2000fffe03f */
[----:B------:R-:W-:Y:S02]  /*16e0*/  ISETP.GT.AND P2, PT, R3, R0, PT ;  /* 0x000000000300720c */ /* 0x000fe40003f44270 */
[----:B------:R-:W-:Y:S01]  /*16f0*/  IMAD R2, R5, 0x40, R4 ;  /* 0x0000004005027824 */ /* 0x000fe200078e0204 */
[----:B------:R-:W-:Y:S01]  /*1700*/  UISETP.NE.AND UP0, UPT, UR4, 0x2, UPT ;  /* 0x000000020400788c */ /* 0x000fe2000bf05270 */
[----:B------:R-:W-:-:S03]  /*1710*/  IADD3 R3, R3, -0x1, RZ ;  /* 0xffffffff03037810 */ /* 0x000fc60007ffe0ff */
[----:B------:R-:W-:Y:S01]  /*1720*/  LEA R2, R2, UR5, 0x2 ;  /* 0x0000000502027c11 */ /* 0x000fe2000f8e10ff */
[----:B------:R-:W-:Y:S02]  /*1730*/  USEL UR7, URZ, 0x1, UP0 ;  /* 0x000000013f077887 */ /* 0x000fe40008000000 */
[----:B------:R-:W-:-:S04]  /*1740*/  USEL UR4, UR4, URZ, UP0 ;  /* 0x0000003f04047287 */ /* 0x000fc80008000000 */
[----:B------:R-:W-:Y:S01]  /*1750*/  LOP3.LUT R7, R7, UR7, RZ, 0x3c, !PT ;  /* 0x0000000707077c12 */ /* 0x000fe2000f8e3cff */
[----:B------:R-:W0:Y:S04]  /*1760*/  LDS R5, [R2+0x28800] ;  /* 0x0288000002057984 */ /* 0x000e280000000800 */
[----:B------:R-:W1:Y:S01]  /*1770*/  LDS R6, [R2+0x28820] ;  /* 0x0288200002067984 */ /* 0x000e620000000800 */
        /* <DEDUP_REMOVED lines=64> */
[-C--:B-1----:R-:W-:Y:S01]  /*1b80*/  FMUL.FTZ R26, R26, R6.reuse ;  /* 0x000000061a1a7220 */ /* 0x082fe20000410000 */
        /* <DEDUP_REMOVED lines=65> */
.L_x_3220:
[----:B------:R-:W-:Y:S01]  /*1fa0*/  ULEA UR7, UR4, UR5, 0x3 ;  /* 0x0000000504077291 */ /* 0x000fe2000f8e183f */
[----:B------:R-:W-:-:S08]  /*1fb0*/  SHF.L.U32 R2, R7, 0x1f, RZ ;  /* 0x0000001f07027819 */ /* 0x000fd000000006ff */
[----:B------:R0:W1:Y:S01]  /*1fc0*/  SYNCS.PHASECHK.TRANS64.TRYWAIT P1, [UR7+0x28c50], R2 ;  /* 0x028c5002ff0075a7 */ /* 0x0000620008020147 */
[----:B------:R-:W-:Y:S05]  /*1fd0*/  @!P0 BRA `(.L_x_3221) ;  /* 0x0000000000048947 */ /* 0x000fea0003800000 */
[----:B------:R-:W-:Y:S01]  /*1fe0*/  BPT.TRAP 0x1 ;  /* 0x000000040000795c */ /* 0x000fe20000300000 */
.L_x_3221:
[----:B-1----:R-:W-:Y:S05]  /*1ff0*/  @P1 BRA `(.L_x_3222) ;  /* 0x0000000000081947 */ /* 0x002fea0003800000 */
[----:B------:R-:W1:Y:S02]  /*2000*/  SYNCS.PHASECHK.TRANS64.TRYWAIT P1, [UR7+0x28c50], R2 ;  /* 0x028c5002ff0075a7 */ /* 0x000e640008020147 */
[----:B-1----:R-:W-:Y:S05]  /*2010*/  @!P1 BRA `(.L_x_3223) ;  /* 0x000000ac00509947 */ /* 0x002fea0003800000 */
.L_x_3222:
[----:B------:R-:W-:Y:S01]  /*2020*/  ULEA UR10, UR4, UR6, 0xc ;  /* 0x00000006040a7291 */ /* 0x000fe2000f8e603f */
[----:B------:R-:W-:Y:S01]  /*2030*/  WARPGROUP.ARRIVE ;  /* 0x00000000000079c5 */ /* 0x000fe20000000000 */
[----:B------:R-:W-:Y:S01]  /*2040*/  UMOV UR11, 0x40000040 ;  /* 0x40000040000b7882 */ /* 0x000fe20000000000 */
[----:B------:R-:W-:Y:S01]  /*2050*/  UMOV UR15, 0x40000040 ;  /* 0x40000040000f7882 */ /* 0x000fe20000000000 */
[----:B------:R-:W-:Y:S02]  /*2060*/  UIADD3 UR14, UR10, 0x80, URZ ;  /* 0x000000800a0e7890 */ /* 0x000fe4000fffe03f */
[----:B------:R-:W-:Y:S01]  /*2070*/  UIADD3 UR18, UR10, 0x100, URZ ;  /* 0x000001000a127890 */ /* 0x000fe2000fffe03f */
[----:B------:R-:W-:Y:S02]  /*2080*/  UMOV UR19, 0x40000040 ;  /* 0x4000004000137882 */ /* 0x000fe40000000000 */
[----:B------:R-:W-:Y:S01]  /*2090*/  HGMMA.64x256x16.F32 R24, gdesc[UR8].tnspB, R24, gsb0 ;  /* 0x43e00000081879f0 */ /* 0x000fe20008000818 */
[----:B------:R-:W-:Y:S01]  /*20a0*/  UIADD3 UR22, UR10, 0x180, URZ ;  /* 0x000001800a167890 */ /* 0x000fe2000fffe03f */
        /* <DEDUP_REMOVED lines=17> */
.L_x_3224:
[----:B------:R-:W-:-:S04]  /*21c0*/  UIADD3 UR7, UR7, 0x28c60, URZ ;  /* 0x00028c6007077890 */ /* 0x000fc8000fffe03f */
[----:B------:R-:W-:-:S09]  /*21d0*/  UPRMT UR7, UR42, 0x654, UR7 ;  /* 0x000006542a077896 */ /* 0x000fd20008000007 */
[----:B------:R-:W-:Y:S01]  /*21e0*/  SYNCS.ARRIVE.TRANS64.RED.A1T0 RZ, [UR7], RZ ;  /* 0x000000ffffff79a7 */ /* 0x000fe20008100407 */
[----:B------:R-:W-:Y:S05]  /*21f0*/  @P2 BRA `(.L_x_3225) ;  /* 0xfffffff4002c2947 */ /* 0x000fea000383ffff */
[----:B------:R-:W-:-:S12]  /*2200*/  USHF.L.U32 UR4, UR4, 0x6, URZ ;  /* 0x0000000604047899 */ /* 0x000fd8000800063f */
.L_x_3219:
[----:B------:R-:W-:Y:S01]  /*2210*/  BAR.SYNC.DEFER_BLOCKING 0xe, 0x100 ;  /* 0x0384000000007b1d */ /* 0x000fe20000010000 */
[----:B------:R-:W-:Y:S01]  /*2220*/  VIADD R4, R4, UR4 ;  /* 0x0000000404047c36 */ /* 0x000fe20008000000 */
[----:B------:R-:W-:-:S04]  /*2230*/  PLOP3.LUT P0, PT, PT, PT, PT, 0x8, 0x0 ;  /* 0x000000000000781c */ /* 0x000fc80003f0e170 */
[----:B------:R-:W-:-:S05]  /*2240*/  LEA R4, R4, UR5, 0x2 ;  /* 0x0000000504047c11 */ /* 0x000fca000f8e10ff */
[----:B01----:R-:W0:Y:S04]  /*2250*/  LDS R2, [R4+0x28800] ;  /* 0x0288000004027984 */ /* 0x003e280000000800 */
[----:B------:R1:W2:Y:S02]  /*2260*/  LDS R0, [R4+0x28820] ;  /* 0x0288200004007984 */ /* 0x0002a40000000800 */
[----:B-1----:R-:W-:Y:S02]  /*2270*/  IMAD.MOV.U32 R4, RZ, RZ, RZ ;  /* 0x000000ffff047224 */ /* 0x002fe400078e00ff */
        /* <DEDUP_REMOVED lines=64> */
[-C--:B--2---:R-:W-:Y:S01]  /*2680*/  FMUL.FTZ R26, R26, R0.reuse ;  /* 0x000000001a1a7220 */ /* 0x084fe20000410000 */
        /* <DEDUP_REMOVED lines=63> */
[----:B------:R-:W-:Y:S01]  /*2a80*/  IMAD.MOV.U32 R2, RZ, RZ, RZ ;  /* 0x000000ffff027224 */ /* 0x000fe200078e00ff */
[----:B------:R-:W-:Y:S06]  /*2a90*/  BAR.ARV 0xf, 0x100 ;  /* 0x03c4000000007b1d */ /* 0x000fec0000002000 */
[----:B------:R-:W-:Y:S05]  /*2aa0*/  BRA `(.L_x_3215) ;  /* 0x0000004000d87947 */ /* 0x000fea0003800000 */
.L_x_3213:
[----:B------:R-:W-:Y:S01]  /*2ab0*/  UISETP.GE.AND UP0, UPT, UR43, 0x1, UPT ;  /* 0x000000012b00788c */ /* 0x000fe2000bf06270 */
[----:B------:R-:W-:-:S05]  /*2ac0*/  UMOV UR4, URZ ;  /* 0x0000003f00047c82 */ /* 0x000fca0008000000 */
[----:B------:R-:W-:-:S13]  /*2ad0*/  PLOP3.LUT P0, PT, PT, PT, UP0, 0x80, 0x0 ;  /* 0x000000000000781c */ /* 0x000fda0003f0f008 */
[----:B------:R-:W-:Y:S05]  /*2ae0*/  @!P0 BRA `(.L_x_3226) ;  /* 0x0000000000848947 */ /* 0x000fea0003800000 */
[----:B------:R-:W-:Y:S01]  /*2af0*/  MOV R3, UR11 ;  /* 0x0000000b00037c02 */ /* 0x000fe20008000f00 */
[----:B------:R-:W-:Y:S01]  /*2b00*/  UIADD3 UR8, UR6, -0x1, UR11 ;  /* 0xffffffff06087890 */ /* 0x000fe2000fffe00b */
[----:B------:R-:W-:Y:S02]  /*2b10*/  UMOV UR4, URZ ;  /* 0x0000003f00047c82 */ /* 0x000fe40008000000 */
[-C--:B------:R-:W-:Y:S02]  /*2b20*/  IABS R0, R3.reuse ;  /* 0x0000000300007213 */ /* 0x080fe40000000000 */
[----:B------:R-:W-:Y:S01]  /*2b30*/  IABS R5, R3 ;  /* 0x0000000300057213 */ /* 0x000fe20000000000 */
[----:B------:R-:W-:Y:S01]  /*2b40*/  IMAD.U32 R4, RZ, RZ, UR8 ;  /* 0x00000008ff047e24 */ /* 0x000fe2000f8e00ff */
[----:B------:R-:W-:Y:S01]  /*2b50*/  R2UR UR12, R0 ;  /* 0x00000000000c72ca */ /* 0x000fe200000e0000 */
[----:B------:R-:W-:-:S03]  /*2b60*/  ULOP3.LUT UR8, UR8, UR11, URZ, 0x3c, !UPT ;  /* 0x0000000b08087292 */ /* 0x000fc6000f8e3c3f */
[----:B------:R-:W-:-:S05]  /*2b70*/  IABS R4, R4 ;  /* 0x0000000400047213 */ /* 0x000fca0000000000 */
[----:B------:R-:W-:-:S04]  /*2b80*/  IMAD.MOV.U32 R3, RZ, RZ, R4 ;  /* 0x000000ffff037224 */ /* 0x000fc800078e0004 */
[----:B------:R-:W0:Y:S01]  /*2b90*/  I2F.RP R0, UR12 ;  /* 0x0000000c00007d06 */ /* 0x000e220008209400 */
[----:B------:R-:W-:-:S07]  /*2ba0*/  R2UR UR10, R3 ;  /* 0x00000000030a72ca */ /* 0x000fce00000e0000 */
[----:B0-----:R-:W0:Y:S02]  /*2bb0*/  MUFU.RCP R0, R0 ;  /* 0x0000000000007308 */ /* 0x001e240000001000 */
[----:B0-----:R-:W-:Y:S01]  /*2bc0*/  VIADD R2, R0, 0xffffffe ;  /* 0x0ffffffe00027836 */ /* 0x001fe20000000000 */
[----:B------:R-:W-:-:S05]  /*2bd0*/  IADD3 R0, RZ, -R5, RZ ;  /* 0x80000005ff007210 */ /* 0x000fca0007ffe0ff */
        /* <DEDUP_REMOVED lines=18> */
.L_x_3226:
[----:B------:R-:W-:Y:S01]  /*2d00*/  UIMAD UR40, UR7, UR4, URZ ;  /* 0x00000004072872a4 */ /* 0x000fe2000f8e023f */
[----:B------:R-:W-:Y:S01]  /*2d10*/  IMAD.U32 R0, RZ, RZ, UR6 ;  /* 0x00000006ff007e24 */ /* 0x000fe2000f8e00ff */
[----:B------:R-:W-:Y:S01]  /*2d20*/  PLOP3.LUT P0, PT, PT, PT, PT, 0x80, 0x0 ;  /* 0x000000000000781c */ /* 0x000fe20003f0f070 */
[----:B------:R-:W-:Y:S01]  /*2d30*/  IMAD.U32 R3, RZ, RZ, UR4 ;  /* 0x00000004ff037e24 */ /* 0x000fe2000f8e00ff */
[----:B------:R-:W-:Y:S01]  /*2d40*/  MOV R4, RZ ;  /* 0x000000ff00047202 */ /* 0x000fe20000000f00 */
[----:B------:R-:W-:Y:S01]  /*2d50*/  IMAD.MOV.U32 R2, RZ, RZ, RZ ;  /* 0x000000ffff027224 */ /* 0x000fe200078e00ff */
[----:B------:R-:W-:Y:S02]  /*2d60*/  CS2R R150, SRZ ;  /* 0x0000000000967805 */ /* 0x000fe4000001ff00 */
[----:B------:R-:W-:Y:S02]  /*2d70*/  CS2R R148, SRZ ;  /* 0x0000000000947805 */ /* 0x000fe4000001ff00 */
[----:B------:R-:W-:-:S02]  /*2d80*/  VIADDMNMX R0, R3, UR40, R0, PT ;  /* 0x0000002803007c46 */ /* 0x000fc4000b800100 */
[----:B------:R-:W-:Y:S02]  /*2d90*/  CS2R R146, SRZ ;  /* 0x0000000000927805 */ /* 0x000fe4000001ff00 */
[----:B------:R-:W-:Y:S02]  /*2da0*/  CS2R R144, SRZ ;  /* 0x0000000000907805 */ /* 0x000fe4000001ff00 */
[----:B------:R-:W-:Y:S02]  /*2db0*/  CS2R R142, SRZ ;  /* 0x00000000008e7805 */ /* 0x000fe4000001ff00 */
[----:B------:R-:W-:Y:S02]  /*2dc0*/  R2UR UR44, R0 ;  /* 0x00000000002c72ca */ /* 0x000fe400000e0000 */
        /* <DEDUP_REMOVED lines=12> */
[----:B------:R-:W-:Y:S01]  /*2e90*/  UISETP.GT.AND UP0, UPT, UR44, UR40, UPT ;  /* 0x000000282c00728c */ /* 0x000fe2000bf04270 */
[----:B------:R-:W-:Y:S02]  /*2ea0*/  CS2R R116, SRZ ;  /* 0x0000000000747805 */ /* 0x000fe4000001ff00 */
[----:B------:R-:W-:-:S02]  /*2eb0*/  CS2R R114, SRZ ;  /* 0x0000000000727805 */ /* 0x000fc4000001ff00 */
[----:B------:R-:W-:Y:S02]  /*2ec0*/  CS2R R112, SRZ ;  /* 0x0000000000707805 */ /* 0x000fe4000001ff00 */
[----:B------:R-:W-:Y:S02]  /*2ed0*/  CS2R R110, SRZ ;  /* 0x00000000006e7805 */ /* 0x000fe4000001ff00 */
[----:B------:R-:W-:Y:S02]  /*2ee0*/  CS2R R108, SRZ ;  /* 0x00000000006c7805 */ /* 0x000fe4000001ff00 */
[----:B------:R-:W-:Y:S02]  /*2ef0*/  PLOP3.LUT P1, PT, PT, PT, UP0, 0x80, 0x0 ;  /* 0x000000000000781c */ /* 0x000fe40003f2f008 */
        /* <DEDUP_REMOVED lines=43> */
[----:B------:R-:W-:Y:S01]  /*31b0*/  SHF.R.S32.HI R17, RZ, 0x1f, R16 ;  /* 0x0000001fff117819 */ /* 0x000fe20000011410 */
[----:B------:R-:W-:Y:S02]  /*31c0*/  UMOV UR41, 0x400 ;  /* 0x0000040000297882 */ /* 0x000fe40000000000 */
[----:B------:R-:W-:Y:S01]  /*31d0*/  ULEA UR41, UR42, UR41, 0x18 ;  /* 0x000000292a297291 */ /* 0x000fe2000f8ec03f */
[----:B------:R-:W-:-:S04]  /*31e0*/  LEA.HI R18, R17, R16, RZ, 0x7 ;  /* 0x0000001011127211 */ /* 0x000fc800078f38ff */
[----:B------:R-:W-:-:S05]  /*31f0*/  SHF.R.S32.HI R19, RZ, 0x7, R18 ;  /* 0x00000007ff137819 */ /* 0x000fca0000011412 */
[----:B------:R-:W0:Y:S02]  /*3200*/  SHFL.IDX PT, R0, R19, RZ, 0x1f ;  /* 0x00001fff13007589 */ /* 0x000e2400000e0000 */
[----:B0-----:R-:W-:-:S13]  /*3210*/  R2UR UR4, R0 ;  /* 0x00000000000472ca */ /* 0x001fda00000e0000 */
[----:B------:R-:W-:-:S04]  /*3220*/  ULEA.HI UR5, UR4, UR4, URZ, 0x1 ;  /* 0x0000000404057291 */ /* 0x000fc8000f8f083f */
[----:B------:R-:W-:-:S04]  /*3230*/  ULOP3.LUT UR5, UR5, 0x1fffe, URZ, 0xc0, !UPT ;  /* 0x0001fffe05057892 */ /* 0x000fc8000f8ec03f */
[----:B------:R-:W-:Y:S02]  /*3240*/  UIADD3 UR5, UR4, -UR5, URZ ;  /* 0x8000000504057290 */ /* 0x000fe4000fffe03f */
[----:B------:R-:W-:Y:S02]  /*3250*/  UIADD3 UR4, UR41, 0x26800, URZ ;  /* 0x0002680029047890 */ /* 0x000fe4000fffe03f */
[----:B------:R-:W-:Y:S02]  /*3260*/  ULEA UR5, UR5, UR41, 0xf ;  /* 0x0000002905057291 */ /* 0x000fe4000f8e783f */
[----:B------:R-:W-:Y:S02]  /*3270*/  ULOP3.LUT UP0, URZ, UR4, 0x3ff, URZ, 0xc0, !UPT ;  /* 0x000003ff043f7892 */ /* 0x000fe4000f80c03f */
[----:B------:R-:W-:-:S04]  /*3280*/  UIADD3 UR5, UR5, 0x400, URZ ;  /* 0x0000040005057890 */ /* 0x000fc8000fffe03f */
[----:B------:R-:W-:Y:S01]  /*3290*/  PLOP3.LUT P0, PT, PT, PT, UP0, 0x80, 0x0 ;  /* 0x000000000000781c */ /* 0x000fe20003f0f008 */
[----:B------:R-:W-:-:S04]  /*32a0*/  USHF.R.U32.HI UR5, URZ, 0x4, UR5 ;  /* 0x000000043f057899 */ /* 0x000fc80008011605 */
[----:B------:R-:W-:-:S08]  /*32b0*/  ULOP3.LUT UR45, UR5, 0x3fff, URZ, 0xc0, !UPT ;  /* 0x00003fff052d7892 */ /* 0x000fd0000f8ec03f */
        /* <DEDUP_REMOVED lines=17> */
.L_x_3227:
[----:B------:R-:W-:Y:S02]  /*33d0*/  SHF.L.U32 R9, RZ, 0x1f, RZ ;  /* 0x0000001fff097819 */ /* 0x000fe400000006ff */
[----:B------:R-:W-:Y:S02]  /*33e0*/  LOP3.LUT R3, R18, 0xffffff80, RZ, 0xc0, !PT ;  /* 0xffffff8012037812 */ /* 0x000fe400078ec0ff */
[----:B------:R-:W0:Y:S01]  /*33f0*/  SYNCS.PHASECHK.TRANS64.TRYWAIT P0, [UR41+0x28c00], R9 ;  /* 0x028c0009ff0075a7 */ /* 0x000e220008000169 */
[----:B------:R-:W-:Y:S02]  /*3400*/  LEA.HI R0, R19, R19, RZ, 0x1 ;  /* 0x0000001313007211 */ /* 0x000fe400078f08ff */
[----:B------:R-:W-:Y:S02]  /*3410*/  IMAD.IADD R3, R16, 0x1, -R3 ;  /* 0x0000000110037824 */ /* 0x000fe400078e0a03 */
[----:B------:R-:W-:-:S03]  /*3420*/  LOP3.LUT R2, R0, 0xfffffe, RZ, 0xc0, !PT ;  /* 0x00fffffe00027812 */ /* 0x000fc600078ec0ff */
[----:B------:R-:W-:-:S04]  /*3430*/  SHF.R.S32.HI R4, RZ, 0x1f, R3 ;  /* 0x0000001fff047819 */ /* 0x000fc80000011403 */
[----:B------:R-:W-:-:S04]  /*3440*/  LEA.HI R5, R4, R3, RZ, 0x2 ;  /* 0x0000000304057211 */ /* 0x000fc800078f10ff */
[--C-:B------:R-:W-:Y:S02]  /*3450*/  SHF.R.S32.HI R6, RZ, 0x2, R5.reuse ;  /* 0x00000002ff067819 */ /* 0x100fe40000011405 */
[----:B------:R-:W-:Y:S01]  /*3460*/  SHF.R.S32.HI R7, RZ, 0x1f, R5 ;  /* 0x0000001fff077819 */ /* 0x000fe20000011405 */
[----:B0-----:R-:W-:Y:S06]  /*3470*/  @!P0 BRA `(.L_x_3228) ;  /* 0x0000009800508947 */ /* 0x001fec0003800000 */
.L_x_3302:
[----:B------:R-:W-:Y:S01]  /*3480*/  ULOP3.LUT UR4, UR39, 0x1, URZ, 0xfc, !UPT ;  /* 0x0000000127047892 */ /* 0x000fe2000f8efc3f */
[----:B0-----:R-:W-:Y:S01]  /*3490*/  LOP3.LUT R0, R5, 0x7ffffffc, RZ, 0xc0, !PT ;  /* 0x7ffffffc05007812 */ /* 0x001fe200078ec0ff */
[----:B------:R-:W-:Y:S01]  /*34a0*/  IMAD.IADD R2, R19, 0x1, -R2 ;  /* 0x0000000113027824 */ /* 0x000fe200078e0a02 */
[----:B------:R-:W-:Y:S02]  /*34b0*/  LEA.HI R7, R7, R6, RZ, 0x3 ;  /* 0x0000000607077211 */ /* 0x000fe400078f18ff */
[----:B------:R-:W-:Y:S01]  /*34c0*/  LEA.HI R4, R4, R3, RZ, 0x5 ;  /* 0x0000000304047211 */ /* 0x000fe200078f28ff */
[----:B------:R-:W-:Y:S01]  /*34d0*/  IMAD.IADD R0, R3, 0x1, -R0 ;  /* 0x0000000103007824 */ /* 0x000fe200078e0a00 */
[----:B------:R-:W-:Y:S02]  /*34e0*/  MOV R5, UR4 ;  /* 0x0000000400057c02 */ /* 0x000fe40008000f00 */
[----:B------:R-:W-:Y:S01]  /*34f0*/  LOP3.LUT R7, R7, 0xfffffff8, RZ, 0xc0, !PT ;  /* 0xfffffff807077812 */ /* 0x000fe200078ec0ff */
[----:B------:R-:W-:Y:S01]  /*3500*/  IMAD.SHL.U32 R3, R0, 0x2, RZ ;  /* 0x0000000200037824 */ /* 0x000fe200078e00ff */
[----:B------:R-:W-:-:S02]  /*3510*/  ISETP.NE.AND P0, PT, R5, 0x3, PT ;  /* 0x000000030500780c */ /* 0x000fc40003f05270 */
[----:B------:R-:W-:Y:S01]  /*3520*/  SHF.R.S32.HI R4, RZ, 0x5, R4 ;  /* 0x00000005ff047819 */ /* 0x000fe20000011404 */
[----:B------:R-:W-:Y:S01]  /*3530*/  IMAD.IADD R7, R6, 0x1, -R7 ;  /* 0x0000000106077824 */ /* 0x000fe200078e0a07 */
[----:B------:R-:W-:-:S03]  /*3540*/  LEA R0, R2, R3, 0x8 ;  /* 0x0000000302007211 */ /* 0x000fc600078e40ff */
[----:B------:R-:W-:-:S06]  /*3550*/  IMAD R2, R4, 0x10, R7 ;  /* 0x0000001004027824 */ /* 0x000fcc00078e0207 */
[----:B------:R-:W-:Y:S05]  /*3560*/  @!P0 BRA `(.L_x_3229) ;  /* 0x0000000000048947 */ /* 0x000fea0003800000 */
[----:B------:R-:W-:Y:S01]  /*3570*/  BPT.TRAP 0x1 ;  /* 0x000000040000795c */ /* 0x000fe20000300000 */
.L_x_3229:
[----:B------:R0:W1:Y:S01]  /*3580*/  SYNCS.PHASECHK.TRANS64.TRYWAIT P1, [UR41+0x28c30], R9 ;  /* 0x028c3009ff0075a7 */ /* 0x0000620008020169 */
[----:B------:R-:W-:Y:S05]  /*3590*/  @!P0 BRA `(.L_x_3230) ;  /* 0x0000000000048947 */ /* 0x000fea0003800000 */
[----:B------:R-:W-:Y:S01]  /*35a0*/  BPT.TRAP 0x1 ;  /* 0x000000040000795c */ /* 0x000fe20000300000 */
.L_x_3230:
[----:B-1----:R-:W-:Y:S05]  /*35b0*/  @P1 BRA `(.L_x_3231) ;  /* 0x0000000000081947 */ /* 0x002fea0003800000 */
[----:B------:R-:W1:Y:S02]  /*35c0*/  SYNCS.PHASECHK.TRANS64.TRYWAIT P1, [UR41+0x28c30], R9 ;  /* 0x028c3009ff0075a7 */ /* 0x000e640008020169 */
[----:B-1----:R-:W-:Y:S05]  /*35d0*/  @!P1 BRA `(.L_x_3232) ;  /* 0x0000009800109947 */ /* 0x002fea0003800000 */
.L_x_3231:
[----:B------:R-:W-:Y:S05]  /*35e0*/  WARPSYNC.ALL ;  /* 0x0000000000007948 */ /* 0x000fea0003800000 */
[----:B------:R-:W-:Y:S01]  /*35f0*/  UIADD3 UR4, UR41, 0x20400, URZ ;  /* 0x0002040029047890 */ /* 0x000fe2000fffe03f */
[----:B------:R-:W-:Y:S01]  /*3600*/  WARPGROUP.ARRIVE ;  /* 0x00000000000079c5 */ /* 0x000fe20000000000 */
[----:B------:R-:W-:Y:S02]  /*3610*/  UIADD3 UR5, UR41, 0x22400, URZ ;  /* 0x0002240029057890 */ /* 0x000fe4000fffe03f */
[----:B------:R-:W-:Y:S02]  /*3620*/  USHF.R.U32.HI UR4, URZ, 0x4, UR4 ;  /* 0x000000043f047899 */ /* 0x000fe40008011604 */
[----:B------:R-:W-:-:S02]  /*3630*/  USHF.R.U32.HI UR5, URZ, 0x4, UR5 ;  /* 0x000000043f057899 */ /* 0x000fc40008011605 */
[----:B------:R-:W-:Y:S02]  /*3640*/  ULOP3.LUT UR4, UR4, 0x3fff, URZ, 0xc0, !UPT ;  /* 0x00003fff04047892 */ /* 0x000fe4000f8ec03f */
[----:B------:R-:W-:Y:S02]  /*3650*/  ULOP3.LUT UR5, UR5, 0x3fff, URZ, 0xc0, !UPT ;  /* 0x00003fff05057892 */ /* 0x000fe4000f8ec03f */
[----:B------:R-:W-:Y:S02]  /*3660*/  ULOP3.LUT UR8, UR4, 0x10000, URZ, 0xfc, !UPT ;  /* 0x0001000004087892 */ /* 0x000fe4000f8efc3f */
[----:B------:R-:W-:Y:S01]  /*3670*/  ULOP3.LUT UR6, UR5, 0x10000, URZ, 0xfc, !UPT ;  /* 0x0001000005067892 */ /* 0x000fe2000f8efc3f */
[----:B------:R-:W-:Y:S01]  /*3680*/  UMOV UR9, 0x40000040 ;  /* 0x4000004000097882 */ /* 0x000fe20000000000 */
[----:B------:R-:W-:Y:S01]  /*3690*/  UMOV UR7, 0x40000040 ;  /* 0x4000004000077882 */ /* 0x000fe20000000000 */
[----:B------:R-:W-:Y:S02]  /*36a0*/  UMOV UR5, UR9 ;  /* 0x0000000900057c82 */ /* 0x000fe40008000000 */
[----:B------:R-:W-:Y:S01]  /*36b0*/  UMOV UR4, UR8 ;  /* 0x0000000800047c82 */ /* 0x000fe20008000000 */
[----:B------:R-:W-:-:S02]  /*36c0*/  UIADD3 UR12, UR8, 0x2, URZ ;  /* 0x00000002080c7890 */ /* 0x000fc4000fffe03f */
[----:B------:R-:W-:Y:S02]  /*36d0*/  UIADD3 UR14, UR6, 0x2, URZ ;  /* 0x00000002060e7890 */ /* 0x000fe4000fffe03f */
[----:B------:R-:W-:Y:S01]  /*36e0*/  HGMMA.64x64x16.F32 R24, gdesc[UR4], RZ, !UPT, gsb0 ;  /* 0x00e00000041879f0 */ /* 0x000fe2000c0008ff */
        /* <DEDUP_REMOVED lines=10> */
[----:B------:R-:W-:Y:S02]  /*3790*/  WARPGROUP.DEPBAR.LE gsb0, 0x0 ;  /* 0x00008000000079c5 */ /* 0x000fe40000010000 */
[----:B------:R-:W-:-:S06]  /*37a0*/  WARPGROUP.ARRIVE ;  /* 0x00000000000079c5 */ /* 0x000fcc0000000000 */
[----:B------:R-:W-:Y:S03]  /*37b0*/  HGMMA.64x64x16.F32 R24, gdesc[UR12], R24, gsb0 ;  /* 0x00e000000c1879f0 */ /* 0x000fe60008000818 */
[----:B------:R-:W-:Y:S02]  /*37c0*/  WARPGROUP.DEPBAR.LE gsb0, 0x0 ;  /* 0x00008000000079c5 */ /* 0x000fe40000010000 */
[----:B------:R-:W-:-:S06]  /*37d0*/  WARPGROUP.ARRIVE ;  /* 0x00000000000079c5 */ /* 0x000fcc0000000000 */
[----:B------:R-:W-:Y:S03]  /*37e0*/  HGMMA.64x64x16.F32 R24, gdesc[UR16], R24, gsb0 ;  /* 0x00e00000101879f0 */ /* 0x000fe60008000818 */
[----:B------:R-:W-:Y:S02]  /*37f0*/  WARPGROUP.DEPBAR.LE gsb0, 0x0 ;  /* 0x00008000000079c5 */ /* 0x000fe40000010000 */
[----:B------:R-:W-:-:S06]  /*3800*/  WARPGROUP.ARRIVE ;  /* 0x00000000000079c5 */ /* 0x000fcc0000000000 */
[----:B------:R-:W-:Y:S03]  /*3810*/  HGMMA.64x64x16.F32 R24, gdesc[UR20], R24, gsb0 ;  /* 0x00e00000141879f0 */ /* 0x000fe60008000818 */
[----:B------:R-:W-:Y:S02]  /*3820*/  WARPGROUP.DEPBAR.LE gsb0, 0x0 ;  /* 0x00008000000079c5 */ /* 0x000fe40000010000 */
[----:B------:R-:W-:Y:S05]  /*3830*/  @!P0 BRA `(.L_x_3233) ;  /* 0x0000000000048947 */ /* 0x000fea0003800000 */
[----:B------:R-:W-:Y:S01]  /*3840*/  BPT.TRAP 0x1 ;  /* 0x000000040000795c */ /* 0x000fe20000300000 */
.L_x_3233:
[----:B------:R-:W-:Y:S01]  /*3850*/  UIMAD UR43, UR44, -0x40, UR43 ;  /* 0xffffffc02c2b78a4 */ /* 0x000fe2000f8e022b */
[----:B------:R-:W-:Y:S01]  /*3860*/  ULDC UR11, c[0x0][0x988] ;  /* 0x00026200000b7ab9 */ /* 0x000fe20000000800 */
[----:B------:R-:W-:-:S04]  /*3870*/  UIADD3 UR4, UR41, 0x28c40, URZ ;  /* 0x00028c4029047890 */ /* 0x000fc8000fffe03f */
[----:B-1----:R-:W-:Y:S01]  /*3880*/  IMAD.U32 R4, RZ, RZ, UR43 ;  /* 0x0000002bff047e24 */ /* 0x002fe2000f8e00ff */
[----:B------:R-:W-:-:S04]  /*3890*/  UPRMT UR4, UR42, 0x654, UR4 ;  /* 0x000006542a047896 */ /* 0x000fc80008000004 */
[----:B------:R-:W-:-:S04]  /*38a0*/  IADD3 R3, -R3, 0x40, R4 ;  /* 0x0000004003037810 */ /* 0x000fc80007ffe104 */
[C---:B------:R-:W-:Y:S01]  /*38b0*/  ISETP.GT.AND P5, PT, R3.reuse, RZ, PT ;  /* 0x000000ff0300720c */ /* 0x040fe20003fa4270 */
[----:B------:R-:W-:Y:S01]  /*38c0*/  SYNCS.ARRIVE.TRANS64.RED.A1T0 RZ, [UR4], RZ ;  /* 0x000000ffffff79a7 */ /* 0x000fe20008100404 */
[----:B------:R-:W-:Y:S01]  /*38d0*/  BAR.SYNC.DEFER_BLOCKING 0xf, 0x100 ;  /* 0x03c4000000007b1d */ /* 0x000fe20000010000 */
        /* <DEDUP_REMOVED lines=54> */
[----:B------:R-:W-:Y:S02]  /*3c40*/  FMNMX.FTZ R4, R52, R3, !PT ;  /* 0x0000000334047209 */ /* 0x000fe40007810000 */
[----:B------:R-:W-:Y:S02]  /*3c50*/  FSEL R46, R46, -INF , P1 ;  /* 0xff8000002e2e7808 */ /* 0x000fe40000800000 */
[----:B------:R-:W-:Y:S02]  /*3c60*/  FMNMX.FTZ R6, R53, R4, !PT ;  /* 0x0000000435067209 */ /* 0x000fe40007810000 */
[----:B------:R-:W-:Y:S02]  /*3c70*/  FSEL R47, R47, -INF , P6 ;  /* 0xff8000002f2f7808 */ /* 0x000fe40003000000 */
[----:B------:R-:W-:Y:S01]  /*3c80*/  FSEL R50, R50, -INF , P5 ;  /* 0xff80000032327808 */ /* 0x000fe20002800000 */
[----:B------:R-:W1:Y:S01]  /*3c90*/  SHFL.BFLY PT, R3, R6, 0x2, 0x1f ;  /* 0x0c401f0006037f89 */ /* 0x000e6200000e0000 */
[----:B------:R-:W-:-:S02]  /*3ca0*/  FSEL R51, R51, -INF , P4 ;  /* 0xff80000033337808 */ /* 0x000fc40002000000 */
[----:B------:R-:W-:Y:S02]  /*3cb0*/  FSEL R54, R54, -INF , P3 ;  /* 0xff80000036367808 */ /* 0x000fe40001800000 */
[----:B------:R-:W-:Y:S02]  /*3cc0*/  FSEL R55, R55, -INF , P2 ;  /* 0xff80000037377808 */ /* 0x000fe40001000000 */
[----:B-1----:R-:W-:Y:S02]  /*3cd0*/  FMNMX.FTZ R7, R6, R3, !PT ;  /* 0x0000000306077209 */ /* 0x002fe40007810000 */
[----:B------:R-:W-:-:S03]  /*3ce0*/  FMNMX.FTZ R3, R26, R27, !PT ;  /* 0x0000001b1a037209 */ /* 0x000fc60007810000 */
[----:B------:R-:W1:Y:S01]  /*3cf0*/  SHFL.BFLY PT, R8, R7, 0x1, 0x1f ;  /* 0x0c201f0007087f89 */ /* 0x000e6200000e0000 */
[----:B------:R-:W-:-:S04]  /*3d00*/  FMNMX.FTZ R4, R30, R3, !PT ;  /* 0x000000031e047209 */ /* 0x000fc80007810000 */
[----:B------:R-:W-:-:S04]  /*3d10*/  FMNMX.FTZ R3, R31, R4, !PT ;  /* 0x000000041f037209 */ /* 0x000fc80007810000 */
[----:B------:R-:W-:-:S04]  /*3d20*/  FMNMX.FTZ R4, R34, R3, !PT ;  /* 0x0000000322047209 */ /* 0x000fc80007810000 */
[----:B------:R-:W-:-:S04]  /*3d30*/  FMNMX.FTZ R3, R35, R4, !PT ;  /* 0x0000000423037209 */ /* 0x000fc80007810000 */
[----:B------:R-:W-:-:S04]  /*3d40*/  FMNMX.FTZ R4, R38, R3, !PT ;  /* 0x0000000326047209 */ /* 0x000fc80007810000 */
[----:B------:R-:W-:Y:S02]  /*3d50*/  FMNMX.FTZ R5, R39, R4, !PT ;  /* 0x0000000427057209 */ /* 0x000fe40007810000 */
[----:B-1----:R-:W-:Y:S02]  /*3d60*/  FMNMX.FTZ R3, R7, R8, !PT ;  /* 0x0000000807037209 */ /* 0x002fe40007810000 */
[----:B------:R-:W-:Y:S02]  /*3d70*/  FMNMX.FTZ R4, R42, R5, !PT ;  /* 0x000000052a047209 */ /* 0x000fe40007810000 */
[C---:B------:R-:W-:Y:S01]  /*3d80*/  FSETP.NEU.FTZ.AND P1, PT, R3.reuse, -INF , PT ;  /* 0xff8000000300780b */ /* 0x040fe20003f3d000 */
[----:B------:R-:W-:Y:S01]  /*3d90*/  FMUL.FTZ R6, R3, UR11 ;  /* 0x0000000b03067c20 */ /* 0x000fe20008410000 */
[----:B------:R-:W-:-:S04]  /*3da0*/  FMNMX.FTZ R5, R43, R4, !PT ;  /* 0x000000042b057209 */ /* 0x000fc80007810000 */
[----:B------:R-:W-:Y:S02]  /*3db0*/  FMNMX.FTZ R4, R46, R5, !PT ;  /* 0x000000052e047209 */ /* 0x000fe40007810000 */
[----:B------:R-:W-:Y:S02]  /*3dc0*/  FSEL R7, R6, RZ, P1 ;  /* 0x000000ff06077208 */ /* 0x000fe40000800000 */
[----:B------:R-:W-:-:S03]  /*3dd0*/  FMNMX.FTZ R5, R47, R4, !PT ;  /* 0x000000042f057209 */ /* 0x000fc60007810000 */
[--C-:B------:R-:W-:Y:S01]  /*3de0*/  FFMA.FTZ R24, R24, UR11, -R7.reuse ;  /* 0x0000000b18187c23 */ /* 0x100fe20008010807 */
[----:B------:R-:W-:Y:S01]  /*3df0*/  FMNMX.FTZ R4, R50, R5, !PT ;  /* 0x0000000532047209 */ /* 0x000fe20007810000 */
[--C-:B------:R-:W-:Y:S01]  /*3e00*/  FFMA.FTZ R25, R25, UR11, -R7.reuse ;  /* 0x0000000b19197c23 */ /* 0x100fe20008010807 */
[--C-:B------:R-:W-:Y:S01]  /*3e10*/  FFMA.FTZ R28, R28, UR11, -R7.reuse ;  /* 0x0000000b1c1c7c23 */ /* 0x100fe20008010807 */
        /* <DEDUP_REMOVED lines=13> */
[--C-:B------:R-:W-:Y:S01]  /*3ef0*/  FFMA.FTZ R49, R49, UR11, -R7.reuse ;  /* 0x0000000b31317c23 */ /* 0x100fe20008010807 */
[----:B------:R-:W1:Y:S01]  /*3f00*/  SHFL.BFLY PT, R5, R4, 0x2, 0x1f ;  /* 0x0c401f0004057f89 */ /* 0x000e6200000e0000 */
[--C-:B------:R-:W-:Y:S01]  /*3f10*/  FFMA.FTZ R52, R52, UR11, -R7.reuse ;  /* 0x0000000b34347c23 */ /* 0x100fe20008010807 */
[----:B------:R-:W-:Y:S01]  /*3f20*/  FFMA.FTZ R7, R53, UR11, -R7 ;  /* 0x0000000b35077c23 */ /* 0x000fe20008010807 */
[----:B------:R-:W-:Y:S08]  /*3f30*/  MUFU.EX2 R24, R24 ;  /* 0x0000001800187308 */ /* 0x000ff00000000800 */
[----:B------:R-:W-:Y:S08]  /*3f40*/  MUFU.EX2 R11, R7 ;  /* 0x00000007000b7308 */ /* 0x000ff00000000800 */
[----:B------:R-:W2:Y:S01]  /*3f50*/  MUFU.EX2 R25, R25 ;  /* 0x0000001900197308 */ /* 0x000ea20000000800 */
[----:B-1----:R-:W-:-:S07]  /*3f60*/  FMNMX.FTZ R6, R4, R5, !PT ;  /* 0x0000000504067209 */ /* 0x002fce0007810000 */
[----:B------:R-:W-:Y:S01]  /*3f70*/  MUFU.EX2 R28, R28 ;  /* 0x0000001c001c7308 */ /* 0x000fe20000000800 */
[----:B------:R-:W1:Y:S07]  /*3f80*/  SHFL.BFLY PT, R5, R6, 0x1, 0x1f ;  /* 0x0c201f0006057f89 */ /* 0x000e6e00000e0000 */
[----:B------:R-:W3:Y:S01]  /*3f90*/  MUFU.EX2 R29, R29 ;  /* 0x0000001d001d7308 */ /* 0x000ee20000000800 */
[----:B--2---:R-:W-:-:S07]  /*3fa0*/  F2FP.F16.F32.PACK_AB R152, R25, R24 ;  /* 0x000000181998723e */ /* 0x004fce00000000ff */
[----:B------:R-:W-:Y:S08]  /*3fb0*/  MUFU.EX2 R32, R32 ;  /* 0x0000002000207308 */ /* 0x000ff00000000800 */
[----:B------:R-:W-:Y:S01]  /*3fc0*/  MUFU.EX2 R33, R33 ;  /* 0x0000002100217308 */ /* 0x000fe20000000800 */
[----:B---3--:R-:W-:Y:S02]  /*3fd0*/  F2FP.F16.F32.PACK_AB R154, R29, R28 ;  /* 0x0000001c1d9a723e */ /* 0x008fe400000000ff */
[----:B-1----:R-:W-:-:S04]  /*3fe0*/  FMNMX.FTZ R5, R6, R5, !PT ;  /* 0x0000000506057209 */ /* 0x002fc80007810000 */
[C---:B------:R-:W-:Y:S01]  /*3ff0*/  FSETP.NEU.FTZ.AND P1, PT, R5.reuse, -INF , PT ;  /* 0xff8000000500780b */ /* 0x040fe20003f3d000 */
[----:B------:R-:W-:Y:S01]  /*4000*/  FMUL.FTZ R4, R5, UR11 ;  /* 0x0000000b05047c20 */ /* 0x000fe20008410000 */
[----:B------:R-:W-:Y:S04]  /*4010*/  MUFU.EX2 R36, R36 ;  /* 0x0000002400247308 */ /* 0x000fe80000000800 */
[----:B------:R-:W-:Y:S02]  /*4020*/  FSEL R10, R4, RZ, P1 ;  /* 0x000000ff040a7208 */ /* 0x000fe40000800000 */
[-C--:B------:R-:W-:Y:S02]  /*4030*/  LEA.HI R4, R17, R16.reuse, RZ, 0x4 ;  /* 0x0000001011047211 */ /* 0x080fe400078f20ff */
[----:B------:R-:W-:Y:S01]  /*4040*/  MUFU.EX2 R37, R37 ;  /* 0x0000002500257308 */ /* 0x000fe20000000800 */
[--C-:B------:R-:W-:Y:S01]  /*4050*/  FFMA.FTZ R26, R26, UR11, -R10.reuse ;  /* 0x0000000b1a1a7c23 */ /* 0x100fe2000801080a */
[----:B------:R-:W-:Y:S01]  /*4060*/  LOP3.LUT R7, R4, 0xfffffff0, RZ, 0xc0, !PT ;  /* 0xfffffff004077812 */ /* 0x000fe200078ec0ff */
[--C-:B------:R-:W-:Y:S01]  /*4070*/  FFMA.FTZ R27, R27, UR11, -R10.reuse ;  /* 0x0000000b1b1b7c23 */ /* 0x100fe2000801080a */
[--C-:B------:R-:W-:Y:S01]  /*4080*/  FFMA.FTZ R30, R30, UR11, -R10.reuse ;  /* 0x0000000b1e1e7c23 */ /* 0x100fe2000801080a */
[--C-:B------:R-:W-:Y:S01]  /*4090*/  FFMA.FTZ R31, R31, UR11, -R10.reuse ;  /* 0x0000000b1f1f7c23 */ /* 0x100fe2000801080a */
[--C-:B------:R-:W-:Y:S01]  /*40a0*/  FFMA.FTZ R34, R34, UR11, -R10.reuse ;  /* 0x0000000b22227c23 */ /* 0x100fe2000801080a */
[----:B------:R-:W-:Y:S01]  /*40b0*/  IMAD.IADD R7, R16, 0x1, -R7 ;  /* 0x0000000110077824 */ /* 0x000fe200078e0a07 */
[----:B------:R-:W-:Y:S01]  /*40c0*/  MUFU.EX2 R26, R26 ;  /* 0x0000001a001a7308 */ /* 0x000fe20000000800 */
[----:B------:R-:W-:Y:S01]  /*40d0*/  LEA.HI R16, R17, R16, RZ, 0x5 ;  /* 0x0000001011107211 */ /* 0x000fe200078f28ff */
[--C-:B------:R-:W-:Y:S01]  /*40e0*/  FFMA.FTZ R35, R35, UR11, -R10.reuse ;  /* 0x0000000b23237c23 */ /* 0x100fe2000801080a */
[--C-:B------:R-:W-:Y:S01]  /*40f0*/  FFMA.FTZ R38, R38, UR11, -R10.reuse ;  /* 0x0000000b26267c23 */ /* 0x100fe2000801080a */
[----:B------:R-:W-:Y:S01]  /*4100*/  SHF.R.S32.HI R6, RZ, 0x1f, R7 ;  /* 0x0000001fff067819 */ /* 0x000fe20000011407 */
[----:B------:R-:W-:Y:S01]  /*4110*/  FFMA.FTZ R39, R39, UR11, -R10 ;  /* 0x0000000b27277c23 */ /* 0x000fe2000801080a */
[----:B------:R-:W-:-:S02]  /*4120*/  IMAD.SHL.U32 R16, R16, 0x20, RZ ;  /* 0x0000002010107824 */ /* 0x000fc400078e00ff */
[--C-:B------:R-:W-:Y:S01]  /*4130*/  FFMA.FTZ R42, R42, UR11, -R10.reuse ;  /* 0x0000000b2a2a7c23 */ /* 0x100fe2000801080a */
[----:B------:R-:W-:Y:S01]  /*4140*/  LEA.HI R6, R6, R7, RZ, 0x3 ;  /* 0x0000000706067211 */ /* 0x000fe200078f18ff */
[----:B------:R-:W1:Y:S01]  /*4150*/  MUFU.EX2 R27, R27 ;  /* 0x0000001b001b7308 */ /* 0x000e620000000800 */
[--C-:B------:R-:W-:Y:S01]  /*4160*/  FFMA.FTZ R43, R43, UR11, -R10.reuse ;  /* 0x0000000b2b2b7c23 */ /* 0x100fe2000801080a */
[----:B------:R-:W-:Y:S01]  /*4170*/  LOP3.LUT R13, R16, 0x7ffffc00, RZ, 0xc0, !PT ;  /* 0x7ffffc00100d7812 */ /* 0x000fe200078ec0ff */
[--C-:B------:R-:W-:Y:S01]  /*4180*/  FFMA.FTZ R46, R46, UR11, -R10.reuse ;  /* 0x0000000b2e2e7c23 */ /* 0x100fe2000801080a */
[C---:B------:R-:W-:Y:S01]  /*4190*/  LOP3.LUT R8, R6.reuse, 0xfffffff8, RZ, 0xc0, !PT ;  /* 0xfffffff806087812 */ /* 0x040fe200078ec0ff */
[--C-:B------:R-:W-:Y:S01]  /*41a0*/  FFMA.FTZ R47, R47, UR11, -R10.reuse ;  /* 0x0000000b2f2f7c23 */ /* 0x100fe2000801080a */
[----:B------:R-:W-:Y:S01]  /*41b0*/  SHF.L.U32 R6, R6, 0x6, RZ ;  /* 0x0000000606067819 */ /* 0x000fe200000006ff */
[----:B------:R-:W-:Y:S01]  /*41c0*/  FFMA.FTZ R50, R50, UR11, -R10 ;  /* 0x0000000b32327c23 */ /* 0x000fe2000801080a */
[----:B------:R-:W-:Y:S01]  /*41d0*/  IADD3 R8, R7, -R8, RZ ;  /* 0x8000000807087210 */ /* 0x000fe20007ffe0ff */
[----:B------:R-:W-:Y:S01]  /*41e0*/  MUFU.EX2 R30, R30 ;  /* 0x0000001e001e7308 */ /* 0x000fe20000000800 */
[----:B------:R-:W-:Y:S01]  /*41f0*/  SHF.R.S32.HI R7, RZ, 0x4, R4 ;  /* 0x00000004ff077819 */ /* 0x000fe20000011404 */
[--C-:B------:R-:W-:Y:S01]  /*4200*/  FFMA.FTZ R51, R51, UR11, -R10.reuse ;  /* 0x0000000b33337c23 */ /* 0x100fe2000801080a */
[----:B------:R-:W-:Y:S01]  /*4210*/  LOP3.LUT R6, R6, 0x7ffffe00, RZ, 0xc0, !PT ;  /* 0x7ffffe0006067812 */ /* 0x000fe200078ec0ff */
[C---:B------:R-:W-:Y:S01]  /*4220*/  IMAD.SHL.U32 R4, R8.reuse, 0x40, RZ ;  /* 0x0000004008047824 */ /* 0x040fe200078e00ff */
[C---:B------:R-:W-:Y:S01]  /*4230*/  LOP3.LUT P1, RZ, R8.reuse, 0x2, RZ, 0xc0, !PT ;  /* 0x0000000208ff7812 */ /* 0x040fe2000782c0ff */
[----:B------:R-:W-:Y:S01]  /*4240*/  IMAD.SHL.U32 R7, R7, 0x8, RZ ;  /* 0x0000000807077824 */ /* 0x000fe200078e00ff */
[----:B------:R-:W-:Y:S01]  /*4250*/  LOP3.LUT P2, RZ, R8, 0x4, RZ, 0xc0, !PT ;  /* 0x0000000408ff7812 */ /* 0x000fe2000784c0ff */
[----:B------:R-:W2:Y:S01]  /*4260*/  MUFU.EX2 R31, R31 ;  /* 0x0000001f001f7308 */ /* 0x000ea20000000800 */
[----:B------:R-:W-:Y:S01]  /*4270*/  LOP3.LUT R4, R4, 0x1c0, RZ, 0xc0, !PT ;  /* 0x000001c004047812 */ /* 0x000fe200078ec0ff */
[--C-:B------:R-:W-:Y:S01]  /*4280*/  FFMA.FTZ R54, R54, UR11, -R10.reuse ;  /* 0x0000000b36367c23 */ /* 0x100fe2000801080a */
[----:B------:R-:W-:Y:S01]  /*4290*/  FFMA.FTZ R10, R55, UR11, -R10 ;  /* 0x0000000b370a7c23 */ /* 0x000fe2000801080a */
[----:B-1----:R-:W-:-:S02]  /*42a0*/  F2FP.F16.F32.PACK_AB R153, R27, R26 ;  /* 0x0000001a1b99723e */ /* 0x002fc400000000ff */
[----:B------:R-:W-:Y:S02]  /*42b0*/  LOP3.LUT R7, R4, 0x8, R7, 0xf8, !PT ;  /* 0x0000000804077812 */ /* 0x000fe400078ef807 */
[----:B------:R-:W-:Y:S01]  /*42c0*/  SHF.R.U32.HI R4, RZ, 0x3, R4 ;  /* 0x00000003ff047819 */ /* 0x000fe20000011604 */
[----:B------:R-:W-:Y:S01]  /*42d0*/  MUFU.EX2 R34, R34 ;  /* 0x0000002200227308 */ /* 0x000fe20000000800 */
[----:B------:R-:W-:Y:S02]  /*42e0*/  F2FP.F16.F32.PACK_AB R156, R33, R32 ;  /* 0x00000020219c723e */ /* 0x000fe400000000ff */
[----:B------:R-:W-:Y:S01]  /*42f0*/  LOP3.LUT R12, R7, R4, RZ, 0x3c, !PT ;  /* 0x00000004070c7212 */ /* 0x000fe200078e3cff */
[----:B------:R-:W-:Y:S01]  /*4300*/  FADD.FTZ R7, R24, R25 ;  /* 0x0000001918077221 */ /* 0x000fe20000010000 */
[----:B------:R-:W-:Y:S02]  /*4310*/  F2FP.F16.F32.PACK_AB R158, R37, R36 ;  /* 0x00000024259e723e */ /* 0x000fe400000000ff */
[----:B------:R-:W-:Y:S01]  /*4320*/  IADD3 R8, R12, R6, R13 ;  /* 0x000000060c087210 */ /* 0x000fe20007ffe00d */
[----:B------:R-:W-:Y:S01]  /*4330*/  FADD.FTZ R4, R28, R7 ;  /* 0x000000071c047221 */ /* 0x000fe20000010000 */
[----:B------:R-:W1:Y:S01]  /*4340*/  MUFU.EX2 R35, R35 ;  /* 0x0000002300237308 */ /* 0x000e620000000800 */
[----:B------:R-:W-:Y:S01]  /*4350*/  IMAD.MOV.U32 R12, RZ, RZ, 0x20 ;  /* 0x00000020ff0c7424 */ /* 0x000fe200078e00ff */
[----:B------:R-:W-:Y:S01]  /*4360*/  LEA R8, R8, UR41, 0x1 ;  /* 0x0000002908087c11 */ /* 0x000fe2000f8e08ff */
[----:B------:R-:W-:Y:S01]  /*4370*/  FADD.FTZ R7, R29, R4 ;  /* 0x000000041d077221 */ /* 0x000fe20000010000 */
[----:B--2---:R-:W-:-:S02]  /*4380*/  F2FP.F16.F32.PACK_AB R155, R31, R30 ;  /* 0x0000001e1f9b723e */ /* 0x004fc400000000ff */
[----:B------:R-:W-:Y:S01]  /*4390*/  SEL R12, R12, 0xffffffe0, !P1 ;  /* 0xffffffe00c0c7807 */ /* 0x000fe20004800000 */
[----:B------:R-:W-:Y:S01]  /*43a0*/  FADD.FTZ R4, R32, R7 ;  /* 0x0000000720047221 */ /* 0x000fe20000010000 */
[----:B------:R-:W-:Y:S01]  /*43b0*/  FADD.FTZ R7, R26, R27 ;  /* 0x0000001b1a077221 */ /* 0x000fe20000010000 */
[----:B------:R-:W2:Y:S01]  /*43c0*/  MUFU.EX2 R40, R40 ;  /* 0x0000002800287308 */ /* 0x000ea20000000800 */
[----:B------:R3:W-:Y:S01]  /*43d0*/  STSM.16.M88.4 [R8+0x26800], R152 ;  /* 0x0268009808007844 */ /* 0x0007e20000000200 */
[----:B------:R-:W-:Y:S01]  /*43e0*/  FADD.FTZ R13, R33, R4 ;  /* 0x00000004210d7221 */ /* 0x000fe20000010000 */
[----:B------:R-:W-:-:S03]  /*43f0*/  FADD.FTZ R4, R30, R7 ;  /* 0x000000071e047221 */ /* 0x000fc60000010000 */
[----:B------:R-:W-:Y:S01]  /*4400*/  FADD.FTZ R6, R36, R13 ;  /* 0x0000000d24067221 */ /* 0x000fe20000010000 */
[----:B------:R-:W-:Y:S01]  /*4410*/  FADD.FTZ R7, R31, R4 ;  /* 0x000000041f077221 */ /* 0x000fe20000010000 */
[----:B------:R-:W4:Y:S01]  /*4420*/  MUFU.EX2 R38, R38 ;  /* 0x0000002600267308 */ /* 0x000f220000000800 */
[----:B-1----:R-:W-:Y:S01]  /*4430*/  F2FP.F16.F32.PACK_AB R157, R35, R34 ;  /* 0x00000022239d723e */ /* 0x002fe200000000ff */
[----:B------:R-:W-:Y:S01]  /*4440*/  FADD.FTZ R13, R37, R6 ;  /* 0x00000006250d7221 */ /* 0x000fe20000010000 */
[----:B------:R-:W-:-:S04]  /*4450*/  FADD.FTZ R4, R34, R7 ;  /* 0x0000000722047221 */ /* 0x000fc80000010000 */
[----:B------:R-:W-:Y:S01]  /*4460*/  FADD.FTZ R7, R35, R4 ;  /* 0x0000000423077221 */ /* 0x000fe20000010000 */
[----:B------:R-:W1:Y:S01]  /*4470*/  MUFU.EX2 R41, R41 ;  /* 0x0000002900297308 */ /* 0x000e620000000800 */
[----:B--2---:R-:W-:-:S07]  /*4480*/  FADD.FTZ R6, R40, R13 ;  /* 0x0000000d28067221 */ /* 0x004fce0000010000 */
[----:B------:R-:W2:Y:S01]  /*4490*/  MUFU.EX2 R39, R39 ;  /* 0x0000002700277308 */ /* 0x000ea20000000800 */
[----:B----4-:R-:W-:Y:S01]  /*44a0*/  FADD.FTZ R4, R38, R7 ;  /* 0x0000000726047221 */ /* 0x010fe20000010000 */
[----:B------:R-:W-:-:S06]  /*44b0*/  VIADD R7, R8, 0x26840 ;  /* 0x0002684008077836 */ /* 0x000fcc0000000000 */
[----:B------:R-:W4:Y:S01]  /*44c0*/  MUFU.EX2 R42, R42 ;  /* 0x0000002a002a7308 */ /* 0x000f220000000800 */
[C---:B-1----:R-:W-:Y:S01]  /*44d0*/  FADD.FTZ R17, R41.reuse, R6 ;  /* 0x0000000629117221 */ /* 0x042fe20000010000 */
[----:B------:R-:W-:Y:S01]  /*44e0*/  VIADD R6, R8, 0x26800 ;  /* 0x0002680008067836 */ /* 0x000fe20000000000 */
[----:B------:R-:W-:-:S04]  /*44f0*/  F2FP.F16.F32.PACK_AB R160, R41, R40 ;  /* 0x0000002829a0723e */ /* 0x000fc800000000ff */
[C---:B------:R-:W-:Y:S01]  /*4500*/  @P2 IADD3 R7, R6.reuse, -0x40, RZ ;  /* 0xffffffc006072810 */ /* 0x040fe20007ffe0ff */
[----:B------:R-:W1:Y:S01]  /*4510*/  MUFU.EX2 R43, R43 ;  /* 0x0000002b002b7308 */ /* 0x000e620000000800 */
[C---:B--2---:R-:W-:Y:S01]  /*4520*/  FADD.FTZ R15, R39.reuse, R4 ;  /* 0x00000004270f7221 */ /* 0x044fe20000010000 */
[----:B------:R-:W-:Y:S01]  /*4530*/  IMAD.IADD R6, R6, 0x1, R12 ;  /* 0x0000000106067824 */ /* 0x000fe200078e020c */
[----:B------:R-:W-:-:S05]  /*4540*/  F2FP.F16.F32.PACK_AB R159, R39, R38 ;  /* 0x00000026279f723e */ /* 0x000fca00000000ff */
[----:B------:R-:W2:Y:S01]  /*4550*/  MUFU.EX2 R44, R44 ;  /* 0x0000002c002c7308 */ /* 0x000ea20000000800 */
[----:B----4-:R-:W-:Y:S01]  /*4560*/  FADD.FTZ R4, R42, R15 ;  /* 0x0000000f2a047221 */ /* 0x010fe20000010000 */
[----:B------:R3:W-:Y:S06]  /*4570*/  STSM.16.M88.4 [R6], R156 ;  /* 0x0000009c06007844 */ /* 0x0007ec0000000200 */
[----:B------:R-:W-:Y:S01]  /*4580*/  MUFU.EX2 R46, R46 ;  /* 0x0000002e002e7308 */ /* 0x000fe20000000800 */
[C---:B-1----:R-:W-:Y:S01]  /*4590*/  FADD.FTZ R15, R43.reuse, R4 ;  /* 0x000000042b0f7221 */ /* 0x042fe20000010000 */
[----:B------:R-:W-:Y:S01]  /*45a0*/  IMAD.IADD R4, R12, 0x1, R7 ;  /* 0x000000010c047824 */ /* 0x000fe200078e0207 */
[----:B------:R-:W-:-:S05]  /*45b0*/  F2FP.F16.F32.PACK_AB R161, R43, R42 ;  /* 0x0000002a2ba1723e */ /* 0x000fca00000000ff */
[----:B------:R-:W1:Y:S01]  /*45c0*/  MUFU.EX2 R45, R45 ;  /* 0x0000002d002d7308 */ /* 0x000e620000000800 */
[----:B--2---:R-:W-:-:S07]  /*45d0*/  FADD.FTZ R12, R44, R17 ;  /* 0x000000112c0c7221 */ /* 0x004fce0000010000 */
[----:B------:R-:W2:Y:S08]  /*45e0*/  MUFU.EX2 R47, R47 ;  /* 0x0000002f002f7308 */ /* 0x000eb00000000800 */
[----:B------:R-:W-:Y:S01]  /*45f0*/  MUFU.EX2 R48, R48 ;  /* 0x0000003000307308 */ /* 0x000fe20000000800 */
[C---:B-1----:R-:W-:Y:S01]  /*4600*/  F2FP.F16.F32.PACK_AB R162, R45.reuse, R44 ;  /* 0x0000002c2da2723e */ /* 0x042fe200000000ff */
[----:B------:R-:W-:-:S06]  /*4610*/  FADD.FTZ R45, R45, R12 ;  /* 0x0000000c2d2d7221 */ /* 0x000fcc0000010000 */
[----:B------:R-:W1:Y:S01]  /*4620*/  MUFU.EX2 R49, R49 ;  /* 0x0000003100317308 */ /* 0x000e620000000800 */
[----:B--2---:R-:W-:-:S05]  /*4630*/  F2FP.F16.F32.PACK_AB R163, R47, R46 ;  /* 0x0000002e2fa3723e */ /* 0x004fca00000000ff */
[----:B------:R3:W-:Y:S02]  /*4640*/  STSM.16.M88.4 [R7], R160 ;  /* 0x000000a007007844 */ /* 0x0007e40000000200 */
[----:B------:R-:W-:Y:S08]  /*4650*/  MUFU.EX2 R50, R50 ;  /* 0x0000003200327308 */ /* 0x000ff00000000800 */
[----:B------:R-:W2:Y:S01]  /*4660*/  MUFU.EX2 R51, R51 ;  /* 0x0000003300337308 */ /* 0x000ea20000000800 */
[----:B-1----:R-:W-:Y:S01]  /*4670*/  F2FP.F16.F32.PACK_AB R164, R49, R48 ;  /* 0x0000003031a4723e */ /* 0x002fe200000000ff */
[----:B------:R-:W-:-:S04]  /*4680*/  FADD.FTZ R48, R48, R45 ;  /* 0x0000002d30307221 */ /* 0x000fc80000010000 */
[----:B------:R-:W-:Y:S02]  /*4690*/  FADD.FTZ R49, R49, R48 ;  /* 0x0000003031317221 */ /* 0x000fe40000010000 */
[----:B------:R-:W1:Y:S08]  /*46a0*/  MUFU.EX2 R52, R52 ;  /* 0x0000003400347308 */ /* 0x000e700000000800 */
[----:B------:R-:W-:Y:S01]  /*46b0*/  MUFU.EX2 R54, R54 ;  /* 0x0000003600367308 */ /* 0x000fe20000000800 */
[----:B--2---:R-:W-:-:S07]  /*46c0*/  F2FP.F16.F32.PACK_AB R165, R51, R50 ;  /* 0x0000003233a5723e */ /* 0x004fce00000000ff */
[----:B------:R2:W4:Y:S01]  /*46d0*/  MUFU.EX2 R13, R10 ;  /* 0x0000000a000d7308 */ /* 0x0005220000000800 */
[----:B-1----:R-:W-:Y:S01]  /*46e0*/  F2FP.F16.F32.PACK_AB R166, R11, R52 ;  /* 0x000000340ba6723e */ /* 0x002fe200000000ff */
[----:B--2---:R-:W-:-:S04]  /*46f0*/  FADD.FTZ R10, R46, R15 ;  /* 0x0000000f2e0a7221 */ /* 0x004fc80000010000 */
[----:B------:R-:W-:Y:S01]  /*4700*/  FADD.FTZ R47, R47, R10 ;  /* 0x0000000a2f2f7221 */ /* 0x000fe20000010000 */
[----:B------:R-:W-:-:S03]  /*4710*/  FADD.FTZ R10, R52, R49 ;  /* 0x00000031340a7221 */ /* 0x000fc60000010000 */
[----:B------:R-:W-:Y:S01]  /*4720*/  FADD.FTZ R50, R50, R47 ;  /* 0x0000002f32327221 */ /* 0x000fe20000010000 */
[----:B----4-:R-:W-:Y:S01]  /*4730*/  F2FP.F16.F32.PACK_AB R167, R13, R54 ;  /* 0x000000360da7723e */ /* 0x010fe200000000ff */
[----:B------:R-:W-:Y:S02]  /*4740*/  FADD.FTZ R10, R11, R10 ;  /* 0x0000000a0b0a7221 */ /* 0x000fe40000010000 */
[----:B------:R-:W-:Y:S02]  /*4750*/  FADD.FTZ R51, R51, R50 ;  /* 0x0000003233337221 */ /* 0x000fe40000010000 */
[----:B------:R3:W-:Y:S02]  /*4760*/  STSM.16.M88.4 [R4], R164 ;  /* 0x000000a404007844 */ /* 0x0007e40000000200 */
[----:B------:R-:W-:-:S04]  /*4770*/  FADD.FTZ R54, R54, R51 ;  /* 0x0000003336367221 */ /* 0x000fc80000010000 */
[----:B------:R-:W-:Y:S01]  /*4780*/  FADD.FTZ R11, R13, R54 ;  /* 0x000000360d0b7221 */ /* 0x000fe20000010000 */
[----:B------:R-:W-:Y:S06]  /*4790*/  @!P0 BRA `(.L_x_3234) ;  /* 0x0000000000048947 */ /* 0x000fec0003800000 */
[----:B------:R-:W-:Y:S01]  /*47a0*/  BPT.TRAP 0x1 ;  /* 0x000000040000795c */ /* 0x000fe20000300000 */
.L_x_3234:
[----:B------:R1:W2:Y:S01]  /*47b0*/  SYNCS.PHASECHK.TRANS64.TRYWAIT P1, [UR41+0x28c50], R9 ;  /* 0x028c5009ff0075a7 */ /* 0x0002a20008020169 */
[----:B------:R-:W-:Y:S05]  /*47c0*/  @!P0 BRA `(.L_x_3235) ;  /* 0x0000000000048947 */ /* 0x000fea0003800000 */
[----:B------:R-:W-:Y:S01]  /*47d0*/  BPT.TRAP 0x1 ;  /* 0x000000040000795c */ /* 0x000fe20000300000 */
.L_x_3235:
[----:B------:R-:W-:Y:S01]  /*47e0*/  ULOP3.LUT UR24, UR45, 0x2000000, URZ, 0xfc, !UPT ;  /* 0x020000002d187892 */ /* 0x000fe2000f8efc3f */
[----:B--2---:R-:W-:Y:S11]  /*47f0*/  @P1 BRA `(.L_x_3236) ;  /* 0x0000000000081947 */ /* 0x004ff60003800000 */
[----:B------:R-:W2:Y:S02]  /*4800*/  SYNCS.PHASECHK.TRANS64.TRYWAIT P1, [UR41+0x28c50], R9 ;  /* 0x028c5009ff0075a7 */ /* 0x000ea40008020169 */
[----:B--2---:R-:W-:Y:S05]  /*4810*/  @!P1 BRA `(.L_x_3237) ;  /* 0x0000008400989947 */ /* 0x004fea0003800000 */
.L_x_3236:
[----:B------:R-:W-:Y:S01]  /*4820*/  WARPGROUP.ARRIVE ;  /* 0x00000000000079c5 */ /* 0x000fe20000000000 */
[----:B------:R-:W-:Y:S01]  /*4830*/  UMOV UR14, UR24 ;  /* 0x00000018000e7c82 */ /* 0x000fe20008000000 */
[----:B------:R-:W-:Y:S01]  /*4840*/  UMOV UR15, 0x40000040 ;  /* 0x40000040000f7882 */ /* 0x000fe20000000000 */
[----:B------:R-:W-:-:S03]  /*4850*/  UIADD3 UR4, UR24, 0x80, URZ ;  /* 0x0000008018047890 */ /* 0x000fc6000fffe03f */
[----:B------:R-:W-:Y:S01]  /*4860*/  HGMMA.64x256x16.F32 R24, R152, gdesc[UR12].tnspB, RZ, !UPT, gsb0 ;  /* 0x43e0000c98187df0 */ /* 0x000fe2000c0008ff */
[----:B------:R-:W-:-:S03]  /*4870*/  UMOV UR15, 0x40000040 ;  /* 0x40000040000f7882 */ /* 0x000fc60000000000 */
[----:B------:R-:W-:Y:S01]  /*4880*/  UMOV UR14, UR4 ;  /* 0x00000004000e7c82 */ /* 0x000fe20008000000 */
[----:B------:R-:W-:Y:S01]  /*4890*/  UIADD3 UR4, UR24, 0x100, URZ ;  /* 0x0000010018047890 */ /* 0x000fe2000fffe03f */
[----:B------:R-:W-:Y:S02]  /*48a0*/  WARPGROUP.DEPBAR.LE gsb0, 0x0 ;  /* 0x00008000000079c5 */ /* 0x000fe40000010000 */
[----:B------:R-:W-:-:S15]  /*48b0*/  WARPGROUP.ARRIVE ;  /* 0x00000000000079c5 */ /* 0x000fde0000000000 */
[----:B------:R-:W-:-:S05]  /*48c0*/  NOP ;  /* 0x0000000000007918 */ /* 0x000fca0000000000 */
[----:B------:R-:W-:Y:S01]  /*48d0*/  HGMMA.64x256x16.F32 R24, R156, gdesc[UR12].tnspB, R24, gsb0 ;  /* 0x43e0000c9c187df0 */ /* 0x000fe20008000818 */
[----:B------:R-:W-:Y:S01]  /*48e0*/  UMOV UR14, UR4 ;  /* 0x00000004000e7c82 */ /* 0x000fe20008000000 */
[----:B------:R-:W-:Y:S01]  /*48f0*/  UMOV UR15, 0x40000040 ;  /* 0x40000040000f7882 */ /* 0x000fe20000000000 */
[----:B------:R-:W-:Y:S01]  /*4900*/  UIADD3 UR4, UR24, 0x180, URZ ;  /* 0x0000018018047890 */ /* 0x000fe2000fffe03f */
[----:B------:R-:W-:Y:S02]  /*4910*/  WARPGROUP.DEPBAR.LE gsb0, 0x0 ;  /* 0x00008000000079c5 */ /* 0x000fe40000010000 */
[----:B------:R-:W-:-:S15]  /*4920*/  WARPGROUP.ARRIVE ;  /* 0x00000000000079c5 */ /* 0x000fde0000000000 */
[----:B------:R-:W-:-:S07]  /*4930*/  NOP ;  /* 0x0000000000007918 */ /* 0x000fce0000000000 */
[----:B------:R-:W-:Y:S01]  /*4940*/  HGMMA.64x256x16.F32 R24, R160, gdesc[UR12].tnspB, R24, gsb0 ;  /* 0x43e0000ca0187df0 */ /* 0x000fe20008000818 */
[----:B------:R-:W-:Y:S01]  /*4950*/  UMOV UR14, UR4 ;  /* 0x00000004000e7c82 */ /* 0x000fe20008000000 */
[----:B------:R-:W-:Y:S01]  /*4960*/  UMOV UR15, 0x40000040 ;  /* 0x40000040000f7882 */ /* 0x000fe20000000000 */
[----:B------:R-:W-:Y:S01]  /*4970*/  UMOV UR4, URZ ;  /* 0x0000003f00047c82 */ /* 0x000fe20008000000 */
[----:B------:R-:W-:Y:S02]  /*4980*/  WARPGROUP.DEPBAR.LE gsb0, 0x0 ;  /* 0x00008000000079c5 */ /* 0x000fe40000010000 */
[----:B------:R-:W-:-:S15]  /*4990*/  WARPGROUP.ARRIVE ;  /* 0x00000000000079c5 */ /* 0x000fde0000000000 */
[----:B------:R-:W-:-:S07]  /*49a0*/  NOP ;  /* 0x0000000000007918 */ /* 0x000fce0000000000 */
[----:B------:R-:W-:Y:S03]  /*49b0*/  HGMMA.64x256x16.F32 R24, R164, gdesc[UR12].tnspB, R24, gsb0 ;  /* 0x43e0000ca4187df0 */ /* 0x000fe60008000818 */
[----:B------:R-:W-:Y:S02]  /*49c0*/  WARPGROUP.DEPBAR.LE gsb0, 0x0 ;  /* 0x00008000000079c5 */ /* 0x000fe40000010000 */
[----:B------:R-:W-:Y:S01]  /*49d0*/  @!PT LDS RZ, [RZ] ;  /* 0x00000000fffff984 */ /* 0x000fe20000000800 */
[----:B------:R-:W-:Y:S01]  /*49e0*/  @!PT LDS RZ, [RZ] ;  /* 0x00000000fffff984 */ /* 0x000fe20000000800 */
[----:B------:R-:W-:Y:S01]  /*49f0*/  @!PT LDS RZ, [RZ] ;  /* 0x00000000fffff984 */ /* 0x000fe20000000800 */
[----:B------:R-:W-:Y:S01]  /*4a00*/  @!PT LDS RZ, [RZ] ;  /* 0x00000000fffff984 */ /* 0x000fe20000000800 */
[----:B------:R4:W-:Y:S06]  /*4a10*/  MEMBAR.ALL.CTA ;  /* 0x0000000000007992 */ /* 0x0009ec0000008000 */
[----:B----4-:R-:W4:Y:S02]  /*4a20*/  FENCE.VIEW.ASYNC.S ;  /* 0x00000000000073c6 */ /* 0x010f240000000000 */
[----:B----4-:R-:W-:Y:S01]  /*4a30*/  NOP ;  /* 0x0000000000007918 */ /* 0x010fe20000000000 */
[----:B------:R-:W-:Y:S06]  /*4a40*/  BAR.ARV 0xe, 0x100 ;  /* 0x0384000000007b1d */ /* 0x000fec0000002000 */
[----:B------:R-:W-:Y:S05]  /*4a50*/  @!P0 BRA `(.L_x_3238) ;  /* 0x0000000000048947 */ /* 0x000fea0003800000 */
[----:B------:R-:W-:Y:S01]  /*4a60*/  BPT.TRAP 0x1 ;  /* 0x000000040000795c */ /* 0x000fe20000300000 */
.L_x_3238:
[----:B------:R-:W-:Y:S02]  /*4a70*/  UIADD3 UR44, UR44, -0x2, URZ ;  /* 0xfffffffe2c2c7890 */ /* 0x000fe4000fffe03f */
[----:B------:R-:W-:Y:S02]  /*4a80*/  UIADD3 UR5, UR41, 0x28c60, URZ ;  /* 0x00028c6029057890 */ /* 0x000fe4000fffe03f */
[----:B------:R-:W-:Y:S02]  /*4a90*/  UISETP.GE.AND UP0, UPT, UR44, UR40, UPT ;  /* 0x000000282c00728c */ /* 0x000fe4000bf06270 */
[----:B------:R-:W-:-:S04]  /*4aa0*/  UPRMT UR5, UR42, 0x654, UR5 ;  /* 0x000006542a057896 */ /* 0x000fc80008000005 */
[----:B------:R-:W-:-:S05]  /*4ab0*/  PLOP3.LUT P1, PT, PT, PT, UP0, 0x80, 0x0 ;  /* 0x000000000000781c */ /* 0x000fca0003f2f008 */
[----:B------:R-:W-:Y:S08]  /*4ac0*/  SYNCS.ARRIVE.TRANS64.RED.A1T0 RZ, [UR5], RZ ;  /* 0x000000ffffff79a7 */ /* 0x000ff00008100405 */
[----:B------:R-:W-:Y:S05]  /*4ad0*/  @!P1 BRA `(.L_x_3239) ;  /* 0x0000001800409947 */ /* 0x000fea0003800000 */
[----:B------:R-:W-:Y:S01]  /*4ae0*/  UMOV UR4, URZ ;  /* 0x0000003f00047c82 */ /* 0x000fe20008000000 */
[----:B------:R-:W-:Y:S01]  /*4af0*/  UMOV UR5, URZ ;  /* 0x0000003f00057c82 */ /* 0x000fe20008000000 */
[----:B------:R-:W-:-:S05]  /*4b00*/  ULDC UR27, c[0x0][0x988] ;  /* 0x00026200001b7ab9 */ /* 0x000fca0000000800 */
.L_x_3250:
[----:B------:R-:W-:Y:S01]  /*4b10*/  UIADD3 UR7, UR5, 0x1, URZ ;  /* 0x0000000105077890 */ /* 0x000fe2000fffe03f */
[----:B012---:R-:W-:Y:S01]  /*4b20*/  IMAD.U32 R9, RZ, RZ, UR44 ;  /* 0x0000002cff097e24 */ /* 0x007fe2000f8e00ff */
[----:B------:R-:W-:Y:S02]  /*4b30*/  UIADD3 UR44, UR44, -0x1, URZ ;  /* 0xffffffff2c2c7890 */ /* 0x000fe4000fffe03f */
[----:B------:R-:W-:Y:S02]  /*4b40*/  UISETP.NE.AND UP0, UPT, UR7, 0x2, UPT ;  /* 0x000000020700788c */ /* 0x000fe4000bf05270 */
[----:B------:R-:W-:Y:S02]  /*4b50*/  ISETP.GT.AND P1, PT, R9, UR40, PT ;  /* 0x0000002809007c0c */ /* 0x000fe4000bf24270 */
[----:B------:R-:W-:Y:S02]  /*4b60*/  USEL UR10, URZ, 0x1, UP0 ;  /* 0x000000013f0a7887 */ /* 0x000fe40008000000 */
[----:B------:R-:W-:-:S02]  /*4b70*/  USEL UR25, UR7, URZ, UP0 ;  /* 0x0000003f07197287 */ /* 0x000fc40008000000 */
[----:B------:R-:W-:Y:S01]  /*4b80*/  ULOP3.LUT UR4, UR4, UR10, URZ, 0x3c, !UPT ;  /* 0x0000000a04047292 */ /* 0x000fe2000f8e3c3f */
[----:B------:R-:W-:Y:S11]  /*4b90*/  @!P0 BRA `(.L_x_3240) ;  /* 0x0000000000048947 */ /* 0x000ff60003800000 */
[----:B------:R-:W-:Y:S01]  /*4ba0*/  BPT.TRAP 0x1 ;  /* 0x000000040000795c */ /* 0x000fe20000300000 */
.L_x_3240:
[----:B------:R-:W-:Y:S01]  /*4bb0*/  ULEA UR26, UR25, UR41, 0x3 ;  /* 0x00000029191a7291 */ /* 0x000fe2000f8e183f */
[----:B------:R-:W-:-:S04]  /*4bc0*/  MOV R9, UR4 ;  /* 0x0000000400097c02 */ /* 0x000fc80008000f00 */
[----:B------:R-:W-:-:S04]  /*4bd0*/  SHF.L.U32 R9, R9, 0x1f, RZ ;  /* 0x0000001f09097819 */ /* 0x000fc800000006ff */
[----:B------:R0:W1:Y:S01]  /*4be0*/  SYNCS.PHASECHK.TRANS64.TRYWAIT P2, [UR26+0x28c30], R9 ;  /* 0x028c3009ff0075a7 */ /* 0x000062000804015a */
[----:B------:R-:W-:Y:S05]  /*4bf0*/  @!P0 BRA `(.L_x_3241) ;  /* 0x0000000000048947 */ /* 0x000fea0003800000 */
[----:B------:R-:W-:Y:S01]  /*4c00*/  BPT.TRAP 0x1 ;  /* 0x000000040000795c */ /* 0x000fe20000300000 */
.L_x_3241:
[----:B-1----:R-:W-:Y:S05]  /*4c10*/  @P2 BRA `(.L_x_3242) ;  /* 0x0000000000082947 */ /* 0x002fea0003800000 */
[----:B------:R-:W1:Y:S02]  /*4c20*/  SYNCS.PHASECHK.TRANS64.TRYWAIT P2, [UR26+0x28c30], R9 ;  /* 0x028c3009ff0075a7 */ /* 0x000e64000804015a */
[----:B-1----:R-:W-:Y:S05]  /*4c30*/  @!P2 BRA `(.L_x_3243) ;  /* 0x0000008000a8a947 */ /* 0x002fea0003800000 */
.L_x_3242:
[----:B------:R-:W-:Y:S01]  /*4c40*/  ULEA UR10, UR25, UR6, 0x9 ;  /* 0x00000006190a7291 */ /* 0x000fe2000f8e483f */
[----:B---3--:R-:W-:Y:S01]  /*4c50*/  WARPGROUP.ARRIVE ;  /* 0x00000000000079c5 */ /* 0x008fe20000000000 */
[----:B------:R-:W-:Y:S01]  /*4c60*/  UMOV UR11, 0x40000040 ;  /* 0x40000040000b7882 */ /* 0x000fe20000000000 */
[----:B------:R-:W-:Y:S01]  /*4c70*/  UMOV UR15, 0x40000040 ;  /* 0x40000040000f7882 */ /* 0x000fe20000000000 */
[----:B------:R-:W-:Y:S02]  /*4c80*/  UIADD3 UR14, UR10, 0x2, URZ ;  /* 0x000000020a0e7890 */ /* 0x000fe4000fffe03f */
[----:B------:R-:W-:Y:S01]  /*4c90*/  UIADD3 UR18, UR10, 0x4, URZ ;  /* 0x000000040a127890 */ /* 0x000fe2000fffe03f */
[----:B------:R-:W-:Y:S02]  /*4ca0*/  UMOV UR19, 0x40000040 ;  /* 0x4000004000137882 */ /* 0x000fe40000000000 */
[----:B------:R-:W-:Y:S01]  /*4cb0*/  HGMMA.64x64x16.F32 R152, gdesc[UR8], RZ, !UPT, gsb0 ;  /* 0x00e00000089879f0 */ /* 0x000fe2000c0008ff */
[----:B------:R-:W-:Y:S01]  /*4cc0*/  UIADD3 UR22, UR10, 0x6, URZ ;  /* 0x000000060a167890 */ /* 0x000fe2000fffe03f */
[----:B------:R-:W-:Y:S01]  /*4cd0*/  UMOV UR23, 0x40000040 ;  /* 0x4000004000177882 */ /* 0x000fe20000000000 */
[----:B------:R-:W-:-:S02]  /*4ce0*/  WARPGROUP.DEPBAR.LE gsb0, 0x0 ;  /* 0x00008000000079c5 */ /* 0x000fc40000010000 */
        /* <DEDUP_REMOVED lines=11> */
.L_x_3244:
[----:B-1----:R-:W-:Y:S01]  /*4da0*/  FMNMX.FTZ R12, R152, R3, !PT ;  /* 0x00000003980c7209 */ /* 0x002fe20007810000 */
[----:B------:R-:W-:Y:S01]  /*4db0*/  UMOV UR11, UR27 ;  /* 0x0000001b000b7c82 */ /* 0x000fe20008000000 */
[----:B------:R-:W-:Y:S01]  /*4dc0*/  ISETP.NE.AND P2, PT, R0, RZ, PT ;  /* 0x000000ff0000720c */ /* 0x000fe20003f45270 */
[----:B------:R-:W-:Y:S01]  /*4dd0*/  UIADD3 UR7, UR26, 0x28c40, URZ ;  /* 0x00028c401a077890 */ /* 0x000fe2000fffe03f */
[----:B------:R-:W-:-:S03]  /*4de0*/  FMNMX.FTZ R13, R153, R12, !PT ;  /* 0x0000000c990d7209 */ /* 0x000fc60007810000 */
[----:B------:R-:W-:Y:S01]  /*4df0*/  UPRMT UR7, UR42, 0x654, UR7 ;  /* 0x000006542a077896 */ /* 0x000fe20008000007 */
[----:B------:R-:W-:-:S04]  /*4e00*/  FMNMX.FTZ R12, R156, R13, !PT ;  /* 0x0000000d9c0c7209 */ /* 0x000fc80007810000 */
[----:B------:R-:W-:-:S04]  /*4e10*/  FMNMX.FTZ R13, R157, R12, !PT ;  /* 0x0000000c9d0d7209 */ /* 0x000fc80007810000 */
[----:B------:R-:W-:Y:S01]  /*4e20*/  FMNMX.FTZ R12, R160, R13, !PT ;  /* 0x0000000da00c7209 */ /* 0x000fe20007810000 */
[----:B------:R-:W-:Y:S03]  /*4e30*/  SYNCS.ARRIVE.TRANS64.RED.A1T0 RZ, [UR7], RZ ;  /* 0x000000ffffff79a7 */ /* 0x000fe60008100407 */
[----:B------:R-:W-:-:S04]  /*4e40*/  FMNMX.FTZ R13, R161, R12, !PT ;  /* 0x0000000ca10d7209 */ /* 0x000fc80007810000 */
        /* <DEDUP_REMOVED lines=9> */
[----:B------:R-:W-:-:S05]  /*4ee0*/  FMNMX.FTZ R15, R181, R12, !PT ;  /* 0x0000000cb50f7209 */ /* 0x000fca0007810000 */
[----:B------:R-:W1:Y:S02]  /*4ef0*/  SHFL.BFLY PT, R12, R15, 0x2, 0x1f ;  /* 0x0c401f000f0c7f89 */ /* 0x000e6400000e0000 */
        /* <DEDUP_REMOVED lines=10> */
[----:B------:R-:W-:-:S03]  /*4fa0*/  FMNMX.FTZ R13, R167, R14, !PT ;  /* 0x0000000ea70d7209 */ /* 0x000fc60007810000 */
[----:B------:R-:W-:Y:S01]  /*4fb0*/  FMUL.FTZ R184, R12, UR11 ;  /* 0x0000000b0cb87c20 */ /* 0x000fe20008410000 */
[----:B------:R-:W-:Y:S01]  /*4fc0*/  FMNMX.FTZ R14, R170, R13, !PT ;  /* 0x0000000daa0e7209 */ /* 0x000fe20007810000 */
[----:B------:R-:W-:Y:S02]  /*4fd0*/  FADD.FTZ R3, -R12, R3 ;  /* 0x000000030c037221 */ /* 0x000fe40000010100 */
[--C-:B------:R-:W-:Y:S01]  /*4fe0*/  FFMA.FTZ R152, R152, UR11, -R184.reuse ;  /* 0x0000000b98987c23 */ /* 0x100fe200080108b8 */
[----:B------:R-:W-:Y:S01]  /*4ff0*/  FMNMX.FTZ R13, R171, R14, !PT ;  /* 0x0000000eab0d7209 */ /* 0x000fe20007810000 */
[----:B------:R-:W-:Y:S01]  /*5000*/  FMUL.FTZ R3, R3, UR11 ;  /* 0x0000000b03037c20 */ /* 0x000fe20008410000 */
[--C-:B------:R-:W-:Y:S01]  /*5010*/  FFMA.FTZ R19, R156, UR11, -R184.reuse ;  /* 0x0000000b9c137c23 */ /* 0x100fe200080108b8 */
[--C-:B------:R-:W-:Y:S01]  /*5020*/  FFMA.FTZ R156, R160, UR11, -R184.reuse ;  /* 0x0000000ba09c7c23 */ /* 0x100fe200080108b8 */
[----:B------:R-:W-:Y:S01]  /*5030*/  FMNMX.FTZ R14, R174, R13, !PT ;  /* 0x0000000dae0e7209 */ /* 0x000fe20007810000 */
[--C-:B------:R-:W-:Y:S01]  /*5040*/  FFMA.FTZ R13, R153, UR11, -R184.reuse ;  /* 0x0000000b990d7c23 */ /* 0x100fe200080108b8 */
[----:B------:R-:W-:Y:S01]  /*5050*/  MUFU.EX2 R152, R152 ;  /* 0x0000009800987308 */ /* 0x000fe20000000800 */
[--C-:B------:R-:W-:Y:S01]  /*5060*/  FFMA.FTZ R17, R161, UR11, -R184.reuse ;  /* 0x0000000ba1117c23 */ /* 0x100fe200080108b8 */
[----:B------:R-:W-:Y:S01]  /*5070*/  FMNMX.FTZ R15, R175, R14, !PT ;  /* 0x0000000eaf0f7209 */ /* 0x000fe20007810000 */
[--C-:B------:R-:W-:Y:S01]  /*5080*/  FFMA.FTZ R160, R168, UR11, -R184.reuse ;  /* 0x0000000ba8a07c23 */ /* 0x100fe200080108b8 */
[--C-:B------:R-:W-:Y:S01]  /*5090*/  FFMA.FTZ R23, R173, UR11, -R184.reuse ;  /* 0x0000000bad177c23 */ /* 0x100fe200080108b8 */
[--C-:B------:R-:W-:Y:S01]  /*50a0*/  FFMA.FTZ R180, R180, UR11, -R184.reuse ;  /* 0x0000000bb4b47c23 */ /* 0x100fe200080108b8 */
[----:B------:R-:W-:Y:S01]  /*50b0*/  FMNMX.FTZ R14, R178, R15, !PT ;  /* 0x0000000fb20e7209 */ /* 0x000fe20007810000 */
[----:B------:R-:W-:Y:S01]  /*50c0*/  FFMA.FTZ R181, R181, UR11, -R184 ;  /* 0x0000000bb5b57c23 */ /* 0x000fe200080108b8 */
[----:B------:R-:W1:Y:S02]  /*50d0*/  MUFU.EX2 R3, R3 ;  /* 0x0000000300037308 */ /* 0x000e640000000800 */
[----:B------:R-:W-:-:S04]  /*50e0*/  FMNMX.FTZ R15, R179, R14, !PT ;  /* 0x0000000eb30f7209 */ /* 0x000fc80007810000 */
[----:B------:R-:W-:Y:S01]  /*50f0*/  FMNMX.FTZ R16, R182, R15, !PT ;  /* 0x0000000fb6107209 */ /* 0x000fe20007810000 */
[--C-:B------:R-:W-:Y:S01]  /*5100*/  FFMA.FTZ R15, R157, UR11, -R184.reuse ;  /* 0x0000000b9d0f7c23 */ /* 0x100fe200080108b8 */
[----:B------:R-:W2:Y:S02]  /*5110*/  MUFU.EX2 R13, R13 ;  /* 0x0000000d000d7308 */ /* 0x000ea40000000800 */
[----:B------:R-:W-:Y:S01]  /*5120*/  FMNMX.FTZ R18, R183, R16, !PT ;  /* 0x00000010b7127209 */ /* 0x000fe20007810000 */
[--C-:B------:R-:W-:Y:S01]  /*5130*/  FFMA.FTZ R16, R164, UR11, -R184.reuse ;  /* 0x0000000ba4107c23 */ /* 0x100fe200080108b8 */
[----:B------:R-:W-:-:S03]  /*5140*/  FFMA.FTZ R164, R176, UR11, -R184 ;  /* 0x0000000bb0a47c23 */ /* 0x000fc600080108b8 */
[----:B------:R-:W3:Y:S01]  /*5150*/  SHFL.BFLY PT, R21, R18, 0x2, 0x1f ;  /* 0x0c401f0012157f89 */ /* 0x000ee200000e0000 */
[----:B------:R4:W-:Y:S01]  /*5160*/  MUFU.EX2 R14, R19 ;  /* 0x00000013000e7308 */ /* 0x0009e20000000800 */
[----:B-1----:R-:W-:Y:S01]  /*5170*/  FFMA.FTZ R10, R3, R10, R152 ;  /* 0x0000000a030a7223 */ /* 0x002fe20000010098 */
[-C--:B------:R-:W-:Y:S01]  /*5180*/  FMUL.FTZ R24, R24, R3.reuse ;  /* 0x0000000318187220 */ /* 0x080fe20000410000 */
[-C--:B------:R-:W-:Y:S01]  /*5190*/  FMUL.FTZ R25, R25, R3.reuse ;  /* 0x0000000319197220 */ /* 0x080fe20000410000 */
[-C--:B------:R-:W-:Y:S01]  /*51a0*/  FMUL.FTZ R28, R28, R3.reuse ;  /* 0x000000031c1c7220 */ /* 0x080fe20000410000 */
[-C--:B------:R-:W-:Y:S01]  /*51b0*/  FMUL.FTZ R29, R29, R3.reuse ;  /* 0x000000031d1d7220 */ /* 0x080fe20000410000 */
[-C--:B------:R-:W-:Y:S01]  /*51c0*/  FMUL.FTZ R32, R32, R3.reuse ;  /* 0x0000000320207220 */ /* 0x080fe20000410000 */
[-C--:B------:R-:W-:Y:S01]  /*51d0*/  FMUL.FTZ R33, R33, R3.reuse ;  /* 0x0000000321217220 */ /* 0x080fe20000410000 */
[----:B------:R-:W-:Y:S01]  /*51e0*/  MUFU.EX2 R15, R15 ;  /* 0x0000000f000f7308 */ /* 0x000fe20000000800 */
[--C-:B----4-:R-:W-:Y:S01]  /*51f0*/  FFMA.FTZ R19, R165, UR11, -R184.reuse ;  /* 0x0000000ba5137c23 */ /* 0x110fe200080108b8 */
[----:B--2---:R-:W-:Y:S01]  /*5200*/  F2FP.F16.F32.PACK_AB R152, R13, R152 ;  /* 0x000000980d98723e */ /* 0x004fe200000000ff */
[--C-:B------:R-:W-:Y:S01]  /*5210*/  FFMA.FTZ R165, R177, UR11, -R184.reuse ;  /* 0x0000000bb1a57c23 */ /* 0x100fe200080108b8 */
[-C--:B------:R-:W-:Y:S01]  /*5220*/  FMUL.FTZ R36, R36, R3.reuse ;  /* 0x0000000324247220 */ /* 0x080fe20000410000 */
[-C--:B------:R-:W-:Y:S01]  /*5230*/  FMUL.FTZ R37, R37, R3.reuse ;  /* 0x0000000325257220 */ /* 0x080fe20000410000 */
[-C--:B------:R-:W-:Y:S01]  /*5240*/  FMUL.FTZ R40, R40, R3.reuse ;  /* 0x0000000328287220 */ /* 0x080fe20000410000 */
[-C--:B------:R-:W-:Y:S01]  /*5250*/  FMUL.FTZ R41, R41, R3.reuse ;  /* 0x0000000329297220 */ /* 0x080fe20000410000 */
[----:B------:R-:W-:Y:S01]  /*5260*/  MUFU.EX2 R156, R156 ;  /* 0x0000009c009c7308 */ /* 0x000fe20000000800 */
[-C--:B------:R-:W-:Y:S01]  /*5270*/  FMUL.FTZ R44, R44, R3.reuse ;  /* 0x000000032c2c7220 */ /* 0x080fe20000410000 */
[-C--:B------:R-:W-:Y:S01]  /*5280*/  FMUL.FTZ R45, R45, R3.reuse ;  /* 0x000000032d2d7220 */ /* 0x080fe20000410000 */
[-C--:B------:R-:W-:Y:S01]  /*5290*/  FMUL.FTZ R48, R48, R3.reuse ;  /* 0x0000000330307220 */ /* 0x080fe20000410000 */
[-C--:B------:R-:W-:Y:S01]  /*52a0*/  FMUL.FTZ R49, R49, R3.reuse ;  /* 0x0000000331317220 */ /* 0x080fe20000410000 */
[-C--:B------:R-:W-:Y:S01]  /*52b0*/  FMUL.FTZ R52, R52, R3.reuse ;  /* 0x0000000334347220 */ /* 0x080fe20000410000 */
[----:B------:R-:W-:Y:S01]  /*52c0*/  FMUL.FTZ R53, R53, R3 ;  /* 0x0000000335357220 */ /* 0x000fe20000410000 */
[----:B---3--:R-:W-:Y:S01]  /*52d0*/  FMNMX.FTZ R22, R18, R21, !PT ;  /* 0x0000001512167209 */ /* 0x008fe20007810000 */
[--C-:B------:R-:W-:Y:S01]  /*52e0*/  FFMA.FTZ R18, R172, UR11, -R184.reuse ;  /* 0x0000000bac127c23 */ /* 0x100fe200080108b8 */
[----:B------:R-:W-:Y:S01]  /*52f0*/  MUFU.EX2 R17, R17 ;  /* 0x0000001100117308 */ /* 0x000fe20000000800 */
[----:B------:R-:W-:Y:S01]  /*5300*/  FFMA.FTZ R21, R169, UR11, -R184 ;  /* 0x0000000ba9157c23 */ /* 0x000fe200080108b8 */
[-C--:B------:R-:W-:Y:S01]  /*5310*/  FMUL.FTZ R56, R56, R3.reuse ;  /* 0x0000000338387220 */ /* 0x080fe20000410000 */
[----:B------:R-:W1:Y:S01]  /*5320*/  SHFL.BFLY PT, R153, R22, 0x1, 0x1f ;  /* 0x0c201f0016997f89 */ /* 0x000e6200000e0000 */
        /* <DEDUP_REMOVED lines=22> */
[----:B------:R-:W-:Y:S01]  /*5490*/  FMUL.FTZ R96, R96, R3 ;  /* 0x0000000360607220 */ /* 0x000fe20000410000 */
[----:B-1----:R-:W-:Y:S01]  /*54a0*/  FMNMX.FTZ R20, R22, R153, !PT ;  /* 0x0000009916147209 */ /* 0x002fe20007810000 */
[-C--:B------:R-:W-:Y:S01]  /*54b0*/  FMUL.FTZ R97, R97, R3.reuse ;  /* 0x0000000361617220 */ /* 0x080fe20000410000 */
[-C--:B------:R-:W-:Y:S01]  /*54c0*/  FMUL.FTZ R100, R100, R3.reuse ;  /* 0x0000000364647220 */ /* 0x080fe20000410000 */
[-C--:B------:R-:W-:Y:S01]  /*54d0*/  FMUL.FTZ R101, R101, R3.reuse ;  /* 0x0000000365657220 */ /* 0x080fe20000410000 */
[-C--:B------:R-:W-:Y:S01]  /*54e0*/  FMUL.FTZ R104, R104, R3.reuse ;  /* 0x0000000368687220 */ /* 0x080fe20000410000 */
[C---:B------:R-:W-:Y:S01]  /*54f0*/  FADD.FTZ R153, -R20.reuse, R5 ;  /* 0x0000000514997221 */ /* 0x040fe20000010100 */
[----:B------:R-:W-:Y:S01]  /*5500*/  FMUL.FTZ R157, R20, UR11 ;  /* 0x0000000b149d7c20 */ /* 0x000fe20008410000 */
[----:B------:R-:W-:Y:S01]  /*5510*/  MUFU.EX2 R21, R21 ;  /* 0x0000001500157308 */ /* 0x000fe20000000800 */
[----:B------:R-:W-:Y:S01]  /*5520*/  FMUL.FTZ R105, R105, R3 ;  /* 0x0000000369697220 */ /* 0x000fe20000410000 */
[----:B------:R-:W-:Y:S01]  /*5530*/  FMUL.FTZ R153, R153, UR11 ;  /* 0x0000000b99997c20 */ /* 0x000fe20008410000 */
[--C-:B------:R-:W-:Y:S01]  /*5540*/  FFMA.FTZ R154, R154, UR11, -R157.reuse ;  /* 0x0000000b9a9a7c23 */ /* 0x100fe2000801089d */
[--C-:B------:R-:W-:Y:S01]  /*5550*/  FFMA.FTZ R155, R155, UR11, -R157.reuse ;  /* 0x0000000b9b9b7c23 */ /* 0x100fe2000801089d */
[--C-:B------:R-:W-:Y:S01]  /*5560*/  FFMA.FTZ R158, R158, UR11, -R157.reuse ;  /* 0x0000000b9e9e7c23 */ /* 0x100fe2000801089d */
[--C-:B------:R-:W-:Y:S01]  /*5570*/  FFMA.FTZ R159, R159, UR11, -R157.reuse ;  /* 0x0000000b9f9f7c23 */ /* 0x100fe2000801089d */
[--C-:B------:R-:W-:Y:S01]  /*5580*/  FFMA.FTZ R162, R162, UR11, -R157.reuse ;  /* 0x0000000ba2a27c23 */ /* 0x100fe2000801089d */
[----:B------:R1:W-:Y:S01]  /*5590*/  MUFU.EX2 R168, R153 ;  /* 0x0000009900a87308 */ /* 0x0003e20000000800 */
[--C-:B------:R-:W-:Y:S01]  /*55a0*/  FFMA.FTZ R163, R163, UR11, -R157.reuse ;  /* 0x0000000ba3a37c23 */ /* 0x100fe2000801089d */
[--C-:B------:R-:W-:Y:S01]  /*55b0*/  FFMA.FTZ R166, R166, UR11, -R157.reuse ;  /* 0x0000000ba6a67c23 */ /* 0x100fe2000801089d */
[--C-:B------:R-:W-:Y:S01]  /*55c0*/  FFMA.FTZ R167, R167, UR11, -R157.reuse ;  /* 0x0000000ba7a77c23 */ /* 0x100fe2000801089d */
[--C-:B------:R-:W-:Y:S01]  /*55d0*/  FFMA.FTZ R170, R170, UR11, -R157.reuse ;  /* 0x0000000baaaa7c23 */ /* 0x100fe2000801089d */
[--C-:B------:R-:W-:Y:S01]  /*55e0*/  FFMA.FTZ R171, R171, UR11, -R157.reuse ;  /* 0x0000000babab7c23 */ /* 0x100fe2000801089d */
[--C-:B------:R-:W-:Y:S01]  /*55f0*/  FFMA.FTZ R174, R174, UR11, -R157.reuse ;  /* 0x0000000baeae7c23 */ /* 0x100fe2000801089d */
[----:B------:R-:W-:Y:S01]  /*5600*/  FFMA.FTZ R175, R175, UR11, -R157 ;  /* 0x0000000bafaf7c23 */ /* 0x000fe2000801089d */
[----:B------:R-:W2:Y:S01]  /*5610*/  MUFU.EX2 R161, R154 ;  /* 0x0000009a00a17308 */ /* 0x000ea20000000800 */
[----:B-1----:R-:W-:-:S02]  /*5620*/  IMAD.U32 R153, RZ, RZ, UR5 ;  /* 0x00000005ff997e24 */ /* 0x002fc4000f8e00ff */
[--C-:B------:R-:W-:Y:S01]  /*5630*/  FFMA.FTZ R178, R178, UR11, -R157.reuse ;  /* 0x0000000bb2b27c23 */ /* 0x100fe2000801089d */
[--C-:B------:R-:W-:Y:S01]  /*5640*/  FFMA.FTZ R179, R179, UR11, -R157.reuse ;  /* 0x0000000bb3b37c23 */ /* 0x100fe2000801089d */
[--C-:B------:R-:W-:Y:S01]  /*5650*/  FFMA.FTZ R182, R182, UR11, -R157.reuse ;  /* 0x0000000bb6b67c23 */ /* 0x100fe2000801089d */
[----:B------:R-:W-:Y:S02]  /*5660*/  @!P2 IMAD R153, R153, 0x40, R2 ;  /* 0x000000409999a824 */ /* 0x000fe400078e0202 */
[----:B------:R-:W-:Y:S01]  /*5670*/  FFMA.FTZ R183, R183, UR11, -R157 ;  /* 0x0000000bb7b77c23 */ /* 0x000fe2000801089d */
[-C--:B------:R-:W-:Y:S01]  /*5680*/  FMUL.FTZ R108, R108, R3.reuse ;  /* 0x000000036c6c7220 */ /* 0x080fe20000410000 */
[----:B------:R1:W3:Y:S01]  /*5690*/  MUFU.EX2 R172, R155 ;  /* 0x0000009b00ac7308 */ /* 0x0002e20000000800 */
[-C--:B------:R-:W-:Y:S01]  /*56a0*/  FMUL.FTZ R109, R109, R3.reuse ;  /* 0x000000036d6d7220 */ /* 0x080fe20000410000 */
[-C--:B------:R-:W-:Y:S01]  /*56b0*/  FMUL.FTZ R112, R112, R3.reuse ;  /* 0x0000000370707220 */ /* 0x080fe20000410000 */
[-C--:B------:R-:W-:Y:S01]  /*56c0*/  FMUL.FTZ R113, R113, R3.reuse ;  /* 0x0000000371717220 */ /* 0x080fe20000410000 */
[-C--:B------:R-:W-:Y:S01]  /*56d0*/  FMUL.FTZ R116, R116, R3.reuse ;  /* 0x0000000374747220 */ /* 0x080fe20000410000 */
[-C--:B------:R-:W-:Y:S01]  /*56e0*/  FMUL.FTZ R117, R117, R3.reuse ;  /* 0x0000000375757220 */ /* 0x080fe20000410000 */
[-C--:B------:R-:W-:Y:S01]  /*56f0*/  FMUL.FTZ R120, R120, R3.reuse ;  /* 0x0000000378787220 */ /* 0x080fe20000410000 */
[----:B------:R-:W-:Y:S01]  /*5700*/  FMUL.FTZ R121, R121, R3 ;  /* 0x0000000379797220 */ /* 0x000fe20000410000 */
[----:B------:R-:W4:Y:S01]  /*5710*/  MUFU.EX2 R158, R158 ;  /* 0x0000009e009e7308 */ /* 0x000f220000000800 */
[----:B--2---:R-:W-:Y:S01]  /*5720*/  FFMA.FTZ R11, R168, R11, R161 ;  /* 0x0000000ba80b7223 */ /* 0x004fe200000100a1 */
[----:B-1----:R-:W-:Y:S01]  /*5730*/  FADD.FTZ R155, R13, R10 ;  /* 0x0000000a0d9b7221 */ /* 0x002fe20000010000 */
[-C--:B------:R-:W-:Y:S01]  /*5740*/  FMUL.FTZ R124, R124, R3.reuse ;  /* 0x000000037c7c7220 */ /* 0x080fe20000410000 */
[-C--:B------:R-:W-:Y:S01]  /*5750*/  FMUL.FTZ R125, R125, R3.reuse ;  /* 0x000000037d7d7220 */ /* 0x080fe20000410000 */
[-C--:B------:R-:W-:Y:S01]  /*5760*/  FMUL.FTZ R128, R128, R3.reuse ;  /* 0x0000000380807220 */ /* 0x080fe20000410000 */
[----:B------:R-:W-:Y:S01]  /*5770*/  FADD.FTZ R10, R14, R155 ;  /* 0x0000009b0e0a7221 */ /* 0x000fe20000010000 */
[-C--:B------:R-:W-:Y:S01]  /*5780*/  FMUL.FTZ R129, R129, R3.reuse ;  /* 0x0000000381817220 */ /* 0x080fe20000410000 */
[----:B------:R-:W1:Y:S01]  /*5790*/  MUFU.EX2 R159, R159 ;  /* 0x0000009f009f7308 */ /* 0x000e620000000800 */
[----:B---3--:R-:W-:Y:S01]  /*57a0*/  FADD.FTZ R11, R172, R11 ;  /* 0x0000000bac0b7221 */ /* 0x008fe20000010000 */
[-C--:B------:R-:W-:Y:S01]  /*57b0*/  FMUL.FTZ R132, R132, R3.reuse ;  /* 0x0000000384847220 */ /* 0x080fe20000410000 */
[-C--:B------:R-:W-:Y:S01]  /*57c0*/  FMUL.FTZ R133, R133, R3.reuse ;  /* 0x0000000385857220 */ /* 0x080fe20000410000 */
[-C--:B------:R-:W-:Y:S01]  /*57d0*/  FMUL.FTZ R136, R136, R3.reuse ;  /* 0x0000000388887220 */ /* 0x080fe20000410000 */
[-C--:B------:R-:W-:Y:S01]  /*57e0*/  FMUL.FTZ R137, R137, R3.reuse ;  /* 0x0000000389897220 */ /* 0x080fe20000410000 */
[-C--:B------:R-:W-:Y:S01]  /*57f0*/  FMUL.FTZ R140, R140, R3.reuse ;  /* 0x000000038c8c7220 */ /* 0x080fe20000410000 */
[-C--:B------:R-:W-:Y:S01]  /*5800*/  FMUL.FTZ R141, R141, R3.reuse ;  /* 0x000000038d8d7220 */ /* 0x080fe20000410000 */
[----:B------:R-:W2:Y:S01]  /*5810*/  MUFU.EX2 R162, R162 ;  /* 0x000000a200a27308 */ /* 0x000ea20000000800 */
[----:B----4-:R-:W-:Y:S01]  /*5820*/  FADD.FTZ R154, R158, R11 ;  /* 0x0000000b9e9a7221 */ /* 0x010fe20000010000 */
[----:B------:R-:W-:Y:S01]  /*5830*/  FADD.FTZ R11, R15, R10 ;  /* 0x0000000a0f0b7221 */ /* 0x000fe20000010000 */
[----:B------:R-:W-:Y:S01]  /*5840*/  @!P2 LEA R10, R153, UR41, 0x2 ;  /* 0x00000029990aac11 */ /* 0x000fe2000f8e10ff */
[-C--:B------:R-:W-:Y:S01]  /*5850*/  FMUL.FTZ R144, R144, R3.reuse ;  /* 0x0000000390907220 */ /* 0x080fe20000410000 */
[-C--:B------:R-:W-:Y:S01]  /*5860*/  FMUL.FTZ R145, R145, R3.reuse ;  /* 0x0000000391917220 */ /* 0x080fe20000410000 */
[-C--:B------:R-:W-:Y:S01]  /*5870*/  FMUL.FTZ R148, R148, R3.reuse ;  /* 0x0000000394947220 */ /* 0x080fe20000410000 */
[----:B------:R-:W-:Y:S01]  /*5880*/  FMUL.FTZ R149, R149, R3 ;  /* 0x0000000395957220 */ /* 0x000fe20000410000 */
[----:B------:R-:W3:Y:S01]  /*5890*/  MUFU.EX2 R163, R163 ;  /* 0x000000a300a37308 */ /* 0x000ee20000000800 */
[----:B-1----:R-:W-:Y:S01]  /*58a0*/  FADD.FTZ R155, R159, R154 ;  /* 0x0000009a9f9b7221 */ /* 0x002fe20000010000 */
[----:B------:R-:W-:Y:S01]  /*58b0*/  FADD.FTZ R154, R156, R11 ;  /* 0x0000000b9c9a7221 */ /* 0x000fe20000010000 */
[----:B------:R-:W-:Y:S01]  /*58c0*/  @!P2 STS [R10+0x28800], R3 ;  /* 0x028800030a00a388 */ /* 0x000fe20000000800 */
[C---:B------:R-:W-:Y:S01]  /*58d0*/  F2FP.F16.F32.PACK_AB R156, R17.reuse, R156 ;  /* 0x0000009c119c723e */ /* 0x040fe200000000ff */
[----:B------:R-:W-:Y:S01]  /*58e0*/  FMUL.FTZ R26, R26, R168 ;  /* 0x000000a81a1a7220 */ /* 0x000fe20000410000 */
[----:B------:R-:W-:Y:S01]  /*58f0*/  FADD.FTZ R11, R17, R154 ;  /* 0x0000009a110b7221 */ /* 0x000fe20000010000 */
[----:B------:R1:W-:Y:S01]  /*5900*/  @!P2 STS [R10+0x28820], R168 ;  /* 0x028820a80a00a388 */ /* 0x0003e20000000800 */
[----:B------:R-:W4:Y:S01]  /*5910*/  MUFU.EX2 R166, R166 ;  /* 0x000000a600a67308 */ /* 0x000f220000000800 */
[----:B--2---:R-:W-:Y:S01]  /*5920*/  FADD.FTZ R176, R162, R155 ;  /* 0x0000009ba2b07221 */ /* 0x004fe20000010000 */
[----:B------:R-:W-:Y:S01]  /*5930*/  FADD.FTZ R154, R16, R11 ;  /* 0x0000000b109a7221 */ /* 0x000fe20000010000 */
[----:B------:R-:W-:Y:S01]  /*5940*/  F2FP.F16.F32.PACK_AB R155, R159, R158 ;  /* 0x0000009e9f9b723e */ /* 0x000fe200000000ff */
[----:B------:R-:W-:Y:S01]  /*5950*/  FMUL.FTZ R27, R27, R168 ;  /* 0x000000a81b1b7220 */ /* 0x000fe20000410000 */
[C---:B------:R-:W-:Y:S01]  /*5960*/  F2FP.F16.F32.PACK_AB R158, R19.reuse, R16 ;  /* 0x00000010139e723e */ /* 0x040fe200000000ff */
[----:B------:R-:W-:Y:S01]  /*5970*/  FADD.FTZ R11, R19, R154 ;  /* 0x0000009a130b7221 */ /* 0x000fe20000010000 */
[----:B------:R-:W-:Y:S01]  /*5980*/  F2FP.F16.F32.PACK_AB R154, R15, R14 ;  /* 0x0000000e0f9a723e */ /* 0x000fe200000000ff */
[----:B------:R-:W2:Y:S01]  /*5990*/  MUFU.EX2 R167, R167 ;  /* 0x000000a700a77308 */ /* 0x000ea20000000800 */
[C---:B---3--:R-:W-:Y:S01]  /*59a0*/  FADD.FTZ R153, R163.reuse, R176 ;  /* 0x000000b0a3997221 */ /* 0x048fe20000010000 */
[----:B------:R-:W-:Y:S01]  /*59b0*/  FADD.FTZ R14, R160, R11 ;  /* 0x0000000ba00e7221 */ /* 0x000fe20000010000 */
[----:B------:R-:W-:Y:S01]  /*59c0*/  F2FP.F16.F32.PACK_AB R157, R163, R162 ;  /* 0x000000a2a39d723e */ /* 0x000fe200000000ff */
[----:B------:R-:W-:Y:S01]  /*59d0*/  FMUL.FTZ R30, R30, R168 ;  /* 0x000000a81e1e7220 */ /* 0x000fe20000410000 */
[C---:B------:R-:W-:Y:S01]  /*59e0*/  F2FP.F16.F32.PACK_AB R160, R21.reuse, R160 ;  /* 0x000000a015a0723e */ /* 0x040fe200000000ff */
[----:B------:R-:W-:Y:S01]  /*59f0*/  FADD.FTZ R11, R21, R14 ;  /* 0x0000000e150b7221 */ /* 0x000fe20000010000 */
[-C--:B------:R-:W-:Y:S01]  /*5a00*/  FMUL.FTZ R31, R31, R168.reuse ;  /* 0x000000a81f1f7220 */ /* 0x080fe20000410000 */
[----:B------:R-:W3:Y:S01]  /*5a10*/  MUFU.EX2 R170, R170 ;  /* 0x000000aa00aa7308 */ /* 0x000ee20000000800 */
[----:B----4-:R-:W-:Y:S01]  /*5a20*/  FADD.FTZ R176, R166, R153 ;  /* 0x00000099a6b07221 */ /* 0x010fe20000010000 */
[----:B------:R-:W-:Y:S01]  /*5a30*/  F2FP.F16.F32.PACK_AB R153, R172, R161 ;  /* 0x000000a1ac99723e */ /* 0x000fe200000000ff */
[----:B------:R-:W-:Y:S01]  /*5a40*/  BAR.SYNC.DEFER_BLOCKING 0xf, 0x100 ;  /* 0x03c4000000007b1d */ /* 0x000fe20000010000 */
[-C--:B------:R-:W-:Y:S01]  /*5a50*/  FMUL.FTZ R34, R34, R168.reuse ;  /* 0x000000a822227220 */ /* 0x080fe20000410000 */
[-C--:B------:R-:W-:Y:S01]  /*5a60*/  FMUL.FTZ R35, R35, R168.reuse ;  /* 0x000000a823237220 */ /* 0x080fe20000410000 */
[-C--:B------:R-:W-:Y:S01]  /*5a70*/  FMUL.FTZ R38, R38, R168.reuse ;  /* 0x000000a826267220 */ /* 0x080fe20000410000 */
[-C--:B------:R-:W-:Y:S01]  /*5a80*/  FMUL.FTZ R39, R39, R168.reuse ;  /* 0x000000a827277220 */ /* 0x080fe20000410000 */
[----:B------:R-:W-:Y:S01]  /*5a90*/  FMUL.FTZ R42, R42, R168 ;  /* 0x000000a82a2a7220 */ /* 0x000fe20000410000 */
[----:B------:R-:W4:Y:S01]  /*5aa0*/  MUFU.EX2 R171, R171 ;  /* 0x000000ab00ab7308 */ /* 0x000f220000000800 */
[C---:B--2---:R-:W-:Y:S01]  /*5ab0*/  FADD.FTZ R13, R167.reuse, R176 ;  /* 0x000000b0a70d7221 */ /* 0x044fe20000010000 */
[----:B------:R-:W-:Y:S01]  /*5ac0*/  F2FP.F16.F32.PACK_AB R159, R167, R166 ;  /* 0x000000a6a79f723e */ /* 0x000fe200000000ff */
[-C--:B------:R-:W-:Y:S01]  /*5ad0*/  FMUL.FTZ R43, R43, R168.reuse ;  /* 0x000000a82b2b7220 */ /* 0x080fe20000410000 */
[-C--:B------:R-:W-:Y:S01]  /*5ae0*/  FMUL.FTZ R46, R46, R168.reuse ;  /* 0x000000a82e2e7220 */ /* 0x080fe20000410000 */
[-C--:B------:R-:W-:Y:S01]  /*5af0*/  FMUL.FTZ R47, R47, R168.reuse ;  /* 0x000000a82f2f7220 */ /* 0x080fe20000410000 */
[-C--:B------:R-:W-:Y:S01]  /*5b00*/  FMUL.FTZ R50, R50, R168.reuse ;  /* 0x000000a832327220 */ /* 0x080fe20000410000 */
        /* <DEDUP_REMOVED lines=8> */
[----:B------:R-:W-:Y:S01]  /*5b90*/  FMUL.FTZ R63, R63, R168 ;  /* 0x000000a83f3f7220 */ /* 0x000fe20000410000 */
[----:B------:R-:W2:Y:S01]  /*5ba0*/  MUFU.EX2 R174, R174 ;  /* 0x000000ae00ae7308 */ /* 0x000ea20000000800 */
[C---:B----4-:R-:W-:Y:S01]  /*5bb0*/  FADD.FTZ R13, R171.reuse, R172 ;  /* 0x000000acab0d7221 */ /* 0x050fe20000010000 */
[----:B------:R-:W-:Y:S01]  /*5bc0*/  F2FP.F16.F32.PACK_AB R161, R171, R170 ;  /* 0x000000aaaba1723e */ /* 0x000fe200000000ff */
[----:B------:R3:W-:Y:S01]  /*5bd0*/  STSM.16.M88.4 [R8+0x26800], R152 ;  /* 0x0268009808007844 */ /* 0x0007e20000000200 */
[-C--:B------:R-:W-:Y:S01]  /*5be0*/  FMUL.FTZ R66, R66, R168.reuse ;  /* 0x000000a842427220 */ /* 0x080fe20000410000 */
[-C--:B------:R-:W-:Y:S01]  /*5bf0*/  FMUL.FTZ R67, R67, R168.reuse ;  /* 0x000000a843437220 */ /* 0x080fe20000410000 */
[-C--:B------:R-:W-:Y:S01]  /*5c00*/  FMUL.FTZ R70, R70, R168.reuse ;  /* 0x000000a846467220 */ /* 0x080fe20000410000 */
[----:B------:R3:W-:Y:S01]  /*5c10*/  STSM.16.M88.4 [R6], R156 ;  /* 0x0000009c06007844 */ /* 0x0007e20000000200 */
[----:B------:R-:W4:Y:S01]  /*5c20*/  MUFU.EX2 R23, R23 ;  /* 0x0000001700177308 */ /* 0x000f220000000800 */
[----:B-1----:R-:W-:Y:S01]  /*5c30*/  FADD.FTZ R10, R18, R11 ;  /* 0x0000000b120a7221 */ /* 0x002fe20000010000 */
[-C--:B------:R-:W-:Y:S01]  /*5c40*/  FMUL.FTZ R71, R71, R168.reuse ;  /* 0x000000a847477220 */ /* 0x080fe20000410000 */
[-C--:B------:R-:W-:Y:S01]  /*5c50*/  FMUL.FTZ R74, R74, R168.reuse ;  /* 0x000000a84a4a7220 */ /* 0x080fe20000410000 */
[-C--:B------:R-:W-:Y:S01]  /*5c60*/  FMUL.FTZ R75, R75, R168.reuse ;  /* 0x000000a84b4b7220 */ /* 0x080fe20000410000 */
[-C--:B------:R-:W-:Y:S01]  /*5c70*/  FMUL.FTZ R78, R78, R168.reuse ;  /* 0x000000a84e4e7220 */ /* 0x080fe20000410000 */
[-C--:B------:R-:W-:Y:S01]  /*5c80*/  FMUL.FTZ R79, R79, R168.reuse ;  /* 0x000000a84f4f7220 */ /* 0x080fe20000410000 */
[-C--:B------:R-:W-:Y:S01]  /*5c90*/  FMUL.FTZ R82, R82, R168.reuse ;  /* 0x000000a852527220 */ /* 0x080fe20000410000 */
[----:B------:R-:W1:Y:S01]  /*5ca0*/  MUFU.EX2 R175, R175 ;  /* 0x000000af00af7308 */ /* 0x000e620000000800 */
[----:B--2---:R-:W-:Y:S01]  /*5cb0*/  FADD.FTZ R14, R174, R13 ;  /* 0x0000000dae0e7221 */ /* 0x004fe20000010000 */
        /* <DEDUP_REMOVED lines=9> */
[-C--:B------:R-:W-:Y:S01]  /*5d50*/  FMUL.FTZ R95, R95, R168.reuse ;  /* 0x000000a85f5f7220 */ /* 0x080fe20000410000 */
[-C--:B------:R-:W-:Y:S01]  /*5d60*/  FMUL.FTZ R98, R98, R168.reuse ;  /* 0x000000a862627220 */ /* 0x080fe20000410000 */
[-C--:B------:R-:W-:Y:S01]  /*5d70*/  FMUL.FTZ R99, R99, R168.reuse ;  /* 0x000000a863637220 */ /* 0x080fe20000410000 */
[-C--:B------:R-:W-:Y:S01]  /*5d80*/  FMUL.FTZ R102, R102, R168.reuse ;  /* 0x000000a866667220 */ /* 0x080fe20000410000 */
[----:B------:R-:W-:Y:S01]  /*5d90*/  FMUL.FTZ R103, R103, R168 ;  /* 0x000000a867677220 */ /* 0x000fe20000410000 */
[----:B------:R-:W4:Y:S01]  /*5da0*/  MUFU.EX2 R178, R178 ;  /* 0x000000b200b27308 */ /* 0x000f220000000800 */
[C---:B-1----:R-:W-:Y:S01]  /*5db0*/  FADD.FTZ R13, R175.reuse, R14 ;  /* 0x0000000eaf0d7221 */ /* 0x042fe20000010000 */
[----:B------:R-:W-:Y:S01]  /*5dc0*/  F2FP.F16.F32.PACK_AB R163, R175, R174 ;  /* 0x000000aeafa3723e */ /* 0x000fe200000000ff */
[-C--:B------:R-:W-:Y:S01]  /*5dd0*/  FMUL.FTZ R106, R106, R168.reuse ;  /* 0x000000a86a6a7220 */ /* 0x080fe20000410000 */
[-C--:B------:R-:W-:Y:S01]  /*5de0*/  FMUL.FTZ R107, R107, R168.reuse ;  /* 0x000000a86b6b7220 */ /* 0x080fe20000410000 */
[-C--:B------:R-:W-:Y:S01]  /*5df0*/  FMUL.FTZ R110, R110, R168.reuse ;  /* 0x000000a86e6e7220 */ /* 0x080fe20000410000 */
[-C--:B------:R-:W-:Y:S01]  /*5e00*/  FMUL.FTZ R111, R111, R168.reuse ;  /* 0x000000a86f6f7220 */ /* 0x080fe20000410000 */
[----:B------:R3:W-:Y:S01]  /*5e10*/  STSM.16.M88.4 [R7], R160 ;  /* 0x000000a007007844 */ /* 0x0007e20000000200 */
[----:B------:R-:W1:Y:S01]  /*5e20*/  MUFU.EX2 R165, R165 ;  /* 0x000000a500a57308 */ /* 0x000e620000000800 */
[----:B--2---:R-:W-:Y:S01]  /*5e30*/  FADD.FTZ R10, R164, R11 ;  /* 0x0000000ba40a7221 */ /* 0x004fe20000010000 */
        /* <DEDUP_REMOVED lines=8> */
[-C--:B------:R-:W-:Y:S01]  /*5ec0*/  FMUL.FTZ R126, R126, R168.reuse ;  /* 0x000000a87e7e7220 */ /* 0x080fe20000410000 */
        /* <DEDUP_REMOVED lines=17> */
[----:B------:R-:W-:-:S04]  /*5fe0*/  FMUL.FTZ R151, R151, R168 ;  /* 0x000000a897977220 */ /* 0x000fc80000410000 */
[----:B------:R-:W2:Y:S01]  /*5ff0*/  MUFU.EX2 R182, R182 ;  /* 0x000000b600b67308 */ /* 0x000ea20000000800 */
[C---:B----4-:R-:W-:Y:S01]  /*6000*/  F2FP.F16.F32.PACK_AB R166, R5.reuse, R22 ;  /* 0x0000001605a6723e */ /* 0x050fe200000000ff */
[----:B------:R-:W-:-:S06]  /*6010*/  FADD.FTZ R10, R5, R10 ;  /* 0x0000000a050a7221 */ /* 0x000fcc0000010000 */
[----:B------:R-:W4:Y:S01]  /*6020*/  MUFU.EX2 R183, R183 ;  /* 0x000000b700b77308 */ /* 0x000f220000000800 */
[C---:B-1----:R-:W-:Y:S01]  /*6030*/  FADD.FTZ R13, R179.reuse, R14 ;  /* 0x0000000eb30d7221 */ /* 0x042fe20000010000 */
[----:B------:R-:W-:-:S03]  /*6040*/  F2FP.F16.F32.PACK_AB R165, R179, R178 ;  /* 0x000000b2b3a5723e */ /* 0x000fc600000000ff */
[----:B--2---:R-:W-:Y:S01]  /*6050*/  FADD.FTZ R14, R182, R13 ;  /* 0x0000000db60e7221 */ /* 0x004fe20000010000 */
[----:B----4-:R-:W-:-:S03]  /*6060*/  F2FP.F16.F32.PACK_AB R167, R183, R182 ;  /* 0x000000b6b7a7723e */ /* 0x010fc600000000ff */
[----:B------:R-:W-:Y:S02]  /*6070*/  FADD.FTZ R11, R183, R14 ;  /* 0x0000000eb70b7221 */ /* 0x000fe40000010000 */
[----:B------:R3:W-:Y:S01]  /*6080*/  STSM.16.M88.4 [R4], R164 ;  /* 0x000000a404007844 */ /* 0x0007e20000000200 */
[----:B------:R-:W-:Y:S05]  /*6090*/  @!P0 BRA `(.L_x_3245) ;  /* 0x0000000000048947 */ /* 0x000fea0003800000 */
[----:B------:R-:W-:Y:S01]  /*60a0*/  BPT.TRAP 0x1 ;  /* 0x000000040000795c */ /* 0x000fe20000300000 */
.L_x_3245:
[----:B------:R1:W2:Y:S01]  /*60b0*/  SYNCS.PHASECHK.TRANS64.TRYWAIT P2, [UR26+0x28c50], R9 ;  /* 0x028c5009ff0075a7 */ /* 0x0002a2000804015a */
[----:B------:R-:W-:Y:S05]  /*60c0*/  @!P0 BRA `(.L_x_3246) ;  /* 0x0000000000048947 */ /* 0x000fea0003800000 */
[----:B------:R-:W-:Y:S01]  /*60d0*/  BPT.TRAP 0x1 ;  /* 0x000000040000795c */ /* 0x000fe20000300000 */
.L_x_3246:
[----:B--2---:R-:W-:Y:S05]  /*60e0*/  @P2 BRA `(.L_x_3247) ;  /* 0x0000000000082947 */ /* 0x004fea0003800000 */
[----:B------:R-:W2:Y:S02]  /*60f0*/  SYNCS.PHASECHK.TRANS64.TRYWAIT P2, [UR26+0x28c50], R9 ;  /* 0x028c5009ff0075a7 */ /* 0x000ea4000804015a */
[----:B--2---:R-:W-:Y:S05]  /*6100*/  @!P2 BRA `(.L_x_3248) ;  /* 0x0000006c008ca947 */ /* 0x004fea0003800000 */
.L_x_3247:
[----:B------:R-:W-:Y:S01]  /*6110*/  ULEA UR10, UR25, UR24, 0xc ;  /* 0x00000018190a7291 */ /* 0x000fe2000f8e603f */
[----:B------:R-:W-:Y:S01]  /*6120*/  WARPGROUP.ARRIVE ;  /* 0x00000000000079c5 */ /* 0x000fe20000000000 */
[----:B------:R-:W-:-:S05]  /*6130*/  UMOV UR15, 0x40000040 ;  /* 0x40000040000f7882 */ /* 0x000fca0000000000 */
[----:B------:R-:W-:Y:S02]  /*6140*/  UMOV UR14, UR10 ;  /* 0x0000000a000e7c82 */ /* 0x000fe40008000000 */
[----:B------:R-:W-:Y:S01]  /*6150*/  HGMMA.64x256x16.F32 R24, R152, gdesc[UR12].tnspB, R24, gsb0 ;  /* 0x43e0000c98187df0 */ /* 0x000fe20008000818 */
[----:B------:R-:W-:Y:S01]  /*6160*/  UIADD3 UR14, UR10, 0x80, URZ ;  /* 0x000000800a0e7890 */ /* 0x000fe2000fffe03f */
[----:B------:R-:W-:Y:S01]  /*6170*/  UMOV UR15, 0x40000040 ;  /* 0x40000040000f7882 */ /* 0x000fe20000000000 */
[----:B------:R-:W-:Y:S02]  /*6180*/  WARPGROUP.DEPBAR.LE gsb0, 0x0 ;  /* 0x00008000000079c5 */ /* 0x000fe40000010000 */
[----:B------:R-:W-:-:S15]  /*6190*/  WARPGROUP.ARRIVE ;  /* 0x00000000000079c5 */ /* 0x000fde0000000000 */
[----:B------:R-:W-:-:S08]  /*61a0*/  NOP ;  /* 0x0000000000007918 */ /* 0x000fd00000000000 */
[----:B------:R-:W-:Y:S01]  /*61b0*/  HGMMA.64x256x16.F32 R24, R156, gdesc[UR12].tnspB, R24, gsb0 ;  /* 0x43e0000c9c187df0 */ /* 0x000fe20008000818 */
[----:B------:R-:W-:Y:S01]  /*61c0*/  UIADD3 UR14, UR10, 0x100, URZ ;  /* 0x000001000a0e7890 */ /* 0x000fe2000fffe03f */
        /* <DEDUP_REMOVED lines=8> */
[----:B------:R-:W-:Y:S02]  /*6250*/  WARPGROUP.DEPBAR.LE gsb0, 0x0 ;  /* 0x00008000000079c5 */ /* 0x000fe40000010000 */
[----:B------:R-:W-:-:S15]  /*6260*/  WARPGROUP.ARRIVE ;  /* 0x00000000000079c5 */ /* 0x000fde0000000000 */
[----:B------:R-:W-:-:S08]  /*6270*/  NOP ;  /* 0x0000000000007918 */ /* 0x000fd00000000000 */
        /* <DEDUP_REMOVED lines=12> */
.L_x_3249:
[----:B------:R-:W-:Y:S01]  /*6340*/  UIADD3 UR5, UR26, 0x28c60, URZ ;  /* 0x00028c601a057890 */ /* 0x000fe2000fffe03f */
[----:B------:R-:W-:Y:S01]  /*6350*/  IMAD.MOV.U32 R5, RZ, RZ, R20 ;  /* 0x000000ffff057224 */ /* 0x000fe200078e0014 */
[----:B------:R-:W-:Y:S02]  /*6360*/  MOV R3, R12 ;  /* 0x0000000c00037202 */ /* 0x000fe40000000f00 */
[----:B------:R-:W-:-:S09]  /*6370*/  UPRMT UR5, UR42, 0x654, UR5 ;  /* 0x000006542a057896 */ /* 0x000fd20008000005 */
[----:B------:R-:W-:Y:S01]  /*6380*/  SYNCS.ARRIVE.TRANS64.RED.A1T0 RZ, [UR5], RZ ;  /* 0x000000ffffff79a7 */ /* 0x000fe20008100405 */
[----:B------:R-:W-:Y:S01]  /*6390*/  UMOV UR5, UR25 ;  /* 0x0000001900057c82 */ /* 0x000fe20008000000 */
[----:B------:R-:W-:Y:S05]  /*63a0*/  @P1 BRA `(.L_x_3250) ;  /* 0xffffffe400d81947 */ /* 0x000fea000383ffff */
[----:B------:R-:W-:Y:S01]  /*63b0*/  IMAD.MOV.U32 R5, RZ, RZ, R20 ;  /* 0x000000ffff057224 */ /* 0x000fe200078e0014 */
[----:B------:R-:W-:Y:S01]  /*63c0*/  USHF.L.U32 UR4, UR25, 0x6, URZ ;  /* 0x0000000619047899 */ /* 0x000fe2000800063f */
[----:B------:R-:W-:-:S11]  /*63d0*/  IMAD.MOV.U32 R3, RZ, RZ, R12 ;  /* 0x000000ffff037224 */ /* 0x000fd600078e000c */
.L_x_3239:
[----:B---3--:R-:W3:Y:S01]  /*63e0*/  SHFL.BFLY PT, R7, R10, 0x2, 0x1f ;  /* 0x0c401f000a077f89 */ /* 0x008ee200000e0000 */
[----:B------:R-:W-:Y:S08]  /*63f0*/  BAR.ARV 0x8, 0x100 ;  /* 0x0204000000007b1d */ /* 0x000ff00000002000 */
[----:B------:R-:W-:Y:S01]  /*6400*/  BAR.SYNC.DEFER_BLOCKING 0xf, 0x100 ;  /* 0x03c4000000007b1d */ /* 0x000fe20000010000 */
[----:B------:R-:W-:-:S02]  /*6410*/  ISETP.NE.AND P0, PT, R0, RZ, PT ;  /* 0x000000ff0000720c */ /* 0x000fc40003f05270 */
[----:B------:R-:W-:-:S03]  /*6420*/  MOV R0, RZ ;  /* 0x000000ff00007202 */ /* 0x000fc60000000f00 */
[----:B------:R-:W4:Y:S01]  /*6430*/  SHFL.BFLY PT, R6, R11, 0x2, 0x1f ;  /* 0x0c401f000b067f89 */ /* 0x000f2200000e0000 */
[----:B---3--:R-:W-:-:S05]  /*6440*/  FADD.FTZ R7, R7, R10 ;  /* 0x0000000a07077221 */ /* 0x008fca0000010000 */
[----:B------:R-:W3:Y:S01]  /*6450*/  SHFL.BFLY PT, R4, R7, 0x1, 0x1f ;  /* 0x0c201f0007047f89 */ /* 0x000ee200000e0000 */
[----:B----4-:R-:W-:-:S05]  /*6460*/  FADD.FTZ R6, R6, R11 ;  /* 0x0000000b06067221 */ /* 0x010fca0000010000 */
[----:B012---:R-:W0:Y:S01]  /*6470*/  SHFL.BFLY PT, R9, R6, 0x1, 0x1f ;  /* 0x0c201f0006097f89 */ /* 0x007e2200000e0000 */
[----:B---3--:R-:W-:Y:S01]  /*6480*/  FADD.FTZ R12, R7, R4 ;  /* 0x00000004070c7221 */ /* 0x008fe20000010000 */
[----:B------:R-:W-:-:S04]  /*6490*/  IMAD.MOV.U32 R4, RZ, RZ, RZ ;  /* 0x000000ffff047224 */ /* 0x000fc800078e00ff */
[----:B------:R-:W-:-:S13]  /*64a0*/  FSETP.NE.FTZ.AND P1, PT, R12, RZ, PT ;  /* 0x000000ff0c00720b */ /* 0x000fda0003f35000 */
[----:B------:R-:W1:Y:S01]  /*64b0*/  @P1 MUFU.RCP R4, R12 ;  /* 0x0000000c00041308 */ /* 0x000e620000001000 */
[----:B0-----:R-:W-:Y:S01]  /*64c0*/  FADD.FTZ R13, R6, R9 ;  /* 0x00000009060d7221 */ /* 0x001fe20000010000 */
[----:B------:R-:W-:Y:S02]  /*64d0*/  VIADD R9, R2, UR4 ;  /* 0x0000000402097c36 */ /* 0x000fe40008000000 */
[----:B------:R-:W-:Y:S02]  /*64e0*/  IMAD.U32 R6, RZ, RZ, UR11 ;  /* 0x0000000bff067e24 */ /* 0x000fe4000f8e00ff */
[----:B------:R-:W-:Y:S02]  /*64f0*/  FSETP.NE.FTZ.AND P2, PT, R13, RZ, PT ;  /* 0x000000ff0d00720b */ /* 0x000fe40003f55000 */
[----:B------:R-:W0:Y:S01]  /*6500*/  @P1 MUFU.LG2 R7, R12 ;  /* 0x0000000c00071308 */ /* 0x000e220000000c00 */
[----:B------:R-:W-:Y:S01]  /*6510*/  @!P0 LEA R9, R9, UR41, 0x2 ;  /* 0x0000002909098c11 */ /* 0x000fe2000f8e10ff */
[----:B------:R-:W-:Y:S01]  /*6520*/  @P1 FMUL.FTZ R6, R6, 0.69314718246459960938 ;  /* 0x3f31721806061820 */ /* 0x000fe20000410000 */
[----:B------:R-:W-:-:S03]  /*6530*/  IMAD.MOV.U32 R2, RZ, RZ, -0x800000 ;  /* 0xff800000ff027424 */ /* 0x000fc600078e00ff */
[----:B-1----:R-:W-:Y:S01]  /*6540*/  @!P0 STS [R9+0x28800], R4 ;  /* 0x0288000409008388 */ /* 0x002fe20000000800 */
[-C--:B------:R-:W-:Y:S01]  /*6550*/  FMUL.FTZ R24, R24, R4.reuse ;  /* 0x0000000418187220 */ /* 0x080fe20000410000 */
[----:B------:R-:W-:-:S03]  /*6560*/  FMUL.FTZ R25, R25, R4 ;  /* 0x0000000419197220 */ /* 0x000fc60000410000 */
[----:B------:R-:W1:Y:S01]  /*6570*/  @P2 MUFU.RCP R0, R13 ;  /* 0x0000000d00002308 */ /* 0x000e620000001000 */
[-C--:B------:R-:W-:Y:S01]  /*6580*/  FMUL.FTZ R28, R28, R4.reuse ;  /* 0x000000041c1c7220 */ /* 0x080fe20000410000 */
[-C--:B------:R-:W-:Y:S01]  /*6590*/  FMUL.FTZ R29, R29, R4.reuse ;  /* 0x000000041d1d7220 */ /* 0x080fe20000410000 */
[-C--:B------:R-:W-:Y:S01]  /*65a0*/  FMUL.FTZ R32, R32, R4.reuse ;  /* 0x0000000420207220 */ /* 0x080fe20000410000 */
[-C--:B------:R-:W-:Y:S01]  /*65b0*/  FMUL.FTZ R33, R33, R4.reuse ;  /* 0x0000000421217220 */ /* 0x080fe20000410000 */
[----:B0-----:R-:W-:Y:S01]  /*65c0*/  @P1 FMUL.FTZ R7, R7, 0.69314718246459960938 ;  /* 0x3f31721807071820 */ /* 0x001fe20000410000 */
[-C--:B------:R-:W-:Y:S01]  /*65d0*/  FMUL.FTZ R36, R36, R4.reuse ;  /* 0x0000000424247220 */ /* 0x080fe20000410000 */
[-C--:B------:R-:W-:Y:S01]  /*65e0*/  FMUL.FTZ R37, R37, R4.reuse ;  /* 0x0000000425257220 */ /* 0x080fe20000410000 */
[----:B------:R-:W0:Y:S01]  /*65f0*/  @P2 MUFU.LG2 R8, R13 ;  /* 0x0000000d00082308 */ /* 0x000e220000000c00 */
        /* <DEDUP_REMOVED lines=8> */
[----:B-1----:R1:W-:Y:S01]  /*6680*/  @!P0 STS [R9+0x28820], R0 ;  /* 0x0288200009008388 */ /* 0x0023e20000000800 */
[-C--:B------:R-:W-:Y:S01]  /*6690*/  FMUL.FTZ R56, R56, R4.reuse ;  /* 0x0000000438387220 */ /* 0x080fe20000410000 */
[-C--:B------:R-:W-:Y:S01]  /*66a0*/  FMUL.FTZ R57, R57, R4.reuse ;  /* 0x0000000439397220 */ /* 0x080fe20000410000 */
[-C--:B------:R-:W-:Y:S01]  /*66b0*/  FMUL.FTZ R60, R60, R4.reuse ;  /* 0x000000043c3c7220 */ /* 0x080fe20000410000 */
[-C--:B------:R-:W-:Y:S01]  /*66c0*/  FMUL.FTZ R61, R61, R4.reuse ;  /* 0x000000043d3d7220 */ /* 0x080fe20000410000 */
[-C--:B------:R-:W-:Y:S01]  /*66d0*/  FMUL.FTZ R64, R64, R4.reuse ;  /* 0x0000000440407220 */ /* 0x080fe20000410000 */
[-C--:B------:R-:W-:Y:S01]  /*66e0*/  FMUL.FTZ R65, R65, R4.reuse ;  /* 0x0000000441417220 */ /* 0x080fe20000410000 */
[-C--:B------:R-:W-:Y:S01]  /*66f0*/  FMUL.FTZ R68, R68, R4.reuse ;  /* 0x0000000444447220 */ /* 0x080fe20000410000 */
[----:B0-----:R-:W-:Y:S01]  /*6700*/  @P2 FMUL.FTZ R8, R8, 0.69314718246459960938 ;  /* 0x3f31721808082820 */ /* 0x001fe20000410000 */
[----:B------:R-:W-:Y:S01]  /*6710*/  FMUL.FTZ R69, R69, R4 ;  /* 0x0000000445457220 */ /* 0x000fe20000410000 */
[----:B-1----:R-:W-:-:S02]  /*6720*/  IMAD.U32 R9, RZ, RZ, UR11 ;  /* 0x0000000bff097e24 */ /* 0x002fc4000f8e00ff */
[-C--:B------:R-:W-:Y:S01]  /*6730*/  FMUL.FTZ R72, R72, R4.reuse ;  /* 0x0000000448487220 */ /* 0x080fe20000410000 */
[-C--:B------:R-:W-:Y:S01]  /*6740*/  FMUL.FTZ R73, R73, R4.reuse ;  /* 0x0000000449497220 */ /* 0x080fe20000410000 */
[-C--:B------:R-:W-:Y:S01]  /*6750*/  FMUL.FTZ R76, R76, R4.reuse ;  /* 0x000000044c4c7220 */ /* 0x080fe20000410000 */
[----:B------:R-:W-:Y:S01]  /*6760*/  @P2 FMUL.FTZ R9, R9, 0.69314718246459960938 ;  /* 0x3f31721809092820 */ /* 0x000fe20000410000 */
        /* <DEDUP_REMOVED lines=38> */
[-C--:B------:R-:W-:Y:S01]  /*69d0*/  FMUL.FTZ R26, R26, R0.reuse ;  /* 0x000000001a1a7220 */ /* 0x080fe20000410000 */
        /* <DEDUP_REMOVED lines=64> */
[----:B------:R-:W-:Y:S01]  /*6de0*/  @P1 FFMA.FTZ R4, R6, R3, R7 ;  /* 0x0000000306041223 */ /* 0x000fe20000010007 */
[----:B------:R-:W-:Y:S01]  /*6df0*/  @P2 FFMA.FTZ R2, R9, R5, R8 ;  /* 0x0000000509022223 */ /* 0x000fe20000010008 */
[----:B------:R-:W-:Y:S06]  /*6e00*/  BAR.ARV 0xe, 0x100 ;  /* 0x0384000000007b1d */ /* 0x000fec0000002000 */
.L_x_3215:
[----:B------:R-:W-:Y:S05]  /*6e10*/  @P0 BRA `(.L_x_3251) ;  /* 0x0000002000f80947 */ /* 0x000fea0003800000 */
[----:B------:R-:W0:Y:S01]  /*6e20*/  S2R R0, SR_TID.X ;  /* 0x0000000000007919 */ /* 0x000e220000002100 */
[----:B------:R-:W1:Y:S01]  /*6e30*/  S2UR UR5, SR_CgaCtaId ;  /* 0x00000000000579c3 */ /* 0x000e620000008800 */
[----:B------:R-:W-:Y:S01]  /*6e40*/  UMOV UR4, 0x400 ;  /* 0x0000040000047882 */ /* 0x000fe20000000000 */
[----:B------:R-:W-:-:S06]  /*6e50*/  IMAD R3, RZ, RZ, -UR38 ;  /* 0x80000026ff037e24 */ /* 0x000fcc000f8e02ff */
[----:B------:R-:W-:Y:S08]  /*6e60*/  BAR.SYNC.DEFER_BLOCKING 0x1, 0x100 ;  /* 0x0044000000007b1d */ /* 0x000ff00000010000 */
[----:B------:R-:W2:Y:S08]  /*6e70*/  S2UR UR6, SR_CTAID.Y ;  /* 0x00000000000679c3 */ /* 0x000eb00000002600 */
[----:B------:R-:W2:Y:S01]  /*6e80*/  LDC R10, c[0x0][0xc50] ;  /* 0x00031400ff0a7b82 */ /* 0x000ea20000000800 */
[----:B-1----:R-:W-:-:S07]  /*6e90*/  ULEA UR4, UR5, UR4, 0x18 ;  /* 0x0000000405047291 */ /* 0x002fce000f8ec03f */
[----:B------:R-:W1:Y:S01]  /*6ea0*/  LDC R6, c[0x0][0xbe8] ;  /* 0x0002fa00ff067b82 */ /* 0x000e620000000800 */
[----:B------:R-:W-:Y:S01]  /*6eb0*/  UIADD3 UR4, UR4, 0x28c20, URZ ;  /* 0x00028c2004047890 */ /* 0x000fe2000fffe03f */
[----:B0-----:R-:W-:-:S03]  /*6ec0*/  VIADD R22, R0, 0xffffff80 ;  /* 0xffffff8000167836 */ /* 0x001fc60000000000 */
[----:B------:R-:W-:Y:S02]  /*6ed0*/  UPRMT UR4, URZ, 0x654, UR4 ;  /* 0x000006543f047896 */ /* 0x000fe40008000004 */
[----:B------:R-:W-:-:S04]  /*6ee0*/  SHF.R.S32.HI R19, RZ, 0x1f, R22 ;  /* 0x0000001fff137819 */ /* 0x000fc80000011416 */
[----:B------:R-:W-:Y:S01]  /*6ef0*/  LEA.HI R9, R19, R22, RZ, 0x7 ;  /* 0x0000001613097211 */ /* 0x000fe200078f38ff */
[----:B--2---:R-:W-:Y:S01]  /*6f00*/  IMAD R3, R10, R3, UR6 ;  /* 0x000000060a037e24 */ /* 0x004fe2000f8e0203 */
[----:B------:R-:W-:Y:S01]  /*6f10*/  USHF.R.S32.HI UR6, URZ, 0x1f, UR38 ;  /* 0x0000001f3f067899 */ /* 0x000fe20008011426 */
[----:B------:R-:W-:Y:S01]  /*6f20*/  SYNCS.ARRIVE.TRANS64.RED.A1T0 RZ, [UR4], RZ ;  /* 0x000000ffffff79a7 */ /* 0x000fe20008100404 */
[----:B------:R-:W-:Y:S02]  /*6f30*/  SHF.R.S32.HI R0, RZ, 0x7, R9 ;  /* 0x00000007ff007819 */ /* 0x000fe40000011409 */
[----:B------:R-:W-:-:S03]  /*6f40*/  LOP3.LUT R5, R9, 0xffffff80, RZ, 0xc0, !PT ;  /* 0xffffff8009057812 */ /* 0x000fc600078ec0ff */
[----:B------:R-:W0:Y:S01]  /*6f50*/  SHFL.IDX PT, R7, R0, RZ, 0x1f ;  /* 0x00001fff00077589 */ /* 0x000e2200000e0000 */
[----:B------:R-:W-:Y:S02]  /*6f60*/  IADD3 R8, R22, -R5, RZ ;  /* 0x8000000516087210 */ /* 0x000fe40007ffe0ff */
[----:B-1----:R-:W-:Y:S02]  /*6f70*/  ISETP.NE.AND P1, PT, R6, 0x1, PT ;  /* 0x000000010600780c */ /* 0x002fe40003f25270 */
[----:B------:R-:W-:Y:S02]  /*6f80*/  SHF.R.S32.HI R155, RZ, 0x1f, R8 ;  /* 0x0000001fff9b7819 */ /* 0x000fe40000011408 */
[----:B------:R-:W-:Y:S02]  /*6f90*/  SHF.R.S32.HI R5, RZ, 0x1f, R3 ;  /* 0x0000001fff057819 */ /* 0x000fe40000011403 */
[----:B0-----:R-:W-:Y:S02]  /*6fa0*/  ISETP.NE.AND P0, PT, R7, RZ, PT ;  /* 0x000000ff0700720c */ /* 0x001fe40003f05270 */
[----:B------:R-:W-:-:S04]  /*6fb0*/  LEA.HI R7, R155, R8, RZ, 0x2 ;  /* 0x000000089b077211 */ /* 0x000fc800078f10ff */
[----:B------:R-:W-:-:S07]  /*6fc0*/  SHF.R.S32.HI R154, RZ, 0x2, R7 ;  /* 0x00000002ff9a7819 */ /* 0x000fce0000011407 */
[----:B------:R-:W-:Y:S05]  /*6fd0*/  @P0 BRA `(.L_x_3252) ;  /* 0x0000000400440947 */ /* 0x000fea0003800000 */
[----:B------:R-:W0:Y:S01]  /*6fe0*/  LDC R18, c[0x0][0xbe8] ;  /* 0x0002fa00ff127b82 */ /* 0x000e220000000800 */
[----:B------:R-:W-:Y:S01]  /*6ff0*/  LOP3.LUT R9, R9, 0xffffff80, RZ, 0xc0, !PT ;  /* 0xffffff8009097812 */ /* 0x000fe200078ec0ff */
[----:B------:R-:W1:Y:S01]  /*7000*/  S2R R14, SR_CTAID.X ;  /* 0x00000000000e7919 */ /* 0x000e620000002500 */
[----:B------:R-:W-:Y:S02]  /*7010*/  ULDC.64 UR4, c[0x0][0xbd0] ;  /* 0x0002f40000047ab9 */ /* 0x000fe40000000a00 */
[----:B------:R-:W-:Y:S01]  /*7020*/  UIMAD.WIDE.U32 UR8, UR38, UR4, URZ ;  /* 0x00000004260872a5 */ /* 0x000fe2000f8e003f */
[----:B------:R-:W-:Y:S01]  /*7030*/  IMAD.IADD R23, R22, 0x1, -R9 ;  /* 0x0000000116177824 */ /* 0x000fe200078e0a09 */
[----:B------:R-:W-:Y:S01]  /*7040*/  LEA.HI R9, R19, R22, RZ, 0x2 ;  /* 0x0000001613097211 */ /* 0x000fe200078f10ff */
[----:B------:R-:W2:Y:S01]  /*7050*/  S2UR UR7, SR_CTAID.Z ;  /* 0x00000000000779c3 */ /* 0x000ea20000002700 */
[----:B------:R-:W-:Y:S02]  /*7060*/  UIMAD UR4, UR6, UR4, URZ ;  /* 0x00000004060472a4 */ /* 0x000fe4000f8e023f */
[----:B------:R-:W-:-:S02]  /*7070*/  SHF.R.S32.HI R12, RZ, 0x1f, R23 ;  /* 0x0000001fff0c7819 */ /* 0x000fc40000011417 */
[----:B------:R-:W-:Y:S01]  /*7080*/  LOP3.LUT R9, R9, 0xfffffffc, RZ, 0xc0, !PT ;  /* 0xfffffffc09097812 */ /* 0x000fe200078ec0ff */
[----:B------:R-:W-:Y:S01]  /*7090*/  UIMAD UR4, UR38, UR5, UR4 ;  /* 0x00000005260472a4 */ /* 0x000fe2000f8e0204 */
[CC--:B------:R-:W-:Y:S01]  /*70a0*/  LEA.HI R152, R12.reuse, R23.reuse, RZ, 0x2 ;  /* 0x000000170c987211 */ /* 0x0c0fe200078f10ff */
[----:B------:R-:W3:Y:S01]  /*70b0*/  LDC.64 R20, c[0x0][0xbd8] ;  /* 0x0002f600ff147b82 */ /* 0x000ee20000000a00 */
[----:B------:R-:W-:Y:S01]  /*70c0*/  LEA.HI R12, R12, R23, RZ, 0x5 ;  /* 0x000000170c0c7211 */ /* 0x000fe200078f28ff */
[----:B------:R-:W-:Y:S01]  /*70d0*/  IMAD.IADD R9, R22, 0x1, -R9 ;  /* 0x0000000116097824 */ /* 0x000fe200078e0a09 */
[--C-:B------:R-:W-:Y:S01]  /*70e0*/  SHF.R.S32.HI R10, RZ, 0x2, R152.reuse ;  /* 0x00000002ff0a7819 */ /* 0x100fe20000011498 */
[----:B------:R-:W-:Y:S01]  /*70f0*/  UIADD3 UR4, UR9, UR4, URZ ;  /* 0x0000000409047290 */ /* 0x000fe2000fffe03f */
[----:B------:R-:W-:Y:S02]  /*7100*/  SHF.R.S32.HI R11, RZ, 0x1f, R152 ;  /* 0x0000001fff0b7819 */ /* 0x000fe40000011498 */
[----:B------:R-:W-:-:S02]  /*7110*/  SHF.R.S32.HI R12, RZ, 0x5, R12 ;  /* 0x00000005ff0c7819 */ /* 0x000fc4000001140c */
[----:B0-----:R-:W-:Y:S02]  /*7120*/  ISETP.NE.AND P0, PT, R18, 0x1, PT ;  /* 0x000000011200780c */ /* 0x001fe40003f05270 */
[----:B------:R-:W-:Y:S02]  /*7130*/  LEA.HI R11, R11, R10, RZ, 0x3 ;  /* 0x0000000a0b0b7211 */ /* 0x000fe400078f18ff */
[----:B------:R-:W-:Y:S02]  /*7140*/  LOP3.LUT R152, R152, 0x7ffffffc, RZ, 0xc0, !PT ;  /* 0x7ffffffc98987812 */ /* 0x000fe400078ec0ff */
[----:B------:R-:W-:Y:S01]  /*7150*/  LOP3.LUT R11, R11, 0xfffffff8, RZ, 0xc0, !PT ;  /* 0xfffffff80b0b7812 */ /* 0x000fe200078ec0ff */
[----:B--2---:R-:W-:Y:S01]  /*7160*/  USHF.R.S32.HI UR5, URZ, 0x1f, UR7 ;  /* 0x0000001f3f057899 */ /* 0x004fe20008011407 */
[----:B------:R-:W-:-:S03]  /*7170*/  IADD3 R152, -R152, R23, RZ ;  /* 0x0000001798987210 */ /* 0x000fc60007ffe1ff */
[----:B------:R-:W-:Y:S01]  /*7180*/  IMAD.IADD R11, R10, 0x1, -R11 ;  /* 0x000000010a0b7824 */ /* 0x000fe200078e0a0b */
[C---:B------:R-:W-:Y:S01]  /*7190*/  LEA.HI R10, R9.reuse, R9, RZ, 0x1 ;  /* 0x00000009090a7211 */ /* 0x040fe200078f08ff */
[----:B------:R-:W0:Y:S01]  /*71a0*/  @P0 LDC R16, c[0x0][0xbec] ;  /* 0x0002fb00ff100b82 */ /* 0x000e220000000800 */
[----:B------:R-:W-:Y:S02]  /*71b0*/  IMAD.SHL.U32 R152, R152, 0x2, RZ ;  /* 0x0000000298987824 */ /* 0x000fe400078e00ff */
[----:B------:R-:W-:Y:S01]  /*71c0*/  LOP3.LUT R10, R10, 0x1ffffffe, RZ, 0xc0, !PT ;  /* 0x1ffffffe0a0a7812 */ /* 0x000fe200078ec0ff */
[----:B------:R-:W-:Y:S02]  /*71d0*/  IMAD R153, R12, 0x10, R11 ;  /* 0x000000100c997824 */ /* 0x000fe400078e020b */
[----:B---3--:R-:W-:Y:S01]  /*71e0*/  IMAD R12, R20, UR5, RZ ;  /* 0x00000005140c7c24 */ /* 0x008fe2000f8e02ff */
[----:B------:R-:W-:Y:S01]  /*71f0*/  IADD3 R9, R9, -R10, RZ ;  /* 0x8000000a09097210 */ /* 0x000fe20007ffe0ff */
[----:B------:R-:W2:Y:S01]  /*7200*/  @P0 LDC R17, c[0x0][0xbf0] ;  /* 0x0002fc00ff110b82 */ /* 0x000ea20000000800 */
[----:B------:R-:W-:-:S02]  /*7210*/  IMAD.U32 R11, RZ, RZ, UR9 ;  /* 0x00000009ff0b7e24 */ /* 0x000fc4000f8e00ff */
[----:B------:R-:W-:Y:S01]  /*7220*/  LEA R9, R9, R153, 0x3 ;  /* 0x0000009909097211 */ /* 0x000fe200078e18ff */
[----:B------:R-:W-:Y:S02]  /*7230*/  IMAD.U32 R10, RZ, RZ, UR8 ;  /* 0x00000008ff0a7e24 */ /* 0x000fe4000f8e00ff */
[----:B------:R-:W-:Y:S01]  /*7240*/  IMAD.U32 R11, RZ, RZ, UR4 ;  /* 0x00000004ff0b7e24 */ /* 0x000fe2000f8e00ff */
[----:B------:R-:W-:Y:S01]  /*7250*/  ULDC.64 UR4, c[0x0][0xbe0] ;  /* 0x0002f80000047ab9 */ /* 0x000fe20000000a00 */
[----:B-1----:R-:W-:Y:S02]  /*7260*/  IMAD R9, R14, 0x40, R9 ;  /* 0x000000400e097824 */ /* 0x002fe400078e0209 */
[----:B------:R-:W-:Y:S02]  /*7270*/  IMAD R15, R21, UR7, R12 ;  /* 0x00000007150f7c24 */ /* 0x000fe4000f8e020c */
[----:B------:R-:W-:-:S04]  /*7280*/  IMAD.WIDE.U32 R10, R20, UR7, R10 ;  /* 0x00000007140a7c25 */ /* 0x000fc8000f8e000a */
[----:B0-----:R-:W-:Y:S01]  /*7290*/  @P0 IMAD.HI.U32 R12, R9, R16, RZ ;  /* 0x00000010090c0227 */ /* 0x001fe200078e00ff */
[----:B------:R-:W-:-:S03]  /*72a0*/  IADD3 R11, R11, R15, RZ ;  /* 0x0000000f0b0b7210 */ /* 0x000fc60007ffe0ff */
[----:B------:R-:W-:Y:S02]  /*72b0*/  IMAD.MOV.U32 R13, RZ, RZ, R9 ;  /* 0x000000ffff0d7224 */ /* 0x000fe400078e0009 */
[----:B------:R-:W-:Y:S01]  /*72c0*/  IMAD.WIDE.U32 R10, R3, UR4, R10 ;  /* 0x00000004030a7c25 */ /* 0x000fe2000f8e000a */
[----:B--2---:R-:W-:-:S03]  /*72d0*/  @P0 SHF.R.U32.HI R13, RZ, R17, R12 ;  /* 0x00000011ff0d0219 */ /* 0x004fc6000001160c */
[----:B------:R-:W-:Y:S01]  /*72e0*/  IMAD R12, R5, UR4, RZ ;  /* 0x00000004050c7c24 */ /* 0x000fe2000f8e02ff */
[----:B------:R-:W-:Y:S01]  /*72f0*/  IADD3 R10, P0, R13, R10, RZ ;  /* 0x0000000a0d0a7210 */ /* 0x000fe20007f1e0ff */
[----:B------:R-:W-:Y:S02]  /*7300*/  IMAD.MOV R15, RZ, RZ, -R13 ;  /* 0x000000ffff0f7224 */ /* 0x000fe400078e0a0d */
[----:B------:R-:W-:Y:S01]  /*7310*/  IMAD R16, R3, UR5, R12 ;  /* 0x0000000503107c24 */ /* 0x000fe2000f8e020c */
[----:B------:R-:W-:Y:S01]  /*7320*/  ULDC.64 UR4, c[0x0][0xbc8] ;  /* 0x0002f20000047ab9 */ /* 0x000fe20000000a00 */
[----:B------:R-:W-:Y:S01]  /*7330*/  IMAD R9, R18, R15, R9 ;  /* 0x0000000f12097224 */ /* 0x000fe200078e0209 */
[----:B------:R-:W-:-:S04]  /*7340*/  SHF.R.S32.HI R15, RZ, 0x1f, R13 ;  /* 0x0000001fff0f7819 */ /* 0x000fc8000001140d */
[----:B------:R-:W-:Y:S02]  /*7350*/  SHF.R.S32.HI R12, RZ, 0x1f, R9 ;  /* 0x0000001fff0c7819 */ /* 0x000fe40000011409 */
[----:B------:R-:W-:-:S03]  /*7360*/  IADD3.X R11, R15, R11, R16, P0, !PT ;  /* 0x0000000b0f0b7210 */ /* 0x000fc600007fe410 */
[----:B------:R-:W-:Y:S02]  /*7370*/  IMAD R12, R12, UR4, RZ ;  /* 0x000000040c0c7c24 */ /* 0x000fe4000f8e02ff */
[----:B------:R-:W-:-:S04]  /*7380*/  IMAD.WIDE.U32 R10, R9, UR4, R10 ;  /* 0x00000004090a7c25 */ /* 0x000fc8000f8e000a */
[----:B------:R-:W-:Y:S01]  /*7390*/  IMAD R9, R9, UR5, R12 ;  /* 0x0000000509097c24 */ /* 0x000fe2000f8e020c */
[----:B------:R-:W-:Y:S01]  /*73a0*/  LEA.HI R12, R0, R0, RZ, 0x1 ;  /* 0x00000000000c7211 */ /* 0x000fe200078f08ff */
[----:B------:R-:W-:Y:S02]  /*73b0*/  ULDC.64 UR4, c[0x0][0xba8] ;  /* 0x0002ea0000047ab9 */ /* 0x000fe40000000a00 */
[----:B------:R-:W-:Y:S01]  /*73c0*/  IMAD.IADD R9, R11, 0x1, R9 ;  /* 0x000000010b097824 */ /* 0x000fe200078e0209 */
[----:B------:R-:W-:Y:S01]  /*73d0*/  LEA R16, P0, R10, UR4, 0x2 ;  /* 0x000000040a107c11 */ /* 0x000fe2000f8010ff */
[----:B------:R-:W-:Y:S01]  /*73e0*/  ULDC UR4, c[0x0][0xa88] ;  /* 0x0002a20000047ab9 */ /* 0x000fe20000000800 */
[----:B------:R-:W-:Y:S02]  /*73f0*/  LOP3.LUT R11, R12, 0xfffffe, RZ, 0xc0, !PT ;  /* 0x00fffffe0c0b7812 */ /* 0x000fe400078ec0ff */
[----:B------:R-:W-:Y:S01]  /*7400*/  LEA.HI.X R17, R10, UR5, R9, 0x2, P0 ;  /* 0x000000050a117c11 */ /* 0x000fe200080f1409 */
[----:B------:R-:W-:Y:S01]  /*7410*/  SHFL.IDX PT, R12, R16, 0x1, 0x1c1f ;  /* 0x003c1f00100c7f89 */ /* 0x000fe200000e0000 */
[----:B------:R-:W-:-:S02]  /*7420*/  IMAD R9, R14, 0x40, R153 ;  /* 0x000000400e097824 */ /* 0x000fc400078e0299 */
[----:B------:R-:W-:Y:S01]  /*7430*/  IMAD.IADD R15, R0, 0x1, -R11 ;  /* 0x00000001000f7824 */ /* 0x000fe200078e0a0b */
[----:B------:R-:W-:Y:S01]  /*7440*/  SHFL.IDX PT, R10, R16, RZ, 0x1c1f ;  /* 0x001c1fff100a7589 */ /* 0x000fe200000e0000 */
[----:B------:R-:W-:Y:S02]  /*7450*/  IMAD R14, R18, UR4, RZ ;  /* 0x00000004120e7c24 */ /* 0x000fe4000f8e02ff */
[----:B------:R-:W-:Y:S01]  /*7460*/  IMAD.U32 R15, R15, -0x100, RZ ;  /* 0xffffff000f0f7824 */ /* 0x000fe200078e00ff */
[----:B------:R-:W0:Y:S04]  /*7470*/  SHFL.IDX PT, R11, R17, RZ, 0x1c1f ;  /* 0x001c1fff110b7589 */ /* 0x000e2800000e0000 */
[----:B------:R-:W1:Y:S01]  /*7480*/  SHFL.IDX PT, R13, R17, 0x1, 0x1c1f ;  /* 0x003c1f00110d7f89 */ /* 0x000e6200000e0000 */
[----:B------:R-:W-:-:S02]  /*7490*/  ISETP.NE.AND P0, PT, R152, R15, PT ;  /* 0x0000000f9800720c */ /* 0x000fc40003f05270 */
[C---:B------:R-:W-:Y:S02]  /*74a0*/  IADD3 R15, R9.reuse, 0x8, RZ ;  /* 0x00000008090f7810 */ /* 0x040fe40007ffe0ff */
[-C--:B------:R-:W-:Y:S02]  /*74b0*/  ISETP.GE.OR P2, PT, R9, R14.reuse, P0 ;  /* 0x0000000e0900720c */ /* 0x080fe40000746670 */
[----:B------:R-:W-:-:S11]  /*74c0*/  ISETP.GE.OR P0, PT, R15, R14, P0 ;  /* 0x0000000e0f00720c */ /* 0x000fd60000706670 */
[----:B0-----:R0:W-:Y:S04]  /*74d0*/  @!P2 ST.E desc[UR36][R10.64], R4 ;  /* 0x000000040a00a985 */ /* 0x0011e8000c101924 */
[----:B-1----:R0:W-:Y:S02]  /*74e0*/  @!P0 ST.E desc[UR36][R12.64], R2 ;  /* 0x000000020c008985 */ /* 0x0021e4000c101924 */
.L_x_3252:
[----:B------:R-:W1:Y:S01]  /*74f0*/  S2R R14, SR_CTAID.X ;  /* 0x00000000000e7919 */ /* 0x000e620000002500 */
[----:B------:R-:W-:Y:S01]  /*7500*/  LEA.HI R19, R19, R22, RZ, 0x2 ;  /* 0x0000001613137211 */ /* 0x000fe200078f10ff */
[----:B------:R-:W2:Y:S01]  /*7510*/  S2UR UR7, SR_CTAID.Z ;  /* 0x00000000000779c3 */ /* 0x000ea20000002700 */
[----:B------:R-:W-:Y:S01]  /*7520*/  SHF.R.S32.HI R9, RZ, 0x1f, R7 ;  /* 0x0000001fff097819 */ /* 0x000fe20000011407 */
[----:B------:R-:W-:Y:S01]  /*7530*/  ULDC.64 UR8, c[0x0][0xb38] ;  /* 0x0002ce0000087ab9 */ /* 0x000fe20000000a00 */
[----:B------:R-:W-:Y:S01]  /*7540*/  LOP3.LUT R19, R19, 0xfffffffc, RZ, 0xc0, !PT ;  /* 0xfffffffc13137812 */ /* 0x000fe200078ec0ff */
[----:B------:R-:W-:Y:S01]  /*7550*/  UIMAD UR6, UR6, UR8, URZ ;  /* 0x00000008060672a4 */ /* 0x000fe2000f8e023f */
[----:B------:R-:W-:Y:S01]  /*7560*/  LEA.HI R9, R9, R154, RZ, 0x3 ;  /* 0x0000009a09097211 */ /* 0x000fe200078f18ff */
[----:B------:R-:W-:Y:S01]  /*7570*/  UIMAD.WIDE.U32 UR4, UR38, UR8, URZ ;  /* 0x00000008260472a5 */ /* 0x000fe2000f8e003f */
[----:B------:R-:W-:Y:S01]  /*7580*/  LEA.HI R155, R155, R8, RZ, 0x5 ;  /* 0x000000089b9b7211 */ /* 0x000fe200078f28ff */
[----:B------:R-:W-:Y:S01]  /*7590*/  IMAD.IADD R19, R22, 0x1, -R19 ;  /* 0x0000000116137824 */ /* 0x000fe200078e0a13 */
[----:B0-----:R-:W0:Y:S01]  /*75a0*/  LDC.64 R12, c[0x0][0xb40] ;  /* 0x0002d000ff0c7b82 */ /* 0x001e220000000a00 */
[----:B------:R-:W-:Y:S01]  /*75b0*/  LOP3.LUT R9, R9, 0xfffffff8, RZ, 0xc0, !PT ;  /* 0xfffffff809097812 */ /* 0x000fe200078ec0ff */
[----:B------:R-:W-:Y:S01]  /*75c0*/  UIMAD UR6, UR38, UR9, UR6 ;  /* 0x00000009260672a4 */ /* 0x000fe2000f8e0206 */
[----:B------:R-:W-:Y:S01]  /*75d0*/  SHF.R.S32.HI R155, RZ, 0x5, R155 ;  /* 0x00000005ff9b7819 */ /* 0x000fe2000001149b */
[----:B------:R-:W-:Y:S01]  /*75e0*/  IMAD.U32 R11, RZ, RZ, UR5 ;  /* 0x00000005ff0b7e24 */ /* 0x000fe2000f8e00ff */
[----:B------:R-:W-:Y:S01]  /*75f0*/  LEA.HI R2, R19, R19, RZ, 0x1 ;  /* 0x0000001313027211 */ /* 0x000fe200078f08ff */
[----:B------:R-:W-:Y:S01]  /*7600*/  IMAD.IADD R154, R154, 0x1, -R9 ;  /* 0x000000019a9a7824 */ /* 0x000fe200078e0a09 */
[----:B------:R-:W-:Y:S01]  /*7610*/  UIADD3 UR6, UR5, UR6, URZ ;  /* 0x0000000605067290 */ /* 0x000fe2000fffe03f */
[----:B------:R-:W3:Y:S01]  /*7620*/  @P1 LDC R16, c[0x0][0xbec] ;  /* 0x0002fb00ff101b82 */ /* 0x000ee20000000800 */
[----:B------:R-:W-:Y:S01]  /*7630*/  LOP3.LUT R2, R2, 0x1ffffffe, RZ, 0xc0, !PT ;  /* 0x1ffffffe02027812 */ /* 0x000fe200078ec0ff */
[----:B------:R-:W-:Y:S01]  /*7640*/  IMAD.U32 R10, RZ, RZ, UR4 ;  /* 0x00000004ff0a7e24 */ /* 0x000fe2000f8e00ff */
[----:B------:R-:W-:Y:S01]  /*7650*/  LEA R155, R155, R154, 0x4 ;  /* 0x0000009a9b9b7211 */ /* 0x000fe200078e20ff */
[----:B------:R-:W-:Y:S01]  /*7660*/  ULDC.64 UR4, c[0x0][0xb48] ;  /* 0x0002d20000047ab9 */ /* 0x000fe20000000a00 */
[----:B------:R-:W-:Y:S01]  /*7670*/  MOV R11, UR6 ;  /* 0x00000006000b7c02 */ /* 0x000fe20008000f00 */
[----:B------:R-:W-:Y:S01]  /*7680*/  IMAD.IADD R2, R19, 0x1, -R2 ;  /* 0x0000000113027824 */ /* 0x000fe200078e0a02 */
[----:B--2---:R-:W-:Y:S01]  /*7690*/  USHF.R.S32.HI UR8, URZ, 0x1f, UR7 ;  /* 0x0000001f3f087899 */ /* 0x004fe20008011407 */
[----:B------:R-:W2:Y:S01]  /*76a0*/  @P1 LDC R17, c[0x0][0xbf0] ;  /* 0x0002fc00ff111b82 */ /* 0x000ea20000000800 */
[----:B------:R-:W-:Y:S01]  /*76b0*/  BSSY B0, `(.L_x_3253) ;  /* 0x00000ed000007945 */ /* 0x000fe20003800000 */
[----:B------:R-:W-:-:S04]  /*76c0*/  IMAD R4, R2, 0x8, R155 ;  /* 0x0000000802047824 */ /* 0x000fc800078e029b */
[----:B-1----:R-:W-:Y:S02]  /*76d0*/  IMAD R15, R14, 0x40, R4 ;  /* 0x000000400e0f7824 */ /* 0x002fe400078e0204 */
[C---:B0-----:R-:W-:Y:S02]  /*76e0*/  IMAD R2, R12.reuse, UR8, RZ ;  /* 0x000000080c027c24 */ /* 0x041fe4000f8e02ff */
[----:B------:R-:W-:-:S04]  /*76f0*/  IMAD.WIDE.U32 R10, R12, UR7, R10 ;  /* 0x000000070c0a7c25 */ /* 0x000fc8000f8e000a */
[----:B------:R-:W-:Y:S02]  /*7700*/  IMAD R13, R13, UR7, R2 ;  /* 0x000000070d0d7c24 */ /* 0x000fe4000f8e0202 */
[----:B---3--:R-:W-:-:S04]  /*7710*/  @P1 IMAD.HI.U32 R16, R15, R16, RZ ;  /* 0x000000100f101227 */ /* 0x008fc800078e00ff */
[----:B------:R-:W-:Y:S02]  /*7720*/  IMAD.MOV.U32 R9, RZ, RZ, R15 ;  /* 0x000000ffff097224 */ /* 0x000fe400078e000f */
[----:B------:R-:W-:Y:S01]  /*7730*/  IMAD R2, R5, UR4, RZ ;  /* 0x0000000405027c24 */ /* 0x000fe2000f8e02ff */
[----:B--2---:R-:W-:Y:S01]  /*7740*/  @P1 SHF.R.U32.HI R9, RZ, R17, R16 ;  /* 0x00000011ff091219 */ /* 0x004fe20000011610 */
[----:B------:R-:W-:Y:S02]  /*7750*/  IMAD.IADD R11, R11, 0x1, R13 ;  /* 0x000000010b0b7824 */ /* 0x000fe400078e020d */
[----:B------:R-:W-:Y:S01]  /*7760*/  IMAD R13, R3, UR5, R2 ;  /* 0x00000005030d7c24 */ /* 0x000fe2000f8e0202 */
[----:B------:R-:W-:Y:S01]  /*7770*/  IADD3 R5, -R9, RZ, RZ ;  /* 0x000000ff09057210 */ /* 0x000fe20007ffe1ff */
[----:B------:R-:W-:Y:S01]  /*7780*/  IMAD.WIDE.U32 R2, R3, UR4, R10 ;  /* 0x0000000403027c25 */ /* 0x000fe2000f8e000a */
[----:B------:R-:W-:Y:S01]  /*7790*/  SHF.R.S32.HI R4, RZ, 0x1f, R9 ;  /* 0x0000001fff047819 */ /* 0x000fe20000011409 */
[----:B------:R-:W-:-:S02]  /*77a0*/  ULDC.64 UR4, c[0x0][0xb30] ;  /* 0x0002cc0000047ab9 */ /* 0x000fc40000000a00 */
[----:B------:R-:W-:Y:S02]  /*77b0*/  IMAD R5, R6, R5, R15 ;  /* 0x0000000506057224 */ /* 0x000fe400078e020f */
[----:B------:R-:W-:Y:S02]  /*77c0*/  IMAD R4, R4, UR4, RZ ;  /* 0x0000000404047c24 */ /* 0x000fe4000f8e02ff */
[----:B------:R-:W-:Y:S02]  /*77d0*/  IMAD.IADD R3, R3, 0x1, R13 ;  /* 0x0000000103037824 */ /* 0x000fe400078e020d */
[C---:B------:R-:W-:Y:S01]  /*77e0*/  IMAD R11, R9.reuse, UR5, R4 ;  /* 0x00000005090b7c24 */ /* 0x040fe2000f8e0204 */
[----:B------:R-:W-:Y:S01]  /*77f0*/  SHF.R.S32.HI R4, RZ, 0x1f, R5 ;  /* 0x0000001fff047819 */ /* 0x000fe20000011405 */
[----:B------:R-:W-:Y:S01]  /*7800*/  IMAD.WIDE.U32 R2, R9, UR4, R2 ;  /* 0x0000000409027c25 */ /* 0x000fe2000f8e0002 */
[----:B------:R-:W-:-:S03]  /*7810*/  ULDC.64 UR4, c[0x0][0xb28] ;  /* 0x0002ca0000047ab9 */ /* 0x000fc60000000a00 */
[----:B------:R-:W-:Y:S02]  /*7820*/  IMAD R4, R4, UR4, RZ ;  /* 0x0000000404047c24 */ /* 0x000fe4000f8e02ff */
[----:B------:R-:W-:Y:S02]  /*7830*/  IMAD.IADD R3, R3, 0x1, R11 ;  /* 0x0000000103037824 */ /* 0x000fe400078e020b */
[C---:B------:R-:W-:Y:S02]  /*7840*/  IMAD R9, R5.reuse, UR5, R4 ;  /* 0x0000000505097c24 */ /* 0x040fe4000f8e0204 */
[----:B------:R-:W-:Y:S01]  /*7850*/  IMAD.WIDE.U32 R2, R5, UR4, R2 ;  /* 0x0000000405027c25 */ /* 0x000fe2000f8e0002 */
[----:B------:R-:W-:-:S03]  /*7860*/  ULDC.64 UR4, c[0x0][0xb00] ;  /* 0x0002c00000047ab9 */ /* 0x000fc60000000a00 */
[----:B------:R-:W-:Y:S01]  /*7870*/  IMAD.IADD R5, R3, 0x1, R9 ;  /* 0x0000000103057824 */ /* 0x000fe200078e0209 */
[----:B------:R-:W-:Y:S02]  /*7880*/  LEA.HI R9, R0, R0, RZ, 0x1 ;  /* 0x0000000000097211 */ /* 0x000fe400078f08ff */
[----:B------:R-:W-:Y:S01]  /*7890*/  LEA R4, P0, R2, UR4, 0x2 ;  /* 0x0000000402047c11 */ /* 0x000fe2000f8010ff */
[----:B------:R-:W-:Y:S01]  /*78a0*/  ULDC UR4, c[0x0][0xa88] ;  /* 0x0002a20000047ab9 */ /* 0x000fe20000000800 */
[----:B------:R-:W-:Y:S01]  /*78b0*/  LOP3.LUT R11, R9, 0xfffffe, RZ, 0xc0, !PT ;  /* 0x00fffffe090b7812 */ /* 0x000fe200078ec0ff */
[----:B------:R-:W-:Y:S01]  /*78c0*/  IMAD R6, R6, UR4, RZ ;  /* 0x0000000406067c24 */ /* 0x000fe2000f8e02ff */
[----:B------:R-:W-:Y:S02]  /*78d0*/  LOP3.LUT R9, R7, 0x7ffffffc, RZ, 0xc0, !PT ;  /* 0x7ffffffc07097812 */ /* 0x000fe400078ec0ff */
[----:B------:R-:W-:Y:S01]  /*78e0*/  LEA R7, R14, R155, 0x6 ;  /* 0x0000009b0e077211 */ /* 0x000fe200078e30ff */
[----:B------:R-:W-:Y:S01]  /*78f0*/  IMAD.IADD R11, R0, 0x1, -R11 ;  /* 0x00000001000b7824 */ /* 0x000fe200078e0a0b */
[----:B------:R-:W-:Y:S01]  /*7900*/  LEA.HI.X R5, R2, UR5, R5, 0x2, P0 ;  /* 0x0000000502057c11 */ /* 0x000fe200080f1405 */
[----:B------:R-:W-:Y:S01]  /*7910*/  IMAD.IADD R0, R8, 0x1, -R9 ;  /* 0x0000000108007824 */ /* 0x000fe200078e0a09 */
[----:B------:R-:W-:Y:S01]  /*7920*/  ISETP.GE.AND P0, PT, R7, R6, PT ;  /* 0x000000060700720c */ /* 0x000fe20003f06270 */
[----:B------:R0:W1:Y:S02]  /*7930*/  SHFL.IDX PT, R2, R4, RZ, 0x1c1f ;  /* 0x001c1fff04027589 */ /* 0x00006400000e0000 */
[----:B------:R-:W-:-:S02]  /*7940*/  IMAD R0, R11, 0x80, R0 ;  /* 0x000000800b007824 */ /* 0x000fc400078e0200 */
[----:B------:R0:W2:Y:S03]  /*7950*/  SHFL.IDX PT, R3, R5, RZ, 0x1c1f ;  /* 0x001c1fff05037589 */ /* 0x0000a600000e0000 */
[----:B------:R-:W-:-:S05]  /*7960*/  SHF.L.U32 R0, R0, 0x1, RZ ;  /* 0x0000000100007819 */ /* 0x000fca00000006ff */
[----:B0-----:R-:W-:Y:S05]  /*7970*/  @P0 BRA `(.L_x_3254) ;  /* 0x0000000c00000947 */ /* 0x001fea0003800000 */
[C---:B------:R-:W-:Y:S01]  /*7980*/  VIADD R9, R0.reuse, 0x8 ;  /* 0x0000000800097836 */ /* 0x040fe20000000000 */
[----:B------:R-:W-:Y:S01]  /*7990*/  ULDC UR4, c[0x0][0xac8] ;  /* 0x0002b20000047ab9 */ /* 0x000fe20000000800 */
[C---:B------:R-:W-:Y:S01]  /*79a0*/  VIADD R11, R0.reuse, 0x10 ;  /* 0x00000010000b7836 */ /* 0x040fe20000000000 */
[C---:B------:R-:W-:Y:S01]  /*79b0*/  ISETP.GE.AND P2, PT, R0.reuse, UR4, PT ;  /* 0x0000000400007c0c */ /* 0x040fe2000bf46270 */
[C---:B------:R-:W-:Y:S01]  /*79c0*/  VIADD R13, R0.reuse, 0x18 ;  /* 0x00000018000d7836 */ /* 0x040fe20000000000 */
[----:B------:R-:W-:Y:S01]  /*79d0*/  ISETP.GE.AND P3, PT, R9, UR4, PT ;  /* 0x0000000409007c0c */ /* 0x000fe2000bf66270 */
        /* <DEDUP_REMOVED lines=10> */
[C---:B------:R-:W-:Y:S01]  /*7a80*/  VIADD R23, R0.reuse, 0x58 ;  /* 0x0000005800177836 */ /* 0x040fe20000000000 */
[----:B------:R-:W-:-:S02]  /*7a90*/  @!P2 LEA.HI R8, R0, R0, RZ, 0x1 ;  /* 0x000000000008a211 */ /* 0x000fc400078f08ff */
[----:B------:R-:W-:Y:S02]  /*7aa0*/  @!P3 LEA.HI R10, R9, R9, RZ, 0x1 ;  /* 0x00000009090ab211 */ /* 0x000fe400078f08ff */
[----:B------:R-:W-:Y:S02]  /*7ab0*/  @!P4 LEA.HI R12, R11, R11, RZ, 0x1 ;  /* 0x0000000b0b0cc211 */ /* 0x000fe400078f08ff */
[----:B------:R-:W-:Y:S02]  /*7ac0*/  @!P5 LEA.HI R14, R13, R13, RZ, 0x1 ;  /* 0x0000000d0d0ed211 */ /* 0x000fe400078f08ff */
[----:B------:R-:W-:Y:S02]  /*7ad0*/  @!P2 LOP3.LUT R9, R8, 0xfffffffe, RZ, 0xc0, !PT ;  /* 0xfffffffe0809a812 */ /* 0x000fe400078ec0ff */
[----:B------:R-:W-:Y:S02]  /*7ae0*/  @!P3 LOP3.LUT R11, R10, 0xfffffffe, RZ, 0xc0, !PT ;  /* 0xfffffffe0a0bb812 */ /* 0x000fe400078ec0ff */
[----:B------:R-:W-:Y:S01]  /*7af0*/  @!P4 LOP3.LUT R13, R12, 0xfffffffe, RZ, 0xc0, !PT ;  /* 0xfffffffe0c0dc812 */ /* 0x000fe200078ec0ff */
[----:B-12---:R-:W-:Y:S01]  /*7b00*/  @!P2 IMAD.WIDE R8, R9, 0x4, R2 ;  /* 0x000000040908a825 */ /* 0x006fe200078e0202 */
[----:B------:R-:W-:-:S02]  /*7b10*/  @!P5 LOP3.LUT R15, R14, 0xfffffffe, RZ, 0xc0, !PT ;  /* 0xfffffffe0e0fd812 */ /* 0x000fc400078ec0ff */
[----:B------:R-:W-:Y:S01]  /*7b20*/  IADD3 R20, R0, 0x40, RZ ;  /* 0x0000004000147810 */ /* 0x000fe20007ffe0ff */
[--C-:B------:R-:W-:Y:S01]  /*7b30*/  @!P3 IMAD.WIDE R10, R11, 0x4, R2.reuse ;  /* 0x000000040b0ab825 */ /* 0x100fe200078e0202 */
        /* <DEDUP_REMOVED lines=8> */
[----:B------:R-:W-:Y:S01]  /*7bc0*/  ISETP.GE.AND P6, PT, R22, UR4, PT ;  /* 0x0000000416007c0c */ /* 0x000fe2000bfc6270 */
[----:B------:R3:W-:Y:S01]  /*7bd0*/  @!P5 ST.E.64 desc[UR36][R14.64], R36 ;  /* 0x000000240e00d985 */ /* 0x0007e2000c101b24 */
[----:B------:R-:W-:Y:S02]  /*7be0*/  ISETP.GE.AND P5, PT, R21, UR4, PT ;  /* 0x0000000415007c0c */ /* 0x000fe4000bfa6270 */
[----:B------:R-:W-:Y:S02]  /*7bf0*/  @!P0 LEA.HI R16, R16, R16, RZ, 0x1 ;  /* 0x0000001010108211 */ /* 0x000fe400078f08ff */
[----:B------:R-:W-:Y:S02]  /*7c00*/  @!P1 LEA.HI R17, R17, R17, RZ, 0x1 ;  /* 0x0000001111119211 */ /* 0x000fe400078f08ff */
[----:B0-----:R-:W-:Y:S02]  /*7c10*/  @!P0 LOP3.LUT R9, R16, 0xfffffffe, RZ, 0xc0, !PT ;  /* 0xfffffffe10098812 */ /* 0x001fe400078ec0ff */
[----:B-1----:R-:W-:-:S02]  /*7c20*/  @!P1 LOP3.LUT R11, R17, 0xfffffffe, RZ, 0xc0, !PT ;  /* 0xfffffffe110b9812 */ /* 0x002fc400078ec0ff */
[----:B------:R-:W-:Y:S01]  /*7c30*/  @!P2 LEA.HI R18, R18, R18, RZ, 0x1 ;  /* 0x000000121212a211 */ /* 0x000fe200078f08ff */
[--C-:B------:R-:W-:Y:S01]  /*7c40*/  @!P0 IMAD.WIDE R8, R9, 0x4, R2.reuse ;  /* 0x0000000409088825 */ /* 0x100fe200078e0202 */
[----:B------:R-:W-:Y:S02]  /*7c50*/  @!P3 LEA.HI R19, R19, R19, RZ, 0x1 ;  /* 0x000000131313b211 */ /* 0x000fe400078f08ff */
[----:B------:R-:W-:Y:S01]  /*7c60*/  @!P4 LEA.HI R20, R20, R20, RZ, 0x1 ;  /* 0x000000141414c211 */ /* 0x000fe200078f08ff */
[----:B------:R-:W-:Y:S01]  /*7c70*/  @!P1 IMAD.WIDE R10, R11, 0x4, R2 ;  /* 0x000000040b0a9825 */ /* 0x000fe200078e0202 */
[----:B------:R-:W-:Y:S01]  /*7c80*/  @!P5 LEA.HI R21, R21, R21, RZ, 0x1 ;  /* 0x000000151515d211 */ /* 0x000fe200078f08ff */
[----:B------:R0:W-:Y:S01]  /*7c90*/  @!P0 ST.E.64 desc[UR36][R8.64], R40 ;  /* 0x0000002808008985 */ /* 0x0001e2000c101b24 */
[----:B------:R-:W-:Y:S02]  /*7ca0*/  @!P6 LEA.HI R22, R22, R22, RZ, 0x1 ;  /* 0x000000161616e211 */ /* 0x000fe400078f08ff */
[----:B--2---:R-:W-:Y:S01]  /*7cb0*/  @!P2 LOP3.LUT R13, R18, 0xfffffffe, RZ, 0xc0, !PT ;  /* 0xfffffffe120da812 */ /* 0x004fe200078ec0ff */
[----:B------:R1:W-:Y:S01]  /*7cc0*/  @!P1 ST.E.64 desc[UR36][R10.64], R44 ;  /* 0x0000002c0a009985 */ /* 0x0003e2000c101b24 */
[----:B------:R-:W-:Y:S01]  /*7cd0*/  @!P3 LOP3.LUT R19, R19, 0xfffffffe, RZ, 0xc0, !PT ;  /* 0xfffffffe1313b812 */ /* 0x000fe200078ec0ff */
[----:B------:R-:W-:Y:S01]  /*7ce0*/  VIADD R18, R0, 0x68 ;  /* 0x0000006800127836 */ /* 0x000fe20000000000 */
[----:B---3--:R-:W-:Y:S01]  /*7cf0*/  @!P4 LOP3.LUT R15, R20, 0xfffffffe, RZ, 0xc0, !PT ;  /* 0xfffffffe140fc812 */ /* 0x008fe200078ec0ff */
[----:B------:R-:W-:Y:S01]  /*7d00*/  VIADD R20, R0, 0x78 ;  /* 0x0000007800147836 */ /* 0x000fe20000000000 */
[----:B------:R-:W-:-:S02]  /*7d10*/  @!P5 LOP3.LUT R21, R21, 0xfffffffe, RZ, 0xc0, !PT ;  /* 0xfffffffe1515d812 */ /* 0x000fc400078ec0ff */
[----:B------:R-:W-:Y:S01]  /*7d20*/  @!P6 LOP3.LUT R17, R22, 0xfffffffe, RZ, 0xc0, !PT ;  /* 0xfffffffe1611e812 */ /* 0x000fe200078ec0ff */
[C---:B------:R-:W-:Y:S01]  /*7d30*/  VIADD R22, R0.reuse, 0x88 ;  /* 0x0000008800167836 */ /* 0x040fe20000000000 */
[----:B------:R-:W-:Y:S01]  /*7d40*/  IADD3 R24, R0, 0x60, RZ ;  /* 0x0000006000187810 */ /* 0x000fe20007ffe0ff */
[--C-:B0-----:R-:W-:Y:S01]  /*7d50*/  @!P2 IMAD.WIDE R8, R13, 0x4, R2.reuse ;  /* 0x000000040d08a825 */ /* 0x101fe200078e0202 */
[----:B------:R-:W-:Y:S02]  /*7d60*/  ISETP.GE.AND P1, PT, R23, UR4, PT ;  /* 0x0000000417007c0c */ /* 0x000fe4000bf26270 */
[----:B------:R-:W-:Y:S01]  /*7d70*/  ISETP.GE.AND P0, PT, R24, UR4, PT ;  /* 0x0000000418007c0c */ /* 0x000fe2000bf06270 */
[--C-:B-1----:R-:W-:Y:S01]  /*7d80*/  @!P3 IMAD.WIDE R10, R19, 0x4, R2.reuse ;  /* 0x00000004130ab825 */ /* 0x102fe200078e0202 */
[----:B------:R0:W-:Y:S01]  /*7d90*/  @!P2 ST.E.64 desc[UR36][R8.64], R48 ;  /* 0x000000300800a985 */ /* 0x0001e2000c101b24 */
[----:B------:R-:W-:Y:S02]  /*7da0*/  ISETP.GE.AND P2, PT, R18, UR4, PT ;  /* 0x0000000412007c0c */ /* 0x000fe4000bf46270 */
[----:B------:R-:W-:Y:S01]  /*7db0*/  @!P4 IMAD.WIDE R12, R15, 0x4, R2 ;  /* 0x000000040f0cc825 */ /* 0x000fe200078e0202 */
[----:B------:R1:W-:Y:S01]  /*7dc0*/  @!P3 ST.E.64 desc[UR36][R10.64], R52 ;  /* 0x000000340a00b985 */ /* 0x0003e2000c101b24 */
[----:B------:R-:W-:-:S02]  /*7dd0*/  ISETP.GE.AND P3, PT, R22, UR4, PT ;  /* 0x0000000416007c0c */ /* 0x000fc4000bf66270 */
[--C-:B------:R-:W-:Y:S01]  /*7de0*/  @!P5 IMAD.WIDE R14, R21, 0x4, R2.reuse ;  /* 0x00000004150ed825 */ /* 0x100fe200078e0202 */
[----:B------:R2:W-:Y:S01]  /*7df0*/  @!P4 ST.E.64 desc[UR36][R12.64], R56 ;  /* 0x000000380c00c985 */ /* 0x0005e2000c101b24 */
[----:B------:R-:W-:Y:S02]  /*7e00*/  IADD3 R21, R0, 0x80, RZ ;  /* 0x0000008000157810 */ /* 0x000fe40007ffe0ff */
[----:B------:R-:W-:Y:S01]  /*7e10*/  @!P6 IMAD.WIDE R16, R17, 0x4, R2 ;  /* 0x000000041110e825 */ /* 0x000fe200078e0202 */
[----:B------:R3:W-:Y:S01]  /*7e20*/  @!P5 ST.E.64 desc[UR36][R14.64], R60 ;  /* 0x0000003c0e00d985 */ /* 0x0007e2000c101b24 */
[----:B------:R-:W-:Y:S02]  /*7e30*/  ISETP.GE.AND P5, PT, R20, UR4, PT ;  /* 0x0000000414007c0c */ /* 0x000fe4000bfa6270 */
[----:B------:R-:W-:Y:S01]  /*7e40*/  VIADD R19, R0, 0x70 ;  /* 0x0000007000137836 */ /* 0x000fe20000000000 */
[----:B------:R4:W-:Y:S01]  /*7e50*/  @!P6 ST.E.64 desc[UR36][R16.64], R64 ;  /* 0x000000401000e985 */ /* 0x0009e2000c101b24 */
[----:B------:R-:W-:-:S02]  /*7e60*/  ISETP.GE.AND P4, PT, R21, UR4, PT ;  /* 0x0000000415007c0c */ /* 0x000fc4000bf86270 */
[----:B------:R-:W-:Y:S02]  /*7e70*/  @!P1 LEA.HI R23, R23, R23, RZ, 0x1 ;  /* 0x0000001717179211 */ /* 0x000fe400078f08ff */
[----:B------:R-:W-:Y:S02]  /*7e80*/  ISETP.GE.AND P6, PT, R19, UR4, PT ;  /* 0x0000000413007c0c */ /* 0x000fe4000bfc6270 */
[----:B------:R-:W-:Y:S02]  /*7e90*/  @!P0 LEA.HI R24, R24, R24, RZ, 0x1 ;  /* 0x0000001818188211 */ /* 0x000fe400078f08ff */
[----:B0-----:R-:W-:Y:S01]  /*7ea0*/  @!P1 LOP3.LUT R9, R23, 0xfffffffe, RZ, 0xc0, !PT ;  /* 0xfffffffe17099812 */ /* 0x001fe200078ec0ff */
[----:B------:R-:W-:Y:S01]  /*7eb0*/  VIADD R23, R0, 0x90 ;  /* 0x0000009000177836 */ /* 0x000fe20000000000 */
[----:B-1----:R-:W-:Y:S01]  /*7ec0*/  @!P0 LOP3.LUT R11, R24, 0xfffffffe, RZ, 0xc0, !PT ;  /* 0xfffffffe180b8812 */ /* 0x002fe200078ec0ff */
[----:B------:R-:W-:Y:S01]  /*7ed0*/  VIADD R24, R0, 0x98 ;  /* 0x0000009800187836 */ /* 0x000fe20000000000 */
[----:B------:R-:W-:Y:S01]  /*7ee0*/  @!P2 LEA.HI R18, R18, R18, RZ, 0x1 ;  /* 0x000000121212a211 */ /* 0x000fe200078f08ff */
[----:B------:R-:W-:Y:S01]  /*7ef0*/  @!P1 IMAD.WIDE R8, R9, 0x4, R2 ;  /* 0x0000000409089825 */ /* 0x000fe200078e0202 */
[----:B------:R-:W-:-:S02]  /*7f00*/  @!P5 LEA.HI R20, R20, R20, RZ, 0x1 ;  /* 0x000000141414d211 */ /* 0x000fc400078f08ff */
[----:B------:R-:W-:Y:S01]  /*7f10*/  @!P4 LEA.HI R21, R21, R21, RZ, 0x1 ;  /* 0x000000151515c211 */ /* 0x000fe200078f08ff */
[----:B------:R-:W-:Y:S01]  /*7f20*/  @!P0 IMAD.WIDE R10, R11, 0x4, R2 ;  /* 0x000000040b0a8825 */ /* 0x000fe200078e0202 */
[----:B------:R-:W-:Y:S01]  /*7f30*/  @!P6 LEA.HI R19, R19, R19, RZ, 0x1 ;  /* 0x000000131313e211 */ /* 0x000fe200078f08ff */
[----:B------:R0:W-:Y:S01]  /*7f40*/  @!P1 ST.E.64 desc[UR36][R8.64], R68 ;  /* 0x0000004408009985 */ /* 0x0001e2000c101b24 */
[----:B------:R-:W-:Y:S02]  /*7f50*/  @!P3 LEA.HI R22, R22, R22, RZ, 0x1 ;  /* 0x000000161616b211 */ /* 0x000fe400078f08ff */
[----:B--2---:R-:W-:Y:S01]  /*7f60*/  @!P2 LOP3.LUT R13, R18, 0xfffffffe, RZ, 0xc0, !PT ;  /* 0xfffffffe120da812 */ /* 0x004fe200078ec0ff */
[----:B------:R1:W-:Y:S01]  /*7f70*/  @!P0 ST.E.64 desc[UR36][R10.64], R72 ;  /* 0x000000480a008985 */ /* 0x0003e2000c101b24 */
[----:B------:R-:W-:Y:S02]  /*7f80*/  @!P6 LOP3.LUT R19, R19, 0xfffffffe, RZ, 0xc0, !PT ;  /* 0xfffffffe1313e812 */ /* 0x000fe400078ec0ff */
[----:B---3--:R-:W-:Y:S01]  /*7f90*/  @!P5 LOP3.LUT R15, R20, 0xfffffffe, RZ, 0xc0, !PT ;  /* 0xfffffffe140fd812 */ /* 0x008fe200078ec0ff */
[----:B------:R-:W-:Y:S01]  /*7fa0*/  VIADD R20, R0, 0xb0 ;  /* 0x000000b000147836 */ /* 0x000fe20000000000 */
[----:B------:R-:W-:-:S02]  /*7fb0*/  @!P4 LOP3.LUT R21, R21, 0xfffffffe, RZ, 0xc0, !PT ;  /* 0xfffffffe1515c812 */ /* 0x000fc400078ec0ff */
[----:B----4-:R-:W-:Y:S02]  /*7fc0*/  @!P3 LOP3.LUT R17, R22, 0xfffffffe, RZ, 0xc0, !PT ;  /* 0xfffffffe1611b812 */ /* 0x010fe400078ec0ff */
[----:B------:R-:W-:Y:S01]  /*7fd0*/  ISETP.GE.AND P0, PT, R23, UR4, PT ;  /* 0x0000000417007c0c */ /* 0x000fe2000bf06270 */
[--C-:B0-----:R-:W-:Y:S01]  /*7fe0*/  @!P2 IMAD.WIDE R8, R13, 0x4, R2.reuse ;  /* 0x000000040d08a825 */ /* 0x101fe200078e0202 */
[----:B------:R-:W-:Y:S02]  /*7ff0*/  IADD3 R18, R0, 0xa0, RZ ;  /* 0x000000a000127810 */ /* 0x000fe40007ffe0ff */
[----:B------:R-:W-:Y:S01]  /*8000*/  ISETP.GE.AND P1, PT, R24, UR4, PT ;  /* 0x0000000418007c0c */ /* 0x000fe2000bf26270 */
[--C-:B-1----:R-:W-:Y:S01]  /*8010*/  @!P6 IMAD.WIDE R10, R19, 0x4, R2.reuse ;  /* 0x00000004130ae825 */ /* 0x102fe200078e0202 */
[----:B------:R0:W-:Y:S01]  /*8020*/  @!P2 ST.E.64 desc[UR36][R8.64], R76 ;  /* 0x0000004c0800a985 */ /* 0x0001e2000c101b24 */
[----:B------:R-:W-:Y:S02]  /*8030*/  ISETP.GE.AND P2, PT, R18, UR4, PT ;  /* 0x0000000412007c0c */ /* 0x000fe4000bf46270 */
[----:B------:R-:W-:Y:S01]  /*8040*/  @!P5 IMAD.WIDE R12, R15, 0x4, R2 ;  /* 0x000000040f0cd825 */ /* 0x000fe200078e0202 */
[----:B------:R1:W-:Y:S01]  /*8050*/  @!P6 ST.E.64 desc[UR36][R10.64], R80 ;  /* 0x000000500a00e985 */ /* 0x0003e2000c101b24 */
[----:B------:R-:W-:-:S02]  /*8060*/  IADD3 R22, R0, 0xc0, RZ ;  /* 0x000000c000167810 */ /* 0x000fc40007ffe0ff */
[--C-:B------:R-:W-:Y:S01]  /*8070*/  @!P4 IMAD.WIDE R14, R21, 0x4, R2.reuse ;  /* 0x00000004150ec825 */ /* 0x100fe200078e0202 */
[----:B------:R2:W-:Y:S01]  /*8080*/  @!P5 ST.E.64 desc[UR36][R12.64], R84 ;  /* 0x000000540c00d985 */ /* 0x0005e2000c101b24 */
[----:B------:R-:W-:Y:S02]  /*8090*/  ISETP.GE.AND P6, PT, R22, UR4, PT ;  /* 0x0000000416007c0c */ /* 0x000fe4000bfc6270 */
[----:B------:R-:W-:Y:S01]  /*80a0*/  @!P3 IMAD.WIDE R16, R17, 0x4, R2 ;  /* 0x000000041110b825 */ /* 0x000fe200078e0202 */
[----:B------:R3:W-:Y:S01]  /*80b0*/  @!P4 ST.E.64 desc[UR36][R14.64], R88 ;  /* 0x000000580e00c985 */ /* 0x0007e2000c101b24 */
[----:B------:R-:W-:Y:S02]  /*80c0*/  ISETP.GE.AND P4, PT, R20, UR4, PT ;  /* 0x0000000414007c0c */ /* 0x000fe4000bf86270 */
[C---:B------:R-:W-:Y:S01]  /*80d0*/  VIADD R19, R0.reuse, 0xa8 ;  /* 0x000000a800137836 */ /* 0x040fe20000000000 */
[----:B------:R4:W-:Y:S01]  /*80e0*/  @!P3 ST.E.64 desc[UR36][R16.64], R92 ;  /* 0x0000005c1000b985 */ /* 0x0009e2000c101b24 */
[----:B------:R-:W-:Y:S01]  /*80f0*/  VIADD R21, R0, 0xb8 ;  /* 0x000000b800157836 */ /* 0x000fe20000000000 */
[----:B------:R-:W-:-:S02]  /*8100*/  @!P0 LEA.HI R23, R23, R23, RZ, 0x1 ;  /* 0x0000001717178211 */ /* 0x000fc400078f08ff */
[----:B------:R-:W-:Y:S02]  /*8110*/  ISETP.GE.AND P3, PT, R19, UR4, PT ;  /* 0x0000000413007c0c */ /* 0x000fe4000bf66270 */
[----:B------:R-:W-:Y:S02]  /*8120*/  ISETP.GE.AND P5, PT, R21, UR4, PT ;  /* 0x0000000415007c0c */ /* 0x000fe4000bfa6270 */
[----:B------:R-:W-:Y:S02]  /*8130*/  @!P1 LEA.HI R24, R24, R24, RZ, 0x1 ;  /* 0x0000001818189211 */ /* 0x000fe400078f08ff */
[----:B0-----:R-:W-:Y:S02]  /*8140*/  @!P0 LOP3.LUT R9, R23, 0xfffffffe, RZ, 0xc0, !PT ;  /* 0xfffffffe17098812 */ /* 0x001fe400078ec0ff */
[----:B------:R-:W-:Y:S02]  /*8150*/  @!P2 LEA.HI R18, R18, R18, RZ, 0x1 ;  /* 0x000000121212a211 */ /* 0x000fe400078f08ff */
[----:B-1----:R-:W-:Y:S01]  /*8160*/  @!P1 LOP3.LUT R11, R24, 0xfffffffe, RZ, 0xc0, !PT ;  /* 0xfffffffe180b9812 */ /* 0x002fe200078ec0ff */
[----:B------:R-:W-:Y:S01]  /*8170*/  @!P0 IMAD.WIDE R8, R9, 0x4, R2 ;  /* 0x0000000409088825 */ /* 0x000fe200078e0202 */
[----:B------:R-:W-:-:S02]  /*8180*/  @!P4 LEA.HI R20, R20, R20, RZ, 0x1 ;  /* 0x000000141414c211 */ /* 0x000fc400078f08ff */
[----:B------:R-:W-:Y:S01]  /*8190*/  @!P3 LEA.HI R19, R19, R19, RZ, 0x1 ;  /* 0x000000131313b211 */ /* 0x000fe200078f08ff */
[--C-:B------:R-:W-:Y:S01]  /*81a0*/  @!P1 IMAD.WIDE R10, R11, 0x4, R2.reuse ;  /* 0x000000040b0a9825 */ /* 0x100fe200078e0202 */
[----:B--2---:R-:W-:Y:S01]  /*81b0*/  @!P2 LOP3.LUT R13, R18, 0xfffffffe, RZ, 0xc0, !PT ;  /* 0xfffffffe120da812 */ /* 0x004fe200078ec0ff */
[----:B------:R0:W-:Y:S01]  /*81c0*/  @!P0 ST.E.64 desc[UR36][R8.64], R96 ;  /* 0x0000006008008985 */ /* 0x0001e2000c101b24 */
[----:B------:R-:W-:Y:S01]  /*81d0*/  @!P5 LEA.HI R21, R21, R21, RZ, 0x1 ;  /* 0x000000151515d211 */ /* 0x000fe200078f08ff */
[----:B------:R-:W-:Y:S01]  /*81e0*/  VIADD R18, R0, 0xc8 ;  /* 0x000000c800127836 */ /* 0x000fe20000000000 */
[----:B------:R-:W-:Y:S01]  /*81f0*/  @!P3 LOP3.LUT R19, R19, 0xfffffffe, RZ, 0xc0, !PT ;  /* 0xfffffffe1313b812 */ /* 0x000fe200078ec0ff */
[----:B------:R-:W-:Y:S01]  /*8200*/  @!P2 IMAD.WIDE R12, R13, 0x4, R2 ;  /* 0x000000040d0ca825 */ /* 0x000fe200078e0202 */
[----:B------:R-:W-:Y:S01]  /*8210*/  @!P6 LEA.HI R22, R22, R22, RZ, 0x1 ;  /* 0x000000161616e211 */ /* 0x000fe200078f08ff */
[----:B------:R1:W-:Y:S01]  /*8220*/  @!P1 ST.E.64 desc[UR36][R10.64], R100 ;  /* 0x000000640a009985 */ /* 0x0003e2000c101b24 */
[----:B---3--:R-:W-:Y:S01]  /*8230*/  @!P4 LOP3.LUT R15, R20, 0xfffffffe, RZ, 0xc0, !PT ;  /* 0xfffffffe140fc812 */ /* 0x008fe200078ec0ff */
[----:B------:R-:W-:Y:S01]  /*8240*/  VIADD R20, R0, 0xd8 ;  /* 0x000000d800147836 */ /* 0x000fe20000000000 */
[----:B------:R-:W-:Y:S01]  /*8250*/  @!P5 LOP3.LUT R21, R21, 0xfffffffe, RZ, 0xc0, !PT ;  /* 0xfffffffe1515d812 */ /* 0x000fe200078ec0ff */
[----:B------:R2:W-:Y:S01]  /*8260*/  @!P2 ST.E.64 desc[UR36][R12.64], R104 ;  /* 0x000000680c00a985 */ /* 0x0005e2000c101b24 */
[----:B----4-:R-:W-:-:S02]  /*8270*/  @!P6 LOP3.LUT R17, R22, 0xfffffffe, RZ, 0xc0, !PT ;  /* 0xfffffffe1611e812 */ /* 0x010fc400078ec0ff */
[----:B------:R-:W-:Y:S01]  /*8280*/  ISETP.GE.AND P0, PT, R18, UR4, PT ;  /* 0x0000000412007c0c */ /* 0x000fe2000bf06270 */
[----:B0-----:R-:W-:Y:S01]  /*8290*/  @!P3 IMAD.WIDE R8, R19, 0x4, R2 ;  /* 0x000000041308b825 */ /* 0x001fe200078e0202 */
[----:B------:R-:W-:-:S03]  /*82a0*/  ISETP.GE.AND P2, PT, R20, UR4, PT ;  /* 0x0000000414007c0c */ /* 0x000fc6000bf46270 */
[----:B------:R-:W-:Y:S01]  /*82b0*/  VIADD R19, R0, 0xd0 ;  /* 0x000000d000137836 */ /* 0x000fe20000000000 */
[----:B------:R0:W-:Y:S01]  /*82c0*/  @!P3 ST.E.64 desc[UR36][R8.64], R108 ;  /* 0x0000006c0800b985 */ /* 0x0001e2000c101b24 */
[----:B-1----:R-:W-:-:S03]  /*82d0*/  @!P4 IMAD.WIDE R10, R15, 0x4, R2 ;  /* 0x000000040f0ac825 */ /* 0x002fc600078e0202 */
[----:B------:R-:W-:Y:S01]  /*82e0*/  ISETP.GE.AND P1, PT, R19, UR4, PT ;  /* 0x0000000413007c0c */ /* 0x000fe2000bf26270 */
[--C-:B------:R-:W-:Y:S01]  /*82f0*/  @!P5 IMAD.WIDE R14, R21, 0x4, R2.reuse ;  /* 0x00000004150ed825 */ /* 0x100fe200078e0202 */
[----:B------:R-:W-:Y:S01]  /*8300*/  IADD3 R21, R0, 0xe0, RZ ;  /* 0x000000e000157810 */ /* 0x000fe20007ffe0ff */
[----:B------:R1:W-:Y:S01]  /*8310*/  @!P4 ST.E.64 desc[UR36][R10.64], R112 ;  /* 0x000000700a00c985 */ /* 0x0003e2000c101b24 */
[----:B------:R-:W-:Y:S01]  /*8320*/  @!P0 LEA.HI R18, R18, R18, RZ, 0x1 ;  /* 0x0000001212128211 */ /* 0x000fe200078f08ff */
[----:B------:R-:W-:Y:S01]  /*8330*/  @!P6 IMAD.WIDE R16, R17, 0x4, R2 ;  /* 0x000000041110e825 */ /* 0x000fe200078e0202 */
[----:B------:R-:W-:Y:S01]  /*8340*/  ISETP.GE.AND P3, PT, R21, UR4, PT ;  /* 0x0000000415007c0c */ /* 0x000fe2000bf66270 */
[----:B------:R3:W-:Y:S01]  /*8350*/  @!P5 ST.E.64 desc[UR36][R14.64], R116 ;  /* 0x000000740e00d985 */ /* 0x0007e2000c101b24 */
[----:B------:R-:W-:Y:S01]  /*8360*/  @!P2 LEA.HI R20, R20, R20, RZ, 0x1 ;  /* 0x000000141414a211 */ /* 0x000fe200078f08ff */
[C---:B--2---:R-:W-:Y:S02]  /*8370*/  VIADD R12, R0.reuse, 0xe8 ;  /* 0x000000e8000c7836 */ /* 0x044fe40000000000 */
[C---:B0-----:R-:W-:Y:S01]  /*8380*/  VIADD R9, R0.reuse, 0xf8 ;  /* 0x000000f800097836 */ /* 0x041fe20000000000 */
[----:B------:R0:W-:Y:S01]  /*8390*/  @!P6 ST.E.64 desc[UR36][R16.64], R120 ;  /* 0x000000781000e985 */ /* 0x0001e2000c101b24 */
[----:B------:R-:W-:Y:S01]  /*83a0*/  VIADD R13, R0, 0xf0 ;  /* 0x000000f0000d7836 */ /* 0x000fe20000000000 */
[----:B------:R-:W-:-:S02]  /*83b0*/  ISETP.GE.AND P4, PT, R12, UR4, PT ;  /* 0x000000040c007c0c */ /* 0x000fc4000bf86270 */
[----:B------:R-:W-:Y:S02]  /*83c0*/  ISETP.GE.AND P6, PT, R9, UR4, PT ;  /* 0x0000000409007c0c */ /* 0x000fe4000bfc6270 */
[----:B------:R-:W-:Y:S02]  /*83d0*/  ISETP.GE.AND P5, PT, R13, UR4, PT ;  /* 0x000000040d007c0c */ /* 0x000fe4000bfa6270 */
[----:B------:R-:W-:Y:S02]  /*83e0*/  @!P1 LEA.HI R19, R19, R19, RZ, 0x1 ;  /* 0x0000001313139211 */ /* 0x000fe400078f08ff */
[----:B------:R-:W-:Y:S02]  /*83f0*/  @!P3 LEA.HI R21, R21, R21, RZ, 0x1 ;  /* 0x000000151515b211 */ /* 0x000fe400078f08ff */
[----:B-1----:R-:W-:Y:S02]  /*8400*/  @!P1 LOP3.LUT R11, R19, 0xfffffffe, RZ, 0xc0, !PT ;  /* 0xfffffffe130b9812 */ /* 0x002fe400078ec0ff */
[----:B---3--:R-:W-:-:S02]  /*8410*/  @!P3 LOP3.LUT R15, R21, 0xfffffffe, RZ, 0xc0, !PT ;  /* 0xfffffffe150fb812 */ /* 0x008fc400078ec0ff */
[----:B------:R-:W-:Y:S02]  /*8420*/  @!P4 LEA.HI R12, R12, R12, RZ, 0x1 ;  /* 0x0000000c0c0cc211 */ /* 0x000fe400078f08ff */
[----:B------:R-:W-:Y:S01]  /*8430*/  @!P6 LEA.HI R10, R9, R9, RZ, 0x1 ;  /* 0x00000009090ae211 */ /* 0x000fe200078f08ff */
[----:B------:R-:W-:Y:S01]  /*8440*/  @!P3 IMAD.WIDE R14, R15, 0x4, R2 ;  /* 0x000000040f0eb825 */ /* 0x000fe200078e0202 */
[----:B------:R-:W-:Y:S02]  /*8450*/  @!P5 LEA.HI R8, R13, R13, RZ, 0x1 ;  /* 0x0000000d0d08d211 */ /* 0x000fe400078f08ff */
[----:B------:R-:W-:Y:S02]  /*8460*/  @!P0 LOP3.LUT R9, R18, 0xfffffffe, RZ, 0xc0, !PT ;  /* 0xfffffffe12098812 */ /* 0x000fe400078ec0ff */
[----:B------:R-:W-:Y:S02]  /*8470*/  @!P2 LOP3.LUT R13, R20, 0xfffffffe, RZ, 0xc0, !PT ;  /* 0xfffffffe140da812 */ /* 0x000fe400078ec0ff */
[----:B0-----:R-:W-:-:S02]  /*8480*/  @!P4 LOP3.LUT R17, R12, 0xfffffffe, RZ, 0xc0, !PT ;  /* 0xfffffffe0c11c812 */ /* 0x001fc400078ec0ff */
        /* <DEDUP_REMOVED lines=15> */
.L_x_3254:
[----:B------:R-:W-:Y:S05]  /*8580*/  BSYNC B0 ;  /* 0x0000000000007941 */ /* 0x000fea0003800000 */
.L_x_3253:
[----:B------:R-:W-:Y:S01]  /*8590*/  IADD3 R7, R7, 0x8, RZ ;  /* 0x0000000807077810 */ /* 0x000fe20007ffe0ff */
[----:B0-2---:R2:W3:Y:S03]  /*85a0*/  SHFL.IDX PT, R3, R5, 0x1, 0x1c1f ;  /* 0x003c1f0005037f89 */ /* 0x0054e600000e0000 */
[----:B------:R-:W-:Y:S01]  /*85b0*/  ISETP.GE.AND P0, PT, R7, R6, PT ;  /* 0x000000060700720c */ /* 0x000fe20003f06270 */
[----:B-1----:R2:W1:-:S12]  /*85c0*/  SHFL.IDX PT, R2, R4, 0x1, 0x1c1f ;  /* 0x003c1f0004027f89 */ /* 0x00245800000e0000 */
[----:B--2---:R-:W-:Y:S05]  /*85d0*/  @P0 BRA `(.L_x_3212) ;  /* 0x0000004400c00947 */ /* 0x004fea0003800000 */
        /* <DEDUP_REMOVED lines=10> */
[----:B------:R-:W-:Y:S01]  /*8680*/  VIADD R14, R0, 0x38 ;  /* 0x00000038000e7836 */ /* 0x000fe20000000000 */
[----:B------:R-:W-:Y:S01]  /*8690*/  ISETP.GE.AND P5, PT, R10, UR4, PT ;  /* 0x000000040a007c0c */ /* 0x000fe2000bfa6270 */
[C---:B------:R-:W-:Y:S01]  /*86a0*/  VIADD R16, R0.reuse, 0x48 ;  /* 0x0000004800107836 */ /* 0x040fe20000000000 */
[----:B------:R-:W-:Y:S01]  /*86b0*/  ISETP.GE.AND P6, PT, R11, UR4, PT ;  /* 0x000000040b007c0c */ /* 0x000fe2000bfc6270 */
[C---:B------:R-:W-:Y:S01]  /*86c0*/  VIADD R18, R0.reuse, 0x50 ;  /* 0x0000005000127836 */ /* 0x040fe20000000000 */
[C---:B------:R-:W-:Y:S01]  /*86d0*/  IADD3 R15, R0.reuse, 0x40, RZ ;  /* 0x00000040000f7810 */ /* 0x040fe20007ffe0ff */
[C---:B------:R-:W-:Y:S01]  /*86e0*/  VIADD R19, R0.reuse, 0x58 ;  /* 0x0000005800137836 */ /* 0x040fe20000000000 */
[----:B------:R-:W-:-:S02]  /*86f0*/  @!P0 LEA.HI R4, R0, R0, RZ, 0x1 ;  /* 0x0000000000048211 */ /* 0x000fc400078f08ff */
[----:B------:R-:W-:Y:S02]  /*8700*/  @!P1 LEA.HI R6, R5, R5, RZ, 0x1 ;  /* 0x0000000505069211 */ /* 0x000fe400078f08ff */
[----:B------:R-:W-:Y:S02]  /*8710*/  @!P2 LEA.HI R8, R7, R7, RZ, 0x1 ;  /* 0x000000070708a211 */ /* 0x000fe400078f08ff */
[----:B------:R-:W-:Y:S02]  /*8720*/  @!P0 LOP3.LUT R5, R4, 0xfffffffe, RZ, 0xc0, !PT ;  /* 0xfffffffe04058812 */ /* 0x000fe400078ec0ff */
[----:B------:R-:W-:Y:S02]  /*8730*/  @!P1 LOP3.LUT R7, R6, 0xfffffffe, RZ, 0xc0, !PT ;  /* 0xfffffffe06079812 */ /* 0x000fe400078ec0ff */
[----:B------:R-:W-:Y:S01]  /*8740*/  @!P2 LOP3.LUT R9, R8, 0xfffffffe, RZ, 0xc0, !PT ;  /* 0xfffffffe0809a812 */ /* 0x000fe200078ec0ff */
[----:B-1-3--:R-:W-:Y:S01]  /*8750*/  @!P0 IMAD.WIDE R4, R5, 0x4, R2 ;  /* 0x0000000405048825 */ /* 0x00afe200078e0202 */
[----:B------:R-:W-:-:S02]  /*8760*/  ISETP.GE.AND P3, PT, R15, UR4, PT ;  /* 0x000000040f007c0c */ /* 0x000fc4000bf66270 */
[----:B------:R-:W-:Y:S01]  /*8770*/  ISETP.GE.AND P4, PT, R16, UR4, PT ;  /* 0x0000000410007c0c */ /* 0x000fe2000bf86270 */
[--C-:B------:R-:W-:Y:S01]  /*8780*/  @!P1 IMAD.WIDE R6, R7, 0x4, R2.reuse ;  /* 0x0000000407069825 */ /* 0x100fe200078e0202 */
[----:B------:R0:W-:Y:S01]  /*8790*/  @!P0 ST.E.64 desc[UR36][R4.64], R26 ;  /* 0x0000001a04008985 */ /* 0x0001e2000c101b24 */
[----:B------:R-:W-:Y:S02]  /*87a0*/  ISETP.GE.AND P0, PT, R12, UR4, PT ;  /* 0x000000040c007c0c */ /* 0x000fe4000bf06270 */
[----:B------:R-:W-:Y:S01]  /*87b0*/  @!P2 IMAD.WIDE R8, R9, 0x4, R2 ;  /* 0x000000040908a825 */ /* 0x000fe200078e0202 */
[----:B------:R1:W-:Y:S01]  /*87c0*/  @!P1 ST.E.64 desc[UR36][R6.64], R30 ;  /* 0x0000001e06009985 */ /* 0x0003e2000c101b24 */
[----:B------:R-:W-:Y:S02]  /*87d0*/  ISETP.GE.AND P1, PT, R13, UR4, PT ;  /* 0x000000040d007c0c */ /* 0x000fe4000bf26270 */
[----:B------:R-:W-:Y:S01]  /*87e0*/  @!P5 LEA.HI R10, R10, R10, RZ, 0x1 ;  /* 0x0000000a0a0ad211 */ /* 0x000fe200078f08ff */
[----:B------:R2:W-:Y:S01]  /*87f0*/  @!P2 ST.E.64 desc[UR36][R8.64], R34 ;  /* 0x000000220800a985 */ /* 0x0005e2000c101b24 */
[----:B------:R-:W-:-:S02]  /*8800*/  ISETP.GE.AND P2, PT, R14, UR4, PT ;  /* 0x000000040e007c0c */ /* 0x000fc4000bf46270 */
[----:B------:R-:W-:Y:S02]  /*8810*/  @!P6 LEA.HI R11, R11, R11, RZ, 0x1 ;  /* 0x0000000b0b0be211 */ /* 0x000fe400078f08ff */
[----:B------:R-:W-:Y:S02]  /*8820*/  @!P3 LEA.HI R15, R15, R15, RZ, 0x1 ;  /* 0x0000000f0f0fb211 */ /* 0x000fe400078f08ff */
[----:B0-----:R-:W-:Y:S02]  /*8830*/  @!P5 LOP3.LUT R5, R10, 0xfffffffe, RZ, 0xc0, !PT ;  /* 0xfffffffe0a05d812 */ /* 0x001fe400078ec0ff */
[----:B------:R-:W-:Y:S02]  /*8840*/  @!P0 LEA.HI R12, R12, R12, RZ, 0x1 ;  /* 0x0000000c0c0c8211 */ /* 0x000fe400078f08ff */
[----:B-1----:R-:W-:Y:S01]  /*8850*/  @!P6 LOP3.LUT R7, R11, 0xfffffffe, RZ, 0xc0, !PT ;  /* 0xfffffffe0b07e812 */ /* 0x002fe200078ec0ff */
[----:B------:R-:W-:Y:S01]  /*8860*/  @!P5 IMAD.WIDE R4, R5, 0x4, R2 ;  /* 0x000000040504d825 */ /* 0x000fe200078e0202 */
[----:B------:R-:W-:-:S02]  /*8870*/  @!P1 LEA.HI R13, R13, R13, RZ, 0x1 ;  /* 0x0000000d0d0d9211 */ /* 0x000fc400078f08ff */
[----:B------:R-:W-:Y:S01]  /*8880*/  @!P2 LEA.HI R14, R14, R14, RZ, 0x1 ;  /* 0x0000000e0e0ea211 */ /* 0x000fe200078f08ff */
[----:B------:R-:W-:Y:S01]  /*8890*/  @!P6 IMAD.WIDE R6, R7, 0x4, R2 ;  /* 0x000000040706e825 */ /* 0x000fe200078e0202 */
[----:B------:R-:W-:Y:S01]  /*88a0*/  @!P4 LEA.HI R16, R16, R16, RZ, 0x1 ;  /* 0x000000101010c211 */ /* 0x000fe200078f08ff */
[----:B------:R0:W-:Y:S01]  /*88b0*/  @!P5 ST.E.64 desc[UR36][R4.64], R38 ;  /* 0x000000260400d985 */ /* 0x0001e2000c101b24 */
[----:B--2---:R-:W-:Y:S02]  /*88c0*/  @!P0 LOP3.LUT R9, R12, 0xfffffffe, RZ, 0xc0, !PT ;  /* 0xfffffffe0c098812 */ /* 0x004fe400078ec0ff */
[----:B------:R-:W-:Y:S01]  /*88d0*/  @!P1 LOP3.LUT R13, R13, 0xfffffffe, RZ, 0xc0, !PT ;  /* 0xfffffffe0d0d9812 */ /* 0x000fe200078ec0ff */
[----:B------:R1:W-:Y:S01]  /*88e0*/  @!P6 ST.E.64 desc[UR36][R6.64], R42 ;  /* 0x0000002a0600e985 */ /* 0x0003e2000c101b24 */
[----:B------:R-:W-:Y:S02]  /*88f0*/  @!P2 LOP3.LUT R11, R14, 0xfffffffe, RZ, 0xc0, !PT ;  /* 0xfffffffe0e0ba812 */ /* 0x000fe400078ec0ff */
[----:B------:R-:W-:-:S02]  /*8900*/  @!P3 LOP3.LUT R15, R15, 0xfffffffe, RZ, 0xc0, !PT ;  /* 0xfffffffe0f0fb812 */ /* 0x000fc400078ec0ff */
[----:B------:R-:W-:Y:S01]  /*8910*/  @!P4 LOP3.LUT R17, R16, 0xfffffffe, RZ, 0xc0, !PT ;  /* 0xfffffffe1011c812 */ /* 0x000fe200078ec0ff */
[----:B------:R-:W-:Y:S01]  /*8920*/  VIADD R16, R0, 0x70 ;  /* 0x0000007000107836 */ /* 0x000fe20000000000 */
[----:B------:R-:W-:Y:S02]  /*8930*/  ISETP.GE.AND P5, PT, R18, UR4, PT ;  /* 0x0000000412007c0c */ /* 0x000fe4000bfa6270 */
[----:B------:R-:W-:Y:S01]  /*8940*/  ISETP.GE.AND P6, PT, R19, UR4, PT ;  /* 0x0000000413007c0c */ /* 0x000fe2000bfc6270 */
[--C-:B0-----:R-:W-:Y:S01]  /*8950*/  @!P0 IMAD.WIDE R4, R9, 0x4, R2.reuse ;  /* 0x0000000409048825 */ /* 0x101fe200078e0202 */
[C---:B------:R-:W-:Y:S02]  /*8960*/  IADD3 R14, R0.reuse, 0x60, RZ ;  /* 0x00000060000e7810 */ /* 0x040fe40007ffe0ff */
[----:B------:R-:W-:Y:S01]  /*8970*/  IADD3 R20, R0, 0x80, RZ ;  /* 0x0000008000147810 */ /* 0x000fe20007ffe0ff */
[--C-:B-1----:R-:W-:Y:S01]  /*8980*/  @!P1 IMAD.WIDE R6, R13, 0x4, R2.reuse ;  /* 0x000000040d069825 */ /* 0x102fe200078e0202 */
[----:B------:R0:W-:Y:S02]  /*8990*/  @!P0 ST.E.64 desc[UR36][R4.64], R46 ;  /* 0x0000002e04008985 */ /* 0x0001e4000c101b24 */
[----:B------:R-:W-:Y:S01]  /*89a0*/  ISETP.GE.AND P0, PT, R20, UR4, PT ;  /* 0x0000000414007c0c */ /* 0x000fe2000bf06270 */
[----:B------:R-:W-:Y:S01]  /*89b0*/  @!P2 IMAD.WIDE R8, R11, 0x4, R2 ;  /* 0x000000040b08a825 */ /* 0x000fe200078e0202 */
[----:B------:R1:W-:Y:S01]  /*89c0*/  @!P1 ST.E.64 desc[UR36][R6.64], R50 ;  /* 0x0000003206009985 */ /* 0x0003e2000c101b24 */
[----:B------:R-:W-:-:S02]  /*89d0*/  @!P5 LEA.HI R18, R18, R18, RZ, 0x1 ;  /* 0x000000121212d211 */ /* 0x000fc400078f08ff */
[--C-:B------:R-:W-:Y:S01]  /*89e0*/  @!P3 IMAD.WIDE R10, R15, 0x4, R2.reuse ;  /* 0x000000040f0ab825 */ /* 0x100fe200078e0202 */
[----:B------:R2:W-:Y:S01]  /*89f0*/  @!P2 ST.E.64 desc[UR36][R8.64], R54 ;  /* 0x000000360800a985 */ /* 0x0005e2000c101b24 */
[----:B------:R-:W-:Y:S02]  /*8a00*/  ISETP.GE.AND P2, PT, R16, UR4, PT ;  /* 0x0000000410007c0c */ /* 0x000fe4000bf46270 */
[----:B------:R-:W-:Y:S01]  /*8a10*/  @!P4 IMAD.WIDE R12, R17, 0x4, R2 ;  /* 0x00000004110cc825 */ /* 0x000fe200078e0202 */
[----:B------:R3:W-:Y:S01]  /*8a20*/  @!P3 ST.E.64 desc[UR36][R10.64], R58 ;  /* 0x0000003a0a00b985 */ /* 0x0007e2000c101b24 */
[----:B------:R-:W-:Y:S02]  /*8a30*/  @!P6 LEA.HI R19, R19, R19, RZ, 0x1 ;  /* 0x000000131313e211 */ /* 0x000fe400078f08ff */
[C---:B------:R-:W-:Y:S01]  /*8a40*/  VIADD R15, R0.reuse, 0x68 ;  /* 0x00000068000f7836 */ /* 0x040fe20000000000 */
[----:B------:R4:W-:Y:S01]  /*8a50*/  @!P4 ST.E.64 desc[UR36][R12.64], R62 ;  /* 0x0000003e0c00c985 */ /* 0x0009e2000c101b24 */
[----:B------:R-:W-:Y:S01]  /*8a60*/  VIADD R17, R0, 0x78 ;  /* 0x0000007800117836 */ /* 0x000fe20000000000 */
[----:B------:R-:W-:-:S02]  /*8a70*/  ISETP.GE.AND P4, PT, R14, UR4, PT ;  /* 0x000000040e007c0c */ /* 0x000fc4000bf86270 */
[----:B------:R-:W-:Y:S02]  /*8a80*/  ISETP.GE.AND P3, PT, R15, UR4, PT ;  /* 0x000000040f007c0c */ /* 0x000fe4000bf66270 */
[----:B------:R-:W-:Y:S02]  /*8a90*/  ISETP.GE.AND P1, PT, R17, UR4, PT ;  /* 0x0000000411007c0c */ /* 0x000fe4000bf26270 */
[----:B0-----:R-:W-:Y:S01]  /*8aa0*/  @!P5 LOP3.LUT R5, R18, 0xfffffffe, RZ, 0xc0, !PT ;  /* 0xfffffffe1205d812 */ /* 0x001fe200078ec0ff */
[C---:B------:R-:W-:Y:S01]  /*8ab0*/  VIADD R18, R0.reuse, 0x88 ;  /* 0x0000008800127836 */ /* 0x040fe20000000000 */
        /* <DEDUP_REMOVED lines=17> */
[----:B----4-:R-:W-:Y:S01]  /*8bd0*/  @!P0 LOP3.LUT R13, R20, 0xfffffffe, RZ, 0xc0, !PT ;  /* 0xfffffffe140d8812 */ /* 0x010fe200078ec0ff */
[----:B------:R-:W-:Y:S01]  /*8be0*/  VIADD R20, R0, 0xb8 ;  /* 0x000000b800147836 */ /* 0x000fe20000000000 */
[----:B------:R-:W-:Y:S01]  /*8bf0*/  ISETP.GE.AND P6, PT, R18, UR4, PT ;  /* 0x0000000412007c0c */ /* 0x000fe2000bfc6270 */
[----:B0-----:R-:W-:Y:S01]  /*8c00*/  @!P4 IMAD.WIDE R4, R9, 0x4, R2 ;  /* 0x000000040904c825 */ /* 0x001fe200078e0202 */
[----:B------:R-:W-:-:S03]  /*8c10*/  ISETP.GE.AND P5, PT, R19, UR4, PT ;  /* 0x0000000413007c0c */ /* 0x000fc6000bfa6270 */
[--C-:B-1----:R-:W-:Y:S01]  /*8c20*/  @!P3 IMAD.WIDE R6, R15, 0x4, R2.reuse ;  /* 0x000000040f06b825 */ /* 0x102fe200078e0202 */
[----:B------:R0:W-:Y:S01]  /*8c30*/  @!P4 ST.E.64 desc[UR36][R4.64], R74 ;  /* 0x0000004a0400c985 */ /* 0x0001e2000c101b24 */
[----:B------:R-:W-:Y:S02]  /*8c40*/  IADD3 R15, R0, 0xa0, RZ ;  /* 0x000000a0000f7810 */ /* 0x000fe40007ffe0ff */
        /* <DEDUP_REMOVED lines=16> */
[----:B-1----:R-:W-:Y:S01]  /*8d50*/  @!P5 LOP3.LUT R7, R19, 0xfffffffe, RZ, 0xc0, !PT ;  /* 0xfffffffe1307d812 */ /* 0x002fe200078ec0ff */
[----:B------:R-:W-:Y:S01]  /*8d60*/  VIADD R19, R0, 0xc8 ;  /* 0x000000c800137836 */ /* 0x000fe20000000000 */
        /* <DEDUP_REMOVED lines=10> */
[----:B------:R-:W-:Y:S01]  /*8e10*/  @!P4 LOP3.LUT R15, R15, 0xfffffffe, RZ, 0xc0, !PT ;  /* 0xfffffffe0f0fc812 */ /* 0x000fe200078ec0ff */
[----:B------:R-:W-:Y:S01]  /*8e20*/  VIADD R14, R0, 0xd0 ;  /* 0x000000d0000e7836 */ /* 0x000fe20000000000 */
[----:B---3--:R-:W-:Y:S02]  /*8e30*/  @!P3 LOP3.LUT R11, R16, 0xfffffffe, RZ, 0xc0, !PT ;  /* 0xfffffffe100bb812 */ /* 0x008fe400078ec0ff */
[----:B------:R-:W-:Y:S02]  /*8e40*/  @!P2 LOP3.LUT R17, R17, 0xfffffffe, RZ, 0xc0, !PT ;  /* 0xfffffffe1111a812 */ /* 0x000fe400078ec0ff */
[----:B------:R-:W-:Y:S02]  /*8e50*/  IADD3 R18, R0, 0xc0, RZ ;  /* 0x000000c000127810 */ /* 0x000fe40007ffe0ff */
[----:B----4-:R-:W-:Y:S01]  /*8e60*/  @!P1 LOP3.LUT R13, R20, 0xfffffffe, RZ, 0xc0, !PT ;  /* 0xfffffffe140d9812 */ /* 0x010fe200078ec0ff */
[----:B0-----:R-:W-:Y:S01]  /*8e70*/  @!P0 IMAD.WIDE R4, R9, 0x4, R2 ;  /* 0x0000000409048825 */ /* 0x001fe200078e0202 */
[----:B------:R-:W-:-:S02]  /*8e80*/  ISETP.GE.AND P5, PT, R18, UR4, PT ;  /* 0x0000000412007c0c */ /* 0x000fc4000bfa6270 */
[----:B------:R-:W-:Y:S01]  /*8e90*/  ISETP.GE.AND P6, PT, R19, UR4, PT ;  /* 0x0000000413007c0c */ /* 0x000fe2000bfc6270 */
        /* <DEDUP_REMOVED lines=11> */
[----:B------:R-:W-:Y:S02]  /*8f50*/  ISETP.GE.AND P2, PT, R16, UR4, PT ;  /* 0x0000000410007c0c */ /* 0x000fe4000bf46270 */
[C---:B------:R-:W-:Y:S01]  /*8f60*/  VIADD R15, R0.reuse, 0xd8 ;  /* 0x000000d8000f7836 */ /* 0x040fe20000000000 */
[----:B------:R4:W-:Y:S01]  /*8f70*/  @!P1 ST.E.64 desc[UR36][R12.64], R118 ;  /* 0x000000760c009985 */ /* 0x0009e2000c101b24 */
[C---:B------:R-:W-:Y:S01]  /*8f80*/  VIADD R17, R0.reuse, 0xe8 ;  /* 0x000000e800117836 */ /* 0x040fe20000000000 */
[----:B------:R-:W-:Y:S01]  /*8f90*/  @!P6 LEA.HI R19, R19, R19, RZ, 0x1 ;  /* 0x000000131313e211 */ /* 0x000fe200078f08ff */
[C---:B------:R-:W-:Y:S01]  /*8fa0*/  VIADD R20, R0.reuse, 0xf0 ;  /* 0x000000f000147836 */ /* 0x040fe20000000000 */
[----:B------:R-:W-:Y:S01]  /*8fb0*/  ISETP.GE.AND P1, PT, R15, UR4, PT ;  /* 0x000000040f007c0c */ /* 0x000fe2000bf26270 */
[----:B------:R-:W-:Y:S01]  /*8fc0*/  VIADD R0, R0, 0xf8 ;  /* 0x000000f800007836 */ /* 0x000fe20000000000 */
[----:B------:R-:W-:-:S02]  /*8fd0*/  ISETP.GE.AND P3, PT, R17, UR4, PT ;  /* 0x0000000411007c0c */ /* 0x000fc4000bf66270 */
[----:B------:R-:W-:Y:S02]  /*8fe0*/  ISETP.GE.AND P4, PT, R20, UR4, PT ;  /* 0x0000000414007c0c */ /* 0x000fe4000bf86270 */
        /* <DEDUP_REMOVED lines=12> */
[----:B------:R-:W-:Y:S02]  /*90b0*/  @!P1 LOP3.LUT R15, R15, 0xfffffffe, RZ, 0xc0, !PT ;  /* 0xfffffffe0f0f9812 */ /* 0x000fe400078ec0ff */
[----:B---3--:R-:W-:Y:S02]  /*90c0*/  @!P2 LOP3.LUT R11, R16, 0xfffffffe, RZ, 0xc0, !PT ;  /* 0xfffffffe100ba812 */ /* 0x008fe400078ec0ff */
        /* <DEDUP_REMOVED lines=15> */
[----:B--2---:R-:W-:-:S05]  /*91c0*/  LOP3.LUT R5, R0, 0xfffffffe, RZ, 0xc0, !PT ;  /* 0xfffffffe00057812 */ /* 0x004fca00078ec0ff */
[----:B------:R-:W-:-:S05]  /*91d0*/  IMAD.WIDE R2, R5, 0x4, R2 ;  /* 0x0000000405027825 */ /* 0x000fca00078e0202 */
[----:B------:R4:W-:Y:S01]  /*91e0*/  ST.E.64 desc[UR36][R2.64], R150 ;  /* 0x0000009602007985 */ /* 0x0009e2000c101b24 */
[----:B------:R-:W-:Y:S05]  /*91f0*/  BRA `(.L_x_3212) ;  /* 0x0000003800b87947 */ /* 0x000fea0003800000 */
.L_x_3251:
[----:B------:R-:W0:Y:S02]  /*9200*/  S2R R0, SR_TID.X ;  /* 0x0000000000007919 */ /* 0x000e240000002100 */
[----:B0-----:R-:W-:-:S04]  /*9210*/  IADD3 R2, R0, -0x80, RZ ;  /* 0xffffff8000027810 */ /* 0x001fc80007ffe0ff */
        /* <DEDUP_REMOVED lines=12> */
[----:B------:R-:W-:Y:S01]  /*92e0*/  USHF.R.S32.HI UR6, URZ, 0x1f, UR38 ;  /* 0x0000001f3f067899 */ /* 0x000fe20008011426 */
[----:B------:R-:W-:Y:S01]  /*92f0*/  IMAD.MOV.U32 R5, RZ, RZ, R0 ;  /* 0x000000ffff057224 */ /* 0x000fe200078e0000 */
[----:B------:R-:W-:Y:S02]  /*9300*/  ULDC.64 UR8, c[0x0][0xbd0] ;  /* 0x0002f40000087ab9 */ /* 0x000fe40000000a00 */
[----:B------:R-:W-:Y:S02]  /*9310*/  UIMAD UR6, UR6, UR8, URZ ;  /* 0x00000008060672a4 */ /* 0x000fe4000f8e023f */
[----:B------:R-:W-:Y:S01]  /*9320*/  UIMAD.WIDE.U32 UR4, UR38, UR8, URZ ;  /* 0x00000008260472a5 */ /* 0x000fe2000f8e003f */
[----:B------:R-:W1:Y:S01]  /*9330*/  LDC.64 R10, c[0x0][0xbd8] ;  /* 0x0002f600ff0a7b82 */ /* 0x000e620000000a00 */
[----:B------:R-:W-:-:S04]  /*9340*/  UIMAD UR6, UR38, UR9, UR6 ;  /* 0x00000009260672a4 */ /* 0x000fc8000f8e0206 */
[----:B------:R-:W-:Y:S01]  /*9350*/  UIADD3 UR6, UR5, UR6, URZ ;  /* 0x0000000605067290 */ /* 0x000fe2000fffe03f */
[----:B------:R-:W-:Y:S01]  /*9360*/  MOV R2, UR4 ;  /* 0x0000000400027c02 */ /* 0x000fe20008000f00 */
[----:B------:R-:W-:Y:S01]  /*9370*/  IMAD.U32 R3, RZ, RZ, UR5 ;  /* 0x00000005ff037e24 */ /* 0x000fe2000f8e00ff */
[----:B------:R-:W2:Y:S01]  /*9380*/  @P0 LDC R7, c[0x0][0xbec] ;  /* 0x0002fb00ff070b82 */ /* 0x000ea20000000800 */
[----:B------:R-:W-:Y:S02]  /*9390*/  ULDC.64 UR4, c[0x0][0xbe0] ;  /* 0x0002f80000047ab9 */ /* 0x000fe40000000a00 */
[----:B------:R-:W-:-:S05]  /*93a0*/  IMAD.U32 R3, RZ, RZ, UR6 ;  /* 0x00000006ff037e24 */ /* 0x000fca000f8e00ff */
[----:B------:R-:W3:Y:S01]  /*93b0*/  @P0 LDC R9, c[0x0][0xbf0] ;  /* 0x0002fc00ff090b82 */ /* 0x000ee20000000800 */
[----:B0-----:R-:W-:-:S07]  /*93c0*/  USHF.R.S32.HI UR8, URZ, 0x1f, UR7 ;  /* 0x0000001f3f087899 */ /* 0x001fce0008011407 */
[----:B------:R-:W0:Y:S01]  /*93d0*/  S2UR UR10, SR_CTAID.Y ;  /* 0x00000000000a79c3 */ /* 0x000e220000002600 */
[C---:B-1----:R-:W-:Y:S02]  /*93e0*/  IMAD R12, R10.reuse, UR8, RZ ;  /* 0x000000080a0c7c24 */ /* 0x042fe4000f8e02ff */
[----:B------:R-:W-:-:S04]  /*93f0*/  IMAD.WIDE.U32 R2, R10, UR7, R2 ;  /* 0x000000070a027c25 */ /* 0x000fc8000f8e0002 */
[----:B------:R-:W-:Y:S01]  /*9400*/  IMAD R11, R11, UR7, R12 ;  /* 0x000000070b0b7c24 */ /* 0x000fe2000f8e020c */
[----:B------:R-:W0:Y:S01]  /*9410*/  LDC R8, c[0x0][0xc50] ;  /* 0x00031400ff087b82 */ /* 0x000e220000000800 */
[----:B--2---:R-:W-:-:S04]  /*9420*/  @P0 IMAD.HI.U32 R4, R0, R7, RZ ;  /* 0x0000000700040227 */ /* 0x004fc800078e00ff */
[----:B------:R-:W-:Y:S02]  /*9430*/  IMAD R7, RZ, RZ, -UR38 ;  /* 0x80000026ff077e24 */ /* 0x000fe4000f8e02ff */
[----:B------:R-:W-:Y:S01]  /*9440*/  IMAD.IADD R3, R11, 0x1, R3 ;  /* 0x000000010b037824 */ /* 0x000fe200078e0203 */
[----:B---3--:R-:W-:Y:S01]  /*9450*/  @P0 SHF.R.U32.HI R5, RZ, R9, R4 ;  /* 0x00000009ff050219 */ /* 0x008fe20000011604 */
[----:B0-----:R-:W-:-:S03]  /*9460*/  IMAD R9, R8, R7, UR10 ;  /* 0x0000000a08097e24 */ /* 0x001fc6000f8e0207 */
[----:B------:R-:W-:Y:S01]  /*9470*/  IADD3 R7, -R5, RZ, RZ ;  /* 0x000000ff05077210 */ /* 0x000fe20007ffe1ff */
[----:B------:R-:W-:Y:S01]  /*9480*/  IMAD.WIDE.U32 R2, R9, UR4, R2 ;  /* 0x0000000409027c25 */ /* 0x000fe2000f8e0002 */
[----:B------:R-:W-:-:S03]  /*9490*/  SHF.R.S32.HI R4, RZ, 0x1f, R9 ;  /* 0x0000001fff047819 */ /* 0x000fc60000011409 */
[----:B------:R-:W-:Y:S01]  /*94a0*/  IMAD R7, R6, R7, R0 ;  /* 0x0000000706077224 */ /* 0x000fe200078e0200 */
[----:B------:R-:W-:Y:S01]  /*94b0*/  IADD3 R2, P0, R5, R2, RZ ;  /* 0x0000000205027210 */ /* 0x000fe20007f1e0ff */
[----:B------:R-:W-:-:S03]  /*94c0*/  IMAD R4, R4, UR4, RZ ;  /* 0x0000000404047c24 */ /* 0x000fc6000f8e02ff */
[----:B------:R-:W-:Y:S01]  /*94d0*/  SHF.R.S32.HI R0, RZ, 0x1f, R7 ;  /* 0x0000001fff007819 */ /* 0x000fe20000011407 */
[----:B------:R-:W-:Y:S01]  /*94e0*/  IMAD R4, R9, UR5, R4 ;  /* 0x0000000509047c24 */ /* 0x000fe2000f8e0204 */
[----:B------:R-:W-:Y:S01]  /*94f0*/  SHF.R.S32.HI R9, RZ, 0x1f, R5 ;  /* 0x0000001fff097819 */ /* 0x000fe20000011405 */
[----:B------:R-:W-:Y:S02]  /*9500*/  ULDC.64 UR4, c[0x0][0xbc8] ;  /* 0x0002f20000047ab9 */ /* 0x000fe40000000a00 */
[----:B------:R-:W-:Y:S01]  /*9510*/  IMAD R0, R0, UR4, RZ ;  /* 0x0000000400007c24 */ /* 0x000fe2000f8e02ff */
[----:B------:R-:W-:-:S03]  /*9520*/  IADD3.X R3, R9, R3, R4, P0, !PT ;  /* 0x0000000309037210 */ /* 0x000fc600007fe404 */
[C---:B------:R-:W-:Y:S02]  /*9530*/  IMAD R5, R7.reuse, UR5, R0 ;  /* 0x0000000507057c24 */ /* 0x040fe4000f8e0200 */
[----:B------:R-:W-:Y:S01]  /*9540*/  IMAD.WIDE.U32 R2, R7, UR4, R2 ;  /* 0x0000000407027c25 */ /* 0x000fe2000f8e0002 */
[----:B------:R-:W-:-:S03]  /*9550*/  ULDC.64 UR4, c[0x0][0xba8] ;  /* 0x0002ea0000047ab9 */ /* 0x000fc60000000a00 */
[----:B------:R-:W-:Y:S01]  /*9560*/  IMAD.IADD R3, R3, 0x1, R5 ;  /* 0x0000000103037824 */ /* 0x000fe200078e0205 */
[----:B------:R-:W-:-:S04]  /*9570*/  LEA R4, P0, R2, UR4, 0x2 ;  /* 0x0000000402047c11 */ /* 0x000fc8000f8010ff */
[----:B------:R-:W-:Y:S01]  /*9580*/  LEA.HI.X R5, R2, UR5, R3, 0x2, P0 ;  /* 0x0000000502057c11 */ /* 0x000fe200080f1403 */
[----:B------:R-:W-:-:S05]  /*9590*/  IMAD.MOV.U32 R3, RZ, RZ, -0x800000 ;  /* 0xff800000ff037424 */ /* 0x000fca00078e00ff */
[----:B------:R0:W-:Y:S01]  /*95a0*/  STG.E desc[UR36][R4.64], R3 ;  /* 0x0000000304007986 */ /* 0x0001e2000c101924 */
[----:B------:R-:W-:Y:S05]  /*95b0*/  BRA `(.L_x_3212) ;  /* 0x0000003400c87947 */ /* 0x000fea0003800000 */
.L_x_3210:
        /* <DEDUP_REMOVED lines=18> */
.L_x_3255:
[----:B------:R-:W-:Y:S01]  /*96e0*/  ULDC UR7, c[0x0][0xc50] ;  /* 0x0003140000077ab9 */ /* 0x000fe20000000800 */
[----:B------:R-:W-:Y:S01]  /*96f0*/  UMOV UR40, UR6 ;  /* 0x0000000600287c82 */ /* 0x000fe20008000000 */
[----:B------:R-:W-:-:S11]  /*9700*/  UISETP.NE.AND UP0, UPT, UR7, 0x1, UPT ;  /* 0x000000010700788c */ /* 0x000fd6000bf05270 */
[----:B------:R-:W-:Y:S01]  /*9710*/  @UP0 ULDC UR4, c[0x0][0xc54] ;  /* 0x0003150000040ab9 */ /* 0x000fe20000000800 */
[----:B------:R-:W-:Y:S01]  /*9720*/  @UP0 ULDC UR8, c[0x0][0xc58] ;  /* 0x0003160000080ab9 */ /* 0x000fe20000000800 */
[----:B------:R-:W-:-:S04]  /*9730*/  UIMAD.WIDE.U32 UR4, UR6, UR4, URZ ;  /* 0x00000004060472a5 */ /* 0x000fc8000f8e003f */
[----:B------:R-:W-:-:S12]  /*9740*/  @UP0 USHF.R.U32.HI UR40, URZ, UR8, UR5 ;  /* 0x000000083f280299 */ /* 0x000fd80008011605 */
.L_x_3256:
        /* <DEDUP_REMOVED lines=10> */
[----:B------:R-:W-:Y:S01]  /*97f0*/  ULDC UR41, c[0x0][0x2f0] ;  /* 0x0000bc0000297ab9 */ /* 0x000fe20000000800 */
[----:B------:R-:W-:Y:S01]  /*9800*/  IMAD.MOV.U32 R28, RZ, RZ, RZ ;  /* 0x000000ffff1c7224 */ /* 0x000fe200078e00ff */
[----:B0-----:R-:W-:-:S04]  /*9810*/  ISETP.NE.U32.AND P0, PT, R2, RZ, PT ;  /* 0x000000ff0200720c */ /* 0x001fc80003f05070 */
[----:B------:R-:W-:Y:S01]  /*9820*/  ISETP.NE.AND.EX P0, PT, R3, RZ, PT, P0 ;  /* 0x000000ff0300720c */ /* 0x000fe20003f05300 */
[----:B------:R-:W-:-:S12]  /*9830*/  UISETP.NE.U32.AND UP0, UPT, UR6, URZ, UPT ;  /* 0x0000003f0600728c */ /* 0x000fd8000bf05070 */
        /* <DEDUP_REMOVED lines=10> */
[----:B------:R-:W-:Y:S02]  /*98e0*/  USHF.R.S32.HI UR6, URZ, 0x1f, UR5 ;  /* 0x0000001f3f067899 */ /* 0x000fe40008011405 */
[----:B------:R-:W-:Y:S02]  /*98f0*/  ULOP3.LUT UR44, UR4, 0xffff, URZ, 0xc0, !UPT ;  /* 0x0000ffff042c7892 */ /* 0x000fe4000f8ec03f */
[----:B------:R-:W-:Y:S01]  /*9900*/  ULEA.HI UR6, UR6, UR5, URZ, 0x6 ;  /* 0x0000000506067291 */ /* 0x000fe2000f8f303f */
[----:B------:R-:W-:-:S03]  /*9910*/  UMOV UR38, URZ ;  /* 0x0000003f00267c82 */ /* 0x000fc60008000000 */
[----:B------:R-:W-:-:S04]  /*9920*/  USHF.R.S32.HI UR42, URZ, 0x6, UR6 ;  /* 0x000000063f2a7899 */ /* 0x000fc80008011406 */
[----:B01----:R-:W-:Y:S08]  /*9930*/  @!P0 BRA `(.L_x_3258) ;  /* 0x0000000000848947 */ /* 0x003ff00003800000 */
[----:B------:R-:W-:-:S03]  /*9940*/  USHF.R.U32.HI UR6, URZ, 0x10, UR4 ;  /* 0x000000103f067899 */ /* 0x000fc60008011604 */
[----:B------:R-:W-:Y:S01]  /*9950*/  UMOV UR4, URZ ;  /* 0x0000003f00047c82 */ /* 0x000fe20008000000 */
        /* <DEDUP_REMOVED lines=11> */
[----:B0-----:R-:W-:Y:S01]  /*9a10*/  IADD3 R2, R0, 0xffffffe, RZ ;  /* 0x0ffffffe00027810 */ /* 0x001fe20007ffe0ff */
[----:B------:R-:W-:-:S05]  /*9a20*/  IMAD.MOV R0, RZ, RZ, -R4 ;  /* 0x000000ffff007224 */ /* 0x000fca00078e0a04 */
        /* <DEDUP_REMOVED lines=18> */
.L_x_3258:
[----:B------:R-:W-:Y:S02]  /*9b50*/  UIMAD UR45, UR44, UR38, URZ ;  /* 0x000000262c2d72a4 */ /* 0x000fe4000f8e023f */
[----:B------:R-:W-:Y:S02]  /*9b60*/  IMAD.U32 R0, RZ, RZ, UR38 ;  /* 0x00000026ff007e24 */ /* 0x000fe4000f8e00ff */
[----:B------:R-:W-:Y:S02]  /*9b70*/  IMAD.MOV.U32 R4, RZ, RZ, 0x1 ;  /* 0x00000001ff047424 */ /* 0x000fe400078e00ff */
[----:B------:R-:W-:-:S05]  /*9b80*/  IMAD.U32 R25, RZ, RZ, UR45 ;  /* 0x0000002dff197e24 */ /* 0x000fca000f8e00ff */
[----:B------:R-:W-:Y:S02]  /*9b90*/  VIADDMNMX R25, R25, R0, UR42, PT ;  /* 0x0000002a19197e46 */ /* 0x000fe4000b800100 */
[----:B------:R-:W-:Y:S02]  /*9ba0*/  MOV R0, RZ ;  /* 0x000000ff00007202 */ /* 0x000fe40000000f00 */
        /* <DEDUP_REMOVED lines=25> */
.L_x_3259:
        /* <DEDUP_REMOVED lines=9> */
[----:B------:R-:W-:Y:S01]  /*9dd0*/  MOV R5, UR5 ;  /* 0x0000000500057c02 */ /* 0x000fe20008000f00 */
[----:B------:R-:W-:Y:S01]  /*9de0*/  ULDC.64 UR4, c[0x4][0x48] ;  /* 0x0100120000047ab9 */ /* 0x000fe20000000a00 */
[----:B------:R-:W-:Y:S01]  /*9df0*/  IMAD.U32 R6, RZ, RZ, UR6 ;  /* 0x00000006ff067e24 */ /* 0x000fe2000f8e00ff */
[----:B------:R-:W-:Y:S01]  /*9e00*/  MOV R11, UR5 ;  /* 0x00000005000b7c02 */ /* 0x000fe20008000f00 */
[----:B------:R-:W-:Y:S02]  /*9e10*/  IMAD.U32 R7, RZ, RZ, UR7 ;  /* 0x00000007ff077e24 */ /* 0x000fe4000f8e00ff */
[----:B------:R-:W-:-:S02]  /*9e20*/  IMAD.U32 R10, RZ, RZ, UR4 ;  /* 0x00000004ff0a7e24 */ /* 0x000fc4000f8e00ff */
[----:B------:R-:W-:Y:S02]  /*9e30*/  IMAD.MOV.U32 R8, RZ, RZ, 0x70 ;  /* 0x00000070ff087424 */ /* 0x000fe400078e00ff */
[----:B------:R-:W-:Y:S02]  /*9e40*/  IMAD.MOV.U32 R12, RZ, RZ, 0x1 ;  /* 0x00000001ff0c7424 */ /* 0x000fe400078e00ff */
[----:B0-----:R-:W-:-:S07]  /*9e50*/  IMAD.MOV.U32 R13, RZ, RZ, RZ ;  /* 0x000000ffff0d7224 */ /* 0x001fce00078e00ff */
[----:B------:R-:W-:-:S07]  /*9e60*/  LEPC R20, `(.L_x_3261) ;  /* 0x000000001014794e */ /* 0x000fce0000000000 */
[----:B-1---5:R-:W-:Y:S05]  /*9e70*/  CALL.ABS.NOINC R2 ;  /* 0x0000000002007343 */ /* 0x022fea0003c00000 */
.L_x_3261:
[----:B------:R0:W1:Y:S01]  /*9e80*/  LDC.64 R2, c[0x4][R16] ;  /* 0x0100000010027b82 */ /* 0x0000620000000a00 */
[----:B------:R-:W-:Y:S01]  /*9e90*/  ULDC.64 UR4, c[0x4][0xf0] ;  /* 0x01003c0000047ab9 */ /* 0x000fe20000000a00 */
[----:B------:R-:W-:Y:S01]  /*9ea0*/  ULDC.64 UR6, c[0x4][0xf8] ;  /* 0x01003e0000067ab9 */ /* 0x000fe20000000a00 */
[----:B------:R-:W-:Y:S01]  /*9eb0*/  MOV R4, UR4 ;  /* 0x0000000400047c02 */ /* 0x000fe20008000f00 */
        /* <DEDUP_REMOVED lines=11> */
.L_x_3260:
[----:B------:R-:W0:Y:S01]  /*9f70*/  LDC.64 R2, c[0x0][0x9f8] ;  /* 0x00027e00ff027b82 */ /* 0x000e220000000a00 */
[----:B------:R-:W-:-:S07]  /*9f80*/  IMAD.MOV.U32 R24, RZ, RZ, R17 ;  /* 0x000000ffff187224 */ /* 0x000fce00078e0011 */
[----:B------:R-:W1:Y:S01]  /*9f90*/  LDC R11, c[0x0][0x430] ;  /* 0x00010c00ff0b7b82 */ /* 0x000e620000000800 */
[C---:B------:R-:W-:Y:S01]  /*9fa0*/  IMAD.SHL.U32 R37, R30.reuse, 0x10, RZ ;  /* 0x000000101e257824 */ /* 0x040fe200078e00ff */
[----:B------:R-:W-:Y:S01]  /*9fb0*/  LOP3.LUT R6, R30, 0x7f, RZ, 0xc0, !PT ;  /* 0x0000007f1e067812 */ /* 0x000fe200078ec0ff */
        /* <DEDUP_REMOVED lines=8> */
[----:B------:R-:W-:Y:S02]  /*a040*/  LEA R18, R25, 0xffffffc0, 0x6 ;  /* 0xffffffc019127811 */ /* 0x000fe400078e30ff */
[----:B------:R-:W-:Y:S02]  /*a050*/  LOP3.LUT R31, R37, R36, RZ, 0xfc, !PT ;  /* 0x00000024251f7212 */ /* 0x000fe400078efcff */
[----:B-1----:R-:W-:Y:S02]  /*a060*/  ISETP.NE.AND P1, PT, R11, 0x1, PT ;  /* 0x000000010b00780c */ /* 0x002fe40003f25270 */
[----:B------:R-:W-:Y:S01]  /*a070*/  LOP3.LUT R16, R16, 0xfffffbff, RZ, 0xc0, !PT ;  /* 0xfffffbff10107812 */ /* 0x000fe200078ec0ff */
[----:B------:R-:W-:-:S05]  /*a080*/  IMAD.IADD R5, R31, 0x1, R18 ;  /* 0x000000011f057824 */ /* 0x000fca00078e0212 */
[C---:B------:R-:W-:Y:S02]  /*a090*/  ISETP.GE.AND P0, PT, R5.reuse, UR41, PT ;  /* 0x0000002905007c0c */ /* 0x040fe4000bf06270 */
[----:B-----5:R-:W-:Y:S02]  /*a0a0*/  IADD3 R10, R5, R28, RZ ;  /* 0x0000001c050a7210 */ /* 0x020fe40007ffe0ff */
[----:B------:R-:W-:Y:S01]  /*a0b0*/  ISETP.GT.U32.OR P0, PT, R31, 0x3f, P0 ;  /* 0x0000003f1f00780c */ /* 0x000fe20000704470 */
[----:B------:R-:W1:Y:S01]  /*a0c0*/  @P1 LDC R0, c[0x0][0x434] ;  /* 0x00010d00ff001b82 */ /* 0x000e620000000800 */
[----:B------:R-:W-:Y:S01]  /*a0d0*/  @P1 LOP3.LUT R16, R16, 0x400, RZ, 0xfc, !PT ;  /* 0x0000040010101812 */ /* 0x000fe200078efcff */
[----:B------:R-:W-:-:S06]  /*a0e0*/  IMAD.MOV.U32 R7, RZ, RZ, R10 ;  /* 0x000000ffff077224 */ /* 0x000fcc00078e000a */
[----:B0-----:R-:W0:Y:S08]  /*a0f0*/  @P1 LDC R3, c[0x0][0x438] ;  /* 0x00010e00ff031b82 */ /* 0x001e300000000800 */
[----:B------:R-:W3:Y:S08]  /*a100*/  @!P0 LDC.64 R8, c[0x0][0x428] ;  /* 0x00010a00ff088b82 */ /* 0x000ef00000000a00 */
[----:B------:R-:W4:Y:S01]  /*a110*/  @!P0 LDC.64 R4, c[0x0][0x418] ;  /* 0x00010600ff048b82 */ /* 0x000f220000000a00 */
[----:B-1----:R-:W-:-:S05]  /*a120*/  @P1 IMAD.HI.U32 R0, R10, R0, RZ ;  /* 0x000000000a001227 */ /* 0x002fca00078e00ff */
[----:B0-----:R-:W-:-:S04]  /*a130*/  @P1 SHF.R.U32.HI R7, RZ, R3, R0 ;  /* 0x00000003ff071219 */ /* 0x001fc80000011600 */
[--C-:B------:R-:W-:Y:S01]  /*a140*/  @!P0 SHF.R.S32.HI R3, RZ, 0x1f, R7.reuse ;  /* 0x0000001fff038819 */ /* 0x100fe20000011407 */
[----:B------:R-:W-:Y:S01]  /*a150*/  @!P0 IMAD.MOV.U32 R2, RZ, RZ, R7 ;  /* 0x000000ffff028224 */ /* 0x000fe200078e0007 */
[----:B--2---:R-:W-:-:S03]  /*a160*/  SHF.R.S32.HI R32, RZ, 0x1f, R24 ;  /* 0x0000001fff207819 */ /* 0x004fc60000011418 */
[----:B---3--:R-:W-:-:S04]  /*a170*/  @!P0 IMAD.WIDE.U32 R2, R24, R8, R2 ;  /* 0x0000000818028225 */ /* 0x008fc800078e0002 */
[----:B------:R-:W-:Y:S01]  /*a180*/  @!P0 IMAD R0, R32, R8, RZ ;  /* 0x0000000820008224 */ /* 0x000fe200078e02ff */
[----:B----4-:R-:W-:-:S03]  /*a190*/  @!P0 LEA R4, P1, R2, R4, 0x2 ;  /* 0x0000000402048211 */ /* 0x010fc600078210ff */
[----:B------:R-:W-:-:S04]  /*a1a0*/  @!P0 IMAD R9, R24, R9, R0 ;  /* 0x0000000918098224 */ /* 0x000fc800078e0200 */
[----:B------:R-:W-:-:S05]  /*a1b0*/  @!P0 IMAD.IADD R0, R3, 0x1, R9 ;  /* 0x0000000103008824 */ /* 0x000fca00078e0209 */
[----:B------:R-:W-:-:S06]  /*a1c0*/  @!P0 LEA.HI.X R5, R2, R5, R0, 0x2, P1 ;  /* 0x0000000502058211 */ /* 0x000fcc00008f1400 */
[----:B------:R0:W2:Y:S01]  /*a1d0*/  @!P0 LDG.E R5, desc[UR36][R4.64] ;  /* 0x0000002404058981 */ /* 0x0000a2000c1e1900 */
[----:B------:R-:W-:Y:S02]  /*a1e0*/  LOP3.LUT R16, R16, 0xffffffdf, RZ, 0xc0, !PT ;  /* 0xffffffdf10107812 */ /* 0x000fe400078ec0ff */
[----:B------:R-:W-:Y:S02]  /*a1f0*/  CS2R R26, SRZ ;  /* 0x00000000001a7805 */ /* 0x000fe4000001ff00 */
[----:B------:R-:W-:-:S05]  /*a200*/  IADD3 R19, -R7, RZ, RZ ;  /* 0x000000ff07137210 */ /* 0x000fca0007ffe1ff */
[----:B------:R-:W-:Y:S02]  /*a210*/  IMAD R19, R11, R19, R10 ;  /* 0x000000130b137224 */ /* 0x000fe400078e020a */
[----:B0-----:R-:W-:-:S05]  /*a220*/  IMAD.SHL.U32 R4, R30, 0x8, RZ ;  /* 0x000000081e047824 */ /* 0x001fca00078e00ff */
[----:B------:R-:W-:-:S04]  /*a230*/  LOP3.LUT R22, R4, 0x38, RZ, 0xc0, !PT ;  /* 0x0000003804167812 */ /* 0x000fc800078ec0ff */
[C---:B------:R-:W-:Y:S02]  /*a240*/  LOP3.LUT R0, R22.reuse, 0x40, RZ, 0xfc, !PT ;  /* 0x0000004016007812 */ /* 0x040fe400078efcff */
[----:B------:R-:W-:Y:S02]  /*a250*/  LOP3.LUT R2, R22, 0x80, RZ, 0xfc, !PT ;  /* 0x0000008016027812 */ /* 0x000fe400078efcff */
[----:B------:R-:W-:Y:S02]  /*a260*/  ISETP.GE.AND P1, PT, R0, UR4, PT ;  /* 0x0000000400007c0c */ /* 0x000fe4000bf26270 */
[----:B------:R-:W-:Y:S02]  /*a270*/  ISETP.GE.AND P5, PT, R2, UR4, PT ;  /* 0x0000000402007c0c */ /* 0x000fe4000bfa6270 */
[C---:B------:R-:W-:Y:S02]  /*a280*/  LOP3.LUT R0, R22.reuse, 0xc0, RZ, 0xfc, !PT ;  /* 0x000000c016007812 */ /* 0x040fe400078efcff */
[----:B------:R-:W-:-:S02]  /*a290*/  LOP3.LUT R2, R22, 0x180, RZ, 0xfc, !PT ;  /* 0x0000018016027812 */ /* 0x000fc400078efcff */
[----:B------:R-:W-:Y:S02]  /*a2a0*/  ISETP.GE.AND P4, PT, R0, UR4, PT ;  /* 0x0000000400007c0c */ /* 0x000fe4000bf86270 */
[C---:B------:R-:W-:Y:S02]  /*a2b0*/  LOP3.LUT R0, R22.reuse, 0x100, RZ, 0xfc, !PT ;  /* 0x0000010016007812 */ /* 0x040fe400078efcff */
[----:B------:R-:W-:Y:S02]  /*a2c0*/  ISETP.GE.AND P6, PT, R22, UR4, PT ;  /* 0x0000000416007c0c */ /* 0x000fe4000bfc6270 */
[----:B------:R-:W-:Y:S02]  /*a2d0*/  @P1 LOP3.LUT R16, R16, 0x20, RZ, 0xfc, !PT ;  /* 0x0000002010101812 */ /* 0x000fe400078efcff */
[----:B------:R-:W-:Y:S02]  /*a2e0*/  ISETP.GE.AND P3, PT, R0, UR4, PT ;  /* 0x0000000400007c0c */ /* 0x000fe4000bf66270 */
[----:B------:R-:W-:-:S02]  /*a2f0*/  LOP3.LUT R16, R16, 0xffffffef, RZ, 0xc0, !PT ;  /* 0xffffffef10107812 */ /* 0x000fc400078ec0ff */
[----:B------:R-:W-:Y:S02]  /*a300*/  LOP3.LUT R0, R22, 0x140, RZ, 0xfc, !PT ;  /* 0x0000014016007812 */ /* 0x000fe400078efcff */
[----:B------:R-:W-:Y:S02]  /*a310*/  @P5 LOP3.LUT R16, R16, 0x10, RZ, 0xfc, !PT ;  /* 0x0000001010105812 */ /* 0x000fe400078efcff */
[----:B------:R-:W-:Y:S02]  /*a320*/  ISETP.GE.AND P2, PT, R0, UR4, PT ;  /* 0x0000000400007c0c */ /* 0x000fe4000bf46270 */
[----:B------:R-:W-:Y:S02]  /*a330*/  LOP3.LUT R16, R16, 0xfffffff7, RZ, 0xc0, !PT ;  /* 0xfffffff710107812 */ /* 0x000fe400078ec0ff */
[----:B------:R-:W-:Y:S02]  /*a340*/  SEL R0, RZ, 0xffffffff, P1 ;  /* 0xffffffffff007807 */ /* 0x000fe40000800000 */
[----:B------:R-:W-:-:S03]  /*a350*/  @P4 LOP3.LUT R16, R16, 0x8, RZ, 0xfc, !PT ;  /* 0x0000000810104812 */ /* 0x000fc600078efcff */
[----:B------:R-:W-:Y:S01]  /*a360*/  IMAD.SHL.U32 R3, R0, 0x2, RZ ;  /* 0x0000000200037824 */ /* 0x000fe200078e00ff */
[----:B------:R-:W-:Y:S02]  /*a370*/  LOP3.LUT R16, R16, 0xfffffffb, RZ, 0xc0, !PT ;  /* 0xfffffffb10107812 */ /* 0x000fe400078ec0ff */
[----:B------:R-:W-:Y:S02]  /*a380*/  SEL R0, RZ, 0x1, P6 ;  /* 0x00000001ff007807 */ /* 0x000fe40003000000 */
[----:B------:R-:W-:Y:S02]  /*a390*/  @P3 LOP3.LUT R16, R16, 0x4, RZ, 0xfc, !PT ;  /* 0x0000000410103812 */ /* 0x000fe400078efcff */
[----:B------:R-:W-:Y:S02]  /*a3a0*/  LOP3.LUT R0, R3, 0x2, R0, 0xe2, !PT ;  /* 0x0000000203007812 */ /* 0x000fe400078ee200 */
[----:B------:R-:W-:Y:S02]  /*a3b0*/  LOP3.LUT R16, R16, 0xfffffffd, RZ, 0xc0, !PT ;  /* 0xfffffffd10107812 */ /* 0x000fe400078ec0ff */
[----:B------:R-:W-:-:S02]  /*a3c0*/  SEL R3, RZ, 0x4, P5 ;  /* 0x00000004ff037807 */ /* 0x000fc40002800000 */
[----:B------:R-:W-:-:S04]  /*a3d0*/  LOP3.LUT R16, R16, 0xffffffbf, RZ, 0xc0, !PT ;  /* 0xffffffbf10107812 */ /* 0x000fc800078ec0ff */
[----:B------:R-:W-:-:S04]  /*a3e0*/  @P6 LOP3.LUT R16, R16, 0x40, RZ, 0xfc, !PT ;  /* 0x0000004010106812 */ /* 0x000fc800078efcff */
[----:B------:R-:W-:Y:S02]  /*a3f0*/  @P2 LOP3.LUT R16, R16, 0x2, RZ, 0xfc, !PT ;  /* 0x0000000210102812 */ /* 0x000fe400078efcff */
[--C-:B--2---:R-:W-:Y:S01]  /*a400*/  @!P0 SHF.R.S32.HI R27, RZ, 0x1f, R5.reuse ;  /* 0x0000001fff1b8819 */ /* 0x104fe20000011405 */
[----:B------:R-:W-:Y:S01]  /*a410*/  @!P0 IMAD.MOV.U32 R26, RZ, RZ, R5 ;  /* 0x000000ffff1a8224 */ /* 0x000fe200078e0005 */
[----:B------:R-:W-:Y:S02]  /*a420*/  ISETP.GE.AND P0, PT, R2, UR4, PT ;  /* 0x0000000402007c0c */ /* 0x000fe4000bf06270 */
[----:B------:R-:W-:Y:S02]  /*a430*/  LOP3.LUT R2, R22, 0x1c0, RZ, 0xfc, !PT ;  /* 0x000001c016027812 */ /* 0x000fe400078efcff */
[----:B------:R-:W-:Y:S02]  /*a440*/  SEL R34, RZ, 0x40, P0 ;  /* 0x00000040ff227807 */ /* 0x000fe40000000000 */
[----:B------:R-:W-:Y:S01]  /*a450*/  ISETP.GE.AND P0, PT, R2, UR4, PT ;  /* 0x0000000402007c0c */ /* 0x000fe2000bf06270 */
[----:B------:R-:W-:Y:S01]  /*a460*/  UMOV UR4, 0xffffffff ;  /* 0xffffffff00047882 */ /* 0x000fe20000000000 */
[----:B------:R-:W-:-:S02]  /*a470*/  SEL R2, RZ, 0x8, P4 ;  /* 0x00000008ff027807 */ /* 0x000fc40002000000 */
[----:B------:R-:W-:Y:S02]  /*a480*/  SEL R17, RZ, 0x80, P0 ;  /* 0x00000080ff117807 */ /* 0x000fe40000000000 */
[----:B------:R-:W-:Y:S02]  /*a490*/  LOP3.LUT R0, R2, R0, R3, 0xfe, !PT ;  /* 0x0000000002007212 */ /* 0x000fe400078efe03 */
[----:B------:R-:W-:Y:S02]  /*a4a0*/  SEL R3, RZ, 0x10, P3 ;  /* 0x00000010ff037807 */ /* 0x000fe40001800000 */
[----:B------:R-:W-:-:S04]  /*a4b0*/  SEL R2, RZ, 0x20, P2 ;  /* 0x00000020ff027807 */ /* 0x000fc80001000000 */
[----:B------:R-:W-:Y:S01]  /*a4c0*/  LOP3.LUT R3, R2, R0, R3, 0xfe, !PT ;  /* 0x0000000002037212 */ /* 0x000fe200078efe03 */
[----:B------:R-:W-:Y:S06]  /*a4d0*/  BRA.DIV UR4, `(.L_x_3262) ;  /* 0x0000002a04b07947 */ /* 0x000fec000b800000 */
.L_x_3304:
[----:B------:R-:W-:Y:S01]  /*a4e0*/  ULOP3.LUT UR4, UR39, 0x2, URZ, 0xfc, !UPT ;  /* 0x0000000227047892 */ /* 0x000fe2000f8efc3f */
[----:B------:R-:W-:Y:S02]  /*a4f0*/  ISETP.GT.U32.AND P1, PT, R31, 0x3f, PT ;  /* 0x0000003f1f00780c */ /* 0x000fe40003f24070 */
[----:B------:R-:W-:Y:S02]  /*a500*/  LOP3.LUT R16, R16, 0xffffff7f, RZ, 0xc0, !PT ;  /* 0xffffff7f10107812 */ /* 0x000fe400078ec0ff */
[----:B------:R-:W-:Y:S01]  /*a510*/  LOP3.LUT R34, R3, R34, RZ, 0xfc, !PT ;  /* 0x0000002203227212 */ /* 0x000fe200078efcff */
[----:B------:R-:W-:Y:S01]  /*a520*/  IMAD.U32 R33, RZ, RZ, UR4 ;  /* 0x00000004ff217e24 */ /* 0x000fe2000f8e00ff */
[----:B------:R-:W-:Y:S02]  /*a530*/  MOV R23, UR40 ;  /* 0x0000002800177c02 */ /* 0x000fe40008000f00 */
[----:B------:R-:W-:Y:S02]  /*a540*/  LOP3.LUT R17, R34, R17, RZ, 0xfc, !PT ;  /* 0x0000001122117212 */ /* 0x000fe400078efcff */
[----:B------:R-:W-:-:S02]  /*a550*/  ISETP.NE.AND P0, PT, R33, 0x3, PT ;  /* 0x000000032100780c */ /* 0x000fc40003f05270 */
[----:B------:R-:W-:-:S11]  /*a560*/  SHF.R.S32.HI R23, RZ, 0x1f, R23 ;  /* 0x0000001fff177819 */ /* 0x000fd60000011417 */
[----:B------:R-:W-:-:S04]  /*a570*/  @P0 LOP3.LUT R16, R16, 0x80, RZ, 0xfc, !PT ;  /* 0x0000008010100812 */ /* 0x000fc800078efcff */
[----:B------:R-:W-:-:S04]  /*a580*/  LOP3.LUT R16, R16, 0xfffff7ff, RZ, 0xc0, !PT ;  /* 0xfffff7ff10107812 */ /* 0x000fc800078ec0ff */
[----:B------:R-:W-:Y:S01]  /*a590*/  @P1 LOP3.LUT R16, R16, 0x800, RZ, 0xfc, !PT ;  /* 0x0000080010101812 */ /* 0x000fe200078efcff */
[----:B------:R-:W-:Y:S06]  /*a5a0*/  @!P0 BRA `(.L_x_3263) ;  /* 0x0000000000048947 */ /* 0x000fec0003800000 */
[----:B------:R-:W-:Y:S01]  /*a5b0*/  BPT.TRAP 0x1 ;  /* 0x000000040000795c */ /* 0x000fe20000300000 */
.L_x_3263:
[----:B------:R-:W-:-:S05]  /*a5c0*/  IMAD.MOV.U32 R0, RZ, RZ, 0x1 ;  /* 0x00000001ff007424 */ /* 0x000fca00078e00ff */
[----:B------:R-:W-:-:S04]  /*a5d0*/  SHF.L.U32 R0, R0, 0x1f, RZ ;  /* 0x0000001f00007819 */ /* 0x000fc800000006ff */
[----:B------:R-:W0:Y:S02]  /*a5e0*/  SYNCS.PHASECHK.TRANS64.TRYWAIT P0, [UR43+0x28c40], R0 ;  /* 0x028c4000ff0075a7 */ /* 0x000e24000800016b */
[----:B0-----:R-:W-:Y:S05]  /*a5f0*/  @!P0 BRA `(.L_x_3264) ;  /* 0x0000002800888947 */ /* 0x001fea0003800000 */
.L_x_3305:
[----:B------:R-:W-:Y:S01]  /*a600*/  SHF.R.S32.HI R29, RZ, 0x1f, R19 ;  /* 0x0000001fff1d7819 */ /* 0x000fe20000011413 */
[----:B------:R-:W-:Y:S01]  /*a610*/  ULDC.64 UR4, c[0x0][0x300] ;  /* 0x0000c00000047ab9 */ /* 0x000fe20000000a00 */
[----:B------:R-:W-:Y:S01]  /*a620*/  R2UR UR6, R23 ;  /* 0x00000000170672ca */ /* 0x000fe200000e0000 */
[----:B0-----:R-:W-:Y:S01]  /*a630*/  IMAD.WIDE.U32 R2, R19, UR4, RZ ;  /* 0x0000000413027c25 */ /* 0x001fe2000f8e00ff */
[----:B------:R-:W-:Y:S02]  /*a640*/  IADD3 R18, -R36, UR41, -R18 ;  /* 0x0000002924127c10 */ /* 0x000fe4000fffe912 */
[----:B------:R-:W-:Y:S01]  /*a650*/  LOP3.LUT R16, R16, 0xfffffffe, RZ, 0xc0, !PT ;  /* 0xfffffffe10107812 */ /* 0x000fe200078ec0ff */
        /* <DEDUP_REMOVED lines=14> */
[----:B------:R-:W-:Y:S01]  /*a740*/  UMOV UR5, 0xffffffff ;  /* 0xffffffff00057882 */ /* 0x000fe20000000000 */
[----:B------:R-:W-:Y:S02]  /*a750*/  LEA R0, P0, R2, UR6, 0x1 ;  /* 0x0000000602007c11 */ /* 0x000fe4000f8008ff */
[----:B------:R-:W-:Y:S01]  /*a760*/  VIADD R5, R3, UR4 ;  /* 0x0000000403057c36 */ /* 0x000fe20008000000 */
[----:B------:R-:W-:Y:S01]  /*a770*/  ULDC UR4, c[0x0][0x2f4] ;  /* 0x0000bd0000047ab9 */ /* 0x000fe20000000800 */
[----:B------:R-:W-:Y:S02]  /*a780*/  LOP3.LUT R3, R4, 0x1c0, RZ, 0xc0, !PT ;  /* 0x000001c004037812 */ /* 0x000fe400078ec0ff */
[----:B------:R-:W-:-:S02]  /*a790*/  ISETP.GE.AND P2, PT, R22, UR4, PT ;  /* 0x0000000416007c0c */ /* 0x000fc4000bf46270 */
[----:B------:R-:W-:Y:S02]  /*a7a0*/  LOP3.LUT R3, R3, 0x38, R4, 0xf8, !PT ;  /* 0x0000003803037812 */ /* 0x000fe400078ef804 */
[----:B------:R-:W-:Y:S02]  /*a7b0*/  LEA.HI.X R5, R2, UR7, R5, 0x1, P0 ;  /* 0x0000000702057c11 */ /* 0x000fe400080f0c05 */
[----:B------:R-:W-:Y:S01]  /*a7c0*/  LOP3.LUT R3, R3, 0x38, R30, 0x78, !PT ;  /* 0x0000003803037812 */ /* 0x000fe200078e781e */
[----:B------:R-:W-:Y:S01]  /*a7d0*/  IMAD.SHL.U32 R30, R6, 0x8, RZ ;  /* 0x00000008061e7824 */ /* 0x000fe200078e00ff */
[----:B------:R-:W-:-:S04]  /*a7e0*/  ISETP.GE.AND P0, PT, R18, 0x1, PT ;  /* 0x000000011200780c */ /* 0x000fc80003f06270 */
[----:B------:R-:W-:Y:S02]  /*a7f0*/  LOP3.LUT R30, R3, 0x200, R30, 0xf8, !PT ;  /* 0x00000200031e7812 */ /* 0x000fe400078ef81e */
[----:B------:R-:W-:Y:S01]  /*a800*/  @P2 LOP3.LUT R16, R16, 0x1, RZ, 0xfc, !PT ;  /* 0x0000000110102812 */ /* 0x000fe200078efcff */
[----:B------:R-:W-:Y:S06]  /*a810*/  BRA.DIV UR5, `(.L_x_3265) ;  /* 0x0000002a05187947 */ /* 0x000fec000b800000 */
[----:B------:R-:W0:Y:S01]  /*a820*/  SHFL.IDX PT, R14, R0, RZ, 0x181f ;  /* 0x00181fff000e7589 */ /* 0x000e2200000e0000 */
[----:B------:R-:W-:-:S03]  /*a830*/  @P0 LEA R7, R30, UR43, 0x1 ;  /* 0x0000002b1e070c11 */ /* 0x000fc6000f8e08ff */
[----:B------:R-:W1:Y:S04]  /*a840*/  SHFL.IDX PT, R2, R5, RZ, 0x181f ;  /* 0x00181fff05027589 */ /* 0x000e6800000e0000 */
[----:B------:R-:W-:Y:S01]  /*a850*/  SHFL.IDX PT, R4, R5, 0x1, 0x181f ;  /* 0x00381f0005047f89 */ /* 0x000fe200000e0000 */
[----:B0-----:R-:W-:-:S04]  /*a860*/  @P0 LEA R14, P1, R22, R14, 0x1 ;  /* 0x0000000e160e0211 */ /* 0x001fc800078208ff */
[----:B-1----:R-:W-:Y:S01]  /*a870*/  @P0 IADD3.X R3, RZ, R2, RZ, P1, !PT ;  /* 0x00000002ff030210 */ /* 0x002fe20000ffe4ff */
[----:B------:R-:W-:Y:S02]  /*a880*/  @P0 IMAD.MOV.U32 R2, RZ, RZ, R14 ;  /* 0x000000ffff020224 */ /* 0x000fe400078e000e */
[----:B------:R-:W0:Y:S04]  /*a890*/  SHFL.IDX PT, R14, R0, 0x1, 0x181f ;  /* 0x00381f00000e7f89 */ /* 0x000e2800000e0000 */
[----:B------:R0:W-:Y:S01]  /*a8a0*/  @P0 LDGSTS.E.BYPASS.LTC128B.128 [R7+0x22400], desc[UR36][R2.64], !P2 ;  /* 0x2240000002070fae */ /* 0x0001e2000d101d64 */
[----:B------:R-:W-:-:S13]  /*a8b0*/  ISETP.GE.AND P0, PT, R18, 0x11, PT ;  /* 0x000000111200780c */ /* 0x000fda0003f06270 */
[----:B------:R-:W-:Y:S02]  /*a8c0*/  @P0 LEA R9, R30, UR43, 0x1 ;  /* 0x0000002b1e090c11 */ /* 0x000fe4000f8e08ff */
[----:B0-----:R-:W-:Y:S02]  /*a8d0*/  @P0 LEA R2, P1, R22, R14, 0x1 ;  /* 0x0000000e16020211 */ /* 0x001fe400078208ff */
[----:B------:R-:W0:Y:S03]  /*a8e0*/  SHFL.IDX PT, R14, R0, 0x2, 0x181f ;  /* 0x00581f00000e7f89 */ /* 0x000e2600000e0000 */
[----:B------:R-:W-:Y:S02]  /*a8f0*/  @P0 IMAD.X R3, RZ, RZ, R4, P1 ;  /* 0x000000ffff030224 */ /* 0x000fe400008e0604 */
[----:B------:R-:W1:Y:S04]  /*a900*/  SHFL.IDX PT, R4, R5, 0x2, 0x181f ;  /* 0x00581f0005047f89 */ /* 0x000e6800000e0000 */
[----:B------:R0:W-:Y:S01]  /*a910*/  @P0 LDGSTS.E.BYPASS.LTC128B.128 [R9+0x22c00], desc[UR36][R2.64], !P2 ;  /* 0x22c0000002090fae */ /* 0x0001e2000d101d64 */
[----:B------:R-:W-:-:S13]  /*a920*/  ISETP.GE.AND P0, PT, R18, 0x21, PT ;  /* 0x000000211200780c */ /* 0x000fda0003f06270 */
[----:B------:R-:W-:Y:S02]  /*a930*/  @P0 LEA R7, R30, UR43, 0x1 ;  /* 0x0000002b1e070c11 */ /* 0x000fe4000f8e08ff */
[----:B0-----:R-:W-:Y:S02]  /*a940*/  @P0 LEA R2, P1, R22, R14, 0x1 ;  /* 0x0000000e16020211 */ /* 0x001fe400078208ff */
[----:B------:R0:W2:Y:S03]  /*a950*/  SHFL.IDX PT, R14, R0, 0x3, 0x181f ;  /* 0x00781f00000e7f89 */ /* 0x0000a600000e0000 */
[----:B-1----:R-:W-:Y:S02]  /*a960*/  @P0 IMAD.X R3, RZ, RZ, R4, P1 ;  /* 0x000000ffff030224 */ /* 0x002fe400008e0604 */
[----:B------:R0:W1:Y:S04]  /*a970*/  SHFL.IDX PT, R4, R5, 0x3, 0x181f ;  /* 0x00781f0005047f89 */ /* 0x00006800000e0000 */
[----:B------:R0:W-:Y:S02]  /*a980*/  @P0 LDGSTS.E.BYPASS.LTC128B.128 [R7+0x23400], desc[UR36][R2.64], !P2 ;  /* 0x2340000002070fae */ /* 0x0001e4000d101d64 */
.L_x_3315:
[----:B------:R-:W-:-:S13]  /*a990*/  ISETP.GE.AND P0, PT, R18, 0x31, PT ;  /* 0x000000311200780c */ /* 0x000fda0003f06270 */
[----:B0-2---:R-:W-:Y:S02]  /*a9a0*/  @P0 LEA R2, P1, R22, R14, 0x1 ;  /* 0x0000000e16020211 */ /* 0x005fe400078208ff */
[----:B------:R-:W-:Y:S02]  /*a9b0*/  @P0 LEA R5, R30, UR43, 0x1 ;  /* 0x0000002b1e050c11 */ /* 0x000fe4000f8e08ff */
[----:B-1----:R-:W-:-:S05]  /*a9c0*/  @P0 IADD3.X R3, RZ, R4, RZ, P1, !PT ;  /* 0x00000004ff030210 */ /* 0x002fca0000ffe4ff */
[----:B------:R-:W-:Y:S01]  /*a9d0*/  @!PT LDS RZ, [RZ] ;  /* 0x00000000fffff984 */ /* 0x000fe20000000800 */
[----:B------:R-:W-:Y:S01]  /*a9e0*/  @!PT LDS RZ, [RZ] ;  /* 0x00000000fffff984 */ /* 0x000fe20000000800 */
[----:B------:R-:W-:Y:S01]  /*a9f0*/  @!PT LDS RZ, [RZ] ;  /* 0x00000000fffff984 */ /* 0x000fe20000000800 */
        /* <DEDUP_REMOVED lines=8> */
.L_x_3266:
[----:B------:R-:W-:Y:S01]  /*aa80*/  SYNCS.ARRIVE.TRANS64.A1T0 RZ, [UR43+0x28c30], RZ ;  /* 0x028c30ffffff79a7 */ /* 0x000fe2000810002b */
[----:B------:R-:W-:Y:S05]  /*aa90*/  WARPSYNC.ALL ;  /* 0x0000000000007948 */ /* 0x000fea0003800000 */
[----:B------:R-:W-:-:S04]  /*aaa0*/  UIADD3 UR4, UR43, 0x20400, URZ ;  /* 0x000204002b047890 */ /* 0x000fc8000fffe03f */
[----:B------:R-:W-:Y:S01]  /*aab0*/  ULOP3.LUT UP0, URZ, UR4, 0x3ff, URZ, 0xc0, !UPT ;  /* 0x000003ff043f7892 */ /* 0x000fe2000f80c03f */
[----:B------:R-:W-:Y:S05]  /*aac0*/  BAR.SYNC.DEFER_BLOCKING 0x8, 0x100 ;  /* 0x0204000000007b1d */ /* 0x000fea0000010000 */
[----:B------:R-:W-:-:S13]  /*aad0*/  PLOP3.LUT P0, PT, PT, PT, UP0, 0x80, 0x0 ;  /* 0x000000000000781c */ /* 0x000fda0003f0f008 */
        /* <DEDUP_REMOVED lines=17> */
.L_x_3267:
[----:B------:R-:W0:Y:S01]  /*abf0*/  LDC R0, c[0x0][0x448] ;  /* 0x00011200ff007b82 */ /* 0x000e220000000800 */
[----:B------:R-:W1:Y:S01]  /*ac00*/  S2R R20, SR_CTAID.Z ;  /* 0x0000000000147919 */ /* 0x000e620000002700 */
[----:B------:R-:W-:Y:S01]  /*ac10*/  R2UR UR6, R23 ;  /* 0x00000000170672ca */ /* 0x000fe200000e0000 */
[----:B------:R-:W-:Y:S01]  /*ac20*/  ULDC.64 UR8, c[0x0][0x2d8] ;  /* 0x0000b60000087ab9 */ /* 0x000fe20000000a00 */
[----:B------:R-:W-:Y:S01]  /*ac30*/  IMAD R9, R35, 0x40, R31 ;  /* 0x0000004023097824 */ /* 0x000fe200078e021f */
[----:B------:R-:W-:-:S03]  /*ac40*/  UIMAD.WIDE.U32 UR4, UR40, UR8, URZ ;  /* 0x00000008280472a5 */ /* 0x000fc6000f8e003f */
[----:B------:R-:W-:-:S03]  /*ac50*/  IMAD.MOV.U32 R7, RZ, RZ, R9 ;  /* 0x000000ffff077224 */ /* 0x000fc600078e0009 */
[----:B------:R-:W-:Y:S02]  /*ac60*/  IMAD.U32 R4, RZ, RZ, UR4 ;  /* 0x00000004ff047e24 */ /* 0x000fe4000f8e00ff */
[----:B------:R-:W-:Y:S02]  /*ac70*/  IMAD.U32 R5, RZ, RZ, UR5 ;  /* 0x00000005ff057e24 */ /* 0x000fe4000f8e00ff */
[----:B------:R-:W-:-:S04]  /*ac80*/  UIMAD UR6, UR6, UR8, URZ ;  /* 0x00000008060672a4 */ /* 0x000fc8000f8e023f */
[----:B------:R-:W-:-:S03]  /*ac90*/  UIMAD UR6, UR40, UR9, UR6 ;  /* 0x00000009280672a4 */ /* 0x000fc6000f8e0206 */
[----:B------:R-:W-:Y:S01]  /*aca0*/  ULDC.64 UR8, c[0x0][0x2e0] ;  /* 0x0000b80000087ab9 */ /* 0x000fe20000000a00 */
[----:B------:R-:W-:Y:S01]  /*acb0*/  UIADD3 UR6, UR5, UR6, URZ ;  /* 0x0000000605067290 */ /* 0x000fe2000fffe03f */
[----:B0-----:R-:W-:Y:S02]  /*acc0*/  ISETP.NE.AND P0, PT, R0, 0x1, PT ;  /* 0x000000010000780c */ /* 0x001fe40003f05270 */
[----:B------:R-:W-:Y:S01]  /*acd0*/  ULDC.64 UR4, c[0x0][0x2d0] ;  /* 0x0000b40000047ab9 */ /* 0x000fe20000000a00 */
[----:B-1----:R-:W-:-:S10]  /*ace0*/  SHF.R.S32.HI R6, RZ, 0x1f, R20 ;  /* 0x0000001fff067819 */ /* 0x002fd40000011414 */
[----:B------:R-:W0:Y:S01]  /*acf0*/  @P0 LDC R2, c[0x0][0x44c] ;  /* 0x00011300ff020b82 */ /* 0x000e220000000800 */
[----:B------:R-:W-:-:S04]  /*ad00*/  IMAD R6, R6, UR8, RZ ;  /* 0x0000000806067c24 */ /* 0x000fc8000f8e02ff */
[----:B------:R-:W-:-:S03]  /*ad10*/  IMAD R5, R20, UR9, R6 ;  /* 0x0000000914057c24 */ /* 0x000fc6000f8e0206 */
[----:B------:R-:W1:Y:S01]  /*ad20*/  @P0 LDC R3, c[0x0][0x450] ;  /* 0x00011400ff030b82 */ /* 0x000e620000000800 */
[----:B0-----:R-:W-:-:S05]  /*ad30*/  @P0 IMAD.HI.U32 R2, R9, R2, RZ ;  /* 0x0000000209020227 */ /* 0x001fca00078e00ff */
[----:B-1----:R-:W-:Y:S01]  /*ad40*/  @P0 SHF.R.U32.HI R7, RZ, R3, R2 ;  /* 0x00000003ff070219 */ /* 0x002fe20000011602 */
[----:B------:R-:W-:Y:S01]  /*ad50*/  IMAD.MOV.U32 R2, RZ, RZ, R4 ;  /* 0x000000ffff027224 */ /* 0x000fe200078e0004 */
[----:B------:R-:W-:Y:S02]  /*ad60*/  MOV R3, UR6 ;  /* 0x0000000600037c02 */ /* 0x000fe40008000f00 */
[----:B------:R-:W-:Y:S01]  /*ad70*/  SHF.R.S32.HI R4, RZ, 0x1f, R7 ;  /* 0x0000001fff047819 */ /* 0x000fe20000011407 */
[----:B------:R-:W-:-:S04]  /*ad80*/  IMAD.WIDE.U32 R2, R20, UR8, R2 ;  /* 0x0000000814027c25 */ /* 0x000fc8000f8e0002 */
[----:B------:R-:W-:Y:S01]  /*ad90*/  IMAD R4, R4, UR4, RZ ;  /* 0x0000000404047c24 */ /* 0x000fe2000f8e02ff */
[----:B------:R-:W-:Y:S01]  /*ada0*/  IADD3 R3, R3, R5, RZ ;  /* 0x0000000503037210 */ /* 0x000fe20007ffe0ff */
[----:B------:R-:W-:-:S04]  /*adb0*/  IMAD.MOV R5, RZ, RZ, -R7 ;  /* 0x000000ffff057224 */ /* 0x000fc800078e0a07 */
[----:B------:R-:W-:Y:S02]  /*adc0*/  IMAD R5, R0, R5, R9 ;  /* 0x0000000500057224 */ /* 0x000fe400078e0209 */
[C---:B------:R-:W-:Y:S02]  /*add0*/  IMAD R9, R7.reuse, UR5, R4 ;  /* 0x0000000507097c24 */ /* 0x040fe4000f8e0204 */
[----:B------:R-:W-:Y:S01]  /*ade0*/  IMAD.WIDE.U32 R2, R7, UR4, R2 ;  /* 0x0000000407027c25 */ /* 0x000fe2000f8e0002 */
[----:B------:R-:W-:Y:S01]  /*adf0*/  SHF.R.S32.HI R4, RZ, 0x1f, R5 ;  /* 0x0000001fff047819 */ /* 0x000fe20000011405 */
[----:B------:R-:W-:Y:S02]  /*ae00*/  ULDC.64 UR4, c[0x0][0x2c8] ;  /* 0x0000b20000047ab9 */ /* 0x000fe40000000a00 */
[----:B------:R-:W-:Y:S02]  /*ae10*/  IMAD.IADD R3, R3, 0x1, R9 ;  /* 0x0000000103037824 */ /* 0x000fe400078e0209 */
[----:B------:R-:W-:-:S02]  /*ae20*/  IMAD R4, R4, UR4, RZ ;  /* 0x0000000404047c24 */ /* 0x000fc4000f8e02ff */
        /* <DEDUP_REMOVED lines=8> */
[----:B------:R-:W-:-:S03]  /*aeb0*/  UMOV UR5, 0xffffffff ;  /* 0xffffffff00057882 */ /* 0x000fc60000000000 */
[----:B------:R-:W-:Y:S07]  /*aec0*/  BRA.DIV UR5, `(.L_x_3268) ;  /* 0x00000026058c7947 */ /* 0x000fee000b800000 */
[----:B------:R-:W0:Y:S01]  /*aed0*/  SHFL.IDX PT, R14, R4, RZ, 0x181f ;  /* 0x00181fff040e7589 */ /* 0x000e2200000e0000 */
[----:B------:R-:W-:Y:S01]  /*aee0*/  ULDC UR4, c[0x0][0x288] ;  /* 0x0000a20000047ab9 */ /* 0x000fe20000000800 */
[----:B------:R-:W-:Y:S01]  /*aef0*/  LEA R35, R35, R36, 0x6 ;  /* 0x0000002423237211 */ /* 0x000fe200078e30ff */
[----:B------:R-:W-:Y:S01]  /*af00*/  IMAD R0, R0, UR4, RZ ;  /* 0x0000000400007c24 */ /* 0x000fe2000f8e02ff */
[----:B------:R-:W1:Y:S03]  /*af10*/  SHFL.IDX PT, R2, R5, RZ, 0x181f ;  /* 0x00181fff05027589 */ /* 0x000e6600000e0000 */
[C---:B------:R-:W-:Y:S01]  /*af20*/  VIADD R9, R35.reuse, 0x10 ;  /* 0x0000001023097836 */ /* 0x040fe20000000000 */
[----:B------:R-:W-:Y:S01]  /*af30*/  ISETP.GE.AND P0, PT, R35, R0, PT ;  /* 0x000000002300720c */ /* 0x000fe20003f06270 */
[----:B------:R-:W-:-:S12]  /*af40*/  SHFL.IDX PT, R6, R5, 0x1, 0x181f ;  /* 0x00381f0005067f89 */ /* 0x000fd800000e0000 */
[----:B------:R-:W-:Y:S02]  /*af50*/  @!P0 LEA R7, R30, UR43, 0x1 ;  /* 0x0000002b1e078c11 */ /* 0x000fe4000f8e08ff */
[----:B0-----:R-:W-:-:S05]  /*af60*/  @!P0 LEA R14, P2, R22, R14, 0x1 ;  /* 0x0000000e160e8211 */ /* 0x001fca00078408ff */
[----:B-1----:R-:W-:Y:S02]  /*af70*/  @!P0 IMAD.X R3, RZ, RZ, R2, P2 ;  /* 0x000000ffff038224 */ /* 0x002fe400010e0602 */
[----:B------:R-:W-:Y:S02]  /*af80*/  @!P0 IMAD.MOV.U32 R2, RZ, RZ, R14 ;  /* 0x000000ffff028224 */ /* 0x000fe400078e000e */
[----:B------:R-:W0:Y:S04]  /*af90*/  SHFL.IDX PT, R14, R4, 0x1, 0x181f ;  /* 0x00381f00040e7f89 */ /* 0x000e2800000e0000 */
[----:B------:R1:W-:Y:S01]  /*afa0*/  @!P0 LDGSTS.E.BYPASS.LTC128B.128 [R7+0x20400], desc[UR36][R2.64], !P1 ;  /* 0x2040000002078fae */ /* 0x0003e2000c901d64 */
[----:B------:R-:W-:Y:S01]  /*afb0*/  ISETP.GE.AND P0, PT, R9, R0, PT ;  /* 0x000000000900720c */ /* 0x000fe20003f06270 */
[----:B-1----:R-:W-:-:S12]  /*afc0*/  VIADD R7, R35, 0x20 ;  /* 0x0000002023077836 */ /* 0x002fd80000000000 */
[----:B------:R-:W-:Y:S02]  /*afd0*/  @!P0 LEA R9, R30, UR43, 0x1 ;  /* 0x0000002b1e098c11 */ /* 0x000fe4000f8e08ff */
[----:B0-----:R-:W-:Y:S02]  /*afe0*/  @!P0 LEA R2, P2, R22, R14, 0x1 ;  /* 0x0000000e16028211 */ /* 0x001fe400078408ff */
[----:B------:R-:W0:Y:S02]  /*aff0*/  SHFL.IDX PT, R14, R4, 0x2, 0x181f ;  /* 0x00581f00040e7f89 */ /* 0x000e2400000e0000 */
[----:B------:R-:W-:Y:S02]  /*b000*/  @!P0 IADD3.X R3, RZ, R6, RZ, P2, !PT ;  /* 0x00000006ff038210 */ /* 0x000fe400017fe4ff */
[----:B------:R-:W1:Y:S04]  /*b010*/  SHFL.IDX PT, R6, R5, 0x2, 0x181f ;  /* 0x00581f0005067f89 */ /* 0x000e6800000e0000 */
[----:B------:R0:W-:Y:S01]  /*b020*/  @!P0 LDGSTS.E.BYPASS.LTC128B.128 [R9+0x20c00], desc[UR36][R2.64], !P1 ;  /* 0x20c0000002098fae */ /* 0x0001e2000c901d64 */
[----:B------:R-:W-:-:S13]  /*b030*/  ISETP.GE.AND P0, PT, R7, R0, PT ;  /* 0x000000000700720c */ /* 0x000fda0003f06270 */
[----:B------:R-:W-:Y:S02]  /*b040*/  @!P0 LEA R7, R30, UR43, 0x1 ;  /* 0x0000002b1e078c11 */ /* 0x000fe4000f8e08ff */
[----:B0-----:R-:W-:Y:S02]  /*b050*/  @!P0 LEA R2, P2, R22, R14, 0x1 ;  /* 0x0000000e16028211 */ /* 0x001fe400078408ff */
[----:B------:R0:W2:Y:S03]  /*b060*/  SHFL.IDX PT, R14, R4, 0x3, 0x181f ;  /* 0x00781f00040e7f89 */ /* 0x0000a600000e0000 */
[----:B-1----:R-:W-:Y:S02]  /*b070*/  @!P0 IMAD.X R3, RZ, RZ, R6, P2 ;  /* 0x000000ffff038224 */ /* 0x002fe400010e0606 */
[----:B------:R0:W1:Y:S04]  /*b080*/  SHFL.IDX PT, R6, R5, 0x3, 0x181f ;  /* 0x00781f0005067f89 */ /* 0x00006800000e0000 */
[----:B------:R0:W-:Y:S02]  /*b090*/  @!P0 LDGSTS.E.BYPASS.LTC128B.128 [R7+0x21400], desc[UR36][R2.64], !P1 ;  /* 0x2140000002078fae */ /* 0x0001e4000c901d64 */
.L_x_3324:
[----:B------:R-:W-:-:S05]  /*b0a0*/  VIADD R35, R35, 0x30 ;  /* 0x0000003023237836 */ /* 0x000fca0000000000 */
[----:B------:R-:W-:Y:S01]  /*b0b0*/  ISETP.GE.AND P0, PT, R35, R0, PT ;  /* 0x000000002300720c */ /* 0x000fe20003f06270 */
[----:B------:R-:W-:-:S05]  /*b0c0*/  IMAD.MOV.U32 R0, RZ, RZ, 0x1 ;  /* 0x00000001ff007424 */ /* 0x000fca00078e00ff */
[----:B------:R-:W-:-:S07]  /*b0d0*/  SHF.L.U32 R0, R0, 0x1f, RZ ;  /* 0x0000001f00007819 */ /* 0x000fce00000006ff */
[----:B0-2---:R-:W-:Y:S02]  /*b0e0*/  @!P0 LEA R2, P2, R22, R14, 0x1 ;  /* 0x0000000e16028211 */ /* 0x005fe400078408ff */
[----:B------:R-:W-:Y:S02]  /*b0f0*/  @!P0 LEA R5, R30, UR43, 0x1 ;  /* 0x0000002b1e058c11 */ /* 0x000fe4000f8e08ff */
[----:B-1----:R-:W-:-:S05]  /*b100*/  @!P0 IADD3.X R3, RZ, R6, RZ, P2, !PT ;  /* 0x00000006ff038210 */ /* 0x002fca00017fe4ff */
[----:B------:R-:W-:Y:S01]  /*b110*/  @!PT LDS RZ, [RZ] ;  /* 0x00000000fffff984 */ /* 0x000fe20000000800 */
[----:B------:R-:W-:Y:S01]  /*b120*/  @!PT LDS RZ, [RZ] ;  /* 0x00000000fffff984 */ /* 0x000fe20000000800 */
[----:B------:R-:W-:Y:S01]  /*b130*/  @!PT LDS RZ, [RZ] ;  /* 0x00000000fffff984 */ /* 0x000fe20000000800 */
[----:B------:R0:W-:Y:S01]  /*b140*/  @!P0 LDGSTS.E.BYPASS.LTC128B.128 [R5+0x21c00], desc[UR36][R2.64], !P1 ;  /* 0x21c0000002058fae */ /* 0x0001e2000c901d64 */
[----:B------:R-:W-:Y:S01]  /*b150*/  NOP ;  /* 0x0000000000007918 */ /* 0x000fe20000000000 */
[----:B------:R-:W-:Y:S02]  /*b160*/  SYNCS.ARRIVE.TRANS64.RED.A0T1 RZ, [UR43+0x28c00], RZ ;  /* 0x028c00ffffff79a7 */ /* 0x000fe4000820042b */
[----:B------:R-:W-:Y:S01]  /*b170*/  ARRIVES.LDGSTSBAR.64.TRANSCNT [UR43+0x28c00] ;  /* 0x028c0000ff0079b0 */ /* 0x000fe20008000aab */
[----:B------:R-:W-:Y:S01]  /*b180*/  NOP ;  /* 0x0000000000007918 */ /* 0x000fe20000000000 */
[----:B------:R-:W-:Y:S01]  /*b190*/  SYNCS.ARRIVE.TRANS64.A1T0 RZ, [UR43+0x28c00], RZ ;  /* 0x028c00ffffff79a7 */ /* 0x000fe2000810002b */
[----:B------:R-:W1:Y:S02]  /*b1a0*/  SYNCS.PHASECHK.TRANS64.TRYWAIT P0, [UR43+0x28c20], R0 ;  /* 0x028c2000ff0075a7 */ /* 0x000e64000800016b */
[----:B01----:R-:W-:Y:S05]  /*b1b0*/  @!P0 BRA `(.L_x_3269) ;  /* 0x0000002400f48947 */ /* 0x003fea0003800000 */
.L_x_3325:
[----:B------:R-:W-:-:S13]  /*b1c0*/  ISETP.NE.AND P0, PT, R33, 0x3, PT ;  /* 0x000000032100780c */ /* 0x000fda0003f05270 */
[----:B------:R-:W-:Y:S05]  /*b1d0*/  @!P0 BRA `(.L_x_3270) ;  /* 0x0000000000048947 */ /* 0x000fea0003800000 */
[----:B------:R-:W-:Y:S01]  /*b1e0*/  BPT.TRAP 0x1 ;  /* 0x000000040000795c */ /* 0x000fe20000300000 */
.L_x_3270:
[----:B------:R-:W1:Y:S02]  /*b1f0*/  SYNCS.PHASECHK.TRANS64.TRYWAIT P0, [UR43+0x28c60], R0 ;  /* 0x028c6000ff0075a7 */ /* 0x000e64000800016b */
[----:B-1----:R-:W-:Y:S05]  /*b200*/  @!P0 BRA `(.L_x_3271) ;  /* 0x0000002400f88947 */ /* 0x002fea0003800000 */
.L_x_3326:
[----:B------:R-:W-:Y:S01]  /*b210*/  ULDC.64 UR4, c[0x0][0x328] ;  /* 0x0000ca0000047ab9 */ /* 0x000fe20000000a00 */
[----:B------:R-:W-:Y:S01]  /*b220*/  ULDC.64 UR6, c[0x0][0x338] ;  /* 0x0000ce0000067ab9 */ /* 0x000fe20000000a00 */
[----:B0-----:R-:W-:Y:S02]  /*b230*/  IMAD R0, R29, UR4, RZ ;  /* 0x000000041d007c24 */ /* 0x001fe4000f8e02ff */
[----:B------:R-:W-:Y:S01]  /*b240*/  IMAD.WIDE.U32 R2, R19, UR4, RZ ;  /* 0x0000000413027c25 */ /* 0x000fe2000f8e00ff */
[----:B------:R-:W-:-:S03]  /*b250*/  R2UR UR4, R23 ;  /* 0x00000000170472ca */ /* 0x000fc600000e0000 */
[----:B------:R-:W-:Y:S02]  /*b260*/  IMAD R19, R19, UR5, R0 ;  /* 0x0000000513137c24 */ /* 0x000fe4000f8e0200 */
[----:B------:R-:W-:Y:S02]  /*b270*/  IMAD R5, R27, UR6, RZ ;  /* 0x000000061b057c24 */ /* 0x000fe4000f8e02ff */
[----:B------:R-:W-:Y:S02]  /*b280*/  IMAD.IADD R3, R3, 0x1, R19 ;  /* 0x0000000103037824 */ /* 0x000fe400078e0213 */
[C---:B------:R-:W-:Y:S02]  /*b290*/  IMAD R5, R26.reuse, UR7, R5 ;  /* 0x000000071a057c24 */ /* 0x040fe4000f8e0205 */
[----:B------:R-:W-:Y:S01]  /*b2a0*/  IMAD.WIDE.U32 R2, R26, UR6, R2 ;  /* 0x000000061a027c25 */ /* 0x000fe2000f8e0002 */
[----:B------:R-:W-:Y:S02]  /*b2b0*/  ULDC.64 UR6, c[0x0][0x330] ;  /* 0x0000cc0000067ab9 */ /* 0x000fe40000000a00 */
[----:B------:R-:W-:Y:S01]  /*b2c0*/  UIMAD UR4, UR4, UR6, URZ ;  /* 0x00000006040472a4 */ /* 0x000fe2000f8e023f */
[----:B------:R-:W-:Y:S01]  /*b2d0*/  IMAD.IADD R3, R3, 0x1, R5 ;  /* 0x0000000103037824 */ /* 0x000fe200078e0205 */
[----:B------:R-:W-:-:S02]  /*b2e0*/  MOV R5, UR6 ;  /* 0x0000000600057c02 */ /* 0x000fc40008000f00 */
[----:B------:R-:W-:-:S03]  /*b2f0*/  UIMAD UR4, UR40, UR7, UR4 ;  /* 0x00000007280472a4 */ /* 0x000fc6000f8e0204 */
[----:B------:R-:W-:Y:S01]  /*b300*/  IMAD.WIDE.U32 R2, R5, UR40, R2 ;  /* 0x0000002805027c25 */ /* 0x000fe2000f8e0002 */
[----:B------:R-:W-:-:S03]  /*b310*/  ULDC.64 UR6, c[0x0][0x318] ;  /* 0x0000c60000067ab9 */ /* 0x000fc60000000a00 */
[----:B------:R-:W-:Y:S01]  /*b320*/  VIADD R3, R3, UR4 ;  /* 0x0000000403037c36 */ /* 0x000fe20008000000 */
[----:B------:R-:W-:Y:S01]  /*b330*/  LEA R0, P0, R2, UR6, 0x1 ;  /* 0x0000000602007c11 */ /* 0x000fe2000f8008ff */
[----:B------:R-:W-:-:S03]  /*b340*/  UMOV UR4, 0xffffffff ;  /* 0xffffffff00047882 */ /* 0x000fc60000000000 */
[----:B------:R-:W-:Y:S01]  /*b350*/  LEA.HI.X R6, R2, UR7, R3, 0x1, P0 ;  /* 0x0000000702067c11 */ /* 0x000fe200080f0c03 */
[----:B------:R-:W-:Y:S08]  /*b360*/  BRA.DIV UR4, `(.L_x_3272) ;  /* 0x0000002604b87947 */ /* 0x000ff0000b800000 */
[----:B------:R-:W0:Y:S01]  /*b370*/  SHFL.IDX PT, R14, R0, RZ, 0x181f ;  /* 0x00181fff000e7589 */ /* 0x000e2200000e0000 */
[----:B------:R-:W-:Y:S01]  /*b380*/  IMAD.SHL.U32 R8, R22, 0x2, RZ ;  /* 0x0000000216087824 */ /* 0x000fe200078e00ff */
[C---:B------:R-:W-:Y:S02]  /*b390*/  LOP3.LUT R4, R17.reuse, 0x1, RZ, 0xc0, !PT ;  /* 0x0000000111047812 */ /* 0x040fe400078ec0ff */
[----:B------:R-:W1:Y:S01]  /*b3a0*/  SHFL.IDX PT, R3, R6, RZ, 0x181f ;  /* 0x00181fff06037589 */ /* 0x000e6200000e0000 */
[----:B------:R-:W-:Y:S02]  /*b3b0*/  LEA R7, R30, UR43, 0x1 ;  /* 0x0000002b1e077c11 */ /* 0x000fe4000f8e08ff */
[----:B------:R-:W-:Y:S01]  /*b3c0*/  ISETP.NE.U32.AND P1, PT, R4, 0x1, PT ;  /* 0x000000010400780c */ /* 0x000fe20003f25070 */
[----:B------:R-:W-:Y:S01]  /*b3d0*/  SHFL.IDX PT, R5, R6, 0x1, 0x181f ;  /* 0x00381f0006057f89 */ /* 0x000fe200000e0000 */
[C---:B------:R-:W-:Y:S02]  /*b3e0*/  LOP3.LUT P5, RZ, R17.reuse, 0x2, RZ, 0xc0, !PT ;  /* 0x0000000211ff7812 */ /* 0x040fe400078ac0ff */
[C---:B------:R-:W-:Y:S01]  /*b3f0*/  LOP3.LUT P4, RZ, R17.reuse, 0x4, RZ, 0xc0, !PT ;  /* 0x0000000411ff7812 */ /* 0x040fe2000788c0ff */
[----:B------:R-:W-:Y:S01]  /*b400*/  SHFL.IDX PT, R9, R6, 0x2, 0x181f ;  /* 0x00581f0006097f89 */ /* 0x000fe200000e0000 */
[----:B------:R-:W-:-:S02]  /*b410*/  LOP3.LUT P3, RZ, R17, 0x8, RZ, 0xc0, !PT ;  /* 0x0000000811ff7812 */ /* 0x000fc4000786c0ff */
[C---:B------:R-:W-:Y:S01]  /*b420*/  LOP3.LUT P2, RZ, R17.reuse, 0x10, RZ, 0xc0, !PT ;  /* 0x0000001011ff7812 */ /* 0x040fe2000784c0ff */
[----:B------:R-:W-:Y:S01]  /*b430*/  SHFL.IDX PT, R6, R6, 0x3, 0x181f ;  /* 0x00781f0006067f89 */ /* 0x000fe200000e0000 */
[----:B------:R-:W-:Y:S02]  /*b440*/  LOP3.LUT R16, R16, 0xfffffeff, RZ, 0xc0, !PT ;  /* 0xfffffeff10107812 */ /* 0x000fe400078ec0ff */
[----:B------:R-:W-:Y:S02]  /*b450*/  PRMT R4, R17, 0x8880, RZ ;  /* 0x0000888011047816 */ /* 0x000fe400000000ff */
[----:B------:R-:W-:Y:S02]  /*b460*/  @P1 LOP3.LUT R16, R16, 0x100, RZ, 0xfc, !PT ;  /* 0x0000010010101812 */ /* 0x000fe400078efcff */
[----:B0-----:R-:W-:Y:S02]  /*b470*/  IADD3 R2, P0, R14, R8, RZ ;  /* 0x000000080e027210 */ /* 0x001fe40007f1e0ff */
[----:B------:R-:W0:Y:S01]  /*b480*/  SHFL.IDX PT, R14, R0, 0x1, 0x181f ;  /* 0x00381f00000e7f89 */ /* 0x000e2200000e0000 */
[----:B------:R-:W-:-:S02]  /*b490*/  LOP3.LUT R16, R16, 0xfffffdff, RZ, 0xc0, !PT ;  /* 0xfffffdff10107812 */ /* 0x000fc400078ec0ff */
[----:B-1----:R-:W-:Y:S01]  /*b4a0*/  IMAD.X R3, RZ, RZ, R3, P0 ;  /* 0x000000ffff037224 */ /* 0x002fe200000e0603 */
[----:B------:R-:W-:Y:S02]  /*b4b0*/  ISETP.LT.OR P0, PT, R18, 0x1, P1 ;  /* 0x000000011200780c */ /* 0x000fe40000f01670 */
[----:B------:R-:W-:-:S11]  /*b4c0*/  LOP3.LUT P1, RZ, R17, 0x20, RZ, 0xc0, !PT ;  /* 0x0000002011ff7812 */ /* 0x000fd6000782c0ff */
[----:B------:R-:W-:Y:S01]  /*b4d0*/  LDGSTS.E.BYPASS.LTC128B.128 [R7+0x400], desc[UR36][R2.64], !P0 ;  /* 0x0040000002077fae */ /* 0x000fe2000c101d64 */
[----:B------:R-:W-:-:S13]  /*b4e0*/  ISETP.LT.OR P0, PT, R18, 0x1, !P5 ;  /* 0x000000011200780c */ /* 0x000fda0006f01670 */
        /* <DEDUP_REMOVED lines=9> */
[----:B------:R-:W-:-:S04]  /*b580*/  LOP3.LUT P0, RZ, R17, 0x40, RZ, 0xc0, !PT ;  /* 0x0000004011ff7812 */ /* 0x000fc8000780c0ff */
[----:B------:R-:W-:-:S13]  /*b590*/  ISETP.LT.OR P6, PT, R18, 0x1, !P0 ;  /* 0x000000011200780c */ /* 0x000fda00047c1670 */
[----:B------:R-:W-:Y:S01]  /*b5a0*/  LDGSTS.E.BYPASS.LTC128B.128 [R7+0xc400], desc[UR36][R2.64+0x300], !P6 ;  /* 0x0c40030002077fae */ /* 0x000fe2000f101d64 */
[----:B------:R-:W-:-:S13]  /*b5b0*/  ISETP.GT.AND P6, PT, R4, -0x1, PT ;  /* 0xffffffff0400780c */ /* 0x000fda0003fc4270 */
[----:B------:R-:W-:Y:S02]  /*b5c0*/  @P6 LOP3.LUT R16, R16, 0x200, RZ, 0xfc, !PT ;  /* 0x0000020010106812 */ /* 0x000fe400078efcff */
[----:B------:R-:W-:-:S13]  /*b5d0*/  ISETP.LT.OR P6, PT, R18, 0x1, P6 ;  /* 0x000000011200780c */ /* 0x000fda00037c1670 */
[----:B------:R1:W-:Y:S01]  /*b5e0*/  LDGSTS.E.BYPASS.LTC128B.128 [R7+0xe400], desc[UR36][R2.64+0x380], !P6 ;  /* 0x0e40038002077fae */ /* 0x0003e2000f101d64 */
[----:B0-----:R-:W-:-:S03]  /*b5f0*/  IADD3 R4, P6, R14, R8, RZ ;  /* 0x000000080e047210 */ /* 0x001fc60007fde0ff */
[----:B------:R-:W1:Y:S01]  /*b600*/  SHFL.IDX PT, R14, R0, 0x2, 0x181f ;  /* 0x00581f00000e7f89 */ /* 0x000e6200000e0000 */
[----:B------:R-:W-:Y:S02]  /*b610*/  IADD3.X R5, RZ, R5, RZ, P6, !PT ;  /* 0x00000005ff057210 */ /* 0x000fe400037fe4ff */
[----:B-1----:R-:W-:Y:S02]  /*b620*/  IADD3 R2, P6, R14, R8, RZ ;  /* 0x000000080e027210 */ /* 0x002fe40007fde0ff */
[----:B------:R0:W1:Y:S03]  /*b630*/  SHFL.IDX PT, R14, R0, 0x3, 0x181f ;  /* 0x00781f00000e7f89 */ /* 0x00006600000e0000 */
[----:B------:R-:W-:Y:S01]  /*b640*/  IMAD.X R3, RZ, RZ, R9, P6 ;  /* 0x000000ffff037224 */ /* 0x000fe200030e0609 */
[----:B------:R-:W-:-:S04]  /*b650*/  LOP3.LUT P6, RZ, R16, 0x100, RZ, 0xc0, !PT ;  /* 0x0000010010ff7812 */ /* 0x000fc800078cc0ff */
[----:B------:R-:W-:-:S13]  /*b660*/  ISETP.LT.OR P6, PT, R18, 0x11, P6 ;  /* 0x000000111200780c */ /* 0x000fda00037c1670 */
        /* <DEDUP_REMOVED lines=14> */
[----:B------:R-:W-:-:S13]  /*b750*/  ISETP.LT.OR P6, PT, R18, 0x11, P6 ;  /* 0x000000111200780c */ /* 0x000fda00037c1670 */
[----:B------:R2:W-:Y:S01]  /*b760*/  LDGSTS.E.BYPASS.LTC128B.128 [R7+0xec00], desc[UR36][R4.64+0x380], !P6 ;  /* 0x0ec0038004077fae */ /* 0x0005e2000f101d64 */
[----:B------:R-:W-:-:S04]  /*b770*/  LOP3.LUT P6, RZ, R16, 0x100, RZ, 0xc0, !PT ;  /* 0x0000010010ff7812 */ /* 0x000fc800078cc0ff */
[----:B------:R-:W-:Y:S01]  /*b780*/  ISETP.LT.OR P6, PT, R18, 0x21, P6 ;  /* 0x000000211200780c */ /* 0x000fe200037c1670 */
[----:B--2---:R-:W-:-:S12]  /*b790*/  IMAD.MOV.U32 R4, RZ, RZ, RZ ;  /* 0x000000ffff047224 */ /* 0x004fd800078e00ff */
[----:B------:R0:W-:Y:S01]  /*b7a0*/  LDGSTS.E.BYPASS.LTC128B.128 [R7+0x1400], desc[UR36][R2.64], !P6 ;  /* 0x0140000002077fae */ /* 0x0001e2000f101d64 */
[----:B------:R-:W-:-:S13]  /*b7b0*/  ISETP.LT.OR P6, PT, R18, 0x21, !P5 ;  /* 0x000000211200780c */ /* 0x000fda0006fc1670 */
        /* <DEDUP_REMOVED lines=11> */
[----:B------:R-:W-:-:S04]  /*b870*/  LOP3.LUT P6, RZ, R16, 0x200, RZ, 0xc0, !PT ;  /* 0x0000020010ff7812 */ /* 0x000fc800078cc0ff */
[----:B------:R-:W-:-:S13]  /*b880*/  ISETP.LT.OR P6, PT, R18, 0x21, P6 ;  /* 0x000000211200780c */ /* 0x000fda00037c1670 */
[----:B-1----:R0:W-:Y:S02]  /*b890*/  LDGSTS.E.BYPASS.LTC128B.128 [R7+0xf400], desc[UR36][R2.64+0x380], !P6 ;  /* 0x0f40038002077fae */ /* 0x0021e4000f101d64 */
.L_x_3336:
[----:B0-----:R-:W-:Y:S02]  /*b8a0*/  IADD3 R2, P6, R14, R8, RZ ;  /* 0x000000080e027210 */ /* 0x001fe40007fde0ff */
[C---:B------:R-:W-:Y:S02]  /*b8b0*/  ISETP.LT.OR P5, PT, R18.reuse, 0x31, !P5 ;  /* 0x000000311200780c */ /* 0x040fe40006fa1670 */
[----:B------:R-:W-:Y:S01]  /*b8c0*/  ISETP.LT.OR P4, PT, R18, 0x31, !P4 ;  /* 0x000000311200780c */ /* 0x000fe20006781670 */
[----:B------:R-:W-:Y:S01]  /*b8d0*/  IMAD.X R3, RZ, RZ, R6, P6 ;  /* 0x000000ffff037224 */ /* 0x000fe200030e0606 */
[----:B------:R-:W-:Y:S02]  /*b8e0*/  LOP3.LUT P6, RZ, R16, 0x100, RZ, 0xc0, !PT ;  /* 0x0000010010ff7812 */ /* 0x000fe400078cc0ff */
[C---:B------:R-:W-:Y:S02]  /*b8f0*/  ISETP.LT.OR P3, PT, R18.reuse, 0x31, !P3 ;  /* 0x000000311200780c */ /* 0x040fe40005f61670 */
[----:B------:R-:W-:-:S02]  /*b900*/  ISETP.LT.OR P6, PT, R18, 0x31, P6 ;  /* 0x000000311200780c */ /* 0x000fc400037c1670 */
[C---:B------:R-:W-:Y:S02]  /*b910*/  ISETP.LT.OR P2, PT, R18.reuse, 0x31, !P2 ;  /* 0x000000311200780c */ /* 0x040fe40005741670 */
[C---:B------:R-:W-:Y:S02]  /*b920*/  ISETP.LT.OR P1, PT, R18.reuse, 0x31, !P1 ;  /* 0x000000311200780c */ /* 0x040fe40004f21670 */
[----:B------:R-:W-:-:S07]  /*b930*/  ISETP.LT.OR P0, PT, R18, 0x31, !P0 ;  /* 0x000000311200780c */ /* 0x000fce0004701670 */
[----:B------:R-:W-:Y:S01]  /*b940*/  @!PT LDS RZ, [RZ] ;  /* 0x00000000fffff984 */ /* 0x000fe20000000800 */
[----:B------:R-:W-:Y:S01]  /*b950*/  @!PT LDS RZ, [RZ] ;  /* 0x00000000fffff984 */ /* 0x000fe20000000800 */
[----:B------:R-:W-:Y:S01]  /*b960*/  @!PT LDS RZ, [RZ] ;  /* 0x00000000fffff984 */ /* 0x000fe20000000800 */
[----:B------:R0:W-:Y:S01]  /*b970*/  LDGSTS.E.BYPASS.LTC128B.128 [R7+0x1c00], desc[UR36][R2.64], !P6 ;  /* 0x01c0000002077fae */ /* 0x0001e2000f101d64 */
[----:B------:R-:W-:-:S03]  /*b980*/  LOP3.LUT P6, RZ, R16, 0x200, RZ, 0xc0, !PT ;  /* 0x0000020010ff7812 */ /* 0x000fc600078cc0ff */
[----:B------:R0:W-:Y:S04]  /*b990*/  LDGSTS.E.BYPASS.LTC128B.128 [R7+0x3c00], desc[UR36][R2.64+0x80], !P5 ;  /* 0x03c0008002077fae */ /* 0x0001e8000e901d64 */
[----:B------:R0:W-:Y:S04]  /*b9a0*/  LDGSTS.E.BYPASS.LTC128B.128 [R7+0x5c00], desc[UR36][R2.64+0x100], !P4 ;  /* 0x05c0010002077fae */ /* 0x0001e8000e101d64 */
[----:B------:R0:W-:Y:S04]  /*b9b0*/  LDGSTS.E.BYPASS.LTC128B.128 [R7+0x7c00], desc[UR36][R2.64+0x180], !P3 ;  /* 0x07c0018002077fae */ /* 0x0001e8000d901d64 */
[----:B------:R0:W-:Y:S04]  /*b9c0*/  LDGSTS.E.BYPASS.LTC128B.128 [R7+0x9c00], desc[UR36][R2.64+0x200], !P2 ;  /* 0x09c0020002077fae */ /* 0x0001e8000d101d64 */
[----:B------:R0:W-:Y:S04]  /*b9d0*/  LDGSTS.E.BYPASS.LTC128B.128 [R7+0xbc00], desc[UR36][R2.64+0x280], !P1 ;  /* 0x0bc0028002077fae */ /* 0x0001e8000c901d64 */
[----:B------:R0:W-:Y:S01]  /*b9e0*/  LDGSTS.E.BYPASS.LTC128B.128 [R7+0xdc00], desc[UR36][R2.64+0x300], !P0 ;  /* 0x0dc0030002077fae */ /* 0x0001e2000c101d64 */
[----:B------:R-:W-:-:S13]  /*b9f0*/  ISETP.LT.OR P0, PT, R18, 0x31, P6 ;  /* 0x000000311200780c */ /* 0x000fda0003701670 */
[----:B------:R0:W-:Y:S01]  /*ba00*/  LDGSTS.E.BYPASS.LTC128B.128 [R7+0xfc00], desc[UR36][R2.64+0x380], !P0 ;  /* 0x0fc0038002077fae */ /* 0x0001e2000c101d64 */
[----:B------:R-:W-:Y:S01]  /*ba10*/  NOP ;  /* 0x0000000000007918 */ /* 0x000fe20000000000 */
[----:B------:R-:W-:Y:S02]  /*ba20*/  SYNCS.ARRIVE.TRANS64.RED.A0T1 RZ, [UR43+0x28c50], RZ ;  /* 0x028c50ffffff79a7 */ /* 0x000fe4000820042b */
[----:B------:R-:W-:Y:S01]  /*ba30*/  ARRIVES.LDGSTSBAR.64.TRANSCNT [UR43+0x28c50] ;  /* 0x028c5000ff0079b0 */ /* 0x000fe20008000aab */
[----:B------:R-:W-:Y:S01]  /*ba40*/  NOP ;  /* 0x0000000000007918 */ /* 0x000fe20000000000 */
[----:B------:R-:W-:-:S13]  /*ba50*/  ISETP.NE.AND P6, PT, R33, 0x3, PT ;  /* 0x000000032100780c */ /* 0x000fda0003fc5270 */
[----:B0-----:R-:W-:Y:S05]  /*ba60*/  @!P6 BRA `(.L_x_3273) ;  /* 0x000000000004e947 */ /* 0x001fea0003800000 */
[----:B------:R-:W-:Y:S01]  /*ba70*/  BPT.TRAP 0x1 ;  /* 0x000000040000795c */ /* 0x000fe20000300000 */
.L_x_3273:
[----:B------:R-:W-:Y:S01]  /*ba80*/  IADD3 R25, R25, -0x2, RZ ;  /* 0xfffffffe19197810 */ /* 0x000fe20007ffe0ff */
[----:B------:R-:W-:Y:S01]  /*ba90*/  SYNCS.ARRIVE.TRANS64.A1T0 RZ, [UR43+0x28c50], RZ ;  /* 0x028c50ffffff79a7 */ /* 0x000fe2000810002b */
[----:B------:R-:W-:Y:S01]  /*baa0*/  BSSY B0, `(.L_x_3257) ;  /* 0x00000f1000007945 */ /* 0x000fe20003800000 */
[----:B------:R-:W-:Y:S01]  /*bab0*/  IMAD.MOV.U32 R0, RZ, RZ, 0x1 ;  /* 0x00000001ff007424 */ /* 0x000fe200078e00ff */
[----:B------:R-:W-:Y:S01]  /*bac0*/  ISETP.GE.AND P0, PT, R25, UR45, PT ;  /* 0x0000002d19007c0c */ /* 0x000fe2000bf06270 */
[----:B------:R-:W-:-:S12]  /*bad0*/  IMAD.MOV.U32 R21, RZ, RZ, 0x1 ;  /* 0x00000001ff157424 */ /* 0x000fd800078e00ff */
[----:B------:R-:W-:Y:S05]  /*bae0*/  @!P0 BRA `(.L_x_3274) ;  /* 0x0000000c00b08947 */ /* 0x000fea0003800000 */
[----:B------:R-:W-:Y:S01]  /*baf0*/  UIADD3 UR4, UR44, 0x1, URZ ;  /* 0x000000012c047890 */ /* 0x000fe2000fffe03f */
[----:B------:R-:W-:Y:S02]  /*bb00*/  LOP3.LUT R3, RZ, UR42, RZ, 0x33, !PT ;  /* 0x0000002aff037c12 */ /* 0x000fe4000f8e33ff */
[----:B------:R-:W-:Y:S01]  /*bb10*/  IADD3 R36, R37, R28, R36 ;  /* 0x0000001c25247210 */ /* 0x000fe20007ffe024 */
[----:B------:R-:W-:Y:S01]  /*bb20*/  UIMAD UR4, UR4, UR38, URZ ;  /* 0x00000026040472a4 */ /* 0x000fe2000f8e023f */
[----:B------:R-:W-:Y:S02]  /*bb30*/  LOP3.LUT R28, R34, 0x40, RZ, 0xc0, !PT ;  /* 0x00000040221c7812 */ /* 0x000fe400078ec0ff */
[----:B------:R-:W-:Y:S01]  /*bb40*/  LOP3.LUT R25, R17, 0x80, RZ, 0xc0, !PT ;  /* 0x0000008011197812 */ /* 0x000fe200078ec0ff */
[----:B------:R-:W-:Y:S01]  /*bb50*/  VIADD R36, R36, 0xffffff40 ;  /* 0xffffff4024247836 */ /* 0x000fe20000000000 */
[----:B------:R-:W-:Y:S02]  /*bb60*/  MOV R21, 0x1 ;  /* 0x0000000100157802 */ /* 0x000fe40000000f00 */
[----:B------:R-:W-:-:S02]  /*bb70*/  LOP3.LUT R0, RZ, UR4, RZ, 0x33, !PT ;  /* 0x00000004ff007c12 */ /* 0x000fc4000f8e33ff */
[----:B------:R-:W-:Y:S02]  /*bb80*/  SHF.R.U32.HI R28, RZ, 0x2, R28 ;  /* 0x00000002ff1c7819 */ /* 0x000fe4000001161c */
[----:B------:R-:W-:Y:S01]  /*bb90*/  VIMNMX R3, R0, R3, !PT ;  /* 0x0000000300037248 */ /* 0x000fe20007fe0100 */
[----:B------:R-:W-:Y:S01]  /*bba0*/  IMAD.MOV.U32 R0, RZ, RZ, 0x1 ;  /* 0x00000001ff007424 */ /* 0x000fe200078e00ff */
[----:B------:R-:W-:Y:S02]  /*bbb0*/  SHF.R.U32.HI R25, RZ, 0x3, R25 ;  /* 0x00000003ff197819 */ /* 0x000fe40000011619 */
[C---:B------:R-:W-:Y:S01]  /*bbc0*/  IADD3 R22, -R3.reuse, -0x2, RZ ;  /* 0xfffffffe03167810 */ /* 0x040fe20007ffe1ff */
[----:B------:R-:W-:-:S07]  /*bbd0*/  IMAD R9, R3, -0x40, R36 ;  /* 0xffffffc003097824 */ /* 0x000fce00078e0224 */
.L_x_3289:
[----:B------:R-:W0:Y:S01]  /*bbe0*/  LDC R2, c[0x0][0x430] ;  /* 0x00010c00ff027b82 */ /* 0x000e220000000800 */
[----:B------:R-:W-:Y:S01]  /*bbf0*/  ISETP.GT.U32.AND P0, PT, R31, 0x3f, PT ;  /* 0x0000003f1f00780c */ /* 0x000fe20003f04070 */
[----:B------:R-:W-:Y:S01]  /*bc00*/  BSSY B1, `(.L_x_3275) ;  /* 0x0000014000017945 */ /* 0x000fe20003800000 */
[----:B------:R-:W-:Y:S02]  /*bc10*/  IMAD.MOV.U32 R7, RZ, RZ, R9 ;  /* 0x000000ffff077224 */ /* 0x000fe400078e0009 */
[----:B------:R-:W-:Y:S01]  /*bc20*/  IMAD.MOV.U32 R6, RZ, RZ, RZ ;  /* 0x000000ffff067224 */ /* 0x000fe200078e00ff */
[----:B0-----:R-:W-:-:S13]  /*bc30*/  ISETP.NE.AND P1, PT, R2, 0x1, PT ;  /* 0x000000010200780c */ /* 0x001fda0003f25270 */
[----:B------:R-:W0:Y:S08]  /*bc40*/  @P1 LDC R2, c[0x0][0x434] ;  /* 0x00010d00ff021b82 */ /* 0x000e300000000800 */
[----:B------:R-:W1:Y:S01]  /*bc50*/  @P1 LDC R3, c[0x0][0x438] ;  /* 0x00010e00ff031b82 */ /* 0x000e620000000800 */
[----:B0-----:R-:W-:-:S05]  /*bc60*/  @P1 IMAD.HI.U32 R2, R9, R2, RZ ;  /* 0x0000000209021227 */ /* 0x001fca00078e00ff */
[----:B-1----:R-:W-:Y:S01]  /*bc70*/  @P1 SHF.R.U32.HI R7, RZ, R3, R2 ;  /* 0x00000003ff071219 */ /* 0x002fe20000011602 */
[----:B--2---:R-:W-:Y:S06]  /*bc80*/  @P0 BRA `(.L_x_3276) ;  /* 0x00000000002c0947 */ /* 0x004fec0003800000 */
[----:B------:R-:W-:Y:S01]  /*bc90*/  ULDC.64 UR4, c[0x0][0x428] ;  /* 0x00010a0000047ab9 */ /* 0x000fe20000000a00 */
[----:B------:R-:W-:Y:S01]  /*bca0*/  SHF.R.S32.HI R3, RZ, 0x1f, R7 ;  /* 0x0000001fff037819 */ /* 0x000fe20000011407 */
[----:B------:R-:W-:Y:S01]  /*bcb0*/  IMAD R5, R32, UR4, RZ ;  /* 0x0000000420057c24 */ /* 0x000fe2000f8e02ff */
[----:B------:R-:W-:-:S03]  /*bcc0*/  MOV R2, R7 ;  /* 0x0000000700027202 */ /* 0x000fc60000000f00 */
[C---:B------:R-:W-:Y:S02]  /*bcd0*/  IMAD R5, R24.reuse, UR5, R5 ;  /* 0x0000000518057c24 */ /* 0x040fe4000f8e0205 */
[----:B------:R-:W-:Y:S01]  /*bce0*/  IMAD.WIDE.U32 R2, R24, UR4, R2 ;  /* 0x0000000418027c25 */ /* 0x000fe2000f8e0002 */
[----:B------:R-:W-:-:S03]  /*bcf0*/  ULDC.64 UR4, c[0x0][0x418] ;  /* 0x0001060000047ab9 */ /* 0x000fc60000000a00 */
[----:B------:R-:W-:Y:S01]  /*bd00*/  IMAD.IADD R3, R5, 0x1, R3 ;  /* 0x0000000105037824 */ /* 0x000fe200078e0203 */
[----:B------:R-:W-:-:S04]  /*bd10*/  LEA R4, P0, R2, UR4, 0x2 ;  /* 0x0000000402047c11 */ /* 0x000fc8000f8010ff */
[----:B------:R-:W-:-:S05]  /*bd20*/  LEA.HI.X R5, R2, UR5, R3, 0x2, P0 ;  /* 0x0000000502057c11 */ /* 0x000fca00080f1403 */
[----:B------:R0:W5:Y:S04]  /*bd30*/  LDG.E R6, desc[UR36][R4.64] ;  /* 0x0000002404067981 */ /* 0x000168000c1e1900 */
.L_x_3276:
[----:B------:R-:W-:Y:S05]  /*bd40*/  BSYNC B1 ;  /* 0x0000000000017941 */ /* 0x000fea0003800000 */
.L_x_3275:
[----:B------:R-:W-:-:S13]  /*bd50*/  ISETP.NE.AND P0, PT, R33, 0x3, PT ;  /* 0x000000032100780c */ /* 0x000fda0003f05270 */
[----:B------:R-:W-:Y:S05]  /*bd60*/  @!P0 BRA `(.L_x_3277) ;  /* 0x0000000000048947 */ /* 0x000fea0003800000 */
[----:B------:R-:W-:Y:S01]  /*bd70*/  BPT.TRAP 0x1 ;  /* 0x000000040000795c */ /* 0x000fe20000300000 */
.L_x_3277:
[----:B------:R-:W-:Y:S01]  /*bd80*/  LEA R10, R0, UR43, 0x3 ;  /* 0x0000002b000a7c11 */ /* 0x000fe2000f8e18ff */
[----:B------:R-:W-:Y:S01]  /*bd90*/  BSSY B1, `(.L_x_3278) ;  /* 0x0000004000017945 */ /* 0x000fe20003800000 */
[----:B------:R-:W-:-:S04]  /*bda0*/  SHF.L.U32 R20, R21, 0x1f, RZ ;  /* 0x0000001f15147819 */ /* 0x000fc800000006ff */
[----:B------:R-:W1:Y:S02]  /*bdb0*/  SYNCS.PHASECHK.TRANS64.TRYWAIT P0, [R10+URZ+0x28c40], R20 ;  /* 0x028c40140a0075a7 */ /* 0x000e64000800017f */
[----:B-1----:R-:W-:Y:S05]  /*bdc0*/  @!P0 BRA `(.L_x_3279) ;  /* 0x0000002400308947 */ /* 0x002fea0003800000 */
.L_x_3337:
[----:B------:R-:W-:Y:S05]  /*bdd0*/  BSYNC B1 ;  /* 0x0000000000017941 */ /* 0x000fea0003800000 */
.L_x_3278:
[----:B------:R-:W-:Y:S01]  /*bde0*/  ULDC UR4, c[0x0][0x430] ;  /* 0x00010c0000047ab9 */ /* 0x000fe20000000800 */
[----:B-----5:R-:W-:Y:S01]  /*bdf0*/  SHF.R.S32.HI R18, RZ, 0x1f, R6 ;  /* 0x0000001fff127819 */ /* 0x020fe20000011406 */
[----:B------:R-:W-:Y:S01]  /*be00*/  UIADD3 UR4, -UR4, URZ, URZ ;  /* 0x0000003f04047290 */ /* 0x000fe2000fffe13f */
[----:B------:R-:W-:Y:S01]  /*be10*/  R2UR UR6, R23 ;  /* 0x00000000170672ca */ /* 0x000fe200000e0000 */
[----:B------:R-:W-:Y:S01]  /*be20*/  IMAD R17, R0, 0x1000, R30 ;  /* 0x0000100000117824 */ /* 0x000fe200078e021e */
[----:B------:R-:W-:-:S03]  /*be30*/  LOP3.LUT P1, RZ, R16, 0x1, RZ, 0xc0, !PT ;  /* 0x0000000110ff7812 */ /* 0x000fc6000782c0ff */
[----:B------:R-:W-:Y:S01]  /*be40*/  IMAD R7, R7, UR4, R9 ;  /* 0x0000000407077c24 */ /* 0x000fe2000f8e0209 */
[----:B------:R-:W-:-:S04]  /*be50*/  ULDC.64 UR4, c[0x0][0x300] ;  /* 0x0000c00000047ab9 */ /* 0x000fc80000000a00 */
[----:B------:R-:W-:-:S05]  /*be60*/  SHF.R.S32.HI R19, RZ, 0x1f, R7 ;  /* 0x0000001fff137819 */ /* 0x000fca0000011407 */
[----:B------:R-:W-:-:S04]  /*be70*/  IMAD R2, R19, UR4, RZ ;  /* 0x0000000413027c24 */ /* 0x000fc8000f8e02ff */
[C---:B0-----:R-:W-:Y:S02]  /*be80*/  IMAD R5, R7.reuse, UR5, R2 ;  /* 0x0000000507057c24 */ /* 0x041fe4000f8e0202 */
[----:B------:R-:W-:Y:S01]  /*be90*/  IMAD.WIDE.U32 R2, R7, UR4, RZ ;  /* 0x0000000407027c25 */ /* 0x000fe2000f8e00ff */
[----:B------:R-:W-:-:S03]  /*bea0*/  ULDC.64 UR4, c[0x0][0x310] ;  /* 0x0000c40000047ab9 */ /* 0x000fc60000000a00 */
[----:B------:R-:W-:Y:S02]  /*beb0*/  IMAD.IADD R3, R3, 0x1, R5 ;  /* 0x0000000103037824 */ /* 0x000fe400078e0205 */
[----:B------:R-:W-:Y:S02]  /*bec0*/  IMAD R5, R18, UR4, RZ ;  /* 0x0000000412057c24 */ /* 0x000fe4000f8e02ff */
[----:B------:R-:W-:-:S04]  /*bed0*/  IMAD.WIDE.U32 R2, R6, UR4, R2 ;  /* 0x0000000406027c25 */ /* 0x000fc8000f8e0002 */
[----:B------:R-:W-:Y:S01]  /*bee0*/  IMAD R5, R6, UR5, R5 ;  /* 0x0000000506057c24 */ /* 0x000fe2000f8e0205 */
[----:B------:R-:W-:-:S03]  /*bef0*/  ULDC.64 UR4, c[0x0][0x308] ;  /* 0x0000c20000047ab9 */ /* 0x000fc60000000a00 */
[----:B------:R-:W-:Y:S01]  /*bf00*/  IMAD.IADD R3, R3, 0x1, R5 ;  /* 0x0000000103037824 */ /* 0x000fe200078e0205 */
[----:B------:R-:W-:Y:S01]  /*bf10*/  MOV R5, UR4 ;  /* 0x0000000400057c02 */ /* 0x000fe20008000f00 */
[----:B------:R-:W-:-:S03]  /*bf20*/  UIMAD UR4, UR6, UR4, URZ ;  /* 0x00000004060472a4 */ /* 0x000fc6000f8e023f */
[----:B------:R-:W-:Y:S01]  /*bf30*/  ULDC.64 UR6, c[0x0][0x2e8] ;  /* 0x0000ba0000067ab9 */ /* 0x000fe20000000a00 */
[----:B------:R-:W-:Y:S02]  /*bf40*/  UIMAD UR4, UR40, UR5, UR4 ;  /* 0x00000005280472a4 */ /* 0x000fe4000f8e0204 */
[----:B------:R-:W-:-:S04]  /*bf50*/  IMAD.WIDE.U32 R2, R5, UR40, R2 ;  /* 0x0000002805027c25 */ /* 0x000fc8000f8e0002 */
[----:B------:R-:W-:Y:S01]  /*bf60*/  VIADD R29, R3, UR4 ;  /* 0x00000004031d7c36 */ /* 0x000fe20008000000 */
[----:B------:R-:W-:Y:S01]  /*bf70*/  LEA R26, P0, R2, UR6, 0x1 ;  /* 0x00000006021a7c11 */ /* 0x000fe2000f8008ff */
[----:B------:R-:W-:-:S03]  /*bf80*/  UMOV UR4, 0xffffffff ;  /* 0xffffffff00047882 */ /* 0x000fc60000000000 */
[----:B------:R-:W-:Y:S01]  /*bf90*/  LEA.HI.X R29, R2, UR7, R29, 0x1, P0 ;  /* 0x00000007021d7c11 */ /* 0x000fe200080f0c1d */
[----:B------:R-:W-:Y:S08]  /*bfa0*/  BRA.DIV UR4, `(.L_x_3280) ;  /* 0x0000002204cc7947 */ /* 0x000ff0000b800000 */
[----:B------:R-:W0:Y:S01]  /*bfb0*/  SHFL.IDX PT, R14, R26, RZ, 0x181f ;  /* 0x00181fff1a0e7589 */ /* 0x000e2200000e0000 */
[----:B------:R-:W-:-:S03]  /*bfc0*/  LEA R27, R17, UR43, 0x1 ;  /* 0x0000002b111b7c11 */ /* 0x000fc6000f8e08ff */
[----:B------:R-:W2:Y:S04]  /*bfd0*/  SHFL.IDX PT, R3, R29, RZ, 0x181f ;  /* 0x00181fff1d037589 */ /* 0x000ea800000e0000 */
[----:B------:R-:W-:Y:S01]  /*bfe0*/  SHFL.IDX PT, R34, R29, 0x3, 0x181f ;  /* 0x00781f001d227f89 */ /* 0x000fe200000e0000 */
[----:B0-----:R-:W-:-:S03]  /*bff0*/  IADD3 R12, P0, R14, R8, RZ ;  /* 0x000000080e0c7210 */ /* 0x001fc60007f1e0ff */
[----:B------:R-:W0:Y:S01]  /*c000*/  SHFL.IDX PT, R14, R26, 0x1, 0x181f ;  /* 0x00381f001a0e7f89 */ /* 0x000e2200000e0000 */
[----:B--2---:R-:W-:-:S03]  /*c010*/  IADD3.X R13, RZ, R3, RZ, P0, !PT ;  /* 0x00000003ff0d7210 */ /* 0x004fc600007fe4ff */
[----:B------:R-:W2:Y:S04]  /*c020*/  SHFL.IDX PT, R3, R29, 0x1, 0x181f ;  /* 0x00381f001d037f89 */ /* 0x000ea800000e0000 */
[----:B------:R3:W-:Y:S01]  /*c030*/  LDGSTS.E.BYPASS.LTC128B.128 [R27+0x22400], desc[UR36][R12.64], !P1 ;  /* 0x224000000c1b7fae */ /* 0x0007e2000c901d64 */
[----:B0-----:R-:W-:-:S03]  /*c040*/  IADD3 R4, P0, R14, R8, RZ ;  /* 0x000000080e047210 */ /* 0x001fc60007f1e0ff */
[----:B------:R-:W0:Y:S02]  /*c050*/  SHFL.IDX PT, R14, R26, 0x2, 0x181f ;  /* 0x00581f001a0e7f89 */ /* 0x000e2400000e0000 */
[----:B--2---:R-:W-:Y:S02]  /*c060*/  IMAD.X R5, RZ, RZ, R3, P0 ;  /* 0x000000ffff057224 */ /* 0x004fe400000e0603 */
[----:B------:R-:W2:Y:S04]  /*c070*/  SHFL.IDX PT, R3, R29, 0x2, 0x181f ;  /* 0x00581f001d037f89 */ /* 0x000ea800000e0000 */
[----:B------:R3:W-:Y:S01]  /*c080*/  LDGSTS.E.BYPASS.LTC128B.128 [R27+0x22c00], desc[UR36][R4.64], !P1 ;  /* 0x22c00000041b7fae */ /* 0x0007e2000c901d64 */
[----:B0-----:R-:W-:-:S03]  /*c090*/  IADD3 R2, P0, R14, R8, RZ ;  /* 0x000000080e027210 */ /* 0x001fc60007f1e0ff */
[----:B------:R3:W0:Y:S02]  /*c0a0*/  SHFL.IDX PT, R14, R26, 0x3, 0x181f ;  /* 0x00781f001a0e7f89 */ /* 0x00062400000e0000 */
[----:B--2---:R-:W-:-:S05]  /*c0b0*/  IMAD.X R3, RZ, RZ, R3, P0 ;  /* 0x000000ffff037224 */ /* 0x004fca00000e0603 */
[----:B------:R3:W-:Y:S03]  /*c0c0*/  LDGSTS.E.BYPASS.LTC128B.128 [R27+0x23400], desc[UR36][R2.64], !P1 ;  /* 0x23400000021b7fae */ /* 0x0007e6000c901d64 */
.L_x_3347:
[----:B0--3--:R-:W-:-:S04]  /*c0d0*/  IADD3 R2, P0, R14, R8, RZ ;  /* 0x000000080e027210 */ /* 0x009fc80007f1e0ff */
[----:B------:R-:W-:Y:S02]  /*c0e0*/  IADD3.X R3, RZ, R34, RZ, P0, !PT ;  /* 0x00000022ff037210 */ /* 0x000fe400007fe4ff */
[----:B------:R-:W-:-:S03]  /*c0f0*/  PLOP3.LUT P0, PT, PT, PT, PT, 0x80, 0x0 ;  /* 0x000000000000781c */ /* 0x000fc60003f0f070 */
[----:B------:R-:W-:Y:S01]  /*c100*/  @!PT LDS RZ, [RZ] ;  /* 0x00000000fffff984 */ /* 0x000fe20000000800 */
[----:B------:R-:W-:Y:S01]  /*c110*/  @!PT LDS RZ, [RZ] ;  /* 0x00000000fffff984 */ /* 0x000fe20000000800 */
[----:B------:R-:W-:Y:S01]  /*c120*/  @!PT LDS RZ, [RZ] ;  /* 0x00000000fffff984 */ /* 0x000fe20000000800 */
[----:B------:R0:W-:Y:S01]  /*c130*/  LDGSTS.E.BYPASS.LTC128B.128 [R27+0x23c00], desc[UR36][R2.64], !P1 ;  /* 0x23c00000021b7fae */ /* 0x0001e2000c901d64 */
[----:B------:R-:W-:-:S09]  /*c140*/  NOP ;  /* 0x0000000000007918 */ /* 0x000fd20000000000 */
.L_x_3281:
        /* <DEDUP_REMOVED lines=10> */
.L_x_3282:
[----:B------:R2:W-:Y:S01]  /*c1f0*/  SYNCS.ARRIVE.TRANS64.A1T0 RZ, [R10+URZ+0x28c30], RZ ;  /* 0x028c30ff0aff79a7 */ /* 0x0005e2000810003f */
[----:B------:R-:W-:Y:S05]  /*c200*/  @!P2 BRA `(.L_x_3283) ;  /* 0x000000000004a947 */ /* 0x000fea0003800000 */
[----:B------:R-:W-:Y:S01]  /*c210*/  BPT.TRAP 0x1 ;  /* 0x000000040000795c */ /* 0x000fe20000300000 */
.L_x_3283:
[----:B------:R-:W3:Y:S01]  /*c220*/  SYNCS.PHASECHK.TRANS64.TRYWAIT P0, [R10+URZ+0x28c60], R20 ;  /* 0x028c60140a0075a7 */ /* 0x000ee2000800017f */
[----:B------:R-:W-:Y:S04]  /*c230*/  BSSY B1, `(.L_x_3284) ;  /* 0x0000002000017945 */ /* 0x000fe80003800000 */
[----:B---3--:R-:W-:Y:S05]  /*c240*/  @!P0 BRA `(.L_x_3285) ;  /* 0x0000002400308947 */ /* 0x008fea0003800000 */
.L_x_3348:
[----:B------:R-:W-:Y:S05]  /*c250*/  BSYNC B1 ;  /* 0x0000000000017941 */ /* 0x000fea0003800000 */
.L_x_3284:
[----:B------:R-:W-:Y:S01]  /*c260*/  ULDC.64 UR4, c[0x0][0x328] ;  /* 0x0000ca0000047ab9 */ /* 0x000fe20000000a00 */
[----:B------:R-:W-:Y:S01]  /*c270*/  ULDC.64 UR6, c[0x0][0x338] ;  /* 0x0000ce0000067ab9 */ /* 0x000fe20000000a00 */
[----:B0-----:R-:W-:Y:S01]  /*c280*/  IMAD R2, R19, UR4, RZ ;  /* 0x0000000413027c24 */ /* 0x001fe2000f8e02ff */
[----:B------:R-:W-:Y:S01]  /*c290*/  LOP3.LUT P5, RZ, R16, 0x8, RZ, 0xc0, !PT ;  /* 0x0000000810ff7812 */ /* 0x000fe200078ac0ff */
[----:B------:R-:W-:Y:S01]  /*c2a0*/  IMAD R17, R0, 0x7000, R17 ;  /* 0x0000700000117824 */ /* 0x000fe200078e0211 */
[C---:B------:R-:W-:Y:S01]  /*c2b0*/  LOP3.LUT P4, RZ, R16.reuse, 0x4, RZ, 0xc0, !PT ;  /* 0x0000000410ff7812 */ /* 0x040fe2000788c0ff */
[C---:B------:R-:W-:Y:S01]  /*c2c0*/  IMAD R5, R7.reuse, UR5, R2 ;  /* 0x0000000507057c24 */ /* 0x040fe2000f8e0202 */
[----:B------:R-:W-:Y:S01]  /*c2d0*/  LOP3.LUT P3, RZ, R16, 0x2, RZ, 0xc0, !PT ;  /* 0x0000000210ff7812 */ /* 0x000fe2000786c0ff */
[----:B------:R-:W-:Y:S01]  /*c2e0*/  IMAD.WIDE.U32 R2, R7, UR4, RZ ;  /* 0x0000000407027c25 */ /* 0x000fe2000f8e00ff */
[----:B------:R-:W-:-:S03]  /*c2f0*/  R2UR UR4, R23 ;  /* 0x00000000170472ca */ /* 0x000fc600000e0000 */
[----:B------:R-:W-:Y:S02]  /*c300*/  IMAD R7, R18, UR6, RZ ;  /* 0x0000000612077c24 */ /* 0x000fe4000f8e02ff */
[----:B------:R-:W-:Y:S02]  /*c310*/  IMAD.IADD R3, R3, 0x1, R5 ;  /* 0x0000000103037824 */ /* 0x000fe400078e0205 */
[C---:B------:R-:W-:Y:S02]  /*c320*/  IMAD R7, R6.reuse, UR7, R7 ;  /* 0x0000000706077c24 */ /* 0x040fe4000f8e0207 */
[----:B------:R-:W-:Y:S01]  /*c330*/  IMAD.WIDE.U32 R2, R6, UR6, R2 ;  /* 0x0000000606027c25 */ /* 0x000fe2000f8e0002 */
[----:B------:R-:W-:Y:S02]  /*c340*/  ULDC.64 UR6, c[0x0][0x330] ;  /* 0x0000cc0000067ab9 */ /* 0x000fe40000000a00 */
[----:B------:R-:W-:Y:S01]  /*c350*/  MOV R5, UR6 ;  /* 0x0000000600057c02 */ /* 0x000fe20008000f00 */
[----:B------:R-:W-:Y:S01]  /*c360*/  UIMAD UR4, UR4, UR6, URZ ;  /* 0x00000006040472a4 */ /* 0x000fe2000f8e023f */
[----:B------:R-:W-:-:S03]  /*c370*/  IMAD.IADD R3, R3, 0x1, R7 ;  /* 0x0000000103037824 */ /* 0x000fc600078e0207 */
[----:B------:R-:W-:Y:S02]  /*c380*/  UIMAD UR4, UR40, UR7, UR4 ;  /* 0x00000007280472a4 */ /* 0x000fe4000f8e0204 */
        /* <DEDUP_REMOVED lines=8> */
[C---:B------:R-:W-:Y:S02]  /*c410*/  LOP3.LUT P1, RZ, R16.reuse, 0x40, RZ, 0xc0, !PT ;  /* 0x0000004010ff7812 */ /* 0x040fe4000782c0ff */
[C---:B------:R-:W-:Y:S01]  /*c420*/  LOP3.LUT P6, RZ, R16.reuse, 0x20, RZ, 0xc0, !PT ;  /* 0x0000002010ff7812 */ /* 0x040fe200078cc0ff */
[----:B------:R-:W4:Y:S01]  /*c430*/  SHFL.IDX PT, R3, R19, RZ, 0x181f ;  /* 0x00181fff13037589 */ /* 0x000f2200000e0000 */
[----:B------:R-:W-:Y:S02]  /*c440*/  LEA R17, R17, UR43, 0x1 ;  /* 0x0000002b11117c11 */ /* 0x000fe4000f8e08ff */
[----:B------:R-:W-:Y:S01]  /*c450*/  LOP3.LUT P2, RZ, R16, 0x10, RZ, 0xc0, !PT ;  /* 0x0000001010ff7812 */ /* 0x000fe2000784c0ff */
[----:B------:R-:W-:Y:S01]  /*c460*/  SHFL.IDX PT, R5, R19, 0x1, 0x181f ;  /* 0x00381f0013057f89 */ /* 0x000fe200000e0000 */
[----:B------:R-:W-:-:S03]  /*c470*/  P2R R11, PR, RZ, 0x40 ;  /* 0x00000040ff0b7803 */ /* 0x000fc60000000000 */
[----:B-1-3--:R-:W-:Y:S04]  /*c480*/  SHFL.IDX PT, R20, R19, 0x2, 0x181f ;  /* 0x00581f0013147f89 */ /* 0x00afe800000e0000 */
[----:B------:R-:W-:Y:S01]  /*c490*/  SHFL.IDX PT, R19, R19, 0x3, 0x181f ;  /* 0x00781f0013137f89 */ /* 0x000fe200000e0000 */
[----:B0-----:R-:W-:-:S03]  /*c4a0*/  IADD3 R6, P0, R14, R8, RZ ;  /* 0x000000080e067210 */ /* 0x001fc60007f1e0ff */
[----:B------:R-:W0:Y:S02]  /*c4b0*/  SHFL.IDX PT, R14, R18, 0x1, 0x181f ;  /* 0x00381f00120e7f89 */ /* 0x000e2400000e0000 */
[----:B----4-:R-:W-:-:S05]  /*c4c0*/  IMAD.X R7, RZ, RZ, R3, P0 ;  /* 0x000000ffff077224 */ /* 0x010fca00000e0603 */
[----:B------:R-:W-:Y:S01]  /*c4d0*/  LDGSTS.E.BYPASS.LTC128B.128 [R17+0x400], desc[UR36][R6.64], !P1 ;  /* 0x0040000006117fae */ /* 0x000fe2000c901d64 */
[----:B------:R-:W-:-:S03]  /*c4e0*/  ISETP.NE.U32.AND P1, PT, R25, RZ, PT ;  /* 0x000000ff1900720c */ /* 0x000fc60003f25070 */
[----:B------:R-:W-:Y:S01]  /*c4f0*/  LDGSTS.E.BYPASS.LTC128B.128 [R17+0x2400], desc[UR36][R6.64+0x80], !P6 ;  /* 0x0240008006117fae */ /* 0x000fe2000f101d64 */
[----:B------:R-:W-:-:S03]  /*c500*/  LOP3.LUT P6, RZ, R16, 0x40, RZ, 0xc0, !PT ;  /* 0x0000004010ff7812 */ /* 0x000fc600078cc0ff */
[----:B------:R-:W-:Y:S04]  /*c510*/  LDGSTS.E.BYPASS.LTC128B.128 [R17+0x4400], desc[UR36][R6.64+0x100], !P2 ;  /* 0x0440010006117fae */ /* 0x000fe8000d101d64 */
[----:B------:R-:W-:Y:S01]  /*c520*/  LDGSTS.E.BYPASS.LTC128B.128 [R17+0x6400], desc[UR36][R6.64+0x180], !P5 ;  /* 0x0640018006117fae */ /* 0x000fe2000e901d64 */
[----:B0-----:R-:W-:-:S03]  /*c530*/  IADD3 R4, P0, R14, R8, RZ ;  /* 0x000000080e047210 */ /* 0x001fc60007f1e0ff */
[----:B------:R-:W-:Y:S01]  /*c540*/  LDGSTS.E.BYPASS.LTC128B.128 [R17+0x8400], desc[UR36][R6.64+0x200], !P4 ;  /* 0x0840020006117fae */ /* 0x000fe2000e101d64 */
[----:B------:R-:W-:-:S03]  /*c550*/  IADD3.X R5, RZ, R5, RZ, P0, !PT ;  /* 0x00000005ff057210 */ /* 0x000fc600007fe4ff */
[----:B------:R-:W0:Y:S04]  /*c560*/  SHFL.IDX PT, R14, R18, 0x2, 0x181f ;  /* 0x00581f00120e7f89 */ /* 0x000e2800000e0000 */
[----:B------:R-:W-:Y:S01]  /*c570*/  LDGSTS.E.BYPASS.LTC128B.128 [R17+0xa400], desc[UR36][R6.64+0x280], !P3 ;  /* 0x0a40028006117fae */ /* 0x000fe2000d901d64 */
[----:B0-----:R-:W-:-:S03]  /*c580*/  IADD3 R2, P0, R14, R8, RZ ;  /* 0x000000080e027210 */ /* 0x001fc60007f1e0ff */
[----:B------:R0:W1:Y:S02]  /*c590*/  SHFL.IDX PT, R14, R18, 0x3, 0x181f ;  /* 0x00781f00120e7f89 */ /* 0x00006400000e0000 */
[----:B------:R-:W-:Y:S01]  /*c5a0*/  IMAD.X R3, RZ, RZ, R20, P0 ;  /* 0x000000ffff037224 */ /* 0x000fe200000e0614 */
[----:B------:R-:W-:-:S13]  /*c5b0*/  ISETP.NE.U32.AND P0, PT, R28, RZ, PT ;  /* 0x000000ff1c00720c */ /* 0x000fda0003f05070 */
[----:B------:R-:W-:Y:S04]  /*c5c0*/  LDGSTS.E.BYPASS.LTC128B.128 [R17+0xc400], desc[UR36][R6.64+0x300], P0 ;  /* 0x0c40030006117fae */ /* 0x000fe80008101d64 */
[----:B------:R3:W-:Y:S04]  /*c5d0*/  LDGSTS.E.BYPASS.LTC128B.128 [R17+0xe400], desc[UR36][R6.64+0x380], P1 ;  /* 0x0e40038006117fae */ /* 0x0007e80008901d64 */
[----:B------:R-:W-:Y:S01]  /*c5e0*/  LDGSTS.E.BYPASS.LTC128B.128 [R17+0xc00], desc[UR36][R4.64], !P6 ;  /* 0x00c0000004117fae */ /* 0x000fe2000f101d64 */
[----:B------:R-:W-:-:S04]  /*c5f0*/  ISETP.NE.AND P6, PT, R11, RZ, PT ;  /* 0x000000ff0b00720c */ /* 0x000fc80003fc5270 */
[----:B---3--:R-:W-:-:S09]  /*c600*/  P2R R6, PR, RZ, 0x40 ;  /* 0x00000040ff067803 */ /* 0x008fd20000000000 */
[----:B------:R-:W-:Y:S01]  /*c610*/  LDGSTS.E.BYPASS.LTC128B.128 [R17+0x2c00], desc[UR36][R4.64+0x80], !P6 ;  /* 0x02c0008004117fae */ /* 0x000fe2000f101d64 */
[----:B------:R-:W-:-:S03]  /*c620*/  LOP3.LUT P6, RZ, R16, 0x40, RZ, 0xc0, !PT ;  /* 0x0000004010ff7812 */ /* 0x000fc600078cc0ff */
[----:B------:R-:W-:Y:S04]  /*c630*/  LDGSTS.E.BYPASS.LTC128B.128 [R17+0x4c00], desc[UR36][R4.64+0x100], !P2 ;  /* 0x04c0010004117fae */ /* 0x000fe8000d101d64 */
[----:B------:R-:W-:Y:S04]  /*c640*/  LDGSTS.E.BYPASS.LTC128B.128 [R17+0x6c00], desc[UR36][R4.64+0x180], !P5 ;  /* 0x06c0018004117fae */ /* 0x000fe8000e901d64 */
[----:B------:R-:W-:Y:S04]  /*c650*/  LDGSTS.E.BYPASS.LTC128B.128 [R17+0x8c00], desc[UR36][R4.64+0x200], !P4 ;  /* 0x08c0020004117fae */ /* 0x000fe8000e101d64 */
[----:B------:R-:W-:Y:S04]  /*c660*/  LDGSTS.E.BYPASS.LTC128B.128 [R17+0xac00], desc[UR36][R4.64+0x280], !P3 ;  /* 0x0ac0028004117fae */ /* 0x000fe8000d901d64 */
[----:B------:R-:W-:Y:S04]  /*c670*/  LDGSTS.E.BYPASS.LTC128B.128 [R17+0xcc00], desc[UR36][R4.64+0x300], P0 ;  /* 0x0cc0030004117fae */ /* 0x000fe80008101d64 */
[----:B------:R3:W-:Y:S04]  /*c680*/  LDGSTS.E.BYPASS.LTC128B.128 [R17+0xec00], desc[UR36][R4.64+0x380], P1 ;  /* 0x0ec0038004117fae */ /* 0x0007e80008901d64 */
[----:B------:R0:W-:Y:S01]  /*c690*/  LDGSTS.E.BYPASS.LTC128B.128 [R17+0x1400], desc[UR36][R2.64], !P6 ;  /* 0x0140000002117fae */ /* 0x0001e2000f101d64 */
[----:B------:R-:W-:Y:S01]  /*c6a0*/  ISETP.NE.AND P6, PT, R6, RZ, PT ;  /* 0x000000ff0600720c */ /* 0x000fe20003fc5270 */
[----:B---3--:R-:W-:-:S12]  /*c6b0*/  IMAD.MOV.U32 R4, RZ, RZ, RZ ;  /* 0x000000ffff047224 */ /* 0x008fd800078e00ff */
[----:B------:R0:W-:Y:S04]  /*c6c0*/  LDGSTS.E.BYPASS.LTC128B.128 [R17+0x3400], desc[UR36][R2.64+0x80], !P6 ;  /* 0x0340008002117fae */ /* 0x0001e8000f101d64 */
[----:B------:R0:W-:Y:S04]  /*c6d0*/  LDGSTS.E.BYPASS.LTC128B.128 [R17+0x5400], desc[UR36][R2.64+0x100], !P2 ;  /* 0x0540010002117fae */ /* 0x0001e8000d101d64 */
[----:B------:R0:W-:Y:S04]  /*c6e0*/  LDGSTS.E.BYPASS.LTC128B.128 [R17+0x7400], desc[UR36][R2.64+0x180], !P5 ;  /* 0x0740018002117fae */ /* 0x0001e8000e901d64 */
[----:B------:R0:W-:Y:S04]  /*c6f0*/  LDGSTS.E.BYPASS.LTC128B.128 [R17+0x9400], desc[UR36][R2.64+0x200], !P4 ;  /* 0x0940020002117fae */ /* 0x0001e8000e101d64 */
[----:B------:R0:W-:Y:S04]  /*c700*/  LDGSTS.E.BYPASS.LTC128B.128 [R17+0xb400], desc[UR36][R2.64+0x280], !P3 ;  /* 0x0b40028002117fae */ /* 0x0001e8000d901d64 */
[----:B------:R0:W-:Y:S04]  /*c710*/  LDGSTS.E.BYPASS.LTC128B.128 [R17+0xd400], desc[UR36][R2.64+0x300], P0 ;  /* 0x0d40030002117fae */ /* 0x0001e80008101d64 */
[----:B-1----:R0:W-:Y:S02]  /*c720*/  LDGSTS.E.BYPASS.LTC128B.128 [R17+0xf400], desc[UR36][R2.64+0x380], P1 ;  /* 0x0f40038002117fae */ /* 0x0021e40008901d64 */
.L_x_3358:
[----:B------:R-:W-:Y:S02]  /*c730*/  P2R R5, PR, RZ, 0x2 ;  /* 0x00000002ff057803 */ /* 0x000fe40000000000 */
[----:B------:R-:W-:Y:S02]  /*c740*/  LOP3.LUT P1, RZ, R16, 0x40, RZ, 0xc0, !PT ;  /* 0x0000004010ff7812 */ /* 0x000fe4000782c0ff */
[----:B0-----:R-:W-:Y:S02]  /*c750*/  IADD3 R2, P2, R14, R8, RZ ;  /* 0x000000080e027210 */ /* 0x001fe40007f5e0ff */
[C---:B------:R-:W-:Y:S02]  /*c760*/  LOP3.LUT P6, RZ, R16.reuse, 0x10, RZ, 0xc0, !PT ;  /* 0x0000001010ff7812 */ /* 0x040fe400078cc0ff */
[----:B------:R-:W-:Y:S02]  /*c770*/  IADD3.X R3, RZ, R19, RZ, P2, !PT ;  /* 0x00000013ff037210 */ /* 0x000fe400017fe4ff */
[----:B------:R-:W-:-:S05]  /*c780*/  LOP3.LUT P2, RZ, R16, 0x20, RZ, 0xc0, !PT ;  /* 0x0000002010ff7812 */ /* 0x000fca000784c0ff */
[----:B------:R-:W-:Y:S01]  /*c790*/  @!PT LDS RZ, [RZ] ;  /* 0x00000000fffff984 */ /* 0x000fe20000000800 */
[----:B------:R-:W-:Y:S01]  /*c7a0*/  @!PT LDS RZ, [RZ] ;  /* 0x00000000fffff984 */ /* 0x000fe20000000800 */
[----:B------:R-:W-:Y:S01]  /*c7b0*/  @!PT LDS RZ, [RZ] ;  /* 0x00000000fffff984 */ /* 0x000fe20000000800 */
[----:B------:R0:W-:Y:S01]  /*c7c0*/  LDGSTS.E.BYPASS.LTC128B.128 [R17+0x1c00], desc[UR36][R2.64], !P1 ;  /* 0x01c0000002117fae */ /* 0x0001e2000c901d64 */
[----:B------:R-:W-:-:S07]  /*c7d0*/  ISETP.NE.AND P1, PT, R5, RZ, PT ;  /* 0x000000ff0500720c */ /* 0x000fce0003f25270 */
[----:B------:R0:W-:Y:S04]  /*c7e0*/  LDGSTS.E.BYPASS.LTC128B.128 [R17+0x3c00], desc[UR36][R2.64+0x80], !P2 ;  /* 0x03c0008002117fae */ /* 0x0001e8000d101d64 */
[----:B------:R0:W-:Y:S04]  /*c7f0*/  LDGSTS.E.BYPASS.LTC128B.128 [R17+0x5c00], desc[UR36][R2.64+0x100], !P6 ;  /* 0x05c0010002117fae */ /* 0x0001e8000f101d64 */
[----:B------:R0:W-:Y:S04]  /*c800*/  LDGSTS.E.BYPASS.LTC128B.128 [R17+0x7c00], desc[UR36][R2.64+0x180], !P5 ;  /* 0x07c0018002117fae */ /* 0x0001e8000e901d64 */
[----:B------:R0:W-:Y:S04]  /*c810*/  LDGSTS.E.BYPASS.LTC128B.128 [R17+0x9c00], desc[UR36][R2.64+0x200], !P4 ;  /* 0x09c0020002117fae */ /* 0x0001e8000e101d64 */
[----:B------:R0:W-:Y:S04]  /*c820*/  LDGSTS.E.BYPASS.LTC128B.128 [R17+0xbc00], desc[UR36][R2.64+0x280], !P3 ;  /* 0x0bc0028002117fae */ /* 0x0001e8000d901d64 */
[----:B------:R0:W-:Y:S01]  /*c830*/  LDGSTS.E.BYPASS.LTC128B.128 [R17+0xdc00], desc[UR36][R2.64+0x300], P0 ;  /* 0x0dc0030002117fae */ /* 0x0001e20008101d64 */
[----:B------:R-:W-:-:S03]  /*c840*/  PLOP3.LUT P0, PT, PT, PT, PT, 0x80, 0x0 ;  /* 0x000000000000781c */ /* 0x000fc60003f0f070 */
[----:B------:R0:W-:Y:S01]  /*c850*/  LDGSTS.E.BYPASS.LTC128B.128 [R17+0xfc00], desc[UR36][R2.64+0x380], P1 ;  /* 0x0fc0038002117fae */ /* 0x0001e20008901d64 */
[----:B------:R-:W-:-:S09]  /*c860*/  NOP ;  /* 0x0000000000007918 */ /* 0x000fd20000000000 */
.L_x_3287:
        /* <DEDUP_REMOVED lines=10> */
.L_x_3288:
[----:B------:R-:W-:Y:S01]  /*c910*/  VIADD R0, R0, 0x1 ;  /* 0x0000000100007836 */ /* 0x000fe20000000000 */
[----:B------:R1:W-:Y:S01]  /*c920*/  SYNCS.ARRIVE.TRANS64.A1T0 RZ, [R10+URZ+0x28c50], RZ ;  /* 0x028c50ff0aff79a7 */ /* 0x0003e2000810003f */
[----:B------:R-:W-:Y:S01]  /*c930*/  VIADD R22, R22, 0xffffffff ;  /* 0xffffffff16167836 */ /* 0x000fe20000000000 */
[----:B------:R-:W-:Y:S02]  /*c940*/  IADD3 R9, R9, -0x40, RZ ;  /* 0xffffffc009097810 */ /* 0x000fe40007ffe0ff */
[----:B------:R-:W-:-:S04]  /*c950*/  ISETP.NE.AND P0, PT, R0, 0x2, PT ;  /* 0x000000020000780c */ /* 0x000fc80003f05270 */
[----:B------:R-:W-:Y:S02]  /*c960*/  SEL R0, R0, RZ, P0 ;  /* 0x000000ff00007207 */ /* 0x000fe40000000000 */
[----:B0-----:R-:W-:Y:S02]  /*c970*/  SEL R2, RZ, 0x1, P0 ;  /* 0x00000001ff027807 */ /* 0x001fe40000000000 */
[----:B------:R-:W-:Y:S02]  /*c980*/  ISETP.GT.AND P0, PT, R22, UR45, PT ;  /* 0x0000002d16007c0c */ /* 0x000fe4000bf04270 */
[----:B------:R-:W-:-:S11]  /*c990*/  LOP3.LUT R21, R21, R2, RZ, 0x3c, !PT ;  /* 0x0000000215157212 */ /* 0x000fd600078e3cff */
[----:B-1----:R-:W-:Y:S05]  /*c9a0*/  @P0 BRA `(.L_x_3289) ;  /* 0xfffffff0008c0947 */ /* 0x002fea000383ffff */
.L_x_3274:
[----:B------:R-:W-:Y:S05]  /*c9b0*/  BSYNC B0 ;  /* 0x0000000000007941 */ /* 0x000fea0003800000 */
.L_x_3257:
[----:B------:R-:W0:Y:S01]  /*c9c0*/  S2R R3, SR_CgaCtaId ;  /* 0x0000000000037919 */ /* 0x000e220000008800 */
[----:B------:R-:W-:Y:S01]  /*c9d0*/  MOV R2, 0x400 ;  /* 0x0000040000027802 */ /* 0x000fe20000000f00 */
[----:B------:R-:W-:Y:S01]  /*c9e0*/  BSSY B0, `(.L_x_3290) ;  /* 0x0000005000007945 */ /* 0x000fe20003800000 */
[----:B------:R-:W-:Y:S02]  /*c9f0*/  SHF.L.U32 R4, R4, 0x1f, RZ ;  /* 0x0000001f04047819 */ /* 0x000fe400000006ff */
[----:B0-----:R-:W-:-:S04]  /*ca00*/  LEA R5, R3, R2, 0x18 ;  /* 0x0000000203057211 */ /* 0x001fc800078ec0ff */
[----:B------:R-:W0:Y:S02]  /*ca10*/  SYNCS.PHASECHK.TRANS64.TRYWAIT P0, [R5+URZ+0x28c20], R4 ;  /* 0x028c2004050075a7 */ /* 0x000e24000800017f */
[----:B0-----:R-:W-:Y:S05]  /*ca20*/  @!P0 BRA `(.L_x_3291) ;  /* 0x0000002400108947 */ /* 0x001fea0003800000 */
.L_x_3359:
[----:B------:R-:W-:Y:S05]  /*ca30*/  BSYNC B0 ;  /* 0x0000000000007941 */ /* 0x000fea0003800000 */
.L_x_3290:
[----:B------:R-:W-:-:S03]  /*ca40*/  UMOV UR4, 0xffffffff ;  /* 0xffffffff00047882 */ /* 0x000fc60000000000 */
[----:B------:R-:W-:Y:S05]  /*ca50*/  BRA.DIV UR4, `(.L_x_3292) ;  /* 0x0000002604187947 */ /* 0x000fea000b800000 */
[----:B------:R-:W1:Y:S02]  /*ca60*/  S2R R2, SR_TID.X ;  /* 0x0000000000027919 */ /* 0x000e640000002100 */
[----:B-1----:R-:W-:-:S04]  /*ca70*/  SHF.R.U32.HI R2, RZ, 0x5, R2 ;  /* 0x00000005ff027819 */ /* 0x002fc80000011602 */
[----:B------:R-:W-:-:S05]  /*ca80*/  LOP3.LUT R2, R2, 0x3, RZ, 0xc0, !PT ;  /* 0x0000000302027812 */ /* 0x000fca00078ec0ff */
[----:B------:R1:W3:Y:S02]  /*ca90*/  SHFL.IDX PT, R14, R2, RZ, 0x1f ;  /* 0x00001fff020e7589 */ /* 0x0002e400000e0000 */
.L_x_3362:
[----:B---3--:R-:W-:-:S13]  /*caa0*/  ISETP.NE.AND P0, PT, R14, RZ, PT ;  /* 0x000000ff0e00720c */ /* 0x008fda0003f05270 */
[----:B------:R-:W-:Y:S05]  /*cab0*/  @P0 BRA `(.L_x_3212) ;  /* 0x0000000000880947 */ /* 0x000fea0003800000 */
[----:B------:R-:W-:-:S03]  /*cac0*/  UMOV UR4, 0xffffffff ;  /* 0xffffffff00047882 */ /* 0x000fc60000000000 */
[----:B------:R-:W-:Y:S05]  /*cad0*/  BRA.DIV UR4, `(.L_x_3293) ;  /* 0x00000026042c7947 */ /* 0x000fea000b800000 */
[----:B------:R-:W-:-:S13]  /*cae0*/  ELECT P6, URZ, PT ;  /* 0x00000000003f782f */ /* 0x000fda00038c0000 */
.L_x_3365:
[----:B------:R-:W-:Y:S05]  /*caf0*/  @!P6 BRA `(.L_x_3212) ;  /* 0x000000000078e947 */ /* 0x000fea0003800000 */
[----:B------:R-:W-:-:S06]  /*cb00*/  ULOP3.LUT UR4, UR39, 0x2, URZ, 0xfc, !UPT ;  /* 0x0000000227047892 */ /* 0x000fcc000f8efc3f */
[----:B-1----:R-:W-:-:S05]  /*cb10*/  IMAD.U32 R2, RZ, RZ, UR4 ;  /* 0x00000004ff027e24 */ /* 0x002fca000f8e00ff */
[----:B------:R-:W-:-:S13]  /*cb20*/  ISETP.NE.AND P0, PT, R2, 0x3, PT ;  /* 0x000000030200780c */ /* 0x000fda0003f05270 */
[----:B------:R-:W-:Y:S05]  /*cb30*/  @!P0 BRA `(.L_x_3294) ;  /* 0x0000000000048947 */ /* 0x000fea0003800000 */
[----:B------:R-:W-:Y:S01]  /*cb40*/  BPT.TRAP 0x1 ;  /* 0x000000040000795c */ /* 0x000fe20000300000 */
.L_x_3294:
[C---:B0-----:R-:W-:Y:S01]  /*cb50*/  IMAD R4, R0.reuse, 0x8, R5 ;  /* 0x0000000800047824 */ /* 0x041fe200078e0205 */
[----:B------:R-:W-:Y:S02]  /*cb60*/  SHF.L.U32 R3, R21, 0x1f, RZ ;  /* 0x0000001f15037819 */ /* 0x000fe400000006ff */
[----:B------:R-:W-:Y:S02]  /*cb70*/  IADD3 R0, R0, 0x1, RZ ;  /* 0x0000000100007810 */ /* 0x000fe40007ffe0ff */
[----:B------:R-:W0:Y:S02]  /*cb80*/  SYNCS.PHASECHK.TRANS64.TRYWAIT P1, [R4+URZ+0x28c40], R3 ;  /* 0x028c4003040075a7 */ /* 0x000e24000802017f */
[----:B------:R-:W-:-:S04]  /*cb90*/  ISETP.NE.AND P2, PT, R0, 0x2, PT ;  /* 0x000000020000780c */ /* 0x000fc80003f45270 */
[----:B------:R-:W-:Y:S01]  /*cba0*/  SEL R2, RZ, 0x1, P2 ;  /* 0x00000001ff027807 */ /* 0x000fe20001000000 */
[----:B0-----:R-:W-:Y:S08]  /*cbb0*/  @!P1 BRA `(.L_x_3295) ;  /* 0x0000002400149947 */ /* 0x001ff00003800000 */
.L_x_3366:
[----:B------:R-:W-:Y:S02]  /*cbc0*/  SEL R0, R0, RZ, P2 ;  /* 0x000000ff00007207 */ /* 0x000fe40001000000 */
[----:B------:R-:W-:Y:S01]  /*cbd0*/  LOP3.LUT R2, R21, R2, RZ, 0x3c, !PT ;  /* 0x0000000215027212 */ /* 0x000fe200078e3cff */
[----:B------:R-:W-:Y:S06]  /*cbe0*/  @!P0 BRA `(.L_x_3296) ;  /* 0x0000000000048947 */ /* 0x000fec0003800000 */
[----:B------:R-:W-:Y:S01]  /*cbf0*/  BPT.TRAP 0x1 ;  /* 0x000000040000795c */ /* 0x000fe20000300000 */
.L_x_3296:
[----:B------:R-:W-:Y:S01]  /*cc00*/  IMAD R5, R0, 0x8, R5 ;  /* 0x0000000800057824 */ /* 0x000fe200078e0205 */
[----:B------:R-:W-:-:S04]  /*cc10*/  SHF.L.U32 R0, R2, 0x1f, RZ ;  /* 0x0000001f02007819 */ /* 0x000fc800000006ff */
[----:B------:R-:W1:Y:S02]  /*cc20*/  SYNCS.PHASECHK.TRANS64.TRYWAIT P1, [R5+URZ+0x28c40], R0 ;  /* 0x028c4000050075a7 */ /* 0x000e64000802017f */
[----:B-1----:R-:W-:Y:S05]  /*cc30*/  @!P1 BRA `(.L_x_3297) ;  /* 0x0000002400089947 */ /* 0x002fea0003800000 */
.L_x_3367:
[----:B------:R-:W-:Y:S05]  /*cc40*/  @!P0 BRA `(.L_x_3298) ;  /* 0x0000000000048947 */ /* 0x000fea0003800000 */
[----:B------:R-:W-:Y:S01]  /*cc50*/  BPT.TRAP 0x1 ;  /* 0x000000040000795c */ /* 0x000fe20000300000 */
.L_x_3298:
[----:B------:R-:W3:Y:S02]  /*cc60*/  SYNCS.PHASECHK.TRANS64.TRYWAIT P1, [R4+URZ+0x28c60], R3 ;  /* 0x028c6003040075a7 */ /* 0x000ee4000802017f */
[----:B---3--:R-:W-:Y:S05]  /*cc70*/  @!P1 BRA `(.L_x_3299) ;  /* 0x00000024000c9947 */ /* 0x008fea0003800000 */
.L_x_3368:
[----:B------:R-:W-:Y:S05]  /*cc80*/  @!P0 BRA `(.L_x_3300) ;  /* 0x0000000000048947 */ /* 0x000fea0003800000 */
[----:B------:R-:W-:Y:S01]  /*cc90*/  BPT.TRAP 0x1 ;  /* 0x000000040000795c */ /* 0x000fe20000300000 */
.L_x_3300:
[----:B----4-:R4:W0:Y:S02]  /*cca0*/  SYNCS.PHASECHK.TRANS64.TRYWAIT P0, [R5+URZ+0x28c60], R0 ;  /* 0x028c6000050075a7 */ /* 0x010824000800017f */
[----:B0-----:R-:W-:Y:S05]  /*ccb0*/  @!P0 NANOSLEEP.SYNCS 0x989680 ;  /* 0x009896800000895d */ /* 0x001fea0003900000 */
[----:B------:R-:W0:Y:S02]  /*ccc0*/  @!P0 SYNCS.PHASECHK.TRANS64 P0, [R5+URZ+0x28c60], R0 ;  /* 0x028c6000050085a7 */ /* 0x000e24000800007f */
[----:B0-----:R-:W-:Y:S05]  /*ccd0*/  @!P0 BRA `(.L_x_3300) ;  /* 0xfffffffc00f08947 */ /* 0x001fea000383ffff */
.L_x_3212:
[----:B------:R-:W-:Y:S05]  /*cce0*/  BSYNC B6 ;  /* 0x0000000000067941 */ /* 0x000fea0003800000 */
.L_x_3209:
[----:B------:R-:W-:Y:S05]  /*ccf0*/  EXIT ;  /* 0x000000000000794d */ /* 0x000fea0003800000 */
.L_x_3217:
[----:B0-----:R-:W-:-:S04]  /*cd00*/  IMAD.U32 R5, RZ, RZ, UR5 ;  /* 0x00000005ff057e24 */ /* 0x001fc8000f8e00ff */
[----:B------:R0:W1:Y:S03]  /*cd10*/  SYNCS.PHASECHK.TRANS64.TRYWAIT P1, [R5+URZ+0x28c50], R2 ;  /* 0x028c5002050075a7 */ /* 0x000066000802017f */
[----:B-1----:R-:W-:Y:S05]  /*cd20*/  @!P1 NANOSLEEP.SYNCS 0x989680 ;  /* 0x009896800000995d */ /* 0x002fea0003900000 */
[----:B------:R-:W1:Y:S02]  /*cd30*/  @!P1 SYNCS.PHASECHK.TRANS64 P1, [R5+URZ+0x28c50], R2 ;  /* 0x028c5002050095a7 */ /* 0x000e64000802007f */
[----:B-1----:R-:W-:Y:S05]  /*cd40*/  @!P1 BRA `(.L_x_3217) ;  /* 0xfffffffc00ec9947 */ /* 0x002fea000383ffff */
[----:B------:R-:W-:Y:S05]  /*cd50*/  BRA `(.L_x_3301) ;  /* 0xffffff4400947947 */ /* 0x000fea000383ffff */
.L_x_3223:
[----:B-1----:R-:W-:-:S04]  /*cd60*/  MOV R5, UR7 ;  /* 0x0000000700057c02 */ /* 0x002fc80008000f00 */
[----:B------:R1:W2:Y:S03]  /*cd70*/  SYNCS.PHASECHK.TRANS64.TRYWAIT P1, [R5+URZ+0x28c50], R2 ;  /* 0x028c5002050075a7 */ /* 0x0002a6000802017f */
[----:B--2---:R-:W-:Y:S05]  /*cd80*/  @!P1 NANOSLEEP.SYNCS 0x989680 ;  /* 0x009896800000995d */ /* 0x004fea0003900000 */
[----:B------:R-:W2:Y:S02]  /*cd90*/  @!P1 SYNCS.PHASECHK.TRANS64 P1, [R5+URZ+0x28c50], R2 ;  /* 0x028c5002050095a7 */ /* 0x000ea4000802007f */
[----:B--2---:R-:W-:Y:S05]  /*cda0*/  @!P1 BRA `(.L_x_3223) ;  /* 0xfffffffc00ec9947 */ /* 0x004fea000383ffff */
[----:B------:R-:W-:Y:S05]  /*cdb0*/  BRA `(.L_x_3222) ;  /* 0xffffff5000987947 */ /* 0x000fea000383ffff */
.L_x_3228:
[----:B0-----:R-:W-:-:S04]  /*cdc0*/  IMAD.U32 R0, RZ, RZ, UR41 ;  /* 0x00000029ff007e24 */ /* 0x001fc8000f8e00ff */
[----:B------:R0:W1:Y:S03]  /*cdd0*/  SYNCS.PHASECHK.TRANS64.TRYWAIT P0, [R0+URZ+0x28c00], R9 ;  /* 0x028c0009000075a7 */ /* 0x000066000800017f */
[----:B-1----:R-:W-:Y:S05]  /*cde0*/  @!P0 NANOSLEEP.SYNCS 0x989680 ;  /* 0x009896800000895d */ /* 0x002fea0003900000 */
[----:B------:R-:W1:Y:S02]  /*cdf0*/  @!P0 SYNCS.PHASECHK.TRANS64 P0, [R0+URZ+0x28c00], R9 ;  /* 0x028c0009000085a7 */ /* 0x000e64000800007f */
[----:B-1----:R-:W-:Y:S05]  /*ce00*/  @!P0 BRA `(.L_x_3228) ;  /* 0xfffffffc00ec8947 */ /* 0x002fea000383ffff */
[----:B------:R-:W-:Y:S05]  /*ce10*/  BRA `(.L_x_3302) ;  /* 0xffffff6400987947 */ /* 0x000fea000383ffff */
.L_x_3232:
[----:B-1----:R-:W-:-:S04]  /*ce20*/  IMAD.U32 R4, RZ, RZ, UR41 ;  /* 0x00000029ff047e24 */ /* 0x002fc8000f8e00ff */
[----:B------:R1:W2:Y:S03]  /*ce30*/  SYNCS.PHASECHK.TRANS64.TRYWAIT P1, [R4+URZ+0x28c30], R9 ;  /* 0x028c3009040075a7 */ /* 0x0002a6000802017f */
[----:B--2---:R-:W-:Y:S05]  /*ce40*/  @!P1 NANOSLEEP.SYNCS 0x989680 ;  /* 0x009896800000995d */ /* 0x004fea0003900000 */
[----:B------:R-:W2:Y:S02]  /*ce50*/  @!P1 SYNCS.PHASECHK.TRANS64 P1, [R4+URZ+0x28c30], R9 ;  /* 0x028c3009040095a7 */ /* 0x000ea4000802007f */
[----:B--2---:R-:W-:Y:S05]  /*ce60*/  @!P1 BRA `(.L_x_3232) ;  /* 0xfffffffc00ec9947 */ /* 0x004fea000383ffff */
[----:B------:R-:W-:Y:S05]  /*ce70*/  BRA `(.L_x_3231) ;  /* 0xffffff6400d87947 */ /* 0x000fea000383ffff */
.L_x_3237:
[----:B--2---:R-:W-:-:S04]  /*ce80*/  MOV R12, UR41 ;  /* 0x00000029000c7c02 */ /* 0x004fc80008000f00 */
[----:B------:R2:W4:Y:S03]  /*ce90*/  SYNCS.PHASECHK.TRANS64.TRYWAIT P1, [R12+URZ+0x28c50], R9 ;  /* 0x028c50090c0075a7 */ /* 0x000526000802017f */
[----:B----4-:R-:W-:Y:S05]  /*cea0*/  @!P1 NANOSLEEP.SYNCS 0x989680 ;  /* 0x009896800000995d */ /* 0x010fea0003900000 */
[----:B------:R-:W4:Y:S02]  /*ceb0*/  @!P1 SYNCS.PHASECHK.TRANS64 P1, [R12+URZ+0x28c50], R9 ;  /* 0x028c50090c0095a7 */ /* 0x000f24000802007f */
[----:B----4-:R-:W-:Y:S05]  /*cec0*/  @!P1 BRA `(.L_x_3237) ;  /* 0xfffffffc00ec9947 */ /* 0x010fea000383ffff */
[----:B------:R-:W-:Y:S05]  /*ced0*/  BRA `(.L_x_3236) ;  /* 0xffffff7800507947 */ /* 0x000fea000383ffff */
.L_x_3243:
[----:B-1----:R-:W-:-:S04]  /*cee0*/  IMAD.U32 R12, RZ, RZ, UR26 ;  /* 0x0000001aff0c7e24 */ /* 0x002fc8000f8e00ff */
[----:B------:R1:W2:Y:S03]  /*cef0*/  SYNCS.PHASECHK.TRANS64.TRYWAIT P2, [R12+URZ+0x28c30], R9 ;  /* 0x028c30090c0075a7 */ /* 0x0002a6000804017f */
[----:B--2---:R-:W-:Y:S05]  /*cf00*/  @!P2 NANOSLEEP.SYNCS 0x989680 ;  /* 0x009896800000a95d */ /* 0x004fea0003900000 */
[----:B------:R-:W2:Y:S02]  /*cf10*/  @!P2 SYNCS.PHASECHK.TRANS64 P2, [R12+URZ+0x28c30], R9 ;  /* 0x028c30090c00a5a7 */ /* 0x000ea4000804007f */
[----:B--2---:R-:W-:Y:S05]  /*cf20*/  @!P2 BRA `(.L_x_3243) ;  /* 0xfffffffc00eca947 */ /* 0x004fea000383ffff */
[----:B------:R-:W-:Y:S05]  /*cf30*/  BRA `(.L_x_3242) ;  /* 0xffffff7c00407947 */ /* 0x000fea000383ffff */
.L_x_3248:
[----:B--2---:R-:W-:-:S04]  /*cf40*/  IMAD.U32 R14, RZ, RZ, UR26 ;  /* 0x0000001aff0e7e24 */ /* 0x004fc8000f8e00ff */
[----:B------:R2:W4:Y:S03]  /*cf50*/  SYNCS.PHASECHK.TRANS64.TRYWAIT P2, [R14+URZ+0x28c50], R9 ;  /* 0x028c50090e0075a7 */ /* 0x000526000804017f */
[----:B----4-:R-:W-:Y:S05]  /*cf60*/  @!P2 NANOSLEEP.SYNCS 0x989680 ;  /* 0x009896800000a95d */ /* 0x010fea0003900000 */
[----:B------:R-:W4:Y:S02]  /*cf70*/  @!P2 SYNCS.PHASECHK.TRANS64 P2, [R14+URZ+0x28c50], R9 ;  /* 0x028c50090e00a5a7 */ /* 0x000f24000804007f */
[----:B----4-:R-:W-:Y:S05]  /*cf80*/  @!P2 BRA `(.L_x_3248) ;  /* 0xfffffffc00eca947 */ /* 0x010fea000383ffff */
[----:B------:R-:W-:Y:S05]  /*cf90*/  BRA `(.L_x_3247) ;  /* 0xffffff90005c7947 */ /* 0x000fea000383ffff */
.L_x_3262:
[----:B------:R-:W-:Y:S01]  /*cfa0*/  MOV R13, R23 ;  /* 0x00000017000d7202 */ /* 0x000fe20000000f00 */
[----:B------:R-:W-:Y:S01]  /*cfb0*/  IMAD.MOV.U32 R12, RZ, RZ, RZ ;  /* 0x000000ffff0c7224 */ /* 0x000fe200078e00ff */
[----:B------:R-:W-:Y:S01]  /*cfc0*/  MOV R15, 0xffffffff ;  /* 0xffffffff000f7802 */ /* 0x000fe20000000f00 */
[----:B------:R-:W-:-:S07]  /*cfd0*/  IMAD.MOV.U32 R11, RZ, RZ, 0x1f ;  /* 0x0000001fff0b7424 */ /* 0x000fce00078e00ff */
[----:B------:R-:W-:Y:S05]  /*cfe0*/  WARPSYNC.COLLECTIVE R15, `(.L_x_3303) ;  /* 0x000000000f087348 */ /* 0x000fea0003c00000 */
[----:B------:R0:W1:Y:S02]  /*cff0*/  SHFL.IDX P6, R14, R13, R12, R11 ;  /* 0x0000000c0d0e7389 */ /* 0x00006400000c000b */
[----:B01----:R-:W-:Y:S01]  /*d000*/  ENDCOLLECTIVE ;  /* 0x000000000000791b */ /* 0x003fe20003800000 */
.L_x_3303:
[----:B------:R-:W-:Y:S05]  /*d010*/  BRA `(.L_x_3304) ;  /* 0xffffffd400307947 */ /* 0x000fea000383ffff */
.L_x_3264:
[----:B0-----:R-:W-:-:S04]  /*d020*/  IMAD.U32 R3, RZ, RZ, UR43 ;  /* 0x0000002bff037e24 */ /* 0x001fc8000f8e00ff */
[----:B------:R0:W1:Y:S03]  /*d030*/  SYNCS.PHASECHK.TRANS64.TRYWAIT P0, [R3+URZ+0x28c40], R0 ;  /* 0x028c4000030075a7 */ /* 0x000066000800017f */
[----:B-1----:R-:W-:Y:S05]  /*d040*/  @!P0 NANOSLEEP.SYNCS 0x989680 ;  /* 0x009896800000895d */ /* 0x002fea0003900000 */
[----:B------:R-:W1:Y:S02]  /*d050*/  @!P0 SYNCS.PHASECHK.TRANS64 P0, [R3+URZ+0x28c40], R0 ;  /* 0x028c4000030085a7 */ /* 0x000e64000800007f */
[----:B-1----:R-:W-:Y:S05]  /*d060*/  @!P0 BRA `(.L_x_3264) ;  /* 0xfffffffc00ec8947 */ /* 0x002fea000383ffff */
[----:B------:R-:W-:Y:S05]  /*d070*/  BRA `(.L_x_3305) ;  /* 0xffffffd400607947 */ /* 0x000fea000383ffff */
.L_x_3265:
        /* <DEDUP_REMOVED lines=8> */
.L_x_3307:
[----:B------:R-:W-:Y:S05]  /*d100*/  BSYNC B0 ;  /* 0x0000000000007941 */ /* 0x000fea0003800000 */
.L_x_3306:
        /* <DEDUP_REMOVED lines=9> */
.L_x_3308:
[----:B------:R-:W-:Y:S02]  /*d1a0*/  IMAD.MOV.U32 R13, RZ, RZ, R5 ;  /* 0x000000ffff0d7224 */ /* 0x000fe400078e0005 */
[----:B------:R-:W-:Y:S01]  /*d1b0*/  IMAD.MOV.U32 R12, RZ, RZ, 0x1 ;  /* 0x00000001ff0c7424 */ /* 0x000fe200078e00ff */
[----:B------:R-:W-:-:S05]  /*d1c0*/  @P0 LEA R14, P1, R22, R14, 0x1 ;  /* 0x0000000e160e0211 */ /* 0x000fca00078208ff */
[----:B------:R-:W-:Y:S01]  /*d1d0*/  @P0 IMAD.X R3, RZ, RZ, R2, P1 ;  /* 0x000000ffff030224 */ /* 0x000fe200008e0602 */
[----:B------:R-:W-:-:S07]  /*d1e0*/  @P0 MOV R2, R14 ;  /* 0x0000000e00020202 */ /* 0x000fce0000000f00 */
[----:B------:R-:W-:Y:S05]  /*d1f0*/  WARPSYNC.COLLECTIVE R15, `(.L_x_3309) ;  /* 0x000000000f087348 */ /* 0x000fea0003c00000 */
[----:B------:R0:W1:Y:S02]  /*d200*/  SHFL.IDX P6, R14, R13, R12, R11 ;  /* 0x0000000c0d0e7389 */ /* 0x00006400000c000b */
[----:B01----:R-:W-:Y:S01]  /*d210*/  ENDCOLLECTIVE ;  /* 0x000000000000791b */ /* 0x003fe20003800000 */
.L_x_3309:
[----:B------:R-:W-:Y:S01]  /*d220*/  @!PT LDS RZ, [RZ] ;  /* 0x00000000fffff984 */ /* 0x000fe20000000800 */
[----:B------:R-:W-:Y:S01]  /*d230*/  @!PT LDS RZ, [RZ] ;  /* 0x00000000fffff984 */ /* 0x000fe20000000800 */
[----:B------:R-:W-:Y:S01]  /*d240*/  @!PT LDS RZ, [RZ] ;  /* 0x00000000fffff984 */ /* 0x000fe20000000800 */
[----:B------:R0:W-:Y:S01]  /*d250*/  @P0 LDGSTS.E.BYPASS.LTC128B.128 [R7+0x22400], desc[UR36][R2.64], !P2 ;  /* 0x2240000002070fae */ /* 0x0001e2000d101d64 */
[----:B------:R-:W-:Y:S01]  /*d260*/  ISETP.GE.AND P0, PT, R18, 0x11, PT ;  /* 0x000000111200780c */ /* 0x000fe20003f06270 */
[----:B------:R-:W-:-:S12]  /*d270*/  IMAD.MOV.U32 R13, RZ, RZ, R0 ;  /* 0x000000ffff0d7224 */ /* 0x000fd800078e0000 */
[----:B------:R-:W-:Y:S02]  /*d280*/  @P0 LEA R9, R30, UR43, 0x1 ;  /* 0x0000002b1e090c11 */ /* 0x000fe4000f8e08ff */
[----:B0-----:R-:W-:-:S07]  /*d290*/  MOV R4, R14 ;  /* 0x0000000e00047202 */ /* 0x001fce0000000f00 */
[----:B------:R-:W-:Y:S05]  /*d2a0*/  WARPSYNC.COLLECTIVE R15, `(.L_x_3310) ;  /* 0x000000000f087348 */ /* 0x000fea0003c00000 */
[----:B------:R0:W1:Y:S02]  /*d2b0*/  SHFL.IDX P6, R14, R13, R12, R11 ;  /* 0x0000000c0d0e7389 */ /* 0x00006400000c000b */
[----:B01----:R-:W-:Y:S01]  /*d2c0*/  ENDCOLLECTIVE ;  /* 0x000000000000791b */ /* 0x003fe20003800000 */
.L_x_3310:
[----:B------:R-:W-:Y:S01]  /*d2d0*/  MOV R13, R5 ;  /* 0x00000005000d7202 */ /* 0x000fe20000000f00 */
[----:B------:R-:W-:Y:S01]  /*d2e0*/  IMAD.MOV.U32 R12, RZ, RZ, 0x2 ;  /* 0x00000002ff0c7424 */ /* 0x000fe200078e00ff */
[----:B------:R-:W-:-:S13]  /*d2f0*/  @P0 LEA R2, P1, R22, R14, 0x1 ;  /* 0x0000000e16020211 */ /* 0x000fda00078208ff */
[----:B------:R-:W-:Y:S05]  /*d300*/  WARPSYNC.COLLECTIVE R15, `(.L_x_3311) ;  /* 0x000000000f087348 */ /* 0x000fea0003c00000 */
[----:B------:R0:W1:Y:S02]  /*d310*/  SHFL.IDX P6, R14, R13, R12, R11 ;  /* 0x0000000c0d0e7389 */ /* 0x00006400000c000b */
[----:B01----:R-:W-:Y:S01]  /*d320*/  ENDCOLLECTIVE ;  /* 0x000000000000791b */ /* 0x003fe20003800000 */
.L_x_3311:
[----:B------:R-:W-:-:S05]  /*d330*/  @P0 IMAD.X R3, RZ, RZ, R4, P1 ;  /* 0x000000ffff030224 */ /* 0x000fca00008e0604 */
[----:B------:R-:W-:Y:S01]  /*d340*/  @!PT LDS RZ, [RZ] ;  /* 0x00000000fffff984 */ /* 0x000fe20000000800 */
[----:B------:R-:W-:Y:S01]  /*d350*/  @!PT LDS RZ, [RZ] ;  /* 0x00000000fffff984 */ /* 0x000fe20000000800 */
[----:B------:R-:W-:Y:S01]  /*d360*/  @!PT LDS RZ, [RZ] ;  /* 0x00000000fffff984 */ /* 0x000fe20000000800 */
[----:B------:R0:W-:Y:S01]  /*d370*/  @P0 LDGSTS.E.BYPASS.LTC128B.128 [R9+0x22c00], desc[UR36][R2.64], !P2 ;  /* 0x22c0000002090fae */ /* 0x0001e2000d101d64 */
[----:B------:R-:W-:Y:S02]  /*d380*/  ISETP.GE.AND P0, PT, R18, 0x21, PT ;  /* 0x000000211200780c */ /* 0x000fe40003f06270 */
[----:B------:R-:W-:-:S11]  /*d390*/  MOV R13, R0 ;  /* 0x00000000000d7202 */ /* 0x000fd60000000f00 */
[----:B------:R-:W-:Y:S01]  /*d3a0*/  @P0 LEA R7, R30, UR43, 0x1 ;  /* 0x0000002b1e070c11 */ /* 0x000fe2000f8e08ff */
[----:B0-----:R-:W-:-:S07]  /*d3b0*/  IMAD.MOV.U32 R4, RZ, RZ, R14 ;  /* 0x000000ffff047224 */ /* 0x001fce00078e000e */
[----:B------:R-:W-:Y:S05]  /*d3c0*/  WARPSYNC.COLLECTIVE R15, `(.L_x_3312) ;  /* 0x000000000f087348 */ /* 0x000fea0003c00000 */
[----:B------:R0:W1:Y:S02]  /*d3d0*/  SHFL.IDX P6, R14, R13, R12, R11 ;  /* 0x0000000c0d0e7389 */ /* 0x00006400000c000b */
[----:B01----:R-:W-:Y:S01]  /*d3e0*/  ENDCOLLECTIVE ;  /* 0x000000000000791b */ /* 0x003fe20003800000 */
.L_x_3312:
[----:B------:R-:W-:Y:S01]  /*d3f0*/  IMAD.MOV.U32 R13, RZ, RZ, R5 ;  /* 0x000000ffff0d7224 */ /* 0x000fe200078e0005 */
[----:B------:R-:W-:Y:S02]  /*d400*/  MOV R12, 0x3 ;  /* 0x00000003000c7802 */ /* 0x000fe40000000f00 */
[----:B------:R-:W-:-:S13]  /*d410*/  @P0 LEA R2, P1, R22, R14, 0x1 ;  /* 0x0000000e16020211 */ /* 0x000fda00078208ff */
[----:B------:R-:W-:Y:S05]  /*d420*/  WARPSYNC.COLLECTIVE R15, `(.L_x_3313) ;  /* 0x000000000f087348 */ /* 0x000fea0003c00000 */
[----:B------:R0:W1:Y:S02]  /*d430*/  SHFL.IDX P6, R14, R13, R12, R11 ;  /* 0x0000000c0d0e7389 */ /* 0x00006400000c000b */
[----:B01----:R-:W-:Y:S01]  /*d440*/  ENDCOLLECTIVE ;  /* 0x000000000000791b */ /* 0x003fe20003800000 */
.L_x_3313:
[----:B------:R-:W-:-:S05]  /*d450*/  @P0 IMAD.X R3, RZ, RZ, R4, P1 ;  /* 0x000000ffff030224 */ /* 0x000fca00008e0604 */
[----:B------:R-:W-:Y:S01]  /*d460*/  @!PT LDS RZ, [RZ] ;  /* 0x00000000fffff984 */ /* 0x000fe20000000800 */
[----:B------:R-:W-:Y:S01]  /*d470*/  @!PT LDS RZ, [RZ] ;  /* 0x00000000fffff984 */ /* 0x000fe20000000800 */
[----:B------:R-:W-:Y:S01]  /*d480*/  @!PT LDS RZ, [RZ] ;  /* 0x00000000fffff984 */ /* 0x000fe20000000800 */
[----:B------:R0:W-:Y:S01]  /*d490*/  @P0 LDGSTS.E.BYPASS.LTC128B.128 [R7+0x23400], desc[UR36][R2.64], !P2 ;  /* 0x2340000002070fae */ /* 0x0001e2000d101d64 */
[----:B------:R-:W-:Y:S02]  /*d4a0*/  IMAD.MOV.U32 R13, RZ, RZ, R0 ;  /* 0x000000ffff0d7224 */ /* 0x000fe400078e0000 */
[----:B------:R-:W-:-:S07]  /*d4b0*/  IMAD.MOV.U32 R4, RZ, RZ, R14 ;  /* 0x000000ffff047224 */ /* 0x000fce00078e000e */
[----:B0-----:R-:W-:Y:S05]  /*d4c0*/  WARPSYNC.COLLECTIVE R15, `(.L_x_3314) ;  /* 0x000000000f087348 */ /* 0x001fea0003c00000 */
[----:B------:R1:W2:Y:S02]  /*d4d0*/  SHFL.IDX P6, R14, R13, R12, R11 ;  /* 0x0000000c0d0e7389 */ /* 0x0002a400000c000b */
[----:B012---:R-:W-:Y:S01]  /*d4e0*/  ENDCOLLECTIVE ;  /* 0x000000000000791b */ /* 0x007fe20003800000 */
.L_x_3314:
[----:B------:R-:W-:Y:S05]  /*d4f0*/  BRA `(.L_x_3315) ;  /* 0xffffffd400247947 */ /* 0x000fea000383ffff */
.L_x_3268:
[----:B------:R-:W-:Y:S01]  /*d500*/  MOV R13, R5 ;  /* 0x00000005000d7202 */ /* 0x000fe20000000f00 */
[----:B------:R-:W-:Y:S01]  /*d510*/  IMAD.MOV.U32 R12, RZ, RZ, RZ ;  /* 0x000000ffff0c7224 */ /* 0x000fe200078e00ff */
[----:B------:R-:W-:Y:S01]  /*d520*/  MOV R15, 0xffffffff ;  /* 0xffffffff000f7802 */ /* 0x000fe20000000f00 */
[----:B------:R-:W-:Y:S01]  /*d530*/  IMAD.MOV.U32 R11, RZ, RZ, 0x181f ;  /* 0x0000181fff0b7424 */ /* 0x000fe200078e00ff */
[----:B------:R-:W-:-:S07]  /*d540*/  LEA R35, R35, R36, 0x6 ;  /* 0x0000002423237211 */ /* 0x000fce00078e30ff */
[----:B------:R-:W-:Y:S05]  /*d550*/  WARPSYNC.COLLECTIVE R15, `(.L_x_3316) ;  /* 0x000000000f087348 */ /* 0x000fea0003c00000 */
[----:B------:R0:W1:Y:S02]  /*d560*/  SHFL.IDX P6, R14, R13, R12, R11 ;  /* 0x0000000c0d0e7389 */ /* 0x00006400000c000b */
[----:B01----:R-:W-:Y:S01]  /*d570*/  ENDCOLLECTIVE ;  /* 0x000000000000791b */ /* 0x003fe20003800000 */
.L_x_3316:
[----:B------:R-:W-:Y:S01]  /*d580*/  IADD3 R9, R35, 0x10, RZ ;  /* 0x0000001023097810 */ /* 0x000fe20007ffe0ff */
[----:B------:R-:W-:Y:S02]  /*d590*/  IMAD.MOV.U32 R13, RZ, RZ, R4 ;  /* 0x000000ffff0d7224 */ /* 0x000fe400078e0004 */
[----:B------:R-:W-:-:S07]  /*d5a0*/  IMAD.MOV.U32 R2, RZ, RZ, R14 ;  /* 0x000000ffff027224 */ /* 0x000fce00078e000e */
[----:B------:R-:W-:Y:S05]  /*d5b0*/  WARPSYNC.COLLECTIVE R15, `(.L_x_3317) ;  /* 0x000000000f087348 */ /* 0x000fea0003c00000 */
[----:B------:R0:W1:Y:S02]  /*d5c0*/  SHFL.IDX P6, R14, R13, R12, R11 ;  /* 0x0000000c0d0e7389 */ /* 0x00006400000c000b */
[----:B01----:R-:W-:Y:S01]  /*d5d0*/  ENDCOLLECTIVE ;  /* 0x000000000000791b */ /* 0x003fe20003800000 */
.L_x_3317:
[----:B------:R-:W-:Y:S02]  /*d5e0*/  ULDC UR4, c[0x0][0x288] ;  /* 0x0000a20000047ab9 */ /* 0x000fe40000000800 */
[----:B------:R-:W-:-:S05]  /*d5f0*/  IMAD R0, R0, UR4, RZ ;  /* 0x0000000400007c24 */ /* 0x000fca000f8e02ff */
[----:B------:R-:W-:Y:S01]  /*d600*/  ISETP.GE.AND P0, PT, R35, R0, PT ;  /* 0x000000002300720c */ /* 0x000fe20003f06270 */
[----:B------:R-:W-:Y:S02]  /*d610*/  IMAD.MOV.U32 R13, RZ, RZ, R5 ;  /* 0x000000ffff0d7224 */ /* 0x000fe400078e0005 */
[----:B------:R-:W-:-:S10]  /*d620*/  IMAD.MOV.U32 R12, RZ, RZ, 0x1 ;  /* 0x00000001ff0c7424 */ /* 0x000fd400078e00ff */
[----:B------:R-:W-:Y:S02]  /*d630*/  @!P0 LEA R7, R30, UR43, 0x1 ;  /* 0x0000002b1e078c11 */ /* 0x000fe4000f8e08ff */
[----:B------:R-:W-:-:S05]  /*d640*/  @!P0 LEA R14, P2, R22, R14, 0x1 ;  /* 0x0000000e160e8211 */ /* 0x000fca00078408ff */
[----:B------:R-:W-:Y:S02]  /*d650*/  @!P0 IMAD.X R3, RZ, RZ, R2, P2 ;  /* 0x000000ffff038224 */ /* 0x000fe400010e0602 */
[----:B------:R-:W-:-:S07]  /*d660*/  @!P0 IMAD.MOV.U32 R2, RZ, RZ, R14 ;  /* 0x000000ffff028224 */ /* 0x000fce00078e000e */
[----:B------:R-:W-:Y:S05]  /*d670*/  WARPSYNC.COLLECTIVE R15, `(.L_x_3318) ;  /* 0x000000000f087348 */ /* 0x000fea0003c00000 */
[----:B------:R0:W1:Y:S02]  /*d680*/  SHFL.IDX P6, R14, R13, R12, R11 ;  /* 0x0000000c0d0e7389 */ /* 0x00006400000c000b */
[----:B01----:R-:W-:Y:S01]  /*d690*/  ENDCOLLECTIVE ;  /* 0x000000000000791b */ /* 0x003fe20003800000 */
.L_x_3318:
[----:B------:R-:W-:Y:S01]  /*d6a0*/  @!PT LDS RZ, [RZ] ;  /* 0x00000000fffff984 */ /* 0x000fe20000000800 */
[----:B------:R-:W-:Y:S01]  /*d6b0*/  @!PT LDS RZ, [RZ] ;  /* 0x00000000fffff984 */ /* 0x000fe20000000800 */
[----:B------:R-:W-:Y:S01]  /*d6c0*/  @!PT LDS RZ, [RZ] ;  /* 0x00000000fffff984 */ /* 0x000fe20000000800 */
[----:B------:R0:W-:Y:S01]  /*d6d0*/  @!P0 LDGSTS.E.BYPASS.LTC128B.128 [R7+0x20400], desc[UR36][R2.64], !P1 ;  /* 0x2040000002078fae */ /* 0x0001e2000c901d64 */
[----:B------:R-:W-:Y:S01]  /*d6e0*/  ISETP.GE.AND P0, PT, R9, R0, PT ;  /* 0x000000000900720c */ /* 0x000fe20003f06270 */
[----:B------:R-:W-:Y:S01]  /*d6f0*/  IMAD.MOV.U32 R13, RZ, RZ, R4 ;  /* 0x000000ffff0d7224 */ /* 0x000fe200078e0004 */
[----:B0-----:R-:W-:-:S11]  /*d700*/  IADD3 R7, R35, 0x20, RZ ;  /* 0x0000002023077810 */ /* 0x001fd60007ffe0ff */
[----:B------:R-:W-:Y:S02]  /*d710*/  @!P0 LEA R9, R30, UR43, 0x1 ;  /* 0x0000002b1e098c11 */ /* 0x000fe4000f8e08ff */
[----:B------:R-:W-:-:S07]  /*d720*/  MOV R6, R14 ;  /* 0x0000000e00067202 */ /* 0x000fce0000000f00 */
[----:B------:R-:W-:Y:S05]  /*d730*/  WARPSYNC.COLLECTIVE R15, `(.L_x_3319) ;  /* 0x000000000f087348 */ /* 0x000fea0003c00000 */
[----:B------:R0:W1:Y:S02]  /*d740*/  SHFL.IDX P6, R14, R13, R12, R11 ;  /* 0x0000000c0d0e7389 */ /* 0x00006400000c000b */
[----:B01----:R-:W-:Y:S01]  /*d750*/  ENDCOLLECTIVE ;  /* 0x000000000000791b */ /* 0x003fe20003800000 */
.L_x_3319:
[----:B------:R-:W-:Y:S02]  /*d760*/  IMAD.MOV.U32 R13, RZ, RZ, R5 ;  /* 0x000000ffff0d7224 */ /* 0x000fe400078e0005 */
[----:B------:R-:W-:Y:S01]  /*d770*/  IMAD.MOV.U32 R12, RZ, RZ, 0x2 ;  /* 0x00000002ff0c7424 */ /* 0x000fe200078e00ff */
[----:B------:R-:W-:-:S13]  /*d780*/  @!P0 LEA R2, P2, R22, R14, 0x1 ;  /* 0x0000000e16028211 */ /* 0x000fda00078408ff */
[----:B------:R-:W-:Y:S05]  /*d790*/  WARPSYNC.COLLECTIVE R15, `(.L_x_3320) ;  /* 0x000000000f087348 */ /* 0x000fea0003c00000 */
[----:B------:R0:W1:Y:S02]  /*d7a0*/  SHFL.IDX P6, R14, R13, R12, R11 ;  /* 0x0000000c0d0e7389 */ /* 0x00006400000c000b */
[----:B01----:R-:W-:Y:S01]  /*d7b0*/  ENDCOLLECTIVE ;  /* 0x000000000000791b */ /* 0x003fe20003800000 */
.L_x_3320:
[----:B------:R-:W-:-:S05]  /*d7c0*/  @!P0 IMAD.X R3, RZ, RZ, R6, P2 ;  /* 0x000000ffff038224 */ /* 0x000fca00010e0606 */
[----:B------:R-:W-:Y:S01]  /*d7d0*/  @!PT LDS RZ, [RZ] ;  /* 0x00000000fffff984 */ /* 0x000fe20000000800 */
[----:B------:R-:W-:Y:S01]  /*d7e0*/  @!PT LDS RZ, [RZ] ;  /* 0x00000000fffff984 */ /* 0x000fe20000000800 */
[----:B------:R-:W-:Y:S01]  /*d7f0*/  @!PT LDS RZ, [RZ] ;  /* 0x00000000fffff984 */ /* 0x000fe20000000800 */
[----:B------:R0:W-:Y:S01]  /*d800*/  @!P0 LDGSTS.E.BYPASS.LTC128B.128 [R9+0x20c00], desc[UR36][R2.64], !P1 ;  /* 0x20c0000002098fae */ /* 0x0001e2000c901d64 */
[----:B------:R-:W-:Y:S01]  /*d810*/  ISETP.GE.AND P0, PT, R7, R0, PT ;  /* 0x000000000700720c */ /* 0x000fe20003f06270 */
[----:B------:R-:W-:-:S12]  /*d820*/  IMAD.MOV.U32 R13, RZ, RZ, R4 ;  /* 0x000000ffff0d7224 */ /* 0x000fd800078e0004 */
[----:B------:R-:W-:Y:S02]  /*d830*/  @!P0 LEA R7, R30, UR43, 0x1 ;  /* 0x0000002b1e078c11 */ /* 0x000fe4000f8e08ff */
[----:B0-----:R-:W-:-:S07]  /*d840*/  MOV R6, R14 ;  /* 0x0000000e00067202 */ /* 0x001fce0000000f00 */
[----:B------:R-:W-:Y:S05]  /*d850*/  WARPSYNC.COLLECTIVE R15, `(.L_x_3321) ;  /* 0x000000000f087348 */ /* 0x000fea0003c00000 */
[----:B------:R0:W1:Y:S02]  /*d860*/  SHFL.IDX P6, R14, R13, R12, R11 ;  /* 0x0000000c0d0e7389 */ /* 0x00006400000c000b */
[----:B01----:R-:W-:Y:S01]  /*d870*/  ENDCOLLECTIVE ;  /* 0x000000000000791b */ /* 0x003fe20003800000 */
.L_x_3321:
[----:B------:R-:W-:Y:S01]  /*d880*/  MOV R13, R5 ;  /* 0x00000005000d7202 */ /* 0x000fe20000000f00 */
[----:B------:R-:W-:Y:S01]  /*d890*/  IMAD.MOV.U32 R12, RZ, RZ, 0x3 ;  /* 0x00000003ff0c7424 */ /* 0x000fe200078e00ff */
[----:B------:R-:W-:-:S13]  /*d8a0*/  @!P0 LEA R2, P2, R22, R14, 0x1 ;  /* 0x0000000e16028211 */ /* 0x000fda00078408ff */
[----:B------:R-:W-:Y:S05]  /*d8b0*/  WARPSYNC.COLLECTIVE R15, `(.L_x_3322) ;  /* 0x000000000f087348 */ /* 0x000fea0003c00000 */
[----:B------:R0:W1:Y:S02]  /*d8c0*/  SHFL.IDX P6, R14, R13, R12, R11 ;  /* 0x0000000c0d0e7389 */ /* 0x00006400000c000b */
[----:B01----:R-:W-:Y:S01]  /*d8d0*/  ENDCOLLECTIVE ;  /* 0x000000000000791b */ /* 0x003fe20003800000 */
.L_x_3322:
[----:B------:R-:W-:-:S05]  /*d8e0*/  @!P0 IMAD.X R3, RZ, RZ, R6, P2 ;  /* 0x000000ffff038224 */ /* 0x000fca00010e0606 */
[----:B------:R-:W-:Y:S01]  /*d8f0*/  @!PT LDS RZ, [RZ] ;  /* 0x00000000fffff984 */ /* 0x000fe20000000800 */
[----:B------:R-:W-:Y:S01]  /*d900*/  @!PT LDS RZ, [RZ] ;  /* 0x00000000fffff984 */ /* 0x000fe20000000800 */
[----:B------:R-:W-:Y:S01]  /*d910*/  @!PT LDS RZ, [RZ] ;  /* 0x00000000fffff984 */ /* 0x000fe20000000800 */
[----:B------:R0:W-:Y:S01]  /*d920*/  @!P0 LDGSTS.E.BYPASS.LTC128B.128 [R7+0x21400], desc[UR36][R2.64], !P1 ;  /* 0x2140000002078fae */ /* 0x0001e2000c901d64 */
[----:B------:R-:W-:Y:S01]  /*d930*/  MOV R13, R4 ;  /* 0x00000004000d7202 */ /* 0x000fe20000000f00 */
[----:B------:R-:W-:-:S07]  /*d940*/  IMAD.MOV.U32 R6, RZ, RZ, R14 ;  /* 0x000000ffff067224 */ /* 0x000fce00078e000e */
[----:B0-----:R-:W-:Y:S05]  /*d950*/  WARPSYNC.COLLECTIVE R15, `(.L_x_3323) ;  /* 0x000000000f087348 */ /* 0x001fea0003c00000 */
[----:B------:R1:W2:Y:S02]  /*d960*/  SHFL.IDX P6, R14, R13, R12, R11 ;  /* 0x0000000c0d0e7389 */ /* 0x0002a400000c000b */
[----:B012---:R-:W-:Y:S01]  /*d970*/  ENDCOLLECTIVE ;  /* 0x000000000000791b */ /* 0x007fe20003800000 */
.L_x_3323:
[----:B------:R-:W-:Y:S05]  /*d980*/  BRA `(.L_x_3324) ;  /* 0xffffffd400c47947 */ /* 0x000fea000383ffff */
.L_x_3269:
[----:B0-----:R-:W-:-:S04]  /*d990*/  IMAD.U32 R3, RZ, RZ, UR43 ;  /* 0x0000002bff037e24 */ /* 0x001fc8000f8e00ff */
[----:B------:R0:W1:Y:S03]  /*d9a0*/  SYNCS.PHASECHK.TRANS64.TRYWAIT P0, [R3+URZ+0x28c20], R0 ;  /* 0x028c2000030075a7 */ /* 0x000066000800017f */
[----:B-1----:R-:W-:Y:S05]  /*d9b0*/  @!P0 NANOSLEEP.SYNCS 0x989680 ;  /* 0x009896800000895d */ /* 0x002fea0003900000 */
[----:B------:R-:W1:Y:S02]  /*d9c0*/  @!P0 SYNCS.PHASECHK.TRANS64 P0, [R3+URZ+0x28c20], R0 ;  /* 0x028c2000030085a7 */ /* 0x000e64000800007f */
[----:B-1----:R-:W-:Y:S05]  /*d9d0*/  @!P0 BRA `(.L_x_3269) ;  /* 0xfffffffc00ec8947 */ /* 0x002fea000383ffff */
[----:B------:R-:W-:Y:S05]  /*d9e0*/  BRA `(.L_x_3325) ;  /* 0xffffffd400f47947 */ /* 0x000fea000383ffff */
.L_x_3271:
[----:B0-----:R-:W-:-:S04]  /*d9f0*/  IMAD.U32 R3, RZ, RZ, UR43 ;  /* 0x0000002bff037e24 */ /* 0x001fc8000f8e00ff */
[----:B------:R0:W1:Y:S03]  /*da00*/  SYNCS.PHASECHK.TRANS64.TRYWAIT P0, [R3+URZ+0x28c60], R0 ;  /* 0x028c6000030075a7 */ /* 0x000066000800017f */
[----:B-1----:R-:W-:Y:S05]  /*da10*/  @!P0 NANOSLEEP.SYNCS 0x989680 ;  /* 0x009896800000895d */ /* 0x002fea0003900000 */
[----:B------:R-:W1:Y:S02]  /*da20*/  @!P0 SYNCS.PHASECHK.TRANS64 P0, [R3+URZ+0x28c60], R0 ;  /* 0x028c6000030085a7 */ /* 0x000e64000800007f */
[----:B-1----:R-:W-:Y:S05]  /*da30*/  @!P0 BRA `(.L_x_3271) ;  /* 0xfffffffc00ec8947 */ /* 0x002fea000383ffff */
[----:B------:R-:W-:Y:S05]  /*da40*/  BRA `(.L_x_3326) ;  /* 0xffffffd400f07947 */ /* 0x000fea000383ffff */
.L_x_3272:
        /* <DEDUP_REMOVED lines=8> */
.L_x_3328:
[----:B------:R-:W-:Y:S05]  /*dad0*/  BSYNC B0 ;  /* 0x0000000000007941 */ /* 0x000fea0003800000 */
.L_x_3327:
[----:B------:R-:W-:Y:S01]  /*dae0*/  IMAD.MOV.U32 R13, RZ, RZ, R0 ;  /* 0x000000ffff0d7224 */ /* 0x000fe200078e0000 */
[----:B------:R-:W-:Y:S01]  /*daf0*/  MOV R12, RZ ;  /* 0x000000ff000c7202 */ /* 0x000fe20000000f00 */
[----:B------:R-:W-:Y:S01]  /*db00*/  IMAD.MOV.U32 R11, RZ, RZ, 0x181f ;  /* 0x0000181fff0b7424 */ /* 0x000fe200078e00ff */
[----:B------:R-:W-:Y:S01]  /*db10*/  SHF.L.U32 R8, R22, 0x1, RZ ;  /* 0x0000000116087819 */ /* 0x000fe200000006ff */
[----:B------:R-:W-:Y:S01]  /*db20*/  IMAD.MOV.U32 R15, RZ, RZ, -0x1 ;  /* 0xffffffffff0f7424 */ /* 0x000fe200078e00ff */
[----:B------:R-:W-:Y:S01]  /*db30*/  LOP3.LUT R4, R17, 0x1, RZ, 0xc0, !PT ;  /* 0x0000000111047812 */ /* 0x000fe200078ec0ff */
[----:B------:R-:W-:Y:S01]  /*db40*/  IMAD.MOV.U32 R3, RZ, RZ, R14 ;  /* 0x000000ffff037224 */ /* 0x000fe200078e000e */
[----:B------:R-:W-:-:S07]  /*db50*/  LEA R7, R30, UR43, 0x1 ;  /* 0x0000002b1e077c11 */ /* 0x000fce000f8e08ff */
[----:B------:R-:W-:Y:S05]  /*db60*/  WARPSYNC.COLLECTIVE R15, `(.L_x_3329) ;  /* 0x000000000f087348 */ /* 0x000fea0003c00000 */
[----:B------:R0:W1:Y:S02]  /*db70*/  SHFL.IDX P6, R14, R13, R12, R11 ;  /* 0x0000000c0d0e7389 */ /* 0x00006400000c000b */
[----:B01----:R-:W-:Y:S01]  /*db80*/  ENDCOLLECTIVE ;  /* 0x000000000000791b */ /* 0x003fe20003800000 */
.L_x_3329:
[----:B------:R-:W-:Y:S02]  /*db90*/  ISETP.NE.U32.AND P1, PT, R4, 0x1, PT ;  /* 0x000000010400780c */ /* 0x000fe40003f25070 */
[C---:B------:R-:W-:Y:S02]  /*dba0*/  LOP3.LUT P5, RZ, R17.reuse, 0x2, RZ, 0xc0, !PT ;  /* 0x0000000211ff7812 */ /* 0x040fe400078ac0ff */
[C---:B------:R-:W-:Y:S02]  /*dbb0*/  LOP3.LUT P4, RZ, R17.reuse, 0x4, RZ, 0xc0, !PT ;  /* 0x0000000411ff7812 */ /* 0x040fe4000788c0ff */
[C---:B------:R-:W-:Y:S02]  /*dbc0*/  LOP3.LUT P3, RZ, R17.reuse, 0x8, RZ, 0xc0, !PT ;  /* 0x0000000811ff7812 */ /* 0x040fe4000786c0ff */
[----:B------:R-:W-:Y:S02]  /*dbd0*/  LOP3.LUT P2, RZ, R17, 0x10, RZ, 0xc0, !PT ;  /* 0x0000001011ff7812 */ /* 0x000fe4000784c0ff */
[----:B------:R-:W-:-:S02]  /*dbe0*/  LOP3.LUT R16, R16, 0xfffffeff, RZ, 0xc0, !PT ;  /* 0xfffffeff10107812 */ /* 0x000fc400078ec0ff */
[----:B------:R-:W-:Y:S01]  /*dbf0*/  PRMT R4, R17, 0x8880, RZ ;  /* 0x0000888011047816 */ /* 0x000fe200000000ff */
[----:B------:R-:W-:Y:S01]  /*dc00*/  IMAD.MOV.U32 R13, RZ, RZ, R6 ;  /* 0x000000ffff0d7224 */ /* 0x000fe200078e0006 */
[----:B------:R-:W-:Y:S02]  /*dc10*/  @P1 LOP3.LUT R16, R16, 0x100, RZ, 0xfc, !PT ;  /* 0x0000010010101812 */ /* 0x000fe400078efcff */
[----:B------:R-:W-:Y:S02]  /*dc20*/  MOV R12, 0x1 ;  /* 0x00000001000c7802 */ /* 0x000fe40000000f00 */
[----:B------:R-:W-:Y:S02]  /*dc30*/  LOP3.LUT R16, R16, 0xfffffdff, RZ, 0xc0, !PT ;  /* 0xfffffdff10107812 */ /* 0x000fe400078ec0ff */
[----:B------:R-:W-:-:S05]  /*dc40*/  IADD3 R2, P0, R14, R8, RZ ;  /* 0x000000080e027210 */ /* 0x000fca0007f1e0ff */
[----:B------:R-:W-:Y:S01]  /*dc50*/  IMAD.X R3, RZ, RZ, R3, P0 ;  /* 0x000000ffff037224 */ /* 0x000fe200000e0603 */
[----:B------:R-:W-:Y:S02]  /*dc60*/  ISETP.LT.OR P0, PT, R18, 0x1, P1 ;  /* 0x000000011200780c */ /* 0x000fe40000f01670 */
[----:B------:R-:W-:-:S11]  /*dc70*/  LOP3.LUT P1, RZ, R17, 0x20, RZ, 0xc0, !PT ;  /* 0x0000002011ff7812 */ /* 0x000fd6000782c0ff */
[----:B------:R-:W-:Y:S01]  /*dc80*/  @!PT LDS RZ, [RZ] ;  /* 0x00000000fffff984 */ /* 0x000fe20000000800 */
[----:B------:R-:W-:Y:S01]  /*dc90*/  @!PT LDS RZ, [RZ] ;  /* 0x00000000fffff984 */ /* 0x000fe20000000800 */
[----:B------:R-:W-:Y:S01]  /*dca0*/  @!PT LDS RZ, [RZ] ;  /* 0x00000000fffff984 */ /* 0x000fe20000000800 */
        /* <DEDUP_REMOVED lines=12> */
[----:B------:R-:W-:-:S13]  /*dd70*/  ISETP.LT.OR P6, PT, R18, 0x1, !P0 ;  /* 0x000000011200780c */ /* 0x000fda00047c1670 */
[----:B------:R0:W-:Y:S01]  /*dd80*/  LDGSTS.E.BYPASS.LTC128B.128 [R7+0xc400], desc[UR36][R2.64+0x300], !P6 ;  /* 0x0c40030002077fae */ /* 0x0001e2000f101d64 */
[----:B------:R-:W-:Y:S01]  /*dd90*/  ISETP.GT.AND P6, PT, R4, -0x1, PT ;  /* 0xffffffff0400780c */ /* 0x000fe20003fc4270 */
[----:B------:R-:W-:-:S12]  /*dda0*/  IMAD.MOV.U32 R4, RZ, RZ, RZ ;  /* 0x000000ffff047224 */ /* 0x000fd800078e00ff */
[----:B------:R-:W-:Y:S02]  /*ddb0*/  @P6 LOP3.LUT R16, R16, 0x200, RZ, 0xfc, !PT ;  /* 0x0000020010106812 */ /* 0x000fe400078efcff */
[----:B------:R-:W-:-:S13]  /*ddc0*/  ISETP.LT.OR P6, PT, R18, 0x1, P6 ;  /* 0x000000011200780c */ /* 0x000fda00037c1670 */
[----:B------:R0:W-:Y:S02]  /*ddd0*/  LDGSTS.E.BYPASS.LTC128B.128 [R7+0xe400], desc[UR36][R2.64+0x380], !P6 ;  /* 0x0e40038002077fae */ /* 0x0001e4000f101d64 */
[----:B0-----:R-:W-:Y:S05]  /*dde0*/  WARPSYNC.COLLECTIVE R15, `(.L_x_3330) ;  /* 0x000000000f087348 */ /* 0x001fea0003c00000 */
[----:B------:R1:W2:Y:S02]  /*ddf0*/  SHFL.IDX P6, R14, R13, R12, R11 ;  /* 0x0000000c0d0e7389 */ /* 0x0002a400000c000b */
[----:B012---:R-:W-:Y:S01]  /*de00*/  ENDCOLLECTIVE ;  /* 0x000000000000791b */ /* 0x007fe20003800000 */
.L_x_3330:
[----:B------:R-:W-:Y:S02]  /*de10*/  IMAD.MOV.U32 R13, RZ, RZ, R0 ;  /* 0x000000ffff0d7224 */ /* 0x000fe400078e0000 */
[----:B------:R-:W-:-:S07]  /*de20*/  IMAD.MOV.U32 R5, RZ, RZ, R14 ;  /* 0x000000ffff057224 */ /* 0x000fce00078e000e */
[----:B------:R-:W-:Y:S05]  /*de30*/  WARPSYNC.COLLECTIVE R15, `(.L_x_3331) ;  /* 0x000000000f087348 */ /* 0x000fea0003c00000 */
[----:B------:R0:W1:Y:S02]  /*de40*/  SHFL.IDX P6, R14, R13, R12, R11 ;  /* 0x0000000c0d0e7389 */ /* 0x00006400000c000b */
[----:B01----:R-:W-:Y:S01]  /*de50*/  ENDCOLLECTIVE ;  /* 0x000000000000791b */ /* 0x003fe20003800000 */
.L_x_3331:
[----:B------:R-:W-:Y:S02]  /*de60*/  IMAD.MOV.U32 R13, RZ, RZ, R6 ;  /* 0x000000ffff0d7224 */ /* 0x000fe400078e0006 */
[----:B------:R-:W-:Y:S01]  /*de70*/  IMAD.MOV.U32 R12, RZ, RZ, 0x2 ;  /* 0x00000002ff0c7424 */ /* 0x000fe200078e00ff */
[----:B------:R-:W-:-:S04]  /*de80*/  IADD3 R2, P6, R14, R8, RZ ;  /* 0x000000080e027210 */ /* 0x000fc80007fde0ff */
[----:B------:R-:W-:Y:S02]  /*de90*/  IADD3.X R3, RZ, R5, RZ, P6, !PT ;  /* 0x00000005ff037210 */ /* 0x000fe400037fe4ff */
[----:B------:R-:W-:-:S04]  /*dea0*/  LOP3.LUT P6, RZ, R16, 0x100, RZ, 0xc0, !PT ;  /* 0x0000010010ff7812 */ /* 0x000fc800078cc0ff */
[----:B------:R-:W-:-:S13]  /*deb0*/  ISETP.LT.OR P6, PT, R18, 0x11, P6 ;  /* 0x000000111200780c */ /* 0x000fda00037c1670 */
        /* <DEDUP_REMOVED lines=18> */
[----:B------:R0:W-:Y:S02]  /*dfe0*/  LDGSTS.E.BYPASS.LTC128B.128 [R7+0xec00], desc[UR36][R2.64+0x380], !P6 ;  /* 0x0ec0038002077fae */ /* 0x0001e4000f101d64 */
[----:B0-----:R-:W-:Y:S05]  /*dff0*/  WARPSYNC.COLLECTIVE R15, `(.L_x_3332) ;  /* 0x000000000f087348 */ /* 0x001fea0003c00000 */
[----:B------:R1:W2:Y:S02]  /*e000*/  SHFL.IDX P6, R14, R13, R12, R11 ;  /* 0x0000000c0d0e7389 */ /* 0x0002a400000c000b */
[----:B012---:R-:W-:Y:S01]  /*e010*/  ENDCOLLECTIVE ;  /* 0x000000000000791b */ /* 0x007fe20003800000 */
.L_x_3332:
[----:B------:R-:W-:Y:S01]  /*e020*/  IMAD.MOV.U32 R13, RZ, RZ, R0 ;  /* 0x000000ffff0d7224 */ /* 0x000fe200078e0000 */
[----:B------:R-:W-:-:S07]  /*e030*/  MOV R9, R14 ;  /* 0x0000000e00097202 */ /* 0x000fce0000000f00 */
[----:B------:R-:W-:Y:S05]  /*e040*/  WARPSYNC.COLLECTIVE R15, `(.L_x_3333) ;  /* 0x000000000f087348 */ /* 0x000fea0003c00000 */
[----:B------:R0:W1:Y:S02]  /*e050*/  SHFL.IDX P6, R14, R13, R12, R11 ;  /* 0x0000000c0d0e7389 */ /* 0x00006400000c000b */
[----:B01----:R-:W-:Y:S01]  /*e060*/  ENDCOLLECTIVE ;  /* 0x000000000000791b */ /* 0x003fe20003800000 */
.L_x_3333:
[----:B------:R-:W-:Y:S01]  /*e070*/  MOV R13, R6 ;  /* 0x00000006000d7202 */ /* 0x000fe20000000f00 */
[----:B------:R-:W-:Y:S01]  /*e080*/  IMAD.MOV.U32 R12, RZ, RZ, 0x3 ;  /* 0x00000003ff0c7424 */ /* 0x000fe200078e00ff */
[----:B------:R-:W-:-:S05]  /*e090*/  IADD3 R2, P6, R14, R8, RZ ;  /* 0x000000080e027210 */ /* 0x000fca0007fde0ff */
[----:B------:R-:W-:Y:S01]  /*e0a0*/  IMAD.X R3, RZ, RZ, R9, P6 ;  /* 0x000000ffff037224 */ /* 0x000fe200030e0609 */
        /* <DEDUP_REMOVED lines=24> */
.L_x_3334:
[----:B------:R-:W-:Y:S01]  /*e230*/  MOV R13, R0 ;  /* 0x00000000000d7202 */ /* 0x000fe20000000f00 */
[----:B------:R-:W-:-:S07]  /*e240*/  IMAD.MOV.U32 R6, RZ, RZ, R14 ;  /* 0x000000ffff067224 */ /* 0x000fce00078e000e */
[----:B------:R-:W-:Y:S05]  /*e250*/  WARPSYNC.COLLECTIVE R15, `(.L_x_3335) ;  /* 0x000000000f087348 */ /* 0x000fea0003c00000 */
[----:B------:R0:W1:Y:S02]  /*e260*/  SHFL.IDX P6, R14, R13, R12, R11 ;  /* 0x0000000c0d0e7389 */ /* 0x00006400000c000b */
[----:B01----:R-:W-:Y:S01]  /*e270*/  ENDCOLLECTIVE ;  /* 0x000000000000791b */ /* 0x003fe20003800000 */
.L_x_3335:
[----:B------:R-:W-:Y:S05]  /*e280*/  BRA `(.L_x_3336) ;  /* 0xffffffd400847947 */ /* 0x000fea000383ffff */
.L_x_3279:
[----:B-1----:R1:W2:Y:S02]  /*e290*/  SYNCS.PHASECHK.TRANS64.TRYWAIT P0, [R10+URZ+0x28c40], R20 ;  /* 0x028c40140a0075a7 */ /* 0x0022a4000800017f */
[----:B--2---:R-:W-:Y:S05]  /*e2a0*/  @!P0 NANOSLEEP.SYNCS 0x989680 ;  /* 0x009896800000895d */ /* 0x004fea0003900000 */
[----:B------:R-:W2:Y:S02]  /*e2b0*/  @!P0 SYNCS.PHASECHK.TRANS64 P0, [R10+URZ+0x28c40], R20 ;  /* 0x028c40140a0085a7 */ /* 0x000ea4000800007f */
[----:B--2---:R-:W-:Y:S05]  /*e2c0*/  @!P0 BRA `(.L_x_3279) ;  /* 0xfffffffc00f08947 */ /* 0x004fea000383ffff */
[----:B------:R-:W-:Y:S05]  /*e2d0*/  BRA `(.L_x_3337) ;  /* 0xffffffd800bc7947 */ /* 0x000fea000383ffff */
.L_x_3280:
        /* <DEDUP_REMOVED lines=8> */
.L_x_3339:
[----:B------:R-:W-:Y:S05]  /*e360*/  BSYNC B1 ;  /* 0x0000000000017941 */ /* 0x000fea0003800000 */
.L_x_3338:
        /* <DEDUP_REMOVED lines=9> */
.L_x_3340:
[----:B------:R-:W-:Y:S01]  /*e400*/  MOV R13, R29 ;  /* 0x0000001d000d7202 */ /* 0x000fe20000000f00 */
[----:B------:R-:W-:Y:S01]  /*e410*/  IMAD.MOV.U32 R12, RZ, RZ, 0x1 ;  /* 0x00000001ff0c7424 */ /* 0x000fe200078e00ff */
[----:B------:R-:W-:-:S13]  /*e420*/  IADD3 R2, P0, R14, R8, RZ ;  /* 0x000000080e027210 */ /* 0x000fda0007f1e0ff */
[----:B------:R-:W-:Y:S05]  /*e430*/  WARPSYNC.COLLECTIVE R15, `(.L_x_3341) ;  /* 0x000000000f087348 */ /* 0x000fea0003c00000 */
[----:B------:R0:W1:Y:S02]  /*e440*/  SHFL.IDX P6, R14, R13, R12, R11 ;  /* 0x0000000c0d0e7389 */ /* 0x00006400000c000b */
[----:B01----:R-:W-:Y:S01]  /*e450*/  ENDCOLLECTIVE ;  /* 0x000000000000791b */ /* 0x003fe20003800000 */
.L_x_3341:
[----:B------:R-:W-:-:S05]  /*e460*/  IMAD.X R3, RZ, RZ, R3, P0 ;  /* 0x000000ffff037224 */ /* 0x000fca00000e0603 */
[----:B------:R-:W-:Y:S01]  /*e470*/  @!PT LDS RZ, [RZ] ;  /* 0x00000000fffff984 */ /* 0x000fe20000000800 */
[----:B------:R-:W-:Y:S01]  /*e480*/  @!PT LDS RZ, [RZ] ;  /* 0x00000000fffff984 */ /* 0x000fe20000000800 */
[----:B------:R-:W-:Y:S01]  /*e490*/  @!PT LDS RZ, [RZ] ;  /* 0x00000000fffff984 */ /* 0x000fe20000000800 */
[----:B------:R0:W-:Y:S01]  /*e4a0*/  LDGSTS.E.BYPASS.LTC128B.128 [R27+0x22400], desc[UR36][R2.64], !P1 ;  /* 0x22400000021b7fae */ /* 0x0001e2000c901d64 */
[----:B------:R-:W-:Y:S01]  /*e4b0*/  MOV R13, R26 ;  /* 0x0000001a000d7202 */ /* 0x000fe20000000f00 */
[----:B0-----:R-:W-:-:S07]  /*e4c0*/  IMAD.MOV.U32 R3, RZ, RZ, R14 ;  /* 0x000000ffff037224 */ /* 0x001fce00078e000e */
[----:B------:R-:W-:Y:S05]  /*e4d0*/  WARPSYNC.COLLECTIVE R15, `(.L_x_3342) ;  /* 0x000000000f087348 */ /* 0x000fea0003c00000 */
[----:B------:R0:W1:Y:S02]  /*e4e0*/  SHFL.IDX P6, R14, R13, R12, R11 ;  /* 0x0000000c0d0e7389 */ /* 0x00006400000c000b */
[----:B01----:R-:W-:Y:S01]  /*e4f0*/  ENDCOLLECTIVE ;  /* 0x000000000000791b */ /* 0x003fe20003800000 */
.L_x_3342:
[----:B------:R-:W-:Y:S01]  /*e500*/  IMAD.MOV.U32 R13, RZ, RZ, R29 ;  /* 0x000000ffff0d7224 */ /* 0x000fe200078e001d */
[----:B------:R-:W-:Y:S02]  /*e510*/  MOV R12, 0x2 ;  /* 0x00000002000c7802 */ /* 0x000fe40000000f00 */
[----:B------:R-:W-:-:S13]  /*e520*/  IADD3 R2, P0, R14, R8, RZ ;  /* 0x000000080e027210 */ /* 0x000fda0007f1e0ff */
[----:B------:R-:W-:Y:S05]  /*e530*/  WARPSYNC.COLLECTIVE R15, `(.L_x_3343) ;  /* 0x000000000f087348 */ /* 0x000fea0003c00000 */
[----:B------:R0:W1:Y:S02]  /*e540*/  SHFL.IDX P6, R14, R13, R12, R11 ;  /* 0x0000000c0d0e7389 */ /* 0x00006400000c000b */
[----:B01----:R-:W-:Y:S01]  /*e550*/  ENDCOLLECTIVE ;  /* 0x000000000000791b */ /* 0x003fe20003800000 */
.L_x_3343:
[----:B------:R-:W-:-:S05]  /*e560*/  IMAD.X R3, RZ, RZ, R3, P0 ;  /* 0x000000ffff037224 */ /* 0x000fca00000e0603 */
[----:B------:R-:W-:Y:S01]  /*e570*/  @!PT LDS RZ, [RZ] ;  /* 0x00000000fffff984 */ /* 0x000fe20000000800 */
[----:B------:R-:W-:Y:S01]  /*e580*/  @!PT LDS RZ, [RZ] ;  /* 0x00000000fffff984 */ /* 0x000fe20000000800 */
[----:B------:R-:W-:Y:S01]  /*e590*/  @!PT LDS RZ, [RZ] ;  /* 0x00000000fffff984 */ /* 0x000fe20000000800 */
[----:B------:R0:W-:Y:S01]  /*e5a0*/  LDGSTS.E.BYPASS.LTC128B.128 [R27+0x22c00], desc[UR36][R2.64], !P1 ;  /* 0x22c00000021b7fae */ /* 0x0001e2000c901d64 */
[----:B------:R-:W-:Y:S02]  /*e5b0*/  IMAD.MOV.U32 R13, RZ, RZ, R26 ;  /* 0x000000ffff0d7224 */ /* 0x000fe400078e001a */
[----:B0-----:R-:W-:-:S07]  /*e5c0*/  IMAD.MOV.U32 R3, RZ, RZ, R14 ;  /* 0x000000ffff037224 */ /* 0x001fce00078e000e */
[----:B------:R-:W-:Y:S05]  /*e5d0*/  WARPSYNC.COLLECTIVE R15, `(.L_x_3344) ;  /* 0x000000000f087348 */ /* 0x000fea0003c00000 */
[----:B------:R0:W1:Y:S02]  /*e5e0*/  SHFL.IDX P6, R14, R13, R12, R11 ;  /* 0x0000000c0d0e7389 */ /* 0x00006400000c000b */
[----:B01----:R-:W-:Y:S01]  /*e5f0*/  ENDCOLLECTIVE ;  /* 0x000000000000791b */ /* 0x003fe20003800000 */
.L_x_3344:
[----:B------:R-:W-:Y:S02]  /*e600*/  IMAD.MOV.U32 R13, RZ, RZ, R29 ;  /* 0x000000ffff0d7224 */ /* 0x000fe400078e001d */
[----:B------:R-:W-:Y:S01]  /*e610*/  IMAD.MOV.U32 R12, RZ, RZ, 0x3 ;  /* 0x00000003ff0c7424 */ /* 0x000fe200078e00ff */
[----:B------:R-:W-:-:S13]  /*e620*/  IADD3 R2, P0, R14, R8, RZ ;  /* 0x000000080e027210 */ /* 0x000fda0007f1e0ff */
[----:B------:R-:W-:Y:S05]  /*e630*/  WARPSYNC.COLLECTIVE R15, `(.L_x_3345) ;  /* 0x000000000f087348 */ /* 0x000fea0003c00000 */
[----:B------:R0:W1:Y:S02]  /*e640*/  SHFL.IDX P6, R14, R13, R12, R11 ;  /* 0x0000000c0d0e7389 */ /* 0x00006400000c000b */
[----:B01----:R-:W-:Y:S01]  /*e650*/  ENDCOLLECTIVE ;  /* 0x000000000000791b */ /* 0x003fe20003800000 */
.L_x_3345:
[----:B------:R-:W-:-:S05]  /*e660*/  IADD3.X R3, RZ, R3, RZ, P0, !PT ;  /* 0x00000003ff037210 */ /* 0x000fca00007fe4ff */
[----:B------:R-:W-:Y:S01]  /*e670*/  @!PT LDS RZ, [RZ] ;  /* 0x00000000fffff984 */ /* 0x000fe20000000800 */
[----:B------:R-:W-:Y:S01]  /*e680*/  @!PT LDS RZ, [RZ] ;  /* 0x00000000fffff984 */ /* 0x000fe20000000800 */
[----:B------:R-:W-:Y:S01]  /*e690*/  @!PT LDS RZ, [RZ] ;  /* 0x00000000fffff984 */ /* 0x000fe20000000800 */
[----:B------:R0:W-:Y:S01]  /*e6a0*/  LDGSTS.E.BYPASS.LTC128B.128 [R27+0x23400], desc[UR36][R2.64], !P1 ;  /* 0x23400000021b7fae */ /* 0x0001e2000c901d64 */
[----:B------:R-:W-:Y:S01]  /*e6b0*/  IMAD.MOV.U32 R13, RZ, RZ, R26 ;  /* 0x000000ffff0d7224 */ /* 0x000fe200078e001a */
[----:B------:R-:W-:-:S07]  /*e6c0*/  MOV R34, R14 ;  /* 0x0000000e00227202 */ /* 0x000fce0000000f00 */
[----:B0-----:R-:W-:Y:S05]  /*e6d0*/  WARPSYNC.COLLECTIVE R15, `(.L_x_3346) ;  /* 0x000000000f087348 */ /* 0x001fea0003c00000 */
[----:B------:R1:W2:Y:S02]  /*e6e0*/  SHFL.IDX P6, R14, R13, R12, R11 ;  /* 0x0000000c0d0e7389 */ /* 0x0002a400000c000b */
[----:B012---:R-:W-:Y:S01]  /*e6f0*/  ENDCOLLECTIVE ;  /* 0x000000000000791b */ /* 0x007fe20003800000 */
.L_x_3346:
[----:B------:R-:W-:Y:S05]  /*e700*/  BRA `(.L_x_3347) ;  /* 0xffffffd800707947 */ /* 0x000fea000383ffff */
.L_x_3285:
[----:B---3--:R3:W4:Y:S02]  /*e710*/  SYNCS.PHASECHK.TRANS64.TRYWAIT P0, [R10+URZ+0x28c60], R20 ;  /* 0x028c60140a0075a7 */ /* 0x008724000800017f */
[----:B----4-:R-:W-:Y:S05]  /*e720*/  @!P0 NANOSLEEP.SYNCS 0x989680 ;  /* 0x009896800000895d */ /* 0x010fea0003900000 */
[----:B------:R-:W4:Y:S02]  /*e730*/  @!P0 SYNCS.PHASECHK.TRANS64 P0, [R10+URZ+0x28c60], R20 ;  /* 0x028c60140a0085a7 */ /* 0x000f24000800007f */
[----:B----4-:R-:W-:Y:S05]  /*e740*/  @!P0 BRA `(.L_x_3285) ;  /* 0xfffffffc00f08947 */ /* 0x010fea000383ffff */
[----:B------:R-:W-:Y:S05]  /*e750*/  BRA `(.L_x_3348) ;  /* 0xffffffd800bc7947 */ /* 0x000fea000383ffff */
.L_x_3286:
[----:B------:R-:W-:Y:S01]  /*e760*/  BSSY B1, `(.L_x_3349) ;  /* 0x0000008000017945 */ /* 0x000fe20003800000 */
[----:B------:R-:W-:Y:S01]  /*e770*/  IMAD.MOV.U32 R13, RZ, RZ, R19 ;  /* 0x000000ffff0d7224 */ /* 0x000fe200078e0013 */
[----:B------:R-:W-:Y:S01]  /*e780*/  MOV R12, RZ ;  /* 0x000000ff000c7202 */ /* 0x000fe20000000f00 */
[----:B------:R-:W-:Y:S02]  /*e790*/  IMAD.MOV.U32 R11, RZ, RZ, 0x181f ;  /* 0x0000181fff0b7424 */ /* 0x000fe400078e00ff */
[----:B------:R-:W-:-:S07]  /*e7a0*/  IMAD.MOV.U32 R15, RZ, RZ, -0x1 ;  /* 0xffffffffff0f7424 */ /* 0x000fce00078e00ff */
[----:B-123--:R-:W-:Y:S05]  /*e7b0*/  WARPSYNC.COLLECTIVE R15, `(.L_x_3350) ;  /* 0x000000000f087348 */ /* 0x00efea0003c00000 */
[----:B------:R0:W4:Y:S02]  /*e7c0*/  SHFL.IDX P6, R14, R13, R12, R11 ;  /* 0x0000000c0d0e7389 */ /* 0x00012400000c000b */
[----:B01234-:R-:W-:Y:S01]  /*e7d0*/  ENDCOLLECTIVE ;  /* 0x000000000000791b */ /* 0x01ffe20003800000 */
.L_x_3350:
[----:B------:R-:W-:Y:S05]  /*e7e0*/  BSYNC B1 ;  /* 0x0000000000017941 */ /* 0x000fea0003800000 */
.L_x_3349:
[----:B------:R-:W-:Y:S01]  /*e7f0*/  IMAD.MOV.U32 R13, RZ, RZ, R18 ;  /* 0x000000ffff0d7224 */ /* 0x000fe200078e0012 */
[----:B------:R-:W-:Y:S01]  /*e800*/  MOV R11, 0x181f ;  /* 0x0000181f000b7802 */ /* 0x000fe20000000f00 */
[----:B------:R-:W-:Y:S01]  /*e810*/  IMAD.MOV.U32 R12, RZ, RZ, RZ ;  /* 0x000000ffff0c7224 */ /* 0x000fe200078e00ff */
[----:B------:R-:W-:Y:S01]  /*e820*/  MOV R3, R14 ;  /* 0x0000000e00037202 */ /* 0x000fe20000000f00 */
[----:B------:R-:W-:Y:S01]  /*e830*/  IMAD.MOV.U32 R15, RZ, RZ, -0x1 ;  /* 0xffffffffff0f7424 */ /* 0x000fe200078e00ff */
[----:B------:R-:W-:Y:S02]  /*e840*/  LEA R17, R17, UR43, 0x1 ;  /* 0x0000002b11117c11 */ /* 0x000fe4000f8e08ff */
[----:B------:R-:W-:-:S13]  /*e850*/  LOP3.LUT P2, RZ, R16, 0x20, RZ, 0xc0, !PT ;  /* 0x0000002010ff7812 */ /* 0x000fda000784c0ff */
[----:B------:R-:W-:Y:S05]  /*e860*/  WARPSYNC.COLLECTIVE R15, `(.L_x_3351) ;  /* 0x000000000f087348 */ /* 0x000fea0003c00000 */
[----:B------:R0:W1:Y:S02]  /*e870*/  SHFL.IDX P6, R14, R13, R12, R11 ;  /* 0x0000000c0d0e7389 */ /* 0x00006400000c000b */
[----:B01----:R-:W-:Y:S01]  /*e880*/  ENDCOLLECTIVE ;  /* 0x000000000000791b */ /* 0x003fe20003800000 */
.L_x_3351:
[C---:B------:R-:W-:Y:S02]  /*e890*/  LOP3.LUT P1, RZ, R16.reuse, 0x10, RZ, 0xc0, !PT ;  /* 0x0000001010ff7812 */ /* 0x040fe4000782c0ff */
[----:B------:R-:W-:Y:S02]  /*e8a0*/  P2R R4, PR, RZ, 0x20 ;  /* 0x00000020ff047803 */ /* 0x000fe40000000000 */
[----:B------:R-:W-:Y:S01]  /*e8b0*/  MOV R13, R19 ;  /* 0x00000013000d7202 */ /* 0x000fe20000000f00 */
[----:B------:R-:W-:Y:S01]  /*e8c0*/  IMAD.MOV.U32 R12, RZ, RZ, 0x1 ;  /* 0x00000001ff0c7424 */ /* 0x000fe200078e00ff */
[----:B------:R-:W-:Y:S02]  /*e8d0*/  LOP3.LUT P6, RZ, R16, 0x40, RZ, 0xc0, !PT ;  /* 0x0000004010ff7812 */ /* 0x000fe400078cc0ff */
[----:B------:R-:W-:-:S05]  /*e8e0*/  IADD3 R2, P0, R14, R8, RZ ;  /* 0x000000080e027210 */ /* 0x000fca0007f1e0ff */
[----:B------:R-:W-:Y:S01]  /*e8f0*/  IMAD.X R3, RZ, RZ, R3, P0 ;  /* 0x000000ffff037224 */ /* 0x000fe200000e0603 */
[----:B------:R-:W-:-:S05]  /*e900*/  ISETP.NE.U32.AND P0, PT, R28, RZ, PT ;  /* 0x000000ff1c00720c */ /* 0x000fca0003f05070 */
[----:B------:R-:W-:Y:S01]  /*e910*/  @!PT LDS RZ, [RZ] ;  /* 0x00000000fffff984 */ /* 0x000fe20000000800 */
[----:B------:R-:W-:Y:S01]  /*e920*/  @!PT LDS RZ, [RZ] ;  /* 0x00000000fffff984 */ /* 0x000fe20000000800 */
[----:B------:R-:W-:Y:S01]  /*e930*/  @!PT LDS RZ, [RZ] ;  /* 0x00000000fffff984 */ /* 0x000fe20000000800 */
[----:B------:R0:W-:Y:S08]  /*e940*/  LDGSTS.E.BYPASS.LTC128B.128 [R17+0x400], desc[UR36][R2.64], !P6 ;  /* 0x0040000002117fae */ /* 0x0001f0000f101d64 */
[----:B0-----:R-:W-:Y:S05]  /*e950*/  WARPSYNC.COLLECTIVE R15, `(.L_x_3352) ;  /* 0x000000000f087348 */ /* 0x001fea0003c00000 */
[----:B------:R1:W2:Y:S02]  /*e960*/  SHFL.IDX P6, R14, R13, R12, R11 ;  /* 0x0000000c0d0e7389 */ /* 0x0002a400000c000b */
[----:B012---:R-:W-:Y:S01]  /*e970*/  ENDCOLLECTIVE ;  /* 0x000000000000791b */ /* 0x007fe20003800000 */
.L_x_3352:
[----:B------:R-:W-:Y:S01]  /*e980*/  @!PT LDS RZ, [RZ] ;  /* 0x00000000fffff984 */ /* 0x000fe20000000800 */
[----:B------:R-:W-:Y:S01]  /*e990*/  @!PT LDS RZ, [RZ] ;  /* 0x00000000fffff984 */ /* 0x000fe20000000800 */
[----:B------:R-:W-:Y:S01]  /*e9a0*/  @!PT LDS RZ, [RZ] ;  /* 0x00000000fffff984 */ /* 0x000fe20000000800 */
[----:B------:R0:W-:Y:S04]  /*e9b0*/  LDGSTS.E.BYPASS.LTC128B.128 [R17+0x2400], desc[UR36][R2.64+0x80], !P2 ;  /* 0x0240008002117fae */ /* 0x0001e8000d101d64 */
[----:B------:R0:W-:Y:S01]  /*e9c0*/  LDGSTS.E.BYPASS.LTC128B.128 [R17+0x4400], desc[UR36][R2.64+0x100], !P1 ;  /* 0x0440010002117fae */ /* 0x0001e2000c901d64 */
[----:B------:R-:W-:-:S03]  /*e9d0*/  ISETP.NE.U32.AND P1, PT, R25, RZ, PT ;  /* 0x000000ff1900720c */ /* 0x000fc60003f25070 */
[----:B------:R0:W-:Y:S01]  /*e9e0*/  LDGSTS.E.BYPASS.LTC128B.128 [R17+0x6400], desc[UR36][R2.64+0x180], !P5 ;  /* 0x0640018002117fae */ /* 0x0001e2000e901d64 */
[----:B------:R-:W-:Y:S02]  /*e9f0*/  LOP3.LUT P5, RZ, R16, 0x40, RZ, 0xc0, !PT ;  /* 0x0000004010ff7812 */ /* 0x000fe400078ac0ff */
[----:B------:R-:W-:Y:S01]  /*ea00*/  MOV R13, R18 ;  /* 0x00000012000d7202 */ /* 0x000fe20000000f00 */
[----:B------:R0:W-:Y:S04]  /*ea10*/  LDGSTS.E.BYPASS.LTC128B.128 [R17+0x8400], desc[UR36][R2.64+0x200], !P4 ;  /* 0x0840020002117fae */ /* 0x0001e8000e101d64 */
[----:B------:R0:W-:Y:S01]  /*ea20*/  LDGSTS.E.BYPASS.LTC128B.128 [R17+0xa400], desc[UR36][R2.64+0x280], !P3 ;  /* 0x0a40028002117fae */ /* 0x0001e2000d901d64 */
[----:B------:R-:W-:-:S03]  /*ea30*/  IMAD.MOV.U32 R5, RZ, RZ, R14 ;  /* 0x000000ffff057224 */ /* 0x000fc600078e000e */
[----:B------:R0:W-:Y:S04]  /*ea40*/  LDGSTS.E.BYPASS.LTC128B.128 [R17+0xc400], desc[UR36][R2.64+0x300], P0 ;  /* 0x0c40030002117fae */ /* 0x0001e80008101d64 */
[----:B0-----:R-:W-:Y:S05]  /*ea50*/  WARPSYNC.COLLECTIVE R15, `(.L_x_3353) ;  /* 0x000000000f087348 */ /* 0x001fea0003c00000 */
[----:B------:R1:W2:Y:S02]  /*ea60*/  SHFL.IDX P6, R14, R13, R12, R11 ;  /* 0x0000000c0d0e7389 */ /* 0x0002a400000c000b */
[----:B012---:R-:W-:Y:S01]  /*ea70*/  ENDCOLLECTIVE ;  /* 0x000000000000791b */ /* 0x007fe20003800000 */
.L_x_3353:
[----:B------:R-:W-:Y:S01]  /*ea80*/  @!PT LDS RZ, [RZ] ;  /* 0x00000000fffff984 */ /* 0x000fe20000000800 */
[----:B------:R-:W-:Y:S01]  /*ea90*/  @!PT LDS RZ, [RZ] ;  /* 0x00000000fffff984 */ /* 0x000fe20000000800 */
[----:B------:R-:W-:Y:S01]  /*eaa0*/  @!PT LDS RZ, [RZ] ;  /* 0x00000000fffff984 */ /* 0x000fe20000000800 */
[----:B------:R0:W-:Y:S01]  /*eab0*/  LDGSTS.E.BYPASS.LTC128B.128 [R17+0xe400], desc[UR36][R2.64+0x380], P1 ;  /* 0x0e40038002117fae */ /* 0x0001e20008901d64 */
[----:B------:R-:W-:Y:S01]  /*eac0*/  IMAD.MOV.U32 R13, RZ, RZ, R19 ;  /* 0x000000ffff0d7224 */ /* 0x000fe200078e0013 */
[----:B------:R-:W-:Y:S02]  /*ead0*/  MOV R12, 0x2 ;  /* 0x00000002000c7802 */ /* 0x000fe40000000f00 */
[----:B0-----:R-:W-:Y:S02]  /*eae0*/  IADD3 R2, P2, R14, R8, RZ ;  /* 0x000000080e027210 */ /* 0x001fe40007f5e0ff */
[----:B------:R-:W-:-:S03]  /*eaf0*/  LOP3.LUT P6, RZ, R16, 0x10, RZ, 0xc0, !PT ;  /* 0x0000001010ff7812 */ /* 0x000fc600078cc0ff */
[----:B------:R-:W-:Y:S01]  /*eb00*/  IMAD.X R3, RZ, RZ, R5, P2 ;  /* 0x000000ffff037224 */ /* 0x000fe200010e0605 */
[----:B------:R-:W-:-:S04]  /*eb10*/  LOP3.LUT P2, RZ, R16, 0x20, RZ, 0xc0, !PT ;  /* 0x0000002010ff7812 */ /* 0x000fc8000784c0ff */
[----:B------:R0:W-:Y:S01]  /*eb20*/  LDGSTS.E.BYPASS.LTC128B.128 [R17+0xc00], desc[UR36][R2.64], !P5 ;  /* 0x00c0000002117fae */ /* 0x0001e2000e901d64 */
[----:B------:R-:W-:-:S04]  /*eb30*/  ISETP.NE.AND P5, PT, R4, RZ, PT ;  /* 0x000000ff0400720c */ /* 0x000fc80003fa5270 */
[----:B------:R-:W-:-:S04]  /*eb40*/  P2R R4, PR, RZ, 0x20 ;  /* 0x00000020ff047803 */ /* 0x000fc80000000000 */
[----:B------:R0:W-:Y:S04]  /*eb50*/  LDGSTS.E.BYPASS.LTC128B.128 [R17+0x2c00], desc[UR36][R2.64+0x80], !P2 ;  /* 0x02c0008002117fae */ /* 0x0001e8000d101d64 */
[----:B------:R0:W-:Y:S02]  /*eb60*/  LDGSTS.E.BYPASS.LTC128B.128 [R17+0x4c00], desc[UR36][R2.64+0x100], !P6 ;  /* 0x04c0010002117fae */ /* 0x0001e4000f101d64 */
[----:B0-----:R-:W-:Y:S05]  /*eb70*/  WARPSYNC.COLLECTIVE R15, `(.L_x_3354) ;  /* 0x000000000f087348 */ /* 0x001fea0003c00000 */
[----:B------:R1:W2:Y:S02]  /*eb80*/  SHFL.IDX P6, R14, R13, R12, R11 ;  /* 0x0000000c0d0e7389 */ /* 0x0002a400000c000b */
[----:B012---:R-:W-:Y:S01]  /*eb90*/  ENDCOLLECTIVE ;  /* 0x000000000000791b */ /* 0x007fe20003800000 */
.L_x_3354:
[----:B------:R-:W-:Y:S01]  /*eba0*/  @!PT LDS RZ, [RZ] ;  /* 0x00000000fffff984 */ /* 0x000fe20000000800 */
[----:B------:R-:W-:Y:S01]  /*ebb0*/  @!PT LDS RZ, [RZ] ;  /* 0x00000000fffff984 */ /* 0x000fe20000000800 */
[----:B------:R-:W-:Y:S01]  /*ebc0*/  @!PT LDS RZ, [RZ] ;  /* 0x00000000fffff984 */ /* 0x000fe20000000800 */
[----:B------:R0:W-:Y:S01]  /*ebd0*/  LDGSTS.E.BYPASS.LTC128B.128 [R17+0x6c00], desc[UR36][R2.64+0x180], !P5 ;  /* 0x06c0018002117fae */ /* 0x0001e2000e901d64 */
[----:B------:R-:W-:-:S03]  /*ebe0*/  LOP3.LUT P5, RZ, R16, 0x40, RZ, 0xc0, !PT ;  /* 0x0000004010ff7812 */ /* 0x000fc600078ac0ff */
[----:B------:R0:W-:Y:S04]  /*ebf0*/  LDGSTS.E.BYPASS.LTC128B.128 [R17+0x8c00], desc[UR36][R2.64+0x200], !P4 ;  /* 0x08c0020002117fae */ /* 0x0001e8000e101d64 */
[----:B------:R0:W-:Y:S01]  /*ec00*/  LDGSTS.E.BYPASS.LTC128B.128 [R17+0xac00], desc[UR36][R2.64+0x280], !P3 ;  /* 0x0ac0028002117fae */ /* 0x0001e2000d901d64 */
[----:B------:R-:W-:-:S03]  /*ec10*/  IMAD.MOV.U32 R13, RZ, RZ, R18 ;  /* 0x000000ffff0d7224 */ /* 0x000fc600078e0012 */
[----:B------:R0:W-:Y:S04]  /*ec20*/  LDGSTS.E.BYPASS.LTC128B.128 [R17+0xcc00], desc[UR36][R2.64+0x300], P0 ;  /* 0x0cc0030002117fae */ /* 0x0001e80008101d64 */
[----:B------:R0:W-:Y:S01]  /*ec30*/  LDGSTS.E.BYPASS.LTC128B.128 [R17+0xec00], desc[UR36][R2.64+0x380], P1 ;  /* 0x0ec0038002117fae */ /* 0x0001e20008901d64 */
[----:B------:R-:W-:-:S07]  /*ec40*/  IMAD.MOV.U32 R20, RZ, RZ, R14 ;  /* 0x000000ffff147224 */ /* 0x000fce00078e000e */
[----:B0-----:R-:W-:Y:S05]  /*ec50*/  WARPSYNC.COLLECTIVE R15, `(.L_x_3355) ;  /* 0x000000000f087348 */ /* 0x001fea0003c00000 */
[----:B------:R1:W2:Y:S02]  /*ec60*/  SHFL.IDX P6, R14, R13, R12, R11 ;  /* 0x0000000c0d0e7389 */ /* 0x0002a400000c000b */
[----:B012---:R-:W-:Y:S01]  /*ec70*/  ENDCOLLECTIVE ;  /* 0x000000000000791b */ /* 0x007fe20003800000 */
.L_x_3355:
[----:B------:R-:W-:Y:S02]  /*ec80*/  IMAD.MOV.U32 R13, RZ, RZ, R19 ;  /* 0x000000ffff0d7224 */ /* 0x000fe400078e0013 */
[----:B------:R-:W-:Y:S01]  /*ec90*/  IMAD.MOV.U32 R12, RZ, RZ, 0x3 ;  /* 0x00000003ff0c7424 */ /* 0x000fe200078e00ff */
[----:B------:R-:W-:Y:S02]  /*eca0*/  IADD3 R2, P2, R14, R8, RZ ;  /* 0x000000080e027210 */ /* 0x000fe40007f5e0ff */
[C---:B------:R-:W-:Y:S02]  /*ecb0*/  LOP3.LUT P6, RZ, R16.reuse, 0x10, RZ, 0xc0, !PT ;  /* 0x0000001010ff7812 */ /* 0x040fe400078cc0ff */
[----:B------:R-:W-:Y:S02]  /*ecc0*/  IADD3.X R3, RZ, R20, RZ, P2, !PT ;  /* 0x00000014ff037210 */ /* 0x000fe400017fe4ff */
[----:B------:R-:W-:-:S03]  /*ecd0*/  LOP3.LUT P2, RZ, R16, 0x20, RZ, 0xc0, !PT ;  /* 0x0000002010ff7812 */ /* 0x000fc6000784c0ff */
[----:B------:R-:W-:Y:S01]  /*ece0*/  @!PT LDS RZ, [RZ] ;  /* 0x00000000fffff984 */ /* 0x000fe20000000800 */
[----:B------:R-:W-:Y:S01]  /*ecf0*/  @!PT LDS RZ, [RZ] ;  /* 0x00000000fffff984 */ /* 0x000fe20000000800 */
[----:B------:R-:W-:Y:S01]  /*ed00*/  @!PT LDS RZ, [RZ] ;  /* 0x00000000fffff984 */ /* 0x000fe20000000800 */
[----:B------:R0:W-:Y:S01]  /*ed10*/  LDGSTS.E.BYPASS.LTC128B.128 [R17+0x1400], desc[UR36][R2.64], !P5 ;  /* 0x0140000002117fae */ /* 0x0001e2000e901d64 */
[----:B------:R-:W-:Y:S01]  /*ed20*/  ISETP.NE.AND P5, PT, R4, RZ, PT ;  /* 0x000000ff0400720c */ /* 0x000fe20003fa5270 */
[----:B------:R-:W-:-:S08]  /*ed30*/  IMAD.MOV.U32 R4, RZ, RZ, RZ ;  /* 0x000000ffff047224 */ /* 0x000fd000078e00ff */
[----:B------:R0:W-:Y:S04]  /*ed40*/  LDGSTS.E.BYPASS.LTC128B.128 [R17+0x3400], desc[UR36][R2.64+0x80], !P2 ;  /* 0x0340008002117fae */ /* 0x0001e8000d101d64 */
[----:B------:R0:W-:Y:S02]  /*ed50*/  LDGSTS.E.BYPASS.LTC128B.128 [R17+0x5400], desc[UR36][R2.64+0x100], !P6 ;  /* 0x0540010002117fae */ /* 0x0001e4000f101d64 */
[----:B0-----:R-:W-:Y:S05]  /*ed60*/  WARPSYNC.COLLECTIVE R15, `(.L_x_3356) ;  /* 0x000000000f087348 */ /* 0x001fea0003c00000 */
[----:B------:R1:W2:Y:S02]  /*ed70*/  SHFL.IDX P6, R14, R13, R12, R11 ;  /* 0x0000000c0d0e7389 */ /* 0x0002a400000c000b */
[----:B012---:R-:W-:Y:S01]  /*ed80*/  ENDCOLLECTIVE ;  /* 0x000000000000791b */ /* 0x007fe20003800000 */
.L_x_3356:
[----:B------:R-:W-:Y:S01]  /*ed90*/  @!PT LDS RZ, [RZ] ;  /* 0x00000000fffff984 */ /* 0x000fe20000000800 */
[----:B------:R-:W-:Y:S01]  /*eda0*/  @!PT LDS RZ, [RZ] ;  /* 0x00000000fffff984 */ /* 0x000fe20000000800 */
[----:B------:R-:W-:Y:S01]  /*edb0*/  @!PT LDS RZ, [RZ] ;  /* 0x00000000fffff984 */ /* 0x000fe20000000800 */
[----:B------:R0:W-:Y:S04]  /*edc0*/  LDGSTS.E.BYPASS.LTC128B.128 [R17+0x7400], desc[UR36][R2.64+0x180], !P5 ;  /* 0x0740018002117fae */ /* 0x0001e8000e901d64 */
[----:B------:R0:W-:Y:S04]  /*edd0*/  LDGSTS.E.BYPASS.LTC128B.128 [R17+0x9400], desc[UR36][R2.64+0x200], !P4 ;  /* 0x0940020002117fae */ /* 0x0001e8000e101d64 */
[----:B------:R0:W-:Y:S01]  /*ede0*/  LDGSTS.E.BYPASS.LTC128B.128 [R17+0xb400], desc[UR36][R2.64+0x280], !P3 ;  /* 0x0b40028002117fae */ /* 0x0001e2000d901d64 */
[----:B------:R-:W-:-:S03]  /*edf0*/  IMAD.MOV.U32 R13, RZ, RZ, R18 ;  /* 0x000000ffff0d7224 */ /* 0x000fc600078e0012 */
[----:B------:R0:W-:Y:S04]  /*ee00*/  LDGSTS.E.BYPASS.LTC128B.128 [R17+0xd400], desc[UR36][R2.64+0x300], P0 ;  /* 0x0d40030002117fae */ /* 0x0001e80008101d64 */
[----:B------:R0:W-:Y:S01]  /*ee10*/  LDGSTS.E.BYPASS.LTC128B.128 [R17+0xf400], desc[UR36][R2.64+0x380], P1 ;  /* 0x0f40038002117fae */ /* 0x0001e20008901d64 */
[----:B------:R-:W-:-:S07]  /*ee20*/  MOV R19, R14 ;  /* 0x0000000e00137202 */ /* 0x000fce0000000f00 */
[----:B0-----:R-:W-:Y:S05]  /*ee30*/  WARPSYNC.COLLECTIVE R15, `(.L_x_3357) ;  /* 0x000000000f087348 */ /* 0x001fea0003c00000 */
[----:B------:R1:W2:Y:S02]  /*ee40*/  SHFL.IDX P6, R14, R13, R12, R11 ;  /* 0x0000000c0d0e7389 */ /* 0x0002a400000c000b */
[----:B012---:R-:W-:Y:S01]  /*ee50*/  ENDCOLLECTIVE ;  /* 0x000000000000791b */ /* 0x007fe20003800000 */
.L_x_3357:
[----:B------:R-:W-:Y:S05]  /*ee60*/  BRA `(.L_x_3358) ;  /* 0xffffffd800307947 */ /* 0x000fea000383ffff */
.L_x_3291:
[----:B0-----:R0:W1:Y:S02]  /*ee70*/  SYNCS.PHASECHK.TRANS64.TRYWAIT P0, [R5+URZ+0x28c20], R4 ;  /* 0x028c2004050075a7 */ /* 0x001064000800017f */
[----:B-1----:R-:W-:Y:S05]  /*ee80*/  @!P0 NANOSLEEP.SYNCS 0x989680 ;  /* 0x009896800000895d */ /* 0x002fea0003900000 */
[----:B------:R-:W1:Y:S02]  /*ee90*/  @!P0 SYNCS.PHASECHK.TRANS64 P0, [R5+URZ+0x28c20], R4 ;  /* 0x028c2004050085a7 */ /* 0x000e64000800007f */
[----:B-1----:R-:W-:Y:S05]  /*eea0*/  @!P0 BRA `(.L_x_3291) ;  /* 0xfffffffc00f08947 */ /* 0x002fea000383ffff */
[----:B------:R-:W-:Y:S05]  /*eeb0*/  BRA `(.L_x_3359) ;  /* 0xffffffd800dc7947 */ /* 0x000fea000383ffff */
.L_x_3292:
        /* <DEDUP_REMOVED lines=8> */
[----:B0-2--5:R-:W-:Y:S05]  /*ef40*/  WARPSYNC.COLLECTIVE R15, `(.L_x_3361) ;  /* 0x000000000f087348 */ /* 0x025fea0003c00000 */
[----:B------:R1:W3:Y:S02]  /*ef50*/  SHFL.IDX P6, R14, R13, R12, R11 ;  /* 0x0000000c0d0e7389 */ /* 0x0002e400000c000b */
[----:B0123-5:R-:W-:Y:S01]  /*ef60*/  ENDCOLLECTIVE ;  /* 0x000000000000791b */ /* 0x02ffe20003800000 */
.L_x_3361:
[----:B------:R-:W-:Y:S05]  /*ef70*/  BSYNC B0 ;  /* 0x0000000000007941 */ /* 0x000fea0003800000 */
.L_x_3360:
[----:B------:R-:W-:Y:S05]  /*ef80*/  BRA `(.L_x_3362) ;  /* 0xffffffd800c47947 */ /* 0x000fea000383ffff */
.L_x_3293:
[----:B------:R-:W-:Y:S01]  /*ef90*/  BSSY B0, `(.L_x_3363) ;  /* 0x0000006000007945 */ /* 0x000fe20003800000 */
[----:B------:R-:W-:-:S07]  /*efa0*/  IMAD.MOV.U32 R15, RZ, RZ, -0x1 ;  /* 0xffffffffff0f7424 */ /* 0x000fce00078e00ff */
[----:B012--5:R-:W-:Y:S05]  /*efb0*/  WARPSYNC.COLLECTIVE R15, `(.L_x_3364) ;  /* 0x000000000f0c7348 */ /* 0x027fea0003c00000 */
[----:B------:R-:W-:Y:S02]  /*efc0*/  ELECT P6, UR62, PT ;  /* 0x00000000003e782f */ /* 0x000fe400038c0000 */
[----:B------:R-:W-:Y:S01]  /*efd0*/  MOV R14, UR62 ;  /* 0x0000003e000e7c02 */ /* 0x000fe20008000f00 */
[----:B012--5:R-:W-:Y:S10]  /*efe0*/  ENDCOLLECTIVE ;  /* 0x000000000000791b */ /* 0x027ff40003800000 */
.L_x_3364:
[----:B------:R-:W-:Y:S05]  /*eff0*/  BSYNC B0 ;  /* 0x0000000000007941 */ /* 0x000fea0003800000 */
.L_x_3363:
[----:B------:R-:W-:Y:S05]  /*f000*/  BRA `(.L_x_3365) ;  /* 0xffffffd800b87947 */ /* 0x000fea000383ffff */
.L_x_3295:
[----:B0-----:R0:W1:Y:S02]  /*f010*/  SYNCS.PHASECHK.TRANS64.TRYWAIT P1, [R4+URZ+0x28c40], R3 ;  /* 0x028c4003040075a7 */ /* 0x001064000802017f */
[----:B-1----:R-:W-:Y:S05]  /*f020*/  @!P1 NANOSLEEP.SYNCS 0x989680 ;  /* 0x009896800000995d */ /* 0x002fea0003900000 */
[----:B------:R-:W1:Y:S02]  /*f030*/  @!P1 SYNCS.PHASECHK.TRANS64 P1, [R4+URZ+0x28c40], R3 ;  /* 0x028c4003040095a7 */ /* 0x000e64000802007f */
[----:B-1----:R-:W-:Y:S05]  /*f040*/  @!P1 BRA `(.L_x_3295) ;  /* 0xfffffffc00f09947 */ /* 0x002fea000383ffff */
[----:B------:R-:W-:Y:S05]  /*f050*/  BRA `(.L_x_3366) ;  /* 0xffffffd800d87947 */ /* 0x000fea000383ffff */
.L_x_3297:
[----:B-1----:R1:W3:Y:S02]  /*f060*/  SYNCS.PHASECHK.TRANS64.TRYWAIT P1, [R5+URZ+0x28c40], R0 ;  /* 0x028c4000050075a7 */ /* 0x0022e4000802017f */
[----:B---3--:R-:W-:Y:S05]  /*f070*/  @!P1 NANOSLEEP.SYNCS 0x989680 ;  /* 0x009896800000995d */ /* 0x008fea0003900000 */
[----:B------:R-:W3:Y:S02]  /*f080*/  @!P1 SYNCS.PHASECHK.TRANS64 P1, [R5+URZ+0x28c40], R0 ;  /* 0x028c4000050095a7 */ /* 0x000ee4000802007f */
[----:B---3--:R-:W-:Y:S05]  /*f090*/  @!P1 BRA `(.L_x_3297) ;  /* 0xfffffffc00f09947 */ /* 0x008fea000383ffff */
[----:B------:R-:W-:Y:S05]  /*f0a0*/  BRA `(.L_x_3367) ;  /* 0xffffffd800e47947 */ /* 0x000fea000383ffff */
.L_x_3299:
[----:B---3--:R3:W4:Y:S02]  /*f0b0*/  SYNCS.PHASECHK.TRANS64.TRYWAIT P1, [R4+URZ+0x28c60], R3 ;  /* 0x028c6003040075a7 */ /* 0x008724000802017f */
[----:B----4-:R-:W-:Y:S05]  /*f0c0*/  @!P1 NANOSLEEP.SYNCS 0x989680 ;  /* 0x009896800000995d */ /* 0x010fea0003900000 */
[----:B------:R-:W4:Y:S02]  /*f0d0*/  @!P1 SYNCS.PHASECHK.TRANS64 P1, [R4+URZ+0x28c60], R3 ;  /* 0x028c6003040095a7 */ /* 0x000f24000802007f */
[----:B----4-:R-:W-:Y:S05]  /*f0e0*/  @!P1 BRA `(.L_x_3299) ;  /* 0xfffffffc00f09947 */ /* 0x010fea000383ffff */
[----:B------:R-:W-:Y:S05]  /*f0f0*/  BRA `(.L_x_3368) ;  /* 0xffffffd800e07947 */ /* 0x000fea000383ffff */
.L_x_3369:
        /* <DEDUP_REMOVED lines=16> */
.L_x_15639:


//--------------------- .text._ZN7cutlass13device_kernelIN5flash11enable_sm90INS1_16FlashAttnFwdSm90INS1_25CollectiveMainloopFwdSm90ILi2EN4cute5tupleIJNS5_1CILi1EEES8_S8_EEENS6_IJNS7_ILi64EEESA_SA_EEELi512ENS_6half_tEfNS_4arch4Sm90ELb0ELb0ELb0ELb0ELb1ELb0ELb1ELb0ELb0ELb1ELb1ELb0EEENS1_21CollectiveEpilogueFwdINS6_IJSA_NS7_ILi512EEESA_EEES9_SC_SE_Li256ELb0ELb1ELb1ELb0EEENS1_19SingleTileSchedulerILb0ELb1ELb1ELi64EEEEEEEEEvNT_6ParamsE --------------------------
	.section	.text._ZN7cutlass13device_kernelIN5flash11enable_sm90INS1_16FlashAttnFwdSm90INS1_25CollectiveMainloopFwdSm90ILi2EN4cute5tupleIJNS5_1CILi1EEES8_S8_EEENS6_IJNS7_ILi64EEESA_SA_EEELi512ENS_6half_tEfNS_4arch4Sm90ELb0ELb0ELb0ELb0ELb1ELb0ELb1ELb0ELb0ELb1ELb1ELb0EEENS1_21CollectiveEpilogueFwdINS6_IJSA_NS7_ILi512EEESA_EEES9_SC_SE_Li256ELb0ELb1ELb1ELb0EEENS1_19SingleTileSchedulerILb0ELb1ELb1ELi64EEEEEEEEEvNT_6ParamsE,"ax",@progbits
	.align	128
.text._ZN7cutlass13device_kernelIN5flash11enable_sm90INS1_16FlashAttnFwdSm90INS1_25CollectiveMainloopFwdSm90ILi2EN4cute5tupleIJNS5_1CILi1EEES8_S8_EEENS6_IJNS7_ILi64EEESA_SA_EEELi512ENS_6half_tEfNS_4arch4Sm90ELb0ELb0ELb0ELb0ELb1ELb0ELb1ELb0ELb0ELb1ELb1ELb0EEENS1_21CollectiveEpilogueFwdINS6_IJSA_NS7_ILi512EEESA_EEES9_SC_SE_Li256ELb0ELb1ELb1ELb0EEENS1_19SingleTileSchedulerILb0ELb1ELb1ELi64EEEEEEEEEvNT_6ParamsE:
        .type           _ZN7cutlass13device_kernelIN5flash11enable_sm90INS1_16FlashAttnFwdSm90INS1_25CollectiveMainloopFwdSm90ILi2EN4cute5tupleIJNS5_1CILi1EEES8_S8_EEENS6_IJNS7_ILi64EEESA_SA_EEELi512ENS_6half_tEfNS_4arch4Sm90ELb0ELb0ELb0ELb0ELb1ELb0ELb1ELb0ELb0ELb1ELb1ELb0EEENS1_21CollectiveEpilogueFwdINS6_IJSA_NS7_ILi512EEESA_EEES9_SC_SE_Li256ELb0ELb1ELb1ELb0EEENS1_19SingleTileSchedulerILb0ELb1ELb1ELi64EEEEEEEEEvNT_6ParamsE,@function
        .size           _ZN7cutlass13device_kernelIN5flash11enable_sm90INS1_16FlashAttnFwdSm90INS1_25CollectiveMainloopFwdSm90ILi2EN4cute5tupleIJNS5_1CILi1EEES8_S8_EEENS6_IJNS7_ILi64EEESA_SA_EEELi512ENS_6half_tEfNS_4arch4Sm90ELb0ELb0ELb0ELb0ELb1ELb0ELb1ELb0ELb0ELb1ELb1ELb0EEENS1_21CollectiveEpilogueFwdINS6_IJSA_NS7_ILi512EEESA_EEES9_SC_SE_Li256ELb0ELb1ELb1ELb0EEENS1_19SingleTileSchedulerILb0ELb1ELb1ELi64EEEEEEEEEvNT_6ParamsE,(.L_x_15640 - _ZN7cutlass13device_kernelIN5flash11enable_sm90INS1_16FlashAttnFwdSm90INS1_25CollectiveMainloopFwdSm90ILi2EN4cute5tupleIJNS5_1CILi1EEES8_S8_EEENS6_IJNS7_ILi64EEESA_SA_EEELi512ENS_6half_tEfNS_4arch4Sm90ELb0ELb0ELb0ELb0ELb1ELb0ELb1ELb0ELb0ELb1ELb1ELb0EEENS1_21CollectiveEpilogueFwdINS6_IJSA_NS7_ILi512EEESA_EEES9_SC_SE_Li256ELb0ELb1ELb1ELb0EEENS1_19SingleTileSchedulerILb0ELb1ELb1ELi64EEEEEEEEEvNT_6ParamsE)
        .other          _ZN7cutlass13device_kernelIN5flash11enable_sm90INS1_16FlashAttnFwdSm90INS1_25CollectiveMainloopFwdSm90ILi2EN4cute5tupleIJNS5_1CILi1EEES8_S8_EEENS6_IJNS7_ILi64EEESA_SA_EEELi512ENS_6half_tEfNS_4arch4Sm90ELb0ELb0ELb0ELb0ELb1ELb0ELb1ELb0ELb0ELb1ELb1ELb0EEENS1_21CollectiveEpilogueFwdINS6_IJSA_NS7_ILi512EEESA_EEES9_SC_SE_Li256ELb0ELb1ELb1ELb0EEENS1_19SingleTileSchedulerILb0ELb1ELb1ELi64EEEEEEEEEvNT_6ParamsE,@"STO_CUDA_ENTRY STV_DEFAULT"
_ZN7cutlass13device_kernelIN5flash11enable_sm90INS1_16FlashAttnFwdSm90INS1_25CollectiveMainloopFwdSm90ILi2EN4cute5tupleIJNS5_1CILi1EEES8_S8_EEENS6_IJNS7_ILi64EEESA_SA_EEELi512ENS_6half_tEfNS_4arch4Sm90ELb0ELb0ELb0ELb0ELb1ELb0ELb1ELb0ELb0ELb1ELb1ELb0EEENS1_21CollectiveEpilogueFwdINS6_IJSA_NS7_ILi512EEESA_EEES9_SC_SE_Li256ELb0ELb1ELb1ELb0EEENS1_19SingleTileSchedulerILb0ELb1ELb1ELi64EEEEEEEEEvNT_6ParamsE:
[----:B------:R-:W0:Y:S02]  /*0000*/  LDC R1, c[0x0][0x28] ;  /* 0x00000a00ff017b82 */ /* 0x000e240000000800 */
[----:B0-----:R-:W-:Y:S01]  /*0010*/  VIADD R1, R1, 0xfffffff8 ;  /* 0xfffffff801017836 */ /* 0x001fe20000000000 */
[----:B------:R-:W0:Y:S01]  /*0020*/  S2R R24, SR_TID.X ;  /* 0x0000000000187919 */ /* 0x000e220000002100 */
[----:B------:R-:W-:Y:S01]  /*0030*/  ELECT P0, URZ, PT ;  /* 0x00000000003f782f */ /* 0x000fe20003800000 */
[----:B------:R-:W-:Y:S01]  /*0040*/  UMOV UR4, 0x80 ;  /* 0x0000008000047882 */ /* 0x000fe20000000000 */
[----:B------:R-:W-:Y:S01]  /*0050*/  UMOV UR7, 0x100 ;  /* 0x0000010000077882 */ /* 0x000fe20000000000 */
[--C-:B0-----:R-:W-:Y:S02]  /*0060*/  SHF.R.U32.HI R0, RZ, 0x5, R24.reuse ;  /* 0x00000005ff007819 */ /* 0x101fe40000011618 */
[----:B------:R-:W-:-:S03]  /*0070*/  SHF.R.U32.HI R3, RZ, 0x7, R24 ;  /* 0x00000007ff037819 */ /* 0x000fc60000011618 */
[----:B------:R-:W0:Y:S04]  /*0080*/  SHFL.IDX PT, R2, R0, RZ, 0x1f ;  /* 0x00001fff00027589 */ /* 0x000e2800000e0000 */
[----:B------:R-:W1:Y:S01]  /*0090*/  SHFL.IDX PT, R3, R3, RZ, 0x1f ;  /* 0x00001fff03037589 */ /* 0x000e6200000e0000 */
[C---:B0-----:R-:W-:Y:S02]  /*00a0*/  ISETP.NE.OR P0, PT, R2.reuse, RZ, !P0 ;  /* 0x000000ff0200720c */ /* 0x041fe40004705670 */
[----:B------:R-:W-:-:S11]  /*00b0*/  ISETP.NE.AND P1, PT, R2, RZ, PT ;  /* 0x000000ff0200720c */ /* 0x000fd60003f25270 */
[----:B------:R-:W-:Y:S01]  /*00c0*/  VOTEU.ALL UP0, P0 ;  /* 0x00000000003f7886 */ /* 0x000fe20000000000 */
[----:B------:R-:W-:Y:S01]  /*00d0*/  VOTEU.ALL UP1, P0 ;  /* 0x00000000003f7886 */ /* 0x000fe20000020000 */
[----:B------:R-:W-:-:S03]  /*00e0*/  VOTEU.ALL UP2, P0 ;  /* 0x00000000003f7886 */ /* 0x000fc60000040000 */
[----:B------:R-:W0:Y:S01]  /*00f0*/  @!UP0 S2UR UR8, SR_CgaCtaId ;  /* 0x00000000000889c3 */ /* 0x000e220000008800 */
[----:B------:R-:W-:Y:S01]  /*0100*/  @!UP0 UMOV UR6, 0x400 ;  /* 0x0000040000068882 */ /* 0x000fe20000000000 */
[----:B------:R-:W-:-:S04]  /*0110*/  @!UP0 UIADD3 UR4, -UR4, 0x100000, URZ ;  /* 0x0010000004048890 */ /* 0x000fc8000fffe13f */
[----:B------:R-:W-:Y:S02]  /*0120*/  @!UP0 USHF.L.U32 UR5, UR4, 0xb, URZ ;  /* 0x0000000b04058899 */ /* 0x000fe4000800063f */
[----:B------:R-:W-:Y:S02]  /*0130*/  @!UP0 USHF.L.U32 UR4, UR4, 0x1, URZ ;  /* 0x0000000104048899 */ /* 0x000fe4000800063f */
[----:B0-----:R-:W-:Y:S02]  /*0140*/  @!UP0 ULEA UR8, UR8, UR6, 0x18 ;  /* 0x0000000608088291 */ /* 0x001fe4000f8ec03f */
[----:B------:R-:W-:-:S04]  /*0150*/  @!UP0 UIADD3 UR6, -UR7, 0x100000, URZ ;  /* 0x0010000007068890 */ /* 0x000fc8000fffe13f */
[----:B------:R-:W-:Y:S02]  /*0160*/  @!UP0 USHF.L.U32 UR7, UR6, 0xb, URZ ;  /* 0x0000000b06078899 */ /* 0x000fe4000800063f */
[----:B------:R-:W-:Y:S01]  /*0170*/  @!UP0 USHF.L.U32 UR6, UR6, 0x1, URZ ;  /* 0x0000000106068899 */ /* 0x000fe2000800063f */
[----:B------:R-:W-:-:S05]  /*0180*/  VOTEU.ALL UP0, P0 ;  /* 0x00000000003f7886 */ /* 0x000fca0000000000 */
[----:B------:R0:W2:Y:S01]  /*0190*/  @!UP0 SYNCS.EXCH.64 URZ, [UR8+0x38800], UR4 ;  /* 0x03880004083f85b2 */ /* 0x0000a20008000100 */
[----:B------:R0:W3:Y:S05]  /*01a0*/  @!UP1 SYNCS.EXCH.64 URZ, [UR8+0x38810], UR4 ;  /* 0x03881004083f95b2 */ /* 0x0000ea0008000100 */
[----:B------:R0:W4:Y:S02]  /*01b0*/  @!UP2 SYNCS.EXCH.64 URZ, [UR8+0x38820], UR6 ;  /* 0x03882006083fa5b2 */ /* 0x0001240008000100 */
[----:B01----:R-:W-:Y:S05]  /*01c0*/  @P1 BRA `(.L_x_3370) ;  /* 0x0000000000381947 */ /* 0x003fea0003800000 */
        /* <DEDUP_REMOVED lines=10> */
[----:B------:R0:W0:Y:S01]  /*0270*/  SYNCS.EXCH.64 URZ, [UR6+0x38840], UR4 ;  /* 0x03884004063f75b2 */ /* 0x0000220008000100 */
[----:B------:R0:W0:Y:S01]  /*0280*/  SYNCS.EXCH.64 URZ, [UR6+0x38838], UR4 ;  /* 0x03883804063f75b2 */ /* 0x0000220008000100 */
[----:B------:R0:W0:Y:S01]  /*0290*/  SYNCS.EXCH.64 URZ, [UR6+0x38848], UR4 ;  /* 0x03884804063f75b2 */ /* 0x0000220008000100 */
[----:B------:R-:W-:Y:S01]  /*02a0*/  NOP ;  /* 0x0000000000007918 */ /* 0x000fe20000000000 */
.L_x_3370:
        /* <DEDUP_REMOVED lines=22> */
.L_x_3371:
        /* <DEDUP_REMOVED lines=18> */
.L_x_3372:
        /* <DEDUP_REMOVED lines=22> */
.L_x_3373:
        /* <DEDUP_REMOVED lines=23> */
.L_x_3374:
        /* <DEDUP_REMOVED lines=11> */
.L_x_3377:
[----:B------:R-:W-:-:S08]  /*08b0*/  NOP ;  /* 0x0000000000007918 */ /* 0x000fd00000000000 */
[----:B------:R-:W1:Y:S02]  /*08c0*/  USETMAXREG.TRY_ALLOC.CTAPOOL UP0, 0xe8 ;  /* 0x000000e8000079c8 */ /* 0x000e640008000600 */
[----:B-1----:R-:W-:-:S13]  /*08d0*/  PLOP3.LUT P0, PT, PT, PT, UP0, 0x80, 0x0 ;  /* 0x000000000000781c */ /* 0x002fda0003f0f008 */
[----:B------:R-:W-:Y:S05]  /*08e0*/  @!P0 BRA `(.L_x_3377) ;  /* 0xfffffffc00f08947 */ /* 0x000fea000383ffff */
[----:B------:R-:W-:Y:S01]  /*08f0*/  LOP3.LUT R0, R24, 0xffffff80, RZ, 0xc0, !PT ;  /* 0xffffff8018007812 */ /* 0x000fe200078ec0ff */
[----:B------:R-:W1:Y:S01]  /*0900*/  S2UR UR6, SR_CTAID.Y ;  /* 0x00000000000679c3 */ /* 0x000e620000002600 */
[----:B------:R-:W-:Y:S02]  /*0910*/  ULDC UR7, c[0x0][0xd50] ;  /* 0x0003540000077ab9 */ /* 0x000fe40000000800 */
[----:B------:R-:W-:Y:S01]  /*0920*/  ISETP.NE.AND P0, PT, R0, 0x80, PT ;  /* 0x000000800000780c */ /* 0x000fe20003f05270 */
[----:B------:R-:W-:-:S04]  /*0930*/  UISETP.NE.AND UP0, UPT, UR7, 0x1, UPT ;  /* 0x000000010700788c */ /* 0x000fc8000bf05270 */
[----:B------:R-:W2:Y:S07]  /*0940*/  S2UR UR8, SR_CTAID.Z ;  /* 0x00000000000879c3 */ /* 0x000eae0000002700 */
[----:B------:R-:W-:Y:S01]  /*0950*/  @UP0 ULDC UR4, c[0x0][0xd54] ;  /* 0x0003550000040ab9 */ /* 0x000fe20000000800 */
[----:B------:R-:W-:Y:S06]  /*0960*/  @!P0 BAR.ARV 0x8, 0x100 ;  /* 0x0204000000008b1d */ /* 0x000fec0000002000 */
[----:B------:R-:W-:Y:S01]  /*0970*/  ISETP.GE.U32.AND P0, PT, R24, 0x100, PT ;  /* 0x000001001800780c */ /* 0x000fe20003f06070 */
[----:B------:R-:W-:Y:S01]  /*0980*/  @UP0 ULDC UR10, c[0x0][0xd58] ;  /* 0x00035600000a0ab9 */ /* 0x000fe20000000800 */
[----:B-1----:R-:W-:-:S02]  /*0990*/  UIMAD.WIDE.U32 UR4, UR6, UR4, URZ ;  /* 0x00000004060472a5 */ /* 0x002fc4000f8e003f */
[----:B------:R-:W-:Y:S02]  /*09a0*/  UMOV UR60, UR6 ;  /* 0x00000006003c7c82 */ /* 0x000fe40008000000 */
[----:B------:R-:W-:-:S04]  /*09b0*/  @UP0 USHF.R.U32.HI UR60, URZ, UR10, UR5 ;  /* 0x0000000a3f3c0299 */ /* 0x000fc80008011605 */
[----:B------:R-:W-:-:S03]  /*09c0*/  UIADD3 UR4, -UR60, URZ, URZ ;  /* 0x0000003f3c047290 */ /* 0x000fc6000fffe13f */
[----:B------:R-:W-:Y:S06]  /*09d0*/  @P0 BAR.ARV 0xf, 0x100 ;  /* 0x03c4000000000b1d */ /* 0x000fec0000002000 */
[----:B--2---:R-:W-:Y:S01]  /*09e0*/  ISETP.LE.AND P0, PT, RZ, UR8, PT ;  /* 0x00000008ff007c0c */ /* 0x004fe2000bf03270 */
[----:B------:R-:W-:-:S12]  /*09f0*/  UIMAD UR7, UR7, UR4, UR6 ;  /* 0x00000004070772a4 */ /* 0x000fd8000f8e0206 */
[----:B------:R-:W-:Y:S05]  /*0a00*/  @!P0 BRA `(.L_x_3378) ;  /* 0x000000fc005c8947 */ /* 0x000fea0003800000 */
[----:B------:R-:W-:Y:S01]  /*0a10*/  ULDC.64 UR4, c[0x0][0x418] ;  /* 0x0001060000047ab9 */ /* 0x000fe20000000a00 */
[----:B------:R-:W-:Y:S01]  /*0a20*/  ULDC UR38, c[0x0][0x424] ;  /* 0x0001090000267ab9 */ /* 0x000fe20000000800 */
[----:B------:R-:W-:Y:S01]  /*0a30*/  UISETP.NE.U32.AND UP0, UPT, UR4, URZ, UPT ;  /* 0x0000003f0400728c */ /* 0x000fe2000bf05070 */
[----:B------:R-:W1:Y:S01]  /*0a40*/  S2UR UR61, SR_CgaCtaId ;  /* 0x00000000003d79c3 */ /* 0x000e620000008800 */
        /* <DEDUP_REMOVED lines=15> */
[----:B-1----:R-:W-:Y:S11]  /*0b40*/  @!P0 BRA `(.L_x_3379) ;  /* 0x0000001c00ac8947 */ /* 0x002ff60003800000 */
[----:B------:R-:W-:Y:S01]  /*0b50*/  UISETP.GE.AND UP0, UPT, UR38, 0x1, UPT ;  /* 0x000000012600788c */ /* 0x000fe2000bf06270 */
[----:B------:R-:W-:Y:S02]  /*0b60*/  PLOP3.LUT P0, PT, PT, PT, PT, 0x80, 0x0 ;  /* 0x000000000000781c */ /* 0x000fe40003f0f070 */
[----:B0-----:R-:W-:Y:S01]  /*0b70*/  CS2R R2, SRZ ;  /* 0x0000000000027805 */ /* 0x001fe2000001ff00 */
        /* <DEDUP_REMOVED lines=61> */
[----:B------:R-:W-:Y:S01]  /*0f50*/  IMAD.U32 R5, RZ, RZ, UR11 ;  /* 0x0000000bff057e24 */ /* 0x000fe2000f8e00ff */
[----:B------:R-:W-:-:S04]  /*0f60*/  UIADD3 UR4, UR6, -0x1, UR11 ;  /* 0xffffffff06047890 */ /* 0x000fc8000fffe00b */
[-C--:B------:R-:W-:Y:S02]  /*0f70*/  IABS R3, R5.reuse ;  /* 0x0000000500037213 */ /* 0x080fe40000000000 */
[----:B------:R-:W-:Y:S01]  /*0f80*/  IABS R9, R5 ;  /* 0x0000000500097213 */ /* 0x000fe20000000000 */
[----:B------:R-:W-:Y:S01]  /*0f90*/  IMAD.U32 R8, RZ, RZ, UR4 ;  /* 0x00000004ff087e24 */ /* 0x000fe2000f8e00ff */
[----:B------:R-:W0:Y:S01]  /*0fa0*/  I2F.RP R0, R3 ;  /* 0x0000000300007306 */ /* 0x000e220000209400 */
[----:B------:R-:W-:Y:S02]  /*0fb0*/  ULOP3.LUT UR4, UR4, UR11, URZ, 0x3c, !UPT ;  /* 0x0000000b04047292 */ /* 0x000fe4000f8e3c3f */
[----:B------:R-:W-:-:S04]  /*0fc0*/  IMAD.MOV R9, RZ, RZ, -R9 ;  /* 0x000000ffff097224 */ /* 0x000fc800078e0a09 */
        /* <DEDUP_REMOVED lines=15> */
[----:B------:R-:W-:Y:S02]  /*10c0*/  ISETP.NE.AND P2, PT, RZ, UR11, PT ;  /* 0x0000000bff007c0c */ /* 0x000fe4000bf45270 */
[----:B------:R-:W-:-:S13]  /*10d0*/  ISETP.GE.U32.AND P1, PT, R0, R3, PT ;  /* 0x000000030000720c */ /* 0x000fda0003f26070 */
[----:B------:R-:W-:-:S04]  /*10e0*/  @P1 VIADD R7, R7, 0x1 ;  /* 0x0000000107071836 */ /* 0x000fc80000000000 */
[----:B------:R-:W-:-:S04]  /*10f0*/  IMAD.MOV.U32 R3, RZ, RZ, R7 ;  /* 0x000000ffff037224 */ /* 0x000fc800078e0007 */
[----:B------:R-:W-:Y:S01]  /*1100*/  @!P3 IMAD.MOV R3, RZ, RZ, -R3 ;  /* 0x000000ffff03b224 */ /* 0x000fe200078e0a03 */
[----:B------:R-:W-:-:S07]  /*1110*/  @!P2 LOP3.LUT R3, RZ, UR11, RZ, 0x33, !PT ;  /* 0x0000000bff03ac12 */ /* 0x000fce000f8e33ff */
.L_x_3380:
        /* <DEDUP_REMOVED lines=11> */
[----:B------:R-:W2:Y:S01]  /*11d0*/  LDL R5, [R1] ;  /* 0x0000000001057983 */ /* 0x000ea20000100800 */
[----:B------:R-:W-:Y:S01]  /*11e0*/  UMOV UR9, 0x40000040 ;  /* 0x4000004000097882 */ /* 0x000fe20000000000 */
[----:B------:R-:W-:Y:S01]  /*11f0*/  UMOV UR11, 0x40000040 ;  /* 0x40000040000b7882 */ /* 0x000fe20000000000 */
[----:B------:R-:W-:Y:S01]  /*1200*/  UMOV UR13, 0x40000040 ;  /* 0x40000040000d7882 */ /* 0x000fe20000000000 */
[----:B------:R-:W-:Y:S06]  /*1210*/  BAR.SYNC.DEFER_BLOCKING 0xe, 0x100 ;  /* 0x0384000000007b1d */ /* 0x000fec0000010000 */
[----:B------:R-:W-:Y:S01]  /*1220*/  UMOV UR15, 0x40000040 ;  /* 0x40000040000f7882 */ /* 0x000fe20000000000 */
[----:B------:R-:W-:Y:S01]  /*1230*/  UMOV UR17, 0x40000040 ;  /* 0x4000004000117882 */ /* 0x000fe20000000000 */
[----:B------:R-:W-:Y:S01]  /*1240*/  UMOV UR19, 0x40000040 ;  /* 0x4000004000137882 */ /* 0x000fe20000000000 */
[----:B------:R-:W-:Y:S01]  /*1250*/  UMOV UR21, 0x40000040 ;  /* 0x4000004000157882 */ /* 0x000fe20000000000 */
[----:B------:R-:W-:Y:S01]  /*1260*/  UMOV UR23, 0x40000040 ;  /* 0x4000004000177882 */ /* 0x000fe20000000000 */
[----:B------:R-:W-:Y:S01]  /*1270*/  WARPGROUP.ARRIVE ;  /* 0x00000000000079c5 */ /* 0x000fe20000000000 */
[----:B--2---:R-:W-:-:S02]  /*1280*/  R2UR UR7, R5 ;  /* 0x00000000050772ca */ /* 0x004fc400000e0000 */
[----:B------:R-:W-:-:S04]  /*1290*/  SHF.R.S32.HI R5, RZ, 0x1f, R152 ;  /* 0x0000001fff057819 */ /* 0x000fc80000011498 */
[----:B------:R-:W-:-:S04]  /*12a0*/  LEA.HI R5, R5, R152, RZ, 0x7 ;  /* 0x0000009805057211 */ /* 0x000fc800078f38ff */
[----:B------:R-:W-:Y:S02]  /*12b0*/  SHF.R.S32.HI R2, RZ, 0x7, R5 ;  /* 0x00000007ff027819 */ /* 0x000fe40000011405 */
[----:B------:R-:W-:-:S04]  /*12c0*/  LOP3.LUT R5, R5, 0xffffff80, RZ, 0xc0, !PT ;  /* 0xffffff8005057812 */ /* 0x000fc800078ec0ff */
[----:B------:R-:W0:Y:S01]  /*12d0*/  SHFL.IDX PT, R2, R2, RZ, 0x1f ;  /* 0x00001fff02027589 */ /* 0x000e2200000e0000 */
[----:B------:R-:W-:Y:S01]  /*12e0*/  IMAD.IADD R5, R152, 0x1, -R5 ;  /* 0x0000000198057824 */ /* 0x000fe200078e0a05 */
[----:B0-----:R-:W-:-:S04]  /*12f0*/  R2UR UR4, R2 ;  /* 0x00000000020472ca */ /* 0x001fc800000e0000 */
[----:B------:R-:W-:-:S04]  /*1300*/  SHF.R.S32.HI R2, RZ, 0x1f, R5 ;  /* 0x0000001fff027819 */ /* 0x000fc80000011405 */
[CC--:B------:R-:W-:Y:S02]  /*1310*/  LEA.HI R4, R2.reuse, R5.reuse, RZ, 0x2 ;  /* 0x0000000502047211 */ /* 0x0c0fe400078f10ff */
[----:B------:R-:W-:Y:S02]  /*1320*/  LEA.HI R2, R2, R5, RZ, 0x5 ;  /* 0x0000000502027211 */ /* 0x000fe400078f28ff */
[--C-:B------:R-:W-:Y:S02]  /*1330*/  SHF.R.S32.HI R6, RZ, 0x2, R4.reuse ;  /* 0x00000002ff067819 */ /* 0x100fe40000011404 */
[----:B------:R-:W-:Y:S01]  /*1340*/  SHF.R.S32.HI R7, RZ, 0x1f, R4 ;  /* 0x0000001fff077819 */ /* 0x000fe20000011404 */
[----:B------:R-:W-:Y:S01]  /*1350*/  ULEA.HI UR5, UR4, UR4, URZ, 0x1 ;  /* 0x0000000404057291 */ /* 0x000fe2000f8f083f */
[----:B------:R-:W-:Y:S02]  /*1360*/  SHF.R.S32.HI R2, RZ, 0x5, R2 ;  /* 0x00000005ff027819 */ /* 0x000fe40000011402 */
[----:B------:R-:W-:Y:S01]  /*1370*/  LEA.HI R7, R7, R6, RZ, 0x3 ;  /* 0x0000000607077211 */ /* 0x000fe200078f18ff */
[----:B------:R-:W-:-:S03]  /*1380*/  ULOP3.LUT UR6, UR5, 0x1fffe, URZ, 0xc0, !UPT ;  /* 0x0001fffe05067892 */ /* 0x000fc6000f8ec03f */
[----:B------:R-:W-:Y:S01]  /*1390*/  UMOV UR5, 0x400 ;  /* 0x0000040000057882 */ /* 0x000fe20000000000 */
[----:B------:R-:W-:Y:S01]  /*13a0*/  UIADD3 UR6, UR4, -UR6, URZ ;  /* 0x8000000604067290 */ /* 0x000fe2000fffe03f */
[----:B------:R-:W-:Y:S01]  /*13b0*/  LOP3.LUT R7, R7, 0xfffffff8, RZ, 0xc0, !PT ;  /* 0xfffffff807077812 */ /* 0x000fe200078ec0ff */
[----:B------:R-:W-:-:S04]  /*13c0*/  ULEA UR5, UR61, UR5, 0x18 ;  /* 0x000000053d057291 */ /* 0x000fc8000f8ec03f */
[----:B------:R-:W-:Y:S01]  /*13d0*/  ULEA UR6, UR6, UR5, 0xf ;  /* 0x0000000506067291 */ /* 0x000fe2000f8e783f */
[----:B------:R-:W-:Y:S01]  /*13e0*/  IMAD.IADD R7, R6, 0x1, -R7 ;  /* 0x0000000106077824 */ /* 0x000fe200078e0a07 */
[----:B------:R-:W-:Y:S02]  /*13f0*/  UIADD3 UR4, UR5, 0x36400, URZ ;  /* 0x0003640005047890 */ /* 0x000fe4000fffe03f */
[----:B------:R-:W-:Y:S01]  /*1400*/  UIADD3 UR6, UR6, 0x400, URZ ;  /* 0x0000040006067890 */ /* 0x000fe2000fffe03f */
[----:B------:R-:W-:Y:S01]  /*1410*/  IMAD R2, R2, 0x10, R7 ;  /* 0x0000001002027824 */ /* 0x000fe200078e0207 */
[----:B------:R-:W-:Y:S02]  /*1420*/  USHF.R.U32.HI UR4, URZ, 0x4, UR4 ;  /* 0x000000043f047899 */ /* 0x000fe40008011604 */
[----:B------:R-:W-:Y:S02]  /*1430*/  USHF.R.U32.HI UR6, URZ, 0x4, UR6 ;  /* 0x000000043f067899 */ /* 0x000fe40008011606 */
[----:B------:R-:W-:-:S02]  /*1440*/  ULOP3.LUT UR4, UR4, 0x3fff, URZ, 0xc0, !UPT ;  /* 0x00003fff04047892 */ /* 0x000fc4000f8ec03f */
[----:B------:R-:W-:Y:S02]  /*1450*/  ULOP3.LUT UR6, UR6, 0x3fff, URZ, 0xc0, !UPT ;  /* 0x00003fff06067892 */ /* 0x000fe4000f8ec03f */
[----:B------:R-:W-:Y:S02]  /*1460*/  ULOP3.LUT UR4, UR4, 0x10000, URZ, 0xfc, !UPT ;  /* 0x0001000004047892 */ /* 0x000fe4000f8efc3f */
[----:B------:R-:W-:Y:S02]  /*1470*/  ULOP3.LUT UR6, UR6, 0x2000000, URZ, 0xfc, !UPT ;  /* 0x0200000006067892 */ /* 0x000fe4000f8efc3f */
[----:B------:R-:W-:Y:S02]  /*1480*/  UIADD3 UR12, UR4, 0x2, URZ ;  /* 0x00000002040c7890 */ /* 0x000fe4000fffe03f */
[----:B------:R-:W-:Y:S01]  /*1490*/  UIADD3 UR14, UR6, 0x80, URZ ;  /* 0x00000080060e7890 */ /* 0x000fe2000fffe03f */
[----:B------:R-:W-:Y:S02]  /*14a0*/  UMOV UR8, UR4 ;  /* 0x0000000400087c82 */ /* 0x000fe40008000000 */
[----:B------:R-:W-:Y:S01]  /*14b0*/  UMOV UR10, UR6 ;  /* 0x00000006000a7c82 */ /* 0x000fe20008000000 */
[----:B------:R-:W-:Y:S01]  /*14c0*/  UIADD3 UR16, UR4, 0x4, URZ ;  /* 0x0000000404107890 */ /* 0x000fe2000fffe03f */
[----:B------:R-:W-:Y:S01]  /*14d0*/  HGMMA.64x256x16.F32 R24, gdesc[UR8].tnspB, RZ, !UPT, gsb0 ;  /* 0x43e00000081879f0 */ /* 0x000fe2000c0008ff */
[----:B------:R-:W-:-:S02]  /*14e0*/  UIADD3 UR18, UR6, 0x100, URZ ;  /* 0x0000010006127890 */ /* 0x000fc4000fffe03f */
[----:B------:R-:W-:Y:S02]  /*14f0*/  UIADD3 UR20, UR4, 0x6, URZ ;  /* 0x0000000604147890 */ /* 0x000fe4000fffe03f */
[----:B------:R-:W-:Y:S02]  /*1500*/  UIADD3 UR22, UR6, 0x180, URZ ;  /* 0x0000018006167890 */ /* 0x000fe4000fffe03f */
[----:B------:R-:W-:-:S04]  /*1510*/  ULOP3.LUT UR4, UR7, 0x1, URZ, 0xfc, !UPT ;  /* 0x0000000107047892 */ /* 0x000fc8000f8efc3f */
[----:B------:R-:W-:-:S03]  /*1520*/  UISETP.NE.AND UP0, UPT, UR4, 0x3, UPT ;  /* 0x000000030400788c */ /* 0x000fc6000bf05270 */
[----:B------:R-:W-:-:S03]  /*1530*/  UMOV UR4, URZ ;  /* 0x0000003f00047c82 */ /* 0x000fc60008000000 */
[----:B------:R-:W-:Y:S01]  /*1540*/  PLOP3.LUT P1, PT, PT, PT, UP0, 0x80, 0x0 ;  /* 0x000000000000781c */ /* 0x000fe20003f2f008 */
[----:B------:R-:W-:Y:S02]  /*1550*/  WARPGROUP.DEPBAR.LE gsb0, 0x0 ;  /* 0x00008000000079c5 */ /* 0x000fe40000010000 */
[----:B------:R-:W-:-:S08]  /*1560*/  WARPGROUP.ARRIVE ;  /* 0x00000000000079c5 */ /* 0x000fd00000000000 */
        /* <DEDUP_REMOVED lines=13> */
.L_x_3382:
[----:B------:R-:W-:Y:S01]  /*1640*/  VIADD R3, R3, 0xfffffffe ;  /* 0xfffffffe03037836 */ /* 0x000fe20000000000 */
[----:B------:R-:W-:-:S04]  /*1650*/  UIADD3 UR7, UR5, 0x38860, URZ ;  /* 0x0003886005077890 */ /* 0x000fc8000fffe03f */
[----:B------:R-:W-:Y:S01]  /*1660*/  ISETP.GE.AND P0, PT, R3, R0, PT ;  /* 0x000000000300720c */ /* 0x000fe20003f06270 */
[----:B------:R-:W-:-:S09]  /*1670*/  UPRMT UR7, UR61, 0x654, UR7 ;  /* 0x000006543d077896 */ /* 0x000fd20008000007 */
[----:B------:R-:W-:Y:S03]  /*1680*/  SYNCS.ARRIVE.TRANS64.RED.A1T0 RZ, [UR7], RZ ;  /* 0x000000ffffff79a7 */ /* 0x000fe60008100407 */
[----:B------:R-:W-:Y:S05]  /*1690*/  @!P0 BRA `(.L_x_3383) ;  /* 0x0000000800b08947 */ /* 0x000fea0003800000 */
[----:B------:R-:W-:-:S05]  /*16a0*/  UMOV UR4, URZ ;  /* 0x0000003f00047c82 */ /* 0x000fca0008000000 */
.L_x_3385:
[----:B------:R-:W-:Y:S01]  /*16b0*/  BAR.SYNC.DEFER_BLOCKING 0xe, 0x100 ;  /* 0x0384000000007b1d */ /* 0x000fe20000010000 */
[----:B------:R-:W-:Y:S01]  /*16c0*/  IMAD.U32 R5, RZ, RZ, UR4 ;  /* 0x00000004ff057e24 */ /* 0x000fe2000f8e00ff */
[----:B------:R-:W-:Y:S01]  /*16d0*/  UIADD3 UR4, UR4, 0x1, URZ ;  /* 0x0000000104047890 */ /* 0x000fe2000fffe03f */
[C---:B------:R-:W-:Y:S01]  /*16e0*/  ISETP.GT.AND P0, PT, R3.reuse, R0, PT ;  /* 0x000000000300720c */ /* 0x040fe20003f04270 */
[----:B------:R-:W-:Y:S02]  /*16f0*/  VIADD R3, R3, 0xffffffff ;  /* 0xffffffff03037836 */ /* 0x000fe40000000000 */
[----:B------:R-:W-:Y:S01]  /*1700*/  IMAD R4, R5, 0x40, R2 ;  /* 0x0000004005047824 */ /* 0x000fe200078e0202 */
[----:B------:R-:W-:Y:S01]  /*1710*/  UISETP.NE.AND UP0, UPT, UR4, 0x2, UPT ;  /* 0x000000020400788c */ /* 0x000fe2000bf05270 */
[----:B------:R-:W-:Y:S01]  /*1720*/  UMOV UR11, 0x40000040 ;  /* 0x40000040000b7882 */ /* 0x000fe20000000000 */
[----:B------:R-:W-:Y:S02]  /*1730*/  UMOV UR15, 0x40000040 ;  /* 0x40000040000f7882 */ /* 0x000fe40000000000 */
[----:B------:R-:W-:Y:S01]  /*1740*/  LEA R4, R4, UR5, 0x2 ;  /* 0x0000000504047c11 */ /* 0x000fe2000f8e10ff */
[----:B------:R-:W-:Y:S01]  /*1750*/  USEL UR4, UR4, URZ, UP0 ;  /* 0x0000003f04047287 */ /* 0x000fe20008000000 */
[----:B------:R-:W-:Y:S01]  /*1760*/  UMOV UR19, 0x40000040 ;  /* 0x4000004000137882 */ /* 0x000fe20000000000 */
[----:B------:R-:W-:-:S02]  /*1770*/  UMOV UR23, 0x40000040 ;  /* 0x4000004000177882 */ /* 0x000fc40000000000 */
[----:B------:R-:W-:-:S04]  /*1780*/  ULEA UR10, UR4, UR6, 0xc ;  /* 0x00000006040a7291 */ /* 0x000fc8000f8e603f */
[----:B------:R-:W-:Y:S02]  /*1790*/  UIADD3 UR14, UR10, 0x80, URZ ;  /* 0x000000800a0e7890 */ /* 0x000fe4000fffe03f */
[----:B------:R-:W-:Y:S01]  /*17a0*/  UIADD3 UR18, UR10, 0x100, URZ ;  /* 0x000001000a127890 */ /* 0x000fe2000fffe03f */
[----:B------:R-:W0:Y:S01]  /*17b0*/  LDS R5, [R4+0x38400] ;  /* 0x0384000004057984 */ /* 0x000e220000000800 */
[----:B------:R-:W-:-:S03]  /*17c0*/  UIADD3 UR22, UR10, 0x180, URZ ;  /* 0x000001800a167890 */ /* 0x000fc6000fffe03f */
        /* <DEDUP_REMOVED lines=128> */
[----:B------:R-:W-:-:S06]  /*1fd0*/  FMUL.FTZ R151, R151, R6 ;  /* 0x0000000697977220 */ /* 0x000fcc0000410000 */
[----:B------:R-:W-:-:S06]  /*1fe0*/  WARPGROUP.ARRIVE ;  /* 0x00000000000079c5 */ /* 0x000fcc0000000000 */
        /* <DEDUP_REMOVED lines=17> */
.L_x_3384:
[----:B------:R-:W-:-:S04]  /*2100*/  ULEA UR7, UR4, UR5, 0x3 ;  /* 0x0000000504077291 */ /* 0x000fc8000f8e183f */
[----:B------:R-:W-:-:S04]  /*2110*/  UIADD3 UR7, UR7, 0x38860, URZ ;  /* 0x0003886007077890 */ /* 0x000fc8000fffe03f */
[----:B------:R-:W-:-:S09]  /*2120*/  UPRMT UR7, UR61, 0x654, UR7 ;  /* 0x000006543d077896 */ /* 0x000fd20008000007 */
[----:B------:R-:W-:Y:S01]  /*2130*/  SYNCS.ARRIVE.TRANS64.RED.A1T0 RZ, [UR7], RZ ;  /* 0x000000ffffff79a7 */ /* 0x000fe20008100407 */
[----:B------:R-:W-:Y:S05]  /*2140*/  @P0 BRA `(.L_x_3385) ;  /* 0xfffffff400580947 */ /* 0x000fea000383ffff */
[----:B------:R-:W-:-:S12]  /*2150*/  USHF.L.U32 UR4, UR4, 0x6, URZ ;  /* 0x0000000604047899 */ /* 0x000fd8000800063f */
.L_x_3383:
[----:B------:R-:W-:Y:S01]  /*2160*/  BAR.SYNC.DEFER_BLOCKING 0xe, 0x100 ;  /* 0x0384000000007b1d */ /* 0x000fe20000010000 */
[----:B------:R-:W-:Y:S01]  /*2170*/  VIADD R2, R2, UR4 ;  /* 0x0000000402027c36 */ /* 0x000fe20008000000 */
[----:B------:R-:W-:Y:S01]  /*2180*/  PLOP3.LUT P0, PT, PT, PT, PT, 0x8, 0x0 ;  /* 0x000000000000781c */ /* 0x000fe20003f0e170 */
[----:B------:R-:W-:-:S03]  /*2190*/  IMAD.MOV.U32 R4, RZ, RZ, RZ ;  /* 0x000000ffff047224 */ /* 0x000fc600078e00ff */
[----:B------:R-:W-:-:S05]  /*21a0*/  LEA R2, R2, UR5, 0x2 ;  /* 0x0000000502027c11 */ /* 0x000fca000f8e10ff */
[----:B------:R-:W0:Y:S04]  /*21b0*/  LDS R3, [R2+0x38400] ;  /* 0x0384000002037984 */ /* 0x000e280000000800 */
        /* <DEDUP_REMOVED lines=130> */
[----:B------:R-:W-:Y:S06]  /*29e0*/  BAR.ARV 0xf, 0x100 ;  /* 0x03c4000000007b1d */ /* 0x000fec0000002000 */
[----:B------:R-:W-:Y:S05]  /*29f0*/  BRA `(.L_x_3381) ;  /* 0x0000007000087947 */ /* 0x000fea0003800000 */
.L_x_3379:
[----:B------:R-:W-:Y:S01]  /*2a00*/  UISETP.GE.AND UP0, UPT, UR38, 0x1, UPT ;  /* 0x000000012600788c */ /* 0x000fe2000bf06270 */
[----:B------:R-:W-:-:S05]  /*2a10*/  UMOV UR4, URZ ;  /* 0x0000003f00047c82 */ /* 0x000fca0008000000 */
[----:B------:R-:W-:-:S13]  /*2a20*/  PLOP3.LUT P0, PT, PT, PT, UP0, 0x80, 0x0 ;  /* 0x000000000000781c */ /* 0x000fda0003f0f008 */
[----:B------:R-:W-:Y:S05]  /*2a30*/  @!P0 BRA `(.L_x_3386) ;  /* 0x0000000000848947 */ /* 0x000fea0003800000 */
[----:B------:R-:W-:Y:S01]  /*2a40*/  IMAD.U32 R3, RZ, RZ, UR11 ;  /* 0x0000000bff037e24 */ /* 0x000fe2000f8e00ff */
[----:B------:R-:W-:Y:S01]  /*2a50*/  UIADD3 UR8, UR6, -0x1, UR11 ;  /* 0xffffffff06087890 */ /* 0x000fe2000fffe00b */
[----:B------:R-:W-:-:S03]  /*2a60*/  UMOV UR4, URZ ;  /* 0x0000003f00047c82 */ /* 0x000fc60008000000 */
[-C--:B------:R-:W-:Y:S02]  /*2a70*/  IABS R0, R3.reuse ;  /* 0x0000000300007213 */ /* 0x080fe40000000000 */
[----:B------:R-:W-:Y:S01]  /*2a80*/  IMAD.U32 R4, RZ, RZ, UR8 ;  /* 0x00000008ff047e24 */ /* 0x000fe2000f8e00ff */
[----:B------:R-:W-:Y:S01]  /*2a90*/  IABS R5, R3 ;  /* 0x0000000300057213 */ /* 0x000fe20000000000 */
[----:B------:R-:W-:Y:S01]  /*2aa0*/  ULOP3.LUT UR8, UR8, UR11, URZ, 0x3c, !UPT ;  /* 0x0000000b08087292 */ /* 0x000fe2000f8e3c3f */
[----:B------:R-:W-:Y:S02]  /*2ab0*/  R2UR UR12, R0 ;  /* 0x00000000000c72ca */ /* 0x000fe400000e0000 */
[----:B------:R-:W-:-:S05]  /*2ac0*/  IABS R4, R4 ;  /* 0x0000000400047213 */ /* 0x000fca0000000000 */
[----:B------:R-:W-:-:S05]  /*2ad0*/  IMAD.MOV.U32 R3, RZ, RZ, R4 ;  /* 0x000000ffff037224 */ /* 0x000fca00078e0004 */
[----:B------:R-:W-:Y:S01]  /*2ae0*/  R2UR UR10, R3 ;  /* 0x00000000030a72ca */ /* 0x000fe200000e0000 */
[----:B------:R-:W1:Y:S08]  /*2af0*/  I2F.RP R0, UR12 ;  /* 0x0000000c00007d06 */ /* 0x000e700008209400 */
[----:B-1----:R-:W0:Y:S02]  /*2b00*/  MUFU.RCP R0, R0 ;  /* 0x0000000000007308 */ /* 0x002e240000001000 */
        /* <DEDUP_REMOVED lines=20> */
.L_x_3386:
[----:B------:R-:W-:Y:S01]  /*2c50*/  UIMAD UR39, UR7, UR4, URZ ;  /* 0x00000004072772a4 */ /* 0x000fe2000f8e023f */
[----:B------:R-:W-:Y:S01]  /*2c60*/  IMAD.U32 R0, RZ, RZ, UR6 ;  /* 0x00000006ff007e24 */ /* 0x000fe2000f8e00ff */
[----:B------:R-:W-:Y:S01]  /*2c70*/  PLOP3.LUT P0, PT, PT, PT, PT, 0x80, 0x0 ;  /* 0x000000000000781c */ /* 0x000fe20003f0f070 */
[----:B------:R-:W-:Y:S01]  /*2c80*/  IMAD.U32 R3, RZ, RZ, UR4 ;  /* 0x00000004ff037e24 */ /* 0x000fe2000f8e00ff */
[----:B0-----:R-:W-:Y:S01]  /*2c90*/  MOV R2, RZ ;  /* 0x000000ff00027202 */ /* 0x001fe20000000f00 */
        /* <DEDUP_REMOVED lines=20> */
[----:B------:R-:W-:Y:S02]  /*2de0*/  UISETP.GT.AND UP0, UPT, UR5, UR39, UPT ;  /* 0x000000270500728c */ /* 0x000fe4000bf04270 */
[----:B------:R-:W-:Y:S01]  /*2df0*/  IMAD.U32 R168, RZ, RZ, UR5 ;  /* 0x00000005ffa87e24 */ /* 0x000fe2000f8e00ff */
        /* <DEDUP_REMOVED lines=50> */
[----:B------:R-:W-:Y:S01]  /*3120*/  IMAD.U32 R5, RZ, RZ, UR61 ;  /* 0x0000003dff057e24 */ /* 0x000fe2000f8e00ff */
[----:B------:R-:W-:Y:S02]  /*3130*/  MOV R4, 0x400 ;  /* 0x0000040000047802 */ /* 0x000fe40000000f00 */
[----:B------:R-:W-:-:S04]  /*3140*/  LEA.HI R16, R57, R152, RZ, 0x7 ;  /* 0x0000009839107211 */ /* 0x000fc800078f38ff */
[----:B------:R-:W-:-:S05]  /*3150*/  SHF.R.S32.HI R18, RZ, 0x7, R16 ;  /* 0x00000007ff127819 */ /* 0x000fca0000011410 */
[----:B------:R-:W0:Y:S02]  /*3160*/  SHFL.IDX PT, R0, R18, RZ, 0x1f ;  /* 0x00001fff12007589 */ /* 0x000e2400000e0000 */
[----:B0-----:R-:W-:-:S04]  /*3170*/  LEA.HI R2, R0, R0, RZ, 0x1 ;  /* 0x0000000000027211 */ /* 0x001fc800078f08ff */
[----:B------:R-:W-:Y:S02]  /*3180*/  LOP3.LUT R3, R2, 0x1fffe, RZ, 0xc0, !PT ;  /* 0x0001fffe02037812 */ /* 0x000fe400078ec0ff */
[----:B------:R-:W-:-:S03]  /*3190*/  LEA R2, R5, R4, 0x18 ;  /* 0x0000000405027211 */ /* 0x000fc600078ec0ff */
[----:B------:R-:W-:Y:S02]  /*31a0*/  IMAD.IADD R3, R0, 0x1, -R3 ;  /* 0x0000000100037824 */ /* 0x000fe400078e0a03 */
[----:B------:R-:W-:Y:S02]  /*31b0*/  VIADD R0, R2, 0x36400 ;  /* 0x0003640002007836 */ /* 0x000fe40000000000 */
[----:B------:R-:W-:-:S03]  /*31c0*/  IMAD R3, R3, 0x8000, R2 ;  /* 0x0000800003037824 */ /* 0x000fc600078e0202 */
[----:B------:R-:W-:Y:S01]  /*31d0*/  LOP3.LUT P0, RZ, R0, 0x3ff, RZ, 0xc0, !PT ;  /* 0x000003ff00ff7812 */ /* 0x000fe2000780c0ff */
[----:B------:R-:W-:-:S05]  /*31e0*/  VIADD R3, R3, 0x400 ;  /* 0x0000040003037836 */ /* 0x000fca0000000000 */
[----:B------:R-:W-:-:S04]  /*31f0*/  SHF.R.U32.HI R3, RZ, 0x4, R3 ;  /* 0x00000004ff037819 */ /* 0x000fc80000011603 */
[----:B------:R-:W-:-:S03]  /*3200*/  LOP3.LUT R193, R3, 0x3fff, RZ, 0xc0, !PT ;  /* 0x00003fff03c17812 */ /* 0x000fc600078ec0ff */
        /* <DEDUP_REMOVED lines=17> */
.L_x_3387:
[----:B------:R-:W-:Y:S02]  /*3320*/  SHF.L.U32 R5, RZ, 0x1f, RZ ;  /* 0x0000001fff057819 */ /* 0x000fe400000006ff */
[----:B------:R-:W-:Y:S02]  /*3330*/  LOP3.LUT R3, R16, 0xffffff80, RZ, 0xc0, !PT ;  /* 0xffffff8010037812 */ /* 0x000fe400078ec0ff */
[----:B------:R-:W0:Y:S01]  /*3340*/  SYNCS.PHASECHK.TRANS64.TRYWAIT P0, [R2+URZ+0x38800], R5 ;  /* 0x03880005020075a7 */ /* 0x000e22000800017f */
[----:B------:R-:W-:Y:S02]  /*3350*/  LEA.HI R0, R18, R18, RZ, 0x1 ;  /* 0x0000001212007211 */ /* 0x000fe400078f08ff */
[----:B------:R-:W-:Y:S02]  /*3360*/  IADD3 R7, R152, -R3, RZ ;  /* 0x8000000398077210 */ /* 0x000fe40007ffe0ff */
[----:B------:R-:W-:Y:S02]  /*3370*/  LOP3.LUT R3, R0, 0xfffffe, RZ, 0xc0, !PT ;  /* 0x00fffffe00037812 */ /* 0x000fe400078ec0ff */
[----:B------:R-:W-:-:S04]  /*3380*/  SHF.R.S32.HI R4, RZ, 0x1f, R7 ;  /* 0x0000001fff047819 */ /* 0x000fc80000011407 */
[----:B------:R-:W-:-:S04]  /*3390*/  LEA.HI R6, R4, R7, RZ, 0x2 ;  /* 0x0000000704067211 */ /* 0x000fc800078f10ff */
[--C-:B------:R-:W-:Y:S02]  /*33a0*/  SHF.R.S32.HI R8, RZ, 0x2, R6.reuse ;  /* 0x00000002ff087819 */ /* 0x100fe40000011406 */
[----:B------:R-:W-:Y:S01]  /*33b0*/  SHF.R.S32.HI R9, RZ, 0x1f, R6 ;  /* 0x0000001fff097819 */ /* 0x000fe20000011406 */
[----:B0-----:R-:W-:Y:S06]  /*33c0*/  @!P0 BRA `(.L_x_3388) ;  /* 0x000000d000f48947 */ /* 0x001fec0003800000 */
.L_x_3466:
[----:B------:R-:W2:Y:S01]  /*33d0*/  LDL R0, [R1] ;  /* 0x0000000001007983 */ /* 0x000ea20000100800 */
[----:B------:R-:W-:Y:S01]  /*33e0*/  LEA.HI R9, R9, R8, RZ, 0x3 ;  /* 0x0000000809097211 */ /* 0x000fe200078f18ff */
[----:B------:R-:W-:Y:S01]  /*33f0*/  IMAD.IADD R3, R18, 0x1, -R3 ;  /* 0x0000000112037824 */ /* 0x000fe200078e0a03 */
[----:B------:R-:W-:Y:S02]  /*3400*/  LEA.HI R4, R4, R7, RZ, 0x5 ;  /* 0x0000000704047211 */ /* 0x000fe400078f28ff */
[----:B------:R-:W-:Y:S02]  /*3410*/  LOP3.LUT R9, R9, 0xfffffff8, RZ, 0xc0, !PT ;  /* 0xfffffff809097812 */ /* 0x000fe400078ec0ff */
[----:B------:R-:W-:-:S03]  /*3420*/  SHF.R.S32.HI R4, RZ, 0x5, R4 ;  /* 0x00000005ff047819 */ /* 0x000fc60000011404 */
[----:B------:R-:W-:-:S04]  /*3430*/  IMAD.IADD R9, R8, 0x1, -R9 ;  /* 0x0000000108097824 */ /* 0x000fc800078e0a09 */
[----:B------:R-:W-:Y:S01]  /*3440*/  IMAD R184, R4, 0x10, R9 ;  /* 0x0000001004b87824 */ /* 0x000fe200078e0209 */
[----:B--2---:R-:W-:Y:S02]  /*3450*/  R2UR UR4, R0 ;  /* 0x00000000000472ca */ /* 0x004fe400000e0000 */
[----:B------:R-:W-:-:S05]  /*3460*/  LOP3.LUT R0, R6, 0x7ffffffc, RZ, 0xc0, !PT ;  /* 0x7ffffffc06007812 */ /* 0x000fca00078ec0ff */
[----:B------:R-:W-:-:S04]  /*3470*/  IMAD.IADD R0, R7, 0x1, -R0 ;  /* 0x0000000107007824 */ /* 0x000fc800078e0a00 */
[----:B------:R-:W-:Y:S02]  /*3480*/  IMAD.SHL.U32 R56, R0, 0x2, RZ ;  /* 0x0000000200387824 */ /* 0x000fe400078e00ff */
[----:B------:R-:W-:Y:S02]  /*3490*/  ULOP3.LUT UR4, UR4, 0x1, URZ, 0xfc, !UPT ;  /* 0x0000000104047892 */ /* 0x000fe4000f8efc3f */
[----:B------:R-:W-:-:S04]  /*34a0*/  IMAD R185, R3, 0x100, R56 ;  /* 0x0000010003b97824 */ /* 0x000fc800078e0238 */
[----:B------:R-:W-:-:S05]  /*34b0*/  IMAD.U32 R6, RZ, RZ, UR4 ;  /* 0x00000004ff067e24 */ /* 0x000fca000f8e00ff */
[----:B------:R-:W-:-:S13]  /*34c0*/  ISETP.NE.AND P0, PT, R6, 0x3, PT ;  /* 0x000000030600780c */ /* 0x000fda0003f05270 */
[----:B------:R-:W-:Y:S05]  /*34d0*/  @!P0 BRA `(.L_x_3389) ;  /* 0x0000000000048947 */ /* 0x000fea0003800000 */
[----:B------:R-:W-:Y:S01]  /*34e0*/  BPT.TRAP 0x1 ;  /* 0x000000040000795c */ /* 0x000fe20000300000 */
.L_x_3389:
[----:B------:R1:W2:Y:S01]  /*34f0*/  SYNCS.PHASECHK.TRANS64.TRYWAIT P1, [R2+URZ+0x38830], R5 ;  /* 0x03883005020075a7 */ /* 0x0002a2000802017f */
[----:B------:R-:W-:Y:S05]  /*3500*/  @!P0 BRA `(.L_x_3390) ;  /* 0x0000000000048947 */ /* 0x000fea0003800000 */
[----:B------:R-:W-:Y:S01]  /*3510*/  BPT.TRAP 0x1 ;  /* 0x000000040000795c */ /* 0x000fe20000300000 */
.L_x_3390:
[----:B--2---:R-:W-:Y:S05]  /*3520*/  @P1 BRA `(.L_x_3391) ;  /* 0x0000000000081947 */ /* 0x004fea0003800000 */
[----:B------:R-:W2:Y:S02]  /*3530*/  SYNCS.PHASECHK.TRANS64.TRYWAIT P1, [R2+URZ+0x38830], R5 ;  /* 0x03883005020075a7 */ /* 0x000ea4000802017f */
[----:B--2---:R-:W-:Y:S05]  /*3540*/  @!P1 BRA `(.L_x_3392) ;  /* 0x000000d000a89947 */ /* 0x004fea0003800000 */
.L_x_3391:
[----:B------:R-:W-:Y:S05]  /*3550*/  WARPSYNC.ALL ;  /* 0x0000000000007948 */ /* 0x000fea0003800000 */
[C---:B------:R-:W-:Y:S01]  /*3560*/  VIADD R0, R2.reuse, 0x20400 ;  /* 0x0002040002007836 */ /* 0x040fe20000000000 */
[----:B------:R-:W-:Y:S01]  /*3570*/  WARPGROUP.ARRIVE ;  /* 0x00000000000079c5 */ /* 0x000fe20000000000 */
[----:B------:R-:W-:Y:S01]  /*3580*/  VIADD R3, R2, 0x22400 ;  /* 0x0002240002037836 */ /* 0x000fe20000000000 */
[----:B------:R-:W-:Y:S01]  /*3590*/  UMOV UR9, 0x40000040 ;  /* 0x4000004000097882 */ /* 0x000fe20000000000 */
[----:B------:R-:W-:Y:S01]  /*35a0*/  UMOV UR7, 0x40000040 ;  /* 0x4000004000077882 */ /* 0x000fe20000000000 */
[----:B------:R-:W-:Y:S01]  /*35b0*/  SHF.R.U32.HI R0, RZ, 0x4, R0 ;  /* 0x00000004ff007819 */ /* 0x000fe20000011600 */
[----:B------:R-:W-:Y:S01]  /*35c0*/  UMOV UR5, UR9 ;  /* 0x0000000900057c82 */ /* 0x000fe20008000000 */
[----:B------:R-:W-:Y:S01]  /*35d0*/  SHF.R.U32.HI R3, RZ, 0x4, R3 ;  /* 0x00000004ff037819 */ /* 0x000fe20000011603 */
[----:B------:R-:W-:Y:S01]  /*35e0*/  IMAD.U32 R9, RZ, RZ, UR9 ;  /* 0x00000009ff097e24 */ /* 0x000fe2000f8e00ff */
[----:B------:R-:W-:Y:S01]  /*35f0*/  LOP3.LUT R0, R0, 0x3fff, RZ, 0xc0, !PT ;  /* 0x00003fff00007812 */ /* 0x000fe200078ec0ff */
[----:B------:R-:W-:Y:S01]  /*3600*/  UMOV UR9, 0x40000040 ;  /* 0x4000004000097882 */ /* 0x000fe20000000000 */
[----:B------:R-:W-:Y:S01]  /*3610*/  LOP3.LUT R3, R3, 0x3fff, RZ, 0xc0, !PT ;  /* 0x00003fff03037812 */ /* 0x000fe200078ec0ff */
[----:B------:R-:W-:Y:S01]  /*3620*/  IMAD.U32 R11, RZ, RZ, UR9 ;  /* 0x00000009ff0b7e24 */ /* 0x000fe2000f8e00ff */
[----:B------:R-:W-:-:S02]  /*3630*/  LOP3.LUT R0, R0, 0x10000, RZ, 0xfc, !PT ;  /* 0x0001000000007812 */ /* 0x000fc400078efcff */
[----:B------:R-:W-:Y:S02]  /*3640*/  LOP3.LUT R7, R3, 0x10000, RZ, 0xfc, !PT ;  /* 0x0001000003077812 */ /* 0x000fe400078efcff */
[C---:B------:R-:W-:Y:S01]  /*3650*/  R2UR UR4, R0.reuse ;  /* 0x00000000000472ca */ /* 0x040fe200000e0000 */
[----:B------:R-:W-:Y:S01]  /*3660*/  VIADD R3, R0, 0x2 ;  /* 0x0000000200037836 */ /* 0x000fe20000000000 */
[C---:B------:R-:W-:Y:S01]  /*3670*/  R2UR UR6, R7.reuse ;  /* 0x00000000070672ca */ /* 0x040fe200000e0000 */
[----:B------:R-:W-:-:S10]  /*3680*/  VIADD R4, R7, 0x2 ;  /* 0x0000000207047836 */ /* 0x000fd40000000000 */
[----:B------:R-:W-:Y:S02]  /*3690*/  UMOV UR8, UR4 ;  /* 0x0000000400087c82 */ /* 0x000fe40008000000 */
[----:B------:R-:W-:Y:S01]  /*36a0*/  UMOV UR4, UR8 ;  /* 0x0000000800047c82 */ /* 0x000fe20008000000 */
[----:B------:R-:W-:Y:S01]  /*36b0*/  IMAD.U32 R8, RZ, RZ, UR8 ;  /* 0x00000008ff087e24 */ /* 0x000fe2000f8e00ff */
[----:B------:R-:W-:Y:S01]  /*36c0*/  HGMMA.64x64x16.F32 R24, gdesc[UR4], RZ, !UPT, gsb0 ;  /* 0x00e00000041879f0 */ /* 0x000fe2000c0008ff */
[----:B------:R-:W-:Y:S01]  /*36d0*/  R2UR UR4, R3 ;  /* 0x00000000030472ca */ /* 0x000fe200000e0000 */
[----:B------:R-:W-:Y:S01]  /*36e0*/  UMOV UR5, UR9 ;  /* 0x0000000900057c82 */ /* 0x000fe20008000000 */
[----:B------:R-:W-:Y:S01]  /*36f0*/  R2UR UR6, R4 ;  /* 0x00000000040672ca */ /* 0x000fe200000e0000 */
[----:B------:R-:W-:Y:S01]  /*3700*/  UMOV UR7, 0x40000040 ;  /* 0x4000004000077882 */ /* 0x000fe20000000000 */
[C---:B------:R-:W-:Y:S01]  /*3710*/  VIADD R3, R0.reuse, 0x4 ;  /* 0x0000000400037836 */ /* 0x040fe20000000000 */
[----:B------:R-:W-:Y:S01]  /*3720*/  IADD3 R4, R7, 0x4, RZ ;  /* 0x0000000407047810 */ /* 0x000fe20007ffe0ff */
[----:B------:R-:W-:Y:S01]  /*3730*/  UMOV UR9, 0x40000040 ;  /* 0x4000004000097882 */ /* 0x000fe20000000000 */
[----:B------:R-:W-:-:S02]  /*3740*/  VIADD R0, R0, 0x6 ;  /* 0x0000000600007836 */ /* 0x000fc40000000000 */
[----:B------:R-:W-:-:S04]  /*3750*/  IMAD.U32 R13, RZ, RZ, UR9 ;  /* 0x00000009ff0d7e24 */ /* 0x000fc8000f8e00ff */
[----:B------:R-:W-:Y:S02]  /*3760*/  UMOV UR8, UR4 ;  /* 0x0000000400087c82 */ /* 0x000fe40008000000 */
[----:B------:R-:W-:Y:S01]  /*3770*/  UMOV UR4, UR8 ;  /* 0x0000000800047c82 */ /* 0x000fe20008000000 */
[----:B------:R-:W-:Y:S01]  /*3780*/  IMAD.U32 R10, RZ, RZ, UR8 ;  /* 0x00000008ff0a7e24 */ /* 0x000fe2000f8e00ff */
[----:B------:R-:W-:Y:S02]  /*3790*/  WARPGROUP.DEPBAR.LE gsb0, 0x0 ;  /* 0x00008000000079c5 */ /* 0x000fe40000010000 */
[----:B------:R-:W-:-:S06]  /*37a0*/  WARPGROUP.ARRIVE ;  /* 0x00000000000079c5 */ /* 0x000fcc0000000000 */
[----:B------:R-:W-:Y:S01]  /*37b0*/  HGMMA.64x64x16.F32 R24, gdesc[UR4], R24, gsb0 ;  /* 0x00e00000041879f0 */ /* 0x000fe20008000818 */
[----:B------:R-:W-:Y:S01]  /*37c0*/  R2UR UR4, R3 ;  /* 0x00000000030472ca */ /* 0x000fe200000e0000 */
[----:B------:R-:W-:Y:S01]  /*37d0*/  UMOV UR5, UR9 ;  /* 0x0000000900057c82 */ /* 0x000fe20008000000 */
[----:B------:R-:W-:Y:S01]  /*37e0*/  R2UR UR6, R4 ;  /* 0x00000000040672ca */ /* 0x000fe200000e0000 */
[----:B------:R-:W-:Y:S01]  /*37f0*/  UMOV UR7, 0x40000040 ;  /* 0x4000004000077882 */ /* 0x000fe20000000000 */
[----:B------:R-:W-:Y:S01]  /*3800*/  VIADD R3, R7, 0x6 ;  /* 0x0000000607037836 */ /* 0x000fe20000000000 */
[----:B------:R-:W-:Y:S02]  /*3810*/  UMOV UR9, 0x40000040 ;  /* 0x4000004000097882 */ /* 0x000fe40000000000 */
[----:B------:R-:W-:-:S06]  /*3820*/  IMAD.U32 R15, RZ, RZ, UR9 ;  /* 0x00000009ff0f7e24 */ /* 0x000fcc000f8e00ff */
        /* <DEDUP_REMOVED lines=9> */
[----:B------:R-:W-:-:S10]  /*38c0*/  UMOV UR7, 0x40000040 ;  /* 0x4000004000077882 */ /* 0x000fd40000000000 */
[----:B------:R-:W-:Y:S02]  /*38d0*/  UMOV UR8, UR4 ;  /* 0x0000000400087c82 */ /* 0x000fe40008000000 */
[----:B------:R-:W-:Y:S01]  /*38e0*/  UMOV UR4, UR8 ;  /* 0x0000000800047c82 */ /* 0x000fe20008000000 */
[----:B------:R-:W-:Y:S01]  /*38f0*/  IMAD.U32 R14, RZ, RZ, UR8 ;  /* 0x00000008ff0e7e24 */ /* 0x000fe2000f8e00ff */
[----:B------:R-:W-:Y:S02]  /*3900*/  WARPGROUP.DEPBAR.LE gsb0, 0x0 ;  /* 0x00008000000079c5 */ /* 0x000fe40000010000 */
[----:B------:R-:W-:-:S06]  /*3910*/  WARPGROUP.ARRIVE ;  /* 0x00000000000079c5 */ /* 0x000fcc0000000000 */
[----:B------:R-:W-:Y:S03]  /*3920*/  HGMMA.64x64x16.F32 R24, gdesc[UR4], R24, gsb0 ;  /* 0x00e00000041879f0 */ /* 0x000fe60008000818 */
[----:B------:R-:W-:Y:S02]  /*3930*/  WARPGROUP.DEPBAR.LE gsb0, 0x0 ;  /* 0x00008000000079c5 */ /* 0x000fe40000010000 */
[----:B------:R-:W3:Y:S02]  /*3940*/  SYNCS.PHASECHK.TRANS64.TRYWAIT P1, [R2+URZ+0x38810], R5 ;  /* 0x03881005020075a7 */ /* 0x000ee4000802017f */
[----:B---3--:R-:W-:Y:S05]  /*3950*/  @!P1 BRA `(.L_x_3393) ;  /* 0x000000cc00b89947 */ /* 0x008fea0003800000 */
.L_x_3467:
[----:B------:R-:W-:Y:S05]  /*3960*/  @!P0 BRA `(.L_x_3394) ;  /* 0x0000000000048947 */ /* 0x000fea0003800000 */
[----:B------:R-:W-:Y:S01]  /*3970*/  BPT.TRAP 0x1 ;  /* 0x000000040000795c */ /* 0x000fe20000300000 */
.L_x_3394:
[----:B------:R4:W0:Y:S01]  /*3980*/  SYNCS.PHASECHK.TRANS64.TRYWAIT P1, [R2+URZ+0x38850], R5 ;  /* 0x03885005020075a7 */ /* 0x000822000802017f */
[----:B------:R-:W-:Y:S05]  /*3990*/  @!P0 BRA `(.L_x_3395) ;  /* 0x0000000000048947 */ /* 0x000fea0003800000 */
[----:B------:R-:W-:Y:S01]  /*39a0*/  BPT.TRAP 0x1 ;  /* 0x000000040000795c */ /* 0x000fe20000300000 */
.L_x_3395:
[C---:B------:R-:W-:Y:S02]  /*39b0*/  VIADD R0, R2.reuse, 0x26400 ;  /* 0x0002640002007836 */ /* 0x040fe40000000000 */
[----:B------:R-:W-:-:S03]  /*39c0*/  VIADD R3, R2, 0x400 ;  /* 0x0000040002037836 */ /* 0x000fc60000000000 */
[----:B------:R-:W-:Y:S02]  /*39d0*/  SHF.R.U32.HI R0, RZ, 0x4, R0 ;  /* 0x00000004ff007819 */ /* 0x000fe40000011600 */
[----:B------:R-:W-:Y:S02]  /*39e0*/  SHF.R.U32.HI R3, RZ, 0x4, R3 ;  /* 0x00000004ff037819 */ /* 0x000fe40000011603 */
[----:B------:R-:W-:Y:S02]  /*39f0*/  LOP3.LUT R0, R0, 0x3fff, RZ, 0xc0, !PT ;  /* 0x00003fff00007812 */ /* 0x000fe400078ec0ff */
[----:B------:R-:W-:Y:S02]  /*3a00*/  LOP3.LUT R3, R3, 0x3fff, RZ, 0xc0, !PT ;  /* 0x00003fff03037812 */ /* 0x000fe400078ec0ff */
[----:B------:R-:W-:Y:S02]  /*3a10*/  LOP3.LUT R0, R0, 0x10000, RZ, 0xfc, !PT ;  /* 0x0001000000007812 */ /* 0x000fe400078efcff */
[----:B------:R-:W-:Y:S01]  /*3a20*/  LOP3.LUT R3, R3, 0x10000, RZ, 0xfc, !PT ;  /* 0x0001000003037812 */ /* 0x000fe200078efcff */
[----:B0-----:R-:W-:Y:S06]  /*3a30*/  @P1 BRA `(.L_x_3396) ;  /* 0x0000000000081947 */ /* 0x001fec0003800000 */
[----:B------:R-:W0:Y:S02]  /*3a40*/  SYNCS.PHASECHK.TRANS64.TRYWAIT P1, [R2+URZ+0x38850], R5 ;  /* 0x03885005020075a7 */ /* 0x000e24000802017f */
[----:B0-----:R-:W-:Y:S05]  /*3a50*/  @!P1 BRA `(.L_x_3397) ;  /* 0x000000cc008c9947 */ /* 0x001fea0003800000 */
.L_x_3396:
[C---:B------:R-:W-:Y:S01]  /*3a60*/  R2UR UR4, R0.reuse ;  /* 0x00000000000472ca */ /* 0x040fe200000e0000 */
[----:B------:R-:W-:Y:S01]  /*3a70*/  WARPGROUP.ARRIVE ;  /* 0x00000000000079c5 */ /* 0x000fe20000000000 */
[C---:B------:R-:W-:Y:S01]  /*3a80*/  R2UR UR6, R3.reuse ;  /* 0x00000000030672ca */ /* 0x040fe200000e0000 */
[----:B------:R-:W-:Y:S01]  /*3a90*/  UMOV UR9, 0x40000040 ;  /* 0x4000004000097882 */ /* 0x000fe20000000000 */
[----:B------:R-:W-:Y:S01]  /*3aa0*/  UMOV UR7, 0x40000040 ;  /* 0x4000004000077882 */ /* 0x000fe20000000000 */
[----:B------:R-:W-:Y:S01]  /*3ab0*/  UMOV UR5, UR9 ;  /* 0x0000000900057c82 */ /* 0x000fe20008000000 */
[----:B------:R-:W-:Y:S01]  /*3ac0*/  VIADD R4, R0, 0x2 ;  /* 0x0000000200047836 */ /* 0x000fe20000000000 */
[----:B------:R-:W-:Y:S01]  /*3ad0*/  UMOV UR11, 0x40000040 ;  /* 0x40000040000b7882 */ /* 0x000fe20000000000 */
[----:B-1234-:R-:W-:Y:S01]  /*3ae0*/  VIADD R5, R3, 0x2 ;  /* 0x0000000203057836 */ /* 0x01efe20000000000 */
[----:B------:R-:W-:Y:S01]  /*3af0*/  UMOV UR13, 0x40000040 ;  /* 0x40000040000d7882 */ /* 0x000fe20000000000 */
[----:B------:R-:W-:Y:S01]  /*3b00*/  IMAD.U32 R17, RZ, RZ, UR9 ;  /* 0x00000009ff117e24 */ /* 0x000fe2000f8e00ff */
[----:B------:R-:W-:Y:S01]  /*3b10*/  UMOV UR9, 0x40000040 ;  /* 0x4000004000097882 */ /* 0x000fe20000000000 */
[----:B------:R-:W-:Y:S01]  /*3b20*/  UMOV UR15, 0x40000040 ;  /* 0x40000040000f7882 */ /* 0x000fe20000000000 */
[----:B------:R-:W-:Y:S01]  /*3b30*/  UMOV UR8, UR4 ;  /* 0x0000000400087c82 */ /* 0x000fe20008000000 */
[----:B------:R-:W-:Y:S01]  /*3b40*/  IMAD.U32 R19, RZ, RZ, UR9 ;  /* 0x00000009ff137e24 */ /* 0x000fe2000f8e00ff */
[----:B------:R-:W-:Y:S01]  /*3b50*/  UMOV UR4, UR8 ;  /* 0x0000000800047c82 */ /* 0x000fe20008000000 */
[----:B------:R-:W-:Y:S01]  /*3b60*/  IMAD.U32 R16, RZ, RZ, UR8 ;  /* 0x00000008ff107e24 */ /* 0x000fe2000f8e00ff */
[----:B------:R-:W-:Y:S01]  /*3b70*/  HGMMA.64x64x16.F32 R24, gdesc[UR4], R24, gsb0 ;  /* 0x00e00000041879f0 */ /* 0x000fe20008000818 */
[----:B------:R-:W-:Y:S01]  /*3b80*/  R2UR UR4, R4 ;  /* 0x00000000040472ca */ /* 0x000fe200000e0000 */
[----:B------:R-:W-:Y:S01]  /*3b90*/  UMOV UR5, UR9 ;  /* 0x0000000900057c82 */ /* 0x000fe20008000000 */
[----:B------:R-:W-:Y:S01]  /*3ba0*/  R2UR UR6, R5 ;  /* 0x00000000050672ca */ /* 0x000fe200000e0000 */
[----:B------:R-:W-:Y:S01]  /*3bb0*/  UMOV UR7, 0x40000040 ;  /* 0x4000004000077882 */ /* 0x000fe20000000000 */
[C---:B------:R-:W-:Y:S01]  /*3bc0*/  VIADD R4, R0.reuse, 0x4 ;  /* 0x0000000400047836 */ /* 0x040fe20000000000 */
[----:B------:R-:W-:Y:S01]  /*3bd0*/  UMOV UR9, 0x40000040 ;  /* 0x4000004000097882 */ /* 0x000fe20000000000 */
[----:B------:R-:W-:Y:S01]  /*3be0*/  VIADD R5, R3, 0x4 ;  /* 0x0000000403057836 */ /* 0x000fe20000000000 */
[----:B------:R-:W-:Y:S01]  /*3bf0*/  UMOV UR17, 0x40000040 ;  /* 0x4000004000117882 */ /* 0x000fe20000000000 */
[----:B------:R-:W-:Y:S01]  /*3c00*/  IMAD.U32 R21, RZ, RZ, UR9 ;  /* 0x00000009ff157e24 */ /* 0x000fe2000f8e00ff */
[----:B------:R-:W-:Y:S01]  /*3c10*/  UMOV UR19, 0x40000040 ;  /* 0x4000004000137882 */ /* 0x000fe20000000000 */
[----:B------:R-:W-:Y:S01]  /*3c20*/  UMOV UR21, 0x40000040 ;  /* 0x4000004000157882 */ /* 0x000fe20000000000 */
[----:B------:R-:W-:Y:S01]  /*3c30*/  UMOV UR23, 0x40000040 ;  /* 0x4000004000177882 */ /* 0x000fe20000000000 */
[----:B------:R-:W-:Y:S01]  /*3c40*/  UMOV UR25, 0x40000040 ;  /* 0x4000004000197882 */ /* 0x000fe20000000000 */
[----:B------:R-:W-:Y:S01]  /*3c50*/  UMOV UR8, UR4 ;  /* 0x0000000400087c82 */ /* 0x000fe20008000000 */
[----:B------:R-:W-:Y:S01]  /*3c60*/  UMOV UR27, 0x40000040 ;  /* 0x40000040001b7882 */ /* 0x000fe20000000000 */
[----:B------:R-:W-:Y:S01]  /*3c70*/  UMOV UR4, UR8 ;  /* 0x0000000800047c82 */ /* 0x000fe20008000000 */
[----:B------:R-:W-:Y:S01]  /*3c80*/  IMAD.U32 R18, RZ, RZ, UR8 ;  /* 0x00000008ff127e24 */ /* 0x000fe2000f8e00ff */
        /* <DEDUP_REMOVED lines=10> */
[----:B------:R-:W0:Y:S01]  /*3d30*/  S2R R6, SR_TID.X ;  /* 0x0000000000067919 */ /* 0x000e220000002100 */
[----:B------:R-:W-:Y:S01]  /*3d40*/  UMOV UR53, 0x40000040 ;  /* 0x4000004000357882 */ /* 0x000fe20000000000 */
[----:B------:R-:W-:Y:S01]  /*3d50*/  UMOV UR55, 0x40000040 ;  /* 0x4000004000377882 */ /* 0x000fe20000000000 */
[----:B------:R-:W-:Y:S01]  /*3d60*/  UMOV UR57, 0x40000040 ;  /* 0x4000004000397882 */ /* 0x000fe20000000000 */
[----:B------:R-:W-:Y:S01]  /*3d70*/  UMOV UR59, 0x40000040 ;  /* 0x40000040003b7882 */ /* 0x000fe20000000000 */
[----:B------:R-:W-:Y:S01]  /*3d80*/  MOV R63, 0x4 ;  /* 0x00000004003f7802 */ /* 0x000fe20000000f00 */
[----:B------:R-:W-:Y:S01]  /*3d90*/  VIADD R188, R0, 0xe00 ;  /* 0x00000e0000bc7836 */ /* 0x000fe20000000000 */
[----:B0-----:R-:W-:Y:S01]  /*3da0*/  SHF.R.U32.HI R6, RZ, 0x7, R6 ;  /* 0x00000007ff067819 */ /* 0x001fe20000011606 */
[----:B------:R-:W-:-:S02]  /*3db0*/  WARPGROUP.DEPBAR.LE gsb0, 0x0 ;  /* 0x00008000000079c5 */ /* 0x000fc40000010000 */
[----:B------:R-:W-:-:S06]  /*3dc0*/  WARPGROUP.ARRIVE ;  /* 0x00000000000079c5 */ /* 0x000fcc0000000000 */
[----:B------:R-:W-:Y:S01]  /*3dd0*/  HGMMA.64x64x16.F32 R24, gdesc[UR4], R24, gsb0 ;  /* 0x00e00000041879f0 */ /* 0x000fe20008000818 */
[----:B------:R-:W-:Y:S01]  /*3de0*/  R2UR UR4, R4 ;  /* 0x00000000040472ca */ /* 0x000fe200000e0000 */
[----:B------:R-:W-:Y:S01]  /*3df0*/  UMOV UR5, UR9 ;  /* 0x0000000900057c82 */ /* 0x000fe20008000000 */
[----:B------:R-:W-:Y:S01]  /*3e00*/  R2UR UR6, R5 ;  /* 0x00000000050672ca */ /* 0x000fe200000e0000 */
[----:B------:R-:W-:Y:S01]  /*3e10*/  UMOV UR7, 0x40000040 ;  /* 0x4000004000077882 */ /* 0x000fe20000000000 */
[----:B------:R-:W-:Y:S01]  /*3e20*/  VIADD R4, R0, 0x6 ;  /* 0x0000000600047836 */ /* 0x000fe20000000000 */
[----:B------:R-:W-:Y:S01]  /*3e30*/  UMOV UR9, 0x40000040 ;  /* 0x4000004000097882 */ /* 0x000fe20000000000 */
[----:B------:R-:W-:Y:S02]  /*3e40*/  VIADD R5, R3, 0x6 ;  /* 0x0000000603057836 */ /* 0x000fe40000000000 */
[----:B------:R-:W-:-:S05]  /*3e50*/  IMAD.U32 R23, RZ, RZ, UR9 ;  /* 0x00000009ff177e24 */ /* 0x000fca000f8e00ff */
[----:B------:R-:W-:Y:S02]  /*3e60*/  UMOV UR8, UR4 ;  /* 0x0000000400087c82 */ /* 0x000fe40008000000 */
[----:B------:R-:W-:Y:S01]  /*3e70*/  UMOV UR4, UR8 ;  /* 0x0000000800047c82 */ /* 0x000fe20008000000 */
[----:B------:R-:W-:Y:S01]  /*3e80*/  MOV R20, UR8 ;  /* 0x0000000800147c02 */ /* 0x000fe20008000f00 */
        /* <DEDUP_REMOVED lines=9> */
[----:B------:R-:W-:-:S07]  /*3f20*/  VIADD R5, R3, 0x200 ;  /* 0x0000020003057836 */ /* 0x000fce0000000000 */
[----:B------:R-:W-:Y:S02]  /*3f30*/  UMOV UR8, UR4 ;  /* 0x0000000400087c82 */ /* 0x000fe40008000000 */
[----:B------:R-:W-:Y:S01]  /*3f40*/  UMOV UR4, UR8 ;  /* 0x0000000800047c82 */ /* 0x000fe20008000000 */
[----:B------:R-:W-:Y:S01]  /*3f50*/  IMAD.U32 R22, RZ, RZ, UR8 ;  /* 0x00000008ff167e24 */ /* 0x000fe2000f8e00ff */
[----:B------:R-:W-:Y:S02]  /*3f60*/  WARPGROUP.DEPBAR.LE gsb0, 0x0 ;  /* 0x00008000000079c5 */ /* 0x000fe40000010000 */
[----:B------:R-:W-:-:S06]  /*3f70*/  WARPGROUP.ARRIVE ;  /* 0x00000000000079c5 */ /* 0x000fcc0000000000 */
[----:B------:R-:W-:Y:S01]  /*3f80*/  HGMMA.64x64x16.F32 R24, gdesc[UR4], R24, gsb0 ;  /* 0x00e00000041879f0 */ /* 0x000fe20008000818 */
[----:B------:R-:W-:Y:S01]  /*3f90*/  R2UR UR4, R4 ;  /* 0x00000000040472ca */ /* 0x000fe200000e0000 */
[----:B------:R-:W-:Y:S01]  /*3fa0*/  UMOV UR5, 0x40000040 ;  /* 0x4000004000057882 */ /* 0x000fe20000000000 */
[----:B------:R-:W-:Y:S01]  /*3fb0*/  R2UR UR6, R5 ;  /* 0x00000000050672ca */ /* 0x000fe200000e0000 */
[----:B------:R-:W-:Y:S01]  /*3fc0*/  UMOV UR7, 0x40000040 ;  /* 0x4000004000077882 */ /* 0x000fe20000000000 */
[----:B------:R-:W-:Y:S02]  /*3fd0*/  VIADD R4, R0, 0x202 ;  /* 0x0000020200047836 */ /* 0x000fe40000000000 */
[----:B------:R-:W-:-:S03]  /*3fe0*/  VIADD R5, R3, 0x202 ;  /* 0x0000020203057836 */ /* 0x000fc60000000000 */
[----:B------:R-:W-:Y:S01]  /*3ff0*/  R2UR UR8, R4 ;  /* 0x00000000040872ca */ /* 0x000fe200000e0000 */
[----:B------:R-:W-:Y:S01]  /*4000*/  VIADD R4, R0, 0x204 ;  /* 0x0000020400047836 */ /* 0x000fe20000000000 */
[----:B------:R-:W-:Y:S01]  /*4010*/  R2UR UR10, R5 ;  /* 0x00000000050a72ca */ /* 0x000fe200000e0000 */
        /* <DEDUP_REMOVED lines=11> */
[----:B------:R-:W-:Y:S02]  /*40d0*/  R2UR UR22, R5 ;  /* 0x00000000051672ca */ /* 0x000fe400000e0000 */
[----:B------:R-:W-:Y:S02]  /*40e0*/  IADD3 R5, R3, 0x402, RZ ;  /* 0x0000040203057810 */ /* 0x000fe40007ffe0ff */
        /* <DEDUP_REMOVED lines=24> */
[----:B------:R-:W-:Y:S02]  /*4270*/  R2UR UR52, R4 ;  /* 0x00000000043472ca */ /* 0x000fe400000e0000 */
[----:B------:R-:W-:Y:S01]  /*4280*/  R2UR UR54, R5 ;  /* 0x00000000053672ca */ /* 0x000fe200000e0000 */
[----:B------:R0:W1:Y:S01]  /*4290*/  SHFL.IDX PT, R4, R6, RZ, 0x1f ;  /* 0x00001fff06047589 */ /* 0x00006200000e0000 */
[----:B------:R-:W-:Y:S02]  /*42a0*/  WARPGROUP.DEPBAR.LE gsb0, 0x0 ;  /* 0x00008000000079c5 */ /* 0x000fe40000010000 */
[----:B------:R-:W-:Y:S01]  /*42b0*/  WARPGROUP.ARRIVE ;  /* 0x00000000000079c5 */ /* 0x000fe20000000000 */
[----:B0-----:R-:W-:-:S05]  /*42c0*/  VIADD R6, R3, 0x800 ;  /* 0x0000080003067836 */ /* 0x001fca0000000000 */
[----:B------:R-:W-:Y:S01]  /*42d0*/  HGMMA.64x64x16.F32 R24, gdesc[UR4], R24, gsb0 ;  /* 0x00e00000041879f0 */ /* 0x000fe20008000818 */
[----:B-1----:R-:W-:Y:S01]  /*42e0*/  ISETP.GT.AND P1, PT, R4, 0x7f, PT ;  /* 0x0000007f0400780c */ /* 0x002fe20003f24270 */
[----:B------:R-:W-:-:S03]  /*42f0*/  VIADD R4, R0, 0x800 ;  /* 0x0000080000047836 */ /* 0x000fc60000000000 */
[----:B------:R-:W-:Y:S02]  /*4300*/  SEL R59, RZ, 0x2, !P1 ;  /* 0x00000002ff3b7807 */ /* 0x000fe40004800000 */
[C---:B------:R-:W-:Y:S02]  /*4310*/  SEL R61, R63.reuse, 0x2, P1 ;  /* 0x000000023f3d7807 */ /* 0x040fe40000800000 */
[----:B------:R-:W-:Y:S01]  /*4320*/  SEL R63, R63, 0x6, !P1 ;  /* 0x000000063f3f7807 */ /* 0x000fe20004800000 */
[C---:B------:R-:W-:Y:S02]  /*4330*/  IMAD.IADD R5, R59.reuse, 0x1, R4 ;  /* 0x000000013b057824 */ /* 0x040fe400078e0204 */
[----:B------:R-:W-:-:S03]  /*4340*/  IMAD.IADD R58, R59, 0x1, R6 ;  /* 0x000000013b3a7824 */ /* 0x000fc600078e0206 */
[----:B------:R-:W-:Y:S01]  /*4350*/  R2UR UR56, R5 ;  /* 0x00000000053872ca */ /* 0x000fe200000e0000 */
[--C-:B------:R-:W-:Y:S01]  /*4360*/  IMAD.IADD R5, R4, 0x1, R61.reuse ;  /* 0x0000000104057824 */ /* 0x100fe200078e023d */
[----:B------:R-:W-:Y:S01]  /*4370*/  R2UR UR58, R58 ;  /* 0x000000003a3a72ca */ /* 0x000fe200000e0000 */
[C---:B------:R-:W-:Y:S02]  /*4380*/  IMAD.IADD R58, R6.reuse, 0x1, R61 ;  /* 0x00000001063a7824 */ /* 0x040fe400078e023d */
[----:B------:R-:W-:Y:S01]  /*4390*/  IMAD.IADD R6, R6, 0x1, R63 ;  /* 0x0000000106067824 */ /* 0x000fe200078e023f */
        /* <DEDUP_REMOVED lines=35> */
[----:B------:R-:W-:Y:S01]  /*45d0*/  HGMMA.64x64x16.F32 R24, gdesc[UR56], R24, gsb0 ;  /* 0x00e00000381879f0 */ /* 0x000fe20008000818 */
[----:B------:R-:W-:Y:S01]  /*45e0*/  R2UR UR56, R5 ;  /* 0x00000000053872ca */ /* 0x000fe200000e0000 */
[----:B------:R-:W-:Y:S01]  /*45f0*/  UMOV UR57, 0x40000040 ;  /* 0x4000004000397882 */ /* 0x000fe20000000000 */
[----:B------:R-:W-:Y:S01]  /*4600*/  R2UR UR58, R58 ;  /* 0x000000003a3a72ca */ /* 0x000fe200000e0000 */
[----:B------:R-:W-:Y:S01]  /*4610*/  UMOV UR59, 0x40000040 ;  /* 0x40000040003b7882 */ /* 0x000fe20000000000 */
[----:B------:R-:W-:Y:S01]  /*4620*/  IMAD.IADD R5, R4, 0x1, R63 ;  /* 0x0000000104057824 */ /* 0x000fe200078e023f */
[----:B------:R-:W-:Y:S02]  /*4630*/  WARPGROUP.DEPBAR.LE gsb0, 0x0 ;  /* 0x00008000000079c5 */ /* 0x000fe40000010000 */
[----:B------:R-:W-:-:S08]  /*4640*/  WARPGROUP.ARRIVE ;  /* 0x00000000000079c5 */ /* 0x000fd00000000000 */
[----:B------:R-:W-:Y:S01]  /*4650*/  HGMMA.64x64x16.F32 R24, gdesc[UR56], R24, gsb0 ;  /* 0x00e00000381879f0 */ /* 0x000fe20008000818 */
[----:B------:R-:W-:Y:S01]  /*4660*/  R2UR UR58, R6 ;  /* 0x00000000063a72ca */ /* 0x000fe200000e0000 */
[----:B------:R-:W-:Y:S01]  /*4670*/  UMOV UR59, 0x40000040 ;  /* 0x40000040003b7882 */ /* 0x000fe20000000000 */
[----:B------:R-:W-:Y:S01]  /*4680*/  R2UR UR56, R5 ;  /* 0x00000000053872ca */ /* 0x000fe200000e0000 */
[----:B------:R-:W-:Y:S01]  /*4690*/  UMOV UR57, 0x40000040 ;  /* 0x4000004000397882 */ /* 0x000fe20000000000 */
[----:B------:R-:W-:Y:S02]  /*46a0*/  IMAD.MOV.U32 R5, RZ, RZ, 0x28 ;  /* 0x00000028ff057424 */ /* 0x000fe400078e00ff */
[----:B------:R-:W-:-:S03]  /*46b0*/  IMAD.MOV.U32 R6, RZ, RZ, 0xa00 ;  /* 0x00000a00ff067424 */ /* 0x000fc600078e00ff */
[----:B------:R-:W-:Y:S02]  /*46c0*/  SEL R5, R5, 0x26, P1 ;  /* 0x0000002605057807 */ /* 0x000fe40000800000 */
[----:B------:R-:W-:Y:S02]  /*46d0*/  SEL R6, R6, 0x980, P1 ;  /* 0x0000098006067807 */ /* 0x000fe40000800000 */
[----:B------:R-:W-:Y:S02]  /*46e0*/  LOP3.LUT R5, R5, 0x6, RZ, 0xc0, !PT ;  /* 0x0000000605057812 */ /* 0x000fe400078ec0ff */
[----:B------:R-:W-:-:S04]  /*46f0*/  LOP3.LUT R6, R6, 0xa00, RZ, 0xc0, !PT ;  /* 0x00000a0006067812 */ /* 0x000fc800078ec0ff */
[CC--:B------:R-:W-:Y:S02]  /*4700*/  IADD3 R58, R5.reuse, R6.reuse, R0 ;  /* 0x00000006053a7210 */ /* 0x0c0fe40007ffe000 */
[----:B------:R-:W-:Y:S01]  /*4710*/  IADD3 R5, R5, R6, R3 ;  /* 0x0000000605057210 */ /* 0x000fe20007ffe003 */
[----:B------:R-:W-:-:S04]  /*4720*/  VIADD R6, R3, 0xa00 ;  /* 0x00000a0003067836 */ /* 0x000fc80000000000 */
[----:B------:R-:W-:Y:S01]  /*4730*/  IMAD.IADD R60, R59, 0x1, R6 ;  /* 0x000000013b3c7824 */ /* 0x000fe200078e0206 */
[----:B------:R-:W-:Y:S02]  /*4740*/  WARPGROUP.DEPBAR.LE gsb0, 0x0 ;  /* 0x00008000000079c5 */ /* 0x000fe40000010000 */
[----:B------:R-:W-:-:S06]  /*4750*/  WARPGROUP.ARRIVE ;  /* 0x00000000000079c5 */ /* 0x000fcc0000000000 */
[----:B------:R-:W-:Y:S01]  /*4760*/  HGMMA.64x64x16.F32 R24, gdesc[UR56], R24, gsb0 ;  /* 0x00e00000381879f0 */ /* 0x000fe20008000818 */
[----:B------:R-:W-:Y:S01]  /*4770*/  R2UR UR56, R58 ;  /* 0x000000003a3872ca */ /* 0x000fe200000e0000 */
[----:B------:R-:W-:Y:S01]  /*4780*/  UMOV UR57, 0x40000040 ;  /* 0x4000004000397882 */ /* 0x000fe20000000000 */
[----:B------:R-:W-:Y:S01]  /*4790*/  R2UR UR58, R5 ;  /* 0x00000000053a72ca */ /* 0x000fe200000e0000 */
[----:B------:R-:W-:Y:S01]  /*47a0*/  UMOV UR59, 0x40000040 ;  /* 0x40000040003b7882 */ /* 0x000fe20000000000 */
        /* <DEDUP_REMOVED lines=9> */
[C-C-:B------:R-:W-:Y:S02]  /*4840*/  IMAD.IADD R60, R61.reuse, 0x1, R6.reuse ;  /* 0x000000013d3c7824 */ /* 0x140fe400078e0206 */
[----:B------:R-:W-:Y:S02]  /*4850*/  IMAD.IADD R58, R61, 0x1, R5 ;  /* 0x000000013d3a7824 */ /* 0x000fe400078e0205 */
[----:B------:R-:W-:Y:S01]  /*4860*/  IMAD.IADD R6, R63, 0x1, R6 ;  /* 0x000000013f067824 */ /* 0x000fe200078e0206 */
[----:B------:R-:W-:-:S02]  /*4870*/  WARPGROUP.DEPBAR.LE gsb0, 0x0 ;  /* 0x00008000000079c5 */ /* 0x000fc40000010000 */
        /* <DEDUP_REMOVED lines=22> */
[----:B------:R-:W-:Y:S02]  /*49e0*/  WARPGROUP.DEPBAR.LE gsb0, 0x0 ;  /* 0x00008000000079c5 */ /* 0x000fe40000010000 */
[----:B------:R-:W-:-:S06]  /*49f0*/  WARPGROUP.ARRIVE ;  /* 0x00000000000079c5 */ /* 0x000fcc0000000000 */
[----:B------:R-:W-:Y:S01]  /*4a00*/  HGMMA.64x64x16.F32 R24, gdesc[UR56], R24, gsb0 ;  /* 0x00e00000381879f0 */ /* 0x000fe20008000818 */
[----:B------:R-:W-:Y:S01]  /*4a10*/  R2UR UR56, R58 ;  /* 0x000000003a3872ca */ /* 0x000fe200000e0000 */
[----:B------:R-:W-:Y:S01]  /*4a20*/  UMOV UR57, 0x40000040 ;  /* 0x4000004000397882 */ /* 0x000fe20000000000 */
[----:B------:R-:W-:Y:S01]  /*4a30*/  R2UR UR58, R6 ;  /* 0x00000000063a72ca */ /* 0x000fe200000e0000 */
[----:B------:R-:W-:Y:S01]  /*4a40*/  UMOV UR59, 0x40000040 ;  /* 0x40000040003b7882 */ /* 0x000fe20000000000 */
[----:B------:R-:W-:Y:S01]  /*4a50*/  IADD3 R58, R3, 0xc00, RZ ;  /* 0x00000c00033a7810 */ /* 0x000fe20007ffe0ff */
[----:B------:R-:W-:-:S04]  /*4a60*/  VIADD R6, R0, 0xc00 ;  /* 0x00000c0000067836 */ /* 0x000fc80000000000 */
[C---:B------:R-:W-:Y:S02]  /*4a70*/  IMAD.IADD R62, R59.reuse, 0x1, R58 ;  /* 0x000000013b3e7824 */ /* 0x040fe400078e023a */
        /* <DEDUP_REMOVED lines=8> */
[C---:B------:R-:W-:Y:S02]  /*4b00*/  IMAD.IADD R62, R61.reuse, 0x1, R58 ;  /* 0x000000013d3e7824 */ /* 0x040fe400078e023a */
        /* <DEDUP_REMOVED lines=33> */
[C---:B------:R-:W-:Y:S02]  /*4d20*/  IMAD.IADD R60, R59.reuse, 0x1, R188 ;  /* 0x000000013b3c7824 */ /* 0x040fe400078e02bc */
        /* <DEDUP_REMOVED lines=8> */
[C---:B------:R-:W-:Y:S02]  /*4db0*/  IMAD.IADD R59, R61.reuse, 0x1, R188 ;  /* 0x000000013d3b7824 */ /* 0x040fe400078e02bc */
[----:B------:R-:W-:Y:S01]  /*4dc0*/  IMAD.IADD R61, R61, 0x1, R58 ;  /* 0x000000013d3d7824 */ /* 0x000fe200078e023a */
[----:B------:R-:W-:Y:S01]  /*4dd0*/  IADD3 R58, R63, R58, RZ ;  /* 0x0000003a3f3a7210 */ /* 0x000fe20007ffe0ff */
        /* <DEDUP_REMOVED lines=30> */
[----:B------:R-:W-:Y:S02]  /*4fc0*/  WARPGROUP.DEPBAR.LE gsb0, 0x0 ;  /* 0x00008000000079c5 */ /* 0x000fe40000010000 */
[----:B------:R-:W-:-:S09]  /*4fd0*/  WARPGROUP.ARRIVE ;  /* 0x00000000000079c5 */ /* 0x000fd20000000000 */
[----:B------:R-:W-:Y:S03]  /*4fe0*/  HGMMA.64x64x16.F32 R24, gdesc[UR56], R24, gsb0 ;  /* 0x00e00000381879f0 */ /* 0x000fe60008000818 */
[----:B------:R-:W-:Y:S02]  /*4ff0*/  WARPGROUP.DEPBAR.LE gsb0, 0x0 ;  /* 0x00008000000079c5 */ /* 0x000fe40000010000 */
[----:B------:R-:W-:Y:S05]  /*5000*/  @!P0 BRA `(.L_x_3398) ;  /* 0x0000000000048947 */ /* 0x000fea0003800000 */
[----:B------:R-:W-:Y:S01]  /*5010*/  BPT.TRAP 0x1 ;  /* 0x000000040000795c */ /* 0x000fe20000300000 */
.L_x_3398:
[----:B------:R-:W-:Y:S01]  /*5020*/  R2UR UR6, R168 ;  /* 0x00000000a80672ca */ /* 0x000fe200000e0000 */
[----:B------:R-:W-:Y:S01]  /*5030*/  IMAD.MOV.U32 R189, RZ, RZ, 0x20 ;  /* 0x00000020ffbd7424 */ /* 0x000fe200078e00ff */
[----:B------:R-:W-:Y:S01]  /*5040*/  R2UR UR7, R2 ;  /* 0x00000000020772ca */ /* 0x000fe200000e0000 */
[----:B------:R-:W-:Y:S01]  /*5050*/  UMOV UR11, 0x40000040 ;  /* 0x40000040000b7882 */ /* 0x000fe20000000000 */
[----:B------:R-:W-:-:S04]  /*5060*/  LOP3.LUT R193, R193, 0x2000000, RZ, 0xfc, !PT ;  /* 0x02000000c1c17812 */ /* 0x000fc800078efcff */
[C---:B------:R-:W-:Y:S01]  /*5070*/  R2UR UR10, R193.reuse ;  /* 0x00000000c10a72ca */ /* 0x040fe200000e0000 */
[----:B------:R-:W-:-:S04]  /*5080*/  VIADD R211, R193, 0x80 ;  /* 0x00000080c1d37836 */ /* 0x000fc80000000000 */
[----:B------:R-:W-:Y:S02]  /*5090*/  UIMAD UR38, UR6, -0x40, UR38 ;  /* 0xffffffc0062678a4 */ /* 0x000fe4000f8e0226 */
[----:B------:R-:W-:Y:S01]  /*50a0*/  UIADD3 UR7, UR7, 0x38840, URZ ;  /* 0x0003884007077890 */ /* 0x000fe2000fffe03f */
[----:B------:R-:W-:-:S03]  /*50b0*/  ULDC UR6, c[0x0][0xa80] ;  /* 0x0002a00000067ab9 */ /* 0x000fc60000000800 */
[----:B------:R-:W-:Y:S01]  /*50c0*/  IMAD.U32 R59, RZ, RZ, UR38 ;  /* 0x00000026ff3b7e24 */ /* 0x000fe2000f8e00ff */
        /* <DEDUP_REMOVED lines=64> */
[----:B------:R-:W0:Y:S01]  /*54d0*/  SHFL.BFLY PT, R59, R58, 0x2, 0x1f ;  /* 0x0c401f003a3b7f89 */ /* 0x000e2200000e0000 */
[----:B------:R-:W-:-:S02]  /*54e0*/  FSEL R51, R51, -INF , P4 ;  /* 0xff80000033337808 */ /* 0x000fc40002000000 */
[----:B------:R-:W-:Y:S02]  /*54f0*/  FSEL R54, R54, -INF , P3 ;  /* 0xff80000036367808 */ /* 0x000fe40001800000 */
[----:B------:R-:W-:Y:S02]  /*5500*/  FSEL R55, R55, -INF , P2 ;  /* 0xff80000037377808 */ /* 0x000fe40001000000 */
[----:B0-----:R-:W-:Y:S02]  /*5510*/  FMNMX.FTZ R60, R58, R59, !PT ;  /* 0x0000003b3a3c7209 */ /* 0x001fe40007810000 */
[----:B------:R-:W-:-:S03]  /*5520*/  FMNMX.FTZ R59, R26, R27, !PT ;  /* 0x0000001b1a3b7209 */ /* 0x000fc60007810000 */
[----:B------:R-:W0:Y:S01]  /*5530*/  SHFL.BFLY PT, R61, R60, 0x1, 0x1f ;  /* 0x0c201f003c3d7f89 */ /* 0x000e2200000e0000 */
[----:B------:R-:W-:-:S04]  /*5540*/  FMNMX.FTZ R56, R30, R59, !PT ;  /* 0x0000003b1e387209 */ /* 0x000fc80007810000 */
[----:B------:R-:W-:-:S04]  /*5550*/  FMNMX.FTZ R59, R31, R56, !PT ;  /* 0x000000381f3b7209 */ /* 0x000fc80007810000 */
[----:B------:R-:W-:-:S04]  /*5560*/  FMNMX.FTZ R56, R34, R59, !PT ;  /* 0x0000003b22387209 */ /* 0x000fc80007810000 */
[----:B------:R-:W-:-:S04]  /*5570*/  FMNMX.FTZ R59, R35, R56, !PT ;  /* 0x00000038233b7209 */ /* 0x000fc80007810000 */
[----:B------:R-:W-:-:S04]  /*5580*/  FMNMX.FTZ R56, R38, R59, !PT ;  /* 0x0000003b26387209 */ /* 0x000fc80007810000 */
[----:B------:R-:W-:Y:S02]  /*5590*/  FMNMX.FTZ R59, R39, R56, !PT ;  /* 0x00000038273b7209 */ /* 0x000fe40007810000 */
[----:B0-----:R-:W-:Y:S02]  /*55a0*/  FMNMX.FTZ R186, R60, R61, !PT ;  /* 0x0000003d3cba7209 */ /* 0x001fe40007810000 */
        /* <DEDUP_REMOVED lines=25> */
[----:B------:R-:W0:Y:S01]  /*5740*/  SHFL.BFLY PT, R25, R24, 0x2, 0x1f ;  /* 0x0c401f0018197f89 */ /* 0x000e2200000e0000 */
[--C-:B------:R-:W-:Y:S01]  /*5750*/  FFMA.FTZ R183, R52, UR6, -R58.reuse ;  /* 0x0000000634b77c23 */ /* 0x100fe2000801083a */
[----:B------:R-:W-:Y:S01]  /*5760*/  FFMA.FTZ R194, R53, UR6, -R58 ;  /* 0x0000000635c27c23 */ /* 0x000fe2000801083a */
[----:B------:R-:W-:Y:S08]  /*5770*/  MUFU.EX2 R169, R169 ;  /* 0x000000a900a97308 */ /* 0x000ff00000000800 */
[----:B------:R-:W-:Y:S08]  /*5780*/  MUFU.EX2 R170, R170 ;  /* 0x000000aa00aa7308 */ /* 0x000ff00000000800 */
[----:B------:R-:W-:Y:S01]  /*5790*/  MUFU.EX2 R171, R171 ;  /* 0x000000ab00ab7308 */ /* 0x000fe20000000800 */
[----:B0-----:R-:W-:-:S07]  /*57a0*/  FMNMX.FTZ R25, R24, R25, !PT ;  /* 0x0000001918197209 */ /* 0x001fce0007810000 */
[----:B------:R-:W0:Y:S01]  /*57b0*/  MUFU.EX2 R172, R172 ;  /* 0x000000ac00ac7308 */ /* 0x000e220000000800 */
[----:B------:R-:W1:Y:S07]  /*57c0*/  SHFL.BFLY PT, R24, R25, 0x1, 0x1f ;  /* 0x0c201f0019187f89 */ /* 0x000e6e00000e0000 */
[----:B------:R-:W-:Y:S08]  /*57d0*/  MUFU.EX2 R173, R173 ;  /* 0x000000ad00ad7308 */ /* 0x000ff00000000800 */
[----:B------:R-:W2:Y:S01]  /*57e0*/  MUFU.EX2 R174, R174 ;  /* 0x000000ae00ae7308 */ /* 0x000ea20000000800 */
[----:B0-----:R-:W-:-:S07]  /*57f0*/  F2FP.F16.F32.PACK_AB R154, R172, R171 ;  /* 0x000000abac9a723e */ /* 0x001fce00000000ff */
[----:B------:R-:W-:Y:S01]  /*5800*/  MUFU.EX2 R175, R175 ;  /* 0x000000af00af7308 */ /* 0x000fe20000000800 */
[----:B-1----:R-:W-:-:S04]  /*5810*/  FMNMX.FTZ R187, R25, R24, !PT ;  /* 0x0000001819bb7209 */ /* 0x002fc80007810000 */
[C---:B------:R-:W-:Y:S01]  /*5820*/  FSETP.NEU.FTZ.AND P1, PT, R187.reuse, -INF , PT ;  /* 0xff800000bb00780b */ /* 0x040fe20003f3d000 */
[----:B------:R-:W-:Y:S02]  /*5830*/  FMUL.FTZ R24, R187, UR6 ;  /* 0x00000006bb187c20 */ /* 0x000fe40008410000 */
[----:B------:R-:W0:Y:S01]  /*5840*/  MUFU.EX2 R176, R176 ;  /* 0x000000b000b07308 */ /* 0x000e220000000800 */
[----:B--2---:R-:W-:Y:S02]  /*5850*/  F2FP.F16.F32.PACK_AB R156, R174, R173 ;  /* 0x000000adae9c723e */ /* 0x004fe400000000ff */
[----:B------:R-:W-:Y:S02]  /*5860*/  FSEL R29, R24, RZ, P1 ;  /* 0x000000ff181d7208 */ /* 0x000fe40000800000 */
[CC--:B------:R-:W-:Y:S02]  /*5870*/  LEA.HI R24, R57.reuse, R152.reuse, RZ, 0x4 ;  /* 0x0000009839187211 */ /* 0x0c0fe400078f20ff */
[----:B------:R-:W-:Y:S01]  /*5880*/  LEA.HI R57, R57, R152, RZ, 0x5 ;  /* 0x0000009839397211 */ /* 0x000fe200078f28ff */
[--C-:B------:R-:W-:Y:S01]  /*5890*/  FFMA.FTZ R195, R26, UR6, -R29.reuse ;  /* 0x000000061ac37c23 */ /* 0x100fe2000801081d */
[----:B------:R-:W-:Y:S01]  /*58a0*/  LOP3.LUT R25, R24, 0xfffffff0, RZ, 0xc0, !PT ;  /* 0xfffffff018197812 */ /* 0x000fe200078ec0ff */
[--C-:B------:R-:W-:Y:S01]  /*58b0*/  FFMA.FTZ R196, R27, UR6, -R29.reuse ;  /* 0x000000061bc47c23 */ /* 0x100fe2000801081d */
[----:B------:R-:W-:Y:S01]  /*58c0*/  SHF.R.U32.HI R24, RZ, 0x1, R24 ;  /* 0x00000001ff187819 */ /* 0x000fe20000011618 */
[--C-:B------:R-:W-:Y:S01]  /*58d0*/  FFMA.FTZ R197, R30, UR6, -R29.reuse ;  /* 0x000000061ec57c23 */ /* 0x100fe2000801081d */
[----:B------:R-:W-:Y:S01]  /*58e0*/  FFMA.FTZ R198, R31, UR6, -R29 ;  /* 0x000000061fc67c23 */ /* 0x000fe2000801081d */
[----:B------:R-:W-:-:S02]  /*58f0*/  IMAD.IADD R25, R152, 0x1, -R25 ;  /* 0x0000000198197824 */ /* 0x000fc400078e0a19 */
[--C-:B------:R-:W-:Y:S01]  /*5900*/  FFMA.FTZ R199, R34, UR6, -R29.reuse ;  /* 0x0000000622c77c23 */ /* 0x100fe2000801081d */
[----:B------:R-:W-:Y:S02]  /*5910*/  IMAD.SHL.U32 R57, R57, 0x20, RZ ;  /* 0x0000002039397824 */ /* 0x000fe400078e00ff */
[--C-:B------:R-:W-:Y:S01]  /*5920*/  FFMA.FTZ R200, R35, UR6, -R29.reuse ;  /* 0x0000000623c87c23 */ /* 0x100fe2000801081d */
[----:B------:R-:W-:Y:S01]  /*5930*/  FFMA.FTZ R201, R38, UR6, -R29 ;  /* 0x0000000626c97c23 */ /* 0x000fe2000801081d */
[----:B------:R-:W-:Y:S01]  /*5940*/  SHF.R.S32.HI R26, RZ, 0x1f, R25 ;  /* 0x0000001fff1a7819 */ /* 0x000fe20000011419 */
[--C-:B------:R-:W-:Y:S01]  /*5950*/  FFMA.FTZ R202, R39, UR6, -R29.reuse ;  /* 0x0000000627ca7c23 */ /* 0x100fe2000801081d */
[--C-:B------:R-:W-:Y:S01]  /*5960*/  FFMA.FTZ R203, R42, UR6, -R29.reuse ;  /* 0x000000062acb7c23 */ /* 0x100fe2000801081d */
[--C-:B------:R-:W-:Y:S01]  /*5970*/  FFMA.FTZ R204, R43, UR6, -R29.reuse ;  /* 0x000000062bcc7c23 */ /* 0x100fe2000801081d */
[----:B------:R-:W-:Y:S01]  /*5980*/  LEA.HI R26, R26, R25, RZ, 0x3 ;  /* 0x000000191a1a7211 */ /* 0x000fe200078f18ff */
[--C-:B------:R-:W-:Y:S01]  /*5990*/  FFMA.FTZ R205, R46, UR6, -R29.reuse ;  /* 0x000000062ecd7c23 */ /* 0x100fe2000801081d */
[--C-:B------:R-:W-:Y:S01]  /*59a0*/  FFMA.FTZ R206, R47, UR6, -R29.reuse ;  /* 0x000000062fce7c23 */ /* 0x100fe2000801081d */
[----:B------:R-:W-:Y:S01]  /*59b0*/  FFMA.FTZ R207, R50, UR6, -R29 ;  /* 0x0000000632cf7c23 */ /* 0x000fe2000801081d */
[C---:B------:R-:W-:Y:S01]  /*59c0*/  LOP3.LUT R28, R26.reuse, 0xfffffff8, RZ, 0xc0, !PT ;  /* 0xfffffff81a1c7812 */ /* 0x040fe200078ec0ff */
[----:B------:R-:W-:-:S02]  /*59d0*/  IMAD.SHL.U32 R26, R26, 0x40, RZ ;  /* 0x000000401a1a7824 */ /* 0x000fc400078e00ff */
[--C-:B------:R-:W-:Y:S01]  /*59e0*/  FFMA.FTZ R208, R51, UR6, -R29.reuse ;  /* 0x0000000633d07c23 */ /* 0x100fe2000801081d */
[--C-:B------:R-:W-:Y:S01]  /*59f0*/  FFMA.FTZ R209, R54, UR6, -R29.reuse ;  /* 0x0000000636d17c23 */ /* 0x100fe2000801081d */
[----:B------:R-:W-:Y:S01]  /*5a00*/  FFMA.FTZ R210, R55, UR6, -R29 ;  /* 0x0000000637d27c23 */ /* 0x000fe2000801081d */
[----:B------:R-:W-:Y:S01]  /*5a10*/  IMAD.IADD R28, R25, 0x1, -R28 ;  /* 0x00000001191c7824 */ /* 0x000fe200078e0a1c */
[----:B------:R-:W-:Y:S01]  /*5a20*/  LOP3.LUT R57, R57, 0x7ffffc00, RZ, 0xc0, !PT ;  /* 0x7ffffc0039397812 */ /* 0x000fe200078ec0ff */
[----:B------:R-:W-:Y:S01]  /*5a30*/  MUFU.EX2 R195, R195 ;  /* 0x000000c300c37308 */ /* 0x000fe20000000800 */
[----:B------:R-:W-:Y:S01]  /*5a40*/  LOP3.LUT R26, R26, 0x7ffffe00, RZ, 0xc0, !PT ;  /* 0x7ffffe001a1a7812 */ /* 0x000fe200078ec0ff */
[C---:B------:R-:W-:Y:S01]  /*5a50*/  IMAD.SHL.U32 R25, R28.reuse, 0x40, RZ ;  /* 0x000000401c197824 */ /* 0x040fe200078e00ff */
[C---:B------:R-:W-:Y:S02]  /*5a60*/  LOP3.LUT P2, RZ, R28.reuse, 0x4, RZ, 0xc0, !PT ;  /* 0x000000041cff7812 */ /* 0x040fe4000784c0ff */
[----:B------:R-:W-:-:S02]  /*5a70*/  LOP3.LUT P1, RZ, R28, 0x2, RZ, 0xc0, !PT ;  /* 0x000000021cff7812 */ /* 0x000fc4000782c0ff */
[----:B------:R-:W-:Y:S01]  /*5a80*/  LOP3.LUT R25, R25, 0x1c0, RZ, 0xc0, !PT ;  /* 0x000001c019197812 */ /* 0x000fe200078ec0ff */
[----:B------:R-:W1:Y:S01]  /*5a90*/  MUFU.EX2 R196, R196 ;  /* 0x000000c400c47308 */ /* 0x000e620000000800 */
[----:B------:R-:W-:Y:S02]  /*5aa0*/  SEL R189, R189, 0xffffffe0, !P1 ;  /* 0xffffffe0bdbd7807 */ /* 0x000fe40004800000 */
[----:B------:R-:W-:Y:S02]  /*5ab0*/  LOP3.LUT R24, R25, 0x8, R24, 0xf8, !PT ;  /* 0x0000000819187812 */ /* 0x000fe400078ef818 */
[----:B------:R-:W-:Y:S02]  /*5ac0*/  SHF.R.U32.HI R25, RZ, 0x3, R25 ;  /* 0x00000003ff197819 */ /* 0x000fe40000011619 */
[----:B------:R-:W-:Y:S01]  /*5ad0*/  F2FP.F16.F32.PACK_AB R152, R170, R169 ;  /* 0x000000a9aa98723e */ /* 0x000fe200000000ff */
[----:B------:R-:W-:Y:S01]  /*5ae0*/  MUFU.EX2 R197, R197 ;  /* 0x000000c500c57308 */ /* 0x000fe20000000800 */
[----:B------:R-:W-:Y:S01]  /*5af0*/  LOP3.LUT R24, R24, R25, RZ, 0x3c, !PT ;  /* 0x0000001918187212 */ /* 0x000fe200078e3cff */
[----:B------:R-:W-:Y:S01]  /*5b00*/  FADD.FTZ R170, R169, R170 ;  /* 0x000000aaa9aa7221 */ /* 0x000fe20000010000 */
[----:B0-----:R-:W-:-:S02]  /*5b10*/  F2FP.F16.F32.PACK_AB R158, R176, R175 ;  /* 0x000000afb09e723e */ /* 0x001fc400000000ff */
[----:B------:R-:W-:Y:S01]  /*5b20*/  IADD3 R57, R24, R26, R57 ;  /* 0x0000001a18397210 */ /* 0x000fe20007ffe039 */
[----:B------:R-:W-:Y:S02]  /*5b30*/  FADD.FTZ R171, R171, R170 ;  /* 0x000000aaabab7221 */ /* 0x000fe40000010000 */
[----:B------:R-:W0:Y:S01]  /*5b40*/  MUFU.EX2 R198, R198 ;  /* 0x000000c600c67308 */ /* 0x000e220000000800 */
[----:B-1----:R-:W-:Y:S01]  /*5b50*/  F2FP.F16.F32.PACK_AB R153, R196, R195 ;  /* 0x000000c3c499723e */ /* 0x002fe200000000ff */
[----:B------:R-:W-:Y:S02]  /*5b60*/  IMAD R192, R57, 0x2, R2 ;  /* 0x0000000239c07824 */ /* 0x000fe400078e0202 */
[----:B------:R-:W-:Y:S01]  /*5b70*/  FADD.FTZ R196, R195, R196 ;  /* 0x000000c4c3c47221 */ /* 0x000fe20000010000 */
[----:B------:R-:W-:Y:S01]  /*5b80*/  FADD.FTZ R172, R172, R171 ;  /* 0x000000abacac7221 */ /* 0x000fe20000010000 */
[C---:B------:R-:W-:Y:S02]  /*5b90*/  VIADD R190, R192.reuse, 0x36400 ;  /* 0x00036400c0be7836 */ /* 0x040fe40000000000 */
[----:B------:R-:W-:Y:S01]  /*5ba0*/  MUFU.EX2 R199, R199 ;  /* 0x000000c700c77308 */ /* 0x000fe20000000800 */
[----:B------:R-:W-:-:S02]  /*5bb0*/  VIADD R191, R192, 0x36440 ;  /* 0x00036440c0bf7836 */ /* 0x000fc40000000000 */
[----:B------:R-:W-:Y:S01]  /*5bc0*/  FADD.FTZ R173, R173, R172 ;  /* 0x000000acadad7221 */ /* 0x000fe20000010000 */
[C---:B------:R-:W-:Y:S02]  /*5bd0*/  @P2 VIADD R191, R190.reuse, 0xffffffc0 ;  /* 0xffffffc0bebf2836 */ /* 0x040fe40000000000 */
[----:B------:R-:W-:Y:S02]  /*5be0*/  IMAD.IADD R190, R190, 0x1, R189 ;  /* 0x00000001bebe7824 */ /* 0x000fe400078e02bd */
[----:B------:R-:W-:Y:S01]  /*5bf0*/  FADD.FTZ R174, R174, R173 ;  /* 0x000000adaeae7221 */ /* 0x000fe20000010000 */
[----:B------:R-:W-:Y:S01]  /*5c00*/  IMAD.IADD R189, R189, 0x1, R191 ;  /* 0x00000001bdbd7824 */ /* 0x000fe200078e02bf */
[----:B------:R-:W1:Y:S01]  /*5c10*/  MUFU.EX2 R200, R200 ;  /* 0x000000c800c87308 */ /* 0x000e620000000800 */
[----:B0-----:R-:W-:Y:S01]  /*5c20*/  F2FP.F16.F32.PACK_AB R155, R198, R197 ;  /* 0x000000c5c69b723e */ /* 0x001fe200000000ff */
[----:B------:R-:W-:Y:S01]  /*5c30*/  FADD.FTZ R197, R197, R196 ;  /* 0x000000c4c5c57221 */ /* 0x000fe20000010000 */
[----:B------:R-:W-:-:S03]  /*5c40*/  FADD.FTZ R175, R175, R174 ;  /* 0x000000aeafaf7221 */ /* 0x000fc60000010000 */
[----:B------:R0:W-:Y:S01]  /*5c50*/  STSM.16.M88.4 [R192+0x36400], R152 ;  /* 0x03640098c0007844 */ /* 0x0001e20000000200 */
[----:B------:R-:W-:Y:S01]  /*5c60*/  FADD.FTZ R198, R198, R197 ;  /* 0x000000c5c6c67221 */ /* 0x000fe20000010000 */
[----:B------:R-:W-:Y:S01]  /*5c70*/  MUFU.EX2 R201, R201 ;  /* 0x000000c900c97308 */ /* 0x000fe20000000800 */
[----:B------:R-:W-:-:S07]  /*5c80*/  FADD.FTZ R176, R176, R175 ;  /* 0x000000afb0b07221 */ /* 0x000fce0000010000 */
[----:B------:R-:W2:Y:S01]  /*5c90*/  MUFU.EX2 R202, R202 ;  /* 0x000000ca00ca7308 */ /* 0x000ea20000000800 */
[----:B-1----:R-:W-:Y:S01]  /*5ca0*/  F2FP.F16.F32.PACK_AB R157, R200, R199 ;  /* 0x000000c7c89d723e */ /* 0x002fe200000000ff */
[----:B------:R-:W-:-:S04]  /*5cb0*/  FADD.FTZ R199, R199, R198 ;  /* 0x000000c6c7c77221 */ /* 0x000fc80000010000 */
[----:B------:R-:W-:Y:S02]  /*5cc0*/  FADD.FTZ R200, R200, R199 ;  /* 0x000000c7c8c87221 */ /* 0x000fe40000010000 */
[----:B------:R-:W-:Y:S08]  /*5cd0*/  MUFU.EX2 R177, R177 ;  /* 0x000000b100b17308 */ /* 0x000ff00000000800 */
[----:B------:R-:W1:Y:S01]  /*5ce0*/  MUFU.EX2 R178, R178 ;  /* 0x000000b200b27308 */ /* 0x000e620000000800 */
[----:B--2---:R-:W-:Y:S01]  /*5cf0*/  F2FP.F16.F32.PACK_AB R159, R202, R201 ;  /* 0x000000c9ca9f723e */ /* 0x004fe200000000ff */
[----:B------:R-:W-:-:S04]  /*5d00*/  FADD.FTZ R201, R201, R200 ;  /* 0x000000c8c9c97221 */ /* 0x000fc80000010000 */
[----:B------:R2:W-:Y:S01]  /*5d10*/  STSM.16.M88.4 [R190], R156 ;  /* 0x0000009cbe007844 */ /* 0x0005e20000000200 */
[----:B------:R-:W-:Y:S01]  /*5d20*/  FADD.FTZ R202, R202, R201 ;  /* 0x000000c9caca7221 */ /* 0x000fe20000010000 */
[----:B------:R-:W-:Y:S08]  /*5d30*/  MUFU.EX2 R179, R179 ;  /* 0x000000b300b37308 */ /* 0x000ff00000000800 */
[----:B------:R-:W3:Y:S01]  /*5d40*/  MUFU.EX2 R180, R180 ;  /* 0x000000b400b47308 */ /* 0x000ee20000000800 */
[----:B-1----:R-:W-:Y:S01]  /*5d50*/  F2FP.F16.F32.PACK_AB R160, R178, R177 ;  /* 0x000000b1b2a0723e */ /* 0x002fe200000000ff */
[----:B------:R-:W-:-:S04]  /*5d60*/  FADD.FTZ R177, R177, R176 ;  /* 0x000000b0b1b17221 */ /* 0x000fc80000010000 */
[----:B------:R-:W-:Y:S02]  /*5d70*/  FADD.FTZ R178, R178, R177 ;  /* 0x000000b1b2b27221 */ /* 0x000fe40000010000 */
[----:B------:R-:W-:Y:S08]  /*5d80*/  MUFU.EX2 R203, R203 ;  /* 0x000000cb00cb7308 */ /* 0x000ff00000000800 */
[----:B------:R-:W1:Y:S01]  /*5d90*/  MUFU.EX2 R204, R204 ;  /* 0x000000cc00cc7308 */ /* 0x000e620000000800 */
[----:B---3--:R-:W-:Y:S01]  /*5da0*/  F2FP.F16.F32.PACK_AB R162, R180, R179 ;  /* 0x000000b3b4a2723e */ /* 0x008fe200000000ff */
[----:B------:R-:W-:-:S04]  /*5db0*/  FADD.FTZ R179, R179, R178 ;  /* 0x000000b2b3b37221 */ /* 0x000fc80000010000 */
[----:B------:R-:W-:Y:S02]  /*5dc0*/  FADD.FTZ R180, R180, R179 ;  /* 0x000000b3b4b47221 */ /* 0x000fe40000010000 */
        /* <DEDUP_REMOVED lines=21> */
[----:B------:R-:W3:Y:S08]  /*5f20*/  MUFU.EX2 R209, R209 ;  /* 0x000000d100d17308 */ /* 0x000ef00000000800 */
[----:B------:R-:W4:Y:S01]  /*5f30*/  MUFU.EX2 R210, R210 ;  /* 0x000000d200d27308 */ /* 0x000f220000000800 */
[----:B-1----:R-:W-:Y:S01]  /*5f40*/  F2FP.F16.F32.PACK_AB R165, R208, R207 ;  /* 0x000000cfd0a5723e */ /* 0x002fe200000000ff */
[----:B------:R-:W-:-:S04]  /*5f50*/  FADD.FTZ R207, R207, R206 ;  /* 0x000000cecfcf7221 */ /* 0x000fc80000010000 */
[----:B------:R-:W-:-:S04]  /*5f60*/  FADD.FTZ R208, R208, R207 ;  /* 0x000000cfd0d07221 */ /* 0x000fc80000010000 */
[----:B---3--:R-:W-:Y:S01]  /*5f70*/  FADD.FTZ R195, R209, R208 ;  /* 0x000000d0d1c37221 */ /* 0x008fe20000010000 */
[----:B----4-:R-:W-:-:S03]  /*5f80*/  F2FP.F16.F32.PACK_AB R167, R210, R209 ;  /* 0x000000d1d2a7723e */ /* 0x010fc600000000ff */
[----:B------:R-:W-:Y:S02]  /*5f90*/  FADD.FTZ R195, R210, R195 ;  /* 0x000000c3d2c37221 */ /* 0x000fe40000010000 */
[----:B------:R2:W-:Y:S01]  /*5fa0*/  STSM.16.M88.4 [R189], R164 ;  /* 0x000000a4bd007844 */ /* 0x0005e20000000200 */
[----:B------:R-:W-:-:S06]  /*5fb0*/  WARPGROUP.ARRIVE ;  /* 0x00000000000079c5 */ /* 0x000fcc0000000000 */
[----:B------:R-:W-:Y:S01]  /*5fc0*/  HGMMA.64x256x16.F32 R24, R152, gdesc[UR8].tnspB, RZ, !UPT, gsb0 ;  /* 0x43e0000898187df0 */ /* 0x000fe2000c0008ff */
[----:B------:R-:W-:Y:S01]  /*5fd0*/  R2UR UR10, R211 ;  /* 0x00000000d30a72ca */ /* 0x000fe200000e0000 */
[----:B------:R-:W-:Y:S01]  /*5fe0*/  UMOV UR11, 0x40000040 ;  /* 0x40000040000b7882 */ /* 0x000fe20000000000 */
[C---:B------:R-:W-:Y:S01]  /*5ff0*/  IADD3 R211, R193.reuse, 0x100, RZ ;  /* 0x00000100c1d37810 */ /* 0x040fe20007ffe0ff */
[----:B------:R-:W-:Y:S02]  /*6000*/  WARPGROUP.DEPBAR.LE gsb0, 0x0 ;  /* 0x00008000000079c5 */ /* 0x000fe40000010000 */
[----:B------:R-:W-:Y:S01]  /*6010*/  WARPGROUP.ARRIVE ;  /* 0x00000000000079c5 */ /* 0x000fe20000000000 */
[----:B0-----:R-:W-:-:S15]  /*6020*/  VIADD R152, R193, 0x180 ;  /* 0x00000180c1987836 */ /* 0x001fde0000000000 */
[----:B------:R-:W-:-:S06]  /*6030*/  NOP ;  /* 0x0000000000007918 */ /* 0x000fcc0000000000 */
[----:B------:R-:W-:Y:S01]  /*6040*/  HGMMA.64x256x16.F32 R24, R156, gdesc[UR8].tnspB, R24, gsb0 ;  /* 0x43e000089c187df0 */ /* 0x000fe20008000818 */
[----:B------:R-:W-:Y:S01]  /*6050*/  R2UR UR10, R211 ;  /* 0x00000000d30a72ca */ /* 0x000fe200000e0000 */
[----:B------:R-:W-:Y:S01]  /*6060*/  UMOV UR11, 0x40000040 ;  /* 0x40000040000b7882 */ /* 0x000fe20000000000 */
[----:B------:R-:W-:Y:S02]  /*6070*/  WARPGROUP.DEPBAR.LE gsb0, 0x0 ;  /* 0x00008000000079c5 */ /* 0x000fe40000010000 */
[----:B------:R-:W-:-:S15]  /*6080*/  WARPGROUP.ARRIVE ;  /* 0x00000000000079c5 */ /* 0x000fde0000000000 */
[----:B------:R-:W-:-:S08]  /*6090*/  NOP ;  /* 0x0000000000007918 */ /* 0x000fd00000000000 */
[----:B------:R-:W-:Y:S01]  /*60a0*/  HGMMA.64x256x16.F32 R24, R160, gdesc[UR8].tnspB, R24, gsb0 ;  /* 0x43e00008a0187df0 */ /* 0x000fe20008000818 */
[----:B------:R-:W-:Y:S01]  /*60b0*/  R2UR UR10, R152 ;  /* 0x00000000980a72ca */ /* 0x000fe200000e0000 */
[----:B------:R-:W-:Y:S01]  /*60c0*/  UMOV UR11, 0x40000040 ;  /* 0x40000040000b7882 */ /* 0x000fe20000000000 */
[----:B------:R-:W-:Y:S02]  /*60d0*/  WARPGROUP.DEPBAR.LE gsb0, 0x0 ;  /* 0x00008000000079c5 */ /* 0x000fe40000010000 */
[----:B------:R-:W-:-:S15]  /*60e0*/  WARPGROUP.ARRIVE ;  /* 0x00000000000079c5 */ /* 0x000fde0000000000 */
[----:B------:R-:W-:-:S08]  /*60f0*/  NOP ;  /* 0x0000000000007918 */ /* 0x000fd00000000000 */
[----:B------:R-:W-:Y:S03]  /*6100*/  HGMMA.64x256x16.F32 R24, R164, gdesc[UR8].tnspB, R24, gsb0 ;  /* 0x43e00008a4187df0 */ /* 0x000fe60008000818 */
[----:B------:R-:W-:Y:S02]  /*6110*/  WARPGROUP.DEPBAR.LE gsb0, 0x0 ;  /* 0x00008000000079c5 */ /* 0x000fe40000010000 */
[----:B------:R0:W-:Y:S06]  /*6120*/  MEMBAR.ALL.CTA ;  /* 0x0000000000007992 */ /* 0x0001ec0000008000 */
[----:B0-----:R-:W0:Y:S02]  /*6130*/  FENCE.VIEW.ASYNC.S ;  /* 0x00000000000073c6 */ /* 0x001e240000000000 */
[----:B0-----:R-:W-:Y:S01]  /*6140*/  NOP ;  /* 0x0000000000007918 */ /* 0x001fe20000000000 */
[----:B------:R-:W-:Y:S06]  /*6150*/  BAR.ARV 0xe, 0x100 ;  /* 0x0384000000007b1d */ /* 0x000fec0000002000 */
[----:B--2---:R-:W-:Y:S05]  /*6160*/  @!P0 BRA `(.L_x_3399) ;  /* 0x0000000000048947 */ /* 0x004fea0003800000 */
[----:B------:R-:W-:Y:S01]  /*6170*/  BPT.TRAP 0x1 ;  /* 0x000000040000795c */ /* 0x000fe20000300000 */
.L_x_3399:
[----:B------:R-:W-:Y:S01]  /*6180*/  R2UR UR10, R168 ;  /* 0x00000000a80a72ca */ /* 0x000fe200000e0000 */
[----:B------:R-:W-:Y:S01]  /*6190*/  IMAD.MOV.U32 R153, RZ, RZ, RZ ;  /* 0x000000ffff997224 */ /* 0x000fe200078e00ff */
[----:B------:R-:W-:-:S11]  /*61a0*/  R2UR UR7, R2 ;  /* 0x00000000020772ca */ /* 0x000fd600000e0000 */
[----:B------:R-:W-:Y:S02]  /*61b0*/  UIADD3 UR38, UR10, -0x2, URZ ;  /* 0xfffffffe0a267890 */ /* 0x000fe4000fffe03f */
[----:B------:R-:W-:Y:S02]  /*61c0*/  UIADD3 UR7, UR7, 0x38860, URZ ;  /* 0x0003886007077890 */ /* 0x000fe4000fffe03f */
[----:B------:R-:W-:Y:S02]  /*61d0*/  UISETP.GE.AND UP0, UPT, UR38, UR39, UPT ;  /* 0x000000272600728c */ /* 0x000fe4000bf06270 */
[----:B------:R-:W-:-:S04]  /*61e0*/  UPRMT UR7, UR61, 0x654, UR7 ;  /* 0x000006543d077896 */ /* 0x000fc80008000007 */
[----:B------:R-:W-:-:S05]  /*61f0*/  PLOP3.LUT P1, PT, PT, PT, UP0, 0x80, 0x0 ;  /* 0x000000000000781c */ /* 0x000fca0003f2f008 */
[----:B------:R-:W-:Y:S08]  /*6200*/  SYNCS.ARRIVE.TRANS64.RED.A1T0 RZ, [UR7], RZ ;  /* 0x000000ffffff79a7 */ /* 0x000ff00008100407 */
[----:B------:R-:W-:Y:S05]  /*6210*/  @!P1 BRA `(.L_x_3400) ;  /* 0x0000002c00749947 */ /* 0x000fea0003800000 */
[----:B------:R-:W-:Y:S02]  /*6220*/  IMAD.MOV.U32 R199, RZ, RZ, RZ ;  /* 0x000000ffffc77224 */ /* 0x000fe400078e00ff */
[----:B------:R-:W-:-:S07]  /*6230*/  IMAD.MOV.U32 R211, RZ, RZ, RZ ;  /* 0x000000ffffd37224 */ /* 0x000fce00078e00ff */
.L_x_3411:
[----:B------:R-:W-:Y:S02]  /*6240*/  VIADD R198, R211, 0x1 ;  /* 0x00000001d3c67836 */ /* 0x000fe40000000000 */
[----:B------:R-:W-:Y:S01]  /*6250*/  IMAD.U32 R152, RZ, RZ, UR38 ;  /* 0x00000026ff987e24 */ /* 0x000fe2000f8e00ff */
[----:B------:R-:W-:Y:S02]  /*6260*/  UIADD3 UR38, UR38, -0x1, URZ ;  /* 0xffffffff26267890 */ /* 0x000fe4000fffe03f */
[----:B------:R-:W-:Y:S02]  /*6270*/  ISETP.NE.AND P2, PT, R198, 0x2, PT ;  /* 0x00000002c600780c */ /* 0x000fe40003f45270 */
[----:B------:R-:W-:Y:S02]  /*6280*/  ISETP.GT.AND P1, PT, R152, UR39, PT ;  /* 0x0000002798007c0c */ /* 0x000fe4000bf24270 */
[----:B------:R-:W-:Y:S02]  /*6290*/  SEL R152, RZ, 0x1, P2 ;  /* 0x00000001ff987807 */ /* 0x000fe40001000000 */
[----:B------:R-:W-:-:S02]  /*62a0*/  SEL R198, R198, RZ, P2 ;  /* 0x000000ffc6c67207 */ /* 0x000fc40001000000 */
[----:B------:R-:W-:Y:S01]  /*62b0*/  LOP3.LUT R199, R199, R152, RZ, 0x3c, !PT ;  /* 0x00000098c7c77212 */ /* 0x000fe200078e3cff */
[----:B------:R-:W-:Y:S06]  /*62c0*/  @!P0 BRA `(.L_x_3401) ;  /* 0x0000000000048947 */ /* 0x000fec0003800000 */
[----:B------:R-:W-:Y:S01]  /*62d0*/  BPT.TRAP 0x1 ;  /* 0x000000040000795c */ /* 0x000fe20000300000 */
.L_x_3401:
[----:B------:R-:W-:Y:S01]  /*62e0*/  IMAD R196, R198, 0x8, R2 ;  /* 0x00000008c6c47824 */ /* 0x000fe200078e0202 */
[----:B------:R-:W-:-:S04]  /*62f0*/  SHF.L.U32 R201, R199, 0x1f, RZ ;  /* 0x0000001fc7c97819 */ /* 0x000fc800000006ff */
[----:B------:R0:W1:Y:S01]  /*6300*/  SYNCS.PHASECHK.TRANS64.TRYWAIT P2, [R196+URZ+0x38830], R201 ;  /* 0x038830c9c40075a7 */ /* 0x000062000804017f */
[----:B------:R-:W-:Y:S05]  /*6310*/  @!P0 BRA `(.L_x_3402) ;  /* 0x0000000000048947 */ /* 0x000fea0003800000 */
[----:B------:R-:W-:Y:S01]  /*6320*/  BPT.TRAP 0x1 ;  /* 0x000000040000795c */ /* 0x000fe20000300000 */
.L_x_3402:
[----:B------:R-:W-:Y:S01]  /*6330*/  IMAD R197, R198, 0x200, R7 ;  /* 0x00000200c6c57824 */ /* 0x000fe200078e0207 */
[----:B-1----:R-:W-:Y:S06]  /*6340*/  @P2 BRA `(.L_x_3403) ;  /* 0x0000000000082947 */ /* 0x002fec0003800000 */
[----:B------:R-:W1:Y:S02]  /*6350*/  SYNCS.PHASECHK.TRANS64.TRYWAIT P2, [R196+URZ+0x38830], R201 ;  /* 0x038830c9c40075a7 */ /* 0x000e64000804017f */
[----:B-1----:R-:W-:Y:S05]  /*6360*/  @!P2 BRA `(.L_x_3404) ;  /* 0x000000a4005ca947 */ /* 0x002fea0003800000 */
.L_x_3403:
[----:B------:R-:W-:Y:S01]  /*6370*/  R2UR UR6, R197 ;  /* 0x00000000c50672ca */ /* 0x000fe200000e0000 */
[----:B------:R-:W-:Y:S01]  /*6380*/  WARPGROUP.ARRIVE ;  /* 0x00000000000079c5 */ /* 0x000fe20000000000 */
[----:B------:R-:W-:Y:S01]  /*6390*/  MOV R200, UR17 ;  /* 0x0000001100c87c02 */ /* 0x000fe20008000f00 */
[----:B------:R-:W-:Y:S01]  /*63a0*/  UMOV UR19, 0x40000040 ;  /* 0x4000004000137882 */ /* 0x000fe20000000000 */
[----:B------:R-:W-:Y:S01]  /*63b0*/  MOV R202, UR16 ;  /* 0x0000001000ca7c02 */ /* 0x000fe20008000f00 */
[----:B------:R-:W-:Y:S01]  /*63c0*/  UMOV UR15, 0x40000040 ;  /* 0x40000040000f7882 */ /* 0x000fe20000000000 */
[----:B------:R-:W-:Y:S01]  /*63d0*/  R2UR UR16, R8 ;  /* 0x00000000081072ca */ /* 0x000fe200000e0000 */
[----:B------:R-:W-:Y:S01]  /*63e0*/  UMOV UR11, 0x40000040 ;  /* 0x40000040000b7882 */ /* 0x000fe20000000000 */
[----:B------:R-:W-:Y:S01]  /*63f0*/  R2UR UR17, R9 ;  /* 0x00000000091172ca */ /* 0x000fe200000e0000 */
[----:B------:R-:W-:Y:S01]  /*6400*/  UMOV UR59, 0x40000040 ;  /* 0x40000040003b7882 */ /* 0x000fe20000000000 */
[----:B------:R-:W-:-:S02]  /*6410*/  MOV R203, UR13 ;  /* 0x0000000d00cb7c02 */ /* 0x000fc40008000f00 */
[----:B------:R-:W-:Y:S01]  /*6420*/  MOV R204, UR12 ;  /* 0x0000000c00cc7c02 */ /* 0x000fe20008000f00 */
[----:B------:R-:W-:Y:S01]  /*6430*/  UMOV UR18, UR6 ;  /* 0x0000000600127c82 */ /* 0x000fe20008000000 */
[----:B------:R-:W-:Y:S02]  /*6440*/  R2UR UR12, R10 ;  /* 0x000000000a0c72ca */ /* 0x000fe400000e0000 */
[----:B------:R-:W-:Y:S02]  /*6450*/  R2UR UR13, R11 ;  /* 0x000000000b0d72ca */ /* 0x000fe400000e0000 */
[----:B------:R-:W-:Y:S02]  /*6460*/  MOV R205, UR9 ;  /* 0x0000000900cd7c02 */ /* 0x000fe40008000f00 */
[----:B------:R-:W-:Y:S01]  /*6470*/  MOV R206, UR8 ;  /* 0x0000000800ce7c02 */ /* 0x000fe20008000f00 */
[----:B------:R-:W-:Y:S01]  /*6480*/  HGMMA.64x64x16.F32 R152, gdesc[UR16], RZ, !UPT, gsb0 ;  /* 0x00e00000109879f0 */ /* 0x000fe2000c0008ff */
[----:B------:R-:W-:Y:S01]  /*6490*/  R2UR UR17, R200 ;  /* 0x00000000c81172ca */ /* 0x000fe200000e0000 */
[----:B------:R-:W-:Y:S01]  /*64a0*/  VIADD R200, R197, 0x2 ;  /* 0x00000002c5c87836 */ /* 0x000fe20000000000 */
[----:B------:R-:W-:-:S02]  /*64b0*/  R2UR UR8, R12 ;  /* 0x000000000c0872ca */ /* 0x000fc400000e0000 */
[----:B------:R-:W-:Y:S02]  /*64c0*/  R2UR UR9, R13 ;  /* 0x000000000d0972ca */ /* 0x000fe400000e0000 */
[----:B------:R-:W-:Y:S01]  /*64d0*/  R2UR UR6, R200 ;  /* 0x00000000c80672ca */ /* 0x000fe200000e0000 */
[C---:B------:R-:W-:Y:S01]  /*64e0*/  VIADD R200, R197.reuse, 0x4 ;  /* 0x00000004c5c87836 */ /* 0x040fe20000000000 */
[----:B------:R-:W-:Y:S01]  /*64f0*/  R2UR UR56, R14 ;  /* 0x000000000e3872ca */ /* 0x000fe200000e0000 */
[----:B------:R-:W-:Y:S01]  /*6500*/  VIADD R197, R197, 0x6 ;  /* 0x00000006c5c57836 */ /* 0x000fe20000000000 */
[----:B------:R-:W-:Y:S02]  /*6510*/  R2UR UR57, R15 ;  /* 0x000000000f3972ca */ /* 0x000fe400000e0000 */
[----:B------:R-:W-:-:S07]  /*6520*/  R2UR UR16, R202 ;  /* 0x00000000ca1072ca */ /* 0x000fce00000e0000 */
[----:B------:R-:W-:Y:S01]  /*6530*/  UMOV UR14, UR6 ;  /* 0x00000006000e7c82 */ /* 0x000fe20008000000 */
[----:B------:R-:W-:-:S13]  /*6540*/  R2UR UR6, R200 ;  /* 0x00000000c80672ca */ /* 0x000fda00000e0000 */
[----:B------:R-:W-:Y:S01]  /*6550*/  UMOV UR10, UR6 ;  /* 0x00000006000a7c82 */ /* 0x000fe20008000000 */
[----:B------:R-:W-:-:S13]  /*6560*/  R2UR UR6, R197 ;  /* 0x00000000c50672ca */ /* 0x000fda00000e0000 */
[----:B------:R-:W-:Y:S01]  /*6570*/  UMOV UR58, UR6 ;  /* 0x00000006003a7c82 */ /* 0x000fe20008000000 */
[----:B------:R-:W-:Y:S02]  /*6580*/  WARPGROUP.DEPBAR.LE gsb0, 0x0 ;  /* 0x00008000000079c5 */ /* 0x000fe40000010000 */
[----:B------:R-:W-:-:S06]  /*6590*/  WARPGROUP.ARRIVE ;  /* 0x00000000000079c5 */ /* 0x000fcc0000000000 */
[----:B------:R-:W-:Y:S01]  /*65a0*/  HGMMA.64x64x16.F32 R152, gdesc[UR12], R152, gsb0 ;  /* 0x00e000000c9879f0 */ /* 0x000fe20008000898 */
[----:B------:R-:W-:Y:S02]  /*65b0*/  R2UR UR13, R203 ;  /* 0x00000000cb0d72ca */ /* 0x000fe400000e0000 */
[----:B------:R-:W-:Y:S01]  /*65c0*/  R2UR UR12, R204 ;  /* 0x00000000cc0c72ca */ /* 0x000fe200000e0000 */
[----:B------:R-:W-:Y:S02]  /*65d0*/  WARPGROUP.DEPBAR.LE gsb0, 0x0 ;  /* 0x00008000000079c5 */ /* 0x000fe40000010000 */
[----:B------:R-:W-:-:S06]  /*65e0*/  WARPGROUP.ARRIVE ;  /* 0x00000000000079c5 */ /* 0x000fcc0000000000 */
[----:B------:R-:W-:Y:S01]  /*65f0*/  HGMMA.64x64x16.F32 R152, gdesc[UR8], R152, gsb0 ;  /* 0x00e00000089879f0 */ /* 0x000fe20008000898 */
[----:B------:R-:W-:Y:S02]  /*6600*/  R2UR UR9, R205 ;  /* 0x00000000cd0972ca */ /* 0x000fe400000e0000 */
[----:B------:R-:W-:Y:S01]  /*6610*/  R2UR UR8, R206 ;  /* 0x00000000ce0872ca */ /* 0x000fe200000e0000 */
[----:B------:R-:W-:Y:S02]  /*6620*/  WARPGROUP.DEPBAR.LE gsb0, 0x0 ;  /* 0x00008000000079c5 */ /* 0x000fe40000010000 */
[----:B------:R-:W-:-:S06]  /*6630*/  WARPGROUP.ARRIVE ;  /* 0x00000000000079c5 */ /* 0x000fcc0000000000 */
[----:B------:R-:W-:Y:S03]  /*6640*/  HGMMA.64x64x16.F32 R152, gdesc[UR56], R152, gsb0 ;  /* 0x00e00000389879f0 */ /* 0x000fe60008000898 */
[----:B------:R-:W-:Y:S02]  /*6650*/  WARPGROUP.DEPBAR.LE gsb0, 0x0 ;  /* 0x00008000000079c5 */ /* 0x000fe40000010000 */
[----:B------:R-:W-:Y:S05]  /*6660*/  @!P0 BRA `(.L_x_3405) ;  /* 0x0000000000048947 */ /* 0x000fea0003800000 */
[----:B------:R-:W-:Y:S01]  /*6670*/  BPT.TRAP 0x1 ;  /* 0x000000040000795c */ /* 0x000fe20000300000 */
.L_x_3405:
[----:B------:R2:W3:Y:S01]  /*6680*/  SYNCS.PHASECHK.TRANS64.TRYWAIT P2, [R196+URZ+0x38850], R201 ;  /* 0x038850c9c40075a7 */ /* 0x0004e2000804017f */
[----:B------:R-:W-:Y:S05]  /*6690*/  @!P0 BRA `(.L_x_3406) ;  /* 0x0000000000048947 */ /* 0x000fea0003800000 */
[----:B------:R-:W-:Y:S01]  /*66a0*/  BPT.TRAP 0x1 ;  /* 0x000000040000795c */ /* 0x000fe20000300000 */
.L_x_3406:
[----:B------:R-:W-:Y:S01]  /*66b0*/  IMAD R197, R198, 0x1000, R3 ;  /* 0x00001000c6c57824 */ /* 0x000fe200078e0203 */
[----:B---3--:R-:W-:Y:S06]  /*66c0*/  @P2 BRA `(.L_x_3407) ;  /* 0x0000000000082947 */ /* 0x008fec0003800000 */
[----:B------:R-:W3:Y:S02]  /*66d0*/  SYNCS.PHASECHK.TRANS64.TRYWAIT P2, [R196+URZ+0x38850], R201 ;  /* 0x038850c9c40075a7 */ /* 0x000ee4000804017f */
[----:B---3--:R-:W-:Y:S05]  /*66e0*/  @!P2 BRA `(.L_x_3408) ;  /* 0x000000a00090a947 */ /* 0x008fea0003800000 */
.L_x_3407:
[----:B------:R-:W-:Y:S01]  /*66f0*/  R2UR UR6, R197 ;  /* 0x00000000c50672ca */ /* 0x000fe200000e0000 */
[----:B------:R-:W-:Y:S01]  /*6700*/  WARPGROUP.ARRIVE ;  /* 0x00000000000079c5 */ /* 0x000fe20000000000 */
[----:B------:R-:W-:Y:S01]  /*6710*/  MOV R200, UR49 ;  /* 0x0000003100c87c02 */ /* 0x000fe20008000f00 */
[----:B------:R-:W-:Y:S01]  /*6720*/  UMOV UR51, 0x40000040 ;  /* 0x4000004000337882 */ /* 0x000fe20000000000 */
[----:B0123--:R-:W-:Y:S01]  /*6730*/  MOV R201, UR48 ;  /* 0x0000003000c97c02 */ /* 0x00ffe20008000f00 */
[----:B------:R-:W-:Y:S01]  /*6740*/  UMOV UR55, 0x40000040 ;  /* 0x4000004000377882 */ /* 0x000fe20000000000 */
[----:B------:R-:W-:Y:S01]  /*6750*/  R2UR UR48, R16 ;  /* 0x00000000103072ca */ /* 0x000fe200000e0000 */
[----:B------:R-:W-:Y:S01]  /*6760*/  UMOV UR59, 0x40000040 ;  /* 0x40000040003b7882 */ /* 0x000fe20000000000 */
[----:B------:R-:W-:Y:S01]  /*6770*/  R2UR UR49, R17 ;  /* 0x00000000113172ca */ /* 0x000fe200000e0000 */
[----:B------:R-:W-:Y:S01]  /*6780*/  UMOV UR7, 0x40000040 ;  /* 0x4000004000077882 */ /* 0x000fe20000000000 */
[----:B------:R-:W-:Y:S01]  /*6790*/  MOV R202, UR53 ;  /* 0x0000003500ca7c02 */ /* 0x000fe20008000f00 */
[----:B------:R-:W-:Y:S01]  /*67a0*/  UMOV UR11, 0x40000040 ;  /* 0x40000040000b7882 */ /* 0x000fe20000000000 */
[----:B------:R-:W-:Y:S01]  /*67b0*/  MOV R203, UR52 ;  /* 0x0000003400cb7c02 */ /* 0x000fe20008000f00 */
[----:B------:R-:W-:Y:S01]  /*67c0*/  UMOV UR50, UR6 ;  /* 0x0000000600327c82 */ /* 0x000fe20008000000 */
[----:B------:R-:W-:Y:S01]  /*67d0*/  R2UR UR52, R18 ;  /* 0x00000000123472ca */ /* 0x000fe200000e0000 */
[----:B------:R-:W-:Y:S01]  /*67e0*/  UMOV UR15, 0x40000040 ;  /* 0x40000040000f7882 */ /* 0x000fe20000000000 */
[----:B------:R-:W-:Y:S01]  /*67f0*/  R2UR UR53, R19 ;  /* 0x00000000133572ca */ /* 0x000fe200000e0000 */
[----:B------:R-:W-:Y:S01]  /*6800*/  UMOV UR19, 0x40000040 ;  /* 0x4000004000137882 */ /* 0x000fe20000000000 */
[----:B------:R-:W-:Y:S01]  /*6810*/  MOV R206, UR37 ;  /* 0x0000002500ce7c02 */ /* 0x000fe20008000f00 */
[----:B------:R-:W-:Y:S01]  /*6820*/  UMOV UR23, 0x40000040 ;  /* 0x4000004000177882 */ /* 0x000fe20000000000 */
[----:B------:R-:W-:Y:S01]  /*6830*/  MOV R207, UR36 ;  /* 0x0000002400cf7c02 */ /* 0x000fe20008000f00 */
[----:B------:R-:W-:Y:S01]  /*6840*/  HGMMA.64x64x16.F32 R152, gdesc[UR48], R152, gsb0 ;  /* 0x00e00000309879f0 */ /* 0x000fe20008000898 */
[----:B------:R-:W-:Y:S01]  /*6850*/  R2UR UR49, R200 ;  /* 0x00000000c83172ca */ /* 0x000fe200000e0000 */
[----:B------:R-:W-:Y:S01]  /*6860*/  VIADD R200, R197, 0x2 ;  /* 0x00000002c5c87836 */ /* 0x000fe20000000000 */
[----:B------:R-:W-:Y:S01]  /*6870*/  R2UR UR36, R20 ;  /* 0x00000000142472ca */ /* 0x000fe200000e0000 */
[----:B------:R-:W-:Y:S01]  /*6880*/  UMOV UR27, 0x40000040 ;  /* 0x40000040001b7882 */ /* 0x000fe20000000000 */
[----:B------:R-:W-:Y:S01]  /*6890*/  R2UR UR37, R21 ;  /* 0x00000000152572ca */ /* 0x000fe200000e0000 */
[----:B------:R-:W-:Y:S01]  /*68a0*/  UMOV UR31, 0x40000040 ;  /* 0x40000040001f7882 */ /* 0x000fe20000000000 */
[----:B------:R-:W-:Y:S01]  /*68b0*/  R2UR UR6, R200 ;  /* 0x00000000c80672ca */ /* 0x000fe200000e0000 */
[----:B------:R-:W-:Y:S01]  /*68c0*/  VIADD R200, R197, 0x4 ;  /* 0x00000004c5c87836 */ /* 0x000fe20000000000 */
        /* <DEDUP_REMOVED lines=8> */
[----:B------:R-:W-:Y:S01]  /*6950*/  R2UR UR48, R201 ;  /* 0x00000000c93072ca */ /* 0x000fe200000e0000 */
[----:B------:R-:W-:Y:S01]  /*6960*/  UMOV UR51, 0x40000040 ;  /* 0x4000004000337882 */ /* 0x000fe20000000000 */
[----:B------:R-:W0:Y:S01]  /*6970*/  S2R R208, SR_TID.X ;  /* 0x0000000000d07919 */ /* 0x000e220000002100 */
[----:B------:R-:W-:Y:S01]  /*6980*/  UMOV UR54, UR6 ;  /* 0x0000000600367c82 */ /* 0x000fe20008000000 */
[----:B------:R-:W-:Y:S01]  /*6990*/  R2UR UR6, R200 ;  /* 0x00000000c80672ca */ /* 0x000fe200000e0000 */
[----:B------:R-:W-:-:S12]  /*69a0*/  VIADD R200, R197, 0x6 ;  /* 0x00000006c5c87836 */ /* 0x000fd80000000000 */
[----:B------:R-:W-:Y:S01]  /*69b0*/  UMOV UR38, UR6 ;  /* 0x0000000600267c82 */ /* 0x000fe20008000000 */
[----:B------:R-:W-:Y:S01]  /*69c0*/  R2UR UR6, R200 ;  /* 0x00000000c80672ca */ /* 0x000fe200000e0000 */
[----:B------:R-:W-:-:S12]  /*69d0*/  VIADD R200, R197, 0x200 ;  /* 0x00000200c5c87836 */ /* 0x000fd80000000000 */
[----:B------:R-:W-:Y:S01]  /*69e0*/  UMOV UR58, UR6 ;  /* 0x00000006003a7c82 */ /* 0x000fe20008000000 */
[----:B------:R-:W-:Y:S02]  /*69f0*/  R2UR UR6, R200 ;  /* 0x00000000c80672ca */ /* 0x000fe400000e0000 */
[C---:B------:R-:W-:Y:S02]  /*6a00*/  IADD3 R200, R197.reuse, 0x202, RZ ;  /* 0x00000202c5c87810 */ /* 0x040fe40007ffe0ff */
[----:B0-----:R-:W-:Y:S02]  /*6a10*/  SHF.R.U32.HI R208, RZ, 0x7, R208 ;  /* 0x00000007ffd07819 */ /* 0x001fe400000116d0 */
[----:B------:R-:W-:Y:S01]  /*6a20*/  R2UR UR10, R200 ;  /* 0x00000000c80a72ca */ /* 0x000fe200000e0000 */
[----:B------:R-:W-:-:S05]  /*6a30*/  VIADD R200, R197, 0x204 ;  /* 0x00000204c5c87836 */ /* 0x000fca0000000000 */
[----:B------:R-:W-:Y:S01]  /*6a40*/  R2UR UR14, R200 ;  /* 0x00000000c80e72ca */ /* 0x000fe200000e0000 */
[----:B------:R-:W-:-:S05]  /*6a50*/  VIADD R200, R197, 0x206 ;  /* 0x00000206c5c87836 */ /* 0x000fca0000000000 */
[----:B------:R-:W-:Y:S01]  /*6a60*/  R2UR UR18, R200 ;  /* 0x00000000c81272ca */ /* 0x000fe200000e0000 */
[----:B------:R-:W-:-:S05]  /*6a70*/  VIADD R200, R197, 0x400 ;  /* 0x00000400c5c87836 */ /* 0x000fca0000000000 */
[----:B------:R-:W-:Y:S01]  /*6a80*/  R2UR UR22, R200 ;  /* 0x00000000c81672ca */ /* 0x000fe200000e0000 */
[C---:B------:R-:W-:Y:S01]  /*6a90*/  VIADD R200, R197.reuse, 0x402 ;  /* 0x00000402c5c87836 */ /* 0x040fe20000000000 */
[----:B------:R-:W-:Y:S02]  /*6aa0*/  WARPGROUP.DEPBAR.LE gsb0, 0x0 ;  /* 0x00008000000079c5 */ /* 0x000fe40000010000 */
[----:B------:R-:W-:Y:S02]  /*6ab0*/  WARPGROUP.ARRIVE ;  /* 0x00000000000079c5 */ /* 0x000fe40000000000 */
[----:B------:R-:W-:Y:S01]  /*6ac0*/  R2UR UR26, R200 ;  /* 0x00000000c81a72ca */ /* 0x000fe200000e0000 */
[----:B------:R-:W-:-:S03]  /*6ad0*/  VIADD R200, R197, 0x404 ;  /* 0x00000404c5c87836 */ /* 0x000fc60000000000 */
[----:B------:R-:W-:Y:S02]  /*6ae0*/  HGMMA.64x64x16.F32 R152, gdesc[UR52], R152, gsb0 ;  /* 0x00e00000349879f0 */ /* 0x000fe40008000898 */
[----:B------:R-:W-:Y:S01]  /*6af0*/  R2UR UR30, R200 ;  /* 0x00000000c81e72ca */ /* 0x000fe200000e0000 */
[----:B------:R-:W-:Y:S01]  /*6b00*/  VIADD R200, R197, 0x406 ;  /* 0x00000406c5c87836 */ /* 0x000fe20000000000 */
[----:B------:R-:W-:Y:S01]  /*6b10*/  R2UR UR53, R202 ;  /* 0x00000000ca3572ca */ /* 0x000fe200000e0000 */
[----:B------:R-:W-:Y:S01]  /*6b20*/  UMOV UR55, 0x40000040 ;  /* 0x4000004000377882 */ /* 0x000fe20000000000 */
[----:B------:R-:W-:Y:S02]  /*6b30*/  R2UR UR52, R203 ;  /* 0x00000000cb3472ca */ /* 0x000fe400000e0000 */
[----:B------:R-:W-:Y:S01]  /*6b40*/  R2UR UR34, R200 ;  /* 0x00000000c82272ca */ /* 0x000fe200000e0000 */
[----:B------:R-:W-:-:S05]  /*6b50*/  VIADD R200, R197, 0x600 ;  /* 0x00000600c5c87836 */ /* 0x000fca0000000000 */
[----:B------:R-:W-:Y:S01]  /*6b60*/  R2UR UR42, R200 ;  /* 0x00000000c82a72ca */ /* 0x000fe200000e0000 */
[----:B------:R-:W-:-:S05]  /*6b70*/  VIADD R200, R197, 0x602 ;  /* 0x00000602c5c87836 */ /* 0x000fca0000000000 */
[----:B------:R-:W-:Y:S01]  /*6b80*/  R2UR UR46, R200 ;  /* 0x00000000c82e72ca */ /* 0x000fe200000e0000 */
[----:B------:R-:W-:-:S05]  /*6b90*/  VIADD R200, R197, 0x604 ;  /* 0x00000604c5c87836 */ /* 0x000fca0000000000 */
[----:B------:R-:W-:Y:S01]  /*6ba0*/  R2UR UR50, R200 ;  /* 0x00000000c83272ca */ /* 0x000fe200000e0000 */
[----:B------:R-:W-:-:S05]  /*6bb0*/  VIADD R200, R197, 0x606 ;  /* 0x00000606c5c87836 */ /* 0x000fca0000000000 */
[----:B------:R-:W-:Y:S02]  /*6bc0*/  R2UR UR54, R200 ;  /* 0x00000000c83672ca */ /* 0x000fe400000e0000 */
[----:B------:R-:W0:Y:S02]  /*6bd0*/  SHFL.IDX PT, R200, R208, RZ, 0x1f ;  /* 0x00001fffd0c87589 */ /* 0x000e2400000e0000 */
[----:B0-----:R-:W-:Y:S01]  /*6be0*/  ISETP.GT.AND P2, PT, R200, 0x7f, PT ;  /* 0x0000007fc800780c */ /* 0x001fe20003f44270 */
[----:B------:R-:W-:-:S03]  /*6bf0*/  VIADD R200, R197, 0x800 ;  /* 0x00000800c5c87836 */ /* 0x000fc60000000000 */
[----:B------:R-:W-:-:S05]  /*6c00*/  SEL R201, RZ, 0x2, !P2 ;  /* 0x00000002ffc97807 */ /* 0x000fca0005000000 */
[----:B------:R-:W-:Y:S02]  /*6c10*/  IMAD.IADD R202, R4, 0x1, R201 ;  /* 0x0000000104ca7824 */ /* 0x000fe400078e02c9 */
[----:B------:R-:W-:Y:S01]  /*6c20*/  IMAD.IADD R203, R201, 0x1, R200 ;  /* 0x00000001c9cb7824 */ /* 0x000fe200078e02c8 */
[----:B------:R-:W-:Y:S02]  /*6c30*/  WARPGROUP.DEPBAR.LE gsb0, 0x0 ;  /* 0x00008000000079c5 */ /* 0x000fe40000010000 */
[----:B------:R-:W-:-:S06]  /*6c40*/  WARPGROUP.ARRIVE ;  /* 0x00000000000079c5 */ /* 0x000fcc0000000000 */
[----:B------:R-:W-:Y:S01]  /*6c50*/  HGMMA.64x64x16.F32 R152, gdesc[UR36], R152, gsb0 ;  /* 0x00e00000249879f0 */ /* 0x000fe20008000898 */
[----:B------:R-:W-:Y:S02]  /*6c60*/  R2UR UR38, R205 ;  /* 0x00000000cd2672ca */ /* 0x000fe400000e0000 */
[----:B------:R-:W-:Y:S02]  /*6c70*/  R2UR UR39, R204 ;  /* 0x00000000cc2772ca */ /* 0x000fe400000e0000 */
[----:B------:R-:W-:Y:S02]  /*6c80*/  R2UR UR36, R207 ;  /* 0x00000000cf2472ca */ /* 0x000fe400000e0000 */
[----:B------:R-:W-:Y:S01]  /*6c90*/  R2UR UR37, R206 ;  /* 0x00000000ce2572ca */ /* 0x000fe200000e0000 */
[----:B------:R-:W-:Y:S02]  /*6ca0*/  WARPGROUP.DEPBAR.LE gsb0, 0x0 ;  /* 0x00008000000079c5 */ /* 0x000fe40000010000 */
[----:B------:R-:W-:-:S06]  /*6cb0*/  WARPGROUP.ARRIVE ;  /* 0x00000000000079c5 */ /* 0x000fcc0000000000 */
[----:B------:R-:W-:Y:S01]  /*6cc0*/  HGMMA.64x64x16.F32 R152, gdesc[UR56], R152, gsb0 ;  /* 0x00e00000389879f0 */ /* 0x000fe20008000898 */
[----:B------:R-:W-:Y:S01]  /*6cd0*/  R2UR UR56, R202 ;  /* 0x00000000ca3872ca */ /* 0x000fe200000e0000 */
[----:B------:R-:W-:Y:S01]  /*6ce0*/  UMOV UR57, 0x40000040 ;  /* 0x4000004000397882 */ /* 0x000fe20000000000 */
[----:B------:R-:W-:Y:S01]  /*6cf0*/  R2UR UR58, R203 ;  /* 0x00000000cb3a72ca */ /* 0x000fe200000e0000 */
[----:B------:R-:W-:Y:S01]  /*6d00*/  UMOV UR59, 0x40000040 ;  /* 0x40000040003b7882 */ /* 0x000fe20000000000 */
[----:B------:R-:W-:-:S05]  /*6d10*/  IMAD.MOV.U32 R203, RZ, RZ, 0x4 ;  /* 0x00000004ffcb7424 */ /* 0x000fca00078e00ff */
[C---:B------:R-:W-:Y:S02]  /*6d20*/  SEL R205, R203.reuse, 0x2, P2 ;  /* 0x00000002cbcd7807 */ /* 0x040fe40001000000 */
[----:B------:R-:W-:-:S03]  /*6d30*/  SEL R203, R203, 0x6, !P2 ;  /* 0x00000006cbcb7807 */ /* 0x000fc60005000000 */
[--C-:B------:R-:W-:Y:S02]  /*6d40*/  IMAD.IADD R202, R4, 0x1, R205.reuse ;  /* 0x0000000104ca7824 */ /* 0x100fe400078e02cd */
[C---:B------:R-:W-:Y:S01]  /*6d50*/  IMAD.IADD R204, R200.reuse, 0x1, R205 ;  /* 0x00000001c8cc7824 */ /* 0x040fe200078e02cd */
[----:B------:R-:W-:Y:S01]  /*6d60*/  IADD3 R200, R200, R203, RZ ;  /* 0x000000cbc8c87210 */ /* 0x000fe20007ffe0ff */
        /* <DEDUP_REMOVED lines=76> */
[----:B------:R-:W-:Y:S02]  /*7230*/  IMAD.IADD R202, R5, 0x1, R205 ;  /* 0x0000000105ca7824 */ /* 0x000fe400078e02cd */
[--C-:B------:R-:W-:Y:S02]  /*7240*/  IMAD.IADD R204, R205, 0x1, R200.reuse ;  /* 0x00000001cdcc7824 */ /* 0x100fe400078e02c8 */
        /* <DEDUP_REMOVED lines=42> */
[----:B------:R-:W-:Y:S01]  /*74f0*/  IADD3 R204, R205, R200, RZ ;  /* 0x000000c8cdcc7210 */ /* 0x000fe20007ffe0ff */
        /* <DEDUP_REMOVED lines=80> */
.L_x_3409:
[----:B------:R-:W-:Y:S01]  /*7a00*/  FMNMX.FTZ R200, R152, R186, !PT ;  /* 0x000000ba98c87209 */ /* 0x000fe20007810000 */
[----:B------:R-:W-:Y:S01]  /*7a10*/  ULDC UR6, c[0x0][0xa80] ;  /* 0x0002a00000067ab9 */ /* 0x000fe20000000800 */
[----:B------:R-:W-:Y:S01]  /*7a20*/  R2UR UR7, R196 ;  /* 0x00000000c40772ca */ /* 0x000fe200000e0000 */
[----:B------:R-:W-:Y:S01]  /*7a30*/  IMAD R218, R198, 0x1000, R193 ;  /* 0x00001000c6da7824 */ /* 0x000fe200078e02c1 */
[----:B------:R-:W-:Y:S01]  /*7a40*/  FMNMX.FTZ R197, R153, R200, !PT ;  /* 0x000000c899c57209 */ /* 0x000fe20007810000 */
[----:B------:R-:W-:Y:S01]  /*7a50*/  UMOV UR11, 0x40000040 ;  /* 0x40000040000b7882 */ /* 0x000fe20000000000 */
[----:B------:R-:W-:Y:S02]  /*7a60*/  ISETP.NE.AND P2, PT, R185, RZ, PT ;  /* 0x000000ffb900720c */ /* 0x000fe40003f45270 */
[----:B------:R-:W-:Y:S02]  /*7a70*/  FMNMX.FTZ R200, R156, R197, !PT ;  /* 0x000000c59cc87209 */ /* 0x000fe40007810000 */
[----:B------:R-:W-:-:S02]  /*7a80*/  R2UR UR10, R218 ;  /* 0x00000000da0a72ca */ /* 0x000fc400000e0000 */
[----:B------:R-:W-:-:S03]  /*7a90*/  FMNMX.FTZ R197, R157, R200, !PT ;  /* 0x000000c89dc57209 */ /* 0x000fc60007810000 */
        /* <DEDUP_REMOVED lines=14> */
[----:B------:R-:W-:Y:S02]  /*7b80*/  FMNMX.FTZ R202, R181, R200, !PT ;  /* 0x000000c8b5ca7209 */ /* 0x000fe40007810000 */
[----:B------:R-:W-:-:S03]  /*7b90*/  FMNMX.FTZ R200, R154, R187, !PT ;  /* 0x000000bb9ac87209 */ /* 0x000fc60007810000 */
[----:B------:R-:W0:Y:S02]  /*7ba0*/  SHFL.BFLY PT, R197, R202, 0x2, 0x1f ;  /* 0x0c401f00cac57f89 */ /* 0x000e2400000e0000 */
[----:B0-----:R-:W-:Y:S02]  /*7bb0*/  FMNMX.FTZ R203, R202, R197, !PT ;  /* 0x000000c5cacb7209 */ /* 0x001fe40007810000 */
[----:B------:R-:W-:-:S03]  /*7bc0*/  FMNMX.FTZ R197, R155, R200, !PT ;  /* 0x000000c89bc57209 */ /* 0x000fc60007810000 */
[----:B------:R-:W0:Y:S01]  /*7bd0*/  SHFL.BFLY PT, R204, R203, 0x1, 0x1f ;  /* 0x0c201f00cbcc7f89 */ /* 0x000e2200000e0000 */
[----:B------:R-:W-:-:S04]  /*7be0*/  FMNMX.FTZ R200, R158, R197, !PT ;  /* 0x000000c59ec87209 */ /* 0x000fc80007810000 */
[----:B------:R-:W-:-:S04]  /*7bf0*/  FMNMX.FTZ R197, R159, R200, !PT ;  /* 0x000000c89fc57209 */ /* 0x000fc80007810000 */
[----:B------:R-:W-:-:S04]  /*7c00*/  FMNMX.FTZ R200, R162, R197, !PT ;  /* 0x000000c5a2c87209 */ /* 0x000fc80007810000 */
[----:B------:R-:W-:Y:S02]  /*7c10*/  FMNMX.FTZ R201, R163, R200, !PT ;  /* 0x000000c8a3c97209 */ /* 0x000fe40007810000 */
[----:B0-----:R-:W-:-:S05]  /*7c20*/  FMNMX.FTZ R197, R203, R204, !PT ;  /* 0x000000cccbc57209 */ /* 0x001fca0007810000 */
[C---:B------:R-:W-:Y:S01]  /*7c30*/  FADD.FTZ R200, -R197.reuse, R186 ;  /* 0x000000bac5c87221 */ /* 0x040fe20000010100 */
[----:B------:R-:W-:Y:S01]  /*7c40*/  FMNMX.FTZ R186, R166, R201, !PT ;  /* 0x000000c9a6ba7209 */ /* 0x000fe20007810000 */
[----:B------:R-:W-:Y:S02]  /*7c50*/  FMUL.FTZ R208, R197, UR6 ;  /* 0x00000006c5d07c20 */ /* 0x000fe40008410000 */
[----:B------:R-:W-:Y:S01]  /*7c60*/  FMUL.FTZ R200, R200, UR6 ;  /* 0x00000006c8c87c20 */ /* 0x000fe20008410000 */
        /* <DEDUP_REMOVED lines=10> */
[----:B------:R0:W-:Y:S01]  /*7d10*/  MUFU.EX2 R186, R202 ;  /* 0x000000ca00ba7308 */ /* 0x0001e20000000800 */
        /* <DEDUP_REMOVED lines=8> */
[--C-:B0-----:R-:W-:Y:S01]  /*7da0*/  FFMA.FTZ R202, R160, UR6, -R208.reuse ;  /* 0x00000006a0ca7c23 */ /* 0x101fe200080108d0 */
[----:B------:R-:W-:Y:S01]  /*7db0*/  FMNMX.FTZ R152, R178, R153, !PT ;  /* 0x00000099b2987209 */ /* 0x000fe20007810000 */
[--C-:B------:R-:W-:Y:S01]  /*7dc0*/  FFMA.FTZ R177, R177, UR6, -R208.reuse ;  /* 0x00000006b1b17c23 */ /* 0x100fe200080108d0 */
[----:B------:R-:W-:Y:S01]  /*7dd0*/  FFMA.FTZ R181, R181, UR6, -R208 ;  /* 0x00000006b5b57c23 */ /* 0x000fe200080108d0 */
[----:B------:R-:W0:Y:S01]  /*7de0*/  MUFU.EX2 R201, R200 ;  /* 0x000000c800c97308 */ /* 0x000e220000000800 */
[----:B------:R-:W-:-:S04]  /*7df0*/  FMNMX.FTZ R153, R179, R152, !PT ;  /* 0x00000098b3997209 */ /* 0x000fc80007810000 */
[----:B------:R-:W-:-:S03]  /*7e00*/  FMNMX.FTZ R152, R182, R153, !PT ;  /* 0x00000099b6987209 */ /* 0x000fc60007810000 */
[----:B------:R-:W-:Y:S01]  /*7e10*/  MUFU.EX2 R203, R203 ;  /* 0x000000cb00cb7308 */ /* 0x000fe20000000800 */
[----:B------:R-:W-:-:S05]  /*7e20*/  FMNMX.FTZ R152, R183, R152, !PT ;  /* 0x00000098b7987209 */ /* 0x000fca0007810000 */
[----:B------:R-:W1:Y:S02]  /*7e30*/  SHFL.BFLY PT, R153, R152, 0x2, 0x1f ;  /* 0x0c401f0098997f89 */ /* 0x000e6400000e0000 */
[----:B------:R-:W-:Y:S01]  /*7e40*/  MUFU.EX2 R200, R156 ;  /* 0x0000009c00c87308 */ /* 0x000fe20000000800 */
[-C--:B0-----:R-:W-:Y:S01]  /*7e50*/  FMUL.FTZ R24, R24, R201.reuse ;  /* 0x000000c918187220 */ /* 0x081fe20000410000 */
        /* <DEDUP_REMOVED lines=19> */
[----:B------:R-:W-:Y:S01]  /*7f90*/  FMUL.FTZ R60, R60, R201 ;  /* 0x000000c93c3c7220 */ /* 0x000fe20000410000 */
[----:B-1----:R-:W-:Y:S01]  /*7fa0*/  FMNMX.FTZ R153, R152, R153, !PT ;  /* 0x0000009998997209 */ /* 0x002fe20007810000 */
[-C--:B------:R-:W-:Y:S01]  /*7fb0*/  FMUL.FTZ R61, R61, R201.reuse ;  /* 0x000000c93d3d7220 */ /* 0x080fe20000410000 */
[----:B------:R-:W0:Y:S01]  /*7fc0*/  MUFU.EX2 R207, R207 ;  /* 0x000000cf00cf7308 */ /* 0x000e220000000800 */
[-C--:B------:R-:W-:Y:S01]  /*7fd0*/  FMUL.FTZ R64, R64, R201.reuse ;  /* 0x000000c940407220 */ /* 0x080fe20000410000 */
        /* <DEDUP_REMOVED lines=15> */
[----:B0-----:R-:W-:Y:S01]  /*80d0*/  F2FP.F16.F32.PACK_AB R156, R207, R202 ;  /* 0x000000cacf9c723e */ /* 0x001fe200000000ff */
        /* <DEDUP_REMOVED lines=10> */
[----:B------:R-:W-:-:S02]  /*8180*/  @!P2 IMAD R153, R211, 0x40, R184 ;  /* 0x00000040d399a824 */ /* 0x000fc400078e02b8 */
[-C--:B------:R-:W-:Y:S01]  /*8190*/  FMUL.FTZ R105, R105, R201.reuse ;  /* 0x000000c969697220 */ /* 0x080fe20000410000 */
[-C--:B------:R-:W-:Y:S01]  /*81a0*/  FMUL.FTZ R108, R108, R201.reuse ;  /* 0x000000c96c6c7220 */ /* 0x080fe20000410000 */
[-C--:B------:R-:W-:Y:S01]  /*81b0*/  FMUL.FTZ R109, R109, R201.reuse ;  /* 0x000000c96d6d7220 */ /* 0x080fe20000410000 */
[----:B------:R-:W-:Y:S01]  /*81c0*/  FADD.FTZ R152, -R180, R187 ;  /* 0x000000bbb4987221 */ /* 0x000fe20000010100 */
[----:B------:R-:W-:Y:S01]  /*81d0*/  @!P2 IMAD R153, R153, 0x4, R2 ;  /* 0x000000049999a824 */ /* 0x000fe200078e0202 */
[----:B------:R-:W-:Y:S01]  /*81e0*/  MUFU.EX2 R169, R169 ;  /* 0x000000a900a97308 */ /* 0x000fe20000000800 */
[-C--:B------:R-:W-:Y:S01]  /*81f0*/  FMUL.FTZ R112, R112, R201.reuse ;  /* 0x000000c970707220 */ /* 0x080fe20000410000 */
[----:B------:R-:W-:Y:S01]  /*8200*/  FMUL.FTZ R208, R152, UR6 ;  /* 0x0000000698d07c20 */ /* 0x000fe20008410000 */
[----:B------:R-:W-:Y:S01]  /*8210*/  FMUL.FTZ R152, R180, UR6 ;  /* 0x00000006b4987c20 */ /* 0x000fe20008410000 */
[----:B------:R-:W-:Y:S01]  /*8220*/  @!P2 STS [R153+0x38400], R201 ;  /* 0x038400c99900a388 */ /* 0x000fe20000000800 */
[-C--:B------:R-:W-:Y:S01]  /*8230*/  FMUL.FTZ R113, R113, R201.reuse ;  /* 0x000000c971717220 */ /* 0x080fe20000410000 */
[----:B------:R-:W-:Y:S01]  /*8240*/  FMUL.FTZ R116, R116, R201 ;  /* 0x000000c974747220 */ /* 0x000fe20000410000 */
        /* <DEDUP_REMOVED lines=17> */
[----:B------:R-:W-:Y:S01]  /*8360*/  MUFU.EX2 R187, R187 ;  /* 0x000000bb00bb7308 */ /* 0x000fe20000000800 */
[----:B0-----:R0:W-:Y:S01]  /*8370*/  @!P2 STS [R153+0x38420], R208 ;  /* 0x038420d09900a388 */ /* 0x0011e20000000800 */
[----:B------:R-:W-:Y:S01]  /*8380*/  F2FP.F16.F32.PACK_AB R152, R203, R186 ;  /* 0x000000bacb98723e */ /* 0x000fe200000000ff */
[----:B------:R-:W-:Y:S01]  /*8390*/  FMUL.FTZ R26, R26, R208 ;  /* 0x000000d01a1a7220 */ /* 0x000fe20000410000 */
[----:B------:R-:W-:Y:S01]  /*83a0*/  F2FP.F16.F32.PACK_AB R154, R205, R200 ;  /* 0x000000c8cd9a723e */ /* 0x000fe200000000ff */
[----:B------:R-:W-:Y:S01]  /*83b0*/  FMUL.FTZ R27, R27, R208 ;  /* 0x000000d01b1b7220 */ /* 0x000fe20000410000 */
[----:B------:R-:W-:Y:S01]  /*83c0*/  F2FP.F16.F32.PACK_AB R158, R209, R204 ;  /* 0x000000ccd19e723e */ /* 0x000fe200000000ff */
[----:B------:R-:W-:Y:S01]  /*83d0*/  FMUL.FTZ R30, R30, R208 ;  /* 0x000000d01e1e7220 */ /* 0x000fe20000410000 */
[----:B------:R-:W0:Y:S01]  /*83e0*/  MUFU.EX2 R210, R210 ;  /* 0x000000d200d27308 */ /* 0x000e220000000800 */
[----:B------:R-:W-:Y:S01]  /*83f0*/  F2FP.F16.F32.PACK_AB R160, R169, R168 ;  /* 0x000000a8a9a0723e */ /* 0x000fe200000000ff */
        /* <DEDUP_REMOVED lines=14> */
[----:B------:R-:W1:Y:S01]  /*84e0*/  MUFU.EX2 R213, R213 ;  /* 0x000000d500d57308 */ /* 0x000e620000000800 */
        /* <DEDUP_REMOVED lines=14> */
[----:B------:R-:W-:Y:S01]  /*85d0*/  FMUL.FTZ R82, R82, R208 ;  /* 0x000000d052527220 */ /* 0x000fe20000410000 */
[----:B------:R-:W0:Y:S01]  /*85e0*/  MUFU.EX2 R215, R215 ;  /* 0x000000d700d77308 */ /* 0x000e220000000800 */
[----:B-1----:R-:W-:Y:S01]  /*85f0*/  F2FP.F16.F32.PACK_AB R155, R213, R212 ;  /* 0x000000d4d59b723e */ /* 0x002fe200000000ff */
[----:B------:R-:W-:Y:S01]  /*8600*/  BAR.SYNC.DEFER_BLOCKING 0xf, 0x100 ;  /* 0x03c4000000007b1d */ /* 0x000fe20000010000 */
        /* <DEDUP_REMOVED lines=28> */
[-C--:B------:R-:W-:Y:S01]  /*87d0*/  FMUL.FTZ R124, R124, R201.reuse ;  /* 0x000000c97c7c7220 */ /* 0x080fe20000410000 */
[----:B------:R-:W0:Y:S01]  /*87e0*/  MUFU.EX2 R173, R173 ;  /* 0x000000ad00ad7308 */ /* 0x000e220000000800 */
[----:B-1----:R-:W-:Y:S01]  /*87f0*/  F2FP.F16.F32.PACK_AB R159, R217, R216 ;  /* 0x000000d8d99f723e */ /* 0x002fe200000000ff */
        /* <DEDUP_REMOVED lines=29> */
[----:B------:R-:W-:Y:S01]  /*89d0*/  FMUL.FTZ R150, R150, R208 ;  /* 0x000000d096967220 */ /* 0x000fe20000410000 */
[----:B------:R-:W0:Y:S01]  /*89e0*/  MUFU.EX2 R175, R175 ;  /* 0x000000af00af7308 */ /* 0x000e220000000800 */
[----:B-1----:R-:W-:Y:S01]  /*89f0*/  F2FP.F16.F32.PACK_AB R161, R171, R170 ;  /* 0x000000aaaba1723e */ /* 0x002fe200000000ff */
[----:B------:R-:W-:Y:S01]  /*8a00*/  FMUL.FTZ R151, R151, R208 ;  /* 0x000000d097977220 */ /* 0x000fe20000410000 */
[----:B------:R1:W-:Y:S01]  /*8a10*/  STSM.16.M88.4 [R192+0x36400], R152 ;  /* 0x03640098c0007844 */ /* 0x0003e20000000200 */
[----:B------:R-:W-:Y:S01]  /*8a20*/  IADD3 R211, R218, 0x80, RZ ;  /* 0x00000080dad37810 */ /* 0x000fe20007ffe0ff */
[----:B------:R-:W-:Y:S01]  /*8a30*/  FFMA.FTZ R186, R201, R194, R186 ;  /* 0x000000c2c9ba7223 */ /* 0x000fe200000100ba */
[----:B------:R-:W-:Y:S01]  /*8a40*/  FFMA.FTZ R187, R208, R195, R187 ;  /* 0x000000c3d0bb7223 */ /* 0x000fe200000100bb */
[----:B------:R1:W-:Y:S01]  /*8a50*/  STSM.16.M88.4 [R190], R156 ;  /* 0x0000009cbe007844 */ /* 0x0003e20000000200 */
[----:B------:R-:W-:Y:S01]  /*8a60*/  MUFU.EX2 R176, R176 ;  /* 0x000000b000b07308 */ /* 0x000fe20000000800 */
[----:B------:R-:W-:Y:S01]  /*8a70*/  FADD.FTZ R203, R203, R186 ;  /* 0x000000bacbcb7221 */ /* 0x000fe20000010000 */
[----:B------:R-:W-:-:S03]  /*8a80*/  FADD.FTZ R187, R210, R187 ;  /* 0x000000bbd2bb7221 */ /* 0x000fc60000010000 */
[----:B------:R-:W-:Y:S01]  /*8a90*/  FADD.FTZ R200, R200, R203 ;  /* 0x000000cbc8c87221 */ /* 0x000fe20000010000 */
[----:B------:R-:W-:Y:S02]  /*8aa0*/  FADD.FTZ R212, R212, R187 ;  /* 0x000000bbd4d47221 */ /* 0x000fe40000010000 */
[----:B------:R-:W2:Y:S01]  /*8ab0*/  MUFU.EX2 R177, R177 ;  /* 0x000000b100b17308 */ /* 0x000ea20000000800 */
[----:B0-----:R-:W-:Y:S01]  /*8ac0*/  F2FP.F16.F32.PACK_AB R163, R175, R174 ;  /* 0x000000aeafa3723e */ /* 0x001fe200000000ff */
[----:B------:R-:W-:Y:S01]  /*8ad0*/  FADD.FTZ R205, R205, R200 ;  /* 0x000000c8cdcd7221 */ /* 0x000fe20000010000 */
[----:B------:R-:W-:-:S03]  /*8ae0*/  FADD.FTZ R213, R213, R212 ;  /* 0x000000d4d5d57221 */ /* 0x000fc60000010000 */
[----:B------:R1:W-:Y:S01]  /*8af0*/  STSM.16.M88.4 [R191], R160 ;  /* 0x000000a0bf007844 */ /* 0x0003e20000000200 */
[----:B------:R-:W-:Y:S01]  /*8b00*/  FADD.FTZ R202, R202, R205 ;  /* 0x000000cdcaca7221 */ /* 0x000fe20000010000 */
[----:B------:R-:W-:Y:S01]  /*8b10*/  MUFU.EX2 R206, R206 ;  /* 0x000000ce00ce7308 */ /* 0x000fe20000000800 */
[----:B------:R-:W-:Y:S02]  /*8b20*/  FADD.FTZ R214, R214, R213 ;  /* 0x000000d5d6d67221 */ /* 0x000fe40000010000 */
[----:B------:R-:W-:Y:S02]  /*8b30*/  FADD.FTZ R207, R207, R202 ;  /* 0x000000cacfcf7221 */ /* 0x000fe40000010000 */
[----:B------:R-:W-:Y:S02]  /*8b40*/  FADD.FTZ R215, R215, R214 ;  /* 0x000000d6d7d77221 */ /* 0x000fe40000010000 */
[----:B------:R-:W-:Y:S01]  /*8b50*/  FADD.FTZ R204, R204, R207 ;  /* 0x000000cfcccc7221 */ /* 0x000fe20000010000 */
[----:B------:R-:W0:Y:S01]  /*8b60*/  MUFU.EX2 R181, R181 ;  /* 0x000000b500b57308 */ /* 0x000e220000000800 */
[----:B--2---:R-:W-:Y:S01]  /*8b70*/  F2FP.F16.F32.PACK_AB R164, R177, R176 ;  /* 0x000000b0b1a4723e */ /* 0x004fe200000000ff */
[----:B------:R-:W-:Y:S01]  /*8b80*/  FADD.FTZ R216, R216, R215 ;  /* 0x000000d7d8d87221 */ /* 0x000fe20000010000 */
[----:B------:R-:W-:-:S03]  /*8b90*/  FADD.FTZ R209, R209, R204 ;  /* 0x000000ccd1d17221 */ /* 0x000fc60000010000 */
[----:B------:R-:W-:Y:S01]  /*8ba0*/  FADD.FTZ R217, R217, R216 ;  /* 0x000000d8d9d97221 */ /* 0x000fe20000010000 */
[----:B------:R-:W-:Y:S01]  /*8bb0*/  FADD.FTZ R168, R168, R209 ;  /* 0x000000d1a8a87221 */ /* 0x000fe20000010000 */
[----:B------:R-:W-:Y:S02]  /*8bc0*/  MUFU.EX2 R178, R178 ;  /* 0x000000b200b27308 */ /* 0x000fe40000000800 */
[----:B------:R-:W-:Y:S01]  /*8bd0*/  FADD.FTZ R170, R170, R217 ;  /* 0x000000d9aaaa7221 */ /* 0x000fe20000010000 */
[----:B------:R-:W-:-:S03]  /*8be0*/  FADD.FTZ R169, R169, R168 ;  /* 0x000000a8a9a97221 */ /* 0x000fc60000010000 */
[----:B------:R-:W-:Y:S01]  /*8bf0*/  FADD.FTZ R171, R171, R170 ;  /* 0x000000aaabab7221 */ /* 0x000fe20000010000 */
[----:B------:R-:W-:Y:S01]  /*8c00*/  FADD.FTZ R172, R172, R169 ;  /* 0x000000a9acac7221 */ /* 0x000fe20000010000 */
[----:B------:R-:W2:Y:S01]  /*8c10*/  MUFU.EX2 R179, R179 ;  /* 0x000000b300b37308 */ /* 0x000ea20000000800 */
[----:B0-----:R-:W-:Y:S01]  /*8c20*/  F2FP.F16.F32.PACK_AB R166, R181, R206 ;  /* 0x000000ceb5a6723e */ /* 0x001fe200000000ff */
[----:B------:R-:W-:Y:S01]  /*8c30*/  FADD.FTZ R174, R174, R171 ;  /* 0x000000abaeae7221 */ /* 0x000fe20000010000 */
[----:B------:R-:W-:-:S03]  /*8c40*/  FADD.FTZ R173, R173, R172 ;  /* 0x000000acadad7221 */ /* 0x000fc60000010000 */
[----:B------:R-:W-:Y:S01]  /*8c50*/  FADD.FTZ R175, R175, R174 ;  /* 0x000000aeafaf7221 */ /* 0x000fe20000010000 */
[----:B------:R-:W-:Y:S01]  /*8c60*/  FADD.FTZ R176, R176, R173 ;  /* 0x000000adb0b07221 */ /* 0x000fe20000010000 */
[----:B------:R-:W-:Y:S03]  /*8c70*/  MUFU.EX2 R182, R182 ;  /* 0x000000b600b67308 */ /* 0x000fe60000000800 */
[----:B------:R-:W-:-:S04]  /*8c80*/  FADD.FTZ R177, R177, R176 ;  /* 0x000000b0b1b17221 */ /* 0x000fc80000010000 */
[----:B------:R-:W-:Y:S01]  /*8c90*/  FADD.FTZ R194, R206, R177 ;  /* 0x000000b1cec27221 */ /* 0x000fe20000010000 */
[----:B------:R-:W0:Y:S01]  /*8ca0*/  MUFU.EX2 R183, R183 ;  /* 0x000000b700b77308 */ /* 0x000e220000000800 */
[----:B--2---:R-:W-:Y:S01]  /*8cb0*/  F2FP.F16.F32.PACK_AB R165, R179, R178 ;  /* 0x000000b2b3a5723e */ /* 0x004fe200000000ff */
[----:B------:R-:W-:Y:S01]  /*8cc0*/  FADD.FTZ R178, R178, R175 ;  /* 0x000000afb2b27221 */ /* 0x000fe20000010000 */
[----:B------:R-:W-:-:S03]  /*8cd0*/  FADD.FTZ R194, R181, R194 ;  /* 0x000000c2b5c27221 */ /* 0x000fc60000010000 */
[----:B------:R-:W-:Y:S01]  /*8ce0*/  FADD.FTZ R179, R179, R178 ;  /* 0x000000b2b3b37221 */ /* 0x000fe20000010000 */
[----:B0-----:R-:W-:-:S03]  /*8cf0*/  F2FP.F16.F32.PACK_AB R167, R183, R182 ;  /* 0x000000b6b7a7723e */ /* 0x001fc600000000ff */
[----:B------:R-:W-:Y:S02]  /*8d00*/  FADD.FTZ R182, R182, R179 ;  /* 0x000000b3b6b67221 */ /* 0x000fe40000010000 */
[----:B------:R1:W-:Y:S01]  /*8d10*/  STSM.16.M88.4 [R189], R164 ;  /* 0x000000a4bd007844 */ /* 0x0003e20000000200 */
[----:B------:R-:W-:Y:S01]  /*8d20*/  WARPGROUP.ARRIVE ;  /* 0x00000000000079c5 */ /* 0x000fe20000000000 */
[----:B------:R-:W-:-:S05]  /*8d30*/  FADD.FTZ R195, R183, R182 ;  /* 0x000000b6b7c37221 */ /* 0x000fca0000010000 */
[----:B------:R-:W-:Y:S01]  /*8d40*/  HGMMA.64x256x16.F32 R24, R152, gdesc[UR8].tnspB, R24, gsb0 ;  /* 0x43e0000898187df0 */ /* 0x000fe20008000818 */
[----:B------:R-:W-:Y:S01]  /*8d50*/  R2UR UR10, R211 ;  /* 0x00000000d30a72ca */ /* 0x000fe200000e0000 */
[----:B------:R-:W-:Y:S01]  /*8d60*/  UMOV UR11, 0x40000040 ;  /* 0x40000040000b7882 */ /* 0x000fe20000000000 */
[C---:B------:R-:W-:Y:S02]  /*8d70*/  VIADD R211, R218.reuse, 0x100 ;  /* 0x00000100dad37836 */ /* 0x040fe40000000000 */
[----:B------:R-:W-:Y:S01]  /*8d80*/  VIADD R218, R218, 0x180 ;  /* 0x00000180dada7836 */ /* 0x000fe20000000000 */
[----:B------:R-:W-:Y:S02]  /*8d90*/  WARPGROUP.DEPBAR.LE gsb0, 0x0 ;  /* 0x00008000000079c5 */ /* 0x000fe40000010000 */
[----:B------:R-:W-:-:S15]  /*8da0*/  WARPGROUP.ARRIVE ;  /* 0x00000000000079c5 */ /* 0x000fde0000000000 */
[----:B------:R-:W-:-:S05]  /*8db0*/  NOP ;  /* 0x0000000000007918 */ /* 0x000fca0000000000 */
        /* <DEDUP_REMOVED lines=19> */
[----:B0-----:R-:W0:Y:S02]  /*8ef0*/  FENCE.VIEW.ASYNC.S ;  /* 0x00000000000073c6 */ /* 0x001e240000000000 */
[----:B0-----:R-:W-:Y:S01]  /*8f00*/  NOP ;  /* 0x0000000000007918 */ /* 0x001fe20000000000 */
[----:B------:R-:W-:Y:S06]  /*8f10*/  BAR.ARV 0xe, 0x100 ;  /* 0x0384000000007b1d */ /* 0x000fec0000002000 */
[----:B-1----:R-:W-:Y:S05]  /*8f20*/  @!P0 BRA `(.L_x_3410) ;  /* 0x0000000000048947 */ /* 0x002fea0003800000 */
[----:B------:R-:W-:Y:S01]  /*8f30*/  BPT.TRAP 0x1 ;  /* 0x000000040000795c */ /* 0x000fe20000300000 */
.L_x_3410:
[----:B------:R-:W-:Y:S01]  /*8f40*/  R2UR UR7, R196 ;  /* 0x00000000c40772ca */ /* 0x000fe200000e0000 */
[----:B------:R-:W-:Y:S02]  /*8f50*/  IMAD.MOV.U32 R187, RZ, RZ, R180 ;  /* 0x000000ffffbb7224 */ /* 0x000fe400078e00b4 */
[----:B------:R-:W-:Y:S02]  /*8f60*/  IMAD.MOV.U32 R186, RZ, RZ, R197 ;  /* 0x000000ffffba7224 */ /* 0x000fe400078e00c5 */
[----:B------:R-:W-:-:S08]  /*8f70*/  IMAD.MOV.U32 R211, RZ, RZ, R198 ;  /* 0x000000ffffd37224 */ /* 0x000fd000078e00c6 */
[----:B------:R-:W-:-:S04]  /*8f80*/  UIADD3 UR7, UR7, 0x38860, URZ ;  /* 0x0003886007077890 */ /* 0x000fc8000fffe03f */
[----:B------:R-:W-:-:S09]  /*8f90*/  UPRMT UR7, UR61, 0x654, UR7 ;  /* 0x000006543d077896 */ /* 0x000fd20008000007 */
[----:B------:R-:W-:Y:S01]  /*8fa0*/  SYNCS.ARRIVE.TRANS64.RED.A1T0 RZ, [UR7], RZ ;  /* 0x000000ffffff79a7 */ /* 0x000fe20008100407 */
[----:B------:R-:W-:Y:S05]  /*8fb0*/  @P1 BRA `(.L_x_3411) ;  /* 0xffffffd000a01947 */ /* 0x000fea000383ffff */
[----:B------:R-:W-:Y:S02]  /*8fc0*/  IMAD.SHL.U32 R153, R198, 0x40, RZ ;  /* 0x00000040c6997824 */ /* 0x000fe400078e00ff */
[----:B------:R-:W-:Y:S02]  /*8fd0*/  IMAD.MOV.U32 R187, RZ, RZ, R180 ;  /* 0x000000ffffbb7224 */ /* 0x000fe400078e00b4 */
[----:B------:R-:W-:-:S07]  /*8fe0*/  IMAD.MOV.U32 R186, RZ, RZ, R197 ;  /* 0x000000ffffba7224 */ /* 0x000fce00078e00c5 */
.L_x_3400:
[----:B------:R-:W0:Y:S01]  /*8ff0*/  SHFL.BFLY PT, R3, R194, 0x2, 0x1f ;  /* 0x0c401f00c2037f89 */ /* 0x000e2200000e0000 */
[----:B------:R-:W-:Y:S08]  /*9000*/  BAR.ARV 0x8, 0x100 ;  /* 0x0204000000007b1d */ /* 0x000ff00000002000 */
[----:B------:R-:W-:Y:S01]  /*9010*/  BAR.SYNC.DEFER_BLOCKING 0xf, 0x100 ;  /* 0x03c4000000007b1d */ /* 0x000fe20000010000 */
[----:B------:R-:W-:Y:S01]  /*9020*/  ISETP.NE.AND P0, PT, R185, RZ, PT ;  /* 0x000000ffb900720c */ /* 0x000fe20003f05270 */
[----:B------:R-:W-:-:S04]  /*9030*/  IMAD.IADD R153, R184, 0x1, R153 ;  /* 0x00000001b8997824 */ /* 0x000fc800078e0299 */
[----:B------:R-:W1:Y:S01]  /*9040*/  SHFL.BFLY PT, R4, R195, 0x2, 0x1f ;  /* 0x0c401f00c3047f89 */ /* 0x000e6200000e0000 */
[----:B0-----:R-:W-:-:S07]  /*9050*/  FADD.FTZ R3, R3, R194 ;  /* 0x000000c203037221 */ /* 0x001fce0000010000 */
[----:B------:R-:W-:Y:S01]  /*9060*/  @!P0 IMAD R2, R153, 0x4, R2 ;  /* 0x0000000499028824 */ /* 0x000fe200078e0202 */
[----:B------:R-:W0:Y:S01]  /*9070*/  SHFL.BFLY PT, R0, R3, 0x1, 0x1f ;  /* 0x0c201f0003007f89 */ /* 0x000e2200000e0000 */
[----:B-1----:R-:W-:-:S05]  /*9080*/  FADD.FTZ R4, R4, R195 ;  /* 0x000000c304047221 */ /* 0x002fca0000010000 */
[----:B------:R-:W1:Y:S01]  /*9090*/  SHFL.BFLY PT, R5, R4, 0x1, 0x1f ;  /* 0x0c201f0004057f89 */ /* 0x000e6200000e0000 */
[----:B0-----:R-:W-:Y:S01]  /*90a0*/  FADD.FTZ R8, R3, R0 ;  /* 0x0000000003087221 */ /* 0x001fe20000010000 */
[----:B------:R-:W-:Y:S02]  /*90b0*/  IMAD.MOV.U32 R0, RZ, RZ, RZ ;  /* 0x000000ffff007224 */ /* 0x000fe400078e00ff */
[----:B------:R-:W-:Y:S02]  /*90c0*/  IMAD.U32 R3, RZ, RZ, UR6 ;  /* 0x00000006ff037e24 */ /* 0x000fe4000f8e00ff */
[----:B------:R-:W-:-:S13]  /*90d0*/  FSETP.NE.FTZ.AND P1, PT, R8, RZ, PT ;  /* 0x000000ff0800720b */ /* 0x000fda0003f35000 */
[----:B------:R-:W0:Y:S01]  /*90e0*/  @P1 MUFU.LG2 R6, R8 ;  /* 0x0000000800061308 */ /* 0x000e220000000c00 */
[----:B------:R-:W-:Y:S01]  /*90f0*/  @P1 FMUL.FTZ R3, R3, 0.69314718246459960938 ;  /* 0x3f31721803031820 */ /* 0x000fe20000410000 */
[----:B-1----:R-:W-:Y:S01]  /*9100*/  FADD.FTZ R9, R4, R5 ;  /* 0x0000000504097221 */ /* 0x002fe20000010000 */
[----:B------:R-:W-:Y:S02]  /*9110*/  IMAD.MOV.U32 R5, RZ, RZ, RZ ;  /* 0x000000ffff057224 */ /* 0x000fe400078e00ff */
[----:B------:R-:W-:Y:S02]  /*9120*/  IMAD.MOV.U32 R4, RZ, RZ, -0x800000 ;  /* 0xff800000ff047424 */ /* 0x000fe400078e00ff */
[----:B------:R-:W-:Y:S02]  /*9130*/  FSETP.NE.FTZ.AND P2, PT, R9, RZ, PT ;  /* 0x000000ff0900720b */ /* 0x000fe40003f55000 */
[----:B------:R-:W1:Y:S01]  /*9140*/  @P1 MUFU.RCP R5, R8 ;  /* 0x0000000800051308 */ /* 0x000e620000001000 */
[----:B0-----:R-:W-:-:S10]  /*9150*/  @P1 FMUL.FTZ R6, R6, 0.69314718246459960938 ;  /* 0x3f31721806061820 */ /* 0x001fd40000410000 */
[----:B------:R-:W0:Y:S01]  /*9160*/  @P2 MUFU.RCP R0, R9 ;  /* 0x0000000900002308 */ /* 0x000e220000001000 */
[----:B------:R-:W-:Y:S01]  /*9170*/  @P1 FFMA.FTZ R4, R3, R186, R6 ;  /* 0x000000ba03041223 */ /* 0x000fe20000010006 */
[----:B-1----:R1:W-:Y:S01]  /*9180*/  @!P0 STS [R2+0x38400], R5 ;  /* 0x0384000502008388 */ /* 0x0023e20000000800 */
[----:B------:R-:W-:-:S05]  /*9190*/  FMUL.FTZ R24, R24, R5 ;  /* 0x0000000518187220 */ /* 0x000fca0000410000 */
[----:B------:R-:W2:Y:S01]  /*91a0*/  @P2 MUFU.LG2 R7, R9 ;  /* 0x0000000900072308 */ /* 0x000ea20000000c00 */
        /* <DEDUP_REMOVED lines=8> */
[----:B0-----:R0:W-:Y:S01]  /*9230*/  @!P0 STS [R2+0x38420], R0 ;  /* 0x0384200002008388 */ /* 0x0011e20000000800 */
        /* <DEDUP_REMOVED lines=55> */
[----:B-1----:R-:W-:-:S02]  /*95b0*/  IMAD.U32 R5, RZ, RZ, UR6 ;  /* 0x00000006ff057e24 */ /* 0x002fc4000f8e00ff */
[----:B--2---:R-:W-:Y:S01]  /*95c0*/  @P2 FMUL.FTZ R8, R7, 0.69314718246459960938 ;  /* 0x3f31721807082820 */ /* 0x004fe20000410000 */
[----:B0-----:R-:W-:Y:S01]  /*95d0*/  IMAD.MOV.U32 R2, RZ, RZ, -0x800000 ;  /* 0xff800000ff027424 */ /* 0x001fe200078e00ff */
[----:B------:R-:W-:Y:S01]  /*95e0*/  PLOP3.LUT P0, PT, PT, PT, PT, 0x8, 0x0 ;  /* 0x000000000000781c */ /* 0x000fe20003f0e170 */
        /* <DEDUP_REMOVED lines=66> */
[----:B------:R-:W-:Y:S06]  /*9a10*/  BAR.ARV 0xe, 0x100 ;  /* 0x0384000000007b1d */ /* 0x000fec0000002000 */
.L_x_3381:
        /* <DEDUP_REMOVED lines=11> */
[----:B0-----:R-:W-:-:S03]  /*9ad0*/  IADD3 R22, R0, -0x80, RZ ;  /* 0xffffff8000167810 */ /* 0x001fc60007ffe0ff */
[----:B------:R-:W-:Y:S01]  /*9ae0*/  UPRMT UR4, URZ, 0x654, UR4 ;  /* 0x000006543f047896 */ /* 0x000fe20008000004 */
[----:B------:R-:W-:-:S04]  /*9af0*/  SHF.R.S32.HI R19, RZ, 0x1f, R22 ;  /* 0x0000001fff137819 */ /* 0x000fc80000011416 */
[----:B------:R-:W-:Y:S01]  /*9b00*/  LEA.HI R9, R19, R22, RZ, 0x7 ;  /* 0x0000001613097211 */ /* 0x000fe200078f38ff */
[----:B--2---:R-:W-:Y:S01]  /*9b10*/  IMAD R3, R10, R3, UR6 ;  /* 0x000000060a037e24 */ /* 0x004fe2000f8e0203 */
[----:B------:R-:W-:Y:S02]  /*9b20*/  USHF.R.S32.HI UR6, URZ, 0x1f, UR60 ;  /* 0x0000001f3f067899 */ /* 0x000fe4000801143c */
[----:B------:R-:W-:Y:S01]  /*9b30*/  SHF.R.S32.HI R0, RZ, 0x7, R9 ;  /* 0x00000007ff007819 */ /* 0x000fe20000011409 */
[----:B------:R-:W-:Y:S01]  /*9b40*/  SYNCS.ARRIVE.TRANS64.RED.A1T0 RZ, [UR4], RZ ;  /* 0x000000ffffff79a7 */ /* 0x000fe20008100404 */
[----:B------:R-:W-:-:S03]  /*9b50*/  LOP3.LUT R5, R9, 0xffffff80, RZ, 0xc0, !PT ;  /* 0xffffff8009057812 */ /* 0x000fc600078ec0ff */
[----:B------:R-:W0:Y:S01]  /*9b60*/  SHFL.IDX PT, R7, R0, RZ, 0x1f ;  /* 0x00001fff00077589 */ /* 0x000e2200000e0000 */
[----:B-1----:R-:W-:Y:S01]  /*9b70*/  ISETP.NE.AND P1, PT, R6, 0x1, PT ;  /* 0x000000010600780c */ /* 0x002fe20003f25270 */
[----:B------:R-:W-:Y:S01]  /*9b80*/  IMAD.IADD R8, R22, 0x1, -R5 ;  /* 0x0000000116087824 */ /* 0x000fe200078e0a05 */
[----:B------:R-:W-:-:S04]  /*9b90*/  SHF.R.S32.HI R5, RZ, 0x1f, R3 ;  /* 0x0000001fff057819 */ /* 0x000fc80000011403 */
        /* <DEDUP_REMOVED lines=29> */
[----:B--2---:R-:W-:Y:S02]  /*9d70*/  USHF.R.S32.HI UR5, URZ, 0x1f, UR7 ;  /* 0x0000001f3f057899 */ /* 0x004fe40008011407 */
[----:B------:R-:W-:Y:S02]  /*9d80*/  IMAD.IADD R152, R23, 0x1, -R152 ;  /* 0x0000000117987824 */ /* 0x000fe400078e0a98 */
[----:B------:R-:W-:Y:S01]  /*9d90*/  IMAD.IADD R11, R10, 0x1, -R11 ;  /* 0x000000010a0b7824 */ /* 0x000fe200078e0a0b */
[----:B------:R-:W-:Y:S01]  /*9da0*/  LEA.HI R10, R9, R9, RZ, 0x1 ;  /* 0x00000009090a7211 */ /* 0x000fe200078f08ff */
[----:B------:R-:W0:Y:S01]  /*9db0*/  @P0 LDC R16, c[0x0][0xcec] ;  /* 0x00033b00ff100b82 */ /* 0x000e220000000800 */
[----:B------:R-:W-:-:S02]  /*9dc0*/  IMAD.SHL.U32 R152, R152, 0x2, RZ ;  /* 0x0000000298987824 */ /* 0x000fc400078e00ff */
[----:B------:R-:W-:Y:S01]  /*9dd0*/  LOP3.LUT R10, R10, 0x1ffffffe, RZ, 0xc0, !PT ;  /* 0x1ffffffe0a0a7812 */ /* 0x000fe200078ec0ff */
[----:B------:R-:W-:Y:S02]  /*9de0*/  IMAD R153, R12, 0x10, R11 ;  /* 0x000000100c997824 */ /* 0x000fe400078e020b */
[----:B---3--:R-:W-:Y:S02]  /*9df0*/  IMAD R12, R20, UR5, RZ ;  /* 0x00000005140c7c24 */ /* 0x008fe4000f8e02ff */
[----:B------:R-:W2:Y:S01]  /*9e00*/  @P0 LDC R17, c[0x0][0xcf0] ;  /* 0x00033c00ff110b82 */ /* 0x000ea20000000800 */
[----:B------:R-:W-:Y:S02]  /*9e10*/  IMAD.IADD R9, R9, 0x1, -R10 ;  /* 0x0000000109097824 */ /* 0x000fe400078e0a0a */
[----:B------:R-:W-:Y:S02]  /*9e20*/  IMAD R15, R21, UR7, R12 ;  /* 0x00000007150f7c24 */ /* 0x000fe4000f8e020c */
[----:B------:R-:W-:-:S02]  /*9e30*/  IMAD R9, R9, 0x8, R153 ;  /* 0x0000000809097824 */ /* 0x000fc400078e0299 */
[----:B------:R-:W-:Y:S02]  /*9e40*/  IMAD.U32 R11, RZ, RZ, UR9 ;  /* 0x00000009ff0b7e24 */ /* 0x000fe4000f8e00ff */
[----:B-1----:R-:W-:Y:S02]  /*9e50*/  IMAD R9, R14, 0x40, R9 ;  /* 0x000000400e097824 */ /* 0x002fe400078e0209 */
[----:B------:R-:W-:Y:S02]  /*9e60*/  IMAD.U32 R10, RZ, RZ, UR8 ;  /* 0x00000008ff0a7e24 */ /* 0x000fe4000f8e00ff */
[----:B------:R-:W-:Y:S01]  /*9e70*/  IMAD.U32 R11, RZ, RZ, UR4 ;  /* 0x00000004ff0b7e24 */ /* 0x000fe2000f8e00ff */
[----:B------:R-:W-:Y:S01]  /*9e80*/  ULDC.64 UR4, c[0x0][0xce0] ;  /* 0x0003380000047ab9 */ /* 0x000fe20000000a00 */
[----:B------:R-:W-:Y:S02]  /*9e90*/  IMAD.MOV.U32 R13, RZ, RZ, R9 ;  /* 0x000000ffff0d7224 */ /* 0x000fe400078e0009 */
[----:B0-----:R-:W-:-:S04]  /*9ea0*/  @P0 IMAD.HI.U32 R12, R9, R16, RZ ;  /* 0x00000010090c0227 */ /* 0x001fc800078e00ff */
[----:B------:R-:W-:Y:S01]  /*9eb0*/  IMAD.WIDE.U32 R10, R20, UR7, R10 ;  /* 0x00000007140a7c25 */ /* 0x000fe2000f8e000a */
[----:B--2---:R-:W-:-:S03]  /*9ec0*/  @P0 SHF.R.U32.HI R13, RZ, R17, R12 ;  /* 0x00000011ff0d0219 */ /* 0x004fc6000001160c */
[----:B------:R-:W-:Y:S02]  /*9ed0*/  IMAD.IADD R11, R11, 0x1, R15 ;  /* 0x000000010b0b7824 */ /* 0x000fe400078e020f */
[----:B------:R-:W-:Y:S02]  /*9ee0*/  IMAD R12, R5, UR4, RZ ;  /* 0x00000004050c7c24 */ /* 0x000fe4000f8e02ff */
[----:B------:R-:W-:Y:S02]  /*9ef0*/  IMAD.MOV R15, RZ, RZ, -R13 ;  /* 0x000000ffff0f7224 */ /* 0x000fe400078e0a0d */
[----:B------:R-:W-:-:S04]  /*9f00*/  IMAD.WIDE.U32 R10, R3, UR4, R10 ;  /* 0x00000004030a7c25 */ /* 0x000fc8000f8e000a */
[----:B------:R-:W-:Y:S01]  /*9f10*/  IMAD R9, R18, R15, R9 ;  /* 0x0000000f12097224 */ /* 0x000fe200078e0209 */
[----:B------:R-:W-:Y:S01]  /*9f20*/  SHF.R.S32.HI R15, RZ, 0x1f, R13 ;  /* 0x0000001fff0f7819 */ /* 0x000fe2000001140d */
[----:B------:R-:W-:Y:S01]  /*9f30*/  IMAD R16, R3, UR5, R12 ;  /* 0x0000000503107c24 */ /* 0x000fe2000f8e020c */
[----:B------:R-:W-:Y:S01]  /*9f40*/  IADD3 R10, P0, R13, R10, RZ ;  /* 0x0000000a0d0a7210 */ /* 0x000fe20007f1e0ff */
[----:B------:R-:W-:Y:S01]  /*9f50*/  ULDC.64 UR4, c[0x0][0xcc8] ;  /* 0x0003320000047ab9 */ /* 0x000fe20000000a00 */
[----:B------:R-:W-:Y:S02]  /*9f60*/  SHF.R.S32.HI R12, RZ, 0x1f, R9 ;  /* 0x0000001fff0c7819 */ /* 0x000fe40000011409 */
[----:B------:R-:W-:-:S03]  /*9f70*/  IADD3.X R11, R15, R11, R16, P0, !PT ;  /* 0x0000000b0f0b7210 */ /* 0x000fc600007fe410 */
[----:B------:R-:W-:Y:S02]  /*9f80*/  IMAD R12, R12, UR4, RZ ;  /* 0x000000040c0c7c24 */ /* 0x000fe4000f8e02ff */
[----:B------:R-:W-:-:S04]  /*9f90*/  IMAD.WIDE.U32 R10, R9, UR4, R10 ;  /* 0x00000004090a7c25 */ /* 0x000fc8000f8e000a */
[----:B------:R-:W-:Y:S01]  /*9fa0*/  IMAD R9, R9, UR5, R12 ;  /* 0x0000000509097c24 */ /* 0x000fe2000f8e020c */
[-C--:B------:R-:W-:Y:S01]  /*9fb0*/  LEA.HI R12, R0, R0.reuse, RZ, 0x1 ;  /* 0x00000000000c7211 */ /* 0x080fe200078f08ff */
[----:B------:R-:W-:Y:S02]  /*9fc0*/  ULDC.64 UR4, c[0x0][0xca8] ;  /* 0x00032a0000047ab9 */ /* 0x000fe40000000a00 */
[----:B------:R-:W-:Y:S01]  /*9fd0*/  IMAD.IADD R9, R11, 0x1, R9 ;  /* 0x000000010b097824 */ /* 0x000fe200078e0209 */
[----:B------:R-:W-:Y:S01]  /*9fe0*/  LEA R16, P0, R10, UR4, 0x2 ;  /* 0x000000040a107c11 */ /* 0x000fe2000f8010ff */
[----:B------:R-:W-:Y:S01]  /*9ff0*/  ULDC UR4, c[0x0][0xb88] ;  /* 0x0002e20000047ab9 */ /* 0x000fe20000000800 */
[----:B------:R-:W-:Y:S02]  /*a000*/  LOP3.LUT R11, R12, 0xfffffe, RZ, 0xc0, !PT ;  /* 0x00fffffe0c0b7812 */ /* 0x000fe400078ec0ff */
[----:B------:R-:W-:Y:S01]  /*a010*/  LEA.HI.X R17, R10, UR5, R9, 0x2, P0 ;  /* 0x000000050a117c11 */ /* 0x000fe200080f1409 */
[----:B------:R-:W-:Y:S01]  /*a020*/  SHFL.IDX PT, R12, R16, 0x1, 0x1c1f ;  /* 0x003c1f00100c7f89 */ /* 0x000fe200000e0000 */
[----:B------:R-:W-:Y:S01]  /*a030*/  IADD3 R15, -R11, R0, RZ ;  /* 0x000000000b0f7210 */ /* 0x000fe20007ffe1ff */
[----:B------:R-:W-:-:S02]  /*a040*/  IMAD R9, R14, 0x40, R153 ;  /* 0x000000400e097824 */ /* 0x000fc400078e0299 */
[----:B------:R-:W-:Y:S01]  /*a050*/  SHFL.IDX PT, R10, R16, RZ, 0x1c1f ;  /* 0x001c1fff100a7589 */ /* 0x000fe200000e0000 */
[----:B------:R-:W-:Y:S02]  /*a060*/  IMAD R14, R18, UR4, RZ ;  /* 0x00000004120e7c24 */ /* 0x000fe4000f8e02ff */
[----:B------:R-:W-:Y:S01]  /*a070*/  IMAD.U32 R15, R15, -0x100, RZ ;  /* 0xffffff000f0f7824 */ /* 0x000fe200078e00ff */
[----:B------:R-:W0:Y:S04]  /*a080*/  SHFL.IDX PT, R11, R17, RZ, 0x1c1f ;  /* 0x001c1fff110b7589 */ /* 0x000e2800000e0000 */
[----:B------:R-:W1:Y:S01]  /*a090*/  SHFL.IDX PT, R13, R17, 0x1, 0x1c1f ;  /* 0x003c1f00110d7f89 */ /* 0x000e6200000e0000 */
[----:B------:R-:W-:Y:S01]  /*a0a0*/  ISETP.NE.AND P0, PT, R152, R15, PT ;  /* 0x0000000f9800720c */ /* 0x000fe20003f05270 */
[----:B------:R-:W-:-:S03]  /*a0b0*/  VIADD R15, R9, 0x8 ;  /* 0x00000008090f7836 */ /* 0x000fc60000000000 */
[-C--:B------:R-:W-:Y:S02]  /*a0c0*/  ISETP.GE.OR P2, PT, R9, R14.reuse, P0 ;  /* 0x0000000e0900720c */ /* 0x080fe40000746670 */
[----:B------:R-:W-:-:S11]  /*a0d0*/  ISETP.GE.OR P0, PT, R15, R14, P0 ;  /* 0x0000000e0f00720c */ /* 0x000fd60000706670 */
[----:B0-----:R0:W-:Y:S04]  /*a0e0*/  @!P2 ST.E desc[UR36][R10.64], R4 ;  /* 0x000000040a00a985 */ /* 0x0011e8000c101924 */
[----:B-1----:R0:W-:Y:S02]  /*a0f0*/  @!P0 ST.E desc[UR36][R12.64], R2 ;  /* 0x000000020c008985 */ /* 0x0021e4000c101924 */
.L_x_3413:
        /* <DEDUP_REMOVED lines=21> */
[----:B------:R-:W-:Y:S01]  /*a250*/  IMAD R155, R155, 0x10, R154 ;  /* 0x000000109b9b7824 */ /* 0x000fe200078e029a */
[----:B------:R-:W-:Y:S01]  /*a260*/  BSSY B0, `(.L_x_3414) ;  /* 0x00000f3000007945 */ /* 0x000fe20003800000 */
[----:B------:R-:W-:Y:S01]  /*a270*/  IMAD.U32 R10, RZ, RZ, UR4 ;  /* 0x00000004ff0a7e24 */ /* 0x000fe2000f8e00ff */
[----:B------:R-:W-:Y:S01]  /*a280*/  ULDC.64 UR4, c[0x0][0xc48] ;  /* 0x0003120000047ab9 */ /* 0x000fe20000000a00 */
[----:B------:R-:W-:Y:S01]  /*a290*/  IMAD.IADD R2, R19, 0x1, -R2 ;  /* 0x0000000113027824 */ /* 0x000fe200078e0a02 */
[----:B--2---:R-:W-:Y:S01]  /*a2a0*/  USHF.R.S32.HI UR8, URZ, 0x1f, UR7 ;  /* 0x0000001f3f087899 */ /* 0x004fe20008011407 */
[----:B------:R-:W2:Y:S01]  /*a2b0*/  @P1 LDC R17, c[0x0][0xcf0] ;  /* 0x00033c00ff111b82 */ /* 0x000ea20000000800 */
[----:B------:R-:W-:-:S02]  /*a2c0*/  IMAD.U32 R11, RZ, RZ, UR6 ;  /* 0x00000006ff0b7e24 */ /* 0x000fc4000f8e00ff */
        /* <DEDUP_REMOVED lines=33> */
[----:B------:R-:W-:Y:S01]  /*a4e0*/  LOP3.LUT R9, R7, 0x7ffffffc, RZ, 0xc0, !PT ;  /* 0x7ffffffc07097812 */ /* 0x000fe200078ec0ff */
[----:B------:R-:W-:Y:S01]  /*a4f0*/  IMAD R7, R14, 0x40, R155 ;  /* 0x000000400e077824 */ /* 0x000fe200078e029b */
[----:B------:R-:W-:Y:S01]  /*a500*/  LEA.HI.X R5, R2, UR5, R5, 0x2, P0 ;  /* 0x0000000502057c11 */ /* 0x000fe200080f1405 */
[----:B------:R-:W-:Y:S01]  /*a510*/  IMAD.IADD R11, R0, 0x1, -R11 ;  /* 0x00000001000b7824 */ /* 0x000fe200078e0a0b */
[----:B------:R0:W1:Y:S01]  /*a520*/  SHFL.IDX PT, R2, R4, RZ, 0x1c1f ;  /* 0x001c1fff04027589 */ /* 0x00006200000e0000 */
[----:B------:R-:W-:Y:S01]  /*a530*/  IMAD.IADD R0, R8, 0x1, -R9 ;  /* 0x0000000108007824 */ /* 0x000fe200078e0a09 */
[----:B------:R-:W-:-:S02]  /*a540*/  ISETP.GE.AND P0, PT, R7, R6, PT ;  /* 0x000000060700720c */ /* 0x000fc40003f06270 */
[----:B------:R0:W2:Y:S01]  /*a550*/  SHFL.IDX PT, R3, R5, RZ, 0x1c1f ;  /* 0x001c1fff05037589 */ /* 0x0000a200000e0000 */
[----:B------:R-:W-:-:S04]  /*a560*/  IMAD R0, R11, 0x80, R0 ;  /* 0x000000800b007824 */ /* 0x000fc800078e0200 */
[----:B------:R-:W-:-:S06]  /*a570*/  IMAD.SHL.U32 R0, R0, 0x2, RZ ;  /* 0x0000000200007824 */ /* 0x000fcc00078e00ff */
        /* <DEDUP_REMOVED lines=17> */
[C---:B------:R-:W-:Y:S01]  /*a690*/  VIADD R22, R0.reuse, 0x50 ;  /* 0x0000005000167836 */ /* 0x040fe20000000000 */
[C---:B------:R-:W-:Y:S01]  /*a6a0*/  @!P2 LEA.HI R8, R0.reuse, R0, RZ, 0x1 ;  /* 0x000000000008a211 */ /* 0x040fe200078f08ff */
[----:B------:R-:W-:Y:S01]  /*a6b0*/  VIADD R23, R0, 0x58 ;  /* 0x0000005800177836 */ /* 0x000fe20000000000 */
[----:B------:R-:W-:-:S02]  /*a6c0*/  @!P3 LEA.HI R10, R9, R9, RZ, 0x1 ;  /* 0x00000009090ab211 */ /* 0x000fc400078f08ff */
[----:B------:R-:W-:Y:S02]  /*a6d0*/  @!P4 LEA.HI R12, R11, R11, RZ, 0x1 ;  /* 0x0000000b0b0cc211 */ /* 0x000fe400078f08ff */
[----:B------:R-:W-:Y:S02]  /*a6e0*/  @!P5 LEA.HI R14, R13, R13, RZ, 0x1 ;  /* 0x0000000d0d0ed211 */ /* 0x000fe400078f08ff */
[----:B------:R-:W-:Y:S02]  /*a6f0*/  @!P2 LOP3.LUT R9, R8, 0xfffffffe, RZ, 0xc0, !PT ;  /* 0xfffffffe0809a812 */ /* 0x000fe400078ec0ff */
[----:B------:R-:W-:Y:S02]  /*a700*/  @!P3 LOP3.LUT R11, R10, 0xfffffffe, RZ, 0xc0, !PT ;  /* 0xfffffffe0a0bb812 */ /* 0x000fe400078ec0ff */
[----:B------:R-:W-:Y:S01]  /*a710*/  @!P4 LOP3.LUT R13, R12, 0xfffffffe, RZ, 0xc0, !PT ;  /* 0xfffffffe0c0dc812 */ /* 0x000fe200078ec0ff */
[----:B-12---:R-:W-:Y:S01]  /*a720*/  @!P2 IMAD.WIDE R8, R9, 0x4, R2 ;  /* 0x000000040908a825 */ /* 0x006fe200078e0202 */
[----:B------:R-:W-:-:S02]  /*a730*/  @!P5 LOP3.LUT R15, R14, 0xfffffffe, RZ, 0xc0, !PT ;  /* 0xfffffffe0e0fd812 */ /* 0x000fc400078ec0ff */
[----:B------:R-:W-:Y:S01]  /*a740*/  ISETP.GE.AND P6, PT, R22, UR4, PT ;  /* 0x0000000416007c0c */ /* 0x000fe2000bfc6270 */
        /* <DEDUP_REMOVED lines=9> */
[----:B------:R-:W-:Y:S01]  /*a7e0*/  @!P0 LEA.HI R16, R16, R16, RZ, 0x1 ;  /* 0x0000001010108211 */ /* 0x000fe200078f08ff */
[----:B------:R3:W-:Y:S01]  /*a7f0*/  @!P5 ST.E.64 desc[UR36][R14.64], R36 ;  /* 0x000000240e00d985 */ /* 0x0007e2000c101b24 */
[----:B------:R-:W-:Y:S01]  /*a800*/  ISETP.GE.AND P5, PT, R21, UR4, PT ;  /* 0x0000000415007c0c */ /* 0x000fe2000bfa6270 */
[----:B0-----:R-:W-:Y:S01]  /*a810*/  VIADD R24, R0, 0x60 ;  /* 0x0000006000187836 */ /* 0x001fe20000000000 */
[----:B------:R-:W-:Y:S02]  /*a820*/  @!P1 LEA.HI R17, R17, R17, RZ, 0x1 ;  /* 0x0000001111119211 */ /* 0x000fe400078f08ff */
[----:B------:R-:W-:Y:S02]  /*a830*/  @!P0 LOP3.LUT R9, R16, 0xfffffffe, RZ, 0xc0, !PT ;  /* 0xfffffffe10098812 */ /* 0x000fe400078ec0ff */
[----:B-1----:R-:W-:Y:S02]  /*a840*/  @!P1 LOP3.LUT R11, R17, 0xfffffffe, RZ, 0xc0, !PT ;  /* 0xfffffffe110b9812 */ /* 0x002fe400078ec0ff */
        /* <DEDUP_REMOVED lines=16> */
[----:B------:R-:W-:Y:S01]  /*a950*/  VIADD R22, R0, 0x88 ;  /* 0x0000008800167836 */ /* 0x000fe20000000000 */
[----:B------:R-:W-:Y:S01]  /*a960*/  ISETP.GE.AND P1, PT, R23, UR4, PT ;  /* 0x0000000417007c0c */ /* 0x000fe2000bf26270 */
[----:B0-----:R-:W-:Y:S01]  /*a970*/  @!P2 IMAD.WIDE R8, R13, 0x4, R2 ;  /* 0x000000040d08a825 */ /* 0x001fe200078e0202 */
[----:B------:R-:W-:-:S03]  /*a980*/  ISETP.GE.AND P0, PT, R24, UR4, PT ;  /* 0x0000000418007c0c */ /* 0x000fc6000bf06270 */
        /* <DEDUP_REMOVED lines=14> */
[----:B------:R-:W-:Y:S01]  /*aa70*/  VIADD R21, R0, 0x80 ;  /* 0x0000008000157836 */ /* 0x000fe20000000000 */
[----:B------:R-:W-:Y:S02]  /*aa80*/  @!P0 LEA.HI R24, R24, R24, RZ, 0x1 ;  /* 0x0000001818188211 */ /* 0x000fe400078f08ff */
[----:B------:R-:W-:Y:S02]  /*aa90*/  ISETP.GE.AND P6, PT, R19, UR4, PT ;  /* 0x0000000413007c0c */ /* 0x000fe4000bfc6270 */
[----:B------:R-:W-:-:S02]  /*aaa0*/  ISETP.GE.AND P4, PT, R21, UR4, PT ;  /* 0x0000000415007c0c */ /* 0x000fc4000bf86270 */
[----:B0-----:R-:W-:Y:S01]  /*aab0*/  @!P1 LOP3.LUT R9, R23, 0xfffffffe, RZ, 0xc0, !PT ;  /* 0xfffffffe17099812 */ /* 0x001fe200078ec0ff */
[----:B------:R-:W-:Y:S01]  /*aac0*/  VIADD R23, R0, 0x90 ;  /* 0x0000009000177836 */ /* 0x000fe20000000000 */
        /* <DEDUP_REMOVED lines=14> */
[----:B---3--:R-:W-:Y:S01]  /*abb0*/  @!P5 LOP3.LUT R15, R20, 0xfffffffe, RZ, 0xc0, !PT ;  /* 0xfffffffe140fd812 */ /* 0x008fe200078ec0ff */
[----:B------:R-:W-:Y:S01]  /*abc0*/  VIADD R20, R0, 0xb0 ;  /* 0x000000b000147836 */ /* 0x000fe20000000000 */
[----:B------:R-:W-:Y:S02]  /*abd0*/  @!P4 LOP3.LUT R21, R21, 0xfffffffe, RZ, 0xc0, !PT ;  /* 0xfffffffe1515c812 */ /* 0x000fe400078ec0ff */
[----:B----4-:R-:W-:Y:S01]  /*abe0*/  @!P3 LOP3.LUT R17, R22, 0xfffffffe, RZ, 0xc0, !PT ;  /* 0xfffffffe1611b812 */ /* 0x010fe200078ec0ff */
        /* <DEDUP_REMOVED lines=22> */
[----:B0-----:R-:W-:Y:S02]  /*ad50*/  @!P0 LOP3.LUT R9, R23, 0xfffffffe, RZ, 0xc0, !PT ;  /* 0xfffffffe17098812 */ /* 0x001fe400078ec0ff */
[----:B------:R-:W-:Y:S02]  /*ad60*/  @!P2 LEA.HI R18, R18, R18, RZ, 0x1 ;  /* 0x000000121212a211 */ /* 0x000fe400078f08ff */
[----:B-1----:R-:W-:Y:S01]  /*ad70*/  @!P1 LOP3.LUT R11, R24, 0xfffffffe, RZ, 0xc0, !PT ;  /* 0xfffffffe180b9812 */ /* 0x002fe200078ec0ff */
[--C-:B------:R-:W-:Y:S01]  /*ad80*/  @!P0 IMAD.WIDE R8, R9, 0x4, R2.reuse ;  /* 0x0000000409088825 */ /* 0x100fe200078e0202 */
[----:B------:R-:W-:Y:S02]  /*ad90*/  @!P4 LEA.HI R20, R20, R20, RZ, 0x1 ;  /* 0x000000141414c211 */ /* 0x000fe400078f08ff */
[----:B--2---:R-:W-:Y:S01]  /*ada0*/  @!P2 LOP3.LUT R13, R18, 0xfffffffe, RZ, 0xc0, !PT ;  /* 0xfffffffe120da812 */ /* 0x004fe200078ec0ff */
[--C-:B------:R-:W-:Y:S01]  /*adb0*/  @!P1 IMAD.WIDE R10, R11, 0x4, R2.reuse ;  /* 0x000000040b0a9825 */ /* 0x100fe200078e0202 */
[----:B------:R-:W-:Y:S01]  /*adc0*/  @!P3 LEA.HI R19, R19, R19, RZ, 0x1 ;  /* 0x000000131313b211 */ /* 0x000fe200078f08ff */
[----:B------:R0:W-:Y:S01]  /*add0*/  @!P0 ST.E.64 desc[UR36][R8.64], R96 ;  /* 0x0000006008008985 */ /* 0x0001e2000c101b24 */
[----:B------:R-:W-:Y:S01]  /*ade0*/  @!P5 LEA.HI R21, R21, R21, RZ, 0x1 ;  /* 0x000000151515d211 */ /* 0x000fe200078f08ff */
[----:B------:R-:W-:Y:S01]  /*adf0*/  @!P2 IMAD.WIDE R12, R13, 0x4, R2 ;  /* 0x000000040d0ca825 */ /* 0x000fe200078e0202 */
[----:B------:R-:W-:Y:S01]  /*ae00*/  @!P3 LOP3.LUT R19, R19, 0xfffffffe, RZ, 0xc0, !PT ;  /* 0xfffffffe1313b812 */ /* 0x000fe200078ec0ff */
[----:B------:R1:W-:Y:S01]  /*ae10*/  @!P1 ST.E.64 desc[UR36][R10.64], R100 ;  /* 0x000000640a009985 */ /* 0x0003e2000c101b24 */
[----:B------:R-:W-:Y:S01]  /*ae20*/  @!P6 LEA.HI R22, R22, R22, RZ, 0x1 ;  /* 0x000000161616e211 */ /* 0x000fe200078f08ff */
[----:B------:R-:W-:Y:S01]  /*ae30*/  VIADD R18, R0, 0xc8 ;  /* 0x000000c800127836 */ /* 0x000fe20000000000 */
[----:B---3--:R-:W-:Y:S01]  /*ae40*/  @!P4 LOP3.LUT R15, R20, 0xfffffffe, RZ, 0xc0, !PT ;  /* 0xfffffffe140fc812 */ /* 0x008fe200078ec0ff */
[----:B------:R2:W-:Y:S01]  /*ae50*/  @!P2 ST.E.64 desc[UR36][R12.64], R104 ;  /* 0x000000680c00a985 */ /* 0x0005e2000c101b24 */
[----:B------:R-:W-:Y:S01]  /*ae60*/  @!P5 LOP3.LUT R21, R21, 0xfffffffe, RZ, 0xc0, !PT ;  /* 0xfffffffe1515d812 */ /* 0x000fe200078ec0ff */
[----:B------:R-:W-:Y:S01]  /*ae70*/  VIADD R20, R0, 0xd8 ;  /* 0x000000d800147836 */ /* 0x000fe20000000000 */
[----:B----4-:R-:W-:-:S02]  /*ae80*/  @!P6 LOP3.LUT R17, R22, 0xfffffffe, RZ, 0xc0, !PT ;  /* 0xfffffffe1611e812 */ /* 0x010fc400078ec0ff */
[----:B------:R-:W-:Y:S01]  /*ae90*/  ISETP.GE.AND P0, PT, R18, UR4, PT ;  /* 0x0000000412007c0c */ /* 0x000fe2000bf06270 */
[--C-:B0-----:R-:W-:Y:S01]  /*aea0*/  @!P3 IMAD.WIDE R8, R19, 0x4, R2.reuse ;  /* 0x000000041308b825 */ /* 0x101fe200078e0202 */
[----:B------:R-:W-:Y:S02]  /*aeb0*/  IADD3 R19, R0, 0xd0, RZ ;  /* 0x000000d000137810 */ /* 0x000fe40007ffe0ff */
[----:B------:R-:W-:Y:S01]  /*aec0*/  ISETP.GE.AND P2, PT, R20, UR4, PT ;  /* 0x0000000414007c0c */ /* 0x000fe2000bf46270 */
[--C-:B-1----:R-:W-:Y:S01]  /*aed0*/  @!P4 IMAD.WIDE R10, R15, 0x4, R2.reuse ;  /* 0x000000040f0ac825 */ /* 0x102fe200078e0202 */
[----:B------:R0:W-:Y:S01]  /*aee0*/  @!P3 ST.E.64 desc[UR36][R8.64], R108 ;  /* 0x0000006c0800b985 */ /* 0x0001e2000c101b24 */
[----:B------:R-:W-:Y:S02]  /*aef0*/  ISETP.GE.AND P1, PT, R19, UR4, PT ;  /* 0x0000000413007c0c */ /* 0x000fe4000bf26270 */
[--C-:B------:R-:W-:Y:S01]  /*af00*/  @!P5 IMAD.WIDE R14, R21, 0x4, R2.reuse ;  /* 0x00000004150ed825 */ /* 0x100fe200078e0202 */
[----:B------:R1:W-:Y:S03]  /*af10*/  @!P4 ST.E.64 desc[UR36][R10.64], R112 ;  /* 0x000000700a00c985 */ /* 0x0003e6000c101b24 */
[----:B------:R-:W-:Y:S01]  /*af20*/  @!P6 IMAD.WIDE R16, R17, 0x4, R2 ;  /* 0x000000041110e825 */ /* 0x000fe200078e0202 */
[----:B------:R3:W-:Y:S01]  /*af30*/  @!P5 ST.E.64 desc[UR36][R14.64], R116 ;  /* 0x000000740e00d985 */ /* 0x0007e2000c101b24 */
[----:B------:R-:W-:-:S02]  /*af40*/  @!P0 LEA.HI R18, R18, R18, RZ, 0x1 ;  /* 0x0000001212128211 */ /* 0x000fc400078f08ff */
[C---:B------:R-:W-:Y:S01]  /*af50*/  VIADD R21, R0.reuse, 0xe0 ;  /* 0x000000e000157836 */ /* 0x040fe20000000000 */
[----:B------:R4:W-:Y:S01]  /*af60*/  @!P6 ST.E.64 desc[UR36][R16.64], R120 ;  /* 0x000000781000e985 */ /* 0x0009e2000c101b24 */
[C---:B--2---:R-:W-:Y:S01]  /*af70*/  VIADD R12, R0.reuse, 0xe8 ;  /* 0x000000e8000c7836 */ /* 0x044fe20000000000 */
[----:B------:R-:W-:Y:S01]  /*af80*/  @!P1 LEA.HI R19, R19, R19, RZ, 0x1 ;  /* 0x0000001313139211 */ /* 0x000fe200078f08ff */
[C---:B0-----:R-:W-:Y:S01]  /*af90*/  VIADD R9, R0.reuse, 0xf8 ;  /* 0x000000f800097836 */ /* 0x041fe20000000000 */
[----:B------:R-:W-:Y:S01]  /*afa0*/  ISETP.GE.AND P3, PT, R21, UR4, PT ;  /* 0x0000000415007c0c */ /* 0x000fe2000bf66270 */
[----:B------:R-:W-:Y:S01]  /*afb0*/  VIADD R13, R0, 0xf0 ;  /* 0x000000f0000d7836 */ /* 0x000fe20000000000 */
[----:B------:R-:W-:Y:S02]  /*afc0*/  ISETP.GE.AND P4, PT, R12, UR4, PT ;  /* 0x000000040c007c0c */ /* 0x000fe4000bf86270 */
[----:B------:R-:W-:Y:S02]  /*afd0*/  ISETP.GE.AND P6, PT, R9, UR4, PT ;  /* 0x0000000409007c0c */ /* 0x000fe4000bfc6270 */
[----:B------:R-:W-:-:S02]  /*afe0*/  ISETP.GE.AND P5, PT, R13, UR4, PT ;  /* 0x000000040d007c0c */ /* 0x000fc4000bfa6270 */
[----:B------:R-:W-:Y:S02]  /*aff0*/  @!P2 LEA.HI R20, R20, R20, RZ, 0x1 ;  /* 0x000000141414a211 */ /* 0x000fe400078f08ff */
[----:B-1----:R-:W-:-:S03]  /*b000*/  @!P1 LOP3.LUT R11, R19, 0xfffffffe, RZ, 0xc0, !PT ;  /* 0xfffffffe130b9812 */ /* 0x002fc600078ec0ff */
[----:B------:R-:W-:Y:S02]  /*b010*/  @!P3 LEA.HI R21, R21, R21, RZ, 0x1 ;  /* 0x000000151515b211 */ /* 0x000fe400078f08ff */
[----:B------:R-:W-:Y:S02]  /*b020*/  @!P4 LEA.HI R12, R12, R12, RZ, 0x1 ;  /* 0x0000000c0c0cc211 */ /* 0x000fe400078f08ff */
[----:B------:R-:W-:Y:S02]  /*b030*/  @!P6 LEA.HI R10, R9, R9, RZ, 0x1 ;  /* 0x00000009090ae211 */ /* 0x000fe400078f08ff */
[----:B------:R-:W-:Y:S02]  /*b040*/  @!P5 LEA.HI R8, R13, R13, RZ, 0x1 ;  /* 0x0000000d0d08d211 */ /* 0x000fe400078f08ff */
[----:B------:R-:W-:Y:S02]  /*b050*/  @!P0 LOP3.LUT R9, R18, 0xfffffffe, RZ, 0xc0, !PT ;  /* 0xfffffffe12098812 */ /* 0x000fe400078ec0ff */
[----:B------:R-:W-:-:S02]  /*b060*/  @!P2 LOP3.LUT R13, R20, 0xfffffffe, RZ, 0xc0, !PT ;  /* 0xfffffffe140da812 */ /* 0x000fc400078ec0ff */
[----:B---3--:R-:W-:Y:S02]  /*b070*/  @!P3 LOP3.LUT R15, R21, 0xfffffffe, RZ, 0xc0, !PT ;  /* 0xfffffffe150fb812 */ /* 0x008fe400078ec0ff */
[----:B----4-:R-:W-:Y:S01]  /*b080*/  @!P4 LOP3.LUT R17, R12, 0xfffffffe, RZ, 0xc0, !PT ;  /* 0xfffffffe0c11c812 */ /* 0x010fe200078ec0ff */
[--C-:B------:R-:W-:Y:S01]  /*b090*/  @!P2 IMAD.WIDE R12, R13, 0x4, R2.reuse ;  /* 0x000000040d0ca825 */ /* 0x100fe200078e0202 */
[----:B------:R-:W-:Y:S02]  /*b0a0*/  @!P5 LOP3.LUT R19, R8, 0xfffffffe, RZ, 0xc0, !PT ;  /* 0xfffffffe0813d812 */ /* 0x000fe400078ec0ff */
[----:B------:R-:W-:Y:S01]  /*b0b0*/  @!P6 LOP3.LUT R21, R10, 0xfffffffe, RZ, 0xc0, !PT ;  /* 0xfffffffe0a15e812 */ /* 0x000fe200078ec0ff */
[----:B------:R-:W-:-:S04]  /*b0c0*/  @!P0 IMAD.WIDE R8, R9, 0x4, R2 ;  /* 0x0000000409088825 */ /* 0x000fc800078e0202 */
        /* <DEDUP_REMOVED lines=12> */
.L_x_3415:
[----:B------:R-:W-:Y:S05]  /*b190*/  BSYNC B0 ;  /* 0x0000000000007941 */ /* 0x000fea0003800000 */
.L_x_3414:
[----:B------:R-:W-:Y:S01]  /*b1a0*/  VIADD R7, R7, 0x8 ;  /* 0x0000000807077836 */ /* 0x000fe20000000000 */
[----:B0-2---:R2:W3:Y:S04]  /*b1b0*/  SHFL.IDX PT, R3, R5, 0x1, 0x1c1f ;  /* 0x003c1f0005037f89 */ /* 0x0054e800000e0000 */
[----:B------:R-:W-:Y:S01]  /*b1c0*/  ISETP.GE.AND P0, PT, R7, R6, PT ;  /* 0x000000060700720c */ /* 0x000fe20003f06270 */
[----:B-1----:R2:W4:-:S12]  /*b1d0*/  SHFL.IDX PT, R2, R4, 0x1, 0x1c1f ;  /* 0x003c1f0004027f89 */ /* 0x00251800000e0000 */
        /* <DEDUP_REMOVED lines=15> */
[----:B------:R-:W-:-:S02]  /*b2d0*/  VIADD R15, R0, 0x40 ;  /* 0x00000040000f7836 */ /* 0x000fc40000000000 */
[C---:B------:R-:W-:Y:S01]  /*b2e0*/  @!P0 LEA.HI R4, R0.reuse, R0, RZ, 0x1 ;  /* 0x0000000000048211 */ /* 0x040fe200078f08ff */
[C---:B------:R-:W-:Y:S01]  /*b2f0*/  VIADD R16, R0.reuse, 0x48 ;  /* 0x0000004800107836 */ /* 0x040fe20000000000 */
[----:B------:R-:W-:Y:S01]  /*b300*/  @!P1 LEA.HI R6, R5, R5, RZ, 0x1 ;  /* 0x0000000505069211 */ /* 0x000fe200078f08ff */
[C---:B------:R-:W-:Y:S01]  /*b310*/  VIADD R18, R0.reuse, 0x50 ;  /* 0x0000005000127836 */ /* 0x040fe20000000000 */
[----:B------:R-:W-:Y:S01]  /*b320*/  @!P2 LEA.HI R8, R7, R7, RZ, 0x1 ;  /* 0x000000070708a211 */ /* 0x000fe200078f08ff */
[----:B------:R-:W-:Y:S01]  /*b330*/  VIADD R20, R0, 0x80 ;  /* 0x0000008000147836 */ /* 0x000fe20000000000 */
[----:B------:R-:W-:Y:S02]  /*b340*/  @!P0 LOP3.LUT R5, R4, 0xfffffffe, RZ, 0xc0, !PT ;  /* 0xfffffffe04058812 */ /* 0x000fe400078ec0ff */
[----:B------:R-:W-:Y:S02]  /*b350*/  @!P1 LOP3.LUT R7, R6, 0xfffffffe, RZ, 0xc0, !PT ;  /* 0xfffffffe06079812 */ /* 0x000fe400078ec0ff */
[----:B------:R-:W-:Y:S01]  /*b360*/  @!P2 LOP3.LUT R9, R8, 0xfffffffe, RZ, 0xc0, !PT ;  /* 0xfffffffe0809a812 */ /* 0x000fe200078ec0ff */
[----:B---34-:R-:W-:Y:S01]  /*b370*/  @!P0 IMAD.WIDE R4, R5, 0x4, R2 ;  /* 0x0000000405048825 */ /* 0x018fe200078e0202 */
        /* <DEDUP_REMOVED lines=25> */
[----:B------:R-:W-:Y:S01]  /*b510*/  @!P2 LOP3.LUT R11, R14, 0xfffffffe, RZ, 0xc0, !PT ;  /* 0xfffffffe0e0ba812 */ /* 0x000fe200078ec0ff */
[----:B------:R-:W-:Y:S01]  /*b520*/  VIADD R14, R0, 0x60 ;  /* 0x00000060000e7836 */ /* 0x000fe20000000000 */
[----:B------:R-:W-:-:S02]  /*b530*/  @!P3 LOP3.LUT R15, R15, 0xfffffffe, RZ, 0xc0, !PT ;  /* 0xfffffffe0f0fb812 */ /* 0x000fc400078ec0ff */
[----:B------:R-:W-:Y:S01]  /*b540*/  @!P4 LOP3.LUT R17, R16, 0xfffffffe, RZ, 0xc0, !PT ;  /* 0xfffffffe1011c812 */ /* 0x000fe200078ec0ff */
[----:B------:R-:W-:Y:S01]  /*b550*/  VIADD R16, R0, 0x70 ;  /* 0x0000007000107836 */ /* 0x000fe20000000000 */
        /* <DEDUP_REMOVED lines=8> */
[----:B------:R-:W-:Y:S02]  /*b5e0*/  @!P5 LEA.HI R18, R18, R18, RZ, 0x1 ;  /* 0x000000121212d211 */ /* 0x000fe400078f08ff */
        /* <DEDUP_REMOVED lines=8> */
[----:B------:R-:W-:Y:S01]  /*b670*/  VIADD R17, R0, 0x78 ;  /* 0x0000007800117836 */ /* 0x000fe20000000000 */
[----:B------:R-:W-:Y:S02]  /*b680*/  ISETP.GE.AND P4, PT, R14, UR4, PT ;  /* 0x000000040e007c0c */ /* 0x000fe4000bf86270 */
[----:B------:R-:W-:Y:S02]  /*b690*/  ISETP.GE.AND P3, PT, R15, UR4, PT ;  /* 0x000000040f007c0c */ /* 0x000fe4000bf66270 */
[----:B------:R-:W-:-:S02]  /*b6a0*/  ISETP.GE.AND P1, PT, R17, UR4, PT ;  /* 0x0000000411007c0c */ /* 0x000fc4000bf26270 */
[----:B0-----:R-:W-:Y:S01]  /*b6b0*/  @!P5 LOP3.LUT R5, R18, 0xfffffffe, RZ, 0xc0, !PT ;  /* 0xfffffffe1205d812 */ /* 0x001fe200078ec0ff */
[C---:B------:R-:W-:Y:S01]  /*b6c0*/  VIADD R18, R0.reuse, 0x88 ;  /* 0x0000008800127836 */ /* 0x040fe20000000000 */
        /* <DEDUP_REMOVED lines=23> */
[----:B------:R0:W-:Y:S03]  /*b840*/  @!P4 ST.E.64 desc[UR36][R4.64], R74 ;  /* 0x0000004a0400c985 */ /* 0x0001e6000c101b24 */
        /* <DEDUP_REMOVED lines=12> */
[----:B------:R-:W-:Y:S02]  /*b910*/  ISETP.GE.AND P0, PT, R14, UR4, PT ;  /* 0x000000040e007c0c */ /* 0x000fe4000bf06270 */
[----:B------:R-:W-:Y:S02]  /*b920*/  ISETP.GE.AND P4, PT, R15, UR4, PT ;  /* 0x000000040f007c0c */ /* 0x000fe4000bf86270 */
[----:B------:R-:W-:-:S02]  /*b930*/  ISETP.GE.AND P2, PT, R17, UR4, PT ;  /* 0x0000000411007c0c */ /* 0x000fc4000bf46270 */
[----:B------:R-:W-:Y:S02]  /*b940*/  @!P5 LEA.HI R19, R19, R19, RZ, 0x1 ;  /* 0x000000131313d211 */ /* 0x000fe400078f08ff */
        /* <DEDUP_REMOVED lines=18> */
[----:B----4-:R-:W-:Y:S01]  /*ba70*/  @!P1 LOP3.LUT R13, R20, 0xfffffffe, RZ, 0xc0, !PT ;  /* 0xfffffffe140d9812 */ /* 0x010fe200078ec0ff */
[----:B------:R-:W-:Y:S01]  /*ba80*/  VIADD R20, R0, 0xf0 ;  /* 0x000000f000147836 */ /* 0x000fe20000000000 */
[----:B------:R-:W-:Y:S01]  /*ba90*/  ISETP.GE.AND P5, PT, R18, UR4, PT ;  /* 0x0000000412007c0c */ /* 0x000fe2000bfa6270 */
[----:B0-----:R-:W-:Y:S01]  /*baa0*/  @!P0 IMAD.WIDE R4, R9, 0x4, R2 ;  /* 0x0000000409048825 */ /* 0x001fe200078e0202 */
[----:B------:R-:W-:-:S02]  /*bab0*/  ISETP.GE.AND P6, PT, R19, UR4, PT ;  /* 0x0000000413007c0c */ /* 0x000fc4000bfc6270 */
[----:B------:R-:W-:Y:S01]  /*bac0*/  IADD3 R16, R0, 0xe0, RZ ;  /* 0x000000e000107810 */ /* 0x000fe20007ffe0ff */
        /* <DEDUP_REMOVED lines=52> */
.L_x_3412:
        /* <DEDUP_REMOVED lines=21> */
[----:B------:R-:W-:Y:S02]  /*bf60*/  UIADD3 UR6, UR5, UR6, URZ ;  /* 0x0000000605067290 */ /* 0x000fe4000fffe03f */
[----:B------:R-:W-:Y:S01]  /*bf70*/  IMAD.U32 R3, RZ, RZ, UR5 ;  /* 0x00000005ff037e24 */ /* 0x000fe2000f8e00ff */
[----:B------:R-:W2:Y:S01]  /*bf80*/  @P0 LDC R7, c[0x0][0xcec] ;  /* 0x00033b00ff070b82 */ /* 0x000ea20000000800 */
[----:B------:R-:W-:Y:S01]  /*bf90*/  IMAD.U32 R2, RZ, RZ, UR4 ;  /* 0x00000004ff027e24 */ /* 0x000fe2000f8e00ff */
[----:B------:R-:W-:Y:S01]  /*bfa0*/  ULDC.64 UR4, c[0x0][0xce0] ;  /* 0x0003380000047ab9 */ /* 0x000fe20000000a00 */
        /* <DEDUP_REMOVED lines=12> */
[----:B0-----:R-:W-:-:S04]  /*c070*/  IMAD R9, R8, R7, UR10 ;  /* 0x0000000a08097e24 */ /* 0x001fc8000f8e0207 */
[----:B------:R-:W-:Y:S02]  /*c080*/  IMAD.MOV R7, RZ, RZ, -R5 ;  /* 0x000000ffff077224 */ /* 0x000fe400078e0a05 */
        /* <DEDUP_REMOVED lines=20> */
.L_x_3376:
[----:B------:R-:W-:-:S08]  /*c1d0*/  NOP ;  /* 0x0000000000007918 */ /* 0x000fd00000000000 */
[----:B0-----:R-:W0:-:S00]  /*c1e0*/  USETMAXREG.DEALLOC.CTAPOOL 0x28 ;  /* 0x00000028000079c8 */ /* 0x001e0000080e0500 */
[----:B0-----:R-:W-:-:S06]  /*c1f0*/  LOP3.LUT R17, R0, 0x3, RZ, 0xc0, !PT ;  /* 0x0000000300117812 */ /* 0x001fcc00078ec0ff */
[----:B------:R-:W0:Y:S01]  /*c200*/  S2UR UR6, SR_CTAID.Y ;  /* 0x00000000000679c3 */ /* 0x000e220000002600 */
[----:B------:R-:W1:Y:S07]  /*c210*/  SHFL.IDX PT, R0, R17, RZ, 0x1f ;  /* 0x00001fff11007589 */ /* 0x000e6e00000e0000 */
[----:B------:R-:W2:Y:S01]  /*c220*/  S2UR UR43, SR_CTAID.Z ;  /* 0x00000000002b79c3 */ /* 0x000ea20000002700 */
[----:B-1----:R-:W-:-:S13]  /*c230*/  ISETP.NE.AND P0, PT, R0, RZ, PT ;  /* 0x000000ff0000720c */ /* 0x002fda0003f05270 */
[----:B0-2---:R-:W-:Y:S05]  /*c240*/  @!P0 BRA `(.L_x_3416) ;  /* 0x0000000000288947 */ /* 0x005fea0003800000 */
        /* <DEDUP_REMOVED lines=10> */
.L_x_3416:
[----:B------:R-:W-:Y:S01]  /*c2f0*/  ULDC UR7, c[0x0][0xd50] ;  /* 0x0003540000077ab9 */ /* 0x000fe20000000800 */
[----:B------:R-:W-:Y:S01]  /*c300*/  UMOV UR39, UR6 ;  /* 0x0000000600277c82 */ /* 0x000fe20008000000 */
[----:B------:R-:W-:-:S11]  /*c310*/  UISETP.NE.AND UP0, UPT, UR7, 0x1, UPT ;  /* 0x000000010700788c */ /* 0x000fd6000bf05270 */
[----:B------:R-:W-:Y:S01]  /*c320*/  @UP0 ULDC UR4, c[0x0][0xd54] ;  /* 0x0003550000040ab9 */ /* 0x000fe20000000800 */
[----:B------:R-:W-:Y:S01]  /*c330*/  @UP0 ULDC UR8, c[0x0][0xd58] ;  /* 0x0003560000080ab9 */ /* 0x000fe20000000800 */
[----:B------:R-:W-:-:S04]  /*c340*/  UIMAD.WIDE.U32 UR4, UR6, UR4, URZ ;  /* 0x00000004060472a5 */ /* 0x000fc8000f8e003f */
[----:B------:R-:W-:-:S12]  /*c350*/  @UP0 USHF.R.U32.HI UR39, URZ, UR8, UR5 ;  /* 0x000000083f270299 */ /* 0x000fd80008011605 */
.L_x_3417:
[----:B------:R-:W-:Y:S01]  /*c360*/  ISETP.LE.AND P0, PT, RZ, UR43, PT ;  /* 0x0000002bff007c0c */ /* 0x000fe2000bf03270 */
[----:B------:R-:W-:Y:S01]  /*c370*/  UIADD3 UR4, -UR39, URZ, URZ ;  /* 0x0000003f27047290 */ /* 0x000fe2000fffe13f */
[----:B------:R-:W-:Y:S01]  /*c380*/  IMAD.MOV.U32 R21, RZ, RZ, 0x1 ;  /* 0x00000001ff157424 */ /* 0x000fe200078e00ff */
[----:B------:R-:W-:Y:S01]  /*c390*/  MOV R8, RZ ;  /* 0x000000ff00087202 */ /* 0x000fe20000000f00 */
[----:B------:R-:W-:Y:S01]  /*c3a0*/  IMAD.MOV.U32 R4, RZ, RZ, 0x1 ;  /* 0x00000001ff047424 */ /* 0x000fe200078e00ff */
[----:B------:R-:W-:-:S08]  /*c3b0*/  UIMAD UR6, UR7, UR4, UR6 ;  /* 0x00000004070672a4 */ /* 0x000fd0000f8e0206 */
[----:B------:R-:W-:Y:S05]  /*c3c0*/  @!P0 BRA `(.L_x_3418) ;  /* 0x00000040001c8947 */ /* 0x000fea0003800000 */
[----:B------:R-:W-:Y:S01]  /*c3d0*/  ULDC.64 UR4, c[0x0][0xb20] ;  /* 0x0002c80000047ab9 */ /* 0x000fe20000000a00 */
[----:B------:R-:W-:Y:S01]  /*c3e0*/  ULDC UR41, c[0x0][0x2f0] ;  /* 0x0000bc0000297ab9 */ /* 0x000fe20000000800 */
[----:B------:R-:W-:Y:S01]  /*c3f0*/  UISETP.NE.U32.AND UP0, UPT, UR4, URZ, UPT ;  /* 0x0000003f0400728c */ /* 0x000fe2000bf05070 */
[----:B------:R-:W-:-:S03]  /*c400*/  IMAD.MOV.U32 R29, RZ, RZ, RZ ;  /* 0x000000ffff1d7224 */ /* 0x000fc600078e00ff */
[----:B------:R-:W-:-:S06]  /*c410*/  UISETP.NE.AND.EX UP0, UPT, UR5, URZ, UPT, UP0 ;  /* 0x0000003f0500728c */ /* 0x000fcc000bf05300 */
[----:B------:R-:W-:-:S05]  /*c420*/  PLOP3.LUT P0, PT, PT, PT, UP0, 0x80, 0x0 ;  /* 0x000000000000781c */ /* 0x000fca0003f0f008 */
[----:B------:R-:W-:Y:S02]  /*c430*/  @UP0 ULDC.64 UR4, c[0x0][0xb20] ;  /* 0x0002c80000040ab9 */ /* 0x000fe40000000a00 */
[----:B------:R-:W-:-:S06]  /*c440*/  @UP0 UIMAD.WIDE UR4, UR43, 0x4, UR4 ;  /* 0x000000042b0408a5 */ /* 0x000fcc000f8e0204 */
[----:B------:R-:W-:Y:S02]  /*c450*/  IMAD.U32 R2, RZ, RZ, UR4 ;  /* 0x00000004ff027e24 */ /* 0x000fe4000f8e00ff */
[----:B------:R-:W-:Y:S01]  /*c460*/  IMAD.U32 R3, RZ, RZ, UR5 ;  /* 0x00000005ff037e24 */ /* 0x000fe2000f8e00ff */
[----:B------:R-:W-:Y:S02]  /*c470*/  ULDC.64 UR4, c[0x0][0x418] ;  /* 0x0001060000047ab9 */ /* 0x000fe40000000a00 */
[----:B------:R-:W-:Y:S02]  /*c480*/  UISETP.NE.U32.AND UP0, UPT, UR4, URZ, UPT ;  /* 0x0000003f0400728c */ /* 0x000fe4000bf05070 */
[----:B------:R0:W5:Y:S01]  /*c490*/  @P0 LDG.E R29, desc[UR36][R2.64] ;  /* 0x00000024021d0981 */ /* 0x000162000c1e1900 */
[----:B------:R-:W-:Y:S01]  /*c4a0*/  ULDC UR4, c[0x0][0x424] ;  /* 0x0001090000047ab9 */ /* 0x000fe20000000800 */
[----:B------:R-:W-:Y:S02]  /*c4b0*/  UISETP.NE.AND.EX UP0, UPT, UR5, URZ, UPT, UP0 ;  /* 0x0000003f0500728c */ /* 0x000fe4000bf05300 */
[----:B------:R-:W-:-:S02]  /*c4c0*/  ULOP3.LUT UR44, UR6, 0xffff, URZ, 0xc0, !UPT ;  /* 0x0000ffff062c7892 */ /* 0x000fc4000f8ec03f */
[----:B------:R-:W-:Y:S01]  /*c4d0*/  USEL UR4, UR4, 0x1, UP0 ;  /* 0x0000000104047887 */ /* 0x000fe20008000000 */
[----:B------:R-:W-:-:S03]  /*c4e0*/  UMOV UR38, URZ ;  /* 0x0000003f00267c82 */ /* 0x000fc60008000000 */
[----:B------:R-:W-:-:S04]  /*c4f0*/  UIMAD UR41, UR4, UR41, URZ ;  /* 0x00000029042972a4 */ /* 0x000fc8000f8e023f */
[----:B------:R-:W-:Y:S02]  /*c500*/  UISETP.GE.AND UP0, UPT, UR41, 0x1, UPT ;  /* 0x000000012900788c */ /* 0x000fe4000bf06270 */
[----:B------:R-:W-:-:S04]  /*c510*/  UIADD3 UR4, UR41, 0x3f, URZ ;  /* 0x0000003f29047890 */ /* 0x000fc8000fffe03f */
[----:B------:R-:W-:Y:S01]  /*c520*/  PLOP3.LUT P0, PT, PT, PT, UP0, 0x80, 0x0 ;  /* 0x000000000000781c */ /* 0x000fe20003f0f008 */
[----:B------:R-:W-:-:S04]  /*c530*/  USHF.R.S32.HI UR5, URZ, 0x1f, UR4 ;  /* 0x0000001f3f057899 */ /* 0x000fc80008011404 */
[----:B------:R-:W-:-:S04]  /*c540*/  ULEA.HI UR5, UR5, UR4, URZ, 0x6 ;  /* 0x0000000405057291 */ /* 0x000fc8000f8f303f */
[----:B------:R-:W-:-:S04]  /*c550*/  USHF.R.S32.HI UR40, URZ, 0x6, UR5 ;  /* 0x000000063f287899 */ /* 0x000fc80008011405 */
[----:B0-----:R-:W-:Y:S08]  /*c560*/  @!P0 BRA `(.L_x_3419) ;  /* 0x0000000000848947 */ /* 0x001ff00003800000 */
        /* <DEDUP_REMOVED lines=33> */
.L_x_3419:
[----:B------:R-:W-:Y:S02]  /*c780*/  UIMAD UR45, UR44, UR38, URZ ;  /* 0x000000262c2d72a4 */ /* 0x000fe4000f8e023f */
[----:B------:R-:W-:Y:S02]  /*c790*/  IMAD.U32 R3, RZ, RZ, UR38 ;  /* 0x00000026ff037e24 */ /* 0x000fe4000f8e00ff */
[----:B------:R-:W-:Y:S02]  /*c7a0*/  IMAD.MOV.U32 R8, RZ, RZ, RZ ;  /* 0x000000ffff087224 */ /* 0x000fe400078e00ff */
[----:B------:R-:W-:Y:S02]  /*c7b0*/  IMAD.MOV.U32 R4, RZ, RZ, 0x1 ;  /* 0x00000001ff047424 */ /* 0x000fe400078e00ff */
[----:B------:R-:W-:-:S05]  /*c7c0*/  IMAD.U32 R28, RZ, RZ, UR45 ;  /* 0x0000002dff1c7e24 */ /* 0x000fca000f8e00ff */
[----:B------:R-:W-:-:S04]  /*c7d0*/  VIADDMNMX R28, R28, R3, UR40, PT ;  /* 0x000000281c1c7e46 */ /* 0x000fc8000b800103 */
        /* <DEDUP_REMOVED lines=13> */
[----:B------:R-:W-:Y:S01]  /*c8b0*/  MOV R8, 0x70 ;  /* 0x0000007000087802 */ /* 0x000fe20000000f00 */
        /* <DEDUP_REMOVED lines=8> */
[----:B------:R-:W-:-:S07]  /*c940*/  IMAD.MOV.U32 R13, RZ, RZ, RZ ;  /* 0x000000ffff0d7224 */ /* 0x000fce00078e00ff */
[----:B------:R-:W-:-:S07]  /*c950*/  LEPC R20, `(.L_x_3420) ;  /* 0x000000001014794e */ /* 0x000fce0000000000 */
[----:B0----5:R-:W-:Y:S05]  /*c960*/  CALL.ABS.NOINC R2 ;  /* 0x0000000002007343 */ /* 0x021fea0003c00000 */
.L_x_3420:
        /* <DEDUP_REMOVED lines=20> */
.L_x_3422:
[----:B------:R0:W1:Y:S01]  /*cab0*/  LDC.64 R2, c[0x4][R16] ;  /* 0x0100000010027b82 */ /* 0x0000620000000a00 */
[----:B------:R-:W-:Y:S01]  /*cac0*/  ULDC.64 UR4, c[0x4][0xf0] ;  /* 0x01003c0000047ab9 */ /* 0x000fe20000000a00 */
[----:B------:R-:W-:Y:S01]  /*cad0*/  ULDC.64 UR6, c[0x4][0xf8] ;  /* 0x01003e0000067ab9 */ /* 0x000fe20000000a00 */
[----:B------:R-:W-:Y:S02]  /*cae0*/  IMAD.U32 R4, RZ, RZ, UR4 ;  /* 0x00000004ff047e24 */ /* 0x000fe4000f8e00ff */
[----:B------:R-:W-:Y:S01]  /*caf0*/  IMAD.U32 R5, RZ, RZ, UR5 ;  /* 0x00000005ff057e24 */ /* 0x000fe2000f8e00ff */
        /* <DEDUP_REMOVED lines=9> */
[----:B-1----:R-:W-:Y:S05]  /*cb90*/  CALL.ABS.NOINC R2 ;  /* 0x0000000002007343 */ /* 0x002fea0003c00000 */
.L_x_3421:
[----:B------:R-:W-:Y:S01]  /*cba0*/  ULDC.64 UR4, c[0x0][0xaf0] ;  /* 0x0002bc0000047ab9 */ /* 0x000fe20000000a00 */
[----:B------:R-:W-:Y:S01]  /*cbb0*/  IMAD.U32 R25, RZ, RZ, UR43 ;  /* 0x0000002bff197e24 */ /* 0x000fe2000f8e00ff */
[----:B------:R-:W-:Y:S01]  /*cbc0*/  UISETP.NE.U32.AND UP0, UPT, UR4, URZ, UPT ;  /* 0x0000003f0400728c */ /* 0x000fe2000bf05070 */
[----:B------:R-:W0:Y:S03]  /*cbd0*/  LDC R11, c[0x0][0x430] ;  /* 0x00010c00ff0b7b82 */ /* 0x000e260000000800 */
[----:B------:R-:W-:-:S06]  /*cbe0*/  UISETP.NE.AND.EX UP0, UPT, UR5, URZ, UPT, UP0 ;  /* 0x0000003f0500728c */ /* 0x000fcc000bf05300 */
[----:B------:R-:W-:-:S05]  /*cbf0*/  PLOP3.LUT P0, PT, PT, PT, UP0, 0x80, 0x0 ;  /* 0x000000000000781c */ /* 0x000fca0003f0f008 */
[----:B------:R-:W-:Y:S02]  /*cc00*/  @UP0 ULDC.64 UR4, c[0x0][0xaf0] ;  /* 0x0002bc0000040ab9 */ /* 0x000fe40000000a00 */
[----:B------:R-:W-:-:S06]  /*cc10*/  @UP0 UIMAD.WIDE UR4, UR43, 0x4, UR4 ;  /* 0x000000042b0408a5 */ /* 0x000fcc000f8e0204 */
[----:B------:R-:W-:Y:S01]  /*cc20*/  IMAD.U32 R2, RZ, RZ, UR4 ;  /* 0x00000004ff027e24 */ /* 0x000fe2000f8e00ff */
[C---:B------:R-:W-:Y:S01]  /*cc30*/  LOP3.LUT R6, R24.reuse, 0x7f, RZ, 0xc0, !PT ;  /* 0x0000007f18067812 */ /* 0x040fe200078ec0ff */
[----:B------:R-:W-:Y:S02]  /*cc40*/  IMAD.U32 R3, RZ, RZ, UR5 ;  /* 0x00000005ff037e24 */ /* 0x000fe4000f8e00ff */
[----:B------:R-:W-:Y:S01]  /*cc50*/  IMAD.SHL.U32 R0, R24, 0x10, RZ ;  /* 0x0000001018007824 */ /* 0x000fe200078e00ff */
[----:B------:R-:W-:Y:S01]  /*cc60*/  LEA R18, R28, 0xffffffc0, 0x6 ;  /* 0xffffffc01c127811 */ /* 0x000fe200078e30ff */
[----:B------:R-:W-:Y:S01]  /*cc70*/  ULDC UR4, c[0x0][0x320] ;  /* 0x0000c80000047ab9 */ /* 0x000fe20000000800 */
[----:B------:R1:W2:Y:S01]  /*cc80*/  @P0 LDG.E R25, desc[UR36][R2.64] ;  /* 0x0000002402190981 */ /* 0x0002a2000c1e1900 */
[----:B------:R-:W-:Y:S02]  /*cc90*/  SHF.R.U32.HI R5, RZ, 0x3, R6 ;  /* 0x00000003ff057819 */ /* 0x000fe40000011606 */
[----:B------:R-:W-:-:S02]  /*cca0*/  LOP3.LUT R4, R0, 0x70, RZ, 0xc0, !PT ;  /* 0x0000007000047812 */ /* 0x000fc400078ec0ff */
[----:B0-----:R-:W-:Y:S02]  /*ccb0*/  ISETP.NE.AND P1, PT, R11, 0x1, PT ;  /* 0x000000010b00780c */ /* 0x001fe40003f25270 */
[----:B------:R-:W-:Y:S02]  /*ccc0*/  LOP3.LUT R31, R4, R5, RZ, 0xfc, !PT ;  /* 0x00000005041f7212 */ /* 0x000fe400078efcff */
[----:B------:R-:W-:-:S03]  /*ccd0*/  LOP3.LUT R16, R16, 0xffffefff, RZ, 0xc0, !PT ;  /* 0xffffefff10107812 */ /* 0x000fc600078ec0ff */
[----:B------:R-:W-:-:S04]  /*cce0*/  IMAD.IADD R4, R31, 0x1, R18 ;  /* 0x000000011f047824 */ /* 0x000fc800078e0212 */
[C---:B-----5:R-:W-:Y:S01]  /*ccf0*/  IMAD.IADD R10, R4.reuse, 0x1, R29 ;  /* 0x00000001040a7824 */ /* 0x060fe200078e021d */
[----:B------:R-:W-:Y:S01]  /*cd00*/  ISETP.GE.AND P0, PT, R4, UR41, PT ;  /* 0x0000002904007c0c */ /* 0x000fe2000bf06270 */
[----:B------:R-:W0:Y:S01]  /*cd10*/  @P1 LDC R0, c[0x0][0x434] ;  /* 0x00010d00ff001b82 */ /* 0x000e220000000800 */
[----:B------:R-:W-:Y:S01]  /*cd20*/  @P1 LOP3.LUT R16, R16, 0x1000, RZ, 0xfc, !PT ;  /* 0x0000100010101812 */ /* 0x000fe200078efcff */
[----:B------:R-:W-:Y:S01]  /*cd30*/  IMAD.MOV.U32 R7, RZ, RZ, R10 ;  /* 0x000000ffff077224 */ /* 0x000fe200078e000a */
[----:B------:R-:W-:-:S05]  /*cd40*/  ISETP.GT.U32.OR P0, PT, R31, 0x3f, P0 ;  /* 0x0000003f1f00780c */ /* 0x000fca0000704470 */
[----:B-1----:R-:W1:Y:S08]  /*cd50*/  @P1 LDC R3, c[0x0][0x438] ;  /* 0x00010e00ff031b82 */ /* 0x002e700000000800 */
[----:B------:R-:W3:Y:S08]  /*cd60*/  @!P0 LDC.64 R8, c[0x0][0x428] ;  /* 0x00010a00ff088b82 */ /* 0x000ef00000000a00 */
[----:B------:R-:W4:Y:S01]  /*cd70*/  @!P0 LDC.64 R4, c[0x0][0x418] ;  /* 0x00010600ff048b82 */ /* 0x000f220000000a00 */
[----:B0-----:R-:W-:-:S05]  /*cd80*/  @P1 IMAD.HI.U32 R0, R10, R0, RZ ;  /* 0x000000000a001227 */ /* 0x001fca00078e00ff */
[----:B-1----:R-:W-:-:S04]  /*cd90*/  @P1 SHF.R.U32.HI R7, RZ, R3, R0 ;  /* 0x00000003ff071219 */ /* 0x002fc80000011600 */
        /* <DEDUP_REMOVED lines=8> */
[----:B------:R-:W-:-:S05]  /*ce20*/  @!P0 LEA.HI.X R5, R2, R5, R0, 0x2, P1 ;  /* 0x0000000502058211 */ /* 0x000fca00008f1400 */
[----:B------:R0:W2:Y:S01]  /*ce30*/  @!P0 LDG.E R3, desc[UR36][R4.64] ;  /* 0x0000002404038981 */ /* 0x0000a2000c1e1900 */
[----:B------:R-:W-:Y:S02]  /*ce40*/  CS2R R26, SRZ ;  /* 0x00000000001a7805 */ /* 0x000fe4000001ff00 */
[----:B------:R-:W-:Y:S01]  /*ce50*/  LOP3.LUT R16, R16, 0xffffffdf, RZ, 0xc0, !PT ;  /* 0xffffffdf10107812 */ /* 0x000fe200078ec0ff */
[----:B------:R-:W-:-:S04]  /*ce60*/  IMAD.MOV R19, RZ, RZ, -R7 ;  /* 0x000000ffff137224 */ /* 0x000fc800078e0a07 */
[----:B------:R-:W-:Y:S02]  /*ce70*/  IMAD R19, R11, R19, R10 ;  /* 0x000000130b137224 */ /* 0x000fe400078e020a */
[----:B0-----:R-:W-:-:S05]  /*ce80*/  IMAD.SHL.U32 R5, R24, 0x8, RZ ;  /* 0x0000000818057824 */ /* 0x001fca00078e00ff */
[----:B------:R-:W-:-:S04]  /*ce90*/  LOP3.LUT R22, R5, 0x38, RZ, 0xc0, !PT ;  /* 0x0000003805167812 */ /* 0x000fc800078ec0ff */
[C---:B------:R-:W-:Y:S02]  /*cea0*/  LOP3.LUT R0, R22.reuse, 0x40, RZ, 0xfc, !PT ;  /* 0x0000004016007812 */ /* 0x040fe400078efcff */
[----:B------:R-:W-:Y:S02]  /*ceb0*/  LOP3.LUT R2, R22, 0x80, RZ, 0xfc, !PT ;  /* 0x0000008016027812 */ /* 0x000fe400078efcff */
[----:B------:R-:W-:Y:S02]  /*cec0*/  ISETP.GE.AND P2, PT, R0, UR4, PT ;  /* 0x0000000400007c0c */ /* 0x000fe4000bf46270 */
[----:B------:R-:W-:Y:S02]  /*ced0*/  ISETP.GE.AND P1, PT, R2, UR4, PT ;  /* 0x0000000402007c0c */ /* 0x000fe4000bf26270 */
[----:B------:R-:W-:Y:S02]  /*cee0*/  SEL R0, RZ, 0xffffffff, P2 ;  /* 0xffffffffff007807 */ /* 0x000fe40001000000 */
[----:B------:R-:W-:-:S02]  /*cef0*/  LOP3.LUT R2, R22, 0xc0, RZ, 0xfc, !PT ;  /* 0x000000c016027812 */ /* 0x000fc400078efcff */
[C---:B------:R-:W-:Y:S02]  /*cf00*/  LOP3.LUT R35, R22.reuse, 0x100, RZ, 0xfc, !PT ;  /* 0x0000010016237812 */ /* 0x040fe400078efcff */
[C---:B------:R-:W-:Y:S02]  /*cf10*/  LOP3.LUT R34, R22.reuse, 0x140, RZ, 0xfc, !PT ;  /* 0x0000014016227812 */ /* 0x040fe400078efcff */
[----:B------:R-:W-:Y:S02]  /*cf20*/  LOP3.LUT R4, R22, 0x180, RZ, 0xfc, !PT ;  /* 0x0000018016047812 */ /* 0x000fe400078efcff */
[----:B------:R-:W-:Y:S02]  /*cf30*/  @P2 LOP3.LUT R16, R16, 0x20, RZ, 0xfc, !PT ;  /* 0x0000002010102812 */ /* 0x000fe400078efcff */
[----:B------:R-:W-:Y:S02]  /*cf40*/  ISETP.GE.AND P2, PT, R35, UR4, PT ;  /* 0x0000000423007c0c */ /* 0x000fe4000bf46270 */
[----:B------:R-:W-:-:S02]  /*cf50*/  LOP3.LUT R16, R16, 0xfffffdff, RZ, 0xc0, !PT ;  /* 0xfffffdff10107812 */ /* 0x000fc400078ec0ff */
[C---:B------:R-:W-:Y:S02]  /*cf60*/  LOP3.LUT R37, R22.reuse, 0x1c0, RZ, 0xfc, !PT ;  /* 0x000001c016257812 */ /* 0x040fe400078efcff */
[--C-:B--2---:R-:W-:Y:S01]  /*cf70*/  @!P0 SHF.R.S32.HI R27, RZ, 0x1f, R3.reuse ;  /* 0x0000001fff1b8819 */ /* 0x104fe20000011403 */
[----:B------:R-:W-:Y:S01]  /*cf80*/  @!P0 IMAD.MOV.U32 R26, RZ, RZ, R3 ;  /* 0x000000ffff1a8224 */ /* 0x000fe200078e0003 */
[----:B------:R-:W-:Y:S01]  /*cf90*/  ISETP.GE.AND P0, PT, R22, UR4, PT ;  /* 0x0000000416007c0c */ /* 0x000fe2000bf06270 */
[----:B------:R-:W-:-:S03]  /*cfa0*/  IMAD.SHL.U32 R3, R0, 0x2, RZ ;  /* 0x0000000200037824 */ /* 0x000fc600078e00ff */
[----:B------:R-:W-:-:S04]  /*cfb0*/  SEL R0, RZ, 0x1, P0 ;  /* 0x00000001ff007807 */ /* 0x000fc80000000000 */
[----:B------:R-:W-:Y:S02]  /*cfc0*/  LOP3.LUT R0, R3, 0x2, R0, 0xe2, !PT ;  /* 0x0000000203007812 */ /* 0x000fe400078ee200 */
[----:B------:R-:W-:-:S03]  /*cfd0*/  SEL R3, RZ, 0x4, P1 ;  /* 0x00000004ff037807 */ /* 0x000fc60000800000 */
[----:B------:R-:W-:Y:S02]  /*cfe0*/  @P0 LOP3.LUT R16, R16, 0x200, RZ, 0xfc, !PT ;  /* 0x0000020010100812 */ /* 0x000fe400078efcff */
[----:B------:R-:W-:Y:S02]  /*cff0*/  ISETP.GE.AND P0, PT, R2, UR4, PT ;  /* 0x0000000402007c0c */ /* 0x000fe4000bf06270 */
[----:B------:R-:W-:Y:S02]  /*d000*/  LOP3.LUT R16, R16, 0xffffffef, RZ, 0xc0, !PT ;  /* 0xffffffef10107812 */ /* 0x000fe400078ec0ff */
[----:B------:R-:W-:Y:S02]  /*d010*/  SEL R2, RZ, 0x8, P0 ;  /* 0x00000008ff027807 */ /* 0x000fe40000000000 */
[----:B------:R-:W-:Y:S02]  /*d020*/  @P1 LOP3.LUT R16, R16, 0x10, RZ, 0xfc, !PT ;  /* 0x0000001010101812 */ /* 0x000fe400078efcff */
[----:B------:R-:W-:-:S02]  /*d030*/  ISETP.GE.AND P1, PT, R34, UR4, PT ;  /* 0x0000000422007c0c */ /* 0x000fc4000bf26270 */
[----:B------:R-:W-:Y:S02]  /*d040*/  LOP3.LUT R16, R16, 0xfffffff7, RZ, 0xc0, !PT ;  /* 0xfffffff710107812 */ /* 0x000fe400078ec0ff */
[----:B------:R-:W-:Y:S02]  /*d050*/  LOP3.LUT R2, R2, R0, R3, 0xfe, !PT ;  /* 0x0000000002027212 */ /* 0x000fe400078efe03 */
[----:B------:R-:W-:Y:S02]  /*d060*/  @P0 LOP3.LUT R16, R16, 0x8, RZ, 0xfc, !PT ;  /* 0x0000000810100812 */ /* 0x000fe400078efcff */
[----:B------:R-:W-:Y:S02]  /*d070*/  ISETP.GE.AND P0, PT, R4, UR4, PT ;  /* 0x0000000404007c0c */ /* 0x000fe4000bf06270 */
[----:B------:R-:W-:Y:S02]  /*d080*/  LOP3.LUT R16, R16, 0xfffffffb, RZ, 0xc0, !PT ;  /* 0xfffffffb10107812 */ /* 0x000fe400078ec0ff */
[----:B------:R-:W-:-:S02]  /*d090*/  SEL R33, RZ, 0x40, P0 ;  /* 0x00000040ff217807 */ /* 0x000fc40000000000 */
[----:B------:R-:W-:Y:S02]  /*d0a0*/  @P2 LOP3.LUT R16, R16, 0x4, RZ, 0xfc, !PT ;  /* 0x0000000410102812 */ /* 0x000fe400078efcff */
[----:B------:R-:W-:Y:S01]  /*d0b0*/  ISETP.GE.AND P0, PT, R37, UR4, PT ;  /* 0x0000000425007c0c */ /* 0x000fe2000bf06270 */
[----:B------:R-:W-:Y:S01]  /*d0c0*/  UMOV UR4, 0xffffffff ;  /* 0xffffffff00047882 */ /* 0x000fe20000000000 */
[----:B------:R-:W-:Y:S02]  /*d0d0*/  SEL R3, RZ, 0x10, P2 ;  /* 0x00000010ff037807 */ /* 0x000fe40001000000 */
[----:B------:R-:W-:Y:S02]  /*d0e0*/  LOP3.LUT R16, R16, 0xfffffffd, RZ, 0xc0, !PT ;  /* 0xfffffffd10107812 */ /* 0x000fe400078ec0ff */
[----:B------:R-:W-:Y:S02]  /*d0f0*/  SEL R4, RZ, 0x20, P1 ;  /* 0x00000020ff047807 */ /* 0x000fe40000800000 */
[----:B------:R-:W-:-:S02]  /*d100*/  SEL R0, RZ, 0x80, P0 ;  /* 0x00000080ff007807 */ /* 0x000fc40000000000 */
[----:B------:R-:W-:Y:S02]  /*d110*/  @P1 LOP3.LUT R16, R16, 0x2, RZ, 0xfc, !PT ;  /* 0x0000000210101812 */ /* 0x000fe400078efcff */
[----:B------:R-:W-:Y:S01]  /*d120*/  LOP3.LUT R2, R4, R2, R3, 0xfe, !PT ;  /* 0x0000000204027212 */ /* 0x000fe200078efe03 */
[----:B------:R-:W-:Y:S06]  /*d130*/  BRA.DIV UR4, `(.L_x_3423) ;  /* 0x0000003a04107947 */ /* 0x000fec000b800000 */
.L_x_3469:
[----:B------:R-:W2:Y:S01]  /*d140*/  LDL R3, [R1] ;  /* 0x0000000001037983 */ /* 0x000ea20000100800 */
[----:B------:R-:W-:Y:S02]  /*d150*/  LOP3.LUT R33, R2, R33, RZ, 0xfc, !PT ;  /* 0x0000002102217212 */ /* 0x000fe400078efcff */
[----:B------:R-:W-:Y:S02]  /*d160*/  ISETP.GT.U32.AND P1, PT, R31, 0x3f, PT ;  /* 0x0000003f1f00780c */ /* 0x000fe40003f24070 */
[----:B------:R-:W-:Y:S02]  /*d170*/  LOP3.LUT R16, R16, 0xfffffbff, RZ, 0xc0, !PT ;  /* 0xfffffbff10107812 */ /* 0x000fe400078ec0ff */
[----:B------:R-:W-:Y:S02]  /*d180*/  MOV R23, UR39 ;  /* 0x0000002700177c02 */ /* 0x000fe40008000f00 */
[----:B------:R-:W-:Y:S02]  /*d190*/  LOP3.LUT R17, R33, R0, RZ, 0xfc, !PT ;  /* 0x0000000021117212 */ /* 0x000fe400078efcff */
[----:B------:R-:W-:-:S02]  /*d1a0*/  SHF.R.S32.HI R23, RZ, 0x1f, R23 ;  /* 0x0000001fff177819 */ /* 0x000fc40000011417 */
[----:B--2---:R-:W-:-:S13]  /*d1b0*/  R2UR UR4, R3 ;  /* 0x00000000030472ca */ /* 0x004fda00000e0000 */
[----:B------:R-:W-:-:S06]  /*d1c0*/  ULOP3.LUT UR4, UR4, 0x2, URZ, 0xfc, !UPT ;  /* 0x0000000204047892 */ /* 0x000fcc000f8efc3f */
[----:B------:R-:W-:-:S05]  /*d1d0*/  IMAD.U32 R2, RZ, RZ, UR4 ;  /* 0x00000004ff027e24 */ /* 0x000fca000f8e00ff */
[----:B------:R-:W-:-:S13]  /*d1e0*/  ISETP.NE.AND P0, PT, R2, 0x3, PT ;  /* 0x000000030200780c */ /* 0x000fda0003f05270 */
[----:B------:R-:W-:-:S04]  /*d1f0*/  @P0 LOP3.LUT R16, R16, 0x400, RZ, 0xfc, !PT ;  /* 0x0000040010100812 */ /* 0x000fc800078efcff */
[----:B------:R-:W-:-:S04]  /*d200*/  LOP3.LUT R16, R16, 0xffffbfff, RZ, 0xc0, !PT ;  /* 0xffffbfff10107812 */ /* 0x000fc800078ec0ff */
[----:B------:R-:W-:Y:S01]  /*d210*/  @P1 LOP3.LUT R16, R16, 0x4000, RZ, 0xfc, !PT ;  /* 0x0000400010101812 */ /* 0x000fe200078efcff */
[----:B------:R-:W-:Y:S06]  /*d220*/  @!P0 BRA `(.L_x_3424) ;  /* 0x0000000000048947 */ /* 0x000fec0003800000 */
[----:B------:R-:W-:Y:S01]  /*d230*/  BPT.TRAP 0x1 ;  /* 0x000000040000795c */ /* 0x000fe20000300000 */
.L_x_3424:
[----:B------:R-:W-:-:S05]  /*d240*/  IMAD.MOV.U32 R0, RZ, RZ, 0x1 ;  /* 0x00000001ff007424 */ /* 0x000fca00078e00ff */
[----:B------:R-:W-:-:S04]  /*d250*/  SHF.L.U32 R0, R0, 0x1f, RZ ;  /* 0x0000001f00007819 */ /* 0x000fc800000006ff */
[----:B------:R-:W0:Y:S02]  /*d260*/  SYNCS.PHASECHK.TRANS64.TRYWAIT P0, [UR42+0x38840], R0 ;  /* 0x03884000ff0075a7 */ /* 0x000e24000800016a */
[----:B0-----:R-:W-:Y:S05]  /*d270*/  @!P0 BRA `(.L_x_3425) ;  /* 0x0000003400e08947 */ /* 0x001fea0003800000 */
.L_x_3470:
[----:B------:R-:W-:Y:S01]  /*d280*/  SHF.R.S32.HI R30, RZ, 0x1f, R19 ;  /* 0x0000001fff1e7819 */ /* 0x000fe20000011413 */
[----:B------:R-:W-:Y:S01]  /*d290*/  ULDC.64 UR4, c[0x0][0x300] ;  /* 0x0000c00000047ab9 */ /* 0x000fe20000000a00 */
[----:B------:R-:W-:Y:S01]  /*d2a0*/  R2UR UR6, R23 ;  /* 0x00000000170672ca */ /* 0x000fe200000e0000 */
[----:B0-----:R-:W-:Y:S01]  /*d2b0*/  IMAD.WIDE.U32 R2, R19, UR4, RZ ;  /* 0x0000000413027c25 */ /* 0x001fe2000f8e00ff */
[----:B------:R-:W-:Y:S02]  /*d2c0*/  SHF.R.U32.HI R8, RZ, 0x3, R6 ;  /* 0x00000003ff087819 */ /* 0x000fe40000011606 */
[----:B------:R-:W-:Y:S01]  /*d2d0*/  LOP3.LUT R16, R16, 0xfffffffe, RZ, 0xc0, !PT ;  /* 0xfffffffe10107812 */ /* 0x000fe200078ec0ff */
[----:B------:R-:W-:Y:S01]  /*d2e0*/  IMAD R0, R30, UR4, RZ ;  /* 0x000000041e007c24 */ /* 0x000fe2000f8e02ff */
[----:B------:R-:W-:-:S03]  /*d2f0*/  IADD3 R18, -R8, UR41, -R18 ;  /* 0x0000002908127c10 */ /* 0x000fc6000fffe912 */
        /* <DEDUP_REMOVED lines=16> */
[----:B------:R-:W-:Y:S02]  /*d400*/  ULDC UR4, c[0x0][0x2f4] ;  /* 0x0000bd0000047ab9 */ /* 0x000fe40000000800 */
[----:B------:R-:W-:-:S02]  /*d410*/  ISETP.GE.AND P2, PT, R22, UR4, PT ;  /* 0x0000000416007c0c */ /* 0x000fc4000bf46270 */
[----:B------:R-:W-:Y:S02]  /*d420*/  LEA.HI.X R4, R2, UR7, R3, 0x1, P0 ;  /* 0x0000000702047c11 */ /* 0x000fe400080f0c03 */
[----:B------:R-:W-:Y:S02]  /*d430*/  LOP3.LUT R2, R5, 0x1c0, RZ, 0xc0, !PT ;  /* 0x000001c005027812 */ /* 0x000fe400078ec0ff */
[----:B------:R-:W-:Y:S02]  /*d440*/  ISETP.GE.AND P0, PT, R18, 0x1, PT ;  /* 0x000000011200780c */ /* 0x000fe40003f06270 */
[----:B------:R-:W-:-:S04]  /*d450*/  LOP3.LUT R5, R2, 0x38, R5, 0xf8, !PT ;  /* 0x0000003802057812 */ /* 0x000fc800078ef805 */
[----:B------:R-:W-:Y:S01]  /*d460*/  LOP3.LUT R5, R5, 0x38, R24, 0x78, !PT ;  /* 0x0000003805057812 */ /* 0x000fe200078e7818 */
[----:B------:R-:W-:Y:S01]  /*d470*/  IMAD.SHL.U32 R24, R6, 0x8, RZ ;  /* 0x0000000806187824 */ /* 0x000fe200078e00ff */
[----:B------:R-:W-:-:S04]  /*d480*/  @P2 LOP3.LUT R16, R16, 0x1, RZ, 0xfc, !PT ;  /* 0x0000000110102812 */ /* 0x000fc800078efcff */
[----:B------:R-:W-:Y:S01]  /*d490*/  LOP3.LUT R24, R5, 0x200, R24, 0xf8, !PT ;  /* 0x0000020005187812 */ /* 0x000fe200078ef818 */
[----:B------:R-:W-:Y:S06]  /*d4a0*/  BRA.DIV UR5, `(.L_x_3426) ;  /* 0x00000036056c7947 */ /* 0x000fec000b800000 */
[----:B------:R-:W0:Y:S01]  /*d4b0*/  SHFL.IDX PT, R14, R0, RZ, 0x181f ;  /* 0x00181fff000e7589 */ /* 0x000e2200000e0000 */
[----:B------:R-:W-:-:S03]  /*d4c0*/  @P0 LEA R7, R24, UR42, 0x1 ;  /* 0x0000002a18070c11 */ /* 0x000fc6000f8e08ff */
[----:B------:R-:W1:Y:S04]  /*d4d0*/  SHFL.IDX PT, R2, R4, RZ, 0x181f ;  /* 0x00181fff04027589 */ /* 0x000e6800000e0000 */
[----:B------:R-:W-:Y:S01]  /*d4e0*/  SHFL.IDX PT, R5, R4, 0x1, 0x181f ;  /* 0x00381f0004057f89 */ /* 0x000fe200000e0000 */
[----:B0-----:R-:W-:-:S05]  /*d4f0*/  @P0 LEA R14, P1, R22, R14, 0x1 ;  /* 0x0000000e160e0211 */ /* 0x001fca00078208ff */
[----:B-1----:R-:W-:Y:S02]  /*d500*/  @P0 IMAD.X R3, RZ, RZ, R2, P1 ;  /* 0x000000ffff030224 */ /* 0x002fe400008e0602 */
        /* <DEDUP_REMOVED lines=10> */
[----:B------:R-:W-:-:S03]  /*d5b0*/  ISETP.GE.AND P0, PT, R18, 0x21, PT ;  /* 0x000000211200780c */ /* 0x000fc60003f06270 */
[----:B------:R-:W2:Y:S10]  /*d5c0*/  SHFL.IDX PT, R4, R4, 0x3, 0x181f ;  /* 0x00781f0004047f89 */ /* 0x000eb400000e0000 */
[----:B0-----:R-:W-:-:S02]  /*d5d0*/  @P0 LEA R2, P1, R22, R14, 0x1 ;  /* 0x0000000e16020211 */ /* 0x001fc400078208ff */
[----:B------:R0:W3:Y:S03]  /*d5e0*/  SHFL.IDX PT, R14, R0, 0x3, 0x181f ;  /* 0x00781f00000e7f89 */ /* 0x0000e600000e0000 */
[----:B-1----:R-:W-:Y:S01]  /*d5f0*/  @P0 IMAD.X R3, RZ, RZ, R5, P1 ;  /* 0x000000ffff030224 */ /* 0x002fe200008e0605 */
[----:B------:R-:W-:-:S05]  /*d600*/  @P0 LEA R5, R24, UR42, 0x1 ;  /* 0x0000002a18050c11 */ /* 0x000fca000f8e08ff */
[----:B------:R0:W-:Y:S02]  /*d610*/  @P0 LDGSTS.E.BYPASS.LTC128B.128 [R5+0x23400], desc[UR36][R2.64], !P2 ;  /* 0x2340000002050fae */ /* 0x0001e4000d101d64 */
.L_x_3480:
[----:B------:R-:W-:-:S13]  /*d620*/  ISETP.GE.AND P0, PT, R18, 0x31, PT ;  /* 0x000000311200780c */ /* 0x000fda0003f06270 */
[----:B0--3--:R-:W-:Y:S02]  /*d630*/  @P0 LEA R2, P1, R22, R14, 0x1 ;  /* 0x0000000e16020211 */ /* 0x009fe400078208ff */
[----:B------:R-:W-:-:S03]  /*d640*/  @P0 LEA R5, R24, UR42, 0x1 ;  /* 0x0000002a18050c11 */ /* 0x000fc6000f8e08ff */
[----:B--2---:R-:W-:-:S05]  /*d650*/  @P0 IMAD.X R3, RZ, RZ, R4, P1 ;  /* 0x000000ffff030224 */ /* 0x004fca00008e0604 */
        /* <DEDUP_REMOVED lines=11> */
.L_x_3427:
[----:B------:R-:W-:Y:S01]  /*d710*/  SYNCS.ARRIVE.TRANS64.A1T0 RZ, [UR42+0x38830], RZ ;  /* 0x038830ffffff79a7 */ /* 0x000fe2000810002a */
[----:B------:R-:W-:Y:S05]  /*d720*/  WARPSYNC.ALL ;  /* 0x0000000000007948 */ /* 0x000fea0003800000 */
[----:B------:R-:W-:Y:S01]  /*d730*/  UIADD3 UR4, UR42, 0x20400, URZ ;  /* 0x000204002a047890 */ /* 0x000fe2000fffe03f */
[----:B------:R-:W-:Y:S01]  /*d740*/  BAR.SYNC.DEFER_BLOCKING 0x8, 0x100 ;  /* 0x0204000000007b1d */ /* 0x000fe20000010000 */
[----:B------:R-:W-:Y:S02]  /*d750*/  USHF.R.S32.HI UR46, URZ, 0x1f, UR43 ;  /* 0x0000001f3f2e7899 */ /* 0x000fe4000801142b */
[----:B------:R-:W-:-:S06]  /*d760*/  ULOP3.LUT UP0, URZ, UR4, 0x3ff, URZ, 0xc0, !UPT ;  /* 0x000003ff043f7892 */ /* 0x000fcc000f80c03f */
        /* <DEDUP_REMOVED lines=18> */
.L_x_3428:
[----:B------:R-:W0:Y:S01]  /*d890*/  LDC R8, c[0x0][0x448] ;  /* 0x00011200ff087b82 */ /* 0x000e220000000800 */
[----:B------:R-:W1:Y:S01]  /*d8a0*/  S2R R20, SR_CTAID.X ;  /* 0x0000000000147919 */ /* 0x000e620000002500 */
[----:B------:R-:W-:Y:S01]  /*d8b0*/  R2UR UR6, R23 ;  /* 0x00000000170672ca */ /* 0x000fe200000e0000 */
[----:B------:R-:W-:Y:S01]  /*d8c0*/  ULDC.64 UR8, c[0x0][0x2d8] ;  /* 0x0000b60000087ab9 */ /* 0x000fe20000000a00 */
[----:B------:R-:W-:Y:S01]  /*d8d0*/  LOP3.LUT R16, R16, 0xfffff7ff, RZ, 0xc0, !PT ;  /* 0xfffff7ff10107812 */ /* 0x000fe200078ec0ff */
[----:B------:R-:W-:Y:S01]  /*d8e0*/  UIMAD.WIDE.U32 UR4, UR39, UR8, URZ ;  /* 0x00000008270472a5 */ /* 0x000fe2000f8e003f */
[----:B------:R-:W2:Y:S09]  /*d8f0*/  S2R R21, SR_TID.X ;  /* 0x0000000000157919 */ /* 0x000eb20000002100 */
[----:B------:R-:W-:-:S04]  /*d900*/  UIMAD UR6, UR6, UR8, URZ ;  /* 0x00000008060672a4 */ /* 0x000fc8000f8e023f */
[----:B------:R-:W-:-:S03]  /*d910*/  UIMAD UR6, UR39, UR9, UR6 ;  /* 0x00000009270672a4 */ /* 0x000fc6000f8e0206 */
[----:B------:R-:W-:Y:S01]  /*d920*/  ULDC.64 UR8, c[0x0][0x2e0] ;  /* 0x0000b80000087ab9 */ /* 0x000fe20000000a00 */
[----:B------:R-:W-:Y:S01]  /*d930*/  UIADD3 UR5, UR5, UR6, URZ ;  /* 0x0000000605057290 */ /* 0x000fe2000fffe03f */
[----:B0-----:R-:W-:Y:S01]  /*d940*/  ISETP.NE.AND P0, PT, R8, 0x1, PT ;  /* 0x000000010800780c */ /* 0x001fe20003f05270 */
[----:B------:R-:W-:Y:S02]  /*d950*/  UIMAD UR6, UR46, UR8, URZ ;  /* 0x000000082e0672a4 */ /* 0x000fe4000f8e023f */
[----:B------:R-:W-:Y:S02]  /*d960*/  UIMAD.WIDE.U32 UR4, UR43, UR8, UR4 ;  /* 0x000000082b0472a5 */ /* 0x000fe4000f8e0004 */
[----:B------:R-:W-:Y:S01]  /*d970*/  UIMAD UR6, UR43, UR9, UR6 ;  /* 0x000000092b0672a4 */ /* 0x000fe2000f8e0206 */
[----:B-1----:R-:W-:-:S03]  /*d980*/  IMAD R36, R20, 0x40, R31 ;  /* 0x0000004014247824 */ /* 0x002fc600078e021f */
[----:B------:R-:W-:Y:S01]  /*d990*/  UIADD3 UR6, UR5, UR6, URZ ;  /* 0x0000000605067290 */ /* 0x000fe2000fffe03f */
[----:B------:R-:W-:-:S03]  /*d9a0*/  IMAD.U32 R4, RZ, RZ, UR4 ;  /* 0x00000004ff047e24 */ /* 0x000fc6000f8e00ff */
[----:B------:R-:W0:Y:S01]  /*d9b0*/  @P0 LDC R3, c[0x0][0x44c] ;  /* 0x00011300ff030b82 */ /* 0x000e220000000800 */
[----:B------:R-:W-:Y:S01]  /*d9c0*/  IMAD.MOV.U32 R6, RZ, RZ, R36 ;  /* 0x000000ffff067224 */ /* 0x000fe200078e0024 */
[----:B------:R-:W-:Y:S01]  /*d9d0*/  @P0 LOP3.LUT R16, R16, 0x800, RZ, 0xfc, !PT ;  /* 0x0000080010100812 */ /* 0x000fe200078efcff */
[----:B------:R-:W-:Y:S01]  /*d9e0*/  IMAD.MOV.U32 R2, RZ, RZ, R4 ;  /* 0x000000ffff027224 */ /* 0x000fe200078e0004 */
[----:B--2---:R-:W-:-:S04]  /*d9f0*/  LOP3.LUT R21, R21, 0x7f, RZ, 0xc0, !PT ;  /* 0x0000007f15157812 */ /* 0x004fc800078ec0ff */
[----:B------:R-:W1:Y:S01]  /*da00*/  @P0 LDC R5, c[0x0][0x450] ;  /* 0x00011400ff050b82 */ /* 0x000e620000000800 */
[----:B------:R-:W-:Y:S01]  /*da10*/  SHF.R.U32.HI R21, RZ, 0x3, R21 ;  /* 0x00000003ff157819 */ /* 0x000fe20000011615 */
[----:B0-----:R-:W-:-:S04]  /*da20*/  @P0 IMAD.HI.U32 R0, R36, R3, RZ ;  /* 0x0000000324000227 */ /* 0x001fc800078e00ff */
[----:B------:R-:W-:Y:S01]  /*da30*/  IMAD.U32 R3, RZ, RZ, UR6 ;  /* 0x00000006ff037e24 */ /* 0x000fe2000f8e00ff */
[----:B-1----:R-:W-:Y:S01]  /*da40*/  @P0 SHF.R.U32.HI R6, RZ, R5, R0 ;  /* 0x00000005ff060219 */ /* 0x002fe20000011600 */
[----:B------:R-:W-:Y:S01]  /*da50*/  IMAD.U32 R5, RZ, RZ, UR5 ;  /* 0x00000005ff057e24 */ /* 0x000fe2000f8e00ff */
[----:B------:R-:W-:Y:S02]  /*da60*/  ULDC.64 UR4, c[0x0][0x2d0] ;  /* 0x0000b40000047ab9 */ /* 0x000fe40000000a00 */
[--C-:B------:R-:W-:Y:S01]  /*da70*/  SHF.R.S32.HI R0, RZ, 0x1f, R6.reuse ;  /* 0x0000001fff007819 */ /* 0x100fe20000011406 */
[----:B------:R-:W-:Y:S02]  /*da80*/  IMAD.MOV R7, RZ, RZ, -R6 ;  /* 0x000000ffff077224 */ /* 0x000fe400078e0a06 */
[----:B------:R-:W-:-:S04]  /*da90*/  IMAD.WIDE.U32 R2, R6, UR4, R2 ;  /* 0x0000000406027c25 */ /* 0x000fc8000f8e0002 */
[----:B------:R-:W-:Y:S02]  /*daa0*/  IMAD R5, R0, UR4, RZ ;  /* 0x0000000400057c24 */ /* 0x000fe4000f8e02ff */
[----:B------:R-:W-:Y:S02]  /*dab0*/  IMAD R0, R8, R7, R36 ;  /* 0x0000000708007224 */ /* 0x000fe400078e0224 */
[----:B------:R-:W-:Y:S01]  /*dac0*/  IMAD R4, R6, UR5, R5 ;  /* 0x0000000506047c24 */ /* 0x000fe2000f8e0205 */
[----:B------:R-:W-:Y:S02]  /*dad0*/  ULDC.64 UR4, c[0x0][0x2c8] ;  /* 0x0000b20000047ab9 */ /* 0x000fe40000000a00 */
[----:B------:R-:W-:Y:S01]  /*dae0*/  SHF.R.S32.HI R5, RZ, 0x1f, R0 ;  /* 0x0000001fff057819 */ /* 0x000fe20000011400 */
[----:B------:R-:W-:-:S04]  /*daf0*/  IMAD.IADD R3, R3, 0x1, R4 ;  /* 0x0000000103037824 */ /* 0x000fc800078e0204 */
[----:B------:R-:W-:Y:S02]  /*db00*/  IMAD R5, R5, UR4, RZ ;  /* 0x0000000405057c24 */ /* 0x000fe4000f8e02ff */
[----:B------:R-:W-:-:S04]  /*db10*/  IMAD.WIDE.U32 R2, R0, UR4, R2 ;  /* 0x0000000400027c25 */ /* 0x000fc8000f8e0002 */
[----:B------:R-:W-:Y:S01]  /*db20*/  IMAD R5, R0, UR5, R5 ;  /* 0x0000000500057c24 */ /* 0x000fe2000f8e0205 */
[----:B------:R-:W-:Y:S02]  /*db30*/  ULDC.64 UR4, c[0x0][0x280] ;  /* 0x0000a00000047ab9 */ /* 0x000fe40000000a00 */
[----:B------:R-:W-:Y:S01]  /*db40*/  LEA R0, P0, R2, UR4, 0x1 ;  /* 0x0000000402007c11 */ /* 0x000fe2000f8008ff */
[----:B------:R-:W-:Y:S01]  /*db50*/  IMAD.IADD R3, R3, 0x1, R5 ;  /* 0x0000000103037824 */ /* 0x000fe200078e0205 */
[----:B------:R-:W-:-:S04]  /*db60*/  ULDC UR4, c[0x0][0x2b8] ;  /* 0x0000ae0000047ab9 */ /* 0x000fc80000000800 */
[----:B------:R-:W-:Y:S01]  /*db70*/  LEA.HI.X R4, R2, UR5, R3, 0x1, P0 ;  /* 0x0000000502047c11 */ /* 0x000fe200080f0c03 */
[----:B------:R-:W-:Y:S01]  /*db80*/  UMOV UR5, 0xffffffff ;  /* 0xffffffff00057882 */ /* 0x000fe20000000000 */
[----:B------:R-:W-:Y:S02]  /*db90*/  ISETP.GE.AND P0, PT, R22, UR4, PT ;  /* 0x0000000416007c0c */ /* 0x000fe4000bf06270 */
[----:B------:R-:W-:Y:S11]  /*dba0*/  BRA.DIV UR5, `(.L_x_3429) ;  /* 0x0000003205cc7947 */ /* 0x000ff6000b800000 */
[----:B------:R-:W0:Y:S01]  /*dbb0*/  LDC R3, c[0x0][0x448] ;  /* 0x00011200ff037b82 */ /* 0x000e220000000800 */
[----:B------:R-:W1:Y:S01]  /*dbc0*/  SHFL.IDX PT, R14, R0, RZ, 0x181f ;  /* 0x00181fff000e7589 */ /* 0x000e6200000e0000 */
[----:B------:R-:W-:Y:S01]  /*dbd0*/  ULDC UR4, c[0x0][0x288] ;  /* 0x0000a20000047ab9 */ /* 0x000fe20000000800 */
[----:B------:R-:W-:Y:S01]  /*dbe0*/  IMAD R6, R20, 0x40, R21 ;  /* 0x0000004014067824 */ /* 0x000fe200078e0215 */
[----:B------:R-:W-:Y:S01]  /*dbf0*/  LOP3.LUT R16, R16, 0xfffffeff, RZ, 0xc0, !PT ;  /* 0xfffffeff10107812 */ /* 0x000fe200078ec0ff */
[----:B------:R-:W2:Y:S02]  /*dc00*/  SHFL.IDX PT, R2, R4, RZ, 0x181f ;  /* 0x00181fff04027589 */ /* 0x000ea400000e0000 */
[----:B------:R-:W-:Y:S02]  /*dc10*/  VIADD R8, R6, 0x10 ;  /* 0x0000001006087836 */ /* 0x000fe40000000000 */
[----:B------:R-:W3:Y:S04]  /*dc20*/  SHFL.IDX PT, R7, R0, 0x1, 0x181f ;  /* 0x00381f0000077f89 */ /* 0x000ee800000e0000 */
[----:B------:R-:W4:Y:S01]  /*dc30*/  SHFL.IDX PT, R9, R4, 0x1, 0x181f ;  /* 0x00381f0004097f89 */ /* 0x000f2200000e0000 */
[----:B0-----:R-:W-:-:S05]  /*dc40*/  IMAD R5, R3, UR4, RZ ;  /* 0x0000000403057c24 */ /* 0x001fca000f8e02ff */
[-C--:B------:R-:W-:Y:S02]  /*dc50*/  ISETP.GE.AND P2, PT, R6, R5.reuse, PT ;  /* 0x000000050600720c */ /* 0x080fe40003f46270 */
[----:B------:R-:W-:-:S11]  /*dc60*/  ISETP.GE.AND P3, PT, R8, R5, PT ;  /* 0x000000050800720c */ /* 0x000fd60003f66270 */
[----:B-1----:R-:W-:Y:S02]  /*dc70*/  @!P2 LEA R3, P1, R22, R14, 0x1 ;  /* 0x0000000e1603a211 */ /* 0x002fe400078208ff */
[----:B------:R-:W-:Y:S01]  /*dc80*/  @!P2 LEA R8, R24, UR42, 0x1 ;  /* 0x0000002a1808ac11 */ /* 0x000fe2000f8e08ff */
[----:B------:R-:W-:Y:S01]  /*dc90*/  SHFL.IDX PT, R14, R0, 0x3, 0x181f ;  /* 0x00781f00000e7f89 */ /* 0x000fe200000e0000 */
[----:B------:R-:W-:Y:S01]  /*dca0*/  @P2 LOP3.LUT R16, R16, 0x100, RZ, 0xfc, !PT ;  /* 0x0000010010102812 */ /* 0x000fe200078efcff */
[----:B--2---:R-:W-:Y:S01]  /*dcb0*/  @!P2 IMAD.X R2, RZ, RZ, R2, P1 ;  /* 0x000000ffff02a224 */ /* 0x004fe200008e0602 */
[----:B---3--:R-:W-:Y:S02]  /*dcc0*/  @!P3 LEA R7, P1, R22, R7, 0x1 ;  /* 0x000000071607b211 */ /* 0x008fe400078208ff */
[----:B------:R-:W-:Y:S02]  /*dcd0*/  @!P3 LEA R10, R24, UR42, 0x1 ;  /* 0x0000002a180abc11 */ /* 0x000fe4000f8e08ff */
[----:B------:R-:W-:-:S02]  /*dce0*/  @!P2 LOP3.LUT R3, R3, R2, RZ, 0x3c, !PT ;  /* 0x000000020303a212 */ /* 0x000fc400078e3cff */
[----:B----4-:R-:W-:Y:S02]  /*dcf0*/  @!P3 IADD3.X R9, RZ, R9, RZ, P1, !PT ;  /* 0x00000009ff09b210 */ /* 0x010fe40000ffe4ff */
[C---:B------:R-:W-:Y:S02]  /*dd00*/  @!P2 LOP3.LUT R2, R3.reuse, R2, RZ, 0x3c, !PT ;  /* 0x000000020302a212 */ /* 0x040fe400078e3cff */
[----:B------:R-:W-:Y:S02]  /*dd10*/  LOP3.LUT R16, R16, 0xffffff7f, RZ, 0xc0, !PT ;  /* 0xffffff7f10107812 */ /* 0x000fe400078ec0ff */
[----:B------:R-:W-:Y:S02]  /*dd20*/  @!P2 LOP3.LUT R3, R3, R2, RZ, 0x3c, !PT ;  /* 0x000000020303a212 */ /* 0x000fe400078e3cff */
[----:B------:R-:W-:-:S03]  /*dd30*/  @P3 LOP3.LUT R16, R16, 0x80, RZ, 0xfc, !PT ;  /* 0x0000008010103812 */ /* 0x000fc600078efcff */
[----:B------:R0:W-:Y:S01]  /*dd40*/  @!P2 LDGSTS.E.BYPASS.LTC128B.128 [R8+0x20400], desc[UR36][R2.64], !P0 ;  /* 0x204000000208afae */ /* 0x0001e2000c101d64 */
[----:B------:R-:W-:-:S03]  /*dd50*/  LOP3.LUT R16, R16, 0xffffffbf, RZ, 0xc0, !PT ;  /* 0xffffffbf10107812 */ /* 0x000fc600078ec0ff */
[----:B0-----:R-:W0:Y:S01]  /*dd60*/  SHFL.IDX PT, R8, R0, 0x2, 0x181f ;  /* 0x00581f0000087f89 */ /* 0x001e2200000e0000 */
[----:B------:R-:W-:-:S03]  /*dd70*/  VIADD R3, R6, 0x20 ;  /* 0x0000002006037836 */ /* 0x000fc60000000000 */
[----:B------:R-:W1:Y:S02]  /*dd80*/  SHFL.IDX PT, R2, R4, 0x2, 0x181f ;  /* 0x00581f0004027f89 */ /* 0x000e6400000e0000 */
[----:B------:R-:W-:Y:S01]  /*dd90*/  ISETP.GE.AND P2, PT, R3, R5, PT ;  /* 0x000000050300720c */ /* 0x000fe20003f46270 */
[----:B------:R-:W-:Y:S01]  /*dda0*/  @!P3 IMAD.MOV.U32 R3, RZ, RZ, R9 ;  /* 0x000000ffff03b224 */ /* 0x000fe200078e0009 */
[----:B------:R-:W2:Y:S11]  /*ddb0*/  SHFL.IDX PT, R4, R4, 0x3, 0x181f ;  /* 0x00781f0004047f89 */ /* 0x000eb600000e0000 */
[----:B------:R-:W-:-:S02]  /*ddc0*/  @P2 LOP3.LUT R16, R16, 0x40, RZ, 0xfc, !PT ;  /* 0x0000004010102812 */ /* 0x000fc400078efcff */
[----:B0-----:R-:W-:-:S05]  /*ddd0*/  @!P2 LEA R8, P1, R22, R8, 0x1 ;  /* 0x000000081608a211 */ /* 0x001fca00078208ff */
[----:B-1----:R-:W-:Y:S02]  /*dde0*/  @!P2 IMAD.X R11, RZ, RZ, R2, P1 ;  /* 0x000000ffff0ba224 */ /* 0x002fe400008e0602 */
[----:B------:R-:W-:Y:S01]  /*ddf0*/  @!P3 IMAD.MOV.U32 R2, RZ, RZ, R7 ;  /* 0x000000ffff02b224 */ /* 0x000fe200078e0007 */
[----:B------:R-:W-:-:S04]  /*de00*/  @!P2 LEA R7, R24, UR42, 0x1 ;  /* 0x0000002a1807ac11 */ /* 0x000fc8000f8e08ff */
[----:B------:R0:W-:Y:S02]  /*de10*/  @!P3 LDGSTS.E.BYPASS.LTC128B.128 [R10+0x20c00], desc[UR36][R2.64], !P0 ;  /* 0x20c00000020abfae */ /* 0x0001e4000c101d64 */
[----:B0-----:R-:W-:Y:S02]  /*de20*/  @!P2 IMAD.MOV.U32 R2, RZ, RZ, R8 ;  /* 0x000000ffff02a224 */ /* 0x001fe400078e0008 */
[----:B------:R-:W-:-:S05]  /*de30*/  @!P2 IMAD.MOV.U32 R3, RZ, RZ, R11 ;  /* 0x000000ffff03a224 */ /* 0x000fca00078e000b */
[----:B--2---:R0:W-:Y:S02]  /*de40*/  @!P2 LDGSTS.E.BYPASS.LTC128B.128 [R7+0x21400], desc[UR36][R2.64], !P0 ;  /* 0x214000000207afae */ /* 0x0041e4000c101d64 */
.L_x_3489:
[----:B------:R-:W-:Y:S01]  /*de50*/  VIADD R6, R6, 0x30 ;  /* 0x0000003006067836 */ /* 0x000fe20000000000 */
[----:B------:R-:W-:-:S04]  /*de60*/  LOP3.LUT R16, R16, 0xffffdfff, RZ, 0xc0, !PT ;  /* 0xffffdfff10107812 */ /* 0x000fc800078ec0ff */
[----:B------:R-:W-:-:S13]  /*de70*/  ISETP.GE.AND P2, PT, R6, R5, PT ;  /* 0x000000050600720c */ /* 0x000fda0003f46270 */
[----:B0-----:R-:W-:Y:S02]  /*de80*/  @!P2 LEA R2, P1, R22, R14, 0x1 ;  /* 0x0000000e1602a211 */ /* 0x001fe400078208ff */
[----:B------:R-:W-:Y:S02]  /*de90*/  @!P2 LEA R5, R24, UR42, 0x1 ;  /* 0x0000002a1805ac11 */ /* 0x000fe4000f8e08ff */
[----:B------:R-:W-:Y:S01]  /*dea0*/  @P2 LOP3.LUT R16, R16, 0x2000, RZ, 0xfc, !PT ;  /* 0x0000200010102812 */ /* 0x000fe200078efcff */
[----:B------:R-:W-:-:S05]  /*deb0*/  @!P2 IMAD.X R3, RZ, RZ, R4, P1 ;  /* 0x000000ffff03a224 */ /* 0x000fca00008e0604 */
        /* <DEDUP_REMOVED lines=8> */
[----:B------:R-:W-:Y:S02]  /*df40*/  UIADD3 UR4, UR42, 0x26400, URZ ;  /* 0x000264002a047890 */ /* 0x000fe4000fffe03f */
[----:B------:R-:W-:Y:S02]  /*df50*/  SYNCS.ARRIVE.TRANS64.A1T0 RZ, [UR42+0x38800], RZ ;  /* 0x038800ffffff79a7 */ /* 0x000fe4000810002a */
[----:B------:R-:W-:-:S06]  /*df60*/  ULOP3.LUT UP0, URZ, UR4, 0x3ff, URZ, 0xc0, !UPT ;  /* 0x000003ff043f7892 */ /* 0x000fcc000f80c03f */
[----:B------:R-:W-:-:S13]  /*df70*/  PLOP3.LUT P0, PT, PT, PT, UP0, 0x80, 0x0 ;  /* 0x000000000000781c */ /* 0x000fda0003f0f008 */
[----:B0-----:R-:W-:Y:S05]  /*df80*/  @!P0 BRA `(.L_x_3430) ;  /* 0x0000000000408947 */ /* 0x001fea0003800000 */
[----:B------:R-:W-:Y:S01]  /*df90*/  MOV R2, 0x0 ;  /* 0x0000000000027802 */ /* 0x000fe20000000f00 */
[----:B------:R-:W-:Y:S01]  /*dfa0*/  ULDC.64 UR6, c[0x4][0xf0] ;  /* 0x01003c0000067ab9 */ /* 0x000fe20000000a00 */
[----:B------:R-:W-:Y:S01]  /*dfb0*/  ULDC.64 UR8, c[0x4][0xf8] ;  /* 0x01003e0000087ab9 */ /* 0x000fe20000000a00 */
[----:B------:R-:W-:Y:S01]  /*dfc0*/  ULDC.64 UR4, c[0x4][0x60] ;  /* 0x0100180000047ab9 */ /* 0x000fe20000000a00 */
[----:B------:R-:W-:Y:S01]  /*dfd0*/  IMAD.U32 R4, RZ, RZ, UR6 ;  /* 0x00000006ff047e24 */ /* 0x000fe2000f8e00ff */
[----:B------:R-:W-:Y:S01]  /*dfe0*/  MOV R13, RZ ;  /* 0x000000ff000d7202 */ /* 0x000fe20000000f00 */
[----:B------:R-:W0:Y:S01]  /*dff0*/  LDC.64 R2, c[0x4][R2] ;  /* 0x0100000002027b82 */ /* 0x000e220000000a00 */
[----:B------:R-:W-:Y:S02]  /*e000*/  IMAD.U32 R5, RZ, RZ, UR7 ;  /* 0x00000007ff057e24 */ /* 0x000fe4000f8e00ff */
[----:B------:R-:W-:Y:S02]  /*e010*/  IMAD.U32 R6, RZ, RZ, UR8 ;  /* 0x00000008ff067e24 */ /* 0x000fe4000f8e00ff */
[----:B------:R-:W-:-:S02]  /*e020*/  IMAD.U32 R7, RZ, RZ, UR9 ;  /* 0x00000009ff077e24 */ /* 0x000fc4000f8e00ff */
[----:B------:R-:W-:Y:S02]  /*e030*/  IMAD.U32 R10, RZ, RZ, UR4 ;  /* 0x00000004ff0a7e24 */ /* 0x000fe4000f8e00ff */
[----:B------:R-:W-:Y:S02]  /*e040*/  IMAD.U32 R11, RZ, RZ, UR5 ;  /* 0x00000005ff0b7e24 */ /* 0x000fe4000f8e00ff */
[----:B------:R-:W-:Y:S02]  /*e050*/  IMAD.MOV.U32 R8, RZ, RZ, 0x70 ;  /* 0x00000070ff087424 */ /* 0x000fe400078e00ff */
[----:B------:R-:W-:-:S07]  /*e060*/  IMAD.MOV.U32 R12, RZ, RZ, 0x1 ;  /* 0x00000001ff0c7424 */ /* 0x000fce00078e00ff */
[----:B------:R-:W-:-:S07]  /*e070*/  LEPC R20, `(.L_x_3430) ;  /* 0x000000001014794e */ /* 0x000fce0000000000 */
[----:B0-----:R-:W-:Y:S05]  /*e080*/  CALL.ABS.NOINC R2 ;  /* 0x0000000002007343 */ /* 0x001fea0003c00000 */
.L_x_3430:
[----:B------:R-:W0:Y:S01]  /*e090*/  LDC R2, c[0x0][0x448] ;  /* 0x00011200ff027b82 */ /* 0x000e220000000800 */
[----:B------:R-:W-:Y:S01]  /*e0a0*/  R2UR UR6, R23 ;  /* 0x00000000170672ca */ /* 0x000fe200000e0000 */
[----:B------:R-:W-:Y:S01]  /*e0b0*/  ULDC.64 UR8, c[0x0][0x3d8] ;  /* 0x0000f60000087ab9 */ /* 0x000fe20000000a00 */
[----:B------:R-:W-:Y:S01]  /*e0c0*/  ULDC UR7, c[0x0][0x448] ;  /* 0x0001120000077ab9 */ /* 0x000fe20000000800 */
[----:B------:R-:W-:Y:S01]  /*e0d0*/  UIMAD.WIDE.U32 UR4, UR39, UR8, URZ ;  /* 0x00000008270472a5 */ /* 0x000fe2000f8e003f */
[C---:B------:R-:W-:Y:S02]  /*e0e0*/  LOP3.LUT R10, R22.reuse, 0x80, RZ, 0xfc, !PT ;  /* 0x00000080160a7812 */ /* 0x040fe400078efcff */
[C---:B------:R-:W-:Y:S02]  /*e0f0*/  LOP3.LUT R8, R22.reuse, 0x40, RZ, 0xfc, !PT ;  /* 0x0000004016087812 */ /* 0x040fe400078efcff */
[----:B------:R-:W-:Y:S02]  /*e100*/  LOP3.LUT R6, R22, 0x180, RZ, 0xfc, !PT ;  /* 0x0000018016067812 */ /* 0x000fe400078efcff */
[----:B------:R-:W-:-:S03]  /*e110*/  LOP3.LUT R16, R16, 0xfffff7ff, RZ, 0xc0, !PT ;  /* 0xfffff7ff10107812 */ /* 0x000fc600078ec0ff */
[----:B------:R-:W-:-:S04]  /*e120*/  UIMAD UR6, UR6, UR8, URZ ;  /* 0x00000008060672a4 */ /* 0x000fc8000f8e023f */
[----:B------:R-:W-:-:S03]  /*e130*/  UIMAD UR6, UR39, UR9, UR6 ;  /* 0x00000009270672a4 */ /* 0x000fc6000f8e0206 */
[----:B------:R-:W-:Y:S01]  /*e140*/  ULDC.64 UR8, c[0x0][0x3e0] ;  /* 0x0000f80000087ab9 */ /* 0x000fe20000000a00 */
[----:B------:R-:W-:Y:S01]  /*e150*/  UIADD3 UR5, UR5, UR6, URZ ;  /* 0x0000000605057290 */ /* 0x000fe2000fffe03f */
[----:B0-----:R-:W-:Y:S01]  /*e160*/  ISETP.NE.AND P6, PT, R2, 0x1, PT ;  /* 0x000000010200780c */ /* 0x001fe20003fc5270 */
[----:B------:R-:W-:Y:S01]  /*e170*/  IMAD.MOV.U32 R2, RZ, RZ, R36 ;  /* 0x000000ffff027224 */ /* 0x000fe200078e0024 */
[----:B------:R-:W-:Y:S02]  /*e180*/  UIMAD UR6, UR46, UR8, URZ ;  /* 0x000000082e0672a4 */ /* 0x000fe4000f8e023f */
[----:B------:R-:W-:Y:S02]  /*e190*/  UIMAD.WIDE.U32 UR4, UR43, UR8, UR4 ;  /* 0x000000082b0472a5 */ /* 0x000fe4000f8e0004 */
[----:B------:R-:W-:-:S03]  /*e1a0*/  UIMAD UR6, UR43, UR9, UR6 ;  /* 0x000000092b0672a4 */ /* 0x000fc6000f8e0206 */
[----:B------:R-:W-:Y:S01]  /*e1b0*/  ULDC.64 UR8, c[0x0][0x3d0] ;  /* 0x0000f40000087ab9 */ /* 0x000fe20000000a00 */
[----:B------:R-:W-:Y:S01]  /*e1c0*/  UIADD3 UR5, UR5, UR6, URZ ;  /* 0x0000000605057290 */ /* 0x000fe2000fffe03f */
[----:B------:R-:W-:Y:S02]  /*e1d0*/  IMAD.U32 R9, RZ, RZ, UR8 ;  /* 0x00000008ff097e24 */ /* 0x000fe4000f8e00ff */
[----:B------:R-:W0:Y:S08]  /*e1e0*/  @P6 LDC R3, c[0x0][0x44c] ;  /* 0x00011300ff036b82 */ /* 0x000e300000000800 */
[----:B------:R-:W1:Y:S01]  /*e1f0*/  @P6 LDC R0, c[0x0][0x450] ;  /* 0x00011400ff006b82 */ /* 0x000e620000000800 */
[----:B0-----:R-:W-:-:S05]  /*e200*/  @P6 IMAD.HI.U32 R3, R36, R3, RZ ;  /* 0x0000000324036227 */ /* 0x001fca00078e00ff */
[----:B-1----:R-:W-:-:S04]  /*e210*/  @P6 SHF.R.U32.HI R2, RZ, R0, R3 ;  /* 0x00000000ff026219 */ /* 0x002fc80000011603 */
[--C-:B------:R-:W-:Y:S01]  /*e220*/  SHF.R.S32.HI R0, RZ, 0x1f, R2.reuse ;  /* 0x0000001fff007819 */ /* 0x100fe20000011402 */
[----:B------:R-:W-:-:S04]  /*e230*/  IMAD.MOV R5, RZ, RZ, -R2 ;  /* 0x000000ffff057224 */ /* 0x000fc800078e0a02 */
[----:B------:R-:W-:Y:S02]  /*e240*/  IMAD R3, R0, UR8, RZ ;  /* 0x0000000800037c24 */ /* 0x000fe4000f8e02ff */
[----:B------:R-:W-:Y:S02]  /*e250*/  IMAD R5, R5, UR7, R36 ;  /* 0x0000000705057c24 */ /* 0x000fe4000f8e0224 */
[C---:B------:R-:W-:Y:S02]  /*e260*/  IMAD R7, R2.reuse, UR9, R3 ;  /* 0x0000000902077c24 */ /* 0x040fe4000f8e0203 */
[----:B------:R-:W-:Y:S01]  /*e270*/  IMAD.WIDE.U32 R2, R2, R9, UR4 ;  /* 0x0000000402027e25 */ /* 0x000fe2000f8e0009 */
[----:B------:R-:W-:Y:S01]  /*e280*/  SHF.R.S32.HI R0, RZ, 0x1f, R5 ;  /* 0x0000001fff007819 */ /* 0x000fe20000011405 */
[----:B------:R-:W-:Y:S02]  /*e290*/  ULDC.64 UR4, c[0x0][0x3c8] ;  /* 0x0000f20000047ab9 */ /* 0x000fe40000000a00 */
[----:B------:R-:W-:-:S02]  /*e2a0*/  IMAD.IADD R3, R3, 0x1, R7 ;  /* 0x0000000103037824 */ /* 0x000fc400078e0207 */
[----:B------:R-:W-:Y:S02]  /*e2b0*/  IMAD R0, R0, UR4, RZ ;  /* 0x0000000400007c24 */ /* 0x000fe4000f8e02ff */
[----:B------:R-:W-:-:S04]  /*e2c0*/  IMAD.WIDE.U32 R2, R5, UR4, R2 ;  /* 0x0000000405027c25 */ /* 0x000fc8000f8e0002 */
[----:B------:R-:W-:Y:S01]  /*e2d0*/  IMAD R7, R5, UR5, R0 ;  /* 0x0000000505077c24 */ /* 0x000fe2000f8e0200 */
[----:B------:R-:W-:Y:S02]  /*e2e0*/  ULDC.64 UR4, c[0x0][0x390] ;  /* 0x0000e40000047ab9 */ /* 0x000fe40000000a00 */
[----:B------:R-:W-:Y:S01]  /*e2f0*/  LEA R0, P0, R2, UR4, 0x1 ;  /* 0x0000000402007c11 */ /* 0x000fe2000f8008ff */
[----:B------:R-:W-:Y:S01]  /*e300*/  ULDC UR4, c[0x0][0x3b8] ;  /* 0x0000ee0000047ab9 */ /* 0x000fe20000000800 */
[----:B------:R-:W-:Y:S01]  /*e310*/  IMAD.IADD R3, R3, 0x1, R7 ;  /* 0x0000000103037824 */ /* 0x000fe200078e0207 */
[----:B------:R-:W-:Y:S02]  /*e320*/  ISETP.GE.AND P1, PT, R22, UR4, PT ;  /* 0x0000000416007c0c */ /* 0x000fe4000bf26270 */
[----:B------:R-:W-:Y:S02]  /*e330*/  ISETP.GE.AND P4, PT, R10, UR4, PT ;  /* 0x000000040a007c0c */ /* 0x000fe4000bf86270 */
[----:B------:R-:W-:-:S02]  /*e340*/  ISETP.GE.AND P5, PT, R8, UR4, PT ;  /* 0x0000000408007c0c */ /* 0x000fc4000bfa6270 */
[----:B------:R-:W-:Y:S02]  /*e350*/  LOP3.LUT R8, R22, 0xc0, RZ, 0xfc, !PT ;  /* 0x000000c016087812 */ /* 0x000fe400078efcff */
[----:B------:R-:W-:Y:S02]  /*e360*/  LEA.HI.X R4, R2, UR5, R3, 0x1, P0 ;  /* 0x0000000502047c11 */ /* 0x000fe400080f0c03 */
[----:B------:R-:W-:Y:S02]  /*e370*/  SEL R2, RZ, 0x1, P1 ;  /* 0x00000001ff027807 */ /* 0x000fe40000800000 */
[----:B------:R-:W-:Y:S02]  /*e380*/  SEL R3, RZ, 0x4, P4 ;  /* 0x00000004ff037807 */ /* 0x000fe40002000000 */
[----:B------:R-:W-:Y:S02]  /*e390*/  SEL R7, RZ, 0x2, P5 ;  /* 0x00000002ff077807 */ /* 0x000fe40002800000 */
[----:B------:R-:W-:-:S02]  /*e3a0*/  ISETP.GE.AND P2, PT, R35, UR4, PT ;  /* 0x0000000423007c0c */ /* 0x000fc4000bf46270 */
[----:B------:R-:W-:Y:S02]  /*e3b0*/  ISETP.GE.AND P3, PT, R8, UR4, PT ;  /* 0x0000000408007c0c */ /* 0x000fe4000bf66270 */
[----:B------:R-:W-:Y:S02]  /*e3c0*/  IADD3 R7, R3, R7, R2 ;  /* 0x0000000703077210 */ /* 0x000fe40007ffe002 */
[----:B------:R-:W-:Y:S02]  /*e3d0*/  ISETP.GE.AND P0, PT, R6, UR4, PT ;  /* 0x0000000406007c0c */ /* 0x000fe4000bf06270 */
[----:B------:R-:W-:Y:S02]  /*e3e0*/  @P1 LOP3.LUT R16, R16, 0x800, RZ, 0xfc, !PT ;  /* 0x0000080010101812 */ /* 0x000fe400078efcff */
[----:B------:R-:W-:Y:S02]  /*e3f0*/  SEL R2, RZ, 0x10, P2 ;  /* 0x00000010ff027807 */ /* 0x000fe40001000000 */
[----:B------:R-:W-:-:S02]  /*e400*/  SEL R3, RZ, 0x8, P3 ;  /* 0x00000008ff037807 */ /* 0x000fc40001800000 */
[----:B------:R-:W-:Y:S02]  /*e410*/  ISETP.GE.AND P1, PT, R34, UR4, PT ;  /* 0x0000000422007c0c */ /* 0x000fe4000bf26270 */
[----:B------:R-:W-:Y:S02]  /*e420*/  SEL R5, RZ, 0x40, P0 ;  /* 0x00000040ff057807 */ /* 0x000fe40000000000 */
[----:B------:R-:W-:Y:S02]  /*e430*/  IADD3 R3, R2, R7, R3 ;  /* 0x0000000702037210 */ /* 0x000fe40007ffe003 */
[----:B------:R-:W-:Y:S01]  /*e440*/  ISETP.GE.AND P0, PT, R37, UR4, PT ;  /* 0x0000000425007c0c */ /* 0x000fe2000bf06270 */
[----:B------:R-:W-:Y:S01]  /*e450*/  UMOV UR4, 0xffffffff ;  /* 0xffffffff00047882 */ /* 0x000fe20000000000 */
[----:B------:R-:W-:Y:S02]  /*e460*/  SEL R2, RZ, 0x20, P1 ;  /* 0x00000020ff027807 */ /* 0x000fe40000800000 */
[----:B------:R-:W-:-:S02]  /*e470*/  SEL R6, RZ, 0x80, P0 ;  /* 0x00000080ff067807 */ /* 0x000fc40000000000 */
[----:B------:R-:W-:-:S05]  /*e480*/  IADD3 R5, R5, R3, R2 ;  /* 0x0000000305057210 */ /* 0x000fca0007ffe002 */
[----:B------:R-:W-:Y:S01]  /*e490*/  IMAD.IADD R6, R5, 0x1, R6 ;  /* 0x0000000105067824 */ /* 0x000fe200078e0206 */
[----:B------:R-:W-:Y:S06]  /*e4a0*/  BRA.DIV UR4, `(.L_x_3431) ;  /* 0x0000002e04ec7947 */ /* 0x000fec000b800000 */
[----:B------:R-:W0:Y:S01]  /*e4b0*/  SHFL.IDX PT, R14, R0, RZ, 0x181f ;  /* 0x00181fff000e7589 */ /* 0x000e2200000e0000 */
[----:B------:R-:W-:Y:S02]  /*e4c0*/  LOP3.LUT P6, RZ, R16, 0x100, RZ, 0xc0, !PT ;  /* 0x0000010010ff7812 */ /* 0x000fe400078cc0ff */
[----:B------:R-:W-:Y:S01]  /*e4d0*/  P2R R8, PR, RZ, 0x20 ;  /* 0x00000020ff087803 */ /* 0x000fe20000000000 */
[----:B------:R-:W1:Y:S10]  /*e4e0*/  SHFL.IDX PT, R2, R4, RZ, 0x181f ;  /* 0x00181fff04027589 */ /* 0x000e7400000e0000 */
[----:B------:R-:W-:-:S02]  /*e4f0*/  @!P6 LEA R7, R24, UR42, 0x1 ;  /* 0x0000002a1807ec11 */ /* 0x000fc4000f8e08ff */
[----:B0-----:R-:W-:-:S05]  /*e500*/  @!P6 LEA R14, P0, R22, R14, 0x1 ;  /* 0x0000000e160ee211 */ /* 0x001fca00078008ff */
[----:B-1----:R-:W-:Y:S01]  /*e510*/  @!P6 IMAD.X R21, RZ, RZ, R2, P0 ;  /* 0x000000ffff15e224 */ /* 0x002fe200000e0602 */
[----:B------:R-:W-:Y:S02]  /*e520*/  LOP3.LUT P0, RZ, R16, 0x800, RZ, 0xc0, !PT ;  /* 0x0000080010ff7812 */ /* 0x000fe4000780c0ff */
[----:B------:R-:W-:Y:S01]  /*e530*/  @!P6 LOP3.LUT R2, R5, 0x40, RZ, 0xc0, !PT ;  /* 0x000000400502e812 */ /* 0x000fe200078ec0ff */
[----:B------:R-:W-:-:S03]  /*e540*/  @!P6 IMAD.MOV.U32 R3, RZ, RZ, R21 ;  /* 0x000000ffff03e224 */ /* 0x000fc600078e0015 */
[----:B------:R-:W-:Y:S01]  /*e550*/  @!P6 SHF.R.U32.HI R9, RZ, 0x2, R2 ;  /* 0x00000002ff09e819 */ /* 0x000fe20000011602 */
[----:B------:R-:W-:Y:S02]  /*e560*/  @!P6 IMAD.MOV.U32 R2, RZ, RZ, R14 ;  /* 0x000000ffff02e224 */ /* 0x000fe400078e000e */
[----:B------:R-:W0:Y:S04]  /*e570*/  SHFL.IDX PT, R14, R0, 0x1, 0x181f ;  /* 0x00381f00000e7f89 */ /* 0x000e2800000e0000 */
[----:B------:R-:W-:Y:S04]  /*e580*/  @!P6 LDGSTS.E.BYPASS.LTC128B.128 [R7+0x26400], desc[UR36][R2.64], !P0 ;  /* 0x264000000207efae */ /* 0x000fe8000c101d64 */
[----:B------:R-:W-:Y:S01]  /*e590*/  @!P6 LDGSTS.E.BYPASS.LTC128B.128 [R7+0x28400], desc[UR36][R2.64+0x80], !P5 ;  /* 0x284000800207efae */ /* 0x000fe2000e901d64 */
[----:B------:R-:W-:-:S13]  /*e5a0*/  LOP3.LUT P5, RZ, R16, 0x100, RZ, 0xc0, !PT ;  /* 0x0000010010ff7812 */ /* 0x000fda00078ac0ff */
[----:B------:R-:W-:Y:S01]  /*e5b0*/  @!P5 ISETP.NE.U32.AND P6, PT, R9, RZ, PT ;  /* 0x000000ff0900d20c */ /* 0x000fe20003fc5070 */
[----:B------:R-:W-:Y:S01]  /*e5c0*/  @!P5 LDGSTS.E.BYPASS.LTC128B.128 [R7+0x2a400], desc[UR36][R2.64+0x100], !P4 ;  /* 0x2a4001000207dfae */ /* 0x000fe2000e101d64 */
[----:B------:R-:W-:-:S03]  /*e5d0*/  @!P5 LOP3.LUT R9, R6, 0x80, RZ, 0xc0, !PT ;  /* 0x000000800609d812 */ /* 0x000fc600078ec0ff */
[----:B------:R-:W-:Y:S01]  /*e5e0*/  @!P5 LDGSTS.E.BYPASS.LTC128B.128 [R7+0x2c400], desc[UR36][R2.64+0x180], !P3 ;  /* 0x2c4001800207dfae */ /* 0x000fe2000d901d64 */
[----:B------:R-:W-:-:S03]  /*e5f0*/  @!P5 SHF.R.U32.HI R9, RZ, 0x3, R9 ;  /* 0x00000003ff09d819 */ /* 0x000fc60000011609 */
[----:B------:R-:W-:Y:S01]  /*e600*/  @!P5 LDGSTS.E.BYPASS.LTC128B.128 [R7+0x2e400], desc[UR36][R2.64+0x200], !P2 ;  /* 0x2e4002000207dfae */ /* 0x000fe2000d101d64 */
[----:B------:R-:W-:-:S03]  /*e610*/  @!P5 ISETP.NE.U32.AND P0, PT, R9, RZ, PT ;  /* 0x000000ff0900d20c */ /* 0x000fc60003f05070 */
[----:B------:R-:W1:Y:S04]  /*e620*/  SHFL.IDX PT, R9, R4, 0x1, 0x181f ;  /* 0x00381f0004097f89 */ /* 0x000e6800000e0000 */
[----:B------:R-:W-:Y:S04]  /*e630*/  @!P5 LDGSTS.E.BYPASS.LTC128B.128 [R7+0x30400], desc[UR36][R2.64+0x280], !P1 ;  /* 0x304002800207dfae */ /* 0x000fe8000c901d64 */
[----:B------:R-:W-:Y:S01]  /*e640*/  @!P5 LDGSTS.E.BYPASS.LTC128B.128 [R7+0x32400], desc[UR36][R2.64+0x300], P6 ;  /* 0x324003000207dfae */ /* 0x000fe2000b101d64 */
[----:B------:R-:W-:-:S03]  /*e650*/  LOP3.LUT P6, RZ, R16, 0x80, RZ, 0xc0, !PT ;  /* 0x0000008010ff7812 */ /* 0x000fc600078cc0ff */
[----:B------:R2:W-:Y:S01]  /*e660*/  @!P5 LDGSTS.E.BYPASS.LTC128B.128 [R7+0x34400], desc[UR36][R2.64+0x380], P0 ;  /* 0x344003800207dfae */ /* 0x0005e20008101d64 */
[----:B------:R-:W-:-:S04]  /*e670*/  ISETP.NE.AND P5, PT, R8, RZ, PT ;  /* 0x000000ff0800720c */ /* 0x000fc80003fa5270 */
[----:B------:R-:W-:-:S05]  /*e680*/  P2R R10, PR, RZ, 0x20 ;  /* 0x00000020ff0a7803 */ /* 0x000fca0000000000 */
[----:B0-----:R-:W-:Y:S02]  /*e690*/  @!P6 LEA R14, P0, R22, R14, 0x1 ;  /* 0x0000000e160ee211 */ /* 0x001fe400078008ff */
[----:B------:R-:W-:-:S03]  /*e6a0*/  @!P6 LOP3.LUT R20, R5, 0x40, RZ, 0xc0, !PT ;  /* 0x000000400514e812 */ /* 0x000fc600078ec0ff */
[----:B-1----:R-:W-:Y:S01]  /*e6b0*/  @!P6 IMAD.X R21, RZ, RZ, R9, P0 ;  /* 0x000000ffff15e224 */ /* 0x002fe200000e0609 */
[----:B------:R-:W-:Y:S01]  /*e6c0*/  LOP3.LUT P0, RZ, R16, 0x800, RZ, 0xc0, !PT ;  /* 0x0000080010ff7812 */ /* 0x000fe2000780c0ff */
[----:B--2---:R-:W-:Y:S01]  /*e6d0*/  @!P6 IMAD.MOV.U32 R2, RZ, RZ, R14 ;  /* 0x000000ffff02e224 */ /* 0x004fe200078e000e */
[----:B------:R-:W-:Y:S01]  /*e6e0*/  @!P6 LEA R9, R24, UR42, 0x1 ;  /* 0x0000002a1809ec11 */ /* 0x000fe2000f8e08ff */
[----:B------:R-:W-:Y:S01]  /*e6f0*/  @!P6 IMAD.MOV.U32 R3, RZ, RZ, R21 ;  /* 0x000000ffff03e224 */ /* 0x000fe200078e0015 */
[----:B------:R-:W-:Y:S01]  /*e700*/  @!P6 SHF.R.U32.HI R20, RZ, 0x2, R20 ;  /* 0x00000002ff14e819 */ /* 0x000fe20000011614 */
[----:B------:R-:W0:Y:S08]  /*e710*/  SHFL.IDX PT, R14, R0, 0x2, 0x181f ;  /* 0x00581f00000e7f89 */ /* 0x000e3000000e0000 */
[----:B------:R-:W-:Y:S04]  /*e720*/  @!P6 LDGSTS.E.BYPASS.LTC128B.128 [R9+0x26c00], desc[UR36][R2.64], !P0 ;  /* 0x26c000000209efae */ /* 0x000fe8000c101d64 */
[----:B------:R-:W-:Y:S01]  /*e730*/  @!P6 LDGSTS.E.BYPASS.LTC128B.128 [R9+0x28c00], desc[UR36][R2.64+0x80], !P5 ;  /* 0x28c000800209efae */ /* 0x000fe2000e901d64 */
[----:B------:R-:W-:-:S04]  /*e740*/  LOP3.LUT P5, RZ, R16, 0x40, RZ, 0xc0, !PT ;  /* 0x0000004010ff7812 */ /* 0x000fc800078ac0ff */
[----:B------:R-:W-:Y:S02]  /*e750*/  P2R R8, PR, RZ, 0x20 ;  /* 0x00000020ff087803 */ /* 0x000fe40000000000 */
[----:B------:R-:W-:-:S13]  /*e760*/  LOP3.LUT P5, RZ, R16, 0x80, RZ, 0xc0, !PT ;  /* 0x0000008010ff7812 */ /* 0x000fda00078ac0ff */
[----:B------:R-:W-:Y:S01]  /*e770*/  @!P5 LOP3.LUT R7, R6, 0x80, RZ, 0xc0, !PT ;  /* 0x000000800607d812 */ /* 0x000fe200078ec0ff */
[----:B------:R-:W-:Y:S01]  /*e780*/  @!P5 LDGSTS.E.BYPASS.LTC128B.128 [R9+0x2ac00], desc[UR36][R2.64+0x100], !P4 ;  /* 0x2ac001000209dfae */ /* 0x000fe2000e101d64 */
[----:B------:R-:W-:Y:S02]  /*e790*/  @!P5 ISETP.NE.U32.AND P6, PT, R20, RZ, PT ;  /* 0x000000ff1400d20c */ /* 0x000fe40003fc5070 */
[----:B------:R-:W-:Y:S01]  /*e7a0*/  @!P5 SHF.R.U32.HI R7, RZ, 0x3, R7 ;  /* 0x00000003ff07d819 */ /* 0x000fe20000011607 */
[----:B------:R-:W-:Y:S03]  /*e7b0*/  @!P5 LDGSTS.E.BYPASS.LTC128B.128 [R9+0x2cc00], desc[UR36][R2.64+0x180], !P3 ;  /* 0x2cc001800209dfae */ /* 0x000fe6000d901d64 */
[----:B------:R-:W-:Y:S01]  /*e7c0*/  @!P5 ISETP.NE.U32.AND P0, PT, R7, RZ, PT ;  /* 0x000000ff0700d20c */ /* 0x000fe20003f05070 */
[----:B------:R-:W-:Y:S04]  /*e7d0*/  @!P5 LDGSTS.E.BYPASS.LTC128B.128 [R9+0x2ec00], desc[UR36][R2.64+0x200], !P2 ;  /* 0x2ec002000209dfae */ /* 0x000fe8000d101d64 */
[----:B------:R-:W1:Y:S04]  /*e7e0*/  SHFL.IDX PT, R7, R4, 0x2, 0x181f ;  /* 0x00581f0004077f89 */ /* 0x000e6800000e0000 */
[----:B------:R-:W-:Y:S04]  /*e7f0*/  @!P5 LDGSTS.E.BYPASS.LTC128B.128 [R9+0x30c00], desc[UR36][R2.64+0x280], !P1 ;  /* 0x30c002800209dfae */ /* 0x000fe8000c901d64 */
[----:B------:R-:W-:Y:S01]  /*e800*/  @!P5 LDGSTS.E.BYPASS.LTC128B.128 [R9+0x32c00], desc[UR36][R2.64+0x300], P6 ;  /* 0x32c003000209dfae */ /* 0x000fe2000b101d64 */
[----:B------:R-:W-:-:S03]  /*e810*/  LOP3.LUT P6, RZ, R16, 0x800, RZ, 0xc0, !PT ;  /* 0x0000080010ff7812 */ /* 0x000fc600078cc0ff */
[----:B------:R2:W-:Y:S01]  /*e820*/  @!P5 LDGSTS.E.BYPASS.LTC128B.128 [R9+0x34c00], desc[UR36][R2.64+0x380], P0 ;  /* 0x34c003800209dfae */ /* 0x0005e20008101d64 */
[----:B------:R-:W-:-:S03]  /*e830*/  ISETP.NE.AND P5, PT, R8, RZ, PT ;  /* 0x000000ff0800720c */ /* 0x000fc60003fa5270 */
[----:B------:R-:W3:Y:S10]  /*e840*/  SHFL.IDX PT, R4, R4, 0x3, 0x181f ;  /* 0x00781f0004047f89 */ /* 0x000ef400000e0000 */
[----:B0-----:R-:W-:-:S05]  /*e850*/  @!P5 LEA R14, P0, R22, R14, 0x1 ;  /* 0x0000000e160ed211 */ /* 0x001fca00078008ff */
[----:B-1----:R-:W-:Y:S01]  /*e860*/  @!P5 IMAD.X R7, RZ, RZ, R7, P0 ;  /* 0x000000ffff07d224 */ /* 0x002fe200000e0607 */
[----:B------:R-:W-:Y:S02]  /*e870*/  LOP3.LUT P0, RZ, R16, 0x40, RZ, 0xc0, !PT ;  /* 0x0000004010ff7812 */ /* 0x000fe4000780c0ff */
[----:B------:R-:W-:-:S11]  /*e880*/  ISETP.NE.AND P5, PT, R10, RZ, PT ;  /* 0x000000ff0a00720c */ /* 0x000fd60003fa5270 */
[----:B------:R-:W-:Y:S01]  /*e890*/  @!P0 LOP3.LUT R20, R5, 0x40, RZ, 0xc0, !PT ;  /* 0x0000004005148812 */ /* 0x000fe200078ec0ff */
[----:B--2---:R-:W-:Y:S01]  /*e8a0*/  @!P0 IMAD.MOV.U32 R2, RZ, RZ, R14 ;  /* 0x000000ffff028224 */ /* 0x004fe200078e000e */
[----:B------:R-:W-:Y:S01]  /*e8b0*/  @!P0 LEA R21, R24, UR42, 0x1 ;  /* 0x0000002a18158c11 */ /* 0x000fe2000f8e08ff */
[----:B------:R-:W-:Y:S01]  /*e8c0*/  @!P0 IMAD.MOV.U32 R3, RZ, RZ, R7 ;  /* 0x000000ffff038224 */ /* 0x000fe200078e0007 */
[----:B------:R-:W-:Y:S01]  /*e8d0*/  @!P0 SHF.R.U32.HI R20, RZ, 0x2, R20 ;  /* 0x00000002ff148819 */ /* 0x000fe20000011614 */
[----:B------:R0:W1:Y:S04]  /*e8e0*/  SHFL.IDX PT, R14, R0, 0x3, 0x181f ;  /* 0x00781f00000e7f89 */ /* 0x00006800000e0000 */
[----:B------:R0:W-:Y:S01]  /*e8f0*/  @!P0 LDGSTS.E.BYPASS.LTC128B.128 [R21+0x27400], desc[UR36][R2.64], !P6 ;  /* 0x2740000002158fae */ /* 0x0001e2000f101d64 */
[----:B------:R-:W-:-:S03]  /*e900*/  @!P0 ISETP.NE.U32.AND P6, PT, R20, RZ, PT ;  /* 0x000000ff1400820c */ /* 0x000fc60003fc5070 */
[----:B------:R0:W-:Y:S04]  /*e910*/  @!P0 LDGSTS.E.BYPASS.LTC128B.128 [R21+0x29400], desc[UR36][R2.64+0x80], !P5 ;  /* 0x2940008002158fae */ /* 0x0001e8000e901d64 */
[----:B------:R0:W-:Y:S04]  /*e920*/  @!P0 LDGSTS.E.BYPASS.LTC128B.128 [R21+0x2b400], desc[UR36][R2.64+0x100], !P4 ;  /* 0x2b40010002158fae */ /* 0x0001e8000e101d64 */
[----:B------:R0:W-:Y:S04]  /*e930*/  @!P0 LDGSTS.E.BYPASS.LTC128B.128 [R21+0x2d400], desc[UR36][R2.64+0x180], !P3 ;  /* 0x2d40018002158fae */ /* 0x0001e8000d901d64 */
[----:B------:R0:W-:Y:S04]  /*e940*/  @!P0 LDGSTS.E.BYPASS.LTC128B.128 [R21+0x2f400], desc[UR36][R2.64+0x200], !P2 ;  /* 0x2f40020002158fae */ /* 0x0001e8000d101d64 */
[----:B------:R0:W-:Y:S04]  /*e950*/  @!P0 LDGSTS.E.BYPASS.LTC128B.128 [R21+0x31400], desc[UR36][R2.64+0x280], !P1 ;  /* 0x3140028002158fae */ /* 0x0001e8000c901d64 */
[----:B------:R0:W-:Y:S01]  /*e960*/  @!P0 LDGSTS.E.BYPASS.LTC128B.128 [R21+0x33400], desc[UR36][R2.64+0x300], P6 ;  /* 0x3340030002158fae */ /* 0x0001e2000b101d64 */
[----:B------:R-:W-:-:S13]  /*e970*/  LOP3.LUT P6, RZ, R16, 0x40, RZ, 0xc0, !PT ;  /* 0x0000004010ff7812 */ /* 0x000fda00078cc0ff */
[----:B------:R-:W-:-:S04]  /*e980*/  @!P6 LOP3.LUT R9, R6, 0x80, RZ, 0xc0, !PT ;  /* 0x000000800609e812 */ /* 0x000fc800078ec0ff */
[----:B------:R-:W-:-:S04]  /*e990*/  @!P6 SHF.R.U32.HI R9, RZ, 0x3, R9 ;  /* 0x00000003ff09e819 */ /* 0x000fc80000011609 */
[----:B------:R-:W-:-:S13]  /*e9a0*/  @!P6 ISETP.NE.U32.AND P0, PT, R9, RZ, PT ;  /* 0x000000ff0900e20c */ /* 0x000fda0003f05070 */
[----:B-1-3--:R0:W-:Y:S02]  /*e9b0*/  @!P6 LDGSTS.E.BYPASS.LTC128B.128 [R21+0x35400], desc[UR36][R2.64+0x380], P0 ;  /* 0x354003800215efae */ /* 0x00a1e40008101d64 */
.L_x_3499:
[----:B------:R-:W-:Y:S01]  /*e9c0*/  LOP3.LUT P0, RZ, R16, 0x2000, RZ, 0xc0, !PT ;  /* 0x0000200010ff7812 */ /* 0x000fe2000780c0ff */
[----:B------:R-:W-:-:S12]  /*e9d0*/  BSSY B0, `(.L_x_3432) ;  /* 0x0000017000007945 */ /* 0x000fd80003800000 */
[----:B------:R-:W-:Y:S05]  /*e9e0*/  @P0 BRA `(.L_x_3433) ;  /* 0x0000000000540947 */ /* 0x000fea0003800000 */
[----:B------:R-:W-:Y:S02]  /*e9f0*/  LOP3.LUT R5, R5, 0x40, RZ, 0xc0, !PT ;  /* 0x0000004005057812 */ /* 0x000fe400078ec0ff */
[----:B------:R-:W-:Y:S02]  /*ea00*/  LOP3.LUT P6, RZ, R16, 0x800, RZ, 0xc0, !PT ;  /* 0x0000080010ff7812 */ /* 0x000fe400078cc0ff */
[----:B0-----:R-:W-:Y:S02]  /*ea10*/  LEA R2, P0, R22, R14, 0x1 ;  /* 0x0000000e16027211 */ /* 0x001fe400078008ff */
[----:B------:R-:W-:Y:S02]  /*ea20*/  SHF.R.U32.HI R5, RZ, 0x2, R5 ;  /* 0x00000002ff057819 */ /* 0x000fe40000011605 */
[----:B------:R-:W-:Y:S01]  /*ea30*/  LEA R7, R24, UR42, 0x1 ;  /* 0x0000002a18077c11 */ /* 0x000fe2000f8e08ff */
[----:B------:R-:W-:Y:S01]  /*ea40*/  IMAD.X R3, RZ, RZ, R4, P0 ;  /* 0x000000ffff037224 */ /* 0x000fe200000e0604 */
[----:B------:R-:W-:-:S02]  /*ea50*/  ISETP.NE.U32.AND P0, PT, R5, RZ, PT ;  /* 0x000000ff0500720c */ /* 0x000fc40003f05070 */
[----:B------:R-:W-:-:S03]  /*ea60*/  LOP3.LUT R6, R6, 0x80, RZ, 0xc0, !PT ;  /* 0x0000008006067812 */ /* 0x000fc600078ec0ff */
[----:B------:R-:W-:Y:S01]  /*ea70*/  @!PT LDS RZ, [RZ] ;  /* 0x00000000fffff984 */ /* 0x000fe20000000800 */
[----:B------:R-:W-:Y:S01]  /*ea80*/  @!PT LDS RZ, [RZ] ;  /* 0x00000000fffff984 */ /* 0x000fe20000000800 */
[----:B------:R-:W-:Y:S01]  /*ea90*/  @!PT LDS RZ, [RZ] ;  /* 0x00000000fffff984 */ /* 0x000fe20000000800 */
[----:B------:R1:W-:Y:S01]  /*eaa0*/  LDGSTS.E.BYPASS.LTC128B.128 [R7+0x27c00], desc[UR36][R2.64], !P6 ;  /* 0x27c0000002077fae */ /* 0x0003e2000f101d64 */
[----:B------:R-:W-:-:S03]  /*eab0*/  SHF.R.U32.HI R6, RZ, 0x3, R6 ;  /* 0x00000003ff067819 */ /* 0x000fc60000011606 */
[----:B------:R1:W-:Y:S04]  /*eac0*/  LDGSTS.E.BYPASS.LTC128B.128 [R7+0x29c00], desc[UR36][R2.64+0x80], !P5 ;  /* 0x29c0008002077fae */ /* 0x0003e8000e901d64 */
[----:B------:R1:W-:Y:S04]  /*ead0*/  LDGSTS.E.BYPASS.LTC128B.128 [R7+0x2bc00], desc[UR36][R2.64+0x100], !P4 ;  /* 0x2bc0010002077fae */ /* 0x0003e8000e101d64 */
[----:B------:R1:W-:Y:S04]  /*eae0*/  LDGSTS.E.BYPASS.LTC128B.128 [R7+0x2dc00], desc[UR36][R2.64+0x180], !P3 ;  /* 0x2dc0018002077fae */ /* 0x0003e8000d901d64 */
[----:B------:R1:W-:Y:S04]  /*eaf0*/  LDGSTS.E.BYPASS.LTC128B.128 [R7+0x2fc00], desc[UR36][R2.64+0x200], !P2 ;  /* 0x2fc0020002077fae */ /* 0x0003e8000d101d64 */
[----:B------:R1:W-:Y:S04]  /*eb00*/  LDGSTS.E.BYPASS.LTC128B.128 [R7+0x31c00], desc[UR36][R2.64+0x280], !P1 ;  /* 0x31c0028002077fae */ /* 0x0003e8000c901d64 */
[----:B------:R1:W-:Y:S01]  /*eb10*/  LDGSTS.E.BYPASS.LTC128B.128 [R7+0x33c00], desc[UR36][R2.64+0x300], P0 ;  /* 0x33c0030002077fae */ /* 0x0003e20008101d64 */
[----:B------:R-:W-:-:S13]  /*eb20*/  ISETP.NE.U32.AND P0, PT, R6, RZ, PT ;  /* 0x000000ff0600720c */ /* 0x000fda0003f05070 */
[----:B------:R1:W-:Y:S02]  /*eb30*/  LDGSTS.E.BYPASS.LTC128B.128 [R7+0x35c00], desc[UR36][R2.64+0x380], P0 ;  /* 0x35c0038002077fae */ /* 0x0003e40008101d64 */
.L_x_3433:
[----:B------:R-:W-:Y:S05]  /*eb40*/  BSYNC B0 ;  /* 0x0000000000007941 */ /* 0x000fea0003800000 */
.L_x_3432:
[----:B------:R-:W-:Y:S01]  /*eb50*/  NOP ;  /* 0x0000000000007918 */ /* 0x000fe20000000000 */
[----:B------:R-:W-:Y:S01]  /*eb60*/  SYNCS.ARRIVE.TRANS64.RED.A0T1 RZ, [UR42+0x38810], RZ ;  /* 0x038810ffffff79a7 */ /* 0x000fe2000820042a */
[----:B0-----:R-:W-:Y:S01]  /*eb70*/  MOV R0, 0x1 ;  /* 0x0000000100007802 */ /* 0x001fe20000000f00 */
[----:B------:R-:W-:Y:S03]  /*eb80*/  ARRIVES.LDGSTSBAR.64.TRANSCNT [UR42+0x38810] ;  /* 0x03881000ff0079b0 */ /* 0x000fe60008000aaa */
[----:B------:R-:W-:Y:S01]  /*eb90*/  SHF.L.U32 R0, R0, 0x1f, RZ ;  /* 0x0000001f00007819 */ /* 0x000fe200000006ff */
[----:B------:R-:W-:Y:S01]  /*eba0*/  NOP ;  /* 0x0000000000007918 */ /* 0x000fe20000000000 */
[----:B------:R-:W-:Y:S02]  /*ebb0*/  SYNCS.ARRIVE.TRANS64.A1T0 RZ, [UR42+0x38810], RZ ;  /* 0x038810ffffff79a7 */ /* 0x000fe4000810002a */
[----:B------:R-:W0:Y:S02]  /*ebc0*/  SYNCS.PHASECHK.TRANS64.TRYWAIT P0, [UR42+0x38820], R0 ;  /* 0x03882000ff0075a7 */ /* 0x000e24000800016a */
[----:B0-----:R-:W-:Y:S05]  /*ebd0*/  @!P0 BRA `(.L_x_3434) ;  /* 0x0000003000608947 */ /* 0x001fea0003800000 */
.L_x_3500:
[----:B------:R-:W-:-:S13]  /*ebe0*/  LOP3.LUT P0, RZ, R16, 0x400, RZ, 0xc0, !PT ;  /* 0x0000040010ff7812 */ /* 0x000fda000780c0ff */
[----:B------:R-:W-:Y:S05]  /*ebf0*/  @!P0 BRA `(.L_x_3435) ;  /* 0x0000000000048947 */ /* 0x000fea0003800000 */
[----:B------:R-:W-:Y:S01]  /*ec00*/  BPT.TRAP 0x1 ;  /* 0x000000040000795c */ /* 0x000fe20000300000 */
.L_x_3435:
[----:B------:R-:W2:Y:S02]  /*ec10*/  SYNCS.PHASECHK.TRANS64.TRYWAIT P0, [UR42+0x38860], R0 ;  /* 0x03886000ff0075a7 */ /* 0x000ea4000800016a */
[----:B--2---:R-:W-:Y:S05]  /*ec20*/  @!P0 BRA `(.L_x_3436) ;  /* 0x0000003000648947 */ /* 0x004fea0003800000 */
.L_x_3501:
[----:B------:R-:W-:Y:S01]  /*ec30*/  ULDC.64 UR4, c[0x0][0x328] ;  /* 0x0000ca0000047ab9 */ /* 0x000fe20000000a00 */
[----:B------:R-:W-:Y:S01]  /*ec40*/  ULDC.64 UR6, c[0x0][0x338] ;  /* 0x0000ce0000067ab9 */ /* 0x000fe20000000a00 */
[----:B------:R-:W-:Y:S02]  /*ec50*/  IMAD R30, R30, UR4, RZ ;  /* 0x000000041e1e7c24 */ /* 0x000fe4000f8e02ff */
[----:B01----:R-:W-:Y:S01]  /*ec60*/  IMAD.WIDE.U32 R2, R19, UR4, RZ ;  /* 0x0000000413027c25 */ /* 0x003fe2000f8e00ff */
        /* <DEDUP_REMOVED lines=8> */
[----:B------:R-:W-:-:S02]  /*ecf0*/  IMAD.IADD R3, R3, 0x1, R5 ;  /* 0x0000000103037824 */ /* 0x000fc400078e0205 */
[----:B------:R-:W-:Y:S01]  /*ed00*/  IMAD.U32 R5, RZ, RZ, UR6 ;  /* 0x00000006ff057e24 */ /* 0x000fe2000f8e00ff */
        /* <DEDUP_REMOVED lines=49> */
[----:B------:R-:W1:Y:S02]  /*f020*/  SHFL.IDX PT, R14, R6, 0x2, 0x181f ;  /* 0x00581f00060e7f89 */ /* 0x000e6400000e0000 */
[----:B------:R-:W-:Y:S01]  /*f030*/  IMAD.X R5, RZ, RZ, R5, P6 ;  /* 0x000000ffff057224 */ /* 0x000fe200030e0605 */
        /* <DEDUP_REMOVED lines=40> */
.L_x_3511:
        /* <DEDUP_REMOVED lines=27> */
[----:B------:R-:W-:-:S13]  /*f470*/  LOP3.LUT P6, RZ, R16, 0x400, RZ, 0xc0, !PT ;  /* 0x0000040010ff7812 */ /* 0x000fda00078cc0ff */
[----:B0-----:R-:W-:Y:S05]  /*f480*/  @!P6 BRA `(.L_x_3438) ;  /* 0x000000000004e947 */ /* 0x001fea0003800000 */
[----:B------:R-:W-:Y:S01]  /*f490*/  BPT.TRAP 0x1 ;  /* 0x000000040000795c */ /* 0x000fe20000300000 */
.L_x_3438:
[----:B------:R-:W-:Y:S01]  /*f4a0*/  VIADD R28, R28, 0xfffffffe ;  /* 0xfffffffe1c1c7836 */ /* 0x000fe20000000000 */
[----:B------:R-:W-:Y:S01]  /*f4b0*/  SYNCS.ARRIVE.TRANS64.A1T0 RZ, [UR42+0x38850], RZ ;  /* 0x038850ffffff79a7 */ /* 0x000fe2000810002a */
[----:B------:R-:W-:Y:S01]  /*f4c0*/  BSSY B0, `(.L_x_3418) ;  /* 0x00000f7000007945 */ /* 0x000fe20003800000 */
[----:B------:R-:W-:Y:S02]  /*f4d0*/  IMAD.MOV.U32 R8, RZ, RZ, 0x1 ;  /* 0x00000001ff087424 */ /* 0x000fe400078e00ff */
[----:B------:R-:W-:Y:S01]  /*f4e0*/  ISETP.GE.AND P0, PT, R28, UR45, PT ;  /* 0x0000002d1c007c0c */ /* 0x000fe2000bf06270 */
[----:B------:R-:W-:-:S12]  /*f4f0*/  IMAD.MOV.U32 R21, RZ, RZ, 0x1 ;  /* 0x00000001ff157424 */ /* 0x000fd800078e00ff */
[----:B------:R-:W-:Y:S05]  /*f500*/  @!P0 BRA `(.L_x_3439) ;  /* 0x0000000c00c88947 */ /* 0x000fea0003800000 */
[----:B------:R-:W0:Y:S01]  /*f510*/  S2R R5, SR_TID.X ;  /* 0x0000000000057919 */ /* 0x000e220000002100 */
[----:B------:R-:W-:Y:S01]  /*f520*/  UIADD3 UR4, UR44, 0x1, URZ ;  /* 0x000000012c047890 */ /* 0x000fe2000fffe03f */
[----:B------:R-:W-:Y:S01]  /*f530*/  LOP3.LUT R3, RZ, UR40, RZ, 0x33, !PT ;  /* 0x00000028ff037c12 */ /* 0x000fe2000f8e33ff */
[----:B------:R-:W-:Y:S01]  /*f540*/  IMAD.MOV.U32 R21, RZ, RZ, 0x1 ;  /* 0x00000001ff157424 */ /* 0x000fe200078e00ff */
[----:B------:R-:W1:Y:S01]  /*f550*/  S2R R6, SR_TID.X ;  /* 0x0000000000067919 */ /* 0x000e620000002100 */
[----:B------:R-:W-:Y:S01]  /*f560*/  UIMAD UR4, UR4, UR38, URZ ;  /* 0x00000026040472a4 */ /* 0x000fe2000f8e023f */
[----:B------:R-:W-:Y:S02]  /*f570*/  LOP3.LUT R30, R33, 0x40, RZ, 0xc0, !PT ;  /* 0x00000040211e7812 */ /* 0x000fe400078ec0ff */
[----:B------:R-:W-:Y:S02]  /*f580*/  LOP3.LUT R28, R17, 0x80, RZ, 0xc0, !PT ;  /* 0x00000080111c7812 */ /* 0x000fe400078ec0ff */
[----:B------:R-:W-:-:S02]  /*f590*/  MOV R8, 0x1 ;  /* 0x0000000100087802 */ /* 0x000fc40000000f00 */
[----:B------:R-:W-:Y:S02]  /*f5a0*/  LOP3.LUT R2, RZ, UR4, RZ, 0x33, !PT ;  /* 0x00000004ff027c12 */ /* 0x000fe4000f8e33ff */
[----:B------:R-:W-:Y:S02]  /*f5b0*/  SHF.R.U32.HI R30, RZ, 0x2, R30 ;  /* 0x00000002ff1e7819 */ /* 0x000fe4000001161e */
[----:B------:R-:W-:Y:S02]  /*f5c0*/  VIMNMX R2, R2, R3, !PT ;  /* 0x0000000302027248 */ /* 0x000fe40007fe0100 */
[----:B------:R-:W-:Y:S02]  /*f5d0*/  SHF.R.U32.HI R28, RZ, 0x3, R28 ;  /* 0x00000003ff1c7819 */ /* 0x000fe4000001161c */
[----:B------:R-:W-:Y:S01]  /*f5e0*/  IADD3 R22, -R2, -0x2, RZ ;  /* 0xfffffffe02167810 */ /* 0x000fe20007ffe1ff */
[----:B0-----:R-:W-:Y:S01]  /*f5f0*/  IMAD.SHL.U32 R5, R5, 0x10, RZ ;  /* 0x0000001005057824 */ /* 0x001fe200078e00ff */
[----:B-1----:R-:W-:-:S04]  /*f600*/  LOP3.LUT R6, R6, 0x7f, RZ, 0xc0, !PT ;  /* 0x0000007f06067812 */ /* 0x002fc800078ec0ff */
[----:B------:R-:W-:Y:S02]  /*f610*/  LOP3.LUT R5, R5, 0x70, RZ, 0xc0, !PT ;  /* 0x0000007005057812 */ /* 0x000fe400078ec0ff */
[----:B------:R-:W-:-:S04]  /*f620*/  SHF.R.U32.HI R6, RZ, 0x3, R6 ;  /* 0x00000003ff067819 */ /* 0x000fc80000011606 */
[----:B------:R-:W-:-:S05]  /*f630*/  IADD3 R29, R5, R29, R6 ;  /* 0x0000001d051d7210 */ /* 0x000fca0007ffe006 */
[----:B------:R-:W-:-:S04]  /*f640*/  VIADD R29, R29, 0xffffff40 ;  /* 0xffffff401d1d7836 */ /* 0x000fc80000000000 */
[----:B------:R-:W-:-:S07]  /*f650*/  IMAD R9, R2, -0x40, R29 ;  /* 0xffffffc002097824 */ /* 0x000fce00078e021d */
.L_x_3454:
        /* <DEDUP_REMOVED lines=12> */
[--C-:B------:R-:W-:Y:S01]  /*f720*/  SHF.R.S32.HI R3, RZ, 0x1f, R7.reuse ;  /* 0x0000001fff037819 */ /* 0x100fe20000011407 */
[----:B------:R-:W-:Y:S02]  /*f730*/  IMAD R4, R32, UR4, RZ ;  /* 0x0000000420047c24 */ /* 0x000fe4000f8e02ff */
[----:B------:R-:W-:Y:S02]  /*f740*/  IMAD.MOV.U32 R2, RZ, RZ, R7 ;  /* 0x000000ffff027224 */ /* 0x000fe400078e0007 */
[C---:B------:R-:W-:Y:S02]  /*f750*/  IMAD R5, R25.reuse, UR5, R4 ;  /* 0x0000000519057c24 */ /* 0x040fe4000f8e0204 */
[----:B------:R-:W-:Y:S01]  /*f760*/  IMAD.WIDE.U32 R2, R25, UR4, R2 ;  /* 0x0000000419027c25 */ /* 0x000fe2000f8e0002 */
[----:B------:R-:W-:-:S03]  /*f770*/  ULDC.64 UR4, c[0x0][0x418] ;  /* 0x0001060000047ab9 */ /* 0x000fc60000000a00 */
[----:B------:R-:W-:Y:S01]  /*f780*/  IMAD.IADD R3, R5, 0x1, R3 ;  /* 0x0000000105037824 */ /* 0x000fe200078e0203 */
[----:B------:R-:W-:-:S04]  /*f790*/  LEA R4, P0, R2, UR4, 0x2 ;  /* 0x0000000402047c11 */ /* 0x000fc8000f8010ff */
[----:B------:R-:W-:-:S05]  /*f7a0*/  LEA.HI.X R5, R2, UR5, R3, 0x2, P0 ;  /* 0x0000000502057c11 */ /* 0x000fca00080f1403 */
[----:B------:R0:W5:Y:S04]  /*f7b0*/  LDG.E R6, desc[UR36][R4.64] ;  /* 0x0000002404067981 */ /* 0x000168000c1e1900 */
.L_x_3441:
[----:B------:R-:W-:Y:S05]  /*f7c0*/  BSYNC B1 ;  /* 0x0000000000017941 */ /* 0x000fea0003800000 */
.L_x_3440:
[----:B------:R-:W-:-:S13]  /*f7d0*/  LOP3.LUT P0, RZ, R16, 0x400, RZ, 0xc0, !PT ;  /* 0x0000040010ff7812 */ /* 0x000fda000780c0ff */
[----:B------:R-:W-:Y:S05]  /*f7e0*/  @!P0 BRA `(.L_x_3442) ;  /* 0x0000000000048947 */ /* 0x000fea0003800000 */
[----:B------:R-:W-:Y:S01]  /*f7f0*/  BPT.TRAP 0x1 ;  /* 0x000000040000795c */ /* 0x000fe20000300000 */
.L_x_3442:
[----:B------:R-:W-:Y:S01]  /*f800*/  LEA R10, R8, UR42, 0x3 ;  /* 0x0000002a080a7c11 */ /* 0x000fe2000f8e18ff */
[----:B------:R-:W-:Y:S01]  /*f810*/  BSSY B1, `(.L_x_3443) ;  /* 0x0000004000017945 */ /* 0x000fe20003800000 */
[----:B------:R-:W-:-:S04]  /*f820*/  SHF.L.U32 R20, R21, 0x1f, RZ ;  /* 0x0000001f15147819 */ /* 0x000fc800000006ff */
[----:B------:R-:W1:Y:S02]  /*f830*/  SYNCS.PHASECHK.TRANS64.TRYWAIT P0, [R10+URZ+0x38840], R20 ;  /* 0x038840140a0075a7 */ /* 0x000e64000800017f */
[----:B-1----:R-:W-:Y:S05]  /*f840*/  @!P0 BRA `(.L_x_3444) ;  /* 0x0000002c00848947 */ /* 0x002fea0003800000 */
.L_x_3512:
[----:B------:R-:W-:Y:S05]  /*f850*/  BSYNC B1 ;  /* 0x0000000000017941 */ /* 0x000fea0003800000 */
.L_x_3443:
        /* <DEDUP_REMOVED lines=31> */
[----:B------:R-:W2:Y:S04]  /*fa50*/  SHFL.IDX PT, R3, R29, RZ, 0x181f ;  /* 0x00181fff1d037589 */ /* 0x000ea800000e0000 */
[----:B------:R-:W-:Y:S01]  /*fa60*/  SHFL.IDX PT, R33, R29, 0x3, 0x181f ;  /* 0x00781f001d217f89 */ /* 0x000fe200000e0000 */
[----:B0-----:R-:W-:-:S03]  /*fa70*/  IADD3 R12, P0, R14, R0, RZ ;  /* 0x000000000e0c7210 */ /* 0x001fc60007f1e0ff */
[----:B------:R-:W0:Y:S02]  /*fa80*/  SHFL.IDX PT, R14, R26, 0x1, 0x181f ;  /* 0x00381f001a0e7f89 */ /* 0x000e2400000e0000 */
[----:B--2---:R-:W-:Y:S02]  /*fa90*/  IMAD.X R13, RZ, RZ, R3, P0 ;  /* 0x000000ffff0d7224 */ /* 0x004fe400000e0603 */
        /* <DEDUP_REMOVED lines=11> */
.L_x_3522:
[----:B0--3--:R-:W-:-:S05]  /*fb50*/  IADD3 R2, P0, R14, R0, RZ ;  /* 0x000000000e027210 */ /* 0x009fca0007f1e0ff */
[----:B------:R-:W-:Y:S01]  /*fb60*/  IMAD.X R3, RZ, RZ, R33, P0 ;  /* 0x000000ffff037224 */ /* 0x000fe200000e0621 */
[----:B------:R-:W-:-:S04]  /*fb70*/  PLOP3.LUT P0, PT, PT, PT, PT, 0x80, 0x0 ;  /* 0x000000000000781c */ /* 0x000fc80003f0f070 */
[----:B------:R-:W-:Y:S01]  /*fb80*/  @!PT LDS RZ, [RZ] ;  /* 0x00000000fffff984 */ /* 0x000fe20000000800 */
[----:B------:R-:W-:Y:S01]  /*fb90*/  @!PT LDS RZ, [RZ] ;  /* 0x00000000fffff984 */ /* 0x000fe20000000800 */
[----:B------:R-:W-:Y:S01]  /*fba0*/  @!PT LDS RZ, [RZ] ;  /* 0x00000000fffff984 */ /* 0x000fe20000000800 */
[----:B------:R0:W-:Y:S01]  /*fbb0*/  LDGSTS.E.BYPASS.LTC128B.128 [R27+0x23c00], desc[UR36][R2.64], !P1 ;  /* 0x23c00000021b7fae */ /* 0x0001e2000c901d64 */
[----:B------:R-:W-:-:S08]  /*fbc0*/  NOP ;  /* 0x0000000000007918 */ /* 0x000fd00000000000 */
.L_x_3446:
        /* <DEDUP_REMOVED lines=10> */
.L_x_3447:
[----:B------:R2:W-:Y:S01]  /*fc70*/  SYNCS.ARRIVE.TRANS64.A1T0 RZ, [R10+URZ+0x38830], RZ ;  /* 0x038830ff0aff79a7 */ /* 0x0005e2000810003f */
[----:B------:R-:W-:Y:S05]  /*fc80*/  @!P2 BRA `(.L_x_3448) ;  /* 0x000000000004a947 */ /* 0x000fea0003800000 */
[----:B------:R-:W-:Y:S01]  /*fc90*/  BPT.TRAP 0x1 ;  /* 0x000000040000795c */ /* 0x000fe20000300000 */
.L_x_3448:
[----:B------:R-:W3:Y:S01]  /*fca0*/  SYNCS.PHASECHK.TRANS64.TRYWAIT P0, [R10+URZ+0x38860], R20 ;  /* 0x038860140a0075a7 */ /* 0x000ee2000800017f */
[----:B------:R-:W-:Y:S04]  /*fcb0*/  BSSY B1, `(.L_x_3449) ;  /* 0x0000002000017945 */ /* 0x000fe80003800000 */
[----:B---3--:R-:W-:Y:S05]  /*fcc0*/  @!P0 BRA `(.L_x_3450) ;  /* 0x0000002c00848947 */ /* 0x008fea0003800000 */
.L_x_3523:
[----:B------:R-:W-:Y:S05]  /*fcd0*/  BSYNC B1 ;  /* 0x0000000000017941 */ /* 0x000fea0003800000 */
.L_x_3449:
        /* <DEDUP_REMOVED lines=14> */
[----:B------:R-:W-:-:S03]  /*fdc0*/  ULDC.64 UR6, c[0x0][0x330] ;  /* 0x0000cc0000067ab9 */ /* 0x000fc60000000a00 */
[----:B------:R-:W-:Y:S01]  /*fdd0*/  UIMAD UR4, UR4, UR6, URZ ;  /* 0x00000006040472a4 */ /* 0x000fe2000f8e023f */
[----:B------:R-:W-:Y:S02]  /*fde0*/  IMAD.IADD R3, R3, 0x1, R7 ;  /* 0x0000000103037824 */ /* 0x000fe400078e0207 */
[----:B------:R-:W-:Y:S01]  /*fdf0*/  IMAD.U32 R5, RZ, RZ, UR6 ;  /* 0x00000006ff057e24 */ /* 0x000fe2000f8e00ff */
[----:B------:R-:W-:-:S03]  /*fe00*/  UIMAD UR4, UR39, UR7, UR4 ;  /* 0x00000007270472a4 */ /* 0x000fc6000f8e0204 */
[----:B------:R-:W-:Y:S01]  /*fe10*/  IMAD.WIDE.U32 R2, R5, UR39, R2 ;  /* 0x0000002705027c25 */ /* 0x000fe2000f8e0002 */
[----:B------:R-:W-:-:S04]  /*fe20*/  ULDC.64 UR6, c[0x0][0x318] ;  /* 0x0000c60000067ab9 */ /* 0x000fc80000000a00 */
[----:B------:R-:W-:Y:S01]  /*fe30*/  IADD3 R19, R3, UR4, RZ ;  /* 0x0000000403137c10 */ /* 0x000fe2000fffe0ff */
[----:B------:R-:W-:Y:S01]  /*fe40*/  UMOV UR4, 0xffffffff ;  /* 0xffffffff00047882 */ /* 0x000fe20000000000 */
[----:B------:R-:W-:-:S04]  /*fe50*/  LEA R18, P0, R2, UR6, 0x1 ;  /* 0x0000000602127c11 */ /* 0x000fc8000f8008ff */
        /* <DEDUP_REMOVED lines=22> */
[----:B------:R-:W-:Y:S04]  /*ffc0*/  LDGSTS.E.BYPASS.LTC128B.128 [R17+0x8400], desc[UR36][R6.64+0x200], !P4 ;  /* 0x0840020006117fae */ /* 0x000fe8000e101d64 */
[----:B------:R-:W0:Y:S01]  /*ffd0*/  SHFL.IDX PT, R14, R18, 0x2, 0x181f ;  /* 0x00581f00120e7f89 */ /* 0x000e2200000e0000 */
[----:B------:R-:W-:-:S03]  /*ffe0*/  IMAD.X R5, RZ, RZ, R5, P0 ;  /* 0x000000ffff057224 */ /* 0x000fc600000e0605 */
        /* <DEDUP_REMOVED lines=28> */
.L_x_3533:
[----:B------:R-:W-:Y:S02]  /*101b0*/  P2R R5, PR, RZ, 0x2 ;  /* 0x00000002ff057803 */ /* 0x000fe40000000000 */
[----:B------:R-:W-:Y:S02]  /*101c0*/  LOP3.LUT P1, RZ, R16, 0x200, RZ, 0xc0, !PT ;  /* 0x0000020010ff7812 */ /* 0x000fe4000782c0ff */
[----:B0-----:R-:W-:Y:S02]  /*101d0*/  IADD3 R2, P2, R14, R0, RZ ;  /* 0x000000000e027210 */ /* 0x001fe40007f5e0ff */
[----:B------:R-:W-:-:S03]  /*101e0*/  LOP3.LUT P6, RZ, R16, 0x10, RZ, 0xc0, !PT ;  /* 0x0000001010ff7812 */ /* 0x000fc600078cc0ff */
[----:B------:R-:W-:Y:S01]  /*101f0*/  IMAD.X R3, RZ, RZ, R19, P2 ;  /* 0x000000ffff037224 */ /* 0x000fe200010e0613 */
        /* <DEDUP_REMOVED lines=15> */
.L_x_3452:
        /* <DEDUP_REMOVED lines=10> */
.L_x_3453:
[----:B------:R-:W-:Y:S01]  /*10390*/  VIADD R8, R8, 0x1 ;  /* 0x0000000108087836 */ /* 0x000fe20000000000 */
[----:B------:R1:W-:Y:S01]  /*103a0*/  SYNCS.ARRIVE.TRANS64.A1T0 RZ, [R10+URZ+0x38850], RZ ;  /* 0x038850ff0aff79a7 */ /* 0x0003e2000810003f */
[----:B------:R-:W-:Y:S02]  /*103b0*/  VIADD R22, R22, 0xffffffff ;  /* 0xffffffff16167836 */ /* 0x000fe40000000000 */
[----:B------:R-:W-:Y:S01]  /*103c0*/  VIADD R9, R9, 0xffffffc0 ;  /* 0xffffffc009097836 */ /* 0x000fe20000000000 */
[----:B------:R-:W-:-:S04]  /*103d0*/  ISETP.NE.AND P0, PT, R8, 0x2, PT ;  /* 0x000000020800780c */ /* 0x000fc80003f05270 */
[----:B------:R-:W-:Y:S02]  /*103e0*/  SEL R8, R8, RZ, P0 ;  /* 0x000000ff08087207 */ /* 0x000fe40000000000 */
[----:B0-----:R-:W-:Y:S02]  /*103f0*/  SEL R2, RZ, 0x1, P0 ;  /* 0x00000001ff027807 */ /* 0x001fe40000000000 */
[----:B------:R-:W-:Y:S02]  /*10400*/  ISETP.GT.AND P0, PT, R22, UR45, PT ;  /* 0x0000002d16007c0c */ /* 0x000fe4000bf04270 */
[----:B------:R-:W-:-:S11]  /*10410*/  LOP3.LUT R21, R21, R2, RZ, 0x3c, !PT ;  /* 0x0000000215157212 */ /* 0x000fd600078e3cff */
[----:B-1----:R-:W-:Y:S05]  /*10420*/  @P0 BRA `(.L_x_3454) ;  /* 0xfffffff0008c0947 */ /* 0x002fea000383ffff */
.L_x_3439:
[----:B------:R-:W-:Y:S05]  /*10430*/  BSYNC B0 ;  /* 0x0000000000007941 */ /* 0x000fea0003800000 */
.L_x_3418:
[----:B------:R-:W0:Y:S01]  /*10440*/  S2R R3, SR_CgaCtaId ;  /* 0x0000000000037919 */ /* 0x000e220000008800 */
[----:B------:R-:W-:Y:S01]  /*10450*/  MOV R0, 0x400 ;  /* 0x0000040000007802 */ /* 0x000fe20000000f00 */
[----:B------:R-:W-:Y:S01]  /*10460*/  BSSY B0, `(.L_x_3455) ;  /* 0x0000005000007945 */ /* 0x000fe20003800000 */
[----:B------:R-:W-:Y:S02]  /*10470*/  SHF.L.U32 R4, R4, 0x1f, RZ ;  /* 0x0000001f04047819 */ /* 0x000fe400000006ff */
[----:B0-----:R-:W-:-:S04]  /*10480*/  LEA R5, R3, R0, 0x18 ;  /* 0x0000000003057211 */ /* 0x001fc800078ec0ff */
[----:B------:R-:W0:Y:S02]  /*10490*/  SYNCS.PHASECHK.TRANS64.TRYWAIT P0, [R5+URZ+0x38820], R4 ;  /* 0x03882004050075a7 */ /* 0x000e24000800017f */
[----:B0-----:R-:W-:Y:S05]  /*104a0*/  @!P0 BRA `(.L_x_3456) ;  /* 0x0000002c00648947 */ /* 0x001fea0003800000 */
.L_x_3534:
[----:B------:R-:W-:Y:S05]  /*104b0*/  BSYNC B0 ;  /* 0x0000000000007941 */ /* 0x000fea0003800000 */
.L_x_3455:
[----:B------:R-:W-:-:S03]  /*104c0*/  UMOV UR4, 0xffffffff ;  /* 0xffffffff00047882 */ /* 0x000fc60000000000 */
[----:B------:R-:W-:Y:S05]  /*104d0*/  BRA.DIV UR4, `(.L_x_3457) ;  /* 0x0000002e046c7947 */ /* 0x000fea000b800000 */
[----:B------:R-:W1:Y:S02]  /*104e0*/  S2R R0, SR_TID.X ;  /* 0x0000000000007919 */ /* 0x000e640000002100 */
[----:B-1----:R-:W-:-:S04]  /*104f0*/  SHF.R.U32.HI R0, RZ, 0x5, R0 ;  /* 0x00000005ff007819 */ /* 0x002fc80000011600 */
[----:B------:R-:W-:-:S05]  /*10500*/  LOP3.LUT R0, R0, 0x3, RZ, 0xc0, !PT ;  /* 0x0000000300007812 */ /* 0x000fca00078ec0ff */
[----:B------:R1:W3:Y:S02]  /*10510*/  SHFL.IDX PT, R14, R0, RZ, 0x1f ;  /* 0x00001fff000e7589 */ /* 0x0002e400000e0000 */
.L_x_3537:
[----:B---3--:R-:W-:-:S13]  /*10520*/  ISETP.NE.AND P0, PT, R14, RZ, PT ;  /* 0x000000ff0e00720c */ /* 0x008fda0003f05270 */
[----:B------:R-:W-:Y:S05]  /*10530*/  @P0 BRA `(.L_x_3378) ;  /* 0x0000000000900947 */ /* 0x000fea0003800000 */
[----:B------:R-:W-:-:S03]  /*10540*/  UMOV UR4, 0xffffffff ;  /* 0xffffffff00047882 */ /* 0x000fc60000000000 */
[----:B------:R-:W-:Y:S05]  /*10550*/  BRA.DIV UR4, `(.L_x_3458) ;  /* 0x0000002e04807947 */ /* 0x000fea000b800000 */
[----:B------:R-:W-:-:S13]  /*10560*/  ELECT P6, URZ, PT ;  /* 0x00000000003f782f */ /* 0x000fda00038c0000 */
.L_x_3540:
[----:B------:R-:W-:Y:S05]  /*10570*/  @!P6 BRA `(.L_x_3378) ;  /* 0x000000000080e947 */ /* 0x000fea0003800000 */
[----:B-1----:R-:W3:Y:S02]  /*10580*/  LDL R0, [R1] ;  /* 0x0000000001007983 */ /* 0x002ee40000100800 */
[----:B---3--:R-:W-:-:S13]  /*10590*/  R2UR UR4, R0 ;  /* 0x00000000000472ca */ /* 0x008fda00000e0000 */
[----:B------:R-:W-:-:S06]  /*105a0*/  ULOP3.LUT UR4, UR4, 0x2, URZ, 0xfc, !UPT ;  /* 0x0000000204047892 */ /* 0x000fcc000f8efc3f */
[----:B------:R-:W-:-:S05]  /*105b0*/  IMAD.U32 R0, RZ, RZ, UR4 ;  /* 0x00000004ff007e24 */ /* 0x000fca000f8e00ff */
[----:B------:R-:W-:-:S13]  /*105c0*/  ISETP.NE.AND P0, PT, R0, 0x3, PT ;  /* 0x000000030000780c */ /* 0x000fda0003f05270 */
[----:B------:R-:W-:Y:S05]  /*105d0*/  @!P0 BRA `(.L_x_3459) ;  /* 0x0000000000048947 */ /* 0x000fea0003800000 */
[----:B------:R-:W-:Y:S01]  /*105e0*/  BPT.TRAP 0x1 ;  /* 0x000000040000795c */ /* 0x000fe20000300000 */
.L_x_3459:
[C---:B------:R-:W-:Y:S01]  /*105f0*/  IMAD R3, R8.reuse, 0x8, R5 ;  /* 0x0000000808037824 */ /* 0x040fe200078e0205 */
[----:B------:R-:W-:Y:S01]  /*10600*/  SHF.L.U32 R2, R21, 0x1f, RZ ;  /* 0x0000001f15027819 */ /* 0x000fe200000006ff */
[----:B------:R-:W-:-:S03]  /*10610*/  VIADD R8, R8, 0x1 ;  /* 0x0000000108087836 */ /* 0x000fc60000000000 */
[----:B------:R-:W1:Y:S02]  /*10620*/  SYNCS.PHASECHK.TRANS64.TRYWAIT P1, [R3+URZ+0x38840], R2 ;  /* 0x03884002030075a7 */ /* 0x000e64000802017f */
[----:B------:R-:W-:-:S04]  /*10630*/  ISETP.NE.AND P2, PT, R8, 0x2, PT ;  /* 0x000000020800780c */ /* 0x000fc80003f45270 */
[----:B------:R-:W-:Y:S01]  /*10640*/  SEL R0, RZ, 0x1, P2 ;  /* 0x00000001ff007807 */ /* 0x000fe20001000000 */
[----:B-1----:R-:W-:Y:S08]  /*10650*/  @!P1 BRA `(.L_x_3460) ;  /* 0x0000002c00609947 */ /* 0x002ff00003800000 */
.L_x_3541:
[----:B------:R-:W-:Y:S02]  /*10660*/  SEL R8, R8, RZ, P2 ;  /* 0x000000ff08087207 */ /* 0x000fe40001000000 */
[----:B------:R-:W-:Y:S01]  /*10670*/  LOP3.LUT R0, R21, R0, RZ, 0x3c, !PT ;  /* 0x0000000015007212 */ /* 0x000fe200078e3cff */
[----:B------:R-:W-:Y:S06]  /*10680*/  @!P0 BRA `(.L_x_3461) ;  /* 0x0000000000048947 */ /* 0x000fec0003800000 */
[----:B------:R-:W-:Y:S01]  /*10690*/  BPT.TRAP 0x1 ;  /* 0x000000040000795c */ /* 0x000fe20000300000 */
.L_x_3461:
[----:B0-----:R-:W-:Y:S01]  /*106a0*/  IMAD R5, R8, 0x8, R5 ;  /* 0x0000000808057824 */ /* 0x001fe200078e0205 */
[----:B------:R-:W-:-:S04]  /*106b0*/  SHF.L.U32 R0, R0, 0x1f, RZ ;  /* 0x0000001f00007819 */ /* 0x000fc800000006ff */
[----:B------:R-:W0:Y:S02]  /*106c0*/  SYNCS.PHASECHK.TRANS64.TRYWAIT P1, [R5+URZ+0x38840], R0 ;  /* 0x03884000050075a7 */ /* 0x000e24000802017f */
[----:B0-----:R-:W-:Y:S05]  /*106d0*/  @!P1 BRA `(.L_x_3462) ;  /* 0x0000002c00549947 */ /* 0x001fea0003800000 */
.L_x_3542:
[----:B------:R-:W-:Y:S05]  /*106e0*/  @!P0 BRA `(.L_x_3463) ;  /* 0x0000000000048947 */ /* 0x000fea0003800000 */
[----:B------:R-:W-:Y:S01]  /*106f0*/  BPT.TRAP 0x1 ;  /* 0x000000040000795c */ /* 0x000fe20000300000 */
.L_x_3463:
[----:B------:R-:W3:Y:S02]  /*10700*/  SYNCS.PHASECHK.TRANS64.TRYWAIT P1, [R3+URZ+0x38860], R2 ;  /* 0x03886002030075a7 */ /* 0x000ee4000802017f */
[----:B---3--:R-:W-:Y:S05]  /*10710*/  @!P1 BRA `(.L_x_3464) ;  /* 0x0000002c00589947 */ /* 0x008fea0003800000 */
.L_x_3543:
[----:B------:R-:W-:Y:S05]  /*10720*/  @!P0 BRA `(.L_x_3465) ;  /* 0x0000000000048947 */ /* 0x000fea0003800000 */
[----:B------:R-:W-:Y:S01]  /*10730*/  BPT.TRAP 0x1 ;  /* 0x000000040000795c */ /* 0x000fe20000300000 */
.L_x_3465:
[----:B----4-:R4:W0:Y:S02]  /*10740*/  SYNCS.PHASECHK.TRANS64.TRYWAIT P0, [R5+URZ+0x38860], R0 ;  /* 0x03886000050075a7 */ /* 0x010824000800017f */
[----:B0-----:R-:W-:Y:S05]  /*10750*/  @!P0 NANOSLEEP.SYNCS 0x989680 ;  /* 0x009896800000895d */ /* 0x001fea0003900000 */
[----:B------:R-:W0:Y:S02]  /*10760*/  @!P0 SYNCS.PHASECHK.TRANS64 P0, [R5+URZ+0x38860], R0 ;  /* 0x03886000050085a7 */ /* 0x000e24000800007f */
[----:B0-----:R-:W-:Y:S05]  /*10770*/  @!P0 BRA `(.L_x_3465) ;  /* 0xfffffffc00f08947 */ /* 0x001fea000383ffff */
.L_x_3378:
[----:B------:R-:W-:Y:S05]  /*10780*/  BSYNC B6 ;  /* 0x0000000000067941 */ /* 0x000fea0003800000 */
.L_x_3375:
[----:B------:R-:W-:Y:S05]  /*10790*/  EXIT ;  /* 0x000000000000794d */ /* 0x000fea0003800000 */
.L_x_3388:
[----:B0-----:R0:W1:Y:S02]  /*107a0*/  SYNCS.PHASECHK.TRANS64.TRYWAIT P0, [R2+URZ+0x38800], R5 ;  /* 0x03880005020075a7 */ /* 0x001064000800017f */
[----:B-1----:R-:W-:Y:S05]  /*107b0*/  @!P0 NANOSLEEP.SYNCS 0x989680 ;  /* 0x009896800000895d */ /* 0x002fea0003900000 */
[----:B------:R-:W1:Y:S02]  /*107c0*/  @!P0 SYNCS.PHASECHK.TRANS64 P0, [R2+URZ+0x38800], R5 ;  /* 0x03880005020085a7 */ /* 0x000e64000800007f */
[----:B-1----:R-:W-:Y:S05]  /*107d0*/  @!P0 BRA `(.L_x_3388) ;  /* 0xfffffffc00f08947 */ /* 0x002fea000383ffff */
[----:B------:R-:W-:Y:S05]  /*107e0*/  BRA `(.L_x_3466) ;  /* 0xffffff2800f87947 */ /* 0x000fea000383ffff */
.L_x_3392:
[----:B--2---:R2:W3:Y:S02]  /*107f0*/  SYNCS.PHASECHK.TRANS64.TRYWAIT P1, [R2+URZ+0x38830], R5 ;  /* 0x03883005020075a7 */ /* 0x0044e4000802017f */
[----:B---3--:R-:W-:Y:S05]  /*10800*/  @!P1 NANOSLEEP.SYNCS 0x989680 ;  /* 0x009896800000995d */ /* 0x008fea0003900000 */
[----:B------:R-:W3:Y:S02]  /*10810*/  @!P1 SYNCS.PHASECHK.TRANS64 P1, [R2+URZ+0x38830], R5 ;  /* 0x03883005020095a7 */ /* 0x000ee4000802007f */
[----:B---3--:R-:W-:Y:S05]  /*10820*/  @!P1 BRA `(.L_x_3392) ;  /* 0xfffffffc00f09947 */ /* 0x008fea000383ffff */
[----:B------:R-:W-:Y:S05]  /*10830*/  BRA `(.L_x_3391) ;  /* 0xffffff2c00447947 */ /* 0x000fea000383ffff */
.L_x_3393:
[----:B---3--:R3:W4:Y:S02]  /*10840*/  SYNCS.PHASECHK.TRANS64.TRYWAIT P1, [R2+URZ+0x38810], R5 ;  /* 0x03881005020075a7 */ /* 0x008724000802017f */
[----:B----4-:R-:W-:Y:S05]  /*10850*/  @!P1 NANOSLEEP.SYNCS 0x989680 ;  /* 0x009896800000995d */ /* 0x010fea0003900000 */
[----:B------:R-:W4:Y:S02]  /*10860*/  @!P1 SYNCS.PHASECHK.TRANS64 P1, [R2+URZ+0x38810], R5 ;  /* 0x03881005020095a7 */ /* 0x000f24000802007f */
[----:B----4-:R-:W-:Y:S05]  /*10870*/  @!P1 BRA `(.L_x_3393) ;  /* 0xfffffffc00f09947 */ /* 0x010fea000383ffff */
[----:B------:R-:W-:Y:S05]  /*10880*/  BRA `(.L_x_3467) ;  /* 0xffffff3000347947 */ /* 0x000fea000383ffff */
.L_x_3397:
[----:B------:R0:W0:Y:S02]  /*10890*/  SYNCS.PHASECHK.TRANS64.TRYWAIT P1, [R2+URZ+0x38850], R5 ;  /* 0x03885005020075a7 */ /* 0x000024000802017f */
[----:B0-----:R-:W-:Y:S05]  /*108a0*/  @!P1 NANOSLEEP.SYNCS 0x989680 ;  /* 0x009896800000995d */ /* 0x001fea0003900000 */
[----:B------:R-:W0:Y:S02]  /*108b0*/  @!P1 SYNCS.PHASECHK.TRANS64 P1, [R2+URZ+0x38850], R5 ;  /* 0x03885005020095a7 */ /* 0x000e24000802007f */
[----:B0-----:R-:W-:Y:S05]  /*108c0*/  @!P1 BRA `(.L_x_3397) ;  /* 0xfffffffc00f09947 */ /* 0x001fea000383ffff */
[----:B------:R-:W-:Y:S05]  /*108d0*/  BRA `(.L_x_3396) ;  /* 0xffffff3000607947 */ /* 0x000fea000383ffff */
.L_x_3404:
[----:B-1----:R1:W2:Y:S02]  /*108e0*/  SYNCS.PHASECHK.TRANS64.TRYWAIT P2, [R196+URZ+0x38830], R201 ;  /* 0x038830c9c40075a7 */ /* 0x0022a4000804017f */
[----:B--2---:R-:W-:Y:S05]  /*108f0*/  @!P2 NANOSLEEP.SYNCS 0x989680 ;  /* 0x009896800000a95d */ /* 0x004fea0003900000 */
[----:B------:R-:W2:Y:S02]  /*10900*/  @!P2 SYNCS.PHASECHK.TRANS64 P2, [R196+URZ+0x38830], R201 ;  /* 0x038830c9c400a5a7 */ /* 0x000ea4000804007f */
[----:B--2---:R-:W-:Y:S05]  /*10910*/  @!P2 BRA `(.L_x_3404) ;  /* 0xfffffffc00f0a947 */ /* 0x004fea000383ffff */
[----:B------:R-:W-:Y:S05]  /*10920*/  BRA `(.L_x_3403) ;  /* 0xffffff5800907947 */ /* 0x000fea000383ffff */
.L_x_3408:
[----:B---3--:R3:W4:Y:S02]  /*10930*/  SYNCS.PHASECHK.TRANS64.TRYWAIT P2, [R196+URZ+0x38850], R201 ;  /* 0x038850c9c40075a7 */ /* 0x008724000804017f */
[----:B----4-:R-:W-:Y:S05]  /*10940*/  @!P2 NANOSLEEP.SYNCS 0x989680 ;  /* 0x009896800000a95d */ /* 0x010fea0003900000 */
[----:B------:R-:W4:Y:S02]  /*10950*/  @!P2 SYNCS.PHASECHK.TRANS64 P2, [R196+URZ+0x38850], R201 ;  /* 0x038850c9c400a5a7 */ /* 0x000f24000804007f */
[----:B----4-:R-:W-:Y:S05]  /*10960*/  @!P2 BRA `(.L_x_3408) ;  /* 0xfffffffc00f0a947 */ /* 0x010fea000383ffff */
[----:B------:R-:W-:Y:S05]  /*10970*/  BRA `(.L_x_3407) ;  /* 0xffffff5c005c7947 */ /* 0x000fea000383ffff */
.L_x_3423:
[----:B------:R-:W-:Y:S02]  /*10980*/  IMAD.MOV.U32 R13, RZ, RZ, R17 ;  /* 0x000000ffff0d7224 */ /* 0x000fe400078e0011 */
[----:B------:R-:W-:Y:S02]  /*10990*/  IMAD.MOV.U32 R12, RZ, RZ, RZ ;  /* 0x000000ffff0c7224 */ /* 0x000fe400078e00ff */
[----:B------:R-:W-:Y:S02]  /*109a0*/  IMAD.MOV.U32 R11, RZ, RZ, 0x1f ;  /* 0x0000001fff0b7424 */ /* 0x000fe400078e00ff */
[----:B------:R-:W-:-:S07]  /*109b0*/  IMAD.MOV.U32 R15, RZ, RZ, -0x1 ;  /* 0xffffffffff0f7424 */ /* 0x000fce00078e00ff */
[----:B------:R-:W-:Y:S05]  /*109c0*/  WARPSYNC.COLLECTIVE R15, `(.L_x_3468) ;  /* 0x000000000f087348 */ /* 0x000fea0003c00000 */
[----:B------:R0:W1:Y:S02]  /*109d0*/  SHFL.IDX P6, R14, R13, R12, R11 ;  /* 0x0000000c0d0e7389 */ /* 0x00006400000c000b */
[----:B01----:R-:W-:Y:S01]  /*109e0*/  ENDCOLLECTIVE ;  /* 0x000000000000791b */ /* 0x003fe20003800000 */
.L_x_3468:
[----:B------:R-:W-:Y:S05]  /*109f0*/  BRA `(.L_x_3469) ;  /* 0xffffffc400d07947 */ /* 0x000fea000383ffff */
.L_x_3425:
[----:B0-----:R-:W-:-:S04]  /*10a00*/  MOV R3, UR42 ;  /* 0x0000002a00037c02 */ /* 0x001fc80008000f00 */
[----:B------:R0:W1:Y:S03]  /*10a10*/  SYNCS.PHASECHK.TRANS64.TRYWAIT P0, [R3+URZ+0x38840], R0 ;  /* 0x03884000030075a7 */ /* 0x000066000800017f */
[----:B-1----:R-:W-:Y:S05]  /*10a20*/  @!P0 NANOSLEEP.SYNCS 0x989680 ;  /* 0x009896800000895d */ /* 0x002fea0003900000 */
[----:B------:R-:W1:Y:S02]  /*10a30*/  @!P0 SYNCS.PHASECHK.TRANS64 P0, [R3+URZ+0x38840], R0 ;  /* 0x03884000030085a7 */ /* 0x000e64000800007f */
[----:B-1----:R-:W-:Y:S05]  /*10a40*/  @!P0 BRA `(.L_x_3425) ;  /* 0xfffffffc00ec8947 */ /* 0x002fea000383ffff */
[----:B------:R-:W-:Y:S05]  /*10a50*/  BRA `(.L_x_3470) ;  /* 0xffffffc800087947 */ /* 0x000fea000383ffff */
.L_x_3426:
        /* <DEDUP_REMOVED lines=8> */
.L_x_3472:
[----:B------:R-:W-:Y:S05]  /*10ae0*/  BSYNC B0 ;  /* 0x0000000000007941 */ /* 0x000fea0003800000 */
.L_x_3471:
        /* <DEDUP_REMOVED lines=9> */
.L_x_3473:
[----:B------:R-:W-:Y:S02]  /*10b80*/  IMAD.MOV.U32 R13, RZ, RZ, R4 ;  /* 0x000000ffff0d7224 */ /* 0x000fe400078e0004 */
[----:B------:R-:W-:Y:S01]  /*10b90*/  IMAD.MOV.U32 R12, RZ, RZ, 0x1 ;  /* 0x00000001ff0c7424 */ /* 0x000fe200078e00ff */
[----:B------:R-:W-:-:S05]  /*10ba0*/  @P0 LEA R14, P1, R22, R14, 0x1 ;  /* 0x0000000e160e0211 */ /* 0x000fca00078208ff */
[----:B------:R-:W-:Y:S02]  /*10bb0*/  @P0 IMAD.X R3, RZ, RZ, R2, P1 ;  /* 0x000000ffff030224 */ /* 0x000fe400008e0602 */
[----:B------:R-:W-:-:S07]  /*10bc0*/  @P0 IMAD.MOV.U32 R2, RZ, RZ, R14 ;  /* 0x000000ffff020224 */ /* 0x000fce00078e000e */
[----:B------:R-:W-:Y:S05]  /*10bd0*/  WARPSYNC.COLLECTIVE R15, `(.L_x_3474) ;  /* 0x000000000f087348 */ /* 0x000fea0003c00000 */
[----:B------:R0:W1:Y:S02]  /*10be0*/  SHFL.IDX P6, R14, R13, R12, R11 ;  /* 0x0000000c0d0e7389 */ /* 0x00006400000c000b */
[----:B01----:R-:W-:Y:S01]  /*10bf0*/  ENDCOLLECTIVE ;  /* 0x000000000000791b */ /* 0x003fe20003800000 */
.L_x_3474:
[----:B------:R-:W-:Y:S01]  /*10c00*/  @!PT LDS RZ, [RZ] ;  /* 0x00000000fffff984 */ /* 0x000fe20000000800 */
[----:B------:R-:W-:Y:S01]  /*10c10*/  @!PT LDS RZ, [RZ] ;  /* 0x00000000fffff984 */ /* 0x000fe20000000800 */
[----:B------:R-:W-:Y:S01]  /*10c20*/  @!PT LDS RZ, [RZ] ;  /* 0x00000000fffff984 */ /* 0x000fe20000000800 */
[----:B------:R0:W-:Y:S01]  /*10c30*/  @P0 LDGSTS.E.BYPASS.LTC128B.128 [R7+0x22400], desc[UR36][R2.64], !P2 ;  /* 0x2240000002070fae */ /* 0x0001e2000d101d64 */
[----:B------:R-:W-:Y:S01]  /*10c40*/  ISETP.GE.AND P0, PT, R18, 0x11, PT ;  /* 0x000000111200780c */ /* 0x000fe20003f06270 */
[----:B------:R-:W-:-:S12]  /*10c50*/  IMAD.MOV.U32 R13, RZ, RZ, R0 ;  /* 0x000000ffff0d7224 */ /* 0x000fd800078e0000 */
[----:B------:R-:W-:Y:S01]  /*10c60*/  @P0 LEA R9, R24, UR42, 0x1 ;  /* 0x0000002a18090c11 */ /* 0x000fe2000f8e08ff */
[----:B0-----:R-:W-:-:S07]  /*10c70*/  IMAD.MOV.U32 R5, RZ, RZ, R14 ;  /* 0x000000ffff057224 */ /* 0x001fce00078e000e */
[----:B------:R-:W-:Y:S05]  /*10c80*/  WARPSYNC.COLLECTIVE R15, `(.L_x_3475) ;  /* 0x000000000f087348 */ /* 0x000fea0003c00000 */
[----:B------:R0:W1:Y:S02]  /*10c90*/  SHFL.IDX P6, R14, R13, R12, R11 ;  /* 0x0000000c0d0e7389 */ /* 0x00006400000c000b */
[----:B01----:R-:W-:Y:S01]  /*10ca0*/  ENDCOLLECTIVE ;  /* 0x000000000000791b */ /* 0x003fe20003800000 */
.L_x_3475:
[----:B------:R-:W-:Y:S01]  /*10cb0*/  MOV R13, R4 ;  /* 0x00000004000d7202 */ /* 0x000fe20000000f00 */
[----:B------:R-:W-:Y:S01]  /*10cc0*/  IMAD.MOV.U32 R12, RZ, RZ, 0x2 ;  /* 0x00000002ff0c7424 */ /* 0x000fe200078e00ff */
[----:B------:R-:W-:-:S13]  /*10cd0*/  @P0 LEA R2, P1, R22, R14, 0x1 ;  /* 0x0000000e16020211 */ /* 0x000fda00078208ff */
[----:B------:R-:W-:Y:S05]  /*10ce0*/  WARPSYNC.COLLECTIVE R15, `(.L_x_3476) ;  /* 0x000000000f087348 */ /* 0x000fea0003c00000 */
[----:B------:R0:W1:Y:S02]  /*10cf0*/  SHFL.IDX P6, R14, R13, R12, R11 ;  /* 0x0000000c0d0e7389 */ /* 0x00006400000c000b */
[----:B01----:R-:W-:Y:S01]  /*10d00*/  ENDCOLLECTIVE ;  /* 0x000000000000791b */ /* 0x003fe20003800000 */
.L_x_3476:
[----:B------:R-:W-:-:S05]  /*10d10*/  @P0 IMAD.X R3, RZ, RZ, R5, P1 ;  /* 0x000000ffff030224 */ /* 0x000fca00008e0605 */
[----:B------:R-:W-:Y:S01]  /*10d20*/  @!PT LDS RZ, [RZ] ;  /* 0x00000000fffff984 */ /* 0x000fe20000000800 */
[----:B------:R-:W-:Y:S01]  /*10d30*/  @!PT LDS RZ, [RZ] ;  /* 0x00000000fffff984 */ /* 0x000fe20000000800 */
[----:B------:R-:W-:Y:S01]  /*10d40*/  @!PT LDS RZ, [RZ] ;  /* 0x00000000fffff984 */ /* 0x000fe20000000800 */
[----:B------:R0:W-:Y:S01]  /*10d50*/  @P0 LDGSTS.E.BYPASS.LTC128B.128 [R9+0x22c00], desc[UR36][R2.64], !P2 ;  /* 0x22c0000002090fae */ /* 0x0001e2000d101d64 */
[----:B------:R-:W-:Y:S01]  /*10d60*/  ISETP.GE.AND P0, PT, R18, 0x21, PT ;  /* 0x000000211200780c */ /* 0x000fe20003f06270 */
[----:B------:R-:W-:Y:S02]  /*10d70*/  IMAD.MOV.U32 R13, RZ, RZ, R0 ;  /* 0x000000ffff0d7224 */ /* 0x000fe400078e0000 */
[----:B------:R-:W-:-:S10]  /*10d80*/  IMAD.MOV.U32 R5, RZ, RZ, R14 ;  /* 0x000000ffff057224 */ /* 0x000fd400078e000e */
[----:B0-----:R-:W-:Y:S05]  /*10d90*/  WARPSYNC.COLLECTIVE R15, `(.L_x_3477) ;  /* 0x000000000f087348 */ /* 0x001fea0003c00000 */
[----:B------:R1:W2:Y:S02]  /*10da0*/  SHFL.IDX P6, R14, R13, R12, R11 ;  /* 0x0000000c0d0e7389 */ /* 0x0002a400000c000b */
[----:B012---:R-:W-:Y:S01]  /*10db0*/  ENDCOLLECTIVE ;  /* 0x000000000000791b */ /* 0x007fe20003800000 */
.L_x_3477:
[----:B------:R-:W-:Y:S02]  /*10dc0*/  IMAD.MOV.U32 R13, RZ, RZ, R4 ;  /* 0x000000ffff0d7224 */ /* 0x000fe400078e0004 */
[----:B------:R-:W-:Y:S01]  /*10dd0*/  IMAD.MOV.U32 R12, RZ, RZ, 0x3 ;  /* 0x00000003ff0c7424 */ /* 0x000fe200078e00ff */
[----:B------:R-:W-:-:S13]  /*10de0*/  @P0 LEA R2, P1, R22, R14, 0x1 ;  /* 0x0000000e16020211 */ /* 0x000fda00078208ff */
[----:B------:R-:W-:Y:S05]  /*10df0*/  WARPSYNC.COLLECTIVE R15, `(.L_x_3478) ;  /* 0x000000000f087348 */ /* 0x000fea0003c00000 */
[----:B------:R0:W1:Y:S02]  /*10e00*/  SHFL.IDX P6, R14, R13, R12, R11 ;  /* 0x0000000c0d0e7389 */ /* 0x00006400000c000b */
[----:B01----:R-:W-:Y:S01]  /*10e10*/  ENDCOLLECTIVE ;  /* 0x000000000000791b */ /* 0x003fe20003800000 */
.L_x_3478:
[----:B------:R-:W-:Y:S01]  /*10e20*/  @P0 IMAD.X R3, RZ, RZ, R5, P1 ;  /* 0x000000ffff030224 */ /* 0x000fe200008e0605 */
[----:B------:R-:W-:-:S05]  /*10e30*/  @P0 LEA R5, R24, UR42, 0x1 ;  /* 0x0000002a18050c11 */ /* 0x000fca000f8e08ff */
        /* <DEDUP_REMOVED lines=9> */
.L_x_3479:
[----:B------:R-:W-:Y:S05]  /*10ed0*/  BRA `(.L_x_3480) ;  /* 0xffffffc400d07947 */ /* 0x000fea000383ffff */
.L_x_3429:
[----:B------:R-:W-:Y:S01]  /*10ee0*/  IMAD.MOV.U32 R13, RZ, RZ, R4 ;  /* 0x000000ffff0d7224 */ /* 0x000fe200078e0004 */
[----:B------:R-:W-:Y:S01]  /*10ef0*/  LOP3.LUT R16, R16, 0xfffffeff, RZ, 0xc0, !PT ;  /* 0xfffffeff10107812 */ /* 0x000fe200078ec0ff */
[----:B------:R-:W-:Y:S02]  /*10f00*/  IMAD.MOV.U32 R12, RZ, RZ, RZ ;  /* 0x000000ffff0c7224 */ /* 0x000fe400078e00ff */
[----:B------:R-:W-:Y:S02]  /*10f10*/  IMAD.MOV.U32 R11, RZ, RZ, 0x181f ;  /* 0x0000181fff0b7424 */ /* 0x000fe400078e00ff */
[----:B------:R-:W-:Y:S02]  /*10f20*/  IMAD.MOV.U32 R15, RZ, RZ, -0x1 ;  /* 0xffffffffff0f7424 */ /* 0x000fe400078e00ff */
[----:B------:R-:W-:-:S07]  /*10f30*/  IMAD R6, R20, 0x40, R21 ;  /* 0x0000004014067824 */ /* 0x000fce00078e0215 */
[----:B------:R-:W-:Y:S05]  /*10f40*/  WARPSYNC.COLLECTIVE R15, `(.L_x_3481) ;  /* 0x000000000f087348 */ /* 0x000fea0003c00000 */
[----:B------:R0:W1:Y:S02]  /*10f50*/  SHFL.IDX P6, R14, R13, R12, R11 ;  /* 0x0000000c0d0e7389 */ /* 0x00006400000c000b */
[----:B01----:R-:W-:Y:S01]  /*10f60*/  ENDCOLLECTIVE ;  /* 0x000000000000791b */ /* 0x003fe20003800000 */
.L_x_3481:
[----:B------:R-:W-:Y:S01]  /*10f70*/  IADD3 R10, R6, 0x10, RZ ;  /* 0x00000010060a7810 */ /* 0x000fe20007ffe0ff */
[----:B------:R-:W-:Y:S02]  /*10f80*/  IMAD.MOV.U32 R13, RZ, RZ, R0 ;  /* 0x000000ffff0d7224 */ /* 0x000fe400078e0000 */
[----:B------:R-:W-:-:S07]  /*10f90*/  IMAD.MOV.U32 R2, RZ, RZ, R14 ;  /* 0x000000ffff027224 */ /* 0x000fce00078e000e */
[----:B------:R-:W-:Y:S05]  /*10fa0*/  WARPSYNC.COLLECTIVE R15, `(.L_x_3482) ;  /* 0x000000000f087348 */ /* 0x000fea0003c00000 */
[----:B------:R0:W1:Y:S02]  /*10fb0*/  SHFL.IDX P6, R14, R13, R12, R11 ;  /* 0x0000000c0d0e7389 */ /* 0x00006400000c000b */
[----:B01----:R-:W-:Y:S01]  /*10fc0*/  ENDCOLLECTIVE ;  /* 0x000000000000791b */ /* 0x003fe20003800000 */
.L_x_3482:
[----:B------:R-:W-:Y:S02]  /*10fd0*/  ULDC UR4, c[0x0][0x288] ;  /* 0x0000a20000047ab9 */ /* 0x000fe40000000800 */
[----:B------:R-:W-:-:S05]  /*10fe0*/  IMAD R5, R8, UR4, RZ ;  /* 0x0000000408057c24 */ /* 0x000fca000f8e02ff */
[----:B------:R-:W-:Y:S01]  /*10ff0*/  ISETP.GE.AND P2, PT, R6, R5, PT ;  /* 0x000000050600720c */ /* 0x000fe20003f46270 */
[----:B------:R-:W-:Y:S02]  /*11000*/  IMAD.MOV.U32 R13, RZ, RZ, R4 ;  /* 0x000000ffff0d7224 */ /* 0x000fe400078e0004 */
[----:B------:R-:W-:-:S10]  /*11010*/  IMAD.MOV.U32 R12, RZ, RZ, 0x1 ;  /* 0x00000001ff0c7424 */ /* 0x000fd400078e00ff */
[----:B------:R-:W-:Y:S02]  /*11020*/  @!P2 LEA R8, R24, UR42, 0x1 ;  /* 0x0000002a1808ac11 */ /* 0x000fe4000f8e08ff */
[----:B------:R-:W-:Y:S02]  /*11030*/  @P2 LOP3.LUT R16, R16, 0x100, RZ, 0xfc, !PT ;  /* 0x0000010010102812 */ /* 0x000fe400078efcff */
[----:B------:R-:W-:-:S13]  /*11040*/  @!P2 LEA R3, P1, R22, R14, 0x1 ;  /* 0x0000000e1603a211 */ /* 0x000fda00078208ff */
[----:B------:R-:W-:Y:S05]  /*11050*/  WARPSYNC.COLLECTIVE R15, `(.L_x_3483) ;  /* 0x000000000f087348 */ /* 0x000fea0003c00000 */
[----:B------:R0:W1:Y:S02]  /*11060*/  SHFL.IDX P6, R14, R13, R12, R11 ;  /* 0x0000000c0d0e7389 */ /* 0x00006400000c000b */
[----:B01----:R-:W-:Y:S01]  /*11070*/  ENDCOLLECTIVE ;  /* 0x000000000000791b */ /* 0x003fe20003800000 */
.L_x_3483:
[----:B------:R-:W-:Y:S01]  /*11080*/  LOP3.LUT R16, R16, 0xffffff7f, RZ, 0xc0, !PT ;  /* 0xffffff7f10107812 */ /* 0x000fe200078ec0ff */
[----:B------:R-:W-:-:S05]  /*11090*/  @!P2 IMAD.X R2, RZ, RZ, R2, P1 ;  /* 0x000000ffff02a224 */ /* 0x000fca00008e0602 */
[----:B------:R-:W-:-:S04]  /*110a0*/  @!P2 LOP3.LUT R3, R3, R2, RZ, 0x3c, !PT ;  /* 0x000000020303a212 */ /* 0x000fc800078e3cff */
[----:B------:R-:W-:Y:S01]  /*110b0*/  @!P2 LOP3.LUT R2, R3, R2, RZ, 0x3c, !PT ;  /* 0x000000020302a212 */ /* 0x000fe200078e3cff */
[----:B------:R-:W-:-:S03]  /*110c0*/  IMAD.MOV.U32 R13, RZ, RZ, R0 ;  /* 0x000000ffff0d7224 */ /* 0x000fc600078e0000 */
[----:B------:R-:W-:-:S05]  /*110d0*/  @!P2 LOP3.LUT R3, R3, R2, RZ, 0x3c, !PT ;  /* 0x000000020303a212 */ /* 0x000fca00078e3cff */
[----:B------:R-:W-:Y:S01]  /*110e0*/  @!PT LDS RZ, [RZ] ;  /* 0x00000000fffff984 */ /* 0x000fe20000000800 */
[----:B------:R-:W-:Y:S01]  /*110f0*/  @!PT LDS RZ, [RZ] ;  /* 0x00000000fffff984 */ /* 0x000fe20000000800 */
[----:B------:R-:W-:Y:S01]  /*11100*/  @!PT LDS RZ, [RZ] ;  /* 0x00000000fffff984 */ /* 0x000fe20000000800 */
[----:B------:R0:W-:Y:S01]  /*11110*/  @!P2 LDGSTS.E.BYPASS.LTC128B.128 [R8+0x20400], desc[UR36][R2.64], !P0 ;  /* 0x204000000208afae */ /* 0x0001e2000c101d64 */
[----:B------:R-:W-:Y:S01]  /*11120*/  ISETP.GE.AND P2, PT, R10, R5, PT ;  /* 0x000000050a00720c */ /* 0x000fe20003f46270 */
[----:B------:R-:W-:-:S12]  /*11130*/  IMAD.MOV.U32 R9, RZ, RZ, R14 ;  /* 0x000000ffff097224 */ /* 0x000fd800078e000e */
[----:B0-----:R-:W-:Y:S05]  /*11140*/  WARPSYNC.COLLECTIVE R15, `(.L_x_3484) ;  /* 0x000000000f087348 */ /* 0x001fea0003c00000 */
[----:B------:R1:W2:Y:S02]  /*11150*/  SHFL.IDX P6, R14, R13, R12, R11 ;  /* 0x0000000c0d0e7389 */ /* 0x0002a400000c000b */
[----:B012---:R-:W-:Y:S01]  /*11160*/  ENDCOLLECTIVE ;  /* 0x000000000000791b */ /* 0x007fe20003800000 */
.L_x_3484:
[----:B------:R-:W-:Y:S01]  /*11170*/  VIADD R8, R6, 0x20 ;  /* 0x0000002006087836 */ /* 0x000fe20000000000 */
[----:B------:R-:W-:Y:S02]  /*11180*/  @!P2 LEA R10, R24, UR42, 0x1 ;  /* 0x0000002a180aac11 */ /* 0x000fe4000f8e08ff */
[----:B------:R-:W-:Y:S01]  /*11190*/  @P2 LOP3.LUT R16, R16, 0x80, RZ, 0xfc, !PT ;  /* 0x0000008010102812 */ /* 0x000fe200078efcff */
[----:B------:R-:W-:-:S03]  /*111a0*/  IMAD.MOV.U32 R13, RZ, RZ, R4 ;  /* 0x000000ffff0d7224 */ /* 0x000fc600078e0004 */
[----:B------:R-:W-:Y:S01]  /*111b0*/  LOP3.LUT R16, R16, 0xffffffbf, RZ, 0xc0, !PT ;  /* 0xffffffbf10107812 */ /* 0x000fe200078ec0ff */
[----:B------:R-:W-:Y:S02]  /*111c0*/  IMAD.MOV.U32 R12, RZ, RZ, 0x2 ;  /* 0x00000002ff0c7424 */ /* 0x000fe400078e00ff */
[----:B------:R-:W-:-:S07]  /*111d0*/  IMAD.MOV.U32 R7, RZ, RZ, R14 ;  /* 0x000000ffff077224 */ /* 0x000fce00078e000e */
[----:B------:R-:W-:Y:S05]  /*111e0*/  WARPSYNC.COLLECTIVE R15, `(.L_x_3485) ;  /* 0x000000000f087348 */ /* 0x000fea0003c00000 */
[----:B------:R0:W1:Y:S02]  /*111f0*/  SHFL.IDX P6, R14, R13, R12, R11 ;  /* 0x0000000c0d0e7389 */ /* 0x00006400000c000b */
[----:B01----:R-:W-:Y:S01]  /*11200*/  ENDCOLLECTIVE ;  /* 0x000000000000791b */ /* 0x003fe20003800000 */
.L_x_3485:
[----:B------:R-:W-:-:S05]  /*11210*/  @!P2 LEA R7, P1, R22, R7, 0x1 ;  /* 0x000000071607a211 */ /* 0x000fca00078208ff */
[----:B------:R-:W-:Y:S02]  /*11220*/  @!P2 IMAD.X R9, RZ, RZ, R9, P1 ;  /* 0x000000ffff09a224 */ /* 0x000fe400008e0609 */
[----:B------:R-:W-:Y:S02]  /*11230*/  @!P2 IMAD.MOV.U32 R2, RZ, RZ, R7 ;  /* 0x000000ffff02a224 */ /* 0x000fe400078e0007 */
[----:B------:R-:W-:Y:S02]  /*11240*/  @!P2 IMAD.MOV.U32 R3, RZ, RZ, R9 ;  /* 0x000000ffff03a224 */ /* 0x000fe400078e0009 */
[----:B------:R-:W-:-:S03]  /*11250*/  IMAD.MOV.U32 R13, RZ, RZ, R0 ;  /* 0x000000ffff0d7224 */ /* 0x000fc600078e0000 */
[----:B------:R-:W-:Y:S01]  /*11260*/  @!PT LDS RZ, [RZ] ;  /* 0x00000000fffff984 */ /* 0x000fe20000000800 */
[----:B------:R-:W-:Y:S01]  /*11270*/  @!PT LDS RZ, [RZ] ;  /* 0x00000000fffff984 */ /* 0x000fe20000000800 */
[----:B------:R-:W-:Y:S01]  /*11280*/  @!PT LDS RZ, [RZ] ;  /* 0x00000000fffff984 */ /* 0x000fe20000000800 */
[----:B------:R0:W-:Y:S01]  /*11290*/  @!P2 LDGSTS.E.BYPASS.LTC128B.128 [R10+0x20c00], desc[UR36][R2.64], !P0 ;  /* 0x20c00000020aafae */ /* 0x0001e2000c101d64 */
[----:B------:R-:W-:Y:S01]  /*112a0*/  ISETP.GE.AND P2, PT, R8, R5, PT ;  /* 0x000000050800720c */ /* 0x000fe20003f46270 */
[----:B0-----:R-:W-:-:S12]  /*112b0*/  IMAD.MOV.U32 R2, RZ, RZ, R14 ;  /* 0x000000ffff027224 */ /* 0x001fd800078e000e */
[----:B------:R-:W-:Y:S05]  /*112c0*/  WARPSYNC.COLLECTIVE R15, `(.L_x_3486) ;  /* 0x000000000f087348 */ /* 0x000fea0003c00000 */
[----:B------:R0:W1:Y:S02]  /*112d0*/  SHFL.IDX P6, R14, R13, R12, R11 ;  /* 0x0000000c0d0e7389 */ /* 0x00006400000c000b */
[----:B01----:R-:W-:Y:S01]  /*112e0*/  ENDCOLLECTIVE ;  /* 0x000000000000791b */ /* 0x003fe20003800000 */
.L_x_3486:
[----:B------:R-:W-:Y:S02]  /*112f0*/  @!P2 LEA R7, R24, UR42, 0x1 ;  /* 0x0000002a1807ac11 */ /* 0x000fe4000f8e08ff */
[----:B------:R-:W-:Y:S01]  /*11300*/  @P2 LOP3.LUT R16, R16, 0x40, RZ, 0xfc, !PT ;  /* 0x0000004010102812 */ /* 0x000fe200078efcff */
[----:B------:R-:W-:Y:S02]  /*11310*/  IMAD.MOV.U32 R13, RZ, RZ, R4 ;  /* 0x000000ffff0d7224 */ /* 0x000fe400078e0004 */
[----:B------:R-:W-:Y:S02]  /*11320*/  IMAD.MOV.U32 R12, RZ, RZ, 0x3 ;  /* 0x00000003ff0c7424 */ /* 0x000fe400078e00ff */
[----:B------:R-:W-:-:S05]  /*11330*/  IMAD.MOV.U32 R8, RZ, RZ, R14 ;  /* 0x000000ffff087224 */ /* 0x000fca00078e000e */
[----:B------:R-:W-:-:S05]  /*11340*/  @!P2 LEA R8, P1, R22, R8, 0x1 ;  /* 0x000000081608a211 */ /* 0x000fca00078208ff */
[----:B------:R-:W-:Y:S02]  /*11350*/  @!P2 IMAD.X R11, RZ, RZ, R2, P1 ;  /* 0x000000ffff0ba224 */ /* 0x000fe400008e0602 */
[----:B------:R-:W-:-:S03]  /*11360*/  @!P2 IMAD.MOV.U32 R2, RZ, RZ, R8 ;  /* 0x000000ffff02a224 */ /* 0x000fc600078e0008 */
[----:B------:R-:W-:Y:S01]  /*11370*/  @!P2 MOV R3, R11 ;  /* 0x0000000b0003a202 */ /* 0x000fe20000000f00 */
[----:B------:R-:W-:-:S04]  /*11380*/  IMAD.MOV.U32 R11, RZ, RZ, 0x181f ;  /* 0x0000181fff0b7424 */ /* 0x000fc800078e00ff */
[----:B------:R-:W-:Y:S01]  /*11390*/  @!PT LDS RZ, [RZ] ;  /* 0x00000000fffff984 */ /* 0x000fe20000000800 */
[----:B------:R-:W-:Y:S01]  /*113a0*/  @!PT LDS RZ, [RZ] ;  /* 0x00000000fffff984 */ /* 0x000fe20000000800 */
[----:B------:R-:W-:Y:S01]  /*113b0*/  @!PT LDS RZ, [RZ] ;  /* 0x00000000fffff984 */ /* 0x000fe20000000800 */
[----:B------:R0:W-:Y:S03]  /*113c0*/  @!P2 LDGSTS.E.BYPASS.LTC128B.128 [R7+0x21400], desc[UR36][R2.64], !P0 ;  /* 0x214000000207afae */ /* 0x0001e6000c101d64 */
[----:B0-----:R-:W-:Y:S05]  /*113d0*/  WARPSYNC.COLLECTIVE R15, `(.L_x_3487) ;  /* 0x000000000f087348 */ /* 0x001fea0003c00000 */
[----:B------:R1:W2:Y:S02]  /*113e0*/  SHFL.IDX P6, R14, R13, R12, R11 ;  /* 0x0000000c0d0e7389 */ /* 0x0002a400000c000b */
[----:B012---:R-:W-:Y:S01]  /*113f0*/  ENDCOLLECTIVE ;  /* 0x000000000000791b */ /* 0x007fe20003800000 */
.L_x_3487:
[----:B------:R-:W-:Y:S02]  /*11400*/  IMAD.MOV.U32 R13, RZ, RZ, R0 ;  /* 0x000000ffff0d7224 */ /* 0x000fe400078e0000 */
[----:B------:R-:W-:-:S07]  /*11410*/  IMAD.MOV.U32 R4, RZ, RZ, R14 ;  /* 0x000000ffff047224 */ /* 0x000fce00078e000e */
[----:B------:R-:W-:Y:S05]  /*11420*/  WARPSYNC.COLLECTIVE R15, `(.L_x_3488) ;  /* 0x000000000f087348 */ /* 0x000fea0003c00000 */
[----:B------:R0:W1:Y:S02]  /*11430*/  SHFL.IDX P6, R14, R13, R12, R11 ;  /* 0x0000000c0d0e7389 */ /* 0x00006400000c000b */
[----:B01----:R-:W-:Y:S01]  /*11440*/  ENDCOLLECTIVE ;  /* 0x000000000000791b */ /* 0x003fe20003800000 */
.L_x_3488:
[----:B------:R-:W-:Y:S05]  /*11450*/  BRA `(.L_x_3489) ;  /* 0xffffffc8007c7947 */ /* 0x000fea000383ffff */
.L_x_3431:
        /* <DEDUP_REMOVED lines=8> */
.L_x_3491:
[----:B------:R-:W-:Y:S05]  /*114e0*/  BSYNC B0 ;  /* 0x0000000000007941 */ /* 0x000fea0003800000 */
.L_x_3490:
[----:B------:R-:W-:Y:S01]  /*114f0*/  IMAD.MOV.U32 R13, RZ, RZ, R0 ;  /* 0x000000ffff0d7224 */ /* 0x000fe200078e0000 */
[----:B------:R-:W-:Y:S01]  /*11500*/  P2R R3, PR, RZ, 0x4 ;  /* 0x00000004ff037803 */ /* 0x000fe20000000000 */
[----:B------:R-:W-:Y:S01]  /*11510*/  IMAD.MOV.U32 R12, RZ, RZ, RZ ;  /* 0x000000ffff0c7224 */ /* 0x000fe200078e00ff */
[C---:B------:R-:W-:Y:S01]  /*11520*/  LOP3.LUT P2, RZ, R16.reuse, 0x100, RZ, 0xc0, !PT ;  /* 0x0000010010ff7812 */ /* 0x040fe2000784c0ff */
[----:B------:R-:W-:Y:S01]  /*11530*/  IMAD.MOV.U32 R11, RZ, RZ, 0x181f ;  /* 0x0000181fff0b7424 */ /* 0x000fe200078e00ff */
[----:B------:R-:W-:Y:S01]  /*11540*/  P2R R8, PR, RZ, 0x2 ;  /* 0x00000002ff087803 */ /* 0x000fe20000000000 */
[----:B------:R-:W-:Y:S01]  /*11550*/  IMAD.MOV.U32 R15, RZ, RZ, -0x1 ;  /* 0xffffffffff0f7424 */ /* 0x000fe200078e00ff */
[----:B------:R-:W-:Y:S01]  /*11560*/  LOP3.LUT P1, RZ, R16, 0x800, RZ, 0xc0, !PT ;  /* 0x0000080010ff7812 */ /* 0x000fe2000782c0ff */
[----:B------:R-:W-:Y:S01]  /*11570*/  IMAD.MOV.U32 R2, RZ, RZ, R14 ;  /* 0x000000ffff027224 */ /* 0x000fe200078e000e */
[----:B------:R-:W-:-:S11]  /*11580*/  P2R R10, PR, RZ, 0x8 ;  /* 0x00000008ff0a7803 */ /* 0x000fd60000000000 */
[----:B------:R-:W-:Y:S05]  /*11590*/  WARPSYNC.COLLECTIVE R15, `(.L_x_3492) ;  /* 0x000000000f087348 */ /* 0x000fea0003c00000 */
[----:B------:R0:W1:Y:S02]  /*115a0*/  SHFL.IDX P6, R14, R13, R12, R11 ;  /* 0x0000000c0d0e7389 */ /* 0x00006400000c000b */
[----:B01----:R-:W-:Y:S01]  /*115b0*/  ENDCOLLECTIVE ;  /* 0x000000000000791b */ /* 0x003fe20003800000 */
.L_x_3492:
[----:B------:R-:W-:Y:S02]  /*115c0*/  IMAD.MOV.U32 R13, RZ, RZ, R4 ;  /* 0x000000ffff0d7224 */ /* 0x000fe400078e0004 */
[----:B------:R-:W-:Y:S01]  /*115d0*/  IMAD.MOV.U32 R12, RZ, RZ, 0x1 ;  /* 0x00000001ff0c7424 */ /* 0x000fe200078e00ff */
[----:B------:R-:W-:-:S05]  /*115e0*/  @!P2 LEA R14, P0, R22, R14, 0x1 ;  /* 0x0000000e160ea211 */ /* 0x000fca00078008ff */
[----:B------:R-:W-:Y:S01]  /*115f0*/  @!P2 IMAD.X R21, RZ, RZ, R2, P0 ;  /* 0x000000ffff15a224 */ /* 0x000fe200000e0602 */
[----:B------:R-:W-:-:S04]  /*11600*/  @!P2 LOP3.LUT R2, R5, 0x40, RZ, 0xc0, !PT ;  /* 0x000000400502a812 */ /* 0x000fc800078ec0ff */
[----:B------:R-:W-:-:S04]  /*11610*/  @!P2 SHF.R.U32.HI R9, RZ, 0x2, R2 ;  /* 0x00000002ff09a819 */ /* 0x000fc80000011602 */
[----:B------:R-:W-:Y:S02]  /*11620*/  @!P2 ISETP.NE.U32.AND P6, PT, R9, RZ, PT ;  /* 0x000000ff0900a20c */ /* 0x000fe40003fc5070 */
[----:B------:R-:W-:-:S04]  /*11630*/  @!P2 LOP3.LUT R9, R6, 0x80, RZ, 0xc0, !PT ;  /* 0x000000800609a812 */ /* 0x000fc800078ec0ff */
[----:B------:R-:W-:-:S04]  /*11640*/  @!P2 SHF.R.U32.HI R9, RZ, 0x3, R9 ;  /* 0x00000003ff09a819 */ /* 0x000fc80000011609 */
[----:B------:R-:W-:Y:S02]  /*11650*/  @!P2 ISETP.NE.U32.AND P0, PT, R9, RZ, PT ;  /* 0x000000ff0900a20c */ /* 0x000fe40003f05070 */
[----:B------:R-:W-:Y:S02]  /*11660*/  ISETP.NE.AND P2, PT, R3, RZ, PT ;  /* 0x000000ff0300720c */ /* 0x000fe40003f45270 */
[----:B------:R-:W-:Y:S02]  /*11670*/  P2R R9, PR, RZ, 0x1 ;  /* 0x00000001ff097803 */ /* 0x000fe40000000000 */
[----:B------:R-:W-:-:S13]  /*11680*/  LOP3.LUT P0, RZ, R16, 0x100, RZ, 0xc0, !PT ;  /* 0x0000010010ff7812 */ /* 0x000fda000780c0ff */
[----:B------:R-:W-:Y:S01]  /*11690*/  @!P0 LEA R7, R24, UR42, 0x1 ;  /* 0x0000002a18078c11 */ /* 0x000fe2000f8e08ff */
[----:B------:R-:W-:Y:S01]  /*116a0*/  @!P0 IMAD.MOV.U32 R2, RZ, RZ, R14 ;  /* 0x000000ffff028224 */ /* 0x000fe200078e000e */
[----:B------:R-:W-:-:S05]  /*116b0*/  @!P0 MOV R3, R21 ;  /* 0x0000001500038202 */ /* 0x000fca0000000f00 */
[----:B------:R-:W-:Y:S01]  /*116c0*/  @!PT LDS RZ, [RZ] ;  /* 0x00000000fffff984 */ /* 0x000fe20000000800 */
[----:B------:R-:W-:Y:S01]  /*116d0*/  @!PT LDS RZ, [RZ] ;  /* 0x00000000fffff984 */ /* 0x000fe20000000800 */
[----:B------:R-:W-:Y:S01]  /*116e0*/  @!PT LDS RZ, [RZ] ;  /* 0x00000000fffff984 */ /* 0x000fe20000000800 */
[----:B------:R0:W-:Y:S01]  /*116f0*/  @!P0 LDGSTS.E.BYPASS.LTC128B.128 [R7+0x26400], desc[UR36][R2.64], !P1 ;  /* 0x2640000002078fae */ /* 0x0001e2000c901d64 */
[----:B------:R-:W-:Y:S02]  /*11700*/  ISETP.NE.AND P1, PT, R8, RZ, PT ;  /* 0x000000ff0800720c */ /* 0x000fe40003f25270 */
[----:B------:R-:W-:Y:S01]  /*11710*/  P2R R8, PR, RZ, 0x20 ;  /* 0x00000020ff087803 */ /* 0x000fe20000000000 */
[----:B------:R0:W-:Y:S01]  /*11720*/  @!P0 LDGSTS.E.BYPASS.LTC128B.128 [R7+0x28400], desc[UR36][R2.64+0x80], !P5 ;  /* 0x2840008002078fae */ /* 0x0001e2000e901d64 */
[----:B------:R-:W-:-:S03]  /*11730*/  LOP3.LUT P5, RZ, R16, 0x800, RZ, 0xc0, !PT ;  /* 0x0000080010ff7812 */ /* 0x000fc600078ac0ff */
[----:B------:R0:W-:Y:S04]  /*11740*/  @!P0 LDGSTS.E.BYPASS.LTC128B.128 [R7+0x2a400], desc[UR36][R2.64+0x100], !P4 ;  /* 0x2a40010002078fae */ /* 0x0001e8000e101d64 */
[----:B------:R0:W-:Y:S01]  /*11750*/  @!P0 LDGSTS.E.BYPASS.LTC128B.128 [R7+0x2c400], desc[UR36][R2.64+0x180], !P3 ;  /* 0x2c40018002078fae */ /* 0x0001e2000d901d64 */
[----:B------:R-:W-:-:S03]  /*11760*/  LOP3.LUT P3, RZ, R16, 0x80, RZ, 0xc0, !PT ;  /* 0x0000008010ff7812 */ /* 0x000fc6000786c0ff */
[----:B------:R0:W-:Y:S04]  /*11770*/  @!P0 LDGSTS.E.BYPASS.LTC128B.128 [R7+0x2e400], desc[UR36][R2.64+0x200], !P2 ;  /* 0x2e40020002078fae */ /* 0x0001e8000d101d64 */
[----:B------:R0:W-:Y:S04]  /*11780*/  @!P0 LDGSTS.E.BYPASS.LTC128B.128 [R7+0x30400], desc[UR36][R2.64+0x280], !P1 ;  /* 0x3040028002078fae */ /* 0x0001e8000c901d64 */
[----:B------:R0:W-:Y:S01]  /*11790*/  @!P0 LDGSTS.E.BYPASS.LTC128B.128 [R7+0x32400], desc[UR36][R2.64+0x300], P6 ;  /* 0x3240030002078fae */ /* 0x0001e2000b101d64 */
[----:B------:R-:W-:Y:S02]  /*117a0*/  ISETP.NE.AND P0, PT, R9, RZ, PT ;  /* 0x000000ff0900720c */ /* 0x000fe40003f05270 */
[----:B------:R-:W-:-:S02]  /*117b0*/  LOP3.LUT P6, RZ, R16, 0x100, RZ, 0xc0, !PT ;  /* 0x0000010010ff7812 */ /* 0x000fc400078cc0ff */
[----:B------:R-:W-:-:S04]  /*117c0*/  @!P3 LOP3.LUT R20, R5, 0x40, RZ, 0xc0, !PT ;  /* 0x000000400514b812 */ /* 0x000fc800078ec0ff */
[----:B------:R-:W-:-:S07]  /*117d0*/  @!P3 SHF.R.U32.HI R20, RZ, 0x2, R20 ;  /* 0x00000002ff14b819 */ /* 0x000fce0000011614 */
[----:B------:R0:W-:Y:S02]  /*117e0*/  @!P6 LDGSTS.E.BYPASS.LTC128B.128 [R7+0x34400], desc[UR36][R2.64+0x380], P0 ;  /* 0x344003800207efae */ /* 0x0001e40008101d64 */
[----:B0-----:R-:W-:Y:S05]  /*117f0*/  WARPSYNC.COLLECTIVE R15, `(.L_x_3493) ;  /* 0x000000000f087348 */ /* 0x001fea0003c00000 */
[----:B------:R1:W2:Y:S02]  /*11800*/  SHFL.IDX P6, R14, R13, R12, R11 ;  /* 0x0000000c0d0e7389 */ /* 0x0002a400000c000b */
[----:B012---:R-:W-:Y:S01]  /*11810*/  ENDCOLLECTIVE ;  /* 0x000000000000791b */ /* 0x007fe20003800000 */
.L_x_3493:
[----:B------:R-:W-:-:S04]  /*11820*/  @!P3 LOP3.LUT R7, R6, 0x80, RZ, 0xc0, !PT ;  /* 0x000000800607b812 */ /* 0x000fc800078ec0ff */
[----:B------:R-:W-:Y:S01]  /*11830*/  @!P3 SHF.R.U32.HI R7, RZ, 0x3, R7 ;  /* 0x00000003ff07b819 */ /* 0x000fe20000011607 */
[----:B------:R-:W-:Y:S02]  /*11840*/  IMAD.MOV.U32 R13, RZ, RZ, R0 ;  /* 0x000000ffff0d7224 */ /* 0x000fe400078e0000 */
[----:B------:R-:W-:-:S07]  /*11850*/  IMAD.MOV.U32 R9, RZ, RZ, R14 ;  /* 0x000000ffff097224 */ /* 0x000fce00078e000e */
[----:B------:R-:W-:Y:S05]  /*11860*/  WARPSYNC.COLLECTIVE R15, `(.L_x_3494) ;  /* 0x000000000f087348 */ /* 0x000fea0003c00000 */
[----:B------:R0:W1:Y:S02]  /*11870*/  SHFL.IDX P6, R14, R13, R12, R11 ;  /* 0x0000000c0d0e7389 */ /* 0x00006400000c000b */
[----:B01----:R-:W-:Y:S01]  /*11880*/  ENDCOLLECTIVE ;  /* 0x000000000000791b */ /* 0x003fe20003800000 */
.L_x_3494:
[----:B------:R-:W-:Y:S02]  /*11890*/  IMAD.MOV.U32 R13, RZ, RZ, R4 ;  /* 0x000000ffff0d7224 */ /* 0x000fe400078e0004 */
[----:B------:R-:W-:Y:S01]  /*118a0*/  IMAD.MOV.U32 R12, RZ, RZ, 0x2 ;  /* 0x00000002ff0c7424 */ /* 0x000fe200078e00ff */
[----:B------:R-:W-:Y:S02]  /*118b0*/  @!P3 LEA R14, P0, R22, R14, 0x1 ;  /* 0x0000000e160eb211 */ /* 0x000fe400078008ff */
[----:B------:R-:W-:-:S03]  /*118c0*/  @!P3 ISETP.NE.U32.AND P6, PT, R20, RZ, PT ;  /* 0x000000ff1400b20c */ /* 0x000fc60003fc5070 */
[----:B------:R-:W-:Y:S01]  /*118d0*/  @!P3 IMAD.X R21, RZ, RZ, R9, P0 ;  /* 0x000000ffff15b224 */ /* 0x000fe200000e0609 */
[----:B------:R-:W-:Y:S02]  /*118e0*/  @!P3 ISETP.NE.U32.AND P0, PT, R7, RZ, PT ;  /* 0x000000ff0700b20c */ /* 0x000fe40003f05070 */
[----:B------:R-:W-:Y:S02]  /*118f0*/  ISETP.NE.AND P3, PT, R10, RZ, PT ;  /* 0x000000ff0a00720c */ /* 0x000fe40003f65270 */
[----:B------:R-:W-:Y:S02]  /*11900*/  P2R R7, PR, RZ, 0x1 ;  /* 0x00000001ff077803 */ /* 0x000fe40000000000 */
[----:B------:R-:W-:Y:S02]  /*11910*/  LOP3.LUT P0, RZ, R16, 0x80, RZ, 0xc0, !PT ;  /* 0x0000008010ff7812 */ /* 0x000fe4000780c0ff */
[----:B------:R-:W-:-:S11]  /*11920*/  P2R R10, PR, RZ, 0x2 ;  /* 0x00000002ff0a7803 */ /* 0x000fd60000000000 */
[----:B------:R-:W-:Y:S01]  /*11930*/  @!P0 LEA R9, R24, UR42, 0x1 ;  /* 0x0000002a18098c11 */ /* 0x000fe2000f8e08ff */
[----:B------:R-:W-:Y:S02]  /*11940*/  @!P0 IMAD.MOV.U32 R2, RZ, RZ, R14 ;  /* 0x000000ffff028224 */ /* 0x000fe400078e000e */
[----:B------:R-:W-:-:S05]  /*11950*/  @!P0 IMAD.MOV.U32 R3, RZ, RZ, R21 ;  /* 0x000000ffff038224 */ /* 0x000fca00078e0015 */
[----:B------:R-:W-:Y:S01]  /*11960*/  @!PT LDS RZ, [RZ] ;  /* 0x00000000fffff984 */ /* 0x000fe20000000800 */
[----:B------:R-:W-:Y:S01]  /*11970*/  @!PT LDS RZ, [RZ] ;  /* 0x00000000fffff984 */ /* 0x000fe20000000800 */
[----:B------:R-:W-:Y:S01]  /*11980*/  @!PT LDS RZ, [RZ] ;  /* 0x00000000fffff984 */ /* 0x000fe20000000800 */
[----:B------:R0:W-:Y:S01]  /*11990*/  @!P0 LDGSTS.E.BYPASS.LTC128B.128 [R9+0x26c00], desc[UR36][R2.64], !P5 ;  /* 0x26c0000002098fae */ /* 0x0001e2000e901d64 */
[----:B------:R-:W-:-:S04]  /*119a0*/  ISETP.NE.AND P5, PT, R8, RZ, PT ;  /* 0x000000ff0800720c */ /* 0x000fc80003fa5270 */
[----:B------:R-:W-:-:S09]  /*119b0*/  P2R R8, PR, RZ, 0x20 ;  /* 0x00000020ff087803 */ /* 0x000fd20000000000 */
[----:B------:R0:W-:Y:S01]  /*119c0*/  @!P0 LDGSTS.E.BYPASS.LTC128B.128 [R9+0x28c00], desc[UR36][R2.64+0x80], !P5 ;  /* 0x28c0008002098fae */ /* 0x0001e2000e901d64 */
[----:B------:R-:W-:-:S03]  /*119d0*/  LOP3.LUT P5, RZ, R16, 0x800, RZ, 0xc0, !PT ;  /* 0x0000080010ff7812 */ /* 0x000fc600078ac0ff */
[----:B------:R0:W-:Y:S04]  /*119e0*/  @!P0 LDGSTS.E.BYPASS.LTC128B.128 [R9+0x2ac00], desc[UR36][R2.64+0x100], !P4 ;  /* 0x2ac0010002098fae */ /* 0x0001e8000e101d64 */
[----:B------:R0:W-:Y:S04]  /*119f0*/  @!P0 LDGSTS.E.BYPASS.LTC128B.128 [R9+0x2cc00], desc[UR36][R2.64+0x180], !P3 ;  /* 0x2cc0018002098fae */ /* 0x0001e8000d901d64 */
[----:B------:R0:W-:Y:S04]  /*11a00*/  @!P0 LDGSTS.E.BYPASS.LTC128B.128 [R9+0x2ec00], desc[UR36][R2.64+0x200], !P2 ;  /* 0x2ec0020002098fae */ /* 0x0001e8000d101d64 */
[----:B------:R0:W-:Y:S01]  /*11a10*/  @!P0 LDGSTS.E.BYPASS.LTC128B.128 [R9+0x30c00], desc[UR36][R2.64+0x280], !P1 ;  /* 0x30c0028002098fae */ /* 0x0001e2000c901d64 */
[----:B------:R-:W-:-:S03]  /*11a20*/  LOP3.LUT P1, RZ, R16, 0x40, RZ, 0xc0, !PT ;  /* 0x0000004010ff7812 */ /* 0x000fc6000782c0ff */
[----:B------:R0:W-:Y:S01]  /*11a30*/  @!P0 LDGSTS.E.BYPASS.LTC128B.128 [R9+0x32c00], desc[UR36][R2.64+0x300], P6 ;  /* 0x32c0030002098fae */ /* 0x0001e2000b101d64 */
[----:B------:R-:W-:Y:S02]  /*11a40*/  ISETP.NE.AND P0, PT, R7, RZ, PT ;  /* 0x000000ff0700720c */ /* 0x000fe40003f05270 */
[----:B------:R-:W-:-:S07]  /*11a50*/  LOP3.LUT P6, RZ, R16, 0x80, RZ, 0xc0, !PT ;  /* 0x0000008010ff7812 */ /* 0x000fce00078cc0ff */
[----:B------:R-:W-:-:S04]  /*11a60*/  @!P1 LOP3.LUT R20, R5, 0x40, RZ, 0xc0, !PT ;  /* 0x0000004005149812 */ /* 0x000fc800078ec0ff */
[----:B------:R-:W-:Y:S02]  /*11a70*/  @!P1 SHF.R.U32.HI R20, RZ, 0x2, R20 ;  /* 0x00000002ff149819 */ /* 0x000fe40000011614 */
[----:B------:R0:W-:Y:S05]  /*11a80*/  @!P6 LDGSTS.E.BYPASS.LTC128B.128 [R9+0x34c00], desc[UR36][R2.64+0x380], P0 ;  /* 0x34c003800209efae */ /* 0x0001ea0008101d64 */
[----:B0-----:R-:W-:Y:S05]  /*11a90*/  WARPSYNC.COLLECTIVE R15, `(.L_x_3495) ;  /* 0x000000000f087348 */ /* 0x001fea0003c00000 */
[----:B------:R1:W2:Y:S02]  /*11aa0*/  SHFL.IDX P6, R14, R13, R12, R11 ;  /* 0x0000000c0d0e7389 */ /* 0x0002a400000c000b */
[----:B012---:R-:W-:Y:S01]  /*11ab0*/  ENDCOLLECTIVE ;  /* 0x000000000000791b */ /* 0x007fe20003800000 */
.L_x_3495:
[----:B------:R-:W-:-:S04]  /*11ac0*/  @!P1 LOP3.LUT R9, R6, 0x80, RZ, 0xc0, !PT ;  /* 0x0000008006099812 */ /* 0x000fc800078ec0ff */
[----:B------:R-:W-:Y:S01]  /*11ad0*/  @!P1 SHF.R.U32.HI R9, RZ, 0x3, R9 ;  /* 0x00000003ff099819 */ /* 0x000fe20000011609 */
[----:B------:R-:W-:Y:S02]  /*11ae0*/  IMAD.MOV.U32 R13, RZ, RZ, R0 ;  /* 0x000000ffff0d7224 */ /* 0x000fe400078e0000 */
[----:B------:R-:W-:-:S07]  /*11af0*/  IMAD.MOV.U32 R7, RZ, RZ, R14 ;  /* 0x000000ffff077224 */ /* 0x000fce00078e000e */
[----:B------:R-:W-:Y:S05]  /*11b00*/  WARPSYNC.COLLECTIVE R15, `(.L_x_3496) ;  /* 0x000000000f087348 */ /* 0x000fea0003c00000 */
[----:B------:R0:W1:Y:S02]  /*11b10*/  SHFL.IDX P6, R14, R13, R12, R11 ;  /* 0x0000000c0d0e7389 */ /* 0x00006400000c000b */
[----:B01----:R-:W-:Y:S01]  /*11b20*/  ENDCOLLECTIVE ;  /* 0x000000000000791b */ /* 0x003fe20003800000 */
.L_x_3496:
        /* <DEDUP_REMOVED lines=8> */
[----:B------:R-:W-:-:S13]  /*11bb0*/  LOP3.LUT P0, RZ, R16, 0x40, RZ, 0xc0, !PT ;  /* 0x0000004010ff7812 */ /* 0x000fda000780c0ff */
[----:B------:R-:W-:Y:S01]  /*11bc0*/  @!P0 LEA R21, R24, UR42, 0x1 ;  /* 0x0000002a18158c11 */ /* 0x000fe2000f8e08ff */
[----:B------:R-:W-:Y:S02]  /*11bd0*/  @!P0 IMAD.MOV.U32 R2, RZ, RZ, R14 ;  /* 0x000000ffff028224 */ /* 0x000fe400078e000e */
[----:B------:R-:W-:-:S05]  /*11be0*/  @!P0 IMAD.MOV.U32 R3, RZ, RZ, R7 ;  /* 0x000000ffff038224 */ /* 0x000fca00078e0007 */
[----:B------:R-:W-:Y:S01]  /*11bf0*/  @!PT LDS RZ, [RZ] ;  /* 0x00000000fffff984 */ /* 0x000fe20000000800 */
[----:B------:R-:W-:Y:S01]  /*11c00*/  @!PT LDS RZ, [RZ] ;  /* 0x00000000fffff984 */ /* 0x000fe20000000800 */
[----:B------:R-:W-:Y:S01]  /*11c10*/  @!PT LDS RZ, [RZ] ;  /* 0x00000000fffff984 */ /* 0x000fe20000000800 */
[----:B------:R0:W-:Y:S01]  /*11c20*/  @!P0 LDGSTS.E.BYPASS.LTC128B.128 [R21+0x27400], desc[UR36][R2.64], !P5 ;  /* 0x2740000002158fae */ /* 0x0001e2000e901d64 */
[----:B------:R-:W-:-:S13]  /*11c30*/  ISETP.NE.AND P5, PT, R8, RZ, PT ;  /* 0x000000ff0800720c */ /* 0x000fda0003fa5270 */
[----:B------:R0:W-:Y:S04]  /*11c40*/  @!P0 LDGSTS.E.BYPASS.LTC128B.128 [R21+0x29400], desc[UR36][R2.64+0x80], !P5 ;  /* 0x2940008002158fae */ /* 0x0001e8000e901d64 */
[----:B------:R0:W-:Y:S04]  /*11c50*/  @!P0 LDGSTS.E.BYPASS.LTC128B.128 [R21+0x2b400], desc[UR36][R2.64+0x100], !P4 ;  /* 0x2b40010002158fae */ /* 0x0001e8000e101d64 */
[----:B------:R0:W-:Y:S04]  /*11c60*/  @!P0 LDGSTS.E.BYPASS.LTC128B.128 [R21+0x2d400], desc[UR36][R2.64+0x180], !P3 ;  /* 0x2d40018002158fae */ /* 0x0001e8000d901d64 */
[----:B------:R0:W-:Y:S04]  /*11c70*/  @!P0 LDGSTS.E.BYPASS.LTC128B.128 [R21+0x2f400], desc[UR36][R2.64+0x200], !P2 ;  /* 0x2f40020002158fae */ /* 0x0001e8000d101d64 */
[----:B------:R0:W-:Y:S04]  /*11c80*/  @!P0 LDGSTS.E.BYPASS.LTC128B.128 [R21+0x31400], desc[UR36][R2.64+0x280], !P1 ;  /* 0x3140028002158fae */ /* 0x0001e8000c901d64 */
[----:B------:R0:W-:Y:S01]  /*11c90*/  @!P0 LDGSTS.E.BYPASS.LTC128B.128 [R21+0x33400], desc[UR36][R2.64+0x300], P6 ;  /* 0x3340030002158fae */ /* 0x0001e2000b101d64 */
[----:B------:R-:W-:-:S02]  /*11ca0*/  ISETP.NE.AND P0, PT, R9, RZ, PT ;  /* 0x000000ff0900720c */ /* 0x000fc40003f05270 */
[----:B------:R-:W-:-:S13]  /*11cb0*/  LOP3.LUT P6, RZ, R16, 0x40, RZ, 0xc0, !PT ;  /* 0x0000004010ff7812 */ /* 0x000fda00078cc0ff */
[----:B------:R0:W-:Y:S02]  /*11cc0*/  @!P6 LDGSTS.E.BYPASS.LTC128B.128 [R21+0x35400], desc[UR36][R2.64+0x380], P0 ;  /* 0x354003800215efae */ /* 0x0001e40008101d64 */
[----:B0-----:R-:W-:Y:S05]  /*11cd0*/  WARPSYNC.COLLECTIVE R15, `(.L_x_3497) ;  /* 0x000000000f087348 */ /* 0x001fea0003c00000 */
[----:B------:R1:W2:Y:S02]  /*11ce0*/  SHFL.IDX P6, R14, R13, R12, R11 ;  /* 0x0000000c0d0e7389 */ /* 0x0002a400000c000b */
[----:B012---:R-:W-:Y:S01]  /*11cf0*/  ENDCOLLECTIVE ;  /* 0x000000000000791b */ /* 0x007fe20003800000 */
.L_x_3497:
[----:B------:R-:W-:Y:S01]  /*11d00*/  IMAD.MOV.U32 R13, RZ, RZ, R0 ;  /* 0x000000ffff0d7224 */ /* 0x000fe200078e0000 */
[----:B------:R-:W-:-:S07]  /*11d10*/  MOV R4, R14 ;  /* 0x0000000e00047202 */ /* 0x000fce0000000f00 */
[----:B------:R-:W-:Y:S05]  /*11d20*/  WARPSYNC.COLLECTIVE R15, `(.L_x_3498) ;  /* 0x000000000f087348 */ /* 0x000fea0003c00000 */
[----:B------:R0:W1:Y:S02]  /*11d30*/  SHFL.IDX P6, R14, R13, R12, R11 ;  /* 0x0000000c0d0e7389 */ /* 0x00006400000c000b */
[----:B01----:R-:W-:Y:S01]  /*11d40*/  ENDCOLLECTIVE ;  /* 0x000000000000791b */ /* 0x003fe20003800000 */
.L_x_3498:
[----:B------:R-:W-:Y:S05]  /*11d50*/  BRA `(.L_x_3499) ;  /* 0xffffffcc00187947 */ /* 0x000fea000383ffff */
.L_x_3434:
[----:B01----:R-:W-:-:S04]  /*11d60*/  IMAD.U32 R3, RZ, RZ, UR42 ;  /* 0x0000002aff037e24 */ /* 0x003fc8000f8e00ff */
[----:B------:R0:W1:Y:S03]  /*11d70*/  SYNCS.PHASECHK.TRANS64.TRYWAIT P0, [R3+URZ+0x38820], R0 ;  /* 0x03882000030075a7 */ /* 0x000066000800017f */
[----:B-1----:R-:W-:Y:S05]  /*11d80*/  @!P0 NANOSLEEP.SYNCS 0x989680 ;  /* 0x009896800000895d */ /* 0x002fea0003900000 */
[----:B------:R-:W1:Y:S02]  /*11d90*/  @!P0 SYNCS.PHASECHK.TRANS64 P0, [R3+URZ+0x38820], R0 ;  /* 0x03882000030085a7 */ /* 0x000e64000800007f */
[----:B-1----:R-:W-:Y:S05]  /*11da0*/  @!P0 BRA `(.L_x_3434) ;  /* 0xfffffffc00ec8947 */ /* 0x002fea000383ffff */
[----:B------:R-:W-:Y:S05]  /*11db0*/  BRA `(.L_x_3500) ;  /* 0xffffffcc00887947 */ /* 0x000fea000383ffff */
.L_x_3436:
[----:B01----:R-:W-:-:S04]  /*11dc0*/  IMAD.U32 R3, RZ, RZ, UR42 ;  /* 0x0000002aff037e24 */ /* 0x003fc8000f8e00ff */
[----:B------:R0:W1:Y:S03]  /*11dd0*/  SYNCS.PHASECHK.TRANS64.TRYWAIT P0, [R3+URZ+0x38860], R0 ;  /* 0x03886000030075a7 */ /* 0x000066000800017f */
[----:B-1----:R-:W-:Y:S05]  /*11de0*/  @!P0 NANOSLEEP.SYNCS 0x989680 ;  /* 0x009896800000895d */ /* 0x002fea0003900000 */
[----:B------:R-:W1:Y:S02]  /*11df0*/  @!P0 SYNCS.PHASECHK.TRANS64 P0, [R3+URZ+0x38860], R0 ;  /* 0x03886000030085a7 */ /* 0x000e64000800007f */
[----:B-1----:R-:W-:Y:S05]  /*11e00*/  @!P0 BRA `(.L_x_3436) ;  /* 0xfffffffc00ec8947 */ /* 0x002fea000383ffff */
[----:B------:R-:W-:Y:S05]  /*11e10*/  BRA `(.L_x_3501) ;  /* 0xffffffcc00847947 */ /* 0x000fea000383ffff */
.L_x_3437:
        /* <DEDUP_REMOVED lines=8> */
.L_x_3503:
[----:B------:R-:W-:Y:S05]  /*11ea0*/  BSYNC B0 ;  /* 0x0000000000007941 */ /* 0x000fea0003800000 */
.L_x_3502:
[----:B------:R-:W-:Y:S01]  /*11eb0*/  IMAD.MOV.U32 R13, RZ, RZ, R6 ;  /* 0x000000ffff0d7224 */ /* 0x000fe200078e0006 */
[C---:B------:R-:W-:Y:S01]  /*11ec0*/  LOP3.LUT R4, R17.reuse, 0x1, RZ, 0xc0, !PT ;  /* 0x0000000111047812 */ /* 0x040fe200078ec0ff */
[----:B------:R-:W-:Y:S01]  /*11ed0*/  IMAD.MOV.U32 R12, RZ, RZ, RZ ;  /* 0x000000ffff0c7224 */ /* 0x000fe200078e00ff */
[----:B------:R-:W-:Y:S01]  /*11ee0*/  LEA R7, R24, UR42, 0x1 ;  /* 0x0000002a18077c11 */ /* 0x000fe2000f8e08ff */
[----:B------:R-:W-:Y:S01]  /*11ef0*/  IMAD.MOV.U32 R11, RZ, RZ, 0x181f ;  /* 0x0000181fff0b7424 */ /* 0x000fe200078e00ff */
[----:B------:R-:W-:Y:S01]  /*11f00*/  ISETP.NE.U32.AND P1, PT, R4, 0x1, PT ;  /* 0x000000010400780c */ /* 0x000fe20003f25070 */
[----:B------:R-:W-:Y:S01]  /*11f10*/  IMAD.MOV.U32 R15, RZ, RZ, -0x1 ;  /* 0xffffffffff0f7424 */ /* 0x000fe200078e00ff */
[C---:B------:R-:W-:Y:S01]  /*11f20*/  LOP3.LUT P5, RZ, R17.reuse, 0x2, RZ, 0xc0, !PT ;  /* 0x0000000211ff7812 */ /* 0x040fe200078ac0ff */
[----:B------:R-:W-:Y:S01]  /*11f30*/  IMAD.MOV.U32 R3, RZ, RZ, R14 ;  /* 0x000000ffff037224 */ /* 0x000fe200078e000e */
[----:B------:R-:W-:Y:S01]  /*11f40*/  LOP3.LUT P4, RZ, R17, 0x4, RZ, 0xc0, !PT ;  /* 0x0000000411ff7812 */ /* 0x000fe2000788c0ff */
[----:B------:R-:W-:-:S12]  /*11f50*/  IMAD.SHL.U32 R0, R22, 0x2, RZ ;  /* 0x0000000216007824 */ /* 0x000fd800078e00ff */
[----:B------:R-:W-:Y:S05]  /*11f60*/  WARPSYNC.COLLECTIVE R15, `(.L_x_3504) ;  /* 0x000000000f087348 */ /* 0x000fea0003c00000 */
[----:B------:R0:W1:Y:S02]  /*11f70*/  SHFL.IDX P6, R14, R13, R12, R11 ;  /* 0x0000000c0d0e7389 */ /* 0x00006400000c000b */
[----:B01----:R-:W-:Y:S01]  /*11f80*/  ENDCOLLECTIVE ;  /* 0x000000000000791b */ /* 0x003fe20003800000 */
.L_x_3504:
[C---:B------:R-:W-:Y:S02]  /*11f90*/  LOP3.LUT P3, RZ, R17.reuse, 0x8, RZ, 0xc0, !PT ;  /* 0x0000000811ff7812 */ /* 0x040fe4000786c0ff */
[C---:B------:R-:W-:Y:S02]  /*11fa0*/  LOP3.LUT P2, RZ, R17.reuse, 0x10, RZ, 0xc0, !PT ;  /* 0x0000001011ff7812 */ /* 0x040fe4000784c0ff */
[----:B------:R-:W-:Y:S02]  /*11fb0*/  LOP3.LUT R16, R16, 0xffffffbf, RZ, 0xc0, !PT ;  /* 0xffffffbf10107812 */ /* 0x000fe400078ec0ff */
[----:B------:R-:W-:Y:S02]  /*11fc0*/  PRMT R4, R17, 0x8880, RZ ;  /* 0x0000888011047816 */ /* 0x000fe400000000ff */
[----:B------:R-:W-:-:S04]  /*11fd0*/  @P1 LOP3.LUT R16, R16, 0x40, RZ, 0xfc, !PT ;  /* 0x0000004010101812 */ /* 0x000fc800078efcff */
[----:B------:R-:W-:Y:S01]  /*11fe0*/  LOP3.LUT R16, R16, 0xffffff7f, RZ, 0xc0, !PT ;  /* 0xffffff7f10107812 */ /* 0x000fe200078ec0ff */
[----:B------:R-:W-:Y:S02]  /*11ff0*/  IMAD.MOV.U32 R13, RZ, RZ, R8 ;  /* 0x000000ffff0d7224 */ /* 0x000fe400078e0008 */
[----:B------:R-:W-:Y:S01]  /*12000*/  IMAD.MOV.U32 R12, RZ, RZ, 0x1 ;  /* 0x00000001ff0c7424 */ /* 0x000fe200078e00ff */
        /* <DEDUP_REMOVED lines=29> */
.L_x_3505:
[----:B------:R-:W-:Y:S01]  /*121e0*/  IMAD.MOV.U32 R13, RZ, RZ, R6 ;  /* 0x000000ffff0d7224 */ /* 0x000fe200078e0006 */
[----:B------:R-:W-:-:S07]  /*121f0*/  MOV R5, R14 ;  /* 0x0000000e00057202 */ /* 0x000fce0000000f00 */
[----:B------:R-:W-:Y:S05]  /*12200*/  WARPSYNC.COLLECTIVE R15, `(.L_x_3506) ;  /* 0x000000000f087348 */ /* 0x000fea0003c00000 */
[----:B------:R0:W1:Y:S02]  /*12210*/  SHFL.IDX P6, R14, R13, R12, R11 ;  /* 0x0000000c0d0e7389 */ /* 0x00006400000c000b */
[----:B01----:R-:W-:Y:S01]  /*12220*/  ENDCOLLECTIVE ;  /* 0x000000000000791b */ /* 0x003fe20003800000 */
.L_x_3506:
[----:B------:R-:W-:Y:S02]  /*12230*/  IMAD.MOV.U32 R13, RZ, RZ, R8 ;  /* 0x000000ffff0d7224 */ /* 0x000fe400078e0008 */
        /* <DEDUP_REMOVED lines=27> */
.L_x_3507:
[----:B------:R-:W-:Y:S02]  /*123f0*/  IMAD.MOV.U32 R13, RZ, RZ, R6 ;  /* 0x000000ffff0d7224 */ /* 0x000fe400078e0006 */
[----:B------:R-:W-:-:S07]  /*12400*/  IMAD.MOV.U32 R9, RZ, RZ, R14 ;  /* 0x000000ffff097224 */ /* 0x000fce00078e000e */
[----:B------:R-:W-:Y:S05]  /*12410*/  WARPSYNC.COLLECTIVE R15, `(.L_x_3508) ;  /* 0x000000000f087348 */ /* 0x000fea0003c00000 */
[----:B------:R0:W1:Y:S02]  /*12420*/  SHFL.IDX P6, R14, R13, R12, R11 ;  /* 0x0000000c0d0e7389 */ /* 0x00006400000c000b */
[----:B01----:R-:W-:Y:S01]  /*12430*/  ENDCOLLECTIVE ;  /* 0x000000000000791b */ /* 0x003fe20003800000 */
.L_x_3508:
        /* <DEDUP_REMOVED lines=28> */
.L_x_3509:
[----:B------:R-:W-:Y:S02]  /*12600*/  IMAD.MOV.U32 R13, RZ, RZ, R6 ;  /* 0x000000ffff0d7224 */ /* 0x000fe400078e0006 */
[----:B------:R-:W-:-:S07]  /*12610*/  IMAD.MOV.U32 R8, RZ, RZ, R14 ;  /* 0x000000ffff087224 */ /* 0x000fce00078e000e */
[----:B------:R-:W-:Y:S05]  /*12620*/  WARPSYNC.COLLECTIVE R15, `(.L_x_3510) ;  /* 0x000000000f087348 */ /* 0x000fea0003c00000 */
[----:B------:R0:W1:Y:S02]  /*12630*/  SHFL.IDX P6, R14, R13, R12, R11 ;  /* 0x0000000c0d0e7389 */ /* 0x00006400000c000b */
[----:B01----:R-:W-:Y:S01]  /*12640*/  ENDCOLLECTIVE ;  /* 0x000000000000791b */ /* 0x003fe20003800000 */
.L_x_3510:
[----:B------:R-:W-:Y:S05]  /*12650*/  BRA `(.L_x_3511) ;  /* 0xffffffcc00187947 */ /* 0x000fea000383ffff */
.L_x_3444:
[----:B-1----:R1:W2:Y:S02]  /*12660*/  SYNCS.PHASECHK.TRANS64.TRYWAIT P0, [R10+URZ+0x38840], R20 ;  /* 0x038840140a0075a7 */ /* 0x0022a4000800017f */
[----:B--2---:R-:W-:Y:S05]  /*12670*/  @!P0 NANOSLEEP.SYNCS 0x989680 ;  /* 0x009896800000895d */ /* 0x004fea0003900000 */
[----:B------:R-:W2:Y:S02]  /*12680*/  @!P0 SYNCS.PHASECHK.TRANS64 P0, [R10+URZ+0x38840], R20 ;  /* 0x038840140a0085a7 */ /* 0x000ea4000800007f */
[----:B--2---:R-:W-:Y:S05]  /*12690*/  @!P0 BRA `(.L_x_3444) ;  /* 0xfffffffc00f08947 */ /* 0x004fea000383ffff */
[----:B------:R-:W-:Y:S05]  /*126a0*/  BRA `(.L_x_3512) ;  /* 0xffffffd000687947 */ /* 0x000fea000383ffff */
.L_x_3445:
        /* <DEDUP_REMOVED lines=8> */
.L_x_3514:
[----:B------:R-:W-:Y:S05]  /*12730*/  BSYNC B1 ;  /* 0x0000000000017941 */ /* 0x000fea0003800000 */
.L_x_3513:
[----:B------:R-:W-:Y:S01]  /*12740*/  IMAD.MOV.U32 R13, RZ, RZ, R26 ;  /* 0x000000ffff0d7224 */ /* 0x000fe200078e001a */
[----:B------:R-:W-:Y:S01]  /*12750*/  MOV R3, R14 ;  /* 0x0000000e00037202 */ /* 0x000fe20000000f00 */
[----:B------:R-:W-:Y:S01]  /*12760*/  IMAD.MOV.U32 R12, RZ, RZ, RZ ;  /* 0x000000ffff0c7224 */ /* 0x000fe200078e00ff */
[----:B------:R-:W-:Y:S01]  /*12770*/  LEA R27, R17, UR42, 0x1 ;  /* 0x0000002a111b7c11 */ /* 0x000fe2000f8e08ff */
[----:B------:R-:W-:Y:S02]  /*12780*/  IMAD.MOV.U32 R11, RZ, RZ, 0x181f ;  /* 0x0000181fff0b7424 */ /* 0x000fe400078e00ff */
[----:B------:R-:W-:-:S07]  /*12790*/  IMAD.MOV.U32 R15, RZ, RZ, -0x1 ;  /* 0xffffffffff0f7424 */ /* 0x000fce00078e00ff */
[----:B------:R-:W-:Y:S05]  /*127a0*/  WARPSYNC.COLLECTIVE R15, `(.L_x_3515) ;  /* 0x000000000f087348 */ /* 0x000fea0003c00000 */
[----:B------:R0:W1:Y:S02]  /*127b0*/  SHFL.IDX P6, R14, R13, R12, R11 ;  /* 0x0000000c0d0e7389 */ /* 0x00006400000c000b */
[----:B01----:R-:W-:Y:S01]  /*127c0*/  ENDCOLLECTIVE ;  /* 0x000000000000791b */ /* 0x003fe20003800000 */
.L_x_3515:
[----:B------:R-:W-:Y:S02]  /*127d0*/  IMAD.MOV.U32 R13, RZ, RZ, R29 ;  /* 0x000000ffff0d7224 */ /* 0x000fe400078e001d */
[----:B------:R-:W-:Y:S01]  /*127e0*/  IMAD.MOV.U32 R12, RZ, RZ, 0x1 ;  /* 0x00000001ff0c7424 */ /* 0x000fe200078e00ff */
[----:B------:R-:W-:-:S13]  /*127f0*/  IADD3 R2, P0, R14, R0, RZ ;  /* 0x000000000e027210 */ /* 0x000fda0007f1e0ff */
[----:B------:R-:W-:Y:S05]  /*12800*/  WARPSYNC.COLLECTIVE R15, `(.L_x_3516) ;  /* 0x000000000f087348 */ /* 0x000fea0003c00000 */
[----:B------:R0:W1:Y:S02]  /*12810*/  SHFL.IDX P6, R14, R13, R12, R11 ;  /* 0x0000000c0d0e7389 */ /* 0x00006400000c000b */
[----:B01----:R-:W-:Y:S01]  /*12820*/  ENDCOLLECTIVE ;  /* 0x000000000000791b */ /* 0x003fe20003800000 */
.L_x_3516:
        /* <DEDUP_REMOVED lines=10> */
.L_x_3517:
[----:B------:R-:W-:Y:S02]  /*128d0*/  IMAD.MOV.U32 R13, RZ, RZ, R29 ;  /* 0x000000ffff0d7224 */ /* 0x000fe400078e001d */
[----:B------:R-:W-:Y:S01]  /*128e0*/  IMAD.MOV.U32 R12, RZ, RZ, 0x2 ;  /* 0x00000002ff0c7424 */ /* 0x000fe200078e00ff */
[----:B------:R-:W-:-:S13]  /*128f0*/  IADD3 R2, P0, R14, R0, RZ ;  /* 0x000000000e027210 */ /* 0x000fda0007f1e0ff */
[----:B------:R-:W-:Y:S05]  /*12900*/  WARPSYNC.COLLECTIVE R15, `(.L_x_3518) ;  /* 0x000000000f087348 */ /* 0x000fea0003c00000 */
[----:B------:R0:W1:Y:S02]  /*12910*/  SHFL.IDX P6, R14, R13, R12, R11 ;  /* 0x0000000c0d0e7389 */ /* 0x00006400000c000b */
[----:B01----:R-:W-:Y:S01]  /*12920*/  ENDCOLLECTIVE ;  /* 0x000000000000791b */ /* 0x003fe20003800000 */
.L_x_3518:
        /* <DEDUP_REMOVED lines=10> */
.L_x_3519:
[----:B------:R-:W-:Y:S01]  /*129d0*/  IMAD.MOV.U32 R13, RZ, RZ, R29 ;  /* 0x000000ffff0d7224 */ /* 0x000fe200078e001d */
[----:B------:R-:W-:Y:S02]  /*129e0*/  MOV R12, 0x3 ;  /* 0x00000003000c7802 */ /* 0x000fe40000000f00 */
[----:B------:R-:W-:-:S13]  /*129f0*/  IADD3 R2, P0, R14, R0, RZ ;  /* 0x000000000e027210 */ /* 0x000fda0007f1e0ff */
[----:B------:R-:W-:Y:S05]  /*12a00*/  WARPSYNC.COLLECTIVE R15, `(.L_x_3520) ;  /* 0x000000000f087348 */ /* 0x000fea0003c00000 */
[----:B------:R0:W1:Y:S02]  /*12a10*/  SHFL.IDX P6, R14, R13, R12, R11 ;  /* 0x0000000c0d0e7389 */ /* 0x00006400000c000b */
[----:B01----:R-:W-:Y:S01]  /*12a20*/  ENDCOLLECTIVE ;  /* 0x000000000000791b */ /* 0x003fe20003800000 */
.L_x_3520:
[----:B------:R-:W-:-:S05]  /*12a30*/  IMAD.X R3, RZ, RZ, R3, P0 ;  /* 0x000000ffff037224 */ /* 0x000fca00000e0603 */
[----:B------:R-:W-:Y:S01]  /*12a40*/  @!PT LDS RZ, [RZ] ;  /* 0x00000000fffff984 */ /* 0x000fe20000000800 */
[----:B------:R-:W-:Y:S01]  /*12a50*/  @!PT LDS RZ, [RZ] ;  /* 0x00000000fffff984 */ /* 0x000fe20000000800 */
[----:B------:R-:W-:Y:S01]  /*12a60*/  @!PT LDS RZ, [RZ] ;  /* 0x00000000fffff984 */ /* 0x000fe20000000800 */
[----:B------:R0:W-:Y:S01]  /*12a70*/  LDGSTS.E.BYPASS.LTC128B.128 [R27+0x23400], desc[UR36][R2.64], !P1 ;  /* 0x23400000021b7fae */ /* 0x0001e2000c901d64 */
[----:B------:R-:W-:Y:S02]  /*12a80*/  IMAD.MOV.U32 R13, RZ, RZ, R26 ;  /* 0x000000ffff0d7224 */ /* 0x000fe400078e001a */
[----:B------:R-:W-:-:S07]  /*12a90*/  IMAD.MOV.U32 R33, RZ, RZ, R14 ;  /* 0x000000ffff217224 */ /* 0x000fce00078e000e */
[----:B0-----:R-:W-:Y:S05]  /*12aa0*/  WARPSYNC.COLLECTIVE R15, `(.L_x_3521) ;  /* 0x000000000f087348 */ /* 0x001fea0003c00000 */
[----:B------:R1:W2:Y:S02]  /*12ab0*/  SHFL.IDX P6, R14, R13, R12, R11 ;  /* 0x0000000c0d0e7389 */ /* 0x0002a400000c000b */
[----:B012---:R-:W-:Y:S01]  /*12ac0*/  ENDCOLLECTIVE ;  /* 0x000000000000791b */ /* 0x007fe20003800000 */
.L_x_3521:
[----:B------:R-:W-:Y:S05]  /*12ad0*/  BRA `(.L_x_3522) ;  /* 0xffffffd0001c7947 */ /* 0x000fea000383ffff */
.L_x_3450:
[----:B---3--:R3:W4:Y:S02]  /*12ae0*/  SYNCS.PHASECHK.TRANS64.TRYWAIT P0, [R10+URZ+0x38860], R20 ;  /* 0x038860140a0075a7 */ /* 0x008724000800017f */
[----:B----4-:R-:W-:Y:S05]  /*12af0*/  @!P0 NANOSLEEP.SYNCS 0x989680 ;  /* 0x009896800000895d */ /* 0x010fea0003900000 */
[----:B------:R-:W4:Y:S02]  /*12b00*/  @!P0 SYNCS.PHASECHK.TRANS64 P0, [R10+URZ+0x38860], R20 ;  /* 0x038860140a0085a7 */ /* 0x000f24000800007f */
[----:B----4-:R-:W-:Y:S05]  /*12b10*/  @!P0 BRA `(.L_x_3450) ;  /* 0xfffffffc00f08947 */ /* 0x010fea000383ffff */
[----:B------:R-:W-:Y:S05]  /*12b20*/  BRA `(.L_x_3523) ;  /* 0xffffffd000687947 */ /* 0x000fea000383ffff */
.L_x_3451:
[----:B------:R-:W-:Y:S01]  /*12b30*/  BSSY B1, `(.L_x_3524) ;  /* 0x0000008000017945 */ /* 0x000fe20003800000 */
[----:B------:R-:W-:Y:S02]  /*12b40*/  IMAD.MOV.U32 R13, RZ, RZ, R19 ;  /* 0x000000ffff0d7224 */ /* 0x000fe400078e0013 */
[----:B------:R-:W-:Y:S02]  /*12b50*/  IMAD.MOV.U32 R12, RZ, RZ, RZ ;  /* 0x000000ffff0c7224 */ /* 0x000fe400078e00ff */
[----:B------:R-:W-:Y:S02]  /*12b60*/  IMAD.MOV.U32 R11, RZ, RZ, 0x181f ;  /* 0x0000181fff0b7424 */ /* 0x000fe400078e00ff */
[----:B------:R-:W-:-:S07]  /*12b70*/  IMAD.MOV.U32 R15, RZ, RZ, -0x1 ;  /* 0xffffffffff0f7424 */ /* 0x000fce00078e00ff */
[----:B-123--:R-:W-:Y:S05]  /*12b80*/  WARPSYNC.COLLECTIVE R15, `(.L_x_3525) ;  /* 0x000000000f087348 */ /* 0x00efea0003c00000 */
[----:B------:R0:W4:Y:S02]  /*12b90*/  SHFL.IDX P6, R14, R13, R12, R11 ;  /* 0x0000000c0d0e7389 */ /* 0x00012400000c000b */
[----:B01234-:R-:W-:Y:S01]  /*12ba0*/  ENDCOLLECTIVE ;  /* 0x000000000000791b */ /* 0x01ffe20003800000 */
.L_x_3525:
[----:B------:R-:W-:Y:S05]  /*12bb0*/  BSYNC B1 ;  /* 0x0000000000017941 */ /* 0x000fea0003800000 */
.L_x_3524:
[----:B------:R-:W-:Y:S01]  /*12bc0*/  IMAD.MOV.U32 R13, RZ, RZ, R18 ;  /* 0x000000ffff0d7224 */ /* 0x000fe200078e0012 */
[----:B------:R-:W-:Y:S01]  /*12bd0*/  LEA R17, R17, UR42, 0x1 ;  /* 0x0000002a11117c11 */ /* 0x000fe2000f8e08ff */
[----:B------:R-:W-:Y:S01]  /*12be0*/  IMAD.MOV.U32 R12, RZ, RZ, RZ ;  /* 0x000000ffff0c7224 */ /* 0x000fe200078e00ff */
[C---:B------:R-:W-:Y:S01]  /*12bf0*/  LOP3.LUT P2, RZ, R16.reuse, 0x20, RZ, 0xc0, !PT ;  /* 0x0000002010ff7812 */ /* 0x040fe2000784c0ff */
[----:B------:R-:W-:Y:S01]  /*12c00*/  IMAD.MOV.U32 R11, RZ, RZ, 0x181f ;  /* 0x0000181fff0b7424 */ /* 0x000fe200078e00ff */
[----:B------:R-:W-:Y:S01]  /*12c10*/  LOP3.LUT P1, RZ, R16, 0x10, RZ, 0xc0, !PT ;  /* 0x0000001010ff7812 */ /* 0x000fe2000782c0ff */
[----:B------:R-:W-:Y:S01]  /*12c20*/  IMAD.MOV.U32 R15, RZ, RZ, -0x1 ;  /* 0xffffffffff0f7424 */ /* 0x000fe200078e00ff */
[----:B------:R-:W-:Y:S01]  /*12c30*/  P2R R4, PR, RZ, 0x20 ;  /* 0x00000020ff047803 */ /* 0x000fe20000000000 */
[----:B------:R-:W-:-:S10]  /*12c40*/  IMAD.MOV.U32 R3, RZ, RZ, R14 ;  /* 0x000000ffff037224 */ /* 0x000fd400078e000e */
[----:B------:R-:W-:Y:S05]  /*12c50*/  WARPSYNC.COLLECTIVE R15, `(.L_x_3526) ;  /* 0x000000000f087348 */ /* 0x000fea0003c00000 */
[----:B------:R0:W1:Y:S02]  /*12c60*/  SHFL.IDX P6, R14, R13, R12, R11 ;  /* 0x0000000c0d0e7389 */ /* 0x00006400000c000b */
[----:B01----:R-:W-:Y:S01]  /*12c70*/  ENDCOLLECTIVE ;  /* 0x000000000000791b */ /* 0x003fe20003800000 */
.L_x_3526:
[----:B------:R-:W-:Y:S02]  /*12c80*/  IMAD.MOV.U32 R13, RZ, RZ, R19 ;  /* 0x000000ffff0d7224 */ /* 0x000fe400078e0013 */
        /* <DEDUP_REMOVED lines=12> */
.L_x_3527:
[----:B------:R-:W-:Y:S01]  /*12d50*/  @!PT LDS RZ, [RZ] ;  /* 0x00000000fffff984 */ /* 0x000fe20000000800 */
[----:B------:R-:W-:Y:S01]  /*12d60*/  @!PT LDS RZ, [RZ] ;  /* 0x00000000fffff984 */ /* 0x000fe20000000800 */
[----:B------:R-:W-:Y:S01]  /*12d70*/  @!PT LDS RZ, [RZ] ;  /* 0x00000000fffff984 */ /* 0x000fe20000000800 */
[----:B------:R0:W-:Y:S04]  /*12d80*/  LDGSTS.E.BYPASS.LTC128B.128 [R17+0x2400], desc[UR36][R2.64+0x80], !P2 ;  /* 0x0240008002117fae */ /* 0x0001e8000d101d64 */
[----:B------:R0:W-:Y:S01]  /*12d90*/  LDGSTS.E.BYPASS.LTC128B.128 [R17+0x4400], desc[UR36][R2.64+0x100], !P1 ;  /* 0x0440010002117fae */ /* 0x0001e2000c901d64 */
[----:B------:R-:W-:-:S03]  /*12da0*/  ISETP.NE.U32.AND P1, PT, R28, RZ, PT ;  /* 0x000000ff1c00720c */ /* 0x000fc60003f25070 */
[----:B------:R0:W-:Y:S01]  /*12db0*/  LDGSTS.E.BYPASS.LTC128B.128 [R17+0x6400], desc[UR36][R2.64+0x180], !P5 ;  /* 0x0640018002117fae */ /* 0x0001e2000e901d64 */
[----:B------:R-:W-:Y:S01]  /*12dc0*/  LOP3.LUT P5, RZ, R16, 0x200, RZ, 0xc0, !PT ;  /* 0x0000020010ff7812 */ /* 0x000fe200078ac0ff */
[----:B------:R-:W-:Y:S02]  /*12dd0*/  IMAD.MOV.U32 R13, RZ, RZ, R18 ;  /* 0x000000ffff0d7224 */ /* 0x000fe400078e0012 */
[----:B------:R0:W-:Y:S04]  /*12de0*/  LDGSTS.E.BYPASS.LTC128B.128 [R17+0x8400], desc[UR36][R2.64+0x200], !P4 ;  /* 0x0840020002117fae */ /* 0x0001e8000e101d64 */
[----:B------:R0:W-:Y:S01]  /*12df0*/  LDGSTS.E.BYPASS.LTC128B.128 [R17+0xa400], desc[UR36][R2.64+0x280], !P3 ;  /* 0x0a40028002117fae */ /* 0x0001e2000d901d64 */
[----:B------:R-:W-:-:S03]  /*12e00*/  IMAD.MOV.U32 R5, RZ, RZ, R14 ;  /* 0x000000ffff057224 */ /* 0x000fc600078e000e */
[----:B------:R0:W-:Y:S04]  /*12e10*/  LDGSTS.E.BYPASS.LTC128B.128 [R17+0xc400], desc[UR36][R2.64+0x300], P0 ;  /* 0x0c40030002117fae */ /* 0x0001e80008101d64 */
[----:B0-----:R-:W-:Y:S05]  /*12e20*/  WARPSYNC.COLLECTIVE R15, `(.L_x_3528) ;  /* 0x000000000f087348 */ /* 0x001fea0003c00000 */
[----:B------:R1:W2:Y:S02]  /*12e30*/  SHFL.IDX P6, R14, R13, R12, R11 ;  /* 0x0000000c0d0e7389 */ /* 0x0002a400000c000b */
[----:B012---:R-:W-:Y:S01]  /*12e40*/  ENDCOLLECTIVE ;  /* 0x000000000000791b */ /* 0x007fe20003800000 */
.L_x_3528:
[----:B------:R-:W-:Y:S01]  /*12e50*/  @!PT LDS RZ, [RZ] ;  /* 0x00000000fffff984 */ /* 0x000fe20000000800 */
[----:B------:R-:W-:Y:S01]  /*12e60*/  @!PT LDS RZ, [RZ] ;  /* 0x00000000fffff984 */ /* 0x000fe20000000800 */
[----:B------:R-:W-:Y:S01]  /*12e70*/  @!PT LDS RZ, [RZ] ;  /* 0x00000000fffff984 */ /* 0x000fe20000000800 */
[----:B------:R0:W-:Y:S01]  /*12e80*/  LDGSTS.E.BYPASS.LTC128B.128 [R17+0xe400], desc[UR36][R2.64+0x380], P1 ;  /* 0x0e40038002117fae */ /* 0x0001e20008901d64 */
[----:B------:R-:W-:Y:S02]  /*12e90*/  IMAD.MOV.U32 R13, RZ, RZ, R19 ;  /* 0x000000ffff0d7224 */ /* 0x000fe400078e0013 */
[----:B------:R-:W-:Y:S01]  /*12ea0*/  IMAD.MOV.U32 R12, RZ, RZ, 0x2 ;  /* 0x00000002ff0c7424 */ /* 0x000fe200078e00ff */
[----:B0-----:R-:W-:Y:S02]  /*12eb0*/  IADD3 R2, P2, R14, R0, RZ ;  /* 0x000000000e027210 */ /* 0x001fe40007f5e0ff */
[C---:B------:R-:W-:Y:S02]  /*12ec0*/  LOP3.LUT P6, RZ, R16.reuse, 0x10, RZ, 0xc0, !PT ;  /* 0x0000001010ff7812 */ /* 0x040fe400078cc0ff */
[----:B------:R-:W-:Y:S02]  /*12ed0*/  IADD3.X R3, RZ, R5, RZ, P2, !PT ;  /* 0x00000005ff037210 */ /* 0x000fe400017fe4ff */
[----:B------:R-:W-:-:S03]  /*12ee0*/  LOP3.LUT P2, RZ, R16, 0x20, RZ, 0xc0, !PT ;  /* 0x0000002010ff7812 */ /* 0x000fc6000784c0ff */
[----:B------:R0:W-:Y:S01]  /*12ef0*/  LDGSTS.E.BYPASS.LTC128B.128 [R17+0xc00], desc[UR36][R2.64], !P5 ;  /* 0x00c0000002117fae */ /* 0x0001e2000e901d64 */
[----:B------:R-:W-:-:S04]  /*12f00*/  ISETP.NE.AND P5, PT, R4, RZ, PT ;  /* 0x000000ff0400720c */ /* 0x000fc80003fa5270 */
[----:B------:R-:W-:-:S05]  /*12f10*/  P2R R4, PR, RZ, 0x20 ;  /* 0x00000020ff047803 */ /* 0x000fca0000000000 */
[----:B------:R0:W-:Y:S04]  /*12f20*/  LDGSTS.E.BYPASS.LTC128B.128 [R17+0x2c00], desc[UR36][R2.64+0x80], !P2 ;  /* 0x02c0008002117fae */ /* 0x0001e8000d101d64 */
[----:B------:R0:W-:Y:S02]  /*12f30*/  LDGSTS.E.BYPASS.LTC128B.128 [R17+0x4c00], desc[UR36][R2.64+0x100], !P6 ;  /* 0x04c0010002117fae */ /* 0x0001e4000f101d64 */
[----:B0-----:R-:W-:Y:S05]  /*12f40*/  WARPSYNC.COLLECTIVE R15, `(.L_x_3529) ;  /* 0x000000000f087348 */ /* 0x001fea0003c00000 */
[----:B------:R1:W2:Y:S02]  /*12f50*/  SHFL.IDX P6, R14, R13, R12, R11 ;  /* 0x0000000c0d0e7389 */ /* 0x0002a400000c000b */
[----:B012---:R-:W-:Y:S01]  /*12f60*/  ENDCOLLECTIVE ;  /* 0x000000000000791b */ /* 0x007fe20003800000 */
.L_x_3529:
        /* <DEDUP_REMOVED lines=14> */
.L_x_3530:
[----:B------:R-:W-:Y:S02]  /*13050*/  IMAD.MOV.U32 R13, RZ, RZ, R19 ;  /* 0x000000ffff0d7224 */ /* 0x000fe400078e0013 */
[----:B------:R-:W-:Y:S01]  /*13060*/  IMAD.MOV.U32 R12, RZ, RZ, 0x3 ;  /* 0x00000003ff0c7424 */ /* 0x000fe200078e00ff */
[----:B------:R-:W-:Y:S02]  /*13070*/  IADD3 R2, P2, R14, R0, RZ ;  /* 0x000000000e027210 */ /* 0x000fe40007f5e0ff */
[----:B------:R-:W-:-:S03]  /*13080*/  LOP3.LUT P6, RZ, R16, 0x10, RZ, 0xc0, !PT ;  /* 0x0000001010ff7812 */ /* 0x000fc600078cc0ff */
[----:B------:R-:W-:Y:S01]  /*13090*/  IMAD.X R3, RZ, RZ, R20, P2 ;  /* 0x000000ffff037224 */ /* 0x000fe200010e0614 */
[----:B------:R-:W-:-:S04]  /*130a0*/  LOP3.LUT P2, RZ, R16, 0x20, RZ, 0xc0, !PT ;  /* 0x0000002010ff7812 */ /* 0x000fc8000784c0ff */
[----:B------:R-:W-:Y:S01]  /*130b0*/  @!PT LDS RZ, [RZ] ;  /* 0x00000000fffff984 */ /* 0x000fe20000000800 */
[----:B------:R-:W-:Y:S01]  /*130c0*/  @!PT LDS RZ, [RZ] ;  /* 0x00000000fffff984 */ /* 0x000fe20000000800 */
[----:B------:R-:W-:Y:S01]  /*130d0*/  @!PT LDS RZ, [RZ] ;  /* 0x00000000fffff984 */ /* 0x000fe20000000800 */
[----:B------:R0:W-:Y:S01]  /*130e0*/  LDGSTS.E.BYPASS.LTC128B.128 [R17+0x1400], desc[UR36][R2.64], !P5 ;  /* 0x0140000002117fae */ /* 0x0001e2000e901d64 */
[----:B------:R-:W-:Y:S01]  /*130f0*/  ISETP.NE.AND P5, PT, R4, RZ, PT ;  /* 0x000000ff0400720c */ /* 0x000fe20003fa5270 */
[----:B------:R-:W-:-:S07]  /*13100*/  IMAD.MOV.U32 R4, RZ, RZ, RZ ;  /* 0x000000ffff047224 */ /* 0x000fce00078e00ff */
[----:B------:R0:W-:Y:S04]  /*13110*/  LDGSTS.E.BYPASS.LTC128B.128 [R17+0x3400], desc[UR36][R2.64+0x80], !P2 ;  /* 0x0340008002117fae */ /* 0x0001e8000d101d64 */
[----:B------:R0:W-:Y:S02]  /*13120*/  LDGSTS.E.BYPASS.LTC128B.128 [R17+0x5400], desc[UR36][R2.64+0x100], !P6 ;  /* 0x0540010002117fae */ /* 0x0001e4000f101d64 */
[----:B0-----:R-:W-:Y:S05]  /*13130*/  WARPSYNC.COLLECTIVE R15, `(.L_x_3531) ;  /* 0x000000000f087348 */ /* 0x001fea0003c00000 */
[----:B------:R1:W2:Y:S02]  /*13140*/  SHFL.IDX P6, R14, R13, R12, R11 ;  /* 0x0000000c0d0e7389 */ /* 0x0002a400000c000b */
[----:B012---:R-:W-:Y:S01]  /*13150*/  ENDCOLLECTIVE ;  /* 0x000000000000791b */ /* 0x007fe20003800000 */
.L_x_3531:
        /* <DEDUP_REMOVED lines=13> */
.L_x_3532:
[----:B------:R-:W-:Y:S05]  /*13230*/  BRA `(.L_x_3533) ;  /* 0xffffffcc00dc7947 */ /* 0x000fea000383ffff */
.L_x_3456:
[----:B0-----:R0:W1:Y:S02]  /*13240*/  SYNCS.PHASECHK.TRANS64.TRYWAIT P0, [R5+URZ+0x38820], R4 ;  /* 0x03882004050075a7 */ /* 0x001064000800017f */
[----:B-1----:R-:W-:Y:S05]  /*13250*/  @!P0 NANOSLEEP.SYNCS 0x989680 ;  /* 0x009896800000895d */ /* 0x002fea0003900000 */
[----:B------:R-:W1:Y:S02]  /*13260*/  @!P0 SYNCS.PHASECHK.TRANS64 P0, [R5+URZ+0x38820], R4 ;  /* 0x03882004050085a7 */ /* 0x000e64000800007f */
[----:B-1----:R-:W-:Y:S05]  /*13270*/  @!P0 BRA `(.L_x_3456) ;  /* 0xfffffffc00f08947 */ /* 0x002fea000383ffff */
[----:B------:R-:W-:Y:S05]  /*13280*/  BRA `(.L_x_3534) ;  /* 0xffffffd000887947 */ /* 0x000fea000383ffff */
.L_x_3457:
        /* <DEDUP_REMOVED lines=8> */
[----:B0-2--5:R-:W-:Y:S05]  /*13310*/  WARPSYNC.COLLECTIVE R15, `(.L_x_3536) ;  /* 0x000000000f087348 */ /* 0x025fea0003c00000 */
[----:B------:R1:W3:Y:S02]  /*13320*/  SHFL.IDX P6, R14, R13, R12, R11 ;  /* 0x0000000c0d0e7389 */ /* 0x0002e400000c000b */
[----:B0123-5:R-:W-:Y:S01]  /*13330*/  ENDCOLLECTIVE ;  /* 0x000000000000791b */ /* 0x02ffe20003800000 */
.L_x_3536:
[----:B------:R-:W-:Y:S05]  /*13340*/  BSYNC B0 ;  /* 0x0000000000007941 */ /* 0x000fea0003800000 */
.L_x_3535:
[----:B------:R-:W-:Y:S05]  /*13350*/  BRA `(.L_x_3537) ;  /* 0xffffffd000707947 */ /* 0x000fea000383ffff */
.L_x_3458:
[----:B------:R-:W-:Y:S01]  /*13360*/  BSSY B0, `(.L_x_3538) ;  /* 0x0000006000007945 */ /* 0x000fe20003800000 */
[----:B------:R-:W-:-:S07]  /*13370*/  IMAD.MOV.U32 R15, RZ, RZ, -0x1 ;  /* 0xffffffffff0f7424 */ /* 0x000fce00078e00ff */
[----:B012--5:R-:W-:Y:S05]  /*13380*/  WARPSYNC.COLLECTIVE R15, `(.L_x_3539) ;  /* 0x000000000f0c7348 */ /* 0x027fea0003c00000 */
[----:B------:R-:W-:Y:S02]  /*13390*/  ELECT P6, UR62, PT ;  /* 0x00000000003e782f */ /* 0x000fe400038c0000 */
[----:B------:R-:W-:Y:S01]  /*133a0*/  MOV R14, UR62 ;  /* 0x0000003e000e7c02 */ /* 0x000fe20008000f00 */
[----:B012--5:R-:W-:Y:S10]  /*133b0*/  ENDCOLLECTIVE ;  /* 0x000000000000791b */ /* 0x027ff40003800000 */
.L_x_3539:
[----:B------:R-:W-:Y:S05]  /*133c0*/  BSYNC B0 ;  /* 0x0000000000007941 */ /* 0x000fea0003800000 */
.L_x_3538:
[----:B------:R-:W-:Y:S05]  /*133d0*/  BRA `(.L_x_3540) ;  /* 0xffffffd000647947 */ /* 0x000fea000383ffff */
.L_x_3460:
[----:B-1----:R1:W3:Y:S02]  /*133e0*/  SYNCS.PHASECHK.TRANS64.TRYWAIT P1, [R3+URZ+0x38840], R2 ;  /* 0x03884002030075a7 */ /* 0x0022e4000802017f */
[----:B---3--:R-:W-:Y:S05]  /*133f0*/  @!P1 NANOSLEEP.SYNCS 0x989680 ;  /* 0x009896800000995d */ /* 0x008fea0003900000 */
[----:B------:R-:W3:Y:S02]  /*13400*/  @!P1 SYNCS.PHASECHK.TRANS64 P1, [R3+URZ+0x38840], R2 ;  /* 0x03884002030095a7 */ /* 0x000ee4000802007f */
[----:B---3--:R-:W-:Y:S05]  /*13410*/  @!P1 BRA `(.L_x_3460) ;  /* 0xfffffffc00f09947 */ /* 0x008fea000383ffff */
[----:B------:R-:W-:Y:S05]  /*13420*/  BRA `(.L_x_3541) ;  /* 0xffffffd0008c7947 */ /* 0x000fea000383ffff */
.L_x_3462:
[----:B0-----:R0:W3:Y:S02]  /*13430*/  SYNCS.PHASECHK.TRANS64.TRYWAIT P1, [R5+URZ+0x38840], R0 ;  /* 0x03884000050075a7 */ /* 0x0010e4000802017f */
[----:B---3--:R-:W-:Y:S05]  /*13440*/  @!P1 NANOSLEEP.SYNCS 0x989680 ;  /* 0x009896800000995d */ /* 0x008fea0003900000 */
[----:B------:R-:W3:Y:S02]  /*13450*/  @!P1 SYNCS.PHASECHK.TRANS64 P1, [R5+URZ+0x38840], R0 ;  /* 0x03884000050095a7 */ /* 0x000ee4000802007f */
[----:B---3--:R-:W-:Y:S05]  /*13460*/  @!P1 BRA `(.L_x_3462) ;  /* 0xfffffffc00f09947 */ /* 0x008fea000383ffff */
[----:B------:R-:W-:Y:S05]  /*13470*/  BRA `(.L_x_3542) ;  /* 0xffffffd000987947 */ /* 0x000fea000383ffff */
.L_x_3464:
[----:B---3--:R3:W4:Y:S02]  /*13480*/  SYNCS.PHASECHK.TRANS64.TRYWAIT P1, [R3+URZ+0x38860], R2 ;  /* 0x03886002030075a7 */ /* 0x008724000802017f */
[----:B----4-:R-:W-:Y:S05]  /*13490*/  @!P1 NANOSLEEP.SYNCS 0x989680 ;  /* 0x009896800000995d */ /* 0x010fea0003900000 */
[----:B------:R-:W4:Y:S02]  /*134a0*/  @!P1 SYNCS.PHASECHK.TRANS64 P1, [R3+URZ+0x38860], R2 ;  /* 0x03886002030095a7 */ /* 0x000f24000802007f */
[----:B----4-:R-:W-:Y:S05]  /*134b0*/  @!P1 BRA `(.L_x_3464) ;  /* 0xfffffffc00f09947 */ /* 0x010fea000383ffff */
[----:B------:R-:W-:Y:S05]  /*134c0*/  BRA `(.L_x_3543) ;  /* 0xffffffd000947947 */ /* 0x000fea000383ffff */
.L_x_3544:
        /* <DEDUP_REMOVED lines=11> */
.L_x_15640:


//--------------------- .text._ZN7cutlass13device_kernelIN5flash11enable_sm90INS1_16FlashAttnFwdSm90INS1_25CollectiveMainloopFwdSm90ILi2EN4cute5tupleIJNS5_1CILi1EEES8_S8_EEENS6_IJNS7_ILi64EEESA_SA_EEELi512ENS_6half_tEfNS_4arch4Sm90ELb0ELb0ELb0ELb1ELb1ELb0ELb0ELb0ELb0ELb1ELb1ELb0EEENS1_21CollectiveEpilogueFwdINS6_IJSA_NS7_ILi512EEESA_EEES9_SC_SE_Li256ELb1ELb1ELb1ELb0EEENS1_36VarlenDynamicPersistentTileSchedulerILi64ELi64ELi256ELi128ELb1ELb1ELb1ELb0ELb1ELb1EEEEEEEEEvNT_6ParamsE --------------------------
	.section	.text._ZN7cutlass13device_kernelIN5flash11enable_sm90INS1_16FlashAttnFwdSm90INS1_25CollectiveMainloopFwdSm90ILi2EN4cute5tupleIJNS5_1CILi1EEES8_S8_EEENS6_IJNS7_ILi64EEESA_SA_EEELi512ENS_6half_tEfNS_4arch4Sm90ELb0ELb0ELb0ELb1ELb1ELb0ELb0ELb0ELb0ELb1ELb1ELb0EEENS1_21CollectiveEpilogueFwdINS6_IJSA_NS7_ILi512EEESA_EEES9_SC_SE_Li256ELb1ELb1ELb1ELb0EEENS1_36VarlenDynamicPersistentTileSchedulerILi64ELi64ELi256ELi128ELb1ELb1ELb1ELb0ELb1ELb1EEEEEEEEEvNT_6ParamsE,"ax",@progbits
	.align	128
.text._ZN7cutlass13device_kernelIN5flash11enable_sm90INS1_16FlashAttnFwdSm90INS1_25CollectiveMainloopFwdSm90ILi2EN4cute5tupleIJNS5_1CILi1EEES8_S8_EEENS6_IJNS7_ILi64EEESA_SA_EEELi512ENS_6half_tEfNS_4arch4Sm90ELb0ELb0ELb0ELb1ELb1ELb0ELb0ELb0ELb0ELb1ELb1ELb0EEENS1_21CollectiveEpilogueFwdINS6_IJSA_NS7_ILi512EEESA_EEES9_SC_SE_Li256ELb1ELb1ELb1ELb0EEENS1_36VarlenDynamicPersistentTileSchedulerILi64ELi64ELi256ELi128ELb1ELb1ELb1ELb0ELb1ELb1EEEEEEEEEvNT_6ParamsE:
        .type           _ZN7cutlass13device_kernelIN5flash11enable_sm90INS1_16FlashAttnFwdSm90INS1_25CollectiveMainloopFwdSm90ILi2EN4cute5tupleIJNS5_1CILi1EEES8_S8_EEENS6_IJNS7_ILi64EEESA_SA_EEELi512ENS_6half_tEfNS_4arch4Sm90ELb0ELb0ELb0ELb1ELb1ELb0ELb0ELb0ELb0ELb1ELb1ELb0EEENS1_21CollectiveEpilogueFwdINS6_IJSA_NS7_ILi512EEESA_EEES9_SC_SE_Li256ELb1ELb1ELb1ELb0EEENS1_36VarlenDynamicPersistentTileSchedulerILi64ELi64ELi256ELi128ELb1ELb1ELb1ELb0ELb1ELb1EEEEEEEEEvNT_6ParamsE,@function
        .size           _ZN7cutlass13device_kernelIN5flash11enable_sm90INS1_16FlashAttnFwdSm90INS1_25CollectiveMainloopFwdSm90ILi2EN4cute5tupleIJNS5_1CILi1EEES8_S8_EEENS6_IJNS7_ILi64EEESA_SA_EEELi512ENS_6half_tEfNS_4arch4Sm90ELb0ELb0ELb0ELb1ELb1ELb0ELb0ELb0ELb0ELb1ELb1ELb0EEENS1_21CollectiveEpilogueFwdINS6_IJSA_NS7_ILi512EEESA_EEES9_SC_SE_Li256ELb1ELb1ELb1ELb0EEENS1_36VarlenDynamicPersistentTileSchedulerILi64ELi64ELi256ELi128ELb1ELb1ELb1ELb0ELb1ELb1EEEEEEEEEvNT_6ParamsE,(.L_x_15641 - _ZN7cutlass13device_kernelIN5flash11enable_sm90INS1_16FlashAttnFwdSm90INS1_25CollectiveMainloopFwdSm90ILi2EN4cute5tupleIJNS5_1CILi1EEES8_S8_EEENS6_IJNS7_ILi64EEESA_SA_EEELi512ENS_6half_tEfNS_4arch4Sm90ELb0ELb0ELb0ELb1ELb1ELb0ELb0ELb0ELb0ELb1ELb1ELb0EEENS1_21CollectiveEpilogueFwdINS6_IJSA_NS7_ILi512EEESA_EEES9_SC_SE_Li256ELb1ELb1ELb1ELb0EEENS1_36VarlenDynamicPersistentTileSchedulerILi64ELi64ELi256ELi128ELb1ELb1ELb1ELb0ELb1ELb1EEEEEEEEEvNT_6ParamsE)
        .other          _ZN7cutlass13device_kernelIN5flash11enable_sm90INS1_16FlashAttnFwdSm90INS1_25CollectiveMainloopFwdSm90ILi2EN4cute5tupleIJNS5_1CILi1EEES8_S8_EEENS6_IJNS7_ILi64EEESA_SA_EEELi512ENS_6half_tEfNS_4arch4Sm90ELb0ELb0ELb0ELb1ELb1ELb0ELb0ELb0ELb0ELb1ELb1ELb0EEENS1_21CollectiveEpilogueFwdINS6_IJSA_NS7_ILi512EEESA_EEES9_SC_SE_Li256ELb1ELb1ELb1ELb0EEENS1_36VarlenDynamicPersistentTileSchedulerILi64ELi64ELi256ELi128ELb1ELb1ELb1ELb0ELb1ELb1EEEEEEEEEvNT_6ParamsE,@"STO_CUDA_ENTRY STV_DEFAULT"
_ZN7cutlass13device_kernelIN5flash11enable_sm90INS1_16FlashAttnFwdSm90INS1_25CollectiveMainloopFwdSm90ILi2EN4cute5tupleIJNS5_1CILi1EEES8_S8_EEENS6_IJNS7_ILi64EEESA_SA_EEELi512ENS_6half_tEfNS_4arch4Sm90ELb0ELb0ELb0ELb1ELb1ELb0ELb0ELb0ELb0ELb1ELb1ELb0EEENS1_21CollectiveEpilogueFwdINS6_IJSA_NS7_ILi512EEESA_EEES9_SC_SE_Li256ELb1ELb1ELb1ELb0EEENS1_36VarlenDynamicPersistentTileSchedulerILi64ELi64ELi256ELi128ELb1ELb1ELb1ELb0ELb1ELb1EEEEEEEEEvNT_6ParamsE:
        /* <DEDUP_REMOVED lines=37> */
[----:B------:R0:W4:Y:S01]  /*0250*/  SYNCS.EXCH.64 URZ, [UR6+0x28c40], UR4 ;  /* 0x028c4004063f75b2 */ /* 0x0001220008000100 */
[----:B------:R0:W0:Y:S01]  /*0260*/  SYNCS.EXCH.64 URZ, [UR6+0x28c38], UR4 ;  /* 0x028c3804063f75b2 */ /* 0x0000220008000100 */
[----:B------:R0:W0:Y:S01]  /*0270*/  SYNCS.EXCH.64 URZ, [UR6+0x28c48], UR4 ;  /* 0x028c4804063f75b2 */ /* 0x0000220008000100 */
[----:B------:R-:W-:Y:S01]  /*0280*/  NOP ;  /* 0x0000000000007918 */ /* 0x000fe20000000000 */
.L_x_3545:
        /* <DEDUP_REMOVED lines=22> */
.L_x_3546:
        /* <DEDUP_REMOVED lines=18> */
.L_x_3547:
        /* <DEDUP_REMOVED lines=22> */
.L_x_3548:
        /* <DEDUP_REMOVED lines=23> */
.L_x_3549:
[----:B------:R-:W-:Y:S01]  /*07e0*/  UISETP.NE.AND UP0, UPT, UR47, URZ, UPT ;  /* 0x0000003f2f00728c */ /* 0x000fe2000bf05270 */
[----:B------:R-:W-:Y:S01]  /*07f0*/  NOP ;  /* 0x0000000000007918 */ /* 0x000fe20000000000 */
[----:B------:R-:W-:Y:S01]  /*0800*/  UMOV UR37, 0x1 ;  /* 0x0000000100257882 */ /* 0x000fe20000000000 */
[----:B------:R-:W-:Y:S01]  /*0810*/  ULDC.64 UR50, c[0x0][0x208] ;  /* 0x0000820000327ab9 */ /* 0x000fe20000000a00 */
[----:B------:R-:W-:Y:S01]  /*0820*/  USEL UR37, UR37, 0x2, !UP0 ;  /* 0x0000000225257887 */ /* 0x000fe2000c000000 */
[----:B01234-:R-:W-:Y:S01]  /*0830*/  BAR.SYNC.DEFER_BLOCKING 0x0 ;  /* 0x0000000000007b1d */ /* 0x01ffe20000010000 */
[----:B------:R-:W-:-:S13]  /*0840*/  PLOP3.LUT P0, PT, PT, PT, UP0, 0x80, 0x0 ;  /* 0x000000000000781c */ /* 0x000fda0003f0f008 */
[----:B------:R-:W-:Y:S05]  /*0850*/  @!P0 BRA `(.L_x_3550) ;  /* 0x000000b800d48947 */ /* 0x000fea0003800000 */
.L_x_3551:
[----:B------:R-:W-:-:S08]  /*0860*/  NOP ;  /* 0x0000000000007918 */ /* 0x000fd00000000000 */
[----:B------:R-:W0:Y:S02]  /*0870*/  USETMAXREG.TRY_ALLOC.CTAPOOL UP0, 0xe8 ;  /* 0x000000e8000079c8 */ /* 0x000e240008000600 */
[----:B0-----:R-:W-:-:S13]  /*0880*/  PLOP3.LUT P0, PT, PT, PT, UP0, 0x80, 0x0 ;  /* 0x000000000000781c */ /* 0x001fda0003f0f008 */
[----:B------:R-:W-:Y:S05]  /*0890*/  @!P0 BRA `(.L_x_3551) ;  /* 0xfffffffc00f08947 */ /* 0x000fea000383ffff */
[----:B------:R-:W-:Y:S01]  /*08a0*/  LOP3.LUT R2, R0, 0xffffff80, RZ, 0xc0, !PT ;  /* 0xffffff8000027812 */ /* 0x000fe200078ec0ff */
[----:B------:R-:W0:Y:S01]  /*08b0*/  S2UR UR38, SR_CgaCtaId ;  /* 0x00000000002679c3 */ /* 0x000e220000008800 */
[----:B------:R-:W-:Y:S01]  /*08c0*/  UMOV UR39, 0x400 ;  /* 0x0000040000277882 */ /* 0x000fe20000000000 */
[----:B------:R-:W-:Y:S01]  /*08d0*/  ULDC UR4, c[0x0][0xc3c] ;  /* 0x00030f0000047ab9 */ /* 0x000fe20000000800 */
[----:B------:R-:W-:-:S13]  /*08e0*/  ISETP.NE.AND P0, PT, R2, 0x80, PT ;  /* 0x000000800200780c */ /* 0x000fda0003f05270 */
[----:B------:R-:W-:Y:S06]  /*08f0*/  @!P0 BAR.ARV 0x8, 0x100 ;  /* 0x0204000000008b1d */ /* 0x000fec0000002000 */
[----:B------:R-:W-:Y:S01]  /*0900*/  ISETP.GE.U32.AND P0, PT, R0, 0x100, PT ;  /* 0x000001000000780c */ /* 0x000fe20003f06070 */
[----:B0-----:R-:W-:-:S12]  /*0910*/  ULEA UR39, UR38, UR39, 0x18 ;  /* 0x0000002726277291 */ /* 0x001fd8000f8ec03f */
[----:B------:R-:W-:Y:S08]  /*0920*/  @P0 BAR.ARV 0xf, 0x100 ;  /* 0x03c4000000000b1d */ /* 0x000ff00000002000 */
[----:B------:R-:W-:Y:S06]  /*0930*/  BAR.SYNC.DEFER_BLOCKING 0x5, 0x180 ;  /* 0x0146000000007b1d */ /* 0x000fec0000010000 */
[----:B------:R-:W0:Y:S02]  /*0940*/  LDS.128 R4, [UR39+0x28cd0] ;  /* 0x028cd027ff047984 */ /* 0x000e240008000c00 */
[----:B------:R-:W-:Y:S06]  /*0950*/  BAR.ARV 0x4, 0x180 ;  /* 0x0106000000007b1d */ /* 0x000fec0000002000 */
[----:B0-----:R-:W-:-:S13]  /*0960*/  ISETP.GE.AND P0, PT, R7, UR4, PT ;  /* 0x0000000407007c0c */ /* 0x001fda000bf06270 */
[----:B------:R-:W-:Y:S05]  /*0970*/  @P0 EXIT ;  /* 0x000000000000094d */ /* 0x000fea0003800000 */
[----:B------:R-:W-:Y:S01]  /*0980*/  VIADD R0, R0, 0xffffff80 ;  /* 0xffffff8000007836 */ /* 0x000fe20000000000 */
[----:B------:R-:W-:Y:S01]  /*0990*/  R2UR UR5, R5 ;  /* 0x00000000050572ca */ /* 0x000fe200000e0000 */
[----:B------:R-:W-:Y:S01]  /*09a0*/  IMAD.MOV.U32 R22, RZ, RZ, 0x20 ;  /* 0x00000020ff167424 */ /* 0x000fe200078e00ff */
[----:B------:R-:W-:Y:S01]  /*09b0*/  R2UR UR6, R6 ;  /* 0x00000000060672ca */ /* 0x000fe200000e0000 */
[----:B------:R-:W-:Y:S01]  /*09c0*/  UMOV UR46, URZ ;  /* 0x0000003f002e7c82 */ /* 0x000fe20008000000 */
[----:B------:R-:W-:Y:S01]  /*09d0*/  SHF.R.S32.HI R3, RZ, 0x1f, R0 ;  /* 0x0000001fff037819 */ /* 0x000fe20000011400 */
[----:B------:R-:W-:Y:S01]  /*09e0*/  UMOV UR36, URZ ;  /* 0x0000003f00247c82 */ /* 0x000fe20008000000 */
[----:B------:R-:W-:Y:S01]  /*09f0*/  R2UR UR7, R7 ;  /* 0x00000000070772ca */ /* 0x000fe200000e0000 */
[----:B------:R-:W-:Y:S01]  /*0a00*/  UMOV UR48, URZ ;  /* 0x0000003f00307c82 */ /* 0x000fe20008000000 */
[CC--:B------:R-:W-:Y:S02]  /*0a10*/  LEA.HI R5, R3.reuse, R0.reuse, RZ, 0x5 ;  /* 0x0000000003057211 */ /* 0x0c0fe400078f28ff */
[----:B------:R-:W-:-:S02]  /*0a20*/  LEA.HI R4, R3, R0, RZ, 0x4 ;  /* 0x0000000003047211 */ /* 0x000fc400078f20ff */
[CC--:B------:R-:W-:Y:S02]  /*0a30*/  LEA.HI R8, R3.reuse, R0.reuse, RZ, 0x2 ;  /* 0x0000000003087211 */ /* 0x0c0fe400078f10ff */
[--C-:B------:R-:W-:Y:S02]  /*0a40*/  SHF.R.S32.HI R10, RZ, 0x5, R5.reuse ;  /* 0x00000005ff0a7819 */ /* 0x100fe40000011405 */
[----:B------:R-:W-:Y:S02]  /*0a50*/  SHF.R.S32.HI R9, RZ, 0x1f, R5 ;  /* 0x0000001fff097819 */ /* 0x000fe40000011405 */
[CC--:B------:R-:W-:Y:S02]  /*0a60*/  LEA.HI R6, R3.reuse, R0.reuse, RZ, 0x3 ;  /* 0x0000000003067211 */ /* 0x0c0fe400078f18ff */
[----:B------:R-:W-:Y:S02]  /*0a70*/  LOP3.LUT R5, R4, 0xfffffff0, RZ, 0xc0, !PT ;  /* 0xfffffff004057812 */ /* 0x000fe400078ec0ff */
[----:B------:R-:W-:-:S02]  /*0a80*/  LEA.HI R2, R3, R0, RZ, 0x7 ;  /* 0x0000000003027211 */ /* 0x000fc400078f38ff */
[----:B------:R-:W-:Y:S02]  /*0a90*/  SHF.R.S32.HI R7, RZ, 0x4, R4 ;  /* 0x00000004ff077819 */ /* 0x000fe40000011404 */
[----:B------:R-:W-:Y:S02]  /*0aa0*/  LOP3.LUT R13, R8, 0xfffffffc, RZ, 0xc0, !PT ;  /* 0xfffffffc080d7812 */ /* 0x000fe400078ec0ff */
[----:B------:R-:W-:Y:S01]  /*0ab0*/  LOP3.LUT R11, R6, 0xfffffff8, RZ, 0xc0, !PT ;  /* 0xfffffff8060b7812 */ /* 0x000fe200078ec0ff */
[----:B------:R-:W-:Y:S01]  /*0ac0*/  IMAD.IADD R6, R0, 0x1, -R5 ;  /* 0x0000000100067824 */ /* 0x000fe200078e0a05 */
[----:B------:R-:W-:Y:S01]  /*0ad0*/  LOP3.LUT R3, R2, 0xffffff80, RZ, 0xc0, !PT ;  /* 0xffffff8002037812 */ /* 0x000fe200078ec0ff */
[----:B------:R-:W-:Y:S01]  /*0ae0*/  IMAD.IADD R13, R0, 0x1, -R13 ;  /* 0x00000001000d7824 */ /* 0x000fe200078e0a0d */
[----:B------:R-:W-:Y:S01]  /*0af0*/  LEA.HI R4, R4, R7, RZ, 0x1 ;  /* 0x0000000704047211 */ /* 0x000fe200078f08ff */
[C---:B------:R-:W-:Y:S01]  /*0b00*/  IMAD.IADD R11, R0.reuse, 0x1, -R11 ;  /* 0x00000001000b7824 */ /* 0x040fe200078e0a0b */
[----:B------:R-:W-:Y:S01]  /*0b10*/  SHF.R.S32.HI R5, RZ, 0x1f, R6 ;  /* 0x0000001fff057819 */ /* 0x000fe20000011406 */
[----:B------:R-:W-:Y:S01]  /*0b20*/  IMAD.IADD R3, R0, 0x1, -R3 ;  /* 0x0000000100037824 */ /* 0x000fe200078e0a03 */
[----:B------:R-:W-:-:S02]  /*0b30*/  LOP3.LUT R4, R4, 0x1ffffffe, RZ, 0xc0, !PT ;  /* 0x1ffffffe04047812 */ /* 0x000fc400078ec0ff */
[----:B------:R-:W-:Y:S02]  /*0b40*/  LEA.HI R9, R9, R10, RZ, 0x2 ;  /* 0x0000000a09097211 */ /* 0x000fe400078f10ff */
[----:B------:R-:W-:Y:S01]  /*0b50*/  LEA.HI R0, R13, R13, RZ, 0x1 ;  /* 0x0000000d0d007211 */ /* 0x000fe200078f08ff */
[----:B------:R-:W-:Y:S01]  /*0b60*/  IMAD.IADD R8, R7, 0x1, -R4 ;  /* 0x0000000107087824 */ /* 0x000fe200078e0a04 */
[----:B------:R-:W-:Y:S02]  /*0b70*/  LEA.HI R5, R5, R6, RZ, 0x3 ;  /* 0x0000000605057211 */ /* 0x000fe400078f18ff */
[----:B------:R-:W-:Y:S01]  /*0b80*/  SHF.R.S32.HI R221, RZ, 0x7, R2 ;  /* 0x00000007ffdd7819 */ /* 0x000fe20000011402 */
[----:B------:R-:W-:Y:S01]  /*0b90*/  IMAD.SHL.U32 R8, R8, 0x8, RZ ;  /* 0x0000000808087824 */ /* 0x000fe200078e00ff */
[----:B------:R-:W-:Y:S02]  /*0ba0*/  LOP3.LUT R9, R9, 0x3ffffc, RZ, 0xc0, !PT ;  /* 0x003ffffc09097812 */ /* 0x000fe400078ec0ff */
[----:B------:R-:W-:Y:S01]  /*0bb0*/  LOP3.LUT R4, R0, 0x1ffffffe, RZ, 0xc0, !PT ;  /* 0x1ffffffe00047812 */ /* 0x000fe200078ec0ff */
[----:B------:R-:W-:Y:S01]  /*0bc0*/  IMAD R12, R221, 0x100, R6 ;  /* 0x00000100dd0c7824 */ /* 0x000fe200078e0206 */
[----:B------:R-:W-:Y:S01]  /*0bd0*/  SHF.R.S32.HI R0, RZ, 0x1f, R3 ;  /* 0x0000001fff007819 */ /* 0x000fe20000011403 */
[----:B------:R-:W-:Y:S01]  /*0be0*/  IMAD.IADD R9, R10, 0x1, -R9 ;  /* 0x000000010a097824 */ /* 0x000fe200078e0a09 */
[----:B------:R-:W-:Y:S01]  /*0bf0*/  LOP3.LUT R7, R5, 0xfffffff8, RZ, 0xc0, !PT ;  /* 0xfffffff805077812 */ /* 0x000fe200078ec0ff */
[----:B------:R-:W-:Y:S01]  /*0c00*/  IMAD.IADD R13, R13, 0x1, -R4 ;  /* 0x000000010d0d7824 */ /* 0x000fe200078e0a04 */
[----:B------:R-:W-:Y:S01]  /*0c10*/  LEA.HI R4, R0, R3, RZ, 0x2 ;  /* 0x0000000300047211 */ /* 0x000fe200078f10ff */
[----:B------:R-:W-:Y:S01]  /*0c20*/  IMAD R15, R9, 0x10, R12 ;  /* 0x00000010090f7824 */ /* 0x000fe200078e020c */
[----:B------:R-:W-:Y:S01]  /*0c30*/  LEA.HI R2, R2, R221, RZ, 0x1 ;  /* 0x000000dd02027211 */ /* 0x000fe200078f08ff */
[----:B------:R-:W-:Y:S01]  /*0c40*/  IMAD.IADD R6, R6, 0x1, -R7 ;  /* 0x0000000106067824 */ /* 0x000fe200078e0a07 */
[----:B------:R-:W-:Y:S01]  /*0c50*/  LOP3.LUT R12, R4, 0x7ffffffc, RZ, 0xc0, !PT ;  /* 0x7ffffffc040c7812 */ /* 0x000fe200078ec0ff */
[----:B------:R-:W-:Y:S01]  /*0c60*/  IMAD.SHL.U32 R7, R5, 0x40, RZ ;  /* 0x0000004005077824 */ /* 0x000fe200078e00ff */
[----:B------:R-:W-:-:S02]  /*0c70*/  LEA.HI R5, R0, R3, RZ, 0x5 ;  /* 0x0000000300057211 */ /* 0x000fc400078f28ff */
[----:B------:R-:W-:Y:S01]  /*0c80*/  SHF.R.S32.HI R0, RZ, 0x2, R4 ;  /* 0x00000002ff007819 */ /* 0x000fe20000011404 */
[----:B------:R-:W-:Y:S01]  /*0c90*/  IMAD.IADD R12, R3, 0x1, -R12 ;  /* 0x00000001030c7824 */ /* 0x000fe200078e0a0c */
[----:B------:R-:W-:Y:S01]  /*0ca0*/  LOP3.LUT R9, R7, 0x7ffffe00, RZ, 0xc0, !PT ;  /* 0x7ffffe0007097812 */ /* 0x000fe200078ec0ff */
[----:B------:R-:W-:Y:S01]  /*0cb0*/  IMAD.SHL.U32 R3, R6, 0x40, RZ ;  /* 0x0000004006037824 */ /* 0x000fe200078e00ff */
[----:B------:R-:W-:Y:S01]  /*0cc0*/  SHF.R.S32.HI R7, RZ, 0x1f, R4 ;  /* 0x0000001fff077819 */ /* 0x000fe20000011404 */
[----:B------:R-:W-:Y:S01]  /*0cd0*/  IMAD.U32 R4, R15, 0x40, R8 ;  /* 0x000000400f047824 */ /* 0x000fe200078e0008 */
[----:B------:R-:W-:Y:S01]  /*0ce0*/  LOP3.LUT R2, R2, 0xfffffe, RZ, 0xc0, !PT ;  /* 0x00fffffe02027812 */ /* 0x000fe200078ec0ff */
[----:B------:R-:W-:Y:S01]  /*0cf0*/  IMAD R9, R10, 0x400, R9 ;  /* 0x000004000a097824 */ /* 0x000fe200078e0209 */
[----:B------:R-:W-:Y:S01]  /*0d00*/  LEA.HI R7, R7, R0, RZ, 0x3 ;  /* 0x0000000007077211 */ /* 0x000fe200078f18ff */
[----:B------:R-:W-:Y:S01]  /*0d10*/  IMAD.SHL.U32 R222, R12, 0x2, RZ ;  /* 0x000000020cde7824 */ /* 0x000fe200078e00ff */
[----:B------:R-:W-:Y:S01]  /*0d20*/  LOP3.LUT R3, R3, 0x1c0, RZ, 0xc0, !PT ;  /* 0x000001c003037812 */ /* 0x000fe200078ec0ff */
[----:B------:R0:W-:Y:S01]  /*0d30*/  STL [R1+0x38], R4 ;  /* 0x0000380401007387 */ /* 0x0001e20000100800 */
[----:B------:R-:W-:-:S02]  /*0d40*/  LOP3.LUT R7, R7, 0xfffffff8, RZ, 0xc0, !PT ;  /* 0xfffffff807077812 */ /* 0x000fc400078ec0ff */
[----:B------:R-:W-:Y:S02]  /*0d50*/  LOP3.LUT R8, R3, 0x8, R8, 0xf8, !PT ;  /* 0x0000000803087812 */ /* 0x000fe400078ef808 */
[----:B------:R-:W-:Y:S01]  /*0d60*/  SHF.R.U32.HI R3, RZ, 0x3, R3 ;  /* 0x00000003ff037819 */ /* 0x000fe20000011603 */
[----:B------:R-:W-:Y:S01]  /*0d70*/  IMAD.IADD R16, R0, 0x1, -R7 ;  /* 0x0000000100107824 */ /* 0x000fe200078e0a07 */
[----:B------:R-:W-:Y:S01]  /*0d80*/  SHF.R.S32.HI R5, RZ, 0x5, R5 ;  /* 0x00000005ff057819 */ /* 0x000fe20000011405 */
[----:B------:R-:W-:Y:S01]  /*0d90*/  IMAD.IADD R0, R221, 0x1, -R2 ;  /* 0x00000001dd007824 */ /* 0x000fe200078e0a02 */
[----:B------:R-:W-:Y:S01]  /*0da0*/  LOP3.LUT R8, R8, R3, RZ, 0x3c, !PT ;  /* 0x0000000308087212 */ /* 0x000fe200078e3cff */
[----:B------:R-:W-:Y:S01]  /*0db0*/  IMAD.SHL.U32 R2, R11, 0x8, RZ ;  /* 0x000000080b027824 */ /* 0x000fe200078e00ff */
[----:B------:R-:W-:Y:S01]  /*0dc0*/  R2P PR, R6, 0x6 ;  /* 0x0000000606007804 */ /* 0x000fe20000000000 */
[----:B0-----:R-:W-:Y:S02]  /*0dd0*/  IMAD.SHL.U32 R4, R0, 0x100, RZ ;  /* 0x0000010000047824 */ /* 0x001fe400078e00ff */
[----:B------:R-:W-:-:S02]  /*0de0*/  IMAD.IADD R8, R9, 0x1, R8 ;  /* 0x0000000109087824 */ /* 0x000fc400078e0208 */
[----:B------:R-:W-:Y:S01]  /*0df0*/  IMAD.IADD R17, R222, 0x1, R4 ;  /* 0x00000001de117824 */ /* 0x000fe200078e0204 */
[----:B------:R0:W-:Y:S01]  /*0e00*/  STL [R1+0x34], R4 ;  /* 0x0000340401007387 */ /* 0x0001e20000100800 */
[----:B------:R-:W-:Y:S01]  /*0e10*/  IMAD R16, R5, 0x10, R16 ;  /* 0x0000001005107824 */ /* 0x000fe200078e0210 */
[----:B------:R-:W-:Y:S01]  /*0e20*/  LEA R18, R8, UR39, 0x1 ;  /* 0x0000002708127c11 */ /* 0x000fe2000f8e08ff */
[----:B------:R-:W-:Y:S01]  /*0e30*/  VIADD R185, R2, 0x40 ;  /* 0x0000004002b97836 */ /* 0x000fe20000000000 */
[----:B------:R-:W-:Y:S01]  /*0e40*/  SHF.R.S32.HI R0, RZ, 0x1f, R17 ;  /* 0x0000001fff007819 */ /* 0x000fe20000011411 */
[C---:B------:R-:W-:Y:S01]  /*0e50*/  VIADD R220, R17.reuse, 0x8 ;  /* 0x0000000811dc7836 */ /* 0x040fe20000000000 */
[----:B------:R-:W-:Y:S01]  /*0e60*/  SEL R22, R22, 0xffffffe0, !P1 ;  /* 0xffffffe016167807 */ /* 0x000fe20004800000 */
[C---:B------:R-:W-:Y:S01]  /*0e70*/  VIADD R219, R17.reuse, 0x10 ;  /* 0x0000001011db7836 */ /* 0x040fe20000000000 */
[----:B------:R-:W-:Y:S01]  /*0e80*/  SHF.R.S32.HI R3, RZ, 0x1f, R185 ;  /* 0x0000001fff037819 */ /* 0x000fe200000114b9 */
[----:B------:R-:W-:Y:S01]  /*0e90*/  VIADD R217, R17, 0x20 ;  /* 0x0000002011d97836 */ /* 0x000fe20000000000 */
[----:B------:R-:W-:Y:S01]  /*0ea0*/  SHF.R.S32.HI R0, RZ, 0x1f, R220 ;  /* 0x0000001fff007819 */ /* 0x000fe200000114dc */
[----:B0-----:R-:W-:Y:S01]  /*0eb0*/  IMAD R4, R13, 0x8, R16 ;  /* 0x000000080d047824 */ /* 0x001fe200078e0210 */
[----:B------:R-:W-:Y:S01]  /*0ec0*/  SHF.R.S32.HI R3, RZ, 0x1f, R219 ;  /* 0x0000001fff037819 */ /* 0x000fe200000114db */
[C---:B------:R-:W-:Y:S01]  /*0ed0*/  VIADD R218, R17.reuse, 0x18 ;  /* 0x0000001811da7836 */ /* 0x040fe20000000000 */
[----:B------:R-:W-:Y:S01]  /*0ee0*/  SHF.R.S32.HI R0, RZ, 0x1f, R217 ;  /* 0x0000001fff007819 */ /* 0x000fe200000114d9 */
[C---:B------:R-:W-:Y:S01]  /*0ef0*/  VIADD R216, R17.reuse, 0x28 ;  /* 0x0000002811d87836 */ /* 0x040fe20000000000 */
[----:B------:R0:W-:Y:S01]  /*0f00*/  STL [R1+0x30], R4 ;  /* 0x0000300401007387 */ /* 0x0001e20000100800 */
[----:B------:R-:W-:-:S02]  /*0f10*/  VIADD R214, R17, 0x38 ;  /* 0x0000003811d67836 */ /* 0x000fc40000000000 */
[C---:B------:R-:W-:Y:S01]  /*0f20*/  VIADD R215, R17.reuse, 0x30 ;  /* 0x0000003011d77836 */ /* 0x040fe20000000000 */
[----:B------:R-:W-:Y:S01]  /*0f30*/  SHF.R.S32.HI R3, RZ, 0x1f, R216 ;  /* 0x0000001fff037819 */ /* 0x000fe200000114d8 */
[C---:B------:R-:W-:Y:S01]  /*0f40*/  VIADD R213, R17.reuse, 0x40 ;  /* 0x0000004011d57836 */ /* 0x040fe20000000000 */
[----:B------:R-:W-:Y:S01]  /*0f50*/  SHF.R.S32.HI R0, RZ, 0x1f, R214 ;  /* 0x0000001fff007819 */ /* 0x000fe200000114d6 */
[C---:B------:R-:W-:Y:S02]  /*0f60*/  VIADD R211, R17.reuse, 0x50 ;  /* 0x0000005011d37836 */ /* 0x040fe40000000000 */
[C---:B------:R-:W-:Y:S01]  /*0f70*/  VIADD R212, R17.reuse, 0x48 ;  /* 0x0000004811d47836 */ /* 0x040fe20000000000 */
[----:B0-----:R-:W-:Y:S01]  /*0f80*/  SHF.R.S32.HI R4, RZ, 0x1f, R218 ;  /* 0x0000001fff047819 */ /* 0x001fe200000114da */
        /* <DEDUP_REMOVED lines=44> */
[----:B------:R-:W-:Y:S01]  /*1250*/  VIADD R19, R18, 0x26840 ;  /* 0x0002684012137836 */ /* 0x000fe20000000000 */
[----:B------:R-:W-:Y:S01]  /*1260*/  SHF.R.S32.HI R225, RZ, 0x1f, R192 ;  /* 0x0000001fffe17819 */ /* 0x000fe200000114c0 */
[C---:B------:R-:W-:Y:S01]  /*1270*/  @P2 VIADD R19, R23.reuse, 0xffffffc0 ;  /* 0xffffffc017132836 */ /* 0x040fe20000000000 */
[----:B------:R-:W-:Y:S01]  /*1280*/  SHF.R.S32.HI R224, RZ, 0x1f, R187 ;  /* 0x0000001fffe07819 */ /* 0x000fe200000114bb */
[----:B------:R-:W-:Y:S01]  /*1290*/  IMAD.IADD R23, R23, 0x1, R22 ;  /* 0x0000000117177824 */ /* 0x000fe200078e0216 */
[----:B------:R-:W-:Y:S01]  /*12a0*/  SHF.R.S32.HI R223, RZ, 0x1f, R186 ;  /* 0x0000001fffdf7819 */ /* 0x000fe200000114ba */
[----:B------:R-:W-:-:S02]  /*12b0*/  VIADD R184, R2, 0x80 ;  /* 0x0000008002b87836 */ /* 0x000fc40000000000 */
[----:B------:R-:W-:-:S07]  /*12c0*/  IMAD.IADD R22, R22, 0x1, R19 ;  /* 0x0000000116167824 */ /* 0x000fce00078e0213 */
.L_x_3606:
[----:B------:R-:W-:Y:S01]  /*12d0*/  ULDC.64 UR8, c[0x0][0xc88] ;  /* 0x0003220000087ab9 */ /* 0x000fe20000000a00 */
[----:B------:R-:W-:Y:S01]  /*12e0*/  ULDC.64 UR10, c[0x0][0xa20] ;  /* 0x00028800000a7ab9 */ /* 0x000fe20000000a00 */
[----:B------:R-:W-:-:S06]  /*12f0*/  UIMAD.WIDE UR8, UR7, 0x4, UR8 ;  /* 0x00000004070878a5 */ /* 0x000fcc000f8e0208 */
[----:B0-23--:R-:W-:Y:S02]  /*1300*/  IMAD.U32 R4, RZ, RZ, UR8 ;  /* 0x00000008ff047e24 */ /* 0x00dfe4000f8e00ff */
[----:B----4-:R-:W-:Y:S01]  /*1310*/  IMAD.U32 R5, RZ, RZ, UR9 ;  /* 0x00000009ff057e24 */ /* 0x010fe2000f8e00ff */
[----:B------:R-:W-:-:S04]  /*1320*/  ULDC.64 UR8, c[0x0][0xa28] ;  /* 0x00028a0000087ab9 */ /* 0x000fc80000000a00 */
        /* <DEDUP_REMOVED lines=11> */
[----:B------:R-:W-:Y:S01]  /*13e0*/  @UP1 ULEA UR10, UP0, UR40, UR10, 0x2 ;  /* 0x0000000a280a1291 */ /* 0x000fe2000f80103f */
[----:B------:R-:W-:-:S03]  /*13f0*/  IMAD.U32 R4, RZ, RZ, UR8 ;  /* 0x00000008ff047e24 */ /* 0x000fc6000f8e00ff */
[----:B------:R-:W-:Y:S01]  /*1400*/  @UP1 ULEA.HI.X UR11, UR40, UR11, UR41, 0x2, UP0 ;  /* 0x0000000b280b1291 */ /* 0x000fe200080f1429 */
[----:B------:R-:W-:Y:S01]  /*1410*/  IMAD.U32 R5, RZ, RZ, UR9 ;  /* 0x00000009ff057e24 */ /* 0x000fe2000f8e00ff */
[----:B------:R-:W-:Y:S01]  /*1420*/  ULDC.64 UR8, c[0x0][0x418] ;  /* 0x0001060000087ab9 */ /* 0x000fe20000000a00 */
[----:B-1----:R-:W-:-:S03]  /*1430*/  IMAD.U32 R6, RZ, RZ, UR10 ;  /* 0x0000000aff067e24 */ /* 0x002fc6000f8e00ff */
[----:B------:R-:W-:Y:S01]  /*1440*/  IMAD.U32 R7, RZ, RZ, UR11 ;  /* 0x0000000bff077e24 */ /* 0x000fe2000f8e00ff */
[----:B------:R-:W2:Y:S04]  /*1450*/  @P0 LDG.E R4, desc[UR50][R4.64] ;  /* 0x0000003204040981 */ /* 0x000ea8000c1e1900 */
[----:B------:R-:W3:Y:S01]  /*1460*/  @P1 LDG.E R6, desc[UR50][R6.64] ;  /* 0x0000003206061981 */ /* 0x000ee2000c1e1900 */
[----:B------:R-:W-:Y:S02]  /*1470*/  ULOP3.LUT UR4, UR6, 0xff000000, URZ, 0xc0, !UPT ;  /* 0xff00000006047892 */ /* 0x000fe4000f8ec03f */
[----:B------:R-:W-:Y:S02]  /*1480*/  UISETP.NE.U32.AND UP0, UPT, UR8, URZ, UPT ;  /* 0x0000003f0800728c */ /* 0x000fe4000bf05070 */
[----:B------:R-:W-:-:S02]  /*1490*/  USHF.R.U32.HI UR7, URZ, 0x8, UR4 ;  /* 0x000000083f077899 */ /* 0x000fc40008011604 */
[----:B------:R-:W-:Y:S02]  /*14a0*/  UISETP.NE.AND.EX UP0, UPT, UR9, URZ, UPT, UP0 ;  /* 0x0000003f0900728c */ /* 0x000fe4000bf05300 */
[----:B------:R-:W-:Y:S02]  /*14b0*/  ULOP3.LUT UR42, UR6, 0xffff, URZ, 0xc0, !UPT ;  /* 0x0000ffff062a7892 */ /* 0x000fe4000f8ec03f */
[----:B------:R-:W-:Y:S01]  /*14c0*/  ULOP3.LUT UR6, UR6, 0xff0000, URZ, 0xc0, !UPT ;  /* 0x00ff000006067892 */ /* 0x000fe2000f8ec03f */
[----:B------:R-:W-:Y:S01]  /*14d0*/  ULDC UR4, c[0x0][0x424] ;  /* 0x0001090000047ab9 */ /* 0x000fe20000000800 */
[----:B------:R-:W-:Y:S01]  /*14e0*/  UMOV UR53, URZ ;  /* 0x0000003f00357c82 */ /* 0x000fe20008000000 */
[----:B------:R-:W-:Y:S02]  /*14f0*/  USEL UR4, UR4, 0x1, UP0 ;  /* 0x0000000104047887 */ /* 0x000fe40008000000 */
[----:B------:R-:W-:Y:S01]  /*1500*/  ULEA.HI UR6, UR6, UR7, URZ, 0x10 ;  /* 0x0000000706067291 */ /* 0x000fe2000f8f803f */
[----:B------:R-:W-:-:S02]  /*1510*/  UMOV UR43, UR5 ;  /* 0x00000005002b7c82 */ /* 0x000fc40008000000 */
[----:B------:R-:W-:Y:S02]  /*1520*/  ULDC UR7, c[0x0][0x2f0] ;  /* 0x0000bc0000077ab9 */ /* 0x000fe40000000800 */
[----:B------:R-:W-:-:S03]  /*1530*/  UIMAD UR4, UR4, UR7, URZ ;  /* 0x00000007040472a4 */ /* 0x000fc6000f8e023f */
[----:B------:R-:W-:Y:S01]  /*1540*/  ULDC UR7, c[0x0][0x9f0] ;  /* 0x00027c0000077ab9 */ /* 0x000fe20000000800 */
[----:B--2---:R-:W-:-:S03]  /*1550*/  @P0 R2UR UR53, R4 ;  /* 0x00000000043502ca */ /* 0x004fc600000e0000 */
[----:B---3--:R-:W-:Y:S01]  /*1560*/  @P1 R2UR UR4, R6 ;  /* 0x00000000060412ca */ /* 0x008fe200000e0000 */
[----:B-----5:R-:W-:-:S14]  /*1570*/  @P1 BRA `(.L_x_3552) ;  /* 0x0000000000341947 */ /* 0x020fdc0003800000 */
        /* <DEDUP_REMOVED lines=13> */
.L_x_3552:
[----:B------:R-:W-:Y:S02]  /*1650*/  UISETP.NE.AND UP1, UPT, UR47, 0x1, UPT ;  /* 0x000000012f00788c */ /* 0x000fe4000bf25270 */
[----:B------:R-:W-:Y:S02]  /*1660*/  UIADD3 UR53, -UR53, UR4, URZ ;  /* 0x0000000435357290 */ /* 0x000fe4000fffe13f */
[----:B------:R-:W-:Y:S02]  /*1670*/  USHF.R.U32.HI UR45, URZ, 0x10, UR6 ;  /* 0x000000103f2d7899 */ /* 0x000fe40008011606 */
[----:B------:R-:W-:Y:S01]  /*1680*/  UIADD3 UR4, UR53, 0x3f, URZ ;  /* 0x0000003f35047890 */ /* 0x000fe2000fffe03f */
[----:B------:R-:W-:Y:S01]  /*1690*/  PLOP3.LUT P0, PT, PT, PT, UP1, 0x80, 0x0 ;  /* 0x000000000000781c */ /* 0x000fe20003f0f018 */
[----:B------:R-:W-:Y:S02]  /*16a0*/  UISETP.NE.AND UP0, UPT, UR45, URZ, UPT ;  /* 0x0000003f2d00728c */ /* 0x000fe4000bf05270 */
[----:B------:R-:W-:-:S02]  /*16b0*/  USHF.R.S32.HI UR5, URZ, 0x1f, UR4 ;  /* 0x0000001f3f057899 */ /* 0x000fc40008011404 */
[----:B------:R-:W-:Y:S02]  /*16c0*/  ULOP3.LUT UR44, UR6, 0xff, URZ, 0xc0, !UPT ;  /* 0x000000ff062c7892 */ /* 0x000fe4000f8ec03f */
[----:B------:R-:W-:Y:S02]  /*16d0*/  ULEA.HI UR5, UR5, UR4, URZ, 0x6 ;  /* 0x0000000405057291 */ /* 0x000fe4000f8f303f */
[----:B------:R-:W-:Y:S02]  /*16e0*/  USEL UR10, UR45, UR7, UP0 ;  /* 0x000000072d0a7287 */ /* 0x000fe40008000000 */
[----:B------:R-:W-:Y:S02]  /*16f0*/  USHF.R.S32.HI UR9, URZ, 0x6, UR5 ;  /* 0x000000063f097899 */ /* 0x000fe40008011405 */
[----:B------:R-:W-:Y:S10]  /*1700*/  @!P0 BRA `(.L_x_3553) ;  /* 0x0000002000048947 */ /* 0x000ff40003800000 */
        /* <DEDUP_REMOVED lines=37> */
.L_x_3554:
[----:B------:R-:W-:Y:S01]  /*1960*/  UIMAD UR21, UR44, UR4, URZ ;  /* 0x000000042c1572a4 */ /* 0x000fe2000f8e023f */
[----:B------:R-:W-:Y:S01]  /*1970*/  IMAD.U32 R0, RZ, RZ, UR9 ;  /* 0x00000009ff007e24 */ /* 0x000fe2000f8e00ff */
[----:B------:R-:W-:Y:S01]  /*1980*/  PLOP3.LUT P0, PT, PT, PT, PT, 0x80, 0x0 ;  /* 0x000000000000781c */ /* 0x000fe20003f0f070 */
[----:B------:R-:W-:Y:S01]  /*1990*/  IMAD.U32 R3, RZ, RZ, UR4 ;  /* 0x00000004ff037e24 */ /* 0x000fe2000f8e00ff */
[----:B------:R-:W-:Y:S02]  /*19a0*/  CS2R R12, SRZ ;  /* 0x00000000000c7805 */ /* 0x000fe4000001ff00 */
[----:B------:R-:W-:Y:S02]  /*19b0*/  CS2R R150, SRZ ;  /* 0x0000000000967805 */ /* 0x000fe4000001ff00 */
[----:B------:R-:W-:Y:S02]  /*19c0*/  CS2R R148, SRZ ;  /* 0x0000000000947805 */ /* 0x000fe4000001ff00 */
[----:B------:R-:W-:-:S02]  /*19d0*/  CS2R R146, SRZ ;  /* 0x0000000000927805 */ /* 0x000fc4000001ff00 */
[----:B------:R-:W-:Y:S02]  /*19e0*/  VIADDMNMX R0, R3, UR21, R0, PT ;  /* 0x0000001503007c46 */ /* 0x000fe4000b800100 */
[----:B------:R-:W-:Y:S02]  /*19f0*/  CS2R R144, SRZ ;  /* 0x0000000000907805 */ /* 0x000fe4000001ff00 */
[----:B------:R-:W-:Y:S02]  /*1a00*/  CS2R R142, SRZ ;  /* 0x00000000008e7805 */ /* 0x000fe4000001ff00 */
[----:B------:R-:W-:Y:S02]  /*1a10*/  CS2R R140, SRZ ;  /* 0x00000000008c7805 */ /* 0x000fe4000001ff00 */
[----:B------:R-:W-:Y:S02]  /*1a20*/  R2UR UR16, R0 ;  /* 0x00000000001072ca */ /* 0x000fe400000e0000 */
        /* <DEDUP_REMOVED lines=12> */
[----:B------:R-:W-:Y:S01]  /*1af0*/  UISETP.GT.AND UP0, UPT, UR16, UR21, UPT ;  /* 0x000000151000728c */ /* 0x000fe2000bf04270 */
[----:B------:R-:W-:-:S02]  /*1b00*/  CS2R R114, SRZ ;  /* 0x0000000000727805 */ /* 0x000fc4000001ff00 */
[----:B------:R-:W-:Y:S02]  /*1b10*/  CS2R R112, SRZ ;  /* 0x0000000000707805 */ /* 0x000fe4000001ff00 */
[----:B------:R-:W-:Y:S02]  /*1b20*/  CS2R R110, SRZ ;  /* 0x00000000006e7805 */ /* 0x000fe4000001ff00 */
        /* <DEDUP_REMOVED lines=45> */
[----:B------:R-:W0:Y:S01]  /*1e00*/  SHFL.IDX PT, R0, R221, RZ, 0x1f ;  /* 0x00001fffdd007589 */ /* 0x000e2200000e0000 */
[----:B------:R-:W-:Y:S02]  /*1e10*/  ISETP.NE.AND P0, PT, RZ, UR47, PT ;  /* 0x0000002fff007c0c */ /* 0x000fe4000bf05270 */
[----:B0-----:R-:W-:Y:S01]  /*1e20*/  R2UR UR4, R0 ;  /* 0x00000000000472ca */ /* 0x001fe200000e0000 */
[----:B------:R-:W-:-:S05]  /*1e30*/  IMAD.MOV.U32 R0, RZ, RZ, 0x1 ;  /* 0x00000001ff007424 */ /* 0x000fca00078e00ff */
[----:B------:R-:W-:-:S04]  /*1e40*/  SEL R0, R0, 0x2, !P0 ;  /* 0x0000000200007807 */ /* 0x000fc80004000000 */
[----:B------:R-:W-:-:S03]  /*1e50*/  LOP3.LUT R0, R0, 0x1, RZ, 0xfc, !PT ;  /* 0x0000000100007812 */ /* 0x000fc600078efcff */
[----:B------:R-:W-:Y:S01]  /*1e60*/  ULEA.HI UR5, UR4, UR4, URZ, 0x1 ;  /* 0x0000000404057291 */ /* 0x000fe2000f8f083f */
[----:B------:R-:W-:-:S03]  /*1e70*/  ISETP.NE.AND P0, PT, R0, 0x3, PT ;  /* 0x000000030000780c */ /* 0x000fc60003f05270 */
[----:B------:R-:W-:-:S04]  /*1e80*/  ULOP3.LUT UR5, UR5, 0x1fffe, URZ, 0xc0, !UPT ;  /* 0x0001fffe05057892 */ /* 0x000fc8000f8ec03f */
[----:B------:R-:W-:-:S04]  /*1e90*/  UIADD3 UR5, UR4, -UR5, URZ ;  /* 0x8000000504057290 */ /* 0x000fc8000fffe03f */
[----:B------:R-:W-:-:S04]  /*1ea0*/  ULEA UR5, UR5, UR39, 0xf ;  /* 0x0000002705057291 */ /* 0x000fc8000f8e783f */
[----:B------:R-:W-:-:S04]  /*1eb0*/  UIADD3 UR5, UR5, 0x400, URZ ;  /* 0x0000040005057890 */ /* 0x000fc8000fffe03f */
[----:B------:R-:W-:-:S04]  /*1ec0*/  USHF.R.U32.HI UR5, URZ, 0x4, UR5 ;  /* 0x000000043f057899 */ /* 0x000fc80008011605 */
[----:B------:R-:W-:-:S04]  /*1ed0*/  ULOP3.LUT UR5, UR5, 0x3fff, URZ, 0xc0, !UPT ;  /* 0x00003fff05057892 */ /* 0x000fc8000f8ec03f */
[----:B------:R-:W-:Y:S01]  /*1ee0*/  ULOP3.LUT UR20, UR5, 0x2000000, URZ, 0xfc, !UPT ;  /* 0x0200000005147892 */ /* 0x000fe2000f8efc3f */
[----:B------:R-:W-:Y:S11]  /*1ef0*/  @!P0 BRA `(.L_x_3556) ;  /* 0x0000000000048947 */ /* 0x000ff60003800000 */
[----:B------:R-:W-:Y:S01]  /*1f00*/  BPT.TRAP 0x1 ;  /* 0x000000040000795c */ /* 0x000fe20000300000 */
.L_x_3556:
[----:B------:R-:W-:Y:S01]  /*1f10*/  ULEA UR17, UR48, UR39, 0x3 ;  /* 0x0000002730117291 */ /* 0x000fe2000f8e183f */
[----:B------:R-:W-:-:S05]  /*1f20*/  IMAD.U32 R0, RZ, RZ, UR36 ;  /* 0x00000024ff007e24 */ /* 0x000fca000f8e00ff */
[----:B------:R-:W-:-:S04]  /*1f30*/  SHF.L.U32 R0, R0, 0x1f, RZ ;  /* 0x0000001f00007819 */ /* 0x000fc800000006ff */
[----:B------:R-:W0:Y:S02]  /*1f40*/  SYNCS.PHASECHK.TRANS64.TRYWAIT P1, [UR17+0x28c50], R0 ;  /* 0x028c5000ff0075a7 */ /* 0x000e240008020151 */
[----:B0-----:R-:W-:Y:S05]  /*1f50*/  @!P1 BRA `(.L_x_3557) ;  /* 0x000000fc009c9947 */ /* 0x001fea0003800000 */
.L_x_3689:
[----:B------:R-:W-:Y:S01]  /*1f60*/  BAR.SYNC.DEFER_BLOCKING 0xe, 0x100 ;  /* 0x0384000000007b1d */ /* 0x000fe20000010000 */
[----:B------:R-:W-:Y:S02]  /*1f70*/  UIADD3 UR4, UR39, 0x26800, URZ ;  /* 0x0002680027047890 */ /* 0x000fe4000fffe03f */
[----:B------:R-:W-:Y:S02]  /*1f80*/  ULEA UR12, UR48, UR20, 0xc ;  /* 0x00000014300c7291 */ /* 0x000fe4000f8e603f */
[----:B------:R-:W-:Y:S01]  /*1f90*/  USHF.R.U32.HI UR4, URZ, 0x4, UR4 ;  /* 0x000000043f047899 */ /* 0x000fe20008011604 */
[----:B------:R-:W-:Y:S01]  /*1fa0*/  UMOV UR7, 0x40000040 ;  /* 0x4000004000077882 */ /* 0x000fe20000000000 */
[----:B------:R-:W-:Y:S02]  /*1fb0*/  UMOV UR5, 0x40000040 ;  /* 0x4000004000057882 */ /* 0x000fe40000000000 */
[----:B------:R-:W-:Y:S01]  /*1fc0*/  ULOP3.LUT UR4, UR4, 0x3fff, URZ, 0xc0, !UPT ;  /* 0x00003fff04047892 */ /* 0x000fe2000f8ec03f */
[----:B------:R-:W-:Y:S01]  /*1fd0*/  UMOV UR6, UR12 ;  /* 0x0000000c00067c82 */ /* 0x000fe20008000000 */
[----:B------:R-:W-:-:S02]  /*1fe0*/  UIADD3 UR10, UR12, 0x100, URZ ;  /* 0x000001000c0a7890 */ /* 0x000fc4000fffe03f */
[----:B------:R-:W-:Y:S01]  /*1ff0*/  ULOP3.LUT UR13, UR4, 0x10000, URZ, 0xfc, !UPT ;  /* 0x00010000040d7892 */ /* 0x000fe2000f8efc3f */
[----:B------:R-:W-:Y:S01]  /*2000*/  UMOV UR11, 0x40000040 ;  /* 0x40000040000b7882 */ /* 0x000fe20000000000 */
[----:B------:R-:W-:Y:S02]  /*2010*/  UMOV UR9, 0x40000040 ;  /* 0x4000004000097882 */ /* 0x000fe40000000000 */
[----:B------:R-:W-:Y:S02]  /*2020*/  UIADD3 UR8, UR13, 0x4, URZ ;  /* 0x000000040d087890 */ /* 0x000fe4000fffe03f */
[----:B------:R-:W-:Y:S01]  /*2030*/  UIADD3 UR14, UR12, 0x180, URZ ;  /* 0x000001800c0e7890 */ /* 0x000fe2000fffe03f */
[----:B------:R-:W-:Y:S01]  /*2040*/  UMOV UR4, UR13 ;  /* 0x0000000d00047c82 */ /* 0x000fe20008000000 */
[----:B------:R-:W-:Y:S01]  /*2050*/  UMOV UR15, 0x40000040 ;  /* 0x40000040000f7882 */ /* 0x000fe20000000000 */
[----:B------:R-:W-:-:S06]  /*2060*/  WARPGROUP.ARRIVE ;  /* 0x00000000000079c5 */ /* 0x000fcc0000000000 */
[----:B------:R-:W-:Y:S01]  /*2070*/  HGMMA.64x256x16.F32 R24, gdesc[UR4].tnspB, RZ, !UPT, gsb0 ;  /* 0x43e00000041879f0 */ /* 0x000fe2000c0008ff */
[----:B------:R-:W-:Y:S02]  /*2080*/  UIADD3 UR6, UR12, 0x80, URZ ;  /* 0x000000800c067890 */ /* 0x000fe4000fffe03f */
[----:B------:R-:W-:Y:S01]  /*2090*/  UIADD3 UR4, UR13, 0x2, URZ ;  /* 0x000000020d047890 */ /* 0x000fe2000fffe03f */
[----:B------:R-:W-:Y:S01]  /*20a0*/  UMOV UR7, 0x40000040 ;  /* 0x4000004000077882 */ /* 0x000fe20000000000 */
[----:B------:R-:W-:Y:S01]  /*20b0*/  UMOV UR5, 0x40000040 ;  /* 0x4000004000057882 */ /* 0x000fe20000000000 */
[----:B------:R-:W-:-:S03]  /*20c0*/  UIADD3 UR12, UR13, 0x6, URZ ;  /* 0x000000060d0c7890 */ /* 0x000fc6000fffe03f */
[----:B------:R-:W-:Y:S01]  /*20d0*/  UMOV UR13, 0x40000040 ;  /* 0x40000040000d7882 */ /* 0x000fe20000000000 */
[----:B------:R-:W-:Y:S02]  /*20e0*/  WARPGROUP.DEPBAR.LE gsb0, 0x0 ;  /* 0x00008000000079c5 */ /* 0x000fe40000010000 */
[----:B------:R-:W-:-:S15]  /*20f0*/  WARPGROUP.ARRIVE ;  /* 0x00000000000079c5 */ /* 0x000fde0000000000 */
[----:B------:R-:W-:-:S01]  /*2100*/  NOP ;  /* 0x0000000000007918 */ /* 0x000fc20000000000 */
        /* <DEDUP_REMOVED lines=13> */
.L_x_3558:
[----:B------:R-:W-:-:S04]  /*21e0*/  UIADD3 UR6, UR17, 0x28c60, URZ ;  /* 0x00028c6011067890 */ /* 0x000fc8000fffe03f */
[----:B------:R-:W-:-:S09]  /*21f0*/  UPRMT UR6, UR38, 0x654, UR6 ;  /* 0x0000065426067896 */ /* 0x000fd20008000006 */
[----:B------:R-:W-:Y:S01]  /*2200*/  SYNCS.ARRIVE.TRANS64.RED.A1T0 RZ, [UR6], RZ ;  /* 0x000000ffffff79a7 */ /* 0x000fe20008100406 */
[----:B------:R-:W-:-:S04]  /*2210*/  UIADD3 UR6, UR16, -0x2, URZ ;  /* 0xfffffffe10067890 */ /* 0x000fc8000fffe03f */
[----:B------:R-:W-:-:S06]  /*2220*/  UISETP.GE.AND UP0, UPT, UR6, UR21, UPT ;  /* 0x000000150600728c */ /* 0x000fcc000bf06270 */
[----:B------:R-:W-:-:S13]  /*2230*/  PLOP3.LUT P1, PT, PT, PT, UP0, 0x80, 0x0 ;  /* 0x000000000000781c */ /* 0x000fda0003f2f008 */
[----:B------:R-:W-:Y:S05]  /*2240*/  @!P1 BRA `(.L_x_3559) ;  /* 0x0000000800f89947 */ /* 0x000fea0003800000 */
[----:B------:R-:W-:-:S05]  /*2250*/  UMOV UR22, UR6 ;  /* 0x0000000600167c82 */ /* 0x000fca0008000000 */
.L_x_3565:
[----:B------:R-:W-:Y:S01]  /*2260*/  BAR.SYNC.DEFER_BLOCKING 0xe, 0x100 ;  /* 0x0384000000007b1d */ /* 0x000fe20000010000 */
[----:B01----:R-:W-:Y:S01]  /*2270*/  IMAD.U32 R3, RZ, RZ, UR48 ;  /* 0x00000030ff037e24 */ /* 0x003fe2000f8e00ff */
[----:B------:R-:W-:-:S03]  /*2280*/  UIADD3 UR48, UR48, 0x1, URZ ;  /* 0x0000000130307890 */ /* 0x000fc6000fffe03f */
[----:B------:R-:W-:Y:S01]  /*2290*/  IMAD R0, R3, 0x40, R16 ;  /* 0x0000004003007824 */ /* 0x000fe200078e0210 */
[----:B------:R-:W-:-:S04]  /*22a0*/  UISETP.NE.AND UP0, UPT, UR48, 0x2, UPT ;  /* 0x000000023000788c */ /* 0x000fc8000bf05270 */
[----:B------:R-:W-:Y:S01]  /*22b0*/  LEA R0, R0, UR39, 0x2 ;  /* 0x0000002700007c11 */ /* 0x000fe2000f8e10ff */
[----:B------:R-:W-:Y:S02]  /*22c0*/  USEL UR6, URZ, 0x1, UP0 ;  /* 0x000000013f067887 */ /* 0x000fe40008000000 */
[----:B------:R-:W-:Y:S02]  /*22d0*/  USEL UR48, UR48, URZ, UP0 ;  /* 0x0000003f30307287 */ /* 0x000fe40008000000 */
[----:B------:R-:W-:Y:S01]  /*22e0*/  ULOP3.LUT UR36, UR36, UR6, URZ, 0x3c, !UPT ;  /* 0x0000000624247292 */ /* 0x000fe2000f8e3c3f */
        /* <DEDUP_REMOVED lines=132> */
.L_x_3560:
[----:B------:R-:W-:Y:S01]  /*2b30*/  ULEA UR6, UR48, UR39, 0x3 ;  /* 0x0000002730067291 */ /* 0x000fe2000f8e183f */
[----:B------:R-:W-:-:S05]  /*2b40*/  IMAD.U32 R0, RZ, RZ, UR36 ;  /* 0x00000024ff007e24 */ /* 0x000fca000f8e00ff */
[----:B------:R-:W-:-:S04]  /*2b50*/  SHF.L.U32 R0, R0, 0x1f, RZ ;  /* 0x0000001f00007819 */ /* 0x000fc800000006ff */
[----:B------:R0:W1:Y:S01]  /*2b60*/  SYNCS.PHASECHK.TRANS64.TRYWAIT P1, [UR6+0x28c50], R0 ;  /* 0x028c5000ff0075a7 */ /* 0x0000620008020146 */
[----:B------:R-:W-:Y:S05]  /*2b70*/  @!P0 BRA `(.L_x_3561) ;  /* 0x0000000000048947 */ /* 0x000fea0003800000 */
[----:B------:R-:W-:Y:S01]  /*2b80*/  BPT.TRAP 0x1 ;  /* 0x000000040000795c */ /* 0x000fe20000300000 */
.L_x_3561:
[----:B-1----:R-:W-:Y:S05]  /*2b90*/  @P1 BRA `(.L_x_3562) ;  /* 0x0000000000081947 */ /* 0x002fea0003800000 */
[----:B------:R-:W1:Y:S02]  /*2ba0*/  SYNCS.PHASECHK.TRANS64.TRYWAIT P1, [UR6+0x28c50], R0 ;  /* 0x028c5000ff0075a7 */ /* 0x000e640008020146 */
[----:B-1----:R-:W-:Y:S05]  /*2bb0*/  @!P1 BRA `(.L_x_3563) ;  /* 0x000000f0009c9947 */ /* 0x002fea0003800000 */
.L_x_3562:
[----:B------:R-:W-:Y:S01]  /*2bc0*/  UIADD3 UR6, UR39, 0x26800, URZ ;  /* 0x0002680027067890 */ /* 0x000fe2000fffe03f */
[----:B------:R-:W-:Y:S01]  /*2bd0*/  WARPGROUP.ARRIVE ;  /* 0x00000000000079c5 */ /* 0x000fe20000000000 */
[----:B------:R-:W-:Y:S02]  /*2be0*/  ULEA UR18, UR48, UR20, 0xc ;  /* 0x0000001430127291 */ /* 0x000fe4000f8e603f */
[----:B------:R-:W-:Y:S01]  /*2bf0*/  USHF.R.U32.HI UR6, URZ, 0x4, UR6 ;  /* 0x000000043f067899 */ /* 0x000fe20008011606 */
[----:B------:R-:W-:Y:S01]  /*2c00*/  UMOV UR19, 0x40000040 ;  /* 0x4000004000137882 */ /* 0x000fe20000000000 */
[----:B------:R-:W-:Y:S02]  /*2c10*/  UMOV UR17, 0x40000040 ;  /* 0x4000004000117882 */ /* 0x000fe40000000000 */
[----:B------:R-:W-:Y:S01]  /*2c20*/  ULOP3.LUT UR6, UR6, 0x3fff, URZ, 0xc0, !UPT ;  /* 0x00003fff06067892 */ /* 0x000fe2000f8ec03f */
[----:B------:R-:W-:Y:S01]  /*2c30*/  UMOV UR7, 0x40000040 ;  /* 0x4000004000077882 */ /* 0x000fe20000000000 */
[----:B------:R-:W-:-:S02]  /*2c40*/  UIADD3 UR10, UR18, 0x100, URZ ;  /* 0x00000100120a7890 */ /* 0x000fc4000fffe03f */
[----:B------:R-:W-:Y:S02]  /*2c50*/  ULOP3.LUT UR16, UR6, 0x10000, URZ, 0xfc, !UPT ;  /* 0x0001000006107892 */ /* 0x000fe4000f8efc3f */
[----:B------:R-:W-:Y:S01]  /*2c60*/  UIADD3 UR6, UR18, 0x80, URZ ;  /* 0x0000008012067890 */ /* 0x000fe2000fffe03f */
[----:B------:R-:W-:Y:S01]  /*2c70*/  UMOV UR11, 0x40000040 ;  /* 0x40000040000b7882 */ /* 0x000fe20000000000 */
[----:B------:R-:W-:Y:S01]  /*2c80*/  UIADD3 UR14, UR18, 0x180, URZ ;  /* 0x00000180120e7890 */ /* 0x000fe2000fffe03f */
[----:B------:R-:W-:-:S04]  /*2c90*/  UMOV UR15, 0x40000040 ;  /* 0x40000040000f7882 */ /* 0x000fc80000000000 */
        /* <DEDUP_REMOVED lines=17> */
.L_x_3564:
[----:B------:R-:W-:Y:S02]  /*2db0*/  UISETP.GT.AND UP0, UPT, UR22, UR21, UPT ;  /* 0x000000151600728c */ /* 0x000fe4000bf04270 */
[----:B------:R-:W-:Y:S02]  /*2dc0*/  ULEA UR6, UR48, UR39, 0x3 ;  /* 0x0000002730067291 */ /* 0x000fe4000f8e183f */
[----:B------:R-:W-:Y:S02]  /*2dd0*/  UIADD3 UR22, UR22, -0x1, URZ ;  /* 0xffffffff16167890 */ /* 0x000fe4000fffe03f */
[----:B------:R-:W-:Y:S01]  /*2de0*/  UIADD3 UR6, UR6, 0x28c60, URZ ;  /* 0x00028c6006067890 */ /* 0x000fe2000fffe03f */
[----:B------:R-:W-:-:S03]  /*2df0*/  PLOP3.LUT P1, PT, PT, PT, UP0, 0x80, 0x0 ;  /* 0x000000000000781c */ /* 0x000fc60003f2f008 */
[----:B------:R-:W-:-:S09]  /*2e00*/  UPRMT UR6, UR38, 0x654, UR6 ;  /* 0x0000065426067896 */ /* 0x000fd20008000006 */
[----:B------:R-:W-:Y:S01]  /*2e10*/  SYNCS.ARRIVE.TRANS64.RED.A1T0 RZ, [UR6], RZ ;  /* 0x000000ffffff79a7 */ /* 0x000fe20008100406 */
[----:B------:R-:W-:Y:S05]  /*2e20*/  @P1 BRA `(.L_x_3565) ;  /* 0xfffffff4000c1947 */ /* 0x000fea000383ffff */
.L_x_3559:
[----:B------:R-:W-:Y:S01]  /*2e30*/  BAR.SYNC.DEFER_BLOCKING 0xe, 0x100 ;  /* 0x0384000000007b1d */ /* 0x000fe20000010000 */
[----:B01----:R-:W-:Y:S01]  /*2e40*/  IMAD.U32 R3, RZ, RZ, UR48 ;  /* 0x00000030ff037e24 */ /* 0x003fe2000f8e00ff */
[----:B------:R-:W-:Y:S01]  /*2e50*/  UIADD3 UR48, UR48, 0x1, URZ ;  /* 0x0000000130307890 */ /* 0x000fe2000fffe03f */
[----:B------:R-:W-:Y:S02]  /*2e60*/  PLOP3.LUT P0, PT, PT, PT, PT, 0x8, 0x0 ;  /* 0x000000000000781c */ /* 0x000fe40003f0e170 */
[----:B------:R-:W-:Y:S01]  /*2e70*/  CS2R R12, SRZ ;  /* 0x00000000000c7805 */ /* 0x000fe2000001ff00 */
        /* <DEDUP_REMOVED lines=138> */
.L_x_3553:
        /* <DEDUP_REMOVED lines=37> */
.L_x_3566:
        /* <DEDUP_REMOVED lines=103> */
.L_x_3567:
[----:B------:R-:W-:Y:S01]  /*3fe0*/  ULEA.HI UR4, UR46, UR46, URZ, 0x1 ;  /* 0x0000002e2e047291 */ /* 0x000fe2000f8f083f */
[----:B------:R-:W-:Y:S01]  /*3ff0*/  IMAD.MOV.U32 R3, RZ, RZ, 0x1 ;  /* 0x00000001ff037424 */ /* 0x000fe200078e00ff */
[----:B------:R-:W-:Y:S02]  /*4000*/  ISETP.NE.AND P0, PT, RZ, UR47, PT ;  /* 0x0000002fff007c0c */ /* 0x000fe4000bf05270 */
[----:B------:R-:W-:Y:S02]  /*4010*/  ULOP3.LUT UR4, UR4, 0xfffffffe, URZ, 0xc0, !UPT ;  /* 0xfffffffe04047892 */ /* 0x000fe4000f8ec03f */
[----:B------:R-:W-:Y:S02]  /*4020*/  SEL R3, R3, 0x2, !P0 ;  /* 0x0000000203037807 */ /* 0x000fe40004000000 */
[----:B------:R-:W-:Y:S02]  /*4030*/  UIADD3 UR4, UR46, -UR4, URZ ;  /* 0x800000042e047290 */ /* 0x000fe4000fffe03f */
[----:B------:R-:W-:-:S04]  /*4040*/  LOP3.LUT R3, R3, 0x1, RZ, 0xfc, !PT ;  /* 0x0000000103037812 */ /* 0x000fc800078efcff */
[----:B------:R-:W-:Y:S01]  /*4050*/  IMAD.U32 R0, RZ, RZ, UR4 ;  /* 0x00000004ff007e24 */ /* 0x000fe2000f8e00ff */
[----:B------:R-:W-:-:S04]  /*4060*/  ISETP.NE.AND P0, PT, R3, 0x3, PT ;  /* 0x000000030300780c */ /* 0x000fc80003f05270 */
[----:B------:R-:W-:-:S04]  /*4070*/  SHF.L.U32 R0, R0, 0x1f, RZ ;  /* 0x0000001f00007819 */ /* 0x000fc800000006ff */
[----:B------:R-:W0:Y:S02]  /*4080*/  SYNCS.PHASECHK.TRANS64.TRYWAIT P1, [UR39+0x28c00], R0 ;  /* 0x028c0000ff0075a7 */ /* 0x000e240008020167 */
[----:B0-----:R-:W-:Y:S05]  /*4090*/  @!P1 BRA `(.L_x_3568) ;  /* 0x000000dc007c9947 */ /* 0x001fea0003800000 */
.L_x_3690:
[----:B------:R-:W-:Y:S05]  /*40a0*/  @!P0 BRA `(.L_x_3569) ;  /* 0x0000000000048947 */ /* 0x000fea0003800000 */
[----:B------:R-:W-:Y:S01]  /*40b0*/  BPT.TRAP 0x1 ;  /* 0x000000040000795c */ /* 0x000fe20000300000 */
.L_x_3569:
[----:B------:R-:W-:Y:S02]  /*40c0*/  IMAD.U32 R7, RZ, RZ, UR48 ;  /* 0x00000030ff077e24 */ /* 0x000fe4000f8e00ff */
[----:B------:R-:W-:-:S03]  /*40d0*/  IMAD.U32 R8, RZ, RZ, UR36 ;  /* 0x00000024ff087e24 */ /* 0x000fc6000f8e00ff */
[----:B------:R-:W-:Y:S02]  /*40e0*/  LEA R7, R7, UR39, 0x3 ;  /* 0x0000002707077c11 */ /* 0x000fe4000f8e18ff */
[----:B------:R-:W-:-:S04]  /*40f0*/  SHF.L.U32 R8, R8, 0x1f, RZ ;  /* 0x0000001f08087819 */ /* 0x000fc800000006ff */
[----:B------:R1:W2:Y:S01]  /*4100*/  SYNCS.PHASECHK.TRANS64.TRYWAIT P1, [R7+URZ+0x28c30], R8 ;  /* 0x028c3008070075a7 */ /* 0x0002a2000802017f */
[----:B------:R-:W-:Y:S05]  /*4110*/  @!P0 BRA `(.L_x_3570) ;  /* 0x0000000000048947 */ /* 0x000fea0003800000 */
[----:B------:R-:W-:Y:S01]  /*4120*/  BPT.TRAP 0x1 ;  /* 0x000000040000795c */ /* 0x000fe20000300000 */
.L_x_3570:
[----:B--2---:R-:W-:Y:S05]  /*4130*/  @P1 BRA `(.L_x_3571) ;  /* 0x0000000000081947 */ /* 0x004fea0003800000 */
[----:B------:R-:W2:Y:S02]  /*4140*/  SYNCS.PHASECHK.TRANS64.TRYWAIT P1, [R7+URZ+0x28c30], R8 ;  /* 0x028c3008070075a7 */ /* 0x000ea4000802017f */
[----:B--2---:R-:W-:Y:S05]  /*4150*/  @!P1 BRA `(.L_x_3572) ;  /* 0x000000dc00649947 */ /* 0x004fea0003800000 */
.L_x_3571:
[----:B------:R-:W-:-:S04]  /*4160*/  UIADD3 UR4, UR39, 0x22400, URZ ;  /* 0x0002240027047890 */ /* 0x000fc8000fffe03f */
[----:B------:R-:W-:-:S04]  /*4170*/  USHF.R.U32.HI UR4, URZ, 0x4, UR4 ;  /* 0x000000043f047899 */ /* 0x000fc80008011604 */
[----:B------:R-:W-:-:S06]  /*4180*/  ULOP3.LUT UR4, UR4, 0x3fff, URZ, 0xc0, !UPT ;  /* 0x00003fff04047892 */ /* 0x000fcc000f8ec03f */
[----:B0-----:R-:W-:Y:S01]  /*4190*/  IMAD.U32 R3, RZ, RZ, UR4 ;  /* 0x00000004ff037e24 */ /* 0x001fe2000f8e00ff */
[----:B------:R-:W-:Y:S05]  /*41a0*/  WARPSYNC.ALL ;  /* 0x0000000000007948 */ /* 0x000fea0003800000 */
[----:B------:R-:W-:-:S04]  /*41b0*/  LOP3.LUT R3, R3, 0x10000, RZ, 0xfc, !PT ;  /* 0x0001000003037812 */ /* 0x000fc800078efcff */
[----:B------:R-:W-:Y:S01]  /*41c0*/  R2UR UR12, R3 ;  /* 0x00000000030c72ca */ /* 0x000fe200000e0000 */
[----:B------:R-:W-:Y:S01]  /*41d0*/  UIADD3 UR4, UR39, 0x20400, URZ ;  /* 0x0002040027047890 */ /* 0x000fe2000fffe03f */
[----:B------:R-:W-:Y:S01]  /*41e0*/  WARPGROUP.ARRIVE ;  /* 0x00000000000079c5 */ /* 0x000fe20000000000 */
[----:B------:R-:W-:Y:S01]  /*41f0*/  UMOV UR7, 0x40000040 ;  /* 0x4000004000077882 */ /* 0x000fe20000000000 */
[----:B------:R-:W-:Y:S01]  /*4200*/  UMOV UR5, 0x40000040 ;  /* 0x4000004000057882 */ /* 0x000fe20000000000 */
[----:B------:R-:W-:Y:S01]  /*4210*/  USHF.R.U32.HI UR4, URZ, 0x4, UR4 ;  /* 0x000000043f047899 */ /* 0x000fe20008011604 */
[----:B------:R-:W-:Y:S01]  /*4220*/  UMOV UR11, 0x40000040 ;  /* 0x40000040000b7882 */ /* 0x000fe20000000000 */
[----:B------:R-:W-:Y:S02]  /*4230*/  UMOV UR9, 0x40000040 ;  /* 0x4000004000097882 */ /* 0x000fe40000000000 */
[----:B------:R-:W-:Y:S01]  /*4240*/  ULOP3.LUT UR4, UR4, 0x3fff, URZ, 0xc0, !UPT ;  /* 0x00003fff04047892 */ /* 0x000fe2000f8ec03f */
[----:B------:R-:W-:-:S03]  /*4250*/  UMOV UR15, 0x40000040 ;  /* 0x40000040000f7882 */ /* 0x000fc60000000000 */
[----:B------:R-:W-:Y:S02]  /*4260*/  ULEA UR12, UR48, UR12, 0x9 ;  /* 0x0000000c300c7291 */ /* 0x000fe4000f8e483f */
[----:B------:R-:W-:Y:S02]  /*4270*/  ULOP3.LUT UR13, UR4, 0x10000, URZ, 0xfc, !UPT ;  /* 0x00010000040d7892 */ /* 0x000fe4000f8efc3f */
[----:B------:R-:W-:Y:S02]  /*4280*/  UIADD3 UR10, UR12, 0x4, URZ ;  /* 0x000000040c0a7890 */ /* 0x000fe4000fffe03f */
[----:B------:R-:W-:Y:S01]  /*4290*/  UIADD3 UR8, UR13, 0x4, URZ ;  /* 0x000000040d087890 */ /* 0x000fe2000fffe03f */
[----:B------:R-:W-:Y:S02]  /*42a0*/  UMOV UR6, UR12 ;  /* 0x0000000c00067c82 */ /* 0x000fe40008000000 */
[----:B------:R-:W-:Y:S01]  /*42b0*/  UMOV UR4, UR13 ;  /* 0x0000000d00047c82 */ /* 0x000fe20008000000 */
[----:B------:R-:W-:Y:S01]  /*42c0*/  UIADD3 UR14, UR12, 0x6, URZ ;  /* 0x000000060c0e7890 */ /* 0x000fe2000fffe03f */
[----:B------:R-:W-:Y:S01]  /*42d0*/  HGMMA.64x64x16.F32 R24, gdesc[UR4], RZ, !UPT, gsb0 ;  /* 0x00e00000041879f0 */ /* 0x000fe2000c0008ff */
[----:B------:R-:W-:-:S02]  /*42e0*/  UIADD3 UR6, UR12, 0x2, URZ ;  /* 0x000000020c067890 */ /* 0x000fc4000fffe03f */
[----:B------:R-:W-:Y:S01]  /*42f0*/  UIADD3 UR4, UR13, 0x2, URZ ;  /* 0x000000020d047890 */ /* 0x000fe2000fffe03f */
[----:B------:R-:W-:Y:S01]  /*4300*/  UMOV UR7, 0x40000040 ;  /* 0x4000004000077882 */ /* 0x000fe20000000000 */
[----:B------:R-:W-:Y:S01]  /*4310*/  UMOV UR5, 0x40000040 ;  /* 0x4000004000057882 */ /* 0x000fe20000000000 */
[----:B------:R-:W-:-:S03]  /*4320*/  UIADD3 UR12, UR13, 0x6, URZ ;  /* 0x000000060d0c7890 */ /* 0x000fc6000fffe03f */
        /* <DEDUP_REMOVED lines=13> */
.L_x_3573:
[----:B------:R-:W-:Y:S01]  /*4400*/  UIMAD UR53, UR52, -0x40, UR53 ;  /* 0xffffffc0343578a4 */ /* 0x000fe2000f8e0235 */
[----:B------:R-:W-:Y:S01]  /*4410*/  R2UR UR6, R7 ;  /* 0x00000000070672ca */ /* 0x000fe200000e0000 */
[----:B------:R-:W-:-:S04]  /*4420*/  ULDC UR10, c[0x0][0x988] ;  /* 0x00026200000a7ab9 */ /* 0x000fc80000000800 */
[----:B------:R-:W-:-:S05]  /*4430*/  IMAD.U32 R5, RZ, RZ, UR53 ;  /* 0x00000035ff057e24 */ /* 0x000fca000f8e00ff */
[----:B------:R-:W-:-:S03]  /*4440*/  IADD3 R0, -R222, 0x40, R5 ;  /* 0x00000040de007810 */ /* 0x000fc60007ffe105 */
[----:B------:R-:W-:Y:S01]  /*4450*/  UIADD3 UR6, UR6, 0x28c40, URZ ;  /* 0x00028c4006067890 */ /* 0x000fe2000fffe03f */
[C---:B------:R-:W-:Y:S02]  /*4460*/  ISETP.GT.AND P5, PT, R0.reuse, RZ, PT ;  /* 0x000000ff0000720c */ /* 0x040fe40003fa4270 */
[C---:B------:R-:W-:Y:S01]  /*4470*/  ISETP.GT.AND P4, PT, R0.reuse, 0x1, PT ;  /* 0x000000010000780c */ /* 0x040fe20003f84270 */
[----:B------:R-:W-:Y:S01]  /*4480*/  UPRMT UR6, UR38, 0x654, UR6 ;  /* 0x0000065426067896 */ /* 0x000fe20008000006 */
[----:B------:R-:W-:Y:S02]  /*4490*/  ISETP.GT.AND P3, PT, R0, 0x8, PT ;  /* 0x000000080000780c */ /* 0x000fe40003f64270 */
[----:B------:R-:W-:Y:S02]  /*44a0*/  FSEL R24, R24, -INF , P5 ;  /* 0xff80000018187808 */ /* 0x000fe40002800000 */
[----:B------:R-:W-:Y:S02]  /*44b0*/  FSEL R25, R25, -INF , P4 ;  /* 0xff80000019197808 */ /* 0x000fe40002000000 */
[----:B------:R-:W-:-:S02]  /*44c0*/  ISETP.GT.AND P2, PT, R0, 0x9, PT ;  /* 0x000000090000780c */ /* 0x000fc40003f44270 */
[----:B------:R-:W-:Y:S01]  /*44d0*/  FSEL R28, R28, -INF , P3 ;  /* 0xff8000001c1c7808 */ /* 0x000fe20001800000 */
[----:B------:R-:W-:Y:S01]  /*44e0*/  SYNCS.ARRIVE.TRANS64.RED.A1T0 RZ, [UR6], RZ ;  /* 0x000000ffffff79a7 */ /* 0x000fe20008100406 */
        /* <DEDUP_REMOVED lines=67> */
[----:B------:R-:W-:Y:S01]  /*4920*/  FMNMX.FTZ R0, R42, R5, !PT ;  /* 0x000000052a007209 */ /* 0x000fe20007810000 */
[----:B------:R-:W-:Y:S01]  /*4930*/  BAR.SYNC.DEFER_BLOCKING 0xf, 0x100 ;  /* 0x03c4000000007b1d */ /* 0x000fe20000010000 */
        /* <DEDUP_REMOVED lines=12> */
[----:B------:R-:W-:Y:S01]  /*4a00*/  MUFU.EX2 R24, R24 ;  /* 0x0000001800187308 */ /* 0x000fe20000000800 */
[--C-:B------:R-:W-:Y:S01]  /*4a10*/  FFMA.FTZ R32, R32, UR10, -R6.reuse ;  /* 0x0000000a20207c23 */ /* 0x100fe20008010806 */
[--C-:B------:R-:W-:Y:S01]  /*4a20*/  FFMA.FTZ R33, R33, UR10, -R6.reuse ;  /* 0x0000000a21217c23 */ /* 0x100fe20008010806 */
[----:B------:R-:W-:Y:S01]  /*4a30*/  FMNMX.FTZ R0, R54, R5, !PT ;  /* 0x0000000536007209 */ /* 0x000fe20007810000 */
[--C-:B------:R-:W-:Y:S01]  /*4a40*/  FFMA.FTZ R36, R36, UR10, -R6.reuse ;  /* 0x0000000a24247c23 */ /* 0x100fe20008010806 */
[--C-:B------:R-:W-:Y:S01]  /*4a50*/  FFMA.FTZ R37, R37, UR10, -R6.reuse ;  /* 0x0000000a25257c23 */ /* 0x100fe20008010806 */
[--C-:B------:R-:W-:Y:S01]  /*4a60*/  FFMA.FTZ R40, R40, UR10, -R6.reuse ;  /* 0x0000000a28287c23 */ /* 0x100fe20008010806 */
[----:B------:R-:W-:Y:S01]  /*4a70*/  FMNMX.FTZ R0, R55, R0, !PT ;  /* 0x0000000037007209 */ /* 0x000fe20007810000 */
[----:B------:R-:W0:Y:S01]  /*4a80*/  MUFU.EX2 R25, R25 ;  /* 0x0000001900197308 */ /* 0x000e220000000800 */
[--C-:B------:R-:W-:Y:S01]  /*4a90*/  FFMA.FTZ R41, R41, UR10, -R6.reuse ;  /* 0x0000000a29297c23 */ /* 0x100fe20008010806 */
[--C-:B------:R-:W-:Y:S01]  /*4aa0*/  FFMA.FTZ R44, R44, UR10, -R6.reuse ;  /* 0x0000000a2c2c7c23 */ /* 0x100fe20008010806 */
[--C-:B------:R-:W-:Y:S01]  /*4ab0*/  FFMA.FTZ R45, R45, UR10, -R6.reuse ;  /* 0x0000000a2d2d7c23 */ /* 0x100fe20008010806 */
[----:B------:R-:W3:Y:S01]  /*4ac0*/  SHFL.BFLY PT, R5, R0, 0x2, 0x1f ;  /* 0x0c401f0000057f89 */ /* 0x000ee200000e0000 */
[--C-:B------:R-:W-:Y:S01]  /*4ad0*/  FFMA.FTZ R48, R48, UR10, -R6.reuse ;  /* 0x0000000a30307c23 */ /* 0x100fe20008010806 */
[--C-:B------:R-:W-:Y:S01]  /*4ae0*/  FFMA.FTZ R49, R49, UR10, -R6.reuse ;  /* 0x0000000a31317c23 */ /* 0x100fe20008010806 */
[--C-:B------:R-:W-:Y:S01]  /*4af0*/  FFMA.FTZ R52, R52, UR10, -R6.reuse ;  /* 0x0000000a34347c23 */ /* 0x100fe20008010806 */
[----:B------:R-:W-:Y:S01]  /*4b00*/  MUFU.EX2 R28, R28 ;  /* 0x0000001c001c7308 */ /* 0x000fe20000000800 */
[----:B------:R-:W-:-:S07]  /*4b10*/  FFMA.FTZ R6, R53, UR10, -R6 ;  /* 0x0000000a35067c23 */ /* 0x000fce0008010806 */
[----:B------:R-:W4:Y:S01]  /*4b20*/  MUFU.EX2 R29, R29 ;  /* 0x0000001d001d7308 */ /* 0x000f220000000800 */
[----:B0-----:R-:W-:Y:S01]  /*4b30*/  FADD.FTZ R11, R24, R25 ;  /* 0x00000019180b7221 */ /* 0x001fe20000010000 */
[----:B------:R-:W-:-:S06]  /*4b40*/  F2FP.F16.F32.PACK_AB R152, R25, R24 ;  /* 0x000000181998723e */ /* 0x000fcc00000000ff */
[----:B------:R-:W-:Y:S01]  /*4b50*/  MUFU.EX2 R32, R32 ;  /* 0x0000002000207308 */ /* 0x000fe20000000800 */
[----:B---3--:R-:W-:-:S07]  /*4b60*/  FMNMX.FTZ R5, R0, R5, !PT ;  /* 0x0000000500057209 */ /* 0x008fce0007810000 */
[----:B------:R-:W0:Y:S01]  /*4b70*/  MUFU.EX2 R33, R33 ;  /* 0x0000002100217308 */ /* 0x000e220000000800 */
[----:B------:R-:W3:Y:S01]  /*4b80*/  SHFL.BFLY PT, R0, R5, 0x1, 0x1f ;  /* 0x0c201f0005007f89 */ /* 0x000ee200000e0000 */
[----:B----4-:R-:W-:-:S06]  /*4b90*/  F2FP.F16.F32.PACK_AB R154, R29, R28 ;  /* 0x0000001c1d9a723e */ /* 0x010fcc00000000ff */
[----:B------:R-:W-:Y:S08]  /*4ba0*/  MUFU.EX2 R36, R36 ;  /* 0x0000002400247308 */ /* 0x000ff00000000800 */
[----:B------:R-:W4:Y:S01]  /*4bb0*/  MUFU.EX2 R37, R37 ;  /* 0x0000002500257308 */ /* 0x000f220000000800 */
[----:B0-----:R-:W-:-:S07]  /*4bc0*/  F2FP.F16.F32.PACK_AB R156, R33, R32 ;  /* 0x00000020219c723e */ /* 0x001fce00000000ff */
[----:B------:R-:W-:Y:S01]  /*4bd0*/  MUFU.EX2 R40, R40 ;  /* 0x0000002800287308 */ /* 0x000fe20000000800 */
[----:B---3--:R-:W-:-:S04]  /*4be0*/  FMNMX.FTZ R0, R5, R0, !PT ;  /* 0x0000000005007209 */ /* 0x008fc80007810000 */
[C---:B------:R-:W-:Y:S01]  /*4bf0*/  FSETP.NEU.FTZ.AND P1, PT, R0.reuse, -INF , PT ;  /* 0xff8000000000780b */ /* 0x040fe20003f3d000 */
[----:B------:R-:W-:Y:S02]  /*4c00*/  FMUL.FTZ R5, R0, UR10 ;  /* 0x0000000a00057c20 */ /* 0x000fe40008410000 */
[----:B------:R-:W0:Y:S01]  /*4c10*/  MUFU.EX2 R41, R41 ;  /* 0x0000002900297308 */ /* 0x000e220000000800 */
[----:B----4-:R-:W-:Y:S02]  /*4c20*/  F2FP.F16.F32.PACK_AB R158, R37, R36 ;  /* 0x00000024259e723e */ /* 0x010fe400000000ff */
[----:B------:R-:W-:-:S05]  /*4c30*/  FSEL R9, R5, RZ, P1 ;  /* 0x000000ff05097208 */ /* 0x000fca0000800000 */
        /* <DEDUP_REMOVED lines=14> */
[----:B------:R-:W3:Y:S01]  /*4d20*/  MUFU.EX2 R27, R27 ;  /* 0x0000001b001b7308 */ /* 0x000ee20000000800 */
[--C-:B------:R-:W-:Y:S01]  /*4d30*/  FFMA.FTZ R51, R51, UR10, -R9.reuse ;  /* 0x0000000a33337c23 */ /* 0x100fe20008010809 */
[--C-:B------:R-:W-:Y:S01]  /*4d40*/  FFMA.FTZ R54, R54, UR10, -R9.reuse ;  /* 0x0000000a36367c23 */ /* 0x100fe20008010809 */
[----:B------:R-:W-:Y:S01]  /*4d50*/  FFMA.FTZ R9, R55, UR10, -R9 ;  /* 0x0000000a37097c23 */ /* 0x000fe20008010809 */
[----:B0-----:R-:W-:-:S04]  /*4d60*/  F2FP.F16.F32.PACK_AB R160, R41, R40 ;  /* 0x0000002829a0723e */ /* 0x001fc800000000ff */
[----:B------:R-:W-:Y:S08]  /*4d70*/  MUFU.EX2 R30, R30 ;  /* 0x0000001e001e7308 */ /* 0x000ff00000000800 */
[----:B------:R-:W0:Y:S01]  /*4d80*/  MUFU.EX2 R31, R31 ;  /* 0x0000001f001f7308 */ /* 0x000e220000000800 */
[----:B---3--:R-:W-:-:S07]  /*4d90*/  F2FP.F16.F32.PACK_AB R153, R27, R26 ;  /* 0x0000001a1b99723e */ /* 0x008fce00000000ff */
[----:B------:R-:W3:Y:S08]  /*4da0*/  MUFU.EX2 R34, R34 ;  /* 0x0000002200227308 */ /* 0x000ef00000000800 */
[----:B------:R4:W-:Y:S01]  /*4db0*/  MUFU.EX2 R5, R6 ;  /* 0x0000000600057308 */ /* 0x0009e20000000800 */
[----:B0-----:R-:W-:-:S05]  /*4dc0*/  F2FP.F16.F32.PACK_AB R155, R31, R30 ;  /* 0x0000001e1f9b723e */ /* 0x001fca00000000ff */
[----:B------:R0:W-:Y:S02]  /*4dd0*/  STSM.16.M88.4 [R18+0x26800], R152 ;  /* 0x0268009812007844 */ /* 0x0001e40000000200 */
[----:B------:R-:W5:Y:S01]  /*4de0*/  MUFU.EX2 R35, R35 ;  /* 0x0000002300237308 */ /* 0x000f620000000800 */
[----:B----4-:R-:W-:Y:S01]  /*4df0*/  FADD.FTZ R6, R28, R11 ;  /* 0x0000000b1c067221 */ /* 0x010fe20000010000 */
[----:B------:R-:W-:-:S03]  /*4e00*/  FADD.FTZ R11, R26, R27 ;  /* 0x0000001b1a0b7221 */ /* 0x000fc60000010000 */
[----:B------:R-:W-:Y:S01]  /*4e10*/  FADD.FTZ R13, R29, R6 ;  /* 0x000000061d0d7221 */ /* 0x000fe20000010000 */
[----:B------:R-:W-:Y:S02]  /*4e20*/  FADD.FTZ R6, R30, R11 ;  /* 0x0000000b1e067221 */ /* 0x000fe40000010000 */
[----:B------:R-:W4:Y:S01]  /*4e30*/  MUFU.EX2 R38, R38 ;  /* 0x0000002600267308 */ /* 0x000f220000000800 */
[----:B------:R-:W-:Y:S01]  /*4e40*/  FADD.FTZ R10, R32, R13 ;  /* 0x0000000d200a7221 */ /* 0x000fe20000010000 */
[----:B------:R-:W-:-:S03]  /*4e50*/  FADD.FTZ R11, R31, R6 ;  /* 0x000000061f0b7221 */ /* 0x000fc60000010000 */
[----:B------:R-:W-:Y:S01]  /*4e60*/  FADD.FTZ R13, R33, R10 ;  /* 0x0000000a210d7221 */ /* 0x000fe20000010000 */
[----:B---3--:R-:W-:Y:S02]  /*4e70*/  FADD.FTZ R6, R34, R11 ;  /* 0x0000000b22067221 */ /* 0x008fe40000010000 */
[----:B------:R-:W3:Y:S01]  /*4e80*/  MUFU.EX2 R39, R39 ;  /* 0x0000002700277308 */ /* 0x000ee20000000800 */
[----:B------:R-:W-:Y:S01]  /*4e90*/  FADD.FTZ R10, R36, R13 ;  /* 0x0000000d240a7221 */ /* 0x000fe20000010000 */
[C---:B-----5:R-:W-:Y:S01]  /*4ea0*/  FADD.FTZ R11, R35.reuse, R6 ;  /* 0x00000006230b7221 */ /* 0x060fe20000010000 */
[----:B------:R-:W-:Y:S02]  /*4eb0*/  F2FP.F16.F32.PACK_AB R157, R35, R34 ;  /* 0x00000022239d723e */ /* 0x000fe400000000ff */
[----:B------:R-:W-:-:S03]  /*4ec0*/  FADD.FTZ R13, R37, R10 ;  /* 0x0000000a250d7221 */ /* 0x000fc60000010000 */
[----:B------:R-:W5:Y:S01]  /*4ed0*/  MUFU.EX2 R42, R42 ;  /* 0x0000002a002a7308 */ /* 0x000f620000000800 */
[----:B----4-:R-:W-:Y:S01]  /*4ee0*/  FADD.FTZ R6, R38, R11 ;  /* 0x0000000b26067221 */ /* 0x010fe20000010000 */
[----:B------:R-:W-:-:S04]  /*4ef0*/  FADD.FTZ R10, R40, R13 ;  /* 0x0000000d280a7221 */ /* 0x000fc80000010000 */
[----:B------:R-:W-:Y:S02]  /*4f00*/  FADD.FTZ R13, R41, R10 ;  /* 0x0000000a290d7221 */ /* 0x000fe40000010000 */
[----:B------:R-:W4:Y:S01]  /*4f10*/  MUFU.EX2 R43, R43 ;  /* 0x0000002b002b7308 */ /* 0x000f220000000800 */
[C---:B---3--:R-:W-:Y:S01]  /*4f20*/  FADD.FTZ R11, R39.reuse, R6 ;  /* 0x00000006270b7221 */ /* 0x048fe20000010000 */
[----:B------:R-:W-:-:S05]  /*4f30*/  F2FP.F16.F32.PACK_AB R159, R39, R38 ;  /* 0x00000026279f723e */ /* 0x000fca00000000ff */
[----:B------:R0:W-:Y:S01]  /*4f40*/  STSM.16.M88.4 [R23], R156 ;  /* 0x0000009c17007844 */ /* 0x0001e20000000200 */
[----:B------:R-:W3:Y:S01]  /*4f50*/  MUFU.EX2 R44, R44 ;  /* 0x0000002c002c7308 */ /* 0x000ee20000000800 */
[----:B-----5:R-:W-:-:S07]  /*4f60*/  FADD.FTZ R6, R42, R11 ;  /* 0x0000000b2a067221 */ /* 0x020fce0000010000 */
[----:B------:R-:W5:Y:S01]  /*4f70*/  MUFU.EX2 R46, R46 ;  /* 0x0000002e002e7308 */ /* 0x000f620000000800 */
[C---:B----4-:R-:W-:Y:S01]  /*4f80*/  FADD.FTZ R11, R43.reuse, R6 ;  /* 0x000000062b0b7221 */ /* 0x050fe20000010000 */
[----:B------:R-:W-:-:S06]  /*4f90*/  F2FP.F16.F32.PACK_AB R161, R43, R42 ;  /* 0x0000002a2ba1723e */ /* 0x000fcc00000000ff */
[----:B------:R-:W4:Y:S01]  /*4fa0*/  MUFU.EX2 R45, R45 ;  /* 0x0000002d002d7308 */ /* 0x000f220000000800 */
[----:B---3--:R-:W-:-:S07]  /*4fb0*/  FADD.FTZ R6, R44, R13 ;  /* 0x0000000d2c067221 */ /* 0x008fce0000010000 */
[----:B------:R-:W3:Y:S01]  /*4fc0*/  MUFU.EX2 R47, R47 ;  /* 0x0000002f002f7308 */ /* 0x000ee20000000800 */
[----:B-----5:R-:W-:-:S07]  /*4fd0*/  FADD.FTZ R10, R46, R11 ;  /* 0x0000000b2e0a7221 */ /* 0x020fce0000010000 */
[----:B------:R-:W-:Y:S01]  /*4fe0*/  MUFU.EX2 R48, R48 ;  /* 0x0000003000307308 */ /* 0x000fe20000000800 */
[C---:B----4-:R-:W-:Y:S01]  /*4ff0*/  F2FP.F16.F32.PACK_AB R162, R45.reuse, R44 ;  /* 0x0000002c2da2723e */ /* 0x050fe200000000ff */
[----:B------:R-:W-:-:S06]  /*5000*/  FADD.FTZ R45, R45, R6 ;  /* 0x000000062d2d7221 */ /* 0x000fcc0000010000 */
[----:B------:R-:W4:Y:S01]  /*5010*/  MUFU.EX2 R49, R49 ;  /* 0x0000003100317308 */ /* 0x000f220000000800 */
[C---:B---3--:R-:W-:Y:S01]  /*5020*/  F2FP.F16.F32.PACK_AB R163, R47.reuse, R46 ;  /* 0x0000002e2fa3723e */ /* 0x048fe200000000ff */
[----:B------:R-:W-:-:S04]  /*5030*/  FADD.FTZ R47, R47, R10 ;  /* 0x0000000a2f2f7221 */ /* 0x000fc80000010000 */
[----:B------:R0:W-:Y:S02]  /*5040*/  STSM.16.M88.4 [R19], R160 ;  /* 0x000000a013007844 */ /* 0x0001e40000000200 */
[----:B------:R-:W-:Y:S08]  /*5050*/  MUFU.EX2 R50, R50 ;  /* 0x0000003200327308 */ /* 0x000ff00000000800 */
[----:B------:R-:W3:Y:S01]  /*5060*/  MUFU.EX2 R51, R51 ;  /* 0x0000003300337308 */ /* 0x000ee20000000800 */
[----:B----4-:R-:W-:Y:S01]  /*5070*/  F2FP.F16.F32.PACK_AB R164, R49, R48 ;  /* 0x0000003031a4723e */ /* 0x010fe200000000ff */
[----:B------:R-:W-:-:S04]  /*5080*/  FADD.FTZ R48, R48, R45 ;  /* 0x0000002d30307221 */ /* 0x000fc80000010000 */
[----:B------:R-:W-:Y:S02]  /*5090*/  FADD.FTZ R49, R49, R48 ;  /* 0x0000003031317221 */ /* 0x000fe40000010000 */
[----:B------:R-:W4:Y:S08]  /*50a0*/  MUFU.EX2 R52, R52 ;  /* 0x0000003400347308 */ /* 0x000f300000000800 */
[----:B------:R-:W5:Y:S01]  /*50b0*/  MUFU.EX2 R54, R54 ;  /* 0x0000003600367308 */ /* 0x000f620000000800 */
[----:B---3--:R-:W-:Y:S01]  /*50c0*/  F2FP.F16.F32.PACK_AB R165, R51, R50 ;  /* 0x0000003233a5723e */ /* 0x008fe200000000ff */
[----:B------:R-:W-:-:S04]  /*50d0*/  FADD.FTZ R50, R50, R47 ;  /* 0x0000002f32327221 */ /* 0x000fc80000010000 */
[----:B------:R-:W-:Y:S02]  /*50e0*/  FADD.FTZ R51, R51, R50 ;  /* 0x0000003233337221 */ /* 0x000fe40000010000 */
[----:B------:R-:W3:Y:S01]  /*50f0*/  MUFU.EX2 R9, R9 ;  /* 0x0000000900097308 */ /* 0x000ee20000000800 */
[----:B----4-:R-:W-:Y:S01]  /*5100*/  F2FP.F16.F32.PACK_AB R166, R5, R52 ;  /* 0x0000003405a6723e */ /* 0x010fe200000000ff */
[----:B------:R-:W-:-:S04]  /*5110*/  FADD.FTZ R52, R52, R49 ;  /* 0x0000003134347221 */ /* 0x000fc80000010000 */
[----:B------:R-:W-:Y:S01]  /*5120*/  FADD.FTZ R5, R5, R52 ;  /* 0x0000003405057221 */ /* 0x000fe20000010000 */
[----:B-----5:R-:W-:Y:S01]  /*5130*/  FADD.FTZ R6, R54, R51 ;  /* 0x0000003336067221 */ /* 0x020fe20000010000 */
[----:B---3--:R-:W-:-:S03]  /*5140*/  F2FP.F16.F32.PACK_AB R167, R9, R54 ;  /* 0x0000003609a7723e */ /* 0x008fc600000000ff */
[----:B------:R-:W-:Y:S02]  /*5150*/  FADD.FTZ R6, R9, R6 ;  /* 0x0000000609067221 */ /* 0x000fe40000010000 */
[----:B------:R0:W-:Y:S01]  /*5160*/  STSM.16.M88.4 [R22], R164 ;  /* 0x000000a416007844 */ /* 0x0001e20000000200 */
[----:B------:R-:W-:Y:S05]  /*5170*/  @!P0 BRA `(.L_x_3574) ;  /* 0x0000000000048947 */ /* 0x000fea0003800000 */
[----:B------:R-:W-:Y:S01]  /*5180*/  BPT.TRAP 0x1 ;  /* 0x000000040000795c */ /* 0x000fe20000300000 */
.L_x_3574:
[----:B------:R3:W4:Y:S01]  /*5190*/  SYNCS.PHASECHK.TRANS64.TRYWAIT P1, [R7+URZ+0x28c50], R8 ;  /* 0x028c5008070075a7 */ /* 0x000722000802017f */
[----:B------:R-:W-:Y:S05]  /*51a0*/  @!P0 BRA `(.L_x_3575) ;  /* 0x0000000000048947 */ /* 0x000fea0003800000 */
[----:B------:R-:W-:Y:S01]  /*51b0*/  BPT.TRAP 0x1 ;  /* 0x000000040000795c */ /* 0x000fe20000300000 */
.L_x_3575:
[----:B------:R-:W-:Y:S01]  /*51c0*/  ULOP3.LUT UR54, UR54, 0x2000000, URZ, 0xfc, !UPT ;  /* 0x0200000036367892 */ /* 0x000fe2000f8efc3f */
[----:B----4-:R-:W-:Y:S11]  /*51d0*/  @P1 BRA `(.L_x_3576) ;  /* 0x0000000000081947 */ /* 0x010ff60003800000 */
[----:B------:R-:W4:Y:S02]  /*51e0*/  SYNCS.PHASECHK.TRANS64.TRYWAIT P1, [R7+URZ+0x28c50], R8 ;  /* 0x028c5008070075a7 */ /* 0x000f24000802017f */
[----:B----4-:R-:W-:Y:S05]  /*51f0*/  @!P1 BRA `(.L_x_3577) ;  /* 0x000000cc00509947 */ /* 0x010fea0003800000 */
.L_x_3576:
[----:B------:R-:W-:Y:S01]  /*5200*/  ULEA UR11, UR48, UR54, 0xc ;  /* 0x00000036300b7291 */ /* 0x000fe2000f8e603f */
[----:B------:R-:W-:Y:S01]  /*5210*/  WARPGROUP.ARRIVE ;  /* 0x00000000000079c5 */ /* 0x000fe20000000000 */
[----:B------:R-:W-:-:S05]  /*5220*/  UMOV UR7, 0x40000040 ;  /* 0x4000004000077882 */ /* 0x000fca0000000000 */
[----:B------:R-:W-:Y:S02]  /*5230*/  UMOV UR6, UR11 ;  /* 0x0000000b00067c82 */ /* 0x000fe40008000000 */
[----:B------:R-:W-:Y:S01]  /*5240*/  HGMMA.64x256x16.F32 R24, R152, gdesc[UR4].tnspB, RZ, !UPT, gsb0 ;  /* 0x43e0000498187df0 */ /* 0x000fe2000c0008ff */
        /* <DEDUP_REMOVED lines=24> */
[----:B-----5:R-:W5:Y:S02]  /*53d0*/  FENCE.VIEW.ASYNC.S ;  /* 0x00000000000073c6 */ /* 0x020f640000000000 */
[----:B-----5:R-:W-:Y:S01]  /*53e0*/  NOP ;  /* 0x0000000000007918 */ /* 0x020fe20000000000 */
[----:B------:R-:W-:Y:S06]  /*53f0*/  BAR.ARV 0xe, 0x100 ;  /* 0x0384000000007b1d */ /* 0x000fec0000002000 */
[----:B------:R-:W-:Y:S05]  /*5400*/  @!P0 BRA `(.L_x_3578) ;  /* 0x0000000000048947 */ /* 0x000fea0003800000 */
[----:B------:R-:W-:Y:S01]  /*5410*/  BPT.TRAP 0x1 ;  /* 0x000000040000795c */ /* 0x000fe20000300000 */
.L_x_3578:
[----:B------:R-:W-:Y:S01]  /*5420*/  R2UR UR6, R7 ;  /* 0x00000000070672ca */ /* 0x000fe200000e0000 */
[----:B------:R-:W-:-:S04]  /*5430*/  UIADD3 UR20, UR52, -0x2, URZ ;  /* 0xfffffffe34147890 */ /* 0x000fc8000fffe03f */
[----:B------:R-:W-:-:S06]  /*5440*/  UISETP.GE.AND UP0, UPT, UR20, UR49, UPT ;  /* 0x000000311400728c */ /* 0x000fcc000bf06270 */
[----:B------:R-:W-:Y:S02]  /*5450*/  PLOP3.LUT P1, PT, PT, PT, UP0, 0x80, 0x0 ;  /* 0x000000000000781c */ /* 0x000fe40003f2f008 */
[----:B------:R-:W-:-:S04]  /*5460*/  UIADD3 UR6, UR6, 0x28c60, URZ ;  /* 0x00028c6006067890 */ /* 0x000fc8000fffe03f */
[----:B------:R-:W-:-:S09]  /*5470*/  UPRMT UR6, UR38, 0x654, UR6 ;  /* 0x0000065426067896 */ /* 0x000fd20008000006 */
[----:B------:R-:W-:Y:S01]  /*5480*/  SYNCS.ARRIVE.TRANS64.RED.A1T0 RZ, [UR6], RZ ;  /* 0x000000ffffff79a7 */ /* 0x000fe20008100406 */
[----:B------:R-:W-:Y:S05]  /*5490*/  @!P1 BRA `(.L_x_3579) ;  /* 0x0000001800509947 */ /* 0x000fea0003800000 */
[----:B------:R-:W-:Y:S01]  /*54a0*/  IMAD.MOV.U32 R9, RZ, RZ, R0 ;  /* 0x000000ffff097224 */ /* 0x000fe200078e0000 */
[----:B------:R-:W-:Y:S01]  /*54b0*/  UMOV UR23, UR48 ;  /* 0x0000003000177c82 */ /* 0x000fe20008000000 */
[----:B-1234-:R-:W-:Y:S01]  /*54c0*/  IMAD.MOV.U32 R8, RZ, RZ, R4 ;  /* 0x000000ffff087224 */ /* 0x01efe200078e0004 */
[----:B------:R-:W-:-:S06]  /*54d0*/  ULDC UR21, c[0x0][0x988] ;  /* 0x0002620000157ab9 */ /* 0x000fcc0000000800 */
.L_x_3590:
[----:B------:R-:W-:Y:S01]  /*54e0*/  UIADD3 UR48, UR23, 0x1, URZ ;  /* 0x0000000117307890 */ /* 0x000fe2000fffe03f */
[----:B------:R-:W-:Y:S01]  /*54f0*/  UMOV UR6, UR20 ;  /* 0x0000001400067c82 */ /* 0x000fe20008000000 */
[----:B------:R-:W-:Y:S02]  /*5500*/  UIADD3 UR20, UR20, -0x1, URZ ;  /* 0xffffffff14147890 */ /* 0x000fe4000fffe03f */
[----:B------:R-:W-:-:S04]  /*5510*/  UISETP.NE.AND UP0, UPT, UR48, 0x2, UPT ;  /* 0x000000023000788c */ /* 0x000fc8000bf05270 */
[----:B------:R-:W-:Y:S02]  /*5520*/  USEL UR7, URZ, 0x1, UP0 ;  /* 0x000000013f077887 */ /* 0x000fe40008000000 */
[----:B------:R-:W-:Y:S02]  /*5530*/  USEL UR48, UR48, URZ, UP0 ;  /* 0x0000003f30307287 */ /* 0x000fe40008000000 */
[----:B------:R-:W-:Y:S02]  /*5540*/  ULOP3.LUT UR36, UR36, UR7, URZ, 0x3c, !UPT ;  /* 0x0000000724247292 */ /* 0x000fe4000f8e3c3f */
[----:B------:R-:W-:Y:S01]  /*5550*/  UISETP.GT.AND UP0, UPT, UR6, UR49, UPT ;  /* 0x000000310600728c */ /* 0x000fe2000bf04270 */
[----:B-12---:R-:W-:Y:S10]  /*5560*/  @!P0 BRA `(.L_x_3580) ;  /* 0x0000000000048947 */ /* 0x006ff40003800000 */
[----:B------:R-:W-:Y:S01]  /*5570*/  BPT.TRAP 0x1 ;  /* 0x000000040000795c */ /* 0x000fe20000300000 */
.L_x_3580:
[----:B------:R-:W-:Y:S01]  /*5580*/  ULEA UR22, UR48, UR39, 0x3 ;  /* 0x0000002730167291 */ /* 0x000fe2000f8e183f */
[----:B------:R-:W-:-:S05]  /*5590*/  IMAD.U32 R7, RZ, RZ, UR36 ;  /* 0x00000024ff077e24 */ /* 0x000fca000f8e00ff */
[----:B------:R-:W-:-:S04]  /*55a0*/  SHF.L.U32 R7, R7, 0x1f, RZ ;  /* 0x0000001f07077819 */ /* 0x000fc800000006ff */
[----:B------:R1:W2:Y:S01]  /*55b0*/  SYNCS.PHASECHK.TRANS64.TRYWAIT P1, [UR22+0x28c30], R7 ;  /* 0x028c3007ff0075a7 */ /* 0x0002a20008020156 */
[----:B------:R-:W-:Y:S05]  /*55c0*/  @!P0 BRA `(.L_x_3581) ;  /* 0x0000000000048947 */ /* 0x000fea0003800000 */
[----:B------:R-:W-:Y:S01]  /*55d0*/  BPT.TRAP 0x1 ;  /* 0x000000040000795c */ /* 0x000fe20000300000 */
.L_x_3581:
[----:B--2---:R-:W-:Y:S05]  /*55e0*/  @P1 BRA `(.L_x_3582) ;  /* 0x0000000000081947 */ /* 0x004fea0003800000 */
[----:B------:R-:W2:Y:S02]  /*55f0*/  SYNCS.PHASECHK.TRANS64.TRYWAIT P1, [UR22+0x28c30], R7 ;  /* 0x028c3007ff0075a7 */ /* 0x000ea40008020156 */
[----:B--2---:R-:W-:Y:S05]  /*5600*/  @!P1 BRA `(.L_x_3583) ;  /* 0x000000c800609947 */ /* 0x004fea0003800000 */
.L_x_3582:
[----:B------:R-:W-:Y:S01]  /*5610*/  R2UR UR18, R3 ;  /* 0x00000000031272ca */ /* 0x000fe200000e0000 */
[----:B------:R-:W-:Y:S01]  /*5620*/  UIADD3 UR6, UR39, 0x20400, URZ ;  /* 0x0002040027067890 */ /* 0x000fe2000fffe03f */
[----:B0-----:R-:W-:Y:S01]  /*5630*/  WARPGROUP.ARRIVE ;  /* 0x00000000000079c5 */ /* 0x001fe20000000000 */
        /* <DEDUP_REMOVED lines=10> */
[----:B------:R-:W-:Y:S02]  /*56e0*/  UIADD3 UR10, UR18, 0x4, URZ ;  /* 0x00000004120a7890 */ /* 0x000fe4000fffe03f */
[----:B------:R-:W-:-:S03]  /*56f0*/  UIADD3 UR14, UR18, 0x6, URZ ;  /* 0x00000006120e7890 */ /* 0x000fc6000fffe03f */
[----:B------:R-:W-:Y:S03]  /*5700*/  HGMMA.64x64x16.F32 R152, gdesc[UR16], RZ, !UPT, gsb0 ;  /* 0x00e00000109879f0 */ /* 0x000fe6000c0008ff */
        /* <DEDUP_REMOVED lines=12> */
.L_x_3584:
[----:B--2---:R-:W-:Y:S01]  /*57d0*/  FMNMX.FTZ R0, R152, R8, !PT ;  /* 0x0000000898007209 */ /* 0x004fe20007810000 */
[----:B------:R-:W-:Y:S01]  /*57e0*/  UMOV UR10, UR21 ;  /* 0x00000015000a7c82 */ /* 0x000fe20008000000 */
[----:B------:R-:W-:Y:S01]  /*57f0*/  ISETP.NE.AND P1, PT, R17, RZ, PT ;  /* 0x000000ff1100720c */ /* 0x000fe20003f25270 */
[----:B------:R-:W-:Y:S01]  /*5800*/  UIADD3 UR6, UR22, 0x28c40, URZ ;  /* 0x00028c4016067890 */ /* 0x000fe2000fffe03f */
[----:B------:R-:W-:Y:S01]  /*5810*/  FMNMX.FTZ R0, R153, R0, !PT ;  /* 0x0000000099007209 */ /* 0x000fe20007810000 */
[----:B------:R-:W-:Y:S02]  /*5820*/  IMAD.U32 R12, RZ, RZ, UR23 ;  /* 0x00000017ff0c7e24 */ /* 0x000fe4000f8e00ff */
[----:B------:R-:W-:Y:S01]  /*5830*/  UPRMT UR6, UR38, 0x654, UR6 ;  /* 0x0000065426067896 */ /* 0x000fe20008000006 */
[----:B------:R-:W-:-:S04]  /*5840*/  FMNMX.FTZ R0, R156, R0, !PT ;  /* 0x000000009c007209 */ /* 0x000fc80007810000 */
[----:B------:R-:W-:-:S03]  /*5850*/  FMNMX.FTZ R0, R157, R0, !PT ;  /* 0x000000009d007209 */ /* 0x000fc60007810000 */
[----:B------:R-:W-:Y:S01]  /*5860*/  @!P1 IMAD R12, R12, 0x40, R16 ;  /* 0x000000400c0c9824 */ /* 0x000fe200078e0210 */
[----:B------:R-:W-:Y:S01]  /*5870*/  FMNMX.FTZ R0, R160, R0, !PT ;  /* 0x00000000a0007209 */ /* 0x000fe20007810000 */
[----:B------:R-:W-:Y:S03]  /*5880*/  SYNCS.ARRIVE.TRANS64.RED.A1T0 RZ, [UR6], RZ ;  /* 0x000000ffffff79a7 */ /* 0x000fe60008100406 */
[----:B------:R-:W-:Y:S02]  /*5890*/  FMNMX.FTZ R0, R161, R0, !PT ;  /* 0x00000000a1007209 */ /* 0x000fe40007810000 */
[----:B------:R-:W-:Y:S02]  /*58a0*/  @!P1 LEA R12, R12, UR39, 0x2 ;  /* 0x000000270c0c9c11 */ /* 0x000fe4000f8e10ff */
        /* <DEDUP_REMOVED lines=10> */
[----:B------:R-:W0:Y:S02]  /*5950*/  SHFL.BFLY PT, R4, R0, 0x2, 0x1f ;  /* 0x0c401f0000047f89 */ /* 0x000e2400000e0000 */
[----:B0-----:R-:W-:-:S05]  /*5960*/  FMNMX.FTZ R4, R0, R4, !PT ;  /* 0x0000000400047209 */ /* 0x001fca0007810000 */
[----:B------:R-:W0:Y:S02]  /*5970*/  SHFL.BFLY PT, R0, R4, 0x1, 0x1f ;  /* 0x0c201f0004007f89 */ /* 0x000e2400000e0000 */
[----:B0-----:R-:W-:-:S05]  /*5980*/  FMNMX.FTZ R4, R4, R0, !PT ;  /* 0x0000000004047209 */ /* 0x001fca0007810000 */
[C---:B------:R-:W-:Y:S01]  /*5990*/  FMUL.FTZ R0, R4.reuse, UR10 ;  /* 0x0000000a04007c20 */ /* 0x040fe20008410000 */
[----:B------:R-:W-:-:S03]  /*59a0*/  FADD.FTZ R8, -R4, R8 ;  /* 0x0000000804087221 */ /* 0x000fc60000010100 */
[--C-:B------:R-:W-:Y:S01]  /*59b0*/  FFMA.FTZ R152, R152, UR10, -R0.reuse ;  /* 0x0000000a98987c23 */ /* 0x100fe20008010800 */
[----:B------:R-:W-:Y:S01]  /*59c0*/  FMUL.FTZ R8, R8, UR10 ;  /* 0x0000000a08087c20 */ /* 0x000fe20008410000 */
        /* <DEDUP_REMOVED lines=16> */
[----:B------:R-:W-:-:S04]  /*5ad0*/  FFMA.FTZ R181, R181, UR10, -R0 ;  /* 0x0000000ab5b57c23 */ /* 0x000fc80008010800 */
[----:B------:R-:W2:Y:S08]  /*5ae0*/  MUFU.EX2 R153, R153 ;  /* 0x0000009900997308 */ /* 0x000eb00000000800 */
[----:B------:R-:W3:Y:S01]  /*5af0*/  MUFU.EX2 R156, R156 ;  /* 0x0000009c009c7308 */ /* 0x000ee20000000800 */
[----:B0-----:R-:W-:Y:S01]  /*5b00*/  FFMA.FTZ R0, R8, R5, R152 ;  /* 0x0000000508007223 */ /* 0x001fe20000010098 */
[----:B------:R-:W-:Y:S01]  /*5b10*/  @!P1 STS [R12+0x28800], R8 ;  /* 0x028800080c009388 */ /* 0x000fe20000000800 */
[-C--:B------:R-:W-:Y:S01]  /*5b20*/  FMUL.FTZ R24, R24, R8.reuse ;  /* 0x0000000818187220 */ /* 0x080fe20000410000 */
[-C--:B------:R-:W-:Y:S01]  /*5b30*/  FMUL.FTZ R25, R25, R8.reuse ;  /* 0x0000000819197220 */ /* 0x080fe20000410000 */
[-C--:B------:R-:W-:Y:S01]  /*5b40*/  FMUL.FTZ R28, R28, R8.reuse ;  /* 0x000000081c1c7220 */ /* 0x080fe20000410000 */
[-C--:B------:R-:W-:Y:S01]  /*5b50*/  FMUL.FTZ R29, R29, R8.reuse ;  /* 0x000000081d1d7220 */ /* 0x080fe20000410000 */
[----:B------:R-:W-:Y:S01]  /*5b60*/  FMUL.FTZ R32, R32, R8 ;  /* 0x0000000820207220 */ /* 0x000fe20000410000 */
[----:B------:R-:W0:Y:S01]  /*5b70*/  MUFU.EX2 R157, R157 ;  /* 0x0000009d009d7308 */ /* 0x000e220000000800 */
[C---:B--2---:R-:W-:Y:S01]  /*5b80*/  FADD.FTZ R0, R153.reuse, R0 ;  /* 0x0000000099007221 */ /* 0x044fe20000010000 */
[----:B------:R-:W-:Y:S01]  /*5b90*/  F2FP.F16.F32.PACK_AB R188, R153, R152 ;  /* 0x0000009899bc723e */ /* 0x000fe200000000ff */
[-C--:B------:R-:W-:Y:S01]  /*5ba0*/  FMUL.FTZ R33, R33, R8.reuse ;  /* 0x0000000821217220 */ /* 0x080fe20000410000 */
[-C--:B------:R-:W-:Y:S01]  /*5bb0*/  FMUL.FTZ R36, R36, R8.reuse ;  /* 0x0000000824247220 */ /* 0x080fe20000410000 */
[-C--:B------:R-:W-:Y:S01]  /*5bc0*/  FMUL.FTZ R37, R37, R8.reuse ;  /* 0x0000000825257220 */ /* 0x080fe20000410000 */
[-C--:B------:R-:W-:Y:S01]  /*5bd0*/  FMUL.FTZ R40, R40, R8.reuse ;  /* 0x0000000828287220 */ /* 0x080fe20000410000 */
[-C--:B------:R-:W-:Y:S01]  /*5be0*/  FMUL.FTZ R41, R41, R8.reuse ;  /* 0x0000000829297220 */ /* 0x080fe20000410000 */
[----:B------:R-:W2:Y:S01]  /*5bf0*/  MUFU.EX2 R152, R160 ;  /* 0x000000a000987308 */ /* 0x000ea20000000800 */
[----:B---3--:R-:W-:Y:S01]  /*5c00*/  FADD.FTZ R0, R156, R0 ;  /* 0x000000009c007221 */ /* 0x008fe20000010000 */
[-C--:B------:R-:W-:Y:S01]  /*5c10*/  FMUL.FTZ R44, R44, R8.reuse ;  /* 0x000000082c2c7220 */ /* 0x080fe20000410000 */
[-C--:B------:R-:W-:Y:S01]  /*5c20*/  FMUL.FTZ R45, R45, R8.reuse ;  /* 0x000000082d2d7220 */ /* 0x080fe20000410000 */
[-C--:B------:R-:W-:Y:S01]  /*5c30*/  FMUL.FTZ R48, R48, R8.reuse ;  /* 0x0000000830307220 */ /* 0x080fe20000410000 */
[-C--:B------:R-:W-:Y:S01]  /*5c40*/  FMUL.FTZ R49, R49, R8.reuse ;  /* 0x0000000831317220 */ /* 0x080fe20000410000 */
[-C--:B------:R-:W-:Y:S01]  /*5c50*/  FMUL.FTZ R52, R52, R8.reuse ;  /* 0x0000000834347220 */ /* 0x080fe20000410000 */
[-C--:B------:R-:W-:Y:S01]  /*5c60*/  FMUL.FTZ R53, R53, R8.reuse ;  /* 0x0000000835357220 */ /* 0x080fe20000410000 */
[----:B------:R-:W3:Y:S01]  /*5c70*/  MUFU.EX2 R161, R161 ;  /* 0x000000a100a17308 */ /* 0x000ee20000000800 */
[C---:B0-----:R-:W-:Y:S01]  /*5c80*/  FADD.FTZ R5, R157.reuse, R0 ;  /* 0x000000009d057221 */ /* 0x041fe20000010000 */
[----:B------:R-:W-:Y:S01]  /*5c90*/  FMNMX.FTZ R0, R154, R9, !PT ;  /* 0x000000099a007209 */ /* 0x000fe20007810000 */
[----:B------:R-:W-:Y:S01]  /*5ca0*/  FMUL.FTZ R56, R56, R8 ;  /* 0x0000000838387220 */ /* 0x000fe20000410000 */
[----:B------:R-:W-:Y:S01]  /*5cb0*/  F2FP.F16.F32.PACK_AB R190, R157, R156 ;  /* 0x0000009c9dbe723e */ /* 0x000fe200000000ff */
[----:B------:R-:W-:Y:S01]  /*5cc0*/  FMUL.FTZ R57, R57, R8 ;  /* 0x0000000839397220 */ /* 0x000fe20000410000 */
[----:B------:R-:W-:Y:S01]  /*5cd0*/  FMNMX.FTZ R0, R155, R0, !PT ;  /* 0x000000009b007209 */ /* 0x000fe20007810000 */
[----:B------:R-:W-:Y:S01]  /*5ce0*/  FMUL.FTZ R60, R60, R8 ;  /* 0x000000083c3c7220 */ /* 0x000fe20000410000 */
[----:B------:R-:W0:Y:S01]  /*5cf0*/  MUFU.EX2 R164, R164 ;  /* 0x000000a400a47308 */ /* 0x000e220000000800 */
[----:B--2---:R-:W-:Y:S01]  /*5d00*/  FADD.FTZ R5, R152, R5 ;  /* 0x0000000598057221 */ /* 0x004fe20000010000 */
[----:B------:R-:W-:Y:S01]  /*5d10*/  FMNMX.FTZ R0, R158, R0, !PT ;  /* 0x000000009e007209 */ /* 0x000fe20007810000 */
[-C--:B------:R-:W-:Y:S01]  /*5d20*/  FMUL.FTZ R61, R61, R8.reuse ;  /* 0x000000083d3d7220 */ /* 0x080fe20000410000 */
[-C--:B------:R-:W-:Y:S01]  /*5d30*/  FMUL.FTZ R64, R64, R8.reuse ;  /* 0x0000000840407220 */ /* 0x080fe20000410000 */
[----:B------:R-:W-:Y:S01]  /*5d40*/  FMUL.FTZ R65, R65, R8 ;  /* 0x0000000841417220 */ /* 0x000fe20000410000 */
[----:B------:R-:W-:Y:S01]  /*5d50*/  FMNMX.FTZ R0, R159, R0, !PT ;  /* 0x000000009f007209 */ /* 0x000fe20007810000 */
[----:B------:R-:W-:Y:S01]  /*5d60*/  FMUL.FTZ R68, R68, R8 ;  /* 0x0000000844447220 */ /* 0x000fe20000410000 */
[----:B------:R-:W2:Y:S01]  /*5d70*/  MUFU.EX2 R165, R165 ;  /* 0x000000a500a57308 */ /* 0x000ea20000000800 */
[----:B---3--:R-:W-:Y:S01]  /*5d80*/  FADD.FTZ R5, R161, R5 ;  /* 0x00000005a1057221 */ /* 0x008fe20000010000 */
[----:B------:R-:W-:Y:S01]  /*5d90*/  FMNMX.FTZ R0, R162, R0, !PT ;  /* 0x00000000a2007209 */ /* 0x000fe20007810000 */
[----:B------:R-:W-:Y:S01]  /*5da0*/  FMUL.FTZ R69, R69, R8 ;  /* 0x0000000845457220 */ /* 0x000fe20000410000 */
[----:B------:R-:W-:Y:S01]  /*5db0*/  F2FP.F16.F32.PACK_AB R152, R161, R152 ;  /* 0x00000098a198723e */ /* 0x000fe200000000ff */
[----:B------:R-:W-:Y:S01]  /*5dc0*/  FMUL.FTZ R72, R72, R8 ;  /* 0x0000000848487220 */ /* 0x000fe20000410000 */
[----:B------:R-:W-:Y:S01]  /*5dd0*/  FMNMX.FTZ R0, R163, R0, !PT ;  /* 0x00000000a3007209 */ /* 0x000fe20007810000 */
[----:B------:R-:W-:Y:S01]  /*5de0*/  FMUL.FTZ R73, R73, R8 ;  /* 0x0000000849497220 */ /* 0x000fe20000410000 */
[----:B------:R-:W3:Y:S01]  /*5df0*/  MUFU.EX2 R156, R168 ;  /* 0x000000a8009c7308 */ /* 0x000ee20000000800 */
[----:B0-----:R-:W-:Y:S01]  /*5e00*/  FADD.FTZ R5, R164, R5 ;  /* 0x00000005a4057221 */ /* 0x001fe20000010000 */
[----:B------:R-:W-:Y:S01]  /*5e10*/  FMNMX.FTZ R0, R166, R0, !PT ;  /* 0x00000000a6007209 */ /* 0x000fe20007810000 */
[-C--:B------:R-:W-:Y:S01]  /*5e20*/  FMUL.FTZ R76, R76, R8.reuse ;  /* 0x000000084c4c7220 */ /* 0x080fe20000410000 */
[-C--:B------:R-:W-:Y:S01]  /*5e30*/  FMUL.FTZ R77, R77, R8.reuse ;  /* 0x000000084d4d7220 */ /* 0x080fe20000410000 */
        /* <DEDUP_REMOVED lines=11> */
[----:B------:R-:W-:Y:S01]  /*5ef0*/  MUFU.EX2 R173, R173 ;  /* 0x000000ad00ad7308 */ /* 0x000fe20000000800 */
[----:B---3--:R-:W-:Y:S01]  /*5f00*/  FADD.FTZ R5, R156, R5 ;  /* 0x000000059c057221 */ /* 0x008fe20000010000 */
[----:B------:R-:W-:Y:S01]  /*5f10*/  FMNMX.FTZ R0, R174, R0, !PT ;  /* 0x00000000ae007209 */ /* 0x000fe20007810000 */
[-C--:B------:R-:W-:Y:S01]  /*5f20*/  FMUL.FTZ R92, R92, R8.reuse ;  /* 0x000000085c5c7220 */ /* 0x080fe20000410000 */
[-C--:B------:R-:W-:Y:S01]  /*5f30*/  FMUL.FTZ R93, R93, R8.reuse ;  /* 0x000000085d5d7220 */ /* 0x080fe20000410000 */
[----:B------:R-:W-:Y:S01]  /*5f40*/  FMUL.FTZ R96, R96, R8 ;  /* 0x0000000860607220 */ /* 0x000fe20000410000 */
[----:B------:R-:W-:Y:S01]  /*5f50*/  FMNMX.FTZ R0, R175, R0, !PT ;  /* 0x00000000af007209 */ /* 0x000fe20007810000 */
[----:B------:R-:W-:Y:S01]  /*5f60*/  FMUL.FTZ R97, R97, R8 ;  /* 0x0000000861617220 */ /* 0x000fe20000410000 */
[----:B------:R-:W-:Y:S01]  /*5f70*/  MUFU.EX2 R160, R176 ;  /* 0x000000b000a07308 */ /* 0x000fe20000000800 */
[C---:B0-----:R-:W-:Y:S01]  /*5f80*/  FADD.FTZ R5, R169.reuse, R5 ;  /* 0x00000005a9057221 */ /* 0x041fe20000010000 */
[----:B------:R-:W-:Y:S01]  /*5f90*/  FMNMX.FTZ R0, R178, R0, !PT ;  /* 0x00000000b2007209 */ /* 0x000fe20007810000 */
[----:B------:R-:W-:Y:S01]  /*5fa0*/  FMUL.FTZ R100, R100, R8 ;  /* 0x0000000864647220 */ /* 0x000fe20000410000 */
[----:B------:R-:W-:Y:S01]  /*5fb0*/  F2FP.F16.F32.PACK_AB R156, R169, R156 ;  /* 0x0000009ca99c723e */ /* 0x000fe200000000ff */
[----:B------:R-:W-:Y:S01]  /*5fc0*/  FMUL.FTZ R101, R101, R8 ;  /* 0x0000000865657220 */ /* 0x000fe20000410000 */
[----:B------:R-:W-:Y:S01]  /*5fd0*/  FMNMX.FTZ R0, R179, R0, !PT ;  /* 0x00000000b3007209 */ /* 0x000fe20007810000 */
[-C--:B------:R-:W-:Y:S01]  /*5fe0*/  FMUL.FTZ R104, R104, R8.reuse ;  /* 0x0000000868687220 */ /* 0x080fe20000410000 */
[----:B------:R-:W-:Y:S01]  /*5ff0*/  MUFU.EX2 R177, R177 ;  /* 0x000000b100b17308 */ /* 0x000fe20000000800 */
[----:B------:R-:W-:Y:S01]  /*6000*/  FMUL.FTZ R105, R105, R8 ;  /* 0x0000000869697220 */ /* 0x000fe20000410000 */
[----:B------:R-:W-:Y:S01]  /*6010*/  FMNMX.FTZ R0, R182, R0, !PT ;  /* 0x00000000b6007209 */ /* 0x000fe20007810000 */
[-C--:B------:R-:W-:Y:S01]  /*6020*/  FMUL.FTZ R108, R108, R8.reuse ;  /* 0x000000086c6c7220 */ /* 0x080fe20000410000 */
[-C--:B------:R-:W-:Y:S01]  /*6030*/  FMUL.FTZ R109, R109, R8.reuse ;  /* 0x000000086d6d7220 */ /* 0x080fe20000410000 */
[----:B------:R-:W-:Y:S01]  /*6040*/  FMUL.FTZ R112, R112, R8 ;  /* 0x0000000870707220 */ /* 0x000fe20000410000 */
[----:B------:R-:W-:Y:S01]  /*6050*/  FMNMX.FTZ R0, R183, R0, !PT ;  /* 0x00000000b7007209 */ /* 0x000fe20007810000 */
[-C--:B------:R-:W-:Y:S01]  /*6060*/  FMUL.FTZ R113, R113, R8.reuse ;  /* 0x0000000871717220 */ /* 0x080fe20000410000 */
[----:B------:R-:W-:Y:S01]  /*6070*/  MUFU.EX2 R180, R180 ;  /* 0x000000b400b47308 */ /* 0x000fe20000000800 */
[-C--:B------:R-:W-:Y:S01]  /*6080*/  FMUL.FTZ R116, R116, R8.reuse ;  /* 0x0000000874747220 */ /* 0x080fe20000410000 */
[-C--:B------:R-:W-:Y:S01]  /*6090*/  FMUL.FTZ R117, R117, R8.reuse ;  /* 0x0000000875757220 */ /* 0x080fe20000410000 */
[----:B------:R-:W0:Y:S01]  /*60a0*/  SHFL.BFLY PT, R10, R0, 0x2, 0x1f ;  /* 0x0c401f00000a7f89 */ /* 0x000e2200000e0000 */
        /* <DEDUP_REMOVED lines=44> */
[----:B------:R0:W-:Y:S01]  /*6370*/  @!P1 STS [R12+0x28820], R9 ;  /* 0x028820090c009388 */ /* 0x0001e20000000800 */
[-C--:B------:R-:W-:Y:S01]  /*6380*/  FMUL.FTZ R26, R26, R9.reuse ;  /* 0x000000091a1a7220 */ /* 0x080fe20000410000 */
[-C--:B------:R-:W-:Y:S01]  /*6390*/  FMUL.FTZ R27, R27, R9.reuse ;  /* 0x000000091b1b7220 */ /* 0x080fe20000410000 */
[-C--:B------:R-:W-:Y:S01]  /*63a0*/  FMUL.FTZ R30, R30, R9.reuse ;  /* 0x000000091e1e7220 */ /* 0x080fe20000410000 */
[-C--:B------:R-:W-:Y:S01]  /*63b0*/  FMUL.FTZ R31, R31, R9.reuse ;  /* 0x000000091f1f7220 */ /* 0x080fe20000410000 */
[-C--:B------:R-:W-:Y:S01]  /*63c0*/  FMUL.FTZ R34, R34, R9.reuse ;  /* 0x0000000922227220 */ /* 0x080fe20000410000 */
[----:B------:R-:W4:Y:S01]  /*63d0*/  MUFU.EX2 R191, R159 ;  /* 0x0000009f00bf7308 */ /* 0x000f220000000800 */
[C---:B--2---:R-:W-:Y:S01]  /*63e0*/  FADD.FTZ R6, R155.reuse, R6 ;  /* 0x000000069b067221 */ /* 0x044fe20000010000 */
[----:B------:R-:W-:Y:S01]  /*63f0*/  F2FP.F16.F32.PACK_AB R189, R155, R154 ;  /* 0x0000009a9bbd723e */ /* 0x000fe200000000ff */
[-C--:B------:R-:W-:Y:S01]  /*6400*/  FMUL.FTZ R35, R35, R9.reuse ;  /* 0x0000000923237220 */ /* 0x080fe20000410000 */
[----:B------:R-:W-:Y:S01]  /*6410*/  F2FP.F16.F32.PACK_AB R154, R165, R164 ;  /* 0x000000a4a59a723e */ /* 0x000fe200000000ff */
[-C--:B------:R-:W-:Y:S01]  /*6420*/  FMUL.FTZ R38, R38, R9.reuse ;  /* 0x0000000926267220 */ /* 0x080fe20000410000 */
[-C--:B------:R-:W-:Y:S01]  /*6430*/  FMUL.FTZ R39, R39, R9.reuse ;  /* 0x0000000927277220 */ /* 0x080fe20000410000 */
[-C--:B------:R-:W-:Y:S01]  /*6440*/  FMUL.FTZ R42, R42, R9.reuse ;  /* 0x000000092a2a7220 */ /* 0x080fe20000410000 */
[----:B------:R2:W5:Y:S01]  /*6450*/  MUFU.EX2 R153, R162 ;  /* 0x000000a200997308 */ /* 0x0005620000000800 */
[----:B---3--:R-:W-:Y:S01]  /*6460*/  FADD.FTZ R6, R11, R6 ;  /* 0x000000060b067221 */ /* 0x008fe20000010000 */
[-C--:B------:R-:W-:Y:S01]  /*6470*/  FMUL.FTZ R43, R43, R9.reuse ;  /* 0x000000092b2b7220 */ /* 0x080fe20000410000 */
[-C--:B------:R-:W-:Y:S01]  /*6480*/  FMUL.FTZ R46, R46, R9.reuse ;  /* 0x000000092e2e7220 */ /* 0x080fe20000410000 */
[-C--:B------:R-:W-:Y:S01]  /*6490*/  FMUL.FTZ R47, R47, R9.reuse ;  /* 0x000000092f2f7220 */ /* 0x080fe20000410000 */
[-C--:B------:R-:W-:Y:S01]  /*64a0*/  FMUL.FTZ R50, R50, R9.reuse ;  /* 0x0000000932327220 */ /* 0x080fe20000410000 */
[-C--:B------:R-:W-:Y:S01]  /*64b0*/  FMUL.FTZ R51, R51, R9.reuse ;  /* 0x0000000933337220 */ /* 0x080fe20000410000 */
[----:B------:R-:W-:Y:S01]  /*64c0*/  FMUL.FTZ R54, R54, R9 ;  /* 0x0000000936367220 */ /* 0x000fe20000410000 */
[----:B------:R-:W3:Y:S01]  /*64d0*/  MUFU.EX2 R163, R163 ;  /* 0x000000a300a37308 */ /* 0x000ee20000000800 */
[C---:B----4-:R-:W-:Y:S01]  /*64e0*/  FADD.FTZ R6, R191.reuse, R6 ;  /* 0x00000006bf067221 */ /* 0x050fe20000010000 */
[----:B------:R-:W-:Y:S01]  /*64f0*/  F2FP.F16.F32.PACK_AB R191, R191, R11 ;  /* 0x0000000bbfbf723e */ /* 0x000fe200000000ff */
[----:B------:R-:W-:Y:S01]  /*6500*/  BAR.SYNC.DEFER_BLOCKING 0xf, 0x100 ;  /* 0x03c4000000007b1d */ /* 0x000fe20000010000 */
[----:B--2---:R-:W-:Y:S01]  /*6510*/  F2FP.F16.F32.PACK_AB R162, R181, R180 ;  /* 0x000000b4b5a2723e */ /* 0x004fe200000000ff */
[-C--:B------:R-:W-:Y:S01]  /*6520*/  FMUL.FTZ R55, R55, R9.reuse ;  /* 0x0000000937377220 */ /* 0x080fe20000410000 */
[-C--:B------:R-:W-:Y:S01]  /*6530*/  FMUL.FTZ R58, R58, R9.reuse ;  /* 0x000000093a3a7220 */ /* 0x080fe20000410000 */
[-C--:B------:R-:W-:Y:S01]  /*6540*/  FMUL.FTZ R59, R59, R9.reuse ;  /* 0x000000093b3b7220 */ /* 0x080fe20000410000 */
[-C--:B------:R-:W-:Y:S01]  /*6550*/  FMUL.FTZ R62, R62, R9.reuse ;  /* 0x000000093e3e7220 */ /* 0x080fe20000410000 */
[----:B------:R-:W2:Y:S01]  /*6560*/  MUFU.EX2 R155, R166 ;  /* 0x000000a6009b7308 */ /* 0x000ea20000000800 */
[----:B-----5:R-:W-:Y:S01]  /*6570*/  FADD.FTZ R6, R153, R6 ;  /* 0x0000000699067221 */ /* 0x020fe20000010000 */
[-C--:B------:R-:W-:Y:S01]  /*6580*/  FMUL.FTZ R63, R63, R9.reuse ;  /* 0x000000093f3f7220 */ /* 0x080fe20000410000 */
[-C--:B------:R-:W-:Y:S01]  /*6590*/  FMUL.FTZ R66, R66, R9.reuse ;  /* 0x0000000942427220 */ /* 0x080fe20000410000 */
[-C--:B------:R-:W-:Y:S01]  /*65a0*/  FMUL.FTZ R67, R67, R9.reuse ;  /* 0x0000000943437220 */ /* 0x080fe20000410000 */
[-C--:B------:R-:W-:Y:S01]  /*65b0*/  FMUL.FTZ R70, R70, R9.reuse ;  /* 0x0000000946467220 */ /* 0x080fe20000410000 */
[-C--:B------:R-:W-:Y:S01]  /*65c0*/  FMUL.FTZ R71, R71, R9.reuse ;  /* 0x0000000947477220 */ /* 0x080fe20000410000 */
[----:B------:R-:W-:Y:S01]  /*65d0*/  FMUL.FTZ R74, R74, R9 ;  /* 0x000000094a4a7220 */ /* 0x000fe20000410000 */
[----:B------:R-:W4:Y:S01]  /*65e0*/  MUFU.EX2 R167, R167 ;  /* 0x000000a700a77308 */ /* 0x000f220000000800 */
[C---:B---3--:R-:W-:Y:S01]  /*65f0*/  FADD.FTZ R6, R163.reuse, R6 ;  /* 0x00000006a3067221 */ /* 0x048fe20000010000 */
[----:B------:R-:W-:Y:S01]  /*6600*/  F2FP.F16.F32.PACK_AB R153, R163, R153 ;  /* 0x00000099a399723e */ /* 0x000fe200000000ff */
[-C--:B------:R-:W-:Y:S01]  /*6610*/  FMUL.FTZ R75, R75, R9.reuse ;  /* 0x000000094b4b7220 */ /* 0x080fe20000410000 */
[-C--:B------:R-:W-:Y:S01]  /*6620*/  FMUL.FTZ R78, R78, R9.reuse ;  /* 0x000000094e4e7220 */ /* 0x080fe20000410000 */
[-C--:B------:R-:W-:Y:S01]  /*6630*/  FMUL.FTZ R79, R79, R9.reuse ;  /* 0x000000094f4f7220 */ /* 0x080fe20000410000 */
[-C--:B------:R-:W-:Y:S01]  /*6640*/  FMUL.FTZ R82, R82, R9.reuse ;  /* 0x0000000952527220 */ /* 0x080fe20000410000 */
[-C--:B------:R-:W-:Y:S01]  /*6650*/  FMUL.FTZ R83, R83, R9.reuse ;  /* 0x0000000953537220 */ /* 0x080fe20000410000 */
[----:B------:R-:W3:Y:S01]  /*6660*/  MUFU.EX2 R157, R170 ;  /* 0x000000aa009d7308 */ /* 0x000ee20000000800 */
[----:B--2---:R-:W-:Y:S01]  /*6670*/  FADD.FTZ R6, R155, R6 ;  /* 0x000000069b067221 */ /* 0x004fe20000010000 */
[----:B------:R0:W-:Y:S01]  /*6680*/  STSM.16.M88.4 [R18+0x26800], R188 ;  /* 0x026800bc12007844 */ /* 0x0001e20000000200 */
        /* <DEDUP_REMOVED lines=12> */
[----:B------:R0:W-:Y:S01]  /*6750*/  STSM.16.M88.4 [R23], R152 ;  /* 0x0000009817007844 */ /* 0x0001e20000000200 */
[----:B------:R-:W4:Y:S01]  /*6760*/  MUFU.EX2 R159, R174 ;  /* 0x000000ae009f7308 */ /* 0x000f220000000800 */
        /* <DEDUP_REMOVED lines=33> */
[----:B------:R-:W-:Y:S01]  /*6980*/  F2FP.F16.F32.PACK_AB R158, R173, R158 ;  /* 0x0000009ead9e723e */ /* 0x000fe200000000ff */
[-C--:B------:R-:W-:Y:S01]  /*6990*/  FMUL.FTZ R147, R147, R9.reuse ;  /* 0x0000000993937220 */ /* 0x080fe20000410000 */
[-C--:B------:R-:W-:Y:S01]  /*69a0*/  FMUL.FTZ R150, R150, R9.reuse ;  /* 0x0000000996967220 */ /* 0x080fe20000410000 */
[----:B------:R-:W-:Y:S01]  /*69b0*/  FADD.FTZ R5, R173, R5 ;  /* 0x00000005ad057221 */ /* 0x000fe20000010000 */
[----:B------:R-:W-:Y:S01]  /*69c0*/  FMUL.FTZ R151, R151, R9 ;  /* 0x0000000997977220 */ /* 0x000fe20000410000 */
[----:B------:R0:W-:Y:S01]  /*69d0*/  STSM.16.M88.4 [R19], R156 ;  /* 0x0000009c13007844 */ /* 0x0001e20000000200 */
[----:B------:R-:W2:Y:S01]  /*69e0*/  MUFU.EX2 R163, R182 ;  /* 0x000000b600a37308 */ /* 0x000ea20000000800 */
[----:B----4-:R-:W-:Y:S01]  /*69f0*/  FADD.FTZ R6, R161, R6 ;  /* 0x00000006a1067221 */ /* 0x010fe20000010000 */
[----:B------:R-:W-:Y:S01]  /*6a00*/  FADD.FTZ R5, R160, R5 ;  /* 0x00000005a0057221 */ /* 0x000fe20000010000 */
[----:B------:R-:W-:-:S03]  /*6a10*/  F2FP.F16.F32.PACK_AB R160, R177, R160 ;  /* 0x000000a0b1a0723e */ /* 0x000fc600000000ff */
[----:B------:R-:W-:Y:S02]  /*6a20*/  FADD.FTZ R5, R177, R5 ;  /* 0x00000005b1057221 */ /* 0x000fe40000010000 */
[----:B------:R-:W4:Y:S01]  /*6a30*/  MUFU.EX2 R10, R10 ;  /* 0x0000000a000a7308 */ /* 0x000f220000000800 */
[C---:B---3--:R-:W-:Y:S01]  /*6a40*/  FADD.FTZ R6, R179.reuse, R6 ;  /* 0x00000006b3067221 */ /* 0x048fe20000010000 */
[----:B------:R-:W-:Y:S01]  /*6a50*/  F2FP.F16.F32.PACK_AB R161, R179, R161 ;  /* 0x000000a1b3a1723e */ /* 0x000fe200000000ff */
[----:B------:R-:W-:-:S04]  /*6a60*/  FADD.FTZ R5, R180, R5 ;  /* 0x00000005b4057221 */ /* 0x000fc80000010000 */
[----:B------:R-:W-:Y:S01]  /*6a70*/  FADD.FTZ R5, R181, R5 ;  /* 0x00000005b5057221 */ /* 0x000fe20000010000 */
[----:B--2---:R-:W-:Y:S01]  /*6a80*/  FADD.FTZ R6, R163, R6 ;  /* 0x00000006a3067221 */ /* 0x004fe20000010000 */
[----:B----4-:R-:W-:-:S03]  /*6a90*/  F2FP.F16.F32.PACK_AB R163, R10, R163 ;  /* 0x000000a30aa3723e */ /* 0x010fc600000000ff */
[----:B------:R-:W-:Y:S02]  /*6aa0*/  FADD.FTZ R6, R10, R6 ;  /* 0x000000060a067221 */ /* 0x000fe40000010000 */
[----:B------:R0:W-:Y:S01]  /*6ab0*/  STSM.16.M88.4 [R22], R160 ;  /* 0x000000a016007844 */ /* 0x0001e20000000200 */
[----:B------:R-:W-:Y:S05]  /*6ac0*/  @!P0 BRA `(.L_x_3585) ;  /* 0x0000000000048947 */ /* 0x000fea0003800000 */
[----:B------:R-:W-:Y:S01]  /*6ad0*/  BPT.TRAP 0x1 ;  /* 0x000000040000795c */ /* 0x000fe20000300000 */
.L_x_3585:
[----:B------:R2:W3:Y:S01]  /*6ae0*/  SYNCS.PHASECHK.TRANS64.TRYWAIT P1, [UR22+0x28c50], R7 ;  /* 0x028c5007ff0075a7 */ /* 0x0004e20008020156 */
[----:B------:R-:W-:Y:S05]  /*6af0*/  @!P0 BRA `(.L_x_3586) ;  /* 0x0000000000048947 */ /* 0x000fea0003800000 */
[----:B------:R-:W-:Y:S01]  /*6b00*/  BPT.TRAP 0x1 ;  /* 0x000000040000795c */ /* 0x000fe20000300000 */
.L_x_3586:
[----:B---3--:R-:W-:Y:S05]  /*6b10*/  @P1 BRA `(.L_x_3587) ;  /* 0x0000000000081947 */ /* 0x008fea0003800000 */
[----:B------:R-:W3:Y:S02]  /*6b20*/  SYNCS.PHASECHK.TRANS64.TRYWAIT P1, [UR22+0x28c50], R7 ;  /* 0x028c5007ff0075a7 */ /* 0x000ee40008020156 */
[----:B---3--:R-:W-:Y:S05]  /*6b30*/  @!P1 BRA `(.L_x_3588) ;  /* 0x000000b4002c9947 */ /* 0x008fea0003800000 */
.L_x_3587:
        /* <DEDUP_REMOVED lines=34> */
.L_x_3589:
[----:B------:R-:W-:Y:S01]  /*6d60*/  UIADD3 UR22, UR22, 0x28c60, URZ ;  /* 0x00028c6016167890 */ /* 0x000fe2000fffe03f */
[----:B------:R-:W-:Y:S01]  /*6d70*/  PLOP3.LUT P1, PT, PT, PT, UP0, 0x80, 0x0 ;  /* 0x000000000000781c */ /* 0x000fe20003f2f008 */
[----:B------:R-:W-:Y:S01]  /*6d80*/  UMOV UR23, UR48 ;  /* 0x0000003000177c82 */ /* 0x000fe20008000000 */
[----:B0-----:R-:W-:Y:S01]  /*6d90*/  IMAD.MOV.U32 R9, RZ, RZ, R0 ;  /* 0x000000ffff097224 */ /* 0x001fe200078e0000 */
[----:B------:R-:W-:Y:S01]  /*6da0*/  UPRMT UR22, UR38, 0x654, UR22 ;  /* 0x0000065426167896 */ /* 0x000fe20008000016 */
[----:B---3--:R-:W-:-:S08]  /*6db0*/  IMAD.MOV.U32 R8, RZ, RZ, R4 ;  /* 0x000000ffff087224 */ /* 0x008fd000078e0004 */
[----:B------:R-:W-:Y:S01]  /*6dc0*/  SYNCS.ARRIVE.TRANS64.RED.A1T0 RZ, [UR22], RZ ;  /* 0x000000ffffff79a7 */ /* 0x000fe20008100416 */
[----:B------:R-:W-:Y:S05]  /*6dd0*/  @P1 BRA `(.L_x_3590) ;  /* 0xffffffe400c01947 */ /* 0x000fea000383ffff */
.L_x_3579:
[----:B-1234-:R-:W1:Y:S01]  /*6de0*/  SHFL.BFLY PT, R8, R5, 0x2, 0x1f ;  /* 0x0c401f0005087f89 */ /* 0x01ee6200000e0000 */
[----:B------:R-:W-:Y:S01]  /*6df0*/  IMAD.MOV.U32 R12, RZ, RZ, -0x800000 ;  /* 0xff800000ff0c7424 */ /* 0x000fe200078e00ff */
[----:B------:R-:W-:Y:S08]  /*6e00*/  BAR.ARV 0x8, 0x100 ;  /* 0x0204000000007b1d */ /* 0x000ff00000002000 */
[----:B------:R-:W-:Y:S01]  /*6e10*/  BAR.SYNC.DEFER_BLOCKING 0xf, 0x100 ;  /* 0x03c4000000007b1d */ /* 0x000fe20000010000 */
[----:B------:R-:W-:Y:S01]  /*6e20*/  ISETP.NE.AND P2, PT, R17, RZ, PT ;  /* 0x000000ff1100720c */ /* 0x000fe20003f45270 */
[----:B------:R-:W-:-:S04]  /*6e30*/  UIADD3 UR46, UR46, 0x1, URZ ;  /* 0x000000012e2e7890 */ /* 0x000fc8000fffe03f */
[----:B------:R-:W2:Y:S01]  /*6e40*/  SHFL.BFLY PT, R7, R6, 0x2, 0x1f ;  /* 0x0c401f0006077f89 */ /* 0x000ea200000e0000 */
[----:B-1----:R-:W-:Y:S01]  /*6e50*/  FADD.FTZ R8, R8, R5 ;  /* 0x0000000508087221 */ /* 0x002fe20000010000 */
[----:B------:R-:W-:Y:S01]  /*6e60*/  IMAD.U32 R5, RZ, RZ, UR48 ;  /* 0x00000030ff057e24 */ /* 0x000fe2000f8e00ff */
[----:B------:R-:W-:-:S03]  /*6e70*/  UIADD3 UR48, UR48, 0x1, URZ ;  /* 0x0000000130307890 */ /* 0x000fc6000fffe03f */
[----:B------:R-:W1:Y:S02]  /*6e80*/  SHFL.BFLY PT, R3, R8, 0x1, 0x1f ;  /* 0x0c201f0008037f89 */ /* 0x000e6400000e0000 */
[----:B------:R-:W-:Y:S01]  /*6e90*/  @!P2 IMAD R5, R5, 0x40, R16 ;  /* 0x000000400505a824 */ /* 0x000fe200078e0210 */
[----:B------:R-:W-:-:S04]  /*6ea0*/  UISETP.NE.AND UP0, UPT, UR48, 0x2, UPT ;  /* 0x000000023000788c */ /* 0x000fc8000bf05270 */
[----:B------:R-:W-:Y:S02]  /*6eb0*/  USEL UR4, URZ, 0x1, UP0 ;  /* 0x000000013f047887 */ /* 0x000fe40008000000 */
[----:B------:R-:W-:Y:S02]  /*6ec0*/  USEL UR48, UR48, URZ, UP0 ;  /* 0x0000003f30307287 */ /* 0x000fe40008000000 */
[----:B------:R-:W-:Y:S01]  /*6ed0*/  ULOP3.LUT UR36, UR36, UR4, URZ, 0x3c, !UPT ;  /* 0x0000000424247292 */ /* 0x000fe2000f8e3c3f */
[----:B--2---:R-:W-:Y:S01]  /*6ee0*/  FADD.FTZ R7, R7, R6 ;  /* 0x0000000607077221 */ /* 0x004fe20000010000 */
[----:B------:R-:W-:-:S04]  /*6ef0*/  @!P2 LEA R6, R5, UR39, 0x2 ;  /* 0x000000270506ac11 */ /* 0x000fc8000f8e10ff */
[----:B------:R-:W2:Y:S01]  /*6f00*/  SHFL.BFLY PT, R10, R7, 0x1, 0x1f ;  /* 0x0c201f00070a7f89 */ /* 0x000ea200000e0000 */
[----:B-1----:R-:W-:Y:S01]  /*6f10*/  FADD.FTZ R11, R8, R3 ;  /* 0x00000003080b7221 */ /* 0x002fe20000010000 */
[----:B------:R-:W-:-:S04]  /*6f20*/  IMAD.U32 R3, RZ, RZ, UR10 ;  /* 0x0000000aff037e24 */ /* 0x000fc8000f8e00ff */
[----:B------:R-:W-:-:S13]  /*6f30*/  FSETP.NE.FTZ.AND P0, PT, R11, RZ, PT ;  /* 0x000000ff0b00720b */ /* 0x000fda0003f15000 */
[----:B------:R-:W1:Y:S01]  /*6f40*/  @P0 MUFU.LG2 R9, R11 ;  /* 0x0000000b00090308 */ /* 0x000e620000000c00 */
[----:B------:R-:W-:Y:S01]  /*6f50*/  @P0 FMUL.FTZ R3, R3, 0.69314718246459960938 ;  /* 0x3f31721803030820 */ /* 0x000fe20000410000 */
[----:B--2---:R-:W-:-:S05]  /*6f60*/  FADD.FTZ R13, R7, R10 ;  /* 0x0000000a070d7221 */ /* 0x004fca0000010000 */
[----:B------:R-:W-:Y:S01]  /*6f70*/  FSETP.NE.FTZ.AND P1, PT, R13, RZ, PT ;  /* 0x000000ff0d00720b */ /* 0x000fe20003f35000 */
[----:B-1----:R-:W-:-:S12]  /*6f80*/  @P0 FMUL.FTZ R10, R9, 0.69314718246459960938 ;  /* 0x3f317218090a0820 */ /* 0x002fd80000410000 */
[----:B------:R-:W-:Y:S01]  /*6f90*/  @P1 MUFU.LG2 R5, R13 ;  /* 0x0000000d00051308 */ /* 0x000fe20000000c00 */
[----:B------:R-:W-:Y:S01]  /*6fa0*/  @P0 FFMA.FTZ R12, R3, R4, R10 ;  /* 0x00000004030c0223 */ /* 0x000fe2000001000a */
[----:B------:R-:W-:Y:S02]  /*6fb0*/  IMAD.MOV.U32 R4, RZ, RZ, RZ ;  /* 0x000000ffff047224 */ /* 0x000fe400078e00ff */
[----:B------:R-:W-:-:S04]  /*6fc0*/  IMAD.MOV.U32 R3, RZ, RZ, RZ ;  /* 0x000000ffff037224 */ /* 0x000fc800078e00ff */
[----:B------:R-:W1:Y:S01]  /*6fd0*/  @P0 MUFU.RCP R4, R11 ;  /* 0x0000000b00040308 */ /* 0x000e620000001000 */
[----:B------:R-:W-:-:S07]  /*6fe0*/  PLOP3.LUT P0, PT, PT, PT, PT, 0x8, 0x0 ;  /* 0x000000000000781c */ /* 0x000fce0003f0e170 */
[----:B------:R-:W2:Y:S01]  /*6ff0*/  @P1 MUFU.RCP R3, R13 ;  /* 0x0000000d00031308 */ /* 0x000ea20000001000 */
[----:B-1----:R-:W-:Y:S01]  /*7000*/  @!P2 STS [R6+0x28800], R4 ;  /* 0x028800040600a388 */ /* 0x002fe20000000800 */
[-C--:B------:R-:W-:Y:S01]  /*7010*/  FMUL.FTZ R24, R24, R4.reuse ;  /* 0x0000000418187220 */ /* 0x080fe20000410000 */
[-C--:B------:R-:W-:Y:S01]  /*7020*/  FMUL.FTZ R25, R25, R4.reuse ;  /* 0x0000000419197220 */ /* 0x080fe20000410000 */
[-C--:B------:R-:W-:Y:S01]  /*7030*/  FMUL.FTZ R28, R28, R4.reuse ;  /* 0x000000041c1c7220 */ /* 0x080fe20000410000 */
[-C--:B------:R-:W-:Y:S01]  /*7040*/  FMUL.FTZ R29, R29, R4.reuse ;  /* 0x000000041d1d7220 */ /* 0x080fe20000410000 */
[-C--:B------:R-:W-:Y:S01]  /*7050*/  FMUL.FTZ R32, R32, R4.reuse ;  /* 0x0000000420207220 */ /* 0x080fe20000410000 */
[-C--:B------:R-:W-:Y:S01]  /*7060*/  FMUL.FTZ R33, R33, R4.reuse ;  /* 0x0000000421217220 */ /* 0x080fe20000410000 */
[-C--:B------:R-:W-:Y:S01]  /*7070*/  FMUL.FTZ R36, R36, R4.reuse ;  /* 0x0000000424247220 */ /* 0x080fe20000410000 */
[----:B--2---:R1:W-:Y:S01]  /*7080*/  @!P2 STS [R6+0x28820], R3 ;  /* 0x028820030600a388 */ /* 0x0043e20000000800 */
        /* <DEDUP_REMOVED lines=58> */
[----:B------:R-:W-:Y:S01]  /*7430*/  @P1 FMUL.FTZ R6, R6, 0.69314718246459960938 ;  /* 0x3f31721806061820 */ /* 0x000fe20000410000 */
[----:B------:R-:W-:Y:S01]  /*7440*/  @P1 FMUL.FTZ R4, R5, 0.69314718246459960938 ;  /* 0x3f31721805041820 */ /* 0x000fe20000410000 */
[----:B------:R-:W-:-:S02]  /*7450*/  IMAD.MOV.U32 R13, RZ, RZ, -0x800000 ;  /* 0xff800000ff0d7424 */ /* 0x000fc400078e00ff */
        /* <DEDUP_REMOVED lines=66> */
.L_x_3555:
[----:B------:R-:W1:Y:S08]  /*7880*/  S2UR UR38, SR_CgaCtaId ;  /* 0x00000000002679c3 */ /* 0x000e700000008800 */
[----:B------:R-:W-:Y:S06]  /*7890*/  BAR.SYNC.DEFER_BLOCKING 0x5, 0x180 ;  /* 0x0146000000007b1d */ /* 0x000fec0000010000 */
[----:B------:R-:W-:Y:S01]  /*78a0*/  UMOV UR39, 0x400 ;  /* 0x0000040000277882 */ /* 0x000fe20000000000 */
[----:B------:R-:W-:Y:S01]  /*78b0*/  BSSY B0, `(.L_x_3591) ;  /* 0x00004aa000007945 */ /* 0x000fe20003800000 */
[----:B-1----:R-:W-:-:S09]  /*78c0*/  ULEA UR39, UR38, UR39, 0x18 ;  /* 0x0000002726277291 */ /* 0x002fd2000f8ec03f */
[----:B------:R-:W1:Y:S02]  /*78d0*/  LDS.128 R4, [UR39+0x28cd0] ;  /* 0x028cd027ff047984 */ /* 0x000e640008000c00 */
[----:B-1----:R-:W-:Y:S02]  /*78e0*/  R2UR UR5, R5 ;  /* 0x00000000050572ca */ /* 0x002fe400000e0000 */
[----:B------:R-:W-:Y:S02]  /*78f0*/  R2UR UR6, R6 ;  /* 0x00000000060672ca */ /* 0x000fe400000e0000 */
[----:B------:R-:W-:Y:S01]  /*7900*/  R2UR UR7, R7 ;  /* 0x00000000070772ca */ /* 0x000fe200000e0000 */
[----:B------:R-:W-:Y:S06]  /*7910*/  BAR.ARV 0x4, 0x180 ;  /* 0x0106000000007b1d */ /* 0x000fec0000002000 */
[----:B------:R-:W-:Y:S08]  /*7920*/  @P0 BRA `(.L_x_3592) ;  /* 0x0000003800780947 */ /* 0x000ff00003800000 */
[----:B------:R-:W2:Y:S01]  /*7930*/  LDL R0, [R1+0x38] ;  /* 0x0000380001007983 */ /* 0x000ea20000100800 */
[----:B------:R-:W1:Y:S01]  /*7940*/  S2UR UR4, SR_SWINHI ;  /* 0x00000000000479c3 */ /* 0x000e620000002f00 */
[----:B------:R-:W-:Y:S01]  /*7950*/  F2FP.F16.F32.PACK_AB R6, R29, R28 ;  /* 0x0000001c1d06723e */ /* 0x000fe200000000ff */
[----:B------:R-:W-:Y:S01]  /*7960*/  USHF.L.U64.HI UR12, UR40, 0x2, UR41 ;  /* 0x00000002280c7899 */ /* 0x000fe20008010229 */
[----:B------:R-:W-:Y:S01]  /*7970*/  F2FP.F16.F32.PACK_AB R7, R31, R30 ;  /* 0x0000001e1f07723e */ /* 0x000fe200000000ff */
[----:B------:R-:W-:Y:S01]  /*7980*/  ULDC.64 UR10, c[0x0][0xc00] ;  /* 0x00030000000a7ab9 */ /* 0x000fe20000000a00 */
[----:B------:R-:W-:Y:S02]  /*7990*/  F2FP.F16.F32.PACK_AB R9, R35, R34 ;  /* 0x000000222309723e */ /* 0x000fe400000000ff */
[----:B------:R-:W-:Y:S02]  /*79a0*/  F2FP.F16.F32.PACK_AB R10, R37, R36 ;  /* 0x00000024250a723e */ /* 0x000fe400000000ff */
[----:B------:R-:W-:Y:S01]  /*79b0*/  F2FP.F16.F32.PACK_AB R11, R39, R38 ;  /* 0x00000026270b723e */ /* 0x000fe200000000ff */
[----:B------:R-:W-:Y:S01]  /*79c0*/  UMOV UR8, UR39 ;  /* 0x0000002700087c82 */ /* 0x000fe20008000000 */
[----:B-1----:R-:W-:Y:S01]  /*79d0*/  UMOV UR9, UR4 ;  /* 0x0000000400097c82 */ /* 0x002fe20008000000 */
[----:B------:R-:W-:Y:S01]  /*79e0*/  USHF.L.U32 UR4, UR40, 0x2, URZ ;  /* 0x0000000228047899 */ /* 0x000fe2000800063f */
[----:B------:R-:W-:-:S02]  /*79f0*/  IMAD.U32 R14, RZ, RZ, UR8 ;  /* 0x00000008ff0e7e24 */ /* 0x000fc4000f8e00ff */
[----:B------:R-:W-:Y:S01]  /*7a00*/  IMAD.U32 R15, RZ, RZ, UR9 ;  /* 0x00000009ff0f7e24 */ /* 0x000fe2000f8e00ff */
[----:B------:R-:W-:Y:S02]  /*7a10*/  ULDC.64 UR8, c[0x0][0xc08] ;  /* 0x0003020000087ab9 */ /* 0x000fe40000000a00 */
[----:B------:R-:W-:-:S04]  /*7a20*/  UISETP.NE.U32.AND UP0, UPT, UR8, URZ, UPT ;  /* 0x0000003f0800728c */ /* 0x000fc8000bf05070 */
[----:B------:R-:W-:Y:S01]  /*7a30*/  UISETP.NE.AND.EX UP0, UPT, UR9, URZ, UPT, UP0 ;  /* 0x0000003f0900728c */ /* 0x000fe2000bf05300 */
[----:B------:R-:W-:Y:S05]  /*7a40*/  BAR.SYNC.DEFER_BLOCKING 0x1, 0x100 ;  /* 0x0044000000007b1d */ /* 0x000fea0000010000 */
[----:B------:R-:W-:-:S05]  /*7a50*/  PLOP3.LUT P1, PT, PT, PT, UP0, 0x80, 0x0 ;  /* 0x000000000000781c */ /* 0x000fca0003f2f008 */
[----:B------:R-:W-:-:S04]  /*7a60*/  @UP0 UIADD3 UR8, UP1, UR4, UR8, URZ ;  /* 0x0000000804080290 */ /* 0x000fc8000ff3e03f */
[----:B------:R-:W-:Y:S02]  /*7a70*/  @UP0 UIADD3.X UR9, UR12, UR9, URZ, UP1, !UPT ;  /* 0x000000090c090290 */ /* 0x000fe40008ffe43f */
[----:B------:R-:W-:Y:S01]  /*7a80*/  UIADD3 UR4, UP0, UR4, UR10, URZ ;  /* 0x0000000a04047290 */ /* 0x000fe2000ff1e03f */
[----:B--2---:R-:W-:-:S03]  /*7a90*/  IMAD.WIDE R20, R0, 0x2, R14 ;  /* 0x0000000200147825 */ /* 0x004fc600078e020e */
[C---:B------:R-:W-:Y:S02]  /*7aa0*/  LOP3.LUT R5, R20.reuse, 0x380, RZ, 0xc0, !PT ;  /* 0x0000038014057812 */ /* 0x040fe400078ec0ff */
[----:B------:R-:W-:Y:S02]  /*7ab0*/  IADD3 R8, P0, R20, 0x20, RZ ;  /* 0x0000002014087810 */ /* 0x000fe40007f1e0ff */
[----:B------:R-:W-:Y:S02]  /*7ac0*/  SHF.R.U64 R5, R5, 0x3, RZ ;  /* 0x0000000305057819 */ /* 0x000fe400000012ff */
[----:B------:R-:W-:Y:S02]  /*7ad0*/  LOP3.LUT R3, R8, 0x380, RZ, 0xc0, !PT ;  /* 0x0000038008037812 */ /* 0x000fe400078ec0ff */
[----:B------:R-:W-:Y:S01]  /*7ae0*/  LOP3.LUT R4, R5, R20, RZ, 0x3c, !PT ;  /* 0x0000001405047212 */ /* 0x000fe200078e3cff */
[----:B------:R-:W-:Y:S01]  /*7af0*/  IMAD.MOV.U32 R5, RZ, RZ, R21 ;  /* 0x000000ffff057224 */ /* 0x000fe200078e0015 */
[----:B------:R-:W-:-:S04]  /*7b00*/  SHF.R.U64 R3, R3, 0x3, RZ ;  /* 0x0000000303037819 */ /* 0x000fc800000012ff */
[----:B------:R-:W-:Y:S02]  /*7b10*/  MOV R0, R4 ;  /* 0x0000000400007202 */ /* 0x000fe40000000f00 */
[----:B------:R-:W-:Y:S02]  /*7b20*/  F2FP.F16.F32.PACK_AB R4, R25, R24 ;  /* 0x000000181904723e */ /* 0x000fe400000000ff */
[----:B------:R-:W-:-:S05]  /*7b30*/  F2FP.F16.F32.PACK_AB R5, R27, R26 ;  /* 0x0000001a1b05723e */ /* 0x000fca00000000ff */
[----:B------:R1:W-:Y:S02]  /*7b40*/  STSM.16.M88.4 [R0], R4 ;  /* 0x0000000400007844 */ /* 0x0003e40000000200 */
[----:B-1----:R-:W-:Y:S01]  /*7b50*/  IMAD.X R5, RZ, RZ, R21, P0 ;  /* 0x000000ffff057224 */ /* 0x002fe200000e0615 */
[----:B------:R-:W-:Y:S02]  /*7b60*/  LOP3.LUT R4, R3, R8, RZ, 0x3c, !PT ;  /* 0x0000000803047212 */ /* 0x000fe400078e3cff */
[----:B------:R-:W-:Y:S02]  /*7b70*/  F2FP.F16.F32.PACK_AB R8, R33, R32 ;  /* 0x000000202108723e */ /* 0x000fe400000000ff */
[----:B------:R-:W-:Y:S02]  /*7b80*/  MOV R3, R4 ;  /* 0x0000000400037202 */ /* 0x000fe40000000f00 */
[----:B------:R-:W-:Y:S02]  /*7b90*/  IADD3 R5, P0, R20, 0x40, RZ ;  /* 0x0000004014057810 */ /* 0x000fe40007f1e0ff */
[----:B------:R-:W-:Y:S01]  /*7ba0*/  F2FP.F16.F32.PACK_AB R6, R45, R44 ;  /* 0x0000002c2d06723e */ /* 0x000fe200000000ff */
[----:B------:R1:W-:Y:S01]  /*7bb0*/  STSM.16.M88.4 [R3], R8 ;  /* 0x0000000803007844 */ /* 0x0003e20000000200 */
[----:B------:R-:W-:-:S02]  /*7bc0*/  LOP3.LUT R4, R5, 0x380, RZ, 0xc0, !PT ;  /* 0x0000038005047812 */ /* 0x000fc400078ec0ff */
[----:B------:R-:W-:Y:S02]  /*7bd0*/  F2FP.F16.F32.PACK_AB R7, R47, R46 ;  /* 0x0000002e2f07723e */ /* 0x000fe400000000ff */
[----:B------:R-:W-:-:S04]  /*7be0*/  SHF.R.U64 R4, R4, 0x3, RZ ;  /* 0x0000000304047819 */ /* 0x000fc800000012ff */
[----:B------:R-:W-:Y:S01]  /*7bf0*/  LOP3.LUT R4, R4, R5, RZ, 0x3c, !PT ;  /* 0x0000000504047212 */ /* 0x000fe200078e3cff */
[----:B------:R-:W-:-:S05]  /*7c00*/  IMAD.X R5, RZ, RZ, R21, P0 ;  /* 0x000000ffff057224 */ /* 0x000fca00000e0615 */
[----:B------:R-:W-:Y:S02]  /*7c10*/  MOV R0, R4 ;  /* 0x0000000400007202 */ /* 0x000fe40000000f00 */
[----:B-1----:R-:W-:Y:S02]  /*7c20*/  IADD3 R8, P0, R20, 0x60, RZ ;  /* 0x0000006014087810 */ /* 0x002fe40007f1e0ff */
[----:B------:R-:W-:Y:S02]  /*7c30*/  F2FP.F16.F32.PACK_AB R4, R41, R40 ;  /* 0x000000282904723e */ /* 0x000fe400000000ff */
[----:B------:R-:W-:Y:S02]  /*7c40*/  LOP3.LUT R3, R8, 0x380, RZ, 0xc0, !PT ;  /* 0x0000038008037812 */ /* 0x000fe400078ec0ff */
[----:B------:R-:W-:Y:S02]  /*7c50*/  F2FP.F16.F32.PACK_AB R5, R43, R42 ;  /* 0x0000002a2b05723e */ /* 0x000fe400000000ff */
[----:B------:R-:W-:-:S02]  /*7c60*/  SHF.R.U64 R3, R3, 0x3, RZ ;  /* 0x0000000303037819 */ /* 0x000fc400000012ff */
[----:B------:R-:W-:Y:S01]  /*7c70*/  F2FP.F16.F32.PACK_AB R9, R51, R50 ;  /* 0x000000323309723e */ /* 0x000fe200000000ff */
[----:B------:R1:W-:Y:S01]  /*7c80*/  STSM.16.M88.4 [R0], R4 ;  /* 0x0000000400007844 */ /* 0x0003e20000000200 */
[----:B------:R-:W-:Y:S02]  /*7c90*/  F2FP.F16.F32.PACK_AB R10, R53, R52 ;  /* 0x00000034350a723e */ /* 0x000fe400000000ff */
[----:B------:R-:W-:Y:S01]  /*7ca0*/  F2FP.F16.F32.PACK_AB R11, R55, R54 ;  /* 0x00000036370b723e */ /* 0x000fe200000000ff */
[----:B-1----:R-:W-:Y:S01]  /*7cb0*/  IMAD.X R5, RZ, RZ, R21, P0 ;  /* 0x000000ffff057224 */ /* 0x002fe200000e0615 */
[----:B------:R-:W-:Y:S02]  /*7cc0*/  LOP3.LUT R4, R3, R8, RZ, 0x3c, !PT ;  /* 0x0000000803047212 */ /* 0x000fe400078e3cff */
[----:B------:R-:W-:Y:S02]  /*7cd0*/  F2FP.F16.F32.PACK_AB R8, R49, R48 ;  /* 0x000000303108723e */ /* 0x000fe400000000ff */
[----:B------:R-:W-:-:S02]  /*7ce0*/  MOV R3, R4 ;  /* 0x0000000400037202 */ /* 0x000fc40000000f00 */
[----:B------:R-:W-:Y:S02]  /*7cf0*/  IADD3 R5, P0, R20, 0x2000, RZ ;  /* 0x0000200014057810 */ /* 0x000fe40007f1e0ff */
[----:B------:R-:W-:Y:S01]  /*7d00*/  F2FP.F16.F32.PACK_AB R6, R61, R60 ;  /* 0x0000003c3d06723e */ /* 0x000fe200000000ff */
[----:B------:R1:W-:Y:S01]  /*7d10*/  STSM.16.M88.4 [R3], R8 ;  /* 0x0000000803007844 */ /* 0x0003e20000000200 */
[----:B------:R-:W-:Y:S02]  /*7d20*/  LOP3.LUT R4, R5, 0x380, RZ, 0xc0, !PT ;  /* 0x0000038005047812 */ /* 0x000fe400078ec0ff */
        /* <DEDUP_REMOVED lines=117> */
[----:B------:R-:W-:Y:S01]  /*8480*/  LOP3.LUT R3, R8, 0x380, RZ, 0xc0, !PT ;  /* 0x0000038008037812 */ /* 0x000fe200078ec0ff */
[----:B------:R-:W-:Y:S01]  /*8490*/  IMAD.X R21, RZ, RZ, R21, P0 ;  /* 0x000000ffff157224 */ /* 0x000fe200000e0615 */
[----:B------:R-:W-:Y:S02]  /*84a0*/  F2FP.F16.F32.PACK_AB R5, R139, R138 ;  /* 0x0000008a8b05723e */ /* 0x000fe400000000ff */
[----:B------:R-:W-:-:S02]  /*84b0*/  SHF.R.U64 R3, R3, 0x3, RZ ;  /* 0x0000000303037819 */ /* 0x000fc400000012ff */
[----:B------:R-:W-:Y:S01]  /*84c0*/  F2FP.F16.F32.PACK_AB R9, R147, R146 ;  /* 0x000000929309723e */ /* 0x000fe200000000ff */
[----:B------:R1:W-:Y:S01]  /*84d0*/  STSM.16.M88.4 [R0], R4 ;  /* 0x0000000400007844 */ /* 0x0003e20000000200 */
[----:B------:R-:W-:Y:S02]  /*84e0*/  LOP3.LUT R20, R3, R8, RZ, 0x3c, !PT ;  /* 0x0000000803147212 */ /* 0x000fe400078e3cff */
[----:B------:R-:W-:Y:S02]  /*84f0*/  F2FP.F16.F32.PACK_AB R8, R145, R144 ;  /* 0x000000909108723e */ /* 0x000fe400000000ff */
[----:B------:R-:W-:Y:S02]  /*8500*/  MOV R20, R20 ;  /* 0x0000001400147202 */ /* 0x000fe40000000f00 */
[----:B------:R-:W-:Y:S02]  /*8510*/  F2FP.F16.F32.PACK_AB R10, R149, R148 ;  /* 0x00000094950a723e */ /* 0x000fe400000000ff */
[----:B------:R-:W-:-:S02]  /*8520*/  F2FP.F16.F32.PACK_AB R11, R151, R150 ;  /* 0x00000096970b723e */ /* 0x000fc400000000ff */
[----:B------:R-:W-:-:S03]  /*8530*/  ISETP.NE.U32.AND P0, PT, RZ, UR10, PT ;  /* 0x0000000aff007c0c */ /* 0x000fc6000bf05070 */
[----:B------:R2:W-:Y:S01]  /*8540*/  STSM.16.M88.4 [R20], R8 ;  /* 0x0000000814007844 */ /* 0x0005e20000000200 */
[----:B------:R-:W-:Y:S01]  /*8550*/  BAR.SYNC.DEFER_BLOCKING 0x1, 0x100 ;  /* 0x0044000000007b1d */ /* 0x000fe20000010000 */
[----:B------:R-:W-:Y:S01]  /*8560*/  ISETP.NE.AND.EX P0, PT, RZ, UR11, PT, P0 ;  /* 0x0000000bff007c0c */ /* 0x000fe2000bf05300 */
[----:B-1----:R-:W-:Y:S01]  /*8570*/  IMAD.U32 R4, RZ, RZ, UR8 ;  /* 0x00000008ff047e24 */ /* 0x002fe2000f8e00ff */
[----:B------:R-:W-:Y:S01]  /*8580*/  UIADD3.X UR8, UR12, UR11, URZ, UP0, !UPT ;  /* 0x0000000b0c087290 */ /* 0x000fe200087fe43f */
[----:B------:R-:W-:-:S05]  /*8590*/  IMAD.U32 R5, RZ, RZ, UR9 ;  /* 0x00000009ff057e24 */ /* 0x000fca000f8e00ff */
[----:B------:R1:W3:Y:S02]  /*85a0*/  @P1 LDG.E R3, desc[UR50][R4.64] ;  /* 0x0000003204031981 */ /* 0x0002e4000c1e1900 */
[----:B-1----:R-:W-:Y:S01]  /*85b0*/  IMAD.U32 R4, RZ, RZ, UR4 ;  /* 0x00000004ff047e24 */ /* 0x002fe2000f8e00ff */
[----:B------:R-:W-:Y:S01]  /*85c0*/  UISETP.NE.AND UP0, UPT, UR45, URZ, UPT ;  /* 0x0000003f2d00728c */ /* 0x000fe2000bf05270 */
[----:B------:R-:W-:Y:S01]  /*85d0*/  IMAD.U32 R5, RZ, RZ, UR8 ;  /* 0x00000008ff057e24 */ /* 0x000fe2000f8e00ff */
[----:B------:R-:W-:-:S04]  /*85e0*/  ULDC UR4, c[0x0][0xad4] ;  /* 0x0002b50000047ab9 */ /* 0x000fc80000000800 */
[----:B------:R2:W5:Y:S01]  /*85f0*/  @P0 LDG.E R0, desc[UR50][R4.64] ;  /* 0x0000003204000981 */ /* 0x000562000c1e1900 */
[----:B------:R-:W-:Y:S01]  /*8600*/  ULDC UR8, c[0x0][0xa88] ;  /* 0x0002a20000087ab9 */ /* 0x000fe20000000800 */
[----:B------:R-:W-:Y:S01]  /*8610*/  USEL UR45, UR45, UR4, UP0 ;  /* 0x000000042d2d7287 */ /* 0x000fe20008000000 */
[----:B---3--:R-:W-:Y:S01]  /*8620*/  @P1 R2UR UR8, R3 ;  /* 0x00000000030812ca */ /* 0x008fe200000e0000 */
[----:B--2---:R-:W-:-:S14]  /*8630*/  @P1 BRA `(.L_x_3593) ;  /* 0x0000000000181947 */ /* 0x004fdc0003800000 */
[----:B------:R-:W-:Y:S05]  /*8640*/  @!P0 BRA `(.L_x_3593) ;  /* 0x0000000000148947 */ /* 0x000fea0003800000 */
[----:B------:R-:W2:Y:S04]  /*8650*/  LDG.E R6, desc[UR50][R4.64] ;  /* 0x0000003204067981 */ /* 0x000ea8000c1e1900 */
[----:B------:R-:W3:Y:S01]  /*8660*/  LDG.E R3, desc[UR50][R4.64+0x4] ;  /* 0x0000043204037981 */ /* 0x000ee2000c1e1900 */
[----:B--2---:R-:W-:Y:S02]  /*8670*/  R2UR UR4, R6 ;  /* 0x00000000060472ca */ /* 0x004fe400000e0000 */
[----:B---3--:R-:W-:-:S13]  /*8680*/  R2UR UR8, R3 ;  /* 0x00000000030872ca */ /* 0x008fda00000e0000 */
[----:B------:R-:W-:-:S12]  /*8690*/  UIADD3 UR8, -UR4, UR8, URZ ;  /* 0x0000000804087290 */ /* 0x000fd8000fffe13f */
.L_x_3593:
[----:B------:R-:W1:Y:S01]  /*86a0*/  SHFL.IDX PT, R3, R221, RZ, 0x1f ;  /* 0x00001fffdd037589 */ /* 0x000e6200000e0000 */
[----:B------:R-:W-:Y:S01]  /*86b0*/  UMOV UR4, URZ ;  /* 0x0000003f00047c82 */ /* 0x000fe20008000000 */
[----:B-----5:R-:W-:Y:S01]  /*86c0*/  @P0 R2UR UR4, R0 ;  /* 0x00000000000402ca */ /* 0x020fe200000e0000 */
[----:B------:R-:W-:Y:S02]  /*86d0*/  UISETP.NE.U32.AND UP0, UPT, UR10, URZ, UPT ;  /* 0x0000003f0a00728c */ /* 0x000fe4000bf05070 */
[----:B------:R-:W-:Y:S02]  /*86e0*/  UISETP.GT.AND UP1, UPT, UR45, 0x1, UPT ;  /* 0x000000012d00788c */ /* 0x000fe4000bf24270 */
[----:B------:R-:W-:-:S04]  /*86f0*/  UISETP.NE.AND.EX UP0, UPT, UR11, URZ, UPT, UP0 ;  /* 0x0000003f0b00728c */ /* 0x000fc8000bf05300 */
[----:B------:R-:W-:Y:S01]  /*8700*/  PLOP3.LUT P1, PT, PT, PT, UP1, 0x80, 0x0 ;  /* 0x000000000000781c */ /* 0x000fe20003f2f018 */
[----:B------:R-:W-:-:S03]  /*8710*/  USEL UR9, UR40, URZ, !UP0 ;  /* 0x0000003f28097287 */ /* 0x000fc6000c000000 */
[----:B------:R-:W-:Y:S01]  /*8720*/  USHF.R.S32.HI UR18, URZ, 0x1f, UR4 ;  /* 0x0000001f3f127899 */ /* 0x000fe20008011404 */
[----:B-1----:R-:W-:-:S13]  /*8730*/  ISETP.NE.AND P0, PT, R3, RZ, PT ;  /* 0x000000ff0300720c */ /* 0x002fda0003f05270 */
[----:B------:R-:W-:Y:S05]  /*8740*/  @P0 BRA `(.L_x_3594) ;  /* 0x0000000400080947 */ /* 0x000fea0003800000 */
[----:B------:R-:W2:Y:S01]  /*8750*/  LDL R6, [R1+0x30] ;  /* 0x0000300001067983 */ /* 0x000ea20000100800 */
[----:B------:R-:W1:Y:S01]  /*8760*/  LDC R0, c[0x0][0xbe8] ;  /* 0x0002fa00ff007b82 */ /* 0x000e620000000800 */
[----:B------:R-:W-:Y:S02]  /*8770*/  IMAD.U32 R9, RZ, RZ, UR43 ;  /* 0x0000002bff097e24 */ /* 0x000fe4000f8e00ff */
[----:B------:R-:W3:Y:S01]  /*8780*/  LDL R10, [R1+0x34] ;  /* 0x00003400010a7983 */ /* 0x000ee20000100800 */
[----:B------:R-:W-:Y:S01]  /*8790*/  UISETP.GT.AND UP1, UPT, UR45, 0x1, UPT ;  /* 0x000000012d00788c */ /* 0x000fe2000bf24270 */
[----:B------:R-:W-:Y:S01]  /*87a0*/  UMOV UR19, 0x9b8 ;  /* 0x000009b800137882 */ /* 0x000fe20000000000 */
[----:B-1----:R-:W-:Y:S02]  /*87b0*/  ISETP.NE.AND P0, PT, R0, 0x1, PT ;  /* 0x000000010000780c */ /* 0x002fe40003f05270 */
[----:B------:R-:W-:Y:S02]  /*87c0*/  USEL UR19, UR19, 0x978, UP1 ;  /* 0x0000097813137887 */ /* 0x000fe40008800000 */
[----:B------:R-:W-:-:S09]  /*87d0*/  UISETP.NE.U32.AND UP0, UPT, UR10, URZ, UPT ;  /* 0x0000003f0a00728c */ /* 0x000fd2000bf05070 */
[----:B------:R-:W1:Y:S08]  /*87e0*/  @P0 LDC R4, c[0x0][0xbec] ;  /* 0x0002fb00ff040b82 */ /* 0x000e700000000800 */
[----:B------:R-:W4:Y:S01]  /*87f0*/  @P0 LDC R5, c[0x0][0xbf0] ;  /* 0x0002fc00ff050b82 */ /* 0x000f220000000800 */
[----:B------:R-:W-:Y:S02]  /*8800*/  UISETP.NE.AND.EX UP0, UPT, UR11, URZ, UPT, UP0 ;  /* 0x0000003f0b00728c */ /* 0x000fe4000bf05300 */
[----:B------:R-:W-:-:S02]  /*8810*/  USEL UR16, UR44, URZ, UP1 ;  /* 0x0000003f2c107287 */ /* 0x000fc40008800000 */
[----:B------:R-:W-:Y:S01]  /*8820*/  USEL UR40, UR40, URZ, !UP0 ;  /* 0x0000003f28287287 */ /* 0x000fe2000c000000 */
[----:B------:R-:W-:Y:S01]  /*8830*/  ULDC.64 UR14, c[0x0][UR19+0x228] ;  /* 0x00008a00130e7abb */ /* 0x000fe20008000a00 */
[----:B------:R-:W-:Y:S01]  /*8840*/  ULDC.64 UR12, c[0x0][UR19+0x220] ;  /* 0x00008800130c7abb */ /* 0x000fe20008000a00 */
[----:B------:R-:W-:Y:S02]  /*8850*/  UIMAD.WIDE.U32 UR20, UR14, UR16, URZ ;  /* 0x000000100e1472a5 */ /* 0x000fe4000f8e003f */
[----:B------:R-:W-:Y:S02]  /*8860*/  UIMAD UR22, UR15, UR16, URZ ;  /* 0x000000100f1672a4 */ /* 0x000fe4000f8e023f */
[----:B------:R-:W-:Y:S01]  /*8870*/  UIMAD.WIDE.U32 UR14, UR12, UR40, URZ ;  /* 0x000000280c0e72a5 */ /* 0x000fe2000f8e003f */
[----:B------:R-:W-:Y:S01]  /*8880*/  ULDC.64 UR10, c[0x0][UR19+0x218] ;  /* 0x00008600130a7abb */ /* 0x000fe20008000a00 */
[----:B------:R-:W-:Y:S02]  /*8890*/  USEL UR41, UR41, URZ, !UP0 ;  /* 0x0000003f29297287 */ /* 0x000fe4000c000000 */
[----:B------:R-:W-:-:S02]  /*88a0*/  UIMAD UR40, UR13, UR40, URZ ;  /* 0x000000280d2872a4 */ /* 0x000fc4000f8e023f */
[----:B------:R-:W-:Y:S02]  /*88b0*/  UIMAD.WIDE.U32 UR16, UR10, UR42, URZ ;  /* 0x0000002a0a1072a5 */ /* 0x000fe4000f8e003f */
[----:B------:R-:W-:Y:S02]  /*88c0*/  UIMAD UR10, UR11, UR42, URZ ;  /* 0x0000002a0b0a72a4 */ /* 0x000fe4000f8e023f */
[----:B------:R-:W-:Y:S02]  /*88d0*/  UIMAD UR40, UR12, UR41, UR40 ;  /* 0x000000290c2872a4 */ /* 0x000fe4000f8e0228 */
[----:B------:R-:W-:Y:S02]  /*88e0*/  UIADD3 UR22, UR21, UR22, URZ ;  /* 0x0000001615167290 */ /* 0x000fe4000fffe03f */
[----:B------:R-:W-:Y:S02]  /*88f0*/  UIADD3 UR11, UR17, UR10, URZ ;  /* 0x0000000a110b7290 */ /* 0x000fe4000fffe03f */
[----:B------:R-:W-:-:S02]  /*8900*/  UIADD3 UR16, UP0, UP2, UR14, UR16, UR4 ;  /* 0x000000100e107290 */ /* 0x000fc4000fa1e004 */
[----:B------:R-:W-:-:S04]  /*8910*/  UIADD3 UR10, UR15, UR40, URZ ;  /* 0x000000280f0a7290 */ /* 0x000fc8000fffe03f */
[----:B------:R-:W-:Y:S01]  /*8920*/  UIADD3.X UR10, UR10, UR11, UR18, UP0, UP2 ;  /* 0x0000000b0a0a7290 */ /* 0x000fe200087e4412 */
[----:B------:R-:W-:Y:S02]  /*8930*/  IMAD.U32 R11, RZ, RZ, UR43 ;  /* 0x0000002bff0b7e24 */ /* 0x000fe4000f8e00ff */
[----:B--2---:R-:W-:-:S04]  /*8940*/  IMAD R9, R9, 0x40, R6 ;  /* 0x0000004009097824 */ /* 0x004fc800078e0206 */
[----:B-1----:R-:W-:-:S04]  /*8950*/  @P0 IMAD.HI.U32 R4, R9, R4, RZ ;  /* 0x0000000409040227 */ /* 0x002fc800078e00ff */
[----:B------:R-:W-:Y:S01]  /*8960*/  IMAD.MOV.U32 R3, RZ, RZ, R9 ;  /* 0x000000ffff037224 */ /* 0x000fe200078e0009 */
[----:B----4-:R-:W-:Y:S01]  /*8970*/  @P0 SHF.R.U32.HI R3, RZ, R5, R4 ;  /* 0x00000005ff030219 */ /* 0x010fe20000011604 */
[----:B------:R-:W-:Y:S02]  /*8980*/  IMAD.U32 R4, RZ, RZ, UR20 ;  /* 0x00000014ff047e24 */ /* 0x000fe4000f8e00ff */
[----:B------:R-:W-:Y:S02]  /*8990*/  IMAD.U32 R6, RZ, RZ, UR22 ;  /* 0x00000016ff067e24 */ /* 0x000fe4000f8e00ff */
[--C-:B------:R-:W-:Y:S01]  /*89a0*/  IMAD.MOV R7, RZ, RZ, -R3.reuse ;  /* 0x000000ffff077224 */ /* 0x100fe200078e0a03 */
[----:B------:R-:W-:Y:S02]  /*89b0*/  IADD3 R4, P0, P2, R3, UR16, R4 ;  /* 0x0000001003047c10 */ /* 0x000fe4000fa1e004 */
[----:B------:R-:W-:Y:S01]  /*89c0*/  SHF.R.S32.HI R3, RZ, 0x1f, R3 ;  /* 0x0000001fff037819 */ /* 0x000fe20000011403 */
[----:B------:R-:W-:-:S03]  /*89d0*/  IMAD R7, R0, R7, R9 ;  /* 0x0000000700077224 */ /* 0x000fc600078e0209 */
[----:B------:R-:W-:Y:S01]  /*89e0*/  IADD3.X R5, R3, UR10, R6, P0, P2 ;  /* 0x0000000a03057c10 */ /* 0x000fe200087e4406 */
[----:B------:R-:W-:Y:S01]  /*89f0*/  ULDC.64 UR10, c[0x0][UR19+0x210] ;  /* 0x00008400130a7abb */ /* 0x000fe20008000a00 */
[----:B------:R-:W-:Y:S01]  /*8a00*/  SHF.R.S32.HI R3, RZ, 0x1f, R7 ;  /* 0x0000001fff037819 */ /* 0x000fe20000011407 */
[C---:B------:R-:W-:Y:S02]  /*8a10*/  IMAD R6, R7.reuse, UR11, RZ ;  /* 0x0000000b07067c24 */ /* 0x040fe4000f8e02ff */
[----:B------:R-:W-:-:S04]  /*8a20*/  IMAD.WIDE.U32 R4, R7, UR10, R4 ;  /* 0x0000000a07047c25 */ /* 0x000fc8000f8e0004 */
[----:B------:R-:W-:Y:S01]  /*8a30*/  IMAD R3, R3, UR10, R6 ;  /* 0x0000000a03037c24 */ /* 0x000fe2000f8e0206 */
[----:B------:R-:W-:Y:S01]  /*8a40*/  ULDC.64 UR10, c[0x0][0xba8] ;  /* 0x0002ea00000a7ab9 */ /* 0x000fe20000000a00 */
[----:B------:R-:W-:Y:S01]  /*8a50*/  @!UP1 ULDC UR10, c[0x0][0xb50] ;  /* 0x0002d400000a9ab9 */ /* 0x000fe20000000800 */
[----:B------:R-:W-:Y:S01]  /*8a60*/  @!UP1 ULDC UR11, c[0x0][0xb54] ;  /* 0x0002d500000b9ab9 */ /* 0x000fe20000000800 */
[----:B------:R-:W-:Y:S01]  /*8a70*/  IMAD.IADD R3, R5, 0x1, R3 ;  /* 0x0000000105037824 */ /* 0x000fe200078e0203 */
[----:B------:R-:W-:-:S04]  /*8a80*/  LEA R8, P0, R4, UR10, 0x2 ;  /* 0x0000000a04087c11 */ /* 0x000fc8000f8010ff */
[----:B------:R-:W-:Y:S01]  /*8a90*/  LEA.HI.X R9, R4, UR11, R3, 0x2, P0 ;  /* 0x0000000b04097c11 */ /* 0x000fe200080f1403 */
[----:B---3--:R-:W-:Y:S01]  /*8aa0*/  IMAD.MOV R3, RZ, RZ, -R10 ;  /* 0x000000ffff037224 */ /* 0x008fe200078e0a0a */
[----:B------:R-:W-:Y:S04]  /*8ab0*/  SHFL.IDX PT, R4, R8, RZ, 0x1c1f ;  /* 0x001c1fff08047589 */ /* 0x000fe800000e0000 */
[----:B------:R-:W-:Y:S01]  /*8ac0*/  ISETP.NE.AND P0, PT, R222, R3, PT ;  /* 0x00000003de00720c */ /* 0x000fe20003f05270 */
[----:B------:R-:W1:Y:S01]  /*8ad0*/  SHFL.IDX PT, R5, R9, RZ, 0x1c1f ;  /* 0x001c1fff09057589 */ /* 0x000e6200000e0000 */
[----:B------:R-:W-:Y:S02]  /*8ae0*/  IMAD R3, R0, UR8, RZ ;  /* 0x0000000800037c24 */ /* 0x000fe4000f8e02ff */
[----:B------:R-:W-:Y:S01]  /*8af0*/  IMAD R0, R11, 0x40, R16 ;  /* 0x000000400b007824 */ /* 0x000fe200078e0210 */
[----:B------:R-:W-:Y:S04]  /*8b00*/  SHFL.IDX PT, R6, R8, 0x1, 0x1c1f ;  /* 0x003c1f0008067f89 */ /* 0x000fe800000e0000 */
[----:B------:R-:W2:Y:S01]  /*8b10*/  SHFL.IDX PT, R7, R9, 0x1, 0x1c1f ;  /* 0x003c1f0009077f89 */ /* 0x000ea200000e0000 */
[C---:B------:R-:W-:Y:S01]  /*8b20*/  ISETP.GE.OR P2, PT, R0.reuse, R3, P0 ;  /* 0x000000030000720c */ /* 0x040fe20000746670 */
[----:B------:R-:W-:-:S05]  /*8b30*/  VIADD R0, R0, 0x8 ;  /* 0x0000000800007836 */ /* 0x000fca0000000000 */
[----:B------:R-:W-:-:S07]  /*8b40*/  ISETP.GE.OR P0, PT, R0, R3, P0 ;  /* 0x000000030000720c */ /* 0x000fce0000706670 */
[----:B-1----:R1:W-:Y:S06]  /*8b50*/  @!P2 ST.E desc[UR50][R4.64], R12 ;  /* 0x0000000c0400a985 */ /* 0x0023ec000c101932 */
[----:B--2---:R1:W-:Y:S02]  /*8b60*/  @!P0 ST.E desc[UR50][R6.64], R13 ;  /* 0x0000000d06008985 */ /* 0x0043e4000c101932 */
.L_x_3594:
[----:B------:R-:W-:Y:S05]  /*8b70*/  @P1 BRA `(.L_x_3595) ;  /* 0x0000001000681947 */ /* 0x000fea0003800000 */
[----:B------:R-:W2:Y:S01]  /*8b80*/  S2R R0, SR_TID.X ;  /* 0x0000000000007919 */ /* 0x000ea20000002100 */
[----:B------:R-:W3:Y:S01]  /*8b90*/  LDC R82, c[0x0][0xbe8] ;  /* 0x0002fa00ff527b82 */ /* 0x000ee20000000800 */
[----:B------:R-:W-:Y:S01]  /*8ba0*/  ULDC UR14, c[0x0][0xac8] ;  /* 0x0002b200000e7ab9 */ /* 0x000fe20000000800 */
[----:B------:R-:W-:Y:S01]  /*8bb0*/  ULDC.64 UR12, c[0x0][0xaa0] ;  /* 0x0002a800000c7ab9 */ /* 0x000fe20000000a00 */
[----:B--2---:R-:W-:-:S05]  /*8bc0*/  VIADD R0, R0, 0xffffff80 ;  /* 0xffffff8000007836 */ /* 0x004fca0000000000 */
[----:B------:R-:W-:-:S04]  /*8bd0*/  SHF.R.S32.HI R3, RZ, 0x1f, R0 ;  /* 0x0000001fff037819 */ /* 0x000fc80000011400 */
[----:B------:R-:W-:-:S04]  /*8be0*/  LEA.HI R20, R3, R0, RZ, 0x3 ;  /* 0x0000000003147211 */ /* 0x000fc800078f18ff */
[----:B------:R-:W-:-:S05]  /*8bf0*/  SHF.R.S32.HI R3, RZ, 0x3, R20 ;  /* 0x00000003ff037819 */ /* 0x000fca0000011414 */
[----:B-1----:R-:W-:-:S04]  /*8c00*/  IMAD R5, R3, 0x40, R2 ;  /* 0x0000004003057824 */ /* 0x002fc800078e0202 */
[----:B------:R-:W-:-:S03]  /*8c10*/  IMAD.WIDE R14, R5, 0x2, R14 ;  /* 0x00000002050e7825 */ /* 0x000fc600078e020e */
[C---:B------:R-:W-:Y:S02]  /*8c20*/  IADD3 R41, P2, R14.reuse, 0x7000, RZ ;  /* 0x000070000e297810 */ /* 0x040fe40007f5e0ff */
[----:B------:R-:W-:Y:S02]  /*8c30*/  IADD3 R33, P0, R14, 0x5000, RZ ;  /* 0x000050000e217810 */ /* 0x000fe40007f1e0ff */
[----:B------:R-:W-:Y:S02]  /*8c40*/  LOP3.LUT R40, R41, 0x380, RZ, 0xc0, !PT ;  /* 0x0000038029287812 */ /* 0x000fe400078ec0ff */
[----:B------:R-:W-:Y:S02]  /*8c50*/  LOP3.LUT R32, R33, 0x380, RZ, 0xc0, !PT ;  /* 0x0000038021207812 */ /* 0x000fe400078ec0ff */
[----:B------:R-:W-:Y:S02]  /*8c60*/  SHF.R.U64 R40, R40, 0x3, RZ ;  /* 0x0000000328287819 */ /* 0x000fe400000012ff */
[----:B------:R-:W-:-:S02]  /*8c70*/  IADD3 R37, P1, R14, 0x6000, RZ ;  /* 0x000060000e257810 */ /* 0x000fc40007f3e0ff */
[----:B------:R-:W-:Y:S01]  /*8c80*/  LOP3.LUT R40, R40, R41, RZ, 0x3c, !PT ;  /* 0x0000002928287212 */ /* 0x000fe200078e3cff */
[--C-:B------:R-:W-:Y:S01]  /*8c90*/  IMAD.X R41, RZ, RZ, R15.reuse, P2 ;  /* 0x000000ffff297224 */ /* 0x100fe200010e060f */
[----:B------:R-:W-:Y:S02]  /*8ca0*/  IADD3 R69, P2, R14, 0xe000, RZ ;  /* 0x0000e0000e457810 */ /* 0x000fe40007f5e0ff */
[----:B------:R-:W-:Y:S02]  /*8cb0*/  SHF.R.U64 R32, R32, 0x3, RZ ;  /* 0x0000000320207819 */ /* 0x000fe400000012ff */
[----:B------:R-:W-:Y:S01]  /*8cc0*/  LOP3.LUT R68, R69, 0x380, RZ, 0xc0, !PT ;  /* 0x0000038045447812 */ /* 0x000fe200078ec0ff */
[----:B------:R-:W-:Y:S01]  /*8cd0*/  UIMAD UR18, UR18, UR12, URZ ;  /* 0x0000000c121272a4 */ /* 0x000fe2000f8e023f */
[----:B------:R-:W-:Y:S01]  /*8ce0*/  LOP3.LUT R36, R37, 0x380, RZ, 0xc0, !PT ;  /* 0x0000038025247812 */ /* 0x000fe200078ec0ff */
[----:B------:R-:W-:Y:S01]  /*8cf0*/  VIADD R87, R2, 0xc0 ;  /* 0x000000c002577836 */ /* 0x000fe20000000000 */
[----:B------:R-:W-:Y:S01]  /*8d00*/  SHF.R.U64 R68, R68, 0x3, RZ ;  /* 0x0000000344447819 */ /* 0x000fe200000012ff */
[----:B------:R-:W-:Y:S01]  /*8d10*/  UIMAD.WIDE.U32 UR10, UR4, UR12, URZ ;  /* 0x0000000c040a72a5 */ /* 0x000fe2000f8e003f */
[----:B------:R-:W-:Y:S01]  /*8d20*/  LOP3.LUT R32, R32, R33, RZ, 0x3c, !PT ;  /* 0x0000002120207212 */ /* 0x000fe200078e3cff */
[--C-:B------:R-:W-:Y:S01]  /*8d30*/  IMAD.X R33, RZ, RZ, R15.reuse, P0 ;  /* 0x000000ffff217224 */ /* 0x100fe200000e060f */
[----:B------:R-:W-:Y:S01]  /*8d40*/  LOP3.LUT R68, R68, R69, RZ, 0x3c, !PT ;  /* 0x0000004544447212 */ /* 0x000fe200078e3cff */
[----:B------:R-:W-:Y:S01]  /*8d50*/  IMAD.X R69, RZ, RZ, R15, P2 ;  /* 0x000000ffff457224 */ /* 0x000fe200010e060f */
[----:B---3--:R-:W-:Y:S01]  /*8d60*/  ISETP.NE.AND P2, PT, R82, 0x1, PT ;  /* 0x000000015200780c */ /* 0x008fe20003f45270 */
[----:B------:R-:W-:Y:S01]  /*8d70*/  VIADD R89, R2, 0x100 ;  /* 0x0000010002597836 */ /* 0x000fe20000000000 */
[----:B------:R-:W-:-:S02]  /*8d80*/  IADD3 R61, P0, R14, 0xc000, RZ ;  /* 0x0000c0000e3d7810 */ /* 0x000fc40007f1e0ff */
[----:B------:R-:W-:Y:S02]  /*8d90*/  IADD3 R9, P3, R14, 0x1000, RZ ;  /* 0x000010000e097810 */ /* 0x000fe40007f7e0ff */
[----:B------:R-:W-:Y:S02]  /*8da0*/  LOP3.LUT R81, R20, 0xfffffff8, RZ, 0xc0, !PT ;  /* 0xfffffff814517812 */ /* 0x000fe400078ec0ff */
[C---:B------:R-:W-:Y:S02]  /*8db0*/  IADD3 R13, P4, R14.reuse, 0x2000, RZ ;  /* 0x000020000e0d7810 */ /* 0x040fe40007f9e0ff */
[C---:B------:R-:W-:Y:S02]  /*8dc0*/  IADD3 R25, P5, R14.reuse, 0x3000, RZ ;  /* 0x000030000e197810 */ /* 0x040fe40007fbe0ff */
[----:B------:R-:W-:Y:S01]  /*8dd0*/  IADD3 R29, P6, R14, 0x4000, RZ ;  /* 0x000040000e1d7810 */ /* 0x000fe20007fde0ff */
[----:B------:R-:W1:Y:S01]  /*8de0*/  @P2 LDC R77, c[0x0][0xbec] ;  /* 0x0002fb00ff4d2b82 */ /* 0x000e620000000800 */
[----:B------:R-:W-:Y:S01]  /*8df0*/  SHF.R.U64 R36, R36, 0x3, RZ ;  /* 0x0000000324247819 */ /* 0x000fe200000012ff */
[----:B------:R-:W-:Y:S01]  /*8e00*/  UIMAD UR18, UR4, UR13, UR18 ;  /* 0x0000000d041272a4 */ /* 0x000fe2000f8e0212 */
[----:B------:R-:W-:Y:S01]  /*8e10*/  LOP3.LUT R60, R61, 0x380, RZ, 0xc0, !PT ;  /* 0x000003803d3c7812 */ /* 0x000fe200078ec0ff */
[----:B------:R-:W-:Y:S01]  /*8e20*/  VIADD R97, R2, 0x140 ;  /* 0x0000014002617836 */ /* 0x000fe20000000000 */
[----:B------:R-:W-:Y:S01]  /*8e30*/  LOP3.LUT R36, R36, R37, RZ, 0x3c, !PT ;  /* 0x0000002524247212 */ /* 0x000fe200078e3cff */
[----:B------:R-:W-:Y:S01]  /*8e40*/  IMAD.X R37, RZ, RZ, R15, P1 ;  /* 0x000000ffff257224 */ /* 0x000fe200008e060f */
[----:B------:R-:W-:Y:S01]  /*8e50*/  IADD3 R65, P1, R14, 0xd000, RZ ;  /* 0x0000d0000e417810 */ /* 0x000fe20007f3e0ff */
[----:B------:R-:W2:Y:S01]  /*8e60*/  @P2 LDC R79, c[0x0][0xbf0] ;  /* 0x0002fc00ff4f2b82 */ /* 0x000ea20000000800 */
[----:B------:R-:W-:Y:S01]  /*8e70*/  SHF.R.U64 R60, R60, 0x3, RZ ;  /* 0x000000033c3c7819 */ /* 0x000fe200000012ff */
[----:B------:R-:W-:Y:S01]  /*8e80*/  VIADD R93, R2, 0x180 ;  /* 0x00000180025d7836 */ /* 0x000fe20000000000 */
[----:B------:R-:W-:Y:S01]  /*8e90*/  LOP3.LUT R8, R9, 0x380, RZ, 0xc0, !PT ;  /* 0x0000038009087812 */ /* 0x000fe200078ec0ff */
[----:B------:R-:W-:Y:S01]  /*8ea0*/  IMAD.IADD R0, R0, 0x1, -R81 ;  /* 0x0000000100007824 */ /* 0x000fe200078e0a51 */
[----:B------:R-:W-:Y:S01]  /*8eb0*/  LOP3.LUT R64, R65, 0x380, RZ, 0xc0, !PT ;  /* 0x0000038041407812 */ /* 0x000fe200078ec0ff */
[----:B------:R-:W5:Y:S01]  /*8ec0*/  LD.E.128 R32, desc[UR50][R32.64] ;  /* 0x0000003220207980 */ /* 0x000f62000c101d00 */
[----:B------:R-:W-:Y:S01]  /*8ed0*/  LOP3.LUT R60, R60, R61, RZ, 0x3c, !PT ;  /* 0x0000003d3c3c7212 */ /* 0x000fe200078e3cff */
[----:B------:R-:W-:Y:S01]  /*8ee0*/  IMAD.X R61, RZ, RZ, R15, P0 ;  /* 0x000000ffff3d7224 */ /* 0x000fe200000e060f */
[----:B------:R-:W-:Y:S01]  /*8ef0*/  ISETP.GE.AND P0, PT, R185, UR14, PT ;  /* 0x0000000eb9007c0c */ /* 0x000fe2000bf06270 */
[----:B------:R-:W5:Y:S01]  /*8f00*/  LD.E.128 R40, desc[UR50][R40.64] ;  /* 0x0000003228287980 */ /* 0x000f62000c101d00 */
[----:B------:R-:W-:Y:S01]  /*8f10*/  SHF.R.U64 R8, R8, 0x3, RZ ;  /* 0x0000000308087819 */ /* 0x000fe200000012ff */
[----:B------:R-:W-:Y:S01]  /*8f20*/  ULDC.64 UR12, c[0x0][0xae8] ;  /* 0x0002ba00000c7ab9 */ /* 0x000fe20000000a00 */
[----:B------:R-:W-:Y:S01]  /*8f30*/  SHF.R.U64 R64, R64, 0x3, RZ ;  /* 0x0000000340407819 */ /* 0x000fe200000012ff */
[----:B------:R-:W-:Y:S01]  /*8f40*/  IMAD.U32 R81, RZ, RZ, UR43 ;  /* 0x0000002bff517e24 */ /* 0x000fe2000f8e00ff */
[----:B------:R-:W-:Y:S01]  /*8f50*/  SEL R76, RZ, 0xffffffff, P0 ;  /* 0xffffffffff4c7807 */ /* 0x000fe20000000000 */
[----:B------:R-:W-:Y:S01]  /*8f60*/  IMAD R0, R0, 0x20, R3 ;  /* 0x0000002000007824 */ /* 0x000fe200078e0203 */
[----:B------:R-:W-:Y:S01]  /*8f70*/  LOP3.LUT R8, R8, R9, RZ, 0x3c, !PT ;  /* 0x0000000908087212 */ /* 0x000fe200078e3cff */
[--C-:B------:R-:W-:Y:S01]  /*8f80*/  IMAD.X R9, RZ, RZ, R15.reuse, P3 ;  /* 0x000000ffff097224 */ /* 0x100fe200018e060f */
[----:B------:R-:W-:Y:S01]  /*8f90*/  ISETP.GE.AND P0, PT, R184, UR14, PT ;  /* 0x0000000eb8007c0c */ /* 0x000fe2000bf06270 */
[----:B------:R-:W5:Y:S01]  /*8fa0*/  LD.E.128 R68, desc[UR50][R68.64] ;  /* 0x0000003244447980 */ /* 0x000f62000c101d00 */
[----:B------:R-:W-:Y:S01]  /*8fb0*/  LOP3.LUT R64, R64, R65, RZ, 0x3c, !PT ;  /* 0x0000004140407212 */ /* 0x000fe200078e3cff */
[----:B------:R-:W-:Y:S01]  /*8fc0*/  IMAD.X R65, RZ, RZ, R15, P1 ;  /* 0x000000ffff417224 */ /* 0x000fe200008e060f */
[----:B------:R-:W-:Y:S01]  /*8fd0*/  IADD3 R45, P3, R14, 0x8000, RZ ;  /* 0x000080000e2d7810 */ /* 0x000fe20007f7e0ff */
[----:B------:R-:W-:Y:S01]  /*8fe0*/  IMAD.SHL.U32 R76, R76, 0x2, RZ ;  /* 0x000000024c4c7824 */ /* 0x000fe200078e00ff */
[----:B------:R-:W-:-:S02]  /*8ff0*/  ISETP.GE.AND P1, PT, R2, UR14, PT ;  /* 0x0000000e02007c0c */ /* 0x000fc4000bf26270 */
[----:B------:R-:W-:Y:S02]  /*9000*/  LOP3.LUT R12, R13, 0x380, RZ, 0xc0, !PT ;  /* 0x000003800d0c7812 */ /* 0x000fe400078ec0ff */
[----:B------:R-:W-:Y:S02]  /*9010*/  LOP3.LUT R24, R25, 0x380, RZ, 0xc0, !PT ;  /* 0x0000038019187812 */ /* 0x000fe400078ec0ff */
[----:B------:R-:W-:Y:S01]  /*9020*/  LOP3.LUT R28, R29, 0x380, RZ, 0xc0, !PT ;  /* 0x000003801d1c7812 */ /* 0x000fe200078ec0ff */
[----:B------:R-:W-:Y:S01]  /*9030*/  UIADD3 UR11, UR11, UR18, URZ ;  /* 0x000000120b0b7290 */ /* 0x000fe2000fffe03f */
[----:B------:R-:W-:Y:S01]  /*9040*/  SEL R20, RZ, 0xffffffff, P0 ;  /* 0xffffffffff147807 */ /* 0x000fe20000000000 */
[----:B------:R-:W-:Y:S01]  /*9050*/  IMAD R80, R81, 0x40, R0 ;  /* 0x0000004051507824 */ /* 0x000fe200078e0200 */
[----:B------:R-:W-:Y:S01]  /*9060*/  ISETP.GE.AND P0, PT, R87, UR14, PT ;  /* 0x0000000e57007c0c */ /* 0x000fe2000bf06270 */
[----:B------:R-:W-:Y:S01]  /*9070*/  USHF.R.S32.HI UR4, URZ, 0x1f, UR9 ;  /* 0x0000001f3f047899 */ /* 0x000fe20008011409 */
[----:B------:R-:W-:Y:S01]  /*9080*/  LOP3.LUT R44, R45, 0x380, RZ, 0xc0, !PT ;  /* 0x000003802d2c7812 */ /* 0x000fe200078ec0ff */
[----:B------:R-:W5:Y:S01]  /*9090*/  LD.E.128 R8, desc[UR50][R8.64] ;  /* 0x0000003208087980 */ /* 0x000f62000c101d00 */
[----:B------:R-:W-:Y:S01]  /*90a0*/  SEL R21, RZ, 0x1, P1 ;  /* 0x00000001ff157807 */ /* 0x000fe20000800000 */
[----:B------:R-:W-:Y:S01]  /*90b0*/  IMAD.SHL.U32 R20, R20, 0x4, RZ ;  /* 0x0000000414147824 */ /* 0x000fe200078e00ff */
[----:B------:R-:W-:Y:S01]  /*90c0*/  SHF.R.U64 R12, R12, 0x3, RZ ;  /* 0x000000030c0c7819 */ /* 0x000fe200000012ff */
[----:B------:R-:W5:Y:S01]  /*90d0*/  LD.E.128 R36, desc[UR50][R36.64] ;  /* 0x0000003224247980 */ /* 0x000f62000c101d00 */
[----:B------:R-:W-:-:S02]  /*90e0*/  SHF.R.U64 R24, R24, 0x3, RZ ;  /* 0x0000000318187819 */ /* 0x000fc400000012ff */
[----:B------:R-:W-:Y:S01]  /*90f0*/  SHF.R.U64 R28, R28, 0x3, RZ ;  /* 0x000000031c1c7819 */ /* 0x000fe200000012ff */
[----:B------:R-:W5:Y:S01]  /*9100*/  LD.E.128 R60, desc[UR50][R60.64] ;  /* 0x000000323c3c7980 */ /* 0x000f62000c101d00 */
[----:B------:R-:W-:Y:S02]  /*9110*/  SEL R0, RZ, 0xffffffff, P0 ;  /* 0xffffffffff007807 */ /* 0x000fe40000000000 */
[----:B------:R-:W-:Y:S01]  /*9120*/  SHF.R.U64 R44, R44, 0x3, RZ ;  /* 0x000000032c2c7819 */ /* 0x000fe200000012ff */
[----:B------:R-:W-:Y:S01]  /*9130*/  UIMAD.WIDE.U32 UR10, UR42, UR12, UR10 ;  /* 0x0000000c2a0a72a5 */ /* 0x000fe2000f8e000a */
[----:B------:R-:W-:Y:S01]  /*9140*/  LOP3.LUT R21, R76, 0x2, R21, 0xe2, !PT ;  /* 0x000000024c157812 */ /* 0x000fe200078ee215 */
[----:B------:R-:W5:Y:S01]  /*9150*/  LD.E.128 R64, desc[UR50][R64.64] ;  /* 0x0000003240407980 */ /* 0x000f62000c101d00 */
[----:B------:R-:W-:Y:S01]  /*9160*/  ISETP.GE.AND P0, PT, R89, UR14, PT ;  /* 0x0000000e59007c0c */ /* 0x000fe2000bf06270 */
[----:B------:R-:W-:Y:S01]  /*9170*/  IMAD.SHL.U32 R76, R0, 0x8, RZ ;  /* 0x00000008004c7824 */ /* 0x000fe200078e00ff */
        /* <DEDUP_REMOVED lines=8> */
[----:B------:R-:W-:Y:S01]  /*9200*/  IADD3 R49, P4, R14, 0x9000, RZ ;  /* 0x000090000e317810 */ /* 0x000fe20007f9e0ff */
[----:B-1----:R-:W-:Y:S01]  /*9210*/  @P2 IMAD.HI.U32 R0, R80, R77, RZ ;  /* 0x0000004d50002227 */ /* 0x002fe200078e00ff */
[C---:B------:R-:W-:Y:S01]  /*9220*/  IADD3 R53, P5, R14.reuse, 0xa000, RZ ;  /* 0x0000a0000e357810 */ /* 0x040fe20007fbe0ff */
[----:B------:R-:W-:Y:S01]  /*9230*/  UIMAD UR11, UR42, UR13, UR11 ;  /* 0x0000000d2a0b72a4 */ /* 0x000fe2000f8e020b */
[----:B------:R-:W-:Y:S01]  /*9240*/  IADD3 R57, P6, R14, 0xb000, RZ ;  /* 0x0000b0000e397810 */ /* 0x000fe20007fde0ff */
[----:B------:R-:W5:Y:S01]  /*9250*/  LD.E.128 R24, desc[UR50][R24.64] ;  /* 0x0000003218187980 */ /* 0x000f62000c101d00 */
[----:B------:R-:W-:Y:S01]  /*9260*/  LOP3.LUT R21, R20, 0x4, R21, 0xe2, !PT ;  /* 0x0000000414157812 */ /* 0x000fe200078ee215 */
[----:B------:R-:W-:Y:S01]  /*9270*/  ULDC.64 UR12, c[0x0][0xaf0] ;  /* 0x0002bc00000c7ab9 */ /* 0x000fe20000000a00 */
[----:B------:R-:W-:Y:S01]  /*9280*/  IADD3 R7, P3, R14, 0xf000, RZ ;  /* 0x0000f0000e077810 */ /* 0x000fe20007f7e0ff */
[----:B------:R-:W5:Y:S01]  /*9290*/  LD.E.128 R28, desc[UR50][R28.64] ;  /* 0x000000321c1c7980 */ /* 0x000f62000c101d00 */
[----:B------:R-:W-:Y:S01]  /*92a0*/  SEL R20, RZ, 0xffffffff, P0 ;  /* 0xffffffffff147807 */ /* 0x000fe20000000000 */
[----:B------:R-:W-:Y:S01]  /*92b0*/  UIMAD UR4, UR4, UR12, URZ ;  /* 0x0000000c040472a4 */ /* 0x000fe2000f8e023f */
[----:B------:R-:W-:Y:S01]  /*92c0*/  LOP3.LUT R48, R49, 0x380, RZ, 0xc0, !PT ;  /* 0x0000038031307812 */ /* 0x000fe200078ec0ff */
[----:B------:R-:W-:Y:S01]  /*92d0*/  IMAD.MOV.U32 R77, RZ, RZ, R80 ;  /* 0x000000ffff4d7224 */ /* 0x000fe200078e0050 */
[----:B------:R-:W-:Y:S01]  /*92e0*/  LOP3.LUT R52, R53, 0x380, RZ, 0xc0, !PT ;  /* 0x0000038035347812 */ /* 0x000fe200078ec0ff */
[----:B------:R-:W5:Y:S01]  /*92f0*/  LD.E.128 R44, desc[UR50][R44.64] ;  /* 0x000000322c2c7980 */ /* 0x000f62000c101d00 */
[----:B------:R-:W-:-:S02]  /*9300*/  LOP3.LUT R56, R57, 0x380, RZ, 0xc0, !PT ;  /* 0x0000038039387812 */ /* 0x000fc400078ec0ff */
[----:B------:R-:W-:Y:S01]  /*9310*/  LOP3.LUT R5, R14, 0x380, RZ, 0xc0, !PT ;  /* 0x000003800e057812 */ /* 0x000fe200078ec0ff */
[----:B------:R-:W-:Y:S01]  /*9320*/  UIMAD.WIDE.U32 UR10, UR9, UR12, UR10 ;  /* 0x0000000c090a72a5 */ /* 0x000fe2000f8e000a */
[----:B------:R-:W-:Y:S01]  /*9330*/  LOP3.LUT R6, R7, 0x380, RZ, 0xc0, !PT ;  /* 0x0000038007067812 */ /* 0x000fe200078ec0ff */
[----:B------:R-:W-:Y:S01]  /*9340*/  IMAD.X R73, RZ, RZ, R15, P3 ;  /* 0x000000ffff497224 */ /* 0x000fe200018e060f */
[----:B--2---:R-:W-:Y:S01]  /*9350*/  @P2 SHF.R.U32.HI R77, RZ, R79, R0 ;  /* 0x0000004fff4d2219 */ /* 0x004fe20000011600 */
[----:B------:R-:W-:Y:S01]  /*9360*/  IMAD.SHL.U32 R79, R20, 0x10, RZ ;  /* 0x00000010144f7824 */ /* 0x000fe200078e00ff */
[----:B------:R-:W-:Y:S01]  /*9370*/  LOP3.LUT R76, R76, 0x8, R21, 0xe2, !PT ;  /* 0x000000084c4c7812 */ /* 0x000fe200078ee215 */
[----:B------:R-:W-:Y:S01]  /*9380*/  UIMAD UR4, UR9, UR13, UR4 ;  /* 0x0000000d090472a4 */ /* 0x000fe2000f8e0204 */
[----:B------:R-:W-:Y:S02]  /*9390*/  SHF.R.U64 R48, R48, 0x3, RZ ;  /* 0x0000000330307819 */ /* 0x000fe400000012ff */
[----:B------:R-:W-:-:S02]  /*93a0*/  SHF.R.U64 R52, R52, 0x3, RZ ;  /* 0x0000000334347819 */ /* 0x000fc400000012ff */
[----:B------:R-:W-:Y:S02]  /*93b0*/  SHF.R.U64 R56, R56, 0x3, RZ ;  /* 0x0000000338387819 */ /* 0x000fe400000012ff */
[----:B------:R-:W-:Y:S02]  /*93c0*/  SHF.R.U64 R5, R5, 0x3, RZ ;  /* 0x0000000305057819 */ /* 0x000fe400000012ff */
[----:B------:R-:W-:Y:S01]  /*93d0*/  SHF.R.U64 R6, R6, 0x3, RZ ;  /* 0x0000000306067819 */ /* 0x000fe200000012ff */
[----:B------:R-:W-:Y:S01]  /*93e0*/  UIADD3 UR4, UR11, UR4, URZ ;  /* 0x000000040b047290 */ /* 0x000fe2000fffe03f */
[----:B------:R-:W-:Y:S01]  /*93f0*/  LOP3.LUT R76, R79, 0x10, R76, 0xe2, !PT ;  /* 0x000000104f4c7812 */ /* 0x000fe200078ee24c */
[----:B------:R-:W-:Y:S01]  /*9400*/  IMAD.MOV R79, RZ, RZ, -R77 ;  /* 0x000000ffff4f7224 */ /* 0x000fe200078e0a4d */
[----:B------:R-:W-:Y:S02]  /*9410*/  ISETP.GE.AND P0, PT, R97, UR14, PT ;  /* 0x0000000e61007c0c */ /* 0x000fe4000bf06270 */
[----:B------:R-:W-:Y:S01]  /*9420*/  LOP3.LUT R48, R48, R49, RZ, 0x3c, !PT ;  /* 0x0000003130307212 */ /* 0x000fe200078e3cff */
[--C-:B------:R-:W-:Y:S01]  /*9430*/  IMAD.X R49, RZ, RZ, R15.reuse, P4 ;  /* 0x000000ffff317224 */ /* 0x100fe200020e060f */
[----:B------:R-:W-:Y:S01]  /*9440*/  LOP3.LUT R52, R52, R53, RZ, 0x3c, !PT ;  /* 0x0000003534347212 */ /* 0x000fe200078e3cff */
[--C-:B------:R-:W-:Y:S01]  /*9450*/  IMAD.X R53, RZ, RZ, R15.reuse, P5 ;  /* 0x000000ffff357224 */ /* 0x100fe200028e060f */
[----:B------:R-:W-:Y:S01]  /*9460*/  LOP3.LUT R56, R56, R57, RZ, 0x3c, !PT ;  /* 0x0000003938387212 */ /* 0x000fe200078e3cff */
[--C-:B------:R-:W-:Y:S01]  /*9470*/  IMAD.X R57, RZ, RZ, R15.reuse, P6 ;  /* 0x000000ffff397224 */ /* 0x100fe200030e060f */
[----:B------:R-:W-:Y:S01]  /*9480*/  LOP3.LUT R4, R5, R14, RZ, 0x3c, !PT ;  /* 0x0000000e05047212 */ /* 0x000fe200078e3cff */
[----:B------:R-:W-:Y:S01]  /*9490*/  IMAD.MOV.U32 R5, RZ, RZ, R15 ;  /* 0x000000ffff057224 */ /* 0x000fe200078e000f */
[----:B------:R-:W-:-:S02]  /*94a0*/  LOP3.LUT R72, R6, R7, RZ, 0x3c, !PT ;  /* 0x0000000706487212 */ /* 0x000fc400078e3cff */
[----:B------:R-:W-:Y:S01]  /*94b0*/  SHF.R.S32.HI R78, RZ, 0x1f, R77 ;  /* 0x0000001fff4e7819 */ /* 0x000fe2000001144d */
[----:B------:R-:W-:Y:S01]  /*94c0*/  IMAD.U32 R20, RZ, RZ, UR10 ;  /* 0x0000000aff147e24 */ /* 0x000fe2000f8e00ff */
[----:B------:R-:W-:Y:S01]  /*94d0*/  SEL R0, RZ, 0xffffffff, P0 ;  /* 0xffffffffff007807 */ /* 0x000fe20000000000 */
[----:B------:R-:W-:Y:S01]  /*94e0*/  IMAD.U32 R21, RZ, RZ, UR11 ;  /* 0x0000000bff157e24 */ /* 0x000fe2000f8e00ff */
[----:B------:R-:W-:Y:S01]  /*94f0*/  ULDC.64 UR10, c[0x0][0xae0] ;  /* 0x0002b800000a7ab9 */ /* 0x000fe20000000a00 */
[----:B------:R-:W-:Y:S01]  /*9500*/  IMAD R79, R82, R79, R80 ;  /* 0x0000004f524f7224 */ /* 0x000fe200078e0250 */
[----:B------:R-:W5:Y:S01]  /*9510*/  LD.E.128 R4, desc[UR50][R4.64] ;  /* 0x0000003204047980 */ /* 0x000f62000c101d00 */
[----:B------:R-:W-:Y:S02]  /*9520*/  IMAD.U32 R21, RZ, RZ, UR4 ;  /* 0x00000004ff157e24 */ /* 0x000fe4000f8e00ff */
[----:B------:R-:W-:Y:S01]  /*9530*/  IMAD R78, R78, UR10, RZ ;  /* 0x0000000a4e4e7c24 */ /* 0x000fe2000f8e02ff */
[----:B------:R-:W5:Y:S01]  /*9540*/  LD.E.128 R12, desc[UR50][R12.64] ;  /* 0x000000320c0c7980 */ /* 0x000f62000c101d00 */
[----:B------:R-:W-:Y:S01]  /*9550*/  IMAD.SHL.U32 R83, R0, 0x20, RZ ;  /* 0x0000002000537824 */ /* 0x000fe200078e00ff */
[----:B------:R-:W-:-:S02]  /*9560*/  ISETP.GE.AND P0, PT, R93, UR14, PT ;  /* 0x0000000e5d007c0c */ /* 0x000fc4000bf06270 */
[----:B------:R-:W5:Y:S01]  /*9570*/  LD.E.128 R48, desc[UR50][R48.64] ;  /* 0x0000003230307980 */ /* 0x000f62000c101d00 */
[----:B------:R-:W-:-:S03]  /*9580*/  SHF.R.S32.HI R0, RZ, 0x1f, R79 ;  /* 0x0000001fff007819 */ /* 0x000fc6000001144f */
[----:B------:R-:W5:Y:S01]  /*9590*/  LD.E.128 R52, desc[UR50][R52.64] ;  /* 0x0000003234347980 */ /* 0x000f62000c101d00 */
[----:B------:R-:W-:-:S03]  /*95a0*/  IMAD.WIDE.U32 R20, R77, UR10, R20 ;  /* 0x0000000a4d147c25 */ /* 0x000fc6000f8e0014 */
[----:B------:R-:W5:Y:S01]  /*95b0*/  LD.E.128 R56, desc[UR50][R56.64] ;  /* 0x0000003238387980 */ /* 0x000f62000c101d00 */
[----:B------:R-:W-:Y:S01]  /*95c0*/  IMAD R81, R77, UR11, R78 ;  /* 0x0000000b4d517c24 */ /* 0x000fe2000f8e024e */
[----:B------:R-:W-:Y:S02]  /*95d0*/  ULDC.64 UR10, c[0x0][0xad8] ;  /* 0x0002b600000a7ab9 */ /* 0x000fe40000000a00 */
[----:B------:R-:W5:Y:S01]  /*95e0*/  LD.E.128 R72, desc[UR50][R72.64] ;  /* 0x0000003248487980 */ /* 0x000f62000c101d00 */
[----:B------:R-:W-:Y:S01]  /*95f0*/  VIADD R95, R2, 0x1c0 ;  /* 0x000001c0025f7836 */ /* 0x000fe20000000000 */
[----:B------:R-:W-:Y:S01]  /*9600*/  @!PT LDS RZ, [RZ] ;  /* 0x00000000fffff984 */ /* 0x000fe20000000800 */
[----:B------:R-:W-:Y:S01]  /*9610*/  @!PT LDS RZ, [RZ] ;  /* 0x00000000fffff984 */ /* 0x000fe20000000800 */
[----:B------:R-:W-:Y:S01]  /*9620*/  @!PT LDS RZ, [RZ] ;  /* 0x00000000fffff984 */ /* 0x000fe20000000800 */
[----:B------:R-:W-:Y:S01]  /*9630*/  @!PT LDS RZ, [RZ] ;  /* 0x00000000fffff984 */ /* 0x000fe20000000800 */
[----:B------:R1:W-:Y:S06]  /*9640*/  MEMBAR.ALL.CTA ;  /* 0x0000000000007992 */ /* 0x0003ec0000008000 */
[----:B-1----:R-:W1:Y:S01]  /*9650*/  FENCE.VIEW.ASYNC.S ;  /* 0x00000000000073c6 */ /* 0x002e620000000000 */
[----:B------:R-:W-:Y:S01]  /*9660*/  IMAD.U32 R90, RZ, RZ, UR43 ;  /* 0x0000002bff5a7e24 */ /* 0x000fe2000f8e00ff */
[----:B------:R-:W-:Y:S01]  /*9670*/  LOP3.LUT R76, R83, 0x20, R76, 0xe2, !PT ;  /* 0x00000020534c7812 */ /* 0x000fe200078ee24c */
[----:B------:R-:W-:Y:S01]  /*9680*/  IMAD.IADD R21, R21, 0x1, R81 ;  /* 0x0000000115157824 */ /* 0x000fe200078e0251 */
[----:B------:R-:W-:Y:S01]  /*9690*/  SEL R77, RZ, 0x40, P0 ;  /* 0x00000040ff4d7807 */ /* 0x000fe20000000000 */
[----:B------:R-:W-:Y:S01]  /*96a0*/  IMAD R78, R0, UR10, RZ ;  /* 0x0000000a004e7c24 */ /* 0x000fe2000f8e02ff */
[----:B------:R-:W-:Y:S01]  /*96b0*/  ISETP.GE.AND P0, PT, R95, UR14, PT ;  /* 0x0000000e5f007c0c */ /* 0x000fe2000bf06270 */
[----:B------:R-:W-:-:S02]  /*96c0*/  IMAD R90, R90, 0x40, R3 ;  /* 0x000000405a5a7824 */ /* 0x000fc400078e0203 */
[----:B------:R-:W-:Y:S01]  /*96d0*/  IMAD R91, R82, UR8, RZ ;  /* 0x00000008525b7c24 */ /* 0x000fe2000f8e02ff */
[----:B------:R-:W-:Y:S01]  /*96e0*/  LOP3.LUT R0, R76, R77, RZ, 0xfc, !PT ;  /* 0x0000004d4c007212 */ /* 0x000fe200078efcff */
[C---:B------:R-:W-:Y:S01]  /*96f0*/  IMAD R77, R79.reuse, UR11, R78 ;  /* 0x0000000b4f4d7c24 */ /* 0x040fe2000f8e024e */
[----:B------:R-:W-:Y:S01]  /*9700*/  UIADD3 UR4, UR39, 0x28c20, URZ ;  /* 0x00028c2027047890 */ /* 0x000fe2000fffe03f */
[----:B------:R-:W-:Y:S01]  /*9710*/  IMAD.WIDE.U32 R20, R79, UR10, R20 ;  /* 0x0000000a4f147c25 */ /* 0x000fe2000f8e0014 */
[----:B------:R-:W-:Y:S01]  /*9720*/  SEL R3, RZ, 0x80, P0 ;  /* 0x00000080ff037807 */ /* 0x000fe20000000000 */
[----:B------:R-:W-:Y:S01]  /*9730*/  ULDC.64 UR10, c[0x0][0xa80] ;  /* 0x0002a000000a7ab9 */ /* 0x000fe20000000a00 */
[----:B------:R-:W-:Y:S01]  /*9740*/  ISETP.GE.AND P0, PT, R90, R91, PT ;  /* 0x0000005b5a00720c */ /* 0x000fe20003f06270 */
[----:B------:R-:W-:Y:S01]  /*9750*/  IMAD.IADD R21, R21, 0x1, R77 ;  /* 0x0000000115157824 */ /* 0x000fe200078e024d */
[----:B------:R-:W-:Y:S01]  /*9760*/  UPRMT UR4, URZ, 0x654, UR4 ;  /* 0x000006543f047896 */ /* 0x000fe20008000004 */
[----:B------:R-:W-:-:S04]  /*9770*/  LEA R86, P1, R20, UR10, 0x1 ;  /* 0x0000000a14567c11 */ /* 0x000fc8000f8208ff */
[----:B------:R-:W-:Y:S01]  /*9780*/  LEA.HI.X R88, R20, UR11, R21, 0x1, P1 ;  /* 0x0000000b14587c11 */ /* 0x000fe200088f0c15 */
[----:B------:R-:W-:Y:S01]  /*9790*/  BSSY B1, `(.L_x_3596) ;  /* 0x000002c000017945 */ /* 0x000fe20003800000 */
[----:B-1----:R1:W2:Y:S02]  /*97a0*/  SHFL.IDX PT, R20, R86, RZ, 0x181f ;  /* 0x00181fff56147589 */ /* 0x0022a400000e0000 */
[----:B------:R-:W-:Y:S02]  /*97b0*/  SYNCS.ARRIVE.TRANS64.RED.A1T0 RZ, [UR4], RZ ;  /* 0x000000ffffff79a7 */ /* 0x000fe40008100404 */
[----:B------:R1:W3:Y:S01]  /*97c0*/  SHFL.IDX PT, R21, R88, RZ, 0x181f ;  /* 0x00181fff58157589 */ /* 0x0002e200000e0000 */
[----:B------:R-:W-:Y:S02]  /*97d0*/  LOP3.LUT R3, R0, R3, RZ, 0xfc, !PT ;  /* 0x0000000300037212 */ /* 0x000fe400078efcff */
[----:B0-----:R-:W-:Y:S01]  /*97e0*/  SHF.R.S32.HI R152, RZ, 0x1f, R185 ;  /* 0x0000001fff987819 */ /* 0x001fe200000114b9 */
[----:B------:R-:W-:Y:S06]  /*97f0*/  @P0 BRA `(.L_x_3597) ;  /* 0x0000000000940947 */ /* 0x000fec0003800000 */
[----:B------:R-:W-:Y:S02]  /*9800*/  ISETP.GE.AND P1, PT, R185, UR14, PT ;  /* 0x0000000eb9007c0c */ /* 0x000fe4000bf26270 */
[----:B------:R-:W-:Y:S02]  /*9810*/  ISETP.GE.AND P0, PT, R2, UR14, PT ;  /* 0x0000000e02007c0c */ /* 0x000fe4000bf06270 */
[----:B------:R-:W-:Y:S02]  /*9820*/  ISETP.GE.AND P4, PT, R184, UR14, PT ;  /* 0x0000000eb8007c0c */ /* 0x000fe4000bf86270 */
[----:B------:R-:W-:Y:S02]  /*9830*/  ISETP.GE.AND P3, PT, R87, UR14, PT ;  /* 0x0000000e57007c0c */ /* 0x000fe4000bf66270 */
[----:B------:R-:W-:Y:S02]  /*9840*/  SHF.R.S32.HI R81, RZ, 0x1f, R184 ;  /* 0x0000001fff517819 */ /* 0x000fe400000114b8 */
[----:B------:R-:W-:-:S02]  /*9850*/  SHF.R.S32.HI R83, RZ, 0x1f, R87 ;  /* 0x0000001fff537819 */ /* 0x000fc40000011457 */
[----:B------:R-:W-:Y:S02]  /*9860*/  SHF.R.S32.HI R85, RZ, 0x1f, R89 ;  /* 0x0000001fff557819 */ /* 0x000fe40000011459 */
[CC--:B--2---:R-:W-:Y:S01]  /*9870*/  @!P1 LEA R76, P2, R185.reuse, R20.reuse, 0x1 ;  /* 0x00000014b94c9211 */ /* 0x0c4fe200078408ff */
[----:B---3--:R-:W-:Y:S02]  /*9880*/  @!P0 IMAD.WIDE R78, R2, 0x2, R20 ;  /* 0x00000002024e8825 */ /* 0x008fe400078e0214 */
[----:B------:R-:W-:Y:S02]  /*9890*/  @!P4 LEA R80, P5, R184, R20, 0x1 ;  /* 0x00000014b850c211 */ /* 0x000fe400078a08ff */
[----:B------:R-:W-:Y:S01]  /*98a0*/  @!P1 LEA.HI.X R77, R185, R21, R152, 0x1, P2 ;  /* 0x00000015b94d9211 */ /* 0x000fe200010f0c98 */
[----:B-----5:R0:W-:Y:S01]  /*98b0*/  @!P0 ST.E.128 desc[UR50][R78.64], R4 ;  /* 0x000000044e008985 */ /* 0x0201e2000c101d32 */
[----:B------:R-:W-:Y:S02]  /*98c0*/  ISETP.GE.AND P2, PT, R89, UR14, PT ;  /* 0x0000000e59007c0c */ /* 0x000fe4000bf46270 */
[----:B------:R-:W-:Y:S01]  /*98d0*/  LOP3.LUT P0, RZ, R0, 0x40, RZ, 0xc0, !PT ;  /* 0x0000004000ff7812 */ /* 0x000fe2000780c0ff */
[----:B------:R2:W-:Y:S01]  /*98e0*/  @!P1 ST.E.128 desc[UR50][R76.64], R12 ;  /* 0x0000000c4c009985 */ /* 0x0005e2000c101d32 */
[----:B------:R-:W-:-:S02]  /*98f0*/  ISETP.GE.AND P1, PT, R97, UR14, PT ;  /* 0x0000000e61007c0c */ /* 0x000fc4000bf26270 */
[CC--:B------:R-:W-:Y:S02]  /*9900*/  @!P3 LEA R82, P6, R87.reuse, R20.reuse, 0x1 ;  /* 0x000000145752b211 */ /* 0x0c0fe400078c08ff */
[-C--:B------:R-:W-:Y:S02]  /*9910*/  @!P4 LEA.HI.X R81, R184, R21.reuse, R81, 0x1, P5 ;  /* 0x00000015b851c211 */ /* 0x080fe400028f0c51 */
[-C--:B------:R-:W-:Y:S02]  /*9920*/  @!P3 LEA.HI.X R83, R87, R21.reuse, R83, 0x1, P6 ;  /* 0x000000155753b211 */ /* 0x080fe400030f0c53 */
[----:B------:R-:W-:Y:S01]  /*9930*/  LOP3.LUT P6, RZ, R3, 0x80, RZ, 0xc0, !PT ;  /* 0x0000008003ff7812 */ /* 0x000fe200078cc0ff */
[----:B------:R4:W-:Y:S01]  /*9940*/  @!P4 ST.E.128 desc[UR50][R80.64], R28 ;  /* 0x0000001c5000c985 */ /* 0x0009e2000c101d32 */
[C---:B------:R-:W-:Y:S02]  /*9950*/  @!P2 LEA R84, P5, R89.reuse, R20, 0x1 ;  /* 0x000000145954a211 */ /* 0x040fe400078a08ff */
[----:B0-----:R-:W-:Y:S01]  /*9960*/  SHF.R.S32.HI R5, RZ, 0x1f, R97 ;  /* 0x0000001fff057819 */ /* 0x001fe20000011461 */
[----:B------:R4:W-:Y:S01]  /*9970*/  @!P3 ST.E.128 desc[UR50][R82.64], R36 ;  /* 0x000000245200b985 */ /* 0x0009e2000c101d32 */
[----:B------:R-:W-:-:S02]  /*9980*/  @!P2 LEA.HI.X R85, R89, R21, R85, 0x1, P5 ;  /* 0x000000155955a211 */ /* 0x000fc400028f0c55 */
[CC--:B------:R-:W-:Y:S02]  /*9990*/  @!P1 LEA R4, P5, R97.reuse, R20.reuse, 0x1 ;  /* 0x0000001461049211 */ /* 0x0c0fe400078a08ff */
[----:B------:R-:W-:Y:S01]  /*99a0*/  SHF.R.S32.HI R7, RZ, 0x1f, R93 ;  /* 0x0000001fff077819 */ /* 0x000fe2000001145d */
[----:B------:R4:W-:Y:S01]  /*99b0*/  @!P2 ST.E.128 desc[UR50][R84.64], R44 ;  /* 0x0000002c5400a985 */ /* 0x0009e2000c101d32 */
[-C--:B------:R-:W-:Y:S02]  /*99c0*/  @!P1 LEA.HI.X R5, R97, R21.reuse, R5, 0x1, P5 ;  /* 0x0000001561059211 */ /* 0x080fe400028f0c05 */
[C---:B------:R-:W-:Y:S02]  /*99d0*/  @P0 LEA R6, P5, R93.reuse, R20, 0x1 ;  /* 0x000000145d060211 */ /* 0x040fe400078a08ff */
[----:B--2---:R-:W-:Y:S01]  /*99e0*/  SHF.R.S32.HI R13, RZ, 0x1f, R95 ;  /* 0x0000001fff0d7819 */ /* 0x004fe2000001145f */
[----:B------:R4:W-:Y:S01]  /*99f0*/  @!P1 ST.E.128 desc[UR50][R4.64], R52 ;  /* 0x0000003404009985 */ /* 0x0009e2000c101d32 */
[----:B------:R-:W-:-:S02]  /*9a00*/  @P0 LEA.HI.X R7, R93, R21, R7, 0x1, P5 ;  /* 0x000000155d070211 */ /* 0x000fc400028f0c07 */
[----:B------:R-:W-:-:S03]  /*9a10*/  @P6 LEA R12, P5, R95, R20, 0x1 ;  /* 0x000000145f0c6211 */ /* 0x000fc600078a08ff */
[----:B------:R4:W-:Y:S01]  /*9a20*/  @P0 ST.E.128 desc[UR50][R6.64], R60 ;  /* 0x0000003c06000985 */ /* 0x0009e2000c101d32 */
[----:B------:R-:W-:-:S05]  /*9a30*/  @P6 LEA.HI.X R13, R95, R21, R13, 0x1, P5 ;  /* 0x000000155f0d6211 */ /* 0x000fca00028f0c0d */
[----:B------:R4:W-:Y:S04]  /*9a40*/  @P6 ST.E.128 desc[UR50][R12.64], R68 ;  /* 0x000000440c006985 */ /* 0x0009e8000c101d32 */
.L_x_3597:
[----:B------:R-:W-:Y:S05]  /*9a50*/  BSYNC B1 ;  /* 0x0000000000017941 */ /* 0x000fea0003800000 */
.L_x_3596:
[----:B----45:R-:W-:Y:S01]  /*9a60*/  VIADD R6, R90, 0x20 ;  /* 0x000000205a067836 */ /* 0x030fe20000000000 */
[----:B------:R0:W4:Y:S04]  /*9a70*/  SHFL.IDX PT, R5, R88, 0x1, 0x181f ;  /* 0x00381f0058057f89 */ /* 0x00012800000e0000 */
[----:B------:R-:W-:Y:S01]  /*9a80*/  ISETP.GE.AND P0, PT, R6, R91, PT ;  /* 0x0000005b0600720c */ /* 0x000fe20003f06270 */
[----:B------:R0:W0:-:S12]  /*9a90*/  SHFL.IDX PT, R4, R86, 0x1, 0x181f ;  /* 0x00381f0056047f89 */ /* 0x00001800000e0000 */
[----:B------:R-:W-:Y:S05]  /*9aa0*/  @P0 BRA `(.L_x_3598) ;  /* 0x0000002800280947 */ /* 0x000fea0003800000 */
[----:B------:R-:W-:Y:S02]  /*9ab0*/  ISETP.GE.AND P0, PT, R2, UR14, PT ;  /* 0x0000000e02007c0c */ /* 0x000fe4000bf06270 */
[----:B------:R-:W-:Y:S02]  /*9ac0*/  ISETP.GE.AND P4, PT, R185, UR14, PT ;  /* 0x0000000eb9007c0c */ /* 0x000fe4000bf86270 */
[----:B------:R-:W-:Y:S02]  /*9ad0*/  ISETP.GE.AND P3, PT, R184, UR14, PT ;  /* 0x0000000eb8007c0c */ /* 0x000fe4000bf66270 */
[----:B------:R-:W-:Y:S02]  /*9ae0*/  ISETP.GE.AND P2, PT, R87, UR14, PT ;  /* 0x0000000e57007c0c */ /* 0x000fe4000bf46270 */
[----:B------:R-:W-:Y:S02]  /*9af0*/  ISETP.GE.AND P1, PT, R89, UR14, PT ;  /* 0x0000000e59007c0c */ /* 0x000fe4000bf26270 */
[----:B------:R-:W-:-:S02]  /*9b00*/  SHF.R.S32.HI R15, RZ, 0x1f, R184 ;  /* 0x0000001fff0f7819 */ /* 0x000fc400000114b8 */
[----:B---3--:R-:W-:Y:S01]  /*9b10*/  SHF.R.S32.HI R21, RZ, 0x1f, R87 ;  /* 0x0000001fff157819 */ /* 0x008fe20000011457 */
[----:B0---4-:R-:W-:Y:S02]  /*9b20*/  @!P0 IMAD.WIDE R6, R2, 0x2, R4 ;  /* 0x0000000202068825 */ /* 0x011fe400078e0204 */
[-C--:B------:R-:W-:Y:S02]  /*9b30*/  @!P4 LEA R12, P5, R185, R4.reuse, 0x1 ;  /* 0x00000004b90cc211 */ /* 0x080fe400078a08ff */
[-C--:B------:R-:W-:Y:S01]  /*9b40*/  @!P3 LEA R14, P6, R184, R4.reuse, 0x1 ;  /* 0x00000004b80eb211 */ /* 0x080fe200078c08ff */
[----:B------:R0:W-:Y:S01]  /*9b50*/  @!P0 ST.E.128 desc[UR50][R6.64], R8 ;  /* 0x0000000806008985 */ /* 0x0001e2000c101d32 */
[----:B------:R-:W-:Y:S02]  /*9b60*/  ISETP.GE.AND P0, PT, R97, UR14, PT ;  /* 0x0000000e61007c0c */ /* 0x000fe4000bf06270 */
[----:B------:R-:W-:Y:S02]  /*9b70*/  @!P4 LEA.HI.X R13, R185, R5, R152, 0x1, P5 ;  /* 0x00000005b90dc211 */ /* 0x000fe400028f0c98 */
[----:B--2---:R-:W-:-:S02]  /*9b80*/  @!P2 LEA R20, P5, R87, R4, 0x1 ;  /* 0x000000045714a211 */ /* 0x004fc400078a08ff */
[-C--:B------:R-:W-:Y:S01]  /*9b90*/  @!P3 LEA.HI.X R15, R184, R5.reuse, R15, 0x1, P6 ;  /* 0x00000005b80fb211 */ /* 0x080fe200030f0c0f */
[----:B------:R2:W-:Y:S01]  /*9ba0*/  @!P4 ST.E.128 desc[UR50][R12.64], R24 ;  /* 0x000000180c00c985 */ /* 0x0005e2000c101d32 */
[----:B------:R-:W-:Y:S02]  /*9bb0*/  LOP3.LUT P6, RZ, R0, 0x40, RZ, 0xc0, !PT ;  /* 0x0000004000ff7812 */ /* 0x000fe400078cc0ff */
[----:B------:R-:W-:Y:S01]  /*9bc0*/  @!P2 LEA.HI.X R21, R87, R5, R21, 0x1, P5 ;  /* 0x000000055715a211 */ /* 0x000fe200028f0c15 */
[----:B------:R2:W-:Y:S01]  /*9bd0*/  @!P3 ST.E.128 desc[UR50][R14.64], R32 ;  /* 0x000000200e00b985 */ /* 0x0005e2000c101d32 */
[----:B------:R-:W-:-:S03]  /*9be0*/  SHF.R.S32.HI R0, RZ, 0x1f, R89 ;  /* 0x0000001fff007819 */ /* 0x000fc60000011459 */
[----:B------:R2:W-:Y:S01]  /*9bf0*/  @!P2 ST.E.128 desc[UR50][R20.64], R40 ;  /* 0x000000281400a985 */ /* 0x0005e2000c101d32 */
[----:B0-----:R-:W-:-:S04]  /*9c00*/  @!P1 LEA R6, P5, R89, R4, 0x1 ;  /* 0x0000000459069211 */ /* 0x001fc800078a08ff */
[-C--:B------:R-:W-:Y:S02]  /*9c10*/  @!P1 LEA.HI.X R7, R89, R5.reuse, R0, 0x1, P5 ;  /* 0x0000000559079211 */ /* 0x080fe400028f0c00 */
[----:B------:R-:W-:Y:S02]  /*9c20*/  SHF.R.S32.HI R0, RZ, 0x1f, R97 ;  /* 0x0000001fff007819 */ /* 0x000fe40000011461 */
[C---:B------:R-:W-:Y:S01]  /*9c30*/  @!P0 LEA R8, P5, R97.reuse, R4, 0x1 ;  /* 0x0000000461088211 */ /* 0x040fe200078a08ff */
[----:B------:R2:W-:Y:S03]  /*9c40*/  @!P1 ST.E.128 desc[UR50][R6.64], R48 ;  /* 0x0000003006009985 */ /* 0x0005e6000c101d32 */
[----:B------:R-:W-:Y:S02]  /*9c50*/  @!P0 LEA.HI.X R9, R97, R5, R0, 0x1, P5 ;  /* 0x0000000561098211 */ /* 0x000fe400028f0c00 */
[----:B------:R-:W-:-:S02]  /*9c60*/  SHF.R.S32.HI R0, RZ, 0x1f, R93 ;  /* 0x0000001fff007819 */ /* 0x000fc4000001145d */
[----:B------:R-:W-:Y:S01]  /*9c70*/  @P6 LEA R10, P5, R93, R4, 0x1 ;  /* 0x000000045d0a6211 */ /* 0x000fe200078a08ff */
[----:B------:R2:W-:Y:S01]  /*9c80*/  @!P0 ST.E.128 desc[UR50][R8.64], R56 ;  /* 0x0000003808008985 */ /* 0x0005e2000c101d32 */
[----:B------:R-:W-:Y:S02]  /*9c90*/  LOP3.LUT P0, RZ, R3, 0x80, RZ, 0xc0, !PT ;  /* 0x0000008003ff7812 */ /* 0x000fe4000780c0ff */
[----:B------:R-:W-:-:S05]  /*9ca0*/  @P6 LEA.HI.X R11, R93, R5, R0, 0x1, P5 ;  /* 0x000000055d0b6211 */ /* 0x000fca00028f0c00 */
[----:B------:R2:W-:Y:S06]  /*9cb0*/  @P6 ST.E.128 desc[UR50][R10.64], R64 ;  /* 0x000000400a006985 */ /* 0x0005ec000c101d32 */
[----:B------:R-:W-:Y:S05]  /*9cc0*/  @!P0 BRA `(.L_x_3598) ;  /* 0x0000002400a08947 */ /* 0x000fea0003800000 */
[----:B------:R-:W-:Y:S02]  /*9cd0*/  LEA R4, P0, R95, R4, 0x1 ;  /* 0x000000045f047211 */ /* 0x000fe400078008ff */
[----:B------:R-:W-:-:S04]  /*9ce0*/  SHF.R.S32.HI R0, RZ, 0x1f, R95 ;  /* 0x0000001fff007819 */ /* 0x000fc8000001145f */
[----:B------:R-:W-:-:S05]  /*9cf0*/  LEA.HI.X R5, R95, R5, R0, 0x1, P0 ;  /* 0x000000055f057211 */ /* 0x000fca00000f0c00 */
[----:B------:R0:W-:Y:S01]  /*9d00*/  ST.E.128 desc[UR50][R4.64], R72 ;  /* 0x0000004804007985 */ /* 0x0001e2000c101d32 */
[----:B------:R-:W-:Y:S05]  /*9d10*/  BRA `(.L_x_3598) ;  /* 0x00000024008c7947 */ /* 0x000fea0003800000 */
.L_x_3595:
[----:B------:R-:W2:Y:S01]  /*9d20*/  LDL R0, [R1+0x30] ;  /* 0x0000300001007983 */ /* 0x000ea20000100800 */
[----:B------:R-:W-:Y:S01]  /*9d30*/  ULDC.64 UR12, c[0x0][0xb08] ;  /* 0x0002c200000c7ab9 */ /* 0x000fe20000000a00 */
[----:B------:R-:W-:Y:S01]  /*9d40*/  ULDC UR14, c[0x0][0xbe8] ;  /* 0x0002fa00000e7ab9 */ /* 0x000fe20000000800 */
[----:B------:R-:W-:Y:S01]  /*9d50*/  UIMAD UR18, UR18, UR12, URZ ;  /* 0x0000000c121272a4 */ /* 0x000fe2000f8e023f */
[----:B------:R-:W-:Y:S01]  /*9d60*/  IMAD.U32 R9, RZ, RZ, UR43 ;  /* 0x0000002bff097e24 */ /* 0x000fe2000f8e00ff */
[----:B------:R-:W-:Y:S01]  /*9d70*/  UIMAD.WIDE.U32 UR10, UR4, UR12, URZ ;  /* 0x0000000c040a72a5 */ /* 0x000fe2000f8e003f */
[----:B------:R-:W-:Y:S01]  /*9d80*/  BSSY B1, `(.L_x_3599) ;  /* 0x00000d0000017945 */ /* 0x000fe20003800000 */
[----:B------:R-:W-:Y:S01]  /*9d90*/  UIMAD UR18, UR4, UR13, UR18 ;  /* 0x0000000d041272a4 */ /* 0x000fe2000f8e0212 */
[----:B------:R-:W-:Y:S01]  /*9da0*/  SHF.R.S32.HI R21, RZ, 0x1f, R197 ;  /* 0x0000001fff157819 */ /* 0x000fe200000114c5 */
[----:B------:R-:W-:Y:S01]  /*9db0*/  UISETP.NE.AND UP0, UPT, UR14, 0x1, UPT ;  /* 0x000000010e00788c */ /* 0x000fe2000bf05270 */
[----:B0-----:R-:W-:Y:S01]  /*9dc0*/  SHF.R.S32.HI R152, RZ, 0x1f, R198 ;  /* 0x0000001fff987819 */ /* 0x001fe200000114c6 */
[----:B------:R-:W-:Y:S01]  /*9dd0*/  UIADD3 UR11, UR11, UR18, URZ ;  /* 0x000000120b0b7290 */ /* 0x000fe2000fffe03f */
[----:B------:R-:W-:Y:S01]  /*9de0*/  SHF.R.S32.HI R153, RZ, 0x1f, R199 ;  /* 0x0000001fff997819 */ /* 0x000fe200000114c7 */
[----:B------:R-:W-:Y:S01]  /*9df0*/  ULDC.64 UR12, c[0x0][0xb38] ;  /* 0x0002ce00000c7ab9 */ /* 0x000fe20000000a00 */
[----:B------:R-:W-:Y:S01]  /*9e00*/  USHF.R.S32.HI UR4, URZ, 0x1f, UR9 ;  /* 0x0000001f3f047899 */ /* 0x000fe20008011409 */
[----:B------:R-:W-:Y:S01]  /*9e10*/  PLOP3.LUT P0, PT, PT, PT, UP0, 0x80, 0x0 ;  /* 0x000000000000781c */ /* 0x000fe20003f0f008 */
[----:B------:R-:W-:Y:S01]  /*9e20*/  UIMAD.WIDE.U32 UR10, UR42, UR12, UR10 ;  /* 0x0000000c2a0a72a5 */ /* 0x000fe2000f8e000a */
[----:B------:R-:W-:Y:S01]  /*9e30*/  SHF.R.S32.HI R154, RZ, 0x1f, R200 ;  /* 0x0000001fff9a7819 */ /* 0x000fe200000114c8 */
[----:B------:R-:W-:Y:S01]  /*9e40*/  UIMAD UR8, UR8, UR14, URZ ;  /* 0x0000000e080872a4 */ /* 0x000fe2000f8e023f */
[----:B------:R-:W-:Y:S01]  /*9e50*/  SHF.R.S32.HI R155, RZ, 0x1f, R201 ;  /* 0x0000001fff9b7819 */ /* 0x000fe200000114c9 */
[----:B------:R-:W-:Y:S01]  /*9e60*/  UIMAD UR11, UR42, UR13, UR11 ;  /* 0x0000000d2a0b72a4 */ /* 0x000fe2000f8e020b */
[----:B------:R-:W-:-:S02]  /*9e70*/  SHF.R.S32.HI R156, RZ, 0x1f, R202 ;  /* 0x0000001fff9c7819 */ /* 0x000fc400000114ca */
[----:B------:R-:W-:Y:S01]  /*9e80*/  ULDC.64 UR12, c[0x0][0xb40] ;  /* 0x0002d000000c7ab9 */ /* 0x000fe20000000a00 */
[----:B------:R-:W-:Y:S01]  /*9e90*/  SHF.R.S32.HI R157, RZ, 0x1f, R203 ;  /* 0x0000001fff9d7819 */ /* 0x000fe200000114cb */
[----:B------:R-:W-:Y:S01]  /*9ea0*/  UIMAD UR4, UR4, UR12, URZ ;  /* 0x0000000c040472a4 */ /* 0x000fe2000f8e023f */
[----:B------:R-:W-:Y:S01]  /*9eb0*/  SHF.R.S32.HI R158, RZ, 0x1f, R204 ;  /* 0x0000001fff9e7819 */ /* 0x000fe200000114cc */
[----:B------:R-:W-:Y:S01]  /*9ec0*/  UIMAD.WIDE.U32 UR10, UR9, UR12, UR10 ;  /* 0x0000000c090a72a5 */ /* 0x000fe2000f8e000a */
[----:B------:R-:W-:Y:S01]  /*9ed0*/  SHF.R.S32.HI R159, RZ, 0x1f, R205 ;  /* 0x0000001fff9f7819 */ /* 0x000fe200000114cd */
[----:B------:R-:W-:Y:S01]  /*9ee0*/  UIMAD UR4, UR9, UR13, UR4 ;  /* 0x0000000d090472a4 */ /* 0x000fe2000f8e0204 */
[----:B------:R-:W-:Y:S02]  /*9ef0*/  SHF.R.S32.HI R160, RZ, 0x1f, R206 ;  /* 0x0000001fffa07819 */ /* 0x000fe400000114ce */
[----:B------:R-:W-:Y:S01]  /*9f00*/  @UP0 ULDC UR9, c[0x0][0xbec] ;  /* 0x0002fb0000090ab9 */ /* 0x000fe20000000800 */
[----:B------:R-:W-:Y:S01]  /*9f10*/  UIADD3 UR11, UR11, UR4, URZ ;  /* 0x000000040b0b7290 */ /* 0x000fe2000fffe03f */
[----:B------:R-:W-:Y:S01]  /*9f20*/  SHF.R.S32.HI R161, RZ, 0x1f, R207 ;  /* 0x0000001fffa17819 */ /* 0x000fe200000114cf */
[----:B------:R-:W-:Y:S01]  /*9f30*/  ULDC.64 UR12, c[0x0][0xb48] ;  /* 0x0002d200000c7ab9 */ /* 0x000fe20000000a00 */
[----:B------:R-:W-:Y:S01]  /*9f40*/  @UP0 ULDC UR4, c[0x0][0xbf0] ;  /* 0x0002fc0000040ab9 */ /* 0x000fe20000000800 */
[----:B------:R-:W-:Y:S01]  /*9f50*/  UIMAD.WIDE.U32 UR10, UR44, UR12, UR10 ;  /* 0x0000000c2c0a72a5 */ /* 0x000fe2000f8e000a */
[----:B------:R-:W-:-:S02]  /*9f60*/  SHF.R.S32.HI R162, RZ, 0x1f, R208 ;  /* 0x0000001fffa27819 */ /* 0x000fc400000114d0 */
[----:B------:R-:W-:Y:S01]  /*9f70*/  SHF.R.S32.HI R163, RZ, 0x1f, R209 ;  /* 0x0000001fffa37819 */ /* 0x000fe200000114d1 */
[----:B------:R-:W-:Y:S01]  /*9f80*/  UIMAD UR44, UR44, UR13, UR11 ;  /* 0x0000000d2c2c72a4 */ /* 0x000fe2000f8e020b */
[----:B------:R-:W-:Y:S01]  /*9f90*/  SHF.R.S32.HI R164, RZ, 0x1f, R210 ;  /* 0x0000001fffa47819 */ /* 0x000fe200000114d2 */
[----:B-1----:R-:W-:Y:S01]  /*9fa0*/  IMAD.U32 R6, RZ, RZ, UR10 ;  /* 0x0000000aff067e24 */ /* 0x002fe2000f8e00ff */
[----:B------:R-:W-:Y:S01]  /*9fb0*/  ULDC.64 UR12, c[0x0][0xb30] ;  /* 0x0002cc00000c7ab9 */ /* 0x000fe20000000a00 */
[----:B------:R-:W-:Y:S01]  /*9fc0*/  IMAD.U32 R7, RZ, RZ, UR11 ;  /* 0x0000000bff077e24 */ /* 0x000fe2000f8e00ff */
[----:B------:R-:W-:Y:S01]  /*9fd0*/  ULDC.64 UR10, c[0x0][0xb28] ;  /* 0x0002ca00000a7ab9 */ /* 0x000fe20000000a00 */
[----:B------:R-:W-:Y:S01]  /*9fe0*/  IMAD.U32 R5, RZ, RZ, UR44 ;  /* 0x0000002cff057e24 */ /* 0x000fe2000f8e00ff */
[----:B------:R-:W-:Y:S02]  /*9ff0*/  SHF.R.S32.HI R165, RZ, 0x1f, R211 ;  /* 0x0000001fffa57819 */ /* 0x000fe400000114d3 */
[----:B------:R-:W-:-:S02]  /*a000*/  SHF.R.S32.HI R166, RZ, 0x1f, R212 ;  /* 0x0000001fffa67819 */ /* 0x000fc400000114d4 */
[----:B------:R-:W-:Y:S02]  /*a010*/  SHF.R.S32.HI R167, RZ, 0x1f, R213 ;  /* 0x0000001fffa77819 */ /* 0x000fe400000114d5 */
[----:B------:R-:W-:Y:S02]  /*a020*/  SHF.R.S32.HI R168, RZ, 0x1f, R214 ;  /* 0x0000001fffa87819 */ /* 0x000fe400000114d6 */
[----:B------:R-:W-:Y:S02]  /*a030*/  SHF.R.S32.HI R169, RZ, 0x1f, R215 ;  /* 0x0000001fffa97819 */ /* 0x000fe400000114d7 */
[----:B------:R-:W-:Y:S02]  /*a040*/  SHF.R.S32.HI R170, RZ, 0x1f, R216 ;  /* 0x0000001fffaa7819 */ /* 0x000fe400000114d8 */
[----:B------:R-:W-:Y:S02]  /*a050*/  SHF.R.S32.HI R171, RZ, 0x1f, R217 ;  /* 0x0000001fffab7819 */ /* 0x000fe400000114d9 */
[----:B------:R-:W-:-:S02]  /*a060*/  SHF.R.S32.HI R14, RZ, 0x1f, R218 ;  /* 0x0000001fff0e7819 */ /* 0x000fc400000114da */
[----:B------:R-:W-:Y:S02]  /*a070*/  SHF.R.S32.HI R15, RZ, 0x1f, R219 ;  /* 0x0000001fff0f7819 */ /* 0x000fe400000114db */
[----:B------:R-:W-:Y:S02]  /*a080*/  SHF.R.S32.HI R172, RZ, 0x1f, R220 ;  /* 0x0000001fffac7819 */ /* 0x000fe400000114dc */
[----:B------:R-:W-:Y:S01]  /*a090*/  SHF.R.S32.HI R173, RZ, 0x1f, R17 ;  /* 0x0000001fffad7819 */ /* 0x000fe20000011411 */
[----:B--2---:R-:W-:-:S04]  /*a0a0*/  IMAD R9, R9, 0x40, R0 ;  /* 0x0000004009097824 */ /* 0x004fc800078e0200 */
[----:B------:R-:W-:-:S04]  /*a0b0*/  @P0 IMAD.HI.U32 R0, R9, UR9, RZ ;  /* 0x0000000909000c27 */ /* 0x000fc8000f8e00ff */
[----:B------:R-:W-:Y:S01]  /*a0c0*/  IMAD.MOV.U32 R3, RZ, RZ, R9 ;  /* 0x000000ffff037224 */ /* 0x000fe200078e0009 */
[----:B------:R-:W-:Y:S01]  /*a0d0*/  @P0 SHF.R.U32.HI R3, RZ, UR4, R0 ;  /* 0x00000004ff030c19 */ /* 0x000fe20008011600 */
[----:B------:R-:W-:-:S03]  /*a0e0*/  UIADD3 UR4, UR39, 0x28c20, URZ ;  /* 0x00028c2027047890 */ /* 0x000fc6000fffe03f */
[--C-:B------:R-:W-:Y:S01]  /*a0f0*/  SHF.R.S32.HI R0, RZ, 0x1f, R3.reuse ;  /* 0x0000001fff007819 */ /* 0x100fe20000011403 */
[----:B------:R-:W-:Y:S01]  /*a100*/  IMAD.MOV R4, RZ, RZ, -R3 ;  /* 0x000000ffff047224 */ /* 0x000fe200078e0a03 */
[----:B------:R-:W-:-:S03]  /*a110*/  UPRMT UR4, URZ, 0x654, UR4 ;  /* 0x000006543f047896 */ /* 0x000fc60008000004 */
[----:B------:R-:W-:Y:S02]  /*a120*/  IMAD R0, R0, UR12, RZ ;  /* 0x0000000c00007c24 */ /* 0x000fe4000f8e02ff */
[----:B------:R-:W-:Y:S02]  /*a130*/  IMAD R7, R4, UR14, R9 ;  /* 0x0000000e04077c24 */ /* 0x000fe4000f8e0209 */
[----:B------:R-:W-:Y:S02]  /*a140*/  IMAD.MOV.U32 R4, RZ, RZ, R6 ;  /* 0x000000ffff047224 */ /* 0x000fe400078e0006 */
[C---:B------:R-:W-:Y:S01]  /*a150*/  IMAD R9, R3.reuse, UR13, R0 ;  /* 0x0000000d03097c24 */ /* 0x040fe2000f8e0200 */
[----:B------:R-:W-:Y:S01]  /*a160*/  SHF.R.S32.HI R0, RZ, 0x1f, R7 ;  /* 0x0000001fff007819 */ /* 0x000fe20000011407 */
[----:B------:R-:W-:Y:S01]  /*a170*/  IMAD.WIDE.U32 R4, R3, UR12, R4 ;  /* 0x0000000c03047c25 */ /* 0x000fe2000f8e0004 */
[----:B------:R-:W-:Y:S03]  /*a180*/  SYNCS.ARRIVE.TRANS64.RED.A1T0 RZ, [UR4], RZ ;  /* 0x000000ffffff79a7 */ /* 0x000fe60008100404 */
[----:B------:R-:W-:-:S02]  /*a190*/  IMAD.IADD R5, R5, 0x1, R9 ;  /* 0x0000000105057824 */ /* 0x000fc400078e0209 */
[----:B------:R-:W-:Y:S02]  /*a1a0*/  IMAD R0, R0, UR10, RZ ;  /* 0x0000000a00007c24 */ /* 0x000fe4000f8e02ff */
[----:B------:R-:W-:Y:S02]  /*a1b0*/  IMAD.U32 R9, RZ, RZ, UR43 ;  /* 0x0000002bff097e24 */ /* 0x000fe4000f8e00ff */
[----:B------:R-:W-:Y:S02]  /*a1c0*/  IMAD R3, R7, UR11, R0 ;  /* 0x0000000b07037c24 */ /* 0x000fe4000f8e0200 */
[----:B------:R-:W-:Y:S02]  /*a1d0*/  IMAD R0, R9, 0x40, R16 ;  /* 0x0000004009007824 */ /* 0x000fe400078e0210 */
[----:B------:R-:W-:Y:S01]  /*a1e0*/  IMAD.WIDE.U32 R4, R7, UR10, R4 ;  /* 0x0000000a07047c25 */ /* 0x000fe2000f8e0004 */
[----:B------:R-:W-:Y:S02]  /*a1f0*/  ULDC.64 UR10, c[0x0][0xb00] ;  /* 0x0002c000000a7ab9 */ /* 0x000fe40000000a00 */
[----:B------:R-:W-:Y:S01]  /*a200*/  ISETP.GE.AND P0, PT, R0, UR8, PT ;  /* 0x0000000800007c0c */ /* 0x000fe2000bf06270 */
[----:B------:R-:W-:Y:S01]  /*a210*/  IMAD.IADD R5, R5, 0x1, R3 ;  /* 0x0000000105057824 */ /* 0x000fe200078e0203 */
[----:B------:R-:W-:-:S04]  /*a220*/  LEA R3, P1, R4, UR10, 0x2 ;  /* 0x0000000a04037c11 */ /* 0x000fc8000f8210ff */
[----:B------:R-:W-:Y:S01]  /*a230*/  LEA.HI.X R10, R4, UR11, R5, 0x2, P1 ;  /* 0x0000000b040a7c11 */ /* 0x000fe200088f1405 */
[----:B------:R0:W1:Y:S04]  /*a240*/  SHFL.IDX PT, R12, R3, RZ, 0x1c1f ;  /* 0x001c1fff030c7589 */ /* 0x00006800000e0000 */
[----:B------:R0:W2:Y:S02]  /*a250*/  SHFL.IDX PT, R11, R10, RZ, 0x1c1f ;  /* 0x001c1fff0a0b7589 */ /* 0x0000a400000e0000 */
[----:B------:R-:W-:Y:S05]  /*a260*/  @P0 BRA `(.L_x_3600) ;  /* 0x0000000800040947 */ /* 0x000fea0003800000 */
[----:B------:R-:W-:Y:S02]  /*a270*/  ULDC UR4, c[0x0][0xac8] ;  /* 0x0002b20000047ab9 */ /* 0x000fe40000000800 */
[----:B------:R-:W-:Y:S02]  /*a280*/  ISETP.GE.AND P2, PT, R17, UR4, PT ;  /* 0x0000000411007c0c */ /* 0x000fe4000bf46270 */
[----:B------:R-:W-:Y:S02]  /*a290*/  ISETP.GE.AND P1, PT, R220, UR4, PT ;  /* 0x00000004dc007c0c */ /* 0x000fe4000bf26270 */
[----:B------:R-:W-:Y:S02]  /*a2a0*/  ISETP.GE.AND P0, PT, R219, UR4, PT ;  /* 0x00000004db007c0c */ /* 0x000fe4000bf06270 */
[----:B------:R-:W-:-:S07]  /*a2b0*/  ISETP.GE.AND P4, PT, R217, UR4, PT ;  /* 0x00000004d9007c0c */ /* 0x000fce000bf86270 */
[----:B-1----:R-:W-:-:S04]  /*a2c0*/  @!P2 LEA R4, P3, R17, R12, 0x2 ;  /* 0x0000000c1104a211 */ /* 0x002fc800078610ff */
[-C--:B--2---:R-:W-:Y:S02]  /*a2d0*/  @!P2 LEA.HI.X R5, R17, R11.reuse, R173, 0x2, P3 ;  /* 0x0000000b1105a211 */ /* 0x084fe400018f14ad */
[----:B------:R-:W-:Y:S02]  /*a2e0*/  ISETP.GE.AND P3, PT, R218, UR4, PT ;  /* 0x00000004da007c0c */ /* 0x000fe4000bf66270 */
[CC--:B------:R-:W-:Y:S01]  /*a2f0*/  @!P0 LEA R6, P5, R219.reuse, R12.reuse, 0x2 ;  /* 0x0000000cdb068211 */ /* 0x0c0fe200078a10ff */
[----:B------:R1:W-:Y:S03]  /*a300*/  @!P2 ST.E.64 desc[UR50][R4.64], R24 ;  /* 0x000000180400a985 */ /* 0x0003e6000c101b32 */
[----:B------:R-:W-:Y:S02]  /*a310*/  @!P0 LEA.HI.X R7, R219, R11, R15, 0x2, P5 ;  /* 0x0000000bdb078211 */ /* 0x000fe400028f140f */
[----:B-1----:R-:W-:-:S04]  /*a320*/  @!P1 LEA R4, P2, R220, R12, 0x2 ;  /* 0x0000000cdc049211 */ /* 0x002fc800078410ff */
[----:B------:R-:W-:Y:S02]  /*a330*/  @!P1 LEA.HI.X R5, R220, R11, R172, 0x2, P2 ;  /* 0x0000000bdc059211 */ /* 0x000fe400010f14ac */
[----:B------:R-:W-:-:S03]  /*a340*/  ISETP.GE.AND P2, PT, R214, UR4, PT ;  /* 0x00000004d6007c0c */ /* 0x000fc6000bf46270 */
[----:B------:R1:W-:Y:S01]  /*a350*/  @!P1 ST.E.64 desc[UR50][R4.64], R28 ;  /* 0x0000001c04009985 */ /* 0x0003e2000c101b32 */
[----:B------:R-:W-:-:S03]  /*a360*/  ISETP.GE.AND P1, PT, R215, UR4, PT ;  /* 0x00000004d7007c0c */ /* 0x000fc6000bf26270 */
[----:B------:R2:W-:Y:S01]  /*a370*/  @!P0 ST.E.64 desc[UR50][R6.64], R32 ;  /* 0x0000002006008985 */ /* 0x0005e2000c101b32 */
[----:B------:R-:W-:Y:S02]  /*a380*/  ISETP.GE.AND P0, PT, R216, UR4, PT ;  /* 0x00000004d8007c0c */ /* 0x000fe4000bf06270 */
[CC--:B-1----:R-:W-:Y:S02]  /*a390*/  @!P3 LEA R4, P5, R218.reuse, R12.reuse, 0x2 ;  /* 0x0000000cda04b211 */ /* 0x0c2fe400078a10ff */
[CC--:B--2---:R-:W-:Y:S02]  /*a3a0*/  @!P4 LEA R6, P6, R217.reuse, R12.reuse, 0x2 ;  /* 0x0000000cd906c211 */ /* 0x0c4fe400078c10ff */
[-C--:B------:R-:W-:Y:S02]  /*a3b0*/  @!P3 LEA.HI.X R5, R218, R11.reuse, R14, 0x2, P5 ;  /* 0x0000000bda05b211 */ /* 0x080fe400028f140e */
[----:B------:R-:W-:Y:S02]  /*a3c0*/  @!P4 LEA.HI.X R7, R217, R11, R171, 0x2, P6 ;  /* 0x0000000bd907c211 */ /* 0x000fe400030f14ab */
[----:B------:R-:W-:Y:S01]  /*a3d0*/  @!P2 LEA R8, P6, R214, R12, 0x2 ;  /* 0x0000000cd608a211 */ /* 0x000fe200078c10ff */
[----:B------:R1:W-:Y:S01]  /*a3e0*/  @!P3 ST.E.64 desc[UR50][R4.64], R36 ;  /* 0x000000240400b985 */ /* 0x0003e2000c101b32 */
[----:B------:R-:W-:-:S02]  /*a3f0*/  ISETP.GE.AND P3, PT, R213, UR4, PT ;  /* 0x00000004d5007c0c */ /* 0x000fc4000bf66270 */
[-C--:B------:R-:W-:Y:S01]  /*a400*/  @!P2 LEA.HI.X R9, R214, R11.reuse, R168, 0x2, P6 ;  /* 0x0000000bd609a211 */ /* 0x080fe200030f14a8 */
[----:B------:R2:W-:Y:S01]  /*a410*/  @!P4 ST.E.64 desc[UR50][R6.64], R40 ;  /* 0x000000280600c985 */ /* 0x0005e2000c101b32 */
[CC--:B-1----:R-:W-:Y:S02]  /*a420*/  @!P0 LEA R4, P4, R216.reuse, R12.reuse, 0x2 ;  /* 0x0000000cd8048211 */ /* 0x0c2fe400078810ff */
[C---:B--2---:R-:W-:Y:S02]  /*a430*/  @!P1 LEA R6, P5, R215.reuse, R12, 0x2 ;  /* 0x0000000cd7069211 */ /* 0x044fe400078a10ff */
[-C--:B------:R-:W-:Y:S02]  /*a440*/  @!P0 LEA.HI.X R5, R216, R11.reuse, R170, 0x2, P4 ;  /* 0x0000000bd8058211 */ /* 0x080fe400020f14aa */
[----:B------:R-:W-:Y:S02]  /*a450*/  ISETP.GE.AND P4, PT, R212, UR4, PT ;  /* 0x00000004d4007c0c */ /* 0x000fe4000bf86270 */
[----:B------:R-:W-:Y:S01]  /*a460*/  @!P1 LEA.HI.X R7, R215, R11, R169, 0x2, P5 ;  /* 0x0000000bd7079211 */ /* 0x000fe200028f14a9 */
[----:B------:R1:W-:Y:S01]  /*a470*/  @!P0 ST.E.64 desc[UR50][R4.64], R44 ;  /* 0x0000002c04008985 */ /* 0x0003e2000c101b32 */
[----:B------:R-:W-:-:S02]  /*a480*/  ISETP.GE.AND P5, PT, R211, UR4, PT ;  /* 0x00000004d3007c0c */ /* 0x000fc4000bfa6270 */
[----:B------:R-:W-:Y:S01]  /*a490*/  ISETP.GE.AND P0, PT, R210, UR4, PT ;  /* 0x00000004d2007c0c */ /* 0x000fe2000bf06270 */
[----:B------:R2:W-:Y:S01]  /*a4a0*/  @!P1 ST.E.64 desc[UR50][R6.64], R48 ;  /* 0x0000003006009985 */ /* 0x0005e2000c101b32 */
[----:B------:R-:W-:-:S03]  /*a4b0*/  ISETP.GE.AND P1, PT, R209, UR4, PT ;  /* 0x00000004d1007c0c */ /* 0x000fc6000bf26270 */
[----:B------:R3:W-:Y:S01]  /*a4c0*/  @!P2 ST.E.64 desc[UR50][R8.64], R52 ;  /* 0x000000340800a985 */ /* 0x0007e2000c101b32 */
[CC--:B-1----:R-:W-:Y:S02]  /*a4d0*/  @!P3 LEA R4, P6, R213.reuse, R12.reuse, 0x2 ;  /* 0x0000000cd504b211 */ /* 0x0c2fe400078c10ff */
[CC--:B--2---:R-:W-:Y:S02]  /*a4e0*/  @!P4 LEA R6, P2, R212.reuse, R12.reuse, 0x2 ;  /* 0x0000000cd406c211 */ /* 0x0c4fe400078410ff */
[-C--:B------:R-:W-:Y:S02]  /*a4f0*/  @!P3 LEA.HI.X R5, R213, R11.reuse, R167, 0x2, P6 ;  /* 0x0000000bd505b211 */ /* 0x080fe400030f14a7 */
[----:B---3--:R-:W-:Y:S02]  /*a500*/  @!P5 LEA R8, P6, R211, R12, 0x2 ;  /* 0x0000000cd308d211 */ /* 0x008fe400078c10ff */
[----:B------:R-:W-:Y:S01]  /*a510*/  @!P4 LEA.HI.X R7, R212, R11, R166, 0x2, P2 ;  /* 0x0000000bd407c211 */ /* 0x000fe200010f14a6 */
[----:B------:R1:W-:Y:S01]  /*a520*/  @!P3 ST.E.64 desc[UR50][R4.64], R56 ;  /* 0x000000380400b985 */ /* 0x0003e2000c101b32 */
[----:B------:R-:W-:-:S02]  /*a530*/  ISETP.GE.AND P2, PT, R208, UR4, PT ;  /* 0x00000004d0007c0c */ /* 0x000fc4000bf46270 */
[-C--:B------:R-:W-:Y:S01]  /*a540*/  @!P5 LEA.HI.X R9, R211, R11.reuse, R165, 0x2, P6 ;  /* 0x0000000bd309d211 */ /* 0x080fe200030f14a5 */
[----:B------:R2:W-:Y:S01]  /*a550*/  @!P4 ST.E.64 desc[UR50][R6.64], R60 ;  /* 0x0000003c0600c985 */ /* 0x0005e2000c101b32 */
[----:B------:R-:W-:Y:S02]  /*a560*/  ISETP.GE.AND P3, PT, R207, UR4, PT ;  /* 0x00000004cf007c0c */ /* 0x000fe4000bf66270 */
[----:B------:R-:W-:Y:S01]  /*a570*/  ISETP.GE.AND P4, PT, R206, UR4, PT ;  /* 0x00000004ce007c0c */ /* 0x000fe2000bf86270 */
[----:B------:R3:W-:Y:S01]  /*a580*/  @!P5 ST.E.64 desc[UR50][R8.64], R64 ;  /* 0x000000400800d985 */ /* 0x0007e2000c101b32 */
[CC--:B-1----:R-:W-:Y:S02]  /*a590*/  @!P0 LEA R4, P6, R210.reuse, R12.reuse, 0x2 ;  /* 0x0000000cd2048211 */ /* 0x0c2fe400078c10ff */
[----:B--2---:R-:W-:Y:S02]  /*a5a0*/  @!P1 LEA R6, P5, R209, R12, 0x2 ;  /* 0x0000000cd1069211 */ /* 0x004fe400078a10ff */
[----:B------:R-:W-:-:S02]  /*a5b0*/  @!P0 LEA.HI.X R5, R210, R11, R164, 0x2, P6 ;  /* 0x0000000bd2058211 */ /* 0x000fc400030f14a4 */
[----:B------:R-:W-:Y:S02]  /*a5c0*/  @!P1 LEA.HI.X R7, R209, R11, R163, 0x2, P5 ;  /* 0x0000000bd1079211 */ /* 0x000fe400028f14a3 */
[----:B------:R-:W-:Y:S01]  /*a5d0*/  ISETP.GE.AND P5, PT, R205, UR4, PT ;  /* 0x00000004cd007c0c */ /* 0x000fe2000bfa6270 */
[----:B------:R1:W-:Y:S01]  /*a5e0*/  @!P0 ST.E.64 desc[UR50][R4.64], R68 ;  /* 0x0000004404008985 */ /* 0x0003e2000c101b32 */
[----:B---3--:R-:W-:-:S03]  /*a5f0*/  @!P2 LEA R8, P6, R208, R12, 0x2 ;  /* 0x0000000cd008a211 */ /* 0x008fc600078c10ff */
[----:B------:R2:W-:Y:S01]  /*a600*/  @!P1 ST.E.64 desc[UR50][R6.64], R72 ;  /* 0x0000004806009985 */ /* 0x0005e2000c101b32 */
[----:B------:R-:W-:-:S05]  /*a610*/  @!P2 LEA.HI.X R9, R208, R11, R162, 0x2, P6 ;  /* 0x0000000bd009a211 */ /* 0x000fca00030f14a2 */
[----:B------:R3:W-:Y:S01]  /*a620*/  @!P2 ST.E.64 desc[UR50][R8.64], R76 ;  /* 0x0000004c0800a985 */ /* 0x0007e2000c101b32 */
[----:B------:R-:W-:Y:S02]  /*a630*/  ISETP.GE.AND P2, PT, R204, UR4, PT ;  /* 0x00000004cc007c0c */ /* 0x000fe4000bf46270 */
[----:B-1----:R-:W-:-:S04]  /*a640*/  @!P3 LEA R4, P1, R207, R12, 0x2 ;  /* 0x0000000ccf04b211 */ /* 0x002fc800078210ff */
[-C--:B------:R-:W-:Y:S02]  /*a650*/  @!P3 LEA.HI.X R5, R207, R11.reuse, R161, 0x2, P1 ;  /* 0x0000000bcf05b211 */ /* 0x080fe400008f14a1 */
[----:B------:R-:W-:Y:S02]  /*a660*/  ISETP.GE.AND P1, PT, R203, UR4, PT ;  /* 0x00000004cb007c0c */ /* 0x000fe4000bf26270 */
[CC--:B--2---:R-:W-:Y:S01]  /*a670*/  @!P4 LEA R6, P0, R206.reuse, R12.reuse, 0x2 ;  /* 0x0000000cce06c211 */ /* 0x0c4fe200078010ff */
[----:B------:R1:W-:Y:S01]  /*a680*/  @!P3 ST.E.64 desc[UR50][R4.64], R80 ;  /* 0x000000500400b985 */ /* 0x0003e2000c101b32 */
[----:B---3--:R-:W-:Y:S02]  /*a690*/  @!P5 LEA R8, P6, R205, R12, 0x2 ;  /* 0x0000000ccd08d211 */ /* 0x008fe400078c10ff */
[----:B------:R-:W-:Y:S02]  /*a6a0*/  @!P4 LEA.HI.X R7, R206, R11, R160, 0x2, P0 ;  /* 0x0000000bce07c211 */ /* 0x000fe400000f14a0 */
[----:B------:R-:W-:-:S02]  /*a6b0*/  ISETP.GE.AND P0, PT, R202, UR4, PT ;  /* 0x00000004ca007c0c */ /* 0x000fc4000bf06270 */
[----:B------:R-:W-:Y:S01]  /*a6c0*/  @!P5 LEA.HI.X R9, R205, R11, R159, 0x2, P6 ;  /* 0x0000000bcd09d211 */ /* 0x000fe200030f149f */
[----:B------:R2:W-:Y:S01]  /*a6d0*/  @!P4 ST.E.64 desc[UR50][R6.64], R84 ;  /* 0x000000540600c985 */ /* 0x0005e2000c101b32 */
[----:B------:R-:W-:-:S03]  /*a6e0*/  ISETP.GE.AND P4, PT, R200, UR4, PT ;  /* 0x00000004c8007c0c */ /* 0x000fc6000bf86270 */
[----:B------:R3:W-:Y:S01]  /*a6f0*/  @!P5 ST.E.64 desc[UR50][R8.64], R88 ;  /* 0x000000580800d985 */ /* 0x0007e2000c101b32 */
[----:B------:R-:W-:Y:S02]  /*a700*/  ISETP.GE.AND P5, PT, R201, UR4, PT ;  /* 0x00000004c9007c0c */ /* 0x000fe4000bfa6270 */
[----:B-1----:R-:W-:-:S04]  /*a710*/  @!P2 LEA R4, P6, R204, R12, 0x2 ;  /* 0x0000000ccc04a211 */ /* 0x002fc800078c10ff */
[----:B------:R-:W-:Y:S02]  /*a720*/  @!P2 LEA.HI.X R5, R204, R11, R158, 0x2, P6 ;  /* 0x0000000bcc05a211 */ /* 0x000fe400030f149e */
[----:B--2---:R-:W-:-:S03]  /*a730*/  @!P1 LEA R6, P3, R203, R12, 0x2 ;  /* 0x0000000ccb069211 */ /* 0x004fc600078610ff */
[----:B------:R1:W-:Y:S01]  /*a740*/  @!P2 ST.E.64 desc[UR50][R4.64], R92 ;  /* 0x0000005c0400a985 */ /* 0x0003e2000c101b32 */
[----:B------:R-:W-:Y:S02]  /*a750*/  ISETP.GE.AND P2, PT, R198, UR4, PT ;  /* 0x00000004c6007c0c */ /* 0x000fe4000bf46270 */
[-C--:B------:R-:W-:Y:S02]  /*a760*/  @!P1 LEA.HI.X R7, R203, R11.reuse, R157, 0x2, P3 ;  /* 0x0000000bcb079211 */ /* 0x080fe400018f149d */
[----:B------:R-:W-:Y:S02]  /*a770*/  ISETP.GE.AND P3, PT, R199, UR4, PT ;  /* 0x00000004c7007c0c */ /* 0x000fe4000bf66270 */
[C---:B---3--:R-:W-:Y:S01]  /*a780*/  @!P0 LEA R8, P6, R202.reuse, R12, 0x2 ;  /* 0x0000000cca088211 */ /* 0x048fe200078c10ff */
[----:B------:R2:W-:Y:S01]  /*a790*/  @!P1 ST.E.64 desc[UR50][R6.64], R96 ;  /* 0x0000006006009985 */ /* 0x0005e2000c101b32 */
[----:B------:R-:W-:Y:S02]  /*a7a0*/  ISETP.GE.AND P1, PT, R197, UR4, PT ;  /* 0x00000004c5007c0c */ /* 0x000fe4000bf26270 */
[----:B------:R-:W-:-:S02]  /*a7b0*/  @!P0 LEA.HI.X R9, R202, R11, R156, 0x2, P6 ;  /* 0x0000000bca098211 */ /* 0x000fc400030f149c */
[----:B-1----:R-:W-:-:S03]  /*a7c0*/  @!P5 LEA R4, P6, R201, R12, 0x2 ;  /* 0x0000000cc904d211 */ /* 0x002fc600078c10ff */
[----:B------:R1:W-:Y:S01]  /*a7d0*/  @!P0 ST.E.64 desc[UR50][R8.64], R100 ;  /* 0x0000006408008985 */ /* 0x0003e2000c101b32 */
[----:B------:R-:W-:Y:S02]  /*a7e0*/  @!P5 LEA.HI.X R5, R201, R11, R155, 0x2, P6 ;  /* 0x0000000bc905d211 */ /* 0x000fe400030f149b */
[----:B--2---:R-:W-:-:S03]  /*a7f0*/  @!P4 LEA R6, P0, R200, R12, 0x2 ;  /* 0x0000000cc806c211 */ /* 0x004fc600078010ff */
[----:B------:R2:W-:Y:S01]  /*a800*/  @!P5 ST.E.64 desc[UR50][R4.64], R104 ;  /* 0x000000680400d985 */ /* 0x0005e2000c101b32 */
[-C--:B------:R-:W-:Y:S02]  /*a810*/  @!P4 LEA.HI.X R7, R200, R11.reuse, R154, 0x2, P0 ;  /* 0x0000000bc807c211 */ /* 0x080fe400000f149a */
[----:B------:R-:W-:Y:S02]  /*a820*/  ISETP.GE.AND P0, PT, R196, UR4, PT ;  /* 0x00000004c4007c0c */ /* 0x000fe4000bf06270 */
[CC--:B-1----:R-:W-:Y:S01]  /*a830*/  @!P3 LEA R8, P6, R199.reuse, R12.reuse, 0x2 ;  /* 0x0000000cc708b211 */ /* 0x0c2fe200078c10ff */
[----:B------:R1:W-:Y:S03]  /*a840*/  @!P4 ST.E.64 desc[UR50][R6.64], R108 ;  /* 0x0000006c0600c985 */ /* 0x0003e6000c101b32 */
[----:B------:R-:W-:Y:S02]  /*a850*/  @!P3 LEA.HI.X R9, R199, R11, R153, 0x2, P6 ;  /* 0x0000000bc709b211 */ /* 0x000fe400030f1499 */
[----:B--2---:R-:W-:-:S03]  /*a860*/  @!P2 LEA R4, P4, R198, R12, 0x2 ;  /* 0x0000000cc604a211 */ /* 0x004fc600078810ff */
[----:B------:R2:W-:Y:S01]  /*a870*/  @!P3 ST.E.64 desc[UR50][R8.64], R112 ;  /* 0x000000700800b985 */ /* 0x0005e2000c101b32 */
[----:B------:R-:W-:Y:S02]  /*a880*/  ISETP.GE.AND P3, PT, R195, UR4, PT ;  /* 0x00000004c3007c0c */ /* 0x000fe4000bf66270 */
[-C--:B------:R-:W-:Y:S02]  /*a890*/  @!P2 LEA.HI.X R5, R198, R11.reuse, R152, 0x2, P4 ;  /* 0x0000000bc605a211 */ /* 0x080fe400020f1498 */
[----:B------:R-:W-:Y:S02]  /*a8a0*/  ISETP.GE.AND P4, PT, R194, UR4, PT ;  /* 0x00000004c2007c0c */ /* 0x000fe4000bf86270 */
[----:B-1----:R-:W-:Y:S01]  /*a8b0*/  @!P1 LEA R6, P5, R197, R12, 0x2 ;  /* 0x0000000cc5069211 */ /* 0x002fe200078a10ff */
[----:B------:R1:W-:Y:S01]  /*a8c0*/  @!P2 ST.E.64 desc[UR50][R4.64], R116 ;  /* 0x000000740400a985 */ /* 0x0003e2000c101b32 */
[----:B------:R-:W-:Y:S02]  /*a8d0*/  ISETP.GE.AND P2, PT, R193, UR4, PT ;  /* 0x00000004c1007c0c */ /* 0x000fe4000bf46270 */
[----:B------:R-:W-:-:S02]  /*a8e0*/  @!P1 LEA.HI.X R7, R197, R11, R21, 0x2, P5 ;  /* 0x0000000bc5079211 */ /* 0x000fc400028f1415 */
[----:B--2---:R-:W-:-:S03]  /*a8f0*/  @!P0 LEA R8, P6, R196, R12, 0x2 ;  /* 0x0000000cc4088211 */ /* 0x004fc600078c10ff */
[----:B------:R2:W-:Y:S01]  /*a900*/  @!P1 ST.E.64 desc[UR50][R6.64], R120 ;  /* 0x0000007806009985 */ /* 0x0005e2000c101b32 */
[----:B------:R-:W-:Y:S02]  /*a910*/  ISETP.GE.AND P1, PT, R192, UR4, PT ;  /* 0x00000004c0007c0c */ /* 0x000fe4000bf26270 */
[----:B------:R-:W-:Y:S02]  /*a920*/  @!P0 LEA.HI.X R9, R196, R11, R229, 0x2, P6 ;  /* 0x0000000bc4098211 */ /* 0x000fe400030f14e5 */
[----:B-1----:R-:W-:-:S03]  /*a930*/  @!P3 LEA R4, P5, R195, R12, 0x2 ;  /* 0x0000000cc304b211 */ /* 0x002fc600078a10ff */
[----:B------:R1:W-:Y:S01]  /*a940*/  @!P0 ST.E.64 desc[UR50][R8.64], R124 ;  /* 0x0000007c08008985 */ /* 0x0003e2000c101b32 */
[----:B------:R-:W-:Y:S02]  /*a950*/  ISETP.GE.AND P0, PT, R187, UR4, PT ;  /* 0x00000004bb007c0c */ /* 0x000fe4000bf06270 */
[-C--:B------:R-:W-:Y:S02]  /*a960*/  @!P3 LEA.HI.X R5, R195, R11.reuse, R228, 0x2, P5 ;  /* 0x0000000bc305b211 */ /* 0x080fe400028f14e4 */
[----:B------:R-:W-:Y:S02]  /*a970*/  ISETP.GE.AND P5, PT, R186, UR4, PT ;  /* 0x00000004ba007c0c */ /* 0x000fe4000bfa6270 */
[C---:B--2---:R-:W-:Y:S01]  /*a980*/  @!P4 LEA R6, P6, R194.reuse, R12, 0x2 ;  /* 0x0000000cc206c211 */ /* 0x044fe200078c10ff */
[----:B------:R2:W-:Y:S03]  /*a990*/  @!P3 ST.E.64 desc[UR50][R4.64], R128 ;  /* 0x000000800400b985 */ /* 0x0005e6000c101b32 */
[----:B------:R-:W-:-:S02]  /*a9a0*/  @!P4 LEA.HI.X R7, R194, R11, R227, 0x2, P6 ;  /* 0x0000000bc207c211 */ /* 0x000fc400030f14e3 */
[----:B-1----:R-:W-:-:S03]  /*a9b0*/  @!P1 LEA R8, P6, R192, R12, 0x2 ;  /* 0x0000000cc0089211 */ /* 0x002fc600078c10ff */
[----:B------:R1:W-:Y:S01]  /*a9c0*/  @!P4 ST.E.64 desc[UR50][R6.64], R132 ;  /* 0x000000840600c985 */ /* 0x0003e2000c101b32 */
[----:B------:R-:W-:Y:S02]  /*a9d0*/  @!P1 LEA.HI.X R9, R192, R11, R225, 0x2, P6 ;  /* 0x0000000bc0099211 */ /* 0x000fe400030f14e1 */
[----:B--2---:R-:W-:-:S04]  /*a9e0*/  @!P2 LEA R4, P3, R193, R12, 0x2 ;  /* 0x0000000cc104a211 */ /* 0x004fc800078610ff */
        /* <DEDUP_REMOVED lines=9> */
.L_x_3600:
[----:B------:R-:W-:Y:S05]  /*aa80*/  BSYNC B1 ;  /* 0x0000000000017941 */ /* 0x000fea0003800000 */
.L_x_3599:
[----:B------:R-:W-:Y:S01]  /*aa90*/  VIADD R0, R0, 0x8 ;  /* 0x0000000800007836 */ /* 0x000fe20000000000 */
[----:B------:R4:W1:Y:S04]  /*aaa0*/  SHFL.IDX PT, R20, R10, 0x1, 0x1c1f ;  /* 0x003c1f000a147f89 */ /* 0x00086800000e0000 */
[----:B------:R-:W-:Y:S01]  /*aab0*/  ISETP.GE.AND P0, PT, R0, UR8, PT ;  /* 0x0000000800007c0c */ /* 0x000fe2000bf06270 */
[----:B0-----:R-:W0:-:S12]  /*aac0*/  SHFL.IDX PT, R3, R3, 0x1, 0x1c1f ;  /* 0x003c1f0003037f89 */ /* 0x001e1800000e0000 */
[----:B----4-:R-:W-:Y:S05]  /*aad0*/  @P0 BRA `(.L_x_3598) ;  /* 0x00000018001c0947 */ /* 0x010fea0003800000 */
[----:B------:R-:W-:Y:S02]  /*aae0*/  ULDC UR4, c[0x0][0xac8] ;  /* 0x0002b20000047ab9 */ /* 0x000fe40000000800 */
[----:B------:R-:W-:Y:S02]  /*aaf0*/  ISETP.GE.AND P4, PT, R17, UR4, PT ;  /* 0x0000000411007c0c */ /* 0x000fe4000bf86270 */
[----:B------:R-:W-:Y:S02]  /*ab00*/  ISETP.GE.AND P2, PT, R220, UR4, PT ;  /* 0x00000004dc007c0c */ /* 0x000fe4000bf46270 */
[----:B------:R-:W-:Y:S02]  /*ab10*/  ISETP.GE.AND P1, PT, R219, UR4, PT ;  /* 0x00000004db007c0c */ /* 0x000fe4000bf26270 */
[----:B------:R-:W-:-:S07]  /*ab20*/  ISETP.GE.AND P0, PT, R218, UR4, PT ;  /* 0x00000004da007c0c */ /* 0x000fce000bf06270 */
[CC--:B0--3--:R-:W-:Y:S02]  /*ab30*/  @!P4 LEA R4, P3, R17.reuse, R3.reuse, 0x2 ;  /* 0x000000031104c211 */ /* 0x0c9fe400078610ff */
[-C--:B------:R-:W-:Y:S02]  /*ab40*/  @!P2 LEA R6, P6, R220, R3.reuse, 0x2 ;  /* 0x00000003dc06a211 */ /* 0x080fe400078c10ff */
[----:B-1----:R-:W-:Y:S02]  /*ab50*/  @!P4 LEA.HI.X R5, R17, R20, R173, 0x2, P3 ;  /* 0x000000141105c211 */ /* 0x002fe400018f14ad */
[----:B------:R-:W-:Y:S02]  /*ab60*/  ISETP.GE.AND P3, PT, R217, UR4, PT ;  /* 0x00000004d9007c0c */ /* 0x000fe4000bf66270 */
[----:B------:R-:W-:Y:S01]  /*ab70*/  @!P1 LEA R8, P5, R219, R3, 0x2 ;  /* 0x00000003db089211 */ /* 0x000fe200078a10ff */
[----:B------:R0:W-:Y:S01]  /*ab80*/  @!P4 ST.E.64 desc[UR50][R4.64], R26 ;  /* 0x0000001a0400c985 */ /* 0x0001e2000c101b32 */
[----:B------:R-:W-:-:S02]  /*ab90*/  ISETP.GE.AND P4, PT, R216, UR4, PT ;  /* 0x00000004d8007c0c */ /* 0x000fc4000bf86270 */
[-C--:B------:R-:W-:Y:S02]  /*aba0*/  @!P2 LEA.HI.X R7, R220, R20.reuse, R172, 0x2, P6 ;  /* 0x00000014dc07a211 */ /* 0x080fe400030f14ac */
[CC--:B------:R-:W-:Y:S02]  /*abb0*/  @!P0 LEA R10, P6, R218.reuse, R3.reuse, 0x2 ;  /* 0x00000003da0a8211 */ /* 0x0c0fe400078c10ff */
[-C--:B------:R-:W-:Y:S01]  /*abc0*/  @!P1 LEA.HI.X R9, R219, R20.reuse, R15, 0x2, P5 ;  /* 0x00000014db099211 */ /* 0x080fe200028f140f */
[----:B------:R1:W-:Y:S01]  /*abd0*/  @!P2 ST.E.64 desc[UR50][R6.64], R30 ;  /* 0x0000001e0600a985 */ /* 0x0003e2000c101b32 */
[----:B------:R-:W-:Y:S02]  /*abe0*/  ISETP.GE.AND P5, PT, R215, UR4, PT ;  /* 0x00000004d7007c0c */ /* 0x000fe4000bfa6270 */
[----:B--2---:R-:W-:Y:S01]  /*abf0*/  @!P0 LEA.HI.X R11, R218, R20, R14, 0x2, P6 ;  /* 0x00000014da0b8211 */ /* 0x004fe200030f140e */
[----:B------:R2:W-:Y:S01]  /*ac00*/  @!P1 ST.E.64 desc[UR50][R8.64], R34 ;  /* 0x0000002208009985 */ /* 0x0005e2000c101b32 */
[----:B0-----:R-:W-:-:S03]  /*ac10*/  @!P3 LEA R4, P1, R217, R3, 0x2 ;  /* 0x00000003d904b211 */ /* 0x001fc600078210ff */
[----:B------:R0:W-:Y:S01]  /*ac20*/  @!P0 ST.E.64 desc[UR50][R10.64], R38 ;  /* 0x000000260a008985 */ /* 0x0001e2000c101b32 */
[----:B------:R-:W-:Y:S02]  /*ac30*/  ISETP.GE.AND P0, PT, R214, UR4, PT ;  /* 0x00000004d6007c0c */ /* 0x000fe4000bf06270 */
[C---:B------:R-:W-:Y:S02]  /*ac40*/  @!P4 LEA R12, P2, R216.reuse, R3, 0x2 ;  /* 0x00000003d80cc211 */ /* 0x040fe400078410ff */
[-C--:B------:R-:W-:Y:S02]  /*ac50*/  @!P3 LEA.HI.X R5, R217, R20.reuse, R171, 0x2, P1 ;  /* 0x00000014d905b211 */ /* 0x080fe400008f14ab */
[----:B------:R-:W-:Y:S02]  /*ac60*/  ISETP.GE.AND P1, PT, R213, UR4, PT ;  /* 0x00000004d5007c0c */ /* 0x000fe4000bf26270 */
[----:B------:R-:W-:Y:S01]  /*ac70*/  @!P4 LEA.HI.X R13, R216, R20, R170, 0x2, P2 ;  /* 0x00000014d80dc211 */ /* 0x000fe200010f14aa */
[----:B------:R3:W-:Y:S01]  /*ac80*/  @!P3 ST.E.64 desc[UR50][R4.64], R42 ;  /* 0x0000002a0400b985 */ /* 0x0007e2000c101b32 */
[----:B------:R-:W-:-:S02]  /*ac90*/  ISETP.GE.AND P2, PT, R212, UR4, PT ;  /* 0x00000004d4007c0c */ /* 0x000fc4000bf46270 */
[-C--:B------:R-:W-:Y:S01]  /*aca0*/  @!P5 LEA R14, P6, R215, R3.reuse, 0x2 ;  /* 0x00000003d70ed211 */ /* 0x080fe200078c10ff */
[----:B------:R4:W-:Y:S01]  /*acb0*/  @!P4 ST.E.64 desc[UR50][R12.64], R46 ;  /* 0x0000002e0c00c985 */ /* 0x0009e2000c101b32 */
[----:B------:R-:W-:Y:S02]  /*acc0*/  ISETP.GE.AND P3, PT, R211, UR4, PT ;  /* 0x00000004d3007c0c */ /* 0x000fe4000bf66270 */
[----:B------:R-:W-:Y:S02]  /*acd0*/  @!P5 LEA.HI.X R15, R215, R20, R169, 0x2, P6 ;  /* 0x00000014d70fd211 */ /* 0x000fe400030f14a9 */
[-C--:B-1----:R-:W-:Y:S02]  /*ace0*/  @!P0 LEA R6, P6, R214, R3.reuse, 0x2 ;  /* 0x00000003d6068211 */ /* 0x082fe400078c10ff */
[----:B------:R-:W-:Y:S01]  /*acf0*/  ISETP.GE.AND P4, PT, R210, UR4, PT ;  /* 0x00000004d2007c0c */ /* 0x000fe2000bf86270 */
[----:B------:R1:W-:Y:S01]  /*ad00*/  @!P5 ST.E.64 desc[UR50][R14.64], R50 ;  /* 0x000000320e00d985 */ /* 0x0003e2000c101b32 */
[----:B--2---:R-:W-:-:S02]  /*ad10*/  @!P1 LEA R8, P5, R213, R3, 0x2 ;  /* 0x00000003d5089211 */ /* 0x004fc400078a10ff */
[-C--:B------:R-:W-:Y:S02]  /*ad20*/  @!P0 LEA.HI.X R7, R214, R20.reuse, R168, 0x2, P6 ;  /* 0x00000014d6078211 */ /* 0x080fe400030f14a8 */
[C---:B0-----:R-:W-:Y:S02]  /*ad30*/  @!P2 LEA R10, P6, R212.reuse, R3, 0x2 ;  /* 0x00000003d40aa211 */ /* 0x041fe400078c10ff */
[-C--:B------:R-:W-:Y:S01]  /*ad40*/  @!P1 LEA.HI.X R9, R213, R20.reuse, R167, 0x2, P5 ;  /* 0x00000014d5099211 */ /* 0x080fe200028f14a7 */
[----:B------:R0:W-:Y:S01]  /*ad50*/  @!P0 ST.E.64 desc[UR50][R6.64], R54 ;  /* 0x0000003606008985 */ /* 0x0001e2000c101b32 */
[----:B------:R-:W-:Y:S02]  /*ad60*/  ISETP.GE.AND P5, PT, R209, UR4, PT ;  /* 0x00000004d1007c0c */ /* 0x000fe4000bfa6270 */
[----:B------:R-:W-:Y:S01]  /*ad70*/  @!P2 LEA.HI.X R11, R212, R20, R166, 0x2, P6 ;  /* 0x00000014d40ba211 */ /* 0x000fe200030f14a6 */
[----:B------:R2:W-:Y:S01]  /*ad80*/  @!P1 ST.E.64 desc[UR50][R8.64], R58 ;  /* 0x0000003a08009985 */ /* 0x0005e2000c101b32 */
[----:B------:R-:W-:-:S02]  /*ad90*/  ISETP.GE.AND P0, PT, R208, UR4, PT ;  /* 0x00000004d0007c0c */ /* 0x000fc4000bf06270 */
[-C--:B---3--:R-:W-:Y:S01]  /*ada0*/  @!P3 LEA R4, P6, R211, R3.reuse, 0x2 ;  /* 0x00000003d304b211 */ /* 0x088fe200078c10ff */
[----:B------:R3:W-:Y:S01]  /*adb0*/  @!P2 ST.E.64 desc[UR50][R10.64], R62 ;  /* 0x0000003e0a00a985 */ /* 0x0007e2000c101b32 */
[CC--:B----4-:R-:W-:Y:S02]  /*adc0*/  @!P4 LEA R12, P2, R210.reuse, R3.reuse, 0x2 ;  /* 0x00000003d20cc211 */ /* 0x0d0fe400078410ff */
[----:B------:R-:W-:Y:S02]  /*add0*/  ISETP.GE.AND P1, PT, R207, UR4, PT ;  /* 0x00000004cf007c0c */ /* 0x000fe4000bf26270 */
[-C--:B------:R-:W-:Y:S02]  /*ade0*/  @!P3 LEA.HI.X R5, R211, R20.reuse, R165, 0x2, P6 ;  /* 0x00000014d305b211 */ /* 0x080fe400030f14a5 */
[----:B------:R-:W-:Y:S02]  /*adf0*/  @!P4 LEA.HI.X R13, R210, R20, R164, 0x2, P2 ;  /* 0x00000014d20dc211 */ /* 0x000fe400010f14a4 */
[----:B------:R-:W-:Y:S01]  /*ae00*/  ISETP.GE.AND P2, PT, R206, UR4, PT ;  /* 0x00000004ce007c0c */ /* 0x000fe2000bf46270 */
[----:B------:R-:W-:Y:S01]  /*ae10*/  @!P3 ST.E.64 desc[UR50][R4.64], R66 ;  /* 0x000000420400b985 */ /* 0x000fe2000c101b32 */
[----:B-1----:R-:W-:-:S03]  /*ae20*/  @!P5 LEA R14, P6, R209, R3, 0x2 ;  /* 0x00000003d10ed211 */ /* 0x002fc600078c10ff */
[----:B------:R1:W-:Y:S01]  /*ae30*/  @!P4 ST.E.64 desc[UR50][R12.64], R70 ;  /* 0x000000460c00c985 */ /* 0x0003e2000c101b32 */
[-C--:B------:R-:W-:Y:S02]  /*ae40*/  @!P5 LEA.HI.X R15, R209, R20.reuse, R163, 0x2, P6 ;  /* 0x00000014d10fd211 */ /* 0x080fe400030f14a3 */
[CC--:B0-----:R-:W-:Y:S02]  /*ae50*/  @!P0 LEA R6, P4, R208.reuse, R3.reuse, 0x2 ;  /* 0x00000003d0068211 */ /* 0x0c1fe400078810ff */
[-C--:B--2---:R-:W-:Y:S01]  /*ae60*/  @!P1 LEA R8, P3, R207, R3.reuse, 0x2 ;  /* 0x00000003cf089211 */ /* 0x084fe200078610ff */
[----:B------:R0:W-:Y:S01]  /*ae70*/  @!P5 ST.E.64 desc[UR50][R14.64], R74 ;  /* 0x0000004a0e00d985 */ /* 0x0001e2000c101b32 */
[----:B------:R-:W-:Y:S02]  /*ae80*/  @!P0 LEA.HI.X R7, R208, R20, R162, 0x2, P4 ;  /* 0x00000014d0078211 */ /* 0x000fe400020f14a2 */
[----:B------:R-:W-:Y:S02]  /*ae90*/  ISETP.GE.AND P4, PT, R204, UR4, PT ;  /* 0x00000004cc007c0c */ /* 0x000fe4000bf86270 */
[----:B------:R-:W-:Y:S01]  /*aea0*/  ISETP.GE.AND P5, PT, R205, UR4, PT ;  /* 0x00000004cd007c0c */ /* 0x000fe2000bfa6270 */
[----:B------:R2:W-:Y:S01]  /*aeb0*/  @!P0 ST.E.64 desc[UR50][R6.64], R78 ;  /* 0x0000004e06008985 */ /* 0x0005e2000c101b32 */
[----:B---3--:R-:W-:-:S02]  /*aec0*/  @!P2 LEA R10, P6, R206, R3, 0x2 ;  /* 0x00000003ce0aa211 */ /* 0x008fc400078c10ff */
[-C--:B------:R-:W-:Y:S02]  /*aed0*/  @!P1 LEA.HI.X R9, R207, R20.reuse, R161, 0x2, P3 ;  /* 0x00000014cf099211 */ /* 0x080fe400018f14a1 */
[----:B------:R-:W-:Y:S02]  /*aee0*/  ISETP.GE.AND P3, PT, R203, UR4, PT ;  /* 0x00000004cb007c0c */ /* 0x000fe4000bf66270 */
[----:B------:R-:W-:Y:S01]  /*aef0*/  @!P2 LEA.HI.X R11, R206, R20, R160, 0x2, P6 ;  /* 0x00000014ce0ba211 */ /* 0x000fe200030f14a0 */
[----:B------:R3:W-:Y:S01]  /*af00*/  @!P1 ST.E.64 desc[UR50][R8.64], R82 ;  /* 0x0000005208009985 */ /* 0x0007e2000c101b32 */
[----:B------:R-:W-:Y:S02]  /*af10*/  ISETP.GE.AND P1, PT, R201, UR4, PT ;  /* 0x00000004c9007c0c */ /* 0x000fe4000bf26270 */
[----:B-1----:R-:W-:Y:S01]  /*af20*/  @!P4 LEA R12, P0, R204, R3, 0x2 ;  /* 0x00000003cc0cc211 */ /* 0x002fe200078010ff */
[----:B------:R1:W-:Y:S01]  /*af30*/  @!P2 ST.E.64 desc[UR50][R10.64], R86 ;  /* 0x000000560a00a985 */ /* 0x0003e2000c101b32 */
[----:B------:R-:W-:-:S02]  /*af40*/  ISETP.GE.AND P2, PT, R202, UR4, PT ;  /* 0x00000004ca007c0c */ /* 0x000fc4000bf46270 */
[CC--:B------:R-:W-:Y:S02]  /*af50*/  @!P5 LEA R4, P6, R205.reuse, R3.reuse, 0x2 ;  /* 0x00000003cd04d211 */ /* 0x0c0fe400078c10ff */
[-C--:B------:R-:W-:Y:S02]  /*af60*/  @!P4 LEA.HI.X R13, R204, R20.reuse, R158, 0x2, P0 ;  /* 0x00000014cc0dc211 */ /* 0x080fe400000f149e */
[----:B------:R-:W-:Y:S02]  /*af70*/  @!P5 LEA.HI.X R5, R205, R20, R159, 0x2, P6 ;  /* 0x00000014cd05d211 */ /* 0x000fe400030f149f */
[----:B------:R-:W-:Y:S02]  /*af80*/  ISETP.GE.AND P0, PT, R200, UR4, PT ;  /* 0x00000004c8007c0c */ /* 0x000fe4000bf06270 */
[----:B0-----:R-:W-:Y:S01]  /*af90*/  @!P3 LEA R14, P6, R203, R3, 0x2 ;  /* 0x00000003cb0eb211 */ /* 0x001fe200078c10ff */
[----:B------:R0:W-:Y:S01]  /*afa0*/  @!P5 ST.E.64 desc[UR50][R4.64], R90 ;  /* 0x0000005a0400d985 */ /* 0x0001e2000c101b32 */
[----:B------:R-:W-:-:S02]  /*afb0*/  ISETP.GE.AND P5, PT, R199, UR4, PT ;  /* 0x00000004c7007c0c */ /* 0x000fc4000bfa6270 */
[-C--:B------:R-:W-:Y:S01]  /*afc0*/  @!P3 LEA.HI.X R15, R203, R20.reuse, R157, 0x2, P6 ;  /* 0x00000014cb0fb211 */ /* 0x080fe200030f149d */
[----:B------:R4:W-:Y:S01]  /*afd0*/  @!P4 ST.E.64 desc[UR50][R12.64], R94 ;  /* 0x0000005e0c00c985 */ /* 0x0009e2000c101b32 */
[-C--:B--2---:R-:W-:Y:S02]  /*afe0*/  @!P2 LEA R6, P6, R202, R3.reuse, 0x2 ;  /* 0x00000003ca06a211 */ /* 0x084fe400078c10ff */
[----:B------:R-:W-:Y:S01]  /*aff0*/  ISETP.GE.AND P4, PT, R198, UR4, PT ;  /* 0x00000004c6007c0c */ /* 0x000fe2000bf86270 */
[----:B------:R2:W-:Y:S01]  /*b000*/  @!P3 ST.E.64 desc[UR50][R14.64], R98 ;  /* 0x000000620e00b985 */ /* 0x0005e2000c101b32 */
[-C--:B---3--:R-:W-:Y:S02]  /*b010*/  @!P1 LEA R8, P3, R201, R3.reuse, 0x2 ;  /* 0x00000003c9089211 */ /* 0x088fe400078610ff */
[----:B------:R-:W-:Y:S02]  /*b020*/  @!P2 LEA.HI.X R7, R202, R20, R156, 0x2, P6 ;  /* 0x00000014ca07a211 */ /* 0x000fe400030f149c */
[----:B-1----:R-:W-:-:S02]  /*b030*/  @!P0 LEA R10, P6, R200, R3, 0x2 ;  /* 0x00000003c80a8211 */ /* 0x002fc400078c10ff */
[-C--:B------:R-:W-:Y:S01]  /*b040*/  @!P1 LEA.HI.X R9, R201, R20.reuse, R155, 0x2, P3 ;  /* 0x00000014c9099211 */ /* 0x080fe200018f149b */
[----:B------:R1:W-:Y:S01]  /*b050*/  @!P2 ST.E.64 desc[UR50][R6.64], R102 ;  /* 0x000000660600a985 */ /* 0x0003e2000c101b32 */
[----:B------:R-:W-:Y:S02]  /*b060*/  ISETP.GE.AND P3, PT, R197, UR4, PT ;  /* 0x00000004c5007c0c */ /* 0x000fe4000bf66270 */
[----:B------:R-:W-:Y:S01]  /*b070*/  @!P0 LEA.HI.X R11, R200, R20, R154, 0x2, P6 ;  /* 0x00000014c80b8211 */ /* 0x000fe200030f149a */
[----:B------:R3:W-:Y:S01]  /*b080*/  @!P1 ST.E.64 desc[UR50][R8.64], R106 ;  /* 0x0000006a08009985 */ /* 0x0007e2000c101b32 */
[-C--:B0-----:R-:W-:Y:S02]  /*b090*/  @!P5 LEA R4, P1, R199, R3.reuse, 0x2 ;  /* 0x00000003c704d211 */ /* 0x081fe400078210ff */
[----:B----4-:R-:W-:Y:S01]  /*b0a0*/  @!P4 LEA R12, P2, R198, R3, 0x2 ;  /* 0x00000003c60cc211 */ /* 0x010fe200078410ff */
[----:B------:R-:W-:Y:S01]  /*b0b0*/  @!P0 ST.E.64 desc[UR50][R10.64], R110 ;  /* 0x0000006e0a008985 */ /* 0x000fe2000c101b32 */
[----:B------:R-:W-:-:S02]  /*b0c0*/  ISETP.GE.AND P0, PT, R196, UR4, PT ;  /* 0x00000004c4007c0c */ /* 0x000fc4000bf06270 */
[-C--:B------:R-:W-:Y:S02]  /*b0d0*/  @!P5 LEA.HI.X R5, R199, R20.reuse, R153, 0x2, P1 ;  /* 0x00000014c705d211 */ /* 0x080fe400008f1499 */
[----:B------:R-:W-:Y:S02]  /*b0e0*/  ISETP.GE.AND P1, PT, R195, UR4, PT ;  /* 0x00000004c3007c0c */ /* 0x000fe4000bf26270 */
[C---:B--2---:R-:W-:Y:S01]  /*b0f0*/  @!P3 LEA R14, P6, R197.reuse, R3, 0x2 ;  /* 0x00000003c50eb211 */ /* 0x044fe200078c10ff */
[----:B------:R0:W-:Y:S01]  /*b100*/  @!P5 ST.E.64 desc[UR50][R4.64], R114 ;  /* 0x000000720400d985 */ /* 0x0001e2000c101b32 */
[-C--:B------:R-:W-:Y:S02]  /*b110*/  @!P4 LEA.HI.X R13, R198, R20.reuse, R152, 0x2, P2 ;  /* 0x00000014c60dc211 */ /* 0x080fe400010f1498 */
[----:B------:R-:W-:Y:S02]  /*b120*/  @!P3 LEA.HI.X R15, R197, R20, R21, 0x2, P6 ;  /* 0x00000014c50fb211 */ /* 0x000fe400030f1415 */
[----:B------:R-:W-:Y:S01]  /*b130*/  ISETP.GE.AND P2, PT, R192, UR4, PT ;  /* 0x00000004c0007c0c */ /* 0x000fe2000bf46270 */
[----:B------:R2:W-:Y:S01]  /*b140*/  @!P4 ST.E.64 desc[UR50][R12.64], R118 ;  /* 0x000000760c00c985 */ /* 0x0005e2000c101b32 */
[----:B------:R-:W-:-:S02]  /*b150*/  ISETP.GE.AND P4, PT, R194, UR4, PT ;  /* 0x00000004c2007c0c */ /* 0x000fc4000bf86270 */
[CC--:B-1----:R-:W-:Y:S01]  /*b160*/  @!P0 LEA R6, P5, R196.reuse, R3.reuse, 0x2 ;  /* 0x00000003c4068211 */ /* 0x0c2fe200078a10ff */
[----:B------:R1:W-:Y:S01]  /*b170*/  @!P3 ST.E.64 desc[UR50][R14.64], R122 ;  /* 0x0000007a0e00b985 */ /* 0x0003e2000c101b32 */
[----:B------:R-:W-:Y:S02]  /*b180*/  ISETP.GE.AND P3, PT, R193, UR4, PT ;  /* 0x00000004c1007c0c */ /* 0x000fe4000bf66270 */
[----:B------:R-:W-:Y:S02]  /*b190*/  @!P0 LEA.HI.X R7, R196, R20, R229, 0x2, P5 ;  /* 0x00000014c4078211 */ /* 0x000fe400028f14e5 */
[----:B------:R-:W-:Y:S02]  /*b1a0*/  ISETP.GE.AND P5, PT, R187, UR4, PT ;  /* 0x00000004bb007c0c */ /* 0x000fe4000bfa6270 */
[-C--:B---3--:R-:W-:Y:S01]  /*b1b0*/  @!P1 LEA R8, P6, R195, R3.reuse, 0x2 ;  /* 0x00000003c3089211 */ /* 0x088fe200078c10ff */
[----:B------:R3:W-:Y:S02]  /*b1c0*/  @!P0 ST.E.64 desc[UR50][R6.64], R126 ;  /* 0x0000007e06008985 */ /* 0x0007e4000c101b32 */
[----:B0-----:R-:W-:-:S02]  /*b1d0*/  @!P4 LEA R4, P0, R194, R3, 0x2 ;  /* 0x00000003c204c211 */ /* 0x001fc400078010ff */
[-C--:B------:R-:W-:Y:S02]  /*b1e0*/  @!P1 LEA.HI.X R9, R195, R20.reuse, R228, 0x2, P6 ;  /* 0x00000014c3099211 */ /* 0x080fe400030f14e4 */
[-C--:B------:R-:W-:Y:S02]  /*b1f0*/  @!P3 LEA R10, P6, R193, R3.reuse, 0x2 ;  /* 0x00000003c10ab211 */ /* 0x080fe400078c10ff */
[-C--:B------:R-:W-:Y:S01]  /*b200*/  @!P4 LEA.HI.X R5, R194, R20.reuse, R227, 0x2, P0 ;  /* 0x00000014c205c211 */ /* 0x080fe200000f14e3 */
[----:B------:R3:W-:Y:S01]  /*b210*/  @!P1 ST.E.64 desc[UR50][R8.64], R130 ;  /* 0x0000008208009985 */ /* 0x0007e2000c101b32 */
[-C--:B--2---:R-:W-:Y:S02]  /*b220*/  @!P2 LEA R12, P1, R192, R3.reuse, 0x2 ;  /* 0x00000003c00ca211 */ /* 0x084fe400078210ff */
[----:B-1----:R-:W-:Y:S01]  /*b230*/  @!P5 LEA R14, P0, R187, R3, 0x2 ;  /* 0x00000003bb0ed211 */ /* 0x002fe200078010ff */
[----:B------:R3:W-:Y:S01]  /*b240*/  @!P4 ST.E.64 desc[UR50][R4.64], R134 ;  /* 0x000000860400c985 */ /* 0x0007e2000c101b32 */
[----:B------:R-:W-:-:S02]  /*b250*/  @!P3 LEA.HI.X R11, R193, R20, R226, 0x2, P6 ;  /* 0x00000014c10bb211 */ /* 0x000fc400030f14e2 */
[-C--:B------:R-:W-:Y:S02]  /*b260*/  @!P2 LEA.HI.X R13, R192, R20.reuse, R225, 0x2, P1 ;  /* 0x00000014c00da211 */ /* 0x080fe400008f14e1 */
[----:B------:R-:W-:Y:S01]  /*b270*/  @!P5 LEA.HI.X R15, R187, R20, R224, 0x2, P0 ;  /* 0x00000014bb0fd211 */ /* 0x000fe200000f14e0 */
[----:B------:R3:W-:Y:S01]  /*b280*/  @!P3 ST.E.64 desc[UR50][R10.64], R138 ;  /* 0x0000008a0a00b985 */ /* 0x0007e2000c101b32 */
[----:B------:R-:W-:-:S03]  /*b290*/  ISETP.GE.AND P0, PT, R186, UR4, PT ;  /* 0x00000004ba007c0c */ /* 0x000fc6000bf06270 */
[----:B------:R3:W-:Y:S04]  /*b2a0*/  @!P2 ST.E.64 desc[UR50][R12.64], R142 ;  /* 0x0000008e0c00a985 */ /* 0x0007e8000c101b32 */
[----:B------:R3:W-:Y:S06]  /*b2b0*/  @!P5 ST.E.64 desc[UR50][R14.64], R146 ;  /* 0x000000920e00d985 */ /* 0x0007ec000c101b32 */
[----:B------:R-:W-:Y:S05]  /*b2c0*/  @P0 BRA `(.L_x_3598) ;  /* 0x0000001000200947 */ /* 0x000fea0003800000 */
[----:B---3--:R-:W-:-:S04]  /*b2d0*/  LEA R4, P0, R186, R3, 0x2 ;  /* 0x00000003ba047211 */ /* 0x008fc800078010ff */
[----:B------:R-:W-:-:S05]  /*b2e0*/  LEA.HI.X R5, R186, R20, R223, 0x2, P0 ;  /* 0x00000014ba057211 */ /* 0x000fca00000f14df */
[----:B------:R0:W-:Y:S01]  /*b2f0*/  ST.E.64 desc[UR50][R4.64], R150 ;  /* 0x0000009604007985 */ /* 0x0001e2000c101b32 */
[----:B------:R-:W-:Y:S05]  /*b300*/  BRA `(.L_x_3598) ;  /* 0x0000001000107947 */ /* 0x000fea0003800000 */
.L_x_3592:
[----:B------:R-:W-:Y:S02]  /*b310*/  ULDC.64 UR8, c[0x0][0xc00] ;  /* 0x0003000000087ab9 */ /* 0x000fe40000000a00 */
[----:B------:R-:W-:-:S04]  /*b320*/  UISETP.NE.U32.AND UP0, UPT, UR8, URZ, UPT ;  /* 0x0000003f0800728c */ /* 0x000fc8000bf05070 */
        /* <DEDUP_REMOVED lines=9> */
[----:B------:R-:W-:Y:S01]  /*b3c0*/  UISETP.NE.AND.EX UP1, UPT, UR9, URZ, UPT, UP1 ;  /* 0x0000003f0900728c */ /* 0x000fe2000bf25310 */
[----:B------:R-:W-:Y:S02]  /*b3d0*/  ULDC UR4, c[0x0][0xa88] ;  /* 0x0002a20000047ab9 */ /* 0x000fe40000000800 */
[----:B------:R-:W-:-:S03]  /*b3e0*/  IMAD.U32 R0, RZ, RZ, UR4 ;  /* 0x00000004ff007e24 */ /* 0x000fc6000f8e00ff */
[----:B------:R-:W-:-:S05]  /*b3f0*/  PLOP3.LUT P2, PT, PT, PT, UP1, 0x80, 0x0 ;  /* 0x000000000000781c */ /* 0x000fca0003f4f018 */
[----:B------:R-:W-:-:S04]  /*b400*/  @UP1 ULEA UR8, UP2, UR40, UR8, 0x2 ;  /* 0x0000000828081291 */ /* 0x000fc8000f84103f */
[----:B------:R-:W-:Y:S02]  /*b410*/  @UP1 ULEA.HI.X UR9, UR40, UR9, UR41, 0x2, UP2 ;  /* 0x0000000928091291 */ /* 0x000fe400090f1429 */
[----:B------:R-:W-:-:S04]  /*b420*/  IMAD.U32 R6, RZ, RZ, UR8 ;  /* 0x00000008ff067e24 */ /* 0x000fc8000f8e00ff */
[----:B------:R-:W-:-:S05]  /*b430*/  IMAD.U32 R7, RZ, RZ, UR9 ;  /* 0x00000009ff077e24 */ /* 0x000fca000f8e00ff */
[----:B------:R1:W5:Y:S01]  /*b440*/  @P2 LDG.E R0, desc[UR50][R6.64] ;  /* 0x0000003206002981 */ /* 0x000362000c1e1900 */
[----:B------:R-:W-:Y:S01]  /*b450*/  UMOV UR4, URZ ;  /* 0x0000003f00047c82 */ /* 0x000fe20008000000 */
[----:B------:R-:W-:Y:S01]  /*b460*/  UISETP.NE.AND UP1, UPT, UR45, URZ, UPT ;  /* 0x0000003f2d00728c */ /* 0x000fe2000bf25270 */
[----:B------:R-:W3:Y:S10]  /*b470*/  S2R R3, SR_TID.X ;  /* 0x0000000000037919 */ /* 0x000ef40000002100 */
[----:B------:R-:W-:Y:S01]  /*b480*/  @!UP1 ULDC UR45, c[0x0][0xad4] ;  /* 0x0002b500002d9ab9 */ /* 0x000fe20000000800 */
[----:B--2---:R-:W-:Y:S01]  /*b490*/  @P1 R2UR UR4, R8 ;  /* 0x00000000080412ca */ /* 0x004fe200000e0000 */
[----:B---3--:R-:W-:-:S05]  /*b4a0*/  VIADD R8, R3, 0xffffff80 ;  /* 0xffffff8003087836 */ /* 0x008fca0000000000 */
[----:B------:R-:W-:-:S07]  /*b4b0*/  ISETP.GT.AND P0, PT, R8, 0x3f, PT ;  /* 0x0000003f0800780c */ /* 0x000fce0003f04270 */
[----:B------:R-:W-:Y:S01]  /*b4c0*/  USHF.R.S32.HI UR19, URZ, 0x1f, UR4 ;  /* 0x0000001f3f137899 */ /* 0x000fe20008011404 */
[----:B-1----:R-:W-:Y:S11]  /*b4d0*/  @P2 BRA `(.L_x_3601) ;  /* 0x0000000000102947 */ /* 0x002ff60003800000 */
[----:B------:R-:W-:Y:S05]  /*b4e0*/  @!P1 BRA `(.L_x_3601) ;  /* 0x00000000000c9947 */ /* 0x000fea0003800000 */
[----:B------:R-:W2:Y:S04]  /*b4f0*/  LDG.E R3, desc[UR50][R4.64] ;  /* 0x0000003204037981 */ /* 0x000ea8000c1e1900 */
[----:B-----5:R-:W2:Y:S02]  /*b500*/  LDG.E R0, desc[UR50][R4.64+0x4] ;  /* 0x0000043204007981 */ /* 0x020ea4000c1e1900 */
[----:B--2---:R-:W-:-:S07]  /*b510*/  IMAD.IADD R0, R0, 0x1, -R3 ;  /* 0x0000000100007824 */ /* 0x004fce00078e0a03 */
.L_x_3601:
[----:B------:R-:W-:Y:S01]  /*b520*/  USEL UR40, UR40, URZ, !UP0 ;  /* 0x0000003f28287287 */ /* 0x000fe2000c000000 */
[----:B------:R-:W-:Y:S01]  /*b530*/  BSSY B1, `(.L_x_3602) ;  /* 0x0000039000017945 */ /* 0x000fe20003800000 */
[----:B------:R-:W-:-:S03]  /*b540*/  USEL UR41, UR41, URZ, !UP0 ;  /* 0x0000003f29297287 */ /* 0x000fc6000c000000 */
[----:B------:R-:W-:Y:S09]  /*b550*/  @P0 BRA `(.L_x_3603) ;  /* 0x0000000000d80947 */ /* 0x000ff20003800000 */
[----:B------:R-:W1:Y:S01]  /*b560*/  S2R R3, SR_TID.X ;  /* 0x0000000000037919 */ /* 0x000e620000002100 */
[----:B------:R-:W2:Y:S01]  /*b570*/  LDC R9, c[0x0][0xbe8] ;  /* 0x0002fa00ff097b82 */ /* 0x000ea20000000800 */
[----:B------:R-:W-:-:S04]  /*b580*/  IMAD.U32 R4, RZ, RZ, UR43 ;  /* 0x0000002bff047e24 */ /* 0x000fc8000f8e00ff */
[----:B-1----:R-:W-:Y:S02]  /*b590*/  IMAD R3, R4, 0x40, R3 ;  /* 0x0000004004037824 */ /* 0x002fe400078e0203 */
[----:B--2--5:R-:W-:Y:S02]  /*b5a0*/  IMAD R4, R0, R9, RZ ;  /* 0x0000000900047224 */ /* 0x024fe400078e02ff */
[----:B------:R-:W-:-:S05]  /*b5b0*/  VIADD R6, R3, 0xffffff80 ;  /* 0xffffff8003067836 */ /* 0x000fca0000000000 */
[----:B------:R-:W-:-:S13]  /*b5c0*/  ISETP.GE.AND P0, PT, R6, R4, PT ;  /* 0x000000040600720c */ /* 0x000fda0003f06270 */
[----:B------:R-:W-:Y:S05]  /*b5d0*/  @P0 BRA `(.L_x_3603) ;  /* 0x0000000000b80947 */ /* 0x000fea0003800000 */
[----:B------:R-:W-:Y:S01]  /*b5e0*/  ISETP.NE.AND P0, PT, R9, 0x1, PT ;  /* 0x000000010900780c */ /* 0x000fe20003f05270 */
[----:B------:R-:W-:Y:S01]  /*b5f0*/  UISETP.GT.AND UP0, UPT, UR45, 0x1, UPT ;  /* 0x000000012d00788c */ /* 0x000fe2000bf04270 */
[----:B------:R-:W-:-:S03]  /*b600*/  UMOV UR17, 0x9b8 ;  /* 0x000009b800117882 */ /* 0x000fc60000000000 */
[----:B------:R-:W-:Y:S02]  /*b610*/  USEL UR17, UR17, 0x978, UP0 ;  /* 0x0000097811117887 */ /* 0x000fe40008000000 */
[----:B------:R-:W-:-:S06]  /*b620*/  USEL UR16, UR44, URZ, UP0 ;  /* 0x0000003f2c107287 */ /* 0x000fcc0008000000 */
[----:B------:R-:W1:Y:S04]  /*b630*/  @P0 LDC R3, c[0x0][0xbec] ;  /* 0x0002fb00ff030b82 */ /* 0x000e680000000800 */
[----:B------:R-:W-:Y:S01]  /*b640*/  ULDC.64 UR8, c[0x0][UR17+0x218] ;  /* 0x0000860011087abb */ /* 0x000fe20008000a00 */
[----:B------:R-:W-:Y:S01]  /*b650*/  ULDC.64 UR12, c[0x0][UR17+0x220] ;  /* 0x00008800110c7abb */ /* 0x000fe20008000a00 */
[----:B------:R-:W-:Y:S01]  /*b660*/  ULDC.64 UR14, c[0x0][UR17+0x228] ;  /* 0x00008a00110e7abb */ /* 0x000fe20008000a00 */
[----:B------:R-:W-:Y:S01]  /*b670*/  UIMAD.WIDE.U32 UR10, UR8, UR42, URZ ;  /* 0x0000002a080a72a5 */ /* 0x000fe2000f8e003f */
[----:B------:R-:W2:Y:S01]  /*b680*/  @P0 LDC R5, c[0x0][0xbf0] ;  /* 0x0002fc00ff050b82 */ /* 0x000ea20000000800 */
[----:B------:R-:W-:Y:S02]  /*b690*/  UIMAD UR18, UR9, UR42, URZ ;  /* 0x0000002a091272a4 */ /* 0x000fe4000f8e023f */
[----:B------:R-:W-:-:S02]  /*b6a0*/  UIMAD UR13, UR13, UR40, URZ ;  /* 0x000000280d0d72a4 */ /* 0x000fc4000f8e023f */
[----:B------:R-:W-:Y:S02]  /*b6b0*/  UIMAD.WIDE.U32 UR20, UR14, UR16, URZ ;  /* 0x000000100e1472a5 */ /* 0x000fe4000f8e003f */
[----:B------:R-:W-:Y:S02]  /*b6c0*/  UIMAD.WIDE.U32 UR8, UR12, UR40, URZ ;  /* 0x000000280c0872a5 */ /* 0x000fe4000f8e003f */
[----:B------:R-:W-:Y:S02]  /*b6d0*/  UIMAD UR14, UR15, UR16, URZ ;  /* 0x000000100f0e72a4 */ /* 0x000fe4000f8e023f */
[----:B------:R-:W-:Y:S02]  /*b6e0*/  UIMAD UR13, UR12, UR41, UR13 ;  /* 0x000000290c0d72a4 */ /* 0x000fe4000f8e020d */
[----:B------:R-:W-:Y:S02]  /*b6f0*/  UIADD3 UR10, UP1, UP2, UR8, UR10, UR4 ;  /* 0x0000000a080a7290 */ /* 0x000fe4000fa3e004 */
[----:B------:R-:W-:Y:S01]  /*b700*/  UIADD3 UR14, UR21, UR14, URZ ;  /* 0x0000000e150e7290 */ /* 0x000fe2000fffe03f */
[----:B-1----:R-:W-:Y:S01]  /*b710*/  @P0 IMAD.HI.U32 R4, R6, R3, RZ ;  /* 0x0000000306040227 */ /* 0x002fe200078e00ff */
[----:B------:R-:W-:-:S02]  /*b720*/  UIADD3 UR18, UR11, UR18, URZ ;  /* 0x000000120b127290 */ /* 0x000fc4000fffe03f */
[----:B------:R-:W-:Y:S01]  /*b730*/  UIADD3 UR13, UR9, UR13, URZ ;  /* 0x0000000d090d7290 */ /* 0x000fe2000fffe03f */
[----:B------:R-:W-:Y:S02]  /*b740*/  IMAD.MOV.U32 R3, RZ, RZ, R6 ;  /* 0x000000ffff037224 */ /* 0x000fe400078e0006 */
[----:B------:R-:W-:Y:S01]  /*b750*/  IMAD.U32 R10, RZ, RZ, UR14 ;  /* 0x0000000eff0a7e24 */ /* 0x000fe2000f8e00ff */
[----:B------:R-:W-:Y:S01]  /*b760*/  ULDC.64 UR8, c[0x0][UR17+0x210] ;  /* 0x0000840011087abb */ /* 0x000fe20008000a00 */
[----:B--2---:R-:W-:Y:S01]  /*b770*/  @P0 SHF.R.U32.HI R3, RZ, R5, R4 ;  /* 0x00000005ff030219 */ /* 0x004fe20000011604 */
[----:B------:R-:W-:Y:S02]  /*b780*/  IMAD.U32 R4, RZ, RZ, UR20 ;  /* 0x00000014ff047e24 */ /* 0x000fe4000f8e00ff */
[----:B------:R-:W-:Y:S01]  /*b790*/  IMAD.U32 R5, RZ, RZ, UR21 ;  /* 0x00000015ff057e24 */ /* 0x000fe2000f8e00ff */
[--C-:B------:R-:W-:Y:S01]  /*b7a0*/  SHF.R.S32.HI R5, RZ, 0x1f, R3.reuse ;  /* 0x0000001fff057819 */ /* 0x100fe20000011403 */
[----:B------:R-:W-:Y:S01]  /*b7b0*/  IMAD.MOV R7, RZ, RZ, -R3 ;  /* 0x000000ffff077224 */ /* 0x000fe200078e0a03 */
[----:B------:R-:W-:Y:S01]  /*b7c0*/  IADD3 R4, P0, P1, R3, UR10, R4 ;  /* 0x0000000a03047c10 */ /* 0x000fe2000f91e004 */
[----:B------:R-:W-:-:S02]  /*b7d0*/  UIADD3.X UR10, UR13, UR18, UR19, UP1, UP2 ;  /* 0x000000120d0a7290 */ /* 0x000fc40008fe4413 */
[----:B------:R-:W-:-:S04]  /*b7e0*/  IMAD R7, R9, R7, R6 ;  /* 0x0000000709077224 */ /* 0x000fc800078e0206 */
[----:B------:R-:W-:Y:S01]  /*b7f0*/  IADD3.X R5, R5, UR10, R10, P0, P1 ;  /* 0x0000000a05057c10 */ /* 0x000fe200087e240a */
[C---:B------:R-:W-:Y:S01]  /*b800*/  IMAD R6, R7.reuse, UR9, RZ ;  /* 0x0000000907067c24 */ /* 0x040fe2000f8e02ff */
[----:B------:R-:W-:Y:S01]  /*b810*/  SHF.R.S32.HI R3, RZ, 0x1f, R7 ;  /* 0x0000001fff037819 */ /* 0x000fe20000011407 */
[----:B------:R-:W-:Y:S01]  /*b820*/  ULDC.64 UR10, c[0x0][0xba8] ;  /* 0x0002ea00000a7ab9 */ /* 0x000fe20000000a00 */
[----:B------:R-:W-:Y:S01]  /*b830*/  @!UP0 ULDC UR10, c[0x0][0xb50] ;  /* 0x0002d400000a8ab9 */ /* 0x000fe20000000800 */
[----:B------:R-:W-:Y:S01]  /*b840*/  IMAD.WIDE.U32 R4, R7, UR8, R4 ;  /* 0x0000000807047c25 */ /* 0x000fe2000f8e0004 */
[----:B------:R-:W-:-:S03]  /*b850*/  @!UP0 ULDC UR11, c[0x0][0xb54] ;  /* 0x0002d500000b8ab9 */ /* 0x000fc60000000800 */
[----:B------:R-:W-:Y:S01]  /*b860*/  IMAD R3, R3, UR8, R6 ;  /* 0x0000000803037c24 */ /* 0x000fe2000f8e0206 */
[----:B------:R-:W-:-:S03]  /*b870*/  LEA R6, P0, R4, UR10, 0x2 ;  /* 0x0000000a04067c11 */ /* 0x000fc6000f8010ff */
[----:B------:R-:W-:-:S05]  /*b880*/  IMAD.IADD R3, R5, 0x1, R3 ;  /* 0x0000000105037824 */ /* 0x000fca00078e0203 */
[----:B------:R-:W-:Y:S01]  /*b890*/  LEA.HI.X R7, R4, UR11, R3, 0x2, P0 ;  /* 0x0000000b04077c11 */ /* 0x000fe200080f1403 */
[----:B------:R-:W-:-:S05]  /*b8a0*/  IMAD.MOV.U32 R3, RZ, RZ, -0x800000 ;  /* 0xff800000ff037424 */ /* 0x000fca00078e00ff */
[----:B------:R1:W-:Y:S02]  /*b8b0*/  STG.E desc[UR50][R6.64], R3 ;  /* 0x0000000306007986 */ /* 0x0003e4000c101932 */
.L_x_3603:
[----:B------:R-:W-:Y:S05]  /*b8c0*/  BSYNC B1 ;  /* 0x0000000000017941 */ /* 0x000fea0003800000 */
.L_x_3602:
[----:B------:R-:W-:-:S06]  /*b8d0*/  UISETP.GT.AND UP0, UPT, UR45, 0x1, UPT ;  /* 0x000000012d00788c */ /* 0x000fcc000bf04270 */
[----:B------:R-:W-:-:S13]  /*b8e0*/  PLOP3.LUT P0, PT, PT, PT, UP0, 0x80, 0x0 ;  /* 0x000000000000781c */ /* 0x000fda0003f0f008 */
[----:B------:R-:W-:Y:S05]  /*b8f0*/  @P0 BRA `(.L_x_3598) ;  /* 0x0000000800940947 */ /* 0x000fea0003800000 */
[----:B------:R-:W2:Y:S01]  /*b900*/  LDC R11, c[0x0][0xbe8] ;  /* 0x0002fa00ff0b7b82 */ /* 0x000ea20000000800 */
[----:B-1----:R-:W-:Y:S01]  /*b910*/  SHF.R.S32.HI R3, RZ, 0x1f, R8 ;  /* 0x0000001fff037819 */ /* 0x002fe20000011408 */
[----:B------:R-:W-:Y:S01]  /*b920*/  ULDC.64 UR12, c[0x0][0xaa0] ;  /* 0x0002a800000c7ab9 */ /* 0x000fe20000000a00 */
[----:B------:R-:W-:Y:S01]  /*b930*/  IMAD.U32 R6, RZ, RZ, UR43 ;  /* 0x0000002bff067e24 */ /* 0x000fe2000f8e00ff */
[----:B------:R-:W-:Y:S01]  /*b940*/  UIMAD UR10, UR19, UR12, URZ ;  /* 0x0000000c130a72a4 */ /* 0x000fe2000f8e023f */
[----:B------:R-:W-:Y:S01]  /*b950*/  LEA.HI R3, R3, R8, RZ, 0x3 ;  /* 0x0000000803037211 */ /* 0x000fe200078f18ff */
[----:B------:R-:W-:Y:S01]  /*b960*/  UIMAD.WIDE.U32 UR8, UR4, UR12, URZ ;  /* 0x0000000c040872a5 */ /* 0x000fe2000f8e003f */
[----:B------:R-:W-:Y:S01]  /*b970*/  VIADD R33, R2, 0xc0 ;  /* 0x000000c002217836 */ /* 0x000fe20000000000 */
[----:B------:R-:W-:Y:S01]  /*b980*/  UIMAD UR10, UR4, UR13, UR10 ;  /* 0x0000000d040a72a4 */ /* 0x000fe2000f8e020a */
[----:B------:R-:W-:Y:S01]  /*b990*/  LOP3.LUT R5, R3, 0xfffffff8, RZ, 0xc0, !PT ;  /* 0xfffffff803057812 */ /* 0x000fe200078ec0ff */
[----:B------:R-:W-:Y:S01]  /*b9a0*/  ULDC UR12, c[0x0][0xac8] ;  /* 0x0002b200000c7ab9 */ /* 0x000fe20000000800 */
[----:B------:R-:W-:Y:S01]  /*b9b0*/  SHF.R.S32.HI R13, RZ, 0x3, R3 ;  /* 0x00000003ff0d7819 */ /* 0x000fe20000011403 */
[----:B------:R-:W-:Y:S01]  /*b9c0*/  UIADD3 UR9, UR9, UR10, URZ ;  /* 0x0000000a09097290 */ /* 0x000fe2000fffe03f */
[----:B------:R-:W-:Y:S01]  /*b9d0*/  ISETP.GE.AND P1, PT, R185, UR12, PT ;  /* 0x0000000cb9007c0c */ /* 0x000fe2000bf26270 */
[----:B------:R-:W-:Y:S01]  /*b9e0*/  IMAD.IADD R8, R8, 0x1, -R5 ;  /* 0x0000000108087824 */ /* 0x000fe200078e0a05 */
[----:B------:R-:W-:Y:S01]  /*b9f0*/  ULDC.64 UR10, c[0x0][0xae8] ;  /* 0x0002ba00000a7ab9 */ /* 0x000fe20000000a00 */
[----:B------:R-:W-:Y:S01]  /*ba00*/  ISETP.GE.AND P2, PT, R2, UR12, PT ;  /* 0x0000000c02007c0c */ /* 0x000fe2000bf46270 */
[----:B------:R-:W-:Y:S01]  /*ba10*/  UIMAD.WIDE.U32 UR8, UR42, UR10, UR8 ;  /* 0x0000000a2a0872a5 */ /* 0x000fe2000f8e0008 */
[----:B------:R-:W-:Y:S01]  /*ba20*/  IMAD R3, R8, 0x20, R13 ;  /* 0x0000002008037824 */ /* 0x000fe200078e020d */
[----:B------:R-:W-:Y:S01]  /*ba30*/  BSSY B1, `(.L_x_3604) ;  /* 0x000006d000017945 */ /* 0x000fe20003800000 */
[----:B------:R-:W-:Y:S01]  /*ba40*/  VIADD R27, R2, 0x100 ;  /* 0x00000100021b7836 */ /* 0x000fe20000000000 */
[----:B------:R-:W-:Y:S01]  /*ba50*/  UIMAD UR9, UR42, UR11, UR9 ;  /* 0x0000000b2a0972a4 */ /* 0x000fe2000f8e0209 */
[----:B------:R-:W-:Y:S01]  /*ba60*/  IMAD R9, R6, 0x40, R3 ;  /* 0x0000004006097824 */ /* 0x000fe200078e0203 */
[----:B------:R-:W-:Y:S01]  /*ba70*/  SEL R3, RZ, 0xffffffff, P1 ;  /* 0xffffffffff037807 */ /* 0x000fe20000800000 */
[----:B------:R-:W-:Y:S01]  /*ba80*/  ULDC.64 UR10, c[0x0][0xaf0] ;  /* 0x0002bc00000a7ab9 */ /* 0x000fe20000000a00 */
[----:B--2---:R-:W-:Y:S01]  /*ba90*/  ISETP.NE.AND P0, PT, R11, 0x1, PT ;  /* 0x000000010b00780c */ /* 0x004fe20003f05270 */
[----:B------:R-:W-:Y:S01]  /*baa0*/  UIMAD UR41, UR41, UR10, URZ ;  /* 0x0000000a292972a4 */ /* 0x000fe2000f8e023f */
[----:B------:R-:W-:Y:S01]  /*bab0*/  ISETP.GE.AND P1, PT, R184, UR12, PT ;  /* 0x0000000cb8007c0c */ /* 0x000fe2000bf26270 */
[----:B------:R-:W-:Y:S01]  /*bac0*/  IMAD.SHL.U32 R15, R3, 0x2, RZ ;  /* 0x00000002030f7824 */ /* 0x000fe200078e00ff */
[----:B------:R-:W-:Y:S01]  /*bad0*/  SEL R6, RZ, 0x1, P2 ;  /* 0x00000001ff067807 */ /* 0x000fe20001000000 */
[----:B------:R-:W-:Y:S01]  /*bae0*/  UIMAD UR4, UR40, UR11, UR41 ;  /* 0x0000000b280472a4 */ /* 0x000fe2000f8e0229 */
[----:B------:R-:W-:Y:S01]  /*baf0*/  SEL R7, RZ, 0xffffffff, P1 ;  /* 0xffffffffff077807 */ /* 0x000fe20000800000 */
[----:B------:R-:W-:Y:S01]  /*bb00*/  UIMAD.WIDE.U32 UR40, UR40, UR10, UR8 ;  /* 0x0000000a282872a5 */ /* 0x000fe2000f8e0008 */
[----:B------:R-:W-:Y:S01]  /*bb10*/  IMAD.MOV.U32 R3, RZ, RZ, R9 ;  /* 0x000000ffff037224 */ /* 0x000fe200078e0009 */
[----:B------:R-:W-:Y:S01]  /*bb20*/  LOP3.LUT R6, R15, 0x2, R6, 0xe2, !PT ;  /* 0x000000020f067812 */ /* 0x000fe200078ee206 */
[----:B------:R-:W-:Y:S01]  /*bb30*/  ULDC.64 UR8, c[0x0][0xae0] ;  /* 0x0002b80000087ab9 */ /* 0x000fe20000000a00 */
[----:B------:R-:W-:Y:S01]  /*bb40*/  IMAD.SHL.U32 R7, R7, 0x4, RZ ;  /* 0x0000000407077824 */ /* 0x000fe200078e00ff */
[----:B------:R-:W-:Y:S01]  /*bb50*/  UIADD3 UR4, UR41, UR4, URZ ;  /* 0x0000000429047290 */ /* 0x000fe2000fffe03f */
[----:B------:R-:W1:Y:S01]  /*bb60*/  @P0 LDC R4, c[0x0][0xbec] ;  /* 0x0002fb00ff040b82 */ /* 0x000e620000000800 */
[C---:B------:R-:W-:Y:S01]  /*bb70*/  VIADD R37, R2.reuse, 0x140 ;  /* 0x0000014002257836 */ /* 0x040fe20000000000 */
[----:B------:R-:W-:Y:S01]  /*bb80*/  SHF.R.S32.HI R35, RZ, 0x1f, R184 ;  /* 0x0000001fff237819 */ /* 0x000fe200000114b8 */
[----:B------:R-:W-:Y:S01]  /*bb90*/  VIADD R29, R2, 0x180 ;  /* 0x00000180021d7836 */ /* 0x000fe20000000000 */
[----:B------:R-:W-:Y:S01]  /*bba0*/  LOP3.LUT R10, R7, 0x4, R6, 0xe2, !PT ;  /* 0x00000004070a7812 */ /* 0x000fe200078ee206 */
[----:B------:R-:W-:Y:S01]  /*bbb0*/  IMAD.U32 R26, RZ, RZ, UR43 ;  /* 0x0000002bff1a7e24 */ /* 0x000fe2000f8e00ff */
[----:B------:R-:W-:Y:S01]  /*bbc0*/  SHF.R.S32.HI R28, RZ, 0x1f, R27 ;  /* 0x0000001fff1c7819 */ /* 0x000fe2000001141b */
[----:B-----5:R-:W-:Y:S01]  /*bbd0*/  IMAD R25, R0, R11, RZ ;  /* 0x0000000b00197224 */ /* 0x020fe200078e02ff */
[----:B------:R-:W2:Y:S01]  /*bbe0*/  @P0 LDC R5, c[0x0][0xbf0] ;  /* 0x0002fc00ff050b82 */ /* 0x000ea20000000800 */
[----:B------:R-:W-:Y:S01]  /*bbf0*/  IMAD R26, R26, 0x40, R13 ;  /* 0x000000401a1a7824 */ /* 0x000fe200078e020d */
[----:B------:R-:W-:Y:S01]  /*bc00*/  SHF.R.S32.HI R30, RZ, 0x1f, R29 ;  /* 0x0000001fff1e7819 */ /* 0x000fe2000001141d */
[----:B------:R-:W-:Y:S01]  /*bc10*/  VIADD R31, R2, 0x1c0 ;  /* 0x000001c0021f7836 */ /* 0x000fe20000000000 */
[----:B------:R-:W-:-:S02]  /*bc20*/  SHF.R.S32.HI R32, RZ, 0x1f, R33 ;  /* 0x0000001fff207819 */ /* 0x000fc40000011421 */
[----:B------:R-:W-:Y:S02]  /*bc30*/  SHF.R.S32.HI R36, RZ, 0x1f, R37 ;  /* 0x0000001fff247819 */ /* 0x000fe40000011425 */
[----:B------:R-:W-:Y:S02]  /*bc40*/  ISETP.GE.AND P1, PT, R31, UR12, PT ;  /* 0x0000000c1f007c0c */ /* 0x000fe4000bf26270 */
[----:B------:R-:W-:Y:S02]  /*bc50*/  SHF.R.S32.HI R34, RZ, 0x1f, R31 ;  /* 0x0000001fff227819 */ /* 0x000fe4000001141f */
[----:B------:R-:W-:Y:S02]  /*bc60*/  SEL R0, RZ, 0x80, P1 ;  /* 0x00000080ff007807 */ /* 0x000fe40000800000 */
[----:B------:R-:W-:Y:S01]  /*bc70*/  SHF.R.S32.HI R38, RZ, 0x1f, R185 ;  /* 0x0000001fff267819 */ /* 0x000fe200000114b9 */
[----:B-1----:R-:W-:-:S05]  /*bc80*/  @P0 IMAD.HI.U32 R4, R9, R4, RZ ;  /* 0x0000000409040227 */ /* 0x002fca00078e00ff */
[----:B--2---:R-:W-:Y:S01]  /*bc90*/  @P0 SHF.R.U32.HI R3, RZ, R5, R4 ;  /* 0x00000005ff030219 */ /* 0x004fe20000011604 */
[----:B------:R-:W-:Y:S01]  /*bca0*/  IMAD.U32 R5, RZ, RZ, UR41 ;  /* 0x00000029ff057e24 */ /* 0x000fe2000f8e00ff */
[----:B------:R-:W-:Y:S01]  /*bcb0*/  ISETP.GE.AND P0, PT, R33, UR12, PT ;  /* 0x0000000c21007c0c */ /* 0x000fe2000bf06270 */
[----:B------:R-:W-:Y:S01]  /*bcc0*/  IMAD.U32 R4, RZ, RZ, UR40 ;  /* 0x00000028ff047e24 */ /* 0x000fe2000f8e00ff */
[--C-:B------:R-:W-:Y:S01]  /*bcd0*/  SHF.R.S32.HI R6, RZ, 0x1f, R3.reuse ;  /* 0x0000001fff067819 */ /* 0x100fe20000011403 */
[----:B------:R-:W-:Y:S01]  /*bce0*/  IMAD.U32 R5, RZ, RZ, UR4 ;  /* 0x00000004ff057e24 */ /* 0x000fe2000f8e00ff */
[----:B------:R-:W-:Y:S01]  /*bcf0*/  SEL R7, RZ, 0xffffffff, P0 ;  /* 0xffffffffff077807 */ /* 0x000fe20000000000 */
[----:B------:R-:W-:Y:S01]  /*bd00*/  IMAD.MOV R8, RZ, RZ, -R3 ;  /* 0x000000ffff087224 */ /* 0x000fe200078e0a03 */
[----:B------:R-:W-:Y:S01]  /*bd10*/  ISETP.GE.AND P0, PT, R27, UR12, PT ;  /* 0x0000000c1b007c0c */ /* 0x000fe2000bf06270 */
[----:B------:R-:W-:Y:S02]  /*bd20*/  IMAD R6, R6, UR8, RZ ;  /* 0x0000000806067c24 */ /* 0x000fe4000f8e02ff */
[----:B------:R-:W-:Y:S01]  /*bd30*/  IMAD.SHL.U32 R15, R7, 0x8, RZ ;  /* 0x00000008070f7824 */ /* 0x000fe200078e00ff */
[----:B------:R-:W-:Y:S01]  /*bd40*/  SEL R12, RZ, 0xffffffff, P0 ;  /* 0xffffffffff0c7807 */ /* 0x000fe20000000000 */
[----:B------:R-:W-:Y:S01]  /*bd50*/  IMAD R7, R3, UR9, R6 ;  /* 0x0000000903077c24 */ /* 0x000fe2000f8e0206 */
[----:B------:R-:W-:Y:S01]  /*bd60*/  ISETP.GE.AND P0, PT, R37, UR12, PT ;  /* 0x0000000c25007c0c */ /* 0x000fe2000bf06270 */
[----:B------:R-:W-:Y:S01]  /*bd70*/  IMAD.WIDE.U32 R4, R3, UR8, R4 ;  /* 0x0000000803047c25 */ /* 0x000fe2000f8e0004 */
[----:B------:R-:W-:Y:S01]  /*bd80*/  LOP3.LUT R10, R15, 0x8, R10, 0xe2, !PT ;  /* 0x000000080f0a7812 */ /* 0x000fe200078ee20a */
[----:B------:R-:W-:-:S02]  /*bd90*/  ULDC.64 UR8, c[0x0][0xad8] ;  /* 0x0002b60000087ab9 */ /* 0x000fc40000000a00 */
[----:B------:R-:W-:Y:S02]  /*bda0*/  IMAD R3, R11, R8, R9 ;  /* 0x000000080b037224 */ /* 0x000fe400078e0209 */
[----:B------:R-:W-:Y:S02]  /*bdb0*/  IMAD.SHL.U32 R9, R12, 0x10, RZ ;  /* 0x000000100c097824 */ /* 0x000fe400078e00ff */
[----:B------:R-:W-:Y:S01]  /*bdc0*/  IMAD.IADD R5, R5, 0x1, R7 ;  /* 0x0000000105057824 */ /* 0x000fe200078e0207 */
[----:B------:R-:W-:Y:S02]  /*bdd0*/  SHF.R.S32.HI R6, RZ, 0x1f, R3 ;  /* 0x0000001fff067819 */ /* 0x000fe40000011403 */
[----:B------:R-:W-:Y:S01]  /*bde0*/  SEL R7, RZ, 0xffffffff, P0 ;  /* 0xffffffffff077807 */ /* 0x000fe20000000000 */
[----:B------:R-:W-:Y:S01]  /*bdf0*/  IMAD.WIDE.U32 R4, R3, UR8, R4 ;  /* 0x0000000803047c25 */ /* 0x000fe2000f8e0004 */
[----:B------:R-:W-:Y:S02]  /*be00*/  LOP3.LUT R10, R9, 0x10, R10, 0xe2, !PT ;  /* 0x00000010090a7812 */ /* 0x000fe400078ee20a */
[----:B------:R-:W-:Y:S01]  /*be10*/  ISETP.GE.AND P0, PT, R29, UR12, PT ;  /* 0x0000000c1d007c0c */ /* 0x000fe2000bf06270 */
[----:B------:R-:W-:-:S02]  /*be20*/  IMAD R6, R6, UR8, RZ ;  /* 0x0000000806067c24 */ /* 0x000fc4000f8e02ff */
[----:B------:R-:W-:Y:S02]  /*be30*/  IMAD.SHL.U32 R9, R7, 0x20, RZ ;  /* 0x0000002007097824 */ /* 0x000fe400078e00ff */
[----:B------:R-:W-:Y:S01]  /*be40*/  IMAD R7, R3, UR9, R6 ;  /* 0x0000000903077c24 */ /* 0x000fe2000f8e0206 */
[----:B------:R-:W-:Y:S02]  /*be50*/  ULDC.64 UR8, c[0x0][0xa80] ;  /* 0x0002a00000087ab9 */ /* 0x000fe40000000a00 */
[----:B------:R-:W-:Y:S01]  /*be60*/  LOP3.LUT R10, R9, 0x20, R10, 0xe2, !PT ;  /* 0x00000020090a7812 */ /* 0x000fe200078ee20a */
[----:B------:R-:W-:Y:S01]  /*be70*/  IMAD.IADD R3, R5, 0x1, R7 ;  /* 0x0000000105037824 */ /* 0x000fe200078e0207 */
[----:B------:R-:W-:Y:S02]  /*be80*/  SEL R9, RZ, 0x40, P0 ;  /* 0x00000040ff097807 */ /* 0x000fe40000000000 */
[----:B------:R-:W-:Y:S02]  /*be90*/  LEA R20, P0, R4, UR8, 0x1 ;  /* 0x0000000804147c11 */ /* 0x000fe4000f8008ff */
[----:B------:R-:W-:-:S02]  /*bea0*/  LOP3.LUT R21, R10, R9, RZ, 0xfc, !PT ;  /* 0x000000090a157212 */ /* 0x000fc400078efcff */
[----:B------:R-:W-:Y:S01]  /*beb0*/  LEA.HI.X R3, R4, UR9, R3, 0x1, P0 ;  /* 0x0000000904037c11 */ /* 0x000fe200080f0c03 */
[----:B------:R1:W2:Y:S01]  /*bec0*/  SHFL.IDX PT, R6, R20, RZ, 0x181f ;  /* 0x00181fff14067589 */ /* 0x0002a200000e0000 */
[----:B------:R-:W-:Y:S02]  /*bed0*/  ISETP.GE.AND P0, PT, R26, R25, PT ;  /* 0x000000191a00720c */ /* 0x000fe40003f06270 */
[----:B------:R-:W-:Y:S01]  /*bee0*/  LOP3.LUT R24, R21, R0, RZ, 0xfc, !PT ;  /* 0x0000000015187212 */ /* 0x000fe200078efcff */
[----:B------:R1:W3:Y:S10]  /*bef0*/  SHFL.IDX PT, R7, R3, RZ, 0x181f ;  /* 0x00181fff03077589 */ /* 0x0002f400000e0000 */
[----:B-1----:R-:W-:Y:S05]  /*bf00*/  @P0 BRA `(.L_x_3605) ;  /* 0x00000000007c0947 */ /* 0x002fea0003800000 */
[----:B------:R-:W-:Y:S02]  /*bf10*/  ISETP.GE.AND P2, PT, R185, UR12, PT ;  /* 0x0000000cb9007c0c */ /* 0x000fe4000bf46270 */
[----:B------:R-:W-:Y:S02]  /*bf20*/  ISETP.GE.AND P1, PT, R2, UR12, PT ;  /* 0x0000000c02007c0c */ /* 0x000fe4000bf26270 */
[----:B------:R-:W-:Y:S02]  /*bf30*/  ISETP.GE.AND P5, PT, R184, UR12, PT ;  /* 0x0000000cb8007c0c */ /* 0x000fe4000bfa6270 */
[----:B------:R-:W-:-:S07]  /*bf40*/  ISETP.GE.AND P3, PT, R33, UR12, PT ;  /* 0x0000000c21007c0c */ /* 0x000fce000bf66270 */
[CC--:B--2---:R-:W-:Y:S02]  /*bf50*/  @!P2 LEA R8, P0, R185.reuse, R6.reuse, 0x1 ;  /* 0x00000006b908a211 */ /* 0x0c4fe400078008ff */
[----:B---3--:R-:W-:Y:S02]  /*bf60*/  @!P1 IMAD.WIDE R4, R2, 0x2, R6 ;  /* 0x0000000202049825 */ /* 0x008fe400078e0206 */
[----:B------:R-:W-:Y:S02]  /*bf70*/  @!P2 LEA.HI.X R9, R185, R7, R38, 0x1, P0 ;  /* 0x00000007b909a211 */ /* 0x000fe400000f0c26 */
[----:B------:R-:W-:Y:S01]  /*bf80*/  @!P5 LEA R10, P4, R184, R6, 0x1 ;  /* 0x00000006b80ad211 */ /* 0x000fe200078808ff */
[----:B------:R-:W-:Y:S01]  /*bf90*/  @!P1 ST.E.128 desc[UR50][R4.64], RZ ;  /* 0x000000ff04009985 */ /* 0x000fe2000c101d32 */
[----:B------:R-:W-:Y:S02]  /*bfa0*/  ISETP.GE.AND P1, PT, R37, UR12, PT ;  /* 0x0000000c25007c0c */ /* 0x000fe4000bf26270 */
[----:B------:R-:W-:Y:S01]  /*bfb0*/  LOP3.LUT P0, RZ, R21, 0x40, RZ, 0xc0, !PT ;  /* 0x0000004015ff7812 */ /* 0x000fe2000780c0ff */
[----:B------:R1:W-:Y:S01]  /*bfc0*/  @!P2 ST.E.128 desc[UR50][R8.64], RZ ;  /* 0x000000ff0800a985 */ /* 0x0003e2000c101d32 */
[----:B------:R-:W-:-:S02]  /*bfd0*/  ISETP.GE.AND P2, PT, R27, UR12, PT ;  /* 0x0000000c1b007c0c */ /* 0x000fc4000bf46270 */
[-C--:B------:R-:W-:Y:S02]  /*bfe0*/  @!P5 LEA.HI.X R11, R184, R7.reuse, R35, 0x1, P4 ;  /* 0x00000007b80bd211 */ /* 0x080fe400020f0c23 */
[----:B------:R-:W-:Y:S02]  /*bff0*/  LOP3.LUT P4, RZ, R24, 0x80, RZ, 0xc0, !PT ;  /* 0x0000008018ff7812 */ /* 0x000fe4000788c0ff */
[CC--:B------:R-:W-:Y:S01]  /*c000*/  @!P3 LEA R12, P6, R33.reuse, R6.reuse, 0x1 ;  /* 0x00000006210cb211 */ /* 0x0c0fe200078c08ff */
[----:B------:R4:W-:Y:S03]  /*c010*/  @!P5 ST.E.128 desc[UR50][R10.64], RZ ;  /* 0x000000ff0a00d985 */ /* 0x0009e6000c101d32 */
[----:B------:R-:W-:Y:S02]  /*c020*/  @!P3 LEA.HI.X R13, R33, R7, R32, 0x1, P6 ;  /* 0x00000007210db211 */ /* 0x000fe400030f0c20 */
[----:B-1----:R-:W-:-:S02]  /*c030*/  @!P1 LEA R8, P6, R37, R6, 0x1 ;  /* 0x0000000625089211 */ /* 0x002fc400078c08ff */
[-C--:B------:R-:W-:Y:S01]  /*c040*/  @!P2 LEA R4, P5, R27, R6.reuse, 0x1 ;  /* 0x000000061b04a211 */ /* 0x080fe200078a08ff */
[----:B------:R4:W-:Y:S01]  /*c050*/  @!P3 ST.E.128 desc[UR50][R12.64], RZ ;  /* 0x000000ff0c00b985 */ /* 0x0009e2000c101d32 */
[-C--:B------:R-:W-:Y:S02]  /*c060*/  @P0 LEA R14, P3, R29, R6.reuse, 0x1 ;  /* 0x000000061d0e0211 */ /* 0x080fe400078608ff */
[-C--:B------:R-:W-:Y:S02]  /*c070*/  @!P2 LEA.HI.X R5, R27, R7.reuse, R28, 0x1, P5 ;  /* 0x000000071b05a211 */ /* 0x080fe400028f0c1c */
[----:B------:R-:W-:Y:S02]  /*c080*/  @P4 LEA R6, P5, R31, R6, 0x1 ;  /* 0x000000061f064211 */ /* 0x000fe400078a08ff */
[-C--:B------:R-:W-:Y:S01]  /*c090*/  @!P1 LEA.HI.X R9, R37, R7.reuse, R36, 0x1, P6 ;  /* 0x0000000725099211 */ /* 0x080fe200030f0c24 */
[----:B------:R4:W-:Y:S01]  /*c0a0*/  @!P2 ST.E.128 desc[UR50][R4.64], RZ ;  /* 0x000000ff0400a985 */ /* 0x0009e2000c101d32 */
[----:B------:R-:W-:-:S02]  /*c0b0*/  @P0 LEA.HI.X R15, R29, R7, R30, 0x1, P3 ;  /* 0x000000071d0f0211 */ /* 0x000fc400018f0c1e */
[----:B------:R-:W-:Y:S01]  /*c0c0*/  @P4 LEA.HI.X R7, R31, R7, R34, 0x1, P5 ;  /* 0x000000071f074211 */ /* 0x000fe200028f0c22 */
[----:B------:R4:W-:Y:S04]  /*c0d0*/  @!P1 ST.E.128 desc[UR50][R8.64], RZ ;  /* 0x000000ff08009985 */ /* 0x0009e8000c101d32 */
[----:B------:R4:W-:Y:S04]  /*c0e0*/  @P0 ST.E.128 desc[UR50][R14.64], RZ ;  /* 0x000000ff0e000985 */ /* 0x0009e8000c101d32 */
[----:B------:R4:W-:Y:S02]  /*c0f0*/  @P4 ST.E.128 desc[UR50][R6.64], RZ ;  /* 0x000000ff06004985 */ /* 0x0009e4000c101d32 */
.L_x_3605:
[----:B------:R-:W-:Y:S05]  /*c100*/  BSYNC B1 ;  /* 0x0000000000017941 */ /* 0x000fea0003800000 */
.L_x_3604:
[----:B------:R-:W-:Y:S01]  /*c110*/  VIADD R0, R26, 0x20 ;  /* 0x000000201a007836 */ /* 0x000fe20000000000 */
[----:B---34-:R1:W3:Y:S04]  /*c120*/  SHFL.IDX PT, R7, R3, 0x1, 0x181f ;  /* 0x00381f0003077f89 */ /* 0x0182e800000e0000 */
[----:B------:R-:W-:Y:S01]  /*c130*/  ISETP.GE.AND P0, PT, R0, R25, PT ;  /* 0x000000190000720c */ /* 0x000fe20003f06270 */
[----:B--2---:R1:W2:-:S12]  /*c140*/  SHFL.IDX PT, R6, R20, 0x1, 0x181f ;  /* 0x00381f0014067f89 */ /* 0x00429800000e0000 */
[----:B-1----:R-:W-:Y:S05]  /*c150*/  @P0 BRA `(.L_x_3598) ;  /* 0x00000000007c0947 */ /* 0x002fea0003800000 */
[----:B------:R-:W-:Y:S02]  /*c160*/  ISETP.GE.AND P1, PT, R2, UR12, PT ;  /* 0x0000000c02007c0c */ /* 0x000fe4000bf26270 */
[----:B------:R-:W-:Y:S02]  /*c170*/  ISETP.GE.AND P5, PT, R185, UR12, PT ;  /* 0x0000000cb9007c0c */ /* 0x000fe4000bfa6270 */
[----:B------:R-:W-:Y:S02]  /*c180*/  ISETP.GE.AND P4, PT, R184, UR12, PT ;  /* 0x0000000cb8007c0c */ /* 0x000fe4000bf86270 */
[----:B------:R-:W-:Y:S02]  /*c190*/  ISETP.GE.AND P3, PT, R33, UR12, PT ;  /* 0x0000000c21007c0c */ /* 0x000fe4000bf66270 */
[----:B------:R-:W-:-:S05]  /*c1a0*/  ISETP.GE.AND P2, PT, R27, UR12, PT ;  /* 0x0000000c1b007c0c */ /* 0x000fca000bf46270 */
[----:B--23--:R-:W-:Y:S02]  /*c1b0*/  @!P1 IMAD.WIDE R4, R2, 0x2, R6 ;  /* 0x0000000202049825 */ /* 0x00cfe400078e0206 */
[CC--:B------:R-:W-:Y:S02]  /*c1c0*/  @!P5 LEA R8, P0, R185.reuse, R6.reuse, 0x1 ;  /* 0x00000006b908d211 */ /* 0x0c0fe400078008ff */
[-C--:B------:R-:W-:Y:S01]  /*c1d0*/  @!P4 LEA R10, P6, R184, R6.reuse, 0x1 ;  /* 0x00000006b80ac211 */ /* 0x080fe200078c08ff */
[----:B------:R1:W-:Y:S01]  /*c1e0*/  @!P1 ST.E.128 desc[UR50][R4.64], RZ ;  /* 0x000000ff04009985 */ /* 0x0003e2000c101d32 */
[----:B------:R-:W-:Y:S02]  /*c1f0*/  @!P5 LEA.HI.X R9, R185, R7, R38, 0x1, P0 ;  /* 0x00000007b909d211 */ /* 0x000fe400000f0c26 */
[----:B------:R-:W-:Y:S02]  /*c200*/  ISETP.GE.AND P1, PT, R37, UR12, PT ;  /* 0x0000000c25007c0c */ /* 0x000fe4000bf26270 */
[----:B------:R-:W-:Y:S01]  /*c210*/  LOP3.LUT P0, RZ, R21, 0x40, RZ, 0xc0, !PT ;  /* 0x0000004015ff7812 */ /* 0x000fe2000780c0ff */
[----:B------:R2:W-:Y:S01]  /*c220*/  @!P5 ST.E.128 desc[UR50][R8.64], RZ ;  /* 0x000000ff0800d985 */ /* 0x0005e2000c101d32 */
[----:B------:R-:W-:-:S02]  /*c230*/  @!P3 LEA R12, P5, R33, R6, 0x1 ;  /* 0x00000006210cb211 */ /* 0x000fc400078a08ff */
[-C--:B------:R-:W-:Y:S02]  /*c240*/  @!P4 LEA.HI.X R11, R184, R7.reuse, R35, 0x1, P6 ;  /* 0x00000007b80bc211 */ /* 0x080fe400030f0c23 */
[-C--:B------:R-:W-:Y:S02]  /*c250*/  @!P2 LEA R14, P6, R27, R6.reuse, 0x1 ;  /* 0x000000061b0ea211 */ /* 0x080fe400078c08ff */
[-C--:B------:R-:W-:Y:S01]  /*c260*/  @!P3 LEA.HI.X R13, R33, R7.reuse, R32, 0x1, P5 ;  /* 0x00000007210db211 */ /* 0x080fe200028f0c20 */
[----:B------:R2:W-:Y:S01]  /*c270*/  @!P4 ST.E.128 desc[UR50][R10.64], RZ ;  /* 0x000000ff0a00c985 */ /* 0x0005e2000c101d32 */
[----:B------:R-:W-:Y:S02]  /*c280*/  LOP3.LUT P5, RZ, R24, 0x80, RZ, 0xc0, !PT ;  /* 0x0000008018ff7812 */ /* 0x000fe400078ac0ff */
[----:B------:R-:W-:Y:S01]  /*c290*/  @!P2 LEA.HI.X R15, R27, R7, R28, 0x1, P6 ;  /* 0x000000071b0fa211 */ /* 0x000fe200030f0c1c */
[----:B------:R2:W-:Y:S01]  /*c2a0*/  @!P3 ST.E.128 desc[UR50][R12.64], RZ ;  /* 0x000000ff0c00b985 */ /* 0x0005e2000c101d32 */
[----:B-1----:R-:W-:-:S03]  /*c2b0*/  @!P1 LEA R4, P6, R37, R6, 0x1 ;  /* 0x0000000625049211 */ /* 0x002fc600078c08ff */
[----:B------:R2:W-:Y:S01]  /*c2c0*/  @!P2 ST.E.128 desc[UR50][R14.64], RZ ;  /* 0x000000ff0e00a985 */ /* 0x0005e2000c101d32 */
[----:B------:R-:W-:Y:S02]  /*c2d0*/  @!P1 LEA.HI.X R5, R37, R7, R36, 0x1, P6 ;  /* 0x0000000725059211 */ /* 0x000fe400030f0c24 */
[----:B------:R-:W-:-:S03]  /*c2e0*/  @P0 LEA R20, P6, R29, R6, 0x1 ;  /* 0x000000061d140211 */ /* 0x000fc600078c08ff */
[----:B------:R2:W-:Y:S01]  /*c2f0*/  @!P1 ST.E.128 desc[UR50][R4.64], RZ ;  /* 0x000000ff04009985 */ /* 0x0005e2000c101d32 */
[----:B------:R-:W-:Y:S02]  /*c300*/  @P0 LEA.HI.X R21, R29, R7, R30, 0x1, P6 ;  /* 0x000000071d150211 */ /* 0x000fe400030f0c1e */
[----:B------:R-:W-:-:S03]  /*c310*/  @P5 LEA R6, P6, R31, R6, 0x1 ;  /* 0x000000061f065211 */ /* 0x000fc600078c08ff */
[----:B------:R2:W-:Y:S01]  /*c320*/  @P0 ST.E.128 desc[UR50][R20.64], RZ ;  /* 0x000000ff14000985 */ /* 0x0005e2000c101d32 */
[----:B------:R-:W-:-:S05]  /*c330*/  @P5 LEA.HI.X R7, R31, R7, R34, 0x1, P6 ;  /* 0x000000071f075211 */ /* 0x000fca00030f0c22 */
[----:B------:R2:W-:Y:S04]  /*c340*/  @P5 ST.E.128 desc[UR50][R6.64], RZ ;  /* 0x000000ff06005985 */ /* 0x0005e8000c101d32 */
.L_x_3598:
[----:B------:R-:W-:Y:S05]  /*c350*/  BSYNC B0 ;  /* 0x0000000000007941 */ /* 0x000fea0003800000 */
.L_x_3591:
[----:B------:R-:W-:Y:S02]  /*c360*/  ULDC UR4, c[0x0][0xc3c] ;  /* 0x00030f0000047ab9 */ /* 0x000fe40000000800 */
[----:B------:R-:W-:-:S06]  /*c370*/  UISETP.GE.AND UP0, UPT, UR7, UR4, UPT ;  /* 0x000000040700728c */ /* 0x000fcc000bf06270 */
[----:B------:R-:W-:-:S13]  /*c380*/  PLOP3.LUT P0, PT, PT, PT, UP0, 0x80, 0x0 ;  /* 0x000000000000781c */ /* 0x000fda0003f0f008 */
[----:B------:R-:W-:Y:S05]  /*c390*/  @!P0 BRA `(.L_x_3606) ;  /* 0xffffff4c00cc8947 */ /* 0x000fea000383ffff */
[----:B------:R-:W-:Y:S05]  /*c3a0*/  EXIT ;  /* 0x000000000000794d */ /* 0x000fea0003800000 */
.L_x_3550:
        /* <DEDUP_REMOVED lines=16> */
.L_x_3607:
        /* <DEDUP_REMOVED lines=43> */
.L_x_3611:
        /* <DEDUP_REMOVED lines=35> */
.L_x_3609:
        /* <DEDUP_REMOVED lines=14> */
[----:B0-----:R-:W-:Y:S01]  /*ca70*/  IMAD.MOV R11, RZ, RZ, -R3 ;  /* 0x000000ffff0b7224 */ /* 0x001fe200078e0a03 */
[----:B-12---:R-:W-:Y:S06]  /*ca80*/  @!P0 BRA `(.L_x_3612) ;  /* 0x0000000000088947 */ /* 0x006fec0003800000 */
[----:B------:R-:W-:-:S06]  /*ca90*/  VIADD R24, R27, 0xffffffff ;  /* 0xffffffff1b187836 */ /* 0x000fcc0000000000 */
[----:B------:R0:W1:Y:S02]  /*caa0*/  SHFL.IDX PT, R24, R5, R24, 0x1f ;  /* 0x00001f1805187589 */ /* 0x00006400000e0000 */
.L_x_3612:
[----:B-1----:R-:W-:Y:S01]  /*cab0*/  IMAD R24, R24, UR5, R10 ;  /* 0x0000000518187c24 */ /* 0x002fe2000f8e020a */
[----:B------:R-:W-:Y:S01]  /*cac0*/  IABS R4, R9 ;  /* 0x0000000900047213 */ /* 0x000fe20000000000 */
[----:B0-----:R-:W-:Y:S01]  /*cad0*/  IMAD.MOV.U32 R5, RZ, RZ, R11 ;  /* 0x000000ffff057224 */ /* 0x001fe200078e000b */
[----:B------:R-:W-:Y:S01]  /*cae0*/  IABS R11, R6 ;  /* 0x00000006000b7213 */ /* 0x000fe20000000000 */
[----:B------:R-:W-:Y:S01]  /*caf0*/  IMAD.MOV.U32 R2, RZ, RZ, RZ ;  /* 0x000000ffff027224 */ /* 0x000fe200078e00ff */
[----:B------:R-:W-:Y:S01]  /*cb00*/  IADD3 R25, -R24, UR6, RZ ;  /* 0x0000000618197c10 */ /* 0x000fe2000fffe1ff */
[----:B------:R-:W-:Y:S01]  /*cb10*/  IMAD R5, R5, R12, RZ ;  /* 0x0000000c05057224 */ /* 0x000fe200078e02ff */
[----:B------:R-:W0:Y:S01]  /*cb20*/  I2F.RP R8, R4 ;  /* 0x0000000400087306 */ /* 0x000e220000209400 */
[----:B------:R-:W-:Y:S01]  /*cb30*/  VIADD R27, R27, UR4 ;  /* 0x000000041b1b7c36 */ /* 0x000fe20008000000 */
[----:B------:R-:W-:Y:S01]  /*cb40*/  IABS R10, R25 ;  /* 0x00000019000a7213 */ /* 0x000fe20000000000 */
[----:B------:R-:W-:-:S04]  /*cb50*/  IMAD.HI.U32 R2, R3, R5, R2 ;  /* 0x0000000503027227 */ /* 0x000fc800078e0002 */
[----:B------:R-:W-:Y:S02]  /*cb60*/  IMAD.MOV.U32 R3, RZ, RZ, R10 ;  /* 0x000000ffff037224 */ /* 0x000fe400078e000a */
[----:B------:R-:W-:Y:S02]  /*cb70*/  IMAD.MOV R5, RZ, RZ, -R11 ;  /* 0x000000ffff057224 */ /* 0x000fe400078e0a0b */
[----:B------:R-:W-:-:S04]  /*cb80*/  IMAD.HI.U32 R2, R2, R3, RZ ;  /* 0x0000000302027227 */ /* 0x000fc800078e00ff */
[----:B------:R-:W-:Y:S01]  /*cb90*/  IMAD R3, R2, R5, R3 ;  /* 0x0000000502037224 */ /* 0x000fe200078e0203 */
[----:B0-----:R-:W0:Y:S01]  /*cba0*/  MUFU.RCP R8, R8 ;  /* 0x0000000800087308 */ /* 0x001e220000001000 */
[----:B------:R-:W-:-:S03]  /*cbb0*/  LOP3.LUT R5, R25, R6, RZ, 0x3c, !PT ;  /* 0x0000000619057212 */ /* 0x000fc600078e3cff */
[----:B------:R-:W-:Y:S02]  /*cbc0*/  ISETP.GT.U32.AND P1, PT, R12, R3, PT ;  /* 0x000000030c00720c */ /* 0x000fe40003f24070 */
[----:B------:R-:W-:-:S11]  /*cbd0*/  ISETP.GE.AND P2, PT, R5, RZ, PT ;  /* 0x000000ff0500720c */ /* 0x000fd60003f46270 */
[----:B------:R-:W-:Y:S02]  /*cbe0*/  @!P1 IMAD.IADD R3, R3, 0x1, -R12 ;  /* 0x0000000103039824 */ /* 0x000fe400078e0a0c */
[----:B0-----:R-:W-:Y:S02]  /*cbf0*/  VIADD R10, R8, 0xffffffe ;  /* 0x0ffffffe080a7836 */ /* 0x001fe40000000000 */
[----:B------:R-:W-:Y:S01]  /*cc00*/  @!P1 VIADD R2, R2, 0x1 ;  /* 0x0000000102029836 */ /* 0x000fe20000000000 */
[----:B------:R-:W-:Y:S02]  /*cc10*/  ISETP.GE.U32.AND P0, PT, R3, R12, PT ;  /* 0x0000000c0300720c */ /* 0x000fe40003f06070 */
[----:B------:R-:W0:Y:S01]  /*cc20*/  F2I.FTZ.U32.TRUNC.NTZ R3, R10 ;  /* 0x0000000a00037305 */ /* 0x000e22000021f000 */
[----:B------:R-:W-:-:S10]  /*cc30*/  ISETP.NE.AND P1, PT, R6, RZ, PT ;  /* 0x000000ff0600720c */ /* 0x000fd40003f25270 */
        /* <DEDUP_REMOVED lines=9> */
[----:B------:R-:W-:-:S02]  /*ccd0*/  IMAD.MOV.U32 R2, RZ, RZ, RZ ;  /* 0x000000ffff027224 */ /* 0x000fc400078e00ff */
[----:B------:R-:W-:Y:S02]  /*cce0*/  IMAD R6, R6, R8, RZ ;  /* 0x0000000806067224 */ /* 0x000fe400078e02ff */
[----:B------:R-:W-:-:S04]  /*ccf0*/  IMAD.HI.U32 R2, R3, R5, R2 ;  /* 0x0000000503027227 */ /* 0x000fc800078e0002 */
[----:B------:R-:W-:Y:S02]  /*cd00*/  IMAD.MOV.U32 R3, RZ, RZ, R10 ;  /* 0x000000ffff037224 */ /* 0x000fe400078e000a */
[----:B------:R-:W-:Y:S02]  /*cd10*/  IMAD.MOV.U32 R5, RZ, RZ, R11 ;  /* 0x000000ffff057224 */ /* 0x000fe400078e000b */
[----:B------:R-:W-:-:S04]  /*cd20*/  IMAD.HI.U32 R2, R2, R3, RZ ;  /* 0x0000000302027227 */ /* 0x000fc800078e00ff */
[----:B------:R-:W-:Y:S02]  /*cd30*/  IMAD R3, R2, R5, R3 ;  /* 0x0000000502037224 */ /* 0x000fe400078e0203 */
[----:B------:R-:W-:-:S03]  /*cd40*/  IMAD.IADD R25, R25, 0x1, -R6 ;  /* 0x0000000119197824 */ /* 0x000fc600078e0a06 */
        /* <DEDUP_REMOVED lines=15> */
.L_x_3610:
[----:B------:R-:W-:Y:S01]  /*ce40*/  ULDC UR4, c[0x0][0xc3c] ;  /* 0x00030f0000047ab9 */ /* 0x000fe20000000800 */
[----:B------:R-:W-:Y:S02]  /*ce50*/  IMAD.MOV.U32 R25, RZ, RZ, RZ ;  /* 0x000000ffff197224 */ /* 0x000fe400078e00ff */
[----:B------:R-:W-:Y:S02]  /*ce60*/  IMAD.U32 R24, RZ, RZ, UR6 ;  /* 0x00000006ff187e24 */ /* 0x000fe4000f8e00ff */
[----:B------:R-:W-:Y:S02]  /*ce70*/  IMAD.MOV.U32 R26, RZ, RZ, RZ ;  /* 0x000000ffff1a7224 */ /* 0x000fe400078e00ff */
[----:B------:R-:W-:-:S07]  /*ce80*/  IMAD.U32 R27, RZ, RZ, UR4 ;  /* 0x00000004ff1b7e24 */ /* 0x000fce000f8e00ff */
.L_x_3613:
[----:B------:R-:W-:-:S13]  /*ce90*/  ISETP.NE.AND P0, PT, R7, RZ, PT ;  /* 0x000000ff0700720c */ /* 0x000fda0003f05270 */
[----:B------:R-:W0:Y:S01]  /*cea0*/  @!P0 S2R R3, SR_CgaCtaId ;  /* 0x0000000000038919 */ /* 0x000e220000008800 */
[----:B------:R-:W-:-:S04]  /*ceb0*/  @!P0 MOV R2, 0x400 ;  /* 0x0000040000028802 */ /* 0x000fc80000000f00 */
[----:B0-----:R-:W-:-:S05]  /*cec0*/  @!P0 LEA R2, R3, R2, 0x18 ;  /* 0x0000000203028211 */ /* 0x001fca00078ec0ff */
[----:B------:R1:W-:Y:S01]  /*ced0*/  @!P0 STS.128 [R2+0x28cd0], R24 ;  /* 0x028cd01802008388 */ /* 0x0003e20000000c00 */
[----:B------:R-:W-:Y:S06]  /*cee0*/  BAR.ARV 0x5, 0x180 ;  /* 0x0146000000007b1d */ /* 0x000fec0000002000 */
.L_x_3608:
[----:B------:R2:W-:Y:S01]  /*cef0*/  STL [R1+0x24], RZ ;  /* 0x000024ff01007387 */ /* 0x0005e20000100800 */
[----:B------:R-:W-:Y:S01]  /*cf00*/  ULDC UR4, c[0x0][0xc3c] ;  /* 0x00030f0000047ab9 */ /* 0x000fe20000000800 */
[----:B------:R-:W-:Y:S01]  /*cf10*/  IMAD.MOV.U32 R22, RZ, RZ, 0x1 ;  /* 0x00000001ff167424 */ /* 0x000fe200078e00ff */
[----:B0-----:R-:W-:Y:S01]  /*cf20*/  ISETP.GE.AND P0, PT, R27, UR4, PT ;  /* 0x000000041b007c0c */ /* 0x001fe2000bf06270 */
[----:B------:R-:W-:-:S12]  /*cf30*/  IMAD.MOV.U32 R18, RZ, RZ, RZ ;  /* 0x000000ffff127224 */ /* 0x000fd800078e00ff */
[----:B--2---:R-:W-:Y:S05]  /*cf40*/  @P0 BRA `(.L_x_3614) ;  /* 0x0000004800b80947 */ /* 0x004fea0003800000 */
[----:B------:R-:W0:Y:S01]  /*cf50*/  S2UR UR5, SR_CgaCtaId ;  /* 0x00000000000579c3 */ /* 0x000e220000008800 */
[C---:B-1----:R-:W-:Y:S01]  /*cf60*/  IMAD.SHL.U32 R2, R0.reuse, 0x8, RZ ;  /* 0x0000000800027824 */ /* 0x042fe200078e00ff */
[----:B------:R-:W-:Y:S01]  /*cf70*/  UMOV UR4, 0x400 ;  /* 0x0000040000047882 */ /* 0x000fe20000000000 */
[C---:B------:R-:W-:Y:S01]  /*cf80*/  LOP3.LUT R4, R0.reuse, 0x7f, RZ, 0xc0, !PT ;  /* 0x0000007f00047812 */ /* 0x040fe200078ec0ff */
[----:B------:R-:W-:Y:S01]  /*cf90*/  IMAD.SHL.U32 R5, R0, 0x10, RZ ;  /* 0x0000001000057824 */ /* 0x000fe200078e00ff */
[----:B------:R1:W-:Y:S01]  /*cfa0*/  STL [R1+0x24], RZ ;  /* 0x000024ff01007387 */ /* 0x0003e20000100800 */
[C---:B------:R-:W-:Y:S01]  /*cfb0*/  LOP3.LUT R3, R2.reuse, 0x1f8, RZ, 0xc0, !PT ;  /* 0x000001f802037812 */ /* 0x040fe200078ec0ff */
[----:B------:R-:W-:Y:S01]  /*cfc0*/  BSSY B8, `(.L_x_3614) ;  /* 0x00004a6000087945 */ /* 0x000fe20003800000 */
[----:B------:R-:W-:Y:S01]  /*cfd0*/  SHF.R.U32.HI R36, RZ, 0x3, R4 ;  /* 0x00000003ff247819 */ /* 0x000fe20000011604 */
[----:B------:R-:W-:Y:S01]  /*cfe0*/  IMAD.MOV.U32 R22, RZ, RZ, 0x1 ;  /* 0x00000001ff167424 */ /* 0x000fe200078e00ff */
[----:B------:R-:W-:Y:S01]  /*cff0*/  LOP3.LUT R3, R3, 0x38, R0, 0x78, !PT ;  /* 0x0000003803037812 */ /* 0x000fe200078e7800 */
[----:B------:R-:W-:Y:S01]  /*d000*/  IMAD.MOV.U32 R18, RZ, RZ, RZ ;  /* 0x000000ffff127224 */ /* 0x000fe200078e00ff */
[----:B------:R-:W-:Y:S01]  /*d010*/  LOP3.LUT R0, R2, 0x38, RZ, 0xc0, !PT ;  /* 0x0000003802007812 */ /* 0x000fe200078ec0ff */
[----:B------:R-:W-:Y:S01]  /*d020*/  ULOP3.LUT UR36, UR37, 0x2, URZ, 0xfc, !UPT ;  /* 0x0000000225247892 */ /* 0x000fe2000f8efc3f */
[----:B------:R-:W-:Y:S01]  /*d030*/  LOP3.LUT R33, R3, 0x200, R2, 0xf8, !PT ;  /* 0x0000020003217812 */ /* 0x000fe200078ef802 */
[----:B------:R-:W-:Y:S01]  /*d040*/  ULDC UR38, c[0x0][0xc] ;  /* 0x0000030000267ab9 */ /* 0x000fe20000000800 */
[----:B------:R-:W-:-:S02]  /*d050*/  LOP3.LUT R3, R36, 0x70, R5, 0xf8, !PT ;  /* 0x0000007024037812 */ /* 0x000fc400078ef805 */
[C---:B------:R-:W-:Y:S02]  /*d060*/  LOP3.LUT R2, R0.reuse, 0x40, RZ, 0xfc, !PT ;  /* 0x0000004000027812 */ /* 0x040fe400078efcff */
[C---:B------:R-:W-:Y:S02]  /*d070*/  LOP3.LUT R4, R0.reuse, 0x80, RZ, 0xfc, !PT ;  /* 0x0000008000047812 */ /* 0x040fe400078efcff */
[C---:B------:R-:W-:Y:S01]  /*d080*/  LOP3.LUT R3, R0.reuse, 0xc0, RZ, 0xfc, !PT ;  /* 0x000000c000037812 */ /* 0x040fe200078efcff */
[----:B0-----:R-:W-:Y:S01]  /*d090*/  ULEA UR4, UR5, UR4, 0x18 ;  /* 0x0000000405047291 */ /* 0x001fe2000f8ec03f */
[C---:B------:R-:W-:Y:S02]  /*d0a0*/  LOP3.LUT R2, R0.reuse, 0x100, RZ, 0xfc, !PT ;  /* 0x0000010000027812 */ /* 0x040fe400078efcff */
[C---:B------:R-:W-:Y:S02]  /*d0b0*/  LOP3.LUT R4, R0.reuse, 0x140, RZ, 0xfc, !PT ;  /* 0x0000014000047812 */ /* 0x040fe400078efcff */
[C---:B------:R-:W-:Y:S01]  /*d0c0*/  LOP3.LUT R3, R0.reuse, 0x180, RZ, 0xfc, !PT ;  /* 0x0000018000037812 */ /* 0x040fe200078efcff */
[----:B------:R-:W-:Y:S01]  /*d0d0*/  IMAD.U32 R17, RZ, RZ, UR4 ;  /* 0x00000004ff117e24 */ /* 0x000fe2000f8e00ff */
[----:B------:R-:W-:-:S03]  /*d0e0*/  LOP3.LUT R2, R0, 0x1c0, RZ, 0xfc, !PT ;  /* 0x000001c000027812 */ /* 0x000fc600078efcff */
[----:B------:R-:W-:-:S05]  /*d0f0*/  IMAD R0, R33, 0x2, R17 ;  /* 0x0000000221007824 */ /* 0x000fca00078e0211 */
[----:B------:R1:W-:Y:S02]  /*d100*/  STL [R1+0x2c], R0 ;  /* 0x00002c0001007387 */ /* 0x0003e40000100800 */
.L_x_3675:
[----:B------:R-:W0:Y:S02]  /*d110*/  LDC.64 R2, c[0x0][0xc88] ;  /* 0x00032200ff027b82 */ /* 0x000e240000000a00 */
[----:B0-----:R-:W-:-:S05]  /*d120*/  IMAD.WIDE R2, R27, 0x4, R2 ;  /* 0x000000041b027825 */ /* 0x001fca00078e0202 */
[----:B-1----:R-:W1:Y:S01]  /*d130*/  LDG.E R29, desc[UR50][R2.64] ;  /* 0x00000032021d7981 */ /* 0x002e62000c1e1900 */
[----:B------:R-:W-:Y:S05]  /*d140*/  YIELD ;  /* 0x0000000000007946 */ /* 0x000fea0003800000 */
[----:B------:R-:W-:Y:S01]  /*d150*/  ULDC.64 UR4, c[0x0][0xa28] ;  /* 0x00028a0000047ab9 */ /* 0x000fe20000000a00 */
[----:B------:R-:W-:Y:S01]  /*d160*/  IMAD.MOV.U32 R31, RZ, RZ, RZ ;  /* 0x000000ffff1f7224 */ /* 0x000fe200078e00ff */
[----:B------:R-:W-:Y:S01]  /*d170*/  ISETP.NE.U32.AND P0, PT, RZ, UR4, PT ;  /* 0x00000004ff007c0c */ /* 0x000fe2000bf05070 */
[----:B------:R-:W-:-:S03]  /*d180*/  ULDC.64 UR6, c[0x0][0xa18] ;  /* 0x0002860000067ab9 */ /* 0x000fc60000000a00 */
[----:B------:R-:W-:Y:S01]  /*d190*/  ISETP.NE.AND.EX P0, PT, RZ, UR5, PT, P0 ;  /* 0x00000005ff007c0c */ /* 0x000fe2000bf05300 */
[----:B------:R-:W-:Y:S01]  /*d1a0*/  IMAD.MOV.U32 R37, RZ, RZ, RZ ;  /* 0x000000ffff257224 */ /* 0x000fe200078e00ff */
[----:B-1----:R-:W-:-:S11]  /*d1b0*/  SHF.R.S32.HI R0, RZ, 0x1f, R29 ;  /* 0x0000001fff007819 */ /* 0x002fd6000001141d */
        /* <DEDUP_REMOVED lines=19> */
[----:B0-2---:R-:W2:Y:S01]  /*d2f0*/  @P0 LDG.E R0, desc[UR50][R4.64] ;  /* 0x0000003204000981 */ /* 0x005ea2000c1e1900 */
        /* <DEDUP_REMOVED lines=8> */
[----:B---34-:R-:W-:Y:S05]  /*d380*/  @P0 BRA `(.L_x_3615) ;  /* 0x0000000000200947 */ /* 0x018fea0003800000 */
        /* <DEDUP_REMOVED lines=8> */
.L_x_3615:
        /* <DEDUP_REMOVED lines=9> */
.L_x_3616:
        /* <DEDUP_REMOVED lines=9> */
.L_x_3617:
[----:B-----5:R-:W-:Y:S01]  /*d530*/  IMAD.IADD R28, R28, 0x1, -R31 ;  /* 0x000000011c1c7824 */ /* 0x020fe200078e0a1f */
[C---:B012---:R-:W-:Y:S01]  /*d540*/  LOP3.LUT R0, R26.reuse, 0xff000000, RZ, 0xc0, !PT ;  /* 0xff0000001a007812 */ /* 0x047fe200078ec0ff */
[----:B------:R-:W-:Y:S01]  /*d550*/  BSSY B0, `(.L_x_3618) ;  /* 0x0000028000007945 */ /* 0x000fe20003800000 */
[----:B------:R-:W-:Y:S02]  /*d560*/  LOP3.LUT R4, R26, 0xff0000, RZ, 0xc0, !PT ;  /* 0x00ff00001a047812 */ /* 0x000fe400078ec0ff */
[C---:B------:R-:W-:Y:S02]  /*d570*/  ISETP.GE.AND P0, PT, R28.reuse, 0x1, PT ;  /* 0x000000011c00780c */ /* 0x040fe40003f06270 */
[----:B------:R-:W-:Y:S01]  /*d580*/  SHF.R.U32.HI R3, RZ, 0x8, R0 ;  /* 0x00000008ff037819 */ /* 0x000fe20000011600 */
[----:B------:R-:W-:-:S03]  /*d590*/  VIADD R0, R28, 0x3f ;  /* 0x0000003f1c007836 */ /* 0x000fc60000000000 */
[----:B------:R-:W-:Y:S02]  /*d5a0*/  LEA.HI R4, R4, R3, RZ, 0x10 ;  /* 0x0000000304047211 */ /* 0x000fe400078f80ff */
[----:B------:R-:W-:-:S04]  /*d5b0*/  SHF.R.S32.HI R3, RZ, 0x1f, R0 ;  /* 0x0000001fff037819 */ /* 0x000fc80000011400 */
[----:B------:R-:W-:Y:S01]  /*d5c0*/  LEA.HI R0, R3, R0, RZ, 0x6 ;  /* 0x0000000003007211 */ /* 0x000fe200078f30ff */
[----:B------:R-:W-:-:S03]  /*d5d0*/  IMAD.MOV.U32 R3, RZ, RZ, RZ ;  /* 0x000000ffff037224 */ /* 0x000fc600078e00ff */
[----:B------:R-:W-:Y:S01]  /*d5e0*/  SHF.R.S32.HI R0, RZ, 0x6, R0 ;  /* 0x00000006ff007819 */ /* 0x000fe20000011400 */
[----:B------:R-:W-:Y:S06]  /*d5f0*/  @!P0 BRA `(.L_x_3619) ;  /* 0x0000000000748947 */ /* 0x000fec0003800000 */
[----:B------:R-:W-:-:S04]  /*d600*/  SHF.R.U32.HI R5, RZ, 0x10, R4 ;  /* 0x00000010ff057819 */ /* 0x000fc80000011604 */
[----:B------:R-:W-:-:S13]  /*d610*/  ISETP.NE.AND P0, PT, R5, RZ, PT ;  /* 0x000000ff0500720c */ /* 0x000fda0003f05270 */
[----:B------:R-:W0:Y:S02]  /*d620*/  @!P0 LDC R5, c[0x0][0x9f0] ;  /* 0x00027c00ff058b82 */ /* 0x000e240000000800 */
[----:B0-----:R-:W-:Y:S02]  /*d630*/  IABS R7, R5 ;  /* 0x0000000500077213 */ /* 0x001fe40000000000 */
[----:B------:R-:W-:Y:S02]  /*d640*/  IADD3 R6, R5, -0x1, R0 ;  /* 0xffffffff05067810 */ /* 0x000fe40007ffe000 */
[----:B------:R-:W0:Y:S08]  /*d650*/  I2F.RP R2, R7 ;  /* 0x0000000700027306 */ /* 0x000e300000209400 */
        /* <DEDUP_REMOVED lines=23> */
.L_x_3619:
[----:B------:R-:W-:Y:S05]  /*d7d0*/  BSYNC B0 ;  /* 0x0000000000007941 */ /* 0x000fea0003800000 */
.L_x_3618:
[----:B------:R-:W-:Y:S01]  /*d7e0*/  LOP3.LUT R30, R4, 0xff, RZ, 0xc0, !PT ;  /* 0x000000ff041e7812 */ /* 0x000fe200078ec0ff */
[----:B------:R-:W-:Y:S04]  /*d7f0*/  BSSY B7, `(.L_x_3620) ;  /* 0x0000360000077945 */ /* 0x000fe80003800000 */
[----:B------:R-:W-:-:S05]  /*d800*/  IMAD R30, R30, R3, RZ ;  /* 0x000000031e1e7224 */ /* 0x000fca00078e02ff */
        /* <DEDUP_REMOVED lines=19> */
[----:B0-----:R-:W-:Y:S01]  /*d940*/  IADD3 R24, R0, UR38, R7 ;  /* 0x0000002600187c10 */ /* 0x001fe2000fffe007 */
[----:B------:R-:W-:Y:S06]  /*d950*/  BRA `(.L_x_3622) ;  /* 0x0000003400247947 */ /* 0x000fec0003800000 */
.L_x_3621:
        /* <DEDUP_REMOVED lines=20> */
.L_x_3624:
[----:B------:R-:W-:Y:S05]  /*daa0*/  BSYNC B6 ;  /* 0x0000000000067941 */ /* 0x000fea0003800000 */
.L_x_3623:
        /* <DEDUP_REMOVED lines=20> */
.L_x_3627:
        /* <DEDUP_REMOVED lines=15> */
.L_x_3626:
[----:B------:R-:W-:Y:S05]  /*dce0*/  BSYNC B6 ;  /* 0x0000000000067941 */ /* 0x000fea0003800000 */
.L_x_3625:
[----:B------:R-:W0:Y:S01]  /*dcf0*/  S2R R0, SR_TID.X ;  /* 0x0000000000007919 */ /* 0x000e220000002100 */
[----:B------:R-:W-:Y:S01]  /*dd00*/  ULDC.64 UR4, c[0x0][0x9f8] ;  /* 0x00027e0000047ab9 */ /* 0x000fe20000000a00 */
[----:B------:R-:W1:Y:S01]  /*dd10*/  LDC R20, c[0x0][0x430] ;  /* 0x00010c00ff147b82 */ /* 0x000e620000000800 */
[----:B------:R-:W-:Y:S01]  /*dd20*/  ISETP.NE.U32.AND P0, PT, RZ, UR4, PT ;  /* 0x00000004ff007c0c */ /* 0x000fe2000bf05070 */
[----:B------:R-:W2:Y:S03]  /*dd30*/  S2R R34, SR_TID.X ;  /* 0x0000000000227919 */ /* 0x000ea60000002100 */
[----:B------:R-:W-:-:S13]  /*dd40*/  ISETP.NE.AND.EX P0, PT, RZ, UR5, PT, P0 ;  /* 0x00000005ff007c0c */ /* 0x000fda000bf05300 */
[----:B------:R-:W-:Y:S01]  /*dd50*/  @P0 IADD3 R2, P1, R19, UR4, RZ ;  /* 0x0000000413020c10 */ /* 0x000fe2000ff3e0ff */
[----:B------:R-:W-:-:S03]  /*dd60*/  ULDC UR4, c[0x0][0x320] ;  /* 0x0000c80000047ab9 */ /* 0x000fc60000000800 */
[----:B------:R-:W-:Y:S01]  /*dd70*/  @P0 IADD3.X R3, R32, UR5, RZ, P1, !PT ;  /* 0x0000000520030c10 */ /* 0x000fe20008ffe4ff */
[----:B------:R-:W3:Y:S04]  /*dd80*/  S2R R21, SR_TID.X ;  /* 0x0000000000157919 */ /* 0x000ee80000002100 */
[----:B------:R4:W5:Y:S01]  /*dd90*/  @P0 LDG.E R23, desc[UR50][R2.64] ;  /* 0x0000003202170981 */ /* 0x000962000c1e1900 */
[----:B------:R-:W-:Y:S01]  /*dda0*/  LOP3.LUT R16, R16, 0xffffffbf, RZ, 0xc0, !PT ;  /* 0xffffffbf10107812 */ /* 0x000fe200078ec0ff */
[----:B------:R-:W-:Y:S01]  /*ddb0*/  UMOV UR5, 0xffffffff ;  /* 0xffffffff00057882 */ /* 0x000fe20000000000 */
[----:B0-----:R-:W-:Y:S02]  /*ddc0*/  IMAD.SHL.U32 R0, R0, 0x8, RZ ;  /* 0x0000000800007824 */ /* 0x001fe400078e00ff */
[----:B--2---:R-:W-:-:S03]  /*ddd0*/  IMAD.SHL.U32 R34, R34, 0x8, RZ ;  /* 0x0000000822227824 */ /* 0x004fc600078e00ff */
[----:B------:R-:W-:-:S04]  /*dde0*/  LOP3.LUT R0, R0, 0x38, RZ, 0xc0, !PT ;  /* 0x0000003800007812 */ /* 0x000fc800078ec0ff */
[C---:B------:R-:W-:Y:S02]  /*ddf0*/  LOP3.LUT R4, R0.reuse, 0x40, RZ, 0xfc, !PT ;  /* 0x0000004000047812 */ /* 0x040fe400078efcff */
[----:B------:R-:W-:Y:S02]  /*de00*/  LOP3.LUT R0, R0, 0x180, RZ, 0xfc, !PT ;  /* 0x0000018000007812 */ /* 0x000fe400078efcff */
[----:B------:R-:W-:Y:S02]  /*de10*/  ISETP.GE.AND P0, PT, R4, UR4, PT ;  /* 0x0000000404007c0c */ /* 0x000fe4000bf06270 */
[----:B------:R-:W-:Y:S02]  /*de20*/  LOP3.LUT R34, R34, 0x38, RZ, 0xc0, !PT ;  /* 0x0000003822227812 */ /* 0x000fe400078ec0ff */
[----:B------:R-:W-:Y:S02]  /*de30*/  ISETP.GE.AND P1, PT, R0, UR4, PT ;  /* 0x0000000400007c0c */ /* 0x000fe4000bf26270 */
[----:B------:R-:W-:-:S02]  /*de40*/  LOP3.LUT R0, R34, 0x1c0, RZ, 0xfc, !PT ;  /* 0x000001c022007812 */ /* 0x000fc400078efcff */
[----:B------:R-:W-:Y:S02]  /*de50*/  LOP3.LUT R34, R34, 0x80, RZ, 0xfc, !PT ;  /* 0x0000008022227812 */ /* 0x000fe400078efcff */
[----:B------:R-:W-:Y:S02]  /*de60*/  SEL R7, RZ, 0x40, P1 ;  /* 0x00000040ff077807 */ /* 0x000fe40000800000 */
[----:B------:R-:W-:Y:S01]  /*de70*/  ISETP.GE.AND P5, PT, R34, UR4, PT ;  /* 0x0000000422007c0c */ /* 0x000fe2000bfa6270 */
[----:B---3--:R-:W-:Y:S01]  /*de80*/  IMAD.SHL.U32 R21, R21, 0x8, RZ ;  /* 0x0000000815157824 */ /* 0x008fe200078e00ff */
[----:B------:R-:W-:Y:S01]  /*de90*/  @P0 LOP3.LUT R16, R16, 0x40, RZ, 0xfc, !PT ;  /* 0x0000004010100812 */ /* 0x000fe200078efcff */
[----:B------:R-:W0:Y:S01]  /*dea0*/  S2R R34, SR_TID.X ;  /* 0x0000000000227919 */ /* 0x000e220000002100 */
[----:B------:R-:W-:Y:S02]  /*deb0*/  ISETP.GE.AND P0, PT, R0, UR4, PT ;  /* 0x0000000400007c0c */ /* 0x000fe4000bf06270 */
[----:B------:R-:W-:Y:S01]  /*dec0*/  LOP3.LUT R21, R21, 0x38, RZ, 0xc0, !PT ;  /* 0x0000003815157812 */ /* 0x000fe200078ec0ff */
[----:B------:R-:W2:Y:S01]  /*ded0*/  S2R R0, SR_TID.X ;  /* 0x0000000000007919 */ /* 0x000ea20000002100 */
[----:B------:R-:W-:-:S02]  /*dee0*/  LOP3.LUT R16, R16, 0xffffff7f, RZ, 0xc0, !PT ;  /* 0xffffff7f10107812 */ /* 0x000fc400078ec0ff */
[C---:B------:R-:W-:Y:S02]  /*def0*/  ISETP.GE.AND P2, PT, R21.reuse, UR4, PT ;  /* 0x0000000415007c0c */ /* 0x040fe4000bf46270 */
[----:B------:R-:W-:Y:S02]  /*df00*/  LOP3.LUT R21, R21, 0x140, RZ, 0xfc, !PT ;  /* 0x0000014015157812 */ /* 0x000fe400078efcff */
[----:B------:R-:W-:-:S09]  /*df10*/  SEL R8, RZ, 0x80, P0 ;  /* 0x00000080ff087807 */ /* 0x000fd20000000000 */
[----:B------:R-:W-:Y:S02]  /*df20*/  @P2 LOP3.LUT R16, R16, 0x80, RZ, 0xfc, !PT ;  /* 0x0000008010102812 */ /* 0x000fe400078efcff */
[----:B------:R-:W-:Y:S02]  /*df30*/  ISETP.GE.AND P2, PT, R21, UR4, PT ;  /* 0x0000000415007c0c */ /* 0x000fe4000bf46270 */
[----:B------:R-:W-:-:S04]  /*df40*/  LOP3.LUT R16, R16, 0xffffffdf, RZ, 0xc0, !PT ;  /* 0xffffffdf10107812 */ /* 0x000fc800078ec0ff */
[----:B------:R-:W-:Y:S01]  /*df50*/  @P5 LOP3.LUT R16, R16, 0x20, RZ, 0xfc, !PT ;  /* 0x0000002010105812 */ /* 0x000fe200078efcff */
[----:B0-----:R-:W-:-:S03]  /*df60*/  IMAD.SHL.U32 R34, R34, 0x8, RZ ;  /* 0x0000000822227824 */ /* 0x001fc600078e00ff */
[----:B------:R-:W-:Y:S01]  /*df70*/  LOP3.LUT R16, R16, 0xffffffef, RZ, 0xc0, !PT ;  /* 0xffffffef10107812 */ /* 0x000fe200078ec0ff */
[----:B--2---:R-:W-:Y:S01]  /*df80*/  IMAD.SHL.U32 R0, R0, 0x8, RZ ;  /* 0x0000000800007824 */ /* 0x004fe200078e00ff */
[----:B------:R-:W-:-:S04]  /*df90*/  LOP3.LUT R34, R34, 0x38, RZ, 0xc0, !PT ;  /* 0x0000003822227812 */ /* 0x000fc800078ec0ff */
[----:B------:R-:W-:Y:S02]  /*dfa0*/  LOP3.LUT R0, R0, 0x38, RZ, 0xc0, !PT ;  /* 0x0000003800007812 */ /* 0x000fe400078ec0ff */
[----:B------:R-:W-:Y:S02]  /*dfb0*/  LOP3.LUT R34, R34, 0x100, RZ, 0xfc, !PT ;  /* 0x0000010022227812 */ /* 0x000fe400078efcff */
[----:B------:R-:W-:Y:S02]  /*dfc0*/  LOP3.LUT R0, R0, 0xc0, RZ, 0xfc, !PT ;  /* 0x000000c000007812 */ /* 0x000fe400078efcff */
[----:B------:R-:W-:Y:S02]  /*dfd0*/  ISETP.GE.AND P3, PT, R34, UR4, PT ;  /* 0x0000000422007c0c */ /* 0x000fe4000bf66270 */
[----:B------:R-:W-:Y:S02]  /*dfe0*/  ISETP.GE.AND P4, PT, R0, UR4, PT ;  /* 0x0000000400007c0c */ /* 0x000fe4000bf86270 */
[----:B------:R-:W-:-:S11]  /*dff0*/  LEA R0, R35, 0xffffffc0, 0x6 ;  /* 0xffffffc023007811 */ /* 0x000fd600078e30ff */
[----:B------:R-:W-:-:S04]  /*e000*/  @P4 LOP3.LUT R16, R16, 0x10, RZ, 0xfc, !PT ;  /* 0x0000001010104812 */ /* 0x000fc800078efcff */
[----:B------:R-:W-:-:S04]  /*e010*/  LOP3.LUT R16, R16, 0xfffffffb, RZ, 0xc0, !PT ;  /* 0xfffffffb10107812 */ /* 0x000fc800078ec0ff */
[----:B------:R-:W-:-:S04]  /*e020*/  LOP3.LUT R16, R16, 0xfffffff7, RZ, 0xc0, !PT ;  /* 0xfffffff710107812 */ /* 0x000fc800078ec0ff */
[----:B------:R-:W-:-:S04]  /*e030*/  @P3 LOP3.LUT R16, R16, 0x8, RZ, 0xfc, !PT ;  /* 0x0000000810103812 */ /* 0x000fc800078efcff */
[----:B------:R-:W-:Y:S01]  /*e040*/  @P2 LOP3.LUT R16, R16, 0x4, RZ, 0xfc, !PT ;  /* 0x0000000410102812 */ /* 0x000fe200078efcff */
[----:B-1--4-:R-:W-:Y:S06]  /*e050*/  BRA.DIV UR5, `(.L_x_3628) ;  /* 0x0000003e05fc7947 */ /* 0x012fec000b800000 */
.L_x_3693:
[----:B------:R-:W0:Y:S01]  /*e060*/  S2R R10, SR_TID.X ;  /* 0x00000000000a7919 */ /* 0x000e220000002100 */
[----:B------:R-:W-:Y:S01]  /*e070*/  ISETP.NE.AND P1, PT, R20, 0x1, PT ;  /* 0x000000011400780c */ /* 0x000fe20003f25270 */
[----:B------:R-:W-:Y:S01]  /*e080*/  IMAD.MOV.U32 R34, RZ, RZ, RZ ;  /* 0x000000ffff227224 */ /* 0x000fe200078e00ff */
[----:B-----5:R-:W-:Y:S02]  /*e090*/  SHF.R.S32.HI R32, RZ, 0x1f, R23 ;  /* 0x0000001fff207819 */ /* 0x020fe40000011417 */
[C---:B------:R-:W-:Y:S02]  /*e0a0*/  LOP3.LUT P6, RZ, R16.reuse, 0x80, RZ, 0xc0, !PT ;  /* 0x0000008010ff7812 */ /* 0x040fe400078cc0ff */
[----:B------:R-:W-:-:S07]  /*e0b0*/  LOP3.LUT R16, R16, 0xfffff7ff, RZ, 0xc0, !PT ;  /* 0xfffff7ff10107812 */ /* 0x000fce00078ec0ff */
[----:B------:R-:W1:Y:S01]  /*e0c0*/  @P1 LDC R3, c[0x0][0x434] ;  /* 0x00010d00ff031b82 */ /* 0x000e620000000800 */
[----:B------:R-:W-:-:S07]  /*e0d0*/  @P1 LOP3.LUT R16, R16, 0x800, RZ, 0xfc, !PT ;  /* 0x0000080010101812 */ /* 0x000fce00078efcff */
[----:B------:R-:W2:Y:S01]  /*e0e0*/  @P1 LDC R2, c[0x0][0x438] ;  /* 0x00010e00ff021b82 */ /* 0x000ea20000000800 */
[----:B0-----:R-:W-:-:S05]  /*e0f0*/  IMAD.SHL.U32 R10, R10, 0x10, RZ ;  /* 0x000000100a0a7824 */ /* 0x001fca00078e00ff */
[----:B------:R-:W-:-:S05]  /*e100*/  LOP3.LUT R10, R36, 0x70, R10, 0xf8, !PT ;  /* 0x00000070240a7812 */ /* 0x000fca00078ef80a */
[----:B------:R-:W-:-:S05]  /*e110*/  IMAD.IADD R35, R10, 0x1, R0 ;  /* 0x000000010a237824 */ /* 0x000fca00078e0200 */
[C---:B------:R-:W-:Y:S01]  /*e120*/  ISETP.GE.AND P0, PT, R35.reuse, R28, PT ;  /* 0x0000001c2300720c */ /* 0x040fe20003f06270 */
[----:B------:R-:W-:-:S03]  /*e130*/  IMAD.IADD R35, R35, 0x1, R31 ;  /* 0x0000000123237824 */ /* 0x000fc600078e021f */
[----:B------:R-:W-:Y:S01]  /*e140*/  ISETP.GT.U32.OR P0, PT, R10, 0x3f, P0 ;  /* 0x0000003f0a00780c */ /* 0x000fe20000704470 */
[----:B-1----:R-:W-:-:S04]  /*e150*/  @P1 IMAD.HI.U32 R3, R35, R3, RZ ;  /* 0x0000000323031227 */ /* 0x002fc800078e00ff */
[----:B------:R-:W-:Y:S01]  /*e160*/  IMAD.MOV.U32 R6, RZ, RZ, R35 ;  /* 0x000000ffff067224 */ /* 0x000fe200078e0023 */
[----:B--2---:R-:W-:-:S07]  /*e170*/  @P1 SHF.R.U32.HI R6, RZ, R2, R3 ;  /* 0x00000002ff061219 */ /* 0x004fce0000011603 */
[----:B------:R-:W0:Y:S01]  /*e180*/  @!P0 LDC.64 R4, c[0x0][0x428] ;  /* 0x00010a00ff048b82 */ /* 0x000e220000000a00 */
[--C-:B------:R-:W-:Y:S01]  /*e190*/  @!P0 SHF.R.S32.HI R3, RZ, 0x1f, R6.reuse ;  /* 0x0000001fff038819 */ /* 0x100fe20000011406 */
[----:B------:R-:W-:Y:S02]  /*e1a0*/  @!P0 IMAD.MOV.U32 R2, RZ, RZ, R6 ;  /* 0x000000ffff028224 */ /* 0x000fe400078e0006 */
[-C--:B0-----:R-:W-:Y:S02]  /*e1b0*/  @!P0 IMAD R9, R32, R4.reuse, RZ ;  /* 0x0000000420098224 */ /* 0x081fe400078e02ff */
[----:B------:R-:W-:-:S04]  /*e1c0*/  @!P0 IMAD.WIDE.U32 R2, R23, R4, R2 ;  /* 0x0000000417028225 */ /* 0x000fc800078e0002 */
[----:B------:R-:W-:Y:S02]  /*e1d0*/  @!P0 IMAD R9, R23, R5, R9 ;  /* 0x0000000517098224 */ /* 0x000fe400078e0209 */
[----:B------:R-:W0:Y:S02]  /*e1e0*/  @!P0 LDC.64 R4, c[0x0][0x418] ;  /* 0x00010600ff048b82 */ /* 0x000e240000000a00 */
[----:B------:R-:W-:Y:S01]  /*e1f0*/  @!P0 IMAD.IADD R3, R3, 0x1, R9 ;  /* 0x0000000103038824 */ /* 0x000fe200078e0209 */
[----:B0-----:R-:W-:-:S04]  /*e200*/  @!P0 LEA R4, P1, R2, R4, 0x2 ;  /* 0x0000000402048211 */ /* 0x001fc800078210ff */
[----:B------:R-:W-:Y:S02]  /*e210*/  @!P0 LEA.HI.X R5, R2, R5, R3, 0x2, P1 ;  /* 0x0000000502058211 */ /* 0x000fe400008f1403 */
[----:B------:R-:W-:Y:S02]  /*e220*/  LOP3.LUT P1, RZ, R16, 0x40, RZ, 0xc0, !PT ;  /* 0x0000004010ff7812 */ /* 0x000fe4000782c0ff */
[----:B------:R-:W-:Y:S01]  /*e230*/  SEL R3, RZ, 0x1, P6 ;  /* 0x00000001ff037807 */ /* 0x000fe20003000000 */
[----:B------:R0:W5:Y:S01]  /*e240*/  @!P0 LDG.E R34, desc[UR50][R4.64] ;  /* 0x0000003204228981 */ /* 0x000162000c1e1900 */
[----:B------:R-:W-:Y:S02]  /*e250*/  SEL R2, RZ, 0xffffffff, P1 ;  /* 0xffffffffff027807 */ /* 0x000fe40000800000 */
[----:B------:R-:W-:Y:S02]  /*e260*/  ISETP.GT.U32.AND P1, PT, R10, 0x3f, PT ;  /* 0x0000003f0a00780c */ /* 0x000fe40003f24070 */
[----:B------:R-:W-:Y:S01]  /*e270*/  LOP3.LUT R16, R16, 0xfffffbff, RZ, 0xc0, !PT ;  /* 0xfffffbff10107812 */ /* 0x000fe200078ec0ff */
[----:B------:R-:W-:Y:S01]  /*e280*/  IMAD.SHL.U32 R2, R2, 0x2, RZ ;  /* 0x0000000202027824 */ /* 0x000fe200078e00ff */
[----:B------:R-:W-:-:S02]  /*e290*/  LOP3.LUT R26, R26, 0xffff, RZ, 0xc0, !PT ;  /* 0x0000ffff1a1a7812 */ /* 0x000fc400078ec0ff */
[----:B0-----:R-:W-:Y:S02]  /*e2a0*/  SEL R4, RZ, 0x8, P4 ;  /* 0x00000008ff047807 */ /* 0x001fe40002000000 */
[----:B------:R-:W-:Y:S02]  /*e2b0*/  LOP3.LUT R2, R2, 0x2, R3, 0xe2, !PT ;  /* 0x0000000202027812 */ /* 0x000fe400078ee203 */
[----:B------:R-:W-:-:S04]  /*e2c0*/  SEL R3, RZ, 0x4, P5 ;  /* 0x00000004ff037807 */ /* 0x000fc80002800000 */
[----:B------:R-:W-:Y:S02]  /*e2d0*/  LOP3.LUT R2, R4, R2, R3, 0xfe, !PT ;  /* 0x0000000204027212 */ /* 0x000fe400078efe03 */
[----:B------:R-:W-:Y:S02]  /*e2e0*/  SEL R3, RZ, 0x10, P3 ;  /* 0x00000010ff037807 */ /* 0x000fe40001800000 */
[----:B------:R-:W-:-:S04]  /*e2f0*/  SEL R4, RZ, 0x20, P2 ;  /* 0x00000020ff047807 */ /* 0x000fc80001000000 */
[----:B------:R-:W-:Y:S01]  /*e300*/  LOP3.LUT R2, R4, R2, R3, 0xfe, !PT ;  /* 0x0000000204027212 */ /* 0x000fe200078efe03 */
[----:B------:R-:W-:-:S03]  /*e310*/  IMAD.U32 R3, RZ, RZ, UR36 ;  /* 0x00000024ff037e24 */ /* 0x000fc6000f8e00ff */
[----:B------:R-:W-:Y:S01]  /*e320*/  LOP3.LUT R7, R2, R7, RZ, 0xfc, !PT ;  /* 0x0000000702077212 */ /* 0x000fe200078efcff */
[----:B------:R-:W-:Y:S01]  /*e330*/  IMAD.MOV R2, RZ, RZ, -R6 ;  /* 0x000000ffff027224 */ /* 0x000fe200078e0a06 */
[----:B------:R-:W-:-:S03]  /*e340*/  ISETP.NE.AND P0, PT, R3, 0x3, PT ;  /* 0x000000030300780c */ /* 0x000fc60003f05270 */
[----:B------:R-:W-:Y:S01]  /*e350*/  IMAD R35, R20, R2, R35 ;  /* 0x0000000214237224 */ /* 0x000fe200078e0223 */
[----:B------:R-:W-:Y:S01]  /*e360*/  LOP3.LUT R2, R7, R8, RZ, 0xfc, !PT ;  /* 0x0000000807027212 */ /* 0x000fe200078efcff */
[----:B------:R0:W-:Y:S04]  /*e370*/  STL [R1+0x28], R7 ;  /* 0x0000280701007387 */ /* 0x0001e80000100800 */
[----:B------:R0:W-:Y:S04]  /*e380*/  STL [R1], R2 ;  /* 0x0000000201007387 */ /* 0x0001e80000100800 */
[----:B------:R-:W-:-:S04]  /*e390*/  @P0 LOP3.LUT R16, R16, 0x400, RZ, 0xfc, !PT ;  /* 0x0000040010100812 */ /* 0x000fc800078efcff */
[----:B------:R-:W-:-:S04]  /*e3a0*/  LOP3.LUT R16, R16, 0xfffffffe, RZ, 0xc0, !PT ;  /* 0xfffffffe10107812 */ /* 0x000fc800078ec0ff */
[----:B------:R-:W-:Y:S01]  /*e3b0*/  @P1 LOP3.LUT R16, R16, 0x1, RZ, 0xfc, !PT ;  /* 0x0000000110101812 */ /* 0x000fe200078efcff */
[----:B0-----:R-:W-:Y:S06]  /*e3c0*/  @!P0 BRA `(.L_x_3629) ;  /* 0x0000000000048947 */ /* 0x001fec0003800000 */
[----:B------:R-:W-:Y:S01]  /*e3d0*/  BPT.TRAP 0x1 ;  /* 0x000000040000795c */ /* 0x000fe20000300000 */
.L_x_3629:
[----:B------:R-:W-:Y:S01]  /*e3e0*/  IADD3 R28, -R36, R28, -R0 ;  /* 0x0000001c241c7210 */ /* 0x000fe20007ffe900 */
[----:B------:R-:W-:Y:S01]  /*e3f0*/  IMAD R19, R18, 0x8, R17 ;  /* 0x0000000812137824 */ /* 0x000fe200078e0211 */
[----:B------:R-:W-:Y:S01]  /*e400*/  SHF.L.U32 R0, R22, 0x1f, RZ ;  /* 0x0000001f16007819 */ /* 0x000fe200000006ff */
[----:B------:R-:W-:Y:S03]  /*e410*/  BSSY B0, `(.L_x_3630) ;  /* 0x0000003000007945 */ /* 0x000fe60003800000 */
[----:B------:R-:W0:Y:S02]  /*e420*/  SYNCS.PHASECHK.TRANS64.TRYWAIT P0, [R19+URZ+0x28c40], R0 ;  /* 0x028c4000130075a7 */ /* 0x000e24000800017f */
[----:B0-----:R-:W-:Y:S05]  /*e430*/  @!P0 BRA `(.L_x_3631) ;  /* 0x0000003c00388947 */ /* 0x001fea0003800000 */
.L_x_3694:
[----:B------:R-:W-:Y:S05]  /*e440*/  BSYNC B0 ;  /* 0x0000000000007941 */ /* 0x000fea0003800000 */
.L_x_3630:
[----:B------:R-:W1:Y:S01]  /*e450*/  S2R R7, SR_TID.X ;  /* 0x0000000000077919 */ /* 0x000e620000002100 */
[----:B0-----:R-:W-:Y:S01]  /*e460*/  SHF.R.S32.HI R0, RZ, 0x1f, R35 ;  /* 0x0000001fff007819 */ /* 0x001fe20000011423 */
[----:B------:R-:W-:Y:S01]  /*e470*/  ULDC.64 UR4, c[0x0][0x300] ;  /* 0x0000c00000047ab9 */ /* 0x000fe20000000a00 */
[----:B-----5:R-:W-:Y:S01]  /*e480*/  SHF.R.S32.HI R4, RZ, 0x1f, R34 ;  /* 0x0000001fff047819 */ /* 0x020fe20000011422 */
[----:B------:R-:W-:Y:S01]  /*e490*/  IMAD.WIDE.U32 R2, R35, UR4, RZ ;  /* 0x0000000423027c25 */ /* 0x000fe2000f8e00ff */
[----:B------:R-:W-:Y:S01]  /*e4a0*/  ULDC.64 UR6, c[0x0][0x2e8] ;  /* 0x0000ba0000067ab9 */ /* 0x000fe20000000a00 */
[----:B------:R0:W-:Y:S01]  /*e4b0*/  STL [R1+0x1c], R0 ;  /* 0x00001c0001007387 */ /* 0x0001e20000100800 */
[----:B------:R-:W-:-:S03]  /*e4c0*/  LOP3.LUT R16, R16, 0xfffffffd, RZ, 0xc0, !PT ;  /* 0xfffffffd10107812 */ /* 0x000fc600078ec0ff */
[----:B------:R2:W-:Y:S01]  /*e4d0*/  STL [R1+0x20], R4 ;  /* 0x0000200401007387 */ /* 0x0005e20000100800 */
[----:B0-----:R-:W-:-:S04]  /*e4e0*/  IMAD R0, R0, UR4, RZ ;  /* 0x0000000400007c24 */ /* 0x001fc8000f8e02ff */
[----:B------:R-:W-:Y:S01]  /*e4f0*/  IMAD R0, R35, UR5, R0 ;  /* 0x0000000523007c24 */ /* 0x000fe2000f8e0200 */
[----:B------:R-:W-:-:S03]  /*e500*/  ULDC.64 UR4, c[0x0][0x310] ;  /* 0x0000c40000047ab9 */ /* 0x000fc60000000a00 */
[----:B------:R-:W-:Y:S02]  /*e510*/  IMAD.IADD R3, R3, 0x1, R0 ;  /* 0x0000000103037824 */ /* 0x000fe400078e0200 */
[----:B------:R-:W-:Y:S02]  /*e520*/  IMAD R0, R4, UR4, RZ ;  /* 0x0000000404007c24 */ /* 0x000fe4000f8e02ff */
[----:B------:R-:W-:-:S04]  /*e530*/  IMAD.WIDE.U32 R2, R34, UR4, R2 ;  /* 0x0000000422027c25 */ /* 0x000fc8000f8e0002 */
[----:B------:R-:W-:Y:S01]  /*e540*/  IMAD R0, R34, UR5, R0 ;  /* 0x0000000522007c24 */ /* 0x000fe2000f8e0200 */
[----:B------:R-:W-:Y:S01]  /*e550*/  ULDC.64 UR4, c[0x0][0x308] ;  /* 0x0000c20000047ab9 */ /* 0x000fe20000000a00 */
[----:B-1----:R-:W-:Y:S02]  /*e560*/  IMAD.SHL.U32 R7, R7, 0x8, RZ ;  /* 0x0000000807077824 */ /* 0x002fe400078e00ff */
[----:B------:R-:W-:Y:S02]  /*e570*/  IMAD.IADD R3, R3, 0x1, R0 ;  /* 0x0000000103037824 */ /* 0x000fe400078e0200 */
[----:B--2---:R-:W-:Y:S01]  /*e580*/  IMAD R4, R18, 0x1000, R33 ;  /* 0x0000100012047824 */ /* 0x004fe200078e0221 */
[----:B------:R-:W-:Y:S01]  /*e590*/  LOP3.LUT R7, R7, 0x38, RZ, 0xc0, !PT ;  /* 0x0000003807077812 */ /* 0x000fe200078ec0ff */
[C---:B------:R-:W-:Y:S01]  /*e5a0*/  IMAD.WIDE.U32 R2, R26.reuse, UR4, R2 ;  /* 0x000000041a027c25 */ /* 0x040fe2000f8e0002 */
[----:B------:R-:W-:Y:S02]  /*e5b0*/  ULDC UR4, c[0x0][0x2f4] ;  /* 0x0000bd0000047ab9 */ /* 0x000fe40000000800 */
[----:B------:R-:W-:Y:S01]  /*e5c0*/  ISETP.GE.AND P2, PT, R7, UR4, PT ;  /* 0x0000000407007c0c */ /* 0x000fe2000bf46270 */
[----:B------:R-:W-:Y:S01]  /*e5d0*/  IMAD R5, R26, UR5, R3 ;  /* 0x000000051a057c24 */ /* 0x000fe2000f8e0203 */
[----:B------:R-:W-:Y:S01]  /*e5e0*/  LEA R0, P0, R2, UR6, 0x1 ;  /* 0x0000000602007c11 */ /* 0x000fe2000f8008ff */
[----:B------:R-:W-:-:S03]  /*e5f0*/  UMOV UR5, 0xffffffff ;  /* 0xffffffff00057882 */ /* 0x000fc60000000000 */
[----:B------:R-:W-:Y:S02]  /*e600*/  LEA.HI.X R5, R2, UR7, R5, 0x1, P0 ;  /* 0x0000000702057c11 */ /* 0x000fe400080f0c05 */
[----:B------:R-:W-:-:S05]  /*e610*/  ISETP.GE.AND P0, PT, R28, 0x1, PT ;  /* 0x000000011c00780c */ /* 0x000fca0003f06270 */
[----:B------:R-:W-:Y:S01]  /*e620*/  @P2 LOP3.LUT R16, R16, 0x2, RZ, 0xfc, !PT ;  /* 0x0000000210102812 */ /* 0x000fe200078efcff */
[----:B------:R-:W-:Y:S07]  /*e630*/  BRA.DIV UR5, `(.L_x_3632) ;  /* 0x0000003a05cc7947 */ /* 0x000fee000b800000 */
[----:B------:R-:W0:Y:S01]  /*e640*/  SHFL.IDX PT, R3, R0, RZ, 0x181f ;  /* 0x00181fff00037589 */ /* 0x000e2200000e0000 */
[----:B------:R-:W-:-:S03]  /*e650*/  @P0 IMAD R6, R4, 0x2, R17 ;  /* 0x0000000204060824 */ /* 0x000fc600078e0211 */
[----:B------:R-:W1:Y:S01]  /*e660*/  SHFL.IDX PT, R2, R5, RZ, 0x181f ;  /* 0x00181fff05027589 */ /* 0x000e6200000e0000 */
[----:B0-----:R-:W-:-:S05]  /*e670*/  @P0 LEA R3, P1, R7, R3, 0x1 ;  /* 0x0000000307030211 */ /* 0x001fca00078208ff */
[----:B-1----:R-:W-:-:S05]  /*e680*/  @P0 IMAD.X R2, RZ, RZ, R2, P1 ;  /* 0x000000ffff020224 */ /* 0x002fca00008e0602 */
[----:B------:R-:W-:-:S04]  /*e690*/  @P0 LOP3.LUT R3, R3, R2, RZ, 0x3c, !PT ;  /* 0x0000000203030212 */ /* 0x000fc800078e3cff */
[----:B------:R-:W-:-:S04]  /*e6a0*/  @P0 LOP3.LUT R2, R3, R2, RZ, 0x3c, !PT ;  /* 0x0000000203020212 */ /* 0x000fc800078e3cff */
[----:B------:R-:W-:-:S05]  /*e6b0*/  @P0 LOP3.LUT R3, R3, R2, RZ, 0x3c, !PT ;  /* 0x0000000203030212 */ /* 0x000fca00078e3cff */
[----:B------:R-:W-:Y:S01]  /*e6c0*/  @!PT LDS RZ, [RZ] ;  /* 0x00000000fffff984 */ /* 0x000fe20000000800 */
        /* <DEDUP_REMOVED lines=10> */
[----:B------:R0:W-:Y:S01]  /*e770*/  @P0 LDGSTS.E.BYPASS.LTC128B.128 [R6+0x22c00], desc[UR50][R2.64], !P2 ;  /* 0x22c0000002060fae */ /* 0x0001e2000d101d72 */
[----:B------:R-:W-:-:S03]  /*e780*/  ISETP.GE.AND P0, PT, R28, 0x21, PT ;  /* 0x000000211c00780c */ /* 0x000fc60003f06270 */
[----:B0-----:R-:W0:Y:S10]  /*e790*/  SHFL.IDX PT, R3, R0, 0x2, 0x181f ;  /* 0x00581f0000037f89 */ /* 0x001e3400000e0000 */
[----:B------:R-:W-:Y:S01]  /*e7a0*/  @P0 IMAD R6, R4, 0x2, R17 ;  /* 0x0000000204060824 */ /* 0x000fe200078e0211 */
[----:B------:R-:W1:Y:S04]  /*e7b0*/  SHFL.IDX PT, R2, R5, 0x2, 0x181f ;  /* 0x00581f0005027f89 */ /* 0x000e6800000e0000 */
[----:B------:R-:W2:Y:S04]  /*e7c0*/  SHFL.IDX PT, R5, R5, 0x3, 0x181f ;  /* 0x00781f0005057f89 */ /* 0x000ea800000e0000 */
[----:B------:R-:W3:Y:S01]  /*e7d0*/  SHFL.IDX PT, R0, R0, 0x3, 0x181f ;  /* 0x00781f0000007f89 */ /* 0x000ee200000e0000 */
[----:B0-----:R-:W-:-:S05]  /*e7e0*/  @P0 LEA R3, P1, R7, R3, 0x1 ;  /* 0x0000000307030211 */ /* 0x001fca00078208ff */
[----:B-1----:R-:W-:-:S05]  /*e7f0*/  @P0 IMAD.X R2, RZ, RZ, R2, P1 ;  /* 0x000000ffff020224 */ /* 0x002fca00008e0602 */
[----:B------:R-:W-:-:S04]  /*e800*/  @P0 LOP3.LUT R3, R3, R2, RZ, 0x3c, !PT ;  /* 0x0000000203030212 */ /* 0x000fc800078e3cff */
[----:B------:R-:W-:-:S04]  /*e810*/  @P0 LOP3.LUT R2, R3, R2, RZ, 0x3c, !PT ;  /* 0x0000000203020212 */ /* 0x000fc800078e3cff */
[----:B------:R-:W-:-:S05]  /*e820*/  @P0 LOP3.LUT R3, R3, R2, RZ, 0x3c, !PT ;  /* 0x0000000203030212 */ /* 0x000fca00078e3cff */
[----:B--23--:R0:W-:Y:S02]  /*e830*/  @P0 LDGSTS.E.BYPASS.LTC128B.128 [R6+0x23400], desc[UR50][R2.64], !P2 ;  /* 0x2340000002060fae */ /* 0x00c1e4000d101d72 */
.L_x_3704:
[----:B------:R-:W-:-:S13]  /*e840*/  ISETP.GE.AND P0, PT, R28, 0x31, PT ;  /* 0x000000311c00780c */ /* 0x000fda0003f06270 */
[----:B01----:R-:W-:Y:S01]  /*e850*/  @P0 LEA R2, P1, R7, R0, 0x1 ;  /* 0x0000000007020211 */ /* 0x003fe200078208ff */
[----:B------:R-:W-:-:S04]  /*e860*/  @P0 IMAD R4, R4, 0x2, R17 ;  /* 0x0000000204040824 */ /* 0x000fc800078e0211 */
[----:B------:R-:W-:-:S05]  /*e870*/  @P0 IMAD.X R3, RZ, RZ, R5, P1 ;  /* 0x000000ffff030224 */ /* 0x000fca00008e0605 */
[----:B------:R-:W-:Y:S01]  /*e880*/  @!PT LDS RZ, [RZ] ;  /* 0x00000000fffff984 */ /* 0x000fe20000000800 */
[----:B------:R-:W-:Y:S01]  /*e890*/  @!PT LDS RZ, [RZ] ;  /* 0x00000000fffff984 */ /* 0x000fe20000000800 */
[----:B------:R-:W-:Y:S01]  /*e8a0*/  @!PT LDS RZ, [RZ] ;  /* 0x00000000fffff984 */ /* 0x000fe20000000800 */
[----:B------:R0:W-:Y:S01]  /*e8b0*/  @P0 LDGSTS.E.BYPASS.LTC128B.128 [R4+0x23c00], desc[UR50][R2.64], !P2 ;  /* 0x23c0000002040fae */ /* 0x0001e2000d101d72 */
[----:B------:R-:W-:Y:S01]  /*e8c0*/  PLOP3.LUT P0, PT, PT, PT, PT, 0x80, 0x0 ;  /* 0x000000000000781c */ /* 0x000fe20003f0f070 */
[----:B------:R-:W-:-:S12]  /*e8d0*/  NOP ;  /* 0x0000000000007918 */ /* 0x000fd80000000000 */
.L_x_3633:
[----:B------:R-:W-:Y:S02]  /*e8e0*/  PLOP3.LUT P1, PT, P1, P0, PT, 0xa2, 0x0 ;  /* 0x000000000000781c */ /* 0x000fe40000f21472 */
[----:B------:R-:W-:-:S08]  /*e8f0*/  @P0 R2UR P1, UR4, R19 ;  /* 0x00000000130402ca */ /* 0x000fd00000020000 */
[----:B------:R-:W-:-:S05]  /*e900*/  @P0 PLOP3.LUT P0, PT, P1, PT, PT, 0x80, 0x0 ;  /* 0x000000000000081c */ /* 0x000fca0000f0f070 */
[----:B------:R-:W-:Y:S01]  /*e910*/  @!P1 SYNCS.ARRIVE.TRANS64.RED.A0T1 RZ, [UR4+0x28c30], RZ ;  /* 0x028c30ffffff99a7 */ /* 0x000fe20008200404 */
[----:B------:R-:W-:Y:S07]  /*e920*/  @!P1 ARRIVES.LDGSTSBAR.64.TRANSCNT [UR4+0x28c30] ;  /* 0x028c3000ff0099b0 */ /* 0x000fee0008000a84 */
[----:B------:R-:W-:Y:S05]  /*e930*/  @P0 BRA.U.ANY `(.L_x_3633) ;  /* 0xfffffffd00e80947 */ /* 0x000fea000393ffff */
[----:B------:R-:W-:Y:S01]  /*e940*/  NOP ;  /* 0x0000000000007918 */ /* 0x000fe20000000000 */
[----:B------:R-:W-:-:S05]  /*e950*/  IMAD.U32 R0, RZ, RZ, UR36 ;  /* 0x00000024ff007e24 */ /* 0x000fca000f8e00ff */
[----:B------:R-:W-:-:S13]  /*e960*/  ISETP.NE.AND P2, PT, R0, 0x3, PT ;  /* 0x000000030000780c */ /* 0x000fda0003f45270 */
[----:B------:R-:W-:Y:S05]  /*e970*/  @!P2 BRA `(.L_x_3634) ;  /* 0x000000000004a947 */ /* 0x000fea0003800000 */
[----:B------:R-:W-:Y:S01]  /*e980*/  BPT.TRAP 0x1 ;  /* 0x000000040000795c */ /* 0x000fe20000300000 */
.L_x_3634:
[----:B------:R1:W5:Y:S01]  /*e990*/  LDL.LU R0, [R1+0x4] ;  /* 0x0000040001007983 */ /* 0x0003620000300800 */
[----:B------:R-:W-:Y:S01]  /*e9a0*/  LOP3.LUT P0, RZ, R16, 0x100, RZ, 0xc0, !PT ;  /* 0x0000010010ff7812 */ /* 0x000fe2000780c0ff */
[----:B------:R1:W-:Y:S02]  /*e9b0*/  SYNCS.ARRIVE.TRANS64.A1T0 RZ, [R19+URZ+0x28c30], RZ ;  /* 0x028c30ff13ff79a7 */ /* 0x0003e4000810003f */
[----:B0-----:R1:W5:Y:S10]  /*e9c0*/  LDL R3, [R1] ;  /* 0x0000000001037983 */ /* 0x0013740000100800 */
[----:B------:R-:W-:Y:S05]  /*e9d0*/  WARPSYNC.ALL ;  /* 0x0000000000007948 */ /* 0x000fea0003800000 */
[----:B------:R-:W-:Y:S01]  /*e9e0*/  SEL R2, R29, RZ, !P0 ;  /* 0x000000ff1d027207 */ /* 0x000fe20004000000 */
[----:B------:R-:W-:Y:S01]  /*e9f0*/  ULDC.64 UR4, c[0x0][0x298] ;  /* 0x0000a60000047ab9 */ /* 0x000fe20000000a00 */
[----:B------:R-:W-:Y:S01]  /*ea00*/  BSSY B6, `(.L_x_3635) ;  /* 0x0000020000067945 */ /* 0x000fe20003800000 */
[----:B------:R-:W-:Y:S02]  /*ea10*/  IMAD.WIDE.U32 R4, R37, UR4, RZ ;  /* 0x0000000425047c25 */ /* 0x000fe4000f8e00ff */
[----:B------:R0:W-:Y:S02]  /*ea20*/  STL [R1+0x18], R2 ;  /* 0x0000180201007387 */ /* 0x0001e40000100800 */
[----:B0-----:R-:W-:Y:S01]  /*ea30*/  VIADD R2, R17, 0x20400 ;  /* 0x0002040011027836 */ /* 0x001fe20000000000 */
[----:B------:R-:W-:Y:S01]  /*ea40*/  BAR.SYNC.DEFER_BLOCKING 0x8, 0x100 ;  /* 0x0204000000007b1d */ /* 0x000fe20000010000 */
[----:B-----5:R-:W-:-:S03]  /*ea50*/  SEL R0, R0, RZ, !P0 ;  /* 0x000000ff00007207 */ /* 0x020fc60004000000 */
[----:B------:R-:W-:Y:S02]  /*ea60*/  LOP3.LUT P0, RZ, R2, 0x3ff, RZ, 0xc0, !PT ;  /* 0x000003ff02ff7812 */ /* 0x000fe4000780c0ff */
[----:B------:R-:W-:Y:S01]  /*ea70*/  PRMT R29, R3, 0x8880, RZ ;  /* 0x00008880031d7816 */ /* 0x000fe200000000ff */
[----:B------:R0:W-:Y:S03]  /*ea80*/  STL [R1+0x4], R0 ;  /* 0x0000040001007387 */ /* 0x0001e60000100800 */
[----:B------:R-:W-:Y:S01]  /*ea90*/  PRMT R29, R29, 0x7710, RZ ;  /* 0x000077101d1d7816 */ /* 0x000fe200000000ff */
[----:B------:R2:W-:Y:S01]  /*eaa0*/  STL.64 [R1+0x10], R4 ;  /* 0x0000100401007387 */ /* 0x0005e20000100a00 */
[----:B0-----:R-:W-:-:S05]  /*eab0*/  SHF.R.S32.HI R0, RZ, 0x1f, R37 ;  /* 0x0000001fff007819 */ /* 0x001fca0000011425 */
[----:B------:R-:W-:-:S04]  /*eac0*/  IMAD R0, R0, UR4, RZ ;  /* 0x0000000400007c24 */ /* 0x000fc8000f8e02ff */
[----:B------:R-:W-:-:S04]  /*ead0*/  IMAD R0, R37, UR5, R0 ;  /* 0x0000000525007c24 */ /* 0x000fc8000f8e0200 */
[----:B------:R-:W-:Y:S01]  /*eae0*/  IMAD.IADD R37, R5, 0x1, R0 ;  /* 0x0000000105257824 */ /* 0x000fe200078e0200 */
[----:B--2---:R-:W-:Y:S06]  /*eaf0*/  @!P0 BRA `(.L_x_3636) ;  /* 0x0000000000408947 */ /* 0x004fec0003800000 */
        /* <DEDUP_REMOVED lines=15> */
[----:B01----:R-:W-:Y:S05]  /*ebf0*/  CALL.ABS.NOINC R2 ;  /* 0x0000000002007343 */ /* 0x003fea0003c00000 */
.L_x_3636:
[----:B------:R-:W-:Y:S05]  /*ec00*/  BSYNC B6 ;  /* 0x0000000000067941 */ /* 0x000fea0003800000 */
.L_x_3635:
[----:B------:R-:W2:Y:S01]  /*ec10*/  LDL.LU.64 R2, [R1+0x10] ;  /* 0x0000100001027983 */ /* 0x000ea20000300a00 */
[----:B------:R-:W0:Y:S01]  /*ec20*/  LDC R7, c[0x0][0x448] ;  /* 0x00011200ff077b82 */ /* 0x000e220000000800 */
[----:B------:R-:W-:Y:S02]  /*ec30*/  ULDC.64 UR4, c[0x0][0x2d8] ;  /* 0x0000b60000047ab9 */ /* 0x000fe40000000a00 */
[----:B------:R-:W3:Y:S04]  /*ec40*/  LDL.LU R21, [R1+0x4] ;  /* 0x0000040001157983 */ /* 0x000ee80000300800 */
[----:B------:R-:W4:Y:S04]  /*ec50*/  LDL.LU R20, [R1+0x18] ;  /* 0x0000180001147983 */ /* 0x000f280000300800 */
[----:B------:R0:W5:Y:S04]  /*ec60*/  LDL R10, [R1+0x8] ;  /* 0x00000800010a7983 */ /* 0x0001680000100800 */
[----:B------:R0:W5:Y:S02]  /*ec70*/  LDL R8, [R1+0x2c] ;  /* 0x00002c0001087983 */ /* 0x0001640000100800 */
[----:B0-----:R-:W-:-:S13]  /*ec80*/  ISETP.NE.AND P0, PT, R7, 0x1, PT ;  /* 0x000000010700780c */ /* 0x001fda0003f05270 */
[----:B------:R-:W0:Y:S01]  /*ec90*/  @P0 LDC R6, c[0x0][0x44c] ;  /* 0x00011300ff060b82 */ /* 0x000e220000000800 */
[----:B------:R-:W1:Y:S02]  /*eca0*/  S2R R9, SR_TID.X ;  /* 0x0000000000097919 */ /* 0x000e640000002100 */
[----:B-1----:R-:W-:-:S05]  /*ecb0*/  IMAD.SHL.U32 R9, R9, 0x8, RZ ;  /* 0x0000000809097824 */ /* 0x002fca00078e00ff */
[----:B------:R-:W-:Y:S01]  /*ecc0*/  LOP3.LUT R9, R9, 0x38, RZ, 0xc0, !PT ;  /* 0x0000003809097812 */ /* 0x000fe200078ec0ff */
[----:B--2---:R-:W-:Y:S02]  /*ecd0*/  IMAD.MOV.U32 R3, RZ, RZ, R37 ;  /* 0x000000ffff037224 */ /* 0x004fe400078e0025 */
[----:B------:R-:W-:-:S04]  /*ece0*/  IMAD.WIDE.U32 R2, R26, UR4, R2 ;  /* 0x000000041a027c25 */ /* 0x000fc8000f8e0002 */
[----:B------:R-:W-:Y:S01]  /*ecf0*/  IMAD R3, R26, UR5, R3 ;  /* 0x000000051a037c24 */ /* 0x000fe2000f8e0203 */
[----:B------:R-:W-:Y:S02]  /*ed00*/  ULDC.64 UR4, c[0x0][0x2e0] ;  /* 0x0000b80000047ab9 */ /* 0x000fe40000000a00 */
[----:B---3--:R-:W-:Y:S02]  /*ed10*/  IMAD R0, R21, UR4, RZ ;  /* 0x0000000415007c24 */ /* 0x008fe4000f8e02ff */
[----:B----4-:R-:W-:-:S04]  /*ed20*/  IMAD.WIDE.U32 R2, R20, UR4, R2 ;  /* 0x0000000414027c25 */ /* 0x010fc8000f8e0002 */
[----:B------:R-:W-:Y:S01]  /*ed30*/  IMAD R0, R20, UR5, R0 ;  /* 0x0000000514007c24 */ /* 0x000fe2000f8e0200 */
[----:B------:R-:W-:Y:S01]  /*ed40*/  ULDC.64 UR4, c[0x0][0x2d0] ;  /* 0x0000b40000047ab9 */ /* 0x000fe20000000a00 */
[----:B------:R-:W1:Y:S02]  /*ed50*/  S2R R20, SR_TID.X ;  /* 0x0000000000147919 */ /* 0x000e640000002100 */
[----:B------:R-:W-:Y:S02]  /*ed60*/  IMAD.IADD R3, R3, 0x1, R0 ;  /* 0x0000000103037824 */ /* 0x000fe400078e0200 */
[----:B------:R-:W2:Y:S01]  /*ed70*/  @P0 LDC R0, c[0x0][0x450] ;  /* 0x00011400ff000b82 */ /* 0x000ea20000000800 */
[----:B-1----:R-:W-:-:S05]  /*ed80*/  IMAD.SHL.U32 R20, R20, 0x10, RZ ;  /* 0x0000001014147824 */ /* 0x002fca00078e00ff */
[----:B------:R-:W-:-:S05]  /*ed90*/  LOP3.LUT R20, R36, 0x70, R20, 0xf8, !PT ;  /* 0x0000007024147812 */ /* 0x000fca00078ef814 */
[----:B------:R-:W-:-:S04]  /*eda0*/  IMAD R5, R25, 0x40, R20 ;  /* 0x0000004019057824 */ /* 0x000fc800078e0214 */
[----:B0-----:R-:W-:-:S04]  /*edb0*/  @P0 IMAD.HI.U32 R6, R5, R6, RZ ;  /* 0x0000000605060227 */ /* 0x001fc800078e00ff */
[----:B------:R-:W-:Y:S01]  /*edc0*/  IMAD.MOV.U32 R4, RZ, RZ, R5 ;  /* 0x000000ffff047224 */ /* 0x000fe200078e0005 */
[----:B--2---:R-:W-:-:S05]  /*edd0*/  @P0 SHF.R.U32.HI R4, RZ, R0, R6 ;  /* 0x00000000ff040219 */ /* 0x004fca0000011606 */
        /* <DEDUP_REMOVED lines=20> */
[----:B------:R-:W0:Y:S01]  /*ef20*/  SHFL.IDX PT, R3, R0, RZ, 0x181f ;  /* 0x00181fff00037589 */ /* 0x000e2200000e0000 */
[----:B-----5:R-:W-:Y:S02]  /*ef30*/  IMAD R5, R10, R7, RZ ;  /* 0x000000070a057224 */ /* 0x020fe400078e02ff */
[----:B------:R-:W-:Y:S01]  /*ef40*/  IMAD R25, R25, 0x40, R36 ;  /* 0x0000004019197824 */ /* 0x000fe200078e0224 */
[----:B------:R-:W1:Y:S04]  /*ef50*/  SHFL.IDX PT, R2, R4, RZ, 0x181f ;  /* 0x00181fff04027589 */ /* 0x000e6800000e0000 */
[----:B------:R-:W-:-:S13]  /*ef60*/  ISETP.GE.AND P0, PT, R25, R5, PT ;  /* 0x000000051900720c */ /* 0x000fda0003f06270 */
[----:B0-----:R-:W-:-:S05]  /*ef70*/  @!P0 LEA R3, P2, R9, R3, 0x1 ;  /* 0x0000000309038211 */ /* 0x001fca00078408ff */
[----:B-1----:R-:W-:-:S05]  /*ef80*/  @!P0 IMAD.X R2, RZ, RZ, R2, P2 ;  /* 0x000000ffff028224 */ /* 0x002fca00010e0602 */
[----:B------:R-:W-:-:S04]  /*ef90*/  @!P0 LOP3.LUT R3, R3, R2, RZ, 0x3c, !PT ;  /* 0x0000000203038212 */ /* 0x000fc800078e3cff */
[----:B------:R-:W-:-:S04]  /*efa0*/  @!P0 LOP3.LUT R2, R3, R2, RZ, 0x3c, !PT ;  /* 0x0000000203028212 */ /* 0x000fc800078e3cff */
[----:B------:R-:W-:-:S05]  /*efb0*/  @!P0 LOP3.LUT R3, R3, R2, RZ, 0x3c, !PT ;  /* 0x0000000203038212 */ /* 0x000fca00078e3cff */
[----:B------:R-:W-:Y:S01]  /*efc0*/  @!PT LDS RZ, [RZ] ;  /* 0x00000000fffff984 */ /* 0x000fe20000000800 */
[----:B------:R0:W-:Y:S02]  /*efd0*/  @!P0 LDGSTS.E.BYPASS.LTC128B.128 [R8+0x20400], desc[UR50][R2.64], !P1 ;  /* 0x2040000002088fae */ /* 0x0001e4000c901d72 */
[----:B0-----:R-:W-:Y:S02]  /*efe0*/  VIADD R2, R25, 0x10 ;  /* 0x0000001019027836 */ /* 0x001fe40000000000 */
[----:B------:R-:W0:Y:S03]  /*eff0*/  SHFL.IDX PT, R3, R0, 0x1, 0x181f ;  /* 0x00381f0000037f89 */ /* 0x000e2600000e0000 */
[----:B------:R-:W-:Y:S02]  /*f000*/  ISETP.GE.AND P0, PT, R2, R5, PT ;  /* 0x000000050200720c */ /* 0x000fe40003f06270 */
[----:B------:R-:W1:Y:S11]  /*f010*/  SHFL.IDX PT, R2, R4, 0x1, 0x181f ;  /* 0x00381f0004027f89 */ /* 0x000e7600000e0000 */
[----:B0-----:R-:W-:-:S05]  /*f020*/  @!P0 LEA R3, P2, R9, R3, 0x1 ;  /* 0x0000000309038211 */ /* 0x001fca00078408ff */
[----:B-1----:R-:W-:-:S05]  /*f030*/  @!P0 IMAD.X R2, RZ, RZ, R2, P2 ;  /* 0x000000ffff028224 */ /* 0x002fca00010e0602 */
[----:B------:R-:W-:-:S04]  /*f040*/  @!P0 LOP3.LUT R3, R3, R2, RZ, 0x3c, !PT ;  /* 0x0000000203038212 */ /* 0x000fc800078e3cff */
[----:B------:R-:W-:-:S04]  /*f050*/  @!P0 LOP3.LUT R2, R3, R2, RZ, 0x3c, !PT ;  /* 0x0000000203028212 */ /* 0x000fc800078e3cff */
[----:B------:R-:W-:-:S05]  /*f060*/  @!P0 LOP3.LUT R3, R3, R2, RZ, 0x3c, !PT ;  /* 0x0000000203038212 */ /* 0x000fca00078e3cff */
[----:B------:R0:W-:Y:S02]  /*f070*/  @!P0 LDGSTS.E.BYPASS.LTC128B.128 [R8+0x20c00], desc[UR50][R2.64], !P1 ;  /* 0x20c0000002088fae */ /* 0x0001e4000c901d72 */
[----:B0-----:R-:W-:Y:S02]  /*f080*/  VIADD R2, R25, 0x20 ;  /* 0x0000002019027836 */ /* 0x001fe40000000000 */
[----:B------:R-:W0:Y:S03]  /*f090*/  SHFL.IDX PT, R3, R0, 0x2, 0x181f ;  /* 0x00581f0000037f89 */ /* 0x000e2600000e0000 */
[----:B------:R-:W-:Y:S01]  /*f0a0*/  ISETP.GE.AND P0, PT, R2, R5, PT ;  /* 0x000000050200720c */ /* 0x000fe20003f06270 */
[----:B------:R-:W-:Y:S04]  /*f0b0*/  SHFL.IDX PT, R0, R0, 0x3, 0x181f ;  /* 0x00781f0000007f89 */ /* 0x000fe800000e0000 */
[----:B------:R-:W1:Y:S04]  /*f0c0*/  SHFL.IDX PT, R2, R4, 0x2, 0x181f ;  /* 0x00581f0004027f89 */ /* 0x000e6800000e0000 */
[----:B------:R-:W2:Y:S04]  /*f0d0*/  SHFL.IDX PT, R4, R4, 0x3, 0x181f ;  /* 0x00781f0004047f89 */ /* 0x000ea800000e0000 */
[----:B0-----:R-:W-:-:S05]  /*f0e0*/  @!P0 LEA R3, P2, R9, R3, 0x1 ;  /* 0x0000000309038211 */ /* 0x001fca00078408ff */
[----:B-1----:R-:W-:-:S05]  /*f0f0*/  @!P0 IMAD.X R2, RZ, RZ, R2, P2 ;  /* 0x000000ffff028224 */ /* 0x002fca00010e0602 */
[----:B------:R-:W-:-:S04]  /*f100*/  @!P0 LOP3.LUT R3, R3, R2, RZ, 0x3c, !PT ;  /* 0x0000000203038212 */ /* 0x000fc800078e3cff */
[----:B------:R-:W-:-:S04]  /*f110*/  @!P0 LOP3.LUT R2, R3, R2, RZ, 0x3c, !PT ;  /* 0x0000000203028212 */ /* 0x000fc800078e3cff */
[----:B------:R-:W-:-:S05]  /*f120*/  @!P0 LOP3.LUT R3, R3, R2, RZ, 0x3c, !PT ;  /* 0x0000000203038212 */ /* 0x000fca00078e3cff */
[----:B--2---:R1:W-:Y:S02]  /*f130*/  @!P0 LDGSTS.E.BYPASS.LTC128B.128 [R8+0x21400], desc[UR50][R2.64], !P1 ;  /* 0x2140000002088fae */ /* 0x0043e4000c901d72 */
.L_x_3713:
[----:B------:R-:W-:-:S05]  /*f140*/  VIADD R25, R25, 0x30 ;  /* 0x0000003019197836 */ /* 0x000fca0000000000 */
[----:B------:R-:W-:-:S13]  /*f150*/  ISETP.GE.AND P0, PT, R25, R5, PT ;  /* 0x000000051900720c */ /* 0x000fda0003f06270 */
[----:B01----:R-:W-:-:S05]  /*f160*/  @!P0 LEA R2, P2, R9, R0, 0x1 ;  /* 0x0000000009028211 */ /* 0x003fca00078408ff */
[----:B------:R-:W-:-:S05]  /*f170*/  @!P0 IMAD.X R3, RZ, RZ, R4, P2 ;  /* 0x000000ffff038224 */ /* 0x000fca00010e0604 */
[----:B------:R-:W-:Y:S01]  /*f180*/  @!PT LDS RZ, [RZ] ;  /* 0x00000000fffff984 */ /* 0x000fe20000000800 */
[----:B------:R-:W-:Y:S01]  /*f190*/  @!PT LDS RZ, [RZ] ;  /* 0x00000000fffff984 */ /* 0x000fe20000000800 */
[----:B------:R-:W-:Y:S01]  /*f1a0*/  @!PT LDS RZ, [RZ] ;  /* 0x00000000fffff984 */ /* 0x000fe20000000800 */
[----:B------:R0:W-:Y:S01]  /*f1b0*/  @!P0 LDGSTS.E.BYPASS.LTC128B.128 [R8+0x21c00], desc[UR50][R2.64], !P1 ;  /* 0x21c0000002088fae */ /* 0x0001e2000c901d72 */
[----:B------:R-:W-:Y:S01]  /*f1c0*/  PLOP3.LUT P0, PT, PT, PT, PT, 0x80, 0x0 ;  /* 0x000000000000781c */ /* 0x000fe20003f0f070 */
[----:B------:R-:W-:-:S12]  /*f1d0*/  NOP ;  /* 0x0000000000007918 */ /* 0x000fd80000000000 */
.L_x_3638:
        /* <DEDUP_REMOVED lines=10> */
[----:B------:R-:W-:-:S05]  /*f280*/  LOP3.LUT R0, R0, 0xfffffffe, RZ, 0xc0, !PT ;  /* 0xfffffffe00007812 */ /* 0x000fca00078ec0ff */
[----:B------:R-:W-:-:S05]  /*f290*/  IMAD.IADD R0, R2, 0x1, -R0 ;  /* 0x0000000102007824 */ /* 0x000fca00078e0a00 */
[----:B------:R-:W-:Y:S01]  /*f2a0*/  SHF.L.U32 R0, R0, 0x1f, RZ ;  /* 0x0000001f00007819 */ /* 0x000fe200000006ff */
[----:B------:R-:W-:Y:S01]  /*f2b0*/  NOP ;  /* 0x0000000000007918 */ /* 0x000fe20000000000 */
[----:B------:R0:W-:Y:S01]  /*f2c0*/  SYNCS.ARRIVE.TRANS64.A1T0 RZ, [R17+URZ+0x28c00], RZ ;  /* 0x028c00ff11ff79a7 */ /* 0x0001e2000810003f */
[----:B------:R-:W-:Y:S01]  /*f2d0*/  BSSY B0, `(.L_x_3639) ;  /* 0x0000003000007945 */ /* 0x000fe20003800000 */
[----:B------:R-:W1:Y:S03]  /*f2e0*/  SYNCS.PHASECHK.TRANS64.TRYWAIT P0, [R17+URZ+0x28c20], R0 ;  /* 0x028c2000110075a7 */ /* 0x000e66000800017f */
[----:B01----:R-:W-:Y:S05]  /*f2f0*/  @!P0 BRA `(.L_x_3640) ;  /* 0x0000003800308947 */ /* 0x003fea0003800000 */
.L_x_3714:
[----:B------:R-:W-:Y:S05]  /*f300*/  BSYNC B0 ;  /* 0x0000000000007941 */ /* 0x000fea0003800000 */
.L_x_3639:
[----:B------:R-:W-:-:S05]  /*f310*/  IMAD.U32 R2, RZ, RZ, UR36 ;  /* 0x00000024ff027e24 */ /* 0x000fca000f8e00ff */
[----:B------:R-:W-:-:S13]  /*f320*/  ISETP.NE.AND P0, PT, R2, 0x3, PT ;  /* 0x000000030200780c */ /* 0x000fda0003f05270 */
[----:B------:R-:W-:Y:S05]  /*f330*/  @!P0 BRA `(.L_x_3641) ;  /* 0x0000000000048947 */ /* 0x000fea0003800000 */
[----:B------:R-:W-:Y:S01]  /*f340*/  BPT.TRAP 0x1 ;  /* 0x000000040000795c */ /* 0x000fe20000300000 */
.L_x_3641:
[----:B0-----:R-:W-:Y:S01]  /*f350*/  SHF.L.U32 R0, R22, 0x1f, RZ ;  /* 0x0000001f16007819 */ /* 0x001fe200000006ff */
[----:B------:R-:W-:Y:S03]  /*f360*/  BSSY B0, `(.L_x_3642) ;  /* 0x0000003000007945 */ /* 0x000fe60003800000 */
[----:B------:R-:W0:Y:S02]  /*f370*/  SYNCS.PHASECHK.TRANS64.TRYWAIT P0, [R19+URZ+0x28c60], R0 ;  /* 0x028c6000130075a7 */ /* 0x000e24000800017f */
[----:B0-----:R-:W-:Y:S05]  /*f380*/  @!P0 BRA `(.L_x_3643) ;  /* 0x0000003800208947 */ /* 0x001fea0003800000 */
.L_x_3715:
[----:B------:R-:W-:Y:S05]  /*f390*/  BSYNC B0 ;  /* 0x0000000000007941 */ /* 0x000fea0003800000 */
.L_x_3642:
[----:B------:R-:W0:Y:S01]  /*f3a0*/  LDL.LU R2, [R1+0x1c] ;  /* 0x00001c0001027983 */ /* 0x000e220000300800 */
[----:B------:R-:W-:Y:S01]  /*f3b0*/  ULDC.64 UR4, c[0x0][0x328] ;  /* 0x0000ca0000047ab9 */ /* 0x000fe20000000a00 */
[----:B------:R-:W-:Y:S02]  /*f3c0*/  ULDC.64 UR6, c[0x0][0x318] ;  /* 0x0000c60000067ab9 */ /* 0x000fe40000000a00 */
[----:B------:R-:W2:Y:S01]  /*f3d0*/  LDL.LU R4, [R1+0x20] ;  /* 0x0000200001047983 */ /* 0x000ea20000300800 */
[----:B------:R-:W-:Y:S02]  /*f3e0*/  IMAD R5, R18, 0x8000, R33 ;  /* 0x0000800012057824 */ /* 0x000fe400078e0221 */
[----:B0-----:R-:W-:Y:S02]  /*f3f0*/  IMAD R0, R2, UR4, RZ ;  /* 0x0000000402007c24 */ /* 0x001fe4000f8e02ff */
[----:B------:R-:W-:-:S04]  /*f400*/  IMAD.WIDE.U32 R2, R35, UR4, RZ ;  /* 0x0000000423027c25 */ /* 0x000fc8000f8e00ff */
[----:B------:R-:W-:Y:S01]  /*f410*/  IMAD R0, R35, UR5, R0 ;  /* 0x0000000523007c24 */ /* 0x000fe2000f8e0200 */
[----:B------:R-:W-:-:S03]  /*f420*/  ULDC.64 UR4, c[0x0][0x338] ;  /* 0x0000ce0000047ab9 */ /* 0x000fc60000000a00 */
[----:B------:R-:W-:Y:S02]  /*f430*/  IMAD.IADD R3, R3, 0x1, R0 ;  /* 0x0000000103037824 */ /* 0x000fe400078e0200 */
[----:B--2---:R-:W-:Y:S02]  /*f440*/  IMAD R0, R4, UR4, RZ ;  /* 0x0000000404007c24 */ /* 0x004fe4000f8e02ff */
        /* <DEDUP_REMOVED lines=10> */
[----:B------:R-:W2:Y:S01]  /*f4f0*/  LDL R3, [R1] ;  /* 0x0000000001037983 */ /* 0x000ea20000100800 */
[----:B------:R-:W-:Y:S01]  /*f500*/  IMAD R5, R5, 0x2, R17 ;  /* 0x0000000205057824 */ /* 0x000fe200078e0211 */
[C---:B------:R-:W-:Y:S01]  /*f510*/  LOP3.LUT P5, RZ, R29.reuse, 0x2, RZ, 0xc0, !PT ;  /* 0x000000021dff7812 */ /* 0x040fe200078ac0ff */
[----:B------:R-:W0:Y:S01]  /*f520*/  S2R R7, SR_TID.X ;  /* 0x0000000000077919 */ /* 0x000e220000002100 */
[C---:B------:R-:W-:Y:S02]  /*f530*/  LOP3.LUT P4, RZ, R29.reuse, 0x4, RZ, 0xc0, !PT ;  /* 0x000000041dff7812 */ /* 0x040fe4000788c0ff */
[C---:B------:R-:W-:Y:S01]  /*f540*/  LOP3.LUT P3, RZ, R29.reuse, 0x8, RZ, 0xc0, !PT ;  /* 0x000000081dff7812 */ /* 0x040fe2000786c0ff */
[----:B------:R-:W1:Y:S01]  /*f550*/  SHFL.IDX PT, R2, R4, RZ, 0x181f ;  /* 0x00181fff04027589 */ /* 0x000e6200000e0000 */
[----:B------:R-:W-:Y:S02]  /*f560*/  LOP3.LUT R16, R16, 0xfffffeff, RZ, 0xc0, !PT ;  /* 0xfffffeff10107812 */ /* 0x000fe400078ec0ff */
[----:B------:R-:W-:Y:S01]  /*f570*/  LOP3.LUT P2, RZ, R29, 0x10, RZ, 0xc0, !PT ;  /* 0x000000101dff7812 */ /* 0x000fe2000784c0ff */
[----:B0-----:R-:W-:-:S05]  /*f580*/  IMAD.SHL.U32 R7, R7, 0x8, RZ ;  /* 0x0000000807077824 */ /* 0x001fca00078e00ff */
[----:B------:R-:W-:-:S05]  /*f590*/  LOP3.LUT R7, R7, 0x38, RZ, 0xc0, !PT ;  /* 0x0000003807077812 */ /* 0x000fca00078ec0ff */
[----:B------:R-:W-:Y:S01]  /*f5a0*/  IMAD.SHL.U32 R0, R7, 0x2, RZ ;  /* 0x0000000207007824 */ /* 0x000fe200078e00ff */
[----:B------:R-:W-:-:S04]  /*f5b0*/  LOP3.LUT R7, R29, 0x1, RZ, 0xc0, !PT ;  /* 0x000000011d077812 */ /* 0x000fc800078ec0ff */
[----:B-1----:R-:W-:Y:S02]  /*f5c0*/  IADD3 R2, P0, R2, R0, RZ ;  /* 0x0000000002027210 */ /* 0x002fe40007f1e0ff */
[----:B------:R-:W-:-:S13]  /*f5d0*/  ISETP.NE.U32.AND P1, PT, R7, 0x1, PT ;  /* 0x000000010700780c */ /* 0x000fda0003f25070 */
[----:B------:R-:W-:-:S04]  /*f5e0*/  @P1 LOP3.LUT R16, R16, 0x100, RZ, 0xfc, !PT ;  /* 0x0000010010101812 */ /* 0x000fc800078efcff */
[----:B------:R-:W-:Y:S01]  /*f5f0*/  LOP3.LUT R16, R16, 0xfffffdff, RZ, 0xc0, !PT ;  /* 0xfffffdff10107812 */ /* 0x000fe200078ec0ff */
[----:B--2---:R-:W-:Y:S02]  /*f600*/  IMAD.MOV.U32 R8, RZ, RZ, R3 ;  /* 0x000000ffff087224 */ /* 0x004fe400078e0003 */
[----:B------:R-:W0:Y:S03]  /*f610*/  SHFL.IDX PT, R3, R6, RZ, 0x181f ;  /* 0x00181fff06037589 */ /* 0x000e2600000e0000 */
[----:B------:R-:W-:Y:S01]  /*f620*/  PRMT R7, R8, 0x8880, RZ ;  /* 0x0000888008077816 */ /* 0x000fe200000000ff */
[----:B0-----:R-:W-:Y:S01]  /*f630*/  IMAD.X R3, RZ, RZ, R3, P0 ;  /* 0x000000ffff037224 */ /* 0x001fe200000e0603 */
[----:B------:R-:W-:Y:S02]  /*f640*/  ISETP.LT.OR P0, PT, R28, 0x1, P1 ;  /* 0x000000011c00780c */ /* 0x000fe40000f01670 */
[----:B------:R-:W-:-:S04]  /*f650*/  LOP3.LUT P1, RZ, R29, 0x20, RZ, 0xc0, !PT ;  /* 0x000000201dff7812 */ /* 0x000fc8000782c0ff */
[----:B------:R-:W-:-:S07]  /*f660*/  ISETP.LT.OR P6, PT, R28, 0x1, !P1 ;  /* 0x000000011c00780c */ /* 0x000fce0004fc1670 */
[----:B------:R-:W-:Y:S01]  /*f670*/  @!PT LDS RZ, [RZ] ;  /* 0x00000000fffff984 */ /* 0x000fe20000000800 */
        /* <DEDUP_REMOVED lines=9> */
[----:B------:R-:W-:-:S03]  /*f710*/  LOP3.LUT P0, RZ, R29, 0x40, RZ, 0xc0, !PT ;  /* 0x000000401dff7812 */ /* 0x000fc6000780c0ff */
[----:B------:R-:W-:Y:S01]  /*f720*/  LDGSTS.E.BYPASS.LTC128B.128 [R5+0xa400], desc[UR50][R2.64+0x280], !P6 ;  /* 0x0a40028002057fae */ /* 0x000fe2000f101d72 */
[----:B------:R-:W-:-:S13]  /*f730*/  ISETP.LT.OR P6, PT, R28, 0x1, !P0 ;  /* 0x000000011c00780c */ /* 0x000fda00047c1670 */
[----:B------:R-:W-:Y:S01]  /*f740*/  LDGSTS.E.BYPASS.LTC128B.128 [R5+0xc400], desc[UR50][R2.64+0x300], !P6 ;  /* 0x0c40030002057fae */ /* 0x000fe2000f101d72 */
[----:B------:R-:W-:-:S03]  /*f750*/  ISETP.GT.AND P6, PT, R7, -0x1, PT ;  /* 0xffffffff0700780c */ /* 0x000fc60003fc4270 */
[----:B------:R-:W-:Y:S10]  /*f760*/  SHFL.IDX PT, R7, R6, 0x2, 0x181f ;  /* 0x00581f0006077f89 */ /* 0x000ff400000e0000 */
[----:B------:R-:W-:-:S02]  /*f770*/  @P6 LOP3.LUT R16, R16, 0x200, RZ, 0xfc, !PT ;  /* 0x0000020010106812 */ /* 0x000fc400078efcff */
[----:B------:R-:W-:-:S13]  /*f780*/  ISETP.LT.OR P6, PT, R28, 0x1, P6 ;  /* 0x000000011c00780c */ /* 0x000fda00037c1670 */
[----:B------:R0:W-:Y:S04]  /*f790*/  LDGSTS.E.BYPASS.LTC128B.128 [R5+0xe400], desc[UR50][R2.64+0x380], !P6 ;  /* 0x0e40038002057fae */ /* 0x0001e8000f101d72 */
[----:B0-----:R-:W0:Y:S04]  /*f7a0*/  SHFL.IDX PT, R2, R4, 0x1, 0x181f ;  /* 0x00381f0004027f89 */ /* 0x001e2800000e0000 */
[----:B------:R-:W1:Y:S04]  /*f7b0*/  SHFL.IDX PT, R3, R6, 0x1, 0x181f ;  /* 0x00381f0006037f89 */ /* 0x000e6800000e0000 */
[----:B------:R-:W-:Y:S01]  /*f7c0*/  SHFL.IDX PT, R6, R6, 0x3, 0x181f ;  /* 0x00781f0006067f89 */ /* 0x000fe200000e0000 */
[----:B0-----:R-:W-:-:S05]  /*f7d0*/  IADD3 R2, P6, R2, R0, RZ ;  /* 0x0000000002027210 */ /* 0x001fca0007fde0ff */
[----:B-1----:R-:W-:Y:S01]  /*f7e0*/  IMAD.X R3, RZ, RZ, R3, P6 ;  /* 0x000000ffff037224 */ /* 0x002fe200030e0603 */
        /* <DEDUP_REMOVED lines=17> */
[----:B------:R0:W-:Y:S04]  /*f900*/  LDGSTS.E.BYPASS.LTC128B.128 [R5+0xec00], desc[UR50][R2.64+0x380], !P6 ;  /* 0x0ec0038002057fae */ /* 0x0001e8000f101d72 */
[----:B0-----:R-:W0:Y:S02]  /*f910*/  SHFL.IDX PT, R2, R4, 0x2, 0x181f ;  /* 0x00581f0004027f89 */ /* 0x001e2400000e0000 */
[----:B0-----:R-:W-:-:S05]  /*f920*/  IADD3 R2, P6, R2, R0, RZ ;  /* 0x0000000002027210 */ /* 0x001fca0007fde0ff */
        /* <DEDUP_REMOVED lines=19> */
[----:B0-----:R0:W1:Y:S02]  /*fa60*/  SHFL.IDX PT, R2, R4, 0x3, 0x181f ;  /* 0x00781f0004027f89 */ /* 0x00106400000e0000 */
.L_x_3725:
[C---:B------:R-:W-:Y:S02]  /*fa70*/  LOP3.LUT P6, RZ, R16.reuse, 0x100, RZ, 0xc0, !PT ;  /* 0x0000010010ff7812 */ /* 0x040fe400078cc0ff */
[----:B------:R-:W-:Y:S02]  /*fa80*/  LOP3.LUT R16, R16, 0xffffefff, RZ, 0xc0, !PT ;  /* 0xffffefff10107812 */ /* 0x000fe400078ec0ff */
[C---:B------:R-:W-:Y:S02]  /*fa90*/  ISETP.LT.OR P6, PT, R28.reuse, 0x31, P6 ;  /* 0x000000311c00780c */ /* 0x040fe400037c1670 */
[----:B------:R-:W-:-:S11]  /*faa0*/  ISETP.LT.OR P5, PT, R28, 0x31, !P5 ;  /* 0x000000311c00780c */ /* 0x000fd60006fa1670 */
[----:B------:R-:W-:Y:S02]  /*fab0*/  @P6 LOP3.LUT R16, R16, 0x1000, RZ, 0xfc, !PT ;  /* 0x0000100010106812 */ /* 0x000fe400078efcff */
[----:B------:R-:W-:Y:S02]  /*fac0*/  ISETP.LT.OR P6, PT, R28, 0x31, !P4 ;  /* 0x000000311c00780c */ /* 0x000fe400067c1670 */
[----:B------:R-:W-:Y:S02]  /*fad0*/  LOP3.LUT R16, R16, 0xffffbfff, RZ, 0xc0, !PT ;  /* 0xffffbfff10107812 */ /* 0x000fe400078ec0ff */
[----:B------:R-:W-:Y:S02]  /*fae0*/  ISETP.LT.OR P4, PT, R28, 0x31, !P2 ;  /* 0x000000311c00780c */ /* 0x000fe40005781670 */
[----:B------:R-:W-:Y:S02]  /*faf0*/  LOP3.LUT R16, R16, 0xfffffeff, RZ, 0xc0, !PT ;  /* 0xfffffeff10107812 */ /* 0x000fe400078ec0ff */
[----:B------:R-:W-:-:S02]  /*fb00*/  ISETP.LT.OR P2, PT, R28, 0x31, !P0 ;  /* 0x000000311c00780c */ /* 0x000fc40004741670 */
[----:B------:R-:W-:Y:S02]  /*fb10*/  @P5 LOP3.LUT R16, R16, 0x100, RZ, 0xfc, !PT ;  /* 0x0000010010105812 */ /* 0x000fe400078efcff */
[----:B-1----:R-:W-:Y:S02]  /*fb20*/  IADD3 R2, P0, R2, R0, RZ ;  /* 0x0000000002027210 */ /* 0x002fe40007f1e0ff */
[----:B------:R-:W-:Y:S02]  /*fb30*/  @P6 LOP3.LUT R16, R16, 0x4000, RZ, 0xfc, !PT ;  /* 0x0000400010106812 */ /* 0x000fe400078efcff */
[----:B------:R-:W-:Y:S01]  /*fb40*/  ISETP.LT.OR P5, PT, R28, 0x31, !P3 ;  /* 0x000000311c00780c */ /* 0x000fe20005fa1670 */
[----:B------:R-:W-:Y:S01]  /*fb50*/  IMAD.X R3, RZ, RZ, R6, P0 ;  /* 0x000000ffff037224 */ /* 0x000fe200000e0606 */
[C---:B------:R-:W-:Y:S02]  /*fb60*/  LOP3.LUT P6, RZ, R16.reuse, 0x1000, RZ, 0xc0, !PT ;  /* 0x0000100010ff7812 */ /* 0x040fe400078cc0ff */
[----:B------:R-:W-:-:S02]  /*fb70*/  LOP3.LUT P0, RZ, R16, 0x100, RZ, 0xc0, !PT ;  /* 0x0000010010ff7812 */ /* 0x000fc4000780c0ff */
[----:B------:R-:W-:Y:S02]  /*fb80*/  ISETP.LT.OR P3, PT, R28, 0x31, !P1 ;  /* 0x000000311c00780c */ /* 0x000fe40004f61670 */
[----:B------:R-:W-:-:S04]  /*fb90*/  LOP3.LUT P1, RZ, R16, 0x200, RZ, 0xc0, !PT ;  /* 0x0000020010ff7812 */ /* 0x000fc8000782c0ff */
[----:B------:R-:W-:-:S03]  /*fba0*/  ISETP.LT.OR P1, PT, R28, 0x31, P1 ;  /* 0x000000311c00780c */ /* 0x000fc60000f21670 */
[----:B------:R-:W-:Y:S01]  /*fbb0*/  @!PT LDS RZ, [RZ] ;  /* 0x00000000fffff984 */ /* 0x000fe20000000800 */
[----:B------:R-:W-:Y:S01]  /*fbc0*/  @!PT LDS RZ, [RZ] ;  /* 0x00000000fffff984 */ /* 0x000fe20000000800 */
[----:B------:R-:W-:Y:S01]  /*fbd0*/  @!PT LDS RZ, [RZ] ;  /* 0x00000000fffff984 */ /* 0x000fe20000000800 */
[----:B------:R1:W-:Y:S01]  /*fbe0*/  LDGSTS.E.BYPASS.LTC128B.128 [R5+0x1c00], desc[UR50][R2.64], !P6 ;  /* 0x01c0000002057fae */ /* 0x0003e2000f101d72 */
[----:B------:R-:W-:-:S03]  /*fbf0*/  LOP3.LUT P6, RZ, R16, 0x4000, RZ, 0xc0, !PT ;  /* 0x0000400010ff7812 */ /* 0x000fc600078cc0ff */
[----:B------:R1:W-:Y:S01]  /*fc00*/  LDGSTS.E.BYPASS.LTC128B.128 [R5+0x3c00], desc[UR50][R2.64+0x80], !P0 ;  /* 0x03c0008002057fae */ /* 0x0003e2000c101d72 */
[----:B------:R-:W-:-:S09]  /*fc10*/  PLOP3.LUT P0, PT, PT, PT, PT, 0x80, 0x0 ;  /* 0x000000000000781c */ /* 0x000fd20003f0f070 */
[----:B------:R1:W-:Y:S04]  /*fc20*/  LDGSTS.E.BYPASS.LTC128B.128 [R5+0x5c00], desc[UR50][R2.64+0x100], !P6 ;  /* 0x05c0010002057fae */ /* 0x0003e8000f101d72 */
[----:B------:R1:W-:Y:S04]  /*fc30*/  LDGSTS.E.BYPASS.LTC128B.128 [R5+0x7c00], desc[UR50][R2.64+0x180], !P5 ;  /* 0x07c0018002057fae */ /* 0x0003e8000e901d72 */
[----:B------:R1:W-:Y:S04]  /*fc40*/  LDGSTS.E.BYPASS.LTC128B.128 [R5+0x9c00], desc[UR50][R2.64+0x200], !P4 ;  /* 0x09c0020002057fae */ /* 0x0003e8000e101d72 */
[----:B------:R1:W-:Y:S04]  /*fc50*/  LDGSTS.E.BYPASS.LTC128B.128 [R5+0xbc00], desc[UR50][R2.64+0x280], !P3 ;  /* 0x0bc0028002057fae */ /* 0x0003e8000d901d72 */
[----:B------:R1:W-:Y:S04]  /*fc60*/  LDGSTS.E.BYPASS.LTC128B.128 [R5+0xdc00], desc[UR50][R2.64+0x300], !P2 ;  /* 0x0dc0030002057fae */ /* 0x0003e8000d101d72 */
[----:B------:R1:W-:Y:S01]  /*fc70*/  LDGSTS.E.BYPASS.LTC128B.128 [R5+0xfc00], desc[UR50][R2.64+0x380], !P1 ;  /* 0x0fc0038002057fae */ /* 0x0003e2000c901d72 */
[----:B------:R-:W-:Y:S01]  /*fc80*/  NOP ;  /* 0x0000000000007918 */ /* 0x000fe20000000000 */
.L_x_3645:
[----:B------:R-:W-:Y:S02]  /*fc90*/  PLOP3.LUT P1, PT, P1, P0, PT, 0xa2, 0x0 ;  /* 0x000000000000781c */ /* 0x000fe40000f21472 */
[----:B------:R-:W-:-:S08]  /*fca0*/  @P0 R2UR P1, UR4, R19 ;  /* 0x00000000130402ca */ /* 0x000fd00000020000 */
[----:B------:R-:W-:-:S05]  /*fcb0*/  @P0 PLOP3.LUT P0, PT, P1, PT, PT, 0x80, 0x0 ;  /* 0x000000000000081c */ /* 0x000fca0000f0f070 */
[----:B------:R-:W-:Y:S01]  /*fcc0*/  @!P1 SYNCS.ARRIVE.TRANS64.RED.A0T1 RZ, [UR4+0x28c50], RZ ;  /* 0x028c50ffffff99a7 */ /* 0x000fe20008200404 */
[----:B------:R-:W-:Y:S07]  /*fcd0*/  @!P1 ARRIVES.LDGSTSBAR.64.TRANSCNT [UR4+0x28c50] ;  /* 0x028c5000ff0099b0 */ /* 0x000fee0008000a84 */
[----:B------:R-:W-:Y:S05]  /*fce0*/  @P0 BRA.U.ANY `(.L_x_3645) ;  /* 0xfffffffd00e80947 */ /* 0x000fea000393ffff */
[----:B------:R-:W-:Y:S01]  /*fcf0*/  NOP ;  /* 0x0000000000007918 */ /* 0x000fe20000000000 */
[----:B-1----:R-:W-:-:S05]  /*fd00*/  IMAD.U32 R2, RZ, RZ, UR36 ;  /* 0x00000024ff027e24 */ /* 0x002fca000f8e00ff */
[----:B------:R-:W-:-:S13]  /*fd10*/  ISETP.NE.AND P2, PT, R2, 0x3, PT ;  /* 0x000000030200780c */ /* 0x000fda0003f45270 */
[----:B------:R-:W-:Y:S05]  /*fd20*/  @!P2 BRA `(.L_x_3646) ;  /* 0x000000000004a947 */ /* 0x000fea0003800000 */
[----:B------:R-:W-:Y:S01]  /*fd30*/  BPT.TRAP 0x1 ;  /* 0x000000040000795c */ /* 0x000fe20000300000 */
.L_x_3646:
[----:B------:R-:W2:Y:S01]  /*fd40*/  LDL.LU R2, [R1+0xc] ;  /* 0x00000c0001027983 */ /* 0x000ea20000300800 */
[----:B------:R1:W-:Y:S01]  /*fd50*/  SYNCS.ARRIVE.TRANS64.A1T0 RZ, [R19+URZ+0x28c50], RZ ;  /* 0x028c50ff13ff79a7 */ /* 0x0003e2000810003f */
[----:B------:R-:W-:Y:S01]  /*fd60*/  BSSY B0, `(.L_x_3647) ;  /* 0x00000f1000007945 */ /* 0x000fe20003800000 */
[----:B--2---:R-:W-:-:S05]  /*fd70*/  VIADD R7, R2, 0xfffffffe ;  /* 0xfffffffe02077836 */ /* 0x004fca0000000000 */
[----:B------:R-:W-:-:S13]  /*fd80*/  ISETP.GE.AND P0, PT, R7, R30, PT ;  /* 0x0000001e0700720c */ /* 0x000fda0003f06270 */
[----:B-1----:R-:W-:Y:S05]  /*fd90*/  @!P0 BRA `(.L_x_3648) ;  /* 0x0000000c00b48947 */ /* 0x002fea0003800000 */
[----:B------:R-:W2:Y:S04]  /*fda0*/  LDL.LU R3, [R1+0x28] ;  /* 0x0000280001037983 */ /* 0x000ea80000300800 */
[----:B------:R-:W3:Y:S01]  /*fdb0*/  LDL.LU R2, [R1] ;  /* 0x0000000001027983 */ /* 0x000ee20000300800 */
[----:B--2---:R-:W-:Y:S02]  /*fdc0*/  LOP3.LUT R29, R3, 0x40, RZ, 0xc0, !PT ;  /* 0x00000040031d7812 */ /* 0x004fe400078ec0ff */
[----:B---3--:R-:W-:Y:S02]  /*fdd0*/  LOP3.LUT R28, R2, 0x80, RZ, 0xc0, !PT ;  /* 0x00000080021c7812 */ /* 0x008fe400078ec0ff */
[----:B------:R-:W-:Y:S02]  /*fde0*/  SHF.R.U32.HI R29, RZ, 0x2, R29 ;  /* 0x00000002ff1d7819 */ /* 0x000fe4000001161d */
[----:B------:R-:W-:-:S07]  /*fdf0*/  SHF.R.U32.HI R28, RZ, 0x3, R28 ;  /* 0x00000003ff1c7819 */ /* 0x000fce000001161c */
.L_x_3661:
[----:B0-----:R-:W0:Y:S01]  /*fe00*/  S2R R4, SR_TID.X ;  /* 0x0000000000047919 */ /* 0x001e220000002100 */
[----:B-1----:R-:W1:Y:S01]  /*fe10*/  LDC R2, c[0x0][0x430] ;  /* 0x00010c00ff027b82 */ /* 0x002e620000000800 */
[----:B--23--:R-:W-:Y:S01]  /*fe20*/  IMAD R6, R7, 0x40, R31 ;  /* 0x0000004007067824 */ /* 0x00cfe200078e021f */
[----:B------:R-:W-:Y:S05]  /*fe30*/  YIELD ;  /* 0x0000000000007946 */ /* 0x000fea0003800000 */
[----:B------:R-:W-:Y:S01]  /*fe40*/  IMAD.U32 R11, RZ, RZ, UR36 ;  /* 0x00000024ff0b7e24 */ /* 0x000fe2000f8e00ff */
[----:B------:R-:W-:Y:S01]  /*fe50*/  ULDC UR4, c[0x0][0x430] ;  /* 0x00010c0000047ab9 */ /* 0x000fe20000000800 */
[----:B------:R-:W-:Y:S01]  /*fe60*/  VIADD R18, R18, 0x1 ;  /* 0x0000000112127836 */ /* 0x000fe20000000000 */
[----:B-1----:R-:W-:Y:S01]  /*fe70*/  ISETP.NE.AND P0, PT, R2, 0x1, PT ;  /* 0x000000010200780c */ /* 0x002fe20003f05270 */
[----:B0-----:R-:W-:-:S05]  /*fe80*/  IMAD.SHL.U32 R4, R4, 0x10, RZ ;  /* 0x0000001004047824 */ /* 0x001fca00078e00ff */
[----:B------:R-:W-:-:S07]  /*fe90*/  LOP3.LUT R4, R36, 0x70, R4, 0xf8, !PT ;  /* 0x0000007024047812 */ /* 0x000fce00078ef804 */
[----:B------:R-:W0:Y:S01]  /*fea0*/  @P0 LDC R3, c[0x0][0x434] ;  /* 0x00010d00ff030b82 */ /* 0x000e220000000800 */
[C---:B------:R-:W-:Y:S01]  /*feb0*/  ISETP.GT.U32.AND P1, PT, R4.reuse, 0x3f, PT ;  /* 0x0000003f0400780c */ /* 0x040fe20003f24070 */
[----:B------:R-:W-:-:S06]  /*fec0*/  IMAD.IADD R6, R4, 0x1, R6 ;  /* 0x0000000104067824 */ /* 0x000fcc00078e0206 */
[----:B------:R-:W1:Y:S01]  /*fed0*/  @P0 LDC R2, c[0x0][0x438] ;  /* 0x00010e00ff020b82 */ /* 0x000e620000000800 */
[----:B------:R-:W-:-:S07]  /*fee0*/  IMAD.MOV.U32 R10, RZ, RZ, R6 ;  /* 0x000000ffff0a7224 */ /* 0x000fce00078e0006 */
[----:B------:R-:W2:Y:S01]  /*fef0*/  @!P1 LDC.64 R4, c[0x0][0x428] ;  /* 0x00010a00ff049b82 */ /* 0x000ea20000000a00 */
[----:B0-----:R-:W-:-:S07]  /*ff00*/  @P0 IMAD.HI.U32 R3, R6, R3, RZ ;  /* 0x0000000306030227 */ /* 0x001fce00078e00ff */
[----:B------:R-:W0:Y:S01]  /*ff10*/  @!P1 LDC.64 R8, c[0x0][0x418] ;  /* 0x00010600ff089b82 */ /* 0x000e220000000a00 */
[----:B-1----:R-:W-:-:S04]  /*ff20*/  @P0 SHF.R.U32.HI R10, RZ, R2, R3 ;  /* 0x00000002ff0a0219 */ /* 0x002fc80000011603 */
[--C-:B------:R-:W-:Y:S01]  /*ff30*/  @!P1 SHF.R.S32.HI R3, RZ, 0x1f, R10.reuse ;  /* 0x0000001fff039819 */ /* 0x100fe2000001140a */
[----:B------:R-:W-:-:S04]  /*ff40*/  @!P1 IMAD.MOV.U32 R2, RZ, RZ, R10 ;  /* 0x000000ffff029224 */ /* 0x000fc800078e000a */
[----:B--2---:R-:W-:-:S04]  /*ff50*/  @!P1 IMAD.WIDE.U32 R2, R23, R4, R2 ;  /* 0x0000000417029225 */ /* 0x004fc800078e0002 */
[----:B------:R-:W-:-:S04]  /*ff60*/  @!P1 IMAD R4, R32, R4, RZ ;  /* 0x0000000420049224 */ /* 0x000fc800078e02ff */
[----:B------:R-:W-:Y:S01]  /*ff70*/  @!P1 IMAD R5, R23, R5, R4 ;  /* 0x0000000517059224 */ /* 0x000fe200078e0204 */
[----:B0-----:R-:W-:Y:S01]  /*ff80*/  @!P1 LEA R8, P0, R2, R8, 0x2 ;  /* 0x0000000802089211 */ /* 0x001fe200078010ff */
[----:B------:R-:W-:Y:S02]  /*ff90*/  IMAD.MOV.U32 R4, RZ, RZ, RZ ;  /* 0x000000ffff047224 */ /* 0x000fe400078e00ff */
[----:B------:R-:W-:Y:S02]  /*ffa0*/  @!P1 IMAD.IADD R3, R5, 0x1, R3 ;  /* 0x0000000105039824 */ /* 0x000fe400078e0203 */
[----:B------:R-:W-:-:S03]  /*ffb0*/  IMAD.MOV R5, RZ, RZ, -R10 ;  /* 0x000000ffff057224 */ /* 0x000fc600078e0a0a */
[----:B------:R-:W-:Y:S01]  /*ffc0*/  @!P1 LEA.HI.X R9, R2, R9, R3, 0x2, P0 ;  /* 0x0000000902099211 */ /* 0x000fe200000f1403 */
[----:B------:R-:W-:Y:S01]  /*ffd0*/  IMAD R5, R5, UR4, R6 ;  /* 0x0000000405057c24 */ /* 0x000fe2000f8e0206 */
[----:B------:R-:W-:-:S03]  /*ffe0*/  ISETP.NE.AND P0, PT, R18, 0x2, PT ;  /* 0x000000021200780c */ /* 0x000fc60003f05270 */
[----:B------:R0:W5:Y:S01]  /*fff0*/  @!P1 LDG.E R4, desc[UR50][R8.64] ;  /* 0x0000003208049981 */ /* 0x000162000c1e1900 */
[----:B------:R-:W-:Y:S01]  /*10000*/  ISETP.NE.AND P1, PT, R11, 0x3, PT ;  /* 0x000000030b00780c */ /* 0x000fe20003f25270 */
[----:B------:R-:W-:Y:S01]  /*10010*/  IMAD.MOV.U32 R3, RZ, RZ, R7 ;  /* 0x000000ffff037224 */ /* 0x000fe200078e0007 */
[----:B------:R-:W-:Y:S01]  /*10020*/  SEL R2, RZ, 0x1, P0 ;  /* 0x00000001ff027807 */ /* 0x000fe20000000000 */
[----:B------:R-:W-:Y:S01]  /*10030*/  VIADD R7, R7, 0xffffffff ;  /* 0xffffffff07077836 */ /* 0x000fe20000000000 */
[----:B------:R-:W-:Y:S02]  /*10040*/  SEL R18, R18, RZ, P0 ;  /* 0x000000ff12127207 */ /* 0x000fe40000000000 */
[----:B------:R-:W-:Y:S02]  /*10050*/  LOP3.LUT R22, R22, R2, RZ, 0x3c, !PT ;  /* 0x0000000216167212 */ /* 0x000fe400078e3cff */
[----:B------:R-:W-:-:S05]  /*10060*/  ISETP.GT.AND P3, PT, R3, R30, PT ;  /* 0x0000001e0300720c */ /* 0x000fca0003f64270 */
[----:B0-----:R-:W-:Y:S08]  /*10070*/  @!P1 BRA `(.L_x_3649) ;  /* 0x0000000000049947 */ /* 0x001ff00003800000 */
[----:B------:R-:W-:Y:S01]  /*10080*/  BPT.TRAP 0x1 ;  /* 0x000000040000795c */ /* 0x000fe20000300000 */
.L_x_3649:
[----:B------:R-:W-:Y:S01]  /*10090*/  IMAD R6, R18, 0x8, R17 ;  /* 0x0000000812067824 */ /* 0x000fe200078e0211 */
[----:B------:R-:W-:Y:S01]  /*100a0*/  SHF.L.U32 R19, R22, 0x1f, RZ ;  /* 0x0000001f16137819 */ /* 0x000fe200000006ff */
[----:B------:R-:W-:Y:S01]  /*100b0*/  BSSY B1, `(.L_x_3650) ;  /* 0x0000004000017945 */ /* 0x000fe20003800000 */
[----:B------:R-:W-:Y:S02]  /*100c0*/  SHF.R.S32.HI R9, RZ, 0x1f, R5 ;  /* 0x0000001fff097819 */ /* 0x000fe40000011405 */
[----:B------:R-:W0:Y:S02]  /*100d0*/  SYNCS.PHASECHK.TRANS64.TRYWAIT P0, [R6+URZ+0x28c40], R19 ;  /* 0x028c4013060075a7 */ /* 0x000e24000800017f */
[----:B0-----:R-:W-:Y:S05]  /*100e0*/  @!P0 BRA `(.L_x_3651) ;  /* 0x0000003400088947 */ /* 0x001fea0003800000 */
.L_x_3726:
[----:B------:R-:W-:Y:S05]  /*100f0*/  BSYNC B1 ;  /* 0x0000000000017941 */ /* 0x000fea0003800000 */
.L_x_3650:
[----:B------:R-:W-:Y:S01]  /*10100*/  ULDC.64 UR4, c[0x0][0x300] ;  /* 0x0000c00000047ab9 */ /* 0x000fe20000000a00 */
[----:B-----5:R-:W-:Y:S01]  /*10110*/  SHF.R.S32.HI R10, RZ, 0x1f, R4 ;  /* 0x0000001fff0a7819 */ /* 0x020fe20000011404 */
[----:B------:R-:W-:Y:S01]  /*10120*/  IMAD R8, R9, UR4, RZ ;  /* 0x0000000409087c24 */ /* 0x000fe2000f8e02ff */
[----:B------:R-:W-:Y:S01]  /*10130*/  ULDC.64 UR6, c[0x0][0x2e8] ;  /* 0x0000ba0000067ab9 */ /* 0x000fe20000000a00 */
[----:B------:R-:W-:Y:S01]  /*10140*/  IMAD.WIDE.U32 R2, R5, UR4, RZ ;  /* 0x0000000405027c25 */ /* 0x000fe2000f8e00ff */
[----:B------:R-:W-:-:S03]  /*10150*/  LOP3.LUT P1, RZ, R16, 0x2, RZ, 0xc0, !PT ;  /* 0x0000000210ff7812 */ /* 0x000fc6000782c0ff */
        /* <DEDUP_REMOVED lines=8> */
[----:B------:R-:W-:Y:S02]  /*101e0*/  IMAD R8, R18, 0x1000, R33 ;  /* 0x0000100012087824 */ /* 0x000fe400078e0221 */
[----:B------:R-:W-:Y:S01]  /*101f0*/  IMAD.WIDE.U32 R2, R26, UR4, R2 ;  /* 0x000000041a027c25 */ /* 0x000fe2000f8e0002 */
[----:B------:R-:W-:-:S03]  /*10200*/  UMOV UR4, 0xffffffff ;  /* 0xffffffff00047882 */ /* 0x000fc60000000000 */
[----:B------:R-:W-:Y:S01]  /*10210*/  IMAD R25, R26, UR5, R3 ;  /* 0x000000051a197c24 */ /* 0x000fe2000f8e0203 */
[----:B------:R-:W-:-:S04]  /*10220*/  LEA R20, P0, R2, UR6, 0x1 ;  /* 0x0000000602147c11 */ /* 0x000fc8000f8008ff */
[----:B------:R-:W-:Y:S01]  /*10230*/  LEA.HI.X R25, R2, UR7, R25, 0x1, P0 ;  /* 0x0000000702197c11 */ /* 0x000fe200080f0c19 */
[----:B------:R-:W-:Y:S08]  /*10240*/  BRA.DIV UR4, `(.L_x_3652) ;  /* 0x0000003204c47947 */ /* 0x000ff0000b800000 */
[----:B------:R-:W1:Y:S01]  /*10250*/  SHFL.IDX PT, R2, R20, RZ, 0x181f ;  /* 0x00181fff14027589 */ /* 0x000e6200000e0000 */
[----:B------:R-:W-:-:S03]  /*10260*/  IMAD R21, R8, 0x2, R17 ;  /* 0x0000000208157824 */ /* 0x000fc600078e0211 */
[----:B------:R-:W2:Y:S01]  /*10270*/  SHFL.IDX PT, R3, R25, RZ, 0x181f ;  /* 0x00181fff19037589 */ /* 0x000ea200000e0000 */
[----:B-1----:R-:W-:-:S05]  /*10280*/  IADD3 R2, P0, R2, R0, RZ ;  /* 0x0000000002027210 */ /* 0x002fca0007f1e0ff */
[----:B--2---:R-:W-:-:S05]  /*10290*/  IMAD.X R3, RZ, RZ, R3, P0 ;  /* 0x000000ffff037224 */ /* 0x004fca00000e0603 */
[----:B------:R-:W-:Y:S01]  /*102a0*/  @!PT LDS RZ, [RZ] ;  /* 0x00000000fffff984 */ /* 0x000fe20000000800 */
[----:B------:R1:W-:Y:S04]  /*102b0*/  LDGSTS.E.BYPASS.LTC128B.128 [R21+0x22400], desc[UR50][R2.64], !P1 ;  /* 0x2240000002157fae */ /* 0x0003e8000c901d72 */
[----:B-1----:R-:W1:Y:S04]  /*102c0*/  SHFL.IDX PT, R2, R20, 0x1, 0x181f ;  /* 0x00381f0014027f89 */ /* 0x002e6800000e0000 */
[----:B------:R-:W2:Y:S01]  /*102d0*/  SHFL.IDX PT, R3, R25, 0x1, 0x181f ;  /* 0x00381f0019037f89 */ /* 0x000ea200000e0000 */
[----:B-1----:R-:W-:-:S05]  /*102e0*/  IADD3 R2, P0, R2, R0, RZ ;  /* 0x0000000002027210 */ /* 0x002fca0007f1e0ff */
[----:B--2---:R-:W-:-:S05]  /*102f0*/  IMAD.X R3, RZ, RZ, R3, P0 ;  /* 0x000000ffff037224 */ /* 0x004fca00000e0603 */
[----:B------:R1:W-:Y:S04]  /*10300*/  LDGSTS.E.BYPASS.LTC128B.128 [R21+0x22c00], desc[UR50][R2.64], !P1 ;  /* 0x22c0000002157fae */ /* 0x0003e8000c901d72 */
[----:B-1----:R-:W1:Y:S04]  /*10310*/  SHFL.IDX PT, R2, R20, 0x2, 0x181f ;  /* 0x00581f0014027f89 */ /* 0x002e6800000e0000 */
[----:B------:R-:W2:Y:S04]  /*10320*/  SHFL.IDX PT, R3, R25, 0x2, 0x181f ;  /* 0x00581f0019037f89 */ /* 0x000ea800000e0000 */
[----:B------:R-:W3:Y:S01]  /*10330*/  SHFL.IDX PT, R25, R25, 0x3, 0x181f ;  /* 0x00781f0019197f89 */ /* 0x000ee200000e0000 */
[----:B-1----:R-:W-:-:S05]  /*10340*/  IADD3 R2, P0, R2, R0, RZ ;  /* 0x0000000002027210 */ /* 0x002fca0007f1e0ff */
[----:B--2---:R-:W-:-:S05]  /*10350*/  IMAD.X R3, RZ, RZ, R3, P0 ;  /* 0x000000ffff037224 */ /* 0x004fca00000e0603 */
[----:B------:R1:W-:Y:S04]  /*10360*/  LDGSTS.E.BYPASS.LTC128B.128 [R21+0x23400], desc[UR50][R2.64], !P1 ;  /* 0x2340000002157fae */ /* 0x0003e8000c901d72 */
[----:B-1-3--:R1:W2:Y:S02]  /*10370*/  SHFL.IDX PT, R2, R20, 0x3, 0x181f ;  /* 0x00781f0014027f89 */ /* 0x00a2a400000e0000 */
.L_x_3736:
[----:B--2---:R-:W-:-:S05]  /*10380*/  IADD3 R2, P0, R2, R0, RZ ;  /* 0x0000000002027210 */ /* 0x004fca0007f1e0ff */
[----:B------:R-:W-:Y:S01]  /*10390*/  IMAD.X R3, RZ, RZ, R25, P0 ;  /* 0x000000ffff037224 */ /* 0x000fe200000e0619 */
[----:B------:R-:W-:-:S04]  /*103a0*/  PLOP3.LUT P0, PT, PT, PT, PT, 0x80, 0x0 ;  /* 0x000000000000781c */ /* 0x000fc80003f0f070 */
[----:B------:R-:W-:Y:S01]  /*103b0*/  @!PT LDS RZ, [RZ] ;  /* 0x00000000fffff984 */ /* 0x000fe20000000800 */
[----:B------:R-:W-:Y:S01]  /*103c0*/  @!PT LDS RZ, [RZ] ;  /* 0x00000000fffff984 */ /* 0x000fe20000000800 */
[----:B------:R-:W-:Y:S01]  /*103d0*/  @!PT LDS RZ, [RZ] ;  /* 0x00000000fffff984 */ /* 0x000fe20000000800 */
[----:B------:R2:W-:Y:S01]  /*103e0*/  LDGSTS.E.BYPASS.LTC128B.128 [R21+0x23c00], desc[UR50][R2.64], !P1 ;  /* 0x23c0000002157fae */ /* 0x0005e2000c901d72 */
[----:B------:R-:W-:-:S08]  /*103f0*/  NOP ;  /* 0x0000000000007918 */ /* 0x000fd00000000000 */
.L_x_3653:
[----:B------:R-:W-:Y:S02]  /*10400*/  PLOP3.LUT P1, PT, P1, P0, PT, 0xa2, 0x0 ;  /* 0x000000000000781c */ /* 0x000fe40000f21472 */
[----:B------:R-:W-:-:S08]  /*10410*/  @P0 R2UR P1, UR4, R6 ;  /* 0x00000000060402ca */ /* 0x000fd00000020000 */
[----:B------:R-:W-:-:S05]  /*10420*/  @P0 PLOP3.LUT P0, PT, P1, PT, PT, 0x80, 0x0 ;  /* 0x000000000000081c */ /* 0x000fca0000f0f070 */
[----:B------:R-:W-:Y:S01]  /*10430*/  @!P1 SYNCS.ARRIVE.TRANS64.RED.A0T1 RZ, [UR4+0x28c30], RZ ;  /* 0x028c30ffffff99a7 */ /* 0x000fe20008200404 */
[----:B------:R-:W-:Y:S07]  /*10440*/  @!P1 ARRIVES.LDGSTSBAR.64.TRANSCNT [UR4+0x28c30] ;  /* 0x028c3000ff0099b0 */ /* 0x000fee0008000a84 */
[----:B------:R-:W-:Y:S05]  /*10450*/  @P0 BRA.U.ANY `(.L_x_3653) ;  /* 0xfffffffd00e80947 */ /* 0x000fea000393ffff */
[----:B------:R-:W-:Y:S01]  /*10460*/  NOP ;  /* 0x0000000000007918 */ /* 0x000fe20000000000 */
[----:B--2---:R-:W-:-:S05]  /*10470*/  IMAD.U32 R2, RZ, RZ, UR36 ;  /* 0x00000024ff027e24 */ /* 0x004fca000f8e00ff */
[----:B------:R-:W-:-:S13]  /*10480*/  ISETP.NE.AND P2, PT, R2, 0x3, PT ;  /* 0x000000030200780c */ /* 0x000fda0003f45270 */
[----:B------:R-:W-:Y:S05]  /*10490*/  @!P2 BRA `(.L_x_3654) ;  /* 0x000000000004a947 */ /* 0x000fea0003800000 */
[----:B------:R-:W-:Y:S01]  /*104a0*/  BPT.TRAP 0x1 ;  /* 0x000000040000795c */ /* 0x000fe20000300000 */
.L_x_3654:
[----:B------:R2:W-:Y:S01]  /*104b0*/  SYNCS.ARRIVE.TRANS64.A1T0 RZ, [R6+URZ+0x28c30], RZ ;  /* 0x028c30ff06ff79a7 */ /* 0x0005e2000810003f */
[----:B------:R-:W-:Y:S05]  /*104c0*/  @!P2 BRA `(.L_x_3655) ;  /* 0x000000000004a947 */ /* 0x000fea0003800000 */
[----:B------:R-:W-:Y:S01]  /*104d0*/  BPT.TRAP 0x1 ;  /* 0x000000040000795c */ /* 0x000fe20000300000 */
.L_x_3655:
[----:B------:R-:W3:Y:S01]  /*104e0*/  SYNCS.PHASECHK.TRANS64.TRYWAIT P0, [R6+URZ+0x28c60], R19 ;  /* 0x028c6013060075a7 */ /* 0x000ee2000800017f */
[----:B------:R-:W-:Y:S04]  /*104f0*/  BSSY B1, `(.L_x_3656) ;  /* 0x0000002000017945 */ /* 0x000fe80003800000 */
[----:B---3--:R-:W-:Y:S05]  /*10500*/  @!P0 BRA `(.L_x_3657) ;  /* 0x0000003400308947 */ /* 0x008fea0003800000 */
.L_x_3737:
[----:B------:R-:W-:Y:S05]  /*10510*/  BSYNC B1 ;  /* 0x0000000000017941 */ /* 0x000fea0003800000 */
.L_x_3656:
[----:B------:R-:W-:Y:S01]  /*10520*/  ULDC.64 UR4, c[0x0][0x328] ;  /* 0x0000ca0000047ab9 */ /* 0x000fe20000000a00 */
[----:B------:R-:W-:Y:S01]  /*10530*/  ULDC.64 UR6, c[0x0][0x318] ;  /* 0x0000c60000067ab9 */ /* 0x000fe20000000a00 */
[----:B------:R-:W-:Y:S01]  /*10540*/  IMAD R9, R9, UR4, RZ ;  /* 0x0000000409097c24 */ /* 0x000fe2000f8e02ff */
[C---:B------:R-:W-:Y:S01]  /*10550*/  LOP3.LUT P5, RZ, R16.reuse, 0x8, RZ, 0xc0, !PT ;  /* 0x0000000810ff7812 */ /* 0x040fe200078ac0ff */
[----:B------:R-:W-:Y:S01]  /*10560*/  IMAD.WIDE.U32 R2, R5, UR4, RZ ;  /* 0x0000000405027c25 */ /* 0x000fe2000f8e00ff */
[----:B------:R-:W-:-:S03]  /*10570*/  LOP3.LUT P4, RZ, R16, 0x4, RZ, 0xc0, !PT ;  /* 0x0000000410ff7812 */ /* 0x000fc6000788c0ff */
[----:B------:R-:W-:Y:S01]  /*10580*/  IMAD R9, R5, UR5, R9 ;  /* 0x0000000505097c24 */ /* 0x000fe2000f8e0209 */
[----:B------:R-:W-:Y:S01]  /*10590*/  ULDC.64 UR4, c[0x0][0x338] ;  /* 0x0000ce0000047ab9 */ /* 0x000fe20000000a00 */
[----:B0--3--:R-:W-:Y:S02]  /*105a0*/  IMAD R19, R18, 0x7000, R8 ;  /* 0x0000700012137824 */ /* 0x009fe400078e0208 */
        /* <DEDUP_REMOVED lines=12> */
[----:B------:R-:W0:Y:S01]  /*10670*/  SHFL.IDX PT, R2, R9, RZ, 0x181f ;  /* 0x00181fff09027589 */ /* 0x000e2200000e0000 */
[C---:B------:R-:W-:Y:S01]  /*10680*/  LOP3.LUT P1, RZ, R16.reuse, 0x80, RZ, 0xc0, !PT ;  /* 0x0000008010ff7812 */ /* 0x040fe2000782c0ff */
[----:B------:R-:W-:Y:S01]  /*10690*/  IMAD R19, R19, 0x2, R17 ;  /* 0x0000000213137824 */ /* 0x000fe200078e0211 */
[C---:B------:R-:W-:Y:S01]  /*106a0*/  LOP3.LUT P2, RZ, R16.reuse, 0x40, RZ, 0xc0, !PT ;  /* 0x0000004010ff7812 */ /* 0x040fe2000784c0ff */
[----:B------:R-:W3:Y:S01]  /*106b0*/  SHFL.IDX PT, R3, R10, RZ, 0x181f ;  /* 0x00181fff0a037589 */ /* 0x000ee200000e0000 */
[----:B------:R-:W-:-:S03]  /*106c0*/  LOP3.LUT R16, R16, 0xffffbfff, RZ, 0xc0, !PT ;  /* 0xffffbfff10107812 */ /* 0x000fc600078ec0ff */
[----:B------:R-:W4:Y:S01]  /*106d0*/  SHFL.IDX PT, R14, R9, 0x1, 0x181f ;  /* 0x00381f00090e7f89 */ /* 0x000f2200000e0000 */
[----:B------:R-:W-:-:S03]  /*106e0*/  @P3 LOP3.LUT R16, R16, 0x4000, RZ, 0xfc, !PT ;  /* 0x0000400010103812 */ /* 0x000fc600078efcff */
[----:B------:R-:W5:Y:S01]  /*106f0*/  SHFL.IDX PT, R5, R10, 0x1, 0x181f ;  /* 0x00381f000a057f89 */ /* 0x000f6200000e0000 */
[C---:B------:R-:W-:Y:S02]  /*10700*/  LOP3.LUT P3, RZ, R16.reuse, 0x20, RZ, 0xc0, !PT ;  /* 0x0000002010ff7812 */ /* 0x040fe4000786c0ff */
[C---:B------:R-:W-:Y:S01]  /*10710*/  LOP3.LUT P6, RZ, R16.reuse, 0x10, RZ, 0xc0, !PT ;  /* 0x0000001010ff7812 */ /* 0x040fe200078cc0ff */
[----:B------:R-:W-:Y:S01]  /*10720*/  SHFL.IDX PT, R8, R10, 0x2, 0x181f ;  /* 0x00581f000a087f89 */ /* 0x000fe200000e0000 */
[----:B------:R-:W-:-:S03]  /*10730*/  LOP3.LUT R16, R16, 0xfffeffff, RZ, 0xc0, !PT ;  /* 0xfffeffff10107812 */ /* 0x000fc600078ec0ff */
[----:B------:R-:W-:Y:S01]  /*10740*/  SHFL.IDX PT, R10, R10, 0x3, 0x181f ;  /* 0x00781f000a0a7f89 */ /* 0x000fe200000e0000 */
[----:B0-----:R-:W-:-:S05]  /*10750*/  IADD3 R2, P0, R2, R0, RZ ;  /* 0x0000000002027210 */ /* 0x001fca0007f1e0ff */
[----:B------:R-:W-:Y:S01]  /*10760*/  @P3 LOP3.LUT R16, R16, 0x10000, RZ, 0xfc, !PT ;  /* 0x0001000010103812 */ /* 0x000fe200078efcff */
[----:B---3--:R-:W-:Y:S01]  /*10770*/  IMAD.X R3, RZ, RZ, R3, P0 ;  /* 0x000000ffff037224 */ /* 0x008fe200000e0603 */
[----:B------:R-:W-:-:S04]  /*10780*/  ISETP.NE.U32.AND P0, PT, R29, RZ, PT ;  /* 0x000000ff1d00720c */ /* 0x000fc80003f05070 */
[----:B------:R-:W-:Y:S01]  /*10790*/  LDGSTS.E.BYPASS.LTC128B.128 [R19+0x400], desc[UR50][R2.64], !P1 ;  /* 0x0040000002137fae */ /* 0x000fe2000c901d72 */
[----:B------:R-:W-:-:S03]  /*107a0*/  ISETP.NE.U32.AND P1, PT, R28, RZ, PT ;  /* 0x000000ff1c00720c */ /* 0x000fc60003f25070 */
[----:B------:R-:W-:Y:S01]  /*107b0*/  LDGSTS.E.BYPASS.LTC128B.128 [R19+0x2400], desc[UR50][R2.64+0x80], !P2 ;  /* 0x0240008002137fae */ /* 0x000fe2000d101d72 */
[----:B----4-:R-:W-:-:S03]  /*107c0*/  IADD3 R4, P2, R14, R0, RZ ;  /* 0x000000000e047210 */ /* 0x010fc60007f5e0ff */
[----:B------:R-:W-:Y:S01]  /*107d0*/  LDGSTS.E.BYPASS.LTC128B.128 [R19+0x4400], desc[UR50][R2.64+0x100], !P3 ;  /* 0x0440010002137fae */ /* 0x000fe2000d901d72 */
[C---:B------:R-:W-:Y:S01]  /*107e0*/  LOP3.LUT P3, RZ, R16.reuse, 0x80, RZ, 0xc0, !PT ;  /* 0x0000008010ff7812 */ /* 0x040fe2000786c0ff */
[----:B-----5:R-:W-:Y:S01]  /*107f0*/  IMAD.X R5, RZ, RZ, R5, P2 ;  /* 0x000000ffff057224 */ /* 0x020fe200010e0605 */
[C---:B------:R-:W-:Y:S01]  /*10800*/  LOP3.LUT P2, RZ, R16.reuse, 0x40, RZ, 0xc0, !PT ;  /* 0x0000004010ff7812 */ /* 0x040fe2000784c0ff */
[----:B------:R-:W-:Y:S04]  /*10810*/  LDGSTS.E.BYPASS.LTC128B.128 [R19+0x6400], desc[UR50][R2.64+0x180], !P6 ;  /* 0x0640018002137fae */ /* 0x000fe8000f101d72 */
[----:B------:R-:W-:Y:S04]  /*10820*/  LDGSTS.E.BYPASS.LTC128B.128 [R19+0x8400], desc[UR50][R2.64+0x200], !P5 ;  /* 0x0840020002137fae */ /* 0x000fe8000e901d72 */
[----:B------:R-:W-:Y:S04]  /*10830*/  LDGSTS.E.BYPASS.LTC128B.128 [R19+0xa400], desc[UR50][R2.64+0x280], !P4 ;  /* 0x0a40028002137fae */ /* 0x000fe8000e101d72 */
[----:B------:R-:W0:Y:S04]  /*10840*/  SHFL.IDX PT, R14, R9, 0x2, 0x181f ;  /* 0x00581f00090e7f89 */ /* 0x000e2800000e0000 */
[----:B------:R-:W-:Y:S04]  /*10850*/  LDGSTS.E.BYPASS.LTC128B.128 [R19+0xc400], desc[UR50][R2.64+0x300], P0 ;  /* 0x0c40030002137fae */ /* 0x000fe80008101d72 */
[----:B------:R0:W-:Y:S04]  /*10860*/  LDGSTS.E.BYPASS.LTC128B.128 [R19+0xe400], desc[UR50][R2.64+0x380], P1 ;  /* 0x0e40038002137fae */ /* 0x0001e80008901d72 */
[----:B------:R3:W-:Y:S01]  /*10870*/  LDGSTS.E.BYPASS.LTC128B.128 [R19+0xc00], desc[UR50][R4.64], !P3 ;  /* 0x00c0000004137fae */ /* 0x0007e2000d901d72 */
[----:B------:R-:W-:-:S02]  /*10880*/  LOP3.LUT P3, RZ, R16, 0x10000, RZ, 0xc0, !PT ;  /* 0x0001000010ff7812 */ /* 0x000fc4000786c0ff */
[----:B------:R-:W-:Y:S01]  /*10890*/  LOP3.LUT R16, R16, 0xffff7fff, RZ, 0xc0, !PT ;  /* 0xffff7fff10107812 */ /* 0x000fe200078ec0ff */
[----:B------:R3:W-:Y:S01]  /*108a0*/  LDGSTS.E.BYPASS.LTC128B.128 [R19+0x2c00], desc[UR50][R4.64+0x80], !P2 ;  /* 0x02c0008004137fae */ /* 0x0007e2000d101d72 */
[----:B0-----:R-:W-:-:S09]  /*108b0*/  IADD3 R2, P2, R14, R0, RZ ;  /* 0x000000000e027210 */ /* 0x001fd20007f5e0ff */
[----:B------:R-:W-:Y:S01]  /*108c0*/  @P3 LOP3.LUT R16, R16, 0x8000, RZ, 0xfc, !PT ;  /* 0x0000800010103812 */ /* 0x000fe200078efcff */
[----:B------:R3:W-:Y:S01]  /*108d0*/  LDGSTS.E.BYPASS.LTC128B.128 [R19+0x4c00], desc[UR50][R4.64+0x100], !P3 ;  /* 0x04c0010004137fae */ /* 0x0007e2000d901d72 */
[----:B------:R-:W-:Y:S02]  /*108e0*/  IMAD.X R3, RZ, RZ, R8, P2 ;  /* 0x000000ffff037224 */ /* 0x000fe400010e0608 */
[C---:B------:R-:W-:Y:S01]  /*108f0*/  LOP3.LUT P3, RZ, R16.reuse, 0x80, RZ, 0xc0, !PT ;  /* 0x0000008010ff7812 */ /* 0x040fe2000786c0ff */
[----:B------:R3:W-:Y:S01]  /*10900*/  LDGSTS.E.BYPASS.LTC128B.128 [R19+0x6c00], desc[UR50][R4.64+0x180], !P6 ;  /* 0x06c0018004137fae */ /* 0x0007e2000f101d72 */
[----:B------:R-:W-:-:S03]  /*10910*/  LOP3.LUT P2, RZ, R16, 0x40, RZ, 0xc0, !PT ;  /* 0x0000004010ff7812 */ /* 0x000fc6000784c0ff */
[----:B------:R3:W-:Y:S04]  /*10920*/  LDGSTS.E.BYPASS.LTC128B.128 [R19+0x8c00], desc[UR50][R4.64+0x200], !P5 ;  /* 0x08c0020004137fae */ /* 0x0007e8000e901d72 */
[----:B------:R3:W-:Y:S04]  /*10930*/  LDGSTS.E.BYPASS.LTC128B.128 [R19+0xac00], desc[UR50][R4.64+0x280], !P4 ;  /* 0x0ac0028004137fae */ /* 0x0007e8000e101d72 */
[----:B------:R3:W-:Y:S04]  /*10940*/  LDGSTS.E.BYPASS.LTC128B.128 [R19+0xcc00], desc[UR50][R4.64+0x300], P0 ;  /* 0x0cc0030004137fae */ /* 0x0007e80008101d72 */
[----:B------:R3:W-:Y:S04]  /*10950*/  LDGSTS.E.BYPASS.LTC128B.128 [R19+0xec00], desc[UR50][R4.64+0x380], P1 ;  /* 0x0ec0038004137fae */ /* 0x0007e80008901d72 */
[----:B------:R3:W-:Y:S01]  /*10960*/  LDGSTS.E.BYPASS.LTC128B.128 [R19+0x1400], desc[UR50][R2.64], !P3 ;  /* 0x0140000002137fae */ /* 0x0007e2000d901d72 */
[----:B------:R-:W-:-:S03]  /*10970*/  LOP3.LUT P3, RZ, R16, 0x8000, RZ, 0xc0, !PT ;  /* 0x0000800010ff7812 */ /* 0x000fc6000786c0ff */
[----:B------:R3:W-:Y:S04]  /*10980*/  LDGSTS.E.BYPASS.LTC128B.128 [R19+0x3400], desc[UR50][R2.64+0x80], !P2 ;  /* 0x0340008002137fae */ /* 0x0007e8000d101d72 */
[----:B------:R3:W0:Y:S06]  /*10990*/  SHFL.IDX PT, R14, R9, 0x3, 0x181f ;  /* 0x00781f00090e7f89 */ /* 0x00062c00000e0000 */
[----:B------:R3:W-:Y:S01]  /*109a0*/  LDGSTS.E.BYPASS.LTC128B.128 [R19+0x5400], desc[UR50][R2.64+0x100], !P3 ;  /* 0x0540010002137fae */ /* 0x0007e2000d901d72 */
[----:B------:R-:W-:-:S03]  /*109b0*/  LOP3.LUT P3, RZ, R16, 0x4000, RZ, 0xc0, !PT ;  /* 0x0000400010ff7812 */ /* 0x000fc6000786c0ff */
[----:B------:R3:W-:Y:S04]  /*109c0*/  LDGSTS.E.BYPASS.LTC128B.128 [R19+0x7400], desc[UR50][R2.64+0x180], !P6 ;  /* 0x0740018002137fae */ /* 0x0007e8000f101d72 */
[----:B------:R3:W-:Y:S04]  /*109d0*/  LDGSTS.E.BYPASS.LTC128B.128 [R19+0x9400], desc[UR50][R2.64+0x200], !P5 ;  /* 0x0940020002137fae */ /* 0x0007e8000e901d72 */
[----:B------:R3:W-:Y:S04]  /*109e0*/  LDGSTS.E.BYPASS.LTC128B.128 [R19+0xb400], desc[UR50][R2.64+0x280], !P4 ;  /* 0x0b40028002137fae */ /* 0x0007e8000e101d72 */
[----:B------:R3:W-:Y:S04]  /*109f0*/  LDGSTS.E.BYPASS.LTC128B.128 [R19+0xd400], desc[UR50][R2.64+0x300], P0 ;  /* 0x0d40030002137fae */ /* 0x0007e80008101d72 */
[----:B0-----:R3:W-:Y:S02]  /*10a00*/  LDGSTS.E.BYPASS.LTC128B.128 [R19+0xf400], desc[UR50][R2.64+0x380], P1 ;  /* 0x0f40038002137fae */ /* 0x0017e40008901d72 */
.L_x_3747:
[----:B------:R-:W-:Y:S02]  /*10a10*/  LOP3.LUT R16, R16, 0xffff7fff, RZ, 0xc0, !PT ;  /* 0xffff7fff10107812 */ /* 0x000fe400078ec0ff */
[----:B---3--:R-:W-:Y:S02]  /*10a20*/  IADD3 R2, P2, R14, R0, RZ ;  /* 0x000000000e027210 */ /* 0x008fe40007f5e0ff */
[----:B------:R-:W-:-:S03]  /*10a30*/  @P1 LOP3.LUT R16, R16, 0x8000, RZ, 0xfc, !PT ;  /* 0x0000800010101812 */ /* 0x000fc600078efcff */
[----:B------:R-:W-:Y:S01]  /*10a40*/  IMAD.X R3, RZ, RZ, R10, P2 ;  /* 0x000000ffff037224 */ /* 0x000fe200010e060a */
[C---:B------:R-:W-:Y:S02]  /*10a50*/  LOP3.LUT P1, RZ, R16.reuse, 0x80, RZ, 0xc0, !PT ;  /* 0x0000008010ff7812 */ /* 0x040fe4000782c0ff */
[----:B------:R-:W-:-:S04]  /*10a60*/  LOP3.LUT R16, R16, 0xffffbfff, RZ, 0xc0, !PT ;  /* 0xffffbfff10107812 */ /* 0x000fc800078ec0ff */
[----:B------:R-:W-:-:S04]  /*10a70*/  @P3 LOP3.LUT R16, R16, 0x4000, RZ, 0xfc, !PT ;  /* 0x0000400010103812 */ /* 0x000fc800078efcff */
[C---:B------:R-:W-:Y:S02]  /*10a80*/  LOP3.LUT P3, RZ, R16.reuse, 0x40, RZ, 0xc0, !PT ;  /* 0x0000004010ff7812 */ /* 0x040fe4000786c0ff */
[C---:B------:R-:W-:Y:S01]  /*10a90*/  LOP3.LUT P2, RZ, R16.reuse, 0x20, RZ, 0xc0, !PT ;  /* 0x0000002010ff7812 */ /* 0x040fe2000784c0ff */
[----:B------:R-:W-:Y:S01]  /*10aa0*/  @!PT LDS RZ, [RZ] ;  /* 0x00000000fffff984 */ /* 0x000fe20000000800 */
[----:B------:R-:W-:Y:S01]  /*10ab0*/  @!PT LDS RZ, [RZ] ;  /* 0x00000000fffff984 */ /* 0x000fe20000000800 */
[----:B------:R-:W-:Y:S01]  /*10ac0*/  @!PT LDS RZ, [RZ] ;  /* 0x00000000fffff984 */ /* 0x000fe20000000800 */
[----:B------:R0:W-:Y:S01]  /*10ad0*/  LDGSTS.E.BYPASS.LTC128B.128 [R19+0x1c00], desc[UR50][R2.64], !P1 ;  /* 0x01c0000002137fae */ /* 0x0001e2000c901d72 */
[C---:B------:R-:W-:Y:S02]  /*10ae0*/  LOP3.LUT P6, RZ, R16.reuse, 0x10, RZ, 0xc0, !PT ;  /* 0x0000001010ff7812 */ /* 0x040fe400078cc0ff */
[----:B------:R-:W-:-:S07]  /*10af0*/  LOP3.LUT P1, RZ, R16, 0x8000, RZ, 0xc0, !PT ;  /* 0x0000800010ff7812 */ /* 0x000fce000782c0ff */
[----:B------:R0:W-:Y:S01]  /*10b00*/  LDGSTS.E.BYPASS.LTC128B.128 [R19+0x3c00], desc[UR50][R2.64+0x80], !P3 ;  /* 0x03c0008002137fae */ /* 0x0001e2000d901d72 */
[----:B------:R-:W-:-:S03]  /*10b10*/  LOP3.LUT P3, RZ, R16, 0x4000, RZ, 0xc0, !PT ;  /* 0x0000400010ff7812 */ /* 0x000fc6000786c0ff */
        /* <DEDUP_REMOVED lines=8> */
.L_x_3659:
[----:B------:R-:W-:Y:S02]  /*10ba0*/  PLOP3.LUT P1, PT, P1, P0, PT, 0xa2, 0x0 ;  /* 0x000000000000781c */ /* 0x000fe40000f21472 */
[----:B------:R-:W-:-:S08]  /*10bb0*/  @P0 R2UR P1, UR4, R6 ;  /* 0x00000000060402ca */ /* 0x000fd00000020000 */
[----:B------:R-:W-:-:S05]  /*10bc0*/  @P0 PLOP3.LUT P0, PT, P1, PT, PT, 0x80, 0x0 ;  /* 0x000000000000081c */ /* 0x000fca0000f0f070 */
[----:B------:R-:W-:Y:S01]  /*10bd0*/  @!P1 SYNCS.ARRIVE.TRANS64.RED.A0T1 RZ, [UR4+0x28c50], RZ ;  /* 0x028c50ffffff99a7 */ /* 0x000fe20008200404 */
[----:B------:R-:W-:Y:S07]  /*10be0*/  @!P1 ARRIVES.LDGSTSBAR.64.TRANSCNT [UR4+0x28c50] ;  /* 0x028c5000ff0099b0 */ /* 0x000fee0008000a84 */
[----:B------:R-:W-:Y:S05]  /*10bf0*/  @P0 BRA.U.ANY `(.L_x_3659) ;  /* 0xfffffffd00e80947 */ /* 0x000fea000393ffff */
[----:B------:R-:W-:Y:S01]  /*10c00*/  NOP ;  /* 0x0000000000007918 */ /* 0x000fe20000000000 */
[----:B0-----:R-:W-:-:S05]  /*10c10*/  IMAD.U32 R2, RZ, RZ, UR36 ;  /* 0x00000024ff027e24 */ /* 0x001fca000f8e00ff */
[----:B------:R-:W-:-:S13]  /*10c20*/  ISETP.NE.AND P2, PT, R2, 0x3, PT ;  /* 0x000000030200780c */ /* 0x000fda0003f45270 */
[----:B------:R-:W-:Y:S05]  /*10c30*/  @!P2 BRA `(.L_x_3660) ;  /* 0x000000000004a947 */ /* 0x000fea0003800000 */
[----:B------:R-:W-:Y:S01]  /*10c40*/  BPT.TRAP 0x1 ;  /* 0x000000040000795c */ /* 0x000fe20000300000 */
.L_x_3660:
[----:B------:R3:W-:Y:S01]  /*10c50*/  SYNCS.ARRIVE.TRANS64.A1T0 RZ, [R6+URZ+0x28c50], RZ ;  /* 0x028c50ff06ff79a7 */ /* 0x0007e2000810003f */
[----:B------:R-:W-:Y:S05]  /*10c60*/  @P3 BRA `(.L_x_3661) ;  /* 0xfffffff000643947 */ /* 0x000fea000383ffff */
.L_x_3648:
[----:B------:R-:W-:Y:S05]  /*10c70*/  BSYNC B0 ;  /* 0x0000000000007941 */ /* 0x000fea0003800000 */
.L_x_3647:
[----:B------:R-:W4:Y:S01]  /*10c80*/  S2R R2, SR_TID.X ;  /* 0x0000000000027919 */ /* 0x000f220000002100 */
[----:B------:R-:W-:Y:S01]  /*10c90*/  VIADD R18, R18, 0x1 ;  /* 0x0000000112127836 */ /* 0x000fe20000000000 */
[----:B------:R-:W-:Y:S04]  /*10ca0*/  BSSY B0, `(.L_x_3662) ;  /* 0x0000013000007945 */ /* 0x000fe80003800000 */
[----:B------:R-:W-:-:S04]  /*10cb0*/  ISETP.NE.AND P0, PT, R18, 0x2, PT ;  /* 0x000000021200780c */ /* 0x000fc80003f05270 */
[----:B------:R-:W-:-:S04]  /*10cc0*/  SEL R3, RZ, 0x1, P0 ;  /* 0x00000001ff037807 */ /* 0x000fc80000000000 */
[----:B------:R-:W-:Y:S02]  /*10cd0*/  LOP3.LUT R22, R22, R3, RZ, 0x3c, !PT ;  /* 0x0000000316167212 */ /* 0x000fe400078e3cff */
[----:B----4-:R-:W-:-:S04]  /*10ce0*/  LOP3.LUT R2, R2, 0x7f, RZ, 0xc0, !PT ;  /* 0x0000007f02027812 */ /* 0x010fc800078ec0ff */
[----:B------:R-:W-:-:S13]  /*10cf0*/  ISETP.NE.AND P1, PT, R2, RZ, PT ;  /* 0x000000ff0200720c */ /* 0x000fda0003f25270 */
[----:B------:R-:W-:Y:S05]  /*10d00*/  @P1 BRA `(.L_x_3663) ;  /* 0x0000000000301947 */ /* 0x000fea0003800000 */
[----:B------:R-:W4:Y:S01]  /*10d10*/  S2R R5, SR_LANEID ;  /* 0x0000000000057919 */ /* 0x000f220000000000 */
[----:B------:R-:W-:Y:S01]  /*10d20*/  VOTEU.ANY UR4, UPT, PT ;  /* 0x0000000000047886 */ /* 0x000fe200038e0100 */
[----:B------:R-:W5:Y:S01]  /*10d30*/  LDC.64 R2, c[0x0][0xc60] ;  /* 0x00031800ff027b82 */ /* 0x000f620000000a00 */
[----:B------:R-:W4:Y:S02]  /*10d40*/  FLO.U32 R0, UR4 ;  /* 0x0000000400007d00 */ /* 0x000f2400080e0000 */
[----:B----4-:R-:W-:-:S06]  /*10d50*/  ISETP.EQ.U32.AND P1, PT, R0, R5, PT ;  /* 0x000000050000720c */ /* 0x010fcc0003f22070 */
[----:B------:R-:W5:Y:S07]  /*10d60*/  POPC R5, UR4 ;  /* 0x0000000400057d09 */ /* 0x000f6e0008000000 */
[----:B-----5:R-:W4:Y:S01]  /*10d70*/  @P1 ATOMG.E.ADD.STRONG.GPU PT, R3, desc[UR50][R2.64], R5 ;  /* 0x00000005020319a8 */ /* 0x020f2200081ee1f2 */
[----:B0-----:R-:W0:Y:S02]  /*10d80*/  S2R R4, SR_LTMASK ;  /* 0x0000000000047919 */ /* 0x001e240000003900 */
[----:B0-----:R-:W-:-:S04]  /*10d90*/  LOP3.LUT R4, R4, UR4, RZ, 0xc0, !PT ;  /* 0x0000000404047c12 */ /* 0x001fc8000f8ec0ff */
[----:B------:R-:W0:Y:S01]  /*10da0*/  POPC R7, R4 ;  /* 0x0000000400077309 */ /* 0x000e220000000000 */
[----:B----4-:R-:W0:Y:S02]  /*10db0*/  SHFL.IDX PT, R0, R3, R0, 0x1f ;  /* 0x00001f0003007589 */ /* 0x010e2400000e0000 */
[----:B0-----:R-:W-:-:S07]  /*10dc0*/  IADD3 R24, R0, UR38, R7 ;  /* 0x0000002600187c10 */ /* 0x001fce000fffe007 */
.L_x_3663:
[----:B------:R-:W-:Y:S05]  /*10dd0*/  BSYNC B0 ;  /* 0x0000000000007941 */ /* 0x000fea0003800000 */
.L_x_3662:
[----:B------:R-:W-:-:S07]  /*10de0*/  SEL R18, R18, RZ, P0 ;  /* 0x000000ff12127207 */ /* 0x000fce0000000000 */
.L_x_3622:
[----:B------:R-:W-:Y:S05]  /*10df0*/  BSYNC B7 ;  /* 0x0000000000077941 */ /* 0x000fea0003800000 */
.L_x_3620:
[----:B------:R-:W-:-:S13]  /*10e00*/  LOP3.LUT P0, RZ, R16, 0x2000, RZ, 0xc0, !PT ;  /* 0x0000200010ff7812 */ /* 0x000fda000780c0ff */
[----:B------:R-:W-:Y:S05]  /*10e10*/  @!P0 BRA `(.L_x_3664) ;  /* 0x0000000000248947 */ /* 0x000fea0003800000 */
[----:B------:R-:W-:Y:S05]  /*10e20*/  WARPSYNC.ALL ;  /* 0x0000000000007948 */ /* 0x000fea0003800000 */
[----:B------:R-:W4:Y:S08]  /*10e30*/  S2UR UR5, SR_CgaCtaId ;  /* 0x00000000000579c3 */ /* 0x000f300000008800 */
[----:B------:R-:W-:Y:S06]  /*10e40*/  BAR.SYNC.DEFER_BLOCKING 0x5, 0x180 ;  /* 0x0146000000007b1d */ /* 0x000fec0000010000 */
[----:B------:R-:W-:-:S02]  /*10e50*/  UMOV UR4, 0x400 ;  /* 0x0000040000047882 */ /* 0x000fc40000000000 */
[----:B----4-:R-:W-:-:S06]  /*10e60*/  ULEA UR4, UR5, UR4, 0x18 ;  /* 0x0000000405047291 */ /* 0x010fcc000f8ec03f */
[----:B------:R-:W-:-:S05]  /*10e70*/  IMAD.U32 R17, RZ, RZ, UR4 ;  /* 0x00000004ff117e24 */ /* 0x000fca000f8e00ff */
[----:B------:R4:W0:Y:S01]  /*10e80*/  LDS.128 R24, [R17+0x28cd0] ;  /* 0x028cd00011187984 */ /* 0x0008220000000c00 */
[----:B------:R-:W-:Y:S06]  /*10e90*/  BAR.ARV 0x4, 0x180 ;  /* 0x0106000000007b1d */ /* 0x000fec0000002000 */
[----:B------:R-:W-:Y:S05]  /*10ea0*/  BRA `(.L_x_3665) ;  /* 0x0000000800d07947 */ /* 0x000fea0003800000 */
.L_x_3664:
[----:B------:R-:W4:Y:S01]  /*10eb0*/  S2R R9, SR_TID.X ;  /* 0x0000000000097919 */ /* 0x000f220000002100 */
[----:B------:R-:W-:Y:S01]  /*10ec0*/  UMOV UR4, 0xffffffff ;  /* 0xffffffff00047882 */ /* 0x000fe20000000000 */
[----:B----4-:R-:W-:-:S04]  /*10ed0*/  LOP3.LUT R9, R9, 0x1f, RZ, 0xc0, !PT ;  /* 0x0000001f09097812 */ /* 0x010fc800078ec0ff */
[----:B------:R-:W-:Y:S01]  /*10ee0*/  ISETP.NE.AND P0, PT, R9, 0x1f, PT ;  /* 0x0000001f0900780c */ /* 0x000fe20003f05270 */
[----:B------:R-:W-:-:S12]  /*10ef0*/  BRA.DIV UR4, `(.L_x_3666) ;  /* 0x0000003204a47947 */ /* 0x000fd8000b800000 */
[----:B------:R-:W-:Y:S01]  /*10f00*/  IMAD.IADD R7, R27, 0x1, R9 ;  /* 0x000000011b077824 */ /* 0x000fe200078e0209 */
[----:B------:R-:W-:-:S04]  /*10f10*/  ULDC UR4, c[0x0][0xc3c] ;  /* 0x00030f0000047ab9 */ /* 0x000fc80000000800 */
[----:B------:R-:W-:-:S13]  /*10f20*/  ISETP.GE.OR P1, PT, R7, UR4, !P0 ;  /* 0x0000000407007c0c */ /* 0x000fda000c726670 */
[----:B------:R-:W4:Y:S08]  /*10f30*/  @!P1 LDC.64 R2, c[0x0][0xc80] ;  /* 0x00032000ff029b82 */ /* 0x000f300000000a00 */
[----:B0-----:R-:W0:Y:S01]  /*10f40*/  @!P1 LDC.64 R4, c[0x0][0xc78] ;  /* 0x00031e00ff049b82 */ /* 0x001e220000000a00 */
[----:B----4-:R-:W-:-:S05]  /*10f50*/  @!P1 IMAD.WIDE R2, R7, 0x4, R2 ;  /* 0x0000000407029825 */ /* 0x010fca00078e0202 */
[----:B------:R0:W4:Y:S02]  /*10f60*/  @!P1 LDG.E R8, desc[UR50][R2.64] ;  /* 0x0000003202089981 */ /* 0x000124000c1e1900 */
[----:B0-----:R-:W-:-:S05]  /*10f70*/  @!P1 IMAD.WIDE R2, R7, 0x4, R4 ;  /* 0x0000000407029825 */ /* 0x001fca00078e0204 */
[----:B------:R-:W5:Y:S01]  /*10f80*/  @!P1 LDG.E R5, desc[UR50][R2.64] ;  /* 0x0000003202059981 */ /* 0x000f62000c1e1900 */
[----:B------:R-:W-:Y:S01]  /*10f90*/  IMAD.MOV.U32 R7, RZ, RZ, RZ ;  /* 0x000000ffff077224 */ /* 0x000fe200078e00ff */
[C---:B------:R-:W-:Y:S01]  /*10fa0*/  ISETP.GE.U32.AND P2, PT, R9.reuse, 0x2, PT ;  /* 0x000000020900780c */ /* 0x040fe20003f46070 */
[----:B------:R-:W-:Y:S01]  /*10fb0*/  IMAD.MOV.U32 R4, RZ, RZ, RZ ;  /* 0x000000ffff047224 */ /* 0x000fe200078e00ff */
[C---:B------:R-:W-:Y:S01]  /*10fc0*/  ISETP.GE.U32.AND P3, PT, R9.reuse, 0x4, PT ;  /* 0x000000040900780c */ /* 0x040fe20003f66070 */
[----:B------:R-:W-:Y:S01]  /*10fd0*/  SHFL.IDX PT, R0, R24, RZ, 0x1f ;  /* 0x00001fff18007589 */ /* 0x000fe200000e0000 */
[C---:B------:R-:W-:Y:S02]  /*10fe0*/  ISETP.GE.U32.AND P4, PT, R9.reuse, 0x8, PT ;  /* 0x000000080900780c */ /* 0x040fe40003f86070 */
[----:B------:R-:W-:Y:S01]  /*10ff0*/  ISETP.GE.U32.AND P5, PT, R9, 0x10, PT ;  /* 0x000000100900780c */ /* 0x000fe20003fa6070 */
[----:B--23--:R0:W-:Y:S02]  /*11000*/  SHFL.IDX PT, R6, R24, 0x1, 0x1f ;  /* 0x00201f0018067f89 */ /* 0x00c1e400000e0000 */
[----:B0-----:R-:W-:-:S02]  /*11010*/  IMAD.MOV.U32 R24, RZ, RZ, RZ ;  /* 0x000000ffff187224 */ /* 0x001fc400078e00ff */
[----:B----4-:R-:W-:Y:S02]  /*11020*/  @!P1 IMAD.MOV.U32 R7, RZ, RZ, R8 ;  /* 0x000000ffff079224 */ /* 0x010fe400078e0008 */
[----:B-----5:R-:W-:Y:S01]  /*11030*/  @!P1 IMAD.MOV.U32 R4, RZ, RZ, R5 ;  /* 0x000000ffff049224 */ /* 0x020fe200078e0005 */
[----:B------:R-:W-:-:S03]  /*11040*/  ISETP.NE.AND P1, PT, R9, RZ, PT ;  /* 0x000000ff0900720c */ /* 0x000fc60003f25270 */
[----:B------:R-:W-:-:S05]  /*11050*/  IMAD R13, R4, R7, RZ ;  /* 0x00000007040d7224 */ /* 0x000fca00078e02ff */
        /* <DEDUP_REMOVED lines=15> */
[----:B------:R0:W2:Y:S02]  /*11150*/  SHFL.IDX PT, R14, R3, 0x1f, 0x1f ;  /* 0x03e01f00030e7f89 */ /* 0x0000a400000e0000 */
.L_x_3757:
[----:B------:R-:W-:Y:S02]  /*11160*/  ULDC UR4, c[0x0][0xc38] ;  /* 0x00030e0000047ab9 */ /* 0x000fe40000000800 */
[----:B------:R-:W-:-:S04]  /*11170*/  IMAD.U32 R5, RZ, RZ, UR4 ;  /* 0x00000004ff057e24 */ /* 0x000fc8000f8e00ff */
[----:B--2---:R-:W-:-:S04]  /*11180*/  IMAD R9, R14, R5, RZ ;  /* 0x000000050e097224 */ /* 0x004fc800078e02ff */
[----:B------:R-:W-:-:S05]  /*11190*/  IMAD.IADD R6, R6, 0x1, R9 ;  /* 0x0000000106067824 */ /* 0x000fca00078e0209 */
[----:B------:R-:W-:-:S13]  /*111a0*/  ISETP.GT.AND P6, PT, R6, R0, PT ;  /* 0x000000000600720c */ /* 0x000fda0003fc4270 */
[----:B------:R-:W-:Y:S05]  /*111b0*/  @P6 BRA `(.L_x_3667) ;  /* 0x0000000000a46947 */ /* 0x000fea0003800000 */
.L_x_3670:
[----:B------:R-:W2:Y:S01]  /*111c0*/  LDC R2, c[0x0][0xc3c] ;  /* 0x00030f00ff027b82 */ /* 0x000ea20000000800 */
[----:B------:R-:W-:-:S05]  /*111d0*/  VIADD R27, R27, 0x1f ;  /* 0x0000001f1b1b7836 */ /* 0x000fca0000000000 */
[----:B--2---:R-:W-:-:S13]  /*111e0*/  ISETP.GE.AND P6, PT, R27, R2, PT ;  /* 0x000000021b00720c */ /* 0x004fda0003fc6270 */
[----:B------:R-:W-:Y:S05]  /*111f0*/  @P6 BRA `(.L_x_3668) ;  /* 0x0000000400b86947 */ /* 0x000fea0003800000 */
[----:B0-----:R-:W0:Y:S01]  /*11200*/  S2R R3, SR_TID.X ;  /* 0x0000000000037919 */ /* 0x001e220000002100 */
[----:B------:R-:W-:Y:S01]  /*11210*/  IMAD.MOV.U32 R7, RZ, RZ, RZ ;  /* 0x000000ffff077224 */ /* 0x000fe200078e00ff */
[----:B0-----:R-:W-:-:S05]  /*11220*/  LOP3.LUT R3, R3, 0x1f, RZ, 0xc0, !PT ;  /* 0x0000001f03037812 */ /* 0x001fca00078ec0ff */
[----:B------:R-:W-:-:S05]  /*11230*/  IMAD.IADD R9, R27, 0x1, R3 ;  /* 0x000000011b097824 */ /* 0x000fca00078e0203 */
[----:B------:R-:W-:-:S13]  /*11240*/  ISETP.GE.OR P6, PT, R9, R2, !P0 ;  /* 0x000000020900720c */ /* 0x000fda00047c6670 */
[----:B------:R-:W0:Y:S08]  /*11250*/  @!P6 LDC.64 R2, c[0x0][0xc80] ;  /* 0x00032000ff02eb82 */ /* 0x000e300000000a00 */
[----:B------:R-:W2:Y:S01]  /*11260*/  @!P6 LDC.64 R4, c[0x0][0xc78] ;  /* 0x00031e00ff04eb82 */ /* 0x000ea20000000a00 */
[----:B0-----:R-:W-:-:S05]  /*11270*/  @!P6 IMAD.WIDE R2, R9, 0x4, R2 ;  /* 0x000000040902e825 */ /* 0x001fca00078e0202 */
[----:B------:R2:W3:Y:S02]  /*11280*/  @!P6 LDG.E R7, desc[UR50][R2.64] ;  /* 0x000000320207e981 */ /* 0x0004e4000c1e1900 */
[----:B--2---:R-:W-:-:S04]  /*11290*/  @!P6 IMAD.WIDE R2, R9, 0x4, R4 ;  /* 0x000000040902e825 */ /* 0x004fc800078e0204 */
[----:B------:R-:W-:-:S06]  /*112a0*/  IMAD.MOV.U32 R4, RZ, RZ, RZ ;  /* 0x000000ffff047224 */ /* 0x000fcc00078e00ff */
[----:B------:R-:W3:Y:S01]  /*112b0*/  @!P6 LDG.E R4, desc[UR50][R2.64] ;  /* 0x000000320204e981 */ /* 0x000ee2000c1e1900 */
[----:B------:R-:W-:Y:S01]  /*112c0*/  UMOV UR4, 0xffffffff ;  /* 0xffffffff00047882 */ /* 0x000fe20000000000 */
[----:B---3--:R-:W-:Y:S02]  /*112d0*/  IMAD R13, R4, R7, RZ ;  /* 0x00000007040d7224 */ /* 0x008fe400078e02ff */
        /* <DEDUP_REMOVED lines=17> */
.L_x_3765:
[----:B------:R-:W-:Y:S02]  /*113f0*/  ULDC UR4, c[0x0][0xc38] ;  /* 0x00030e0000047ab9 */ /* 0x000fe40000000800 */
[----:B------:R-:W-:-:S04]  /*11400*/  IMAD.U32 R5, RZ, RZ, UR4 ;  /* 0x00000004ff057e24 */ /* 0x000fc8000f8e00ff */
[----:B--2---:R-:W-:-:S04]  /*11410*/  IMAD R9, R14, R5, RZ ;  /* 0x000000050e097224 */ /* 0x004fc800078e02ff */
[----:B------:R-:W-:-:S05]  /*11420*/  IMAD.IADD R6, R9, 0x1, R6 ;  /* 0x0000000109067824 */ /* 0x000fca00078e0206 */
[----:B------:R-:W-:-:S13]  /*11430*/  ISETP.GT.AND P6, PT, R6, R0, PT ;  /* 0x000000000600720c */ /* 0x000fda0003fc4270 */
[----:B------:R-:W-:Y:S05]  /*11440*/  @!P6 BRA `(.L_x_3670) ;  /* 0xfffffffc005ce947 */ /* 0x000fea000383ffff */
.L_x_3667:
[----:B------:R-:W-:Y:S01]  /*11450*/  IMAD.IADD R2, R6, 0x1, -R9 ;  /* 0x0000000106027824 */ /* 0x000fe200078e0a09 */
[----:B------:R-:W-:-:S03]  /*11460*/  UMOV UR4, 0xffffffff ;  /* 0xffffffff00047882 */ /* 0x000fc60000000000 */
[----:B------:R-:W-:-:S05]  /*11470*/  IMAD R9, R3, R5, R2 ;  /* 0x0000000503097224 */ /* 0x000fca00078e0202 */
[----:B------:R-:W-:Y:S01]  /*11480*/  ISETP.GT.AND P6, PT, R9, R0, PT ;  /* 0x000000000900720c */ /* 0x000fe20003fc4270 */
[----:B------:R-:W-:-:S12]  /*11490*/  BRA.DIV UR4, `(.L_x_3671) ;  /* 0x0000003604307947 */ /* 0x000fd8000b800000 */
[----:B------:R-:W-:-:S04]  /*114a0*/  VOTE.ANY R8, PT, !P6 ;  /* 0x0000000000087806 */ /* 0x000fc800070e0100 */
[----:B------:R-:W2:Y:S02]  /*114b0*/  POPC R6, R8 ;  /* 0x0000000800067309 */ /* 0x000ea40000000000 */
[----:B--2---:R2:W3:Y:S04]  /*114c0*/  SHFL.IDX PT, R7, R7, R6, 0x1f ;  /* 0x00001f0607077589 */ /* 0x0044e800000e0000 */
[----:B------:R2:W4:Y:S02]  /*114d0*/  SHFL.IDX PT, R4, R4, R6, 0x1f ;  /* 0x00001f0604047589 */ /* 0x00052400000e0000 */
.L_x_3770:
[----:B------:R-:W-:-:S13]  /*114e0*/  ISETP.NE.AND P0, PT, R8, RZ, PT ;  /* 0x000000ff0800720c */ /* 0x000fda0003f05270 */
[----:B------:R-:W-:Y:S05]  /*114f0*/  @!P0 BRA `(.L_x_3672) ;  /* 0x0000000000108947 */ /* 0x000fea0003800000 */
[----:B------:R-:W-:Y:S01]  /*11500*/  UMOV UR4, 0xffffffff ;  /* 0xffffffff00047882 */ /* 0x000fe20000000000 */
[----:B------:R-:W-:Y:S02]  /*11510*/  VIADD R12, R6, 0xffffffff ;  /* 0xffffffff060c7836 */ /* 0x000fe40000000000 */
[----:B------:R-:W-:Y:S05]  /*11520*/  BRA.DIV UR4, `(.L_x_3673) ;  /* 0x0000003604687947 */ /* 0x000fea000b800000 */
[----:B------:R0:W0:Y:S02]  /*11530*/  SHFL.IDX PT, R24, R3, R12, 0x1f ;  /* 0x00001f0c03187589 */ /* 0x00002400000e0000 */
.L_x_3672:
[----:B---3--:R-:W-:Y:S01]  /*11540*/  IABS R8, R7 ;  /* 0x0000000700087213 */ /* 0x008fe20000000000 */
[----:B0-----:R-:W-:Y:S01]  /*11550*/  IMAD R24, R24, R5, R2 ;  /* 0x0000000518187224 */ /* 0x001fe200078e0202 */
[----:B----4-:R-:W-:Y:S01]  /*11560*/  IABS R5, R4 ;  /* 0x0000000400057213 */ /* 0x010fe20000000000 */
[----:B------:R-:W-:Y:S01]  /*11570*/  IMAD.MOV.U32 R2, RZ, RZ, RZ ;  /* 0x000000ffff027224 */ /* 0x000fe200078e00ff */
[----:B------:R-:W0:Y:S01]  /*11580*/  I2F.RP R9, R8 ;  /* 0x0000000800097306 */ /* 0x000e220000209400 */
[----:B------:R-:W-:Y:S02]  /*11590*/  IMAD.IADD R0, R0, 0x1, -R24 ;  /* 0x0000000100007824 */ /* 0x000fe400078e0a18 */
[----:B------:R-:W-:-:S05]  /*115a0*/  IMAD.IADD R27, R6, 0x1, R27 ;  /* 0x00000001061b7824 */ /* 0x000fca00078e021b */
[----:B------:R-:W3:Y:S08]  /*115b0*/  I2F.RP R10, R5 ;  /* 0x00000005000a7306 */ /* 0x000ef00000209400 */
[----:B0-----:R-:W0:Y:S08]  /*115c0*/  MUFU.RCP R9, R9 ;  /* 0x0000000900097308 */ /* 0x001e300000001000 */
[----:B---3--:R-:W-:Y:S01]  /*115d0*/  MUFU.RCP R10, R10 ;  /* 0x0000000a000a7308 */ /* 0x008fe20000001000 */
[----:B0-----:R-:W-:-:S07]  /*115e0*/  VIADD R3, R9, 0xffffffe ;  /* 0x0ffffffe09037836 */ /* 0x001fce0000000000 */
[----:B------:R-:W0:Y:S02]  /*115f0*/  F2I.FTZ.U32.TRUNC.NTZ R3, R3 ;  /* 0x0000000300037305 */ /* 0x000e24000021f000 */
[----:B0-----:R-:W-:-:S04]  /*11600*/  IMAD.MOV R11, RZ, RZ, -R3 ;  /* 0x000000ffff0b7224 */ /* 0x001fc800078e0a03 */
        /* <DEDUP_REMOVED lines=45> */
.L_x_3668:
[----:B------:R-:W-:Y:S01]  /*118e0*/  UMOV UR4, URZ ;  /* 0x0000003f00047c82 */ /* 0x000fe20008000000 */
[----:B------:R-:W-:Y:S01]  /*118f0*/  UMOV UR5, URZ ;  /* 0x0000003f00057c82 */ /* 0x000fe20008000000 */
[----:B------:R-:W-:Y:S01]  /*11900*/  ULDC UR6, c[0x0][0xc3c] ;  /* 0x00030f0000067ab9 */ /* 0x000fe20000000800 */
[----:B------:R-:W-:Y:S02]  /*11910*/  IMAD.MOV.U32 R24, RZ, RZ, R0 ;  /* 0x000000ffff187224 */ /* 0x000fe400078e0000 */
[----:B------:R-:W-:Y:S02]  /*11920*/  IMAD.U32 R25, RZ, RZ, UR4 ;  /* 0x00000004ff197e24 */ /* 0x000fe4000f8e00ff */
[----:B------:R-:W-:Y:S02]  /*11930*/  IMAD.U32 R26, RZ, RZ, UR5 ;  /* 0x00000005ff1a7e24 */ /* 0x000fe4000f8e00ff */
[----:B------:R-:W-:-:S07]  /*11940*/  IMAD.U32 R27, RZ, RZ, UR6 ;  /* 0x00000006ff1b7e24 */ /* 0x000fce000f8e00ff */
.L_x_3674:
[----:B------:R-:W3:Y:S01]  /*11950*/  S2R R0, SR_TID.X ;  /* 0x0000000000007919 */ /* 0x000ee20000002100 */
[----:B------:R-:W-:Y:S05]  /*11960*/  WARPSYNC.ALL ;  /* 0x0000000000007948 */ /* 0x000fea0003800000 */
[----:B------:R-:W-:Y:S01]  /*11970*/  BAR.SYNC.DEFER_BLOCKING 0x4, 0x180 ;  /* 0x0106000000007b1d */ /* 0x000fe20000010000 */
[----:B---3--:R-:W-:-:S04]  /*11980*/  LOP3.LUT R0, R0, 0x1f, RZ, 0xc0, !PT ;  /* 0x0000001f00007812 */ /* 0x008fc800078ec0ff */
[----:B------:R-:W-:-:S13]  /*11990*/  ISETP.NE.AND P0, PT, R0, RZ, PT ;  /* 0x000000ff0000720c */ /* 0x000fda0003f05270 */
[----:B0-----:R-:W0:Y:S01]  /*119a0*/  @!P0 S2R R3, SR_CgaCtaId ;  /* 0x0000000000038919 */ /* 0x001e220000008800 */
[----:B------:R-:W-:-:S04]  /*119b0*/  @!P0 MOV R0, 0x400 ;  /* 0x0000040000008802 */ /* 0x000fc80000000f00 */
[----:B0-----:R-:W-:-:S05]  /*119c0*/  @!P0 LEA R17, R3, R0, 0x18 ;  /* 0x0000000003118211 */ /* 0x001fca00078ec0ff */
[----:B------:R0:W-:Y:S01]  /*119d0*/  @!P0 STS.128 [R17+0x28cd0], R24 ;  /* 0x028cd01811008388 */ /* 0x0001e20000000c00 */
[----:B------:R-:W-:Y:S06]  /*119e0*/  BAR.ARV 0x5, 0x180 ;  /* 0x0146000000007b1d */ /* 0x000fec0000002000 */
.L_x_3665:
[----:B------:R-:W-:Y:S02]  /*119f0*/  ULDC UR4, c[0x0][0xc3c] ;  /* 0x00030f0000047ab9 */ /* 0x000fe40000000800 */
[----:B0-----:R-:W-:-:S13]  /*11a00*/  ISETP.GE.AND P0, PT, R27, UR4, PT ;  /* 0x000000041b007c0c */ /* 0x001fda000bf06270 */
[----:B------:R-:W-:Y:S05]  /*11a10*/  @!P0 BRA `(.L_x_3675) ;  /* 0xffffffb400bc8947 */ /* 0x000fea000383ffff */
[----:B------:R-:W-:Y:S05]  /*11a20*/  BSYNC B8 ;  /* 0x0000000000087941 */ /* 0x000fea0003800000 */
.L_x_3614:
[----:B------:R-:W5:Y:S01]  /*11a30*/  LDL.LU R0, [R1+0x24] ;  /* 0x0000240001007983 */ /* 0x000f620000300800 */
[----:B------:R-:W-:Y:S01]  /*11a40*/  BSSY B0, `(.L_x_3676) ;  /* 0x000000b000007945 */ /* 0x000fe20003800000 */
[----:B------:R-:W0:Y:S01]  /*11a50*/  S2R R5, SR_CgaCtaId ;  /* 0x0000000000057919 */ /* 0x000e220000008800 */
[----:B-----5:R-:W-:-:S05]  /*11a60*/  VIADD R0, R0, 0x1 ;  /* 0x0000000100007836 */ /* 0x020fca0000000000 */
[----:B-1----:R-:W-:-:S04]  /*11a70*/  LEA.HI R2, R0, R0, RZ, 0x1 ;  /* 0x0000000000027211 */ /* 0x002fc800078f08ff */
[----:B------:R-:W-:Y:S02]  /*11a80*/  LOP3.LUT R3, R2, 0xfffffffe, RZ, 0xc0, !PT ;  /* 0xfffffffe02037812 */ /* 0x000fe400078ec0ff */
[----:B------:R-:W-:-:S03]  /*11a90*/  MOV R2, 0x400 ;  /* 0x0000040000027802 */ /* 0x000fc60000000f00 */
[----:B------:R-:W-:Y:S01]  /*11aa0*/  IMAD.IADD R0, R0, 0x1, -R3 ;  /* 0x0000000100007824 */ /* 0x000fe200078e0a03 */
[----:B0-----:R-:W-:-:S04]  /*11ab0*/  LEA R7, R5, R2, 0x18 ;  /* 0x0000000205077211 */ /* 0x001fc800078ec0ff */
[----:B------:R-:W-:-:S04]  /*11ac0*/  SHF.L.U32 R0, R0, 0x1f, RZ ;  /* 0x0000001f00007819 */ /* 0x000fc800000006ff */
[----:B------:R-:W0:Y:S02]  /*11ad0*/  SYNCS.PHASECHK.TRANS64.TRYWAIT P0, [R7+URZ+0x28c20], R0 ;  /* 0x028c2000070075a7 */ /* 0x000e24000800017f */
[----:B0-----:R-:W-:Y:S05]  /*11ae0*/  @!P0 BRA `(.L_x_3677) ;  /* 0x0000003000208947 */ /* 0x001fea0003800000 */
.L_x_3773:
[----:B------:R-:W-:Y:S05]  /*11af0*/  BSYNC B0 ;  /* 0x0000000000007941 */ /* 0x000fea0003800000 */
.L_x_3676:
[----:B------:R-:W-:-:S03]  /*11b00*/  UMOV UR4, 0xffffffff ;  /* 0xffffffff00047882 */ /* 0x000fc60000000000 */
[----:B------:R-:W-:Y:S05]  /*11b10*/  BRA.DIV UR4, `(.L_x_3678) ;  /* 0x0000003204287947 */ /* 0x000fea000b800000 */
[----:B0-----:R-:W0:Y:S02]  /*11b20*/  S2R R0, SR_TID.X ;  /* 0x0000000000007919 */ /* 0x001e240000002100 */
[----:B0-----:R-:W-:-:S04]  /*11b30*/  SHF.R.U32.HI R0, RZ, 0x5, R0 ;  /* 0x00000005ff007819 */ /* 0x001fc80000011600 */
[----:B------:R-:W-:-:S05]  /*11b40*/  LOP3.LUT R0, R0, 0x3, RZ, 0xc0, !PT ;  /* 0x0000000300007812 */ /* 0x000fca00078ec0ff */
[----:B------:R0:W1:Y:S02]  /*11b50*/  SHFL.IDX PT, R14, R0, RZ, 0x1f ;  /* 0x00001fff000e7589 */ /* 0x00006400000e0000 */
.L_x_3776:
[----:B-1----:R-:W-:Y:S01]  /*11b60*/  ISETP.NE.AND P0, PT, R14, RZ, PT ;  /* 0x000000ff0e00720c */ /* 0x002fe20003f05270 */
[----:B------:R-:W-:-:S12]  /*11b70*/  BSSY B0, `(.L_x_3679) ;  /* 0x0000024000007945 */ /* 0x000fd80003800000 */
[----:B------:R-:W-:Y:S05]  /*11b80*/  @P0 BRA `(.L_x_3680) ;  /* 0x0000000000880947 */ /* 0x000fea0003800000 */
[----:B------:R-:W-:-:S03]  /*11b90*/  UMOV UR4, 0xffffffff ;  /* 0xffffffff00047882 */ /* 0x000fc60000000000 */
[----:B------:R-:W-:Y:S05]  /*11ba0*/  BRA.DIV UR4, `(.L_x_3681) ;  /* 0x0000003204387947 */ /* 0x000fea000b800000 */
[----:B------:R-:W-:-:S13]  /*11bb0*/  ELECT P6, URZ, PT ;  /* 0x00000000003f782f */ /* 0x000fda00038c0000 */
.L_x_3779:
[----:B------:R-:W-:Y:S05]  /*11bc0*/  @!P6 BRA `(.L_x_3680) ;  /* 0x000000000078e947 */ /* 0x000fea0003800000 */
[----:B------:R-:W-:-:S06]  /*11bd0*/  ULOP3.LUT UR4, UR37, 0x2, URZ, 0xfc, !UPT ;  /* 0x0000000225047892 */ /* 0x000fcc000f8efc3f */
[----:B0-----:R-:W-:-:S05]  /*11be0*/  IMAD.U32 R0, RZ, RZ, UR4 ;  /* 0x00000004ff007e24 */ /* 0x001fca000f8e00ff */
[----:B------:R-:W-:-:S13]  /*11bf0*/  ISETP.NE.AND P0, PT, R0, 0x3, PT ;  /* 0x000000030000780c */ /* 0x000fda0003f05270 */
[----:B------:R-:W-:Y:S05]  /*11c00*/  @!P0 BRA `(.L_x_3682) ;  /* 0x0000000000048947 */ /* 0x000fea0003800000 */
[----:B------:R-:W-:Y:S01]  /*11c10*/  BPT.TRAP 0x1 ;  /* 0x000000040000795c */ /* 0x000fe20000300000 */
.L_x_3682:
[----:B------:R-:W-:Y:S01]  /*11c20*/  IMAD R5, R18, 0x8, R7 ;  /* 0x0000000812057824 */ /* 0x000fe200078e0207 */
[----:B------:R-:W-:Y:S01]  /*11c30*/  SHF.L.U32 R0, R22, 0x1f, RZ ;  /* 0x0000001f16007819 */ /* 0x000fe200000006ff */
[----:B------:R-:W-:-:S03]  /*11c40*/  VIADD R18, R18, 0x1 ;  /* 0x0000000112127836 */ /* 0x000fc60000000000 */
[----:B------:R-:W0:Y:S02]  /*11c50*/  SYNCS.PHASECHK.TRANS64.TRYWAIT P1, [R5+URZ+0x28c40], R0 ;  /* 0x028c4000050075a7 */ /* 0x000e24000802017f */
[----:B------:R-:W-:-:S04]  /*11c60*/  ISETP.NE.AND P2, PT, R18, 0x2, PT ;  /* 0x000000021200780c */ /* 0x000fc80003f45270 */
[----:B------:R-:W-:Y:S01]  /*11c70*/  SEL R3, RZ, 0x1, P2 ;  /* 0x00000001ff037807 */ /* 0x000fe20001000000 */
[----:B0-----:R-:W-:Y:S08]  /*11c80*/  @!P1 BRA `(.L_x_3683) ;  /* 0x0000003000209947 */ /* 0x001ff00003800000 */
.L_x_3780:
[----:B------:R-:W-:Y:S02]  /*11c90*/  SEL R18, R18, RZ, P2 ;  /* 0x000000ff12127207 */ /* 0x000fe40001000000 */
[----:B------:R-:W-:Y:S01]  /*11ca0*/  LOP3.LUT R2, R22, R3, RZ, 0x3c, !PT ;  /* 0x0000000316027212 */ /* 0x000fe200078e3cff */
[----:B------:R-:W-:Y:S06]  /*11cb0*/  @!P0 BRA `(.L_x_3684) ;  /* 0x0000000000048947 */ /* 0x000fec0003800000 */
[----:B------:R-:W-:Y:S01]  /*11cc0*/  BPT.TRAP 0x1 ;  /* 0x000000040000795c */ /* 0x000fe20000300000 */
.L_x_3684:
[----:B------:R-:W-:Y:S01]  /*11cd0*/  IMAD R3, R18, 0x8, R7 ;  /* 0x0000000812037824 */ /* 0x000fe200078e0207 */
[----:B------:R-:W-:-:S04]  /*11ce0*/  SHF.L.U32 R2, R2, 0x1f, RZ ;  /* 0x0000001f02027819 */ /* 0x000fc800000006ff */
[----:B------:R-:W1:Y:S02]  /*11cf0*/  SYNCS.PHASECHK.TRANS64.TRYWAIT P1, [R3+URZ+0x28c40], R2 ;  /* 0x028c4002030075a7 */ /* 0x000e64000802017f */
[----:B-1----:R-:W-:Y:S05]  /*11d00*/  @!P1 BRA `(.L_x_3685) ;  /* 0x0000003000149947 */ /* 0x002fea0003800000 */
.L_x_3781:
[----:B------:R-:W-:Y:S05]  /*11d10*/  @!P0 BRA `(.L_x_3686) ;  /* 0x0000000000048947 */ /* 0x000fea0003800000 */
[----:B------:R-:W-:Y:S01]  /*11d20*/  BPT.TRAP 0x1 ;  /* 0x000000040000795c */ /* 0x000fe20000300000 */
.L_x_3686:
[----:B------:R-:W5:Y:S02]  /*11d30*/  SYNCS.PHASECHK.TRANS64.TRYWAIT P1, [R5+URZ+0x28c60], R0 ;  /* 0x028c6000050075a7 */ /* 0x000f64000802017f */
[----:B-----5:R-:W-:Y:S05]  /*11d40*/  @!P1 BRA `(.L_x_3687) ;  /* 0x0000003000189947 */ /* 0x020fea0003800000 */
.L_x_3782:
[----:B------:R-:W-:Y:S05]  /*11d50*/  @!P0 BRA `(.L_x_3688) ;  /* 0x0000000000048947 */ /* 0x000fea0003800000 */
[----:B------:R-:W-:Y:S01]  /*11d60*/  BPT.TRAP 0x1 ;  /* 0x000000040000795c */ /* 0x000fe20000300000 */
.L_x_3688:
[----:B------:R0:W0:Y:S02]  /*11d70*/  SYNCS.PHASECHK.TRANS64.TRYWAIT P0, [R3+URZ+0x28c60], R2 ;  /* 0x028c6002030075a7 */ /* 0x000024000800017f */
[----:B0-----:R-:W-:Y:S05]  /*11d80*/  @!P0 NANOSLEEP.SYNCS 0x989680 ;  /* 0x009896800000895d */ /* 0x001fea0003900000 */
[----:B------:R-:W0:Y:S02]  /*11d90*/  @!P0 SYNCS.PHASECHK.TRANS64 P0, [R3+URZ+0x28c60], R2 ;  /* 0x028c6002030085a7 */ /* 0x000e24000800007f */
[----:B0-----:R-:W-:Y:S05]  /*11da0*/  @!P0 BRA `(.L_x_3688) ;  /* 0xfffffffc00f08947 */ /* 0x001fea000383ffff */
.L_x_3680:
[----:B------:R-:W-:Y:S05]  /*11db0*/  BSYNC B0 ;  /* 0x0000000000007941 */ /* 0x000fea0003800000 */
.L_x_3679:
[----:B------:R-:W-:Y:S05]  /*11dc0*/  EXIT ;  /* 0x000000000000794d */ /* 0x000fea0003800000 */
.L_x_3557:
[----:B0-----:R-:W-:-:S04]  /*11dd0*/  IMAD.U32 R3, RZ, RZ, UR17 ;  /* 0x00000011ff037e24 */ /* 0x001fc8000f8e00ff */
[----:B------:R0:W1:Y:S03]  /*11de0*/  SYNCS.PHASECHK.TRANS64.TRYWAIT P1, [R3+URZ+0x28c50], R0 ;  /* 0x028c5000030075a7 */ /* 0x000066000802017f */
[----:B-1----:R-:W-:Y:S05]  /*11df0*/  @!P1 NANOSLEEP.SYNCS 0x989680 ;  /* 0x009896800000995d */ /* 0x002fea0003900000 */
[----:B------:R-:W1:Y:S02]  /*11e00*/  @!P1 SYNCS.PHASECHK.TRANS64 P1, [R3+URZ+0x28c50], R0 ;  /* 0x028c5000030095a7 */ /* 0x000e64000802007f */
[----:B-1----:R-:W-:Y:S05]  /*11e10*/  @!P1 BRA `(.L_x_3557) ;  /* 0xfffffffc00ec9947 */ /* 0x002fea000383ffff */
[----:B------:R-:W-:Y:S05]  /*11e20*/  BRA `(.L_x_3689) ;  /* 0xffffff00004c7947 */ /* 0x000fea000383ffff */
.L_x_3563:
[----:B-1----:R-:W-:-:S04]  /*11e30*/  IMAD.U32 R3, RZ, RZ, UR6 ;  /* 0x00000006ff037e24 */ /* 0x002fc8000f8e00ff */
[----:B------:R1:W2:Y:S03]  /*11e40*/  SYNCS.PHASECHK.TRANS64.TRYWAIT P1, [R3+URZ+0x28c50], R0 ;  /* 0x028c5000030075a7 */ /* 0x0002a6000802017f */
[----:B--2---:R-:W-:Y:S05]  /*11e50*/  @!P1 NANOSLEEP.SYNCS 0x989680 ;  /* 0x009896800000995d */ /* 0x004fea0003900000 */
[----:B------:R-:W2:Y:S02]  /*11e60*/  @!P1 SYNCS.PHASECHK.TRANS64 P1, [R3+URZ+0x28c50], R0 ;  /* 0x028c5000030095a7 */ /* 0x000ea4000802007f */
[----:B--2---:R-:W-:Y:S05]  /*11e70*/  @!P1 BRA `(.L_x_3563) ;  /* 0xfffffffc00ec9947 */ /* 0x004fea000383ffff */
[----:B------:R-:W-:Y:S05]  /*11e80*/  BRA `(.L_x_3562) ;  /* 0xffffff0c004c7947 */ /* 0x000fea000383ffff */
.L_x_3568:
[----:B0-----:R-:W-:-:S04]  /*11e90*/  IMAD.U32 R3, RZ, RZ, UR39 ;  /* 0x00000027ff037e24 */ /* 0x001fc8000f8e00ff */
[----:B------:R0:W1:Y:S03]  /*11ea0*/  SYNCS.PHASECHK.TRANS64.TRYWAIT P1, [R3+URZ+0x28c00], R0 ;  /* 0x028c0000030075a7 */ /* 0x000066000802017f */
[----:B-1----:R-:W-:Y:S05]  /*11eb0*/  @!P1 NANOSLEEP.SYNCS 0x989680 ;  /* 0x009896800000995d */ /* 0x002fea0003900000 */
[----:B------:R-:W1:Y:S02]  /*11ec0*/  @!P1 SYNCS.PHASECHK.TRANS64 P1, [R3+URZ+0x28c00], R0 ;  /* 0x028c0000030095a7 */ /* 0x000e64000802007f */
[----:B-1----:R-:W-:Y:S05]  /*11ed0*/  @!P1 BRA `(.L_x_3568) ;  /* 0xfffffffc00ec9947 */ /* 0x002fea000383ffff */
[----:B------:R-:W-:Y:S05]  /*11ee0*/  BRA `(.L_x_3690) ;  /* 0xffffff20006c7947 */ /* 0x000fea000383ffff */
.L_x_3572:
[----:B--2---:R2:W3:Y:S02]  /*11ef0*/  SYNCS.PHASECHK.TRANS64.TRYWAIT P1, [R7+URZ+0x28c30], R8 ;  /* 0x028c3008070075a7 */ /* 0x0044e4000802017f */
[----:B---3--:R-:W-:Y:S05]  /*11f00*/  @!P1 NANOSLEEP.SYNCS 0x989680 ;  /* 0x009896800000995d */ /* 0x008fea0003900000 */
[----:B------:R-:W3:Y:S02]  /*11f10*/  @!P1 SYNCS.PHASECHK.TRANS64 P1, [R7+URZ+0x28c30], R8 ;  /* 0x028c3008070095a7 */ /* 0x000ee4000802007f */
[----:B---3--:R-:W-:Y:S05]  /*11f20*/  @!P1 BRA `(.L_x_3572) ;  /* 0xfffffffc00f09947 */ /* 0x008fea000383ffff */
[----:B------:R-:W-:Y:S05]  /*11f30*/  BRA `(.L_x_3571) ;  /* 0xffffff2000887947 */ /* 0x000fea000383ffff */
.L_x_3577:
[----:B----4-:R4:W0:Y:S02]  /*11f40*/  SYNCS.PHASECHK.TRANS64.TRYWAIT P1, [R7+URZ+0x28c50], R8 ;  /* 0x028c5008070075a7 */ /* 0x010824000802017f */
[----:B0-----:R-:W-:Y:S05]  /*11f50*/  @!P1 NANOSLEEP.SYNCS 0x989680 ;  /* 0x009896800000995d */ /* 0x001fea0003900000 */
[----:B------:R-:W0:Y:S02]  /*11f60*/  @!P1 SYNCS.PHASECHK.TRANS64 P1, [R7+URZ+0x28c50], R8 ;  /* 0x028c5008070095a7 */ /* 0x000e24000802007f */
[----:B0-----:R-:W-:Y:S05]  /*11f70*/  @!P1 BRA `(.L_x_3577) ;  /* 0xfffffffc00f09947 */ /* 0x001fea000383ffff */
[----:B------:R-:W-:Y:S05]  /*11f80*/  BRA `(.L_x_3576) ;  /* 0xffffff30009c7947 */ /* 0x000fea000383ffff */
.L_x_3583:
[----:B--2---:R-:W-:-:S04]  /*11f90*/  IMAD.U32 R0, RZ, RZ, UR22 ;  /* 0x00000016ff007e24 */ /* 0x004fc8000f8e00ff */
[----:B------:R2:W3:Y:S03]  /*11fa0*/  SYNCS.PHASECHK.TRANS64.TRYWAIT P1, [R0+URZ+0x28c30], R7 ;  /* 0x028c3007000075a7 */ /* 0x0004e6000802017f */
[----:B---3--:R-:W-:Y:S05]  /*11fb0*/  @!P1 NANOSLEEP.SYNCS 0x989680 ;  /* 0x009896800000995d */ /* 0x008fea0003900000 */
[----:B------:R-:W3:Y:S02]  /*11fc0*/  @!P1 SYNCS.PHASECHK.TRANS64 P1, [R0+URZ+0x28c30], R7 ;  /* 0x028c3007000095a7 */ /* 0x000ee4000802007f */
[----:B---3--:R-:W-:Y:S05]  /*11fd0*/  @!P1 BRA `(.L_x_3583) ;  /* 0xfffffffc00ec9947 */ /* 0x008fea000383ffff */
[----:B------:R-:W-:Y:S05]  /*11fe0*/  BRA `(.L_x_3582) ;  /* 0xffffff3400887947 */ /* 0x000fea000383ffff */
.L_x_3588:
[----:B---3--:R-:W-:-:S04]  /*11ff0*/  IMAD.U32 R8, RZ, RZ, UR22 ;  /* 0x00000016ff087e24 */ /* 0x008fc8000f8e00ff */
[----:B------:R3:W4:Y:S03]  /*12000*/  SYNCS.PHASECHK.TRANS64.TRYWAIT P1, [R8+URZ+0x28c50], R7 ;  /* 0x028c5007080075a7 */ /* 0x000726000802017f */
[----:B----4-:R-:W-:Y:S05]  /*12010*/  @!P1 NANOSLEEP.SYNCS 0x989680 ;  /* 0x009896800000995d */ /* 0x010fea0003900000 */
[----:B------:R-:W4:Y:S02]  /*12020*/  @!P1 SYNCS.PHASECHK.TRANS64 P1, [R8+URZ+0x28c50], R7 ;  /* 0x028c5007080095a7 */ /* 0x000f24000802007f */
[----:B----4-:R-:W-:Y:S05]  /*12030*/  @!P1 BRA `(.L_x_3588) ;  /* 0xfffffffc00ec9947 */ /* 0x010fea000383ffff */
[----:B------:R-:W-:Y:S05]  /*12040*/  BRA `(.L_x_3587) ;  /* 0xffffff4800bc7947 */ /* 0x000fea000383ffff */
.L_x_3628:
        /* <DEDUP_REMOVED lines=11> */
.L_x_3692:
[----:B------:R-:W-:Y:S05]  /*12100*/  BSYNC B0 ;  /* 0x0000000000007941 */ /* 0x000fea0003800000 */
.L_x_3691:
[----:B------:R-:W-:Y:S05]  /*12110*/  BRA `(.L_x_3693) ;  /* 0xffffffbc00d07947 */ /* 0x000fea000383ffff */
.L_x_3631:
[----:B0-----:R0:W1:Y:S02]  /*12120*/  SYNCS.PHASECHK.TRANS64.TRYWAIT P0, [R19+URZ+0x28c40], R0 ;  /* 0x028c4000130075a7 */ /* 0x001064000800017f */
[----:B-1----:R-:W-:Y:S05]  /*12130*/  @!P0 NANOSLEEP.SYNCS 0x989680 ;  /* 0x009896800000895d */ /* 0x002fea0003900000 */
[----:B------:R-:W1:Y:S02]  /*12140*/  @!P0 SYNCS.PHASECHK.TRANS64 P0, [R19+URZ+0x28c40], R0 ;  /* 0x028c4000130085a7 */ /* 0x000e64000800007f */
[----:B-1----:R-:W-:Y:S05]  /*12150*/  @!P0 BRA `(.L_x_3631) ;  /* 0xfffffffc00f08947 */ /* 0x002fea000383ffff */
[----:B------:R-:W-:Y:S05]  /*12160*/  BRA `(.L_x_3694) ;  /* 0xffffffc000b47947 */ /* 0x000fea000383ffff */
.L_x_3632:
        /* <DEDUP_REMOVED lines=8> */
.L_x_3696:
[----:B------:R-:W-:Y:S05]  /*121f0*/  BSYNC B0 ;  /* 0x0000000000007941 */ /* 0x000fea0003800000 */
.L_x_3695:
        /* <DEDUP_REMOVED lines=9> */
.L_x_3697:
[----:B------:R-:W-:Y:S02]  /*12290*/  IMAD.MOV.U32 R13, RZ, RZ, R5 ;  /* 0x000000ffff0d7224 */ /* 0x000fe400078e0005 */
[----:B------:R-:W-:Y:S02]  /*122a0*/  IMAD.MOV.U32 R12, RZ, RZ, 0x1 ;  /* 0x00000001ff0c7424 */ /* 0x000fe400078e00ff */
[----:B------:R-:W-:-:S07]  /*122b0*/  IMAD.MOV.U32 R3, RZ, RZ, R14 ;  /* 0x000000ffff037224 */ /* 0x000fce00078e000e */
[----:B------:R-:W-:Y:S05]  /*122c0*/  WARPSYNC.COLLECTIVE R15, `(.L_x_3698) ;  /* 0x000000000f087348 */ /* 0x000fea0003c00000 */
[----:B------:R0:W1:Y:S02]  /*122d0*/  SHFL.IDX P6, R14, R13, R12, R11 ;  /* 0x0000000c0d0e7389 */ /* 0x00006400000c000b */
[----:B01----:R-:W-:Y:S01]  /*122e0*/  ENDCOLLECTIVE ;  /* 0x000000000000791b */ /* 0x003fe20003800000 */
.L_x_3698:
        /* <DEDUP_REMOVED lines=9> */
[----:B------:R0:W-:Y:S01]  /*12380*/  @P0 LDGSTS.E.BYPASS.LTC128B.128 [R6+0x22400], desc[UR50][R2.64], !P2 ;  /* 0x2240000002060fae */ /* 0x0001e2000d101d72 */
[----:B------:R-:W-:Y:S01]  /*12390*/  ISETP.GE.AND P0, PT, R28, 0x11, PT ;  /* 0x000000111c00780c */ /* 0x000fe20003f06270 */
[----:B0-----:R-:W-:-:S12]  /*123a0*/  IMAD.MOV.U32 R2, RZ, RZ, R14 ;  /* 0x000000ffff027224 */ /* 0x001fd800078e000e */
[----:B------:R-:W-:Y:S05]  /*123b0*/  WARPSYNC.COLLECTIVE R15, `(.L_x_3699) ;  /* 0x000000000f087348 */ /* 0x000fea0003c00000 */
[----:B------:R0:W1:Y:S02]  /*123c0*/  SHFL.IDX P6, R14, R13, R12, R11 ;  /* 0x0000000c0d0e7389 */ /* 0x00006400000c000b */
[----:B01----:R-:W-:Y:S01]  /*123d0*/  ENDCOLLECTIVE ;  /* 0x000000000000791b */ /* 0x003fe20003800000 */
.L_x_3699:
[----:B------:R-:W-:Y:S02]  /*123e0*/  @P0 IMAD R6, R4, 0x2, R17 ;  /* 0x0000000204060824 */ /* 0x000fe400078e0211 */
[----:B------:R-:W-:Y:S02]  /*123f0*/  IMAD.MOV.U32 R13, RZ, RZ, R5 ;  /* 0x000000ffff0d7224 */ /* 0x000fe400078e0005 */
[----:B------:R-:W-:Y:S02]  /*12400*/  IMAD.MOV.U32 R12, RZ, RZ, 0x2 ;  /* 0x00000002ff0c7424 */ /* 0x000fe400078e00ff */
[----:B------:R-:W-:-:S07]  /*12410*/  IMAD.MOV.U32 R3, RZ, RZ, R14 ;  /* 0x000000ffff037224 */ /* 0x000fce00078e000e */
[----:B------:R-:W-:Y:S05]  /*12420*/  WARPSYNC.COLLECTIVE R15, `(.L_x_3700) ;  /* 0x000000000f087348 */ /* 0x000fea0003c00000 */
[----:B------:R0:W1:Y:S02]  /*12430*/  SHFL.IDX P6, R14, R13, R12, R11 ;  /* 0x0000000c0d0e7389 */ /* 0x00006400000c000b */
[----:B01----:R-:W-:Y:S01]  /*12440*/  ENDCOLLECTIVE ;  /* 0x000000000000791b */ /* 0x003fe20003800000 */
.L_x_3700:
        /* <DEDUP_REMOVED lines=15> */
.L_x_3701:
[----:B------:R-:W-:Y:S02]  /*12540*/  @P0 IMAD R6, R4, 0x2, R17 ;  /* 0x0000000204060824 */ /* 0x000fe400078e0211 */
[----:B------:R-:W-:Y:S02]  /*12550*/  IMAD.MOV.U32 R13, RZ, RZ, R5 ;  /* 0x000000ffff0d7224 */ /* 0x000fe400078e0005 */
[----:B------:R-:W-:Y:S02]  /*12560*/  IMAD.MOV.U32 R12, RZ, RZ, 0x3 ;  /* 0x00000003ff0c7424 */ /* 0x000fe400078e00ff */
[----:B------:R-:W-:-:S07]  /*12570*/  IMAD.MOV.U32 R3, RZ, RZ, R14 ;  /* 0x000000ffff037224 */ /* 0x000fce00078e000e */
[----:B------:R-:W-:Y:S05]  /*12580*/  WARPSYNC.COLLECTIVE R15, `(.L_x_3702) ;  /* 0x000000000f087348 */ /* 0x000fea0003c00000 */
[----:B------:R0:W1:Y:S02]  /*12590*/  SHFL.IDX P6, R14, R13, R12, R11 ;  /* 0x0000000c0d0e7389 */ /* 0x00006400000c000b */
[----:B01----:R-:W-:Y:S01]  /*125a0*/  ENDCOLLECTIVE ;  /* 0x000000000000791b */ /* 0x003fe20003800000 */
.L_x_3702:
        /* <DEDUP_REMOVED lines=10> */
.L_x_3703:
[----:B------:R-:W-:Y:S01]  /*12650*/  @!PT LDS RZ, [RZ] ;  /* 0x00000000fffff984 */ /* 0x000fe20000000800 */
[----:B------:R-:W-:Y:S01]  /*12660*/  @!PT LDS RZ, [RZ] ;  /* 0x00000000fffff984 */ /* 0x000fe20000000800 */
[----:B------:R-:W-:Y:S01]  /*12670*/  @!PT LDS RZ, [RZ] ;  /* 0x00000000fffff984 */ /* 0x000fe20000000800 */
[----:B------:R1:W-:Y:S01]  /*12680*/  @P0 LDGSTS.E.BYPASS.LTC128B.128 [R6+0x23400], desc[UR50][R2.64], !P2 ;  /* 0x2340000002060fae */ /* 0x0003e2000d101d72 */
[----:B------:R-:W-:Y:S01]  /*12690*/  IMAD.MOV.U32 R0, RZ, RZ, R14 ;  /* 0x000000ffff007224 */ /* 0x000fe200078e000e */
[----:B------:R-:W-:Y:S06]  /*126a0*/  BRA `(.L_x_3704) ;  /* 0xffffffc000647947 */ /* 0x000fec000383ffff */
.L_x_3637:
        /* <DEDUP_REMOVED lines=9> */
.L_x_3705:
[C---:B------:R-:W-:Y:S01]  /*12740*/  VIADD R6, R25.reuse, 0x10 ;  /* 0x0000001019067836 */ /* 0x040fe20000000000 */
[----:B------:R-:W-:Y:S01]  /*12750*/  ISETP.GE.AND P0, PT, R25, R5, PT ;  /* 0x000000051900720c */ /* 0x000fe20003f06270 */
[----:B------:R-:W-:Y:S02]  /*12760*/  IMAD.MOV.U32 R13, RZ, RZ, R0 ;  /* 0x000000ffff0d7224 */ /* 0x000fe400078e0000 */
[----:B------:R-:W-:-:S10]  /*12770*/  IMAD.MOV.U32 R2, RZ, RZ, R14 ;  /* 0x000000ffff027224 */ /* 0x000fd400078e000e */
[----:B------:R-:W-:Y:S05]  /*12780*/  WARPSYNC.COLLECTIVE R15, `(.L_x_3706) ;  /* 0x000000000f087348 */ /* 0x000fea0003c00000 */
[----:B------:R0:W1:Y:S02]  /*12790*/  SHFL.IDX P6, R14, R13, R12, R11 ;  /* 0x0000000c0d0e7389 */ /* 0x00006400000c000b */
[----:B01----:R-:W-:Y:S01]  /*127a0*/  ENDCOLLECTIVE ;  /* 0x000000000000791b */ /* 0x003fe20003800000 */
.L_x_3706:
[----:B------:R-:W-:Y:S02]  /*127b0*/  IMAD.MOV.U32 R13, RZ, RZ, R4 ;  /* 0x000000ffff0d7224 */ /* 0x000fe400078e0004 */
[----:B------:R-:W-:Y:S02]  /*127c0*/  IMAD.MOV.U32 R12, RZ, RZ, 0x1 ;  /* 0x00000001ff0c7424 */ /* 0x000fe400078e00ff */
[----:B------:R-:W-:-:S07]  /*127d0*/  IMAD.MOV.U32 R3, RZ, RZ, R14 ;  /* 0x000000ffff037224 */ /* 0x000fce00078e000e */
[----:B------:R-:W-:Y:S05]  /*127e0*/  WARPSYNC.COLLECTIVE R15, `(.L_x_3707) ;  /* 0x000000000f087348 */ /* 0x000fea0003c00000 */
[----:B------:R0:W1:Y:S02]  /*127f0*/  SHFL.IDX P6, R14, R13, R12, R11 ;  /* 0x0000000c0d0e7389 */ /* 0x00006400000c000b */
[----:B01----:R-:W-:Y:S01]  /*12800*/  ENDCOLLECTIVE ;  /* 0x000000000000791b */ /* 0x003fe20003800000 */
.L_x_3707:
[----:B------:R-:W-:-:S05]  /*12810*/  @!P0 LEA R3, P2, R9, R3, 0x1 ;  /* 0x0000000309038211 */ /* 0x000fca00078408ff */
[----:B------:R-:W-:-:S05]  /*12820*/  @!P0 IMAD.X R2, RZ, RZ, R2, P2 ;  /* 0x000000ffff028224 */ /* 0x000fca00010e0602 */
[----:B------:R-:W-:Y:S01]  /*12830*/  @!P0 LOP3.LUT R3, R3, R2, RZ, 0x3c, !PT ;  /* 0x0000000203038212 */ /* 0x000fe200078e3cff */
[----:B------:R-:W-:-:S03]  /*12840*/  IMAD.MOV.U32 R13, RZ, RZ, R0 ;  /* 0x000000ffff0d7224 */ /* 0x000fc600078e0000 */
[----:B------:R-:W-:-:S04]  /*12850*/  @!P0 LOP3.LUT R2, R3, R2, RZ, 0x3c, !PT ;  /* 0x0000000203028212 */ /* 0x000fc800078e3cff */
[----:B------:R-:W-:-:S05]  /*12860*/  @!P0 LOP3.LUT R3, R3, R2, RZ, 0x3c, !PT ;  /* 0x0000000203038212 */ /* 0x000fca00078e3cff */
        /* <DEDUP_REMOVED lines=9> */
.L_x_3708:
[----:B------:R-:W-:Y:S02]  /*12900*/  IMAD.MOV.U32 R13, RZ, RZ, R4 ;  /* 0x000000ffff0d7224 */ /* 0x000fe400078e0004 */
[----:B------:R-:W-:Y:S02]  /*12910*/  IMAD.MOV.U32 R12, RZ, RZ, 0x2 ;  /* 0x00000002ff0c7424 */ /* 0x000fe400078e00ff */
[----:B------:R-:W-:-:S07]  /*12920*/  IMAD.MOV.U32 R3, RZ, RZ, R14 ;  /* 0x000000ffff037224 */ /* 0x000fce00078e000e */
[----:B------:R-:W-:Y:S05]  /*12930*/  WARPSYNC.COLLECTIVE R15, `(.L_x_3709) ;  /* 0x000000000f087348 */ /* 0x000fea0003c00000 */
[----:B------:R0:W1:Y:S02]  /*12940*/  SHFL.IDX P6, R14, R13, R12, R11 ;  /* 0x0000000c0d0e7389 */ /* 0x00006400000c000b */
[----:B01----:R-:W-:Y:S01]  /*12950*/  ENDCOLLECTIVE ;  /* 0x000000000000791b */ /* 0x003fe20003800000 */
.L_x_3709:
        /* <DEDUP_REMOVED lines=9> */
[----:B------:R0:W-:Y:S02]  /*129f0*/  @!P0 LDGSTS.E.BYPASS.LTC128B.128 [R8+0x20c00], desc[UR50][R2.64], !P1 ;  /* 0x20c0000002088fae */ /* 0x0001e4000c901d72 */
[----:B0-----:R-:W-:-:S05]  /*12a00*/  VIADD R2, R25, 0x20 ;  /* 0x0000002019027836 */ /* 0x001fca0000000000 */
[----:B------:R-:W-:Y:S01]  /*12a10*/  ISETP.GE.AND P0, PT, R2, R5, PT ;  /* 0x000000050200720c */ /* 0x000fe20003f06270 */
[----:B------:R-:W-:-:S12]  /*12a20*/  IMAD.MOV.U32 R2, RZ, RZ, R14 ;  /* 0x000000ffff027224 */ /* 0x000fd800078e000e */
[----:B------:R-:W-:Y:S05]  /*12a30*/  WARPSYNC.COLLECTIVE R15, `(.L_x_3710) ;  /* 0x000000000f087348 */ /* 0x000fea0003c00000 */
[----:B------:R0:W1:Y:S02]  /*12a40*/  SHFL.IDX P6, R14, R13, R12, R11 ;  /* 0x0000000c0d0e7389 */ /* 0x00006400000c000b */
[----:B01----:R-:W-:Y:S01]  /*12a50*/  ENDCOLLECTIVE ;  /* 0x000000000000791b */ /* 0x003fe20003800000 */
.L_x_3710:
[----:B------:R-:W-:Y:S02]  /*12a60*/  IMAD.MOV.U32 R13, RZ, RZ, R4 ;  /* 0x000000ffff0d7224 */ /* 0x000fe400078e0004 */
[----:B------:R-:W-:Y:S02]  /*12a70*/  IMAD.MOV.U32 R12, RZ, RZ, 0x3 ;  /* 0x00000003ff0c7424 */ /* 0x000fe400078e00ff */
[----:B------:R-:W-:-:S07]  /*12a80*/  IMAD.MOV.U32 R3, RZ, RZ, R14 ;  /* 0x000000ffff037224 */ /* 0x000fce00078e000e */
[----:B------:R-:W-:Y:S05]  /*12a90*/  WARPSYNC.COLLECTIVE R15, `(.L_x_3711) ;  /* 0x000000000f087348 */ /* 0x000fea0003c00000 */
[----:B------:R0:W1:Y:S02]  /*12aa0*/  SHFL.IDX P6, R14, R13, R12, R11 ;  /* 0x0000000c0d0e7389 */ /* 0x00006400000c000b */
[----:B01----:R-:W-:Y:S01]  /*12ab0*/  ENDCOLLECTIVE ;  /* 0x000000000000791b */ /* 0x003fe20003800000 */
.L_x_3711:
[----:B------:R-:W-:-:S05]  /*12ac0*/  @!P0 LEA R3, P2, R9, R3, 0x1 ;  /* 0x0000000309038211 */ /* 0x000fca00078408ff */
[----:B------:R-:W-:-:S05]  /*12ad0*/  @!P0 IMAD.X R2, RZ, RZ, R2, P2 ;  /* 0x000000ffff028224 */ /* 0x000fca00010e0602 */
[----:B------:R-:W-:Y:S01]  /*12ae0*/  @!P0 LOP3.LUT R3, R3, R2, RZ, 0x3c, !PT ;  /* 0x0000000203038212 */ /* 0x000fe200078e3cff */
[----:B------:R-:W-:-:S03]  /*12af0*/  IMAD.MOV.U32 R13, RZ, RZ, R0 ;  /* 0x000000ffff0d7224 */ /* 0x000fc600078e0000 */
[----:B------:R-:W-:-:S04]  /*12b00*/  @!P0 LOP3.LUT R2, R3, R2, RZ, 0x3c, !PT ;  /* 0x0000000203028212 */ /* 0x000fc800078e3cff */
[----:B------:R-:W-:Y:S01]  /*12b10*/  @!P0 LOP3.LUT R3, R3, R2, RZ, 0x3c, !PT ;  /* 0x0000000203038212 */ /* 0x000fe200078e3cff */
[----:B------:R-:W-:-:S07]  /*12b20*/  IMAD.MOV.U32 R4, RZ, RZ, R14 ;  /* 0x000000ffff047224 */ /* 0x000fce00078e000e */
[----:B------:R-:W-:Y:S05]  /*12b30*/  WARPSYNC.COLLECTIVE R15, `(.L_x_3712) ;  /* 0x000000000f087348 */ /* 0x000fea0003c00000 */
[----:B------:R0:W1:Y:S02]  /*12b40*/  SHFL.IDX P6, R14, R13, R12, R11 ;  /* 0x0000000c0d0e7389 */ /* 0x00006400000c000b */
[----:B01----:R-:W-:Y:S01]  /*12b50*/  ENDCOLLECTIVE ;  /* 0x000000000000791b */ /* 0x003fe20003800000 */
.L_x_3712:
[----:B------:R-:W-:Y:S01]  /*12b60*/  @!PT LDS RZ, [RZ] ;  /* 0x00000000fffff984 */ /* 0x000fe20000000800 */
[----:B------:R-:W-:Y:S01]  /*12b70*/  @!PT LDS RZ, [RZ] ;  /* 0x00000000fffff984 */ /* 0x000fe20000000800 */
[----:B------:R-:W-:Y:S01]  /*12b80*/  @!PT LDS RZ, [RZ] ;  /* 0x00000000fffff984 */ /* 0x000fe20000000800 */
[----:B------:R0:W-:Y:S01]  /*12b90*/  @!P0 LDGSTS.E.BYPASS.LTC128B.128 [R8+0x21400], desc[UR50][R2.64], !P1 ;  /* 0x2140000002088fae */ /* 0x0001e2000c901d72 */
[----:B------:R-:W-:Y:S01]  /*12ba0*/  IMAD.MOV.U32 R0, RZ, RZ, R14 ;  /* 0x000000ffff007224 */ /* 0x000fe200078e000e */
[----:B------:R-:W-:Y:S06]  /*12bb0*/  BRA `(.L_x_3713) ;  /* 0xffffffc400607947 */ /* 0x000fec000383ffff */
.L_x_3640:
[----:B0-----:R0:W1:Y:S02]  /*12bc0*/  SYNCS.PHASECHK.TRANS64.TRYWAIT P0, [R17+URZ+0x28c20], R0 ;  /* 0x028c2000110075a7 */ /* 0x001064000800017f */
[----:B-1----:R-:W-:Y:S05]  /*12bd0*/  @!P0 NANOSLEEP.SYNCS 0x989680 ;  /* 0x009896800000895d */ /* 0x002fea0003900000 */
[----:B------:R-:W1:Y:S02]  /*12be0*/  @!P0 SYNCS.PHASECHK.TRANS64 P0, [R17+URZ+0x28c20], R0 ;  /* 0x028c2000110085a7 */ /* 0x000e64000800007f */
[----:B-1----:R-:W-:Y:S05]  /*12bf0*/  @!P0 BRA `(.L_x_3640) ;  /* 0xfffffffc00f08947 */ /* 0x002fea000383ffff */
[----:B------:R-:W-:Y:S05]  /*12c00*/  BRA `(.L_x_3714) ;  /* 0xffffffc400bc7947 */ /* 0x000fea000383ffff */
.L_x_3643:
[----:B0-----:R0:W1:Y:S02]  /*12c10*/  SYNCS.PHASECHK.TRANS64.TRYWAIT P0, [R19+URZ+0x28c60], R0 ;  /* 0x028c6000130075a7 */ /* 0x001064000800017f */
[----:B-1----:R-:W-:Y:S05]  /*12c20*/  @!P0 NANOSLEEP.SYNCS 0x989680 ;  /* 0x009896800000895d */ /* 0x002fea0003900000 */
[----:B------:R-:W1:Y:S02]  /*12c30*/  @!P0 SYNCS.PHASECHK.TRANS64 P0, [R19+URZ+0x28c60], R0 ;  /* 0x028c6000130085a7 */ /* 0x000e64000800007f */
[----:B-1----:R-:W-:Y:S05]  /*12c40*/  @!P0 BRA `(.L_x_3643) ;  /* 0xfffffffc00f08947 */ /* 0x002fea000383ffff */
[----:B------:R-:W-:Y:S05]  /*12c50*/  BRA `(.L_x_3715) ;  /* 0xffffffc400cc7947 */ /* 0x000fea000383ffff */
.L_x_3644:
        /* <DEDUP_REMOVED lines=8> */
.L_x_3717:
[----:B------:R-:W-:Y:S05]  /*12ce0*/  BSYNC B0 ;  /* 0x0000000000007941 */ /* 0x000fea0003800000 */
.L_x_3716:
[----:B------:R0:W5:Y:S01]  /*12cf0*/  LDL R8, [R1] ;  /* 0x0000000001087983 */ /* 0x0001620000100800 */
[----:B------:R-:W-:Y:S01]  /*12d00*/  IMAD.MOV.U32 R13, RZ, RZ, R4 ;  /* 0x000000ffff0d7224 */ /* 0x000fe200078e0004 */
[C---:B------:R-:W-:Y:S01]  /*12d10*/  LOP3.LUT P5, RZ, R29.reuse, 0x2, RZ, 0xc0, !PT ;  /* 0x000000021dff7812 */ /* 0x040fe200078ac0ff */
[----:B------:R-:W-:Y:S01]  /*12d20*/  IMAD.MOV.U32 R12, RZ, RZ, RZ ;  /* 0x000000ffff0c7224 */ /* 0x000fe200078e00ff */
[----:B------:R-:W1:Y:S01]  /*12d30*/  S2R R7, SR_TID.X ;  /* 0x0000000000077919 */ /* 0x000e620000002100 */
[----:B------:R-:W-:Y:S01]  /*12d40*/  IMAD.MOV.U32 R11, RZ, RZ, 0x181f ;  /* 0x0000181fff0b7424 */ /* 0x000fe200078e00ff */
[C---:B------:R-:W-:Y:S01]  /*12d50*/  LOP3.LUT P4, RZ, R29.reuse, 0x4, RZ, 0xc0, !PT ;  /* 0x000000041dff7812 */ /* 0x040fe2000788c0ff */
[----:B------:R-:W-:Y:S01]  /*12d60*/  IMAD.MOV.U32 R15, RZ, RZ, -0x1 ;  /* 0xffffffffff0f7424 */ /* 0x000fe200078e00ff */
[----:B------:R-:W-:Y:S01]  /*12d70*/  LOP3.LUT P3, RZ, R29, 0x8, RZ, 0xc0, !PT ;  /* 0x000000081dff7812 */ /* 0x000fe2000786c0ff */
[----:B------:R-:W-:Y:S01]  /*12d80*/  IMAD.MOV.U32 R3, RZ, RZ, R14 ;  /* 0x000000ffff037224 */ /* 0x000fe200078e000e */
[----:B------:R-:W-:Y:S01]  /*12d90*/  LOP3.LUT R16, R16, 0xfffffeff, RZ, 0xc0, !PT ;  /* 0xfffffeff10107812 */ /* 0x000fe200078ec0ff */
[----:B0-----:R-:W-:-:S10]  /*12da0*/  IMAD R5, R5, 0x2, R17 ;  /* 0x0000000205057824 */ /* 0x001fd400078e0211 */
[----:B-1---5:R-:W-:Y:S05]  /*12db0*/  WARPSYNC.COLLECTIVE R15, `(.L_x_3718) ;  /* 0x000000000f087348 */ /* 0x022fea0003c00000 */
[----:B------:R0:W2:Y:S02]  /*12dc0*/  SHFL.IDX P6, R14, R13, R12, R11 ;  /* 0x0000000c0d0e7389 */ /* 0x0000a400000c000b */
[----:B012--5:R-:W-:Y:S01]  /*12dd0*/  ENDCOLLECTIVE ;  /* 0x000000000000791b */ /* 0x027fe20003800000 */
.L_x_3718:
[----:B------:R-:W-:Y:S01]  /*12de0*/  LOP3.LUT P2, RZ, R29, 0x10, RZ, 0xc0, !PT ;  /* 0x000000101dff7812 */ /* 0x000fe2000784c0ff */
[----:B------:R-:W-:Y:S02]  /*12df0*/  IMAD.MOV.U32 R13, RZ, RZ, R6 ;  /* 0x000000ffff0d7224 */ /* 0x000fe400078e0006 */
[----:B------:R-:W-:Y:S02]  /*12e00*/  IMAD.MOV.U32 R12, RZ, RZ, 0x1 ;  /* 0x00000001ff0c7424 */ /* 0x000fe400078e00ff */
[----:B------:R-:W-:Y:S02]  /*12e10*/  IMAD.SHL.U32 R7, R7, 0x8, RZ ;  /* 0x0000000807077824 */ /* 0x000fe400078e00ff */
[----:B------:R-:W-:-:S03]  /*12e20*/  IMAD.MOV.U32 R2, RZ, RZ, R14 ;  /* 0x000000ffff027224 */ /* 0x000fc600078e000e */
[----:B------:R-:W-:-:S05]  /*12e30*/  LOP3.LUT R7, R7, 0x38, RZ, 0xc0, !PT ;  /* 0x0000003807077812 */ /* 0x000fca00078ec0ff */
[----:B------:R-:W-:Y:S01]  /*12e40*/  IMAD.SHL.U32 R0, R7, 0x2, RZ ;  /* 0x0000000207007824 */ /* 0x000fe200078e00ff */
[----:B------:R-:W-:-:S04]  /*12e50*/  LOP3.LUT R7, R29, 0x1, RZ, 0xc0, !PT ;  /* 0x000000011d077812 */ /* 0x000fc800078ec0ff */
[----:B------:R-:W-:Y:S02]  /*12e60*/  IADD3 R2, P0, R2, R0, RZ ;  /* 0x0000000002027210 */ /* 0x000fe40007f1e0ff */
[----:B------:R-:W-:-:S03]  /*12e70*/  ISETP.NE.U32.AND P1, PT, R7, 0x1, PT ;  /* 0x000000010700780c */ /* 0x000fc60003f25070 */
[----:B------:R-:W-:Y:S01]  /*12e80*/  IMAD.X R3, RZ, RZ, R3, P0 ;  /* 0x000000ffff037224 */ /* 0x000fe200000e0603 */
[----:B------:R-:W-:-:S09]  /*12e90*/  ISETP.LT.OR P0, PT, R28, 0x1, P1 ;  /* 0x000000011c00780c */ /* 0x000fd20000f01670 */
[----:B------:R-:W-:Y:S02]  /*12ea0*/  @P1 LOP3.LUT R16, R16, 0x100, RZ, 0xfc, !PT ;  /* 0x0000010010101812 */ /* 0x000fe400078efcff */
[----:B------:R-:W-:Y:S02]  /*12eb0*/  LOP3.LUT P1, RZ, R29, 0x20, RZ, 0xc0, !PT ;  /* 0x000000201dff7812 */ /* 0x000fe4000782c0ff */
[----:B------:R-:W-:Y:S01]  /*12ec0*/  @!PT LDS RZ, [RZ] ;  /* 0x00000000fffff984 */ /* 0x000fe20000000800 */
[----:B------:R-:W-:Y:S01]  /*12ed0*/  @!PT LDS RZ, [RZ] ;  /* 0x00000000fffff984 */ /* 0x000fe20000000800 */
[----:B------:R-:W-:Y:S01]  /*12ee0*/  @!PT LDS RZ, [RZ] ;  /* 0x00000000fffff984 */ /* 0x000fe20000000800 */
[----:B------:R0:W-:Y:S01]  /*12ef0*/  LDGSTS.E.BYPASS.LTC128B.128 [R5+0x400], desc[UR50][R2.64], !P0 ;  /* 0x0040000002057fae */ /* 0x0001e2000c101d72 */
[C---:B------:R-:W-:Y:S02]  /*12f00*/  ISETP.LT.OR P0, PT, R28.reuse, 0x1, !P5 ;  /* 0x000000011c00780c */ /* 0x040fe40006f01670 */
[----:B------:R-:W-:Y:S02]  /*12f10*/  ISETP.LT.OR P6, PT, R28, 0x1, !P1 ;  /* 0x000000011c00780c */ /* 0x000fe40004fc1670 */
[----:B------:R-:W-:-:S09]  /*12f20*/  LOP3.LUT R16, R16, 0xfffffdff, RZ, 0xc0, !PT ;  /* 0xfffffdff10107812 */ /* 0x000fd200078ec0ff */
[----:B------:R0:W-:Y:S01]  /*12f30*/  LDGSTS.E.BYPASS.LTC128B.128 [R5+0x2400], desc[UR50][R2.64+0x80], !P0 ;  /* 0x0240008002057fae */ /* 0x0001e2000c101d72 */
[----:B------:R-:W-:-:S13]  /*12f40*/  ISETP.LT.OR P0, PT, R28, 0x1, !P4 ;  /* 0x000000011c00780c */ /* 0x000fda0006701670 */
[----:B------:R0:W-:Y:S01]  /*12f50*/  LDGSTS.E.BYPASS.LTC128B.128 [R5+0x4400], desc[UR50][R2.64+0x100], !P0 ;  /* 0x0440010002057fae */ /* 0x0001e2000c101d72 */
[----:B------:R-:W-:-:S13]  /*12f60*/  ISETP.LT.OR P0, PT, R28, 0x1, !P3 ;  /* 0x000000011c00780c */ /* 0x000fda0005f01670 */
[----:B------:R0:W-:Y:S01]  /*12f70*/  LDGSTS.E.BYPASS.LTC128B.128 [R5+0x6400], desc[UR50][R2.64+0x180], !P0 ;  /* 0x0640018002057fae */ /* 0x0001e2000c101d72 */
[----:B------:R-:W-:-:S13]  /*12f80*/  ISETP.LT.OR P0, PT, R28, 0x1, !P2 ;  /* 0x000000011c00780c */ /* 0x000fda0005701670 */
[----:B------:R0:W-:Y:S01]  /*12f90*/  LDGSTS.E.BYPASS.LTC128B.128 [R5+0x8400], desc[UR50][R2.64+0x200], !P0 ;  /* 0x0840020002057fae */ /* 0x0001e2000c101d72 */
[----:B------:R-:W-:-:S03]  /*12fa0*/  LOP3.LUT P0, RZ, R29, 0x40, RZ, 0xc0, !PT ;  /* 0x000000401dff7812 */ /* 0x000fc6000780c0ff */
[----:B------:R0:W-:Y:S01]  /*12fb0*/  LDGSTS.E.BYPASS.LTC128B.128 [R5+0xa400], desc[UR50][R2.64+0x280], !P6 ;  /* 0x0a40028002057fae */ /* 0x0001e2000f101d72 */
[----:B------:R-:W-:-:S13]  /*12fc0*/  ISETP.LT.OR P6, PT, R28, 0x1, !P0 ;  /* 0x000000011c00780c */ /* 0x000fda00047c1670 */
[----:B------:R0:W-:Y:S01]  /*12fd0*/  LDGSTS.E.BYPASS.LTC128B.128 [R5+0xc400], desc[UR50][R2.64+0x300], !P6 ;  /* 0x0c40030002057fae */ /* 0x0001e2000f101d72 */
[----:B------:R-:W-:-:S04]  /*12fe0*/  PRMT R7, R8, 0x8880, RZ ;  /* 0x0000888008077816 */ /* 0x000fc800000000ff */
[----:B------:R-:W-:-:S13]  /*12ff0*/  ISETP.GT.AND P6, PT, R7, -0x1, PT ;  /* 0xffffffff0700780c */ /* 0x000fda0003fc4270 */
[----:B------:R-:W-:Y:S02]  /*13000*/  @P6 LOP3.LUT R16, R16, 0x200, RZ, 0xfc, !PT ;  /* 0x0000020010106812 */ /* 0x000fe400078efcff */
[----:B------:R-:W-:-:S13]  /*13010*/  ISETP.LT.OR P6, PT, R28, 0x1, P6 ;  /* 0x000000011c00780c */ /* 0x000fda00037c1670 */
[----:B------:R0:W-:Y:S02]  /*13020*/  LDGSTS.E.BYPASS.LTC128B.128 [R5+0xe400], desc[UR50][R2.64+0x380], !P6 ;  /* 0x0e40038002057fae */ /* 0x0001e4000f101d72 */
[----:B0-----:R-:W-:Y:S05]  /*13030*/  WARPSYNC.COLLECTIVE R15, `(.L_x_3719) ;  /* 0x000000000f087348 */ /* 0x001fea0003c00000 */
[----:B------:R1:W2:Y:S02]  /*13040*/  SHFL.IDX P6, R14, R13, R12, R11 ;  /* 0x0000000c0d0e7389 */ /* 0x0002a400000c000b */
[----:B012---:R-:W-:Y:S01]  /*13050*/  ENDCOLLECTIVE ;  /* 0x000000000000791b */ /* 0x007fe20003800000 */
.L_x_3719:
[----:B------:R-:W-:Y:S02]  /*13060*/  IMAD.MOV.U32 R13, RZ, RZ, R4 ;  /* 0x000000ffff0d7224 */ /* 0x000fe400078e0004 */
[----:B------:R-:W-:-:S07]  /*13070*/  IMAD.MOV.U32 R3, RZ, RZ, R14 ;  /* 0x000000ffff037224 */ /* 0x000fce00078e000e */
[----:B------:R-:W-:Y:S05]  /*13080*/  WARPSYNC.COLLECTIVE R15, `(.L_x_3720) ;  /* 0x000000000f087348 */ /* 0x000fea0003c00000 */
[----:B------:R0:W1:Y:S02]  /*13090*/  SHFL.IDX P6, R14, R13, R12, R11 ;  /* 0x0000000c0d0e7389 */ /* 0x00006400000c000b */
[----:B01----:R-:W-:Y:S01]  /*130a0*/  ENDCOLLECTIVE ;  /* 0x000000000000791b */ /* 0x003fe20003800000 */
.L_x_3720:
[----:B------:R-:W-:Y:S02]  /*130b0*/  IMAD.MOV.U32 R13, RZ, RZ, R6 ;  /* 0x000000ffff0d7224 */ /* 0x000fe400078e0006 */
[----:B------:R-:W-:Y:S02]  /*130c0*/  IMAD.MOV.U32 R12, RZ, RZ, 0x2 ;  /* 0x00000002ff0c7424 */ /* 0x000fe400078e00ff */
[----:B------:R-:W-:-:S05]  /*130d0*/  IMAD.MOV.U32 R2, RZ, RZ, R14 ;  /* 0x000000ffff027224 */ /* 0x000fca00078e000e */
        /* <DEDUP_REMOVED lines=26> */
.L_x_3721:
[----:B------:R-:W-:Y:S02]  /*13280*/  IMAD.MOV.U32 R13, RZ, RZ, R4 ;  /* 0x000000ffff0d7224 */ /* 0x000fe400078e0004 */
[----:B------:R-:W-:-:S07]  /*13290*/  IMAD.MOV.U32 R7, RZ, RZ, R14 ;  /* 0x000000ffff077224 */ /* 0x000fce00078e000e */
[----:B------:R-:W-:Y:S05]  /*132a0*/  WARPSYNC.COLLECTIVE R15, `(.L_x_3722) ;  /* 0x000000000f087348 */ /* 0x000fea0003c00000 */
[----:B------:R0:W1:Y:S02]  /*132b0*/  SHFL.IDX P6, R14, R13, R12, R11 ;  /* 0x0000000c0d0e7389 */ /* 0x00006400000c000b */
[----:B01----:R-:W-:Y:S01]  /*132c0*/  ENDCOLLECTIVE ;  /* 0x000000000000791b */ /* 0x003fe20003800000 */
.L_x_3722:
        /* <DEDUP_REMOVED lines=29> */
.L_x_3723:
[----:B------:R-:W-:Y:S02]  /*134a0*/  IMAD.MOV.U32 R13, RZ, RZ, R4 ;  /* 0x000000ffff0d7224 */ /* 0x000fe400078e0004 */
[----:B------:R-:W-:-:S07]  /*134b0*/  IMAD.MOV.U32 R6, RZ, RZ, R14 ;  /* 0x000000ffff067224 */ /* 0x000fce00078e000e */
[----:B------:R-:W-:Y:S05]  /*134c0*/  WARPSYNC.COLLECTIVE R15, `(.L_x_3724) ;  /* 0x000000000f087348 */ /* 0x000fea0003c00000 */
[----:B------:R0:W1:Y:S02]  /*134d0*/  SHFL.IDX P6, R14, R13, R12, R11 ;  /* 0x0000000c0d0e7389 */ /* 0x00006400000c000b */
[----:B01----:R-:W-:Y:S01]  /*134e0*/  ENDCOLLECTIVE ;  /* 0x000000000000791b */ /* 0x003fe20003800000 */
.L_x_3724:
[----:B------:R-:W-:Y:S01]  /*134f0*/  IMAD.MOV.U32 R2, RZ, RZ, R14 ;  /* 0x000000ffff027224 */ /* 0x000fe200078e000e */
[----:B------:R-:W-:Y:S06]  /*13500*/  BRA `(.L_x_3725) ;  /* 0xffffffc400587947 */ /* 0x000fec000383ffff */
.L_x_3651:
[----:B0-----:R0:W1:Y:S02]  /*13510*/  SYNCS.PHASECHK.TRANS64.TRYWAIT P0, [R6+URZ+0x28c40], R19 ;  /* 0x028c4013060075a7 */ /* 0x001064000800017f */
[----:B-1----:R-:W-:Y:S05]  /*13520*/  @!P0 NANOSLEEP.SYNCS 0x989680 ;  /* 0x009896800000895d */ /* 0x002fea0003900000 */
[----:B------:R-:W1:Y:S02]  /*13530*/  @!P0 SYNCS.PHASECHK.TRANS64 P0, [R6+URZ+0x28c40], R19 ;  /* 0x028c4013060085a7 */ /* 0x000e64000800007f */
[----:B-1----:R-:W-:Y:S05]  /*13540*/  @!P0 BRA `(.L_x_3651) ;  /* 0xfffffffc00f08947 */ /* 0x002fea000383ffff */
[----:B------:R-:W-:Y:S05]  /*13550*/  BRA `(.L_x_3726) ;  /* 0xffffffc800e47947 */ /* 0x000fea000383ffff */
.L_x_3652:
        /* <DEDUP_REMOVED lines=8> */
.L_x_3728:
[----:B------:R-:W-:Y:S05]  /*135e0*/  BSYNC B1 ;  /* 0x0000000000017941 */ /* 0x000fea0003800000 */
.L_x_3727:
        /* <DEDUP_REMOVED lines=9> */
.L_x_3729:
[----:B------:R-:W-:Y:S02]  /*13680*/  IMAD.MOV.U32 R13, RZ, RZ, R25 ;  /* 0x000000ffff0d7224 */ /* 0x000fe400078e0019 */
[----:B------:R-:W-:Y:S02]  /*13690*/  IMAD.MOV.U32 R12, RZ, RZ, 0x1 ;  /* 0x00000001ff0c7424 */ /* 0x000fe400078e00ff */
[----:B------:R-:W-:-:S07]  /*136a0*/  IMAD.MOV.U32 R2, RZ, RZ, R14 ;  /* 0x000000ffff027224 */ /* 0x000fce00078e000e */
[----:B------:R-:W-:Y:S05]  /*136b0*/  WARPSYNC.COLLECTIVE R15, `(.L_x_3730) ;  /* 0x000000000f087348 */ /* 0x000fea0003c00000 */
[----:B------:R0:W1:Y:S02]  /*136c0*/  SHFL.IDX P6, R14, R13, R12, R11 ;  /* 0x0000000c0d0e7389 */ /* 0x00006400000c000b */
[----:B01----:R-:W-:Y:S01]  /*136d0*/  ENDCOLLECTIVE ;  /* 0x000000000000791b */ /* 0x003fe20003800000 */
.L_x_3730:
[----:B------:R-:W-:-:S05]  /*136e0*/  IADD3 R2, P0, R2, R0, RZ ;  /* 0x0000000002027210 */ /* 0x000fca0007f1e0ff */
        /* <DEDUP_REMOVED lines=10> */
.L_x_3731:
[----:B------:R-:W-:Y:S02]  /*13790*/  IMAD.MOV.U32 R13, RZ, RZ, R25 ;  /* 0x000000ffff0d7224 */ /* 0x000fe400078e0019 */
[----:B------:R-:W-:Y:S02]  /*137a0*/  IMAD.MOV.U32 R12, RZ, RZ, 0x2 ;  /* 0x00000002ff0c7424 */ /* 0x000fe400078e00ff */
[----:B------:R-:W-:-:S07]  /*137b0*/  IMAD.MOV.U32 R2, RZ, RZ, R14 ;  /* 0x000000ffff027224 */ /* 0x000fce00078e000e */
[----:B------:R-:W-:Y:S05]  /*137c0*/  WARPSYNC.COLLECTIVE R15, `(.L_x_3732) ;  /* 0x000000000f087348 */ /* 0x000fea0003c00000 */
[----:B------:R0:W1:Y:S02]  /*137d0*/  SHFL.IDX P6, R14, R13, R12, R11 ;  /* 0x0000000c0d0e7389 */ /* 0x00006400000c000b */
[----:B01----:R-:W-:Y:S01]  /*137e0*/  ENDCOLLECTIVE ;  /* 0x000000000000791b */ /* 0x003fe20003800000 */
.L_x_3732:
        /* <DEDUP_REMOVED lines=11> */
.L_x_3733:
[----:B------:R-:W-:Y:S02]  /*138a0*/  IMAD.MOV.U32 R13, RZ, RZ, R25 ;  /* 0x000000ffff0d7224 */ /* 0x000fe400078e0019 */
[----:B------:R-:W-:Y:S02]  /*138b0*/  IMAD.MOV.U32 R12, RZ, RZ, 0x3 ;  /* 0x00000003ff0c7424 */ /* 0x000fe400078e00ff */
[----:B------:R-:W-:-:S07]  /*138c0*/  IMAD.MOV.U32 R2, RZ, RZ, R14 ;  /* 0x000000ffff027224 */ /* 0x000fce00078e000e */
[----:B------:R-:W-:Y:S05]  /*138d0*/  WARPSYNC.COLLECTIVE R15, `(.L_x_3734) ;  /* 0x000000000f087348 */ /* 0x000fea0003c00000 */
[----:B------:R0:W1:Y:S02]  /*138e0*/  SHFL.IDX P6, R14, R13, R12, R11 ;  /* 0x0000000c0d0e7389 */ /* 0x00006400000c000b */
[----:B01----:R-:W-:Y:S01]  /*138f0*/  ENDCOLLECTIVE ;  /* 0x000000000000791b */ /* 0x003fe20003800000 */
.L_x_3734:
[----:B------:R-:W-:-:S05]  /*13900*/  IADD3 R2, P0, R2, R0, RZ ;  /* 0x0000000002027210 */ /* 0x000fca0007f1e0ff */
        /* <DEDUP_REMOVED lines=10> */
.L_x_3735:
[----:B------:R-:W-:Y:S01]  /*139b0*/  IMAD.MOV.U32 R2, RZ, RZ, R14 ;  /* 0x000000ffff027224 */ /* 0x000fe200078e000e */
[----:B------:R-:W-:Y:S06]  /*139c0*/  BRA `(.L_x_3736) ;  /* 0xffffffc8006c7947 */ /* 0x000fec000383ffff */
.L_x_3657:
[----:B---3--:R3:W4:Y:S02]  /*139d0*/  SYNCS.PHASECHK.TRANS64.TRYWAIT P0, [R6+URZ+0x28c60], R19 ;  /* 0x028c6013060075a7 */ /* 0x008724000800017f */
[----:B----4-:R-:W-:Y:S05]  /*139e0*/  @!P0 NANOSLEEP.SYNCS 0x989680 ;  /* 0x009896800000895d */ /* 0x010fea0003900000 */
[----:B------:R-:W4:Y:S02]  /*139f0*/  @!P0 SYNCS.PHASECHK.TRANS64 P0, [R6+URZ+0x28c60], R19 ;  /* 0x028c6013060085a7 */ /* 0x000f24000800007f */
[----:B----4-:R-:W-:Y:S05]  /*13a00*/  @!P0 BRA `(.L_x_3657) ;  /* 0xfffffffc00f08947 */ /* 0x010fea000383ffff */
[----:B------:R-:W-:Y:S05]  /*13a10*/  BRA `(.L_x_3737) ;  /* 0xffffffc800bc7947 */ /* 0x000fea000383ffff */
.L_x_3658:
[----:B------:R-:W-:Y:S01]  /*13a20*/  BSSY B1, `(.L_x_3738) ;  /* 0x0000008000017945 */ /* 0x000fe20003800000 */
[----:B------:R-:W-:Y:S02]  /*13a30*/  IMAD.MOV.U32 R13, RZ, RZ, R10 ;  /* 0x000000ffff0d7224 */ /* 0x000fe400078e000a */
[----:B------:R-:W-:Y:S02]  /*13a40*/  IMAD.MOV.U32 R12, RZ, RZ, RZ ;  /* 0x000000ffff0c7224 */ /* 0x000fe400078e00ff */
[----:B------:R-:W-:Y:S02]  /*13a50*/  IMAD.MOV.U32 R11, RZ, RZ, 0x181f ;  /* 0x0000181fff0b7424 */ /* 0x000fe400078e00ff */
[----:B------:R-:W-:-:S07]  /*13a60*/  IMAD.MOV.U32 R15, RZ, RZ, -0x1 ;  /* 0xffffffffff0f7424 */ /* 0x000fce00078e00ff */
[----:B-12---:R-:W-:Y:S05]  /*13a70*/  WARPSYNC.COLLECTIVE R15, `(.L_x_3739) ;  /* 0x000000000f087348 */ /* 0x006fea0003c00000 */
[----:B------:R0:W3:Y:S02]  /*13a80*/  SHFL.IDX P6, R14, R13, R12, R11 ;  /* 0x0000000c0d0e7389 */ /* 0x0000e400000c000b */
[----:B0123--:R-:W-:Y:S01]  /*13a90*/  ENDCOLLECTIVE ;  /* 0x000000000000791b */ /* 0x00ffe20003800000 */
.L_x_3739:
[----:B------:R-:W-:Y:S05]  /*13aa0*/  BSYNC B1 ;  /* 0x0000000000017941 */ /* 0x000fea0003800000 */
.L_x_3738:
[----:B------:R-:W-:Y:S01]  /*13ab0*/  IMAD.MOV.U32 R13, RZ, RZ, R9 ;  /* 0x000000ffff0d7224 */ /* 0x000fe200078e0009 */
[C---:B------:R-:W-:Y:S01]  /*13ac0*/  LOP3.LUT P2, RZ, R16.reuse, 0x40, RZ, 0xc0, !PT ;  /* 0x0000004010ff7812 */ /* 0x040fe2000784c0ff */
[----:B------:R-:W-:Y:S01]  /*13ad0*/  IMAD.MOV.U32 R12, RZ, RZ, RZ ;  /* 0x000000ffff0c7224 */ /* 0x000fe200078e00ff */
[C---:B------:R-:W-:Y:S01]  /*13ae0*/  LOP3.LUT P1, RZ, R16.reuse, 0x20, RZ, 0xc0, !PT ;  /* 0x0000002010ff7812 */ /* 0x040fe2000782c0ff */
[----:B------:R-:W-:Y:S01]  /*13af0*/  IMAD.MOV.U32 R11, RZ, RZ, 0x181f ;  /* 0x0000181fff0b7424 */ /* 0x000fe200078e00ff */
[----:B------:R-:W-:Y:S01]  /*13b00*/  LOP3.LUT R16, R16, 0xffffbfff, RZ, 0xc0, !PT ;  /* 0xffffbfff10107812 */ /* 0x000fe200078ec0ff */
[----:B------:R-:W-:Y:S02]  /*13b10*/  IMAD.MOV.U32 R15, RZ, RZ, -0x1 ;  /* 0xffffffffff0f7424 */ /* 0x000fe400078e00ff */
[----:B------:R-:W-:Y:S01]  /*13b20*/  IMAD.MOV.U32 R3, RZ, RZ, R14 ;  /* 0x000000ffff037224 */ /* 0x000fe200078e000e */
[----:B------:R-:W-:Y:S01]  /*13b30*/  @P3 LOP3.LUT R16, R16, 0x4000, RZ, 0xfc, !PT ;  /* 0x0000400010103812 */ /* 0x000fe200078efcff */
[----:B------:R-:W-:-:S07]  /*13b40*/  IMAD R19, R19, 0x2, R17 ;  /* 0x0000000213137824 */ /* 0x000fce00078e0211 */
[----:B------:R-:W-:Y:S05]  /*13b50*/  WARPSYNC.COLLECTIVE R15, `(.L_x_3740) ;  /* 0x000000000f087348 */ /* 0x000fea0003c00000 */
[----:B------:R0:W1:Y:S02]  /*13b60*/  SHFL.IDX P6, R14, R13, R12, R11 ;  /* 0x0000000c0d0e7389 */ /* 0x00006400000c000b */
[----:B01----:R-:W-:Y:S01]  /*13b70*/  ENDCOLLECTIVE ;  /* 0x000000000000791b */ /* 0x003fe20003800000 */
.L_x_3740:
[C---:B------:R-:W-:Y:S01]  /*13b80*/  LOP3.LUT P3, RZ, R16.reuse, 0x10, RZ, 0xc0, !PT ;  /* 0x0000001010ff7812 */ /* 0x040fe2000786c0ff */
[----:B------:R-:W-:Y:S02]  /*13b90*/  IMAD.MOV.U32 R13, RZ, RZ, R10 ;  /* 0x000000ffff0d7224 */ /* 0x000fe400078e000a */
[----:B------:R-:W-:Y:S02]  /*13ba0*/  IMAD.MOV.U32 R12, RZ, RZ, 0x1 ;  /* 0x00000001ff0c7424 */ /* 0x000fe400078e00ff */
[----:B------:R-:W-:Y:S01]  /*13bb0*/  IMAD.MOV.U32 R2, RZ, RZ, R14 ;  /* 0x000000ffff027224 */ /* 0x000fe200078e000e */
[C---:B------:R-:W-:Y:S02]  /*13bc0*/  LOP3.LUT P6, RZ, R16.reuse, 0x80, RZ, 0xc0, !PT ;  /* 0x0000008010ff7812 */ /* 0x040fe400078cc0ff */
[----:B------:R-:W-:Y:S02]  /*13bd0*/  LOP3.LUT R16, R16, 0xfffeffff, RZ, 0xc0, !PT ;  /* 0xfffeffff10107812 */ /* 0x000fe400078ec0ff */
[----:B------:R-:W-:-:S03]  /*13be0*/  IADD3 R2, P0, R2, R0, RZ ;  /* 0x0000000002027210 */ /* 0x000fc60007f1e0ff */
[----:B------:R-:W-:Y:S02]  /*13bf0*/  @P3 LOP3.LUT R16, R16, 0x10000, RZ, 0xfc, !PT ;  /* 0x0001000010103812 */ /* 0x000fe400078efcff */
[----:B------:R-:W-:Y:S01]  /*13c00*/  IMAD.X R3, RZ, RZ, R3, P0 ;  /* 0x000000ffff037224 */ /* 0x000fe200000e0603 */
[----:B------:R-:W-:-:S04]  /*13c10*/  ISETP.NE.U32.AND P0, PT, R29, RZ, PT ;  /* 0x000000ff1d00720c */ /* 0x000fc80003f05070 */
[----:B------:R-:W-:Y:S01]  /*13c20*/  @!PT LDS RZ, [RZ] ;  /* 0x00000000fffff984 */ /* 0x000fe20000000800 */
[----:B------:R-:W-:Y:S01]  /*13c30*/  @!PT LDS RZ, [RZ] ;  /* 0x00000000fffff984 */ /* 0x000fe20000000800 */
[----:B------:R-:W-:Y:S01]  /*13c40*/  @!PT LDS RZ, [RZ] ;  /* 0x00000000fffff984 */ /* 0x000fe20000000800 */
[----:B------:R0:W-:Y:S09]  /*13c50*/  LDGSTS.E.BYPASS.LTC128B.128 [R19+0x400], desc[UR50][R2.64], !P6 ;  /* 0x0040000002137fae */ /* 0x0001f2000f101d72 */
[----:B0-----:R-:W-:Y:S05]  /*13c60*/  WARPSYNC.COLLECTIVE R15, `(.L_x_3741) ;  /* 0x000000000f087348 */ /* 0x001fea0003c00000 */
[----:B------:R1:W2:Y:S02]  /*13c70*/  SHFL.IDX P6, R14, R13, R12, R11 ;  /* 0x0000000c0d0e7389 */ /* 0x0002a400000c000b */
[----:B012---:R-:W-:Y:S01]  /*13c80*/  ENDCOLLECTIVE ;  /* 0x000000000000791b */ /* 0x007fe20003800000 */
.L_x_3741:
        /* <DEDUP_REMOVED lines=16> */
.L_x_3742:
[----:B------:R-:W-:Y:S01]  /*13d90*/  @!PT LDS RZ, [RZ] ;  /* 0x00000000fffff984 */ /* 0x000fe20000000800 */
[----:B------:R-:W-:Y:S01]  /*13da0*/  @!PT LDS RZ, [RZ] ;  /* 0x00000000fffff984 */ /* 0x000fe20000000800 */
[----:B------:R-:W-:Y:S01]  /*13db0*/  @!PT LDS RZ, [RZ] ;  /* 0x00000000fffff984 */ /* 0x000fe20000000800 */
[----:B------:R0:W-:Y:S01]  /*13dc0*/  LDGSTS.E.BYPASS.LTC128B.128 [R19+0xe400], desc[UR50][R2.64+0x380], P1 ;  /* 0x0e40038002137fae */ /* 0x0001e20008901d72 */
[----:B------:R-:W-:Y:S02]  /*13dd0*/  IMAD.MOV.U32 R13, RZ, RZ, R10 ;  /* 0x000000ffff0d7224 */ /* 0x000fe400078e000a */
[----:B------:R-:W-:Y:S01]  /*13de0*/  IMAD.MOV.U32 R12, RZ, RZ, 0x2 ;  /* 0x00000002ff0c7424 */ /* 0x000fe200078e00ff */
[----:B0-----:R-:W-:Y:S02]  /*13df0*/  IADD3 R2, P2, R14, R0, RZ ;  /* 0x000000000e027210 */ /* 0x001fe40007f5e0ff */
[----:B------:R-:W-:-:S03]  /*13e00*/  LOP3.LUT P6, RZ, R16, 0x20, RZ, 0xc0, !PT ;  /* 0x0000002010ff7812 */ /* 0x000fc600078cc0ff */
[----:B------:R-:W-:Y:S01]  /*13e10*/  IMAD.X R3, RZ, RZ, R5, P2 ;  /* 0x000000ffff037224 */ /* 0x000fe200010e0605 */
[----:B------:R-:W-:-:S04]  /*13e20*/  LOP3.LUT P2, RZ, R16, 0x40, RZ, 0xc0, !PT ;  /* 0x0000004010ff7812 */ /* 0x000fc8000784c0ff */
[----:B------:R0:W-:Y:S01]  /*13e30*/  LDGSTS.E.BYPASS.LTC128B.128 [R19+0xc00], desc[UR50][R2.64], !P3 ;  /* 0x00c0000002137fae */ /* 0x0001e2000d901d72 */
[C---:B------:R-:W-:Y:S02]  /*13e40*/  LOP3.LUT P3, RZ, R16.reuse, 0x10000, RZ, 0xc0, !PT ;  /* 0x0001000010ff7812 */ /* 0x040fe4000786c0ff */
[----:B------:R-:W-:-:S06]  /*13e50*/  LOP3.LUT R16, R16, 0xffff7fff, RZ, 0xc0, !PT ;  /* 0xffff7fff10107812 */ /* 0x000fcc00078ec0ff */
[----:B------:R0:W-:Y:S04]  /*13e60*/  LDGSTS.E.BYPASS.LTC128B.128 [R19+0x2c00], desc[UR50][R2.64+0x80], !P2 ;  /* 0x02c0008002137fae */ /* 0x0001e8000d101d72 */
[----:B------:R0:W-:Y:S01]  /*13e70*/  LDGSTS.E.BYPASS.LTC128B.128 [R19+0x4c00], desc[UR50][R2.64+0x100], !P6 ;  /* 0x04c0010002137fae */ /* 0x0001e2000f101d72 */
[----:B------:R-:W-:-:S07]  /*13e80*/  @P3 LOP3.LUT R16, R16, 0x8000, RZ, 0xfc, !PT ;  /* 0x0000800010103812 */ /* 0x000fce00078efcff */
[----:B0-----:R-:W-:Y:S05]  /*13e90*/  WARPSYNC.COLLECTIVE R15, `(.L_x_3743) ;  /* 0x000000000f087348 */ /* 0x001fea0003c00000 */
[----:B------:R1:W2:Y:S02]  /*13ea0*/  SHFL.IDX P6, R14, R13, R12, R11 ;  /* 0x0000000c0d0e7389 */ /* 0x0002a400000c000b */
[----:B012---:R-:W-:Y:S01]  /*13eb0*/  ENDCOLLECTIVE ;  /* 0x000000000000791b */ /* 0x007fe20003800000 */
.L_x_3743:
        /* <DEDUP_REMOVED lines=14> */
.L_x_3744:
        /* <DEDUP_REMOVED lines=10> */
[----:B------:R-:W-:-:S08]  /*14040*/  LOP3.LUT P3, RZ, R16, 0x8000, RZ, 0xc0, !PT ;  /* 0x0000800010ff7812 */ /* 0x000fd0000786c0ff */
[----:B------:R0:W-:Y:S04]  /*14050*/  LDGSTS.E.BYPASS.LTC128B.128 [R19+0x3400], desc[UR50][R2.64+0x80], !P2 ;  /* 0x0340008002137fae */ /* 0x0001e8000d101d72 */
[----:B------:R0:W-:Y:S02]  /*14060*/  LDGSTS.E.BYPASS.LTC128B.128 [R19+0x5400], desc[UR50][R2.64+0x100], !P6 ;  /* 0x0540010002137fae */ /* 0x0001e4000f101d72 */
[----:B0-----:R-:W-:Y:S05]  /*14070*/  WARPSYNC.COLLECTIVE R15, `(.L_x_3745) ;  /* 0x000000000f087348 */ /* 0x001fea0003c00000 */
[----:B------:R1:W2:Y:S02]  /*14080*/  SHFL.IDX P6, R14, R13, R12, R11 ;  /* 0x0000000c0d0e7389 */ /* 0x0002a400000c000b */
[----:B012---:R-:W-:Y:S01]  /*14090*/  ENDCOLLECTIVE ;  /* 0x000000000000791b */ /* 0x007fe20003800000 */
.L_x_3745:
        /* <DEDUP_REMOVED lines=14> */
.L_x_3746:
[----:B------:R-:W-:Y:S05]  /*14180*/  BRA `(.L_x_3747) ;  /* 0xffffffc800207947 */ /* 0x000fea000383ffff */
.L_x_3666:
[----:B------:R-:W-:Y:S01]  /*14190*/  BSSY B0, `(.L_x_3748) ;  /* 0x0000008000007945 */ /* 0x000fe20003800000 */
[----:B------:R-:W-:Y:S02]  /*141a0*/  IMAD.MOV.U32 R13, RZ, RZ, R24 ;  /* 0x000000ffff0d7224 */ /* 0x000fe400078e0018 */
[----:B------:R-:W-:Y:S02]  /*141b0*/  IMAD.MOV.U32 R12, RZ, RZ, RZ ;  /* 0x000000ffff0c7224 */ /* 0x000fe400078e00ff */
[----:B------:R-:W-:Y:S02]  /*141c0*/  IMAD.MOV.U32 R11, RZ, RZ, 0x1f ;  /* 0x0000001fff0b7424 */ /* 0x000fe400078e00ff */
[----:B------:R-:W-:-:S07]  /*141d0*/  IMAD.MOV.U32 R15, RZ, RZ, -0x1 ;  /* 0xffffffffff0f7424 */ /* 0x000fce00078e00ff */
[----:B0123--:R-:W-:Y:S05]  /*141e0*/  WARPSYNC.COLLECTIVE R15, `(.L_x_3749) ;  /* 0x000000000f087348 */ /* 0x00ffea0003c00000 */
[----:B------:R4:W0:Y:S02]  /*141f0*/  SHFL.IDX P6, R14, R13, R12, R11 ;  /* 0x0000000c0d0e7389 */ /* 0x00082400000c000b */
[----:B01234-:R-:W-:Y:S01]  /*14200*/  ENDCOLLECTIVE ;  /* 0x000000000000791b */ /* 0x01ffe20003800000 */
.L_x_3749:
[----:B------:R-:W-:Y:S05]  /*14210*/  BSYNC B0 ;  /* 0x0000000000007941 */ /* 0x000fea0003800000 */
.L_x_3748:
        /* <DEDUP_REMOVED lines=9> */
.L_x_3750:
        /* <DEDUP_REMOVED lines=13> */
[C---:B------:R-:W-:Y:S01]  /*14380*/  ISETP.GE.U32.AND P3, PT, R9.reuse, 0x4, PT ;  /* 0x000000040900780c */ /* 0x040fe20003f66070 */
[----:B------:R-:W-:Y:S01]  /*14390*/  IMAD.MOV.U32 R24, RZ, RZ, RZ ;  /* 0x000000ffff187224 */ /* 0x000fe200078e00ff */
        /* <DEDUP_REMOVED lines=9> */
.L_x_3751:
[----:B------:R-:W-:Y:S01]  /*14430*/  IMAD.MOV.U32 R12, RZ, RZ, 0x2 ;  /* 0x00000002ff0c7424 */ /* 0x000fe200078e00ff */
[----:B------:R-:W-:-:S05]  /*14440*/  SEL R14, R14, RZ, P1 ;  /* 0x000000ff0e0e7207 */ /* 0x000fca0000800000 */
[----:B------:R-:W-:-:S04]  /*14450*/  IMAD.IADD R5, R13, 0x1, R14 ;  /* 0x000000010d057824 */ /* 0x000fc800078e020e */
[----:B------:R-:W-:-:S07]  /*14460*/  IMAD.MOV.U32 R13, RZ, RZ, R5 ;  /* 0x000000ffff0d7224 */ /* 0x000fce00078e0005 */
[----:B------:R-:W-:Y:S05]  /*14470*/  WARPSYNC.COLLECTIVE R15, `(.L_x_3752) ;  /* 0x000000000f087348 */ /* 0x000fea0003c00000 */
[----:B------:R0:W1:Y:S02]  /*14480*/  SHFL.UP P6, R14, R13, R12, R11 ;  /* 0x0400000c0d0e7389 */ /* 0x00006400000c000b */
[----:B01----:R-:W-:Y:S01]  /*14490*/  ENDCOLLECTIVE ;  /* 0x000000000000791b */ /* 0x003fe20003800000 */
.L_x_3752:
[----:B------:R-:W-:Y:S01]  /*144a0*/  IMAD.MOV.U32 R12, RZ, RZ, 0x4 ;  /* 0x00000004ff0c7424 */ /* 0x000fe200078e00ff */
[----:B------:R-:W-:-:S05]  /*144b0*/  SEL R2, R14, RZ, P2 ;  /* 0x000000ff0e027207 */ /* 0x000fca0001000000 */
[----:B------:R-:W-:-:S04]  /*144c0*/  IMAD.IADD R2, R5, 0x1, R2 ;  /* 0x0000000105027824 */ /* 0x000fc800078e0202 */
[----:B------:R-:W-:-:S07]  /*144d0*/  IMAD.MOV.U32 R13, RZ, RZ, R2 ;  /* 0x000000ffff0d7224 */ /* 0x000fce00078e0002 */
[----:B------:R-:W-:Y:S05]  /*144e0*/  WARPSYNC.COLLECTIVE R15, `(.L_x_3753) ;  /* 0x000000000f087348 */ /* 0x000fea0003c00000 */
[----:B------:R0:W1:Y:S02]  /*144f0*/  SHFL.UP P6, R14, R13, R12, R11 ;  /* 0x0400000c0d0e7389 */ /* 0x00006400000c000b */
[----:B01----:R-:W-:Y:S01]  /*14500*/  ENDCOLLECTIVE ;  /* 0x000000000000791b */ /* 0x003fe20003800000 */
.L_x_3753:
[----:B------:R-:W-:Y:S01]  /*14510*/  IMAD.MOV.U32 R12, RZ, RZ, 0x8 ;  /* 0x00000008ff0c7424 */ /* 0x000fe200078e00ff */
[----:B------:R-:W-:-:S05]  /*14520*/  SEL R3, R14, RZ, P3 ;  /* 0x000000ff0e037207 */ /* 0x000fca0001800000 */
[----:B------:R-:W-:-:S04]  /*14530*/  IMAD.IADD R3, R2, 0x1, R3 ;  /* 0x0000000102037824 */ /* 0x000fc800078e0203 */
[----:B------:R-:W-:-:S07]  /*14540*/  IMAD.MOV.U32 R13, RZ, RZ, R3 ;  /* 0x000000ffff0d7224 */ /* 0x000fce00078e0003 */
[----:B------:R-:W-:Y:S05]  /*14550*/  WARPSYNC.COLLECTIVE R15, `(.L_x_3754) ;  /* 0x000000000f087348 */ /* 0x000fea0003c00000 */
[----:B------:R0:W1:Y:S02]  /*14560*/  SHFL.UP P6, R14, R13, R12, R11 ;  /* 0x0400000c0d0e7389 */ /* 0x00006400000c000b */
[----:B01----:R-:W-:Y:S01]  /*14570*/  ENDCOLLECTIVE ;  /* 0x000000000000791b */ /* 0x003fe20003800000 */
.L_x_3754:
[----:B------:R-:W-:Y:S01]  /*14580*/  IMAD.MOV.U32 R12, RZ, RZ, 0x10 ;  /* 0x00000010ff0c7424 */ /* 0x000fe200078e00ff */
[----:B------:R-:W-:-:S05]  /*14590*/  SEL R14, R14, RZ, P4 ;  /* 0x000000ff0e0e7207 */ /* 0x000fca0002000000 */
[----:B------:R-:W-:-:S04]  /*145a0*/  IMAD.IADD R5, R3, 0x1, R14 ;  /* 0x0000000103057824 */ /* 0x000fc800078e020e */
[----:B------:R-:W-:-:S07]  /*145b0*/  IMAD.MOV.U32 R13, RZ, RZ, R5 ;  /* 0x000000ffff0d7224 */ /* 0x000fce00078e0005 */
[----:B------:R-:W-:Y:S05]  /*145c0*/  WARPSYNC.COLLECTIVE R15, `(.L_x_3755) ;  /* 0x000000000f087348 */ /* 0x000fea0003c00000 */
[----:B------:R0:W1:Y:S02]  /*145d0*/  SHFL.UP P6, R14, R13, R12, R11 ;  /* 0x0400000c0d0e7389 */ /* 0x00006400000c000b */
[----:B01----:R-:W-:Y:S01]  /*145e0*/  ENDCOLLECTIVE ;  /* 0x000000000000791b */ /* 0x003fe20003800000 */
.L_x_3755:
        /* <DEDUP_REMOVED lines=8> */
.L_x_3756:
[----:B------:R-:W-:Y:S05]  /*14670*/  BRA `(.L_x_3757) ;  /* 0xffffffc800b87947 */ /* 0x000fea000383ffff */
.L_x_3669:
[----:B------:R-:W-:Y:S01]  /*14680*/  BSSY B0, `(.L_x_3758) ;  /* 0x0000007000007945 */ /* 0x000fe20003800000 */
[----:B------:R-:W-:Y:S02]  /*14690*/  IMAD.MOV.U32 R12, RZ, RZ, 0x1 ;  /* 0x00000001ff0c7424 */ /* 0x000fe400078e00ff */
[----:B------:R-:W-:Y:S02]  /*146a0*/  IMAD.MOV.U32 R11, RZ, RZ, RZ ;  /* 0x000000ffff0b7224 */ /* 0x000fe400078e00ff */
[----:B------:R-:W-:-:S07]  /*146b0*/  IMAD.MOV.U32 R15, RZ, RZ, -0x1 ;  /* 0xffffffffff0f7424 */ /* 0x000fce00078e00ff */
[----:B-1----:R-:W-:Y:S05]  /*146c0*/  WARPSYNC.COLLECTIVE R15, `(.L_x_3759) ;  /* 0x000000000f087348 */ /* 0x002fea0003c00000 */
[----:B------:R0:W2:Y:S02]  /*146d0*/  SHFL.UP P6, R14, R13, R12, R11 ;  /* 0x0400000c0d0e7389 */ /* 0x0000a400000c000b */
[----:B012---:R-:W-:Y:S01]  /*146e0*/  ENDCOLLECTIVE ;  /* 0x000000000000791b */ /* 0x007fe20003800000 */
.L_x_3759:
[----:B------:R-:W-:Y:S05]  /*146f0*/  BSYNC B0 ;  /* 0x0000000000007941 */ /* 0x000fea0003800000 */
.L_x_3758:
        /* <DEDUP_REMOVED lines=8> */
.L_x_3760:
[----:B------:R-:W-:Y:S01]  /*14780*/  IMAD.MOV.U32 R12, RZ, RZ, 0x4 ;  /* 0x00000004ff0c7424 */ /* 0x000fe200078e00ff */
[----:B------:R-:W-:-:S05]  /*14790*/  SEL R2, R14, RZ, P2 ;  /* 0x000000ff0e027207 */ /* 0x000fca0001000000 */
[----:B------:R-:W-:-:S04]  /*147a0*/  IMAD.IADD R2, R13, 0x1, R2 ;  /* 0x000000010d027824 */ /* 0x000fc800078e0202 */
[----:B------:R-:W-:-:S07]  /*147b0*/  IMAD.MOV.U32 R13, RZ, RZ, R2 ;  /* 0x000000ffff0d7224 */ /* 0x000fce00078e0002 */
[----:B------:R-:W-:Y:S05]  /*147c0*/  WARPSYNC.COLLECTIVE R15, `(.L_x_3761) ;  /* 0x000000000f087348 */ /* 0x000fea0003c00000 */
[----:B------:R0:W1:Y:S02]  /*147d0*/  SHFL.UP P6, R14, R13, R12, R11 ;  /* 0x0400000c0d0e7389 */ /* 0x00006400000c000b */
[----:B01----:R-:W-:Y:S01]  /*147e0*/  ENDCOLLECTIVE ;  /* 0x000000000000791b */ /* 0x003fe20003800000 */
.L_x_3761:
[----:B------:R-:W-:Y:S01]  /*147f0*/  IMAD.MOV.U32 R12, RZ, RZ, 0x8 ;  /* 0x00000008ff0c7424 */ /* 0x000fe200078e00ff */
[----:B------:R-:W-:-:S05]  /*14800*/  SEL R3, R14, RZ, P3 ;  /* 0x000000ff0e037207 */ /* 0x000fca0001800000 */
[----:B------:R-:W-:-:S04]  /*14810*/  IMAD.IADD R3, R2, 0x1, R3 ;  /* 0x0000000102037824 */ /* 0x000fc800078e0203 */
[----:B------:R-:W-:-:S07]  /*14820*/  IMAD.MOV.U32 R13, RZ, RZ, R3 ;  /* 0x000000ffff0d7224 */ /* 0x000fce00078e0003 */
[----:B------:R-:W-:Y:S05]  /*14830*/  WARPSYNC.COLLECTIVE R15, `(.L_x_3762) ;  /* 0x000000000f087348 */ /* 0x000fea0003c00000 */
[----:B------:R0:W1:Y:S02]  /*14840*/  SHFL.UP P6, R14, R13, R12, R11 ;  /* 0x0400000c0d0e7389 */ /* 0x00006400000c000b */
[----:B01----:R-:W-:Y:S01]  /*14850*/  ENDCOLLECTIVE ;  /* 0x000000000000791b */ /* 0x003fe20003800000 */
.L_x_3762:
[----:B------:R-:W-:Y:S01]  /*14860*/  IMAD.MOV.U32 R12, RZ, RZ, 0x10 ;  /* 0x00000010ff0c7424 */ /* 0x000fe200078e00ff */
[----:B------:R-:W-:-:S05]  /*14870*/  SEL R14, R14, RZ, P4 ;  /* 0x000000ff0e0e7207 */ /* 0x000fca0002000000 */
[----:B------:R-:W-:-:S04]  /*14880*/  IMAD.IADD R5, R3, 0x1, R14 ;  /* 0x0000000103057824 */ /* 0x000fc800078e020e */
[----:B------:R-:W-:-:S07]  /*14890*/  IMAD.MOV.U32 R13, RZ, RZ, R5 ;  /* 0x000000ffff0d7224 */ /* 0x000fce00078e0005 */
[----:B------:R-:W-:Y:S05]  /*148a0*/  WARPSYNC.COLLECTIVE R15, `(.L_x_3763) ;  /* 0x000000000f087348 */ /* 0x000fea0003c00000 */
[----:B------:R0:W1:Y:S02]  /*148b0*/  SHFL.UP P6, R14, R13, R12, R11 ;  /* 0x0400000c0d0e7389 */ /* 0x00006400000c000b */
[----:B01----:R-:W-:Y:S01]  /*148c0*/  ENDCOLLECTIVE ;  /* 0x000000000000791b */ /* 0x003fe20003800000 */
.L_x_3763:
        /* <DEDUP_REMOVED lines=8> */
.L_x_3764:
[----:B------:R-:W-:Y:S05]  /*14950*/  BRA `(.L_x_3765) ;  /* 0xffffffc800a47947 */ /* 0x000fea000383ffff */
.L_x_3671:
[----:B------:R-:W-:Y:S01]  /*14960*/  BSSY B0, `(.L_x_3766) ;  /* 0x0000006000007945 */ /* 0x000fe20003800000 */
[----:B------:R-:W-:Y:S01]  /*14970*/  PLOP3.LUT P6, PT, P6, PT, PT, 0x8, 0x0 ;  /* 0x000000000000781c */ /* 0x000fe200037ce170 */
[----:B------:R-:W-:-:S12]  /*14980*/  IMAD.MOV.U32 R15, RZ, RZ, -0x1 ;  /* 0xffffffffff0f7424 */ /* 0x000fd800078e00ff */
[----:B01----:R-:W-:Y:S05]  /*14990*/  WARPSYNC.COLLECTIVE R15, `(.L_x_3767) ;  /* 0x000000000f087348 */ /* 0x003fea0003c00000 */
[----:B------:R-:W-:Y:S01]  /*149a0*/  VOTE.ANY R14, PT, P6 ;  /* 0x00000000000e7806 */ /* 0x000fe200030e0100 */
[----:B01----:R-:W-:Y:S06]  /*149b0*/  ENDCOLLECTIVE ;  /* 0x000000000000791b */ /* 0x003fec0003800000 */
.L_x_3767:
[----:B------:R-:W-:Y:S05]  /*149c0*/  BSYNC B0 ;  /* 0x0000000000007941 */ /* 0x000fea0003800000 */
.L_x_3766:
        /* <DEDUP_REMOVED lines=9> */
.L_x_3768:
[----:B------:R-:W-:Y:S02]  /*14a60*/  IMAD.MOV.U32 R13, RZ, RZ, R4 ;  /* 0x000000ffff0d7224 */ /* 0x000fe400078e0004 */
[----:B------:R-:W-:-:S07]  /*14a70*/  IMAD.MOV.U32 R7, RZ, RZ, R14 ;  /* 0x000000ffff077224 */ /* 0x000fce00078e000e */
[----:B------:R-:W-:Y:S05]  /*14a80*/  WARPSYNC.COLLECTIVE R15, `(.L_x_3769) ;  /* 0x000000000f087348 */ /* 0x000fea0003c00000 */
[----:B------:R0:W1:Y:S02]  /*14a90*/  SHFL.IDX P6, R14, R13, R12, R11 ;  /* 0x0000000c0d0e7389 */ /* 0x00006400000c000b */
[----:B01----:R-:W-:Y:S01]  /*14aa0*/  ENDCOLLECTIVE ;  /* 0x000000000000791b */ /* 0x003fe20003800000 */
.L_x_3769:
[----:B------:R-:W-:Y:S01]  /*14ab0*/  IMAD.MOV.U32 R4, RZ, RZ, R14 ;  /* 0x000000ffff047224 */ /* 0x000fe200078e000e */
[----:B------:R-:W-:Y:S06]  /*14ac0*/  BRA `(.L_x_3770) ;  /* 0xffffffc800847947 */ /* 0x000fec000383ffff */
.L_x_3673:
[----:B------:R-:W-:Y:S01]  /*14ad0*/  BSSY B0, `(.L_x_3771) ;  /* 0x0000007000007945 */ /* 0x000fe20003800000 */
[----:B------:R-:W-:Y:S02]  /*14ae0*/  IMAD.MOV.U32 R13, RZ, RZ, R3 ;  /* 0x000000ffff0d7224 */ /* 0x000fe400078e0003 */
[----:B------:R-:W-:Y:S02]  /*14af0*/  IMAD.MOV.U32 R11, RZ, RZ, 0x1f ;  /* 0x0000001fff0b7424 */ /* 0x000fe400078e00ff */
[----:B------:R-:W-:-:S07]  /*14b00*/  IMAD.MOV.U32 R15, RZ, RZ, -0x1 ;  /* 0xffffffffff0f7424 */ /* 0x000fce00078e00ff */
[----:B01234-:R-:W-:Y:S05]  /*14b10*/  WARPSYNC.COLLECTIVE R15, `(.L_x_3772) ;  /* 0x000000000f087348 */ /* 0x01ffea0003c00000 */
[----:B------:R0:W0:Y:S02]  /*14b20*/  SHFL.IDX P6, R14, R13, R12, R11 ;  /* 0x0000000c0d0e7389 */ /* 0x00002400000c000b */
[----:B01234-:R-:W-:Y:S01]  /*14b30*/  ENDCOLLECTIVE ;  /* 0x000000000000791b */ /* 0x01ffe20003800000 */
.L_x_3772:
[----:B------:R-:W-:Y:S05]  /*14b40*/  BSYNC B0 ;  /* 0x0000000000007941 */ /* 0x000fea0003800000 */
.L_x_3771:
[----:B------:R-:W-:Y:S01]  /*14b50*/  IMAD.MOV.U32 R24, RZ, RZ, R14 ;  /* 0x000000ffff187224 */ /* 0x000fe200078e000e */
[----:B------:R-:W-:Y:S06]  /*14b60*/  BRA `(.L_x_3672) ;  /* 0xffffffc800747947 */ /* 0x000fec000383ffff */
.L_x_3677:
[----:B0-----:R0:W1:Y:S02]  /*14b70*/  SYNCS.PHASECHK.TRANS64.TRYWAIT P0, [R7+URZ+0x28c20], R0 ;  /* 0x028c2000070075a7 */ /* 0x001064000800017f */
[----:B-1----:R-:W-:Y:S05]  /*14b80*/  @!P0 NANOSLEEP.SYNCS 0x989680 ;  /* 0x009896800000895d */ /* 0x002fea0003900000 */
[----:B------:R-:W1:Y:S02]  /*14b90*/  @!P0 SYNCS.PHASECHK.TRANS64 P0, [R7+URZ+0x28c20], R0 ;  /* 0x028c2000070085a7 */ /* 0x000e64000800007f */
[----:B-1----:R-:W-:Y:S05]  /*14ba0*/  @!P0 BRA `(.L_x_3677) ;  /* 0xfffffffc00f08947 */ /* 0x002fea000383ffff */
[----:B------:R-:W-:Y:S05]  /*14bb0*/  BRA `(.L_x_3773) ;  /* 0xffffffcc00cc7947 */ /* 0x000fea000383ffff */
.L_x_3678:
        /* <DEDUP_REMOVED lines=8> */
[----:B0-234-:R-:W-:Y:S05]  /*14c40*/  WARPSYNC.COLLECTIVE R15, `(.L_x_3775) ;  /* 0x000000000f087348 */ /* 0x01dfea0003c00000 */
[----:B------:R1:W0:Y:S02]  /*14c50*/  SHFL.IDX P6, R14, R13, R12, R11 ;  /* 0x0000000c0d0e7389 */ /* 0x00022400000c000b */
[----:B01234-:R-:W-:Y:S01]  /*14c60*/  ENDCOLLECTIVE ;  /* 0x000000000000791b */ /* 0x01ffe20003800000 */
.L_x_3775:
[----:B------:R-:W-:Y:S05]  /*14c70*/  BSYNC B0 ;  /* 0x0000000000007941 */ /* 0x000fea0003800000 */
.L_x_3774:
[----:B------:R-:W-:Y:S05]  /*14c80*/  BRA `(.L_x_3776) ;  /* 0xffffffcc00b47947 */ /* 0x000fea000383ffff */
.L_x_3681:
[----:B------:R-:W-:Y:S01]  /*14c90*/  BSSY B1, `(.L_x_3777) ;  /* 0x0000006000017945 */ /* 0x000fe20003800000 */
[----:B------:R-:W-:-:S07]  /*14ca0*/  IMAD.MOV.U32 R15, RZ, RZ, -0x1 ;  /* 0xffffffffff0f7424 */ /* 0x000fce00078e00ff */
[----:B0-234-:R-:W-:Y:S05]  /*14cb0*/  WARPSYNC.COLLECTIVE R15, `(.L_x_3778) ;  /* 0x000000000f0c7348 */ /* 0x01dfea0003c00000 */
[----:B------:R-:W-:Y:S02]  /*14cc0*/  ELECT P6, UR62, PT ;  /* 0x00000000003e782f */ /* 0x000fe400038c0000 */
[----:B------:R-:W-:Y:S01]  /*14cd0*/  MOV R14, UR62 ;  /* 0x0000003e000e7c02 */ /* 0x000fe20008000f00 */
[----:B0-234-:R-:W-:Y:S10]  /*14ce0*/  ENDCOLLECTIVE ;  /* 0x000000000000791b */ /* 0x01dff40003800000 */
.L_x_3778:
[----:B------:R-:W-:Y:S05]  /*14cf0*/  BSYNC B1 ;  /* 0x0000000000017941 */ /* 0x000fea0003800000 */
.L_x_3777:
[----:B------:R-:W-:Y:S05]  /*14d00*/  BRA `(.L_x_3779) ;  /* 0xffffffcc00ac7947 */ /* 0x000fea000383ffff */
.L_x_3683:
[----:B0-----:R0:W1:Y:S02]  /*14d10*/  SYNCS.PHASECHK.TRANS64.TRYWAIT P1, [R5+URZ+0x28c40], R0 ;  /* 0x028c4000050075a7 */ /* 0x001064000802017f */
[----:B-1----:R-:W-:Y:S05]  /*14d20*/  @!P1 NANOSLEEP.SYNCS 0x989680 ;  /* 0x009896800000995d */ /* 0x002fea0003900000 */
[----:B------:R-:W1:Y:S02]  /*14d30*/  @!P1 SYNCS.PHASECHK.TRANS64 P1, [R5+URZ+0x28c40], R0 ;  /* 0x028c4000050095a7 */ /* 0x000e64000802007f */
[----:B-1----:R-:W-:Y:S05]  /*14d40*/  @!P1 BRA `(.L_x_3683) ;  /* 0xfffffffc00f09947 */ /* 0x002fea000383ffff */
[----:B------:R-:W-:Y:S05]  /*14d50*/  BRA `(.L_x_3780) ;  /* 0xffffffcc00cc7947 */ /* 0x000fea000383ffff */
.L_x_3685:
[----:B-1----:R1:W0:Y:S02]  /*14d60*/  SYNCS.PHASECHK.TRANS64.TRYWAIT P1, [R3+URZ+0x28c40], R2 ;  /* 0x028c4002030075a7 */ /* 0x002224000802017f */
[----:B0-----:R-:W-:Y:S05]  /*14d70*/  @!P1 NANOSLEEP.SYNCS 0x989680 ;  /* 0x009896800000995d */ /* 0x001fea0003900000 */
[----:B------:R-:W0:Y:S02]  /*14d80*/  @!P1 SYNCS.PHASECHK.TRANS64 P1, [R3+URZ+0x28c40], R2 ;  /* 0x028c4002030095a7 */ /* 0x000e24000802007f */
[----:B0-----:R-:W-:Y:S05]  /*14d90*/  @!P1 BRA `(.L_x_3685) ;  /* 0xfffffffc00f09947 */ /* 0x001fea000383ffff */
[----:B------:R-:W-:Y:S05]  /*14da0*/  BRA `(.L_x_3781) ;  /* 0xffffffcc00d87947 */ /* 0x000fea000383ffff */
.L_x_3687:
[----:B------:R0:W0:Y:S02]  /*14db0*/  SYNCS.PHASECHK.TRANS64.TRYWAIT P1, [R5+URZ+0x28c60], R0 ;  /* 0x028c6000050075a7 */ /* 0x000024000802017f */
[----:B0-----:R-:W-:Y:S05]  /*14dc0*/  @!P1 NANOSLEEP.SYNCS 0x989680 ;  /* 0x009896800000995d */ /* 0x001fea0003900000 */
[----:B------:R-:W0:Y:S02]  /*14dd0*/  @!P1 SYNCS.PHASECHK.TRANS64 P1, [R5+URZ+0x28c60], R0 ;  /* 0x028c6000050095a7 */ /* 0x000e24000802007f */
[----:B0-----:R-:W-:Y:S05]  /*14de0*/  @!P1 BRA `(.L_x_3687) ;  /* 0xfffffffc00f09947 */ /* 0x001fea000383ffff */
[----:B------:R-:W-:Y:S05]  /*14df0*/  BRA `(.L_x_3782) ;  /* 0xffffffcc00d47947 */ /* 0x000fea000383ffff */
.L_x_3783:
        /* <DEDUP_REMOVED lines=16> */
.L_x_15641:


//--------------------- .text._ZN7cutlass13device_kernelIN5flash11enable_sm90INS1_16FlashAttnFwdSm90INS1_25CollectiveMainloopFwdSm90ILi2EN4cute5tupleIJNS5_1CILi1EEES8_S8_EEENS6_IJNS7_ILi64EEESA_SA_EEELi512ENS_6half_tEfNS_4arch4Sm90ELb0ELb0ELb0ELb1ELb1ELb1ELb0ELb0ELb0ELb1ELb1ELb0EEENS1_21CollectiveEpilogueFwdINS6_IJSA_NS7_ILi512EEESA_EEES9_SC_SE_Li256ELb1ELb1ELb1ELb0EEENS1_36VarlenDynamicPersistentTileSchedulerILi64ELi64ELi256ELi128ELb1ELb1ELb1ELb0ELb1ELb1EEEEEEEEEvNT_6ParamsE --------------------------
	.section	.text._ZN7cutlass13device_kernelIN5flash11enable_sm90INS1_16FlashAttnFwdSm90INS1_25CollectiveMainloopFwdSm90ILi2EN4cute5tupleIJNS5_1CILi1EEES8_S8_EEENS6_IJNS7_ILi64EEESA_SA_EEELi512ENS_6half_tEfNS_4arch4Sm90ELb0ELb0ELb0ELb1ELb1ELb1ELb0ELb0ELb0ELb1ELb1ELb0EEENS1_21CollectiveEpilogueFwdINS6_IJSA_NS7_ILi512EEESA_EEES9_SC_SE_Li256ELb1ELb1ELb1ELb0EEENS1_36VarlenDynamicPersistentTileSchedulerILi64ELi64ELi256ELi128ELb1ELb1ELb1ELb0ELb1ELb1EEEEEEEEEvNT_6ParamsE,"ax",@progbits
	.align	128
.text._ZN7cutlass13device_kernelIN5flash11enable_sm90INS1_16FlashAttnFwdSm90INS1_25CollectiveMainloopFwdSm90ILi2EN4cute5tupleIJNS5_1CILi1EEES8_S8_EEENS6_IJNS7_ILi64EEESA_SA_EEELi512ENS_6half_tEfNS_4arch4Sm90ELb0ELb0ELb0ELb1ELb1ELb1ELb0ELb0ELb0ELb1ELb1ELb0EEENS1_21CollectiveEpilogueFwdINS6_IJSA_NS7_ILi512EEESA_EEES9_SC_SE_Li256ELb1ELb1ELb1ELb0EEENS1_36VarlenDynamicPersistentTileSchedulerILi64ELi64ELi256ELi128ELb1ELb1ELb1ELb0ELb1ELb1EEEEEEEEEvNT_6ParamsE:
        .type           _ZN7cutlass13device_kernelIN5flash11enable_sm90INS1_16FlashAttnFwdSm90INS1_25CollectiveMainloopFwdSm90ILi2EN4cute5tupleIJNS5_1CILi1EEES8_S8_EEENS6_IJNS7_ILi64EEESA_SA_EEELi512ENS_6half_tEfNS_4arch4Sm90ELb0ELb0ELb0ELb1ELb1ELb1ELb0ELb0ELb0ELb1ELb1ELb0EEENS1_21CollectiveEpilogueFwdINS6_IJSA_NS7_ILi512EEESA_EEES9_SC_SE_Li256ELb1ELb1ELb1ELb0EEENS1_36VarlenDynamicPersistentTileSchedulerILi64ELi64ELi256ELi128ELb1ELb1ELb1ELb0ELb1ELb1EEEEEEEEEvNT_6ParamsE,@function
        .size           _ZN7cutlass13device_kernelIN5flash11enable_sm90INS1_16FlashAttnFwdSm90INS1_25CollectiveMainloopFwdSm90ILi2EN4cute5tupleIJNS5_1CILi1EEES8_S8_EEENS6_IJNS7_ILi64EEESA_SA_EEELi512ENS_6half_tEfNS_4arch4Sm90ELb0ELb0ELb0ELb1ELb1ELb1ELb0ELb0ELb0ELb1ELb1ELb0EEENS1_21CollectiveEpilogueFwdINS6_IJSA_NS7_ILi512EEESA_EEES9_SC_SE_Li256ELb1ELb1ELb1ELb0EEENS1_36VarlenDynamicPersistentTileSchedulerILi64ELi64ELi256ELi128ELb1ELb1ELb1ELb0ELb1ELb1EEEEEEEEEvNT_6ParamsE,(.L_x_15642 - _ZN7cutlass13device_kernelIN5flash11enable_sm90INS1_16FlashAttnFwdSm90INS1_25CollectiveMainloopFwdSm90ILi2EN4cute5tupleIJNS5_1CILi1EEES8_S8_EEENS6_IJNS7_ILi64EEESA_SA_EEELi512ENS_6half_tEfNS_4arch4Sm90ELb0ELb0ELb0ELb1ELb1ELb1ELb0ELb0ELb0ELb1ELb1ELb0EEENS1_21CollectiveEpilogueFwdINS6_IJSA_NS7_ILi512EEESA_EEES9_SC_SE_Li256ELb1ELb1ELb1ELb0EEENS1_36VarlenDynamicPersistentTileSchedulerILi64ELi64ELi256ELi128ELb1ELb1ELb1ELb0ELb1ELb1EEEEEEEEEvNT_6ParamsE)
        .other          _ZN7cutlass13device_kernelIN5flash11enable_sm90INS1_16FlashAttnFwdSm90INS1_25CollectiveMainloopFwdSm90ILi2EN4cute5tupleIJNS5_1CILi1EEES8_S8_EEENS6_IJNS7_ILi64EEESA_SA_EEELi512ENS_6half_tEfNS_4arch4Sm90ELb0ELb0ELb0ELb1ELb1ELb1ELb0ELb0ELb0ELb1ELb1ELb0EEENS1_21CollectiveEpilogueFwdINS6_IJSA_NS7_ILi512EEESA_EEES9_SC_SE_Li256ELb1ELb1ELb1ELb0EEENS1_36VarlenDynamicPersistentTileSchedulerILi64ELi64ELi256ELi128ELb1ELb1ELb1ELb0ELb1ELb1EEEEEEEEEvNT_6ParamsE,@"STO_CUDA_ENTRY STV_DEFAULT"
_ZN7cutlass13device_kernelIN5flash11enable_sm90INS1_16FlashAttnFwdSm90INS1_25CollectiveMainloopFwdSm90ILi2EN4cute5tupleIJNS5_1CILi1EEES8_S8_EEENS6_IJNS7_ILi64EEESA_SA_EEELi512ENS_6half_tEfNS_4arch4Sm90ELb0ELb0ELb0ELb1ELb1ELb1ELb0ELb0ELb0ELb1ELb1ELb0EEENS1_21CollectiveEpilogueFwdINS6_IJSA_NS7_ILi512EEESA_EEES9_SC_SE_Li256ELb1ELb1ELb1ELb0EEENS1_36VarlenDynamicPersistentTileSchedulerILi64ELi64ELi256ELi128ELb1ELb1ELb1ELb0ELb1ELb1EEEEEEEEEvNT_6ParamsE:
        /* <DEDUP_REMOVED lines=18> */
.L_x_3785:
[----:B------:R-:W-:Y:S05]  /*0120*/  BSYNC B0 ;  /* 0x0000000000007941 */ /* 0x000fea0003800000 */
.L_x_3784:
        /* <DEDUP_REMOVED lines=32> */
[----:B0-----:R3:W4:Y:S01]  /*0330*/  SYNCS.EXCH.64 URZ, [UR6+0x28c30], UR4 ;  /* 0x028c3004063f75b2 */ /* 0x0017220008000100 */
[----:B------:R3:W0:Y:S01]  /*0340*/  SYNCS.EXCH.64 URZ, [UR6+0x28c40], UR4 ;  /* 0x028c4004063f75b2 */ /* 0x0006220008000100 */
[----:B------:R3:W0:Y:S01]  /*0350*/  SYNCS.EXCH.64 URZ, [UR6+0x28c38], UR4 ;  /* 0x028c3804063f75b2 */ /* 0x0006220008000100 */
[----:B------:R3:W0:Y:S02]  /*0360*/  SYNCS.EXCH.64 URZ, [UR6+0x28c48], UR4 ;  /* 0x028c4804063f75b2 */ /* 0x0006240008000100 */
[----:B---3--:R-:W-:Y:S01]  /*0370*/  NOP ;  /* 0x0000000000007918 */ /* 0x008fe20000000000 */
.L_x_3786:
        /* <DEDUP_REMOVED lines=22> */
.L_x_3787:
        /* <DEDUP_REMOVED lines=18> */
.L_x_3788:
        /* <DEDUP_REMOVED lines=22> */
.L_x_3789:
        /* <DEDUP_REMOVED lines=22> */
.L_x_3790:
        /* <DEDUP_REMOVED lines=8> */
.L_x_3793:
[----:B------:R-:W-:-:S08]  /*0940*/  NOP ;  /* 0x0000000000007918 */ /* 0x000fd00000000000 */
[----:B------:R-:W0:Y:S02]  /*0950*/  USETMAXREG.TRY_ALLOC.CTAPOOL UP0, 0xe8 ;  /* 0x000000e8000079c8 */ /* 0x000e240008000600 */
[----:B0-----:R-:W-:-:S13]  /*0960*/  PLOP3.LUT P0, PT, PT, PT, UP0, 0x80, 0x0 ;  /* 0x000000000000781c */ /* 0x001fda0003f0f008 */
[----:B------:R-:W-:Y:S05]  /*0970*/  @!P0 BRA `(.L_x_3793) ;  /* 0xfffffffc00f08947 */ /* 0x000fea000383ffff */
[----:B------:R-:W-:Y:S01]  /*0980*/  ISETP.NE.AND P0, PT, R3, 0x1, PT ;  /* 0x000000010300780c */ /* 0x000fe20003f05270 */
[----:B------:R-:W0:Y:S01]  /*0990*/  S2UR UR4, SR_CgaCtaId ;  /* 0x00000000000479c3 */ /* 0x000e220000008800 */
[----:B------:R-:W-:-:S11]  /*09a0*/  MOV R3, 0x400 ;  /* 0x0000040000037802 */ /* 0x000fd60000000f00 */
[----:B------:R-:W-:Y:S06]  /*09b0*/  @!P0 BAR.ARV 0x8, 0x100 ;  /* 0x0204000000008b1d */ /* 0x000fec0000002000 */
[----:B------:R-:W-:Y:S01]  /*09c0*/  ISETP.GE.U32.AND P0, PT, R0, 0x100, PT ;  /* 0x000001000000780c */ /* 0x000fe20003f06070 */
[----:B0-----:R-:W-:Y:S01]  /*09d0*/  IMAD.U32 R190, RZ, RZ, UR4 ;  /* 0x00000004ffbe7e24 */ /* 0x001fe2000f8e00ff */
[----:B------:R-:W-:-:S04]  /*09e0*/  ULDC UR4, c[0x0][0xc3c] ;  /* 0x00030f0000047ab9 */ /* 0x000fc80000000800 */
[----:B------:R-:W-:-:S07]  /*09f0*/  LEA R2, R190, R3, 0x18 ;  /* 0x00000003be027211 */ /* 0x000fce00078ec0ff */
[----:B------:R-:W-:Y:S08]  /*0a00*/  @P0 BAR.ARV 0xf, 0x100 ;  /* 0x03c4000000000b1d */ /* 0x000ff00000002000 */
[----:B------:R-:W-:Y:S06]  /*0a10*/  BAR.SYNC.DEFER_BLOCKING 0x5, 0x180 ;  /* 0x0146000000007b1d */ /* 0x000fec0000010000 */
[----:B------:R-:W0:Y:S02]  /*0a20*/  LDS.128 R152, [R2+0x28cd0] ;  /* 0x028cd00002987984 */ /* 0x000e240000000c00 */
[----:B------:R-:W-:Y:S06]  /*0a30*/  BAR.ARV 0x4, 0x180 ;  /* 0x0106000000007b1d */ /* 0x000fec0000002000 */
[----:B0-----:R-:W-:-:S13]  /*0a40*/  ISETP.GE.AND P0, PT, R155, UR4, PT ;  /* 0x000000049b007c0c */ /* 0x001fda000bf06270 */
[----:B------:R-:W-:Y:S05]  /*0a50*/  @P0 BRA `(.L_x_3794) ;  /* 0x0000019800400947 */ /* 0x000fea0003800000 */
[----:B------:R-:W-:Y:S01]  /*0a60*/  VIADD R0, R0, 0xffffff80 ;  /* 0xffffff8000007836 */ /* 0x000fe20000000000 */
[----:B------:R-:W-:Y:S01]  /*0a70*/  ULOP3.LUT UR37, UR36, 0x1, URZ, 0xfc, !UPT ;  /* 0x0000000124257892 */ /* 0x000fe2000f8efc3f */
[----:B------:R-:W-:Y:S02]  /*0a80*/  IMAD.MOV.U32 R201, RZ, RZ, 0x20 ;  /* 0x00000020ffc97424 */ /* 0x000fe400078e00ff */
[----:B------:R-:W-:Y:S01]  /*0a90*/  IMAD.MOV.U32 R23, RZ, RZ, RZ ;  /* 0x000000ffff177224 */ /* 0x000fe200078e00ff */
[----:B------:R-:W-:Y:S01]  /*0aa0*/  SHF.R.S32.HI R3, RZ, 0x1f, R0 ;  /* 0x0000001fff037819 */ /* 0x000fe20000011400 */
[----:B------:R-:W-:Y:S02]  /*0ab0*/  IMAD.MOV.U32 R188, RZ, RZ, RZ ;  /* 0x000000ffffbc7224 */ /* 0x000fe400078e00ff */
[----:B------:R-:W-:Y:S01]  /*0ac0*/  IMAD.MOV.U32 R185, RZ, RZ, RZ ;  /* 0x000000ffffb97224 */ /* 0x000fe200078e00ff */
[CC--:B------:R-:W-:Y:S01]  /*0ad0*/  LEA.HI R4, R3.reuse, R0.reuse, RZ, 0x7 ;  /* 0x0000000003047211 */ /* 0x0c0fe200078f38ff */
[----:B------:R-:W-:Y:S01]  /*0ae0*/  IMAD.MOV.U32 R19, RZ, RZ, RZ ;  /* 0x000000ffff137224 */ /* 0x000fe200078e00ff */
[----:B------:R-:W-:-:S02]  /*0af0*/  LEA.HI R5, R3, R0, RZ, 0x4 ;  /* 0x0000000003057211 */ /* 0x000fc400078f20ff */
[CC--:B------:R-:W-:Y:S02]  /*0b00*/  LEA.HI R6, R3.reuse, R0.reuse, RZ, 0x5 ;  /* 0x0000000003067211 */ /* 0x0c0fe400078f28ff */
[CC--:B------:R-:W-:Y:S02]  /*0b10*/  LEA.HI R14, R3.reuse, R0.reuse, RZ, 0x2 ;  /* 0x00000000030e7211 */ /* 0x0c0fe400078f10ff */
[----:B------:R-:W-:Y:S02]  /*0b20*/  LEA.HI R8, R3, R0, RZ, 0x3 ;  /* 0x0000000003087211 */ /* 0x000fe400078f18ff */
[----:B------:R-:W-:Y:S02]  /*0b30*/  LOP3.LUT R3, R4, 0xffffff80, RZ, 0xc0, !PT ;  /* 0xffffff8004037812 */ /* 0x000fe400078ec0ff */
[C---:B------:R-:W-:Y:S02]  /*0b40*/  LOP3.LUT R7, R5.reuse, 0xfffffff0, RZ, 0xc0, !PT ;  /* 0xfffffff005077812 */ /* 0x040fe400078ec0ff */
[----:B------:R-:W-:Y:S01]  /*0b50*/  LOP3.LUT R9, R14, 0xfffffffc, RZ, 0xc0, !PT ;  /* 0xfffffffc0e097812 */ /* 0x000fe200078ec0ff */
[----:B------:R-:W-:Y:S01]  /*0b60*/  IMAD.IADD R3, R0, 0x1, -R3 ;  /* 0x0000000100037824 */ /* 0x000fe200078e0a03 */
[----:B------:R-:W-:Y:S01]  /*0b70*/  LOP3.LUT R11, R8, 0xfffffff8, RZ, 0xc0, !PT ;  /* 0xfffffff8080b7812 */ /* 0x000fe200078ec0ff */
[C---:B------:R-:W-:Y:S01]  /*0b80*/  IMAD.IADD R8, R0.reuse, 0x1, -R7 ;  /* 0x0000000100087824 */ /* 0x040fe200078e0a07 */
[----:B------:R-:W-:Y:S01]  /*0b90*/  SHF.R.S32.HI R10, RZ, 0x4, R5 ;  /* 0x00000004ff0a7819 */ /* 0x000fe20000011405 */
[C---:B------:R-:W-:Y:S01]  /*0ba0*/  IMAD.IADD R186, R0.reuse, 0x1, -R9 ;  /* 0x0000000100ba7824 */ /* 0x040fe200078e0a09 */
[--C-:B------:R-:W-:Y:S01]  /*0bb0*/  SHF.R.S32.HI R198, RZ, 0x5, R6.reuse ;  /* 0x00000005ffc67819 */ /* 0x100fe20000011406 */
[----:B------:R-:W-:Y:S01]  /*0bc0*/  IMAD.IADD R192, R0, 0x1, -R11 ;  /* 0x0000000100c07824 */ /* 0x000fe200078e0a0b */
[----:B------:R-:W-:Y:S01]  /*0bd0*/  SHF.R.S32.HI R0, RZ, 0x1f, R3 ;  /* 0x0000001fff007819 */ /* 0x000fe20000011403 */
[----:B------:R-:W-:Y:S01]  /*0be0*/  IMAD.SHL.U32 R16, R186, 0x8, RZ ;  /* 0x00000008ba107824 */ /* 0x000fe200078e00ff */
[----:B------:R-:W-:Y:S01]  /*0bf0*/  SHF.R.S32.HI R11, RZ, 0x1f, R6 ;  /* 0x0000001fff0b7819 */ /* 0x000fe20000011406 */
[----:B------:R-:W-:Y:S01]  /*0c00*/  IMAD.SHL.U32 R192, R192, 0x8, RZ ;  /* 0x00000008c0c07824 */ /* 0x000fe200078e00ff */
[----:B------:R-:W-:Y:S01]  /*0c10*/  SHF.R.S32.HI R7, RZ, 0x1f, R8 ;  /* 0x0000001fff077819 */ /* 0x000fe20000011408 */
[C---:B------:R-:W-:Y:S01]  /*0c20*/  VIADD R214, R16.reuse, 0xa0 ;  /* 0x000000a010d67836 */ /* 0x040fe20000000000 */
[----:B------:R-:W-:Y:S01]  /*0c30*/  LEA.HI R6, R5, R10, RZ, 0x1 ;  /* 0x0000000a05067211 */ /* 0x000fe200078f08ff */
[----:B------:R-:W-:Y:S01]  /*0c40*/  VIADD R207, R16, 0x160 ;  /* 0x0000016010cf7836 */ /* 0x000fe20000000000 */
[-C--:B------:R-:W-:Y:S01]  /*0c50*/  LEA.HI R5, R0, R3.reuse, RZ, 0x2 ;  /* 0x0000000300057211 */ /* 0x080fe200078f10ff */
[C---:B------:R-:W-:Y:S01]  /*0c60*/  VIADD R213, R16.reuse, 0xc0 ;  /* 0x000000c010d57836 */ /* 0x040fe20000000000 */
[----:B------:R-:W-:Y:S01]  /*0c70*/  LEA.HI R12, R11, R198, RZ, 0x2 ;  /* 0x000000c60b0c7211 */ /* 0x000fe200078f10ff */
[C---:B------:R-:W-:Y:S01]  /*0c80*/  VIADD R206, R16.reuse, 0x180 ;  /* 0x0000018010ce7836 */ /* 0x040fe20000000000 */
[----:B------:R-:W-:Y:S01]  /*0c90*/  LEA.HI R9, R7, R8, RZ, 0x3 ;  /* 0x0000000807097211 */ /* 0x000fe200078f18ff */
[----:B------:R-:W-:Y:S01]  /*0ca0*/  VIADD R215, R16, 0x80 ;  /* 0x0000008010d77836 */ /* 0x000fe20000000000 */
[----:B------:R-:W-:Y:S01]  /*0cb0*/  LOP3.LUT R13, R6, 0x1ffffffe, RZ, 0xc0, !PT ;  /* 0x1ffffffe060d7812 */ /* 0x000fe200078ec0ff */
[C---:B------:R-:W-:Y:S01]  /*0cc0*/  VIADD R205, R16.reuse, 0x1a0 ;  /* 0x000001a010cd7836 */ /* 0x040fe20000000000 */
[--C-:B------:R-:W-:Y:S01]  /*0cd0*/  SHF.R.S32.HI R6, RZ, 0x2, R5.reuse ;  /* 0x00000002ff067819 */ /* 0x100fe20000011405 */
[----:B------:R-:W-:Y:S01]  /*0ce0*/  VIADD R204, R16, 0x1c0 ;  /* 0x000001c010cc7836 */ /* 0x000fe20000000000 */
[----:B------:R-:W-:Y:S01]  /*0cf0*/  SHF.R.S32.HI R7, RZ, 0x1f, R5 ;  /* 0x0000001fff077819 */ /* 0x000fe20000011405 */
[----:B------:R-:W-:Y:S01]  /*0d00*/  IMAD.IADD R13, R10, 0x1, -R13 ;  /* 0x000000010a0d7824 */ /* 0x000fe200078e0a0d */
[----:B------:R-:W-:Y:S01]  /*0d10*/  SHF.R.S32.HI R18, RZ, 0x7, R4 ;  /* 0x00000007ff127819 */ /* 0x000fe20000011404 */
[----:B------:R-:W-:Y:S01]  /*0d20*/  VIADD R203, R16, 0x1e0 ;  /* 0x000001e010cb7836 */ /* 0x000fe20000000000 */
[----:B------:R-:W-:Y:S01]  /*0d30*/  LOP3.LUT R15, R12, 0x3ffffc, RZ, 0xc0, !PT ;  /* 0x003ffffc0c0f7812 */ /* 0x000fe200078ec0ff */
[----:B------:R-:W-:Y:S01]  /*0d40*/  IMAD.SHL.U32 R13, R13, 0x8, RZ ;  /* 0x000000080d0d7824 */ /* 0x000fe200078e00ff */
[----:B------:R-:W-:Y:S01]  /*0d50*/  LEA.HI R7, R7, R6, RZ, 0x3 ;  /* 0x0000000607077211 */ /* 0x000fe200078f18ff */
[----:B------:R-:W-:Y:S01]  /*0d60*/  IMAD R12, R18, 0x100, R8 ;  /* 0x00000100120c7824 */ /* 0x000fe200078e0208 */
[----:B------:R-:W-:Y:S01]  /*0d70*/  LEA.HI R0, R0, R3, RZ, 0x5 ;  /* 0x0000000300007211 */ /* 0x000fe200078f28ff */
[----:B------:R-:W-:Y:S01]  /*0d80*/  IMAD.IADD R15, R198, 0x1, -R15 ;  /* 0x00000001c60f7824 */ /* 0x000fe200078e0a0f */
[----:B------:R-:W-:Y:S01]  /*0d90*/  LOP3.LUT R7, R7, 0xfffffff8, RZ, 0xc0, !PT ;  /* 0xfffffff807077812 */ /* 0x000fe200078ec0ff */
[----:B------:R-:W-:Y:S01]  /*0da0*/  STL [R1+0x44], R18 ;  /* 0x0000441201007387 */ /* 0x000fe20000100800 */
[----:B------:R-:W-:Y:S01]  /*0db0*/  SHF.R.S32.HI R0, RZ, 0x5, R0 ;  /* 0x00000005ff007819 */ /* 0x000fe20000011400 */
[----:B------:R-:W-:Y:S01]  /*0dc0*/  IMAD R12, R15, 0x10, R12 ;  /* 0x000000100f0c7824 */ /* 0x000fe200078e020c */
[----:B------:R-:W-:Y:S01]  /*0dd0*/  LOP3.LUT R11, R9, 0xfffffff8, RZ, 0xc0, !PT ;  /* 0xfffffff8090b7812 */ /* 0x000fe200078ec0ff */
[----:B------:R-:W-:Y:S01]  /*0de0*/  IMAD.IADD R7, R6, 0x1, -R7 ;  /* 0x0000000106077824 */ /* 0x000fe200078e0a07 */
[--C-:B------:R-:W-:Y:S01]  /*0df0*/  SHF.R.S32.HI R189, RZ, 0x2, R14.reuse ;  /* 0x00000002ffbd7819 */ /* 0x100fe2000001140e */
[----:B------:R-:W-:Y:S01]  /*0e00*/  IMAD.U32 R6, R12, 0x40, R13 ;  /* 0x000000400c067824 */ /* 0x000fe200078e000d */
[----:B------:R-:W-:Y:S01]  /*0e10*/  LEA.HI R4, R4, R18, RZ, 0x1 ;  /* 0x0000001204047211 */ /* 0x000fe200078f08ff */
[----:B------:R-:W-:Y:S01]  /*0e20*/  IMAD R195, R0, 0x10, R7 ;  /* 0x0000001000c37824 */ /* 0x000fe200078e0207 */
[----:B------:R-:W-:Y:S01]  /*0e30*/  LEA.HI R0, R186, R186, RZ, 0x1 ;  /* 0x000000baba007211 */ /* 0x000fe200078f08ff */
[----:B------:R-:W-:Y:S01]  /*0e40*/  IMAD.IADD R11, R8, 0x1, -R11 ;  /* 0x00000001080b7824 */ /* 0x000fe200078e0a0b */
[----:B------:R0:W-:Y:S01]  /*0e50*/  STL [R1+0x5c], R6 ;  /* 0x00005c0601007387 */ /* 0x0001e20000100800 */
[----:B------:R-:W-:Y:S01]  /*0e60*/  VIADD R7, R189, 0x20 ;  /* 0x00000020bd077836 */ /* 0x000fe20000000000 */
[----:B------:R-:W-:Y:S01]  /*0e70*/  LOP3.LUT R4, R4, 0xfffffe, RZ, 0xc0, !PT ;  /* 0x00fffffe04047812 */ /* 0x000fe200078ec0ff */
[----:B------:R-:W-:Y:S01]  /*0e80*/  IMAD.SHL.U32 R8, R11, 0x40, RZ ;  /* 0x000000400b087824 */ /* 0x000fe200078e00ff */
[----:B------:R-:W-:Y:S01]  /*0e90*/  SHF.R.S32.HI R14, RZ, 0x1f, R14 ;  /* 0x0000001fff0e7819 */ /* 0x000fe2000001140e */
[----:B------:R-:W-:Y:S01]  /*0ea0*/  IMAD.SHL.U32 R9, R9, 0x40, RZ ;  /* 0x0000004009097824 */ /* 0x000fe200078e00ff */
[----:B------:R-:W-:Y:S01]  /*0eb0*/  SHF.R.S32.HI R10, RZ, 0x1f, R207 ;  /* 0x0000001fff0a7819 */ /* 0x000fe200000114cf */
[----:B------:R-:W-:Y:S01]  /*0ec0*/  IMAD.IADD R4, R18, 0x1, -R4 ;  /* 0x0000000112047824 */ /* 0x000fe200078e0a04 */
[----:B------:R-:W-:Y:S01]  /*0ed0*/  LOP3.LUT R8, R8, 0x1c0, RZ, 0xc0, !PT ;  /* 0x000001c008087812 */ /* 0x000fe200078ec0ff */
[----:B------:R-:W-:Y:S01]  /*0ee0*/  STL [R1+0x3c], RZ ;  /* 0x00003cff01007387 */ /* 0x000fe20000100800 */
[----:B0-----:R-:W-:Y:S01]  /*0ef0*/  LOP3.LUT R6, R5, 0x7ffffffc, RZ, 0xc0, !PT ;  /* 0x7ffffffc05067812 */ /* 0x001fe200078ec0ff */
[----:B------:R-:W-:Y:S01]  /*0f00*/  IMAD.SHL.U32 R18, R4, 0x100, RZ ;  /* 0x0000010004127824 */ /* 0x000fe200078e00ff */
[----:B------:R-:W-:Y:S01]  /*0f10*/  SHF.R.S32.HI R5, RZ, 0x1f, R7 ;  /* 0x0000001fff057819 */ /* 0x000fe20000011407 */
[----:B------:R-:W-:Y:S01]  /*0f20*/  VIADD R29, R192, 0x40 ;  /* 0x00000040c01d7836 */ /* 0x000fe20000000000 */
[----:B------:R-:W-:Y:S01]  /*0f30*/  LOP3.LUT R13, R8, 0x8, R13, 0xf8, !PT ;  /* 0x00000008080d7812 */ /* 0x000fe200078ef80d */
[----:B------:R-:W-:Y:S01]  /*0f40*/  IMAD.IADD R6, R3, 0x1, -R6 ;  /* 0x0000000103067824 */ /* 0x000fe200078e0a06 */
[----:B------:R-:W-:Y:S01]  /*0f50*/  LOP3.LUT R3, R0, 0x1ffffffe, RZ, 0xc0, !PT ;  /* 0x1ffffffe00037812 */ /* 0x000fe200078ec0ff */
[----:B------:R-:W-:Y:S01]  /*0f60*/  STL [R1+0x58], R18 ;  /* 0x0000581201007387 */ /* 0x000fe20000100800 */
[----:B------:R-:W-:Y:S01]  /*0f70*/  LEA.HI R5, R5, R7, RZ, 0x3 ;  /* 0x0000000705057211 */ /* 0x000fe200078f18ff */
[----:B------:R-:W-:Y:S01]  /*0f80*/  VIADD R26, R192, 0x100 ;  /* 0x00000100c01a7836 */ /* 0x000fe20000000000 */
[----:B------:R-:W-:Y:S01]  /*0f90*/  SHF.R.U32.HI R8, RZ, 0x3, R8 ;  /* 0x00000003ff087819 */ /* 0x000fe20000011608 */
[----:B------:R-:W-:Y:S01]  /*0fa0*/  IMAD.IADD R0, R186, 0x1, -R3 ;  /* 0x00000001ba007824 */ /* 0x000fe200078e0a03 */
[----:B------:R-:W-:Y:S01]  /*0fb0*/  LOP3.LUT R9, R9, 0x7ffffe00, RZ, 0xc0, !PT ;  /* 0x7ffffe0009097812 */ /* 0x000fe200078ec0ff */
[----:B------:R-:W-:Y:S01]  /*0fc0*/  IMAD.SHL.U32 R3, R7, 0x40, RZ ;  /* 0x0000004007037824 */ /* 0x000fe200078e00ff */
[----:B------:R-:W-:Y:S01]  /*0fd0*/  LOP3.LUT R8, R13, R8, RZ, 0x3c, !PT ;  /* 0x000000080d087212 */ /* 0x000fe200078e3cff */
[----:B------:R-:W-:Y:S01]  /*0fe0*/  IMAD.SHL.U32 R5, R5, 0x40, RZ ;  /* 0x0000004005057824 */ /* 0x000fe200078e00ff */
[----:B------:R-:W-:Y:S01]  /*0ff0*/  LEA.HI R14, R14, R189, RZ, 0x3 ;  /* 0x000000bd0e0e7211 */ /* 0x000fe200078f18ff */
[----:B------:R-:W-:Y:S01]  /*1000*/  IMAD R9, R198, 0x400, R9 ;  /* 0x00000400c6097824 */ /* 0x000fe200078e0209 */
[----:B------:R-:W-:Y:S01]  /*1010*/  LOP3.LUT R7, R3, 0x1c0, RZ, 0xc0, !PT ;  /* 0x000001c003077812 */ /* 0x000fe200078ec0ff */
[----:B------:R-:W-:Y:S01]  /*1020*/  VIADD R21, R192, 0x1c0 ;  /* 0x000001c0c0157836 */ /* 0x000fe20000000000 */
[----:B------:R-:W-:Y:S01]  /*1030*/  LOP3.LUT R5, R5, 0xfffffe00, RZ, 0xc0, !PT ;  /* 0xfffffe0005057812 */ /* 0x000fe200078ec0ff */
[----:B------:R-:W-:Y:S01]  /*1040*/  IMAD.IADD R9, R9, 0x1, R8 ;  /* 0x0000000109097824 */ /* 0x000fe200078e0208 */
[----:B------:R-:W-:Y:S01]  /*1050*/  LOP3.LUT R3, R7, 0x38, R16, 0xf8, !PT ;  /* 0x0000003807037812 */ /* 0x000fe200078ef810 */
[----:B------:R-:W-:Y:S01]  /*1060*/  IMAD R0, R0, 0x8, R195 ;  /* 0x0000000800007824 */ /* 0x000fe200078e02c3 */
[----:B------:R-:W-:Y:S01]  /*1070*/  SHF.R.U32.HI R20, RZ, 0x3, R7 ;  /* 0x00000003ff147819 */ /* 0x000fe20000011607 */
[----:B------:R-:W-:Y:S01]  /*1080*/  STL [R1+0x54], R5 ;  /* 0x0000540501007387 */ /* 0x000fe20000100800 */
[----:B------:R-:W-:Y:S01]  /*1090*/  SHF.R.S32.HI R7, RZ, 0x1f, R214 ;  /* 0x0000001fff077819 */ /* 0x000fe200000114d6 */
[----:B------:R-:W-:Y:S01]  /*10a0*/  VIADD R212, R16, 0xe0 ;  /* 0x000000e010d47836 */ /* 0x000fe20000000000 */
[----:B------:R-:W-:Y:S01]  /*10b0*/  SHF.R.S32.HI R8, RZ, 0x1f, R213 ;  /* 0x0000001fff087819 */ /* 0x000fe200000114d5 */
[----:B------:R-:W-:Y:S01]  /*10c0*/  IMAD R199, R9, 0x2, R2 ;  /* 0x0000000209c77824 */ /* 0x000fe200078e0202 */
[----:B------:R-:W-:Y:S01]  /*10d0*/  SHF.L.U64.HI R224, R214, 0x1, R7 ;  /* 0x00000001d6e07819 */ /* 0x000fe20000010207 */
[C---:B------:R-:W-:Y:S01]  /*10e0*/  VIADD R28, R192.reuse, 0x80 ;  /* 0x00000080c01c7836 */ /* 0x040fe20000000000 */
[----:B------:R-:W-:Y:S01]  /*10f0*/  SHF.L.U64.HI R7, R207, 0x1, R10 ;  /* 0x00000001cf077819 */ /* 0x000fe2000001020a */
[C---:B------:R-:W-:Y:S01]  /*1100*/  VIADD R27, R192.reuse, 0xc0 ;  /* 0x000000c0c01b7836 */ /* 0x040fe20000000000 */
[----:B------:R-:W-:Y:S01]  /*1110*/  SHF.R.S32.HI R13, RZ, 0x1f, R206 ;  /* 0x0000001fff0d7819 */ /* 0x000fe200000114ce */
[----:B------:R-:W-:Y:S01]  /*1120*/  VIADD R25, R192, 0x140 ;  /* 0x00000140c0197836 */ /* 0x000fe20000000000 */
[----:B------:R-:W-:Y:S01]  /*1130*/  LOP3.LUT R14, R14, 0xfffffff8, RZ, 0xc0, !PT ;  /* 0xfffffff80e0e7812 */ /* 0x000fe200078ec0ff */
[----:B------:R0:W-:Y:S01]  /*1140*/  STL [R1], R7 ;  /* 0x0000000701007387 */ /* 0x0001e20000100800 */
[----:B------:R-:W-:Y:S01]  /*1150*/  SHF.R.S32.HI R4, RZ, 0x1f, R215 ;  /* 0x0000001fff047819 */ /* 0x000fe200000114d7 */
[----:B------:R-:W-:Y:S01]  /*1160*/  VIADD R24, R192, 0x180 ;  /* 0x00000180c0187836 */ /* 0x000fe20000000000 */
[----:B------:R-:W-:Y:S01]  /*1170*/  SHF.R.S32.HI R12, RZ, 0x1f, R205 ;  /* 0x0000001fff0c7819 */ /* 0x000fe200000114cd */
[----:B------:R-:W-:Y:S01]  /*1180*/  IMAD.IADD R191, R189, 0x1, -R14 ;  /* 0x00000001bdbf7824 */ /* 0x000fe200078e0a0e */
[----:B------:R-:W-:Y:S01]  /*1190*/  SHF.L.U64.HI R225, R213, 0x1, R8 ;  /* 0x00000001d5e17819 */ /* 0x000fe20000010208 */
[----:B------:R-:W-:Y:S01]  /*11a0*/  VIADD R216, R16, 0x60 ;  /* 0x0000006010d87836 */ /* 0x000fe20000000000 */
[----:B------:R-:W-:Y:S01]  /*11b0*/  SHF.L.U64.HI R8, R206, 0x1, R13 ;  /* 0x00000001ce087819 */ /* 0x000fe2000001020d */
[----:B------:R-:W-:Y:S01]  /*11c0*/  VIADD R210, R16, 0x100 ;  /* 0x0000010010d27836 */ /* 0x000fe20000000000 */
[----:B------:R-:W-:Y:S01]  /*11d0*/  SHF.L.U64.HI R223, R215, 0x1, R4 ;  /* 0x00000001d7df7819 */ /* 0x000fe20000010204 */
[----:B------:R-:W-:Y:S01]  /*11e0*/  IMAD.SHL.U32 R4, R6, 0x2, RZ ;  /* 0x0000000206047824 */ /* 0x000fe200078e00ff */
[----:B0-----:R-:W-:Y:S01]  /*11f0*/  SHF.L.U64.HI R7, R205, 0x1, R12 ;  /* 0x00000001cd077819 */ /* 0x001fe2000001020c */
[----:B------:R-:W-:Y:S01]  /*1200*/  STL [R1+0x4], R8 ;  /* 0x0000040801007387 */ /* 0x000fe20000100800 */
[----:B------:R-:W-:Y:S01]  /*1210*/  SHF.R.S32.HI R15, RZ, 0x1f, R204 ;  /* 0x0000001fff0f7819 */ /* 0x000fe200000114cc */
[----:B------:R-:W-:Y:S01]  /*1220*/  IMAD.IADD R197, R4, 0x1, R18 ;  /* 0x0000000104c57824 */ /* 0x000fe200078e0212 */
[----:B------:R-:W-:Y:S01]  /*1230*/  SHF.R.S32.HI R14, RZ, 0x1f, R203 ;  /* 0x0000001fff0e7819 */ /* 0x000fe200000114cb */
[----:B------:R-:W-:Y:S01]  /*1240*/  STL [R1+0x8], R7 ;  /* 0x0000080701007387 */ /* 0x000fe20000100800 */
[----:B------:R-:W-:Y:S01]  /*1250*/  LOP3.LUT R3, R5, R3, R20, 0xf6, !PT ;  /* 0x0000000305037212 */ /* 0x000fe200078ef614 */
[----:B------:R-:W-:Y:S01]  /*1260*/  VIADD R38, R197, 0x10 ;  /* 0x00000010c5267836 */ /* 0x000fe20000000000 */
[----:B------:R-:W-:Y:S01]  /*1270*/  SHF.L.U64.HI R6, R204, 0x1, R15 ;  /* 0x00000001cc067819 */ /* 0x000fe2000001020f */
[----:B------:R0:W-:Y:S01]  /*1280*/  STL [R1+0x48], R4 ;  /* 0x0000480401007387 */ /* 0x0001e20000100800 */
[----:B------:R-:W-:Y:S01]  /*1290*/  SHF.L.U64.HI R5, R203, 0x1, R14 ;  /* 0x00000001cb057819 */ /* 0x000fe2000001020e */
[----:B------:R-:W-:Y:S01]  /*12a0*/  VIADD R35, R197, 0x28 ;  /* 0x00000028c5237836 */ /* 0x000fe20000000000 */
[----:B------:R-:W-:Y:S01]  /*12b0*/  R2P PR, R11, 0x6 ;  /* 0x000000060b007804 */ /* 0x000fe20000000000 */
[----:B------:R-:W-:Y:S01]  /*12c0*/  STL [R1+0xc], R6 ;  /* 0x00000c0601007387 */ /* 0x000fe20000100800 */
[----:B------:R-:W-:Y:S01]  /*12d0*/  SHF.R.S32.HI R29, RZ, 0x1f, R29 ;  /* 0x0000001fff1d7819 */ /* 0x000fe2000001141d */
[C---:B------:R-:W-:Y:S01]  /*12e0*/  VIADD R29, R197.reuse, 0x58 ;  /* 0x00000058c51d7836 */ /* 0x040fe20000000000 */
[----:B------:R-:W-:Y:S01]  /*12f0*/  SHF.R.S32.HI R26, RZ, 0x1f, R26 ;  /* 0x0000001fff1a7819 */ /* 0x000fe2000001141a */
[----:B------:R1:W-:Y:S01]  /*1300*/  STL [R1+0x10], R5 ;  /* 0x0000100501007387 */ /* 0x0003e20000100800 */
[----:B------:R-:W-:Y:S01]  /*1310*/  IADD3 R32, R197, 0x40, RZ ;  /* 0x00000040c5207810 */ /* 0x000fe20007ffe0ff */
[----:B0-----:R-:W-:Y:S01]  /*1320*/  IMAD R4, R3, 0x2, R2 ;  /* 0x0000000203047824 */ /* 0x001fe200078e0202 */
[----:B------:R-:W-:Y:S01]  /*1330*/  SHF.R.S32.HI R21, RZ, 0x1f, R21 ;  /* 0x0000001fff157819 */ /* 0x000fe20000011415 */
[C---:B------:R-:W-:Y:S01]  /*1340*/  VIADD R26, R197.reuse, 0x70 ;  /* 0x00000070c51a7836 */ /* 0x040fe20000000000 */
[----:B------:R-:W-:Y:S01]  /*1350*/  SHF.R.S32.HI R11, RZ, 0x1f, R212 ;  /* 0x0000001fff0b7819 */ /* 0x000fe200000114d4 */
[C---:B------:R-:W-:Y:S01]  /*1360*/  VIADD R21, R197.reuse, 0x88 ;  /* 0x00000088c5157836 */ /* 0x040fe20000000000 */
[----:B------:R-:W-:Y:S01]  /*1370*/  STL [R1+0x4c], R4 ;  /* 0x00004c0401007387 */ /* 0x000fe20000100800 */
[C---:B------:R-:W-:Y:S01]  /*1380*/  VIADD R209, R16.reuse, 0x120 ;  /* 0x0000012010d17836 */ /* 0x040fe20000000000 */
[C---:B------:R-:W-:Y:S01]  /*1390*/  IADD3 R217, R16.reuse, 0x40, RZ ;  /* 0x0000004010d97810 */ /* 0x040fe20007ffe0ff */
[C---:B------:R-:W-:Y:S01]  /*13a0*/  VIADD R208, R16.reuse, 0x140 ;  /* 0x0000014010d07836 */ /* 0x040fe20000000000 */
[----:B------:R0:W-:Y:S01]  /*13b0*/  STL [R1+0x50], R0 ;  /* 0x0000500001007387 */ /* 0x0001e20000100800 */
[C---:B------:R-:W-:Y:S01]  /*13c0*/  VIADD R15, R197.reuse, 0xa0 ;  /* 0x000000a0c50f7836 */ /* 0x040fe20000000000 */
[----:B------:R-:W-:Y:S01]  /*13d0*/  SHF.R.S32.HI R28, RZ, 0x1f, R28 ;  /* 0x0000001fff1c7819 */ /* 0x000fe2000001141c */
[----:B------:R-:W-:Y:S01]  /*13e0*/  VIADD R12, R197, 0xb8 ;  /* 0x000000b8c50c7836 */ /* 0x000fe20000000000 */
[----:B------:R-:W-:Y:S01]  /*13f0*/  SHF.R.S32.HI R27, RZ, 0x1f, R27 ;  /* 0x0000001fff1b7819 */ /* 0x000fe2000001141b */
[----:B------:R-:W-:Y:S01]  /*1400*/  VIADD R202, R199, 0x26800 ;  /* 0x00026800c7ca7836 */ /* 0x000fe20000000000 */
[----:B------:R-:W-:Y:S01]  /*1410*/  SHF.R.S32.HI R25, RZ, 0x1f, R25 ;  /* 0x0000001fff197819 */ /* 0x000fe20000011419 */
[C---:B------:R-:W-:Y:S01]  /*1420*/  VIADD R8, R197.reuse, 0xd0 ;  /* 0x000000d0c5087836 */ /* 0x040fe20000000000 */
[----:B------:R-:W-:Y:S01]  /*1430*/  SHF.R.S32.HI R24, RZ, 0x1f, R24 ;  /* 0x0000001fff187819 */ /* 0x000fe20000011418 */
[C---:B-1----:R-:W-:Y:S01]  /*1440*/  VIADD R5, R197.reuse, 0xe8 ;  /* 0x000000e8c5057836 */ /* 0x042fe20000000000 */
[----:B0-----:R-:W-:Y:S01]  /*1450*/  SHF.R.S32.HI R0, RZ, 0x1f, R38 ;  /* 0x0000001fff007819 */ /* 0x001fe20000011426 */
[----:B------:R-:W-:Y:S01]  /*1460*/  VIADD R22, R16, 0x20 ;  /* 0x0000002010167836 */ /* 0x000fe20000000000 */
[----:B------:R-:W-:Y:S01]  /*1470*/  SHF.R.S32.HI R0, RZ, 0x1f, R35 ;  /* 0x0000001fff007819 */ /* 0x000fe20000011423 */
[C---:B------:R-:W-:Y:S01]  /*1480*/  VIADD R39, R197.reuse, 0x8 ;  /* 0x00000008c5277836 */ /* 0x040fe20000000000 */
[----:B------:R-:W-:Y:S01]  /*1490*/  SHF.R.S32.HI R0, RZ, 0x1f, R32 ;  /* 0x0000001fff007819 */ /* 0x000fe20000011420 */
[C---:B------:R-:W-:Y:S01]  /*14a0*/  VIADD R37, R197.reuse, 0x18 ;  /* 0x00000018c5257836 */ /* 0x040fe20000000000 */
[----:B------:R-:W-:Y:S01]  /*14b0*/  SHF.R.S32.HI R0, RZ, 0x1f, R29 ;  /* 0x0000001fff007819 */ /* 0x000fe2000001141d */
[C---:B------:R-:W-:Y:S01]  /*14c0*/  VIADD R36, R197.reuse, 0x20 ;  /* 0x00000020c5247836 */ /* 0x040fe20000000000 */
[----:B------:R-:W-:Y:S01]  /*14d0*/  SHF.L.U64.HI R226, R212, 0x1, R11 ;  /* 0x00000001d4e27819 */ /* 0x000fe2000001020b */
[----:B------:R-:W-:Y:S01]  /*14e0*/  VIADD R34, R197, 0x30 ;  /* 0x00000030c5227836 */ /* 0x000fe20000000000 */
[----:B------:R-:W-:Y:S01]  /*14f0*/  SEL R201, R201, 0xffffffe0, !P1 ;  /* 0xffffffe0c9c97807 */ /* 0x000fe20004800000 */
        /* <DEDUP_REMOVED lines=29> */
[----:B------:R-:W-:Y:S01]  /*16d0*/  SHF.L.U64.HI R220, R217, 0x1, R220 ;  /* 0x00000001d9dc7819 */ /* 0x000fe200000102dc */
[C---:B------:R-:W-:Y:S01]  /*16e0*/  VIADD R4, R197.reuse, 0xf0 ;  /* 0x000000f0c5047836 */ /* 0x040fe20000000000 */
[----:B------:R-:W-:Y:S01]  /*16f0*/  SHF.L.U64.HI R221, R216, 0x1, R221 ;  /* 0x00000001d8dd7819 */ /* 0x000fe200000102dd */
[----:B------:R-:W-:Y:S01]  /*1700*/  VIADD R3, R197, 0xf8 ;  /* 0x000000f8c5037836 */ /* 0x000fe20000000000 */
[----:B------:R-:W-:Y:S01]  /*1710*/  SHF.L.U64.HI R227, R210, 0x1, R227 ;  /* 0x00000001d2e37819 */ /* 0x000fe200000102e3 */
[----:B------:R-:W-:Y:S01]  /*1720*/  VIADD R200, R199, 0x26840 ;  /* 0x00026840c7c87836 */ /* 0x000fe20000000000 */
[----:B------:R-:W-:Y:S01]  /*1730*/  SHF.L.U64.HI R228, R209, 0x1, R228 ;  /* 0x00000001d1e47819 */ /* 0x000fe200000102e4 */
[----:B------:R-:W-:Y:S01]  /*1740*/  IMAD.SHL.U32 R186, R186, 0x4, RZ ;  /* 0x00000004baba7824 */ /* 0x000fe200078e00ff */
[----:B------:R-:W-:Y:S01]  /*1750*/  SHF.L.U64.HI R229, R208, 0x1, R229 ;  /* 0x00000001d0e57819 */ /* 0x000fe200000102e5 */
[C---:B------:R-:W-:Y:S01]  /*1760*/  @P2 VIADD R200, R202.reuse, 0xffffffc0 ;  /* 0xffffffc0cac82836 */ /* 0x040fe20000000000 */
[----:B------:R-:W-:Y:S01]  /*1770*/  SHF.R.S32.HI R39, RZ, 0x1f, R39 ;  /* 0x0000001fff277819 */ /* 0x000fe20000011427 */
[----:B------:R-:W-:Y:S01]  /*1780*/  IMAD.IADD R202, R202, 0x1, R201 ;  /* 0x00000001caca7824 */ /* 0x000fe200078e02c9 */
[----:B------:R-:W-:Y:S01]  /*1790*/  SHF.R.S32.HI R37, RZ, 0x1f, R37 ;  /* 0x0000001fff257819 */ /* 0x000fe20000011425 */
[----:B------:R-:W-:Y:S01]  /*17a0*/  VIADD R194, R186, 0x10 ;  /* 0x00000010bac27836 */ /* 0x000fe20000000000 */
[----:B------:R-:W-:Y:S01]  /*17b0*/  SHF.R.S32.HI R36, RZ, 0x1f, R36 ;  /* 0x0000001fff247819 */ /* 0x000fe20000011424 */
[----:B------:R-:W-:Y:S01]  /*17c0*/  IMAD.IADD R201, R201, 0x1, R200 ;  /* 0x00000001c9c97824 */ /* 0x000fe200078e02c8 */
        /* <DEDUP_REMOVED lines=17> */
[----:B------:R-:W-:-:S07]  /*18e0*/  SHF.R.S32.HI R0, RZ, 0x1f, R3 ;  /* 0x0000001fff007819 */ /* 0x000fce0000011403 */
.L_x_3931:
[----:B012-4-:R-:W0:Y:S01]  /*18f0*/  LDC.64 R4, c[0x0][0xc88] ;  /* 0x00032200ff047b82 */ /* 0x017e220000000a00 */
[----:B------:R-:W-:Y:S01]  /*1900*/  ULDC.64 UR4, c[0x0][0xa28] ;  /* 0x00028a0000047ab9 */ /* 0x000fe20000000a00 */
[----:B------:R-:W-:Y:S01]  /*1910*/  ULDC.64 UR8, c[0x0][0xa18] ;  /* 0x0002860000087ab9 */ /* 0x000fe20000000a00 */
[----:B------:R-:W-:Y:S01]  /*1920*/  ULDC.64 UR6, c[0x0][0xa08] ;  /* 0x0002820000067ab9 */ /* 0x000fe20000000a00 */
[----:B0-----:R-:W-:-:S05]  /*1930*/  IMAD.WIDE R4, R155, 0x4, R4 ;  /* 0x000000049b047825 */ /* 0x001fca00078e0204 */
[----:B-----5:R-:W2:Y:S01]  /*1940*/  LDG.E R26, desc[UR42][R4.64] ;  /* 0x0000002a041a7981 */ /* 0x020ea2000c1e1900 */
[----:B------:R-:W-:Y:S01]  /*1950*/  ISETP.NE.U32.AND P2, PT, RZ, UR4, PT ;  /* 0x00000004ff007c0c */ /* 0x000fe2000bf45070 */
[----:B---3--:R-:W-:Y:S01]  /*1960*/  IMAD.MOV.U32 R8, RZ, RZ, RZ ;  /* 0x000000ffff087224 */ /* 0x008fe200078e00ff */
[----:B------:R-:W-:Y:S01]  /*1970*/  ISETP.NE.U32.AND P1, PT, RZ, UR8, PT ;  /* 0x00000008ff007c0c */ /* 0x000fe2000bf25070 */
[----:B------:R-:W-:Y:S01]  /*1980*/  IMAD.MOV.U32 R24, RZ, RZ, RZ ;  /* 0x000000ffff187224 */ /* 0x000fe200078e00ff */
[----:B------:R-:W-:Y:S02]  /*1990*/  ISETP.NE.AND.EX P2, PT, RZ, UR5, PT, P2 ;  /* 0x00000005ff007c0c */ /* 0x000fe4000bf45320 */
[----:B------:R-:W-:Y:S02]  /*19a0*/  ISETP.NE.AND.EX P1, PT, RZ, UR9, PT, P1 ;  /* 0x00000009ff007c0c */ /* 0x000fe4000bf25310 */
[----:B------:R-:W-:-:S04]  /*19b0*/  ISETP.NE.U32.AND P0, PT, RZ, UR6, PT ;  /* 0x00000006ff007c0c */ /* 0x000fc8000bf05070 */
[----:B------:R-:W-:Y:S02]  /*19c0*/  ISETP.NE.AND.EX P0, PT, RZ, UR7, PT, P0 ;  /* 0x00000007ff007c0c */ /* 0x000fe4000bf05300 */
[----:B--2---:R-:W-:Y:S01]  /*19d0*/  SHF.R.S32.HI R0, RZ, 0x1f, R26 ;  /* 0x0000001fff007819 */ /* 0x004fe2000001141a */
[C---:B------:R-:W-:Y:S02]  /*19e0*/  IMAD.SHL.U32 R28, R26.reuse, 0x4, RZ ;  /* 0x000000041a1c7824 */ /* 0x040fe400078e00ff */
[C---:B------:R-:W-:Y:S01]  /*19f0*/  @P2 LEA R6, P3, R26.reuse, UR4, 0x2 ;  /* 0x000000041a062c11 */ /* 0x040fe2000f8610ff */
[----:B------:R-:W-:Y:S01]  /*1a00*/  STL [R1+0x14], R26 ;  /* 0x0000141a01007387 */ /* 0x000fe20000100800 */
[C-C-:B------:R-:W-:Y:S02]  /*1a10*/  SHF.L.U64.HI R27, R26.reuse, 0x2, R0.reuse ;  /* 0x000000021a1b7819 */ /* 0x140fe40000010200 */
[----:B------:R-:W-:Y:S01]  /*1a20*/  @P2 LEA.HI.X R7, R26, UR5, R0, 0x2, P3 ;  /* 0x000000051a072c11 */ /* 0x000fe200098f1400 */
[----:B------:R-:W-:Y:S01]  /*1a30*/  ULDC UR4, c[0x0][0x288] ;  /* 0x0000a20000047ab9 */ /* 0x000fe20000000800 */
[C---:B------:R-:W-:Y:S01]  /*1a40*/  IADD3 R4, P4, R28.reuse, UR6, RZ ;  /* 0x000000061c047c10 */ /* 0x040fe2000ff9e0ff */
[----:B------:R0:W-:Y:S04]  /*1a50*/  STL [R1+0x40], R0 ;  /* 0x0000400001007387 */ /* 0x0001e80000100800 */
[----:B------:R1:W5:Y:S01]  /*1a60*/  @P2 LDG.E R8, desc[UR42][R6.64] ;  /* 0x0000002a06082981 */ /* 0x000362000c1e1900 */
[----:B------:R-:W-:Y:S01]  /*1a70*/  MOV R152, UR4 ;  /* 0x0000000400987c02 */ /* 0x000fe20008000f00 */
[----:B------:R-:W-:Y:S01]  /*1a80*/  ULDC.64 UR4, c[0x0][0x418] ;  /* 0x0001060000047ab9 */ /* 0x000fe20000000a00 */
[----:B------:R-:W-:Y:S01]  /*1a90*/  IADD3.X R5, R27, UR7, RZ, P4, !PT ;  /* 0x000000071b057c10 */ /* 0x000fe2000a7fe4ff */
[----:B------:R2:W-:Y:S04]  /*1aa0*/  STL [R1+0x1c], R28 ;  /* 0x00001c1c01007387 */ /* 0x0005e80000100800 */
[----:B------:R2:W5:Y:S01]  /*1ab0*/  @P0 LDG.E R24, desc[UR42][R4.64] ;  /* 0x0000002a04180981 */ /* 0x000562000c1e1900 */
[----:B-1----:R-:W-:-:S03]  /*1ac0*/  @P1 IADD3 R6, P2, R28, UR8, RZ ;  /* 0x000000081c061c10 */ /* 0x002fc6000ff5e0ff */
[----:B------:R2:W-:Y:S01]  /*1ad0*/  STL [R1+0x20], R27 ;  /* 0x0000201b01007387 */ /* 0x0005e20000100800 */
[----:B------:R-:W-:Y:S01]  /*1ae0*/  @P1 IADD3.X R7, R27, UR9, RZ, P2, !PT ;  /* 0x000000091b071c10 */ /* 0x000fe200097fe4ff */
[----:B------:R-:W-:Y:S02]  /*1af0*/  UISETP.NE.U32.AND UP0, UPT, UR4, URZ, UPT ;  /* 0x0000003f0400728c */ /* 0x000fe4000bf05070 */
[----:B------:R2:W-:Y:S01]  /*1b00*/  STL [R1+0x24], R153 ;  /* 0x0000249901007387 */ /* 0x0005e20000100800 */
[----:B------:R-:W-:Y:S01]  /*1b10*/  ULDC.64 UR8, c[0x0][0xa20] ;  /* 0x0002880000087ab9 */ /* 0x000fe20000000a00 */
[----:B------:R-:W-:Y:S02]  /*1b20*/  ULDC UR4, c[0x0][0x424] ;  /* 0x0001090000047ab9 */ /* 0x000fe40000000800 */
[----:B------:R2:W5:Y:S01]  /*1b30*/  @P1 LDG.E R152, desc[UR42][R6.64] ;  /* 0x0000002a06981981 */ /* 0x000562000c1e1900 */
[----:B------:R-:W-:Y:S01]  /*1b40*/  UISETP.NE.AND.EX UP0, UPT, UR5, URZ, UPT, UP0 ;  /* 0x0000003f0500728c */ /* 0x000fe2000bf05300 */
[----:B------:R-:W-:-:S02]  /*1b50*/  LOP3.LUT R3, R154, 0xff000000, RZ, 0xc0, !PT ;  /* 0xff0000009a037812 */ /* 0x000fc400078ec0ff */
[----:B------:R-:W-:Y:S01]  /*1b60*/  ISETP.NE.U32.AND P2, PT, RZ, UR8, PT ;  /* 0x00000008ff007c0c */ /* 0x000fe2000bf45070 */
[----:B------:R-:W-:Y:S01]  /*1b70*/  USEL UR4, UR4, 0x1, UP0 ;  /* 0x0000000104047887 */ /* 0x000fe20008000000 */
[----:B------:R-:W-:Y:S01]  /*1b80*/  ULDC UR5, c[0x0][0x2f0] ;  /* 0x0000bc0000057ab9 */ /* 0x000fe20000000800 */
[----:B0-----:R-:W-:Y:S02]  /*1b90*/  LOP3.LUT R0, R154, 0xff0000, RZ, 0xc0, !PT ;  /* 0x00ff00009a007812 */ /* 0x001fe400078ec0ff */
[----:B------:R-:W-:Y:S01]  /*1ba0*/  UIMAD UR4, UR4, UR5, URZ ;  /* 0x00000005040472a4 */ /* 0x000fe2000f8e023f */
[----:B------:R-:W-:Y:S02]  /*1bb0*/  SHF.R.U32.HI R3, RZ, 0x8, R3 ;  /* 0x00000008ff037819 */ /* 0x000fe40000011603 */
[----:B------:R-:W-:Y:S01]  /*1bc0*/  ISETP.NE.AND.EX P2, PT, RZ, UR9, PT, P2 ;  /* 0x00000009ff007c0c */ /* 0x000fe2000bf45320 */
[----:B------:R-:W-:Y:S01]  /*1bd0*/  ULDC UR5, c[0x0][0x348] ;  /* 0x0000d20000057ab9 */ /* 0x000fe20000000800 */
[----:B------:R-:W-:-:S02]  /*1be0*/  LEA.HI R9, R0, R3, RZ, 0x10 ;  /* 0x0000000300097211 */ /* 0x000fc400078f80ff */
[----:B------:R-:W-:Y:S01]  /*1bf0*/  LOP3.LUT R184, R154, 0xffff, RZ, 0xc0, !PT ;  /* 0x0000ffff9ab87812 */ /* 0x000fe200078ec0ff */
[----:B--2---:R-:W-:Y:S08]  /*1c00*/  @P1 BRA `(.L_x_3795) ;  /* 0x0000000000241947 */ /* 0x004ff00003800000 */
        /* <DEDUP_REMOVED lines=9> */
.L_x_3795:
[----:B------:R-:W-:Y:S02]  /*1ca0*/  IMAD.U32 R36, RZ, RZ, UR5 ;  /* 0x00000005ff247e24 */ /* 0x000fe4000f8e00ff */
[----:B------:R-:W-:Y:S01]  /*1cb0*/  IMAD.U32 R25, RZ, RZ, UR4 ;  /* 0x00000004ff197e24 */ /* 0x000fe2000f8e00ff */
[----:B------:R-:W-:Y:S06]  /*1cc0*/  @!P2 BRA `(.L_x_3796) ;  /* 0x000000000010a947 */ /* 0x000fec0003800000 */
[----:B------:R-:W-:-:S04]  /*1cd0*/  IADD3 R4, P0, R28, UR8, RZ ;  /* 0x000000081c047c10 */ /* 0x000fc8000ff1e0ff */
[----:B------:R-:W-:-:S05]  /*1ce0*/  IADD3.X R5, R27, UR9, RZ, P0, !PT ;  /* 0x000000091b057c10 */ /* 0x000fca00087fe4ff */
[----:B------:R0:W5:Y:S01]  /*1cf0*/  LDG.E R25, desc[UR42][R4.64] ;  /* 0x0000002a04197981 */ /* 0x000162000c1e1900 */
[----:B------:R-:W-:Y:S05]  /*1d00*/  BRA `(.L_x_3797) ;  /* 0x0000000000107947 */ /* 0x000fea0003800000 */
.L_x_3796:
[----:B------:R-:W-:Y:S05]  /*1d10*/  @!P0 BRA `(.L_x_3797) ;  /* 0x00000000000c8947 */ /* 0x000fea0003800000 */
[----:B------:R-:W2:Y:S04]  /*1d20*/  LDG.E R0, desc[UR42][R4.64] ;  /* 0x0000002a04007981 */ /* 0x000ea8000c1e1900 */
[----:B------:R-:W2:Y:S02]  /*1d30*/  LDG.E R25, desc[UR42][R4.64+0x4] ;  /* 0x0000042a04197981 */ /* 0x000ea4000c1e1900 */
[----:B--2---:R-:W-:-:S07]  /*1d40*/  IMAD.IADD R25, R25, 0x1, -R0 ;  /* 0x0000000119197824 */ /* 0x004fce00078e0a00 */
.L_x_3797:
[----:B------:R-:W-:Y:S02]  /*1d50*/  ULDC.64 UR4, c[0x0][0xa10] ;  /* 0x0002840000047ab9 */ /* 0x000fe40000000a00 */
[----:B------:R-:W-:-:S04]  /*1d60*/  ISETP.NE.U32.AND P0, PT, RZ, UR4, PT ;  /* 0x00000004ff007c0c */ /* 0x000fc8000bf05070 */
[----:B------:R-:W-:Y:S01]  /*1d70*/  ISETP.NE.AND.EX P0, PT, RZ, UR5, PT, P0 ;  /* 0x00000005ff007c0c */ /* 0x000fe2000bf05300 */
[----:B------:R-:W-:Y:S02]  /*1d80*/  ULDC.64 UR4, c[0x0][0xa30] ;  /* 0x00028c0000047ab9 */ /* 0x000fe40000000a00 */
[----:B------:R-:W-:-:S10]  /*1d90*/  ISETP.NE.U32.AND P1, PT, RZ, UR4, PT ;  /* 0x00000004ff007c0c */ /* 0x000fd4000bf25070 */
[----:B0-----:R-:W0:Y:S01]  /*1da0*/  @P0 LDC.64 R4, c[0x0][0xa10] ;  /* 0x00028400ff040b82 */ /* 0x001e220000000a00 */
[----:B------:R-:W-:Y:S01]  /*1db0*/  ISETP.NE.AND.EX P1, PT, RZ, UR5, PT, P1 ;  /* 0x00000005ff007c0c */ /* 0x000fe2000bf25310 */
[----:B0-----:R-:W-:-:S05]  /*1dc0*/  @P0 IMAD.WIDE R4, R26, 0x4, R4 ;  /* 0x000000041a040825 */ /* 0x001fca00078e0204 */
[----:B------:R-:W2:Y:S04]  /*1dd0*/  @P0 LDG.E R0, desc[UR42][R4.64] ;  /* 0x0000002a04000981 */ /* 0x000ea8000c1e1900 */
[----:B------:R0:W2:Y:S01]  /*1de0*/  @P0 LDG.E R3, desc[UR42][R4.64+0x4] ;  /* 0x0000042a04030981 */ /* 0x0000a2000c1e1900 */
[----:B-----5:R-:W-:Y:S02]  /*1df0*/  IMAD.MOV.U32 R154, RZ, RZ, R25 ;  /* 0x000000ffff9a7224 */ /* 0x020fe400078e0019 */
[----:B0-----:R-:W-:-:S04]  /*1e00*/  @P1 IADD3 R4, P2, R28, UR4, RZ ;  /* 0x000000041c041c10 */ /* 0x001fc8000ff5e0ff */
[----:B------:R-:W-:-:S05]  /*1e10*/  @P1 IADD3.X R5, R27, UR5, RZ, P2, !PT ;  /* 0x000000051b051c10 */ /* 0x000fca00097fe4ff */
[----:B------:R0:W5:Y:S01]  /*1e20*/  @P1 LDG.E R154, desc[UR42][R4.64] ;  /* 0x0000002a049a1981 */ /* 0x000162000c1e1900 */
[----:B------:R-:W-:Y:S01]  /*1e30*/  LOP3.LUT R12, R9, 0xff, RZ, 0xc0, !PT ;  /* 0x000000ff090c7812 */ /* 0x000fe200078ec0ff */
[----:B------:R-:W-:Y:S01]  /*1e40*/  IMAD.IADD R11, R25, 0x1, -R8 ;  /* 0x00000001190b7824 */ /* 0x000fe200078e0a08 */
[----:B------:R-:W-:Y:S01]  /*1e50*/  SHF.R.U32.HI R6, RZ, 0x10, R9 ;  /* 0x00000010ff067819 */ /* 0x000fe20000011609 */
[----:B------:R-:W-:Y:S01]  /*1e60*/  BSSY B0, `(.L_x_3798) ;  /* 0x000002b000007945 */ /* 0x000fe20003800000 */
[----:B------:R-:W-:Y:S01]  /*1e70*/  LOP3.LUT R18, R18, 0xfffffffb, RZ, 0xc0, !PT ;  /* 0xfffffffb12127812 */ /* 0x000fe200078ec0ff */
[----:B------:R0:W-:Y:S01]  /*1e80*/  STL [R1+0x38], R12 ;  /* 0x0000380c01007387 */ /* 0x0001e20000100800 */
[----:B------:R-:W-:-:S03]  /*1e90*/  IMAD.MOV.U32 R7, RZ, RZ, RZ ;  /* 0x000000ffff077224 */ /* 0x000fc600078e00ff */
[----:B------:R0:W-:Y:S01]  /*1ea0*/  STL [R1+0x18], R6 ;  /* 0x0000180601007387 */ /* 0x0001e20000100800 */
[----:B--2---:R-:W-:-:S04]  /*1eb0*/  @P0 IMAD.IADD R36, R3, 0x1, -R0 ;  /* 0x0000000103240824 */ /* 0x004fc800078e0a00 */
[----:B------:R-:W-:-:S04]  /*1ec0*/  IMAD.IADD R155, R11, 0x1, R36 ;  /* 0x000000010b9b7824 */ /* 0x000fc800078e0224 */
[C---:B------:R-:W-:Y:S01]  /*1ed0*/  VIADD R0, R155.reuse, 0x3f ;  /* 0x0000003f9b007836 */ /* 0x040fe20000000000 */
[----:B------:R-:W-:-:S04]  /*1ee0*/  ISETP.GE.AND P3, PT, R155, 0x1, PT ;  /* 0x000000019b00780c */ /* 0x000fc80003f66270 */
[----:B------:R-:W-:-:S04]  /*1ef0*/  SHF.R.S32.HI R3, RZ, 0x1f, R0 ;  /* 0x0000001fff037819 */ /* 0x000fc80000011400 */
[----:B------:R-:W-:-:S04]  /*1f00*/  LEA.HI R3, R3, R0, RZ, 0x6 ;  /* 0x0000000003037211 */ /* 0x000fc800078f30ff */
[----:B------:R-:W-:Y:S02]  /*1f10*/  SHF.R.S32.HI R168, RZ, 0x6, R3 ;  /* 0x00000006ffa87819 */ /* 0x000fe40000011403 */
[----:B------:R-:W-:Y:S01]  /*1f20*/  @P3 LOP3.LUT R18, R18, 0x4, RZ, 0xfc, !PT ;  /* 0x0000000412123812 */ /* 0x000fe200078efcff */
[----:B0-----:R-:W-:Y:S06]  /*1f30*/  @!P3 BRA `(.L_x_3799) ;  /* 0x000000000074b947 */ /* 0x001fec0003800000 */
[----:B------:R-:W-:Y:S01]  /*1f40*/  ISETP.NE.AND P0, PT, R6, RZ, PT ;  /* 0x000000ff0600720c */ /* 0x000fe20003f05270 */
[----:B------:R-:W-:-:S03]  /*1f50*/  ULDC UR4, c[0x0][0x9f0] ;  /* 0x00027c0000047ab9 */ /* 0x000fc60000000800 */
[----:B------:R-:W-:-:S04]  /*1f60*/  SEL R9, R6, UR4, P0 ;  /* 0x0000000406097c07 */ /* 0x000fc80008000000 */
[-C--:B------:R-:W-:Y:S02]  /*1f70*/  IABS R6, R9.reuse ;  /* 0x0000000900067213 */ /* 0x080fe40000000000 */
        /* <DEDUP_REMOVED lines=10> */
[----:B0-----:R-:W-:Y:S02]  /*2020*/  IMAD.MOV.U32 R4, RZ, RZ, RZ ;  /* 0x000000ffff047224 */ /* 0x001fe400078e00ff */
        /* <DEDUP_REMOVED lines=14> */
.L_x_3799:
[----:B------:R-:W-:Y:S05]  /*2110*/  BSYNC B0 ;  /* 0x0000000000007941 */ /* 0x000fea0003800000 */
.L_x_3798:
[----:B------:R-:W-:Y:S01]  /*2120*/  IMAD R0, R12, R7, RZ ;  /* 0x000000070c007224 */ /* 0x000fe200078e02ff */
[----:B------:R-:W-:-:S04]  /*2130*/  PLOP3.LUT P2, PT, PT, PT, PT, 0x80, 0x0 ;  /* 0x000000000000781c */ /* 0x000fc80003f4f070 */
[C---:B------:R-:W-:Y:S01]  /*2140*/  VIADDMNMX R7, R0.reuse, R7, R168, PT ;  /* 0x0000000700077246 */ /* 0x040fe200038001a8 */
[----:B------:R-:W-:-:S04]  /*2150*/  IMAD R0, R0, 0x40, -R11 ;  /* 0x0000004000007824 */ /* 0x000fc800078e0a0b */
[----:B------:R-:W-:Y:S01]  /*2160*/  IMAD R7, R7, 0x40, -R11 ;  /* 0x0000004007077824 */ /* 0x000fe200078e0a0b */
[----:B------:R-:W-:-:S04]  /*2170*/  VIMNMX R0, RZ, R0, !PT ;  /* 0x00000000ff007248 */ /* 0x000fc80007fe0100 */
[----:B------:R-:W-:Y:S02]  /*2180*/  VIMNMX R7, R7, R36, PT ;  /* 0x0000002407077248 */ /* 0x000fe40003fe0100 */
[----:B------:R-:W-:Y:S02]  /*2190*/  SHF.R.U32.HI R35, RZ, 0x6, R0 ;  /* 0x00000006ff237819 */ /* 0x000fe40000011600 */
[----:B------:R-:W-:-:S03]  /*21a0*/  ISETP.GT.AND P0, PT, R7, R0, PT ;  /* 0x000000000700720c */ /* 0x000fc60003f04270 */
[----:B------:R-:W-:-:S10]  /*21b0*/  IMAD.MOV.U32 R34, RZ, RZ, R35 ;  /* 0x000000ffff227224 */ /* 0x000fd400078e0023 */
[----:B------:R-:W-:-:S05]  /*21c0*/  @P0 VIADD R3, R7, 0x3f ;  /* 0x0000003f07030836 */ /* 0x000fca0000000000 */
[----:B------:R-:W-:-:S04]  /*21d0*/  @P0 SHF.R.S32.HI R0, RZ, 0x1f, R3 ;  /* 0x0000001fff000819 */ /* 0x000fc80000011403 */
[----:B------:R-:W-:-:S04]  /*21e0*/  @P0 LEA.HI R0, R0, R3, RZ, 0x6 ;  /* 0x0000000300000211 */ /* 0x000fc800078f30ff */
[----:B------:R-:W-:-:S04]  /*21f0*/  @P0 SHF.R.S32.HI R34, RZ, 0x6, R0 ;  /* 0x00000006ff220819 */ /* 0x000fc80000011400 */
        /* <DEDUP_REMOVED lines=22> */
.L_x_3802:
[----:B------:R-:W-:Y:S05]  /*2360*/  BSYNC B6 ;  /* 0x0000000000067941 */ /* 0x000fea0003800000 */
.L_x_3801:
[----:B------:R-:W-:Y:S01]  /*2370*/  IADD3 R0, R2, 0x400, RZ ;  /* 0x0000040002007810 */ /* 0x000fe20007ffe0ff */
[----:B------:R-:W-:Y:S03]  /*2380*/  BSSY B6, `(.L_x_3803) ;  /* 0x0000013000067945 */ /* 0x000fe60003800000 */
        /* <DEDUP_REMOVED lines=18> */
.L_x_3804:
[----:B------:R-:W-:Y:S05]  /*24b0*/  BSYNC B6 ;  /* 0x0000000000067941 */ /* 0x000fea0003800000 */
.L_x_3803:
[----:B------:R-:W-:Y:S01]  /*24c0*/  ULDC.64 UR4, c[0x0][0x9f8] ;  /* 0x00027e0000047ab9 */ /* 0x000fe20000000a00 */
[----:B------:R-:W-:Y:S01]  /*24d0*/  IMAD.MOV.U32 R0, RZ, RZ, R26 ;  /* 0x000000ffff007224 */ /* 0x000fe200078e001a */
[----:B------:R-:W-:Y:S01]  /*24e0*/  ISETP.NE.U32.AND P0, PT, RZ, UR4, PT ;  /* 0x00000004ff007c0c */ /* 0x000fe2000bf05070 */
[----:B------:R-:W0:Y:S01]  /*24f0*/  S2R R3, SR_TID.X ;  /* 0x0000000000037919 */ /* 0x000e220000002100 */
[----:B------:R-:W1:Y:S02]  /*2500*/  LDC.64 R6, c[0x0][0x3f8] ;  /* 0x0000fe00ff067b82 */ /* 0x000e640000000a00 */
[----:B------:R-:W-:-:S06]  /*2510*/  ISETP.NE.AND.EX P0, PT, RZ, UR5, PT, P0 ;  /* 0x00000005ff007c0c */ /* 0x000fcc000bf05300 */
[----:B------:R-:W2:Y:S07]  /*2520*/  LDC R45, c[0x0][0x3f4] ;  /* 0x0000fd00ff2d7b82 */ /* 0x000eae0000000800 */
[----:B------:R-:W-:Y:S02]  /*2530*/  @P0 IADD3 R4, P1, R28, UR4, RZ ;  /* 0x000000041c040c10 */ /* 0x000fe4000ff3e0ff */
[----:B------:R-:W-:Y:S02]  /*2540*/  SHF.R.S32.HI R9, RZ, 0x1f, R189 ;  /* 0x0000001fff097819 */ /* 0x000fe400000114bd */
[----:B------:R-:W-:Y:S01]  /*2550*/  SHF.R.S32.HI R187, RZ, 0x1f, R186 ;  /* 0x0000001fffbb7819 */ /* 0x000fe200000114ba */
[----:B------:R-:W3:Y:S01]  /*2560*/  S2R R44, SR_TID.X ;  /* 0x00000000002c7919 */ /* 0x000ee20000002100 */
[----:B------:R-:W-:Y:S01]  /*2570*/  @P0 IADD3.X R5, R27, UR5, RZ, P1, !PT ;  /* 0x000000051b050c10 */ /* 0x000fe20008ffe4ff */
[----:B------:R-:W-:Y:S01]  /*2580*/  IMAD.SHL.U32 R40, R191, 0x40, RZ ;  /* 0x00000040bf287824 */ /* 0x000fe200078e00ff */
[----:B------:R-:W-:-:S03]  /*2590*/  ULDC UR4, c[0x0][0x2f4] ;  /* 0x0000bd0000047ab9 */ /* 0x000fc60000000800 */
[----:B------:R4:W3:Y:S01]  /*25a0*/  @P0 LDG.E R0, desc[UR42][R4.64] ;  /* 0x0000002a04000981 */ /* 0x0008e2000c1e1900 */
[-C--:B-1----:R-:W-:Y:S01]  /*25b0*/  IMAD R8, R9, R6.reuse, RZ ;  /* 0x0000000609087224 */ /* 0x082fe200078e02ff */
[----:B------:R-:W-:Y:S01]  /*25c0*/  LOP3.LUT R40, R40, 0x1c0, RZ, 0xc0, !PT ;  /* 0x000001c028287812 */ /* 0x000fe200078ec0ff */
[-C--:B------:R-:W-:Y:S01]  /*25d0*/  IMAD.WIDE.U32 R20, R189, R6.reuse, R186 ;  /* 0x00000006bd147225 */ /* 0x080fe200078e00ba */
[C---:B------:R-:W-:Y:S02]  /*25e0*/  ISETP.GE.AND P2, PT, R16.reuse, UR4, PT ;  /* 0x0000000410007c0c */ /* 0x040fe4000bf46270 */
[----:B--2---:R-:W-:Y:S01]  /*25f0*/  ISETP.GE.AND P0, PT, R16, R45, PT ;  /* 0x0000002d1000720c */ /* 0x004fe20003f06270 */
[----:B0-----:R-:W-:Y:S01]  /*2600*/  VIADD R10, R3, 0xffffff80 ;  /* 0xffffff80030a7836 */ /* 0x001fe20000000000 */
[----:B------:R-:W-:Y:S01]  /*2610*/  SHF.R.U32.HI R42, RZ, 0x3, R40 ;  /* 0x00000003ff2a7819 */ /* 0x000fe20000011628 */
[C---:B------:R-:W-:Y:S01]  /*2620*/  IMAD R11, R189.reuse, R7, R8 ;  /* 0x00000007bd0b7224 */ /* 0x040fe200078e0208 */
[----:B----4-:R-:W0:Y:S01]  /*2630*/  LDC.64 R4, c[0x0][0x408] ;  /* 0x00010200ff047b82 */ /* 0x010e220000000a00 */
[----:B------:R-:W-:Y:S01]  /*2640*/  IMAD.WIDE.U32 R28, R189, R6, R16 ;  /* 0x00000006bd1c7225 */ /* 0x000fe200078e0010 */
[----:B------:R-:W-:-:S02]  /*2650*/  SHF.R.S32.HI R3, RZ, 0x1f, R10 ;  /* 0x0000001fff037819 */ /* 0x000fc4000001140a */
[----:B------:R-:W-:Y:S01]  /*2660*/  ISETP.GE.AND P1, PT, R22, UR4, PT ;  /* 0x0000000416007c0c */ /* 0x000fe2000bf26270 */
[----:B------:R-:W-:Y:S01]  /*2670*/  IMAD.IADD R21, R21, 0x1, R11 ;  /* 0x0000000115157824 */ /* 0x000fe200078e020b */
[----:B------:R-:W-:Y:S01]  /*2680*/  LEA.HI R3, R3, R10, RZ, 0x2 ;  /* 0x0000000a03037211 */ /* 0x000fe200078f10ff */
[----:B------:R-:W-:Y:S01]  /*2690*/  IMAD.IADD R29, R11, 0x1, R29 ;  /* 0x000000010b1d7824 */ /* 0x000fe200078e021d */
[----:B-----5:R-:W-:Y:S01]  /*26a0*/  SHF.R.S32.HI R11, RZ, 0x1f, R154 ;  /* 0x0000001fff0b7819 */ /* 0x020fe2000001149a */
[-C--:B------:R-:W-:Y:S01]  /*26b0*/  IMAD.WIDE.U32 R20, R154, R6.reuse, R20 ;  /* 0x000000069a147225 */ /* 0x080fe200078e0014 */
[----:B------:R-:W-:Y:S02]  /*26c0*/  LOP3.LUT R13, R3, 0xfffffffc, RZ, 0xc0, !PT ;  /* 0xfffffffc030d7812 */ /* 0x000fe400078ec0ff */
[----:B------:R-:W-:Y:S01]  /*26d0*/  LOP3.LUT R18, R18, 0xfffffffd, RZ, 0xc0, !PT ;  /* 0xfffffffd12127812 */ /* 0x000fe200078ec0ff */
[----:B------:R-:W-:Y:S01]  /*26e0*/  IMAD.WIDE.U32 R28, R154, R6, R28 ;  /* 0x000000069a1c7225 */ /* 0x000fe200078e001c */
[----:B------:R-:W-:-:S02]  /*26f0*/  SHF.L.U64.HI R38, R6, 0x6, R7 ;  /* 0x0000000606267819 */ /* 0x000fc40000010207 */
[----:B------:R-:W-:Y:S01]  /*2700*/  @P2 LOP3.LUT R18, R18, 0x2, RZ, 0xfc, !PT ;  /* 0x0000000212122812 */ /* 0x000fe200078efcff */
[----:B------:R-:W-:Y:S01]  /*2710*/  IMAD.IADD R12, R10, 0x1, -R13 ;  /* 0x000000010a0c7824 */ /* 0x000fe200078e0a0d */
[----:B---3--:R-:W-:Y:S01]  /*2720*/  LEA.HI R44, R44, 0x8, RZ, 0x19 ;  /* 0x000000082c2c7811 */ /* 0x008fe200078fc8ff */
[----:B------:R-:W-:Y:S01]  /*2730*/  IMAD R10, R11, R6, RZ ;  /* 0x000000060b0a7224 */ /* 0x000fe200078e02ff */
[----:B------:R-:W-:Y:S01]  /*2740*/  LOP3.LUT R18, R18, 0xfffffffe, RZ, 0xc0, !PT ;  /* 0xfffffffe12127812 */ /* 0x000fe200078ec0ff */
[----:B------:R-:W-:Y:S02]  /*2750*/  IMAD.IADD R3, R24, 0x1, R25 ;  /* 0x0000000118037824 */ /* 0x000fe400078e0219 */
[----:B------:R-:W-:Y:S01]  /*2760*/  IMAD R49, R154, R7, R10 ;  /* 0x000000079a317224 */ /* 0x000fe200078e020a */
[----:B0-----:R-:W-:Y:S01]  /*2770*/  SHF.L.U64.HI R41, R4, 0x6, R5 ;  /* 0x0000000604297819 */ /* 0x001fe20000010205 */
[-C--:B------:R-:W-:Y:S01]  /*2780*/  IMAD R8, R9, R4.reuse, RZ ;  /* 0x0000000409087224 */ /* 0x080fe200078e02ff */
[----:B------:R-:W-:Y:S01]  /*2790*/  SEL R9, R45, RZ, P0 ;  /* 0x000000ff2d097207 */ /* 0x000fe20000000000 */
[----:B------:R-:W-:Y:S01]  /*27a0*/  IMAD R11, R11, R4, RZ ;  /* 0x000000040b0b7224 */ /* 0x000fe200078e02ff */
[----:B------:R-:W-:Y:S01]  /*27b0*/  @P1 LOP3.LUT R18, R18, 0x1, RZ, 0xfc, !PT ;  /* 0x0000000112121812 */ /* 0x000fe200078efcff */
[----:B------:R-:W-:-:S02]  /*27c0*/  IMAD R13, R189, R5, R8 ;  /* 0x00000005bd0d7224 */ /* 0x000fc400078e0208 */
[----:B------:R-:W-:Y:S02]  /*27d0*/  IMAD.IADD R9, R16, 0x1, R9 ;  /* 0x0000000110097824 */ /* 0x000fe400078e0209 */
[----:B------:R-:W-:Y:S01]  /*27e0*/  IMAD R11, R154, R5, R11 ;  /* 0x000000059a0b7224 */ /* 0x000fe200078e020b */
[----:B------:R-:W-:Y:S01]  /*27f0*/  LOP3.LUT R5, R40, 0x18, R16, 0xf8, !PT ;  /* 0x0000001828057812 */ /* 0x000fe200078ef810 */
[----:B------:R-:W-:Y:S01]  /*2800*/  IMAD.WIDE.U32 R30, R189, R4, R186 ;  /* 0x00000004bd1e7225 */ /* 0x000fe200078e00ba */
[----:B------:R-:W-:Y:S02]  /*2810*/  SHF.R.S32.HI R8, RZ, 0x1f, R9 ;  /* 0x0000001fff087819 */ /* 0x000fe40000011409 */
[----:B------:R-:W-:Y:S01]  /*2820*/  LOP3.LUT R5, R5, R42, RZ, 0x3c, !PT ;  /* 0x0000002a05057212 */ /* 0x000fe200078e3cff */
[----:B------:R-:W-:Y:S01]  /*2830*/  IMAD.WIDE.U32 R32, R189, R4, R16 ;  /* 0x00000004bd207225 */ /* 0x000fe200078e0010 */
[----:B------:R-:W-:-:S03]  /*2840*/  LEA.HI R37, R8, R9, RZ, 0x3 ;  /* 0x0000000908257211 */ /* 0x000fc600078f18ff */
[----:B------:R-:W-:Y:S01]  /*2850*/  IMAD R46, R198, 0x200, R5 ;  /* 0x00000200c62e7824 */ /* 0x000fe200078e0205 */
[----:B------:R-:W-:Y:S01]  /*2860*/  LOP3.LUT R5, R40, 0x38, R37, 0xf8, !PT ;  /* 0x0000003828057812 */ /* 0x000fe200078ef825 */
[----:B------:R-:W-:Y:S01]  /*2870*/  IMAD.IADD R31, R31, 0x1, R13 ;  /* 0x000000011f1f7824 */ /* 0x000fe200078e020d */
[----:B------:R-:W-:Y:S01]  /*2880*/  LOP3.LUT R51, R37, 0xfffffff8, RZ, 0xc0, !PT ;  /* 0xfffffff825337812 */ /* 0x000fe200078ec0ff */
[----:B------:R-:W-:Y:S01]  /*2890*/  IMAD.IADD R33, R13, 0x1, R33 ;  /* 0x000000010d217824 */ /* 0x000fe200078e0221 */
[----:B------:R-:W-:Y:S01]  /*28a0*/  LOP3.LUT R5, R5, R42, RZ, 0x3c, !PT ;  /* 0x0000002a05057212 */ /* 0x000fe200078e3cff */
[----:B------:R-:W-:Y:S01]  /*28b0*/  IMAD.WIDE.U32 R30, R154, R4, R30 ;  /* 0x000000049a1e7225 */ /* 0x000fe200078e001e */
[----:B------:R-:W-:-:S03]  /*28c0*/  SHF.R.S32.HI R54, RZ, 0x1f, R51 ;  /* 0x0000001fff367819 */ /* 0x000fc60000011433 */
[----:B------:R-:W-:-:S04]  /*28d0*/  IMAD.WIDE.U32 R32, R154, R4, R32 ;  /* 0x000000049a207225 */ /* 0x000fc800078e0020 */
[----:B------:R-:W-:Y:S02]  /*28e0*/  IMAD.IADD R48, R21, 0x1, R49 ;  /* 0x0000000115307824 */ /* 0x000fe400078e0231 */
[----:B------:R-:W-:Y:S02]  /*28f0*/  IMAD.SHL.U32 R39, R6, 0x40, RZ ;  /* 0x0000004006277824 */ /* 0x000fe400078e00ff */
[----:B------:R-:W-:Y:S02]  /*2900*/  IMAD.SHL.U32 R43, R4, 0x40, RZ ;  /* 0x00000040042b7824 */ /* 0x000fe400078e00ff */
[----:B------:R-:W-:Y:S02]  /*2910*/  IMAD.SHL.U32 R45, R45, 0x2, RZ ;  /* 0x000000022d2d7824 */ /* 0x000fe400078e00ff */
[----:B------:R-:W-:Y:S02]  /*2920*/  IMAD R47, R12, 0x40, R189 ;  /* 0x000000400c2f7824 */ /* 0x000fe400078e02bd */
[----:B------:R-:W-:-:S02]  /*2930*/  IMAD.IADD R49, R49, 0x1, R29 ;  /* 0x0000000131317824 */ /* 0x000fc400078e021d */
[----:B------:R-:W-:Y:S02]  /*2940*/  IMAD.IADD R50, R31, 0x1, R11 ;  /* 0x000000011f327824 */ /* 0x000fe400078e020b */
[----:B------:R-:W-:Y:S02]  /*2950*/  IMAD.IADD R52, R11, 0x1, R33 ;  /* 0x000000010b347824 */ /* 0x000fe400078e0221 */
[----:B------:R-:W-:Y:S01]  /*2960*/  IMAD R55, R198, 0x200, R5 ;  /* 0x00000200c6377824 */ /* 0x000fe200078e0205 */
[----:B------:R-:W-:-:S07]  /*2970*/  SHF.R.S32.HI R53, RZ, 0x1f, R0 ;  /* 0x0000001fff357819 */ /* 0x000fce0000011400 */
.L_x_3837:
[----:B0-----:R-:W0:Y:S01]  /*2980*/  LDC R60, c[0x0][0x430] ;  /* 0x00010c00ff3c7b82 */ /* 0x001e220000000800 */
[----:B------:R-:W-:Y:S02]  /*2990*/  VIADD R34, R34, 0xffffffff ;  /* 0xffffffff22227836 */ /* 0x000fe40000000000 */
[----:B------:R-:W-:Y:S02]  /*29a0*/  IMAD.MOV.U32 R59, RZ, RZ, RZ ;  /* 0x000000ffff3b7224 */ /* 0x000fe400078e00ff */
[----:B------:R-:W-:-:S03]  /*29b0*/  IMAD R4, R34, 0x40, R47 ;  /* 0x0000004022047824 */ /* 0x000fc600078e022f */
[----:B-1----:R-:W1:Y:S01]  /*29c0*/  LDC R66, c[0x0][0x3f4] ;  /* 0x0000fd00ff427b82 */ /* 0x002e620000000800 */
[----:B------:R-:W-:Y:S01]  /*29d0*/  IMAD.IADD R12, R3, 0x1, R4 ;  /* 0x00000001030c7824 */ /* 0x000fe200078e0204 */
[----:B------:R-:W-:-:S03]  /*29e0*/  ISETP.GE.AND P1, PT, R4, R36, PT ;  /* 0x000000240400720c */ /* 0x000fc60003f26270 */
[----:B------:R-:W-:Y:S01]  /*29f0*/  IMAD.MOV.U32 R8, RZ, RZ, R12 ;  /* 0x000000ffff087224 */ /* 0x000fe200078e000c */
[----:B------:R-:W-:Y:S02]  /*2a00*/  ISETP.GT.OR P1, PT, R47, 0x3f, P1 ;  /* 0x0000003f2f00780c */ /* 0x000fe40000f24670 */
[----:B0-----:R-:W-:-:S11]  /*2a10*/  ISETP.NE.AND P2, PT, R60, 0x1, PT ;  /* 0x000000013c00780c */ /* 0x001fd60003f45270 */
[----:B------:R-:W0:Y:S08]  /*2a20*/  @!P1 LDC.64 R6, c[0x0][0x428] ;  /* 0x00010a00ff069b82 */ /* 0x000e300000000a00 */
[----:B--2---:R-:W2:Y:S08]  /*2a30*/  @!P1 LDC.64 R4, c[0x0][0x418] ;  /* 0x00010600ff049b82 */ /* 0x004eb00000000a00 */
[----:B---3--:R-:W3:Y:S08]  /*2a40*/  @P2 LDC R9, c[0x0][0x434] ;  /* 0x00010d00ff092b82 */ /* 0x008ef00000000800 */
[----:B------:R-:W4:Y:S01]  /*2a50*/  @P2 LDC R10, c[0x0][0x438] ;  /* 0x00010e00ff0a2b82 */ /* 0x000f220000000800 */
[----:B---3--:R-:W-:-:S05]  /*2a60*/  @P2 IMAD.HI.U32 R9, R12, R9, RZ ;  /* 0x000000090c092227 */ /* 0x008fca00078e00ff */
[----:B----4-:R-:W-:Y:S01]  /*2a70*/  @P2 SHF.R.U32.HI R8, RZ, R10, R9 ;  /* 0x0000000aff082219 */ /* 0x010fe20000011609 */
[----:B0-----:R-:W-:-:S03]  /*2a80*/  @!P1 IMAD R10, R53, R6, RZ ;  /* 0x00000006350a9224 */ /* 0x001fc600078e02ff */
[----:B------:R-:W-:Y:S01]  /*2a90*/  @!P1 SHF.R.S32.HI R9, RZ, 0x1f, R8 ;  /* 0x0000001fff099819 */ /* 0x000fe20000011408 */
[C---:B------:R-:W-:Y:S02]  /*2aa0*/  @!P1 IMAD R11, R0.reuse, R7, R10 ;  /* 0x00000007000b9224 */ /* 0x040fe400078e020a */
[----:B------:R-:W-:-:S05]  /*2ab0*/  @!P1 IMAD.WIDE.U32 R6, R0, R6, R8 ;  /* 0x0000000600069225 */ /* 0x000fca00078e0008 */
[----:B------:R-:W-:Y:S02]  /*2ac0*/  @!P1 IADD3 R7, R7, R11, RZ ;  /* 0x0000000b07079210 */ /* 0x000fe40007ffe0ff */
[----:B--2---:R-:W-:-:S04]  /*2ad0*/  @!P1 LEA R4, P2, R6, R4, 0x2 ;  /* 0x0000000406049211 */ /* 0x004fc800078410ff */
[----:B------:R-:W-:Y:S02]  /*2ae0*/  @!P1 LEA.HI.X R5, R6, R5, R7, 0x2, P2 ;  /* 0x0000000506059211 */ /* 0x000fe400010f1407 */
[----:B-1----:R-:W-:Y:S01]  /*2af0*/  ISETP.GE.AND P2, PT, R66, 0x1, PT ;  /* 0x000000014200780c */ /* 0x002fe20003f46270 */
[----:B------:R-:W-:Y:S01]  /*2b00*/  IMAD.SHL.U32 R64, R23, 0x1000, RZ ;  /* 0x0000100017407824 */ /* 0x000fe200078e00ff */
[----:B------:R-:W-:Y:S05]  /*2b10*/  YIELD ;  /* 0x0000000000007946 */ /* 0x000fea0003800000 */
[----:B------:R-:W-:Y:S01]  /*2b20*/  IMAD.MOV R7, RZ, RZ, -R8 ;  /* 0x000000ffff077224 */ /* 0x000fe200078e0a08 */
[----:B------:R-:W-:Y:S01]  /*2b30*/  BSSY B0, `(.L_x_3805) ;  /* 0x00001ad000007945 */ /* 0x000fe20003800000 */
[----:B------:R-:W-:Y:S01]  /*2b40*/  IMAD.IADD R67, R46, 0x1, R64 ;  /* 0x000000012e437824 */ /* 0x000fe200078e0240 */
[----:B------:R0:W5:Y:S01]  /*2b50*/  @!P1 LDG.E R59, desc[UR42][R4.64] ;  /* 0x0000002a043b9981 */ /* 0x000162000c1e1900 */
[----:B------:R-:W-:Y:S01]  /*2b60*/  IMAD R60, R60, R7, R12 ;  /* 0x000000073c3c7224 */ /* 0x000fe200078e020c */
[----:B------:R-:W-:Y:S01]  /*2b70*/  ISETP.GT.AND P1, PT, R34, R35, PT ;  /* 0x000000232200720c */ /* 0x000fe20003f24270 */
[----:B------:R-:W-:Y:S01]  /*2b80*/  IMAD R67, R67, 0x2, R2 ;  /* 0x0000000243437824 */ /* 0x000fe200078e0202 */
[----:B------:R-:W-:Y:S11]  /*2b90*/  @!P2 BRA `(.L_x_3806) ;  /* 0x0000001400c4a947 */ /* 0x000ff60003800000 */
[----:B------:R-:W-:Y:S01]  /*2ba0*/  SHF.R.S32.HI R62, RZ, 0x1f, R60 ;  /* 0x0000001fff3e7819 */ /* 0x000fe2000001143c */
[----:B------:R-:W-:Y:S01]  /*2bb0*/  ULDC.64 UR4, c[0x0][0x300] ;  /* 0x0000c00000047ab9 */ /* 0x000fe20000000a00 */
[----:B-----5:R-:W-:Y:S01]  /*2bc0*/  SHF.R.S32.HI R61, RZ, 0x1f, R59 ;  /* 0x0000001fff3d7819 */ /* 0x020fe2000001143b */
[----:B0-----:R-:W-:Y:S01]  /*2bd0*/  IMAD.WIDE.U32 R4, R60, UR4, RZ ;  /* 0x000000043c047c25 */ /* 0x001fe2000f8e00ff */
[----:B------:R-:W-:Y:S01]  /*2be0*/  ULDC.U8 UR8, c[0x0][0x410] ;  /* 0x0001040000087ab9 */ /* 0x000fe20000000000 */
[----:B------:R-:W-:Y:S01]  /*2bf0*/  SHF.R.S32.HI R12, RZ, 0x1f, R34 ;  /* 0x0000001fff0c7819 */ /* 0x000fe20000011422 */
[----:B------:R-:W-:Y:S01]  /*2c00*/  ULDC.64 UR6, c[0x0][0x2e8] ;  /* 0x0000ba0000067ab9 */ /* 0x000fe20000000a00 */
[----:B------:R-:W-:Y:S01]  /*2c10*/  IMAD R7, R62, UR4, RZ ;  /* 0x000000043e077c24 */ /* 0x000fe2000f8e02ff */
[----:B------:R-:W-:Y:S01]  /*2c20*/  ISETP.NE.AND P2, PT, RZ, UR8, PT ;  /* 0x00000008ff007c0c */ /* 0x000fe2000bf45270 */
[----:B------:R-:W-:Y:S02]  /*2c30*/  IMAD R8, R38, R34, RZ ;  /* 0x0000002226087224 */ /* 0x000fe400078e02ff */
[----:B------:R-:W-:Y:S01]  /*2c40*/  IMAD R7, R60, UR5, R7 ;  /* 0x000000053c077c24 */ /* 0x000fe2000f8e0207 */
[----:B------:R-:W-:Y:S01]  /*2c50*/  ULDC.64 UR4, c[0x0][0x310] ;  /* 0x0000c40000047ab9 */ /* 0x000fe20000000a00 */
[----:B------:R-:W-:-:S02]  /*2c60*/  IMAD R9, R12, R39, R8 ;  /* 0x000000270c097224 */ /* 0x000fc400078e0208 */
[----:B------:R-:W-:Y:S02]  /*2c70*/  IMAD R6, R61, UR4, RZ ;  /* 0x000000043d067c24 */ /* 0x000fe4000f8e02ff */
[----:B------:R-:W-:Y:S02]  /*2c80*/  IMAD.IADD R5, R5, 0x1, R7 ;  /* 0x0000000105057824 */ /* 0x000fe400078e0207 */
[C---:B------:R-:W-:Y:S02]  /*2c90*/  IMAD R7, R59.reuse, UR5, R6 ;  /* 0x000000053b077c24 */ /* 0x040fe4000f8e0206 */
[----:B------:R-:W-:Y:S01]  /*2ca0*/  IMAD.WIDE.U32 R4, R59, UR4, R4 ;  /* 0x000000043b047c25 */ /* 0x000fe2000f8e0004 */
[----:B------:R-:W-:-:S03]  /*2cb0*/  ULDC.64 UR4, c[0x0][0x308] ;  /* 0x0000c20000047ab9 */ /* 0x000fc60000000a00 */
[----:B------:R-:W-:Y:S02]  /*2cc0*/  IMAD.IADD R5, R5, 0x1, R7 ;  /* 0x0000000105057824 */ /* 0x000fe400078e0207 */
[----:B------:R-:W-:-:S04]  /*2cd0*/  IMAD.WIDE.U32 R6, R184, UR4, R4 ;  /* 0x00000004b8067c25 */ /* 0x000fc8000f8e0004 */
[----:B------:R-:W-:Y:S01]  /*2ce0*/  IMAD R13, R184, UR5, R7 ;  /* 0x00000005b80d7c24 */ /* 0x000fe2000f8e0207 */
[----:B------:R-:W-:Y:S01]  /*2cf0*/  LEA R68, P3, R6, UR6, 0x1 ;  /* 0x0000000606447c11 */ /* 0x000fe2000f8608ff */
[----:B------:R-:W-:-:S03]  /*2d00*/  IMAD.WIDE.U32 R4, R39, R34, RZ ;  /* 0x0000002227047225 */ /* 0x000fc600078e00ff */
[----:B------:R-:W-:Y:S01]  /*2d10*/  LEA.HI.X R13, R6, UR7, R13, 0x1, P3 ;  /* 0x00000007060d7c11 */ /* 0x000fe200098f0c0d */
[----:B------:R-:W-:Y:S01]  /*2d20*/  IMAD.IADD R10, R5, 0x1, R9 ;  /* 0x00000001050a7824 */ /* 0x000fe200078e0209 */
[----:B------:R-:W-:Y:S07]  /*2d30*/  @!P2 BRA `(.L_x_3807) ;  /* 0x0000000800a8a947 */ /* 0x000fee0003800000 */
[----:B------:R-:W-:Y:S01]  /*2d40*/  IMAD R63, R34, -0x40, R36 ;  /* 0xffffffc0223f7824 */ /* 0x000fe200078e0224 */
[----:B------:R-:W-:Y:S01]  /*2d50*/  BSSY B1, `(.L_x_3808) ;  /* 0x000001e000017945 */ /* 0x000fe20003800000 */
[----:B------:R-:W-:Y:S02]  /*2d60*/  CS2R R8, SRZ ;  /* 0x0000000000087805 */ /* 0x000fe4000001ff00 */
[----:B------:R-:W-:Y:S02]  /*2d70*/  CS2R R26, SRZ ;  /* 0x00000000001a7805 */ /* 0x000fe4000001ff00 */
[----:B------:R-:W-:Y:S02]  /*2d80*/  CS2R R24, SRZ ;  /* 0x0000000000187805 */ /* 0x000fe4000001ff00 */
[----:B------:R-:W-:Y:S02]  /*2d90*/  VIMNMX R63, R63, 0x40, PT ;  /* 0x000000403f3f7848 */ /* 0x000fe40003fe0100 */
[----:B------:R-:W-:-:S02]  /*2da0*/  CS2R R56, SRZ ;  /* 0x0000000000387805 */ /* 0x000fc4000001ff00 */
[----:B------:R-:W-:-:S13]  /*2db0*/  ISETP.GE.AND P2, PT, R189, R63, PT ;  /* 0x0000003fbd00720c */ /* 0x000fda0003f46270 */
[----:B------:R-:W-:Y:S05]  /*2dc0*/  @P2 BRA `(.L_x_3809) ;  /* 0x0000000000582947 */ /* 0x000fea0003800000 */
[----:B------:R-:W-:Y:S01]  /*2dd0*/  IMAD R6, R41, R34, RZ ;  /* 0x0000002229067224 */ /* 0x000fe200078e02ff */
[----:B------:R-:W-:Y:S01]  /*2de0*/  IADD3 R8, P3, R20, R4, RZ ;  /* 0x0000000414087210 */ /* 0x000fe20007f7e0ff */
[----:B------:R-:W-:Y:S01]  /*2df0*/  IMAD.MOV.U32 R4, RZ, RZ, R30 ;  /* 0x000000ffff047224 */ /* 0x000fe200078e001e */
[----:B------:R-:W-:Y:S01]  /*2e00*/  ULDC.64 UR6, c[0x0][0x400] ;  /* 0x0001000000067ab9 */ /* 0x000fe20000000a00 */
[----:B------:R-:W-:Y:S01]  /*2e10*/  IMAD.MOV.U32 R5, RZ, RZ, R50 ;  /* 0x000000ffff057224 */ /* 0x000fe200078e0032 */
[----:B------:R-:W-:Y:S01]  /*2e20*/  ULDC.64 UR4, c[0x0][0x3e8] ;  /* 0x0000fa0000047ab9 */ /* 0x000fe20000000a00 */
[-C--:B------:R-:W-:Y:S02]  /*2e30*/  IMAD R11, R12, R43.reuse, R6 ;  /* 0x0000002b0c0b7224 */ /* 0x080fe400078e0206 */
[----:B------:R-:W-:-:S04]  /*2e40*/  IMAD.WIDE.U32 R6, R34, R43, R4 ;  /* 0x0000002b22067225 */ /* 0x000fc800078e0004 */
[----:B------:R-:W-:Y:S01]  /*2e50*/  IMAD.X R9, R10, 0x1, R48, P3 ;  /* 0x000000010a097824 */ /* 0x000fe200018e0630 */
[----:B------:R-:W-:Y:S01]  /*2e60*/  LEA R4, P3, R6, UR6, 0x1 ;  /* 0x0000000606047c11 */ /* 0x000fe2000f8608ff */
[----:B------:R-:W-:-:S05]  /*2e70*/  IMAD.IADD R5, R7, 0x1, R11 ;  /* 0x0000000107057824 */ /* 0x000fca00078e020b */
        /* <DEDUP_REMOVED lines=11> */
.L_x_3809:
[----:B------:R-:W-:Y:S05]  /*2f30*/  BSYNC B1 ;  /* 0x0000000000017941 */ /* 0x000fea0003800000 */
.L_x_3808:
[----:B------:R-:W-:Y:S01]  /*2f40*/  UISETP.NE.AND UP0, UPT, UR37, 0x3, UPT ;  /* 0x000000032500788c */ /* 0x000fe2000bf05270 */
[----:B0----5:R-:W-:Y:S02]  /*2f50*/  IMAD.MOV.U32 R4, RZ, RZ, R8 ;  /* 0x000000ffff047224 */ /* 0x021fe400078e0008 */
[----:B------:R-:W-:Y:S02]  /*2f60*/  IMAD.MOV.U32 R5, RZ, RZ, R9 ;  /* 0x000000ffff057224 */ /* 0x000fe400078e0009 */
[----:B------:R-:W-:Y:S01]  /*2f70*/  IMAD.MOV.U32 R6, RZ, RZ, R26 ;  /* 0x000000ffff067224 */ /* 0x000fe200078e001a */
[----:B------:R-:W-:Y:S01]  /*2f80*/  PLOP3.LUT P3, PT, PT, PT, UP0, 0x80, 0x0 ;  /* 0x000000000000781c */ /* 0x000fe20003f6f008 */
[----:B------:R-:W-:Y:S01]  /*2f90*/  IMAD.MOV.U32 R7, RZ, RZ, R57 ;  /* 0x000000ffff077224 */ /* 0x000fe200078e0039 */
[----:B------:R-:W-:Y:S01]  /*2fa0*/  PRMT R70, R4, 0x5410, R5 ;  /* 0x0000541004467816 */ /* 0x000fe20000000005 */
[----:B------:R-:W-:Y:S02]  /*2fb0*/  IMAD.MOV.U32 R4, RZ, RZ, R27 ;  /* 0x000000ffff047224 */ /* 0x000fe400078e001b */
[----:B------:R-:W-:-:S03]  /*2fc0*/  IMAD.MOV.U32 R5, RZ, RZ, R25 ;  /* 0x000000ffff057224 */ /* 0x000fc600078e0019 */
[----:B------:R-:W-:Y:S01]  /*2fd0*/  PRMT R71, R6, 0x5410, R4 ;  /* 0x0000541006477816 */ /* 0x000fe20000000004 */
[----:B------:R-:W-:Y:S02]  /*2fe0*/  IMAD.MOV.U32 R4, RZ, RZ, R24 ;  /* 0x000000ffff047224 */ /* 0x000fe400078e0018 */
[----:B------:R-:W-:-:S03]  /*2ff0*/  IMAD.MOV.U32 R6, RZ, RZ, R56 ;  /* 0x000000ffff067224 */ /* 0x000fc600078e0038 */
[----:B------:R-:W-:Y:S02]  /*3000*/  PRMT R72, R4, 0x5410, R5 ;  /* 0x0000541004487816 */ /* 0x000fe40000000005 */
[----:B------:R-:W-:Y:S01]  /*3010*/  PRMT R73, R6, 0x5410, R7 ;  /* 0x0000541006497816 */ /* 0x000fe20000000007 */
[----:B------:R-:W-:Y:S06]  /*3020*/  @!P3 BRA `(.L_x_3810) ;  /* 0x000000000004b947 */ /* 0x000fec0003800000 */
[----:B------:R-:W-:Y:S01]  /*3030*/  BPT.TRAP 0x1 ;  /* 0x000000040000795c */ /* 0x000fe20000300000 */
.L_x_3810:
[----:B------:R-:W-:Y:S01]  /*3040*/  IMAD R58, R23, 0x8, R2 ;  /* 0x00000008173a7824 */ /* 0x000fe200078e0202 */
[----:B------:R-:W-:Y:S01]  /*3050*/  SHF.L.U32 R65, R188, 0x1f, RZ ;  /* 0x0000001fbc417819 */ /* 0x000fe200000006ff */
[----:B------:R-:W-:Y:S03]  /*3060*/  BSSY B1, `(.L_x_3811) ;  /* 0x0000003000017945 */ /* 0x000fe60003800000 */
[----:B------:R-:W0:Y:S02]  /*3070*/  SYNCS.PHASECHK.TRANS64.TRYWAIT P4, [R58+URZ+0x28c90], R65 ;  /* 0x028c90413a0075a7 */ /* 0x000e24000808017f */
[----:B0-----:R-:W-:Y:S05]  /*3080*/  @!P4 BRA `(.L_x_3812) ;  /* 0x0000017000bcc947 */ /* 0x001fea0003800000 */
.L_x_4060:
[----:B------:R-:W-:Y:S05]  /*3090*/  BSYNC B1 ;  /* 0x0000000000017941 */ /* 0x000fea0003800000 */
.L_x_3811:
[----:B------:R-:W-:-:S03]  /*30a0*/  UMOV UR4, 0xffffffff ;  /* 0xffffffff00047882 */ /* 0x000fc60000000000 */
[----:B------:R-:W-:Y:S05]  /*30b0*/  BRA.DIV UR4, `(.L_x_3813) ;  /* 0x0000017204c47947 */ /* 0x000fea000b800000 */
[----:B------:R1:W2:Y:S04]  /*30c0*/  SHFL.IDX PT, R69, R13, RZ, 0x1c1f ;  /* 0x001c1fff0d457589 */ /* 0x0002a800000e0000 */
[----:B------:R1:W3:Y:S02]  /*30d0*/  SHFL.IDX PT, R14, R68, RZ, 0x1c1f ;  /* 0x001c1fff440e7589 */ /* 0x0002e400000e0000 */
.L_x_4064:
[----:B------:R-:W-:Y:S05]  /*30e0*/  @P2 BRA `(.L_x_3814) ;  /* 0x0000001400442947 */ /* 0x000fea0003800000 */
[----:B------:R-:W-:Y:S01]  /*30f0*/  LOP3.LUT P4, RZ, R18, 0x2, RZ, 0xc0, !PT ;  /* 0x0000000212ff7812 */ /* 0x000fe2000788c0ff */
[----:B------:R-:W-:-:S12]  /*3100*/  BSSY B1, `(.L_x_3815) ;  /* 0x0000034000017945 */ /* 0x000fd80003800000 */
[----:B------:R-:W-:Y:S05]  /*3110*/  @P4 BRA `(.L_x_3816) ;  /* 0x0000000000c84947 */ /* 0x000fea0003800000 */
[----:B------:R4:W0:Y:S01]  /*3120*/  LDS.128 R4, [R67+0x22400] ;  /* 0x0224000043047984 */ /* 0x0008220000000c00 */
[C---:B---3--:R-:W-:Y:S01]  /*3130*/  LEA R10, P2, R16.reuse, R14, 0x1 ;  /* 0x0000000e100a7211 */ /* 0x048fe200078408ff */
[----:B------:R-:W-:Y:S03]  /*3140*/  BSSY B2, `(.L_x_3817) ;  /* 0x000002e000027945 */ /* 0x000fe60003800000 */
[----:B--2---:R-:W-:Y:S02]  /*3150*/  LEA.HI.X R11, R16, R69, R17, 0x1, P2 ;  /* 0x00000045100b7211 */ /* 0x004fe400010f0c11 */
[----:B------:R-:W-:-:S13]  /*3160*/  ISETP.GE.AND P2, PT, R186, R66, PT ;  /* 0x00000042ba00720c */ /* 0x000fda0003f46270 */
[----:B----4-:R-:W-:Y:S05]  /*3170*/  @P2 BRA `(.L_x_3818) ;  /* 0x0000000000a82947 */ /* 0x010fea0003800000 */
[----:B------:R-:W-:Y:S01]  /*3180*/  SHF.R.U64 R15, R56, 0x10, R57 ;  /* 0x00000010380f7819 */ /* 0x000fe20000001239 */
[--C-:B0-----:R-:W-:Y:S01]  /*3190*/  HADD2.F32 R12, -RZ, R5.reuse.H1_H1 ;  /* 0x30000005ff0c7230 */ /* 0x101fe20000004100 */
[--C-:B-1----:R-:W-:Y:S01]  /*31a0*/  SHF.R.U64 R13, R26, 0x10, R27.reuse ;  /* 0x000000101a0d7819 */ /* 0x102fe2000000121b */
[----:B------:R-:W-:Y:S01]  /*31b0*/  HADD2.F32 R5, -RZ, R5.H0_H0 ;  /* 0x20000005ff057230 */ /* 0x000fe20000004100 */
[----:B------:R-:W-:Y:S01]  /*31c0*/  SHF.R.U32.HI R27, RZ, 0x10, R27 ;  /* 0x00000010ff1b7819 */ /* 0x000fe2000001161b */
[----:B------:R-:W-:Y:S02]  /*31d0*/  HADD2.F32 R15, -RZ, R15.H0_H0 ;  /* 0x2000000fff0f7230 */ /* 0x000fe40000004100 */
[----:B------:R-:W-:-:S03]  /*31e0*/  HADD2.F32 R13, -RZ, R13.H0_H0 ;  /* 0x2000000dff0d7230 */ /* 0x000fc60000004100 */
[-C--:B------:R-:W-:Y:S01]  /*31f0*/  FMUL.FTZ R26, R12, R15.reuse ;  /* 0x0000000f0c1a7220 */ /* 0x080fe20000410000 */
[----:B------:R-:W-:-:S03]  /*3200*/  FMUL.FTZ R15, R5, R15 ;  /* 0x0000000f050f7220 */ /* 0x000fc60000410000 */
[-C--:B------:R-:W-:Y:S01]  /*3210*/  FFMA.FTZ R5, R5, R13.reuse, -R26 ;  /* 0x0000000d05057223 */ /* 0x080fe2000001081a */
[----:B------:R-:W-:Y:S01]  /*3220*/  SHF.R.U32.HI R26, RZ, 0x10, R57 ;  /* 0x00000010ff1a7819 */ /* 0x000fe20000011639 */
[----:B------:R-:W-:Y:S01]  /*3230*/  FFMA.FTZ R12, R12, R13, R15 ;  /* 0x0000000d0c0c7223 */ /* 0x000fe2000001000f */
[----:B------:R-:W-:Y:S02]  /*3240*/  IMAD.MOV.U32 R13, RZ, RZ, R4 ;  /* 0x000000ffff0d7224 */ /* 0x000fe400078e0004 */
[--C-:B------:R-:W-:Y:S02]  /*3250*/  HADD2.F32 R15, -RZ, R7.reuse.H1_H1 ;  /* 0x30000007ff0f7230 */ /* 0x100fe40000004100 */
[----:B------:R-:W-:Y:S01]  /*3260*/  HADD2.F32 R26, -RZ, R26.H0_H0 ;  /* 0x2000001aff1a7230 */ /* 0x000fe20000004100 */
[----:B------:R-:W-:Y:S01]  /*3270*/  F2FP.F16.F32.PACK_AB R5, R12, R5 ;  /* 0x000000050c05723e */ /* 0x000fe200000000ff */
[----:B------:R-:W-:Y:S02]  /*3280*/  HADD2.F32 R4, -RZ, R7.H0_H0 ;  /* 0x20000007ff047230 */ /* 0x000fe40000004100 */
[----:B------:R-:W-:-:S02]  /*3290*/  HADD2.F32 R7, -RZ, R27.H0_H0 ;  /* 0x2000001bff077230 */ /* 0x000fc40000004100 */
[-C--:B------:R-:W-:Y:S01]  /*32a0*/  FMUL.FTZ R27, R15, R26.reuse ;  /* 0x0000001a0f1b7220 */ /* 0x080fe20000410000 */
[----:B------:R-:W-:-:S03]  /*32b0*/  FMUL.FTZ R26, R4, R26 ;  /* 0x0000001a041a7220 */ /* 0x000fc60000410000 */
[-C--:B------:R-:W-:Y:S01]  /*32c0*/  FFMA.FTZ R4, R4, R7.reuse, -R27 ;  /* 0x0000000704047223 */ /* 0x080fe2000001081b */
[----:B------:R-:W-:Y:S02]  /*32d0*/  HADD2.F32 R27, -RZ, R73.H0_H0 ;  /* 0x20000049ff1b7230 */ /* 0x000fe40000004100 */
[----:B------:R-:W-:Y:S01]  /*32e0*/  FFMA.FTZ R7, R15, R7, R26 ;  /* 0x000000070f077223 */ /* 0x000fe2000001001a */
[----:B------:R-:W-:Y:S02]  /*32f0*/  IMAD.MOV.U32 R15, RZ, RZ, R6 ;  /* 0x000000ffff0f7224 */ /* 0x000fe400078e0006 */
[--C-:B------:R-:W-:Y:S02]  /*3300*/  HADD2.F32 R6, -RZ, R13.reuse.H0_H0 ;  /* 0x2000000dff067230 */ /* 0x100fe40000004100 */
[----:B------:R-:W-:Y:S01]  /*3310*/  HADD2.F32 R13, -RZ, R13.H1_H1 ;  /* 0x3000000dff0d7230 */ /* 0x000fe20000004100 */
[----:B------:R-:W-:Y:S01]  /*3320*/  F2FP.F16.F32.PACK_AB R7, R7, R4 ;  /* 0x000000040707723e */ /* 0x000fe200000000ff */
[----:B------:R-:W-:-:S02]  /*3330*/  HADD2.F32 R26, -RZ, R71.H0_H0 ;  /* 0x20000047ff1a7230 */ /* 0x000fc40000004100 */
[-C--:B------:R-:W-:Y:S01]  /*3340*/  FMUL.FTZ R56, R6, R27.reuse ;  /* 0x0000001b06387220 */ /* 0x080fe20000410000 */
[----:B------:R-:W-:-:S03]  /*3350*/  FMUL.FTZ R57, R13, R27 ;  /* 0x0000001b0d397220 */ /* 0x000fc60000410000 */
[-C--:B------:R-:W-:Y:S01]  /*3360*/  FFMA.FTZ R56, R13, R26.reuse, R56 ;  /* 0x0000001a0d387223 */ /* 0x080fe20000010038 */
[----:B------:R-:W-:Y:S02]  /*3370*/  HADD2.F32 R13, -RZ, R71.H1_H1 ;  /* 0x30000047ff0d7230 */ /* 0x000fe40000004100 */
[----:B------:R-:W-:Y:S01]  /*3380*/  FFMA.FTZ R57, R6, R26, -R57 ;  /* 0x0000001a06397223 */ /* 0x000fe20000010839 */
[--C-:B------:R-:W-:Y:S02]  /*3390*/  HADD2.F32 R6, -RZ, R15.reuse.H0_H0 ;  /* 0x2000000fff067230 */ /* 0x100fe40000004100 */
[----:B------:R-:W-:Y:S02]  /*33a0*/  HADD2.F32 R15, -RZ, R15.H1_H1 ;  /* 0x3000000fff0f7230 */ /* 0x000fe40000004100 */
[----:B------:R-:W-:Y:S01]  /*33b0*/  HADD2.F32 R26, -RZ, R73.H1_H1 ;  /* 0x30000049ff1a7230 */ /* 0x000fe20000004100 */
[----:B------:R-:W-:-:S04]  /*33c0*/  F2FP.F16.F32.PACK_AB R4, R56, R57 ;  /* 0x000000393804723e */ /* 0x000fc800000000ff */
[-C--:B------:R-:W-:Y:S01]  /*33d0*/  FMUL.FTZ R27, R15, R26.reuse ;  /* 0x0000001a0f1b7220 */ /* 0x080fe20000410000 */
[----:B------:R-:W-:-:S03]  /*33e0*/  FMUL.FTZ R26, R6, R26 ;  /* 0x0000001a061a7220 */ /* 0x000fc60000410000 */
[-C--:B------:R-:W-:Y:S01]  /*33f0*/  FFMA.FTZ R27, R6, R13.reuse, -R27 ;  /* 0x0000000d061b7223 */ /* 0x080fe2000001081b */
[----:B------:R-:W-:-:S05]  /*3400*/  FFMA.FTZ R26, R15, R13, R26 ;  /* 0x0000000d0f1a7223 */ /* 0x000fca000001001a */
[----:B------:R-:W-:-:S07]  /*3410*/  F2FP.F16.F32.PACK_AB R6, R26, R27 ;  /* 0x0000001b1a06723e */ /* 0x000fce00000000ff */
.L_x_3818:
[----:B------:R-:W-:Y:S05]  /*3420*/  BSYNC B2 ;  /* 0x0000000000027941 */ /* 0x000fea0003800000 */
.L_x_3817:
[----:B0-----:R4:W-:Y:S02]  /*3430*/  ST.E.128 desc[UR42][R10.64], R4 ;  /* 0x000000040a007985 */ /* 0x0019e4000c101d2a */
.L_x_3816:
[----:B------:R-:W-:Y:S05]  /*3440*/  BSYNC B1 ;  /* 0x0000000000017941 */ /* 0x000fea0003800000 */
.L_x_3815:
[----:B------:R-:W-:-:S13]  /*3450*/  LOP3.LUT P2, RZ, R18, 0x1, RZ, 0xc0, !PT ;  /* 0x0000000112ff7812 */ /* 0x000fda000784c0ff */
[----:B------:R-:W-:Y:S05]  /*3460*/  @P2 BRA `(.L_x_3814) ;  /* 0x0000001000642947 */ /* 0x000fea0003800000 */
[----:B----4-:R-:W-:Y:S01]  /*3470*/  IMAD.MOV.U32 R5, RZ, RZ, 0x20 ;  /* 0x00000020ff057424 */ /* 0x010fe200078e00ff */
[----:B------:R-:W-:Y:S01]  /*3480*/  LOP3.LUT P2, RZ, R191, 0x4, RZ, 0xc0, !PT ;  /* 0x00000004bfff7812 */ /* 0x000fe2000784c0ff */
[----:B------:R-:W-:Y:S03]  /*3490*/  BSSY B1, `(.L_x_3819) ;  /* 0x0000032000017945 */ /* 0x000fe60003800000 */
[----:B------:R-:W-:Y:S02]  /*34a0*/  SEL R5, R5, 0xffffffe0, !P2 ;  /* 0xffffffe005057807 */ /* 0x000fe40005000000 */
[C---:B---3--:R-:W-:Y:S02]  /*34b0*/  LEA R10, P2, R22.reuse, R14, 0x1 ;  /* 0x0000000e160a7211 */ /* 0x048fe400078408ff */
[----:B------:R-:W-:Y:S02]  /*34c0*/  IADD3 R5, R5, R46, R64 ;  /* 0x0000002e05057210 */ /* 0x000fe40007ffe040 */
[----:B--2---:R-:W-:-:S02]  /*34d0*/  LEA.HI.X R11, R22, R69, R193, 0x1, P2 ;  /* 0x00000045160b7211 */ /* 0x004fc400010f0cc1 */
[----:B------:R-:W-:Y:S01]  /*34e0*/  ISETP.GE.AND P2, PT, R194, R66, PT ;  /* 0x00000042c200720c */ /* 0x000fe20003f46270 */
[----:B------:R-:W-:-:S06]  /*34f0*/  IMAD R4, R5, 0x2, R2 ;  /* 0x0000000205047824 */ /* 0x000fcc00078e0202 */
[----:B------:R-:W2:Y:S06]  /*3500*/  LDS.128 R4, [R4+0x22400] ;  /* 0x0224000004047984 */ /* 0x000eac0000000c00 */
[----:B------:R-:W-:Y:S05]  /*3510*/  @P2 BRA `(.L_x_3820) ;  /* 0x0000000000a42947 */ /* 0x000fea0003800000 */
[----:B-1----:R-:W-:Y:S02]  /*3520*/  SHF.R.U64 R13, R24, 0x10, R25 ;  /* 0x00000010180d7819 */ /* 0x002fe40000001219 */
[----:B------:R-:W-:Y:S01]  /*3530*/  SHF.R.U64 R12, R8, 0x10, R9 ;  /* 0x00000010080c7819 */ /* 0x000fe20000001209 */
[----:B--2---:R-:W-:Y:S01]  /*3540*/  IMAD.MOV.U32 R8, RZ, RZ, R6 ;  /* 0x000000ffff087224 */ /* 0x004fe200078e0006 */
        /* <DEDUP_REMOVED lines=9> */
[--C-:B------:R-:W-:Y:S02]  /*35e0*/  HADD2.F32 R9, -RZ, R7.reuse.H1_H1 ;  /* 0x30000007ff097230 */ /* 0x100fe40000004100 */
[-C--:B------:R-:W-:Y:S01]  /*35f0*/  FFMA.FTZ R26, R5, R12.reuse, -R26 ;  /* 0x0000000c051a7223 */ /* 0x080fe2000001081a */
[----:B------:R-:W-:Y:S02]  /*3600*/  HADD2.F32 R7, -RZ, R7.H0_H0 ;  /* 0x20000007ff077230 */ /* 0x000fe40000004100 */
[----:B------:R-:W-:Y:S01]  /*3610*/  FFMA.FTZ R25, R6, R12, R13 ;  /* 0x0000000c06197223 */ /* 0x000fe2000001000d */
[----:B------:R-:W-:-:S02]  /*3620*/  HADD2.F32 R14, -RZ, R14.H0_H0 ;  /* 0x2000000eff0e7230 */ /* 0x000fc40000004100 */
[-C--:B------:R-:W-:Y:S01]  /*3630*/  FMUL.FTZ R56, R9, R24.reuse ;  /* 0x0000001809387220 */ /* 0x080fe20000410000 */
[--C-:B------:R-:W-:Y:S02]  /*3640*/  HADD2.F32 R12, -RZ, R72.reuse.H0_H0 ;  /* 0x20000048ff0c7230 */ /* 0x100fe40000004100 */
[C---:B------:R-:W-:Y:S01]  /*3650*/  FMUL.FTZ R24, R7.reuse, R24 ;  /* 0x0000001807187220 */ /* 0x040fe20000410000 */
[----:B------:R-:W-:Y:S02]  /*3660*/  HADD2.F32 R13, -RZ, R72.H1_H1 ;  /* 0x30000048ff0d7230 */ /* 0x000fe40000004100 */
[-C--:B------:R-:W-:Y:S01]  /*3670*/  FFMA.FTZ R56, R7, R14.reuse, -R56 ;  /* 0x0000000e07387223 */ /* 0x080fe20000010838 */
[----:B------:R-:W-:Y:S02]  /*3680*/  HADD2.F32 R5, -RZ, R4.H1_H1 ;  /* 0x30000004ff057230 */ /* 0x000fe40000004100 */
[----:B------:R-:W-:Y:S01]  /*3690*/  FFMA.FTZ R57, R9, R14, R24 ;  /* 0x0000000e09397223 */ /* 0x000fe20000010018 */
[----:B------:R-:W-:-:S02]  /*36a0*/  HADD2.F32 R6, -RZ, R8.H1_H1 ;  /* 0x30000008ff067230 */ /* 0x000fc40000004100 */
[----:B------:R-:W-:Y:S02]  /*36b0*/  HADD2.F32 R4, -RZ, R4.H0_H0 ;  /* 0x20000004ff047230 */ /* 0x000fe40000004100 */
[CC--:B------:R-:W-:Y:S01]  /*36c0*/  FMUL.FTZ R15, R5.reuse, R12.reuse ;  /* 0x0000000c050f7220 */ /* 0x0c0fe20000410000 */
[----:B------:R-:W-:Y:S02]  /*36d0*/  HADD2.F32 R8, -RZ, R8.H0_H0 ;  /* 0x20000008ff087230 */ /* 0x000fe40000004100 */
[-C--:B------:R-:W-:Y:S01]  /*36e0*/  FMUL.FTZ R27, R6, R13.reuse ;  /* 0x0000000d061b7220 */ /* 0x080fe20000410000 */
        /* <DEDUP_REMOVED lines=12> */
.L_x_3820:
[----:B------:R-:W-:Y:S05]  /*37b0*/  BSYNC B1 ;  /* 0x0000000000017941 */ /* 0x000fea0003800000 */
.L_x_3819:
[----:B--2---:R2:W-:Y:S01]  /*37c0*/  ST.E.128 desc[UR42][R10.64], R4 ;  /* 0x000000040a007985 */ /* 0x0045e2000c101d2a */
[----:B------:R-:W-:Y:S05]  /*37d0*/  BRA `(.L_x_3814) ;  /* 0x0000000c00887947 */ /* 0x000fea0003800000 */
.L_x_3807:
[----:B------:R-:W-:-:S05]  /*37e0*/  IMAD R63, R34, -0x40, R36 ;  /* 0xffffffc0223f7824 */ /* 0x000fca00078e0224 */
[----:B------:R-:W-:-:S04]  /*37f0*/  VIMNMX R63, R63, 0x40, PT ;  /* 0x000000403f3f7848 */ /* 0x000fc80003fe0100 */
[----:B------:R-:W-:-:S04]  /*3800*/  ISETP.GE.AND P2, PT, R189, R63, PT ;  /* 0x0000003fbd00720c */ /* 0x000fc80003f46270 */
[----:B------:R-:W-:-:S13]  /*3810*/  ISETP.GE.OR P3, PT, R16, R66, P2 ;  /* 0x000000421000720c */ /* 0x000fda0001766670 */
[----:B------:R-:W-:Y:S01]  /*3820*/  @!P3 IADD3 R4, P4, R28, R4, RZ ;  /* 0x000000041c04b210 */ /* 0x000fe20007f9e0ff */
[----:B------:R-:W0:Y:S04]  /*3830*/  @!P3 LDC.64 R8, c[0x0][0x400] ;  /* 0x00010000ff08bb82 */ /* 0x000e280000000a00 */
[----:B------:R-:W-:-:S04]  /*3840*/  @!P3 IMAD.X R5, R10, 0x1, R49, P4 ;  /* 0x000000010a05b824 */ /* 0x000fc800020e0631 */
[----:B------:R-:W1:Y:S02]  /*3850*/  @!P3 LDC.64 R10, c[0x0][0x3e8] ;  /* 0x0000fa00ff0abb82 */ /* 0x000e640000000a00 */
[----:B-1----:R-:W-:-:S04]  /*3860*/  @!P3 LEA R10, P4, R4, R10, 0x1 ;  /* 0x0000000a040ab211 */ /* 0x002fc800078808ff */
[----:B------:R-:W-:Y:S01]  /*3870*/  @!P3 LEA.HI.X R11, R4, R11, R5, 0x1, P4 ;  /* 0x0000000b040bb211 */ /* 0x000fe200020f0c05 */
[----:B------:R-:W-:Y:S02]  /*3880*/  @!P3 IMAD R4, R41, R34, RZ ;  /* 0x000000222904b224 */ /* 0x000fe400078e02ff */
[----:B------:R-:W-:Y:S02]  /*3890*/  @!P3 IMAD.MOV.U32 R5, RZ, RZ, R52 ;  /* 0x000000ffff05b224 */ /* 0x000fe400078e0034 */
[----:B------:R-:W-:Y:S02]  /*38a0*/  @!P3 IMAD R7, R12, R43, R4 ;  /* 0x0000002b0c07b224 */ /* 0x000fe400078e0204 */
[----:B------:R-:W-:-:S04]  /*38b0*/  @!P3 IMAD.MOV.U32 R4, RZ, RZ, R32 ;  /* 0x000000ffff04b224 */ /* 0x000fc800078e0020 */
[----:B------:R-:W-:-:S04]  /*38c0*/  @!P3 IMAD.WIDE.U32 R4, R34, R43, R4 ;  /* 0x0000002b2204b225 */ /* 0x000fc800078e0004 */
[----:B------:R-:W-:Y:S01]  /*38d0*/  @!P3 IMAD.IADD R5, R7, 0x1, R5 ;  /* 0x000000010705b824 */ /* 0x000fe200078e0205 */
[C---:B0-----:R-:W-:Y:S02]  /*38e0*/  @!P3 LEA R8, P4, R4.reuse, R8, 0x1 ;  /* 0x000000080408b211 */ /* 0x041fe400078808ff */
[----:B------:R-:W-:Y:S02]  /*38f0*/  CS2R R6, SRZ ;  /* 0x0000000000067805 */ /* 0x000fe4000001ff00 */
[----:B------:R-:W-:Y:S02]  /*3900*/  @!P3 LEA.HI.X R9, R4, R9, R5, 0x1, P4 ;  /* 0x000000090409b211 */ /* 0x000fe400020f0c05 */
[----:B------:R-:W-:Y:S02]  /*3910*/  CS2R R4, SRZ ;  /* 0x0000000000047805 */ /* 0x000fe4000001ff00 */
[----:B------:R-:W-:Y:S02]  /*3920*/  CS2R R26, SRZ ;  /* 0x00000000001a7805 */ /* 0x000fe4000001ff00 */
[----:B------:R-:W-:-:S02]  /*3930*/  CS2R R24, SRZ ;  /* 0x0000000000187805 */ /* 0x000fc4000001ff00 */
[----:B------:R-:W2:Y:S04]  /*3940*/  @!P3 LDG.E.128 R4, desc[UR42][R10.64] ;  /* 0x0000002a0a04b981 */ /* 0x000ea8000c1e1d00 */
[----:B------:R-:W3:Y:S01]  /*3950*/  @!P3 LDG.E.128 R24, desc[UR42][R8.64] ;  /* 0x0000002a0818b981 */ /* 0x000ee2000c1e1d00 */
[----:B------:R-:W-:Y:S01]  /*3960*/  UISETP.NE.AND UP0, UPT, UR37, 0x3, UPT ;  /* 0x000000032500788c */ /* 0x000fe2000bf05270 */
[----:B------:R-:W-:-:S05]  /*3970*/  ISETP.GE.AND P4, PT, R16, R66, PT ;  /* 0x000000421000720c */ /* 0x000fca0003f86270 */
[----:B------:R-:W-:Y:S01]  /*3980*/  PLOP3.LUT P3, PT, PT, PT, UP0, 0x80, 0x0 ;  /* 0x000000000000781c */ /* 0x000fe20003f6f008 */
[----:B--2---:R-:W-:Y:S01]  /*3990*/  IMAD.MOV.U32 R12, RZ, RZ, R4 ;  /* 0x000000ffff0c7224 */ /* 0x004fe200078e0004 */
[----:B------:R-:W-:Y:S01]  /*39a0*/  MOV R56, R7 ;  /* 0x0000000700387202 */ /* 0x000fe20000000f00 */
[----:B------:R-:W-:Y:S02]  /*39b0*/  IMAD.MOV.U32 R14, RZ, RZ, R5 ;  /* 0x000000ffff0e7224 */ /* 0x000fe400078e0005 */
[----:B------:R-:W-:Y:S01]  /*39c0*/  IMAD.MOV.U32 R15, RZ, RZ, R6 ;  /* 0x000000ffff0f7224 */ /* 0x000fe200078e0006 */
[----:B------:R-:W-:Y:S01]  /*39d0*/  PRMT R73, R12, 0x7610, R73 ;  /* 0x000076100c497816 */ /* 0x000fe20000000049 */
[----:B---3--:R-:W-:Y:S01]  /*39e0*/  IMAD.MOV.U32 R8, RZ, RZ, R26 ;  /* 0x000000ffff087224 */ /* 0x008fe200078e001a */
[----:B------:R-:W-:Y:S01]  /*39f0*/  PRMT R67, R14, 0x7610, R67 ;  /* 0x000076100e437816 */ /* 0x000fe20000000043 */
[----:B------:R-:W-:Y:S01]  /*3a00*/  IMAD.MOV.U32 R9, RZ, RZ, R27 ;  /* 0x000000ffff097224 */ /* 0x000fe200078e001b */
[----:B------:R-:W-:Y:S01]  /*3a10*/  PRMT R77, R15, 0x5410, R56 ;  /* 0x000054100f4d7816 */ /* 0x000fe20000000038 */
[----:B------:R-:W-:-:S02]  /*3a20*/  IMAD.MOV.U32 R10, RZ, RZ, R24 ;  /* 0x000000ffff0a7224 */ /* 0x000fc400078e0018 */
[----:B------:R-:W-:Y:S01]  /*3a30*/  IMAD.MOV.U32 R11, RZ, RZ, R25 ;  /* 0x000000ffff0b7224 */ /* 0x000fe200078e0019 */
[----:B------:R-:W-:Y:S02]  /*3a40*/  PRMT R73, R73, 0x5410, R9 ;  /* 0x0000541049497816 */ /* 0x000fe40000000009 */
[----:B------:R-:W-:Y:S02]  /*3a50*/  PRMT R75, R8, 0x5410, R10 ;  /* 0x00005410084b7816 */ /* 0x000fe4000000000a */
[----:B------:R-:W-:Y:S01]  /*3a60*/  PRMT R69, R11, 0x7610, R69 ;  /* 0x000076100b457816 */ /* 0x000fe20000000045 */
[----:B------:R-:W-:Y:S06]  /*3a70*/  @!P3 BRA `(.L_x_3821) ;  /* 0x000000000004b947 */ /* 0x000fec0003800000 */
[----:B------:R-:W-:Y:S01]  /*3a80*/  BPT.TRAP 0x1 ;  /* 0x000000040000795c */ /* 0x000fe20000300000 */
.L_x_3821:
[----:B------:R-:W-:Y:S01]  /*3a90*/  IMAD R58, R23, 0x8, R2 ;  /* 0x00000008173a7824 */ /* 0x000fe200078e0202 */
[----:B------:R-:W-:Y:S01]  /*3aa0*/  SHF.L.U32 R65, R188, 0x1f, RZ ;  /* 0x0000001fbc417819 */ /* 0x000fe200000006ff */
[----:B------:R-:W-:Y:S03]  /*3ab0*/  BSSY B1, `(.L_x_3822) ;  /* 0x0000003000017945 */ /* 0x000fe60003800000 */
[----:B------:R-:W0:Y:S02]  /*3ac0*/  SYNCS.PHASECHK.TRANS64.TRYWAIT P5, [R58+URZ+0x28c90], R65 ;  /* 0x028c90413a0075a7 */ /* 0x000e2400080a017f */
[----:B0-----:R-:W-:Y:S05]  /*3ad0*/  @!P5 BRA `(.L_x_3823) ;  /* 0x000001680080d947 */ /* 0x001fea0003800000 */
.L_x_4065:
[----:B------:R-:W-:Y:S05]  /*3ae0*/  BSYNC B1 ;  /* 0x0000000000017941 */ /* 0x000fea0003800000 */
.L_x_3822:
[----:B------:R-:W-:-:S03]  /*3af0*/  UMOV UR4, 0xffffffff ;  /* 0xffffffff00047882 */ /* 0x000fc60000000000 */
[----:B------:R-:W-:Y:S05]  /*3b00*/  BRA.DIV UR4, `(.L_x_3824) ;  /* 0x0000016a04887947 */ /* 0x000fea000b800000 */
[----:B------:R1:W2:Y:S04]  /*3b10*/  SHFL.IDX PT, R56, R13, RZ, 0x1c1f ;  /* 0x001c1fff0d387589 */ /* 0x0002a800000e0000 */
[----:B------:R-:W3:Y:S02]  /*3b20*/  SHFL.IDX PT, R68, R68, RZ, 0x1c1f ;  /* 0x001c1fff44447589 */ /* 0x000ee400000e0000 */
.L_x_4069:
[----:B------:R-:W4:Y:S02]  /*3b30*/  LDC R66, c[0x0][0x2f4] ;  /* 0x0000bd00ff427b82 */ /* 0x000f240000000800 */
[----:B----4-:R-:W-:-:S13]  /*3b40*/  ISETP.GE.OR P2, PT, R16, R66, P2 ;  /* 0x000000421000720c */ /* 0x010fda0001746670 */
[----:B------:R-:W-:Y:S05]  /*3b50*/  @P2 BRA `(.L_x_3814) ;  /* 0x0000000800a82947 */ /* 0x000fea0003800000 */
[----:B------:R-:W-:Y:S01]  /*3b60*/  IMAD.IADD R8, R66, 0x1, -R45 ;  /* 0x0000000142087824 */ /* 0x000fe200078e0a2d */
[----:B------:R-:W-:Y:S04]  /*3b70*/  BSSY B1, `(.L_x_3825) ;  /* 0x0000069000017945 */ /* 0x000fe80003800000 */
[----:B------:R-:W-:-:S04]  /*3b80*/  SEL R8, R45, R8, !P0 ;  /* 0x000000082d087207 */ /* 0x000fc80004000000 */
[----:B------:R-:W-:-:S04]  /*3b90*/  SHF.R.S32.HI R9, RZ, 0x1f, R8 ;  /* 0x0000001fff097819 */ /* 0x000fc80000011408 */
[----:B------:R-:W-:-:S04]  /*3ba0*/  LEA.HI R9, R9, R8, RZ, 0x4 ;  /* 0x0000000809097211 */ /* 0x000fc800078f20ff */
[----:B------:R-:W-:-:S04]  /*3bb0*/  SHF.R.S32.HI R8, RZ, 0x4, R9 ;  /* 0x00000004ff087819 */ /* 0x000fc80000011409 */
[----:B------:R-:W-:-:S05]  /*3bc0*/  LEA.HI.SX32 R8, R37, R8, 0x1d ;  /* 0x0000000825087211 */ /* 0x000fca00078feaff */
[----:B------:R-:W-:-:S05]  /*3bd0*/  IMAD.SHL.U32 R57, R8, 0x8, RZ ;  /* 0x0000000808397824 */ /* 0x000fca00078e00ff */
[----:B------:R-:W-:-:S04]  /*3be0*/  LOP3.LUT R9, R40, 0x38, R57, 0xf8, !PT ;  /* 0x0000003828097812 */ /* 0x000fc800078ef839 */
[----:B------:R-:W-:-:S05]  /*3bf0*/  LOP3.LUT R9, R9, R42, RZ, 0x3c, !PT ;  /* 0x0000002a09097212 */ /* 0x000fca00078e3cff */
[----:B------:R-:W-:Y:S02]  /*3c00*/  IMAD R11, R198, 0x200, R9 ;  /* 0x00000200c60b7824 */ /* 0x000fe400078e0209 */
[----:B------:R-:W-:Y:S02]  /*3c10*/  IMAD.IADD R9, R55, 0x1, R64 ;  /* 0x0000000137097824 */ /* 0x000fe400078e0240 */
[----:B------:R-:W-:Y:S02]  /*3c20*/  IMAD.IADD R11, R64, 0x1, R11 ;  /* 0x00000001400b7824 */ /* 0x000fe400078e020b */
[--C-:B------:R-:W-:Y:S02]  /*3c30*/  IMAD R9, R9, 0x2, R2.reuse ;  /* 0x0000000209097824 */ /* 0x100fe400078e0202 */
[----:B------:R-:W-:-:S04]  /*3c40*/  IMAD R12, R11, 0x2, R2 ;  /* 0x000000020b0c7824 */ /* 0x000fc800078e0202 */
[----:B------:R-:W4:Y:S04]  /*3c50*/  LDS.128 R8, [R9+0x22400] ;  /* 0x0224000009087984 */ /* 0x000f280000000c00 */
[----:B-1----:R-:W1:Y:S01]  /*3c60*/  LDS.128 R12, [R12+0x22400] ;  /* 0x022400000c0c7984 */ /* 0x002e620000000c00 */
[----:B------:R-:W-:Y:S05]  /*3c70*/  @P4 BRA `(.L_x_3826) ;  /* 0x0000000400604947 */ /* 0x000fea0003800000 */
[----:B------:R-:W-:Y:S01]  /*3c80*/  HADD2.F32 R69, -RZ, R69.H0_H0 ;  /* 0x20000045ff457230 */ /* 0x000fe20000004100 */
[----:B------:R-:W-:Y:S01]  /*3c90*/  SHF.R.U32.HI R74, RZ, 0x10, R25 ;  /* 0x00000010ff4a7819 */ /* 0x000fe20000011619 */
[----:B-1----:R-:W-:Y:S01]  /*3ca0*/  HADD2.F32 R64, -RZ, R13.H0_H0 ;  /* 0x2000000dff407230 */ /* 0x002fe20000004100 */
[----:B------:R-:W-:Y:S01]  /*3cb0*/  SHF.R.U32.HI R72, RZ, 0x10, R5 ;  /* 0x00000010ff487819 */ /* 0x000fe20000011605 */
[----:B----4-:R-:W-:Y:S01]  /*3cc0*/  HADD2.F32 R70, -RZ, R9.H0_H0 ;  /* 0x20000009ff467230 */ /* 0x010fe20000004100 */
[----:B------:R-:W-:Y:S01]  /*3cd0*/  SHF.R.U64 R24, R24, 0x10, R25 ;  /* 0x0000001018187819 */ /* 0x000fe20000001219 */
[----:B------:R-:W-:Y:S02]  /*3ce0*/  HADD2.F32 R67, -RZ, R67.H0_H0 ;  /* 0x20000043ff437230 */ /* 0x000fe40000004100 */
[-C--:B------:R-:W-:Y:S01]  /*3cf0*/  FMUL.FTZ R71, R64, R69.reuse ;  /* 0x0000004540477220 */ /* 0x080fe20000410000 */
[----:B------:R-:W-:Y:S02]  /*3d00*/  HADD2.F32 R74, -RZ, R74.H0_H0 ;  /* 0x2000004aff4a7230 */ /* 0x000fe40000004100 */
[----:B------:R-:W-:Y:S01]  /*3d10*/  FMUL.FTZ R69, R70, R69 ;  /* 0x0000004546457220 */ /* 0x000fe20000410000 */
[----:B------:R-:W-:-:S02]  /*3d20*/  HADD2.F32 R72, -RZ, R72.H0_H0 ;  /* 0x20000048ff487230 */ /* 0x000fc40000004100 */
[-C--:B------:R-:W-:Y:S01]  /*3d30*/  FFMA.FTZ R70, R70, R67.reuse, -R71 ;  /* 0x0000004346467223 */ /* 0x080fe20000010847 */
[----:B------:R-:W-:Y:S01]  /*3d40*/  SHF.R.U32.HI R71, RZ, 0x10, R27 ;  /* 0x00000010ff477819 */ /* 0x000fe2000001161b */
[----:B------:R-:W-:Y:S01]  /*3d50*/  FFMA.FTZ R64, R64, R67, R69 ;  /* 0x0000004340407223 */ /* 0x000fe20000010045 */
[----:B------:R-:W-:Y:S01]  /*3d60*/  HADD2.F32 R67, -RZ, R13.H1_H1 ;  /* 0x3000000dff437230 */ /* 0x000fe20000004100 */
[----:B------:R-:W-:Y:S01]  /*3d70*/  SHF.R.U64 R4, R4, 0x10, R5 ;  /* 0x0000001004047819 */ /* 0x000fe20000001205 */
[----:B------:R-:W-:Y:S01]  /*3d80*/  HADD2.F32 R13, -RZ, R9.H1_H1 ;  /* 0x30000009ff0d7230 */ /* 0x000fe20000004100 */
[----:B------:R-:W-:Y:S01]  /*3d90*/  SHF.R.U64 R26, R26, 0x10, R27 ;  /* 0x000000101a1a7819 */ /* 0x000fe2000000121b */
[----:B------:R-:W-:Y:S02]  /*3da0*/  IMAD.MOV.U32 R69, RZ, RZ, R15 ;  /* 0x000000ffff457224 */ /* 0x000fe400078e000f */
[----:B------:R-:W-:Y:S01]  /*3db0*/  FMUL.FTZ R76, R67, R74 ;  /* 0x0000004a434c7220 */ /* 0x000fe20000410000 */
[----:B------:R-:W-:-:S02]  /*3dc0*/  HADD2.F32 R25, -RZ, R73.H0_H0 ;  /* 0x20000049ff197230 */ /* 0x000fc40000004100 */
[C---:B------:R-:W-:Y:S01]  /*3dd0*/  FMUL.FTZ R74, R13.reuse, R74 ;  /* 0x0000004a0d4a7220 */ /* 0x040fe20000410000 */
[----:B------:R-:W-:Y:S02]  /*3de0*/  HADD2.F32 R24, -RZ, R24.H0_H0 ;  /* 0x20000018ff187230 */ /* 0x000fe40000004100 */
[-C--:B------:R-:W-:Y:S01]  /*3df0*/  FFMA.FTZ R13, R13, R72.reuse, -R76 ;  /* 0x000000480d0d7223 */ /* 0x080fe2000001084c */
[----:B------:R-:W-:Y:S02]  /*3e00*/  HADD2.F32 R15, -RZ, R69.H0_H0 ;  /* 0x20000045ff0f7230 */ /* 0x000fe40000004100 */
[----:B------:R-:W-:Y:S01]  /*3e10*/  FFMA.FTZ R9, R67, R72, R74 ;  /* 0x0000004843097223 */ /* 0x000fe2000001004a */
[----:B------:R-:W-:Y:S02]  /*3e20*/  IMAD.MOV.U32 R67, RZ, RZ, R11 ;  /* 0x000000ffff437224 */ /* 0x000fe400078e000b */
[----:B------:R-:W-:Y:S01]  /*3e30*/  HADD2.F32 R74, -RZ, R73.H1_H1 ;  /* 0x30000049ff4a7230 */ /* 0x000fe20000004100 */
[----:B------:R-:W-:Y:S01]  /*3e40*/  F2FP.F16.F32.PACK_AB R13, R13, R70 ;  /* 0x000000460d0d723e */ /* 0x000fe200000000ff */
[----:B------:R-:W-:Y:S01]  /*3e50*/  HADD2.F32 R72, -RZ, R77.H1_H1 ;  /* 0x3000004dff487230 */ /* 0x000fe20000004100 */
[----:B------:R-:W-:Y:S01]  /*3e60*/  F2FP.F16.F32.PACK_AB R64, R9, R64 ;  /* 0x000000400940723e */ /* 0x000fe200000000ff */
[----:B------:R-:W-:-:S02]  /*3e70*/  HADD2.F32 R11, -RZ, R67.H0_H0 ;  /* 0x20000043ff0b7230 */ /* 0x000fc40000004100 */
[-C--:B------:R-:W-:Y:S01]  /*3e80*/  FMUL.FTZ R76, R15, R74.reuse ;  /* 0x0000004a0f4c7220 */ /* 0x080fe20000410000 */
[----:B------:R-:W-:Y:S02]  /*3e90*/  HADD2.F32 R4, -RZ, R4.H0_H0 ;  /* 0x20000004ff047230 */ /* 0x000fe40000004100 */
[----:B------:R-:W-:Y:S02]  /*3ea0*/  HADD2.F32 R27, -RZ, R77.H0_H0 ;  /* 0x2000004dff1b7230 */ /* 0x000fe40000004100 */
[C---:B------:R-:W-:Y:S01]  /*3eb0*/  FMUL.FTZ R74, R11.reuse, R74 ;  /* 0x0000004a0b4a7220 */ /* 0x040fe20000410000 */
[-C--:B------:R-:W-:Y:S01]  /*3ec0*/  FFMA.FTZ R11, R11, R72.reuse, -R76 ;  /* 0x000000480b0b7223 */ /* 0x080fe2000001084c */
[----:B------:R-:W-:Y:S02]  /*3ed0*/  IMAD.MOV.U32 R9, RZ, RZ, R13 ;  /* 0x000000ffff097224 */ /* 0x000fe400078e000d */
[----:B------:R-:W-:Y:S01]  /*3ee0*/  FFMA.FTZ R15, R15, R72, R74 ;  /* 0x000000480f0f7223 */ /* 0x000fe2000001004a */
[----:B------:R-:W-:-:S02]  /*3ef0*/  HADD2.F32 R74, -RZ, R69.H1_H1 ;  /* 0x30000045ff4a7230 */ /* 0x000fc40000004100 */
[----:B------:R-:W-:Y:S01]  /*3f00*/  HADD2.F32 R69, -RZ, R71.H0_H0 ;  /* 0x20000047ff457230 */ /* 0x000fe20000004100 */
[--C-:B------:R-:W-:Y:S01]  /*3f10*/  SHF.R.U32.HI R71, RZ, 0x10, R7.reuse ;  /* 0x00000010ff477819 */ /* 0x100fe20000011607 */
[----:B------:R-:W-:Y:S01]  /*3f20*/  HADD2.F32 R72, -RZ, R67.H1_H1 ;  /* 0x30000043ff487230 */ /* 0x000fe20000004100 */
[----:B------:R-:W-:Y:S01]  /*3f30*/  SHF.R.U64 R7, R6, 0x10, R7 ;  /* 0x0000001006077819 */ /* 0x000fe20000001207 */
[----:B------:R-:W-:Y:S02]  /*3f40*/  IMAD.MOV.U32 R13, RZ, RZ, R64 ;  /* 0x000000ffff0d7224 */ /* 0x000fe400078e0040 */
[----:B------:R-:W-:Y:S02]  /*3f50*/  HADD2.F32 R67, -RZ, R71.H0_H0 ;  /* 0x20000047ff437230 */ /* 0x000fe40000004100 */
[-C--:B------:R-:W-:Y:S01]  /*3f60*/  FMUL.FTZ R71, R74, R69.reuse ;  /* 0x000000454a477220 */ /* 0x080fe20000410000 */
[----:B------:R-:W-:Y:S01]  /*3f70*/  FMUL.FTZ R69, R72, R69 ;  /* 0x0000004548457220 */ /* 0x000fe20000410000 */
[----:B------:R-:W-:-:S02]  /*3f80*/  HADD2.F32 R7, -RZ, R7.H0_H0 ;  /* 0x20000007ff077230 */ /* 0x000fc40000004100 */
[-C--:B------:R-:W-:Y:S01]  /*3f90*/  FFMA.FTZ R72, R72, R67.reuse, -R71 ;  /* 0x0000004348487223 */ /* 0x080fe20000010847 */
[----:B------:R-:W-:Y:S01]  /*3fa0*/  FFMA.FTZ R74, R74, R67, R69 ;  /* 0x000000434a4a7223 */ /* 0x000fe20000010045 */
[----:B------:R-:W-:Y:S02]  /*3fb0*/  IMAD.MOV.U32 R67, RZ, RZ, R12 ;  /* 0x000000ffff437224 */ /* 0x000fe400078e000c */
[----:B------:R-:W-:Y:S01]  /*3fc0*/  IMAD.MOV.U32 R69, RZ, RZ, R8 ;  /* 0x000000ffff457224 */ /* 0x000fe200078e0008 */
[----:B------:R-:W-:Y:S01]  /*3fd0*/  F2FP.F16.F32.PACK_AB R11, R72, R11 ;  /* 0x0000000b480b723e */ /* 0x000fe200000000ff */
[----:B------:R-:W-:Y:S01]  /*3fe0*/  HADD2.F32 R71, -RZ, R75.H1_H1 ;  /* 0x3000004bff477230 */ /* 0x000fe20000004100 */
[----:B------:R-:W-:Y:S01]  /*3ff0*/  F2FP.F16.F32.PACK_AB R15, R74, R15 ;  /* 0x0000000f4a0f723e */ /* 0x000fe200000000ff */
[----:B------:R-:W-:Y:S02]  /*4000*/  HADD2.F32 R12, -RZ, R67.H0_H0 ;  /* 0x20000043ff0c7230 */ /* 0x000fe40000004100 */
[----:B------:R-:W-:-:S02]  /*4010*/  HADD2.F32 R8, -RZ, R69.H0_H0 ;  /* 0x20000045ff087230 */ /* 0x000fc40000004100 */
[----:B------:R-:W-:Y:S02]  /*4020*/  HADD2.F32 R5, -RZ, R69.H1_H1 ;  /* 0x30000045ff057230 */ /* 0x000fe40000004100 */
[-C--:B------:R-:W-:Y:S01]  /*4030*/  FMUL.FTZ R73, R12, R71.reuse ;  /* 0x000000470c497220 */ /* 0x080fe20000410000 */
[----:B------:R-:W-:-:S03]  /*4040*/  FMUL.FTZ R71, R8, R71 ;  /* 0x0000004708477220 */ /* 0x000fc60000410000 */
[-C--:B------:R-:W-:Y:S01]  /*4050*/  FFMA.FTZ R8, R8, R25.reuse, -R73 ;  /* 0x0000001908087223 */ /* 0x080fe20000010849 */
[----:B------:R-:W-:Y:S01]  /*4060*/  FFMA.FTZ R12, R12, R25, R71 ;  /* 0x000000190c0c7223 */ /* 0x000fe20000010047 */
[----:B------:R-:W-:Y:S02]  /*4070*/  HADD2.F32 R25, -RZ, R67.H1_H1 ;  /* 0x30000043ff197230 */ /* 0x000fe40000004100 */
[----:B------:R-:W-:-:S03]  /*4080*/  HADD2.F32 R67, -RZ, R75.H0_H0 ;  /* 0x2000004bff437230 */ /* 0x000fc60000004100 */
[-C--:B------:R-:W-:Y:S01]  /*4090*/  FMUL.FTZ R76, R25, R24.reuse ;  /* 0x00000018194c7220 */ /* 0x080fe20000410000 */
[----:B------:R-:W-:-:S03]  /*40a0*/  FMUL.FTZ R24, R5, R24 ;  /* 0x0000001805187220 */ /* 0x000fc60000410000 */
[-C--:B------:R-:W-:Y:S01]  /*40b0*/  FFMA.FTZ R5, R5, R4.reuse, -R76 ;  /* 0x0000000405057223 */ /* 0x080fe2000001084c */
[----:B------:R-:W-:Y:S01]  /*40c0*/  FFMA.FTZ R25, R25, R4, R24 ;  /* 0x0000000419197223 */ /* 0x000fe20000010018 */
[----:B------:R-:W-:Y:S02]  /*40d0*/  IMAD.MOV.U32 R24, RZ, RZ, R10 ;  /* 0x000000ffff187224 */ /* 0x000fe400078e000a */
[--C-:B------:R-:W-:Y:S01]  /*40e0*/  HADD2.F32 R10, -RZ, R14.reuse.H0_H0 ;  /* 0x2000000eff0a7230 */ /* 0x100fe20000004100 */
[----:B------:R-:W-:Y:S01]  /*40f0*/  F2FP.F16.F32.PACK_AB R8, R5, R8 ;  /* 0x000000080508723e */ /* 0x000fe200000000ff */
[----:B------:R-:W-:Y:S01]  /*4100*/  HADD2.F32 R14, -RZ, R14.H1_H1 ;  /* 0x3000000eff0e7230 */ /* 0x000fe20000004100 */
[----:B------:R-:W-:Y:S01]  /*4110*/  F2FP.F16.F32.PACK_AB R12, R25, R12 ;  /* 0x0000000c190c723e */ /* 0x000fe200000000ff */
[--C-:B------:R-:W-:Y:S02]  /*4120*/  HADD2.F32 R4, -RZ, R24.reuse.H0_H0 ;  /* 0x20000018ff047230 */ /* 0x100fe40000004100 */
[----:B------:R-:W-:Y:S01]  /*4130*/  FMUL.FTZ R69, R10, R67 ;  /* 0x000000430a457220 */ /* 0x000fe20000410000 */
[----:B------:R-:W-:-:S02]  /*4140*/  HADD2.F32 R24, -RZ, R24.H1_H1 ;  /* 0x30000018ff187230 */ /* 0x000fc40000004100 */
[C---:B------:R-:W-:Y:S01]  /*4150*/  FMUL.FTZ R67, R4.reuse, R67 ;  /* 0x0000004304437220 */ /* 0x040fe20000410000 */
[----:B------:R-:W-:-:S03]  /*4160*/  FFMA.FTZ R4, R4, R27, -R69 ;  /* 0x0000001b04047223 */ /* 0x000fc60000010845 */
[----:B------:R-:W-:Y:S01]  /*4170*/  FFMA.FTZ R10, R10, R27, R67 ;  /* 0x0000001b0a0a7223 */ /* 0x000fe20000010043 */
[----:B------:R-:W-:-:S05]  /*4180*/  HADD2.F32 R27, -RZ, R26.H0_H0 ;  /* 0x2000001aff1b7230 */ /* 0x000fca0000004100 */
[-C--:B------:R-:W-:Y:S01]  /*4190*/  FMUL.FTZ R67, R14, R27.reuse ;  /* 0x0000001b0e437220 */ /* 0x080fe20000410000 */
[----:B------:R-:W-:-:S03]  /*41a0*/  FMUL.FTZ R27, R24, R27 ;  /* 0x0000001b181b7220 */ /* 0x000fc60000410000 */
[-C--:B------:R-:W-:Y:S01]  /*41b0*/  FFMA.FTZ R67, R24, R7.reuse, -R67 ;  /* 0x0000000718437223 */ /* 0x080fe20000010843 */
[----:B------:R-:W-:-:S04]  /*41c0*/  FFMA.FTZ R27, R14, R7, R27 ;  /* 0x000000070e1b7223 */ /* 0x000fc8000001001b */
[----:B------:R-:W-:Y:S02]  /*41d0*/  F2FP.F16.F32.PACK_AB R4, R67, R4 ;  /* 0x000000044304723e */ /* 0x000fe400000000ff */
[----:B------:R-:W-:-:S03]  /*41e0*/  F2FP.F16.F32.PACK_AB R14, R27, R10 ;  /* 0x0000000a1b0e723e */ /* 0x000fc600000000ff */
[----:B------:R-:W-:-:S07]  /*41f0*/  IMAD.MOV.U32 R10, RZ, RZ, R4 ;  /* 0x000000ffff0a7224 */ /* 0x000fce00078e0004 */
.L_x_3826:
[----:B------:R-:W-:Y:S05]  /*4200*/  BSYNC B1 ;  /* 0x0000000000017941 */ /* 0x000fea0003800000 */
.L_x_3825:
[----:B---3--:R-:W-:-:S04]  /*4210*/  LEA R4, P2, R51, R68, 0x1 ;  /* 0x0000004433047211 */ /* 0x008fc800078408ff */
[----:B--2---:R-:W-:Y:S02]  /*4220*/  LEA.HI.X R5, R51, R56, R54, 0x1, P2 ;  /* 0x0000003833057211 */ /* 0x004fe400010f0c36 */
[----:B------:R-:W-:-:S03]  /*4230*/  ISETP.GE.AND P2, PT, R57, R66, PT ;  /* 0x000000423900720c */ /* 0x000fc60003f46270 */
[----:B----4-:R2:W-:Y:S02]  /*4240*/  ST.E.128 desc[UR42][R4.64], R8 ;  /* 0x0000000804007985 */ /* 0x0105e4000c101d2a */
[----:B--2---:R-:W-:Y:S02]  /*4250*/  IMAD.MOV.U32 R4, RZ, RZ, R68 ;  /* 0x000000ffff047224 */ /* 0x004fe400078e0044 */
[----:B------:R-:W-:-:S06]  /*4260*/  IMAD.MOV.U32 R5, RZ, RZ, R56 ;  /* 0x000000ffff057224 */ /* 0x000fcc00078e0038 */
[----:B------:R-:W-:Y:S05]  /*4270*/  @P2 BRA `(.L_x_3814) ;  /* 0x0000000000e02947 */ /* 0x000fea0003800000 */
[----:B------:R-:W-:-:S05]  /*4280*/  IMAD.WIDE R4, R57, 0x2, R4 ;  /* 0x0000000239047825 */ /* 0x000fca00078e0204 */
[----:B-1----:R1:W-:Y:S01]  /*4290*/  ST.E.128 desc[UR42][R4.64], R12 ;  /* 0x0000000c04007985 */ /* 0x0023e2000c101d2a */
[----:B------:R-:W-:Y:S05]  /*42a0*/  BRA `(.L_x_3814) ;  /* 0x0000000000d47947 */ /* 0x000fea0003800000 */
.L_x_3806:
[----:B------:R-:W-:-:S06]  /*42b0*/  UISETP.NE.AND UP0, UPT, UR37, 0x3, UPT ;  /* 0x000000032500788c */ /* 0x000fcc000bf05270 */
[----:B------:R-:W-:-:S13]  /*42c0*/  PLOP3.LUT P3, PT, PT, PT, UP0, 0x80, 0x0 ;  /* 0x000000000000781c */ /* 0x000fda0003f6f008 */
[----:B------:R-:W-:Y:S05]  /*42d0*/  @!P3 BRA `(.L_x_3827) ;  /* 0x000000000004b947 */ /* 0x000fea0003800000 */
[----:B------:R-:W-:Y:S01]  /*42e0*/  BPT.TRAP 0x1 ;  /* 0x000000040000795c */ /* 0x000fe20000300000 */
.L_x_3827:
[----:B------:R-:W-:Y:S01]  /*42f0*/  IMAD R58, R23, 0x8, R2 ;  /* 0x00000008173a7824 */ /* 0x000fe200078e0202 */
[----:B------:R-:W-:Y:S01]  /*4300*/  SHF.L.U32 R65, R188, 0x1f, RZ ;  /* 0x0000001fbc417819 */ /* 0x000fe200000006ff */
[----:B------:R-:W-:Y:S01]  /*4310*/  BSSY B1, `(.L_x_3828) ;  /* 0x0000004000017945 */ /* 0x000fe20003800000 */
[----:B------:R-:W-:Y:S02]  /*4320*/  SHF.R.S32.HI R62, RZ, 0x1f, R60 ;  /* 0x0000001fff3e7819 */ /* 0x000fe4000001143c */
[----:B------:R-:W1:Y:S02]  /*4330*/  SYNCS.PHASECHK.TRANS64.TRYWAIT P2, [R58+URZ+0x28c90], R65 ;  /* 0x028c90413a0075a7 */ /* 0x000e64000804017f */
[----:B-1----:R-:W-:Y:S05]  /*4340*/  @!P2 BRA `(.L_x_3829) ;  /* 0x0000016000c0a947 */ /* 0x002fea0003800000 */
.L_x_4070:
[----:B------:R-:W-:Y:S05]  /*4350*/  BSYNC B1 ;  /* 0x0000000000017941 */ /* 0x000fea0003800000 */
.L_x_3828:
        /* <DEDUP_REMOVED lines=15> */
[----:B------:R-:W-:Y:S01]  /*4450*/  IMAD.WIDE.U32 R4, R184, UR4, R4 ;  /* 0x00000004b8047c25 */ /* 0x000fe2000f8e0004 */
[----:B------:R-:W-:-:S03]  /*4460*/  UMOV UR4, 0xffffffff ;  /* 0xffffffff00047882 */ /* 0x000fc60000000000 */
[----:B------:R-:W-:Y:S01]  /*4470*/  IMAD R13, R184, UR5, R5 ;  /* 0x00000005b80d7c24 */ /* 0x000fe2000f8e0205 */
[----:B------:R-:W-:-:S04]  /*4480*/  LEA R5, P2, R4, UR6, 0x1 ;  /* 0x0000000604057c11 */ /* 0x000fc8000f8408ff */
[----:B------:R-:W-:Y:S02]  /*4490*/  LEA.HI.X R13, R4, UR7, R13, 0x1, P2 ;  /* 0x00000007040d7c11 */ /* 0x000fe400090f0c0d */
[----:B------:R-:W-:Y:S01]  /*44a0*/  ISETP.GT.AND P2, PT, R63, R189, PT ;  /* 0x000000bd3f00720c */ /* 0x000fe20003f44270 */
[----:B------:R-:W-:-:S12]  /*44b0*/  BRA.DIV UR4, `(.L_x_3830) ;  /* 0x0000016204787947 */ /* 0x000fd8000b800000 */
[----:B------:R0:W2:Y:S04]  /*44c0*/  SHFL.IDX PT, R25, R13, RZ, 0x1c1f ;  /* 0x001c1fff0d197589 */ /* 0x0000a800000e0000 */
[----:B------:R0:W3:Y:S02]  /*44d0*/  SHFL.IDX PT, R14, R5, RZ, 0x1c1f ;  /* 0x001c1fff050e7589 */ /* 0x0000e400000e0000 */
.L_x_4074:
[----:B------:R-:W-:Y:S05]  /*44e0*/  @!P2 BRA `(.L_x_3814) ;  /* 0x000000000044a947 */ /* 0x000fea0003800000 */
[----:B------:R-:W-:Y:S02]  /*44f0*/  ULDC UR4, c[0x0][0x2f4] ;  /* 0x0000bd0000047ab9 */ /* 0x000fe40000000800 */
[----:B------:R-:W-:-:S13]  /*4500*/  ISETP.GE.AND P2, PT, R16, UR4, PT ;  /* 0x0000000410007c0c */ /* 0x000fda000bf46270 */
[----:B0-----:R-:W0:Y:S01]  /*4510*/  @!P2 LDS.128 R4, [R67+0x22400] ;  /* 0x022400004304a984 */ /* 0x001e220000000c00 */
[----:B---3--:R-:W-:-:S04]  /*4520*/  @!P2 LEA R8, P4, R16, R14, 0x1 ;  /* 0x0000000e1008a211 */ /* 0x008fc800078808ff */
[----:B--2---:R-:W-:-:S05]  /*4530*/  @!P2 LEA.HI.X R9, R16, R25, R17, 0x1, P4 ;  /* 0x000000191009a211 */ /* 0x004fca00020f0c11 */
[----:B0-----:R4:W-:Y:S01]  /*4540*/  @!P2 ST.E.128 desc[UR42][R8.64], R4 ;  /* 0x000000040800a985 */ /* 0x0019e2000c101d2a */
[----:B------:R-:W-:-:S13]  /*4550*/  ISETP.GE.AND P2, PT, R22, UR4, PT ;  /* 0x0000000416007c0c */ /* 0x000fda000bf46270 */
[----:B------:R-:W-:Y:S05]  /*4560*/  @P2 BRA `(.L_x_3814) ;  /* 0x0000000000242947 */ /* 0x000fea0003800000 */
[----:B------:R-:W-:Y:S01]  /*4570*/  LOP3.LUT P2, RZ, R191, 0x4, RZ, 0xc0, !PT ;  /* 0x00000004bfff7812 */ /* 0x000fe2000784c0ff */
[----:B----4-:R-:W-:-:S12]  /*4580*/  VIADD R5, R46, 0x20 ;  /* 0x000000202e057836 */ /* 0x010fd80000000000 */
[----:B------:R-:W-:Y:S01]  /*4590*/  @P2 VIADD R5, R46, 0xffffffe0 ;  /* 0xffffffe02e052836 */ /* 0x000fe20000000000 */
[----:B------:R-:W-:-:S03]  /*45a0*/  LEA R8, P2, R22, R14, 0x1 ;  /* 0x0000000e16087211 */ /* 0x000fc600078408ff */
[----:B------:R-:W-:Y:S01]  /*45b0*/  IMAD.IADD R5, R64, 0x1, R5 ;  /* 0x0000000140057824 */ /* 0x000fe200078e0205 */
[----:B------:R-:W-:-:S03]  /*45c0*/  LEA.HI.X R9, R22, R25, R193, 0x1, P2 ;  /* 0x0000001916097211 */ /* 0x000fc600010f0cc1 */
[----:B------:R-:W-:-:S06]  /*45d0*/  IMAD R5, R5, 0x2, R2 ;  /* 0x0000000205057824 */ /* 0x000fcc00078e0202 */
[----:B------:R-:W0:Y:S04]  /*45e0*/  LDS.128 R4, [R5+0x22400] ;  /* 0x0224000005047984 */ /* 0x000e280000000c00 */
[----:B0-----:R0:W-:Y:S02]  /*45f0*/  ST.E.128 desc[UR42][R8.64], R4 ;  /* 0x0000000408007985 */ /* 0x0011e4000c101d2a */
.L_x_3814:
[----:B------:R-:W-:Y:S05]  /*4600*/  BSYNC B0 ;  /* 0x0000000000007941 */ /* 0x000fea0003800000 */
.L_x_3805:
[----:B012-4-:R-:W0:Y:S01]  /*4610*/  S2R R4, SR_TID.X ;  /* 0x0000000000047919 */ /* 0x017e220000002100 */
[----:B------:R-:W-:Y:S01]  /*4620*/  @!PT LDS RZ, [RZ] ;  /* 0x00000000fffff984 */ /* 0x000fe20000000800 */
[----:B------:R-:W-:Y:S01]  /*4630*/  @!PT LDS RZ, [RZ] ;  /* 0x00000000fffff984 */ /* 0x000fe20000000800 */
[----:B------:R-:W-:Y:S01]  /*4640*/  @!PT LDS RZ, [RZ] ;  /* 0x00000000fffff984 */ /* 0x000fe20000000800 */
[----:B------:R-:W-:Y:S01]  /*4650*/  @!PT LDS RZ, [RZ] ;  /* 0x00000000fffff984 */ /* 0x000fe20000000800 */
[----:B------:R1:W-:Y:S06]  /*4660*/  MEMBAR.ALL.CTA ;  /* 0x0000000000007992 */ /* 0x0003ec0000008000 */
[----:B-1----:R-:W1:Y:S01]  /*4670*/  FENCE.VIEW.ASYNC.S ;  /* 0x00000000000073c6 */ /* 0x002e620000000000 */
[----:B------:R-:W-:Y:S05]  /*4680*/  WARPSYNC.ALL ;  /* 0x0000000000007948 */ /* 0x000fea0003800000 */
[----:B------:R-:W-:Y:S01]  /*4690*/  BSSY B0, `(.L_x_3831) ;  /* 0x0000009000007945 */ /* 0x000fe20003800000 */
[----:B0-----:R-:W-:Y:S01]  /*46a0*/  LOP3.LUT R4, R4, 0x7f, RZ, 0xc0, !PT ;  /* 0x0000007f04047812 */ /* 0x001fe200078ec0ff */
[----:B-1----:R0:W-:Y:S03]  /*46b0*/  BAR.SYNC.DEFER_BLOCKING R44, 0x80 ;  /* 0x0002002c0000751d */ /* 0x0021e60000010000 */
[----:B------:R-:W-:-:S13]  /*46c0*/  ISETP.NE.AND P2, PT, R4, RZ, PT ;  /* 0x000000ff0400720c */ /* 0x000fda0003f45270 */
[----:B------:R-:W-:-:S05]  /*46d0*/  @!P2 VIADD R4, R58, 0x28ca0 ;  /* 0x00028ca03a04a836 */ /* 0x000fca0000000000 */
[----:B------:R-:W-:-:S04]  /*46e0*/  @!P2 PRMT R4, RZ, 0x654, R4 ;  /* 0x00000654ff04a816 */ /* 0x000fc80000000004 */
[----:B------:R0:W-:Y:S01]  /*46f0*/  @!P2 SYNCS.ARRIVE.TRANS64.RED.A1T0 RZ, [R4+URZ], RZ ;  /* 0x000000ff04ffa9a7 */ /* 0x0001e2000810043f */
[----:B------:R-:W-:Y:S05]  /*4700*/  @!P3 BRA `(.L_x_3832) ;  /* 0x000000000004b947 */ /* 0x000fea0003800000 */
[----:B------:R-:W-:Y:S01]  /*4710*/  BPT.TRAP 0x1 ;  /* 0x000000040000795c */ /* 0x000fe20000300000 */
.L_x_3832:
[----:B------:R-:W-:Y:S05]  /*4720*/  BSYNC B0 ;  /* 0x0000000000007941 */ /* 0x000fea0003800000 */
.L_x_3831:
[----:B------:R-:W1:Y:S01]  /*4730*/  SYNCS.PHASECHK.TRANS64.TRYWAIT P3, [R58+URZ+0x28cb0], R65 ;  /* 0x028cb0413a0075a7 */ /* 0x000e62000806017f */
[----:B------:R-:W-:Y:S04]  /*4740*/  BSSY B0, `(.L_x_3833) ;  /* 0x0000002000007945 */ /* 0x000fe80003800000 */
[----:B-1----:R-:W-:Y:S05]  /*4750*/  @!P3 BRA `(.L_x_3834) ;  /* 0x000001600014b947 */ /* 0x002fea0003800000 */
.L_x_4075:
[----:B------:R-:W-:Y:S05]  /*4760*/  BSYNC B0 ;  /* 0x0000000000007941 */ /* 0x000fea0003800000 */
.L_x_3833:
[----:B------:R-:W-:Y:S01]  /*4770*/  ULDC.64 UR4, c[0x0][0x328] ;  /* 0x0000ca0000047ab9 */ /* 0x000fe20000000a00 */
[----:B------:R-:W-:Y:S01]  /*4780*/  ULDC.64 UR6, c[0x0][0x318] ;  /* 0x0000c60000067ab9 */ /* 0x000fe20000000a00 */
[----:B------:R-:W-:Y:S01]  /*4790*/  IMAD R7, R62, UR4, RZ ;  /* 0x000000043e077c24 */ /* 0x000fe2000f8e02ff */
[----:B------:R-:W-:Y:S01]  /*47a0*/  BSSY B0, `(.L_x_3835) ;  /* 0x000007c000007945 */ /* 0x000fe20003800000 */
[----:B0-----:R-:W-:-:S04]  /*47b0*/  IMAD.WIDE.U32 R4, R60, UR4, RZ ;  /* 0x000000043c047c25 */ /* 0x001fc8000f8e00ff */
[----:B------:R-:W-:Y:S01]  /*47c0*/  IMAD R7, R60, UR5, R7 ;  /* 0x000000053c077c24 */ /* 0x000fe2000f8e0207 */
[----:B------:R-:W-:Y:S02]  /*47d0*/  ULDC.64 UR4, c[0x0][0x338] ;  /* 0x0000ce0000047ab9 */ /* 0x000fe40000000a00 */
        /* <DEDUP_REMOVED lines=8> */
[----:B------:R-:W-:-:S04]  /*4860*/  LEA R25, P3, R4, UR6, 0x1 ;  /* 0x0000000604197c11 */ /* 0x000fc8000f8608ff */
[----:B------:R-:W-:Y:S02]  /*4870*/  LEA.HI.X R24, R4, UR7, R5, 0x1, P3 ;  /* 0x0000000704187c11 */ /* 0x000fe400098f0c05 */
[----:B------:R-:W-:Y:S01]  /*4880*/  ISETP.GT.AND P3, PT, R63, R189, PT ;  /* 0x000000bd3f00720c */ /* 0x000fe20003f64270 */
[----:B------:R-:W0:Y:S04]  /*4890*/  SHFL.IDX PT, R25, R25, RZ, 0x1c1f ;  /* 0x001c1fff19197589 */ /* 0x000e2800000e0000 */
[----:B------:R-:W2:Y:S08]  /*48a0*/  SHFL.IDX PT, R24, R24, RZ, 0x1c1f ;  /* 0x001c1fff18187589 */ /* 0x000eb000000e0000 */
[----:B------:R-:W-:Y:S05]  /*48b0*/  @!P3 BRA `(.L_x_3836) ;  /* 0x0000000400a8b947 */ /* 0x000fea0003800000 */
[----:B------:R-:W-:Y:S01]  /*48c0*/  LOP3.LUT P3, RZ, R191, 0x4, RZ, 0xc0, !PT ;  /* 0x00000004bfff7812 */ /* 0x000fe2000786c0ff */
[----:B------:R-:W-:Y:S01]  /*48d0*/  IMAD R5, R23, 0x8000, R46 ;  /* 0x0000800017057824 */ /* 0x000fe200078e022e */
[----:B------:R-:W-:Y:S01]  /*48e0*/  ULDC UR4, c[0x0][0x320] ;  /* 0x0000c80000047ab9 */ /* 0x000fe20000000800 */
[----:B------:R-:W4:Y:S03]  /*48f0*/  LDL R66, [R1] ;  /* 0x0000000001427983 */ /* 0x000f260000100800 */
[C---:B------:R-:W-:Y:S01]  /*4900*/  IADD3 R15, R5.reuse, 0x20, RZ ;  /* 0x00000020050f7810 */ /* 0x040fe20007ffe0ff */
[----:B------:R-:W5:Y:S04]  /*4910*/  LDL R64, [R1+0x4] ;  /* 0x0000040001407983 */ /* 0x000f680000100800 */
[----:B------:R-:W5:Y:S02]  /*4920*/  LDL R57, [R1+0x8] ;  /* 0x0000080001397983 */ /* 0x000f640000100800 */
[C---:B------:R-:W-:Y:S01]  /*4930*/  @P3 VIADD R15, R5.reuse, 0xffffffe0 ;  /* 0xffffffe0050f3836 */ /* 0x040fe20000000000 */
[----:B------:R-:W-:Y:S01]  /*4940*/  ISETP.GE.AND P3, PT, R16, UR4, PT ;  /* 0x0000000410007c0c */ /* 0x000fe2000bf66270 */
[--C-:B---3--:R-:W-:Y:S01]  /*4950*/  IMAD R14, R5, 0x2, R2.reuse ;  /* 0x00000002050e7824 */ /* 0x108fe200078e0202 */
[----:B------:R-:W3:Y:S04]  /*4960*/  LDL R56, [R1+0xc] ;  /* 0x00000c0001387983 */ /* 0x000ee80000100800 */
[----:B------:R-:W3:Y:S01]  /*4970*/  LDL R27, [R1+0x10] ;  /* 0x00001000011b7983 */ /* 0x000ee20000100800 */
[----:B------:R-:W-:Y:S01]  /*4980*/  ISETP.GE.AND P5, PT, R22, UR4, PT ;  /* 0x0000000416007c0c */ /* 0x000fe2000bfa6270 */
[----:B------:R-:W-:-:S02]  /*4990*/  IMAD R15, R15, 0x2, R2 ;  /* 0x000000020f0f7824 */ /* 0x000fc400078e0202 */
[C---:B------:R-:W-:Y:S02]  /*49a0*/  VIADD R10, R16.reuse, 0x40 ;  /* 0x00000040100a7836 */ /* 0x040fe40000000000 */
[C---:B------:R-:W-:Y:S01]  /*49b0*/  VIADD R26, R16.reuse, 0x80 ;  /* 0x00000080101a7836 */ /* 0x040fe20000000000 */
[----:B------:R-:W1:Y:S01]  /*49c0*/  @!P3 LDS.128 R4, [R14+0x400] ;  /* 0x000400000e04b984 */ /* 0x000e620000000c00 */
[----:B0-----:R-:W-:-:S04]  /*49d0*/  @!P3 LEA R8, P4, R16, R25, 0x1 ;  /* 0x000000191008b211 */ /* 0x001fc800078808ff */
[----:B--2---:R-:W-:Y:S02]  /*49e0*/  @!P3 LEA.HI.X R9, R16, R24, R17, 0x1, P4 ;  /* 0x000000181009b211 */ /* 0x004fe400020f0c11 */
[----:B------:R-:W-:-:S04]  /*49f0*/  @!P5 LEA R12, P4, R22, R25, 0x1 ;  /* 0x00000019160cd211 */ /* 0x000fc800078808ff */
[----:B------:R-:W-:Y:S02]  /*4a00*/  @!P5 LEA.HI.X R13, R22, R24, R193, 0x1, P4 ;  /* 0x00000018160dd211 */ /* 0x000fe400020f0cc1 */
[----:B------:R-:W-:Y:S01]  /*4a10*/  ISETP.GE.AND P4, PT, R10, UR4, PT ;  /* 0x000000040a007c0c */ /* 0x000fe2000bf86270 */
[----:B------:R-:W-:Y:S01]  /*4a20*/  VIADD R10, R16, 0x60 ;  /* 0x00000060100a7836 */ /* 0x000fe20000000000 */
[----:B-1----:R0:W-:Y:S04]  /*4a30*/  @!P3 ST.E.128 desc[UR42][R8.64], R4 ;  /* 0x000000040800b985 */ /* 0x0021e8000c101d2a */
[----:B------:R-:W1:Y:S07]  /*4a40*/  @!P5 LDS.128 R4, [R15+0x400] ;  /* 0x000400000f04d984 */ /* 0x000e6e0000000c00 */
[----:B0-----:R-:W-:-:S05]  /*4a50*/  @!P4 LEA R8, P3, R217, R25, 0x1 ;  /* 0x00000019d908c211 */ /* 0x001fca00078608ff */
[----:B------:R-:W-:Y:S01]  /*4a60*/  @!P4 IMAD.X R9, R24, 0x1, R220, P3 ;  /* 0x000000011809c824 */ /* 0x000fe200018e06dc */
[----:B------:R-:W-:-:S13]  /*4a70*/  ISETP.GE.AND P3, PT, R10, UR4, PT ;  /* 0x000000040a007c0c */ /* 0x000fda000bf66270 */
[----:B------:R-:W-:-:S05]  /*4a80*/  @!P3 LEA R10, P6, R216, R25, 0x1 ;  /* 0x00000019d80ab211 */ /* 0x000fca00078c08ff */
[----:B------:R-:W-:Y:S01]  /*4a90*/  @!P3 IMAD.X R11, R24, 0x1, R221, P6 ;  /* 0x00000001180bb824 */ /* 0x000fe200030e06dd */
[----:B-1----:R0:W-:Y:S01]  /*4aa0*/  @!P5 ST.E.128 desc[UR42][R12.64], R4 ;  /* 0x000000040c00d985 */ /* 0x0021e2000c101d2a */
[----:B------:R-:W-:Y:S01]  /*4ab0*/  ISETP.GE.AND P5, PT, R26, UR4, PT ;  /* 0x000000041a007c0c */ /* 0x000fe2000bfa6270 */
[----:B------:R-:W-:Y:S02]  /*4ac0*/  VIADD R26, R16, 0xa0 ;  /* 0x000000a0101a7836 */ /* 0x000fe40000000000 */
[----:B------:R-:W1:Y:S10]  /*4ad0*/  @!P4 LDS.128 R4, [R14+0x2400] ;  /* 0x002400000e04c984 */ /* 0x000e740000000c00 */
[----:B0-----:R-:W-:-:S05]  /*4ae0*/  @!P5 LEA R12, P6, R215, R25, 0x1 ;  /* 0x00000019d70cd211 */ /* 0x001fca00078c08ff */
        /* <DEDUP_REMOVED lines=42> */
[----:B----4-:R-:W-:Y:S01]  /*4d90*/  @!P4 IMAD.X R9, R24, 0x1, R66, P6 ;  /* 0x000000011809c824 */ /* 0x010fe200030e0642 */
[----:B-1----:R0:W-:Y:S01]  /*4da0*/  @!P3 ST.E.128 desc[UR42][R10.64], R4 ;  /* 0x000000040a00b985 */ /* 0x0021e2000c101d2a */
[----:B------:R-:W-:Y:S01]  /*4db0*/  ISETP.GE.AND P3, PT, R26, UR4, PT ;  /* 0x000000041a007c0c */ /* 0x000fe2000bf66270 */
[----:B------:R-:W-:Y:S02]  /*4dc0*/  VIADD R26, R16, 0x1a0 ;  /* 0x000001a0101a7836 */ /* 0x000fe40000000000 */
[----:B------:R-:W1:Y:S10]  /*4dd0*/  @!P5 LDS.128 R4, [R14+0xa400] ;  /* 0x00a400000e04d984 */ /* 0x000e740000000c00 */
[----:B0-----:R-:W-:-:S05]  /*4de0*/  @!P3 LEA R10, P6, R206, R25, 0x1 ;  /* 0x00000019ce0ab211 */ /* 0x001fca00078c08ff */
[----:B-----5:R-:W-:Y:S01]  /*4df0*/  @!P3 IMAD.X R11, R24, 0x1, R64, P6 ;  /* 0x00000001180bb824 */ /* 0x020fe200030e0640 */
        /* <DEDUP_REMOVED lines=11> */
[----:B---3--:R-:W-:Y:S01]  /*4eb0*/  @!P4 IMAD.X R9, R24, 0x1, R56, P6 ;  /* 0x000000011809c824 */ /* 0x008fe200030e0638 */
[----:B-1----:R0:W-:Y:S01]  /*4ec0*/  @!P3 ST.E.128 desc[UR42][R10.64], R4 ;  /* 0x000000040a00b985 */ /* 0x0021e2000c101d2a */
[----:B------:R-:W-:-:S03]  /*4ed0*/  ISETP.GE.AND P3, PT, R26, UR4, PT ;  /* 0x000000041a007c0c */ /* 0x000fc6000bf66270 */
[----:B------:R-:W1:Y:S10]  /*4ee0*/  @!P5 LDS.128 R4, [R15+0xc400] ;  /* 0x00c400000f04d984 */ /* 0x000e740000000c00 */
[----:B0-----:R-:W-:-:S05]  /*4ef0*/  @!P3 LEA R10, P6, R203, R25, 0x1 ;  /* 0x00000019cb0ab211 */ /* 0x001fca00078c08ff */
[----:B------:R-:W-:Y:S01]  /*4f00*/  @!P3 IMAD.X R11, R24, 0x1, R27, P6 ;  /* 0x00000001180bb824 */ /* 0x000fe200030e061b */
[----:B-1----:R-:W-:Y:S04]  /*4f10*/  @!P5 ST.E.128 desc[UR42][R12.64], R4 ;  /* 0x000000040c00d985 */ /* 0x002fe8000c101d2a */
[----:B------:R-:W0:Y:S04]  /*4f20*/  @!P4 LDS.128 R4, [R14+0xe400] ;  /* 0x00e400000e04c984 */ /* 0x000e280000000c00 */
[----:B0-----:R-:W-:Y:S04]  /*4f30*/  @!P4 ST.E.128 desc[UR42][R8.64], R4 ;  /* 0x000000040800c985 */ /* 0x001fe8000c101d2a */
[----:B------:R-:W0:Y:S04]  /*4f40*/  @!P3 LDS.128 R4, [R15+0xe400] ;  /* 0x00e400000f04b984 */ /* 0x000e280000000c00 */
[----:B0-----:R4:W-:Y:S02]  /*4f50*/  @!P3 ST.E.128 desc[UR42][R10.64], R4 ;  /* 0x000000040a00b985 */ /* 0x0019e4000c101d2a */
.L_x_3836:
[----:B------:R-:W-:Y:S05]  /*4f60*/  BSYNC B0 ;  /* 0x0000000000007941 */ /* 0x000fea0003800000 */
.L_x_3835:
[----:B------:R-:W-:Y:S01]  /*4f70*/  @!PT LDS RZ, [RZ] ;  /* 0x00000000fffff984 */ /* 0x000fe20000000800 */
[----:B------:R-:W-:Y:S01]  /*4f80*/  @!PT LDS RZ, [RZ] ;  /* 0x00000000fffff984 */ /* 0x000fe20000000800 */
[----:B------:R-:W-:Y:S01]  /*4f90*/  @!PT LDS RZ, [RZ] ;  /* 0x00000000fffff984 */ /* 0x000fe20000000800 */
[----:B------:R-:W-:Y:S01]  /*4fa0*/  @!PT LDS RZ, [RZ] ;  /* 0x00000000fffff984 */ /* 0x000fe20000000800 */
[----:B------:R5:W-:Y:S06]  /*4fb0*/  MEMBAR.ALL.CTA ;  /* 0x0000000000007992 */ /* 0x000bec0000008000 */
[----:B-----5:R-:W5:Y:S01]  /*4fc0*/  FENCE.VIEW.ASYNC.S ;  /* 0x00000000000073c6 */ /* 0x020f620000000000 */
[----:B------:R-:W-:Y:S02]  /*4fd0*/  VIADD R23, R23, 0x1 ;  /* 0x0000000117177836 */ /* 0x000fe40000000000 */
[----:B-1----:R-:W-:Y:S01]  /*4fe0*/  @!P2 VIADD R58, R58, 0x28cc0 ;  /* 0x00028cc03a3aa836 */ /* 0x002fe20000000000 */
[----:B-----5:R1:W-:Y:S02]  /*4ff0*/  BAR.SYNC.DEFER_BLOCKING R44, 0x80 ;  /* 0x0002002c0000751d */ /* 0x0203e40000010000 */
[----:B------:R-:W-:-:S02]  /*5000*/  ISETP.NE.AND P3, PT, R23, 0x2, PT ;  /* 0x000000021700780c */ /* 0x000fc40003f65270 */
[----:B------:R-:W-:Y:S02]  /*5010*/  @!P2 PRMT R58, RZ, 0x654, R58 ;  /* 0x00000654ff3aa816 */ /* 0x000fe4000000003a */
[----:B----4-:R-:W-:Y:S02]  /*5020*/  SEL R5, RZ, 0x1, P3 ;  /* 0x00000001ff057807 */ /* 0x010fe40001800000 */
[----:B------:R-:W-:Y:S02]  /*5030*/  SEL R23, R23, RZ, P3 ;  /* 0x000000ff17177207 */ /* 0x000fe40001800000 */
[----:B------:R-:W-:Y:S01]  /*5040*/  LOP3.LUT R188, R188, R5, RZ, 0x3c, !PT ;  /* 0x00000005bcbc7212 */ /* 0x000fe200078e3cff */
[----:B------:R1:W-:Y:S01]  /*5050*/  @!P2 SYNCS.ARRIVE.TRANS64.RED.A1T0 RZ, [R58+URZ], RZ ;  /* 0x000000ff3affa9a7 */ /* 0x0003e2000810043f */
[----:B------:R-:W-:Y:S01]  /*5060*/  PLOP3.LUT P2, PT, PT, PT, PT, 0x8, 0x0 ;  /* 0x000000000000781c */ /* 0x000fe20003f4e170 */
[----:B------:R-:W-:-:S12]  /*5070*/  @P1 BRA `(.L_x_3837) ;  /* 0xffffffd800401947 */ /* 0x000fd8000383ffff */
.L_x_3800:
[----:B------:R-:W-:Y:S04]  /*5080*/  BSSY B0, `(.L_x_3838) ;  /* 0x0000004000007945 */ /* 0x000fe80003800000 */
[----:B------:R-:W-:Y:S05]  /*5090*/  @P2 BRA `(.L_x_3839) ;  /* 0x0000000000082947 */ /* 0x000fea0003800000 */
[----:B------:R-:W4:Y:S02]  /*50a0*/  FENCE.VIEW.ASYNC.G ;  /* 0x00000000000073c6 */ /* 0x000f240000000100 */
[----:B----4-:R-:W-:Y:S06]  /*50b0*/  BAR.ARV 0xc, 0x180 ;  /* 0x0306000000007b1d */ /* 0x010fec0000002000 */
.L_x_3839:
[----:B------:R-:W-:Y:S05]  /*50c0*/  BSYNC B0 ;  /* 0x0000000000007941 */ /* 0x000fea0003800000 */
.L_x_3838:
[----:B------:R-:W4:Y:S01]  /*50d0*/  LDL R0, [R1+0x18] ;  /* 0x0000180001007983 */ /* 0x000f220000100800 */
[----:B------:R-:W-:Y:S01]  /*50e0*/  UISETP.NE.AND UP0, UPT, UR39, 0x1, UPT ;  /* 0x000000012700788c */ /* 0x000fe2000bf05270 */
[----:B------:R-:W-:Y:S01]  /*50f0*/  BSSY B7, `(.L_x_3840) ;  /* 0x0000886000077945 */ /* 0x000fe20003800000 */
[----:B------:R-:W-:-:S04]  /*5100*/  ULDC UR4, c[0x0][0x9f0] ;  /* 0x00027c0000047ab9 */ /* 0x000fc80000000800 */
[----:B------:R-:W-:Y:S02]  /*5110*/  PLOP3.LUT P1, PT, PT, PT, UP0, 0x80, 0x0 ;  /* 0x000000000000781c */ /* 0x000fe40003f2f008 */
[----:B----4-:R-:W-:-:S04]  /*5120*/  ISETP.NE.AND P0, PT, R0, RZ, PT ;  /* 0x000000ff0000720c */ /* 0x010fc80003f05270 */
[----:B------:R-:W-:-:S07]  /*5130*/  SEL R9, R0, UR4, P0 ;  /* 0x0000000400097c07 */ /* 0x000fce0008000000 */
[----:B------:R-:W-:Y:S05]  /*5140*/  @!P1 BRA `(.L_x_3841) ;  /* 0x0000002000449947 */ /* 0x000fea0003800000 */
[----:B------:R-:W-:Y:S01]  /*5150*/  LOP3.LUT P2, RZ, R18, 0x4, RZ, 0xc0, !PT ;  /* 0x0000000412ff7812 */ /* 0x000fe2000784c0ff */
[----:B------:R-:W-:Y:S01]  /*5160*/  BSSY B0, `(.L_x_3842) ;  /* 0x000001d000007945 */ /* 0x000fe20003800000 */
[----:B------:R-:W-:-:S11]  /*5170*/  MOV R3, RZ ;  /* 0x000000ff00037202 */ /* 0x000fd60000000f00 */
[----:B------:R-:W-:Y:S05]  /*5180*/  @!P2 BRA `(.L_x_3843) ;  /* 0x000000000068a947 */ /* 0x000fea0003800000 */
[-C--:B------:R-:W-:Y:S02]  /*5190*/  IABS R6, R9.reuse ;  /* 0x0000000900067213 */ /* 0x080fe40000000000 */
[----:B------:R-:W-:Y:S02]  /*51a0*/  IADD3 R0, R168, -0x1, R9 ;  /* 0xffffffffa8007810 */ /* 0x000fe40007ffe009 */
[----:B------:R-:W4:Y:S01]  /*51b0*/  I2F.RP R3, R6 ;  /* 0x0000000600037306 */ /* 0x000f220000209400 */
[-C--:B------:R-:W-:Y:S02]  /*51c0*/  IABS R10, R9.reuse ;  /* 0x00000009000a7213 */ /* 0x080fe40000000000 */
[----:B------:R-:W-:Y:S02]  /*51d0*/  IABS R8, R0 ;  /* 0x0000000000087213 */ /* 0x000fe40000000000 */
[----:B------:R-:W-:-:S04]  /*51e0*/  LOP3.LUT R0, R0, R9, RZ, 0x3c, !PT ;  /* 0x0000000900007212 */ /* 0x000fc800078e3cff */
[----:B------:R-:W-:Y:S01]  /*51f0*/  ISETP.GE.AND P2, PT, R0, RZ, PT ;  /* 0x000000ff0000720c */ /* 0x000fe20003f46270 */
[----:B----4-:R-:W4:Y:S02]  /*5200*/  MUFU.RCP R3, R3 ;  /* 0x0000000300037308 */ /* 0x010f240000001000 */
[----:B----4-:R-:W-:Y:S02]  /*5210*/  VIADD R4, R3, 0xffffffe ;  /* 0x0ffffffe03047836 */ /* 0x010fe40000000000 */
[----:B------:R-:W-:-:S04]  /*5220*/  IMAD.MOV R3, RZ, RZ, -R10 ;  /* 0x000000ffff037224 */ /* 0x000fc800078e0a0a */
[----:B------:R4:W0:Y:S02]  /*5230*/  F2I.FTZ.U32.TRUNC.NTZ R5, R4 ;  /* 0x0000000400057305 */ /* 0x000824000021f000 */
[----:B----4-:R-:W-:Y:S02]  /*5240*/  IMAD.MOV.U32 R4, RZ, RZ, RZ ;  /* 0x000000ffff047224 */ /* 0x010fe400078e00ff */
[----:B0-----:R-:W-:-:S04]  /*5250*/  IMAD.MOV R7, RZ, RZ, -R5 ;  /* 0x000000ffff077224 */ /* 0x001fc800078e0a05 */
        /* <DEDUP_REMOVED lines=13> */
.L_x_3843:
[----:B------:R-:W-:Y:S05]  /*5330*/  BSYNC B0 ;  /* 0x0000000000007941 */ /* 0x000fea0003800000 */
.L_x_3842:
[----:B------:R-:W4:Y:S01]  /*5340*/  LDL R0, [R1+0x38] ;  /* 0x0000380001007983 */ /* 0x000f220000100800 */
[----:B------:R-:W-:Y:S01]  /*5350*/  PLOP3.LUT P0, PT, PT, PT, PT, 0x80, 0x0 ;  /* 0x000000000000781c */ /* 0x000fe20003f0f070 */
[----:B------:R-:W-:Y:S01]  /*5360*/  IMAD.MOV.U32 R21, RZ, RZ, RZ ;  /* 0x000000ffff157224 */ /* 0x000fe200078e00ff */
[----:B------:R-:W-:Y:S01]  /*5370*/  CS2R R150, SRZ ;  /* 0x0000000000967805 */ /* 0x000fe2000001ff00 */
        /* <DEDUP_REMOVED lines=41> */
[----:B---3--:R-:W-:Y:S02]  /*5610*/  CS2R R68, SRZ ;  /* 0x0000000000447805 */ /* 0x008fe4000001ff00 */
[----:B------:R-:W-:Y:S02]  /*5620*/  CS2R R66, SRZ ;  /* 0x0000000000427805 */ /* 0x000fe4000001ff00 */
[----:B------:R-:W-:Y:S02]  /*5630*/  CS2R R64, SRZ ;  /* 0x0000000000407805 */ /* 0x000fe4000001ff00 */
[----:B------:R-:W-:Y:S02]  /*5640*/  CS2R R62, SRZ ;  /* 0x00000000003e7805 */ /* 0x000fe4000001ff00 */
[----:B------:R-:W-:Y:S02]  /*5650*/  CS2R R60, SRZ ;  /* 0x00000000003c7805 */ /* 0x000fe4000001ff00 */
[----:B-1----:R-:W-:-:S02]  /*5660*/  CS2R R58, SRZ ;  /* 0x00000000003a7805 */ /* 0x002fc4000001ff00 */
        /* <DEDUP_REMOVED lines=16> */
[----:B0-2---:R-:W-:Y:S01]  /*5770*/  CS2R R24, SRZ ;  /* 0x0000000000187805 */ /* 0x005fe2000001ff00 */
[----:B----4-:R-:W-:-:S05]  /*5780*/  IMAD R0, R0, R3, RZ ;  /* 0x0000000300007224 */ /* 0x010fca00078e02ff */
[----:B------:R-:W-:-:S04]  /*5790*/  VIADDMNMX R3, R0, R3, R168, PT ;  /* 0x0000000300037246 */ /* 0x000fc800038001a8 */
[----:B------:R-:W-:-:S13]  /*57a0*/  ISETP.GT.AND P1, PT, R3, R0, PT ;  /* 0x000000000300720c */ /* 0x000fda0003f24270 */
[----:B------:R-:W-:Y:S05]  /*57b0*/  @!P1 BRA `(.L_x_3844) ;  /* 0x0000008000649947 */ /* 0x000fea0003800000 */
[----:B------:R-:W2:Y:S04]  /*57c0*/  LDL R4, [R1+0x44] ;  /* 0x0000440001047983 */ /* 0x000ea80000100800 */
[----:B--2---:R-:W0:Y:S02]  /*57d0*/  SHFL.IDX PT, R4, R4, RZ, 0x1f ;  /* 0x00001fff04047589 */ /* 0x004e2400000e0000 */
[----:B0-----:R-:W-:-:S04]  /*57e0*/  LEA.HI R5, R4, R4, RZ, 0x1 ;  /* 0x0000000404057211 */ /* 0x001fc800078f08ff */
[----:B------:R-:W-:-:S05]  /*57f0*/  LOP3.LUT R5, R5, 0x1fffe, RZ, 0xc0, !PT ;  /* 0x0001fffe05057812 */ /* 0x000fca00078ec0ff */
[----:B------:R-:W-:Y:S02]  /*5800*/  IMAD.IADD R5, R4, 0x1, -R5 ;  /* 0x0000000104057824 */ /* 0x000fe400078e0a05 */
[----:B------:R-:W-:Y:S02]  /*5810*/  IMAD.U32 R4, RZ, RZ, UR37 ;  /* 0x00000025ff047e24 */ /* 0x000fe4000f8e00ff */
[----:B------:R-:W-:-:S03]  /*5820*/  IMAD R5, R5, 0x8000, R2 ;  /* 0x0000800005057824 */ /* 0x000fc600078e0202 */
[----:B------:R-:W-:Y:S01]  /*5830*/  ISETP.NE.AND P0, PT, R4, 0x3, PT ;  /* 0x000000030400780c */ /* 0x000fe20003f05270 */
[----:B------:R-:W-:-:S05]  /*5840*/  VIADD R5, R5, 0x400 ;  /* 0x0000040005057836 */ /* 0x000fca0000000000 */
[----:B------:R-:W-:-:S04]  /*5850*/  SHF.R.U32.HI R5, RZ, 0x4, R5 ;  /* 0x00000004ff057819 */ /* 0x000fc80000011605 */
[----:B------:R-:W-:-:S04]  /*5860*/  LOP3.LUT R5, R5, 0x3fff, RZ, 0xc0, !PT ;  /* 0x00003fff05057812 */ /* 0x000fc800078ec0ff */
[----:B------:R-:W-:Y:S01]  /*5870*/  LOP3.LUT R14, R5, 0x2000000, RZ, 0xfc, !PT ;  /* 0x02000000050e7812 */ /* 0x000fe200078efcff */
[----:B------:R-:W-:Y:S06]  /*5880*/  @!P0 BRA `(.L_x_3845) ;  /* 0x0000000000048947 */ /* 0x000fec0003800000 */
[----:B------:R-:W-:Y:S01]  /*5890*/  BPT.TRAP 0x1 ;  /* 0x000000040000795c */ /* 0x000fe20000300000 */
.L_x_3845:
[----:B------:R-:W-:Y:S01]  /*58a0*/  IMAD R10, R19, 0x8, R2 ;  /* 0x00000008130a7824 */ /* 0x000fe200078e0202 */
[----:B------:R-:W-:Y:S01]  /*58b0*/  SHF.L.U32 R7, R185, 0x1f, RZ ;  /* 0x0000001fb9077819 */ /* 0x000fe200000006ff */
[----:B------:R-:W-:Y:S01]  /*58c0*/  VIADD R4, R2, 0x26800 ;  /* 0x0002680002047836 */ /* 0x000fe20000000000 */
[----:B------:R-:W-:Y:S02]  /*58d0*/  BSSY B0, `(.L_x_3846) ;  /* 0x0000008000007945 */ /* 0x000fe40003800000 */
[----:B------:R-:W0:Y:S02]  /*58e0*/  SYNCS.PHASECHK.TRANS64.TRYWAIT P1, [R10+URZ+0x28c50], R7 ;  /* 0x028c50070a0075a7 */ /* 0x000e24000802017f */
[----:B------:R-:W-:Y:S01]  /*58f0*/  SHF.R.U32.HI R5, RZ, 0x4, R4 ;  /* 0x00000004ff057819 */ /* 0x000fe20000011604 */
[----:B------:R-:W-:-:S03]  /*5900*/  IMAD R4, R19, 0x1000, R14 ;  /* 0x0000100013047824 */ /* 0x000fc600078e020e */
[----:B------:R-:W-:-:S04]  /*5910*/  LOP3.LUT R5, R5, 0x3fff, RZ, 0xc0, !PT ;  /* 0x00003fff05057812 */ /* 0x000fc800078ec0ff */
[----:B------:R-:W-:Y:S01]  /*5920*/  LOP3.LUT R11, R5, 0x10000, RZ, 0xfc, !PT ;  /* 0x00010000050b7812 */ /* 0x000fe200078efcff */
[----:B------:R-:W-:Y:S01]  /*5930*/  IMAD.MOV.U32 R5, RZ, RZ, 0x40000040 ;  /* 0x40000040ff057424 */ /* 0x000fe200078e00ff */
[----:B0-----:R-:W-:Y:S06]  /*5940*/  @!P1 BRA `(.L_x_3847) ;  /* 0x0000014c00ac9947 */ /* 0x001fec0003800000 */
.L_x_4076:
[----:B------:R-:W-:Y:S05]  /*5950*/  BSYNC B0 ;  /* 0x0000000000007941 */ /* 0x000fea0003800000 */
.L_x_3846:
[----:B------:R-:W-:Y:S01]  /*5960*/  BAR.SYNC.DEFER_BLOCKING 0xe, 0x100 ;  /* 0x0384000000007b1d */ /* 0x000fe20000010000 */
[----:B------:R-:W-:Y:S01]  /*5970*/  IMAD.MOV.U32 R6, RZ, RZ, R11 ;  /* 0x000000ffff067224 */ /* 0x000fe200078e000b */
[C---:B------:R-:W-:Y:S01]  /*5980*/  R2UR UR6, R4.reuse ;  /* 0x00000000040672ca */ /* 0x040fe200000e0000 */
[----:B0-----:R-:W-:Y:S01]  /*5990*/  IMAD.MOV.U32 R7, RZ, RZ, 0x40000040 ;  /* 0x40000040ff077424 */ /* 0x001fe200078e00ff */
[----:B------:R-:W-:Y:S01]  /*59a0*/  R2UR UR7, R5 ;  /* 0x00000000050772ca */ /* 0x000fe200000e0000 */
[----:B------:R-:W-:Y:S01]  /*59b0*/  VIADD R8, R4, 0x100 ;  /* 0x0000010004087836 */ /* 0x000fe20000000000 */
[----:B------:R-:W-:Y:S01]  /*59c0*/  R2UR UR4, R6 ;  /* 0x00000000060472ca */ /* 0x000fe200000e0000 */
[----:B------:R-:W-:Y:S01]  /*59d0*/  IMAD.MOV.U32 R9, RZ, RZ, 0x40000040 ;  /* 0x40000040ff097424 */ /* 0x000fe200078e00ff */
[----:B------:R-:W-:Y:S01]  /*59e0*/  R2UR UR5, R7 ;  /* 0x00000000070572ca */ /* 0x000fe200000e0000 */
[----:B------:R-:W-:Y:S01]  /*59f0*/  VIADD R6, R4, 0x80 ;  /* 0x0000008004067836 */ /* 0x000fe20000000000 */
[----:B------:R-:W-:Y:S01]  /*5a00*/  R2UR UR14, R8 ;  /* 0x00000000080e72ca */ /* 0x000fe200000e0000 */
[----:B------:R-:W-:Y:S01]  /*5a10*/  VIADD R8, R11, 0x2 ;  /* 0x000000020b087836 */ /* 0x000fe20000000000 */
[----:B------:R-:W-:Y:S01]  /*5a20*/  R2UR UR15, R9 ;  /* 0x00000000090f72ca */ /* 0x000fe200000e0000 */
[----:B------:R-:W-:Y:S01]  /*5a30*/  IMAD.MOV.U32 R9, RZ, RZ, 0x40000040 ;  /* 0x40000040ff097424 */ /* 0x000fe200078e00ff */
        /* <DEDUP_REMOVED lines=9> */
[----:B------:R-:W-:Y:S01]  /*5ad0*/  WARPGROUP.ARRIVE ;  /* 0x00000000000079c5 */ /* 0x000fe20000000000 */
[----:B------:R-:W-:-:S05]  /*5ae0*/  R2UR UR13, R7 ;  /* 0x00000000070d72ca */ /* 0x000fca00000e0000 */
[----:B------:R-:W-:Y:S01]  /*5af0*/  HGMMA.64x256x16.F32 R24, gdesc[UR4].tnspB, RZ, !UPT, gsb0 ;  /* 0x43e00000041879f0 */ /* 0x000fe2000c0008ff */
[----:B------:R-:W-:Y:S01]  /*5b00*/  R2UR UR6, R4 ;  /* 0x00000000040672ca */ /* 0x000fe200000e0000 */
[----:B------:R-:W-:Y:S01]  /*5b10*/  VIADD R4, R11, 0x6 ;  /* 0x000000060b047836 */ /* 0x000fe20000000000 */
[----:B------:R-:W-:Y:S01]  /*5b20*/  R2UR UR7, R5 ;  /* 0x00000000050772ca */ /* 0x000fe200000e0000 */
[----:B------:R-:W-:-:S03]  /*5b30*/  IMAD.MOV.U32 R5, RZ, RZ, 0x40000040 ;  /* 0x40000040ff057424 */ /* 0x000fc600078e00ff */
[----:B------:R-:W-:Y:S02]  /*5b40*/  R2UR UR4, R4 ;  /* 0x00000000040472ca */ /* 0x000fe400000e0000 */
[----:B------:R-:W-:Y:S01]  /*5b50*/  R2UR UR5, R5 ;  /* 0x00000000050572ca */ /* 0x000fe200000e0000 */
        /* <DEDUP_REMOVED lines=16> */
.L_x_3848:
[----:B------:R-:W-:Y:S01]  /*5c60*/  IADD3 R3, R3, -0x2, RZ ;  /* 0xfffffffe03037810 */ /* 0x000fe20007ffe0ff */
[----:B------:R-:W-:Y:S01]  /*5c70*/  VIADD R10, R10, 0x28c60 ;  /* 0x00028c600a0a7836 */ /* 0x000fe20000000000 */
[----:B------:R-:W-:Y:S02]  /*5c80*/  BSSY B0, `(.L_x_3849) ;  /* 0x00000ce000007945 */ /* 0x000fe40003800000 */
[----:B------:R-:W-:Y:S02]  /*5c90*/  ISETP.GE.AND P1, PT, R3, R0, PT ;  /* 0x000000000300720c */ /* 0x000fe40003f26270 */
[----:B------:R-:W-:-:S04]  /*5ca0*/  PRMT R10, R190, 0x654, R10 ;  /* 0x00000654be0a7816 */ /* 0x000fc8000000000a */
[----:B------:R0:W-:Y:S07]  /*5cb0*/  SYNCS.ARRIVE.TRANS64.RED.A1T0 RZ, [R10+URZ], RZ ;  /* 0x000000ff0aff79a7 */ /* 0x0001ee000810043f */
[----:B------:R-:W-:Y:S05]  /*5cc0*/  @!P1 BRA `(.L_x_3850) ;  /* 0x0000000c00249947 */ /* 0x000fea0003800000 */
.L_x_3857:
[----:B------:R-:W-:Y:S01]  /*5cd0*/  BAR.SYNC.DEFER_BLOCKING 0xe, 0x100 ;  /* 0x0384000000007b1d */ /* 0x000fe20000010000 */
[C---:B01----:R-:W-:Y:S02]  /*5ce0*/  IMAD R10, R19.reuse, 0x40, R195 ;  /* 0x00000040130a7824 */ /* 0x043fe400078e02c3 */
[----:B------:R-:W-:Y:S02]  /*5cf0*/  VIADD R19, R19, 0x1 ;  /* 0x0000000113137836 */ /* 0x000fe40000000000 */
[----:B------:R-:W-:-:S03]  /*5d00*/  IMAD R10, R10, 0x4, R2 ;  /* 0x000000040a0a7824 */ /* 0x000fc600078e0202 */
[----:B------:R-:W-:-:S04]  /*5d10*/  ISETP.NE.AND P1, PT, R19, 0x2, PT ;  /* 0x000000021300780c */ /* 0x000fc80003f25270 */
[----:B------:R-:W-:Y:S01]  /*5d20*/  SEL R19, R19, RZ, P1 ;  /* 0x000000ff13137207 */ /* 0x000fe20000800000 */
[----:B------:R-:W0:Y:S04]  /*5d30*/  LDS R11, [R10+0x28800] ;  /* 0x028800000a0b7984 */ /* 0x000e280000000800 */
[----:B------:R-:W1:Y:S01]  /*5d40*/  LDS R10, [R10+0x28820] ;  /* 0x028820000a0a7984 */ /* 0x000e620000000800 */
[-C--:B0-----:R-:W-:Y:S01]  /*5d50*/  FMUL.FTZ R24, R24, R11.reuse ;  /* 0x0000000b18187220 */ /* 0x081fe20000410000 */
[-C--:B------:R-:W-:Y:S01]  /*5d60*/  FMUL.FTZ R25, R25, R11.reuse ;  /* 0x0000000b19197220 */ /* 0x080fe20000410000 */
[-C--:B------:R-:W-:Y:S01]  /*5d70*/  FMUL.FTZ R28, R28, R11.reuse ;  /* 0x0000000b1c1c7220 */ /* 0x080fe20000410000 */
[-C--:B------:R-:W-:Y:S01]  /*5d80*/  FMUL.FTZ R29, R29, R11.reuse ;  /* 0x0000000b1d1d7220 */ /* 0x080fe20000410000 */
        /* <DEDUP_REMOVED lines=126> */
[----:B------:R-:W-:Y:S06]  /*6570*/  @!P0 BRA `(.L_x_3851) ;  /* 0x0000000000048947 */ /* 0x000fec0003800000 */
[----:B------:R-:W-:Y:S01]  /*6580*/  BPT.TRAP 0x1 ;  /* 0x000000040000795c */ /* 0x000fe20000300000 */
.L_x_3851:
[----:B------:R-:W-:Y:S01]  /*6590*/  IMAD R10, R19, 0x8, R2 ;  /* 0x00000008130a7824 */ /* 0x000fe200078e0202 */
[----:B------:R-:W-:-:S04]  /*65a0*/  SHF.L.U32 R11, R185, 0x1f, RZ ;  /* 0x0000001fb90b7819 */ /* 0x000fc800000006ff */
[----:B------:R0:W1:Y:S01]  /*65b0*/  SYNCS.PHASECHK.TRANS64.TRYWAIT P1, [R10+URZ+0x28c50], R11 ;  /* 0x028c500b0a0075a7 */ /* 0x000062000802017f */
[----:B------:R-:W-:Y:S05]  /*65c0*/  @!P0 BRA `(.L_x_3852) ;  /* 0x0000000000048947 */ /* 0x000fea0003800000 */
[----:B------:R-:W-:Y:S01]  /*65d0*/  BPT.TRAP 0x1 ;  /* 0x000000040000795c */ /* 0x000fe20000300000 */
.L_x_3852:
[----:B------:R-:W-:Y:S04]  /*65e0*/  BSSY B1, `(.L_x_3853) ;  /* 0x0000004000017945 */ /* 0x000fe80003800000 */
[----:B-1----:R-:W-:Y:S05]  /*65f0*/  @P1 BRA `(.L_x_3854) ;  /* 0x0000000000081947 */ /* 0x002fea0003800000 */
[----:B------:R-:W1:Y:S02]  /*6600*/  SYNCS.PHASECHK.TRANS64.TRYWAIT P1, [R10+URZ+0x28c50], R11 ;  /* 0x028c500b0a0075a7 */ /* 0x000e64000802017f */
[----:B-1----:R-:W-:Y:S05]  /*6610*/  @!P1 BRA `(.L_x_3855) ;  /* 0x00000140008c9947 */ /* 0x002fea0003800000 */
.L_x_3854:
[----:B------:R-:W-:Y:S05]  /*6620*/  BSYNC B1 ;  /* 0x0000000000017941 */ /* 0x000fea0003800000 */
.L_x_3853:
[----:B01----:R-:W-:Y:S01]  /*6630*/  IMAD R10, R19, 0x1000, R14 ;  /* 0x00001000130a7824 */ /* 0x003fe200078e020e */
[----:B------:R-:W-:Y:S01]  /*6640*/  WARPGROUP.ARRIVE ;  /* 0x00000000000079c5 */ /* 0x000fe20000000000 */
[----:B------:R-:W-:Y:S01]  /*6650*/  IMAD.MOV.U32 R11, RZ, RZ, 0x40000040 ;  /* 0x40000040ff0b7424 */ /* 0x000fe200078e00ff */
[----:B------:R-:W-:Y:S01]  /*6660*/  R2UR UR8, R8 ;  /* 0x00000000080872ca */ /* 0x000fe200000e0000 */
[C---:B------:R-:W-:Y:S01]  /*6670*/  VIADD R12, R10.reuse, 0x80 ;  /* 0x000000800a0c7836 */ /* 0x040fe20000000000 */
[----:B------:R-:W-:Y:S01]  /*6680*/  R2UR UR6, R10 ;  /* 0x000000000a0672ca */ /* 0x000fe200000e0000 */
[----:B------:R-:W-:Y:S01]  /*6690*/  IMAD.MOV.U32 R13, RZ, RZ, 0x40000040 ;  /* 0x40000040ff0d7424 */ /* 0x000fe200078e00ff */
[C---:B------:R-:W-:Y:S02]  /*66a0*/  R2UR UR7, R11.reuse ;  /* 0x000000000b0772ca */ /* 0x040fe400000e0000 */
[----:B------:R-:W-:Y:S01]  /*66b0*/  R2UR UR10, R12 ;  /* 0x000000000c0a72ca */ /* 0x000fe200000e0000 */
[C---:B------:R-:W-:Y:S01]  /*66c0*/  VIADD R12, R10.reuse, 0x100 ;  /* 0x000001000a0c7836 */ /* 0x040fe20000000000 */
[----:B------:R-:W-:Y:S01]  /*66d0*/  R2UR UR5, R11 ;  /* 0x000000000b0572ca */ /* 0x000fe200000e0000 */
[----:B------:R-:W-:Y:S01]  /*66e0*/  VIADD R10, R10, 0x180 ;  /* 0x000001800a0a7836 */ /* 0x000fe20000000000 */
[----:B------:R-:W-:-:S02]  /*66f0*/  R2UR UR11, R13 ;  /* 0x000000000d0b72ca */ /* 0x000fc400000e0000 */
[----:B------:R-:W-:Y:S02]  /*6700*/  R2UR UR9, R9 ;  /* 0x00000000090972ca */ /* 0x000fe400000e0000 */
[----:B------:R-:W-:Y:S01]  /*6710*/  R2UR UR18, R10 ;  /* 0x000000000a1272ca */ /* 0x000fe200000e0000 */
[----:B------:R-:W-:Y:S01]  /*6720*/  VIADD R10, R2, 0x26800 ;  /* 0x00026800020a7836 */ /* 0x000fe20000000000 */
[----:B------:R-:W-:Y:S02]  /*6730*/  R2UR UR14, R12 ;  /* 0x000000000c0e72ca */ /* 0x000fe400000e0000 */
[----:B------:R-:W-:Y:S02]  /*6740*/  R2UR UR15, R13 ;  /* 0x000000000d0f72ca */ /* 0x000fe400000e0000 */
[----:B------:R-:W-:Y:S02]  /*6750*/  SHF.R.U32.HI R10, RZ, 0x4, R10 ;  /* 0x00000004ff0a7819 */ /* 0x000fe4000001160a */
[----:B------:R-:W-:-:S02]  /*6760*/  R2UR UR12, R6 ;  /* 0x00000000060c72ca */ /* 0x000fc400000e0000 */
[----:B------:R-:W-:Y:S02]  /*6770*/  LOP3.LUT R10, R10, 0x3fff, RZ, 0xc0, !PT ;  /* 0x00003fff0a0a7812 */ /* 0x000fe400078ec0ff */
[----:B------:R-:W-:Y:S02]  /*6780*/  R2UR UR13, R7 ;  /* 0x00000000070d72ca */ /* 0x000fe400000e0000 */
[----:B------:R-:W-:Y:S02]  /*6790*/  LOP3.LUT R10, R10, 0x10000, RZ, 0xfc, !PT ;  /* 0x000100000a0a7812 */ /* 0x000fe400078efcff */
[----:B------:R-:W-:Y:S02]  /*67a0*/  R2UR UR19, R11 ;  /* 0x000000000b1372ca */ /* 0x000fe400000e0000 */
[----:B------:R-:W-:Y:S02]  /*67b0*/  R2UR UR4, R10 ;  /* 0x000000000a0472ca */ /* 0x000fe400000e0000 */
[----:B------:R-:W-:-:S02]  /*67c0*/  R2UR UR16, R4 ;  /* 0x00000000041072ca */ /* 0x000fc400000e0000 */
[----:B------:R-:W-:-:S09]  /*67d0*/  R2UR UR17, R5 ;  /* 0x00000000051172ca */ /* 0x000fd200000e0000 */
        /* <DEDUP_REMOVED lines=17> */
.L_x_3856:
[----:B------:R-:W-:Y:S01]  /*68f0*/  IMAD R10, R19, 0x8, R2 ;  /* 0x00000008130a7824 */ /* 0x000fe200078e0202 */
[C---:B------:R-:W-:Y:S01]  /*6900*/  ISETP.GT.AND P1, PT, R3.reuse, R0, PT ;  /* 0x000000000300720c */ /* 0x040fe20003f24270 */
[----:B------:R-:W-:Y:S02]  /*6910*/  VIADD R3, R3, 0xffffffff ;  /* 0xffffffff03037836 */ /* 0x000fe40000000000 */
[----:B------:R-:W-:-:S05]  /*6920*/  VIADD R10, R10, 0x28c60 ;  /* 0x00028c600a0a7836 */ /* 0x000fca0000000000 */
[----:B------:R-:W-:-:S04]  /*6930*/  PRMT R10, R190, 0x654, R10 ;  /* 0x00000654be0a7816 */ /* 0x000fc8000000000a */
[----:B------:R1:W-:Y:S01]  /*6940*/  SYNCS.ARRIVE.TRANS64.RED.A1T0 RZ, [R10+URZ], RZ ;  /* 0x000000ff0aff79a7 */ /* 0x0003e2000810043f */
[----:B------:R-:W-:Y:S05]  /*6950*/  @P1 BRA `(.L_x_3857) ;  /* 0xfffffff000dc1947 */ /* 0x000fea000383ffff */
.L_x_3850:
[----:B------:R-:W-:Y:S05]  /*6960*/  BSYNC B0 ;  /* 0x0000000000007941 */ /* 0x000fea0003800000 */
.L_x_3849:
[----:B------:R-:W-:Y:S01]  /*6970*/  BAR.SYNC.DEFER_BLOCKING 0xe, 0x100 ;  /* 0x0384000000007b1d */ /* 0x000fe20000010000 */
[C---:B------:R-:W-:Y:S01]  /*6980*/  IMAD R0, R19.reuse, 0x40, R195 ;  /* 0x0000004013007824 */ /* 0x040fe200078e02c3 */
[----:B------:R-:W-:Y:S01]  /*6990*/  PLOP3.LUT P0, PT, PT, PT, PT, 0x8, 0x0 ;  /* 0x000000000000781c */ /* 0x000fe20003f0e170 */
[----:B------:R-:W-:Y:S02]  /*69a0*/  VIADD R19, R19, 0x1 ;  /* 0x0000000113137836 */ /* 0x000fe40000000000 */
[----:B------:R-:W-:Y:S02]  /*69b0*/  IMAD R2, R0, 0x4, R2 ;  /* 0x0000000400027824 */ /* 0x000fe400078e0202 */
[----:B------:R-:W-:Y:S01]  /*69c0*/  IMAD.MOV.U32 R21, RZ, RZ, RZ ;  /* 0x000000ffff157224 */ /* 0x000fe200078e00ff */
[----:B------:R-:W-:Y:S01]  /*69d0*/  ISETP.NE.AND P1, PT, R19, 0x2, PT ;  /* 0x000000021300780c */ /* 0x000fe20003f25270 */
[----:B------:R-:W-:-:S03]  /*69e0*/  IMAD.MOV.U32 R156, RZ, RZ, RZ ;  /* 0x000000ffff9c7224 */ /* 0x000fc600078e00ff */
[----:B------:R-:W-:Y:S01]  /*69f0*/  SEL R19, R19, RZ, P1 ;  /* 0x000000ff13137207 */ /* 0x000fe20000800000 */
[----:B------:R-:W2:Y:S02]  /*6a00*/  LDS R0, [R2+0x28800] ;  /* 0x0288000002007984 */ /* 0x000ea40000000800 */
        /* <DEDUP_REMOVED lines=63> */
[----:B------:R-:W-:-:S02]  /*6e00*/  FMUL.FTZ R149, R149, R0 ;  /* 0x0000000095957220 */ /* 0x000fc40000410000 */
        /* <DEDUP_REMOVED lines=65> */
[----:B------:R-:W-:-:S04]  /*7220*/  SEL R0, RZ, 0x1, P1 ;  /* 0x00000001ff007807 */ /* 0x000fc80000800000 */
[----:B------:R-:W-:Y:S01]  /*7230*/  LOP3.LUT R185, R185, R0, RZ, 0x3c, !PT ;  /* 0x00000000b9b97212 */ /* 0x000fe200078e3cff */
[----:B------:R-:W-:Y:S06]  /*7240*/  BAR.ARV 0xf, 0x100 ;  /* 0x03c4000000007b1d */ /* 0x000fec0000002000 */
[----:B------:R-:W-:Y:S05]  /*7250*/  BRA `(.L_x_3844) ;  /* 0x0000006400bc7947 */ /* 0x000fea0003800000 */
.L_x_3841:
[----:B------:R-:W-:Y:S01]  /*7260*/  LOP3.LUT P1, RZ, R18, 0x4, RZ, 0xc0, !PT ;  /* 0x0000000412ff7812 */ /* 0x000fe2000782c0ff */
[----:B------:R-:W-:Y:S01]  /*7270*/  BSSY B0, `(.L_x_3858) ;  /* 0x000001e000007945 */ /* 0x000fe20003800000 */
[----:B------:R-:W-:-:S11]  /*7280*/  IMAD.MOV.U32 R3, RZ, RZ, RZ ;  /* 0x000000ffff037224 */ /* 0x000fd600078e00ff */
[----:B------:R-:W-:Y:S05]  /*7290*/  @!P1 BRA `(.L_x_3859) ;  /* 0x00000000006c9947 */ /* 0x000fea0003800000 */
[-C--:B------:R-:W-:Y:S02]  /*72a0*/  IABS R3, R9.reuse ;  /* 0x0000000900037213 */ /* 0x080fe40000000000 */
[----:B------:R-:W-:Y:S02]  /*72b0*/  IADD3 R0, R168, -0x1, R9 ;  /* 0xffffffffa8007810 */ /* 0x000fe40007ffe009 */
[----:B------:R-:W4:Y:S01]  /*72c0*/  I2F.RP R6, R3 ;  /* 0x0000000300067306 */ /* 0x000f220000209400 */
[----:B------:R-:W-:-:S05]  /*72d0*/  IABS R10, R9 ;  /* 0x00000009000a7213 */ /* 0x000fca0000000000 */
[----:B------:R-:W-:Y:S02]  /*72e0*/  IMAD.MOV R10, RZ, RZ, -R10 ;  /* 0x000000ffff0a7224 */ /* 0x000fe400078e0a0a */
[----:B----4-:R-:W4:Y:S02]  /*72f0*/  MUFU.RCP R6, R6 ;  /* 0x0000000600067308 */ /* 0x010f240000001000 */
[----:B----4-:R-:W-:Y:S01]  /*7300*/  VIADD R4, R6, 0xffffffe ;  /* 0x0ffffffe06047836 */ /* 0x010fe20000000000 */
[----:B------:R-:W-:Y:S02]  /*7310*/  IABS R6, R0 ;  /* 0x0000000000067213 */ /* 0x000fe40000000000 */
[----:B------:R-:W-:-:S03]  /*7320*/  LOP3.LUT R0, R0, R9, RZ, 0x3c, !PT ;  /* 0x0000000900007212 */ /* 0x000fc600078e3cff */
[----:B------:R4:W0:Y:S01]  /*7330*/  F2I.FTZ.U32.TRUNC.NTZ R5, R4 ;  /* 0x0000000400057305 */ /* 0x000822000021f000 */
[----:B------:R-:W-:Y:S01]  /*7340*/  ISETP.GE.AND P2, PT, R0, RZ, PT ;  /* 0x000000ff0000720c */ /* 0x000fe20003f46270 */
[----:B----4-:R-:W-:Y:S02]  /*7350*/  IMAD.MOV.U32 R4, RZ, RZ, RZ ;  /* 0x000000ffff047224 */ /* 0x010fe400078e00ff */
[----:B0-----:R-:W-:-:S04]  /*7360*/  IMAD.MOV R8, RZ, RZ, -R5 ;  /* 0x000000ffff087224 */ /* 0x001fc800078e0a05 */
        /* <DEDUP_REMOVED lines=14> */
.L_x_3859:
[----:B------:R-:W-:Y:S05]  /*7450*/  BSYNC B0 ;  /* 0x0000000000007941 */ /* 0x000fea0003800000 */
.L_x_3858:
        /* <DEDUP_REMOVED lines=72> */
[----:B------:R-:W2:Y:S01]  /*78e0*/  LDL R0, [R1+0x44] ;  /* 0x0000440001007983 */ /* 0x000ea20000100800 */
[----:B------:R-:W-:Y:S03]  /*78f0*/  BSSY B6, `(.L_x_3860) ;  /* 0x000001c000067945 */ /* 0x000fe60003800000 */
[----:B--2---:R-:W0:Y:S02]  /*7900*/  SHFL.IDX PT, R0, R0, RZ, 0x1f ;  /* 0x00001fff00007589 */ /* 0x004e2400000e0000 */
[----:B0-----:R-:W-:-:S04]  /*7910*/  LEA.HI R3, R0, R0, RZ, 0x1 ;  /* 0x0000000000037211 */ /* 0x001fc800078f08ff */
[----:B------:R-:W-:-:S05]  /*7920*/  LOP3.LUT R3, R3, 0x1fffe, RZ, 0xc0, !PT ;  /* 0x0001fffe03037812 */ /* 0x000fca00078ec0ff */
[----:B------:R-:W-:Y:S02]  /*7930*/  IMAD.IADD R3, R0, 0x1, -R3 ;  /* 0x0000000100037824 */ /* 0x000fe400078e0a03 */
[----:B------:R-:W-:-:S03]  /*7940*/  VIADD R0, R2, 0x26800 ;  /* 0x0002680002007836 */ /* 0x000fc60000000000 */
[----:B------:R-:W-:Y:S02]  /*7950*/  LEA R3, R3, R2, 0xf ;  /* 0x0000000203037211 */ /* 0x000fe400078e78ff */
[----:B------:R-:W-:-:S03]  /*7960*/  LOP3.LUT P0, RZ, R0, 0x3ff, RZ, 0xc0, !PT ;  /* 0x000003ff00ff7812 */ /* 0x000fc6000780c0ff */
[----:B------:R-:W-:-:S05]  /*7970*/  VIADD R3, R3, 0x400 ;  /* 0x0000040003037836 */ /* 0x000fca0000000000 */
[----:B------:R-:W-:-:S04]  /*7980*/  SHF.R.U32.HI R3, RZ, 0x4, R3 ;  /* 0x00000004ff037819 */ /* 0x000fc80000011603 */
[----:B------:R-:W-:Y:S01]  /*7990*/  LOP3.LUT R56, R3, 0x3fff, RZ, 0xc0, !PT ;  /* 0x00003fff03387812 */ /* 0x000fe200078ec0ff */
[----:B------:R-:W-:Y:S06]  /*79a0*/  @!P0 BRA `(.L_x_3861) ;  /* 0x0000000000408947 */ /* 0x000fec0003800000 */
        /* <DEDUP_REMOVED lines=16> */
.L_x_3861:
[----:B------:R-:W-:Y:S05]  /*7ab0*/  BSYNC B6 ;  /* 0x0000000000067941 */ /* 0x000fea0003800000 */
.L_x_3860:
[----:B------:R-:W-:Y:S02]  /*7ac0*/  ULDC UR4, c[0x0][0x3f4] ;  /* 0x0000fd0000047ab9 */ /* 0x000fe40000000800 */
[----:B------:R-:W-:-:S13]  /*7ad0*/  ISETP.LT.AND P0, PT, RZ, UR4, PT ;  /* 0x00000004ff007c0c */ /* 0x000fda000bf01270 */
[----:B------:R-:W-:Y:S05]  /*7ae0*/  @P0 BRA `(.L_x_3862) ;  /* 0x0000000000400947 */ /* 0x000fea0003800000 */
[----:B------:R-:W2:Y:S02]  /*7af0*/  LDL R20, [R1+0x3c] ;  /* 0x00003c0001147983 */ /* 0x000ea40000100800 */
[----:B--2---:R-:W-:-:S04]  /*7b00*/  LEA.HI R0, R20, R20, RZ, 0x1 ;  /* 0x0000001414007211 */ /* 0x004fc800078f08ff */
[----:B------:R-:W-:-:S05]  /*7b10*/  LOP3.LUT R0, R0, 0xfffffffe, RZ, 0xc0, !PT ;  /* 0xfffffffe00007812 */ /* 0x000fca00078ec0ff */
[----:B------:R-:W-:-:S05]  /*7b20*/  IMAD.IADD R0, R20, 0x1, -R0 ;  /* 0x0000000114007824 */ /* 0x000fca00078e0a00 */
[----:B------:R-:W-:-:S04]  /*7b30*/  SHF.L.U32 R3, R0, 0x1f, RZ ;  /* 0x0000001f00037819 */ /* 0x000fc800000006ff */
[----:B------:R0:W1:Y:S03]  /*7b40*/  SYNCS.PHASECHK.TRANS64.TRYWAIT P0, [R2+URZ+0x28c00], R3 ;  /* 0x028c0003020075a7 */ /* 0x000066000800017f */
[----:B-1----:R-:W-:Y:S05]  /*7b50*/  @!P0 NANOSLEEP.SYNCS 0x989680 ;  /* 0x009896800000895d */ /* 0x002fea0003900000 */
[----:B------:R-:W1:Y:S01]  /*7b60*/  @!P0 SYNCS.PHASECHK.TRANS64 P0, [R2+URZ+0x28c00], R3 ;  /* 0x028c0003020085a7 */ /* 0x000e62000800007f */
[----:B------:R-:W-:Y:S04]  /*7b70*/  BSSY B0, `(.L_x_3863) ;  /* 0x0000006000007945 */ /* 0x000fe80003800000 */
[----:B-1----:R-:W-:Y:S05]  /*7b80*/  @P0 BRA `(.L_x_3864) ;  /* 0x0000000000100947 */ /* 0x002fea0003800000 */
.L_x_3865:
[----:B-1----:R1:W2:Y:S02]  /*7b90*/  SYNCS.PHASECHK.TRANS64.TRYWAIT P0, [R2+URZ+0x28c00], R3 ;  /* 0x028c0003020075a7 */ /* 0x0022a4000800017f */
[----:B--2---:R-:W-:Y:S05]  /*7ba0*/  @!P0 NANOSLEEP.SYNCS 0x989680 ;  /* 0x009896800000895d */ /* 0x004fea0003900000 */
[----:B------:R-:W2:Y:S02]  /*7bb0*/  @!P0 SYNCS.PHASECHK.TRANS64 P0, [R2+URZ+0x28c00], R3 ;  /* 0x028c0003020085a7 */ /* 0x000ea4000800007f */
[----:B--2---:R-:W-:Y:S05]  /*7bc0*/  @!P0 BRA `(.L_x_3865) ;  /* 0xfffffffc00f08947 */ /* 0x004fea000383ffff */
.L_x_3864:
[----:B------:R-:W-:Y:S05]  /*7bd0*/  BSYNC B0 ;  /* 0x0000000000007941 */ /* 0x000fea0003800000 */
.L_x_3863:
[----:B------:R-:W-:Y:S05]  /*7be0*/  BRA `(.L_x_3866) ;  /* 0x0000002000b87947 */ /* 0x000fea0003800000 */
.L_x_3862:
[----:B-----5:R-:W-:Y:S01]  /*7bf0*/  SHF.R.S32.HI R0, RZ, 0x1f, R154 ;  /* 0x0000001fff007819 */ /* 0x020fe2000001149a */
[----:B------:R-:W-:Y:S01]  /*7c00*/  VIADD R4, R2, 0x20400 ;  /* 0x0002040002047836 */ /* 0x000fe20000000000 */
[----:B------:R-:W-:Y:S01]  /*7c10*/  ULDC.64 UR4, c[0x0][0x3f8] ;  /* 0x0000fe0000047ab9 */ /* 0x000fe20000000a00 */
[----:B------:R-:W-:Y:S01]  /*7c20*/  ULDC.64 UR6, c[0x0][0x408] ;  /* 0x0001020000067ab9 */ /* 0x000fe20000000a00 */
[----:B------:R-:W-:Y:S01]  /*7c30*/  BSSY B6, `(.L_x_3867) ;  /* 0x0000021000067945 */ /* 0x000fe20003800000 */
[----:B------:R-:W-:Y:S01]  /*7c40*/  IMAD R3, R0, UR4, RZ ;  /* 0x0000000400037c24 */ /* 0x000fe2000f8e02ff */
[----:B------:R-:W-:Y:S01]  /*7c50*/  LOP3.LUT P0, RZ, R4, 0x3ff, RZ, 0xc0, !PT ;  /* 0x000003ff04ff7812 */ /* 0x000fe2000780c0ff */
[----:B------:R-:W-:Y:S02]  /*7c60*/  IMAD R9, R0, UR6, RZ ;  /* 0x0000000600097c24 */ /* 0x000fe4000f8e02ff */
[----:B------:R-:W-:-:S04]  /*7c70*/  IMAD.WIDE.U32 R4, R154, UR4, RZ ;  /* 0x000000049a047c25 */ /* 0x000fc8000f8e00ff */
[C---:B------:R-:W-:Y:S01]  /*7c80*/  IMAD R3, R154.reuse, UR5, R3 ;  /* 0x000000059a037c24 */ /* 0x040fe2000f8e0203 */
[----:B------:R-:W-:Y:S01]  /*7c90*/  ULDC.64 UR4, c[0x0][0x3e8] ;  /* 0x0000fa0000047ab9 */ /* 0x000fe20000000a00 */
[----:B------:R-:W-:Y:S01]  /*7ca0*/  IMAD.WIDE.U32 R6, R154, UR6, RZ ;  /* 0x000000069a067c25 */ /* 0x000fe2000f8e00ff */
[----:B------:R-:W-:-:S03]  /*7cb0*/  LEA R25, P1, R4, UR4, 0x1 ;  /* 0x0000000404197c11 */ /* 0x000fc6000f8208ff */
[----:B------:R-:W-:Y:S01]  /*7cc0*/  IMAD R9, R154, UR7, R9 ;  /* 0x000000079a097c24 */ /* 0x000fe2000f8e0209 */
[----:B------:R-:W-:Y:S01]  /*7cd0*/  ULDC.64 UR6, c[0x0][0x400] ;  /* 0x0001000000067ab9 */ /* 0x000fe20000000a00 */
[----:B------:R-:W-:Y:S01]  /*7ce0*/  IMAD.IADD R5, R3, 0x1, R5 ;  /* 0x0000000103057824 */ /* 0x000fe200078e0205 */
[----:B------:R-:W-:Y:S01]  /*7cf0*/  LEA R27, P2, R6, UR6, 0x1 ;  /* 0x00000006061b7c11 */ /* 0x000fe2000f8408ff */
[----:B------:R-:W-:-:S03]  /*7d00*/  IMAD.IADD R3, R9, 0x1, R7 ;  /* 0x0000000109037824 */ /* 0x000fc600078e0207 */
[----:B------:R-:W-:Y:S02]  /*7d10*/  LEA.HI.X R26, R4, UR5, R5, 0x1, P1 ;  /* 0x00000005041a7c11 */ /* 0x000fe400088f0c05 */
[----:B------:R-:W-:Y:S01]  /*7d20*/  LEA.HI.X R24, R6, UR7, R3, 0x1, P2 ;  /* 0x0000000706187c11 */ /* 0x000fe200090f0c03 */
        /* <DEDUP_REMOVED lines=17> */
.L_x_3868:
[----:B------:R-:W-:Y:S05]  /*7e40*/  BSYNC B6 ;  /* 0x0000000000067941 */ /* 0x000fea0003800000 */
.L_x_3867:
[----:B------:R-:W-:Y:S01]  /*7e50*/  ULDC.U8 UR4, c[0x0][0x410] ;  /* 0x0001040000047ab9 */ /* 0x000fe20000000000 */
[----:B------:R-:W-:Y:S01]  /*7e60*/  BSSY B0, `(.L_x_3869) ;  /* 0x00001fe000007945 */ /* 0x000fe20003800000 */
[----:B------:R-:W-:Y:S01]  /*7e70*/  ISETP.NE.AND P0, PT, RZ, UR4, PT ;  /* 0x00000004ff007c0c */ /* 0x000fe2000bf05270 */
[----:B------:R-:W-:-:S12]  /*7e80*/  IMAD R4, R153, 0x40, R189 ;  /* 0x0000004099047824 */ /* 0x000fd800078e02bd */
[----:B------:R-:W-:Y:S05]  /*7e90*/  @!P0 BRA `(.L_x_3870) ;  /* 0x0000001000088947 */ /* 0x000fea0003800000 */
[----:B------:R-:W-:-:S03]  /*7ea0*/  UMOV UR4, 0xffffffff ;  /* 0xffffffff00047882 */ /* 0x000fc60000000000 */
[----:B------:R-:W-:Y:S05]  /*7eb0*/  BRA.DIV UR4, `(.L_x_3871) ;  /* 0x0000012a04787947 */ /* 0x000fea000b800000 */
[----:B------:R0:W1:Y:S04]  /*7ec0*/  SHFL.IDX PT, R0, R26, RZ, 0x1c1f ;  /* 0x001c1fff1a007589 */ /* 0x00006800000e0000 */
[----:B------:R0:W2:Y:S04]  /*7ed0*/  SHFL.IDX PT, R3, R25, RZ, 0x1c1f ;  /* 0x001c1fff19037589 */ /* 0x0000a800000e0000 */
[----:B------:R-:W3:Y:S04]  /*7ee0*/  SHFL.IDX PT, R24, R24, RZ, 0x1c1f ;  /* 0x001c1fff18187589 */ /* 0x000ee800000e0000 */
[----:B------:R0:W4:Y:S02]  /*7ef0*/  SHFL.IDX PT, R21, R27, RZ, 0x1c1f ;  /* 0x001c1fff1b157589 */ /* 0x00012400000e0000 */
.L_x_4082:
[----:B------:R-:W5:Y:S01]  /*7f00*/  LDL R11, [R1+0x3c] ;  /* 0x00003c00010b7983 */ /* 0x000f620000100800 */
[----:B------:R-:W-:Y:S01]  /*7f10*/  ULDC UR4, c[0x0][0x448] ;  /* 0x0001120000047ab9 */ /* 0x000fe20000000800 */
[----:B------:R-:W-:Y:S01]  /*7f20*/  IMAD.SHL.U32 R5, R191, 0x40, RZ ;  /* 0x00000040bf057824 */ /* 0x000fe200078e00ff */
[----:B------:R-:W-:Y:S01]  /*7f30*/  BSSY B1, `(.L_x_3872) ;  /* 0x0000026000017945 */ /* 0x000fe20003800000 */
[----:B0-----:R-:W-:Y:S01]  /*7f40*/  IMAD R25, R152, UR4, RZ ;  /* 0x0000000498197c24 */ /* 0x001fe2000f8e02ff */
[----:B------:R-:W-:Y:S02]  /*7f50*/  CS2R R8, SRZ ;  /* 0x0000000000087805 */ /* 0x000fe4000001ff00 */
[----:B------:R-:W-:Y:S02]  /*7f60*/  LOP3.LUT R5, R5, 0x1c0, RZ, 0xc0, !PT ;  /* 0x000001c005057812 */ /* 0x000fe400078ec0ff */
[----:B------:R-:W-:Y:S01]  /*7f70*/  ISETP.GE.AND P0, PT, R4, R25, PT ;  /* 0x000000190400720c */ /* 0x000fe20003f06270 */
[----:B------:R-:W-:Y:S01]  /*7f80*/  IMAD R25, R153, -0x40, R25 ;  /* 0xffffffc099197824 */ /* 0x000fe200078e0219 */
[----:B------:R-:W-:-:S02]  /*7f90*/  LOP3.LUT R6, R5, 0x18, R16, 0xf8, !PT ;  /* 0x0000001805067812 */ /* 0x000fc400078ef810 */
[----:B------:R-:W-:-:S04]  /*7fa0*/  SHF.R.U32.HI R7, RZ, 0x3, R5 ;  /* 0x00000003ff077819 */ /* 0x000fc80000011605 */
[----:B------:R-:W-:Y:S02]  /*7fb0*/  LOP3.LUT R27, R6, R7, RZ, 0x3c, !PT ;  /* 0x00000007061b7212 */ /* 0x000fe400078e3cff */
[----:B------:R-:W-:Y:S02]  /*7fc0*/  CS2R R6, SRZ ;  /* 0x0000000000067805 */ /* 0x000fe4000001ff00 */
[----:B-----5:R-:W-:-:S04]  /*7fd0*/  LEA.HI R5, R11, R11, RZ, 0x1 ;  /* 0x0000000b0b057211 */ /* 0x020fc800078f08ff */
[----:B------:R-:W-:Y:S02]  /*7fe0*/  LOP3.LUT R10, R5, 0xfffffffe, RZ, 0xc0, !PT ;  /* 0xfffffffe050a7812 */ /* 0x000fe400078ec0ff */
[----:B------:R-:W-:-:S03]  /*7ff0*/  CS2R R4, SRZ ;  /* 0x0000000000047805 */ /* 0x000fc6000001ff00 */
[----:B------:R-:W-:Y:S01]  /*8000*/  IMAD.IADD R26, R11, 0x1, -R10 ;  /* 0x000000010b1a7824 */ /* 0x000fe200078e0a0a */
[----:B------:R-:W-:Y:S01]  /*8010*/  CS2R R10, SRZ ;  /* 0x00000000000a7805 */ /* 0x000fe2000001ff00 */
[----:B------:R-:W-:Y:S06]  /*8020*/  @P0 BRA `(.L_x_3873) ;  /* 0x0000000000580947 */ /* 0x000fec0003800000 */
[----:B------:R-:W-:Y:S01]  /*8030*/  ULDC UR4, c[0x0][0x3f4] ;  /* 0x0000fd0000047ab9 */ /* 0x000fe20000000800 */
[----:B--2---:R-:W-:Y:S01]  /*8040*/  IMAD.MOV.U32 R4, RZ, RZ, R3 ;  /* 0x000000ffff047224 */ /* 0x004fe200078e0003 */
[----:B------:R-:W-:Y:S01]  /*8050*/  ISETP.GE.AND P2, PT, R186, UR4, PT ;  /* 0x00000004ba007c0c */ /* 0x000fe2000bf46270 */
[----:B-1----:R-:W-:Y:S01]  /*8060*/  IMAD.MOV.U32 R5, RZ, RZ, R0 ;  /* 0x000000ffff057224 */ /* 0x002fe200078e0000 */
[C---:B------:R-:W-:Y:S01]  /*8070*/  ISETP.GE.AND P3, PT, R194.reuse, UR4, PT ;  /* 0x00000004c2007c0c */ /* 0x040fe2000bf66270 */
[----:B------:R-:W-:Y:S01]  /*8080*/  IMAD.SHL.U32 R14, R194, 0x2, RZ ;  /* 0x00000002c20e7824 */ /* 0x000fe200078e00ff */
[----:B------:R-:W-:-:S04]  /*8090*/  SHF.R.S32.HI R9, RZ, 0x1f, R194 ;  /* 0x0000001fff097819 */ /* 0x000fc800000114c2 */
[----:B------:R-:W-:-:S05]  /*80a0*/  SHF.L.U64.HI R9, R194, 0x1, R9 ;  /* 0x00000001c2097819 */ /* 0x000fca0000010209 */
[----:B------:R-:W-:Y:S02]  /*80b0*/  @!P2 IMAD.WIDE R4, R186, 0x2, R4 ;  /* 0x00000002ba04a825 */ /* 0x000fe400078e0204 */
[-C--:B------:R-:W-:Y:S02]  /*80c0*/  @!P3 IADD3 R12, P0, R3, R14.reuse, RZ ;  /* 0x0000000e030cb210 */ /* 0x080fe40007f1e0ff */
[----:B----4-:R-:W-:Y:S01]  /*80d0*/  @!P3 IADD3 R14, P1, R21, R14, RZ ;  /* 0x0000000e150eb210 */ /* 0x010fe20007f3e0ff */
[----:B------:R0:W5:Y:S02]  /*80e0*/  @!P2 LD.E.64 R6, desc[UR42][R4.64] ;  /* 0x0000002a0406a980 */ /* 0x000164000c101b00 */
[----:B------:R-:W-:Y:S01]  /*80f0*/  @!P3 IMAD.X R13, R0, 0x1, R9, P0 ;  /* 0x00000001000db824 */ /* 0x000fe200000e0609 */
[----:B---3--:R-:W-:Y:S02]  /*8100*/  @!P3 IADD3.X R15, R24, R9, RZ, P1, !PT ;  /* 0x00000009180fb210 */ /* 0x008fe40000ffe4ff */
[----:B------:R-:W-:Y:S01]  /*8110*/  CS2R R8, SRZ ;  /* 0x0000000000087805 */ /* 0x000fe2000001ff00 */
[----:B0-----:R-:W-:-:S05]  /*8120*/  IMAD.MOV.U32 R4, RZ, RZ, R21 ;  /* 0x000000ffff047224 */ /* 0x001fca00078e0015 */
[----:B------:R0:W5:Y:S01]  /*8130*/  @!P3 LD.E.64 R8, desc[UR42][R14.64] ;  /* 0x0000002a0e08b980 */ /* 0x000162000c101b00 */
[----:B------:R-:W-:Y:S02]  /*8140*/  IMAD.MOV.U32 R5, RZ, RZ, R24 ;  /* 0x000000ffff057224 */ /* 0x000fe400078e0018 */
[----:B------:R-:W-:Y:S01]  /*8150*/  @!P2 IMAD.WIDE R20, R186, 0x2, R4 ;  /* 0x00000002ba14a825 */ /* 0x000fe200078e0204 */
[----:B------:R-:W-:-:S04]  /*8160*/  CS2R R4, SRZ ;  /* 0x0000000000047805 */ /* 0x000fc8000001ff00 */
[----:B------:R0:W5:Y:S04]  /*8170*/  @!P2 LD.E.64 R10, desc[UR42][R20.64] ;  /* 0x0000002a140aa980 */ /* 0x000168000c101b00 */
[----:B------:R0:W5:Y:S02]  /*8180*/  @!P3 LD.E.64 R4, desc[UR42][R12.64] ;  /* 0x0000002a0c04b980 */ /* 0x000164000c101b00 */
.L_x_3873:
[----:B------:R-:W-:Y:S05]  /*8190*/  BSYNC B1 ;  /* 0x0000000000017941 */ /* 0x000fea0003800000 */
.L_x_3872:
[----:B0-----:R-:W-:Y:S01]  /*81a0*/  SHF.L.U32 R13, R26, 0x1f, RZ ;  /* 0x0000001f1a0d7819 */ /* 0x001fe200000006ff */
[----:B--2---:R-:W-:Y:S01]  /*81b0*/  IMAD R3, R198, 0x200, R27 ;  /* 0x00000200c6037824 */ /* 0x004fe200078e021b */
[----:B------:R-:W-:Y:S01]  /*81c0*/  LOP3.LUT P1, RZ, R191, 0x4, RZ, 0xc0, !PT ;  /* 0x00000004bfff7812 */ /* 0x000fe2000782c0ff */
[----:B-----5:R-:W-:Y:S01]  /*81d0*/  IMAD.MOV.U32 R12, RZ, RZ, R6 ;  /* 0x000000ffff0c7224 */ /* 0x020fe200078e0006 */
[----:B------:R-:W0:Y:S01]  /*81e0*/  SYNCS.PHASECHK.TRANS64.TRYWAIT P0, [R2+URZ+0x28c00], R13 ;  /* 0x028c000d020075a7 */ /* 0x000e22000800017f */
[----:B------:R-:W-:Y:S01]  /*81f0*/  IMAD R3, R3, 0x2, R2 ;  /* 0x0000000203037824 */ /* 0x000fe200078e0202 */
[--C-:B------:R-:W-:Y:S01]  /*8200*/  SHF.R.U64 R31, R6, 0x10, R7.reuse ;  /* 0x00000010061f7819 */ /* 0x100fe20000001207 */
[--C-:B------:R-:W-:Y:S01]  /*8210*/  IMAD.MOV.U32 R14, RZ, RZ, R7.reuse ;  /* 0x000000ffff0e7224 */ /* 0x100fe200078e0007 */
[----:B------:R-:W-:Y:S01]  /*8220*/  SHF.R.U32.HI R15, RZ, 0x10, R7 ;  /* 0x00000010ff0f7819 */ /* 0x000fe20000011607 */
[----:B------:R-:W-:Y:S01]  /*8230*/  IMAD.MOV.U32 R28, RZ, RZ, R4 ;  /* 0x000000ffff1c7224 */ /* 0x000fe200078e0004 */
[--C-:B------:R-:W-:Y:S01]  /*8240*/  SHF.R.U64 R32, R4, 0x10, R5.reuse ;  /* 0x0000001004207819 */ /* 0x100fe20000001205 */
[--C-:B------:R-:W-:Y:S01]  /*8250*/  IMAD.MOV.U32 R6, RZ, RZ, R5.reuse ;  /* 0x000000ffff067224 */ /* 0x100fe200078e0005 */
[----:B------:R-:W-:Y:S01]  /*8260*/  SHF.R.U32.HI R20, RZ, 0x10, R5 ;  /* 0x00000010ff147819 */ /* 0x000fe20000011605 */
[----:B------:R-:W-:Y:S01]  /*8270*/  IMAD.MOV.U32 R30, RZ, RZ, R10 ;  /* 0x000000ffff1e7224 */ /* 0x000fe200078e000a */
[--C-:B------:R-:W-:Y:S01]  /*8280*/  SHF.R.U64 R33, R10, 0x10, R11.reuse ;  /* 0x000000100a217819 */ /* 0x100fe2000000120b */
[----:B------:R-:W-:Y:S01]  /*8290*/  IMAD.MOV.U32 R7, RZ, RZ, R11 ;  /* 0x000000ffff077224 */ /* 0x000fe200078e000b */
[----:B------:R-:W-:Y:S01]  /*82a0*/  SHF.R.U64 R34, R8, 0x10, R9 ;  /* 0x0000001008227819 */ /* 0x000fe20000001209 */
[----:B------:R-:W-:Y:S01]  /*82b0*/  IMAD.MOV.U32 R29, RZ, RZ, R8 ;  /* 0x000000ffff1d7224 */ /* 0x000fe200078e0008 */
[----:B------:R-:W-:Y:S01]  /*82c0*/  SHF.R.U32.HI R10, RZ, 0x10, R11 ;  /* 0x00000010ff0a7819 */ /* 0x000fe2000001160b */
[----:B------:R-:W-:Y:S01]  /*82d0*/  VIADD R4, R3, 0x20400 ;  /* 0x0002040003047836 */ /* 0x000fe20000000000 */
[----:B------:R-:W-:Y:S01]  /*82e0*/  VIMNMX R8, R25, 0x40, PT ;  /* 0x0000004019087848 */ /* 0x000fe20003fe0100 */
[--C-:B------:R-:W-:Y:S01]  /*82f0*/  IMAD.MOV.U32 R5, RZ, RZ, R9.reuse ;  /* 0x000000ffff057224 */ /* 0x100fe200078e0009 */
[----:B------:R-:W-:Y:S01]  /*8300*/  BSSY B1, `(.L_x_3874) ;  /* 0x000000d000017945 */ /* 0x000fe20003800000 */
[----:B-1----:R-:W-:Y:S01]  /*8310*/  VIADD R0, R3, 0x20440 ;  /* 0x0002044003007836 */ /* 0x002fe20000000000 */
[----:B------:R-:W-:Y:S01]  /*8320*/  SHF.R.U32.HI R9, RZ, 0x10, R9 ;  /* 0x00000010ff097819 */ /* 0x000fe20000011609 */
[----:B------:R-:W-:Y:S01]  /*8330*/  @P1 VIADD R0, R4, 0xffffffc0 ;  /* 0xffffffc004001836 */ /* 0x000fe20000000000 */
[----:B------:R-:W-:-:S02]  /*8340*/  PRMT R27, R12, 0x5410, R14 ;  /* 0x000054100c1b7816 */ /* 0x000fc4000000000e */
[----:B------:R-:W-:Y:S02]  /*8350*/  PRMT R31, R31, 0x5410, R15 ;  /* 0x000054101f1f7816 */ /* 0x000fe4000000000f */
[----:B------:R-:W-:Y:S02]  /*8360*/  PRMT R28, R28, 0x5410, R6 ;  /* 0x000054101c1c7816 */ /* 0x000fe40000000006 */
[----:B------:R-:W-:Y:S02]  /*8370*/  PRMT R32, R32, 0x5410, R20 ;  /* 0x0000541020207816 */ /* 0x000fe40000000014 */
[----:B------:R-:W-:Y:S02]  /*8380*/  ISETP.GE.AND P1, PT, R189, R8, PT ;  /* 0x00000008bd00720c */ /* 0x000fe40003f26270 */
[----:B------:R-:W-:Y:S02]  /*8390*/  PRMT R30, R30, 0x5410, R7 ;  /* 0x000054101e1e7816 */ /* 0x000fe40000000007 */
[----:B------:R-:W-:-:S02]  /*83a0*/  PRMT R33, R33, 0x5410, R10 ;  /* 0x0000541021217816 */ /* 0x000fc4000000000a */
[----:B------:R-:W-:Y:S01]  /*83b0*/  PRMT R29, R29, 0x5410, R5 ;  /* 0x000054101d1d7816 */ /* 0x000fe20000000005 */
[----:B0-----:R-:W-:Y:S06]  /*83c0*/  @!P0 BRA `(.L_x_3875) ;  /* 0x0000012400a88947 */ /* 0x001fec0003800000 */
.L_x_4083:
[----:B------:R-:W-:Y:S05]  /*83d0*/  BSYNC B1 ;  /* 0x0000000000017941 */ /* 0x000fea0003800000 */
.L_x_3874:
[----:B------:R-:W-:Y:S01]  /*83e0*/  BSSY B1, `(.L_x_3876) ;  /* 0x0000056000017945 */ /* 0x000fe20003800000 */
[----:B------:R-:W-:-:S03]  /*83f0*/  PRMT R34, R34, 0x5410, R9 ;  /* 0x0000541022227816 */ /* 0x000fc60000000009 */
[----:B------:R-:W-:Y:S05]  /*8400*/  @P1 BRA `(.L_x_3877) ;  /* 0x00000004004c1947 */ /* 0x000fea0003800000 */
[----:B------:R-:W1:Y:S01]  /*8410*/  LDC R5, c[0x0][0x3f4] ;  /* 0x0000fd00ff057b82 */ /* 0x000e620000000800 */
[----:B------:R-:W-:Y:S01]  /*8420*/  BSSY B2, `(.L_x_3878) ;  /* 0x000002a000027945 */ /* 0x000fe20003800000 */
[-C--:B-1----:R-:W-:Y:S02]  /*8430*/  ISETP.GE.AND P0, PT, R186, R5.reuse, PT ;  /* 0x00000005ba00720c */ /* 0x082fe40003f06270 */
[----:B------:R-:W-:-:S11]  /*8440*/  ISETP.GE.AND P1, PT, R194, R5, PT ;  /* 0x00000005c200720c */ /* 0x000fd60003f26270 */
[----:B------:R-:W-:Y:S05]  /*8450*/  @P0 BRA `(.L_x_3879) ;  /* 0x0000000000980947 */ /* 0x000fea0003800000 */
[----:B------:R-:W1:Y:S01]  /*8460*/  LDS.128 R4, [R3+0x20400] ;  /* 0x0204000003047984 */ /* 0x000e620000000c00 */
[----:B------:R-:W-:Y:S02]  /*8470*/  HADD2.F32 R15, -RZ, R30.H0_H0 ;  /* 0x2000001eff0f7230 */ /* 0x000fe40000004100 */
[----:B0-----:R-:W-:Y:S02]  /*8480*/  HADD2.F32 R13, -RZ, R27.H0_H0 ;  /* 0x2000001bff0d7230 */ /* 0x001fe40000004100 */
[----:B------:R-:W-:Y:S02]  /*8490*/  HADD2.F32 R14, -RZ, R31.H0_H0 ;  /* 0x2000001fff0e7230 */ /* 0x000fe40000004100 */
[----:B------:R-:W-:Y:S02]  /*84a0*/  HADD2.F32 R20, -RZ, R33.H0_H0 ;  /* 0x20000021ff147230 */ /* 0x000fe40000004100 */
[--C-:B-1----:R-:W-:Y:S02]  /*84b0*/  HADD2.F32 R9, -RZ, R4.reuse.H0_H0 ;  /* 0x20000004ff097230 */ /* 0x102fe40000004100 */
[----:B------:R-:W-:-:S02]  /*84c0*/  HADD2.F32 R4, -RZ, R4.H1_H1 ;  /* 0x30000004ff047230 */ /* 0x000fc40000004100 */
[--C-:B------:R-:W-:Y:S02]  /*84d0*/  HADD2.F32 R10, -RZ, R5.reuse.H0_H0 ;  /* 0x20000005ff0a7230 */ /* 0x100fe40000004100 */
[----:B------:R-:W-:Y:S02]  /*84e0*/  HADD2.F32 R5, -RZ, R5.H1_H1 ;  /* 0x30000005ff057230 */ /* 0x000fe40000004100 */
[C---:B---3--:R-:W-:Y:S01]  /*84f0*/  FMUL.FTZ R24, R4.reuse, R15 ;  /* 0x0000000f04187220 */ /* 0x048fe20000410000 */
[-C--:B------:R-:W-:Y:S01]  /*8500*/  FMUL.FTZ R4, R4, R13.reuse ;  /* 0x0000000d04047220 */ /* 0x080fe20000410000 */
[--C-:B------:R-:W-:Y:S02]  /*8510*/  HADD2.F32 R11, -RZ, R6.reuse.H0_H0 ;  /* 0x20000006ff0b7230 */ /* 0x100fe40000004100 */
[----:B------:R-:W-:Y:S02]  /*8520*/  HADD2.F32 R12, -RZ, R7.H0_H0 ;  /* 0x20000007ff0c7230 */ /* 0x000fe40000004100 */
[----:B----4-:R-:W-:Y:S01]  /*8530*/  FMUL.FTZ R21, R5, R20 ;  /* 0x0000001405157220 */ /* 0x010fe20000410000 */
        /* <DEDUP_REMOVED lines=13> */
[----:B------:R-:W-:Y:S01]  /*8610*/  FMUL.FTZ R25, R7, R13 ;  /* 0x0000000d07197220 */ /* 0x000fe20000410000 */
[----:B------:R-:W-:Y:S01]  /*8620*/  FFMA.FTZ R6, R11, R4, -R14 ;  /* 0x000000040b067223 */ /* 0x000fe2000001080e */
[----:B------:R-:W-:Y:S01]  /*8630*/  FMUL.FTZ R26, R7, R5 ;  /* 0x00000005071a7220 */ /* 0x000fe20000410000 */
        /* <DEDUP_REMOVED lines=8> */
.L_x_3879:
[----:B------:R-:W-:Y:S05]  /*86c0*/  BSYNC B2 ;  /* 0x0000000000027941 */ /* 0x000fea0003800000 */
.L_x_3878:
[----:B------:R-:W-:Y:S05]  /*86d0*/  @P1 BRA `(.L_x_3877) ;  /* 0x0000000000981947 */ /* 0x000fea0003800000 */
[----:B-1----:R-:W1:Y:S01]  /*86e0*/  LDS.128 R4, [R0] ;  /* 0x0000000000047984 */ /* 0x002e620000000c00 */
        /* <DEDUP_REMOVED lines=37> */
.L_x_3877:
[----:B------:R-:W-:Y:S05]  /*8940*/  BSYNC B1 ;  /* 0x0000000000017941 */ /* 0x000fea0003800000 */
.L_x_3876:
[----:B-12---:R-:W-:-:S05]  /*8950*/  VIADD R4, R189, 0x20 ;  /* 0x00000020bd047836 */ /* 0x006fca0000000000 */
[----:B------:R-:W-:-:S13]  /*8960*/  ISETP.GE.AND P0, PT, R4, R8, PT ;  /* 0x000000080400720c */ /* 0x000fda0003f06270 */
        /* <DEDUP_REMOVED lines=8> */
[--C-:B------:R-:W-:Y:S02]  /*89f0*/  HADD2.F32 R20, -RZ, R30.reuse.H0_H0 ;  /* 0x2000001eff147230 */ /* 0x100fe40000004100 */
[----:B------:R-:W-:Y:S02]  /*8a00*/  HADD2.F32 R25, -RZ, R33.H0_H0 ;  /* 0x20000021ff197230 */ /* 0x000fe40000004100 */
[----:B----4-:R-:W-:Y:S02]  /*8a10*/  HADD2.F32 R21, -RZ, R31.H0_H0 ;  /* 0x2000001fff157230 */ /* 0x010fe40000004100 */
[----:B---3--:R-:W-:Y:S02]  /*8a20*/  HADD2.F32 R24, -RZ, R30.H1_H1 ;  /* 0x3000001eff187230 */ /* 0x008fe40000004100 */
[----:B-1----:R-:W-:-:S02]  /*8a30*/  HADD2.F32 R8, -RZ, R4.H0_H0 ;  /* 0x20000004ff087230 */ /* 0x002fc40000004100 */
[----:B------:R-:W-:Y:S02]  /*8a40*/  HADD2.F32 R4, -RZ, R4.H1_H1 ;  /* 0x30000004ff047230 */ /* 0x000fe40000004100 */
[--C-:B------:R-:W-:Y:S02]  /*8a50*/  HADD2.F32 R9, -RZ, R5.reuse.H0_H0 ;  /* 0x20000005ff097230 */ /* 0x100fe40000004100 */
[----:B------:R-:W-:Y:S02]  /*8a60*/  HADD2.F32 R5, -RZ, R5.H1_H1 ;  /* 0x30000005ff057230 */ /* 0x000fe40000004100 */
[-C--:B0-----:R-:W-:Y:S01]  /*8a70*/  FMUL.FTZ R13, R20, R4.reuse ;  /* 0x00000004140d7220 */ /* 0x081fe20000410000 */
[C---:B------:R-:W-:Y:S01]  /*8a80*/  FMUL.FTZ R15, R14.reuse, R4 ;  /* 0x000000040e0f7220 */ /* 0x040fe20000410000 */
[----:B------:R-:W-:Y:S02]  /*8a90*/  HADD2.F32 R10, -RZ, R6.H0_H0 ;  /* 0x20000006ff0a7230 */ /* 0x000fe40000004100 */
[-C--:B------:R-:W-:Y:S01]  /*8aa0*/  FMUL.FTZ R12, R25, R5.reuse ;  /* 0x00000005190c7220 */ /* 0x080fe20000410000 */
[-C--:B------:R-:W-:Y:S01]  /*8ab0*/  FFMA.FTZ R4, R14, R8.reuse, -R13 ;  /* 0x000000080e047223 */ /* 0x080fe2000001080d */
[----:B------:R-:W-:Y:S01]  /*8ac0*/  FFMA.FTZ R15, R20, R8, R15 ;  /* 0x00000008140f7223 */ /* 0x000fe2000001000f */
[----:B------:R-:W-:Y:S01]  /*8ad0*/  FMUL.FTZ R8, R21, R5 ;  /* 0x0000000515087220 */ /* 0x000fe20000410000 */
[----:B------:R-:W-:-:S02]  /*8ae0*/  HADD2.F32 R11, -RZ, R7.H0_H0 ;  /* 0x20000007ff0b7230 */ /* 0x000fc40000004100 */
[-C--:B------:R-:W-:Y:S01]  /*8af0*/  FFMA.FTZ R5, R21, R9.reuse, -R12 ;  /* 0x0000000915057223 */ /* 0x080fe2000001080c */
[----:B------:R-:W-:Y:S02]  /*8b00*/  HADD2.F32 R20, -RZ, R27.H1_H1 ;  /* 0x3000001bff147230 */ /* 0x000fe40000004100 */
[----:B------:R-:W-:Y:S01]  /*8b10*/  FFMA.FTZ R8, R25, R9, R8 ;  /* 0x0000000919087223 */ /* 0x000fe20000010008 */
[----:B------:R-:W-:Y:S01]  /*8b20*/  HADD2.F32 R6, -RZ, R6.H1_H1 ;  /* 0x30000006ff067230 */ /* 0x000fe20000004100 */
[----:B------:R-:W-:Y:S01]  /*8b30*/  F2FP.F16.F32.PACK_AB R4, R15, R4 ;  /* 0x000000040f04723e */ /* 0x000fe200000000ff */
[----:B------:R-:W-:Y:S02]  /*8b40*/  HADD2.F32 R7, -RZ, R7.H1_H1 ;  /* 0x30000007ff077230 */ /* 0x000fe40000004100 */
[----:B------:R-:W-:Y:S02]  /*8b50*/  HADD2.F32 R27, -RZ, R33.H1_H1 ;  /* 0x30000021ff1b7230 */ /* 0x000fe40000004100 */
[----:B------:R-:W-:Y:S01]  /*8b60*/  FMUL.FTZ R9, R24, R6 ;  /* 0x0000000618097220 */ /* 0x000fe20000410000 */
[----:B------:R-:W-:-:S02]  /*8b70*/  HADD2.F32 R21, -RZ, R31.H1_H1 ;  /* 0x3000001fff157230 */ /* 0x000fc40000004100 */
[----:B------:R-:W-:Y:S01]  /*8b80*/  FMUL.FTZ R13, R20, R6 ;  /* 0x00000006140d7220 */ /* 0x000fe20000410000 */
[----:B------:R-:W-:Y:S01]  /*8b90*/  F2FP.F16.F32.PACK_AB R5, R8, R5 ;  /* 0x000000050805723e */ /* 0x000fe200000000ff */
[-C--:B------:R-:W-:Y:S01]  /*8ba0*/  FMUL.FTZ R12, R27, R7.reuse ;  /* 0x000000071b0c7220 */ /* 0x080fe20000410000 */
[-C--:B------:R-:W-:Y:S01]  /*8bb0*/  FFMA.FTZ R6, R20, R10.reuse, -R9 ;  /* 0x0000000a14067223 */ /* 0x080fe20000010809 */
[C---:B------:R-:W-:Y:S01]  /*8bc0*/  FMUL.FTZ R14, R21.reuse, R7 ;  /* 0x00000007150e7220 */ /* 0x040fe20000410000 */
[----:B------:R-:W-:Y:S01]  /*8bd0*/  FFMA.FTZ R13, R24, R10, R13 ;  /* 0x0000000a180d7223 */ /* 0x000fe2000001000d */
[-C--:B------:R-:W-:Y:S02]  /*8be0*/  FFMA.FTZ R7, R21, R11.reuse, -R12 ;  /* 0x0000000b15077223 */ /* 0x080fe4000001080c */
[----:B------:R-:W-:Y:S02]  /*8bf0*/  FFMA.FTZ R14, R27, R11, R14 ;  /* 0x0000000b1b0e7223 */ /* 0x000fe4000001000e */
[----:B------:R-:W-:-:S03]  /*8c00*/  F2FP.F16.F32.PACK_AB R6, R13, R6 ;  /* 0x000000060d06723e */ /* 0x000fc600000000ff */
[----:B------:R-:W-:-:S05]  /*8c10*/  F2FP.F16.F32.PACK_AB R7, R14, R7 ;  /* 0x000000070e07723e */ /* 0x000fca00000000ff */
[----:B------:R1:W-:Y:S02]  /*8c20*/  STS.128 [R3+0x21400], R4 ;  /* 0x0214000403007388 */ /* 0x0003e40000000c00 */
.L_x_3882:
[----:B------:R-:W-:Y:S05]  /*8c30*/  BSYNC B1 ;  /* 0x0000000000017941 */ /* 0x000fea0003800000 */
.L_x_3881:
[----:B------:R-:W-:Y:S05]  /*8c40*/  @P1 BRA `(.L_x_3880) ;  /* 0x00000010007c1947 */ /* 0x000fea0003800000 */
[----:B-1----:R-:W1:Y:S01]  /*8c50*/  LDS.128 R4, [R0+0x1000] ;  /* 0x0010000000047984 */ /* 0x002e620000000c00 */
[--C-:B------:R-:W-:Y:S02]  /*8c60*/  HADD2.F32 R15, -RZ, R29.reuse.H0_H0 ;  /* 0x2000001dff0f7230 */ /* 0x100fe40000004100 */
[----:B0-----:R-:W-:Y:S02]  /*8c70*/  HADD2.F32 R13, -RZ, R28.H0_H0 ;  /* 0x2000001cff0d7230 */ /* 0x001fe40000004100 */
[----:B---3--:R-:W-:Y:S02]  /*8c80*/  HADD2.F32 R24, -RZ, R34.H0_H0 ;  /* 0x20000022ff187230 */ /* 0x008fe40000004100 */
[----:B------:R-:W-:Y:S02]  /*8c90*/  HADD2.F32 R20, -RZ, R32.H0_H0 ;  /* 0x20000020ff147230 */ /* 0x000fe40000004100 */
[----:B----4-:R-:W-:Y:S02]  /*8ca0*/  HADD2.F32 R21, -RZ, R29.H1_H1 ;  /* 0x3000001dff157230 */ /* 0x010fe40000004100 */
[----:B------:R-:W-:-:S02]  /*8cb0*/  HADD2.F32 R26, -RZ, R34.H1_H1 ;  /* 0x30000022ff1a7230 */ /* 0x000fc40000004100 */
[--C-:B-1----:R-:W-:Y:S02]  /*8cc0*/  HADD2.F32 R3, -RZ, R4.reuse.H0_H0 ;  /* 0x20000004ff037230 */ /* 0x102fe40000004100 */
[----:B------:R-:W-:Y:S02]  /*8cd0*/  HADD2.F32 R4, -RZ, R4.H1_H1 ;  /* 0x30000004ff047230 */ /* 0x000fe40000004100 */
[--C-:B------:R-:W-:Y:S02]  /*8ce0*/  HADD2.F32 R8, -RZ, R5.reuse.H0_H0 ;  /* 0x20000005ff087230 */ /* 0x100fe40000004100 */
[----:B------:R-:W-:Y:S02]  /*8cf0*/  HADD2.F32 R5, -RZ, R5.H1_H1 ;  /* 0x30000005ff057230 */ /* 0x000fe40000004100 */
[-C--:B------:R-:W-:Y:S01]  /*8d00*/  FMUL.FTZ R12, R15, R4.reuse ;  /* 0x000000040f0c7220 */ /* 0x080fe20000410000 */
[----:B------:R-:W-:Y:S01]  /*8d10*/  FMUL.FTZ R14, R13, R4 ;  /* 0x000000040d0e7220 */ /* 0x000fe20000410000 */
[----:B------:R-:W-:-:S02]  /*8d20*/  HADD2.F32 R9, -RZ, R6.H0_H0 ;  /* 0x20000006ff097230 */ /* 0x000fc40000004100 */
[----:B------:R-:W-:Y:S01]  /*8d30*/  FMUL.FTZ R11, R24, R5 ;  /* 0x00000005180b7220 */ /* 0x000fe20000410000 */
[----:B------:R-:W-:Y:S01]  /*8d40*/  FFMA.FTZ R4, R13, R3, -R12 ;  /* 0x000000030d047223 */ /* 0x000fe2000001080c */
[--C-:B------:R-:W-:Y:S02]  /*8d50*/  HADD2.F32 R10, -RZ, R7.reuse.H0_H0 ;  /* 0x20000007ff0a7230 */ /* 0x100fe40000004100 */
[C---:B------:R-:W-:Y:S01]  /*8d60*/  FMUL.FTZ R13, R20.reuse, R5 ;  /* 0x00000005140d7220 */ /* 0x040fe20000410000 */
[----:B------:R-:W-:Y:S02]  /*8d70*/  HADD2.F32 R6, -RZ, R6.H1_H1 ;  /* 0x30000006ff067230 */ /* 0x000fe40000004100 */
[----:B------:R-:W-:Y:S01]  /*8d80*/  FFMA.FTZ R3, R15, R3, R14 ;  /* 0x000000030f037223 */ /* 0x000fe2000001000e */
[----:B------:R-:W-:Y:S02]  /*8d90*/  HADD2.F32 R7, -RZ, R7.H1_H1 ;  /* 0x30000007ff077230 */ /* 0x000fe40000004100 */
[----:B------:R-:W-:Y:S01]  /*8da0*/  FFMA.FTZ R5, R20, R8, -R11 ;  /* 0x0000000814057223 */ /* 0x000fe2000001080b */
[----:B------:R-:W-:-:S02]  /*8db0*/  HADD2.F32 R15, -RZ, R28.H1_H1 ;  /* 0x3000001cff0f7230 */ /* 0x000fc40000004100 */
[----:B------:R-:W-:Y:S01]  /*8dc0*/  FFMA.FTZ R8, R24, R8, R13 ;  /* 0x0000000818087223 */ /* 0x000fe2000001000d */
[----:B------:R-:W-:Y:S02]  /*8dd0*/  HADD2.F32 R20, -RZ, R32.H1_H1 ;  /* 0x30000020ff147230 */ /* 0x000fe40000004100 */
[-C--:B------:R-:W-:Y:S01]  /*8de0*/  FMUL.FTZ R12, R21, R6.reuse ;  /* 0x00000006150c7220 */ /* 0x080fe20000410000 */
[-C--:B------:R-:W-:Y:S01]  /*8df0*/  FMUL.FTZ R11, R26, R7.reuse ;  /* 0x000000071a0b7220 */ /* 0x080fe20000410000 */
[----:B------:R-:W-:Y:S01]  /*8e00*/  FMUL.FTZ R14, R15, R6 ;  /* 0x000000060f0e7220 */ /* 0x000fe20000410000 */
[----:B------:R-:W-:Y:S01]  /*8e10*/  F2FP.F16.F32.PACK_AB R4, R3, R4 ;  /* 0x000000040304723e */ /* 0x000fe200000000ff */
[C---:B------:R-:W-:Y:S01]  /*8e20*/  FMUL.FTZ R13, R20.reuse, R7 ;  /* 0x00000007140d7220 */ /* 0x040fe20000410000 */
[-C--:B------:R-:W-:Y:S01]  /*8e30*/  FFMA.FTZ R6, R15, R9.reuse, -R12 ;  /* 0x000000090f067223 */ /* 0x080fe2000001080c */
[-C--:B------:R-:W-:Y:S01]  /*8e40*/  FFMA.FTZ R7, R20, R10.reuse, -R11 ;  /* 0x0000000a14077223 */ /* 0x080fe2000001080b */
[----:B------:R-:W-:Y:S01]  /*8e50*/  FFMA.FTZ R9, R21, R9, R14 ;  /* 0x0000000915097223 */ /* 0x000fe2000001000e */
[----:B------:R-:W-:Y:S01]  /*8e60*/  FFMA.FTZ R10, R26, R10, R13 ;  /* 0x0000000a1a0a7223 */ /* 0x000fe2000001000d */
[----:B------:R-:W-:-:S03]  /*8e70*/  F2FP.F16.F32.PACK_AB R5, R8, R5 ;  /* 0x000000050805723e */ /* 0x000fc600000000ff */
[----:B------:R-:W-:Y:S02]  /*8e80*/  F2FP.F16.F32.PACK_AB R6, R9, R6 ;  /* 0x000000060906723e */ /* 0x000fe400000000ff */
[----:B------:R-:W-:-:S05]  /*8e90*/  F2FP.F16.F32.PACK_AB R7, R10, R7 ;  /* 0x000000070a07723e */ /* 0x000fca00000000ff */
[----:B------:R0:W-:Y:S01]  /*8ea0*/  STS.128 [R0+0x1000], R4 ;  /* 0x0010000400007388 */ /* 0x0001e20000000c00 */
[----:B------:R-:W-:Y:S05]  /*8eb0*/  BRA `(.L_x_3880) ;  /* 0x0000000c00e07947 */ /* 0x000fea0003800000 */
.L_x_3870:
[----:B------:R-:W-:-:S03]  /*8ec0*/  UMOV UR4, 0xffffffff ;  /* 0xffffffff00047882 */ /* 0x000fc60000000000 */
[----:B------:R-:W-:Y:S05]  /*8ed0*/  BRA.DIV UR4, `(.L_x_3883) ;  /* 0x0000011a04f87947 */ /* 0x000fea000b800000 */
[----:B------:R0:W1:Y:S04]  /*8ee0*/  SHFL.IDX PT, R0, R26, RZ, 0x1c1f ;  /* 0x001c1fff1a007589 */ /* 0x00006800000e0000 */
[----:B------:R0:W2:Y:S04]  /*8ef0*/  SHFL.IDX PT, R3, R25, RZ, 0x1c1f ;  /* 0x001c1fff19037589 */ /* 0x0000a800000e0000 */
[----:B------:R0:W3:Y:S04]  /*8f00*/  SHFL.IDX PT, R20, R24, RZ, 0x1c1f ;  /* 0x001c1fff18147589 */ /* 0x0000e800000e0000 */
[----:B------:R0:W4:Y:S02]  /*8f10*/  SHFL.IDX PT, R14, R27, RZ, 0x1c1f ;  /* 0x001c1fff1b0e7589 */ /* 0x00012400000e0000 */
.L_x_4089:
[----:B------:R-:W5:Y:S01]  /*8f20*/  LDL R6, [R1+0x3c] ;  /* 0x00003c0001067983 */ /* 0x000f620000100800 */
[----:B------:R-:W-:Y:S01]  /*8f30*/  ULDC UR4, c[0x0][0x448] ;  /* 0x0001120000047ab9 */ /* 0x000fe20000000800 */
[----:B------:R-:W-:Y:S01]  /*8f40*/  BSSY B1, `(.L_x_3884) ;  /* 0x0000019000017945 */ /* 0x000fe20003800000 */
[----:B------:R-:W-:Y:S01]  /*8f50*/  IMAD R21, R152, UR4, RZ ;  /* 0x0000000498157c24 */ /* 0x000fe2000f8e02ff */
[----:B------:R-:W-:Y:S02]  /*8f60*/  CS2R R8, SRZ ;  /* 0x0000000000087805 */ /* 0x000fe4000001ff00 */
[----:B------:R-:W-:Y:S02]  /*8f70*/  CS2R R10, SRZ ;  /* 0x00000000000a7805 */ /* 0x000fe4000001ff00 */
[----:B------:R-:W-:Y:S01]  /*8f80*/  ISETP.GE.AND P0, PT, R4, R21, PT ;  /* 0x000000150400720c */ /* 0x000fe20003f06270 */
[----:B------:R-:W-:Y:S01]  /*8f90*/  IMAD R21, R153, -0x40, R21 ;  /* 0xffffffc099157824 */ /* 0x000fe200078e0215 */
[----:B-----5:R-:W-:-:S04]  /*8fa0*/  LEA.HI R5, R6, R6, RZ, 0x1 ;  /* 0x0000000606057211 */ /* 0x020fc800078f08ff */
[----:B------:R-:W-:-:S05]  /*8fb0*/  LOP3.LUT R5, R5, 0xfffffffe, RZ, 0xc0, !PT ;  /* 0xfffffffe05057812 */ /* 0x000fca00078ec0ff */
[----:B0-----:R-:W-:Y:S01]  /*8fc0*/  IMAD.IADD R25, R6, 0x1, -R5 ;  /* 0x0000000106197824 */ /* 0x001fe200078e0a05 */
[----:B------:R-:W-:Y:S02]  /*8fd0*/  CS2R R4, SRZ ;  /* 0x0000000000047805 */ /* 0x000fe4000001ff00 */
[----:B------:R-:W-:Y:S02]  /*8fe0*/  CS2R R6, SRZ ;  /* 0x0000000000067805 */ /* 0x000fe4000001ff00 */
[----:B------:R-:W-:Y:S01]  /*8ff0*/  SHF.L.U32 R25, R25, 0x1f, RZ ;  /* 0x0000001f19197819 */ /* 0x000fe200000006ff */
[----:B------:R-:W-:Y:S06]  /*9000*/  @P0 BRA `(.L_x_3885) ;  /* 0x0000000000300947 */ /* 0x000fec0003800000 */
[----:B------:R-:W-:Y:S01]  /*9010*/  ULDC UR4, c[0x0][0x3f4] ;  /* 0x0000fd0000047ab9 */ /* 0x000fe20000000800 */
[C---:B------:R-:W-:Y:S01]  /*9020*/  IMAD.SHL.U32 R15, R16.reuse, 0x2, RZ ;  /* 0x00000002100f7824 */ /* 0x040fe200078e00ff */
[C---:B------:R-:W-:Y:S02]  /*9030*/  ISETP.GE.AND P2, PT, R16.reuse, UR4, PT ;  /* 0x0000000410007c0c */ /* 0x040fe4000bf46270 */
[----:B------:R-:W-:Y:S02]  /*9040*/  SHF.L.U64.HI R5, R16, 0x1, R17 ;  /* 0x0000000110057819 */ /* 0x000fe40000010211 */
[-C--:B--2---:R-:W-:Y:S02]  /*9050*/  IADD3 R12, P0, R3, R15.reuse, RZ ;  /* 0x0000000f030c7210 */ /* 0x084fe40007f1e0ff */
[----:B----4-:R-:W-:-:S03]  /*9060*/  IADD3 R14, P1, R14, R15, RZ ;  /* 0x0000000f0e0e7210 */ /* 0x010fc60007f3e0ff */
[--C-:B-1----:R-:W-:Y:S02]  /*9070*/  IMAD.X R13, R0, 0x1, R5.reuse, P0 ;  /* 0x00000001000d7824 */ /* 0x102fe400000e0605 */
[----:B---3--:R-:W-:Y:S01]  /*9080*/  IMAD.X R15, R20, 0x1, R5, P1 ;  /* 0x00000001140f7824 */ /* 0x008fe200008e0605 */
[----:B------:R-:W-:Y:S01]  /*9090*/  CS2R R4, SRZ ;  /* 0x0000000000047805 */ /* 0x000fe2000001ff00 */
[----:B------:R-:W-:Y:S06]  /*90a0*/  @P2 BRA `(.L_x_3885) ;  /* 0x0000000000082947 */ /* 0x000fec0003800000 */
[----:B------:R0:W5:Y:S04]  /*90b0*/  LD.E.128 R4, desc[UR42][R12.64] ;  /* 0x0000002a0c047980 */ /* 0x000168000c101d00 */
[----:B------:R0:W5:Y:S02]  /*90c0*/  LD.E.128 R8, desc[UR42][R14.64] ;  /* 0x0000002a0e087980 */ /* 0x000164000c101d00 */
.L_x_3885:
[----:B------:R-:W-:Y:S05]  /*90d0*/  BSYNC B1 ;  /* 0x0000000000017941 */ /* 0x000fea0003800000 */
.L_x_3884:
[----:B------:R-:W3:Y:S01]  /*90e0*/  SYNCS.PHASECHK.TRANS64.TRYWAIT P1, [R2+URZ+0x28c00], R25 ;  /* 0x028c0019020075a7 */ /* 0x000ee2000802017f */
[----:B-----5:R-:W-:Y:S01]  /*90f0*/  IMAD.MOV.U32 R38, RZ, RZ, R4 ;  /* 0x000000ffff267224 */ /* 0x020fe200078e0004 */
[--C-:B0-----:R-:W-:Y:S01]  /*9100*/  SHF.R.U64 R12, R4, 0x10, R5.reuse ;  /* 0x00000010040c7819 */ /* 0x101fe20000001205 */
[--C-:B-1----:R-:W-:Y:S01]  /*9110*/  IMAD.MOV.U32 R0, RZ, RZ, R5.reuse ;  /* 0x000000ffff007224 */ /* 0x102fe200078e0005 */
[----:B------:R-:W-:Y:S01]  /*9120*/  SHF.R.U32.HI R42, RZ, 0x10, R5 ;  /* 0x00000010ff2a7819 */ /* 0x000fe20000011605 */
[----:B------:R-:W-:Y:S01]  /*9130*/  IMAD.MOV.U32 R39, RZ, RZ, R6 ;  /* 0x000000ffff277224 */ /* 0x000fe200078e0006 */
[----:B------:R-:W-:Y:S01]  /*9140*/  SHF.R.U64 R43, R8, 0x10, R9 ;  /* 0x00000010082b7819 */ /* 0x000fe20000001209 */
[----:B------:R-:W-:Y:S01]  /*9150*/  IMAD.MOV.U32 R4, RZ, RZ, R8 ;  /* 0x000000ffff047224 */ /* 0x000fe200078e0008 */
[----:B------:R-:W-:Y:S01]  /*9160*/  PRMT R38, R38, 0x5410, R0 ;  /* 0x0000541026267816 */ /* 0x000fe20000000000 */
[----:B----4-:R-:W-:Y:S01]  /*9170*/  VIADD R14, R189, 0x20 ;  /* 0x00000020bd0e7836 */ /* 0x010fe20000000000 */
[----:B------:R-:W-:Y:S01]  /*9180*/  VIMNMX R0, R21, 0x40, PT ;  /* 0x0000004015007848 */ /* 0x000fe20003fe0100 */
[--C-:B------:R-:W-:Y:S01]  /*9190*/  IMAD.MOV.U32 R13, RZ, RZ, R7.reuse ;  /* 0x000000ffff0d7224 */ /* 0x100fe200078e0007 */
[----:B------:R-:W-:Y:S01]  /*91a0*/  SHF.R.U64 R6, R6, 0x10, R7 ;  /* 0x0000001006067819 */ /* 0x000fe20000001207 */
[--C-:B------:R-:W-:Y:S01]  /*91b0*/  IMAD.MOV.U32 R40, RZ, RZ, R9.reuse ;  /* 0x000000ffff287224 */ /* 0x100fe200078e0009 */
[----:B------:R-:W-:Y:S01]  /*91c0*/  SHF.R.U32.HI R8, RZ, 0x10, R9 ;  /* 0x00000010ff087819 */ /* 0x000fe20000011609 */
[----:B------:R-:W-:Y:S01]  /*91d0*/  IMAD.MOV.U32 R5, RZ, RZ, R10 ;  /* 0x000000ffff057224 */ /* 0x000fe200078e000a */
[----:B--2---:R-:W0:Y:S01]  /*91e0*/  LDC R3, c[0x0][0x3f4] ;  /* 0x0000fd00ff037b82 */ /* 0x004e220000000800 */
[----:B------:R-:W-:Y:S01]  /*91f0*/  IMAD.MOV.U32 R41, RZ, RZ, R11 ;  /* 0x000000ffff297224 */ /* 0x000fe200078e000b */
[----:B------:R-:W-:Y:S01]  /*9200*/  SHF.R.U32.HI R7, RZ, 0x10, R7 ;  /* 0x00000010ff077819 */ /* 0x000fe20000011607 */
[----:B------:R-:W-:Y:S01]  /*9210*/  BSSY B1, `(.L_x_3886) ;  /* 0x000000f000017945 */ /* 0x000fe20003800000 */
[----:B------:R-:W-:-:S02]  /*9220*/  SHF.R.U64 R44, R10, 0x10, R11 ;  /* 0x000000100a2c7819 */ /* 0x000fc4000000120b */
[----:B------:R-:W-:Y:S02]  /*9230*/  SHF.R.U32.HI R9, RZ, 0x10, R11 ;  /* 0x00000010ff097819 */ /* 0x000fe4000001160b */
[----:B------:R-:W-:Y:S02]  /*9240*/  PRMT R41, R41, 0x5410, R12 ;  /* 0x0000541029297816 */ /* 0x000fe4000000000c */
[----:B------:R-:W-:Y:S02]  /*9250*/  PRMT R13, R7, 0x5410, R13 ;  /* 0x00005410070d7816 */ /* 0x000fe4000000000d */
[----:B------:R-:W-:Y:S02]  /*9260*/  PRMT R42, R42, 0x5410, R6 ;  /* 0x000054102a2a7816 */ /* 0x000fe40000000006 */
[----:B------:R-:W-:Y:S02]  /*9270*/  PRMT R39, R39, 0x5410, R4 ;  /* 0x0000541027277816 */ /* 0x000fe40000000004 */
[----:B------:R-:W-:-:S02]  /*9280*/  PRMT R43, R43, 0x5410, R8 ;  /* 0x000054102b2b7816 */ /* 0x000fc40000000008 */
[----:B------:R-:W-:Y:S02]  /*9290*/  PRMT R40, R40, 0x5410, R5 ;  /* 0x0000541028287816 */ /* 0x000fe40000000005 */
[----:B------:R-:W-:Y:S02]  /*92a0*/  PRMT R44, R44, 0x5410, R9 ;  /* 0x000054102c2c7816 */ /* 0x000fe40000000009 */
[----:B0-----:R-:W-:-:S04]  /*92b0*/  ISETP.GE.AND P0, PT, R16, R3, PT ;  /* 0x000000031000720c */ /* 0x001fc80003f06270 */
[-C--:B------:R-:W-:Y:S02]  /*92c0*/  ISETP.GE.OR P2, PT, R189, R0.reuse, P0 ;  /* 0x00000000bd00720c */ /* 0x080fe40000746670 */
[----:B------:R-:W-:Y:S01]  /*92d0*/  ISETP.GE.OR P0, PT, R14, R0, P0 ;  /* 0x000000000e00720c */ /* 0x000fe20000706670 */
[----:B------:R-:W-:Y:S01]  /*92e0*/  IMAD.IADD R0, R16, 0x1, R3 ;  /* 0x0000000110007824 */ /* 0x000fe200078e0203 */
[----:B---3--:R-:W-:Y:S11]  /*92f0*/  @!P1 BRA `(.L_x_3887) ;  /* 0x0000011800609947 */ /* 0x008ff60003800000 */
.L_x_4090:
[----:B------:R-:W-:Y:S05]  /*9300*/  BSYNC B1 ;  /* 0x0000000000017941 */ /* 0x000fea0003800000 */
.L_x_3886:
[----:B------:R-:W-:Y:S01]  /*9310*/  BSSY B1, `(.L_x_3888) ;  /* 0x0000059000017945 */ /* 0x000fe20003800000 */
[----:B------:R-:W-:-:S03]  /*9320*/  LOP3.LUT R0, R0, 0x38, RZ, 0xc0, !PT ;  /* 0x0000003800007812 */ /* 0x000fc600078ec0ff */
[----:B------:R-:W-:Y:S05]  /*9330*/  @P2 BRA `(.L_x_3889) ;  /* 0x0000000400582947 */ /* 0x000fea0003800000 */
[----:B------:R-:W-:Y:S02]  /*9340*/  IMAD.SHL.U32 R3, R191, 0x40, RZ ;  /* 0x00000040bf037824 */ /* 0x000fe400078e00ff */
[----:B------:R-:W-:Y:S02]  /*9350*/  HADD2.F32 R31, -RZ, R39.H1_H1 ;  /* 0x30000027ff1f7230 */ /* 0x000fe40000004100 */
[----:B------:R-:W-:Y:S01]  /*9360*/  HADD2.F32 R29, -RZ, R38.H0_H0 ;  /* 0x20000026ff1d7230 */ /* 0x000fe20000004100 */
[----:B------:R-:W-:Y:S01]  /*9370*/  LOP3.LUT R9, R3, 0x1c0, RZ, 0xc0, !PT ;  /* 0x000001c003097812 */ /* 0x000fe200078ec0ff */
[----:B------:R-:W-:Y:S02]  /*9380*/  HADD2.F32 R32, -RZ, R43.H0_H0 ;  /* 0x2000002bff207230 */ /* 0x000fe40000004100 */
[----:B------:R-:W-:Y:S01]  /*9390*/  HADD2.F32 R30, -RZ, R41.H1_H1 ;  /* 0x30000029ff1e7230 */ /* 0x000fe20000004100 */
[----:B------:R-:W-:Y:S02]  /*93a0*/  LOP3.LUT R3, R9, 0x38, R16, 0xf8, !PT ;  /* 0x0000003809037812 */ /* 0x000fe400078ef810 */
[----:B------:R-:W-:-:S04]  /*93b0*/  SHF.R.U32.HI R4, RZ, 0x3, R9 ;  /* 0x00000003ff047819 */ /* 0x000fc80000011609 */
[----:B------:R-:W-:Y:S02]  /*93c0*/  LOP3.LUT R3, R3, R4, RZ, 0x3c, !PT ;  /* 0x0000000403037212 */ /* 0x000fe400078e3cff */
[----:B------:R-:W-:-:S03]  /*93d0*/  LOP3.LUT R9, R4, R0, R9, 0x1e, !PT ;  /* 0x0000000004097212 */ /* 0x000fc600078e1e09 */
[C---:B------:R-:W-:Y:S02]  /*93e0*/  IMAD R3, R198.reuse, 0x200, R3 ;  /* 0x00000200c6037824 */ /* 0x040fe400078e0203 */
[----:B------:R-:W-:Y:S02]  /*93f0*/  IMAD R9, R198, 0x200, R9 ;  /* 0x00000200c6097824 */ /* 0x000fe400078e0209 */
[--C-:B------:R-:W-:Y:S02]  /*9400*/  IMAD R3, R3, 0x2, R2.reuse ;  /* 0x0000000203037824 */ /* 0x100fe400078e0202 */
[----:B------:R-:W-:-:S03]  /*9410*/  IMAD R12, R9, 0x2, R2 ;  /* 0x00000002090c7824 */ /* 0x000fc600078e0202 */
[----:B------:R-:W1:Y:S04]  /*9420*/  LDS.128 R4, [R3+0x20400] ;  /* 0x0204000003047984 */ /* 0x000e680000000c00 */
[----:B------:R-:W2:Y:S01]  /*9430*/  LDS.128 R8, [R12+0x20400] ;  /* 0x020400000c087984 */ /* 0x000ea20000000c00 */
[--C-:B-1----:R-:W-:Y:S02]  /*9440*/  HADD2.F32 R20, -RZ, R5.reuse.H0_H0 ;  /* 0x20000005ff147230 */ /* 0x102fe40000004100 */
[----:B------:R-:W-:Y:S02]  /*9450*/  HADD2.F32 R21, -RZ, R5.H1_H1 ;  /* 0x30000005ff157230 */ /* 0x000fe40000004100 */
[----:B--2---:R-:W-:Y:S02]  /*9460*/  HADD2.F32 R5, -RZ, R8.H0_H0 ;  /* 0x20000008ff057230 */ /* 0x004fe40000004100 */
[----:B------:R-:W-:-:S02]  /*9470*/  HADD2.F32 R14, -RZ, R4.H0_H0 ;  /* 0x20000004ff0e7230 */ /* 0x000fc40000004100 */
[----:B0-----:R-:W-:Y:S02]  /*9480*/  HADD2.F32 R25, -RZ, R8.H1_H1 ;  /* 0x30000008ff197230 */ /* 0x001fe40000004100 */
[C---:B------:R-:W-:Y:S01]  /*9490*/  FMUL.FTZ R33, R5.reuse, R31 ;  /* 0x0000001f05217220 */ /* 0x040fe20000410000 */
[-C--:B------:R-:W-:Y:S01]  /*94a0*/  FMUL.FTZ R35, R5, R29.reuse ;  /* 0x0000001d05237220 */ /* 0x080fe20000410000 */
[----:B------:R-:W-:Y:S02]  /*94b0*/  HADD2.F32 R26, -RZ, R9.H0_H0 ;  /* 0x20000009ff1a7230 */ /* 0x000fe40000004100 */
[C---:B------:R-:W-:Y:S01]  /*94c0*/  FFMA.FTZ R5, R14.reuse, R29, -R33 ;  /* 0x0000001d0e057223 */ /* 0x040fe20000010821 */
[----:B------:R-:W-:Y:S02]  /*94d0*/  HADD2.F32 R33, -RZ, R40.H0_H0 ;  /* 0x20000028ff217230 */ /* 0x000fe40000004100 */
[----:B------:R-:W-:Y:S01]  /*94e0*/  FFMA.FTZ R8, R14, R31, R35 ;  /* 0x0000001f0e087223 */ /* 0x000fe20000010023 */
[----:B------:R-:W-:-:S02]  /*94f0*/  HADD2.F32 R29, -RZ, R38.H1_H1 ;  /* 0x30000026ff1d7230 */ /* 0x000fc40000004100 */
[C---:B------:R-:W-:Y:S01]  /*9500*/  FMUL.FTZ R34, R25.reuse, R32 ;  /* 0x0000002019227220 */ /* 0x040fe20000410000 */
[----:B------:R-:W-:Y:S02]  /*9510*/  HADD2.F32 R15, -RZ, R4.H1_H1 ;  /* 0x30000004ff0f7230 */ /* 0x000fe40000004100 */
[-C--:B------:R-:W-:Y:S01]  /*9520*/  FMUL.FTZ R14, R25, R30.reuse ;  /* 0x0000001e190e7220 */ /* 0x080fe20000410000 */
[C---:B------:R-:W-:Y:S01]  /*9530*/  FMUL.FTZ R25, R26.reuse, R33 ;  /* 0x000000211a197220 */ /* 0x040fe20000410000 */
[-C--:B------:R-:W-:Y:S01]  /*9540*/  FMUL.FTZ R36, R26, R29.reuse ;  /* 0x0000001d1a247220 */ /* 0x080fe20000410000 */
[----:B------:R-:W-:Y:S02]  /*9550*/  HADD2.F32 R27, -RZ, R9.H1_H1 ;  /* 0x30000009ff1b7230 */ /* 0x000fe40000004100 */
[C---:B------:R-:W-:Y:S01]  /*9560*/  FFMA.FTZ R34, R15.reuse, R30, -R34 ;  /* 0x0000001e0f227223 */ /* 0x040fe20000010822 */
[----:B------:R-:W-:Y:S01]  /*9570*/  FFMA.FTZ R31, R15, R32, R14 ;  /* 0x000000200f1f7223 */ /* 0x000fe2000001000e */
[----:B------:R-:W-:Y:S01]  /*9580*/  FFMA.FTZ R26, R20, R29, -R25 ;  /* 0x0000001d141a7223 */ /* 0x000fe20000010819 */
[----:B------:R-:W-:-:S02]  /*9590*/  HADD2.F32 R28, -RZ, R10.H0_H0 ;  /* 0x2000000aff1c7230 */ /* 0x000fc40000004100 */
[----:B------:R-:W-:Y:S01]  /*95a0*/  FFMA.FTZ R36, R20, R33, R36 ;  /* 0x0000002114247223 */ /* 0x000fe20000010024 */
[----:B------:R-:W-:Y:S01]  /*95b0*/  HADD2.F32 R30, -RZ, R43.H1_H1 ;  /* 0x3000002bff1e7230 */ /* 0x000fe20000004100 */
[----:B------:R-:W-:Y:S01]  /*95c0*/  F2FP.F16.F32.PACK_AB R8, R31, R8 ;  /* 0x000000081f08723e */ /* 0x000fe200000000ff */
[----:B------:R-:W-:Y:S02]  /*95d0*/  HADD2.F32 R14, -RZ, R42.H0_H0 ;  /* 0x2000002aff0e7230 */ /* 0x000fe40000004100 */
[----:B------:R-:W-:Y:S02]  /*95e0*/  HADD2.F32 R29, -RZ, R40.H1_H1 ;  /* 0x30000028ff1d7230 */ /* 0x000fe40000004100 */
[C---:B------:R-:W-:Y:S01]  /*95f0*/  FMUL.FTZ R20, R27.reuse, R30 ;  /* 0x0000001e1b147220 */ /* 0x040fe20000410000 */
[----:B------:R-:W-:Y:S02]  /*9600*/  HADD2.F32 R15, -RZ, R39.H0_H0 ;  /* 0x20000027ff0f7230 */ /* 0x000fe40000004100 */
[----:B------:R-:W-:Y:S01]  /*9610*/  FMUL.FTZ R32, R27, R14 ;  /* 0x0000000e1b207220 */ /* 0x000fe20000410000 */
[----:B------:R-:W-:-:S02]  /*9620*/  HADD2.F32 R24, -RZ, R6.H0_H0 ;  /* 0x20000006ff187230 */ /* 0x000fc40000004100 */
[C---:B------:R-:W-:Y:S01]  /*9630*/  FMUL.FTZ R35, R28.reuse, R29 ;  /* 0x0000001d1c237220 */ /* 0x040fe20000410000 */
[----:B------:R-:W-:Y:S02]  /*9640*/  HADD2.F32 R10, -RZ, R10.H1_H1 ;  /* 0x3000000aff0a7230 */ /* 0x000fe40000004100 */
[----:B------:R-:W-:Y:S01]  /*9650*/  FMUL.FTZ R28, R28, R15 ;  /* 0x0000000f1c1c7220 */ /* 0x000fe20000410000 */
[----:B------:R-:W-:Y:S02]  /*9660*/  HADD2.F32 R27, -RZ, R44.H0_H0 ;  /* 0x2000002cff1b7230 */ /* 0x000fe40000004100 */
[----:B------:R-:W-:Y:S01]  /*9670*/  FFMA.FTZ R33, R21, R14, -R20 ;  /* 0x0000000e15217223 */ /* 0x000fe20000010814 */
[----:B------:R-:W-:Y:S02]  /*9680*/  HADD2.F32 R25, -RZ, R42.H1_H1 ;  /* 0x3000002aff197230 */ /* 0x000fe40000004100 */
[----:B------:R-:W-:Y:S01]  /*9690*/  FFMA.FTZ R28, R24, R29, R28 ;  /* 0x0000001d181c7223 */ /* 0x000fe2000001001c */
[----:B------:R-:W-:-:S02]  /*96a0*/  HADD2.F32 R6, -RZ, R6.H1_H1 ;  /* 0x30000006ff067230 */ /* 0x000fc40000004100 */
[----:B------:R-:W-:Y:S01]  /*96b0*/  FMUL.FTZ R37, R10, R27 ;  /* 0x0000001b0a257220 */ /* 0x000fe20000410000 */
[--C-:B------:R-:W-:Y:S02]  /*96c0*/  HADD2.F32 R9, -RZ, R11.reuse.H0_H0 ;  /* 0x2000000bff097230 */ /* 0x100fe40000004100 */
[----:B------:R-:W-:Y:S01]  /*96d0*/  FFMA.FTZ R35, R24, R15, -R35 ;  /* 0x0000000f18237223 */ /* 0x000fe20000010823 */
[-C--:B------:R-:W-:Y:S01]  /*96e0*/  FMUL.FTZ R29, R10, R25.reuse ;  /* 0x000000190a1d7220 */ /* 0x080fe20000410000 */
[----:B------:R-:W-:Y:S02]  /*96f0*/  HADD2.F32 R11, -RZ, R11.H1_H1 ;  /* 0x3000000bff0b7230 */ /* 0x000fe40000004100 */
[----:B------:R-:W-:Y:S01]  /*9700*/  FFMA.FTZ R21, R21, R30, R32 ;  /* 0x0000001e15157223 */ /* 0x000fe20000010020 */
[----:B------:R-:W-:Y:S02]  /*9710*/  HADD2.F32 R15, -RZ, R41.H0_H0 ;  /* 0x20000029ff0f7230 */ /* 0x000fe40000004100 */
[----:B------:R-:W-:Y:S01]  /*9720*/  FFMA.FTZ R24, R6, R25, -R37 ;  /* 0x0000001906187223 */ /* 0x000fe20000010825 */
[----:B------:R-:W-:-:S02]  /*9730*/  HADD2.F32 R10, -RZ, R13.H1_H1 ;  /* 0x3000000dff0a7230 */ /* 0x000fc40000004100 */
[----:B------:R-:W-:Y:S01]  /*9740*/  FFMA.FTZ R29, R6, R27, R29 ;  /* 0x0000001b061d7223 */ /* 0x000fe2000001001d */
[----:B------:R-:W-:Y:S02]  /*9750*/  HADD2.F32 R20, -RZ, R44.H1_H1 ;  /* 0x3000002cff147230 */ /* 0x000fe40000004100 */
[C---:B------:R-:W-:Y:S01]  /*9760*/  FMUL.FTZ R25, R9.reuse, R15 ;  /* 0x0000000f09197220 */ /* 0x040fe20000410000 */
[----:B------:R-:W-:Y:S02]  /*9770*/  HADD2.F32 R14, -RZ, R13.H0_H0 ;  /* 0x2000000dff0e7230 */ /* 0x000fe40000004100 */
[----:B------:R-:W-:Y:S01]  /*9780*/  FMUL.FTZ R6, R9, R10 ;  /* 0x0000000a09067220 */ /* 0x000fe20000410000 */
[--C-:B------:R-:W-:Y:S02]  /*9790*/  HADD2.F32 R4, -RZ, R7.reuse.H0_H0 ;  /* 0x20000007ff047230 */ /* 0x100fe40000004100 */
        /* <DEDUP_REMOVED lines=13> */
[----:B------:R1:W-:Y:S01]  /*9870*/  STS.128 [R3+0x20400], R4 ;  /* 0x0204000403007388 */ /* 0x0003e20000000c00 */
[----:B------:R-:W-:-:S05]  /*9880*/  F2FP.F16.F32.PACK_AB R11, R20, R11 ;  /* 0x0000000b140b723e */ /* 0x000fca00000000ff */
[----:B------:R1:W-:Y:S02]  /*9890*/  STS.128 [R12+0x20400], R8 ;  /* 0x020400080c007388 */ /* 0x0003e40000000c00 */
.L_x_3889:
[----:B------:R-:W-:Y:S05]  /*98a0*/  BSYNC B1 ;  /* 0x0000000000017941 */ /* 0x000fea0003800000 */
.L_x_3888:
[----:B------:R-:W-:Y:S05]  /*98b0*/  @P0 BRA `(.L_x_3880) ;  /* 0x0000000400600947 */ /* 0x000fea0003800000 */
[----:B-1----:R-:W2:Y:S01]  /*98c0*/  LDL R3, [R1+0x54] ;  /* 0x0000540001037983 */ /* 0x002ea20000100800 */
[C---:B------:R-:W-:Y:S01]  /*98d0*/  IADD3 R4, R189.reuse, 0x20, RZ ;  /* 0x00000020bd047810 */ /* 0x040fe20007ffe0ff */
[----:B------:R-:W-:Y:S02]  /*98e0*/  VIADD R5, R189, 0x20 ;  /* 0x00000020bd057836 */ /* 0x000fe40000000000 */
[----:B------:R-:W3:Y:S02]  /*98f0*/  LDL R34, [R1+0x4c] ;  /* 0x00004c0001227983 */ /* 0x000ee40000100800 */
[----:B------:R-:W-:Y:S02]  /*9900*/  IMAD.SHL.U32 R4, R4, 0x40, RZ ;  /* 0x0000004004047824 */ /* 0x000fe400078e00ff */
[----:B------:R-:W-:-:S03]  /*9910*/  IMAD.SHL.U32 R5, R5, 0x40, RZ ;  /* 0x0000004005057824 */ /* 0x000fc600078e00ff */
[----:B------:R-:W-:Y:S02]  /*9920*/  LOP3.LUT R4, R4, 0x1c0, RZ, 0xc0, !PT ;  /* 0x000001c004047812 */ /* 0x000fe400078ec0ff */
[----:B------:R-:W-:Y:S02]  /*9930*/  LOP3.LUT R5, R5, 0x1c0, RZ, 0xc0, !PT ;  /* 0x000001c005057812 */ /* 0x000fe400078ec0ff */
[----:B------:R-:W-:-:S04]  /*9940*/  SHF.R.U32.HI R4, RZ, 0x3, R4 ;  /* 0x00000003ff047819 */ /* 0x000fc80000011604 */
[----:B------:R-:W-:Y:S01]  /*9950*/  LOP3.LUT R0, R4, R0, R5, 0x1e, !PT ;  /* 0x0000000004007212 */ /* 0x000fe200078e1e05 */
[----:B------:R-:W-:Y:S02]  /*9960*/  HADD2.F32 R26, -RZ, R38.H0_H0 ;  /* 0x20000026ff1a7230 */ /* 0x000fe40000004100 */
[----:B------:R-:W-:Y:S02]  /*9970*/  HADD2.F32 R28, -RZ, R39.H1_H1 ;  /* 0x30000027ff1c7230 */ /* 0x000fe40000004100 */
[--C-:B------:R-:W-:Y:S02]  /*9980*/  HADD2.F32 R30, -RZ, R43.reuse.H0_H0 ;  /* 0x2000002bff1e7230 */ /* 0x100fe40000004100 */
[----:B------:R-:W-:Y:S02]  /*9990*/  HADD2.F32 R32, -RZ, R40.H0_H0 ;  /* 0x20000028ff207230 */ /* 0x000fe40000004100 */
[----:B------:R-:W-:Y:S02]  /*99a0*/  HADD2.F32 R37, -RZ, R43.H1_H1 ;  /* 0x3000002bff257230 */ /* 0x000fe40000004100 */
[----:B------:R-:W-:-:S02]  /*99b0*/  HADD2.F32 R35, -RZ, R39.H0_H0 ;  /* 0x20000027ff237230 */ /* 0x000fc40000004100 */
[----:B------:R-:W-:Y:S02]  /*99c0*/  HADD2.F32 R39, -RZ, R40.H1_H1 ;  /* 0x30000028ff277230 */ /* 0x000fe40000004100 */
[----:B--2---:R-:W-:-:S04]  /*99d0*/  IMAD.IADD R3, R3, 0x1, R0 ;  /* 0x0000000103037824 */ /* 0x004fc800078e0200 */
[----:B------:R-:W-:Y:S01]  /*99e0*/  IMAD R0, R3, 0x2, R2 ;  /* 0x0000000203007824 */ /* 0x000fe200078e0202 */
[----:B---3--:R-:W-:Y:S04]  /*99f0*/  LDS.128 R4, [R34+0x20400] ;  /* 0x0204000022047984 */ /* 0x008fe80000000c00 */
[----:B------:R-:W1:Y:S02]  /*9a00*/  LDS.128 R8, [R0+0x20400] ;  /* 0x0204000000087984 */ /* 0x000e640000000c00 */
[--C-:B-1----:R-:W-:Y:S02]  /*9a10*/  HADD2.F32 R20, -RZ, R8.reuse.H0_H0 ;  /* 0x20000008ff147230 */ /* 0x102fe40000004100 */
[----:B------:R-:W-:-:S03]  /*9a20*/  HADD2.F32 R8, -RZ, R8.H1_H1 ;  /* 0x30000008ff087230 */ /* 0x000fc60000004100 */
[-C--:B------:R-:W-:Y:S01]  /*9a30*/  FMUL.FTZ R27, R28, R20.reuse ;  /* 0x000000141c1b7220 */ /* 0x080fe20000410000 */
[----:B------:R-:W-:Y:S01]  /*9a40*/  FMUL.FTZ R29, R26, R20 ;  /* 0x000000141a1d7220 */ /* 0x000fe20000410000 */
[----:B------:R-:W-:Y:S02]  /*9a50*/  HADD2.F32 R20, -RZ, R41.H1_H1 ;  /* 0x30000029ff147230 */ /* 0x000fe40000004100 */
[--C-:B------:R-:W-:Y:S02]  /*9a60*/  HADD2.F32 R12, -RZ, R4.reuse.H0_H0 ;  /* 0x20000004ff0c7230 */ /* 0x100fe40000004100 */
[----:B------:R-:W-:Y:S02]  /*9a70*/  HADD2.F32 R4, -RZ, R4.H1_H1 ;  /* 0x30000004ff047230 */ /* 0x000fe40000004100 */
[----:B------:R-:W-:Y:S01]  /*9a80*/  FMUL.FTZ R33, R20, R8 ;  /* 0x0000000814217220 */ /* 0x000fe20000410000 */
[----:B------:R-:W-:Y:S02]  /*9a90*/  HADD2.F32 R21, -RZ, R9.H0_H0 ;  /* 0x20000009ff157230 */ /* 0x000fe40000004100 */
[----:B------:R-:W-:Y:S01]  /*9aa0*/  FFMA.FTZ R27, R26, R12, -R27 ;  /* 0x0000000c1a1b7223 */ /* 0x000fe2000001081b */
[----:B------:R-:W-:Y:S01]  /*9ab0*/  FMUL.FTZ R31, R30, R8 ;  /* 0x000000081e1f7220 */ /* 0x000fe20000410000 */
[----:B------:R-:W-:Y:S01]  /*9ac0*/  FFMA.FTZ R29, R28, R12, R29 ;  /* 0x0000000c1c1d7223 */ /* 0x000fe2000001001d */
[----:B------:R-:W-:-:S02]  /*9ad0*/  HADD2.F32 R26, -RZ, R38.H1_H1 ;  /* 0x30000026ff1a7230 */ /* 0x000fc40000004100 */
[-C--:B------:R-:W-:Y:S01]  /*9ae0*/  FFMA.FTZ R12, R30, R4.reuse, R33 ;  /* 0x000000041e0c7223 */ /* 0x080fe20000010021 */
[----:B------:R-:W-:Y:S02]  /*9af0*/  HADD2.F32 R9, -RZ, R9.H1_H1 ;  /* 0x30000009ff097230 */ /* 0x000fe40000004100 */
[----:B------:R-:W-:Y:S01]  /*9b00*/  FFMA.FTZ R8, R20, R4, -R31 ;  /* 0x0000000414087223 */ /* 0x000fe2000001081f */
[----:B------:R-:W-:Y:S02]  /*9b10*/  HADD2.F32 R33, -RZ, R42.H0_H0 ;  /* 0x2000002aff217230 */ /* 0x000fe40000004100 */
[-C--:B------:R-:W-:Y:S01]  /*9b20*/  FMUL.FTZ R31, R32, R21.reuse ;  /* 0x00000015201f7220 */ /* 0x080fe20000410000 */
[--C-:B------:R-:W-:Y:S02]  /*9b30*/  HADD2.F32 R14, -RZ, R5.reuse.H0_H0 ;  /* 0x20000005ff0e7230 */ /* 0x100fe40000004100 */
[----:B------:R-:W-:Y:S01]  /*9b40*/  FMUL.FTZ R21, R26, R21 ;  /* 0x000000151a157220 */ /* 0x000fe20000410000 */
[----:B------:R-:W-:-:S02]  /*9b50*/  HADD2.F32 R5, -RZ, R5.H1_H1 ;  /* 0x30000005ff057230 */ /* 0x000fc40000004100 */
[-C--:B------:R-:W-:Y:S01]  /*9b60*/  FMUL.FTZ R4, R37, R9.reuse ;  /* 0x0000000925047220 */ /* 0x080fe20000410000 */
[--C-:B------:R-:W-:Y:S02]  /*9b70*/  HADD2.F32 R24, -RZ, R10.reuse.H0_H0 ;  /* 0x2000000aff187230 */ /* 0x100fe40000004100 */
[----:B------:R-:W-:Y:S01]  /*9b80*/  FMUL.FTZ R20, R33, R9 ;  /* 0x0000000921147220 */ /* 0x000fe20000410000 */
[----:B------:R-:W-:Y:S02]  /*9b90*/  HADD2.F32 R10, -RZ, R10.H1_H1 ;  /* 0x3000000aff0a7230 */ /* 0x000fe40000004100 */
[----:B------:R-:W-:Y:S02]  /*9ba0*/  HADD2.F32 R30, -RZ, R44.H0_H0 ;  /* 0x2000002cff1e7230 */ /* 0x000fe40000004100 */
[-C--:B------:R-:W-:Y:S01]  /*9bb0*/  FFMA.FTZ R31, R26, R14.reuse, -R31 ;  /* 0x0000000e1a1f7223 */ /* 0x080fe2000001081f */
[----:B------:R-:W-:Y:S01]  /*9bc0*/  FFMA.FTZ R21, R32, R14, R21 ;  /* 0x0000000e20157223 */ /* 0x000fe20000010015 */
[----:B------:R-:W-:-:S02]  /*9bd0*/  HADD2.F32 R15, -RZ, R6.H0_H0 ;  /* 0x20000006ff0f7230 */ /* 0x000fc40000004100 */
[-C--:B------:R-:W-:Y:S01]  /*9be0*/  FFMA.FTZ R14, R33, R5.reuse, -R4 ;  /* 0x00000005210e7223 */ /* 0x080fe20000010804 */
[----:B------:R-:W-:Y:S02]  /*9bf0*/  HADD2.F32 R6, -RZ, R6.H1_H1 ;  /* 0x30000006ff067230 */ /* 0x000fe40000004100 */
[-C--:B------:R-:W-:Y:S01]  /*9c00*/  FMUL.FTZ R4, R39, R24.reuse ;  /* 0x0000001827047220 */ /* 0x080fe20000410000 */
[----:B------:R-:W-:Y:S02]  /*9c10*/  HADD2.F32 R28, -RZ, R42.H1_H1 ;  /* 0x3000002aff1c7230 */ /* 0x000fe40000004100 */
[----:B------:R-:W-:Y:S01]  /*9c20*/  FMUL.FTZ R26, R35, R24 ;  /* 0x00000018231a7220 */ /* 0x000fe20000410000 */
[----:B------:R-:W-:Y:S01]  /*9c30*/  FFMA.FTZ R20, R37, R5, R20 ;  /* 0x0000000525147223 */ /* 0x000fe20000010014 */
[----:B------:R-:W-:Y:S01]  /*9c40*/  FMUL.FTZ R5, R30, R10 ;  /* 0x0000000a1e057220 */ /* 0x000fe20000410000 */
[--C-:B0-----:R-:W-:Y:S02]  /*9c50*/  HADD2.F32 R25, -RZ, R11.reuse.H0_H0 ;  /* 0x2000000bff197230 */ /* 0x101fe40000004100 */
[-C--:B------:R-:W-:Y:S01]  /*9c60*/  FFMA.FTZ R24, R35, R15.reuse, -R4 ;  /* 0x0000000f23187223 */ /* 0x080fe20000010804 */
[----:B------:R-:W-:Y:S01]  /*9c70*/  FFMA.FTZ R26, R39, R15, R26 ;  /* 0x0000000f271a7223 */ /* 0x000fe2000001001a */
[----:B------:R-:W-:-:S02]  /*9c80*/  HADD2.F32 R11, -RZ, R11.H1_H1 ;  /* 0x3000000bff0b7230 */ /* 0x000fc40000004100 */
[C---:B------:R-:W-:Y:S01]  /*9c90*/  FFMA.FTZ R15, R28.reuse, R6, -R5 ;  /* 0x000000061c0f7223 */ /* 0x040fe20000010805 */
[----:B------:R-:W-:Y:S02]  /*9ca0*/  HADD2.F32 R35, -RZ, R41.H0_H0 ;  /* 0x20000029ff237230 */ /* 0x000fe40000004100 */
[----:B------:R-:W-:Y:S01]  /*9cb0*/  FMUL.FTZ R9, R28, R10 ;  /* 0x0000000a1c097220 */ /* 0x000fe20000410000 */
[----:B------:R-:W-:Y:S02]  /*9cc0*/  HADD2.F32 R37, -RZ, R44.H1_H1 ;  /* 0x3000002cff257230 */ /* 0x000fe40000004100 */
[--C-:B------:R-:W-:Y:S02]  /*9cd0*/  HADD2.F32 R5, -RZ, R13.reuse.H1_H1 ;  /* 0x3000000dff057230 */ /* 0x100fe40000004100 */
[----:B------:R-:W-:Y:S02]  /*9ce0*/  HADD2.F32 R33, -RZ, R13.H0_H0 ;  /* 0x2000000dff217230 */ /* 0x000fe40000004100 */
[----:B------:R-:W-:-:S02]  /*9cf0*/  HADD2.F32 R3, -RZ, R7.H0_H0 ;  /* 0x20000007ff037230 */ /* 0x000fc40000004100 */
[----:B------:R-:W-:Y:S01]  /*9d00*/  FFMA.FTZ R13, R30, R6, R9 ;  /* 0x000000061e0d7223 */ /* 0x000fe20000010009 */
[----:B------:R-:W-:Y:S02]  /*9d10*/  HADD2.F32 R7, -RZ, R7.H1_H1 ;  /* 0x30000007ff077230 */ /* 0x000fe40000004100 */
[----:B------:R-:W-:Y:S01]  /*9d20*/  FMUL.FTZ R4, R35, R25 ;  /* 0x0000001923047220 */ /* 0x000fe20000410000 */
[----:B------:R-:W-:Y:S01]  /*9d30*/  FMUL.FTZ R10, R37, R11 ;  /* 0x0000000b250a7220 */ /* 0x000fe20000410000 */
[----:B------:R-:W-:Y:S01]  /*9d40*/  FMUL.FTZ R6, R5, R25 ;  /* 0x0000001905067220 */ /* 0x000fe20000410000 */
[----:B------:R-:W-:Y:S01]  /*9d50*/  FMUL.FTZ R30, R33, R11 ;  /* 0x0000000b211e7220 */ /* 0x000fe20000410000 */
        /* <DEDUP_REMOVED lines=12> */
[----:B------:R2:W-:Y:S04]  /*9e20*/  STS.128 [R34+0x20400], R4 ;  /* 0x0204000422007388 */ /* 0x0005e80000000c00 */
[----:B------:R2:W-:Y:S02]  /*9e30*/  STS.128 [R0+0x20400], R8 ;  /* 0x0204000800007388 */ /* 0x0005e40000000c00 */
.L_x_3880:
[----:B------:R-:W-:Y:S05]  /*9e40*/  BSYNC B0 ;  /* 0x0000000000007941 */ /* 0x000fea0003800000 */
.L_x_3869:
        /* <DEDUP_REMOVED lines=8> */
.L_x_3866:
[----:B0-2---:R-:W-:-:S05]  /*9ed0*/  IMAD.U32 R0, RZ, RZ, UR37 ;  /* 0x00000025ff007e24 */ /* 0x005fca000f8e00ff */
[----:B------:R-:W-:-:S13]  /*9ee0*/  ISETP.NE.AND P0, PT, R0, 0x3, PT ;  /* 0x000000030000780c */ /* 0x000fda0003f05270 */
[----:B------:R-:W-:Y:S05]  /*9ef0*/  @!P0 BRA `(.L_x_3890) ;  /* 0x0000000000048947 */ /* 0x000fea0003800000 */
[----:B------:R-:W-:Y:S01]  /*9f00*/  BPT.TRAP 0x1 ;  /* 0x000000040000795c */ /* 0x000fe20000300000 */
.L_x_3890:
[----:B------:R-:W-:Y:S01]  /*9f10*/  IMAD R14, R19, 0x8, R2 ;  /* 0x00000008130e7824 */ /* 0x000fe200078e0202 */
[----:B------:R-:W-:-:S04]  /*9f20*/  SHF.L.U32 R15, R185, 0x1f, RZ ;  /* 0x0000001fb90f7819 */ /* 0x000fc800000006ff */
[----:B------:R0:W2:Y:S01]  /*9f30*/  SYNCS.PHASECHK.TRANS64.TRYWAIT P1, [R14+URZ+0x28c30], R15 ;  /* 0x028c300f0e0075a7 */ /* 0x0000a2000802017f */
[----:B------:R-:W-:Y:S05]  /*9f40*/  @!P0 BRA `(.L_x_3891) ;  /* 0x0000000000048947 */ /* 0x000fea0003800000 */
[----:B------:R-:W-:Y:S01]  /*9f50*/  BPT.TRAP 0x1 ;  /* 0x000000040000795c */ /* 0x000fe20000300000 */
.L_x_3891:
[C---:B------:R-:W-:Y:S02]  /*9f60*/  VIADD R0, R2.reuse, 0x22400 ;  /* 0x0002240002007836 */ /* 0x040fe40000000000 */
[----:B-1----:R-:W-:-:S03]  /*9f70*/  VIADD R3, R2, 0x20400 ;  /* 0x0002040002037836 */ /* 0x002fc60000000000 */
[----:B------:R-:W-:Y:S02]  /*9f80*/  SHF.R.U32.HI R0, RZ, 0x4, R0 ;  /* 0x00000004ff007819 */ /* 0x000fe40000011600 */
[----:B------:R-:W-:Y:S02]  /*9f90*/  SHF.R.U32.HI R3, RZ, 0x4, R3 ;  /* 0x00000004ff037819 */ /* 0x000fe40000011603 */
[----:B------:R-:W-:Y:S02]  /*9fa0*/  LOP3.LUT R0, R0, 0x3fff, RZ, 0xc0, !PT ;  /* 0x00003fff00007812 */ /* 0x000fe400078ec0ff */
[----:B------:R-:W-:Y:S02]  /*9fb0*/  LOP3.LUT R3, R3, 0x3fff, RZ, 0xc0, !PT ;  /* 0x00003fff03037812 */ /* 0x000fe400078ec0ff */
[----:B------:R-:W-:Y:S01]  /*9fc0*/  LOP3.LUT R0, R0, 0x10000, RZ, 0xfc, !PT ;  /* 0x0001000000007812 */ /* 0x000fe200078efcff */
[----:B--2---:R-:W-:Y:S06]  /*9fd0*/  @P1 BRA `(.L_x_3892) ;  /* 0x0000000000081947 */ /* 0x004fec0003800000 */
[----:B------:R-:W1:Y:S02]  /*9fe0*/  SYNCS.PHASECHK.TRANS64.TRYWAIT P1, [R14+URZ+0x28c30], R15 ;  /* 0x028c300f0e0075a7 */ /* 0x000e64000802017f */
[----:B-1----:R-:W-:Y:S05]  /*9ff0*/  @!P1 BRA `(.L_x_3893) ;  /* 0x0000010c00349947 */ /* 0x002fea0003800000 */
.L_x_3892:
[----:B------:R-:W-:Y:S01]  /*a000*/  IMAD R10, R19, 0x200, R0 ;  /* 0x00000200130a7824 */ /* 0x000fe200078e0200 */
[----:B------:R-:W-:Y:S01]  /*a010*/  LOP3.LUT R4, R3, 0x10000, RZ, 0xfc, !PT ;  /* 0x0001000003047812 */ /* 0x000fe200078efcff */
[----:B------:R-:W-:Y:S01]  /*a020*/  IMAD.MOV.U32 R5, RZ, RZ, 0x40000040 ;  /* 0x40000040ff057424 */ /* 0x000fe200078e00ff */
[----:B------:R-:W-:Y:S05]  /*a030*/  WARPSYNC.ALL ;  /* 0x0000000000007948 */ /* 0x000fea0003800000 */
[----:B------:R-:W-:Y:S01]  /*a040*/  IMAD.MOV.U32 R11, RZ, RZ, 0x40000040 ;  /* 0x40000040ff0b7424 */ /* 0x000fe200078e00ff */
[C---:B------:R-:W-:Y:S01]  /*a050*/  R2UR UR4, R4.reuse ;  /* 0x00000000040472ca */ /* 0x040fe200000e0000 */
[----:B---3--:R-:W-:Y:S01]  /*a060*/  WARPGROUP.ARRIVE ;  /* 0x00000000000079c5 */ /* 0x008fe20000000000 */
[----:B------:R-:W-:Y:S01]  /*a070*/  R2UR UR5, R5 ;  /* 0x00000000050572ca */ /* 0x000fe200000e0000 */
[----:B------:R-:W-:Y:S01]  /*a080*/  VIADD R8, R4, 0x2 ;  /* 0x0000000204087836 */ /* 0x000fe20000000000 */
[C---:B------:R-:W-:Y:S01]  /*a090*/  R2UR UR6, R10.reuse ;  /* 0x000000000a0672ca */ /* 0x040fe200000e0000 */
[----:B------:R-:W-:Y:S01]  /*a0a0*/  VIADD R6, R10, 0x2 ;  /* 0x000000020a067836 */ /* 0x000fe20000000000 */
[----:B------:R-:W-:Y:S01]  /*a0b0*/  R2UR UR7, R11 ;  /* 0x000000000b0772ca */ /* 0x000fe200000e0000 */
[----:B------:R-:W-:-:S02]  /*a0c0*/  IMAD.MOV.U32 R9, RZ, RZ, 0x40000040 ;  /* 0x40000040ff097424 */ /* 0x000fc400078e00ff */
[----:B------:R-:W-:Y:S02]  /*a0d0*/  IMAD.MOV.U32 R7, RZ, RZ, 0x40000040 ;  /* 0x40000040ff077424 */ /* 0x000fe400078e00ff */
[C---:B------:R-:W-:Y:S02]  /*a0e0*/  VIADD R12, R10.reuse, 0x4 ;  /* 0x000000040a0c7836 */ /* 0x040fe40000000000 */
[----:B------:R-:W-:Y:S02]  /*a0f0*/  IMAD.MOV.U32 R13, RZ, RZ, 0x40000040 ;  /* 0x40000040ff0d7424 */ /* 0x000fe400078e00ff */
[----:B------:R-:W-:Y:S02]  /*a100*/  VIADD R10, R10, 0x6 ;  /* 0x000000060a0a7836 */ /* 0x000fe40000000000 */
[----:B------:R-:W-:Y:S02]  /*a110*/  IMAD.MOV.U32 R5, RZ, RZ, 0x40000040 ;  /* 0x40000040ff057424 */ /* 0x000fe400078e00ff */
[----:B------:R-:W-:Y:S01]  /*a120*/  HGMMA.64x64x16.F32 R24, gdesc[UR4], RZ, !UPT, gsb0 ;  /* 0x00e00000041879f0 */ /* 0x000fe2000c0008ff */
[----:B------:R-:W-:Y:S01]  /*a130*/  R2UR UR4, R8 ;  /* 0x00000000080472ca */ /* 0x000fe200000e0000 */
[----:B------:R-:W-:Y:S01]  /*a140*/  IMAD.MOV.U32 R11, RZ, RZ, 0x40000040 ;  /* 0x40000040ff0b7424 */ /* 0x000fe200078e00ff */
[----:B------:R-:W-:-:S02]  /*a150*/  R2UR UR5, R9 ;  /* 0x00000000090572ca */ /* 0x000fc400000e0000 */
[----:B------:R-:W-:Y:S01]  /*a160*/  R2UR UR6, R6 ;  /* 0x00000000060672ca */ /* 0x000fe200000e0000 */
[C---:B------:R-:W-:Y:S01]  /*a170*/  VIADD R6, R4.reuse, 0x4 ;  /* 0x0000000404067836 */ /* 0x040fe20000000000 */
[----:B------:R-:W-:Y:S01]  /*a180*/  R2UR UR7, R7 ;  /* 0x00000000070772ca */ /* 0x000fe200000e0000 */
[----:B------:R-:W-:Y:S02]  /*a190*/  IMAD.MOV.U32 R7, RZ, RZ, 0x40000040 ;  /* 0x40000040ff077424 */ /* 0x000fe400078e00ff */
[----:B------:R-:W-:Y:S01]  /*a1a0*/  VIADD R4, R4, 0x6 ;  /* 0x0000000604047836 */ /* 0x000fe20000000000 */
[----:B------:R-:W-:Y:S02]  /*a1b0*/  WARPGROUP.DEPBAR.LE gsb0, 0x0 ;  /* 0x00008000000079c5 */ /* 0x000fe40000010000 */
[----:B------:R-:W-:-:S07]  /*a1c0*/  WARPGROUP.ARRIVE ;  /* 0x00000000000079c5 */ /* 0x000fce0000000000 */
[----:B------:R-:W-:Y:S01]  /*a1d0*/  HGMMA.64x64x16.F32 R24, gdesc[UR4], R24, gsb0 ;  /* 0x00e00000041879f0 */ /* 0x000fe20008000818 */
[----:B------:R-:W-:Y:S02]  /*a1e0*/  R2UR UR4, R6 ;  /* 0x00000000060472ca */ /* 0x000fe400000e0000 */
[----:B------:R-:W-:Y:S02]  /*a1f0*/  R2UR UR5, R7 ;  /* 0x00000000070572ca */ /* 0x000fe400000e0000 */
[----:B------:R-:W-:Y:S02]  /*a200*/  R2UR UR6, R12 ;  /* 0x000000000c0672ca */ /* 0x000fe400000e0000 */
[----:B------:R-:W-:Y:S01]  /*a210*/  R2UR UR7, R13 ;  /* 0x000000000d0772ca */ /* 0x000fe200000e0000 */
[----:B------:R-:W-:Y:S02]  /*a220*/  WARPGROUP.DEPBAR.LE gsb0, 0x0 ;  /* 0x00008000000079c5 */ /* 0x000fe40000010000 */
[----:B------:R-:W-:-:S10]  /*a230*/  WARPGROUP.ARRIVE ;  /* 0x00000000000079c5 */ /* 0x000fd40000000000 */
[----:B------:R-:W-:Y:S01]  /*a240*/  HGMMA.64x64x16.F32 R24, gdesc[UR4], R24, gsb0 ;  /* 0x00e00000041879f0 */ /* 0x000fe20008000818 */
[----:B------:R-:W-:Y:S02]  /*a250*/  R2UR UR4, R4 ;  /* 0x00000000040472ca */ /* 0x000fe400000e0000 */
[----:B------:R-:W-:Y:S02]  /*a260*/  R2UR UR5, R5 ;  /* 0x00000000050572ca */ /* 0x000fe400000e0000 */
[----:B------:R-:W-:Y:S02]  /*a270*/  R2UR UR6, R10 ;  /* 0x000000000a0672ca */ /* 0x000fe400000e0000 */
[----:B------:R-:W-:Y:S01]  /*a280*/  R2UR UR7, R11 ;  /* 0x000000000b0772ca */ /* 0x000fe200000e0000 */
[----:B------:R-:W-:Y:S02]  /*a290*/  WARPGROUP.DEPBAR.LE gsb0, 0x0 ;  /* 0x00008000000079c5 */ /* 0x000fe40000010000 */
[----:B------:R-:W-:-:S10]  /*a2a0*/  WARPGROUP.ARRIVE ;  /* 0x00000000000079c5 */ /* 0x000fd40000000000 */
[----:B------:R-:W-:Y:S03]  /*a2b0*/  HGMMA.64x64x16.F32 R24, gdesc[UR4], R24, gsb0 ;  /* 0x00e00000041879f0 */ /* 0x000fe60008000818 */
[----:B------:R-:W-:Y:S02]  /*a2c0*/  WARPGROUP.DEPBAR.LE gsb0, 0x0 ;  /* 0x00008000000079c5 */ /* 0x000fe40000010000 */
[----:B------:R-:W-:Y:S05]  /*a2d0*/  @!P0 BRA `(.L_x_3894) ;  /* 0x0000000000048947 */ /* 0x000fea0003800000 */
[----:B------:R-:W-:Y:S01]  /*a2e0*/  BPT.TRAP 0x1 ;  /* 0x000000040000795c */ /* 0x000fe20000300000 */
.L_x_3894:
[----:B------:R-:W2:Y:S01]  /*a2f0*/  LDL R10, [R1+0x48] ;  /* 0x00004800010a7983 */ /* 0x000ea20000100800 */
[----:B------:R-:W-:Y:S01]  /*a300*/  IMAD R3, R168, -0x40, R155 ;  /* 0xffffffc0a8037824 */ /* 0x000fe200078e029b */
[----:B------:R-:W-:-:S04]  /*a310*/  ULDC UR4, c[0x0][0x988] ;  /* 0x0002620000047ab9 */ /* 0x000fc80000000800 */
[----:B--2---:R-:W-:-:S04]  /*a320*/  IADD3 R3, -R10, 0x40, R3 ;  /* 0x000000400a037810 */ /* 0x004fc80007ffe103 */
        /* <DEDUP_REMOVED lines=19> */
[C---:B------:R-:W-:Y:S02]  /*a460*/  ISETP.GT.AND P4, PT, R3.reuse, 0x19, PT ;  /* 0x000000190300780c */ /* 0x040fe40003f84270 */
        /* <DEDUP_REMOVED lines=36> */
[----:B------:R-:W-:Y:S02]  /*a6b0*/  FMNMX.FTZ R3, R26, R27, !PT ;  /* 0x0000001b1a037209 */ /* 0x000fe40007810000 */
[----:B----4-:R-:W-:Y:S02]  /*a6c0*/  FMNMX.FTZ R21, R78, R13, !PT ;  /* 0x0000000d4e157209 */ /* 0x010fe40007810000 */
[----:B------:R-:W-:Y:S02]  /*a6d0*/  FMNMX.FTZ R3, R30, R3, !PT ;  /* 0x000000031e037209 */ /* 0x000fe40007810000 */
[----:B------:R-:W-:Y:S01]  /*a6e0*/  FSEL R46, R46, -INF , P1 ;  /* 0xff8000002e2e7808 */ /* 0x000fe20000800000 */
[----:B------:R-:W2:Y:S01]  /*a6f0*/  SHFL.BFLY PT, R10, R21, 0x2, 0x1f ;  /* 0x0c401f00150a7f89 */ /* 0x000ea200000e0000 */
[----:B------:R-:W-:-:S02]  /*a700*/  FMNMX.FTZ R3, R12, R3, !PT ;  /* 0x000000030c037209 */ /* 0x000fc40007810000 */
[----:B------:R-:W-:Y:S02]  /*a710*/  FSEL R48, R47, -INF , P6 ;  /* 0xff8000002f307808 */ /* 0x000fe40003000000 */
[----:B------:R-:W-:Y:S02]  /*a720*/  FMNMX.FTZ R3, R34, R3, !PT ;  /* 0x0000000322037209 */ /* 0x000fe40007810000 */
[----:B------:R-:W-:Y:S02]  /*a730*/  FSEL R50, R50, -INF , P5 ;  /* 0xff80000032327808 */ /* 0x000fe40002800000 */
[----:B------:R-:W-:Y:S02]  /*a740*/  FMNMX.FTZ R3, R24, R3, !PT ;  /* 0x0000000318037209 */ /* 0x000fe40007810000 */
[----:B------:R-:W-:Y:S02]  /*a750*/  FSEL R44, R51, -INF , P4 ;  /* 0xff800000332c7808 */ /* 0x000fe40002000000 */
[----:B------:R-:W-:Y:S01]  /*a760*/  FMNMX.FTZ R13, R38, R3, !PT ;  /* 0x00000003260d7209 */ /* 0x000fe20007810000 */
[----:B------:R-:W-:Y:S01]  /*a770*/  IMAD.U32 R3, RZ, RZ, UR4 ;  /* 0x00000004ff037e24 */ /* 0x000fe2000f8e00ff */
[----:B------:R-:W-:-:S02]  /*a780*/  FSEL R54, R54, -INF , P3 ;  /* 0xff80000036367808 */ /* 0x000fc40001800000 */
[----:B------:R-:W-:-:S04]  /*a790*/  FMNMX.FTZ R13, R28, R13, !PT ;  /* 0x0000000d1c0d7209 */ /* 0x000fc80007810000 */
[----:B------:R-:W-:Y:S02]  /*a7a0*/  FMNMX.FTZ R13, R42, R13, !PT ;  /* 0x0000000d2a0d7209 */ /* 0x000fe40007810000 */
[----:B--2---:R-:W-:Y:S02]  /*a7b0*/  FMNMX.FTZ R25, R21, R10, !PT ;  /* 0x0000000a15197209 */ /* 0x004fe40007810000 */
[----:B------:R-:W-:-:S03]  /*a7c0*/  FMNMX.FTZ R13, R32, R13, !PT ;  /* 0x0000000d200d7209 */ /* 0x000fc60007810000 */
[----:B------:R-:W2:Y:S01]  /*a7d0*/  SHFL.BFLY PT, R10, R25, 0x1, 0x1f ;  /* 0x0c201f00190a7f89 */ /* 0x000ea200000e0000 */
[----:B------:R-:W-:-:S04]  /*a7e0*/  FMNMX.FTZ R13, R46, R13, !PT ;  /* 0x0000000d2e0d7209 */ /* 0x000fc80007810000 */
[----:B------:R-:W-:-:S04]  /*a7f0*/  FMNMX.FTZ R13, R48, R13, !PT ;  /* 0x0000000d300d7209 */ /* 0x000fc80007810000 */
[----:B------:R-:W-:-:S04]  /*a800*/  FMNMX.FTZ R13, R50, R13, !PT ;  /* 0x0000000d320d7209 */ /* 0x000fc80007810000 */
[----:B------:R-:W-:-:S04]  /*a810*/  FMNMX.FTZ R13, R44, R13, !PT ;  /* 0x0000000d2c0d7209 */ /* 0x000fc80007810000 */
[----:B------:R-:W-:Y:S02]  /*a820*/  FMNMX.FTZ R13, R54, R13, !PT ;  /* 0x0000000d360d7209 */ /* 0x000fe40007810000 */
[----:B--2---:R-:W-:-:S04]  /*a830*/  FMNMX.FTZ R10, R25, R10, !PT ;  /* 0x0000000a190a7209 */ /* 0x004fc80007810000 */
[C---:B------:R-:W-:Y:S01]  /*a840*/  FSETP.NEU.FTZ.AND P1, PT, R10.reuse, -INF , PT ;  /* 0xff8000000a00780b */ /* 0x040fe20003f3d000 */
[----:B------:R-:W-:-:S05]  /*a850*/  FMUL.FTZ R35, R10, R3 ;  /* 0x000000030a237220 */ /* 0x000fca0000410000 */
[----:B------:R-:W-:-:S05]  /*a860*/  FSEL R35, R35, RZ, P1 ;  /* 0x000000ff23237208 */ /* 0x000fca0000800000 */
[-CC-:B------:R-:W-:Y:S01]  /*a870*/  FFMA.FTZ R25, R60, R3.reuse, -R35.reuse ;  /* 0x000000033c197223 */ /* 0x180fe20000010823 */
[----:B------:R-:W-:Y:S01]  /*a880*/  FSEL R60, R55, -INF , P2 ;  /* 0xff800000373c7808 */ /* 0x000fe20001000000 */
[-CC-:B-----5:R-:W-:Y:S01]  /*a890*/  FFMA.FTZ R154, R20, R3.reuse, -R35.reuse ;  /* 0x00000003149a7223 */ /* 0x1a0fe20000010823 */
[-CC-:B------:R-:W-:Y:S01]  /*a8a0*/  FFMA.FTZ R152, R11, R3.reuse, -R35.reuse ;  /* 0x000000030b987223 */ /* 0x180fe20000010823 */
[--C-:B------:R-:W-:Y:S01]  /*a8b0*/  FFMA.FTZ R158, R36, R3, -R35.reuse ;  /* 0x00000003249e7223 */ /* 0x100fe20000010823 */
[----:B------:R-:W-:Y:S01]  /*a8c0*/  FMNMX.FTZ R13, R60, R13, !PT ;  /* 0x0000000d3c0d7209 */ /* 0x000fe20007810000 */
[-CC-:B------:R-:W-:Y:S01]  /*a8d0*/  FFMA.FTZ R160, R40, R3.reuse, -R35.reuse ;  /* 0x0000000328a07223 */ /* 0x180fe20000010823 */
[-CC-:B------:R-:W-:Y:S01]  /*a8e0*/  FFMA.FTZ R29, R58, R3.reuse, -R35.reuse ;  /* 0x000000033a1d7223 */ /* 0x180fe20000010823 */
[-CC-:B------:R-:W-:Y:S01]  /*a8f0*/  FFMA.FTZ R156, R62, R3.reuse, -R35.reuse ;  /* 0x000000033e9c7223 */ /* 0x180fe20000010823 */
[-CC-:B------:R-:W-:Y:S01]  /*a900*/  FFMA.FTZ R31, R64, R3.reuse, -R35.reuse ;  /* 0x00000003401f7223 */ /* 0x180fe20000010823 */
[----:B------:R-:W2:Y:S01]  /*a910*/  SHFL.BFLY PT, R20, R13, 0x2, 0x1f ;  /* 0x0c401f000d147f89 */ /* 0x000ea200000e0000 */
[-CC-:B------:R-:W-:Y:S01]  /*a920*/  FFMA.FTZ R33, R66, R3.reuse, -R35.reuse ;  /* 0x0000000342217223 */ /* 0x180fe20000010823 */
[-CC-:B------:R-:W-:Y:S01]  /*a930*/  FFMA.FTZ R37, R68, R3.reuse, -R35.reuse ;  /* 0x0000000344257223 */ /* 0x180fe20000010823 */
[-CC-:B------:R-:W-:Y:S01]  /*a940*/  FFMA.FTZ R162, R70, R3.reuse, -R35.reuse ;  /* 0x0000000346a27223 */ /* 0x180fe20000010823 */
[-CC-:B------:R-:W-:Y:S01]  /*a950*/  FFMA.FTZ R11, R72, R3.reuse, -R35.reuse ;  /* 0x00000003480b7223 */ /* 0x180fe20000010823 */
[-CC-:B------:R-:W-:Y:S01]  /*a960*/  FFMA.FTZ R36, R76, R3.reuse, -R35.reuse ;  /* 0x000000034c247223 */ /* 0x180fe20000010823 */
[-CC-:B------:R-:W-:Y:S01]  /*a970*/  FFMA.FTZ R40, R78, R3.reuse, -R35.reuse ;  /* 0x000000034e287223 */ /* 0x180fe20000010823 */
[----:B------:R-:W-:Y:S08]  /*a980*/  MUFU.EX2 R152, R152 ;  /* 0x0000009800987308 */ /* 0x000ff00000000800 */
[----:B------:R-:W3:Y:S08]  /*a990*/  MUFU.EX2 R25, R25 ;  /* 0x0000001900197308 */ /* 0x000ef00000000800 */
[----:B------:R-:W4:Y:S01]  /*a9a0*/  MUFU.EX2 R154, R154 ;  /* 0x0000009a009a7308 */ /* 0x000f220000000800 */
[----:B--2---:R-:W-:Y:S01]  /*a9b0*/  FMNMX.FTZ R21, R13, R20, !PT ;  /* 0x000000140d157209 */ /* 0x004fe20007810000 */
[----:B------:R-:W-:-:S04]  /*a9c0*/  FFMA.FTZ R13, R74, R3, -R35 ;  /* 0x000000034a0d7223 */ /* 0x000fc80000010823 */
[----:B------:R-:W2:Y:S02]  /*a9d0*/  SHFL.BFLY PT, R20, R21, 0x1, 0x1f ;  /* 0x0c201f0015147f89 */ /* 0x000ea400000e0000 */
[----:B------:R-:W0:Y:S08]  /*a9e0*/  MUFU.EX2 R29, R29 ;  /* 0x0000001d001d7308 */ /* 0x000e300000000800 */
[----:B------:R-:W1:Y:S08]  /*a9f0*/  MUFU.EX2 R156, R156 ;  /* 0x0000009c009c7308 */ /* 0x000e700000000800 */
[----:B------:R-:W1:Y:S01]  /*aa00*/  MUFU.EX2 R31, R31 ;  /* 0x0000001f001f7308 */ /* 0x000e620000000800 */
[----:B--2---:R-:W-:Y:S01]  /*aa10*/  FMNMX.FTZ R20, R21, R20, !PT ;  /* 0x0000001415147209 */ /* 0x004fe20007810000 */
[----:B------:R-:W-:-:S06]  /*aa20*/  FFMA.FTZ R21, R52, R3, -R35 ;  /* 0x0000000334157223 */ /* 0x000fcc0000010823 */
[----:B------:R-:W2:Y:S01]  /*aa30*/  MUFU.EX2 R158, R158 ;  /* 0x0000009e009e7308 */ /* 0x000ea20000000800 */
[C---:B------:R-:W-:Y:S01]  /*aa40*/  FSETP.NEU.FTZ.AND P1, PT, R20.reuse, -INF , PT ;  /* 0xff8000001400780b */ /* 0x040fe20003f3d000 */
[----:B------:R-:W-:-:S05]  /*aa50*/  FMUL.FTZ R39, R20, R3 ;  /* 0x0000000314277220 */ /* 0x000fca0000410000 */
[----:B------:R-:W-:Y:S01]  /*aa60*/  FSEL R35, R39, RZ, P1 ;  /* 0x000000ff27237208 */ /* 0x000fe20000800000 */
[----:B---3--:R-:W-:Y:S01]  /*aa70*/  FADD.FTZ R39, R152, R25 ;  /* 0x0000001998277221 */ /* 0x008fe20000010000 */
[----:B------:R-:W-:Y:S01]  /*aa80*/  MUFU.EX2 R33, R33 ;  /* 0x0000002100217308 */ /* 0x000fe20000000800 */
[----:B------:R-:W-:Y:S02]  /*aa90*/  F2FP.F16.F32.PACK_AB R152, R25, R152 ;  /* 0x000000981998723e */ /* 0x000fe400000000ff */
        /* <DEDUP_REMOVED lines=9> */
[-C--:B------:R-:W-:Y:S01]  /*ab30*/  FFMA.FTZ R161, R42, R3.reuse, -R35 ;  /* 0x000000032aa17223 */ /* 0x080fe20000010823 */
[----:B----4-:R-:W-:Y:S01]  /*ab40*/  FADD.FTZ R42, R154, R39 ;  /* 0x000000279a2a7221 */ /* 0x010fe20000010000 */
[-CC-:B------:R-:W-:Y:S01]  /*ab50*/  FFMA.FTZ R30, R32, R3.reuse, -R35.reuse ;  /* 0x00000003201e7223 */ /* 0x180fe20000010823 */
[-CC-:B------:R-:W-:Y:S01]  /*ab60*/  FFMA.FTZ R34, R46, R3.reuse, -R35.reuse ;  /* 0x000000032e227223 */ /* 0x180fe20000010823 */
[----:B------:R-:W-:Y:S01]  /*ab70*/  VIADD R39, R14, 0x28c40 ;  /* 0x00028c400e277836 */ /* 0x000fe20000000000 */
[----:B------:R-:W3:Y:S01]  /*ab80*/  MUFU.EX2 R26, R26 ;  /* 0x0000001a001a7308 */ /* 0x000ee20000000800 */
[C---:B0-----:R-:W-:Y:S01]  /*ab90*/  FADD.FTZ R43, R29.reuse, R42 ;  /* 0x0000002a1d2b7221 */ /* 0x041fe20000010000 */
[-CC-:B------:R-:W-:Y:S01]  /*aba0*/  FFMA.FTZ R27, R48, R3.reuse, -R35.reuse ;  /* 0x00000003301b7223 */ /* 0x180fe20000010823 */
[----:B------:R-:W-:Y:S01]  /*abb0*/  F2FP.F16.F32.PACK_AB R154, R29, R154 ;  /* 0x0000009a1d9a723e */ /* 0x000fe200000000ff */
[-C--:B------:R-:W-:Y:S01]  /*abc0*/  FFMA.FTZ R32, R50, R3.reuse, -R35 ;  /* 0x0000000332207223 */ /* 0x080fe20000010823 */
[----:B-1----:R-:W-:Y:S01]  /*abd0*/  FADD.FTZ R42, R156, R43 ;  /* 0x0000002b9c2a7221 */ /* 0x002fe20000010000 */
[----:B------:R-:W-:Y:S01]  /*abe0*/  PRMT R39, R190, 0x654, R39 ;  /* 0x00000654be277816 */ /* 0x000fe20000000027 */
[-CC-:B------:R-:W-:Y:S01]  /*abf0*/  FFMA.FTZ R44, R44, R3.reuse, -R35.reuse ;  /* 0x000000032c2c7223 */ /* 0x180fe20000010823 */
[----:B------:R-:W0:Y:S01]  /*ac00*/  MUFU.EX2 R155, R155 ;  /* 0x0000009b009b7308 */ /* 0x000e220000000800 */
[C---:B------:R-:W-:Y:S01]  /*ac10*/  FADD.FTZ R43, R31.reuse, R42 ;  /* 0x0000002a1f2b7221 */ /* 0x040fe20000010000 */
[----:B------:R1:W-:Y:S01]  /*ac20*/  SYNCS.ARRIVE.TRANS64.RED.A1T0 RZ, [R39+URZ], RZ ;  /* 0x000000ff27ff79a7 */ /* 0x0003e2000810043f */
[-CC-:B------:R-:W-:Y:S01]  /*ac30*/  FFMA.FTZ R54, R54, R3.reuse, -R35.reuse ;  /* 0x0000000336367223 */ /* 0x180fe20000010823 */
[----:B------:R-:W-:Y:S01]  /*ac40*/  FFMA.FTZ R35, R60, R3, -R35 ;  /* 0x000000033c237223 */ /* 0x000fe20000010823 */
[----:B--2---:R-:W-:Y:S01]  /*ac50*/  FADD.FTZ R42, R158, R43 ;  /* 0x0000002b9e2a7221 */ /* 0x004fe20000010000 */
[----:B------:R-:W-:-:S02]  /*ac60*/  F2FP.F16.F32.PACK_AB R156, R31, R156 ;  /* 0x0000009c1f9c723e */ /* 0x000fc400000000ff */
[----:B------:R-:W2:Y:S01]  /*ac70*/  MUFU.EX2 R12, R12 ;  /* 0x0000000c000c7308 */ /* 0x000ea20000000800 */
[----:B---3--:R-:W-:Y:S01]  /*ac80*/  FADD.FTZ R38, R153, R26 ;  /* 0x0000001a99267221 */ /* 0x008fe20000010000 */
[----:B------:R-:W-:Y:S02]  /*ac90*/  F2FP.F16.F32.PACK_AB R153, R26, R153 ;  /* 0x000000991a99723e */ /* 0x000fe400000000ff */
[----:B------:R-:W-:-:S04]  /*aca0*/  F2FP.F16.F32.PACK_AB R158, R33, R158 ;  /* 0x0000009e219e723e */ /* 0x000fc800000000ff */
[----:B------:R-:W3:Y:S01]  /*acb0*/  MUFU.EX2 R157, R157 ;  /* 0x0000009d009d7308 */ /* 0x000ee20000000800 */
[----:B0-----:R-:W-:-:S07]  /*acc0*/  FADD.FTZ R41, R155, R38 ;  /* 0x000000269b297221 */ /* 0x001fce0000010000 */
[----:B------:R-:W0:Y:S01]  /*acd0*/  MUFU.EX2 R24, R24 ;  /* 0x0000001800187308 */ /* 0x000e220000000800 */
[C---:B--2---:R-:W-:Y:S01]  /*ace0*/  FADD.FTZ R38, R12.reuse, R41 ;  /* 0x000000290c267221 */ /* 0x044fe20000010000 */
[----:B------:R-:W-:Y:S01]  /*acf0*/  F2FP.F16.F32.PACK_AB R155, R12, R155 ;  /* 0x0000009b0c9b723e */ /* 0x000fe200000000ff */
[----:B------:R-:W-:Y:S06]  /*ad00*/  BAR.SYNC.DEFER_BLOCKING 0xf, 0x100 ;  /* 0x03c4000000007b1d */ /* 0x000fec0000010000 */
[----:B------:R-:W2:Y:S01]  /*ad10*/  MUFU.EX2 R159, R159 ;  /* 0x0000009f009f7308 */ /* 0x000ea20000000800 */
[----:B---3--:R-:W-:-:S07]  /*ad20*/  FADD.FTZ R41, R157, R38 ;  /* 0x000000269d297221 */ /* 0x008fce0000010000 */
[----:B------:R-:W3:Y:S01]  /*ad30*/  MUFU.EX2 R28, R28 ;  /* 0x0000001c001c7308 */ /* 0x000ee20000000800 */
[C---:B0-----:R-:W-:Y:S01]  /*ad40*/  FADD.FTZ R38, R24.reuse, R41 ;  /* 0x0000002918267221 */ /* 0x041fe20000010000 */
[----:B------:R-:W-:Y:S01]  /*ad50*/  FADD.FTZ R41, R33, R42 ;  /* 0x0000002a21297221 */ /* 0x000fe20000010000 */
[----:B------:R-:W-:-:S05]  /*ad60*/  F2FP.F16.F32.PACK_AB R157, R24, R157 ;  /* 0x0000009d189d723e */ /* 0x000fca00000000ff */
[----:B------:R-:W-:Y:S01]  /*ad70*/  MUFU.EX2 R160, R160 ;  /* 0x000000a000a07308 */ /* 0x000fe20000000800 */
[----:B--2---:R-:W-:Y:S01]  /*ad80*/  FADD.FTZ R29, R159, R38 ;  /* 0x000000269f1d7221 */ /* 0x004fe20000010000 */
[----:B------:R0:W-:Y:S06]  /*ad90*/  STSM.16.M88.4 [R199+0x26800], R152 ;  /* 0x02680098c7007844 */ /* 0x0001ec0000000200 */
[----:B------:R-:W2:Y:S01]  /*ada0*/  MUFU.EX2 R161, R161 ;  /* 0x000000a100a17308 */ /* 0x000ea20000000800 */
[C---:B---3--:R-:W-:Y:S01]  /*adb0*/  FADD.FTZ R42, R28.reuse, R29 ;  /* 0x0000001d1c2a7221 */ /* 0x048fe20000010000 */
[----:B------:R-:W-:-:S05]  /*adc0*/  F2FP.F16.F32.PACK_AB R159, R28, R159 ;  /* 0x0000009f1c9f723e */ /* 0x000fca00000000ff */
[----:B------:R0:W-:Y:S01]  /*add0*/  STSM.16.M88.4 [R202], R156 ;  /* 0x0000009cca007844 */ /* 0x0001e20000000200 */
[----:B------:R-:W-:Y:S08]  /*ade0*/  MUFU.EX2 R37, R37 ;  /* 0x0000002500257308 */ /* 0x000ff00000000800 */
[----:B------:R-:W3:Y:S01]  /*adf0*/  MUFU.EX2 R30, R30 ;  /* 0x0000001e001e7308 */ /* 0x000ee20000000800 */
[----:B--2---:R-:W-:-:S07]  /*ae00*/  FADD.FTZ R29, R161, R42 ;  /* 0x0000002aa11d7221 */ /* 0x004fce0000010000 */
[----:B------:R-:W-:Y:S08]  /*ae10*/  MUFU.EX2 R162, R162 ;  /* 0x000000a200a27308 */ /* 0x000ff00000000800 */
[----:B------:R-:W2:Y:S01]  /*ae20*/  MUFU.EX2 R34, R34 ;  /* 0x0000002200227308 */ /* 0x000ea20000000800 */
[C---:B---3--:R-:W-:Y:S01]  /*ae30*/  FADD.FTZ R29, R30.reuse, R29 ;  /* 0x0000001d1e1d7221 */ /* 0x048fe20000010000 */
[----:B------:R-:W-:-:S06]  /*ae40*/  F2FP.F16.F32.PACK_AB R161, R30, R161 ;  /* 0x000000a11ea1723e */ /* 0x000fcc00000000ff */
[----:B------:R-:W3:Y:S08]  /*ae50*/  MUFU.EX2 R27, R27 ;  /* 0x0000001b001b7308 */ /* 0x000ef00000000800 */
[----:B------:R-:W-:Y:S01]  /*ae60*/  MUFU.EX2 R11, R11 ;  /* 0x0000000b000b7308 */ /* 0x000fe20000000800 */
[----:B--2---:R-:W-:-:S07]  /*ae70*/  FADD.FTZ R24, R34, R29 ;  /* 0x0000001d22187221 */ /* 0x004fce0000010000 */
[----:B------:R-:W-:Y:S01]  /*ae80*/  MUFU.EX2 R13, R13 ;  /* 0x0000000d000d7308 */ /* 0x000fe20000000800 */
[C---:B---3--:R-:W-:Y:S01]  /*ae90*/  F2FP.F16.F32.PACK_AB R163, R27.reuse, R34 ;  /* 0x000000221ba3723e */ /* 0x048fe200000000ff */
[----:B------:R-:W-:-:S06]  /*aea0*/  FADD.FTZ R27, R27, R24 ;  /* 0x000000181b1b7221 */ /* 0x000fcc0000010000 */
[----:B------:R-:W2:Y:S08]  /*aeb0*/  MUFU.EX2 R36, R36 ;  /* 0x0000002400247308 */ /* 0x000eb00000000800 */
[----:B------:R-:W-:Y:S08]  /*aec0*/  MUFU.EX2 R32, R32 ;  /* 0x0000002000207308 */ /* 0x000ff00000000800 */
[----:B-1----:R1:W3:Y:S01]  /*aed0*/  MUFU.EX2 R39, R44 ;  /* 0x0000002c00277308 */ /* 0x0022e20000000800 */
[----:B--2---:R-:W-:-:S07]  /*aee0*/  F2FP.F16.F32.PACK_AB R164, R36, R13 ;  /* 0x0000000d24a4723e */ /* 0x004fce00000000ff */
[----:B------:R-:W-:Y:S01]  /*aef0*/  MUFU.EX2 R21, R21 ;  /* 0x0000001500157308 */ /* 0x000fe20000000800 */
[----:B-1----:R-:W-:Y:S01]  /*af00*/  FADD.FTZ R44, R160, R41 ;  /* 0x00000029a02c7221 */ /* 0x002fe20000010000 */
[----:B------:R-:W-:-:S03]  /*af10*/  F2FP.F16.F32.PACK_AB R160, R37, R160 ;  /* 0x000000a025a0723e */ /* 0x000fc600000000ff */
[----:B------:R-:W-:-:S03]  /*af20*/  FADD.FTZ R31, R37, R44 ;  /* 0x0000002c251f7221 */ /* 0x000fc60000010000 */
[----:B------:R-:W1:Y:S01]  /*af30*/  MUFU.EX2 R40, R40 ;  /* 0x0000002800287308 */ /* 0x000e620000000800 */
[----:B------:R-:W-:Y:S01]  /*af40*/  FADD.FTZ R12, R162, R31 ;  /* 0x0000001fa20c7221 */ /* 0x000fe20000010000 */
[----:B---3--:R-:W-:Y:S01]  /*af50*/  F2FP.F16.F32.PACK_AB R165, R39, R32 ;  /* 0x0000002027a5723e */ /* 0x008fe200000000ff */
[----:B------:R-:W-:Y:S01]  /*af60*/  FADD.FTZ R32, R32, R27 ;  /* 0x0000001b20207221 */ /* 0x000fe20000010000 */
[C---:B------:R-:W-:Y:S01]  /*af70*/  F2FP.F16.F32.PACK_AB R162, R11.reuse, R162 ;  /* 0x000000a20ba2723e */ /* 0x040fe200000000ff */
[----:B------:R-:W-:Y:S02]  /*af80*/  FADD.FTZ R12, R11, R12 ;  /* 0x0000000c0b0c7221 */ /* 0x000fe40000010000 */
[----:B------:R-:W-:Y:S01]  /*af90*/  FADD.FTZ R32, R39, R32 ;  /* 0x0000002027207221 */ /* 0x000fe20000010000 */
[----:B------:R-:W-:Y:S01]  /*afa0*/  MUFU.EX2 R25, R54 ;  /* 0x0000003600197308 */ /* 0x000fe20000000800 */
[----:B------:R-:W-:Y:S01]  /*afb0*/  FADD.FTZ R13, R13, R12 ;  /* 0x0000000c0d0d7221 */ /* 0x000fe20000010000 */
[----:B------:R0:W-:Y:S03]  /*afc0*/  STSM.16.M88.4 [R200], R160 ;  /* 0x000000a0c8007844 */ /* 0x0001e60000000200 */
[----:B------:R-:W-:-:S03]  /*afd0*/  FADD.FTZ R36, R36, R13 ;  /* 0x0000000d24247221 */ /* 0x000fc60000010000 */
[----:B------:R-:W2:Y:S01]  /*afe0*/  MUFU.EX2 R38, R35 ;  /* 0x0000002300267308 */ /* 0x000ea20000000800 */
[----:B-1----:R-:W-:Y:S01]  /*aff0*/  F2FP.F16.F32.PACK_AB R166, R40, R21 ;  /* 0x0000001528a6723e */ /* 0x002fe200000000ff */
[----:B------:R-:W-:-:S04]  /*b000*/  FADD.FTZ R11, R21, R36 ;  /* 0x00000024150b7221 */ /* 0x000fc80000010000 */
[----:B------:R-:W-:Y:S01]  /*b010*/  FADD.FTZ R11, R40, R11 ;  /* 0x0000000b280b7221 */ /* 0x000fe20000010000 */
[----:B--2---:R-:W-:Y:S01]  /*b020*/  F2FP.F16.F32.PACK_AB R167, R38, R25 ;  /* 0x0000001926a7723e */ /* 0x004fe200000000ff */
[----:B------:R-:W-:-:S04]  /*b030*/  FADD.FTZ R25, R25, R32 ;  /* 0x0000002019197221 */ /* 0x000fc80000010000 */
[----:B------:R0:W-:Y:S01]  /*b040*/  STSM.16.M88.4 [R201], R164 ;  /* 0x000000a4c9007844 */ /* 0x0001e20000000200 */
[----:B------:R-:W-:Y:S01]  /*b050*/  FADD.FTZ R12, R38, R25 ;  /* 0x00000019260c7221 */ /* 0x000fe20000010000 */
[----:B------:R-:W-:Y:S06]  /*b060*/  @!P0 BRA `(.L_x_3895) ;  /* 0x0000000000048947 */ /* 0x000fec0003800000 */
[----:B------:R-:W-:Y:S01]  /*b070*/  BPT.TRAP 0x1 ;  /* 0x000000040000795c */ /* 0x000fe20000300000 */
.L_x_3895:
[----:B------:R1:W2:Y:S01]  /*b080*/  SYNCS.PHASECHK.TRANS64.TRYWAIT P1, [R14+URZ+0x28c50], R15 ;  /* 0x028c500f0e0075a7 */ /* 0x0002a2000802017f */
[----:B------:R-:W-:Y:S05]  /*b090*/  @!P0 BRA `(.L_x_3896) ;  /* 0x0000000000048947 */ /* 0x000fea0003800000 */
[----:B------:R-:W-:Y:S01]  /*b0a0*/  BPT.TRAP 0x1 ;  /* 0x000000040000795c */ /* 0x000fe20000300000 */
.L_x_3896:
[----:B------:R-:W-:Y:S01]  /*b0b0*/  LOP3.LUT R13, R56, 0x2000000, RZ, 0xfc, !PT ;  /* 0x02000000380d7812 */ /* 0x000fe200078efcff */
[----:B------:R-:W-:Y:S01]  /*b0c0*/  ULDC UR38, c[0x0][0x988] ;  /* 0x0002620000267ab9 */ /* 0x000fe20000000800 */
[----:B------:R-:W-:Y:S01]  /*b0d0*/  BSSY B0, `(.L_x_3897) ;  /* 0x0000006000007945 */ /* 0x000fe20003800000 */
[----:B------:R-:W-:Y:S02]  /*b0e0*/  IMAD.MOV.U32 R29, RZ, RZ, 0x40000040 ;  /* 0x40000040ff1d7424 */ /* 0x000fe400078e00ff */
[----:B------:R-:W-:Y:S01]  /*b0f0*/  IMAD R28, R19, 0x1000, R13 ;  /* 0x00001000131c7824 */ /* 0x000fe200078e020d */
[----:B--2---:R-:W-:Y:S06]  /*b100*/  @P1 BRA `(.L_x_3898) ;  /* 0x0000000000081947 */ /* 0x004fec0003800000 */
[----:B------:R-:W2:Y:S02]  /*b110*/  SYNCS.PHASECHK.TRANS64.TRYWAIT P1, [R14+URZ+0x28c50], R15 ;  /* 0x028c500f0e0075a7 */ /* 0x000ea4000802017f */
[----:B--2---:R-:W-:Y:S05]  /*b120*/  @!P1 BRA `(.L_x_3899) ;  /* 0x000000f800fc9947 */ /* 0x004fea0003800000 */
.L_x_3898:
[----:B------:R-:W-:Y:S05]  /*b130*/  BSYNC B0 ;  /* 0x0000000000007941 */ /* 0x000fea0003800000 */
.L_x_3897:
[C---:B------:R-:W-:Y:S01]  /*b140*/  R2UR UR6, R28.reuse ;  /* 0x000000001c0672ca */ /* 0x040fe200000e0000 */
[C---:B------:R-:W-:Y:S01]  /*b150*/  VIADD R26, R28.reuse, 0x80 ;  /* 0x000000801c1a7836 */ /* 0x040fe20000000000 */
[----:B------:R-:W-:Y:S01]  /*b160*/  R2UR UR7, R29 ;  /* 0x000000001d0772ca */ /* 0x000fe200000e0000 */
[C---:B------:R-:W-:Y:S01]  /*b170*/  VIADD R24, R28.reuse, 0x100 ;  /* 0x000001001c187836 */ /* 0x040fe20000000000 */
[----:B------:R-:W-:Y:S01]  /*b180*/  MOV R29, 0x40000040 ;  /* 0x40000040001d7802 */ /* 0x000fe20000000f00 */
[----:B------:R-:W-:Y:S01]  /*b190*/  VIADD R28, R28, 0x180 ;  /* 0x000001801c1c7836 */ /* 0x000fe20000000000 */
[----:B------:R-:W-:Y:S01]  /*b1a0*/  R2UR UR10, R26 ;  /* 0x000000001a0a72ca */ /* 0x000fe200000e0000 */
[----:B------:R-:W-:Y:S01]  /*b1b0*/  IMAD.MOV.U32 R27, RZ, RZ, 0x40000040 ;  /* 0x40000040ff1b7424 */ /* 0x000fe200078e00ff */
[----:B------:R-:W-:Y:S01]  /*b1c0*/  R2UR UR14, R24 ;  /* 0x00000000180e72ca */ /* 0x000fe200000e0000 */
[----:B------:R-:W-:Y:S01]  /*b1d0*/  IMAD.MOV.U32 R25, RZ, RZ, 0x40000040 ;  /* 0x40000040ff197424 */ /* 0x000fe200078e00ff */
[----:B------:R-:W-:-:S02]  /*b1e0*/  R2UR UR18, R28 ;  /* 0x000000001c1272ca */ /* 0x000fc400000e0000 */
[----:B------:R-:W-:Y:S02]  /*b1f0*/  R2UR UR11, R27 ;  /* 0x000000001b0b72ca */ /* 0x000fe400000e0000 */
[----:B------:R-:W-:Y:S02]  /*b200*/  R2UR UR15, R25 ;  /* 0x00000000190f72ca */ /* 0x000fe400000e0000 */
[----:B------:R-:W-:Y:S02]  /*b210*/  R2UR UR19, R29 ;  /* 0x000000001d1372ca */ /* 0x000fe400000e0000 */
[----:B------:R-:W-:-:S06]  /*b220*/  WARPGROUP.ARRIVE ;  /* 0x00000000000079c5 */ /* 0x000fcc0000000000 */
[----:B------:R-:W-:Y:S03]  /*b230*/  HGMMA.64x256x16.F32 R24, R152, gdesc[UR4].tnspB, RZ, !UPT, gsb0 ;  /* 0x43e0000498187df0 */ /* 0x000fe6000c0008ff */
[----:B------:R-:W-:Y:S02]  /*b240*/  WARPGROUP.DEPBAR.LE gsb0, 0x0 ;  /* 0x00008000000079c5 */ /* 0x000fe40000010000 */
[----:B------:R-:W-:-:S15]  /*b250*/  WARPGROUP.ARRIVE ;  /* 0x00000000000079c5 */ /* 0x000fde0000000000 */
[----:B------:R-:W-:-:S08]  /*b260*/  NOP ;  /* 0x0000000000007918 */ /* 0x000fd00000000000 */
[----:B------:R-:W-:Y:S03]  /*b270*/  HGMMA.64x256x16.F32 R24, R156, gdesc[UR8].tnspB, R24, gsb0 ;  /* 0x43e000089c187df0 */ /* 0x000fe60008000818 */
        /* <DEDUP_REMOVED lines=14> */
[----:B---3--:R-:W3:Y:S02]  /*b360*/  FENCE.VIEW.ASYNC.S ;  /* 0x00000000000073c6 */ /* 0x008ee40000000000 */
[----:B---3--:R-:W-:Y:S01]  /*b370*/  NOP ;  /* 0x0000000000007918 */ /* 0x008fe20000000000 */
[----:B------:R-:W-:Y:S06]  /*b380*/  BAR.ARV 0xe, 0x100 ;  /* 0x0384000000007b1d */ /* 0x000fec0000002000 */
[----:B------:R-:W-:Y:S05]  /*b390*/  @!P0 BRA `(.L_x_3900) ;  /* 0x0000000000048947 */ /* 0x000fea0003800000 */
[----:B------:R-:W-:Y:S01]  /*b3a0*/  BPT.TRAP 0x1 ;  /* 0x000000040000795c */ /* 0x000fe20000300000 */
.L_x_3900:
[----:B------:R-:W-:Y:S01]  /*b3b0*/  VIADD R168, R168, 0xfffffffe ;  /* 0xfffffffea8a87836 */ /* 0x000fe20000000000 */
[----:B------:R-:W-:Y:S01]  /*b3c0*/  BSSY B0, `(.L_x_3901) ;  /* 0x00001af000007945 */ /* 0x000fe20003800000 */
[----:B-12---:R-:W-:-:S03]  /*b3d0*/  VIADD R14, R14, 0x28c60 ;  /* 0x00028c600e0e7836 */ /* 0x006fc60000000000 */
[----:B------:R-:W-:Y:S02]  /*b3e0*/  ISETP.GE.AND P1, PT, R168, R196, PT ;  /* 0x000000c4a800720c */ /* 0x000fe40003f26270 */
[----:B------:R-:W-:-:S04]  /*b3f0*/  PRMT R14, R190, 0x654, R14 ;  /* 0x00000654be0e7816 */ /* 0x000fc8000000000e */
[----:B------:R1:W-:Y:S07]  /*b400*/  SYNCS.ARRIVE.TRANS64.RED.A1T0 RZ, [R14+URZ], RZ ;  /* 0x000000ff0eff79a7 */ /* 0x0003ee000810043f */
[----:B------:R-:W-:Y:S05]  /*b410*/  @!P1 BRA `(.L_x_3902) ;  /* 0x0000001800a49947 */ /* 0x000fea0003800000 */
[----:B------:R-:W-:Y:S02]  /*b420*/  IMAD.MOV.U32 R211, RZ, RZ, R168 ;  /* 0x000000ffffd37224 */ /* 0x000fe400078e00a8 */
[----:B------:R-:W-:Y:S02]  /*b430*/  IMAD.MOV.U32 R15, RZ, RZ, R20 ;  /* 0x000000ffff0f7224 */ /* 0x000fe400078e0014 */
[----:B------:R-:W-:Y:S02]  /*b440*/  IMAD.MOV.U32 R219, RZ, RZ, R10 ;  /* 0x000000ffffdb7224 */ /* 0x000fe400078e000a */
[----:B------:R-:W-:-:S07]  /*b450*/  IMAD.MOV.U32 R218, RZ, RZ, R19 ;  /* 0x000000ffffda7224 */ /* 0x000fce00078e0013 */
.L_x_3915:
[----:B------:R-:W-:Y:S02]  /*b460*/  VIADD R19, R218, 0x1 ;  /* 0x00000001da137836 */ /* 0x000fe40000000000 */
[----:B------:R-:W-:Y:S02]  /*b470*/  IMAD.MOV.U32 R3, RZ, RZ, R211 ;  /* 0x000000ffff037224 */ /* 0x000fe400078e00d3 */
[----:B------:R-:W-:Y:S01]  /*b480*/  VIADD R211, R211, 0xffffffff ;  /* 0xffffffffd3d37836 */ /* 0x000fe20000000000 */
[----:B------:R-:W-:Y:S02]  /*b490*/  ISETP.NE.AND P2, PT, R19, 0x2, PT ;  /* 0x000000021300780c */ /* 0x000fe40003f45270 */
[----:B------:R-:W-:Y:S02]  /*b4a0*/  ISETP.GT.AND P1, PT, R3, R196, PT ;  /* 0x000000c40300720c */ /* 0x000fe40003f24270 */
[----:B------:R-:W-:Y:S02]  /*b4b0*/  SEL R3, RZ, 0x1, P2 ;  /* 0x00000001ff037807 */ /* 0x000fe40001000000 */
[----:B------:R-:W-:-:S02]  /*b4c0*/  SEL R19, R19, RZ, P2 ;  /* 0x000000ff13137207 */ /* 0x000fc40001000000 */
[----:B------:R-:W-:Y:S01]  /*b4d0*/  LOP3.LUT R185, R185, R3, RZ, 0x3c, !PT ;  /* 0x00000003b9b97212 */ /* 0x000fe200078e3cff */
[----:B--2---:R-:W-:Y:S06]  /*b4e0*/  @!P0 BRA `(.L_x_3903) ;  /* 0x0000000000048947 */ /* 0x004fec0003800000 */
[----:B------:R-:W-:Y:S01]  /*b4f0*/  BPT.TRAP 0x1 ;  /* 0x000000040000795c */ /* 0x000fe20000300000 */
.L_x_3903:
[----:B------:R-:W-:Y:S01]  /*b500*/  IMAD R21, R19, 0x8, R2 ;  /* 0x0000000813157824 */ /* 0x000fe200078e0202 */
[----:B-1----:R-:W-:-:S04]  /*b510*/  SHF.L.U32 R14, R185, 0x1f, RZ ;  /* 0x0000001fb90e7819 */ /* 0x002fc800000006ff */
[----:B------:R1:W2:Y:S01]  /*b520*/  SYNCS.PHASECHK.TRANS64.TRYWAIT P2, [R21+URZ+0x28c30], R14 ;  /* 0x028c300e150075a7 */ /* 0x0002a2000804017f */
[----:B------:R-:W-:Y:S05]  /*b530*/  @!P0 BRA `(.L_x_3904) ;  /* 0x0000000000048947 */ /* 0x000fea0003800000 */
[----:B------:R-:W-:Y:S01]  /*b540*/  BPT.TRAP 0x1 ;  /* 0x000000040000795c */ /* 0x000fe20000300000 */
.L_x_3904:
[----:B------:R-:W-:Y:S01]  /*b550*/  VIADD R3, R2, 0x20400 ;  /* 0x0002040002037836 */ /* 0x000fe20000000000 */
[----:B------:R-:W-:Y:S01]  /*b560*/  BSSY B1, `(.L_x_3905) ;  /* 0x0000009000017945 */ /* 0x000fe20003800000 */
[----:B0-----:R-:W-:Y:S02]  /*b570*/  IMAD R156, R19, 0x200, R0 ;  /* 0x00000200139c7824 */ /* 0x001fe400078e0200 */
[----:B------:R-:W-:Y:S01]  /*b580*/  IMAD.MOV.U32 R157, RZ, RZ, 0x40000040 ;  /* 0x40000040ff9d7424 */ /* 0x000fe200078e00ff */
[----:B------:R-:W-:-:S04]  /*b590*/  SHF.R.U32.HI R3, RZ, 0x4, R3 ;  /* 0x00000004ff037819 */ /* 0x000fc80000011603 */
[----:B------:R-:W-:-:S04]  /*b5a0*/  LOP3.LUT R3, R3, 0x3fff, RZ, 0xc0, !PT ;  /* 0x00003fff03037812 */ /* 0x000fc800078ec0ff */
[----:B------:R-:W-:Y:S01]  /*b5b0*/  LOP3.LUT R152, R3, 0x10000, RZ, 0xfc, !PT ;  /* 0x0001000003987812 */ /* 0x000fe200078efcff */
[----:B--2---:R-:W-:Y:S06]  /*b5c0*/  @P2 BRA `(.L_x_3906) ;  /* 0x0000000000082947 */ /* 0x004fec0003800000 */
[----:B------:R-:W0:Y:S02]  /*b5d0*/  SYNCS.PHASECHK.TRANS64.TRYWAIT P2, [R21+URZ+0x28c30], R14 ;  /* 0x028c300e150075a7 */ /* 0x000e24000804017f */
[----:B0-----:R-:W-:Y:S05]  /*b5e0*/  @!P2 BRA `(.L_x_3907) ;  /* 0x000000f400e0a947 */ /* 0x001fea0003800000 */
.L_x_3906:
[----:B------:R-:W-:Y:S05]  /*b5f0*/  BSYNC B1 ;  /* 0x0000000000017941 */ /* 0x000fea0003800000 */
.L_x_3905:
[----:B------:R-:W-:Y:S01]  /*b600*/  IMAD.MOV.U32 R153, RZ, RZ, 0x40000040 ;  /* 0x40000040ff997424 */ /* 0x000fe200078e00ff */
[----:B------:R-:W-:Y:S01]  /*b610*/  R2UR UR4, R152 ;  /* 0x00000000980472ca */ /* 0x000fe200000e0000 */
[C---:B------:R-:W-:Y:S01]  /*b620*/  VIADD R154, R156.reuse, 0x2 ;  /* 0x000000029c9a7836 */ /* 0x040fe20000000000 */
[C---:B------:R-:W-:Y:S01]  /*b630*/  R2UR UR6, R156.reuse ;  /* 0x000000009c0672ca */ /* 0x040fe200000e0000 */
[C---:B------:R-:W-:Y:S01]  /*b640*/  VIADD R152, R156.reuse, 0x4 ;  /* 0x000000049c987836 */ /* 0x040fe20000000000 */
[----:B------:R-:W-:Y:S01]  /*b650*/  R2UR UR7, R157 ;  /* 0x000000009d0772ca */ /* 0x000fe200000e0000 */
        /* <DEDUP_REMOVED lines=9> */
[----:B------:R-:W-:Y:S02]  /*b6f0*/  R2UR UR19, R157 ;  /* 0x000000009d1372ca */ /* 0x000fe400000e0000 */
[----:B------:R-:W-:Y:S01]  /*b700*/  WARPGROUP.ARRIVE ;  /* 0x00000000000079c5 */ /* 0x000fe20000000000 */
[----:B------:R-:W-:Y:S02]  /*b710*/  R2UR UR8, R8 ;  /* 0x00000000080872ca */ /* 0x000fe400000e0000 */
[----:B------:R-:W-:-:S02]  /*b720*/  R2UR UR9, R9 ;  /* 0x00000000090972ca */ /* 0x000fc400000e0000 */
[----:B------:R-:W-:Y:S01]  /*b730*/  R2UR UR12, R6 ;  /* 0x00000000060c72ca */ /* 0x000fe200000e0000 */
[----:B------:R-:W-:Y:S01]  /*b740*/  HGMMA.64x64x16.F32 R152, gdesc[UR4], RZ, !UPT, gsb0 ;  /* 0x00e00000049879f0 */ /* 0x000fe2000c0008ff */
[----:B------:R-:W-:Y:S02]  /*b750*/  R2UR UR13, R7 ;  /* 0x00000000070d72ca */ /* 0x000fe400000e0000 */
[----:B------:R-:W-:Y:S02]  /*b760*/  R2UR UR16, R4 ;  /* 0x00000000041072ca */ /* 0x000fe400000e0000 */
[----:B------:R-:W-:Y:S01]  /*b770*/  R2UR UR17, R5 ;  /* 0x00000000051172ca */ /* 0x000fe200000e0000 */
        /* <DEDUP_REMOVED lines=12> */
.L_x_3908:
[----:B------:R-:W-:Y:S02]  /*b840*/  FMNMX.FTZ R3, R152, R219, !PT ;  /* 0x000000db98037209 */ /* 0x000fe40007810000 */
[----:B------:R-:W-:Y:S02]  /*b850*/  ISETP.NE.AND P2, PT, R197, RZ, PT ;  /* 0x000000ffc500720c */ /* 0x000fe40003f45270 */
[----:B------:R-:W-:-:S04]  /*b860*/  FMNMX.FTZ R3, R153, R3, !PT ;  /* 0x0000000399037209 */ /* 0x000fc80007810000 */
[----:B------:R-:W-:-:S04]  /*b870*/  FMNMX.FTZ R3, R156, R3, !PT ;  /* 0x000000039c037209 */ /* 0x000fc80007810000 */
[----:B------:R-:W-:-:S03]  /*b880*/  FMNMX.FTZ R3, R157, R3, !PT ;  /* 0x000000039d037209 */ /* 0x000fc60007810000 */
[----:B------:R-:W-:Y:S01]  /*b890*/  @!P2 IMAD R218, R218, 0x40, R195 ;  /* 0x00000040dadaa824 */ /* 0x000fe200078e02c3 */
[----:B------:R-:W-:-:S03]  /*b8a0*/  FMNMX.FTZ R3, R160, R3, !PT ;  /* 0x00000003a0037209 */ /* 0x000fc60007810000 */
[----:B------:R-:W-:Y:S01]  /*b8b0*/  @!P2 IMAD R218, R218, 0x4, R2 ;  /* 0x00000004dadaa824 */ /* 0x000fe200078e0202 */
        /* <DEDUP_REMOVED lines=11> */
[----:B------:R-:W2:Y:S02]  /*b970*/  SHFL.BFLY PT, R10, R3, 0x2, 0x1f ;  /* 0x0c401f00030a7f89 */ /* 0x000ea400000e0000 */
[----:B--2---:R-:W-:-:S05]  /*b980*/  FMNMX.FTZ R10, R3, R10, !PT ;  /* 0x0000000a030a7209 */ /* 0x004fca0007810000 */
[----:B------:R-:W2:Y:S02]  /*b990*/  SHFL.BFLY PT, R3, R10, 0x1, 0x1f ;  /* 0x0c201f000a037f89 */ /* 0x000ea400000e0000 */
[----:B--2---:R-:W-:Y:S01]  /*b9a0*/  FMNMX.FTZ R10, R10, R3, !PT ;  /* 0x000000030a0a7209 */ /* 0x004fe20007810000 */
[----:B------:R-:W-:-:S04]  /*b9b0*/  IMAD.U32 R3, RZ, RZ, UR38 ;  /* 0x00000026ff037e24 */ /* 0x000fc8000f8e00ff */
[C---:B------:R-:W-:Y:S01]  /*b9c0*/  FADD.FTZ R219, -R10.reuse, R219 ;  /* 0x000000db0adb7221 */ /* 0x040fe20000010100 */
[----:B------:R-:W-:-:S03]  /*b9d0*/  FMUL.FTZ R20, R10, R3 ;  /* 0x000000030a147220 */ /* 0x000fc60000410000 */
[-C--:B------:R-:W-:Y:S01]  /*b9e0*/  FMUL.FTZ R222, R219, R3.reuse ;  /* 0x00000003dbde7220 */ /* 0x080fe20000410000 */
        /* <DEDUP_REMOVED lines=15> */
[----:B------:R-:W-:Y:S01]  /*bae0*/  FFMA.FTZ R181, R181, R3, -R20 ;  /* 0x00000003b5b57223 */ /* 0x000fe20000010814 */
[----:B------:R-:W-:Y:S01]  /*baf0*/  VIADD R20, R21, 0x28c40 ;  /* 0x00028c4015147836 */ /* 0x000fe20000000000 */
[----:B------:R-:W2:Y:S04]  /*bb00*/  MUFU.EX2 R168, R222 ;  /* 0x000000de00a87308 */ /* 0x000ea80000000800 */
[----:B------:R-:W-:-:S04]  /*bb10*/  PRMT R20, R190, 0x654, R20 ;  /* 0x00000654be147816 */ /* 0x000fc80000000014 */
[----:B------:R3:W-:Y:S01]  /*bb20*/  SYNCS.ARRIVE.TRANS64.RED.A1T0 RZ, [R20+URZ], RZ ;  /* 0x000000ff14ff79a7 */ /* 0x0007e2000810043f */
[----:B------:R-:W4:Y:S01]  /*bb30*/  MUFU.EX2 R152, R152 ;  /* 0x0000009800987308 */ /* 0x000f220000000800 */
[----:B---3--:R-:W-:-:S07]  /*bb40*/  FMNMX.FTZ R20, R154, R15, !PT ;  /* 0x0000000f9a147209 */ /* 0x008fce0007810000 */
[----:B------:R-:W3:Y:S01]  /*bb50*/  MUFU.EX2 R153, R153 ;  /* 0x0000009900997308 */ /* 0x000ee20000000800 */
[----:B--2---:R-:W-:Y:S01]  /*bb60*/  @!P2 STS [R218+0x28800], R168 ;  /* 0x028800a8da00a388 */ /* 0x004fe20000000800 */
[----:B------:R-:W-:Y:S01]  /*bb70*/  FMUL.FTZ R24, R24, R168 ;  /* 0x000000a818187220 */ /* 0x000fe20000410000 */
[----:B------:R-:W-:Y:S01]  /*bb80*/  FMNMX.FTZ R20, R155, R20, !PT ;  /* 0x000000149b147209 */ /* 0x000fe20007810000 */
[-C--:B------:R-:W-:Y:S01]  /*bb90*/  FMUL.FTZ R25, R25, R168.reuse ;  /* 0x000000a819197220 */ /* 0x080fe20000410000 */
[-C--:B------:R-:W-:Y:S01]  /*bba0*/  FMUL.FTZ R28, R28, R168.reuse ;  /* 0x000000a81c1c7220 */ /* 0x080fe20000410000 */
[----:B------:R-:W-:Y:S01]  /*bbb0*/  FMUL.FTZ R29, R29, R168 ;  /* 0x000000a81d1d7220 */ /* 0x000fe20000410000 */
[----:B------:R-:W-:Y:S01]  /*bbc0*/  FMNMX.FTZ R20, R158, R20, !PT ;  /* 0x000000149e147209 */ /* 0x000fe20007810000 */
[----:B------:R-:W2:Y:S01]  /*bbd0*/  MUFU.EX2 R156, R156 ;  /* 0x0000009c009c7308 */ /* 0x000ea20000000800 */
[----:B----4-:R-:W-:Y:S01]  /*bbe0*/  FFMA.FTZ R11, R168, R11, R152 ;  /* 0x0000000ba80b7223 */ /* 0x010fe20000010098 */
[----:B------:R-:W-:Y:S01]  /*bbf0*/  FMUL.FTZ R32, R32, R168 ;  /* 0x000000a820207220 */ /* 0x000fe20000410000 */
[----:B------:R-:W-:Y:S01]  /*bc00*/  FMNMX.FTZ R20, R159, R20, !PT ;  /* 0x000000149f147209 */ /* 0x000fe20007810000 */
[-C--:B------:R-:W-:Y:S01]  /*bc10*/  FMUL.FTZ R33, R33, R168.reuse ;  /* 0x000000a821217220 */ /* 0x080fe20000410000 */
[-C--:B------:R-:W-:Y:S01]  /*bc20*/  FMUL.FTZ R36, R36, R168.reuse ;  /* 0x000000a824247220 */ /* 0x080fe20000410000 */
[----:B------:R-:W-:Y:S01]  /*bc30*/  FMUL.FTZ R37, R37, R168 ;  /* 0x000000a825257220 */ /* 0x000fe20000410000 */
[----:B------:R-:W-:Y:S01]  /*bc40*/  FMNMX.FTZ R20, R162, R20, !PT ;  /* 0x00000014a2147209 */ /* 0x000fe20007810000 */
[----:B------:R-:W4:Y:S01]  /*bc50*/  MUFU.EX2 R157, R157 ;  /* 0x0000009d009d7308 */ /* 0x000f220000000800 */
[C---:B---3--:R-:W-:Y:S01]  /*bc60*/  FADD.FTZ R11, R153.reuse, R11 ;  /* 0x0000000b990b7221 */ /* 0x048fe20000010000 */
[----:B------:R-:W-:Y:S01]  /*bc70*/  F2FP.F16.F32.PACK_AB R152, R153, R152 ;  /* 0x000000989998723e */ /* 0x000fe200000000ff */
[----:B------:R-:W-:Y:S01]  /*bc80*/  FMUL.FTZ R40, R40, R168 ;  /* 0x000000a828287220 */ /* 0x000fe20000410000 */
[----:B------:R-:W-:Y:S01]  /*bc90*/  FMNMX.FTZ R20, R163, R20, !PT ;  /* 0x00000014a3147209 */ /* 0x000fe20007810000 */
[-C--:B------:R-:W-:Y:S01]  /*bca0*/  FMUL.FTZ R41, R41, R168.reuse ;  /* 0x000000a829297220 */ /* 0x080fe20000410000 */
[-C--:B------:R-:W-:Y:S01]  /*bcb0*/  FMUL.FTZ R44, R44, R168.reuse ;  /* 0x000000a82c2c7220 */ /* 0x080fe20000410000 */
[----:B------:R-:W-:Y:S01]  /*bcc0*/  FMUL.FTZ R45, R45, R168 ;  /* 0x000000a82d2d7220 */ /* 0x000fe20000410000 */
[----:B------:R-:W-:Y:S01]  /*bcd0*/  FMNMX.FTZ R20, R166, R20, !PT ;  /* 0x00000014a6147209 */ /* 0x000fe20007810000 */
[----:B------:R-:W-:Y:S01]  /*bce0*/  MUFU.EX2 R161, R161 ;  /* 0x000000a100a17308 */ /* 0x000fe20000000800 */
[----:B--2---:R-:W-:Y:S01]  /*bcf0*/  FADD.FTZ R11, R156, R11 ;  /* 0x0000000b9c0b7221 */ /* 0x004fe20000010000 */
[----:B------:R-:W-:Y:S01]  /*bd00*/  FMUL.FTZ R48, R48, R168 ;  /* 0x000000a830307220 */ /* 0x000fe20000410000 */
[----:B------:R-:W-:Y:S01]  /*bd10*/  FMNMX.FTZ R20, R167, R20, !PT ;  /* 0x00000014a7147209 */ /* 0x000fe20007810000 */
[-C--:B------:R-:W-:Y:S01]  /*bd20*/  FMUL.FTZ R49, R49, R168.reuse ;  /* 0x000000a831317220 */ /* 0x080fe20000410000 */
[-C--:B------:R-:W-:Y:S01]  /*bd30*/  FMUL.FTZ R52, R52, R168.reuse ;  /* 0x000000a834347220 */ /* 0x080fe20000410000 */
[----:B------:R-:W-:Y:S01]  /*bd40*/  FMUL.FTZ R53, R53, R168 ;  /* 0x000000a835357220 */ /* 0x000fe20000410000 */
[----:B------:R-:W-:Y:S01]  /*bd50*/  FMNMX.FTZ R20, R170, R20, !PT ;  /* 0x00000014aa147209 */ /* 0x000fe20007810000 */
[----:B------:R-:W-:Y:S01]  /*bd60*/  MUFU.EX2 R164, R164 ;  /* 0x000000a400a47308 */ /* 0x000fe20000000800 */
[----:B----4-:R-:W-:Y:S01]  /*bd70*/  FADD.FTZ R11, R157, R11 ;  /* 0x0000000b9d0b7221 */ /* 0x010fe20000010000 */
[----:B------:R-:W-:Y:S01]  /*bd80*/  FMUL.FTZ R56, R56, R168 ;  /* 0x000000a838387220 */ /* 0x000fe20000410000 */
[----:B------:R-:W-:Y:S01]  /*bd90*/  FMNMX.FTZ R20, R171, R20, !PT ;  /* 0x00000014ab147209 */ /* 0x000fe20007810000 */
[-C--:B------:R-:W-:Y:S01]  /*bda0*/  FMUL.FTZ R57, R57, R168.reuse ;  /* 0x000000a839397220 */ /* 0x080fe20000410000 */
[-C--:B------:R-:W-:Y:S01]  /*bdb0*/  FMUL.FTZ R60, R60, R168.reuse ;  /* 0x000000a83c3c7220 */ /* 0x080fe20000410000 */
[----:B------:R-:W-:Y:S01]  /*bdc0*/  FMUL.FTZ R61, R61, R168 ;  /* 0x000000a83d3d7220 */ /* 0x000fe20000410000 */
[----:B------:R-:W-:Y:S01]  /*bdd0*/  FMNMX.FTZ R20, R174, R20, !PT ;  /* 0x00000014ae147209 */ /* 0x000fe20007810000 */
[----:B------:R-:W-:Y:S01]  /*bde0*/  MUFU.EX2 R165, R165 ;  /* 0x000000a500a57308 */ /* 0x000fe20000000800 */
[-C--:B------:R-:W-:Y:S01]  /*bdf0*/  FMUL.FTZ R64, R64, R168.reuse ;  /* 0x000000a840407220 */ /* 0x080fe20000410000 */
        /* <DEDUP_REMOVED lines=20> */
[-C--:B------:R-:W-:Y:S01]  /*bf40*/  FMUL.FTZ R92, R92, R168.reuse ;  /* 0x000000a85c5c7220 */ /* 0x080fe20000410000 */
[-C--:B------:R-:W-:Y:S01]  /*bf50*/  FMUL.FTZ R93, R93, R168.reuse ;  /* 0x000000a85d5d7220 */ /* 0x080fe20000410000 */
[----:B------:R-:W2:Y:S01]  /*bf60*/  SHFL.BFLY PT, R153, R20, 0x2, 0x1f ;  /* 0x0c401f0014997f89 */ /* 0x000ea200000e0000 */
        /* <DEDUP_REMOVED lines=23> */
[----:B--2---:R-:W-:Y:S01]  /*c0e0*/  FMNMX.FTZ R20, R20, R153, !PT ;  /* 0x0000009914147209 */ /* 0x004fe20007810000 */
[----:B------:R-:W-:Y:S01]  /*c0f0*/  MUFU.EX2 R180, R180 ;  /* 0x000000b400b47308 */ /* 0x000fe20000000800 */
[-C--:B------:R-:W-:Y:S01]  /*c100*/  FMUL.FTZ R136, R136, R168.reuse ;  /* 0x000000a888887220 */ /* 0x080fe20000410000 */
[-C--:B------:R-:W-:Y:S01]  /*c110*/  FMUL.FTZ R137, R137, R168.reuse ;  /* 0x000000a889897220 */ /* 0x080fe20000410000 */
[-C--:B------:R-:W-:Y:S01]  /*c120*/  FMUL.FTZ R140, R140, R168.reuse ;  /* 0x000000a88c8c7220 */ /* 0x080fe20000410000 */
[----:B------:R-:W2:Y:S01]  /*c130*/  SHFL.BFLY PT, R222, R20, 0x1, 0x1f ;  /* 0x0c201f0014de7f89 */ /* 0x000ea200000e0000 */
[-C--:B------:R-:W-:Y:S01]  /*c140*/  FMUL.FTZ R141, R141, R168.reuse ;  /* 0x000000a88d8d7220 */ /* 0x080fe20000410000 */
[-C--:B------:R-:W-:Y:S01]  /*c150*/  FMUL.FTZ R144, R144, R168.reuse ;  /* 0x000000a890907220 */ /* 0x080fe20000410000 */
[-C--:B------:R-:W-:Y:S01]  /*c160*/  FMUL.FTZ R145, R145, R168.reuse ;  /* 0x000000a891917220 */ /* 0x080fe20000410000 */
[----:B------:R-:W3:Y:S01]  /*c170*/  MUFU.EX2 R153, R160 ;  /* 0x000000a000997308 */ /* 0x000ee20000000800 */
[-C--:B------:R-:W-:Y:S01]  /*c180*/  FMUL.FTZ R148, R148, R168.reuse ;  /* 0x000000a894947220 */ /* 0x080fe20000410000 */
[----:B------:R-:W-:-:S06]  /*c190*/  FMUL.FTZ R149, R149, R168 ;  /* 0x000000a895957220 */ /* 0x000fcc0000410000 */
[----:B------:R-:W4:Y:S01]  /*c1a0*/  MUFU.EX2 R160, R219 ;  /* 0x000000db00a07308 */ /* 0x000f220000000800 */
[----:B---3--:R-:W-:Y:S01]  /*c1b0*/  FADD.FTZ R11, R153, R11 ;  /* 0x0000000b990b7221 */ /* 0x008fe20000010000 */
[----:B--2---:R-:W-:-:S03]  /*c1c0*/  FMNMX.FTZ R20, R20, R222, !PT ;  /* 0x000000de14147209 */ /* 0x004fc60007810000 */
[----:B------:R-:W-:Y:S02]  /*c1d0*/  FADD.FTZ R11, R161, R11 ;  /* 0x0000000ba10b7221 */ /* 0x000fe40000010000 */
[----:B------:R-:W-:Y:S02]  /*c1e0*/  FADD.FTZ R15, -R20, R15 ;  /* 0x0000000f140f7221 */ /* 0x000fe40000010100 */
[----:B------:R-:W-:Y:S02]  /*c1f0*/  FADD.FTZ R11, R164, R11 ;  /* 0x0000000ba40b7221 */ /* 0x000fe40000010000 */
[----:B------:R-:W-:Y:S02]  /*c200*/  FMUL.FTZ R15, R15, R3 ;  /* 0x000000030f0f7220 */ /* 0x000fe40000410000 */
[----:B------:R-:W-:-:S04]  /*c210*/  FADD.FTZ R11, R165, R11 ;  /* 0x0000000ba50b7221 */ /* 0x000fc80000010000 */
[----:B----4-:R-:W-:Y:S01]  /*c220*/  FADD.FTZ R11, R160, R11 ;  /* 0x0000000ba00b7221 */ /* 0x010fe20000010000 */
[----:B------:R-:W2:Y:S01]  /*c230*/  MUFU.EX2 R15, R15 ;  /* 0x0000000f000f7308 */ /* 0x000ea20000000800 */
[C---:B------:R-:W-:Y:S02]  /*c240*/  F2FP.F16.F32.PACK_AB R160, R169.reuse, R160 ;  /* 0x000000a0a9a0723e */ /* 0x040fe400000000ff */
[----:B------:R-:W-:-:S04]  /*c250*/  FADD.FTZ R11, R169, R11 ;  /* 0x0000000ba90b7221 */ /* 0x000fc80000010000 */
[----:B------:R-:W-:-:S04]  /*c260*/  FADD.FTZ R11, R172, R11 ;  /* 0x0000000bac0b7221 */ /* 0x000fc80000010000 */
[----:B------:R-:W-:-:S04]  /*c270*/  FADD.FTZ R11, R173, R11 ;  /* 0x0000000bad0b7221 */ /* 0x000fc80000010000 */
[----:B------:R-:W-:Y:S01]  /*c280*/  FADD.FTZ R11, R176, R11 ;  /* 0x0000000bb00b7221 */ /* 0x000fe20000010000 */
[----:B--2---:R2:W-:Y:S01]  /*c290*/  @!P2 STS [R218+0x28820], R15 ;  /* 0x0288200fda00a388 */ /* 0x0045e20000000800 */
[-C--:B------:R-:W-:Y:S02]  /*c2a0*/  FMUL.FTZ R26, R26, R15.reuse ;  /* 0x0000000f1a1a7220 */ /* 0x080fe40000410000 */
[----:B------:R-:W-:Y:S01]  /*c2b0*/  FADD.FTZ R11, R177, R11 ;  /* 0x0000000bb10b7221 */ /* 0x000fe20000010000 */
[-C--:B------:R-:W-:Y:S01]  /*c2c0*/  FMUL.FTZ R27, R27, R15.reuse ;  /* 0x0000000f1b1b7220 */ /* 0x080fe20000410000 */
[-C--:B------:R-:W-:Y:S01]  /*c2d0*/  FMUL.FTZ R30, R30, R15.reuse ;  /* 0x0000000f1e1e7220 */ /* 0x080fe20000410000 */
[-C--:B------:R-:W-:Y:S01]  /*c2e0*/  FMUL.FTZ R31, R31, R15.reuse ;  /* 0x0000000f1f1f7220 */ /* 0x080fe20000410000 */
[----:B------:R-:W-:Y:S01]  /*c2f0*/  FADD.FTZ R11, R180, R11 ;  /* 0x0000000bb40b7221 */ /* 0x000fe20000010000 */
[-C--:B------:R-:W-:Y:S01]  /*c300*/  FMUL.FTZ R34, R34, R15.reuse ;  /* 0x0000000f22227220 */ /* 0x080fe20000410000 */
[-C--:B------:R-:W-:Y:S01]  /*c310*/  FMUL.FTZ R35, R35, R15.reuse ;  /* 0x0000000f23237220 */ /* 0x080fe20000410000 */
[----:B------:R-:W-:Y:S01]  /*c320*/  FMUL.FTZ R38, R38, R15 ;  /* 0x0000000f26267220 */ /* 0x000fe20000410000 */
[----:B--2---:R-:W-:Y:S01]  /*c330*/  FMUL.FTZ R218, R20, R3 ;  /* 0x0000000314da7220 */ /* 0x004fe20000410000 */
[-C--:B------:R-:W-:Y:S01]  /*c340*/  FMUL.FTZ R39, R39, R15.reuse ;  /* 0x0000000f27277220 */ /* 0x080fe20000410000 */
[-C--:B------:R-:W-:Y:S01]  /*c350*/  FMUL.FTZ R42, R42, R15.reuse ;  /* 0x0000000f2a2a7220 */ /* 0x080fe20000410000 */
[----:B------:R-:W-:Y:S01]  /*c360*/  FMUL.FTZ R43, R43, R15 ;  /* 0x0000000f2b2b7220 */ /* 0x000fe20000410000 */
[-CC-:B------:R-:W-:Y:S01]  /*c370*/  FFMA.FTZ R154, R154, R3.reuse, -R218.reuse ;  /* 0x000000039a9a7223 */ /* 0x180fe200000108da */
[-CC-:B------:R-:W-:Y:S01]  /*c380*/  FFMA.FTZ R155, R155, R3.reuse, -R218.reuse ;  /* 0x000000039b9b7223 */ /* 0x180fe200000108da */
[-CC-:B------:R-:W-:Y:S01]  /*c390*/  FFMA.FTZ R219, R166, R3.reuse, -R218.reuse ;  /* 0x00000003a6db7223 */ /* 0x180fe200000108da */
[-CC-:B------:R-:W-:Y:S01]  /*c3a0*/  FFMA.FTZ R158, R158, R3.reuse, -R218.reuse ;  /* 0x000000039e9e7223 */ /* 0x180fe200000108da */
[----:B------:R-:W2:Y:S01]  /*c3b0*/  MUFU.EX2 R166, R181 ;  /* 0x000000b500a67308 */ /* 0x000ea20000000800 */
[-CC-:B------:R-:W-:Y:S01]  /*c3c0*/  FFMA.FTZ R159, R159, R3.reuse, -R218.reuse ;  /* 0x000000039f9f7223 */ /* 0x180fe200000108da */
[-CC-:B------:R-:W-:Y:S01]  /*c3d0*/  FFMA.FTZ R162, R162, R3.reuse, -R218.reuse ;  /* 0x00000003a2a27223 */ /* 0x180fe200000108da */
[-CC-:B------:R-:W-:Y:S01]  /*c3e0*/  FFMA.FTZ R163, R163, R3.reuse, -R218.reuse ;  /* 0x00000003a3a37223 */ /* 0x180fe200000108da */
[-CC-:B------:R-:W-:Y:S01]  /*c3f0*/  FFMA.FTZ R167, R167, R3.reuse, -R218.reuse ;  /* 0x00000003a7a77223 */ /* 0x180fe200000108da */
[-CC-:B------:R-:W-:Y:S01]  /*c400*/  FFMA.FTZ R170, R170, R3.reuse, -R218.reuse ;  /* 0x00000003aaaa7223 */ /* 0x180fe200000108da */
[-CC-:B------:R-:W-:Y:S01]  /*c410*/  FFMA.FTZ R171, R171, R3.reuse, -R218.reuse ;  /* 0x00000003abab7223 */ /* 0x180fe200000108da */
[-CC-:B------:R-:W-:Y:S01]  /*c420*/  FFMA.FTZ R174, R174, R3.reuse, -R218.reuse ;  /* 0x00000003aeae7223 */ /* 0x180fe200000108da */
[----:B------:R3:W4:Y:S01]  /*c430*/  MUFU.EX2 R181, R154 ;  /* 0x0000009a00b57308 */ /* 0x0007220000000800 */
[-CC-:B------:R-:W-:Y:S01]  /*c440*/  FFMA.FTZ R175, R175, R3.reuse, -R218.reuse ;  /* 0x00000003afaf7223 */ /* 0x180fe200000108da */
[-CC-:B------:R-:W-:Y:S01]  /*c450*/  FFMA.FTZ R178, R178, R3.reuse, -R218.reuse ;  /* 0x00000003b2b27223 */ /* 0x180fe200000108da */
[-CC-:B------:R-:W-:Y:S01]  /*c460*/  FFMA.FTZ R179, R179, R3.reuse, -R218.reuse ;  /* 0x00000003b3b37223 */ /* 0x180fe200000108da */
[-CC-:B------:R-:W-:Y:S01]  /*c470*/  FFMA.FTZ R183, R183, R3.reuse, -R218.reuse ;  /* 0x00000003b7b77223 */ /* 0x180fe200000108da */
[----:B------:R-:W-:Y:S01]  /*c480*/  FFMA.FTZ R182, R182, R3, -R218 ;  /* 0x00000003b6b67223 */ /* 0x000fe200000108da */
[-C--:B------:R-:W-:Y:S01]  /*c490*/  FMUL.FTZ R46, R46, R15.reuse ;  /* 0x0000000f2e2e7220 */ /* 0x080fe20000410000 */
[----:B------:R-:W-:Y:S01]  /*c4a0*/  FMUL.FTZ R47, R47, R15 ;  /* 0x0000000f2f2f7220 */ /* 0x000fe20000410000 */
[----:B------:R-:W5:Y:S01]  /*c4b0*/  MUFU.EX2 R155, R155 ;  /* 0x0000009b009b7308 */ /* 0x000f620000000800 */
[----:B---3--:R-:W-:Y:S01]  /*c4c0*/  F2FP.F16.F32.PACK_AB R154, R157, R156 ;  /* 0x0000009c9d9a723e */ /* 0x008fe200000000ff */
[----:B--2---:R-:W-:Y:S01]  /*c4d0*/  FADD.FTZ R11, R166, R11 ;  /* 0x0000000ba60b7221 */ /* 0x004fe20000010000 */
[----:B------:R-:W-:Y:S01]  /*c4e0*/  F2FP.F16.F32.PACK_AB R156, R161, R153 ;  /* 0x00000099a19c723e */ /* 0x000fe200000000ff */
[-C--:B------:R-:W-:Y:S01]  /*c4f0*/  FMUL.FTZ R50, R50, R15.reuse ;  /* 0x0000000f32327220 */ /* 0x080fe20000410000 */
[----:B------:R-:W-:Y:S01]  /*c500*/  F2FP.F16.F32.PACK_AB R166, R166, R180 ;  /* 0x000000b4a6a6723e */ /* 0x000fe200000000ff */
[-C--:B------:R-:W-:Y:S01]  /*c510*/  FMUL.FTZ R51, R51, R15.reuse ;  /* 0x0000000f33337220 */ /* 0x080fe20000410000 */
[-C--:B------:R-:W-:Y:S01]  /*c520*/  FMUL.FTZ R54, R54, R15.reuse ;  /* 0x0000000f36367220 */ /* 0x080fe20000410000 */
[----:B------:R-:W2:Y:S01]  /*c530*/  MUFU.EX2 R158, R158 ;  /* 0x0000009e009e7308 */ /* 0x000ea20000000800 */
[----:B----4-:R-:W-:Y:S01]  /*c540*/  FFMA.FTZ R12, R15, R12, R181 ;  /* 0x0000000c0f0c7223 */ /* 0x010fe200000100b5 */
[-C--:B------:R-:W-:Y:S01]  /*c550*/  FMUL.FTZ R55, R55, R15.reuse ;  /* 0x0000000f37377220 */ /* 0x080fe20000410000 */
[-C--:B------:R-:W-:Y:S01]  /*c560*/  FMUL.FTZ R58, R58, R15.reuse ;  /* 0x0000000f3a3a7220 */ /* 0x080fe20000410000 */
[-C--:B------:R-:W-:Y:S01]  /*c570*/  FMUL.FTZ R59, R59, R15.reuse ;  /* 0x0000000f3b3b7220 */ /* 0x080fe20000410000 */
[-C--:B------:R-:W-:Y:S01]  /*c580*/  FMUL.FTZ R62, R62, R15.reuse ;  /* 0x0000000f3e3e7220 */ /* 0x080fe20000410000 */
[-C--:B------:R-:W-:Y:S01]  /*c590*/  FMUL.FTZ R63, R63, R15.reuse ;  /* 0x0000000f3f3f7220 */ /* 0x080fe20000410000 */
[----:B------:R-:W-:Y:S01]  /*c5a0*/  FMUL.FTZ R66, R66, R15 ;  /* 0x0000000f42427220 */ /* 0x000fe20000410000 */
[----:B------:R-:W3:Y:S01]  /*c5b0*/  MUFU.EX2 R159, R159 ;  /* 0x0000009f009f7308 */ /* 0x000ee20000000800 */
[C---:B-----5:R-:W-:Y:S01]  /*c5c0*/  FADD.FTZ R12, R155.reuse, R12 ;  /* 0x0000000c9b0c7221 */ /* 0x060fe20000010000 */
[----:B------:R-:W-:Y:S01]  /*c5d0*/  F2FP.F16.F32.PACK_AB R153, R155, R181 ;  /* 0x000000b59b99723e */ /* 0x000fe200000000ff */
[-C--:B------:R-:W-:Y:S01]  /*c5e0*/  FMUL.FTZ R67, R67, R15.reuse ;  /* 0x0000000f43437220 */ /* 0x080fe20000410000 */
[-C--:B------:R-:W-:Y:S01]  /*c5f0*/  FMUL.FTZ R70, R70, R15.reuse ;  /* 0x0000000f46467220 */ /* 0x080fe20000410000 */
[-C--:B------:R-:W-:Y:S01]  /*c600*/  FMUL.FTZ R71, R71, R15.reuse ;  /* 0x0000000f47477220 */ /* 0x080fe20000410000 */
[-C--:B------:R-:W-:Y:S01]  /*c610*/  FMUL.FTZ R74, R74, R15.reuse ;  /* 0x0000000f4a4a7220 */ /* 0x080fe20000410000 */
[-C--:B------:R-:W-:Y:S01]  /*c620*/  FMUL.FTZ R75, R75, R15.reuse ;  /* 0x0000000f4b4b7220 */ /* 0x080fe20000410000 */
[----:B------:R-:W4:Y:S01]  /*c630*/  MUFU.EX2 R162, R162 ;  /* 0x000000a200a27308 */ /* 0x000f220000000800 */
        /* <DEDUP_REMOVED lines=8> */
[C---:B---3--:R-:W-:Y:S01]  /*c6c0*/  FADD.FTZ R12, R159.reuse, R12 ;  /* 0x0000000c9f0c7221 */ /* 0x048fe20000010000 */
[----:B------:R-:W-:Y:S01]  /*c6d0*/  F2FP.F16.F32.PACK_AB R155, R159, R158 ;  /* 0x0000009e9f9b723e */ /* 0x000fe200000000ff */
[----:B------:R-:W-:Y:S01]  /*c6e0*/  BAR.SYNC.DEFER_BLOCKING 0xf, 0x100 ;  /* 0x03c4000000007b1d */ /* 0x000fe20000010000 */
[----:B------:R-:W-:Y:S01]  /*c6f0*/  F2FP.F16.F32.PACK_AB R158, R165, R164 ;  /* 0x000000a4a59e723e */ /* 0x000fe200000000ff */
[-C--:B------:R-:W-:Y:S01]  /*c700*/  FMUL.FTZ R90, R90, R15.reuse ;  /* 0x0000000f5a5a7220 */ /* 0x080fe20000410000 */
[----:B------:R-:W-:Y:S01]  /*c710*/  F2FP.F16.F32.PACK_AB R164, R177, R176 ;  /* 0x000000b0b1a4723e */ /* 0x000fe200000000ff */
[-C--:B------:R-:W-:Y:S01]  /*c720*/  FMUL.FTZ R91, R91, R15.reuse ;  /* 0x0000000f5b5b7220 */ /* 0x080fe20000410000 */
[-C--:B------:R-:W-:Y:S01]  /*c730*/  FMUL.FTZ R94, R94, R15.reuse ;  /* 0x0000000f5e5e7220 */ /* 0x080fe20000410000 */
[----:B------:R-:W3:Y:S01]  /*c740*/  MUFU.EX2 R219, R219 ;  /* 0x000000db00db7308 */ /* 0x000ee20000000800 */
[----:B----4-:R-:W-:Y:S01]  /*c750*/  FADD.FTZ R12, R162, R12 ;  /* 0x0000000ca20c7221 */ /* 0x010fe20000010000 */
[-C--:B------:R-:W-:Y:S01]  /*c760*/  FMUL.FTZ R95, R95, R15.reuse ;  /* 0x0000000f5f5f7220 */ /* 0x080fe20000410000 */
        /* <DEDUP_REMOVED lines=13> */
[----:B------:R-:W2:Y:S01]  /*c840*/  MUFU.EX2 R170, R170 ;  /* 0x000000aa00aa7308 */ /* 0x000ea20000000800 */
[----:B---3--:R-:W-:Y:S01]  /*c850*/  FADD.FTZ R12, R219, R12 ;  /* 0x0000000cdb0c7221 */ /* 0x008fe20000010000 */
[----:B------:R3:W-:Y:S01]  /*c860*/  STSM.16.M88.4 [R199+0x26800], R152 ;  /* 0x02680098c7007844 */ /* 0x0007e20000000200 */
[-C--:B------:R-:W-:Y:S01]  /*c870*/  FMUL.FTZ R115, R115, R15.reuse ;  /* 0x0000000f73737220 */ /* 0x080fe20000410000 */
[-C--:B------:R-:W-:Y:S01]  /*c880*/  FMUL.FTZ R118, R118, R15.reuse ;  /* 0x0000000f76767220 */ /* 0x080fe20000410000 */
[-C--:B------:R-:W-:Y:S01]  /*c890*/  FMUL.FTZ R119, R119, R15.reuse ;  /* 0x0000000f77777220 */ /* 0x080fe20000410000 */
[-C--:B------:R-:W-:Y:S01]  /*c8a0*/  FMUL.FTZ R122, R122, R15.reuse ;  /* 0x0000000f7a7a7220 */ /* 0x080fe20000410000 */
[----:B------:R-:W-:Y:S01]  /*c8b0*/  FMUL.FTZ R123, R123, R15 ;  /* 0x0000000f7b7b7220 */ /* 0x000fe20000410000 */
[----:B------:R-:W5:Y:S01]  /*c8c0*/  MUFU.EX2 R171, R171 ;  /* 0x000000ab00ab7308 */ /* 0x000f620000000800 */
        /* <DEDUP_REMOVED lines=16> */
[C---:B-----5:R-:W-:Y:S01]  /*c9d0*/  FADD.FTZ R12, R171.reuse, R12 ;  /* 0x0000000cab0c7221 */ /* 0x060fe20000010000 */
[----:B------:R-:W-:Y:S01]  /*c9e0*/  F2FP.F16.F32.PACK_AB R161, R171, R170 ;  /* 0x000000aaaba1723e */ /* 0x000fe200000000ff */
[-C--:B------:R-:W-:Y:S01]  /*c9f0*/  FMUL.FTZ R146, R146, R15.reuse ;  /* 0x0000000f92927220 */ /* 0x080fe20000410000 */
[-C--:B------:R-:W-:Y:S01]  /*ca00*/  FMUL.FTZ R147, R147, R15.reuse ;  /* 0x0000000f93937220 */ /* 0x080fe20000410000 */
[-C--:B------:R-:W-:Y:S01]  /*ca10*/  FMUL.FTZ R150, R150, R15.reuse ;  /* 0x0000000f96967220 */ /* 0x080fe20000410000 */
[----:B------:R-:W-:-:S02]  /*ca20*/  FMUL.FTZ R151, R151, R15 ;  /* 0x0000000f97977220 */ /* 0x000fc40000410000 */
[----:B------:R-:W5:Y:S01]  /*ca30*/  MUFU.EX2 R178, R178 ;  /* 0x000000b200b27308 */ /* 0x000f620000000800 */
[----:B----4-:R-:W-:-:S07]  /*ca40*/  FADD.FTZ R12, R174, R12 ;  /* 0x0000000cae0c7221 */ /* 0x010fce0000010000 */
[----:B------:R-:W4:Y:S01]  /*ca50*/  MUFU.EX2 R165, R179 ;  /* 0x000000b300a57308 */ /* 0x000f220000000800 */
[C---:B--2---:R-:W-:Y:S01]  /*ca60*/  FADD.FTZ R12, R175.reuse, R12 ;  /* 0x0000000caf0c7221 */ /* 0x044fe20000010000 */
[----:B------:R-:W-:-:S05]  /*ca70*/  F2FP.F16.F32.PACK_AB R163, R175, R174 ;  /* 0x000000aeafa3723e */ /* 0x000fca00000000ff */
[----:B------:R3:W-:Y:S01]  /*ca80*/  STSM.16.M88.4 [R200], R160 ;  /* 0x000000a0c8007844 */ /* 0x0007e20000000200 */
[----:B------:R-:W2:Y:S01]  /*ca90*/  MUFU.EX2 R167, R182 ;  /* 0x000000b600a77308 */ /* 0x000ea20000000800 */
[----:B-----5:R-:W-:-:S07]  /*caa0*/  FADD.FTZ R12, R178, R12 ;  /* 0x0000000cb20c7221 */ /* 0x020fce0000010000 */
[----:B------:R-:W5:Y:S01]  /*cab0*/  MUFU.EX2 R183, R183 ;  /* 0x000000b700b77308 */ /* 0x000f620000000800 */
[C---:B----4-:R-:W-:Y:S01]  /*cac0*/  FADD.FTZ R12, R165.reuse, R12 ;  /* 0x0000000ca50c7221 */ /* 0x050fe20000010000 */
[----:B------:R-:W-:-:S03]  /*cad0*/  F2FP.F16.F32.PACK_AB R165, R165, R178 ;  /* 0x000000b2a5a5723e */ /* 0x000fc600000000ff */
[----:B--2---:R-:W-:Y:S01]  /*cae0*/  FADD.FTZ R12, R167, R12 ;  /* 0x0000000ca70c7221 */ /* 0x004fe20000010000 */
[----:B-----5:R-:W-:-:S03]  /*caf0*/  F2FP.F16.F32.PACK_AB R167, R183, R167 ;  /* 0x000000a7b7a7723e */ /* 0x020fc600000000ff */
[----:B------:R-:W-:Y:S02]  /*cb00*/  FADD.FTZ R12, R183, R12 ;  /* 0x0000000cb70c7221 */ /* 0x000fe40000010000 */
[----:B------:R3:W-:Y:S01]  /*cb10*/  STSM.16.M88.4 [R201], R164 ;  /* 0x000000a4c9007844 */ /* 0x0007e20000000200 */
[----:B------:R-:W-:Y:S05]  /*cb20*/  @!P0 BRA `(.L_x_3909) ;  /* 0x0000000000048947 */ /* 0x000fea0003800000 */
[----:B------:R-:W-:Y:S01]  /*cb30*/  BPT.TRAP 0x1 ;  /* 0x000000040000795c */ /* 0x000fe20000300000 */
.L_x_3909:
[----:B------:R2:W4:Y:S01]  /*cb40*/  SYNCS.PHASECHK.TRANS64.TRYWAIT P2, [R21+URZ+0x28c50], R14 ;  /* 0x028c500e150075a7 */ /* 0x000522000804017f */
[----:B------:R-:W-:Y:S05]  /*cb50*/  @!P0 BRA `(.L_x_3910) ;  /* 0x0000000000048947 */ /* 0x000fea0003800000 */
[----:B------:R-:W-:Y:S01]  /*cb60*/  BPT.TRAP 0x1 ;  /* 0x000000040000795c */ /* 0x000fe20000300000 */
.L_x_3910:
[----:B------:R-:W-:Y:S04]  /*cb70*/  BSSY B1, `(.L_x_3911) ;  /* 0x0000004000017945 */ /* 0x000fe80003800000 */
[----:B----4-:R-:W-:Y:S05]  /*cb80*/  @P2 BRA `(.L_x_3912) ;  /* 0x0000000000082947 */ /* 0x010fea0003800000 */
[----:B------:R-:W4:Y:S02]  /*cb90*/  SYNCS.PHASECHK.TRANS64.TRYWAIT P2, [R21+URZ+0x28c50], R14 ;  /* 0x028c500e150075a7 */ /* 0x000f24000804017f */
[----:B----4-:R-:W-:Y:S05]  /*cba0*/  @!P2 BRA `(.L_x_3913) ;  /* 0x000000e00084a947 */ /* 0x010fea0003800000 */
.L_x_3912:
[----:B------:R-:W-:Y:S05]  /*cbb0*/  BSYNC B1 ;  /* 0x0000000000017941 */ /* 0x000fea0003800000 */
.L_x_3911:
[----:B012-4-:R-:W-:Y:S01]  /*cbc0*/  IMAD R14, R19, 0x1000, R13 ;  /* 0x00001000130e7824 */ /* 0x017fe200078e020d */
[----:B------:R-:W-:Y:S01]  /*cbd0*/  WARPGROUP.ARRIVE ;  /* 0x00000000000079c5 */ /* 0x000fe20000000000 */
[----:B------:R-:W-:-:S03]  /*cbe0*/  IMAD.MOV.U32 R15, RZ, RZ, 0x40000040 ;  /* 0x40000040ff0f7424 */ /* 0x000fc600078e00ff */
[----:B------:R-:W-:Y:S02]  /*cbf0*/  R2UR UR6, R14 ;  /* 0x000000000e0672ca */ /* 0x000fe400000e0000 */
[----:B------:R-:W-:Y:S01]  /*cc00*/  R2UR UR7, R15 ;  /* 0x000000000f0772ca */ /* 0x000fe200000e0000 */
[----:B------:R-:W-:-:S12]  /*cc10*/  IMAD.MOV.U32 R15, RZ, RZ, 0x40000040 ;  /* 0x40000040ff0f7424 */ /* 0x000fd800078e00ff */
[----:B------:R-:W-:Y:S03]  /*cc20*/  HGMMA.64x256x16.F32 R24, R152, gdesc[UR4].tnspB, R24, gsb0 ;  /* 0x43e0000498187df0 */ /* 0x000fe60008000818 */
[----:B------:R-:W-:Y:S02]  /*cc30*/  WARPGROUP.DEPBAR.LE gsb0, 0x0 ;  /* 0x00008000000079c5 */ /* 0x000fe40000010000 */
[----:B---3--:R-:W-:Y:S01]  /*cc40*/  VIADD R152, R14, 0x80 ;  /* 0x000000800e987836 */ /* 0x008fe20000000000 */
[----:B------:R-:W-:Y:S01]  /*cc50*/  WARPGROUP.ARRIVE ;  /* 0x00000000000079c5 */ /* 0x000fe20000000000 */
[----:B------:R-:W-:-:S03]  /*cc60*/  IMAD.MOV.U32 R153, RZ, RZ, 0x40000040 ;  /* 0x40000040ff997424 */ /* 0x000fc600078e00ff */
[----:B------:R-:W-:Y:S01]  /*cc70*/  R2UR UR6, R152 ;  /* 0x00000000980672ca */ /* 0x000fe200000e0000 */
[C---:B------:R-:W-:Y:S01]  /*cc80*/  VIADD R152, R14.reuse, 0x100 ;  /* 0x000001000e987836 */ /* 0x040fe20000000000 */
[----:B------:R-:W-:Y:S01]  /*cc90*/  R2UR UR7, R153 ;  /* 0x00000000990772ca */ /* 0x000fe200000e0000 */
[----:B------:R-:W-:Y:S02]  /*cca0*/  IMAD.MOV.U32 R153, RZ, RZ, 0x40000040 ;  /* 0x40000040ff997424 */ /* 0x000fe400078e00ff */
[----:B------:R-:W-:-:S13]  /*ccb0*/  VIADD R14, R14, 0x180 ;  /* 0x000001800e0e7836 */ /* 0x000fda0000000000 */
[----:B------:R-:W-:Y:S01]  /*ccc0*/  HGMMA.64x256x16.F32 R24, R156, gdesc[UR4].tnspB, R24, gsb0 ;  /* 0x43e000049c187df0 */ /* 0x000fe20008000818 */
[----:B------:R-:W-:Y:S02]  /*ccd0*/  R2UR UR6, R152 ;  /* 0x00000000980672ca */ /* 0x000fe400000e0000 */
[----:B------:R-:W-:Y:S01]  /*cce0*/  R2UR UR7, R153 ;  /* 0x00000000990772ca */ /* 0x000fe200000e0000 */
[----:B------:R-:W-:Y:S02]  /*ccf0*/  WARPGROUP.DEPBAR.LE gsb0, 0x0 ;  /* 0x00008000000079c5 */ /* 0x000fe40000010000 */
[----:B------:R-:W-:-:S15]  /*cd00*/  WARPGROUP.ARRIVE ;  /* 0x00000000000079c5 */ /* 0x000fde0000000000 */
[----:B------:R-:W-:-:S07]  /*cd10*/  NOP ;  /* 0x0000000000007918 */ /* 0x000fce0000000000 */
[----:B------:R-:W-:Y:S01]  /*cd20*/  HGMMA.64x256x16.F32 R24, R160, gdesc[UR4].tnspB, R24, gsb0 ;  /* 0x43e00004a0187df0 */ /* 0x000fe20008000818 */
[----:B------:R-:W-:Y:S02]  /*cd30*/  R2UR UR6, R14 ;  /* 0x000000000e0672ca */ /* 0x000fe400000e0000 */
[----:B------:R-:W-:Y:S01]  /*cd40*/  R2UR UR7, R15 ;  /* 0x000000000f0772ca */ /* 0x000fe200000e0000 */
        /* <DEDUP_REMOVED lines=13> */
[----:B------:R-:W-:Y:S05]  /*ce20*/  @!P0 BRA `(.L_x_3914) ;  /* 0x0000000000048947 */ /* 0x000fea0003800000 */
[----:B------:R-:W-:Y:S01]  /*ce30*/  BPT.TRAP 0x1 ;  /* 0x000000040000795c */ /* 0x000fe20000300000 */
.L_x_3914:
[----:B------:R-:W-:Y:S01]  /*ce40*/  VIADD R21, R21, 0x28c60 ;  /* 0x00028c6015157836 */ /* 0x000fe20000000000 */
[----:B------:R-:W-:Y:S01]  /*ce50*/  MOV R219, R10 ;  /* 0x0000000a00db7202 */ /* 0x000fe20000000f00 */
[----:B------:R-:W-:Y:S02]  /*ce60*/  IMAD.MOV.U32 R15, RZ, RZ, R20 ;  /* 0x000000ffff0f7224 */ /* 0x000fe400078e0014 */
[----:B------:R-:W-:Y:S01]  /*ce70*/  IMAD.MOV.U32 R218, RZ, RZ, R19 ;  /* 0x000000ffffda7224 */ /* 0x000fe200078e0013 */
[----:B------:R-:W-:-:S04]  /*ce80*/  PRMT R21, R190, 0x654, R21 ;  /* 0x00000654be157816 */ /* 0x000fc80000000015 */
[----:B------:R2:W-:Y:S01]  /*ce90*/  SYNCS.ARRIVE.TRANS64.RED.A1T0 RZ, [R21+URZ], RZ ;  /* 0x000000ff15ff79a7 */ /* 0x0005e2000810043f */
[----:B------:R-:W-:Y:S05]  /*cea0*/  @P1 BRA `(.L_x_3915) ;  /* 0xffffffe4006c1947 */ /* 0x000fea000383ffff */
.L_x_3902:
[----:B------:R-:W-:Y:S05]  /*ceb0*/  BSYNC B0 ;  /* 0x0000000000007941 */ /* 0x000fea0003800000 */
.L_x_3901:
[----:B-1----:R-:W3:Y:S01]  /*cec0*/  LDL.LU R14, [R1+0x3c] ;  /* 0x00003c00010e7983 */ /* 0x002ee20000300800 */
[----:B0-----:R-:W-:Y:S02]  /*ced0*/  IMAD.MOV.U32 R156, RZ, RZ, -0x800000 ;  /* 0xff800000ff9c7424 */ /* 0x001fe400078e00ff */
[----:B--2---:R-:W-:Y:S01]  /*cee0*/  IMAD.MOV.U32 R21, RZ, RZ, -0x800000 ;  /* 0xff800000ff157424 */ /* 0x004fe200078e00ff */
[----:B------:R-:W0:Y:S02]  /*cef0*/  SHFL.BFLY PT, R0, R11, 0x2, 0x1f ;  /* 0x0c401f000b007f89 */ /* 0x000e2400000e0000 */
[----:B0-----:R-:W-:-:S05]  /*cf00*/  FADD.FTZ R0, R0, R11 ;  /* 0x0000000b00007221 */ /* 0x001fca0000010000 */
[----:B------:R-:W0:Y:S02]  /*cf10*/  SHFL.BFLY PT, R4, R0, 0x1, 0x1f ;  /* 0x0c201f0000047f89 */ /* 0x000e2400000e0000 */
[----:B0-----:R-:W-:Y:S01]  /*cf20*/  FADD.FTZ R0, R0, R4 ;  /* 0x0000000400007221 */ /* 0x001fe20000010000 */
[----:B------:R-:W-:Y:S01]  /*cf30*/  IMAD.MOV.U32 R4, RZ, RZ, RZ ;  /* 0x000000ffff047224 */ /* 0x000fe200078e00ff */
[----:B------:R-:W-:Y:S08]  /*cf40*/  BAR.ARV 0x8, 0x100 ;  /* 0x0204000000007b1d */ /* 0x000ff00000002000 */
[----:B------:R-:W-:Y:S01]  /*cf50*/  BAR.SYNC.DEFER_BLOCKING 0xf, 0x100 ;  /* 0x03c4000000007b1d */ /* 0x000fe20000010000 */
[----:B------:R-:W-:-:S13]  /*cf60*/  FSETP.NE.FTZ.AND P0, PT, R0, RZ, PT ;  /* 0x000000ff0000720b */ /* 0x000fda0003f15000 */
[----:B------:R-:W0:Y:S01]  /*cf70*/  @P0 MUFU.RCP R4, R0 ;  /* 0x0000000000040308 */ /* 0x000e220000001000 */
[----:B------:R-:W-:-:S07]  /*cf80*/  @P0 FMUL.FTZ R5, R3, 0.69314718246459960938 ;  /* 0x3f31721803050820 */ /* 0x000fce0000410000 */
[----:B------:R-:W1:Y:S01]  /*cf90*/  @P0 MUFU.LG2 R0, R0 ;  /* 0x0000000000000308 */ /* 0x000e620000000c00 */
        /* <DEDUP_REMOVED lines=8> */
[----:B-1----:R-:W-:Y:S01]  /*d020*/  @P0 FMUL.FTZ R0, R0, 0.69314718246459960938 ;  /* 0x3f31721800000820 */ /* 0x002fe20000410000 */
[-C--:B------:R-:W-:Y:S01]  /*d030*/  FMUL.FTZ R40, R40, R4.reuse ;  /* 0x0000000428287220 */ /* 0x080fe20000410000 */
[-C--:B------:R-:W-:Y:S01]  /*d040*/  FMUL.FTZ R41, R41, R4.reuse ;  /* 0x0000000429297220 */ /* 0x080fe20000410000 */
[----:B------:R-:W-:Y:S01]  /*d050*/  FMUL.FTZ R44, R44, R4 ;  /* 0x000000042c2c7220 */ /* 0x000fe20000410000 */
[----:B------:R-:W-:Y:S01]  /*d060*/  @P0 FFMA.FTZ R156, R5, R10, R0 ;  /* 0x0000000a059c0223 */ /* 0x000fe20000010000 */
[-C--:B------:R-:W-:Y:S01]  /*d070*/  FMUL.FTZ R45, R45, R4.reuse ;  /* 0x000000042d2d7220 */ /* 0x080fe20000410000 */
[----:B------:R-:W0:Y:S01]  /*d080*/  SHFL.BFLY PT, R0, R12, 0x2, 0x1f ;  /* 0x0c401f000c007f89 */ /* 0x000e2200000e0000 */
        /* <DEDUP_REMOVED lines=23> */
[----:B0-----:R-:W-:Y:S01]  /*d200*/  FADD.FTZ R0, R0, R12 ;  /* 0x0000000c00007221 */ /* 0x001fe20000010000 */
[-C--:B------:R-:W-:Y:S01]  /*d210*/  FMUL.FTZ R93, R93, R4.reuse ;  /* 0x000000045d5d7220 */ /* 0x080fe20000410000 */
[-C--:B------:R-:W-:Y:S01]  /*d220*/  FMUL.FTZ R96, R96, R4.reuse ;  /* 0x0000000460607220 */ /* 0x080fe20000410000 */
[-C--:B------:R-:W-:Y:S01]  /*d230*/  FMUL.FTZ R97, R97, R4.reuse ;  /* 0x0000000461617220 */ /* 0x080fe20000410000 */
        /* <DEDUP_REMOVED lines=25> */
[----:B0-----:R-:W-:Y:S01]  /*d3d0*/  FADD.FTZ R5, R0, R5 ;  /* 0x0000000500057221 */ /* 0x001fe20000010000 */
[----:B------:R-:W-:-:S02]  /*d3e0*/  IMAD.MOV.U32 R0, RZ, RZ, RZ ;  /* 0x000000ffff007224 */ /* 0x000fc400078e00ff */
[-C--:B------:R-:W-:Y:S01]  /*d3f0*/  FMUL.FTZ R148, R148, R4.reuse ;  /* 0x0000000494947220 */ /* 0x080fe20000410000 */
[----:B------:R-:W-:Y:S01]  /*d400*/  FMUL.FTZ R149, R149, R4 ;  /* 0x0000000495957220 */ /* 0x000fe20000410000 */
        /* <DEDUP_REMOVED lines=17> */
[----:B------:R-:W-:Y:S01]  /*d520*/  ISETP.NE.AND P0, PT, R197, RZ, PT ;  /* 0x000000ffc500720c */ /* 0x000fe20003f05270 */
        /* <DEDUP_REMOVED lines=12> */
[----:B------:R-:W-:-:S02]  /*d5f0*/  @!P0 IMAD R3, R19, 0x40, R195 ;  /* 0x0000004013038824 */ /* 0x000fc400078e02c3 */
[-C--:B------:R-:W-:Y:S01]  /*d600*/  FMUL.FTZ R71, R71, R0.reuse ;  /* 0x0000000047477220 */ /* 0x080fe20000410000 */
[----:B------:R-:W-:Y:S02]  /*d610*/  VIADD R19, R19, 0x1 ;  /* 0x0000000113137836 */ /* 0x000fe40000000000 */
[-C--:B------:R-:W-:Y:S01]  /*d620*/  FMUL.FTZ R74, R74, R0.reuse ;  /* 0x000000004a4a7220 */ /* 0x080fe20000410000 */
[----:B------:R-:W-:Y:S02]  /*d630*/  @!P0 IMAD R3, R3, 0x4, R2 ;  /* 0x0000000403038824 */ /* 0x000fe400078e0202 */
[-C--:B------:R-:W-:Y:S01]  /*d640*/  FMUL.FTZ R75, R75, R0.reuse ;  /* 0x000000004b4b7220 */ /* 0x080fe20000410000 */
[-C--:B------:R-:W-:Y:S01]  /*d650*/  FMUL.FTZ R78, R78, R0.reuse ;  /* 0x000000004e4e7220 */ /* 0x080fe20000410000 */
[----:B------:R-:W-:Y:S01]  /*d660*/  ISETP.NE.AND P1, PT, R19, 0x2, PT ;  /* 0x000000021300780c */ /* 0x000fe20003f25270 */
[-C--:B------:R-:W-:Y:S01]  /*d670*/  FMUL.FTZ R79, R79, R0.reuse ;  /* 0x000000004f4f7220 */ /* 0x080fe20000410000 */
[----:B------:R-:W-:Y:S01]  /*d680*/  @!P0 STS [R3+0x28800], R4 ;  /* 0x0288000403008388 */ /* 0x000fe20000000800 */
[-C--:B------:R-:W-:Y:S01]  /*d690*/  FMUL.FTZ R82, R82, R0.reuse ;  /* 0x0000000052527220 */ /* 0x080fe20000410000 */
[-C--:B------:R-:W-:Y:S01]  /*d6a0*/  FMUL.FTZ R83, R83, R0.reuse ;  /* 0x0000000053537220 */ /* 0x080fe20000410000 */
[-C--:B------:R-:W-:Y:S01]  /*d6b0*/  FMUL.FTZ R86, R86, R0.reuse ;  /* 0x0000000056567220 */ /* 0x080fe20000410000 */
[----:B------:R0:W-:Y:S01]  /*d6c0*/  @!P0 STS [R3+0x28820], R0 ;  /* 0x0288200003008388 */ /* 0x0001e20000000800 */
        /* <DEDUP_REMOVED lines=33> */
[----:B0-----:R-:W-:Y:S01]  /*d8e0*/  SEL R0, RZ, 0x1, P1 ;  /* 0x00000001ff007807 */ /* 0x001fe20000800000 */
[----:B------:R-:W-:Y:S06]  /*d8f0*/  BAR.ARV 0xe, 0x100 ;  /* 0x0384000000007b1d */ /* 0x000fec0000002000 */
[----:B------:R-:W-:-:S02]  /*d900*/  PLOP3.LUT P0, PT, PT, PT, PT, 0x8, 0x0 ;  /* 0x000000000000781c */ /* 0x000fc40003f0e170 */
[----:B------:R-:W-:Y:S02]  /*d910*/  LOP3.LUT R185, R185, R0, RZ, 0x3c, !PT ;  /* 0x00000000b9b97212 */ /* 0x000fe400078e3cff */
[----:B------:R-:W-:Y:S01]  /*d920*/  SEL R19, R19, RZ, P1 ;  /* 0x000000ff13137207 */ /* 0x000fe20000800000 */
[----:B---3--:R-:W-:-:S05]  /*d930*/  VIADD R14, R14, 0x1 ;  /* 0x000000010e0e7836 */ /* 0x008fca0000000000 */
[----:B------:R0:W-:Y:S03]  /*d940*/  STL [R1+0x3c], R14 ;  /* 0x00003c0e01007387 */ /* 0x0001e60000100800 */
.L_x_3844:
[----:B------:R-:W-:Y:S05]  /*d950*/  BSYNC B7 ;  /* 0x0000000000077941 */ /* 0x000fea0003800000 */
.L_x_3840:
[----:B------:R-:W2:Y:S08]  /*d960*/  S2UR UR4, SR_CgaCtaId ;  /* 0x00000000000479c3 */ /* 0x000eb00000008800 */
[----:B------:R-:W-:Y:S01]  /*d970*/  BAR.SYNC.DEFER_BLOCKING 0x5, 0x180 ;  /* 0x0146000000007b1d */ /* 0x000fe20000010000 */
[----:B------:R-:W-:-:S05]  /*d980*/  MOV R2, 0x400 ;  /* 0x0000040000027802 */ /* 0x000fca0000000f00 */
[----:B------:R-:W-:Y:S01]  /*d990*/  BSSY B0, `(.L_x_3916) ;  /* 0x0000507000007945 */ /* 0x000fe20003800000 */
[----:B--2---:R-:W-:-:S05]  /*d9a0*/  IMAD.U32 R190, RZ, RZ, UR4 ;  /* 0x00000004ffbe7e24 */ /* 0x004fca000f8e00ff */
[----:B------:R-:W-:-:S05]  /*d9b0*/  LEA R2, R190, R2, 0x18 ;  /* 0x00000002be027211 */ /* 0x000fca00078ec0ff */
[----:B-----5:R2:W3:Y:S01]  /*d9c0*/  LDS.128 R152, [R2+0x28cd0] ;  /* 0x028cd00002987984 */ /* 0x0204e20000000c00 */
[----:B------:R-:W-:Y:S06]  /*d9d0*/  BAR.ARV 0x4, 0x180 ;  /* 0x0106000000007b1d */ /* 0x000fec0000002000 */
[----:B------:R-:W-:Y:S05]  /*d9e0*/  @P0 BRA `(.L_x_3917) ;  /* 0x0000003c00ec0947 */ /* 0x000fea0003800000 */
[----:B------:R-:W4:Y:S01]  /*d9f0*/  LDL R3, [R1+0x5c] ;  /* 0x00005c0001037983 */ /* 0x000f220000100800 */
[----:B------:R-:W1:Y:S01]  /*da00*/  S2R R0, SR_SWINHI ;  /* 0x0000000000007919 */ /* 0x000e620000002f00 */
[----:B------:R-:W-:Y:S01]  /*da10*/  F2FP.F16.F32.PACK_AB R6, R29, R28 ;  /* 0x0000001c1d06723e */ /* 0x000fe200000000ff */
[----:B------:R-:W-:Y:S01]  /*da20*/  ULDC.64 UR6, c[0x0][0xc00] ;  /* 0x0003000000067ab9 */ /* 0x000fe20000000a00 */
[----:B------:R-:W-:Y:S01]  /*da30*/  F2FP.F16.F32.PACK_AB R7, R31, R30 ;  /* 0x0000001e1f07723e */ /* 0x000fe200000000ff */
[----:B---3--:R-:W3:Y:S01]  /*da40*/  LDL.LU R152, [R1+0x1c] ;  /* 0x00001c0001987983 */ /* 0x008ee20000300800 */
[----:B------:R-:W-:Y:S01]  /*da50*/  F2FP.F16.F32.PACK_AB R8, R33, R32 ;  /* 0x000000202108723e */ /* 0x000fe200000000ff */
[----:B------:R-:W-:Y:S01]  /*da60*/  ULDC.64 UR4, c[0x0][0xc08] ;  /* 0x0003020000047ab9 */ /* 0x000fe20000000a00 */
[----:B------:R-:W-:Y:S01]  /*da70*/  F2FP.F16.F32.PACK_AB R9, R35, R34 ;  /* 0x000000222309723e */ /* 0x000fe200000000ff */
[----:B------:R-:W2:Y:S01]  /*da80*/  LDL.LU R20, [R1+0x20] ;  /* 0x0000200001147983 */ /* 0x000ea20000300800 */
[----:B0-----:R-:W-:-:S02]  /*da90*/  MOV R14, R2 ;  /* 0x00000002000e7202 */ /* 0x001fc40000000f00 */
[----:B-1----:R-:W-:Y:S02]  /*daa0*/  MOV R15, R0 ;  /* 0x00000000000f7202 */ /* 0x002fe40000000f00 */
[----:B------:R-:W-:Y:S02]  /*dab0*/  F2FP.F16.F32.PACK_AB R10, R37, R36 ;  /* 0x00000024250a723e */ /* 0x000fe400000000ff */
[----:B------:R-:W-:Y:S01]  /*dac0*/  F2FP.F16.F32.PACK_AB R11, R39, R38 ;  /* 0x00000026270b723e */ /* 0x000fe200000000ff */
[----:B------:R-:W-:Y:S01]  /*dad0*/  BAR.SYNC.DEFER_BLOCKING 0x1, 0x100 ;  /* 0x0044000000007b1d */ /* 0x000fe20000010000 */
[----:B----4-:R-:W-:-:S03]  /*dae0*/  IMAD.WIDE R12, R3, 0x2, R14 ;  /* 0x00000002030c7825 */ /* 0x010fc600078e020e */
[----:B------:R-:W-:Y:S01]  /*daf0*/  LOP3.LUT R0, R12, 0x380, RZ, 0xc0, !PT ;  /* 0x000003800c007812 */ /* 0x000fe200078ec0ff */
[----:B------:R-:W-:-:S03]  /*db00*/  IMAD.MOV.U32 R5, RZ, RZ, R13 ;  /* 0x000000ffff057224 */ /* 0x000fc600078e000d */
[----:B------:R-:W-:-:S04]  /*db10*/  SHF.R.U64 R0, R0, 0x3, RZ ;  /* 0x0000000300007819 */ /* 0x000fc800000012ff */
[----:B------:R-:W-:-:S04]  /*db20*/  LOP3.LUT R4, R0, R12, RZ, 0x3c, !PT ;  /* 0x0000000c00047212 */ /* 0x000fc800078e3cff */
[----:B------:R-:W-:Y:S02]  /*db30*/  MOV R0, R4 ;  /* 0x0000000400007202 */ /* 0x000fe40000000f00 */
[----:B------:R-:W-:Y:S02]  /*db40*/  F2FP.F16.F32.PACK_AB R4, R25, R24 ;  /* 0x000000181904723e */ /* 0x000fe400000000ff */
[----:B------:R-:W-:-:S05]  /*db50*/  F2FP.F16.F32.PACK_AB R5, R27, R26 ;  /* 0x0000001a1b05723e */ /* 0x000fca00000000ff */
[----:B------:R0:W-:Y:S02]  /*db60*/  STSM.16.M88.4 [R0], R4 ;  /* 0x0000000400007844 */ /* 0x0001e40000000200 */
[----:B0-----:R-:W-:-:S04]  /*db70*/  IADD3 R4, P0, R12, 0x20, RZ ;  /* 0x000000200c047810 */ /* 0x001fc80007f1e0ff */
[----:B------:R-:W-:Y:S01]  /*db80*/  LOP3.LUT R0, R4, 0x380, RZ, 0xc0, !PT ;  /* 0x0000038004007812 */ /* 0x000fe200078ec0ff */
[----:B------:R-:W-:-:S03]  /*db90*/  IMAD.X R5, RZ, RZ, R13, P0 ;  /* 0x000000ffff057224 */ /* 0x000fc600000e060d */
[----:B------:R-:W-:-:S04]  /*dba0*/  SHF.R.U64 R0, R0, 0x3, RZ ;  /* 0x0000000300007819 */ /* 0x000fc800000012ff */
[----:B------:R-:W-:-:S04]  /*dbb0*/  LOP3.LUT R4, R0, R4, RZ, 0x3c, !PT ;  /* 0x0000000400047212 */ /* 0x000fc800078e3cff */
[----:B------:R-:W-:-:S05]  /*dbc0*/  MOV R4, R4 ;  /* 0x0000000400047202 */ /* 0x000fca0000000f00 */
[----:B------:R0:W-:Y:S02]  /*dbd0*/  STSM.16.M88.4 [R4], R8 ;  /* 0x0000000804007844 */ /* 0x0001e40000000200 */
[----:B0-----:R-:W-:-:S04]  /*dbe0*/  IADD3 R4, P0, R12, 0x40, RZ ;  /* 0x000000400c047810 */ /* 0x001fc80007f1e0ff */
[----:B------:R-:W-:Y:S01]  /*dbf0*/  LOP3.LUT R0, R4, 0x380, RZ, 0xc0, !PT ;  /* 0x0000038004007812 */ /* 0x000fe200078ec0ff */
[----:B------:R-:W-:-:S03]  /*dc00*/  IMAD.X R5, RZ, RZ, R13, P0 ;  /* 0x000000ffff057224 */ /* 0x000fc600000e060d */
[----:B------:R-:W-:-:S04]  /*dc10*/  SHF.R.U64 R0, R0, 0x3, RZ ;  /* 0x0000000300007819 */ /* 0x000fc800000012ff */
[----:B------:R-:W-:Y:S02]  /*dc20*/  LOP3.LUT R4, R0, R4, RZ, 0x3c, !PT ;  /* 0x0000000400047212 */ /* 0x000fe400078e3cff */
[----:B------:R-:W-:Y:S02]  /*dc30*/  F2FP.F16.F32.PACK_AB R6, R45, R44 ;  /* 0x0000002c2d06723e */ /* 0x000fe400000000ff */
[----:B------:R-:W-:Y:S02]  /*dc40*/  MOV R0, R4 ;  /* 0x0000000400007202 */ /* 0x000fe40000000f00 */
[----:B------:R-:W-:Y:S02]  /*dc50*/  F2FP.F16.F32.PACK_AB R4, R41, R40 ;  /* 0x000000282904723e */ /* 0x000fe400000000ff */
[----:B------:R-:W-:Y:S02]  /*dc60*/  F2FP.F16.F32.PACK_AB R5, R43, R42 ;  /* 0x0000002a2b05723e */ /* 0x000fe400000000ff */
[----:B------:R-:W-:-:S05]  /*dc70*/  F2FP.F16.F32.PACK_AB R7, R47, R46 ;  /* 0x0000002e2f07723e */ /* 0x000fca00000000ff */
        /* <DEDUP_REMOVED lines=131> */
[----:B------:R-:W-:-:S02]  /*e4b0*/  F2FP.F16.F32.PACK_AB R7, R143, R142 ;  /* 0x0000008e8f07723e */ /* 0x000fc400000000ff */
[----:B------:R-:W-:-:S03]  /*e4c0*/  IADD3 R0, P0, R12, 0x6060, RZ ;  /* 0x000060600c007810 */ /* 0x000fc60007f1e0ff */
[----:B------:R0:W-:Y:S02]  /*e4d0*/  STSM.16.M88.4 [R3], R4 ;  /* 0x0000000403007844 */ /* 0x0001e40000000200 */
[----:B------:R-:W-:Y:S01]  /*e4e0*/  IMAD.X R13, RZ, RZ, R13, P0 ;  /* 0x000000ffff0d7224 */ /* 0x000fe200000e060d */
[----:B------:R-:W-:Y:S02]  /*e4f0*/  F2FP.F16.F32.PACK_AB R8, R145, R144 ;  /* 0x000000909108723e */ /* 0x000fe400000000ff */
[----:B0-----:R-:W-:-:S04]  /*e500*/  LOP3.LUT R3, R0, 0x380, RZ, 0xc0, !PT ;  /* 0x0000038000037812 */ /* 0x001fc800078ec0ff */
[----:B------:R-:W-:-:S04]  /*e510*/  SHF.R.U64 R3, R3, 0x3, RZ ;  /* 0x0000000303037819 */ /* 0x000fc800000012ff */
[----:B------:R-:W-:Y:S02]  /*e520*/  LOP3.LUT R12, R3, R0, RZ, 0x3c, !PT ;  /* 0x00000000030c7212 */ /* 0x000fe400078e3cff */
[----:B---3--:R-:W-:Y:S02]  /*e530*/  IADD3 R6, P0, R152, UR6, RZ ;  /* 0x0000000698067c10 */ /* 0x008fe4000ff1e0ff */
[----:B------:R-:W-:Y:S02]  /*e540*/  MOV R12, R12 ;  /* 0x0000000c000c7202 */ /* 0x000fe40000000f00 */
[----:B------:R-:W-:Y:S02]  /*e550*/  F2FP.F16.F32.PACK_AB R9, R147, R146 ;  /* 0x000000929309723e */ /* 0x000fe400000000ff */
[----:B------:R-:W-:Y:S02]  /*e560*/  F2FP.F16.F32.PACK_AB R10, R149, R148 ;  /* 0x00000094950a723e */ /* 0x000fe400000000ff */
[----:B------:R-:W-:-:S02]  /*e570*/  F2FP.F16.F32.PACK_AB R11, R151, R150 ;  /* 0x00000096970b723e */ /* 0x000fc400000000ff */
[----:B--2---:R-:W-:Y:S02]  /*e580*/  IADD3.X R7, R20, UR7, RZ, P0, !PT ;  /* 0x0000000714077c10 */ /* 0x004fe400087fe4ff */
[----:B------:R-:W-:Y:S01]  /*e590*/  ISETP.NE.U32.AND P0, PT, RZ, UR4, PT ;  /* 0x00000004ff007c0c */ /* 0x000fe2000bf05070 */
[----:B------:R0:W-:Y:S01]  /*e5a0*/  STSM.16.M88.4 [R12], R8 ;  /* 0x000000080c007844 */ /* 0x0001e20000000200 */
[----:B------:R-:W-:Y:S02]  /*e5b0*/  BAR.SYNC.DEFER_BLOCKING 0x1, 0x100 ;  /* 0x0044000000007b1d */ /* 0x000fe40000010000 */
[----:B------:R-:W-:Y:S02]  /*e5c0*/  ISETP.NE.AND.EX P0, PT, RZ, UR5, PT, P0 ;  /* 0x00000005ff007c0c */ /* 0x000fe4000bf05300 */
[----:B------:R-:W-:-:S04]  /*e5d0*/  ISETP.NE.U32.AND P1, PT, RZ, UR6, PT ;  /* 0x00000006ff007c0c */ /* 0x000fc8000bf25070 */
[----:B------:R-:W-:Y:S01]  /*e5e0*/  ISETP.NE.AND.EX P1, PT, RZ, UR7, PT, P1 ;  /* 0x00000007ff007c0c */ /* 0x000fe2000bf25310 */
[----:B------:R-:W-:-:S06]  /*e5f0*/  IMAD.MOV.U32 R4, RZ, RZ, RZ ;  /* 0x000000ffff047224 */ /* 0x000fcc00078e00ff */
[----:B0-----:R-:W-:Y:S01]  /*e600*/  @P0 IADD3 R8, P2, R152, UR4, RZ ;  /* 0x0000000498080c10 */ /* 0x001fe2000ff5e0ff */
[----:B------:R-:W-:Y:S02]  /*e610*/  ULDC UR4, c[0x0][0xa88] ;  /* 0x0002a20000047ab9 */ /* 0x000fe40000000800 */
[----:B------:R-:W-:Y:S01]  /*e620*/  IMAD.U32 R3, RZ, RZ, UR4 ;  /* 0x00000004ff037e24 */ /* 0x000fe2000f8e00ff */
[----:B------:R-:W-:Y:S02]  /*e630*/  @P0 IADD3.X R9, R20, UR5, RZ, P2, !PT ;  /* 0x0000000514090c10 */ /* 0x000fe400097fe4ff */
[----:B------:R0:W5:Y:S04]  /*e640*/  @P1 LDG.E R4, desc[UR42][R6.64] ;  /* 0x0000002a06041981 */ /* 0x000168000c1e1900 */
[----:B------:R0:W5:Y:S01]  /*e650*/  @P0 LDG.E R3, desc[UR42][R8.64] ;  /* 0x0000002a08030981 */ /* 0x000162000c1e1900 */
[----:B------:R-:W-:Y:S05]  /*e660*/  @P0 BRA `(.L_x_3918) ;  /* 0x0000000000100947 */ /* 0x000fea0003800000 */
[----:B------:R-:W-:Y:S05]  /*e670*/  @!P1 BRA `(.L_x_3918) ;  /* 0x00000000000c9947 */ /* 0x000fea0003800000 */
[----:B-----5:R-:W2:Y:S04]  /*e680*/  LDG.E R3, desc[UR42][R6.64] ;  /* 0x0000002a06037981 */ /* 0x020ea8000c1e1900 */
[----:B0-----:R-:W2:Y:S02]  /*e690*/  LDG.E R6, desc[UR42][R6.64+0x4] ;  /* 0x0000042a06067981 */ /* 0x001ea4000c1e1900 */
[----:B--2---:R-:W-:-:S07]  /*e6a0*/  IMAD.IADD R3, R6, 0x1, -R3 ;  /* 0x0000000106037824 */ /* 0x004fce00078e0a03 */
.L_x_3918:
[----:B------:R-:W2:Y:S01]  /*e6b0*/  LDL R0, [R1+0x44] ;  /* 0x0000440001007983 */ /* 0x000ea20000100800 */
[----:B------:R-:W-:-:S03]  /*e6c0*/  ULDC UR4, c[0x0][0xad4] ;  /* 0x0002b50000047ab9 */ /* 0x000fc60000000800 */
[----:B------:R-:W3:Y:S04]  /*e6d0*/  LDL.LU R5, [R1+0x18] ;  /* 0x0000180001057983 */ /* 0x000ee80000300800 */
[----:B------:R1:W5:Y:S04]  /*e6e0*/  LDL R159, [R1+0x14] ;  /* 0x00001400019f7983 */ /* 0x0003680000100800 */
[----:B------:R1:W5:Y:S04]  /*e6f0*/  LDL R158, [R1+0x24] ;  /* 0x00002400019e7983 */ /* 0x0003680000100800 */
[----:B--2---:R-:W2:Y:S01]  /*e700*/  SHFL.IDX PT, R0, R0, RZ, 0x1f ;  /* 0x00001fff00007589 */ /* 0x004ea200000e0000 */
[----:B---3--:R-:W-:-:S02]  /*e710*/  ISETP.NE.AND P1, PT, R5, RZ, PT ;  /* 0x000000ff0500720c */ /* 0x008fc40003f25270 */
[----:B--2---:R-:W-:Y:S02]  /*e720*/  ISETP.NE.AND P0, PT, R0, RZ, PT ;  /* 0x000000ff0000720c */ /* 0x004fe40003f05270 */
[----:B------:R-:W-:Y:S02]  /*e730*/  SEL R0, R5, UR4, P1 ;  /* 0x0000000405007c07 */ /* 0x000fe40008800000 */
[----:B-----5:R-:W-:-:S09]  /*e740*/  SHF.R.S32.HI R5, RZ, 0x1f, R4 ;  /* 0x0000001fff057819 */ /* 0x020fd20000011404 */
[----:B-1----:R-:W-:Y:S05]  /*e750*/  @P0 BRA `(.L_x_3919) ;  /* 0x0000000400040947 */ /* 0x002fea0003800000 */
[----:B0-----:R-:W2:Y:S01]  /*e760*/  LDL.LU R9, [R1+0x40] ;  /* 0x0000400001097983 */ /* 0x001ea20000300800 */
[----:B------:R-:W-:Y:S01]  /*e770*/  IMAD.MOV.U32 R12, RZ, RZ, 0x9b8 ;  /* 0x000009b8ff0c7424 */ /* 0x000fe200078e00ff */
[----:B------:R-:W-:Y:S01]  /*e780*/  ISETP.GT.AND P1, PT, R0, 0x1, PT ;  /* 0x000000010000780c */ /* 0x000fe20003f24270 */
[----:B------:R-:W0:Y:S01]  /*e790*/  LDC R157, c[0x0][0xbe8] ;  /* 0x0002fa00ff9d7b82 */ /* 0x000e220000000800 */
[----:B------:R-:W3:Y:S04]  /*e7a0*/  LDL R163, [R1+0x50] ;  /* 0x0000500001a37983 */ /* 0x000ee80000100800 */
[----:B------:R-:W4:Y:S01]  /*e7b0*/  LDL R162, [R1+0x38] ;  /* 0x0000380001a27983 */ /* 0x000f220000100800 */
[----:B------:R-:W-:Y:S02]  /*e7c0*/  SEL R12, R12, 0x978, P1 ;  /* 0x000009780c0c7807 */ /* 0x000fe40000800000 */
[----:B------:R-:W-:Y:S01]  /*e7d0*/  ISETP.NE.U32.AND P0, PT, RZ, UR6, PT ;  /* 0x00000006ff007c0c */ /* 0x000fe2000bf05070 */
[----:B------:R-:W5:Y:S01]  /*e7e0*/  LDL R161, [R1+0x58] ;  /* 0x0000580001a17983 */ /* 0x000f620000100800 */
[----:B------:R-:W1:Y:S02]  /*e7f0*/  LDC.64 R6, c[0x0][R12+0x220] ;  /* 0x000088000c067b82 */ /* 0x000e640000000a00 */
[----:B------:R-:W-:Y:S01]  /*e800*/  ISETP.NE.AND.EX P0, PT, RZ, UR7, PT, P0 ;  /* 0x00000007ff007c0c */ /* 0x000fe2000bf05300 */
[----:B------:R-:W5:Y:S03]  /*e810*/  LDL R160, [R1+0x48] ;  /* 0x0000480001a07983 */ /* 0x000f660000100800 */
[----:B------:R-:W-:-:S02]  /*e820*/  SEL R8, R159, RZ, !P0 ;  /* 0x000000ff9f087207 */ /* 0x000fc40004000000 */
[----:B------:R-:W2:Y:S01]  /*e830*/  LDC.64 R10, c[0x0][R12+0x218] ;  /* 0x000086000c0a7b82 */ /* 0x000ea20000000a00 */
[----:B0-----:R-:W-:Y:S02]  /*e840*/  ISETP.NE.AND P2, PT, R157, 0x1, PT ;  /* 0x000000019d00780c */ /* 0x001fe40003f45270 */
[----:B-1----:R-:W-:Y:S01]  /*e850*/  IMAD R7, R7, R8, RZ ;  /* 0x0000000807077224 */ /* 0x002fe200078e02ff */
[----:B--2---:R-:W-:-:S05]  /*e860*/  SEL R13, R9, RZ, !P0 ;  /* 0x000000ff090d7207 */ /* 0x004fca0004000000 */
[C---:B------:R-:W-:Y:S02]  /*e870*/  IMAD R13, R6.reuse, R13, R7 ;  /* 0x0000000d060d7224 */ /* 0x040fe400078e0207 */
[----:B------:R-:W-:-:S04]  /*e880*/  IMAD.WIDE.U32 R6, R6, R8, RZ ;  /* 0x0000000806067225 */ /* 0x000fc800078e00ff */
[----:B------:R-:W-:-:S04]  /*e890*/  IMAD.WIDE.U32 R8, R10, R184, RZ ;  /* 0x000000b80a087225 */ /* 0x000fc800078e00ff */
[----:B------:R-:W-:Y:S01]  /*e8a0*/  IMAD R10, R11, R184, RZ ;  /* 0x000000b80b0a7224 */ /* 0x000fe200078e02ff */
[----:B------:R-:W-:Y:S01]  /*e8b0*/  IADD3 R20, P0, P3, R6, R8, R4 ;  /* 0x0000000806147210 */ /* 0x000fe20007b1e004 */
[----:B------:R-:W-:Y:S01]  /*e8c0*/  IMAD.IADD R13, R7, 0x1, R13 ;  /* 0x00000001070d7824 */ /* 0x000fe200078e020d */
[----:B------:R-:W0:Y:S01]  /*e8d0*/  @P2 LDC R6, c[0x0][0xbf0] ;  /* 0x0002fc00ff062b82 */ /* 0x000e220000000800 */
[----:B------:R-:W-:-:S07]  /*e8e0*/  IMAD.IADD R152, R9, 0x1, R10 ;  /* 0x0000000109987824 */ /* 0x000fce00078e020a */
[----:B------:R-:W1:Y:S08]  /*e8f0*/  LDC.64 R8, c[0x0][R12+0x228] ;  /* 0x00008a000c087b82 */ /* 0x000e700000000a00 */
[----:B------:R-:W2:Y:S01]  /*e900*/  @P2 LDC R7, c[0x0][0xbec] ;  /* 0x0002fb00ff072b82 */ /* 0x000ea20000000800 */
[----:B---3--:R-:W-:Y:S01]  /*e910*/  IMAD R10, R158, 0x40, R163 ;  /* 0x000000409e0a7824 */ /* 0x008fe200078e02a3 */
[----:B------:R-:W-:-:S02]  /*e920*/  IADD3.X R13, R13, R152, R5, P0, P3 ;  /* 0x000000980d0d7210 */ /* 0x000fc400007e6405 */
[----:B----4-:R-:W-:Y:S02]  /*e930*/  SEL R152, R162, RZ, P1 ;  /* 0x000000ffa2987207 */ /* 0x010fe40000800000 */
[----:B------:R-:W-:Y:S01]  /*e940*/  MOV R11, R10 ;  /* 0x0000000a000b7202 */ /* 0x000fe20000000f00 */
[----:B--2---:R-:W-:-:S05]  /*e950*/  @P2 IMAD.HI.U32 R7, R10, R7, RZ ;  /* 0x000000070a072227 */ /* 0x004fca00078e00ff */
[----:B0-----:R-:W-:Y:S01]  /*e960*/  @P2 SHF.R.U32.HI R11, RZ, R6, R7 ;  /* 0x00000006ff0b2219 */ /* 0x001fe20000011607 */
[----:B-1----:R-:W-:-:S04]  /*e970*/  IMAD.WIDE.U32 R6, R8, R152, RZ ;  /* 0x0000009808067225 */ /* 0x002fc800078e00ff */
[----:B------:R-:W-:-:S04]  /*e980*/  IMAD R8, R9, R152, RZ ;  /* 0x0000009809087224 */ /* 0x000fc800078e02ff */
[----:B------:R-:W-:Y:S02]  /*e990*/  IMAD.IADD R7, R7, 0x1, R8 ;  /* 0x0000000107077824 */ /* 0x000fe400078e0208 */
[----:B------:R0:W1:Y:S02]  /*e9a0*/  LDC.64 R8, c[0x0][R12+0x210] ;  /* 0x000084000c087b82 */ /* 0x0000640000000a00 */
[----:B0-----:R-:W-:-:S04]  /*e9b0*/  IMAD.MOV R12, RZ, RZ, -R11 ;  /* 0x000000ffff0c7224 */ /* 0x001fc800078e0a0b */
[----:B------:R-:W-:Y:S01]  /*e9c0*/  IMAD R12, R157, R12, R10 ;  /* 0x0000000c9d0c7224 */ /* 0x000fe200078e020a */
[----:B------:R-:W-:Y:S02]  /*e9d0*/  IADD3 R6, P0, P2, R11, R20, R6 ;  /* 0x000000140b067210 */ /* 0x000fe40007a1e006 */
[----:B------:R-:W-:Y:S02]  /*e9e0*/  SHF.R.S32.HI R11, RZ, 0x1f, R11 ;  /* 0x0000001fff0b7819 */ /* 0x000fe4000001140b */
[----:B------:R-:W-:Y:S02]  /*e9f0*/  SHF.R.S32.HI R10, RZ, 0x1f, R12 ;  /* 0x0000001fff0a7819 */ /* 0x000fe4000001140c */
[----:B------:R-:W-:Y:S01]  /*ea00*/  IADD3.X R7, R11, R13, R7, P0, P2 ;  /* 0x0000000d0b077210 */ /* 0x000fe200007e4407 */
[----:B-1----:R-:W-:-:S04]  /*ea10*/  IMAD R9, R9, R12, RZ ;  /* 0x0000000c09097224 */ /* 0x002fc800078e02ff */
[C---:B------:R-:W-:Y:S02]  /*ea20*/  IMAD R9, R8.reuse, R10, R9 ;  /* 0x0000000a08097224 */ /* 0x040fe400078e0209 */
[----:B------:R-:W0:Y:S01]  /*ea30*/  LDC.64 R10, c[0x0][0xba8] ;  /* 0x0002ea00ff0a7b82 */ /* 0x000e220000000a00 */
[----:B------:R-:W-:-:S07]  /*ea40*/  IMAD.WIDE.U32 R6, R8, R12, R6 ;  /* 0x0000000c08067225 */ /* 0x000fce00078e0006 */
[----:B0-----:R-:W0:Y:S08]  /*ea50*/  @!P1 LDC R10, c[0x0][0xb50] ;  /* 0x0002d400ff0a9b82 */ /* 0x001e300000000800 */
[----:B------:R-:W1:Y:S01]  /*ea60*/  @!P1 LDC R11, c[0x0][0xb54] ;  /* 0x0002d500ff0b9b82 */ /* 0x000e620000000800 */
[----:B------:R-:W-:Y:S01]  /*ea70*/  IMAD.IADD R9, R7, 0x1, R9 ;  /* 0x0000000107097824 */ /* 0x000fe200078e0209 */
[----:B0-----:R-:W-:-:S04]  /*ea80*/  LEA R10, P0, R6, R10, 0x2 ;  /* 0x0000000a060a7211 */ /* 0x001fc800078010ff */
[----:B-1----:R-:W-:Y:S01]  /*ea90*/  LEA.HI.X R9, R6, R11, R9, 0x2, P0 ;  /* 0x0000000b06097211 */ /* 0x002fe200000f1409 */
[----:B-----5:R-:W-:Y:S01]  /*eaa0*/  IMAD.MOV R6, RZ, RZ, -R161 ;  /* 0x000000ffff067224 */ /* 0x020fe200078e0aa1 */
[----:B------:R-:W-:Y:S01]  /*eab0*/  SHFL.IDX PT, R8, R10, 0x1, 0x1c1f ;  /* 0x003c1f000a087f89 */ /* 0x000fe200000e0000 */
[----:B------:R-:W-:-:S03]  /*eac0*/  IMAD R11, R158, 0x40, R195 ;  /* 0x000000409e0b7824 */ /* 0x000fc600078e02c3 */
[----:B------:R-:W-:Y:S01]  /*ead0*/  ISETP.NE.AND P0, PT, R160, R6, PT ;  /* 0x00000006a000720c */ /* 0x000fe20003f05270 */
[----:B------:R-:W-:Y:S04]  /*eae0*/  SHFL.IDX PT, R7, R9, RZ, 0x1c1f ;  /* 0x001c1fff09077589 */ /* 0x000fe800000e0000 */
[----:B------:R0:W1:Y:S04]  /*eaf0*/  SHFL.IDX PT, R6, R10, RZ, 0x1c1f ;  /* 0x001c1fff0a067589 */ /* 0x00006800000e0000 */
[----:B------:R-:W2:Y:S01]  /*eb00*/  SHFL.IDX PT, R9, R9, 0x1, 0x1c1f ;  /* 0x003c1f0009097f89 */ /* 0x000ea200000e0000 */
[----:B0-----:R-:W-:-:S05]  /*eb10*/  IMAD R10, R3, R157, RZ ;  /* 0x0000009d030a7224 */ /* 0x001fca00078e02ff */
[C---:B------:R-:W-:Y:S01]  /*eb20*/  ISETP.GE.OR P1, PT, R11.reuse, R10, P0 ;  /* 0x0000000a0b00720c */ /* 0x040fe20000726670 */
[----:B------:R-:W-:-:S05]  /*eb30*/  VIADD R11, R11, 0x8 ;  /* 0x000000080b0b7836 */ /* 0x000fca0000000000 */
[----:B------:R-:W-:-:S07]  /*eb40*/  ISETP.GE.OR P0, PT, R11, R10, P0 ;  /* 0x0000000a0b00720c */ /* 0x000fce0000706670 */
[----:B-1----:R1:W-:Y:S06]  /*eb50*/  @!P1 ST.E desc[UR42][R6.64], R156 ;  /* 0x0000009c06009985 */ /* 0x0023ec000c10192a */
[----:B--2---:R1:W-:Y:S02]  /*eb60*/  @!P0 ST.E desc[UR42][R8.64], R21 ;  /* 0x0000001508008985 */ /* 0x0043e4000c10192a */
.L_x_3919:
[----:B------:R-:W-:Y:S02]  /*eb70*/  ISETP.GT.AND P1, PT, R0, 0x1, PT ;  /* 0x000000010000780c */ /* 0x000fe40003f24270 */
[----:B------:R-:W-:-:S04]  /*eb80*/  ISETP.NE.U32.AND P0, PT, RZ, UR6, PT ;  /* 0x00000006ff007c0c */ /* 0x000fc8000bf05070 */
[----:B------:R-:W-:-:S04]  /*eb90*/  ISETP.NE.AND.EX P0, PT, RZ, UR7, PT, P0 ;  /* 0x00000007ff007c0c */ /* 0x000fc8000bf05300 */
[----:B------:R-:W-:-:S03]  /*eba0*/  SEL R0, R159, RZ, !P0 ;  /* 0x000000ff9f007207 */ /* 0x000fc60004000000 */
[----:B------:R-:W-:Y:S06]  /*ebb0*/  @P1 BRA `(.L_x_3920) ;  /* 0x0000001000601947 */ /* 0x000fec0003800000 */
[----:B------:R-:W2:Y:S01]  /*ebc0*/  S2R R20, SR_TID.X ;  /* 0x0000000000147919 */ /* 0x000ea20000002100 */
[----:B------:R-:W3:Y:S01]  /*ebd0*/  LDC R80, c[0x0][0xbe8] ;  /* 0x0002fa00ff507b82 */ /* 0x000ee20000000800 */
[----:B------:R-:W-:Y:S01]  /*ebe0*/  ULDC.64 UR4, c[0x0][0xaa0] ;  /* 0x0002a80000047ab9 */ /* 0x000fe20000000a00 */
[----:B--2---:R-:W-:-:S05]  /*ebf0*/  VIADD R20, R20, 0xffffff80 ;  /* 0xffffff8014147836 */ /* 0x004fca0000000000 */
[----:B01----:R-:W-:-:S04]  /*ec00*/  SHF.R.S32.HI R7, RZ, 0x1f, R20 ;  /* 0x0000001fff077819 */ /* 0x003fc80000011414 */
[----:B------:R-:W-:-:S04]  /*ec10*/  LEA.HI R7, R7, R20, RZ, 0x3 ;  /* 0x0000001407077211 */ /* 0x000fc800078f18ff */
[----:B------:R-:W-:-:S05]  /*ec20*/  SHF.R.S32.HI R6, RZ, 0x3, R7 ;  /* 0x00000003ff067819 */ /* 0x000fca0000011407 */
[----:B------:R-:W-:-:S04]  /*ec30*/  IMAD R9, R6, 0x40, R192 ;  /* 0x0000004006097824 */ /* 0x000fc800078e02c0 */
[----:B------:R-:W-:-:S03]  /*ec40*/  IMAD.WIDE R14, R9, 0x2, R14 ;  /* 0x00000002090e7825 */ /* 0x000fc600078e020e */
[C---:B------:R-:W-:Y:S01]  /*ec50*/  IADD3 R37, P0, R14.reuse, 0x5000, RZ ;  /* 0x000050000e257810 */ /* 0x040fe20007f1e0ff */
[----:B------:R-:W-:Y:S01]  /*ec60*/  IMAD R5, R5, UR4, RZ ;  /* 0x0000000405057c24 */ /* 0x000fe2000f8e02ff */
[----:B------:R-:W-:Y:S02]  /*ec70*/  IADD3 R13, P3, R14, 0x1000, RZ ;  /* 0x000010000e0d7810 */ /* 0x000fe40007f7e0ff */
[----:B------:R-:W-:Y:S01]  /*ec80*/  LOP3.LUT R36, R37, 0x380, RZ, 0xc0, !PT ;  /* 0x0000038025247812 */ /* 0x000fe200078ec0ff */
[----:B------:R-:W-:Y:S01]  /*ec90*/  IMAD R21, R4, UR5, R5 ;  /* 0x0000000504157c24 */ /* 0x000fe2000f8e0205 */
[----:B------:R-:W-:Y:S02]  /*eca0*/  LOP3.LUT R12, R13, 0x380, RZ, 0xc0, !PT ;  /* 0x000003800d0c7812 */ /* 0x000fe400078ec0ff */
[----:B------:R-:W-:Y:S01]  /*ecb0*/  SHF.R.U64 R36, R36, 0x3, RZ ;  /* 0x0000000324247819 */ /* 0x000fe200000012ff */
[----:B------:R-:W-:Y:S01]  /*ecc0*/  IMAD.WIDE.U32 R4, R4, UR4, RZ ;  /* 0x0000000404047c25 */ /* 0x000fe2000f8e00ff */
[----:B------:R-:W-:Y:S01]  /*ecd0*/  LOP3.LUT R7, R7, 0xfffffff8, RZ, 0xc0, !PT ;  /* 0xfffffff807077812 */ /* 0x000fe200078ec0ff */
[----:B------:R-:W-:Y:S01]  /*ece0*/  ULDC.64 UR4, c[0x0][0xae8] ;  /* 0x0002ba0000047ab9 */ /* 0x000fe20000000a00 */
[----:B------:R-:W-:Y:S01]  /*ecf0*/  LOP3.LUT R36, R36, R37, RZ, 0x3c, !PT ;  /* 0x0000002524247212 */ /* 0x000fe200078e3cff */
[----:B------:R-:W-:Y:S01]  /*ed00*/  IMAD.X R37, RZ, RZ, R15, P0 ;  /* 0x000000ffff257224 */ /* 0x000fe200000e060f */
[----:B------:R-:W-:-:S02]  /*ed10*/  IADD3 R65, P0, R14, 0xc000, RZ ;  /* 0x0000c0000e417810 */ /* 0x000fc40007f1e0ff */
[----:B------:R-:W-:Y:S02]  /*ed20*/  SHF.R.U64 R12, R12, 0x3, RZ ;  /* 0x000000030c0c7819 */ /* 0x000fe400000012ff */
[----:B------:R-:W-:Y:S01]  /*ed30*/  LOP3.LUT R64, R65, 0x380, RZ, 0xc0, !PT ;  /* 0x0000038041407812 */ /* 0x000fe200078ec0ff */
[----:B------:R-:W-:Y:S01]  /*ed40*/  IMAD.IADD R5, R5, 0x1, R21 ;  /* 0x0000000105057824 */ /* 0x000fe200078e0215 */
[----:B------:R-:W-:Y:S01]  /*ed50*/  LOP3.LUT R12, R12, R13, RZ, 0x3c, !PT ;  /* 0x0000000d0c0c7212 */ /* 0x000fe200078e3cff */
[----:B------:R-:W-:Y:S01]  /*ed60*/  IMAD.IADD R7, R20, 0x1, -R7 ;  /* 0x0000000114077824 */ /* 0x000fe200078e0a07 */
[----:B------:R-:W-:Y:S01]  /*ed70*/  SHF.R.U64 R64, R64, 0x3, RZ ;  /* 0x0000000340407819 */ /* 0x000fe200000012ff */
[--C-:B------:R-:W-:Y:S01]  /*ed80*/  IMAD.X R13, RZ, RZ, R15.reuse, P3 ;  /* 0x000000ffff0d7224 */ /* 0x100fe200018e060f */
[----:B------:R-:W-:Y:S01]  /*ed90*/  IADD3 R25, P4, R14, 0x2000, RZ ;  /* 0x000020000e197810 */ /* 0x000fe20007f9e0ff */
[----:B------:R-:W5:Y:S01]  /*eda0*/  LD.E.128 R36, desc[UR42][R36.64] ;  /* 0x0000002a24247980 */ /* 0x000f62000c101d00 */
[----:B------:R-:W-:Y:S01]  /*edb0*/  LOP3.LUT R64, R64, R65, RZ, 0x3c, !PT ;  /* 0x0000004140407212 */ /* 0x000fe200078e3cff */
[----:B------:R-:W-:Y:S01]  /*edc0*/  IMAD.X R65, RZ, RZ, R15, P0 ;  /* 0x000000ffff417224 */ /* 0x000fe200000e060f */
[----:B---3--:R-:W-:Y:S01]  /*edd0*/  ISETP.NE.AND P0, PT, R80, 0x1, PT ;  /* 0x000000015000780c */ /* 0x008fe20003f05270 */
[----:B------:R-:W-:Y:S01]  /*ede0*/  IMAD.WIDE.U32 R4, R184, UR4, R4 ;  /* 0x00000004b8047c25 */ /* 0x000fe2000f8e0004 */
[----:B------:R-:W-:-:S02]  /*edf0*/  IADD3 R29, P5, R14, 0x3000, RZ ;  /* 0x000030000e1d7810 */ /* 0x000fc40007fbe0ff */
[C---:B------:R-:W-:Y:S01]  /*ee00*/  IADD3 R33, P6, R14.reuse, 0x4000, RZ ;  /* 0x000040000e217810 */ /* 0x040fe20007fde0ff */
[----:B------:R-:W-:Y:S01]  /*ee10*/  IMAD R7, R7, 0x20, R6 ;  /* 0x0000002007077824 */ /* 0x000fe200078e0206 */
[C---:B------:R-:W-:Y:S01]  /*ee20*/  IADD3 R41, P1, R14.reuse, 0x6000, RZ ;  /* 0x000060000e297810 */ /* 0x040fe20007f3e0ff */
[----:B------:R-:W5:Y:S01]  /*ee30*/  LD.E.128 R64, desc[UR42][R64.64] ;  /* 0x0000002a40407980 */ /* 0x000f62000c101d00 */
[C---:B------:R-:W-:Y:S02]  /*ee40*/  IADD3 R45, P2, R14.reuse, 0x7000, RZ ;  /* 0x000070000e2d7810 */ /* 0x040fe40007f5e0ff */
[----:B------:R-:W-:Y:S02]  /*ee50*/  IADD3 R49, P3, R14, 0x8000, RZ ;  /* 0x000080000e317810 */ /* 0x000fe40007f7e0ff */
[----:B------:R-:W-:Y:S01]  /*ee60*/  SHF.R.S32.HI R20, RZ, 0x1f, R0 ;  /* 0x0000001fff147819 */ /* 0x000fe20000011400 */
[----:B------:R-:W0:Y:S01]  /*ee70*/  @P0 LDC R82, c[0x0][0xbec] ;  /* 0x0002fb00ff520b82 */ /* 0x000e220000000800 */
[----:B------:R-:W-:-:S02]  /*ee80*/  LOP3.LUT R24, R25, 0x380, RZ, 0xc0, !PT ;  /* 0x0000038019187812 */ /* 0x000fc400078ec0ff */
[----:B------:R-:W-:-:S05]  /*ee90*/  LOP3.LUT R9, R14, 0x380, RZ, 0xc0, !PT ;  /* 0x000003800e097812 */ /* 0x000fca00078ec0ff */
[----:B------:R-:W1:Y:S01]  /*eea0*/  @P0 LDC R21, c[0x0][0xbf0] ;  /* 0x0002fc00ff150b82 */ /* 0x000e620000000800 */
[----:B------:R-:W-:Y:S01]  /*eeb0*/  LOP3.LUT R28, R29, 0x380, RZ, 0xc0, !PT ;  /* 0x000003801d1c7812 */ /* 0x000fe200078ec0ff */
[----:B------:R-:W-:Y:S01]  /*eec0*/  IMAD R5, R184, UR5, R5 ;  /* 0x00000005b8057c24 */ /* 0x000fe2000f8e0205 */
[----:B------:R-:W-:Y:S01]  /*eed0*/  LOP3.LUT R32, R33, 0x380, RZ, 0xc0, !PT ;  /* 0x0000038021207812 */ /* 0x000fe200078ec0ff */
[----:B------:R-:W-:Y:S01]  /*eee0*/  IMAD R7, R158, 0x40, R7 ;  /* 0x000000409e077824 */ /* 0x000fe200078e0207 */
[----:B------:R-:W-:Y:S01]  /*eef0*/  LOP3.LUT R40, R41, 0x380, RZ, 0xc0, !PT ;  /* 0x0000038029287812 */ /* 0x000fe200078ec0ff */
[----:B------:R-:W-:Y:S01]  /*ef00*/  ULDC.64 UR4, c[0x0][0xaf0] ;  /* 0x0002bc0000047ab9 */ /* 0x000fe20000000a00 */
[----:B------:R-:W-:Y:S02]  /*ef10*/  LOP3.LUT R44, R45, 0x380, RZ, 0xc0, !PT ;  /* 0x000003802d2c7812 */ /* 0x000fe400078ec0ff */
[----:B------:R-:W-:Y:S01]  /*ef20*/  LOP3.LUT R48, R49, 0x380, RZ, 0xc0, !PT ;  /* 0x0000038031307812 */ /* 0x000fe200078ec0ff */
[----:B------:R-:W-:Y:S01]  /*ef30*/  IMAD R81, R20, UR4, RZ ;  /* 0x0000000414517c24 */ /* 0x000fe2000f8e02ff */
[----:B------:R-:W-:-:S02]  /*ef40*/  SHF.R.U64 R24, R24, 0x3, RZ ;  /* 0x0000000318187819 */ /* 0x000fc400000012ff */
[----:B------:R-:W-:Y:S02]  /*ef50*/  SHF.R.U64 R28, R28, 0x3, RZ ;  /* 0x000000031c1c7819 */ /* 0x000fe400000012ff */
[----:B------:R-:W-:Y:S01]  /*ef60*/  SHF.R.U64 R32, R32, 0x3, RZ ;  /* 0x0000000320207819 */ /* 0x000fe200000012ff */
[----:B0-----:R-:W-:Y:S01]  /*ef70*/  @P0 IMAD.HI.U32 R82, R7, R82, RZ ;  /* 0x0000005207520227 */ /* 0x001fe200078e00ff */
[----:B------:R-:W-:Y:S01]  /*ef80*/  SHF.R.U64 R40, R40, 0x3, RZ ;  /* 0x0000000328287819 */ /* 0x000fe200000012ff */
[----:B------:R-:W0:Y:S01]  /*ef90*/  LDC R20, c[0x0][0xac8] ;  /* 0x0002b200ff147b82 */ /* 0x000e220000000800 */
[----:B------:R-:W-:Y:S02]  /*efa0*/  SHF.R.U64 R44, R44, 0x3, RZ ;  /* 0x000000032c2c7819 */ /* 0x000fe400000012ff */
[----:B------:R-:W-:Y:S01]  /*efb0*/  SHF.R.U64 R48, R48, 0x3, RZ ;  /* 0x0000000330307819 */ /* 0x000fe200000012ff */
[----:B------:R-:W-:Y:S01]  /*efc0*/  IMAD R83, R0, UR5, R81 ;  /* 0x0000000500537c24 */ /* 0x000fe2000f8e0251 */
[----:B------:R-:W-:Y:S01]  /*efd0*/  LOP3.LUT R24, R24, R25, RZ, 0x3c, !PT ;  /* 0x0000001918187212 */ /* 0x000fe200078e3cff */
[----:B------:R-:W-:Y:S01]  /*efe0*/  IMAD.MOV.U32 R81, RZ, RZ, R7 ;  /* 0x000000ffff517224 */ /* 0x000fe200078e0007 */
        /* <DEDUP_REMOVED lines=10> */
[----:B-1----:R-:W-:Y:S01]  /*f090*/  @P0 SHF.R.U32.HI R81, RZ, R21, R82 ;  /* 0x00000015ff510219 */ /* 0x002fe20000011652 */
[----:B------:R-:W-:Y:S01]  /*f0a0*/  IMAD.X R49, RZ, RZ, R15, P3 ;  /* 0x000000ffff317224 */ /* 0x000fe200018e060f */
[----:B------:R-:W-:Y:S01]  /*f0b0*/  IADD3 R53, P4, R14, 0x9000, RZ ;  /* 0x000090000e357810 */ /* 0x000fe20007f9e0ff */
[----:B------:R-:W-:Y:S01]  /*f0c0*/  IMAD.WIDE.U32 R4, R0, UR4, R4 ;  /* 0x0000000400047c25 */ /* 0x000fe2000f8e0004 */
[C---:B------:R-:W-:Y:S01]  /*f0d0*/  IADD3 R57, P5, R14.reuse, 0xa000, RZ ;  /* 0x0000a0000e397810 */ /* 0x040fe20007fbe0ff */
[----:B------:R-:W-:Y:S01]  /*f0e0*/  ULDC.64 UR4, c[0x0][0xae0] ;  /* 0x0002b80000047ab9 */ /* 0x000fe20000000a00 */
[C---:B------:R-:W-:Y:S01]  /*f0f0*/  IADD3 R61, P6, R14.reuse, 0xb000, RZ ;  /* 0x0000b0000e3d7810 */ /* 0x040fe20007fde0ff */
[----:B------:R-:W5:Y:S01]  /*f100*/  LD.E.128 R24, desc[UR42][R24.64] ;  /* 0x0000002a18187980 */ /* 0x000f62000c101d00 */
[----:B------:R-:W-:-:S02]  /*f110*/  IADD3 R69, P1, R14, 0xd000, RZ ;  /* 0x0000d0000e457810 */ /* 0x000fc40007f3e0ff */
[C---:B------:R-:W-:Y:S01]  /*f120*/  IADD3 R73, P2, R14.reuse, 0xe000, RZ ;  /* 0x0000e0000e497810 */ /* 0x040fe20007f5e0ff */
[----:B------:R-:W5:Y:S01]  /*f130*/  LD.E.128 R28, desc[UR42][R28.64] ;  /* 0x0000002a1c1c7980 */ /* 0x000f62000c101d00 */
[----:B------:R-:W-:Y:S02]  /*f140*/  IADD3 R11, P3, R14, 0xf000, RZ ;  /* 0x0000f0000e0b7810 */ /* 0x000fe40007f7e0ff */
[----:B------:R-:W-:Y:S01]  /*f150*/  SHF.R.S32.HI R0, RZ, 0x1f, R81 ;  /* 0x0000001fff007819 */ /* 0x000fe20000011451 */
[----:B------:R-:W5:Y:S01]  /*f160*/  LD.E.128 R32, desc[UR42][R32.64] ;  /* 0x0000002a20207980 */ /* 0x000f62000c101d00 */
[----:B------:R-:W-:Y:S01]  /*f170*/  LOP3.LUT R52, R53, 0x380, RZ, 0xc0, !PT ;  /* 0x0000038035347812 */ /* 0x000fe200078ec0ff */
[----:B------:R-:W-:Y:S01]  /*f180*/  IMAD.X R77, RZ, RZ, R15, P3 ;  /* 0x000000ffff4d7224 */ /* 0x000fe200018e060f */
[----:B------:R-:W-:Y:S01]  /*f190*/  LOP3.LUT R56, R57, 0x380, RZ, 0xc0, !PT ;  /* 0x0000038039387812 */ /* 0x000fe200078ec0ff */
[----:B------:R-:W5:Y:S01]  /*f1a0*/  LD.E.128 R40, desc[UR42][R40.64] ;  /* 0x0000002a28287980 */ /* 0x000f62000c101d00 */
[----:B------:R-:W-:-:S02]  /*f1b0*/  LOP3.LUT R60, R61, 0x380, RZ, 0xc0, !PT ;  /* 0x000003803d3c7812 */ /* 0x000fc400078ec0ff */
[----:B------:R-:W-:Y:S01]  /*f1c0*/  LOP3.LUT R68, R69, 0x380, RZ, 0xc0, !PT ;  /* 0x0000038045447812 */ /* 0x000fe200078ec0ff */
[----:B------:R-:W5:Y:S01]  /*f1d0*/  LD.E.128 R44, desc[UR42][R44.64] ;  /* 0x0000002a2c2c7980 */ /* 0x000f62000c101d00 */
[----:B------:R-:W-:Y:S02]  /*f1e0*/  LOP3.LUT R72, R73, 0x380, RZ, 0xc0, !PT ;  /* 0x0000038049487812 */ /* 0x000fe400078ec0ff */
[----:B------:R-:W-:Y:S01]  /*f1f0*/  LOP3.LUT R10, R11, 0x380, RZ, 0xc0, !PT ;  /* 0x000003800b0a7812 */ /* 0x000fe200078ec0ff */
[----:B------:R-:W-:Y:S01]  /*f200*/  IMAD R0, R0, UR4, RZ ;  /* 0x0000000400007c24 */ /* 0x000fe2000f8e02ff */
[----:B------:R-:W-:Y:S01]  /*f210*/  SHF.R.U64 R52, R52, 0x3, RZ ;  /* 0x0000000334347819 */ /* 0x000fe200000012ff */
[----:B------:R-:W5:Y:S01]  /*f220*/  LD.E.128 R48, desc[UR42][R48.64] ;  /* 0x0000002a30307980 */ /* 0x000f62000c101d00 */
[----:B------:R-:W-:Y:S02]  /*f230*/  SHF.R.U64 R56, R56, 0x3, RZ ;  /* 0x0000000338387819 */ /* 0x000fe400000012ff */
[----:B------:R-:W-:-:S02]  /*f240*/  SHF.R.U64 R60, R60, 0x3, RZ ;  /* 0x000000033c3c7819 */ /* 0x000fc400000012ff */
[----:B------:R-:W-:Y:S02]  /*f250*/  SHF.R.U64 R68, R68, 0x3, RZ ;  /* 0x0000000344447819 */ /* 0x000fe400000012ff */
[----:B------:R-:W-:Y:S02]  /*f260*/  SHF.R.U64 R72, R72, 0x3, RZ ;  /* 0x0000000348487819 */ /* 0x000fe400000012ff */
[----:B------:R-:W-:Y:S02]  /*f270*/  SHF.R.U64 R9, R9, 0x3, RZ ;  /* 0x0000000309097819 */ /* 0x000fe400000012ff */
[----:B------:R-:W-:Y:S01]  /*f280*/  SHF.R.U64 R10, R10, 0x3, RZ ;  /* 0x000000030a0a7819 */ /* 0x000fe200000012ff */
[----:B------:R-:W-:Y:S01]  /*f290*/  IMAD R21, R81, UR5, R0 ;  /* 0x0000000551157c24 */ /* 0x000fe2000f8e0200 */
        /* <DEDUP_REMOVED lines=12> */
[----:B------:R-:W-:Y:S01]  /*f360*/  LOP3.LUT R76, R10, R11, RZ, 0x3c, !PT ;  /* 0x0000000b0a4c7212 */ /* 0x000fe200078e3cff */
[----:B------:R-:W-:Y:S01]  /*f370*/  IMAD.MOV R0, RZ, RZ, -R81 ;  /* 0x000000ffff007224 */ /* 0x000fe200078e0a51 */
[----:B------:R-:W5:Y:S01]  /*f380*/  LD.E.128 R12, desc[UR42][R12.64] ;  /* 0x0000002a0c0c7980 */ /* 0x000f62000c101d00 */
[----:B------:R-:W-:-:S02]  /*f390*/  IMAD.IADD R5, R5, 0x1, R83 ;  /* 0x0000000105057824 */ /* 0x000fc400078e0253 */
[----:B------:R-:W-:Y:S01]  /*f3a0*/  IMAD R7, R80, R0, R7 ;  /* 0x0000000050077224 */ /* 0x000fe200078e0207 */
[----:B------:R-:W5:Y:S04]  /*f3b0*/  LD.E.128 R8, desc[UR42][R8.64] ;  /* 0x0000002a08087980 */ /* 0x000f68000c101d00 */
[----:B------:R-:W5:Y:S01]  /*f3c0*/  LD.E.128 R52, desc[UR42][R52.64] ;  /* 0x0000002a34347980 */ /* 0x000f62000c101d00 */
[----:B------:R-:W-:-:S03]  /*f3d0*/  SHF.R.S32.HI R0, RZ, 0x1f, R7 ;  /* 0x0000001fff007819 */ /* 0x000fc60000011407 */
[----:B------:R-:W5:Y:S04]  /*f3e0*/  LD.E.128 R56, desc[UR42][R56.64] ;  /* 0x0000002a38387980 */ /* 0x000f68000c101d00 */
        /* <DEDUP_REMOVED lines=14> */
[----:B------:R-:W-:-:S04]  /*f4d0*/  IMAD.WIDE.U32 R4, R7, UR4, R4 ;  /* 0x0000000407047c25 */ /* 0x000fc8000f8e0004 */
[----:B------:R-:W-:Y:S01]  /*f4e0*/  IMAD R81, R7, UR5, R0 ;  /* 0x0000000507517c24 */ /* 0x000fe2000f8e0200 */
[----:B------:R-:W-:Y:S01]  /*f4f0*/  ULDC.64 UR4, c[0x0][0xa80] ;  /* 0x0002a00000047ab9 */ /* 0x000fe20000000a00 */
[----:B------:R-:W-:Y:S01]  /*f500*/  VIADD R0, R2, 0x28c20 ;  /* 0x00028c2002007836 */ /* 0x000fe20000000000 */
[----:B------:R-:W-:Y:S01]  /*f510*/  LEA R21, P0, R4, UR4, 0x1 ;  /* 0x0000000404157c11 */ /* 0x000fe2000f8008ff */
[----:B------:R-:W-:Y:S02]  /*f520*/  IMAD.IADD R81, R5, 0x1, R81 ;  /* 0x0000000105517824 */ /* 0x000fe400078e0251 */
[----:B------:R-:W-:Y:S01]  /*f530*/  VIADD R160, R192, 0x40 ;  /* 0x00000040c0a07836 */ /* 0x000fe20000000000 */
[----:B------:R-:W-:Y:S02]  /*f540*/  PRMT R0, RZ, 0x654, R0 ;  /* 0x00000654ff007816 */ /* 0x000fe40000000000 */
[----:B------:R-:W-:Y:S02]  /*f550*/  LEA.HI.X R81, R4, UR5, R81, 0x1, P0 ;  /* 0x0000000504517c11 */ /* 0x000fe400080f0c51 */
[-C--:B0-----:R-:W-:Y:S01]  /*f560*/  ISETP.GE.AND P0, PT, R160, R20.reuse, PT ;  /* 0x00000014a000720c */ /* 0x081fe20003f06270 */
[C---:B------:R-:W-:Y:S01]  /*f570*/  VIADD R159, R192.reuse, 0x80 ;  /* 0x00000080c09f7836 */ /* 0x040fe20000000000 */
[----:B-1----:R0:W-:Y:S01]  /*f580*/  SYNCS.ARRIVE.TRANS64.RED.A1T0 RZ, [R0+URZ], RZ ;  /* 0x000000ff00ff79a7 */ /* 0x0021e2000810043f */
[----:B------:R-:W-:Y:S01]  /*f590*/  ISETP.GE.AND P1, PT, R192, R20, PT ;  /* 0x00000014c000720c */ /* 0x000fe20003f26270 */
[----:B------:R-:W-:Y:S01]  /*f5a0*/  IMAD R80, R3, R80, RZ ;  /* 0x0000005003507224 */ /* 0x000fe200078e02ff */
[----:B0-----:R-:W-:-:S02]  /*f5b0*/  SEL R0, RZ, 0xffffffff, P0 ;  /* 0xffffffffff007807 */ /* 0x001fc40000000000 */
[----:B------:R-:W-:-:S03]  /*f5c0*/  ISETP.GE.AND P0, PT, R159, R20, PT ;  /* 0x000000149f00720c */ /* 0x000fc60003f06270 */
[----:B------:R-:W-:Y:S01]  /*f5d0*/  IMAD.SHL.U32 R3, R0, 0x2, RZ ;  /* 0x0000000200037824 */ /* 0x000fe200078e00ff */
[----:B------:R-:W-:Y:S02]  /*f5e0*/  SEL R0, RZ, 0x1, P1 ;  /* 0x00000001ff007807 */ /* 0x000fe40000800000 */
[----:B------:R-:W-:Y:S02]  /*f5f0*/  LEA R82, R158, R6, 0x6 ;  /* 0x000000069e527211 */ /* 0x000fe400078e30ff */
[----:B------:R-:W-:Y:S02]  /*f600*/  LOP3.LUT R0, R3, 0x2, R0, 0xe2, !PT ;  /* 0x0000000203007812 */ /* 0x000fe400078ee200 */
[----:B------:R-:W-:Y:S01]  /*f610*/  SEL R3, RZ, 0xffffffff, P0 ;  /* 0xffffffffff037807 */ /* 0x000fe20000000000 */
[----:B------:R-:W-:-:S04]  /*f620*/  VIADD R158, R192, 0xc0 ;  /* 0x000000c0c09e7836 */ /* 0x000fc80000000000 */
[----:B------:R-:W-:Y:S01]  /*f630*/  IMAD.SHL.U32 R3, R3, 0x4, RZ ;  /* 0x0000000403037824 */ /* 0x000fe200078e00ff */
[----:B------:R-:W-:Y:S01]  /*f640*/  ISETP.GE.AND P0, PT, R158, R20, PT ;  /* 0x000000149e00720c */ /* 0x000fe20003f06270 */
[----:B------:R-:W-:-:S03]  /*f650*/  VIADD R157, R192, 0x100 ;  /* 0x00000100c09d7836 */ /* 0x000fc60000000000 */
[----:B------:R-:W-:Y:S02]  /*f660*/  LOP3.LUT R0, R3, 0x4, R0, 0xe2, !PT ;  /* 0x0000000403007812 */ /* 0x000fe400078ee200 */
[----:B------:R-:W-:Y:S02]  /*f670*/  SEL R3, RZ, 0xffffffff, P0 ;  /* 0xffffffffff037807 */ /* 0x000fe40000000000 */
[----:B------:R-:W-:-:S03]  /*f680*/  ISETP.GE.AND P0, PT, R157, R20, PT ;  /* 0x000000149d00720c */ /* 0x000fc60003f06270 */
[----:B------:R-:W-:Y:S02]  /*f690*/  IMAD.SHL.U32 R3, R3, 0x8, RZ ;  /* 0x0000000803037824 */ /* 0x000fe400078e00ff */
        /* <DEDUP_REMOVED lines=8> */
[----:B------:R-:W-:Y:S01]  /*f720*/  ISETP.GE.AND P1, PT, R82, R80, PT ;  /* 0x000000505200720c */ /* 0x000fe20003f26270 */
[----:B------:R-:W-:Y:S02]  /*f730*/  VIADD R83, R192, 0x1c0 ;  /* 0x000001c0c0537836 */ /* 0x000fe40000000000 */
[----:B------:R-:W-:Y:S01]  /*f740*/  IMAD.SHL.U32 R3, R3, 0x20, RZ ;  /* 0x0000002003037824 */ /* 0x000fe200078e00ff */
[----:B------:R-:W-:-:S04]  /*f750*/  ISETP.GE.AND P0, PT, R152, R20, PT ;  /* 0x000000149800720c */ /* 0x000fc80003f06270 */
[----:B------:R-:W-:Y:S02]  /*f760*/  LOP3.LUT R0, R3, 0x20, R0, 0xe2, !PT ;  /* 0x0000002003007812 */ /* 0x000fe400078ee200 */
[----:B------:R-:W-:Y:S02]  /*f770*/  SEL R3, RZ, 0x40, P0 ;  /* 0x00000040ff037807 */ /* 0x000fe40000000000 */
[----:B------:R-:W-:Y:S01]  /*f780*/  ISETP.GE.AND P0, PT, R83, R20, PT ;  /* 0x000000145300720c */ /* 0x000fe20003f06270 */
[----:B------:R-:W-:Y:S01]  /*f790*/  VIADD R84, R192, 0x1c0 ;  /* 0x000001c0c0547836 */ /* 0x000fe20000000000 */
[----:B------:R-:W-:Y:S01]  /*f7a0*/  LOP3.LUT R3, R0, R3, RZ, 0xfc, !PT ;  /* 0x0000000300037212 */ /* 0x000fe200078efcff */
[C---:B------:R-:W-:Y:S01]  /*f7b0*/  VIADD R85, R192.reuse, 0x180 ;  /* 0x00000180c0557836 */ /* 0x040fe20000000000 */
[----:B------:R-:W-:Y:S01]  /*f7c0*/  SEL R0, RZ, 0x80, P0 ;  /* 0x00000080ff007807 */ /* 0x000fe20000000000 */
[C---:B------:R-:W-:Y:S02]  /*f7d0*/  VIADD R86, R192.reuse, 0x140 ;  /* 0x00000140c0567836 */ /* 0x040fe40000000000 */
[----:B------:R-:W-:-:S02]  /*f7e0*/  VIADD R87, R192, 0x100 ;  /* 0x00000100c0577836 */ /* 0x000fc40000000000 */
[C---:B------:R-:W-:Y:S02]  /*f7f0*/  VIADD R88, R192.reuse, 0xc0 ;  /* 0x000000c0c0587836 */ /* 0x040fe40000000000 */
[C---:B------:R-:W-:Y:S02]  /*f800*/  VIADD R89, R192.reuse, 0x80 ;  /* 0x00000080c0597836 */ /* 0x040fe40000000000 */
[----:B------:R-:W-:Y:S01]  /*f810*/  VIADD R90, R192, 0x40 ;  /* 0x00000040c05a7836 */ /* 0x000fe20000000000 */
[----:B------:R0:W1:Y:S01]  /*f820*/  SHFL.IDX PT, R4, R21, RZ, 0x181f ;  /* 0x00181fff15047589 */ /* 0x00006200000e0000 */
[----:B------:R-:W-:Y:S03]  /*f830*/  BSSY B1, `(.L_x_3921) ;  /* 0x000002a000017945 */ /* 0x000fe60003800000 */
[----:B------:R0:W2:Y:S01]  /*f840*/  SHFL.IDX PT, R5, R81, RZ, 0x181f ;  /* 0x00181fff51057589 */ /* 0x0000a200000e0000 */
[----:B------:R-:W-:-:S02]  /*f850*/  LOP3.LUT R0, R3, R0, RZ, 0xfc, !PT ;  /* 0x0000000003007212 */ /* 0x000fc400078efcff */
[----:B------:R-:W-:Y:S02]  /*f860*/  SHF.R.S32.HI R84, RZ, 0x1f, R84 ;  /* 0x0000001fff547819 */ /* 0x000fe40000011454 */
[----:B------:R-:W-:Y:S02]  /*f870*/  SHF.R.S32.HI R85, RZ, 0x1f, R85 ;  /* 0x0000001fff557819 */ /* 0x000fe40000011455 */
[----:B------:R-:W-:Y:S02]  /*f880*/  SHF.R.S32.HI R86, RZ, 0x1f, R86 ;  /* 0x0000001fff567819 */ /* 0x000fe40000011456 */
[----:B------:R-:W-:Y:S02]  /*f890*/  SHF.R.S32.HI R87, RZ, 0x1f, R87 ;  /* 0x0000001fff577819 */ /* 0x000fe40000011457 */
[----:B------:R-:W-:Y:S02]  /*f8a0*/  SHF.R.S32.HI R88, RZ, 0x1f, R88 ;  /* 0x0000001fff587819 */ /* 0x000fe40000011458 */
[----:B------:R-:W-:-:S02]  /*f8b0*/  SHF.R.S32.HI R89, RZ, 0x1f, R89 ;  /* 0x0000001fff597819 */ /* 0x000fc40000011459 */
[----:B------:R-:W-:Y:S01]  /*f8c0*/  SHF.R.S32.HI R90, RZ, 0x1f, R90 ;  /* 0x0000001fff5a7819 */ /* 0x000fe2000001145a */
[----:B0-----:R-:W-:Y:S06]  /*f8d0*/  @P1 BRA `(.L_x_3922) ;  /* 0x00000000007c1947 */ /* 0x001fec0003800000 */
[-C--:B------:R-:W-:Y:S02]  /*f8e0*/  ISETP.GE.AND P0, PT, R192, R20.reuse, PT ;  /* 0x00000014c000720c */ /* 0x080fe40003f06270 */
[-C--:B------:R-:W-:Y:S02]  /*f8f0*/  ISETP.GE.AND P5, PT, R159, R20.reuse, PT ;  /* 0x000000149f00720c */ /* 0x080fe40003fa6270 */
[-C--:B------:R-:W-:Y:S02]  /*f900*/  ISETP.GE.AND P3, PT, R158, R20.reuse, PT ;  /* 0x000000149e00720c */ /* 0x080fe40003f66270 */
[----:B------:R-:W-:-:S07]  /*f910*/  ISETP.GE.AND P2, PT, R157, R20, PT ;  /* 0x000000149d00720c */ /* 0x000fce0003f46270 */
[----:B-12---:R-:W-:-:S05]  /*f920*/  @!P0 IMAD.WIDE R6, R192, 0x2, R4 ;  /* 0x00000002c0068825 */ /* 0x006fca00078e0204 */
[----:B-----5:R0:W-:Y:S01]  /*f930*/  @!P0 ST.E.128 desc[UR42][R6.64], R8 ;  /* 0x0000000806008985 */ /* 0x0201e2000c101d2a */
[----:B------:R-:W-:-:S13]  /*f940*/  ISETP.GE.AND P0, PT, R160, R20, PT ;  /* 0x00000014a000720c */ /* 0x000fda0003f06270 */
[-C--:B0-----:R-:W-:Y:S02]  /*f950*/  @!P0 LEA R6, P1, R160, R4.reuse, 0x1 ;  /* 0x00000004a0068211 */ /* 0x081fe400078208ff */
[----:B------:R-:W-:Y:S02]  /*f960*/  @!P3 LEA R8, P6, R158, R4, 0x1 ;  /* 0x000000049e08b211 */ /* 0x000fe400078c08ff */
[-C--:B------:R-:W-:Y:S02]  /*f970*/  @!P0 LEA.HI.X R7, R160, R5.reuse, R90, 0x1, P1 ;  /* 0x00000005a0078211 */ /* 0x080fe400008f0c5a */
[----:B------:R-:W-:Y:S02]  /*f980*/  ISETP.GE.AND P1, PT, R156, R20, PT ;  /* 0x000000149c00720c */ /* 0x000fe40003f26270 */
[----:B------:R-:W-:Y:S01]  /*f990*/  @!P3 LEA.HI.X R9, R158, R5, R88, 0x1, P6 ;  /* 0x000000059e09b211 */ /* 0x000fe200030f0c58 */
[----:B------:R0:W-:Y:S01]  /*f9a0*/  @!P0 ST.E.128 desc[UR42][R6.64], R24 ;  /* 0x0000001806008985 */ /* 0x0001e2000c101d2a */
[----:B------:R-:W-:-:S09]  /*f9b0*/  LOP3.LUT P0, RZ, R3, 0x40, RZ, 0xc0, !PT ;  /* 0x0000004003ff7812 */ /* 0x000fd2000780c0ff */
[----:B------:R-:W-:-:S04]  /*f9c0*/  @!P1 LEA R10, P6, R156, R4, 0x1 ;  /* 0x000000049c0a9211 */ /* 0x000fc800078c08ff */
[----:B------:R-:W-:Y:S02]  /*f9d0*/  @!P1 LEA.HI.X R11, R156, R5, R86, 0x1, P6 ;  /* 0x000000059c0b9211 */ /* 0x000fe400030f0c56 */
[----:B0-----:R-:W-:-:S04]  /*f9e0*/  @!P5 LEA R6, P4, R159, R4, 0x1 ;  /* 0x000000049f06d211 */ /* 0x001fc800078808ff */
[----:B------:R-:W-:Y:S02]  /*f9f0*/  @!P5 LEA.HI.X R7, R159, R5, R89, 0x1, P4 ;  /* 0x000000059f07d211 */ /* 0x000fe400020f0c59 */
[----:B------:R-:W-:-:S03]  /*fa00*/  LOP3.LUT P4, RZ, R0, 0x80, RZ, 0xc0, !PT ;  /* 0x0000008000ff7812 */ /* 0x000fc6000788c0ff */
[----:B------:R0:W-:Y:S04]  /*fa10*/  @!P5 ST.E.128 desc[UR42][R6.64], R32 ;  /* 0x000000200600d985 */ /* 0x0001e8000c101d2a */
[----:B------:R1:W-:Y:S01]  /*fa20*/  @!P3 ST.E.128 desc[UR42][R8.64], R40 ;  /* 0x000000280800b985 */ /* 0x0003e2000c101d2a */
[CC--:B0-----:R-:W-:Y:S02]  /*fa30*/  @!P2 LEA R6, P5, R157.reuse, R4.reuse, 0x1 ;  /* 0x000000049d06a211 */ /* 0x0c1fe400078a08ff */
[-C--:B-1----:R-:W-:Y:S02]  /*fa40*/  @P0 LEA R8, P3, R152, R4.reuse, 0x1 ;  /* 0x0000000498080211 */ /* 0x082fe400078608ff */
[----:B------:R-:W-:Y:S02]  /*fa50*/  @!P2 LEA.HI.X R7, R157, R5, R87, 0x1, P5 ;  /* 0x000000059d07a211 */ /* 0x000fe400028f0c57 */
[----:B------:R-:W-:-:S02]  /*fa60*/  @P4 LEA R4, P5, R83, R4, 0x1 ;  /* 0x0000000453044211 */ /* 0x000fc400078a08ff */
[-C--:B------:R-:W-:Y:S01]  /*fa70*/  @P0 LEA.HI.X R9, R152, R5.reuse, R85, 0x1, P3 ;  /* 0x0000000598090211 */ /* 0x080fe200018f0c55 */
[----:B------:R0:W-:Y:S01]  /*fa80*/  @!P2 ST.E.128 desc[UR42][R6.64], R48 ;  /* 0x000000300600a985 */ /* 0x0001e2000c101d2a */
[----:B------:R-:W-:-:S03]  /*fa90*/  @P4 LEA.HI.X R5, R83, R5, R84, 0x1, P5 ;  /* 0x0000000553054211 */ /* 0x000fc600028f0c54 */
[----:B------:R0:W-:Y:S04]  /*faa0*/  @!P1 ST.E.128 desc[UR42][R10.64], R56 ;  /* 0x000000380a009985 */ /* 0x0001e8000c101d2a */
[----:B------:R0:W-:Y:S04]  /*fab0*/  @P0 ST.E.128 desc[UR42][R8.64], R64 ;  /* 0x0000004008000985 */ /* 0x0001e8000c101d2a */
[----:B------:R0:W-:Y:S02]  /*fac0*/  @P4 ST.E.128 desc[UR42][R4.64], R72 ;  /* 0x0000004804004985 */ /* 0x0001e4000c101d2a */
.L_x_3922:
[----:B------:R-:W-:Y:S05]  /*fad0*/  BSYNC B1 ;  /* 0x0000000000017941 */ /* 0x000fea0003800000 */
.L_x_3921:
[----:B0-----:R-:W-:Y:S01]  /*fae0*/  VIADD R7, R82, 0x20 ;  /* 0x0000002052077836 */ /* 0x001fe20000000000 */
[----:B--2---:R0:W2:Y:S04]  /*faf0*/  SHFL.IDX PT, R5, R81, 0x1, 0x181f ;  /* 0x00381f0051057f89 */ /* 0x0040a800000e0000 */
[----:B------:R-:W-:Y:S01]  /*fb00*/  ISETP.GE.AND P0, PT, R7, R80, PT ;  /* 0x000000500700720c */ /* 0x000fe20003f06270 */
[----:B-1----:R0:W1:-:S12]  /*fb10*/  SHFL.IDX PT, R4, R21, 0x1, 0x181f ;  /* 0x00381f0015047f89 */ /* 0x00205800000e0000 */
[----:B0-----:R-:W-:Y:S05]  /*fb20*/  @P0 BRA `(.L_x_3923) ;  /* 0x0000002c00b40947 */ /* 0x001fea0003800000 */
[-C--:B------:R-:W-:Y:S02]  /*fb30*/  ISETP.GE.AND P6, PT, R192, R20.reuse, PT ;  /* 0x00000014c000720c */ /* 0x080fe40003fc6270 */
[-C--:B------:R-:W-:Y:S02]  /*fb40*/  ISETP.GE.AND P5, PT, R160, R20.reuse, PT ;  /* 0x00000014a000720c */ /* 0x080fe40003fa6270 */
[-C--:B------:R-:W-:Y:S02]  /*fb50*/  ISETP.GE.AND P3, PT, R159, R20.reuse, PT ;  /* 0x000000149f00720c */ /* 0x080fe40003f66270 */
[-C--:B------:R-:W-:Y:S02]  /*fb60*/  ISETP.GE.AND P2, PT, R158, R20.reuse, PT ;  /* 0x000000149e00720c */ /* 0x080fe40003f46270 */
[-C--:B------:R-:W-:Y:S02]  /*fb70*/  ISETP.GE.AND P1, PT, R157, R20.reuse, PT ;  /* 0x000000149d00720c */ /* 0x080fe40003f26270 */
[----:B------:R-:W-:-:S03]  /*fb80*/  ISETP.GE.AND P0, PT, R156, R20, PT ;  /* 0x000000149c00720c */ /* 0x000fc60003f06270 */
[----:B-12---:R-:W-:Y:S02]  /*fb90*/  @!P6 IMAD.WIDE R6, R192, 0x2, R4 ;  /* 0x00000002c006e825 */ /* 0x006fe400078e0204 */
[----:B-----5:R-:W-:-:S03]  /*fba0*/  @!P5 LEA R8, P4, R160, R4, 0x1 ;  /* 0x00000004a008d211 */ /* 0x020fc600078808ff */
[----:B------:R0:W-:Y:S01]  /*fbb0*/  @!P6 ST.E.128 desc[UR42][R6.64], R12 ;  /* 0x0000000c0600e985 */ /* 0x0001e2000c101d2a */
[----:B------:R-:W-:Y:S02]  /*fbc0*/  @!P5 LEA.HI.X R9, R160, R5, R90, 0x1, P4 ;  /* 0x00000005a009d211 */ /* 0x000fe400020f0c5a */
[----:B------:R-:W-:-:S03]  /*fbd0*/  LOP3.LUT P4, RZ, R3, 0x40, RZ, 0xc0, !PT ;  /* 0x0000004003ff7812 */ /* 0x000fc6000788c0ff */
[----:B------:R1:W-:Y:S01]  /*fbe0*/  @!P5 ST.E.128 desc[UR42][R8.64], R28 ;  /* 0x0000001c0800d985 */ /* 0x0003e2000c101d2a */
[----:B0-----:R-:W-:-:S04]  /*fbf0*/  @!P3 LEA R6, P6, R159, R4, 0x1 ;  /* 0x000000049f06b211 */ /* 0x001fc800078c08ff */
[----:B------:R-:W-:Y:S02]  /*fc00*/  @!P3 LEA.HI.X R7, R159, R5, R89, 0x1, P6 ;  /* 0x000000059f07b211 */ /* 0x000fe400030f0c59 */
[----:B-1----:R-:W-:-:S03]  /*fc10*/  @!P2 LEA R8, P5, R158, R4, 0x1 ;  /* 0x000000049e08a211 */ /* 0x002fc600078a08ff */
[----:B------:R0:W-:Y:S01]  /*fc20*/  @!P3 ST.E.128 desc[UR42][R6.64], R36 ;  /* 0x000000240600b985 */ /* 0x0001e2000c101d2a */
[-C--:B------:R-:W-:Y:S02]  /*fc30*/  @!P0 LEA R10, P3, R156, R4.reuse, 0x1 ;  /* 0x000000049c0a8211 */ /* 0x080fe400078608ff */
[-C--:B------:R-:W-:Y:S02]  /*fc40*/  @!P2 LEA.HI.X R9, R158, R5.reuse, R88, 0x1, P5 ;  /* 0x000000059e09a211 */ /* 0x080fe400028f0c58 */
[-C--:B------:R-:W-:Y:S02]  /*fc50*/  @P4 LEA R12, P5, R152, R4.reuse, 0x1 ;  /* 0x00000004980c4211 */ /* 0x080fe400078a08ff */
[-C--:B------:R-:W-:Y:S01]  /*fc60*/  @!P0 LEA.HI.X R11, R156, R5.reuse, R86, 0x1, P3 ;  /* 0x000000059c0b8211 */ /* 0x080fe200018f0c56 */
[----:B------:R3:W-:Y:S01]  /*fc70*/  @!P2 ST.E.128 desc[UR42][R8.64], R44 ;  /* 0x0000002c0800a985 */ /* 0x0007e2000c101d2a */
[----:B------:R-:W-:Y:S02]  /*fc80*/  @P4 LEA.HI.X R13, R152, R5, R85, 0x1, P5 ;  /* 0x00000005980d4211 */ /* 0x000fe400028f0c55 */
[----:B0-----:R-:W-:-:S04]  /*fc90*/  @!P1 LEA R6, P6, R157, R4, 0x1 ;  /* 0x000000049d069211 */ /* 0x001fc800078c08ff */
[----:B------:R-:W-:-:S05]  /*fca0*/  @!P1 LEA.HI.X R7, R157, R5, R87, 0x1, P6 ;  /* 0x000000059d079211 */ /* 0x000fca00030f0c57 */
[----:B------:R3:W-:Y:S04]  /*fcb0*/  @!P1 ST.E.128 desc[UR42][R6.64], R52 ;  /* 0x0000003406009985 */ /* 0x0007e8000c101d2a */
[----:B------:R3:W-:Y:S01]  /*fcc0*/  @!P0 ST.E.128 desc[UR42][R10.64], R60 ;  /* 0x0000003c0a008985 */ /* 0x0007e2000c101d2a */
[----:B------:R-:W-:-:S03]  /*fcd0*/  LOP3.LUT P0, RZ, R0, 0x80, RZ, 0xc0, !PT ;  /* 0x0000008000ff7812 */ /* 0x000fc6000780c0ff */
[----:B------:R3:W-:Y:S10]  /*fce0*/  @P4 ST.E.128 desc[UR42][R12.64], R68 ;  /* 0x000000440c004985 */ /* 0x0007f4000c101d2a */
[----:B------:R-:W-:Y:S05]  /*fcf0*/  @!P0 BRA `(.L_x_3923) ;  /* 0x0000002c00408947 */ /* 0x000fea0003800000 */
[----:B------:R-:W-:-:S04]  /*fd00*/  LEA R4, P0, R83, R4, 0x1 ;  /* 0x0000000453047211 */ /* 0x000fc800078008ff */
[----:B------:R-:W-:-:S05]  /*fd10*/  LEA.HI.X R5, R83, R5, R84, 0x1, P0 ;  /* 0x0000000553057211 */ /* 0x000fca00000f0c54 */
[----:B------:R0:W-:Y:S01]  /*fd20*/  ST.E.128 desc[UR42][R4.64], R76 ;  /* 0x0000004c04007985 */ /* 0x0001e2000c101d2a */
[----:B------:R-:W-:Y:S05]  /*fd30*/  BRA `(.L_x_3923) ;  /* 0x0000002c00307947 */ /* 0x000fea0003800000 */
.L_x_3920:
[----:B01----:R-:W2:Y:S01]  /*fd40*/  LDL.LU R8, [R1+0x38] ;  /* 0x0000380001087983 */ /* 0x003ea20000300800 */
[----:B------:R-:W-:Y:S01]  /*fd50*/  ULDC.64 UR4, c[0x0][0xb08] ;  /* 0x0002c20000047ab9 */ /* 0x000fe20000000a00 */
[----:B------:R-:W0:Y:S02]  /*fd60*/  LDC R9, c[0x0][0xbe8] ;  /* 0x0002fa00ff097b82 */ /* 0x000e240000000800 */
[----:B------:R-:W3:Y:S04]  /*fd70*/  LDL R7, [R1+0x50] ;  /* 0x0000500001077983 */ /* 0x000ee80000100800 */
[----:B------:R-:W3:Y:S01]  /*fd80*/  LDL.LU R10, [R1+0x24] ;  /* 0x00002400010a7983 */ /* 0x000ee20000300800 */
[----:B------:R-:W-:Y:S01]  /*fd90*/  IMAD R6, R5, UR4, RZ ;  /* 0x0000000405067c24 */ /* 0x000fe2000f8e02ff */
[C---:B------:R-:W-:Y:S01]  /*fda0*/  IADD3 R156, R197.reuse, 0xf0, RZ ;  /* 0x000000f0c59c7810 */ /* 0x040fe20007ffe0ff */
[----:B------:R-:W-:Y:S01]  /*fdb0*/  VIADD R21, R197, 0xf8 ;  /* 0x000000f8c5157836 */ /* 0x000fe20000000000 */
[----:B------:R-:W-:Y:S01]  /*fdc0*/  BSSY B1, `(.L_x_3924) ;  /* 0x000010e000017945 */ /* 0x000fe20003800000 */
[C---:B------:R-:W-:Y:S01]  /*fdd0*/  IMAD R6, R4.reuse, UR5, R6 ;  /* 0x0000000504067c24 */ /* 0x040fe2000f8e0206 */
[----:B------:R-:W-:Y:S01]  /*fde0*/  SHF.R.S32.HI R156, RZ, 0x1f, R156 ;  /* 0x0000001fff9c7819 */ /* 0x000fe2000001149c */
[----:B------:R-:W-:Y:S01]  /*fdf0*/  IMAD.WIDE.U32 R4, R4, UR4, RZ ;  /* 0x0000000404047c25 */ /* 0x000fe2000f8e00ff */
[----:B------:R-:W-:Y:S01]  /*fe00*/  ULDC.64 UR4, c[0x0][0xb38] ;  /* 0x0002ce0000047ab9 */ /* 0x000fe20000000a00 */
[----:B------:R-:W-:-:S02]  /*fe10*/  SHF.R.S32.HI R21, RZ, 0x1f, R21 ;  /* 0x0000001fff157819 */ /* 0x000fc40000011415 */
[----:B------:R-:W-:Y:S01]  /*fe20*/  IMAD.IADD R5, R5, 0x1, R6 ;  /* 0x0000000105057824 */ /* 0x000fe200078e0206 */
[----:B------:R-:W-:Y:S01]  /*fe30*/  SHF.R.S32.HI R6, RZ, 0x1f, R0 ;  /* 0x0000001fff067819 */ /* 0x000fe20000011400 */
[----:B------:R-:W-:Y:S02]  /*fe40*/  VIADD R158, R197, 0xe8 ;  /* 0x000000e8c59e7836 */ /* 0x000fe40000000000 */
[----:B------:R-:W-:Y:S01]  /*fe50*/  IMAD.WIDE.U32 R4, R184, UR4, R4 ;  /* 0x00000004b8047c25 */ /* 0x000fe2000f8e0004 */
[----:B0-----:R-:W-:-:S03]  /*fe60*/  ISETP.NE.AND P0, PT, R9, 0x1, PT ;  /* 0x000000010900780c */ /* 0x001fc60003f05270 */
[----:B------:R-:W-:Y:S01]  /*fe70*/  IMAD R5, R184, UR5, R5 ;  /* 0x00000005b8057c24 */ /* 0x000fe2000f8e0205 */
[----:B------:R-:W-:Y:S01]  /*fe80*/  ULDC.64 UR4, c[0x0][0xb40] ;  /* 0x0002d00000047ab9 */ /* 0x000fe20000000a00 */
[----:B------:R-:W-:Y:S01]  /*fe90*/  IMAD R3, R3, R9, RZ ;  /* 0x0000000903037224 */ /* 0x000fe200078e02ff */
[----:B------:R-:W-:Y:S01]  /*fea0*/  SHF.R.S32.HI R158, RZ, 0x1f, R158 ;  /* 0x0000001fff9e7819 */ /* 0x000fe2000001149e */
[----:B------:R-:W-:Y:S02]  /*feb0*/  IMAD R6, R6, UR4, RZ ;  /* 0x0000000406067c24 */ /* 0x000fe4000f8e02ff */
[----:B------:R-:W-:-:S04]  /*fec0*/  IMAD.WIDE.U32 R4, R0, UR4, R4 ;  /* 0x0000000400047c25 */ /* 0x000fc8000f8e0004 */
[----:B------:R-:W-:Y:S01]  /*fed0*/  IMAD R6, R0, UR5, R6 ;  /* 0x0000000500067c24 */ /* 0x000fe2000f8e0206 */
[----:B------:R-:W-:Y:S01]  /*fee0*/  ULDC.64 UR4, c[0x0][0xb48] ;  /* 0x0002d20000047ab9 */ /* 0x000fe20000000a00 */
[----:B------:R-:W0:Y:S01]  /*fef0*/  @P0 LDC R0, c[0x0][0xbf0] ;  /* 0x0002fc00ff000b82 */ /* 0x000e220000000800 */
[----:B------:R-:W-:Y:S02]  /*ff00*/  VIADD R160, R197, 0xe0 ;  /* 0x000000e0c5a07836 */ /* 0x000fe40000000000 */
[----:B------:R-:W-:Y:S02]  /*ff10*/  IMAD.IADD R5, R5, 0x1, R6 ;  /* 0x0000000105057824 */ /* 0x000fe400078e0206 */
[C---:B------:R-:W-:Y:S01]  /*ff20*/  VIADD R162, R197.reuse, 0xd8 ;  /* 0x000000d8c5a27836 */ /* 0x040fe20000000000 */
[----:B------:R-:W-:Y:S01]  /*ff30*/  SHF.R.S32.HI R160, RZ, 0x1f, R160 ;  /* 0x0000001fffa07819 */ /* 0x000fe200000114a0 */
        /* <DEDUP_REMOVED lines=29> */
[----:B------:R-:W-:-:S02]  /*10110*/  VIADD R157, R197, 0xe8 ;  /* 0x000000e8c59d7836 */ /* 0x000fc40000000000 */
[C---:B------:R-:W-:Y:S02]  /*10120*/  VIADD R159, R197.reuse, 0xe0 ;  /* 0x000000e0c59f7836 */ /* 0x040fe40000000000 */
[C---:B------:R-:W-:Y:S02]  /*10130*/  VIADD R161, R197.reuse, 0xd8 ;  /* 0x000000d8c5a17836 */ /* 0x040fe40000000000 */
[C---:B------:R-:W-:Y:S02]  /*10140*/  VIADD R163, R197.reuse, 0xd0 ;  /* 0x000000d0c5a37836 */ /* 0x040fe40000000000 */
[C---:B------:R-:W-:Y:S02]  /*10150*/  VIADD R165, R197.reuse, 0xc8 ;  /* 0x000000c8c5a57836 */ /* 0x040fe40000000000 */
[C---:B------:R-:W-:Y:S02]  /*10160*/  VIADD R167, R197.reuse, 0xc0 ;  /* 0x000000c0c5a77836 */ /* 0x040fe40000000000 */
        /* <DEDUP_REMOVED lines=10> */
[----:B------:R-:W-:Y:S02]  /*10210*/  VIADD R222, R197, 0x68 ;  /* 0x00000068c5de7836 */ /* 0x000fe40000000000 */
[----:B--2---:R-:W-:-:S04]  /*10220*/  IMAD.WIDE.U32 R4, R8, UR4, R4 ;  /* 0x0000000408047c25 */ /* 0x004fc8000f8e0004 */
[----:B------:R-:W-:Y:S01]  /*10230*/  IMAD R5, R8, UR5, R5 ;  /* 0x0000000508057c24 */ /* 0x000fe2000f8e0205 */
[----:B------:R-:W-:Y:S01]  /*10240*/  ULDC.64 UR4, c[0x0][0xb30] ;  /* 0x0002cc0000047ab9 */ /* 0x000fe20000000a00 */
[----:B------:R-:W1:Y:S01]  /*10250*/  @P0 LDC R8, c[0x0][0xbec] ;  /* 0x0002fb00ff080b82 */ /* 0x000e620000000800 */
[----:B---3--:R-:W-:-:S04]  /*10260*/  IMAD R7, R10, 0x40, R7 ;  /* 0x000000400a077824 */ /* 0x008fc800078e0207 */
[----:B------:R-:W-:Y:S02]  /*10270*/  IMAD.MOV.U32 R6, RZ, RZ, R7 ;  /* 0x000000ffff067224 */ /* 0x000fe400078e0007 */
[----:B-1----:R-:W-:-:S05]  /*10280*/  @P0 IMAD.HI.U32 R8, R7, R8, RZ ;  /* 0x0000000807080227 */ /* 0x002fca00078e00ff */
[----:B0-----:R-:W-:-:S05]  /*10290*/  @P0 SHF.R.U32.HI R6, RZ, R0, R8 ;  /* 0x00000000ff060219 */ /* 0x001fca0000011608 */
[----:B------:R-:W-:Y:S02]  /*102a0*/  IMAD.MOV R0, RZ, RZ, -R6 ;  /* 0x000000ffff007224 */ /* 0x000fe400078e0a06 */
[----:B------:R-:W-:-:S04]  /*102b0*/  IMAD.WIDE.U32 R4, R6, UR4, R4 ;  /* 0x0000000406047c25 */ /* 0x000fc8000f8e0004 */
[----:B------:R-:W-:Y:S01]  /*102c0*/  IMAD R0, R9, R0, R7 ;  /* 0x0000000009007224 */ /* 0x000fe200078e0207 */
[----:B------:R-:W-:Y:S01]  /*102d0*/  SHF.R.S32.HI R7, RZ, 0x1f, R6 ;  /* 0x0000001fff077819 */ /* 0x000fe20000011406 */
[----:B------:R-:W-:-:S04]  /*102e0*/  IMAD R9, R10, 0x40, R195 ;  /* 0x000000400a097824 */ /* 0x000fc800078e02c3 */
        /* <DEDUP_REMOVED lines=10> */
[----:B------:R-:W-:-:S04]  /*10390*/  IMAD.IADD R6, R5, 0x1, R6 ;  /* 0x0000000105067824 */ /* 0x000fc800078e0206 */
[----:B------:R0:W1:Y:S01]  /*103a0*/  SHFL.IDX PT, R13, R0, RZ, 0x1c1f ;  /* 0x001c1fff000d7589 */ /* 0x00006200000e0000 */
[----:B------:R-:W-:Y:S01]  /*103b0*/  LEA.HI.X R8, R4, UR5, R6, 0x2, P0 ;  /* 0x0000000504087c11 */ /* 0x000fe200080f1406 */
[----:B------:R-:W-:Y:S01]  /*103c0*/  VIADD R4, R2, 0x28c20 ;  /* 0x00028c2002047836 */ /* 0x000fe20000000000 */
[----:B------:R-:W-:-:S03]  /*103d0*/  ISETP.GE.AND P0, PT, R9, R3, PT ;  /* 0x000000030900720c */ /* 0x000fc60003f06270 */
[----:B------:R0:W2:Y:S01]  /*103e0*/  SHFL.IDX PT, R12, R8, RZ, 0x1c1f ;  /* 0x001c1fff080c7589 */ /* 0x0000a200000e0000 */
[----:B------:R-:W-:-:S04]  /*103f0*/  PRMT R4, RZ, 0x654, R4 ;  /* 0x00000654ff047816 */ /* 0x000fc80000000004 */
[----:B------:R0:W-:Y:S05]  /*10400*/  SYNCS.ARRIVE.TRANS64.RED.A1T0 RZ, [R4+URZ], RZ ;  /* 0x000000ff04ff79a7 */ /* 0x0001ea000810043f */
[----:B------:R-:W-:Y:S05]  /*10410*/  @P0 BRA `(.L_x_3925) ;  /* 0x0000000800a00947 */ /* 0x000fea0003800000 */
[----:B------:R-:W-:Y:S01]  /*10420*/  ULDC UR4, c[0x0][0xac8] ;  /* 0x0002b20000047ab9 */ /* 0x000fe20000000800 */
[----:B------:R-:W-:Y:S01]  /*10430*/  SHF.R.S32.HI R6, RZ, 0x1f, R197 ;  /* 0x0000001fff067819 */ /* 0x000fe200000114c5 */
[C---:B------:R-:W-:Y:S01]  /*10440*/  VIADD R11, R197.reuse, 0x8 ;  /* 0x00000008c50b7836 */ /* 0x040fe20000000000 */
[C---:B------:R-:W-:Y:S01]  /*10450*/  ISETP.GE.AND P0, PT, R197.reuse, UR4, PT ;  /* 0x00000004c5007c0c */ /* 0x040fe2000bf06270 */
[C---:B------:R-:W-:Y:S01]  /*10460*/  VIADD R10, R197.reuse, 0x18 ;  /* 0x00000018c50a7836 */ /* 0x040fe20000000000 */
[C---:B------:R-:W-:Y:S01]  /*10470*/  IADD3 R7, R197.reuse, 0x8, RZ ;  /* 0x00000008c5077810 */ /* 0x040fe20007ffe0ff */
[----:B------:R-:W-:Y:S01]  /*10480*/  VIADD R14, R197, 0x60 ;  /* 0x00000060c50e7836 */ /* 0x000fe20000000000 */
[----:B------:R-:W-:Y:S02]  /*10490*/  SHF.R.S32.HI R11, RZ, 0x1f, R11 ;  /* 0x0000001fff0b7819 */ /* 0x000fe4000001140b */
[----:B------:R-:W-:Y:S02]  /*104a0*/  ISETP.GE.AND P4, PT, R222, UR4, PT ;  /* 0x00000004de007c0c */ /* 0x000fe4000bf86270 */
[----:B------:R-:W-:-:S05]  /*104b0*/  SHF.R.S32.HI R14, RZ, 0x1f, R14 ;  /* 0x0000001fff0e7819 */ /* 0x000fca000001140e */
[----:B01----:R-:W-:-:S04]  /*104c0*/  @!P0 LEA R4, P1, R197, R13, 0x2 ;  /* 0x0000000dc5048211 */ /* 0x003fc800078210ff */
[C---:B--2---:R-:W-:Y:S01]  /*104d0*/  @!P0 LEA.HI.X R5, R197.reuse, R12, R6, 0x2, P1 ;  /* 0x0000000cc5058211 */ /* 0x044fe200008f1406 */
[----:B------:R-:W-:-:S04]  /*104e0*/  VIADD R6, R197, 0x10 ;  /* 0x00000010c5067836 */ /* 0x000fc80000000000 */
[----:B------:R0:W-:Y:S01]  /*104f0*/  @!P0 ST.E.64 desc[UR42][R4.64], R24 ;  /* 0x0000001804008985 */ /* 0x0001e2000c101b2a */
[----:B------:R-:W-:-:S13]  /*10500*/  ISETP.GE.AND P0, PT, R7, UR4, PT ;  /* 0x0000000407007c0c */ /* 0x000fda000bf06270 */
[----:B0-----:R-:W-:-:S04]  /*10510*/  @!P0 LEA R4, P1, R7, R13, 0x2 ;  /* 0x0000000d07048211 */ /* 0x001fc800078210ff */
[----:B------:R-:W-:Y:S01]  /*10520*/  @!P0 LEA.HI.X R5, R7, R12, R11, 0x2, P1 ;  /* 0x0000000c07058211 */ /* 0x000fe200008f140b */
[C---:B------:R-:W-:Y:S01]  /*10530*/  VIADD R11, R197.reuse, 0x10 ;  /* 0x00000010c50b7836 */ /* 0x040fe20000000000 */
[----:B------:R-:W-:Y:S01]  /*10540*/  ISETP.GE.AND P1, PT, R10, UR4, PT ;  /* 0x000000040a007c0c */ /* 0x000fe2000bf26270 */
[----:B------:R-:W-:Y:S02]  /*10550*/  VIADD R7, R197, 0x20 ;  /* 0x00000020c5077836 */ /* 0x000fe40000000000 */
[----:B------:R0:W-:Y:S01]  /*10560*/  @!P0 ST.E.64 desc[UR42][R4.64], R28 ;  /* 0x0000001c04008985 */ /* 0x0001e2000c101b2a */
[----:B------:R-:W-:Y:S02]  /*10570*/  ISETP.GE.AND P0, PT, R6, UR4, PT ;  /* 0x0000000406007c0c */ /* 0x000fe4000bf06270 */
[----:B------:R-:W-:-:S11]  /*10580*/  SHF.R.S32.HI R11, RZ, 0x1f, R11 ;  /* 0x0000001fff0b7819 */ /* 0x000fd6000001140b */
[----:B0-----:R-:W-:-:S04]  /*10590*/  @!P0 LEA R4, P2, R6, R13, 0x2 ;  /* 0x0000000d06048211 */ /* 0x001fc800078410ff */
[----:B------:R-:W-:Y:S01]  /*105a0*/  @!P0 LEA.HI.X R5, R6, R12, R11, 0x2, P2 ;  /* 0x0000000c06058211 */ /* 0x000fe200010f140b */
[C---:B------:R-:W-:Y:S02]  /*105b0*/  VIADD R11, R197.reuse, 0x18 ;  /* 0x00000018c50b7836 */ /* 0x040fe40000000000 */
[----:B------:R-:W-:Y:S02]  /*105c0*/  VIADD R6, R197, 0x28 ;  /* 0x00000028c5067836 */ /* 0x000fe40000000000 */
[----:B------:R0:W-:Y:S01]  /*105d0*/  @!P0 ST.E.64 desc[UR42][R4.64], R32 ;  /* 0x0000002004008985 */ /* 0x0001e2000c101b2a */
[----:B------:R-:W-:Y:S02]  /*105e0*/  SHF.R.S32.HI R11, RZ, 0x1f, R11 ;  /* 0x0000001fff0b7819 */ /* 0x000fe4000001140b */
[----:B------:R-:W-:Y:S02]  /*105f0*/  ISETP.GE.AND P0, PT, R7, UR4, PT ;  /* 0x0000000407007c0c */ /* 0x000fe4000bf06270 */
[----:B0-----:R-:W-:-:S04]  /*10600*/  @!P1 LEA R4, P2, R10, R13, 0x2 ;  /* 0x0000000d0a049211 */ /* 0x001fc800078410ff */
[----:B------:R-:W-:Y:S01]  /*10610*/  @!P1 LEA.HI.X R5, R10, R12, R11, 0x2, P2 ;  /* 0x0000000c0a059211 */ /* 0x000fe200010f140b */
[C---:B------:R-:W-:Y:S02]  /*10620*/  VIADD R11, R197.reuse, 0x20 ;  /* 0x00000020c50b7836 */ /* 0x040fe40000000000 */
[----:B------:R-:W-:Y:S02]  /*10630*/  VIADD R10, R197, 0x30 ;  /* 0x00000030c50a7836 */ /* 0x000fe40000000000 */
[----:B------:R0:W-:Y:S01]  /*10640*/  @!P1 ST.E.64 desc[UR42][R4.64], R36 ;  /* 0x0000002404009985 */ /* 0x0001e2000c101b2a */
[----:B------:R-:W-:Y:S02]  /*10650*/  ISETP.GE.AND P1, PT, R6, UR4, PT ;  /* 0x0000000406007c0c */ /* 0x000fe4000bf26270 */
[----:B------:R-:W-:Y:S02]  /*10660*/  SHF.R.S32.HI R11, RZ, 0x1f, R11 ;  /* 0x0000001fff0b7819 */ /* 0x000fe4000001140b */
        /* <DEDUP_REMOVED lines=42> */
[----:B------:R-:W-:-:S02]  /*10910*/  ISETP.GE.AND P3, PT, R11, UR4, PT ;  /* 0x000000040b007c0c */ /* 0x000fc4000bf66270 */
[----:B0-----:R-:W-:-:S04]  /*10920*/  @!P0 LEA R4, P2, R7, R13, 0x2 ;  /* 0x0000000d07048211 */ /* 0x001fc800078410ff */
[----:B------:R-:W-:Y:S01]  /*10930*/  @!P0 LEA.HI.X R5, R7, R12, R10, 0x2, P2 ;  /* 0x0000000c07058211 */ /* 0x000fe200010f140a */
[----:B------:R-:W-:Y:S01]  /*10940*/  VIADD R7, R197, 0x58 ;  /* 0x00000058c5077836 */ /* 0x000fe20000000000 */
[----:B------:R-:W-:Y:S01]  /*10950*/  ISETP.GE.AND P2, PT, R183, UR4, PT ;  /* 0x00000004b7007c0c */ /* 0x000fe2000bf46270 */
[----:B------:R-:W-:Y:S02]  /*10960*/  VIADD R10, R197, 0x68 ;  /* 0x00000068c50a7836 */ /* 0x000fe40000000000 */
[----:B------:R0:W-:Y:S01]  /*10970*/  @!P0 ST.E.64 desc[UR42][R4.64], R64 ;  /* 0x0000004004008985 */ /* 0x0001e2000c101b2a */
[----:B------:R-:W-:Y:S02]  /*10980*/  SHF.R.S32.HI R7, RZ, 0x1f, R7 ;  /* 0x0000001fff077819 */ /* 0x000fe40000011407 */
[----:B------:R-:W-:Y:S02]  /*10990*/  SHF.R.S32.HI R10, RZ, 0x1f, R10 ;  /* 0x0000001fff0a7819 */ /* 0x000fe4000001140a */
[----:B0-----:R-:W-:-:S04]  /*109a0*/  @!P1 LEA R4, P0, R6, R13, 0x2 ;  /* 0x0000000d06049211 */ /* 0x001fc800078010ff */
[-C--:B------:R-:W-:Y:S02]  /*109b0*/  @!P1 LEA.HI.X R5, R6, R12.reuse, R7, 0x2, P0 ;  /* 0x0000000c06059211 */ /* 0x080fe400000f1407 */
[----:B------:R-:W-:Y:S02]  /*109c0*/  ISETP.GE.AND P0, PT, R218, UR4, PT ;  /* 0x00000004da007c0c */ /* 0x000fe4000bf06270 */
[-C--:B------:R-:W-:Y:S01]  /*109d0*/  @!P4 LEA R6, P6, R222, R13.reuse, 0x2 ;  /* 0x0000000dde06c211 */ /* 0x080fe200078c10ff */
[----:B------:R0:W-:Y:S01]  /*109e0*/  @!P1 ST.E.64 desc[UR42][R4.64], R68 ;  /* 0x0000004404009985 */ /* 0x0001e2000c101b2a */
[----:B------:R-:W-:Y:S02]  /*109f0*/  ISETP.GE.AND P1, PT, R196, UR4, PT ;  /* 0x00000004c4007c0c */ /* 0x000fe4000bf26270 */
[----:B------:R-:W-:Y:S02]  /*10a00*/  @!P4 LEA.HI.X R7, R222, R12, R10, 0x2, P6 ;  /* 0x0000000cde07c211 */ /* 0x000fe400030f140a */
[----:B------:R-:W-:-:S02]  /*10a10*/  @!P2 LEA R10, P6, R183, R13, 0x2 ;  /* 0x0000000db70aa211 */ /* 0x000fc400078c10ff */
[----:B0-----:R-:W-:-:S04]  /*10a20*/  @!P3 LEA R4, P5, R11, R13, 0x2 ;  /* 0x0000000d0b04b211 */ /* 0x001fc800078a10ff */
[-C--:B------:R-:W-:Y:S02]  /*10a30*/  @!P3 LEA.HI.X R5, R11, R12.reuse, R14, 0x2, P5 ;  /* 0x0000000c0b05b211 */ /* 0x080fe400028f140e */
[----:B------:R-:W-:-:S03]  /*10a40*/  @!P2 LEA.HI.X R11, R183, R12, R184, 0x2, P6 ;  /* 0x0000000cb70ba211 */ /* 0x000fc600030f14b8 */
[----:B------:R0:W-:Y:S01]  /*10a50*/  @!P3 ST.E.64 desc[UR42][R4.64], R72 ;  /* 0x000000480400b985 */ /* 0x0001e2000c101b2a */
[----:B------:R-:W-:-:S03]  /*10a60*/  ISETP.GE.AND P3, PT, R181, UR4, PT ;  /* 0x00000004b5007c0c */ /* 0x000fc6000bf66270 */
[----:B------:R1:W-:Y:S01]  /*10a70*/  @!P4 ST.E.64 desc[UR42][R6.64], R76 ;  /* 0x0000004c0600c985 */ /* 0x0003e2000c101b2a */
[-C--:B0-----:R-:W-:Y:S02]  /*10a80*/  @!P0 LEA R4, P4, R218, R13.reuse, 0x2 ;  /* 0x0000000dda048211 */ /* 0x081fe400078810ff */
[----:B-1----:R-:W-:Y:S02]  /*10a90*/  @!P1 LEA R6, P5, R196, R13, 0x2 ;  /* 0x0000000dc4069211 */ /* 0x002fe400078a10ff */
        /* <DEDUP_REMOVED lines=9> */
[-C--:B0-----:R-:W-:Y:S02]  /*10b30*/  @!P3 LEA R4, P6, R181, R13.reuse, 0x2 ;  /* 0x0000000db504b211 */ /* 0x081fe400078c10ff */
[-C--:B-1----:R-:W-:Y:S02]  /*10b40*/  @!P4 LEA R6, P2, R179, R13.reuse, 0x2 ;  /* 0x0000000db306c211 */ /* 0x082fe400078410ff */
[-C--:B------:R-:W-:Y:S02]  /*10b50*/  @!P3 LEA.HI.X R5, R181, R12.reuse, R182, 0x2, P6 ;  /* 0x0000000cb505b211 */ /* 0x080fe400030f14b6 */
[----:B--2---:R-:W-:Y:S02]  /*10b60*/  @!P5 LEA R10, P6, R177, R13, 0x2 ;  /* 0x0000000db10ad211 */ /* 0x004fe400078c10ff */
[----:B------:R-:W-:Y:S01]  /*10b70*/  @!P4 LEA.HI.X R7, R179, R12, R180, 0x2, P2 ;  /* 0x0000000cb307c211 */ /* 0x000fe200010f14b4 */
[----:B------:R0:W-:Y:S01]  /*10b80*/  @!P3 ST.E.64 desc[UR42][R4.64], R92 ;  /* 0x0000005c0400b985 */ /* 0x0001e2000c101b2a */
[----:B------:R-:W-:-:S02]  /*10b90*/  ISETP.GE.AND P2, PT, R171, UR4, PT ;  /* 0x00000004ab007c0c */ /* 0x000fc4000bf46270 */
[----:B------:R-:W-:Y:S01]  /*10ba0*/  @!P5 LEA.HI.X R11, R177, R12, R178, 0x2, P6 ;  /* 0x0000000cb10bd211 */ /* 0x000fe200030f14b2 */
[----:B------:R1:W-:Y:S01]  /*10bb0*/  @!P4 ST.E.64 desc[UR42][R6.64], R96 ;  /* 0x000000600600c985 */ /* 0x0003e2000c101b2a */
[----:B------:R-:W-:-:S03]  /*10bc0*/  ISETP.GE.AND P4, PT, R167, UR4, PT ;  /* 0x00000004a7007c0c */ /* 0x000fc6000bf86270 */
[----:B------:R2:W-:Y:S01]  /*10bd0*/  @!P5 ST.E.64 desc[UR42][R10.64], R100 ;  /* 0x000000640a00d985 */ /* 0x0005e2000c101b2a */
[----:B------:R-:W-:Y:S02]  /*10be0*/  ISETP.GE.AND P5, PT, R169, UR4, PT ;  /* 0x00000004a9007c0c */ /* 0x000fe4000bfa6270 */
[-C--:B0-----:R-:W-:Y:S02]  /*10bf0*/  @!P0 LEA R4, P6, R175, R13.reuse, 0x2 ;  /* 0x0000000daf048211 */ /* 0x081fe400078c10ff */
[-C--:B-1----:R-:W-:Y:S02]  /*10c00*/  @!P1 LEA R6, P3, R173, R13.reuse, 0x2 ;  /* 0x0000000dad069211 */ /* 0x082fe400078610ff */
[-C--:B------:R-:W-:Y:S02]  /*10c10*/  @!P0 LEA.HI.X R5, R175, R12.reuse, R176, 0x2, P6 ;  /* 0x0000000caf058211 */ /* 0x080fe400030f14b0 */
[----:B------:R-:W-:Y:S02]  /*10c20*/  @!P1 LEA.HI.X R7, R173, R12, R174, 0x2, P3 ;  /* 0x0000000cad079211 */ /* 0x000fe400018f14ae */
[----:B--2---:R-:W-:Y:S01]  /*10c30*/  @!P2 LEA R10, P6, R171, R13, 0x2 ;  /* 0x0000000dab0aa211 */ /* 0x004fe200078c10ff */
[----:B------:R0:W-:Y:S01]  /*10c40*/  @!P0 ST.E.64 desc[UR42][R4.64], R104 ;  /* 0x0000006804008985 */ /* 0x0001e2000c101b2a */
[----:B------:R-:W-:-:S02]  /*10c50*/  ISETP.GE.AND P3, PT, R165, UR4, PT ;  /* 0x00000004a5007c0c */ /* 0x000fc4000bf66270 */
[----:B------:R-:W-:Y:S01]  /*10c60*/  @!P2 LEA.HI.X R11, R171, R12, R172, 0x2, P6 ;  /* 0x0000000cab0ba211 */ /* 0x000fe200030f14ac */
[----:B------:R1:W-:Y:S01]  /*10c70*/  @!P1 ST.E.64 desc[UR42][R6.64], R108 ;  /* 0x0000006c06009985 */ /* 0x0003e2000c101b2a */
[----:B------:R-:W-:-:S03]  /*10c80*/  ISETP.GE.AND P0, PT, R163, UR4, PT ;  /* 0x00000004a3007c0c */ /* 0x000fc6000bf06270 */
[----:B------:R2:W-:Y:S01]  /*10c90*/  @!P2 ST.E.64 desc[UR42][R10.64], R112 ;  /* 0x000000700a00a985 */ /* 0x0005e2000c101b2a */
[-C--:B0-----:R-:W-:Y:S02]  /*10ca0*/  @!P5 LEA R4, P1, R169, R13.reuse, 0x2 ;  /* 0x0000000da904d211 */ /* 0x081fe400078210ff */
[-C--:B-1----:R-:W-:Y:S02]  /*10cb0*/  @!P4 LEA R6, P2, R167, R13.reuse, 0x2 ;  /* 0x0000000da706c211 */ /* 0x082fe400078410ff */
[-C--:B------:R-:W-:Y:S02]  /*10cc0*/  @!P5 LEA.HI.X R5, R169, R12.reuse, R170, 0x2, P1 ;  /* 0x0000000ca905d211 */ /* 0x080fe400008f14aa */
[----:B--2---:R-:W-:Y:S02]  /*10cd0*/  @!P3 LEA R10, P6, R165, R13, 0x2 ;  /* 0x0000000da50ab211 */ /* 0x004fe400078c10ff */
[----:B------:R-:W-:Y:S01]  /*10ce0*/  ISETP.GE.AND P1, PT, R161, UR4, PT ;  /* 0x00000004a1007c0c */ /* 0x000fe2000bf26270 */
        /* <DEDUP_REMOVED lines=18> */
[-C--:B------:R-:W-:Y:S02]  /*10e10*/  @!P4 LEA.HI.X R5, R159, R12.reuse, R160, 0x2, P0 ;  /* 0x0000000c9f05c211 */ /* 0x080fe400000f14a0 */
[-C--:B------:R-:W-:Y:S02]  /*10e20*/  @!P5 LEA R14, P0, R20, R13.reuse, 0x2 ;  /* 0x0000000d140ed211 */ /* 0x080fe400078010ff */
[----:B-1----:R-:W-:Y:S01]  /*10e30*/  @!P2 LEA R6, P1, R152, R13, 0x2 ;  /* 0x0000000d9806a211 */ /* 0x002fe200078210ff */
[----:B------:R3:W-:Y:S01]  /*10e40*/  @!P4 ST.E.64 desc[UR42][R4.64], R136 ;  /* 0x000000880400c985 */ /* 0x0007e2000c101b2a */
[-C--:B------:R-:W-:Y:S02]  /*10e50*/  @!P5 LEA.HI.X R15, R20, R12.reuse, R21, 0x2, P0 ;  /* 0x0000000c140fd211 */ /* 0x080fe400000f1415 */
[----:B------:R-:W-:Y:S01]  /*10e60*/  @!P2 LEA.HI.X R7, R152, R12, R156, 0x2, P1 ;  /* 0x0000000c9807a211 */ /* 0x000fe200008f149c */
[----:B------:R3:W-:Y:S04]  /*10e70*/  @!P3 ST.E.64 desc[UR42][R10.64], R140 ;  /* 0x0000008c0a00b985 */ /* 0x0007e8000c101b2a */
[----:B------:R3:W-:Y:S04]  /*10e80*/  @!P2 ST.E.64 desc[UR42][R6.64], R144 ;  /* 0x000000900600a985 */ /* 0x0007e8000c101b2a */
[----:B------:R3:W-:Y:S02]  /*10e90*/  @!P5 ST.E.64 desc[UR42][R14.64], R148 ;  /* 0x000000940e00d985 */ /* 0x0007e4000c101b2a */
.L_x_3925:
[----:B------:R-:W-:Y:S05]  /*10ea0*/  BSYNC B1 ;  /* 0x0000000000017941 */ /* 0x000fea0003800000 */
.L_x_3924:
[----:B0--3--:R-:W-:Y:S01]  /*10eb0*/  VIADD R4, R9, 0x8 ;  /* 0x0000000809047836 */ /* 0x009fe20000000000 */
[----:B------:R4:W0:Y:S04]  /*10ec0*/  SHFL.IDX PT, R10, R8, 0x1, 0x1c1f ;  /* 0x003c1f00080a7f89 */ /* 0x00082800000e0000 */
[----:B------:R-:W-:Y:S01]  /*10ed0*/  ISETP.GE.AND P0, PT, R4, R3, PT ;  /* 0x000000030400720c */ /* 0x000fe20003f06270 */
[----:B------:R-:W3:-:S12]  /*10ee0*/  SHFL.IDX PT, R0, R0, 0x1, 0x1c1f ;  /* 0x003c1f0000007f89 */ /* 0x000ed800000e0000 */
[----:B----4-:R-:W-:Y:S05]  /*10ef0*/  @P0 BRA `(.L_x_3923) ;  /* 0x0000001800c00947 */ /* 0x010fea0003800000 */
[----:B------:R-:W-:Y:S01]  /*10f00*/  ULDC UR4, c[0x0][0xac8] ;  /* 0x0002b20000047ab9 */ /* 0x000fe20000000800 */
[C---:B------:R-:W-:Y:S01]  /*10f10*/  VIADD R15, R197.reuse, 0x8 ;  /* 0x00000008c50f7836 */ /* 0x040fe20000000000 */
[C---:B------:R-:W-:Y:S01]  /*10f20*/  ISETP.GE.AND P4, PT, R197.reuse, UR4, PT ;  /* 0x00000004c5007c0c */ /* 0x040fe2000bf86270 */
[C---:B------:R-:W-:Y:S01]  /*10f30*/  VIADD R24, R197.reuse, 0x10 ;  /* 0x00000010c5187836 */ /* 0x040fe20000000000 */
[----:B------:R-:W-:Y:S01]  /*10f40*/  SHF.R.S32.HI R6, RZ, 0x1f, R197 ;  /* 0x0000001fff067819 */ /* 0x000fe200000114c5 */
[----:B------:R-:W-:Y:S01]  /*10f50*/  VIADD R25, R197, 0x8 ;  /* 0x00000008c5197836 */ /* 0x000fe20000000000 */
[----:B------:R-:W-:Y:S01]  /*10f60*/  ISETP.GE.AND P2, PT, R15, UR4, PT ;  /* 0x000000040f007c0c */ /* 0x000fe2000bf46270 */
[C---:B------:R-:W-:Y:S01]  /*10f70*/  VIADD R14, R197.reuse, 0x18 ;  /* 0x00000018c50e7836 */ /* 0x040fe20000000000 */
[----:B------:R-:W-:Y:S01]  /*10f80*/  ISETP.GE.AND P1, PT, R24, UR4, PT ;  /* 0x0000000418007c0c */ /* 0x000fe2000bf26270 */
[C---:B--2---:R-:W-:Y:S01]  /*10f90*/  VIADD R12, R197.reuse, 0x20 ;  /* 0x00000020c50c7836 */ /* 0x044fe20000000000 */
[----:B------:R-:W-:Y:S01]  /*10fa0*/  SHF.R.S32.HI R25, RZ, 0x1f, R25 ;  /* 0x0000001fff197819 */ /* 0x000fe20000011419 */
[C---:B-1----:R-:W-:Y:S01]  /*10fb0*/  VIADD R13, R197.reuse, 0x28 ;  /* 0x00000028c50d7836 */ /* 0x042fe20000000000 */
[----:B------:R-:W-:Y:S01]  /*10fc0*/  ISETP.GE.AND P0, PT, R14, UR4, PT ;  /* 0x000000040e007c0c */ /* 0x000fe2000bf06270 */
[----:B------:R-:W-:-:S02]  /*10fd0*/  VIADD R11, R197, 0x30 ;  /* 0x00000030c50b7836 */ /* 0x000fc40000000000 */
[----:B---3--:R-:W-:-:S04]  /*10fe0*/  @!P4 LEA R4, P3, R197, R0, 0x2 ;  /* 0x00000000c504c211 */ /* 0x008fc800078610ff */
[----:B0-----:R-:W-:Y:S02]  /*10ff0*/  @!P4 LEA.HI.X R5, R197, R10, R6, 0x2, P3 ;  /* 0x0000000ac505c211 */ /* 0x001fe400018f1406 */
[----:B------:R-:W-:Y:S02]  /*11000*/  ISETP.GE.AND P3, PT, R12, UR4, PT ;  /* 0x000000040c007c0c */ /* 0x000fe4000bf66270 */
[-C--:B------:R-:W-:Y:S01]  /*11010*/  @!P1 LEA R6, P5, R24, R0.reuse, 0x2 ;  /* 0x0000000018069211 */ /* 0x080fe200078a10ff */
[----:B------:R0:W-:Y:S01]  /*11020*/  @!P4 ST.E.64 desc[UR42][R4.64], R26 ;  /* 0x0000001a0400c985 */ /* 0x0001e2000c101b2a */
[----:B------:R-:W-:Y:S02]  /*11030*/  ISETP.GE.AND P4, PT, R13, UR4, PT ;  /* 0x000000040d007c0c */ /* 0x000fe4000bf86270 */
[----:B0-----:R-:W-:-:S04]  /*11040*/  @!P2 LEA R4, P6, R15, R0, 0x2 ;  /* 0x000000000f04a211 */ /* 0x001fc800078c10ff */
[----:B------:R-:W-:Y:S01]  /*11050*/  @!P2 LEA.HI.X R5, R15, R10, R25, 0x2, P6 ;  /* 0x0000000a0f05a211 */ /* 0x000fe200030f1419 */
[C---:B------:R-:W-:Y:S01]  /*11060*/  VIADD R25, R197.reuse, 0x10 ;  /* 0x00000010c5197836 */ /* 0x040fe20000000000 */
[C---:B------:R-:W-:Y:S02]  /*11070*/  IADD3 R15, R197.reuse, 0x18, RZ ;  /* 0x00000018c50f7810 */ /* 0x040fe40007ffe0ff */
[----:B------:R-:W-:Y:S01]  /*11080*/  @!P0 LEA R8, P6, R14, R0, 0x2 ;  /* 0x000000000e088211 */ /* 0x000fe200078c10ff */
[----:B------:R0:W-:Y:S01]  /*11090*/  @!P2 ST.E.64 desc[UR42][R4.64], R30 ;  /* 0x0000001e0400a985 */ /* 0x0001e2000c101b2a */
[----:B------:R-:W-:Y:S02]  /*110a0*/  SHF.R.S32.HI R25, RZ, 0x1f, R25 ;  /* 0x0000001fff197819 */ /* 0x000fe40000011419 */
[----:B------:R-:W-:Y:S02]  /*110b0*/  SHF.R.S32.HI R15, RZ, 0x1f, R15 ;  /* 0x0000001fff0f7819 */ /* 0x000fe4000001140f */
[-C--:B------:R-:W-:Y:S01]  /*110c0*/  @!P1 LEA.HI.X R7, R24, R10.reuse, R25, 0x2, P5 ;  /* 0x0000000a18079211 */ /* 0x080fe200028f1419 */
[C---:B------:R-:W-:Y:S01]  /*110d0*/  VIADD R25, R197.reuse, 0x20 ;  /* 0x00000020c5197836 */ /* 0x040fe20000000000 */
[----:B------:R-:W-:Y:S01]  /*110e0*/  @!P0 LEA.HI.X R9, R14, R10, R15, 0x2, P6 ;  /* 0x0000000a0e098211 */ /* 0x000fe200030f140f */
[----:B------:R-:W-:Y:S01]  /*110f0*/  VIADD R15, R197, 0x38 ;  /* 0x00000038c50f7836 */ /* 0x000fe20000000000 */
[----:B------:R-:W-:Y:S01]  /*11100*/  ISETP.GE.AND P5, PT, R11, UR4, PT ;  /* 0x000000040b007c0c */ /* 0x000fe2000bfa6270 */
[----:B------:R1:W-:Y:S01]  /*11110*/  @!P1 ST.E.64 desc[UR42][R6.64], R34 ;  /* 0x0000002206009985 */ /* 0x0003e2000c101b2a */
[----:B------:R-:W-:Y:S01]  /*11120*/  SHF.R.S32.HI R25, RZ, 0x1f, R25 ;  /* 0x0000001fff197819 */ /* 0x000fe20000011419 */
[----:B------:R-:W-:Y:S01]  /*11130*/  VIADD R14, R197, 0x48 ;  /* 0x00000048c50e7836 */ /* 0x000fe20000000000 */
[C---:B0-----:R-:W-:Y:S01]  /*11140*/  @!P3 LEA R4, P1, R12.reuse, R0, 0x2 ;  /* 0x000000000c04b211 */ /* 0x041fe200078210ff */
[----:B------:R0:W-:Y:S01]  /*11150*/  @!P0 ST.E.64 desc[UR42][R8.64], R38 ;  /* 0x0000002608008985 */ /* 0x0001e2000c101b2a */
[----:B------:R-:W-:Y:S01]  /*11160*/  ISETP.GE.AND P0, PT, R15, UR4, PT ;  /* 0x000000040f007c0c */ /* 0x000fe2000bf06270 */
[C---:B------:R-:W-:Y:S01]  /*11170*/  VIADD R24, R197.reuse, 0x40 ;  /* 0x00000040c5187836 */ /* 0x040fe20000000000 */
[----:B------:R-:W-:Y:S01]  /*11180*/  @!P3 LEA.HI.X R5, R12, R10, R25, 0x2, P1 ;  /* 0x0000000a0c05b211 */ /* 0x000fe200008f1419 */
[----:B------:R-:W-:-:S02]  /*11190*/  VIADD R25, R197, 0x28 ;  /* 0x00000028c5197836 */ /* 0x000fc40000000000 */
[----:B------:R-:W-:Y:S01]  /*111a0*/  VIADD R12, R197, 0x30 ;  /* 0x00000030c50c7836 */ /* 0x000fe20000000000 */
[----:B------:R-:W-:Y:S01]  /*111b0*/  ISETP.GE.AND P1, PT, R24, UR4, PT ;  /* 0x0000000418007c0c */ /* 0x000fe2000bf26270 */
[----:B------:R2:W-:Y:S01]  /*111c0*/  @!P3 ST.E.64 desc[UR42][R4.64], R42 ;  /* 0x0000002a0400b985 */ /* 0x0005e2000c101b2a */
[C---:B-1----:R-:W-:Y:S02]  /*111d0*/  @!P4 LEA R6, P2, R13.reuse, R0, 0x2 ;  /* 0x000000000d06c211 */ /* 0x042fe400078410ff */
[----:B------:R-:W-:Y:S02]  /*111e0*/  SHF.R.S32.HI R25, RZ, 0x1f, R25 ;  /* 0x0000001fff197819 */ /* 0x000fe40000011419 */
[----:B------:R-:W-:Y:S02]  /*111f0*/  SHF.R.S32.HI R12, RZ, 0x1f, R12 ;  /* 0x0000001fff0c7819 */ /* 0x000fe4000001140c */
[----:B------:R-:W-:Y:S01]  /*11200*/  @!P4 LEA.HI.X R7, R13, R10, R25, 0x2, P2 ;  /* 0x0000000a0d07c211 */ /* 0x000fe200010f1419 */
[----:B------:R-:W-:Y:S01]  /*11210*/  VIADD R25, R197, 0x38 ;  /* 0x00000038c5197836 */ /* 0x000fe20000000000 */
[----:B0-----:R-:W-:Y:S01]  /*11220*/  @!P5 LEA R8, P6, R11, R0, 0x2 ;  /* 0x000000000b08d211 */ /* 0x001fe200078c10ff */
[----:B------:R-:W-:Y:S01]  /*11230*/  VIADD R13, R197, 0x58 ;  /* 0x00000058c50d7836 */ /* 0x000fe20000000000 */
[----:B------:R-:W-:Y:S01]  /*11240*/  ISETP.GE.AND P2, PT, R14, UR4, PT ;  /* 0x000000040e007c0c */ /* 0x000fe2000bf46270 */
[----:B------:R0:W-:Y:S01]  /*11250*/  @!P4 ST.E.64 desc[UR42][R6.64], R46 ;  /* 0x0000002e0600c985 */ /* 0x0001e2000c101b2a */
[----:B------:R-:W-:Y:S01]  /*11260*/  @!P5 LEA.HI.X R9, R11, R10, R12, 0x2, P6 ;  /* 0x0000000a0b09d211 */ /* 0x000fe200030f140c */
[----:B------:R-:W-:Y:S01]  /*11270*/  VIADD R12, R197, 0x50 ;  /* 0x00000050c50c7836 */ /* 0x000fe20000000000 */
[----:B--2---:R-:W-:Y:S01]  /*11280*/  @!P0 LEA R4, P6, R15, R0, 0x2 ;  /* 0x000000000f048211 */ /* 0x004fe200078c10ff */
[----:B------:R-:W-:Y:S01]  /*11290*/  VIADD R11, R197, 0x60 ;  /* 0x00000060c50b7836 */ /* 0x000fe20000000000 */
[----:B------:R-:W-:Y:S01]  /*112a0*/  SHF.R.S32.HI R25, RZ, 0x1f, R25 ;  /* 0x0000001fff197819 */ /* 0x000fe20000011419 */
[----:B------:R1:W-:Y:S01]  /*112b0*/  @!P5 ST.E.64 desc[UR42][R8.64], R50 ;  /* 0x000000320800d985 */ /* 0x0003e2000c101b2a */
[----:B------:R-:W-:-:S02]  /*112c0*/  ISETP.GE.AND P3, PT, R12, UR4, PT ;  /* 0x000000040c007c0c */ /* 0x000fc4000bf66270 */
[----:B------:R-:W-:Y:S01]  /*112d0*/  @!P0 LEA.HI.X R5, R15, R10, R25, 0x2, P6 ;  /* 0x0000000a0f058211 */ /* 0x000fe200030f1419 */
[----:B------:R-:W-:Y:S01]  /*112e0*/  VIADD R15, R197, 0x48 ;  /* 0x00000048c50f7836 */ /* 0x000fe20000000000 */
[----:B------:R-:W-:Y:S01]  /*112f0*/  ISETP.GE.AND P4, PT, R13, UR4, PT ;  /* 0x000000040d007c0c */ /* 0x000fe2000bf86270 */
[----:B------:R-:W-:Y:S01]  /*11300*/  VIADD R25, R197, 0x40 ;  /* 0x00000040c5197836 */ /* 0x000fe20000000000 */
[-C--:B0-----:R-:W-:Y:S01]  /*11310*/  @!P1 LEA R6, P5, R24, R0.reuse, 0x2 ;  /* 0x0000000018069211 */ /* 0x081fe200078a10ff */
[----:B------:R0:W-:Y:S01]  /*11320*/  @!P0 ST.E.64 desc[UR42][R4.64], R54 ;  /* 0x0000003604008985 */ /* 0x0001e2000c101b2a */
[----:B------:R-:W-:Y:S02]  /*11330*/  SHF.R.S32.HI R15, RZ, 0x1f, R15 ;  /* 0x0000001fff0f7819 */ /* 0x000fe4000001140f */
[----:B------:R-:W-:Y:S02]  /*11340*/  SHF.R.S32.HI R25, RZ, 0x1f, R25 ;  /* 0x0000001fff197819 */ /* 0x000fe40000011419 */
[----:B-1----:R-:W-:-:S02]  /*11350*/  @!P2 LEA R8, P6, R14, R0, 0x2 ;  /* 0x000000000e08a211 */ /* 0x002fc400078c10ff */
[-C--:B------:R-:W-:Y:S02]  /*11360*/  @!P1 LEA.HI.X R7, R24, R10.reuse, R25, 0x2, P5 ;  /* 0x0000000a18079211 */ /* 0x080fe400028f1419 */
[----:B------:R-:W-:Y:S01]  /*11370*/  @!P2 LEA.HI.X R9, R14, R10, R15, 0x2, P6 ;  /* 0x0000000a0e09a211 */ /* 0x000fe200030f140f */
[----:B------:R-:W-:Y:S01]  /*11380*/  VIADD R14, R197, 0x50 ;  /* 0x00000050c50e7836 */ /* 0x000fe20000000000 */
[----:B------:R-:W-:Y:S01]  /*11390*/  ISETP.GE.AND P5, PT, R11, UR4, PT ;  /* 0x000000040b007c0c */ /* 0x000fe2000bfa6270 */
[----:B------:R1:W-:Y:S01]  /*113a0*/  @!P1 ST.E.64 desc[UR42][R6.64], R58 ;  /* 0x0000003a06009985 */ /* 0x0003e2000c101b2a */
[----:B------:R-:W-:Y:S02]  /*113b0*/  ISETP.GE.AND P0, PT, R222, UR4, PT ;  /* 0x00000004de007c0c */ /* 0x000fe4000bf06270 */
[----:B0-----:R-:W-:Y:S01]  /*113c0*/  @!P3 LEA R4, P6, R12, R0, 0x2 ;  /* 0x000000000c04b211 */ /* 0x001fe200078c10ff */
[----:B------:R0:W-:Y:S01]  /*113d0*/  @!P2 ST.E.64 desc[UR42][R8.64], R62 ;  /* 0x0000003e0800a985 */ /* 0x0001e2000c101b2a */
[----:B------:R-:W-:-:S02]  /*113e0*/  SHF.R.S32.HI R14, RZ, 0x1f, R14 ;  /* 0x0000001fff0e7819 */ /* 0x000fc4000001140e */
[----:B------:R-:W-:Y:S02]  /*113f0*/  ISETP.GE.AND P1, PT, R218, UR4, PT ;  /* 0x00000004da007c0c */ /* 0x000fe4000bf26270 */
[----:B------:R-:W-:Y:S01]  /*11400*/  @!P3 LEA.HI.X R5, R12, R10, R14, 0x2, P6 ;  /* 0x0000000a0c05b211 */ /* 0x000fe200030f140e */
[C---:B------:R-:W-:Y:S02]  /*11410*/  VIADD R14, R197.reuse, 0x58 ;  /* 0x00000058c50e7836 */ /* 0x040fe40000000000 */
[----:B------:R-:W-:Y:S01]  /*11420*/  VIADD R12, R197, 0x60 ;  /* 0x00000060c50c7836 */ /* 0x000fe20000000000 */
[----:B-1----:R-:W-:Y:S01]  /*11430*/  @!P4 LEA R6, P2, R13, R0, 0x2 ;  /* 0x000000000d06c211 */ /* 0x002fe200078410ff */
[----:B------:R1:W-:Y:S01]  /*11440*/  @!P3 ST.E.64 desc[UR42][R4.64], R66 ;  /* 0x000000420400b985 */ /* 0x0003e2000c101b2a */
[----:B------:R-:W-:Y:S02]  /*11450*/  SHF.R.S32.HI R14, RZ, 0x1f, R14 ;  /* 0x0000001fff0e7819 */ /* 0x000fe4000001140e */
[----:B------:R-:W-:-:S02]  /*11460*/  SHF.R.S32.HI R12, RZ, 0x1f, R12 ;  /* 0x0000001fff0c7819 */ /* 0x000fc4000001140c */
[----:B0-----:R-:W-:Y:S02]  /*11470*/  @!P5 LEA R8, P6, R11, R0, 0x2 ;  /* 0x000000000b08d211 */ /* 0x001fe400078c10ff */
[-C--:B------:R-:W-:Y:S02]  /*11480*/  @!P4 LEA.HI.X R7, R13, R10.reuse, R14, 0x2, P2 ;  /* 0x0000000a0d07c211 */ /* 0x080fe400010f140e */
[----:B------:R-:W-:Y:S01]  /*11490*/  @!P5 LEA.HI.X R9, R11, R10, R12, 0x2, P6 ;  /* 0x0000000a0b09d211 */ /* 0x000fe200030f140c */
[----:B------:R-:W-:Y:S01]  /*114a0*/  VIADD R11, R197, 0x68 ;  /* 0x00000068c50b7836 */ /* 0x000fe20000000000 */
[----:B------:R-:W-:Y:S01]  /*114b0*/  ISETP.GE.AND P2, PT, R196, UR4, PT ;  /* 0x00000004c4007c0c */ /* 0x000fe2000bf46270 */
[----:B------:R0:W-:Y:S01]  /*114c0*/  @!P4 ST.E.64 desc[UR42][R6.64], R70 ;  /* 0x000000460600c985 */ /* 0x0001e2000c101b2a */
[----:B-1----:R-:W-:Y:S02]  /*114d0*/  @!P0 LEA R4, P4, R222, R0, 0x2 ;  /* 0x00000000de048211 */ /* 0x002fe400078810ff */
[----:B------:R-:W-:Y:S01]  /*114e0*/  SHF.R.S32.HI R11, RZ, 0x1f, R11 ;  /* 0x0000001fff0b7819 */ /* 0x000fe2000001140b */
[----:B------:R1:W-:Y:S01]  /*114f0*/  @!P5 ST.E.64 desc[UR42][R8.64], R74 ;  /* 0x0000004a0800d985 */ /* 0x0003e2000c101b2a */
[----:B------:R-:W-:-:S02]  /*11500*/  ISETP.GE.AND P5, PT, R183, UR4, PT ;  /* 0x00000004b7007c0c */ /* 0x000fc4000bfa6270 */
[----:B------:R-:W-:Y:S02]  /*11510*/  @!P0 LEA.HI.X R5, R222, R10, R11, 0x2, P4 ;  /* 0x0000000ade058211 */ /* 0x000fe400020f140b */
[----:B------:R-:W-:-:S03]  /*11520*/  ISETP.GE.AND P4, PT, R181, UR4, PT ;  /* 0x00000004b5007c0c */ /* 0x000fc6000bf86270 */
[----:B------:R2:W-:Y:S01]  /*11530*/  @!P0 ST.E.64 desc[UR42][R4.64], R78 ;  /* 0x0000004e04008985 */ /* 0x0005e2000c101b2a */
[----:B0-----:R-:W-:-:S04]  /*11540*/  @!P1 LEA R6, P3, R218, R0, 0x2 ;  /* 0x00000000da069211 */ /* 0x001fc800078610ff */
[----:B------:R-:W-:Y:S02]  /*11550*/  @!P1 LEA.HI.X R7, R218, R10, R219, 0x2, P3 ;  /* 0x0000000ada079211 */ /* 0x000fe400018f14db */
[C---:B-1----:R-:W-:Y:S02]  /*11560*/  @!P2 LEA R8, P6, R196.reuse, R0, 0x2 ;  /* 0x00000000c408a211 */ /* 0x042fe400078c10ff */
[----:B------:R-:W-:Y:S01]  /*11570*/  ISETP.GE.AND P3, PT, R179, UR4, PT ;  /* 0x00000004b3007c0c */ /* 0x000fe2000bf66270 */
[----:B------:R0:W-:Y:S01]  /*11580*/  @!P1 ST.E.64 desc[UR42][R6.64], R82 ;  /* 0x0000005206009985 */ /* 0x0001e2000c101b2a */
[----:B------:R-:W-:Y:S02]  /*11590*/  @!P2 LEA.HI.X R9, R196, R10, R211, 0x2, P6 ;  /* 0x0000000ac409a211 */ /* 0x000fe400030f14d3 */
[----:B------:R-:W-:Y:S02]  /*115a0*/  ISETP.GE.AND P1, PT, R175, UR4, PT ;  /* 0x00000004af007c0c */ /* 0x000fe4000bf26270 */
[----:B--2---:R-:W-:Y:S01]  /*115b0*/  @!P5 LEA R4, P6, R183, R0, 0x2 ;  /* 0x00000000b704d211 */ /* 0x004fe200078c10ff */
[----:B------:R1:W-:Y:S01]  /*115c0*/  @!P2 ST.E.64 desc[UR42][R8.64], R86 ;  /* 0x000000560800a985 */ /* 0x0003e2000c101b2a */
[----:B------:R-:W-:-:S02]  /*115d0*/  ISETP.GE.AND P2, PT, R177, UR4, PT ;  /* 0x00000004b1007c0c */ /* 0x000fc4000bf46270 */
[----:B------:R-:W-:Y:S02]  /*115e0*/  @!P5 LEA.HI.X R5, R183, R10, R184, 0x2, P6 ;  /* 0x0000000ab705d211 */ /* 0x000fe400030f14b8 */
[----:B0-----:R-:W-:-:S03]  /*115f0*/  @!P4 LEA R6, P0, R181, R0, 0x2 ;  /* 0x00000000b506c211 */ /* 0x001fc600078010ff */
[----:B------:R0:W-:Y:S01]  /*11600*/  @!P5 ST.E.64 desc[UR42][R4.64], R90 ;  /* 0x0000005a0400d985 */ /* 0x0001e2000c101b2a */
[----:B------:R-:W-:Y:S02]  /*11610*/  ISETP.GE.AND P5, PT, R171, UR4, PT ;  /* 0x00000004ab007c0c */ /* 0x000fe4000bfa6270 */
[----:B------:R-:W-:Y:S02]  /*11620*/  @!P4 LEA.HI.X R7, R181, R10, R182, 0x2, P0 ;  /* 0x0000000ab507c211 */ /* 0x000fe400000f14b6 */
[----:B------:R-:W-:Y:S02]  /*11630*/  ISETP.GE.AND P0, PT, R173, UR4, PT ;  /* 0x00000004ad007c0c */ /* 0x000fe4000bf06270 */
[----:B-1----:R-:W-:Y:S01]  /*11640*/  @!P3 LEA R8, P6, R179, R0, 0x2 ;  /* 0x00000000b308b211 */ /* 0x002fe200078c10ff */
[----:B------:R1:W-:Y:S01]  /*11650*/  @!P4 ST.E.64 desc[UR42][R6.64], R94 ;  /* 0x0000005e0600c985 */ /* 0x0003e2000c101b2a */
[----:B------:R-:W-:Y:S02]  /*11660*/  ISETP.GE.AND P4, PT, R169, UR4, PT ;  /* 0x00000004a9007c0c */ /* 0x000fe4000bf86270 */
[----:B------:R-:W-:-:S02]  /*11670*/  @!P3 LEA.HI.X R9, R179, R10, R180, 0x2, P6 ;  /* 0x0000000ab309b211 */ /* 0x000fc400030f14b4 */
[----:B0-----:R-:W-:-:S03]  /*11680*/  @!P2 LEA R4, P6, R177, R0, 0x2 ;  /* 0x00000000b104a211 */ /* 0x001fc600078c10ff */
[----:B------:R0:W-:Y:S01]  /*11690*/  @!P3 ST.E.64 desc[UR42][R8.64], R98 ;  /* 0x000000620800b985 */ /* 0x0001e2000c101b2a */
[----:B------:R-:W-:Y:S02]  /*116a0*/  @!P2 LEA.HI.X R5, R177, R10, R178, 0x2, P6 ;  /* 0x0000000ab105a211 */ /* 0x000fe400030f14b2 */
[----:B-1----:R-:W-:-:S03]  /*116b0*/  @!P1 LEA R6, P3, R175, R0, 0x2 ;  /* 0x00000000af069211 */ /* 0x002fc600078610ff */
[----:B------:R1:W-:Y:S01]  /*116c0*/  @!P2 ST.E.64 desc[UR42][R4.64], R102 ;  /* 0x000000660400a985 */ /* 0x0003e2000c101b2a */
[----:B------:R-:W-:Y:S02]  /*116d0*/  @!P1 LEA.HI.X R7, R175, R10, R176, 0x2, P3 ;  /* 0x0000000aaf079211 */ /* 0x000fe400018f14b0 */
[----:B------:R-:W-:Y:S02]  /*116e0*/  ISETP.GE.AND P3, PT, R167, UR4, PT ;  /* 0x00000004a7007c0c */ /* 0x000fe4000bf66270 */
[C---:B0-----:R-:W-:Y:S01]  /*116f0*/  @!P0 LEA R8, P6, R173.reuse, R0, 0x2 ;  /* 0x00000000ad088211 */ /* 0x041fe200078c10ff */
[----:B------:R0:W-:Y:S03]  /*11700*/  @!P1 ST.E.64 desc[UR42][R6.64], R106 ;  /* 0x0000006a06009985 */ /* 0x0001e6000c101b2a */
[----:B------:R-:W-:Y:S02]  /*11710*/  @!P0 LEA.HI.X R9, R173, R10, R174, 0x2, P6 ;  /* 0x0000000aad098211 */ /* 0x000fe400030f14ae */
[----:B-1----:R-:W-:-:S03]  /*11720*/  @!P5 LEA R4, P1, R171, R0, 0x2 ;  /* 0x00000000ab04d211 */ /* 0x002fc600078210ff */
[----:B------:R1:W-:Y:S01]  /*11730*/  @!P0 ST.E.64 desc[UR42][R8.64], R110 ;  /* 0x0000006e08008985 */ /* 0x0003e2000c101b2a */
[----:B------:R-:W-:Y:S02]  /*11740*/  ISETP.GE.AND P0, PT, R165, UR4, PT ;  /* 0x00000004a5007c0c */ /* 0x000fe4000bf06270 */
[----:B------:R-:W-:Y:S02]  /*11750*/  @!P5 LEA.HI.X R5, R171, R10, R172, 0x2, P1 ;  /* 0x0000000aab05d211 */ /* 0x000fe400008f14ac */
[----:B------:R-:W-:Y:S02]  /*11760*/  ISETP.GE.AND P1, PT, R163, UR4, PT ;  /* 0x00000004a3007c0c */ /* 0x000fe4000bf26270 */
[C---:B0-----:R-:W-:Y:S01]  /*11770*/  @!P4 LEA R6, P2, R169.reuse, R0, 0x2 ;  /* 0x00000000a906c211 */ /* 0x041fe200078410ff */
[----:B------:R0:W-:Y:S03]  /*11780*/  @!P5 ST.E.64 desc[UR42][R4.64], R114 ;  /* 0x000000720400d985 */ /* 0x0001e6000c101b2a */
[----:B------:R-:W-:-:S02]  /*11790*/  @!P4 LEA.HI.X R7, R169, R10, R170, 0x2, P2 ;  /* 0x0000000aa907c211 */ /* 0x000fc400010f14aa */
[----:B------:R-:W-:Y:S02]  /*117a0*/  ISETP.GE.AND P2, PT, R157, UR4, PT ;  /* 0x000000049d007c0c */ /* 0x000fe4000bf46270 */
[----:B-1----:R-:W-:Y:S01]  /*117b0*/  @!P3 LEA R8, P6, R167, R0, 0x2 ;  /* 0x00000000a708b211 */ /* 0x002fe200078c10ff */
[----:B------:R1:W-:Y:S01]  /*117c0*/  @!P4 ST.E.64 desc[UR42][R6.64], R118 ;  /* 0x000000760600c985 */ /* 0x0003e2000c101b2a */
[----:B------:R-:W-:Y:S02]  /*117d0*/  ISETP.GE.AND P4, PT, R161, UR4, PT ;  /* 0x00000004a1007c0c */ /* 0x000fe4000bf86270 */
[----:B------:R-:W-:Y:S02]  /*117e0*/  @!P3 LEA.HI.X R9, R167, R10, R168, 0x2, P6 ;  /* 0x0000000aa709b211 */ /* 0x000fe400030f14a8 */
[----:B0-----:R-:W-:-:S03]  /*117f0*/  @!P1 LEA R4, P6, R163, R0, 0x2 ;  /* 0x00000000a3049211 */ /* 0x001fc600078c10ff */
[----:B------:R0:W-:Y:S01]  /*11800*/  @!P3 ST.E.64 desc[UR42][R8.64], R122 ;  /* 0x0000007a0800b985 */ /* 0x0001e2000c101b2a */
[----:B------:R-:W-:Y:S02]  /*11810*/  ISETP.GE.AND P3, PT, R159, UR4, PT ;  /* 0x000000049f007c0c */ /* 0x000fe4000bf66270 */
[----:B------:R-:W-:Y:S02]  /*11820*/  @!P1 LEA.HI.X R5, R163, R10, R164, 0x2, P6 ;  /* 0x0000000aa3059211 */ /* 0x000fe400030f14a4 */
[----:B-1----:R-:W-:-:S04]  /*11830*/  @!P0 LEA R6, P5, R165, R0, 0x2 ;  /* 0x00000000a5068211 */ /* 0x002fc800078a10ff */
[----:B------:R-:W-:Y:S02]  /*11840*/  @!P0 LEA.HI.X R7, R165, R10, R166, 0x2, P5 ;  /* 0x0000000aa5078211 */ /* 0x000fe400028f14a6 */
[----:B------:R-:W-:-:S03]  /*11850*/  ISETP.GE.AND P5, PT, R152, UR4, PT ;  /* 0x0000000498007c0c */ /* 0x000fc6000bfa6270 */
[----:B------:R1:W-:Y:S04]  /*11860*/  @!P0 ST.E.64 desc[UR42][R6.64], R126 ;  /* 0x0000007e06008985 */ /* 0x0003e8000c101b2a */
[----:B------:R2:W-:Y:S01]  /*11870*/  @!P1 ST.E.64 desc[UR42][R4.64], R130 ;  /* 0x0000008204009985 */ /* 0x0005e2000c101b2a */
[----:B0-----:R-:W-:-:S04]  /*11880*/  @!P2 LEA R8, P1, R157, R0, 0x2 ;  /* 0x000000009d08a211 */ /* 0x001fc800078210ff */
[----:B------:R-:W-:Y:S02]  /*11890*/  @!P2 LEA.HI.X R9, R157, R10, R158, 0x2, P1 ;  /* 0x0000000a9d09a211 */ /* 0x000fe400008f149e */
[-C--:B-1----:R-:W-:Y:S02]  /*118a0*/  @!P4 LEA R6, P0, R161, R0.reuse, 0x2 ;  /* 0x00000000a106c211 */ /* 0x082fe400078010ff */
[----:B--2---:R-:W-:Y:S02]  /*118b0*/  @!P3 LEA R4, P6, R159, R0, 0x2 ;  /* 0x000000009f04b211 */ /* 0x004fe400078c10ff */
[----:B------:R-:W-:Y:S02]  /*118c0*/  @!P4 LEA.HI.X R7, R161, R10, R162, 0x2, P0 ;  /* 0x0000000aa107c211 */ /* 0x000fe400000f14a2 */
[C---:B------:R-:W-:Y:S02]  /*118d0*/  @!P5 LEA R12, P0, R152.reuse, R0, 0x2 ;  /* 0x00000000980cd211 */ /* 0x040fe400078010ff */
[-C--:B------:R-:W-:Y:S01]  /*118e0*/  @!P3 LEA.HI.X R5, R159, R10.reuse, R160, 0x2, P6 ;  /* 0x0000000a9f05b211 */ /* 0x080fe200030f14a0 */
[----:B------:R4:W-:Y:S01]  /*118f0*/  @!P4 ST.E.64 desc[UR42][R6.64], R134 ;  /* 0x000000860600c985 */ /* 0x0009e2000c101b2a */
[----:B------:R-:W-:-:S02]  /*11900*/  @!P5 LEA.HI.X R13, R152, R10, R156, 0x2, P0 ;  /* 0x0000000a980dd211 */ /* 0x000fc400000f149c */
[----:B------:R-:W-:Y:S01]  /*11910*/  ISETP.GE.AND P0, PT, R20, UR4, PT ;  /* 0x0000000414007c0c */ /* 0x000fe2000bf06270 */
[----:B------:R4:W-:Y:S04]  /*11920*/  @!P3 ST.E.64 desc[UR42][R4.64], R138 ;  /* 0x0000008a0400b985 */ /* 0x0009e8000c101b2a */
[----:B------:R4:W-:Y:S04]  /*11930*/  @!P2 ST.E.64 desc[UR42][R8.64], R142 ;  /* 0x0000008e0800a985 */ /* 0x0009e8000c101b2a */
[----:B------:R4:W-:Y:S04]  /*11940*/  @!P5 ST.E.64 desc[UR42][R12.64], R146 ;  /* 0x000000920c00d985 */ /* 0x0009e8000c101b2a */
[----:B------:R-:W-:Y:S05]  /*11950*/  @P0 BRA `(.L_x_3923) ;  /* 0x0000001000280947 */ /* 0x000fea0003800000 */
[----:B----4-:R-:W-:-:S04]  /*11960*/  LEA R4, P0, R20, R0, 0x2 ;  /* 0x0000000014047211 */ /* 0x010fc800078010ff */
[----:B------:R-:W-:-:S05]  /*11970*/  LEA.HI.X R5, R20, R10, R21, 0x2, P0 ;  /* 0x0000000a14057211 */ /* 0x000fca00000f1415 */
[----:B------:R0:W-:Y:S01]  /*11980*/  ST.E.64 desc[UR42][R4.64], R150 ;  /* 0x0000009604007985 */ /* 0x0001e2000c101b2a */
[----:B------:R-:W-:Y:S05]  /*11990*/  BRA `(.L_x_3923) ;  /* 0x0000001000187947 */ /* 0x000fea0003800000 */
.L_x_3917:
[----:B------:R-:W4:Y:S01]  /*119a0*/  LDL.LU R6, [R1+0x1c] ;  /* 0x00001c0001067983 */ /* 0x000f220000300800 */
[----:B------:R-:W-:Y:S01]  /*119b0*/  ULDC.64 UR6, c[0x0][0xc08] ;  /* 0x0003020000067ab9 */ /* 0x000fe20000000a00 */
[----:B------:R-:W-:Y:S02]  /*119c0*/  ULDC.64 UR4, c[0x0][0xc00] ;  /* 0x0003000000047ab9 */ /* 0x000fe40000000a00 */
[----:B------:R-:W2:Y:S04]  /*119d0*/  LDL.LU R0, [R1+0x20] ;  /* 0x0000200001007983 */ /* 0x000ea80000300800 */
[----:B01----:R-:W3:Y:S01]  /*119e0*/  LDL R10, [R1+0x18] ;  /* 0x00001800010a7983 */ /* 0x003ee20000100800 */
[----:B------:R-:W-:Y:S01]  /*119f0*/  ISETP.NE.U32.AND P1, PT, RZ, UR6, PT ;  /* 0x00000006ff007c0c */ /* 0x000fe2000bf25070 */
[----:B------:R-:W-:Y:S01]  /*11a00*/  IMAD.MOV.U32 R3, RZ, RZ, RZ ;  /* 0x000000ffff037224 */ /* 0x000fe200078e00ff */
[----:B------:R-:W-:-:S02]  /*11a10*/  ISETP.NE.U32.AND P0, PT, RZ, UR4, PT ;  /* 0x00000004ff007c0c */ /* 0x000fc4000bf05070 */
[----:B------:R-:W-:Y:S02]  /*11a20*/  ISETP.NE.AND.EX P1, PT, RZ, UR7, PT, P1 ;  /* 0x00000007ff007c0c */ /* 0x000fe4000bf25310 */
[----:B------:R-:W-:Y:S01]  /*11a30*/  ISETP.NE.AND.EX P0, PT, RZ, UR5, PT, P0 ;  /* 0x00000005ff007c0c */ /* 0x000fe2000bf05300 */
[----:B------:R-:W0:Y:S01]  /*11a40*/  S2R R8, SR_TID.X ;  /* 0x0000000000087919 */ /* 0x000e220000002100 */
[----:B----4-:R-:W-:-:S04]  /*11a50*/  IADD3 R4, P2, R6, UR4, RZ ;  /* 0x0000000406047c10 */ /* 0x010fc8000ff5e0ff */
[----:B--2---:R-:W-:-:S05]  /*11a60*/  IADD3.X R5, R0, UR5, RZ, P2, !PT ;  /* 0x0000000500057c10 */ /* 0x004fca00097fe4ff */
[----:B------:R-:W-:Y:S01]  /*11a70*/  @P1 IADD3 R6, P2, R6, UR6, RZ ;  /* 0x0000000606061c10 */ /* 0x000fe2000ff5e0ff */
[----:B------:R-:W-:Y:S01]  /*11a80*/  ULDC UR4, c[0x0][0xa88] ;  /* 0x0002a20000047ab9 */ /* 0x000fe20000000800 */
[----:B------:R1:W5:Y:S02]  /*11a90*/  @P0 LDG.E R3, desc[UR42][R4.64] ;  /* 0x0000002a04030981 */ /* 0x000364000c1e1900 */
[----:B------:R-:W-:Y:S01]  /*11aa0*/  @P1 IADD3.X R7, R0, UR7, RZ, P2, !PT ;  /* 0x0000000700071c10 */ /* 0x000fe200097fe4ff */
[----:B------:R-:W-:-:S06]  /*11ab0*/  IMAD.U32 R0, RZ, RZ, UR4 ;  /* 0x00000004ff007e24 */ /* 0x000fcc000f8e00ff */
[----:B------:R1:W5:Y:S01]  /*11ac0*/  @P1 LDG.E R0, desc[UR42][R6.64] ;  /* 0x0000002a06001981 */ /* 0x000362000c1e1900 */
[----:B---3--:R-:W-:Y:S01]  /*11ad0*/  ISETP.NE.AND P2, PT, R10, RZ, PT ;  /* 0x000000ff0a00720c */ /* 0x008fe20003f45270 */
[----:B0-----:R-:W-:-:S05]  /*11ae0*/  VIADD R9, R8, 0xffffff80 ;  /* 0xffffff8008097836 */ /* 0x001fca0000000000 */
[----:B------:R-:W-:-:S07]  /*11af0*/  ISETP.GT.AND P3, PT, R9, 0x3f, PT ;  /* 0x0000003f0900780c */ /* 0x000fce0003f64270 */
[----:B------:R-:W0:Y:S02]  /*11b00*/  @!P2 LDC R10, c[0x0][0xad4] ;  /* 0x0002b500ff0aab82 */ /* 0x000e240000000800 */
[----:B0-----:R1:W-:Y:S01]  /*11b10*/  @!P2 STL [R1+0x18], R10 ;  /* 0x0000180a0100a387 */ /* 0x0013e20000100800 */
[----:B------:R-:W-:Y:S01]  /*11b20*/  ISETP.GT.AND P2, PT, R10, 0x1, PT ;  /* 0x000000010a00780c */ /* 0x000fe20003f44270 */
[----:B------:R-:W-:-:S12]  /*11b30*/  @P1 BRA `(.L_x_3926) ;  /* 0x0000000000101947 */ /* 0x000fd80003800000 */
[----:B------:R-:W-:Y:S05]  /*11b40*/  @!P0 BRA `(.L_x_3926) ;  /* 0x00000000000c8947 */ /* 0x000fea0003800000 */
[----:B-1----:R-:W2:Y:S04]  /*11b50*/  LDG.E R7, desc[UR42][R4.64] ;  /* 0x0000002a04077981 */ /* 0x002ea8000c1e1900 */
[----:B-----5:R-:W2:Y:S02]  /*11b60*/  LDG.E R0, desc[UR42][R4.64+0x4] ;  /* 0x0000042a04007981 */ /* 0x020ea4000c1e1900 */
[----:B--2---:R-:W-:-:S07]  /*11b70*/  IMAD.IADD R0, R0, 0x1, -R7 ;  /* 0x0000000100007824 */ /* 0x004fce00078e0a07 */
.L_x_3926:
[----:B-1----:R-:W2:Y:S04]  /*11b80*/  LDL.LU R5, [R1+0x14] ;  /* 0x0000140001057983 */ /* 0x002ea80000300800 */
[----:B------:R-:W3:Y:S01]  /*11b90*/  LDL.LU R4, [R1+0x40] ;  /* 0x0000400001047983 */ /* 0x000ee20000300800 */
[----:B------:R-:W-:Y:S01]  /*11ba0*/  BSSY B1, `(.L_x_3927) ;  /* 0x0000038000017945 */ /* 0x000fe20003800000 */
[----:B-----5:R-:W-:Y:S02]  /*11bb0*/  SHF.R.S32.HI R26, RZ, 0x1f, R3 ;  /* 0x0000001fff1a7819 */ /* 0x020fe40000011403 */
[----:B--2---:R-:W-:Y:S02]  /*11bc0*/  SEL R21, R5, RZ, !P0 ;  /* 0x000000ff05157207 */ /* 0x004fe40004000000 */
[----:B---3--:R-:W-:Y:S01]  /*11bd0*/  SEL R28, R4, RZ, !P0 ;  /* 0x000000ff041c7207 */ /* 0x008fe20004000000 */
[----:B------:R-:W-:Y:S06]  /*11be0*/  @P3 BRA `(.L_x_3928) ;  /* 0x0000000000cc3947 */ /* 0x000fec0003800000 */
[----:B------:R-:W2:Y:S01]  /*11bf0*/  LDL R4, [R1+0x24] ;  /* 0x0000240001047983 */ /* 0x000ea20000100800 */
[----:B------:R-:W0:Y:S02]  /*11c00*/  LDC R31, c[0x0][0xbe8] ;  /* 0x0002fa00ff1f7b82 */ /* 0x000e240000000800 */
[----:B0-----:R-:W-:Y:S02]  /*11c10*/  IMAD R5, R0, R31, RZ ;  /* 0x0000001f00057224 */ /* 0x001fe400078e02ff */
[----:B--2---:R-:W-:-:S04]  /*11c20*/  IMAD R4, R4, 0x40, R8 ;  /* 0x0000004004047824 */ /* 0x004fc800078e0208 */
[----:B------:R-:W-:-:S05]  /*11c30*/  VIADD R30, R4, 0xffffff80 ;  /* 0xffffff80041e7836 */ /* 0x000fca0000000000 */
[----:B------:R-:W-:-:S13]  /*11c40*/  ISETP.GE.AND P0, PT, R30, R5, PT ;  /* 0x000000051e00720c */ /* 0x000fda0003f06270 */
[----:B------:R-:W-:Y:S05]  /*11c50*/  @P0 BRA `(.L_x_3928) ;  /* 0x0000000000b00947 */ /* 0x000fea0003800000 */
[----:B------:R-:W2:Y:S01]  /*11c60*/  LDL.LU R32, [R1+0x38] ;  /* 0x0000380001207983 */ /* 0x000ea20000300800 */
[----:B------:R-:W-:Y:S01]  /*11c70*/  IMAD.MOV.U32 R24, RZ, RZ, 0x9b8 ;  /* 0x000009b8ff187424 */ /* 0x000fe200078e00ff */
[----:B------:R-:W-:Y:S01]  /*11c80*/  ISETP.GT.AND P0, PT, R10, 0x1, PT ;  /* 0x000000010a00780c */ /* 0x000fe20003f04270 */
[----:B------:R-:W-:Y:S01]  /*11c90*/  IMAD.MOV.U32 R25, RZ, RZ, R30 ;  /* 0x000000ffff197224 */ /* 0x000fe200078e001e */
[----:B------:R-:W-:Y:S01]  /*11ca0*/  ISETP.NE.AND P1, PT, R31, 0x1, PT ;  /* 0x000000011f00780c */ /* 0x000fe20003f25270 */
[----:B------:R-:W0:Y:S01]  /*11cb0*/  LDC.64 R10, c[0x0][0xba8] ;  /* 0x0002ea00ff0a7b82 */ /* 0x000e220000000a00 */
[----:B------:R-:W-:-:S07]  /*11cc0*/  SEL R24, R24, 0x978, P0 ;  /* 0x0000097818187807 */ /* 0x000fce0000000000 */
[----:B------:R-:W1:Y:S08]  /*11cd0*/  LDC.64 R4, c[0x0][R24+0x220] ;  /* 0x0000880018047b82 */ /* 0x000e700000000a00 */
[----:B------:R-:W3:Y:S08]  /*11ce0*/  LDC.64 R12, c[0x0][R24+0x218] ;  /* 0x00008600180c7b82 */ /* 0x000ef00000000a00 */
[----:B------:R-:W4:Y:S08]  /*11cf0*/  LDC.64 R6, c[0x0][R24+0x228] ;  /* 0x00008a0018067b82 */ /* 0x000f300000000a00 */
[----:B------:R-:W5:Y:S08]  /*11d00*/  @P1 LDC R15, c[0x0][0xbec] ;  /* 0x0002fb00ff0f1b82 */ /* 0x000f700000000800 */
[----:B------:R-:W4:Y:S08]  /*11d10*/  LDC.64 R8, c[0x0][R24+0x210] ;  /* 0x0000840018087b82 */ /* 0x000f300000000a00 */
[----:B------:R-:W4:Y:S01]  /*11d20*/  @P1 LDC R29, c[0x0][0xbf0] ;  /* 0x0002fc00ff1d1b82 */ /* 0x000f220000000800 */
[----:B-----5:R-:W-:-:S07]  /*11d30*/  @P1 IMAD.HI.U32 R20, R30, R15, RZ ;  /* 0x0000000f1e141227 */ /* 0x020fce00078e00ff */
[----:B0-----:R-:W0:Y:S01]  /*11d40*/  @!P0 LDC R10, c[0x0][0xb50] ;  /* 0x0002d400ff0a8b82 */ /* 0x001e220000000800 */
[-C--:B-1----:R-:W-:Y:S02]  /*11d50*/  IMAD R5, R5, R21.reuse, RZ ;  /* 0x0000001505057224 */ /* 0x082fe400078e02ff */
[----:B------:R-:W-:-:S05]  /*11d60*/  IMAD.WIDE.U32 R14, R4, R21, RZ ;  /* 0x00000015040e7225 */ /* 0x000fca00078e00ff */
[----:B------:R-:W1:Y:S01]  /*11d70*/  @!P0 LDC R11, c[0x0][0xb54] ;  /* 0x0002d500ff0b8b82 */ /* 0x000e620000000800 */
[-C--:B---3--:R-:W-:Y:S02]  /*11d80*/  IMAD R27, R13, R184.reuse, RZ ;  /* 0x000000b80d1b7224 */ /* 0x088fe400078e02ff */
[----:B------:R-:W-:Y:S01]  /*11d90*/  IMAD.WIDE.U32 R12, R12, R184, RZ ;  /* 0x000000b80c0c7225 */ /* 0x000fe200078e00ff */
[----:B----4-:R-:W-:-:S03]  /*11da0*/  @P1 SHF.R.U32.HI R25, RZ, R29, R20 ;  /* 0x0000001dff191219 */ /* 0x010fc60000011614 */
[----:B------:R-:W-:Y:S01]  /*11db0*/  IMAD R29, R4, R28, R5 ;  /* 0x0000001c041d7224 */ /* 0x000fe200078e0205 */
[----:B------:R-:W-:Y:S01]  /*11dc0*/  IADD3 R12, P1, P3, R14, R12, R3 ;  /* 0x0000000c0e0c7210 */ /* 0x000fe20007b3e003 */
[----:B------:R-:W-:Y:S02]  /*11dd0*/  IMAD.IADD R27, R13, 0x1, R27 ;  /* 0x000000010d1b7824 */ /* 0x000fe400078e021b */
[----:B------:R-:W-:Y:S02]  /*11de0*/  IMAD.MOV R4, RZ, RZ, -R25 ;  /* 0x000000ffff047224 */ /* 0x000fe400078e0a19 */
[----:B------:R-:W-:Y:S01]  /*11df0*/  IMAD.IADD R29, R15, 0x1, R29 ;  /* 0x000000010f1d7824 */ /* 0x000fe200078e021d */
[----:B--2---:R-:W-:-:S05]  /*11e00*/  SEL R5, R32, RZ, P0 ;  /* 0x000000ff20057207 */ /* 0x004fca0000000000 */
[-C--:B------:R-:W-:Y:S02]  /*11e10*/  IMAD R13, R7, R5.reuse, RZ ;  /* 0x00000005070d7224 */ /* 0x080fe400078e02ff */
[----:B------:R-:W-:-:S04]  /*11e20*/  IMAD.WIDE.U32 R6, R6, R5, RZ ;  /* 0x0000000506067225 */ /* 0x000fc800078e00ff */
[----:B------:R-:W-:Y:S01]  /*11e30*/  IMAD R5, R31, R4, R30 ;  /* 0x000000041f057224 */ /* 0x000fe200078e021e */
[----:B------:R-:W-:Y:S01]  /*11e40*/  IADD3.X R4, R29, R27, R26, P1, P3 ;  /* 0x0000001b1d047210 */ /* 0x000fe20000fe641a */
[----:B------:R-:W-:Y:S01]  /*11e50*/  IMAD.IADD R13, R7, 0x1, R13 ;  /* 0x00000001070d7824 */ /* 0x000fe200078e020d */
[----:B------:R-:W-:Y:S02]  /*11e60*/  IADD3 R6, P0, P1, R25, R12, R6 ;  /* 0x0000000c19067210 */ /* 0x000fe4000791e006 */
[----:B------:R-:W-:-:S04]  /*11e70*/  SHF.R.S32.HI R25, RZ, 0x1f, R25 ;  /* 0x0000001fff197819 */ /* 0x000fc80000011419 */
[----:B------:R-:W-:Y:S01]  /*11e80*/  IADD3.X R7, R25, R4, R13, P0, P1 ;  /* 0x0000000419077210 */ /* 0x000fe200007e240d */
[-C--:B------:R-:W-:Y:S01]  /*11e90*/  IMAD R4, R9, R5.reuse, RZ ;  /* 0x0000000509047224 */ /* 0x080fe200078e02ff */
[----:B------:R-:W-:Y:S01]  /*11ea0*/  SHF.R.S32.HI R13, RZ, 0x1f, R5 ;  /* 0x0000001fff0d7819 */ /* 0x000fe20000011405 */
[----:B------:R-:W-:-:S04]  /*11eb0*/  IMAD.WIDE.U32 R6, R8, R5, R6 ;  /* 0x0000000508067225 */ /* 0x000fc800078e0006 */
[----:B------:R-:W-:Y:S01]  /*11ec0*/  IMAD R13, R8, R13, R4 ;  /* 0x0000000d080d7224 */ /* 0x000fe200078e0204 */
[----:B0-----:R-:W-:Y:S01]  /*11ed0*/  LEA R10, P0, R6, R10, 0x2 ;  /* 0x0000000a060a7211 */ /* 0x001fe200078010ff */
[----:B------:R-:W-:Y:S02]  /*11ee0*/  IMAD.MOV.U32 R5, RZ, RZ, -0x800000 ;  /* 0xff800000ff057424 */ /* 0x000fe400078e00ff */
[----:B------:R-:W-:-:S05]  /*11ef0*/  IMAD.IADD R4, R7, 0x1, R13 ;  /* 0x0000000107047824 */ /* 0x000fca00078e020d */
[----:B-1----:R-:W-:-:S05]  /*11f00*/  LEA.HI.X R11, R6, R11, R4, 0x2, P0 ;  /* 0x0000000b060b7211 */ /* 0x002fca00000f1404 */
[----:B------:R0:W-:Y:S02]  /*11f10*/  STG.E desc[UR42][R10.64], R5 ;  /* 0x000000050a007986 */ /* 0x0001e4000c10192a */
.L_x_3928:
[----:B------:R-:W-:Y:S05]  /*11f20*/  BSYNC B1 ;  /* 0x0000000000017941 */ /* 0x000fea0003800000 */
.L_x_3927:
[----:B------:R-:W-:Y:S05]  /*11f30*/  @P2 BRA `(.L_x_3923) ;  /* 0x0000000800b02947 */ /* 0x000fea0003800000 */
[----:B------:R-:W2:Y:S01]  /*11f40*/  LDL.LU R8, [R1+0x24] ;  /* 0x0000240001087983 */ /* 0x000ea20000300800 */
[----:B0-----:R-:W0:Y:S01]  /*11f50*/  LDC R11, c[0x0][0xbe8] ;  /* 0x0002fa00ff0b7b82 */ /* 0x001e220000000800 */
[----:B------:R-:W-:Y:S01]  /*11f60*/  ULDC.64 UR4, c[0x0][0xaa0] ;  /* 0x0002a80000047ab9 */ /* 0x000fe20000000a00 */
[----:B------:R-:W-:Y:S01]  /*11f70*/  VIADD R38, R192, 0x40 ;  /* 0x00000040c0267836 */ /* 0x000fe20000000000 */
[----:B------:R-:W1:Y:S01]  /*11f80*/  S2R R6, SR_TID.X ;  /* 0x0000000000067919 */ /* 0x000e620000002100 */
[----:B------:R-:W-:Y:S01]  /*11f90*/  IMAD R4, R26, UR4, RZ ;  /* 0x000000041a047c24 */ /* 0x000fe2000f8e02ff */
[----:B------:R-:W-:Y:S01]  /*11fa0*/  BSSY B1, `(.L_x_3929) ;  /* 0x0000081000017945 */ /* 0x000fe20003800000 */
[----:B------:R-:W-:Y:S02]  /*11fb0*/  VIADD R36, R192, 0x80 ;  /* 0x00000080c0247836 */ /* 0x000fe40000000000 */
[C---:B------:R-:W-:Y:S02]  /*11fc0*/  IMAD R7, R3.reuse, UR5, R4 ;  /* 0x0000000503077c24 */ /* 0x040fe4000f8e0204 */
[----:B------:R-:W-:Y:S01]  /*11fd0*/  IMAD.WIDE.U32 R4, R3, UR4, RZ ;  /* 0x0000000403047c25 */ /* 0x000fe2000f8e00ff */
[----:B------:R-:W-:Y:S01]  /*11fe0*/  ULDC.64 UR4, c[0x0][0xae8] ;  /* 0x0002ba0000047ab9 */ /* 0x000fe20000000a00 */
[----:B------:R-:W3:Y:S02]  /*11ff0*/  LDC R3, c[0x0][0xac8] ;  /* 0x0002b200ff037b82 */ /* 0x000ee40000000800 */
[----:B------:R-:W-:-:S02]  /*12000*/  IMAD.IADD R5, R5, 0x1, R7 ;  /* 0x0000000105057824 */ /* 0x000fc400078e0207 */
[----:B------:R-:W-:Y:S02]  /*12010*/  VIADD R34, R192, 0xc0 ;  /* 0x000000c0c0227836 */ /* 0x000fe40000000000 */
[----:B------:R-:W-:-:S04]  /*12020*/  IMAD.WIDE.U32 R4, R184, UR4, R4 ;  /* 0x00000004b8047c25 */ /* 0x000fc8000f8e0004 */
[----:B------:R-:W-:Y:S01]  /*12030*/  IMAD R5, R184, UR5, R5 ;  /* 0x00000005b8057c24 */ /* 0x000fe2000f8e0205 */
[----:B------:R-:W-:Y:S01]  /*12040*/  ULDC.64 UR4, c[0x0][0xaf0] ;  /* 0x0002bc0000047ab9 */ /* 0x000fe20000000a00 */
[----:B0-----:R-:W-:Y:S01]  /*12050*/  ISETP.NE.AND P0, PT, R11, 0x1, PT ;  /* 0x000000010b00780c */ /* 0x001fe20003f05270 */
[----:B------:R-:W-:Y:S02]  /*12060*/  VIADD R32, R192, 0x100 ;  /* 0x00000100c0207836 */ /* 0x000fe40000000000 */
[----:B------:R-:W-:-:S04]  /*12070*/  IMAD.WIDE.U32 R4, R21, UR4, R4 ;  /* 0x0000000415047c25 */ /* 0x000fc8000f8e0004 */
[C---:B------:R-:W-:Y:S02]  /*12080*/  VIADD R30, R192.reuse, 0x140 ;  /* 0x00000140c01e7836 */ /* 0x040fe40000000000 */
[----:B------:R-:W-:Y:S02]  /*12090*/  VIADD R27, R192, 0x180 ;  /* 0x00000180c01b7836 */ /* 0x000fe40000000000 */
[----:B-1----:R-:W-:Y:S01]  /*120a0*/  VIADD R6, R6, 0xffffff80 ;  /* 0xffffff8006067836 */ /* 0x002fe20000000000 */
[-C--:B---3--:R-:W-:Y:S01]  /*120b0*/  ISETP.GE.AND P1, PT, R38, R3.reuse, PT ;  /* 0x000000032600720c */ /* 0x088fe20003f26270 */
[----:B------:R-:W0:Y:S01]  /*120c0*/  @P0 LDC R13, c[0x0][0xbec] ;  /* 0x0002fb00ff0d0b82 */ /* 0x000e220000000800 */
[CC--:B------:R-:W-:Y:S01]  /*120d0*/  ISETP.GE.AND P2, PT, R192.reuse, R3.reuse, PT ;  /* 0x00000003c000720c */ /* 0x0c0fe20003f46270 */
[C---:B------:R-:W-:Y:S01]  /*120e0*/  VIADD R24, R192.reuse, 0x1c0 ;  /* 0x000001c0c0187836 */ /* 0x040fe20000000000 */
[----:B------:R-:W-:Y:S01]  /*120f0*/  SHF.R.S32.HI R9, RZ, 0x1f, R6 ;  /* 0x0000001fff097819 */ /* 0x000fe20000011406 */
[C---:B------:R-:W-:Y:S01]  /*12100*/  VIADD R25, R192.reuse, 0x1c0 ;  /* 0x000001c0c0197836 */ /* 0x040fe20000000000 */
[----:B------:R-:W-:Y:S01]  /*12110*/  SEL R10, RZ, 0xffffffff, P1 ;  /* 0xffffffffff0a7807 */ /* 0x000fe20000800000 */
[----:B------:R-:W-:Y:S01]  /*12120*/  VIADD R29, R192, 0x180 ;  /* 0x00000180c01d7836 */ /* 0x000fe20000000000 */
[----:B------:R-:W-:Y:S01]  /*12130*/  LEA.HI R9, R9, R6, RZ, 0x3 ;  /* 0x0000000609097211 */ /* 0x000fe200078f18ff */
[----:B------:R-:W1:Y:S01]  /*12140*/  @P0 LDC R15, c[0x0][0xbf0] ;  /* 0x0002fc00ff0f0b82 */ /* 0x000e620000000800 */
[----:B------:R-:W-:Y:S01]  /*12150*/  ISETP.GE.AND P1, PT, R36, R3, PT ;  /* 0x000000032400720c */ /* 0x000fe20003f26270 */
[----:B------:R-:W-:Y:S01]  /*12160*/  IMAD.SHL.U32 R10, R10, 0x2, RZ ;  /* 0x000000020a0a7824 */ /* 0x000fe200078e00ff */
[----:B------:R-:W-:Y:S01]  /*12170*/  LOP3.LUT R7, R9, 0xfffffff8, RZ, 0xc0, !PT ;  /* 0xfffffff809077812 */ /* 0x000fe200078ec0ff */
[C---:B------:R-:W-:Y:S01]  /*12180*/  VIADD R31, R192.reuse, 0x140 ;  /* 0x00000140c01f7836 */ /* 0x040fe20000000000 */
[----:B------:R-:W-:Y:S01]  /*12190*/  SHF.R.S32.HI R20, RZ, 0x3, R9 ;  /* 0x00000003ff147819 */ /* 0x000fe20000011409 */
[----:B------:R-:W-:Y:S01]  /*121a0*/  VIADD R33, R192, 0x100 ;  /* 0x00000100c0217836 */ /* 0x000fe20000000000 */
[----:B------:R-:W-:Y:S01]  /*121b0*/  SHF.R.S32.HI R25, RZ, 0x1f, R25 ;  /* 0x0000001fff197819 */ /* 0x000fe20000011419 */
[----:B------:R-:W-:Y:S01]  /*121c0*/  IMAD.IADD R7, R6, 0x1, -R7 ;  /* 0x0000000106077824 */ /* 0x000fe200078e0a07 */
[----:B------:R-:W-:Y:S01]  /*121d0*/  SHF.R.S32.HI R29, RZ, 0x1f, R29 ;  /* 0x0000001fff1d7819 */ /* 0x000fe2000001141d */
[----:B------:R-:W-:Y:S01]  /*121e0*/  IMAD R6, R28, UR4, RZ ;  /* 0x000000041c067c24 */ /* 0x000fe2000f8e02ff */
[----:B------:R-:W-:Y:S01]  /*121f0*/  SHF.R.S32.HI R31, RZ, 0x1f, R31 ;  /* 0x0000001fff1f7819 */ /* 0x000fe2000001141f */
[----:B------:R-:W-:Y:S01]  /*12200*/  VIADD R35, R192, 0xc0 ;  /* 0x000000c0c0237836 */ /* 0x000fe20000000000 */
[----:B------:R-:W-:Y:S01]  /*12210*/  LEA R7, R7, R20, 0x5 ;  /* 0x0000001407077211 */ /* 0x000fe200078e28ff */
[----:B------:R-:W-:Y:S01]  /*12220*/  IMAD R9, R21, UR5, R6 ;  /* 0x0000000515097c24 */ /* 0x000fe2000f8e0206 */
[----:B------:R-:W-:Y:S01]  /*12230*/  ULDC.64 UR4, c[0x0][0xae0] ;  /* 0x0002b80000047ab9 */ /* 0x000fe20000000a00 */
[----:B------:R-:W-:Y:S01]  /*12240*/  IMAD R21, R0, R11, RZ ;  /* 0x0000000b00157224 */ /* 0x000fe200078e02ff */
[----:B------:R-:W-:Y:S01]  /*12250*/  SHF.R.S32.HI R33, RZ, 0x1f, R33 ;  /* 0x0000001fff217819 */ /* 0x000fe20000011421 */
[----:B------:R-:W-:Y:S01]  /*12260*/  IMAD.IADD R5, R5, 0x1, R9 ;  /* 0x0000000105057824 */ /* 0x000fe200078e0209 */
[----:B------:R-:W-:Y:S01]  /*12270*/  SEL R9, RZ, 0x1, P2 ;  /* 0x00000001ff097807 */ /* 0x000fe20001000000 */
[----:B------:R-:W-:Y:S01]  /*12280*/  VIADD R37, R192, 0x80 ;  /* 0x00000080c0257836 */ /* 0x000fe20000000000 */
[----:B------:R-:W-:Y:S01]  /*12290*/  ISETP.GE.AND P2, PT, R24, R3, PT ;  /* 0x000000031800720c */ /* 0x000fe20003f46270 */
[----:B------:R-:W-:Y:S01]  /*122a0*/  VIADD R39, R192, 0x40 ;  /* 0x00000040c0277836 */ /* 0x000fe20000000000 */
[----:B------:R-:W-:-:S02]  /*122b0*/  SHF.R.S32.HI R35, RZ, 0x1f, R35 ;  /* 0x0000001fff237819 */ /* 0x000fc40000011423 */
[----:B------:R-:W-:Y:S02]  /*122c0*/  SHF.R.S32.HI R37, RZ, 0x1f, R37 ;  /* 0x0000001fff257819 */ /* 0x000fe40000011425 */
[----:B------:R-:W-:Y:S01]  /*122d0*/  SHF.R.S32.HI R39, RZ, 0x1f, R39 ;  /* 0x0000001fff277819 */ /* 0x000fe20000011427 */
[C---:B--2---:R-:W-:Y:S02]  /*122e0*/  IMAD R20, R8.reuse, 0x40, R20 ;  /* 0x0000004008147824 */ /* 0x044fe400078e0214 */
[----:B------:R-:W-:-:S04]  /*122f0*/  IMAD R8, R8, 0x40, R7 ;  /* 0x0000004008087824 */ /* 0x000fc800078e0207 */
[----:B0-----:R-:W-:-:S04]  /*12300*/  @P0 IMAD.HI.U32 R6, R8, R13, RZ ;  /* 0x0000000d08060227 */ /* 0x001fc800078e00ff */
[----:B------:R-:W-:Y:S01]  /*12310*/  IMAD.MOV.U32 R7, RZ, RZ, R8 ;  /* 0x000000ffff077224 */ /* 0x000fe200078e0008 */
[----:B-1----:R-:W-:Y:S02]  /*12320*/  @P0 SHF.R.U32.HI R7, RZ, R15, R6 ;  /* 0x0000000fff070219 */ /* 0x002fe40000011606 */
[----:B------:R-:W-:Y:S02]  /*12330*/  LOP3.LUT R6, R10, 0x2, R9, 0xe2, !PT ;  /* 0x000000020a067812 */ /* 0x000fe400078ee209 */
[----:B------:R-:W-:Y:S01]  /*12340*/  SEL R10, RZ, 0xffffffff, P1 ;  /* 0xffffffffff0a7807 */ /* 0x000fe20000800000 */
[----:B------:R-:W-:Y:S01]  /*12350*/  IMAD.MOV R9, RZ, RZ, -R7 ;  /* 0x000000ffff097224 */ /* 0x000fe200078e0a07 */
[-C--:B------:R-:W-:Y:S01]  /*12360*/  ISETP.GE.AND P0, PT, R34, R3.reuse, PT ;  /* 0x000000032200720c */ /* 0x080fe20003f06270 */
[----:B------:R-:W-:Y:S01]  /*12370*/  IMAD.WIDE.U32 R4, R7, UR4, R4 ;  /* 0x0000000407047c25 */ /* 0x000fe2000f8e0004 */
[----:B------:R-:W-:Y:S02]  /*12380*/  SHF.R.S32.HI R0, RZ, 0x1f, R7 ;  /* 0x0000001fff007819 */ /* 0x000fe40000011407 */
[----:B------:R-:W-:Y:S01]  /*12390*/  ISETP.GE.AND P1, PT, R32, R3, PT ;  /* 0x000000032000720c */ /* 0x000fe20003f26270 */
[----:B------:R-:W-:Y:S01]  /*123a0*/  IMAD R9, R11, R9, R8 ;  /* 0x000000090b097224 */ /* 0x000fe200078e0208 */
[----:B------:R-:W-:Y:S01]  /*123b0*/  SEL R8, RZ, 0xffffffff, P0 ;  /* 0xffffffffff087807 */ /* 0x000fe20000000000 */
[----:B------:R-:W-:Y:S01]  /*123c0*/  IMAD.SHL.U32 R13, R10, 0x4, RZ ;  /* 0x000000040a0d7824 */ /* 0x000fe200078e00ff */
[----:B------:R-:W-:Y:S01]  /*123d0*/  ISETP.GE.AND P0, PT, R30, R3, PT ;  /* 0x000000031e00720c */ /* 0x000fe20003f06270 */
[----:B------:R-:W-:-:S02]  /*123e0*/  IMAD R0, R0, UR4, RZ ;  /* 0x0000000400007c24 */ /* 0x000fc4000f8e02ff */
[----:B------:R-:W-:Y:S01]  /*123f0*/  IMAD.SHL.U32 R11, R8, 0x8, RZ ;  /* 0x00000008080b7824 */ /* 0x000fe200078e00ff */
[----:B------:R-:W-:Y:S01]  /*12400*/  LOP3.LUT R6, R13, 0x4, R6, 0xe2, !PT ;  /* 0x000000040d067812 */ /* 0x000fe200078ee206 */
[----:B------:R-:W-:Y:S01]  /*12410*/  IMAD R7, R7, UR5, R0 ;  /* 0x0000000507077c24 */ /* 0x000fe2000f8e0200 */
[----:B------:R-:W-:Y:S01]  /*12420*/  SEL R8, RZ, 0xffffffff, P1 ;  /* 0xffffffffff087807 */ /* 0x000fe20000800000 */
[----:B------:R-:W-:Y:S01]  /*12430*/  ULDC.64 UR4, c[0x0][0xad8] ;  /* 0x0002b60000047ab9 */ /* 0x000fe20000000a00 */
[----:B------:R-:W-:Y:S01]  /*12440*/  SHF.R.S32.HI R0, RZ, 0x1f, R9 ;  /* 0x0000001fff007819 */ /* 0x000fe20000011409 */
[----:B------:R-:W-:Y:S01]  /*12450*/  IMAD.IADD R5, R5, 0x1, R7 ;  /* 0x0000000105057824 */ /* 0x000fe200078e0207 */
[----:B------:R-:W-:Y:S01]  /*12460*/  LOP3.LUT R6, R11, 0x8, R6, 0xe2, !PT ;  /* 0x000000080b067812 */ /* 0x000fe200078ee206 */
[----:B------:R-:W-:Y:S01]  /*12470*/  IMAD.SHL.U32 R11, R8, 0x10, RZ ;  /* 0x00000010080b7824 */ /* 0x000fe200078e00ff */
[----:B------:R-:W-:Y:S01]  /*12480*/  SEL R7, RZ, 0xffffffff, P0 ;  /* 0xffffffffff077807 */ /* 0x000fe20000000000 */
[----:B------:R-:W-:Y:S01]  /*12490*/  IMAD R0, R0, UR4, RZ ;  /* 0x0000000400007c24 */ /* 0x000fe2000f8e02ff */
[----:B------:R-:W-:Y:S01]  /*124a0*/  ISETP.GE.AND P0, PT, R27, R3, PT ;  /* 0x000000031b00720c */ /* 0x000fe20003f06270 */
[----:B------:R-:W-:Y:S01]  /*124b0*/  IMAD.WIDE.U32 R4, R9, UR4, R4 ;  /* 0x0000000409047c25 */ /* 0x000fe2000f8e0004 */
[----:B------:R-:W-:-:S03]  /*124c0*/  LOP3.LUT R6, R11, 0x10, R6, 0xe2, !PT ;  /* 0x000000100b067812 */ /* 0x000fc600078ee206 */
[----:B------:R-:W-:Y:S02]  /*124d0*/  IMAD.SHL.U32 R11, R7, 0x20, RZ ;  /* 0x00000020070b7824 */ /* 0x000fe400078e00ff */
[----:B------:R-:W-:Y:S01]  /*124e0*/  IMAD R7, R9, UR5, R0 ;  /* 0x0000000509077c24 */ /* 0x000fe2000f8e0200 */
[----:B------:R-:W-:Y:S01]  /*124f0*/  SEL R9, RZ, 0x40, P0 ;  /* 0x00000040ff097807 */ /* 0x000fe20000000000 */
[----:B------:R-:W-:Y:S01]  /*12500*/  ULDC.64 UR4, c[0x0][0xa80] ;  /* 0x0002a00000047ab9 */ /* 0x000fe20000000a00 */
[----:B------:R-:W-:Y:S01]  /*12510*/  ISETP.GE.AND P0, PT, R20, R21, PT ;  /* 0x000000151400720c */ /* 0x000fe20003f06270 */
[----:B------:R-:W-:Y:S01]  /*12520*/  IMAD.IADD R5, R5, 0x1, R7 ;  /* 0x0000000105057824 */ /* 0x000fe200078e0207 */
[C---:B------:R-:W-:Y:S02]  /*12530*/  LEA R12, P1, R4.reuse, UR4, 0x1 ;  /* 0x00000004040c7c11 */ /* 0x040fe4000f8208ff */
[----:B------:R-:W-:Y:S02]  /*12540*/  LOP3.LUT R6, R11, 0x20, R6, 0xe2, !PT ;  /* 0x000000200b067812 */ /* 0x000fe400078ee206 */
[----:B------:R-:W-:Y:S01]  /*12550*/  LEA.HI.X R13, R4, UR5, R5, 0x1, P1 ;  /* 0x00000005040d7c11 */ /* 0x000fe200088f0c05 */
[----:B------:R0:W1:Y:S01]  /*12560*/  SHFL.IDX PT, R10, R12, RZ, 0x181f ;  /* 0x00181fff0c0a7589 */ /* 0x00006200000e0000 */
[----:B------:R-:W-:-:S02]  /*12570*/  LOP3.LUT R14, R6, R9, RZ, 0xfc, !PT ;  /* 0x00000009060e7212 */ /* 0x000fc400078efcff */
[----:B------:R-:W-:Y:S01]  /*12580*/  SEL R7, RZ, 0x80, P2 ;  /* 0x00000080ff077807 */ /* 0x000fe20001000000 */
[----:B------:R0:W2:Y:S03]  /*12590*/  SHFL.IDX PT, R11, R13, RZ, 0x181f ;  /* 0x00181fff0d0b7589 */ /* 0x0000a600000e0000 */
[----:B------:R-:W-:Y:S01]  /*125a0*/  LOP3.LUT R15, R14, R7, RZ, 0xfc, !PT ;  /* 0x000000070e0f7212 */ /* 0x000fe200078efcff */
[----:B------:R-:W-:Y:S06]  /*125b0*/  @P0 BRA `(.L_x_3930) ;  /* 0x00000000007c0947 */ /* 0x000fec0003800000 */
[-C--:B------:R-:W-:Y:S02]  /*125c0*/  ISETP.GE.AND P2, PT, R38, R3.reuse, PT ;  /* 0x000000032600720c */ /* 0x080fe40003f46270 */
[-C--:B------:R-:W-:Y:S02]  /*125d0*/  ISETP.GE.AND P1, PT, R192, R3.reuse, PT ;  /* 0x00000003c000720c */ /* 0x080fe40003f26270 */
[-C--:B------:R-:W-:Y:S02]  /*125e0*/  ISETP.GE.AND P5, PT, R36, R3.reuse, PT ;  /* 0x000000032400720c */ /* 0x080fe40003fa6270 */
[----:B------:R-:W-:-:S07]  /*125f0*/  ISETP.GE.AND P3, PT, R34, R3, PT ;  /* 0x000000032200720c */ /* 0x000fce0003f66270 */
[----:B-1----:R-:W-:Y:S02]  /*12600*/  @!P2 LEA R4, P0, R38, R10, 0x1 ;  /* 0x0000000a2604a211 */ /* 0x002fe400078008ff */
[----:B--2---:R-:W-:Y:S02]  /*12610*/  @!P1 IMAD.WIDE R6, R192, 0x2, R10 ;  /* 0x00000002c0069825 */ /* 0x004fe400078e020a */
[----:B------:R-:W-:Y:S02]  /*12620*/  @!P2 LEA.HI.X R5, R38, R11, R39, 0x1, P0 ;  /* 0x0000000b2605a211 */ /* 0x000fe400000f0c27 */
[----:B------:R-:W-:Y:S01]  /*12630*/  LOP3.LUT P0, RZ, R14, 0x40, RZ, 0xc0, !PT ;  /* 0x000000400eff7812 */ /* 0x000fe2000780c0ff */
[----:B------:R1:W-:Y:S01]  /*12640*/  @!P1 ST.E.128 desc[UR42][R6.64], RZ ;  /* 0x000000ff06009985 */ /* 0x0003e2000c101d2a */
[----:B------:R-:W-:-:S03]  /*12650*/  ISETP.GE.AND P1, PT, R30, R3, PT ;  /* 0x000000031e00720c */ /* 0x000fc60003f26270 */
[----:B------:R2:W-:Y:S01]  /*12660*/  @!P2 ST.E.128 desc[UR42][R4.64], RZ ;  /* 0x000000ff0400a985 */ /* 0x0005e2000c101d2a */
[----:B------:R-:W-:Y:S02]  /*12670*/  ISETP.GE.AND P2, PT, R32, R3, PT ;  /* 0x000000032000720c */ /* 0x000fe40003f46270 */
[----:B-1----:R-:W-:-:S04]  /*12680*/  @!P5 LEA R6, P4, R36, R10, 0x1 ;  /* 0x0000000a2406d211 */ /* 0x002fc800078808ff */
[-C--:B------:R-:W-:Y:S02]  /*12690*/  @!P5 LEA.HI.X R7, R36, R11.reuse, R37, 0x1, P4 ;  /* 0x0000000b2407d211 */ /* 0x080fe400020f0c25 */
[----:B------:R-:W-:Y:S02]  /*126a0*/  LOP3.LUT P4, RZ, R15, 0x80, RZ, 0xc0, !PT ;  /* 0x000000800fff7812 */ /* 0x000fe4000788c0ff */
[-C--:B--2---:R-:W-:Y:S01]  /*126b0*/  @!P3 LEA R4, P6, R34, R10.reuse, 0x1 ;  /* 0x0000000a2204b211 */ /* 0x084fe200078c08ff */
[----:B------:R1:W-:Y:S02]  /*126c0*/  @!P5 ST.E.128 desc[UR42][R6.64], RZ ;  /* 0x000000ff0600d985 */ /* 0x0003e4000c101d2a */
[----:B------:R-:W-:Y:S02]  /*126d0*/  @!P2 LEA R8, P5, R32, R10, 0x1 ;  /* 0x0000000a2008a211 */ /* 0x000fe400078a08ff */
[-C--:B------:R-:W-:Y:S02]  /*126e0*/  @!P3 LEA.HI.X R5, R34, R11.reuse, R35, 0x1, P6 ;  /* 0x0000000b2205b211 */ /* 0x080fe400030f0c23 */
[----:B------:R-:W-:-:S03]  /*126f0*/  @!P2 LEA.HI.X R9, R32, R11, R33, 0x1, P5 ;  /* 0x0000000b2009a211 */ /* 0x000fc600028f0c21 */
[----:B------:R2:W-:Y:S01]  /*12700*/  @!P3 ST.E.128 desc[UR42][R4.64], RZ ;  /* 0x000000ff0400b985 */ /* 0x0005e2000c101d2a */
[----:B-1----:R-:W-:-:S03]  /*12710*/  @!P1 LEA R6, P6, R30, R10, 0x1 ;  /* 0x0000000a1e069211 */ /* 0x002fc600078c08ff */
[----:B------:R3:W-:Y:S01]  /*12720*/  @!P2 ST.E.128 desc[UR42][R8.64], RZ ;  /* 0x000000ff0800a985 */ /* 0x0007e2000c101d2a */
[----:B------:R-:W-:Y:S02]  /*12730*/  @!P1 LEA.HI.X R7, R30, R11, R31, 0x1, P6 ;  /* 0x0000000b1e079211 */ /* 0x000fe400030f0c1f */
[----:B--2---:R-:W-:-:S03]  /*12740*/  @P0 LEA R4, P3, R27, R10, 0x1 ;  /* 0x0000000a1b040211 */ /* 0x004fc600078608ff */
[----:B------:R3:W-:Y:S01]  /*12750*/  @!P1 ST.E.128 desc[UR42][R6.64], RZ ;  /* 0x000000ff06009985 */ /* 0x0007e2000c101d2a */
[C---:B------:R-:W-:Y:S02]  /*12760*/  @P4 LEA R10, P5, R24.reuse, R10, 0x1 ;  /* 0x0000000a180a4211 */ /* 0x040fe400078a08ff */
[-C--:B------:R-:W-:Y:S02]  /*12770*/  @P0 LEA.HI.X R5, R27, R11.reuse, R29, 0x1, P3 ;  /* 0x0000000b1b050211 */ /* 0x080fe400018f0c1d */
[----:B------:R-:W-:-:S03]  /*12780*/  @P4 LEA.HI.X R11, R24, R11, R25, 0x1, P5 ;  /* 0x0000000b180b4211 */ /* 0x000fc600028f0c19 */
[----:B------:R3:W-:Y:S04]  /*12790*/  @P0 ST.E.128 desc[UR42][R4.64], RZ ;  /* 0x000000ff04000985 */ /* 0x0007e8000c101d2a */
[----:B------:R3:W-:Y:S02]  /*127a0*/  @P4 ST.E.128 desc[UR42][R10.64], RZ ;  /* 0x000000ff0a004985 */ /* 0x0007e4000c101d2a */
.L_x_3930:
[----:B------:R-:W-:Y:S05]  /*127b0*/  BSYNC B1 ;  /* 0x0000000000017941 */ /* 0x000fea0003800000 */
.L_x_3929:
[----:B------:R-:W-:Y:S01]  /*127c0*/  VIADD R0, R20, 0x20 ;  /* 0x0000002014007836 */ /* 0x000fe20000000000 */
[----:B--23--:R2:W3:Y:S04]  /*127d0*/  SHFL.IDX PT, R11, R13, 0x1, 0x181f ;  /* 0x00381f000d0b7f89 */ /* 0x00c4e800000e0000 */
[----:B------:R-:W-:Y:S01]  /*127e0*/  ISETP.GE.AND P0, PT, R0, R21, PT ;  /* 0x000000150000720c */ /* 0x000fe20003f06270 */
[----:B-1----:R2:W1:-:S12]  /*127f0*/  SHFL.IDX PT, R10, R12, 0x1, 0x181f ;  /* 0x00381f000c0a7f89 */ /* 0x00245800000e0000 */
[----:B--2---:R-:W-:Y:S05]  /*12800*/  @P0 BRA `(.L_x_3923) ;  /* 0x00000000007c0947 */ /* 0x004fea0003800000 */
[-C--:B------:R-:W-:Y:S02]  /*12810*/  ISETP.GE.AND P6, PT, R192, R3.reuse, PT ;  /* 0x00000003c000720c */ /* 0x080fe40003fc6270 */
[-C--:B------:R-:W-:Y:S02]  /*12820*/  ISETP.GE.AND P5, PT, R38, R3.reuse, PT ;  /* 0x000000032600720c */ /* 0x080fe40003fa6270 */
[-C--:B------:R-:W-:Y:S02]  /*12830*/  ISETP.GE.AND P4, PT, R36, R3.reuse, PT ;  /* 0x000000032400720c */ /* 0x080fe40003f86270 */
[-C--:B------:R-:W-:Y:S02]  /*12840*/  ISETP.GE.AND P3, PT, R34, R3.reuse, PT ;  /* 0x000000032200720c */ /* 0x080fe40003f66270 */
[-C--:B------:R-:W-:Y:S02]  /*12850*/  ISETP.GE.AND P2, PT, R32, R3.reuse, PT ;  /* 0x000000032000720c */ /* 0x080fe40003f46270 */
[----:B------:R-:W-:-:S03]  /*12860*/  ISETP.GE.AND P1, PT, R30, R3, PT ;  /* 0x000000031e00720c */ /* 0x000fc60003f26270 */
[----:B-1-3--:R-:W-:Y:S02]  /*12870*/  @!P6 IMAD.WIDE R6, R192, 0x2, R10 ;  /* 0x00000002c006e825 */ /* 0x00afe400078e020a */
[----:B------:R-:W-:-:S03]  /*12880*/  @!P5 LEA R4, P0, R38, R10, 0x1 ;  /* 0x0000000a2604d211 */ /* 0x000fc600078008ff */
[----:B------:R1:W-:Y:S01]  /*12890*/  @!P6 ST.E.128 desc[UR42][R6.64], RZ ;  /* 0x000000ff0600e985 */ /* 0x0003e2000c101d2a */
[----:B------:R-:W-:Y:S02]  /*128a0*/  @!P5 LEA.HI.X R5, R38, R11, R39, 0x1, P0 ;  /* 0x0000000b2605d211 */ /* 0x000fe400000f0c27 */
[----:B------:R-:W-:-:S03]  /*128b0*/  LOP3.LUT P0, RZ, R14, 0x40, RZ, 0xc0, !PT ;  /* 0x000000400eff7812 */ /* 0x000fc6000780c0ff */
[----:B------:R2:W-:Y:S01]  /*128c0*/  @!P5 ST.E.128 desc[UR42][R4.64], RZ ;  /* 0x000000ff0400d985 */ /* 0x0005e2000c101d2a */
[----:B-1----:R-:W-:-:S04]  /*128d0*/  @!P4 LEA R6, P6, R36, R10, 0x1 ;  /* 0x0000000a2406c211 */ /* 0x002fc800078c08ff */
[-C--:B------:R-:W-:Y:S02]  /*128e0*/  @!P4 LEA.HI.X R7, R36, R11.reuse, R37, 0x1, P6 ;  /* 0x0000000b2407c211 */ /* 0x080fe400030f0c25 */
[----:B------:R-:W-:Y:S02]  /*128f0*/  LOP3.LUT P6, RZ, R15, 0x80, RZ, 0xc0, !PT ;  /* 0x000000800fff7812 */ /* 0x000fe400078cc0ff */
[-C--:B--2---:R-:W-:Y:S01]  /*12900*/  @!P3 LEA R4, P5, R34, R10.reuse, 0x1 ;  /* 0x0000000a2204b211 */ /* 0x084fe200078a08ff */
[----:B------:R1:W-:Y:S01]  /*12910*/  @!P4 ST.E.128 desc[UR42][R6.64], RZ ;  /* 0x000000ff0600c985 */ /* 0x0003e2000c101d2a */
        /* <DEDUP_REMOVED lines=14> */
.L_x_3923:
[----:B------:R-:W-:Y:S05]  /*12a00*/  BSYNC B0 ;  /* 0x0000000000007941 */ /* 0x000fea0003800000 */
.L_x_3916:
[----:B------:R-:W-:Y:S02]  /*12a10*/  ULDC UR4, c[0x0][0xc3c] ;  /* 0x00030f0000047ab9 */ /* 0x000fe40000000800 */
[----:B------:R-:W-:-:S13]  /*12a20*/  ISETP.GE.AND P0, PT, R155, UR4, PT ;  /* 0x000000049b007c0c */ /* 0x000fda000bf06270 */
[----:B------:R-:W-:Y:S05]  /*12a30*/  @!P0 BRA `(.L_x_3931) ;  /* 0xfffffeec00ac8947 */ /* 0x000fea000383ffff */
[----:B------:R-:W-:Y:S05]  /*12a40*/  BRA `(.L_x_3794) ;  /* 0x0000007800447947 */ /* 0x000fea0003800000 */
.L_x_3792:
        /* <DEDUP_REMOVED lines=16> */
.L_x_3932:
        /* <DEDUP_REMOVED lines=43> */
.L_x_3936:
[----:B------:R-:W0:Y:S01]  /*12e00*/  LDC R2, c[0x0][0xc3c] ;  /* 0x00030f00ff027b82 */ /* 0x000e220000000800 */
[----:B------:R-:W-:Y:S01]  /*12e10*/  UIADD3 UR4, UR4, 0x1f, URZ ;  /* 0x0000001f04047890 */ /* 0x000fe2000fffe03f */
[----:B------:R-:W-:Y:S02]  /*12e20*/  ULDC UR7, c[0x0][0xc3c] ;  /* 0x00030f0000077ab9 */ /* 0x000fe40000000800 */
[----:B------:R-:W-:-:S03]  /*12e30*/  IMAD.U32 R27, RZ, RZ, UR7 ;  /* 0x00000007ff1b7e24 */ /* 0x000fc6000f8e00ff */
        /* <DEDUP_REMOVED lines=33> */
.L_x_3934:
        /* <DEDUP_REMOVED lines=18> */
.L_x_3937:
[----:B-1----:R-:W-:Y:S01]  /*13170*/  IMAD R24, R24, UR5, R11 ;  /* 0x0000000518187c24 */ /* 0x002fe2000f8e020b */
[----:B0-----:R-:W-:Y:S01]  /*13180*/  IABS R5, R9 ;  /* 0x0000000900057213 */ /* 0x001fe20000000000 */
[----:B------:R-:W-:Y:S01]  /*13190*/  IMAD.MOV.U32 R11, RZ, RZ, R12 ;  /* 0x000000ffff0b7224 */ /* 0x000fe200078e000c */
[----:B------:R-:W-:Y:S01]  /*131a0*/  IABS R12, R6 ;  /* 0x00000006000c7213 */ /* 0x000fe20000000000 */
[----:B------:R-:W-:Y:S01]  /*131b0*/  IMAD.MOV.U32 R2, RZ, RZ, RZ ;  /* 0x000000ffff027224 */ /* 0x000fe200078e00ff */
[----:B------:R-:W-:Y:S01]  /*131c0*/  IADD3 R25, -R24, UR6, RZ ;  /* 0x0000000618197c10 */ /* 0x000fe2000fffe1ff */
[----:B------:R-:W-:Y:S01]  /*131d0*/  IMAD R11, R11, R4, RZ ;  /* 0x000000040b0b7224 */ /* 0x000fe200078e02ff */
[----:B------:R-:W0:Y:S01]  /*131e0*/  I2F.RP R8, R5 ;  /* 0x0000000500087306 */ /* 0x000e220000209400 */
[----:B------:R-:W-:Y:S01]  /*131f0*/  IMAD.MOV R12, RZ, RZ, -R12 ;  /* 0x000000ffff0c7224 */ /* 0x000fe200078e0a0c */
[----:B------:R-:W-:Y:S01]  /*13200*/  IABS R10, R25 ;  /* 0x00000019000a7213 */ /* 0x000fe20000000000 */
[----:B------:R-:W-:-:S04]  /*13210*/  IMAD.HI.U32 R2, R3, R11, R2 ;  /* 0x0000000b03027227 */ /* 0x000fc800078e0002 */
[----:B------:R-:W-:Y:S02]  /*13220*/  IMAD.MOV.U32 R3, RZ, RZ, R10 ;  /* 0x000000ffff037224 */ /* 0x000fe400078e000a */
[----:B------:R-:W-:Y:S02]  /*13230*/  IMAD.MOV.U32 R10, RZ, RZ, R12 ;  /* 0x000000ffff0a7224 */ /* 0x000fe400078e000c */
[----:B------:R-:W-:-:S04]  /*13240*/  IMAD.HI.U32 R2, R2, R3, RZ ;  /* 0x0000000302027227 */ /* 0x000fc800078e00ff */
[----:B------:R-:W-:Y:S01]  /*13250*/  IMAD R3, R2, R10, R3 ;  /* 0x0000000a02037224 */ /* 0x000fe200078e0203 */
[----:B0-----:R-:W0:Y:S01]  /*13260*/  MUFU.RCP R8, R8 ;  /* 0x0000000800087308 */ /* 0x001e220000001000 */
[----:B------:R-:W-:-:S03]  /*13270*/  VIADD R27, R27, UR4 ;  /* 0x000000041b1b7c36 */ /* 0x000fc60008000000 */
        /* <DEDUP_REMOVED lines=10> */
[----:B------:R-:W-:-:S04]  /*13320*/  @P0 VIADD R2, R2, 0x1 ;  /* 0x0000000102020836 */ /* 0x000fc80000000000 */
[----:B------:R-:W-:Y:S02]  /*13330*/  IMAD.MOV.U32 R8, RZ, RZ, R2 ;  /* 0x000000ffff087224 */ /* 0x000fe400078e0002 */
[----:B-1----:R-:W-:Y:S02]  /*13340*/  IMAD.MOV R2, RZ, RZ, -R3 ;  /* 0x000000ffff027224 */ /* 0x002fe400078e0a03 */
[----:B------:R-:W-:Y:S01]  /*13350*/  @!P2 IMAD.MOV R8, RZ, RZ, -R8 ;  /* 0x000000ffff08a224 */ /* 0x000fe200078e0a08 */
[----:B------:R-:W-:Y:S01]  /*13360*/  @!P1 LOP3.LUT R8, RZ, R6, RZ, 0x33, !PT ;  /* 0x00000006ff089212 */ /* 0x000fe200078e33ff */
[----:B------:R-:W-:Y:S02]  /*13370*/  IMAD R11, R2, R5, RZ ;  /* 0x00000005020b7224 */ /* 0x000fe400078e02ff */
[----:B------:R-:W-:Y:S01]  /*13380*/  IMAD.MOV.U32 R2, RZ, RZ, RZ ;  /* 0x000000ffff027224 */ /* 0x000fe200078e00ff */
[----:B------:R-:W-:Y:S01]  /*13390*/  IABS R4, R8 ;  /* 0x0000000800047213 */ /* 0x000fe20000000000 */
[----:B------:R-:W-:-:S02]  /*133a0*/  IMAD.MOV R10, RZ, RZ, -R10 ;  /* 0x000000ffff0a7224 */ /* 0x000fc400078e0a0a */
[----:B------:R-:W-:-:S04]  /*133b0*/  IMAD.HI.U32 R2, R3, R11, R2 ;  /* 0x0000000b03027227 */ /* 0x000fc800078e0002 */
[----:B------:R-:W-:Y:S02]  /*133c0*/  IMAD.MOV.U32 R3, RZ, RZ, R4 ;  /* 0x000000ffff037224 */ /* 0x000fe400078e0004 */
[----:B------:R-:W-:Y:S02]  /*133d0*/  IMAD.MOV.U32 R4, RZ, RZ, R10 ;  /* 0x000000ffff047224 */ /* 0x000fe400078e000a */
[----:B------:R-:W-:-:S04]  /*133e0*/  IMAD.HI.U32 R2, R2, R3, RZ ;  /* 0x0000000302027227 */ /* 0x000fc800078e00ff */
[----:B------:R-:W-:Y:S01]  /*133f0*/  IMAD R4, R2, R4, R3 ;  /* 0x0000000402047224 */ /* 0x000fe200078e0203 */
[----:B------:R-:W-:Y:S01]  /*13400*/  LOP3.LUT R3, R8, R9, RZ, 0x3c, !PT ;  /* 0x0000000908037212 */ /* 0x000fe200078e3cff */
[----:B------:R-:W-:-:S03]  /*13410*/  IMAD R6, R6, R8, RZ ;  /* 0x0000000806067224 */ /* 0x000fc600078e02ff */
[----:B------:R-:W-:Y:S01]  /*13420*/  ISETP.GT.U32.AND P1, PT, R5, R4, PT ;  /* 0x000000040500720c */ /* 0x000fe20003f24070 */
[----:B------:R-:W-:Y:S01]  /*13430*/  IMAD.IADD R25, R25, 0x1, -R6 ;  /* 0x0000000119197824 */ /* 0x000fe200078e0a06 */
[----:B------:R-:W-:-:S11]  /*13440*/  ISETP.GE.AND P2, PT, R3, RZ, PT ;  /* 0x000000ff0300720c */ /* 0x000fd60003f46270 */
[-C--:B------:R-:W-:Y:S01]  /*13450*/  @!P1 IADD3 R4, R4, -R5.reuse, RZ ;  /* 0x8000000504049210 */ /* 0x080fe20007ffe0ff */
[----:B------:R-:W-:Y:S01]  /*13460*/  @!P1 VIADD R2, R2, 0x1 ;  /* 0x0000000102029836 */ /* 0x000fe20000000000 */
[----:B------:R-:W-:Y:S02]  /*13470*/  ISETP.NE.AND P1, PT, R9, RZ, PT ;  /* 0x000000ff0900720c */ /* 0x000fe40003f25270 */
[----:B------:R-:W-:-:S13]  /*13480*/  ISETP.GE.U32.AND P0, PT, R4, R5, PT ;  /* 0x000000050400720c */ /* 0x000fda0003f06070 */
[----:B------:R-:W-:-:S04]  /*13490*/  @P0 VIADD R2, R2, 0x1 ;  /* 0x0000000102020836 */ /* 0x000fc80000000000 */
[----:B------:R-:W-:Y:S01]  /*134a0*/  @!P2 IMAD.MOV R2, RZ, RZ, -R2 ;  /* 0x000000ffff02a224 */ /* 0x000fe200078e0a02 */
[----:B------:R-:W-:-:S05]  /*134b0*/  @!P1 LOP3.LUT R2, RZ, R9, RZ, 0x33, !PT ;  /* 0x00000009ff029212 */ /* 0x000fca00078e33ff */
[----:B------:R-:W-:-:S04]  /*134c0*/  IMAD.MOV R26, RZ, RZ, -R2 ;  /* 0x000000ffff1a7224 */ /* 0x000fc800078e0a02 */
[C---:B------:R-:W-:Y:S02]  /*134d0*/  IMAD R26, R9.reuse, R26, R8 ;  /* 0x0000001a091a7224 */ /* 0x040fe400078e0208 */
[----:B------:R-:W-:-:S04]  /*134e0*/  IMAD R9, R9, 0x1000000, R2 ;  /* 0x0100000009097824 */ /* 0x000fc800078e0202 */
[----:B------:R-:W-:Y:S01]  /*134f0*/  IMAD R26, R26, 0x10000, R9 ;  /* 0x000100001a1a7824 */ /* 0x000fe200078e0209 */
[----:B------:R-:W-:Y:S06]  /*13500*/  BRA `(.L_x_3938) ;  /* 0x00000000000c7947 */ /* 0x000fec0003800000 */
.L_x_3935:
[----:B------:R-:W-:Y:S02]  /*13510*/  IMAD.MOV.U32 R25, RZ, RZ, RZ ;  /* 0x000000ffff197224 */ /* 0x000fe400078e00ff */
[----:B------:R-:W-:Y:S02]  /*13520*/  IMAD.U32 R24, RZ, RZ, UR6 ;  /* 0x00000006ff187e24 */ /* 0x000fe4000f8e00ff */
[----:B------:R-:W-:-:S07]  /*13530*/  IMAD.MOV.U32 R26, RZ, RZ, RZ ;  /* 0x000000ffff1a7224 */ /* 0x000fce00078e00ff */
.L_x_3938:
[----:B------:R-:W-:-:S13]  /*13540*/  ISETP.NE.AND P0, PT, R7, RZ, PT ;  /* 0x000000ff0700720c */ /* 0x000fda0003f05270 */
[----:B------:R-:W0:Y:S01]  /*13550*/  @!P0 S2R R3, SR_CgaCtaId ;  /* 0x0000000000038919 */ /* 0x000e220000008800 */
[----:B------:R-:W-:-:S04]  /*13560*/  @!P0 MOV R2, 0x400 ;  /* 0x0000040000028802 */ /* 0x000fc80000000f00 */
[----:B0-----:R-:W-:-:S05]  /*13570*/  @!P0 LEA R2, R3, R2, 0x18 ;  /* 0x0000000203028211 */ /* 0x001fca00078ec0ff */
[----:B------:R1:W-:Y:S01]  /*13580*/  @!P0 STS.128 [R2+0x28cd0], R24 ;  /* 0x028cd01802008388 */ /* 0x0003e20000000c00 */
[----:B------:R-:W-:Y:S06]  /*13590*/  BAR.ARV 0x5, 0x180 ;  /* 0x0146000000007b1d */ /* 0x000fec0000002000 */
.L_x_3933:
        /* <DEDUP_REMOVED lines=8> */
[----:B------:R-:W-:Y:S01]  /*13620*/  LOP3.LUT R5, R0, 0x7f, RZ, 0xc0, !PT ;  /* 0x0000007f00057812 */ /* 0x000fe200078ec0ff */
[----:B------:R-:W-:Y:S01]  /*13630*/  UMOV UR4, 0x400 ;  /* 0x0000040000047882 */ /* 0x000fe20000000000 */
[----:B------:R1:W-:Y:S01]  /*13640*/  STL [R1+0x20], RZ ;  /* 0x000020ff01007387 */ /* 0x0003e20000100800 */
[----:B------:R-:W-:Y:S01]  /*13650*/  BSSY B8, `(.L_x_3939) ;  /* 0x0000699000087945 */ /* 0x000fe20003800000 */
[C---:B------:R-:W-:Y:S01]  /*13660*/  LOP3.LUT R3, R2.reuse, 0x1f8, RZ, 0xc0, !PT ;  /* 0x000001f802037812 */ /* 0x040fe200078ec0ff */
[----:B------:R-:W-:Y:S01]  /*13670*/  IMAD.SHL.U32 R35, R5, 0x8, RZ ;  /* 0x0000000805237824 */ /* 0x000fe200078e00ff */
[----:B------:R-:W-:Y:S01]  /*13680*/  LOP3.LUT R2, R2, 0x38, RZ, 0xc0, !PT ;  /* 0x0000003802027812 */ /* 0x000fe200078ec0ff */
[----:B------:R-:W-:Y:S01]  /*13690*/  IMAD.MOV.U32 R29, RZ, RZ, 0x1 ;  /* 0x00000001ff1d7424 */ /* 0x000fe200078e00ff */
[----:B------:R-:W-:Y:S01]  /*136a0*/  LOP3.LUT R4, R3, 0x38, R0, 0x78, !PT ;  /* 0x0000003803047812 */ /* 0x000fe200078e7800 */
[----:B------:R-:W-:Y:S01]  /*136b0*/  IMAD.SHL.U32 R0, R0, 0x10, RZ ;  /* 0x0000001000007824 */ /* 0x000fe200078e00ff */
[----:B------:R-:W-:Y:S01]  /*136c0*/  SHF.R.U32.HI R3, RZ, 0x3, R5 ;  /* 0x00000003ff037819 */ /* 0x000fe20000011605 */
[----:B------:R-:W-:Y:S01]  /*136d0*/  IMAD.MOV.U32 R19, RZ, RZ, RZ ;  /* 0x000000ffff137224 */ /* 0x000fe200078e00ff */
[----:B------:R-:W-:Y:S01]  /*136e0*/  LOP3.LUT R35, R4, 0x200, R35, 0xf8, !PT ;  /* 0x0000020004237812 */ /* 0x000fe200078ef823 */
[----:B------:R-:W-:Y:S01]  /*136f0*/  IMAD.MOV.U32 R22, RZ, RZ, RZ ;  /* 0x000000ffff167224 */ /* 0x000fe200078e00ff */
[----:B------:R-:W-:Y:S01]  /*13700*/  LOP3.LUT R0, R3, 0x70, R0, 0xf8, !PT ;  /* 0x0000007003007812 */ /* 0x000fe200078ef800 */
[----:B------:R-:W-:Y:S01]  /*13710*/  IMAD.MOV.U32 R28, RZ, RZ, 0x1 ;  /* 0x00000001ff1c7424 */ /* 0x000fe200078e00ff */
[C---:B------:R-:W-:Y:S01]  /*13720*/  LOP3.LUT R0, R2.reuse, 0xc0, RZ, 0xfc, !PT ;  /* 0x000000c002007812 */ /* 0x040fe200078efcff */
[----:B------:R-:W-:Y:S01]  /*13730*/  ULDC.64 UR40, c[0x0][0x198] ;  /* 0x0000660000287ab9 */ /* 0x000fe20000000a00 */
[C---:B------:R-:W-:Y:S01]  /*13740*/  LOP3.LUT R0, R2.reuse, 0x140, RZ, 0xfc, !PT ;  /* 0x0000014002007812 */ /* 0x040fe200078efcff */
[----:B------:R-:W-:Y:S01]  /*13750*/  ULOP3.LUT UR38, UR36, 0x2, URZ, 0xfc, !UPT ;  /* 0x0000000224267892 */ /* 0x000fe2000f8efc3f */
[C---:B------:R-:W-:Y:S01]  /*13760*/  LOP3.LUT R3, R2.reuse, 0x40, RZ, 0xfc, !PT ;  /* 0x0000004002037812 */ /* 0x040fe200078efcff */
[----:B------:R-:W-:Y:S01]  /*13770*/  ULDC UR37, c[0x0][0xc] ;  /* 0x0000030000257ab9 */ /* 0x000fe20000000800 */
[----:B0-----:R-:W-:Y:S01]  /*13780*/  ULEA UR4, UR5, UR4, 0x18 ;  /* 0x0000000405047291 */ /* 0x001fe2000f8ec03f */
[----:B------:R-:W-:-:S02]  /*13790*/  LOP3.LUT R3, R2, 0x100, RZ, 0xfc, !PT ;  /* 0x0000010002037812 */ /* 0x000fc400078efcff */
[C---:B------:R-:W-:Y:S02]  /*137a0*/  LOP3.LUT R4, R2.reuse, 0x80, RZ, 0xfc, !PT ;  /* 0x0000008002047812 */ /* 0x040fe400078efcff */
[C---:B------:R-:W-:Y:S01]  /*137b0*/  LOP3.LUT R3, R2.reuse, 0x180, RZ, 0xfc, !PT ;  /* 0x0000018002037812 */ /* 0x040fe200078efcff */
[----:B------:R-:W-:Y:S01]  /*137c0*/  IMAD.U32 R17, RZ, RZ, UR4 ;  /* 0x00000004ff117e24 */ /* 0x000fe2000f8e00ff */
[----:B------:R-:W-:-:S03]  /*137d0*/  LOP3.LUT R2, R2, 0x1c0, RZ, 0xfc, !PT ;  /* 0x000001c002027812 */ /* 0x000fc600078efcff */
[----:B------:R-:W-:-:S05]  /*137e0*/  IMAD R0, R35, 0x2, R17 ;  /* 0x0000000223007824 */ /* 0x000fca00078e0211 */
[----:B------:R1:W-:Y:S02]  /*137f0*/  STL [R1+0x30], R0 ;  /* 0x0000300001007387 */ /* 0x0003e40000100800 */
.L_x_4048:
[----:B0-----:R-:W0:Y:S02]  /*13800*/  LDC.64 R2, c[0x0][0xc88] ;  /* 0x00032200ff027b82 */ /* 0x001e240000000a00 */
[----:B0-----:R-:W-:-:S05]  /*13810*/  IMAD.WIDE R2, R27, 0x4, R2 ;  /* 0x000000041b027825 */ /* 0x001fca00078e0202 */
[----:B-1----:R-:W1:Y:S01]  /*13820*/  LDG.E R31, desc[UR42][R2.64] ;  /* 0x0000002a021f7981 */ /* 0x002e62000c1e1900 */
[----:B------:R-:W-:Y:S05]  /*13830*/  YIELD ;  /* 0x0000000000007946 */ /* 0x000fea0003800000 */
[----:B------:R-:W-:Y:S01]  /*13840*/  ULDC.64 UR4, c[0x0][0xa28] ;  /* 0x00028a0000047ab9 */ /* 0x000fe20000000a00 */
[----:B------:R-:W-:Y:S01]  /*13850*/  IMAD.MOV.U32 R33, RZ, RZ, RZ ;  /* 0x000000ffff217224 */ /* 0x000fe200078e00ff */
[----:B------:R-:W-:Y:S01]  /*13860*/  ISETP.NE.U32.AND P0, PT, RZ, UR4, PT ;  /* 0x00000004ff007c0c */ /* 0x000fe2000bf05070 */
[----:B--23--:R-:W-:Y:S01]  /*13870*/  IMAD.MOV.U32 R6, RZ, RZ, RZ ;  /* 0x000000ffff067224 */ /* 0x00cfe200078e00ff */
[----:B------:R-:W-:Y:S01]  /*13880*/  ULDC.64 UR8, c[0x0][0xa18] ;  /* 0x0002860000087ab9 */ /* 0x000fe20000000a00 */
[----:B------:R-:W-:Y:S01]  /*13890*/  ULDC.64 UR6, c[0x0][0xa10] ;  /* 0x0002840000067ab9 */ /* 0x000fe20000000a00 */
[----:B------:R-:W-:-:S02]  /*138a0*/  ISETP.NE.AND.EX P0, PT, RZ, UR5, PT, P0 ;  /* 0x00000005ff007c0c */ /* 0x000fc4000bf05300 */
        /* <DEDUP_REMOVED lines=9> */
[----:B------:R-:W-:Y:S01]  /*13940*/  ISETP.NE.U32.AND P1, PT, RZ, UR8, PT ;  /* 0x00000008ff007c0c */ /* 0x000fe2000bf25070 */
[----:B0-----:R-:W-:Y:S01]  /*13950*/  IMAD.MOV.U32 R0, RZ, RZ, RZ ;  /* 0x000000ffff007224 */ /* 0x001fe200078e00ff */
[----:B------:R-:W-:Y:S02]  /*13960*/  ISETP.NE.AND.EX P0, PT, RZ, UR5, PT, P0 ;  /* 0x00000005ff007c0c */ /* 0x000fe4000bf05300 */
[----:B------:R-:W-:Y:S02]  /*13970*/  ISETP.NE.AND.EX P1, PT, RZ, UR9, PT, P1 ;  /* 0x00000009ff007c0c */ /* 0x000fe4000bf25310 */
[----:B------:R-:W-:Y:S02]  /*13980*/  ISETP.NE.U32.AND P2, PT, RZ, UR6, PT ;  /* 0x00000006ff007c0c */ /* 0x000fe4000bf45070 */
[----:B-1----:R-:W-:-:S02]  /*13990*/  IADD3 R2, P3, R23, UR4, RZ ;  /* 0x0000000417027c10 */ /* 0x002fc4000ff7e0ff */
[----:B------:R-:W-:Y:S02]  /*139a0*/  ISETP.NE.AND.EX P2, PT, RZ, UR7, PT, P2 ;  /* 0x00000007ff007c0c */ /* 0x000fe4000bf45320 */
[----:B------:R-:W-:Y:S02]  /*139b0*/  IADD3.X R3, R30, UR5, RZ, P3, !PT ;  /* 0x000000051e037c10 */ /* 0x000fe40009ffe4ff */
[----:B------:R-:W-:-:S03]  /*139c0*/  IADD3 R4, P4, R23, UR6, RZ ;  /* 0x0000000617047c10 */ /* 0x000fc6000ff9e0ff */
[----:B------:R-:W2:Y:S01]  /*139d0*/  @P0 LDG.E R6, desc[UR42][R2.64] ;  /* 0x0000002a02060981 */ /* 0x000ea2000c1e1900 */
[----:B------:R-:W-:Y:S01]  /*139e0*/  ULDC UR4, c[0x0][0x288] ;  /* 0x0000a20000047ab9 */ /* 0x000fe20000000800 */
[----:B------:R-:W-:Y:S01]  /*139f0*/  IADD3.X R5, R30, UR7, RZ, P4, !PT ;  /* 0x000000071e057c10 */ /* 0x000fe2000a7fe4ff */
[----:B------:R-:W-:Y:S01]  /*13a00*/  IMAD.U32 R8, RZ, RZ, UR4 ;  /* 0x00000004ff087e24 */ /* 0x000fe2000f8e00ff */
[----:B------:R-:W-:-:S03]  /*13a10*/  ULDC.64 UR4, c[0x0][0x418] ;  /* 0x0001060000047ab9 */ /* 0x000fc60000000a00 */
[----:B------:R-:W5:Y:S04]  /*13a20*/  @P2 LDG.E R0, desc[UR42][R4.64] ;  /* 0x0000002a04002981 */ /* 0x000f68000c1e1900 */
[----:B--2---:R0:W-:Y:S02]  /*13a30*/  STL [R1+0x4], R6 ;  /* 0x0000040601007387 */ /* 0x0041e40000100800 */
[----:B0-----:R-:W-:-:S04]  /*13a40*/  @P1 IADD3 R6, P3, R23, UR8, RZ ;  /* 0x0000000817061c10 */ /* 0x001fc8000ff7e0ff */
[----:B------:R-:W-:-:S05]  /*13a50*/  @P1 IADD3.X R7, R30, UR9, RZ, P3, !PT ;  /* 0x000000091e071c10 */ /* 0x000fca0009ffe4ff */
[----:B------:R0:W2:Y:S01]  /*13a60*/  @P1 LDG.E R8, desc[UR42][R6.64] ;  /* 0x0000002a06081981 */ /* 0x0000a2000c1e1900 */
        /* <DEDUP_REMOVED lines=8> */
[----:B--2---:R0:W-:Y:S02]  /*13af0*/  STL [R1+0x14], R8 ;  /* 0x0000140801007387 */ /* 0x0041e40000100800 */
[----:B0-----:R-:W-:Y:S01]  /*13b00*/  IMAD.U32 R8, RZ, RZ, UR4 ;  /* 0x00000004ff087e24 */ /* 0x001fe2000f8e00ff */
[----:B------:R-:W-:Y:S06]  /*13b10*/  @P1 BRA `(.L_x_3940) ;  /* 0x0000000000141947 */ /* 0x000fec0003800000 */
[----:B------:R-:W-:Y:S05]  /*13b20*/  @!P0 BRA `(.L_x_3940) ;  /* 0x0000000000108947 */ /* 0x000fea0003800000 */
[----:B------:R-:W2:Y:S04]  /*13b30*/  LDG.E R7, desc[UR42][R2.64] ;  /* 0x0000002a02077981 */ /* 0x000ea8000c1e1900 */
[----:B------:R-:W2:Y:S02]  /*13b40*/  LDG.E R2, desc[UR42][R2.64+0x4] ;  /* 0x0000042a02027981 */ /* 0x000ea4000c1e1900 */
[----:B--2---:R-:W-:-:S05]  /*13b50*/  IMAD.IADD R2, R2, 0x1, -R7 ;  /* 0x0000000102027824 */ /* 0x004fca00078e0a07 */
[----:B------:R0:W-:Y:S02]  /*13b60*/  STL [R1+0x14], R2 ;  /* 0x0000140201007387 */ /* 0x0001e40000100800 */
.L_x_3940:
[----:B------:R-:W-:Y:S01]  /*13b70*/  ULDC.64 UR4, c[0x0][0xa20] ;  /* 0x0002880000047ab9 */ /* 0x000fe20000000a00 */
[C---:B------:R-:W-:Y:S02]  /*13b80*/  LOP3.LUT R7, R26.reuse, 0xff000000, RZ, 0xc0, !PT ;  /* 0xff0000001a077812 */ /* 0x040fe400078ec0ff */
[----:B------:R-:W-:Y:S02]  /*13b90*/  ISETP.NE.U32.AND P0, PT, RZ, UR4, PT ;  /* 0x00000004ff007c0c */ /* 0x000fe4000bf05070 */
[----:B------:R-:W-:Y:S02]  /*13ba0*/  SHF.R.U32.HI R7, RZ, 0x8, R7 ;  /* 0x00000008ff077819 */ /* 0x000fe40000011607 */
[----:B------:R-:W-:Y:S02]  /*13bb0*/  ISETP.NE.AND.EX P0, PT, RZ, UR5, PT, P0 ;  /* 0x00000005ff007c0c */ /* 0x000fe4000bf05300 */
[C---:B0-----:R-:W-:Y:S02]  /*13bc0*/  LOP3.LUT R2, R26.reuse, 0xff0000, RZ, 0xc0, !PT ;  /* 0x00ff00001a027812 */ /* 0x041fe400078ec0ff */
[----:B------:R-:W-:Y:S01]  /*13bd0*/  LOP3.LUT R16, R26, 0xffff, RZ, 0xc0, !PT ;  /* 0x0000ffff1a107812 */ /* 0x000fe200078ec0ff */
[----:B------:R-:W-:Y:S01]  /*13be0*/  IMAD.MOV.U32 R26, RZ, RZ, R31 ;  /* 0x000000ffff1a7224 */ /* 0x000fe200078e001f */
[----:B------:R-:W-:-:S07]  /*13bf0*/  LEA.HI R7, R2, R7, RZ, 0x10 ;  /* 0x0000000702077211 */ /* 0x000fce00078f80ff */
[----:B------:R-:W-:Y:S05]  /*13c00*/  @!P0 BRA `(.L_x_3941) ;  /* 0x0000000000108947 */ /* 0x000fea0003800000 */
[----:B------:R-:W-:-:S04]  /*13c10*/  IADD3 R2, P0, R23, UR4, RZ ;  /* 0x0000000417027c10 */ /* 0x000fc8000ff1e0ff */
[----:B------:R-:W-:-:S05]  /*13c20*/  IADD3.X R3, R30, UR5, RZ, P0, !PT ;  /* 0x000000051e037c10 */ /* 0x000fca00087fe4ff */
[----:B------:R0:W5:Y:S01]  /*13c30*/  LDG.E R8, desc[UR42][R2.64] ;  /* 0x0000002a02087981 */ /* 0x000162000c1e1900 */
[----:B------:R-:W-:Y:S05]  /*13c40*/  BRA `(.L_x_3942) ;  /* 0x0000000000247947 */ /* 0x000fea0003800000 */
.L_x_3941:
        /* <DEDUP_REMOVED lines=9> */
.L_x_3942:
[----:B0-----:R-:W2:Y:S04]  /*13ce0*/  @P2 LDG.E R2, desc[UR42][R4.64] ;  /* 0x0000002a04022981 */ /* 0x001ea8000c1e1900 */
[----:B------:R0:W2:Y:S01]  /*13cf0*/  @P2 LDG.E R4, desc[UR42][R4.64+0x4] ;  /* 0x0000042a04042981 */ /* 0x0000a2000c1e1900 */
[----:B-----5:R-:W-:Y:S01]  /*13d00*/  IADD3 R8, -R33, R8, RZ ;  /* 0x0000000821087210 */ /* 0x020fe20007ffe1ff */
[----:B------:R-:W-:Y:S01]  /*13d10*/  BSSY B0, `(.L_x_3943) ;  /* 0x000002a000007945 */ /* 0x000fe20003800000 */
[----:B------:R-:W-:Y:S02]  /*13d20*/  LOP3.LUT R32, R7, 0xff, RZ, 0xc0, !PT ;  /* 0x000000ff07207812 */ /* 0x000fe400078ec0ff */
[----:B0-----:R-:W-:Y:S01]  /*13d30*/  SHF.R.U32.HI R5, RZ, 0x10, R7 ;  /* 0x00000010ff057819 */ /* 0x001fe20000011607 */
[----:B--2---:R-:W-:-:S04]  /*13d40*/  @P2 IMAD.IADD R6, R4, 0x1, -R2 ;  /* 0x0000000104062824 */ /* 0x004fc800078e0a02 */
[----:B------:R-:W-:-:S04]  /*13d50*/  IMAD.IADD R3, R8, 0x1, R6 ;  /* 0x0000000108037824 */ /* 0x000fc800078e0206 */
[C---:B------:R-:W-:Y:S01]  /*13d60*/  VIADD R4, R3.reuse, 0x3f ;  /* 0x0000003f03047836 */ /* 0x040fe20000000000 */
[----:B------:R-:W-:Y:S01]  /*13d70*/  ISETP.GE.AND P1, PT, R3, 0x1, PT ;  /* 0x000000010300780c */ /* 0x000fe20003f26270 */
[----:B------:R0:W-:Y:S03]  /*13d80*/  STL [R1], R3 ;  /* 0x0000000301007387 */ /* 0x0001e60000100800 */
[----:B------:R-:W-:-:S04]  /*13d90*/  SHF.R.S32.HI R2, RZ, 0x1f, R4 ;  /* 0x0000001fff027819 */ /* 0x000fc80000011404 */
[----:B------:R-:W-:Y:S01]  /*13da0*/  LEA.HI R4, R2, R4, RZ, 0x6 ;  /* 0x0000000402047211 */ /* 0x000fe200078f30ff */
[----:B0-----:R-:W-:-:S03]  /*13db0*/  IMAD.MOV.U32 R3, RZ, RZ, RZ ;  /* 0x000000ffff037224 */ /* 0x001fc600078e00ff */
[----:B------:R-:W-:Y:S01]  /*13dc0*/  SHF.R.S32.HI R4, RZ, 0x6, R4 ;  /* 0x00000006ff047819 */ /* 0x000fe20000011404 */
        /* <DEDUP_REMOVED lines=30> */
.L_x_3944:
[----:B------:R-:W-:Y:S05]  /*13fb0*/  BSYNC B0 ;  /* 0x0000000000007941 */ /* 0x000fea0003800000 */
.L_x_3943:
[-C--:B------:R-:W-:Y:S01]  /*13fc0*/  IMAD R2, R32, R3.reuse, RZ ;  /* 0x0000000320027224 */ /* 0x080fe200078e02ff */
[----:B------:R-:W-:Y:S04]  /*13fd0*/  BSSY B0, `(.L_x_3945) ;  /* 0x00001a8000007945 */ /* 0x000fe80003800000 */
[C---:B------:R-:W-:Y:S01]  /*13fe0*/  VIADDMNMX R3, R2.reuse, R3, R4, PT ;  /* 0x0000000302037246 */ /* 0x040fe20003800104 */
[----:B------:R-:W-:-:S04]  /*13ff0*/  IMAD R2, R2, 0x40, -R8 ;  /* 0x0000004002027824 */ /* 0x000fc800078e0a08 */
[----:B------:R-:W-:Y:S01]  /*14000*/  IMAD R3, R3, 0x40, -R8 ;  /* 0x0000004003037824 */ /* 0x000fe200078e0a08 */
[----:B------:R-:W-:-:S04]  /*14010*/  VIMNMX R7, RZ, R2, !PT ;  /* 0x00000002ff077248 */ /* 0x000fc80007fe0100 */
[----:B------:R-:W-:-:S04]  /*14020*/  VIMNMX R3, R3, R6, PT ;  /* 0x0000000603037248 */ /* 0x000fc80003fe0100 */
[----:B------:R-:W-:Y:S02]  /*14030*/  ISETP.GT.AND P0, PT, R3, R7, PT ;  /* 0x000000070300720c */ /* 0x000fe40003f04270 */
[----:B------:R-:W-:-:S11]  /*14040*/  SHF.R.U32.HI R7, RZ, 0x6, R7 ;  /* 0x00000006ff077819 */ /* 0x000fd60000011607 */
[----:B------:R-:W-:-:S05]  /*14050*/  @P0 VIADD R2, R3, 0x3f ;  /* 0x0000003f03020836 */ /* 0x000fca0000000000 */
[----:B------:R-:W-:-:S04]  /*14060*/  @P0 SHF.R.S32.HI R3, RZ, 0x1f, R2 ;  /* 0x0000001fff030819 */ /* 0x000fc80000011402 */
[----:B------:R-:W-:Y:S01]  /*14070*/  @P0 LEA.HI R3, R3, R2, RZ, 0x6 ;  /* 0x0000000203030211 */ /* 0x000fe200078f30ff */
[----:B------:R-:W-:-:S03]  /*14080*/  IMAD.MOV.U32 R2, RZ, RZ, R7 ;  /* 0x000000ffff027224 */ /* 0x000fc600078e0007 */
[----:B------:R-:W-:Y:S02]  /*14090*/  @P0 SHF.R.S32.HI R2, RZ, 0x6, R3 ;  /* 0x00000006ff020819 */ /* 0x000fe40000011403 */
        /* <DEDUP_REMOVED lines=10> */
.L_x_4093:
[----:B-1----:R-:W-:Y:S02]  /*14140*/  ISETP.NE.AND P0, PT, R14, RZ, PT ;  /* 0x000000ff0e00720c */ /* 0x002fe40003f05270 */
[----:B------:R-:W-:-:S11]  /*14150*/  PLOP3.LUT P6, PT, PT, PT, PT, 0x8, 0x0 ;  /* 0x000000000000781c */ /* 0x000fd60003fce170 */
[----:B------:R-:W-:Y:S05]  /*14160*/  @P0 BRA `(.L_x_3948) ;  /* 0x00000000000c0947 */ /* 0x000fea0003800000 */
[----:B------:R-:W-:-:S03]  /*14170*/  UMOV UR4, 0xffffffff ;  /* 0xffffffff00047882 */ /* 0x000fc60000000000 */
[----:B------:R-:W-:Y:S05]  /*14180*/  BRA.DIV UR4, `(.L_x_3949) ;  /* 0x0000006e04547947 */ /* 0x000fea000b800000 */
[----:B------:R-:W-:-:S13]  /*14190*/  ELECT P6, URZ, PT ;  /* 0x00000000003f782f */ /* 0x000fda00038c0000 */
.L_x_3948:
[----:B0-----:R-:W2:Y:S01]  /*141a0*/  LDL R3, [R1+0x20] ;  /* 0x0000200001037983 */ /* 0x001ea20000100800 */
[----:B------:R-:W-:Y:S01]  /*141b0*/  BSSY B1, `(.L_x_3950) ;  /* 0x0000008000017945 */ /* 0x000fe20003800000 */
[----:B--2---:R-:W-:-:S05]  /*141c0*/  VIADD R3, R3, 0x1 ;  /* 0x0000000103037836 */ /* 0x004fca0000000000 */
[----:B------:R-:W-:-:S04]  /*141d0*/  LEA.HI R8, R3, R3, RZ, 0x1 ;  /* 0x0000000303087211 */ /* 0x000fc800078f08ff */
[----:B------:R-:W-:-:S05]  /*141e0*/  LOP3.LUT R8, R8, 0xfffffffe, RZ, 0xc0, !PT ;  /* 0xfffffffe08087812 */ /* 0x000fca00078ec0ff */
[----:B------:R-:W-:-:S05]  /*141f0*/  IMAD.IADD R3, R3, 0x1, -R8 ;  /* 0x0000000103037824 */ /* 0x000fca00078e0a08 */
[----:B------:R-:W-:-:S04]  /*14200*/  SHF.L.U32 R3, R3, 0x1f, RZ ;  /* 0x0000001f03037819 */ /* 0x000fc800000006ff */
[----:B------:R-:W0:Y:S02]  /*14210*/  SYNCS.PHASECHK.TRANS64.TRYWAIT P0, [R17+URZ+0x28c20], R3 ;  /* 0x028c2003110075a7 */ /* 0x000e24000800017f */
[----:B0-----:R-:W-:Y:S05]  /*14220*/  @!P0 BRA `(.L_x_3951) ;  /* 0x0000006c004c8947 */ /* 0x001fea0003800000 */
.L_x_4096:
[----:B------:R-:W-:Y:S05]  /*14230*/  BSYNC B1 ;  /* 0x0000000000017941 */ /* 0x000fea0003800000 */
.L_x_3950:
        /* <DEDUP_REMOVED lines=10> */
.L_x_4097:
[----:B------:R-:W-:Y:S05]  /*142e0*/  BSYNC B2 ;  /* 0x0000000000027941 */ /* 0x000fea0003800000 */
.L_x_3954:
        /* <DEDUP_REMOVED lines=9> */
.L_x_3957:
[----:B------:R-:W-:Y:S05]  /*14380*/  BSYNC B2 ;  /* 0x0000000000027941 */ /* 0x000fea0003800000 */
.L_x_3956:
[----:B------:R-:W-:Y:S01]  /*14390*/  IMAD.MOV.U32 R14, RZ, RZ, RZ ;  /* 0x000000ffff0e7224 */ /* 0x000fe200078e00ff */
[----:B------:R-:W-:Y:S01]  /*143a0*/  UIADD3 UR4, UP0, UR40, 0x570, URZ ;  /* 0x0000057028047890 */ /* 0x000fe2000ff1e03f */
[----:B------:R-:W-:Y:S01]  /*143b0*/  IMAD R9, R2, 0x40, R0 ;  /* 0x0000004002097824 */ /* 0x000fe200078e0200 */
[----:B------:R-:W-:Y:S01]  /*143c0*/  PLOP3.LUT P0, PT, PT, PT, PT, 0x80, 0x0 ;  /* 0x000000000000781c */ /* 0x000fe20003f0f070 */
[----:B------:R-:W-:Y:S01]  /*143d0*/  IMAD R10, R19, 0x2000, R17 ;  /* 0x00002000130a7824 */ /* 0x000fe200078e0211 */
[----:B------:R-:W-:Y:S01]  /*143e0*/  R2UR UR10, R14 ;  /* 0x000000000e0a72ca */ /* 0x000fe200000e0000 */
[----:B------:R-:W-:Y:S01]  /*143f0*/  VIADD R9, R9, 0xffffffc0 ;  /* 0xffffffc009097836 */ /* 0x000fe20000000000 */
[----:B------:R-:W-:Y:S01]  /*14400*/  UIADD3.X UR5, URZ, UR41, URZ, UP0, !UPT ;  /* 0x000000293f057290 */ /* 0x000fe200087fe43f */
[----:B------:R-:W-:Y:S01]  /*14410*/  VIADD R10, R10, 0x22400 ;  /* 0x000224000a0a7836 */ /* 0x000fe20000000000 */
[----:B------:R-:W-:Y:S01]  /*14420*/  UMOV UR6, 0x0 ;  /* 0x0000000000067882 */ /* 0x000fe20000000000 */
[----:B------:R-:W-:Y:S01]  /*14430*/  VIADD R11, R3, 0x28c90 ;  /* 0x00028c90030b7836 */ /* 0x000fe20000000000 */
[----:B------:R-:W-:-:S09]  /*14440*/  UMOV UR7, 0x12f00000 ;  /* 0x12f0000000077882 */ /* 0x000fd20000000000 */
.L_x_3958:
        /* <DEDUP_REMOVED lines=13> */
.L_x_4098:
[----:B------:R-:W-:Y:S05]  /*14520*/  BSYNC B2 ;  /* 0x0000000000027941 */ /* 0x000fea0003800000 */
.L_x_3959:
[----:B------:R-:W-:Y:S01]  /*14530*/  BSSY B2, `(.L_x_3961) ;  /* 0x000000b000027945 */ /* 0x000fe20003800000 */
[----:B------:R-:W-:Y:S02]  /*14540*/  IMAD.MOV.U32 R12, RZ, RZ, 0x0 ;  /* 0x00000000ff0c7424 */ /* 0x000fe400078e00ff */
[----:B------:R-:W-:Y:S01]  /*14550*/  IMAD.MOV.U32 R13, RZ, RZ, 0x12f00000 ;  /* 0x12f00000ff0d7424 */ /* 0x000fe200078e00ff */
[----:B------:R-:W-:Y:S06]  /*14560*/  @P2 BRA `(.L_x_3962) ;  /* 0x00000000001c2947 */ /* 0x000fec0003800000 */
[----:B------:R-:W2:Y:S01]  /*14570*/  S2R R10, SR_TID.X ;  /* 0x00000000000a7919 */ /* 0x000ea20000002100 */
[----:B01----:R-:W-:-:S04]  /*14580*/  IMAD.MOV.U32 R8, RZ, RZ, 0x10000 ;  /* 0x00010000ff087424 */ /* 0x003fc800078e00ff */
[----:B------:R3:W-:Y:S01]  /*14590*/  SYNCS.ARRIVE.TRANS64 RZ, [R3+URZ+0x28cb0], R8 ;  /* 0x028cb00803ff79a7 */ /* 0x0007e2000800003f */
[----:B--2---:R-:W-:-:S04]  /*145a0*/  LOP3.LUT R10, R10, 0x1f, RZ, 0xc0, !PT ;  /* 0x0000001f0a0a7812 */ /* 0x004fc800078ec0ff */
[----:B------:R-:W-:-:S13]  /*145b0*/  ISETP.NE.AND P0, PT, R10, RZ, PT ;  /* 0x000000ff0a00720c */ /* 0x000fda0003f05270 */
[----:B---3--:R-:W-:Y:S05]  /*145c0*/  @!P0 BRA `(.L_x_3962) ;  /* 0x0000000000048947 */ /* 0x008fea0003800000 */
[----:B------:R-:W-:Y:S01]  /*145d0*/  BPT.TRAP 0x1 ;  /* 0x000000040000795c */ /* 0x000fe20000300000 */
.L_x_3962:
[----:B------:R-:W-:Y:S05]  /*145e0*/  BSYNC B2 ;  /* 0x0000000000027941 */ /* 0x000fea0003800000 */
.L_x_3961:
[----:B------:R-:W-:Y:S01]  /*145f0*/  R2UR UR10, R14 ;  /* 0x000000000e0a72ca */ /* 0x000fe200000e0000 */
[----:B01----:R-:W-:Y:S01]  /*14600*/  IMAD R8, R19, 0x10000, R17 ;  /* 0x0001000013087824 */ /* 0x003fe200078e0211 */
[----:B------:R-:W-:Y:S01]  /*14610*/  R2UR UR6, R12 ;  /* 0x000000000c0672ca */ /* 0x000fe200000e0000 */
[----:B------:R-:W-:Y:S01]  /*14620*/  UIADD3 UR4, UP0, UR40, 0x670, URZ ;  /* 0x0000067028047890 */ /* 0x000fe2000ff1e03f */
[----:B------:R-:W-:Y:S01]  /*14630*/  R2UR UR7, R13 ;  /* 0x000000000d0772ca */ /* 0x000fe200000e0000 */
[----:B------:R-:W-:Y:S01]  /*14640*/  VIADD R3, R3, 0x28cb0 ;  /* 0x00028cb003037836 */ /* 0x000fe20000000000 */
[----:B------:R-:W-:Y:S01]  /*14650*/  PLOP3.LUT P0, PT, PT, PT, PT, 0x80, 0x0 ;  /* 0x000000000000781c */ /* 0x000fe20003f0f070 */
[----:B------:R-:W-:Y:S01]  /*14660*/  VIADD R10, R8, 0x400 ;  /* 0x00000400080a7836 */ /* 0x000fe20000000000 */
[----:B------:R-:W-:-:S12]  /*14670*/  UIADD3.X UR5, URZ, UR41, URZ, UP0, !UPT ;  /* 0x000000293f057290 */ /* 0x000fd800087fe43f */
.L_x_3963:
        /* <DEDUP_REMOVED lines=12> */
[----:B------:R-:W-:Y:S01]  /*14740*/  R2UR UR7, R13 ;  /* 0x000000000d0772ca */ /* 0x000fe200000e0000 */
[----:B------:R-:W-:Y:S01]  /*14750*/  UMOV UR10, 0x40 ;  /* 0x00000040000a7882 */ /* 0x000fe20000000000 */
[----:B------:R-:W-:-:S13]  /*14760*/  PLOP3.LUT P0, PT, PT, PT, PT, 0x80, 0x0 ;  /* 0x000000000000781c */ /* 0x000fda0003f0f070 */
.L_x_3964:
        /* <DEDUP_REMOVED lines=11> */
[----:B------:R-:W-:Y:S01]  /*14820*/  UMOV UR10, 0x80 ;  /* 0x00000080000a7882 */ /* 0x000fe20000000000 */
[----:B------:R-:W-:Y:S02]  /*14830*/  R2UR UR7, R13 ;  /* 0x000000000d0772ca */ /* 0x000fe400000e0000 */
[----:B------:R-:W-:Y:S02]  /*14840*/  PLOP3.LUT P0, PT, PT, PT, PT, 0x80, 0x0 ;  /* 0x000000000000781c */ /* 0x000fe40003f0f070 */
[----:B------:R-:W-:-:S11]  /*14850*/  IADD3 R10, R8, 0x4400, RZ ;  /* 0x00004400080a7810 */ /* 0x000fd60007ffe0ff */
.L_x_3965:
        /* <DEDUP_REMOVED lines=15> */
.L_x_3966:
        /* <DEDUP_REMOVED lines=15> */
.L_x_3967:
        /* <DEDUP_REMOVED lines=15> */
.L_x_3968:
        /* <DEDUP_REMOVED lines=15> */
.L_x_3969:
        /* <DEDUP_REMOVED lines=15> */
.L_x_3970:
        /* <DEDUP_REMOVED lines=10> */
.L_x_3953:
[----:B------:R-:W-:Y:S05]  /*14db0*/  BSYNC B1 ;  /* 0x0000000000017941 */ /* 0x000fea0003800000 */
.L_x_3952:
        /* <DEDUP_REMOVED lines=9> */
.L_x_3990:
[----:B------:R-:W-:Y:S05]  /*14e50*/  YIELD ;  /* 0x0000000000007946 */ /* 0x000fea0003800000 */
[----:B------:R-:W-:Y:S04]  /*14e60*/  BSSY B1, `(.L_x_3971) ;  /* 0x00000b6000017945 */ /* 0x000fe80003800000 */
[----:B------:R-:W-:Y:S05]  /*14e70*/  @!P6 BRA `(.L_x_3972) ;  /* 0x0000000800d0e947 */ /* 0x000fea0003800000 */
[----:B------:R-:W-:Y:S01]  /*14e80*/  IMAD R8, R19, 0x8, R17 ;  /* 0x0000000813087824 */ /* 0x000fe200078e0211 */
[----:B------:R-:W-:Y:S01]  /*14e90*/  SHF.L.U32 R2, R29, 0x1f, RZ ;  /* 0x0000001f1d027819 */ /* 0x000fe200000006ff */
[----:B0-----:R-:W0:Y:S01]  /*14ea0*/  S2R R3, SR_TID.X ;  /* 0x0000000000037919 */ /* 0x001e220000002100 */
[----:B------:R-:W-:Y:S02]  /*14eb0*/  BSSY B2, `(.L_x_3973) ;  /* 0x0000005000027945 */ /* 0x000fe40003800000 */
[----:B------:R-:W1:Y:S01]  /*14ec0*/  SYNCS.PHASECHK.TRANS64.TRYWAIT P2, [R8+URZ+0x28ca0], R2 ;  /* 0x028ca002080075a7 */ /* 0x000e62000804017f */
[----:B0-----:R-:W-:-:S04]  /*14ed0*/  LOP3.LUT R3, R3, 0x7f, RZ, 0xc0, !PT ;  /* 0x0000007f03037812 */ /* 0x001fc800078ec0ff */
[----:B------:R-:W-:Y:S01]  /*14ee0*/  ISETP.NE.AND P3, PT, R3, RZ, PT ;  /* 0x000000ff0300720c */ /* 0x000fe20003f65270 */
[----:B-1----:R-:W-:-:S12]  /*14ef0*/  @!P2 BRA `(.L_x_3974) ;  /* 0x000000600054a947 */ /* 0x002fd80003800000 */
.L_x_4099:
[----:B------:R-:W-:Y:S05]  /*14f00*/  BSYNC B2 ;  /* 0x0000000000027941 */ /* 0x000fea0003800000 */
.L_x_3973:
        /* <DEDUP_REMOVED lines=9> */
.L_x_3976:
[----:B------:R-:W-:Y:S05]  /*14fa0*/  BSYNC B2 ;  /* 0x0000000000027941 */ /* 0x000fea0003800000 */
.L_x_3975:
        /* <DEDUP_REMOVED lines=11> */
.L_x_3977:
        /* <DEDUP_REMOVED lines=13> */
.L_x_4100:
[----:B------:R-:W-:Y:S05]  /*15130*/  BSYNC B2 ;  /* 0x0000000000027941 */ /* 0x000fea0003800000 */
.L_x_3978:
[----:B------:R-:W-:Y:S01]  /*15140*/  BSSY B2, `(.L_x_3980) ;  /* 0x000000b000027945 */ /* 0x000fe20003800000 */
[----:B01----:R-:W-:Y:S02]  /*15150*/  IMAD.MOV.U32 R2, RZ, RZ, 0x0 ;  /* 0x00000000ff027424 */ /* 0x003fe400078e00ff */
[----:B------:R-:W-:Y:S01]  /*15160*/  IMAD.MOV.U32 R3, RZ, RZ, 0x12f00000 ;  /* 0x12f00000ff037424 */ /* 0x000fe200078e00ff */
[----:B------:R-:W-:Y:S06]  /*15170*/  @P3 BRA `(.L_x_3981) ;  /* 0x00000000001c3947 */ /* 0x000fec0003800000 */
[----:B------:R-:W0:Y:S01]  /*15180*/  S2R R13, SR_TID.X ;  /* 0x00000000000d7919 */ /* 0x000e220000002100 */
[----:B------:R-:W-:-:S04]  /*15190*/  IMAD.MOV.U32 R9, RZ, RZ, 0x10000 ;  /* 0x00010000ff097424 */ /* 0x000fc800078e00ff */
[----:B------:R1:W-:Y:S01]  /*151a0*/  SYNCS.ARRIVE.TRANS64 RZ, [R8+URZ+0x28cb0], R9 ;  /* 0x028cb00908ff79a7 */ /* 0x0003e2000800003f */
[----:B0-----:R-:W-:-:S04]  /*151b0*/  LOP3.LUT R13, R13, 0x1f, RZ, 0xc0, !PT ;  /* 0x0000001f0d0d7812 */ /* 0x001fc800078ec0ff */
[----:B------:R-:W-:-:S13]  /*151c0*/  ISETP.NE.AND P2, PT, R13, RZ, PT ;  /* 0x000000ff0d00720c */ /* 0x000fda0003f45270 */
[----:B-1----:R-:W-:Y:S05]  /*151d0*/  @!P2 BRA `(.L_x_3981) ;  /* 0x000000000004a947 */ /* 0x002fea0003800000 */
[----:B------:R-:W-:Y:S01]  /*151e0*/  BPT.TRAP 0x1 ;  /* 0x000000040000795c */ /* 0x000fe20000300000 */
.L_x_3981:
[----:B------:R-:W-:Y:S05]  /*151f0*/  BSYNC B2 ;  /* 0x0000000000027941 */ /* 0x000fea0003800000 */
.L_x_3980:
        /* <DEDUP_REMOVED lines=9> */
.L_x_3982:
        /* <DEDUP_REMOVED lines=15> */
.L_x_3983:
        /* <DEDUP_REMOVED lines=15> */
.L_x_3984:
        /* <DEDUP_REMOVED lines=15> */
.L_x_3985:
        /* <DEDUP_REMOVED lines=15> */
.L_x_3986:
        /* <DEDUP_REMOVED lines=15> */
.L_x_3987:
        /* <DEDUP_REMOVED lines=15> */
.L_x_3988:
        /* <DEDUP_REMOVED lines=15> */
.L_x_3989:
        /* <DEDUP_REMOVED lines=10> */
.L_x_3972:
[----:B------:R-:W-:Y:S05]  /*159c0*/  BSYNC B1 ;  /* 0x0000000000017941 */ /* 0x000fea0003800000 */
.L_x_3971:
        /* <DEDUP_REMOVED lines=8> */
.L_x_3946:
[----:B------:R-:W-:Y:S05]  /*15a50*/  BSYNC B0 ;  /* 0x0000000000007941 */ /* 0x000fea0003800000 */
.L_x_3945:
[----:B------:R-:W-:Y:S05]  /*15a60*/  @!P0 WARPSYNC.ALL ;  /* 0x0000000000008948 */ /* 0x000fea0003800000 */
[----:B------:R-:W-:Y:S01]  /*15a70*/  @!P0 BAR.SYNC.DEFER_BLOCKING 0xc, 0x180 ;  /* 0x0306000000008b1d */ /* 0x000fe20000010000 */
[----:B------:R-:W-:-:S05]  /*15a80*/  IMAD.MOV.U32 R0, RZ, RZ, RZ ;  /* 0x000000ffff007224 */ /* 0x000fca00078e00ff */
[----:B------:R-:W-:Y:S04]  /*15a90*/  BSSY B0, `(.L_x_3991) ;  /* 0x000001e000007945 */ /* 0x000fe80003800000 */
[----:B------:R-:W-:Y:S05]  /*15aa0*/  @!P1 BRA `(.L_x_3992) ;  /* 0x0000000000709947 */ /* 0x000fea0003800000 */
[----:B------:R-:W-:-:S13]  /*15ab0*/  ISETP.NE.AND P0, PT, R5, RZ, PT ;  /* 0x000000ff0500720c */ /* 0x000fda0003f05270 */
[----:B------:R-:W1:Y:S02]  /*15ac0*/  @!P0 LDC R5, c[0x0][0x9f0] ;  /* 0x00027c00ff058b82 */ /* 0x000e640000000800 */
[-C--:B-1----:R-:W-:Y:S02]  /*15ad0*/  IABS R0, R5.reuse ;  /* 0x0000000500007213 */ /* 0x082fe40000000000 */
[----:B------:R-:W-:Y:S02]  /*15ae0*/  IABS R7, R5 ;  /* 0x0000000500077213 */ /* 0x000fe40000000000 */
[----:B------:R-:W1:Y:S02]  /*15af0*/  I2F.RP R2, R0 ;  /* 0x0000000000027306 */ /* 0x000e640000209400 */
[----:B------:R-:W-:-:S06]  /*15b00*/  IADD3 R7, RZ, -R7, RZ ;  /* 0x80000007ff077210 */ /* 0x000fcc0007ffe0ff */
[----:B-1----:R-:W1:Y:S02]  /*15b10*/  MUFU.RCP R2, R2 ;  /* 0x0000000200027308 */ /* 0x002e640000001000 */
[----:B-1----:R-:W-:-:S06]  /*15b20*/  VIADD R2, R2, 0xffffffe ;  /* 0x0ffffffe02027836 */ /* 0x002fcc0000000000 */
[----:B0-----:R-:W0:Y:S02]  /*15b30*/  F2I.FTZ.U32.TRUNC.NTZ R3, R2 ;  /* 0x0000000200037305 */ /* 0x001e24000021f000 */
[----:B0-----:R-:W-:-:S04]  /*15b40*/  IMAD.MOV R2, RZ, RZ, -R3 ;  /* 0x000000ffff027224 */ /* 0x001fc800078e0a03 */
[----:B------:R-:W-:Y:S02]  /*15b50*/  IMAD R6, R2, R0, RZ ;  /* 0x0000000002067224 */ /* 0x000fe400078e02ff */
[----:B------:R-:W-:-:S04]  /*15b60*/  IMAD.MOV.U32 R2, RZ, RZ, RZ ;  /* 0x000000ffff027224 */ /* 0x000fc800078e00ff */
        /* <DEDUP_REMOVED lines=16> */
.L_x_3992:
[----:B------:R-:W-:Y:S05]  /*15c70*/  BSYNC B0 ;  /* 0x0000000000007941 */ /* 0x000fea0003800000 */
.L_x_3991:
        /* <DEDUP_REMOVED lines=21> */
[----:B0-----:R-:W-:Y:S01]  /*15dd0*/  IADD3 R24, R0, UR37, R7 ;  /* 0x0000002500187c10 */ /* 0x001fe2000fffe007 */
[----:B------:R-:W-:Y:S06]  /*15de0*/  BRA `(.L_x_3995) ;  /* 0x0000003400707947 */ /* 0x000fec0003800000 */
.L_x_3994:
        /* <DEDUP_REMOVED lines=9> */
[----:B0-----:R-:W0:Y:S01]  /*15e80*/  LDC.64 R2, c[0x4][R2] ;  /* 0x0100000002027b82 */ /* 0x001e220000000a00 */
        /* <DEDUP_REMOVED lines=10> */
.L_x_3997:
[----:B------:R-:W-:Y:S05]  /*15f30*/  BSYNC B6 ;  /* 0x0000000000067941 */ /* 0x000fea0003800000 */
.L_x_3996:
        /* <DEDUP_REMOVED lines=8> */
[----:B0-----:R0:W1:Y:S01]  /*15fc0*/  LDC.64 R2, c[0x4][R34] ;  /* 0x0100000022027b82 */ /* 0x0010620000000a00 */
        /* <DEDUP_REMOVED lines=11> */
.L_x_4000:
[----:B------:R0:W1:Y:S01]  /*16080*/  LDC.64 R2, c[0x4][R34] ;  /* 0x0100000022027b82 */ /* 0x0000620000000a00 */
[----:B------:R-:W-:Y:S01]  /*16090*/  ULDC.64 UR4, c[0x4][0xf0] ;  /* 0x01003c0000047ab9 */ /* 0x000fe20000000a00 */
[----:B------:R-:W-:Y:S01]  /*160a0*/  ULDC.64 UR6, c[0x4][0xf8] ;  /* 0x01003e0000067ab9 */ /* 0x000fe20000000a00 */
[----:B------:R-:W-:Y:S01]  /*160b0*/  ULDC.64 UR8, c[0x4][0x50] ;  /* 0x0100140000087ab9 */ /* 0x000fe20000000a00 */
[----:B------:R-:W-:Y:S01]  /*160c0*/  IMAD.U32 R4, RZ, RZ, UR4 ;  /* 0x00000004ff047e24 */ /* 0x000fe2000f8e00ff */
[----:B------:R-:W-:Y:S01]  /*160d0*/  MOV R13, RZ ;  /* 0x000000ff000d7202 */ /* 0x000fe20000000f00 */
[----:B------:R-:W-:Y:S02]  /*160e0*/  IMAD.U32 R5, RZ, RZ, UR5 ;  /* 0x00000005ff057e24 */ /* 0x000fe4000f8e00ff */
[----:B------:R-:W-:Y:S02]  /*160f0*/  IMAD.U32 R6, RZ, RZ, UR6 ;  /* 0x00000006ff067e24 */ /* 0x000fe4000f8e00ff */
[----:B------:R-:W-:-:S02]  /*16100*/  IMAD.U32 R7, RZ, RZ, UR7 ;  /* 0x00000007ff077e24 */ /* 0x000fc4000f8e00ff */
[----:B------:R-:W-:Y:S02]  /*16110*/  IMAD.U32 R10, RZ, RZ, UR8 ;  /* 0x00000008ff0a7e24 */ /* 0x000fe4000f8e00ff */
[----:B------:R-:W-:Y:S02]  /*16120*/  IMAD.U32 R11, RZ, RZ, UR9 ;  /* 0x00000009ff0b7e24 */ /* 0x000fe4000f8e00ff */
[----:B------:R-:W-:Y:S02]  /*16130*/  IMAD.MOV.U32 R8, RZ, RZ, 0x70 ;  /* 0x00000070ff087424 */ /* 0x000fe400078e00ff */
[----:B0-----:R-:W-:-:S07]  /*16140*/  IMAD.MOV.U32 R12, RZ, RZ, 0x1 ;  /* 0x00000001ff0c7424 */ /* 0x001fce00078e00ff */
[----:B------:R-:W-:-:S07]  /*16150*/  LEPC R20, `(.L_x_3999) ;  /* 0x000000001014794e */ /* 0x000fce0000000000 */
[----:B-1----:R-:W-:Y:S05]  /*16160*/  CALL.ABS.NOINC R2 ;  /* 0x0000000002007343 */ /* 0x002fea0003c00000 */
.L_x_3999:
[----:B------:R-:W-:Y:S05]  /*16170*/  BSYNC B6 ;  /* 0x0000000000067941 */ /* 0x000fea0003800000 */
.L_x_3998:
[----:B------:R-:W2:Y:S01]  /*16180*/  LDL R34, [R1+0x18] ;  /* 0x0000180001227983 */ /* 0x000ea20000100800 */
[----:B------:R-:W-:Y:S01]  /*16190*/  ULDC.64 UR4, c[0x0][0x9f8] ;  /* 0x00027e0000047ab9 */ /* 0x000fe20000000a00 */
[----:B------:R-:W1:Y:S02]  /*161a0*/  LDC R8, c[0x0][0x430] ;  /* 0x00010c00ff087b82 */ /* 0x000e640000000800 */
[----:B------:R-:W3:Y:S01]  /*161b0*/  LDL R20, [R1] ;  /* 0x0000000001147983 */ /* 0x000ee20000100800 */
[----:B------:R-:W-:Y:S01]  /*161c0*/  ISETP.NE.U32.AND P0, PT, RZ, UR4, PT ;  /* 0x00000004ff007c0c */ /* 0x000fe2000bf05070 */
[----:B------:R-:W4:Y:S03]  /*161d0*/  S2R R21, SR_TID.X ;  /* 0x0000000000157919 */ /* 0x000f260000002100 */
[----:B------:R-:W-:-:S13]  /*161e0*/  ISETP.NE.AND.EX P0, PT, RZ, UR5, PT, P0 ;  /* 0x00000005ff007c0c */ /* 0x000fda000bf05300 */
[----:B------:R-:W-:Y:S01]  /*161f0*/  @P0 IADD3 R2, P1, R23, UR4, RZ ;  /* 0x0000000417020c10 */ /* 0x000fe2000ff3e0ff */
[----:B------:R-:W-:-:S03]  /*16200*/  ULDC UR4, c[0x0][0x320] ;  /* 0x0000c80000047ab9 */ /* 0x000fc60000000800 */
[----:B0-----:R-:W-:-:S05]  /*16210*/  @P0 IADD3.X R3, R30, UR5, RZ, P1, !PT ;  /* 0x000000051e030c10 */ /* 0x001fca0008ffe4ff */
[----:B------:R0:W3:Y:S01]  /*16220*/  @P0 LDG.E R26, desc[UR42][R2.64] ;  /* 0x0000002a021a0981 */ /* 0x0000e2000c1e1900 */
[----:B----4-:R-:W-:-:S04]  /*16230*/  LOP3.LUT R21, R21, 0x7f, RZ, 0xc0, !PT ;  /* 0x0000007f15157812 */ /* 0x010fc800078ec0ff */
[----:B------:R-:W-:Y:S02]  /*16240*/  SHF.R.U32.HI R0, RZ, 0x3, R21 ;  /* 0x00000003ff007819 */ /* 0x000fe40000011615 */
[----:B------:R-:W4:Y:S01]  /*16250*/  S2R R21, SR_TID.X ;  /* 0x0000000000157919 */ /* 0x000f220000002100 */
[----:B-1----:R-:W-:Y:S01]  /*16260*/  ISETP.NE.AND P1, PT, R8, 0x1, PT ;  /* 0x000000010800780c */ /* 0x002fe20003f25270 */
[----:B------:R-:W1:Y:S01]  /*16270*/  S2R R9, SR_TID.X ;  /* 0x0000000000097919 */ /* 0x000e620000002100 */
[----:B------:R-:W1:Y:S11]  /*16280*/  S2R R6, SR_TID.X ;  /* 0x0000000000067919 */ /* 0x000e760000002100 */
[----:B0-----:R-:W0:Y:S08]  /*16290*/  @P1 LDC R3, c[0x0][0x434] ;  /* 0x00010d00ff031b82 */ /* 0x001e300000000800 */
[----:B------:R-:W0:Y:S01]  /*162a0*/  @P1 LDC R2, c[0x0][0x438] ;  /* 0x00010e00ff021b82 */ /* 0x000e220000000800 */
[----:B----4-:R-:W-:-:S05]  /*162b0*/  IMAD.SHL.U32 R21, R21, 0x10, RZ ;  /* 0x0000001015157824 */ /* 0x010fca00078e00ff */
[----:B------:R-:W-:Y:S01]  /*162c0*/  LOP3.LUT R21, R0, 0x70, R21, 0xf8, !PT ;  /* 0x0000007000157812 */ /* 0x000fe200078ef815 */
[----:B-1----:R-:W-:Y:S02]  /*162d0*/  IMAD.SHL.U32 R9, R9, 0x8, RZ ;  /* 0x0000000809097824 */ /* 0x002fe400078e00ff */
[----:B------:R-:W-:-:S03]  /*162e0*/  IMAD.SHL.U32 R6, R6, 0x8, RZ ;  /* 0x0000000806067824 */ /* 0x000fc600078e00ff */
[----:B------:R-:W-:Y:S02]  /*162f0*/  LOP3.LUT R9, R9, 0x38, RZ, 0xc0, !PT ;  /* 0x0000003809097812 */ /* 0x000fe400078ec0ff */
[----:B------:R-:W-:Y:S02]  /*16300*/  LOP3.LUT R6, R6, 0x38, RZ, 0xc0, !PT ;  /* 0x0000003806067812 */ /* 0x000fe400078ec0ff */
[----:B------:R-:W-:Y:S02]  /*16310*/  ISETP.GE.AND P3, PT, R9, UR4, PT ;  /* 0x0000000409007c0c */ /* 0x000fe4000bf66270 */
[----:B------:R-:W-:Y:S02]  /*16320*/  LOP3.LUT R18, R18, 0xffffffbf, RZ, 0xc0, !PT ;  /* 0xffffffbf12127812 */ /* 0x000fe400078ec0ff */
[----:B------:R-:W-:Y:S01]  /*16330*/  LOP3.LUT R6, R6, 0x80, RZ, 0xfc, !PT ;  /* 0x0000008006067812 */ /* 0x000fe200078efcff */
[----:B------:R-:W1:Y:S01]  /*16340*/  S2R R11, SR_TID.X ;  /* 0x00000000000b7919 */ /* 0x000e620000002100 */
[----:B------:R-:W4:Y:S01]  /*16350*/  S2R R10, SR_TID.X ;  /* 0x00000000000a7919 */ /* 0x000f220000002100 */
[----:B------:R-:W-:-:S02]  /*16360*/  IMAD.MOV.U32 R36, RZ, RZ, RZ ;  /* 0x000000ffff247224 */ /* 0x000fc400078e00ff */
[----:B-1----:R-:W-:Y:S02]  /*16370*/  IMAD.SHL.U32 R11, R11, 0x8, RZ ;  /* 0x000000080b0b7824 */ /* 0x002fe400078e00ff */
[----:B----4-:R-:W-:-:S03]  /*16380*/  IMAD.SHL.U32 R10, R10, 0x8, RZ ;  /* 0x000000080a0a7824 */ /* 0x010fc600078e00ff */
[----:B------:R-:W-:-:S04]  /*16390*/  LOP3.LUT R11, R11, 0x38, RZ, 0xc0, !PT ;  /* 0x000000380b0b7812 */ /* 0x000fc800078ec0ff */
[----:B------:R-:W-:Y:S02]  /*163a0*/  LOP3.LUT R11, R11, 0x180, RZ, 0xfc, !PT ;  /* 0x000001800b0b7812 */ /* 0x000fe400078efcff */
[----:B------:R-:W-:-:S04]  /*163b0*/  LOP3.LUT R10, R10, 0x38, RZ, 0xc0, !PT ;  /* 0x000000380a0a7812 */ /* 0x000fc800078ec0ff */
[----:B------:R-:W-:Y:S02]  /*163c0*/  LOP3.LUT R12, R10, 0x1c0, RZ, 0xfc, !PT ;  /* 0x000001c00a0c7812 */ /* 0x000fe400078efcff */
[----:B--2---:R-:W-:Y:S02]  /*163d0*/  LEA R23, R34, 0xffffffc0, 0x6 ;  /* 0xffffffc022177811 */ /* 0x004fe400078e30ff */
[----:B------:R-:W1:Y:S03]  /*163e0*/  S2R R34, SR_TID.X ;  /* 0x0000000000227919 */ /* 0x000e660000002100 */
[----:B------:R-:W-:Y:S02]  /*163f0*/  IMAD.IADD R37, R21, 0x1, R23 ;  /* 0x0000000115257824 */ /* 0x000fe400078e0217 */
[----:B-1----:R-:W-:-:S05]  /*16400*/  IMAD.SHL.U32 R34, R34, 0x8, RZ ;  /* 0x0000000822227824 */ /* 0x002fca00078e00ff */
[----:B------:R-:W-:-:S04]  /*16410*/  LOP3.LUT R34, R34, 0x38, RZ, 0xc0, !PT ;  /* 0x0000003822227812 */ /* 0x000fc800078ec0ff */
[----:B------:R-:W-:-:S04]  /*16420*/  LOP3.LUT R34, R34, 0x40, RZ, 0xfc, !PT ;  /* 0x0000004022227812 */ /* 0x000fc800078efcff */
[----:B------:R-:W-:Y:S02]  /*16430*/  ISETP.GE.AND P2, PT, R34, UR4, PT ;  /* 0x0000000422007c0c */ /* 0x000fe4000bf46270 */
[----:B------:R-:W1:Y:S01]  /*16440*/  S2R R34, SR_TID.X ;  /* 0x0000000000227919 */ /* 0x000e620000002100 */
[----:B---3--:R-:W-:-:S04]  /*16450*/  ISETP.GE.AND P0, PT, R37, R20, PT ;  /* 0x000000142500720c */ /* 0x008fc80003f06270 */
[----:B------:R-:W-:Y:S01]  /*16460*/  ISETP.GT.U32.OR P0, PT, R21, 0x3f, P0 ;  /* 0x0000003f1500780c */ /* 0x000fe20000704470 */
[----:B------:R-:W-:Y:S01]  /*16470*/  IMAD.IADD R37, R37, 0x1, R33 ;  /* 0x0000000125257824 */ /* 0x000fe200078e0221 */
[----:B------:R-:W-:-:S03]  /*16480*/  SEL R7, RZ, 0xffffffff, P2 ;  /* 0xffffffffff077807 */ /* 0x000fc60001000000 */
[----:B0-----:R-:W-:-:S08]  /*16490*/  @P1 IMAD.HI.U32 R3, R37, R3, RZ ;  /* 0x0000000325031227 */ /* 0x001fd000078e00ff */
[----:B------:R-:W0:Y:S01]  /*164a0*/  @!P0 LDC.64 R4, c[0x0][0x428] ;  /* 0x00010a00ff048b82 */ /* 0x000e220000000a00 */
[----:B------:R-:W-:Y:S01]  /*164b0*/  IMAD.MOV.U32 R0, RZ, RZ, R37 ;  /* 0x000000ffff007224 */ /* 0x000fe200078e0025 */
[----:B------:R-:W-:Y:S01]  /*164c0*/  @P1 SHF.R.U32.HI R0, RZ, R2, R3 ;  /* 0x00000002ff001219 */ /* 0x000fe20000011603 */
[----:B------:R-:W-:Y:S02]  /*164d0*/  IMAD.SHL.U32 R7, R7, 0x2, RZ ;  /* 0x0000000207077824 */ /* 0x000fe400078e00ff */
[----:B-1----:R-:W-:-:S05]  /*164e0*/  IMAD.SHL.U32 R34, R34, 0x8, RZ ;  /* 0x0000000822227824 */ /* 0x002fca00078e00ff */
[----:B------:R-:W-:-:S04]  /*164f0*/  LOP3.LUT R34, R34, 0x38, RZ, 0xc0, !PT ;  /* 0x0000003822227812 */ /* 0x000fc800078ec0ff */
[----:B------:R-:W-:Y:S02]  /*16500*/  LOP3.LUT R34, R34, 0xc0, RZ, 0xfc, !PT ;  /* 0x000000c022227812 */ /* 0x000fe400078efcff */
[----:B------:R-:W-:Y:S02]  /*16510*/  @P2 LOP3.LUT R18, R18, 0x40, RZ, 0xfc, !PT ;  /* 0x0000004012122812 */ /* 0x000fe400078efcff */
[----:B------:R-:W-:Y:S02]  /*16520*/  SEL R2, RZ, 0x1, P3 ;  /* 0x00000001ff027807 */ /* 0x000fe40001800000 */
[----:B------:R-:W-:Y:S02]  /*16530*/  ISETP.GE.AND P2, PT, R6, UR4, PT ;  /* 0x0000000406007c0c */ /* 0x000fe4000bf46270 */
[----:B------:R-:W-:Y:S02]  /*16540*/  ISETP.GE.AND P1, PT, R34, UR4, PT ;  /* 0x0000000422007c0c */ /* 0x000fe4000bf26270 */
[----:B------:R-:W-:-:S02]  /*16550*/  LOP3.LUT R7, R7, 0x2, R2, 0xe2, !PT ;  /* 0x0000000207077812 */ /* 0x000fc400078ee202 */
[----:B------:R-:W-:Y:S02]  /*16560*/  SEL R2, RZ, 0x4, P2 ;  /* 0x00000004ff027807 */ /* 0x000fe40001000000 */
[----:B------:R-:W-:Y:S02]  /*16570*/  SEL R3, RZ, 0x8, P1 ;  /* 0x00000008ff037807 */ /* 0x000fe40000800000 */
[----:B------:R-:W-:Y:S02]  /*16580*/  SHF.R.S32.HI R34, RZ, 0x1f, R26 ;  /* 0x0000001fff227819 */ /* 0x000fe4000001141a */
[----:B------:R-:W-:Y:S01]  /*16590*/  LOP3.LUT R7, R3, R7, R2, 0xfe, !PT ;  /* 0x0000000703077212 */ /* 0x000fe200078efe02 */
[--C-:B------:R-:W-:Y:S01]  /*165a0*/  @!P0 IMAD.MOV.U32 R2, RZ, RZ, R0.reuse ;  /* 0x000000ffff028224 */ /* 0x100fe200078e0000 */
[----:B------:R-:W-:Y:S01]  /*165b0*/  @!P0 SHF.R.S32.HI R3, RZ, 0x1f, R0 ;  /* 0x0000001fff038819 */ /* 0x000fe20000011400 */
[----:B0-----:R-:W-:-:S04]  /*165c0*/  @!P0 IMAD R6, R34, R4, RZ ;  /* 0x0000000422068224 */ /* 0x001fc800078e02ff */
[C---:B------:R-:W-:Y:S02]  /*165d0*/  @!P0 IMAD R6, R26.reuse, R5, R6 ;  /* 0x000000051a068224 */ /* 0x040fe400078e0206 */
[----:B------:R-:W-:Y:S02]  /*165e0*/  @!P0 IMAD.WIDE.U32 R2, R26, R4, R2 ;  /* 0x000000041a028225 */ /* 0x000fe400078e0002 */
[----:B------:R-:W0:Y:S01]  /*165f0*/  @!P0 LDC.64 R4, c[0x0][0x418] ;  /* 0x00010600ff048b82 */ /* 0x000e220000000a00 */
[----:B------:R-:W-:-:S04]  /*16600*/  LOP3.LUT R18, R18, 0xffffff7f, RZ, 0xc0, !PT ;  /* 0xffffff7f12127812 */ /* 0x000fc800078ec0ff */
[----:B------:R-:W-:-:S04]  /*16610*/  @P3 LOP3.LUT R18, R18, 0x80, RZ, 0xfc, !PT ;  /* 0x0000008012123812 */ /* 0x000fc800078efcff */
[----:B------:R-:W-:-:S04]  /*16620*/  LOP3.LUT R18, R18, 0xffffffdf, RZ, 0xc0, !PT ;  /* 0xffffffdf12127812 */ /* 0x000fc800078ec0ff */
[----:B------:R-:W-:-:S04]  /*16630*/  @P2 LOP3.LUT R18, R18, 0x20, RZ, 0xfc, !PT ;  /* 0x0000002012122812 */ /* 0x000fc800078efcff */
[----:B------:R-:W-:Y:S01]  /*16640*/  LOP3.LUT R18, R18, 0xffffffef, RZ, 0xc0, !PT ;  /* 0xffffffef12127812 */ /* 0x000fe200078ec0ff */
[----:B------:R-:W-:-:S03]  /*16650*/  @!P0 IMAD.IADD R6, R3, 0x1, R6 ;  /* 0x0000000103068824 */ /* 0x000fc600078e0206 */
[----:B------:R-:W-:Y:S02]  /*16660*/  @P1 LOP3.LUT R18, R18, 0x10, RZ, 0xfc, !PT ;  /* 0x0000001012121812 */ /* 0x000fe400078efcff */
[----:B0-----:R-:W-:-:S04]  /*16670*/  @!P0 LEA R4, P1, R2, R4, 0x2 ;  /* 0x0000000402048211 */ /* 0x001fc800078210ff */
[----:B------:R-:W-:-:S05]  /*16680*/  @!P0 LEA.HI.X R5, R2, R5, R6, 0x2, P1 ;  /* 0x0000000502058211 */ /* 0x000fca00008f1406 */
[----:B------:R0:W5:Y:S01]  /*16690*/  @!P0 LDG.E R36, desc[UR42][R4.64] ;  /* 0x0000002a04248981 */ /* 0x000162000c1e1900 */
[----:B------:R-:W-:Y:S02]  /*166a0*/  ISETP.GE.AND P0, PT, R11, UR4, PT ;  /* 0x000000040b007c0c */ /* 0x000fe4000bf06270 */
[C---:B------:R-:W-:Y:S02]  /*166b0*/  LOP3.LUT R11, R10.reuse, 0x100, RZ, 0xfc, !PT ;  /* 0x000001000a0b7812 */ /* 0x040fe400078efcff */
[----:B------:R-:W-:Y:S02]  /*166c0*/  LOP3.LUT R10, R10, 0x140, RZ, 0xfc, !PT ;  /* 0x000001400a0a7812 */ /* 0x000fe400078efcff */
[----:B------:R-:W-:Y:S02]  /*166d0*/  ISETP.GE.AND P3, PT, R11, UR4, PT ;  /* 0x000000040b007c0c */ /* 0x000fe4000bf66270 */
[----:B------:R-:W-:Y:S02]  /*166e0*/  ISETP.GE.AND P2, PT, R10, UR4, PT ;  /* 0x000000040a007c0c */ /* 0x000fe4000bf46270 */
[----:B0-----:R-:W-:-:S02]  /*166f0*/  SEL R4, RZ, 0x10, P3 ;  /* 0x00000010ff047807 */ /* 0x001fc40001800000 */
[----:B------:R-:W-:Y:S02]  /*16700*/  SEL R5, RZ, 0x20, P2 ;  /* 0x00000020ff057807 */ /* 0x000fe40001000000 */
[----:B------:R-:W-:Y:S02]  /*16710*/  SEL R3, RZ, 0x40, P0 ;  /* 0x00000040ff037807 */ /* 0x000fe40000000000 */
[----:B------:R-:W-:-:S04]  /*16720*/  LOP3.LUT R4, R5, R7, R4, 0xfe, !PT ;  /* 0x0000000705047212 */ /* 0x000fc800078efe04 */
[----:B------:R-:W-:Y:S02]  /*16730*/  LOP3.LUT R3, R4, R3, RZ, 0xfc, !PT ;  /* 0x0000000304037212 */ /* 0x000fe400078efcff */
[----:B------:R-:W-:-:S03]  /*16740*/  LOP3.LUT R18, R18, 0xfffffff7, RZ, 0xc0, !PT ;  /* 0xfffffff712127812 */ /* 0x000fc600078ec0ff */
[----:B------:R0:W-:Y:S01]  /*16750*/  STL [R1+0x2c], R3 ;  /* 0x00002c0301007387 */ /* 0x0001e20000100800 */
[----:B------:R-:W-:Y:S01]  /*16760*/  ISETP.GE.AND P0, PT, R12, UR4, PT ;  /* 0x000000040c007c0c */ /* 0x000fe2000bf06270 */
[----:B------:R-:W-:Y:S01]  /*16770*/  ULDC UR4, c[0x0][0x2f4] ;  /* 0x0000bd0000047ab9 */ /* 0x000fe20000000800 */
[----:B------:R-:W-:Y:S02]  /*16780*/  @P3 LOP3.LUT R18, R18, 0x8, RZ, 0xfc, !PT ;  /* 0x0000000812123812 */ /* 0x000fe400078efcff */
[----:B------:R-:W-:Y:S02]  /*16790*/  SEL R2, RZ, 0x80, P0 ;  /* 0x00000080ff027807 */ /* 0x000fe40000000000 */
[----:B------:R-:W-:Y:S02]  /*167a0*/  ISETP.GE.AND P0, PT, R9, UR4, PT ;  /* 0x0000000409007c0c */ /* 0x000fe4000bf06270 */
[----:B------:R-:W-:Y:S01]  /*167b0*/  LOP3.LUT R18, R18, 0xfffffffb, RZ, 0xc0, !PT ;  /* 0xfffffffb12127812 */ /* 0x000fe200078ec0ff */
[----:B------:R-:W-:-:S03]  /*167c0*/  UMOV UR5, 0xffffffff ;  /* 0xffffffff00057882 */ /* 0x000fc60000000000 */
[----:B------:R-:W-:Y:S01]  /*167d0*/  @P2 LOP3.LUT R18, R18, 0x4, RZ, 0xfc, !PT ;  /* 0x0000000412122812 */ /* 0x000fe200078efcff */
[----:B------:R-:W-:-:S03]  /*167e0*/  IMAD.MOV R0, RZ, RZ, -R0 ;  /* 0x000000ffff007224 */ /* 0x000fc600078e0a00 */
[----:B------:R-:W-:Y:S01]  /*167f0*/  LOP3.LUT R18, R18, 0xfffffffd, RZ, 0xc0, !PT ;  /* 0xfffffffd12127812 */ /* 0x000fe200078ec0ff */
[----:B------:R-:W-:Y:S02]  /*16800*/  IMAD R37, R8, R0, R37 ;  /* 0x0000000008257224 */ /* 0x000fe400078e0225 */
[----:B------:R-:W-:Y:S01]  /*16810*/  IMAD.U32 R6, RZ, RZ, UR38 ;  /* 0x00000026ff067e24 */ /* 0x000fe2000f8e00ff */
[----:B------:R-:W-:Y:S01]  /*16820*/  @P0 LOP3.LUT R18, R18, 0x2, RZ, 0xfc, !PT ;  /* 0x0000000212120812 */ /* 0x000fe200078efcff */
[----:B0-----:R-:W-:Y:S06]  /*16830*/  BRA.DIV UR5, `(.L_x_4001) ;  /* 0x0000004a052c7947 */ /* 0x001fec000b800000 */
.L_x_4103:
[----:B------:R-:W-:Y:S02]  /*16840*/  LOP3.LUT R0, R3, R2, RZ, 0xfc, !PT ;  /* 0x0000000203007212 */ /* 0x000fe400078efcff */
[----:B------:R-:W-:Y:S02]  /*16850*/  ISETP.NE.AND P0, PT, R6, 0x3, PT ;  /* 0x000000030600780c */ /* 0x000fe40003f05270 */
[----:B------:R-:W-:Y:S01]  /*16860*/  ISETP.GT.U32.AND P1, PT, R21, 0x3f, PT ;  /* 0x0000003f1500780c */ /* 0x000fe20003f24070 */
[----:B------:R0:W-:Y:S01]  /*16870*/  STL [R1+0x8], R0 ;  /* 0x0000080001007387 */ /* 0x0001e20000100800 */
[----:B------:R-:W-:-:S09]  /*16880*/  LOP3.LUT R18, R18, 0xfffffbff, RZ, 0xc0, !PT ;  /* 0xfffffbff12127812 */ /* 0x000fd200078ec0ff */
[----:B------:R-:W-:-:S04]  /*16890*/  @P0 LOP3.LUT R18, R18, 0x400, RZ, 0xfc, !PT ;  /* 0x0000040012120812 */ /* 0x000fc800078efcff */
[----:B------:R-:W-:-:S04]  /*168a0*/  LOP3.LUT R18, R18, 0xfffffffe, RZ, 0xc0, !PT ;  /* 0xfffffffe12127812 */ /* 0x000fc800078ec0ff */
[----:B------:R-:W-:Y:S01]  /*168b0*/  @P1 LOP3.LUT R18, R18, 0x1, RZ, 0xfc, !PT ;  /* 0x0000000112121812 */ /* 0x000fe200078efcff */
[----:B0-----:R-:W-:Y:S06]  /*168c0*/  @!P0 BRA `(.L_x_4002) ;  /* 0x0000000000048947 */ /* 0x001fec0003800000 */
[----:B------:R-:W-:Y:S01]  /*168d0*/  BPT.TRAP 0x1 ;  /* 0x000000040000795c */ /* 0x000fe20000300000 */
.L_x_4002:
[----:B------:R-:W0:Y:S01]  /*168e0*/  S2R R0, SR_TID.X ;  /* 0x0000000000007919 */ /* 0x000e220000002100 */
[----:B------:R-:W-:Y:S01]  /*168f0*/  IMAD R30, R22, 0x8, R17 ;  /* 0x00000008161e7824 */ /* 0x000fe200078e0211 */
[----:B------:R-:W-:Y:S01]  /*16900*/  BSSY B0, `(.L_x_4003) ;  /* 0x0000007000007945 */ /* 0x000fe20003800000 */
[----:B0-----:R-:W-:-:S04]  /*16910*/  LOP3.LUT R0, R0, 0x7f, RZ, 0xc0, !PT ;  /* 0x0000007f00007812 */ /* 0x001fc800078ec0ff */
[----:B------:R-:W-:-:S04]  /*16920*/  SHF.R.U32.HI R0, RZ, 0x3, R0 ;  /* 0x00000003ff007819 */ /* 0x000fc80000011600 */
[----:B------:R-:W-:Y:S02]  /*16930*/  IADD3 R23, -R0, R20, -R23 ;  /* 0x0000001400177210 */ /* 0x000fe40007ffe917 */
[----:B------:R-:W-:-:S04]  /*16940*/  SHF.L.U32 R0, R28, 0x1f, RZ ;  /* 0x0000001f1c007819 */ /* 0x000fc800000006ff */
[----:B------:R-:W0:Y:S02]  /*16950*/  SYNCS.PHASECHK.TRANS64.TRYWAIT P0, [R30+URZ+0x28c40], R0 ;  /* 0x028c40001e0075a7 */ /* 0x000e24000800017f */
[----:B0-----:R-:W-:Y:S05]  /*16960*/  @!P0 BRA `(.L_x_4004) ;  /* 0x0000004800148947 */ /* 0x001fea0003800000 */
.L_x_4104:
[----:B------:R-:W-:Y:S05]  /*16970*/  BSYNC B0 ;  /* 0x0000000000007941 */ /* 0x000fea0003800000 */
.L_x_4003:
[----:B0-----:R-:W-:Y:S01]  /*16980*/  SHF.R.S32.HI R0, RZ, 0x1f, R37 ;  /* 0x0000001fff007819 */ /* 0x001fe20000011425 */
[----:B------:R-:W0:Y:S01]  /*16990*/  S2R R7, SR_TID.X ;  /* 0x0000000000077919 */ /* 0x000e220000002100 */
[----:B------:R-:W-:Y:S01]  /*169a0*/  ULDC.64 UR4, c[0x0][0x300] ;  /* 0x0000c00000047ab9 */ /* 0x000fe20000000a00 */
[----:B-----5:R-:W-:Y:S01]  /*169b0*/  SHF.R.S32.HI R4, RZ, 0x1f, R36 ;  /* 0x0000001fff047819 */ /* 0x020fe20000011424 */
[----:B------:R-:W-:Y:S01]  /*169c0*/  IMAD.WIDE.U32 R2, R37, UR4, RZ ;  /* 0x0000000425027c25 */ /* 0x000fe2000f8e00ff */
[----:B------:R1:W-:Y:S01]  /*169d0*/  STL [R1+0x24], R0 ;  /* 0x0000240001007387 */ /* 0x0003e20000100800 */
[----:B------:R-:W-:Y:S01]  /*169e0*/  ULDC.64 UR6, c[0x0][0x2e8] ;  /* 0x0000ba0000067ab9 */ /* 0x000fe20000000a00 */
[----:B------:R-:W-:Y:S02]  /*169f0*/  LOP3.LUT P2, RZ, R18, 0x2, RZ, 0xc0, !PT ;  /* 0x0000000212ff7812 */ /* 0x000fe4000784c0ff */
[----:B------:R2:W-:Y:S01]  /*16a00*/  STL [R1+0x28], R4 ;  /* 0x0000280401007387 */ /* 0x0005e20000100800 */
[----:B-1----:R-:W-:-:S04]  /*16a10*/  IMAD R0, R0, UR4, RZ ;  /* 0x0000000400007c24 */ /* 0x002fc8000f8e02ff */
[----:B------:R-:W-:Y:S01]  /*16a20*/  IMAD R0, R37, UR5, R0 ;  /* 0x0000000525007c24 */ /* 0x000fe2000f8e0200 */
[----:B------:R-:W-:-:S03]  /*16a30*/  ULDC.64 UR4, c[0x0][0x310] ;  /* 0x0000c40000047ab9 */ /* 0x000fc60000000a00 */
[----:B------:R-:W-:Y:S02]  /*16a40*/  IMAD.IADD R3, R3, 0x1, R0 ;  /* 0x0000000103037824 */ /* 0x000fe400078e0200 */
[----:B------:R-:W-:Y:S02]  /*16a50*/  IMAD R0, R4, UR4, RZ ;  /* 0x0000000404007c24 */ /* 0x000fe4000f8e02ff */
[----:B------:R-:W-:-:S04]  /*16a60*/  IMAD.WIDE.U32 R2, R36, UR4, R2 ;  /* 0x0000000424027c25 */ /* 0x000fc8000f8e0002 */
[----:B------:R-:W-:Y:S01]  /*16a70*/  IMAD R0, R36, UR5, R0 ;  /* 0x0000000524007c24 */ /* 0x000fe2000f8e0200 */
[----:B------:R-:W-:Y:S01]  /*16a80*/  ULDC.64 UR4, c[0x0][0x308] ;  /* 0x0000c20000047ab9 */ /* 0x000fe20000000a00 */
[----:B0-----:R-:W-:Y:S02]  /*16a90*/  IMAD.SHL.U32 R7, R7, 0x8, RZ ;  /* 0x0000000807077824 */ /* 0x001fe400078e00ff */
[----:B------:R-:W-:Y:S02]  /*16aa0*/  IMAD.IADD R3, R3, 0x1, R0 ;  /* 0x0000000103037824 */ /* 0x000fe400078e0200 */
[----:B--2---:R-:W-:Y:S01]  /*16ab0*/  IMAD R4, R22, 0x1000, R35 ;  /* 0x0000100016047824 */ /* 0x004fe200078e0223 */
[----:B------:R-:W-:Y:S01]  /*16ac0*/  LOP3.LUT R7, R7, 0x38, RZ, 0xc0, !PT ;  /* 0x0000003807077812 */ /* 0x000fe200078ec0ff */
[----:B------:R-:W-:Y:S01]  /*16ad0*/  IMAD.WIDE.U32 R2, R16, UR4, R2 ;  /* 0x0000000410027c25 */ /* 0x000fe2000f8e0002 */
[----:B------:R-:W-:-:S03]  /*16ae0*/  UMOV UR4, 0xffffffff ;  /* 0xffffffff00047882 */ /* 0x000fc60000000000 */
[----:B------:R-:W-:Y:S01]  /*16af0*/  IMAD R5, R16, UR5, R3 ;  /* 0x0000000510057c24 */ /* 0x000fe2000f8e0203 */
[----:B------:R-:W-:-:S04]  /*16b00*/  LEA R0, P0, R2, UR6, 0x1 ;  /* 0x0000000602007c11 */ /* 0x000fc8000f8008ff */
[----:B------:R-:W-:Y:S02]  /*16b10*/  LEA.HI.X R5, R2, UR7, R5, 0x1, P0 ;  /* 0x0000000702057c11 */ /* 0x000fe400080f0c05 */
[----:B------:R-:W-:Y:S01]  /*16b20*/  ISETP.GE.AND P0, PT, R23, 0x1, PT ;  /* 0x000000011700780c */ /* 0x000fe20003f06270 */
[----:B------:R-:W-:-:S12]  /*16b30*/  BRA.DIV UR4, `(.L_x_4005) ;  /* 0x0000004604b47947 */ /* 0x000fd8000b800000 */
        /* <DEDUP_REMOVED lines=32> */
.L_x_4114:
        /* <DEDUP_REMOVED lines=10> */
.L_x_4006:
        /* <DEDUP_REMOVED lines=11> */
.L_x_4007:
[----:B------:R1:W5:Y:S01]  /*16e90*/  LDL.LU R0, [R1+0x10] ;  /* 0x0000100001007983 */ /* 0x0003620000300800 */
[----:B------:R1:W-:Y:S03]  /*16ea0*/  SYNCS.ARRIVE.TRANS64.A1T0 RZ, [R30+URZ+0x28c30], RZ ;  /* 0x028c30ff1eff79a7 */ /* 0x0003e6000810003f */
[----:B0-----:R1:W5:Y:S04]  /*16eb0*/  LDL.LU R4, [R1+0x4] ;  /* 0x0000040001047983 */ /* 0x0013680000300800 */
[----:B------:R1:W5:Y:S02]  /*16ec0*/  LDL R3, [R1+0x8] ;  /* 0x0000080001037983 */ /* 0x0003640000100800 */
[----:B------:R-:W-:Y:S05]  /*16ed0*/  WARPSYNC.ALL ;  /* 0x0000000000007948 */ /* 0x000fea0003800000 */
[----:B------:R-:W-:Y:S01]  /*16ee0*/  ULDC.64 UR4, c[0x0][0xa00] ;  /* 0x0002800000047ab9 */ /* 0x000fe20000000a00 */
[----:B------:R-:W-:Y:S01]  /*16ef0*/  BSSY B6, `(.L_x_4008) ;  /* 0x0000025000067945 */ /* 0x000fe20003800000 */
[----:B------:R-:W-:Y:S01]  /*16f00*/  BAR.SYNC.DEFER_BLOCKING 0x8, 0x100 ;  /* 0x0204000000007b1d */ /* 0x000fe20000010000 */
[----:B------:R-:W-:-:S04]  /*16f10*/  ISETP.NE.U32.AND P0, PT, RZ, UR4, PT ;  /* 0x00000004ff007c0c */ /* 0x000fc8000bf05070 */
[----:B------:R-:W-:Y:S01]  /*16f20*/  ISETP.NE.AND.EX P0, PT, RZ, UR5, PT, P0 ;  /* 0x00000005ff007c0c */ /* 0x000fe2000bf05300 */
[----:B------:R-:W-:-:S03]  /*16f30*/  ULDC.64 UR4, c[0x0][0x298] ;  /* 0x0000a60000047ab9 */ /* 0x000fc60000000a00 */
[----:B------:R-:W-:-:S05]  /*16f40*/  SEL R5, R31, RZ, !P0 ;  /* 0x000000ff1f057207 */ /* 0x000fca0004000000 */
[----:B------:R0:W-:Y:S01]  /*16f50*/  STL [R1+0x1c], R5 ;  /* 0x00001c0501007387 */ /* 0x0001e20000100800 */
[----:B-----5:R-:W-:Y:S02]  /*16f60*/  SEL R2, R0, RZ, !P0 ;  /* 0x000000ff00027207 */ /* 0x020fe40004000000 */
[----:B------:R-:W-:-:S03]  /*16f70*/  SHF.R.S32.HI R0, RZ, 0x1f, R4 ;  /* 0x0000001fff007819 */ /* 0x000fc60000011404 */
[----:B------:R2:W-:Y:S01]  /*16f80*/  STL [R1+0x34], R2 ;  /* 0x0000340201007387 */ /* 0x0005e20000100800 */
[----:B------:R-:W-:Y:S01]  /*16f90*/  PRMT R31, R3, 0x8880, RZ ;  /* 0x00008880031f7816 */ /* 0x000fe200000000ff */
[----:B------:R-:W-:-:S03]  /*16fa0*/  IMAD R0, R0, UR4, RZ ;  /* 0x0000000400007c24 */ /* 0x000fc6000f8e02ff */
[----:B------:R-:W-:Y:S01]  /*16fb0*/  PRMT R31, R31, 0x7710, RZ ;  /* 0x000077101f1f7816 */ /* 0x000fe200000000ff */
[C---:B------:R-:W-:Y:S02]  /*16fc0*/  IMAD R0, R4.reuse, UR5, R0 ;  /* 0x0000000504007c24 */ /* 0x040fe4000f8e0200 */
[----:B0-----:R-:W-:-:S04]  /*16fd0*/  IMAD.WIDE.U32 R4, R4, UR4, RZ ;  /* 0x0000000404047c25 */ /* 0x001fc8000f8e00ff */
[----:B------:R-:W-:Y:S01]  /*16fe0*/  IMAD.IADD R0, R5, 0x1, R0 ;  /* 0x0000000105007824 */ /* 0x000fe200078e0200 */
[----:B------:R0:W-:Y:S01]  /*16ff0*/  STL.64 [R1], R4 ;  /* 0x0000000401007387 */ /* 0x0001e20000100a00 */
[----:B--2---:R-:W-:-:S03]  /*17000*/  VIADD R2, R17, 0x20400 ;  /* 0x0002040011027836 */ /* 0x004fc60000000000 */
[----:B------:R0:W-:Y:S02]  /*17010*/  STL [R1+0x10], R0 ;  /* 0x0000100001007387 */ /* 0x0001e40000100800 */
[----:B------:R-:W-:-:S13]  /*17020*/  LOP3.LUT P0, RZ, R2, 0x3ff, RZ, 0xc0, !PT ;  /* 0x000003ff02ff7812 */ /* 0x000fda000780c0ff */
[----:B0-----:R-:W-:Y:S05]  /*17030*/  @!P0 BRA `(.L_x_4009) ;  /* 0x0000000000408947 */ /* 0x001fea0003800000 */
        /* <DEDUP_REMOVED lines=15> */
[----:B01----:R-:W-:Y:S05]  /*17130*/  CALL.ABS.NOINC R2 ;  /* 0x0000000002007343 */ /* 0x003fea0003c00000 */
.L_x_4009:
[----:B------:R-:W-:Y:S05]  /*17140*/  BSYNC B6 ;  /* 0x0000000000067941 */ /* 0x000fea0003800000 */
.L_x_4008:
[----:B------:R-:W2:Y:S01]  /*17150*/  LDL.LU R0, [R1+0x10] ;  /* 0x0000100001007983 */ /* 0x000ea20000300800 */
[----:B------:R-:W-:Y:S01]  /*17160*/  ULDC.64 UR4, c[0x0][0x2d8] ;  /* 0x0000b60000047ab9 */ /* 0x000fe20000000a00 */
[----:B------:R-:W0:Y:S02]  /*17170*/  LDC R7, c[0x0][0x448] ;  /* 0x00011200ff077b82 */ /* 0x000e240000000800 */
[----:B------:R-:W2:Y:S04]  /*17180*/  LDL.LU.64 R2, [R1] ;  /* 0x0000000001027983 */ /* 0x000ea80000300a00 */
[----:B------:R-:W3:Y:S04]  /*17190*/  LDL.LU R20, [R1+0x34] ;  /* 0x0000340001147983 */ /* 0x000ee80000300800 */
[----:B------:R-:W4:Y:S04]  /*171a0*/  LDL.LU R21, [R1+0x1c] ;  /* 0x00001c0001157983 */ /* 0x000f280000300800 */
[----:B------:R0:W5:Y:S02]  /*171b0*/  LDL R8, [R1+0x30] ;  /* 0x0000300001087983 */ /* 0x0001640000100800 */
[----:B0-----:R-:W-:-:S13]  /*171c0*/  ISETP.NE.AND P0, PT, R7, 0x1, PT ;  /* 0x000000010700780c */ /* 0x001fda0003f05270 */
[----:B------:R-:W0:Y:S08]  /*171d0*/  @P0 LDC R5, c[0x0][0x44c] ;  /* 0x00011300ff050b82 */ /* 0x000e300000000800 */
[----:B------:R-:W1:Y:S01]  /*171e0*/  @P0 LDC R6, c[0x0][0x450] ;  /* 0x00011400ff060b82 */ /* 0x000e620000000800 */
[----:B--2---:R-:W-:Y:S02]  /*171f0*/  IMAD.MOV.U32 R3, RZ, RZ, R0 ;  /* 0x000000ffff037224 */ /* 0x004fe400078e0000 */
[----:B------:R-:W-:-:S04]  /*17200*/  IMAD.WIDE.U32 R2, R16, UR4, R2 ;  /* 0x0000000410027c25 */ /* 0x000fc8000f8e0002 */
[----:B------:R-:W-:Y:S01]  /*17210*/  IMAD R3, R16, UR5, R3 ;  /* 0x0000000510037c24 */ /* 0x000fe2000f8e0203 */
[----:B------:R-:W-:Y:S02]  /*17220*/  ULDC.64 UR4, c[0x0][0x2e0] ;  /* 0x0000b80000047ab9 */ /* 0x000fe40000000a00 */
[----:B---3--:R-:W-:Y:S02]  /*17230*/  IMAD R0, R20, UR4, RZ ;  /* 0x0000000414007c24 */ /* 0x008fe4000f8e02ff */
[----:B------:R-:W2:Y:S01]  /*17240*/  S2R R20, SR_TID.X ;  /* 0x0000000000147919 */ /* 0x000ea20000002100 */
[----:B----4-:R-:W-:-:S04]  /*17250*/  IMAD.WIDE.U32 R2, R21, UR4, R2 ;  /* 0x0000000415027c25 */ /* 0x010fc8000f8e0002 */
[----:B------:R-:W-:Y:S01]  /*17260*/  IMAD R0, R21, UR5, R0 ;  /* 0x0000000515007c24 */ /* 0x000fe2000f8e0200 */
[----:B------:R-:W3:Y:S01]  /*17270*/  S2R R9, SR_TID.X ;  /* 0x0000000000097919 */ /* 0x000ee20000002100 */
[----:B------:R-:W-:Y:S02]  /*17280*/  ULDC.64 UR4, c[0x0][0x2d0] ;  /* 0x0000b40000047ab9 */ /* 0x000fe40000000a00 */
[----:B------:R-:W-:Y:S01]  /*17290*/  IMAD.IADD R3, R3, 0x1, R0 ;  /* 0x0000000103037824 */ /* 0x000fe200078e0200 */
[----:B--2---:R-:W-:-:S04]  /*172a0*/  LOP3.LUT R20, R20, 0x7f, RZ, 0xc0, !PT ;  /* 0x0000007f14147812 */ /* 0x004fc800078ec0ff */
[----:B------:R-:W-:Y:S02]  /*172b0*/  SHF.R.U32.HI R21, RZ, 0x3, R20 ;  /* 0x00000003ff157819 */ /* 0x000fe40000011614 */
[----:B------:R-:W2:Y:S02]  /*172c0*/  S2R R20, SR_TID.X ;  /* 0x0000000000147919 */ /* 0x000ea40000002100 */
[----:B--2---:R-:W-:-:S05]  /*172d0*/  IMAD.SHL.U32 R20, R20, 0x10, RZ ;  /* 0x0000001014147824 */ /* 0x004fca00078e00ff */
[----:B------:R-:W-:-:S05]  /*172e0*/  LOP3.LUT R20, R21, 0x70, R20, 0xf8, !PT ;  /* 0x0000007015147812 */ /* 0x000fca00078ef814 */
[----:B------:R-:W-:Y:S02]  /*172f0*/  IMAD R0, R25, 0x40, R20 ;  /* 0x0000004019007824 */ /* 0x000fe400078e0214 */
[----:B------:R2:W5:Y:S02]  /*17300*/  LDL R20, [R1+0x14] ;  /* 0x0000140001147983 */ /* 0x0005640000100800 */
[----:B0-----:R-:W-:-:S04]  /*17310*/  @P0 IMAD.HI.U32 R5, R0, R5, RZ ;  /* 0x0000000500050227 */ /* 0x001fc800078e00ff */
[----:B------:R-:W-:Y:S01]  /*17320*/  IMAD.MOV.U32 R4, RZ, RZ, R0 ;  /* 0x000000ffff047224 */ /* 0x000fe200078e0000 */
[----:B-1----:R-:W-:Y:S01]  /*17330*/  @P0 SHF.R.U32.HI R4, RZ, R6, R5 ;  /* 0x00000006ff040219 */ /* 0x002fe20000011605 */
[----:B------:R-:W0:Y:S04]  /*17340*/  S2R R21, SR_TID.X ;  /* 0x0000000000157919 */ /* 0x000e280000002100 */
        /* <DEDUP_REMOVED lines=12> */
[----:B------:R-:W-:Y:S01]  /*17410*/  ULDC.64 UR4, c[0x0][0x280] ;  /* 0x0000a00000047ab9 */ /* 0x000fe20000000a00 */
[----:B---3--:R-:W-:Y:S01]  /*17420*/  IMAD.SHL.U32 R9, R9, 0x8, RZ ;  /* 0x0000000809097824 */ /* 0x008fe200078e00ff */
[C---:B------:R-:W-:Y:S01]  /*17430*/  LEA R0, P0, R2.reuse, UR4, 0x1 ;  /* 0x0000000402007c11 */ /* 0x040fe2000f8008ff */
[----:B------:R-:W-:Y:S01]  /*17440*/  IMAD.IADD R3, R3, 0x1, R4 ;  /* 0x0000000103037824 */ /* 0x000fe200078e0204 */
[----:B------:R-:W-:Y:S02]  /*17450*/  ULDC UR4, c[0x0][0x2b8] ;  /* 0x0000ae0000047ab9 */ /* 0x000fe40000000800 */
[----:B------:R-:W-:Y:S02]  /*17460*/  LOP3.LUT R9, R9, 0x38, RZ, 0xc0, !PT ;  /* 0x0000003809097812 */ /* 0x000fe400078ec0ff */
[----:B------:R-:W-:Y:S01]  /*17470*/  LEA.HI.X R2, R2, UR5, R3, 0x1, P0 ;  /* 0x0000000502027c11 */ /* 0x000fe200080f0c03 */
[----:B------:R-:W-:Y:S01]  /*17480*/  UMOV UR5, 0xffffffff ;  /* 0xffffffff00057882 */ /* 0x000fe20000000000 */
[----:B0-----:R-:W-:-:S02]  /*17490*/  LOP3.LUT R21, R21, 0x7f, RZ, 0xc0, !PT ;  /* 0x0000007f15157812 */ /* 0x001fc400078ec0ff */
[----:B------:R-:W-:Y:S02]  /*174a0*/  ISETP.GE.AND P1, PT, R9, UR4, PT ;  /* 0x0000000409007c0c */ /* 0x000fe4000bf26270 */
[----:B------:R-:W-:Y:S01]  /*174b0*/  SHF.R.U32.HI R10, RZ, 0x3, R21 ;  /* 0x00000003ff0a7819 */ /* 0x000fe20000011615 */
[----:B--2---:R-:W-:Y:S10]  /*174c0*/  BRA.DIV UR5, `(.L_x_4010) ;  /* 0x0000004205a07947 */ /* 0x004ff4000b800000 */
        /* <DEDUP_REMOVED lines=26> */
[----:B------:R-:W1:Y:S08]  /*17670*/  SHFL.IDX PT, R4, R2, 0x2, 0x181f ;  /* 0x00581f0002047f89 */ /* 0x000e7000000e0000 */
[----:B0-----:R-:W-:-:S05]  /*17680*/  @!P0 LEA R5, P2, R9, R5, 0x1 ;  /* 0x0000000509058211 */ /* 0x001fca00078408ff */
[----:B-1----:R-:W-:-:S05]  /*17690*/  @!P0 IMAD.X R4, RZ, RZ, R4, P2 ;  /* 0x000000ffff048224 */ /* 0x002fca00010e0604 */
[----:B------:R-:W-:-:S04]  /*176a0*/  @!P0 LOP3.LUT R5, R5, R4, RZ, 0x3c, !PT ;  /* 0x0000000405058212 */ /* 0x000fc800078e3cff */
[----:B------:R-:W-:-:S04]  /*176b0*/  @!P0 LOP3.LUT R4, R5, R4, RZ, 0x3c, !PT ;  /* 0x0000000405048212 */ /* 0x000fc800078e3cff */
[----:B------:R-:W-:-:S05]  /*176c0*/  @!P0 LOP3.LUT R5, R5, R4, RZ, 0x3c, !PT ;  /* 0x0000000405058212 */ /* 0x000fca00078e3cff */
[----:B------:R0:W-:Y:S04]  /*176d0*/  @!P0 LDGSTS.E.BYPASS.LTC128B.128 [R8+0x21400], desc[UR42][R4.64], !P1 ;  /* 0x2140000004088fae */ /* 0x0001e8000c901d6a */
[----:B0-----:R0:W1:Y:S02]  /*176e0*/  SHFL.IDX PT, R4, R2, 0x3, 0x181f ;  /* 0x00781f0002047f89 */ /* 0x00106400000e0000 */
.L_x_4123:
[----:B------:R-:W-:-:S05]  /*176f0*/  VIADD R25, R25, 0x30 ;  /* 0x0000003019197836 */ /* 0x000fca0000000000 */
[----:B------:R-:W-:-:S13]  /*17700*/  ISETP.GE.AND P0, PT, R25, R3, PT ;  /* 0x000000031900720c */ /* 0x000fda0003f06270 */
[----:B0-----:R-:W-:-:S05]  /*17710*/  @!P0 LEA R2, P2, R9, R0, 0x1 ;  /* 0x0000000009028211 */ /* 0x001fca00078408ff */
[----:B-1----:R-:W-:-:S05]  /*17720*/  @!P0 IMAD.X R3, RZ, RZ, R4, P2 ;  /* 0x000000ffff038224 */ /* 0x002fca00010e0604 */
[----:B------:R-:W-:Y:S01]  /*17730*/  @!PT LDS RZ, [RZ] ;  /* 0x00000000fffff984 */ /* 0x000fe20000000800 */
[----:B------:R-:W-:Y:S01]  /*17740*/  @!PT LDS RZ, [RZ] ;  /* 0x00000000fffff984 */ /* 0x000fe20000000800 */
[----:B------:R-:W-:Y:S01]  /*17750*/  @!PT LDS RZ, [RZ] ;  /* 0x00000000fffff984 */ /* 0x000fe20000000800 */
[----:B------:R0:W-:Y:S01]  /*17760*/  @!P0 LDGSTS.E.BYPASS.LTC128B.128 [R8+0x21c00], desc[UR42][R2.64], !P1 ;  /* 0x21c0000002088fae */ /* 0x0001e2000c901d6a */
[----:B------:R-:W-:Y:S01]  /*17770*/  PLOP3.LUT P0, PT, PT, PT, PT, 0x80, 0x0 ;  /* 0x000000000000781c */ /* 0x000fe20003f0f070 */
[----:B------:R-:W-:-:S12]  /*17780*/  NOP ;  /* 0x0000000000007918 */ /* 0x000fd80000000000 */
.L_x_4011:
        /* <DEDUP_REMOVED lines=18> */
.L_x_4124:
[----:B------:R-:W-:Y:S05]  /*178b0*/  BSYNC B0 ;  /* 0x0000000000007941 */ /* 0x000fea0003800000 */
.L_x_4012:
[----:B------:R-:W-:-:S05]  /*178c0*/  IMAD.U32 R2, RZ, RZ, UR38 ;  /* 0x00000026ff027e24 */ /* 0x000fca000f8e00ff */
[----:B------:R-:W-:-:S13]  /*178d0*/  ISETP.NE.AND P0, PT, R2, 0x3, PT ;  /* 0x000000030200780c */ /* 0x000fda0003f05270 */
[----:B------:R-:W-:Y:S05]  /*178e0*/  @!P0 BRA `(.L_x_4014) ;  /* 0x0000000000048947 */ /* 0x000fea0003800000 */
[----:B------:R-:W-:Y:S01]  /*178f0*/  BPT.TRAP 0x1 ;  /* 0x000000040000795c */ /* 0x000fe20000300000 */
.L_x_4014:
[----:B0-----:R-:W-:Y:S01]  /*17900*/  SHF.L.U32 R0, R28, 0x1f, RZ ;  /* 0x0000001f1c007819 */ /* 0x001fe200000006ff */
[----:B------:R-:W-:Y:S03]  /*17910*/  BSSY B0, `(.L_x_4015) ;  /* 0x0000003000007945 */ /* 0x000fe60003800000 */
[----:B------:R-:W0:Y:S02]  /*17920*/  SYNCS.PHASECHK.TRANS64.TRYWAIT P0, [R30+URZ+0x28c60], R0 ;  /* 0x028c60001e0075a7 */ /* 0x000e24000800017f */
[----:B0-----:R-:W-:Y:S05]  /*17930*/  @!P0 BRA `(.L_x_4016) ;  /* 0x0000004000dc8947 */ /* 0x001fea0003800000 */
.L_x_4125:
[----:B------:R-:W-:Y:S05]  /*17940*/  BSYNC B0 ;  /* 0x0000000000007941 */ /* 0x000fea0003800000 */
.L_x_4015:
[----:B------:R-:W0:Y:S01]  /*17950*/  LDL.LU R2, [R1+0x24] ;  /* 0x0000240001027983 */ /* 0x000e220000300800 */
[----:B------:R-:W-:Y:S01]  /*17960*/  ULDC.64 UR4, c[0x0][0x328] ;  /* 0x0000ca0000047ab9 */ /* 0x000fe20000000a00 */
[----:B------:R-:W-:Y:S02]  /*17970*/  ULDC.64 UR6, c[0x0][0x318] ;  /* 0x0000c60000067ab9 */ /* 0x000fe40000000a00 */
[----:B------:R-:W2:Y:S01]  /*17980*/  LDL.LU R4, [R1+0x28] ;  /* 0x0000280001047983 */ /* 0x000ea20000300800 */
        /* <DEDUP_REMOVED lines=8> */
[----:B------:R-:W-:Y:S01]  /*17a10*/  ULDC.64 UR4, c[0x0][0x330] ;  /* 0x0000cc0000047ab9 */ /* 0x000fe20000000a00 */
[----:B------:R-:W-:Y:S02]  /*17a20*/  IMAD R4, R22, 0x8000, R35 ;  /* 0x0000800016047824 */ /* 0x000fe400078e0223 */
[----:B------:R-:W-:Y:S02]  /*17a30*/  IMAD.IADD R3, R3, 0x1, R0 ;  /* 0x0000000103037824 */ /* 0x000fe400078e0200 */
[----:B------:R-:W-:Y:S01]  /*17a40*/  IMAD.WIDE.U32 R2, R16, UR4, R2 ;  /* 0x0000000410027c25 */ /* 0x000fe2000f8e0002 */
[----:B------:R-:W-:-:S03]  /*17a50*/  UMOV UR4, 0xffffffff ;  /* 0xffffffff00047882 */ /* 0x000fc60000000000 */
[----:B------:R-:W-:Y:S01]  /*17a60*/  IMAD R6, R16, UR5, R3 ;  /* 0x0000000510067c24 */ /* 0x000fe2000f8e0203 */
[----:B------:R-:W-:-:S04]  /*17a70*/  LEA R5, P0, R2, UR6, 0x1 ;  /* 0x0000000602057c11 */ /* 0x000fc8000f8008ff */
[----:B------:R-:W-:Y:S01]  /*17a80*/  LEA.HI.X R6, R2, UR7, R6, 0x1, P0 ;  /* 0x0000000702067c11 */ /* 0x000fe200080f0c06 */
[----:B------:R-:W-:Y:S08]  /*17a90*/  BRA.DIV UR4, `(.L_x_4017) ;  /* 0x0000004204987947 */ /* 0x000ff0000b800000 */
[----:B------:R-:W2:Y:S01]  /*17aa0*/  LDL R3, [R1+0x8] ;  /* 0x0000080001037983 */ /* 0x000ea20000100800 */
        /* <DEDUP_REMOVED lines=18> */
[----:B------:R-:W-:Y:S02]  /*17bd0*/  PRMT R7, R8, 0x8880, RZ ;  /* 0x0000888008077816 */ /* 0x000fe400000000ff */
[----:B0-----:R-:W-:Y:S02]  /*17be0*/  IADD3.X R3, RZ, R3, RZ, P0, !PT ;  /* 0x00000003ff037210 */ /* 0x001fe400007fe4ff */
[----:B------:R-:W-:-:S02]  /*17bf0*/  ISETP.LT.OR P0, PT, R23, 0x1, P1 ;  /* 0x000000011700780c */ /* 0x000fc40000f01670 */
        /* <DEDUP_REMOVED lines=66> */
.L_x_4135:
[C---:B------:R-:W-:Y:S02]  /*18020*/  LOP3.LUT P6, RZ, R18.reuse, 0x100, RZ, 0xc0, !PT ;  /* 0x0000010012ff7812 */ /* 0x040fe400078cc0ff */
[----:B------:R-:W-:Y:S02]  /*18030*/  LOP3.LUT R18, R18, 0xfffff7ff, RZ, 0xc0, !PT ;  /* 0xfffff7ff12127812 */ /* 0x000fe400078ec0ff */
[C---:B------:R-:W-:Y:S02]  /*18040*/  ISETP.LT.OR P6, PT, R23.reuse, 0x31, P6 ;  /* 0x000000311700780c */ /* 0x040fe400037c1670 */
[----:B------:R-:W-:-:S11]  /*18050*/  ISETP.LT.OR P5, PT, R23, 0x31, !P5 ;  /* 0x000000311700780c */ /* 0x000fd60006fa1670 */
[----:B------:R-:W-:Y:S02]  /*18060*/  @P6 LOP3.LUT R18, R18, 0x800, RZ, 0xfc, !PT ;  /* 0x0000080012126812 */ /* 0x000fe400078efcff */
[C---:B------:R-:W-:Y:S02]  /*18070*/  ISETP.LT.OR P6, PT, R23.reuse, 0x31, !P4 ;  /* 0x000000311700780c */ /* 0x040fe400067c1670 */
[----:B------:R-:W-:Y:S02]  /*18080*/  LOP3.LUT R18, R18, 0xffffdfff, RZ, 0xc0, !PT ;  /* 0xffffdfff12127812 */ /* 0x000fe400078ec0ff */
[C---:B------:R-:W-:Y:S02]  /*18090*/  ISETP.LT.OR P4, PT, R23.reuse, 0x31, !P2 ;  /* 0x000000311700780c */ /* 0x040fe40005781670 */
        /* <DEDUP_REMOVED lines=26> */
.L_x_4018:
        /* <DEDUP_REMOVED lines=11> */
.L_x_4019:
[----:B------:R-:W2:Y:S01]  /*182f0*/  LDL.LU R2, [R1+0x18] ;  /* 0x0000180001027983 */ /* 0x000ea20000300800 */
[----:B------:R1:W-:Y:S01]  /*18300*/  SYNCS.ARRIVE.TRANS64.A1T0 RZ, [R30+URZ+0x28c50], RZ ;  /* 0x028c50ff1eff79a7 */ /* 0x0003e2000810003f */
[----:B------:R-:W-:Y:S01]  /*18310*/  BSSY B0, `(.L_x_4020) ;  /* 0x00000f2000007945 */ /* 0x000fe20003800000 */
[----:B--2---:R-:W-:-:S05]  /*18320*/  VIADD R7, R2, 0xfffffffe ;  /* 0xfffffffe02077836 */ /* 0x004fca0000000000 */
[----:B------:R-:W-:-:S13]  /*18330*/  ISETP.GE.AND P0, PT, R7, R32, PT ;  /* 0x000000200700720c */ /* 0x000fda0003f06270 */
[----:B-1----:R-:W-:Y:S05]  /*18340*/  @!P0 BRA `(.L_x_4021) ;  /* 0x0000000c00b88947 */ /* 0x002fea0003800000 */
[----:B------:R-:W2:Y:S04]  /*18350*/  LDL.LU R3, [R1+0x2c] ;  /* 0x00002c0001037983 */ /* 0x000ea80000300800 */
[----:B------:R-:W3:Y:S01]  /*18360*/  LDL.LU R2, [R1+0x8] ;  /* 0x0000080001027983 */ /* 0x000ee20000300800 */
[----:B--2---:R-:W-:Y:S02]  /*18370*/  LOP3.LUT R31, R3, 0x40, RZ, 0xc0, !PT ;  /* 0x00000040031f7812 */ /* 0x004fe400078ec0ff */
[----:B---3--:R-:W-:Y:S02]  /*18380*/  LOP3.LUT R30, R2, 0x80, RZ, 0xc0, !PT ;  /* 0x00000080021e7812 */ /* 0x008fe400078ec0ff */
[----:B------:R-:W-:Y:S02]  /*18390*/  SHF.R.U32.HI R31, RZ, 0x2, R31 ;  /* 0x00000002ff1f7819 */ /* 0x000fe4000001161f */
[----:B------:R-:W-:-:S07]  /*183a0*/  SHF.R.U32.HI R30, RZ, 0x3, R30 ;  /* 0x00000003ff1e7819 */ /* 0x000fce000001161e */
.L_x_4034:
[----:B-1----:R-:W1:Y:S01]  /*183b0*/  S2R R2, SR_TID.X ;  /* 0x0000000000027919 */ /* 0x002e620000002100 */
[----:B0-----:R-:W0:Y:S01]  /*183c0*/  LDC R5, c[0x0][0x430] ;  /* 0x00010c00ff057b82 */ /* 0x001e220000000800 */
[----:B------:R-:W-:Y:S01]  /*183d0*/  IMAD R4, R7, 0x40, R33 ;  /* 0x0000004007047824 */ /* 0x000fe200078e0221 */
[----:B--2---:R-:W2:Y:S01]  /*183e0*/  S2R R8, SR_TID.X ;  /* 0x0000000000087919 */ /* 0x004ea20000002100 */
[----:B------:R-:W-:Y:S02]  /*183f0*/  IMAD.U32 R10, RZ, RZ, UR38 ;  /* 0x00000026ff0a7e24 */ /* 0x000fe4000f8e00ff */
[----:B------:R-:W-:Y:S01]  /*18400*/  VIADD R22, R22, 0x1 ;  /* 0x0000000116167836 */ /* 0x000fe20000000000 */
[----:B0-----:R-:W-:Y:S02]  /*18410*/  ISETP.NE.AND P0, PT, R5, 0x1, PT ;  /* 0x000000010500780c */ /* 0x001fe40003f05270 */
[----:B-1----:R-:W-:Y:S01]  /*18420*/  LOP3.LUT R2, R2, 0x7f, RZ, 0xc0, !PT ;  /* 0x0000007f02027812 */ /* 0x002fe200078ec0ff */
[----:B--2---:R-:W-:-:S03]  /*18430*/  IMAD.SHL.U32 R8, R8, 0x10, RZ ;  /* 0x0000001008087824 */ /* 0x004fc600078e00ff */
[----:B------:R-:W-:-:S07]  /*18440*/  SHF.R.U32.HI R2, RZ, 0x3, R2 ;  /* 0x00000003ff027819 */ /* 0x000fce0000011602 */
[----:B---3--:R-:W0:Y:S01]  /*18450*/  @P0 LDC R6, c[0x0][0x434] ;  /* 0x00010d00ff060b82 */ /* 0x008e220000000800 */
[----:B------:R-:W-:-:S04]  /*18460*/  LOP3.LUT R8, R2, 0x70, R8, 0xf8, !PT ;  /* 0x0000007002087812 */ /* 0x000fc800078ef808 */
[----:B------:R-:W-:-:S03]  /*18470*/  ISETP.GT.U32.AND P1, PT, R8, 0x3f, PT ;  /* 0x0000003f0800780c */ /* 0x000fc60003f24070 */
[----:B------:R-:W1:Y:S01]  /*18480*/  @P0 LDC R3, c[0x0][0x438] ;  /* 0x00010e00ff030b82 */ /* 0x000e620000000800 */
[----:B------:R-:W-:-:S04]  /*18490*/  IMAD.IADD R4, R8, 0x1, R4 ;  /* 0x0000000108047824 */ /* 0x000fc800078e0204 */
[----:B------:R-:W-:-:S05]  /*184a0*/  IMAD.MOV.U32 R2, RZ, RZ, R4 ;  /* 0x000000ffff027224 */ /* 0x000fca00078e0004 */
[----:B------:R-:W2:Y:S01]  /*184b0*/  @!P1 LDC.64 R8, c[0x0][0x428] ;  /* 0x00010a00ff089b82 */ /* 0x000ea20000000a00 */
[----:B0-----:R-:W-:-:S05]  /*184c0*/  @P0 IMAD.HI.U32 R6, R4, R6, RZ ;  /* 0x0000000604060227 */ /* 0x001fca00078e00ff */
[----:B-1----:R-:W-:-:S05]  /*184d0*/  @P0 SHF.R.U32.HI R2, RZ, R3, R6 ;  /* 0x00000003ff020219 */ /* 0x002fca0000011606 */
[----:B------:R-:W-:-:S04]  /*184e0*/  IMAD.MOV R3, RZ, RZ, -R2 ;  /* 0x000000ffff037224 */ /* 0x000fc800078e0a02 */
[----:B------:R-:W-:Y:S01]  /*184f0*/  IMAD R5, R5, R3, R4 ;  /* 0x0000000305057224 */ /* 0x000fe200078e0204 */
[--C-:B------:R-:W-:Y:S01]  /*18500*/  @!P1 SHF.R.S32.HI R3, RZ, 0x1f, R2.reuse ;  /* 0x0000001fff039819 */ /* 0x100fe20000011402 */
[-C--:B--2---:R-:W-:Y:S02]  /*18510*/  @!P1 IMAD R4, R34, R8.reuse, RZ ;  /* 0x0000000822049224 */ /* 0x084fe400078e02ff */
[----:B------:R-:W-:-:S04]  /*18520*/  @!P1 IMAD.WIDE.U32 R2, R26, R8, R2 ;  /* 0x000000081a029225 */ /* 0x000fc800078e0002 */
[----:B------:R-:W-:Y:S02]  /*18530*/  @!P1 IMAD R4, R26, R9, R4 ;  /* 0x000000091a049224 */ /* 0x000fe400078e0204 */
[----:B------:R-:W0:Y:S02]  /*18540*/  @!P1 LDC.64 R8, c[0x0][0x418] ;  /* 0x00010600ff089b82 */ /* 0x000e240000000a00 */
[----:B------:R-:W-:Y:S02]  /*18550*/  @!P1 IMAD.IADD R3, R4, 0x1, R3 ;  /* 0x0000000104039824 */ /* 0x000fe400078e0203 */
[----:B------:R-:W-:Y:S01]  /*18560*/  IMAD.MOV.U32 R4, RZ, RZ, RZ ;  /* 0x000000ffff047224 */ /* 0x000fe200078e00ff */
[----:B0-----:R-:W-:-:S04]  /*18570*/  @!P1 LEA R8, P0, R2, R8, 0x2 ;  /* 0x0000000802089211 */ /* 0x001fc800078010ff */
[----:B------:R-:W-:Y:S02]  /*18580*/  @!P1 LEA.HI.X R9, R2, R9, R3, 0x2, P0 ;  /* 0x0000000902099211 */ /* 0x000fe400000f1403 */
[----:B------:R-:W-:-:S03]  /*18590*/  ISETP.NE.AND P0, PT, R22, 0x2, PT ;  /* 0x000000021600780c */ /* 0x000fc60003f05270 */
[----:B------:R0:W5:Y:S01]  /*185a0*/  @!P1 LDG.E R4, desc[UR42][R8.64] ;  /* 0x0000002a08049981 */ /* 0x000162000c1e1900 */
[----:B------:R-:W-:Y:S01]  /*185b0*/  ISETP.NE.AND P1, PT, R10, 0x3, PT ;  /* 0x000000030a00780c */ /* 0x000fe20003f25270 */
[----:B------:R-:W-:Y:S01]  /*185c0*/  IMAD.MOV.U32 R3, RZ, RZ, R7 ;  /* 0x000000ffff037224 */ /* 0x000fe200078e0007 */
[----:B------:R-:W-:Y:S01]  /*185d0*/  SEL R2, RZ, 0x1, P0 ;  /* 0x00000001ff027807 */ /* 0x000fe20000000000 */
[----:B------:R-:W-:Y:S05]  /*185e0*/  YIELD ;  /* 0x0000000000007946 */ /* 0x000fea0003800000 */
[----:B------:R-:W-:Y:S01]  /*185f0*/  SEL R22, R22, RZ, P0 ;  /* 0x000000ff16167207 */ /* 0x000fe20000000000 */
[----:B------:R-:W-:Y:S01]  /*18600*/  VIADD R7, R7, 0xffffffff ;  /* 0xffffffff07077836 */ /* 0x000fe20000000000 */
[----:B------:R-:W-:-:S02]  /*18610*/  LOP3.LUT R28, R28, R2, RZ, 0x3c, !PT ;  /* 0x000000021c1c7212 */ /* 0x000fc400078e3cff */
[----:B------:R-:W-:Y:S01]  /*18620*/  ISETP.GT.AND P3, PT, R3, R32, PT ;  /* 0x000000200300720c */ /* 0x000fe20003f64270 */
[----:B0-----:R-:W-:-:S12]  /*18630*/  @!P1 BRA `(.L_x_4022) ;  /* 0x0000000000049947 */ /* 0x001fd80003800000 */
[----:B------:R-:W-:Y:S01]  /*18640*/  BPT.TRAP 0x1 ;  /* 0x000000040000795c */ /* 0x000fe20000300000 */
.L_x_4022:
[----:B------:R-:W-:Y:S01]  /*18650*/  IMAD R6, R22, 0x8, R17 ;  /* 0x0000000816067824 */ /* 0x000fe200078e0211 */
[----:B------:R-:W-:Y:S01]  /*18660*/  SHF.L.U32 R20, R28, 0x1f, RZ ;  /* 0x0000001f1c147819 */ /* 0x000fe200000006ff */
[----:B------:R-:W-:Y:S01]  /*18670*/  BSSY B1, `(.L_x_4023) ;  /* 0x0000004000017945 */ /* 0x000fe20003800000 */
[----:B------:R-:W-:Y:S02]  /*18680*/  SHF.R.S32.HI R9, RZ, 0x1f, R5 ;  /* 0x0000001fff097819 */ /* 0x000fe40000011405 */
[----:B------:R-:W0:Y:S02]  /*18690*/  SYNCS.PHASECHK.TRANS64.TRYWAIT P0, [R6+URZ+0x28c40], R20 ;  /* 0x028c4014060075a7 */ /* 0x000e24000800017f */
[----:B0-----:R-:W-:Y:S05]  /*186a0*/  @!P0 BRA `(.L_x_4024) ;  /* 0x0000003c00c08947 */ /* 0x001fea0003800000 */
.L_x_4136:
[----:B------:R-:W-:Y:S05]  /*186b0*/  BSYNC B1 ;  /* 0x0000000000017941 */ /* 0x000fea0003800000 */
.L_x_4023:
        /* <DEDUP_REMOVED lines=40> */
.L_x_4146:
        /* <DEDUP_REMOVED lines=8> */
.L_x_4026:
        /* <DEDUP_REMOVED lines=11> */
.L_x_4027:
[----:B------:R2:W-:Y:S01]  /*18a70*/  SYNCS.ARRIVE.TRANS64.A1T0 RZ, [R6+URZ+0x28c30], RZ ;  /* 0x028c30ff06ff79a7 */ /* 0x0005e2000810003f */
[----:B------:R-:W-:Y:S05]  /*18a80*/  @!P2 BRA `(.L_x_4028) ;  /* 0x000000000004a947 */ /* 0x000fea0003800000 */
[----:B------:R-:W-:Y:S01]  /*18a90*/  BPT.TRAP 0x1 ;  /* 0x000000040000795c */ /* 0x000fe20000300000 */
.L_x_4028:
[----:B------:R-:W3:Y:S01]  /*18aa0*/  SYNCS.PHASECHK.TRANS64.TRYWAIT P0, [R6+URZ+0x28c60], R20 ;  /* 0x028c6014060075a7 */ /* 0x000ee2000800017f */
[----:B------:R-:W-:Y:S04]  /*18ab0*/  BSSY B1, `(.L_x_4029) ;  /* 0x0000002000017945 */ /* 0x000fe80003800000 */
[----:B---3--:R-:W-:Y:S05]  /*18ac0*/  @!P0 BRA `(.L_x_4030) ;  /* 0x0000003c00e88947 */ /* 0x008fea0003800000 */
.L_x_4147:
[----:B------:R-:W-:Y:S05]  /*18ad0*/  BSYNC B1 ;  /* 0x0000000000017941 */ /* 0x000fea0003800000 */
.L_x_4029:
        /* <DEDUP_REMOVED lines=8> */
[----:B-1----:R-:W-:Y:S02]  /*18b60*/  IMAD R21, R22, 0x7000, R8 ;  /* 0x0000700016157824 */ /* 0x002fe400078e0208 */
        /* <DEDUP_REMOVED lines=12> */
[----:B------:R-:W1:Y:S01]  /*18c30*/  SHFL.IDX PT, R2, R9, RZ, 0x181f ;  /* 0x00181fff09027589 */ /* 0x000e6200000e0000 */
[C---:B------:R-:W-:Y:S01]  /*18c40*/  LOP3.LUT P1, RZ, R18.reuse, 0x80, RZ, 0xc0, !PT ;  /* 0x0000008012ff7812 */ /* 0x040fe2000782c0ff */
[----:B------:R-:W-:Y:S01]  /*18c50*/  IMAD R21, R21, 0x2, R17 ;  /* 0x0000000215157824 */ /* 0x000fe200078e0211 */
[C---:B------:R-:W-:Y:S01]  /*18c60*/  LOP3.LUT P2, RZ, R18.reuse, 0x40, RZ, 0xc0, !PT ;  /* 0x0000004012ff7812 */ /* 0x040fe2000784c0ff */
[----:B------:R-:W4:Y:S01]  /*18c70*/  SHFL.IDX PT, R3, R10, RZ, 0x181f ;  /* 0x00181fff0a037589 */ /* 0x000f2200000e0000 */
[----:B------:R-:W-:-:S03]  /*18c80*/  LOP3.LUT R18, R18, 0xffffdfff, RZ, 0xc0, !PT ;  /* 0xffffdfff12127812 */ /* 0x000fc600078ec0ff */
[----:B------:R-:W5:Y:S01]  /*18c90*/  SHFL.IDX PT, R14, R9, 0x1, 0x181f ;  /* 0x00381f00090e7f89 */ /* 0x000f6200000e0000 */
[----:B------:R-:W-:-:S03]  /*18ca0*/  @P3 LOP3.LUT R18, R18, 0x2000, RZ, 0xfc, !PT ;  /* 0x0000200012123812 */ /* 0x000fc600078efcff */
[----:B------:R-:W0:Y:S01]  /*18cb0*/  SHFL.IDX PT, R5, R10, 0x1, 0x181f ;  /* 0x00381f000a057f89 */ /* 0x000e2200000e0000 */
[C---:B------:R-:W-:Y:S02]  /*18cc0*/  LOP3.LUT P3, RZ, R18.reuse, 0x20, RZ, 0xc0, !PT ;  /* 0x0000002012ff7812 */ /* 0x040fe4000786c0ff */
[C---:B------:R-:W-:Y:S01]  /*18cd0*/  LOP3.LUT P6, RZ, R18.reuse, 0x10, RZ, 0xc0, !PT ;  /* 0x0000001012ff7812 */ /* 0x040fe200078cc0ff */
[----:B------:R-:W-:Y:S01]  /*18ce0*/  SHFL.IDX PT, R8, R10, 0x2, 0x181f ;  /* 0x00581f000a087f89 */ /* 0x000fe200000e0000 */
[----:B------:R-:W-:-:S03]  /*18cf0*/  LOP3.LUT R18, R18, 0xffff7fff, RZ, 0xc0, !PT ;  /* 0xffff7fff12127812 */ /* 0x000fc600078ec0ff */
[----:B------:R-:W-:Y:S01]  /*18d00*/  SHFL.IDX PT, R10, R10, 0x3, 0x181f ;  /* 0x00781f000a0a7f89 */ /* 0x000fe200000e0000 */
[----:B-1----:R-:W-:-:S05]  /*18d10*/  IADD3 R2, P0, R2, R0, RZ ;  /* 0x0000000002027210 */ /* 0x002fca0007f1e0ff */
[----:B------:R-:W-:Y:S01]  /*18d20*/  @P3 LOP3.LUT R18, R18, 0x8000, RZ, 0xfc, !PT ;  /* 0x0000800012123812 */ /* 0x000fe200078efcff */
[----:B----4-:R-:W-:Y:S01]  /*18d30*/  IMAD.X R3, RZ, RZ, R3, P0 ;  /* 0x000000ffff037224 */ /* 0x010fe200000e0603 */
[----:B------:R-:W-:-:S04]  /*18d40*/  ISETP.NE.U32.AND P0, PT, R31, RZ, PT ;  /* 0x000000ff1f00720c */ /* 0x000fc80003f05070 */
[----:B------:R-:W-:Y:S01]  /*18d50*/  LDGSTS.E.BYPASS.LTC128B.128 [R21+0x400], desc[UR42][R2.64], !P1 ;  /* 0x0040000002157fae */ /* 0x000fe2000c901d6a */
[----:B------:R-:W-:-:S03]  /*18d60*/  ISETP.NE.U32.AND P1, PT, R30, RZ, PT ;  /* 0x000000ff1e00720c */ /* 0x000fc60003f25070 */
[----:B------:R-:W-:Y:S01]  /*18d70*/  LDGSTS.E.BYPASS.LTC128B.128 [R21+0x2400], desc[UR42][R2.64+0x80], !P2 ;  /* 0x0240008002157fae */ /* 0x000fe2000d101d6a */
[----:B-----5:R-:W-:-:S03]  /*18d80*/  IADD3 R4, P2, R14, R0, RZ ;  /* 0x000000000e047210 */ /* 0x020fc60007f5e0ff */
[----:B------:R-:W-:Y:S01]  /*18d90*/  LDGSTS.E.BYPASS.LTC128B.128 [R21+0x4400], desc[UR42][R2.64+0x100], !P3 ;  /* 0x0440010002157fae */ /* 0x000fe2000d901d6a */
[C---:B------:R-:W-:Y:S01]  /*18da0*/  LOP3.LUT P3, RZ, R18.reuse, 0x80, RZ, 0xc0, !PT ;  /* 0x0000008012ff7812 */ /* 0x040fe2000786c0ff */
[----:B0-----:R-:W-:Y:S01]  /*18db0*/  IMAD.X R5, RZ, RZ, R5, P2 ;  /* 0x000000ffff057224 */ /* 0x001fe200010e0605 */
        /* <DEDUP_REMOVED lines=33> */
.L_x_4157:
[----:B------:R-:W-:Y:S02]  /*18fd0*/  LOP3.LUT R18, R18, 0xffffbfff, RZ, 0xc0, !PT ;  /* 0xffffbfff12127812 */ /* 0x000fe400078ec0ff */
[----:B-1----:R-:W-:Y:S02]  /*18fe0*/  IADD3 R2, P2, R14, R0, RZ ;  /* 0x000000000e027210 */ /* 0x002fe40007f5e0ff */
[----:B------:R-:W-:Y:S02]  /*18ff0*/  @P1 LOP3.LUT R18, R18, 0x4000, RZ, 0xfc, !PT ;  /* 0x0000400012121812 */ /* 0x000fe400078efcff */
[----:B------:R-:W-:Y:S02]  /*19000*/  IADD3.X R3, RZ, R10, RZ, P2, !PT ;  /* 0x0000000aff037210 */ /* 0x000fe400017fe4ff */
        /* <DEDUP_REMOVED lines=21> */
.L_x_4032:
        /* <DEDUP_REMOVED lines=11> */
.L_x_4033:
[----:B------:R1:W-:Y:S01]  /*19210*/  SYNCS.ARRIVE.TRANS64.A1T0 RZ, [R6+URZ+0x28c50], RZ ;  /* 0x028c50ff06ff79a7 */ /* 0x0003e2000810003f */
[----:B------:R-:W-:Y:S05]  /*19220*/  @P3 BRA `(.L_x_4034) ;  /* 0xfffffff000603947 */ /* 0x000fea000383ffff */
.L_x_4021:
[----:B------:R-:W-:Y:S05]  /*19230*/  BSYNC B0 ;  /* 0x0000000000007941 */ /* 0x000fea0003800000 */
.L_x_4020:
        /* <DEDUP_REMOVED lines=9> */
[----:B0-----:R-:W0:Y:S01]  /*192d0*/  S2R R5, SR_LANEID ;  /* 0x0000000000057919 */ /* 0x001e220000000000 */
[----:B------:R-:W-:Y:S01]  /*192e0*/  VOTEU.ANY UR4, UPT, PT ;  /* 0x0000000000047886 */ /* 0x000fe200038e0100 */
[----:B------:R-:W4:Y:S01]  /*192f0*/  LDC.64 R2, c[0x0][0xc60] ;  /* 0x00031800ff027b82 */ /* 0x000f220000000a00 */
[----:B------:R-:W0:Y:S02]  /*19300*/  FLO.U32 R0, UR4 ;  /* 0x0000000400007d00 */ /* 0x000e2400080e0000 */
[----:B0-----:R-:W-:-:S06]  /*19310*/  ISETP.EQ.U32.AND P1, PT, R0, R5, PT ;  /* 0x000000050000720c */ /* 0x001fcc0003f22070 */
[----:B------:R-:W4:Y:S07]  /*19320*/  POPC R5, UR4 ;  /* 0x0000000400057d09 */ /* 0x000f2e0008000000 */
[----:B----4-:R-:W4:Y:S01]  /*19330*/  @P1 ATOMG.E.ADD.STRONG.GPU PT, R3, desc[UR42][R2.64], R5 ;  /* 0x00000005020319a8 */ /* 0x010f2200081ee1ea */
[----:B------:R-:W0:Y:S02]  /*19340*/  S2R R4, SR_LTMASK ;  /* 0x0000000000047919 */ /* 0x000e240000003900 */
[----:B0-----:R-:W-:-:S04]  /*19350*/  LOP3.LUT R4, R4, UR4, RZ, 0xc0, !PT ;  /* 0x0000000404047c12 */ /* 0x001fc8000f8ec0ff */
[----:B------:R-:W0:Y:S01]  /*19360*/  POPC R7, R4 ;  /* 0x0000000400077309 */ /* 0x000e220000000000 */
[----:B----4-:R-:W0:Y:S02]  /*19370*/  SHFL.IDX PT, R0, R3, R0, 0x1f ;  /* 0x00001f0003007589 */ /* 0x010e2400000e0000 */
[----:B0-----:R-:W-:-:S07]  /*19380*/  IADD3 R24, R0, UR37, R7 ;  /* 0x0000002500187c10 */ /* 0x001fce000fffe007 */
.L_x_4036:
[----:B------:R-:W-:Y:S05]  /*19390*/  BSYNC B0 ;  /* 0x0000000000007941 */ /* 0x000fea0003800000 */
.L_x_4035:
[----:B------:R-:W-:-:S07]  /*193a0*/  SEL R22, R22, RZ, P0 ;  /* 0x000000ff16167207 */ /* 0x000fce0000000000 */
.L_x_3995:
[----:B------:R-:W-:Y:S05]  /*193b0*/  BSYNC B7 ;  /* 0x0000000000077941 */ /* 0x000fea0003800000 */
.L_x_3993:
[----:B------:R-:W-:-:S13]  /*193c0*/  LOP3.LUT P0, RZ, R18, 0x1000, RZ, 0xc0, !PT ;  /* 0x0000100012ff7812 */ /* 0x000fda000780c0ff */
[----:B------:R-:W-:Y:S05]  /*193d0*/  @!P0 BRA `(.L_x_4037) ;  /* 0x0000000000248947 */ /* 0x000fea0003800000 */
[----:B------:R-:W-:Y:S05]  /*193e0*/  WARPSYNC.ALL ;  /* 0x0000000000007948 */ /* 0x000fea0003800000 */
[----:B------:R-:W4:Y:S08]  /*193f0*/  S2UR UR5, SR_CgaCtaId ;  /* 0x00000000000579c3 */ /* 0x000f300000008800 */
[----:B------:R-:W-:Y:S06]  /*19400*/  BAR.SYNC.DEFER_BLOCKING 0x5, 0x180 ;  /* 0x0146000000007b1d */ /* 0x000fec0000010000 */
[----:B------:R-:W-:-:S02]  /*19410*/  UMOV UR4, 0x400 ;  /* 0x0000040000047882 */ /* 0x000fc40000000000 */
[----:B----4-:R-:W-:-:S06]  /*19420*/  ULEA UR4, UR5, UR4, 0x18 ;  /* 0x0000000405047291 */ /* 0x010fcc000f8ec03f */
[----:B0-----:R-:W-:-:S05]  /*19430*/  IMAD.U32 R17, RZ, RZ, UR4 ;  /* 0x00000004ff117e24 */ /* 0x001fca000f8e00ff */
[----:B------:R0:W4:Y:S01]  /*19440*/  LDS.128 R24, [R17+0x28cd0] ;  /* 0x028cd00011187984 */ /* 0x0001220000000c00 */
[----:B------:R-:W-:Y:S06]  /*19450*/  BAR.ARV 0x4, 0x180 ;  /* 0x0106000000007b1d */ /* 0x000fec0000002000 */
[----:B------:R-:W-:Y:S05]  /*19460*/  BRA `(.L_x_4038) ;  /* 0x0000000800d07947 */ /* 0x000fea0003800000 */
.L_x_4037:
        /* <DEDUP_REMOVED lines=8> */
[----:B0-----:R-:W0:Y:S08]  /*194f0*/  @!P1 LDC.64 R2, c[0x0][0xc80] ;  /* 0x00032000ff029b82 */ /* 0x001e300000000a00 */
[----:B------:R-:W4:Y:S01]  /*19500*/  @!P1 LDC.64 R4, c[0x0][0xc78] ;  /* 0x00031e00ff049b82 */ /* 0x000f220000000a00 */
[----:B0-----:R-:W-:-:S05]  /*19510*/  @!P1 IMAD.WIDE R2, R7, 0x4, R2 ;  /* 0x0000000407029825 */ /* 0x001fca00078e0202 */
[----:B------:R4:W5:Y:S02]  /*19520*/  @!P1 LDG.E R8, desc[UR42][R2.64] ;  /* 0x0000002a02089981 */ /* 0x000964000c1e1900 */
[----:B----4-:R-:W-:-:S05]  /*19530*/  @!P1 IMAD.WIDE R2, R7, 0x4, R4 ;  /* 0x0000000407029825 */ /* 0x010fca00078e0204 */
[----:B------:R-:W4:Y:S01]  /*19540*/  @!P1 LDG.E R5, desc[UR42][R2.64] ;  /* 0x0000002a02059981 */ /* 0x000f22000c1e1900 */
[----:B------:R-:W-:Y:S01]  /*19550*/  IMAD.MOV.U32 R7, RZ, RZ, RZ ;  /* 0x000000ffff077224 */ /* 0x000fe200078e00ff */
[C---:B------:R-:W-:Y:S01]  /*19560*/  ISETP.GE.U32.AND P2, PT, R9.reuse, 0x2, PT ;  /* 0x000000020900780c */ /* 0x040fe20003f46070 */
[----:B------:R-:W-:Y:S01]  /*19570*/  IMAD.MOV.U32 R4, RZ, RZ, RZ ;  /* 0x000000ffff047224 */ /* 0x000fe200078e00ff */
[C---:B------:R-:W-:Y:S01]  /*19580*/  ISETP.GE.U32.AND P3, PT, R9.reuse, 0x4, PT ;  /* 0x000000040900780c */ /* 0x040fe20003f66070 */
[----:B------:R-:W-:Y:S01]  /*19590*/  SHFL.IDX PT, R0, R24, RZ, 0x1f ;  /* 0x00001fff18007589 */ /* 0x000fe200000e0000 */
[C---:B------:R-:W-:Y:S02]  /*195a0*/  ISETP.GE.U32.AND P4, PT, R9.reuse, 0x8, PT ;  /* 0x000000080900780c */ /* 0x040fe40003f86070 */
[----:B------:R-:W-:Y:S01]  /*195b0*/  ISETP.GE.U32.AND P5, PT, R9, 0x10, PT ;  /* 0x000000100900780c */ /* 0x000fe20003fa6070 */
[----:B-123--:R0:W-:Y:S02]  /*195c0*/  SHFL.IDX PT, R6, R24, 0x1, 0x1f ;  /* 0x00201f0018067f89 */ /* 0x00e1e400000e0000 */
[----:B0-----:R-:W-:-:S02]  /*195d0*/  IMAD.MOV.U32 R24, RZ, RZ, RZ ;  /* 0x000000ffff187224 */ /* 0x001fc400078e00ff */
[----:B-----5:R-:W-:Y:S02]  /*195e0*/  @!P1 IMAD.MOV.U32 R7, RZ, RZ, R8 ;  /* 0x000000ffff079224 */ /* 0x020fe400078e0008 */
[----:B----4-:R-:W-:Y:S01]  /*195f0*/  @!P1 IMAD.MOV.U32 R4, RZ, RZ, R5 ;  /* 0x000000ffff049224 */ /* 0x010fe200078e0005 */
        /* <DEDUP_REMOVED lines=18> */
.L_x_4167:
[----:B------:R-:W-:Y:S02]  /*19720*/  ULDC UR4, c[0x0][0xc38] ;  /* 0x00030e0000047ab9 */ /* 0x000fe40000000800 */
[----:B------:R-:W-:-:S04]  /*19730*/  IMAD.U32 R2, RZ, RZ, UR4 ;  /* 0x00000004ff027e24 */ /* 0x000fc8000f8e00ff */
[----:B-1----:R-:W-:-:S04]  /*19740*/  IMAD R5, R14, R2, RZ ;  /* 0x000000020e057224 */ /* 0x002fc800078e02ff */
[----:B------:R-:W-:-:S05]  /*19750*/  IMAD.IADD R6, R6, 0x1, R5 ;  /* 0x0000000106067824 */ /* 0x000fca00078e0205 */
[----:B------:R-:W-:-:S13]  /*19760*/  ISETP.GT.AND P6, PT, R6, R0, PT ;  /* 0x000000000600720c */ /* 0x000fda0003fc4270 */
[----:B------:R-:W-:Y:S05]  /*19770*/  @P6 BRA `(.L_x_4040) ;  /* 0x0000000000a46947 */ /* 0x000fea0003800000 */
.L_x_4043:
[----:B------:R-:W1:Y:S01]  /*19780*/  LDC R2, c[0x0][0xc3c] ;  /* 0x00030f00ff027b82 */ /* 0x000e620000000800 */
[----:B------:R-:W-:-:S05]  /*19790*/  VIADD R27, R27, 0x1f ;  /* 0x0000001f1b1b7836 */ /* 0x000fca0000000000 */
[----:B-1----:R-:W-:-:S13]  /*197a0*/  ISETP.GE.AND P6, PT, R27, R2, PT ;  /* 0x000000021b00720c */ /* 0x002fda0003fc6270 */
[----:B------:R-:W-:Y:S05]  /*197b0*/  @P6 BRA `(.L_x_4041) ;  /* 0x0000000400b86947 */ /* 0x000fea0003800000 */
[----:B0-----:R-:W0:Y:S01]  /*197c0*/  S2R R3, SR_TID.X ;  /* 0x0000000000037919 */ /* 0x001e220000002100 */
[----:B------:R-:W-:Y:S01]  /*197d0*/  IMAD.MOV.U32 R7, RZ, RZ, RZ ;  /* 0x000000ffff077224 */ /* 0x000fe200078e00ff */
        /* <DEDUP_REMOVED lines=29> */
.L_x_4175:
[----:B------:R-:W-:Y:S02]  /*199b0*/  ULDC UR4, c[0x0][0xc38] ;  /* 0x00030e0000047ab9 */ /* 0x000fe40000000800 */
[----:B------:R-:W-:-:S04]  /*199c0*/  IMAD.U32 R2, RZ, RZ, UR4 ;  /* 0x00000004ff027e24 */ /* 0x000fc8000f8e00ff */
[----:B-1----:R-:W-:-:S04]  /*199d0*/  IMAD R5, R14, R2, RZ ;  /* 0x000000020e057224 */ /* 0x002fc800078e02ff */
[----:B------:R-:W-:-:S05]  /*199e0*/  IMAD.IADD R6, R5, 0x1, R6 ;  /* 0x0000000105067824 */ /* 0x000fca00078e0206 */
[----:B------:R-:W-:-:S13]  /*199f0*/  ISETP.GT.AND P6, PT, R6, R0, PT ;  /* 0x000000000600720c */ /* 0x000fda0003fc4270 */
[----:B------:R-:W-:Y:S05]  /*19a00*/  @!P6 BRA `(.L_x_4043) ;  /* 0xfffffffc005ce947 */ /* 0x000fea000383ffff */
.L_x_4040:
        /* <DEDUP_REMOVED lines=9> */
.L_x_4180:
[----:B------:R-:W-:-:S13]  /*19aa0*/  ISETP.NE.AND P0, PT, R8, RZ, PT ;  /* 0x000000ff0800720c */ /* 0x000fda0003f05270 */
[----:B------:R-:W-:Y:S05]  /*19ab0*/  @!P0 BRA `(.L_x_4045) ;  /* 0x0000000000108947 */ /* 0x000fea0003800000 */
[----:B------:R-:W-:Y:S01]  /*19ac0*/  UMOV UR4, 0xffffffff ;  /* 0xffffffff00047882 */ /* 0x000fe20000000000 */
[----:B------:R-:W-:Y:S02]  /*19ad0*/  VIADD R12, R5, 0xffffffff ;  /* 0xffffffff050c7836 */ /* 0x000fe40000000000 */
[----:B------:R-:W-:Y:S05]  /*19ae0*/  BRA.DIV UR4, `(.L_x_4046) ;  /* 0x0000004204207947 */ /* 0x000fea000b800000 */
[----:B------:R4:W0:Y:S02]  /*19af0*/  SHFL.IDX PT, R24, R3, R12, 0x1f ;  /* 0x00001f0c03187589 */ /* 0x00082400000e0000 */
.L_x_4045:
[----:B--2---:R-:W-:Y:S01]  /*19b00*/  IABS R8, R7 ;  /* 0x0000000700087213 */ /* 0x004fe20000000000 */
[----:B0-----:R-:W-:Y:S01]  /*19b10*/  IMAD R24, R24, R2, R6 ;  /* 0x0000000218187224 */ /* 0x001fe200078e0206 */
[----:B---3--:R-:W-:Y:S01]  /*19b20*/  IABS R6, R4 ;  /* 0x0000000400067213 */ /* 0x008fe20000000000 */
[----:B------:R-:W-:Y:S01]  /*19b30*/  IMAD.MOV.U32 R2, RZ, RZ, RZ ;  /* 0x000000ffff027224 */ /* 0x000fe200078e00ff */
[----:B------:R-:W0:Y:S01]  /*19b40*/  I2F.RP R9, R8 ;  /* 0x0000000800097306 */ /* 0x000e220000209400 */
[----:B------:R-:W-:Y:S02]  /*19b50*/  IMAD.IADD R0, R0, 0x1, -R24 ;  /* 0x0000000100007824 */ /* 0x000fe400078e0a18 */
[----:B------:R-:W-:-:S05]  /*19b60*/  IMAD.IADD R27, R5, 0x1, R27 ;  /* 0x00000001051b7824 */ /* 0x000fca00078e021b */
[----:B------:R-:W2:Y:S08]  /*19b70*/  I2F.RP R10, R6 ;  /* 0x00000006000a7306 */ /* 0x000eb00000209400 */
[----:B0-----:R-:W4:Y:S08]  /*19b80*/  MUFU.RCP R9, R9 ;  /* 0x0000000900097308 */ /* 0x001f300000001000 */
[----:B--2---:R-:W-:Y:S01]  /*19b90*/  MUFU.RCP R10, R10 ;  /* 0x0000000a000a7308 */ /* 0x004fe20000001000 */
[----:B----4-:R-:W-:-:S07]  /*19ba0*/  VIADD R3, R9, 0xffffffe ;  /* 0x0ffffffe09037836 */ /* 0x010fce0000000000 */
[----:B------:R-:W0:Y:S02]  /*19bb0*/  F2I.FTZ.U32.TRUNC.NTZ R3, R3 ;  /* 0x0000000300037305 */ /* 0x000e24000021f000 */
[----:B0-----:R-:W-:-:S04]  /*19bc0*/  IMAD.MOV R11, RZ, RZ, -R3 ;  /* 0x000000ffff0b7224 */ /* 0x001fc800078e0a03 */
[----:B------:R-:W-:-:S04]  /*19bd0*/  IMAD R11, R11, R8, RZ ;  /* 0x000000080b0b7224 */ /* 0x000fc800078e02ff */
[----:B------:R-:W-:Y:S01]  /*19be0*/  IMAD.HI.U32 R2, R3, R11, R2 ;  /* 0x0000000b03027227 */ /* 0x000fe200078e0002 */
[----:B------:R-:W-:Y:S02]  /*19bf0*/  IABS R3, R7 ;  /* 0x0000000700037213 */ /* 0x000fe40000000000 */
[----:B------:R-:W-:Y:S02]  /*19c00*/  IABS R11, R0 ;  /* 0x00000000000b7213 */ /* 0x000fe40000000000 */
[----:B------:R-:W-:-:S03]  /*19c10*/  IADD3 R12, RZ, -R3, RZ ;  /* 0x80000003ff0c7210 */ /* 0x000fc60007ffe0ff */
[----:B------:R-:W-:-:S04]  /*19c20*/  IMAD.HI.U32 R9, R2, R11, RZ ;  /* 0x0000000b02097227 */ /* 0x000fc800078e00ff */
[----:B------:R-:W-:Y:S02]  /*19c30*/  IMAD R11, R9, R12, R11 ;  /* 0x0000000c090b7224 */ /* 0x000fe400078e020b */
[----:B------:R-:W-:Y:S02]  /*19c40*/  VIADD R12, R10, 0xffffffe ;  /* 0x0ffffffe0a0c7836 */ /* 0x000fe40000000000 */
[----:B------:R-:W-:Y:S01]  /*19c50*/  IMAD.MOV.U32 R2, RZ, RZ, RZ ;  /* 0x000000ffff027224 */ /* 0x000fe200078e00ff */
[----:B------:R-:W-:Y:S01]  /*19c60*/  ISETP.GT.U32.AND P1, PT, R8, R11, PT ;  /* 0x0000000b0800720c */ /* 0x000fe20003f24070 */
[----:B------:R-:W0:-:S12]  /*19c70*/  F2I.FTZ.U32.TRUNC.NTZ R3, R12 ;  /* 0x0000000c00037305 */ /* 0x000e18000021f000 */
[----:B------:R-:W-:Y:S02]  /*19c80*/  @!P1 IMAD.IADD R11, R11, 0x1, -R8 ;  /* 0x000000010b0b9824 */ /* 0x000fe400078e0a08 */
[----:B------:R-:W-:Y:S01]  /*19c90*/  @!P1 VIADD R9, R9, 0x1 ;  /* 0x0000000109099836 */ /* 0x000fe20000000000 */
[----:B------:R-:W-:Y:S02]  /*19ca0*/  ISETP.NE.AND P1, PT, R7, RZ, PT ;  /* 0x000000ff0700720c */ /* 0x000fe40003f25270 */
[----:B------:R-:W-:Y:S01]  /*19cb0*/  ISETP.GE.U32.AND P0, PT, R11, R8, PT ;  /* 0x000000080b00720c */ /* 0x000fe20003f06070 */
[----:B0-----:R-:W-:Y:S01]  /*19cc0*/  IMAD.MOV R11, RZ, RZ, -R3 ;  /* 0x000000ffff0b7224 */ /* 0x001fe200078e0a03 */
[----:B------:R-:W-:-:S03]  /*19cd0*/  IABS R8, R4 ;  /* 0x0000000400087213 */ /* 0x000fc60000000000 */
[----:B------:R-:W-:Y:S02]  /*19ce0*/  IMAD R11, R11, R6, RZ ;  /* 0x000000060b0b7224 */ /* 0x000fe400078e02ff */
[----:B------:R-:W-:Y:S02]  /*19cf0*/  IMAD.MOV R8, RZ, RZ, -R8 ;  /* 0x000000ffff087224 */ /* 0x000fe400078e0a08 */
[----:B------:R-:W-:Y:S01]  /*19d00*/  IMAD.HI.U32 R2, R3, R11, R2 ;  /* 0x0000000b03027227 */ /* 0x000fe200078e0002 */
[----:B------:R-:W-:-:S03]  /*19d10*/  LOP3.LUT R3, R0, R7, RZ, 0x3c, !PT ;  /* 0x0000000700037212 */ /* 0x000fc600078e3cff */
[----:B------:R-:W-:Y:S01]  /*19d20*/  @P0 VIADD R9, R9, 0x1 ;  /* 0x0000000109090836 */ /* 0x000fe20000000000 */
[----:B------:R-:W-:-:S13]  /*19d30*/  ISETP.GE.AND P2, PT, R3, RZ, PT ;  /* 0x000000ff0300720c */ /* 0x000fda0003f46270 */
        /* <DEDUP_REMOVED lines=17> */
[--C-:B------:R-:W-:Y:S02]  /*19e50*/  IMAD.MOV R3, RZ, RZ, -R2.reuse ;  /* 0x000000ffff037224 */ /* 0x100fe400078e0a02 */
[C---:B------:R-:W-:Y:S02]  /*19e60*/  IMAD R2, R4.reuse, 0x1000000, R2 ;  /* 0x0100000004027824 */ /* 0x040fe400078e0202 */
[----:B------:R-:W-:-:S04]  /*19e70*/  IMAD R9, R4, R3, R9 ;  /* 0x0000000304097224 */ /* 0x000fc800078e0209 */
[----:B------:R-:W-:Y:S01]  /*19e80*/  IMAD R26, R9, 0x10000, R2 ;  /* 0x00010000091a7824 */ /* 0x000fe200078e0202 */
[----:B------:R-:W-:Y:S06]  /*19e90*/  BRA `(.L_x_4047) ;  /* 0x00000000001c7947 */ /* 0x000fec0003800000 */
.L_x_4041:
[----:B------:R-:W-:Y:S01]  /*19ea0*/  UMOV UR4, URZ ;  /* 0x0000003f00047c82 */ /* 0x000fe20008000000 */
[----:B------:R-:W-:Y:S01]  /*19eb0*/  UMOV UR5, URZ ;  /* 0x0000003f00057c82 */ /* 0x000fe20008000000 */
[----:B------:R-:W-:Y:S01]  /*19ec0*/  ULDC UR6, c[0x0][0xc3c] ;  /* 0x00030f0000067ab9 */ /* 0x000fe20000000800 */
[----:B------:R-:W-:Y:S02]  /*19ed0*/  IMAD.MOV.U32 R24, RZ, RZ, R0 ;  /* 0x000000ffff187224 */ /* 0x000fe400078e0000 */
[----:B------:R-:W-:Y:S02]  /*19ee0*/  IMAD.U32 R25, RZ, RZ, UR4 ;  /* 0x00000004ff197e24 */ /* 0x000fe4000f8e00ff */
[----:B------:R-:W-:Y:S02]  /*19ef0*/  IMAD.U32 R26, RZ, RZ, UR5 ;  /* 0x00000005ff1a7e24 */ /* 0x000fe4000f8e00ff */
[----:B------:R-:W-:-:S07]  /*19f00*/  IMAD.U32 R27, RZ, RZ, UR6 ;  /* 0x00000006ff1b7e24 */ /* 0x000fce000f8e00ff */
.L_x_4047:
[----:B------:R-:W2:Y:S01]  /*19f10*/  S2R R0, SR_TID.X ;  /* 0x0000000000007919 */ /* 0x000ea20000002100 */
[----:B------:R-:W-:Y:S05]  /*19f20*/  WARPSYNC.ALL ;  /* 0x0000000000007948 */ /* 0x000fea0003800000 */
[----:B------:R-:W-:Y:S01]  /*19f30*/  BAR.SYNC.DEFER_BLOCKING 0x4, 0x180 ;  /* 0x0106000000007b1d */ /* 0x000fe20000010000 */
[----:B--2---:R-:W-:-:S04]  /*19f40*/  LOP3.LUT R0, R0, 0x1f, RZ, 0xc0, !PT ;  /* 0x0000001f00007812 */ /* 0x004fc800078ec0ff */
[----:B------:R-:W-:-:S13]  /*19f50*/  ISETP.NE.AND P0, PT, R0, RZ, PT ;  /* 0x000000ff0000720c */ /* 0x000fda0003f05270 */
[----:B0-----:R-:W0:Y:S01]  /*19f60*/  @!P0 S2R R3, SR_CgaCtaId ;  /* 0x0000000000038919 */ /* 0x001e220000008800 */
[----:B------:R-:W-:-:S04]  /*19f70*/  @!P0 MOV R0, 0x400 ;  /* 0x0000040000008802 */ /* 0x000fc80000000f00 */
[----:B0-----:R-:W-:-:S05]  /*19f80*/  @!P0 LEA R17, R3, R0, 0x18 ;  /* 0x0000000003118211 */ /* 0x001fca00078ec0ff */
[----:B------:R0:W-:Y:S01]  /*19f90*/  @!P0 STS.128 [R17+0x28cd0], R24 ;  /* 0x028cd01811008388 */ /* 0x0001e20000000c00 */
[----:B------:R-:W-:Y:S06]  /*19fa0*/  BAR.ARV 0x5, 0x180 ;  /* 0x0146000000007b1d */ /* 0x000fec0000002000 */
.L_x_4038:
[----:B------:R-:W-:Y:S02]  /*19fb0*/  ULDC UR4, c[0x0][0xc3c] ;  /* 0x00030f0000047ab9 */ /* 0x000fe40000000800 */
[----:B----4-:R-:W-:-:S13]  /*19fc0*/  ISETP.GE.AND P0, PT, R27, UR4, PT ;  /* 0x000000041b007c0c */ /* 0x010fda000bf06270 */
[----:B------:R-:W-:Y:S05]  /*19fd0*/  @!P0 BRA `(.L_x_4048) ;  /* 0xffffff9800088947 */ /* 0x000fea000383ffff */
[----:B------:R-:W-:Y:S05]  /*19fe0*/  BSYNC B8 ;  /* 0x0000000000087941 */ /* 0x000fea0003800000 */
.L_x_3939:
[----:B------:R-:W4:Y:S01]  /*19ff0*/  LDL.LU R0, [R1+0x20] ;  /* 0x0000200001007983 */ /* 0x000f220000300800 */
[----:B------:R-:W-:Y:S01]  /*1a000*/  BSSY B0, `(.L_x_4049) ;  /* 0x000000b000007945 */ /* 0x000fe20003800000 */
[----:B-1----:R-:W1:Y:S01]  /*1a010*/  S2R R5, SR_CgaCtaId ;  /* 0x0000000000057919 */ /* 0x002e620000008800 */
[----:B----4-:R-:W-:-:S05]  /*1a020*/  VIADD R0, R0, 0x1 ;  /* 0x0000000100007836 */ /* 0x010fca0000000000 */
        /* <DEDUP_REMOVED lines=8> */
.L_x_4183:
[----:B------:R-:W-:Y:S05]  /*1a0b0*/  BSYNC B0 ;  /* 0x0000000000007941 */ /* 0x000fea0003800000 */
.L_x_4049:
[----:B------:R-:W-:-:S03]  /*1a0c0*/  UMOV UR4, 0xffffffff ;  /* 0xffffffff00047882 */ /* 0x000fc60000000000 */
[----:B------:R-:W-:Y:S05]  /*1a0d0*/  BRA.DIV UR4, `(.L_x_4051) ;  /* 0x0000003a04e07947 */ /* 0x000fea000b800000 */
[----:B-1----:R-:W1:Y:S02]  /*1a0e0*/  S2R R0, SR_TID.X ;  /* 0x0000000000007919 */ /* 0x002e640000002100 */
[----:B-1----:R-:W-:-:S04]  /*1a0f0*/  SHF.R.U32.HI R0, RZ, 0x5, R0 ;  /* 0x00000005ff007819 */ /* 0x002fc80000011600 */
[----:B------:R-:W-:-:S05]  /*1a100*/  LOP3.LUT R0, R0, 0x3, RZ, 0xc0, !PT ;  /* 0x0000000300007812 */ /* 0x000fca00078ec0ff */
[----:B------:R1:W4:Y:S02]  /*1a110*/  SHFL.IDX PT, R14, R0, RZ, 0x1f ;  /* 0x00001fff000e7589 */ /* 0x00032400000e0000 */
.L_x_4186:
[----:B----4-:R-:W-:-:S13]  /*1a120*/  ISETP.NE.AND P0, PT, R14, RZ, PT ;  /* 0x000000ff0e00720c */ /* 0x010fda0003f05270 */
[----:B------:R-:W-:Y:S05]  /*1a130*/  @P0 BRA `(.L_x_3794) ;  /* 0x0000000000880947 */ /* 0x000fea0003800000 */
[----:B------:R-:W-:-:S03]  /*1a140*/  UMOV UR4, 0xffffffff ;  /* 0xffffffff00047882 */ /* 0x000fc60000000000 */
[----:B------:R-:W-:Y:S05]  /*1a150*/  BRA.DIV UR4, `(.L_x_4052) ;  /* 0x0000003a04f47947 */ /* 0x000fea000b800000 */
[----:B------:R-:W-:-:S13]  /*1a160*/  ELECT P6, URZ, PT ;  /* 0x00000000003f782f */ /* 0x000fda00038c0000 */
.L_x_4189:
[----:B------:R-:W-:Y:S05]  /*1a170*/  @!P6 BRA `(.L_x_3794) ;  /* 0x000000000078e947 */ /* 0x000fea0003800000 */
[----:B------:R-:W-:-:S06]  /*1a180*/  ULOP3.LUT UR4, UR36, 0x2, URZ, 0xfc, !UPT ;  /* 0x0000000224047892 */ /* 0x000fcc000f8efc3f */
[----:B-1----:R-:W-:-:S05]  /*1a190*/  IMAD.U32 R0, RZ, RZ, UR4 ;  /* 0x00000004ff007e24 */ /* 0x002fca000f8e00ff */
[----:B------:R-:W-:-:S13]  /*1a1a0*/  ISETP.NE.AND P0, PT, R0, 0x3, PT ;  /* 0x000000030000780c */ /* 0x000fda0003f05270 */
[----:B------:R-:W-:Y:S05]  /*1a1b0*/  @!P0 BRA `(.L_x_4053) ;  /* 0x0000000000048947 */ /* 0x000fea0003800000 */
[----:B------:R-:W-:Y:S01]  /*1a1c0*/  BPT.TRAP 0x1 ;  /* 0x000000040000795c */ /* 0x000fe20000300000 */
.L_x_4053:
[----:B------:R-:W-:Y:S01]  /*1a1d0*/  IMAD R5, R22, 0x8, R7 ;  /* 0x0000000816057824 */ /* 0x000fe200078e0207 */
[----:B------:R-:W-:Y:S01]  /*1a1e0*/  SHF.L.U32 R0, R28, 0x1f, RZ ;  /* 0x0000001f1c007819 */ /* 0x000fe200000006ff */
[----:B------:R-:W-:-:S03]  /*1a1f0*/  VIADD R22, R22, 0x1 ;  /* 0x0000000116167836 */ /* 0x000fc60000000000 */
[----:B------:R-:W1:Y:S02]  /*1a200*/  SYNCS.PHASECHK.TRANS64.TRYWAIT P1, [R5+URZ+0x28c40], R0 ;  /* 0x028c4000050075a7 */ /* 0x000e64000802017f */
[----:B------:R-:W-:-:S04]  /*1a210*/  ISETP.NE.AND P2, PT, R22, 0x2, PT ;  /* 0x000000021600780c */ /* 0x000fc80003f45270 */
[----:B------:R-:W-:Y:S01]  /*1a220*/  SEL R3, RZ, 0x1, P2 ;  /* 0x00000001ff037807 */ /* 0x000fe20001000000 */
[----:B-1----:R-:W-:Y:S08]  /*1a230*/  @!P1 BRA `(.L_x_4054) ;  /* 0x0000003800dc9947 */ /* 0x002ff00003800000 */
.L_x_4190:
[----:B------:R-:W-:Y:S02]  /*1a240*/  SEL R22, R22, RZ, P2 ;  /* 0x000000ff16167207 */ /* 0x000fe40001000000 */
[----:B------:R-:W-:Y:S01]  /*1a250*/  LOP3.LUT R2, R28, R3, RZ, 0x3c, !PT ;  /* 0x000000031c027212 */ /* 0x000fe200078e3cff */
[----:B------:R-:W-:Y:S06]  /*1a260*/  @!P0 BRA `(.L_x_4055) ;  /* 0x0000000000048947 */ /* 0x000fec0003800000 */
[----:B------:R-:W-:Y:S01]  /*1a270*/  BPT.TRAP 0x1 ;  /* 0x000000040000795c */ /* 0x000fe20000300000 */
.L_x_4055:
[----:B------:R-:W-:Y:S01]  /*1a280*/  IMAD R3, R22, 0x8, R7 ;  /* 0x0000000816037824 */ /* 0x000fe200078e0207 */
[----:B------:R-:W-:-:S04]  /*1a290*/  SHF.L.U32 R2, R2, 0x1f, RZ ;  /* 0x0000001f02027819 */ /* 0x000fc800000006ff */
[----:B------:R-:W4:Y:S02]  /*1a2a0*/  SYNCS.PHASECHK.TRANS64.TRYWAIT P1, [R3+URZ+0x28c40], R2 ;  /* 0x028c4002030075a7 */ /* 0x000f24000802017f */
[----:B----4-:R-:W-:Y:S05]  /*1a2b0*/  @!P1 BRA `(.L_x_4056) ;  /* 0x0000003800d09947 */ /* 0x010fea0003800000 */
.L_x_4191:
[----:B------:R-:W-:Y:S05]  /*1a2c0*/  @!P0 BRA `(.L_x_4057) ;  /* 0x0000000000048947 */ /* 0x000fea0003800000 */
[----:B------:R-:W-:Y:S01]  /*1a2d0*/  BPT.TRAP 0x1 ;  /* 0x000000040000795c */ /* 0x000fe20000300000 */
.L_x_4057:
[----:B------:R-:W5:Y:S02]  /*1a2e0*/  SYNCS.PHASECHK.TRANS64.TRYWAIT P1, [R5+URZ+0x28c60], R0 ;  /* 0x028c6000050075a7 */ /* 0x000f64000802017f */
[----:B-----5:R-:W-:Y:S05]  /*1a2f0*/  @!P1 BRA `(.L_x_4058) ;  /* 0x0000003800d49947 */ /* 0x020fea0003800000 */
.L_x_4192:
[----:B------:R-:W-:Y:S05]  /*1a300*/  @!P0 BRA `(.L_x_4059) ;  /* 0x0000000000048947 */ /* 0x000fea0003800000 */
[----:B------:R-:W-:Y:S01]  /*1a310*/  BPT.TRAP 0x1 ;  /* 0x000000040000795c */ /* 0x000fe20000300000 */
.L_x_4059:
[----:B------:R0:W0:Y:S02]  /*1a320*/  SYNCS.PHASECHK.TRANS64.TRYWAIT P0, [R3+URZ+0x28c60], R2 ;  /* 0x028c6002030075a7 */ /* 0x000024000800017f */
[----:B0-----:R-:W-:Y:S05]  /*1a330*/  @!P0 NANOSLEEP.SYNCS 0x989680 ;  /* 0x009896800000895d */ /* 0x001fea0003900000 */
[----:B------:R-:W0:Y:S02]  /*1a340*/  @!P0 SYNCS.PHASECHK.TRANS64 P0, [R3+URZ+0x28c60], R2 ;  /* 0x028c6002030085a7 */ /* 0x000e24000800007f */
[----:B0-----:R-:W-:Y:S05]  /*1a350*/  @!P0 BRA `(.L_x_4059) ;  /* 0xfffffffc00f08947 */ /* 0x001fea000383ffff */
.L_x_3794:
[----:B------:R-:W-:Y:S05]  /*1a360*/  BSYNC B9 ;  /* 0x0000000000097941 */ /* 0x000fea0003800000 */
.L_x_3791:
[----:B------:R-:W-:Y:S05]  /*1a370*/  EXIT ;  /* 0x000000000000794d */ /* 0x000fea0003800000 */
.L_x_3812:
[----:B0-----:R0:W1:Y:S02]  /*1a380*/  SYNCS.PHASECHK.TRANS64.TRYWAIT P4, [R58+URZ+0x28c90], R65 ;  /* 0x028c90413a0075a7 */ /* 0x001064000808017f */
[----:B-1----:R-:W-:Y:S05]  /*1a390*/  @!P4 NANOSLEEP.SYNCS 0x989680 ;  /* 0x009896800000c95d */ /* 0x002fea0003900000 */
[----:B------:R-:W1:Y:S02]  /*1a3a0*/  @!P4 SYNCS.PHASECHK.TRANS64 P4, [R58+URZ+0x28c90], R65 ;  /* 0x028c90413a00c5a7 */ /* 0x000e64000808007f */
[----:B-1----:R-:W-:Y:S05]  /*1a3b0*/  @!P4 BRA `(.L_x_3812) ;  /* 0xfffffffc00f0c947 */ /* 0x002fea000383ffff */
[----:B------:R-:W-:Y:S05]  /*1a3c0*/  BRA `(.L_x_4060) ;  /* 0xfffffe8c00307947 */ /* 0x000fea000383ffff */
.L_x_3813:
[----:B------:R-:W-:Y:S01]  /*1a3d0*/  BSSY B1, `(.L_x_4061) ;  /* 0x0000007000017945 */ /* 0x000fe20003800000 */
[----:B------:R-:W-:Y:S02]  /*1a3e0*/  IMAD.MOV.U32 R12, RZ, RZ, RZ ;  /* 0x000000ffff0c7224 */ /* 0x000fe400078e00ff */
[----:B------:R-:W-:Y:S02]  /*1a3f0*/  IMAD.MOV.U32 R11, RZ, RZ, 0x1c1f ;  /* 0x00001c1fff0b7424 */ /* 0x000fe400078e00ff */
[----:B------:R-:W-:-:S07]  /*1a400*/  IMAD.MOV.U32 R15, RZ, RZ, -0x1 ;  /* 0xffffffffff0f7424 */ /* 0x000fce00078e00ff */
[----:B0-----:R-:W-:Y:S05]  /*1a410*/  WARPSYNC.COLLECTIVE R15, `(.L_x_4062) ;  /* 0x000000000f087348 */ /* 0x001fea0003c00000 */
[----:B------:R1:W2:Y:S02]  /*1a420*/  SHFL.IDX P6, R14, R13, R12, R11 ;  /* 0x0000000c0d0e7389 */ /* 0x0002a400000c000b */
[----:B012---:R-:W-:Y:S01]  /*1a430*/  ENDCOLLECTIVE ;  /* 0x000000000000791b */ /* 0x007fe20003800000 */
.L_x_4062:
[----:B------:R-:W-:Y:S05]  /*1a440*/  BSYNC B1 ;  /* 0x0000000000017941 */ /* 0x000fea0003800000 */
.L_x_4061:
        /* <DEDUP_REMOVED lines=8> */
.L_x_4063:
[----:B------:R-:W-:Y:S05]  /*1a4d0*/  BRA `(.L_x_4064) ;  /* 0xfffffe8c00007947 */ /* 0x000fea000383ffff */
.L_x_3823:
[----:B0-----:R0:W1:Y:S02]  /*1a4e0*/  SYNCS.PHASECHK.TRANS64.TRYWAIT P5, [R58+URZ+0x28c90], R65 ;  /* 0x028c90413a0075a7 */ /* 0x00106400080a017f */
[----:B-1----:R-:W-:Y:S05]  /*1a4f0*/  @!P5 NANOSLEEP.SYNCS 0x989680 ;  /* 0x009896800000d95d */ /* 0x002fea0003900000 */
[----:B------:R-:W1:Y:S02]  /*1a500*/  @!P5 SYNCS.PHASECHK.TRANS64 P5, [R58+URZ+0x28c90], R65 ;  /* 0x028c90413a00d5a7 */ /* 0x000e6400080a007f */
[----:B-1----:R-:W-:Y:S05]  /*1a510*/  @!P5 BRA `(.L_x_3823) ;  /* 0xfffffffc00f0d947 */ /* 0x002fea000383ffff */
[----:B------:R-:W-:Y:S05]  /*1a520*/  BRA `(.L_x_4065) ;  /* 0xfffffe94006c7947 */ /* 0x000fea000383ffff */
.L_x_3824:
[----:B------:R-:W-:Y:S01]  /*1a530*/  BSSY B1, `(.L_x_4066) ;  /* 0x0000007000017945 */ /* 0x000fe20003800000 */
[----:B------:R-:W-:Y:S02]  /*1a540*/  IMAD.MOV.U32 R12, RZ, RZ, RZ ;  /* 0x000000ffff0c7224 */ /* 0x000fe400078e00ff */
[----:B------:R-:W-:Y:S02]  /*1a550*/  IMAD.MOV.U32 R11, RZ, RZ, 0x1c1f ;  /* 0x00001c1fff0b7424 */ /* 0x000fe400078e00ff */
[----:B------:R-:W-:-:S07]  /*1a560*/  IMAD.MOV.U32 R15, RZ, RZ, -0x1 ;  /* 0xffffffffff0f7424 */ /* 0x000fce00078e00ff */
[----:B0-----:R-:W-:Y:S05]  /*1a570*/  WARPSYNC.COLLECTIVE R15, `(.L_x_4067) ;  /* 0x000000000f087348 */ /* 0x001fea0003c00000 */
[----:B------:R1:W2:Y:S02]  /*1a580*/  SHFL.IDX P6, R14, R13, R12, R11 ;  /* 0x0000000c0d0e7389 */ /* 0x0002a400000c000b */
[----:B012---:R-:W-:Y:S01]  /*1a590*/  ENDCOLLECTIVE ;  /* 0x000000000000791b */ /* 0x007fe20003800000 */
.L_x_4067:
[----:B------:R-:W-:Y:S05]  /*1a5a0*/  BSYNC B1 ;  /* 0x0000000000017941 */ /* 0x000fea0003800000 */
.L_x_4066:
[----:B------:R-:W-:Y:S02]  /*1a5b0*/  IMAD.MOV.U32 R13, RZ, RZ, R68 ;  /* 0x000000ffff0d7224 */ /* 0x000fe400078e0044 */
[----:B------:R-:W-:Y:S02]  /*1a5c0*/  IMAD.MOV.U32 R12, RZ, RZ, RZ ;  /* 0x000000ffff0c7224 */ /* 0x000fe400078e00ff */
[----:B------:R-:W-:Y:S02]  /*1a5d0*/  IMAD.MOV.U32 R11, RZ, RZ, 0x1c1f ;  /* 0x00001c1fff0b7424 */ /* 0x000fe400078e00ff */
[----:B------:R-:W-:Y:S02]  /*1a5e0*/  IMAD.MOV.U32 R15, RZ, RZ, -0x1 ;  /* 0xffffffffff0f7424 */ /* 0x000fe400078e00ff */
[----:B------:R-:W-:-:S07]  /*1a5f0*/  IMAD.MOV.U32 R56, RZ, RZ, R14 ;  /* 0x000000ffff387224 */ /* 0x000fce00078e000e */
[----:B------:R-:W-:Y:S05]  /*1a600*/  WARPSYNC.COLLECTIVE R15, `(.L_x_4068) ;  /* 0x000000000f087348 */ /* 0x000fea0003c00000 */
[----:B------:R0:W1:Y:S02]  /*1a610*/  SHFL.IDX P6, R14, R13, R12, R11 ;  /* 0x0000000c0d0e7389 */ /* 0x00006400000c000b */
[----:B01----:R-:W-:Y:S01]  /*1a620*/  ENDCOLLECTIVE ;  /* 0x000000000000791b */ /* 0x003fe20003800000 */
.L_x_4068:
[----:B------:R-:W-:Y:S01]  /*1a630*/  IMAD.MOV.U32 R68, RZ, RZ, R14 ;  /* 0x000000ffff447224 */ /* 0x000fe200078e000e */
[----:B------:R-:W-:Y:S06]  /*1a640*/  BRA `(.L_x_4069) ;  /* 0xfffffe9400387947 */ /* 0x000fec000383ffff */
.L_x_3829:
[----:B-1----:R1:W2:Y:S02]  /*1a650*/  SYNCS.PHASECHK.TRANS64.TRYWAIT P2, [R58+URZ+0x28c90], R65 ;  /* 0x028c90413a0075a7 */ /* 0x0022a4000804017f */
[----:B--2---:R-:W-:Y:S05]  /*1a660*/  @!P2 NANOSLEEP.SYNCS 0x989680 ;  /* 0x009896800000a95d */ /* 0x004fea0003900000 */
[----:B------:R-:W2:Y:S02]  /*1a670*/  @!P2 SYNCS.PHASECHK.TRANS64 P2, [R58+URZ+0x28c90], R65 ;  /* 0x028c90413a00a5a7 */ /* 0x000ea4000804007f */
[----:B--2---:R-:W-:Y:S05]  /*1a680*/  @!P2 BRA `(.L_x_3829) ;  /* 0xfffffffc00f0a947 */ /* 0x004fea000383ffff */
[----:B------:R-:W-:Y:S05]  /*1a690*/  BRA `(.L_x_4070) ;  /* 0xfffffe9c002c7947 */ /* 0x000fea000383ffff */
.L_x_3830:
[----:B------:R-:W-:Y:S01]  /*1a6a0*/  BSSY B1, `(.L_x_4071) ;  /* 0x0000007000017945 */ /* 0x000fe20003800000 */
[----:B------:R-:W-:Y:S02]  /*1a6b0*/  IMAD.MOV.U32 R12, RZ, RZ, RZ ;  /* 0x000000ffff0c7224 */ /* 0x000fe400078e00ff */
[----:B------:R-:W-:Y:S02]  /*1a6c0*/  IMAD.MOV.U32 R11, RZ, RZ, 0x1c1f ;  /* 0x00001c1fff0b7424 */ /* 0x000fe400078e00ff */
[----:B------:R-:W-:-:S07]  /*1a6d0*/  IMAD.MOV.U32 R15, RZ, RZ, -0x1 ;  /* 0xffffffffff0f7424 */ /* 0x000fce00078e00ff */
[----:B-1----:R-:W-:Y:S05]  /*1a6e0*/  WARPSYNC.COLLECTIVE R15, `(.L_x_4072) ;  /* 0x000000000f087348 */ /* 0x002fea0003c00000 */
[----:B------:R0:W2:Y:S02]  /*1a6f0*/  SHFL.IDX P6, R14, R13, R12, R11 ;  /* 0x0000000c0d0e7389 */ /* 0x0000a400000c000b */
[----:B012---:R-:W-:Y:S01]  /*1a700*/  ENDCOLLECTIVE ;  /* 0x000000000000791b */ /* 0x007fe20003800000 */
.L_x_4072:
[----:B------:R-:W-:Y:S05]  /*1a710*/  BSYNC B1 ;  /* 0x0000000000017941 */ /* 0x000fea0003800000 */
.L_x_4071:
        /* <DEDUP_REMOVED lines=8> */
.L_x_4073:
[----:B------:R-:W-:Y:S05]  /*1a7a0*/  BRA `(.L_x_4074) ;  /* 0xfffffe9c004c7947 */ /* 0x000fea000383ffff */
.L_x_3834:
[----:B-1----:R1:W2:Y:S02]  /*1a7b0*/  SYNCS.PHASECHK.TRANS64.TRYWAIT P3, [R58+URZ+0x28cb0], R65 ;  /* 0x028cb0413a0075a7 */ /* 0x0022a4000806017f */
[----:B--2---:R-:W-:Y:S05]  /*1a7c0*/  @!P3 NANOSLEEP.SYNCS 0x989680 ;  /* 0x009896800000b95d */ /* 0x004fea0003900000 */
[----:B------:R-:W2:Y:S02]  /*1a7d0*/  @!P3 SYNCS.PHASECHK.TRANS64 P3, [R58+URZ+0x28cb0], R65 ;  /* 0x028cb0413a00b5a7 */ /* 0x000ea4000806007f */
[----:B--2---:R-:W-:Y:S05]  /*1a7e0*/  @!P3 BRA `(.L_x_3834) ;  /* 0xfffffffc00f0b947 */ /* 0x004fea000383ffff */
[----:B------:R-:W-:Y:S05]  /*1a7f0*/  BRA `(.L_x_4075) ;  /* 0xfffffe9c00d87947 */ /* 0x000fea000383ffff */
.L_x_3847:
[----:B0-----:R0:W1:Y:S02]  /*1a800*/  SYNCS.PHASECHK.TRANS64.TRYWAIT P1, [R10+URZ+0x28c50], R7 ;  /* 0x028c50070a0075a7 */ /* 0x001064000802017f */
[----:B-1----:R-:W-:Y:S05]  /*1a810*/  @!P1 NANOSLEEP.SYNCS 0x989680 ;  /* 0x009896800000995d */ /* 0x002fea0003900000 */
[----:B------:R-:W1:Y:S02]  /*1a820*/  @!P1 SYNCS.PHASECHK.TRANS64 P1, [R10+URZ+0x28c50], R7 ;  /* 0x028c50070a0095a7 */ /* 0x000e64000802007f */
[----:B-1----:R-:W-:Y:S05]  /*1a830*/  @!P1 BRA `(.L_x_3847) ;  /* 0xfffffffc00f09947 */ /* 0x002fea000383ffff */
[----:B------:R-:W-:Y:S05]  /*1a840*/  BRA `(.L_x_4076) ;  /* 0xfffffeb000407947 */ /* 0x000fea000383ffff */
.L_x_3855:
[----:B-1----:R1:W2:Y:S02]  /*1a850*/  SYNCS.PHASECHK.TRANS64.TRYWAIT P1, [R10+URZ+0x28c50], R11 ;  /* 0x028c500b0a0075a7 */ /* 0x0022a4000802017f */
[----:B--2---:R-:W-:Y:S05]  /*1a860*/  @!P1 NANOSLEEP.SYNCS 0x989680 ;  /* 0x009896800000995d */ /* 0x004fea0003900000 */
[----:B------:R-:W2:Y:S02]  /*1a870*/  @!P1 SYNCS.PHASECHK.TRANS64 P1, [R10+URZ+0x28c50], R11 ;  /* 0x028c500b0a0095a7 */ /* 0x000ea4000802007f */
[----:B--2---:R-:W-:Y:S05]  /*1a880*/  @!P1 BRA `(.L_x_3855) ;  /* 0xfffffffc00f09947 */ /* 0x004fea000383ffff */
[----:B------:R-:W-:Y:S05]  /*1a890*/  BRA `(.L_x_3854) ;  /* 0xfffffebc00607947 */ /* 0x000fea000383ffff */
.L_x_3871:
        /* <DEDUP_REMOVED lines=8> */
.L_x_4078:
[----:B------:R-:W-:Y:S05]  /*1a920*/  BSYNC B1 ;  /* 0x0000000000017941 */ /* 0x000fea0003800000 */
.L_x_4077:
        /* <DEDUP_REMOVED lines=8> */
.L_x_4079:
[----:B------:R-:W-:Y:S02]  /*1a9b0*/  IMAD.MOV.U32 R13, RZ, RZ, R24 ;  /* 0x000000ffff0d7224 */ /* 0x000fe400078e0018 */
[----:B------:R-:W-:-:S07]  /*1a9c0*/  IMAD.MOV.U32 R3, RZ, RZ, R14 ;  /* 0x000000ffff037224 */ /* 0x000fce00078e000e */
[----:B------:R-:W-:Y:S05]  /*1a9d0*/  WARPSYNC.COLLECTIVE R15, `(.L_x_4080) ;  /* 0x000000000f087348 */ /* 0x000fea0003c00000 */
[----:B------:R0:W1:Y:S02]  /*1a9e0*/  SHFL.IDX P6, R14, R13, R12, R11 ;  /* 0x0000000c0d0e7389 */ /* 0x00006400000c000b */
[----:B01----:R-:W-:Y:S01]  /*1a9f0*/  ENDCOLLECTIVE ;  /* 0x000000000000791b */ /* 0x003fe20003800000 */
.L_x_4080:
[----:B------:R-:W-:Y:S02]  /*1aa00*/  IMAD.MOV.U32 R13, RZ, RZ, R27 ;  /* 0x000000ffff0d7224 */ /* 0x000fe400078e001b */
[----:B------:R-:W-:-:S07]  /*1aa10*/  IMAD.MOV.U32 R24, RZ, RZ, R14 ;  /* 0x000000ffff187224 */ /* 0x000fce00078e000e */
[----:B------:R-:W-:Y:S05]  /*1aa20*/  WARPSYNC.COLLECTIVE R15, `(.L_x_4081) ;  /* 0x000000000f087348 */ /* 0x000fea0003c00000 */
[----:B------:R0:W1:Y:S02]  /*1aa30*/  SHFL.IDX P6, R14, R13, R12, R11 ;  /* 0x0000000c0d0e7389 */ /* 0x00006400000c000b */
[----:B01----:R-:W-:Y:S01]  /*1aa40*/  ENDCOLLECTIVE ;  /* 0x000000000000791b */ /* 0x003fe20003800000 */
.L_x_4081:
[----:B------:R-:W-:Y:S01]  /*1aa50*/  IMAD.MOV.U32 R21, RZ, RZ, R14 ;  /* 0x000000ffff157224 */ /* 0x000fe200078e000e */
[----:B------:R-:W-:Y:S06]  /*1aa60*/  BRA `(.L_x_4082) ;  /* 0xfffffed400247947 */ /* 0x000fec000383ffff */
.L_x_3875:
[----:B0-----:R0:W1:Y:S02]  /*1aa70*/  SYNCS.PHASECHK.TRANS64.TRYWAIT P0, [R2+URZ+0x28c00], R13 ;  /* 0x028c000d020075a7 */ /* 0x001064000800017f */
[----:B-1----:R-:W-:Y:S05]  /*1aa80*/  @!P0 NANOSLEEP.SYNCS 0x989680 ;  /* 0x009896800000895d */ /* 0x002fea0003900000 */
[----:B------:R-:W1:Y:S02]  /*1aa90*/  @!P0 SYNCS.PHASECHK.TRANS64 P0, [R2+URZ+0x28c00], R13 ;  /* 0x028c000d020085a7 */ /* 0x000e64000800007f */
[----:B-1----:R-:W-:Y:S05]  /*1aaa0*/  @!P0 BRA `(.L_x_3875) ;  /* 0xfffffffc00f08947 */ /* 0x002fea000383ffff */
[----:B------:R-:W-:Y:S05]  /*1aab0*/  BRA `(.L_x_4083) ;  /* 0xfffffed800447947 */ /* 0x000fea000383ffff */
.L_x_3883:
        /* <DEDUP_REMOVED lines=8> */
.L_x_4085:
[----:B------:R-:W-:Y:S05]  /*1ab40*/  BSYNC B1 ;  /* 0x0000000000017941 */ /* 0x000fea0003800000 */
.L_x_4084:
        /* <DEDUP_REMOVED lines=8> */
.L_x_4086:
[----:B------:R-:W-:Y:S02]  /*1abd0*/  IMAD.MOV.U32 R13, RZ, RZ, R24 ;  /* 0x000000ffff0d7224 */ /* 0x000fe400078e0018 */
[----:B------:R-:W-:-:S07]  /*1abe0*/  IMAD.MOV.U32 R3, RZ, RZ, R14 ;  /* 0x000000ffff037224 */ /* 0x000fce00078e000e */
[----:B------:R-:W-:Y:S05]  /*1abf0*/  WARPSYNC.COLLECTIVE R15, `(.L_x_4087) ;  /* 0x000000000f087348 */ /* 0x000fea0003c00000 */
[----:B------:R0:W1:Y:S02]  /*1ac00*/  SHFL.IDX P6, R14, R13, R12, R11 ;  /* 0x0000000c0d0e7389 */ /* 0x00006400000c000b */
[----:B01----:R-:W-:Y:S01]  /*1ac10*/  ENDCOLLECTIVE ;  /* 0x000000000000791b */ /* 0x003fe20003800000 */
.L_x_4087:
[----:B------:R-:W-:Y:S02]  /*1ac20*/  IMAD.MOV.U32 R13, RZ, RZ, R27 ;  /* 0x000000ffff0d7224 */ /* 0x000fe400078e001b */
[----:B------:R-:W-:-:S07]  /*1ac30*/  IMAD.MOV.U32 R20, RZ, RZ, R14 ;  /* 0x000000ffff147224 */ /* 0x000fce00078e000e */
[----:B------:R-:W-:Y:S05]  /*1ac40*/  WARPSYNC.COLLECTIVE R15, `(.L_x_4088) ;  /* 0x000000000f087348 */ /* 0x000fea0003c00000 */
[----:B------:R0:W1:Y:S02]  /*1ac50*/  SHFL.IDX P6, R14, R13, R12, R11 ;  /* 0x0000000c0d0e7389 */ /* 0x00006400000c000b */
[----:B01----:R-:W-:Y:S01]  /*1ac60*/  ENDCOLLECTIVE ;  /* 0x000000000000791b */ /* 0x003fe20003800000 */
.L_x_4088:
[----:B------:R-:W-:Y:S05]  /*1ac70*/  BRA `(.L_x_4089) ;  /* 0xfffffee000a87947 */ /* 0x000fea000383ffff */
.L_x_3887:
[----:B0-----:R0:W1:Y:S02]  /*1ac80*/  SYNCS.PHASECHK.TRANS64.TRYWAIT P1, [R2+URZ+0x28c00], R25 ;  /* 0x028c0019020075a7 */ /* 0x001064000802017f */
[----:B-1----:R-:W-:Y:S05]  /*1ac90*/  @!P1 NANOSLEEP.SYNCS 0x989680 ;  /* 0x009896800000995d */ /* 0x002fea0003900000 */
[----:B------:R-:W1:Y:S02]  /*1aca0*/  @!P1 SYNCS.PHASECHK.TRANS64 P1, [R2+URZ+0x28c00], R25 ;  /* 0x028c0019020095a7 */ /* 0x000e64000802007f */
[----:B-1----:R-:W-:Y:S05]  /*1acb0*/  @!P1 BRA `(.L_x_3887) ;  /* 0xfffffffc00f09947 */ /* 0x002fea000383ffff */
[----:B------:R-:W-:Y:S05]  /*1acc0*/  BRA `(.L_x_4090) ;  /* 0xfffffee4008c7947 */ /* 0x000fea000383ffff */
.L_x_3893:
[----:B-1----:R1:W2:Y:S02]  /*1acd0*/  SYNCS.PHASECHK.TRANS64.TRYWAIT P1, [R14+URZ+0x28c30], R15 ;  /* 0x028c300f0e0075a7 */ /* 0x0022a4000802017f */
[----:B--2---:R-:W-:Y:S05]  /*1ace0*/  @!P1 NANOSLEEP.SYNCS 0x989680 ;  /* 0x009896800000995d */ /* 0x004fea0003900000 */
[----:B------:R-:W2:Y:S02]  /*1acf0*/  @!P1 SYNCS.PHASECHK.TRANS64 P1, [R14+URZ+0x28c30], R15 ;  /* 0x028c300f0e0095a7 */ /* 0x000ea4000802007f */
[----:B--2---:R-:W-:Y:S05]  /*1ad00*/  @!P1 BRA `(.L_x_3893) ;  /* 0xfffffffc00f09947 */ /* 0x004fea000383ffff */
[----:B------:R-:W-:Y:S05]  /*1ad10*/  BRA `(.L_x_3892) ;  /* 0xfffffef000b87947 */ /* 0x000fea000383ffff */
.L_x_3899:
[----:B--2---:R2:W3:Y:S02]  /*1ad20*/  SYNCS.PHASECHK.TRANS64.TRYWAIT P1, [R14+URZ+0x28c50], R15 ;  /* 0x028c500f0e0075a7 */ /* 0x0044e4000802017f */
[----:B---3--:R-:W-:Y:S05]  /*1ad30*/  @!P1 NANOSLEEP.SYNCS 0x989680 ;  /* 0x009896800000995d */ /* 0x008fea0003900000 */
[----:B------:R-:W3:Y:S02]  /*1ad40*/  @!P1 SYNCS.PHASECHK.TRANS64 P1, [R14+URZ+0x28c50], R15 ;  /* 0x028c500f0e0095a7 */ /* 0x000ee4000802007f */
[----:B---3--:R-:W-:Y:S05]  /*1ad50*/  @!P1 BRA `(.L_x_3899) ;  /* 0xfffffffc00f09947 */ /* 0x008fea000383ffff */
[----:B------:R-:W-:Y:S05]  /*1ad60*/  BRA `(.L_x_3898) ;  /* 0xffffff0000f07947 */ /* 0x000fea000383ffff */
.L_x_3907:
[----:B0-----:R0:W2:Y:S02]  /*1ad70*/  SYNCS.PHASECHK.TRANS64.TRYWAIT P2, [R21+URZ+0x28c30], R14 ;  /* 0x028c300e150075a7 */ /* 0x0010a4000804017f */
[----:B--2---:R-:W-:Y:S05]  /*1ad80*/  @!P2 NANOSLEEP.SYNCS 0x989680 ;  /* 0x009896800000a95d */ /* 0x004fea0003900000 */
[----:B------:R-:W2:Y:S02]  /*1ad90*/  @!P2 SYNCS.PHASECHK.TRANS64 P2, [R21+URZ+0x28c30], R14 ;  /* 0x028c300e1500a5a7 */ /* 0x000ea4000804007f */
[----:B--2---:R-:W-:Y:S05]  /*1ada0*/  @!P2 BRA `(.L_x_3907) ;  /* 0xfffffffc00f0a947 */ /* 0x004fea000383ffff */
[----:B------:R-:W-:Y:S05]  /*1adb0*/  BRA `(.L_x_3906) ;  /* 0xffffff08000c7947 */ /* 0x000fea000383ffff */
.L_x_3913:
[----:B----4-:R4:W0:Y:S02]  /*1adc0*/  SYNCS.PHASECHK.TRANS64.TRYWAIT P2, [R21+URZ+0x28c50], R14 ;  /* 0x028c500e150075a7 */ /* 0x010824000804017f */
[----:B0-----:R-:W-:Y:S05]  /*1add0*/  @!P2 NANOSLEEP.SYNCS 0x989680 ;  /* 0x009896800000a95d */ /* 0x001fea0003900000 */
[----:B------:R-:W0:Y:S02]  /*1ade0*/  @!P2 SYNCS.PHASECHK.TRANS64 P2, [R21+URZ+0x28c50], R14 ;  /* 0x028c500e1500a5a7 */ /* 0x000e24000804007f */
[----:B0-----:R-:W-:Y:S05]  /*1adf0*/  @!P2 BRA `(.L_x_3913) ;  /* 0xfffffffc00f0a947 */ /* 0x001fea000383ffff */
[----:B------:R-:W-:Y:S05]  /*1ae00*/  BRA `(.L_x_3912) ;  /* 0xffffff1c00687947 */ /* 0x000fea000383ffff */
.L_x_3947:
        /* <DEDUP_REMOVED lines=11> */
.L_x_4092:
[----:B------:R-:W-:Y:S05]  /*1aec0*/  BSYNC B1 ;  /* 0x0000000000017941 */ /* 0x000fea0003800000 */
.L_x_4091:
[----:B------:R-:W-:Y:S05]  /*1aed0*/  BRA `(.L_x_4093) ;  /* 0xffffff9000987947 */ /* 0x000fea000383ffff */
.L_x_3949:
[----:B------:R-:W-:Y:S01]  /*1aee0*/  BSSY B1, `(.L_x_4094) ;  /* 0x0000006000017945 */ /* 0x000fe20003800000 */
[----:B------:R-:W-:-:S07]  /*1aef0*/  IMAD.MOV.U32 R15, RZ, RZ, -0x1 ;  /* 0xffffffffff0f7424 */ /* 0x000fce00078e00ff */
[----:B0-----:R-:W-:Y:S05]  /*1af00*/  WARPSYNC.COLLECTIVE R15, `(.L_x_4095) ;  /* 0x000000000f0c7348 */ /* 0x001fea0003c00000 */
[----:B------:R-:W-:Y:S02]  /*1af10*/  ELECT P6, UR62, PT ;  /* 0x00000000003e782f */ /* 0x000fe400038c0000 */
[----:B------:R-:W-:Y:S01]  /*1af20*/  MOV R14, UR62 ;  /* 0x0000003e000e7c02 */ /* 0x000fe20008000f00 */
[----:B0-----:R-:W-:Y:S10]  /*1af30*/  ENDCOLLECTIVE ;  /* 0x000000000000791b */ /* 0x001ff40003800000 */
.L_x_4095:
[----:B------:R-:W-:Y:S05]  /*1af40*/  BSYNC B1 ;  /* 0x0000000000017941 */ /* 0x000fea0003800000 */
.L_x_4094:
[----:B------:R-:W-:Y:S05]  /*1af50*/  BRA `(.L_x_3948) ;  /* 0xffffff9000907947 */ /* 0x000fea000383ffff */
.L_x_3951:
[----:B0-----:R0:W1:Y:S02]  /*1af60*/  SYNCS.PHASECHK.TRANS64.TRYWAIT P0, [R17+URZ+0x28c20], R3 ;  /* 0x028c2003110075a7 */ /* 0x001064000800017f */
[----:B-1----:R-:W-:Y:S05]  /*1af70*/  @!P0 NANOSLEEP.SYNCS 0x989680 ;  /* 0x009896800000895d */ /* 0x002fea0003900000 */
[----:B------:R-:W1:Y:S02]  /*1af80*/  @!P0 SYNCS.PHASECHK.TRANS64 P0, [R17+URZ+0x28c20], R3 ;  /* 0x028c2003110085a7 */ /* 0x000e64000800007f */
[----:B-1----:R-:W-:Y:S05]  /*1af90*/  @!P0 BRA `(.L_x_3951) ;  /* 0xfffffffc00f08947 */ /* 0x002fea000383ffff */
[----:B------:R-:W-:Y:S05]  /*1afa0*/  BRA `(.L_x_4096) ;  /* 0xffffff9000a07947 */ /* 0x000fea000383ffff */
.L_x_3955:
[----:B0-----:R0:W1:Y:S02]  /*1afb0*/  SYNCS.PHASECHK.TRANS64.TRYWAIT P0, [R3+URZ+0x28ca0], R8 ;  /* 0x028ca008030075a7 */ /* 0x001064000800017f */
[----:B-1----:R-:W-:Y:S05]  /*1afc0*/  @!P0 NANOSLEEP.SYNCS 0x989680 ;  /* 0x009896800000895d */ /* 0x002fea0003900000 */
[----:B------:R-:W1:Y:S02]  /*1afd0*/  @!P0 SYNCS.PHASECHK.TRANS64 P0, [R3+URZ+0x28ca0], R8 ;  /* 0x028ca008030085a7 */ /* 0x000e64000800007f */
[----:B-1----:R-:W-:Y:S05]  /*1afe0*/  @!P0 BRA `(.L_x_3955) ;  /* 0xfffffffc00f08947 */ /* 0x002fea000383ffff */
[----:B------:R-:W-:Y:S05]  /*1aff0*/  BRA `(.L_x_4097) ;  /* 0xffffff9000b87947 */ /* 0x000fea000383ffff */
.L_x_3960:
[----:B-1----:R1:W2:Y:S02]  /*1b000*/  SYNCS.PHASECHK.TRANS64.TRYWAIT P0, [R3+URZ+0x28cc0], R8 ;  /* 0x028cc008030075a7 */ /* 0x0022a4000800017f */
[----:B--2---:R-:W-:Y:S05]  /*1b010*/  @!P0 NANOSLEEP.SYNCS 0x989680 ;  /* 0x009896800000895d */ /* 0x004fea0003900000 */
[----:B------:R-:W2:Y:S02]  /*1b020*/  @!P0 SYNCS.PHASECHK.TRANS64 P0, [R3+URZ+0x28cc0], R8 ;  /* 0x028cc008030085a7 */ /* 0x000ea4000800007f */
[----:B--2---:R-:W-:Y:S05]  /*1b030*/  @!P0 BRA `(.L_x_3960) ;  /* 0xfffffffc00f08947 */ /* 0x004fea000383ffff */
[----:B------:R-:W-:Y:S05]  /*1b040*/  BRA `(.L_x_4098) ;  /* 0xffffff9400347947 */ /* 0x000fea000383ffff */
.L_x_3974:
[----:B0-----:R0:W1:Y:S02]  /*1b050*/  SYNCS.PHASECHK.TRANS64.TRYWAIT P2, [R8+URZ+0x28ca0], R2 ;  /* 0x028ca002080075a7 */ /* 0x001064000804017f */
[----:B-1----:R-:W-:Y:S05]  /*1b060*/  @!P2 NANOSLEEP.SYNCS 0x989680 ;  /* 0x009896800000a95d */ /* 0x002fea0003900000 */
[----:B------:R-:W1:Y:S02]  /*1b070*/  @!P2 SYNCS.PHASECHK.TRANS64 P2, [R8+URZ+0x28ca0], R2 ;  /* 0x028ca0020800a5a7 */ /* 0x000e64000804007f */
[----:B-1----:R-:W-:Y:S05]  /*1b080*/  @!P2 BRA `(.L_x_3974) ;  /* 0xfffffffc00f0a947 */ /* 0x002fea000383ffff */
[----:B------:R-:W-:Y:S05]  /*1b090*/  BRA `(.L_x_4099) ;  /* 0xffffff9c00987947 */ /* 0x000fea000383ffff */
.L_x_3979:
[----:B-1----:R1:W2:Y:S02]  /*1b0a0*/  SYNCS.PHASECHK.TRANS64.TRYWAIT P2, [R8+URZ+0x28cc0], R2 ;  /* 0x028cc002080075a7 */ /* 0x0022a4000804017f */
[----:B--2---:R-:W-:Y:S05]  /*1b0b0*/  @!P2 NANOSLEEP.SYNCS 0x989680 ;  /* 0x009896800000a95d */ /* 0x004fea0003900000 */
[----:B------:R-:W2:Y:S02]  /*1b0c0*/  @!P2 SYNCS.PHASECHK.TRANS64 P2, [R8+URZ+0x28cc0], R2 ;  /* 0x028cc0020800a5a7 */ /* 0x000ea4000804007f */
[----:B--2---:R-:W-:Y:S05]  /*1b0d0*/  @!P2 BRA `(.L_x_3979) ;  /* 0xfffffffc00f0a947 */ /* 0x004fea000383ffff */
[----:B------:R-:W-:Y:S05]  /*1b0e0*/  BRA `(.L_x_4100) ;  /* 0xffffffa000107947 */ /* 0x000fea000383ffff */
.L_x_4001:
        /* <DEDUP_REMOVED lines=11> */
.L_x_4102:
[----:B------:R-:W-:Y:S05]  /*1b1a0*/  BSYNC B0 ;  /* 0x0000000000007941 */ /* 0x000fea0003800000 */
.L_x_4101:
[----:B------:R-:W-:Y:S05]  /*1b1b0*/  BRA `(.L_x_4103) ;  /* 0xffffffb400a07947 */ /* 0x000fea000383ffff */
.L_x_4004:
[----:B0-----:R0:W1:Y:S02]  /*1b1c0*/  SYNCS.PHASECHK.TRANS64.TRYWAIT P0, [R30+URZ+0x28c40], R0 ;  /* 0x028c40001e0075a7 */ /* 0x001064000800017f */
[----:B-1----:R-:W-:Y:S05]  /*1b1d0*/  @!P0 NANOSLEEP.SYNCS 0x989680 ;  /* 0x009896800000895d */ /* 0x002fea0003900000 */
[----:B------:R-:W1:Y:S02]  /*1b1e0*/  @!P0 SYNCS.PHASECHK.TRANS64 P0, [R30+URZ+0x28c40], R0 ;  /* 0x028c40001e0085a7 */ /* 0x000e64000800007f */
[----:B-1----:R-:W-:Y:S05]  /*1b1f0*/  @!P0 BRA `(.L_x_4004) ;  /* 0xfffffffc00f08947 */ /* 0x002fea000383ffff */
[----:B------:R-:W-:Y:S05]  /*1b200*/  BRA `(.L_x_4104) ;  /* 0xffffffb400d87947 */ /* 0x000fea000383ffff */
.L_x_4005:
        /* <DEDUP_REMOVED lines=8> */
.L_x_4106:
[----:B------:R-:W-:Y:S05]  /*1b290*/  BSYNC B0 ;  /* 0x0000000000007941 */ /* 0x000fea0003800000 */
.L_x_4105:
        /* <DEDUP_REMOVED lines=9> */
.L_x_4107:
[----:B------:R-:W-:Y:S01]  /*1b330*/  IMAD.MOV.U32 R13, RZ, RZ, R5 ;  /* 0x000000ffff0d7224 */ /* 0x000fe200078e0005 */
[----:B------:R-:W-:Y:S01]  /*1b340*/  MOV R12, 0x1 ;  /* 0x00000001000c7802 */ /* 0x000fe20000000f00 */
[----:B------:R-:W-:-:S07]  /*1b350*/  IMAD.MOV.U32 R3, RZ, RZ, R14 ;  /* 0x000000ffff037224 */ /* 0x000fce00078e000e */
[----:B------:R-:W-:Y:S05]  /*1b360*/  WARPSYNC.COLLECTIVE R15, `(.L_x_4108) ;  /* 0x000000000f087348 */ /* 0x000fea0003c00000 */
[----:B------:R0:W1:Y:S02]  /*1b370*/  SHFL.IDX P6, R14, R13, R12, R11 ;  /* 0x0000000c0d0e7389 */ /* 0x00006400000c000b */
[----:B01----:R-:W-:Y:S01]  /*1b380*/  ENDCOLLECTIVE ;  /* 0x000000000000791b */ /* 0x003fe20003800000 */
.L_x_4108:
        /* <DEDUP_REMOVED lines=15> */
.L_x_4109:
[----:B------:R-:W-:Y:S02]  /*1b480*/  @P0 IMAD R6, R4, 0x2, R17 ;  /* 0x0000000204060824 */ /* 0x000fe400078e0211 */
[----:B------:R-:W-:Y:S02]  /*1b490*/  IMAD.MOV.U32 R13, RZ, RZ, R5 ;  /* 0x000000ffff0d7224 */ /* 0x000fe400078e0005 */
[----:B------:R-:W-:Y:S02]  /*1b4a0*/  IMAD.MOV.U32 R12, RZ, RZ, 0x2 ;  /* 0x00000002ff0c7424 */ /* 0x000fe400078e00ff */
[----:B------:R-:W-:-:S07]  /*1b4b0*/  IMAD.MOV.U32 R3, RZ, RZ, R14 ;  /* 0x000000ffff037224 */ /* 0x000fce00078e000e */
[----:B------:R-:W-:Y:S05]  /*1b4c0*/  WARPSYNC.COLLECTIVE R15, `(.L_x_4110) ;  /* 0x000000000f087348 */ /* 0x000fea0003c00000 */
[----:B------:R0:W1:Y:S02]  /*1b4d0*/  SHFL.IDX P6, R14, R13, R12, R11 ;  /* 0x0000000c0d0e7389 */ /* 0x00006400000c000b */
[----:B01----:R-:W-:Y:S01]  /*1b4e0*/  ENDCOLLECTIVE ;  /* 0x000000000000791b */ /* 0x003fe20003800000 */
.L_x_4110:
        /* <DEDUP_REMOVED lines=15> */
.L_x_4111:
[----:B------:R-:W-:Y:S02]  /*1b5e0*/  @P0 IMAD R6, R4, 0x2, R17 ;  /* 0x0000000204060824 */ /* 0x000fe400078e0211 */
[----:B------:R-:W-:Y:S02]  /*1b5f0*/  IMAD.MOV.U32 R13, RZ, RZ, R5 ;  /* 0x000000ffff0d7224 */ /* 0x000fe400078e0005 */
[----:B------:R-:W-:Y:S02]  /*1b600*/  IMAD.MOV.U32 R12, RZ, RZ, 0x3 ;  /* 0x00000003ff0c7424 */ /* 0x000fe400078e00ff */
[----:B------:R-:W-:-:S07]  /*1b610*/  IMAD.MOV.U32 R3, RZ, RZ, R14 ;  /* 0x000000ffff037224 */ /* 0x000fce00078e000e */
[----:B------:R-:W-:Y:S05]  /*1b620*/  WARPSYNC.COLLECTIVE R15, `(.L_x_4112) ;  /* 0x000000000f087348 */ /* 0x000fea0003c00000 */
[----:B------:R0:W1:Y:S02]  /*1b630*/  SHFL.IDX P6, R14, R13, R12, R11 ;  /* 0x0000000c0d0e7389 */ /* 0x00006400000c000b */
[----:B01----:R-:W-:Y:S01]  /*1b640*/  ENDCOLLECTIVE ;  /* 0x000000000000791b */ /* 0x003fe20003800000 */
.L_x_4112:
        /* <DEDUP_REMOVED lines=10> */
.L_x_4113:
[----:B------:R-:W-:Y:S01]  /*1b6f0*/  @!PT LDS RZ, [RZ] ;  /* 0x00000000fffff984 */ /* 0x000fe20000000800 */
[----:B------:R-:W-:Y:S01]  /*1b700*/  @!PT LDS RZ, [RZ] ;  /* 0x00000000fffff984 */ /* 0x000fe20000000800 */
[----:B------:R-:W-:Y:S01]  /*1b710*/  @!PT LDS RZ, [RZ] ;  /* 0x00000000fffff984 */ /* 0x000fe20000000800 */
[----:B------:R0:W-:Y:S01]  /*1b720*/  @P0 LDGSTS.E.BYPASS.LTC128B.128 [R6+0x23400], desc[UR42][R2.64], !P2 ;  /* 0x2340000002060fae */ /* 0x0001e2000d101d6a */
[----:B------:R-:W-:Y:S01]  /*1b730*/  IMAD.MOV.U32 R0, RZ, RZ, R14 ;  /* 0x000000ffff007224 */ /* 0x000fe200078e000e */
[----:B------:R-:W-:Y:S06]  /*1b740*/  BRA `(.L_x_4114) ;  /* 0xffffffb4007c7947 */ /* 0x000fec000383ffff */
.L_x_4010:
        /* <DEDUP_REMOVED lines=9> */
.L_x_4115:
[C---:B------:R-:W-:Y:S01]  /*1b7e0*/  VIADD R6, R25.reuse, 0x10 ;  /* 0x0000001019067836 */ /* 0x040fe20000000000 */
[----:B------:R-:W-:Y:S01]  /*1b7f0*/  ISETP.GE.AND P0, PT, R25, R3, PT ;  /* 0x000000031900720c */ /* 0x000fe20003f06270 */
[----:B------:R-:W-:Y:S02]  /*1b800*/  IMAD.MOV.U32 R13, RZ, RZ, R0 ;  /* 0x000000ffff0d7224 */ /* 0x000fe400078e0000 */
[----:B------:R-:W-:-:S10]  /*1b810*/  IMAD.MOV.U32 R4, RZ, RZ, R14 ;  /* 0x000000ffff047224 */ /* 0x000fd400078e000e */
[----:B------:R-:W-:Y:S05]  /*1b820*/  WARPSYNC.COLLECTIVE R15, `(.L_x_4116) ;  /* 0x000000000f087348 */ /* 0x000fea0003c00000 */
[----:B------:R0:W1:Y:S02]  /*1b830*/  SHFL.IDX P6, R14, R13, R12, R11 ;  /* 0x0000000c0d0e7389 */ /* 0x00006400000c000b */
[----:B01----:R-:W-:Y:S01]  /*1b840*/  ENDCOLLECTIVE ;  /* 0x000000000000791b */ /* 0x003fe20003800000 */
.L_x_4116:
[----:B------:R-:W-:Y:S02]  /*1b850*/  IMAD.MOV.U32 R13, RZ, RZ, R2 ;  /* 0x000000ffff0d7224 */ /* 0x000fe400078e0002 */
[----:B------:R-:W-:Y:S02]  /*1b860*/  IMAD.MOV.U32 R12, RZ, RZ, 0x1 ;  /* 0x00000001ff0c7424 */ /* 0x000fe400078e00ff */
[----:B------:R-:W-:-:S07]  /*1b870*/  IMAD.MOV.U32 R5, RZ, RZ, R14 ;  /* 0x000000ffff057224 */ /* 0x000fce00078e000e */
[----:B------:R-:W-:Y:S05]  /*1b880*/  WARPSYNC.COLLECTIVE R15, `(.L_x_4117) ;  /* 0x000000000f087348 */ /* 0x000fea0003c00000 */
[----:B------:R0:W1:Y:S02]  /*1b890*/  SHFL.IDX P6, R14, R13, R12, R11 ;  /* 0x0000000c0d0e7389 */ /* 0x00006400000c000b */
[----:B01----:R-:W-:Y:S01]  /*1b8a0*/  ENDCOLLECTIVE ;  /* 0x000000000000791b */ /* 0x003fe20003800000 */
.L_x_4117:
        /* <DEDUP_REMOVED lines=15> */
.L_x_4118:
[----:B------:R-:W-:Y:S02]  /*1b9a0*/  IMAD.MOV.U32 R13, RZ, RZ, R2 ;  /* 0x000000ffff0d7224 */ /* 0x000fe400078e0002 */
[----:B------:R-:W-:Y:S02]  /*1b9b0*/  IMAD.MOV.U32 R12, RZ, RZ, 0x2 ;  /* 0x00000002ff0c7424 */ /* 0x000fe400078e00ff */
[----:B------:R-:W-:-:S07]  /*1b9c0*/  IMAD.MOV.U32 R5, RZ, RZ, R14 ;  /* 0x000000ffff057224 */ /* 0x000fce00078e000e */
[----:B------:R-:W-:Y:S05]  /*1b9d0*/  WARPSYNC.COLLECTIVE R15, `(.L_x_4119) ;  /* 0x000000000f087348 */ /* 0x000fea0003c00000 */
[----:B------:R0:W1:Y:S02]  /*1b9e0*/  SHFL.IDX P6, R14, R13, R12, R11 ;  /* 0x0000000c0d0e7389 */ /* 0x00006400000c000b */
[----:B01----:R-:W-:Y:S01]  /*1b9f0*/  ENDCOLLECTIVE ;  /* 0x000000000000791b */ /* 0x003fe20003800000 */
.L_x_4119:
        /* <DEDUP_REMOVED lines=10> */
[----:B0-----:R-:W-:-:S04]  /*1baa0*/  IADD3 R4, R25, 0x20, RZ ;  /* 0x0000002019047810 */ /* 0x001fc80007ffe0ff */
[----:B------:R-:W-:Y:S01]  /*1bab0*/  ISETP.GE.AND P0, PT, R4, R3, PT ;  /* 0x000000030400720c */ /* 0x000fe20003f06270 */
[----:B------:R-:W-:-:S12]  /*1bac0*/  IMAD.MOV.U32 R4, RZ, RZ, R14 ;  /* 0x000000ffff047224 */ /* 0x000fd800078e000e */
[----:B------:R-:W-:Y:S05]  /*1bad0*/  WARPSYNC.COLLECTIVE R15, `(.L_x_4120) ;  /* 0x000000000f087348 */ /* 0x000fea0003c00000 */
[----:B------:R0:W1:Y:S02]  /*1bae0*/  SHFL.IDX P6, R14, R13, R12, R11 ;  /* 0x0000000c0d0e7389 */ /* 0x00006400000c000b */
[----:B01----:R-:W-:Y:S01]  /*1baf0*/  ENDCOLLECTIVE ;  /* 0x000000000000791b */ /* 0x003fe20003800000 */
.L_x_4120:
[----:B------:R-:W-:Y:S02]  /*1bb00*/  IMAD.MOV.U32 R13, RZ, RZ, R2 ;  /* 0x000000ffff0d7224 */ /* 0x000fe400078e0002 */
[----:B------:R-:W-:Y:S02]  /*1bb10*/  IMAD.MOV.U32 R12, RZ, RZ, 0x3 ;  /* 0x00000003ff0c7424 */ /* 0x000fe400078e00ff */
[----:B------:R-:W-:-:S07]  /*1bb20*/  IMAD.MOV.U32 R5, RZ, RZ, R14 ;  /* 0x000000ffff057224 */ /* 0x000fce00078e000e */
[----:B------:R-:W-:Y:S05]  /*1bb30*/  WARPSYNC.COLLECTIVE R15, `(.L_x_4121) ;  /* 0x000000000f087348 */ /* 0x000fea0003c00000 */
[----:B------:R0:W1:Y:S02]  /*1bb40*/  SHFL.IDX P6, R14, R13, R12, R11 ;  /* 0x0000000c0d0e7389 */ /* 0x00006400000c000b */
[----:B01----:R-:W-:Y:S01]  /*1bb50*/  ENDCOLLECTIVE ;  /* 0x000000000000791b */ /* 0x003fe20003800000 */
.L_x_4121:
        /* <DEDUP_REMOVED lines=10> */
[----:B0-----:R-:W-:-:S07]  /*1bc00*/  IMAD.MOV.U32 R4, RZ, RZ, R14 ;  /* 0x000000ffff047224 */ /* 0x001fce00078e000e */
[----:B------:R-:W-:Y:S05]  /*1bc10*/  WARPSYNC.COLLECTIVE R15, `(.L_x_4122) ;  /* 0x000000000f087348 */ /* 0x000fea0003c00000 */
[----:B------:R0:W1:Y:S02]  /*1bc20*/  SHFL.IDX P6, R14, R13, R12, R11 ;  /* 0x0000000c0d0e7389 */ /* 0x00006400000c000b */
[----:B01----:R-:W-:Y:S01]  /*1bc30*/  ENDCOLLECTIVE ;  /* 0x000000000000791b */ /* 0x003fe20003800000 */
.L_x_4122:
[----:B------:R-:W-:Y:S01]  /*1bc40*/  IMAD.MOV.U32 R0, RZ, RZ, R14 ;  /* 0x000000ffff007224 */ /* 0x000fe200078e000e */
[----:B------:R-:W-:Y:S06]  /*1bc50*/  BRA `(.L_x_4123) ;  /* 0xffffffb800a47947 */ /* 0x000fec000383ffff */
.L_x_4013:
[----:B0-----:R0:W1:Y:S02]  /*1bc60*/  SYNCS.PHASECHK.TRANS64.TRYWAIT P0, [R17+URZ+0x28c20], R0 ;  /* 0x028c2000110075a7 */ /* 0x001064000800017f */
[----:B-1----:R-:W-:Y:S05]  /*1bc70*/  @!P0 NANOSLEEP.SYNCS 0x989680 ;  /* 0x009896800000895d */ /* 0x002fea0003900000 */
[----:B------:R-:W1:Y:S02]  /*1bc80*/  @!P0 SYNCS.PHASECHK.TRANS64 P0, [R17+URZ+0x28c20], R0 ;  /* 0x028c2000110085a7 */ /* 0x000e64000800007f */
[----:B-1----:R-:W-:Y:S05]  /*1bc90*/  @!P0 BRA `(.L_x_4013) ;  /* 0xfffffffc00f08947 */ /* 0x002fea000383ffff */
[----:B------:R-:W-:Y:S05]  /*1bca0*/  BRA `(.L_x_4124) ;  /* 0xffffffbc00007947 */ /* 0x000fea000383ffff */
.L_x_4016:
[----:B0-----:R0:W1:Y:S02]  /*1bcb0*/  SYNCS.PHASECHK.TRANS64.TRYWAIT P0, [R30+URZ+0x28c60], R0 ;  /* 0x028c60001e0075a7 */ /* 0x001064000800017f */
[----:B-1----:R-:W-:Y:S05]  /*1bcc0*/  @!P0 NANOSLEEP.SYNCS 0x989680 ;  /* 0x009896800000895d */ /* 0x002fea0003900000 */
[----:B------:R-:W1:Y:S02]  /*1bcd0*/  @!P0 SYNCS.PHASECHK.TRANS64 P0, [R30+URZ+0x28c60], R0 ;  /* 0x028c60001e0085a7 */ /* 0x000e64000800007f */
[----:B-1----:R-:W-:Y:S05]  /*1bce0*/  @!P0 BRA `(.L_x_4016) ;  /* 0xfffffffc00f08947 */ /* 0x002fea000383ffff */
[----:B------:R-:W-:Y:S05]  /*1bcf0*/  BRA `(.L_x_4125) ;  /* 0xffffffbc00107947 */ /* 0x000fea000383ffff */
.L_x_4017:
        /* <DEDUP_REMOVED lines=8> */
.L_x_4127:
[----:B------:R-:W-:Y:S05]  /*1bd80*/  BSYNC B0 ;  /* 0x0000000000007941 */ /* 0x000fea0003800000 */
.L_x_4126:
[----:B------:R0:W5:Y:S01]  /*1bd90*/  LDL R8, [R1+0x8] ;  /* 0x0000080001087983 */ /* 0x0001620000100800 */
        /* <DEDUP_REMOVED lines=14> */
.L_x_4128:
        /* <DEDUP_REMOVED lines=40> */
.L_x_4129:
[----:B------:R-:W-:Y:S02]  /*1c100*/  IMAD.MOV.U32 R13, RZ, RZ, R5 ;  /* 0x000000ffff0d7224 */ /* 0x000fe400078e0005 */
[----:B------:R-:W-:-:S07]  /*1c110*/  IMAD.MOV.U32 R3, RZ, RZ, R14 ;  /* 0x000000ffff037224 */ /* 0x000fce00078e000e */
[----:B------:R-:W-:Y:S05]  /*1c120*/  WARPSYNC.COLLECTIVE R15, `(.L_x_4130) ;  /* 0x000000000f087348 */ /* 0x000fea0003c00000 */
[----:B------:R0:W1:Y:S02]  /*1c130*/  SHFL.IDX P6, R14, R13, R12, R11 ;  /* 0x0000000c0d0e7389 */ /* 0x00006400000c000b */
[----:B01----:R-:W-:Y:S01]  /*1c140*/  ENDCOLLECTIVE ;  /* 0x000000000000791b */ /* 0x003fe20003800000 */
.L_x_4130:
        /* <DEDUP_REMOVED lines=29> */
.L_x_4131:
[----:B------:R-:W-:Y:S01]  /*1c320*/  IMAD.MOV.U32 R13, RZ, RZ, R5 ;  /* 0x000000ffff0d7224 */ /* 0x000fe200078e0005 */
[----:B------:R-:W-:-:S07]  /*1c330*/  MOV R7, R14 ;  /* 0x0000000e00077202 */ /* 0x000fce0000000f00 */
[----:B------:R-:W-:Y:S05]  /*1c340*/  WARPSYNC.COLLECTIVE R15, `(.L_x_4132) ;  /* 0x000000000f087348 */ /* 0x000fea0003c00000 */
[----:B------:R0:W1:Y:S02]  /*1c350*/  SHFL.IDX P6, R14, R13, R12, R11 ;  /* 0x0000000c0d0e7389 */ /* 0x00006400000c000b */
[----:B01----:R-:W-:Y:S01]  /*1c360*/  ENDCOLLECTIVE ;  /* 0x000000000000791b */ /* 0x003fe20003800000 */
.L_x_4132:
        /* <DEDUP_REMOVED lines=29> */
.L_x_4133:
[----:B------:R-:W-:Y:S02]  /*1c540*/  IMAD.MOV.U32 R13, RZ, RZ, R5 ;  /* 0x000000ffff0d7224 */ /* 0x000fe400078e0005 */
[----:B------:R-:W-:-:S07]  /*1c550*/  IMAD.MOV.U32 R6, RZ, RZ, R14 ;  /* 0x000000ffff067224 */ /* 0x000fce00078e000e */
[----:B------:R-:W-:Y:S05]  /*1c560*/  WARPSYNC.COLLECTIVE R15, `(.L_x_4134) ;  /* 0x000000000f087348 */ /* 0x000fea0003c00000 */
[----:B------:R0:W1:Y:S02]  /*1c570*/  SHFL.IDX P6, R14, R13, R12, R11 ;  /* 0x0000000c0d0e7389 */ /* 0x00006400000c000b */
[----:B01----:R-:W-:Y:S01]  /*1c580*/  ENDCOLLECTIVE ;  /* 0x000000000000791b */ /* 0x003fe20003800000 */
.L_x_4134:
[----:B------:R-:W-:Y:S01]  /*1c590*/  IMAD.MOV.U32 R2, RZ, RZ, R14 ;  /* 0x000000ffff027224 */ /* 0x000fe200078e000e */
[----:B------:R-:W-:Y:S06]  /*1c5a0*/  BRA `(.L_x_4135) ;  /* 0xffffffb8009c7947 */ /* 0x000fec000383ffff */
.L_x_4024:
[----:B0-----:R0:W1:Y:S02]  /*1c5b0*/  SYNCS.PHASECHK.TRANS64.TRYWAIT P0, [R6+URZ+0x28c40], R20 ;  /* 0x028c4014060075a7 */ /* 0x001064000800017f */
[----:B-1----:R-:W-:Y:S05]  /*1c5c0*/  @!P0 NANOSLEEP.SYNCS 0x989680 ;  /* 0x009896800000895d */ /* 0x002fea0003900000 */
[----:B------:R-:W1:Y:S02]  /*1c5d0*/  @!P0 SYNCS.PHASECHK.TRANS64 P0, [R6+URZ+0x28c40], R20 ;  /* 0x028c4014060085a7 */ /* 0x000e64000800007f */
[----:B-1----:R-:W-:Y:S05]  /*1c5e0*/  @!P0 BRA `(.L_x_4024) ;  /* 0xfffffffc00f08947 */ /* 0x002fea000383ffff */
[----:B------:R-:W-:Y:S05]  /*1c5f0*/  BRA `(.L_x_4136) ;  /* 0xffffffc0002c7947 */ /* 0x000fea000383ffff */
.L_x_4025:
        /* <DEDUP_REMOVED lines=8> */
.L_x_4138:
[----:B------:R-:W-:Y:S05]  /*1c680*/  BSYNC B1 ;  /* 0x0000000000017941 */ /* 0x000fea0003800000 */
.L_x_4137:
        /* <DEDUP_REMOVED lines=9> */
.L_x_4139:
[----:B------:R-:W-:Y:S02]  /*1c720*/  IMAD.MOV.U32 R13, RZ, RZ, R25 ;  /* 0x000000ffff0d7224 */ /* 0x000fe400078e0019 */
[----:B------:R-:W-:Y:S02]  /*1c730*/  IMAD.MOV.U32 R12, RZ, RZ, 0x1 ;  /* 0x00000001ff0c7424 */ /* 0x000fe400078e00ff */
[----:B------:R-:W-:-:S07]  /*1c740*/  IMAD.MOV.U32 R2, RZ, RZ, R14 ;  /* 0x000000ffff027224 */ /* 0x000fce00078e000e */
[----:B------:R-:W-:Y:S05]  /*1c750*/  WARPSYNC.COLLECTIVE R15, `(.L_x_4140) ;  /* 0x000000000f087348 */ /* 0x000fea0003c00000 */
[----:B------:R0:W1:Y:S02]  /*1c760*/  SHFL.IDX P6, R14, R13, R12, R11 ;  /* 0x0000000c0d0e7389 */ /* 0x00006400000c000b */
[----:B01----:R-:W-:Y:S01]  /*1c770*/  ENDCOLLECTIVE ;  /* 0x000000000000791b */ /* 0x003fe20003800000 */
.L_x_4140:
        /* <DEDUP_REMOVED lines=11> */
.L_x_4141:
[----:B------:R-:W-:Y:S02]  /*1c830*/  IMAD.MOV.U32 R13, RZ, RZ, R25 ;  /* 0x000000ffff0d7224 */ /* 0x000fe400078e0019 */
[----:B------:R-:W-:Y:S02]  /*1c840*/  IMAD.MOV.U32 R12, RZ, RZ, 0x2 ;  /* 0x00000002ff0c7424 */ /* 0x000fe400078e00ff */
[----:B------:R-:W-:-:S07]  /*1c850*/  IMAD.MOV.U32 R2, RZ, RZ, R14 ;  /* 0x000000ffff027224 */ /* 0x000fce00078e000e */
[----:B------:R-:W-:Y:S05]  /*1c860*/  WARPSYNC.COLLECTIVE R15, `(.L_x_4142) ;  /* 0x000000000f087348 */ /* 0x000fea0003c00000 */
[----:B------:R0:W1:Y:S02]  /*1c870*/  SHFL.IDX P6, R14, R13, R12, R11 ;  /* 0x0000000c0d0e7389 */ /* 0x00006400000c000b */
[----:B01----:R-:W-:Y:S01]  /*1c880*/  ENDCOLLECTIVE ;  /* 0x000000000000791b */ /* 0x003fe20003800000 */
.L_x_4142:
        /* <DEDUP_REMOVED lines=11> */
.L_x_4143:
[----:B------:R-:W-:Y:S01]  /*1c940*/  IMAD.MOV.U32 R13, RZ, RZ, R25 ;  /* 0x000000ffff0d7224 */ /* 0x000fe200078e0019 */
[----:B------:R-:W-:Y:S01]  /*1c950*/  MOV R12, 0x3 ;  /* 0x00000003000c7802 */ /* 0x000fe20000000f00 */
[----:B------:R-:W-:-:S07]  /*1c960*/  IMAD.MOV.U32 R2, RZ, RZ, R14 ;  /* 0x000000ffff027224 */ /* 0x000fce00078e000e */
[----:B------:R-:W-:Y:S05]  /*1c970*/  WARPSYNC.COLLECTIVE R15, `(.L_x_4144) ;  /* 0x000000000f087348 */ /* 0x000fea0003c00000 */
[----:B------:R0:W1:Y:S02]  /*1c980*/  SHFL.IDX P6, R14, R13, R12, R11 ;  /* 0x0000000c0d0e7389 */ /* 0x00006400000c000b */
[----:B01----:R-:W-:Y:S01]  /*1c990*/  ENDCOLLECTIVE ;  /* 0x000000000000791b */ /* 0x003fe20003800000 */
.L_x_4144:
        /* <DEDUP_REMOVED lines=11> */
.L_x_4145:
[----:B------:R-:W-:Y:S01]  /*1ca50*/  IMAD.MOV.U32 R2, RZ, RZ, R14 ;  /* 0x000000ffff027224 */ /* 0x000fe200078e000e */
[----:B------:R-:W-:Y:S06]  /*1ca60*/  BRA `(.L_x_4146) ;  /* 0xffffffbc00b47947 */ /* 0x000fec000383ffff */
.L_x_4030:
[----:B---3--:R3:W4:Y:S02]  /*1ca70*/  SYNCS.PHASECHK.TRANS64.TRYWAIT P0, [R6+URZ+0x28c60], R20 ;  /* 0x028c6014060075a7 */ /* 0x008724000800017f */
[----:B----4-:R-:W-:Y:S05]  /*1ca80*/  @!P0 NANOSLEEP.SYNCS 0x989680 ;  /* 0x009896800000895d */ /* 0x010fea0003900000 */
[----:B------:R-:W4:Y:S02]  /*1ca90*/  @!P0 SYNCS.PHASECHK.TRANS64 P0, [R6+URZ+0x28c60], R20 ;  /* 0x028c6014060085a7 */ /* 0x000f24000800007f */
[----:B----4-:R-:W-:Y:S05]  /*1caa0*/  @!P0 BRA `(.L_x_4030) ;  /* 0xfffffffc00f08947 */ /* 0x010fea000383ffff */
[----:B------:R-:W-:Y:S05]  /*1cab0*/  BRA `(.L_x_4147) ;  /* 0xffffffc000047947 */ /* 0x000fea000383ffff */
.L_x_4031:
[----:B------:R-:W-:Y:S01]  /*1cac0*/  BSSY B1, `(.L_x_4148) ;  /* 0x0000008000017945 */ /* 0x000fe20003800000 */
[----:B------:R-:W-:Y:S02]  /*1cad0*/  IMAD.MOV.U32 R13, RZ, RZ, R10 ;  /* 0x000000ffff0d7224 */ /* 0x000fe400078e000a */
[----:B------:R-:W-:Y:S02]  /*1cae0*/  IMAD.MOV.U32 R12, RZ, RZ, RZ ;  /* 0x000000ffff0c7224 */ /* 0x000fe400078e00ff */
[----:B------:R-:W-:Y:S02]  /*1caf0*/  IMAD.MOV.U32 R11, RZ, RZ, 0x181f ;  /* 0x0000181fff0b7424 */ /* 0x000fe400078e00ff */
[----:B------:R-:W-:-:S07]  /*1cb00*/  IMAD.MOV.U32 R15, RZ, RZ, -0x1 ;  /* 0xffffffffff0f7424 */ /* 0x000fce00078e00ff */
[----:B0-23--:R-:W-:Y:S05]  /*1cb10*/  WARPSYNC.COLLECTIVE R15, `(.L_x_4149) ;  /* 0x000000000f087348 */ /* 0x00dfea0003c00000 */
[----:B------:R1:W4:Y:S02]  /*1cb20*/  SHFL.IDX P6, R14, R13, R12, R11 ;  /* 0x0000000c0d0e7389 */ /* 0x00032400000c000b */
[----:B01234-:R-:W-:Y:S01]  /*1cb30*/  ENDCOLLECTIVE ;  /* 0x000000000000791b */ /* 0x01ffe20003800000 */
.L_x_4149:
[----:B------:R-:W-:Y:S05]  /*1cb40*/  BSYNC B1 ;  /* 0x0000000000017941 */ /* 0x000fea0003800000 */
.L_x_4148:
        /* <DEDUP_REMOVED lines=13> */
.L_x_4150:
        /* <DEDUP_REMOVED lines=17> */
.L_x_4151:
        /* <DEDUP_REMOVED lines=16> */
.L_x_4152:
        /* <DEDUP_REMOVED lines=19> */
.L_x_4153:
        /* <DEDUP_REMOVED lines=14> */
.L_x_4154:
        /* <DEDUP_REMOVED lines=16> */
.L_x_4155:
        /* <DEDUP_REMOVED lines=14> */
.L_x_4156:
[----:B------:R-:W-:Y:S05]  /*1d220*/  BRA `(.L_x_4157) ;  /* 0xffffffbc00687947 */ /* 0x000fea000383ffff */
.L_x_4039:
        /* <DEDUP_REMOVED lines=8> */
.L_x_4159:
[----:B------:R-:W-:Y:S05]  /*1d2b0*/  BSYNC B0 ;  /* 0x0000000000007941 */ /* 0x000fea0003800000 */
.L_x_4158:
[----:B------:R-:W-:Y:S01]  /*1d2c0*/  IMAD.MOV.U32 R13, RZ, RZ, R24 ;  /* 0x000000ffff0d7224 */ /* 0x000fe200078e0018 */
[----:B------:R-:W-:Y:S01]  /*1d2d0*/  MOV R0, R14 ;  /* 0x0000000e00007202 */ /* 0x000fe20000000f00 */
[----:B------:R-:W-:Y:S02]  /*1d2e0*/  IMAD.MOV.U32 R12, RZ, RZ, 0x1 ;  /* 0x00000001ff0c7424 */ /* 0x000fe400078e00ff */
[----:B------:R-:W-:Y:S02]  /*1d2f0*/  IMAD.MOV.U32 R11, RZ, RZ, 0x1f ;  /* 0x0000001fff0b7424 */ /* 0x000fe400078e00ff */
[----:B------:R-:W-:Y:S02]  /*1d300*/  IMAD.MOV.U32 R15, RZ, RZ, -0x1 ;  /* 0xffffffffff0f7424 */ /* 0x000fe400078e00ff */
[----:B------:R-:W-:-:S07]  /*1d310*/  IMAD.IADD R7, R27, 0x1, R9 ;  /* 0x000000011b077824 */ /* 0x000fce00078e0209 */
[----:B------:R-:W-:Y:S05]  /*1d320*/  WARPSYNC.COLLECTIVE R15, `(.L_x_4160) ;  /* 0x000000000f087348 */ /* 0x000fea0003c00000 */
[----:B------:R0:W1:Y:S02]  /*1d330*/  SHFL.IDX P6, R14, R13, R12, R11 ;  /* 0x0000000c0d0e7389 */ /* 0x00006400000c000b */
[----:B01----:R-:W-:Y:S01]  /*1d340*/  ENDCOLLECTIVE ;  /* 0x000000000000791b */ /* 0x003fe20003800000 */
.L_x_4160:
        /* <DEDUP_REMOVED lines=24> */
.L_x_4161:
[----:B------:R-:W-:Y:S01]  /*1d4d0*/  IMAD.MOV.U32 R12, RZ, RZ, 0x2 ;  /* 0x00000002ff0c7424 */ /* 0x000fe200078e00ff */
[----:B------:R-:W-:-:S05]  /*1d4e0*/  SEL R14, R14, RZ, P1 ;  /* 0x000000ff0e0e7207 */ /* 0x000fca0000800000 */
[----:B------:R-:W-:-:S04]  /*1d4f0*/  IMAD.IADD R5, R13, 0x1, R14 ;  /* 0x000000010d057824 */ /* 0x000fc800078e020e */
[----:B------:R-:W-:-:S07]  /*1d500*/  IMAD.MOV.U32 R13, RZ, RZ, R5 ;  /* 0x000000ffff0d7224 */ /* 0x000fce00078e0005 */
[----:B------:R-:W-:Y:S05]  /*1d510*/  WARPSYNC.COLLECTIVE R15, `(.L_x_4162) ;  /* 0x000000000f087348 */ /* 0x000fea0003c00000 */
[----:B------:R0:W1:Y:S02]  /*1d520*/  SHFL.UP P6, R14, R13, R12, R11 ;  /* 0x0400000c0d0e7389 */ /* 0x00006400000c000b */
[----:B01----:R-:W-:Y:S01]  /*1d530*/  ENDCOLLECTIVE ;  /* 0x000000000000791b */ /* 0x003fe20003800000 */
.L_x_4162:
[----:B------:R-:W-:Y:S01]  /*1d540*/  IMAD.MOV.U32 R12, RZ, RZ, 0x4 ;  /* 0x00000004ff0c7424 */ /* 0x000fe200078e00ff */
[----:B------:R-:W-:-:S05]  /*1d550*/  SEL R2, R14, RZ, P2 ;  /* 0x000000ff0e027207 */ /* 0x000fca0001000000 */
[----:B------:R-:W-:-:S04]  /*1d560*/  IMAD.IADD R2, R5, 0x1, R2 ;  /* 0x0000000105027824 */ /* 0x000fc800078e0202 */
[----:B------:R-:W-:-:S07]  /*1d570*/  IMAD.MOV.U32 R13, RZ, RZ, R2 ;  /* 0x000000ffff0d7224 */ /* 0x000fce00078e0002 */
[----:B------:R-:W-:Y:S05]  /*1d580*/  WARPSYNC.COLLECTIVE R15, `(.L_x_4163) ;  /* 0x000000000f087348 */ /* 0x000fea0003c00000 */
[----:B------:R0:W1:Y:S02]  /*1d590*/  SHFL.UP P6, R14, R13, R12, R11 ;  /* 0x0400000c0d0e7389 */ /* 0x00006400000c000b */
[----:B01----:R-:W-:Y:S01]  /*1d5a0*/  ENDCOLLECTIVE ;  /* 0x000000000000791b */ /* 0x003fe20003800000 */
.L_x_4163:
[----:B------:R-:W-:Y:S01]  /*1d5b0*/  IMAD.MOV.U32 R12, RZ, RZ, 0x8 ;  /* 0x00000008ff0c7424 */ /* 0x000fe200078e00ff */
[----:B------:R-:W-:-:S05]  /*1d5c0*/  SEL R3, R14, RZ, P3 ;  /* 0x000000ff0e037207 */ /* 0x000fca0001800000 */
[----:B------:R-:W-:-:S04]  /*1d5d0*/  IMAD.IADD R8, R2, 0x1, R3 ;  /* 0x0000000102087824 */ /* 0x000fc800078e0203 */
[----:B------:R-:W-:-:S07]  /*1d5e0*/  IMAD.MOV.U32 R13, RZ, RZ, R8 ;  /* 0x000000ffff0d7224 */ /* 0x000fce00078e0008 */
[----:B------:R-:W-:Y:S05]  /*1d5f0*/  WARPSYNC.COLLECTIVE R15, `(.L_x_4164) ;  /* 0x000000000f087348 */ /* 0x000fea0003c00000 */
[----:B------:R0:W1:Y:S02]  /*1d600*/  SHFL.UP P6, R14, R13, R12, R11 ;  /* 0x0400000c0d0e7389 */ /* 0x00006400000c000b */
[----:B01----:R-:W-:Y:S01]  /*1d610*/  ENDCOLLECTIVE ;  /* 0x000000000000791b */ /* 0x003fe20003800000 */
.L_x_4164:
[----:B------:R-:W-:Y:S01]  /*1d620*/  IMAD.MOV.U32 R12, RZ, RZ, 0x10 ;  /* 0x00000010ff0c7424 */ /* 0x000fe200078e00ff */
[----:B------:R-:W-:-:S05]  /*1d630*/  SEL R5, R14, RZ, P4 ;  /* 0x000000ff0e057207 */ /* 0x000fca0002000000 */
[----:B------:R-:W-:-:S04]  /*1d640*/  IMAD.IADD R5, R8, 0x1, R5 ;  /* 0x0000000108057824 */ /* 0x000fc800078e0205 */
[----:B------:R-:W-:-:S07]  /*1d650*/  IMAD.MOV.U32 R13, RZ, RZ, R5 ;  /* 0x000000ffff0d7224 */ /* 0x000fce00078e0005 */
[----:B------:R-:W-:Y:S05]  /*1d660*/  WARPSYNC.COLLECTIVE R15, `(.L_x_4165) ;  /* 0x000000000f087348 */ /* 0x000fea0003c00000 */
[----:B------:R0:W1:Y:S02]  /*1d670*/  SHFL.UP P6, R14, R13, R12, R11 ;  /* 0x0400000c0d0e7389 */ /* 0x00006400000c000b */
[----:B01----:R-:W-:Y:S01]  /*1d680*/  ENDCOLLECTIVE ;  /* 0x000000000000791b */ /* 0x003fe20003800000 */
.L_x_4165:
        /* <DEDUP_REMOVED lines=8> */
.L_x_4166:
[----:B------:R-:W-:Y:S05]  /*1d710*/  BRA `(.L_x_4167) ;  /* 0xffffffc000007947 */ /* 0x000fea000383ffff */
.L_x_4042:
[----:B------:R-:W-:Y:S01]  /*1d720*/  BSSY B0, `(.L_x_4168) ;  /* 0x0000007000007945 */ /* 0x000fe20003800000 */
[----:B------:R-:W-:Y:S02]  /*1d730*/  IMAD.MOV.U32 R12, RZ, RZ, 0x1 ;  /* 0x00000001ff0c7424 */ /* 0x000fe400078e00ff */
[----:B------:R-:W-:Y:S02]  /*1d740*/  IMAD.MOV.U32 R11, RZ, RZ, RZ ;  /* 0x000000ffff0b7224 */ /* 0x000fe400078e00ff */
[----:B------:R-:W-:-:S07]  /*1d750*/  IMAD.MOV.U32 R15, RZ, RZ, -0x1 ;  /* 0xffffffffff0f7424 */ /* 0x000fce00078e00ff */
[----:B------:R-:W-:Y:S05]  /*1d760*/  WARPSYNC.COLLECTIVE R15, `(.L_x_4169) ;  /* 0x000000000f087348 */ /* 0x000fea0003c00000 */
[----:B------:R0:W1:Y:S02]  /*1d770*/  SHFL.UP P6, R14, R13, R12, R11 ;  /* 0x0400000c0d0e7389 */ /* 0x00006400000c000b */
[----:B01----:R-:W-:Y:S01]  /*1d780*/  ENDCOLLECTIVE ;  /* 0x000000000000791b */ /* 0x003fe20003800000 */
.L_x_4169:
[----:B------:R-:W-:Y:S05]  /*1d790*/  BSYNC B0 ;  /* 0x0000000000007941 */ /* 0x000fea0003800000 */
.L_x_4168:
[----:B------:R-:W-:Y:S01]  /*1d7a0*/  SEL R14, R14, RZ, P1 ;  /* 0x000000ff0e0e7207 */ /* 0x000fe20000800000 */
[----:B------:R-:W-:Y:S01]  /*1d7b0*/  IMAD.MOV.U32 R12, RZ, RZ, 0x2 ;  /* 0x00000002ff0c7424 */ /* 0x000fe200078e00ff */
[----:B------:R-:W-:Y:S01]  /*1d7c0*/  MOV R11, RZ ;  /* 0x000000ff000b7202 */ /* 0x000fe20000000f00 */
[----:B------:R-:W-:Y:S02]  /*1d7d0*/  IMAD.MOV.U32 R15, RZ, RZ, -0x1 ;  /* 0xffffffffff0f7424 */ /* 0x000fe400078e00ff */
[----:B------:R-:W-:-:S07]  /*1d7e0*/  IMAD.IADD R13, R13, 0x1, R14 ;  /* 0x000000010d0d7824 */ /* 0x000fce00078e020e */
[----:B------:R-:W-:Y:S05]  /*1d7f0*/  WARPSYNC.COLLECTIVE R15, `(.L_x_4170) ;  /* 0x000000000f087348 */ /* 0x000fea0003c00000 */
[----:B------:R0:W1:Y:S02]  /*1d800*/  SHFL.UP P6, R14, R13, R12, R11 ;  /* 0x0400000c0d0e7389 */ /* 0x00006400000c000b */
[----:B01----:R-:W-:Y:S01]  /*1d810*/  ENDCOLLECTIVE ;  /* 0x000000000000791b */ /* 0x003fe20003800000 */
.L_x_4170:
[----:B------:R-:W-:Y:S01]  /*1d820*/  IMAD.MOV.U32 R12, RZ, RZ, 0x4 ;  /* 0x00000004ff0c7424 */ /* 0x000fe200078e00ff */
[----:B------:R-:W-:-:S05]  /*1d830*/  SEL R2, R14, RZ, P2 ;  /* 0x000000ff0e027207 */ /* 0x000fca0001000000 */
[----:B------:R-:W-:-:S04]  /*1d840*/  IMAD.IADD R2, R13, 0x1, R2 ;  /* 0x000000010d027824 */ /* 0x000fc800078e0202 */
[----:B------:R-:W-:-:S07]  /*1d850*/  IMAD.MOV.U32 R13, RZ, RZ, R2 ;  /* 0x000000ffff0d7224 */ /* 0x000fce00078e0002 */
[----:B------:R-:W-:Y:S05]  /*1d860*/  WARPSYNC.COLLECTIVE R15, `(.L_x_4171) ;  /* 0x000000000f087348 */ /* 0x000fea0003c00000 */
[----:B------:R0:W1:Y:S02]  /*1d870*/  SHFL.UP P6, R14, R13, R12, R11 ;  /* 0x0400000c0d0e7389 */ /* 0x00006400000c000b */
[----:B01----:R-:W-:Y:S01]  /*1d880*/  ENDCOLLECTIVE ;  /* 0x000000000000791b */ /* 0x003fe20003800000 */
.L_x_4171:
[----:B------:R-:W-:Y:S01]  /*1d890*/  IMAD.MOV.U32 R12, RZ, RZ, 0x8 ;  /* 0x00000008ff0c7424 */ /* 0x000fe200078e00ff */
[----:B------:R-:W-:-:S05]  /*1d8a0*/  SEL R3, R14, RZ, P3 ;  /* 0x000000ff0e037207 */ /* 0x000fca0001800000 */
[----:B------:R-:W-:-:S04]  /*1d8b0*/  IMAD.IADD R3, R2, 0x1, R3 ;  /* 0x0000000102037824 */ /* 0x000fc800078e0203 */
[----:B------:R-:W-:-:S07]  /*1d8c0*/  IMAD.MOV.U32 R13, RZ, RZ, R3 ;  /* 0x000000ffff0d7224 */ /* 0x000fce00078e0003 */
[----:B------:R-:W-:Y:S05]  /*1d8d0*/  WARPSYNC.COLLECTIVE R15, `(.L_x_4172) ;  /* 0x000000000f087348 */ /* 0x000fea0003c00000 */
[----:B------:R0:W1:Y:S02]  /*1d8e0*/  SHFL.UP P6, R14, R13, R12, R11 ;  /* 0x0400000c0d0e7389 */ /* 0x00006400000c000b */
[----:B01----:R-:W-:Y:S01]  /*1d8f0*/  ENDCOLLECTIVE ;  /* 0x000000000000791b */ /* 0x003fe20003800000 */
.L_x_4172:
[----:B------:R-:W-:Y:S01]  /*1d900*/  IMAD.MOV.U32 R12, RZ, RZ, 0x10 ;  /* 0x00000010ff0c7424 */ /* 0x000fe200078e00ff */
[----:B------:R-:W-:-:S05]  /*1d910*/  SEL R14, R14, RZ, P4 ;  /* 0x000000ff0e0e7207 */ /* 0x000fca0002000000 */
[----:B------:R-:W-:-:S04]  /*1d920*/  IMAD.IADD R5, R3, 0x1, R14 ;  /* 0x0000000103057824 */ /* 0x000fc800078e020e */
[----:B------:R-:W-:-:S07]  /*1d930*/  IMAD.MOV.U32 R13, RZ, RZ, R5 ;  /* 0x000000ffff0d7224 */ /* 0x000fce00078e0005 */
[----:B------:R-:W-:Y:S05]  /*1d940*/  WARPSYNC.COLLECTIVE R15, `(.L_x_4173) ;  /* 0x000000000f087348 */ /* 0x000fea0003c00000 */
[----:B------:R0:W1:Y:S02]  /*1d950*/  SHFL.UP P6, R14, R13, R12, R11 ;  /* 0x0400000c0d0e7389 */ /* 0x00006400000c000b */
[----:B01----:R-:W-:Y:S01]  /*1d960*/  ENDCOLLECTIVE ;  /* 0x000000000000791b */ /* 0x003fe20003800000 */
.L_x_4173:
        /* <DEDUP_REMOVED lines=8> */
.L_x_4174:
[----:B------:R-:W-:Y:S05]  /*1d9f0*/  BRA `(.L_x_4175) ;  /* 0xffffffbc00ec7947 */ /* 0x000fea000383ffff */
.L_x_4044:
[----:B------:R-:W-:Y:S01]  /*1da00*/  BSSY B0, `(.L_x_4176) ;  /* 0x0000006000007945 */ /* 0x000fe20003800000 */
[----:B------:R-:W-:Y:S01]  /*1da10*/  PLOP3.LUT P6, PT, P6, PT, PT, 0x8, 0x0 ;  /* 0x000000000000781c */ /* 0x000fe200037ce170 */
[----:B------:R-:W-:-:S12]  /*1da20*/  IMAD.MOV.U32 R15, RZ, RZ, -0x1 ;  /* 0xffffffffff0f7424 */ /* 0x000fd800078e00ff */
[----:B0-----:R-:W-:Y:S05]  /*1da30*/  WARPSYNC.COLLECTIVE R15, `(.L_x_4177) ;  /* 0x000000000f087348 */ /* 0x001fea0003c00000 */
[----:B------:R-:W-:Y:S01]  /*1da40*/  VOTE.ANY R14, PT, P6 ;  /* 0x00000000000e7806 */ /* 0x000fe200030e0100 */
[----:B0-----:R-:W-:Y:S06]  /*1da50*/  ENDCOLLECTIVE ;  /* 0x000000000000791b */ /* 0x001fec0003800000 */
.L_x_4177:
[----:B------:R-:W-:Y:S05]  /*1da60*/  BSYNC B0 ;  /* 0x0000000000007941 */ /* 0x000fea0003800000 */
.L_x_4176:
        /* <DEDUP_REMOVED lines=9> */
.L_x_4178:
[----:B------:R-:W-:Y:S02]  /*1db00*/  IMAD.MOV.U32 R13, RZ, RZ, R4 ;  /* 0x000000ffff0d7224 */ /* 0x000fe400078e0004 */
[----:B------:R-:W-:-:S07]  /*1db10*/  IMAD.MOV.U32 R7, RZ, RZ, R14 ;  /* 0x000000ffff077224 */ /* 0x000fce00078e000e */
[----:B------:R-:W-:Y:S05]  /*1db20*/  WARPSYNC.COLLECTIVE R15, `(.L_x_4179) ;  /* 0x000000000f087348 */ /* 0x000fea0003c00000 */
[----:B------:R0:W1:Y:S02]  /*1db30*/  SHFL.IDX P6, R14, R13, R12, R11 ;  /* 0x0000000c0d0e7389 */ /* 0x00006400000c000b */
[----:B01----:R-:W-:Y:S01]  /*1db40*/  ENDCOLLECTIVE ;  /* 0x000000000000791b */ /* 0x003fe20003800000 */
.L_x_4179:
[----:B------:R-:W-:Y:S01]  /*1db50*/  IMAD.MOV.U32 R4, RZ, RZ, R14 ;  /* 0x000000ffff047224 */ /* 0x000fe200078e000e */
[----:B------:R-:W-:Y:S06]  /*1db60*/  BRA `(.L_x_4180) ;  /* 0xffffffbc00cc7947 */ /* 0x000fec000383ffff */
.L_x_4046:
[----:B------:R-:W-:Y:S01]  /*1db70*/  BSSY B0, `(.L_x_4181) ;  /* 0x0000007000007945 */ /* 0x000fe20003800000 */
[----:B------:R-:W-:Y:S02]  /*1db80*/  IMAD.MOV.U32 R13, RZ, RZ, R3 ;  /* 0x000000ffff0d7224 */ /* 0x000fe400078e0003 */
[----:B------:R-:W-:Y:S02]  /*1db90*/  IMAD.MOV.U32 R11, RZ, RZ, 0x1f ;  /* 0x0000001fff0b7424 */ /* 0x000fe400078e00ff */
[----:B------:R-:W-:-:S07]  /*1dba0*/  IMAD.MOV.U32 R15, RZ, RZ, -0x1 ;  /* 0xffffffffff0f7424 */ /* 0x000fce00078e00ff */
[----:B0123--:R-:W-:Y:S05]  /*1dbb0*/  WARPSYNC.COLLECTIVE R15, `(.L_x_4182) ;  /* 0x000000000f087348 */ /* 0x00ffea0003c00000 */
[----:B------:R4:W0:Y:S02]  /*1dbc0*/  SHFL.IDX P6, R14, R13, R12, R11 ;  /* 0x0000000c0d0e7389 */ /* 0x00082400000c000b */
[----:B01234-:R-:W-:Y:S01]  /*1dbd0*/  ENDCOLLECTIVE ;  /* 0x000000000000791b */ /* 0x01ffe20003800000 */
.L_x_4182:
[----:B------:R-:W-:Y:S05]  /*1dbe0*/  BSYNC B0 ;  /* 0x0000000000007941 */ /* 0x000fea0003800000 */
.L_x_4181:
[----:B------:R-:W-:Y:S01]  /*1dbf0*/  IMAD.MOV.U32 R24, RZ, RZ, R14 ;  /* 0x000000ffff187224 */ /* 0x000fe200078e000e */
[----:B------:R-:W-:Y:S06]  /*1dc00*/  BRA `(.L_x_4045) ;  /* 0xffffffbc00bc7947 */ /* 0x000fec000383ffff */
.L_x_4050:
[----:B-1----:R1:W4:Y:S02]  /*1dc10*/  SYNCS.PHASECHK.TRANS64.TRYWAIT P0, [R7+URZ+0x28c20], R0 ;  /* 0x028c2000070075a7 */ /* 0x002324000800017f */
[----:B----4-:R-:W-:Y:S05]  /*1dc20*/  @!P0 NANOSLEEP.SYNCS 0x989680 ;  /* 0x009896800000895d */ /* 0x010fea0003900000 */
[----:B------:R-:W4:Y:S02]  /*1dc30*/  @!P0 SYNCS.PHASECHK.TRANS64 P0, [R7+URZ+0x28c20], R0 ;  /* 0x028c2000070085a7 */ /* 0x000f24000800007f */
[----:B----4-:R-:W-:Y:S05]  /*1dc40*/  @!P0 BRA `(.L_x_4050) ;  /* 0xfffffffc00f08947 */ /* 0x010fea000383ffff */
[----:B------:R-:W-:Y:S05]  /*1dc50*/  BRA `(.L_x_4183) ;  /* 0xffffffc400147947 */ /* 0x000fea000383ffff */
.L_x_4051:
[----:B------:R-:W4:Y:S01]  /*1dc60*/  S2R R2, SR_TID.X ;  /* 0x0000000000027919 */ /* 0x000f220000002100 */
[----:B------:R-:W-:Y:S01]  /*1dc70*/  BSSY B0, `(.L_x_4184) ;  /* 0x000000a000007945 */ /* 0x000fe20003800000 */
[----:B------:R-:W-:Y:S02]  /*1dc80*/  IMAD.MOV.U32 R12, RZ, RZ, RZ ;  /* 0x000000ffff0c7224 */ /* 0x000fe400078e00ff */
[----:B------:R-:W-:Y:S02]  /*1dc90*/  IMAD.MOV.U32 R11, RZ, RZ, 0x1f ;  /* 0x0000001fff0b7424 */ /* 0x000fe400078e00ff */
[----:B------:R-:W-:Y:S01]  /*1dca0*/  IMAD.MOV.U32 R15, RZ, RZ, -0x1 ;  /* 0xffffffffff0f7424 */ /* 0x000fe200078e00ff */
[----:B----4-:R-:W-:-:S04]  /*1dcb0*/  SHF.R.U32.HI R2, RZ, 0x5, R2 ;  /* 0x00000005ff027819 */ /* 0x010fc80000011602 */
[----:B------:R-:W-:-:S05]  /*1dcc0*/  LOP3.LUT R2, R2, 0x3, RZ, 0xc0, !PT ;  /* 0x0000000302027812 */ /* 0x000fca00078ec0ff */
[----:B------:R-:W-:-:S07]  /*1dcd0*/  IMAD.MOV.U32 R13, RZ, RZ, R2 ;  /* 0x000000ffff0d7224 */ /* 0x000fce00078e0002 */
[----:B0123--:R-:W-:Y:S05]  /*1dce0*/  WARPSYNC.COLLECTIVE R15, `(.L_x_4185) ;  /* 0x000000000f087348 */ /* 0x00ffea0003c00000 */
[----:B------:R4:W0:Y:S02]  /*1dcf0*/  SHFL.IDX P6, R14, R13, R12, R11 ;  /* 0x0000000c0d0e7389 */ /* 0x00082400000c000b */
[----:B01234-:R-:W-:Y:S01]  /*1dd00*/  ENDCOLLECTIVE ;  /* 0x000000000000791b */ /* 0x01ffe20003800000 */
.L_x_4185:
[----:B------:R-:W-:Y:S05]  /*1dd10*/  BSYNC B0 ;  /* 0x0000000000007941 */ /* 0x000fea0003800000 */
.L_x_4184:
[----:B------:R-:W-:Y:S05]  /*1dd20*/  BRA `(.L_x_4186) ;  /* 0xffffffc000fc7947 */ /* 0x000fea000383ffff */
.L_x_4052:
[----:B------:R-:W-:Y:S01]  /*1dd30*/  BSSY B0, `(.L_x_4187) ;  /* 0x0000006000007945 */ /* 0x000fe20003800000 */
[----:B------:R-:W-:-:S07]  /*1dd40*/  IMAD.MOV.U32 R15, RZ, RZ, -0x1 ;  /* 0xffffffffff0f7424 */ /* 0x000fce00078e00ff */
[----:B0123--:R-:W-:Y:S05]  /*1dd50*/  WARPSYNC.COLLECTIVE R15, `(.L_x_4188) ;  /* 0x000000000f0c7348 */ /* 0x00ffea0003c00000 */
[----:B------:R-:W-:Y:S02]  /*1dd60*/  ELECT P6, UR62, PT ;  /* 0x00000000003e782f */ /* 0x000fe400038c0000 */
[----:B------:R-:W-:Y:S01]  /*1dd70*/  MOV R14, UR62 ;  /* 0x0000003e000e7c02 */ /* 0x000fe20008000f00 */
[----:B0123--:R-:W-:Y:S10]  /*1dd80*/  ENDCOLLECTIVE ;  /* 0x000000000000791b */ /* 0x00fff40003800000 */
.L_x_4188:
[----:B------:R-:W-:Y:S05]  /*1dd90*/  BSYNC B0 ;  /* 0x0000000000007941 */ /* 0x000fea0003800000 */
.L_x_4187:
[----:B------:R-:W-:Y:S05]  /*1dda0*/  BRA `(.L_x_4189) ;  /* 0xffffffc000f07947 */ /* 0x000fea000383ffff */
.L_x_4054:
[----:B-1----:R1:W4:Y:S02]  /*1ddb0*/  SYNCS.PHASECHK.TRANS64.TRYWAIT P1, [R5+URZ+0x28c40], R0 ;  /* 0x028c4000050075a7 */ /* 0x002324000802017f */
[----:B----4-:R-:W-:Y:S05]  /*1ddc0*/  @!P1 NANOSLEEP.SYNCS 0x989680 ;  /* 0x009896800000995d */ /* 0x010fea0003900000 */
[----:B------:R-:W4:Y:S02]  /*1ddd0*/  @!P1 SYNCS.PHASECHK.TRANS64 P1, [R5+URZ+0x28c40], R0 ;  /* 0x028c4000050095a7 */ /* 0x000f24000802007f */
[----:B----4-:R-:W-:Y:S05]  /*1dde0*/  @!P1 BRA `(.L_x_4054) ;  /* 0xfffffffc00f09947 */ /* 0x010fea000383ffff */
[----:B------:R-:W-:Y:S05]  /*1ddf0*/  BRA `(.L_x_4190) ;  /* 0xffffffc400107947 */ /* 0x000fea000383ffff */
.L_x_4056:
[----:B----4-:R4:W0:Y:S02]  /*1de00*/  SYNCS.PHASECHK.TRANS64.TRYWAIT P1, [R3+URZ+0x28c40], R2 ;  /* 0x028c4002030075a7 */ /* 0x010824000802017f */
[----:B0-----:R-:W-:Y:S05]  /*1de10*/  @!P1 NANOSLEEP.SYNCS 0x989680 ;  /* 0x009896800000995d */ /* 0x001fea0003900000 */
[----:B------:R-:W0:Y:S02]  /*1de20*/  @!P1 SYNCS.PHASECHK.TRANS64 P1, [R3+URZ+0x28c40], R2 ;  /* 0x028c4002030095a7 */ /* 0x000e24000802007f */
[----:B0-----:R-:W-:Y:S05]  /*1de30*/  @!P1 BRA `(.L_x_4056) ;  /* 0xfffffffc00f09947 */ /* 0x001fea000383ffff */
[----:B------:R-:W-:Y:S05]  /*1de40*/  BRA `(.L_x_4191) ;  /* 0xffffffc4001c7947 */ /* 0x000fea000383ffff */
.L_x_4058:
[----:B------:R0:W0:Y:S02]  /*1de50*/  SYNCS.PHASECHK.TRANS64.TRYWAIT P1, [R5+URZ+0x28c60], R0 ;  /* 0x028c6000050075a7 */ /* 0x000024000802017f */
[----:B0-----:R-:W-:Y:S05]  /*1de60*/  @!P1 NANOSLEEP.SYNCS 0x989680 ;  /* 0x009896800000995d */ /* 0x001fea0003900000 */
[----:B------:R-:W0:Y:S02]  /*1de70*/  @!P1 SYNCS.PHASECHK.TRANS64 P1, [R5+URZ+0x28c60], R0 ;  /* 0x028c6000050095a7 */ /* 0x000e24000802007f */
[----:B0-----:R-:W-:Y:S05]  /*1de80*/  @!P1 BRA `(.L_x_4058) ;  /* 0xfffffffc00f09947 */ /* 0x001fea000383ffff */
[----:B------:R-:W-:Y:S05]  /*1de90*/  BRA `(.L_x_4192) ;  /* 0xffffffc400187947 */ /* 0x000fea000383ffff */
.L_x_4193:
        /* <DEDUP_REMOVED lines=14> */
.L_x_15642:


//--------------------- .text._ZN7cutlass13device_kernelIN5flash11enable_sm90INS1_16FlashAttnFwdSm90INS1_25CollectiveMainloopFwdSm90ILi2EN4cute5tupleIJNS5_1CILi1EEES8_S8_EEENS6_IJNS7_ILi64EEESA_SA_EEELi512ENS_6half_tEfNS_4arch4Sm90ELb0ELb0ELb0ELb1ELb1ELb0ELb1ELb0ELb0ELb1ELb1ELb0EEENS1_21CollectiveEpilogueFwdINS6_IJSA_NS7_ILi512EEESA_EEES9_SC_SE_Li256ELb1ELb1ELb1ELb0EEENS1_36VarlenDynamicPersistentTileSchedulerILi64ELi64ELi256ELi128ELb1ELb1ELb1ELb0ELb1ELb1EEEEEEEEEvNT_6ParamsE --------------------------
	.section	.text._ZN7cutlass13device_kernelIN5flash11enable_sm90INS1_16FlashAttnFwdSm90INS1_25CollectiveMainloopFwdSm90ILi2EN4cute5tupleIJNS5_1CILi1EEES8_S8_EEENS6_IJNS7_ILi64EEESA_SA_EEELi512ENS_6half_tEfNS_4arch4Sm90ELb0ELb0ELb0ELb1ELb1ELb0ELb1ELb0ELb0ELb1ELb1ELb0EEENS1_21CollectiveEpilogueFwdINS6_IJSA_NS7_ILi512EEESA_EEES9_SC_SE_Li256ELb1ELb1ELb1ELb0EEENS1_36VarlenDynamicPersistentTileSchedulerILi64ELi64ELi256ELi128ELb1ELb1ELb1ELb0ELb1ELb1EEEEEEEEEvNT_6ParamsE,"ax",@progbits
	.align	128
.text._ZN7cutlass13device_kernelIN5flash11enable_sm90INS1_16FlashAttnFwdSm90INS1_25CollectiveMainloopFwdSm90ILi2EN4cute5tupleIJNS5_1CILi1EEES8_S8_EEENS6_IJNS7_ILi64EEESA_SA_EEELi512ENS_6half_tEfNS_4arch4Sm90ELb0ELb0ELb0ELb1ELb1ELb0ELb1ELb0ELb0ELb1ELb1ELb0EEENS1_21CollectiveEpilogueFwdINS6_IJSA_NS7_ILi512EEESA_EEES9_SC_SE_Li256ELb1ELb1ELb1ELb0EEENS1_36VarlenDynamicPersistentTileSchedulerILi64ELi64ELi256ELi128ELb1ELb1ELb1ELb0ELb1ELb1EEEEEEEEEvNT_6ParamsE:
        .type           _ZN7cutlass13device_kernelIN5flash11enable_sm90INS1_16FlashAttnFwdSm90INS1_25CollectiveMainloopFwdSm90ILi2EN4cute5tupleIJNS5_1CILi1EEES8_S8_EEENS6_IJNS7_ILi64EEESA_SA_EEELi512ENS_6half_tEfNS_4arch4Sm90ELb0ELb0ELb0ELb1ELb1ELb0ELb1ELb0ELb0ELb1ELb1ELb0EEENS1_21CollectiveEpilogueFwdINS6_IJSA_NS7_ILi512EEESA_EEES9_SC_SE_Li256ELb1ELb1ELb1ELb0EEENS1_36VarlenDynamicPersistentTileSchedulerILi64ELi64ELi256ELi128ELb1ELb1ELb1ELb0ELb1ELb1EEEEEEEEEvNT_6ParamsE,@function
        .size           _ZN7cutlass13device_kernelIN5flash11enable_sm90INS1_16FlashAttnFwdSm90INS1_25CollectiveMainloopFwdSm90ILi2EN4cute5tupleIJNS5_1CILi1EEES8_S8_EEENS6_IJNS7_ILi64EEESA_SA_EEELi512ENS_6half_tEfNS_4arch4Sm90ELb0ELb0ELb0ELb1ELb1ELb0ELb1ELb0ELb0ELb1ELb1ELb0EEENS1_21CollectiveEpilogueFwdINS6_IJSA_NS7_ILi512EEESA_EEES9_SC_SE_Li256ELb1ELb1ELb1ELb0EEENS1_36VarlenDynamicPersistentTileSchedulerILi64ELi64ELi256ELi128ELb1ELb1ELb1ELb0ELb1ELb1EEEEEEEEEvNT_6ParamsE,(.L_x_15643 - _ZN7cutlass13device_kernelIN5flash11enable_sm90INS1_16FlashAttnFwdSm90INS1_25CollectiveMainloopFwdSm90ILi2EN4cute5tupleIJNS5_1CILi1EEES8_S8_EEENS6_IJNS7_ILi64EEESA_SA_EEELi512ENS_6half_tEfNS_4arch4Sm90ELb0ELb0ELb0ELb1ELb1ELb0ELb1ELb0ELb0ELb1ELb1ELb0EEENS1_21CollectiveEpilogueFwdINS6_IJSA_NS7_ILi512EEESA_EEES9_SC_SE_Li256ELb1ELb1ELb1ELb0EEENS1_36VarlenDynamicPersistentTileSchedulerILi64ELi64ELi256ELi128ELb1ELb1ELb1ELb0ELb1ELb1EEEEEEEEEvNT_6ParamsE)
        .other          _ZN7cutlass13device_kernelIN5flash11enable_sm90INS1_16FlashAttnFwdSm90INS1_25CollectiveMainloopFwdSm90ILi2EN4cute5tupleIJNS5_1CILi1EEES8_S8_EEENS6_IJNS7_ILi64EEESA_SA_EEELi512ENS_6half_tEfNS_4arch4Sm90ELb0ELb0ELb0ELb1ELb1ELb0ELb1ELb0ELb0ELb1ELb1ELb0EEENS1_21CollectiveEpilogueFwdINS6_IJSA_NS7_ILi512EEESA_EEES9_SC_SE_Li256ELb1ELb1ELb1ELb0EEENS1_36VarlenDynamicPersistentTileSchedulerILi64ELi64ELi256ELi128ELb1ELb1ELb1ELb0ELb1ELb1EEEEEEEEEvNT_6ParamsE,@"STO_CUDA_ENTRY STV_DEFAULT"
_ZN7cutlass13device_kernelIN5flash11enable_sm90INS1_16FlashAttnFwdSm90INS1_25CollectiveMainloopFwdSm90ILi2EN4cute5tupleIJNS5_1CILi1EEES8_S8_EEENS6_IJNS7_ILi64EEESA_SA_EEELi512ENS_6half_tEfNS_4arch4Sm90ELb0ELb0ELb0ELb1ELb1ELb0ELb1ELb0ELb0ELb1ELb1ELb0EEENS1_21CollectiveEpilogueFwdINS6_IJSA_NS7_ILi512EEESA_EEES9_SC_SE_Li256ELb1ELb1ELb1ELb0EEENS1_36VarlenDynamicPersistentTileSchedulerILi64ELi64ELi256ELi128ELb1ELb1ELb1ELb0ELb1ELb1EEEEEEEEEvNT_6ParamsE:
        /* <DEDUP_REMOVED lines=43> */
.L_x_4194:
        /* <DEDUP_REMOVED lines=22> */
.L_x_4195:
        /* <DEDUP_REMOVED lines=18> */
.L_x_4196:
        /* <DEDUP_REMOVED lines=22> */
.L_x_4197:
        /* <DEDUP_REMOVED lines=23> */
.L_x_4198:
        /* <DEDUP_REMOVED lines=8> */
.L_x_4200:
        /* <DEDUP_REMOVED lines=24> */
[----:B------:R-:W-:-:S03]  /*0a00*/  UMOV UR37, URZ ;  /* 0x0000003f00257c82 */ /* 0x000fc60008000000 */
[CC--:B------:R-:W-:Y:S02]  /*0a10*/  LEA.HI R7, R3.reuse, R0.reuse, RZ, 0x3 ;  /* 0x0000000003077211 */ /* 0x0c0fe400078f18ff */
[CC--:B------:R-:W-:Y:S02]  /*0a20*/  LEA.HI R4, R3.reuse, R0.reuse, RZ, 0x4 ;  /* 0x0000000003047211 */ /* 0x0c0fe400078f20ff */
[CC--:B------:R-:W-:Y:S02]  /*0a30*/  LEA.HI R5, R3.reuse, R0.reuse, RZ, 0x5 ;  /* 0x0000000003057211 */ /* 0x0c0fe400078f28ff */
[-C--:B------:R-:W-:Y:S02]  /*0a40*/  LEA.HI R2, R3, R0.reuse, RZ, 0x7 ;  /* 0x0000000003027211 */ /* 0x080fe400078f38ff */
[----:B------:R-:W-:Y:S02]  /*0a50*/  LOP3.LUT R11, R7, 0xfffffff8, RZ, 0xc0, !PT ;  /* 0xfffffff8070b7812 */ /* 0x000fe400078ec0ff */
[----:B------:R-:W-:-:S02]  /*0a60*/  LEA.HI R3, R3, R0, RZ, 0x2 ;  /* 0x0000000003037211 */ /* 0x000fc400078f10ff */
[----:B------:R-:W-:Y:S01]  /*0a70*/  SHF.R.S32.HI R7, RZ, 0x4, R4 ;  /* 0x00000004ff077819 */ /* 0x000fe20000011404 */
[----:B------:R-:W-:Y:S01]  /*0a80*/  IMAD.IADD R11, R0, 0x1, -R11 ;  /* 0x00000001000b7824 */ /* 0x000fe200078e0a0b */
[--C-:B------:R-:W-:Y:S02]  /*0a90*/  SHF.R.S32.HI R9, RZ, 0x5, R5.reuse ;  /* 0x00000005ff097819 */ /* 0x100fe40000011405 */
[----:B------:R-:W-:Y:S02]  /*0aa0*/  SHF.R.S32.HI R6, RZ, 0x1f, R5 ;  /* 0x0000001fff067819 */ /* 0x000fe40000011405 */
[C---:B------:R-:W-:Y:S02]  /*0ab0*/  LOP3.LUT R5, R4.reuse, 0xfffffff0, RZ, 0xc0, !PT ;  /* 0xfffffff004057812 */ /* 0x040fe400078ec0ff */
[----:B------:R-:W-:Y:S02]  /*0ac0*/  LOP3.LUT R13, R3, 0xfffffffc, RZ, 0xc0, !PT ;  /* 0xfffffffc030d7812 */ /* 0x000fe400078ec0ff */
[----:B------:R-:W-:Y:S01]  /*0ad0*/  LEA.HI R4, R4, R7, RZ, 0x1 ;  /* 0x0000000704047211 */ /* 0x000fe200078f08ff */
[----:B------:R-:W-:Y:S01]  /*0ae0*/  IMAD.IADD R5, R0, 0x1, -R5 ;  /* 0x0000000100057824 */ /* 0x000fe200078e0a05 */
[----:B------:R-:W-:Y:S01]  /*0af0*/  LOP3.LUT R3, R2, 0xffffff80, RZ, 0xc0, !PT ;  /* 0xffffff8002037812 */ /* 0x000fe200078ec0ff */
[----:B------:R-:W-:Y:S01]  /*0b00*/  IMAD.IADD R13, R0, 0x1, -R13 ;  /* 0x00000001000d7824 */ /* 0x000fe200078e0a0d */
[----:B------:R-:W-:-:S02]  /*0b10*/  LOP3.LUT R4, R4, 0x1ffffffe, RZ, 0xc0, !PT ;  /* 0x1ffffffe04047812 */ /* 0x000fc400078ec0ff */
[----:B------:R-:W-:Y:S01]  /*0b20*/  LEA.HI R6, R6, R9, RZ, 0x2 ;  /* 0x0000000906067211 */ /* 0x000fe200078f10ff */
[----:B------:R-:W-:Y:S01]  /*0b30*/  IMAD.IADD R3, R0, 0x1, -R3 ;  /* 0x0000000100037824 */ /* 0x000fe200078e0a03 */
[----:B------:R-:W-:Y:S01]  /*0b40*/  SHF.R.S32.HI R18, RZ, 0x7, R2 ;  /* 0x00000007ff127819 */ /* 0x000fe20000011402 */
[----:B------:R-:W-:Y:S01]  /*0b50*/  IMAD.IADD R7, R7, 0x1, -R4 ;  /* 0x0000000107077824 */ /* 0x000fe200078e0a04 */
[----:B------:R-:W-:Y:S02]  /*0b60*/  LOP3.LUT R8, R6, 0x3ffffc, RZ, 0xc0, !PT ;  /* 0x003ffffc06087812 */ /* 0x000fe400078ec0ff */
[--C-:B------:R-:W-:Y:S01]  /*0b70*/  SHF.R.S32.HI R4, RZ, 0x1f, R5.reuse ;  /* 0x0000001fff047819 */ /* 0x100fe20000011405 */
[----:B------:R-:W-:Y:S01]  /*0b80*/  IMAD R15, R18, 0x100, R5 ;  /* 0x00000100120f7824 */ /* 0x000fe200078e0205 */
[----:B------:R-:W-:Y:S01]  /*0b90*/  SHF.R.S32.HI R0, RZ, 0x1f, R3 ;  /* 0x0000001fff007819 */ /* 0x000fe20000011403 */
[----:B------:R-:W-:Y:S01]  /*0ba0*/  IMAD.IADD R10, R9, 0x1, -R8 ;  /* 0x00000001090a7824 */ /* 0x000fe200078e0a08 */
[----:B------:R-:W-:Y:S01]  /*0bb0*/  LEA.HI R6, R4, R5, RZ, 0x3 ;  /* 0x0000000504067211 */ /* 0x000fe200078f18ff */
[----:B------:R-:W-:Y:S01]  /*0bc0*/  IMAD.SHL.U32 R7, R7, 0x8, RZ ;  /* 0x0000000807077824 */ /* 0x000fe200078e00ff */
[----:B------:R-:W-:Y:S01]  /*0bd0*/  LEA.HI R4, R0, R3, RZ, 0x2 ;  /* 0x0000000300047211 */ /* 0x000fe200078f10ff */
[----:B------:R-:W-:Y:S01]  /*0be0*/  IMAD R16, R10, 0x10, R15 ;  /* 0x000000100a107824 */ /* 0x000fe200078e020f */
[C---:B------:R-:W-:Y:S01]  /*0bf0*/  LOP3.LUT R8, R6.reuse, 0xfffffff8, RZ, 0xc0, !PT ;  /* 0xfffffff806087812 */ /* 0x040fe200078ec0ff */
[----:B------:R-:W-:Y:S01]  /*0c00*/  IMAD.SHL.U32 R6, R6, 0x40, RZ ;  /* 0x0000004006067824 */ /* 0x000fe200078e00ff */
[----:B------:R-:W-:Y:S01]  /*0c10*/  LOP3.LUT R10, R4, 0x7ffffffc, RZ, 0xc0, !PT ;  /* 0x7ffffffc040a7812 */ /* 0x000fe200078ec0ff */
[----:B------:R-:W-:Y:S01]  /*0c20*/  STL [R1+0x8], R18 ;  /* 0x0000081201007387 */ /* 0x000fe20000100800 */
[----:B------:R-:W-:Y:S01]  /*0c30*/  LEA.HI R12, R13, R13, RZ, 0x1 ;  /* 0x0000000d0d0c7211 */ /* 0x000fe200078f08ff */
[----:B------:R-:W-:Y:S01]  /*0c40*/  IMAD.IADD R8, R5, 0x1, -R8 ;  /* 0x0000000105087824 */ /* 0x000fe200078e0a08 */
[----:B------:R-:W-:Y:S01]  /*0c50*/  LEA.HI R5, R0, R3, RZ, 0x5 ;  /* 0x0000000300057211 */ /* 0x000fe200078f28ff */
[----:B------:R-:W-:Y:S01]  /*0c60*/  IMAD.IADD R10, R3, 0x1, -R10 ;  /* 0x00000001030a7824 */ /* 0x000fe200078e0a0a */
[----:B------:R-:W-:-:S02]  /*0c70*/  SHF.R.S32.HI R0, RZ, 0x2, R4 ;  /* 0x00000002ff007819 */ /* 0x000fc40000011404 */
[----:B------:R-:W-:Y:S01]  /*0c80*/  SHF.R.S32.HI R3, RZ, 0x1f, R4 ;  /* 0x0000001fff037819 */ /* 0x000fe20000011404 */
[----:B------:R-:W-:Y:S01]  /*0c90*/  IMAD.SHL.U32 R4, R8, 0x40, RZ ;  /* 0x0000004008047824 */ /* 0x000fe200078e00ff */
[----:B------:R-:W-:Y:S02]  /*0ca0*/  SHF.R.S32.HI R5, RZ, 0x5, R5 ;  /* 0x00000005ff057819 */ /* 0x000fe40000011405 */
[----:B------:R-:W-:Y:S02]  /*0cb0*/  LEA.HI R3, R3, R0, RZ, 0x3 ;  /* 0x0000000003037211 */ /* 0x000fe400078f18ff */
[----:B------:R-:W-:Y:S02]  /*0cc0*/  LOP3.LUT R12, R12, 0x1ffffffe, RZ, 0xc0, !PT ;  /* 0x1ffffffe0c0c7812 */ /* 0x000fe400078ec0ff */
[----:B------:R-:W-:Y:S02]  /*0cd0*/  LOP3.LUT R3, R3, 0xfffffff8, RZ, 0xc0, !PT ;  /* 0xfffffff803037812 */ /* 0x000fe400078ec0ff */
[----:B------:R-:W-:Y:S01]  /*0ce0*/  LEA.HI R2, R2, R18, RZ, 0x1 ;  /* 0x0000001202027211 */ /* 0x000fe200078f08ff */
[----:B------:R-:W-:Y:S01]  /*0cf0*/  IMAD.IADD R12, R13, 0x1, -R12 ;  /* 0x000000010d0c7824 */ /* 0x000fe200078e0a0c */
[----:B------:R-:W-:Y:S01]  /*0d00*/  LOP3.LUT R4, R4, 0x1c0, RZ, 0xc0, !PT ;  /* 0x000001c004047812 */ /* 0x000fe200078ec0ff */
[----:B------:R-:W-:Y:S01]  /*0d10*/  IMAD.IADD R0, R0, 0x1, -R3 ;  /* 0x0000000100007824 */ /* 0x000fe200078e0a03 */
[----:B------:R-:W-:Y:S01]  /*0d20*/  LOP3.LUT R6, R6, 0x7ffffe00, RZ, 0xc0, !PT ;  /* 0x7ffffe0006067812 */ /* 0x000fe200078ec0ff */
[--C-:B------:R-:W-:Y:S01]  /*0d30*/  IMAD.U32 R13, R16, 0x40, R7.reuse ;  /* 0x00000040100d7824 */ /* 0x100fe200078e0007 */
[----:B------:R-:W-:Y:S01]  /*0d40*/  LOP3.LUT R7, R4, 0x8, R7, 0xf8, !PT ;  /* 0x0000000804077812 */ /* 0x000fe200078ef807 */
[----:B------:R-:W-:Y:S01]  /*0d50*/  IMAD R17, R5, 0x10, R0 ;  /* 0x0000001005117824 */ /* 0x000fe200078e0200 */
[----:B------:R-:W-:Y:S01]  /*0d60*/  LOP3.LUT R0, R2, 0xfffffe, RZ, 0xc0, !PT ;  /* 0x00fffffe02007812 */ /* 0x000fe200078ec0ff */
[----:B------:R-:W-:Y:S01]  /*0d70*/  IMAD.SHL.U32 R16, R11, 0x8, RZ ;  /* 0x000000080b107824 */ /* 0x000fe200078e00ff */
[----:B------:R-:W-:Y:S01]  /*0d80*/  SHF.R.U32.HI R4, RZ, 0x3, R4 ;  /* 0x00000003ff047819 */ /* 0x000fe20000011604 */
[----:B------:R-:W-:Y:S01]  /*0d90*/  IMAD.SHL.U32 R3, R10, 0x2, RZ ;  /* 0x000000020a037824 */ /* 0x000fe200078e00ff */
[----:B------:R-:W-:Y:S01]  /*0da0*/  STL [R1+0x34], R13 ;  /* 0x0000340d01007387 */ /* 0x000fe20000100800 */
[----:B------:R-:W-:Y:S01]  /*0db0*/  IMAD.IADD R0, R18, 0x1, -R0 ;  /* 0x0000000112007824 */ /* 0x000fe200078e0a00 */
[----:B------:R-:W-:Y:S01]  /*0dc0*/  LOP3.LUT R7, R7, R4, RZ, 0x3c, !PT ;  /* 0x0000000407077212 */ /* 0x000fe200078e3cff */
[----:B------:R-:W-:Y:S01]  /*0dd0*/  IMAD R6, R9, 0x400, R6 ;  /* 0x0000040009067824 */ /* 0x000fe200078e0206 */
[----:B------:R-:W-:Y:S01]  /*0de0*/  R2P PR, R8, 0x6 ;  /* 0x0000000608007804 */ /* 0x000fe20000000000 */
[----:B------:R-:W-:-:S02]  /*0df0*/  IMAD.SHL.U32 R4, R0, 0x100, RZ ;  /* 0x0000010000047824 */ /* 0x000fc400078e00ff */
[----:B------:R-:W-:Y:S02]  /*0e00*/  VIADD R198, R16, 0x40 ;  /* 0x0000004010c67836 */ /* 0x000fe40000000000 */
[----:B------:R-:W-:Y:S01]  /*0e10*/  IMAD.IADD R19, R3, 0x1, R4 ;  /* 0x0000000103137824 */ /* 0x000fe200078e0204 */
[----:B------:R0:W-:Y:S01]  /*0e20*/  STL [R1+0x30], R4 ;  /* 0x0000300401007387 */ /* 0x0001e20000100800 */
[----:B------:R-:W-:Y:S01]  /*0e30*/  IMAD.IADD R7, R6, 0x1, R7 ;  /* 0x0000000106077824 */ /* 0x000fe200078e0207 */
[----:B------:R-:W-:Y:S01]  /*0e40*/  SEL R186, R186, 0xffffffe0, !P1 ;  /* 0xffffffe0baba7807 */ /* 0x000fe20004800000 */
[----:B------:R-:W-:Y:S01]  /*0e50*/  VIADD R0, R16, 0x180 ;  /* 0x0000018010007836 */ /* 0x000fe20000000000 */
[----:B------:R1:W-:Y:S01]  /*0e60*/  STL [R1+0x14], R3 ;  /* 0x0000140301007387 */ /* 0x0003e20000100800 */
[----:B------:R-:W-:Y:S01]  /*0e70*/  SHF.R.S32.HI R0, RZ, 0x1f, R198 ;  /* 0x0000001fff007819 */ /* 0x000fe200000114c6 */
[----:B------:R-:W-:Y:S01]  /*0e80*/  VIADD R0, R19, 0x10 ;  /* 0x0000001013007836 */ /* 0x000fe20000000000 */
[----:B------:R-:W-:Y:S01]  /*0e90*/  LEA R184, R7, UR41, 0x1 ;  /* 0x0000002907b87c11 */ /* 0x000fe2000f8e08ff */
[C---:B------:R-:W-:Y:S01]  /*0ea0*/  VIADD R228, R19.reuse, 0x20 ;  /* 0x0000002013e47836 */ /* 0x040fe20000000000 */
[----:B0-----:R-:W-:Y:S01]  /*0eb0*/  SHF.R.S32.HI R4, RZ, 0x1f, R19 ;  /* 0x0000001fff047819 */ /* 0x001fe20000011413 */
[----:B------:R-:W-:Y:S01]  /*0ec0*/  VIADD R227, R19, 0x28 ;  /* 0x0000002813e37836 */ /* 0x000fe20000000000 */
[----:B------:R-:W-:Y:S01]  /*0ed0*/  SHF.R.S32.HI R0, RZ, 0x1f, R0 ;  /* 0x0000001fff007819 */ /* 0x000fe20000011400 */
[----:B------:R-:W-:-:S02]  /*0ee0*/  IMAD R4, R12, 0x8, R17 ;  /* 0x000000080c047824 */ /* 0x000fc400078e0211 */
[----:B-1----:R-:W-:Y:S01]  /*0ef0*/  VIADD R3, R16, 0x1c0 ;  /* 0x000001c010037836 */ /* 0x002fe20000000000 */
[----:B------:R-:W-:Y:S01]  /*0f00*/  SHF.R.S32.HI R0, RZ, 0x1f, R227 ;  /* 0x0000001fff007819 */ /* 0x000fe200000114e3 */
[C---:B------:R-:W-:Y:S01]  /*0f10*/  VIADD R3, R19.reuse, 0x8 ;  /* 0x0000000813037836 */ /* 0x040fe20000000000 */
[----:B------:R0:W-:Y:S01]  /*0f20*/  STL [R1+0x2c], R4 ;  /* 0x00002c0401007387 */ /* 0x0001e20000100800 */
        /* <DEDUP_REMOVED lines=59> */
[----:B------:R-:W-:-:S02]  /*12e0*/  IMAD.IADD R187, R187, 0x1, R186 ;  /* 0x00000001bbbb7824 */ /* 0x000fc400078e02ba */
[----:B------:R-:W-:Y:S02]  /*12f0*/  IMAD.MOV.U32 R6, RZ, RZ, R14 ;  /* 0x000000ffff067224 */ /* 0x000fe400078e000e */
[----:B------:R-:W-:Y:S02]  /*1300*/  IMAD.MOV.U32 R2, RZ, RZ, RZ ;  /* 0x000000ffff027224 */ /* 0x000fe400078e00ff */
[C---:B------:R-:W-:Y:S02]  /*1310*/  VIADD R197, R16.reuse, 0x80 ;  /* 0x0000008010c57836 */ /* 0x040fe40000000000 */
[C---:B------:R-:W-:Y:S02]  /*1320*/  VIADD R196, R16.reuse, 0xc0 ;  /* 0x000000c010c47836 */ /* 0x040fe40000000000 */
[C---:B------:R-:W-:Y:S02]  /*1330*/  VIADD R195, R16.reuse, 0x100 ;  /* 0x0000010010c37836 */ /* 0x040fe40000000000 */
[----:B------:R-:W-:-:S02]  /*1340*/  VIADD R194, R16, 0x140 ;  /* 0x0000014010c27836 */ /* 0x000fc40000000000 */
[----:B------:R-:W-:-:S07]  /*1350*/  IMAD.IADD R186, R186, 0x1, R185 ;  /* 0x00000001baba7824 */ /* 0x000fce00078e02b9 */
.L_x_4250:
[----:B------:R-:W-:Y:S01]  /*1360*/  ULDC.64 UR6, c[0x0][0xd88] ;  /* 0x0003620000067ab9 */ /* 0x000fe20000000a00 */
[----:B012---:R-:W0:Y:S01]  /*1370*/  LDC.64 R8, c[0x0][0x418] ;  /* 0x00010600ff087b82 */ /* 0x007e220000000a00 */
[----:B------:R-:W-:-:S06]  /*1380*/  UIMAD.WIDE UR6, UR5, 0x4, UR6 ;  /* 0x00000004050678a5 */ /* 0x000fcc000f8e0206 */
[----:B------:R-:W-:Y:S01]  /*1390*/  IMAD.U32 R192, RZ, RZ, UR6 ;  /* 0x00000006ffc07e24 */ /* 0x000fe2000f8e00ff */
[----:B------:R-:W1:Y:S01]  /*13a0*/  LDC R0, c[0x0][0x424] ;  /* 0x00010900ff007b82 */ /* 0x000e620000000800 */
[----:B------:R-:W-:Y:S01]  /*13b0*/  IMAD.U32 R193, RZ, RZ, UR7 ;  /* 0x00000007ffc17e24 */ /* 0x000fe2000f8e00ff */
[----:B------:R-:W-:-:S04]  /*13c0*/  ULDC.64 UR6, c[0x0][0xb20] ;  /* 0x0002c80000067ab9 */ /* 0x000fc80000000a00 */
[----:B------:R-:W2:Y:S01]  /*13d0*/  LDG.E R192, desc[UR44][R192.64] ;  /* 0x0000002cc0c07981 */ /* 0x000ea2000c1e1900 */
[----:B------:R-:W-:Y:S01]  /*13e0*/  ISETP.NE.U32.AND P0, PT, RZ, UR6, PT ;  /* 0x00000006ff007c0c */ /* 0x000fe2000bf05070 */
[----:B---3--:R-:W3:Y:S01]  /*13f0*/  LDC R153, c[0x0][0x2f0] ;  /* 0x0000bc00ff997b82 */ /* 0x008ee20000000800 */
[----:B------:R-:W-:Y:S02]  /*1400*/  IMAD.MOV.U32 R10, RZ, RZ, RZ ;  /* 0x000000ffff0a7224 */ /* 0x000fe400078e00ff */
[----:B------:R-:W-:-:S05]  /*1410*/  ISETP.NE.AND.EX P0, PT, RZ, UR7, PT, P0 ;  /* 0x00000007ff007c0c */ /* 0x000fca000bf05300 */
[----:B----4-:R-:W4:Y:S01]  /*1420*/  LDC R7, c[0x0][0xae8] ;  /* 0x0002ba00ff077b82 */ /* 0x010f220000000800 */
[----:B--2---:R-:W-:-:S07]  /*1430*/  SHF.R.S32.HI R200, RZ, 0x1f, R192 ;  /* 0x0000001fffc87819 */ /* 0x004fce00000114c0 */
[----:B------:R-:W-:-:S04]  /*1440*/  @P0 LEA R4, P1, R192, UR6, 0x2 ;  /* 0x00000006c0040c11 */ /* 0x000fc8000f8210ff */
[----:B------:R-:W-:Y:S01]  /*1450*/  @P0 LEA.HI.X R5, R192, UR7, R200, 0x2, P1 ;  /* 0x00000007c0050c11 */ /* 0x000fe200088f14c8 */
[----:B------:R-:W-:Y:S02]  /*1460*/  ULDC.64 UR6, c[0x0][0xb18] ;  /* 0x0002c60000067ab9 */ /* 0x000fe40000000a00 */
[----:B------:R-:W-:Y:S02]  /*1470*/  ISETP.NE.U32.AND P1, PT, RZ, UR6, PT ;  /* 0x00000006ff007c0c */ /* 0x000fe4000bf25070 */
[----:B-----5:R2:W5:Y:S01]  /*1480*/  @P0 LDG.E R10, desc[UR44][R4.64] ;  /* 0x0000002c040a0981 */ /* 0x020562000c1e1900 */
[----:B0-----:R-:W-:Y:S02]  /*1490*/  ISETP.NE.U32.AND P0, PT, R8, RZ, PT ;  /* 0x000000ff0800720c */ /* 0x001fe40003f05070 */
[----:B------:R-:W-:Y:S02]  /*14a0*/  ISETP.NE.AND.EX P1, PT, RZ, UR7, PT, P1 ;  /* 0x00000007ff007c0c */ /* 0x000fe4000bf25310 */
[----:B------:R-:W-:-:S04]  /*14b0*/  ISETP.NE.AND.EX P0, PT, R9, RZ, PT, P0 ;  /* 0x000000ff0900720c */ /* 0x000fc80003f05300 */
[----:B-1----:R-:W-:-:S05]  /*14c0*/  SEL R0, R0, 0x1, P0 ;  /* 0x0000000100007807 */ /* 0x002fca0000000000 */
[----:B---3--:R-:W-:Y:S02]  /*14d0*/  IMAD R153, R0, R153, RZ ;  /* 0x0000009900997224 */ /* 0x008fe400078e02ff */
[----:B------:R-:W-:-:S04]  /*14e0*/  @P1 LEA R8, P0, R192, UR6, 0x2 ;  /* 0x00000006c0081c11 */ /* 0x000fc8000f8010ff */
[----:B------:R-:W-:-:S05]  /*14f0*/  @P1 LEA.HI.X R9, R192, UR7, R200, 0x2, P0 ;  /* 0x00000007c0091c11 */ /* 0x000fca00080f14c8 */
[----:B------:R2:W5:Y:S01]  /*1500*/  @P1 LDG.E R153, desc[UR44][R8.64] ;  /* 0x0000002c08991981 */ /* 0x000562000c1e1900 */
[C---:B------:R-:W-:Y:S01]  /*1510*/  LOP3.LUT R0, R6.reuse, 0xff000000, RZ, 0xc0, !PT ;  /* 0xff00000006007812 */ /* 0x040fe200078ec0ff */
[----:B------:R-:W-:Y:S01]  /*1520*/  UMOV UR42, UR4 ;  /* 0x00000004002a7c82 */ /* 0x000fe20008000000 */
[----:B------:R-:W-:Y:S02]  /*1530*/  LOP3.LUT R3, R6, 0xff0000, RZ, 0xc0, !PT ;  /* 0x00ff000006037812 */ /* 0x000fe400078ec0ff */
[----:B------:R-:W-:Y:S01]  /*1540*/  SHF.R.U32.HI R12, RZ, 0x8, R0 ;  /* 0x00000008ff0c7819 */ /* 0x000fe20000011600 */
[----:B----4-:R-:W-:Y:S06]  /*1550*/  @P1 BRA `(.L_x_4201) ;  /* 0x0000000000241947 */ /* 0x010fec0003800000 */
[----:B------:R-:W-:Y:S02]  /*1560*/  ULDC.64 UR4, c[0x0][0xb00] ;  /* 0x0002c00000047ab9 */ /* 0x000fe40000000a00 */
[----:B------:R-:W-:-:S04]  /*1570*/  ISETP.NE.U32.AND P0, PT, RZ, UR4, PT ;  /* 0x00000004ff007c0c */ /* 0x000fc8000bf05070 */
[----:B------:R-:W-:-:S13]  /*1580*/  ISETP.NE.AND.EX P0, PT, RZ, UR5, PT, P0 ;  /* 0x00000005ff007c0c */ /* 0x000fda000bf05300 */
[----:B------:R-:W-:Y:S05]  /*1590*/  @!P0 BRA `(.L_x_4201) ;  /* 0x0000000000148947 */ /* 0x000fea0003800000 */
[----:B--2---:R-:W0:Y:S02]  /*15a0*/  LDC.64 R4, c[0x0][0xb00] ;  /* 0x0002c000ff047b82 */ /* 0x004e240000000a00 */
[----:B0-----:R-:W-:-:S05]  /*15b0*/  IMAD.WIDE R4, R192, 0x4, R4 ;  /* 0x00000004c0047825 */ /* 0x001fca00078e0204 */
[----:B-----5:R-:W2:Y:S04]  /*15c0*/  LDG.E R153, desc[UR44][R4.64] ;  /* 0x0000002c04997981 */ /* 0x020ea8000c1e1900 */
[----:B------:R-:W2:Y:S02]  /*15d0*/  LDG.E R0, desc[UR44][R4.64+0x4] ;  /* 0x0000042c04007981 */ /* 0x000ea4000c1e1900 */
[----:B--2---:R-:W-:-:S07]  /*15e0*/  IMAD.IADD R153, R0, 0x1, -R153 ;  /* 0x0000000100997824 */ /* 0x004fce00078e0a99 */
.L_x_4201:
[----:B------:R-:W-:Y:S01]  /*15f0*/  UISETP.NE.AND UP0, UPT, UR38, 0x1, UPT ;  /* 0x000000012600788c */ /* 0x000fe2000bf05270 */
[----:B-----5:R-:W-:Y:S01]  /*1600*/  IMAD.IADD R153, R153, 0x1, -R10 ;  /* 0x0000000199997824 */ /* 0x020fe200078e0a0a */
[----:B------:R-:W-:Y:S02]  /*1610*/  LEA.HI R3, R3, R12, RZ, 0x10 ;  /* 0x0000000c03037211 */ /* 0x000fe400078f80ff */
[----:B------:R-:W-:Y:S01]  /*1620*/  LOP3.LUT R193, R6, 0xffff, RZ, 0xc0, !PT ;  /* 0x0000ffff06c17812 */ /* 0x000fe200078ec0ff */
[----:B------:R-:W-:Y:S01]  /*1630*/  VIADD R0, R153, 0x3f ;  /* 0x0000003f99007836 */ /* 0x000fe20000000000 */
[----:B------:R-:W-:Y:S02]  /*1640*/  PLOP3.LUT P1, PT, PT, PT, UP0, 0x80, 0x0 ;  /* 0x000000000000781c */ /* 0x000fe40003f2f008 */
[----:B------:R-:W-:Y:S02]  /*1650*/  SHF.R.U32.HI R22, RZ, 0x10, R3 ;  /* 0x00000010ff167819 */ /* 0x000fe40000011603 */
[----:B--2---:R-:W-:-:S02]  /*1660*/  SHF.R.S32.HI R5, RZ, 0x1f, R0 ;  /* 0x0000001fff057819 */ /* 0x004fc40000011400 */
[C---:B------:R-:W-:Y:S02]  /*1670*/  ISETP.NE.AND P0, PT, R22.reuse, RZ, PT ;  /* 0x000000ff1600720c */ /* 0x040fe40003f05270 */
[----:B------:R-:W-:Y:S02]  /*1680*/  LEA.HI R5, R5, R0, RZ, 0x6 ;  /* 0x0000000005057211 */ /* 0x000fe400078f30ff */
[----:B------:R-:W-:Y:S02]  /*1690*/  LOP3.LUT R199, R3, 0xff, RZ, 0xc0, !PT ;  /* 0x000000ff03c77812 */ /* 0x000fe400078ec0ff */
[----:B------:R-:W-:Y:S02]  /*16a0*/  SEL R10, R22, R7, P0 ;  /* 0x00000007160a7207 */ /* 0x000fe40000000000 */
[----:B------:R-:W-:Y:S01]  /*16b0*/  SHF.R.S32.HI R9, RZ, 0x6, R5 ;  /* 0x00000006ff097819 */ /* 0x000fe20000011405 */
[----:B------:R-:W-:Y:S06]  /*16c0*/  @!P1 BRA `(.L_x_4202) ;  /* 0x0000001c007c9947 */ /* 0x000fec0003800000 */
[----:B------:R-:W-:Y:S01]  /*16d0*/  ISETP.GE.AND P0, PT, R153, 0x1, PT ;  /* 0x000000019900780c */ /* 0x000fe20003f06270 */
[----:B------:R-:W-:-:S12]  /*16e0*/  IMAD.MOV.U32 R3, RZ, RZ, RZ ;  /* 0x000000ffff037224 */ /* 0x000fd800078e00ff */
[----:B------:R-:W-:Y:S05]  /*16f0*/  @!P0 BRA `(.L_x_4203) ;  /* 0x0000000000688947 */ /* 0x000fea0003800000 */
        /* <DEDUP_REMOVED lines=26> */
.L_x_4203:
[-C--:B------:R-:W-:Y:S01]  /*18a0*/  IMAD R0, R199, R3.reuse, RZ ;  /* 0x00000003c7007224 */ /* 0x080fe200078e02ff */
[----:B------:R-:W-:Y:S01]  /*18b0*/  PLOP3.LUT P0, PT, PT, PT, PT, 0x80, 0x0 ;  /* 0x000000000000781c */ /* 0x000fe20003f0f070 */
[----:B------:R-:W-:Y:S01]  /*18c0*/  IMAD.MOV.U32 R152, RZ, RZ, RZ ;  /* 0x000000ffff987224 */ /* 0x000fe200078e00ff */
[----:B------:R-:W-:Y:S02]  /*18d0*/  CS2R R150, SRZ ;  /* 0x0000000000967805 */ /* 0x000fe4000001ff00 */
[----:B------:R-:W-:Y:S02]  /*18e0*/  CS2R R148, SRZ ;  /* 0x0000000000947805 */ /* 0x000fe4000001ff00 */
[----:B------:R-:W-:Y:S02]  /*18f0*/  VIADDMNMX R3, R0, R3, R9, PT ;  /* 0x0000000300037246 */ /* 0x000fe40003800109 */
[----:B------:R-:W-:Y:S02]  /*1900*/  CS2R R146, SRZ ;  /* 0x0000000000927805 */ /* 0x000fe4000001ff00 */
[----:B------:R-:W-:-:S02]  /*1910*/  CS2R R144, SRZ ;  /* 0x0000000000907805 */ /* 0x000fc4000001ff00 */
[----:B------:R-:W-:Y:S02]  /*1920*/  CS2R R142, SRZ ;  /* 0x00000000008e7805 */ /* 0x000fe4000001ff00 */
[----:B------:R-:W-:Y:S01]  /*1930*/  R2UR UR21, R3 ;  /* 0x00000000031572ca */ /* 0x000fe200000e0000 */
        /* <DEDUP_REMOVED lines=12> */
[----:B------:R-:W-:Y:S02]  /*1a00*/  ISETP.LT.AND P1, PT, R0, UR21, PT ;  /* 0x0000001500007c0c */ /* 0x000fe4000bf21270 */
        /* <DEDUP_REMOVED lines=48> */
[----:B------:R-:W-:Y:S06]  /*1d10*/  @!P1 BRA `(.L_x_4204) ;  /* 0x0000007800749947 */ /* 0x000fec0003800000 */
[----:B------:R-:W2:Y:S01]  /*1d20*/  LDL R4, [R1+0x8] ;  /* 0x0000080001047983 */ /* 0x000ea20000100800 */
[----:B------:R-:W-:Y:S01]  /*1d30*/  UMOV UR9, 0x40000040 ;  /* 0x4000004000097882 */ /* 0x000fe20000000000 */
[----:B------:R-:W-:Y:S01]  /*1d40*/  UMOV UR11, 0x40000040 ;  /* 0x40000040000b7882 */ /* 0x000fe20000000000 */
[----:B------:R-:W-:Y:S01]  /*1d50*/  UMOV UR13, 0x40000040 ;  /* 0x40000040000d7882 */ /* 0x000fe20000000000 */
[----:B------:R-:W-:Y:S01]  /*1d60*/  BAR.SYNC.DEFER_BLOCKING 0xe, 0x100 ;  /* 0x0384000000007b1d */ /* 0x000fe20000010000 */
[----:B------:R-:W-:-:S05]  /*1d70*/  ISETP.NE.AND P0, PT, RZ, UR38, PT ;  /* 0x00000026ff007c0c */ /* 0x000fca000bf05270 */
[----:B------:R-:W-:Y:S01]  /*1d80*/  UMOV UR15, 0x40000040 ;  /* 0x40000040000f7882 */ /* 0x000fe20000000000 */
[----:B------:R-:W-:Y:S01]  /*1d90*/  UMOV UR17, 0x40000040 ;  /* 0x4000004000117882 */ /* 0x000fe20000000000 */
[----:B------:R-:W-:Y:S01]  /*1da0*/  UMOV UR19, 0x40000040 ;  /* 0x4000004000137882 */ /* 0x000fe20000000000 */
[----:B------:R-:W-:Y:S01]  /*1db0*/  UMOV UR7, 0x40000040 ;  /* 0x4000004000077882 */ /* 0x000fe20000000000 */
[----:B------:R-:W-:Y:S01]  /*1dc0*/  WARPGROUP.ARRIVE ;  /* 0x00000000000079c5 */ /* 0x000fe20000000000 */
[----:B--2---:R-:W0:Y:S02]  /*1dd0*/  SHFL.IDX PT, R3, R4, RZ, 0x1f ;  /* 0x00001fff04037589 */ /* 0x004e2400000e0000 */
[----:B0-----:R-:W-:Y:S01]  /*1de0*/  R2UR UR4, R3 ;  /* 0x00000000030472ca */ /* 0x001fe200000e0000 */
[----:B------:R-:W-:-:S05]  /*1df0*/  IMAD.MOV.U32 R3, RZ, RZ, 0x1 ;  /* 0x00000001ff037424 */ /* 0x000fca00078e00ff */
[----:B------:R-:W-:-:S04]  /*1e00*/  SEL R3, R3, 0x2, !P0 ;  /* 0x0000000203037807 */ /* 0x000fc80004000000 */
[----:B------:R-:W-:-:S03]  /*1e10*/  LOP3.LUT R3, R3, 0x1, RZ, 0xfc, !PT ;  /* 0x0000000103037812 */ /* 0x000fc600078efcff */
[----:B------:R-:W-:Y:S01]  /*1e20*/  ULEA.HI UR5, UR4, UR4, URZ, 0x1 ;  /* 0x0000000404057291 */ /* 0x000fe2000f8f083f */
[----:B------:R-:W-:-:S03]  /*1e30*/  ISETP.NE.AND P1, PT, R3, 0x3, PT ;  /* 0x000000030300780c */ /* 0x000fc60003f25270 */
[----:B------:R-:W-:-:S04]  /*1e40*/  ULOP3.LUT UR5, UR5, 0x1fffe, URZ, 0xc0, !UPT ;  /* 0x0001fffe05057892 */ /* 0x000fc8000f8ec03f */
[----:B------:R-:W-:Y:S02]  /*1e50*/  UIADD3 UR5, UR4, -UR5, URZ ;  /* 0x8000000504057290 */ /* 0x000fe4000fffe03f */
[----:B------:R-:W-:Y:S02]  /*1e60*/  UIADD3 UR4, UR41, 0x36400, URZ ;  /* 0x0003640029047890 */ /* 0x000fe4000fffe03f */
[----:B------:R-:W-:Y:S02]  /*1e70*/  ULEA UR5, UR5, UR41, 0xf ;  /* 0x0000002905057291 */ /* 0x000fe4000f8e783f */
[----:B------:R-:W-:Y:S02]  /*1e80*/  USHF.R.U32.HI UR4, URZ, 0x4, UR4 ;  /* 0x000000043f047899 */ /* 0x000fe40008011604 */
[----:B------:R-:W-:Y:S02]  /*1e90*/  UIADD3 UR5, UR5, 0x400, URZ ;  /* 0x0000040005057890 */ /* 0x000fe4000fffe03f */
[----:B------:R-:W-:-:S02]  /*1ea0*/  ULOP3.LUT UR4, UR4, 0x3fff, URZ, 0xc0, !UPT ;  /* 0x00003fff04047892 */ /* 0x000fc4000f8ec03f */
[----:B------:R-:W-:Y:S02]  /*1eb0*/  USHF.R.U32.HI UR5, URZ, 0x4, UR5 ;  /* 0x000000043f057899 */ /* 0x000fe40008011605 */
[----:B------:R-:W-:Y:S02]  /*1ec0*/  ULOP3.LUT UR8, UR4, 0x10000, URZ, 0xfc, !UPT ;  /* 0x0001000004087892 */ /* 0x000fe4000f8efc3f */
[----:B------:R-:W-:Y:S02]  /*1ed0*/  ULOP3.LUT UR5, UR5, 0x3fff, URZ, 0xc0, !UPT ;  /* 0x00003fff05057892 */ /* 0x000fe4000f8ec03f */
[----:B------:R-:W-:Y:S02]  /*1ee0*/  UIADD3 UR12, UR8, 0x2, URZ ;  /* 0x00000002080c7890 */ /* 0x000fe4000fffe03f */
[----:B------:R-:W-:Y:S02]  /*1ef0*/  ULOP3.LUT UR20, UR5, 0x2000000, URZ, 0xfc, !UPT ;  /* 0x0200000005147892 */ /* 0x000fe4000f8efc3f */
[----:B------:R-:W-:-:S02]  /*1f00*/  UIADD3 UR16, UR8, 0x4, URZ ;  /* 0x0000000408107890 */ /* 0x000fc4000fffe03f */
[----:B------:R-:W-:Y:S02]  /*1f10*/  ULEA UR10, UR36, UR20, 0xc ;  /* 0x00000014240a7291 */ /* 0x000fe4000f8e603f */
[----:B------:R-:W-:Y:S02]  /*1f20*/  UIADD3 UR4, UR8, 0x6, URZ ;  /* 0x0000000608047890 */ /* 0x000fe4000fffe03f */
[----:B------:R-:W-:Y:S02]  /*1f30*/  UIADD3 UR14, UR10, 0x80, URZ ;  /* 0x000000800a0e7890 */ /* 0x000fe4000fffe03f */
[----:B------:R-:W-:Y:S02]  /*1f40*/  UIADD3 UR18, UR10, 0x100, URZ ;  /* 0x000001000a127890 */ /* 0x000fe4000fffe03f */
[----:B------:R-:W-:Y:S02]  /*1f50*/  UIADD3 UR6, UR10, 0x180, URZ ;  /* 0x000001800a067890 */ /* 0x000fe4000fffe03f */
[----:B------:R-:W-:Y:S01]  /*1f60*/  HGMMA.64x256x16.F32 R24, gdesc[UR8].tnspB, RZ, !UPT, gsb0 ;  /* 0x43e00000081879f0 */ /* 0x000fe2000c0008ff */
[----:B------:R-:W-:-:S02]  /*1f70*/  UMOV UR5, 0x40000040 ;  /* 0x4000004000057882 */ /* 0x000fc40000000000 */
        /* <DEDUP_REMOVED lines=16> */
.L_x_4205:
[----:B------:R-:W-:-:S04]  /*2080*/  ULEA UR6, UR36, UR41, 0x3 ;  /* 0x0000002924067291 */ /* 0x000fc8000f8e183f */
[----:B------:R-:W-:-:S04]  /*2090*/  UIADD3 UR6, UR6, 0x38860, URZ ;  /* 0x0003886006067890 */ /* 0x000fc8000fffe03f */
[----:B------:R-:W-:-:S09]  /*20a0*/  UPRMT UR6, UR40, 0x654, UR6 ;  /* 0x0000065428067896 */ /* 0x000fd20008000006 */
[----:B------:R-:W-:Y:S01]  /*20b0*/  SYNCS.ARRIVE.TRANS64.RED.A1T0 RZ, [UR6], RZ ;  /* 0x000000ffffff79a7 */ /* 0x000fe20008100406 */
[----:B------:R-:W-:-:S06]  /*20c0*/  UIADD3 UR6, UR21, -0x2, URZ ;  /* 0xfffffffe15067890 */ /* 0x000fcc000fffe03f */
[----:B------:R-:W-:-:S13]  /*20d0*/  ISETP.LE.AND P0, PT, R0, UR6, PT ;  /* 0x0000000600007c0c */ /* 0x000fda000bf03270 */
[----:B------:R-:W-:Y:S05]  /*20e0*/  @!P0 BRA `(.L_x_4206) ;  /* 0x0000000800b48947 */ /* 0x000fea0003800000 */
[----:B------:R-:W-:-:S05]  /*20f0*/  UMOV UR21, UR6 ;  /* 0x0000000600157c82 */ /* 0x000fca0008000000 */
.L_x_4208:
[----:B------:R-:W-:Y:S01]  /*2100*/  BAR.SYNC.DEFER_BLOCKING 0xe, 0x100 ;  /* 0x0384000000007b1d */ /* 0x000fe20000010000 */
[----:B------:R-:W-:Y:S01]  /*2110*/  IMAD.U32 R4, RZ, RZ, UR36 ;  /* 0x00000024ff047e24 */ /* 0x000fe2000f8e00ff */
[----:B------:R-:W-:Y:S01]  /*2120*/  UIADD3 UR36, UR36, 0x1, URZ ;  /* 0x0000000124247890 */ /* 0x000fe2000fffe03f */
[----:B------:R-:W-:Y:S01]  /*2130*/  ISETP.LT.AND P0, PT, R0, UR21, PT ;  /* 0x0000001500007c0c */ /* 0x000fe2000bf01270 */
[----:B------:R-:W-:Y:S01]  /*2140*/  UIADD3 UR21, UR21, -0x1, URZ ;  /* 0xffffffff15157890 */ /* 0x000fe2000fffe03f */
        /* <DEDUP_REMOVED lines=10> */
[----:B------:R-:W-:Y:S02]  /*21f0*/  UIADD3 UR18, UR10, 0x100, URZ ;  /* 0x000001000a127890 */ /* 0x000fe4000fffe03f */
[----:B------:R-:W-:Y:S01]  /*2200*/  UIADD3 UR6, UR10, 0x180, URZ ;  /* 0x000001800a067890 */ /* 0x000fe2000fffe03f */
        /* <DEDUP_REMOVED lines=143> */
[----:B------:R-:W-:Y:S01]  /*2b00*/  HGMMA.64x256x16.F32 R24, gdesc[UR4].tnspB, R24, gsb0 ;  /* 0x43e00000041879f0 */ /* 0x000fe20008000818 */
[----:B------:R-:W-:-:S06]  /*2b10*/  USEL UR6, URZ, 0x1, UP0 ;  /* 0x000000013f067887 */ /* 0x000fcc0008000000 */
[----:B------:R-:W-:Y:S01]  /*2b20*/  LOP3.LUT R2, R2, UR6, RZ, 0x3c, !PT ;  /* 0x0000000602027c12 */ /* 0x000fe2000f8e3cff */
[----:B------:R-:W-:Y:S02]  /*2b30*/  WARPGROUP.DEPBAR.LE gsb0, 0x0 ;  /* 0x00008000000079c5 */ /* 0x000fe40000010000 */
[----:B------:R-:W-:Y:S06]  /*2b40*/  BAR.ARV 0xf, 0x100 ;  /* 0x03c4000000007b1d */ /* 0x000fec0000002000 */
[----:B------:R-:W-:Y:S05]  /*2b50*/  @!P1 BRA `(.L_x_4207) ;  /* 0x0000000000049947 */ /* 0x000fea0003800000 */
[----:B------:R-:W-:Y:S01]  /*2b60*/  BPT.TRAP 0x1 ;  /* 0x000000040000795c */ /* 0x000fe20000300000 */
.L_x_4207:
[----:B------:R-:W-:-:S04]  /*2b70*/  ULEA UR6, UR36, UR41, 0x3 ;  /* 0x0000002924067291 */ /* 0x000fc8000f8e183f */
[----:B------:R-:W-:-:S04]  /*2b80*/  UIADD3 UR6, UR6, 0x38860, URZ ;  /* 0x0003886006067890 */ /* 0x000fc8000fffe03f */
[----:B------:R-:W-:-:S09]  /*2b90*/  UPRMT UR6, UR40, 0x654, UR6 ;  /* 0x0000065428067896 */ /* 0x000fd20008000006 */
[----:B------:R-:W-:Y:S01]  /*2ba0*/  SYNCS.ARRIVE.TRANS64.RED.A1T0 RZ, [UR6], RZ ;  /* 0x000000ffffff79a7 */ /* 0x000fe20008100406 */
[----:B------:R-:W-:Y:S05]  /*2bb0*/  @P0 BRA `(.L_x_4208) ;  /* 0xfffffff400500947 */ /* 0x000fea000383ffff */
.L_x_4206:
[----:B------:R-:W-:Y:S01]  /*2bc0*/  BAR.SYNC.DEFER_BLOCKING 0xe, 0x100 ;  /* 0x0384000000007b1d */ /* 0x000fe20000010000 */
[----:B------:R-:W-:Y:S01]  /*2bd0*/  IMAD.U32 R0, RZ, RZ, UR36 ;  /* 0x00000024ff007e24 */ /* 0x000fe2000f8e00ff */
[----:B------:R-:W-:Y:S01]  /*2be0*/  UIADD3 UR36, UR36, 0x1, URZ ;  /* 0x0000000124247890 */ /* 0x000fe2000fffe03f */
[----:B------:R-:W-:Y:S01]  /*2bf0*/  PLOP3.LUT P0, PT, PT, PT, PT, 0x8, 0x0 ;  /* 0x000000000000781c */ /* 0x000fe20003f0e170 */
[----:B------:R-:W-:Y:S02]  /*2c00*/  IMAD.MOV.U32 R152, RZ, RZ, RZ ;  /* 0x000000ffff987224 */ /* 0x000fe400078e00ff */
[----:B------:R-:W-:Y:S01]  /*2c10*/  IMAD R0, R0, 0x40, R17 ;  /* 0x0000004000007824 */ /* 0x000fe200078e0211 */
[----:B------:R-:W-:-:S04]  /*2c20*/  UISETP.NE.AND UP0, UPT, UR36, 0x2, UPT ;  /* 0x000000022400788c */ /* 0x000fc8000bf05270 */
        /* <DEDUP_REMOVED lines=137> */
.L_x_4202:
[----:B------:R-:W-:Y:S01]  /*34c0*/  ISETP.GE.AND P0, PT, R153, 0x1, PT ;  /* 0x000000019900780c */ /* 0x000fe20003f06270 */
[----:B------:R-:W-:-:S12]  /*34d0*/  IMAD.MOV.U32 R23, RZ, RZ, RZ ;  /* 0x000000ffff177224 */ /* 0x000fd800078e00ff */
[----:B------:R-:W-:Y:S05]  /*34e0*/  @!P0 BRA `(.L_x_4209) ;  /* 0x0000000000688947 */ /* 0x000fea0003800000 */
[-C--:B------:R-:W-:Y:S02]  /*34f0*/  IABS R0, R10.reuse ;  /* 0x0000000a00007213 */ /* 0x080fe40000000000 */
        /* <DEDUP_REMOVED lines=25> */
.L_x_4209:
[-C--:B------:R-:W-:Y:S01]  /*3690*/  IMAD R18, R199, R23.reuse, RZ ;  /* 0x00000017c7127224 */ /* 0x080fe200078e02ff */
[----:B------:R-:W-:Y:S01]  /*36a0*/  PLOP3.LUT P0, PT, PT, PT, PT, 0x80, 0x0 ;  /* 0x000000000000781c */ /* 0x000fe20003f0f070 */
[----:B------:R-:W-:Y:S01]  /*36b0*/  IMAD.MOV.U32 R152, RZ, RZ, RZ ;  /* 0x000000ffff987224 */ /* 0x000fe200078e00ff */
        /* <DEDUP_REMOVED lines=68> */
[----:B------:R-:W2:Y:S04]  /*3b00*/  LDL R0, [R1+0x8] ;  /* 0x0000080001007983 */ /* 0x000ea80000100800 */
[----:B--2---:R-:W0:Y:S02]  /*3b10*/  SHFL.IDX PT, R0, R0, RZ, 0x1f ;  /* 0x00001fff00007589 */ /* 0x004e2400000e0000 */
        /* <DEDUP_REMOVED lines=28> */
.L_x_4210:
        /* <DEDUP_REMOVED lines=12> */
.L_x_4339:
[----:B------:R-:W-:Y:S05]  /*3da0*/  @!P0 BRA `(.L_x_4212) ;  /* 0x0000000000048947 */ /* 0x000fea0003800000 */
[----:B------:R-:W-:Y:S01]  /*3db0*/  BPT.TRAP 0x1 ;  /* 0x000000040000795c */ /* 0x000fe20000300000 */
.L_x_4212:
[----:B------:R-:W-:Y:S01]  /*3dc0*/  IMAD.U32 R7, RZ, RZ, UR36 ;  /* 0x00000024ff077e24 */ /* 0x000fe2000f8e00ff */
[----:B------:R-:W-:-:S04]  /*3dd0*/  SHF.L.U32 R4, R2, 0x1f, RZ ;  /* 0x0000001f02047819 */ /* 0x000fc800000006ff */
[----:B------:R-:W-:-:S04]  /*3de0*/  LEA R7, R7, UR41, 0x3 ;  /* 0x0000002907077c11 */ /* 0x000fc8000f8e18ff */
[----:B------:R1:W2:Y:S01]  /*3df0*/  SYNCS.PHASECHK.TRANS64.TRYWAIT P1, [R7+URZ+0x38830], R4 ;  /* 0x03883004070075a7 */ /* 0x0002a2000802017f */
[----:B------:R-:W-:Y:S05]  /*3e00*/  @!P0 BRA `(.L_x_4213) ;  /* 0x0000000000048947 */ /* 0x000fea0003800000 */
[----:B------:R-:W-:Y:S01]  /*3e10*/  BPT.TRAP 0x1 ;  /* 0x000000040000795c */ /* 0x000fe20000300000 */
.L_x_4213:
[----:B--2---:R-:W-:Y:S05]  /*3e20*/  @P1 BRA `(.L_x_4214) ;  /* 0x0000000000081947 */ /* 0x004fea0003800000 */
[----:B------:R-:W2:Y:S02]  /*3e30*/  SYNCS.PHASECHK.TRANS64.TRYWAIT P1, [R7+URZ+0x38830], R4 ;  /* 0x03883004070075a7 */ /* 0x000ea4000802017f */
[----:B--2---:R-:W-:Y:S05]  /*3e40*/  @!P1 BRA `(.L_x_4215) ;  /* 0x0000010800e49947 */ /* 0x004fea0003800000 */
.L_x_4214:
        /* <DEDUP_REMOVED lines=15> */
[----:B------:R-:W-:Y:S01]  /*3f40*/  UMOV UR15, 0x40000040 ;  /* 0x40000040000f7882 */ /* 0x000fe20000000000 */
[----:B------:R-:W-:-:S02]  /*3f50*/  UMOV UR13, 0x40000040 ;  /* 0x40000040000d7882 */ /* 0x000fc40000000000 */
[----:B------:R-:W-:Y:S02]  /*3f60*/  ULEA UR6, UR36, UR6, 0x9 ;  /* 0x0000000624067291 */ /* 0x000fe4000f8e483f */
[----:B------:R-:W-:Y:S02]  /*3f70*/  ULOP3.LUT UR4, UR4, 0x10000, URZ, 0xfc, !UPT ;  /* 0x0001000004047892 */ /* 0x000fe4000f8efc3f */
[----:B------:R-:W-:Y:S02]  /*3f80*/  UIADD3 UR10, UR6, 0x2, URZ ;  /* 0x00000002060a7890 */ /* 0x000fe4000fffe03f */
[----:B------:R-:W-:Y:S02]  /*3f90*/  UIADD3 UR8, UR4, 0x2, URZ ;  /* 0x0000000204087890 */ /* 0x000fe4000fffe03f */
[----:B------:R-:W-:Y:S02]  /*3fa0*/  UIADD3 UR14, UR6, 0x4, URZ ;  /* 0x00000004060e7890 */ /* 0x000fe4000fffe03f */
[----:B------:R-:W-:-:S02]  /*3fb0*/  UIADD3 UR12, UR4, 0x4, URZ ;  /* 0x00000004040c7890 */ /* 0x000fc4000fffe03f */
[----:B------:R-:W-:Y:S01]  /*3fc0*/  HGMMA.64x64x16.F32 R24, gdesc[UR4], RZ, !UPT, gsb0 ;  /* 0x00e00000041879f0 */ /* 0x000fe2000c0008ff */
[----:B------:R-:W-:Y:S02]  /*3fd0*/  UIADD3 UR18, UR6, 0x6, URZ ;  /* 0x0000000606127890 */ /* 0x000fe4000fffe03f */
        /* <DEDUP_REMOVED lines=13> */
[----:B------:R-:W0:Y:S02]  /*40b0*/  SYNCS.PHASECHK.TRANS64.TRYWAIT P1, [UR41+0x38810], R3 ;  /* 0x03881003ff0075a7 */ /* 0x000e240008020169 */
[----:B0-----:R-:W-:Y:S05]  /*40c0*/  @!P1 BRA `(.L_x_4216) ;  /* 0x0000010800589947 */ /* 0x001fea0003800000 */
.L_x_4340:
[----:B------:R-:W-:Y:S05]  /*40d0*/  @!P0 BRA `(.L_x_4217) ;  /* 0x0000000000048947 */ /* 0x000fea0003800000 */
[----:B------:R-:W-:Y:S01]  /*40e0*/  BPT.TRAP 0x1 ;  /* 0x000000040000795c */ /* 0x000fe20000300000 */
.L_x_4217:
[----:B------:R3:W4:Y:S01]  /*40f0*/  SYNCS.PHASECHK.TRANS64.TRYWAIT P1, [R7+URZ+0x38850], R4 ;  /* 0x03885004070075a7 */ /* 0x000722000802017f */
[----:B------:R-:W-:Y:S05]  /*4100*/  @!P0 BRA `(.L_x_4218) ;  /* 0x0000000000048947 */ /* 0x000fea0003800000 */
[----:B------:R-:W-:Y:S01]  /*4110*/  BPT.TRAP 0x1 ;  /* 0x000000040000795c */ /* 0x000fe20000300000 */
.L_x_4218:
[----:B----4-:R-:W-:Y:S05]  /*4120*/  @P1 BRA `(.L_x_4219) ;  /* 0x0000000000081947 */ /* 0x010fea0003800000 */
[----:B------:R-:W4:Y:S02]  /*4130*/  SYNCS.PHASECHK.TRANS64.TRYWAIT P1, [R7+URZ+0x38850], R4 ;  /* 0x03885004070075a7 */ /* 0x000f24000802017f */
[----:B----4-:R-:W-:Y:S05]  /*4140*/  @!P1 BRA `(.L_x_4220) ;  /* 0x0000010800509947 */ /* 0x010fea0003800000 */
.L_x_4219:
[----:B------:R-:W-:Y:S01]  /*4150*/  UIADD3 UR4, UR41, 0x400, URZ ;  /* 0x0000040029047890 */ /* 0x000fe2000fffe03f */
[----:B------:R-:W-:Y:S01]  /*4160*/  WARPGROUP.ARRIVE ;  /* 0x00000000000079c5 */ /* 0x000fe20000000000 */
[----:B------:R-:W-:-:S05]  /*4170*/  UIADD3 UR5, UR41, 0x26400, URZ ;  /* 0x0002640029057890 */ /* 0x000fca000fffe03f */
[----:B0-----:R-:W0:Y:S01]  /*4180*/  S2R R3, SR_TID.X ;  /* 0x0000000000037919 */ /* 0x001e220000002100 */
[----:B------:R-:W-:Y:S02]  /*4190*/  USHF.R.U32.HI UR4, URZ, 0x4, UR4 ;  /* 0x000000043f047899 */ /* 0x000fe40008011604 */
[----:B------:R-:W-:Y:S02]  /*41a0*/  USHF.R.U32.HI UR5, URZ, 0x4, UR5 ;  /* 0x000000043f057899 */ /* 0x000fe40008011605 */
[----:B------:R-:W-:Y:S02]  /*41b0*/  ULOP3.LUT UR4, UR4, 0x3fff, URZ, 0xc0, !UPT ;  /* 0x00003fff04047892 */ /* 0x000fe4000f8ec03f */
[----:B------:R-:W-:Y:S02]  /*41c0*/  ULOP3.LUT UR5, UR5, 0x3fff, URZ, 0xc0, !UPT ;  /* 0x00003fff05057892 */ /* 0x000fe4000f8ec03f */
[----:B------:R-:W-:Y:S02]  /*41d0*/  ULOP3.LUT UR4, UR4, 0x10000, URZ, 0xfc, !UPT ;  /* 0x0001000004047892 */ /* 0x000fe4000f8efc3f */
[----:B------:R-:W-:-:S02]  /*41e0*/  ULOP3.LUT UR6, UR5, 0x10000, URZ, 0xfc, !UPT ;  /* 0x0001000005067892 */ /* 0x000fc4000f8efc3f */
[----:B------:R-:W-:Y:S01]  /*41f0*/  ULEA UR5, UR36, UR4, 0xc ;  /* 0x0000000424057291 */ /* 0x000fe2000f8e603f */
[----:B------:R-:W-:Y:S01]  /*4200*/  UMOV UR21, 0x40000040 ;  /* 0x4000004000157882 */ /* 0x000fe20000000000 */
[----:B------:R-:W-:Y:S01]  /*4210*/  UMOV UR23, 0x40000040 ;  /* 0x4000004000177882 */ /* 0x000fe20000000000 */
[----:B------:R-:W-:Y:S02]  /*4220*/  UIADD3 UR14, UR6, 0x800, URZ ;  /* 0x00000800060e7890 */ /* 0x000fe4000fffe03f */
[----:B------:R-:W-:Y:S02]  /*4230*/  UMOV UR20, UR6 ;  /* 0x0000000600147c82 */ /* 0x000fe40008000000 */
[----:B------:R-:W-:Y:S01]  /*4240*/  UMOV UR22, UR5 ;  /* 0x0000000500167c82 */ /* 0x000fe20008000000 */
[----:B------:R-:W-:Y:S01]  /*4250*/  UIADD3 UR15, UR5, 0x800, URZ ;  /* 0x00000800050f7890 */ /* 0x000fe2000fffe03f */
[----:B------:R-:W-:Y:S01]  /*4260*/  HGMMA.64x64x16.F32 R24, gdesc[UR20], R24, gsb0 ;  /* 0x00e00000141879f0 */ /* 0x000fe20008000818 */
[----:B------:R-:W-:-:S02]  /*4270*/  UIADD3 UR20, UR6, 0x2, URZ ;  /* 0x0000000206147890 */ /* 0x000fc4000fffe03f */
[----:B------:R-:W-:Y:S01]  /*4280*/  UIADD3 UR22, UR5, 0x2, URZ ;  /* 0x0000000205167890 */ /* 0x000fe2000fffe03f */
[----:B------:R-:W-:Y:S01]  /*4290*/  UMOV UR21, 0x40000040 ;  /* 0x4000004000157882 */ /* 0x000fe20000000000 */
[----:B------:R-:W-:Y:S01]  /*42a0*/  UMOV UR23, 0x40000040 ;  /* 0x4000004000177882 */ /* 0x000fe20000000000 */
[----:B0-----:R-:W-:-:S06]  /*42b0*/  SHF.R.U32.HI R3, RZ, 0x7, R3 ;  /* 0x00000007ff037819 */ /* 0x001fcc0000011603 */
[----:B------:R-:W0:Y:S02]  /*42c0*/  SHFL.IDX PT, R3, R3, RZ, 0x1f ;  /* 0x00001fff03037589 */ /* 0x000e2400000e0000 */
[----:B0-----:R-:W-:-:S13]  /*42d0*/  R2UR UR7, R3 ;  /* 0x00000000030772ca */ /* 0x001fda00000e0000 */
[----:B------:R-:W-:-:S03]  /*42e0*/  UISETP.GT.AND UP0, UPT, UR7, 0x7f, UPT ;  /* 0x0000007f0700788c */ /* 0x000fc6000bf04270 */
[----:B------:R-:W-:Y:S01]  /*42f0*/  UMOV UR7, 0x4 ;  /* 0x0000000400077882 */ /* 0x000fe20000000000 */
[----:B------:R-:W-:Y:S02]  /*4300*/  USEL UR11, URZ, 0x2, !UP0 ;  /* 0x000000023f0b7887 */ /* 0x000fe4000c000000 */
[----:B------:R-:W-:Y:S02]  /*4310*/  USEL UR10, UR7, 0x2, UP0 ;  /* 0x00000002070a7887 */ /* 0x000fe40008000000 */
[----:B------:R-:W-:Y:S01]  /*4320*/  USEL UR7, UR7, 0x6, !UP0 ;  /* 0x0000000607077887 */ /* 0x000fe2000c000000 */
[----:B------:R-:W-:Y:S02]  /*4330*/  WARPGROUP.DEPBAR.LE gsb0, 0x0 ;  /* 0x00008000000079c5 */ /* 0x000fe40000010000 */
[----:B------:R-:W-:-:S06]  /*4340*/  WARPGROUP.ARRIVE ;  /* 0x00000000000079c5 */ /* 0x000fcc0000000000 */
[----:B------:R-:W-:Y:S01]  /*4350*/  HGMMA.64x64x16.F32 R24, gdesc[UR20], R24, gsb0 ;  /* 0x00e00000141879f0 */ /* 0x000fe20008000818 */
[----:B------:R-:W-:Y:S02]  /*4360*/  UIADD3 UR20, UR6, 0x4, URZ ;  /* 0x0000000406147890 */ /* 0x000fe4000fffe03f */
[----:B------:R-:W-:Y:S01]  /*4370*/  UIADD3 UR22, UR5, 0x4, URZ ;  /* 0x0000000405167890 */ /* 0x000fe2000fffe03f */
[----:B------:R-:W-:Y:S01]  /*4380*/  UMOV UR21, 0x40000040 ;  /* 0x4000004000157882 */ /* 0x000fe20000000000 */
[----:B------:R-:W-:Y:S01]  /*4390*/  UMOV UR23, 0x40000040 ;  /* 0x4000004000177882 */ /* 0x000fe20000000000 */
        /* <DEDUP_REMOVED lines=94> */
[----:B------:R-:W-:Y:S02]  /*4980*/  UIADD3 UR20, UR11, UR14, URZ ;  /* 0x0000000e0b147290 */ /* 0x000fe4000fffe03f */
[----:B------:R-:W-:Y:S01]  /*4990*/  UIADD3 UR22, UR11, UR15, URZ ;  /* 0x0000000f0b167290 */ /* 0x000fe2000fffe03f */
        /* <DEDUP_REMOVED lines=16> */
[----:B------:R-:W-:Y:S01]  /*4aa0*/  UMOV UR14, 0x28 ;  /* 0x00000028000e7882 */ /* 0x000fe20000000000 */
[----:B------:R-:W-:Y:S01]  /*4ab0*/  UMOV UR15, 0xa00 ;  /* 0x00000a00000f7882 */ /* 0x000fe20000000000 */
[----:B------:R-:W-:Y:S02]  /*4ac0*/  USEL UR14, UR14, 0x26, UP0 ;  /* 0x000000260e0e7887 */ /* 0x000fe40008000000 */
[----:B------:R-:W-:-:S02]  /*4ad0*/  USEL UR15, UR15, 0x980, UP0 ;  /* 0x000009800f0f7887 */ /* 0x000fc40008000000 */
[----:B------:R-:W-:Y:S02]  /*4ae0*/  ULOP3.LUT UR14, UR14, 0x6, URZ, 0xc0, !UPT ;  /* 0x000000060e0e7892 */ /* 0x000fe4000f8ec03f */
[----:B------:R-:W-:Y:S01]  /*4af0*/  ULOP3.LUT UR15, UR15, 0xa00, URZ, 0xc0, !UPT ;  /* 0x00000a000f0f7892 */ /* 0x000fe2000f8ec03f */
[----:B------:R-:W-:Y:S02]  /*4b00*/  WARPGROUP.DEPBAR.LE gsb0, 0x0 ;  /* 0x00008000000079c5 */ /* 0x000fe40000010000 */
[----:B------:R-:W-:-:S06]  /*4b10*/  WARPGROUP.ARRIVE ;  /* 0x00000000000079c5 */ /* 0x000fcc0000000000 */
[----:B------:R-:W-:Y:S01]  /*4b20*/  HGMMA.64x64x16.F32 R24, gdesc[UR20], R24, gsb0 ;  /* 0x00e00000141879f0 */ /* 0x000fe20008000818 */
[----:B------:R-:W-:Y:S02]  /*4b30*/  UIADD3 UR20, UR14, UR15, UR6 ;  /* 0x0000000f0e147290 */ /* 0x000fe4000fffe006 */
[----:B------:R-:W-:Y:S01]  /*4b40*/  UIADD3 UR22, UR14, UR15, UR5 ;  /* 0x0000000f0e167290 */ /* 0x000fe2000fffe005 */
[----:B------:R-:W-:Y:S01]  /*4b50*/  UMOV UR21, 0x40000040 ;  /* 0x4000004000157882 */ /* 0x000fe20000000000 */
[----:B------:R-:W-:Y:S01]  /*4b60*/  UMOV UR23, 0x40000040 ;  /* 0x4000004000177882 */ /* 0x000fe20000000000 */
[----:B------:R-:W-:Y:S02]  /*4b70*/  UIADD3 UR14, UR6, 0xa00, URZ ;  /* 0x00000a00060e7890 */ /* 0x000fe4000fffe03f */
[----:B------:R-:W-:Y:S01]  /*4b80*/  UIADD3 UR15, UR5, 0xa00, URZ ;  /* 0x00000a00050f7890 */ /* 0x000fe2000fffe03f */
        /* <DEDUP_REMOVED lines=86> */
[----:B------:R-:W-:Y:S02]  /*50f0*/  UMOV UR10, 0x1000 ;  /* 0x00001000000a7882 */ /* 0x000fe40000000000 */
[----:B------:R-:W-:-:S04]  /*5100*/  USEL UR10, UR10, 0xf80, UP0 ;  /* 0x00000f800a0a7887 */ /* 0x000fc80008000000 */
[----:B------:R-:W-:Y:S01]  /*5110*/  ULOP3.LUT UR10, UR10, 0x1e00, URZ, 0xc0, !UPT ;  /* 0x00001e000a0a7892 */ /* 0x000fe2000f8ec03f */
        /* <DEDUP_REMOVED lines=17> */
[----:B------:R-:W-:Y:S02]  /*5230*/  WARPGROUP.DEPBAR.LE gsb0, 0x0 ;  /* 0x00008000000079c5 */ /* 0x000fe40000010000 */
[----:B------:R-:W-:-:S06]  /*5240*/  WARPGROUP.ARRIVE ;  /* 0x00000000000079c5 */ /* 0x000fcc0000000000 */
[----:B------:R-:W-:Y:S03]  /*5250*/  HGMMA.64x64x16.F32 R24, gdesc[UR20], R24, gsb0 ;  /* 0x00e00000141879f0 */ /* 0x000fe60008000818 */
[----:B------:R-:W-:Y:S02]  /*5260*/  WARPGROUP.DEPBAR.LE gsb0, 0x0 ;  /* 0x00008000000079c5 */ /* 0x000fe40000010000 */
[----:B------:R-:W-:Y:S05]  /*5270*/  @!P0 BRA `(.L_x_4221) ;  /* 0x0000000000048947 */ /* 0x000fea0003800000 */
[----:B------:R-:W-:Y:S01]  /*5280*/  BPT.TRAP 0x1 ;  /* 0x000000040000795c */ /* 0x000fe20000300000 */
.L_x_4221:
[----:B------:R-:W5:Y:S01]  /*5290*/  LDL R3, [R1+0x14] ;  /* 0x0000140001037983 */ /* 0x000f620000100800 */
[----:B------:R-:W-:Y:S01]  /*52a0*/  IMAD R153, R23, -0x40, R153 ;  /* 0xffffffc017997824 */ /* 0x000fe200078e0299 */
[----:B------:R-:W-:Y:S01]  /*52b0*/  ULDC UR18, c[0x0][0xa80] ;  /* 0x0002a00000127ab9 */ /* 0x000fe20000000800 */
[----:B------:R-:W-:Y:S01]  /*52c0*/  R2UR UR5, R7 ;  /* 0x00000000070572ca */ /* 0x000fe200000e0000 */
[----:B------:R-:W-:Y:S01]  /*52d0*/  ULOP3.LUT UR43, UR43, 0x2000000, URZ, 0xfc, !UPT ;  /* 0x020000002b2b7892 */ /* 0x000fe2000f8efc3f */
[----:B------:R-:W-:Y:S01]  /*52e0*/  UMOV UR11, 0x40000040 ;  /* 0x40000040000b7882 */ /* 0x000fe20000000000 */
[----:B------:R-:W-:Y:S02]  /*52f0*/  UMOV UR15, 0x40000040 ;  /* 0x40000040000f7882 */ /* 0x000fe40000000000 */
[----:B------:R-:W-:-:S04]  /*5300*/  ULEA UR10, UR36, UR43, 0xc ;  /* 0x0000002b240a7291 */ /* 0x000fc8000f8e603f */
[----:B------:R-:W-:-:S04]  /*5310*/  UIADD3 UR14, UR10, 0x80, URZ ;  /* 0x000000800a0e7890 */ /* 0x000fc8000fffe03f */
[----:B------:R-:W-:-:S04]  /*5320*/  UIADD3 UR5, UR5, 0x38840, URZ ;  /* 0x0003884005057890 */ /* 0x000fc8000fffe03f */
[----:B------:R-:W-:-:S09]  /*5330*/  UPRMT UR5, UR40, 0x654, UR5 ;  /* 0x0000065428057896 */ /* 0x000fd20008000005 */
[----:B------:R-:W-:Y:S01]  /*5340*/  SYNCS.ARRIVE.TRANS64.RED.A1T0 RZ, [UR5], RZ ;  /* 0x000000ffffff79a7 */ /* 0x000fe20008100405 */
[----:B------:R-:W-:Y:S01]  /*5350*/  BAR.SYNC.DEFER_BLOCKING 0xf, 0x100 ;  /* 0x03c4000000007b1d */ /* 0x000fe20000010000 */
[----:B-----5:R-:W-:-:S04]  /*5360*/  IADD3 R153, -R3, 0x40, R153 ;  /* 0x0000004003997810 */ /* 0x020fc80007ffe199 */
        /* <DEDUP_REMOVED lines=10> */
[----:B-1234-:R-:W-:Y:S02]  /*5410*/  FMNMX.FTZ R4, R28, R3, !PT ;  /* 0x000000031c047209 */ /* 0x01efe40007810000 */
        /* <DEDUP_REMOVED lines=46> */
[----:B------:R-:W-:Y:S02]  /*5700*/  FMNMX.FTZ R5, R53, R4, !PT ;  /* 0x0000000435057209 */ /* 0x000fe40007810000 */
[----:B------:R-:W-:Y:S02]  /*5710*/  FSEL R46, R46, -INF , P1 ;  /* 0xff8000002e2e7808 */ /* 0x000fe40000800000 */
[----:B------:R-:W-:Y:S01]  /*5720*/  FSEL R47, R47, -INF , P6 ;  /* 0xff8000002f2f7808 */ /* 0x000fe20003000000 */
[----:B------:R-:W0:Y:S01]  /*5730*/  SHFL.BFLY PT, R4, R5, 0x2, 0x1f ;  /* 0x0c401f0005047f89 */ /* 0x000e2200000e0000 */
[----:B------:R-:W-:-:S02]  /*5740*/  FSEL R50, R50, -INF , P5 ;  /* 0xff80000032327808 */ /* 0x000fc40002800000 */
[----:B------:R-:W-:Y:S02]  /*5750*/  FSEL R51, R51, -INF , P4 ;  /* 0xff80000033337808 */ /* 0x000fe40002000000 */
        /* <DEDUP_REMOVED lines=34> */
[----:B------:R-:W1:Y:S01]  /*5980*/  MUFU.EX2 R25, R25 ;  /* 0x0000001900197308 */ /* 0x000e620000000800 */
[--C-:B------:R-:W-:Y:S01]  /*5990*/  FFMA.FTZ R44, R44, UR18, -R8.reuse ;  /* 0x000000122c2c7c23 */ /* 0x100fe20008010808 */
[--C-:B------:R-:W-:Y:S01]  /*59a0*/  FFMA.FTZ R45, R45, UR18, -R8.reuse ;  /* 0x000000122d2d7c23 */ /* 0x100fe20008010808 */
[--C-:B------:R-:W-:Y:S01]  /*59b0*/  FFMA.FTZ R48, R48, UR18, -R8.reuse ;  /* 0x0000001230307c23 */ /* 0x100fe20008010808 */
[--C-:B------:R-:W-:Y:S01]  /*59c0*/  FFMA.FTZ R49, R49, UR18, -R8.reuse ;  /* 0x0000001231317c23 */ /* 0x100fe20008010808 */
[--C-:B------:R-:W-:Y:S01]  /*59d0*/  FFMA.FTZ R52, R52, UR18, -R8.reuse ;  /* 0x0000001234347c23 */ /* 0x100fe20008010808 */
[----:B------:R-:W-:-:S02]  /*59e0*/  FFMA.FTZ R8, R53, UR18, -R8 ;  /* 0x0000001235087c23 */ /* 0x000fc40008010808 */
[----:B------:R-:W-:Y:S08]  /*59f0*/  MUFU.EX2 R28, R28 ;  /* 0x0000001c001c7308 */ /* 0x000ff00000000800 */
[----:B------:R-:W2:Y:S01]  /*5a00*/  MUFU.EX2 R29, R29 ;  /* 0x0000001d001d7308 */ /* 0x000ea20000000800 */
[----:B-1----:R-:W-:Y:S01]  /*5a10*/  FADD.FTZ R11, R24, R25 ;  /* 0x00000019180b7221 */ /* 0x002fe20000010000 */
[----:B------:R-:W-:-:S02]  /*5a20*/  F2FP.F16.F32.PACK_AB R152, R25, R24 ;  /* 0x000000181998723e */ /* 0x000fc400000000ff */
[----:B0-----:R-:W-:-:S04]  /*5a30*/  FMNMX.FTZ R3, R6, R3, !PT ;  /* 0x0000000306037209 */ /* 0x001fc80007810000 */
[----:B------:R-:W-:Y:S01]  /*5a40*/  MUFU.EX2 R32, R32 ;  /* 0x0000002000207308 */ /* 0x000fe20000000800 */
[----:B------:R-:W0:Y:S07]  /*5a50*/  SHFL.BFLY PT, R6, R3, 0x1, 0x1f ;  /* 0x0c201f0003067f89 */ /* 0x000e2e00000e0000 */
[----:B------:R-:W1:Y:S01]  /*5a60*/  MUFU.EX2 R33, R33 ;  /* 0x0000002100217308 */ /* 0x000e620000000800 */
[----:B--2---:R-:W-:-:S07]  /*5a70*/  F2FP.F16.F32.PACK_AB R154, R29, R28 ;  /* 0x0000001c1d9a723e */ /* 0x004fce00000000ff */
[----:B------:R-:W2:Y:S08]  /*5a80*/  MUFU.EX2 R36, R36 ;  /* 0x0000002400247308 */ /* 0x000eb00000000800 */
[----:B------:R-:W-:Y:S01]  /*5a90*/  MUFU.EX2 R9, R8 ;  /* 0x0000000800097308 */ /* 0x000fe20000000800 */
[----:B-1----:R-:W-:Y:S02]  /*5aa0*/  F2FP.F16.F32.PACK_AB R156, R33, R32 ;  /* 0x00000020219c723e */ /* 0x002fe400000000ff */
[----:B0-----:R-:W-:Y:S01]  /*5ab0*/  FMNMX.FTZ R5, R3, R6, !PT ;  /* 0x0000000603057209 */ /* 0x001fe20007810000 */
[----:B------:R-:W-:-:S03]  /*5ac0*/  FADD.FTZ R6, R28, R11 ;  /* 0x0000000b1c067221 */ /* 0x000fc60000010000 */
[C---:B------:R-:W-:Y:S01]  /*5ad0*/  FSETP.NEU.FTZ.AND P1, PT, R5.reuse, -INF , PT ;  /* 0xff8000000500780b */ /* 0x040fe20003f3d000 */
[----:B------:R-:W-:Y:S01]  /*5ae0*/  FMUL.FTZ R3, R5, UR18 ;  /* 0x0000001205037c20 */ /* 0x000fe20008410000 */
[----:B------:R-:W0:Y:S01]  /*5af0*/  MUFU.EX2 R37, R37 ;  /* 0x0000002500257308 */ /* 0x000e220000000800 */
[----:B------:R-:W-:-:S03]  /*5b00*/  FADD.FTZ R11, R29, R6 ;  /* 0x000000061d0b7221 */ /* 0x000fc60000010000 */
[----:B------:R-:W-:Y:S01]  /*5b10*/  FSEL R3, R3, RZ, P1 ;  /* 0x000000ff03037208 */ /* 0x000fe20000800000 */
[----:B------:R-:W-:-:S03]  /*5b20*/  FADD.FTZ R6, R32, R11 ;  /* 0x0000000b20067221 */ /* 0x000fc60000010000 */
[----:B------:R-:W1:Y:S01]  /*5b30*/  MUFU.EX2 R40, R40 ;  /* 0x0000002800287308 */ /* 0x000e620000000800 */
        /* <DEDUP_REMOVED lines=12> */
[----:B------:R-:W-:Y:S01]  /*5c00*/  FADD.FTZ R11, R33, R6 ;  /* 0x00000006210b7221 */ /* 0x000fe20000010000 */
[--C-:B------:R-:W-:Y:S01]  /*5c10*/  FFMA.FTZ R47, R47, UR18, -R3.reuse ;  /* 0x000000122f2f7c23 */ /* 0x100fe20008010803 */
[----:B------:R-:W-:Y:S01]  /*5c20*/  FFMA.FTZ R50, R50, UR18, -R3 ;  /* 0x0000001232327c23 */ /* 0x000fe20008010803 */
[----:B------:R-:W3:Y:S01]  /*5c30*/  MUFU.EX2 R27, R27 ;  /* 0x0000001b001b7308 */ /* 0x000ee20000000800 */
[----:B--2---:R-:W-:Y:S01]  /*5c40*/  FADD.FTZ R6, R36, R11 ;  /* 0x0000000b24067221 */ /* 0x004fe20000010000 */
[--C-:B------:R-:W-:Y:S01]  /*5c50*/  FFMA.FTZ R51, R51, UR18, -R3.reuse ;  /* 0x0000001233337c23 */ /* 0x100fe20008010803 */
[--C-:B------:R-:W-:Y:S01]  /*5c60*/  FFMA.FTZ R54, R54, UR18, -R3.reuse ;  /* 0x0000001236367c23 */ /* 0x100fe20008010803 */
[----:B------:R-:W-:Y:S01]  /*5c70*/  FFMA.FTZ R3, R55, UR18, -R3 ;  /* 0x0000001237037c23 */ /* 0x000fe20008010803 */
[C---:B0-----:R-:W-:Y:S01]  /*5c80*/  FADD.FTZ R11, R37.reuse, R6 ;  /* 0x00000006250b7221 */ /* 0x041fe20000010000 */
[----:B------:R-:W-:-:S02]  /*5c90*/  F2FP.F16.F32.PACK_AB R158, R37, R36 ;  /* 0x00000024259e723e */ /* 0x000fc400000000ff */
[----:B------:R-:W0:Y:S01]  /*5ca0*/  MUFU.EX2 R30, R30 ;  /* 0x0000001e001e7308 */ /* 0x000e220000000800 */
[----:B-1----:R-:W-:-:S07]  /*5cb0*/  FADD.FTZ R6, R40, R11 ;  /* 0x0000000b28067221 */ /* 0x002fce0000010000 */
[----:B------:R-:W1:Y:S01]  /*5cc0*/  MUFU.EX2 R31, R31 ;  /* 0x0000001f001f7308 */ /* 0x000e620000000800 */
[----:B---3--:R-:W-:Y:S01]  /*5cd0*/  FADD.FTZ R13, R26, R27 ;  /* 0x0000001b1a0d7221 */ /* 0x008fe20000010000 */
[----:B------:R-:W-:-:S06]  /*5ce0*/  F2FP.F16.F32.PACK_AB R153, R27, R26 ;  /* 0x0000001a1b99723e */ /* 0x000fcc00000000ff */
[----:B------:R-:W2:Y:S01]  /*5cf0*/  MUFU.EX2 R34, R34 ;  /* 0x0000002200227308 */ /* 0x000ea20000000800 */
[----:B0-----:R-:W-:-:S07]  /*5d00*/  FADD.FTZ R8, R30, R13 ;  /* 0x0000000d1e087221 */ /* 0x001fce0000010000 */
[----:B------:R-:W0:Y:S01]  /*5d10*/  MUFU.EX2 R35, R35 ;  /* 0x0000002300237308 */ /* 0x000e220000000800 */
[C---:B-1----:R-:W-:Y:S01]  /*5d20*/  FADD.FTZ R13, R31.reuse, R8 ;  /* 0x000000081f0d7221 */ /* 0x042fe20000010000 */
[----:B------:R-:W-:-:S05]  /*5d30*/  F2FP.F16.F32.PACK_AB R155, R31, R30 ;  /* 0x0000001e1f9b723e */ /* 0x000fca00000000ff */
[----:B------:R1:W-:Y:S01]  /*5d40*/  STSM.16.M88.4 [R184+0x36400], R152 ;  /* 0x03640098b8007844 */ /* 0x0003e20000000200 */
[----:B------:R-:W3:Y:S01]  /*5d50*/  MUFU.EX2 R38, R38 ;  /* 0x0000002600267308 */ /* 0x000ee20000000800 */
[----:B--2---:R-:W-:-:S07]  /*5d60*/  FADD.FTZ R8, R34, R13 ;  /* 0x0000000d22087221 */ /* 0x004fce0000010000 */
[----:B------:R-:W2:Y:S01]  /*5d70*/  MUFU.EX2 R39, R39 ;  /* 0x0000002700277308 */ /* 0x000ea20000000800 */
[C---:B0-----:R-:W-:Y:S01]  /*5d80*/  FADD.FTZ R13, R35.reuse, R8 ;  /* 0x00000008230d7221 */ /* 0x041fe20000010000 */
[----:B------:R-:W-:-:S06]  /*5d90*/  F2FP.F16.F32.PACK_AB R157, R35, R34 ;  /* 0x00000022239d723e */ /* 0x000fcc00000000ff */
[----:B------:R-:W0:Y:S01]  /*5da0*/  MUFU.EX2 R42, R42 ;  /* 0x0000002a002a7308 */ /* 0x000e220000000800 */
[----:B---3--:R-:W-:-:S07]  /*5db0*/  FADD.FTZ R8, R38, R13 ;  /* 0x0000000d26087221 */ /* 0x008fce0000010000 */
[----:B------:R-:W3:Y:S01]  /*5dc0*/  MUFU.EX2 R41, R41 ;  /* 0x0000002900297308 */ /* 0x000ee20000000800 */
[C---:B--2---:R-:W-:Y:S01]  /*5dd0*/  FADD.FTZ R13, R39.reuse, R8 ;  /* 0x00000008270d7221 */ /* 0x044fe20000010000 */
[----:B------:R-:W-:-:S05]  /*5de0*/  F2FP.F16.F32.PACK_AB R159, R39, R38 ;  /* 0x00000026279f723e */ /* 0x000fca00000000ff */
[----:B------:R1:W-:Y:S01]  /*5df0*/  STSM.16.M88.4 [R187], R156 ;  /* 0x0000009cbb007844 */ /* 0x0003e20000000200 */
[----:B------:R-:W2:Y:S01]  /*5e00*/  MUFU.EX2 R43, R43 ;  /* 0x0000002b002b7308 */ /* 0x000ea20000000800 */
[----:B0-----:R-:W-:-:S07]  /*5e10*/  FADD.FTZ R8, R42, R13 ;  /* 0x0000000d2a087221 */ /* 0x001fce0000010000 */
[----:B------:R-:W0:Y:S01]  /*5e20*/  MUFU.EX2 R44, R44 ;  /* 0x0000002c002c7308 */ /* 0x000e220000000800 */
[C---:B---3--:R-:W-:Y:S01]  /*5e30*/  FADD.FTZ R11, R41.reuse, R6 ;  /* 0x00000006290b7221 */ /* 0x048fe20000010000 */
[----:B------:R-:W-:-:S06]  /*5e40*/  F2FP.F16.F32.PACK_AB R160, R41, R40 ;  /* 0x0000002829a0723e */ /* 0x000fcc00000000ff */
[----:B------:R-:W3:Y:S01]  /*5e50*/  MUFU.EX2 R46, R46 ;  /* 0x0000002e002e7308 */ /* 0x000ee20000000800 */
[C---:B--2---:R-:W-:Y:S01]  /*5e60*/  FADD.FTZ R13, R43.reuse, R8 ;  /* 0x000000082b0d7221 */ /* 0x044fe20000010000 */
[----:B------:R-:W-:-:S06]  /*5e70*/  F2FP.F16.F32.PACK_AB R161, R43, R42 ;  /* 0x0000002a2ba1723e */ /* 0x000fcc00000000ff */
[----:B------:R-:W2:Y:S01]  /*5e80*/  MUFU.EX2 R45, R45 ;  /* 0x0000002d002d7308 */ /* 0x000ea20000000800 */
[----:B0-----:R-:W-:-:S07]  /*5e90*/  FADD.FTZ R6, R44, R11 ;  /* 0x0000000b2c067221 */ /* 0x001fce0000010000 */
[----:B------:R-:W0:Y:S01]  /*5ea0*/  MUFU.EX2 R47, R47 ;  /* 0x0000002f002f7308 */ /* 0x000e220000000800 */
[----:B---3--:R-:W-:-:S07]  /*5eb0*/  FADD.FTZ R8, R46, R13 ;  /* 0x0000000d2e087221 */ /* 0x008fce0000010000 */
[----:B------:R-:W3:Y:S01]  /*5ec0*/  MUFU.EX2 R48, R48 ;  /* 0x0000003000307308 */ /* 0x000ee20000000800 */
[C---:B--2---:R-:W-:Y:S01]  /*5ed0*/  FADD.FTZ R11, R45.reuse, R6 ;  /* 0x000000062d0b7221 */ /* 0x044fe20000010000 */
[----:B------:R-:W-:-:S06]  /*5ee0*/  F2FP.F16.F32.PACK_AB R162, R45, R44 ;  /* 0x0000002c2da2723e */ /* 0x000fcc00000000ff */
[----:B------:R-:W2:Y:S01]  /*5ef0*/  MUFU.EX2 R50, R50 ;  /* 0x0000003200327308 */ /* 0x000ea20000000800 */
[C---:B0-----:R-:W-:Y:S01]  /*5f00*/  FADD.FTZ R13, R47.reuse, R8 ;  /* 0x000000082f0d7221 */ /* 0x041fe20000010000 */
[----:B------:R-:W-:-:S05]  /*5f10*/  F2FP.F16.F32.PACK_AB R163, R47, R46 ;  /* 0x0000002e2fa3723e */ /* 0x000fca00000000ff */
[----:B------:R1:W-:Y:S01]  /*5f20*/  STSM.16.M88.4 [R185], R160 ;  /* 0x000000a0b9007844 */ /* 0x0003e20000000200 */
[----:B------:R-:W0:Y:S01]  /*5f30*/  MUFU.EX2 R49, R49 ;  /* 0x0000003100317308 */ /* 0x000e220000000800 */
[----:B---3--:R-:W-:-:S07]  /*5f40*/  FADD.FTZ R6, R48, R11 ;  /* 0x0000000b30067221 */ /* 0x008fce0000010000 */
[----:B------:R-:W3:Y:S01]  /*5f50*/  MUFU.EX2 R51, R51 ;  /* 0x0000003300337308 */ /* 0x000ee20000000800 */
[----:B--2---:R-:W-:-:S07]  /*5f60*/  FADD.FTZ R8, R50, R13 ;  /* 0x0000000d32087221 */ /* 0x004fce0000010000 */
[----:B------:R-:W2:Y:S01]  /*5f70*/  MUFU.EX2 R52, R52 ;  /* 0x0000003400347308 */ /* 0x000ea20000000800 */
[C---:B0-----:R-:W-:Y:S01]  /*5f80*/  FADD.FTZ R11, R49.reuse, R6 ;  /* 0x00000006310b7221 */ /* 0x041fe20000010000 */
[----:B------:R-:W-:-:S06]  /*5f90*/  F2FP.F16.F32.PACK_AB R164, R49, R48 ;  /* 0x0000003031a4723e */ /* 0x000fcc00000000ff */
[----:B------:R-:W0:Y:S01]  /*5fa0*/  MUFU.EX2 R54, R54 ;  /* 0x0000003600367308 */ /* 0x000e220000000800 */
[C---:B---3--:R-:W-:Y:S01]  /*5fb0*/  FADD.FTZ R13, R51.reuse, R8 ;  /* 0x00000008330d7221 */ /* 0x048fe20000010000 */
[----:B------:R-:W-:-:S06]  /*5fc0*/  F2FP.F16.F32.PACK_AB R165, R51, R50 ;  /* 0x0000003233a5723e */ /* 0x000fcc00000000ff */
[----:B------:R3:W4:Y:S01]  /*5fd0*/  MUFU.EX2 R167, R3 ;  /* 0x0000000300a77308 */ /* 0x0007220000000800 */
[----:B--2---:R-:W-:Y:S01]  /*5fe0*/  FADD.FTZ R6, R52, R11 ;  /* 0x0000000b34067221 */ /* 0x004fe20000010000 */
[C---:B------:R-:W-:Y:S01]  /*5ff0*/  F2FP.F16.F32.PACK_AB R166, R9.reuse, R52 ;  /* 0x0000003409a6723e */ /* 0x040fe200000000ff */
[----:B0-----:R-:W-:Y:S02]  /*6000*/  FADD.FTZ R8, R54, R13 ;  /* 0x0000000d36087221 */ /* 0x001fe40000010000 */
[----:B---3--:R-:W-:Y:S02]  /*6010*/  FADD.FTZ R3, R9, R6 ;  /* 0x0000000609037221 */ /* 0x008fe40000010000 */
[C---:B----4-:R-:W-:Y:S01]  /*6020*/  FADD.FTZ R6, R167.reuse, R8 ;  /* 0x00000008a7067221 */ /* 0x050fe20000010000 */
[----:B------:R-:W-:-:S05]  /*6030*/  F2FP.F16.F32.PACK_AB R167, R167, R54 ;  /* 0x00000036a7a7723e */ /* 0x000fca00000000ff */
[----:B------:R1:W-:Y:S01]  /*6040*/  STSM.16.M88.4 [R186], R164 ;  /* 0x000000a4ba007844 */ /* 0x0003e20000000200 */
[----:B------:R-:W-:-:S06]  /*6050*/  WARPGROUP.ARRIVE ;  /* 0x00000000000079c5 */ /* 0x000fcc0000000000 */
[----:B------:R-:W-:Y:S01]  /*6060*/  HGMMA.64x256x16.F32 R24, R152, gdesc[UR8].tnspB, RZ, !UPT, gsb0 ;  /* 0x43e0000898187df0 */ /* 0x000fe2000c0008ff */
[----:B------:R-:W-:Y:S02]  /*6070*/  UMOV UR11, 0x40000040 ;  /* 0x40000040000b7882 */ /* 0x000fe40000000000 */
        /* <DEDUP_REMOVED lines=10> */
[----:B------:R-:W-:Y:S03]  /*6120*/  HGMMA.64x256x16.F32 R24, R160, gdesc[UR12].tnspB, R24, gsb0 ;  /* 0x43e0000ca0187df0 */ /* 0x000fe60008000818 */
        /* <DEDUP_REMOVED lines=9> */
[----:B-1----:R-:W-:Y:S05]  /*61c0*/  @!P0 BRA `(.L_x_4222) ;  /* 0x0000000000048947 */ /* 0x002fea0003800000 */
[----:B------:R-:W-:Y:S01]  /*61d0*/  BPT.TRAP 0x1 ;  /* 0x000000040000795c */ /* 0x000fe20000300000 */
.L_x_4222:
[----:B------:R-:W-:Y:S01]  /*61e0*/  R2UR UR5, R7 ;  /* 0x00000000070572ca */ /* 0x000fe200000e0000 */
[----:B------:R-:W-:-:S05]  /*61f0*/  VIADD R7, R23, 0xfffffffe ;  /* 0xfffffffe17077836 */ /* 0x000fca0000000000 */
[----:B------:R-:W-:-:S07]  /*6200*/  ISETP.GE.AND P1, PT, R7, R18, PT ;  /* 0x000000120700720c */ /* 0x000fce0003f26270 */
[----:B------:R-:W-:-:S04]  /*6210*/  UIADD3 UR5, UR5, 0x38860, URZ ;  /* 0x0003886005057890 */ /* 0x000fc8000fffe03f */
[----:B------:R-:W-:-:S09]  /*6220*/  UPRMT UR5, UR40, 0x654, UR5 ;  /* 0x0000065428057896 */ /* 0x000fd20008000005 */
[----:B------:R-:W-:Y:S01]  /*6230*/  SYNCS.ARRIVE.TRANS64.RED.A1T0 RZ, [UR5], RZ ;  /* 0x000000ffffff79a7 */ /* 0x000fe20008100405 */
[----:B------:R-:W-:Y:S05]  /*6240*/  @!P1 BRA `(.L_x_4223) ;  /* 0x0000002800809947 */ /* 0x000fea0003800000 */
[----:B------:R-:W-:Y:S01]  /*6250*/  IMAD.MOV.U32 R8, RZ, RZ, R5 ;  /* 0x000000ffff087224 */ /* 0x000fe200078e0005 */
[----:B------:R-:W-:Y:S01]  /*6260*/  UMOV UR7, UR36 ;  /* 0x0000002400077c82 */ /* 0x000fe20008000000 */
[----:B------:R-:W-:-:S07]  /*6270*/  IMAD.MOV.U32 R9, RZ, RZ, R4 ;  /* 0x000000ffff097224 */ /* 0x000fce00078e0004 */
.L_x_4234:
[----:B------:R-:W-:Y:S01]  /*6280*/  UIADD3 UR36, UR7, 0x1, URZ ;  /* 0x0000000107247890 */ /* 0x000fe2000fffe03f */
[C---:B------:R-:W-:Y:S01]  /*6290*/  ISETP.GT.AND P1, PT, R7.reuse, R18, PT ;  /* 0x000000120700720c */ /* 0x040fe20003f24270 */
[----:B------:R-:W-:Y:S02]  /*62a0*/  VIADD R7, R7, 0xffffffff ;  /* 0xffffffff07077836 */ /* 0x000fe40000000000 */
[----:B------:R-:W-:-:S04]  /*62b0*/  UISETP.NE.AND UP0, UPT, UR36, 0x2, UPT ;  /* 0x000000022400788c */ /* 0x000fc8000bf05270 */
[----:B------:R-:W-:Y:S02]  /*62c0*/  USEL UR5, URZ, 0x1, UP0 ;  /* 0x000000013f057887 */ /* 0x000fe40008000000 */
[----:B------:R-:W-:-:S04]  /*62d0*/  USEL UR36, UR36, URZ, UP0 ;  /* 0x0000003f24247287 */ /* 0x000fc80008000000 */
[----:B------:R-:W-:Y:S01]  /*62e0*/  LOP3.LUT R2, R2, UR5, RZ, 0x3c, !PT ;  /* 0x0000000502027c12 */ /* 0x000fe2000f8e3cff */
[----:B------:R-:W-:Y:S07]  /*62f0*/  @!P0 BRA `(.L_x_4224) ;  /* 0x0000000000048947 */ /* 0x000fee0003800000 */
[----:B------:R-:W-:Y:S01]  /*6300*/  BPT.TRAP 0x1 ;  /* 0x000000040000795c */ /* 0x000fe20000300000 */
.L_x_4224:
[----:B------:R-:W-:Y:S01]  /*6310*/  ULEA UR5, UR36, UR41, 0x3 ;  /* 0x0000002924057291 */ /* 0x000fe2000f8e183f */
[----:B------:R-:W-:-:S08]  /*6320*/  SHF.L.U32 R4, R2, 0x1f, RZ ;  /* 0x0000001f02047819 */ /* 0x000fd000000006ff */
[----:B------:R0:W1:Y:S01]  /*6330*/  SYNCS.PHASECHK.TRANS64.TRYWAIT P2, [UR5+0x38830], R4 ;  /* 0x03883004ff0075a7 */ /* 0x0000620008040145 */
[----:B------:R-:W-:Y:S05]  /*6340*/  @!P0 BRA `(.L_x_4225) ;  /* 0x0000000000048947 */ /* 0x000fea0003800000 */
[----:B------:R-:W-:Y:S01]  /*6350*/  BPT.TRAP 0x1 ;  /* 0x000000040000795c */ /* 0x000fe20000300000 */
.L_x_4225:
[----:B-1----:R-:W-:Y:S05]  /*6360*/  @P2 BRA `(.L_x_4226) ;  /* 0x0000000000082947 */ /* 0x002fea0003800000 */
[----:B------:R-:W1:Y:S02]  /*6370*/  SYNCS.PHASECHK.TRANS64.TRYWAIT P2, [UR5+0x38830], R4 ;  /* 0x03883004ff0075a7 */ /* 0x000e640008040145 */
[----:B-1----:R-:W-:Y:S05]  /*6380*/  @!P2 BRA `(.L_x_4227) ;  /* 0x000000e400d4a947 */ /* 0x002fea0003800000 */
.L_x_4226:
        /* <DEDUP_REMOVED lines=28> */
.L_x_4228:
[----:B------:R2:W3:Y:S01]  /*6550*/  SYNCS.PHASECHK.TRANS64.TRYWAIT P2, [UR5+0x38850], R4 ;  /* 0x03885004ff0075a7 */ /* 0x0004e20008040145 */
[----:B------:R-:W-:Y:S05]  /*6560*/  @!P0 BRA `(.L_x_4229) ;  /* 0x0000000000048947 */ /* 0x000fea0003800000 */
[----:B------:R-:W-:Y:S01]  /*6570*/  BPT.TRAP 0x1 ;  /* 0x000000040000795c */ /* 0x000fe20000300000 */
.L_x_4229:
[----:B---3--:R-:W-:Y:S05]  /*6580*/  @P2 BRA `(.L_x_4230) ;  /* 0x0000000000082947 */ /* 0x008fea0003800000 */
[----:B------:R-:W3:Y:S02]  /*6590*/  SYNCS.PHASECHK.TRANS64.TRYWAIT P2, [UR5+0x38850], R4 ;  /* 0x03885004ff0075a7 */ /* 0x000ee40008040145 */
[----:B---3--:R-:W-:Y:S05]  /*65a0*/  @!P2 BRA `(.L_x_4231) ;  /* 0x000000e40064a947 */ /* 0x008fea0003800000 */
.L_x_4230:
[----:B------:R-:W-:Y:S01]  /*65b0*/  UIADD3 UR10, UR41, 0x26400, URZ ;  /* 0x00026400290a7890 */ /* 0x000fe2000fffe03f */
[----:B------:R-:W-:Y:S01]  /*65c0*/  WARPGROUP.ARRIVE ;  /* 0x00000000000079c5 */ /* 0x000fe20000000000 */
[----:B------:R-:W-:-:S05]  /*65d0*/  UIADD3 UR15, UR6, 0x2, URZ ;  /* 0x00000002060f7890 */ /* 0x000fca000fffe03f */
[----:B-1----:R-:W1:Y:S01]  /*65e0*/  S2R R5, SR_TID.X ;  /* 0x0000000000057919 */ /* 0x002e620000002100 */
[----:B------:R-:W-:Y:S02]  /*65f0*/  USHF.R.U32.HI UR10, URZ, 0x4, UR10 ;  /* 0x000000043f0a7899 */ /* 0x000fe4000801160a */
[----:B------:R-:W-:Y:S02]  /*6600*/  UIADD3 UR11, UR6, 0x6, URZ ;  /* 0x00000006060b7890 */ /* 0x000fe4000fffe03f */
[----:B------:R-:W-:Y:S02]  /*6610*/  ULOP3.LUT UR18, UR10, 0x3fff, URZ, 0xc0, !UPT ;  /* 0x00003fff0a127892 */ /* 0x000fe4000f8ec03f */
[----:B------:R-:W-:Y:S02]  /*6620*/  UIADD3 UR14, UR6, 0x4, URZ ;  /* 0x00000004060e7890 */ /* 0x000fe4000fffe03f */
[----:B------:R-:W-:Y:S02]  /*6630*/  ULEA UR10, UR36, UR4, 0xc ;  /* 0x00000004240a7291 */ /* 0x000fe4000f8e603f */
[----:B------:R-:W-:Y:S01]  /*6640*/  ULOP3.LUT UR6, UR18, 0x10000, URZ, 0xfc, !UPT ;  /* 0x0001000012067892 */ /* 0x000fe2000f8efc3f */
[----:B------:R-:W-:Y:S01]  /*6650*/  UMOV UR23, 0x40000040 ;  /* 0x4000004000177882 */ /* 0x000fe20000000000 */
[----:B------:R-:W-:Y:S01]  /*6660*/  UMOV UR21, 0x40000040 ;  /* 0x4000004000157882 */ /* 0x000fe20000000000 */
[----:B------:R-:W-:-:S02]  /*6670*/  UIADD3 UR18, UR10, 0x800, URZ ;  /* 0x000008000a127890 */ /* 0x000fc4000fffe03f */
[----:B------:R-:W-:Y:S02]  /*6680*/  UMOV UR22, UR10 ;  /* 0x0000000a00167c82 */ /* 0x000fe40008000000 */
[----:B------:R-:W-:Y:S01]  /*6690*/  UMOV UR20, UR6 ;  /* 0x0000000600147c82 */ /* 0x000fe20008000000 */
[----:B------:R-:W-:Y:S01]  /*66a0*/  UIADD3 UR19, UR6, 0x800, URZ ;  /* 0x0000080006137890 */ /* 0x000fe2000fffe03f */
[----:B------:R-:W-:Y:S01]  /*66b0*/  HGMMA.64x64x16.F32 R152, gdesc[UR20], R152, gsb0 ;  /* 0x00e00000149879f0 */ /* 0x000fe20008000898 */
[----:B------:R-:W-:Y:S01]  /*66c0*/  UIADD3 UR22, UR10, 0x2, URZ ;  /* 0x000000020a167890 */ /* 0x000fe2000fffe03f */
[----:B------:R-:W-:Y:S01]  /*66d0*/  UMOV UR20, UR15 ;  /* 0x0000000f00147c82 */ /* 0x000fe20008000000 */
[----:B------:R-:W-:Y:S01]  /*66e0*/  UMOV UR21, 0x40000040 ;  /* 0x4000004000157882 */ /* 0x000fe20000000000 */
[----:B------:R-:W-:Y:S01]  /*66f0*/  UMOV UR23, 0x40000040 ;  /* 0x4000004000177882 */ /* 0x000fe20000000000 */
[----:B-1----:R-:W-:-:S05]  /*6700*/  SHF.R.U32.HI R5, RZ, 0x7, R5 ;  /* 0x00000007ff057819 */ /* 0x002fca0000011605 */
[----:B0-2---:R-:W0:Y:S01]  /*6710*/  SHFL.IDX PT, R4, R5, RZ, 0x1f ;  /* 0x00001fff05047589 */ /* 0x005e2200000e0000 */
[----:B------:R-:W-:Y:S02]  /*6720*/  WARPGROUP.DEPBAR.LE gsb0, 0x0 ;  /* 0x00008000000079c5 */ /* 0x000fe40000010000 */
[----:B------:R-:W-:-:S06]  /*6730*/  WARPGROUP.ARRIVE ;  /* 0x00000000000079c5 */ /* 0x000fcc0000000000 */
[----:B------:R-:W-:Y:S01]  /*6740*/  HGMMA.64x64x16.F32 R152, gdesc[UR20], R152, gsb0 ;  /* 0x00e00000149879f0 */ /* 0x000fe20008000898 */
[----:B------:R-:W-:Y:S01]  /*6750*/  UIADD3 UR22, UR10, 0x4, URZ ;  /* 0x000000040a167890 */ /* 0x000fe2000fffe03f */
[----:B------:R-:W-:Y:S01]  /*6760*/  UMOV UR20, UR14 ;  /* 0x0000000e00147c82 */ /* 0x000fe20008000000 */
[----:B------:R-:W-:Y:S01]  /*6770*/  UMOV UR21, 0x40000040 ;  /* 0x4000004000157882 */ /* 0x000fe20000000000 */
[----:B------:R-:W-:Y:S01]  /*6780*/  UMOV UR23, 0x40000040 ;  /* 0x4000004000177882 */ /* 0x000fe20000000000 */
[----:B------:R-:W-:Y:S02]  /*6790*/  WARPGROUP.DEPBAR.LE gsb0, 0x0 ;  /* 0x00008000000079c5 */ /* 0x000fe40000010000 */
[----:B------:R-:W-:-:S06]  /*67a0*/  WARPGROUP.ARRIVE ;  /* 0x00000000000079c5 */ /* 0x000fcc0000000000 */
[----:B------:R-:W-:Y:S01]  /*67b0*/  HGMMA.64x64x16.F32 R152, gdesc[UR20], R152, gsb0 ;  /* 0x00e00000149879f0 */ /* 0x000fe20008000898 */
[----:B------:R-:W-:Y:S01]  /*67c0*/  UIADD3 UR22, UR10, 0x6, URZ ;  /* 0x000000060a167890 */ /* 0x000fe2000fffe03f */
[----:B------:R-:W-:Y:S01]  /*67d0*/  UMOV UR20, UR11 ;  /* 0x0000000b00147c82 */ /* 0x000fe20008000000 */
[----:B------:R-:W-:Y:S01]  /*67e0*/  UMOV UR21, 0x40000040 ;  /* 0x4000004000157882 */ /* 0x000fe20000000000 */
[----:B------:R-:W-:Y:S01]  /*67f0*/  UMOV UR23, 0x40000040 ;  /* 0x4000004000177882 */ /* 0x000fe20000000000 */
        /* <DEDUP_REMOVED lines=238> */
.L_x_4232:
[----:B------:R-:W-:Y:S01]  /*76e0*/  FMNMX.FTZ R4, R152, R9, !PT ;  /* 0x0000000998047209 */ /* 0x000fe20007810000 */
[----:B------:R-:W-:Y:S01]  /*76f0*/  ULDC UR18, c[0x0][0xa80] ;  /* 0x0002a00000127ab9 */ /* 0x000fe20000000800 */
[----:B------:R-:W-:Y:S01]  /*7700*/  ISETP.NE.AND P2, PT, R19, RZ, PT ;  /* 0x000000ff1300720c */ /* 0x000fe20003f45270 */
[----:B------:R-:W-:Y:S01]  /*7710*/  UIADD3 UR10, UR5, 0x38840, URZ ;  /* 0x00038840050a7890 */ /* 0x000fe2000fffe03f */
[----:B------:R-:W-:Y:S01]  /*7720*/  FMNMX.FTZ R4, R153, R4, !PT ;  /* 0x0000000499047209 */ /* 0x000fe20007810000 */
[----:B------:R-:W-:Y:S01]  /*7730*/  IMAD.U32 R13, RZ, RZ, UR7 ;  /* 0x00000007ff0d7e24 */ /* 0x000fe2000f8e00ff */
[----:B------:R-:W-:Y:S01]  /*7740*/  UMOV UR11, 0x40000040 ;  /* 0x40000040000b7882 */ /* 0x000fe20000000000 */
[----:B------:R-:W-:Y:S01]  /*7750*/  UPRMT UR10, UR40, 0x654, UR10 ;  /* 0x00000654280a7896 */ /* 0x000fe2000800000a */
[----:B------:R-:W-:Y:S01]  /*7760*/  FMNMX.FTZ R4, R156, R4, !PT ;  /* 0x000000049c047209 */ /* 0x000fe20007810000 */
[----:B------:R-:W-:-:S03]  /*7770*/  UMOV UR15, 0x40000040 ;  /* 0x40000040000f7882 */ /* 0x000fc60000000000 */
[----:B------:R-:W-:-:S03]  /*7780*/  FMNMX.FTZ R4, R157, R4, !PT ;  /* 0x000000049d047209 */ /* 0x000fc60007810000 */
[----:B------:R-:W-:Y:S01]  /*7790*/  @!P2 IMAD R13, R13, 0x40, R17 ;  /* 0x000000400d0da824 */ /* 0x000fe200078e0211 */
[----:B------:R-:W-:Y:S01]  /*77a0*/  FMNMX.FTZ R4, R160, R4, !PT ;  /* 0x00000004a0047209 */ /* 0x000fe20007810000 */
[----:B------:R-:W-:Y:S01]  /*77b0*/  SYNCS.ARRIVE.TRANS64.RED.A1T0 RZ, [UR10], RZ ;  /* 0x000000ffffff79a7 */ /* 0x000fe2000810040a */
[----:B------:R-:W-:Y:S02]  /*77c0*/  ULEA UR10, UR36, UR43, 0xc ;  /* 0x0000002b240a7291 */ /* 0x000fe4000f8e603f */
[----:B------:R-:W-:Y:S02]  /*77d0*/  FMNMX.FTZ R4, R161, R4, !PT ;  /* 0x00000004a1047209 */ /* 0x000fe40007810000 */
[----:B------:R-:W-:Y:S01]  /*77e0*/  @!P2 LEA R13, R13, UR41, 0x2 ;  /* 0x000000290d0dac11 */ /* 0x000fe2000f8e10ff */
[----:B------:R-:W-:Y:S01]  /*77f0*/  UIADD3 UR14, UR10, 0x80, URZ ;  /* 0x000000800a0e7890 */ /* 0x000fe2000fffe03f */
        /* <DEDUP_REMOVED lines=32> */
[----:B------:R-:W-:Y:S01]  /*7a00*/  FMNMX.FTZ R5, R154, R8, !PT ;  /* 0x000000089a057209 */ /* 0x000fe20007810000 */
[----:B------:R-:W-:Y:S01]  /*7a10*/  FMUL.FTZ R9, R9, UR18 ;  /* 0x0000001209097c20 */ /* 0x000fe20008410000 */
        /* <DEDUP_REMOVED lines=9> */
[----:B------:R-:W2:Y:S01]  /*7ab0*/  MUFU.EX2 R156, R156 ;  /* 0x0000009c009c7308 */ /* 0x000ea20000000800 */
[----:B0-----:R-:W-:Y:S01]  /*7ac0*/  FFMA.FTZ R3, R9, R3, R152 ;  /* 0x0000000309037223 */ /* 0x001fe20000010098 */
[----:B------:R-:W-:Y:S01]  /*7ad0*/  FMNMX.FTZ R5, R167, R5, !PT ;  /* 0x00000005a7057209 */ /* 0x000fe20007810000 */
[----:B------:R-:W-:Y:S01]  /*7ae0*/  @!P2 STS [R13+0x38400], R9 ;  /* 0x038400090d00a388 */ /* 0x000fe20000000800 */
[-C--:B------:R-:W-:Y:S01]  /*7af0*/  FMUL.FTZ R24, R24, R9.reuse ;  /* 0x0000000918187220 */ /* 0x080fe20000410000 */
[----:B------:R-:W-:Y:S01]  /*7b00*/  FMUL.FTZ R25, R25, R9 ;  /* 0x0000000919197220 */ /* 0x000fe20000410000 */
[----:B------:R-:W-:Y:S01]  /*7b10*/  FMNMX.FTZ R5, R170, R5, !PT ;  /* 0x00000005aa057209 */ /* 0x000fe20007810000 */
[----:B------:R-:W-:Y:S01]  /*7b20*/  FMUL.FTZ R28, R28, R9 ;  /* 0x000000091c1c7220 */ /* 0x000fe20000410000 */
[----:B------:R-:W0:Y:S01]  /*7b30*/  MUFU.EX2 R157, R157 ;  /* 0x0000009d009d7308 */ /* 0x000e220000000800 */
[C---:B-1----:R-:W-:Y:S01]  /*7b40*/  F2FP.F16.F32.PACK_AB R188, R153.reuse, R152 ;  /* 0x0000009899bc723e */ /* 0x042fe200000000ff */
[----:B------:R-:W-:Y:S01]  /*7b50*/  FADD.FTZ R3, R153, R3 ;  /* 0x0000000399037221 */ /* 0x000fe20000010000 */
[----:B------:R-:W-:Y:S01]  /*7b60*/  FMNMX.FTZ R5, R171, R5, !PT ;  /* 0x00000005ab057209 */ /* 0x000fe20007810000 */
[-C--:B------:R-:W-:Y:S01]  /*7b70*/  FMUL.FTZ R29, R29, R9.reuse ;  /* 0x000000091d1d7220 */ /* 0x080fe20000410000 */
[-C--:B------:R-:W-:Y:S01]  /*7b80*/  FMUL.FTZ R32, R32, R9.reuse ;  /* 0x0000000920207220 */ /* 0x080fe20000410000 */
[----:B------:R-:W-:Y:S01]  /*7b90*/  FMUL.FTZ R33, R33, R9 ;  /* 0x0000000921217220 */ /* 0x000fe20000410000 */
[----:B------:R-:W-:Y:S01]  /*7ba0*/  FMNMX.FTZ R5, R174, R5, !PT ;  /* 0x00000005ae057209 */ /* 0x000fe20007810000 */
[----:B------:R-:W1:Y:S01]  /*7bb0*/  MUFU.EX2 R152, R160 ;  /* 0x000000a000987308 */ /* 0x000e620000000800 */
[----:B--2---:R-:W-:Y:S01]  /*7bc0*/  FADD.FTZ R3, R156, R3 ;  /* 0x000000039c037221 */ /* 0x004fe20000010000 */
[----:B------:R-:W-:Y:S01]  /*7bd0*/  FMUL.FTZ R36, R36, R9 ;  /* 0x0000000924247220 */ /* 0x000fe20000410000 */
[----:B------:R-:W-:Y:S01]  /*7be0*/  FMNMX.FTZ R5, R175, R5, !PT ;  /* 0x00000005af057209 */ /* 0x000fe20007810000 */
[-C--:B------:R-:W-:Y:S01]  /*7bf0*/  FMUL.FTZ R37, R37, R9.reuse ;  /* 0x0000000925257220 */ /* 0x080fe20000410000 */
[-C--:B------:R-:W-:Y:S01]  /*7c00*/  FMUL.FTZ R40, R40, R9.reuse ;  /* 0x0000000928287220 */ /* 0x080fe20000410000 */
[----:B------:R-:W-:Y:S01]  /*7c10*/  FMUL.FTZ R41, R41, R9 ;  /* 0x0000000929297220 */ /* 0x000fe20000410000 */
[----:B------:R-:W-:Y:S01]  /*7c20*/  FMNMX.FTZ R5, R178, R5, !PT ;  /* 0x00000005b2057209 */ /* 0x000fe20007810000 */
[----:B------:R-:W2:Y:S01]  /*7c30*/  MUFU.EX2 R161, R161 ;  /* 0x000000a100a17308 */ /* 0x000ea20000000800 */
[C---:B0-----:R-:W-:Y:S01]  /*7c40*/  FADD.FTZ R3, R157.reuse, R3 ;  /* 0x000000039d037221 */ /* 0x041fe20000010000 */
[----:B------:R-:W-:Y:S01]  /*7c50*/  F2FP.F16.F32.PACK_AB R190, R157, R156 ;  /* 0x0000009c9dbe723e */ /* 0x000fe200000000ff */
[----:B------:R-:W-:Y:S01]  /*7c60*/  FMUL.FTZ R44, R44, R9 ;  /* 0x000000092c2c7220 */ /* 0x000fe20000410000 */
[----:B------:R-:W-:Y:S01]  /*7c70*/  FMNMX.FTZ R5, R179, R5, !PT ;  /* 0x00000005b3057209 */ /* 0x000fe20007810000 */
[-C--:B------:R-:W-:Y:S01]  /*7c80*/  FMUL.FTZ R45, R45, R9.reuse ;  /* 0x000000092d2d7220 */ /* 0x080fe20000410000 */
[-C--:B------:R-:W-:Y:S01]  /*7c90*/  FMUL.FTZ R48, R48, R9.reuse ;  /* 0x0000000930307220 */ /* 0x080fe20000410000 */
[----:B------:R-:W-:Y:S01]  /*7ca0*/  FMUL.FTZ R49, R49, R9 ;  /* 0x0000000931317220 */ /* 0x000fe20000410000 */
[----:B------:R-:W-:Y:S01]  /*7cb0*/  FMNMX.FTZ R5, R182, R5, !PT ;  /* 0x00000005b6057209 */ /* 0x000fe20007810000 */
[----:B------:R-:W0:Y:S01]  /*7cc0*/  MUFU.EX2 R164, R164 ;  /* 0x000000a400a47308 */ /* 0x000e220000000800 */
[----:B-1----:R-:W-:Y:S01]  /*7cd0*/  FADD.FTZ R3, R152, R3 ;  /* 0x0000000398037221 */ /* 0x002fe20000010000 */
[----:B------:R-:W-:Y:S01]  /*7ce0*/  FMUL.FTZ R52, R52, R9 ;  /* 0x0000000934347220 */ /* 0x000fe20000410000 */
[----:B------:R-:W-:Y:S01]  /*7cf0*/  FMNMX.FTZ R5, R183, R5, !PT ;  /* 0x00000005b7057209 */ /* 0x000fe20007810000 */
[-C--:B------:R-:W-:Y:S01]  /*7d00*/  FMUL.FTZ R53, R53, R9.reuse ;  /* 0x0000000935357220 */ /* 0x080fe20000410000 */
[-C--:B------:R-:W-:Y:S01]  /*7d10*/  FMUL.FTZ R56, R56, R9.reuse ;  /* 0x0000000938387220 */ /* 0x080fe20000410000 */
[-C--:B------:R-:W-:Y:S01]  /*7d20*/  FMUL.FTZ R57, R57, R9.reuse ;  /* 0x0000000939397220 */ /* 0x080fe20000410000 */
[-C--:B------:R-:W-:Y:S01]  /*7d30*/  FMUL.FTZ R60, R60, R9.reuse ;  /* 0x000000093c3c7220 */ /* 0x080fe20000410000 */
[----:B------:R-:W1:Y:S01]  /*7d40*/  SHFL.BFLY PT, R10, R5, 0x2, 0x1f ;  /* 0x0c401f00050a7f89 */ /* 0x000e6200000e0000 */
        /* <DEDUP_REMOVED lines=9> */
[----:B0-----:R-:W-:Y:S01]  /*7de0*/  FADD.FTZ R3, R164, R3 ;  /* 0x00000003a4037221 */ /* 0x001fe20000010000 */
[-C--:B------:R-:W-:Y:S01]  /*7df0*/  FMUL.FTZ R72, R72, R9.reuse ;  /* 0x0000000948487220 */ /* 0x080fe20000410000 */
[-C--:B------:R-:W-:Y:S01]  /*7e00*/  FMUL.FTZ R73, R73, R9.reuse ;  /* 0x0000000949497220 */ /* 0x080fe20000410000 */
[-C--:B------:R-:W-:Y:S01]  /*7e10*/  FMUL.FTZ R76, R76, R9.reuse ;  /* 0x000000094c4c7220 */ /* 0x080fe20000410000 */
[-C--:B------:R-:W-:Y:S01]  /*7e20*/  FMUL.FTZ R77, R77, R9.reuse ;  /* 0x000000094d4d7220 */ /* 0x080fe20000410000 */
[-C--:B------:R-:W-:Y:S01]  /*7e30*/  FMUL.FTZ R80, R80, R9.reuse ;  /* 0x0000000950507220 */ /* 0x080fe20000410000 */
[-C--:B------:R-:W-:Y:S01]  /*7e40*/  FMUL.FTZ R81, R81, R9.reuse ;  /* 0x0000000951517220 */ /* 0x080fe20000410000 */
[----:B------:R-:W0:Y:S01]  /*7e50*/  MUFU.EX2 R169, R169 ;  /* 0x000000a900a97308 */ /* 0x000e220000000800 */
[----:B---3--:R-:W-:Y:S01]  /*7e60*/  FADD.FTZ R3, R165, R3 ;  /* 0x00000003a5037221 */ /* 0x008fe20000010000 */
[-C--:B------:R-:W-:Y:S01]  /*7e70*/  FMUL.FTZ R84, R84, R9.reuse ;  /* 0x0000000954547220 */ /* 0x080fe20000410000 */
[-C--:B------:R-:W-:Y:S01]  /*7e80*/  FMUL.FTZ R85, R85, R9.reuse ;  /* 0x0000000955557220 */ /* 0x080fe20000410000 */
[-C--:B------:R-:W-:Y:S01]  /*7e90*/  FMUL.FTZ R88, R88, R9.reuse ;  /* 0x0000000958587220 */ /* 0x080fe20000410000 */
[-C--:B------:R-:W-:Y:S01]  /*7ea0*/  FMUL.FTZ R89, R89, R9.reuse ;  /* 0x0000000959597220 */ /* 0x080fe20000410000 */
[-C--:B------:R-:W-:Y:S01]  /*7eb0*/  FMUL.FTZ R92, R92, R9.reuse ;  /* 0x000000095c5c7220 */ /* 0x080fe20000410000 */
[----:B-1----:R-:W-:Y:S01]  /*7ec0*/  FMNMX.FTZ R5, R5, R10, !PT ;  /* 0x0000000a05057209 */ /* 0x002fe20007810000 */
[----:B------:R-:W-:Y:S01]  /*7ed0*/  MUFU.EX2 R173, R173 ;  /* 0x000000ad00ad7308 */ /* 0x000fe20000000800 */
[----:B--2---:R-:W-:Y:S01]  /*7ee0*/  FADD.FTZ R3, R156, R3 ;  /* 0x000000039c037221 */ /* 0x004fe20000010000 */
[-C--:B------:R-:W-:Y:S01]  /*7ef0*/  FMUL.FTZ R93, R93, R9.reuse ;  /* 0x000000095d5d7220 */ /* 0x080fe20000410000 */
[-C--:B------:R-:W-:Y:S01]  /*7f00*/  FMUL.FTZ R96, R96, R9.reuse ;  /* 0x0000000960607220 */ /* 0x080fe20000410000 */
[----:B------:R-:W1:Y:S01]  /*7f10*/  SHFL.BFLY PT, R10, R5, 0x1, 0x1f ;  /* 0x0c201f00050a7f89 */ /* 0x000e6200000e0000 */
[-C--:B------:R-:W-:Y:S01]  /*7f20*/  FMUL.FTZ R97, R97, R9.reuse ;  /* 0x0000000961617220 */ /* 0x080fe20000410000 */
[-C--:B------:R-:W-:Y:S01]  /*7f30*/  FMUL.FTZ R100, R100, R9.reuse ;  /* 0x0000000964647220 */ /* 0x080fe20000410000 */
[-C--:B------:R-:W-:Y:S01]  /*7f40*/  FMUL.FTZ R101, R101, R9.reuse ;  /* 0x0000000965657220 */ /* 0x080fe20000410000 */
[----:B------:R-:W-:Y:S01]  /*7f50*/  MUFU.EX2 R160, R176 ;  /* 0x000000b000a07308 */ /* 0x000fe20000000800 */
[C---:B0-----:R-:W-:Y:S01]  /*7f60*/  FADD.FTZ R3, R169.reuse, R3 ;  /* 0x00000003a9037221 */ /* 0x041fe20000010000 */
[----:B------:R-:W-:Y:S01]  /*7f70*/  F2FP.F16.F32.PACK_AB R156, R169, R156 ;  /* 0x0000009ca99c723e */ /* 0x000fe200000000ff */
        /* <DEDUP_REMOVED lines=17> */
[----:B-1----:R-:W-:Y:S01]  /*8090*/  FMNMX.FTZ R5, R5, R10, !PT ;  /* 0x0000000a05057209 */ /* 0x002fe20007810000 */
[-C--:B------:R-:W-:Y:S01]  /*80a0*/  FMUL.FTZ R133, R133, R9.reuse ;  /* 0x0000000985857220 */ /* 0x080fe20000410000 */
[-C--:B------:R-:W-:Y:S01]  /*80b0*/  FMUL.FTZ R136, R136, R9.reuse ;  /* 0x0000000988887220 */ /* 0x080fe20000410000 */
[-C--:B------:R-:W-:Y:S01]  /*80c0*/  FMUL.FTZ R137, R137, R9.reuse ;  /* 0x0000000989897220 */ /* 0x080fe20000410000 */
[----:B------:R-:W-:Y:S01]  /*80d0*/  MUFU.EX2 R181, R181 ;  /* 0x000000b500b57308 */ /* 0x000fe20000000800 */
[C---:B------:R-:W-:Y:S01]  /*80e0*/  FADD.FTZ R8, -R5.reuse, R8 ;  /* 0x0000000805087221 */ /* 0x040fe20000010100 */
[----:B------:R-:W-:Y:S01]  /*80f0*/  FMUL.FTZ R10, R5, UR18 ;  /* 0x00000012050a7c20 */ /* 0x000fe20008410000 */
[-C--:B------:R-:W-:Y:S01]  /*8100*/  FMUL.FTZ R140, R140, R9.reuse ;  /* 0x000000098c8c7220 */ /* 0x080fe20000410000 */
[-C--:B------:R-:W-:Y:S01]  /*8110*/  FMUL.FTZ R141, R141, R9.reuse ;  /* 0x000000098d8d7220 */ /* 0x080fe20000410000 */
        /* <DEDUP_REMOVED lines=17> */
[--C-:B------:R-:W-:Y:S01]  /*8230*/  FFMA.FTZ R182, R182, UR18, -R10.reuse ;  /* 0x00000012b6b67c23 */ /* 0x100fe2000801080a */
[----:B------:R-:W-:Y:S01]  /*8240*/  FFMA.FTZ R10, R183, UR18, -R10 ;  /* 0x00000012b70a7c23 */ /* 0x000fe2000801080a */
[-C--:B------:R-:W-:Y:S01]  /*8250*/  FMUL.FTZ R144, R144, R9.reuse ;  /* 0x0000000990907220 */ /* 0x080fe20000410000 */
[-C--:B------:R-:W-:Y:S01]  /*8260*/  FMUL.FTZ R145, R145, R9.reuse ;  /* 0x0000000991917220 */ /* 0x080fe20000410000 */
[----:B------:R-:W2:Y:S01]  /*8270*/  MUFU.EX2 R154, R154 ;  /* 0x0000009a009a7308 */ /* 0x000ea20000000800 */
[----:B0-----:R-:W-:Y:S01]  /*8280*/  FADD.FTZ R3, R158, R3 ;  /* 0x000000039e037221 */ /* 0x001fe20000010000 */
[----:B------:R-:W-:Y:S01]  /*8290*/  F2FP.F16.F32.PACK_AB R158, R173, R158 ;  /* 0x0000009ead9e723e */ /* 0x000fe200000000ff */
[-C--:B------:R-:W-:Y:S01]  /*82a0*/  FMUL.FTZ R148, R148, R9.reuse ;  /* 0x0000000994947220 */ /* 0x080fe20000410000 */
[----:B------:R-:W-:Y:S01]  /*82b0*/  FMUL.FTZ R149, R149, R9 ;  /* 0x0000000995957220 */ /* 0x000fe20000410000 */
[----:B------:R-:W-:-:S03]  /*82c0*/  FADD.FTZ R3, R173, R3 ;  /* 0x00000003ad037221 */ /* 0x000fc60000010000 */
[----:B------:R-:W0:Y:S01]  /*82d0*/  MUFU.EX2 R155, R155 ;  /* 0x0000009b009b7308 */ /* 0x000e220000000800 */
[----:B-1----:R1:W-:Y:S01]  /*82e0*/  @!P2 STS [R13+0x38420], R8 ;  /* 0x038420080d00a388 */ /* 0x0023e20000000800 */
[----:B------:R-:W-:Y:S01]  /*82f0*/  FADD.FTZ R3, R160, R3 ;  /* 0x00000003a0037221 */ /* 0x000fe20000010000 */
[----:B------:R-:W-:Y:S01]  /*8300*/  F2FP.F16.F32.PACK_AB R160, R177, R160 ;  /* 0x000000a0b1a0723e */ /* 0x000fe200000000ff */
[-C--:B------:R-:W-:Y:S01]  /*8310*/  FMUL.FTZ R26, R26, R8.reuse ;  /* 0x000000081a1a7220 */ /* 0x080fe20000410000 */
[-C--:B------:R-:W-:Y:S01]  /*8320*/  FMUL.FTZ R27, R27, R8.reuse ;  /* 0x000000081b1b7220 */ /* 0x080fe20000410000 */
[-C--:B------:R-:W-:Y:S01]  /*8330*/  FMUL.FTZ R30, R30, R8.reuse ;  /* 0x000000081e1e7220 */ /* 0x080fe20000410000 */
[----:B------:R-:W-:Y:S01]  /*8340*/  FMUL.FTZ R31, R31, R8 ;  /* 0x000000081f1f7220 */ /* 0x000fe20000410000 */
[----:B------:R-:W3:Y:S01]  /*8350*/  MUFU.EX2 R191, R11 ;  /* 0x0000000b00bf7308 */ /* 0x000ee20000000800 */
[----:B--2---:R-:W-:Y:S01]  /*8360*/  FFMA.FTZ R12, R8, R6, R154 ;  /* 0x00000006080c7223 */ /* 0x004fe2000001009a */
[-C--:B------:R-:W-:Y:S01]  /*8370*/  FMUL.FTZ R34, R34, R8.reuse ;  /* 0x0000000822227220 */ /* 0x080fe20000410000 */
[-C--:B------:R-:W-:Y:S01]  /*8380*/  FMUL.FTZ R35, R35, R8.reuse ;  /* 0x0000000823237220 */ /* 0x080fe20000410000 */
[-C--:B------:R-:W-:Y:S01]  /*8390*/  FMUL.FTZ R38, R38, R8.reuse ;  /* 0x0000000826267220 */ /* 0x080fe20000410000 */
[-C--:B------:R-:W-:Y:S01]  /*83a0*/  FMUL.FTZ R39, R39, R8.reuse ;  /* 0x0000000827277220 */ /* 0x080fe20000410000 */
[-C--:B------:R-:W-:Y:S01]  /*83b0*/  FMUL.FTZ R42, R42, R8.reuse ;  /* 0x000000082a2a7220 */ /* 0x080fe20000410000 */
[----:B------:R-:W-:Y:S01]  /*83c0*/  FMUL.FTZ R43, R43, R8 ;  /* 0x000000082b2b7220 */ /* 0x000fe20000410000 */
[----:B------:R-:W2:Y:S01]  /*83d0*/  MUFU.EX2 R159, R159 ;  /* 0x0000009f009f7308 */ /* 0x000ea20000000800 */
[C---:B0-----:R-:W-:Y:S01]  /*83e0*/  FADD.FTZ R12, R155.reuse, R12 ;  /* 0x0000000c9b0c7221 */ /* 0x041fe20000010000 */
[----:B------:R-:W-:Y:S01]  /*83f0*/  F2FP.F16.F32.PACK_AB R189, R155, R154 ;  /* 0x0000009a9bbd723e */ /* 0x000fe200000000ff */
[----:B------:R-:W-:Y:S01]  /*8400*/  FMUL.FTZ R46, R46, R8 ;  /* 0x000000082e2e7220 */ /* 0x000fe20000410000 */
[----:B------:R-:W-:Y:S01]  /*8410*/  F2FP.F16.F32.PACK_AB R154, R165, R164 ;  /* 0x000000a4a59a723e */ /* 0x000fe200000000ff */
[-C--:B------:R-:W-:Y:S01]  /*8420*/  FMUL.FTZ R47, R47, R8.reuse ;  /* 0x000000082f2f7220 */ /* 0x080fe20000410000 */
[-C--:B------:R-:W-:Y:S01]  /*8430*/  FMUL.FTZ R50, R50, R8.reuse ;  /* 0x0000000832327220 */ /* 0x080fe20000410000 */
[-C--:B------:R-:W-:Y:S01]  /*8440*/  FMUL.FTZ R51, R51, R8.reuse ;  /* 0x0000000833337220 */ /* 0x080fe20000410000 */
[----:B------:R0:W-:Y:S01]  /*8450*/  MUFU.EX2 R6, R162 ;  /* 0x000000a200067308 */ /* 0x0001e20000000800 */
        /* <DEDUP_REMOVED lines=8> */
[C---:B--2---:R-:W-:Y:S01]  /*84e0*/  F2FP.F16.F32.PACK_AB R191, R159.reuse, R191 ;  /* 0x000000bf9fbf723e */ /* 0x044fe200000000ff */
[----:B------:R-:W-:Y:S01]  /*84f0*/  BAR.SYNC.DEFER_BLOCKING 0xf, 0x100 ;  /* 0x03c4000000007b1d */ /* 0x000fe20000010000 */
[----:B------:R-:W-:Y:S01]  /*8500*/  FADD.FTZ R12, R159, R12 ;  /* 0x0000000c9f0c7221 */ /* 0x000fe20000010000 */
[----:B0-----:R-:W-:Y:S01]  /*8510*/  F2FP.F16.F32.PACK_AB R162, R181, R180 ;  /* 0x000000b4b5a2723e */ /* 0x001fe200000000ff */
        /* <DEDUP_REMOVED lines=12> */
[----:B---3--:R-:W-:Y:S01]  /*85e0*/  F2FP.F16.F32.PACK_AB R153, R11, R6 ;  /* 0x000000060b99723e */ /* 0x008fe200000000ff */
        /* <DEDUP_REMOVED lines=14> */
[----:B------:R-:W2:Y:S01]  /*86d0*/  MUFU.EX2 R171, R171 ;  /* 0x000000ab00ab7308 */ /* 0x000ea20000000800 */
        /* <DEDUP_REMOVED lines=16> */
[----:B--2---:R-:W-:Y:S01]  /*87e0*/  F2FP.F16.F32.PACK_AB R157, R171, R170 ;  /* 0x000000aaab9d723e */ /* 0x004fe200000000ff */
        /* <DEDUP_REMOVED lines=9> */
[----:B------:R1:W-:Y:S01]  /*8880*/  STSM.16.M88.4 [R184+0x36400], R188 ;  /* 0x036400bcb8007844 */ /* 0x0003e20000000200 */
[----:B------:R-:W-:Y:S01]  /*8890*/  FADD.FTZ R12, R6, R12 ;  /* 0x0000000c060c7221 */ /* 0x000fe20000010000 */
[----:B------:R-:W-:-:S02]  /*88a0*/  FADD.FTZ R3, R177, R3 ;  /* 0x00000003b1037221 */ /* 0x000fc40000010000 */
[----:B------:R1:W-:Y:S01]  /*88b0*/  STSM.16.M88.4 [R187], R152 ;  /* 0x00000098bb007844 */ /* 0x0003e20000000200 */
        /* <DEDUP_REMOVED lines=8> */
[----:B------:R-:W-:-:S04]  /*8940*/  FADD.FTZ R12, R167, R12 ;  /* 0x0000000ca70c7221 */ /* 0x000fc80000010000 */
[----:B------:R-:W-:Y:S01]  /*8950*/  FADD.FTZ R12, R170, R12 ;  /* 0x0000000caa0c7221 */ /* 0x000fe20000010000 */
[----:B------:R-:W0:Y:S01]  /*8960*/  MUFU.EX2 R10, R10 ;  /* 0x0000000a000a7308 */ /* 0x000e220000000800 */
[----:B--2---:R-:W-:Y:S02]  /*8970*/  F2FP.F16.F32.PACK_AB R161, R179, R178 ;  /* 0x000000b2b3a1723e */ /* 0x004fe400000000ff */
[----:B------:R-:W-:-:S04]  /*8980*/  FADD.FTZ R12, R171, R12 ;  /* 0x0000000cab0c7221 */ /* 0x000fc80000010000 */
[----:B------:R-:W-:-:S04]  /*8990*/  FADD.FTZ R12, R174, R12 ;  /* 0x0000000cae0c7221 */ /* 0x000fc80000010000 */
[----:B------:R-:W-:-:S04]  /*89a0*/  FADD.FTZ R175, R175, R12 ;  /* 0x0000000cafaf7221 */ /* 0x000fc80000010000 */
[----:B------:R-:W-:Y:S01]  /*89b0*/  FADD.FTZ R178, R178, R175 ;  /* 0x000000afb2b27221 */ /* 0x000fe20000010000 */
[----:B0-----:R-:W-:-:S03]  /*89c0*/  F2FP.F16.F32.PACK_AB R163, R10, R182 ;  /* 0x000000b60aa3723e */ /* 0x001fc600000000ff */
[----:B------:R-:W-:Y:S02]  /*89d0*/  FADD.FTZ R179, R179, R178 ;  /* 0x000000b2b3b37221 */ /* 0x000fe40000010000 */
[----:B------:R1:W-:Y:S01]  /*89e0*/  STSM.16.M88.4 [R186], R160 ;  /* 0x000000a0ba007844 */ /* 0x0003e20000000200 */
[----:B------:R-:W-:Y:S01]  /*89f0*/  WARPGROUP.ARRIVE ;  /* 0x00000000000079c5 */ /* 0x000fe20000000000 */
[----:B------:R-:W-:-:S04]  /*8a00*/  FADD.FTZ R179, R182, R179 ;  /* 0x000000b3b6b37221 */ /* 0x000fc80000010000 */
[----:B------:R-:W-:Y:S01]  /*8a10*/  FADD.FTZ R6, R10, R179 ;  /* 0x000000b30a067221 */ /* 0x000fe20000010000 */
[----:B------:R-:W-:Y:S01]  /*8a20*/  HGMMA.64x256x16.F32 R24, R188, gdesc[UR8].tnspB, R24, gsb0 ;  /* 0x43e00008bc187df0 */ /* 0x000fe20008000818 */
        /* <DEDUP_REMOVED lines=27> */
.L_x_4233:
[----:B------:R-:W-:Y:S01]  /*8be0*/  UIADD3 UR5, UR5, 0x38860, URZ ;  /* 0x0003886005057890 */ /* 0x000fe2000fffe03f */
[----:B------:R-:W-:Y:S01]  /*8bf0*/  IMAD.MOV.U32 R8, RZ, RZ, R5 ;  /* 0x000000ffff087224 */ /* 0x000fe200078e0005 */
[----:B------:R-:W-:Y:S01]  /*8c00*/  UMOV UR7, UR36 ;  /* 0x0000002400077c82 */ /* 0x000fe20008000000 */
[----:B------:R-:W-:Y:S01]  /*8c10*/  IMAD.MOV.U32 R9, RZ, RZ, R4 ;  /* 0x000000ffff097224 */ /* 0x000fe200078e0004 */
[----:B------:R-:W-:-:S09]  /*8c20*/  UPRMT UR5, UR40, 0x654, UR5 ;  /* 0x0000065428057896 */ /* 0x000fd20008000005 */
[----:B------:R-:W-:Y:S01]  /*8c30*/  SYNCS.ARRIVE.TRANS64.RED.A1T0 RZ, [UR5], RZ ;  /* 0x000000ffffff79a7 */ /* 0x000fe20008100405 */
[----:B------:R-:W-:Y:S05]  /*8c40*/  @P1 BRA `(.L_x_4234) ;  /* 0xffffffd4008c1947 */ /* 0x000fea000383ffff */
.L_x_4223:
[----:B------:R-:W0:Y:S01]  /*8c50*/  SHFL.BFLY PT, R0, R3, 0x2, 0x1f ;  /* 0x0c401f0003007f89 */ /* 0x000e2200000e0000 */
[----:B------:R-:W-:Y:S01]  /*8c60*/  IMAD.MOV.U32 R152, RZ, RZ, -0x800000 ;  /* 0xff800000ff987424 */ /* 0x000fe200078e00ff */
[----:B------:R-:W-:Y:S02]  /*8c70*/  UIADD3 UR37, UR37, 0x1, URZ ;  /* 0x0000000125257890 */ /* 0x000fe4000fffe03f */
[----:B------:R-:W1:Y:S01]  /*8c80*/  SHFL.BFLY PT, R7, R6, 0x2, 0x1f ;  /* 0x0c401f0006077f89 */ /* 0x000e6200000e0000 */
[----:B------:R-:W-:Y:S08]  /*8c90*/  BAR.ARV 0x8, 0x100 ;  /* 0x0204000000007b1d */ /* 0x000ff00000002000 */
[----:B------:R-:W-:Y:S01]  /*8ca0*/  BAR.SYNC.DEFER_BLOCKING 0xf, 0x100 ;  /* 0x03c4000000007b1d */ /* 0x000fe20000010000 */
[----:B0-----:R-:W-:Y:S01]  /*8cb0*/  FADD.FTZ R9, R0, R3 ;  /* 0x0000000300097221 */ /* 0x001fe20000010000 */
[----:B------:R-:W-:-:S02]  /*8cc0*/  IMAD.MOV.U32 R3, RZ, RZ, -0x800000 ;  /* 0xff800000ff037424 */ /* 0x000fc400078e00ff */
[----:B-1----:R-:W-:Y:S02]  /*8cd0*/  FADD.FTZ R10, R7, R6 ;  /* 0x00000006070a7221 */ /* 0x002fe40000010000 */
[----:B------:R-:W0:Y:S01]  /*8ce0*/  SHFL.BFLY PT, R0, R9, 0x1, 0x1f ;  /* 0x0c201f0009007f89 */ /* 0x000e2200000e0000 */
[----:B------:R-:W-:Y:S01]  /*8cf0*/  IMAD.U32 R6, RZ, RZ, UR36 ;  /* 0x00000024ff067e24 */ /* 0x000fe2000f8e00ff */
[----:B------:R-:W-:Y:S02]  /*8d00*/  UIADD3 UR36, UR36, 0x1, URZ ;  /* 0x0000000124247890 */ /* 0x000fe4000fffe03f */
[----:B------:R-:W1:Y:S02]  /*8d10*/  SHFL.BFLY PT, R11, R10, 0x1, 0x1f ;  /* 0x0c201f000a0b7f89 */ /* 0x000e6400000e0000 */
[----:B------:R-:W-:-:S04]  /*8d20*/  UISETP.NE.AND UP0, UPT, UR36, 0x2, UPT ;  /* 0x000000022400788c */ /* 0x000fc8000bf05270 */
[----:B------:R-:W-:Y:S02]  /*8d30*/  USEL UR4, URZ, 0x1, UP0 ;  /* 0x000000013f047887 */ /* 0x000fe40008000000 */
[----:B------:R-:W-:-:S04]  /*8d40*/  USEL UR36, UR36, URZ, UP0 ;  /* 0x0000003f24247287 */ /* 0x000fc80008000000 */
[----:B------:R-:W-:Y:S01]  /*8d50*/  LOP3.LUT R2, R2, UR4, RZ, 0x3c, !PT ;  /* 0x0000000402027c12 */ /* 0x000fe2000f8e3cff */
[----:B0-----:R-:W-:Y:S01]  /*8d60*/  FADD.FTZ R7, R9, R0 ;  /* 0x0000000009077221 */ /* 0x001fe20000010000 */
[----:B------:R-:W-:Y:S02]  /*8d70*/  IMAD.U32 R9, RZ, RZ, UR18 ;  /* 0x00000012ff097e24 */ /* 0x000fe4000f8e00ff */
[----:B-1----:R-:W-:Y:S02]  /*8d80*/  FADD.FTZ R8, R10, R11 ;  /* 0x0000000b0a087221 */ /* 0x002fe40000010000 */
[----:B------:R-:W-:Y:S01]  /*8d90*/  FSETP.NE.FTZ.AND P0, PT, R7, RZ, PT ;  /* 0x000000ff0700720b */ /* 0x000fe20003f15000 */
[----:B------:R-:W-:Y:S02]  /*8da0*/  IMAD.U32 R11, RZ, RZ, UR18 ;  /* 0x00000012ff0b7e24 */ /* 0x000fe4000f8e00ff */
[----:B------:R-:W-:-:S10]  /*8db0*/  FSETP.NE.FTZ.AND P1, PT, R8, RZ, PT ;  /* 0x000000ff0800720b */ /* 0x000fd40003f35000 */
[----:B------:R-:W0:Y:S01]  /*8dc0*/  @P0 MUFU.LG2 R12, R7 ;  /* 0x00000007000c0308 */ /* 0x000e220000000c00 */
[----:B------:R-:W-:Y:S02]  /*8dd0*/  @P0 FMUL.FTZ R11, R11, 0.69314718246459960938 ;  /* 0x3f3172180b0b0820 */ /* 0x000fe40000410000 */
[----:B------:R-:W-:-:S05]  /*8de0*/  @P1 FMUL.FTZ R9, R9, 0.69314718246459960938 ;  /* 0x3f31721809091820 */ /* 0x000fca0000410000 */
[----:B------:R-:W1:Y:S01]  /*8df0*/  @P1 MUFU.LG2 R0, R8 ;  /* 0x0000000800001308 */ /* 0x000e620000000c00 */
[----:B0-----:R-:W-:-:S04]  /*8e00*/  @P0 FMUL.FTZ R12, R12, 0.69314718246459960938 ;  /* 0x3f3172180c0c0820 */ /* 0x001fc80000410000 */
[----:B------:R-:W-:Y:S01]  /*8e10*/  @P0 FFMA.FTZ R3, R11, R4, R12 ;  /* 0x000000040b030223 */ /* 0x000fe2000001000c */
[----:B------:R-:W-:Y:S02]  /*8e20*/  IMAD.MOV.U32 R4, RZ, RZ, RZ ;  /* 0x000000ffff047224 */ /* 0x000fe400078e00ff */
[----:B-1----:R-:W-:-:S04]  /*8e30*/  @P1 FMUL.FTZ R0, R0, 0.69314718246459960938 ;  /* 0x3f31721800001820 */ /* 0x002fc80000410000 */
[----:B------:R-:W0:Y:S01]  /*8e40*/  @P0 MUFU.RCP R4, R7 ;  /* 0x0000000700040308 */ /* 0x000e220000001000 */
[----:B------:R-:W-:Y:S01]  /*8e50*/  @P1 FFMA.FTZ R152, R9, R5, R0 ;  /* 0x0000000509981223 */ /* 0x000fe20000010000 */
[----:B------:R-:W-:Y:S01]  /*8e60*/  ISETP.NE.AND P0, PT, R19, RZ, PT ;  /* 0x000000ff1300720c */ /* 0x000fe20003f05270 */
[----:B------:R-:W-:-:S06]  /*8e70*/  IMAD.MOV.U32 R0, RZ, RZ, RZ ;  /* 0x000000ffff007224 */ /* 0x000fcc00078e00ff */
[----:B------:R-:W1:Y:S06]  /*8e80*/  @P1 MUFU.RCP R0, R8 ;  /* 0x0000000800001308 */ /* 0x000e6c0000001000 */
[----:B------:R-:W-:Y:S02]  /*8e90*/  @!P0 IMAD R5, R6, 0x40, R17 ;  /* 0x0000004006058824 */ /* 0x000fe400078e0211 */
[-C--:B0-----:R-:W-:Y:S01]  /*8ea0*/  FMUL.FTZ R24, R24, R4.reuse ;  /* 0x0000000418187220 */ /* 0x081fe20000410000 */
[-C--:B------:R-:W-:Y:S01]  /*8eb0*/  FMUL.FTZ R25, R25, R4.reuse ;  /* 0x0000000419197220 */ /* 0x080fe20000410000 */
[-C--:B------:R-:W-:Y:S01]  /*8ec0*/  FMUL.FTZ R28, R28, R4.reuse ;  /* 0x000000041c1c7220 */ /* 0x080fe20000410000 */
[----:B------:R-:W-:Y:S01]  /*8ed0*/  @!P0 LEA R5, R5, UR41, 0x2 ;  /* 0x0000002905058c11 */ /* 0x000fe2000f8e10ff */
[-C--:B------:R-:W-:Y:S01]  /*8ee0*/  FMUL.FTZ R29, R29, R4.reuse ;  /* 0x000000041d1d7220 */ /* 0x080fe20000410000 */
[-C--:B------:R-:W-:Y:S01]  /*8ef0*/  FMUL.FTZ R32, R32, R4.reuse ;  /* 0x0000000420207220 */ /* 0x080fe20000410000 */
[-C--:B------:R-:W-:Y:S01]  /*8f00*/  FMUL.FTZ R33, R33, R4.reuse ;  /* 0x0000000421217220 */ /* 0x080fe20000410000 */
[-C--:B------:R-:W-:Y:S01]  /*8f10*/  FMUL.FTZ R36, R36, R4.reuse ;  /* 0x0000000424247220 */ /* 0x080fe20000410000 */
[----:B------:R0:W-:Y:S01]  /*8f20*/  @!P0 STS [R5+0x38400], R4 ;  /* 0x0384000405008388 */ /* 0x0001e20000000800 */
        /* <DEDUP_REMOVED lines=123> */
[----:B0-----:R-:W-:Y:S06]  /*96e0*/  BAR.ARV 0xe, 0x100 ;  /* 0x0384000000007b1d */ /* 0x001fec0000002000 */
.L_x_4204:
[----:B------:R-:W0:Y:S08]  /*96f0*/  S2UR UR40, SR_CgaCtaId ;  /* 0x00000000002879c3 */ /* 0x000e300000008800 */
[----:B------:R-:W-:Y:S06]  /*9700*/  BAR.SYNC.DEFER_BLOCKING 0x5, 0x180 ;  /* 0x0146000000007b1d */ /* 0x000fec0000010000 */
[----:B------:R-:W-:Y:S01]  /*9710*/  UMOV UR41, 0x400 ;  /* 0x0000040000297882 */ /* 0x000fe20000000000 */
[----:B------:R-:W-:Y:S01]  /*9720*/  BSSY B0, `(.L_x_4235) ;  /* 0x0000491000007945 */ /* 0x000fe20003800000 */
[----:B0-----:R-:W-:-:S09]  /*9730*/  ULEA UR41, UR40, UR41, 0x18 ;  /* 0x0000002928297291 */ /* 0x001fd2000f8ec03f */
[----:B------:R-:W0:Y:S02]  /*9740*/  LDS.128 R4, [UR41+0x388d0] ;  /* 0x0388d029ff047984 */ /* 0x000e240008000c00 */
[----:B0-----:R-:W-:Y:S02]  /*9750*/  R2UR UR4, R5 ;  /* 0x00000000050472ca */ /* 0x001fe400000e0000 */
[----:B------:R-:W-:Y:S01]  /*9760*/  R2UR UR5, R7 ;  /* 0x00000000070572ca */ /* 0x000fe200000e0000 */
[----:B------:R-:W-:Y:S06]  /*9770*/  BAR.ARV 0x4, 0x180 ;  /* 0x0106000000007b1d */ /* 0x000fec0000002000 */
[----:B------:R-:W-:Y:S08]  /*9780*/  @P0 BRA `(.L_x_4236) ;  /* 0x00000038005c0947 */ /* 0x000ff00003800000 */
[----:B------:R-:W2:Y:S01]  /*9790*/  LDL R0, [R1+0x34] ;  /* 0x0000340001007983 */ /* 0x000ea20000100800 */
[----:B------:R-:W0:Y:S01]  /*97a0*/  S2UR UR8, SR_SWINHI ;  /* 0x00000000000879c3 */ /* 0x000e220000002f00 */
[----:B------:R-:W-:Y:S01]  /*97b0*/  F2FP.F16.F32.PACK_AB R23, R71, R70 ;  /* 0x000000464717723e */ /* 0x000fe200000000ff */
[----:B------:R-:W-:Y:S01]  /*97c0*/  UMOV UR6, UR41 ;  /* 0x0000002900067c82 */ /* 0x000fe20008000000 */
[----:B0-----:R-:W-:Y:S01]  /*97d0*/  UMOV UR7, UR8 ;  /* 0x0000000800077c82 */ /* 0x001fe20008000000 */
[----:B------:R-:W-:Y:S02]  /*97e0*/  IMAD.U32 R4, RZ, RZ, UR6 ;  /* 0x00000006ff047e24 */ /* 0x000fe4000f8e00ff */
[----:B------:R-:W-:Y:S01]  /*97f0*/  IMAD.U32 R5, RZ, RZ, UR7 ;  /* 0x00000007ff057e24 */ /* 0x000fe2000f8e00ff */
[----:B------:R-:W-:Y:S01]  /*9800*/  ULDC.64 UR6, c[0x0][0xd08] ;  /* 0x0003420000067ab9 */ /* 0x000fe20000000a00 */
[----:B------:R-:W-:Y:S01]  /*9810*/  BAR.SYNC.DEFER_BLOCKING 0x1, 0x100 ;  /* 0x0044000000007b1d */ /* 0x000fe20000010000 */
[----:B--2---:R-:W-:-:S03]  /*9820*/  IMAD.WIDE R20, R0, 0x2, R4 ;  /* 0x0000000200147825 */ /* 0x004fc600078e0204 */
[C---:B------:R-:W-:Y:S02]  /*9830*/  IADD3 R9, P6, R20.reuse, 0x6060, RZ ;  /* 0x0000606014097810 */ /* 0x040fe40007fde0ff */
[C---:B------:R-:W-:Y:S02]  /*9840*/  IADD3 R12, P1, R20.reuse, 0x6020, RZ ;  /* 0x00006020140c7810 */ /* 0x040fe40007f3e0ff */
[----:B------:R-:W-:Y:S02]  /*9850*/  LOP3.LUT R8, R9, 0x380, RZ, 0xc0, !PT ;  /* 0x0000038009087812 */ /* 0x000fe400078ec0ff */
[----:B------:R-:W-:Y:S02]  /*9860*/  IADD3 R10, P0, R20, 0x6040, RZ ;  /* 0x00006040140a7810 */ /* 0x000fe40007f1e0ff */
[----:B------:R-:W-:Y:S02]  /*9870*/  SHF.R.U64 R8, R8, 0x3, RZ ;  /* 0x0000000308087819 */ /* 0x000fe400000012ff */
[----:B------:R-:W-:-:S02]  /*9880*/  LOP3.LUT R13, R12, 0x380, RZ, 0xc0, !PT ;  /* 0x000003800c0d7812 */ /* 0x000fc400078ec0ff */
[----:B------:R-:W-:Y:S01]  /*9890*/  LOP3.LUT R8, R8, R9, RZ, 0x3c, !PT ;  /* 0x0000000908087212 */ /* 0x000fe200078e3cff */
[----:B------:R-:W-:Y:S01]  /*98a0*/  IMAD.X R9, RZ, RZ, R21, P6 ;  /* 0x000000ffff097224 */ /* 0x000fe200030e0615 */
[----:B------:R-:W-:Y:S02]  /*98b0*/  LOP3.LUT R11, R10, 0x380, RZ, 0xc0, !PT ;  /* 0x000003800a0b7812 */ /* 0x000fe400078ec0ff */
[----:B------:R-:W-:Y:S02]  /*98c0*/  LOP3.LUT R0, R20, 0x380, RZ, 0xc0, !PT ;  /* 0x0000038014007812 */ /* 0x000fe400078ec0ff */
[----:B------:R-:W-:Y:S02]  /*98d0*/  SHF.R.U64 R13, R13, 0x3, RZ ;  /* 0x000000030d0d7819 */ /* 0x000fe400000012ff */
[----:B------:R-:W-:Y:S02]  /*98e0*/  SHF.R.U64 R11, R11, 0x3, RZ ;  /* 0x000000030b0b7819 */ /* 0x000fe400000012ff */
[----:B------:R-:W-:-:S02]  /*98f0*/  SHF.R.U64 R0, R0, 0x3, RZ ;  /* 0x0000000300007819 */ /* 0x000fc400000012ff */
[----:B------:R-:W-:Y:S01]  /*9900*/  LOP3.LUT R12, R13, R12, RZ, 0x3c, !PT ;  /* 0x0000000c0d0c7212 */ /* 0x000fe200078e3cff */
[--C-:B------:R-:W-:Y:S01]  /*9910*/  IMAD.X R13, RZ, RZ, R21.reuse, P1 ;  /* 0x000000ffff0d7224 */ /* 0x100fe200008e0615 */
[----:B------:R-:W-:Y:S01]  /*9920*/  MOV R165, R8 ;  /* 0x0000000800a57202 */ /* 0x000fe20000000f00 */
[--C-:B------:R-:W-:Y:S01]  /*9930*/  IMAD.MOV.U32 R9, RZ, RZ, R21.reuse ;  /* 0x000000ffff097224 */ /* 0x100fe200078e0015 */
[----:B------:R-:W-:Y:S01]  /*9940*/  LOP3.LUT R10, R11, R10, RZ, 0x3c, !PT ;  /* 0x0000000a0b0a7212 */ /* 0x000fe200078e3cff */
[----:B------:R-:W-:Y:S01]  /*9950*/  IMAD.X R11, RZ, RZ, R21, P0 ;  /* 0x000000ffff0b7224 */ /* 0x000fe200000e0615 */
[----:B------:R-:W-:Y:S02]  /*9960*/  LOP3.LUT R8, R0, R20, RZ, 0x3c, !PT ;  /* 0x0000001400087212 */ /* 0x000fe400078e3cff */
[----:B------:R-:W-:Y:S02]  /*9970*/  IADD3 R162, P0, R20, 0x2060, RZ ;  /* 0x0000206014a27810 */ /* 0x000fe40007f1e0ff */
[----:B------:R-:W-:-:S02]  /*9980*/  MOV R153, R12 ;  /* 0x0000000c00997202 */ /* 0x000fc40000000f00 */
[----:B------:R-:W-:Y:S02]  /*9990*/  MOV R12, R8 ;  /* 0x00000008000c7202 */ /* 0x000fe40000000f00 */
[----:B------:R-:W0:Y:S01]  /*99a0*/  LDC R9, c[0x0][0xbd4] ;  /* 0x0002f500ff097b82 */ /* 0x000e220000000800 */
[----:B------:R-:W-:Y:S02]  /*99b0*/  LOP3.LUT R163, R162, 0x380, RZ, 0xc0, !PT ;  /* 0x00000380a2a37812 */ /* 0x000fe400078ec0ff */
[----:B------:R-:W-:Y:S02]  /*99c0*/  ISETP.NE.AND P1, PT, R22, RZ, PT ;  /* 0x000000ff1600720c */ /* 0x000fe40003f25270 */
[----:B------:R-:W-:Y:S02]  /*99d0*/  SHF.R.U64 R163, R163, 0x3, RZ ;  /* 0x00000003a3a37819 */ /* 0x000fe400000012ff */
[C---:B------:R-:W-:Y:S02]  /*99e0*/  IADD3 R154, P3, R20.reuse, 0x4060, RZ ;  /* 0x00004060149a7810 */ /* 0x040fe40007f7e0ff */
[----:B------:R-:W-:Y:S01]  /*99f0*/  LOP3.LUT R162, R163, R162, RZ, 0x3c, !PT ;  /* 0x000000a2a3a27212 */ /* 0x000fe200078e3cff */
[----:B------:R-:W-:Y:S01]  /*9a00*/  IMAD.X R163, RZ, RZ, R21, P0 ;  /* 0x000000ffffa37224 */ /* 0x000fe200000e0615 */
[----:B------:R-:W-:-:S02]  /*9a10*/  IADD3 R8, P0, R20, 0x2040, RZ ;  /* 0x0000204014087810 */ /* 0x000fc40007f1e0ff */
[----:B------:R-:W-:Y:S02]  /*9a20*/  LOP3.LUT R155, R154, 0x380, RZ, 0xc0, !PT ;  /* 0x000003809a9b7812 */ /* 0x000fe400078ec0ff */
[----:B------:R-:W-:Y:S02]  /*9a30*/  LOP3.LUT R0, R8, 0x380, RZ, 0xc0, !PT ;  /* 0x0000038008007812 */ /* 0x000fe400078ec0ff */
[----:B------:R-:W-:Y:S02]  /*9a40*/  SHF.R.U64 R155, R155, 0x3, RZ ;  /* 0x000000039b9b7819 */ /* 0x000fe400000012ff */
[----:B------:R-:W-:Y:S02]  /*9a50*/  SHF.R.U64 R0, R0, 0x3, RZ ;  /* 0x0000000300007819 */ /* 0x000fe400000012ff */
[----:B------:R-:W-:Y:S01]  /*9a60*/  LOP3.LUT R154, R155, R154, RZ, 0x3c, !PT ;  /* 0x0000009a9b9a7212 */ /* 0x000fe200078e3cff */
[----:B------:R-:W-:Y:S01]  /*9a70*/  IMAD.X R155, RZ, RZ, R21, P3 ;  /* 0x000000ffff9b7224 */ /* 0x000fe200018e0615 */
[----:B------:R-:W-:-:S02]  /*9a80*/  LOP3.LUT R8, R0, R8, RZ, 0x3c, !PT ;  /* 0x0000000800087212 */ /* 0x000fc400078e3cff */
[----:B0-----:R-:W-:Y:S01]  /*9a90*/  SEL R0, R22, R9, P1 ;  /* 0x0000000916007207 */ /* 0x001fe20000800000 */
[----:B------:R-:W-:Y:S01]  /*9aa0*/  IMAD.X R9, RZ, RZ, R21, P0 ;  /* 0x000000ffff097224 */ /* 0x000fe200000e0615 */
[----:B------:R-:W-:Y:S02]  /*9ab0*/  MOV R154, R154 ;  /* 0x0000009a009a7202 */ /* 0x000fe40000000f00 */
[----:B------:R-:W-:Y:S02]  /*9ac0*/  MOV R164, R10 ;  /* 0x0000000a00a47202 */ /* 0x000fe40000000f00 */
[----:B------:R-:W-:Y:S02]  /*9ad0*/  MOV R18, R8 ;  /* 0x0000000800127202 */ /* 0x000fe40000000f00 */
[----:B------:R-:W-:Y:S02]  /*9ae0*/  IADD3 R8, P0, R20, 0x2020, RZ ;  /* 0x0000202014087810 */ /* 0x000fe40007f1e0ff */
[----:B------:R-:W-:-:S02]  /*9af0*/  F2FP.F16.F32.PACK_AB R10, R29, R28 ;  /* 0x0000001c1d0a723e */ /* 0x000fc400000000ff */
[----:B------:R-:W-:Y:S02]  /*9b00*/  LOP3.LUT R9, R8, 0x380, RZ, 0xc0, !PT ;  /* 0x0000038008097812 */ /* 0x000fe400078ec0ff */
[----:B------:R-:W-:Y:S02]  /*9b10*/  F2FP.F16.F32.PACK_AB R11, R31, R30 ;  /* 0x0000001e1f0b723e */ /* 0x000fe400000000ff */
[----:B------:R-:W-:Y:S02]  /*9b20*/  SHF.R.U64 R9, R9, 0x3, RZ ;  /* 0x0000000309097819 */ /* 0x000fe400000012ff */
[----:B------:R-:W-:Y:S02]  /*9b30*/  IADD3 R14, P2, R20, 0x6000, RZ ;  /* 0x00006000140e7810 */ /* 0x000fe40007f5e0ff */
[----:B------:R-:W-:Y:S01]  /*9b40*/  LOP3.LUT R8, R9, R8, RZ, 0x3c, !PT ;  /* 0x0000000809087212 */ /* 0x000fe200078e3cff */
[----:B------:R-:W-:Y:S01]  /*9b50*/  IMAD.X R9, RZ, RZ, R21, P0 ;  /* 0x000000ffff097224 */ /* 0x000fe200000e0615 */
[----:B------:R-:W-:-:S02]  /*9b60*/  LOP3.LUT R15, R14, 0x380, RZ, 0xc0, !PT ;  /* 0x000003800e0f7812 */ /* 0x000fc400078ec0ff */
[----:B------:R-:W-:Y:S02]  /*9b70*/  F2FP.F16.F32.PACK_AB R13, R35, R34 ;  /* 0x00000022230d723e */ /* 0x000fe400000000ff */
[----:B------:R-:W-:Y:S02]  /*9b80*/  MOV R155, R8 ;  /* 0x00000008009b7202 */ /* 0x000fe40000000f00 */
[----:B------:R-:W-:Y:S02]  /*9b90*/  F2FP.F16.F32.PACK_AB R8, R25, R24 ;  /* 0x000000181908723e */ /* 0x000fe400000000ff */
[----:B------:R-:W-:Y:S02]  /*9ba0*/  F2FP.F16.F32.PACK_AB R9, R27, R26 ;  /* 0x0000001a1b09723e */ /* 0x000fe400000000ff */
[----:B------:R-:W-:Y:S02]  /*9bb0*/  SHF.R.U64 R15, R15, 0x3, RZ ;  /* 0x000000030f0f7819 */ /* 0x000fe400000012ff */
[C---:B------:R-:W-:Y:S01]  /*9bc0*/  IADD3 R156, P4, R20.reuse, 0x4040, RZ ;  /* 0x00004040149c7810 */ /* 0x040fe20007f9e0ff */
[----:B------:R0:W-:Y:S01]  /*9bd0*/  STSM.16.M88.4 [R12], R8 ;  /* 0x000000080c007844 */ /* 0x0001e20000000200 */
[----:B------:R-:W-:Y:S01]  /*9be0*/  LOP3.LUT R14, R15, R14, RZ, 0x3c, !PT ;  /* 0x0000000e0f0e7212 */ /* 0x000fe200078e3cff */
[----:B------:R-:W-:Y:S01]  /*9bf0*/  IMAD.X R15, RZ, RZ, R21, P2 ;  /* 0x000000ffff0f7224 */ /* 0x000fe200010e0615 */
[----:B------:R-:W-:-:S02]  /*9c00*/  IADD3 R158, P5, R20, 0x4020, RZ ;  /* 0x00004020149e7810 */ /* 0x000fc40007fbe0ff */
[----:B------:R-:W-:Y:S02]  /*9c10*/  IADD3 R160, P6, R20, 0x4000, RZ ;  /* 0x0000400014a07810 */ /* 0x000fe40007fde0ff */
[----:B------:R-:W-:Y:S02]  /*9c20*/  MOV R7, R14 ;  /* 0x0000000e00077202 */ /* 0x000fe40000000f00 */
[----:B------:R-:W-:Y:S02]  /*9c30*/  F2FP.F16.F32.PACK_AB R14, R37, R36 ;  /* 0x00000024250e723e */ /* 0x000fe400000000ff */
[----:B------:R-:W-:Y:S02]  /*9c40*/  F2FP.F16.F32.PACK_AB R15, R39, R38 ;  /* 0x00000026270f723e */ /* 0x000fe400000000ff */
[----:B------:R-:W-:Y:S02]  /*9c50*/  LOP3.LUT R157, R156, 0x380, RZ, 0xc0, !PT ;  /* 0x000003809c9d7812 */ /* 0x000fe400078ec0ff */
[----:B------:R-:W-:-:S02]  /*9c60*/  LOP3.LUT R159, R158, 0x380, RZ, 0xc0, !PT ;  /* 0x000003809e9f7812 */ /* 0x000fc400078ec0ff */
[----:B0-----:R-:W-:Y:S02]  /*9c70*/  IADD3 R8, P0, R20, 0x20, RZ ;  /* 0x0000002014087810 */ /* 0x001fe40007f1e0ff */
[----:B------:R-:W-:Y:S02]  /*9c80*/  F2FP.F16.F32.PACK_AB R12, R33, R32 ;  /* 0x00000020210c723e */ /* 0x000fe400000000ff */
[----:B------:R-:W-:Y:S02]  /*9c90*/  LOP3.LUT R9, R8, 0x380, RZ, 0xc0, !PT ;  /* 0x0000038008097812 */ /* 0x000fe400078ec0ff */
[----:B------:R-:W-:Y:S02]  /*9ca0*/  F2FP.F16.F32.PACK_AB R10, R45, R44 ;  /* 0x0000002c2d0a723e */ /* 0x000fe400000000ff */
[----:B------:R-:W-:Y:S02]  /*9cb0*/  SHF.R.U64 R9, R9, 0x3, RZ ;  /* 0x0000000309097819 */ /* 0x000fe400000012ff */
[----:B------:R-:W-:-:S02]  /*9cc0*/  F2FP.F16.F32.PACK_AB R11, R47, R46 ;  /* 0x0000002e2f0b723e */ /* 0x000fc400000000ff */
[----:B------:R-:W-:Y:S01]  /*9cd0*/  LOP3.LUT R8, R9, R8, RZ, 0x3c, !PT ;  /* 0x0000000809087212 */ /* 0x000fe200078e3cff */
[--C-:B------:R-:W-:Y:S01]  /*9ce0*/  IMAD.X R9, RZ, RZ, R21.reuse, P0 ;  /* 0x000000ffff097224 */ /* 0x100fe200000e0615 */
[----:B------:R-:W-:Y:S02]  /*9cf0*/  LOP3.LUT R161, R160, 0x380, RZ, 0xc0, !PT ;  /* 0x00000380a0a17812 */ /* 0x000fe400078ec0ff */
[----:B------:R-:W-:Y:S02]  /*9d00*/  SHF.R.U64 R157, R157, 0x3, RZ ;  /* 0x000000039d9d7819 */ /* 0x000fe400000012ff */
[----:B------:R-:W-:Y:S02]  /*9d10*/  MOV R8, R8 ;  /* 0x0000000800087202 */ /* 0x000fe40000000f00 */
[----:B------:R-:W-:Y:S02]  /*9d20*/  SHF.R.U64 R159, R159, 0x3, RZ ;  /* 0x000000039f9f7819 */ /* 0x000fe400000012ff */
[----:B------:R-:W-:Y:S01]  /*9d30*/  SHF.R.U64 R161, R161, 0x3, RZ ;  /* 0x00000003a1a17819 */ /* 0x000fe200000012ff */
[----:B------:R0:W-:Y:S01]  /*9d40*/  STSM.16.M88.4 [R8], R12 ;  /* 0x0000000c08007844 */ /* 0x0001e20000000200 */
[----:B------:R-:W-:Y:S01]  /*9d50*/  LOP3.LUT R156, R157, R156, RZ, 0x3c, !PT ;  /* 0x0000009c9d9c7212 */ /* 0x000fe200078e3cff */
[--C-:B------:R-:W-:Y:S01]  /*9d60*/  IMAD.X R157, RZ, RZ, R21.reuse, P4 ;  /* 0x000000ffff9d7224 */ /* 0x100fe200020e0615 */
[----:B------:R-:W-:Y:S01]  /*9d70*/  LOP3.LUT R158, R159, R158, RZ, 0x3c, !PT ;  /* 0x0000009e9f9e7212 */ /* 0x000fe200078e3cff */
[--C-:B------:R-:W-:Y:S01]  /*9d80*/  IMAD.X R159, RZ, RZ, R21.reuse, P5 ;  /* 0x000000ffff9f7224 */ /* 0x100fe200028e0615 */
[----:B------:R-:W-:Y:S01]  /*9d90*/  LOP3.LUT R160, R161, R160, RZ, 0x3c, !PT ;  /* 0x000000a0a1a07212 */ /* 0x000fe200078e3cff */
[----:B------:R-:W-:Y:S01]  /*9da0*/  IMAD.X R161, RZ, RZ, R21, P6 ;  /* 0x000000ffffa17224 */ /* 0x000fe200030e0615 */
[----:B------:R-:W-:-:S02]  /*9db0*/  MOV R162, R162 ;  /* 0x000000a200a27202 */ /* 0x000fc40000000f00 */
[----:B------:R-:W-:Y:S02]  /*9dc0*/  MOV R158, R158 ;  /* 0x0000009e009e7202 */ /* 0x000fe40000000f00 */
[----:B------:R-:W-:Y:S02]  /*9dd0*/  MOV R160, R160 ;  /* 0x000000a000a07202 */ /* 0x000fe40000000f00 */
[----:B------:R-:W-:Y:S02]  /*9de0*/  MOV R156, R156 ;  /* 0x0000009c009c7202 */ /* 0x000fe40000000f00 */
[----:B0-----:R-:W-:Y:S02]  /*9df0*/  IADD3 R8, P0, R20, 0x40, RZ ;  /* 0x0000004014087810 */ /* 0x001fe40007f1e0ff */
[----:B------:R-:W-:Y:S02]  /*9e00*/  F2FP.F16.F32.PACK_AB R13, R59, R58 ;  /* 0x0000003a3b0d723e */ /* 0x000fe400000000ff */
[----:B------:R-:W-:-:S02]  /*9e10*/  LOP3.LUT R9, R8, 0x380, RZ, 0xc0, !PT ;  /* 0x0000038008097812 */ /* 0x000fc400078ec0ff */
[----:B------:R-:W-:Y:S02]  /*9e20*/  F2FP.F16.F32.PACK_AB R14, R61, R60 ;  /* 0x0000003c3d0e723e */ /* 0x000fe400000000ff */
[----:B------:R-:W-:Y:S02]  /*9e30*/  SHF.R.U64 R9, R9, 0x3, RZ ;  /* 0x0000000309097819 */ /* 0x000fe400000012ff */
[----:B------:R-:W-:Y:S02]  /*9e40*/  F2FP.F16.F32.PACK_AB R15, R63, R62 ;  /* 0x0000003e3f0f723e */ /* 0x000fe400000000ff */
[----:B------:R-:W-:Y:S01]  /*9e50*/  LOP3.LUT R8, R9, R8, RZ, 0x3c, !PT ;  /* 0x0000000809087212 */ /* 0x000fe200078e3cff */
[----:B------:R-:W-:-:S05]  /*9e60*/  IMAD.X R9, RZ, RZ, R21, P0 ;  /* 0x000000ffff097224 */ /* 0x000fca00000e0615 */
[----:B------:R-:W-:Y:S02]  /*9e70*/  MOV R12, R8 ;  /* 0x00000008000c7202 */ /* 0x000fe40000000f00 */
[----:B------:R-:W-:Y:S02]  /*9e80*/  F2FP.F16.F32.PACK_AB R8, R41, R40 ;  /* 0x000000282908723e */ /* 0x000fe400000000ff */
[----:B------:R-:W-:-:S05]  /*9e90*/  F2FP.F16.F32.PACK_AB R9, R43, R42 ;  /* 0x0000002a2b09723e */ /* 0x000fca00000000ff */
[----:B------:R0:W-:Y:S02]  /*9ea0*/  STSM.16.M88.4 [R12], R8 ;  /* 0x000000080c007844 */ /* 0x0001e40000000200 */
[C---:B0-----:R-:W-:Y:S02]  /*9eb0*/  IADD3 R8, P0, R20.reuse, 0x2000, RZ ;  /* 0x0000200014087810 */ /* 0x041fe40007f1e0ff */
[----:B------:R-:W-:Y:S02]  /*9ec0*/  IADD3 R10, P1, R20, 0x60, RZ ;  /* 0x00000060140a7810 */ /* 0x000fe40007f3e0ff */
[----:B------:R-:W-:Y:S02]  /*9ed0*/  LOP3.LUT R9, R8, 0x380, RZ, 0xc0, !PT ;  /* 0x0000038008097812 */ /* 0x000fe400078ec0ff */
[----:B------:R-:W-:Y:S02]  /*9ee0*/  F2FP.F16.F32.PACK_AB R11, R55, R54 ;  /* 0x00000036370b723e */ /* 0x000fe400000000ff */
[----:B------:R-:W-:-:S02]  /*9ef0*/  SHF.R.U64 R9, R9, 0x3, RZ ;  /* 0x0000000309097819 */ /* 0x000fc400000012ff */
[----:B------:R-:W-:Y:S02]  /*9f00*/  F2FP.F16.F32.PACK_AB R12, R57, R56 ;  /* 0x00000038390c723e */ /* 0x000fe400000000ff */
[----:B------:R-:W-:Y:S01]  /*9f10*/  LOP3.LUT R8, R9, R8, RZ, 0x3c, !PT ;  /* 0x0000000809087212 */ /* 0x000fe200078e3cff */
[--C-:B------:R-:W-:Y:S01]  /*9f20*/  IMAD.X R9, RZ, RZ, R21.reuse, P0 ;  /* 0x000000ffff097224 */ /* 0x100fe200000e0615 */
[----:B------:R-:W-:Y:S01]  /*9f30*/  ISETP.NE.U32.AND P0, PT, RZ, UR6, PT ;  /* 0x00000006ff007c0c */ /* 0x000fe2000bf05070 */
[----:B------:R-:W-:-:S03]  /*9f40*/  IMAD.X R21, RZ, RZ, R21, P1 ;  /* 0x000000ffff157224 */ /* 0x000fc600008e0615 */
[----:B------:R-:W-:Y:S02]  /*9f50*/  MOV R22, R8 ;  /* 0x0000000800167202 */ /* 0x000fe40000000f00 */
[----:B------:R-:W-:Y:S02]  /*9f60*/  LOP3.LUT R8, R10, 0x380, RZ, 0xc0, !PT ;  /* 0x000003800a087812 */ /* 0x000fe400078ec0ff */
[----:B------:R-:W-:Y:S02]  /*9f70*/  F2FP.F16.F32.PACK_AB R9, R51, R50 ;  /* 0x000000323309723e */ /* 0x000fe400000000ff */
[----:B------:R-:W-:Y:S02]  /*9f80*/  SHF.R.U64 R8, R8, 0x3, RZ ;  /* 0x0000000308087819 */ /* 0x000fe400000012ff */
[----:B------:R-:W-:Y:S02]  /*9f90*/  ISETP.NE.AND.EX P0, PT, RZ, UR7, PT, P0 ;  /* 0x00000007ff007c0c */ /* 0x000fe4000bf05300 */
[----:B------:R-:W-:-:S02]  /*9fa0*/  LOP3.LUT R20, R8, R10, RZ, 0x3c, !PT ;  /* 0x0000000a08147212 */ /* 0x000fc400078e3cff */
[----:B------:R-:W-:Y:S02]  /*9fb0*/  F2FP.F16.F32.PACK_AB R8, R49, R48 ;  /* 0x000000303108723e */ /* 0x000fe400000000ff */
[----:B------:R-:W-:Y:S02]  /*9fc0*/  MOV R20, R20 ;  /* 0x0000001400147202 */ /* 0x000fe40000000f00 */
[----:B------:R-:W-:Y:S02]  /*9fd0*/  F2FP.F16.F32.PACK_AB R10, R53, R52 ;  /* 0x00000034350a723e */ /* 0x000fe400000000ff */
[----:B------:R-:W-:-:S03]  /*9fe0*/  F2FP.F16.F32.PACK_AB R21, R67, R66 ;  /* 0x000000424315723e */ /* 0x000fc600000000ff */
[----:B------:R0:W-:Y:S04]  /*9ff0*/  STSM.16.M88.4 [R20], R8 ;  /* 0x0000000814007844 */ /* 0x0001e80000000200 */
[----:B------:R1:W-:Y:S01]  /*a000*/  STSM.16.M88.4 [R22], R12 ;  /* 0x0000000c16007844 */ /* 0x0003e20000000200 */
[----:B0-----:R-:W-:Y:S02]  /*a010*/  F2FP.F16.F32.PACK_AB R20, R65, R64 ;  /* 0x000000404114723e */ /* 0x001fe400000000ff */
[----:B------:R-:W-:Y:S02]  /*a020*/  F2FP.F16.F32.PACK_AB R8, R73, R72 ;  /* 0x000000484908723e */ /* 0x000fe400000000ff */
[----:B-1----:R-:W-:Y:S02]  /*a030*/  F2FP.F16.F32.PACK_AB R22, R69, R68 ;  /* 0x000000444516723e */ /* 0x002fe400000000ff */
[----:B------:R-:W-:-:S02]  /*a040*/  F2FP.F16.F32.PACK_AB R9, R75, R74 ;  /* 0x0000004a4b09723e */ /* 0x000fc400000000ff */
[----:B------:R-:W-:Y:S01]  /*a050*/  F2FP.F16.F32.PACK_AB R10, R77, R76 ;  /* 0x0000004c4d0a723e */ /* 0x000fe200000000ff */
[----:B------:R0:W-:Y:S01]  /*a060*/  STSM.16.M88.4 [R155], R20 ;  /* 0x000000149b007844 */ /* 0x0001e20000000200 */
[----:B------:R-:W-:Y:S02]  /*a070*/  F2FP.F16.F32.PACK_AB R11, R79, R78 ;  /* 0x0000004e4f0b723e */ /* 0x000fe400000000ff */
[----:B------:R-:W-:Y:S02]  /*a080*/  F2FP.F16.F32.PACK_AB R12, R81, R80 ;  /* 0x00000050510c723e */ /* 0x000fe400000000ff */
[----:B------:R-:W-:Y:S01]  /*a090*/  F2FP.F16.F32.PACK_AB R13, R83, R82 ;  /* 0x00000052530d723e */ /* 0x000fe200000000ff */
[----:B------:R1:W-:Y:S01]  /*a0a0*/  STSM.16.M88.4 [R18], R8 ;  /* 0x0000000812007844 */ /* 0x0003e20000000200 */
[----:B------:R-:W-:Y:S02]  /*a0b0*/  F2FP.F16.F32.PACK_AB R14, R85, R84 ;  /* 0x00000054550e723e */ /* 0x000fe400000000ff */
[----:B------:R-:W-:-:S05]  /*a0c0*/  F2FP.F16.F32.PACK_AB R15, R87, R86 ;  /* 0x00000056570f723e */ /* 0x000fca00000000ff */
[----:B------:R2:W-:Y:S01]  /*a0d0*/  STSM.16.M88.4 [R162], R12 ;  /* 0x0000000ca2007844 */ /* 0x0005e20000000200 */
[----:B0-----:R-:W-:Y:S02]  /*a0e0*/  F2FP.F16.F32.PACK_AB R20, R89, R88 ;  /* 0x000000585914723e */ /* 0x001fe400000000ff */
[----:B------:R-:W-:Y:S02]  /*a0f0*/  F2FP.F16.F32.PACK_AB R21, R91, R90 ;  /* 0x0000005a5b15723e */ /* 0x000fe400000000ff */
[----:B------:R-:W-:Y:S02]  /*a100*/  F2FP.F16.F32.PACK_AB R22, R93, R92 ;  /* 0x0000005c5d16723e */ /* 0x000fe400000000ff */
[----:B------:R-:W-:Y:S02]  /*a110*/  F2FP.F16.F32.PACK_AB R23, R95, R94 ;  /* 0x0000005e5f17723e */ /* 0x000fe400000000ff */
[----:B-1----:R-:W-:Y:S02]  /*a120*/  F2FP.F16.F32.PACK_AB R8, R97, R96 ;  /* 0x000000606108723e */ /* 0x002fe400000000ff */
[----:B------:R-:W-:Y:S01]  /*a130*/  F2FP.F16.F32.PACK_AB R9, R99, R98 ;  /* 0x000000626309723e */ /* 0x000fe200000000ff */
[----:B------:R0:W-:Y:S01]  /*a140*/  STSM.16.M88.4 [R160], R20 ;  /* 0x00000014a0007844 */ /* 0x0001e20000000200 */
[----:B------:R-:W-:-:S02]  /*a150*/  F2FP.F16.F32.PACK_AB R10, R101, R100 ;  /* 0x00000064650a723e */ /* 0x000fc400000000ff */
[----:B------:R-:W-:Y:S02]  /*a160*/  F2FP.F16.F32.PACK_AB R11, R103, R102 ;  /* 0x00000066670b723e */ /* 0x000fe400000000ff */
[----:B--2---:R-:W-:Y:S02]  /*a170*/  F2FP.F16.F32.PACK_AB R12, R105, R104 ;  /* 0x00000068690c723e */ /* 0x004fe400000000ff */
[----:B------:R-:W-:Y:S01]  /*a180*/  F2FP.F16.F32.PACK_AB R13, R107, R106 ;  /* 0x0000006a6b0d723e */ /* 0x000fe200000000ff */
[----:B------:R1:W-:Y:S01]  /*a190*/  STSM.16.M88.4 [R158], R8 ;  /* 0x000000089e007844 */ /* 0x0003e20000000200 */
[----:B------:R-:W-:Y:S02]  /*a1a0*/  F2FP.F16.F32.PACK_AB R14, R109, R108 ;  /* 0x0000006c6d0e723e */ /* 0x000fe400000000ff */
[----:B------:R-:W-:Y:S02]  /*a1b0*/  F2FP.F16.F32.PACK_AB R15, R111, R110 ;  /* 0x0000006e6f0f723e */ /* 0x000fe400000000ff */
[----:B0-----:R-:W-:-:S03]  /*a1c0*/  F2FP.F16.F32.PACK_AB R20, R113, R112 ;  /* 0x000000707114723e */ /* 0x001fc600000000ff */
[----:B------:R0:W-:Y:S01]  /*a1d0*/  STSM.16.M88.4 [R156], R12 ;  /* 0x0000000c9c007844 */ /* 0x0001e20000000200 */
        /* <DEDUP_REMOVED lines=8> */
[----:B0-----:R-:W-:Y:S02]  /*a260*/  F2FP.F16.F32.PACK_AB R12, R129, R128 ;  /* 0x00000080810c723e */ /* 0x001fe400000000ff */
[----:B------:R-:W-:Y:S01]  /*a270*/  F2FP.F16.F32.PACK_AB R13, R131, R130 ;  /* 0x00000082830d723e */ /* 0x000fe200000000ff */
[----:B------:R0:W-:Y:S01]  /*a280*/  STSM.16.M88.4 [R7], R8 ;  /* 0x0000000807007844 */ /* 0x0001e20000000200 */
[----:B------:R-:W-:Y:S02]  /*a290*/  F2FP.F16.F32.PACK_AB R14, R133, R132 ;  /* 0x00000084850e723e */ /* 0x000fe400000000ff */
[----:B------:R-:W-:Y:S02]  /*a2a0*/  F2FP.F16.F32.PACK_AB R15, R135, R134 ;  /* 0x00000086870f723e */ /* 0x000fe400000000ff */
[----:B-1----:R-:W-:-:S03]  /*a2b0*/  F2FP.F16.F32.PACK_AB R20, R137, R136 ;  /* 0x000000888914723e */ /* 0x002fc600000000ff */
[----:B------:R1:W-:Y:S01]  /*a2c0*/  STSM.16.M88.4 [R153], R12 ;  /* 0x0000000c99007844 */ /* 0x0003e20000000200 */
[----:B------:R-:W-:Y:S02]  /*a2d0*/  F2FP.F16.F32.PACK_AB R21, R139, R138 ;  /* 0x0000008a8b15723e */ /* 0x000fe400000000ff */
[----:B------:R-:W-:Y:S02]  /*a2e0*/  F2FP.F16.F32.PACK_AB R22, R141, R140 ;  /* 0x0000008c8d16723e */ /* 0x000fe400000000ff */
[----:B------:R-:W-:Y:S02]  /*a2f0*/  F2FP.F16.F32.PACK_AB R23, R143, R142 ;  /* 0x0000008e8f17723e */ /* 0x000fe400000000ff */
[----:B0-----:R-:W-:Y:S02]  /*a300*/  F2FP.F16.F32.PACK_AB R8, R145, R144 ;  /* 0x000000909108723e */ /* 0x001fe400000000ff */
[----:B------:R-:W-:Y:S01]  /*a310*/  F2FP.F16.F32.PACK_AB R9, R147, R146 ;  /* 0x000000929309723e */ /* 0x000fe200000000ff */
[----:B------:R-:W-:Y:S01]  /*a320*/  STSM.16.M88.4 [R164], R20 ;  /* 0x00000014a4007844 */ /* 0x000fe20000000200 */
[----:B------:R-:W-:-:S02]  /*a330*/  F2FP.F16.F32.PACK_AB R10, R149, R148 ;  /* 0x00000094950a723e */ /* 0x000fc400000000ff */
[----:B------:R-:W-:Y:S01]  /*a340*/  F2FP.F16.F32.PACK_AB R11, R151, R150 ;  /* 0x00000096970b723e */ /* 0x000fe200000000ff */
[C---:B-1----:R-:W-:Y:S01]  /*a350*/  IMAD.SHL.U32 R13, R192.reuse, 0x4, RZ ;  /* 0x00000004c00d7824 */ /* 0x042fe200078e00ff */
[----:B------:R-:W-:-:S03]  /*a360*/  SHF.L.U64.HI R7, R192, 0x2, R200 ;  /* 0x00000002c0077819 */ /* 0x000fc600000102c8 */
[----:B------:R0:W-:Y:S02]  /*a370*/  STSM.16.M88.4 [R165], R8 ;  /* 0x00000008a5007844 */ /* 0x0001e40000000200 */
[----:B0-----:R-:W0:Y:S08]  /*a380*/  LDC.64 R10, c[0x0][0xd00] ;  /* 0x00034000ff0a7b82 */ /* 0x001e300000000a00 */
[----:B------:R-:W-:Y:S01]  /*a390*/  BAR.SYNC.DEFER_BLOCKING 0x1, 0x100 ;  /* 0x0044000000007b1d */ /* 0x000fe20000010000 */
[----:B------:R-:W-:-:S04]  /*a3a0*/  @P0 IADD3 R8, P2, R13, UR6, RZ ;  /* 0x000000060d080c10 */ /* 0x000fc8000ff5e0ff */
[----:B------:R-:W-:Y:S02]  /*a3b0*/  @P0 IADD3.X R9, R7, UR7, RZ, P2, !PT ;  /* 0x0000000707090c10 */ /* 0x000fe400097fe4ff */
[----:B0-----:R-:W-:-:S04]  /*a3c0*/  ISETP.NE.U32.AND P1, PT, R10, RZ, PT ;  /* 0x000000ff0a00720c */ /* 0x001fc80003f25070 */
[----:B------:R0:W2:Y:S01]  /*a3d0*/  @P0 LDG.E R9, desc[UR44][R8.64] ;  /* 0x0000002c08090981 */ /* 0x0000a2000c1e1900 */
[----:B------:R-:W-:Y:S02]  /*a3e0*/  IADD3 R12, P2, R13, R10, RZ ;  /* 0x0000000a0d0c7210 */ /* 0x000fe40007f5e0ff */
[----:B------:R-:W-:-:S03]  /*a3f0*/  ISETP.NE.AND.EX P1, PT, R11, RZ, PT, P1 ;  /* 0x000000ff0b00720c */ /* 0x000fc60003f25310 */
[----:B------:R-:W-:Y:S02]  /*a400*/  IMAD.X R13, R7, 0x1, R11, P2 ;  /* 0x00000001070d7824 */ /* 0x000fe400010e060b */
[----:B0-----:R-:W-:-:S08]  /*a410*/  IMAD.MOV.U32 R8, RZ, RZ, RZ ;  /* 0x000000ffff087224 */ /* 0x001fd000078e00ff */
[----:B------:R0:W5:Y:S01]  /*a420*/  @P1 LDG.E R8, desc[UR44][R12.64] ;  /* 0x0000002c0c081981 */ /* 0x000162000c1e1900 */
[----:B------:R-:W-:Y:S01]  /*a430*/  ULDC UR6, c[0x0][0xb88] ;  /* 0x0002e20000067ab9 */ /* 0x000fe20000000800 */
[----:B--2---:R-:W-:Y:S01]  /*a440*/  @P0 R2UR UR6, R9 ;  /* 0x00000000090602ca */ /* 0x004fe200000e0000 */
[----:B0-----:R-:W-:-:S14]  /*a450*/  @P0 BRA `(.L_x_4237) ;  /* 0x0000000000180947 */ /* 0x001fdc0003800000 */
[----:B------:R-:W-:Y:S05]  /*a460*/  @!P1 BRA `(.L_x_4237) ;  /* 0x0000000000149947 */ /* 0x000fea0003800000 */
[----:B------:R-:W2:Y:S04]  /*a470*/  LDG.E R7, desc[UR44][R12.64] ;  /* 0x0000002c0c077981 */ /* 0x000ea8000c1e1900 */
[----:B------:R-:W3:Y:S01]  /*a480*/  LDG.E R9, desc[UR44][R12.64+0x4] ;  /* 0x0000042c0c097981 */ /* 0x000ee2000c1e1900 */
[----:B--2---:R-:W-:Y:S02]  /*a490*/  R2UR UR7, R7 ;  /* 0x00000000070772ca */ /* 0x004fe400000e0000 */
[----:B---3--:R-:W-:-:S13]  /*a4a0*/  R2UR UR6, R9 ;  /* 0x00000000090672ca */ /* 0x008fda00000e0000 */
[----:B------:R-:W-:-:S12]  /*a4b0*/  UIADD3 UR6, -UR7, UR6, URZ ;  /* 0x0000000607067290 */ /* 0x000fd8000fffe13f */
.L_x_4237:
[----:B------:R-:W2:Y:S04]  /*a4c0*/  LDL R7, [R1+0x8] ;  /* 0x0000080001077983 */ /* 0x000ea80000100800 */
[----:B--2---:R-:W0:Y:S02]  /*a4d0*/  SHFL.IDX PT, R7, R7, RZ, 0x1f ;  /* 0x00001fff07077589 */ /* 0x004e2400000e0000 */
[----:B0-----:R-:W-:Y:S02]  /*a4e0*/  ISETP.NE.AND P0, PT, R7, RZ, PT ;  /* 0x000000ff0700720c */ /* 0x001fe40003f05270 */
[----:B-----5:R-:W-:-:S11]  /*a4f0*/  SHF.R.S32.HI R7, RZ, 0x1f, R8 ;  /* 0x0000001fff077819 */ /* 0x020fd60000011408 */
[----:B------:R-:W-:Y:S05]  /*a500*/  @P0 BRA `(.L_x_4238) ;  /* 0x0000000400040947 */ /* 0x000fea0003800000 */
[----:B------:R-:W2:Y:S04]  /*a510*/  LDL R23, [R1+0x2c] ;  /* 0x00002c0001177983 */ /* 0x000ea80000100800 */
[----:B------:R-:W3:Y:S04]  /*a520*/  LDL R155, [R1+0x30] ;  /* 0x00003000019b7983 */ /* 0x000ee80000100800 */
[----:B------:R-:W4:Y:S01]  /*a530*/  LDL R154, [R1+0x14] ;  /* 0x00001400019a7983 */ /* 0x000f220000100800 */
[----:B------:R-:W-:Y:S01]  /*a540*/  IMAD.MOV.U32 R9, RZ, RZ, 0xab8 ;  /* 0x00000ab8ff097424 */ /* 0x000fe200078e00ff */
[----:B------:R-:W-:Y:S01]  /*a550*/  ISETP.GT.AND P1, PT, R0, 0x1, PT ;  /* 0x000000010000780c */ /* 0x000fe20003f24270 */
[----:B------:R-:W0:Y:S01]  /*a560*/  LDC R153, c[0x0][0xce8] ;  /* 0x00033a00ff997b82 */ /* 0x000e220000000800 */
[----:B------:R-:W-:Y:S01]  /*a570*/  ISETP.NE.U32.AND P0, PT, R10, RZ, PT ;  /* 0x000000ff0a00720c */ /* 0x000fe20003f05070 */
[----:B------:R-:W-:Y:S01]  /*a580*/  IMAD.U32 R22, RZ, RZ, UR42 ;  /* 0x0000002aff167e24 */ /* 0x000fe2000f8e00ff */
[----:B------:R-:W-:-:S02]  /*a590*/  SEL R9, R9, 0xa78, P1 ;  /* 0x00000a7809097807 */ /* 0x000fc40000800000 */
[----:B------:R-:W-:-:S03]  /*a5a0*/  ISETP.NE.AND.EX P0, PT, R11, RZ, PT, P0 ;  /* 0x000000ff0b00720c */ /* 0x000fc60003f05300 */
[----:B------:R-:W1:Y:S01]  /*a5b0*/  LDC.64 R12, c[0x0][R9+0x220] ;  /* 0x00008800090c7b82 */ /* 0x000e620000000a00 */
[----:B------:R-:W-:Y:S02]  /*a5c0*/  SEL R20, R192, RZ, !P0 ;  /* 0x000000ffc0147207 */ /* 0x000fe40004000000 */
[----:B------:R-:W-:-:S05]  /*a5d0*/  SEL R18, R200, RZ, !P0 ;  /* 0x000000ffc8127207 */ /* 0x000fca0004000000 */
[----:B------:R-:W5:Y:S01]  /*a5e0*/  LDC.64 R14, c[0x0][R9+0x218] ;  /* 0x00008600090e7b82 */ /* 0x000f620000000a00 */
[----:B0-----:R-:W-:Y:S01]  /*a5f0*/  ISETP.NE.AND P0, PT, R153, 0x1, PT ;  /* 0x000000019900780c */ /* 0x001fe20003f05270 */
[----:B-1----:R-:W-:-:S04]  /*a600*/  IMAD R13, R13, R20, RZ ;  /* 0x000000140d0d7224 */ /* 0x002fc800078e02ff */
[C---:B------:R-:W-:Y:S02]  /*a610*/  IMAD R18, R12.reuse, R18, R13 ;  /* 0x000000120c127224 */ /* 0x040fe400078e020d */
[----:B------:R-:W-:-:S04]  /*a620*/  IMAD.WIDE.U32 R12, R12, R20, RZ ;  /* 0x000000140c0c7225 */ /* 0x000fc800078e00ff */
[-C--:B-----5:R-:W-:Y:S02]  /*a630*/  IMAD R20, R15, R193.reuse, RZ ;  /* 0x000000c10f147224 */ /* 0x0a0fe400078e02ff */
[----:B------:R-:W-:-:S04]  /*a640*/  IMAD.WIDE.U32 R14, R14, R193, RZ ;  /* 0x000000c10e0e7225 */ /* 0x000fc800078e00ff */
[----:B------:R-:W-:Y:S01]  /*a650*/  IMAD.IADD R18, R13, 0x1, R18 ;  /* 0x000000010d127824 */ /* 0x000fe200078e0212 */
[----:B------:R-:W-:Y:S01]  /*a660*/  IADD3 R21, P2, P3, R12, R14, R8 ;  /* 0x0000000e0c157210 */ /* 0x000fe20007b5e008 */
[----:B------:R-:W0:Y:S01]  /*a670*/  @P0 LDC R13, c[0x0][0xcec] ;  /* 0x00033b00ff0d0b82 */ /* 0x000e220000000800 */
[----:B------:R-:W-:-:S05]  /*a680*/  IMAD.IADD R20, R15, 0x1, R20 ;  /* 0x000000010f147824 */ /* 0x000fca00078e0214 */
[----:B------:R-:W-:Y:S02]  /*a690*/  IADD3.X R18, R18, R20, R7, P2, P3 ;  /* 0x0000001412127210 */ /* 0x000fe400017e6407 */
[----:B------:R-:W1:Y:S01]  /*a6a0*/  @P0 LDC R12, c[0x0][0xcf0] ;  /* 0x00033c00ff0c0b82 */ /* 0x000e620000000800 */
[----:B--2---:R-:W-:Y:S01]  /*a6b0*/  IMAD R22, R22, 0x40, R23 ;  /* 0x0000004016167824 */ /* 0x004fe200078e0217 */
[----:B------:R-:W-:-:S03]  /*a6c0*/  SEL R23, R199, RZ, P1 ;  /* 0x000000ffc7177207 */ /* 0x000fc60000800000 */
[----:B0-----:R-:W-:-:S04]  /*a6d0*/  @P0 IMAD.HI.U32 R13, R22, R13, RZ ;  /* 0x0000000d160d0227 */ /* 0x001fc800078e00ff */
[----:B------:R-:W-:Y:S01]  /*a6e0*/  IMAD.MOV.U32 R20, RZ, RZ, R22 ;  /* 0x000000ffff147224 */ /* 0x000fe200078e0016 */
[----:B-1----:R-:W-:Y:S02]  /*a6f0*/  @P0 SHF.R.U32.HI R20, RZ, R12, R13 ;  /* 0x0000000cff140219 */ /* 0x002fe4000001160d */
[----:B------:R-:W0:Y:S02]  /*a700*/  LDC.64 R12, c[0x0][R9+0x228] ;  /* 0x00008a00090c7b82 */ /* 0x000e240000000a00 */
[----:B0-----:R-:W-:-:S04]  /*a710*/  IMAD.WIDE.U32 R14, R12, R23, RZ ;  /* 0x000000170c0e7225 */ /* 0x001fc800078e00ff */
[----:B------:R-:W-:Y:S01]  /*a720*/  IMAD R12, R13, R23, RZ ;  /* 0x000000170d0c7224 */ /* 0x000fe200078e02ff */
[----:B------:R-:W-:Y:S01]  /*a730*/  IADD3 R14, P0, P2, R20, R21, R14 ;  /* 0x00000015140e7210 */ /* 0x000fe20007a1e00e */
[--C-:B------:R-:W-:Y:S01]  /*a740*/  IMAD.MOV R21, RZ, RZ, -R20.reuse ;  /* 0x000000ffff157224 */ /* 0x100fe200078e0a14 */
[----:B------:R-:W-:Y:S01]  /*a750*/  SHF.R.S32.HI R20, RZ, 0x1f, R20 ;  /* 0x0000001fff147819 */ /* 0x000fe20000011414 */
[----:B------:R-:W-:Y:S02]  /*a760*/  IMAD.IADD R15, R15, 0x1, R12 ;  /* 0x000000010f0f7824 */ /* 0x000fe400078e020c */
[----:B------:R0:W1:Y:S01]  /*a770*/  LDC.64 R12, c[0x0][R9+0x210] ;  /* 0x00008400090c7b82 */ /* 0x0000620000000a00 */
[----:B------:R-:W-:Y:S02]  /*a780*/  IMAD R21, R153, R21, R22 ;  /* 0x0000001599157224 */ /* 0x000fe400078e0216 */
[----:B------:R-:W-:Y:S01]  /*a790*/  IADD3.X R15, R20, R18, R15, P0, P2 ;  /* 0x00000012140f7210 */ /* 0x000fe200007e440f */
[----:B------:R-:W-:-:S02]  /*a7a0*/  IMAD.U32 R18, RZ, RZ, UR42 ;  /* 0x0000002aff127e24 */ /* 0x000fc4000f8e00ff */
[----:B0-----:R-:W-:Y:S02]  /*a7b0*/  SHF.R.S32.HI R9, RZ, 0x1f, R21 ;  /* 0x0000001fff097819 */ /* 0x001fe40000011415 */
[----:B------:R-:W-:Y:S02]  /*a7c0*/  IMAD R18, R18, 0x40, R17 ;  /* 0x0000004012127824 */ /* 0x000fe400078e0211 */
[-C--:B-1----:R-:W-:Y:S02]  /*a7d0*/  IMAD R13, R13, R21.reuse, RZ ;  /* 0x000000150d0d7224 */ /* 0x082fe400078e02ff */
[----:B------:R-:W-:-:S04]  /*a7e0*/  IMAD.WIDE.U32 R14, R12, R21, R14 ;  /* 0x000000150c0e7225 */ /* 0x000fc800078e000e */
[----:B------:R-:W-:Y:S02]  /*a7f0*/  IMAD R9, R12, R9, R13 ;  /* 0x000000090c097224 */ /* 0x000fe400078e020d */
[----:B------:R-:W0:Y:S02]  /*a800*/  LDC.64 R12, c[0x0][0xca8] ;  /* 0x00032a00ff0c7b82 */ /* 0x000e240000000a00 */
[----:B------:R-:W-:-:S06]  /*a810*/  IMAD.IADD R9, R15, 0x1, R9 ;  /* 0x000000010f097824 */ /* 0x000fcc00078e0209 */
[----:B0-----:R-:W0:Y:S08]  /*a820*/  @!P1 LDC R12, c[0x0][0xc50] ;  /* 0x00031400ff0c9b82 */ /* 0x001e300000000800 */
[----:B------:R-:W1:Y:S01]  /*a830*/  @!P1 LDC R13, c[0x0][0xc54] ;  /* 0x00031500ff0d9b82 */ /* 0x000e620000000800 */
[----:B0-----:R-:W-:Y:S01]  /*a840*/  LEA R15, P0, R14, R12, 0x2 ;  /* 0x0000000c0e0f7211 */ /* 0x001fe200078010ff */
[----:B---3--:R-:W-:-:S03]  /*a850*/  IMAD.MOV R12, RZ, RZ, -R155 ;  /* 0x000000ffff0c7224 */ /* 0x008fc600078e0a9b */
[----:B-1----:R-:W-:Y:S02]  /*a860*/  LEA.HI.X R9, R14, R13, R9, 0x2, P0 ;  /* 0x0000000d0e097211 */ /* 0x002fe400000f1409 */
[----:B----4-:R-:W-:Y:S01]  /*a870*/  ISETP.NE.AND P0, PT, R154, R12, PT ;  /* 0x0000000c9a00720c */ /* 0x010fe20003f05270 */
[----:B------:R-:W-:Y:S04]  /*a880*/  SHFL.IDX PT, R14, R15, 0x1, 0x1c1f ;  /* 0x003c1f000f0e7f89 */ /* 0x000fe800000e0000 */
[----:B------:R-:W-:Y:S04]  /*a890*/  SHFL.IDX PT, R12, R15, RZ, 0x1c1f ;  /* 0x001c1fff0f0c7589 */ /* 0x000fe800000e0000 */
[----:B------:R-:W0:Y:S04]  /*a8a0*/  SHFL.IDX PT, R13, R9, RZ, 0x1c1f ;  /* 0x001c1fff090d7589 */ /* 0x000e2800000e0000 */
[----:B------:R1:W2:Y:S02]  /*a8b0*/  SHFL.IDX PT, R15, R9, 0x1, 0x1c1f ;  /* 0x003c1f00090f7f89 */ /* 0x0002a400000e0000 */
[----:B-1----:R-:W-:-:S05]  /*a8c0*/  IMAD R9, R153, UR6, RZ ;  /* 0x0000000699097c24 */ /* 0x002fca000f8e02ff */
[C---:B------:R-:W-:Y:S01]  /*a8d0*/  ISETP.GE.OR P1, PT, R18.reuse, R9, P0 ;  /* 0x000000091200720c */ /* 0x040fe20000726670 */
[----:B------:R-:W-:-:S05]  /*a8e0*/  VIADD R18, R18, 0x8 ;  /* 0x0000000812127836 */ /* 0x000fca0000000000 */
[----:B------:R-:W-:-:S07]  /*a8f0*/  ISETP.GE.OR P0, PT, R18, R9, P0 ;  /* 0x000000091200720c */ /* 0x000fce0000706670 */
[----:B0-----:R0:W-:Y:S06]  /*a900*/  @!P1 ST.E desc[UR44][R12.64], R3 ;  /* 0x000000030c009985 */ /* 0x0011ec000c10192c */
[----:B--2---:R0:W-:Y:S02]  /*a910*/  @!P0 ST.E desc[UR44][R14.64], R152 ;  /* 0x000000980e008985 */ /* 0x0041e4000c10192c */
.L_x_4238:
[----:B------:R-:W-:Y:S02]  /*a920*/  ISETP.GT.AND P1, PT, R0, 0x1, PT ;  /* 0x000000010000780c */ /* 0x000fe40003f24270 */
[----:B------:R-:W-:-:S04]  /*a930*/  ISETP.NE.U32.AND P0, PT, R10, RZ, PT ;  /* 0x000000ff0a00720c */ /* 0x000fc80003f05070 */
[----:B------:R-:W-:-:S04]  /*a940*/  ISETP.NE.AND.EX P0, PT, R11, RZ, PT, P0 ;  /* 0x000000ff0b00720c */ /* 0x000fc80003f05300 */
[----:B------:R-:W-:-:S03]  /*a950*/  SEL R192, R192, RZ, !P0 ;  /* 0x000000ffc0c07207 */ /* 0x000fc60004000000 */
[----:B------:R-:W-:Y:S06]  /*a960*/  @P1 BRA `(.L_x_4239) ;  /* 0x00000010004c1947 */ /* 0x000fec0003800000 */
[----:B------:R-:W1:Y:S01]  /*a970*/  S2R R0, SR_TID.X ;  /* 0x0000000000007919 */ /* 0x000e620000002100 */
[----:B------:R-:W2:Y:S01]  /*a980*/  LDC R18, c[0x0][0xce8] ;  /* 0x00033a00ff127b82 */ /* 0x000ea20000000800 */
[----:B------:R-:W-:Y:S01]  /*a990*/  ULDC.64 UR8, c[0x0][0xba0] ;  /* 0x0002e80000087ab9 */ /* 0x000fe20000000a00 */
[----:B------:R-:W-:Y:S01]  /*a9a0*/  ULDC UR10, c[0x0][0xbc8] ;  /* 0x0002f200000a7ab9 */ /* 0x000fe20000000800 */
[----:B-1----:R-:W-:-:S05]  /*a9b0*/  VIADD R0, R0, 0xffffff80 ;  /* 0xffffff8000007836 */ /* 0x002fca0000000000 */
[----:B0-----:R-:W-:-:S04]  /*a9c0*/  SHF.R.S32.HI R3, RZ, 0x1f, R0 ;  /* 0x0000001fff037819 */ /* 0x001fc80000011400 */
[----:B------:R-:W-:-:S04]  /*a9d0*/  LEA.HI R10, R3, R0, RZ, 0x3 ;  /* 0x00000000030a7211 */ /* 0x000fc800078f18ff */
[----:B------:R-:W-:-:S05]  /*a9e0*/  SHF.R.S32.HI R3, RZ, 0x3, R10 ;  /* 0x00000003ff037819 */ /* 0x000fca000001140a */
[----:B------:R-:W-:-:S04]  /*a9f0*/  IMAD R9, R3, 0x40, R16 ;  /* 0x0000004003097824 */ /* 0x000fc800078e0210 */
[----:B------:R-:W-:-:S03]  /*aa00*/  IMAD.WIDE R4, R9, 0x2, R4 ;  /* 0x0000000209047825 */ /* 0x000fc600078e0204 */
[C---:B------:R-:W-:Y:S02]  /*aa10*/  IADD3 R21, P3, R4.reuse, 0x1000, RZ ;  /* 0x0000100004157810 */ /* 0x040fe40007f7e0ff */
[----:B------:R-:W-:Y:S02]  /*aa20*/  IADD3 R45, P2, R4, 0x7000, RZ ;  /* 0x00007000042d7810 */ /* 0x000fe40007f5e0ff */
[----:B------:R-:W-:Y:S02]  /*aa30*/  LOP3.LUT R20, R21, 0x380, RZ, 0xc0, !PT ;  /* 0x0000038015147812 */ /* 0x000fe400078ec0ff */
[----:B------:R-:W-:Y:S02]  /*aa40*/  LOP3.LUT R44, R45, 0x380, RZ, 0xc0, !PT ;  /* 0x000003802d2c7812 */ /* 0x000fe400078ec0ff */
[----:B------:R-:W-:Y:S02]  /*aa50*/  SHF.R.U64 R20, R20, 0x3, RZ ;  /* 0x0000000314147819 */ /* 0x000fe400000012ff */
[----:B------:R-:W-:-:S02]  /*aa60*/  IADD3 R37, P0, R4, 0x5000, RZ ;  /* 0x0000500004257810 */ /* 0x000fc40007f1e0ff */
[----:B------:R-:W-:Y:S02]  /*aa70*/  SHF.R.U64 R44, R44, 0x3, RZ ;  /* 0x000000032c2c7819 */ /* 0x000fe400000012ff */
[----:B------:R-:W-:Y:S01]  /*aa80*/  LOP3.LUT R20, R20, R21, RZ, 0x3c, !PT ;  /* 0x0000001514147212 */ /* 0x000fe200078e3cff */
[----:B------:R-:W-:Y:S01]  /*aa90*/  IMAD.X R21, RZ, RZ, R5, P3 ;  /* 0x000000ffff157224 */ /* 0x000fe200018e0605 */
[C---:B------:R-:W-:Y:S02]  /*aaa0*/  IADD3 R25, P4, R4.reuse, 0x2000, RZ ;  /* 0x0000200004197810 */ /* 0x040fe40007f9e0ff */
[C---:B------:R-:W-:Y:S02]  /*aab0*/  IADD3 R29, P5, R4.reuse, 0x3000, RZ ;  /* 0x00003000041d7810 */ /* 0x040fe40007fbe0ff */
[C---:B------:R-:W-:Y:S01]  /*aac0*/  IADD3 R33, P6, R4.reuse, 0x4000, RZ ;  /* 0x0000400004217810 */ /* 0x040fe20007fde0ff */
[----:B------:R-:W-:Y:S01]  /*aad0*/  IMAD R7, R7, UR8, RZ ;  /* 0x0000000807077c24 */ /* 0x000fe2000f8e02ff */
[----:B------:R-:W-:Y:S01]  /*aae0*/  IADD3 R41, P1, R4, 0x6000, RZ ;  /* 0x0000600004297810 */ /* 0x000fe20007f3e0ff */
[----:B------:R-:W-:Y:S01]  /*aaf0*/  VIADD R153, R16, 0x180 ;  /* 0x0000018010997836 */ /* 0x000fe20000000000 */
[----:B------:R-:W-:Y:S01]  /*ab00*/  LOP3.LUT R36, R37, 0x380, RZ, 0xc0, !PT ;  /* 0x0000038025247812 */ /* 0x000fe200078ec0ff */
[----:B------:R-:W5:Y:S01]  /*ab10*/  LD.E.128 R20, desc[UR44][R20.64] ;  /* 0x0000002c14147980 */ /* 0x000f62000c101d00 */
[----:B------:R-:W-:-:S02]  /*ab20*/  IADD3 R49, P3, R4, 0x8000, RZ ;  /* 0x0000800004317810 */ /* 0x000fc40007f7e0ff */
[----:B------:R-:W-:Y:S01]  /*ab30*/  LOP3.LUT R44, R44, R45, RZ, 0x3c, !PT ;  /* 0x0000002d2c2c7212 */ /* 0x000fe200078e3cff */
[----:B------:R-:W-:Y:S01]  /*ab40*/  IMAD.X R45, RZ, RZ, R5, P2 ;  /* 0x000000ffff2d7224 */ /* 0x000fe200010e0605 */
[C---:B------:R-:W-:Y:S02]  /*ab50*/  IADD3 R73, P2, R4.reuse, 0xe000, RZ ;  /* 0x0000e00004497810 */ /* 0x040fe40007f5e0ff */
[----:B------:R-:W-:Y:S02]  /*ab60*/  LOP3.LUT R24, R25, 0x380, RZ, 0xc0, !PT ;  /* 0x0000038019187812 */ /* 0x000fe400078ec0ff */
[----:B------:R-:W-:Y:S02]  /*ab70*/  LOP3.LUT R28, R29, 0x380, RZ, 0xc0, !PT ;  /* 0x000003801d1c7812 */ /* 0x000fe400078ec0ff */
[----:B------:R-:W-:Y:S02]  /*ab80*/  LOP3.LUT R32, R33, 0x380, RZ, 0xc0, !PT ;  /* 0x0000038021207812 */ /* 0x000fe400078ec0ff */
[----:B------:R-:W-:Y:S01]  /*ab90*/  LOP3.LUT R11, R4, 0x380, RZ, 0xc0, !PT ;  /* 0x00000380040b7812 */ /* 0x000fe200078ec0ff */
[----:B------:R-:W-:Y:S01]  /*aba0*/  IMAD R7, R8, UR9, R7 ;  /* 0x0000000908077c24 */ /* 0x000fe2000f8e0207 */
[----:B------:R-:W-:Y:S01]  /*abb0*/  LOP3.LUT R40, R41, 0x380, RZ, 0xc0, !PT ;  /* 0x0000038029287812 */ /* 0x000fe200078ec0ff */
[----:B------:R-:W5:Y:S01]  /*abc0*/  LD.E.128 R44, desc[UR44][R44.64] ;  /* 0x0000002c2c2c7980 */ /* 0x000f62000c101d00 */
[----:B------:R-:W-:-:S02]  /*abd0*/  SHF.R.U64 R36, R36, 0x3, RZ ;  /* 0x0000000324247819 */ /* 0x000fc400000012ff */
[----:B------:R-:W-:Y:S02]  /*abe0*/  LOP3.LUT R48, R49, 0x380, RZ, 0xc0, !PT ;  /* 0x0000038031307812 */ /* 0x000fe400078ec0ff */
[----:B------:R-:W-:Y:S02]  /*abf0*/  LOP3.LUT R72, R73, 0x380, RZ, 0xc0, !PT ;  /* 0x0000038049487812 */ /* 0x000fe400078ec0ff */
[----:B------:R-:W-:Y:S02]  /*ac00*/  SHF.R.U64 R24, R24, 0x3, RZ ;  /* 0x0000000318187819 */ /* 0x000fe400000012ff */
[----:B------:R-:W-:Y:S02]  /*ac10*/  SHF.R.U64 R28, R28, 0x3, RZ ;  /* 0x000000031c1c7819 */ /* 0x000fe400000012ff */
[----:B------:R-:W-:Y:S02]  /*ac20*/  SHF.R.U64 R32, R32, 0x3, RZ ;  /* 0x0000000320207819 */ /* 0x000fe400000012ff */
[----:B------:R-:W-:-:S02]  /*ac30*/  SHF.R.U64 R40, R40, 0x3, RZ ;  /* 0x0000000328287819 */ /* 0x000fc400000012ff */
[----:B------:R-:W-:Y:S01]  /*ac40*/  LOP3.LUT R36, R36, R37, RZ, 0x3c, !PT ;  /* 0x0000002524247212 */ /* 0x000fe200078e3cff */
[--C-:B------:R-:W-:Y:S01]  /*ac50*/  IMAD.X R37, RZ, RZ, R5.reuse, P0 ;  /* 0x000000ffff257224 */ /* 0x100fe200000e0605 */
[----:B------:R-:W-:Y:S02]  /*ac60*/  SHF.R.U64 R48, R48, 0x3, RZ ;  /* 0x0000000330307819 */ /* 0x000fe400000012ff */
[----:B------:R-:W-:Y:S02]  /*ac70*/  IADD3 R65, P0, R4, 0xc000, RZ ;  /* 0x0000c00004417810 */ /* 0x000fe40007f1e0ff */
[----:B------:R-:W-:Y:S01]  /*ac80*/  SHF.R.U64 R72, R72, 0x3, RZ ;  /* 0x0000000348487819 */ /* 0x000fe200000012ff */
[----:B------:R-:W5:Y:S01]  /*ac90*/  LD.E.128 R36, desc[UR44][R36.64] ;  /* 0x0000002c24247980 */ /* 0x000f62000c101d00 */
        /* <DEDUP_REMOVED lines=10> */
[C---:B------:R-:W-:Y:S01]  /*ad40*/  IADD3 R53, P4, R4.reuse, 0x9000, RZ ;  /* 0x0000900004357810 */ /* 0x040fe20007f9e0ff */
[----:B------:R-:W5:Y:S01]  /*ad50*/  LD.E.128 R24, desc[UR44][R24.64] ;  /* 0x0000002c18187980 */ /* 0x000f62000c101d00 */
[----:B------:R-:W-:-:S02]  /*ad60*/  IADD3 R57, P5, R4, 0xa000, RZ ;  /* 0x0000a00004397810 */ /* 0x000fc40007fbe0ff */
[C---:B------:R-:W-:Y:S01]  /*ad70*/  IADD3 R61, P6, R4.reuse, 0xb000, RZ ;  /* 0x0000b000043d7810 */ /* 0x040fe20007fde0ff */
[----:B------:R-:W5:Y:S01]  /*ad80*/  LD.E.128 R28, desc[UR44][R28.64] ;  /* 0x0000002c1c1c7980 */ /* 0x000f62000c101d00 */
[----:B------:R-:W-:Y:S02]  /*ad90*/  IADD3 R69, P1, R4, 0xd000, RZ ;  /* 0x0000d00004457810 */ /* 0x000fe40007f3e0ff */
[----:B------:R-:W-:Y:S01]  /*ada0*/  LOP3.LUT R64, R65, 0x380, RZ, 0xc0, !PT ;  /* 0x0000038041407812 */ /* 0x000fe200078ec0ff */
[----:B------:R-:W5:Y:S01]  /*adb0*/  LD.E.128 R32, desc[UR44][R32.64] ;  /* 0x0000002c20207980 */ /* 0x000f62000c101d00 */
[----:B------:R-:W-:Y:S01]  /*adc0*/  LOP3.LUT R72, R72, R73, RZ, 0x3c, !PT ;  /* 0x0000004948487212 */ /* 0x000fe200078e3cff */
[----:B------:R-:W-:Y:S01]  /*add0*/  IMAD.X R73, RZ, RZ, R5, P2 ;  /* 0x000000ffff497224 */ /* 0x000fe200010e0605 */
[----:B------:R-:W-:Y:S01]  /*ade0*/  IADD3 R12, P3, R4, 0xf000, RZ ;  /* 0x0000f000040c7810 */ /* 0x000fe20007f7e0ff */
[----:B------:R-:W5:Y:S01]  /*adf0*/  LD.E.128 R40, desc[UR44][R40.64] ;  /* 0x0000002c28287980 */ /* 0x000f62000c101d00 */
[----:B--2---:R-:W-:-:S02]  /*ae00*/  ISETP.NE.AND P2, PT, R18, 0x1, PT ;  /* 0x000000011200780c */ /* 0x004fc40003f45270 */
[----:B------:R-:W-:Y:S01]  /*ae10*/  LOP3.LUT R52, R53, 0x380, RZ, 0xc0, !PT ;  /* 0x0000038035347812 */ /* 0x000fe200078ec0ff */
[----:B------:R-:W-:Y:S01]  /*ae20*/  IMAD.X R77, RZ, RZ, R5, P3 ;  /* 0x000000ffff4d7224 */ /* 0x000fe200018e0605 */
[----:B------:R-:W-:Y:S01]  /*ae30*/  LOP3.LUT R56, R57, 0x380, RZ, 0xc0, !PT ;  /* 0x0000038039387812 */ /* 0x000fe200078ec0ff */
[----:B------:R-:W5:Y:S01]  /*ae40*/  LD.E.128 R48, desc[UR44][R48.64] ;  /* 0x0000002c30307980 */ /* 0x000f62000c101d00 */
[----:B------:R-:W-:Y:S02]  /*ae50*/  LOP3.LUT R60, R61, 0x380, RZ, 0xc0, !PT ;  /* 0x000003803d3c7812 */ /* 0x000fe400078ec0ff */
[----:B------:R-:W-:Y:S01]  /*ae60*/  LOP3.LUT R68, R69, 0x380, RZ, 0xc0, !PT ;  /* 0x0000038045447812 */ /* 0x000fe200078ec0ff */
[----:B------:R-:W5:Y:S01]  /*ae70*/  LD.E.128 R72, desc[UR44][R72.64] ;  /* 0x0000002c48487980 */ /* 0x000f62000c101d00 */
[----:B------:R-:W-:Y:S02]  /*ae80*/  SHF.R.U64 R64, R64, 0x3, RZ ;  /* 0x0000000340407819 */ /* 0x000fe400000012ff */
[----:B------:R-:W-:Y:S01]  /*ae90*/  SHF.R.U64 R11, R11, 0x3, RZ ;  /* 0x000000030b0b7819 */ /* 0x000fe200000012ff */
[----:B------:R-:W0:Y:S01]  /*aea0*/  @P2 LDC R81, c[0x0][0xcec] ;  /* 0x00033b00ff512b82 */ /* 0x000e220000000800 */
[----:B------:R-:W-:-:S02]  /*aeb0*/  LOP3.LUT R9, R12, 0x380, RZ, 0xc0, !PT ;  /* 0x000003800c097812 */ /* 0x000fc400078ec0ff */
[----:B------:R-:W-:Y:S02]  /*aec0*/  SHF.R.U64 R52, R52, 0x3, RZ ;  /* 0x0000000334347819 */ /* 0x000fe400000012ff */
[----:B------:R-:W-:Y:S02]  /*aed0*/  SHF.R.U64 R56, R56, 0x3, RZ ;  /* 0x0000000338387819 */ /* 0x000fe400000012ff */
[----:B------:R-:W-:Y:S01]  /*aee0*/  SHF.R.U64 R60, R60, 0x3, RZ ;  /* 0x000000033c3c7819 */ /* 0x000fe200000012ff */
[----:B------:R-:W1:Y:S01]  /*aef0*/  @P2 LDC R83, c[0x0][0xcf0] ;  /* 0x00033c00ff532b82 */ /* 0x000e620000000800 */
[----:B------:R-:W-:Y:S02]  /*af00*/  SHF.R.U64 R68, R68, 0x3, RZ ;  /* 0x0000000344447819 */ /* 0x000fe400000012ff */
[----:B------:R-:W-:Y:S01]  /*af10*/  LOP3.LUT R64, R64, R65, RZ, 0x3c, !PT ;  /* 0x0000004140407212 */ /* 0x000fe200078e3cff */
[----:B------:R-:W-:Y:S01]  /*af20*/  IMAD.X R65, RZ, RZ, R5, P0 ;  /* 0x000000ffff417224 */ /* 0x000fe200000e0605 */
[----:B------:R-:W-:-:S02]  /*af30*/  LOP3.LUT R4, R11, R4, RZ, 0x3c, !PT ;  /* 0x000000040b047212 */ /* 0x000fc400078e3cff */
[----:B------:R-:W-:Y:S02]  /*af40*/  SHF.R.U64 R9, R9, 0x3, RZ ;  /* 0x0000000309097819 */ /* 0x000fe400000012ff */
[----:B------:R-:W-:Y:S01]  /*af50*/  ISETP.GE.AND P0, PT, R198, UR10, PT ;  /* 0x0000000ac6007c0c */ /* 0x000fe2000bf06270 */
        /* <DEDUP_REMOVED lines=9> */
[----:B------:R-:W-:Y:S01]  /*aff0*/  LOP3.LUT R76, R9, R12, RZ, 0x3c, !PT ;  /* 0x0000000c094c7212 */ /* 0x000fe200078e3cff */
[----:B------:R-:W-:Y:S01]  /*b000*/  IMAD.WIDE.U32 R8, R8, UR8, RZ ;  /* 0x0000000808087c25 */ /* 0x000fe2000f8e00ff */
[----:B------:R2:W5:Y:S01]  /*b010*/  LD.E.128 R12, desc[UR44][R4.64] ;  /* 0x0000002c040c7980 */ /* 0x000562000c101d00 */
[----:B------:R-:W-:Y:S01]  /*b020*/  ISETP.GE.AND P1, PT, R16, UR10, PT ;  /* 0x0000000a10007c0c */ /* 0x000fe2000bf26270 */
[----:B------:R-:W-:Y:S01]  /*b030*/  ULDC.64 UR8, c[0x0][0xbe8] ;  /* 0x0002fa0000087ab9 */ /* 0x000fe20000000a00 */
[----:B------:R-:W-:Y:S01]  /*b040*/  IMAD.IADD R9, R9, 0x1, R7 ;  /* 0x0000000109097824 */ /* 0x000fe200078e0207 */
[----:B------:R-:W-:Y:S01]  /*b050*/  LOP3.LUT R7, R10, 0xfffffff8, RZ, 0xc0, !PT ;  /* 0xfffffff80a077812 */ /* 0x000fe200078ec0ff */
[----:B------:R-:W5:Y:S01]  /*b060*/  LD.E.128 R52, desc[UR44][R52.64] ;  /* 0x0000002c34347980 */ /* 0x000f62000c101d00 */
[----:B------:R-:W-:-:S03]  /*b070*/  VIADD R152, R16, 0x1c0 ;  /* 0x000001c010987836 */ /* 0x000fc60000000000 */
[----:B------:R-:W5:Y:S01]  /*b080*/  LD.E.128 R56, desc[UR44][R56.64] ;  /* 0x0000002c38387980 */ /* 0x000f62000c101d00 */
[----:B--2---:R-:W-:Y:S02]  /*b090*/  SEL R5, RZ, 0xffffffff, P0 ;  /* 0xffffffffff057807 */ /* 0x004fe40000000000 */
[----:B------:R-:W-:Y:S01]  /*b0a0*/  ISETP.GE.AND P0, PT, R197, UR10, PT ;  /* 0x0000000ac5007c0c */ /* 0x000fe2000bf06270 */
[----:B------:R-:W5:Y:S02]  /*b0b0*/  LD.E.128 R60, desc[UR44][R60.64] ;  /* 0x0000002c3c3c7980 */ /* 0x000f64000c101d00 */
[----:B------:R-:W-:Y:S01]  /*b0c0*/  IMAD.SHL.U32 R11, R5, 0x2, RZ ;  /* 0x00000002050b7824 */ /* 0x000fe200078e00ff */
[----:B------:R-:W-:Y:S01]  /*b0d0*/  SEL R5, RZ, 0xffffffff, P0 ;  /* 0xffffffffff057807 */ /* 0x000fe20000000000 */
[----:B------:R-:W5:Y:S01]  /*b0e0*/  LD.E.128 R68, desc[UR44][R68.64] ;  /* 0x0000002c44447980 */ /* 0x000f62000c101d00 */
[----:B------:R-:W-:Y:S01]  /*b0f0*/  ISETP.GE.AND P0, PT, R196, UR10, PT ;  /* 0x0000000ac4007c0c */ /* 0x000fe2000bf06270 */
[----:B------:R-:W-:Y:S01]  /*b100*/  IMAD.IADD R10, R0, 0x1, -R7 ;  /* 0x00000001000a7824 */ /* 0x000fe200078e0a07 */
[----:B------:R-:W-:Y:S01]  /*b110*/  SEL R4, RZ, 0x1, P1 ;  /* 0x00000001ff047807 */ /* 0x000fe20000800000 */
[----:B------:R-:W5:Y:S01]  /*b120*/  LD.E.128 R76, desc[UR44][R76.64] ;  /* 0x0000002c4c4c7980 */ /* 0x000f62000c101d00 */
[----:B------:R-:W-:Y:S01]  /*b130*/  SEL R0, RZ, 0xffffffff, P0 ;  /* 0xffffffffff007807 */ /* 0x000fe20000000000 */
[----:B------:R-:W-:Y:S01]  /*b140*/  IMAD.SHL.U32 R5, R5, 0x4, RZ ;  /* 0x0000000405057824 */ /* 0x000fe200078e00ff */
[----:B------:R-:W-:Y:S01]  /*b150*/  LOP3.LUT R4, R11, 0x2, R4, 0xe2, !PT ;  /* 0x000000020b047812 */ /* 0x000fe200078ee204 */
[----:B------:R-:W-:Y:S01]  /*b160*/  IMAD.WIDE.U32 R8, R193, UR8, R8 ;  /* 0x00000008c1087c25 */ /* 0x000fe2000f8e0008 */
[----:B------:R-:W-:Y:S01]  /*b170*/  ISETP.GE.AND P1, PT, R195, UR10, PT ;  /* 0x0000000ac3007c0c */ /* 0x000fe2000bf26270 */
[----:B------:R-:W-:Y:S01]  /*b180*/  @!PT LDS RZ, [RZ] ;  /* 0x00000000fffff984 */ /* 0x000fe20000000800 */
[----:B------:R-:W-:Y:S01]  /*b190*/  @!PT LDS RZ, [RZ] ;  /* 0x00000000fffff984 */ /* 0x000fe20000000800 */
[----:B------:R-:W-:Y:S01]  /*b1a0*/  @!PT LDS RZ, [RZ] ;  /* 0x00000000fffff984 */ /* 0x000fe20000000800 */
[----:B------:R-:W-:Y:S01]  /*b1b0*/  @!PT LDS RZ, [RZ] ;  /* 0x00000000fffff984 */ /* 0x000fe20000000800 */
[----:B------:R2:W-:Y:S06]  /*b1c0*/  MEMBAR.ALL.CTA ;  /* 0x0000000000007992 */ /* 0x0005ec0000008000 */
[----:B--2---:R-:W2:Y:S01]  /*b1d0*/  FENCE.VIEW.ASYNC.S ;  /* 0x00000000000073c6 */ /* 0x004ea20000000000 */
[----:B------:R-:W-:Y:S01]  /*b1e0*/  IMAD.SHL.U32 R7, R0, 0x8, RZ ;  /* 0x0000000800077824 */ /* 0x000fe200078e00ff */
[----:B------:R-:W-:Y:S01]  /*b1f0*/  LOP3.LUT R4, R5, 0x4, R4, 0xe2, !PT ;  /* 0x0000000405047812 */ /* 0x000fe200078ee204 */
[----:B------:R-:W-:-:S02]  /*b200*/  IMAD.U32 R11, RZ, RZ, UR42 ;  /* 0x0000002aff0b7e24 */ /* 0x000fc4000f8e00ff */
[----:B------:R-:W-:Y:S01]  /*b210*/  IMAD R0, R10, 0x20, R3 ;  /* 0x000000200a007824 */ /* 0x000fe200078e0203 */
[----:B------:R-:W-:Y:S01]  /*b220*/  SHF.R.S32.HI R5, RZ, 0x1f, R192 ;  /* 0x0000001fff057819 */ /* 0x000fe200000114c0 */
[----:B------:R-:W-:Y:S01]  /*b230*/  IMAD R9, R193, UR9, R9 ;  /* 0x00000009c1097c24 */ /* 0x000fe2000f8e0209 */
[----:B------:R-:W-:Y:S01]  /*b240*/  LOP3.LUT R4, R7, 0x8, R4, 0xe2, !PT ;  /* 0x0000000807047812 */ /* 0x000fe200078ee204 */
[----:B------:R-:W-:Y:S01]  /*b250*/  IMAD R10, R11, 0x40, R0 ;  /* 0x000000400b0a7824 */ /* 0x000fe200078e0200 */
[----:B------:R-:W-:Y:S01]  /*b260*/  ULDC.64 UR8, c[0x0][0xbf0] ;  /* 0x0002fc0000087ab9 */ /* 0x000fe20000000a00 */
[----:B------:R-:W-:Y:S01]  /*b270*/  SEL R7, RZ, 0xffffffff, P1 ;  /* 0xffffffffff077807 */ /* 0x000fe20000800000 */
[----:B------:R-:W-:Y:S01]  /*b280*/  IMAD R5, R5, UR8, RZ ;  /* 0x0000000805057c24 */ /* 0x000fe2000f8e02ff */
[----:B------:R-:W-:Y:S01]  /*b290*/  ISETP.GE.AND P0, PT, R194, UR10, PT ;  /* 0x0000000ac2007c0c */ /* 0x000fe2000bf06270 */
[----:B0-----:R-:W-:-:S04]  /*b2a0*/  @P2 IMAD.HI.U32 R0, R10, R81, RZ ;  /* 0x000000510a002227 */ /* 0x001fc800078e00ff */
[----:B------:R-:W-:Y:S02]  /*b2b0*/  IMAD R11, R192, UR9, R5 ;  /* 0x00000009c00b7c24 */ /* 0x000fe4000f8e0205 */
[----:B------:R-:W-:Y:S01]  /*b2c0*/  IMAD.SHL.U32 R81, R7, 0x10, RZ ;  /* 0x0000001007517824 */ /* 0x000fe200078e00ff */
[----:B------:R-:W-:Y:S01]  /*b2d0*/  SEL R7, RZ, 0xffffffff, P0 ;  /* 0xffffffffff077807 */ /* 0x000fe20000000000 */
[----:B------:R-:W-:Y:S01]  /*b2e0*/  IMAD.MOV.U32 R5, RZ, RZ, R10 ;  /* 0x000000ffff057224 */ /* 0x000fe200078e000a */
[----:B-1----:R-:W-:Y:S02]  /*b2f0*/  @P2 SHF.R.U32.HI R5, RZ, R83, R0 ;  /* 0x00000053ff052219 */ /* 0x002fe40000011600 */
[----:B------:R-:W-:Y:S01]  /*b300*/  LOP3.LUT R4, R81, 0x10, R4, 0xe2, !PT ;  /* 0x0000001051047812 */ /* 0x000fe200078ee204 */
[----:B------:R-:W-:Y:S01]  /*b310*/  IMAD.SHL.U32 R81, R7, 0x20, RZ ;  /* 0x0000002007517824 */ /* 0x000fe200078e00ff */
[--C-:B------:R-:W-:Y:S01]  /*b320*/  SHF.R.S32.HI R0, RZ, 0x1f, R5.reuse ;  /* 0x0000001fff007819 */ /* 0x100fe20000011405 */
[----:B------:R-:W-:-:S02]  /*b330*/  IMAD.MOV R7, RZ, RZ, -R5 ;  /* 0x000000ffff077224 */ /* 0x000fc400078e0a05 */
[----:B------:R-:W-:Y:S01]  /*b340*/  IMAD.WIDE.U32 R8, R192, UR8, R8 ;  /* 0x00000008c0087c25 */ /* 0x000fe2000f8e0008 */
[----:B------:R-:W-:-:S03]  /*b350*/  ULDC.64 UR8, c[0x0][0xbe0] ;  /* 0x0002f80000087ab9 */ /* 0x000fc60000000a00 */
[----:B------:R-:W-:Y:S02]  /*b360*/  IMAD R0, R0, UR8, RZ ;  /* 0x0000000800007c24 */ /* 0x000fe4000f8e02ff */
[----:B------:R-:W-:Y:S02]  /*b370*/  IMAD R7, R18, R7, R10 ;  /* 0x0000000712077224 */ /* 0x000fe400078e020a */
[----:B------:R-:W-:Y:S01]  /*b380*/  IMAD.IADD R9, R9, 0x1, R11 ;  /* 0x0000000109097824 */ /* 0x000fe200078e020b */
[----:B------:R-:W-:Y:S01]  /*b390*/  ISETP.GE.AND P0, PT, R153, UR10, PT ;  /* 0x0000000a99007c0c */ /* 0x000fe2000bf06270 */
[C---:B------:R-:W-:Y:S01]  /*b3a0*/  IMAD R11, R5.reuse, UR9, R0 ;  /* 0x00000009050b7c24 */ /* 0x040fe2000f8e0200 */
[----:B------:R-:W-:Y:S01]  /*b3b0*/  SHF.R.S32.HI R0, RZ, 0x1f, R7 ;  /* 0x0000001fff007819 */ /* 0x000fe20000011407 */
[----:B------:R-:W-:Y:S01]  /*b3c0*/  IMAD.WIDE.U32 R8, R5, UR8, R8 ;  /* 0x0000000805087c25 */ /* 0x000fe2000f8e0008 */
[----:B------:R-:W-:Y:S01]  /*b3d0*/  ULDC.64 UR8, c[0x0][0xbd8] ;  /* 0x0002f60000087ab9 */ /* 0x000fe20000000a00 */
[----:B------:R-:W-:-:S02]  /*b3e0*/  LOP3.LUT R4, R81, 0x20, R4, 0xe2, !PT ;  /* 0x0000002051047812 */ /* 0x000fc400078ee204 */
[----:B------:R-:W-:Y:S01]  /*b3f0*/  IMAD.U32 R80, RZ, RZ, UR42 ;  /* 0x0000002aff507e24 */ /* 0x000fe2000f8e00ff */
[----:B------:R-:W-:Y:S01]  /*b400*/  SEL R5, RZ, 0x40, P0 ;  /* 0x00000040ff057807 */ /* 0x000fe20000000000 */
[----:B------:R-:W-:Y:S01]  /*b410*/  IMAD.IADD R9, R9, 0x1, R11 ;  /* 0x0000000109097824 */ /* 0x000fe200078e020b */
[----:B------:R-:W-:Y:S01]  /*b420*/  ISETP.GE.AND P0, PT, R152, UR10, PT ;  /* 0x0000000a98007c0c */ /* 0x000fe2000bf06270 */
[----:B------:R-:W-:Y:S02]  /*b430*/  IMAD R10, R0, UR8, RZ ;  /* 0x00000008000a7c24 */ /* 0x000fe4000f8e02ff */
[----:B------:R-:W-:Y:S02]  /*b440*/  IMAD R81, R80, 0x40, R3 ;  /* 0x0000004050517824 */ /* 0x000fe400078e0203 */
        /* <DEDUP_REMOVED lines=12> */
[----:B--2---:R0:W1:Y:S01]  /*b510*/  SHFL.IDX PT, R4, R18, RZ, 0x181f ;  /* 0x00181fff12047589 */ /* 0x00406200000e0000 */
[----:B------:R-:W-:Y:S02]  /*b520*/  BSSY B1, `(.L_x_4240) ;  /* 0x000002b000017945 */ /* 0x000fe40003800000 */
[----:B------:R-:W-:Y:S01]  /*b530*/  SYNCS.ARRIVE.TRANS64.RED.A1T0 RZ, [UR7], RZ ;  /* 0x000000ffffff79a7 */ /* 0x000fe20008100407 */
[----:B------:R0:W2:Y:S01]  /*b540*/  SHFL.IDX PT, R5, R80, RZ, 0x181f ;  /* 0x00181fff50057589 */ /* 0x0000a200000e0000 */
[----:B------:R-:W-:Y:S02]  /*b550*/  LOP3.LUT R3, R0, R3, RZ, 0xfc, !PT ;  /* 0x0000000300037212 */ /* 0x000fe400078efcff */
[----:B------:R-:W-:Y:S01]  /*b560*/  SHF.R.S32.HI R154, RZ, 0x1f, R198 ;  /* 0x0000001fff9a7819 */ /* 0x000fe200000114c6 */
        /* <DEDUP_REMOVED lines=8> */
[----:B-1----:R-:W-:Y:S01]  /*b5f0*/  @!P1 LEA R8, P2, R198, R4, 0x1 ;  /* 0x00000004c6089211 */ /* 0x002fe200078408ff */
[----:B--2---:R-:W-:-:S03]  /*b600*/  @!P0 IMAD.WIDE R10, R16, 0x2, R4 ;  /* 0x00000002100a8825 */ /* 0x004fc600078e0204 */
[----:B------:R-:W-:Y:S02]  /*b610*/  @!P1 LEA.HI.X R9, R198, R5, R154, 0x1, P2 ;  /* 0x00000005c6099211 */ /* 0x000fe400010f0c9a */
[----:B------:R-:W-:Y:S01]  /*b620*/  ISETP.GE.AND P2, PT, R195, UR10, PT ;  /* 0x0000000ac3007c0c */ /* 0x000fe2000bf46270 */
[----:B-----5:R1:W-:Y:S01]  /*b630*/  @!P0 ST.E.128 desc[UR44][R10.64], R12 ;  /* 0x0000000c0a008985 */ /* 0x0203e2000c101d2c */
[----:B------:R-:W-:-:S03]  /*b640*/  LOP3.LUT P0, RZ, R0, 0x40, RZ, 0xc0, !PT ;  /* 0x0000004000ff7812 */ /* 0x000fc6000780c0ff */
[----:B------:R2:W-:Y:S01]  /*b650*/  @!P1 ST.E.128 desc[UR44][R8.64], R24 ;  /* 0x0000001808009985 */ /* 0x0005e2000c101d2c */
[----:B------:R-:W-:Y:S02]  /*b660*/  ISETP.GE.AND P1, PT, R194, UR10, PT ;  /* 0x0000000ac2007c0c */ /* 0x000fe4000bf26270 */
[CC--:B-1----:R-:W-:Y:S02]  /*b670*/  @!P3 LEA R14, P6, R196.reuse, R4.reuse, 0x1 ;  /* 0x00000004c40eb211 */ /* 0x0c2fe400078c08ff */
[CC--:B--2---:R-:W-:Y:S02]  /*b680*/  @!P4 LEA R24, P5, R197.reuse, R4.reuse, 0x1 ;  /* 0x00000004c518c211 */ /* 0x0c4fe400078a08ff */
[-C--:B------:R-:W-:Y:S02]  /*b690*/  @!P3 LEA.HI.X R15, R196, R5.reuse, R85, 0x1, P6 ;  /* 0x00000005c40fb211 */ /* 0x080fe400030f0c55 */
[----:B------:R-:W-:Y:S02]  /*b6a0*/  @!P4 LEA.HI.X R25, R197, R5, R7, 0x1, P5 ;  /* 0x00000005c519c211 */ /* 0x000fe400028f0c07 */
[----:B------:R-:W-:-:S02]  /*b6b0*/  @!P2 LEA R12, P5, R195, R4, 0x1 ;  /* 0x00000004c30ca211 */ /* 0x000fc400078a08ff */
[----:B------:R-:W-:Y:S01]  /*b6c0*/  LOP3.LUT P6, RZ, R3, 0x80, RZ, 0xc0, !PT ;  /* 0x0000008003ff7812 */ /* 0x000fe200078cc0ff */
[----:B------:R3:W-:Y:S01]  /*b6d0*/  @!P4 ST.E.128 desc[UR44][R24.64], R32 ;  /* 0x000000201800c985 */ /* 0x0007e2000c101d2c */
[-C--:B------:R-:W-:Y:S02]  /*b6e0*/  @!P2 LEA.HI.X R13, R195, R5.reuse, R83, 0x1, P5 ;  /* 0x00000005c30da211 */ /* 0x080fe400028f0c53 */
[----:B------:R-:W-:Y:S01]  /*b6f0*/  SHF.R.S32.HI R7, RZ, 0x1f, R194 ;  /* 0x0000001fff077819 */ /* 0x000fe200000114c2 */
[----:B------:R3:W-:Y:S01]  /*b700*/  @!P3 ST.E.128 desc[UR44][R14.64], R40 ;  /* 0x000000280e00b985 */ /* 0x0007e2000c101d2c */
[C---:B------:R-:W-:Y:S02]  /*b710*/  @!P1 LEA R10, P5, R194.reuse, R4, 0x1 ;  /* 0x00000004c20a9211 */ /* 0x040fe400078a08ff */
[----:B------:R-:W-:Y:S01]  /*b720*/  SHF.R.S32.HI R9, RZ, 0x1f, R153 ;  /* 0x0000001fff097819 */ /* 0x000fe20000011499 */
[----:B------:R3:W-:Y:S01]  /*b730*/  @!P2 ST.E.128 desc[UR44][R12.64], R48 ;  /* 0x000000300c00a985 */ /* 0x0007e2000c101d2c */
[----:B------:R-:W-:-:S02]  /*b740*/  @!P1 LEA.HI.X R11, R194, R5, R7, 0x1, P5 ;  /* 0x00000005c20b9211 */ /* 0x000fc400028f0c07 */
[CC--:B------:R-:W-:Y:S02]  /*b750*/  @P0 LEA R8, P5, R153.reuse, R4.reuse, 0x1 ;  /* 0x0000000499080211 */ /* 0x0c0fe400078a08ff */
[----:B------:R-:W-:Y:S01]  /*b760*/  SHF.R.S32.HI R7, RZ, 0x1f, R152 ;  /* 0x0000001fff077819 */ /* 0x000fe20000011498 */
[----:B------:R3:W-:Y:S01]  /*b770*/  @!P1 ST.E.128 desc[UR44][R10.64], R56 ;  /* 0x000000380a009985 */ /* 0x0007e2000c101d2c */
[----:B------:R-:W-:Y:S02]  /*b780*/  @P0 LEA.HI.X R9, R153, R5, R9, 0x1, P5 ;  /* 0x0000000599090211 */ /* 0x000fe400028f0c09 */
[----:B------:R-:W-:-:S03]  /*b790*/  @P6 LEA R4, P5, R152, R4, 0x1 ;  /* 0x0000000498046211 */ /* 0x000fc600078a08ff */
[----:B------:R3:W-:Y:S01]  /*b7a0*/  @P0 ST.E.128 desc[UR44][R8.64], R64 ;  /* 0x0000004008000985 */ /* 0x0007e2000c101d2c */
[----:B------:R-:W-:-:S05]  /*b7b0*/  @P6 LEA.HI.X R5, R152, R5, R7, 0x1, P5 ;  /* 0x0000000598056211 */ /* 0x000fca00028f0c07 */
[----:B------:R3:W-:Y:S04]  /*b7c0*/  @P6 ST.E.128 desc[UR44][R4.64], R72 ;  /* 0x0000004804006985 */ /* 0x0007e8000c101d2c */
.L_x_4241:
[----:B------:R-:W-:Y:S05]  /*b7d0*/  BSYNC B1 ;  /* 0x0000000000017941 */ /* 0x000fea0003800000 */
.L_x_4240:
[----:B------:R-:W-:Y:S01]  /*b7e0*/  VIADD R7, R81, 0x20 ;  /* 0x0000002051077836 */ /* 0x000fe20000000000 */
[----:B--23--:R2:W3:Y:S04]  /*b7f0*/  SHFL.IDX PT, R5, R80, 0x1, 0x181f ;  /* 0x00381f0050057f89 */ /* 0x00c4e800000e0000 */
[----:B------:R-:W-:Y:S01]  /*b800*/  ISETP.GE.AND P0, PT, R7, R82, PT ;  /* 0x000000520700720c */ /* 0x000fe20003f06270 */
[----:B-1----:R2:W1:-:S12]  /*b810*/  SHFL.IDX PT, R4, R18, 0x1, 0x181f ;  /* 0x00381f0012047f89 */ /* 0x00245800000e0000 */
[----:B--2---:R-:W-:Y:S05]  /*b820*/  @P0 BRA `(.L_x_4242) ;  /* 0x0000002800000947 */ /* 0x004fea0003800000 */
[----:B------:R-:W-:Y:S02]  /*b830*/  ISETP.GE.AND P0, PT, R198, UR10, PT ;  /* 0x0000000ac6007c0c */ /* 0x000fe4000bf06270 */
[----:B------:R-:W-:Y:S02]  /*b840*/  ISETP.GE.AND P5, PT, R16, UR10, PT ;  /* 0x0000000a10007c0c */ /* 0x000fe4000bfa6270 */
[----:B------:R-:W-:Y:S02]  /*b850*/  ISETP.GE.AND P2, PT, R197, UR10, PT ;  /* 0x0000000ac5007c0c */ /* 0x000fe4000bf46270 */
[----:B------:R-:W-:Y:S02]  /*b860*/  ISETP.GE.AND P1, PT, R196, UR10, PT ;  /* 0x0000000ac4007c0c */ /* 0x000fe4000bf26270 */
[----:B------:R-:W-:Y:S02]  /*b870*/  ISETP.GE.AND P3, PT, R195, UR10, PT ;  /* 0x0000000ac3007c0c */ /* 0x000fe4000bf66270 */
[----:B------:R-:W-:-:S02]  /*b880*/  SHF.R.S32.HI R7, RZ, 0x1f, R197 ;  /* 0x0000001fff077819 */ /* 0x000fc400000114c5 */
[----:B-----5:R-:W-:Y:S02]  /*b890*/  SHF.R.S32.HI R27, RZ, 0x1f, R194 ;  /* 0x0000001fff1b7819 */ /* 0x020fe400000114c2 */
[----:B-1----:R-:W-:Y:S01]  /*b8a0*/  @!P0 LEA R10, P4, R198, R4, 0x1 ;  /* 0x00000004c60a8211 */ /* 0x002fe200078808ff */
[----:B---3--:R-:W-:Y:S01]  /*b8b0*/  @!P5 IMAD.WIDE R8, R16, 0x2, R4 ;  /* 0x000000021008d825 */ /* 0x008fe200078e0204 */
[----:B------:R-:W-:Y:S02]  /*b8c0*/  SHF.R.S32.HI R33, RZ, 0x1f, R153 ;  /* 0x0000001fff217819 */ /* 0x000fe40000011499 */
[----:B------:R-:W-:Y:S02]  /*b8d0*/  @!P0 LEA.HI.X R11, R198, R5, R154, 0x1, P4 ;  /* 0x00000005c60b8211 */ /* 0x000fe400020f0c9a */
[----:B------:R-:W-:Y:S01]  /*b8e0*/  ISETP.GE.AND P4, PT, R194, UR10, PT ;  /* 0x0000000ac2007c0c */ /* 0x000fe2000bf86270 */
[----:B------:R1:W-:Y:S01]  /*b8f0*/  @!P5 ST.E.128 desc[UR44][R8.64], R20 ;  /* 0x000000140800d985 */ /* 0x0003e2000c101d2c */
[----:B------:R-:W-:-:S02]  /*b900*/  LOP3.LUT P5, RZ, R0, 0x40, RZ, 0xc0, !PT ;  /* 0x0000004000ff7812 */ /* 0x000fc400078ac0ff */
[CC--:B------:R-:W-:Y:S01]  /*b910*/  @!P2 LEA R12, P6, R197.reuse, R4.reuse, 0x1 ;  /* 0x00000004c50ca211 */ /* 0x0c0fe200078c08ff */
[----:B------:R2:W-:Y:S01]  /*b920*/  @!P0 ST.E.128 desc[UR44][R10.64], R28 ;  /* 0x0000001c0a008985 */ /* 0x0005e2000c101d2c */
[----:B------:R-:W-:Y:S02]  /*b930*/  SHF.R.S32.HI R0, RZ, 0x1f, R195 ;  /* 0x0000001fff007819 */ /* 0x000fe400000114c3 */
[----:B------:R-:W-:Y:S02]  /*b940*/  @!P2 LEA.HI.X R13, R197, R5, R7, 0x1, P6 ;  /* 0x00000005c50da211 */ /* 0x000fe400030f0c07 */
[----:B------:R-:W-:Y:S02]  /*b950*/  SHF.R.S32.HI R7, RZ, 0x1f, R196 ;  /* 0x0000001fff077819 */ /* 0x000fe400000114c4 */
[-C--:B------:R-:W-:Y:S01]  /*b960*/  @!P1 LEA R14, P6, R196, R4.reuse, 0x1 ;  /* 0x00000004c40e9211 */ /* 0x080fe200078c08ff */
[----:B------:R2:W-:Y:S01]  /*b970*/  @!P2 ST.E.128 desc[UR44][R12.64], R36 ;  /* 0x000000240c00a985 */ /* 0x0005e2000c101d2c */
[----:B------:R-:W-:-:S02]  /*b980*/  @!P3 LEA R24, P2, R195, R4, 0x1 ;  /* 0x00000004c318b211 */ /* 0x000fc400078408ff */
[-C--:B------:R-:W-:Y:S02]  /*b990*/  @!P4 LEA R26, P0, R194, R4.reuse, 0x1 ;  /* 0x00000004c21ac211 */ /* 0x080fe400078008ff */
[-C--:B------:R-:W-:Y:S02]  /*b9a0*/  @!P1 LEA.HI.X R15, R196, R5.reuse, R7, 0x1, P6 ;  /* 0x00000005c40f9211 */ /* 0x080fe400030f0c07 */
[----:B-1----:R-:W-:Y:S02]  /*b9b0*/  @P5 LEA R8, P6, R153, R4, 0x1 ;  /* 0x0000000499085211 */ /* 0x002fe400078c08ff */
[-C--:B------:R-:W-:Y:S01]  /*b9c0*/  @!P3 LEA.HI.X R25, R195, R5.reuse, R0, 0x1, P2 ;  /* 0x00000005c319b211 */ /* 0x080fe200010f0c00 */
[----:B------:R2:W-:Y:S01]  /*b9d0*/  @!P1 ST.E.128 desc[UR44][R14.64], R44 ;  /* 0x0000002c0e009985 */ /* 0x0005e2000c101d2c */
[-C--:B------:R-:W-:Y:S02]  /*b9e0*/  @!P4 LEA.HI.X R27, R194, R5.reuse, R27, 0x1, P0 ;  /* 0x00000005c21bc211 */ /* 0x080fe400000f0c1b */
[----:B------:R-:W-:Y:S01]  /*b9f0*/  @P5 LEA.HI.X R9, R153, R5, R33, 0x1, P6 ;  /* 0x0000000599095211 */ /* 0x000fe200030f0c21 */
[----:B------:R2:W-:Y:S01]  /*ba00*/  @!P3 ST.E.128 desc[UR44][R24.64], R52 ;  /* 0x000000341800b985 */ /* 0x0005e2000c101d2c */
[----:B------:R-:W-:-:S03]  /*ba10*/  LOP3.LUT P0, RZ, R3, 0x80, RZ, 0xc0, !PT ;  /* 0x0000008003ff7812 */ /* 0x000fc6000780c0ff */
[----:B------:R2:W-:Y:S04]  /*ba20*/  @!P4 ST.E.128 desc[UR44][R26.64], R60 ;  /* 0x0000003c1a00c985 */ /* 0x0005e8000c101d2c */
[----:B------:R2:W-:Y:S06]  /*ba30*/  @P5 ST.E.128 desc[UR44][R8.64], R68 ;  /* 0x0000004408005985 */ /* 0x0005ec000c101d2c */
[----:B------:R-:W-:Y:S05]  /*ba40*/  @!P0 BRA `(.L_x_4242) ;  /* 0x0000002400788947 */ /* 0x000fea0003800000 */
[----:B------:R-:W-:Y:S02]  /*ba50*/  LEA R4, P0, R152, R4, 0x1 ;  /* 0x0000000498047211 */ /* 0x000fe400078008ff */
[----:B------:R-:W-:-:S04]  /*ba60*/  SHF.R.S32.HI R3, RZ, 0x1f, R152 ;  /* 0x0000001fff037819 */ /* 0x000fc80000011498 */
[----:B------:R-:W-:-:S05]  /*ba70*/  LEA.HI.X R5, R152, R5, R3, 0x1, P0 ;  /* 0x0000000598057211 */ /* 0x000fca00000f0c03 */
[----:B------:R4:W-:Y:S01]  /*ba80*/  ST.E.128 desc[UR44][R4.64], R76 ;  /* 0x0000004c04007985 */ /* 0x0009e2000c101d2c */
[----:B------:R-:W-:Y:S05]  /*ba90*/  BRA `(.L_x_4242) ;  /* 0x0000002400647947 */ /* 0x000fea0003800000 */
.L_x_4239:
[----:B------:R-:W2:Y:S01]  /*baa0*/  LDL R0, [R1+0x2c] ;  /* 0x00002c0001007983 */ /* 0x000ea20000100800 */
[----:B------:R-:W-:Y:S01]  /*bab0*/  ULDC.64 UR8, c[0x0][0xc08] ;  /* 0x0003020000087ab9 */ /* 0x000fe20000000a00 */
[----:B0-----:R-:W-:Y:S01]  /*bac0*/  SHF.R.S32.HI R3, RZ, 0x1f, R192 ;  /* 0x0000001fff037819 */ /* 0x001fe200000114c0 */
[----:B------:R-:W-:Y:S01]  /*bad0*/  IMAD R7, R7, UR8, RZ ;  /* 0x0000000807077c24 */ /* 0x000fe2000f8e02ff */
[----:B------:R-:W-:Y:S01]  /*bae0*/  ULDC.64 UR10, c[0x0][0xc40] ;  /* 0x00031000000a7ab9 */ /* 0x000fe20000000a00 */
[----:B------:R-:W-:Y:S01]  /*baf0*/  IMAD.U32 R4, RZ, RZ, UR42 ;  /* 0x0000002aff047e24 */ /* 0x000fe2000f8e00ff */
[----:B------:R-:W-:Y:S01]  /*bb00*/  ULDC.64 UR12, c[0x0][0xc30] ;  /* 0x00030c00000c7ab9 */ /* 0x000fe20000000a00 */
[C---:B------:R-:W-:Y:S01]  /*bb10*/  IMAD R7, R8.reuse, UR9, R7 ;  /* 0x0000000908077c24 */ /* 0x040fe2000f8e0207 */
[----:B------:R-:W-:Y:S01]  /*bb20*/  BSSY B1, `(.L_x_4243) ;  /* 0x00000d5000017945 */ /* 0x000fe20003800000 */
[----:B------:R-:W-:Y:S01]  /*bb30*/  IMAD.WIDE.U32 R8, R8, UR8, RZ ;  /* 0x0000000808087c25 */ /* 0x000fe2000f8e00ff */
[----:B------:R-:W-:Y:S01]  /*bb40*/  ULDC.64 UR8, c[0x0][0xc38] ;  /* 0x00030e0000087ab9 */ /* 0x000fe20000000a00 */
[----:B------:R-:W-:-:S02]  /*bb50*/  SHF.R.S32.HI R22, RZ, 0x1f, R201 ;  /* 0x0000001fff167819 */ /* 0x000fc400000114c9 */
[----:B------:R-:W-:Y:S01]  /*bb60*/  IMAD.IADD R9, R9, 0x1, R7 ;  /* 0x0000000109097824 */ /* 0x000fe200078e0207 */
[----:B------:R-:W-:Y:S01]  /*bb70*/  SHF.R.S32.HI R23, RZ, 0x1f, R202 ;  /* 0x0000001fff177819 */ /* 0x000fe200000114ca */
[----:B------:R-:W-:Y:S01]  /*bb80*/  IMAD R3, R3, UR10, RZ ;  /* 0x0000000a03037c24 */ /* 0x000fe2000f8e02ff */
[----:B------:R-:W-:Y:S01]  /*bb90*/  SHF.R.S32.HI R152, RZ, 0x1f, R203 ;  /* 0x0000001fff987819 */ /* 0x000fe200000114cb */
[C---:B------:R-:W-:Y:S01]  /*bba0*/  IMAD.WIDE.U32 R8, R193.reuse, UR8, R8 ;  /* 0x00000008c1087c25 */ /* 0x040fe2000f8e0008 */
[----:B------:R-:W-:Y:S01]  /*bbb0*/  ULDC UR8, c[0x0][0xce8] ;  /* 0x00033a0000087ab9 */ /* 0x000fe20000000800 */
[----:B------:R-:W-:Y:S01]  /*bbc0*/  SHF.R.S32.HI R153, RZ, 0x1f, R204 ;  /* 0x0000001fff997819 */ /* 0x000fe200000114cc */
[----:B------:R-:W-:Y:S01]  /*bbd0*/  UISETP.NE.AND UP0, UPT, UR8, 0x1, UPT ;  /* 0x000000010800788c */ /* 0x000fe2000bf05270 */
[----:B------:R-:W-:Y:S01]  /*bbe0*/  IMAD R9, R193, UR9, R9 ;  /* 0x00000009c1097c24 */ /* 0x000fe2000f8e0209 */
[----:B------:R-:W-:Y:S01]  /*bbf0*/  UIMAD UR6, UR6, UR8, URZ ;  /* 0x00000008060672a4 */ /* 0x000fe2000f8e023f */
[C---:B------:R-:W-:Y:S01]  /*bc00*/  IMAD R3, R192.reuse, UR11, R3 ;  /* 0x0000000bc0037c24 */ /* 0x040fe2000f8e0203 */
[----:B------:R-:W-:Y:S01]  /*bc10*/  SHF.R.S32.HI R154, RZ, 0x1f, R205 ;  /* 0x0000001fff9a7819 */ /* 0x000fe200000114cd */
[----:B------:R-:W-:Y:S01]  /*bc20*/  IMAD.WIDE.U32 R8, R192, UR10, R8 ;  /* 0x0000000ac0087c25 */ /* 0x000fe2000f8e0008 */
[----:B------:R-:W-:Y:S01]  /*bc30*/  PLOP3.LUT P0, PT, PT, PT, UP0, 0x80, 0x0 ;  /* 0x000000000000781c */ /* 0x000fe20003f0f008 */
[----:B------:R-:W-:Y:S01]  /*bc40*/  ULDC.64 UR10, c[0x0][0xc48] ;  /* 0x00031200000a7ab9 */ /* 0x000fe20000000a00 */
[----:B------:R-:W-:Y:S01]  /*bc50*/  SHF.R.S32.HI R155, RZ, 0x1f, R206 ;  /* 0x0000001fff9b7819 */ /* 0x000fe200000114ce */
[----:B------:R-:W-:Y:S01]  /*bc60*/  IMAD.IADD R9, R9, 0x1, R3 ;  /* 0x0000000109097824 */ /* 0x000fe200078e0203 */
[----:B------:R-:W-:Y:S01]  /*bc70*/  SHF.R.S32.HI R156, RZ, 0x1f, R207 ;  /* 0x0000001fff9c7819 */ /* 0x000fe200000114cf */
[----:B------:R-:W-:Y:S01]  /*bc80*/  @UP0 ULDC UR7, c[0x0][0xcec] ;  /* 0x00033b0000070ab9 */ /* 0x000fe20000000800 */
[----:B------:R-:W-:Y:S01]  /*bc90*/  VIADD R178, R19, 0x10 ;  /* 0x0000001013b27836 */ /* 0x000fe20000000000 */
[----:B------:R-:W-:Y:S01]  /*bca0*/  SHF.R.S32.HI R157, RZ, 0x1f, R208 ;  /* 0x0000001fff9d7819 */ /* 0x000fe200000114d0 */
[----:B------:R-:W-:Y:S01]  /*bcb0*/  IMAD.WIDE.U32 R8, R199, UR10, R8 ;  /* 0x0000000ac7087c25 */ /* 0x000fe2000f8e0008 */
[----:B------:R-:W-:-:S02]  /*bcc0*/  SHF.R.S32.HI R158, RZ, 0x1f, R209 ;  /* 0x0000001fff9e7819 */ /* 0x000fc400000114d1 */
[----:B------:R-:W-:Y:S01]  /*bcd0*/  SHF.R.S32.HI R159, RZ, 0x1f, R210 ;  /* 0x0000001fff9f7819 */ /* 0x000fe200000114d2 */
[----:B------:R-:W-:Y:S01]  /*bce0*/  IMAD R9, R199, UR11, R9 ;  /* 0x0000000bc7097c24 */ /* 0x000fe2000f8e0209 */
[----:B------:R-:W-:Y:S01]  /*bcf0*/  ULDC.64 UR10, c[0x0][0xc28] ;  /* 0x00030a00000a7ab9 */ /* 0x000fe20000000a00 */
[C---:B------:R-:W-:Y:S01]  /*bd00*/  VIADD R180, R19.reuse, 0x8 ;  /* 0x0000000813b47836 */ /* 0x040fe20000000000 */
[----:B------:R-:W-:Y:S01]  /*bd10*/  SHF.R.S32.HI R160, RZ, 0x1f, R211 ;  /* 0x0000001fffa07819 */ /* 0x000fe200000114d3 */
[C---:B------:R-:W-:Y:S01]  /*bd20*/  VIADD R177, R19.reuse, 0x10 ;  /* 0x0000001013b17836 */ /* 0x040fe20000000000 */
[----:B------:R-:W-:Y:S01]  /*bd30*/  SHF.R.S32.HI R161, RZ, 0x1f, R212 ;  /* 0x0000001fffa17819 */ /* 0x000fe200000114d4 */
[----:B------:R-:W-:Y:S01]  /*bd40*/  VIADD R179, R19, 0x8 ;  /* 0x0000000813b37836 */ /* 0x000fe20000000000 */
        /* <DEDUP_REMOVED lines=19> */
[----:B------:R-:W-:Y:S01]  /*be80*/  SHF.R.S32.HI R181, RZ, 0x1f, R19 ;  /* 0x0000001fffb57819 */ /* 0x000fe20000011413 */
[----:B--2---:R-:W-:-:S04]  /*be90*/  IMAD R4, R4, 0x40, R0 ;  /* 0x0000004004047824 */ /* 0x004fc800078e0200 */
[----:B------:R-:W-:Y:S01]  /*bea0*/  @P0 IMAD.HI.U32 R0, R4, UR7, RZ ;  /* 0x0000000704000c27 */ /* 0x000fe2000f8e00ff */
[----:B------:R-:W-:-:S03]  /*beb0*/  @UP0 ULDC UR7, c[0x0][0xcf0] ;  /* 0x00033c0000070ab9 */ /* 0x000fc60000000800 */
[----:B------:R-:W-:Y:S01]  /*bec0*/  IMAD.MOV.U32 R3, RZ, RZ, R4 ;  /* 0x000000ffff037224 */ /* 0x000fe200078e0004 */
[----:B------:R-:W-:Y:S01]  /*bed0*/  @P0 SHF.R.U32.HI R3, RZ, UR7, R0 ;  /* 0x00000007ff030c19 */ /* 0x000fe20008011600 */
[----:B------:R-:W-:-:S03]  /*bee0*/  UIADD3 UR7, UR41, 0x38820, URZ ;  /* 0x0003882029077890 */ /* 0x000fc6000fffe03f */
[--C-:B------:R-:W-:Y:S01]  /*bef0*/  SHF.R.S32.HI R0, RZ, 0x1f, R3.reuse ;  /* 0x0000001fff007819 */ /* 0x100fe20000011403 */
[----:B------:R-:W-:Y:S01]  /*bf00*/  IMAD.MOV R5, RZ, RZ, -R3 ;  /* 0x000000ffff057224 */ /* 0x000fe200078e0a03 */
[----:B------:R-:W-:Y:S01]  /*bf10*/  UPRMT UR7, URZ, 0x654, UR7 ;  /* 0x000006543f077896 */ /* 0x000fe20008000007 */
[----:B------:R-:W-:-:S04]  /*bf20*/  IMAD.WIDE.U32 R8, R3, UR12, R8 ;  /* 0x0000000c03087c25 */ /* 0x000fc8000f8e0008 */
[----:B------:R-:W-:Y:S02]  /*bf30*/  IMAD R0, R0, UR12, RZ ;  /* 0x0000000c00007c24 */ /* 0x000fe4000f8e02ff */
[----:B------:R-:W-:Y:S02]  /*bf40*/  IMAD R5, R5, UR8, R4 ;  /* 0x0000000805057c24 */ /* 0x000fe4000f8e0204 */
[----:B------:R-:W-:Y:S01]  /*bf50*/  IMAD R7, R3, UR13, R0 ;  /* 0x0000000d03077c24 */ /* 0x000fe2000f8e0200 */
[----:B------:R-:W-:Y:S01]  /*bf60*/  SYNCS.ARRIVE.TRANS64.RED.A1T0 RZ, [UR7], RZ ;  /* 0x000000ffffff79a7 */ /* 0x000fe20008100407 */
[----:B------:R-:W-:Y:S01]  /*bf70*/  IMAD.U32 R4, RZ, RZ, UR42 ;  /* 0x0000002aff047e24 */ /* 0x000fe2000f8e00ff */
[----:B------:R-:W-:Y:S01]  /*bf80*/  SHF.R.S32.HI R0, RZ, 0x1f, R5 ;  /* 0x0000001fff007819 */ /* 0x000fe20000011405 */
[----:B------:R-:W-:Y:S02]  /*bf90*/  IMAD.IADD R9, R9, 0x1, R7 ;  /* 0x0000000109097824 */ /* 0x000fe400078e0207 */
[----:B------:R-:W-:-:S02]  /*bfa0*/  IMAD R7, R4, 0x40, R17 ;  /* 0x0000004004077824 */ /* 0x000fc400078e0211 */
[----:B------:R-:W-:Y:S02]  /*bfb0*/  IMAD R0, R0, UR10, RZ ;  /* 0x0000000a00007c24 */ /* 0x000fe4000f8e02ff */
[----:B------:R-:W-:-:S04]  /*bfc0*/  IMAD.WIDE.U32 R8, R5, UR10, R8 ;  /* 0x0000000a05087c25 */ /* 0x000fc8000f8e0008 */
[----:B------:R-:W-:Y:S01]  /*bfd0*/  IMAD R3, R5, UR11, R0 ;  /* 0x0000000b05037c24 */ /* 0x000fe2000f8e0200 */
[----:B------:R-:W-:Y:S02]  /*bfe0*/  ULDC.64 UR10, c[0x0][0xc00] ;  /* 0x00030000000a7ab9 */ /* 0x000fe40000000a00 */
[----:B------:R-:W-:Y:S01]  /*bff0*/  LEA R0, P0, R8, UR10, 0x2 ;  /* 0x0000000a08007c11 */ /* 0x000fe2000f8010ff */
[----:B------:R-:W-:-:S04]  /*c000*/  IMAD.IADD R3, R9, 0x1, R3 ;  /* 0x0000000109037824 */ /* 0x000fc800078e0203 */
[----:B------:R0:W1:Y:S01]  /*c010*/  SHFL.IDX PT, R13, R0, RZ, 0x1c1f ;  /* 0x001c1fff000d7589 */ /* 0x00006200000e0000 */
[----:B------:R-:W-:Y:S02]  /*c020*/  LEA.HI.X R3, R8, UR11, R3, 0x2, P0 ;  /* 0x0000000b08037c11 */ /* 0x000fe400080f1403 */
[----:B------:R-:W-:-:S03]  /*c030*/  ISETP.GE.AND P0, PT, R7, UR6, PT ;  /* 0x0000000607007c0c */ /* 0x000fc6000bf06270 */
[----:B------:R0:W2:Y:S10]  /*c040*/  SHFL.IDX PT, R12, R3, RZ, 0x1c1f ;  /* 0x001c1fff030c7589 */ /* 0x0000b400000e0000 */
[----:B0-----:R-:W-:Y:S05]  /*c050*/  @P0 BRA `(.L_x_4244) ;  /* 0x0000000800040947 */ /* 0x001fea0003800000 */
[----:B------:R-:W-:Y:S02]  /*c060*/  ULDC UR7, c[0x0][0xbc8] ;  /* 0x0002f20000077ab9 */ /* 0x000fe40000000800 */
[----:B------:R-:W-:Y:S02]  /*c070*/  ISETP.GE.AND P0, PT, R19, UR7, PT ;  /* 0x0000000713007c0c */ /* 0x000fe4000bf06270 */
[----:B------:R-:W-:Y:S02]  /*c080*/  ISETP.GE.AND P1, PT, R179, UR7, PT ;  /* 0x00000007b3007c0c */ /* 0x000fe4000bf26270 */
[----:B------:R-:W-:Y:S02]  /*c090*/  ISETP.GE.AND P4, PT, R223, UR7, PT ;  /* 0x00000007df007c0c */ /* 0x000fe4000bf86270 */
[----:B------:R-:W-:-:S07]  /*c0a0*/  ISETP.GE.AND P5, PT, R222, UR7, PT ;  /* 0x00000007de007c0c */ /* 0x000fce000bfa6270 */
[----:B-1----:R-:W-:-:S04]  /*c0b0*/  @!P0 LEA R4, P2, R19, R13, 0x2 ;  /* 0x0000000d13048211 */ /* 0x002fc800078410ff */
[----:B--2---:R-:W-:-:S05]  /*c0c0*/  @!P0 LEA.HI.X R5, R19, R12, R181, 0x2, P2 ;  /* 0x0000000c13058211 */ /* 0x004fca00010f14b5 */
[----:B------:R0:W-:Y:S01]  /*c0d0*/  @!P0 ST.E.64 desc[UR44][R4.64], R24 ;  /* 0x0000001804008985 */ /* 0x0001e2000c101b2c */
[----:B------:R-:W-:Y:S02]  /*c0e0*/  ISETP.GE.AND P0, PT, R177, UR7, PT ;  /* 0x00000007b1007c0c */ /* 0x000fe4000bf06270 */
[----:B0-----:R-:W-:-:S04]  /*c0f0*/  @!P1 LEA R4, P2, R179, R13, 0x2 ;  /* 0x0000000db3049211 */ /* 0x001fc800078410ff */
[----:B------:R-:W-:-:S05]  /*c100*/  @!P1 LEA.HI.X R5, R179, R12, R180, 0x2, P2 ;  /* 0x0000000cb3059211 */ /* 0x000fca00010f14b4 */
[----:B------:R0:W-:Y:S01]  /*c110*/  @!P1 ST.E.64 desc[UR44][R4.64], R28 ;  /* 0x0000001c04009985 */ /* 0x0001e2000c101b2c */
[----:B------:R-:W-:Y:S02]  /*c120*/  ISETP.GE.AND P1, PT, R229, UR7, PT ;  /* 0x00000007e5007c0c */ /* 0x000fe4000bf26270 */
[----:B0-----:R-:W-:-:S04]  /*c130*/  @!P0 LEA R4, P2, R177, R13, 0x2 ;  /* 0x0000000db1048211 */ /* 0x001fc800078410ff */
[----:B------:R-:W-:-:S05]  /*c140*/  @!P0 LEA.HI.X R5, R177, R12, R178, 0x2, P2 ;  /* 0x0000000cb1058211 */ /* 0x000fca00010f14b2 */
[----:B------:R0:W-:Y:S01]  /*c150*/  @!P0 ST.E.64 desc[UR44][R4.64], R32 ;  /* 0x0000002004008985 */ /* 0x0001e2000c101b2c */
[----:B------:R-:W-:Y:S02]  /*c160*/  ISETP.GE.AND P0, PT, R228, UR7, PT ;  /* 0x00000007e4007c0c */ /* 0x000fe4000bf06270 */
[----:B0-----:R-:W-:-:S04]  /*c170*/  @!P1 LEA R4, P2, R229, R13, 0x2 ;  /* 0x0000000de5049211 */ /* 0x001fc800078410ff */
[----:B------:R-:W-:Y:S02]  /*c180*/  @!P1 LEA.HI.X R5, R229, R12, R176, 0x2, P2 ;  /* 0x0000000ce5059211 */ /* 0x000fe400010f14b0 */
[----:B------:R-:W-:-:S03]  /*c190*/  ISETP.GE.AND P2, PT, R227, UR7, PT ;  /* 0x00000007e3007c0c */ /* 0x000fc6000bf46270 */
[----:B------:R0:W-:Y:S02]  /*c1a0*/  @!P1 ST.E.64 desc[UR44][R4.64], R36 ;  /* 0x0000002404009985 */ /* 0x0001e4000c101b2c */
[----:B0-----:R-:W-:-:S04]  /*c1b0*/  @!P0 LEA R4, P1, R228, R13, 0x2 ;  /* 0x0000000de4048211 */ /* 0x001fc800078210ff */
[----:B------:R-:W-:Y:S02]  /*c1c0*/  @!P0 LEA.HI.X R5, R228, R12, R175, 0x2, P1 ;  /* 0x0000000ce4058211 */ /* 0x000fe400008f14af */
[----:B------:R-:W-:-:S03]  /*c1d0*/  ISETP.GE.AND P1, PT, R225, UR7, PT ;  /* 0x00000007e1007c0c */ /* 0x000fc6000bf26270 */
[----:B------:R0:W-:Y:S01]  /*c1e0*/  @!P0 ST.E.64 desc[UR44][R4.64], R40 ;  /* 0x0000002804008985 */ /* 0x0001e2000c101b2c */
[----:B------:R-:W-:-:S09]  /*c1f0*/  ISETP.GE.AND P0, PT, R226, UR7, PT ;  /* 0x00000007e2007c0c */ /* 0x000fd2000bf06270 */
[-C--:B------:R-:W-:Y:S02]  /*c200*/  @!P1 LEA R8, P6, R225, R13.reuse, 0x2 ;  /* 0x0000000de1089211 */ /* 0x080fe400078c10ff */
[----:B0-----:R-:W-:Y:S02]  /*c210*/  @!P2 LEA R4, P3, R227, R13, 0x2 ;  /* 0x0000000de304a211 */ /* 0x001fe400078610ff */
[-C--:B------:R-:W-:Y:S02]  /*c220*/  @!P1 LEA.HI.X R9, R225, R12.reuse, R20, 0x2, P6 ;  /* 0x0000000ce1099211 */ /* 0x080fe400030f1414 */
[----:B------:R-:W-:Y:S02]  /*c230*/  @!P2 LEA.HI.X R5, R227, R12, R174, 0x2, P3 ;  /* 0x0000000ce305a211 */ /* 0x000fe400018f14ae */
[----:B------:R-:W-:-:S03]  /*c240*/  ISETP.GE.AND P3, PT, R224, UR7, PT ;  /* 0x00000007e0007c0c */ /* 0x000fc6000bf66270 */
[----:B------:R0:W-:Y:S02]  /*c250*/  @!P2 ST.E.64 desc[UR44][R4.64], R44 ;  /* 0x0000002c0400a985 */ /* 0x0001e4000c101b2c */
[----:B0-----:R-:W-:-:S04]  /*c260*/  @!P0 LEA R4, P2, R226, R13, 0x2 ;  /* 0x0000000de2048211 */ /* 0x001fc800078410ff */
[----:B------:R-:W-:-:S05]  /*c270*/  @!P0 LEA.HI.X R5, R226, R12, R21, 0x2, P2 ;  /* 0x0000000ce2058211 */ /* 0x000fca00010f1415 */
[----:B------:R0:W-:Y:S01]  /*c280*/  @!P0 ST.E.64 desc[UR44][R4.64], R48 ;  /* 0x0000003004008985 */ /* 0x0001e2000c101b2c */
[----:B------:R-:W-:-:S03]  /*c290*/  ISETP.GE.AND P0, PT, R221, UR7, PT ;  /* 0x00000007dd007c0c */ /* 0x000fc6000bf06270 */
[----:B------:R1:W-:Y:S01]  /*c2a0*/  @!P1 ST.E.64 desc[UR44][R8.64], R52 ;  /* 0x0000003408009985 */ /* 0x0003e2000c101b2c */
[----:B------:R-:W-:Y:S02]  /*c2b0*/  ISETP.GE.AND P1, PT, R220, UR7, PT ;  /* 0x00000007dc007c0c */ /* 0x000fe4000bf26270 */
[CC--:B0-----:R-:W-:Y:S02]  /*c2c0*/  @!P3 LEA R4, P6, R224.reuse, R13.reuse, 0x2 ;  /* 0x0000000de004b211 */ /* 0x0c1fe400078c10ff */
[CC--:B-1----:R-:W-:Y:S02]  /*c2d0*/  @!P4 LEA R8, P2, R223.reuse, R13.reuse, 0x2 ;  /* 0x0000000ddf08c211 */ /* 0x0c2fe400078410ff */
[-C--:B------:R-:W-:Y:S02]  /*c2e0*/  @!P3 LEA.HI.X R5, R224, R12.reuse, R173, 0x2, P6 ;  /* 0x0000000ce005b211 */ /* 0x080fe400030f14ad */
[----:B------:R-:W-:Y:S02]  /*c2f0*/  @!P5 LEA R10, P6, R222, R13, 0x2 ;  /* 0x0000000dde0ad211 */ /* 0x000fe400078c10ff */
        /* <DEDUP_REMOVED lines=8> */
[CC--:B0-----:R-:W-:Y:S02]  /*c380*/  @!P0 LEA R4, P6, R221.reuse, R13.reuse, 0x2 ;  /* 0x0000000ddd048211 */ /* 0x0c1fe400078c10ff */
[----:B-1----:R-:W-:Y:S02]  /*c390*/  @!P1 LEA R8, P5, R220, R13, 0x2 ;  /* 0x0000000ddc089211 */ /* 0x002fe400078a10ff */
[----:B------:R-:W-:-:S02]  /*c3a0*/  @!P0 LEA.HI.X R5, R221, R12, R170, 0x2, P6 ;  /* 0x0000000cdd058211 */ /* 0x000fc400030f14aa */
[-C--:B------:R-:W-:Y:S02]  /*c3b0*/  @!P1 LEA.HI.X R9, R220, R12.reuse, R169, 0x2, P5 ;  /* 0x0000000cdc099211 */ /* 0x080fe400028f14a9 */
[----:B------:R-:W-:Y:S01]  /*c3c0*/  ISETP.GE.AND P5, PT, R216, UR7, PT ;  /* 0x00000007d8007c0c */ /* 0x000fe2000bfa6270 */
[----:B------:R0:W-:Y:S01]  /*c3d0*/  @!P0 ST.E.64 desc[UR44][R4.64], R68 ;  /* 0x0000004404008985 */ /* 0x0001e2000c101b2c */
[----:B--2---:R-:W-:Y:S02]  /*c3e0*/  @!P2 LEA R10, P6, R219, R13, 0x2 ;  /* 0x0000000ddb0aa211 */ /* 0x004fe400078c10ff */
[----:B------:R-:W-:Y:S01]  /*c3f0*/  ISETP.GE.AND P0, PT, R215, UR7, PT ;  /* 0x00000007d7007c0c */ /* 0x000fe2000bf06270 */
[----:B------:R1:W-:Y:S01]  /*c400*/  @!P1 ST.E.64 desc[UR44][R8.64], R72 ;  /* 0x0000004808009985 */ /* 0x0003e2000c101b2c */
[----:B------:R-:W-:-:S05]  /*c410*/  @!P2 LEA.HI.X R11, R219, R12, R168, 0x2, P6 ;  /* 0x0000000cdb0ba211 */ /* 0x000fca00030f14a8 */
[----:B------:R2:W-:Y:S01]  /*c420*/  @!P2 ST.E.64 desc[UR44][R10.64], R76 ;  /* 0x0000004c0a00a985 */ /* 0x0005e2000c101b2c */
[----:B0-----:R-:W-:-:S04]  /*c430*/  @!P3 LEA R4, P1, R218, R13, 0x2 ;  /* 0x0000000dda04b211 */ /* 0x001fc800078210ff */
[-C--:B------:R-:W-:Y:S02]  /*c440*/  @!P3 LEA.HI.X R5, R218, R12.reuse, R167, 0x2, P1 ;  /* 0x0000000cda05b211 */ /* 0x080fe400008f14a7 */
[----:B------:R-:W-:Y:S02]  /*c450*/  ISETP.GE.AND P1, PT, R214, UR7, PT ;  /* 0x00000007d6007c0c */ /* 0x000fe4000bf26270 */
[CC--:B-1----:R-:W-:Y:S01]  /*c460*/  @!P4 LEA R8, P2, R217.reuse, R13.reuse, 0x2 ;  /* 0x0000000dd908c211 */ /* 0x0c2fe200078410ff */
[----:B------:R0:W-:Y:S01]  /*c470*/  @!P3 ST.E.64 desc[UR44][R4.64], R80 ;  /* 0x000000500400b985 */ /* 0x0001e2000c101b2c */
[----:B--2---:R-:W-:Y:S02]  /*c480*/  @!P5 LEA R10, P6, R216, R13, 0x2 ;  /* 0x0000000dd80ad211 */ /* 0x004fe400078c10ff */
[----:B------:R-:W-:Y:S02]  /*c490*/  @!P4 LEA.HI.X R9, R217, R12, R166, 0x2, P2 ;  /* 0x0000000cd909c211 */ /* 0x000fe400010f14a6 */
[----:B------:R-:W-:-:S02]  /*c4a0*/  ISETP.GE.AND P2, PT, R213, UR7, PT ;  /* 0x00000007d5007c0c */ /* 0x000fc4000bf46270 */
[----:B------:R-:W-:Y:S01]  /*c4b0*/  @!P5 LEA.HI.X R11, R216, R12, R165, 0x2, P6 ;  /* 0x0000000cd80bd211 */ /* 0x000fe200030f14a5 */
[----:B------:R1:W-:Y:S01]  /*c4c0*/  @!P4 ST.E.64 desc[UR44][R8.64], R84 ;  /* 0x000000540800c985 */ /* 0x0003e2000c101b2c */
[----:B------:R-:W-:-:S03]  /*c4d0*/  ISETP.GE.AND P4, PT, R211, UR7, PT ;  /* 0x00000007d3007c0c */ /* 0x000fc6000bf86270 */
[----:B------:R2:W-:Y:S01]  /*c4e0*/  @!P5 ST.E.64 desc[UR44][R10.64], R88 ;  /* 0x000000580a00d985 */ /* 0x0005e2000c101b2c */
[----:B------:R-:W-:Y:S02]  /*c4f0*/  ISETP.GE.AND P5, PT, R212, UR7, PT ;  /* 0x00000007d4007c0c */ /* 0x000fe4000bfa6270 */
[----:B0-----:R-:W-:-:S04]  /*c500*/  @!P0 LEA R4, P6, R215, R13, 0x2 ;  /* 0x0000000dd7048211 */ /* 0x001fc800078c10ff */
[----:B------:R-:W-:Y:S02]  /*c510*/  @!P0 LEA.HI.X R5, R215, R12, R164, 0x2, P6 ;  /* 0x0000000cd7058211 */ /* 0x000fe400030f14a4 */
[----:B-1----:R-:W-:-:S03]  /*c520*/  @!P1 LEA R8, P3, R214, R13, 0x2 ;  /* 0x0000000dd6089211 */ /* 0x002fc600078610ff */
[----:B------:R0:W-:Y:S01]  /*c530*/  @!P0 ST.E.64 desc[UR44][R4.64], R92 ;  /* 0x0000005c04008985 */ /* 0x0001e2000c101b2c */
[-C--:B------:R-:W-:Y:S02]  /*c540*/  @!P1 LEA.HI.X R9, R214, R12.reuse, R163, 0x2, P3 ;  /* 0x0000000cd6099211 */ /* 0x080fe400018f14a3 */
[----:B------:R-:W-:Y:S02]  /*c550*/  ISETP.GE.AND P3, PT, R210, UR7, PT ;  /* 0x00000007d2007c0c */ /* 0x000fe4000bf66270 */
[CC--:B--2---:R-:W-:Y:S01]  /*c560*/  @!P2 LEA R10, P6, R213.reuse, R13.reuse, 0x2 ;  /* 0x0000000dd50aa211 */ /* 0x0c4fe200078c10ff */
[----:B------:R1:W-:Y:S01]  /*c570*/  @!P1 ST.E.64 desc[UR44][R8.64], R96 ;  /* 0x0000006008009985 */ /* 0x0003e2000c101b2c */
[----:B------:R-:W-:Y:S02]  /*c580*/  ISETP.GE.AND P1, PT, R208, UR7, PT ;  /* 0x00000007d0007c0c */ /* 0x000fe4000bf26270 */
[----:B------:R-:W-:Y:S02]  /*c590*/  @!P2 LEA.HI.X R11, R213, R12, R162, 0x2, P6 ;  /* 0x0000000cd50ba211 */ /* 0x000fe400030f14a2 */
[----:B0-----:R-:W-:-:S03]  /*c5a0*/  @!P5 LEA R4, P6, R212, R13, 0x2 ;  /* 0x0000000dd404d211 */ /* 0x001fc600078c10ff */
[----:B------:R0:W-:Y:S01]  /*c5b0*/  @!P2 ST.E.64 desc[UR44][R10.64], R100 ;  /* 0x000000640a00a985 */ /* 0x0001e2000c101b2c */
[----:B------:R-:W-:Y:S02]  /*c5c0*/  ISETP.GE.AND P2, PT, R209, UR7, PT ;  /* 0x00000007d1007c0c */ /* 0x000fe4000bf46270 */
[----:B------:R-:W-:Y:S02]  /*c5d0*/  @!P5 LEA.HI.X R5, R212, R12, R161, 0x2, P6 ;  /* 0x0000000cd405d211 */ /* 0x000fe400030f14a1 */
[----:B-1----:R-:W-:-:S03]  /*c5e0*/  @!P4 LEA R8, P0, R211, R13, 0x2 ;  /* 0x0000000dd308c211 */ /* 0x002fc600078010ff */
[----:B------:R1:W-:Y:S01]  /*c5f0*/  @!P5 ST.E.64 desc[UR44][R4.64], R104 ;  /* 0x000000680400d985 */ /* 0x0003e2000c101b2c */
[-C--:B------:R-:W-:Y:S02]  /*c600*/  @!P4 LEA.HI.X R9, R211, R12.reuse, R160, 0x2, P0 ;  /* 0x0000000cd309c211 */ /* 0x080fe400000f14a0 */
[----:B------:R-:W-:Y:S02]  /*c610*/  ISETP.GE.AND P0, PT, R207, UR7, PT ;  /* 0x00000007cf007c0c */ /* 0x000fe4000bf06270 */
[CC--:B0-----:R-:W-:Y:S01]  /*c620*/  @!P3 LEA R10, P6, R210.reuse, R13.reuse, 0x2 ;  /* 0x0000000dd20ab211 */ /* 0x0c1fe200078c10ff */
[----:B------:R0:W-:Y:S03]  /*c630*/  @!P4 ST.E.64 desc[UR44][R8.64], R108 ;  /* 0x0000006c0800c985 */ /* 0x0001e6000c101b2c */
[----:B------:R-:W-:Y:S02]  /*c640*/  @!P3 LEA.HI.X R11, R210, R12, R159, 0x2, P6 ;  /* 0x0000000cd20bb211 */ /* 0x000fe400030f149f */
[----:B-1----:R-:W-:-:S03]  /*c650*/  @!P2 LEA R4, P4, R209, R13, 0x2 ;  /* 0x0000000dd104a211 */ /* 0x002fc600078810ff */
[----:B------:R1:W-:Y:S01]  /*c660*/  @!P3 ST.E.64 desc[UR44][R10.64], R112 ;  /* 0x000000700a00b985 */ /* 0x0003e2000c101b2c */
[----:B------:R-:W-:Y:S02]  /*c670*/  ISETP.GE.AND P3, PT, R206, UR7, PT ;  /* 0x00000007ce007c0c */ /* 0x000fe4000bf66270 */
[-C--:B------:R-:W-:Y:S02]  /*c680*/  @!P2 LEA.HI.X R5, R209, R12.reuse, R158, 0x2, P4 ;  /* 0x0000000cd105a211 */ /* 0x080fe400020f149e */
[----:B------:R-:W-:Y:S02]  /*c690*/  ISETP.GE.AND P4, PT, R205, UR7, PT ;  /* 0x00000007cd007c0c */ /* 0x000fe4000bf86270 */
[----:B0-----:R-:W-:Y:S01]  /*c6a0*/  @!P1 LEA R8, P5, R208, R13, 0x2 ;  /* 0x0000000dd0089211 */ /* 0x001fe200078a10ff */
[----:B------:R0:W-:Y:S01]  /*c6b0*/  @!P2 ST.E.64 desc[UR44][R4.64], R116 ;  /* 0x000000740400a985 */ /* 0x0001e2000c101b2c */
[----:B------:R-:W-:Y:S02]  /*c6c0*/  ISETP.GE.AND P2, PT, R204, UR7, PT ;  /* 0x00000007cc007c0c */ /* 0x000fe4000bf46270 */
[----:B------:R-:W-:-:S02]  /*c6d0*/  @!P1 LEA.HI.X R9, R208, R12, R157, 0x2, P5 ;  /* 0x0000000cd0099211 */ /* 0x000fc400028f149d */
[----:B-1----:R-:W-:-:S03]  /*c6e0*/  @!P0 LEA R10, P6, R207, R13, 0x2 ;  /* 0x0000000dcf0a8211 */ /* 0x002fc600078c10ff */
[----:B------:R1:W-:Y:S01]  /*c6f0*/  @!P1 ST.E.64 desc[UR44][R8.64], R120 ;  /* 0x0000007808009985 */ /* 0x0003e2000c101b2c */
[----:B------:R-:W-:Y:S02]  /*c700*/  ISETP.GE.AND P1, PT, R203, UR7, PT ;  /* 0x00000007cb007c0c */ /* 0x000fe4000bf26270 */
[----:B------:R-:W-:Y:S02]  /*c710*/  @!P0 LEA.HI.X R11, R207, R12, R156, 0x2, P6 ;  /* 0x0000000ccf0b8211 */ /* 0x000fe400030f149c */
[----:B0-----:R-:W-:-:S03]  /*c720*/  @!P3 LEA R4, P5, R206, R13, 0x2 ;  /* 0x0000000dce04b211 */ /* 0x001fc600078a10ff */
[----:B------:R0:W-:Y:S01]  /*c730*/  @!P0 ST.E.64 desc[UR44][R10.64], R124 ;  /* 0x0000007c0a008985 */ /* 0x0001e2000c101b2c */
[----:B------:R-:W-:Y:S02]  /*c740*/  ISETP.GE.AND P0, PT, R202, UR7, PT ;  /* 0x00000007ca007c0c */ /* 0x000fe4000bf06270 */
[-C--:B------:R-:W-:Y:S02]  /*c750*/  @!P3 LEA.HI.X R5, R206, R12.reuse, R155, 0x2, P5 ;  /* 0x0000000cce05b211 */ /* 0x080fe400028f149b */
[----:B------:R-:W-:Y:S02]  /*c760*/  ISETP.GE.AND P5, PT, R201, UR7, PT ;  /* 0x00000007c9007c0c */ /* 0x000fe4000bfa6270 */
[C---:B-1----:R-:W-:Y:S01]  /*c770*/  @!P4 LEA R8, P6, R205.reuse, R13, 0x2 ;  /* 0x0000000dcd08c211 */ /* 0x042fe200078c10ff */
[----:B------:R1:W-:Y:S03]  /*c780*/  @!P3 ST.E.64 desc[UR44][R4.64], R128 ;  /* 0x000000800400b985 */ /* 0x0003e6000c101b2c */
[----:B------:R-:W-:-:S02]  /*c790*/  @!P4 LEA.HI.X R9, R205, R12, R154, 0x2, P6 ;  /* 0x0000000ccd09c211 */ /* 0x000fc400030f149a */
[----:B0-----:R-:W-:-:S03]  /*c7a0*/  @!P1 LEA R10, P6, R203, R13, 0x2 ;  /* 0x0000000dcb0a9211 */ /* 0x001fc600078c10ff */
[----:B------:R0:W-:Y:S01]  /*c7b0*/  @!P4 ST.E.64 desc[UR44][R8.64], R132 ;  /* 0x000000840800c985 */ /* 0x0001e2000c101b2c */
[----:B------:R-:W-:Y:S02]  /*c7c0*/  @!P1 LEA.HI.X R11, R203, R12, R152, 0x2, P6 ;  /* 0x0000000ccb0b9211 */ /* 0x000fe400030f1498 */
[----:B-1----:R-:W-:-:S04]  /*c7d0*/  @!P2 LEA R4, P3, R204, R13, 0x2 ;  /* 0x0000000dcc04a211 */ /* 0x002fc800078610ff */
[-C--:B------:R-:W-:Y:S02]  /*c7e0*/  @!P2 LEA.HI.X R5, R204, R12.reuse, R153, 0x2, P3 ;  /* 0x0000000ccc05a211 */ /* 0x080fe400018f1499 */
[CC--:B------:R-:W-:Y:S02]  /*c7f0*/  @!P5 LEA R14, P3, R201.reuse, R13.reuse, 0x2 ;  /* 0x0000000dc90ed211 */ /* 0x0c0fe400078610ff */
[C---:B0-----:R-:W-:Y:S01]  /*c800*/  @!P0 LEA R8, P4, R202.reuse, R13, 0x2 ;  /* 0x0000000dca088211 */ /* 0x041fe200078810ff */
[----:B------:R0:W-:Y:S01]  /*c810*/  @!P2 ST.E.64 desc[UR44][R4.64], R136 ;  /* 0x000000880400a985 */ /* 0x0001e2000c101b2c */
[-C--:B------:R-:W-:Y:S02]  /*c820*/  @!P5 LEA.HI.X R15, R201, R12.reuse, R22, 0x2, P3 ;  /* 0x0000000cc90fd211 */ /* 0x080fe400018f1416 */
[----:B------:R-:W-:Y:S01]  /*c830*/  @!P0 LEA.HI.X R9, R202, R12, R23, 0x2, P4 ;  /* 0x0000000cca098211 */ /* 0x000fe200020f1417 */
[----:B------:R0:W-:Y:S04]  /*c840*/  @!P1 ST.E.64 desc[UR44][R10.64], R140 ;  /* 0x0000008c0a009985 */ /* 0x0001e8000c101b2c */
[----:B------:R0:W-:Y:S04]  /*c850*/  @!P0 ST.E.64 desc[UR44][R8.64], R144 ;  /* 0x0000009008008985 */ /* 0x0001e8000c101b2c */
[----:B------:R0:W-:Y:S02]  /*c860*/  @!P5 ST.E.64 desc[UR44][R14.64], R148 ;  /* 0x000000940e00d985 */ /* 0x0001e4000c101b2c */
.L_x_4244:
[----:B------:R-:W-:Y:S05]  /*c870*/  BSYNC B1 ;  /* 0x0000000000017941 */ /* 0x000fea0003800000 */
.L_x_4243:
[----:B------:R-:W-:Y:S01]  /*c880*/  VIADD R7, R7, 0x8 ;  /* 0x0000000807077836 */ /* 0x000fe20000000000 */
[----:B------:R3:W4:Y:S04]  /*c890*/  SHFL.IDX PT, R18, R3, 0x1, 0x1c1f ;  /* 0x003c1f0003127f89 */ /* 0x00072800000e0000 */
[----:B------:R-:W-:Y:S01]  /*c8a0*/  ISETP.GE.AND P0, PT, R7, UR6, PT ;  /* 0x0000000607007c0c */ /* 0x000fe2000bf06270 */
[----:B------:R-:W0:-:S12]  /*c8b0*/  SHFL.IDX PT, R0, R0, 0x1, 0x1c1f ;  /* 0x003c1f0000007f89 */ /* 0x000e1800000e0000 */
[----:B---3--:R-:W-:Y:S05]  /*c8c0*/  @P0 BRA `(.L_x_4242) ;  /* 0x0000001400d80947 */ /* 0x008fea0003800000 */
[----:B------:R-:W-:Y:S02]  /*c8d0*/  ULDC UR6, c[0x0][0xbc8] ;  /* 0x0002f20000067ab9 */ /* 0x000fe40000000800 */
[----:B------:R-:W-:Y:S02]  /*c8e0*/  ISETP.GE.AND P4, PT, R19, UR6, PT ;  /* 0x0000000613007c0c */ /* 0x000fe4000bf86270 */
[----:B------:R-:W-:Y:S02]  /*c8f0*/  ISETP.GE.AND P2, PT, R179, UR6, PT ;  /* 0x00000006b3007c0c */ /* 0x000fe4000bf46270 */
[----:B------:R-:W-:Y:S02]  /*c900*/  ISETP.GE.AND P1, PT, R177, UR6, PT ;  /* 0x00000006b1007c0c */ /* 0x000fe4000bf26270 */
[----:B------:R-:W-:-:S07]  /*c910*/  ISETP.GE.AND P0, PT, R229, UR6, PT ;  /* 0x00000006e5007c0c */ /* 0x000fce000bf06270 */
[----:B0-----:R-:W-:-:S04]  /*c920*/  @!P4 LEA R4, P3, R19, R0, 0x2 ;  /* 0x000000001304c211 */ /* 0x001fc800078610ff */
[----:B----4-:R-:W-:Y:S02]  /*c930*/  @!P4 LEA.HI.X R5, R19, R18, R181, 0x2, P3 ;  /* 0x000000121305c211 */ /* 0x010fe400018f14b5 */
[----:B------:R-:W-:Y:S02]  /*c940*/  ISETP.GE.AND P3, PT, R228, UR6, PT ;  /* 0x00000006e4007c0c */ /* 0x000fe4000bf66270 */
[----:B------:R-:W-:Y:S01]  /*c950*/  @!P1 LEA R8, P5, R177, R0, 0x2 ;  /* 0x00000000b1089211 */ /* 0x000fe200078a10ff */
[----:B------:R0:W-:Y:S01]  /*c960*/  @!P4 ST.E.64 desc[UR44][R4.64], R26 ;  /* 0x0000001a0400c985 */ /* 0x0001e2000c101b2c */
[----:B------:R-:W-:Y:S02]  /*c970*/  ISETP.GE.AND P4, PT, R227, UR6, PT ;  /* 0x00000006e3007c0c */ /* 0x000fe4000bf86270 */
[----:B------:R-:W-:Y:S02]  /*c980*/  @!P1 LEA.HI.X R9, R177, R18, R178, 0x2, P5 ;  /* 0x00000012b1099211 */ /* 0x000fe400028f14b2 */
[----:B------:R-:W-:-:S02]  /*c990*/  ISETP.GE.AND P5, PT, R226, UR6, PT ;  /* 0x00000006e2007c0c */ /* 0x000fc4000bfa6270 */
[----:B0-----:R-:W-:-:S04]  /*c9a0*/  @!P2 LEA R4, P6, R179, R0, 0x2 ;  /* 0x00000000b304a211 */ /* 0x001fc800078c10ff */
[----:B------:R-:W-:Y:S02]  /*c9b0*/  @!P2 LEA.HI.X R5, R179, R18, R180, 0x2, P6 ;  /* 0x00000012b305a211 */ /* 0x000fe400030f14b4 */
[----:B------:R-:W-:-:S03]  /*c9c0*/  @!P0 LEA R10, P6, R229, R0, 0x2 ;  /* 0x00000000e50a8211 */ /* 0x000fc600078c10ff */
[----:B------:R0:W-:Y:S01]  /*c9d0*/  @!P2 ST.E.64 desc[UR44][R4.64], R30 ;  /* 0x0000001e0400a985 */ /* 0x0001e2000c101b2c */
[----:B------:R-:W-:-:S03]  /*c9e0*/  @!P0 LEA.HI.X R11, R229, R18, R176, 0x2, P6 ;  /* 0x00000012e50b8211 */ /* 0x000fc600030f14b0 */
[----:B------:R3:W-:Y:S04]  /*c9f0*/  @!P1 ST.E.64 desc[UR44][R8.64], R34 ;  /* 0x0000002208009985 */ /* 0x0007e8000c101b2c */
[----:B------:R4:W-:Y:S01]  /*ca00*/  @!P0 ST.E.64 desc[UR44][R10.64], R38 ;  /* 0x000000260a008985 */ /* 0x0009e2000c101b2c */
[----:B------:R-:W-:Y:S02]  /*ca10*/  ISETP.GE.AND P0, PT, R225, UR6, PT ;  /* 0x00000006e1007c0c */ /* 0x000fe4000bf06270 */
[CC--:B0-----:R-:W-:Y:S02]  /*ca20*/  @!P3 LEA R4, P1, R228.reuse, R0.reuse, 0x2 ;  /* 0x00000000e404b211 */ /* 0x0c1fe400078210ff */
[----:B---3--:R-:W-:Y:S02]  /*ca30*/  @!P4 LEA R8, P2, R227, R0, 0x2 ;  /* 0x00000000e308c211 */ /* 0x008fe400078410ff */
[----:B------:R-:W-:-:S02]  /*ca40*/  @!P3 LEA.HI.X R5, R228, R18, R175, 0x2, P1 ;  /* 0x00000012e405b211 */ /* 0x000fc400008f14af */
[----:B------:R-:W-:Y:S02]  /*ca50*/  ISETP.GE.AND P1, PT, R224, UR6, PT ;  /* 0x00000006e0007c0c */ /* 0x000fe4000bf26270 */
[----:B------:R-:W-:Y:S01]  /*ca60*/  @!P4 LEA.HI.X R9, R227, R18, R174, 0x2, P2 ;  /* 0x00000012e309c211 */ /* 0x000fe200010f14ae */
[----:B------:R0:W-:Y:S01]  /*ca70*/  @!P3 ST.E.64 desc[UR44][R4.64], R42 ;  /* 0x0000002a0400b985 */ /* 0x0001e2000c101b2c */
[----:B------:R-:W-:Y:S02]  /*ca80*/  ISETP.GE.AND P2, PT, R223, UR6, PT ;  /* 0x00000006df007c0c */ /* 0x000fe4000bf46270 */
[----:B----4-:R-:W-:Y:S01]  /*ca90*/  @!P5 LEA R10, P6, R226, R0, 0x2 ;  /* 0x00000000e20ad211 */ /* 0x010fe200078c10ff */
[----:B------:R3:W-:Y:S01]  /*caa0*/  @!P4 ST.E.64 desc[UR44][R8.64], R46 ;  /* 0x0000002e0800c985 */ /* 0x0007e2000c101b2c */
[----:B------:R-:W-:Y:S02]  /*cab0*/  ISETP.GE.AND P3, PT, R222, UR6, PT ;  /* 0x00000006de007c0c */ /* 0x000fe4000bf66270 */
[----:B------:R-:W-:-:S02]  /*cac0*/  @!P5 LEA.HI.X R11, R226, R18, R21, 0x2, P6 ;  /* 0x00000012e20bd211 */ /* 0x000fc400030f1415 */
[-C--:B--2---:R-:W-:Y:S02]  /*cad0*/  @!P0 LEA R12, P6, R225, R0.reuse, 0x2 ;  /* 0x00000000e10c8211 */ /* 0x084fe400078c10ff */
[----:B------:R-:W-:Y:S01]  /*cae0*/  ISETP.GE.AND P4, PT, R221, UR6, PT ;  /* 0x00000006dd007c0c */ /* 0x000fe2000bf86270 */
[----:B------:R2:W-:Y:S01]  /*caf0*/  @!P5 ST.E.64 desc[UR44][R10.64], R50 ;  /* 0x000000320a00d985 */ /* 0x0005e2000c101b2c */
[C---:B------:R-:W-:Y:S02]  /*cb00*/  @!P1 LEA R14, P5, R224.reuse, R0, 0x2 ;  /* 0x00000000e00e9211 */ /* 0x040fe400078a10ff */
[----:B-1----:R-:W-:Y:S02]  /*cb10*/  @!P0 LEA.HI.X R13, R225, R18, R20, 0x2, P6 ;  /* 0x00000012e10d8211 */ /* 0x002fe400030f1414 */
[----:B------:R-:W-:Y:S02]  /*cb20*/  @!P2 LEA R20, P6, R223, R0, 0x2 ;  /* 0x00000000df14a211 */ /* 0x000fe400078c10ff */
[----:B------:R-:W-:Y:S01]  /*cb30*/  @!P1 LEA.HI.X R15, R224, R18, R173, 0x2, P5 ;  /* 0x00000012e00f9211 */ /* 0x000fe200028f14ad */
[----:B------:R1:W-:Y:S01]  /*cb40*/  @!P0 ST.E.64 desc[UR44][R12.64], R54 ;  /* 0x000000360c008985 */ /* 0x0003e2000c101b2c */
[----:B------:R-:W-:-:S02]  /*cb50*/  ISETP.GE.AND P5, PT, R220, UR6, PT ;  /* 0x00000006dc007c0c */ /* 0x000fc4000bfa6270 */
[----:B------:R-:W-:Y:S01]  /*cb60*/  @!P2 LEA.HI.X R21, R223, R18, R172, 0x2, P6 ;  /* 0x00000012df15a211 */ /* 0x000fe200030f14ac */
[----:B------:R4:W-:Y:S01]  /*cb70*/  @!P1 ST.E.64 desc[UR44][R14.64], R58 ;  /* 0x0000003a0e009985 */ /* 0x0009e2000c101b2c */
[----:B------:R-:W-:Y:S02]  /*cb80*/  ISETP.GE.AND P0, PT, R219, UR6, PT ;  /* 0x00000006db007c0c */ /* 0x000fe4000bf06270 */
[-C--:B0-----:R-:W-:Y:S01]  /*cb90*/  @!P3 LEA R4, P6, R222, R0.reuse, 0x2 ;  /* 0x00000000de04b211 */ /* 0x081fe200078c10ff */
[----:B------:R0:W-:Y:S01]  /*cba0*/  @!P2 ST.E.64 desc[UR44][R20.64], R62 ;  /* 0x0000003e1400a985 */ /* 0x0001e2000c101b2c */
[----:B---3--:R-:W-:Y:S02]  /*cbb0*/  @!P4 LEA R8, P2, R221, R0, 0x2 ;  /* 0x00000000dd08c211 */ /* 0x008fe400078410ff */
[----:B------:R-:W-:Y:S02]  /*cbc0*/  ISETP.GE.AND P1, PT, R218, UR6, PT ;  /* 0x00000006da007c0c */ /* 0x000fe4000bf26270 */
[----:B------:R-:W-:-:S02]  /*cbd0*/  @!P3 LEA.HI.X R5, R222, R18, R171, 0x2, P6 ;  /* 0x00000012de05b211 */ /* 0x000fc400030f14ab */
[----:B------:R-:W-:Y:S02]  /*cbe0*/  @!P4 LEA.HI.X R9, R221, R18, R170, 0x2, P2 ;  /* 0x00000012dd09c211 */ /* 0x000fe400010f14aa */
[----:B------:R-:W-:Y:S01]  /*cbf0*/  ISETP.GE.AND P2, PT, R217, UR6, PT ;  /* 0x00000006d9007c0c */ /* 0x000fe2000bf46270 */
[----:B------:R-:W-:Y:S01]  /*cc00*/  @!P3 ST.E.64 desc[UR44][R4.64], R66 ;  /* 0x000000420400b985 */ /* 0x000fe2000c101b2c */
[----:B--2---:R-:W-:-:S03]  /*cc10*/  @!P5 LEA R10, P6, R220, R0, 0x2 ;  /* 0x00000000dc0ad211 */ /* 0x004fc600078c10ff */
[----:B------:R2:W-:Y:S01]  /*cc20*/  @!P4 ST.E.64 desc[UR44][R8.64], R70 ;  /* 0x000000460800c985 */ /* 0x0005e2000c101b2c */
[----:B------:R-:W-:Y:S02]  /*cc30*/  @!P5 LEA.HI.X R11, R220, R18, R169, 0x2, P6 ;  /* 0x00000012dc0bd211 */ /* 0x000fe400030f14a9 */
[CC--:B-1----:R-:W-:Y:S02]  /*cc40*/  @!P0 LEA R12, P4, R219.reuse, R0.reuse, 0x2 ;  /* 0x00000000db0c8211 */ /* 0x0c2fe400078810ff */
[----:B----4-:R-:W-:Y:S01]  /*cc50*/  @!P1 LEA R14, P3, R218, R0, 0x2 ;  /* 0x00000000da0e9211 */ /* 0x010fe200078610ff */
[----:B------:R1:W-:Y:S01]  /*cc60*/  @!P5 ST.E.64 desc[UR44][R10.64], R74 ;  /* 0x0000004a0a00d985 */ /* 0x0003e2000c101b2c */
[----:B------:R-:W-:Y:S02]  /*cc70*/  @!P0 LEA.HI.X R13, R219, R18, R168, 0x2, P4 ;  /* 0x00000012db0d8211 */ /* 0x000fe400020f14a8 */
[----:B------:R-:W-:Y:S02]  /*cc80*/  ISETP.GE.AND P4, PT, R215, UR6, PT ;  /* 0x00000006d7007c0c */ /* 0x000fe4000bf86270 */
[----:B------:R-:W-:Y:S01]  /*cc90*/  ISETP.GE.AND P5, PT, R216, UR6, PT ;  /* 0x00000006d8007c0c */ /* 0x000fe2000bfa6270 */
[----:B------:R3:W-:Y:S01]  /*cca0*/  @!P0 ST.E.64 desc[UR44][R12.64], R78 ;  /* 0x0000004e0c008985 */ /* 0x0007e2000c101b2c */
[----:B0-----:R-:W-:-:S02]  /*ccb0*/  @!P2 LEA R20, P6, R217, R0, 0x2 ;  /* 0x00000000d914a211 */ /* 0x001fc400078c10ff */
[-C--:B------:R-:W-:Y:S02]  /*ccc0*/  @!P1 LEA.HI.X R15, R218, R18.reuse, R167, 0x2, P3 ;  /* 0x00000012da0f9211 */ /* 0x080fe400018f14a7 */
[----:B------:R-:W-:Y:S02]  /*ccd0*/  ISETP.GE.AND P3, PT, R214, UR6, PT ;  /* 0x00000006d6007c0c */ /* 0x000fe4000bf66270 */
[----:B------:R-:W-:Y:S01]  /*cce0*/  @!P2 LEA.HI.X R21, R217, R18, R166, 0x2, P6 ;  /* 0x00000012d915a211 */ /* 0x000fe200030f14a6 */
[----:B------:R0:W-:Y:S01]  /*ccf0*/  @!P1 ST.E.64 desc[UR44][R14.64], R82 ;  /* 0x000000520e009985 */ /* 0x0001e2000c101b2c */
[----:B------:R-:W-:Y:S02]  /*cd00*/  ISETP.GE.AND P1, PT, R212, UR6, PT ;  /* 0x00000006d4007c0c */ /* 0x000fe4000bf26270 */
[----:B--2---:R-:W-:Y:S01]  /*cd10*/  @!P4 LEA R8, P0, R215, R0, 0x2 ;  /* 0x00000000d708c211 */ /* 0x004fe200078010ff */
[----:B------:R2:W-:Y:S01]  /*cd20*/  @!P2 ST.E.64 desc[UR44][R20.64], R86 ;  /* 0x000000561400a985 */ /* 0x0005e2000c101b2c */
[----:B------:R-:W-:-:S02]  /*cd30*/  ISETP.GE.AND P2, PT, R213, UR6, PT ;  /* 0x00000006d5007c0c */ /* 0x000fc4000bf46270 */
[C---:B------:R-:W-:Y:S02]  /*cd40*/  @!P5 LEA R4, P6, R216.reuse, R0, 0x2 ;  /* 0x00000000d804d211 */ /* 0x040fe400078c10ff */
[-C--:B------:R-:W-:Y:S02]  /*cd50*/  @!P4 LEA.HI.X R9, R215, R18.reuse, R164, 0x2, P0 ;  /* 0x00000012d709c211 */ /* 0x080fe400000f14a4 */
[----:B------:R-:W-:Y:S02]  /*cd60*/  @!P5 LEA.HI.X R5, R216, R18, R165, 0x2, P6 ;  /* 0x00000012d805d211 */ /* 0x000fe400030f14a5 */
[----:B------:R-:W-:Y:S02]  /*cd70*/  ISETP.GE.AND P0, PT, R211, UR6, PT ;  /* 0x00000006d3007c0c */ /* 0x000fe4000bf06270 */
[----:B-1----:R-:W-:Y:S01]  /*cd80*/  @!P3 LEA R10, P6, R214, R0, 0x2 ;  /* 0x00000000d60ab211 */ /* 0x002fe200078c10ff */
[----:B------:R1:W-:Y:S01]  /*cd90*/  @!P5 ST.E.64 desc[UR44][R4.64], R90 ;  /* 0x0000005a0400d985 */ /* 0x0003e2000c101b2c */
[----:B------:R-:W-:-:S02]  /*cda0*/  ISETP.GE.AND P5, PT, R210, UR6, PT ;  /* 0x00000006d2007c0c */ /* 0x000fc4000bfa6270 */
[----:B------:R-:W-:Y:S01]  /*cdb0*/  @!P3 LEA.HI.X R11, R214, R18, R163, 0x2, P6 ;  /* 0x00000012d60bb211 */ /* 0x000fe200030f14a3 */
[----:B------:R4:W-:Y:S01]  /*cdc0*/  @!P4 ST.E.64 desc[UR44][R8.64], R94 ;  /* 0x0000005e0800c985 */ /* 0x0009e2000c101b2c */
[-C--:B---3--:R-:W-:Y:S02]  /*cdd0*/  @!P2 LEA R12, P6, R213, R0.reuse, 0x2 ;  /* 0x00000000d50ca211 */ /* 0x088fe400078c10ff */
[----:B------:R-:W-:Y:S01]  /*cde0*/  ISETP.GE.AND P4, PT, R209, UR6, PT ;  /* 0x00000006d1007c0c */ /* 0x000fe2000bf86270 */
[----:B------:R3:W-:Y:S01]  /*cdf0*/  @!P3 ST.E.64 desc[UR44][R10.64], R98 ;  /* 0x000000620a00b985 */ /* 0x0007e2000c101b2c */
[----:B0-----:R-:W-:Y:S02]  /*ce00*/  @!P1 LEA R14, P3, R212, R0, 0x2 ;  /* 0x00000000d40e9211 */ /* 0x001fe400078610ff */
[----:B------:R-:W-:Y:S02]  /*ce10*/  @!P2 LEA.HI.X R13, R213, R18, R162, 0x2, P6 ;  /* 0x00000012d50da211 */ /* 0x000fe400030f14a2 */
[----:B--2---:R-:W-:-:S02]  /*ce20*/  @!P0 LEA R20, P6, R211, R0, 0x2 ;  /* 0x00000000d3148211 */ /* 0x004fc400078c10ff */
[-C--:B------:R-:W-:Y:S01]  /*ce30*/  @!P1 LEA.HI.X R15, R212, R18.reuse, R161, 0x2, P3 ;  /* 0x00000012d40f9211 */ /* 0x080fe200018f14a1 */
[----:B------:R0:W-:Y:S01]  /*ce40*/  @!P2 ST.E.64 desc[UR44][R12.64], R102 ;  /* 0x000000660c00a985 */ /* 0x0001e2000c101b2c */
[----:B------:R-:W-:Y:S02]  /*ce50*/  ISETP.GE.AND P3, PT, R208, UR6, PT ;  /* 0x00000006d0007c0c */ /* 0x000fe4000bf66270 */
[----:B------:R-:W-:Y:S01]  /*ce60*/  @!P0 LEA.HI.X R21, R211, R18, R160, 0x2, P6 ;  /* 0x00000012d3158211 */ /* 0x000fe200030f14a0 */
[----:B------:R2:W-:Y:S01]  /*ce70*/  @!P1 ST.E.64 desc[UR44][R14.64], R106 ;  /* 0x0000006a0e009985 */ /* 0x0005e2000c101b2c */
[-C--:B-1----:R-:W-:Y:S02]  /*ce80*/  @!P5 LEA R4, P1, R210, R0.reuse, 0x2 ;  /* 0x00000000d204d211 */ /* 0x082fe400078210ff */
[----:B----4-:R-:W-:Y:S01]  /*ce90*/  @!P4 LEA R8, P2, R209, R0, 0x2 ;  /* 0x00000000d108c211 */ /* 0x010fe200078410ff */
[----:B------:R-:W-:Y:S01]  /*cea0*/  @!P0 ST.E.64 desc[UR44][R20.64], R110 ;  /* 0x0000006e14008985 */ /* 0x000fe2000c101b2c */
[----:B------:R-:W-:-:S02]  /*ceb0*/  ISETP.GE.AND P0, PT, R207, UR6, PT ;  /* 0x00000006cf007c0c */ /* 0x000fc4000bf06270 */
[----:B------:R-:W-:Y:S02]  /*cec0*/  @!P5 LEA.HI.X R5, R210, R18, R159, 0x2, P1 ;  /* 0x00000012d205d211 */ /* 0x000fe400008f149f */
[----:B------:R-:W-:Y:S02]  /*ced0*/  ISETP.GE.AND P1, PT, R206, UR6, PT ;  /* 0x00000006ce007c0c */ /* 0x000fe4000bf26270 */
[C---:B---3--:R-:W-:Y:S01]  /*cee0*/  @!P3 LEA R10, P6, R208.reuse, R0, 0x2 ;  /* 0x00000000d00ab211 */ /* 0x048fe200078c10ff */
[----:B------:R1:W-:Y:S01]  /*cef0*/  @!P5 ST.E.64 desc[UR44][R4.64], R114 ;  /* 0x000000720400d985 */ /* 0x0003e2000c101b2c */
[-C--:B------:R-:W-:Y:S02]  /*cf00*/  @!P4 LEA.HI.X R9, R209, R18.reuse, R158, 0x2, P2 ;  /* 0x00000012d109c211 */ /* 0x080fe400010f149e */
[----:B------:R-:W-:Y:S02]  /*cf10*/  @!P3 LEA.HI.X R11, R208, R18, R157, 0x2, P6 ;  /* 0x00000012d00bb211 */ /* 0x000fe400030f149d */
[----:B------:R-:W-:Y:S01]  /*cf20*/  ISETP.GE.AND P2, PT, R203, UR6, PT ;  /* 0x00000006cb007c0c */ /* 0x000fe2000bf46270 */
[----:B------:R3:W-:Y:S01]  /*cf30*/  @!P4 ST.E.64 desc[UR44][R8.64], R118 ;  /* 0x000000760800c985 */ /* 0x0007e2000c101b2c */
[----:B------:R-:W-:-:S02]  /*cf40*/  ISETP.GE.AND P4, PT, R205, UR6, PT ;  /* 0x00000006cd007c0c */ /* 0x000fc4000bf86270 */
[C---:B0-----:R-:W-:Y:S01]  /*cf50*/  @!P0 LEA R12, P5, R207.reuse, R0, 0x2 ;  /* 0x00000000cf0c8211 */ /* 0x041fe200078a10ff */
[----:B------:R0:W-:Y:S01]  /*cf60*/  @!P3 ST.E.64 desc[UR44][R10.64], R122 ;  /* 0x0000007a0a00b985 */ /* 0x0001e2000c101b2c */
[----:B------:R-:W-:Y:S02]  /*cf70*/  ISETP.GE.AND P3, PT, R204, UR6, PT ;  /* 0x00000006cc007c0c */ /* 0x000fe4000bf66270 */
[----:B------:R-:W-:Y:S02]  /*cf80*/  @!P0 LEA.HI.X R13, R207, R18, R156, 0x2, P5 ;  /* 0x00000012cf0d8211 */ /* 0x000fe400028f149c */
[----:B------:R-:W-:Y:S02]  /*cf90*/  ISETP.GE.AND P5, PT, R202, UR6, PT ;  /* 0x00000006ca007c0c */ /* 0x000fe4000bfa6270 */
[-C--:B--2---:R-:W-:Y:S01]  /*cfa0*/  @!P1 LEA R14, P6, R206, R0.reuse, 0x2 ;  /* 0x00000000ce0e9211 */ /* 0x084fe200078c10ff */
[----:B------:R2:W-:Y:S02]  /*cfb0*/  @!P0 ST.E.64 desc[UR44][R12.64], R126 ;  /* 0x0000007e0c008985 */ /* 0x0005e4000c101b2c */
[----:B-1----:R-:W-:-:S02]  /*cfc0*/  @!P4 LEA R4, P0, R205, R0, 0x2 ;  /* 0x00000000cd04c211 */ /* 0x002fc400078010ff */
[----:B------:R-:W-:Y:S02]  /*cfd0*/  @!P1 LEA.HI.X R15, R206, R18, R155, 0x2, P6 ;  /* 0x00000012ce0f9211 */ /* 0x000fe400030f149b */
[----:B---3--:R-:W-:Y:S02]  /*cfe0*/  @!P3 LEA R8, P6, R204, R0, 0x2 ;  /* 0x00000000cc08b211 */ /* 0x008fe400078c10ff */
[----:B------:R-:W-:Y:S01]  /*cff0*/  @!P4 LEA.HI.X R5, R205, R18, R154, 0x2, P0 ;  /* 0x00000012cd05c211 */ /* 0x000fe200000f149a */
[----:B------:R2:W-:Y:S01]  /*d000*/  @!P1 ST.E.64 desc[UR44][R14.64], R130 ;  /* 0x000000820e009985 */ /* 0x0005e2000c101b2c */
[-C--:B0-----:R-:W-:Y:S02]  /*d010*/  @!P2 LEA R10, P1, R203, R0.reuse, 0x2 ;  /* 0x00000000cb0aa211 */ /* 0x081fe400078210ff */
[----:B------:R-:W-:Y:S01]  /*d020*/  @!P5 LEA R20, P0, R202, R0, 0x2 ;  /* 0x00000000ca14d211 */ /* 0x000fe200078010ff */
        /* <DEDUP_REMOVED lines=9> */
[----:B--2---:R-:W-:-:S04]  /*d0c0*/  LEA R4, P0, R201, R0, 0x2 ;  /* 0x00000000c9047211 */ /* 0x004fc800078010ff */
[----:B------:R-:W-:-:S05]  /*d0d0*/  LEA.HI.X R5, R201, R18, R22, 0x2, P0 ;  /* 0x00000012c9057211 */ /* 0x000fca00000f1416 */
[----:B------:R0:W-:Y:S01]  /*d0e0*/  ST.E.64 desc[UR44][R4.64], R150 ;  /* 0x0000009604007985 */ /* 0x0001e2000c101b2c */
[----:B------:R-:W-:Y:S05]  /*d0f0*/  BRA `(.L_x_4242) ;  /* 0x0000000c00cc7947 */ /* 0x000fea0003800000 */
.L_x_4236:
[----:B------:R-:W0:Y:S01]  /*d100*/  LDC.64 R8, c[0x0][0xd00] ;  /* 0x00034000ff087b82 */ /* 0x000e220000000a00 */
[----:B------:R-:W-:Y:S01]  /*d110*/  ULDC.64 UR6, c[0x0][0xd08] ;  /* 0x0003420000067ab9 */ /* 0x000fe20000000a00 */
[----:B------:R-:W-:Y:S01]  /*d120*/  IMAD.MOV.U32 R3, RZ, RZ, RZ ;  /* 0x000000ffff037224 */ /* 0x000fe200078e00ff */
[----:B------:R-:W-:-:S04]  /*d130*/  ISETP.NE.U32.AND P1, PT, RZ, UR6, PT ;  /* 0x00000006ff007c0c */ /* 0x000fc8000bf25070 */
[----:B------:R-:W-:Y:S01]  /*d140*/  ISETP.NE.AND.EX P1, PT, RZ, UR7, PT, P1 ;  /* 0x00000007ff007c0c */ /* 0x000fe2000bf25310 */
[----:B------:R-:W1:Y:S01]  /*d150*/  LDC.64 R4, c[0x0][0xd00] ;  /* 0x00034000ff047b82 */ /* 0x000e620000000a00 */
[----:B0-----:R-:W-:-:S04]  /*d160*/  ISETP.NE.U32.AND P0, PT, R8, RZ, PT ;  /* 0x000000ff0800720c */ /* 0x001fc80003f05070 */
[----:B------:R-:W-:Y:S01]  /*d170*/  ISETP.NE.AND.EX P0, PT, R9, RZ, PT, P0 ;  /* 0x000000ff0900720c */ /* 0x000fe20003f05300 */
[----:B-1----:R-:W-:-:S06]  /*d180*/  IMAD.WIDE R8, R192, 0x4, R4 ;  /* 0x00000004c0087825 */ /* 0x002fcc00078e0204 */
[C---:B------:R-:W-:Y:S01]  /*d190*/  @P1 LEA R4, P2, R192.reuse, UR6, 0x2 ;  /* 0x00000006c0041c11 */ /* 0x040fe2000f8410ff */
[----:B------:R-:W-:Y:S02]  /*d1a0*/  ULDC UR6, c[0x0][0xb88] ;  /* 0x0002e20000067ab9 */ /* 0x000fe40000000800 */
[----:B------:R-:W-:Y:S01]  /*d1b0*/  IMAD.U32 R0, RZ, RZ, UR6 ;  /* 0x00000006ff007e24 */ /* 0x000fe2000f8e00ff */
[----:B------:R-:W-:Y:S02]  /*d1c0*/  @P1 LEA.HI.X R5, R192, UR7, R200, 0x2, P2 ;  /* 0x00000007c0051c11 */ /* 0x000fe400090f14c8 */
[----:B------:R0:W5:Y:S04]  /*d1d0*/  @P0 LDG.E R3, desc[UR44][R8.64] ;  /* 0x0000002c08030981 */ /* 0x000168000c1e1900 */
[----:B------:R0:W5:Y:S01]  /*d1e0*/  @P1 LDG.E R0, desc[UR44][R4.64] ;  /* 0x0000002c04001981 */ /* 0x000162000c1e1900 */
[----:B------:R-:W-:Y:S01]  /*d1f0*/  ISETP.NE.AND P2, PT, R22, RZ, PT ;  /* 0x000000ff1600720c */ /* 0x000fe20003f45270 */
[----:B------:R-:W1:-:S12]  /*d200*/  S2R R7, SR_TID.X ;  /* 0x0000000000077919 */ /* 0x000e580000002100 */
[----:B------:R-:W2:Y:S01]  /*d210*/  @!P2 LDC R22, c[0x0][0xbd4] ;  /* 0x0002f500ff16ab82 */ /* 0x000ea20000000800 */
[----:B-1----:R-:W-:Y:S01]  /*d220*/  VIADD R28, R7, 0xffffff80 ;  /* 0xffffff80071c7836 */ /* 0x002fe20000000000 */
[----:B--2---:R-:W-:-:S04]  /*d230*/  ISETP.GT.AND P2, PT, R22, 0x1, PT ;  /* 0x000000011600780c */ /* 0x004fc80003f44270 */
[----:B------:R-:W-:Y:S01]  /*d240*/  ISETP.GT.AND P3, PT, R28, 0x3f, PT ;  /* 0x0000003f1c00780c */ /* 0x000fe20003f64270 */
[----:B0-----:R-:W-:-:S12]  /*d250*/  @P1 BRA `(.L_x_4245) ;  /* 0x0000000000101947 */ /* 0x001fd80003800000 */
[----:B------:R-:W-:Y:S05]  /*d260*/  @!P0 BRA `(.L_x_4245) ;  /* 0x00000000000c8947 */ /* 0x000fea0003800000 */
[----:B------:R-:W2:Y:S04]  /*d270*/  LDG.E R5, desc[UR44][R8.64] ;  /* 0x0000002c08057981 */ /* 0x000ea8000c1e1900 */
[----:B-----5:R-:W2:Y:S02]  /*d280*/  LDG.E R0, desc[UR44][R8.64+0x4] ;  /* 0x0000042c08007981 */ /* 0x020ea4000c1e1900 */
[----:B--2---:R-:W-:-:S07]  /*d290*/  IMAD.IADD R0, R0, 0x1, -R5 ;  /* 0x0000000100007824 */ /* 0x004fce00078e0a05 */
.L_x_4245:
[----:B------:R-:W-:Y:S01]  /*d2a0*/  BSSY B1, `(.L_x_4246) ;  /* 0x0000038000017945 */ /* 0x000fe20003800000 */
[----:B------:R-:W-:Y:S02]  /*d2b0*/  SEL R25, R192, RZ, !P0 ;  /* 0x000000ffc0197207 */ /* 0x000fe40004000000 */
[----:B------:R-:W-:Y:S02]  /*d2c0*/  SEL R200, R200, RZ, !P0 ;  /* 0x000000ffc8c87207 */ /* 0x000fe40004000000 */
[----:B-----5:R-:W-:Y:S01]  /*d2d0*/  SHF.R.S32.HI R24, RZ, 0x1f, R3 ;  /* 0x0000001fff187819 */ /* 0x020fe20000011403 */
[----:B------:R-:W-:Y:S06]  /*d2e0*/  @P3 BRA `(.L_x_4247) ;  /* 0x0000000000cc3947 */ /* 0x000fec0003800000 */
[----:B------:R-:W0:Y:S01]  /*d2f0*/  S2R R4, SR_TID.X ;  /* 0x0000000000047919 */ /* 0x000e220000002100 */
[----:B------:R-:W1:Y:S01]  /*d300*/  LDC R27, c[0x0][0xce8] ;  /* 0x00033a00ff1b7b82 */ /* 0x000e620000000800 */
[----:B------:R-:W-:-:S04]  /*d310*/  IMAD.U32 R5, RZ, RZ, UR42 ;  /* 0x0000002aff057e24 */ /* 0x000fc8000f8e00ff */
[----:B0-----:R-:W-:Y:S02]  /*d320*/  IMAD R4, R5, 0x40, R4 ;  /* 0x0000004005047824 */ /* 0x001fe400078e0204 */
[----:B-1----:R-:W-:Y:S02]  /*d330*/  IMAD R5, R0, R27, RZ ;  /* 0x0000001b00057224 */ /* 0x002fe400078e02ff */
[----:B------:R-:W-:-:S05]  /*d340*/  VIADD R26, R4, 0xffffff80 ;  /* 0xffffff80041a7836 */ /* 0x000fca0000000000 */
[----:B------:R-:W-:-:S13]  /*d350*/  ISETP.GE.AND P0, PT, R26, R5, PT ;  /* 0x000000051a00720c */ /* 0x000fda0003f06270 */
[----:B------:R-:W-:Y:S05]  /*d360*/  @P0 BRA `(.L_x_4247) ;  /* 0x0000000000ac0947 */ /* 0x000fea0003800000 */
[----:B------:R-:W-:Y:S01]  /*d370*/  ISETP.NE.AND P1, PT, R27, 0x1, PT ;  /* 0x000000011b00780c */ /* 0x000fe20003f25270 */
[----:B------:R-:W0:Y:S01]  /*d380*/  LDC.64 R4, c[0x0][0xca8] ;  /* 0x00032a00ff047b82 */ /* 0x000e220000000a00 */
[----:B------:R-:W-:Y:S01]  /*d390*/  ISETP.GT.AND P0, PT, R22, 0x1, PT ;  /* 0x000000011600780c */ /* 0x000fe20003f04270 */
[----:B------:R-:W-:Y:S02]  /*d3a0*/  IMAD.MOV.U32 R22, RZ, RZ, 0xab8 ;  /* 0x00000ab8ff167424 */ /* 0x000fe400078e00ff */
[----:B------:R-:W-:Y:S01]  /*d3b0*/  IMAD.MOV.U32 R7, RZ, RZ, R26 ;  /* 0x000000ffff077224 */ /* 0x000fe200078e001a */
[----:B------:R-:W-:Y:S02]  /*d3c0*/  SEL R199, R199, RZ, P0 ;  /* 0x000000ffc7c77207 */ /* 0x000fe40000000000 */
[----:B------:R-:W-:-:S04]  /*d3d0*/  SEL R22, R22, 0xa78, P0 ;  /* 0x00000a7816167807 */ /* 0x000fc80000000000 */
[----:B------:R-:W1:Y:S08]  /*d3e0*/  LDC.64 R14, c[0x0][R22+0x220] ;  /* 0x00008800160e7b82 */ /* 0x000e700000000a00 */
[----:B------:R-:W2:Y:S08]  /*d3f0*/  @P1 LDC R21, c[0x0][0xcec] ;  /* 0x00033b00ff151b82 */ /* 0x000eb00000000800 */
[----:B------:R-:W3:Y:S08]  /*d400*/  LDC.64 R12, c[0x0][R22+0x218] ;  /* 0x00008600160c7b82 */ /* 0x000ef00000000a00 */
[----:B------:R-:W4:Y:S01]  /*d410*/  @P1 LDC R29, c[0x0][0xcf0] ;  /* 0x00033c00ff1d1b82 */ /* 0x000f220000000800 */
[----:B-1----:R-:W-:-:S04]  /*d420*/  IMAD R15, R15, R25, RZ ;  /* 0x000000190f0f7224 */ /* 0x002fc800078e02ff */
[----:B------:R-:W-:-:S03]  /*d430*/  IMAD R15, R14, R200, R15 ;  /* 0x000000c80e0f7224 */ /* 0x000fc600078e020f */
[----:B------:R-:W1:Y:S01]  /*d440*/  LDC.64 R10, c[0x0][R22+0x228] ;  /* 0x00008a00160a7b82 */ /* 0x000e620000000a00 */
[----:B--2---:R-:W-:-:S04]  /*d450*/  @P1 IMAD.HI.U32 R18, R26, R21, RZ ;  /* 0x000000151a121227 */ /* 0x004fc800078e00ff */
[----:B------:R-:W-:-:S03]  /*d460*/  IMAD.WIDE.U32 R20, R14, R25, RZ ;  /* 0x000000190e147225 */ /* 0x000fc600078e00ff */
[----:B------:R-:W2:Y:S01]  /*d470*/  LDC.64 R8, c[0x0][R22+0x210] ;  /* 0x0000840016087b82 */ /* 0x000ea20000000a00 */
[-C--:B---3--:R-:W-:Y:S02]  /*d480*/  IMAD R23, R13, R193.reuse, RZ ;  /* 0x000000c10d177224 */ /* 0x088fe400078e02ff */
[----:B------:R-:W-:-:S04]  /*d490*/  IMAD.WIDE.U32 R12, R12, R193, RZ ;  /* 0x000000c10c0c7225 */ /* 0x000fc800078e00ff */
[----:B------:R-:W-:Y:S01]  /*d4a0*/  IMAD.IADD R14, R21, 0x1, R15 ;  /* 0x00000001150e7824 */ /* 0x000fe200078e020f */
[----:B----4-:R-:W-:Y:S01]  /*d4b0*/  @P1 SHF.R.U32.HI R7, RZ, R29, R18 ;  /* 0x0000001dff071219 */ /* 0x010fe20000011612 */
[----:B0-----:R-:W0:Y:S01]  /*d4c0*/  @!P0 LDC R4, c[0x0][0xc50] ;  /* 0x00031400ff048b82 */ /* 0x001e220000000800 */
[----:B------:R-:W-:Y:S01]  /*d4d0*/  IMAD.IADD R23, R13, 0x1, R23 ;  /* 0x000000010d177824 */ /* 0x000fe200078e0217 */
[----:B------:R-:W-:Y:S02]  /*d4e0*/  IADD3 R12, P1, P3, R20, R12, R3 ;  /* 0x0000000c140c7210 */ /* 0x000fe40007b3e003 */
[----:B------:R-:W-:Y:S02]  /*d4f0*/  IMAD.MOV R13, RZ, RZ, -R7 ;  /* 0x000000ffff0d7224 */ /* 0x000fe400078e0a07 */
[----:B------:R-:W-:Y:S01]  /*d500*/  IADD3.X R14, R14, R23, R24, P1, P3 ;  /* 0x000000170e0e7210 */ /* 0x000fe20000fe6418 */
[-C--:B-1----:R-:W-:Y:S01]  /*d510*/  IMAD R15, R11, R199.reuse, RZ ;  /* 0x000000c70b0f7224 */ /* 0x082fe200078e02ff */
[----:B------:R-:W1:Y:S01]  /*d520*/  @!P0 LDC R5, c[0x0][0xc54] ;  /* 0x00031500ff058b82 */ /* 0x000e620000000800 */
[----:B------:R-:W-:-:S04]  /*d530*/  IMAD.WIDE.U32 R10, R10, R199, RZ ;  /* 0x000000c70a0a7225 */ /* 0x000fc800078e00ff */
[----:B------:R-:W-:Y:S01]  /*d540*/  IMAD.IADD R15, R11, 0x1, R15 ;  /* 0x000000010b0f7824 */ /* 0x000fe200078e020f */
[----:B------:R-:W-:Y:S01]  /*d550*/  IADD3 R10, P0, P1, R7, R12, R10 ;  /* 0x0000000c070a7210 */ /* 0x000fe2000791e00a */
[----:B------:R-:W-:Y:S01]  /*d560*/  IMAD R13, R27, R13, R26 ;  /* 0x0000000d1b0d7224 */ /* 0x000fe200078e021a */
[----:B------:R-:W-:-:S03]  /*d570*/  SHF.R.S32.HI R7, RZ, 0x1f, R7 ;  /* 0x0000001fff077819 */ /* 0x000fc60000011407 */
[----:B--2---:R-:W-:Y:S01]  /*d580*/  IMAD R9, R9, R13, RZ ;  /* 0x0000000d09097224 */ /* 0x004fe200078e02ff */
        /* <DEDUP_REMOVED lines=9> */
.L_x_4247:
[----:B------:R-:W-:Y:S05]  /*d620*/  BSYNC B1 ;  /* 0x0000000000017941 */ /* 0x000fea0003800000 */
.L_x_4246:
[----:B------:R-:W-:Y:S05]  /*d630*/  @P2 BRA `(.L_x_4242) ;  /* 0x00000008007c2947 */ /* 0x000fea0003800000 */
[----:B------:R-:W1:Y:S01]  /*d640*/  LDC R11, c[0x0][0xce8] ;  /* 0x00033a00ff0b7b82 */ /* 0x000e620000000800 */
[----:B------:R-:W-:Y:S01]  /*d650*/  ULDC.64 UR6, c[0x0][0xba0] ;  /* 0x0002e80000067ab9 */ /* 0x000fe20000000a00 */
[----:B0-----:R-:W-:Y:S01]  /*d660*/  SHF.R.S32.HI R7, RZ, 0x1f, R28 ;  /* 0x0000001fff077819 */ /* 0x001fe2000001141c */
[----:B------:R-:W-:Y:S01]  /*d670*/  IMAD R8, R24, UR6, RZ ;  /* 0x0000000618087c24 */ /* 0x000fe2000f8e02ff */
[----:B------:R-:W-:Y:S01]  /*d680*/  ULDC UR8, c[0x0][0xbc8] ;  /* 0x0002f20000087ab9 */ /* 0x000fe20000000800 */
[----:B------:R-:W-:Y:S01]  /*d690*/  IMAD.WIDE.U32 R4, R3, UR6, RZ ;  /* 0x0000000603047c25 */ /* 0x000fe2000f8e00ff */
[----:B------:R-:W-:Y:S01]  /*d6a0*/  ISETP.GE.AND P2, PT, R198, UR8, PT ;  /* 0x00000008c6007c0c */ /* 0x000fe2000bf46270 */
[----:B------:R-:W-:Y:S01]  /*d6b0*/  BSSY B1, `(.L_x_4248) ;  /* 0x0000073000017945 */ /* 0x000fe20003800000 */
[----:B------:R-:W-:Y:S01]  /*d6c0*/  ISETP.GE.AND P1, PT, R197, UR8, PT ;  /* 0x00000008c5007c0c */ /* 0x000fe2000bf26270 */
[----:B------:R-:W-:Y:S01]  /*d6d0*/  IMAD R3, R3, UR7, R8 ;  /* 0x0000000703037c24 */ /* 0x000fe2000f8e0208 */
[----:B------:R-:W-:Y:S01]  /*d6e0*/  LEA.HI R8, R7, R28, RZ, 0x3 ;  /* 0x0000001c07087211 */ /* 0x000fe200078f18ff */
[----:B------:R-:W-:Y:S01]  /*d6f0*/  ULDC.64 UR6, c[0x0][0xbe8] ;  /* 0x0002fa0000067ab9 */ /* 0x000fe20000000a00 */
[----:B------:R-:W-:Y:S01]  /*d700*/  IMAD.U32 R10, RZ, RZ, UR42 ;  /* 0x0000002aff0a7e24 */ /* 0x000fe2000f8e00ff */
[----:B------:R-:W-:Y:S01]  /*d710*/  SEL R13, RZ, 0xffffffff, P2 ;  /* 0xffffffffff0d7807 */ /* 0x000fe20001000000 */
[----:B------:R-:W-:Y:S01]  /*d720*/  IMAD.IADD R5, R5, 0x1, R3 ;  /* 0x0000000105057824 */ /* 0x000fe200078e0203 */
[----:B------:R-:W-:Y:S01]  /*d730*/  LOP3.LUT R3, R8, 0xfffffff8, RZ, 0xc0, !PT ;  /* 0xfffffff808037812 */ /* 0x000fe200078ec0ff */
[C---:B------:R-:W-:Y:S01]  /*d740*/  VIADD R32, R16.reuse, 0x180 ;  /* 0x0000018010207836 */ /* 0x040fe20000000000 */
[----:B------:R-:W-:Y:S01]  /*d750*/  SHF.R.S32.HI R24, RZ, 0x3, R8 ;  /* 0x00000003ff187819 */ /* 0x000fe20000011408 */
[----:B------:R-:W-:Y:S01]  /*d760*/  IMAD.WIDE.U32 R4, R193, UR6, R4 ;  /* 0x00000006c1047c25 */ /* 0x000fe2000f8e0004 */
[----:B------:R-:W-:-:S02]  /*d770*/  ISETP.GE.AND P3, PT, R16, UR8, PT ;  /* 0x0000000810007c0c */ /* 0x000fc4000bf66270 */
[----:B------:R-:W-:Y:S01]  /*d780*/  SHF.R.S32.HI R27, RZ, 0x1f, R194 ;  /* 0x0000001fff1b7819 */ /* 0x000fe200000114c2 */
[----:B------:R-:W-:Y:S01]  /*d790*/  IMAD.IADD R3, R28, 0x1, -R3 ;  /* 0x000000011c037824 */ /* 0x000fe200078e0a03 */
[----:B------:R-:W-:Y:S01]  /*d7a0*/  SEL R12, RZ, 0x1, P3 ;  /* 0x00000001ff0c7807 */ /* 0x000fe20001800000 */
[----:B------:R-:W-:Y:S01]  /*d7b0*/  IMAD R5, R193, UR7, R5 ;  /* 0x00000007c1057c24 */ /* 0x000fe2000f8e0205 */
[----:B-1----:R-:W-:Y:S01]  /*d7c0*/  ISETP.NE.AND P0, PT, R11, 0x1, PT ;  /* 0x000000010b00780c */ /* 0x002fe20003f05270 */
[----:B------:R-:W-:Y:S01]  /*d7d0*/  IMAD R3, R3, 0x20, R24 ;  /* 0x0000002003037824 */ /* 0x000fe200078e0218 */
[----:B------:R-:W-:Y:S01]  /*d7e0*/  ULDC.64 UR6, c[0x0][0xbf0] ;  /* 0x0002fc0000067ab9 */ /* 0x000fe20000000a00 */
[----:B------:R-:W-:Y:S01]  /*d7f0*/  IMAD.SHL.U32 R15, R13, 0x2, RZ ;  /* 0x000000020d0f7824 */ /* 0x000fe200078e00ff */
[----:B------:R-:W-:Y:S01]  /*d800*/  SEL R13, RZ, 0xffffffff, P1 ;  /* 0xffffffffff0d7807 */ /* 0x000fe20000800000 */
[----:B------:R-:W-:Y:S01]  /*d810*/  IMAD R10, R10, 0x40, R3 ;  /* 0x000000400a0a7824 */ /* 0x000fe200078e0203 */
[----:B------:R-:W-:Y:S01]  /*d820*/  SHF.R.S32.HI R26, RZ, 0x1f, R195 ;  /* 0x0000001fff1a7819 */ /* 0x000fe200000114c3 */
[----:B------:R-:W-:Y:S01]  /*d830*/  IMAD R3, R200, UR6, RZ ;  /* 0x00000006c8037c24 */ /* 0x000fe2000f8e02ff */
[----:B------:R-:W-:Y:S01]  /*d840*/  LOP3.LUT R12, R15, 0x2, R12, 0xe2, !PT ;  /* 0x000000020f0c7812 */ /* 0x000fe200078ee20c */
[----:B------:R-:W-:Y:S01]  /*d850*/  IMAD.WIDE.U32 R4, R25, UR6, R4 ;  /* 0x0000000619047c25 */ /* 0x000fe2000f8e0004 */
[----:B------:R-:W-:-:S02]  /*d860*/  SHF.R.S32.HI R31, RZ, 0x1f, R32 ;  /* 0x0000001fff1f7819 */ /* 0x000fc40000011420 */
[----:B------:R-:W-:Y:S01]  /*d870*/  SHF.R.S32.HI R28, RZ, 0x1f, R197 ;  /* 0x0000001fff1c7819 */ /* 0x000fe200000114c5 */
[----:B------:R-:W0:Y:S01]  /*d880*/  @P0 LDC R7, c[0x0][0xcec] ;  /* 0x00033b00ff070b82 */ /* 0x000e220000000800 */
[----:B------:R-:W-:Y:S01]  /*d890*/  IMAD R9, R25, UR7, R3 ;  /* 0x0000000719097c24 */ /* 0x000fe2000f8e0203 */
[----:B------:R-:W-:Y:S01]  /*d8a0*/  ULDC.64 UR6, c[0x0][0xbe0] ;  /* 0x0002f80000067ab9 */ /* 0x000fe20000000a00 */
[----:B------:R-:W-:Y:S01]  /*d8b0*/  IMAD.MOV.U32 R3, RZ, RZ, R10 ;  /* 0x000000ffff037224 */ /* 0x000fe200078e000a */
[----:B------:R-:W-:Y:S01]  /*d8c0*/  SHF.R.S32.HI R25, RZ, 0x1f, R196 ;  /* 0x0000001fff197819 */ /* 0x000fe200000114c4 */
[----:B------:R-:W-:Y:S01]  /*d8d0*/  IMAD.SHL.U32 R13, R13, 0x4, RZ ;  /* 0x000000040d0d7824 */ /* 0x000fe200078e00ff */
[----:B------:R-:W-:Y:S01]  /*d8e0*/  SHF.R.S32.HI R33, RZ, 0x1f, R198 ;  /* 0x0000001fff217819 */ /* 0x000fe200000114c6 */
[----:B------:R-:W-:Y:S01]  /*d8f0*/  IMAD.IADD R5, R5, 0x1, R9 ;  /* 0x0000000105057824 */ /* 0x000fe200078e0209 */
[----:B------:R-:W1:Y:S01]  /*d900*/  @P0 LDC R8, c[0x0][0xcf0] ;  /* 0x00033c00ff080b82 */ /* 0x000e620000000800 */
[----:B------:R-:W-:Y:S01]  /*d910*/  IMAD R23, R0, R11, RZ ;  /* 0x0000000b00177224 */ /* 0x000fe200078e02ff */
[----:B------:R-:W-:Y:S01]  /*d920*/  LOP3.LUT R12, R13, 0x4, R12, 0xe2, !PT ;  /* 0x000000040d0c7812 */ /* 0x000fe200078ee20c */
[----:B------:R-:W-:-:S05]  /*d930*/  VIADD R30, R16, 0x1c0 ;  /* 0x000001c0101e7836 */ /* 0x000fca0000000000 */
[----:B------:R-:W-:Y:S02]  /*d940*/  ISETP.GE.AND P1, PT, R30, UR8, PT ;  /* 0x000000081e007c0c */ /* 0x000fe4000bf26270 */
[----:B------:R-:W-:Y:S01]  /*d950*/  SHF.R.S32.HI R29, RZ, 0x1f, R30 ;  /* 0x0000001fff1d7819 */ /* 0x000fe2000001141e */
[----:B0-----:R-:W-:-:S05]  /*d960*/  @P0 IMAD.HI.U32 R7, R10, R7, RZ ;  /* 0x000000070a070227 */ /* 0x001fca00078e00ff */
[----:B-1----:R-:W-:Y:S02]  /*d970*/  @P0 SHF.R.U32.HI R3, RZ, R8, R7 ;  /* 0x00000008ff030219 */ /* 0x002fe40000011607 */
[----:B------:R-:W-:Y:S02]  /*d980*/  ISETP.GE.AND P0, PT, R196, UR8, PT ;  /* 0x00000008c4007c0c */ /* 0x000fe4000bf06270 */
[--C-:B------:R-:W-:Y:S01]  /*d990*/  SHF.R.S32.HI R7, RZ, 0x1f, R3.reuse ;  /* 0x0000001fff077819 */ /* 0x100fe20000011403 */
[----:B------:R-:W-:Y:S01]  /*d9a0*/  IMAD.MOV R9, RZ, RZ, -R3 ;  /* 0x000000ffff097224 */ /* 0x000fe200078e0a03 */
[----:B------:R-:W-:Y:S01]  /*d9b0*/  SEL R13, RZ, 0xffffffff, P0 ;  /* 0xffffffffff0d7807 */ /* 0x000fe20000000000 */
[----:B------:R-:W-:Y:S01]  /*d9c0*/  IMAD.WIDE.U32 R4, R3, UR6, R4 ;  /* 0x0000000603047c25 */ /* 0x000fe2000f8e0004 */
[----:B------:R-:W-:-:S03]  /*d9d0*/  ISETP.GE.AND P0, PT, R195, UR8, PT ;  /* 0x00000008c3007c0c */ /* 0x000fc6000bf06270 */
[----:B------:R-:W-:Y:S02]  /*d9e0*/  IMAD R8, R7, UR6, RZ ;  /* 0x0000000607087c24 */ /* 0x000fe4000f8e02ff */
[----:B------:R-:W-:Y:S02]  /*d9f0*/  IMAD R7, R11, R9, R10 ;  /* 0x000000090b077224 */ /* 0x000fe400078e020a */
[----:B------:R-:W-:Y:S01]  /*da00*/  IMAD R9, R3, UR7, R8 ;  /* 0x0000000703097c24 */ /* 0x000fe2000f8e0208 */
[----:B------:R-:W-:Y:S01]  /*da10*/  SEL R8, RZ, 0xffffffff, P0 ;  /* 0xffffffffff087807 */ /* 0x000fe20000000000 */
[----:B------:R-:W-:Y:S01]  /*da20*/  IMAD.SHL.U32 R13, R13, 0x8, RZ ;  /* 0x000000080d0d7824 */ /* 0x000fe200078e00ff */
[----:B------:R-:W-:Y:S01]  /*da30*/  ISETP.GE.AND P0, PT, R194, UR8, PT ;  /* 0x00000008c2007c0c */ /* 0x000fe2000bf06270 */
[----:B------:R-:W-:Y:S01]  /*da40*/  IMAD.IADD R5, R5, 0x1, R9 ;  /* 0x0000000105057824 */ /* 0x000fe200078e0209 */
[----:B------:R-:W-:Y:S01]  /*da50*/  SHF.R.S32.HI R3, RZ, 0x1f, R7 ;  /* 0x0000001fff037819 */ /* 0x000fe20000011407 */
[----:B------:R-:W-:Y:S01]  /*da60*/  ULDC.64 UR6, c[0x0][0xbd8] ;  /* 0x0002f60000067ab9 */ /* 0x000fe20000000a00 */
[----:B------:R-:W-:Y:S01]  /*da70*/  LOP3.LUT R12, R13, 0x8, R12, 0xe2, !PT ;  /* 0x000000080d0c7812 */ /* 0x000fe200078ee20c */
[----:B------:R-:W-:Y:S01]  /*da80*/  IMAD.SHL.U32 R13, R8, 0x10, RZ ;  /* 0x00000010080d7824 */ /* 0x000fe200078e00ff */
[----:B------:R-:W-:Y:S01]  /*da90*/  SEL R9, RZ, 0xffffffff, P0 ;  /* 0xffffffffff097807 */ /* 0x000fe20000000000 */
[----:B------:R-:W-:Y:S01]  /*daa0*/  IMAD R8, R3, UR6, RZ ;  /* 0x0000000603087c24 */ /* 0x000fe2000f8e02ff */
[----:B------:R-:W-:Y:S01]  /*dab0*/  ISETP.GE.AND P0, PT, R32, UR8, PT ;  /* 0x0000000820007c0c */ /* 0x000fe2000bf06270 */
[----:B------:R-:W-:Y:S01]  /*dac0*/  IMAD.WIDE.U32 R4, R7, UR6, R4 ;  /* 0x0000000607047c25 */ /* 0x000fe2000f8e0004 */
[----:B------:R-:W-:-:S03]  /*dad0*/  LOP3.LUT R12, R13, 0x10, R12, 0xe2, !PT ;  /* 0x000000100d0c7812 */ /* 0x000fc600078ee20c */
[----:B------:R-:W-:Y:S02]  /*dae0*/  IMAD.SHL.U32 R9, R9, 0x20, RZ ;  /* 0x0000002009097824 */ /* 0x000fe400078e00ff */
[----:B------:R-:W-:Y:S01]  /*daf0*/  IMAD R3, R7, UR7, R8 ;  /* 0x0000000707037c24 */ /* 0x000fe2000f8e0208 */
[----:B------:R-:W-:Y:S01]  /*db00*/  ULDC.64 UR6, c[0x0][0xb80] ;  /* 0x0002e00000067ab9 */ /* 0x000fe20000000a00 */
[----:B------:R-:W-:Y:S01]  /*db10*/  IMAD.U32 R13, RZ, RZ, UR42 ;  /* 0x0000002aff0d7e24 */ /* 0x000fe2000f8e00ff */
[----:B------:R-:W-:Y:S01]  /*db20*/  LOP3.LUT R12, R9, 0x20, R12, 0xe2, !PT ;  /* 0x00000020090c7812 */ /* 0x000fe200078ee20c */
[----:B------:R-:W-:Y:S01]  /*db30*/  IMAD.IADD R3, R5, 0x1, R3 ;  /* 0x0000000105037824 */ /* 0x000fe200078e0203 */
[----:B------:R-:W-:Y:S01]  /*db40*/  SEL R9, RZ, 0x40, P0 ;  /* 0x00000040ff097807 */ /* 0x000fe20000000000 */
[----:B------:R-:W-:Y:S01]  /*db50*/  IMAD R24, R13, 0x40, R24 ;  /* 0x000000400d187824 */ /* 0x000fe200078e0218 */
[----:B------:R-:W-:Y:S02]  /*db60*/  LEA R7, P0, R4, UR6, 0x1 ;  /* 0x0000000604077c11 */ /* 0x000fe4000f8008ff */
[----:B------:R-:W-:-:S02]  /*db70*/  LOP3.LUT R18, R12, R9, RZ, 0xfc, !PT ;  /* 0x000000090c127212 */ /* 0x000fc400078efcff */
[----:B------:R-:W-:Y:S01]  /*db80*/  LEA.HI.X R3, R4, UR7, R3, 0x1, P0 ;  /* 0x0000000704037c11 */ /* 0x000fe200080f0c03 */
[----:B------:R0:W1:Y:S01]  /*db90*/  SHFL.IDX PT, R8, R7, RZ, 0x181f ;  /* 0x00181fff07087589 */ /* 0x00006200000e0000 */
[----:B------:R-:W-:Y:S02]  /*dba0*/  ISETP.GE.AND P0, PT, R24, R23, PT ;  /* 0x000000171800720c */ /* 0x000fe40003f06270 */
[----:B------:R-:W-:Y:S01]  /*dbb0*/  SEL R5, RZ, 0x80, P1 ;  /* 0x00000080ff057807 */ /* 0x000fe20000800000 */
[----:B------:R0:W2:Y:S03]  /*dbc0*/  SHFL.IDX PT, R9, R3, RZ, 0x181f ;  /* 0x00181fff03097589 */ /* 0x0000a600000e0000 */
[----:B------:R-:W-:-:S07]  /*dbd0*/  LOP3.LUT R22, R18, R5, RZ, 0xfc, !PT ;  /* 0x0000000512167212 */ /* 0x000fce00078efcff */
[----:B0-----:R-:W-:Y:S05]  /*dbe0*/  @P0 BRA `(.L_x_4249) ;  /* 0x00000000007c0947 */ /* 0x001fea0003800000 */
[----:B------:R-:W-:Y:S02]  /*dbf0*/  ISETP.GE.AND P2, PT, R198, UR8, PT ;  /* 0x00000008c6007c0c */ /* 0x000fe4000bf46270 */
[----:B------:R-:W-:Y:S02]  /*dc00*/  ISETP.GE.AND P1, PT, R16, UR8, PT ;  /* 0x0000000810007c0c */ /* 0x000fe4000bf26270 */
[----:B------:R-:W-:Y:S02]  /*dc10*/  ISETP.GE.AND P5, PT, R197, UR8, PT ;  /* 0x00000008c5007c0c */ /* 0x000fe4000bfa6270 */
[----:B------:R-:W-:-:S07]  /*dc20*/  ISETP.GE.AND P3, PT, R196, UR8, PT ;  /* 0x00000008c4007c0c */ /* 0x000fce000bf66270 */
[-C--:B-1----:R-:W-:Y:S02]  /*dc30*/  @!P2 LEA R10, P0, R198, R8.reuse, 0x1 ;  /* 0x00000008c60aa211 */ /* 0x082fe400078008ff */
[----:B--2---:R-:W-:Y:S02]  /*dc40*/  @!P1 IMAD.WIDE R4, R16, 0x2, R8 ;  /* 0x0000000210049825 */ /* 0x004fe400078e0208 */
        /* <DEDUP_REMOVED lines=12> */
[----:B0-----:R-:W-:-:S02]  /*dd10*/  @!P1 LEA R10, P6, R194, R8, 0x1 ;  /* 0x00000008c20a9211 */ /* 0x001fc400078c08ff */
[CC--:B------:R-:W-:Y:S01]  /*dd20*/  @!P2 LEA R4, P5, R195.reuse, R8.reuse, 0x1 ;  /* 0x00000008c304a211 */ /* 0x0c0fe200078a08ff */
        /* <DEDUP_REMOVED lines=11> */
.L_x_4249:
[----:B------:R-:W-:Y:S05]  /*dde0*/  BSYNC B1 ;  /* 0x0000000000017941 */ /* 0x000fea0003800000 */
.L_x_4248:
[----:B------:R-:W-:Y:S01]  /*ddf0*/  VIADD R0, R24, 0x20 ;  /* 0x0000002018007836 */ /* 0x000fe20000000000 */
[----:B--23--:R0:W2:Y:S04]  /*de00*/  SHFL.IDX PT, R9, R3, 0x1, 0x181f ;  /* 0x00381f0003097f89 */ /* 0x00c0a800000e0000 */
[----:B------:R-:W-:Y:S01]  /*de10*/  ISETP.GE.AND P0, PT, R0, R23, PT ;  /* 0x000000170000720c */ /* 0x000fe20003f06270 */
[----:B-1----:R0:W1:-:S12]  /*de20*/  SHFL.IDX PT, R8, R7, 0x1, 0x181f ;  /* 0x00381f0007087f89 */ /* 0x00205800000e0000 */
[----:B0-----:R-:W-:Y:S05]  /*de30*/  @P0 BRA `(.L_x_4242) ;  /* 0x00000000007c0947 */ /* 0x001fea0003800000 */
[----:B------:R-:W-:Y:S02]  /*de40*/  ISETP.GE.AND P1, PT, R16, UR8, PT ;  /* 0x0000000810007c0c */ /* 0x000fe4000bf26270 */
[----:B------:R-:W-:Y:S02]  /*de50*/  ISETP.GE.AND P5, PT, R198, UR8, PT ;  /* 0x00000008c6007c0c */ /* 0x000fe4000bfa6270 */
[----:B------:R-:W-:Y:S02]  /*de60*/  ISETP.GE.AND P4, PT, R197, UR8, PT ;  /* 0x00000008c5007c0c */ /* 0x000fe4000bf86270 */
[----:B------:R-:W-:Y:S02]  /*de70*/  ISETP.GE.AND P3, PT, R196, UR8, PT ;  /* 0x00000008c4007c0c */ /* 0x000fe4000bf66270 */
[----:B------:R-:W-:-:S05]  /*de80*/  ISETP.GE.AND P2, PT, R195, UR8, PT ;  /* 0x00000008c3007c0c */ /* 0x000fca000bf46270 */
[----:B-12---:R-:W-:Y:S02]  /*de90*/  @!P1 IMAD.WIDE R4, R16, 0x2, R8 ;  /* 0x0000000210049825 */ /* 0x006fe400078e0208 */
        /* <DEDUP_REMOVED lines=9> */
[CC--:B------:R-:W-:Y:S02]  /*df30*/  @!P2 LEA R20, P6, R195.reuse, R8.reuse, 0x1 ;  /* 0x00000008c314a211 */ /* 0x0c0fe400078c08ff */
[-C--:B------:R-:W-:Y:S01]  /*df40*/  @!P3 LEA.HI.X R15, R196, R9.reuse, R25, 0x1, P5 ;  /* 0x00000009c40fb211 */ /* 0x080fe200028f0c19 */
[----:B------:R1:W-:Y:S01]  /*df50*/  @!P4 ST.E.128 desc[UR44][R12.64], RZ ;  /* 0x000000ff0c00c985 */ /* 0x0003e2000c101d2c */
[----:B------:R-:W-:Y:S02]  /*df60*/  LOP3.LUT P5, RZ, R22, 0x80, RZ, 0xc0, !PT ;  /* 0x0000008016ff7812 */ /* 0x000fe400078ac0ff */
[----:B------:R-:W-:Y:S01]  /*df70*/  @!P2 LEA.HI.X R21, R195, R9, R26, 0x1, P6 ;  /* 0x00000009c315a211 */ /* 0x000fe200030f0c1a */
[----:B------:R1:W-:Y:S01]  /*df80*/  @!P3 ST.E.128 desc[UR44][R14.64], RZ ;  /* 0x000000ff0e00b985 */ /* 0x0003e2000c101d2c */
[----:B0-----:R-:W-:-:S03]  /*df90*/  @!P1 LEA R4, P6, R194, R8, 0x1 ;  /* 0x00000008c2049211 */ /* 0x001fc600078c08ff */
        /* <DEDUP_REMOVED lines=9> */
.L_x_4242:
[----:B------:R-:W-:Y:S05]  /*e030*/  BSYNC B0 ;  /* 0x0000000000007941 */ /* 0x000fea0003800000 */
.L_x_4235:
[----:B------:R-:W-:Y:S02]  /*e040*/  ULDC UR6, c[0x0][0xd3c] ;  /* 0x00034f0000067ab9 */ /* 0x000fe40000000800 */
[----:B------:R-:W-:-:S06]  /*e050*/  UISETP.GE.AND UP0, UPT, UR5, UR6, UPT ;  /* 0x000000060500728c */ /* 0x000fcc000bf06270 */
[----:B------:R-:W-:-:S13]  /*e060*/  PLOP3.LUT P0, PT, PT, PT, UP0, 0x80, 0x0 ;  /* 0x000000000000781c */ /* 0x000fda0003f0f008 */
[----:B------:R-:W-:Y:S05]  /*e070*/  @!P0 BRA `(.L_x_4250) ;  /* 0xffffff3000b88947 */ /* 0x000fea000383ffff */
[----:B------:R-:W-:Y:S05]  /*e080*/  EXIT ;  /* 0x000000000000794d */ /* 0x000fea0003800000 */
.L_x_4199:
        /* <DEDUP_REMOVED lines=16> */
.L_x_4251:
        /* <DEDUP_REMOVED lines=43> */
.L_x_4255:
        /* <DEDUP_REMOVED lines=35> */
.L_x_4253:
        /* <DEDUP_REMOVED lines=18> */
.L_x_4256:
        /* <DEDUP_REMOVED lines=57> */
.L_x_4254:
[----:B------:R-:W-:Y:S01]  /*eb20*/  ULDC UR4, c[0x0][0xd3c] ;  /* 0x00034f0000047ab9 */ /* 0x000fe20000000800 */
[----:B------:R-:W-:Y:S02]  /*eb30*/  IMAD.MOV.U32 R25, RZ, RZ, RZ ;  /* 0x000000ffff197224 */ /* 0x000fe400078e00ff */
[----:B------:R-:W-:Y:S02]  /*eb40*/  IMAD.U32 R24, RZ, RZ, UR6 ;  /* 0x00000006ff187e24 */ /* 0x000fe4000f8e00ff */
[----:B------:R-:W-:Y:S02]  /*eb50*/  IMAD.MOV.U32 R26, RZ, RZ, RZ ;  /* 0x000000ffff1a7224 */ /* 0x000fe400078e00ff */
[----:B------:R-:W-:-:S07]  /*eb60*/  IMAD.U32 R27, RZ, RZ, UR4 ;  /* 0x00000004ff1b7e24 */ /* 0x000fce000f8e00ff */
.L_x_4257:
[----:B------:R-:W-:-:S13]  /*eb70*/  ISETP.NE.AND P0, PT, R7, RZ, PT ;  /* 0x000000ff0700720c */ /* 0x000fda0003f05270 */
[----:B------:R-:W0:Y:S01]  /*eb80*/  @!P0 S2R R3, SR_CgaCtaId ;  /* 0x0000000000038919 */ /* 0x000e220000008800 */
[----:B------:R-:W-:-:S04]  /*eb90*/  @!P0 MOV R2, 0x400 ;  /* 0x0000040000028802 */ /* 0x000fc80000000f00 */
[----:B0-----:R-:W-:-:S05]  /*eba0*/  @!P0 LEA R2, R3, R2, 0x18 ;  /* 0x0000000203028211 */ /* 0x001fca00078ec0ff */
[----:B------:R1:W-:Y:S01]  /*ebb0*/  @!P0 STS.128 [R2+0x388d0], R24 ;  /* 0x0388d01802008388 */ /* 0x0003e20000000c00 */
[----:B------:R-:W-:Y:S06]  /*ebc0*/  BAR.ARV 0x5, 0x180 ;  /* 0x0146000000007b1d */ /* 0x000fec0000002000 */
.L_x_4252:
[----:B------:R2:W-:Y:S01]  /*ebd0*/  STL [R1+0x24], RZ ;  /* 0x000024ff01007387 */ /* 0x0005e20000100800 */
[----:B------:R-:W-:Y:S01]  /*ebe0*/  ULDC UR4, c[0x0][0xd3c] ;  /* 0x00034f0000047ab9 */ /* 0x000fe20000000800 */
[----:B------:R-:W-:Y:S01]  /*ebf0*/  IMAD.MOV.U32 R23, RZ, RZ, 0x1 ;  /* 0x00000001ff177424 */ /* 0x000fe200078e00ff */
[----:B0-----:R-:W-:Y:S01]  /*ec00*/  ISETP.GE.AND P0, PT, R27, UR4, PT ;  /* 0x000000041b007c0c */ /* 0x001fe2000bf06270 */
[----:B------:R-:W-:-:S12]  /*ec10*/  IMAD.MOV.U32 R18, RZ, RZ, RZ ;  /* 0x000000ffff127224 */ /* 0x000fd800078e00ff */
[----:B--2---:R-:W-:Y:S05]  /*ec20*/  @P0 BRA `(.L_x_4258) ;  /* 0x00000058006c0947 */ /* 0x004fea0003800000 */
[----:B------:R-:W0:Y:S01]  /*ec30*/  S2UR UR5, SR_CgaCtaId ;  /* 0x00000000000579c3 */ /* 0x000e220000008800 */
[----:B------:R2:W-:Y:S01]  /*ec40*/  STL [R1+0x24], RZ ;  /* 0x000024ff01007387 */ /* 0x0005e20000100800 */
[C---:B-1----:R-:W-:Y:S01]  /*ec50*/  IMAD.SHL.U32 R2, R0.reuse, 0x8, RZ ;  /* 0x0000000800027824 */ /* 0x042fe200078e00ff */
[----:B------:R-:W-:Y:S01]  /*ec60*/  UMOV UR4, 0x400 ;  /* 0x0000040000047882 */ /* 0x000fe20000000000 */
[----:B------:R-:W-:Y:S01]  /*ec70*/  LOP3.LUT R4, R0, 0x7f, RZ, 0xc0, !PT ;  /* 0x0000007f00047812 */ /* 0x000fe200078ec0ff */
[----:B------:R-:W-:Y:S01]  /*ec80*/  BSSY B8, `(.L_x_4258) ;  /* 0x0000595000087945 */ /* 0x000fe20003800000 */
[----:B------:R-:W-:Y:S01]  /*ec90*/  IMAD.MOV.U32 R23, RZ, RZ, 0x1 ;  /* 0x00000001ff177424 */ /* 0x000fe200078e00ff */
[----:B------:R-:W-:Y:S01]  /*eca0*/  LOP3.LUT R3, R2, 0x1f8, RZ, 0xc0, !PT ;  /* 0x000001f802037812 */ /* 0x000fe200078ec0ff */
[----:B------:R-:W-:Y:S01]  /*ecb0*/  IMAD.MOV.U32 R18, RZ, RZ, RZ ;  /* 0x000000ffff127224 */ /* 0x000fe200078e00ff */
[----:B------:R-:W-:Y:S01]  /*ecc0*/  SHF.R.U32.HI R5, RZ, 0x3, R4 ;  /* 0x00000003ff057819 */ /* 0x000fe20000011604 */
[----:B------:R-:W-:Y:S01]  /*ecd0*/  ULOP3.LUT UR36, UR39, 0x2, URZ, 0xfc, !UPT ;  /* 0x0000000227247892 */ /* 0x000fe2000f8efc3f */
[----:B------:R-:W-:Y:S01]  /*ece0*/  LOP3.LUT R3, R3, 0x38, R0, 0x78, !PT ;  /* 0x0000003803037812 */ /* 0x000fe200078e7800 */
[----:B------:R-:W-:Y:S01]  /*ecf0*/  IMAD.SHL.U32 R0, R0, 0x10, RZ ;  /* 0x0000001000007824 */ /* 0x000fe200078e00ff */
[----:B------:R-:W-:Y:S01]  /*ed00*/  LOP3.LUT R4, R2, 0x38, RZ, 0xc0, !PT ;  /* 0x0000003802047812 */ /* 0x000fe200078ec0ff */
[----:B------:R-:W-:Y:S01]  /*ed10*/  ULDC UR37, c[0x0][0xc] ;  /* 0x0000030000257ab9 */ /* 0x000fe20000000800 */
[----:B------:R-:W-:-:S02]  /*ed20*/  LOP3.LUT R34, R3, 0x200, R2, 0xf8, !PT ;  /* 0x0000020003227812 */ /* 0x000fc400078ef802 */
[----:B------:R-:W-:Y:S02]  /*ed30*/  LOP3.LUT R2, R5, 0x70, R0, 0xf8, !PT ;  /* 0x0000007005027812 */ /* 0x000fe400078ef800 */
[C---:B------:R-:W-:Y:S02]  /*ed40*/  LOP3.LUT R0, R4.reuse, 0x40, RZ, 0xfc, !PT ;  /* 0x0000004004007812 */ /* 0x040fe400078efcff */
[C---:B------:R-:W-:Y:S02]  /*ed50*/  LOP3.LUT R3, R4.reuse, 0x80, RZ, 0xfc, !PT ;  /* 0x0000008004037812 */ /* 0x040fe400078efcff */
[C---:B------:R-:W-:Y:S01]  /*ed60*/  LOP3.LUT R2, R4.reuse, 0xc0, RZ, 0xfc, !PT ;  /* 0x000000c004027812 */ /* 0x040fe200078efcff */
[----:B0-----:R-:W-:Y:S01]  /*ed70*/  ULEA UR4, UR5, UR4, 0x18 ;  /* 0x0000000405047291 */ /* 0x001fe2000f8ec03f */
[C---:B------:R-:W-:Y:S02]  /*ed80*/  LOP3.LUT R0, R4.reuse, 0x100, RZ, 0xfc, !PT ;  /* 0x0000010004007812 */ /* 0x040fe400078efcff */
[----:B------:R-:W-:-:S02]  /*ed90*/  LOP3.LUT R3, R4, 0x140, RZ, 0xfc, !PT ;  /* 0x0000014004037812 */ /* 0x000fc400078efcff */
[C---:B------:R-:W-:Y:S01]  /*eda0*/  LOP3.LUT R2, R4.reuse, 0x180, RZ, 0xfc, !PT ;  /* 0x0000018004027812 */ /* 0x040fe200078efcff */
[----:B------:R-:W-:Y:S01]  /*edb0*/  IMAD.U32 R17, RZ, RZ, UR4 ;  /* 0x00000004ff117e24 */ /* 0x000fe2000f8e00ff */
[----:B------:R-:W-:-:S03]  /*edc0*/  LOP3.LUT R0, R4, 0x1c0, RZ, 0xfc, !PT ;  /* 0x000001c004007812 */ /* 0x000fc600078efcff */
[----:B--2---:R-:W-:-:S07]  /*edd0*/  IMAD R19, R34, 0x2, R17 ;  /* 0x0000000222137824 */ /* 0x004fce00078e0211 */
.L_x_4325:
[----:B------:R-:W0:Y:S02]  /*ede0*/  LDC.64 R2, c[0x0][0xd88] ;  /* 0x00036200ff027b82 */ /* 0x000e240000000a00 */
[----:B0-----:R-:W-:-:S05]  /*edf0*/  IMAD.WIDE R2, R27, 0x4, R2 ;  /* 0x000000041b027825 */ /* 0x001fca00078e0202 */
        /* <DEDUP_REMOVED lines=15> */
[----:B-1----:R1:W5:Y:S01]  /*eef0*/  @P0 LDG.E R32, desc[UR44][R2.64] ;  /* 0x0000002c02200981 */ /* 0x002362000c1e1900 */
        /* <DEDUP_REMOVED lines=30> */
.L_x_4259:
        /* <DEDUP_REMOVED lines=9> */
.L_x_4260:
[----:B------:R-:W-:Y:S02]  /*f170*/  ULDC.64 UR4, c[0x0][0xb00] ;  /* 0x0002c00000047ab9 */ /* 0x000fe40000000a00 */
[----:B------:R-:W-:-:S04]  /*f180*/  ISETP.NE.U32.AND P0, PT, RZ, UR4, PT ;  /* 0x00000004ff007c0c */ /* 0x000fc8000bf05070 */
[----:B------:R-:W-:-:S13]  /*f190*/  ISETP.NE.AND.EX P0, PT, RZ, UR5, PT, P0 ;  /* 0x00000005ff007c0c */ /* 0x000fda000bf05300 */
[----:B------:R-:W-:Y:S05]  /*f1a0*/  @!P0 BRA `(.L_x_4261) ;  /* 0x0000000000148947 */ /* 0x000fea0003800000 */
[----:B-1----:R-:W1:Y:S02]  /*f1b0*/  LDC.64 R2, c[0x0][0xb00] ;  /* 0x0002c000ff027b82 */ /* 0x002e640000000a00 */
[----:B-1----:R-:W-:-:S05]  /*f1c0*/  IMAD.WIDE R2, R28, 0x4, R2 ;  /* 0x000000041c027825 */ /* 0x002fca00078e0202 */
[----:B------:R-:W3:Y:S04]  /*f1d0*/  LDG.E R29, desc[UR44][R2.64] ;  /* 0x0000002c021d7981 */ /* 0x000ee8000c1e1900 */
[----:B0-2---:R-:W3:Y:S02]  /*f1e0*/  LDG.E R0, desc[UR44][R2.64+0x4] ;  /* 0x0000042c02007981 */ /* 0x005ee4000c1e1900 */
[----:B---3--:R-:W-:-:S07]  /*f1f0*/  IMAD.IADD R29, R0, 0x1, -R29 ;  /* 0x00000001001d7824 */ /* 0x008fce00078e0a1d */
.L_x_4261:
[----:B-----5:R-:W-:Y:S01]  /*f200*/  IMAD.IADD R29, R29, 0x1, -R32 ;  /* 0x000000011d1d7824 */ /* 0x020fe200078e0a20 */
[C---:B012---:R-:W-:Y:S01]  /*f210*/  LOP3.LUT R0, R26.reuse, 0xff000000, RZ, 0xc0, !PT ;  /* 0xff0000001a007812 */ /* 0x047fe200078ec0ff */
[----:B------:R-:W-:Y:S01]  /*f220*/  BSSY B0, `(.L_x_4262) ;  /* 0x0000028000007945 */ /* 0x000fe20003800000 */
[----:B------:R-:W-:Y:S01]  /*f230*/  LOP3.LUT R4, R26, 0xff0000, RZ, 0xc0, !PT ;  /* 0x00ff00001a047812 */ /* 0x000fe200078ec0ff */
[----:B------:R-:W-:Y:S01]  /*f240*/  IMAD.MOV.U32 R2, RZ, RZ, RZ ;  /* 0x000000ffff027224 */ /* 0x000fe200078e00ff */
[C---:B------:R-:W-:Y:S02]  /*f250*/  ISETP.GE.AND P0, PT, R29.reuse, 0x1, PT ;  /* 0x000000011d00780c */ /* 0x040fe40003f06270 */
[----:B------:R-:W-:Y:S01]  /*f260*/  SHF.R.U32.HI R3, RZ, 0x8, R0 ;  /* 0x00000008ff037819 */ /* 0x000fe20000011600 */
[----:B------:R-:W-:-:S03]  /*f270*/  VIADD R0, R29, 0x3f ;  /* 0x0000003f1d007836 */ /* 0x000fc60000000000 */
[----:B------:R-:W-:Y:S02]  /*f280*/  LEA.HI R4, R4, R3, RZ, 0x10 ;  /* 0x0000000304047211 */ /* 0x000fe400078f80ff */
[----:B------:R-:W-:-:S04]  /*f290*/  SHF.R.S32.HI R3, RZ, 0x1f, R0 ;  /* 0x0000001fff037819 */ /* 0x000fc80000011400 */
[----:B------:R-:W-:-:S04]  /*f2a0*/  LEA.HI R0, R3, R0, RZ, 0x6 ;  /* 0x0000000003007211 */ /* 0x000fc800078f30ff */
        /* <DEDUP_REMOVED lines=31> */
.L_x_4263:
[----:B------:R-:W-:Y:S05]  /*f4a0*/  BSYNC B0 ;  /* 0x0000000000007941 */ /* 0x000fea0003800000 */
.L_x_4262:
        /* <DEDUP_REMOVED lines=24> */
.L_x_4265:
        /* <DEDUP_REMOVED lines=20> */
.L_x_4268:
[----:B------:R-:W-:Y:S05]  /*f770*/  BSYNC B6 ;  /* 0x0000000000067941 */ /* 0x000fea0003800000 */
.L_x_4267:
        /* <DEDUP_REMOVED lines=20> */
.L_x_4271:
        /* <DEDUP_REMOVED lines=15> */
.L_x_4270:
[----:B------:R-:W-:Y:S05]  /*f9b0*/  BSYNC B6 ;  /* 0x0000000000067941 */ /* 0x000fea0003800000 */
.L_x_4269:
[----:B------:R-:W2:Y:S01]  /*f9c0*/  LDL R33, [R1+0x18] ;  /* 0x0000180001217983 */ /* 0x000ea20000100800 */
[----:B------:R-:W-:Y:S01]  /*f9d0*/  ULDC.64 UR4, c[0x0][0xaf0] ;  /* 0x0002bc0000047ab9 */ /* 0x000fe20000000a00 */
[----:B------:R-:W0:Y:S01]  /*f9e0*/  LDC R20, c[0x0][0x430] ;  /* 0x00010c00ff147b82 */ /* 0x000e220000000800 */
[----:B------:R-:W-:Y:S01]  /*f9f0*/  ISETP.NE.U32.AND P0, PT, RZ, UR4, PT ;  /* 0x00000004ff007c0c */ /* 0x000fe2000bf05070 */
[----:B------:R-:W1:Y:S03]  /*fa00*/  S2R R4, SR_TID.X ;  /* 0x0000000000047919 */ /* 0x000e660000002100 */
[----:B------:R-:W-:Y:S01]  /*fa10*/  ISETP.NE.AND.EX P0, PT, RZ, UR5, PT, P0 ;  /* 0x00000005ff007c0c */ /* 0x000fe2000bf05300 */
[----:B------:R-:W3:-:S12]  /*fa20*/  S2R R0, SR_TID.X ;  /* 0x0000000000007919 */ /* 0x000ed80000002100 */
[----:B------:R-:W-:Y:S01]  /*fa30*/  @P0 IADD3 R2, P1, R22, UR4, RZ ;  /* 0x0000000416020c10 */ /* 0x000fe2000ff3e0ff */
[----:B------:R-:W-:-:S03]  /*fa40*/  ULDC UR4, c[0x0][0x320] ;  /* 0x0000c80000047ab9 */ /* 0x000fc60000000800 */
[----:B------:R-:W-:Y:S01]  /*fa50*/  @P0 IADD3.X R3, R30, UR5, RZ, P1, !PT ;  /* 0x000000051e030c10 */ /* 0x000fe20008ffe4ff */
[----:B------:R-:W4:Y:S04]  /*fa60*/  S2R R21, SR_TID.X ;  /* 0x0000000000157919 */ /* 0x000f280000002100 */
[----:B------:R0:W5:Y:S01]  /*fa70*/  @P0 LDG.E R28, desc[UR44][R2.64] ;  /* 0x0000002c021c0981 */ /* 0x000162000c1e1900 */
[----:B------:R-:W-:Y:S01]  /*fa80*/  LOP3.LUT R16, R16, 0xfffffdff, RZ, 0xc0, !PT ;  /* 0xfffffdff10107812 */ /* 0x000fe200078ec0ff */
[----:B------:R-:W-:Y:S01]  /*fa90*/  UMOV UR5, 0xffffffff ;  /* 0xffffffff00057882 */ /* 0x000fe20000000000 */
[----:B-1----:R-:W-:Y:S02]  /*faa0*/  IMAD.SHL.U32 R4, R4, 0x8, RZ ;  /* 0x0000000804047824 */ /* 0x002fe400078e00ff */
[----:B---3--:R-:W-:-:S03]  /*fab0*/  IMAD.SHL.U32 R0, R0, 0x8, RZ ;  /* 0x0000000800007824 */ /* 0x008fc600078e00ff */
[----:B------:R-:W-:-:S04]  /*fac0*/  LOP3.LUT R4, R4, 0x38, RZ, 0xc0, !PT ;  /* 0x0000003804047812 */ /* 0x000fc800078ec0ff */
[C---:B------:R-:W-:Y:S02]  /*fad0*/  LOP3.LUT R5, R4.reuse, 0x40, RZ, 0xfc, !PT ;  /* 0x0000004004057812 */ /* 0x040fe400078efcff */
[----:B------:R-:W-:Y:S02]  /*fae0*/  LOP3.LUT R4, R4, 0x180, RZ, 0xfc, !PT ;  /* 0x0000018004047812 */ /* 0x000fe400078efcff */
[----:B------:R-:W-:Y:S02]  /*faf0*/  ISETP.GE.AND P0, PT, R5, UR4, PT ;  /* 0x0000000405007c0c */ /* 0x000fe4000bf06270 */
[----:B------:R-:W-:Y:S02]  /*fb00*/  LOP3.LUT R0, R0, 0x38, RZ, 0xc0, !PT ;  /* 0x0000003800007812 */ /* 0x000fe400078ec0ff */
[----:B------:R-:W-:Y:S02]  /*fb10*/  ISETP.GE.AND P1, PT, R4, UR4, PT ;  /* 0x0000000404007c0c */ /* 0x000fe4000bf26270 */
[----:B------:R-:W-:-:S02]  /*fb20*/  LOP3.LUT R4, R0, 0x1c0, RZ, 0xfc, !PT ;  /* 0x000001c000047812 */ /* 0x000fc400078efcff */
[----:B------:R-:W-:Y:S01]  /*fb30*/  LOP3.LUT R0, R0, 0x80, RZ, 0xfc, !PT ;  /* 0x0000008000007812 */ /* 0x000fe200078efcff */
[----:B----4-:R-:W-:Y:S01]  /*fb40*/  IMAD.SHL.U32 R21, R21, 0x8, RZ ;  /* 0x0000000815157824 */ /* 0x010fe200078e00ff */
[----:B------:R-:W-:Y:S02]  /*fb50*/  SEL R8, RZ, 0x40, P1 ;  /* 0x00000040ff087807 */ /* 0x000fe40000800000 */
[----:B------:R-:W-:Y:S02]  /*fb60*/  ISETP.GE.AND P5, PT, R0, UR4, PT ;  /* 0x0000000400007c0c */ /* 0x000fe4000bfa6270 */
[----:B------:R-:W-:Y:S01]  /*fb70*/  @P0 LOP3.LUT R16, R16, 0x200, RZ, 0xfc, !PT ;  /* 0x0000020010100812 */ /* 0x000fe200078efcff */
[----:B------:R-:W1:Y:S01]  /*fb80*/  S2R R0, SR_TID.X ;  /* 0x0000000000007919 */ /* 0x000e620000002100 */
[----:B------:R-:W-:Y:S02]  /*fb90*/  ISETP.GE.AND P0, PT, R4, UR4, PT ;  /* 0x0000000404007c0c */ /* 0x000fe4000bf06270 */
[----:B------:R-:W-:Y:S01]  /*fba0*/  LOP3.LUT R21, R21, 0x38, RZ, 0xc0, !PT ;  /* 0x0000003815157812 */ /* 0x000fe200078ec0ff */
[----:B------:R-:W3:Y:S01]  /*fbb0*/  S2R R4, SR_TID.X ;  /* 0x0000000000047919 */ /* 0x000ee20000002100 */
        /* <DEDUP_REMOVED lines=8> */
[----:B-1----:R-:W-:-:S03]  /*fc40*/  IMAD.SHL.U32 R0, R0, 0x8, RZ ;  /* 0x0000000800007824 */ /* 0x002fc600078e00ff */
[----:B------:R-:W-:Y:S01]  /*fc50*/  LOP3.LUT R16, R16, 0xffffffef, RZ, 0xc0, !PT ;  /* 0xffffffef10107812 */ /* 0x000fe200078ec0ff */
[----:B---3--:R-:W-:Y:S01]  /*fc60*/  IMAD.SHL.U32 R4, R4, 0x8, RZ ;  /* 0x0000000804047824 */ /* 0x008fe200078e00ff */
[----:B------:R-:W-:-:S04]  /*fc70*/  LOP3.LUT R0, R0, 0x38, RZ, 0xc0, !PT ;  /* 0x0000003800007812 */ /* 0x000fc800078ec0ff */
[----:B------:R-:W-:Y:S02]  /*fc80*/  LOP3.LUT R4, R4, 0x38, RZ, 0xc0, !PT ;  /* 0x0000003804047812 */ /* 0x000fe400078ec0ff */
[----:B------:R-:W-:Y:S02]  /*fc90*/  LOP3.LUT R0, R0, 0x100, RZ, 0xfc, !PT ;  /* 0x0000010000007812 */ /* 0x000fe400078efcff */
[----:B------:R-:W-:Y:S02]  /*fca0*/  LOP3.LUT R4, R4, 0xc0, RZ, 0xfc, !PT ;  /* 0x000000c004047812 */ /* 0x000fe400078efcff */
[----:B------:R-:W-:Y:S02]  /*fcb0*/  ISETP.GE.AND P3, PT, R0, UR4, PT ;  /* 0x0000000400007c0c */ /* 0x000fe4000bf66270 */
[----:B------:R-:W-:-:S13]  /*fcc0*/  ISETP.GE.AND P4, PT, R4, UR4, PT ;  /* 0x0000000404007c0c */ /* 0x000fda000bf86270 */
[----:B------:R-:W-:-:S04]  /*fcd0*/  @P4 LOP3.LUT R16, R16, 0x10, RZ, 0xfc, !PT ;  /* 0x0000001010104812 */ /* 0x000fc800078efcff */
[----:B------:R-:W-:-:S04]  /*fce0*/  LOP3.LUT R16, R16, 0xfffffffb, RZ, 0xc0, !PT ;  /* 0xfffffffb10107812 */ /* 0x000fc800078ec0ff */
[----:B------:R-:W-:-:S04]  /*fcf0*/  LOP3.LUT R16, R16, 0xfffffff7, RZ, 0xc0, !PT ;  /* 0xfffffff710107812 */ /* 0x000fc800078ec0ff */
[----:B------:R-:W-:-:S04]  /*fd00*/  @P3 LOP3.LUT R16, R16, 0x8, RZ, 0xfc, !PT ;  /* 0x0000000810103812 */ /* 0x000fc800078efcff */
[----:B------:R-:W-:Y:S02]  /*fd10*/  @P2 LOP3.LUT R16, R16, 0x4, RZ, 0xfc, !PT ;  /* 0x0000000410102812 */ /* 0x000fe400078efcff */
[----:B--2---:R-:W-:Y:S01]  /*fd20*/  LEA R0, R33, 0xffffffc0, 0x6 ;  /* 0xffffffc021007811 */ /* 0x004fe200078e30ff */
[----:B0-----:R-:W-:Y:S06]  /*fd30*/  BRA.DIV UR5, `(.L_x_4272) ;  /* 0x0000004e05987947 */ /* 0x001fec000b800000 */
.L_x_4343:
[----:B------:R-:W0:Y:S01]  /*fd40*/  S2R R2, SR_TID.X ;  /* 0x0000000000027919 */ /* 0x000e220000002100 */
[----:B------:R-:W-:Y:S01]  /*fd50*/  ISETP.NE.AND P1, PT, R20, 0x1, PT ;  /* 0x000000011400780c */ /* 0x000fe20003f25270 */
[----:B------:R-:W-:Y:S01]  /*fd60*/  IMAD.MOV.U32 R37, RZ, RZ, RZ ;  /* 0x000000ffff257224 */ /* 0x000fe200078e00ff */
[----:B-----5:R-:W-:Y:S01]  /*fd70*/  SHF.R.S32.HI R33, RZ, 0x1f, R28 ;  /* 0x0000001fff217819 */ /* 0x020fe2000001141c */
[----:B------:R-:W1:Y:S01]  /*fd80*/  S2R R10, SR_TID.X ;  /* 0x00000000000a7919 */ /* 0x000e620000002100 */
[C---:B------:R-:W-:Y:S02]  /*fd90*/  LOP3.LUT P6, RZ, R16.reuse, 0x400, RZ, 0xc0, !PT ;  /* 0x0000040010ff7812 */ /* 0x040fe400078cc0ff */
[----:B------:R-:W-:-:S07]  /*fda0*/  LOP3.LUT R16, R16, 0xffffdfff, RZ, 0xc0, !PT ;  /* 0xffffdfff10107812 */ /* 0x000fce00078ec0ff */
[----:B------:R-:W2:Y:S01]  /*fdb0*/  @P1 LDC R3, c[0x0][0x434] ;  /* 0x00010d00ff031b82 */ /* 0x000ea20000000800 */
[----:B------:R-:W-:Y:S02]  /*fdc0*/  @P1 LOP3.LUT R16, R16, 0x2000, RZ, 0xfc, !PT ;  /* 0x0000200010101812 */ /* 0x000fe400078efcff */
[----:B0-----:R-:W-:Y:S01]  /*fdd0*/  LOP3.LUT R2, R2, 0x7f, RZ, 0xc0, !PT ;  /* 0x0000007f02027812 */ /* 0x001fe200078ec0ff */
[----:B-1----:R-:W-:-:S03]  /*fde0*/  IMAD.SHL.U32 R10, R10, 0x10, RZ ;  /* 0x000000100a0a7824 */ /* 0x002fc600078e00ff */
[----:B------:R-:W-:-:S04]  /*fdf0*/  SHF.R.U32.HI R2, RZ, 0x3, R2 ;  /* 0x00000003ff027819 */ /* 0x000fc80000011602 */
[----:B------:R-:W-:Y:S02]  /*fe00*/  LOP3.LUT R10, R2, 0x70, R10, 0xf8, !PT ;  /* 0x00000070020a7812 */ /* 0x000fe400078ef80a */
[----:B------:R-:W0:Y:S03]  /*fe10*/  @P1 LDC R2, c[0x0][0x438] ;  /* 0x00010e00ff021b82 */ /* 0x000e260000000800 */
[----:B------:R-:W-:-:S05]  /*fe20*/  IMAD.IADD R6, R10, 0x1, R0 ;  /* 0x000000010a067824 */ /* 0x000fca00078e0200 */
[C---:B------:R-:W-:Y:S01]  /*fe30*/  ISETP.GE.AND P0, PT, R6.reuse, R29, PT ;  /* 0x0000001d0600720c */ /* 0x040fe20003f06270 */
[----:B------:R-:W-:-:S03]  /*fe40*/  IMAD.IADD R6, R6, 0x1, R32 ;  /* 0x0000000106067824 */ /* 0x000fc600078e0220 */
[----:B------:R-:W-:Y:S01]  /*fe50*/  ISETP.GT.U32.OR P0, PT, R10, 0x3f, P0 ;  /* 0x0000003f0a00780c */ /* 0x000fe20000704470 */
[----:B--2---:R-:W-:-:S04]  /*fe60*/  @P1 IMAD.HI.U32 R3, R6, R3, RZ ;  /* 0x0000000306031227 */ /* 0x004fc800078e00ff */
[----:B------:R-:W-:Y:S01]  /*fe70*/  IMAD.MOV.U32 R7, RZ, RZ, R6 ;  /* 0x000000ffff077224 */ /* 0x000fe200078e0006 */
[----:B0-----:R-:W-:-:S07]  /*fe80*/  @P1 SHF.R.U32.HI R7, RZ, R2, R3 ;  /* 0x00000002ff071219 */ /* 0x001fce0000011603 */
        /* <DEDUP_REMOVED lines=28> */
[----:B------:R-:W-:Y:S02]  /*10050*/  ISETP.NE.AND P0, PT, R3, 0x3, PT ;  /* 0x000000030300780c */ /* 0x000fe40003f05270 */
[----:B------:R-:W-:Y:S01]  /*10060*/  LOP3.LUT R30, R8, R30, RZ, 0xfc, !PT ;  /* 0x0000001e081e7212 */ /* 0x000fe200078efcff */
[----:B------:R-:W-:Y:S01]  /*10070*/  IMAD R2, R20, R2, R6 ;  /* 0x0000000214027224 */ /* 0x000fe200078e0206 */
[----:B------:R0:W-:Y:S04]  /*10080*/  STL [R1+0x28], R8 ;  /* 0x0000280801007387 */ /* 0x0001e80000100800 */
[----:B------:R0:W-:Y:S05]  /*10090*/  STL [R1], R2 ;  /* 0x0000000201007387 */ /* 0x0001ea0000100800 */
[----:B------:R-:W-:-:S04]  /*100a0*/  @P0 LOP3.LUT R16, R16, 0x1000, RZ, 0xfc, !PT ;  /* 0x0000100010100812 */ /* 0x000fc800078efcff */
[----:B------:R-:W-:-:S04]  /*100b0*/  LOP3.LUT R16, R16, 0xfffffffe, RZ, 0xc0, !PT ;  /* 0xfffffffe10107812 */ /* 0x000fc800078ec0ff */
[----:B------:R-:W-:Y:S01]  /*100c0*/  @P1 LOP3.LUT R16, R16, 0x1, RZ, 0xfc, !PT ;  /* 0x0000000110101812 */ /* 0x000fe200078efcff */
[----:B0-----:R-:W-:Y:S06]  /*100d0*/  @!P0 BRA `(.L_x_4273) ;  /* 0x0000000000048947 */ /* 0x001fec0003800000 */
[----:B------:R-:W-:Y:S01]  /*100e0*/  BPT.TRAP 0x1 ;  /* 0x000000040000795c */ /* 0x000fe20000300000 */
.L_x_4273:
        /* <DEDUP_REMOVED lines=9> */
.L_x_4344:
[----:B------:R-:W-:Y:S05]  /*10180*/  BSYNC B0 ;  /* 0x0000000000007941 */ /* 0x000fea0003800000 */
.L_x_4274:
[----:B------:R-:W0:Y:S01]  /*10190*/  LDL R2, [R1] ;  /* 0x0000000001027983 */ /* 0x000e220000100800 */
[----:B------:R-:W-:Y:S01]  /*101a0*/  ULDC.64 UR4, c[0x0][0x300] ;  /* 0x0000c00000047ab9 */ /* 0x000fe20000000a00 */
[----:B-----5:R-:W-:Y:S01]  /*101b0*/  SHF.R.S32.HI R4, RZ, 0x1f, R37 ;  /* 0x0000001fff047819 */ /* 0x020fe20000011425 */
[----:B------:R-:W-:Y:S01]  /*101c0*/  ULDC.64 UR6, c[0x0][0x2e8] ;  /* 0x0000ba0000067ab9 */ /* 0x000fe20000000a00 */
[----:B------:R-:W1:Y:S01]  /*101d0*/  S2R R7, SR_TID.X ;  /* 0x0000000000077919 */ /* 0x000e620000002100 */
[----:B------:R-:W-:Y:S01]  /*101e0*/  LOP3.LUT R16, R16, 0xfffffffd, RZ, 0xc0, !PT ;  /* 0xfffffffd10107812 */ /* 0x000fe200078ec0ff */
[----:B-1----:R-:W-:-:S05]  /*101f0*/  IMAD.SHL.U32 R7, R7, 0x8, RZ ;  /* 0x0000000807077824 */ /* 0x002fca00078e00ff */
[----:B------:R-:W-:Y:S02]  /*10200*/  LOP3.LUT R7, R7, 0x38, RZ, 0xc0, !PT ;  /* 0x0000003807077812 */ /* 0x000fe400078ec0ff */
[----:B0-----:R-:W-:-:S05]  /*10210*/  SHF.R.S32.HI R0, RZ, 0x1f, R2 ;  /* 0x0000001fff007819 */ /* 0x001fca0000011402 */
[----:B------:R0:W-:Y:S04]  /*10220*/  STL [R1+0x1c], R0 ;  /* 0x00001c0001007387 */ /* 0x0001e80000100800 */
[----:B------:R1:W-:Y:S01]  /*10230*/  STL [R1+0x20], R4 ;  /* 0x0000200401007387 */ /* 0x0003e20000100800 */
[----:B0-----:R-:W-:-:S04]  /*10240*/  IMAD R0, R0, UR4, RZ ;  /* 0x0000000400007c24 */ /* 0x001fc8000f8e02ff */
[C---:B------:R-:W-:Y:S02]  /*10250*/  IMAD R0, R2.reuse, UR5, R0 ;  /* 0x0000000502007c24 */ /* 0x040fe4000f8e0200 */
[----:B------:R-:W-:Y:S01]  /*10260*/  IMAD.WIDE.U32 R2, R2, UR4, RZ ;  /* 0x0000000402027c25 */ /* 0x000fe2000f8e00ff */
[----:B------:R-:W-:-:S03]  /*10270*/  ULDC.64 UR4, c[0x0][0x310] ;  /* 0x0000c40000047ab9 */ /* 0x000fc60000000a00 */
[----:B------:R-:W-:Y:S02]  /*10280*/  IMAD.IADD R3, R3, 0x1, R0 ;  /* 0x0000000103037824 */ /* 0x000fe400078e0200 */
[----:B------:R-:W-:Y:S02]  /*10290*/  IMAD R0, R4, UR4, RZ ;  /* 0x0000000404007c24 */ /* 0x000fe4000f8e02ff */
[----:B------:R-:W-:-:S04]  /*102a0*/  IMAD.WIDE.U32 R2, R37, UR4, R2 ;  /* 0x0000000425027c25 */ /* 0x000fc8000f8e0002 */
[----:B------:R-:W-:Y:S01]  /*102b0*/  IMAD R0, R37, UR5, R0 ;  /* 0x0000000525007c24 */ /* 0x000fe2000f8e0200 */
[----:B------:R-:W-:Y:S01]  /*102c0*/  ULDC.64 UR4, c[0x0][0x308] ;  /* 0x0000c20000047ab9 */ /* 0x000fe20000000a00 */
[----:B-1----:R-:W-:Y:S02]  /*102d0*/  IMAD R4, R18, 0x1000, R34 ;  /* 0x0000100012047824 */ /* 0x002fe400078e0222 */
[----:B------:R-:W-:Y:S02]  /*102e0*/  IMAD.IADD R3, R3, 0x1, R0 ;  /* 0x0000000103037824 */ /* 0x000fe400078e0200 */
        /* <DEDUP_REMOVED lines=42> */
.L_x_4354:
        /* <DEDUP_REMOVED lines=10> */
.L_x_4277:
        /* <DEDUP_REMOVED lines=11> */
.L_x_4278:
[----:B------:R1:W5:Y:S01]  /*106e0*/  LDL.LU R0, [R1+0xc] ;  /* 0x00000c0001007983 */ /* 0x0003620000300800 */
[----:B------:R-:W-:Y:S01]  /*106f0*/  LOP3.LUT P0, RZ, R16, 0x40, RZ, 0xc0, !PT ;  /* 0x0000004010ff7812 */ /* 0x000fe2000780c0ff */
[----:B------:R1:W-:-:S12]  /*10700*/  SYNCS.ARRIVE.TRANS64.A1T0 RZ, [R22+URZ+0x38830], RZ ;  /* 0x038830ff16ff79a7 */ /* 0x0003d8000810003f */
[----:B------:R-:W-:Y:S05]  /*10710*/  WARPSYNC.ALL ;  /* 0x0000000000007948 */ /* 0x000fea0003800000 */
[----:B0-----:R-:W-:Y:S01]  /*10720*/  SEL R2, R35, RZ, !P0 ;  /* 0x000000ff23027207 */ /* 0x001fe20004000000 */
[----:B------:R-:W-:Y:S04]  /*10730*/  BSSY B6, `(.L_x_4279) ;  /* 0x000001a000067945 */ /* 0x000fe80003800000 */
[----:B------:R0:W-:Y:S01]  /*10740*/  STL [R1+0x4], R2 ;  /* 0x0000040201007387 */ /* 0x0001e20000100800 */
[----:B------:R-:W-:Y:S01]  /*10750*/  BAR.SYNC.DEFER_BLOCKING 0x8, 0x100 ;  /* 0x0204000000007b1d */ /* 0x000fe20000010000 */
[----:B-----5:R-:W-:Y:S01]  /*10760*/  SEL R35, R0, RZ, !P0 ;  /* 0x000000ff00237207 */ /* 0x020fe20004000000 */
[----:B------:R-:W-:-:S04]  /*10770*/  VIADD R0, R17, 0x20400 ;  /* 0x0002040011007836 */ /* 0x000fc80000000000 */
[----:B------:R0:W-:Y:S01]  /*10780*/  STL [R1+0x14], R35 ;  /* 0x0000142301007387 */ /* 0x0001e20000100800 */
[----:B------:R-:W-:Y:S02]  /*10790*/  LOP3.LUT P0, RZ, R0, 0x3ff, RZ, 0xc0, !PT ;  /* 0x000003ff00ff7812 */ /* 0x000fe4000780c0ff */
[----:B------:R-:W-:-:S05]  /*107a0*/  SHF.R.S32.HI R0, RZ, 0x1f, R36 ;  /* 0x0000001fff007819 */ /* 0x000fca0000011424 */
[----:B------:R0:W-:Y:S06]  /*107b0*/  STL [R1+0xc], R0 ;  /* 0x00000c0001007387 */ /* 0x0001ec0000100800 */
[----:B------:R-:W-:Y:S05]  /*107c0*/  @!P0 BRA `(.L_x_4280) ;  /* 0x0000000000408947 */ /* 0x000fea0003800000 */
[----:B0-----:R-:W-:Y:S01]  /*107d0*/  MOV R2, 0x0 ;  /* 0x0000000000027802 */ /* 0x001fe20000000f00 */
        /* <DEDUP_REMOVED lines=15> */
.L_x_4280:
[----:B------:R-:W-:Y:S05]  /*108d0*/  BSYNC B6 ;  /* 0x0000000000067941 */ /* 0x000fea0003800000 */
.L_x_4279:
[----:B------:R-:W2:Y:S01]  /*108e0*/  LDL R4, [R1+0xc] ;  /* 0x00000c0001047983 */ /* 0x000ea20000100800 */
[----:B------:R-:W3:Y:S01]  /*108f0*/  LDC R10, c[0x0][0x448] ;  /* 0x00011200ff0a7b82 */ /* 0x000ee20000000800 */
[----:B------:R-:W-:Y:S01]  /*10900*/  IMAD.MOV.U32 R21, RZ, RZ, R35 ;  /* 0x000000ffff157224 */ /* 0x000fe200078e0023 */
[----:B------:R-:W-:Y:S01]  /*10910*/  ULDC.64 UR4, c[0x0][0x298] ;  /* 0x0000a60000047ab9 */ /* 0x000fe20000000a00 */
[----:B------:R-:W4:Y:S04]  /*10920*/  LDL R20, [R1+0x4] ;  /* 0x0000040001147983 */ /* 0x000f280000100800 */
[----:B------:R1:W5:Y:S01]  /*10930*/  LDL R9, [R1+0x10] ;  /* 0x0000100001097983 */ /* 0x0003620000100800 */
[----:B0-----:R-:W0:Y:S01]  /*10940*/  S2R R2, SR_TID.X ;  /* 0x0000000000027919 */ /* 0x001e220000002100 */
[----:B------:R-:W1:Y:S01]  /*10950*/  S2R R35, SR_TID.X ;  /* 0x0000000000237919 */ /* 0x000e620000002100 */
[----:B---3--:R-:W-:-:S13]  /*10960*/  ISETP.NE.AND P0, PT, R10, 0x1, PT ;  /* 0x000000010a00780c */ /* 0x008fda0003f05270 */
[----:B------:R-:W3:Y:S01]  /*10970*/  @P0 LDC R3, c[0x0][0x44c] ;  /* 0x00011300ff030b82 */ /* 0x000ee20000000800 */
[----:B0-----:R-:W-:-:S04]  /*10980*/  LOP3.LUT R2, R2, 0x7f, RZ, 0xc0, !PT ;  /* 0x0000007f02027812 */ /* 0x001fc800078ec0ff */
[----:B------:R-:W-:Y:S01]  /*10990*/  SHF.R.U32.HI R2, RZ, 0x3, R2 ;  /* 0x00000003ff027819 */ /* 0x000fe20000011602 */
[----:B-1----:R-:W-:-:S05]  /*109a0*/  IMAD.SHL.U32 R35, R35, 0x10, RZ ;  /* 0x0000001023237824 */ /* 0x002fca00078e00ff */
[----:B------:R-:W-:Y:S02]  /*109b0*/  LOP3.LUT R35, R2, 0x70, R35, 0xf8, !PT ;  /* 0x0000007002237812 */ /* 0x000fe400078ef823 */
[----:B------:R-:W0:Y:S03]  /*109c0*/  @P0 LDC R2, c[0x0][0x450] ;  /* 0x00011400ff020b82 */ /* 0x000e260000000800 */
[----:B------:R-:W-:-:S04]  /*109d0*/  IMAD R35, R25, 0x40, R35 ;  /* 0x0000004019237824 */ /* 0x000fc800078e0223 */
[----:B---3--:R-:W-:-:S04]  /*109e0*/  @P0 IMAD.HI.U32 R3, R35, R3, RZ ;  /* 0x0000000323030227 */ /* 0x008fc800078e00ff */
[----:B------:R-:W-:Y:S01]  /*109f0*/  IMAD.MOV.U32 R0, RZ, RZ, R35 ;  /* 0x000000ffff007224 */ /* 0x000fe200078e0023 */
[----:B0-----:R-:W-:Y:S01]  /*10a00*/  @P0 SHF.R.U32.HI R0, RZ, R2, R3 ;  /* 0x00000002ff000219 */ /* 0x001fe20000011603 */
[----:B------:R-:W-:Y:S01]  /*10a10*/  IMAD.WIDE.U32 R2, R36, UR4, RZ ;  /* 0x0000000424027c25 */ /* 0x000fe2000f8e00ff */
[----:B------:R-:W0:Y:S01]  /*10a20*/  S2R R7, SR_TID.X ;  /* 0x0000000000077919 */ /* 0x000e220000002100 */
[----:B------:R-:W-:-:S04]  /*10a30*/  LOP3.LUT R16, R16, 0xfffff7ff, RZ, 0xc0, !PT ;  /* 0xfffff7ff10107812 */ /* 0x000fc800078ec0ff */
[----:B------:R-:W-:Y:S01]  /*10a40*/  @P0 LOP3.LUT R16, R16, 0x800, RZ, 0xfc, !PT ;  /* 0x0000080010100812 */ /* 0x000fe200078efcff */
[----:B0-----:R-:W-:-:S05]  /*10a50*/  IMAD.SHL.U32 R7, R7, 0x8, RZ ;  /* 0x0000000807077824 */ /* 0x001fca00078e00ff */
[----:B------:R-:W-:Y:S01]  /*10a60*/  LOP3.LUT R7, R7, 0x38, RZ, 0xc0, !PT ;  /* 0x0000003807077812 */ /* 0x000fe200078ec0ff */
[----:B--2---:R-:W-:-:S04]  /*10a70*/  IMAD R4, R4, UR4, RZ ;  /* 0x0000000404047c24 */ /* 0x004fc8000f8e02ff */
[----:B------:R-:W-:Y:S01]  /*10a80*/  IMAD R4, R36, UR5, R4 ;  /* 0x0000000524047c24 */ /* 0x000fe2000f8e0204 */
[----:B------:R-:W-:-:S03]  /*10a90*/  ULDC.64 UR4, c[0x0][0x2d8] ;  /* 0x0000b60000047ab9 */ /* 0x000fc60000000a00 */
[----:B------:R-:W-:Y:S02]  /*10aa0*/  IMAD.IADD R3, R3, 0x1, R4 ;  /* 0x0000000103037824 */ /* 0x000fe400078e0204 */
[----:B------:R-:W-:-:S04]  /*10ab0*/  IMAD.WIDE.U32 R2, R26, UR4, R2 ;  /* 0x000000041a027c25 */ /* 0x000fc8000f8e0002 */
[----:B------:R-:W-:Y:S01]  /*10ac0*/  IMAD R3, R26, UR5, R3 ;  /* 0x000000051a037c24 */ /* 0x000fe2000f8e0203 */
[----:B------:R-:W-:Y:S02]  /*10ad0*/  ULDC.64 UR4, c[0x0][0x2e0] ;  /* 0x0000b80000047ab9 */ /* 0x000fe40000000a00 */
[----:B------:R-:W-:Y:S02]  /*10ae0*/  IMAD R4, R21, UR4, RZ ;  /* 0x0000000415047c24 */ /* 0x000fe4000f8e02ff */
[----:B----4-:R-:W-:-:S04]  /*10af0*/  IMAD.WIDE.U32 R2, R20, UR4, R2 ;  /* 0x0000000414027c25 */ /* 0x010fc8000f8e0002 */
[----:B------:R-:W-:Y:S01]  /*10b00*/  IMAD R4, R20, UR5, R4 ;  /* 0x0000000514047c24 */ /* 0x000fe2000f8e0204 */
[----:B------:R-:W-:-:S03]  /*10b10*/  ULDC.64 UR4, c[0x0][0x2d0] ;  /* 0x0000b40000047ab9 */ /* 0x000fc60000000a00 */
[----:B------:R-:W-:Y:S01]  /*10b20*/  IMAD.IADD R3, R3, 0x1, R4 ;  /* 0x0000000103037824 */ /* 0x000fe200078e0204 */
[----:B------:R-:W-:Y:S01]  /*10b30*/  SHF.R.S32.HI R4, RZ, 0x1f, R0 ;  /* 0x0000001fff047819 */ /* 0x000fe20000011400 */
[----:B------:R-:W0:Y:S04]  /*10b40*/  S2R R20, SR_TID.X ;  /* 0x0000000000147919 */ /* 0x000e280000002100 */
[----:B------:R-:W-:Y:S02]  /*10b50*/  IMAD R4, R4, UR4, RZ ;  /* 0x0000000404047c24 */ /* 0x000fe4000f8e02ff */
[----:B------:R-:W-:-:S04]  /*10b60*/  IMAD.WIDE.U32 R2, R0, UR4, R2 ;  /* 0x0000000400027c25 */ /* 0x000fc8000f8e0002 */
[----:B------:R-:W-:Y:S01]  /*10b70*/  IMAD R4, R0, UR5, R4 ;  /* 0x0000000500047c24 */ /* 0x000fe2000f8e0204 */
[----:B------:R-:W-:Y:S01]  /*10b80*/  ULDC.64 UR4, c[0x0][0x2c8] ;  /* 0x0000b20000047ab9 */ /* 0x000fe20000000a00 */
[----:B------:R-:W-:-:S04]  /*10b90*/  IMAD.MOV R0, RZ, RZ, -R0 ;  /* 0x000000ffff007224 */ /* 0x000fc800078e0a00 */
[----:B------:R-:W-:Y:S02]  /*10ba0*/  IMAD R0, R10, R0, R35 ;  /* 0x000000000a007224 */ /* 0x000fe400078e0223 */
[----:B------:R-:W-:-:S03]  /*10bb0*/  IMAD.IADD R3, R3, 0x1, R4 ;  /* 0x0000000103037824 */ /* 0x000fc600078e0204 */
[----:B------:R-:W-:Y:S01]  /*10bc0*/  SHF.R.S32.HI R4, RZ, 0x1f, R0 ;  /* 0x0000001fff047819 */ /* 0x000fe20000011400 */
[----:B------:R-:W-:-:S04]  /*10bd0*/  IMAD.WIDE.U32 R2, R0, UR4, R2 ;  /* 0x0000000400027c25 */ /* 0x000fc8000f8e0002 */
[----:B------:R-:W-:-:S04]  /*10be0*/  IMAD R4, R4, UR4, RZ ;  /* 0x0000000404047c24 */ /* 0x000fc8000f8e02ff */
[----:B------:R-:W-:Y:S01]  /*10bf0*/  IMAD R4, R0, UR5, R4 ;  /* 0x0000000500047c24 */ /* 0x000fe2000f8e0204 */
[----:B------:R-:W-:Y:S02]  /*10c00*/  ULDC.64 UR4, c[0x0][0x280] ;  /* 0x0000a00000047ab9 */ /* 0x000fe40000000a00 */
[----:B------:R-:W-:Y:S01]  /*10c10*/  LEA R0, P0, R2, UR4, 0x1 ;  /* 0x0000000402007c11 */ /* 0x000fe2000f8008ff */
[----:B------:R-:W-:Y:S01]  /*10c20*/  IMAD.IADD R3, R3, 0x1, R4 ;  /* 0x0000000103037824 */ /* 0x000fe200078e0204 */
[----:B------:R-:W-:Y:S01]  /*10c30*/  ULDC UR4, c[0x0][0x2b8] ;  /* 0x0000ae0000047ab9 */ /* 0x000fe20000000800 */
[----:B0-----:R-:W-:-:S03]  /*10c40*/  LOP3.LUT R20, R20, 0x7f, RZ, 0xc0, !PT ;  /* 0x0000007f14147812 */ /* 0x001fc600078ec0ff */
[----:B------:R-:W-:Y:S01]  /*10c50*/  LEA.HI.X R2, R2, UR5, R3, 0x1, P0 ;  /* 0x0000000502027c11 */ /* 0x000fe200080f0c03 */
[----:B------:R-:W-:Y:S01]  /*10c60*/  UMOV UR5, 0xffffffff ;  /* 0xffffffff00057882 */ /* 0x000fe20000000000 */
[----:B------:R-:W-:Y:S02]  /*10c70*/  ISETP.GE.AND P0, PT, R7, UR4, PT ;  /* 0x0000000407007c0c */ /* 0x000fe4000bf06270 */
[----:B------:R-:W-:Y:S01]  /*10c80*/  SHF.R.U32.HI R8, RZ, 0x3, R20 ;  /* 0x00000003ff087819 */ /* 0x000fe20000011614 */
[----:B------:R-:W-:Y:S10]  /*10c90*/  BRA.DIV UR5, `(.L_x_4281) ;  /* 0x0000004605587947 */ /* 0x000ff4000b800000 */
[----:B------:R-:W0:Y:S01]  /*10ca0*/  SHFL.IDX PT, R5, R0, RZ, 0x181f ;  /* 0x00181fff00057589 */ /* 0x000e2200000e0000 */
[----:B-----5:R-:W-:Y:S01]  /*10cb0*/  IMAD R3, R9, R10, RZ ;  /* 0x0000000a09037224 */ /* 0x020fe200078e02ff */
[----:B------:R-:W-:Y:S01]  /*10cc0*/  LOP3.LUT R16, R16, 0xfffffeff, RZ, 0xc0, !PT ;  /* 0xfffffeff10107812 */ /* 0x000fe200078ec0ff */
[----:B------:R-:W-:Y:S01]  /*10cd0*/  IMAD R25, R25, 0x40, R8 ;  /* 0x0000004019197824 */ /* 0x000fe200078e0208 */
[----:B------:R-:W1:Y:S04]  /*10ce0*/  SHFL.IDX PT, R4, R2, RZ, 0x181f ;  /* 0x00181fff02047589 */ /* 0x000e6800000e0000 */
[----:B------:R-:W-:-:S13]  /*10cf0*/  ISETP.GE.AND P2, PT, R25, R3, PT ;  /* 0x000000031900720c */ /* 0x000fda0003f46270 */
[----:B------:R-:W-:Y:S02]  /*10d00*/  @P2 LOP3.LUT R16, R16, 0x100, RZ, 0xfc, !PT ;  /* 0x0000010010102812 */ /* 0x000fe400078efcff */
[----:B0-----:R-:W-:Y:S02]  /*10d10*/  @!P2 LEA R5, P1, R7, R5, 0x1 ;  /* 0x000000050705a211 */ /* 0x001fe400078208ff */
[----:B------:R-:W-:-:S03]  /*10d20*/  LOP3.LUT R16, R16, 0xffffff7f, RZ, 0xc0, !PT ;  /* 0xffffff7f10107812 */ /* 0x000fc600078ec0ff */
        /* <DEDUP_REMOVED lines=10> */
[----:B------:R-:W-:-:S04]  /*10dd0*/  @P2 LOP3.LUT R16, R16, 0x80, RZ, 0xfc, !PT ;  /* 0x0000008010102812 */ /* 0x000fc800078efcff */
[----:B------:R-:W-:Y:S02]  /*10de0*/  LOP3.LUT R16, R16, 0xffffffbf, RZ, 0xc0, !PT ;  /* 0xffffffbf10107812 */ /* 0x000fe400078ec0ff */
        /* <DEDUP_REMOVED lines=11> */
[----:B------:R-:W-:-:S02]  /*10ea0*/  @P2 LOP3.LUT R16, R16, 0x40, RZ, 0xfc, !PT ;  /* 0x0000004010102812 */ /* 0x000fc400078efcff */
[----:B0-----:R-:W-:-:S05]  /*10eb0*/  @!P2 LEA R5, P1, R7, R5, 0x1 ;  /* 0x000000050705a211 */ /* 0x001fca00078208ff */
[----:B-1----:R-:W-:-:S05]  /*10ec0*/  @!P2 IMAD.X R4, RZ, RZ, R4, P1 ;  /* 0x000000ffff04a224 */ /* 0x002fca00008e0604 */
[----:B------:R-:W-:-:S04]  /*10ed0*/  @!P2 LOP3.LUT R5, R5, R4, RZ, 0x3c, !PT ;  /* 0x000000040505a212 */ /* 0x000fc800078e3cff */
[----:B------:R-:W-:-:S04]  /*10ee0*/  @!P2 LOP3.LUT R4, R5, R4, RZ, 0x3c, !PT ;  /* 0x000000040504a212 */ /* 0x000fc800078e3cff */
[----:B------:R-:W-:-:S05]  /*10ef0*/  @!P2 LOP3.LUT R5, R5, R4, RZ, 0x3c, !PT ;  /* 0x000000040505a212 */ /* 0x000fca00078e3cff */
[----:B------:R0:W-:Y:S04]  /*10f00*/  @!P2 LDGSTS.E.BYPASS.LTC128B.128 [R19+0x21400], desc[UR44][R4.64], !P0 ;  /* 0x214000000413afae */ /* 0x0001e8000c101d6c */
[----:B0-----:R0:W1:Y:S02]  /*10f10*/  SHFL.IDX PT, R4, R2, 0x3, 0x181f ;  /* 0x00781f0002047f89 */ /* 0x00106400000e0000 */
.L_x_4363:
[----:B------:R-:W-:Y:S01]  /*10f20*/  VIADD R25, R25, 0x30 ;  /* 0x0000003019197836 */ /* 0x000fe20000000000 */
[----:B------:R-:W-:-:S04]  /*10f30*/  LOP3.LUT R16, R16, 0xfffeffff, RZ, 0xc0, !PT ;  /* 0xfffeffff10107812 */ /* 0x000fc800078ec0ff */
[----:B------:R-:W-:-:S13]  /*10f40*/  ISETP.GE.AND P2, PT, R25, R3, PT ;  /* 0x000000031900720c */ /* 0x000fda0003f46270 */
[----:B0-----:R-:W-:Y:S02]  /*10f50*/  @!P2 LEA R2, P1, R7, R0, 0x1 ;  /* 0x000000000702a211 */ /* 0x001fe400078208ff */
[----:B------:R-:W-:-:S03]  /*10f60*/  @P2 LOP3.LUT R16, R16, 0x10000, RZ, 0xfc, !PT ;  /* 0x0001000010102812 */ /* 0x000fc600078efcff */
[----:B-1----:R-:W-:-:S05]  /*10f70*/  @!P2 IMAD.X R3, RZ, RZ, R4, P1 ;  /* 0x000000ffff03a224 */ /* 0x002fca00008e0604 */
[----:B------:R-:W-:Y:S01]  /*10f80*/  @!PT LDS RZ, [RZ] ;  /* 0x00000000fffff984 */ /* 0x000fe20000000800 */
[----:B------:R-:W-:Y:S01]  /*10f90*/  @!PT LDS RZ, [RZ] ;  /* 0x00000000fffff984 */ /* 0x000fe20000000800 */
[----:B------:R-:W-:Y:S01]  /*10fa0*/  @!PT LDS RZ, [RZ] ;  /* 0x00000000fffff984 */ /* 0x000fe20000000800 */
[----:B------:R0:W-:Y:S01]  /*10fb0*/  @!P2 LDGSTS.E.BYPASS.LTC128B.128 [R19+0x21c00], desc[UR44][R2.64], !P0 ;  /* 0x21c000000213afae */ /* 0x0001e2000c101d6c */
[----:B------:R-:W-:Y:S01]  /*10fc0*/  PLOP3.LUT P0, PT, PT, PT, PT, 0x80, 0x0 ;  /* 0x000000000000781c */ /* 0x000fe20003f0f070 */
[----:B------:R-:W-:-:S12]  /*10fd0*/  NOP ;  /* 0x0000000000007918 */ /* 0x000fd80000000000 */
.L_x_4282:
[----:B------:R-:W-:Y:S02]  /*10fe0*/  PLOP3.LUT P1, PT, P1, P0, PT, 0xa2, 0x0 ;  /* 0x000000000000781c */ /* 0x000fe40000f21472 */
[----:B------:R-:W-:-:S08]  /*10ff0*/  @P0 R2UR P1, UR4, R17 ;  /* 0x00000000110402ca */ /* 0x000fd00000020000 */
[----:B------:R-:W-:-:S05]  /*11000*/  @P0 PLOP3.LUT P0, PT, P1, PT, PT, 0x80, 0x0 ;  /* 0x000000000000081c */ /* 0x000fca0000f0f070 */
[----:B------:R-:W-:Y:S01]  /*11010*/  @!P1 SYNCS.ARRIVE.TRANS64.RED.A0T1 RZ, [UR4+0x38800], RZ ;  /* 0x038800ffffff99a7 */ /* 0x000fe20008200404 */
[----:B------:R-:W-:Y:S07]  /*11020*/  @!P1 ARRIVES.LDGSTSBAR.64.TRANSCNT [UR4+0x38800] ;  /* 0x03880000ff0099b0 */ /* 0x000fee0008000a84 */
[----:B------:R-:W-:Y:S05]  /*11030*/  @P0 BRA.U.ANY `(.L_x_4282) ;  /* 0xfffffffd00e80947 */ /* 0x000fea000393ffff */
[----:B------:R-:W-:Y:S01]  /*11040*/  NOP ;  /* 0x0000000000007918 */ /* 0x000fe20000000000 */
[----:B------:R-:W-:Y:S01]  /*11050*/  VIADD R0, R17, 0x26400 ;  /* 0x0002640011007836 */ /* 0x000fe20000000000 */
[----:B------:R1:W-:Y:S01]  /*11060*/  SYNCS.ARRIVE.TRANS64.A1T0 RZ, [R17+URZ+0x38800], RZ ;  /* 0x038800ff11ff79a7 */ /* 0x0003e2000810003f */
[----:B------:R-:W-:Y:S03]  /*11070*/  BSSY B6, `(.L_x_4283) ;  /* 0x0000013000067945 */ /* 0x000fe60003800000 */
[----:B------:R-:W-:-:S13]  /*11080*/  LOP3.LUT P0, RZ, R0, 0x3ff, RZ, 0xc0, !PT ;  /* 0x000003ff00ff7812 */ /* 0x000fda000780c0ff */
[----:B-1----:R-:W-:Y:S05]  /*11090*/  @!P0 BRA `(.L_x_4284) ;  /* 0x0000000000408947 */ /* 0x002fea0003800000 */
        /* <DEDUP_REMOVED lines=16> */
.L_x_4284:
[----:B------:R-:W-:Y:S05]  /*111a0*/  BSYNC B6 ;  /* 0x0000000000067941 */ /* 0x000fea0003800000 */
.L_x_4283:
[----:B------:R-:W2:Y:S01]  /*111b0*/  LDL.LU R25, [R1+0xc] ;  /* 0x00000c0001197983 */ /* 0x000ea20000300800 */
[----:B0-----:R-:W0:Y:S01]  /*111c0*/  LDC R2, c[0x0][0x448] ;  /* 0x00011200ff027b82 */ /* 0x001e220000000800 */
[----:B------:R-:W-:Y:S02]  /*111d0*/  ULDC.64 UR4, c[0x0][0x398] ;  /* 0x0000e60000047ab9 */ /* 0x000fe40000000a00 */
[----:B------:R-:W3:Y:S04]  /*111e0*/  LDL.LU R21, [R1+0x14] ;  /* 0x0000140001157983 */ /* 0x000ee80000300800 */
[----:B------:R-:W4:Y:S01]  /*111f0*/  LDL.LU R20, [R1+0x4] ;  /* 0x0000040001147983 */ /* 0x000f220000300800 */
[----:B0-----:R-:W-:-:S13]  /*11200*/  ISETP.NE.AND P6, PT, R2, 0x1, PT ;  /* 0x000000010200780c */ /* 0x001fda0003fc5270 */
[----:B------:R-:W0:Y:S08]  /*11210*/  @P6 LDC R3, c[0x0][0x44c] ;  /* 0x00011300ff036b82 */ /* 0x000e300000000800 */
[----:B------:R-:W1:Y:S01]  /*11220*/  @P6 LDC R2, c[0x0][0x450] ;  /* 0x00011400ff026b82 */ /* 0x000e620000000800 */
[----:B------:R-:W-:Y:S02]  /*11230*/  IMAD.MOV.U32 R0, RZ, RZ, R35 ;  /* 0x000000ffff007224 */ /* 0x000fe400078e0023 */
[----:B0-----:R-:W-:-:S05]  /*11240*/  @P6 IMAD.HI.U32 R3, R35, R3, RZ ;  /* 0x0000000323036227 */ /* 0x001fca00078e00ff */
[----:B-1----:R-:W-:Y:S01]  /*11250*/  @P6 SHF.R.U32.HI R0, RZ, R2, R3 ;  /* 0x00000002ff006219 */ /* 0x002fe20000011603 */
[----:B------:R-:W-:-:S03]  /*11260*/  IMAD.WIDE.U32 R2, R36, UR4, RZ ;  /* 0x0000000424027c25 */ /* 0x000fc6000f8e00ff */
[----:B------:R-:W-:Y:S01]  /*11270*/  SHF.R.S32.HI R5, RZ, 0x1f, R0 ;  /* 0x0000001fff057819 */ /* 0x000fe20000011400 */
[----:B------:R-:W0:Y:S01]  /*11280*/  S2R R8, SR_TID.X ;  /* 0x0000000000087919 */ /* 0x000e220000002100 */
[----:B------:R-:W-:Y:S01]  /*11290*/  LOP3.LUT R16, R16, 0xfffff7ff, RZ, 0xc0, !PT ;  /* 0xfffff7ff10107812 */ /* 0x000fe200078ec0ff */
        /* <DEDUP_REMOVED lines=9> */
[----:B---3--:R-:W-:Y:S02]  /*11330*/  IMAD R4, R21, UR4, RZ ;  /* 0x0000000415047c24 */ /* 0x008fe4000f8e02ff */
[----:B------:R-:W0:Y:S01]  /*11340*/  S2R R21, SR_TID.X ;  /* 0x0000000000157919 */ /* 0x000e220000002100 */
[----:B----4-:R-:W-:Y:S01]  /*11350*/  IMAD.WIDE.U32 R2, R20, UR4, R2 ;  /* 0x0000000414027c25 */ /* 0x010fe2000f8e0002 */
[----:B------:R-:W-:-:S03]  /*11360*/  ULDC UR4, c[0x0][0x448] ;  /* 0x0001120000047ab9 */ /* 0x000fc60000000800 */
[----:B------:R-:W-:Y:S02]  /*11370*/  IMAD R4, R20, UR5, R4 ;  /* 0x0000000514047c24 */ /* 0x000fe4000f8e0204 */
[----:B------:R-:W1:Y:S02]  /*11380*/  S2R R20, SR_TID.X ;  /* 0x0000000000147919 */ /* 0x000e640000002100 */
[----:B------:R-:W-:Y:S02]  /*11390*/  IMAD.IADD R3, R3, 0x1, R4 ;  /* 0x0000000103037824 */ /* 0x000fe400078e0204 */
[----:B------:R-:W-:-:S04]  /*113a0*/  IMAD.MOV R4, RZ, RZ, -R0 ;  /* 0x000000ffff047224 */ /* 0x000fc800078e0a00 */
[----:B------:R-:W-:Y:S01]  /*113b0*/  IMAD R4, R4, UR4, R35 ;  /* 0x0000000404047c24 */ /* 0x000fe2000f8e0223 */
[----:B------:R-:W-:Y:S02]  /*113c0*/  ULDC.64 UR4, c[0x0][0x3d0] ;  /* 0x0000f40000047ab9 */ /* 0x000fe40000000a00 */
[----:B------:R-:W-:Y:S02]  /*113d0*/  IMAD R5, R5, UR4, RZ ;  /* 0x0000000405057c24 */ /* 0x000fe4000f8e02ff */
[----:B------:R-:W-:-:S04]  /*113e0*/  IMAD.WIDE.U32 R2, R0, UR4, R2 ;  /* 0x0000000400027c25 */ /* 0x000fc8000f8e0002 */
[----:B------:R-:W-:Y:S01]  /*113f0*/  IMAD R5, R0, UR5, R5 ;  /* 0x0000000500057c24 */ /* 0x000fe2000f8e0205 */
[----:B------:R-:W-:Y:S01]  /*11400*/  SHF.R.S32.HI R0, RZ, 0x1f, R4 ;  /* 0x0000001fff007819 */ /* 0x000fe20000011404 */
[----:B------:R-:W-:Y:S02]  /*11410*/  ULDC.64 UR4, c[0x0][0x3c8] ;  /* 0x0000f20000047ab9 */ /* 0x000fe40000000a00 */
[----:B------:R-:W-:Y:S02]  /*11420*/  IMAD.IADD R3, R3, 0x1, R5 ;  /* 0x0000000103037824 */ /* 0x000fe400078e0205 */
[----:B------:R-:W-:Y:S02]  /*11430*/  IMAD R0, R0, UR4, RZ ;  /* 0x0000000400007c24 */ /* 0x000fe4000f8e02ff */
[----:B0-----:R-:W-:Y:S02]  /*11440*/  IMAD.SHL.U32 R21, R21, 0x8, RZ ;  /* 0x0000000815157824 */ /* 0x001fe400078e00ff */
[----:B------:R-:W-:-:S02]  /*11450*/  IMAD R0, R4, UR5, R0 ;  /* 0x0000000504007c24 */ /* 0x000fc4000f8e0200 */
[----:B------:R-:W-:Y:S01]  /*11460*/  IMAD.WIDE.U32 R2, R4, UR4, R2 ;  /* 0x0000000404027c25 */ /* 0x000fe2000f8e0002 */
[----:B------:R-:W-:Y:S01]  /*11470*/  LOP3.LUT R21, R21, 0x38, RZ, 0xc0, !PT ;  /* 0x0000003815157812 */ /* 0x000fe200078ec0ff */
[----:B------:R-:W-:Y:S02]  /*11480*/  ULDC.64 UR4, c[0x0][0x390] ;  /* 0x0000e40000047ab9 */ /* 0x000fe40000000a00 */
[----:B-1----:R-:W-:Y:S01]  /*11490*/  IMAD.SHL.U32 R20, R20, 0x8, RZ ;  /* 0x0000000814147824 */ /* 0x002fe200078e00ff */
[----:B------:R-:W-:Y:S01]  /*114a0*/  LOP3.LUT R7, R21, 0x80, RZ, 0xfc, !PT ;  /* 0x0000008015077812 */ /* 0x000fe200078efcff */
[----:B------:R-:W-:Y:S01]  /*114b0*/  IMAD.IADD R6, R3, 0x1, R0 ;  /* 0x0000000103067824 */ /* 0x000fe200078e0200 */
[----:B------:R-:W0:Y:S01]  /*114c0*/  S2R R25, SR_TID.X ;  /* 0x0000000000197919 */ /* 0x000e220000002100 */
[----:B------:R-:W-:Y:S01]  /*114d0*/  LEA R0, P0, R2, UR4, 0x1 ;  /* 0x0000000402007c11 */ /* 0x000fe2000f8008ff */
[----:B------:R-:W-:Y:S01]  /*114e0*/  ULDC UR4, c[0x0][0x3b8] ;  /* 0x0000ee0000047ab9 */ /* 0x000fe20000000800 */
[----:B------:R-:W-:Y:S01]  /*114f0*/  LOP3.LUT R20, R20, 0x38, RZ, 0xc0, !PT ;  /* 0x0000003814147812 */ /* 0x000fe200078ec0ff */
[----:B------:R-:W1:Y:S01]  /*11500*/  S2R R21, SR_TID.X ;  /* 0x0000000000157919 */ /* 0x000e620000002100 */
[----:B------:R-:W-:-:S02]  /*11510*/  ISETP.GE.AND P4, PT, R7, UR4, PT ;  /* 0x0000000407007c0c */ /* 0x000fc4000bf86270 */
[C---:B------:R-:W-:Y:S02]  /*11520*/  LOP3.LUT R9, R20.reuse, 0x40, RZ, 0xfc, !PT ;  /* 0x0000004014097812 */ /* 0x040fe400078efcff */
[----:B------:R-:W-:Y:S02]  /*11530*/  LOP3.LUT R7, R20, 0x100, RZ, 0xfc, !PT ;  /* 0x0000010014077812 */ /* 0x000fe400078efcff */
[----:B------:R-:W2:Y:S01]  /*11540*/  S2R R20, SR_TID.X ;  /* 0x0000000000147919 */ /* 0x000ea20000002100 */
[----:B------:R-:W-:Y:S02]  /*11550*/  ISETP.GE.AND P1, PT, R8, UR4, PT ;  /* 0x0000000408007c0c */ /* 0x000fe4000bf26270 */
[----:B------:R-:W-:Y:S02]  /*11560*/  ISETP.GE.AND P5, PT, R9, UR4, PT ;  /* 0x0000000409007c0c */ /* 0x000fe4000bfa6270 */
[----:B------:R-:W-:Y:S02]  /*11570*/  ISETP.GE.AND P2, PT, R7, UR4, PT ;  /* 0x0000000407007c0c */ /* 0x000fe4000bf46270 */
[----:B------:R-:W-:-:S02]  /*11580*/  LEA.HI.X R6, R2, UR5, R6, 0x1, P0 ;  /* 0x0000000502067c11 */ /* 0x000fc400080f0c06 */
[----:B------:R-:W-:Y:S01]  /*11590*/  SEL R2, RZ, 0x1, P1 ;  /* 0x00000001ff027807 */ /* 0x000fe20000800000 */
[----:B0-----:R-:W-:Y:S02]  /*115a0*/  IMAD.SHL.U32 R25, R25, 0x8, RZ ;  /* 0x0000000819197824 */ /* 0x001fe400078e00ff */
[----:B-1----:R-:W-:-:S03]  /*115b0*/  IMAD.SHL.U32 R21, R21, 0x8, RZ ;  /* 0x0000000815157824 */ /* 0x002fc600078e00ff */
[----:B------:R-:W-:Y:S01]  /*115c0*/  LOP3.LUT R25, R25, 0x38, RZ, 0xc0, !PT ;  /* 0x0000003819197812 */ /* 0x000fe200078ec0ff */
[----:B--2---:R-:W-:-:S03]  /*115d0*/  IMAD.SHL.U32 R20, R20, 0x8, RZ ;  /* 0x0000000814147824 */ /* 0x004fc600078e00ff */
[----:B------:R-:W-:Y:S02]  /*115e0*/  LOP3.LUT R7, R25, 0xc0, RZ, 0xfc, !PT ;  /* 0x000000c019077812 */ /* 0x000fe400078efcff */
[----:B------:R-:W-:Y:S02]  /*115f0*/  LOP3.LUT R21, R21, 0x38, RZ, 0xc0, !PT ;  /* 0x0000003815157812 */ /* 0x000fe400078ec0ff */
[----:B------:R-:W-:Y:S02]  /*11600*/  LOP3.LUT R20, R20, 0x38, RZ, 0xc0, !PT ;  /* 0x0000003814147812 */ /* 0x000fe400078ec0ff */
[----:B------:R-:W-:Y:S02]  /*11610*/  SEL R3, RZ, 0x4, P4 ;  /* 0x00000004ff037807 */ /* 0x000fe40002000000 */
[----:B------:R-:W-:Y:S02]  /*11620*/  SEL R4, RZ, 0x2, P5 ;  /* 0x00000002ff047807 */ /* 0x000fe40002800000 */
[----:B------:R-:W-:-:S02]  /*11630*/  ISETP.GE.AND P3, PT, R7, UR4, PT ;  /* 0x0000000407007c0c */ /* 0x000fc4000bf66270 */
[----:B------:R-:W-:Y:S02]  /*11640*/  LOP3.LUT R7, R21, 0x180, RZ, 0xfc, !PT ;  /* 0x0000018015077812 */ /* 0x000fe400078efcff */
[----:B------:R-:W-:Y:S02]  /*11650*/  LOP3.LUT R9, R20, 0x140, RZ, 0xfc, !PT ;  /* 0x0000014014097812 */ /* 0x000fe400078efcff */
[----:B------:R-:W-:Y:S02]  /*11660*/  IADD3 R2, R3, R4, R2 ;  /* 0x0000000403027210 */ /* 0x000fe40007ffe002 */
[----:B------:R-:W-:Y:S02]  /*11670*/  SEL R3, RZ, 0x10, P2 ;  /* 0x00000010ff037807 */ /* 0x000fe40001000000 */
[----:B------:R-:W-:Y:S02]  /*11680*/  SEL R4, RZ, 0x8, P3 ;  /* 0x00000008ff047807 */ /* 0x000fe40001800000 */
[----:B------:R-:W-:-:S02]  /*11690*/  @P1 LOP3.LUT R16, R16, 0x800, RZ, 0xfc, !PT ;  /* 0x0000080010101812 */ /* 0x000fc400078efcff */
[----:B------:R-:W-:Y:S02]  /*116a0*/  ISETP.GE.AND P0, PT, R7, UR4, PT ;  /* 0x0000000407007c0c */ /* 0x000fe4000bf06270 */
[----:B------:R-:W-:Y:S02]  /*116b0*/  LOP3.LUT R7, R20, 0x1c0, RZ, 0xfc, !PT ;  /* 0x000001c014077812 */ /* 0x000fe400078efcff */
[----:B------:R-:W-:Y:S02]  /*116c0*/  ISETP.GE.AND P1, PT, R9, UR4, PT ;  /* 0x0000000409007c0c */ /* 0x000fe4000bf26270 */
[----:B------:R-:W-:Y:S02]  /*116d0*/  IADD3 R4, R3, R2, R4 ;  /* 0x0000000203047210 */ /* 0x000fe40007ffe004 */
[----:B------:R-:W-:Y:S02]  /*116e0*/  SEL R2, RZ, 0x40, P0 ;  /* 0x00000040ff027807 */ /* 0x000fe40000000000 */
[----:B------:R-:W-:-:S02]  /*116f0*/  SEL R3, RZ, 0x20, P1 ;  /* 0x00000020ff037807 */ /* 0x000fc40000800000 */
[----:B------:R-:W-:Y:S01]  /*11700*/  ISETP.GE.AND P0, PT, R7, UR4, PT ;  /* 0x0000000407007c0c */ /* 0x000fe2000bf06270 */
[----:B------:R-:W-:Y:S01]  /*11710*/  UMOV UR4, 0xffffffff ;  /* 0xffffffff00047882 */ /* 0x000fe20000000000 */
[----:B------:R-:W-:Y:S02]  /*11720*/  IADD3 R4, R2, R4, R3 ;  /* 0x0000000402047210 */ /* 0x000fe40007ffe003 */
[----:B------:R-:W-:-:S05]  /*11730*/  SEL R5, RZ, 0x80, P0 ;  /* 0x00000080ff057807 */ /* 0x000fca0000000000 */
[----:B------:R-:W-:Y:S01]  /*11740*/  IMAD.IADD R5, R4, 0x1, R5 ;  /* 0x0000000104057824 */ /* 0x000fe200078e0205 */
[----:B------:R-:W-:Y:S06]  /*11750*/  BRA.DIV UR4, `(.L_x_4285) ;  /* 0x0000004204047947 */ /* 0x000fec000b800000 */
[C---:B------:R-:W-:Y:S01]  /*11760*/  LOP3.LUT P6, RZ, R16.reuse, 0x40, RZ, 0xc0, !PT ;  /* 0x0000004010ff7812 */ /* 0x040fe200078cc0ff */
[----:B------:R-:W0:Y:S01]  /*11770*/  SHFL.IDX PT, R3, R0, RZ, 0x181f ;  /* 0x00181fff00037589 */ /* 0x000e2200000e0000 */
[----:B------:R-:W-:-:S03]  /*11780*/  LOP3.LUT R16, R16, 0xffbfffff, RZ, 0xc0, !PT ;  /* 0xffbfffff10107812 */ /* 0x000fc600078ec0ff */
[----:B------:R-:W1:Y:S08]  /*11790*/  SHFL.IDX PT, R2, R6, RZ, 0x181f ;  /* 0x00181fff06027589 */ /* 0x000e7000000e0000 */
[----:B------:R-:W-:-:S04]  /*117a0*/  @P6 LOP3.LUT R16, R16, 0x400000, RZ, 0xfc, !PT ;  /* 0x0040000010106812 */ /* 0x000fc800078efcff */
[C---:B------:R-:W-:Y:S02]  /*117b0*/  LOP3.LUT P6, RZ, R16.reuse, 0x80, RZ, 0xc0, !PT ;  /* 0x0000008010ff7812 */ /* 0x040fe400078cc0ff */
[----:B------:R-:W-:-:S11]  /*117c0*/  LOP3.LUT R16, R16, 0xff7fffff, RZ, 0xc0, !PT ;  /* 0xff7fffff10107812 */ /* 0x000fd600078ec0ff */
[----:B------:R-:W-:-:S04]  /*117d0*/  @P6 LOP3.LUT R16, R16, 0x800000, RZ, 0xfc, !PT ;  /* 0x0080000010106812 */ /* 0x000fc800078efcff */
[----:B------:R-:W-:-:S13]  /*117e0*/  LOP3.LUT P6, RZ, R16, 0x100, RZ, 0xc0, !PT ;  /* 0x0000010010ff7812 */ /* 0x000fda00078cc0ff */
[----:B0-----:R-:W-:Y:S02]  /*117f0*/  @!P6 LEA R3, P0, R8, R3, 0x1 ;  /* 0x000000030803e211 */ /* 0x001fe400078008ff */
[----:B------:R-:W-:-:S03]  /*11800*/  @!P6 LOP3.LUT R7, R4, 0x40, RZ, 0xc0, !PT ;  /* 0x000000400407e812 */ /* 0x000fc600078ec0ff */
[----:B-1----:R-:W-:Y:S01]  /*11810*/  @!P6 IMAD.X R2, RZ, RZ, R2, P0 ;  /* 0x000000ffff02e224 */ /* 0x002fe200000e0602 */
[----:B------:R-:W-:Y:S02]  /*11820*/  LOP3.LUT P0, RZ, R16, 0x800, RZ, 0xc0, !PT ;  /* 0x0000080010ff7812 */ /* 0x000fe4000780c0ff */
[----:B------:R-:W-:Y:S02]  /*11830*/  @!P6 SHF.R.U32.HI R7, RZ, 0x2, R7 ;  /* 0x00000002ff07e819 */ /* 0x000fe40000011607 */
[----:B------:R-:W-:-:S04]  /*11840*/  @!P6 LOP3.LUT R3, R3, R2, RZ, 0x3c, !PT ;  /* 0x000000020303e212 */ /* 0x000fc800078e3cff */
[----:B------:R-:W-:-:S04]  /*11850*/  @!P6 LOP3.LUT R2, R3, R2, RZ, 0x3c, !PT ;  /* 0x000000020302e212 */ /* 0x000fc800078e3cff */
[----:B------:R-:W-:-:S05]  /*11860*/  @!P6 LOP3.LUT R3, R3, R2, RZ, 0x3c, !PT ;  /* 0x000000020303e212 */ /* 0x000fca00078e3cff */
[----:B------:R-:W-:Y:S01]  /*11870*/  @!PT LDS RZ, [RZ] ;  /* 0x00000000fffff984 */ /* 0x000fe20000000800 */
[----:B------:R-:W-:Y:S01]  /*11880*/  @!P6 LDGSTS.E.BYPASS.LTC128B.128 [R19+0x26400], desc[UR44][R2.64], !P0 ;  /* 0x264000000213efae */ /* 0x000fe2000c101d6c */
[----:B------:R-:W-:Y:S02]  /*11890*/  @!P6 ISETP.NE.U32.AND P0, PT, R7, RZ, PT ;  /* 0x000000ff0700e20c */ /* 0x000fe40003f05070 */
[----:B------:R-:W-:Y:S01]  /*118a0*/  @!P6 LOP3.LUT R7, R5, 0x80, RZ, 0xc0, !PT ;  /* 0x000000800507e812 */ /* 0x000fe200078ec0ff */
[----:B------:R-:W-:Y:S03]  /*118b0*/  @!P6 LDGSTS.E.BYPASS.LTC128B.128 [R19+0x28400], desc[UR44][R2.64+0x80], !P5 ;  /* 0x284000800213efae */ /* 0x000fe6000e901d6c */
[----:B------:R-:W-:Y:S01]  /*118c0*/  @!P6 SHF.R.U32.HI R7, RZ, 0x3, R7 ;  /* 0x00000003ff07e819 */ /* 0x000fe20000011607 */
[----:B------:R-:W-:Y:S04]  /*118d0*/  @!P6 LDGSTS.E.BYPASS.LTC128B.128 [R19+0x2a400], desc[UR44][R2.64+0x100], !P4 ;  /* 0x2a4001000213efae */ /* 0x000fe8000e101d6c */
[----:B------:R-:W-:Y:S04]  /*118e0*/  @!P6 LDGSTS.E.BYPASS.LTC128B.128 [R19+0x2c400], desc[UR44][R2.64+0x180], !P3 ;  /* 0x2c4001800213efae */ /* 0x000fe8000d901d6c */
[----:B------:R-:W-:Y:S04]  /*118f0*/  @!P6 LDGSTS.E.BYPASS.LTC128B.128 [R19+0x2e400], desc[UR44][R2.64+0x200], !P2 ;  /* 0x2e4002000213efae */ /* 0x000fe8000d101d6c */
[----:B------:R-:W-:Y:S04]  /*11900*/  @!P6 LDGSTS.E.BYPASS.LTC128B.128 [R19+0x30400], desc[UR44][R2.64+0x280], !P1 ;  /* 0x304002800213efae */ /* 0x000fe8000c901d6c */
[----:B------:R-:W-:Y:S01]  /*11910*/  @!P6 LDGSTS.E.BYPASS.LTC128B.128 [R19+0x32400], desc[UR44][R2.64+0x300], P0 ;  /* 0x324003000213efae */ /* 0x000fe20008101d6c */
[----:B------:R-:W-:-:S03]  /*11920*/  @!P6 ISETP.NE.U32.AND P0, PT, R7, RZ, PT ;  /* 0x000000ff0700e20c */ /* 0x000fc60003f05070 */
[----:B------:R-:W-:Y:S10]  /*11930*/  SHFL.IDX PT, R7, R6, 0x1, 0x181f ;  /* 0x00381f0006077f89 */ /* 0x000ff400000e0000 */
[----:B------:R0:W-:Y:S01]  /*11940*/  @!P6 LDGSTS.E.BYPASS.LTC128B.128 [R19+0x34400], desc[UR44][R2.64+0x380], P0 ;  /* 0x344003800213efae */ /* 0x0001e20008101d6c */
[----:B------:R-:W-:-:S03]  /*11950*/  LOP3.LUT P6, RZ, R16, 0x800000, RZ, 0xc0, !PT ;  /* 0x0080000010ff7812 */ /* 0x000fc600078cc0ff */
[----:B0-----:R-:W0:Y:S10]  /*11960*/  SHFL.IDX PT, R2, R0, 0x1, 0x181f ;  /* 0x00381f0000027f89 */ /* 0x001e3400000e0000 */
[----:B0-----:R-:W-:-:S05]  /*11970*/  @!P6 LEA R2, P0, R8, R2, 0x1 ;  /* 0x000000020802e211 */ /* 0x001fca00078008ff */
[----:B------:R-:W-:Y:S01]  /*11980*/  @!P6 IMAD.X R3, RZ, RZ, R7, P0 ;  /* 0x000000ffff03e224 */ /* 0x000fe200000e0607 */
[----:B------:R-:W-:Y:S02]  /*11990*/  LOP3.LUT P0, RZ, R16, 0x800, RZ, 0xc0, !PT ;  /* 0x0000080010ff7812 */ /* 0x000fe4000780c0ff */
[----:B------:R-:W-:-:S04]  /*119a0*/  @!P6 LOP3.LUT R7, R4, 0x40, RZ, 0xc0, !PT ;  /* 0x000000400407e812 */ /* 0x000fc800078ec0ff */
[----:B------:R-:W-:-:S07]  /*119b0*/  @!P6 SHF.R.U32.HI R7, RZ, 0x2, R7 ;  /* 0x00000002ff07e819 */ /* 0x000fce0000011607 */
        /* <DEDUP_REMOVED lines=11> */
[----:B------:R-:W-:Y:S04]  /*11a70*/  SHFL.IDX PT, R7, R6, 0x2, 0x181f ;  /* 0x00581f0006077f89 */ /* 0x000fe800000e0000 */
[----:B------:R-:W-:Y:S06]  /*11a80*/  SHFL.IDX PT, R6, R6, 0x3, 0x181f ;  /* 0x00781f0006067f89 */ /* 0x000fec00000e0000 */
[----:B------:R0:W-:Y:S01]  /*11a90*/  @!P6 LDGSTS.E.BYPASS.LTC128B.128 [R19+0x34c00], desc[UR44][R2.64+0x380], P0 ;  /* 0x34c003800213efae */ /* 0x0001e20008101d6c */
[----:B------:R-:W-:-:S03]  /*11aa0*/  LOP3.LUT P6, RZ, R16, 0x400000, RZ, 0xc0, !PT ;  /* 0x0040000010ff7812 */ /* 0x000fc600078cc0ff */
[----:B0-----:R-:W0:Y:S04]  /*11ab0*/  SHFL.IDX PT, R2, R0, 0x2, 0x181f ;  /* 0x00581f0000027f89 */ /* 0x001e2800000e0000 */
[----:B------:R-:W1:Y:S06]  /*11ac0*/  SHFL.IDX PT, R0, R0, 0x3, 0x181f ;  /* 0x00781f0000007f89 */ /* 0x000e6c00000e0000 */
[----:B0-----:R-:W-:-:S05]  /*11ad0*/  @!P6 LEA R2, P0, R8, R2, 0x1 ;  /* 0x000000020802e211 */ /* 0x001fca00078008ff */
[----:B------:R-:W-:Y:S01]  /*11ae0*/  @!P6 IMAD.X R3, RZ, RZ, R7, P0 ;  /* 0x000000ffff03e224 */ /* 0x000fe200000e0607 */
[----:B------:R-:W-:Y:S02]  /*11af0*/  LOP3.LUT P0, RZ, R16, 0x800, RZ, 0xc0, !PT ;  /* 0x0000080010ff7812 */ /* 0x000fe4000780c0ff */
[----:B------:R-:W-:-:S04]  /*11b00*/  @!P6 LOP3.LUT R7, R4, 0x40, RZ, 0xc0, !PT ;  /* 0x000000400407e812 */ /* 0x000fc800078ec0ff */
[----:B------:R-:W-:-:S07]  /*11b10*/  @!P6 SHF.R.U32.HI R7, RZ, 0x2, R7 ;  /* 0x00000002ff07e819 */ /* 0x000fce0000011607 */
[----:B------:R0:W-:Y:S01]  /*11b20*/  @!P6 LDGSTS.E.BYPASS.LTC128B.128 [R19+0x27400], desc[UR44][R2.64], !P0 ;  /* 0x274000000213efae */ /* 0x0001e2000c101d6c */
[----:B------:R-:W-:Y:S02]  /*11b30*/  @!P6 ISETP.NE.U32.AND P0, PT, R7, RZ, PT ;  /* 0x000000ff0700e20c */ /* 0x000fe40003f05070 */
[----:B------:R-:W-:Y:S01]  /*11b40*/  @!P6 LOP3.LUT R7, R5, 0x80, RZ, 0xc0, !PT ;  /* 0x000000800507e812 */ /* 0x000fe200078ec0ff */
[----:B------:R0:W-:Y:S03]  /*11b50*/  @!P6 LDGSTS.E.BYPASS.LTC128B.128 [R19+0x29400], desc[UR44][R2.64+0x80], !P5 ;  /* 0x294000800213efae */ /* 0x0001e6000e901d6c */
[----:B------:R-:W-:Y:S01]  /*11b60*/  @!P6 SHF.R.U32.HI R7, RZ, 0x3, R7 ;  /* 0x00000003ff07e819 */ /* 0x000fe20000011607 */
[----:B------:R0:W-:Y:S04]  /*11b70*/  @!P6 LDGSTS.E.BYPASS.LTC128B.128 [R19+0x2b400], desc[UR44][R2.64+0x100], !P4 ;  /* 0x2b4001000213efae */ /* 0x0001e8000e101d6c */
[----:B------:R0:W-:Y:S04]  /*11b80*/  @!P6 LDGSTS.E.BYPASS.LTC128B.128 [R19+0x2d400], desc[UR44][R2.64+0x180], !P3 ;  /* 0x2d4001800213efae */ /* 0x0001e8000d901d6c */
[----:B------:R0:W-:Y:S04]  /*11b90*/  @!P6 LDGSTS.E.BYPASS.LTC128B.128 [R19+0x2f400], desc[UR44][R2.64+0x200], !P2 ;  /* 0x2f4002000213efae */ /* 0x0001e8000d101d6c */
[----:B------:R0:W-:Y:S04]  /*11ba0*/  @!P6 LDGSTS.E.BYPASS.LTC128B.128 [R19+0x31400], desc[UR44][R2.64+0x280], !P1 ;  /* 0x314002800213efae */ /* 0x0001e8000c901d6c */
[----:B------:R0:W-:Y:S01]  /*11bb0*/  @!P6 LDGSTS.E.BYPASS.LTC128B.128 [R19+0x33400], desc[UR44][R2.64+0x300], P0 ;  /* 0x334003000213efae */ /* 0x0001e20008101d6c */
[----:B------:R-:W-:-:S13]  /*11bc0*/  @!P6 ISETP.NE.U32.AND P0, PT, R7, RZ, PT ;  /* 0x000000ff0700e20c */ /* 0x000fda0003f05070 */
[----:B-1----:R0:W-:Y:S02]  /*11bd0*/  @!P6 LDGSTS.E.BYPASS.LTC128B.128 [R19+0x35400], desc[UR44][R2.64+0x380], P0 ;  /* 0x354003800213efae */ /* 0x0021e40008101d6c */
.L_x_4373:
[----:B------:R-:W-:Y:S01]  /*11be0*/  LOP3.LUT P0, RZ, R16, 0x10000, RZ, 0xc0, !PT ;  /* 0x0001000010ff7812 */ /* 0x000fe2000780c0ff */
[----:B------:R-:W-:-:S12]  /*11bf0*/  BSSY B0, `(.L_x_4286) ;  /* 0x0000016000007945 */ /* 0x000fd80003800000 */
[----:B------:R-:W-:Y:S05]  /*11c00*/  @P0 BRA `(.L_x_4287) ;  /* 0x0000000000500947 */ /* 0x000fea0003800000 */
[----:B------:R-:W-:Y:S02]  /*11c10*/  LOP3.LUT R4, R4, 0x40, RZ, 0xc0, !PT ;  /* 0x0000004004047812 */ /* 0x000fe400078ec0ff */
[----:B------:R-:W-:Y:S02]  /*11c20*/  LOP3.LUT P6, RZ, R16, 0x800, RZ, 0xc0, !PT ;  /* 0x0000080010ff7812 */ /* 0x000fe400078cc0ff */
[----:B0-----:R-:W-:Y:S02]  /*11c30*/  LEA R2, P0, R8, R0, 0x1 ;  /* 0x0000000008027211 */ /* 0x001fe400078008ff */
[----:B------:R-:W-:Y:S02]  /*11c40*/  SHF.R.U32.HI R4, RZ, 0x2, R4 ;  /* 0x00000002ff047819 */ /* 0x000fe40000011604 */
[----:B------:R-:W-:Y:S01]  /*11c50*/  LOP3.LUT R5, R5, 0x80, RZ, 0xc0, !PT ;  /* 0x0000008005057812 */ /* 0x000fe200078ec0ff */
[----:B------:R-:W-:Y:S01]  /*11c60*/  IMAD.X R3, RZ, RZ, R6, P0 ;  /* 0x000000ffff037224 */ /* 0x000fe200000e0606 */
[----:B------:R-:W-:-:S02]  /*11c70*/  ISETP.NE.U32.AND P0, PT, R4, RZ, PT ;  /* 0x000000ff0400720c */ /* 0x000fc40003f05070 */
[----:B------:R-:W-:-:S03]  /*11c80*/  SHF.R.U32.HI R5, RZ, 0x3, R5 ;  /* 0x00000003ff057819 */ /* 0x000fc60000011605 */
[----:B------:R-:W-:Y:S01]  /*11c90*/  @!PT LDS RZ, [RZ] ;  /* 0x00000000fffff984 */ /* 0x000fe20000000800 */
[----:B------:R-:W-:Y:S01]  /*11ca0*/  @!PT LDS RZ, [RZ] ;  /* 0x00000000fffff984 */ /* 0x000fe20000000800 */
[----:B------:R-:W-:Y:S01]  /*11cb0*/  @!PT LDS RZ, [RZ] ;  /* 0x00000000fffff984 */ /* 0x000fe20000000800 */
[----:B------:R1:W-:Y:S04]  /*11cc0*/  LDGSTS.E.BYPASS.LTC128B.128 [R19+0x27c00], desc[UR44][R2.64], !P6 ;  /* 0x27c0000002137fae */ /* 0x0003e8000f101d6c */
        /* <DEDUP_REMOVED lines=8> */
.L_x_4287:
[----:B------:R-:W-:Y:S05]  /*11d50*/  BSYNC B0 ;  /* 0x0000000000007941 */ /* 0x000fea0003800000 */
.L_x_4286:
[----:B------:R-:W-:Y:S01]  /*11d60*/  NOP ;  /* 0x0000000000007918 */ /* 0x000fe20000000000 */
[----:B------:R-:W-:-:S13]  /*11d70*/  PLOP3.LUT P0, PT, PT, PT, PT, 0x80, 0x0 ;  /* 0x000000000000781c */ /* 0x000fda0003f0f070 */
.L_x_4288:
        /* <DEDUP_REMOVED lines=18> */
.L_x_4374:
[----:B------:R-:W-:Y:S05]  /*11ea0*/  BSYNC B0 ;  /* 0x0000000000007941 */ /* 0x000fea0003800000 */
.L_x_4289:
[----:B------:R-:W-:-:S05]  /*11eb0*/  IMAD.U32 R2, RZ, RZ, UR36 ;  /* 0x00000024ff027e24 */ /* 0x000fca000f8e00ff */
[----:B------:R-:W-:-:S13]  /*11ec0*/  ISETP.NE.AND P0, PT, R2, 0x3, PT ;  /* 0x000000030200780c */ /* 0x000fda0003f05270 */
[----:B------:R-:W-:Y:S05]  /*11ed0*/  @!P0 BRA `(.L_x_4291) ;  /* 0x0000000000048947 */ /* 0x000fea0003800000 */
[----:B------:R-:W-:Y:S01]  /*11ee0*/  BPT.TRAP 0x1 ;  /* 0x000000040000795c */ /* 0x000fe20000300000 */
.L_x_4291:
[----:B0-----:R-:W-:Y:S01]  /*11ef0*/  SHF.L.U32 R0, R23, 0x1f, RZ ;  /* 0x0000001f17007819 */ /* 0x001fe200000006ff */
[----:B------:R-:W-:Y:S03]  /*11f00*/  BSSY B0, `(.L_x_4292) ;  /* 0x0000003000007945 */ /* 0x000fe60003800000 */
[----:B------:R-:W0:Y:S02]  /*11f10*/  SYNCS.PHASECHK.TRANS64.TRYWAIT P0, [R22+URZ+0x38860], R0 ;  /* 0x03886000160075a7 */ /* 0x000e24000800017f */
[----:B0-----:R-:W-:Y:S05]  /*11f20*/  @!P0 BRA `(.L_x_4293) ;  /* 0x0000004000e08947 */ /* 0x001fea0003800000 */
.L_x_4375:
[----:B------:R-:W-:Y:S05]  /*11f30*/  BSYNC B0 ;  /* 0x0000000000007941 */ /* 0x000fea0003800000 */
.L_x_4292:
[----:B------:R-:W0:Y:S01]  /*11f40*/  LDL.LU R3, [R1+0x1c] ;  /* 0x00001c0001037983 */ /* 0x000e220000300800 */
[----:B------:R-:W-:Y:S01]  /*11f50*/  ULDC.64 UR4, c[0x0][0x328] ;  /* 0x0000ca0000047ab9 */ /* 0x000fe20000000a00 */
[----:B------:R-:W-:Y:S02]  /*11f60*/  ULDC.64 UR6, c[0x0][0x318] ;  /* 0x0000c60000067ab9 */ /* 0x000fe40000000a00 */
[----:B------:R-:W2:Y:S04]  /*11f70*/  LDL.LU R2, [R1] ;  /* 0x0000000001027983 */ /* 0x000ea80000300800 */
[----:B------:R-:W3:Y:S01]  /*11f80*/  LDL.LU R4, [R1+0x20] ;  /* 0x0000200001047983 */ /* 0x000ee20000300800 */
[----:B------:R-:W-:Y:S02]  /*11f90*/  IMAD R5, R18, 0x8000, R34 ;  /* 0x0000800012057824 */ /* 0x000fe400078e0222 */
[----:B0-----:R-:W-:-:S04]  /*11fa0*/  IMAD R0, R3, UR4, RZ ;  /* 0x0000000403007c24 */ /* 0x001fc8000f8e02ff */
[C---:B--2---:R-:W-:Y:S02]  /*11fb0*/  IMAD R0, R2.reuse, UR5, R0 ;  /* 0x0000000502007c24 */ /* 0x044fe4000f8e0200 */
[----:B------:R-:W-:Y:S01]  /*11fc0*/  IMAD.WIDE.U32 R2, R2, UR4, RZ ;  /* 0x0000000402027c25 */ /* 0x000fe2000f8e00ff */
[----:B------:R-:W-:-:S03]  /*11fd0*/  ULDC.64 UR4, c[0x0][0x338] ;  /* 0x0000ce0000047ab9 */ /* 0x000fc60000000a00 */
[----:B------:R-:W-:Y:S02]  /*11fe0*/  IMAD.IADD R3, R3, 0x1, R0 ;  /* 0x0000000103037824 */ /* 0x000fe400078e0200 */
[----:B---3--:R-:W-:Y:S02]  /*11ff0*/  IMAD R0, R4, UR4, RZ ;  /* 0x0000000404007c24 */ /* 0x008fe4000f8e02ff */
        /* <DEDUP_REMOVED lines=12> */
[C---:B------:R-:W-:Y:S01]  /*120c0*/  LOP3.LUT P5, RZ, R30.reuse, 0x2, RZ, 0xc0, !PT ;  /* 0x000000021eff7812 */ /* 0x040fe200078ac0ff */
[----:B------:R-:W1:Y:S01]  /*120d0*/  SHFL.IDX PT, R2, R4, RZ, 0x181f ;  /* 0x00181fff04027589 */ /* 0x000e6200000e0000 */
[C---:B------:R-:W-:Y:S02]  /*120e0*/  LOP3.LUT P4, RZ, R30.reuse, 0x4, RZ, 0xc0, !PT ;  /* 0x000000041eff7812 */ /* 0x040fe4000788c0ff */
[C---:B------:R-:W-:Y:S01]  /*120f0*/  LOP3.LUT P3, RZ, R30.reuse, 0x8, RZ, 0xc0, !PT ;  /* 0x000000081eff7812 */ /* 0x040fe2000786c0ff */
[----:B------:R-:W2:Y:S01]  /*12100*/  SHFL.IDX PT, R3, R6, RZ, 0x181f ;  /* 0x00181fff06037589 */ /* 0x000ea200000e0000 */
[----:B------:R-:W-:Y:S02]  /*12110*/  LOP3.LUT P2, RZ, R30, 0x10, RZ, 0xc0, !PT ;  /* 0x000000101eff7812 */ /* 0x000fe4000784c0ff */
[----:B------:R-:W-:Y:S01]  /*12120*/  LOP3.LUT R16, R16, 0xffffffbf, RZ, 0xc0, !PT ;  /* 0xffffffbf10107812 */ /* 0x000fe200078ec0ff */
[----:B0-----:R-:W-:-:S05]  /*12130*/  IMAD.SHL.U32 R7, R7, 0x8, RZ ;  /* 0x0000000807077824 */ /* 0x001fca00078e00ff */
[----:B------:R-:W-:-:S05]  /*12140*/  LOP3.LUT R7, R7, 0x38, RZ, 0xc0, !PT ;  /* 0x0000003807077812 */ /* 0x000fca00078ec0ff */
[----:B------:R-:W-:Y:S01]  /*12150*/  IMAD.SHL.U32 R0, R7, 0x2, RZ ;  /* 0x0000000207007824 */ /* 0x000fe200078e00ff */
[----:B------:R-:W-:-:S04]  /*12160*/  LOP3.LUT R7, R30, 0x1, RZ, 0xc0, !PT ;  /* 0x000000011e077812 */ /* 0x000fc800078ec0ff */
[----:B-1----:R-:W-:Y:S02]  /*12170*/  IADD3 R2, P0, R2, R0, RZ ;  /* 0x0000000002027210 */ /* 0x002fe40007f1e0ff */
[----:B------:R-:W-:Y:S02]  /*12180*/  ISETP.NE.U32.AND P1, PT, R7, 0x1, PT ;  /* 0x000000010700780c */ /* 0x000fe40003f25070 */
[----:B------:R-:W-:Y:S01]  /*12190*/  PRMT R7, R30, 0x8880, RZ ;  /* 0x000088801e077816 */ /* 0x000fe200000000ff */
[----:B--2---:R-:W-:Y:S01]  /*121a0*/  IMAD.X R3, RZ, RZ, R3, P0 ;  /* 0x000000ffff037224 */ /* 0x004fe200000e0603 */
[----:B------:R-:W-:-:S09]  /*121b0*/  ISETP.LT.OR P0, PT, R29, 0x1, P1 ;  /* 0x000000011d00780c */ /* 0x000fd20000f01670 */
[----:B------:R-:W-:Y:S02]  /*121c0*/  @P1 LOP3.LUT R16, R16, 0x40, RZ, 0xfc, !PT ;  /* 0x0000004010101812 */ /* 0x000fe400078efcff */
[----:B------:R-:W-:Y:S02]  /*121d0*/  LOP3.LUT P1, RZ, R30, 0x20, RZ, 0xc0, !PT ;  /* 0x000000201eff7812 */ /* 0x000fe4000782c0ff */
[----:B------:R-:W-:Y:S01]  /*121e0*/  @!PT LDS RZ, [RZ] ;  /* 0x00000000fffff984 */ /* 0x000fe20000000800 */
[----:B------:R-:W-:Y:S01]  /*121f0*/  LDGSTS.E.BYPASS.LTC128B.128 [R5+0x400], desc[UR44][R2.64], !P0 ;  /* 0x0040000002057fae */ /* 0x000fe2000c101d6c */
[----:B------:R-:W-:Y:S02]  /*12200*/  ISETP.LT.OR P0, PT, R29, 0x1, !P5 ;  /* 0x000000011d00780c */ /* 0x000fe40006f01670 */
[----:B------:R-:W-:-:S11]  /*12210*/  LOP3.LUT R16, R16, 0xffffff7f, RZ, 0xc0, !PT ;  /* 0xffffff7f10107812 */ /* 0x000fd600078ec0ff */
        /* <DEDUP_REMOVED lines=62> */
.L_x_4385:
        /* <DEDUP_REMOVED lines=34> */
.L_x_4295:
        /* <DEDUP_REMOVED lines=11> */
.L_x_4296:
[----:B------:R-:W2:Y:S01]  /*128d0*/  LDL.LU R2, [R1+0x18] ;  /* 0x0000180001027983 */ /* 0x000ea20000300800 */
[----:B------:R1:W-:Y:S01]  /*128e0*/  SYNCS.ARRIVE.TRANS64.A1T0 RZ, [R22+URZ+0x38850], RZ ;  /* 0x038850ff16ff79a7 */ /* 0x0003e2000810003f */
[----:B------:R-:W-:Y:S01]  /*128f0*/  BSSY B0, `(.L_x_4297) ;  /* 0x00000f3000007945 */ /* 0x000fe20003800000 */
[----:B--2---:R-:W-:-:S05]  /*12900*/  VIADD R7, R2, 0xfffffffe ;  /* 0xfffffffe02077836 */ /* 0x004fca0000000000 */
[----:B------:R-:W-:-:S13]  /*12910*/  ISETP.GE.AND P0, PT, R7, R31, PT ;  /* 0x0000001f0700720c */ /* 0x000fda0003f06270 */
[----:B-1----:R-:W-:Y:S05]  /*12920*/  @!P0 BRA `(.L_x_4298) ;  /* 0x0000000c00bc8947 */ /* 0x002fea0003800000 */
[----:B------:R-:W2:Y:S01]  /*12930*/  LDL.LU R2, [R1+0x28] ;  /* 0x0000280001027983 */ /* 0x000ea20000300800 */
[----:B------:R-:W-:-:S04]  /*12940*/  LOP3.LUT R29, R30, 0x80, RZ, 0xc0, !PT ;  /* 0x000000801e1d7812 */ /* 0x000fc800078ec0ff */
[----:B------:R-:W-:Y:S02]  /*12950*/  SHF.R.U32.HI R29, RZ, 0x3, R29 ;  /* 0x00000003ff1d7819 */ /* 0x000fe4000001161d */
[----:B--2---:R-:W-:-:S04]  /*12960*/  LOP3.LUT R2, R2, 0x40, RZ, 0xc0, !PT ;  /* 0x0000004002027812 */ /* 0x004fc800078ec0ff */
[----:B------:R-:W-:-:S07]  /*12970*/  SHF.R.U32.HI R30, RZ, 0x2, R2 ;  /* 0x00000002ff1e7819 */ /* 0x000fce0000011602 */
.L_x_4311:
[----:B-1----:R-:W1:Y:S01]  /*12980*/  S2R R2, SR_TID.X ;  /* 0x0000000000027919 */ /* 0x002e620000002100 */
[----:B--2---:R-:W2:Y:S01]  /*12990*/  LDC R3, c[0x0][0x430] ;  /* 0x00010c00ff037b82 */ /* 0x004ea20000000800 */
[----:B---3--:R-:W-:Y:S01]  /*129a0*/  IMAD R6, R7, 0x40, R32 ;  /* 0x0000004007067824 */ /* 0x008fe200078e0220 */
[----:B------:R-:W-:Y:S05]  /*129b0*/  YIELD ;  /* 0x0000000000007946 */ /* 0x000fea0003800000 */
[----:B0-----:R-:W0:Y:S01]  /*129c0*/  S2R R4, SR_TID.X ;  /* 0x0000000000047919 */ /* 0x001e220000002100 */
[----:B------:R-:W-:Y:S01]  /*129d0*/  IMAD.U32 R11, RZ, RZ, UR36 ;  /* 0x00000024ff0b7e24 */ /* 0x000fe2000f8e00ff */
[----:B------:R-:W-:Y:S01]  /*129e0*/  ULDC UR4, c[0x0][0x430] ;  /* 0x00010c0000047ab9 */ /* 0x000fe20000000800 */
[----:B------:R-:W-:Y:S01]  /*129f0*/  VIADD R18, R18, 0x1 ;  /* 0x0000000112127836 */ /* 0x000fe20000000000 */
[----:B--2---:R-:W-:-:S02]  /*12a00*/  ISETP.NE.AND P0, PT, R3, 0x1, PT ;  /* 0x000000010300780c */ /* 0x004fc40003f05270 */
[----:B-1----:R-:W-:-:S04]  /*12a10*/  LOP3.LUT R2, R2, 0x7f, RZ, 0xc0, !PT ;  /* 0x0000007f02027812 */ /* 0x002fc800078ec0ff */
[----:B------:R-:W-:-:S07]  /*12a20*/  SHF.R.U32.HI R2, RZ, 0x3, R2 ;  /* 0x00000003ff027819 */ /* 0x000fce0000011602 */
[----:B------:R-:W1:Y:S01]  /*12a30*/  @P0 LDC R3, c[0x0][0x434] ;  /* 0x00010d00ff030b82 */ /* 0x000e620000000800 */
[----:B0-----:R-:W-:-:S05]  /*12a40*/  IMAD.SHL.U32 R4, R4, 0x10, RZ ;  /* 0x0000001004047824 */ /* 0x001fca00078e00ff */
[----:B------:R-:W-:Y:S02]  /*12a50*/  LOP3.LUT R4, R2, 0x70, R4, 0xf8, !PT ;  /* 0x0000007002047812 */ /* 0x000fe400078ef804 */
[----:B------:R-:W0:Y:S02]  /*12a60*/  @P0 LDC R2, c[0x0][0x438] ;  /* 0x00010e00ff020b82 */ /* 0x000e240000000800 */
[C---:B------:R-:W-:Y:S01]  /*12a70*/  ISETP.GT.U32.AND P1, PT, R4.reuse, 0x3f, PT ;  /* 0x0000003f0400780c */ /* 0x040fe20003f24070 */
[----:B------:R-:W-:-:S04]  /*12a80*/  IMAD.IADD R6, R4, 0x1, R6 ;  /* 0x0000000104067824 */ /* 0x000fc800078e0206 */
[----:B------:R-:W-:-:S08]  /*12a90*/  IMAD.MOV.U32 R10, RZ, RZ, R6 ;  /* 0x000000ffff0a7224 */ /* 0x000fd000078e0006 */
[----:B------:R-:W2:Y:S01]  /*12aa0*/  @!P1 LDC.64 R4, c[0x0][0x428] ;  /* 0x00010a00ff049b82 */ /* 0x000ea20000000a00 */
[----:B-1----:R-:W-:-:S07]  /*12ab0*/  @P0 IMAD.HI.U32 R3, R6, R3, RZ ;  /* 0x0000000306030227 */ /* 0x002fce00078e00ff */
[----:B------:R-:W1:Y:S01]  /*12ac0*/  @!P1 LDC.64 R8, c[0x0][0x418] ;  /* 0x00010600ff089b82 */ /* 0x000e620000000a00 */
[----:B0-----:R-:W-:-:S04]  /*12ad0*/  @P0 SHF.R.U32.HI R10, RZ, R2, R3 ;  /* 0x00000002ff0a0219 */ /* 0x001fc80000011603 */
[--C-:B------:R-:W-:Y:S01]  /*12ae0*/  @!P1 SHF.R.S32.HI R3, RZ, 0x1f, R10.reuse ;  /* 0x0000001fff039819 */ /* 0x100fe2000001140a */
[----:B------:R-:W-:-:S04]  /*12af0*/  @!P1 IMAD.MOV.U32 R2, RZ, RZ, R10 ;  /* 0x000000ffff029224 */ /* 0x000fc800078e000a */
[----:B--2---:R-:W-:-:S04]  /*12b00*/  @!P1 IMAD.WIDE.U32 R2, R28, R4, R2 ;  /* 0x000000041c029225 */ /* 0x004fc800078e0002 */
[----:B------:R-:W-:-:S04]  /*12b10*/  @!P1 IMAD R4, R33, R4, RZ ;  /* 0x0000000421049224 */ /* 0x000fc800078e02ff */
[----:B------:R-:W-:Y:S01]  /*12b20*/  @!P1 IMAD R5, R28, R5, R4 ;  /* 0x000000051c059224 */ /* 0x000fe200078e0204 */
[----:B-1----:R-:W-:Y:S01]  /*12b30*/  @!P1 LEA R8, P0, R2, R8, 0x2 ;  /* 0x0000000802089211 */ /* 0x002fe200078010ff */
[----:B------:R-:W-:Y:S02]  /*12b40*/  IMAD.MOV.U32 R4, RZ, RZ, RZ ;  /* 0x000000ffff047224 */ /* 0x000fe400078e00ff */
[----:B------:R-:W-:Y:S02]  /*12b50*/  @!P1 IMAD.IADD R3, R5, 0x1, R3 ;  /* 0x0000000105039824 */ /* 0x000fe400078e0203 */
[----:B------:R-:W-:-:S03]  /*12b60*/  IMAD.MOV R5, RZ, RZ, -R10 ;  /* 0x000000ffff057224 */ /* 0x000fc600078e0a0a */
[----:B------:R-:W-:Y:S01]  /*12b70*/  @!P1 LEA.HI.X R9, R2, R9, R3, 0x2, P0 ;  /* 0x0000000902099211 */ /* 0x000fe200000f1403 */
[----:B------:R-:W-:Y:S01]  /*12b80*/  IMAD R5, R5, UR4, R6 ;  /* 0x0000000405057c24 */ /* 0x000fe2000f8e0206 */
[----:B------:R-:W-:-:S03]  /*12b90*/  ISETP.NE.AND P0, PT, R18, 0x2, PT ;  /* 0x000000021200780c */ /* 0x000fc60003f05270 */
[----:B------:R0:W5:Y:S01]  /*12ba0*/  @!P1 LDG.E R4, desc[UR44][R8.64] ;  /* 0x0000002c08049981 */ /* 0x000162000c1e1900 */
[----:B------:R-:W-:Y:S02]  /*12bb0*/  ISETP.NE.AND P1, PT, R11, 0x3, PT ;  /* 0x000000030b00780c */ /* 0x000fe40003f25270 */
[----:B------:R-:W-:Y:S02]  /*12bc0*/  SEL R2, RZ, 0x1, P0 ;  /* 0x00000001ff027807 */ /* 0x000fe40000000000 */
[----:B------:R-:W-:Y:S02]  /*12bd0*/  SEL R18, R18, RZ, P0 ;  /* 0x000000ff12127207 */ /* 0x000fe40000000000 */
[----:B------:R-:W-:Y:S01]  /*12be0*/  LOP3.LUT R23, R23, R2, RZ, 0x3c, !PT ;  /* 0x0000000217177212 */ /* 0x000fe200078e3cff */
[----:B------:R-:W-:Y:S02]  /*12bf0*/  IMAD.MOV.U32 R2, RZ, RZ, R7 ;  /* 0x000000ffff027224 */ /* 0x000fe400078e0007 */
[----:B------:R-:W-:-:S03]  /*12c00*/  VIADD R7, R7, 0xffffffff ;  /* 0xffffffff07077836 */ /* 0x000fc60000000000 */
[----:B------:R-:W-:Y:S01]  /*12c10*/  ISETP.GT.AND P3, PT, R2, R31, PT ;  /* 0x0000001f0200720c */ /* 0x000fe20003f64270 */
[----:B0-----:R-:W-:-:S12]  /*12c20*/  @!P1 BRA `(.L_x_4299) ;  /* 0x0000000000049947 */ /* 0x001fd80003800000 */
[----:B------:R-:W-:Y:S01]  /*12c30*/  BPT.TRAP 0x1 ;  /* 0x000000040000795c */ /* 0x000fe20000300000 */
.L_x_4299:
[----:B------:R-:W-:Y:S01]  /*12c40*/  IMAD R6, R18, 0x8, R17 ;  /* 0x0000000812067824 */ /* 0x000fe200078e0211 */
[----:B------:R-:W-:Y:S01]  /*12c50*/  SHF.L.U32 R20, R23, 0x1f, RZ ;  /* 0x0000001f17147819 */ /* 0x000fe200000006ff */
[----:B------:R-:W-:Y:S01]  /*12c60*/  BSSY B1, `(.L_x_4300) ;  /* 0x0000004000017945 */ /* 0x000fe20003800000 */
[----:B------:R-:W-:Y:S02]  /*12c70*/  SHF.R.S32.HI R9, RZ, 0x1f, R5 ;  /* 0x0000001fff097819 */ /* 0x000fe40000011405 */
[----:B------:R-:W0:Y:S02]  /*12c80*/  SYNCS.PHASECHK.TRANS64.TRYWAIT P0, [R6+URZ+0x38840], R20 ;  /* 0x03884014060075a7 */ /* 0x000e24000800017f */
[----:B0-----:R-:W-:Y:S05]  /*12c90*/  @!P0 BRA `(.L_x_4301) ;  /* 0x0000003c00c08947 */ /* 0x001fea0003800000 */
.L_x_4386:
[----:B------:R-:W-:Y:S05]  /*12ca0*/  BSYNC B1 ;  /* 0x0000000000017941 */ /* 0x000fea0003800000 */
.L_x_4300:
        /* <DEDUP_REMOVED lines=40> */
.L_x_4396:
        /* <DEDUP_REMOVED lines=8> */
.L_x_4303:
        /* <DEDUP_REMOVED lines=11> */
.L_x_4304:
[----:B------:R2:W-:Y:S01]  /*13060*/  SYNCS.ARRIVE.TRANS64.A1T0 RZ, [R6+URZ+0x38830], RZ ;  /* 0x038830ff06ff79a7 */ /* 0x0005e2000810003f */
[----:B------:R-:W-:Y:S05]  /*13070*/  @!P2 BRA `(.L_x_4305) ;  /* 0x000000000004a947 */ /* 0x000fea0003800000 */
[----:B------:R-:W-:Y:S01]  /*13080*/  BPT.TRAP 0x1 ;  /* 0x000000040000795c */ /* 0x000fe20000300000 */
.L_x_4305:
[----:B------:R-:W3:Y:S01]  /*13090*/  SYNCS.PHASECHK.TRANS64.TRYWAIT P0, [R6+URZ+0x38860], R20 ;  /* 0x03886014060075a7 */ /* 0x000ee2000800017f */
[----:B------:R-:W-:Y:S04]  /*130a0*/  BSSY B1, `(.L_x_4306) ;  /* 0x0000002000017945 */ /* 0x000fe80003800000 */
[----:B---3--:R-:W-:Y:S05]  /*130b0*/  @!P0 BRA `(.L_x_4307) ;  /* 0x0000003c00e88947 */ /* 0x008fea0003800000 */
.L_x_4397:
[----:B------:R-:W-:Y:S05]  /*130c0*/  BSYNC B1 ;  /* 0x0000000000017941 */ /* 0x000fea0003800000 */
.L_x_4306:
        /* <DEDUP_REMOVED lines=79> */
.L_x_4407:
[----:B------:R-:W-:Y:S02]  /*135c0*/  LOP3.LUT R16, R16, 0xff7fffff, RZ, 0xc0, !PT ;  /* 0xff7fffff10107812 */ /* 0x000fe400078ec0ff */
[----:B-1----:R-:W-:Y:S02]  /*135d0*/  IADD3 R2, P2, R14, R0, RZ ;  /* 0x000000000e027210 */ /* 0x002fe40007f5e0ff */
        /* <DEDUP_REMOVED lines=23> */
.L_x_4309:
        /* <DEDUP_REMOVED lines=11> */
.L_x_4310:
[----:B------:R1:W-:Y:S01]  /*13800*/  SYNCS.ARRIVE.TRANS64.A1T0 RZ, [R6+URZ+0x38850], RZ ;  /* 0x038850ff06ff79a7 */ /* 0x0003e2000810003f */
[----:B------:R-:W-:Y:S05]  /*13810*/  @P3 BRA `(.L_x_4311) ;  /* 0xfffffff000583947 */ /* 0x000fea000383ffff */
.L_x_4298:
[----:B------:R-:W-:Y:S05]  /*13820*/  BSYNC B0 ;  /* 0x0000000000007941 */ /* 0x000fea0003800000 */
.L_x_4297:
        /* <DEDUP_REMOVED lines=21> */
.L_x_4313:
[----:B------:R-:W-:Y:S05]  /*13980*/  BSYNC B0 ;  /* 0x0000000000007941 */ /* 0x000fea0003800000 */
.L_x_4312:
[----:B------:R-:W-:-:S07]  /*13990*/  SEL R18, R18, RZ, P0 ;  /* 0x000000ff12127207 */ /* 0x000fce0000000000 */
.L_x_4266:
[----:B------:R-:W-:Y:S05]  /*139a0*/  BSYNC B7 ;  /* 0x0000000000077941 */ /* 0x000fea0003800000 */
.L_x_4264:
        /* <DEDUP_REMOVED lines=11> */
.L_x_4314:
        /* <DEDUP_REMOVED lines=43> */
.L_x_4417:
[----:B------:R-:W-:Y:S02]  /*13d10*/  ULDC UR4, c[0x0][0xd38] ;  /* 0x00034e0000047ab9 */ /* 0x000fe40000000800 */
[----:B------:R-:W-:-:S04]  /*13d20*/  IMAD.U32 R5, RZ, RZ, UR4 ;  /* 0x00000004ff057e24 */ /* 0x000fc8000f8e00ff */
[----:B-1----:R-:W-:-:S04]  /*13d30*/  IMAD R9, R14, R5, RZ ;  /* 0x000000050e097224 */ /* 0x002fc800078e02ff */
[----:B------:R-:W-:-:S05]  /*13d40*/  IMAD.IADD R6, R6, 0x1, R9 ;  /* 0x0000000106067824 */ /* 0x000fca00078e0209 */
[----:B------:R-:W-:-:S13]  /*13d50*/  ISETP.GT.AND P6, PT, R6, R0, PT ;  /* 0x000000000600720c */ /* 0x000fda0003fc4270 */
[----:B------:R-:W-:Y:S05]  /*13d60*/  @P6 BRA `(.L_x_4317) ;  /* 0x0000000000a46947 */ /* 0x000fea0003800000 */
.L_x_4320:
        /* <DEDUP_REMOVED lines=35> */
.L_x_4425:
[----:B------:R-:W-:Y:S02]  /*13fa0*/  ULDC UR4, c[0x0][0xd38] ;  /* 0x00034e0000047ab9 */ /* 0x000fe40000000800 */
[----:B------:R-:W-:-:S04]  /*13fb0*/  IMAD.U32 R5, RZ, RZ, UR4 ;  /* 0x00000004ff057e24 */ /* 0x000fc8000f8e00ff */
[----:B-1----:R-:W-:-:S04]  /*13fc0*/  IMAD R9, R14, R5, RZ ;  /* 0x000000050e097224 */ /* 0x002fc800078e02ff */
[----:B------:R-:W-:-:S05]  /*13fd0*/  IMAD.IADD R6, R9, 0x1, R6 ;  /* 0x0000000109067824 */ /* 0x000fca00078e0206 */
[----:B------:R-:W-:-:S13]  /*13fe0*/  ISETP.GT.AND P6, PT, R6, R0, PT ;  /* 0x000000000600720c */ /* 0x000fda0003fc4270 */
[----:B------:R-:W-:Y:S05]  /*13ff0*/  @!P6 BRA `(.L_x_4320) ;  /* 0xfffffffc005ce947 */ /* 0x000fea000383ffff */
.L_x_4317:
        /* <DEDUP_REMOVED lines=9> */
.L_x_4430:
[----:B------:R-:W-:-:S13]  /*14090*/  ISETP.NE.AND P0, PT, R8, RZ, PT ;  /* 0x000000ff0800720c */ /* 0x000fda0003f05270 */
[----:B------:R-:W-:Y:S05]  /*140a0*/  @!P0 BRA `(.L_x_4322) ;  /* 0x0000000000108947 */ /* 0x000fea0003800000 */
[----:B------:R-:W-:Y:S01]  /*140b0*/  UMOV UR4, 0xffffffff ;  /* 0xffffffff00047882 */ /* 0x000fe20000000000 */
[----:B------:R-:W-:Y:S02]  /*140c0*/  VIADD R12, R6, 0xffffffff ;  /* 0xffffffff060c7836 */ /* 0x000fe40000000000 */
[----:B------:R-:W-:Y:S05]  /*140d0*/  BRA.DIV UR4, `(.L_x_4323) ;  /* 0x0000004204207947 */ /* 0x000fea000b800000 */
[----:B------:R4:W0:Y:S02]  /*140e0*/  SHFL.IDX PT, R24, R3, R12, 0x1f ;  /* 0x00001f0c03187589 */ /* 0x00082400000e0000 */
.L_x_4322:
        /* <DEDUP_REMOVED lines=58> */
.L_x_4318:
[----:B------:R-:W-:Y:S01]  /*14490*/  UMOV UR4, URZ ;  /* 0x0000003f00047c82 */ /* 0x000fe20008000000 */
[----:B------:R-:W-:Y:S01]  /*144a0*/  UMOV UR5, URZ ;  /* 0x0000003f00057c82 */ /* 0x000fe20008000000 */
[----:B------:R-:W-:Y:S01]  /*144b0*/  ULDC UR6, c[0x0][0xd3c] ;  /* 0x00034f0000067ab9 */ /* 0x000fe20000000800 */
[----:B------:R-:W-:Y:S02]  /*144c0*/  IMAD.MOV.U32 R24, RZ, RZ, R0 ;  /* 0x000000ffff187224 */ /* 0x000fe400078e0000 */
[----:B------:R-:W-:Y:S02]  /*144d0*/  IMAD.U32 R25, RZ, RZ, UR4 ;  /* 0x00000004ff197e24 */ /* 0x000fe4000f8e00ff */
[----:B------:R-:W-:Y:S02]  /*144e0*/  IMAD.U32 R26, RZ, RZ, UR5 ;  /* 0x00000005ff1a7e24 */ /* 0x000fe4000f8e00ff */
[----:B------:R-:W-:-:S07]  /*144f0*/  IMAD.U32 R27, RZ, RZ, UR6 ;  /* 0x00000006ff1b7e24 */ /* 0x000fce000f8e00ff */
.L_x_4324:
        /* <DEDUP_REMOVED lines=10> */
.L_x_4315:
[----:B------:R-:W-:Y:S02]  /*145a0*/  ULDC UR4, c[0x0][0xd3c] ;  /* 0x00034f0000047ab9 */ /* 0x000fe40000000800 */
[----:B0-----:R-:W-:-:S13]  /*145b0*/  ISETP.GE.AND P0, PT, R27, UR4, PT ;  /* 0x000000041b007c0c */ /* 0x001fda000bf06270 */
[----:B------:R-:W-:Y:S05]  /*145c0*/  @!P0 BRA `(.L_x_4325) ;  /* 0xffffffa800048947 */ /* 0x000fea000383ffff */
[----:B------:R-:W-:Y:S05]  /*145d0*/  BSYNC B8 ;  /* 0x0000000000087941 */ /* 0x000fea0003800000 */
.L_x_4258:
        /* <DEDUP_REMOVED lines=12> */
.L_x_4433:
[----:B------:R-:W-:Y:S05]  /*146a0*/  BSYNC B0 ;  /* 0x0000000000007941 */ /* 0x000fea0003800000 */
.L_x_4326:
[----:B------:R-:W-:-:S03]  /*146b0*/  UMOV UR4, 0xffffffff ;  /* 0xffffffff00047882 */ /* 0x000fc60000000000 */
[----:B------:R-:W-:Y:S05]  /*146c0*/  BRA.DIV UR4, `(.L_x_4328) ;  /* 0x0000003a04e07947 */ /* 0x000fea000b800000 */
[----:B0-----:R-:W0:Y:S02]  /*146d0*/  S2R R0, SR_TID.X ;  /* 0x0000000000007919 */ /* 0x001e240000002100 */
[----:B0-----:R-:W-:-:S04]  /*146e0*/  SHF.R.U32.HI R0, RZ, 0x5, R0 ;  /* 0x00000005ff007819 */ /* 0x001fc80000011600 */
[----:B------:R-:W-:-:S05]  /*146f0*/  LOP3.LUT R0, R0, 0x3, RZ, 0xc0, !PT ;  /* 0x0000000300007812 */ /* 0x000fca00078ec0ff */
[----:B------:R0:W1:Y:S02]  /*14700*/  SHFL.IDX PT, R14, R0, RZ, 0x1f ;  /* 0x00001fff000e7589 */ /* 0x00006400000e0000 */
.L_x_4436:
[----:B-1----:R-:W-:Y:S01]  /*14710*/  ISETP.NE.AND P0, PT, R14, RZ, PT ;  /* 0x000000ff0e00720c */ /* 0x002fe20003f05270 */
[----:B------:R-:W-:-:S12]  /*14720*/  BSSY B0, `(.L_x_4329) ;  /* 0x0000024000007945 */ /* 0x000fd80003800000 */
[----:B------:R-:W-:Y:S05]  /*14730*/  @P0 BRA `(.L_x_4330) ;  /* 0x0000000000880947 */ /* 0x000fea0003800000 */
[----:B------:R-:W-:-:S03]  /*14740*/  UMOV UR4, 0xffffffff ;  /* 0xffffffff00047882 */ /* 0x000fc60000000000 */
[----:B------:R-:W-:Y:S05]  /*14750*/  BRA.DIV UR4, `(.L_x_4331) ;  /* 0x0000003a04f07947 */ /* 0x000fea000b800000 */
[----:B------:R-:W-:-:S13]  /*14760*/  ELECT P6, URZ, PT ;  /* 0x00000000003f782f */ /* 0x000fda00038c0000 */
.L_x_4439:
[----:B------:R-:W-:Y:S05]  /*14770*/  @!P6 BRA `(.L_x_4330) ;  /* 0x000000000078e947 */ /* 0x000fea0003800000 */
[----:B------:R-:W-:-:S06]  /*14780*/  ULOP3.LUT UR4, UR39, 0x2, URZ, 0xfc, !UPT ;  /* 0x0000000227047892 */ /* 0x000fcc000f8efc3f */
[----:B0-----:R-:W-:-:S05]  /*14790*/  IMAD.U32 R0, RZ, RZ, UR4 ;  /* 0x00000004ff007e24 */ /* 0x001fca000f8e00ff */
[----:B------:R-:W-:-:S13]  /*147a0*/  ISETP.NE.AND P0, PT, R0, 0x3, PT ;  /* 0x000000030000780c */ /* 0x000fda0003f05270 */
[----:B------:R-:W-:Y:S05]  /*147b0*/  @!P0 BRA `(.L_x_4332) ;  /* 0x0000000000048947 */ /* 0x000fea0003800000 */
[----:B------:R-:W-:Y:S01]  /*147c0*/  BPT.TRAP 0x1 ;  /* 0x000000040000795c */ /* 0x000fe20000300000 */
.L_x_4332:
[C---:B------:R-:W-:Y:S01]  /*147d0*/  IMAD R3, R18.reuse, 0x8, R5 ;  /* 0x0000000812037824 */ /* 0x040fe200078e0205 */
[----:B------:R-:W-:Y:S01]  /*147e0*/  SHF.L.U32 R2, R23, 0x1f, RZ ;  /* 0x0000001f17027819 */ /* 0x000fe200000006ff */
[----:B------:R-:W-:-:S03]  /*147f0*/  VIADD R18, R18, 0x1 ;  /* 0x0000000112127836 */ /* 0x000fc60000000000 */
[----:B------:R-:W0:Y:S02]  /*14800*/  SYNCS.PHASECHK.TRANS64.TRYWAIT P1, [R3+URZ+0x38840], R2 ;  /* 0x03884002030075a7 */ /* 0x000e24000802017f */
[----:B------:R-:W-:-:S04]  /*14810*/  ISETP.NE.AND P2, PT, R18, 0x2, PT ;  /* 0x000000021200780c */ /* 0x000fc80003f45270 */
[----:B------:R-:W-:Y:S01]  /*14820*/  SEL R0, RZ, 0x1, P2 ;  /* 0x00000001ff007807 */ /* 0x000fe20001000000 */
[----:B0-----:R-:W-:Y:S08]  /*14830*/  @!P1 BRA `(.L_x_4333) ;  /* 0x0000003800d89947 */ /* 0x001ff00003800000 */
.L_x_4440:
[----:B------:R-:W-:Y:S02]  /*14840*/  SEL R18, R18, RZ, P2 ;  /* 0x000000ff12127207 */ /* 0x000fe40001000000 */
[----:B------:R-:W-:Y:S01]  /*14850*/  LOP3.LUT R0, R23, R0, RZ, 0x3c, !PT ;  /* 0x0000000017007212 */ /* 0x000fe200078e3cff */
[----:B------:R-:W-:Y:S06]  /*14860*/  @!P0 BRA `(.L_x_4334) ;  /* 0x0000000000048947 */ /* 0x000fec0003800000 */
[----:B------:R-:W-:Y:S01]  /*14870*/  BPT.TRAP 0x1 ;  /* 0x000000040000795c */ /* 0x000fe20000300000 */
.L_x_4334:
[----:B------:R-:W-:Y:S01]  /*14880*/  IMAD R5, R18, 0x8, R5 ;  /* 0x0000000812057824 */ /* 0x000fe200078e0205 */
[----:B------:R-:W-:-:S04]  /*14890*/  SHF.L.U32 R0, R0, 0x1f, RZ ;  /* 0x0000001f00007819 */ /* 0x000fc800000006ff */
[----:B------:R-:W1:Y:S02]  /*148a0*/  SYNCS.PHASECHK.TRANS64.TRYWAIT P1, [R5+URZ+0x38840], R0 ;  /* 0x03884000050075a7 */ /* 0x000e64000802017f */
[----:B-1----:R-:W-:Y:S05]  /*148b0*/  @!P1 BRA `(.L_x_4335) ;  /* 0x0000003800cc9947 */ /* 0x002fea0003800000 */
.L_x_4441:
[----:B------:R-:W-:Y:S05]  /*148c0*/  @!P0 BRA `(.L_x_4336) ;  /* 0x0000000000048947 */ /* 0x000fea0003800000 */
[----:B------:R-:W-:Y:S01]  /*148d0*/  BPT.TRAP 0x1 ;  /* 0x000000040000795c */ /* 0x000fe20000300000 */
.L_x_4336:
[----:B------:R-:W5:Y:S02]  /*148e0*/  SYNCS.PHASECHK.TRANS64.TRYWAIT P1, [R3+URZ+0x38860], R2 ;  /* 0x03886002030075a7 */ /* 0x000f64000802017f */
[----:B-----5:R-:W-:Y:S05]  /*148f0*/  @!P1 BRA `(.L_x_4337) ;  /* 0x0000003800d09947 */ /* 0x020fea0003800000 */
.L_x_4442:
[----:B------:R-:W-:Y:S05]  /*14900*/  @!P0 BRA `(.L_x_4338) ;  /* 0x0000000000048947 */ /* 0x000fea0003800000 */
[----:B------:R-:W-:Y:S01]  /*14910*/  BPT.TRAP 0x1 ;  /* 0x000000040000795c */ /* 0x000fe20000300000 */
.L_x_4338:
[----:B------:R0:W0:Y:S02]  /*14920*/  SYNCS.PHASECHK.TRANS64.TRYWAIT P0, [R5+URZ+0x38860], R0 ;  /* 0x03886000050075a7 */ /* 0x000024000800017f */
[----:B0-----:R-:W-:Y:S05]  /*14930*/  @!P0 NANOSLEEP.SYNCS 0x989680 ;  /* 0x009896800000895d */ /* 0x001fea0003900000 */
[----:B------:R-:W0:Y:S02]  /*14940*/  @!P0 SYNCS.PHASECHK.TRANS64 P0, [R5+URZ+0x38860], R0 ;  /* 0x03886000050085a7 */ /* 0x000e24000800007f */
[----:B0-----:R-:W-:Y:S05]  /*14950*/  @!P0 BRA `(.L_x_4338) ;  /* 0xfffffffc00f08947 */ /* 0x001fea000383ffff */
.L_x_4330:
[----:B------:R-:W-:Y:S05]  /*14960*/  BSYNC B0 ;  /* 0x0000000000007941 */ /* 0x000fea0003800000 */
.L_x_4329:
[----:B------:R-:W-:Y:S05]  /*14970*/  EXIT ;  /* 0x000000000000794d */ /* 0x000fea0003800000 */
.L_x_4211:
[----:B0-----:R-:W-:-:S04]  /*14980*/  IMAD.U32 R0, RZ, RZ, UR41 ;  /* 0x00000029ff007e24 */ /* 0x001fc8000f8e00ff */
[----:B------:R0:W1:Y:S03]  /*14990*/  SYNCS.PHASECHK.TRANS64.TRYWAIT P1, [R0+URZ+0x38800], R3 ;  /* 0x03880003000075a7 */ /* 0x000066000802017f */
[----:B-1----:R-:W-:Y:S05]  /*149a0*/  @!P1 NANOSLEEP.SYNCS 0x989680 ;  /* 0x009896800000995d */ /* 0x002fea0003900000 */
[----:B------:R-:W1:Y:S02]  /*149b0*/  @!P1 SYNCS.PHASECHK.TRANS64 P1, [R0+URZ+0x38800], R3 ;  /* 0x03880003000095a7 */ /* 0x000e64000802007f */
[----:B-1----:R-:W-:Y:S05]  /*149c0*/  @!P1 BRA `(.L_x_4211) ;  /* 0xfffffffc00ec9947 */ /* 0x002fea000383ffff */
[----:B------:R-:W-:Y:S05]  /*149d0*/  BRA `(.L_x_4339) ;  /* 0xfffffef000f07947 */ /* 0x000fea000383ffff */
.L_x_4215:
[----:B--2---:R2:W3:Y:S02]  /*149e0*/  SYNCS.PHASECHK.TRANS64.TRYWAIT P1, [R7+URZ+0x38830], R4 ;  /* 0x03883004070075a7 */ /* 0x0044e4000802017f */
[----:B---3--:R-:W-:Y:S05]  /*149f0*/  @!P1 NANOSLEEP.SYNCS 0x989680 ;  /* 0x009896800000995d */ /* 0x008fea0003900000 */
[----:B------:R-:W3:Y:S02]  /*14a00*/  @!P1 SYNCS.PHASECHK.TRANS64 P1, [R7+URZ+0x38830], R4 ;  /* 0x03883004070095a7 */ /* 0x000ee4000802007f */
[----:B---3--:R-:W-:Y:S05]  /*14a10*/  @!P1 BRA `(.L_x_4215) ;  /* 0xfffffffc00f09947 */ /* 0x008fea000383ffff */
[----:B------:R-:W-:Y:S05]  /*14a20*/  BRA `(.L_x_4214) ;  /* 0xfffffef400087947 */ /* 0x000fea000383ffff */
.L_x_4216:
[----:B0-----:R-:W-:-:S04]  /*14a30*/  IMAD.U32 R6, RZ, RZ, UR41 ;  /* 0x00000029ff067e24 */ /* 0x001fc8000f8e00ff */
[----:B------:R0:W3:Y:S03]  /*14a40*/  SYNCS.PHASECHK.TRANS64.TRYWAIT P1, [R6+URZ+0x38810], R3 ;  /* 0x03881003060075a7 */ /* 0x0000e6000802017f */
[----:B---3--:R-:W-:Y:S05]  /*14a50*/  @!P1 NANOSLEEP.SYNCS 0x989680 ;  /* 0x009896800000995d */ /* 0x008fea0003900000 */
[----:B------:R-:W3:Y:S02]  /*14a60*/  @!P1 SYNCS.PHASECHK.TRANS64 P1, [R6+URZ+0x38810], R3 ;  /* 0x03881003060095a7 */ /* 0x000ee4000802007f */
[----:B---3--:R-:W-:Y:S05]  /*14a70*/  @!P1 BRA `(.L_x_4216) ;  /* 0xfffffffc00ec9947 */ /* 0x008fea000383ffff */
[----:B------:R-:W-:Y:S05]  /*14a80*/  BRA `(.L_x_4340) ;  /* 0xfffffef400907947 */ /* 0x000fea000383ffff */
.L_x_4220:
[----:B----4-:R4:W0:Y:S02]  /*14a90*/  SYNCS.PHASECHK.TRANS64.TRYWAIT P1, [R7+URZ+0x38850], R4 ;  /* 0x03885004070075a7 */ /* 0x010824000802017f */
[----:B0-----:R-:W-:Y:S05]  /*14aa0*/  @!P1 NANOSLEEP.SYNCS 0x989680 ;  /* 0x009896800000995d */ /* 0x001fea0003900000 */
[----:B------:R-:W0:Y:S02]  /*14ab0*/  @!P1 SYNCS.PHASECHK.TRANS64 P1, [R7+URZ+0x38850], R4 ;  /* 0x03885004070095a7 */ /* 0x000e24000802007f */
[----:B0-----:R-:W-:Y:S05]  /*14ac0*/  @!P1 BRA `(.L_x_4220) ;  /* 0xfffffffc00f09947 */ /* 0x001fea000383ffff */
[----:B------:R-:W-:Y:S05]  /*14ad0*/  BRA `(.L_x_4219) ;  /* 0xfffffef4009c7947 */ /* 0x000fea000383ffff */
.L_x_4227:
[----:B-1----:R-:W-:-:S04]  /*14ae0*/  IMAD.U32 R5, RZ, RZ, UR5 ;  /* 0x00000005ff057e24 */ /* 0x002fc8000f8e00ff */
[----:B------:R1:W2:Y:S03]  /*14af0*/  SYNCS.PHASECHK.TRANS64.TRYWAIT P2, [R5+URZ+0x38830], R4 ;  /* 0x03883004050075a7 */ /* 0x0002a6000804017f */
[----:B--2---:R-:W-:Y:S05]  /*14b00*/  @!P2 NANOSLEEP.SYNCS 0x989680 ;  /* 0x009896800000a95d */ /* 0x004fea0003900000 */
[----:B------:R-:W2:Y:S02]  /*14b10*/  @!P2 SYNCS.PHASECHK.TRANS64 P2, [R5+URZ+0x38830], R4 ;  /* 0x038830040500a5a7 */ /* 0x000ea4000804007f */
[----:B--2---:R-:W-:Y:S05]  /*14b20*/  @!P2 BRA `(.L_x_4227) ;  /* 0xfffffffc00eca947 */ /* 0x004fea000383ffff */
[----:B------:R-:W-:Y:S05]  /*14b30*/  BRA `(.L_x_4226) ;  /* 0xffffff1800147947 */ /* 0x000fea000383ffff */
.L_x_4231:
[----:B-1----:R-:W-:-:S04]  /*14b40*/  IMAD.U32 R5, RZ, RZ, UR5 ;  /* 0x00000005ff057e24 */ /* 0x002fc8000f8e00ff */
[----:B------:R1:W3:Y:S03]  /*14b50*/  SYNCS.PHASECHK.TRANS64.TRYWAIT P2, [R5+URZ+0x38850], R4 ;  /* 0x03885004050075a7 */ /* 0x0002e6000804017f */
[----:B---3--:R-:W-:Y:S05]  /*14b60*/  @!P2 NANOSLEEP.SYNCS 0x989680 ;  /* 0x009896800000a95d */ /* 0x008fea0003900000 */
[----:B------:R-:W3:Y:S02]  /*14b70*/  @!P2 SYNCS.PHASECHK.TRANS64 P2, [R5+URZ+0x38850], R4 ;  /* 0x038850040500a5a7 */ /* 0x000ee4000804007f */
[----:B---3--:R-:W-:Y:S05]  /*14b80*/  @!P2 BRA `(.L_x_4231) ;  /* 0xfffffffc00eca947 */ /* 0x008fea000383ffff */
[----:B------:R-:W-:Y:S05]  /*14b90*/  BRA `(.L_x_4230) ;  /* 0xffffff1800847947 */ /* 0x000fea000383ffff */
.L_x_4272:
        /* <DEDUP_REMOVED lines=11> */
.L_x_4342:
[----:B------:R-:W-:Y:S05]  /*14c50*/  BSYNC B0 ;  /* 0x0000000000007941 */ /* 0x000fea0003800000 */
.L_x_4341:
[----:B------:R-:W-:Y:S05]  /*14c60*/  BRA `(.L_x_4343) ;  /* 0xffffffb000347947 */ /* 0x000fea000383ffff */
.L_x_4275:
[----:B0-----:R0:W1:Y:S02]  /*14c70*/  SYNCS.PHASECHK.TRANS64.TRYWAIT P0, [R22+URZ+0x38840], R0 ;  /* 0x03884000160075a7 */ /* 0x001064000800017f */
[----:B-1----:R-:W-:Y:S05]  /*14c80*/  @!P0 NANOSLEEP.SYNCS 0x989680 ;  /* 0x009896800000895d */ /* 0x002fea0003900000 */
[----:B------:R-:W1:Y:S02]  /*14c90*/  @!P0 SYNCS.PHASECHK.TRANS64 P0, [R22+URZ+0x38840], R0 ;  /* 0x03884000160085a7 */ /* 0x000e64000800007f */
[----:B-1----:R-:W-:Y:S05]  /*14ca0*/  @!P0 BRA `(.L_x_4275) ;  /* 0xfffffffc00f08947 */ /* 0x002fea000383ffff */
[----:B------:R-:W-:Y:S05]  /*14cb0*/  BRA `(.L_x_4344) ;  /* 0xffffffb400307947 */ /* 0x000fea000383ffff */
.L_x_4276:
        /* <DEDUP_REMOVED lines=8> */
.L_x_4346:
[----:B------:R-:W-:Y:S05]  /*14d40*/  BSYNC B0 ;  /* 0x0000000000007941 */ /* 0x000fea0003800000 */
.L_x_4345:
        /* <DEDUP_REMOVED lines=9> */
.L_x_4347:
[----:B------:R-:W-:Y:S02]  /*14de0*/  IMAD.MOV.U32 R13, RZ, RZ, R5 ;  /* 0x000000ffff0d7224 */ /* 0x000fe400078e0005 */
[----:B------:R-:W-:Y:S02]  /*14df0*/  IMAD.MOV.U32 R12, RZ, RZ, 0x1 ;  /* 0x00000001ff0c7424 */ /* 0x000fe400078e00ff */
[----:B------:R-:W-:-:S07]  /*14e00*/  IMAD.MOV.U32 R3, RZ, RZ, R14 ;  /* 0x000000ffff037224 */ /* 0x000fce00078e000e */
[----:B------:R-:W-:Y:S05]  /*14e10*/  WARPSYNC.COLLECTIVE R15, `(.L_x_4348) ;  /* 0x000000000f087348 */ /* 0x000fea0003c00000 */
[----:B------:R0:W1:Y:S02]  /*14e20*/  SHFL.IDX P6, R14, R13, R12, R11 ;  /* 0x0000000c0d0e7389 */ /* 0x00006400000c000b */
[----:B01----:R-:W-:Y:S01]  /*14e30*/  ENDCOLLECTIVE ;  /* 0x000000000000791b */ /* 0x003fe20003800000 */
.L_x_4348:
        /* <DEDUP_REMOVED lines=15> */
.L_x_4349:
[----:B------:R-:W-:Y:S02]  /*14f30*/  @P0 IMAD R6, R4, 0x2, R17 ;  /* 0x0000000204060824 */ /* 0x000fe400078e0211 */
[----:B------:R-:W-:Y:S02]  /*14f40*/  IMAD.MOV.U32 R13, RZ, RZ, R5 ;  /* 0x000000ffff0d7224 */ /* 0x000fe400078e0005 */
[----:B------:R-:W-:Y:S02]  /*14f50*/  IMAD.MOV.U32 R12, RZ, RZ, 0x2 ;  /* 0x00000002ff0c7424 */ /* 0x000fe400078e00ff */
[----:B------:R-:W-:-:S07]  /*14f60*/  IMAD.MOV.U32 R3, RZ, RZ, R14 ;  /* 0x000000ffff037224 */ /* 0x000fce00078e000e */
[----:B------:R-:W-:Y:S05]  /*14f70*/  WARPSYNC.COLLECTIVE R15, `(.L_x_4350) ;  /* 0x000000000f087348 */ /* 0x000fea0003c00000 */
[----:B------:R0:W1:Y:S02]  /*14f80*/  SHFL.IDX P6, R14, R13, R12, R11 ;  /* 0x0000000c0d0e7389 */ /* 0x00006400000c000b */
[----:B01----:R-:W-:Y:S01]  /*14f90*/  ENDCOLLECTIVE ;  /* 0x000000000000791b */ /* 0x003fe20003800000 */
.L_x_4350:
        /* <DEDUP_REMOVED lines=15> */
.L_x_4351:
[----:B------:R-:W-:Y:S02]  /*15090*/  @P0 IMAD R6, R4, 0x2, R17 ;  /* 0x0000000204060824 */ /* 0x000fe400078e0211 */
[----:B------:R-:W-:Y:S02]  /*150a0*/  IMAD.MOV.U32 R13, RZ, RZ, R5 ;  /* 0x000000ffff0d7224 */ /* 0x000fe400078e0005 */
[----:B------:R-:W-:Y:S02]  /*150b0*/  IMAD.MOV.U32 R12, RZ, RZ, 0x3 ;  /* 0x00000003ff0c7424 */ /* 0x000fe400078e00ff */
[----:B------:R-:W-:-:S07]  /*150c0*/  IMAD.MOV.U32 R3, RZ, RZ, R14 ;  /* 0x000000ffff037224 */ /* 0x000fce00078e000e */
[----:B------:R-:W-:Y:S05]  /*150d0*/  WARPSYNC.COLLECTIVE R15, `(.L_x_4352) ;  /* 0x000000000f087348 */ /* 0x000fea0003c00000 */
[----:B------:R0:W1:Y:S02]  /*150e0*/  SHFL.IDX P6, R14, R13, R12, R11 ;  /* 0x0000000c0d0e7389 */ /* 0x00006400000c000b */
[----:B01----:R-:W-:Y:S01]  /*150f0*/  ENDCOLLECTIVE ;  /* 0x000000000000791b */ /* 0x003fe20003800000 */
.L_x_4352:
        /* <DEDUP_REMOVED lines=10> */
.L_x_4353:
[----:B------:R-:W-:Y:S01]  /*151a0*/  @!PT LDS RZ, [RZ] ;  /* 0x00000000fffff984 */ /* 0x000fe20000000800 */
[----:B------:R-:W-:Y:S01]  /*151b0*/  @!PT LDS RZ, [RZ] ;  /* 0x00000000fffff984 */ /* 0x000fe20000000800 */
[----:B------:R-:W-:Y:S01]  /*151c0*/  @!PT LDS RZ, [RZ] ;  /* 0x00000000fffff984 */ /* 0x000fe20000000800 */
[----:B------:R0:W-:Y:S01]  /*151d0*/  @P0 LDGSTS.E.BYPASS.LTC128B.128 [R6+0x23400], desc[UR44][R2.64], !P2 ;  /* 0x2340000002060fae */ /* 0x0001e2000d101d6c */
[----:B------:R-:W-:Y:S01]  /*151e0*/  IMAD.MOV.U32 R0, RZ, RZ, R14 ;  /* 0x000000ffff007224 */ /* 0x000fe200078e000e */
[----:B------:R-:W-:Y:S06]  /*151f0*/  BRA `(.L_x_4354) ;  /* 0xffffffb000e47947 */ /* 0x000fec000383ffff */
.L_x_4281:
[----:B------:R-:W-:Y:S01]  /*15200*/  IMAD.MOV.U32 R13, RZ, RZ, R2 ;  /* 0x000000ffff0d7224 */ /* 0x000fe200078e0002 */
[----:B------:R-:W-:Y:S01]  /*15210*/  LOP3.LUT R16, R16, 0xfffffeff, RZ, 0xc0, !PT ;  /* 0xfffffeff10107812 */ /* 0x000fe200078ec0ff */
        /* <DEDUP_REMOVED lines=8> */
.L_x_4355:
[C---:B------:R-:W-:Y:S01]  /*152a0*/  VIADD R6, R25.reuse, 0x10 ;  /* 0x0000001019067836 */ /* 0x040fe20000000000 */
[----:B------:R-:W-:Y:S01]  /*152b0*/  ISETP.GE.AND P2, PT, R25, R3, PT ;  /* 0x000000031900720c */ /* 0x000fe20003f46270 */
[----:B------:R-:W-:-:S12]  /*152c0*/  IMAD.MOV.U32 R13, RZ, RZ, R0 ;  /* 0x000000ffff0d7224 */ /* 0x000fd800078e0000 */
[----:B------:R-:W-:-:S04]  /*152d0*/  @P2 LOP3.LUT R16, R16, 0x100, RZ, 0xfc, !PT ;  /* 0x0000010010102812 */ /* 0x000fc800078efcff */
[----:B------:R-:W-:Y:S01]  /*152e0*/  LOP3.LUT R16, R16, 0xffffff7f, RZ, 0xc0, !PT ;  /* 0xffffff7f10107812 */ /* 0x000fe200078ec0ff */
[----:B------:R-:W-:-:S07]  /*152f0*/  IMAD.MOV.U32 R4, RZ, RZ, R14 ;  /* 0x000000ffff047224 */ /* 0x000fce00078e000e */
[----:B------:R-:W-:Y:S05]  /*15300*/  WARPSYNC.COLLECTIVE R15, `(.L_x_4356) ;  /* 0x000000000f087348 */ /* 0x000fea0003c00000 */
[----:B------:R0:W1:Y:S02]  /*15310*/  SHFL.IDX P6, R14, R13, R12, R11 ;  /* 0x0000000c0d0e7389 */ /* 0x00006400000c000b */
[----:B01----:R-:W-:Y:S01]  /*15320*/  ENDCOLLECTIVE ;  /* 0x000000000000791b */ /* 0x003fe20003800000 */
.L_x_4356:
[----:B------:R-:W-:Y:S02]  /*15330*/  IMAD.MOV.U32 R13, RZ, RZ, R2 ;  /* 0x000000ffff0d7224 */ /* 0x000fe400078e0002 */
[----:B------:R-:W-:Y:S02]  /*15340*/  IMAD.MOV.U32 R12, RZ, RZ, 0x1 ;  /* 0x00000001ff0c7424 */ /* 0x000fe400078e00ff */
[----:B------:R-:W-:-:S07]  /*15350*/  IMAD.MOV.U32 R5, RZ, RZ, R14 ;  /* 0x000000ffff057224 */ /* 0x000fce00078e000e */
[----:B------:R-:W-:Y:S05]  /*15360*/  WARPSYNC.COLLECTIVE R15, `(.L_x_4357) ;  /* 0x000000000f087348 */ /* 0x000fea0003c00000 */
[----:B------:R0:W1:Y:S02]  /*15370*/  SHFL.IDX P6, R14, R13, R12, R11 ;  /* 0x0000000c0d0e7389 */ /* 0x00006400000c000b */
[----:B01----:R-:W-:Y:S01]  /*15380*/  ENDCOLLECTIVE ;  /* 0x000000000000791b */ /* 0x003fe20003800000 */
.L_x_4357:
        /* <DEDUP_REMOVED lines=15> */
.L_x_4358:
[----:B------:R-:W-:-:S04]  /*15480*/  @P2 LOP3.LUT R16, R16, 0x80, RZ, 0xfc, !PT ;  /* 0x0000008010102812 */ /* 0x000fc800078efcff */
[----:B------:R-:W-:Y:S01]  /*15490*/  LOP3.LUT R16, R16, 0xffffffbf, RZ, 0xc0, !PT ;  /* 0xffffffbf10107812 */ /* 0x000fe200078ec0ff */
[----:B------:R-:W-:Y:S02]  /*154a0*/  IMAD.MOV.U32 R13, RZ, RZ, R2 ;  /* 0x000000ffff0d7224 */ /* 0x000fe400078e0002 */
[----:B------:R-:W-:Y:S02]  /*154b0*/  IMAD.MOV.U32 R12, RZ, RZ, 0x2 ;  /* 0x00000002ff0c7424 */ /* 0x000fe400078e00ff */
[----:B------:R-:W-:-:S07]  /*154c0*/  IMAD.MOV.U32 R5, RZ, RZ, R14 ;  /* 0x000000ffff057224 */ /* 0x000fce00078e000e */
[----:B------:R-:W-:Y:S05]  /*154d0*/  WARPSYNC.COLLECTIVE R15, `(.L_x_4359) ;  /* 0x000000000f087348 */ /* 0x000fea0003c00000 */
[----:B------:R0:W1:Y:S02]  /*154e0*/  SHFL.IDX P6, R14, R13, R12, R11 ;  /* 0x0000000c0d0e7389 */ /* 0x00006400000c000b */
[----:B01----:R-:W-:Y:S01]  /*154f0*/  ENDCOLLECTIVE ;  /* 0x000000000000791b */ /* 0x003fe20003800000 */
.L_x_4359:
        /* <DEDUP_REMOVED lines=16> */
.L_x_4360:
[----:B------:R-:W-:Y:S01]  /*15600*/  @P2 LOP3.LUT R16, R16, 0x40, RZ, 0xfc, !PT ;  /* 0x0000004010102812 */ /* 0x000fe200078efcff */
[----:B------:R-:W-:Y:S02]  /*15610*/  IMAD.MOV.U32 R13, RZ, RZ, R2 ;  /* 0x000000ffff0d7224 */ /* 0x000fe400078e0002 */
[----:B------:R-:W-:Y:S02]  /*15620*/  IMAD.MOV.U32 R12, RZ, RZ, 0x3 ;  /* 0x00000003ff0c7424 */ /* 0x000fe400078e00ff */
[----:B------:R-:W-:-:S07]  /*15630*/  IMAD.MOV.U32 R5, RZ, RZ, R14 ;  /* 0x000000ffff057224 */ /* 0x000fce00078e000e */
[----:B------:R-:W-:Y:S05]  /*15640*/  WARPSYNC.COLLECTIVE R15, `(.L_x_4361) ;  /* 0x000000000f087348 */ /* 0x000fea0003c00000 */
[----:B------:R0:W1:Y:S02]  /*15650*/  SHFL.IDX P6, R14, R13, R12, R11 ;  /* 0x0000000c0d0e7389 */ /* 0x00006400000c000b */
[----:B01----:R-:W-:Y:S01]  /*15660*/  ENDCOLLECTIVE ;  /* 0x000000000000791b */ /* 0x003fe20003800000 */
.L_x_4361:
        /* <DEDUP_REMOVED lines=14> */
.L_x_4362:
[----:B------:R-:W-:Y:S01]  /*15750*/  IMAD.MOV.U32 R0, RZ, RZ, R14 ;  /* 0x000000ffff007224 */ /* 0x000fe200078e000e */
[----:B------:R-:W-:Y:S06]  /*15760*/  BRA `(.L_x_4363) ;  /* 0xffffffb400ec7947 */ /* 0x000fec000383ffff */
.L_x_4285:
[----:B------:R-:W-:Y:S01]  /*15770*/  LOP3.LUT R16, R16, 0xff7fffff, RZ, 0xc0, !PT ;  /* 0xff7fffff10107812 */ /* 0x000fe200078ec0ff */
[----:B------:R-:W-:Y:S01]  /*15780*/  BSSY B0, `(.L_x_4364) ;  /* 0x000002e000007945 */ /* 0x000fe20003800000 */
[----:B------:R-:W-:Y:S02]  /*15790*/  IMAD.MOV.U32 R13, RZ, RZ, R6 ;  /* 0x000000ffff0d7224 */ /* 0x000fe400078e0006 */
[----:B------:R-:W-:Y:S01]  /*157a0*/  @P2 LOP3.LUT R16, R16, 0x800000, RZ, 0xfc, !PT ;  /* 0x0080000010102812 */ /* 0x000fe200078efcff */
[----:B------:R-:W-:Y:S02]  /*157b0*/  IMAD.MOV.U32 R12, RZ, RZ, RZ ;  /* 0x000000ffff0c7224 */ /* 0x000fe400078e00ff */
[----:B------:R-:W-:Y:S01]  /*157c0*/  IMAD.MOV.U32 R11, RZ, RZ, 0x181f ;  /* 0x0000181fff0b7424 */ /* 0x000fe200078e00ff */
[----:B------:R-:W-:Y:S01]  /*157d0*/  LOP3.LUT R16, R16, 0xffbfffff, RZ, 0xc0, !PT ;  /* 0xffbfffff10107812 */ /* 0x000fe200078ec0ff */
[----:B------:R-:W-:-:S03]  /*157e0*/  IMAD.MOV.U32 R15, RZ, RZ, -0x1 ;  /* 0xffffffffff0f7424 */ /* 0x000fc600078e00ff */
[----:B------:R-:W-:-:S04]  /*157f0*/  @P1 LOP3.LUT R16, R16, 0x400000, RZ, 0xfc, !PT ;  /* 0x0040000010101812 */ /* 0x000fc800078efcff */
[C---:B------:R-:W-:Y:S02]  /*15800*/  LOP3.LUT P1, RZ, R16.reuse, 0x100, RZ, 0xc0, !PT ;  /* 0x0000010010ff7812 */ /* 0x040fe4000782c0ff */
[C---:B------:R-:W-:Y:S02]  /*15810*/  LOP3.LUT P0, RZ, R16.reuse, 0x80, RZ, 0xc0, !PT ;  /* 0x0000008010ff7812 */ /* 0x040fe4000780c0ff */
[C---:B------:R-:W-:Y:S02]  /*15820*/  LOP3.LUT P6, RZ, R16.reuse, 0x40, RZ, 0xc0, !PT ;  /* 0x0000004010ff7812 */ /* 0x040fe400078cc0ff */
[----:B------:R-:W-:-:S07]  /*15830*/  LOP3.LUT R16, R16, 0xffff7fff, RZ, 0xc0, !PT ;  /* 0xffff7fff10107812 */ /* 0x000fce00078ec0ff */
[----:B------:R-:W-:-:S04]  /*15840*/  @!P1 LOP3.LUT R7, R4, 0x40, RZ, 0xc0, !PT ;  /* 0x0000004004079812 */ /* 0x000fc800078ec0ff */
[----:B------:R-:W-:-:S04]  /*15850*/  @!P1 SHF.R.U32.HI R7, RZ, 0x2, R7 ;  /* 0x00000002ff079819 */ /* 0x000fc80000011607 */
[----:B------:R-:W-:Y:S02]  /*15860*/  @!P1 ISETP.NE.U32.AND P2, PT, R7, RZ, PT ;  /* 0x000000ff0700920c */ /* 0x000fe40003f45070 */
[----:B------:R-:W-:-:S04]  /*15870*/  @!P1 LOP3.LUT R7, R5, 0x80, RZ, 0xc0, !PT ;  /* 0x0000008005079812 */ /* 0x000fc800078ec0ff */
[----:B------:R-:W-:-:S04]  /*15880*/  @!P1 SHF.R.U32.HI R7, RZ, 0x3, R7 ;  /* 0x00000003ff079819 */ /* 0x000fc80000011607 */
[----:B------:R-:W-:Y:S02]  /*15890*/  @!P1 ISETP.NE.U32.AND P1, PT, R7, RZ, PT ;  /* 0x000000ff0700920c */ /* 0x000fe40003f25070 */
[----:B------:R-:W-:Y:S02]  /*158a0*/  @!P0 LOP3.LUT R7, R4, 0x40, RZ, 0xc0, !PT ;  /* 0x0000004004078812 */ /* 0x000fe400078ec0ff */
[----:B------:R-:W-:Y:S02]  /*158b0*/  @P2 LOP3.LUT R16, R16, 0x8000, RZ, 0xfc, !PT ;  /* 0x0000800010102812 */ /* 0x000fe400078efcff */
[----:B------:R-:W-:Y:S02]  /*158c0*/  @!P0 SHF.R.U32.HI R7, RZ, 0x2, R7 ;  /* 0x00000002ff078819 */ /* 0x000fe40000011607 */
[C---:B------:R-:W-:Y:S02]  /*158d0*/  LOP3.LUT P2, RZ, R16.reuse, 0x800000, RZ, 0xc0, !PT ;  /* 0x0080000010ff7812 */ /* 0x040fe4000784c0ff */
[----:B------:R-:W-:-:S04]  /*158e0*/  LOP3.LUT R16, R16, 0xffffbfff, RZ, 0xc0, !PT ;  /* 0xffffbfff10107812 */ /* 0x000fc800078ec0ff */
[----:B------:R-:W-:Y:S02]  /*158f0*/  @P1 LOP3.LUT R16, R16, 0x4000, RZ, 0xfc, !PT ;  /* 0x0000400010101812 */ /* 0x000fe400078efcff */
[----:B------:R-:W-:Y:S02]  /*15900*/  @!P0 ISETP.NE.U32.AND P1, PT, R7, RZ, PT ;  /* 0x000000ff0700820c */ /* 0x000fe40003f25070 */
[----:B------:R-:W-:Y:S02]  /*15910*/  @!P0 LOP3.LUT R7, R5, 0x80, RZ, 0xc0, !PT ;  /* 0x0000008005078812 */ /* 0x000fe400078ec0ff */
[----:B------:R-:W-:Y:S02]  /*15920*/  LOP3.LUT R16, R16, 0xfffbffff, RZ, 0xc0, !PT ;  /* 0xfffbffff10107812 */ /* 0x000fe400078ec0ff */
        /* <DEDUP_REMOVED lines=11> */
[----:B------:R-:W-:-:S07]  /*159e0*/  @!P6 SHF.R.U32.HI R7, RZ, 0x3, R7 ;  /* 0x00000003ff07e819 */ /* 0x000fce0000011607 */
[----:B------:R-:W-:Y:S02]  /*159f0*/  @P0 LOP3.LUT R16, R16, 0x100000, RZ, 0xfc, !PT ;  /* 0x0010000010100812 */ /* 0x000fe400078efcff */
[----:B------:R-:W-:Y:S02]  /*15a00*/  @!P6 ISETP.NE.U32.AND P0, PT, R7, RZ, PT ;  /* 0x000000ff0700e20c */ /* 0x000fe40003f05070 */
[----:B------:R-:W-:-:S11]  /*15a10*/  LOP3.LUT R16, R16, 0xfff7ffff, RZ, 0xc0, !PT ;  /* 0xfff7ffff10107812 */ /* 0x000fd600078ec0ff */
[----:B------:R-:W-:-:S07]  /*15a20*/  @P0 LOP3.LUT R16, R16, 0x80000, RZ, 0xfc, !PT ;  /* 0x0008000010100812 */ /* 0x000fce00078efcff */
[----:B------:R-:W-:Y:S05]  /*15a30*/  WARPSYNC.COLLECTIVE R15, `(.L_x_4365) ;  /* 0x000000000f087348 */ /* 0x000fea0003c00000 */
[----:B------:R0:W1:Y:S02]  /*15a40*/  SHFL.IDX P6, R14, R13, R12, R11 ;  /* 0x0000000c0d0e7389 */ /* 0x00006400000c000b */
[----:B01----:R-:W-:Y:S01]  /*15a50*/  ENDCOLLECTIVE ;  /* 0x000000000000791b */ /* 0x003fe20003800000 */
.L_x_4365:
[----:B------:R-:W-:Y:S05]  /*15a60*/  BSYNC B0 ;  /* 0x0000000000007941 */ /* 0x000fea0003800000 */
.L_x_4364:
[----:B------:R-:W-:Y:S01]  /*15a70*/  IMAD.MOV.U32 R13, RZ, RZ, R0 ;  /* 0x000000ffff0d7224 */ /* 0x000fe200078e0000 */
[----:B------:R-:W-:Y:S01]  /*15a80*/  LOP3.LUT R16, R16, 0xbfffffff, RZ, 0xc0, !PT ;  /* 0xbfffffff10107812 */ /* 0x000fe200078ec0ff */
[----:B------:R-:W-:Y:S02]  /*15a90*/  IMAD.MOV.U32 R12, RZ, RZ, RZ ;  /* 0x000000ffff0c7224 */ /* 0x000fe400078e00ff */
[----:B------:R-:W-:Y:S01]  /*15aa0*/  IMAD.MOV.U32 R11, RZ, RZ, 0x181f ;  /* 0x0000181fff0b7424 */ /* 0x000fe200078e00ff */
[----:B------:R-:W-:Y:S01]  /*15ab0*/  @P2 LOP3.LUT R16, R16, 0x40000000, RZ, 0xfc, !PT ;  /* 0x4000000010102812 */ /* 0x000fe200078efcff */
[----:B------:R-:W-:Y:S02]  /*15ac0*/  IMAD.MOV.U32 R15, RZ, RZ, -0x1 ;  /* 0xffffffffff0f7424 */ /* 0x000fe400078e00ff */
[----:B------:R-:W-:Y:S01]  /*15ad0*/  IMAD.MOV.U32 R2, RZ, RZ, R14 ;  /* 0x000000ffff027224 */ /* 0x000fe200078e000e */
[----:B------:R-:W-:-:S13]  /*15ae0*/  LOP3.LUT P2, RZ, R16, 0x100, RZ, 0xc0, !PT ;  /* 0x0000010010ff7812 */ /* 0x000fda000784c0ff */
[----:B------:R-:W-:Y:S05]  /*15af0*/  WARPSYNC.COLLECTIVE R15, `(.L_x_4366) ;  /* 0x000000000f087348 */ /* 0x000fea0003c00000 */
[----:B------:R0:W1:Y:S02]  /*15b00*/  SHFL.IDX P6, R14, R13, R12, R11 ;  /* 0x0000000c0d0e7389 */ /* 0x00006400000c000b */
[----:B01----:R-:W-:Y:S01]  /*15b10*/  ENDCOLLECTIVE ;  /* 0x000000000000791b */ /* 0x003fe20003800000 */
.L_x_4366:
[----:B------:R-:W-:-:S04]  /*15b20*/  LOP3.LUT R16, R16, 0xdfffffff, RZ, 0xc0, !PT ;  /* 0xdfffffff10107812 */ /* 0x000fc800078ec0ff */
[----:B------:R-:W-:-:S04]  /*15b30*/  @P1 LOP3.LUT R16, R16, 0x20000000, RZ, 0xfc, !PT ;  /* 0x2000000010101812 */ /* 0x000fc800078efcff */
[C---:B------:R-:W-:Y:S01]  /*15b40*/  LOP3.LUT P1, RZ, R16.reuse, 0x800, RZ, 0xc0, !PT ;  /* 0x0000080010ff7812 */ /* 0x040fe2000782c0ff */
[----:B------:R-:W-:Y:S02]  /*15b50*/  IMAD.MOV.U32 R13, RZ, RZ, R6 ;  /* 0x000000ffff0d7224 */ /* 0x000fe400078e0006 */
[----:B------:R-:W-:Y:S01]  /*15b60*/  IMAD.MOV.U32 R12, RZ, RZ, 0x1 ;  /* 0x00000001ff0c7424 */ /* 0x000fe200078e00ff */
[C---:B------:R-:W-:Y:S01]  /*15b70*/  LOP3.LUT P6, RZ, R16.reuse, 0x4000, RZ, 0xc0, !PT ;  /* 0x0000400010ff7812 */ /* 0x040fe200078cc0ff */
[----:B------:R-:W-:Y:S01]  /*15b80*/  IMAD.MOV.U32 R3, RZ, RZ, R14 ;  /* 0x000000ffff037224 */ /* 0x000fe200078e000e */
[----:B------:R-:W-:-:S04]  /*15b90*/  LOP3.LUT R16, R16, 0xefffffff, RZ, 0xc0, !PT ;  /* 0xefffffff10107812 */ /* 0x000fc800078ec0ff */
[----:B------:R-:W-:-:S05]  /*15ba0*/  @!P2 LEA R3, P0, R8, R3, 0x1 ;  /* 0x000000030803a211 */ /* 0x000fca00078008ff */
[----:B------:R-:W-:Y:S02]  /*15bb0*/  @!P2 IMAD.X R2, RZ, RZ, R2, P0 ;  /* 0x000000ffff02a224 */ /* 0x000fe400000e0602 */
[----:B------:R-:W-:-:S04]  /*15bc0*/  @P6 LOP3.LUT R16, R16, 0x10000000, RZ, 0xfc, !PT ;  /* 0x1000000010106812 */ /* 0x000fc800078efcff */
[C---:B------:R-:W-:Y:S02]  /*15bd0*/  LOP3.LUT P0, RZ, R16.reuse, 0x100, RZ, 0xc0, !PT ;  /* 0x0000010010ff7812 */ /* 0x040fe4000780c0ff */
[C---:B------:R-:W-:Y:S02]  /*15be0*/  LOP3.LUT P6, RZ, R16.reuse, 0x8000, RZ, 0xc0, !PT ;  /* 0x0000800010ff7812 */ /* 0x040fe400078cc0ff */
[----:B------:R-:W-:-:S09]  /*15bf0*/  LOP3.LUT P2, RZ, R16, 0x40000000, RZ, 0xc0, !PT ;  /* 0x4000000010ff7812 */ /* 0x000fd2000784c0ff */
[----:B------:R-:W-:-:S04]  /*15c00*/  @!P0 LOP3.LUT R3, R3, R2, RZ, 0x3c, !PT ;  /* 0x0000000203038212 */ /* 0x000fc800078e3cff */
[----:B------:R-:W-:-:S04]  /*15c10*/  @!P0 LOP3.LUT R2, R3, R2, RZ, 0x3c, !PT ;  /* 0x0000000203028212 */ /* 0x000fc800078e3cff */
[----:B------:R-:W-:-:S05]  /*15c20*/  @!P0 LOP3.LUT R3, R3, R2, RZ, 0x3c, !PT ;  /* 0x0000000203038212 */ /* 0x000fca00078e3cff */
[----:B------:R-:W-:Y:S01]  /*15c30*/  @!PT LDS RZ, [RZ] ;  /* 0x00000000fffff984 */ /* 0x000fe20000000800 */
[----:B------:R-:W-:Y:S01]  /*15c40*/  @!PT LDS RZ, [RZ] ;  /* 0x00000000fffff984 */ /* 0x000fe20000000800 */
[----:B------:R-:W-:Y:S01]  /*15c50*/  @!PT LDS RZ, [RZ] ;  /* 0x00000000fffff984 */ /* 0x000fe20000000800 */
[----:B------:R0:W-:Y:S01]  /*15c60*/  @!P0 LDGSTS.E.BYPASS.LTC128B.128 [R19+0x26400], desc[UR44][R2.64], !P1 ;  /* 0x2640000002138fae */ /* 0x0001e2000c901d6c */
[C---:B------:R-:W-:Y:S02]  /*15c70*/  LOP3.LUT P1, RZ, R16.reuse, 0x20000000, RZ, 0xc0, !PT ;  /* 0x2000000010ff7812 */ /* 0x040fe4000782c0ff */
[----:B------:R-:W-:Y:S01]  /*15c80*/  LOP3.LUT R16, R16, 0xfbffffff, RZ, 0xc0, !PT ;  /* 0xfbffffff10107812 */ /* 0x000fe200078ec0ff */
[----:B------:R0:W-:Y:S03]  /*15c90*/  @!P0 LDGSTS.E.BYPASS.LTC128B.128 [R19+0x28400], desc[UR44][R2.64+0x80], !P5 ;  /* 0x2840008002138fae */ /* 0x0001e6000e901d6c */
[----:B------:R-:W-:Y:S01]  /*15ca0*/  @P5 LOP3.LUT R16, R16, 0x4000000, RZ, 0xfc, !PT ;  /* 0x0400000010105812 */ /* 0x000fe200078efcff */
[----:B------:R0:W-:Y:S03]  /*15cb0*/  @!P0 LDGSTS.E.BYPASS.LTC128B.128 [R19+0x2a400], desc[UR44][R2.64+0x100], !P4 ;  /* 0x2a40010002138fae */ /* 0x0001e6000e101d6c */
[C---:B------:R-:W-:Y:S01]  /*15cc0*/  LOP3.LUT P5, RZ, R16.reuse, 0x800, RZ, 0xc0, !PT ;  /* 0x0000080010ff7812 */ /* 0x040fe200078ac0ff */
[----:B------:R0:W-:Y:S01]  /*15cd0*/  @!P0 LDGSTS.E.BYPASS.LTC128B.128 [R19+0x2c400], desc[UR44][R2.64+0x180], !P3 ;  /* 0x2c40018002138fae */ /* 0x0001e2000d901d6c */
[----:B------:R-:W-:-:S03]  /*15ce0*/  LOP3.LUT R16, R16, 0xf7ffffff, RZ, 0xc0, !PT ;  /* 0xf7ffffff10107812 */ /* 0x000fc600078ec0ff */
[----:B------:R0:W-:Y:S04]  /*15cf0*/  @!P0 LDGSTS.E.BYPASS.LTC128B.128 [R19+0x2e400], desc[UR44][R2.64+0x200], !P2 ;  /* 0x2e40020002138fae */ /* 0x0001e8000d101d6c */
[----:B------:R0:W-:Y:S04]  /*15d00*/  @!P0 LDGSTS.E.BYPASS.LTC128B.128 [R19+0x30400], desc[UR44][R2.64+0x280], !P1 ;  /* 0x3040028002138fae */ /* 0x0001e8000c901d6c */
[----:B------:R-:W-:Y:S01]  /*15d10*/  @P5 LOP3.LUT R16, R16, 0x8000000, RZ, 0xfc, !PT ;  /* 0x0800000010105812 */ /* 0x000fe200078efcff */
[----:B------:R0:W-:Y:S03]  /*15d20*/  @!P0 LDGSTS.E.BYPASS.LTC128B.128 [R19+0x32400], desc[UR44][R2.64+0x300], P6 ;  /* 0x3240030002138fae */ /* 0x0001e6000b101d6c */
[----:B------:R-:W-:-:S02]  /*15d30*/  LOP3.LUT P6, RZ, R16, 0x10000000, RZ, 0xc0, !PT ;  /* 0x1000000010ff7812 */ /* 0x000fc400078cc0ff */
[----:B------:R-:W-:-:S11]  /*15d40*/  LOP3.LUT P5, RZ, R16, 0x80, RZ, 0xc0, !PT ;  /* 0x0000008010ff7812 */ /* 0x000fd600078ac0ff */
[----:B------:R0:W-:Y:S02]  /*15d50*/  @!P0 LDGSTS.E.BYPASS.LTC128B.128 [R19+0x34400], desc[UR44][R2.64+0x380], P6 ;  /* 0x3440038002138fae */ /* 0x0001e4000b101d6c */
[----:B0-----:R-:W-:Y:S05]  /*15d60*/  WARPSYNC.COLLECTIVE R15, `(.L_x_4367) ;  /* 0x000000000f087348 */ /* 0x001fea0003c00000 */
[----:B------:R1:W2:Y:S02]  /*15d70*/  SHFL.IDX P6, R14, R13, R12, R11 ;  /* 0x0000000c0d0e7389 */ /* 0x0002a400000c000b */
[----:B012---:R-:W-:Y:S01]  /*15d80*/  ENDCOLLECTIVE ;  /* 0x000000000000791b */ /* 0x007fe20003800000 */
.L_x_4367:
[----:B------:R-:W-:Y:S02]  /*15d90*/  IMAD.MOV.U32 R13, RZ, RZ, R0 ;  /* 0x000000ffff0d7224 */ /* 0x000fe400078e0000 */
[----:B------:R-:W-:-:S07]  /*15da0*/  IMAD.MOV.U32 R7, RZ, RZ, R14 ;  /* 0x000000ffff077224 */ /* 0x000fce00078e000e */
[----:B------:R-:W-:Y:S05]  /*15db0*/  WARPSYNC.COLLECTIVE R15, `(.L_x_4368) ;  /* 0x000000000f087348 */ /* 0x000fea0003c00000 */
[----:B------:R0:W1:Y:S02]  /*15dc0*/  SHFL.IDX P6, R14, R13, R12, R11 ;  /* 0x0000000c0d0e7389 */ /* 0x00006400000c000b */
[----:B01----:R-:W-:Y:S01]  /*15dd0*/  ENDCOLLECTIVE ;  /* 0x000000000000791b */ /* 0x003fe20003800000 */
.L_x_4368:
        /* <DEDUP_REMOVED lines=10> */
[----:B------:R-:W-:-:S11]  /*15e80*/  LOP3.LUT P6, RZ, R16, 0x40000, RZ, 0xc0, !PT ;  /* 0x0004000010ff7812 */ /* 0x000fd600078cc0ff */
[----:B------:R-:W-:Y:S01]  /*15e90*/  @!PT LDS RZ, [RZ] ;  /* 0x00000000fffff984 */ /* 0x000fe20000000800 */
[----:B------:R-:W-:Y:S01]  /*15ea0*/  @!PT LDS RZ, [RZ] ;  /* 0x00000000fffff984 */ /* 0x000fe20000000800 */
[----:B------:R-:W-:Y:S01]  /*15eb0*/  @!PT LDS RZ, [RZ] ;  /* 0x00000000fffff984 */ /* 0x000fe20000000800 */
[----:B------:R0:W-:Y:S01]  /*15ec0*/  @!P0 LDGSTS.E.BYPASS.LTC128B.128 [R19+0x26c00], desc[UR44][R2.64], !P5 ;  /* 0x26c0000002138fae */ /* 0x0001e2000e901d6c */
[C---:B------:R-:W-:Y:S02]  /*15ed0*/  LOP3.LUT P5, RZ, R16.reuse, 0x4000000, RZ, 0xc0, !PT ;  /* 0x0400000010ff7812 */ /* 0x040fe400078ac0ff */
[----:B------:R-:W-:-:S11]  /*15ee0*/  LOP3.LUT R16, R16, 0xff7fffff, RZ, 0xc0, !PT ;  /* 0xff7fffff10107812 */ /* 0x000fd600078ec0ff */
        /* <DEDUP_REMOVED lines=8> */
[----:B------:R0:W-:Y:S03]  /*15f70*/  @!P0 LDGSTS.E.BYPASS.LTC128B.128 [R19+0x30c00], desc[UR44][R2.64+0x280], !P1 ;  /* 0x30c0028002138fae */ /* 0x0001e6000c901d6c */
[C---:B------:R-:W-:Y:S01]  /*15f80*/  LOP3.LUT P5, RZ, R16.reuse, 0x40, RZ, 0xc0, !PT ;  /* 0x0000004010ff7812 */ /* 0x040fe200078ac0ff */
[----:B------:R0:W-:Y:S01]  /*15f90*/  @!P0 LDGSTS.E.BYPASS.LTC128B.128 [R19+0x32c00], desc[UR44][R2.64+0x300], P6 ;  /* 0x32c0030002138fae */ /* 0x0001e2000b101d6c */
[----:B------:R-:W-:-:S13]  /*15fa0*/  LOP3.LUT P6, RZ, R16, 0x2000000, RZ, 0xc0, !PT ;  /* 0x0200000010ff7812 */ /* 0x000fda00078cc0ff */
[----:B------:R0:W-:Y:S02]  /*15fb0*/  @!P0 LDGSTS.E.BYPASS.LTC128B.128 [R19+0x34c00], desc[UR44][R2.64+0x380], P6 ;  /* 0x34c0038002138fae */ /* 0x0001e4000b101d6c */
[----:B0-----:R-:W-:Y:S05]  /*15fc0*/  WARPSYNC.COLLECTIVE R15, `(.L_x_4369) ;  /* 0x000000000f087348 */ /* 0x001fea0003c00000 */
[----:B------:R1:W2:Y:S02]  /*15fd0*/  SHFL.IDX P6, R14, R13, R12, R11 ;  /* 0x0000000c0d0e7389 */ /* 0x0002a400000c000b */
[----:B012---:R-:W-:Y:S01]  /*15fe0*/  ENDCOLLECTIVE ;  /* 0x000000000000791b */ /* 0x007fe20003800000 */
.L_x_4369:
[----:B------:R-:W-:Y:S02]  /*15ff0*/  IMAD.MOV.U32 R13, RZ, RZ, R0 ;  /* 0x000000ffff0d7224 */ /* 0x000fe400078e0000 */
[----:B------:R-:W-:-:S07]  /*16000*/  IMAD.MOV.U32 R7, RZ, RZ, R14 ;  /* 0x000000ffff077224 */ /* 0x000fce00078e000e */
[----:B------:R-:W-:Y:S05]  /*16010*/  WARPSYNC.COLLECTIVE R15, `(.L_x_4370) ;  /* 0x000000000f087348 */ /* 0x000fea0003c00000 */
[----:B------:R0:W1:Y:S02]  /*16020*/  SHFL.IDX P6, R14, R13, R12, R11 ;  /* 0x0000000c0d0e7389 */ /* 0x00006400000c000b */
[----:B01----:R-:W-:Y:S01]  /*16030*/  ENDCOLLECTIVE ;  /* 0x000000000000791b */ /* 0x003fe20003800000 */
.L_x_4370:
        /* <DEDUP_REMOVED lines=15> */
[----:B------:R-:W-:-:S13]  /*16130*/  LOP3.LUT P5, RZ, R16, 0x800000, RZ, 0xc0, !PT ;  /* 0x0080000010ff7812 */ /* 0x000fda00078ac0ff */
[----:B------:R0:W-:Y:S04]  /*16140*/  @!P0 LDGSTS.E.BYPASS.LTC128B.128 [R19+0x29400], desc[UR44][R2.64+0x80], !P5 ;  /* 0x2940008002138fae */ /* 0x0001e8000e901d6c */
[----:B------:R0:W-:Y:S04]  /*16150*/  @!P0 LDGSTS.E.BYPASS.LTC128B.128 [R19+0x2b400], desc[UR44][R2.64+0x100], !P4 ;  /* 0x2b40010002138fae */ /* 0x0001e8000e101d6c */
[----:B------:R0:W-:Y:S04]  /*16160*/  @!P0 LDGSTS.E.BYPASS.LTC128B.128 [R19+0x2d400], desc[UR44][R2.64+0x180], !P3 ;  /* 0x2d40018002138fae */ /* 0x0001e8000d901d6c */
[----:B------:R0:W-:Y:S04]  /*16170*/  @!P0 LDGSTS.E.BYPASS.LTC128B.128 [R19+0x2f400], desc[UR44][R2.64+0x200], !P2 ;  /* 0x2f40020002138fae */ /* 0x0001e8000d101d6c */
[----:B------:R0:W-:Y:S04]  /*16180*/  @!P0 LDGSTS.E.BYPASS.LTC128B.128 [R19+0x31400], desc[UR44][R2.64+0x280], !P1 ;  /* 0x3140028002138fae */ /* 0x0001e8000c901d6c */
[----:B------:R0:W-:Y:S01]  /*16190*/  @!P0 LDGSTS.E.BYPASS.LTC128B.128 [R19+0x33400], desc[UR44][R2.64+0x300], P6 ;  /* 0x3340030002138fae */ /* 0x0001e2000b101d6c */
[----:B------:R-:W-:-:S13]  /*161a0*/  LOP3.LUT P6, RZ, R16, 0x400000, RZ, 0xc0, !PT ;  /* 0x0040000010ff7812 */ /* 0x000fda00078cc0ff */
[----:B------:R0:W-:Y:S02]  /*161b0*/  @!P0 LDGSTS.E.BYPASS.LTC128B.128 [R19+0x35400], desc[UR44][R2.64+0x380], P6 ;  /* 0x3540038002138fae */ /* 0x0001e4000b101d6c */
[----:B0-----:R-:W-:Y:S05]  /*161c0*/  WARPSYNC.COLLECTIVE R15, `(.L_x_4371) ;  /* 0x000000000f087348 */ /* 0x001fea0003c00000 */
[----:B------:R1:W2:Y:S02]  /*161d0*/  SHFL.IDX P6, R14, R13, R12, R11 ;  /* 0x0000000c0d0e7389 */ /* 0x0002a400000c000b */
[----:B012---:R-:W-:Y:S01]  /*161e0*/  ENDCOLLECTIVE ;  /* 0x000000000000791b */ /* 0x007fe20003800000 */
.L_x_4371:
[----:B------:R-:W-:Y:S02]  /*161f0*/  IMAD.MOV.U32 R13, RZ, RZ, R0 ;  /* 0x000000ffff0d7224 */ /* 0x000fe400078e0000 */
[----:B------:R-:W-:-:S07]  /*16200*/  IMAD.MOV.U32 R6, RZ, RZ, R14 ;  /* 0x000000ffff067224 */ /* 0x000fce00078e000e */
[----:B------:R-:W-:Y:S05]  /*16210*/  WARPSYNC.COLLECTIVE R15, `(.L_x_4372) ;  /* 0x000000000f087348 */ /* 0x000fea0003c00000 */
[----:B------:R0:W1:Y:S02]  /*16220*/  SHFL.IDX P6, R14, R13, R12, R11 ;  /* 0x0000000c0d0e7389 */ /* 0x00006400000c000b */
[----:B01----:R-:W-:Y:S01]  /*16230*/  ENDCOLLECTIVE ;  /* 0x000000000000791b */ /* 0x003fe20003800000 */
.L_x_4372:
[----:B------:R-:W-:Y:S01]  /*16240*/  IMAD.MOV.U32 R0, RZ, RZ, R14 ;  /* 0x000000ffff007224 */ /* 0x000fe200078e000e */
[----:B------:R-:W-:Y:S06]  /*16250*/  BRA `(.L_x_4373) ;  /* 0xffffffb800607947 */ /* 0x000fec000383ffff */
.L_x_4290:
[----:B0-----:R0:W1:Y:S02]  /*16260*/  SYNCS.PHASECHK.TRANS64.TRYWAIT P0, [R17+URZ+0x38820], R0 ;  /* 0x03882000110075a7 */ /* 0x001064000800017f */
[----:B-1----:R-:W-:Y:S05]  /*16270*/  @!P0 NANOSLEEP.SYNCS 0x989680 ;  /* 0x009896800000895d */ /* 0x002fea0003900000 */
[----:B------:R-:W1:Y:S02]  /*16280*/  @!P0 SYNCS.PHASECHK.TRANS64 P0, [R17+URZ+0x38820], R0 ;  /* 0x03882000110085a7 */ /* 0x000e64000800007f */
[----:B-1----:R-:W-:Y:S05]  /*16290*/  @!P0 BRA `(.L_x_4290) ;  /* 0xfffffffc00f08947 */ /* 0x002fea000383ffff */
[----:B------:R-:W-:Y:S05]  /*162a0*/  BRA `(.L_x_4374) ;  /* 0xffffffb800fc7947 */ /* 0x000fea000383ffff */
.L_x_4293:
[----:B0-----:R0:W1:Y:S02]  /*162b0*/  SYNCS.PHASECHK.TRANS64.TRYWAIT P0, [R22+URZ+0x38860], R0 ;  /* 0x03886000160075a7 */ /* 0x001064000800017f */
[----:B-1----:R-:W-:Y:S05]  /*162c0*/  @!P0 NANOSLEEP.SYNCS 0x989680 ;  /* 0x009896800000895d */ /* 0x002fea0003900000 */
[----:B------:R-:W1:Y:S02]  /*162d0*/  @!P0 SYNCS.PHASECHK.TRANS64 P0, [R22+URZ+0x38860], R0 ;  /* 0x03886000160085a7 */ /* 0x000e64000800007f */
[----:B-1----:R-:W-:Y:S05]  /*162e0*/  @!P0 BRA `(.L_x_4293) ;  /* 0xfffffffc00f08947 */ /* 0x002fea000383ffff */
[----:B------:R-:W-:Y:S05]  /*162f0*/  BRA `(.L_x_4375) ;  /* 0xffffffbc000c7947 */ /* 0x000fea000383ffff */
.L_x_4294:
        /* <DEDUP_REMOVED lines=8> */
.L_x_4377:
[----:B------:R-:W-:Y:S05]  /*16380*/  BSYNC B0 ;  /* 0x0000000000007941 */ /* 0x000fea0003800000 */
.L_x_4376:
[----:B------:R-:W0:Y:S01]  /*16390*/  S2R R7, SR_TID.X ;  /* 0x0000000000077919 */ /* 0x000e220000002100 */
[----:B------:R-:W-:Y:S01]  /*163a0*/  IMAD.MOV.U32 R13, RZ, RZ, R4 ;  /* 0x000000ffff0d7224 */ /* 0x000fe200078e0004 */
[C---:B------:R-:W-:Y:S01]  /*163b0*/  LOP3.LUT P5, RZ, R30.reuse, 0x2, RZ, 0xc0, !PT ;  /* 0x000000021eff7812 */ /* 0x040fe200078ac0ff */
[----:B------:R-:W-:Y:S01]  /*163c0*/  IMAD.MOV.U32 R12, RZ, RZ, RZ ;  /* 0x000000ffff0c7224 */ /* 0x000fe200078e00ff */
[C---:B------:R-:W-:Y:S01]  /*163d0*/  LOP3.LUT P4, RZ, R30.reuse, 0x4, RZ, 0xc0, !PT ;  /* 0x000000041eff7812 */ /* 0x040fe2000788c0ff */
[----:B------:R-:W-:Y:S01]  /*163e0*/  IMAD.MOV.U32 R11, RZ, RZ, 0x181f ;  /* 0x0000181fff0b7424 */ /* 0x000fe200078e00ff */
[C---:B------:R-:W-:Y:S01]  /*163f0*/  LOP3.LUT P3, RZ, R30.reuse, 0x8, RZ, 0xc0, !PT ;  /* 0x000000081eff7812 */ /* 0x040fe2000786c0ff */
[----:B------:R-:W-:Y:S01]  /*16400*/  IMAD.MOV.U32 R15, RZ, RZ, -0x1 ;  /* 0xffffffffff0f7424 */ /* 0x000fe200078e00ff */
[----:B------:R-:W-:Y:S01]  /*16410*/  LOP3.LUT P2, RZ, R30, 0x10, RZ, 0xc0, !PT ;  /* 0x000000101eff7812 */ /* 0x000fe2000784c0ff */
[----:B------:R-:W-:Y:S01]  /*16420*/  IMAD.MOV.U32 R3, RZ, RZ, R14 ;  /* 0x000000ffff037224 */ /* 0x000fe200078e000e */
[----:B------:R-:W-:Y:S01]  /*16430*/  LOP3.LUT R16, R16, 0xffffffbf, RZ, 0xc0, !PT ;  /* 0xffffffbf10107812 */ /* 0x000fe200078ec0ff */
[----:B------:R-:W-:-:S10]  /*16440*/  IMAD R5, R5, 0x2, R17 ;  /* 0x0000000205057824 */ /* 0x000fd400078e0211 */
[----:B0-----:R-:W-:Y:S05]  /*16450*/  WARPSYNC.COLLECTIVE R15, `(.L_x_4378) ;  /* 0x000000000f087348 */ /* 0x001fea0003c00000 */
[----:B------:R1:W2:Y:S02]  /*16460*/  SHFL.IDX P6, R14, R13, R12, R11 ;  /* 0x0000000c0d0e7389 */ /* 0x0002a400000c000b */
[----:B012---:R-:W-:Y:S01]  /*16470*/  ENDCOLLECTIVE ;  /* 0x000000000000791b */ /* 0x007fe20003800000 */
.L_x_4378:
        /* <DEDUP_REMOVED lines=8> */
[----:B------:R-:W-:Y:S02]  /*16500*/  ISETP.NE.U32.AND P1, PT, R7, 0x1, PT ;  /* 0x000000010700780c */ /* 0x000fe40003f25070 */
[----:B------:R-:W-:Y:S01]  /*16510*/  PRMT R7, R30, 0x8880, RZ ;  /* 0x000088801e077816 */ /* 0x000fe200000000ff */
        /* <DEDUP_REMOVED lines=8> */
[----:B------:R-:W-:Y:S02]  /*165a0*/  ISETP.LT.OR P0, PT, R29, 0x1, !P5 ;  /* 0x000000011d00780c */ /* 0x000fe40006f01670 */
[----:B------:R-:W-:-:S11]  /*165b0*/  LOP3.LUT R16, R16, 0xffffff7f, RZ, 0xc0, !PT ;  /* 0xffffff7f10107812 */ /* 0x000fd600078ec0ff */
        /* <DEDUP_REMOVED lines=12> */
[----:B------:R-:W-:-:S13]  /*16680*/  ISETP.GT.AND P6, PT, R7, -0x1, PT ;  /* 0xffffffff0700780c */ /* 0x000fda0003fc4270 */
[----:B------:R-:W-:Y:S02]  /*16690*/  @P6 LOP3.LUT R16, R16, 0x80, RZ, 0xfc, !PT ;  /* 0x0000008010106812 */ /* 0x000fe400078efcff */
[----:B------:R-:W-:-:S13]  /*166a0*/  ISETP.LT.OR P6, PT, R29, 0x1, P6 ;  /* 0x000000011d00780c */ /* 0x000fda00037c1670 */
[----:B------:R0:W-:Y:S02]  /*166b0*/  LDGSTS.E.BYPASS.LTC128B.128 [R5+0xe400], desc[UR44][R2.64+0x380], !P6 ;  /* 0x0e40038002057fae */ /* 0x0001e4000f101d6c */
[----:B0-----:R-:W-:Y:S05]  /*166c0*/  WARPSYNC.COLLECTIVE R15, `(.L_x_4379) ;  /* 0x000000000f087348 */ /* 0x001fea0003c00000 */
[----:B------:R1:W2:Y:S02]  /*166d0*/  SHFL.IDX P6, R14, R13, R12, R11 ;  /* 0x0000000c0d0e7389 */ /* 0x0002a400000c000b */
[----:B012---:R-:W-:Y:S01]  /*166e0*/  ENDCOLLECTIVE ;  /* 0x000000000000791b */ /* 0x007fe20003800000 */
.L_x_4379:
[----:B------:R-:W-:Y:S02]  /*166f0*/  IMAD.MOV.U32 R13, RZ, RZ, R4 ;  /* 0x000000ffff0d7224 */ /* 0x000fe400078e0004 */
[----:B------:R-:W-:-:S07]  /*16700*/  IMAD.MOV.U32 R3, RZ, RZ, R14 ;  /* 0x000000ffff037224 */ /* 0x000fce00078e000e */
[----:B------:R-:W-:Y:S05]  /*16710*/  WARPSYNC.COLLECTIVE R15, `(.L_x_4380) ;  /* 0x000000000f087348 */ /* 0x000fea0003c00000 */
[----:B------:R0:W1:Y:S02]  /*16720*/  SHFL.IDX P6, R14, R13, R12, R11 ;  /* 0x0000000c0d0e7389 */ /* 0x00006400000c000b */
[----:B01----:R-:W-:Y:S01]  /*16730*/  ENDCOLLECTIVE ;  /* 0x000000000000791b */ /* 0x003fe20003800000 */
.L_x_4380:
        /* <DEDUP_REMOVED lines=29> */
.L_x_4381:
[----:B------:R-:W-:Y:S02]  /*16910*/  IMAD.MOV.U32 R13, RZ, RZ, R4 ;  /* 0x000000ffff0d7224 */ /* 0x000fe400078e0004 */
[----:B------:R-:W-:-:S07]  /*16920*/  IMAD.MOV.U32 R7, RZ, RZ, R14 ;  /* 0x000000ffff077224 */ /* 0x000fce00078e000e */
[----:B------:R-:W-:Y:S05]  /*16930*/  WARPSYNC.COLLECTIVE R15, `(.L_x_4382) ;  /* 0x000000000f087348 */ /* 0x000fea0003c00000 */
[----:B------:R0:W1:Y:S02]  /*16940*/  SHFL.IDX P6, R14, R13, R12, R11 ;  /* 0x0000000c0d0e7389 */ /* 0x00006400000c000b */
[----:B01----:R-:W-:Y:S01]  /*16950*/  ENDCOLLECTIVE ;  /* 0x000000000000791b */ /* 0x003fe20003800000 */
.L_x_4382:
        /* <DEDUP_REMOVED lines=29> */
.L_x_4383:
[----:B------:R-:W-:Y:S02]  /*16b30*/  IMAD.MOV.U32 R13, RZ, RZ, R4 ;  /* 0x000000ffff0d7224 */ /* 0x000fe400078e0004 */
[----:B------:R-:W-:-:S07]  /*16b40*/  IMAD.MOV.U32 R6, RZ, RZ, R14 ;  /* 0x000000ffff067224 */ /* 0x000fce00078e000e */
[----:B------:R-:W-:Y:S05]  /*16b50*/  WARPSYNC.COLLECTIVE R15, `(.L_x_4384) ;  /* 0x000000000f087348 */ /* 0x000fea0003c00000 */
[----:B------:R0:W1:Y:S02]  /*16b60*/  SHFL.IDX P6, R14, R13, R12, R11 ;  /* 0x0000000c0d0e7389 */ /* 0x00006400000c000b */
[----:B01----:R-:W-:Y:S01]  /*16b70*/  ENDCOLLECTIVE ;  /* 0x000000000000791b */ /* 0x003fe20003800000 */
.L_x_4384:
[----:B------:R-:W-:Y:S01]  /*16b80*/  IMAD.MOV.U32 R2, RZ, RZ, R14 ;  /* 0x000000ffff027224 */ /* 0x000fe200078e000e */
[----:B------:R-:W-:Y:S06]  /*16b90*/  BRA `(.L_x_4385) ;  /* 0xffffffb800987947 */ /* 0x000fec000383ffff */
.L_x_4301:
[----:B0-----:R0:W1:Y:S02]  /*16ba0*/  SYNCS.PHASECHK.TRANS64.TRYWAIT P0, [R6+URZ+0x38840], R20 ;  /* 0x03884014060075a7 */ /* 0x001064000800017f */
[----:B-1----:R-:W-:Y:S05]  /*16bb0*/  @!P0 NANOSLEEP.SYNCS 0x989680 ;  /* 0x009896800000895d */ /* 0x002fea0003900000 */
[----:B------:R-:W1:Y:S02]  /*16bc0*/  @!P0 SYNCS.PHASECHK.TRANS64 P0, [R6+URZ+0x38840], R20 ;  /* 0x03884014060085a7 */ /* 0x000e64000800007f */
[----:B-1----:R-:W-:Y:S05]  /*16bd0*/  @!P0 BRA `(.L_x_4301) ;  /* 0xfffffffc00f08947 */ /* 0x002fea000383ffff */
[----:B------:R-:W-:Y:S05]  /*16be0*/  BRA `(.L_x_4386) ;  /* 0xffffffc0002c7947 */ /* 0x000fea000383ffff */
.L_x_4302:
        /* <DEDUP_REMOVED lines=8> */
.L_x_4388:
[----:B------:R-:W-:Y:S05]  /*16c70*/  BSYNC B1 ;  /* 0x0000000000017941 */ /* 0x000fea0003800000 */
.L_x_4387:
        /* <DEDUP_REMOVED lines=9> */
.L_x_4389:
[----:B------:R-:W-:Y:S02]  /*16d10*/  IMAD.MOV.U32 R13, RZ, RZ, R25 ;  /* 0x000000ffff0d7224 */ /* 0x000fe400078e0019 */
[----:B------:R-:W-:Y:S02]  /*16d20*/  IMAD.MOV.U32 R12, RZ, RZ, 0x1 ;  /* 0x00000001ff0c7424 */ /* 0x000fe400078e00ff */
[----:B------:R-:W-:-:S07]  /*16d30*/  IMAD.MOV.U32 R2, RZ, RZ, R14 ;  /* 0x000000ffff027224 */ /* 0x000fce00078e000e */
[----:B------:R-:W-:Y:S05]  /*16d40*/  WARPSYNC.COLLECTIVE R15, `(.L_x_4390) ;  /* 0x000000000f087348 */ /* 0x000fea0003c00000 */
[----:B------:R0:W1:Y:S02]  /*16d50*/  SHFL.IDX P6, R14, R13, R12, R11 ;  /* 0x0000000c0d0e7389 */ /* 0x00006400000c000b */
[----:B01----:R-:W-:Y:S01]  /*16d60*/  ENDCOLLECTIVE ;  /* 0x000000000000791b */ /* 0x003fe20003800000 */
.L_x_4390:
        /* <DEDUP_REMOVED lines=11> */
.L_x_4391:
[----:B------:R-:W-:Y:S02]  /*16e20*/  IMAD.MOV.U32 R13, RZ, RZ, R25 ;  /* 0x000000ffff0d7224 */ /* 0x000fe400078e0019 */
[----:B------:R-:W-:Y:S02]  /*16e30*/  IMAD.MOV.U32 R12, RZ, RZ, 0x2 ;  /* 0x00000002ff0c7424 */ /* 0x000fe400078e00ff */
[----:B------:R-:W-:-:S07]  /*16e40*/  IMAD.MOV.U32 R2, RZ, RZ, R14 ;  /* 0x000000ffff027224 */ /* 0x000fce00078e000e */
[----:B------:R-:W-:Y:S05]  /*16e50*/  WARPSYNC.COLLECTIVE R15, `(.L_x_4392) ;  /* 0x000000000f087348 */ /* 0x000fea0003c00000 */
[----:B------:R0:W1:Y:S02]  /*16e60*/  SHFL.IDX P6, R14, R13, R12, R11 ;  /* 0x0000000c0d0e7389 */ /* 0x00006400000c000b */
[----:B01----:R-:W-:Y:S01]  /*16e70*/  ENDCOLLECTIVE ;  /* 0x000000000000791b */ /* 0x003fe20003800000 */
.L_x_4392:
        /* <DEDUP_REMOVED lines=11> */
.L_x_4393:
[----:B------:R-:W-:Y:S02]  /*16f30*/  IMAD.MOV.U32 R13, RZ, RZ, R25 ;  /* 0x000000ffff0d7224 */ /* 0x000fe400078e0019 */
[----:B------:R-:W-:Y:S02]  /*16f40*/  IMAD.MOV.U32 R12, RZ, RZ, 0x3 ;  /* 0x00000003ff0c7424 */ /* 0x000fe400078e00ff */
[----:B------:R-:W-:-:S07]  /*16f50*/  IMAD.MOV.U32 R2, RZ, RZ, R14 ;  /* 0x000000ffff027224 */ /* 0x000fce00078e000e */
[----:B------:R-:W-:Y:S05]  /*16f60*/  WARPSYNC.COLLECTIVE R15, `(.L_x_4394) ;  /* 0x000000000f087348 */ /* 0x000fea0003c00000 */
[----:B------:R0:W1:Y:S02]  /*16f70*/  SHFL.IDX P6, R14, R13, R12, R11 ;  /* 0x0000000c0d0e7389 */ /* 0x00006400000c000b */
[----:B01----:R-:W-:Y:S01]  /*16f80*/  ENDCOLLECTIVE ;  /* 0x000000000000791b */ /* 0x003fe20003800000 */
.L_x_4394:
        /* <DEDUP_REMOVED lines=11> */
.L_x_4395:
[----:B------:R-:W-:Y:S01]  /*17040*/  IMAD.MOV.U32 R2, RZ, RZ, R14 ;  /* 0x000000ffff027224 */ /* 0x000fe200078e000e */
[----:B------:R-:W-:Y:S06]  /*17050*/  BRA `(.L_x_4396) ;  /* 0xffffffbc00b47947 */ /* 0x000fec000383ffff */
.L_x_4307:
[----:B---3--:R3:W4:Y:S02]  /*17060*/  SYNCS.PHASECHK.TRANS64.TRYWAIT P0, [R6+URZ+0x38860], R20 ;  /* 0x03886014060075a7 */ /* 0x008724000800017f */
[----:B----4-:R-:W-:Y:S05]  /*17070*/  @!P0 NANOSLEEP.SYNCS 0x989680 ;  /* 0x009896800000895d */ /* 0x010fea0003900000 */
[----:B------:R-:W4:Y:S02]  /*17080*/  @!P0 SYNCS.PHASECHK.TRANS64 P0, [R6+URZ+0x38860], R20 ;  /* 0x03886014060085a7 */ /* 0x000f24000800007f */
[----:B----4-:R-:W-:Y:S05]  /*17090*/  @!P0 BRA `(.L_x_4307) ;  /* 0xfffffffc00f08947 */ /* 0x010fea000383ffff */
[----:B------:R-:W-:Y:S05]  /*170a0*/  BRA `(.L_x_4397) ;  /* 0xffffffc000047947 */ /* 0x000fea000383ffff */
.L_x_4308:
        /* <DEDUP_REMOVED lines=8> */
.L_x_4399:
[----:B------:R-:W-:Y:S05]  /*17130*/  BSYNC B1 ;  /* 0x0000000000017941 */ /* 0x000fea0003800000 */
.L_x_4398:
        /* <DEDUP_REMOVED lines=13> */
.L_x_4400:
        /* <DEDUP_REMOVED lines=17> */
.L_x_4401:
        /* <DEDUP_REMOVED lines=16> */
.L_x_4402:
        /* <DEDUP_REMOVED lines=19> */
.L_x_4403:
        /* <DEDUP_REMOVED lines=14> */
.L_x_4404:
        /* <DEDUP_REMOVED lines=16> */
.L_x_4405:
        /* <DEDUP_REMOVED lines=14> */
.L_x_4406:
[----:B------:R-:W-:Y:S05]  /*17810*/  BRA `(.L_x_4407) ;  /* 0xffffffbc00687947 */ /* 0x000fea000383ffff */
.L_x_4316:
        /* <DEDUP_REMOVED lines=8> */
.L_x_4409:
[----:B------:R-:W-:Y:S05]  /*178a0*/  BSYNC B0 ;  /* 0x0000000000007941 */ /* 0x000fea0003800000 */
.L_x_4408:
        /* <DEDUP_REMOVED lines=9> */
.L_x_4410:
        /* <DEDUP_REMOVED lines=24> */
.L_x_4411:
[----:B------:R-:W-:Y:S01]  /*17ac0*/  IMAD.MOV.U32 R12, RZ, RZ, 0x2 ;  /* 0x00000002ff0c7424 */ /* 0x000fe200078e00ff */
[----:B------:R-:W-:-:S05]  /*17ad0*/  SEL R14, R14, RZ, P1 ;  /* 0x000000ff0e0e7207 */ /* 0x000fca0000800000 */
[----:B------:R-:W-:-:S04]  /*17ae0*/  IMAD.IADD R5, R13, 0x1, R14 ;  /* 0x000000010d057824 */ /* 0x000fc800078e020e */
[----:B------:R-:W-:-:S07]  /*17af0*/  IMAD.MOV.U32 R13, RZ, RZ, R5 ;  /* 0x000000ffff0d7224 */ /* 0x000fce00078e0005 */
[----:B------:R-:W-:Y:S05]  /*17b00*/  WARPSYNC.COLLECTIVE R15, `(.L_x_4412) ;  /* 0x000000000f087348 */ /* 0x000fea0003c00000 */
[----:B------:R0:W1:Y:S02]  /*17b10*/  SHFL.UP P6, R14, R13, R12, R11 ;  /* 0x0400000c0d0e7389 */ /* 0x00006400000c000b */
[----:B01----:R-:W-:Y:S01]  /*17b20*/  ENDCOLLECTIVE ;  /* 0x000000000000791b */ /* 0x003fe20003800000 */
.L_x_4412:
[----:B------:R-:W-:Y:S01]  /*17b30*/  IMAD.MOV.U32 R12, RZ, RZ, 0x4 ;  /* 0x00000004ff0c7424 */ /* 0x000fe200078e00ff */
[----:B------:R-:W-:-:S05]  /*17b40*/  SEL R2, R14, RZ, P2 ;  /* 0x000000ff0e027207 */ /* 0x000fca0001000000 */
[----:B------:R-:W-:-:S04]  /*17b50*/  IMAD.IADD R2, R5, 0x1, R2 ;  /* 0x0000000105027824 */ /* 0x000fc800078e0202 */
[----:B------:R-:W-:-:S07]  /*17b60*/  IMAD.MOV.U32 R13, RZ, RZ, R2 ;  /* 0x000000ffff0d7224 */ /* 0x000fce00078e0002 */
[----:B------:R-:W-:Y:S05]  /*17b70*/  WARPSYNC.COLLECTIVE R15, `(.L_x_4413) ;  /* 0x000000000f087348 */ /* 0x000fea0003c00000 */
[----:B------:R0:W1:Y:S02]  /*17b80*/  SHFL.UP P6, R14, R13, R12, R11 ;  /* 0x0400000c0d0e7389 */ /* 0x00006400000c000b */
[----:B01----:R-:W-:Y:S01]  /*17b90*/  ENDCOLLECTIVE ;  /* 0x000000000000791b */ /* 0x003fe20003800000 */
.L_x_4413:
[----:B------:R-:W-:Y:S01]  /*17ba0*/  IMAD.MOV.U32 R12, RZ, RZ, 0x8 ;  /* 0x00000008ff0c7424 */ /* 0x000fe200078e00ff */
[----:B------:R-:W-:-:S05]  /*17bb0*/  SEL R3, R14, RZ, P3 ;  /* 0x000000ff0e037207 */ /* 0x000fca0001800000 */
[----:B------:R-:W-:-:S04]  /*17bc0*/  IMAD.IADD R3, R2, 0x1, R3 ;  /* 0x0000000102037824 */ /* 0x000fc800078e0203 */
[----:B------:R-:W-:-:S07]  /*17bd0*/  IMAD.MOV.U32 R13, RZ, RZ, R3 ;  /* 0x000000ffff0d7224 */ /* 0x000fce00078e0003 */
[----:B------:R-:W-:Y:S05]  /*17be0*/  WARPSYNC.COLLECTIVE R15, `(.L_x_4414) ;  /* 0x000000000f087348 */ /* 0x000fea0003c00000 */
[----:B------:R0:W1:Y:S02]  /*17bf0*/  SHFL.UP P6, R14, R13, R12, R11 ;  /* 0x0400000c0d0e7389 */ /* 0x00006400000c000b */
[----:B01----:R-:W-:Y:S01]  /*17c00*/  ENDCOLLECTIVE ;  /* 0x000000000000791b */ /* 0x003fe20003800000 */
.L_x_4414:
[----:B------:R-:W-:Y:S01]  /*17c10*/  IMAD.MOV.U32 R12, RZ, RZ, 0x10 ;  /* 0x00000010ff0c7424 */ /* 0x000fe200078e00ff */
[----:B------:R-:W-:-:S05]  /*17c20*/  SEL R14, R14, RZ, P4 ;  /* 0x000000ff0e0e7207 */ /* 0x000fca0002000000 */
[----:B------:R-:W-:-:S04]  /*17c30*/  IMAD.IADD R5, R3, 0x1, R14 ;  /* 0x0000000103057824 */ /* 0x000fc800078e020e */
[----:B------:R-:W-:-:S07]  /*17c40*/  IMAD.MOV.U32 R13, RZ, RZ, R5 ;  /* 0x000000ffff0d7224 */ /* 0x000fce00078e0005 */
[----:B------:R-:W-:Y:S05]  /*17c50*/  WARPSYNC.COLLECTIVE R15, `(.L_x_4415) ;  /* 0x000000000f087348 */ /* 0x000fea0003c00000 */
[----:B------:R0:W1:Y:S02]  /*17c60*/  SHFL.UP P6, R14, R13, R12, R11 ;  /* 0x0400000c0d0e7389 */ /* 0x00006400000c000b */
[----:B01----:R-:W-:Y:S01]  /*17c70*/  ENDCOLLECTIVE ;  /* 0x000000000000791b */ /* 0x003fe20003800000 */
.L_x_4415:
        /* <DEDUP_REMOVED lines=8> */
.L_x_4416:
[----:B------:R-:W-:Y:S05]  /*17d00*/  BRA `(.L_x_4417) ;  /* 0xffffffc000007947 */ /* 0x000fea000383ffff */
.L_x_4319:
[----:B------:R-:W-:Y:S01]  /*17d10*/  BSSY B0, `(.L_x_4418) ;  /* 0x0000007000007945 */ /* 0x000fe20003800000 */
[----:B------:R-:W-:Y:S02]  /*17d20*/  IMAD.MOV.U32 R12, RZ, RZ, 0x1 ;  /* 0x00000001ff0c7424 */ /* 0x000fe400078e00ff */
[----:B------:R-:W-:Y:S02]  /*17d30*/  IMAD.MOV.U32 R11, RZ, RZ, RZ ;  /* 0x000000ffff0b7224 */ /* 0x000fe400078e00ff */
[----:B------:R-:W-:-:S07]  /*17d40*/  IMAD.MOV.U32 R15, RZ, RZ, -0x1 ;  /* 0xffffffffff0f7424 */ /* 0x000fce00078e00ff */
[----:B------:R-:W-:Y:S05]  /*17d50*/  WARPSYNC.COLLECTIVE R15, `(.L_x_4419) ;  /* 0x000000000f087348 */ /* 0x000fea0003c00000 */
[----:B------:R0:W1:Y:S02]  /*17d60*/  SHFL.UP P6, R14, R13, R12, R11 ;  /* 0x0400000c0d0e7389 */ /* 0x00006400000c000b */
[----:B01----:R-:W-:Y:S01]  /*17d70*/  ENDCOLLECTIVE ;  /* 0x000000000000791b */ /* 0x003fe20003800000 */
.L_x_4419:
[----:B------:R-:W-:Y:S05]  /*17d80*/  BSYNC B0 ;  /* 0x0000000000007941 */ /* 0x000fea0003800000 */
.L_x_4418:
        /* <DEDUP_REMOVED lines=8> */
.L_x_4420:
[----:B------:R-:W-:Y:S01]  /*17e10*/  IMAD.MOV.U32 R12, RZ, RZ, 0x4 ;  /* 0x00000004ff0c7424 */ /* 0x000fe200078e00ff */
[----:B------:R-:W-:-:S05]  /*17e20*/  SEL R2, R14, RZ, P2 ;  /* 0x000000ff0e027207 */ /* 0x000fca0001000000 */
[----:B------:R-:W-:-:S04]  /*17e30*/  IMAD.IADD R2, R13, 0x1, R2 ;  /* 0x000000010d027824 */ /* 0x000fc800078e0202 */
[----:B------:R-:W-:-:S07]  /*17e40*/  IMAD.MOV.U32 R13, RZ, RZ, R2 ;  /* 0x000000ffff0d7224 */ /* 0x000fce00078e0002 */
[----:B------:R-:W-:Y:S05]  /*17e50*/  WARPSYNC.COLLECTIVE R15, `(.L_x_4421) ;  /* 0x000000000f087348 */ /* 0x000fea0003c00000 */
[----:B------:R0:W1:Y:S02]  /*17e60*/  SHFL.UP P6, R14, R13, R12, R11 ;  /* 0x0400000c0d0e7389 */ /* 0x00006400000c000b */
[----:B01----:R-:W-:Y:S01]  /*17e70*/  ENDCOLLECTIVE ;  /* 0x000000000000791b */ /* 0x003fe20003800000 */
.L_x_4421:
[----:B------:R-:W-:Y:S01]  /*17e80*/  IMAD.MOV.U32 R12, RZ, RZ, 0x8 ;  /* 0x00000008ff0c7424 */ /* 0x000fe200078e00ff */
[----:B------:R-:W-:-:S05]  /*17e90*/  SEL R3, R14, RZ, P3 ;  /* 0x000000ff0e037207 */ /* 0x000fca0001800000 */
[----:B------:R-:W-:-:S04]  /*17ea0*/  IMAD.IADD R3, R2, 0x1, R3 ;  /* 0x0000000102037824 */ /* 0x000fc800078e0203 */
[----:B------:R-:W-:-:S07]  /*17eb0*/  IMAD.MOV.U32 R13, RZ, RZ, R3 ;  /* 0x000000ffff0d7224 */ /* 0x000fce00078e0003 */
[----:B------:R-:W-:Y:S05]  /*17ec0*/  WARPSYNC.COLLECTIVE R15, `(.L_x_4422) ;  /* 0x000000000f087348 */ /* 0x000fea0003c00000 */
[----:B------:R0:W1:Y:S02]  /*17ed0*/  SHFL.UP P6, R14, R13, R12, R11 ;  /* 0x0400000c0d0e7389 */ /* 0x00006400000c000b */
[----:B01----:R-:W-:Y:S01]  /*17ee0*/  ENDCOLLECTIVE ;  /* 0x000000000000791b */ /* 0x003fe20003800000 */
.L_x_4422:
[----:B------:R-:W-:Y:S01]  /*17ef0*/  IMAD.MOV.U32 R12, RZ, RZ, 0x10 ;  /* 0x00000010ff0c7424 */ /* 0x000fe200078e00ff */
[----:B------:R-:W-:-:S05]  /*17f00*/  SEL R14, R14, RZ, P4 ;  /* 0x000000ff0e0e7207 */ /* 0x000fca0002000000 */
[----:B------:R-:W-:-:S04]  /*17f10*/  IMAD.IADD R5, R3, 0x1, R14 ;  /* 0x0000000103057824 */ /* 0x000fc800078e020e */
[----:B------:R-:W-:-:S07]  /*17f20*/  IMAD.MOV.U32 R13, RZ, RZ, R5 ;  /* 0x000000ffff0d7224 */ /* 0x000fce00078e0005 */
[----:B------:R-:W-:Y:S05]  /*17f30*/  WARPSYNC.COLLECTIVE R15, `(.L_x_4423) ;  /* 0x000000000f087348 */ /* 0x000fea0003c00000 */
[----:B------:R0:W1:Y:S02]  /*17f40*/  SHFL.UP P6, R14, R13, R12, R11 ;  /* 0x0400000c0d0e7389 */ /* 0x00006400000c000b */
[----:B01----:R-:W-:Y:S01]  /*17f50*/  ENDCOLLECTIVE ;  /* 0x000000000000791b */ /* 0x003fe20003800000 */
.L_x_4423:
        /* <DEDUP_REMOVED lines=8> */
.L_x_4424:
[----:B------:R-:W-:Y:S05]  /*17fe0*/  BRA `(.L_x_4425) ;  /* 0xffffffbc00ec7947 */ /* 0x000fea000383ffff */
.L_x_4321:
[----:B------:R-:W-:Y:S01]  /*17ff0*/  BSSY B0, `(.L_x_4426) ;  /* 0x0000006000007945 */ /* 0x000fe20003800000 */
[----:B------:R-:W-:Y:S01]  /*18000*/  PLOP3.LUT P6, PT, P6, PT, PT, 0x8, 0x0 ;  /* 0x000000000000781c */ /* 0x000fe200037ce170 */
[----:B------:R-:W-:-:S12]  /*18010*/  IMAD.MOV.U32 R15, RZ, RZ, -0x1 ;  /* 0xffffffffff0f7424 */ /* 0x000fd800078e00ff */
[----:B0-----:R-:W-:Y:S05]  /*18020*/  WARPSYNC.COLLECTIVE R15, `(.L_x_4427) ;  /* 0x000000000f087348 */ /* 0x001fea0003c00000 */
[----:B------:R-:W-:Y:S01]  /*18030*/  VOTE.ANY R14, PT, P6 ;  /* 0x00000000000e7806 */ /* 0x000fe200030e0100 */
[----:B0-----:R-:W-:Y:S06]  /*18040*/  ENDCOLLECTIVE ;  /* 0x000000000000791b */ /* 0x001fec0003800000 */
.L_x_4427:
[----:B------:R-:W-:Y:S05]  /*18050*/  BSYNC B0 ;  /* 0x0000000000007941 */ /* 0x000fea0003800000 */
.L_x_4426:
        /* <DEDUP_REMOVED lines=9> */
.L_x_4428:
[----:B------:R-:W-:Y:S02]  /*180f0*/  IMAD.MOV.U32 R13, RZ, RZ, R4 ;  /* 0x000000ffff0d7224 */ /* 0x000fe400078e0004 */
[----:B------:R-:W-:-:S07]  /*18100*/  IMAD.MOV.U32 R7, RZ, RZ, R14 ;  /* 0x000000ffff077224 */ /* 0x000fce00078e000e */
[----:B------:R-:W-:Y:S05]  /*18110*/  WARPSYNC.COLLECTIVE R15, `(.L_x_4429) ;  /* 0x000000000f087348 */ /* 0x000fea0003c00000 */
[----:B------:R0:W1:Y:S02]  /*18120*/  SHFL.IDX P6, R14, R13, R12, R11 ;  /* 0x0000000c0d0e7389 */ /* 0x00006400000c000b */
[----:B01----:R-:W-:Y:S01]  /*18130*/  ENDCOLLECTIVE ;  /* 0x000000000000791b */ /* 0x003fe20003800000 */
.L_x_4429:
[----:B------:R-:W-:Y:S01]  /*18140*/  IMAD.MOV.U32 R4, RZ, RZ, R14 ;  /* 0x000000ffff047224 */ /* 0x000fe200078e000e */
[----:B------:R-:W-:Y:S06]  /*18150*/  BRA `(.L_x_4430) ;  /* 0xffffffbc00cc7947 */ /* 0x000fec000383ffff */
.L_x_4323:
[----:B------:R-:W-:Y:S01]  /*18160*/  BSSY B0, `(.L_x_4431) ;  /* 0x0000007000007945 */ /* 0x000fe20003800000 */
[----:B------:R-:W-:Y:S02]  /*18170*/  IMAD.MOV.U32 R13, RZ, RZ, R3 ;  /* 0x000000ffff0d7224 */ /* 0x000fe400078e0003 */
[----:B------:R-:W-:Y:S02]  /*18180*/  IMAD.MOV.U32 R11, RZ, RZ, 0x1f ;  /* 0x0000001fff0b7424 */ /* 0x000fe400078e00ff */
[----:B------:R-:W-:-:S07]  /*18190*/  IMAD.MOV.U32 R15, RZ, RZ, -0x1 ;  /* 0xffffffffff0f7424 */ /* 0x000fce00078e00ff */
[----:B0123--:R-:W-:Y:S05]  /*181a0*/  WARPSYNC.COLLECTIVE R15, `(.L_x_4432) ;  /* 0x000000000f087348 */ /* 0x00ffea0003c00000 */
[----:B------:R4:W0:Y:S02]  /*181b0*/  SHFL.IDX P6, R14, R13, R12, R11 ;  /* 0x0000000c0d0e7389 */ /* 0x00082400000c000b */
[----:B01234-:R-:W-:Y:S01]  /*181c0*/  ENDCOLLECTIVE ;  /* 0x000000000000791b */ /* 0x01ffe20003800000 */
.L_x_4432:
[----:B------:R-:W-:Y:S05]  /*181d0*/  BSYNC B0 ;  /* 0x0000000000007941 */ /* 0x000fea0003800000 */
.L_x_4431:
[----:B------:R-:W-:Y:S01]  /*181e0*/  IMAD.MOV.U32 R24, RZ, RZ, R14 ;  /* 0x000000ffff187224 */ /* 0x000fe200078e000e */
[----:B------:R-:W-:Y:S06]  /*181f0*/  BRA `(.L_x_4322) ;  /* 0xffffffbc00bc7947 */ /* 0x000fec000383ffff */
.L_x_4327:
[----:B0-----:R0:W1:Y:S02]  /*18200*/  SYNCS.PHASECHK.TRANS64.TRYWAIT P0, [R5+URZ+0x38820], R0 ;  /* 0x03882000050075a7 */ /* 0x001064000800017f */
[----:B-1----:R-:W-:Y:S05]  /*18210*/  @!P0 NANOSLEEP.SYNCS 0x989680 ;  /* 0x009896800000895d */ /* 0x002fea0003900000 */
[----:B------:R-:W1:Y:S02]  /*18220*/  @!P0 SYNCS.PHASECHK.TRANS64 P0, [R5+URZ+0x38820], R0 ;  /* 0x03882000050085a7 */ /* 0x000e64000800007f */
[----:B-1----:R-:W-:Y:S05]  /*18230*/  @!P0 BRA `(.L_x_4327) ;  /* 0xfffffffc00f08947 */ /* 0x002fea000383ffff */
[----:B------:R-:W-:Y:S05]  /*18240*/  BRA `(.L_x_4433) ;  /* 0xffffffc400147947 */ /* 0x000fea000383ffff */
.L_x_4328:
        /* <DEDUP_REMOVED lines=11> */
.L_x_4435:
[----:B------:R-:W-:Y:S05]  /*18300*/  BSYNC B0 ;  /* 0x0000000000007941 */ /* 0x000fea0003800000 */
.L_x_4434:
[----:B------:R-:W-:Y:S05]  /*18310*/  BRA `(.L_x_4436) ;  /* 0xffffffc000fc7947 */ /* 0x000fea000383ffff */
.L_x_4331:
[----:B------:R-:W-:Y:S01]  /*18320*/  BSSY B1, `(.L_x_4437) ;  /* 0x0000006000017945 */ /* 0x000fe20003800000 */
[----:B------:R-:W-:-:S07]  /*18330*/  IMAD.MOV.U32 R15, RZ, RZ, -0x1 ;  /* 0xffffffffff0f7424 */ /* 0x000fce00078e00ff */
[----:B0-234-:R-:W-:Y:S05]  /*18340*/  WARPSYNC.COLLECTIVE R15, `(.L_x_4438) ;  /* 0x000000000f0c7348 */ /* 0x01dfea0003c00000 */
[----:B------:R-:W-:Y:S02]  /*18350*/  ELECT P6, UR62, PT ;  /* 0x00000000003e782f */ /* 0x000fe400038c0000 */
[----:B------:R-:W-:Y:S01]  /*18360*/  MOV R14, UR62 ;  /* 0x0000003e000e7c02 */ /* 0x000fe20008000f00 */
[----:B0-234-:R-:W-:Y:S10]  /*18370*/  ENDCOLLECTIVE ;  /* 0x000000000000791b */ /* 0x01dff40003800000 */
.L_x_4438:
[----:B------:R-:W-:Y:S05]  /*18380*/  BSYNC B1 ;  /* 0x0000000000017941 */ /* 0x000fea0003800000 */
.L_x_4437:
[----:B------:R-:W-:Y:S05]  /*18390*/  BRA `(.L_x_4439) ;  /* 0xffffffc000f47947 */ /* 0x000fea000383ffff */
.L_x_4333:
[----:B0-----:R0:W1:Y:S02]  /*183a0*/  SYNCS.PHASECHK.TRANS64.TRYWAIT P1, [R3+URZ+0x38840], R2 ;  /* 0x03884002030075a7 */ /* 0x001064000802017f */
[----:B-1----:R-:W-:Y:S05]  /*183b0*/  @!P1 NANOSLEEP.SYNCS 0x989680 ;  /* 0x009896800000995d */ /* 0x002fea0003900000 */
[----:B------:R-:W1:Y:S02]  /*183c0*/  @!P1 SYNCS.PHASECHK.TRANS64 P1, [R3+URZ+0x38840], R2 ;  /* 0x03884002030095a7 */ /* 0x000e64000802007f */
[----:B-1----:R-:W-:Y:S05]  /*183d0*/  @!P1 BRA `(.L_x_4333) ;  /* 0xfffffffc00f09947 */ /* 0x002fea000383ffff */
[----:B------:R-:W-:Y:S05]  /*183e0*/  BRA `(.L_x_4440) ;  /* 0xffffffc400147947 */ /* 0x000fea000383ffff */
.L_x_4335:
[----:B-1----:R1:W0:Y:S02]  /*183f0*/  SYNCS.PHASECHK.TRANS64.TRYWAIT P1, [R5+URZ+0x38840], R0 ;  /* 0x03884000050075a7 */ /* 0x002224000802017f */
[----:B0-----:R-:W-:Y:S05]  /*18400*/  @!P1 NANOSLEEP.SYNCS 0x989680 ;  /* 0x009896800000995d */ /* 0x001fea0003900000 */
[----:B------:R-:W0:Y:S02]  /*18410*/  @!P1 SYNCS.PHASECHK.TRANS64 P1, [R5+URZ+0x38840], R0 ;  /* 0x03884000050095a7 */ /* 0x000e24000802007f */
[----:B0-----:R-:W-:Y:S05]  /*18420*/  @!P1 BRA `(.L_x_4335) ;  /* 0xfffffffc00f09947 */ /* 0x001fea000383ffff */
[----:B------:R-:W-:Y:S05]  /*18430*/  BRA `(.L_x_4441) ;  /* 0xffffffc400207947 */ /* 0x000fea000383ffff */
.L_x_4337:
[----:B------:R0:W0:Y:S02]  /*18440*/  SYNCS.PHASECHK.TRANS64.TRYWAIT P1, [R3+URZ+0x38860], R2 ;  /* 0x03886002030075a7 */ /* 0x000024000802017f */
[----:B0-----:R-:W-:Y:S05]  /*18450*/  @!P1 NANOSLEEP.SYNCS 0x989680 ;  /* 0x009896800000995d */ /* 0x001fea0003900000 */
[----:B------:R-:W0:Y:S02]  /*18460*/  @!P1 SYNCS.PHASECHK.TRANS64 P1, [R3+URZ+0x38860], R2 ;  /* 0x03886002030095a7 */ /* 0x000e24000802007f */
[----:B0-----:R-:W-:Y:S05]  /*18470*/  @!P1 BRA `(.L_x_4337) ;  /* 0xfffffffc00f09947 */ /* 0x001fea000383ffff */
[----:B------:R-:W-:Y:S05]  /*18480*/  BRA `(.L_x_4442) ;  /* 0xffffffc4001c7947 */ /* 0x000fea000383ffff */
.L_x_4443:
        /* <DEDUP_REMOVED lines=15> */
.L_x_15643:


//--------------------- .text._ZN7cutlass13device_kernelIN5flash11enable_sm90INS1_16FlashAttnFwdSm90INS1_25CollectiveMainloopFwdSm90ILi2EN4cute5tupleIJNS5_1CILi1EEES8_S8_EEENS6_IJNS7_ILi64EEESA_SA_EEELi512ENS_6half_tEfNS_4arch4Sm90ELb0ELb0ELb0ELb1ELb1ELb1ELb1ELb0ELb0ELb1ELb1ELb0EEENS1_21CollectiveEpilogueFwdINS6_IJSA_NS7_ILi512EEESA_EEES9_SC_SE_Li256ELb1ELb1ELb1ELb0EEENS1_36VarlenDynamicPersistentTileSchedulerILi64ELi64ELi256ELi128ELb1ELb1ELb1ELb0ELb1ELb1EEEEEEEEEvNT_6ParamsE --------------------------
	.section	.text._ZN7cutlass13device_kernelIN5flash11enable_sm90INS1_16FlashAttnFwdSm90INS1_25CollectiveMainloopFwdSm90ILi2EN4cute5tupleIJNS5_1CILi1EEES8_S8_EEENS6_IJNS7_ILi64EEESA_SA_EEELi512ENS_6half_tEfNS_4arch4Sm90ELb0ELb0ELb0ELb1ELb1ELb1ELb1ELb0ELb0ELb1ELb1ELb0EEENS1_21CollectiveEpilogueFwdINS6_IJSA_NS7_ILi512EEESA_EEES9_SC_SE_Li256ELb1ELb1ELb1ELb0EEENS1_36VarlenDynamicPersistentTileSchedulerILi64ELi64ELi256ELi128ELb1ELb1ELb1ELb0ELb1ELb1EEEEEEEEEvNT_6ParamsE,"ax",@progbits
	.align	128
.text._ZN7cutlass13device_kernelIN5flash11enable_sm90INS1_16FlashAttnFwdSm90INS1_25CollectiveMainloopFwdSm90ILi2EN4cute5tupleIJNS5_1CILi1EEES8_S8_EEENS6_IJNS7_ILi64EEESA_SA_EEELi512ENS_6half_tEfNS_4arch4Sm90ELb0ELb0ELb0ELb1ELb1ELb1ELb1ELb0ELb0ELb1ELb1ELb0EEENS1_21CollectiveEpilogueFwdINS6_IJSA_NS7_ILi512EEESA_EEES9_SC_SE_Li256ELb1ELb1ELb1ELb0EEENS1_36VarlenDynamicPersistentTileSchedulerILi64ELi64ELi256ELi128ELb1ELb1ELb1ELb0ELb1ELb1EEEEEEEEEvNT_6ParamsE:
        .type           _ZN7cutlass13device_kernelIN5flash11enable_sm90INS1_16FlashAttnFwdSm90INS1_25CollectiveMainloopFwdSm90ILi2EN4cute5tupleIJNS5_1CILi1EEES8_S8_EEENS6_IJNS7_ILi64EEESA_SA_EEELi512ENS_6half_tEfNS_4arch4Sm90ELb0ELb0ELb0ELb1ELb1ELb1ELb1ELb0ELb0ELb1ELb1ELb0EEENS1_21CollectiveEpilogueFwdINS6_IJSA_NS7_ILi512EEESA_EEES9_SC_SE_Li256ELb1ELb1ELb1ELb0EEENS1_36VarlenDynamicPersistentTileSchedulerILi64ELi64ELi256ELi128ELb1ELb1ELb1ELb0ELb1ELb1EEEEEEEEEvNT_6ParamsE,@function
        .size           _ZN7cutlass13device_kernelIN5flash11enable_sm90INS1_16FlashAttnFwdSm90INS1_25CollectiveMainloopFwdSm90ILi2EN4cute5tupleIJNS5_1CILi1EEES8_S8_EEENS6_IJNS7_ILi64EEESA_SA_EEELi512ENS_6half_tEfNS_4arch4Sm90ELb0ELb0ELb0ELb1ELb1ELb1ELb1ELb0ELb0ELb1ELb1ELb0EEENS1_21CollectiveEpilogueFwdINS6_IJSA_NS7_ILi512EEESA_EEES9_SC_SE_Li256ELb1ELb1ELb1ELb0EEENS1_36VarlenDynamicPersistentTileSchedulerILi64ELi64ELi256ELi128ELb1ELb1ELb1ELb0ELb1ELb1EEEEEEEEEvNT_6ParamsE,(.L_x_15644 - _ZN7cutlass13device_kernelIN5flash11enable_sm90INS1_16FlashAttnFwdSm90INS1_25CollectiveMainloopFwdSm90ILi2EN4cute5tupleIJNS5_1CILi1EEES8_S8_EEENS6_IJNS7_ILi64EEESA_SA_EEELi512ENS_6half_tEfNS_4arch4Sm90ELb0ELb0ELb0ELb1ELb1ELb1ELb1ELb0ELb0ELb1ELb1ELb0EEENS1_21CollectiveEpilogueFwdINS6_IJSA_NS7_ILi512EEESA_EEES9_SC_SE_Li256ELb1ELb1ELb1ELb0EEENS1_36VarlenDynamicPersistentTileSchedulerILi64ELi64ELi256ELi128ELb1ELb1ELb1ELb0ELb1ELb1EEEEEEEEEvNT_6ParamsE)
        .other          _ZN7cutlass13device_kernelIN5flash11enable_sm90INS1_16FlashAttnFwdSm90INS1_25CollectiveMainloopFwdSm90ILi2EN4cute5tupleIJNS5_1CILi1EEES8_S8_EEENS6_IJNS7_ILi64EEESA_SA_EEELi512ENS_6half_tEfNS_4arch4Sm90ELb0ELb0ELb0ELb1ELb1ELb1ELb1ELb0ELb0ELb1ELb1ELb0EEENS1_21CollectiveEpilogueFwdINS6_IJSA_NS7_ILi512EEESA_EEES9_SC_SE_Li256ELb1ELb1ELb1ELb0EEENS1_36VarlenDynamicPersistentTileSchedulerILi64ELi64ELi256ELi128ELb1ELb1ELb1ELb0ELb1ELb1EEEEEEEEEvNT_6ParamsE,@"STO_CUDA_ENTRY STV_DEFAULT"
_ZN7cutlass13device_kernelIN5flash11enable_sm90INS1_16FlashAttnFwdSm90INS1_25CollectiveMainloopFwdSm90ILi2EN4cute5tupleIJNS5_1CILi1EEES8_S8_EEENS6_IJNS7_ILi64EEESA_SA_EEELi512ENS_6half_tEfNS_4arch4Sm90ELb0ELb0ELb0ELb1ELb1ELb1ELb1ELb0ELb0ELb1ELb1ELb0EEENS1_21CollectiveEpilogueFwdINS6_IJSA_NS7_ILi512EEESA_EEES9_SC_SE_Li256ELb1ELb1ELb1ELb0EEENS1_36VarlenDynamicPersistentTileSchedulerILi64ELi64ELi256ELi128ELb1ELb1ELb1ELb0ELb1ELb1EEEEEEEEEvNT_6ParamsE:
[----:B------:R-:W0:Y:S02]  /*0000*/  LDC R1, c[0x0][0x28] ;  /* 0x00000a00ff017b82 */ /* 0x000e240000000800 */
[----:B0-----:R-:W-:Y:S01]  /*0010*/  VIADD R1, R1, 0xffffff90 ;  /* 0xffffff9001017836 */ /* 0x001fe20000000000 */
[----:B------:R-:W0:Y:S01]  /*0020*/  S2R R0, SR_TID.X ;  /* 0x0000000000007919 */ /* 0x000e220000002100 */
[----:B------:R-:W-:Y:S01]  /*0030*/  ELECT P0, URZ, PT ;  /* 0x00000000003f782f */ /* 0x000fe20003800000 */
[----:B------:R-:W-:Y:S01]  /*0040*/  BSSY B0, `(.L_x_4444) ;  /* 0x000000e000007945 */ /* 0x000fe20003800000 */
[--C-:B0-----:R-:W-:Y:S02]  /*0050*/  SHF.R.U32.HI R2, RZ, 0x5, R0.reuse ;  /* 0x00000005ff027819 */ /* 0x101fe40000011600 */
[----:B------:R-:W-:-:S03]  /*0060*/  SHF.R.U32.HI R4, RZ, 0x7, R0 ;  /* 0x00000007ff047819 */ /* 0x000fc60000011600 */
[----:B------:R-:W0:Y:S02]  /*0070*/  SHFL.IDX PT, R3, R2, RZ, 0x1f ;  /* 0x00001fff02037589 */ /* 0x000e2400000e0000 */
[----:B0-----:R-:W-:-:S13]  /*0080*/  ISETP.EQ.AND P0, PT, R3, RZ, P0 ;  /* 0x000000ff0300720c */ /* 0x001fda0000702270 */
        /* <DEDUP_REMOVED lines=9> */
.L_x_4445:
[----:B------:R-:W-:Y:S05]  /*0120*/  BSYNC B0 ;  /* 0x0000000000007941 */ /* 0x000fea0003800000 */
.L_x_4444:
        /* <DEDUP_REMOVED lines=21> */
[----:B0-----:R0:W1:Y:S01]  /*0280*/  @UP1 SYNCS.EXCH.64 URZ, [UR8+0x38800], UR4 ;  /* 0x03880004083f15b2 */ /* 0x0010620008000100 */
[----:B------:R0:W2:Y:S04]  /*0290*/  @UP2 SYNCS.EXCH.64 URZ, [UR8+0x38810], UR4 ;  /* 0x03881004083f25b2 */ /* 0x0000a80008000100 */
[----:B------:R0:W3:Y:S01]  /*02a0*/  @UP3 SYNCS.EXCH.64 URZ, [UR8+0x38820], UR6 ;  /* 0x03882006083f35b2 */ /* 0x0000e20008000100 */
        /* <DEDUP_REMOVED lines=14> */
[----:B----4-:R-:W-:Y:S01]  /*0390*/  NOP ;  /* 0x0000000000007918 */ /* 0x010fe20000000000 */
.L_x_4446:
[----:B------:R-:W4:Y:S01]  /*03a0*/  SHFL.IDX PT, R3, R2, RZ, 0x1f ;  /* 0x00001fff02037589 */ /* 0x000f2200000e0000 */
[----:B------:R-:W-:Y:S01]  /*03b0*/  NOP ;  /* 0x0000000000007918 */ /* 0x000fe20000000000 */
[----:B----4-:R-:W-:-:S13]  /*03c0*/  ISETP.NE.AND P0, PT, R3, RZ, PT ;  /* 0x000000ff0300720c */ /* 0x010fda0003f05270 */
        /* <DEDUP_REMOVED lines=18> */
[----:B----4-:R-:W-:Y:S01]  /*04f0*/  NOP ;  /* 0x0000000000007918 */ /* 0x010fe20000000000 */
.L_x_4447:
[----:B------:R-:W4:Y:S01]  /*0500*/  SHFL.IDX PT, R3, R2, RZ, 0x1f ;  /* 0x00001fff02037589 */ /* 0x000f2200000e0000 */
[----:B------:R-:W-:Y:S01]  /*0510*/  NOP ;  /* 0x0000000000007918 */ /* 0x000fe20000000000 */
[----:B----4-:R-:W-:-:S13]  /*0520*/  ISETP.NE.AND P0, PT, R3, RZ, PT ;  /* 0x000000ff0300720c */ /* 0x010fda0003f05270 */
        /* <DEDUP_REMOVED lines=15> */
.L_x_4448:
        /* <DEDUP_REMOVED lines=22> */
.L_x_4449:
        /* <DEDUP_REMOVED lines=22> */
.L_x_4450:
[----:B------:R-:W-:Y:S01]  /*08e0*/  PLOP3.LUT P0, PT, PT, PT, UP0, 0x80, 0x0 ;  /* 0x000000000000781c */ /* 0x000fe20003f0f008 */
[----:B------:R-:W-:Y:S01]  /*08f0*/  UMOV UR36, 0x1 ;  /* 0x0000000100247882 */ /* 0x000fe20000000000 */
[----:B------:R-:W-:Y:S01]  /*0900*/  NOP ;  /* 0x0000000000007918 */ /* 0x000fe20000000000 */
[----:B------:R-:W-:Y:S01]  /*0910*/  USEL UR36, UR36, 0x2, !UP0 ;  /* 0x0000000224247887 */ /* 0x000fe2000c000000 */
[----:B------:R-:W-:Y:S01]  /*0920*/  BSSY B9, `(.L_x_4451) ;  /* 0x0001d99000097945 */ /* 0x000fe20003800000 */
[----:B------:R-:W-:Y:S01]  /*0930*/  ULDC.64 UR42, c[0x0][0x208] ;  /* 0x00008200002a7ab9 */ /* 0x000fe20000000a00 */
[----:B0123--:R-:W-:Y:S07]  /*0940*/  BAR.SYNC.DEFER_BLOCKING 0x0 ;  /* 0x0000000000007b1d */ /* 0x00ffee0000010000 */
[----:B------:R-:W-:Y:S05]  /*0950*/  @!P0 BRA `(.L_x_4452) ;  /* 0x0000015000448947 */ /* 0x000fea0003800000 */
.L_x_4453:
[----:B------:R-:W-:-:S08]  /*0960*/  NOP ;  /* 0x0000000000007918 */ /* 0x000fd00000000000 */
[----:B------:R-:W0:Y:S02]  /*0970*/  USETMAXREG.TRY_ALLOC.CTAPOOL UP0, 0xe8 ;  /* 0x000000e8000079c8 */ /* 0x000e240008000600 */
[----:B0-----:R-:W-:-:S13]  /*0980*/  PLOP3.LUT P0, PT, PT, PT, UP0, 0x80, 0x0 ;  /* 0x000000000000781c */ /* 0x001fda0003f0f008 */
[----:B------:R-:W-:Y:S05]  /*0990*/  @!P0 BRA `(.L_x_4453) ;  /* 0xfffffffc00f08947 */ /* 0x000fea000383ffff */
[----:B------:R-:W-:Y:S01]  /*09a0*/  SHF.R.U32.HI R2, RZ, 0x7, R0 ;  /* 0x00000007ff027819 */ /* 0x000fe20000011600 */
[----:B------:R-:W0:Y:S01]  /*09b0*/  S2UR UR4, SR_CgaCtaId ;  /* 0x00000000000479c3 */ /* 0x000e220000008800 */
[----:B------:R-:W-:Y:S02]  /*09c0*/  MOV R3, 0x400 ;  /* 0x0000040000037802 */ /* 0x000fe40000000f00 */
[----:B------:R-:W-:-:S13]  /*09d0*/  ISETP.NE.AND P0, PT, R2, 0x1, PT ;  /* 0x000000010200780c */ /* 0x000fda0003f05270 */
        /* <DEDUP_REMOVED lines=42> */
[----:B------:R-:W-:Y:S01]  /*0c80*/  LEA.HI R5, R0, R3, RZ, 0x2 ;  /* 0x0000000300057211 */ /* 0x000fe200078f10ff */
[C---:B------:R-:W-:Y:S01]  /*0c90*/  VIADD R212, R18.reuse, 0x80 ;  /* 0x0000008012d47836 */ /* 0x040fe20000000000 */
[----:B------:R-:W-:Y:S01]  /*0ca0*/  LEA.HI R9, R7, R8, RZ, 0x3 ;  /* 0x0000000807097211 */ /* 0x000fe200078f18ff */
[----:B------:R-:W-:Y:S01]  /*0cb0*/  VIADD R211, R18, 0xa0 ;  /* 0x000000a012d37836 */ /* 0x000fe20000000000 */
        /* <DEDUP_REMOVED lines=12> */
[----:B------:R-:W-:Y:S01]  /*0d80*/  LOP3.LUT R12, R12, 0x3ffffc, RZ, 0xc0, !PT ;  /* 0x003ffffc0c0c7812 */ /* 0x000fe200078ec0ff */
[----:B------:R-:W-:Y:S01]  /*0d90*/  IMAD R15, R16, 0x100, R8 ;  /* 0x00000100100f7824 */ /* 0x000fe200078e0208 */
[----:B------:R-:W-:Y:S01]  /*0da0*/  LEA.HI R7, R7, R6, RZ, 0x3 ;  /* 0x0000000607077211 */ /* 0x000fe200078f18ff */
[----:B------:R-:W-:Y:S01]  /*0db0*/  IMAD.IADD R11, R8, 0x1, -R11 ;  /* 0x00000001080b7824 */ /* 0x000fe200078e0a0b */
[----:B------:R-:W-:Y:S01]  /*0dc0*/  LEA.HI R0, R0, R3, RZ, 0x5 ;  /* 0x0000000300007211 */ /* 0x000fe200078f28ff */
[----:B------:R-:W-:Y:S01]  /*0dd0*/  IMAD.IADD R12, R223, 0x1, -R12 ;  /* 0x00000001df0c7824 */ /* 0x000fe200078e0a0c */
[----:B------:R-:W-:Y:S01]  /*0de0*/  LOP3.LUT R7, R7, 0xfffffff8, RZ, 0xc0, !PT ;  /* 0xfffffff807077812 */ /* 0x000fe200078ec0ff */
[----:B------:R-:W-:Y:S01]  /*0df0*/  IMAD.SHL.U32 R8, R11, 0x40, RZ ;  /* 0x000000400b087824 */ /* 0x000fe200078e00ff */
[----:B------:R-:W-:Y:S01]  /*0e00*/  STL [R1+0x54], R16 ;  /* 0x0000541001007387 */ /* 0x000fe20000100800 */
[----:B------:R-:W-:Y:S01]  /*0e10*/  IMAD R12, R12, 0x10, R15 ;  /* 0x000000100c0c7824 */ /* 0x000fe200078e020f */
[----:B------:R-:W-:Y:S01]  /*0e20*/  SHF.R.S32.HI R0, RZ, 0x5, R0 ;  /* 0x00000005ff007819 */ /* 0x000fe20000011400 */
[----:B------:R-:W-:Y:S01]  /*0e30*/  IMAD.IADD R7, R6, 0x1, -R7 ;  /* 0x0000000106077824 */ /* 0x000fe200078e0a07 */
[----:B------:R-:W-:Y:S01]  /*0e40*/  LOP3.LUT R8, R8, 0x1c0, RZ, 0xc0, !PT ;  /* 0x000001c008087812 */ /* 0x000fe200078ec0ff */
[--C-:B------:R-:W-:Y:S01]  /*0e50*/  IMAD.U32 R6, R12, 0x40, R13.reuse ;  /* 0x000000400c067824 */ /* 0x100fe200078e000d */
[----:B------:R-:W-:Y:S01]  /*0e60*/  LOP3.LUT R10, R5, 0x7ffffffc, RZ, 0xc0, !PT ;  /* 0x7ffffffc050a7812 */ /* 0x000fe200078ec0ff */
[----:B------:R-:W-:Y:S01]  /*0e70*/  IMAD.SHL.U32 R9, R9, 0x40, RZ ;  /* 0x0000004009097824 */ /* 0x000fe200078e00ff */
[----:B------:R-:W-:Y:S01]  /*0e80*/  LOP3.LUT R13, R8, 0x8, R13, 0xf8, !PT ;  /* 0x00000008080d7812 */ /* 0x000fe200078ef80d */
[----:B------:R-:W-:Y:S01]  /*0e90*/  IMAD R195, R0, 0x10, R7 ;  /* 0x0000001000c37824 */ /* 0x000fe200078e0207 */
[----:B------:R0:W-:Y:S01]  /*0ea0*/  STL [R1+0x6c], R6 ;  /* 0x00006c0601007387 */ /* 0x0001e20000100800 */
[----:B------:R-:W-:Y:S01]  /*0eb0*/  SHF.R.U32.HI R8, RZ, 0x3, R8 ;  /* 0x00000003ff087819 */ /* 0x000fe20000011608 */
[----:B------:R-:W-:Y:S01]  /*0ec0*/  IMAD.IADD R10, R3, 0x1, -R10 ;  /* 0x00000001030a7824 */ /* 0x000fe200078e0a0a */
[----:B------:R-:W-:Y:S01]  /*0ed0*/  SHF.R.S32.HI R189, RZ, 0x2, R14 ;  /* 0x00000002ffbd7819 */ /* 0x000fe2000001140e */
[----:B------:R-:W-:Y:S01]  /*0ee0*/  STL [R1+0x4c], RZ ;  /* 0x00004cff01007387 */ /* 0x000fe20000100800 */
[----:B------:R-:W-:Y:S01]  /*0ef0*/  LOP3.LUT R13, R13, R8, RZ, 0x3c, !PT ;  /* 0x000000080d0d7212 */ /* 0x000fe200078e3cff */
[----:B------:R-:W-:Y:S01]  /*0f00*/  VIADD R206, R18, 0x140 ;  /* 0x0000014012ce7836 */ /* 0x000fe20000000000 */
[----:B------:R-:W-:Y:S01]  /*0f10*/  LEA.HI R0, R186, R186, RZ, 0x1 ;  /* 0x000000baba007211 */ /* 0x000fe200078f08ff */
[----:B------:R-:W-:Y:S01]  /*0f20*/  VIADD R203, R18, 0x160 ;  /* 0x0000016012cb7836 */ /* 0x000fe20000000000 */
[----:B------:R-:W-:Y:S01]  /*0f30*/  LEA.HI R4, R4, R16, RZ, 0x1 ;  /* 0x0000001004047211 */ /* 0x000fe200078f08ff */
[C---:B------:R-:W-:Y:S01]  /*0f40*/  VIADD R202, R18.reuse, 0x180 ;  /* 0x0000018012ca7836 */ /* 0x040fe20000000000 */
[----:B0-----:R-:W-:Y:S01]  /*0f50*/  LOP3.LUT R6, R9, 0x7ffffe00, RZ, 0xc0, !PT ;  /* 0x7ffffe0009067812 */ /* 0x001fe200078ec0ff */
[----:B------:R-:W-:Y:S01]  /*0f60*/  VIADD R218, R18, 0x1a0 ;  /* 0x000001a012da7836 */ /* 0x000fe20000000000 */
[----:B------:R-:W-:Y:S01]  /*0f70*/  LOP3.LUT R3, R0, 0x1ffffffe, RZ, 0xc0, !PT ;  /* 0x1ffffffe00037812 */ /* 0x000fe200078ec0ff */
[----:B------:R-:W-:Y:S01]  /*0f80*/  VIADD R217, R18, 0x1c0 ;  /* 0x000001c012d97836 */ /* 0x000fe20000000000 */
[----:B------:R-:W-:Y:S01]  /*0f90*/  LOP3.LUT R4, R4, 0xfffffe, RZ, 0xc0, !PT ;  /* 0x00fffffe04047812 */ /* 0x000fe200078ec0ff */
[----:B------:R-:W-:Y:S01]  /*0fa0*/  IMAD R6, R223, 0x400, R6 ;  /* 0x00000400df067824 */ /* 0x000fe200078e0206 */
[----:B------:R-:W-:Y:S01]  /*0fb0*/  SHF.R.S32.HI R14, RZ, 0x1f, R14 ;  /* 0x0000001fff0e7819 */ /* 0x000fe2000001140e */
[----:B------:R-:W-:Y:S01]  /*0fc0*/  IMAD.IADD R0, R186, 0x1, -R3 ;  /* 0x00000001ba007824 */ /* 0x000fe200078e0a03 */
[----:B------:R-:W-:Y:S01]  /*0fd0*/  SHF.R.S32.HI R7, RZ, 0x1f, R214 ;  /* 0x0000001fff077819 */ /* 0x000fe200000114d6 */
[----:B------:R-:W-:Y:S01]  /*0fe0*/  IMAD.IADD R13, R6, 0x1, R13 ;  /* 0x00000001060d7824 */ /* 0x000fe200078e020d */
[----:B------:R-:W-:Y:S01]  /*0ff0*/  SHF.R.S32.HI R9, RZ, 0x1f, R212 ;  /* 0x0000001fff097819 */ /* 0x000fe200000114d4 */
[----:B------:R-:W-:Y:S01]  /*1000*/  VIADD R6, R189, 0x20 ;  /* 0x00000020bd067836 */ /* 0x000fe20000000000 */
[----:B------:R-:W-:Y:S01]  /*1010*/  LEA.HI R14, R14, R189, RZ, 0x3 ;  /* 0x000000bd0e0e7211 */ /* 0x000fe200078f18ff */
[----:B------:R-:W-:Y:S01]  /*1020*/  IMAD.IADD R4, R16, 0x1, -R4 ;  /* 0x0000000110047824 */ /* 0x000fe200078e0a04 */
[----:B------:R-:W-:Y:S01]  /*1030*/  R2P PR, R11, 0x6 ;  /* 0x000000060b007804 */ /* 0x000fe20000000000 */
[----:B------:R-:W-:Y:S01]  /*1040*/  IMAD.SHL.U32 R3, R6, 0x40, RZ ;  /* 0x0000004006037824 */ /* 0x000fe200078e00ff */
[----:B------:R-:W-:Y:S01]  /*1050*/  SHF.R.S32.HI R5, RZ, 0x1f, R6 ;  /* 0x0000001fff057819 */ /* 0x000fe20000011406 */
[----:B------:R-:W-:Y:S01]  /*1060*/  IMAD.SHL.U32 R20, R4, 0x100, RZ ;  /* 0x0000010004147824 */ /* 0x000fe200078e00ff */
[----:B------:R-:W-:Y:S01]  /*1070*/  SHF.R.S32.HI R4, RZ, 0x1f, R213 ;  /* 0x0000001fff047819 */ /* 0x000fe200000114d5 */
[----:B------:R-:W-:Y:S01]  /*1080*/  VIADD R216, R18, 0x1e0 ;  /* 0x000001e012d87836 */ /* 0x000fe20000000000 */
[----:B------:R-:W-:Y:S01]  /*1090*/  LEA.HI R5, R5, R6, RZ, 0x3 ;  /* 0x0000000605057211 */ /* 0x000fe200078f18ff */
[----:B------:R-:W-:Y:S01]  /*10a0*/  VIADD R32, R192, 0xc0 ;  /* 0x000000c0c0207836 */ /* 0x000fe20000000000 */
[----:B------:R-:W-:Y:S01]  /*10b0*/  LOP3.LUT R6, R3, 0x1c0, RZ, 0xc0, !PT ;  /* 0x000001c003067812 */ /* 0x000fe200078ec0ff */
[----:B------:R-:W-:Y:S01]  /*10c0*/  STL [R1+0x68], R20 ;  /* 0x0000681401007387 */ /* 0x000fe20000100800 */
[----:B------:R-:W-:Y:S01]  /*10d0*/  SHF.L.U64.HI R229, R213, 0x1, R4 ;  /* 0x00000001d5e57819 */ /* 0x000fe20000010204 */
[----:B------:R-:W-:Y:S01]  /*10e0*/  IMAD.SHL.U32 R5, R5, 0x40, RZ ;  /* 0x0000004005057824 */ /* 0x000fe200078e00ff */
[----:B------:R-:W-:Y:S01]  /*10f0*/  LOP3.LUT R3, R6, 0x38, R18, 0xf8, !PT ;  /* 0x0000003806037812 */ /* 0x000fe200078ef812 */
[----:B------:R-:W-:Y:S01]  /*1100*/  VIADD R26, R192, 0x1c0 ;  /* 0x000001c0c01a7836 */ /* 0x000fe20000000000 */
[----:B------:R-:W-:Y:S01]  /*1110*/  SHF.R.U32.HI R24, RZ, 0x3, R6 ;  /* 0x00000003ff187819 */ /* 0x000fe20000011606 */
[----:B------:R-:W-:Y:S01]  /*1120*/  IMAD R0, R0, 0x8, R195 ;  /* 0x0000000800007824 */ /* 0x000fe200078e02c3 */
[----:B------:R-:W-:Y:S01]  /*1130*/  SHF.R.S32.HI R6, RZ, 0x1f, R211 ;  /* 0x0000001fff067819 */ /* 0x000fe200000114d3 */
[----:B------:R-:W-:Y:S01]  /*1140*/  IMAD R224, R13, 0x2, R2 ;  /* 0x000000020de07824 */ /* 0x000fe200078e0202 */
[----:B------:R-:W-:Y:S01]  /*1150*/  LOP3.LUT R5, R5, 0xfffffe00, RZ, 0xc0, !PT ;  /* 0xfffffe0005057812 */ /* 0x000fe200078ec0ff */
[----:B------:R-:W-:Y:S01]  /*1160*/  VIADD R34, R192, 0x40 ;  /* 0x00000040c0227836 */ /* 0x000fe20000000000 */
[----:B------:R-:W-:Y:S01]  /*1170*/  SHF.L.U64.HI R228, R214, 0x1, R7 ;  /* 0x00000001d6e47819 */ /* 0x000fe20000010207 */
[----:B------:R-:W-:Y:S01]  /*1180*/  VIADD R33, R192, 0x80 ;  /* 0x00000080c0217836 */ /* 0x000fe20000000000 */
[----:B------:R-:W-:Y:S01]  /*1190*/  SHF.L.U64.HI R4, R212, 0x1, R9 ;  /* 0x00000001d4047819 */ /* 0x000fe20000010209 */
[----:B------:R-:W-:Y:S01]  /*11a0*/  STL [R1+0x64], R5 ;  /* 0x0000640501007387 */ /* 0x000fe20000100800 */
[----:B------:R-:W-:Y:S01]  /*11b0*/  SHF.R.S32.HI R11, RZ, 0x1f, R210 ;  /* 0x0000001fff0b7819 */ /* 0x000fe200000114d2 */
[C---:B------:R-:W-:Y:S01]  /*11c0*/  VIADD R31, R192.reuse, 0x100 ;  /* 0x00000100c01f7836 */ /* 0x040fe20000000000 */
[----:B------:R-:W-:Y:S01]  /*11d0*/  SHF.L.U64.HI R7, R211, 0x1, R6 ;  /* 0x00000001d3077819 */ /* 0x000fe20000010206 */
[----:B------:R0:W-:Y:S01]  /*11e0*/  STL [R1], R4 ;  /* 0x0000000401007387 */ /* 0x0001e20000100800 */
[----:B------:R-:W-:Y:S01]  /*11f0*/  SHF.R.S32.HI R8, RZ, 0x1f, R209 ;  /* 0x0000001fff087819 */ /* 0x000fe200000114d1 */
[----:B------:R-:W-:Y:S01]  /*1200*/  VIADD R30, R192, 0x140 ;  /* 0x00000140c01e7836 */ /* 0x000fe20000000000 */
[----:B------:R-:W-:Y:S01]  /*1210*/  LOP3.LUT R14, R14, 0xfffffff8, RZ, 0xc0, !PT ;  /* 0xfffffff80e0e7812 */ /* 0x000fe200078ec0ff */
[----:B------:R1:W-:Y:S01]  /*1220*/  STL [R1+0x4], R7 ;  /* 0x0000040701007387 */ /* 0x0003e20000100800 */
[----:B------:R-:W-:Y:S01]  /*1230*/  SHF.R.S32.HI R15, RZ, 0x1f, R208 ;  /* 0x0000001fff0f7819 */ /* 0x000fe200000114d0 */
[----:B------:R-:W-:Y:S01]  /*1240*/  VIADD R28, R192, 0x180 ;  /* 0x00000180c01c7836 */ /* 0x000fe20000000000 */
[----:B------:R-:W-:Y:S01]  /*1250*/  SHF.L.U64.HI R6, R210, 0x1, R11 ;  /* 0x00000001d2067819 */ /* 0x000fe2000001020b */
[----:B------:R-:W-:Y:S01]  /*1260*/  IMAD.IADD R191, R189, 0x1, -R14 ;  /* 0x00000001bdbf7824 */ /* 0x000fe200078e0a0e */
[----:B------:R-:W-:Y:S01]  /*1270*/  SHF.R.S32.HI R12, RZ, 0x1f, R207 ;  /* 0x0000001fff0c7819 */ /* 0x000fe200000114cf */
[----:B------:R-:W-:Y:S01]  /*1280*/  VIADD R227, R224, 0x36400 ;  /* 0x00036400e0e37836 */ /* 0x000fe20000000000 */
[----:B0-----:R-:W-:Y:S01]  /*1290*/  SHF.L.U64.HI R4, R209, 0x1, R8 ;  /* 0x00000001d1047819 */ /* 0x001fe20000010208 */
[----:B------:R0:W-:Y:S01]  /*12a0*/  STL [R1+0x8], R6 ;  /* 0x0000080601007387 */ /* 0x0001e20000100800 */
[----:B------:R-:W-:Y:S01]  /*12b0*/  SHF.R.S32.HI R21, RZ, 0x1f, R206 ;  /* 0x0000001fff157819 */ /* 0x000fe200000114ce */
[----:B------:R-:W-:Y:S01]  /*12c0*/  VIADD R22, R18, 0x20 ;  /* 0x0000002012167836 */ /* 0x000fe20000000000 */
[----:B-1----:R-:W-:Y:S01]  /*12d0*/  SHF.L.U64.HI R7, R208, 0x1, R15 ;  /* 0x00000001d0077819 */ /* 0x002fe2000001020f */
[----:B------:R1:W-:Y:S01]  /*12e0*/  STL [R1+0xc], R4 ;  /* 0x00000c0401007387 */ /* 0x0003e20000100800 */
[----:B------:R-:W-:Y:S01]  /*12f0*/  SHF.R.S32.HI R14, RZ, 0x1f, R203 ;  /* 0x0000001fff0e7819 */ /* 0x000fe200000114cb */
[----:B------:R-:W-:Y:S01]  /*1300*/  VIADD R225, R224, 0x36440 ;  /* 0x00036440e0e17836 */ /* 0x000fe20000000000 */
[----:B------:R-:W-:Y:S01]  /*1310*/  SHF.R.S32.HI R25, RZ, 0x1f, R202 ;  /* 0x0000001fff197819 */ /* 0x000fe200000114ca */
[----:B------:R2:W-:Y:S01]  /*1320*/  STL [R1+0x10], R7 ;  /* 0x0000100701007387 */ /* 0x0005e20000100800 */
[----:B------:R-:W-:Y:S01]  /*1330*/  SHF.R.S32.HI R27, RZ, 0x1f, R218 ;  /* 0x0000001fff1b7819 */ /* 0x000fe200000114da */
[----:B------:R-:W-:Y:S01]  /*1340*/  IMAD.SHL.U32 R186, R186, 0x4, RZ ;  /* 0x00000004baba7824 */ /* 0x000fe200078e00ff */
[----:B0-----:R-:W-:Y:S01]  /*1350*/  SHF.L.U64.HI R6, R207, 0x1, R12 ;  /* 0x00000001cf067819 */ /* 0x001fe2000001020c */
[----:B------:R-:W-:Y:S01]  /*1360*/  @P2 VIADD R225, R227, 0xffffffc0 ;  /* 0xffffffc0e3e12836 */ /* 0x000fe20000000000 */
[----:B------:R-:W-:Y:S01]  /*1370*/  SHF.R.S32.HI R16, RZ, 0x1f, R217 ;  /* 0x0000001fff107819 */ /* 0x000fe200000114d9 */
[----:B------:R-:W-:Y:S01]  /*1380*/  VIADD R194, R186, 0x10 ;  /* 0x00000010bac27836 */ /* 0x000fe20000000000 */
[----:B-1----:R-:W-:Y:S01]  /*1390*/  SHF.L.U64.HI R4, R206, 0x1, R21 ;  /* 0x00000001ce047819 */ /* 0x002fe20000010215 */
[----:B------:R0:W-:Y:S01]  /*13a0*/  STL [R1+0x14], R6 ;  /* 0x0000140601007387 */ /* 0x0001e20000100800 */
[----:B------:R-:W-:-:S02]  /*13b0*/  SHF.R.S32.HI R29, RZ, 0x1f, R216 ;  /* 0x0000001fff1d7819 */ /* 0x000fc400000114d8 */
[----:B--2---:R-:W-:Y:S01]  /*13c0*/  SHF.L.U64.HI R7, R203, 0x1, R14 ;  /* 0x00000001cb077819 */ /* 0x004fe2000001020e */
[----:B------:R1:W-:Y:S01]  /*13d0*/  STL [R1+0x18], R4 ;  /* 0x0000180401007387 */ /* 0x0003e20000100800 */
[----:B------:R-:W-:Y:S02]  /*13e0*/  LOP3.LUT R3, R5, R3, R24, 0xf6, !PT ;  /* 0x0000000305037212 */ /* 0x000fe400078ef618 */
[----:B------:R-:W-:Y:S01]  /*13f0*/  SHF.L.U64.HI R5, R216, 0x1, R29 ;  /* 0x00000001d8057819 */ /* 0x000fe2000001021d */
[----:B------:R2:W-:Y:S01]  /*1400*/  STL [R1+0x1c], R7 ;  /* 0x00001c0701007387 */ /* 0x0005e20000100800 */
[----:B------:R-:W-:Y:S02]  /*1410*/  SHF.R.S32.HI R32, RZ, 0x1f, R32 ;  /* 0x0000001fff207819 */ /* 0x000fe40000011420 */
[----:B0-----:R-:W-:Y:S02]  /*1420*/  SHF.L.U64.HI R6, R202, 0x1, R25 ;  /* 0x00000001ca067819 */ /* 0x001fe40000010219 */
[----:B------:R-:W-:Y:S01]  /*1430*/  SHF.R.S32.HI R26, RZ, 0x1f, R26 ;  /* 0x0000001fff1a7819 */ /* 0x000fe2000001141a */
[----:B-1----:R-:W-:Y:S01]  /*1440*/  IMAD.SHL.U32 R4, R10, 0x2, RZ ;  /* 0x000000020a047824 */ /* 0x002fe200078e00ff */
[----:B------:R-:W-:Y:S01]  /*1450*/  SHF.R.S32.HI R34, RZ, 0x1f, R34 ;  /* 0x0000001fff227819 */ /* 0x000fe20000011422 */
[----:B------:R0:W-:Y:S01]  /*1460*/  STL [R1+0x20], R6 ;  /* 0x0000200601007387 */ /* 0x0001e20000100800 */
[----:B------:R-:W-:Y:S01]  /*1470*/  SHF.R.S32.HI R33, RZ, 0x1f, R33 ;  /* 0x0000001fff217819 */ /* 0x000fe20000011421 */
[----:B------:R-:W-:Y:S01]  /*1480*/  IMAD.IADD R222, R4, 0x1, R20 ;  /* 0x0000000104de7824 */ /* 0x000fe200078e0214 */
[----:B--2---:R-:W-:-:S02]  /*1490*/  SHF.L.U64.HI R7, R218, 0x1, R27 ;  /* 0x00000001da077819 */ /* 0x004fc4000001021b */
[----:B------:R-:W-:Y:S01]  /*14a0*/  SHF.R.S32.HI R31, RZ, 0x1f, R31 ;  /* 0x0000001fff1f7819 */ /* 0x000fe2000001141f */
[C---:B------:R-:W-:Y:S01]  /*14b0*/  VIADD R38, R222.reuse, 0x10 ;  /* 0x00000010de267836 */ /* 0x040fe20000000000 */
[----:B------:R-:W-:Y:S01]  /*14c0*/  SHF.R.S32.HI R30, RZ, 0x1f, R30 ;  /* 0x0000001fff1e7819 */ /* 0x000fe2000001141e */
[----:B------:R-:W-:Y:S01]  /*14d0*/  STL [R1+0x24], R7 ;  /* 0x0000240701007387 */ /* 0x000fe20000100800 */
[C---:B------:R-:W-:Y:S01]  /*14e0*/  VIADD R35, R222.reuse, 0x28 ;  /* 0x00000028de237836 */ /* 0x040fe20000000000 */
[----:B0-----:R-:W-:Y:S01]  /*14f0*/  SHF.L.U64.HI R6, R217, 0x1, R16 ;  /* 0x00000001d9067819 */ /* 0x001fe20000010210 */
[C---:B------:R-:W-:Y:S01]  /*1500*/  VIADD R32, R222.reuse, 0x40 ;  /* 0x00000040de207836 */ /* 0x040fe20000000000 */
[----:B------:R0:W-:Y:S01]  /*1510*/  STL [R1+0x58], R4 ;  /* 0x0000580401007387 */ /* 0x0001e20000100800 */
[C---:B------:R-:W-:Y:S01]  /*1520*/  VIADD R29, R222.reuse, 0x58 ;  /* 0x00000058de1d7836 */ /* 0x040fe20000000000 */
[----:B------:R-:W-:Y:S01]  /*1530*/  SHF.R.S32.HI R28, RZ, 0x1f, R28 ;  /* 0x0000001fff1c7819 */ /* 0x000fe2000001141c */
[C---:B------:R-:W-:Y:S01]  /*1540*/  VIADD R26, R222.reuse, 0x70 ;  /* 0x00000070de1a7836 */ /* 0x040fe20000000000 */
[----:B------:R-:W-:Y:S01]  /*1550*/  STL [R1+0x28], R6 ;  /* 0x0000280601007387 */ /* 0x000fe20000100800 */
[----:B------:R-:W-:Y:S01]  /*1560*/  VIADD R21, R222, 0x88 ;  /* 0x00000088de157836 */ /* 0x000fe20000000000 */
[----:B------:R-:W-:Y:S01]  /*1570*/  SEL R226, R226, 0xffffffe0, !P1 ;  /* 0xffffffe0e2e27807 */ /* 0x000fe20004800000 */
[C---:B------:R-:W-:Y:S01]  /*1580*/  VIADD R15, R222.reuse, 0xa0 ;  /* 0x000000a0de0f7836 */ /* 0x040fe20000000000 */
[----:B------:R1:W-:Y:S01]  /*1590*/  STL [R1+0x2c], R5 ;  /* 0x00002c0501007387 */ /* 0x0003e20000100800 */
[C---:B------:R-:W-:Y:S01]  /*15a0*/  VIADD R11, R222.reuse, 0xb8 ;  /* 0x000000b8de0b7836 */ /* 0x040fe20000000000 */
[----:B------:R-:W-:Y:S01]  /*15b0*/  SHF.R.S32.HI R19, RZ, 0x1f, R18 ;  /* 0x0000001fff137819 */ /* 0x000fe20000011412 */
[----:B0-----:R-:W-:Y:S01]  /*15c0*/  IMAD R4, R3, 0x2, R2 ;  /* 0x0000000203047824 */ /* 0x001fe200078e0202 */
[----:B------:R-:W-:Y:S01]  /*15d0*/  SHF.R.S32.HI R3, RZ, 0x1f, R222 ;  /* 0x0000001fff037819 */ /* 0x000fe200000114de */
[C---:B------:R-:W-:Y:S01]  /*15e0*/  VIADD R8, R222.reuse, 0xd0 ;  /* 0x000000d0de087836 */ /* 0x040fe20000000000 */
[----:B------:R-:W-:Y:S01]  /*15f0*/  SHF.R.S32.HI R193, RZ, 0x1f, R22 ;  /* 0x0000001fffc17819 */ /* 0x000fe20000011416 */
[C---:B------:R-:W-:Y:S01]  /*1600*/  VIADD R39, R222.reuse, 0x8 ;  /* 0x00000008de277836 */ /* 0x040fe20000000000 */
[----:B------:R-:W-:Y:S01]  /*1610*/  STL [R1+0x5c], R4 ;  /* 0x00005c0401007387 */ /* 0x000fe20000100800 */
[----:B------:R-:W-:-:S02]  /*1620*/  VIADD R37, R222, 0x18 ;  /* 0x00000018de257836 */ /* 0x000fc40000000000 */
[C---:B-1----:R-:W-:Y:S01]  /*1630*/  VIADD R5, R222.reuse, 0xe8 ;  /* 0x000000e8de057836 */ /* 0x042fe20000000000 */
[----:B------:R0:W-:Y:S01]  /*1640*/  STL [R1+0x60], R0 ;  /* 0x0000600001007387 */ /* 0x0001e20000100800 */
        /* <DEDUP_REMOVED lines=38> */
[----:B------:R-:W-:Y:S01]  /*18b0*/  IMAD.IADD R227, R227, 0x1, R226 ;  /* 0x00000001e3e37824 */ /* 0x000fe200078e02e2 */
        /* <DEDUP_REMOVED lines=12> */
[----:B------:R-:W-:-:S07]  /*1980*/  SHF.R.S32.HI R0, RZ, 0x1f, R3 ;  /* 0x0000001fff007819 */ /* 0x000fce0000011403 */
.L_x_4584:
[----:B01-34-:R-:W0:Y:S01]  /*1990*/  LDC.64 R4, c[0x0][0xd88] ;  /* 0x00036200ff047b82 */ /* 0x01be220000000a00 */
[----:B------:R-:W-:Y:S01]  /*19a0*/  ULDC.64 UR4, c[0x0][0xb20] ;  /* 0x0002c80000047ab9 */ /* 0x000fe20000000a00 */
[----:B------:R-:W-:Y:S01]  /*19b0*/  ULDC.64 UR8, c[0x0][0xb10] ;  /* 0x0002c40000087ab9 */ /* 0x000fe20000000a00 */
[----:B------:R-:W-:Y:S01]  /*19c0*/  ULDC.64 UR6, c[0x0][0xb00] ;  /* 0x0002c00000067ab9 */ /* 0x000fe20000000a00 */
[----:B0-----:R-:W-:-:S05]  /*19d0*/  IMAD.WIDE R4, R87, 0x4, R4 ;  /* 0x0000000457047825 */ /* 0x001fca00078e0204 */
[----:B--2---:R-:W2:Y:S01]  /*19e0*/  LDG.E R26, desc[UR42][R4.64] ;  /* 0x0000002a041a7981 */ /* 0x004ea2000c1e1900 */
[----:B------:R-:W-:Y:S01]  /*19f0*/  ISETP.NE.U32.AND P2, PT, RZ, UR4, PT ;  /* 0x00000004ff007c0c */ /* 0x000fe2000bf45070 */
[----:B------:R-:W-:Y:S01]  /*1a00*/  IMAD.MOV.U32 R8, RZ, RZ, RZ ;  /* 0x000000ffff087224 */ /* 0x000fe200078e00ff */
        /* <DEDUP_REMOVED lines=16> */
[----:B------:R-:W-:Y:S01]  /*1b10*/  IMAD.U32 R87, RZ, RZ, UR4 ;  /* 0x00000004ff577e24 */ /* 0x000fe2000f8e00ff */
[----:B------:R-:W-:Y:S01]  /*1b20*/  IADD3.X R5, R27, UR7, RZ, P4, !PT ;  /* 0x000000071b057c10 */ /* 0x000fe2000a7fe4ff */
[----:B------:R-:W-:Y:S01]  /*1b30*/  ULDC.64 UR4, c[0x0][0x418] ;  /* 0x0001060000047ab9 */ /* 0x000fe20000000a00 */
        /* <DEDUP_REMOVED lines=32> */
.L_x_4455:
[----:B------:R-:W-:Y:S02]  /*1d40*/  IMAD.U32 R36, RZ, RZ, UR5 ;  /* 0x00000005ff247e24 */ /* 0x000fe4000f8e00ff */
[----:B------:R-:W-:Y:S01]  /*1d50*/  IMAD.U32 R25, RZ, RZ, UR4 ;  /* 0x00000004ff197e24 */ /* 0x000fe2000f8e00ff */
[----:B------:R-:W-:Y:S06]  /*1d60*/  @!P2 BRA `(.L_x_4456) ;  /* 0x000000000010a947 */ /* 0x000fec0003800000 */
[----:B------:R-:W-:-:S04]  /*1d70*/  IADD3 R4, P0, R28, UR8, RZ ;  /* 0x000000081c047c10 */ /* 0x000fc8000ff1e0ff */
[----:B------:R-:W-:-:S05]  /*1d80*/  IADD3.X R5, R27, UR9, RZ, P0, !PT ;  /* 0x000000091b057c10 */ /* 0x000fca00087fe4ff */
[----:B------:R0:W5:Y:S01]  /*1d90*/  LDG.E R25, desc[UR42][R4.64] ;  /* 0x0000002a04197981 */ /* 0x000162000c1e1900 */
[----:B------:R-:W-:Y:S05]  /*1da0*/  BRA `(.L_x_4457) ;  /* 0x0000000000107947 */ /* 0x000fea0003800000 */
.L_x_4456:
[----:B------:R-:W-:Y:S05]  /*1db0*/  @!P0 BRA `(.L_x_4457) ;  /* 0x00000000000c8947 */ /* 0x000fea0003800000 */
[----:B------:R-:W2:Y:S04]  /*1dc0*/  LDG.E R0, desc[UR42][R4.64] ;  /* 0x0000002a04007981 */ /* 0x000ea8000c1e1900 */
[----:B------:R-:W2:Y:S02]  /*1dd0*/  LDG.E R25, desc[UR42][R4.64+0x4] ;  /* 0x0000042a04197981 */ /* 0x000ea4000c1e1900 */
[----:B--2---:R-:W-:-:S07]  /*1de0*/  IMAD.IADD R25, R25, 0x1, -R0 ;  /* 0x0000000119197824 */ /* 0x004fce00078e0a00 */
.L_x_4457:
        /* <DEDUP_REMOVED lines=19> */
[----:B------:R0:W-:Y:S04]  /*1f20*/  STL [R1+0x48], R12 ;  /* 0x0000480c01007387 */ /* 0x0001e80000100800 */
[----:B------:R0:W-:Y:S01]  /*1f30*/  STL [R1+0x34], R6 ;  /* 0x0000340601007387 */ /* 0x0001e20000100800 */
[----:B--2---:R-:W-:-:S04]  /*1f40*/  @P0 IMAD.IADD R36, R3, 0x1, -R0 ;  /* 0x0000000103240824 */ /* 0x004fc800078e0a00 */
[----:B------:R-:W-:-:S04]  /*1f50*/  IMAD.IADD R84, R11, 0x1, R36 ;  /* 0x000000010b547824 */ /* 0x000fc800078e0224 */
[C---:B------:R-:W-:Y:S01]  /*1f60*/  VIADD R0, R84.reuse, 0x3f ;  /* 0x0000003f54007836 */ /* 0x040fe20000000000 */
[----:B------:R-:W-:-:S04]  /*1f70*/  ISETP.GE.AND P3, PT, R84, 0x1, PT ;  /* 0x000000015400780c */ /* 0x000fc80003f66270 */
[----:B------:R-:W-:-:S04]  /*1f80*/  SHF.R.S32.HI R3, RZ, 0x1f, R0 ;  /* 0x0000001fff037819 */ /* 0x000fc80000011400 */
[----:B------:R-:W-:Y:S01]  /*1f90*/  LEA.HI R3, R3, R0, RZ, 0x6 ;  /* 0x0000000003037211 */ /* 0x000fe200078f30ff */
[----:B------:R-:W-:-:S03]  /*1fa0*/  IMAD.MOV.U32 R0, RZ, RZ, RZ ;  /* 0x000000ffff007224 */ /* 0x000fc600078e00ff */
        /* <DEDUP_REMOVED lines=32> */
.L_x_4459:
[----:B------:R-:W-:Y:S05]  /*21b0*/  BSYNC B0 ;  /* 0x0000000000007941 */ /* 0x000fea0003800000 */
.L_x_4458:
        /* <DEDUP_REMOVED lines=36> */
.L_x_4462:
[----:B------:R-:W-:Y:S05]  /*2400*/  BSYNC B6 ;  /* 0x0000000000067941 */ /* 0x000fea0003800000 */
.L_x_4461:
        /* <DEDUP_REMOVED lines=20> */
.L_x_4464:
[----:B------:R-:W-:Y:S05]  /*2550*/  BSYNC B6 ;  /* 0x0000000000067941 */ /* 0x000fea0003800000 */
.L_x_4463:
        /* <DEDUP_REMOVED lines=8> */
[----:B------:R-:W-:Y:S01]  /*25e0*/  SHF.R.S32.HI R7, RZ, 0x1f, R189 ;  /* 0x0000001fff077819 */ /* 0x000fe200000114bd */
[----:B------:R-:W3:Y:S01]  /*25f0*/  S2R R12, SR_TID.X ;  /* 0x00000000000c7919 */ /* 0x000ee20000002100 */
[----:B------:R-:W-:-:S02]  /*2600*/  @P0 IADD3.X R5, R27, UR5, RZ, P1, !PT ;  /* 0x000000051b050c10 */ /* 0x000fc40008ffe4ff */
[--C-:B------:R-:W-:Y:S01]  /*2610*/  SHF.R.S32.HI R187, RZ, 0x1f, R186.reuse ;  /* 0x0000001fffbb7819 */ /* 0x100fe200000114ba */
[----:B------:R-:W-:Y:S01]  /*2620*/  IMAD.SHL.U32 R38, R191, 0x40, RZ ;  /* 0x00000040bf267824 */ /* 0x000fe200078e00ff */
[----:B------:R-:W-:Y:S01]  /*2630*/  ULDC UR4, c[0x0][0x2f4] ;  /* 0x0000bd0000047ab9 */ /* 0x000fe20000000800 */
[----:B------:R4:W3:Y:S01]  /*2640*/  @P0 LDG.E R0, desc[UR42][R4.64] ;  /* 0x0000002a04000981 */ /* 0x0008e2000c1e1900 */
[-C--:B-1----:R-:W-:Y:S01]  /*2650*/  IMAD R6, R7, R40.reuse, RZ ;  /* 0x0000002807067224 */ /* 0x082fe200078e02ff */
[----:B------:R-:W-:Y:S01]  /*2660*/  ISETP.GE.AND P2, PT, R18, UR4, PT ;  /* 0x0000000412007c0c */ /* 0x000fe2000bf46270 */
[-C--:B------:R-:W-:Y:S01]  /*2670*/  IMAD.WIDE.U32 R20, R189, R40.reuse, R186 ;  /* 0x00000028bd147225 */ /* 0x080fe200078e00ba */
[----:B------:R-:W-:Y:S02]  /*2680*/  LOP3.LUT R38, R38, 0x1c0, RZ, 0xc0, !PT ;  /* 0x000001c026267812 */ /* 0x000fe400078ec0ff */
[----:B------:R-:W-:Y:S01]  /*2690*/  SHF.L.U64.HI R39, R40, 0x6, R41 ;  /* 0x0000000628277819 */ /* 0x000fe20000010229 */
[----:B0-----:R-:W-:Y:S01]  /*26a0*/  VIADD R8, R3, 0xffffff80 ;  /* 0xffffff8003087836 */ /* 0x001fe20000000000 */
[----:B--2---:R-:W-:Y:S01]  /*26b0*/  ISETP.GE.AND P0, PT, R18, R45, PT ;  /* 0x0000002d1200720c */ /* 0x004fe20003f06270 */
[----:B------:R-:W-:Y:S01]  /*26c0*/  IMAD.WIDE.U32 R28, R189, R40, R18 ;  /* 0x00000028bd1c7225 */ /* 0x000fe200078e0012 */
[----:B----4-:R-:W0:Y:S01]  /*26d0*/  LDC.64 R4, c[0x0][0x408] ;  /* 0x00010200ff047b82 */ /* 0x010e220000000a00 */
[----:B------:R-:W-:-:S02]  /*26e0*/  SHF.R.U32.HI R42, RZ, 0x3, R38 ;  /* 0x00000003ff2a7819 */ /* 0x000fc40000011626 */
[----:B------:R-:W-:Y:S02]  /*26f0*/  SHF.R.S32.HI R3, RZ, 0x1f, R8 ;  /* 0x0000001fff037819 */ /* 0x000fe40000011408 */
[----:B------:R-:W-:Y:S02]  /*2700*/  ISETP.GE.AND P1, PT, R22, UR4, PT ;  /* 0x0000000416007c0c */ /* 0x000fe4000bf26270 */
[----:B------:R-:W-:Y:S01]  /*2710*/  LEA.HI R9, R3, R8, RZ, 0x2 ;  /* 0x0000000803097211 */ /* 0x000fe200078f10ff */
[----:B------:R-:W-:Y:S01]  /*2720*/  IMAD.IADD R3, R24, 0x1, R25 ;  /* 0x0000000118037824 */ /* 0x000fe200078e0219 */
[----:B------:R-:W-:Y:S02]  /*2730*/  LOP3.LUT R16, R16, 0xfffffffd, RZ, 0xc0, !PT ;  /* 0xfffffffd10107812 */ /* 0x000fe400078ec0ff */
[----:B------:R-:W-:Y:S01]  /*2740*/  LOP3.LUT R11, R9, 0xfffffffc, RZ, 0xc0, !PT ;  /* 0xfffffffc090b7812 */ /* 0x000fe200078ec0ff */
[----:B------:R-:W-:Y:S01]  /*2750*/  IMAD R9, R189, R41, R6 ;  /* 0x00000029bd097224 */ /* 0x000fe200078e0206 */
[----:B------:R-:W-:-:S03]  /*2760*/  @P2 LOP3.LUT R16, R16, 0x2, RZ, 0xfc, !PT ;  /* 0x0000000210102812 */ /* 0x000fc600078efcff */
[----:B------:R-:W-:Y:S01]  /*2770*/  IMAD.IADD R21, R21, 0x1, R9 ;  /* 0x0000000115157824 */ /* 0x000fe200078e0209 */
[----:B---3--:R-:W-:Y:S01]  /*2780*/  SHF.R.U32.HI R12, RZ, 0x7, R12 ;  /* 0x00000007ff0c7819 */ /* 0x008fe2000001160c */
[----:B------:R-:W-:Y:S01]  /*2790*/  IMAD.IADD R29, R9, 0x1, R29 ;  /* 0x00000001091d7824 */ /* 0x000fe200078e021d */
[----:B-----5:R-:W-:Y:S01]  /*27a0*/  SHF.R.S32.HI R9, RZ, 0x1f, R86 ;  /* 0x0000001fff097819 */ /* 0x020fe20000011456 */
[----:B------:R-:W-:Y:S01]  /*27b0*/  IMAD.IADD R10, R8, 0x1, -R11 ;  /* 0x00000001080a7824 */ /* 0x000fe200078e0a0b */
[----:B------:R-:W-:Y:S01]  /*27c0*/  LOP3.LUT R16, R16, 0xfffffffe, RZ, 0xc0, !PT ;  /* 0xfffffffe10107812 */ /* 0x000fe200078ec0ff */
[----:B------:R-:W-:-:S03]  /*27d0*/  IMAD.WIDE.U32 R20, R86, R40, R20 ;  /* 0x0000002856147225 */ /* 0x000fc600078e0014 */
[----:B------:R-:W-:Y:S01]  /*27e0*/  @P1 LOP3.LUT R16, R16, 0x1, RZ, 0xfc, !PT ;  /* 0x0000000110101812 */ /* 0x000fe200078efcff */
[----:B0-----:R-:W-:Y:S01]  /*27f0*/  IMAD R6, R7, R4, RZ ;  /* 0x0000000407067224 */ /* 0x001fe200078e02ff */
[----:B------:R-:W-:Y:S01]  /*2800*/  SEL R7, R45, RZ, P0 ;  /* 0x000000ff2d077207 */ /* 0x000fe20000000000 */
[C---:B------:R-:W-:Y:S02]  /*2810*/  IMAD R8, R9.reuse, R40, RZ ;  /* 0x0000002809087224 */ /* 0x040fe400078e02ff */
[-C--:B------:R-:W-:Y:S02]  /*2820*/  IMAD R9, R9, R4.reuse, RZ ;  /* 0x0000000409097224 */ /* 0x080fe400078e02ff */
[----:B------:R-:W-:Y:S02]  /*2830*/  IMAD.IADD R7, R18, 0x1, R7 ;  /* 0x0000000112077824 */ /* 0x000fe400078e0207 */
[C---:B------:R-:W-:Y:S02]  /*2840*/  IMAD R11, R189.reuse, R5, R6 ;  /* 0x00000005bd0b7224 */ /* 0x040fe400078e0206 */
[C---:B------:R-:W-:Y:S01]  /*2850*/  IMAD R49, R86.reuse, R41, R8 ;  /* 0x0000002956317224 */ /* 0x040fe200078e0208 */
[----:B------:R-:W-:Y:S01]  /*2860*/  SHF.R.S32.HI R6, RZ, 0x1f, R7 ;  /* 0x0000001fff067819 */ /* 0x000fe20000011407 */
[----:B------:R-:W-:Y:S01]  /*2870*/  IMAD R9, R86, R5, R9 ;  /* 0x0000000556097224 */ /* 0x000fe200078e0209 */
[----:B------:R-:W-:Y:S01]  /*2880*/  SHF.L.U64.HI R41, R4, 0x6, R5 ;  /* 0x0000000604297819 */ /* 0x000fe20000010205 */
[----:B------:R-:W-:Y:S01]  /*2890*/  IMAD.WIDE.U32 R30, R189, R4, R186 ;  /* 0x00000004bd1e7225 */ /* 0x000fe200078e00ba */
[----:B------:R-:W-:-:S02]  /*28a0*/  LOP3.LUT R5, R38, 0x18, R18, 0xf8, !PT ;  /* 0x0000001826057812 */ /* 0x000fc400078ef812 */
[----:B------:R-:W-:Y:S01]  /*28b0*/  LEA.HI R37, R6, R7, RZ, 0x3 ;  /* 0x0000000706257211 */ /* 0x000fe200078f18ff */
[----:B------:R-:W-:Y:S01]  /*28c0*/  IMAD.WIDE.U32 R32, R189, R4, R18 ;  /* 0x00000004bd207225 */ /* 0x000fe200078e0012 */
[----:B------:R-:W-:Y:S02]  /*28d0*/  LOP3.LUT R46, R5, R42, RZ, 0x3c, !PT ;  /* 0x0000002a052e7212 */ /* 0x000fe400078e3cff */
[----:B------:R-:W-:Y:S01]  /*28e0*/  LOP3.LUT R5, R38, 0x38, R37, 0xf8, !PT ;  /* 0x0000003826057812 */ /* 0x000fe200078ef825 */
[----:B------:R-:W-:Y:S01]  /*28f0*/  IMAD.IADD R31, R31, 0x1, R11 ;  /* 0x000000011f1f7824 */ /* 0x000fe200078e020b */
[----:B------:R-:W-:Y:S01]  /*2900*/  LOP3.LUT R51, R37, 0xfffffff8, RZ, 0xc0, !PT ;  /* 0xfffffff825337812 */ /* 0x000fe200078ec0ff */
[----:B------:R-:W-:Y:S02]  /*2910*/  IMAD.IADD R33, R11, 0x1, R33 ;  /* 0x000000010b217824 */ /* 0x000fe400078e0221 */
[----:B------:R-:W-:Y:S01]  /*2920*/  IMAD.WIDE.U32 R30, R86, R4, R30 ;  /* 0x00000004561e7225 */ /* 0x000fe200078e001e */
[----:B------:R-:W-:-:S03]  /*2930*/  SHF.R.S32.HI R54, RZ, 0x1f, R51 ;  /* 0x0000001fff367819 */ /* 0x000fc60000011433 */
[----:B------:R-:W-:-:S04]  /*2940*/  IMAD.WIDE.U32 R32, R86, R4, R32 ;  /* 0x0000000456207225 */ /* 0x000fc800078e0020 */
[----:B------:R-:W-:Y:S01]  /*2950*/  IMAD.SHL.U32 R43, R4, 0x40, RZ ;  /* 0x00000040042b7824 */ /* 0x000fe200078e00ff */
[----:B------:R-:W-:Y:S01]  /*2960*/  LOP3.LUT R4, R5, R42, RZ, 0x3c, !PT ;  /* 0x0000002a05047212 */ /* 0x000fe200078e3cff */
[----:B------:R-:W-:-:S04]  /*2970*/  IMAD.WIDE.U32 R28, R86, R40, R28 ;  /* 0x00000028561c7225 */ /* 0x000fc800078e001c */
[----:B------:R-:W-:Y:S02]  /*2980*/  IMAD.IADD R48, R21, 0x1, R49 ;  /* 0x0000000115307824 */ /* 0x000fe400078e0231 */
[----:B------:R-:W-:Y:S02]  /*2990*/  IMAD.SHL.U32 R40, R40, 0x40, RZ ;  /* 0x0000004028287824 */ /* 0x000fe400078e00ff */
[----:B------:R-:W-:Y:S02]  /*29a0*/  VIADD R44, R12, 0x8 ;  /* 0x000000080c2c7836 */ /* 0x000fe40000000000 */
[----:B------:R-:W-:Y:S02]  /*29b0*/  IMAD.SHL.U32 R45, R45, 0x2, RZ ;  /* 0x000000022d2d7824 */ /* 0x000fe400078e00ff */
[----:B------:R-:W-:Y:S02]  /*29c0*/  IMAD R46, R223, 0x200, R46 ;  /* 0x00000200df2e7824 */ /* 0x000fe400078e022e */
[----:B------:R-:W-:-:S02]  /*29d0*/  IMAD R47, R10, 0x40, R189 ;  /* 0x000000400a2f7824 */ /* 0x000fc400078e02bd */
[----:B------:R-:W-:Y:S02]  /*29e0*/  IMAD.IADD R49, R49, 0x1, R29 ;  /* 0x0000000131317824 */ /* 0x000fe400078e021d */
[----:B------:R-:W-:Y:S02]  /*29f0*/  IMAD.IADD R50, R31, 0x1, R9 ;  /* 0x000000011f327824 */ /* 0x000fe400078e0209 */
[----:B------:R-:W-:Y:S02]  /*2a00*/  IMAD.IADD R52, R9, 0x1, R33 ;  /* 0x0000000109347824 */ /* 0x000fe400078e0221 */
[----:B------:R-:W-:Y:S01]  /*2a10*/  IMAD R55, R223, 0x200, R4 ;  /* 0x00000200df377824 */ /* 0x000fe200078e0204 */
[----:B------:R-:W-:-:S07]  /*2a20*/  SHF.R.S32.HI R53, RZ, 0x1f, R0 ;  /* 0x0000001fff357819 */ /* 0x000fce0000011400 */
.L_x_4497:
        /* <DEDUP_REMOVED lines=19> */
[----:B------:R-:W-:-:S04]  /*2b60*/  @!P1 IMAD.WIDE.U32 R6, R0, R6, R8 ;  /* 0x0000000600069225 */ /* 0x000fc800078e0008 */
[----:B------:R-:W-:Y:S01]  /*2b70*/  @!P1 IMAD.IADD R7, R7, 0x1, R13 ;  /* 0x0000000107079824 */ /* 0x000fe200078e020d */
[----:B--2---:R-:W-:-:S04]  /*2b80*/  @!P1 LEA R4, P2, R6, R4, 0x2 ;  /* 0x0000000406049211 */ /* 0x004fc800078410ff */
[----:B------:R-:W-:Y:S02]  /*2b90*/  @!P1 LEA.HI.X R5, R6, R5, R7, 0x2, P2 ;  /* 0x0000000506059211 */ /* 0x000fe400010f1407 */
[----:B-1----:R-:W-:Y:S01]  /*2ba0*/  ISETP.GE.AND P2, PT, R66, 0x1, PT ;  /* 0x000000014200780c */ /* 0x002fe20003f46270 */
[----:B------:R-:W-:Y:S02]  /*2bb0*/  IMAD.MOV R7, RZ, RZ, -R8 ;  /* 0x000000ffff077224 */ /* 0x000fe400078e0a08 */
[----:B------:R-:W-:Y:S01]  /*2bc0*/  IMAD.SHL.U32 R64, R23, 0x1000, RZ ;  /* 0x0000100017407824 */ /* 0x000fe200078e00ff */
[----:B------:R-:W-:Y:S05]  /*2bd0*/  YIELD ;  /* 0x0000000000007946 */ /* 0x000fea0003800000 */
[----:B------:R-:W-:Y:S01]  /*2be0*/  IMAD R60, R60, R7, R12 ;  /* 0x000000073c3c7224 */ /* 0x000fe200078e020c */
[----:B------:R-:W-:Y:S01]  /*2bf0*/  BSSY B0, `(.L_x_4465) ;  /* 0x00001b4000007945 */ /* 0x000fe20003800000 */
[----:B------:R-:W-:Y:S01]  /*2c00*/  IMAD.IADD R7, R46, 0x1, R64 ;  /* 0x000000012e077824 */ /* 0x000fe200078e0240 */
[----:B------:R0:W5:Y:S01]  /*2c10*/  @!P1 LDG.E R59, desc[UR42][R4.64] ;  /* 0x0000002a043b9981 */ /* 0x000162000c1e1900 */
[----:B------:R-:W-:Y:S01]  /*2c20*/  ISETP.GT.AND P1, PT, R11, R35, PT ;  /* 0x000000230b00720c */ /* 0x000fe20003f24270 */
[----:B------:R-:W-:-:S02]  /*2c30*/  IMAD.MOV.U32 R34, RZ, RZ, R11 ;  /* 0x000000ffff227224 */ /* 0x000fc400078e000b */
[----:B------:R-:W-:Y:S01]  /*2c40*/  IMAD R10, R7, 0x2, R2 ;  /* 0x00000002070a7824 */ /* 0x000fe200078e0202 */
[----:B------:R-:W-:Y:S09]  /*2c50*/  @!P2 BRA `(.L_x_4466) ;  /* 0x0000001400e0a947 */ /* 0x000ff20003800000 */
        /* <DEDUP_REMOVED lines=57> */
.L_x_4469:
[----:B------:R-:W-:Y:S05]  /*2ff0*/  BSYNC B1 ;  /* 0x0000000000017941 */ /* 0x000fea0003800000 */
.L_x_4468:
        /* <DEDUP_REMOVED lines=16> */
.L_x_4470:
[----:B------:R-:W-:Y:S01]  /*3100*/  IMAD R58, R23, 0x8, R2 ;  /* 0x00000008173a7824 */ /* 0x000fe200078e0202 */
[----:B------:R-:W-:Y:S01]  /*3110*/  SHF.L.U32 R65, R188, 0x1f, RZ ;  /* 0x0000001fbc417819 */ /* 0x000fe200000006ff */
[----:B------:R-:W-:Y:S03]  /*3120*/  BSSY B1, `(.L_x_4471) ;  /* 0x0000003000017945 */ /* 0x000fe60003800000 */
[----:B------:R-:W0:Y:S02]  /*3130*/  SYNCS.PHASECHK.TRANS64.TRYWAIT P4, [R58+URZ+0x38890], R65 ;  /* 0x038890413a0075a7 */ /* 0x000e24000808017f */
[----:B0-----:R-:W-:Y:S05]  /*3140*/  @!P4 BRA `(.L_x_4472) ;  /* 0x000001b00060c947 */ /* 0x001fea0003800000 */
.L_x_4719:
[----:B------:R-:W-:Y:S05]  /*3150*/  BSYNC B1 ;  /* 0x0000000000017941 */ /* 0x000fea0003800000 */
.L_x_4471:
[----:B------:R-:W-:-:S03]  /*3160*/  UMOV UR4, 0xffffffff ;  /* 0xffffffff00047882 */ /* 0x000fc60000000000 */
[----:B------:R-:W-:Y:S05]  /*3170*/  BRA.DIV UR4, `(.L_x_4473) ;  /* 0x000001b204687947 */ /* 0x000fea000b800000 */
[----:B------:R1:W2:Y:S04]  /*3180*/  SHFL.IDX PT, R69, R13, RZ, 0x1c1f ;  /* 0x001c1fff0d457589 */ /* 0x0002a800000e0000 */
[----:B------:R1:W3:Y:S02]  /*3190*/  SHFL.IDX PT, R14, R67, RZ, 0x1c1f ;  /* 0x001c1fff430e7589 */ /* 0x0002e400000e0000 */
.L_x_4723:
[----:B------:R-:W-:Y:S05]  /*31a0*/  @P2 BRA `(.L_x_4474) ;  /* 0x0000001400602947 */ /* 0x000fea0003800000 */
[----:B------:R-:W-:Y:S01]  /*31b0*/  LOP3.LUT P4, RZ, R16, 0x2, RZ, 0xc0, !PT ;  /* 0x0000000210ff7812 */ /* 0x000fe2000788c0ff */
[----:B------:R-:W-:-:S12]  /*31c0*/  BSSY B1, `(.L_x_4475) ;  /* 0x0000034000017945 */ /* 0x000fd80003800000 */
[----:B------:R-:W-:Y:S05]  /*31d0*/  @P4 BRA `(.L_x_4476) ;  /* 0x0000000000c84947 */ /* 0x000fea0003800000 */
[----:B------:R4:W0:Y:S01]  /*31e0*/  LDS.128 R4, [R10+0x22400] ;  /* 0x022400000a047984 */ /* 0x0008220000000c00 */
[----:B------:R-:W-:Y:S01]  /*31f0*/  ISETP.GE.AND P2, PT, R186, R66, PT ;  /* 0x00000042ba00720c */ /* 0x000fe20003f46270 */
[----:B------:R-:W-:-:S12]  /*3200*/  BSSY B2, `(.L_x_4477) ;  /* 0x000002c000027945 */ /* 0x000fd80003800000 */
[----:B----4-:R-:W-:Y:S05]  /*3210*/  @P2 BRA `(.L_x_4478) ;  /* 0x0000000000a82947 */ /* 0x010fea0003800000 */
[----:B------:R-:W-:Y:S01]  /*3220*/  SHF.R.U64 R12, R56, 0x10, R57 ;  /* 0x00000010380c7819 */ /* 0x000fe20000001239 */
[--C-:B0-----:R-:W-:Y:S01]  /*3230*/  HADD2.F32 R10, -RZ, R5.reuse.H1_H1 ;  /* 0x30000005ff0a7230 */ /* 0x101fe20000004100 */
[----:B------:R-:W-:Y:S01]  /*3240*/  SHF.R.U64 R11, R26, 0x10, R27 ;  /* 0x000000101a0b7819 */ /* 0x000fe2000000121b */
[----:B------:R-:W-:Y:S02]  /*3250*/  HADD2.F32 R5, -RZ, R5.H0_H0 ;  /* 0x20000005ff057230 */ /* 0x000fe40000004100 */
[----:B------:R-:W-:Y:S02]  /*3260*/  HADD2.F32 R12, -RZ, R12.H0_H0 ;  /* 0x2000000cff0c7230 */ /* 0x000fe40000004100 */
[----:B------:R-:W-:-:S03]  /*3270*/  HADD2.F32 R11, -RZ, R11.H0_H0 ;  /* 0x2000000bff0b7230 */ /* 0x000fc60000004100 */
[CC--:B-1----:R-:W-:Y:S01]  /*3280*/  FMUL.FTZ R13, R5.reuse, R12.reuse ;  /* 0x0000000c050d7220 */ /* 0x0c2fe20000410000 */
[C---:B------:R-:W-:Y:S01]  /*3290*/  FMUL.FTZ R26, R10.reuse, R12 ;  /* 0x0000000c0a1a7220 */ /* 0x040fe20000410000 */
[----:B------:R-:W-:Y:S02]  /*32a0*/  HADD2.F32 R12, -RZ, R7.H1_H1 ;  /* 0x30000007ff0c7230 */ /* 0x000fe40000004100 */
[-C--:B------:R-:W-:Y:S01]  /*32b0*/  FFMA.FTZ R10, R10, R11.reuse, R13 ;  /* 0x0000000b0a0a7223 */ /* 0x080fe2000001000d */
[----:B------:R-:W-:Y:S01]  /*32c0*/  SHF.R.U32.HI R13, RZ, 0x10, R57 ;  /* 0x00000010ff0d7819 */ /* 0x000fe20000011639 */
[----:B------:R-:W-:Y:S01]  /*32d0*/  FFMA.FTZ R5, R5, R11, -R26 ;  /* 0x0000000b05057223 */ /* 0x000fe2000001081a */
[----:B------:R-:W-:Y:S01]  /*32e0*/  SHF.R.U32.HI R26, RZ, 0x10, R27 ;  /* 0x00000010ff1a7819 */ /* 0x000fe2000001161b */
[----:B------:R-:W-:Y:S02]  /*32f0*/  IMAD.MOV.U32 R11, RZ, RZ, R4 ;  /* 0x000000ffff0b7224 */ /* 0x000fe400078e0004 */
[----:B------:R-:W-:Y:S01]  /*3300*/  HADD2.F32 R13, -RZ, R13.H0_H0 ;  /* 0x2000000dff0d7230 */ /* 0x000fe20000004100 */
[----:B------:R-:W-:Y:S01]  /*3310*/  F2FP.F16.F32.PACK_AB R5, R10, R5 ;  /* 0x000000050a05723e */ /* 0x000fe200000000ff */
[----:B------:R-:W-:-:S02]  /*3320*/  HADD2.F32 R4, -RZ, R7.H0_H0 ;  /* 0x20000007ff047230 */ /* 0x000fc40000004100 */
[----:B------:R-:W-:Y:S02]  /*3330*/  HADD2.F32 R7, -RZ, R26.H0_H0 ;  /* 0x2000001aff077230 */ /* 0x000fe40000004100 */
[-C--:B------:R-:W-:Y:S01]  /*3340*/  FMUL.FTZ R15, R12, R13.reuse ;  /* 0x0000000d0c0f7220 */ /* 0x080fe20000410000 */
[----:B------:R-:W-:-:S03]  /*3350*/  FMUL.FTZ R13, R4, R13 ;  /* 0x0000000d040d7220 */ /* 0x000fc60000410000 */
[-C--:B------:R-:W-:Y:S01]  /*3360*/  FFMA.FTZ R4, R4, R7.reuse, -R15 ;  /* 0x0000000704047223 */ /* 0x080fe2000001080f */
[----:B------:R-:W-:Y:S02]  /*3370*/  HADD2.F32 R15, -RZ, R72.H0_H0 ;  /* 0x20000048ff0f7230 */ /* 0x000fe40000004100 */
[----:B------:R-:W-:Y:S01]  /*3380*/  FFMA.FTZ R7, R12, R7, R13 ;  /* 0x000000070c077223 */ /* 0x000fe2000001000d */
[----:B------:R-:W-:Y:S02]  /*3390*/  IMAD.MOV.U32 R12, RZ, RZ, R6 ;  /* 0x000000ffff0c7224 */ /* 0x000fe400078e0006 */
[--C-:B------:R-:W-:Y:S02]  /*33a0*/  HADD2.F32 R6, -RZ, R11.reuse.H1_H1 ;  /* 0x3000000bff067230 */ /* 0x100fe40000004100 */
[----:B------:R-:W-:Y:S01]  /*33b0*/  HADD2.F32 R11, -RZ, R11.H0_H0 ;  /* 0x2000000bff0b7230 */ /* 0x000fe20000004100 */
[----:B------:R-:W-:Y:S01]  /*33c0*/  F2FP.F16.F32.PACK_AB R7, R7, R4 ;  /* 0x000000040707723e */ /* 0x000fe200000000ff */
[----:B------:R-:W-:-:S02]  /*33d0*/  HADD2.F32 R13, -RZ, R70.H0_H0 ;  /* 0x20000046ff0d7230 */ /* 0x000fc40000004100 */
[-C--:B------:R-:W-:Y:S01]  /*33e0*/  FMUL.FTZ R26, R6, R15.reuse ;  /* 0x0000000f061a7220 */ /* 0x080fe20000410000 */
[----:B------:R-:W-:-:S03]  /*33f0*/  FMUL.FTZ R15, R11, R15 ;  /* 0x0000000f0b0f7220 */ /* 0x000fc60000410000 */
[-C--:B------:R-:W-:Y:S01]  /*3400*/  FFMA.FTZ R26, R11, R13.reuse, -R26 ;  /* 0x0000000d0b1a7223 */ /* 0x080fe2000001081a */
[----:B------:R-:W-:Y:S02]  /*3410*/  HADD2.F32 R11, -RZ, R70.H1_H1 ;  /* 0x30000046ff0b7230 */ /* 0x000fe40000004100 */
[----:B------:R-:W-:Y:S01]  /*3420*/  FFMA.FTZ R15, R6, R13, R15 ;  /* 0x0000000d060f7223 */ /* 0x000fe2000001000f */
[----:B------:R-:W-:Y:S02]  /*3430*/  HADD2.F32 R13, -RZ, R72.H1_H1 ;  /* 0x30000048ff0d7230 */ /* 0x000fe40000004100 */
[--C-:B------:R-:W-:Y:S02]  /*3440*/  HADD2.F32 R6, -RZ, R12.reuse.H1_H1 ;  /* 0x3000000cff067230 */ /* 0x100fe40000004100 */
[----:B------:R-:W-:Y:S01]  /*3450*/  HADD2.F32 R12, -RZ, R12.H0_H0 ;  /* 0x2000000cff0c7230 */ /* 0x000fe20000004100 */
[----:B------:R-:W-:Y:S02]  /*3460*/  F2FP.F16.F32.PACK_AB R4, R15, R26 ;  /* 0x0000001a0f04723e */ /* 0x000fe400000000ff */
[----:B------:R-:W-:-:S02]  /*3470*/  FMUL.FTZ R27, R6, R13 ;  /* 0x0000000d061b7220 */ /* 0x000fc40000410000 */
[C---:B------:R-:W-:Y:S02]  /*3480*/  FMUL.FTZ R13, R12.reuse, R13 ;  /* 0x0000000d0c0d7220 */ /* 0x040fe40000410000 */
[-C--:B------:R-:W-:Y:S02]  /*3490*/  FFMA.FTZ R27, R12, R11.reuse, -R27 ;  /* 0x0000000b0c1b7223 */ /* 0x080fe4000001081b */
[----:B------:R-:W-:-:S05]  /*34a0*/  FFMA.FTZ R6, R6, R11, R13 ;  /* 0x0000000b06067223 */ /* 0x000fca000001000d */
[----:B------:R-:W-:-:S07]  /*34b0*/  F2FP.F16.F32.PACK_AB R6, R6, R27 ;  /* 0x0000001b0606723e */ /* 0x000fce00000000ff */
.L_x_4478:
[----:B------:R-:W-:Y:S05]  /*34c0*/  BSYNC B2 ;  /* 0x0000000000027941 */ /* 0x000fea0003800000 */
.L_x_4477:
[----:B---3--:R-:W-:-:S04]  /*34d0*/  LEA R10, P2, R18, R14, 0x1 ;  /* 0x0000000e120a7211 */ /* 0x008fc800078408ff */
[----:B--2---:R-:W-:-:S05]  /*34e0*/  LEA.HI.X R11, R18, R69, R19, 0x1, P2 ;  /* 0x00000045120b7211 */ /* 0x004fca00010f0c13 */
[----:B0-----:R4:W-:Y:S04]  /*34f0*/  ST.E.128 desc[UR42][R10.64], R4 ;  /* 0x000000040a007985 */ /* 0x0019e8000c101d2a */
.L_x_4476:
[----:B------:R-:W-:Y:S05]  /*3500*/  BSYNC B1 ;  /* 0x0000000000017941 */ /* 0x000fea0003800000 */
.L_x_4475:
        /* <DEDUP_REMOVED lines=13> */
[----:B------:R-:W-:Y:S01]  /*35e0*/  SHF.R.U64 R12, R8, 0x10, R9 ;  /* 0x00000010080c7819 */ /* 0x000fe20000001209 */
[----:B--2---:R-:W-:Y:S01]  /*35f0*/  IMAD.MOV.U32 R8, RZ, RZ, R7 ;  /* 0x000000ffff087224 */ /* 0x004fe200078e0007 */
[--C-:B------:R-:W-:Y:S01]  /*3600*/  SHF.R.U64 R14, R24, 0x10, R25.reuse ;  /* 0x00000010180e7819 */ /* 0x100fe20000001219 */
[--C-:B------:R-:W-:Y:S01]  /*3610*/  HADD2.F32 R7, -RZ, R5.reuse.H1_H1 ;  /* 0x30000005ff077230 */ /* 0x100fe20000004100 */
[----:B------:R-:W-:Y:S01]  /*3620*/  SHF.R.U32.HI R15, RZ, 0x10, R25 ;  /* 0x00000010ff0f7819 */ /* 0x000fe20000011619 */
[----:B------:R-:W-:Y:S01]  /*3630*/  HADD2.F32 R5, -RZ, R5.H0_H0 ;  /* 0x20000005ff057230 */ /* 0x000fe20000004100 */
[----:B-1----:R-:W-:Y:S01]  /*3640*/  SHF.R.U32.HI R13, RZ, 0x10, R9 ;  /* 0x00000010ff0d7819 */ /* 0x002fe20000011609 */
[----:B------:R-:W-:Y:S02]  /*3650*/  HADD2.F32 R14, -RZ, R14.H0_H0 ;  /* 0x2000000eff0e7230 */ /* 0x000fe40000004100 */
[----:B------:R-:W-:Y:S02]  /*3660*/  HADD2.F32 R15, -RZ, R15.H0_H0 ;  /* 0x2000000fff0f7230 */ /* 0x000fe40000004100 */
[----:B------:R-:W-:-:S02]  /*3670*/  HADD2.F32 R9, -RZ, R8.H1_H1 ;  /* 0x30000008ff097230 */ /* 0x000fc40000004100 */
[-C--:B------:R-:W-:Y:S01]  /*3680*/  FMUL.FTZ R24, R7, R14.reuse ;  /* 0x0000000e07187220 */ /* 0x080fe20000410000 */
[----:B------:R-:W-:Y:S02]  /*3690*/  HADD2.F32 R12, -RZ, R12.H0_H0 ;  /* 0x2000000cff0c7230 */ /* 0x000fe40000004100 */
[----:B------:R-:W-:Y:S01]  /*36a0*/  FMUL.FTZ R14, R5, R14 ;  /* 0x0000000e050e7220 */ /* 0x000fe20000410000 */
[----:B------:R-:W-:Y:S02]  /*36b0*/  HADD2.F32 R8, -RZ, R8.H0_H0 ;  /* 0x20000008ff087230 */ /* 0x000fe40000004100 */
[-C--:B------:R-:W-:Y:S01]  /*36c0*/  FMUL.FTZ R25, R9, R15.reuse ;  /* 0x0000000f09197220 */ /* 0x080fe20000410000 */
[----:B------:R-:W-:Y:S02]  /*36d0*/  HADD2.F32 R13, -RZ, R13.H0_H0 ;  /* 0x2000000dff0d7230 */ /* 0x000fe40000004100 */
        /* <DEDUP_REMOVED lines=10> */
[----:B------:R-:W-:Y:S02]  /*3780*/  HADD2.F32 R4, -RZ, R4.H0_H0 ;  /* 0x20000004ff047230 */ /* 0x000fe40000004100 */
[----:B------:R-:W-:Y:S01]  /*3790*/  FMUL.FTZ R25, R7, R12 ;  /* 0x0000000c07197220 */ /* 0x000fe20000410000 */
[----:B------:R-:W-:-:S02]  /*37a0*/  HADD2.F32 R6, -RZ, R6.H0_H0 ;  /* 0x20000006ff067230 */ /* 0x000fc40000004100 */
        /* <DEDUP_REMOVED lines=11> */
[----:B------:R-:W-:-:S07]  /*3860*/  F2FP.F16.F32.PACK_AB R6, R8, R27 ;  /* 0x0000001b0806723e */ /* 0x000fce00000000ff */
.L_x_4480:
[----:B------:R-:W-:Y:S05]  /*3870*/  BSYNC B1 ;  /* 0x0000000000017941 */ /* 0x000fea0003800000 */
.L_x_4479:
[----:B--2---:R2:W-:Y:S01]  /*3880*/  ST.E.128 desc[UR42][R10.64], R4 ;  /* 0x000000040a007985 */ /* 0x0045e2000c101d2a */
[----:B------:R-:W-:Y:S05]  /*3890*/  BRA `(.L_x_4474) ;  /* 0x0000000c00a47947 */ /* 0x000fea0003800000 */
.L_x_4467:
[----:B------:R-:W-:-:S05]  /*38a0*/  IMAD R63, R11, -0x40, R36 ;  /* 0xffffffc00b3f7824 */ /* 0x000fca00078e0224 */
[----:B------:R-:W-:-:S04]  /*38b0*/  VIMNMX R63, R63, 0x40, PT ;  /* 0x000000403f3f7848 */ /* 0x000fc80003fe0100 */
[----:B------:R-:W-:-:S04]  /*38c0*/  ISETP.GE.AND P2, PT, R189, R63, PT ;  /* 0x0000003fbd00720c */ /* 0x000fc80003f46270 */
[----:B------:R-:W-:-:S13]  /*38d0*/  ISETP.GE.OR P3, PT, R18, R66, P2 ;  /* 0x000000421200720c */ /* 0x000fda0001766670 */
[----:B------:R-:W0:Y:S01]  /*38e0*/  @!P3 LDC.64 R10, c[0x0][0x3e8] ;  /* 0x0000fa00ff0abb82 */ /* 0x000e220000000a00 */
[----:B------:R-:W-:-:S05]  /*38f0*/  @!P3 IADD3 R4, P4, R28, R4, RZ ;  /* 0x000000041c04b210 */ /* 0x000fca0007f9e0ff */
[----:B------:R-:W-:Y:S02]  /*3900*/  @!P3 IMAD.X R5, R14, 0x1, R49, P4 ;  /* 0x000000010e05b824 */ /* 0x000fe400020e0631 */
[----:B------:R-:W1:Y:S01]  /*3910*/  @!P3 LDC.64 R8, c[0x0][0x400] ;  /* 0x00010000ff08bb82 */ /* 0x000e620000000a00 */
[----:B0-----:R-:W-:-:S04]  /*3920*/  @!P3 LEA R10, P4, R4, R10, 0x1 ;  /* 0x0000000a040ab211 */ /* 0x001fc800078808ff */
[----:B------:R-:W-:Y:S01]  /*3930*/  @!P3 LEA.HI.X R11, R4, R11, R5, 0x1, P4 ;  /* 0x0000000b040bb211 */ /* 0x000fe200020f0c05 */
[----:B------:R-:W-:Y:S02]  /*3940*/  @!P3 IMAD R4, R41, R34, RZ ;  /* 0x000000222904b224 */ /* 0x000fe400078e02ff */
[----:B------:R-:W-:Y:S02]  /*3950*/  @!P3 IMAD.MOV.U32 R5, RZ, RZ, R52 ;  /* 0x000000ffff05b224 */ /* 0x000fe400078e0034 */
[----:B------:R-:W-:Y:S02]  /*3960*/  @!P3 IMAD R7, R12, R43, R4 ;  /* 0x0000002b0c07b224 */ /* 0x000fe400078e0204 */
[----:B------:R-:W-:-:S04]  /*3970*/  @!P3 IMAD.MOV.U32 R4, RZ, RZ, R32 ;  /* 0x000000ffff04b224 */ /* 0x000fc800078e0020 */
[----:B------:R-:W-:-:S04]  /*3980*/  @!P3 IMAD.WIDE.U32 R4, R34, R43, R4 ;  /* 0x0000002b2204b225 */ /* 0x000fc800078e0004 */
[----:B------:R-:W-:Y:S01]  /*3990*/  @!P3 IMAD.IADD R5, R7, 0x1, R5 ;  /* 0x000000010705b824 */ /* 0x000fe200078e0205 */
[C---:B-1----:R-:W-:Y:S02]  /*39a0*/  @!P3 LEA R8, P4, R4.reuse, R8, 0x1 ;  /* 0x000000080408b211 */ /* 0x042fe400078808ff */
        /* <DEDUP_REMOVED lines=10> */
[----:B--2---:R-:W-:Y:S02]  /*3a50*/  IMAD.MOV.U32 R12, RZ, RZ, R4 ;  /* 0x000000ffff0c7224 */ /* 0x004fe400078e0004 */
[----:B------:R-:W-:Y:S02]  /*3a60*/  IMAD.MOV.U32 R15, RZ, RZ, R6 ;  /* 0x000000ffff0f7224 */ /* 0x000fe400078e0006 */
[----:B------:R-:W-:Y:S01]  /*3a70*/  IMAD.MOV.U32 R14, RZ, RZ, R5 ;  /* 0x000000ffff0e7224 */ /* 0x000fe200078e0005 */
[----:B------:R-:W-:Y:S01]  /*3a80*/  PRMT R75, R12, 0x7610, R75 ;  /* 0x000076100c4b7816 */ /* 0x000fe2000000004b */
[----:B------:R-:W-:Y:S01]  /*3a90*/  IMAD.MOV.U32 R56, RZ, RZ, R7 ;  /* 0x000000ffff387224 */ /* 0x000fe200078e0007 */
[----:B------:R-:W-:Y:S01]  /*3aa0*/  PRMT R77, R77, 0x5410, R15 ;  /* 0x000054104d4d7816 */ /* 0x000fe2000000000f */
[----:B---3--:R-:W-:Y:S01]  /*3ab0*/  IMAD.MOV.U32 R8, RZ, RZ, R26 ;  /* 0x000000ffff087224 */ /* 0x008fe200078e001a */
[----:B------:R-:W-:Y:S01]  /*3ac0*/  PRMT R69, R14, 0x7610, R69 ;  /* 0x000076100e457816 */ /* 0x000fe20000000045 */
[----:B------:R-:W-:Y:S01]  /*3ad0*/  IMAD.MOV.U32 R9, RZ, RZ, R27 ;  /* 0x000000ffff097224 */ /* 0x000fe200078e001b */
[----:B------:R-:W-:Y:S01]  /*3ae0*/  PRMT R78, R56, 0x7610, R78 ;  /* 0x00007610384e7816 */ /* 0x000fe2000000004e */
[----:B------:R-:W-:Y:S01]  /*3af0*/  IMAD.MOV.U32 R10, RZ, RZ, R24 ;  /* 0x000000ffff0a7224 */ /* 0x000fe200078e0018 */
[----:B------:R-:W-:Y:S01]  /*3b00*/  PRMT R77, R8, 0x7610, R77 ;  /* 0x00007610084d7816 */ /* 0x000fe2000000004d */
[----:B------:R-:W-:Y:S01]  /*3b10*/  IMAD.MOV.U32 R11, RZ, RZ, R25 ;  /* 0x000000ffff0b7224 */ /* 0x000fe200078e0019 */
[----:B------:R-:W-:-:S02]  /*3b20*/  PRMT R76, R9, 0x7610, R76 ;  /* 0x00007610094c7816 */ /* 0x000fc4000000004c */
[----:B------:R-:W-:Y:S02]  /*3b30*/  PRMT R75, R75, 0x5410, R10 ;  /* 0x000054104b4b7816 */ /* 0x000fe4000000000a */
[----:B------:R-:W-:Y:S01]  /*3b40*/  PRMT R71, R11, 0x7610, R71 ;  /* 0x000076100b477816 */ /* 0x000fe20000000047 */
[----:B------:R-:W-:Y:S06]  /*3b50*/  @!P3 BRA `(.L_x_4481) ;  /* 0x000000000004b947 */ /* 0x000fec0003800000 */
[----:B------:R-:W-:Y:S01]  /*3b60*/  BPT.TRAP 0x1 ;  /* 0x000000040000795c */ /* 0x000fe20000300000 */
.L_x_4481:
[----:B------:R-:W-:Y:S01]  /*3b70*/  IMAD R58, R23, 0x8, R2 ;  /* 0x00000008173a7824 */ /* 0x000fe200078e0202 */
[----:B------:R-:W-:Y:S01]  /*3b80*/  SHF.L.U32 R65, R188, 0x1f, RZ ;  /* 0x0000001fbc417819 */ /* 0x000fe200000006ff */
[----:B------:R-:W-:Y:S03]  /*3b90*/  BSSY B1, `(.L_x_4482) ;  /* 0x0000003000017945 */ /* 0x000fe60003800000 */
[----:B------:R-:W0:Y:S02]  /*3ba0*/  SYNCS.PHASECHK.TRANS64.TRYWAIT P5, [R58+URZ+0x38890], R65 ;  /* 0x038890413a0075a7 */ /* 0x000e2400080a017f */
[----:B0-----:R-:W-:Y:S05]  /*3bb0*/  @!P5 BRA `(.L_x_4483) ;  /* 0x000001a8001cd947 */ /* 0x001fea0003800000 */
.L_x_4724:
[----:B------:R-:W-:Y:S05]  /*3bc0*/  BSYNC B1 ;  /* 0x0000000000017941 */ /* 0x000fea0003800000 */
.L_x_4482:
[----:B------:R-:W-:-:S03]  /*3bd0*/  UMOV UR4, 0xffffffff ;  /* 0xffffffff00047882 */ /* 0x000fc60000000000 */
[----:B------:R-:W-:Y:S05]  /*3be0*/  BRA.DIV UR4, `(.L_x_4484) ;  /* 0x000001aa04247947 */ /* 0x000fea000b800000 */
[----:B------:R1:W2:Y:S04]  /*3bf0*/  SHFL.IDX PT, R56, R13, RZ, 0x1c1f ;  /* 0x001c1fff0d387589 */ /* 0x0002a800000e0000 */
[----:B------:R-:W3:Y:S02]  /*3c00*/  SHFL.IDX PT, R67, R67, RZ, 0x1c1f ;  /* 0x001c1fff43437589 */ /* 0x000ee400000e0000 */
.L_x_4728:
        /* <DEDUP_REMOVED lines=12> */
[----:B------:R-:W-:Y:S01]  /*3cd0*/  LOP3.LUT R8, R9, R42, RZ, 0x3c, !PT ;  /* 0x0000002a09087212 */ /* 0x000fe200078e3cff */
[----:B------:R-:W-:-:S04]  /*3ce0*/  IMAD.IADD R9, R55, 0x1, R64 ;  /* 0x0000000137097824 */ /* 0x000fc800078e0240 */
[----:B------:R-:W-:Y:S02]  /*3cf0*/  IMAD R11, R223, 0x200, R8 ;  /* 0x00000200df0b7824 */ /* 0x000fe400078e0208 */
[----:B------:R-:W-:Y:S02]  /*3d00*/  IMAD R9, R9, 0x2, R2 ;  /* 0x0000000209097824 */ /* 0x000fe400078e0202 */
[----:B------:R-:W-:-:S04]  /*3d10*/  IMAD.IADD R11, R64, 0x1, R11 ;  /* 0x00000001400b7824 */ /* 0x000fc800078e020b */
[----:B------:R-:W-:Y:S02]  /*3d20*/  IMAD R12, R11, 0x2, R2 ;  /* 0x000000020b0c7824 */ /* 0x000fe400078e0202 */
        /* <DEDUP_REMOVED lines=15> */
[----:B------:R-:W-:Y:S02]  /*3e20*/  HADD2.F32 R76, -RZ, R76.H0_H0 ;  /* 0x2000004cff4c7230 */ /* 0x000fe40000004100 */
[----:B------:R-:W-:Y:S01]  /*3e30*/  FFMA.FTZ R64, R64, R69, R71 ;  /* 0x0000004540407223 */ /* 0x000fe20000010047 */
[----:B------:R-:W-:Y:S01]  /*3e40*/  HADD2.F32 R69, -RZ, R13.H1_H1 ;  /* 0x3000000dff457230 */ /* 0x000fe20000004100 */
[----:B------:R-:W-:Y:S01]  /*3e50*/  SHF.R.U32.HI R71, RZ, 0x10, R27 ;  /* 0x00000010ff477819 */ /* 0x000fe2000001161b */
[----:B------:R-:W-:Y:S01]  /*3e60*/  HADD2.F32 R13, -RZ, R9.H1_H1 ;  /* 0x30000009ff0d7230 */ /* 0x000fe20000004100 */
[----:B------:R-:W-:Y:S01]  /*3e70*/  SHF.R.U32.HI R73, RZ, 0x10, R7 ;  /* 0x00000010ff497819 */ /* 0x000fe20000011607 */
[----:B------:R-:W-:Y:S02]  /*3e80*/  HADD2.F32 R25, -RZ, R75.H0_H0 ;  /* 0x2000004bff197230 */ /* 0x000fe40000004100 */
[----:B------:R-:W-:Y:S01]  /*3e90*/  FMUL.FTZ R74, R69, R72 ;  /* 0x00000048454a7220 */ /* 0x000fe20000410000 */
[----:B------:R-:W-:-:S02]  /*3ea0*/  HADD2.F32 R71, -RZ, R71.H0_H0 ;  /* 0x20000047ff477230 */ /* 0x000fc40000004100 */
[C---:B------:R-:W-:Y:S01]  /*3eb0*/  FMUL.FTZ R72, R13.reuse, R72 ;  /* 0x000000480d487220 */ /* 0x040fe20000410000 */
[----:B------:R-:W-:Y:S01]  /*3ec0*/  SHF.R.U64 R4, R4, 0x10, R5 ;  /* 0x0000001004047819 */ /* 0x000fe20000001205 */
[-C--:B------:R-:W-:Y:S01]  /*3ed0*/  FFMA.FTZ R13, R13, R70.reuse, -R74 ;  /* 0x000000460d0d7223 */ /* 0x080fe2000001084a */
[----:B------:R-:W-:Y:S02]  /*3ee0*/  HADD2.F32 R24, -RZ, R24.H0_H0 ;  /* 0x20000018ff187230 */ /* 0x000fe40000004100 */
[----:B------:R-:W-:Y:S01]  /*3ef0*/  FFMA.FTZ R9, R69, R70, R72 ;  /* 0x0000004645097223 */ /* 0x000fe20000010048 */
[----:B------:R-:W-:Y:S01]  /*3f00*/  IMAD.MOV.U32 R70, RZ, RZ, R15 ;  /* 0x000000ffff467224 */ /* 0x000fe200078e000f */
[----:B------:R-:W-:Y:S01]  /*3f10*/  SHF.R.U64 R26, R26, 0x10, R27 ;  /* 0x000000101a1a7819 */ /* 0x000fe2000000121b */
[----:B------:R-:W-:Y:S01]  /*3f20*/  IMAD.MOV.U32 R69, RZ, RZ, R11 ;  /* 0x000000ffff457224 */ /* 0x000fe200078e000b */
[----:B------:R-:W-:Y:S01]  /*3f30*/  SHF.R.U64 R7, R6, 0x10, R7 ;  /* 0x0000001006077819 */ /* 0x000fe20000001207 */
[----:B------:R-:W-:Y:S01]  /*3f40*/  HADD2.F32 R72, -RZ, R78.H0_H0 ;  /* 0x2000004eff487230 */ /* 0x000fe20000004100 */
[----:B------:R-:W-:Y:S01]  /*3f50*/  F2FP.F16.F32.PACK_AB R13, R13, R68 ;  /* 0x000000440d0d723e */ /* 0x000fe200000000ff */
[----:B------:R-:W-:Y:S01]  /*3f60*/  HADD2.F32 R11, -RZ, R70.H0_H0 ;  /* 0x20000046ff0b7230 */ /* 0x000fe20000004100 */
[----:B------:R-:W-:Y:S01]  /*3f70*/  F2FP.F16.F32.PACK_AB R64, R9, R64 ;  /* 0x000000400940723e */ /* 0x000fe200000000ff */
[----:B------:R-:W-:-:S02]  /*3f80*/  HADD2.F32 R15, -RZ, R69.H0_H0 ;  /* 0x20000045ff0f7230 */ /* 0x000fc40000004100 */
[----:B------:R-:W-:Y:S02]  /*3f90*/  HADD2.F32 R70, -RZ, R70.H1_H1 ;  /* 0x30000046ff467230 */ /* 0x000fe40000004100 */
[-C--:B------:R-:W-:Y:S01]  /*3fa0*/  FMUL.FTZ R74, R11, R76.reuse ;  /* 0x0000004c0b4a7220 */ /* 0x080fe20000410000 */
[----:B------:R-:W-:Y:S02]  /*3fb0*/  HADD2.F32 R4, -RZ, R4.H0_H0 ;  /* 0x20000004ff047230 */ /* 0x000fe40000004100 */
[C---:B------:R-:W-:Y:S01]  /*3fc0*/  FMUL.FTZ R76, R15.reuse, R76 ;  /* 0x0000004c0f4c7220 */ /* 0x040fe20000410000 */
[----:B------:R-:W-:Y:S02]  /*3fd0*/  HADD2.F32 R27, -RZ, R77.H1_H1 ;  /* 0x3000004dff1b7230 */ /* 0x000fe40000004100 */
[-C--:B------:R-:W-:Y:S01]  /*3fe0*/  FFMA.FTZ R15, R15, R72.reuse, -R74 ;  /* 0x000000480f0f7223 */ /* 0x080fe2000001084a */
[----:B------:R-:W-:Y:S02]  /*3ff0*/  HADD2.F32 R7, -RZ, R7.H0_H0 ;  /* 0x20000007ff077230 */ /* 0x000fe40000004100 */
[----:B------:R-:W-:Y:S01]  /*4000*/  FFMA.FTZ R11, R11, R72, R76 ;  /* 0x000000480b0b7223 */ /* 0x000fe2000001004c */
[----:B------:R-:W-:-:S02]  /*4010*/  HADD2.F32 R72, -RZ, R69.H1_H1 ;  /* 0x30000045ff487230 */ /* 0x000fc40000004100 */
[----:B------:R-:W-:Y:S02]  /*4020*/  HADD2.F32 R69, -RZ, R73.H0_H0 ;  /* 0x20000049ff457230 */ /* 0x000fe40000004100 */
[-C--:B------:R-:W-:Y:S01]  /*4030*/  FMUL.FTZ R73, R70, R71.reuse ;  /* 0x0000004746497220 */ /* 0x080fe20000410000 */
[----:B------:R-:W-:Y:S02]  /*4040*/  IMAD.MOV.U32 R9, RZ, RZ, R13 ;  /* 0x000000ffff097224 */ /* 0x000fe400078e000d */
[C---:B------:R-:W-:Y:S01]  /*4050*/  FMUL.FTZ R71, R72.reuse, R71 ;  /* 0x0000004748477220 */ /* 0x040fe20000410000 */
[----:B------:R-:W-:Y:S02]  /*4060*/  IMAD.MOV.U32 R13, RZ, RZ, R64 ;  /* 0x000000ffff0d7224 */ /* 0x000fe400078e0040 */
[-C--:B------:R-:W-:Y:S01]  /*4070*/  FFMA.FTZ R72, R72, R69.reuse, -R73 ;  /* 0x0000004548487223 */ /* 0x080fe20000010849 */
[----:B------:R-:W-:Y:S02]  /*4080*/  HADD2.F32 R73, -RZ, R75.H1_H1 ;  /* 0x3000004bff497230 */ /* 0x000fe40000004100 */
[----:B------:R-:W-:Y:S01]  /*4090*/  FFMA.FTZ R70, R70, R69, R71 ;  /* 0x0000004546467223 */ /* 0x000fe20000010047 */
[----:B------:R-:W-:-:S02]  /*40a0*/  IMAD.MOV.U32 R69, RZ, RZ, R12 ;  /* 0x000000ffff457224 */ /* 0x000fc400078e000c */
[----:B------:R-:W-:Y:S01]  /*40b0*/  IMAD.MOV.U32 R71, RZ, RZ, R8 ;  /* 0x000000ffff477224 */ /* 0x000fe200078e0008 */
[----:B------:R-:W-:Y:S02]  /*40c0*/  F2FP.F16.F32.PACK_AB R15, R72, R15 ;  /* 0x0000000f480f723e */ /* 0x000fe400000000ff */
[----:B------:R-:W-:Y:S01]  /*40d0*/  HADD2.F32 R8, -RZ, R69.H0_H0 ;  /* 0x20000045ff087230 */ /* 0x000fe20000004100 */
[----:B------:R-:W-:Y:S01]  /*40e0*/  F2FP.F16.F32.PACK_AB R70, R70, R11 ;  /* 0x0000000b4646723e */ /* 0x000fe200000000ff */
[--C-:B------:R-:W-:Y:S02]  /*40f0*/  HADD2.F32 R12, -RZ, R71.reuse.H0_H0 ;  /* 0x20000047ff0c7230 */ /* 0x100fe40000004100 */
[----:B------:R-:W-:Y:S02]  /*4100*/  HADD2.F32 R5, -RZ, R71.H1_H1 ;  /* 0x30000047ff057230 */ /* 0x000fe40000004100 */
[----:B------:R-:W-:Y:S01]  /*4110*/  FMUL.FTZ R75, R8, R73 ;  /* 0x00000049084b7220 */ /* 0x000fe20000410000 */
[----:B------:R-:W-:-:S02]  /*4120*/  IMAD.MOV.U32 R11, RZ, RZ, R15 ;  /* 0x000000ffff0b7224 */ /* 0x000fc400078e000f */
[C---:B------:R-:W-:Y:S01]  /*4130*/  FMUL.FTZ R73, R12.reuse, R73 ;  /* 0x000000490c497220 */ /* 0x040fe20000410000 */
[----:B------:R-:W-:Y:S02]  /*4140*/  IMAD.MOV.U32 R15, RZ, RZ, R70 ;  /* 0x000000ffff0f7224 */ /* 0x000fe400078e0046 */
        /* <DEDUP_REMOVED lines=16> */
[----:B------:R-:W-:Y:S02]  /*4250*/  IMAD.MOV.U32 R8, RZ, RZ, R12 ;  /* 0x000000ffff087224 */ /* 0x000fe400078e000c */
[C---:B------:R-:W-:Y:S01]  /*4260*/  FMUL.FTZ R69, R4.reuse, R69 ;  /* 0x0000004504457220 */ /* 0x040fe20000410000 */
[-C--:B------:R-:W-:Y:S01]  /*4270*/  FFMA.FTZ R4, R4, R27.reuse, -R71 ;  /* 0x0000001b04047223 */ /* 0x080fe20000010847 */
[----:B------:R-:W-:Y:S02]  /*4280*/  IMAD.MOV.U32 R12, RZ, RZ, R25 ;  /* 0x000000ffff0c7224 */ /* 0x000fe400078e0019 */
        /* <DEDUP_REMOVED lines=8> */
[----:B------:R-:W-:Y:S02]  /*4310*/  IMAD.MOV.U32 R10, RZ, RZ, R14 ;  /* 0x000000ffff0a7224 */ /* 0x000fe400078e000e */
[----:B------:R-:W-:-:S07]  /*4320*/  IMAD.MOV.U32 R14, RZ, RZ, R27 ;  /* 0x000000ffff0e7224 */ /* 0x000fce00078e001b */
.L_x_4486:
[----:B------:R-:W-:Y:S05]  /*4330*/  BSYNC B1 ;  /* 0x0000000000017941 */ /* 0x000fea0003800000 */
.L_x_4485:
        /* <DEDUP_REMOVED lines=10> */
.L_x_4466:
[----:B------:R-:W-:-:S06]  /*43e0*/  UISETP.NE.AND UP0, UPT, UR37, 0x3, UPT ;  /* 0x000000032500788c */ /* 0x000fcc000bf05270 */
[----:B------:R-:W-:-:S13]  /*43f0*/  PLOP3.LUT P3, PT, PT, PT, UP0, 0x80, 0x0 ;  /* 0x000000000000781c */ /* 0x000fda0003f6f008 */
[----:B------:R-:W-:Y:S05]  /*4400*/  @!P3 BRA `(.L_x_4487) ;  /* 0x000000000004b947 */ /* 0x000fea0003800000 */
[----:B------:R-:W-:Y:S01]  /*4410*/  BPT.TRAP 0x1 ;  /* 0x000000040000795c */ /* 0x000fe20000300000 */
.L_x_4487:
[----:B------:R-:W-:Y:S01]  /*4420*/  IMAD R58, R23, 0x8, R2 ;  /* 0x00000008173a7824 */ /* 0x000fe200078e0202 */
[----:B------:R-:W-:Y:S01]  /*4430*/  SHF.L.U32 R65, R188, 0x1f, RZ ;  /* 0x0000001fbc417819 */ /* 0x000fe200000006ff */
[----:B------:R-:W-:Y:S01]  /*4440*/  BSSY B1, `(.L_x_4488) ;  /* 0x0000004000017945 */ /* 0x000fe20003800000 */
[----:B------:R-:W-:Y:S02]  /*4450*/  SHF.R.S32.HI R62, RZ, 0x1f, R60 ;  /* 0x0000001fff3e7819 */ /* 0x000fe4000001143c */
[----:B------:R-:W1:Y:S02]  /*4460*/  SYNCS.PHASECHK.TRANS64.TRYWAIT P2, [R58+URZ+0x38890], R65 ;  /* 0x038890413a0075a7 */ /* 0x000e64000804017f */
[----:B-1----:R-:W-:Y:S05]  /*4470*/  @!P2 BRA `(.L_x_4489) ;  /* 0x000001a00048a947 */ /* 0x002fea0003800000 */
.L_x_4729:
[----:B------:R-:W-:Y:S05]  /*4480*/  BSYNC B1 ;  /* 0x0000000000017941 */ /* 0x000fea0003800000 */
.L_x_4488:
        /* <DEDUP_REMOVED lines=24> */
.L_x_4733:
        /* <DEDUP_REMOVED lines=18> */
.L_x_4474:
[----:B------:R-:W-:Y:S05]  /*4730*/  BSYNC B0 ;  /* 0x0000000000007941 */ /* 0x000fea0003800000 */
.L_x_4465:
        /* <DEDUP_REMOVED lines=17> */
.L_x_4492:
[----:B------:R-:W-:Y:S05]  /*4850*/  BSYNC B0 ;  /* 0x0000000000007941 */ /* 0x000fea0003800000 */
.L_x_4491:
[----:B------:R-:W1:Y:S01]  /*4860*/  SYNCS.PHASECHK.TRANS64.TRYWAIT P3, [R58+URZ+0x388b0], R65 ;  /* 0x0388b0413a0075a7 */ /* 0x000e62000806017f */
[----:B------:R-:W-:Y:S04]  /*4870*/  BSSY B0, `(.L_x_4493) ;  /* 0x0000002000007945 */ /* 0x000fe80003800000 */
[----:B-1----:R-:W-:Y:S05]  /*4880*/  @!P3 BRA `(.L_x_4494) ;  /* 0x0000019c009cb947 */ /* 0x002fea0003800000 */
.L_x_4734:
[----:B------:R-:W-:Y:S05]  /*4890*/  BSYNC B0 ;  /* 0x0000000000007941 */ /* 0x000fea0003800000 */
.L_x_4493:
        /* <DEDUP_REMOVED lines=21> */
[----:B------:R-:W4:Y:S04]  /*49f0*/  LDL R64, [R1] ;  /* 0x0000000001407983 */ /* 0x000f280000100800 */
[----:B------:R-:W5:Y:S04]  /*4a00*/  LDL R57, [R1+0x4] ;  /* 0x0000040001397983 */ /* 0x000f680000100800 */
[----:B------:R-:W5:Y:S01]  /*4a10*/  LDL R56, [R1+0x8] ;  /* 0x0000080001387983 */ /* 0x000f620000100800 */
[----:B------:R-:W-:Y:S01]  /*4a20*/  LOP3.LUT P3, RZ, R191, 0x4, RZ, 0xc0, !PT ;  /* 0x00000004bfff7812 */ /* 0x000fe2000786c0ff */
[----:B------:R-:W-:Y:S01]  /*4a30*/  IMAD R5, R23, 0x8000, R46 ;  /* 0x0000800017057824 */ /* 0x000fe200078e022e */
[----:B------:R-:W-:Y:S01]  /*4a40*/  ULDC UR4, c[0x0][0x320] ;  /* 0x0000c80000047ab9 */ /* 0x000fe20000000800 */
[----:B------:R-:W5:Y:S02]  /*4a50*/  LDL R27, [R1+0xc] ;  /* 0x00000c00011b7983 */ /* 0x000f640000100800 */
[----:B------:R-:W-:-:S02]  /*4a60*/  VIADD R15, R5, 0x20 ;  /* 0x00000020050f7836 */ /* 0x000fc40000000000 */
[----:B------:R-:W5:Y:S01]  /*4a70*/  LDL R26, [R1+0x10] ;  /* 0x00001000011a7983 */ /* 0x000f620000100800 */
[C-C-:B---3--:R-:W-:Y:S01]  /*4a80*/  IMAD R14, R5.reuse, 0x2, R2.reuse ;  /* 0x00000002050e7824 */ /* 0x148fe200078e0202 */
[----:B------:R-:W-:Y:S02]  /*4a90*/  ISETP.GE.AND P5, PT, R22, UR4, PT ;  /* 0x0000000416007c0c */ /* 0x000fe4000bfa6270 */
[----:B------:R-:W3:Y:S02]  /*4aa0*/  LDL R61, [R1+0x14] ;  /* 0x00001400013d7983 */ /* 0x000ee40000100800 */
[----:B------:R-:W-:Y:S01]  /*4ab0*/  @P3 VIADD R15, R5, 0xffffffe0 ;  /* 0xffffffe0050f3836 */ /* 0x000fe20000000000 */
[----:B------:R-:W-:Y:S01]  /*4ac0*/  ISETP.GE.AND P3, PT, R18, UR4, PT ;  /* 0x0000000412007c0c */ /* 0x000fe2000bf66270 */
[----:B------:R-:W3:Y:S02]  /*4ad0*/  LDL R60, [R1+0x18] ;  /* 0x00001800013c7983 */ /* 0x000ee40000100800 */
[----:B------:R-:W-:-:S02]  /*4ae0*/  IMAD R15, R15, 0x2, R2 ;  /* 0x000000020f0f7824 */ /* 0x000fc400078e0202 */
[----:B------:R-:W3:Y:S08]  /*4af0*/  LDL R59, [R1+0x1c] ;  /* 0x00001c00013b7983 */ /* 0x000ef00000100800 */
[----:B------:R-:W1:Y:S01]  /*4b00*/  @!P3 LDS.128 R4, [R14+0x400] ;  /* 0x000400000e04b984 */ /* 0x000e620000000c00 */
[----:B0-----:R-:W-:-:S04]  /*4b10*/  @!P3 LEA R8, P4, R18, R25, 0x1 ;  /* 0x000000191208b211 */ /* 0x001fc800078808ff */
[----:B--2---:R-:W-:Y:S02]  /*4b20*/  @!P3 LEA.HI.X R9, R18, R24, R19, 0x1, P4 ;  /* 0x000000181209b211 */ /* 0x004fe400020f0c13 */
[----:B------:R-:W-:-:S04]  /*4b30*/  @!P5 LEA R12, P4, R22, R25, 0x1 ;  /* 0x00000019160cd211 */ /* 0x000fc800078808ff */
[----:B------:R-:W-:Y:S02]  /*4b40*/  @!P5 LEA.HI.X R13, R22, R24, R193, 0x1, P4 ;  /* 0x00000018160dd211 */ /* 0x000fe400020f0cc1 */
[C---:B------:R-:W-:Y:S01]  /*4b50*/  ISETP.GE.AND P4, PT, R214.reuse, UR4, PT ;  /* 0x00000004d6007c0c */ /* 0x040fe2000bf86270 */
[----:B-1----:R0:W-:Y:S04]  /*4b60*/  @!P3 ST.E.128 desc[UR42][R8.64], R4 ;  /* 0x000000040800b985 */ /* 0x0021e8000c101d2a */
[----:B------:R-:W1:Y:S08]  /*4b70*/  @!P5 LDS.128 R4, [R15+0x400] ;  /* 0x000400000f04d984 */ /* 0x000e700000000c00 */
[----:B0-----:R-:W-:-:S05]  /*4b80*/  @!P4 LEA R8, P3, R214, R25, 0x1 ;  /* 0x00000019d608c211 */ /* 0x001fca00078608ff */
[----:B------:R-:W-:Y:S01]  /*4b90*/  @!P4 IMAD.X R9, R24, 0x1, R228, P3 ;  /* 0x000000011809c824 */ /* 0x000fe200018e06e4 */
[----:B------:R-:W-:-:S13]  /*4ba0*/  ISETP.GE.AND P3, PT, R213, UR4, PT ;  /* 0x00000004d5007c0c */ /* 0x000fda000bf66270 */
[----:B------:R-:W-:-:S05]  /*4bb0*/  @!P3 LEA R10, P6, R213, R25, 0x1 ;  /* 0x00000019d50ab211 */ /* 0x000fca00078c08ff */
[----:B------:R-:W-:Y:S01]  /*4bc0*/  @!P3 IMAD.X R11, R24, 0x1, R229, P6 ;  /* 0x00000001180bb824 */ /* 0x000fe200030e06e5 */
[----:B-1----:R0:W-:Y:S01]  /*4bd0*/  @!P5 ST.E.128 desc[UR42][R12.64], R4 ;  /* 0x000000040c00d985 */ /* 0x0021e2000c101d2a */
[----:B------:R-:W-:-:S03]  /*4be0*/  ISETP.GE.AND P5, PT, R212, UR4, PT ;  /* 0x00000004d4007c0c */ /* 0x000fc6000bfa6270 */
[----:B------:R-:W1:Y:S10]  /*4bf0*/  @!P4 LDS.128 R4, [R14+0x2400] ;  /* 0x002400000e04c984 */ /* 0x000e740000000c00 */
[----:B0-----:R-:W-:Y:S01]  /*4c00*/  @!P5 LEA R12, P6, R212, R25, 0x1 ;  /* 0x00000019d40cd211 */ /* 0x001fe200078c08ff */
[----:B-1----:R-:W-:Y:S04]  /*4c10*/  @!P4 ST.E.128 desc[UR42][R8.64], R4 ;  /* 0x000000040800c985 */ /* 0x002fe8000c101d2a */
[----:B------:R-:W0:Y:S01]  /*4c20*/  @!P3 LDS.128 R4, [R15+0x2400] ;  /* 0x002400000f04b984 */ /* 0x000e220000000c00 */
[----:B------:R-:W-:-:S03]  /*4c30*/  ISETP.GE.AND P4, PT, R211, UR4, PT ;  /* 0x00000004d3007c0c */ /* 0x000fc6000bf86270 */
[----:B0-----:R-:W-:Y:S04]  /*4c40*/  @!P3 ST.E.128 desc[UR42][R10.64], R4 ;  /* 0x000000040a00b985 */ /* 0x001fe8000c101d2a */
[----:B------:R-:W0:Y:S01]  /*4c50*/  @!P5 LDS.128 R4, [R14+0x4400] ;  /* 0x004400000e04d984 */ /* 0x000e220000000c00 */
[----:B------:R-:W-:Y:S01]  /*4c60*/  ISETP.GE.AND P3, PT, R210, UR4, PT ;  /* 0x00000004d2007c0c */ /* 0x000fe2000bf66270 */
[----:B----4-:R-:W-:-:S05]  /*4c70*/  @!P5 IMAD.X R13, R24, 0x1, R64, P6 ;  /* 0x00000001180dd824 */ /* 0x010fca00030e0640 */
[----:B0-----:R-:W-:Y:S04]  /*4c80*/  @!P5 ST.E.128 desc[UR42][R12.64], R4 ;  /* 0x000000040c00d985 */ /* 0x001fe8000c101d2a */
[----:B------:R-:W0:Y:S01]  /*4c90*/  @!P4 LDS.128 R4, [R15+0x4400] ;  /* 0x004400000f04c984 */ /* 0x000e220000000c00 */
[----:B------:R-:W-:-:S05]  /*4ca0*/  @!P4 LEA R8, P6, R211, R25, 0x1 ;  /* 0x00000019d308c211 */ /* 0x000fca00078c08ff */
[----:B-----5:R-:W-:Y:S02]  /*4cb0*/  @!P4 IMAD.X R9, R24, 0x1, R57, P6 ;  /* 0x000000011809c824 */ /* 0x020fe400030e0639 */
[----:B------:R-:W2:Y:S01]  /*4cc0*/  LDL R57, [R1+0x20] ;  /* 0x0000200001397983 */ /* 0x000ea20000100800 */
[----:B------:R-:W-:-:S05]  /*4cd0*/  @!P3 LEA R10, P6, R210, R25, 0x1 ;  /* 0x00000019d20ab211 */ /* 0x000fca00078c08ff */
[----:B------:R-:W-:Y:S02]  /*4ce0*/  @!P3 IMAD.X R11, R24, 0x1, R56, P6 ;  /* 0x00000001180bb824 */ /* 0x000fe400030e0638 */
[----:B------:R-:W4:Y:S04]  /*4cf0*/  LDL R56, [R1+0x24] ;  /* 0x0000240001387983 */ /* 0x000f280000100800 */
[----:B0-----:R-:W-:Y:S04]  /*4d00*/  @!P4 ST.E.128 desc[UR42][R8.64], R4 ;  /* 0x000000040800c985 */ /* 0x001fe8000c101d2a */
[----:B------:R-:W0:Y:S01]  /*4d10*/  @!P3 LDS.128 R4, [R14+0x6400] ;  /* 0x006400000e04b984 */ /* 0x000e220000000c00 */
[----:B------:R-:W-:-:S13]  /*4d20*/  ISETP.GE.AND P5, PT, R209, UR4, PT ;  /* 0x00000004d1007c0c */ /* 0x000fda000bfa6270 */
[----:B------:R-:W-:Y:S01]  /*4d30*/  @!P5 LEA R12, P6, R209, R25, 0x1 ;  /* 0x00000019d10cd211 */ /* 0x000fe200078c08ff */
[----:B0-----:R-:W-:Y:S04]  /*4d40*/  @!P3 ST.E.128 desc[UR42][R10.64], R4 ;  /* 0x000000040a00b985 */ /* 0x001fe8000c101d2a */
[----:B------:R-:W0:Y:S01]  /*4d50*/  @!P5 LDS.128 R4, [R15+0x6400] ;  /* 0x006400000f04d984 */ /* 0x000e220000000c00 */
[----:B------:R-:W-:-:S03]  /*4d60*/  @!P5 IMAD.X R13, R24, 0x1, R27, P6 ;  /* 0x00000001180dd824 */ /* 0x000fc600030e061b */
[----:B------:R-:W5:Y:S01]  /*4d70*/  LDL R27, [R1+0x28] ;  /* 0x00002800011b7983 */ /* 0x000f620000100800 */
[----:B------:R-:W-:-:S13]  /*4d80*/  ISETP.GE.AND P4, PT, R208, UR4, PT ;  /* 0x00000004d0007c0c */ /* 0x000fda000bf86270 */
[----:B------:R-:W-:Y:S01]  /*4d90*/  @!P4 LEA R8, P6, R208, R25, 0x1 ;  /* 0x00000019d008c211 */ /* 0x000fe200078c08ff */
[----:B0-----:R-:W-:Y:S04]  /*4da0*/  @!P5 ST.E.128 desc[UR42][R12.64], R4 ;  /* 0x000000040c00d985 */ /* 0x001fe8000c101d2a */
[----:B------:R-:W0:Y:S01]  /*4db0*/  @!P4 LDS.128 R4, [R14+0x8400] ;  /* 0x008400000e04c984 */ /* 0x000e220000000c00 */
[----:B------:R-:W-:-:S03]  /*4dc0*/  @!P4 IMAD.X R9, R24, 0x1, R26, P6 ;  /* 0x000000011809c824 */ /* 0x000fc600030e061a */
[----:B------:R-:W5:Y:S01]  /*4dd0*/  LDL R26, [R1+0x2c] ;  /* 0x00002c00011a7983 */ /* 0x000f620000100800 */
[C---:B------:R-:W-:Y:S02]  /*4de0*/  ISETP.GE.AND P3, PT, R207.reuse, UR4, PT ;  /* 0x00000004cf007c0c */ /* 0x040fe4000bf66270 */
[----:B------:R-:W-:Y:S01]  /*4df0*/  ISETP.GE.AND P5, PT, R206, UR4, PT ;  /* 0x00000004ce007c0c */ /* 0x000fe2000bfa6270 */
[----:B0-----:R-:W-:Y:S10]  /*4e00*/  @!P4 ST.E.128 desc[UR42][R8.64], R4 ;  /* 0x000000040800c985 */ /* 0x001ff4000c101d2a */
[----:B------:R-:W0:Y:S01]  /*4e10*/  @!P3 LDS.128 R4, [R15+0x8400] ;  /* 0x008400000f04b984 */ /* 0x000e220000000c00 */
[----:B------:R-:W-:-:S05]  /*4e20*/  @!P3 LEA R10, P6, R207, R25, 0x1 ;  /* 0x00000019cf0ab211 */ /* 0x000fca00078c08ff */
[----:B---3--:R-:W-:Y:S01]  /*4e30*/  @!P3 IMAD.X R11, R24, 0x1, R61, P6 ;  /* 0x00000001180bb824 */ /* 0x008fe200030e063d */
[----:B------:R-:W-:Y:S02]  /*4e40*/  ISETP.GE.AND P4, PT, R203, UR4, PT ;  /* 0x00000004cb007c0c */ /* 0x000fe4000bf86270 */
[----:B------:R-:W-:Y:S02]  /*4e50*/  @!P5 LEA R12, P6, R206, R25, 0x1 ;  /* 0x00000019ce0cd211 */ /* 0x000fe400078c08ff */
[----:B0-----:R-:W-:Y:S04]  /*4e60*/  @!P3 ST.E.128 desc[UR42][R10.64], R4 ;  /* 0x000000040a00b985 */ /* 0x001fe8000c101d2a */
[----:B------:R-:W0:Y:S01]  /*4e70*/  @!P5 LDS.128 R4, [R14+0xa400] ;  /* 0x00a400000e04d984 */ /* 0x000e220000000c00 */
[----:B------:R-:W-:Y:S01]  /*4e80*/  @!P5 IMAD.X R13, R24, 0x1, R60, P6 ;  /* 0x00000001180dd824 */ /* 0x000fe200030e063c */
[----:B------:R-:W-:-:S03]  /*4e90*/  ISETP.GE.AND P3, PT, R202, UR4, PT ;  /* 0x00000004ca007c0c */ /* 0x000fc6000bf66270 */
[----:B------:R-:W-:Y:S01]  /*4ea0*/  @!P4 LEA R8, P6, R203, R25, 0x1 ;  /* 0x00000019cb08c211 */ /* 0x000fe200078c08ff */
[----:B0-----:R-:W-:Y:S04]  /*4eb0*/  @!P5 ST.E.128 desc[UR42][R12.64], R4 ;  /* 0x000000040c00d985 */ /* 0x001fe8000c101d2a */
[----:B------:R-:W0:Y:S01]  /*4ec0*/  @!P4 LDS.128 R4, [R15+0xa400] ;  /* 0x00a400000f04c984 */ /* 0x000e220000000c00 */
[----:B------:R-:W-:Y:S01]  /*4ed0*/  @!P4 IMAD.X R9, R24, 0x1, R59, P6 ;  /* 0x000000011809c824 */ /* 0x000fe200030e063b */
[----:B------:R-:W-:-:S03]  /*4ee0*/  ISETP.GE.AND P5, PT, R218, UR4, PT ;  /* 0x00000004da007c0c */ /* 0x000fc6000bfa6270 */
[----:B------:R-:W-:Y:S01]  /*4ef0*/  @!P3 LEA R10, P6, R202, R25, 0x1 ;  /* 0x00000019ca0ab211 */ /* 0x000fe200078c08ff */
[----:B0-----:R-:W-:Y:S04]  /*4f00*/  @!P4 ST.E.128 desc[UR42][R8.64], R4 ;  /* 0x000000040800c985 */ /* 0x001fe8000c101d2a */
[----:B------:R-:W0:Y:S01]  /*4f10*/  @!P3 LDS.128 R4, [R14+0xc400] ;  /* 0x00c400000e04b984 */ /* 0x000e220000000c00 */
[----:B--2---:R-:W-:Y:S01]  /*4f20*/  @!P3 IMAD.X R11, R24, 0x1, R57, P6 ;  /* 0x00000001180bb824 */ /* 0x004fe200030e0639 */
[----:B------:R-:W-:-:S03]  /*4f30*/  ISETP.GE.AND P4, PT, R217, UR4, PT ;  /* 0x00000004d9007c0c */ /* 0x000fc6000bf86270 */
[----:B------:R-:W-:Y:S01]  /*4f40*/  @!P5 LEA R12, P6, R218, R25, 0x1 ;  /* 0x00000019da0cd211 */ /* 0x000fe200078c08ff */
[----:B0-----:R-:W-:Y:S04]  /*4f50*/  @!P3 ST.E.128 desc[UR42][R10.64], R4 ;  /* 0x000000040a00b985 */ /* 0x001fe8000c101d2a */
[----:B------:R-:W0:Y:S01]  /*4f60*/  @!P5 LDS.128 R4, [R15+0xc400] ;  /* 0x00c400000f04d984 */ /* 0x000e220000000c00 */
[----:B----4-:R-:W-:Y:S01]  /*4f70*/  @!P5 IMAD.X R13, R24, 0x1, R56, P6 ;  /* 0x00000001180dd824 */ /* 0x010fe200030e0638 */
[----:B------:R-:W-:-:S03]  /*4f80*/  ISETP.GE.AND P3, PT, R216, UR4, PT ;  /* 0x00000004d8007c0c */ /* 0x000fc6000bf66270 */
[----:B------:R-:W-:Y:S01]  /*4f90*/  @!P4 LEA R8, P6, R217, R25, 0x1 ;  /* 0x00000019d908c211 */ /* 0x000fe200078c08ff */
[----:B0-----:R-:W-:Y:S04]  /*4fa0*/  @!P5 ST.E.128 desc[UR42][R12.64], R4 ;  /* 0x000000040c00d985 */ /* 0x001fe8000c101d2a */
[----:B------:R-:W0:Y:S01]  /*4fb0*/  @!P4 LDS.128 R4, [R14+0xe400] ;  /* 0x00e400000e04c984 */ /* 0x000e220000000c00 */
[----:B-----5:R-:W-:-:S04]  /*4fc0*/  @!P4 IMAD.X R9, R24, 0x1, R27, P6 ;  /* 0x000000011809c824 */ /* 0x020fc800030e061b */
[----:B------:R-:W-:Y:S01]  /*4fd0*/  @!P3 LEA R10, P6, R216, R25, 0x1 ;  /* 0x00000019d80ab211 */ /* 0x000fe200078c08ff */
[----:B0-----:R-:W-:Y:S04]  /*4fe0*/  @!P4 ST.E.128 desc[UR42][R8.64], R4 ;  /* 0x000000040800c985 */ /* 0x001fe8000c101d2a */
[----:B------:R-:W0:Y:S01]  /*4ff0*/  @!P3 LDS.128 R4, [R15+0xe400] ;  /* 0x00e400000f04b984 */ /* 0x000e220000000c00 */
[----:B------:R-:W-:-:S05]  /*5000*/  @!P3 IMAD.X R11, R24, 0x1, R26, P6 ;  /* 0x00000001180bb824 */ /* 0x000fca00030e061a */
[----:B0-----:R4:W-:Y:S02]  /*5010*/  @!P3 ST.E.128 desc[UR42][R10.64], R4 ;  /* 0x000000040a00b985 */ /* 0x0019e4000c101d2a */
.L_x_4496:
[----:B------:R-:W-:Y:S05]  /*5020*/  BSYNC B0 ;  /* 0x0000000000007941 */ /* 0x000fea0003800000 */
.L_x_4495:
        /* <DEDUP_REMOVED lines=17> */
.L_x_4460:
[----:B------:R-:W-:Y:S04]  /*5140*/  BSSY B0, `(.L_x_4498) ;  /* 0x0000004000007945 */ /* 0x000fe80003800000 */
[----:B------:R-:W-:Y:S05]  /*5150*/  @P2 BRA `(.L_x_4499) ;  /* 0x0000000000082947 */ /* 0x000fea0003800000 */
[----:B------:R-:W4:Y:S02]  /*5160*/  FENCE.VIEW.ASYNC.G ;  /* 0x00000000000073c6 */ /* 0x000f240000000100 */
[----:B----4-:R-:W-:Y:S06]  /*5170*/  BAR.ARV 0xc, 0x180 ;  /* 0x0306000000007b1d */ /* 0x010fec0000002000 */
.L_x_4499:
[----:B------:R-:W-:Y:S05]  /*5180*/  BSYNC B0 ;  /* 0x0000000000007941 */ /* 0x000fea0003800000 */
.L_x_4498:
        /* <DEDUP_REMOVED lines=10> */
[----:B------:R-:W-:-:S11]  /*5230*/  IMAD.MOV.U32 R3, RZ, RZ, RZ ;  /* 0x000000ffff037224 */ /* 0x000fd600078e00ff */
[----:B------:R-:W-:Y:S05]  /*5240*/  @!P2 BRA `(.L_x_4503) ;  /* 0x000000000068a947 */ /* 0x000fea0003800000 */
[-C--:B------:R-:W-:Y:S02]  /*5250*/  IABS R6, R10.reuse ;  /* 0x0000000a00067213 */ /* 0x080fe40000000000 */
[----:B------:R-:W-:Y:S02]  /*5260*/  IADD3 R0, R169, -0x1, R10 ;  /* 0xffffffffa9007810 */ /* 0x000fe40007ffe00a */
[----:B------:R-:W4:Y:S01]  /*5270*/  I2F.RP R3, R6 ;  /* 0x0000000600037306 */ /* 0x000f220000209400 */
[----:B------:R-:W-:Y:S02]  /*5280*/  IABS R9, R10 ;  /* 0x0000000a00097213 */ /* 0x000fe40000000000 */
        /* <DEDUP_REMOVED lines=22> */
.L_x_4503:
[----:B------:R-:W-:Y:S05]  /*53f0*/  BSYNC B0 ;  /* 0x0000000000007941 */ /* 0x000fea0003800000 */
.L_x_4502:
[----:B------:R-:W4:Y:S01]  /*5400*/  LDL R0, [R1+0x48] ;  /* 0x0000480001007983 */ /* 0x000f220000100800 */
[----:B------:R-:W-:Y:S02]  /*5410*/  PLOP3.LUT P0, PT, PT, PT, PT, 0x80, 0x0 ;  /* 0x000000000000781c */ /* 0x000fe40003f0f070 */
        /* <DEDUP_REMOVED lines=43> */
[----:B---3--:R-:W-:Y:S02]  /*56d0*/  CS2R R66, SRZ ;  /* 0x0000000000427805 */ /* 0x008fe4000001ff00 */
[----:B------:R-:W-:Y:S02]  /*56e0*/  CS2R R64, SRZ ;  /* 0x0000000000407805 */ /* 0x000fe4000001ff00 */
[----:B------:R-:W-:Y:S02]  /*56f0*/  CS2R R62, SRZ ;  /* 0x00000000003e7805 */ /* 0x000fe4000001ff00 */
[----:B------:R-:W-:-:S02]  /*5700*/  CS2R R60, SRZ ;  /* 0x00000000003c7805 */ /* 0x000fc4000001ff00 */
[----:B-1----:R-:W-:Y:S02]  /*5710*/  CS2R R58, SRZ ;  /* 0x00000000003a7805 */ /* 0x002fe4000001ff00 */
        /* <DEDUP_REMOVED lines=22> */
[----:B------:R-:W-:Y:S02]  /*5880*/  IMAD.MOV.U32 R7, RZ, RZ, 0x40000040 ;  /* 0x40000040ff077424 */ /* 0x000fe400078e00ff */
[----:B------:R-:W-:Y:S01]  /*5890*/  IMAD.MOV.U32 R11, RZ, RZ, 0x40000040 ;  /* 0x40000040ff0b7424 */ /* 0x000fe200078e00ff */
[----:B------:R-:W-:Y:S01]  /*58a0*/  BAR.SYNC.DEFER_BLOCKING 0xe, 0x100 ;  /* 0x0384000000007b1d */ /* 0x000fe20000010000 */
[----:B------:R-:W-:Y:S01]  /*58b0*/  IMAD.MOV.U32 R9, RZ, RZ, 0x40000040 ;  /* 0x40000040ff097424 */ /* 0x000fe200078e00ff */
[----:B------:R-:W-:Y:S01]  /*58c0*/  R2UR UR7, R7 ;  /* 0x00000000070772ca */ /* 0x000fe200000e0000 */
[----:B------:R-:W-:Y:S01]  /*58d0*/  IMAD.MOV.U32 R7, RZ, RZ, 0x40000040 ;  /* 0x40000040ff077424 */ /* 0x000fe200078e00ff */
[----:B------:R-:W-:Y:S01]  /*58e0*/  R2UR UR15, R11 ;  /* 0x000000000b0f72ca */ /* 0x000fe200000e0000 */
[----:B------:R-:W-:Y:S01]  /*58f0*/  IMAD.MOV.U32 R11, RZ, RZ, 0x40000040 ;  /* 0x40000040ff0b7424 */ /* 0x000fe200078e00ff */
[----:B------:R-:W-:Y:S01]  /*5900*/  R2UR UR11, R9 ;  /* 0x00000000090b72ca */ /* 0x000fe200000e0000 */
[----:B------:R-:W-:-:S03]  /*5910*/  IMAD.MOV.U32 R9, RZ, RZ, 0x40000040 ;  /* 0x40000040ff097424 */ /* 0x000fc600078e00ff */
[----:B------:R-:W-:Y:S02]  /*5920*/  R2UR UR9, R11 ;  /* 0x000000000b0972ca */ /* 0x000fe400000e0000 */
[----:B------:R-:W-:Y:S01]  /*5930*/  R2UR UR13, R9 ;  /* 0x00000000090d72ca */ /* 0x000fe200000e0000 */
[----:B-----5:R-:W-:Y:S01]  /*5940*/  WARPGROUP.ARRIVE ;  /* 0x00000000000079c5 */ /* 0x020fe20000000000 */
[----:B--2---:R-:W0:Y:S02]  /*5950*/  SHFL.IDX PT, R4, R8, RZ, 0x1f ;  /* 0x00001fff08047589 */ /* 0x004e2400000e0000 */
[----:B0-----:R-:W-:-:S04]  /*5960*/  LEA.HI R5, R4, R4, RZ, 0x1 ;  /* 0x0000000404057211 */ /* 0x001fc800078f08ff */
[----:B------:R-:W-:-:S05]  /*5970*/  LOP3.LUT R5, R5, 0x1fffe, RZ, 0xc0, !PT ;  /* 0x0001fffe05057812 */ /* 0x000fca00078ec0ff */
[----:B------:R-:W-:Y:S02]  /*5980*/  IMAD.IADD R5, R4, 0x1, -R5 ;  /* 0x0000000104057824 */ /* 0x000fe400078e0a05 */
[----:B------:R-:W-:Y:S02]  /*5990*/  VIADD R4, R2, 0x36400 ;  /* 0x0003640002047836 */ /* 0x000fe40000000000 */
[----:B------:R-:W-:-:S03]  /*59a0*/  IMAD R5, R5, 0x8000, R2 ;  /* 0x0000800005057824 */ /* 0x000fc600078e0202 */
[----:B------:R-:W-:Y:S01]  /*59b0*/  SHF.R.U32.HI R4, RZ, 0x4, R4 ;  /* 0x00000004ff047819 */ /* 0x000fe20000011604 */
[----:B------:R-:W-:-:S03]  /*59c0*/  VIADD R5, R5, 0x400 ;  /* 0x0000040005057836 */ /* 0x000fc60000000000 */
[----:B------:R-:W-:Y:S02]  /*59d0*/  LOP3.LUT R4, R4, 0x3fff, RZ, 0xc0, !PT ;  /* 0x00003fff04047812 */ /* 0x000fe400078ec0ff */
[----:B------:R-:W-:Y:S02]  /*59e0*/  SHF.R.U32.HI R5, RZ, 0x4, R5 ;  /* 0x00000004ff057819 */ /* 0x000fe40000011605 */
[----:B------:R-:W-:Y:S02]  /*59f0*/  LOP3.LUT R4, R4, 0x10000, RZ, 0xfc, !PT ;  /* 0x0001000004047812 */ /* 0x000fe400078efcff */
[----:B------:R-:W-:Y:S02]  /*5a00*/  LOP3.LUT R5, R5, 0x3fff, RZ, 0xc0, !PT ;  /* 0x00003fff05057812 */ /* 0x000fe400078ec0ff */
[----:B------:R-:W-:Y:S02]  /*5a10*/  R2UR UR4, R4 ;  /* 0x00000000040472ca */ /* 0x000fe400000e0000 */
[----:B------:R-:W-:Y:S01]  /*5a20*/  LOP3.LUT R20, R5, 0x2000000, RZ, 0xfc, !PT ;  /* 0x0200000005147812 */ /* 0x000fe200078efcff */
[----:B------:R-:W-:-:S04]  /*5a30*/  IMAD.MOV.U32 R5, RZ, RZ, 0x40000040 ;  /* 0x40000040ff057424 */ /* 0x000fc800078e00ff */
[----:B------:R-:W-:Y:S01]  /*5a40*/  IMAD R6, R17, 0x1000, R20 ;  /* 0x0000100011067824 */ /* 0x000fe200078e0214 */
[----:B------:R-:W-:-:S03]  /*5a50*/  R2UR UR5, R5 ;  /* 0x00000000050572ca */ /* 0x000fc600000e0000 */
[C---:B------:R-:W-:Y:S01]  /*5a60*/  VIADD R10, R6.reuse, 0x100 ;  /* 0x00000100060a7836 */ /* 0x040fe20000000000 */
[C---:B------:R-:W-:Y:S01]  /*5a70*/  R2UR UR6, R6.reuse ;  /* 0x00000000060672ca */ /* 0x040fe200000e0000 */
[C---:B------:R-:W-:Y:S02]  /*5a80*/  VIADD R8, R6.reuse, 0x80 ;  /* 0x0000008006087836 */ /* 0x040fe40000000000 */
[----:B------:R-:W-:Y:S01]  /*5a90*/  VIADD R6, R6, 0x180 ;  /* 0x0000018006067836 */ /* 0x000fe20000000000 */
[----:B------:R-:W-:Y:S01]  /*5aa0*/  R2UR UR14, R10 ;  /* 0x000000000a0e72ca */ /* 0x000fe200000e0000 */
[----:B------:R-:W-:Y:S01]  /*5ab0*/  VIADD R10, R4, 0x2 ;  /* 0x00000002040a7836 */ /* 0x000fe20000000000 */
[----:B------:R-:W-:Y:S01]  /*5ac0*/  R2UR UR10, R8 ;  /* 0x00000000080a72ca */ /* 0x000fe200000e0000 */
[----:B------:R-:W-:-:S03]  /*5ad0*/  VIADD R8, R4, 0x4 ;  /* 0x0000000404087836 */ /* 0x000fc60000000000 */
[----:B------:R-:W-:Y:S02]  /*5ae0*/  R2UR UR8, R10 ;  /* 0x000000000a0872ca */ /* 0x000fe400000e0000 */
[----:B------:R-:W-:Y:S01]  /*5af0*/  R2UR UR12, R8 ;  /* 0x00000000080c72ca */ /* 0x000fe200000e0000 */
[----:B------:R-:W-:Y:S01]  /*5b00*/  HGMMA.64x256x16.F32 R24, gdesc[UR4].tnspB, RZ, !UPT, gsb0 ;  /* 0x43e00000041879f0 */ /* 0x000fe2000c0008ff */
[----:B------:R-:W-:Y:S01]  /*5b10*/  R2UR UR6, R6 ;  /* 0x00000000060672ca */ /* 0x000fe200000e0000 */
[----:B------:R-:W-:Y:S01]  /*5b20*/  IMAD.U32 R6, RZ, RZ, UR37 ;  /* 0x00000025ff067e24 */ /* 0x000fe2000f8e00ff */
[----:B------:R-:W-:Y:S01]  /*5b30*/  R2UR UR7, R7 ;  /* 0x00000000070772ca */ /* 0x000fe200000e0000 */
[----:B------:R-:W-:-:S03]  /*5b40*/  IMAD.MOV.U32 R7, RZ, RZ, 0x40000040 ;  /* 0x40000040ff077424 */ /* 0x000fc600078e00ff */
[----:B------:R-:W-:Y:S01]  /*5b50*/  ISETP.NE.AND P2, PT, R6, 0x3, PT ;  /* 0x000000030600780c */ /* 0x000fe20003f45270 */
[----:B------:R-:W-:Y:S01]  /*5b60*/  VIADD R6, R4, 0x6 ;  /* 0x0000000604067836 */ /* 0x000fe20000000000 */
[----:B------:R-:W-:-:S04]  /*5b70*/  R2UR UR5, R7 ;  /* 0x00000000070572ca */ /* 0x000fc800000e0000 */
[----:B------:R-:W-:Y:S01]  /*5b80*/  R2UR UR4, R6 ;  /* 0x00000000060472ca */ /* 0x000fe200000e0000 */
[----:B------:R-:W-:Y:S02]  /*5b90*/  WARPGROUP.DEPBAR.LE gsb0, 0x0 ;  /* 0x00008000000079c5 */ /* 0x000fe40000010000 */
[----:B------:R-:W-:-:S12]  /*5ba0*/  WARPGROUP.ARRIVE ;  /* 0x00000000000079c5 */ /* 0x000fd80000000000 */
        /* <DEDUP_REMOVED lines=13> */
.L_x_4505:
[----:B------:R-:W-:Y:S01]  /*5c80*/  VIADD R3, R3, 0xfffffffe ;  /* 0xfffffffe03037836 */ /* 0x000fe20000000000 */
[----:B------:R-:W-:Y:S01]  /*5c90*/  BSSY B0, `(.L_x_4506) ;  /* 0x00000c1000007945 */ /* 0x000fe20003800000 */
[----:B------:R-:W-:-:S03]  /*5ca0*/  IMAD R12, R17, 0x8, R2 ;  /* 0x00000008110c7824 */ /* 0x000fc600078e0202 */
[----:B------:R-:W-:Y:S01]  /*5cb0*/  ISETP.GE.AND P0, PT, R3, R0, PT ;  /* 0x000000000300720c */ /* 0x000fe20003f06270 */
[----:B------:R-:W-:-:S05]  /*5cc0*/  VIADD R12, R12, 0x38860 ;  /* 0x000388600c0c7836 */ /* 0x000fca0000000000 */
[----:B------:R-:W-:-:S04]  /*5cd0*/  PRMT R12, R190, 0x654, R12 ;  /* 0x00000654be0c7816 */ /* 0x000fc8000000000c */
[----:B------:R0:W-:Y:S03]  /*5ce0*/  SYNCS.ARRIVE.TRANS64.RED.A1T0 RZ, [R12+URZ], RZ ;  /* 0x000000ff0cff79a7 */ /* 0x0001e6000810043f */
[----:B------:R-:W-:Y:S05]  /*5cf0*/  @!P0 BRA `(.L_x_4507) ;  /* 0x0000000800e88947 */ /* 0x000fea0003800000 */
.L_x_4509:
[----:B------:R-:W-:Y:S01]  /*5d00*/  BAR.SYNC.DEFER_BLOCKING 0xe, 0x100 ;  /* 0x0384000000007b1d */ /* 0x000fe20000010000 */
[C---:B01----:R-:W-:Y:S01]  /*5d10*/  IMAD R12, R17.reuse, 0x40, R195 ;  /* 0x00000040110c7824 */ /* 0x043fe200078e02c3 */
[----:B------:R-:W-:Y:S01]  /*5d20*/  R2UR UR4, R4 ;  /* 0x00000000040472ca */ /* 0x000fe200000e0000 */
[----:B------:R-:W-:Y:S01]  /*5d30*/  VIADD R17, R17, 0x1 ;  /* 0x0000000111117836 */ /* 0x000fe20000000000 */
[----:B------:R-:W-:Y:S01]  /*5d40*/  R2UR UR5, R5 ;  /* 0x00000000050572ca */ /* 0x000fe200000e0000 */
[----:B------:R-:W-:Y:S01]  /*5d50*/  IMAD R12, R12, 0x4, R2 ;  /* 0x000000040c0c7824 */ /* 0x000fe200078e0202 */
[----:B------:R-:W-:Y:S01]  /*5d60*/  ISETP.GT.AND P1, PT, R3, R0, PT ;  /* 0x000000000300720c */ /* 0x000fe20003f24270 */
[----:B------:R-:W-:Y:S01]  /*5d70*/  IMAD.MOV.U32 R15, RZ, RZ, 0x40000040 ;  /* 0x40000040ff0f7424 */ /* 0x000fe200078e00ff */
[----:B------:R-:W-:Y:S01]  /*5d80*/  ISETP.NE.AND P0, PT, R17, 0x2, PT ;  /* 0x000000021100780c */ /* 0x000fe20003f05270 */
[----:B------:R-:W-:-:S03]  /*5d90*/  VIADD R3, R3, 0xffffffff ;  /* 0xffffffff03037836 */ /* 0x000fc60000000000 */
[----:B------:R-:W-:Y:S01]  /*5da0*/  SEL R17, R17, RZ, P0 ;  /* 0x000000ff11117207 */ /* 0x000fe20000000000 */
        /* <DEDUP_REMOVED lines=130> */
[----:B------:R-:W-:-:S02]  /*65d0*/  IMAD R12, R17, 0x1000, R20 ;  /* 0x00001000110c7824 */ /* 0x000fc400078e0214 */
[----:B------:R-:W-:Y:S02]  /*65e0*/  IMAD.MOV.U32 R13, RZ, RZ, 0x40000040 ;  /* 0x40000040ff0d7424 */ /* 0x000fe400078e00ff */
[C---:B------:R-:W-:Y:S01]  /*65f0*/  VIADD R14, R12.reuse, 0x80 ;  /* 0x000000800c0e7836 */ /* 0x040fe20000000000 */
[----:B------:R-:W-:Y:S01]  /*6600*/  R2UR UR6, R12 ;  /* 0x000000000c0672ca */ /* 0x000fe200000e0000 */
[----:B------:R-:W-:Y:S01]  /*6610*/  WARPGROUP.ARRIVE ;  /* 0x00000000000079c5 */ /* 0x000fe20000000000 */
[----:B------:R-:W-:Y:S01]  /*6620*/  R2UR UR7, R13 ;  /* 0x000000000d0772ca */ /* 0x000fe200000e0000 */
[----:B------:R-:W-:-:S12]  /*6630*/  IMAD.MOV.U32 R13, RZ, RZ, 0x40000040 ;  /* 0x40000040ff0d7424 */ /* 0x000fd800078e00ff */
[----:B------:R-:W-:Y:S01]  /*6640*/  HGMMA.64x256x16.F32 R24, gdesc[UR4].tnspB, R24, gsb0 ;  /* 0x43e00000041879f0 */ /* 0x000fe20008000818 */
[----:B------:R-:W-:Y:S01]  /*6650*/  R2UR UR6, R14 ;  /* 0x000000000e0672ca */ /* 0x000fe200000e0000 */
[----:B------:R-:W-:Y:S01]  /*6660*/  VIADD R14, R12, 0x100 ;  /* 0x000001000c0e7836 */ /* 0x000fe20000000000 */
[----:B------:R-:W-:Y:S01]  /*6670*/  R2UR UR7, R15 ;  /* 0x000000000f0772ca */ /* 0x000fe200000e0000 */
[----:B------:R-:W-:Y:S01]  /*6680*/  IMAD.MOV.U32 R15, RZ, RZ, 0x40000040 ;  /* 0x40000040ff0f7424 */ /* 0x000fe200078e00ff */
[----:B------:R-:W-:Y:S01]  /*6690*/  R2UR UR4, R10 ;  /* 0x000000000a0472ca */ /* 0x000fe200000e0000 */
[----:B------:R-:W-:Y:S01]  /*66a0*/  VIADD R12, R12, 0x180 ;  /* 0x000001800c0c7836 */ /* 0x000fe20000000000 */
[----:B------:R-:W-:Y:S01]  /*66b0*/  R2UR UR5, R11 ;  /* 0x000000000b0572ca */ /* 0x000fe200000e0000 */
[----:B------:R-:W-:Y:S02]  /*66c0*/  WARPGROUP.DEPBAR.LE gsb0, 0x0 ;  /* 0x00008000000079c5 */ /* 0x000fe40000010000 */
[----:B------:R-:W-:-:S15]  /*66d0*/  WARPGROUP.ARRIVE ;  /* 0x00000000000079c5 */ /* 0x000fde0000000000 */
[----:B------:R-:W-:-:S03]  /*66e0*/  NOP ;  /* 0x0000000000007918 */ /* 0x000fc60000000000 */
[----:B------:R-:W-:Y:S01]  /*66f0*/  HGMMA.64x256x16.F32 R24, gdesc[UR4].tnspB, R24, gsb0 ;  /* 0x43e00000041879f0 */ /* 0x000fe20008000818 */
[----:B------:R-:W-:Y:S02]  /*6700*/  R2UR UR6, R14 ;  /* 0x000000000e0672ca */ /* 0x000fe400000e0000 */
[----:B------:R-:W-:Y:S02]  /*6710*/  R2UR UR7, R15 ;  /* 0x000000000f0772ca */ /* 0x000fe400000e0000 */
[----:B------:R-:W-:Y:S02]  /*6720*/  R2UR UR4, R8 ;  /* 0x00000000080472ca */ /* 0x000fe400000e0000 */
        /* <DEDUP_REMOVED lines=8> */
[----:B------:R-:W-:Y:S02]  /*67b0*/  R2UR UR5, R7 ;  /* 0x00000000070572ca */ /* 0x000fe400000e0000 */
[----:B------:R-:W-:-:S04]  /*67c0*/  SEL R12, RZ, 0x1, P0 ;  /* 0x00000001ff0c7807 */ /* 0x000fc80000000000 */
[----:B------:R-:W-:Y:S01]  /*67d0*/  LOP3.LUT R185, R185, R12, RZ, 0x3c, !PT ;  /* 0x0000000cb9b97212 */ /* 0x000fe200078e3cff */
[----:B------:R-:W-:Y:S02]  /*67e0*/  WARPGROUP.DEPBAR.LE gsb0, 0x0 ;  /* 0x00008000000079c5 */ /* 0x000fe40000010000 */
[----:B------:R-:W-:-:S12]  /*67f0*/  WARPGROUP.ARRIVE ;  /* 0x00000000000079c5 */ /* 0x000fd80000000000 */
[----:B------:R-:W-:Y:S03]  /*6800*/  HGMMA.64x256x16.F32 R24, gdesc[UR4].tnspB, R24, gsb0 ;  /* 0x43e00000041879f0 */ /* 0x000fe60008000818 */
[----:B------:R-:W-:Y:S02]  /*6810*/  WARPGROUP.DEPBAR.LE gsb0, 0x0 ;  /* 0x00008000000079c5 */ /* 0x000fe40000010000 */
[----:B------:R-:W-:Y:S06]  /*6820*/  BAR.ARV 0xf, 0x100 ;  /* 0x03c4000000007b1d */ /* 0x000fec0000002000 */
[----:B------:R-:W-:Y:S05]  /*6830*/  @!P2 BRA `(.L_x_4508) ;  /* 0x000000000004a947 */ /* 0x000fea0003800000 */
[----:B------:R-:W-:Y:S01]  /*6840*/  BPT.TRAP 0x1 ;  /* 0x000000040000795c */ /* 0x000fe20000300000 */
.L_x_4508:
[----:B------:R-:W-:-:S04]  /*6850*/  IMAD R12, R17, 0x8, R2 ;  /* 0x00000008110c7824 */ /* 0x000fc800078e0202 */
[----:B------:R-:W-:-:S05]  /*6860*/  VIADD R12, R12, 0x38860 ;  /* 0x000388600c0c7836 */ /* 0x000fca0000000000 */
[----:B------:R-:W-:-:S04]  /*6870*/  PRMT R12, R190, 0x654, R12 ;  /* 0x00000654be0c7816 */ /* 0x000fc8000000000c */
[----:B------:R1:W-:Y:S01]  /*6880*/  SYNCS.ARRIVE.TRANS64.RED.A1T0 RZ, [R12+URZ], RZ ;  /* 0x000000ff0cff79a7 */ /* 0x0003e2000810043f */
[----:B------:R-:W-:Y:S05]  /*6890*/  @P1 BRA `(.L_x_4509) ;  /* 0xfffffff400181947 */ /* 0x000fea000383ffff */
.L_x_4507:
[----:B------:R-:W-:Y:S05]  /*68a0*/  BSYNC B0 ;  /* 0x0000000000007941 */ /* 0x000fea0003800000 */
.L_x_4506:
[----:B------:R-:W-:Y:S01]  /*68b0*/  BAR.SYNC.DEFER_BLOCKING 0xe, 0x100 ;  /* 0x0384000000007b1d */ /* 0x000fe20000010000 */
[C---:B------:R-:W-:Y:S01]  /*68c0*/  IMAD R0, R17.reuse, 0x40, R195 ;  /* 0x0000004011007824 */ /* 0x040fe200078e02c3 */
[----:B------:R-:W-:Y:S01]  /*68d0*/  PLOP3.LUT P0, PT, PT, PT, PT, 0x8, 0x0 ;  /* 0x000000000000781c */ /* 0x000fe20003f0e170 */
[----:B------:R-:W-:Y:S01]  /*68e0*/  VIADD R17, R17, 0x1 ;  /* 0x0000000111117836 */ /* 0x000fe20000000000 */
[----:B------:R-:W-:Y:S01]  /*68f0*/  CS2R R154, SRZ ;  /* 0x00000000009a7805 */ /* 0x000fe2000001ff00 */
[----:B------:R-:W-:-:S03]  /*6900*/  IMAD R2, R0, 0x4, R2 ;  /* 0x0000000400027824 */ /* 0x000fc600078e0202 */
[----:B------:R-:W-:-:S04]  /*6910*/  ISETP.NE.AND P1, PT, R17, 0x2, PT ;  /* 0x000000021100780c */ /* 0x000fc80003f25270 */
        /* <DEDUP_REMOVED lines=135> */
.L_x_4501:
        /* <DEDUP_REMOVED lines=31> */
.L_x_4511:
[----:B------:R-:W-:Y:S05]  /*7380*/  BSYNC B0 ;  /* 0x0000000000007941 */ /* 0x000fea0003800000 */
.L_x_4510:
        /* <DEDUP_REMOVED lines=100> */
.L_x_4513:
[----:B------:R-:W-:Y:S05]  /*79d0*/  BSYNC B6 ;  /* 0x0000000000067941 */ /* 0x000fea0003800000 */
.L_x_4512:
        /* <DEDUP_REMOVED lines=13> */
.L_x_4517:
[----:B-1----:R1:W2:Y:S02]  /*7ab0*/  SYNCS.PHASECHK.TRANS64.TRYWAIT P0, [R2+URZ+0x38800], R3 ;  /* 0x03880003020075a7 */ /* 0x0022a4000800017f */
[----:B--2---:R-:W-:Y:S05]  /*7ac0*/  @!P0 NANOSLEEP.SYNCS 0x989680 ;  /* 0x009896800000895d */ /* 0x004fea0003900000 */
[----:B------:R-:W2:Y:S02]  /*7ad0*/  @!P0 SYNCS.PHASECHK.TRANS64 P0, [R2+URZ+0x38800], R3 ;  /* 0x03880003020085a7 */ /* 0x000ea4000800007f */
[----:B--2---:R-:W-:Y:S05]  /*7ae0*/  @!P0 BRA `(.L_x_4517) ;  /* 0xfffffffc00f08947 */ /* 0x004fea000383ffff */
.L_x_4516:
[----:B------:R-:W-:Y:S05]  /*7af0*/  BSYNC B0 ;  /* 0x0000000000007941 */ /* 0x000fea0003800000 */
.L_x_4515:
[----:B------:R-:W-:Y:S05]  /*7b00*/  BRA `(.L_x_4518) ;  /* 0x0000002000b87947 */ /* 0x000fea0003800000 */
.L_x_4514:
        /* <DEDUP_REMOVED lines=37> */
.L_x_4520:
[----:B------:R-:W-:Y:S05]  /*7d60*/  BSYNC B6 ;  /* 0x0000000000067941 */ /* 0x000fea0003800000 */
.L_x_4519:
        /* <DEDUP_REMOVED lines=11> */
.L_x_4740:
        /* <DEDUP_REMOVED lines=31> */
[--C-:B------:R-:W-:Y:S02]  /*8010*/  @!P3 IMAD.X R13, R3, 0x1, R9.reuse, P0 ;  /* 0x00000001030db824 */ /* 0x100fe400000e0609 */
[----:B---3--:R-:W-:Y:S01]  /*8020*/  @!P3 IMAD.X R15, R24, 0x1, R9, P1 ;  /* 0x00000001180fb824 */ /* 0x008fe200008e0609 */
        /* <DEDUP_REMOVED lines=8> */
.L_x_4525:
[----:B------:R-:W-:Y:S05]  /*80b0*/  BSYNC B1 ;  /* 0x0000000000017941 */ /* 0x000fea0003800000 */
.L_x_4524:
[----:B0-----:R-:W-:Y:S01]  /*80c0*/  SHF.L.U32 R13, R0, 0x1f, RZ ;  /* 0x0000001f000d7819 */ /* 0x001fe200000006ff */
[----:B-1----:R-:W-:Y:S01]  /*80d0*/  IMAD R3, R223, 0x200, R26 ;  /* 0x00000200df037824 */ /* 0x002fe200078e021a */
        /* <DEDUP_REMOVED lines=10> */
[----:B--2---:R-:W-:Y:S01]  /*8180*/  SHF.R.U32.HI R20, RZ, 0x10, R5 ;  /* 0x00000010ff147819 */ /* 0x004fe20000011605 */
[----:B------:R-:W-:Y:S01]  /*8190*/  IMAD.MOV.U32 R33, RZ, RZ, R10 ;  /* 0x000000ffff217224 */ /* 0x000fe200078e000a */
[--C-:B------:R-:W-:Y:S01]  /*81a0*/  SHF.R.U64 R36, R10, 0x10, R11.reuse ;  /* 0x000000100a247819 */ /* 0x100fe2000000120b */
[----:B------:R-:W-:Y:S01]  /*81b0*/  IMAD.MOV.U32 R7, RZ, RZ, R11 ;  /* 0x000000ffff077224 */ /* 0x000fe200078e000b */
[----:B------:R-:W-:Y:S01]  /*81c0*/  SHF.R.U64 R37, R8, 0x10, R9 ;  /* 0x0000001008257819 */ /* 0x000fe20000001209 */
[----:B------:R-:W-:Y:S01]  /*81d0*/  IMAD.MOV.U32 R32, RZ, RZ, R8 ;  /* 0x000000ffff207224 */ /* 0x000fe200078e0008 */
[----:B------:R-:W-:Y:S01]  /*81e0*/  SHF.R.U32.HI R10, RZ, 0x10, R11 ;  /* 0x00000010ff0a7819 */ /* 0x000fe2000001160b */
[C---:B------:R-:W-:Y:S01]  /*81f0*/  VIADD R4, R12.reuse, 0x20400 ;  /* 0x000204000c047836 */ /* 0x040fe20000000000 */
[----:B------:R-:W-:Y:S01]  /*8200*/  VIMNMX R8, R25, 0x40, PT ;  /* 0x0000004019087848 */ /* 0x000fe20003fe0100 */
[--C-:B------:R-:W-:Y:S01]  /*8210*/  IMAD.MOV.U32 R5, RZ, RZ, R9.reuse ;  /* 0x000000ffff057224 */ /* 0x100fe200078e0009 */
[----:B------:R-:W-:Y:S01]  /*8220*/  BSSY B1, `(.L_x_4526) ;  /* 0x000000d000017945 */ /* 0x000fe20003800000 */
[----:B------:R-:W-:Y:S01]  /*8230*/  VIADD R3, R12, 0x20440 ;  /* 0x000204400c037836 */ /* 0x000fe20000000000 */
        /* <DEDUP_REMOVED lines=11> */
.L_x_4741:
[----:B------:R-:W-:Y:S05]  /*82f0*/  BSYNC B1 ;  /* 0x0000000000017941 */ /* 0x000fea0003800000 */
.L_x_4526:
        /* <DEDUP_REMOVED lines=10> */
[----:B------:R-:W-:Y:S02]  /*83a0*/  HADD2.F32 R20, -RZ, R33.H0_H0 ;  /* 0x20000021ff147230 */ /* 0x000fe40000004100 */
[----:B------:R-:W-:Y:S02]  /*83b0*/  HADD2.F32 R15, -RZ, R34.H0_H0 ;  /* 0x20000022ff0f7230 */ /* 0x000fe40000004100 */
[----:B----4-:R-:W-:Y:S02]  /*83c0*/  HADD2.F32 R21, -RZ, R36.H0_H0 ;  /* 0x20000024ff157230 */ /* 0x010fe40000004100 */
[--C-:B-1----:R-:W-:Y:S02]  /*83d0*/  HADD2.F32 R9, -RZ, R4.reuse.H0_H0 ;  /* 0x20000004ff097230 */ /* 0x102fe40000004100 */
[----:B------:R-:W-:-:S02]  /*83e0*/  HADD2.F32 R4, -RZ, R4.H1_H1 ;  /* 0x30000004ff047230 */ /* 0x000fc40000004100 */
[--C-:B------:R-:W-:Y:S02]  /*83f0*/  HADD2.F32 R10, -RZ, R5.reuse.H0_H0 ;  /* 0x20000005ff0a7230 */ /* 0x100fe40000004100 */
[----:B------:R-:W-:Y:S02]  /*8400*/  HADD2.F32 R5, -RZ, R5.H1_H1 ;  /* 0x30000005ff057230 */ /* 0x000fe40000004100 */
[C---:B---3--:R-:W-:Y:S01]  /*8410*/  FMUL.FTZ R24, R4.reuse, R20 ;  /* 0x0000001404187220 */ /* 0x048fe20000410000 */
[-C--:B------:R-:W-:Y:S01]  /*8420*/  FMUL.FTZ R25, R4, R14.reuse ;  /* 0x0000000e04197220 */ /* 0x080fe20000410000 */
[--C-:B------:R-:W-:Y:S02]  /*8430*/  HADD2.F32 R11, -RZ, R6.reuse.H0_H0 ;  /* 0x20000006ff0b7230 */ /* 0x100fe40000004100 */
[C---:B------:R-:W-:Y:S01]  /*8440*/  FFMA.FTZ R24, R9.reuse, R14, -R24 ;  /* 0x0000000e09187223 */ /* 0x040fe20000010818 */
[----:B------:R-:W-:Y:S01]  /*8450*/  FFMA.FTZ R25, R9, R20, R25 ;  /* 0x0000001409197223 */ /* 0x000fe20000010019 */
[C---:B------:R-:W-:Y:S01]  /*8460*/  FMUL.FTZ R27, R5.reuse, R21 ;  /* 0x00000015051b7220 */ /* 0x040fe20000410000 */
[----:B------:R-:W-:Y:S01]  /*8470*/  FMUL.FTZ R9, R5, R15 ;  /* 0x0000000f05097220 */ /* 0x000fe20000410000 */
[----:B------:R-:W-:-:S02]  /*8480*/  HADD2.F32 R6, -RZ, R6.H1_H1 ;  /* 0x30000006ff067230 */ /* 0x000fc40000004100 */
[----:B0-----:R-:W-:Y:S02]  /*8490*/  HADD2.F32 R13, -RZ, R7.H0_H0 ;  /* 0x20000007ff0d7230 */ /* 0x001fe40000004100 */
[C---:B------:R-:W-:Y:S01]  /*84a0*/  FFMA.FTZ R27, R10.reuse, R15, -R27 ;  /* 0x0000000f0a1b7223 */ /* 0x040fe2000001081b */
[----:B------:R-:W-:Y:S02]  /*84b0*/  HADD2.F32 R5, -RZ, R33.H1_H1 ;  /* 0x30000021ff057230 */ /* 0x000fe40000004100 */
[----:B------:R-:W-:Y:S01]  /*84c0*/  FFMA.FTZ R10, R10, R21, R9 ;  /* 0x000000150a0a7223 */ /* 0x000fe20000010009 */
[----:B------:R-:W-:Y:S02]  /*84d0*/  HADD2.F32 R7, -RZ, R7.H1_H1 ;  /* 0x30000007ff077230 */ /* 0x000fe40000004100 */
[----:B------:R-:W-:Y:S02]  /*84e0*/  HADD2.F32 R4, -RZ, R31.H1_H1 ;  /* 0x3000001fff047230 */ /* 0x000fe40000004100 */
[----:B------:R-:W-:Y:S01]  /*84f0*/  FMUL.FTZ R26, R6, R5 ;  /* 0x00000005061a7220 */ /* 0x000fe20000410000 */
[----:B------:R-:W-:-:S02]  /*8500*/  HADD2.F32 R20, -RZ, R36.H1_H1 ;  /* 0x30000024ff147230 */ /* 0x000fc40000004100 */
[----:B------:R-:W-:Y:S02]  /*8510*/  HADD2.F32 R14, -RZ, R34.H1_H1 ;  /* 0x30000022ff0e7230 */ /* 0x000fe40000004100 */
[-C--:B------:R-:W-:Y:S01]  /*8520*/  FMUL.FTZ R28, R6, R4.reuse ;  /* 0x00000004061c7220 */ /* 0x080fe20000410000 */
[----:B------:R-:W-:Y:S01]  /*8530*/  FFMA.FTZ R6, R11, R4, -R26 ;  /* 0x000000040b067223 */ /* 0x000fe2000001081a */
[----:B------:R-:W-:Y:S01]  /*8540*/  FMUL.FTZ R30, R7, R20 ;  /* 0x00000014071e7220 */ /* 0x000fe20000410000 */
[----:B------:R-:W-:Y:S01]  /*8550*/  F2FP.F16.F32.PACK_AB R4, R25, R24 ;  /* 0x000000181904723e */ /* 0x000fe200000000ff */
[-C--:B------:R-:W-:Y:S01]  /*8560*/  FMUL.FTZ R9, R7, R14.reuse ;  /* 0x0000000e07097220 */ /* 0x080fe20000410000 */
[----:B------:R-:W-:Y:S01]  /*8570*/  FFMA.FTZ R11, R11, R5, R28 ;  /* 0x000000050b0b7223 */ /* 0x000fe2000001001c */
[C---:B------:R-:W-:Y:S01]  /*8580*/  FFMA.FTZ R7, R13.reuse, R14, -R30 ;  /* 0x0000000e0d077223 */ /* 0x040fe2000001081e */
[----:B------:R-:W-:Y:S01]  /*8590*/  F2FP.F16.F32.PACK_AB R5, R10, R27 ;  /* 0x0000001b0a05723e */ /* 0x000fe200000000ff */
[----:B------:R-:W-:-:S02]  /*85a0*/  FFMA.FTZ R20, R13, R20, R9 ;  /* 0x000000140d147223 */ /* 0x000fc40000010009 */
[----:B------:R-:W-:-:S03]  /*85b0*/  F2FP.F16.F32.PACK_AB R6, R11, R6 ;  /* 0x000000060b06723e */ /* 0x000fc600000000ff */
[----:B------:R-:W-:-:S05]  /*85c0*/  F2FP.F16.F32.PACK_AB R7, R20, R7 ;  /* 0x000000071407723e */ /* 0x000fca00000000ff */
[----:B------:R1:W-:Y:S02]  /*85d0*/  STS.128 [R12+0x20400], R4 ;  /* 0x020400040c007388 */ /* 0x0003e40000000c00 */
.L_x_4531:
[----:B------:R-:W-:Y:S05]  /*85e0*/  BSYNC B2 ;  /* 0x0000000000027941 */ /* 0x000fea0003800000 */
.L_x_4530:
[----:B------:R-:W-:Y:S05]  /*85f0*/  @P1 BRA `(.L_x_4529) ;  /* 0x0000000000981947 */ /* 0x000fea0003800000 */
[----:B-1----:R-:W1:Y:S01]  /*8600*/  LDS.128 R4, [R3] ;  /* 0x0000000003047984 */ /* 0x002e620000000c00 */
        /* <DEDUP_REMOVED lines=16> */
[--C-:B0-----:R-:W-:Y:S02]  /*8710*/  HADD2.F32 R13, -RZ, R7.reuse.H0_H0 ;  /* 0x20000007ff0d7230 */ /* 0x101fe40000004100 */
        /* <DEDUP_REMOVED lines=19> */
[----:B------:R2:W-:Y:S02]  /*8850*/  STS.128 [R3], R4 ;  /* 0x0000000403007388 */ /* 0x0005e40000000c00 */
.L_x_4529:
[----:B------:R-:W-:Y:S05]  /*8860*/  BSYNC B1 ;  /* 0x0000000000017941 */ /* 0x000fea0003800000 */
.L_x_4528:
        /* <DEDUP_REMOVED lines=10> */
[--C-:B---3--:R-:W-:Y:S02]  /*8910*/  HADD2.F32 R24, -RZ, R33.reuse.H0_H0 ;  /* 0x20000021ff187230 */ /* 0x108fe40000004100 */
[----:B------:R-:W-:Y:S02]  /*8920*/  HADD2.F32 R25, -RZ, R36.H0_H0 ;  /* 0x20000024ff197230 */ /* 0x000fe40000004100 */
[----:B----4-:R-:W-:Y:S02]  /*8930*/  HADD2.F32 R21, -RZ, R34.H0_H0 ;  /* 0x20000022ff157230 */ /* 0x010fe40000004100 */
[----:B------:R-:W-:Y:S02]  /*8940*/  HADD2.F32 R26, -RZ, R33.H1_H1 ;  /* 0x30000021ff1a7230 */ /* 0x000fe40000004100 */
[----:B------:R-:W-:-:S02]  /*8950*/  HADD2.F32 R27, -RZ, R36.H1_H1 ;  /* 0x30000024ff1b7230 */ /* 0x000fc40000004100 */
[--C-:B-1----:R-:W-:Y:S02]  /*8960*/  HADD2.F32 R8, -RZ, R4.reuse.H0_H0 ;  /* 0x20000004ff087230 */ /* 0x102fe40000004100 */
[----:B------:R-:W-:Y:S02]  /*8970*/  HADD2.F32 R4, -RZ, R4.H1_H1 ;  /* 0x30000004ff047230 */ /* 0x000fe40000004100 */
[--C-:B------:R-:W-:Y:S02]  /*8980*/  HADD2.F32 R9, -RZ, R5.reuse.H0_H0 ;  /* 0x20000005ff097230 */ /* 0x100fe40000004100 */
[----:B------:R-:W-:Y:S02]  /*8990*/  HADD2.F32 R5, -RZ, R5.H1_H1 ;  /* 0x30000005ff057230 */ /* 0x000fe40000004100 */
[-C--:B0-----:R-:W-:Y:S01]  /*89a0*/  FMUL.FTZ R13, R24, R4.reuse ;  /* 0x00000004180d7220 */ /* 0x081fe20000410000 */
[----:B------:R-:W-:Y:S01]  /*89b0*/  FMUL.FTZ R15, R20, R4 ;  /* 0x00000004140f7220 */ /* 0x000fe20000410000 */
[----:B------:R-:W-:-:S02]  /*89c0*/  HADD2.F32 R10, -RZ, R6.H0_H0 ;  /* 0x20000006ff0a7230 */ /* 0x000fc40000004100 */
[-C--:B------:R-:W-:Y:S01]  /*89d0*/  FMUL.FTZ R14, R25, R5.reuse ;  /* 0x00000005190e7220 */ /* 0x080fe20000410000 */
[-C--:B------:R-:W-:Y:S01]  /*89e0*/  FFMA.FTZ R4, R20, R8.reuse, -R13 ;  /* 0x0000000814047223 */ /* 0x080fe2000001080d */
[----:B------:R-:W-:Y:S01]  /*89f0*/  FFMA.FTZ R15, R24, R8, R15 ;  /* 0x00000008180f7223 */ /* 0x000fe2000001000f */
[C---:B------:R-:W-:Y:S01]  /*8a00*/  FMUL.FTZ R8, R21.reuse, R5 ;  /* 0x0000000515087220 */ /* 0x040fe20000410000 */
[--C-:B------:R-:W-:Y:S02]  /*8a10*/  HADD2.F32 R11, -RZ, R7.reuse.H0_H0 ;  /* 0x20000007ff0b7230 */ /* 0x100fe40000004100 */
[-C--:B------:R-:W-:Y:S01]  /*8a20*/  FFMA.FTZ R5, R21, R9.reuse, -R14 ;  /* 0x0000000915057223 */ /* 0x080fe2000001080e */
[----:B------:R-:W-:Y:S02]  /*8a30*/  HADD2.F32 R6, -RZ, R6.H1_H1 ;  /* 0x30000006ff067230 */ /* 0x000fe40000004100 */
[----:B------:R-:W-:Y:S01]  /*8a40*/  FFMA.FTZ R8, R25, R9, R8 ;  /* 0x0000000919087223 */ /* 0x000fe20000010008 */
[----:B------:R-:W-:Y:S01]  /*8a50*/  HADD2.F32 R7, -RZ, R7.H1_H1 ;  /* 0x30000007ff077230 */ /* 0x000fe20000004100 */
[----:B------:R-:W-:Y:S01]  /*8a60*/  F2FP.F16.F32.PACK_AB R4, R15, R4 ;  /* 0x000000040f04723e */ /* 0x000fe200000000ff */
[----:B------:R-:W-:-:S02]  /*8a70*/  HADD2.F32 R24, -RZ, R31.H1_H1 ;  /* 0x3000001fff187230 */ /* 0x000fc40000004100 */
[-C--:B------:R-:W-:Y:S01]  /*8a80*/  FMUL.FTZ R9, R26, R6.reuse ;  /* 0x000000061a097220 */ /* 0x080fe20000410000 */
[----:B------:R-:W-:Y:S02]  /*8a90*/  HADD2.F32 R21, -RZ, R34.H1_H1 ;  /* 0x30000022ff157230 */ /* 0x000fe40000004100 */
[----:B------:R-:W-:Y:S01]  /*8aa0*/  FMUL.FTZ R14, R27, R7 ;  /* 0x000000071b0e7220 */ /* 0x000fe20000410000 */
[----:B------:R-:W-:Y:S01]  /*8ab0*/  F2FP.F16.F32.PACK_AB R5, R8, R5 ;  /* 0x000000050805723e */ /* 0x000fe200000000ff */
[C---:B------:R-:W-:Y:S01]  /*8ac0*/  FMUL.FTZ R13, R24.reuse, R6 ;  /* 0x00000006180d7220 */ /* 0x040fe20000410000 */
[-C--:B------:R-:W-:Y:S01]  /*8ad0*/  FFMA.FTZ R6, R24, R10.reuse, -R9 ;  /* 0x0000000a18067223 */ /* 0x080fe20000010809 */
[C---:B------:R-:W-:Y:S01]  /*8ae0*/  FMUL.FTZ R20, R21.reuse, R7 ;  /* 0x0000000715147220 */ /* 0x040fe20000410000 */
[-C--:B------:R-:W-:Y:S01]  /*8af0*/  FFMA.FTZ R7, R21, R11.reuse, -R14 ;  /* 0x0000000b15077223 */ /* 0x080fe2000001080e */
[----:B------:R-:W-:Y:S02]  /*8b00*/  FFMA.FTZ R13, R26, R10, R13 ;  /* 0x0000000a1a0d7223 */ /* 0x000fe4000001000d */
[----:B------:R-:W-:-:S03]  /*8b10*/  FFMA.FTZ R20, R27, R11, R20 ;  /* 0x0000000b1b147223 */ /* 0x000fc60000010014 */
[----:B------:R-:W-:Y:S02]  /*8b20*/  F2FP.F16.F32.PACK_AB R6, R13, R6 ;  /* 0x000000060d06723e */ /* 0x000fe400000000ff */
[----:B------:R-:W-:-:S05]  /*8b30*/  F2FP.F16.F32.PACK_AB R7, R20, R7 ;  /* 0x000000071407723e */ /* 0x000fca00000000ff */
[----:B------:R1:W-:Y:S02]  /*8b40*/  STS.128 [R12+0x21400], R4 ;  /* 0x021400040c007388 */ /* 0x0003e40000000c00 */
.L_x_4534:
[----:B------:R-:W-:Y:S05]  /*8b50*/  BSYNC B1 ;  /* 0x0000000000017941 */ /* 0x000fea0003800000 */
.L_x_4533:
[----:B------:R-:W-:Y:S05]  /*8b60*/  @P1 BRA `(.L_x_4532) ;  /* 0x00000010007c1947 */ /* 0x000fea0003800000 */
[----:B-1----:R-:W1:Y:S01]  /*8b70*/  LDS.128 R4, [R3+0x1000] ;  /* 0x0010000003047984 */ /* 0x002e620000000c00 */
[----:B------:R-:W-:Y:S02]  /*8b80*/  HADD2.F32 R14, -RZ, R29.H0_H0 ;  /* 0x2000001dff0e7230 */ /* 0x000fe40000004100 */
[--C-:B------:R-:W-:Y:S02]  /*8b90*/  HADD2.F32 R20, -RZ, R32.reuse.H0_H0 ;  /* 0x20000020ff147230 */ /* 0x100fe40000004100 */
[----:B------:R-:W-:Y:S02]  /*8ba0*/  HADD2.F32 R25, -RZ, R37.H0_H0 ;  /* 0x20000025ff197230 */ /* 0x000fe40000004100 */
[----:B----4-:R-:W-:Y:S02]  /*8bb0*/  HADD2.F32 R21, -RZ, R35.H0_H0 ;  /* 0x20000023ff157230 */ /* 0x010fe40000004100 */
[----:B---3--:R-:W-:Y:S02]  /*8bc0*/  HADD2.F32 R24, -RZ, R32.H1_H1 ;  /* 0x30000020ff187230 */ /* 0x008fe40000004100 */
        /* <DEDUP_REMOVED lines=33> */
.L_x_4522:
[----:B------:R-:W-:-:S03]  /*8de0*/  UMOV UR4, 0xffffffff ;  /* 0xffffffff00047882 */ /* 0x000fc60000000000 */
[----:B------:R-:W-:Y:S05]  /*8df0*/  BRA.DIV UR4, `(.L_x_4535) ;  /* 0x0000015a04dc7947 */ /* 0x000fea000b800000 */
[----:B------:R0:W1:Y:S04]  /*8e00*/  SHFL.IDX PT, R3, R26, RZ, 0x1c1f ;  /* 0x001c1fff1a037589 */ /* 0x00006800000e0000 */
[----:B------:R0:W2:Y:S04]  /*8e10*/  SHFL.IDX PT, R20, R25, RZ, 0x1c1f ;  /* 0x001c1fff19147589 */ /* 0x0000a800000e0000 */
[----:B------:R0:W3:Y:S04]  /*8e20*/  SHFL.IDX PT, R21, R24, RZ, 0x1c1f ;  /* 0x001c1fff18157589 */ /* 0x0000e800000e0000 */
[----:B------:R0:W4:Y:S02]  /*8e30*/  SHFL.IDX PT, R14, R27, RZ, 0x1c1f ;  /* 0x001c1fff1b0e7589 */ /* 0x00012400000e0000 */
.L_x_4747:
[----:B------:R-:W5:Y:S01]  /*8e40*/  LDL R5, [R1+0x4c] ;  /* 0x00004c0001057983 */ /* 0x000f620000100800 */
[----:B------:R-:W-:Y:S01]  /*8e50*/  ULDC UR4, c[0x0][0x448] ;  /* 0x0001120000047ab9 */ /* 0x000fe20000000800 */
[----:B------:R-:W-:Y:S01]  /*8e60*/  BSSY B1, `(.L_x_4536) ;  /* 0x0000019000017945 */ /* 0x000fe20003800000 */
[----:B0-----:R-:W-:Y:S01]  /*8e70*/  IMAD R24, R87, UR4, RZ ;  /* 0x0000000457187c24 */ /* 0x001fe2000f8e02ff */
[----:B------:R-:W-:Y:S02]  /*8e80*/  CS2R R6, SRZ ;  /* 0x0000000000067805 */ /* 0x000fe4000001ff00 */
[----:B------:R-:W-:Y:S02]  /*8e90*/  CS2R R8, SRZ ;  /* 0x0000000000087805 */ /* 0x000fe4000001ff00 */
[----:B------:R-:W-:Y:S02]  /*8ea0*/  CS2R R10, SRZ ;  /* 0x00000000000a7805 */ /* 0x000fe4000001ff00 */
[----:B------:R-:W-:Y:S01]  /*8eb0*/  ISETP.GE.AND P0, PT, R0, R24, PT ;  /* 0x000000180000720c */ /* 0x000fe20003f06270 */
[----:B------:R-:W-:Y:S01]  /*8ec0*/  IMAD R24, R85, -0x40, R24 ;  /* 0xffffffc055187824 */ /* 0x000fe200078e0218 */
[----:B-----5:R-:W-:-:S04]  /*8ed0*/  LEA.HI R4, R5, R5, RZ, 0x1 ;  /* 0x0000000505047211 */ /* 0x020fc800078f08ff */
[----:B------:R-:W-:-:S05]  /*8ee0*/  LOP3.LUT R4, R4, 0xfffffffe, RZ, 0xc0, !PT ;  /* 0xfffffffe04047812 */ /* 0x000fca00078ec0ff */
[----:B------:R-:W-:Y:S01]  /*8ef0*/  IMAD.IADD R0, R5, 0x1, -R4 ;  /* 0x0000000105007824 */ /* 0x000fe200078e0a04 */
[----:B------:R-:W-:-:S04]  /*8f00*/  CS2R R4, SRZ ;  /* 0x0000000000047805 */ /* 0x000fc8000001ff00 */
        /* <DEDUP_REMOVED lines=14> */
.L_x_4537:
[----:B------:R-:W-:Y:S05]  /*8ff0*/  BSYNC B1 ;  /* 0x0000000000017941 */ /* 0x000fea0003800000 */
.L_x_4536:
[----:B------:R-:W2:Y:S01]  /*9000*/  SYNCS.PHASECHK.TRANS64.TRYWAIT P1, [R2+URZ+0x38800], R25 ;  /* 0x03880019020075a7 */ /* 0x000ea2000802017f */
[----:B-----5:R-:W-:Y:S01]  /*9010*/  IMAD.MOV.U32 R38, RZ, RZ, R4 ;  /* 0x000000ffff267224 */ /* 0x020fe200078e0004 */
[--C-:B0-----:R-:W-:Y:S01]  /*9020*/  SHF.R.U64 R13, R4, 0x10, R5.reuse ;  /* 0x00000010040d7819 */ /* 0x101fe20000001205 */
[--C-:B------:R-:W-:Y:S01]  /*9030*/  IMAD.MOV.U32 R12, RZ, RZ, R5.reuse ;  /* 0x000000ffff0c7224 */ /* 0x100fe200078e0005 */
[----:B------:R-:W-:Y:S01]  /*9040*/  SHF.R.U32.HI R42, RZ, 0x10, R5 ;  /* 0x00000010ff2a7819 */ /* 0x000fe20000011605 */
[----:B------:R-:W-:Y:S01]  /*9050*/  IMAD.MOV.U32 R39, RZ, RZ, R6 ;  /* 0x000000ffff277224 */ /* 0x000fe200078e0006 */
[----:B------:R-:W-:Y:S01]  /*9060*/  SHF.R.U64 R43, R8, 0x10, R9 ;  /* 0x00000010082b7819 */ /* 0x000fe20000001209 */
[----:B------:R-:W-:Y:S01]  /*9070*/  IMAD.MOV.U32 R4, RZ, RZ, R8 ;  /* 0x000000ffff047224 */ /* 0x000fe200078e0008 */
[--C-:B------:R-:W-:Y:S01]  /*9080*/  SHF.R.U64 R6, R6, 0x10, R7.reuse ;  /* 0x0000001006067819 */ /* 0x100fe20000001207 */
[----:B----4-:R-:W-:Y:S01]  /*9090*/  IMAD.MOV.U32 R14, RZ, RZ, R7 ;  /* 0x000000ffff0e7224 */ /* 0x010fe200078e0007 */
[--C-:B------:R-:W-:Y:S01]  /*90a0*/  SHF.R.U32.HI R8, RZ, 0x10, R9.reuse ;  /* 0x00000010ff087819 */ /* 0x100fe20000011609 */
[----:B------:R-:W-:Y:S01]  /*90b0*/  IMAD.MOV.U32 R40, RZ, RZ, R9 ;  /* 0x000000ffff287224 */ /* 0x000fe200078e0009 */
[----:B------:R-:W-:Y:S01]  /*90c0*/  VIMNMX R24, R24, 0x40, PT ;  /* 0x0000004018187848 */ /* 0x000fe20003fe0100 */
[----:B------:R-:W-:Y:S01]  /*90d0*/  IMAD.MOV.U32 R5, RZ, RZ, R10 ;  /* 0x000000ffff057224 */ /* 0x000fe200078e000a */
[----:B------:R-:W-:Y:S01]  /*90e0*/  SHF.R.U32.HI R7, RZ, 0x10, R7 ;  /* 0x00000010ff077819 */ /* 0x000fe20000011607 */
[--C-:B------:R-:W-:Y:S01]  /*90f0*/  IMAD.MOV.U32 R41, RZ, RZ, R11.reuse ;  /* 0x000000ffff297224 */ /* 0x100fe200078e000b */
[----:B-1----:R-:W0:Y:S01]  /*9100*/  LDC R3, c[0x0][0x3f4] ;  /* 0x0000fd00ff037b82 */ /* 0x002e220000000800 */
[----:B------:R-:W-:Y:S01]  /*9110*/  VIADD R15, R189, 0x20 ;  /* 0x00000020bd0f7836 */ /* 0x000fe20000000000 */
[--C-:B------:R-:W-:Y:S01]  /*9120*/  SHF.R.U64 R44, R10, 0x10, R11.reuse ;  /* 0x000000100a2c7819 */ /* 0x100fe2000000120b */
[----:B------:R-:W-:Y:S01]  /*9130*/  BSSY B1, `(.L_x_4538) ;  /* 0x000000f000017945 */ /* 0x000fe20003800000 */
[----:B------:R-:W-:-:S02]  /*9140*/  SHF.R.U32.HI R9, RZ, 0x10, R11 ;  /* 0x00000010ff097819 */ /* 0x000fc4000001160b */
        /* <DEDUP_REMOVED lines=8> */
[C---:B0-----:R-:W-:Y:S01]  /*91d0*/  ISETP.GE.AND P0, PT, R18.reuse, R3, PT ;  /* 0x000000031200720c */ /* 0x041fe20003f06270 */
[----:B------:R-:W-:-:S03]  /*91e0*/  IMAD.IADD R3, R18, 0x1, R3 ;  /* 0x0000000112037824 */ /* 0x000fc600078e0203 */
[-C--:B------:R-:W-:Y:S02]  /*91f0*/  ISETP.GE.OR P2, PT, R189, R24.reuse, P0 ;  /* 0x00000018bd00720c */ /* 0x080fe40000746670 */
[----:B------:R-:W-:Y:S01]  /*9200*/  ISETP.GE.OR P0, PT, R15, R24, P0 ;  /* 0x000000180f00720c */ /* 0x000fe20000706670 */
[----:B--2---:R-:W-:-:S12]  /*9210*/  @!P1 BRA `(.L_x_4539) ;  /* 0x0000015800449947 */ /* 0x004fd80003800000 */
.L_x_4748:
[----:B------:R-:W-:Y:S05]  /*9220*/  BSYNC B1 ;  /* 0x0000000000017941 */ /* 0x000fea0003800000 */
.L_x_4538:
        /* <DEDUP_REMOVED lines=9> */
[----:B------:R-:W-:Y:S01]  /*92c0*/  LOP3.LUT R4, R8, 0x38, R18, 0xf8, !PT ;  /* 0x0000003808047812 */ /* 0x000fe200078ef812 */
[----:B------:R-:W-:Y:S01]  /*92d0*/  HADD2.F32 R34, -RZ, R40.H0_H0 ;  /* 0x20000028ff227230 */ /* 0x000fe20000004100 */
[----:B------:R-:W-:-:S04]  /*92e0*/  SHF.R.U32.HI R7, RZ, 0x3, R8 ;  /* 0x00000003ff077819 */ /* 0x000fc80000011608 */
[----:B------:R-:W-:Y:S02]  /*92f0*/  LOP3.LUT R4, R4, R7, RZ, 0x3c, !PT ;  /* 0x0000000704047212 */ /* 0x000fe400078e3cff */
[----:B------:R-:W-:-:S03]  /*9300*/  LOP3.LUT R8, R7, R3, R8, 0x1e, !PT ;  /* 0x0000000307087212 */ /* 0x000fc600078e1e08 */
[C---:B------:R-:W-:Y:S02]  /*9310*/  IMAD R5, R223.reuse, 0x200, R4 ;  /* 0x00000200df057824 */ /* 0x040fe400078e0204 */
[----:B------:R-:W-:Y:S02]  /*9320*/  IMAD R13, R223, 0x200, R8 ;  /* 0x00000200df0d7824 */ /* 0x000fe400078e0208 */
[--C-:B------:R-:W-:Y:S02]  /*9330*/  IMAD R12, R5, 0x2, R2.reuse ;  /* 0x00000002050c7824 */ /* 0x100fe400078e0202 */
[----:B------:R-:W-:-:S03]  /*9340*/  IMAD R13, R13, 0x2, R2 ;  /* 0x000000020d0d7824 */ /* 0x000fc600078e0202 */
[----:B------:R-:W3:Y:S04]  /*9350*/  LDS.128 R4, [R12+0x20400] ;  /* 0x020400000c047984 */ /* 0x000ee80000000c00 */
[----:B------:R-:W1:Y:S01]  /*9360*/  LDS.128 R8, [R13+0x20400] ;  /* 0x020400000d087984 */ /* 0x000e620000000c00 */
[--C-:B---3--:R-:W-:Y:S02]  /*9370*/  HADD2.F32 R21, -RZ, R5.reuse.H0_H0 ;  /* 0x20000005ff157230 */ /* 0x108fe40000004100 */
[----:B------:R-:W-:Y:S02]  /*9380*/  HADD2.F32 R24, -RZ, R5.H1_H1 ;  /* 0x30000005ff187230 */ /* 0x000fe40000004100 */
[----:B-1----:R-:W-:Y:S02]  /*9390*/  HADD2.F32 R5, -RZ, R8.H0_H0 ;  /* 0x20000008ff057230 */ /* 0x002fe40000004100 */
[----:B------:R-:W-:-:S02]  /*93a0*/  HADD2.F32 R15, -RZ, R4.H0_H0 ;  /* 0x20000004ff0f7230 */ /* 0x000fc40000004100 */
[----:B------:R-:W-:Y:S02]  /*93b0*/  HADD2.F32 R26, -RZ, R8.H1_H1 ;  /* 0x30000008ff1a7230 */ /* 0x000fe40000004100 */
[C---:B------:R-:W-:Y:S01]  /*93c0*/  FMUL.FTZ R8, R5.reuse, R32 ;  /* 0x0000002005087220 */ /* 0x040fe20000410000 */
[-C--:B------:R-:W-:Y:S01]  /*93d0*/  FMUL.FTZ R36, R5, R30.reuse ;  /* 0x0000001e05247220 */ /* 0x080fe20000410000 */
[----:B------:R-:W-:Y:S02]  /*93e0*/  HADD2.F32 R20, -RZ, R4.H1_H1 ;  /* 0x30000004ff147230 */ /* 0x000fe40000004100 */
[----:B------:R-:W-:Y:S02]  /*93f0*/  HADD2.F32 R27, -RZ, R9.H0_H0 ;  /* 0x20000009ff1b7230 */ /* 0x000fe40000004100 */
[----:B------:R-:W-:Y:S01]  /*9400*/  FFMA.FTZ R5, R15, R30, -R8 ;  /* 0x0000001e0f057223 */ /* 0x000fe20000010808 */
[----:B------:R-:W-:Y:S01]  /*9410*/  FMUL.FTZ R35, R26, R33 ;  /* 0x000000211a237220 */ /* 0x000fe20000410000 */
[----:B------:R-:W-:-:S02]  /*9420*/  HADD2.F32 R30, -RZ, R38.H1_H1 ;  /* 0x30000026ff1e7230 */ /* 0x000fc40000004100 */
[----:B------:R-:W-:Y:S01]  /*9430*/  FFMA.FTZ R8, R15, R32, R36 ;  /* 0x000000200f087223 */ /* 0x000fe20000010024 */
[-C--:B------:R-:W-:Y:S01]  /*9440*/  FMUL.FTZ R15, R26, R31.reuse ;  /* 0x0000001f1a0f7220 */ /* 0x080fe20000410000 */
[C---:B------:R-:W-:Y:S01]  /*9450*/  FFMA.FTZ R32, R20.reuse, R31, -R35 ;  /* 0x0000001f14207223 */ /* 0x040fe20000010823 */
[C---:B------:R-:W-:Y:S01]  /*9460*/  FMUL.FTZ R26, R27.reuse, R34 ;  /* 0x000000221b1a7220 */ /* 0x040fe20000410000 */
[----:B------:R-:W-:Y:S02]  /*9470*/  HADD2.F32 R28, -RZ, R9.H1_H1 ;  /* 0x30000009ff1c7230 */ /* 0x000fe40000004100 */
[-C--:B------:R-:W-:Y:S01]  /*9480*/  FMUL.FTZ R27, R27, R30.reuse ;  /* 0x0000001e1b1b7220 */ /* 0x080fe20000410000 */
[----:B------:R-:W-:Y:S02]  /*9490*/  HADD2.F32 R31, -RZ, R43.H1_H1 ;  /* 0x3000002bff1f7230 */ /* 0x000fe40000004100 */
[----:B------:R-:W-:Y:S01]  /*94a0*/  FFMA.FTZ R33, R20, R33, R15 ;  /* 0x0000002114217223 */ /* 0x000fe2000001000f */
[----:B------:R-:W-:Y:S01]  /*94b0*/  FFMA.FTZ R30, R21, R30, -R26 ;  /* 0x0000001e151e7223 */ /* 0x000fe2000001081a */
[----:B------:R-:W-:-:S02]  /*94c0*/  HADD2.F32 R15, -RZ, R42.H0_H0 ;  /* 0x2000002aff0f7230 */ /* 0x000fc40000004100 */
[----:B------:R-:W-:Y:S01]  /*94d0*/  FFMA.FTZ R27, R21, R34, R27 ;  /* 0x00000022151b7223 */ /* 0x000fe2000001001b */
[----:B------:R-:W-:Y:S01]  /*94e0*/  FMUL.FTZ R21, R28, R31 ;  /* 0x0000001f1c157220 */ /* 0x000fe20000410000 */
[----:B------:R-:W-:Y:S01]  /*94f0*/  HADD2.F32 R29, -RZ, R10.H0_H0 ;  /* 0x2000000aff1d7230 */ /* 0x000fe20000004100 */
[----:B------:R-:W-:Y:S01]  /*9500*/  F2FP.F16.F32.PACK_AB R8, R33, R8 ;  /* 0x000000082108723e */ /* 0x000fe200000000ff */
[----:B------:R-:W-:Y:S02]  /*9510*/  HADD2.F32 R26, -RZ, R40.H1_H1 ;  /* 0x30000028ff1a7230 */ /* 0x000fe40000004100 */
[-C--:B------:R-:W-:Y:S01]  /*9520*/  FFMA.FTZ R35, R24, R15.reuse, -R21 ;  /* 0x0000000f18237223 */ /* 0x080fe20000010815 */
[----:B------:R-:W-:Y:S02]  /*9530*/  HADD2.F32 R20, -RZ, R39.H0_H0 ;  /* 0x20000027ff147230 */ /* 0x000fe40000004100 */
[----:B------:R-:W-:Y:S01]  /*9540*/  FMUL.FTZ R37, R28, R15 ;  /* 0x0000000f1c257220 */ /* 0x000fe20000410000 */
[----:B------:R-:W-:-:S02]  /*9550*/  HADD2.F32 R10, -RZ, R10.H1_H1 ;  /* 0x3000000aff0a7230 */ /* 0x000fc40000004100 */
[C---:B------:R-:W-:Y:S01]  /*9560*/  FMUL.FTZ R34, R29.reuse, R26 ;  /* 0x0000001a1d227220 */ /* 0x040fe20000410000 */
[----:B------:R-:W-:Y:S02]  /*9570*/  HADD2.F32 R21, -RZ, R44.H0_H0 ;  /* 0x2000002cff157230 */ /* 0x000fe40000004100 */
[----:B------:R-:W-:Y:S01]  /*9580*/  FMUL.FTZ R29, R29, R20 ;  /* 0x000000141d1d7220 */ /* 0x000fe20000410000 */
[--C-:B0-----:R-:W-:Y:S02]  /*9590*/  HADD2.F32 R25, -RZ, R6.reuse.H0_H0 ;  /* 0x20000006ff197230 */ /* 0x101fe40000004100 */
[----:B------:R-:W-:Y:S01]  /*95a0*/  FFMA.FTZ R28, R24, R31, R37 ;  /* 0x0000001f181c7223 */ /* 0x000fe20000010025 */
[----:B------:R-:W-:Y:S02]  /*95b0*/  HADD2.F32 R6, -RZ, R6.H1_H1 ;  /* 0x30000006ff067230 */ /* 0x000fe40000004100 */
[----:B------:R-:W-:Y:S01]  /*95c0*/  FMUL.FTZ R31, R10, R21 ;  /* 0x000000150a1f7220 */ /* 0x000fe20000410000 */
[----:B------:R-:W-:-:S02]  /*95d0*/  HADD2.F32 R15, -RZ, R42.H1_H1 ;  /* 0x3000002aff0f7230 */ /* 0x000fc40000004100 */
[C---:B------:R-:W-:Y:S01]  /*95e0*/  FFMA.FTZ R34, R25.reuse, R20, -R34 ;  /* 0x0000001419227223 */ /* 0x040fe20000010822 */
[----:B------:R-:W-:Y:S01]  /*95f0*/  FFMA.FTZ R29, R25, R26, R29 ;  /* 0x0000001a191d7223 */ /* 0x000fe2000001001d */
[--C-:B------:R-:W-:Y:S02]  /*9600*/  HADD2.F32 R9, -RZ, R11.reuse.H0_H0 ;  /* 0x2000000bff097230 */ /* 0x100fe40000004100 */
[-C--:B------:R-:W-:Y:S01]  /*9610*/  FMUL.FTZ R25, R10, R15.reuse ;  /* 0x0000000f0a197220 */ /* 0x080fe20000410000 */
[C---:B------:R-:W-:Y:S01]  /*9620*/  FFMA.FTZ R31, R6.reuse, R15, -R31 ;  /* 0x0000000f061f7223 */ /* 0x040fe2000001081f */
[----:B------:R-:W-:Y:S02]  /*9630*/  HADD2.F32 R11, -RZ, R11.H1_H1 ;  /* 0x3000000bff0b7230 */ /* 0x000fe40000004100 */
[----:B------:R-:W-:Y:S02]  /*9640*/  HADD2.F32 R15, -RZ, R41.H0_H0 ;  /* 0x20000029ff0f7230 */ /* 0x000fe40000004100 */
[----:B------:R-:W-:Y:S01]  /*9650*/  FFMA.FTZ R26, R6, R21, R25 ;  /* 0x00000015061a7223 */ /* 0x000fe20000010019 */
[----:B------:R-:W-:-:S02]  /*9660*/  HADD2.F32 R10, -RZ, R14.H1_H1 ;  /* 0x3000000eff0a7230 */ /* 0x000fc40000004100 */
[----:B------:R-:W-:Y:S02]  /*9670*/  HADD2.F32 R24, -RZ, R44.H1_H1 ;  /* 0x3000002cff187230 */ /* 0x000fe40000004100 */
[CC--:B------:R-:W-:Y:S01]  /*9680*/  FMUL.FTZ R21, R9.reuse, R15.reuse ;  /* 0x0000000f09157220 */ /* 0x0c0fe20000410000 */
[----:B------:R-:W-:Y:S02]  /*9690*/  HADD2.F32 R20, -RZ, R14.H0_H0 ;  /* 0x2000000eff147230 */ /* 0x000fe40000004100 */
[----:B------:R-:W-:Y:S01]  /*96a0*/  FMUL.FTZ R6, R9, R10 ;  /* 0x0000000a09067220 */ /* 0x000fe20000410000 */
[--C-:B------:R-:W-:Y:S02]  /*96b0*/  HADD2.F32 R4, -RZ, R7.reuse.H0_H0 ;  /* 0x20000007ff047230 */ /* 0x100fe40000004100 */
[C---:B------:R-:W-:Y:S01]  /*96c0*/  FMUL.FTZ R36, R11.reuse, R24 ;  /* 0x000000180b247220 */ /* 0x040fe20000410000 */
        /* <DEDUP_REMOVED lines=13> */
[----:B------:R-:W-:-:S05]  /*97a0*/  F2FP.F16.F32.PACK_AB R11, R24, R11 ;  /* 0x0000000b180b723e */ /* 0x000fca00000000ff */
[----:B------:R1:W-:Y:S02]  /*97b0*/  STS.128 [R13+0x20400], R8 ;  /* 0x020400080d007388 */ /* 0x0003e40000000c00 */
.L_x_4541:
[----:B------:R-:W-:Y:S05]  /*97c0*/  BSYNC B1 ;  /* 0x0000000000017941 */ /* 0x000fea0003800000 */
.L_x_4540:
[----:B------:R-:W-:Y:S05]  /*97d0*/  @P0 BRA `(.L_x_4532) ;  /* 0x0000000400600947 */ /* 0x000fea0003800000 */
[----:B-1----:R-:W2:Y:S01]  /*97e0*/  LDL R8, [R1+0x64] ;  /* 0x0000640001087983 */ /* 0x002ea20000100800 */
[C---:B------:R-:W-:Y:S02]  /*97f0*/  VIADD R4, R189.reuse, 0x20 ;  /* 0x00000020bd047836 */ /* 0x040fe40000000000 */
[----:B------:R-:W-:Y:S01]  /*9800*/  VIADD R5, R189, 0x20 ;  /* 0x00000020bd057836 */ /* 0x000fe20000000000 */
[----:B------:R-:W4:Y:S01]  /*9810*/  LDL R37, [R1+0x5c] ;  /* 0x00005c0001257983 */ /* 0x000f220000100800 */
[----:B------:R-:W-:Y:S02]  /*9820*/  IMAD.SHL.U32 R4, R4, 0x40, RZ ;  /* 0x0000004004047824 */ /* 0x000fe400078e00ff */
[----:B------:R-:W-:-:S03]  /*9830*/  IMAD.SHL.U32 R5, R5, 0x40, RZ ;  /* 0x0000004005057824 */ /* 0x000fc600078e00ff */
[----:B------:R-:W-:Y:S02]  /*9840*/  LOP3.LUT R4, R4, 0x1c0, RZ, 0xc0, !PT ;  /* 0x000001c004047812 */ /* 0x000fe400078ec0ff */
[----:B------:R-:W-:Y:S02]  /*9850*/  LOP3.LUT R5, R5, 0x1c0, RZ, 0xc0, !PT ;  /* 0x000001c005057812 */ /* 0x000fe400078ec0ff */
[----:B------:R-:W-:-:S04]  /*9860*/  SHF.R.U32.HI R4, RZ, 0x3, R4 ;  /* 0x00000003ff047819 */ /* 0x000fc80000011604 */
[----:B------:R-:W-:Y:S01]  /*9870*/  LOP3.LUT R3, R4, R3, R5, 0x1e, !PT ;  /* 0x0000000304037212 */ /* 0x000fe200078e1e05 */
[----:B------:R-:W-:Y:S02]  /*9880*/  HADD2.F32 R30, -RZ, R39.H1_H1 ;  /* 0x30000027ff1e7230 */ /* 0x000fe40000004100 */
[----:B------:R-:W-:Y:S02]  /*9890*/  HADD2.F32 R28, -RZ, R38.H0_H0 ;  /* 0x20000026ff1c7230 */ /* 0x000fe40000004100 */
[--C-:B------:R-:W-:Y:S02]  /*98a0*/  HADD2.F32 R33, -RZ, R43.reuse.H0_H0 ;  /* 0x2000002bff217230 */ /* 0x100fe40000004100 */
[----:B------:R-:W-:Y:S02]  /*98b0*/  HADD2.F32 R35, -RZ, R40.H0_H0 ;  /* 0x20000028ff237230 */ /* 0x000fe40000004100 */
[----:B------:R-:W-:Y:S02]  /*98c0*/  HADD2.F32 R31, -RZ, R38.H1_H1 ;  /* 0x30000026ff1f7230 */ /* 0x000fe40000004100 */
[----:B------:R-:W-:-:S02]  /*98d0*/  HADD2.F32 R36, -RZ, R43.H1_H1 ;  /* 0x3000002bff247230 */ /* 0x000fc40000004100 */
[----:B------:R-:W-:Y:S02]  /*98e0*/  HADD2.F32 R38, -RZ, R44.H0_H0 ;  /* 0x2000002cff267230 */ /* 0x000fe40000004100 */
[----:B------:R-:W-:Y:S02]  /*98f0*/  HADD2.F32 R34, -RZ, R42.H1_H1 ;  /* 0x3000002aff227230 */ /* 0x000fe40000004100 */
[----:B--2---:R-:W-:-:S04]  /*9900*/  IMAD.IADD R3, R8, 0x1, R3 ;  /* 0x0000000108037824 */ /* 0x004fc800078e0203 */
[----:B------:R-:W-:Y:S01]  /*9910*/  IMAD R3, R3, 0x2, R2 ;  /* 0x0000000203037824 */ /* 0x000fe200078e0202 */
[----:B----4-:R-:W1:Y:S04]  /*9920*/  LDS.128 R4, [R37+0x20400] ;  /* 0x0204000025047984 */ /* 0x010e680000000c00 */
[----:B------:R-:W2:Y:S01]  /*9930*/  LDS.128 R8, [R3+0x20400] ;  /* 0x0204000003087984 */ /* 0x000ea20000000c00 */
[--C-:B-1----:R-:W-:Y:S02]  /*9940*/  HADD2.F32 R15, -RZ, R5.reuse.H0_H0 ;  /* 0x20000005ff0f7230 */ /* 0x102fe40000004100 */
[----:B------:R-:W-:Y:S02]  /*9950*/  HADD2.F32 R20, -RZ, R5.H1_H1 ;  /* 0x30000005ff147230 */ /* 0x000fe40000004100 */
[----:B--2---:R-:W-:-:S02]  /*9960*/  HADD2.F32 R5, -RZ, R8.H0_H0 ;  /* 0x20000008ff057230 */ /* 0x004fc40000004100 */
[----:B------:R-:W-:-:S03]  /*9970*/  HADD2.F32 R12, -RZ, R4.H0_H0 ;  /* 0x20000004ff0c7230 */ /* 0x000fc60000004100 */
[-C--:B------:R-:W-:Y:S01]  /*9980*/  FMUL.FTZ R27, R30, R5.reuse ;  /* 0x000000051e1b7220 */ /* 0x080fe20000410000 */
[C---:B------:R-:W-:Y:S01]  /*9990*/  FMUL.FTZ R29, R28.reuse, R5 ;  /* 0x000000051c1d7220 */ /* 0x040fe20000410000 */
[----:B------:R-:W-:Y:S02]  /*99a0*/  HADD2.F32 R8, -RZ, R8.H1_H1 ;  /* 0x30000008ff087230 */ /* 0x000fe40000004100 */
[----:B------:R-:W-:Y:S01]  /*99b0*/  FFMA.FTZ R5, R28, R12, -R27 ;  /* 0x0000000c1c057223 */ /* 0x000fe2000001081b */
[----:B------:R-:W-:Y:S02]  /*99c0*/  HADD2.F32 R24, -RZ, R9.H0_H0 ;  /* 0x20000009ff187230 */ /* 0x000fe40000004100 */
[----:B------:R-:W-:Y:S02]  /*99d0*/  HADD2.F32 R27, -RZ, R41.H1_H1 ;  /* 0x30000029ff1b7230 */ /* 0x000fe40000004100 */
[----:B------:R-:W-:Y:S01]  /*99e0*/  FMUL.FTZ R28, R33, R8 ;  /* 0x00000008211c7220 */ /* 0x000fe20000410000 */
[----:B------:R-:W-:-:S02]  /*99f0*/  HADD2.F32 R13, -RZ, R4.H1_H1 ;  /* 0x30000004ff0d7230 */ /* 0x000fc40000004100 */
[----:B------:R-:W-:Y:S01]  /*9a00*/  FFMA.FTZ R29, R30, R12, R29 ;  /* 0x0000000c1e1d7223 */ /* 0x000fe2000001001d */
[----:B------:R-:W-:Y:S02]  /*9a10*/  HADD2.F32 R9, -RZ, R9.H1_H1 ;  /* 0x30000009ff097230 */ /* 0x000fe40000004100 */
[----:B------:R-:W-:Y:S01]  /*9a20*/  FMUL.FTZ R8, R27, R8 ;  /* 0x000000081b087220 */ /* 0x000fe20000410000 */
[-C--:B------:R-:W-:Y:S01]  /*9a30*/  FMUL.FTZ R12, R35, R24.reuse ;  /* 0x00000018230c7220 */ /* 0x080fe20000410000 */
[-C--:B------:R-:W-:Y:S01]  /*9a40*/  FFMA.FTZ R28, R27, R13.reuse, -R28 ;  /* 0x0000000d1b1c7223 */ /* 0x080fe2000001081c */
[----:B------:R-:W-:Y:S01]  /*9a50*/  FMUL.FTZ R24, R31, R24 ;  /* 0x000000181f187220 */ /* 0x000fe20000410000 */
[----:B------:R-:W-:Y:S01]  /*9a60*/  FFMA.FTZ R8, R33, R13, R8 ;  /* 0x0000000d21087223 */ /* 0x000fe20000010008 */
[----:B------:R-:W-:Y:S01]  /*9a70*/  FFMA.FTZ R12, R31, R15, -R12 ;  /* 0x0000000f1f0c7223 */ /* 0x000fe2000001080c */
[----:B------:R-:W-:Y:S02]  /*9a80*/  HADD2.F32 R30, -RZ, R42.H0_H0 ;  /* 0x2000002aff1e7230 */ /* 0x000fe40000004100 */
[----:B------:R-:W-:Y:S01]  /*9a90*/  FMUL.FTZ R13, R36, R9 ;  /* 0x00000009240d7220 */ /* 0x000fe20000410000 */
[----:B0-----:R-:W-:-:S02]  /*9aa0*/  HADD2.F32 R25, -RZ, R10.H0_H0 ;  /* 0x2000000aff197230 */ /* 0x001fc40000004100 */
[----:B------:R-:W-:Y:S02]  /*9ab0*/  HADD2.F32 R27, -RZ, R39.H0_H0 ;  /* 0x20000027ff1b7230 */ /* 0x000fe40000004100 */
[----:B------:R-:W-:Y:S02]  /*9ac0*/  HADD2.F32 R31, -RZ, R40.H1_H1 ;  /* 0x30000028ff1f7230 */ /* 0x000fe40000004100 */
[----:B------:R-:W-:Y:S02]  /*9ad0*/  HADD2.F32 R10, -RZ, R10.H1_H1 ;  /* 0x3000000aff0a7230 */ /* 0x000fe40000004100 */
[C---:B------:R-:W-:Y:S01]  /*9ae0*/  FMUL.FTZ R9, R30.reuse, R9 ;  /* 0x000000091e097220 */ /* 0x040fe20000410000 */
[--C-:B---3--:R-:W-:Y:S02]  /*9af0*/  HADD2.F32 R21, -RZ, R6.reuse.H0_H0 ;  /* 0x20000006ff157230 */ /* 0x108fe40000004100 */
[----:B------:R-:W-:Y:S01]  /*9b00*/  FFMA.FTZ R13, R30, R20, -R13 ;  /* 0x000000141e0d7223 */ /* 0x000fe2000001080d */
[----:B------:R-:W-:-:S02]  /*9b10*/  HADD2.F32 R6, -RZ, R6.H1_H1 ;  /* 0x30000006ff067230 */ /* 0x000fc40000004100 */
[----:B------:R-:W-:Y:S01]  /*9b20*/  FFMA.FTZ R24, R35, R15, R24 ;  /* 0x0000000f23187223 */ /* 0x000fe20000010018 */
[-C--:B------:R-:W-:Y:S01]  /*9b30*/  FMUL.FTZ R30, R31, R25.reuse ;  /* 0x000000191f1e7220 */ /* 0x080fe20000410000 */
[C---:B------:R-:W-:Y:S01]  /*9b40*/  FMUL.FTZ R32, R27.reuse, R25 ;  /* 0x000000191b207220 */ /* 0x040fe20000410000 */
[-C--:B------:R-:W-:Y:S01]  /*9b50*/  FMUL.FTZ R15, R38, R10.reuse ;  /* 0x0000000a260f7220 */ /* 0x080fe20000410000 */
[--C-:B------:R-:W-:Y:S02]  /*9b60*/  HADD2.F32 R26, -RZ, R11.reuse.H0_H0 ;  /* 0x2000000bff1a7230 */ /* 0x100fe40000004100 */
[-C--:B------:R-:W-:Y:S01]  /*9b70*/  FFMA.FTZ R30, R27, R21.reuse, -R30 ;  /* 0x000000151b1e7223 */ /* 0x080fe2000001081e */
[----:B------:R-:W-:Y:S01]  /*9b80*/  FFMA.FTZ R32, R31, R21, R32 ;  /* 0x000000151f207223 */ /* 0x000fe20000010020 */
[C---:B------:R-:W-:Y:S01]  /*9b90*/  FMUL.FTZ R21, R34.reuse, R10 ;  /* 0x0000000a22157220 */ /* 0x040fe20000410000 */
[----:B------:R-:W-:Y:S01]  /*9ba0*/  FFMA.FTZ R15, R34, R6, -R15 ;  /* 0x00000006220f7223 */ /* 0x000fe2000001080f */
[----:B------:R-:W-:-:S02]  /*9bb0*/  HADD2.F32 R11, -RZ, R11.H1_H1 ;  /* 0x3000000bff0b7230 */ /* 0x000fc40000004100 */
[----:B------:R-:W-:Y:S01]  /*9bc0*/  FFMA.FTZ R9, R36, R20, R9 ;  /* 0x0000001424097223 */ /* 0x000fe20000010009 */
[----:B------:R-:W-:Y:S02]  /*9bd0*/  HADD2.F32 R34, -RZ, R41.H0_H0 ;  /* 0x20000029ff227230 */ /* 0x000fe40000004100 */
[----:B------:R-:W-:Y:S02]  /*9be0*/  HADD2.F32 R33, -RZ, R44.H1_H1 ;  /* 0x3000002cff217230 */ /* 0x000fe40000004100 */
[--C-:B------:R-:W-:Y:S02]  /*9bf0*/  HADD2.F32 R20, -RZ, R14.reuse.H1_H1 ;  /* 0x3000000eff147230 */ /* 0x100fe40000004100 */
[----:B------:R-:W-:Y:S02]  /*9c00*/  HADD2.F32 R31, -RZ, R14.H0_H0 ;  /* 0x2000000eff1f7230 */ /* 0x000fe40000004100 */
[----:B------:R-:W-:Y:S01]  /*9c10*/  FFMA.FTZ R21, R38, R6, R21 ;  /* 0x0000000626157223 */ /* 0x000fe20000010015 */
[----:B------:R-:W-:-:S02]  /*9c20*/  HADD2.F32 R4, -RZ, R7.H0_H0 ;  /* 0x20000007ff047230 */ /* 0x000fc40000004100 */
[-C--:B------:R-:W-:Y:S01]  /*9c30*/  FMUL.FTZ R25, R34, R26.reuse ;  /* 0x0000001a22197220 */ /* 0x080fe20000410000 */
[----:B------:R-:W-:Y:S02]  /*9c40*/  HADD2.F32 R7, -RZ, R7.H1_H1 ;  /* 0x30000007ff077230 */ /* 0x000fe40000004100 */
[-C--:B------:R-:W-:Y:S01]  /*9c50*/  FMUL.FTZ R6, R33, R11.reuse ;  /* 0x0000000b21067220 */ /* 0x080fe20000410000 */
[C---:B------:R-:W-:Y:S01]  /*9c60*/  FMUL.FTZ R27, R20.reuse, R26 ;  /* 0x0000001a141b7220 */ /* 0x040fe20000410000 */
[C---:B------:R-:W-:Y:S01]  /*9c70*/  FMUL.FTZ R10, R31.reuse, R11 ;  /* 0x0000000b1f0a7220 */ /* 0x040fe20000410000 */
[-C--:B------:R-:W-:Y:S01]  /*9c80*/  FFMA.FTZ R25, R20, R4.reuse, -R25 ;  /* 0x0000000414197223 */ /* 0x080fe20000010819 */
        /* <DEDUP_REMOVED lines=13> */
.L_x_4532:
[----:B------:R-:W-:Y:S05]  /*9d60*/  BSYNC B0 ;  /* 0x0000000000007941 */ /* 0x000fea0003800000 */
.L_x_4521:
        /* <DEDUP_REMOVED lines=8> */
.L_x_4518:
[----:B012---:R-:W-:-:S05]  /*9df0*/  IMAD.U32 R3, RZ, RZ, UR37 ;  /* 0x00000025ff037e24 */ /* 0x007fca000f8e00ff */
[----:B------:R-:W-:-:S13]  /*9e00*/  ISETP.NE.AND P0, PT, R3, 0x3, PT ;  /* 0x000000030300780c */ /* 0x000fda0003f05270 */
[----:B------:R-:W-:Y:S05]  /*9e10*/  @!P0 BRA `(.L_x_4542) ;  /* 0x0000000000048947 */ /* 0x000fea0003800000 */
[----:B------:R-:W-:Y:S01]  /*9e20*/  BPT.TRAP 0x1 ;  /* 0x000000040000795c */ /* 0x000fe20000300000 */
.L_x_4542:
[----:B------:R-:W-:Y:S01]  /*9e30*/  IMAD R13, R17, 0x8, R2 ;  /* 0x00000008110d7824 */ /* 0x000fe200078e0202 */
[----:B------:R-:W-:-:S04]  /*9e40*/  SHF.L.U32 R12, R185, 0x1f, RZ ;  /* 0x0000001fb90c7819 */ /* 0x000fc800000006ff */
[----:B------:R0:W1:Y:S01]  /*9e50*/  SYNCS.PHASECHK.TRANS64.TRYWAIT P1, [R13+URZ+0x38830], R12 ;  /* 0x0388300c0d0075a7 */ /* 0x000062000802017f */
[----:B------:R-:W-:Y:S05]  /*9e60*/  @!P0 BRA `(.L_x_4543) ;  /* 0x0000000000048947 */ /* 0x000fea0003800000 */
[----:B------:R-:W-:Y:S01]  /*9e70*/  BPT.TRAP 0x1 ;  /* 0x000000040000795c */ /* 0x000fe20000300000 */
.L_x_4543:
[C---:B------:R-:W-:Y:S02]  /*9e80*/  VIADD R3, R2.reuse, 0x22400 ;  /* 0x0002240002037836 */ /* 0x040fe40000000000 */
[----:B------:R-:W-:-:S03]  /*9e90*/  VIADD R4, R2, 0x20400 ;  /* 0x0002040002047836 */ /* 0x000fc60000000000 */
[----:B------:R-:W-:Y:S02]  /*9ea0*/  SHF.R.U32.HI R3, RZ, 0x4, R3 ;  /* 0x00000004ff037819 */ /* 0x000fe40000011603 */
[----:B------:R-:W-:Y:S02]  /*9eb0*/  SHF.R.U32.HI R4, RZ, 0x4, R4 ;  /* 0x00000004ff047819 */ /* 0x000fe40000011604 */
[----:B------:R-:W-:Y:S02]  /*9ec0*/  LOP3.LUT R3, R3, 0x3fff, RZ, 0xc0, !PT ;  /* 0x00003fff03037812 */ /* 0x000fe400078ec0ff */
[----:B------:R-:W-:Y:S02]  /*9ed0*/  LOP3.LUT R4, R4, 0x3fff, RZ, 0xc0, !PT ;  /* 0x00003fff04047812 */ /* 0x000fe400078ec0ff */
[----:B------:R-:W-:Y:S01]  /*9ee0*/  LOP3.LUT R219, R3, 0x10000, RZ, 0xfc, !PT ;  /* 0x0001000003db7812 */ /* 0x000fe200078efcff */
[----:B-1----:R-:W-:Y:S06]  /*9ef0*/  @P1 BRA `(.L_x_4544) ;  /* 0x0000000000081947 */ /* 0x002fec0003800000 */
[----:B------:R-:W1:Y:S02]  /*9f00*/  SYNCS.PHASECHK.TRANS64.TRYWAIT P1, [R13+URZ+0x38830], R12 ;  /* 0x0388300c0d0075a7 */ /* 0x000e64000802017f */
[----:B-1----:R-:W-:Y:S05]  /*9f10*/  @!P1 BRA `(.L_x_4545) ;  /* 0x0000014c00189947 */ /* 0x002fea0003800000 */
.L_x_4544:
        /* <DEDUP_REMOVED lines=12> */
[----:B------:R-:W-:Y:S01]  /*9fe0*/  IMAD.MOV.U32 R5, RZ, RZ, 0x40000040 ;  /* 0x40000040ff057424 */ /* 0x000fe200078e00ff */
[----:B------:R-:W-:Y:S01]  /*9ff0*/  SHF.L.U32 R3, R0, 0x1f, RZ ;  /* 0x0000001f00037819 */ /* 0x000fe200000006ff */
[----:B------:R-:W-:Y:S01]  /*a000*/  IMAD.MOV.U32 R7, RZ, RZ, 0x40000040 ;  /* 0x40000040ff077424 */ /* 0x000fe200078e00ff */
[----:B------:R-:W-:Y:S01]  /*a010*/  BSSY B0, `(.L_x_4546) ;  /* 0x0000022000007945 */ /* 0x000fe20003800000 */
[----:B------:R-:W-:-:S02]  /*a020*/  VIADD R14, R10, 0x4 ;  /* 0x000000040a0e7836 */ /* 0x000fc40000000000 */
[----:B------:R-:W-:Y:S02]  /*a030*/  IMAD.MOV.U32 R15, RZ, RZ, 0x40000040 ;  /* 0x40000040ff0f7424 */ /* 0x000fe400078e00ff */
[----:B------:R-:W-:Y:S02]  /*a040*/  VIADD R10, R10, 0x6 ;  /* 0x000000060a0a7836 */ /* 0x000fe40000000000 */
[----:B------:R-:W-:Y:S02]  /*a050*/  IMAD.MOV.U32 R9, RZ, RZ, 0x40000040 ;  /* 0x40000040ff097424 */ /* 0x000fe400078e00ff */
[----:B------:R-:W-:Y:S01]  /*a060*/  HGMMA.64x64x16.F32 R24, gdesc[UR4], RZ, !UPT, gsb0 ;  /* 0x00e00000041879f0 */ /* 0x000fe2000c0008ff */
[----:B------:R-:W-:Y:S01]  /*a070*/  R2UR UR4, R4 ;  /* 0x00000000040472ca */ /* 0x000fe200000e0000 */
[----:B------:R-:W-:Y:S01]  /*a080*/  IMAD.MOV.U32 R11, RZ, RZ, 0x40000040 ;  /* 0x40000040ff0b7424 */ /* 0x000fe200078e00ff */
[----:B------:R-:W-:Y:S02]  /*a090*/  R2UR UR5, R5 ;  /* 0x00000000050572ca */ /* 0x000fe400000e0000 */
[----:B------:R-:W-:Y:S01]  /*a0a0*/  R2UR UR6, R6 ;  /* 0x00000000060672ca */ /* 0x000fe200000e0000 */
[----:B------:R-:W-:Y:S01]  /*a0b0*/  VIADD R6, R8, 0x4 ;  /* 0x0000000408067836 */ /* 0x000fe20000000000 */
[----:B------:R-:W-:Y:S01]  /*a0c0*/  R2UR UR7, R7 ;  /* 0x00000000070772ca */ /* 0x000fe200000e0000 */
[----:B------:R-:W-:-:S02]  /*a0d0*/  IMAD.MOV.U32 R7, RZ, RZ, 0x40000040 ;  /* 0x40000040ff077424 */ /* 0x000fc400078e00ff */
        /* <DEDUP_REMOVED lines=19> */
[----:B------:R-:W2:Y:S02]  /*a210*/  SYNCS.PHASECHK.TRANS64.TRYWAIT P1, [R2+URZ+0x38810], R3 ;  /* 0x03881003020075a7 */ /* 0x000ea4000802017f */
[----:B--2---:R-:W-:Y:S05]  /*a220*/  @!P1 BRA `(.L_x_4547) ;  /* 0x0000014800689947 */ /* 0x004fea0003800000 */
.L_x_4749:
[----:B------:R-:W-:Y:S05]  /*a230*/  BSYNC B0 ;  /* 0x0000000000007941 */ /* 0x000fea0003800000 */
.L_x_4546:
[----:B------:R-:W-:Y:S05]  /*a240*/  @!P0 BRA `(.L_x_4548) ;  /* 0x0000000000048947 */ /* 0x000fea0003800000 */
[----:B------:R-:W-:Y:S01]  /*a250*/  BPT.TRAP 0x1 ;  /* 0x000000040000795c */ /* 0x000fe20000300000 */
.L_x_4548:
[----:B------:R3:W0:Y:S01]  /*a260*/  SYNCS.PHASECHK.TRANS64.TRYWAIT P1, [R13+URZ+0x38850], R12 ;  /* 0x0388500c0d0075a7 */ /* 0x000622000802017f */
[----:B------:R-:W-:Y:S05]  /*a270*/  @!P0 BRA `(.L_x_4549) ;  /* 0x0000000000048947 */ /* 0x000fea0003800000 */
[----:B------:R-:W-:Y:S01]  /*a280*/  BPT.TRAP 0x1 ;  /* 0x000000040000795c */ /* 0x000fe20000300000 */
.L_x_4549:
[C---:B------:R-:W-:Y:S02]  /*a290*/  VIADD R0, R2.reuse, 0x400 ;  /* 0x0000040002007836 */ /* 0x040fe40000000000 */
[----:B--2---:R-:W-:-:S03]  /*a2a0*/  VIADD R3, R2, 0x26400 ;  /* 0x0002640002037836 */ /* 0x004fc60000000000 */
[----:B------:R-:W-:Y:S02]  /*a2b0*/  SHF.R.U32.HI R0, RZ, 0x4, R0 ;  /* 0x00000004ff007819 */ /* 0x000fe40000011600 */
[----:B------:R-:W-:Y:S02]  /*a2c0*/  SHF.R.U32.HI R3, RZ, 0x4, R3 ;  /* 0x00000004ff037819 */ /* 0x000fe40000011603 */
[----:B------:R-:W-:Y:S02]  /*a2d0*/  LOP3.LUT R0, R0, 0x3fff, RZ, 0xc0, !PT ;  /* 0x00003fff00007812 */ /* 0x000fe400078ec0ff */
[----:B------:R-:W-:Y:S02]  /*a2e0*/  LOP3.LUT R3, R3, 0x3fff, RZ, 0xc0, !PT ;  /* 0x00003fff03037812 */ /* 0x000fe400078ec0ff */
[----:B------:R-:W-:Y:S01]  /*a2f0*/  LOP3.LUT R220, R0, 0x10000, RZ, 0xfc, !PT ;  /* 0x0001000000dc7812 */ /* 0x000fe200078efcff */
[----:B0-----:R-:W-:Y:S06]  /*a300*/  @P1 BRA `(.L_x_4550) ;  /* 0x0000000000081947 */ /* 0x001fec0003800000 */
[----:B------:R-:W0:Y:S02]  /*a310*/  SYNCS.PHASECHK.TRANS64.TRYWAIT P1, [R13+URZ+0x38850], R12 ;  /* 0x0388500c0d0075a7 */ /* 0x000e24000802017f */
[----:B0-----:R-:W-:Y:S05]  /*a320*/  @!P1 BRA `(.L_x_4551) ;  /* 0x00000148003c9947 */ /* 0x001fea0003800000 */
.L_x_4550:
[----:B------:R-:W-:Y:S01]  /*a330*/  LOP3.LUT R0, R3, 0x10000, RZ, 0xfc, !PT ;  /* 0x0001000003007812 */ /* 0x000fe200078efcff */
[----:B------:R-:W-:Y:S01]  /*a340*/  IMAD R10, R17, 0x1000, R220 ;  /* 0x00001000110a7824 */ /* 0x000fe200078e02dc */
[----:B------:R-:W-:Y:S05]  /*a350*/  WARPSYNC.ALL ;  /* 0x0000000000007948 */ /* 0x000fea0003800000 */
[----:B------:R-:W-:Y:S01]  /*a360*/  IMAD.MOV.U32 R14, RZ, RZ, R0 ;  /* 0x000000ffff0e7224 */ /* 0x000fe200078e0000 */
[----:B------:R-:W-:Y:S01]  /*a370*/  R2UR UR6, R10 ;  /* 0x000000000a0672ca */ /* 0x000fe200000e0000 */
[----:B------:R-:W-:Y:S01]  /*a380*/  IMAD.MOV.U32 R15, RZ, RZ, 0x40000040 ;  /* 0x40000040ff0f7424 */ /* 0x000fe200078e00ff */
[----:B------:R-:W-:Y:S01]  /*a390*/  WARPGROUP.ARRIVE ;  /* 0x00000000000079c5 */ /* 0x000fe20000000000 */
[----:B------:R-:W-:Y:S01]  /*a3a0*/  IMAD.MOV.U32 R11, RZ, RZ, 0x40000040 ;  /* 0x40000040ff0b7424 */ /* 0x000fe200078e00ff */
[----:B------:R-:W-:Y:S01]  /*a3b0*/  R2UR UR4, R14 ;  /* 0x000000000e0472ca */ /* 0x000fe200000e0000 */
[----:B------:R-:W-:Y:S01]  /*a3c0*/  VIADD R14, R0, 0x2 ;  /* 0x00000002000e7836 */ /* 0x000fe20000000000 */
[----:B------:R-:W-:Y:S01]  /*a3d0*/  R2UR UR5, R15 ;  /* 0x000000000f0572ca */ /* 0x000fe200000e0000 */
[----:B------:R-:W-:Y:S01]  /*a3e0*/  VIADD R20, R10, 0x2 ;  /* 0x000000020a147836 */ /* 0x000fe20000000000 */
[----:B------:R-:W-:Y:S01]  /*a3f0*/  R2UR UR7, R11 ;  /* 0x000000000b0772ca */ /* 0x000fe200000e0000 */
[----:B------:R-:W-:Y:S01]  /*a400*/  IMAD.MOV.U32 R15, RZ, RZ, 0x40000040 ;  /* 0x40000040ff0f7424 */ /* 0x000fe200078e00ff */
[----:B------:R-:W2:Y:S01]  /*a410*/  S2R R56, SR_TID.X ;  /* 0x0000000000387919 */ /* 0x000ea20000002100 */
[----:B----4-:R-:W-:-:S02]  /*a420*/  IMAD.MOV.U32 R21, RZ, RZ, 0x40000040 ;  /* 0x40000040ff157424 */ /* 0x010fc400078e00ff */
[----:B------:R-:W-:Y:S02]  /*a430*/  VIADD R58, R10, 0x800 ;  /* 0x000008000a3a7836 */ /* 0x000fe40000000000 */
[----:B01-3--:R-:W-:-:S06]  /*a440*/  IMAD.MOV.U32 R12, RZ, RZ, 0x4 ;  /* 0x00000004ff0c7424 */ /* 0x00bfcc00078e00ff */
[----:B------:R-:W-:Y:S01]  /*a450*/  HGMMA.64x64x16.F32 R24, gdesc[UR4], R24, gsb0 ;  /* 0x00e00000041879f0 */ /* 0x000fe20008000818 */
        /* <DEDUP_REMOVED lines=8> */
[----:B--2---:R-:W-:-:S05]  /*a4e0*/  SHF.R.U32.HI R56, RZ, 0x7, R56 ;  /* 0x00000007ff387819 */ /* 0x004fca0000011638 */
[----:B------:R0:W1:Y:S02]  /*a4f0*/  SHFL.IDX PT, R3, R56, RZ, 0x1f ;  /* 0x00001fff38037589 */ /* 0x00006400000e0000 */
[----:B0-----:R-:W-:Y:S01]  /*a500*/  VIADD R56, R0, 0x800 ;  /* 0x0000080000387836 */ /* 0x001fe20000000000 */
[----:B-1----:R-:W-:-:S04]  /*a510*/  ISETP.GT.AND P1, PT, R3, 0x7f, PT ;  /* 0x0000007f0300780c */ /* 0x002fc80003f24270 */
[----:B------:R-:W-:Y:S02]  /*a520*/  SEL R3, RZ, 0x2, !P1 ;  /* 0x00000002ff037807 */ /* 0x000fe40004800000 */
[C---:B------:R-:W-:Y:S02]  /*a530*/  SEL R11, R12.reuse, 0x2, P1 ;  /* 0x000000020c0b7807 */ /* 0x040fe40000800000 */
[----:B------:R-:W-:Y:S01]  /*a540*/  SEL R12, R12, 0x6, !P1 ;  /* 0x000000060c0c7807 */ /* 0x000fe20004800000 */
[----:B------:R-:W-:Y:S02]  /*a550*/  WARPGROUP.DEPBAR.LE gsb0, 0x0 ;  /* 0x00008000000079c5 */ /* 0x000fe40000010000 */
[----:B------:R-:W-:-:S06]  /*a560*/  WARPGROUP.ARRIVE ;  /* 0x00000000000079c5 */ /* 0x000fcc0000000000 */
        /* <DEDUP_REMOVED lines=9> */
[----:B------:R-:W-:Y:S02]  /*a600*/  WARPGROUP.DEPBAR.LE gsb0, 0x0 ;  /* 0x00008000000079c5 */ /* 0x000fe40000010000 */
[----:B------:R-:W-:-:S09]  /*a610*/  WARPGROUP.ARRIVE ;  /* 0x00000000000079c5 */ /* 0x000fd20000000000 */
        /* <DEDUP_REMOVED lines=134> */
[----:B------:R-:W-:Y:S01]  /*ae80*/  IMAD.IADD R14, R3, 0x1, R58 ;  /* 0x00000001030e7824 */ /* 0x000fe200078e023a */
[----:B------:R-:W-:Y:S01]  /*ae90*/  R2UR UR5, R15 ;  /* 0x000000000f0572ca */ /* 0x000fe200000e0000 */
[----:B------:R-:W-:Y:S01]  /*aea0*/  IMAD.MOV.U32 R15, RZ, RZ, 0x40000040 ;  /* 0x40000040ff0f7424 */ /* 0x000fe200078e00ff */
[----:B------:R-:W-:Y:S01]  /*aeb0*/  R2UR UR6, R20 ;  /* 0x00000000140672ca */ /* 0x000fe200000e0000 */
[----:B------:R-:W-:Y:S01]  /*aec0*/  IMAD.IADD R20, R3, 0x1, R56 ;  /* 0x0000000103147824 */ /* 0x000fe200078e0238 */
[----:B------:R-:W-:Y:S01]  /*aed0*/  R2UR UR7, R21 ;  /* 0x00000000150772ca */ /* 0x000fe200000e0000 */
[----:B------:R-:W-:Y:S01]  /*aee0*/  IMAD.MOV.U32 R21, RZ, RZ, 0x40000040 ;  /* 0x40000040ff157424 */ /* 0x000fe200078e00ff */
[----:B------:R-:W-:Y:S02]  /*aef0*/  WARPGROUP.DEPBAR.LE gsb0, 0x0 ;  /* 0x00008000000079c5 */ /* 0x000fe40000010000 */
[----:B------:R-:W-:-:S09]  /*af00*/  WARPGROUP.ARRIVE ;  /* 0x00000000000079c5 */ /* 0x000fd20000000000 */
[----:B------:R-:W-:Y:S01]  /*af10*/  HGMMA.64x64x16.F32 R24, gdesc[UR4], R24, gsb0 ;  /* 0x00e00000041879f0 */ /* 0x000fe20008000818 */
[----:B------:R-:W-:Y:S01]  /*af20*/  R2UR UR6, R14 ;  /* 0x000000000e0672ca */ /* 0x000fe200000e0000 */
[--C-:B------:R-:W-:Y:S01]  /*af30*/  IMAD.IADD R14, R58, 0x1, R11.reuse ;  /* 0x000000013a0e7824 */ /* 0x100fe200078e020b */
        /* <DEDUP_REMOVED lines=16> */
[----:B------:R-:W-:Y:S02]  /*b040*/  IMAD.MOV.U32 R21, RZ, RZ, 0x40000040 ;  /* 0x40000040ff157424 */ /* 0x000fe400078e00ff */
[----:B------:R-:W-:-:S02]  /*b050*/  VIADD R56, R0, 0xa00 ;  /* 0x00000a0000387836 */ /* 0x000fc40000000000 */
[----:B------:R-:W-:Y:S01]  /*b060*/  VIADD R58, R10, 0xa00 ;  /* 0x00000a000a3a7836 */ /* 0x000fe20000000000 */
[----:B------:R-:W-:Y:S02]  /*b070*/  WARPGROUP.DEPBAR.LE gsb0, 0x0 ;  /* 0x00008000000079c5 */ /* 0x000fe40000010000 */
[----:B------:R-:W-:-:S06]  /*b080*/  WARPGROUP.ARRIVE ;  /* 0x00000000000079c5 */ /* 0x000fcc0000000000 */
[----:B------:R-:W-:Y:S01]  /*b090*/  HGMMA.64x64x16.F32 R24, gdesc[UR4], R24, gsb0 ;  /* 0x00e00000041879f0 */ /* 0x000fe20008000818 */
[----:B------:R-:W-:Y:S01]  /*b0a0*/  R2UR UR4, R14 ;  /* 0x000000000e0472ca */ /* 0x000fe200000e0000 */
[----:B------:R-:W-:Y:S01]  /*b0b0*/  IMAD.MOV.U32 R14, RZ, RZ, 0x28 ;  /* 0x00000028ff0e7424 */ /* 0x000fe200078e00ff */
[----:B------:R-:W-:Y:S01]  /*b0c0*/  R2UR UR5, R15 ;  /* 0x000000000f0572ca */ /* 0x000fe200000e0000 */
[----:B------:R-:W-:Y:S01]  /*b0d0*/  IMAD.MOV.U32 R15, RZ, RZ, 0xa00 ;  /* 0x00000a00ff0f7424 */ /* 0x000fe200078e00ff */
[----:B------:R-:W-:Y:S02]  /*b0e0*/  R2UR UR6, R20 ;  /* 0x00000000140672ca */ /* 0x000fe400000e0000 */
[----:B------:R-:W-:Y:S02]  /*b0f0*/  R2UR UR7, R21 ;  /* 0x00000000150772ca */ /* 0x000fe400000e0000 */
[----:B------:R-:W-:Y:S02]  /*b100*/  SEL R14, R14, 0x26, P1 ;  /* 0x000000260e0e7807 */ /* 0x000fe40000800000 */
[----:B------:R-:W-:-:S02]  /*b110*/  SEL R15, R15, 0x980, P1 ;  /* 0x000009800f0f7807 */ /* 0x000fc40000800000 */
[----:B------:R-:W-:Y:S02]  /*b120*/  LOP3.LUT R21, R14, 0x6, RZ, 0xc0, !PT ;  /* 0x000000060e157812 */ /* 0x000fe400078ec0ff */
[----:B------:R-:W-:-:S04]  /*b130*/  LOP3.LUT R15, R15, 0xa00, RZ, 0xc0, !PT ;  /* 0x00000a000f0f7812 */ /* 0x000fc800078ec0ff */
[CC--:B------:R-:W-:Y:S02]  /*b140*/  IADD3 R14, R21.reuse, R15.reuse, R0 ;  /* 0x0000000f150e7210 */ /* 0x0c0fe40007ffe000 */
[----:B------:R-:W-:Y:S01]  /*b150*/  IADD3 R20, R21, R15, R10 ;  /* 0x0000000f15147210 */ /* 0x000fe20007ffe00a */
[----:B------:R-:W-:Y:S02]  /*b160*/  IMAD.MOV.U32 R15, RZ, RZ, 0x40000040 ;  /* 0x40000040ff0f7424 */ /* 0x000fe400078e00ff */
[----:B------:R-:W-:Y:S01]  /*b170*/  IMAD.MOV.U32 R21, RZ, RZ, 0x40000040 ;  /* 0x40000040ff157424 */ /* 0x000fe200078e00ff */
[----:B------:R-:W-:Y:S02]  /*b180*/  WARPGROUP.DEPBAR.LE gsb0, 0x0 ;  /* 0x00008000000079c5 */ /* 0x000fe40000010000 */
[----:B------:R-:W-:-:S06]  /*b190*/  WARPGROUP.ARRIVE ;  /* 0x00000000000079c5 */ /* 0x000fcc0000000000 */
        /* <DEDUP_REMOVED lines=113> */
[----:B------:R-:W-:-:S05]  /*b8b0*/  IMAD.MOV.U32 R3, RZ, RZ, 0x40 ;  /* 0x00000040ff037424 */ /* 0x000fca00078e00ff */
[----:B------:R-:W-:-:S04]  /*b8c0*/  SEL R3, R3, 0x3e, P1 ;  /* 0x0000003e03037807 */ /* 0x000fc80000800000 */
[----:B------:R-:W-:Y:S01]  /*b8d0*/  LOP3.LUT R3, R3, 0x6, RZ, 0xc0, !PT ;  /* 0x0000000603037812 */ /* 0x000fe200078ec0ff */
        /* <DEDUP_REMOVED lines=13> */
[----:B------:R-:W-:-:S04]  /*b9b0*/  LOP3.LUT R11, R11, 0x1e00, RZ, 0xc0, !PT ;  /* 0x00001e000b0b7812 */ /* 0x000fc800078ec0ff */
[----:B------:R-:W-:Y:S01]  /*b9c0*/  IADD3 R10, R3, R11, R10 ;  /* 0x0000000b030a7210 */ /* 0x000fe20007ffe00a */
        /* <DEDUP_REMOVED lines=14> */
[----:B------:R-:W-:Y:S02]  /*bab0*/  R2UR UR4, R14 ;  /* 0x000000000e0472ca */ /* 0x000fe400000e0000 */
[----:B------:R-:W-:Y:S01]  /*bac0*/  R2UR UR5, R15 ;  /* 0x000000000f0572ca */ /* 0x000fe200000e0000 */
[----:B------:R-:W-:Y:S01]  /*bad0*/  IMAD.MOV.U32 R15, RZ, RZ, 0x40000040 ;  /* 0x40000040ff0f7424 */ /* 0x000fe200078e00ff */
[----:B------:R-:W-:Y:S02]  /*bae0*/  R2UR UR6, R20 ;  /* 0x00000000140672ca */ /* 0x000fe400000e0000 */
[----:B------:R-:W-:Y:S02]  /*baf0*/  R2UR UR7, R21 ;  /* 0x00000000150772ca */ /* 0x000fe400000e0000 */
[----:B------:R-:W-:Y:S01]  /*bb00*/  IADD3 R14, R3, R11, R0 ;  /* 0x0000000b030e7210 */ /* 0x000fe20007ffe000 */
[----:B------:R-:W-:Y:S01]  /*bb10*/  IMAD.MOV.U32 R11, RZ, RZ, 0x40000040 ;  /* 0x40000040ff0b7424 */ /* 0x000fe200078e00ff */
[----:B------:R-:W-:-:S02]  /*bb20*/  WARPGROUP.DEPBAR.LE gsb0, 0x0 ;  /* 0x00008000000079c5 */ /* 0x000fc40000010000 */
        /* <DEDUP_REMOVED lines=12> */
.L_x_4552:
[----:B------:R-:W2:Y:S01]  /*bbf0*/  LDL R10, [R1+0x58] ;  /* 0x00005800010a7983 */ /* 0x000ea20000100800 */
[----:B------:R-:W-:Y:S01]  /*bc00*/  IMAD R3, R169, -0x40, R84 ;  /* 0xffffffc0a9037824 */ /* 0x000fe200078e0254 */
[----:B------:R-:W-:Y:S01]  /*bc10*/  ULDC UR4, c[0x0][0xa80] ;  /* 0x0002a00000047ab9 */ /* 0x000fe20000000800 */
[----:B------:R-:W-:-:S03]  /*bc20*/  LOP3.LUT R215, R215, 0x2000000, RZ, 0xfc, !PT ;  /* 0x02000000d7d77812 */ /* 0x000fc600078efcff */
        /* <DEDUP_REMOVED lines=59> */
[----:B------:R-:W-:Y:S02]  /*bfe0*/  FMNMX.FTZ R3, R30, R3, !PT ;  /* 0x000000031e037209 */ /* 0x000fe40007810000 */
[----:B------:R-:W-:Y:S01]  /*bff0*/  FSEL R46, R46, -INF , P1 ;  /* 0xff8000002e2e7808 */ /* 0x000fe20000800000 */
[----:B------:R-:W0:Y:S01]  /*c000*/  SHFL.BFLY PT, R10, R21, 0x2, 0x1f ;  /* 0x0c401f00150a7f89 */ /* 0x000e2200000e0000 */
        /* <DEDUP_REMOVED lines=9> */
[----:B------:R-:W-:Y:S02]  /*c0a0*/  FMNMX.FTZ R15, R24, R15, !PT ;  /* 0x0000000f180f7209 */ /* 0x000fe40007810000 */
[----:B------:R-:W-:Y:S02]  /*c0b0*/  FSEL R48, R55, -INF , P2 ;  /* 0xff80000037307808 */ /* 0x000fe40001000000 */
[----:B------:R-:W-:Y:S02]  /*c0c0*/  FMNMX.FTZ R15, R42, R15, !PT ;  /* 0x0000000f2a0f7209 */ /* 0x000fe40007810000 */
        /* <DEDUP_REMOVED lines=9> */
[----:B0-----:R-:W-:-:S04]  /*c160*/  FMNMX.FTZ R10, R25, R10, !PT ;  /* 0x0000000a190a7209 */ /* 0x001fc80007810000 */
[C---:B------:R-:W-:Y:S01]  /*c170*/  FSETP.NEU.FTZ.AND P1, PT, R10.reuse, -INF , PT ;  /* 0xff8000000a00780b */ /* 0x040fe20003f3d000 */
[----:B------:R-:W-:-:S05]  /*c180*/  FMUL.FTZ R25, R10, R3 ;  /* 0x000000030a197220 */ /* 0x000fca0000410000 */
[----:B------:R-:W-:-:S05]  /*c190*/  FSEL R15, R25, RZ, P1 ;  /* 0x000000ff190f7208 */ /* 0x000fca0000800000 */
[-CC-:B------:R-:W-:Y:S01]  /*c1a0*/  FFMA.FTZ R37, R20, R3.reuse, -R15.reuse ;  /* 0x0000000314257223 */ /* 0x180fe2000001080f */
[-CC-:B------:R-:W-:Y:S01]  /*c1b0*/  FFMA.FTZ R164, R11, R3.reuse, -R15.reuse ;  /* 0x000000030ba47223 */ /* 0x180fe2000001080f */
[----:B------:R-:W0:Y:S01]  /*c1c0*/  SHFL.BFLY PT, R20, R21, 0x2, 0x1f ;  /* 0x0c401f0015147f89 */ /* 0x000e2200000e0000 */
        /* <DEDUP_REMOVED lines=14> */
[----:B------:R-:W-:Y:S08]  /*c2b0*/  MUFU.EX2 R164, R164 ;  /* 0x000000a400a47308 */ /* 0x000ff00000000800 */
[----:B------:R-:W1:Y:S01]  /*c2c0*/  MUFU.EX2 R29, R29 ;  /* 0x0000001d001d7308 */ /* 0x000e620000000800 */
[----:B0-----:R-:W-:-:S05]  /*c2d0*/  FMNMX.FTZ R20, R21, R20, !PT ;  /* 0x0000001415147209 */ /* 0x001fca0007810000 */
[----:B------:R-:W0:Y:S02]  /*c2e0*/  SHFL.BFLY PT, R21, R20, 0x1, 0x1f ;  /* 0x0c201f0014157f89 */ /* 0x000e2400000e0000 */
[----:B------:R-:W2:Y:S08]  /*c2f0*/  MUFU.EX2 R166, R166 ;  /* 0x000000a600a67308 */ /* 0x000eb00000000800 */
[----:B------:R-:W-:Y:S08]  /*c300*/  MUFU.EX2 R37, R37 ;  /* 0x0000002500257308 */ /* 0x000ff00000000800 */
[----:B------:R-:W-:Y:S01]  /*c310*/  MUFU.EX2 R152, R152 ;  /* 0x0000009800987308 */ /* 0x000fe20000000800 */
[----:B0-----:R-:W-:Y:S01]  /*c320*/  FMNMX.FTZ R168, R20, R21, !PT ;  /* 0x0000001514a87209 */ /* 0x001fe20007810000 */
[----:B------:R-:W-:-:S06]  /*c330*/  VIADD R21, R13, 0x38840 ;  /* 0x000388400d157836 */ /* 0x000fcc0000000000 */
[----:B------:R-:W-:Y:S01]  /*c340*/  MUFU.EX2 R39, R39 ;  /* 0x0000002700277308 */ /* 0x000fe20000000800 */
[C---:B------:R-:W-:Y:S01]  /*c350*/  FSETP.NEU.FTZ.AND P1, PT, R168.reuse, -INF , PT ;  /* 0xff800000a800780b */ /* 0x040fe20003f3d000 */
[----:B------:R-:W-:Y:S01]  /*c360*/  FMUL.FTZ R20, R168, R3 ;  /* 0x00000003a8147220 */ /* 0x000fe20000410000 */
[----:B------:R-:W-:-:S04]  /*c370*/  PRMT R21, R190, 0x654, R21 ;  /* 0x00000654be157816 */ /* 0x000fc80000000015 */
[----:B------:R-:W-:Y:S01]  /*c380*/  FSEL R15, R20, RZ, P1 ;  /* 0x000000ff140f7208 */ /* 0x000fe20000800000 */
[----:B------:R0:W-:Y:S01]  /*c390*/  SYNCS.ARRIVE.TRANS64.RED.A1T0 RZ, [R21+URZ], RZ ;  /* 0x000000ff15ff79a7 */ /* 0x0001e2000810043f */
[----:B------:R-:W-:Y:S03]  /*c3a0*/  MUFU.EX2 R154, R154 ;  /* 0x0000009a009a7308 */ /* 0x000fe60000000800 */
        /* <DEDUP_REMOVED lines=14> */
[----:B------:R-:W3:Y:S01]  /*c490*/  MUFU.EX2 R26, R26 ;  /* 0x0000001a001a7308 */ /* 0x000ee20000000800 */
[-CC-:B------:R-:W-:Y:S01]  /*c4a0*/  FFMA.FTZ R44, R44, R3.reuse, -R15.reuse ;  /* 0x000000032c2c7223 */ /* 0x180fe2000001080f */
[-CC-:B------:R-:W-:Y:S01]  /*c4b0*/  FFMA.FTZ R54, R54, R3.reuse, -R15.reuse ;  /* 0x0000000336367223 */ /* 0x180fe2000001080f */
[----:B------:R-:W-:Y:S01]  /*c4c0*/  FFMA.FTZ R48, R48, R3, -R15 ;  /* 0x0000000330307223 */ /* 0x000fe2000001080f */
[----:B------:R-:W-:-:S02]  /*c4d0*/  IMAD.MOV.U32 R15, RZ, RZ, 0x40000040 ;  /* 0x40000040ff0f7424 */ /* 0x000fc400078e00ff */
[----:B------:R-:W-:Y:S02]  /*c4e0*/  IMAD R14, R17, 0x1000, R215 ;  /* 0x00001000110e7824 */ /* 0x000fe400078e02d7 */
[----:B------:R-:W4:Y:S01]  /*c4f0*/  MUFU.EX2 R167, R167 ;  /* 0x000000a700a77308 */ /* 0x000f220000000800 */
[----:B------:R-:W-:Y:S01]  /*c500*/  R2UR UR7, R15 ;  /* 0x000000000f0772ca */ /* 0x000fe200000e0000 */
[----:B-1----:R-:W-:Y:S01]  /*c510*/  FADD.FTZ R15, R164, R29 ;  /* 0x0000001da40f7221 */ /* 0x002fe20000010000 */
[----:B0-----:R-:W-:Y:S01]  /*c520*/  IMAD.MOV.U32 R21, RZ, RZ, 0x40000040 ;  /* 0x40000040ff157424 */ /* 0x001fe200078e00ff */
[C---:B------:R-:W-:Y:S01]  /*c530*/  R2UR UR6, R14.reuse ;  /* 0x000000000e0672ca */ /* 0x040fe200000e0000 */
[----:B------:R-:W-:Y:S02]  /*c540*/  VIADD R20, R14, 0x80 ;  /* 0x000000800e147836 */ /* 0x000fe40000000000 */
[----:B--2---:R-:W-:Y:S01]  /*c550*/  FADD.FTZ R36, R166, R15 ;  /* 0x0000000fa6247221 */ /* 0x004fe20000010000 */
[----:B------:R-:W-:Y:S01]  /*c560*/  F2FP.F16.F32.PACK_AB R164, R29, R164 ;  /* 0x000000a41da4723e */ /* 0x000fe200000000ff */
[----:B------:R-:W0:Y:S01]  /*c570*/  MUFU.EX2 R12, R12 ;  /* 0x0000000c000c7308 */ /* 0x000e220000000800 */
[----:B---3--:R-:W-:Y:S01]  /*c580*/  FADD.FTZ R34, R165, R26 ;  /* 0x0000001aa5227221 */ /* 0x008fe20000010000 */
[----:B------:R-:W-:Y:S01]  /*c590*/  R2UR UR11, R21 ;  /* 0x00000000150b72ca */ /* 0x000fe200000e0000 */
[C---:B------:R-:W-:Y:S01]  /*c5a0*/  FADD.FTZ R21, R37.reuse, R36 ;  /* 0x0000002425157221 */ /* 0x040fe20000010000 */
[----:B------:R-:W-:Y:S01]  /*c5b0*/  R2UR UR10, R20 ;  /* 0x00000000140a72ca */ /* 0x000fe200000e0000 */
[----:B------:R-:W-:Y:S01]  /*c5c0*/  VIADD R20, R14, 0x100 ;  /* 0x000001000e147836 */ /* 0x000fe20000000000 */
[----:B------:R-:W-:Y:S01]  /*c5d0*/  F2FP.F16.F32.PACK_AB R166, R37, R166 ;  /* 0x000000a625a6723e */ /* 0x000fe200000000ff */
[----:B------:R-:W-:Y:S01]  /*c5e0*/  FADD.FTZ R36, R152, R21 ;  /* 0x0000001598247221 */ /* 0x000fe20000010000 */
[----:B------:R-:W1:Y:S01]  /*c5f0*/  MUFU.EX2 R153, R153 ;  /* 0x0000009900997308 */ /* 0x000e620000000800 */
[----:B----4-:R-:W-:Y:S01]  /*c600*/  FADD.FTZ R15, R167, R34 ;  /* 0x00000022a70f7221 */ /* 0x010fe20000010000 */
[----:B------:R-:W-:Y:S01]  /*c610*/  IMAD.MOV.U32 R21, RZ, RZ, 0x40000040 ;  /* 0x40000040ff157424 */ /* 0x000fe200078e00ff */
[----:B------:R-:W-:Y:S01]  /*c620*/  R2UR UR14, R20 ;  /* 0x00000000140e72ca */ /* 0x000fe200000e0000 */
[----:B------:R-:W-:Y:S01]  /*c630*/  VIADD R14, R14, 0x180 ;  /* 0x000001800e0e7836 */ /* 0x000fe20000000000 */
[----:B------:R-:W-:-:S02]  /*c640*/  F2FP.F16.F32.PACK_AB R165, R26, R165 ;  /* 0x000000a51aa5723e */ /* 0x000fc400000000ff */
[----:B------:R-:W-:Y:S01]  /*c650*/  R2UR UR15, R21 ;  /* 0x00000000150f72ca */ /* 0x000fe200000e0000 */
[----:B------:R-:W2:Y:S01]  /*c660*/  MUFU.EX2 R28, R28 ;  /* 0x0000001c001c7308 */ /* 0x000ea20000000800 */
[----:B0-----:R-:W-:Y:S01]  /*c670*/  FADD.FTZ R34, R12, R15 ;  /* 0x0000000f0c227221 */ /* 0x001fe20000010000 */
[C---:B------:R-:W-:Y:S01]  /*c680*/  FADD.FTZ R21, R39.reuse, R36 ;  /* 0x0000002427157221 */ /* 0x040fe20000010000 */
[----:B------:R-:W-:Y:S02]  /*c690*/  R2UR UR18, R14 ;  /* 0x000000000e1272ca */ /* 0x000fe400000e0000 */
[----:B------:R-:W-:Y:S01]  /*c6a0*/  F2FP.F16.F32.PACK_AB R167, R12, R167 ;  /* 0x000000a70ca7723e */ /* 0x000fe200000000ff */
[----:B------:R-:W-:Y:S01]  /*c6b0*/  BAR.SYNC.DEFER_BLOCKING 0xf, 0x100 ;  /* 0x03c4000000007b1d */ /* 0x000fe20000010000 */
[----:B------:R-:W-:Y:S01]  /*c6c0*/  F2FP.F16.F32.PACK_AB R152, R39, R152 ;  /* 0x000000982798723e */ /* 0x000fe200000000ff */
[----:B-1----:R-:W-:Y:S01]  /*c6d0*/  FADD.FTZ R15, R153, R34 ;  /* 0x00000022990f7221 */ /* 0x002fe20000010000 */
[----:B------:R-:W-:-:S03]  /*c6e0*/  FADD.FTZ R34, R154, R21 ;  /* 0x000000159a227221 */ /* 0x000fc60000010000 */
[----:B------:R-:W0:Y:S01]  /*c6f0*/  MUFU.EX2 R155, R155 ;  /* 0x0000009b009b7308 */ /* 0x000e220000000800 */
[C---:B--2---:R-:W-:Y:S01]  /*c700*/  FADD.FTZ R20, R28.reuse, R15 ;  /* 0x0000000f1c147221 */ /* 0x044fe20000010000 */
[----:B------:R-:W-:Y:S01]  /*c710*/  IMAD.MOV.U32 R15, RZ, RZ, 0x40000040 ;  /* 0x40000040ff0f7424 */ /* 0x000fe200078e00ff */
[----:B------:R-:W-:-:S05]  /*c720*/  F2FP.F16.F32.PACK_AB R153, R28, R153 ;  /* 0x000000991c99723e */ /* 0x000fca00000000ff */
[----:B------:R-:W1:Y:S01]  /*c730*/  MUFU.EX2 R11, R11 ;  /* 0x0000000b000b7308 */ /* 0x000e620000000800 */
[----:B------:R-:W-:-:S07]  /*c740*/  R2UR UR19, R15 ;  /* 0x000000000f1372ca */ /* 0x000fce00000e0000 */
[----:B------:R-:W2:Y:S01]  /*c750*/  MUFU.EX2 R24, R24 ;  /* 0x0000001800187308 */ /* 0x000ea20000000800 */
[----:B0-----:R-:W-:Y:S01]  /*c760*/  FADD.FTZ R15, R155, R20 ;  /* 0x000000149b0f7221 */ /* 0x001fe20000010000 */
[----:B------:R0:W-:Y:S06]  /*c770*/  STSM.16.M88.4 [R224+0x36400], R164 ;  /* 0x036400a4e0007844 */ /* 0x0001ec0000000200 */
[----:B------:R-:W3:Y:S01]  /*c780*/  MUFU.EX2 R156, R156 ;  /* 0x0000009c009c7308 */ /* 0x000ee20000000800 */
[C---:B-1----:R-:W-:Y:S01]  /*c790*/  FADD.FTZ R21, R11.reuse, R34 ;  /* 0x000000220b157221 */ /* 0x042fe20000010000 */
[----:B------:R-:W-:-:S06]  /*c7a0*/  F2FP.F16.F32.PACK_AB R154, R11, R154 ;  /* 0x0000009a0b9a723e */ /* 0x000fcc00000000ff */
[----:B------:R-:W1:Y:S01]  /*c7b0*/  MUFU.EX2 R157, R157 ;  /* 0x0000009d009d7308 */ /* 0x000e620000000800 */
[C---:B--2---:R-:W-:Y:S01]  /*c7c0*/  FADD.FTZ R14, R24.reuse, R15 ;  /* 0x0000000f180e7221 */ /* 0x044fe20000010000 */
[----:B------:R-:W-:-:S05]  /*c7d0*/  F2FP.F16.F32.PACK_AB R155, R24, R155 ;  /* 0x0000009b189b723e */ /* 0x000fca00000000ff */
[----:B------:R0:W-:Y:S01]  /*c7e0*/  STSM.16.M88.4 [R227], R152 ;  /* 0x00000098e3007844 */ /* 0x0001e20000000200 */
[----:B------:R-:W2:Y:S01]  /*c7f0*/  MUFU.EX2 R31, R31 ;  /* 0x0000001f001f7308 */ /* 0x000ea20000000800 */
[----:B---3--:R-:W-:-:S07]  /*c800*/  FADD.FTZ R20, R156, R21 ;  /* 0x000000159c147221 */ /* 0x008fce0000010000 */
[----:B------:R-:W3:Y:S01]  /*c810*/  MUFU.EX2 R30, R30 ;  /* 0x0000001e001e7308 */ /* 0x000ee20000000800 */
[----:B-1----:R-:W-:-:S07]  /*c820*/  FADD.FTZ R15, R157, R14 ;  /* 0x0000000e9d0f7221 */ /* 0x002fce0000010000 */
[----:B------:R-:W1:Y:S01]  /*c830*/  MUFU.EX2 R158, R158 ;  /* 0x0000009e009e7308 */ /* 0x000e620000000800 */
[C---:B--2---:R-:W-:Y:S01]  /*c840*/  FADD.FTZ R21, R31.reuse, R20 ;  /* 0x000000141f157221 */ /* 0x044fe20000010000 */
[----:B------:R-:W-:-:S06]  /*c850*/  F2FP.F16.F32.PACK_AB R156, R31, R156 ;  /* 0x0000009c1f9c723e */ /* 0x000fcc00000000ff */
[----:B------:R-:W2:Y:S01]  /*c860*/  MUFU.EX2 R159, R159 ;  /* 0x0000009f009f7308 */ /* 0x000ea20000000800 */
[C---:B---3--:R-:W-:Y:S01]  /*c870*/  FADD.FTZ R14, R30.reuse, R15 ;  /* 0x0000000f1e0e7221 */ /* 0x048fe20000010000 */
[----:B------:R-:W-:-:S06]  /*c880*/  F2FP.F16.F32.PACK_AB R157, R30, R157 ;  /* 0x0000009d1e9d723e */ /* 0x000fcc00000000ff */
[----:B------:R-:W3:Y:S01]  /*c890*/  MUFU.EX2 R33, R33 ;  /* 0x0000002100217308 */ /* 0x000ee20000000800 */
[----:B-1----:R-:W-:-:S07]  /*c8a0*/  FADD.FTZ R12, R158, R21 ;  /* 0x000000159e0c7221 */ /* 0x002fce0000010000 */
[----:B------:R-:W1:Y:S01]  /*c8b0*/  MUFU.EX2 R32, R32 ;  /* 0x0000002000207308 */ /* 0x000e620000000800 */
[----:B--2---:R-:W-:-:S07]  /*c8c0*/  FADD.FTZ R15, R159, R14 ;  /* 0x0000000e9f0f7221 */ /* 0x004fce0000010000 */
[----:B------:R-:W2:Y:S01]  /*c8d0*/  MUFU.EX2 R160, R160 ;  /* 0x000000a000a07308 */ /* 0x000ea20000000800 */
[C---:B---3--:R-:W-:Y:S01]  /*c8e0*/  FADD.FTZ R11, R33.reuse, R12 ;  /* 0x0000000c210b7221 */ /* 0x048fe20000010000 */
[----:B------:R-:W-:-:S06]  /*c8f0*/  F2FP.F16.F32.PACK_AB R158, R33, R158 ;  /* 0x0000009e219e723e */ /* 0x000fcc00000000ff */
[----:B------:R-:W3:Y:S01]  /*c900*/  MUFU.EX2 R161, R161 ;  /* 0x000000a100a17308 */ /* 0x000ee20000000800 */
[C---:B-1----:R-:W-:Y:S01]  /*c910*/  FADD.FTZ R12, R32.reuse, R15 ;  /* 0x0000000f200c7221 */ /* 0x042fe20000010000 */
[----:B------:R-:W-:-:S05]  /*c920*/  F2FP.F16.F32.PACK_AB R159, R32, R159 ;  /* 0x0000009f209f723e */ /* 0x000fca00000000ff */
[----:B------:R0:W-:Y:S01]  /*c930*/  STSM.16.M88.4 [R225], R156 ;  /* 0x0000009ce1007844 */ /* 0x0001e20000000200 */
[----:B------:R-:W1:Y:S01]  /*c940*/  MUFU.EX2 R25, R25 ;  /* 0x0000001900197308 */ /* 0x000e620000000800 */
[----:B--2---:R-:W-:-:S07]  /*c950*/  FADD.FTZ R14, R160, R11 ;  /* 0x0000000ba00e7221 */ /* 0x004fce0000010000 */
[----:B------:R-:W2:Y:S01]  /*c960*/  MUFU.EX2 R44, R44 ;  /* 0x0000002c002c7308 */ /* 0x000ea20000000800 */
[----:B---3--:R-:W-:-:S07]  /*c970*/  FADD.FTZ R11, R161, R12 ;  /* 0x0000000ca10b7221 */ /* 0x008fce0000010000 */
[----:B------:R-:W3:Y:S01]  /*c980*/  MUFU.EX2 R162, R162 ;  /* 0x000000a200a27308 */ /* 0x000ee20000000800 */
[C---:B-1----:R-:W-:Y:S01]  /*c990*/  FADD.FTZ R15, R25.reuse, R14 ;  /* 0x0000000e190f7221 */ /* 0x042fe20000010000 */
[----:B------:R-:W-:-:S06]  /*c9a0*/  F2FP.F16.F32.PACK_AB R160, R25, R160 ;  /* 0x000000a019a0723e */ /* 0x000fcc00000000ff */
[----:B------:R-:W1:Y:S01]  /*c9b0*/  MUFU.EX2 R54, R54 ;  /* 0x0000003600367308 */ /* 0x000e620000000800 */
[C---:B--2---:R-:W-:Y:S01]  /*c9c0*/  FADD.FTZ R11, R44.reuse, R11 ;  /* 0x0000000b2c0b7221 */ /* 0x044fe20000010000 */
[----:B------:R-:W-:-:S06]  /*c9d0*/  F2FP.F16.F32.PACK_AB R161, R44, R161 ;  /* 0x000000a12ca1723e */ /* 0x000fcc00000000ff */
[----:B------:R-:W2:Y:S01]  /*c9e0*/  MUFU.EX2 R35, R35 ;  /* 0x0000002300237308 */ /* 0x000ea20000000800 */
[----:B---3--:R-:W-:-:S07]  /*c9f0*/  FADD.FTZ R12, R162, R15 ;  /* 0x0000000fa20c7221 */ /* 0x008fce0000010000 */
[----:B------:R-:W3:Y:S01]  /*ca00*/  MUFU.EX2 R163, R48 ;  /* 0x0000003000a37308 */ /* 0x000ee20000000800 */
[----:B-1----:R-:W-:Y:S01]  /*ca10*/  FADD.FTZ R14, R54, R11 ;  /* 0x0000000b360e7221 */ /* 0x002fe20000010000 */
[C---:B--2---:R-:W-:Y:S01]  /*ca20*/  FADD.FTZ R11, R35.reuse, R12 ;  /* 0x0000000c230b7221 */ /* 0x044fe20000010000 */
[----:B------:R-:W-:Y:S02]  /*ca30*/  F2FP.F16.F32.PACK_AB R162, R35, R162 ;  /* 0x000000a223a2723e */ /* 0x000fe400000000ff */
[C---:B---3--:R-:W-:Y:S01]  /*ca40*/  FADD.FTZ R12, R163.reuse, R14 ;  /* 0x0000000ea30c7221 */ /* 0x048fe20000010000 */
[----:B------:R-:W-:-:S05]  /*ca50*/  F2FP.F16.F32.PACK_AB R163, R163, R54 ;  /* 0x00000036a3a3723e */ /* 0x000fca00000000ff */
[----:B------:R0:W-:Y:S01]  /*ca60*/  STSM.16.M88.4 [R226], R160 ;  /* 0x000000a0e2007844 */ /* 0x0001e20000000200 */
[----:B-----5:R-:W-:-:S06]  /*ca70*/  WARPGROUP.ARRIVE ;  /* 0x00000000000079c5 */ /* 0x020fcc0000000000 */
        /* <DEDUP_REMOVED lines=19> */
[----:B-1----:R-:W1:Y:S02]  /*cbb0*/  FENCE.VIEW.ASYNC.S ;  /* 0x00000000000073c6 */ /* 0x002e640000000000 */
[----:B-1----:R-:W-:Y:S01]  /*cbc0*/  NOP ;  /* 0x0000000000007918 */ /* 0x002fe20000000000 */
[----:B------:R-:W-:Y:S06]  /*cbd0*/  BAR.ARV 0xe, 0x100 ;  /* 0x0384000000007b1d */ /* 0x000fec0000002000 */
[----:B0-----:R-:W-:Y:S05]  /*cbe0*/  @!P0 BRA `(.L_x_4553) ;  /* 0x0000000000048947 */ /* 0x001fea0003800000 */
[----:B------:R-:W-:Y:S01]  /*cbf0*/  BPT.TRAP 0x1 ;  /* 0x000000040000795c */ /* 0x000fe20000300000 */
.L_x_4553:
[----:B------:R-:W-:Y:S01]  /*cc00*/  VIADD R13, R13, 0x38860 ;  /* 0x000388600d0d7836 */ /* 0x000fe20000000000 */
[----:B------:R-:W-:Y:S01]  /*cc10*/  ULDC UR38, c[0x0][0xa80] ;  /* 0x0002a00000267ab9 */ /* 0x000fe20000000800 */
[----:B------:R-:W-:Y:S03]  /*cc20*/  BSSY B0, `(.L_x_4554) ;  /* 0x000033a000007945 */ /* 0x000fe60003800000 */
[----:B------:R-:W-:-:S04]  /*cc30*/  PRMT R13, R190, 0x654, R13 ;  /* 0x00000654be0d7816 */ /* 0x000fc8000000000d */
[----:B------:R0:W-:Y:S02]  /*cc40*/  SYNCS.ARRIVE.TRANS64.RED.A1T0 RZ, [R13+URZ], RZ ;  /* 0x000000ff0dff79a7 */ /* 0x0001e4000810043f */
[----:B0-----:R-:W-:-:S05]  /*cc50*/  VIADD R13, R169, 0xfffffffe ;  /* 0xfffffffea90d7836 */ /* 0x001fca0000000000 */
[----:B------:R-:W-:-:S13]  /*cc60*/  ISETP.GE.AND P1, PT, R13, R221, PT ;  /* 0x000000dd0d00720c */ /* 0x000fda0003f26270 */
[----:B------:R-:W-:Y:S05]  /*cc70*/  @!P1 BRA `(.L_x_4555) ;  /* 0x0000003000d09947 */ /* 0x000fea0003800000 */
[----:B------:R-:W-:Y:S02]  /*cc80*/  IMAD.MOV.U32 R15, RZ, RZ, R168 ;  /* 0x000000ffff0f7224 */ /* 0x000fe400078e00a8 */
[----:B------:R-:W-:Y:S02]  /*cc90*/  IMAD.MOV.U32 R21, RZ, RZ, R10 ;  /* 0x000000ffff157224 */ /* 0x000fe400078e000a */
[----:B------:R-:W-:-:S07]  /*cca0*/  IMAD.MOV.U32 R20, RZ, RZ, R17 ;  /* 0x000000ffff147224 */ /* 0x000fce00078e0011 */
.L_x_4568:
        /* <DEDUP_REMOVED lines=8> */
[----:B0-----:R-:W-:Y:S06]  /*cd30*/  @!P0 BRA `(.L_x_4556) ;  /* 0x0000000000048947 */ /* 0x001fec0003800000 */
[----:B------:R-:W-:Y:S01]  /*cd40*/  BPT.TRAP 0x1 ;  /* 0x000000040000795c */ /* 0x000fe20000300000 */
.L_x_4556:
[----:B------:R-:W-:Y:S01]  /*cd50*/  IMAD R14, R17, 0x8, R2 ;  /* 0x00000008110e7824 */ /* 0x000fe200078e0202 */
[----:B------:R-:W-:-:S04]  /*cd60*/  SHF.L.U32 R3, R185, 0x1f, RZ ;  /* 0x0000001fb9037819 */ /* 0x000fc800000006ff */
[----:B------:R0:W1:Y:S01]  /*cd70*/  SYNCS.PHASECHK.TRANS64.TRYWAIT P2, [R14+URZ+0x38830], R3 ;  /* 0x038830030e0075a7 */ /* 0x000062000804017f */
[----:B------:R-:W-:Y:S05]  /*cd80*/  @!P0 BRA `(.L_x_4557) ;  /* 0x0000000000048947 */ /* 0x000fea0003800000 */
[----:B------:R-:W-:Y:S01]  /*cd90*/  BPT.TRAP 0x1 ;  /* 0x000000040000795c */ /* 0x000fe20000300000 */
.L_x_4557:
[----:B------:R-:W-:Y:S01]  /*cda0*/  VIADD R10, R2, 0x20400 ;  /* 0x00020400020a7836 */ /* 0x000fe20000000000 */
[----:B------:R-:W-:Y:S01]  /*cdb0*/  BSSY B1, `(.L_x_4558) ;  /* 0x0000009000017945 */ /* 0x000fe20003800000 */
[----:B------:R-:W-:Y:S02]  /*cdc0*/  IMAD R156, R17, 0x200, R219 ;  /* 0x00000200119c7824 */ /* 0x000fe400078e02db */
[----:B------:R-:W-:Y:S01]  /*cdd0*/  IMAD.MOV.U32 R157, RZ, RZ, 0x40000040 ;  /* 0x40000040ff9d7424 */ /* 0x000fe200078e00ff */
[----:B------:R-:W-:-:S04]  /*cde0*/  SHF.R.U32.HI R10, RZ, 0x4, R10 ;  /* 0x00000004ff0a7819 */ /* 0x000fc8000001160a */
[----:B------:R-:W-:-:S04]  /*cdf0*/  LOP3.LUT R10, R10, 0x3fff, RZ, 0xc0, !PT ;  /* 0x00003fff0a0a7812 */ /* 0x000fc800078ec0ff */
[----:B------:R-:W-:Y:S01]  /*ce00*/  LOP3.LUT R152, R10, 0x10000, RZ, 0xfc, !PT ;  /* 0x000100000a987812 */ /* 0x000fe200078efcff */
[----:B-1----:R-:W-:Y:S06]  /*ce10*/  @P2 BRA `(.L_x_4559) ;  /* 0x0000000000082947 */ /* 0x002fec0003800000 */
[----:B------:R-:W1:Y:S02]  /*ce20*/  SYNCS.PHASECHK.TRANS64.TRYWAIT P2, [R14+URZ+0x38830], R3 ;  /* 0x038830030e0075a7 */ /* 0x000e64000804017f */
[----:B-1----:R-:W-:Y:S05]  /*ce30*/  @!P2 BRA `(.L_x_4560) ;  /* 0x0000011c008ca947 */ /* 0x002fea0003800000 */
.L_x_4559:
[----:B------:R-:W-:Y:S05]  /*ce40*/  BSYNC B1 ;  /* 0x0000000000017941 */ /* 0x000fea0003800000 */
.L_x_4558:
        /* <DEDUP_REMOVED lines=36> */
.L_x_4561:
[----:B------:R2:W3:Y:S01]  /*d090*/  SYNCS.PHASECHK.TRANS64.TRYWAIT P2, [R14+URZ+0x38850], R3 ;  /* 0x038850030e0075a7 */ /* 0x0004e2000804017f */
[----:B------:R-:W-:Y:S05]  /*d0a0*/  @!P0 BRA `(.L_x_4562) ;  /* 0x0000000000048947 */ /* 0x000fea0003800000 */
[----:B------:R-:W-:Y:S01]  /*d0b0*/  BPT.TRAP 0x1 ;  /* 0x000000040000795c */ /* 0x000fe20000300000 */
.L_x_4562:
[----:B------:R-:W-:Y:S01]  /*d0c0*/  VIADD R10, R2, 0x26400 ;  /* 0x00026400020a7836 */ /* 0x000fe20000000000 */
[----:B------:R-:W-:Y:S04]  /*d0d0*/  BSSY B1, `(.L_x_4563) ;  /* 0x0000005000017945 */ /* 0x000fe80003800000 */
[----:B------:R-:W-:Y:S01]  /*d0e0*/  SHF.R.U32.HI R10, RZ, 0x4, R10 ;  /* 0x00000004ff0a7819 */ /* 0x000fe2000001160a */
[----:B---3--:R-:W-:Y:S06]  /*d0f0*/  @P2 BRA `(.L_x_4564) ;  /* 0x0000000000082947 */ /* 0x008fec0003800000 */
[----:B------:R-:W3:Y:S02]  /*d100*/  SYNCS.PHASECHK.TRANS64.TRYWAIT P2, [R14+URZ+0x38850], R3 ;  /* 0x038850030e0075a7 */ /* 0x000ee4000804017f */
[----:B---3--:R-:W-:Y:S05]  /*d110*/  @!P2 BRA `(.L_x_4565) ;  /* 0x0000011800e8a947 */ /* 0x008fea0003800000 */
.L_x_4564:
[----:B------:R-:W-:Y:S05]  /*d120*/  BSYNC B1 ;  /* 0x0000000000017941 */ /* 0x000fea0003800000 */
.L_x_4563:
[----:B0123--:R-:W-:Y:S01]  /*d130*/  LOP3.LUT R3, R10, 0x3fff, RZ, 0xc0, !PT ;  /* 0x00003fff0a037812 */ /* 0x00ffe200078ec0ff */
[C---:B------:R-:W-:Y:S01]  /*d140*/  VIADD R200, R0.reuse, 0x4 ;  /* 0x0000000400c87836 */ /* 0x040fe20000000000 */
[----:B------:R-:W-:Y:S01]  /*d150*/  WARPGROUP.ARRIVE ;  /* 0x00000000000079c5 */ /* 0x000fe20000000000 */
[----:B------:R-:W-:Y:S01]  /*d160*/  VIADD R198, R0, 0x6 ;  /* 0x0000000600c67836 */ /* 0x000fe20000000000 */
[----:B------:R-:W-:Y:S01]  /*d170*/  LOP3.LUT R0, R3, 0x10000, RZ, 0xfc, !PT ;  /* 0x0001000003007812 */ /* 0x000fe200078efcff */
[----:B------:R-:W-:-:S03]  /*d180*/  IMAD R196, R17, 0x1000, R220 ;  /* 0x0000100011c47824 */ /* 0x000fc600078e02dc */
[----:B------:R-:W0:Y:S01]  /*d190*/  S2R R10, SR_TID.X ;  /* 0x00000000000a7919 */ /* 0x000e220000002100 */
[----:B------:R-:W-:Y:S02]  /*d1a0*/  IMAD.MOV.U32 R197, RZ, RZ, 0x40000040 ;  /* 0x40000040ffc57424 */ /* 0x000fe400078e00ff */
[----:B------:R-:W-:Y:S01]  /*d1b0*/  IMAD.MOV.U32 R204, RZ, RZ, R0 ;  /* 0x000000ffffcc7224 */ /* 0x000fe200078e0000 */
[----:B------:R-:W-:Y:S01]  /*d1c0*/  R2UR UR6, R196 ;  /* 0x00000000c40672ca */ /* 0x000fe200000e0000 */
[----:B------:R-:W-:Y:S01]  /*d1d0*/  IMAD.MOV.U32 R205, RZ, RZ, 0x40000040 ;  /* 0x40000040ffcd7424 */ /* 0x000fe200078e00ff */
[----:B------:R-:W-:Y:S01]  /*d1e0*/  R2UR UR7, R197 ;  /* 0x00000000c50772ca */ /* 0x000fe200000e0000 */
[----:B------:R-:W-:Y:S01]  /*d1f0*/  IMAD.MOV.U32 R201, RZ, RZ, 0x40000040 ;  /* 0x40000040ffc97424 */ /* 0x000fe200078e00ff */
[----:B------:R-:W-:Y:S01]  /*d200*/  R2UR UR4, R204 ;  /* 0x00000000cc0472ca */ /* 0x000fe200000e0000 */
[----:B------:R-:W-:Y:S01]  /*d210*/  VIADD R204, R196, 0x2 ;  /* 0x00000002c4cc7836 */ /* 0x000fe20000000000 */
[----:B------:R-:W-:Y:S01]  /*d220*/  R2UR UR5, R205 ;  /* 0x00000000cd0572ca */ /* 0x000fe200000e0000 */
[----:B------:R-:W-:-:S02]  /*d230*/  IMAD.MOV.U32 R205, RZ, RZ, 0x40000040 ;  /* 0x40000040ffcd7424 */ /* 0x000fc400078e00ff */
[----:B------:R-:W-:-:S10]  /*d240*/  IMAD.MOV.U32 R199, RZ, RZ, 0x40000040 ;  /* 0x40000040ffc77424 */ /* 0x000fd400078e00ff */
[----:B------:R-:W-:Y:S01]  /*d250*/  HGMMA.64x64x16.F32 R152, gdesc[UR4], R152, gsb0 ;  /* 0x00e00000049879f0 */ /* 0x000fe20008000898 */
[----:B------:R-:W-:Y:S01]  /*d260*/  R2UR UR6, R204 ;  /* 0x00000000cc0672ca */ /* 0x000fe200000e0000 */
[----:B------:R-:W-:Y:S01]  /*d270*/  VIADD R204, R0, 0x2 ;  /* 0x0000000200cc7836 */ /* 0x000fe20000000000 */
[----:B------:R-:W-:Y:S01]  /*d280*/  R2UR UR7, R205 ;  /* 0x00000000cd0772ca */ /* 0x000fe200000e0000 */
[----:B------:R-:W-:-:S03]  /*d290*/  IMAD.MOV.U32 R205, RZ, RZ, 0x40000040 ;  /* 0x40000040ffcd7424 */ /* 0x000fc600078e00ff */
[----:B------:R-:W-:Y:S02]  /*d2a0*/  R2UR UR4, R204 ;  /* 0x00000000cc0472ca */ /* 0x000fe400000e0000 */
[----:B------:R-:W-:Y:S02]  /*d2b0*/  R2UR UR5, R205 ;  /* 0x00000000cd0572ca */ /* 0x000fe400000e0000 */
[----:B0-----:R-:W-:-:S05]  /*d2c0*/  SHF.R.U32.HI R10, RZ, 0x7, R10 ;  /* 0x00000007ff0a7819 */ /* 0x001fca000001160a */
[----:B------:R0:W1:Y:S02]  /*d2d0*/  SHFL.IDX PT, R3, R10, RZ, 0x1f ;  /* 0x00001fff0a037589 */ /* 0x00006400000e0000 */
[----:B0-----:R-:W-:Y:S01]  /*d2e0*/  IMAD.MOV.U32 R10, RZ, RZ, 0x4 ;  /* 0x00000004ff0a7424 */ /* 0x001fe200078e00ff */
        /* <DEDUP_REMOVED lines=10> */
[----:B------:R-:W-:-:S03]  /*d390*/  IMAD.MOV.U32 R201, RZ, RZ, 0x40000040 ;  /* 0x40000040ffc97424 */ /* 0x000fc600078e00ff */
[----:B------:R-:W-:Y:S01]  /*d3a0*/  R2UR UR6, R200 ;  /* 0x00000000c80672ca */ /* 0x000fe200000e0000 */
[----:B------:R-:W-:Y:S01]  /*d3b0*/  VIADD R200, R196, 0x800 ;  /* 0x00000800c4c87836 */ /* 0x000fe20000000000 */
[----:B------:R-:W-:Y:S01]  /*d3c0*/  R2UR UR7, R201 ;  /* 0x00000000c90772ca */ /* 0x000fe200000e0000 */
[----:B------:R-:W-:Y:S01]  /*d3d0*/  VIADD R201, R0, 0x800 ;  /* 0x0000080000c97836 */ /* 0x000fe20000000000 */
[----:B------:R-:W-:Y:S02]  /*d3e0*/  WARPGROUP.DEPBAR.LE gsb0, 0x0 ;  /* 0x00008000000079c5 */ /* 0x000fe40000010000 */
[----:B------:R-:W-:-:S09]  /*d3f0*/  WARPGROUP.ARRIVE ;  /* 0x00000000000079c5 */ /* 0x000fd20000000000 */
        /* <DEDUP_REMOVED lines=172> */
[----:B------:R-:W-:Y:S02]  /*dec0*/  IMAD.MOV.U32 R199, RZ, RZ, 0x40000040 ;  /* 0x40000040ffc77424 */ /* 0x000fe400078e00ff */
[----:B------:R-:W-:Y:S01]  /*ded0*/  IMAD.MOV.U32 R200, RZ, RZ, 0x28 ;  /* 0x00000028ffc87424 */ /* 0x000fe200078e00ff */
[----:B------:R-:W-:Y:S02]  /*dee0*/  R2UR UR6, R198 ;  /* 0x00000000c60672ca */ /* 0x000fe400000e0000 */
[----:B------:R-:W-:Y:S01]  /*def0*/  R2UR UR7, R199 ;  /* 0x00000000c70772ca */ /* 0x000fe200000e0000 */
[----:B------:R-:W-:Y:S01]  /*df00*/  IMAD.MOV.U32 R199, RZ, RZ, 0x40000040 ;  /* 0x40000040ffc77424 */ /* 0x000fe200078e00ff */
[----:B------:R-:W-:-:S04]  /*df10*/  SEL R200, R200, 0x26, P2 ;  /* 0x00000026c8c87807 */ /* 0x000fc80001000000 */
[----:B------:R-:W-:-:S04]  /*df20*/  LOP3.LUT R200, R200, 0x6, RZ, 0xc0, !PT ;  /* 0x00000006c8c87812 */ /* 0x000fc800078ec0ff */
[CC--:B------:R-:W-:Y:S02]  /*df30*/  IADD3 R198, R200.reuse, R201.reuse, R0 ;  /* 0x000000c9c8c67210 */ /* 0x0c0fe40007ffe000 */
[----:B------:R-:W-:Y:S01]  /*df40*/  IADD3 R200, R200, R201, R196 ;  /* 0x000000c9c8c87210 */ /* 0x000fe20007ffe0c4 */
[----:B------:R-:W-:Y:S01]  /*df50*/  IMAD.MOV.U32 R201, RZ, RZ, 0x40000040 ;  /* 0x40000040ffc97424 */ /* 0x000fe200078e00ff */
[----:B------:R-:W-:Y:S02]  /*df60*/  WARPGROUP.DEPBAR.LE gsb0, 0x0 ;  /* 0x00008000000079c5 */ /* 0x000fe40000010000 */
[----:B------:R-:W-:-:S06]  /*df70*/  WARPGROUP.ARRIVE ;  /* 0x00000000000079c5 */ /* 0x000fcc0000000000 */
[----:B------:R-:W-:Y:S01]  /*df80*/  HGMMA.64x64x16.F32 R152, gdesc[UR4], R152, gsb0 ;  /* 0x00e00000049879f0 */ /* 0x000fe20008000898 */
[----:B------:R-:W-:Y:S02]  /*df90*/  R2UR UR4, R198 ;  /* 0x00000000c60472ca */ /* 0x000fe400000e0000 */
[----:B------:R-:W-:Y:S01]  /*dfa0*/  R2UR UR5, R199 ;  /* 0x00000000c70572ca */ /* 0x000fe200000e0000 */
[----:B------:R-:W-:Y:S01]  /*dfb0*/  IMAD.MOV.U32 R199, RZ, RZ, 0x40000040 ;  /* 0x40000040ffc77424 */ /* 0x000fe200078e00ff */
[----:B------:R-:W-:Y:S01]  /*dfc0*/  R2UR UR6, R200 ;  /* 0x00000000c80672ca */ /* 0x000fe200000e0000 */
[----:B------:R-:W-:Y:S01]  /*dfd0*/  VIADD R200, R0, 0xa00 ;  /* 0x00000a0000c87836 */ /* 0x000fe20000000000 */
[----:B------:R-:W-:Y:S01]  /*dfe0*/  R2UR UR7, R201 ;  /* 0x00000000c90772ca */ /* 0x000fe200000e0000 */
[----:B------:R-:W-:Y:S02]  /*dff0*/  VIADD R201, R196, 0xa00 ;  /* 0x00000a00c4c97836 */ /* 0x000fe40000000000 */
[----:B------:R-:W-:Y:S01]  /*e000*/  IMAD.IADD R198, R200, 0x1, R3 ;  /* 0x00000001c8c67824 */ /* 0x000fe200078e0203 */
[----:B------:R-:W-:-:S02]  /*e010*/  WARPGROUP.DEPBAR.LE gsb0, 0x0 ;  /* 0x00008000000079c5 */ /* 0x000fc40000010000 */
[----:B------:R-:W-:-:S07]  /*e020*/  WARPGROUP.ARRIVE ;  /* 0x00000000000079c5 */ /* 0x000fce0000000000 */
        /* <DEDUP_REMOVED lines=108> */
[----:B------:R-:W-:Y:S02]  /*e6f0*/  IMAD.MOV.U32 R199, RZ, RZ, 0x40000040 ;  /* 0x40000040ffc77424 */ /* 0x000fe400078e00ff */
[----:B------:R-:W-:Y:S01]  /*e700*/  IMAD.MOV.U32 R3, RZ, RZ, 0x1000 ;  /* 0x00001000ff037424 */ /* 0x000fe200078e00ff */
[----:B------:R-:W-:Y:S01]  /*e710*/  R2UR UR4, R198 ;  /* 0x00000000c60472ca */ /* 0x000fe200000e0000 */
[----:B------:R-:W-:Y:S01]  /*e720*/  IMAD.IADD R198, R201, 0x1, R197 ;  /* 0x00000001c9c67824 */ /* 0x000fe200078e02c5 */
[----:B------:R-:W-:Y:S01]  /*e730*/  R2UR UR5, R199 ;  /* 0x00000000c70572ca */ /* 0x000fe200000e0000 */
[----:B------:R-:W-:Y:S01]  /*e740*/  IMAD.MOV.U32 R199, RZ, RZ, 0x40000040 ;  /* 0x40000040ffc77424 */ /* 0x000fe200078e00ff */
[----:B------:R-:W-:-:S04]  /*e750*/  SEL R3, R3, 0xf80, P2 ;  /* 0x00000f8003037807 */ /* 0x000fc80001000000 */
[----:B------:R-:W-:Y:S01]  /*e760*/  LOP3.LUT R3, R3, 0x1e00, RZ, 0xc0, !PT ;  /* 0x00001e0003037812 */ /* 0x000fe200078ec0ff */
[----:B------:R-:W-:Y:S02]  /*e770*/  WARPGROUP.DEPBAR.LE gsb0, 0x0 ;  /* 0x00008000000079c5 */ /* 0x000fe40000010000 */
[----:B------:R-:W-:-:S06]  /*e780*/  WARPGROUP.ARRIVE ;  /* 0x00000000000079c5 */ /* 0x000fcc0000000000 */
[----:B------:R-:W-:Y:S01]  /*e790*/  HGMMA.64x64x16.F32 R152, gdesc[UR4], R152, gsb0 ;  /* 0x00e00000049879f0 */ /* 0x000fe20008000898 */
[----:B------:R-:W-:Y:S01]  /*e7a0*/  R2UR UR4, R198 ;  /* 0x00000000c60472ca */ /* 0x000fe200000e0000 */
[--C-:B------:R-:W-:Y:S01]  /*e7b0*/  IMAD.IADD R198, R197, 0x1, R200.reuse ;  /* 0x00000001c5c67824 */ /* 0x100fe200078e02c8 */
[----:B------:R-:W-:Y:S01]  /*e7c0*/  R2UR UR5, R199 ;  /* 0x00000000c70572ca */ /* 0x000fe200000e0000 */
[----:B------:R-:W-:Y:S02]  /*e7d0*/  IMAD.MOV.U32 R199, RZ, RZ, 0x40000040 ;  /* 0x40000040ffc77424 */ /* 0x000fe400078e00ff */
[----:B------:R-:W-:Y:S01]  /*e7e0*/  IMAD.IADD R200, R10, 0x1, R200 ;  /* 0x000000010ac87824 */ /* 0x000fe200078e02c8 */
[----:B------:R-:W-:Y:S01]  /*e7f0*/  R2UR UR6, R198 ;  /* 0x00000000c60672ca */ /* 0x000fe200000e0000 */
[----:B------:R-:W-:Y:S01]  /*e800*/  IMAD.IADD R198, R201, 0x1, R10 ;  /* 0x00000001c9c67824 */ /* 0x000fe200078e020a */
[----:B------:R-:W-:Y:S01]  /*e810*/  R2UR UR7, R199 ;  /* 0x00000000c70772ca */ /* 0x000fe200000e0000 */
[----:B------:R-:W-:-:S02]  /*e820*/  IMAD.MOV.U32 R199, RZ, RZ, 0x40000040 ;  /* 0x40000040ffc77424 */ /* 0x000fc400078e00ff */
        /* <DEDUP_REMOVED lines=28> */
.L_x_4566:
        /* <DEDUP_REMOVED lines=22> */
[----:B0-----:R-:W-:Y:S01]  /*eb50*/  FMNMX.FTZ R10, R10, R3, !PT ;  /* 0x000000030a0a7209 */ /* 0x001fe20007810000 */
[----:B------:R-:W-:-:S04]  /*eb60*/  IMAD.U32 R3, RZ, RZ, UR38 ;  /* 0x00000026ff037e24 */ /* 0x000fc8000f8e00ff */
[C---:B------:R-:W-:Y:S01]  /*eb70*/  FMUL.FTZ R204, R10.reuse, R3 ;  /* 0x000000030acc7220 */ /* 0x040fe20000410000 */
[----:B------:R-:W-:-:S03]  /*eb80*/  FADD.FTZ R199, -R10, R21 ;  /* 0x000000150ac77221 */ /* 0x000fc60000010100 */
        /* <DEDUP_REMOVED lines=18> */
[----:B------:R-:W-:-:S05]  /*ecb0*/  FFMA.FTZ R204, R181, R3, -R204 ;  /* 0x00000003b5cc7223 */ /* 0x000fca00000108cc */
[----:B------:R-:W1:Y:S08]  /*ecc0*/  MUFU.EX2 R198, R198 ;  /* 0x000000c600c67308 */ /* 0x000e700000000800 */
[----:B------:R-:W-:Y:S01]  /*ecd0*/  MUFU.EX2 R180, R165 ;  /* 0x000000a500b47308 */ /* 0x000fe20000000800 */
[----:B0-----:R-:W-:Y:S01]  /*ece0*/  FFMA.FTZ R176, R153, R11, R152 ;  /* 0x0000000b99b07223 */ /* 0x001fe20000010098 */
[----:B------:R-:W-:-:S02]  /*ecf0*/  VIADD R11, R14, 0x38840 ;  /* 0x000388400e0b7836 */ /* 0x000fc40000000000 */
[-C--:B------:R-:W-:Y:S01]  /*ed00*/  FMUL.FTZ R24, R24, R153.reuse ;  /* 0x0000009918187220 */ /* 0x080fe20000410000 */
[-C--:B------:R-:W-:Y:S01]  /*ed10*/  FMUL.FTZ R25, R25, R153.reuse ;  /* 0x0000009919197220 */ /* 0x080fe20000410000 */
[-C--:B------:R-:W-:Y:S01]  /*ed20*/  FMUL.FTZ R28, R28, R153.reuse ;  /* 0x000000991c1c7220 */ /* 0x080fe20000410000 */
[-C--:B------:R-:W-:Y:S01]  /*ed30*/  FMUL.FTZ R29, R29, R153.reuse ;  /* 0x000000991d1d7220 */ /* 0x080fe20000410000 */
[----:B------:R-:W-:Y:S01]  /*ed40*/  PRMT R11, R190, 0x654, R11 ;  /* 0x00000654be0b7816 */ /* 0x000fe2000000000b */
[----:B------:R0:W-:Y:S01]  /*ed50*/  MUFU.EX2 R165, R168 ;  /* 0x000000a800a57308 */ /* 0x0001e20000000800 */
[C---:B-1----:R-:W-:Y:S01]  /*ed60*/  FADD.FTZ R176, R198.reuse, R176 ;  /* 0x000000b0c6b07221 */ /* 0x042fe20000010000 */
[----:B------:R-:W-:Y:S01]  /*ed70*/  F2FP.F16.F32.PACK_AB R152, R198, R152 ;  /* 0x00000098c698723e */ /* 0x000fe200000000ff */
[----:B------:R1:W-:Y:S01]  /*ed80*/  SYNCS.ARRIVE.TRANS64.RED.A1T0 RZ, [R11+URZ], RZ ;  /* 0x000000ff0bff79a7 */ /* 0x0003e2000810043f */
[----:B------:R-:W-:Y:S01]  /*ed90*/  @!P2 STS [R20+0x38400], R153 ;  /* 0x038400991400a388 */ /* 0x000fe20000000800 */
        /* <DEDUP_REMOVED lines=67> */
[-C--:B------:R-:W-:Y:S01]  /*f1d0*/  FMUL.FTZ R117, R117, R153.reuse ;  /* 0x0000009975757220 */ /* 0x080fe20000410000 */
[-C--:B------:R-:W-:Y:S01]  /*f1e0*/  FMUL.FTZ R120, R120, R153.reuse ;  /* 0x0000009978787220 */ /* 0x080fe20000410000 */
[-C--:B------:R-:W-:Y:S01]  /*f1f0*/  FMUL.FTZ R121, R121, R153.reuse ;  /* 0x0000009979797220 */ /* 0x080fe20000410000 */
[-C--:B------:R-:W-:Y:S01]  /*f200*/  FMUL.FTZ R124, R124, R153.reuse ;  /* 0x000000997c7c7220 */ /* 0x080fe20000410000 */
[----:B------:R-:W1:Y:S01]  /*f210*/  SHFL.BFLY PT, R177, R11, 0x2, 0x1f ;  /* 0x0c401f000bb17f89 */ /* 0x000e6200000e0000 */
        /* <DEDUP_REMOVED lines=13> */
[----:B-1----:R-:W-:-:S02]  /*f2f0*/  FMNMX.FTZ R11, R11, R177, !PT ;  /* 0x000000b10b0b7209 */ /* 0x002fc40007810000 */
[----:B------:R-:W-:Y:S03]  /*f300*/  MUFU.EX2 R177, R21 ;  /* 0x0000001500b17308 */ /* 0x000fe60000000800 */
[----:B------:R-:W0:Y:S02]  /*f310*/  SHFL.BFLY PT, R198, R11, 0x1, 0x1f ;  /* 0x0c201f000bc67f89 */ /* 0x000e2400000e0000 */
[----:B0-----:R-:W-:-:S05]  /*f320*/  FMNMX.FTZ R168, R11, R198, !PT ;  /* 0x000000c60ba87209 */ /* 0x001fca0007810000 */
[----:B------:R-:W-:-:S04]  /*f330*/  FADD.FTZ R11, -R168, R15 ;  /* 0x0000000fa80b7221 */ /* 0x000fc80000010100 */
[----:B------:R-:W-:-:S04]  /*f340*/  FMUL.FTZ R11, R11, R3 ;  /* 0x000000030b0b7220 */ /* 0x000fc80000410000 */
[----:B------:R-:W0:Y:S08]  /*f350*/  MUFU.EX2 R15, R11 ;  /* 0x0000000b000f7308 */ /* 0x000e300000000800 */
[----:B------:R1:W-:Y:S01]  /*f360*/  MUFU.EX2 R11, R173 ;  /* 0x000000ad000b7308 */ /* 0x0003e20000000800 */
        /* <DEDUP_REMOVED lines=10> */
[----:B0-----:R-:W-:Y:S01]  /*f410*/  FMUL.FTZ R20, R168, R3 ;  /* 0x00000003a8147220 */ /* 0x001fe20000410000 */
[-C--:B------:R-:W-:Y:S01]  /*f420*/  FMUL.FTZ R43, R43, R15.reuse ;  /* 0x0000000f2b2b7220 */ /* 0x080fe20000410000 */
[-C--:B------:R-:W-:Y:S01]  /*f430*/  FMUL.FTZ R46, R46, R15.reuse ;  /* 0x0000000f2e2e7220 */ /* 0x080fe20000410000 */
[----:B------:R-:W-:Y:S01]  /*f440*/  FMUL.FTZ R47, R47, R15 ;  /* 0x0000000f2f2f7220 */ /* 0x000fe20000410000 */
[-CC-:B------:R-:W-:Y:S01]  /*f450*/  FFMA.FTZ R21, R154, R3.reuse, -R20.reuse ;  /* 0x000000039a157223 */ /* 0x180fe20000010814 */
[-CC-:B-1----:R-:W-:Y:S01]  /*f460*/  FFMA.FTZ R173, R159, R3.reuse, -R20.reuse ;  /* 0x000000039fad7223 */ /* 0x182fe20000010814 */
[-CC-:B------:R-:W-:Y:S01]  /*f470*/  FFMA.FTZ R169, R155, R3.reuse, -R20.reuse ;  /* 0x000000039ba97223 */ /* 0x180fe20000010814 */
[-CC-:B------:R-:W-:Y:S01]  /*f480*/  FFMA.FTZ R154, R167, R3.reuse, -R20.reuse ;  /* 0x00000003a79a7223 */ /* 0x180fe20000010814 */
[----:B------:R0:W1:Y:S01]  /*f490*/  MUFU.EX2 R159, R21 ;  /* 0x00000015009f7308 */ /* 0x0000620000000800 */
[-CC-:B------:R-:W-:Y:S01]  /*f4a0*/  FFMA.FTZ R199, R162, R3.reuse, -R20.reuse ;  /* 0x00000003a2c77223 */ /* 0x180fe20000010814 */
[-CC-:B------:R-:W-:Y:S01]  /*f4b0*/  FFMA.FTZ R200, R163, R3.reuse, -R20.reuse ;  /* 0x00000003a3c87223 */ /* 0x180fe20000010814 */
[-CC-:B------:R-:W-:Y:S01]  /*f4c0*/  FFMA.FTZ R201, R166, R3.reuse, -R20.reuse ;  /* 0x00000003a6c97223 */ /* 0x180fe20000010814 */
[-CC-:B------:R-:W-:Y:S01]  /*f4d0*/  FFMA.FTZ R179, R179, R3.reuse, -R20.reuse ;  /* 0x00000003b3b37223 */ /* 0x180fe20000010814 */
[-CC-:B------:R-:W-:Y:S01]  /*f4e0*/  FFMA.FTZ R182, R182, R3.reuse, -R20.reuse ;  /* 0x00000003b6b67223 */ /* 0x180fe20000010814 */
[-CC-:B------:R-:W-:Y:S01]  /*f4f0*/  FFMA.FTZ R183, R183, R3.reuse, -R20.reuse ;  /* 0x00000003b7b77223 */ /* 0x180fe20000010814 */
[----:B------:R-:W-:Y:S01]  /*f500*/  FFMA.FTZ R198, R170, R3, -R20 ;  /* 0x00000003aac67223 */ /* 0x000fe20000010814 */
[----:B------:R2:W-:Y:S01]  /*f510*/  MUFU.EX2 R155, R172 ;  /* 0x000000ac009b7308 */ /* 0x0005e20000000800 */
[----:B0-----:R-:W-:-:S02]  /*f520*/  IMAD.MOV.U32 R21, RZ, RZ, 0x40000040 ;  /* 0x40000040ff157424 */ /* 0x001fc400078e00ff */
[-CC-:B------:R-:W-:Y:S01]  /*f530*/  FFMA.FTZ R167, R171, R3.reuse, -R20.reuse ;  /* 0x00000003aba77223 */ /* 0x180fe20000010814 */
[-CC-:B------:R-:W-:Y:S01]  /*f540*/  FFMA.FTZ R162, R175, R3.reuse, -R20.reuse ;  /* 0x00000003afa27223 */ /* 0x180fe20000010814 */
[----:B------:R-:W-:Y:S01]  /*f550*/  FFMA.FTZ R163, R178, R3, -R20 ;  /* 0x00000003b2a37223 */ /* 0x000fe20000010814 */
[----:B------:R-:W-:Y:S01]  /*f560*/  FMUL.FTZ R50, R50, R15 ;  /* 0x0000000f32327220 */ /* 0x000fe20000410000 */
[----:B------:R-:W-:Y:S01]  /*f570*/  R2UR UR7, R21 ;  /* 0x00000000150772ca */ /* 0x000fe200000e0000 */
[----:B------:R-:W-:Y:S01]  /*f580*/  FADD.FTZ R21, R197, R176 ;  /* 0x000000b0c5157221 */ /* 0x000fe20000010000 */
[----:B------:R-:W-:Y:S01]  /*f590*/  MUFU.EX2 R166, R204 ;  /* 0x000000cc00a67308 */ /* 0x000fe20000000800 */
[-CC-:B--2---:R-:W-:Y:S01]  /*f5a0*/  FFMA.FTZ R172, R158, R3.reuse, -R20.reuse ;  /* 0x000000039eac7223 */ /* 0x184fe20000010814 */
[----:B------:R-:W-:Y:S01]  /*f5b0*/  FFMA.FTZ R158, R174, R3, -R20 ;  /* 0x00000003ae9e7223 */ /* 0x000fe20000010814 */
[----:B------:R-:W-:Y:S01]  /*f5c0*/  FADD.FTZ R21, R177, R21 ;  /* 0x00000015b1157221 */ /* 0x000fe20000010000 */
[----:B------:R-:W-:-:S02]  /*f5d0*/  IMAD R20, R17, 0x1000, R215 ;  /* 0x0000100011147824 */ /* 0x000fc400078e02d7 */
[----:B-1----:R-:W-:Y:S01]  /*f5e0*/  FFMA.FTZ R12, R15, R12, R159 ;  /* 0x0000000c0f0c7223 */ /* 0x002fe2000001009f */
[-C--:B------:R-:W-:Y:S01]  /*f5f0*/  FMUL.FTZ R51, R51, R15.reuse ;  /* 0x0000000f33337220 */ /* 0x080fe20000410000 */
[----:B------:R-:W-:Y:S01]  /*f600*/  FADD.FTZ R21, R196, R21 ;  /* 0x00000015c4157221 */ /* 0x000fe20000010000 */
[----:B------:R-:W0:Y:S01]  /*f610*/  MUFU.EX2 R169, R169 ;  /* 0x000000a900a97308 */ /* 0x000e220000000800 */
[----:B------:R-:W-:Y:S01]  /*f620*/  R2UR UR6, R20 ;  /* 0x00000000140672ca */ /* 0x000fe200000e0000 */
[-C--:B------:R-:W-:Y:S01]  /*f630*/  FMUL.FTZ R54, R54, R15.reuse ;  /* 0x0000000f36367220 */ /* 0x080fe20000410000 */
[C---:B------:R-:W-:Y:S01]  /*f640*/  FADD.FTZ R21, R156.reuse, R21 ;  /* 0x000000159c157221 */ /* 0x040fe20000010000 */
[----:B------:R-:W-:Y:S01]  /*f650*/  F2FP.F16.F32.PACK_AB R156, R156, R196 ;  /* 0x000000c49c9c723e */ /* 0x000fe200000000ff */
[-C--:B------:R-:W-:Y:S01]  /*f660*/  FMUL.FTZ R55, R55, R15.reuse ;  /* 0x0000000f37377220 */ /* 0x080fe20000410000 */
[-C--:B------:R-:W-:Y:S01]  /*f670*/  FMUL.FTZ R58, R58, R15.reuse ;  /* 0x0000000f3a3a7220 */ /* 0x080fe20000410000 */
[----:B------:R-:W-:Y:S01]  /*f680*/  FADD.FTZ R21, R181, R21 ;  /* 0x00000015b5157221 */ /* 0x000fe20000010000 */
[----:B------:R-:W-:Y:S01]  /*f690*/  MUFU.EX2 R170, R172 ;  /* 0x000000ac00aa7308 */ /* 0x000fe20000000800 */
[-C--:B------:R-:W-:Y:S01]  /*f6a0*/  FMUL.FTZ R59, R59, R15.reuse ;  /* 0x0000000f3b3b7220 */ /* 0x080fe20000410000 */
[-C--:B------:R-:W-:Y:S01]  /*f6b0*/  FMUL.FTZ R62, R62, R15.reuse ;  /* 0x0000000f3e3e7220 */ /* 0x080fe20000410000 */
[----:B------:R-:W-:Y:S01]  /*f6c0*/  FADD.FTZ R21, R180, R21 ;  /* 0x00000015b4157221 */ /* 0x000fe20000010000 */
[-C--:B------:R-:W-:Y:S01]  /*f6d0*/  FMUL.FTZ R63, R63, R15.reuse ;  /* 0x0000000f3f3f7220 */ /* 0x080fe20000410000 */
[-C--:B------:R-:W-:Y:S01]  /*f6e0*/  FMUL.FTZ R66, R66, R15.reuse ;  /* 0x0000000f42427220 */ /* 0x080fe20000410000 */
[----:B------:R-:W-:Y:S01]  /*f6f0*/  FMUL.FTZ R67, R67, R15 ;  /* 0x0000000f43437220 */ /* 0x000fe20000410000 */
[----:B------:R-:W-:Y:S01]  /*f700*/  FADD.FTZ R21, R165, R21 ;  /* 0x00000015a5157221 */ /* 0x000fe20000010000 */
[----:B------:R-:W-:Y:S01]  /*f710*/  MUFU.EX2 R171, R173 ;  /* 0x000000ad00ab7308 */ /* 0x000fe20000000800 */
[----:B0-----:R-:W-:Y:S01]  /*f720*/  F2FP.F16.F32.PACK_AB R153, R169, R159 ;  /* 0x0000009fa999723e */ /* 0x001fe200000000ff */
[----:B------:R-:W-:Y:S01]  /*f730*/  FMUL.FTZ R70, R70, R15 ;  /* 0x0000000f46467220 */ /* 0x000fe20000410000 */
[C---:B------:R-:W-:Y:S01]  /*f740*/  FADD.FTZ R21, R160.reuse, R21 ;  /* 0x00000015a0157221 */ /* 0x040fe20000010000 */
[----:B------:R-:W-:Y:S01]  /*f750*/  F2FP.F16.F32.PACK_AB R160, R160, R165 ;  /* 0x000000a5a0a0723e */ /* 0x000fe200000000ff */
[-C--:B------:R-:W-:Y:S01]  /*f760*/  FMUL.FTZ R71, R71, R15.reuse ;  /* 0x0000000f47477220 */ /* 0x080fe20000410000 */
[-C--:B------:R-:W-:Y:S01]  /*f770*/  FMUL.FTZ R74, R74, R15.reuse ;  /* 0x0000000f4a4a7220 */ /* 0x080fe20000410000 */
[----:B------:R-:W-:Y:S01]  /*f780*/  FADD.FTZ R21, R161, R21 ;  /* 0x00000015a1157221 */ /* 0x000fe20000010000 */
[----:B------:R0:W-:Y:S01]  /*f790*/  MUFU.EX2 R175, R154 ;  /* 0x0000009a00af7308 */ /* 0x0001e20000000800 */
[-C--:B------:R-:W-:Y:S01]  /*f7a0*/  FMUL.FTZ R75, R75, R15.reuse ;  /* 0x0000000f4b4b7220 */ /* 0x080fe20000410000 */
[-C--:B------:R-:W-:Y:S01]  /*f7b0*/  FMUL.FTZ R78, R78, R15.reuse ;  /* 0x0000000f4e4e7220 */ /* 0x080fe20000410000 */
[----:B------:R-:W-:Y:S01]  /*f7c0*/  FADD.FTZ R21, R11, R21 ;  /* 0x000000150b157221 */ /* 0x000fe20000010000 */
[-C--:B------:R-:W-:Y:S01]  /*f7d0*/  FMUL.FTZ R79, R79, R15.reuse ;  /* 0x0000000f4f4f7220 */ /* 0x080fe20000410000 */
[-C--:B------:R-:W-:Y:S01]  /*f7e0*/  FMUL.FTZ R82, R82, R15.reuse ;  /* 0x0000000f52527220 */ /* 0x080fe20000410000 */
[----:B------:R-:W-:Y:S01]  /*f7f0*/  FMUL.FTZ R83, R83, R15 ;  /* 0x0000000f53537220 */ /* 0x000fe20000410000 */
[----:B------:R-:W-:Y:S01]  /*f800*/  FADD.FTZ R21, R157, R21 ;  /* 0x000000159d157221 */ /* 0x000fe20000010000 */
[----:B------:R1:W-:Y:S01]  /*f810*/  MUFU.EX2 R178, R158 ;  /* 0x0000009e00b27308 */ /* 0x0003e20000000800 */
[----:B0-----:R-:W-:Y:S01]  /*f820*/  F2FP.F16.F32.PACK_AB R154, R177, R197 ;  /* 0x000000c5b19a723e */ /* 0x001fe200000000ff */
[----:B------:R-:W-:Y:S01]  /*f830*/  FMUL.FTZ R86, R86, R15 ;  /* 0x0000000f56567220 */ /* 0x000fe20000410000 */
[C---:B------:R-:W-:Y:S01]  /*f840*/  FADD.FTZ R21, R164.reuse, R21 ;  /* 0x00000015a4157221 */ /* 0x040fe20000010000 */
[----:B------:R-:W-:Y:S01]  /*f850*/  F2FP.F16.F32.PACK_AB R164, R164, R157 ;  /* 0x0000009da4a4723e */ /* 0x000fe200000000ff */
[-C--:B------:R-:W-:Y:S01]  /*f860*/  FMUL.FTZ R87, R87, R15.reuse ;  /* 0x0000000f57577220 */ /* 0x080fe20000410000 */
[----:B------:R-:W-:Y:S01]  /*f870*/  FMUL.FTZ R90, R90, R15 ;  /* 0x0000000f5a5a7220 */ /* 0x000fe20000410000 */
[----:B------:R-:W-:Y:S01]  /*f880*/  FADD.FTZ R21, R155, R21 ;  /* 0x000000159b157221 */ /* 0x000fe20000010000 */
[----:B------:R-:W-:Y:S01]  /*f890*/  MUFU.EX2 R172, R199 ;  /* 0x000000c700ac7308 */ /* 0x000fe20000000800 */
[----:B-1----:R-:W-:Y:S01]  /*f8a0*/  F2FP.F16.F32.PACK_AB R158, R180, R181 ;  /* 0x000000b5b49e723e */ /* 0x002fe200000000ff */
[-C--:B------:R-:W-:Y:S01]  /*f8b0*/  FMUL.FTZ R91, R91, R15.reuse ;  /* 0x0000000f5b5b7220 */ /* 0x080fe20000410000 */
[-C--:B------:R-:W-:Y:S01]  /*f8c0*/  FMUL.FTZ R94, R94, R15.reuse ;  /* 0x0000000f5e5e7220 */ /* 0x080fe20000410000 */
[-C--:B------:R-:W-:Y:S01]  /*f8d0*/  FMUL.FTZ R95, R95, R15.reuse ;  /* 0x0000000f5f5f7220 */ /* 0x080fe20000410000 */
[-C--:B------:R-:W-:Y:S01]  /*f8e0*/  FMUL.FTZ R98, R98, R15.reuse ;  /* 0x0000000f62627220 */ /* 0x080fe20000410000 */
[-C--:B------:R-:W-:Y:S01]  /*f8f0*/  FMUL.FTZ R99, R99, R15.reuse ;  /* 0x0000000f63637220 */ /* 0x080fe20000410000 */
[-C--:B------:R-:W-:Y:S01]  /*f900*/  FMUL.FTZ R102, R102, R15.reuse ;  /* 0x0000000f66667220 */ /* 0x080fe20000410000 */
[----:B------:R-:W0:Y:S01]  /*f910*/  MUFU.EX2 R173, R200 ;  /* 0x000000c800ad7308 */ /* 0x000e220000000800 */
        /* <DEDUP_REMOVED lines=23> */
[----:B------:R-:W0:Y:S01]  /*fa90*/  MUFU.EX2 R177, R167 ;  /* 0x000000a700b17308 */ /* 0x000e220000000800 */
[----:B-1----:R-:W-:Y:S01]  /*faa0*/  F2FP.F16.F32.PACK_AB R159, R175, R174 ;  /* 0x000000aeaf9f723e */ /* 0x002fe200000000ff */
[-C--:B------:R-:W-:Y:S01]  /*fab0*/  FMUL.FTZ R143, R143, R15.reuse ;  /* 0x0000000f8f8f7220 */ /* 0x080fe20000410000 */
[-C--:B------:R-:W-:Y:S01]  /*fac0*/  FMUL.FTZ R146, R146, R15.reuse ;  /* 0x0000000f92927220 */ /* 0x080fe20000410000 */
[-C--:B------:R-:W-:Y:S01]  /*fad0*/  FMUL.FTZ R147, R147, R15.reuse ;  /* 0x0000000f93937220 */ /* 0x080fe20000410000 */
[-C--:B------:R-:W-:Y:S01]  /*fae0*/  FMUL.FTZ R150, R150, R15.reuse ;  /* 0x0000000f96967220 */ /* 0x080fe20000410000 */
[----:B------:R-:W-:Y:S01]  /*faf0*/  FMUL.FTZ R151, R151, R15 ;  /* 0x0000000f97977220 */ /* 0x000fe20000410000 */
[----:B------:R-:W-:Y:S01]  /*fb00*/  FADD.FTZ R12, R169, R12 ;  /* 0x0000000ca90c7221 */ /* 0x000fe20000010000 */
[----:B------:R1:W2:Y:S03]  /*fb10*/  MUFU.EX2 R180, R162 ;  /* 0x000000a200b47308 */ /* 0x0002a60000000800 */
[----:B------:R-:W-:-:S04]  /*fb20*/  FADD.FTZ R12, R170, R12 ;  /* 0x0000000caa0c7221 */ /* 0x000fc80000010000 */
[----:B------:R-:W-:Y:S01]  /*fb30*/  FADD.FTZ R12, R171, R12 ;  /* 0x0000000cab0c7221 */ /* 0x000fe20000010000 */
[----:B------:R2:W-:Y:S01]  /*fb40*/  MUFU.EX2 R181, R163 ;  /* 0x000000a300b57308 */ /* 0x0005e20000000800 */
[----:B-1----:R-:W-:Y:S01]  /*fb50*/  F2FP.F16.F32.PACK_AB R162, R11, R161 ;  /* 0x000000a10ba2723e */ /* 0x002fe200000000ff */
[C---:B------:R-:W-:Y:S01]  /*fb60*/  FADD.FTZ R11, R166.reuse, R21 ;  /* 0x00000015a60b7221 */ /* 0x040fe20000010000 */
[----:B------:R-:W-:Y:S01]  /*fb70*/  F2FP.F16.F32.PACK_AB R166, R166, R155 ;  /* 0x0000009ba6a6723e */ /* 0x000fe200000000ff */
[----:B------:R-:W-:Y:S01]  /*fb80*/  IMAD.MOV.U32 R21, RZ, RZ, 0x40000040 ;  /* 0x40000040ff157424 */ /* 0x000fe200078e00ff */
[----:B------:R-:W-:Y:S01]  /*fb90*/  F2FP.F16.F32.PACK_AB R155, R171, R170 ;  /* 0x000000aaab9b723e */ /* 0x000fe200000000ff */
[----:B------:R-:W-:Y:S01]  /*fba0*/  BAR.SYNC.DEFER_BLOCKING 0xf, 0x100 ;  /* 0x03c4000000007b1d */ /* 0x000fe20000010000 */
[----:B0-----:R-:W-:Y:S01]  /*fbb0*/  F2FP.F16.F32.PACK_AB R161, R177, R176 ;  /* 0x000000b0b1a1723e */ /* 0x001fe200000000ff */
[----:B------:R-:W-:Y:S01]  /*fbc0*/  FADD.FTZ R12, R172, R12 ;  /* 0x0000000cac0c7221 */ /* 0x000fe20000010000 */
[----:B--2---:R-:W-:-:S03]  /*fbd0*/  F2FP.F16.F32.PACK_AB R163, R180, R178 ;  /* 0x000000b2b4a3723e */ /* 0x004fc600000000ff */
[----:B------:R-:W0:Y:S01]  /*fbe0*/  MUFU.EX2 R179, R179 ;  /* 0x000000b300b37308 */ /* 0x000e220000000800 */
[----:B------:R-:W-:-:S04]  /*fbf0*/  FADD.FTZ R12, R173, R12 ;  /* 0x0000000cad0c7221 */ /* 0x000fc80000010000 */
[----:B------:R-:W-:-:S03]  /*fc00*/  FADD.FTZ R12, R174, R12 ;  /* 0x0000000cae0c7221 */ /* 0x000fc60000010000 */
[----:B------:R-:W-:Y:S01]  /*fc10*/  MUFU.EX2 R182, R182 ;  /* 0x000000b600b67308 */ /* 0x000fe20000000800 */
[----:B------:R-:W-:-:S04]  /*fc20*/  FADD.FTZ R12, R175, R12 ;  /* 0x0000000caf0c7221 */ /* 0x000fc80000010000 */
[----:B------:R-:W-:-:S03]  /*fc30*/  FADD.FTZ R12, R176, R12 ;  /* 0x0000000cb00c7221 */ /* 0x000fc60000010000 */
[----:B------:R-:W1:Y:S01]  /*fc40*/  MUFU.EX2 R183, R183 ;  /* 0x000000b700b77308 */ /* 0x000e620000000800 */
[----:B0-----:R-:W-:Y:S01]  /*fc50*/  F2FP.F16.F32.PACK_AB R165, R179, R181 ;  /* 0x000000b5b3a5723e */ /* 0x001fe200000000ff */
[----:B------:R0:W-:Y:S01]  /*fc60*/  STSM.16.M88.4 [R224+0x36400], R152 ;  /* 0x03640098e0007844 */ /* 0x0001e20000000200 */
[----:B------:R-:W-:-:S03]  /*fc70*/  FADD.FTZ R12, R177, R12 ;  /* 0x0000000cb10c7221 */ /* 0x000fc60000010000 */
[----:B------:R2:W-:Y:S01]  /*fc80*/  STSM.16.M88.4 [R227], R156 ;  /* 0x0000009ce3007844 */ /* 0x0005e20000000200 */
[----:B------:R-:W-:-:S03]  /*fc90*/  FADD.FTZ R12, R178, R12 ;  /* 0x0000000cb20c7221 */ /* 0x000fc60000010000 */
[----:B------:R2:W-:Y:S01]  /*fca0*/  STSM.16.M88.4 [R225], R160 ;  /* 0x000000a0e1007844 */ /* 0x0005e20000000200 */
[----:B------:R-:W-:-:S04]  /*fcb0*/  FADD.FTZ R12, R180, R12 ;  /* 0x0000000cb40c7221 */ /* 0x000fc80000010000 */
[----:B------:R-:W-:Y:S01]  /*fcc0*/  FADD.FTZ R12, R181, R12 ;  /* 0x0000000cb50c7221 */ /* 0x000fe20000010000 */
[----:B-1----:R-:W-:-:S03]  /*fcd0*/  F2FP.F16.F32.PACK_AB R167, R183, R182 ;  /* 0x000000b6b7a7723e */ /* 0x002fc600000000ff */
[----:B------:R-:W-:Y:S02]  /*fce0*/  FADD.FTZ R12, R179, R12 ;  /* 0x0000000cb30c7221 */ /* 0x000fe40000010000 */
[----:B------:R2:W-:Y:S01]  /*fcf0*/  STSM.16.M88.4 [R226], R164 ;  /* 0x000000a4e2007844 */ /* 0x0005e20000000200 */
[----:B------:R-:W-:Y:S01]  /*fd00*/  WARPGROUP.ARRIVE ;  /* 0x00000000000079c5 */ /* 0x000fe20000000000 */
[----:B------:R-:W-:-:S04]  /*fd10*/  FADD.FTZ R12, R182, R12 ;  /* 0x0000000cb60c7221 */ /* 0x000fc80000010000 */
[----:B------:R-:W-:Y:S01]  /*fd20*/  FADD.FTZ R12, R183, R12 ;  /* 0x0000000cb70c7221 */ /* 0x000fe20000010000 */
[----:B------:R-:W-:Y:S03]  /*fd30*/  HGMMA.64x256x16.F32 R24, R152, gdesc[UR4].tnspB, R24, gsb0 ;  /* 0x43e0000498187df0 */ /* 0x000fe60008000818 */
[----:B------:R-:W-:Y:S02]  /*fd40*/  WARPGROUP.DEPBAR.LE gsb0, 0x0 ;  /* 0x00008000000079c5 */ /* 0x000fe40000010000 */
[----:B0-----:R-:W-:Y:S01]  /*fd50*/  VIADD R152, R20, 0x80 ;  /* 0x0000008014987836 */ /* 0x001fe20000000000 */
        /* <DEDUP_REMOVED lines=29> */
[----:B--2---:R-:W-:Y:S05]  /*ff30*/  @!P0 BRA `(.L_x_4567) ;  /* 0x0000000000048947 */ /* 0x004fea0003800000 */
[----:B------:R-:W-:Y:S01]  /*ff40*/  BPT.TRAP 0x1 ;  /* 0x000000040000795c */ /* 0x000fe20000300000 */
.L_x_4567:
[----:B------:R-:W-:Y:S02]  /*ff50*/  VIADD R14, R14, 0x38860 ;  /* 0x000388600e0e7836 */ /* 0x000fe40000000000 */
[----:B------:R-:W-:Y:S02]  /*ff60*/  IMAD.MOV.U32 R15, RZ, RZ, R168 ;  /* 0x000000ffff0f7224 */ /* 0x000fe400078e00a8 */
[----:B------:R-:W-:Y:S01]  /*ff70*/  IMAD.MOV.U32 R21, RZ, RZ, R10 ;  /* 0x000000ffff157224 */ /* 0x000fe200078e000a */
[----:B------:R-:W-:Y:S01]  /*ff80*/  PRMT R14, R190, 0x654, R14 ;  /* 0x00000654be0e7816 */ /* 0x000fe2000000000e */
[----:B------:R-:W-:-:S03]  /*ff90*/  IMAD.MOV.U32 R20, RZ, RZ, R17 ;  /* 0x000000ffff147224 */ /* 0x000fc600078e0011 */
[----:B------:R0:W-:Y:S01]  /*ffa0*/  SYNCS.ARRIVE.TRANS64.RED.A1T0 RZ, [R14+URZ], RZ ;  /* 0x000000ff0eff79a7 */ /* 0x0001e2000810043f */
[----:B------:R-:W-:Y:S05]  /*ffb0*/  @P1 BRA `(.L_x_4568) ;  /* 0xffffffcc003c1947 */ /* 0x000fea000383ffff */
.L_x_4555:
[----:B------:R-:W-:Y:S05]  /*ffc0*/  BSYNC B0 ;  /* 0x0000000000007941 */ /* 0x000fea0003800000 */
.L_x_4554:
[----:B0-----:R-:W2:Y:S01]  /*ffd0*/  LDL.LU R14, [R1+0x4c] ;  /* 0x00004c00010e7983 */ /* 0x001ea20000300800 */
[----:B------:R-:W-:Y:S02]  /*ffe0*/  IMAD.MOV.U32 R155, RZ, RZ, -0x800000 ;  /* 0xff800000ff9b7424 */ /* 0x000fe400078e00ff */
[----:B------:R-:W-:Y:S01]  /*fff0*/  IMAD.MOV.U32 R154, RZ, RZ, -0x800000 ;  /* 0xff800000ff9a7424 */ /* 0x000fe200078e00ff */
        /* <DEDUP_REMOVED lines=121> */
[----:B------:R0:W-:Y:S01]  /*10790*/  @!P0 STS [R3+0x38400], R4 ;  /* 0x0384000403008388 */ /* 0x0001e20000000800 */
        /* <DEDUP_REMOVED lines=37> */
[----:B-1----:R-:W-:Y:S01]  /*109f0*/  SEL R0, RZ, 0x1, P1 ;  /* 0x00000001ff007807 */ /* 0x002fe20000800000 */
[----:B------:R-:W-:Y:S06]  /*10a00*/  BAR.ARV 0xe, 0x100 ;  /* 0x0384000000007b1d */ /* 0x000fec0000002000 */
[----:B------:R-:W-:-:S02]  /*10a10*/  PLOP3.LUT P0, PT, PT, PT, PT, 0x8, 0x0 ;  /* 0x000000000000781c */ /* 0x000fc40003f0e170 */
[----:B------:R-:W-:Y:S02]  /*10a20*/  LOP3.LUT R185, R185, R0, RZ, 0x3c, !PT ;  /* 0x00000000b9b97212 */ /* 0x000fe400078e3cff */
[----:B------:R-:W-:Y:S01]  /*10a30*/  SEL R17, R17, RZ, P1 ;  /* 0x000000ff11117207 */ /* 0x000fe20000800000 */
[----:B--2---:R-:W-:-:S05]  /*10a40*/  VIADD R14, R14, 0x1 ;  /* 0x000000010e0e7836 */ /* 0x004fca0000000000 */
[----:B------:R2:W-:Y:S03]  /*10a50*/  STL [R1+0x4c], R14 ;  /* 0x00004c0e01007387 */ /* 0x0005e60000100800 */
.L_x_4504:
[----:B------:R-:W-:Y:S05]  /*10a60*/  BSYNC B7 ;  /* 0x0000000000077941 */ /* 0x000fea0003800000 */
.L_x_4500:
[----:B------:R-:W3:Y:S08]  /*10a70*/  S2UR UR4, SR_CgaCtaId ;  /* 0x00000000000479c3 */ /* 0x000ef00000008800 */
[----:B------:R-:W-:Y:S01]  /*10a80*/  BAR.SYNC.DEFER_BLOCKING 0x5, 0x180 ;  /* 0x0146000000007b1d */ /* 0x000fe20000010000 */
[----:B------:R-:W-:-:S05]  /*10a90*/  MOV R2, 0x400 ;  /* 0x0000040000027802 */ /* 0x000fca0000000f00 */
[----:B------:R-:W-:Y:S01]  /*10aa0*/  BSSY B0, `(.L_x_4569) ;  /* 0x00004f8000007945 */ /* 0x000fe20003800000 */
[----:B---3--:R-:W-:-:S05]  /*10ab0*/  IMAD.U32 R190, RZ, RZ, UR4 ;  /* 0x00000004ffbe7e24 */ /* 0x008fca000f8e00ff */
[----:B------:R-:W-:-:S05]  /*10ac0*/  LEA R2, R190, R2, 0x18 ;  /* 0x00000002be027211 */ /* 0x000fca00078ec0ff */
[----:B-----5:R3:W4:Y:S01]  /*10ad0*/  LDS.128 R84, [R2+0x388d0] ;  /* 0x0388d00002547984 */ /* 0x0207220000000c00 */
[----:B------:R-:W-:Y:S06]  /*10ae0*/  BAR.ARV 0x4, 0x180 ;  /* 0x0106000000007b1d */ /* 0x000fec0000002000 */
[----:B------:R-:W-:Y:S05]  /*10af0*/  @P0 BRA `(.L_x_4570) ;  /* 0x0000003c00b40947 */ /* 0x000fea0003800000 */
[----:B------:R-:W3:Y:S01]  /*10b00*/  LDL R3, [R1+0x6c] ;  /* 0x00006c0001037983 */ /* 0x000ee20000100800 */
[----:B------:R-:W2:Y:S01]  /*10b10*/  S2R R0, SR_SWINHI ;  /* 0x0000000000007919 */ /* 0x000ea20000002f00 */
[----:B------:R-:W-:Y:S01]  /*10b20*/  F2FP.F16.F32.PACK_AB R10, R29, R28 ;  /* 0x0000001c1d0a723e */ /* 0x000fe200000000ff */
[----:B------:R-:W-:Y:S01]  /*10b30*/  ULDC.64 UR6, c[0x0][0xd00] ;  /* 0x0003400000067ab9 */ /* 0x000fe20000000a00 */
[----:B------:R-:W-:Y:S01]  /*10b40*/  F2FP.F16.F32.PACK_AB R11, R31, R30 ;  /* 0x0000001e1f0b723e */ /* 0x000fe200000000ff */
[----:B------:R-:W3:Y:S01]  /*10b50*/  LDL.LU R156, [R1+0x38] ;  /* 0x00003800019c7983 */ /* 0x000ee20000300800 */
[----:B01----:R-:W-:Y:S01]  /*10b60*/  F2FP.F16.F32.PACK_AB R12, R33, R32 ;  /* 0x00000020210c723e */ /* 0x003fe200000000ff */
[----:B------:R-:W-:Y:S01]  /*10b70*/  ULDC.64 UR4, c[0x0][0xd08] ;  /* 0x0003420000047ab9 */ /* 0x000fe20000000a00 */
[----:B------:R-:W-:Y:S01]  /*10b80*/  F2FP.F16.F32.PACK_AB R13, R35, R34 ;  /* 0x00000022230d723e */ /* 0x000fe200000000ff */
[----:B----4-:R-:W4:Y:S01]  /*10b90*/  LDL.LU R84, [R1+0x3c] ;  /* 0x00003c0001547983 */ /* 0x010f220000300800 */
[----:B------:R-:W-:-:S02]  /*10ba0*/  MOV R152, R2 ;  /* 0x0000000200987202 */ /* 0x000fc40000000f00 */
[----:B--2---:R-:W-:Y:S02]  /*10bb0*/  MOV R153, R0 ;  /* 0x0000000000997202 */ /* 0x004fe40000000f00 */
[----:B------:R-:W-:Y:S02]  /*10bc0*/  F2FP.F16.F32.PACK_AB R14, R37, R36 ;  /* 0x00000024250e723e */ /* 0x000fe400000000ff */
[----:B------:R-:W-:Y:S01]  /*10bd0*/  F2FP.F16.F32.PACK_AB R15, R39, R38 ;  /* 0x00000026270f723e */ /* 0x000fe200000000ff */
[----:B------:R-:W-:Y:S01]  /*10be0*/  BAR.SYNC.DEFER_BLOCKING 0x1, 0x100 ;  /* 0x0044000000007b1d */ /* 0x000fe20000010000 */
[----:B---3--:R-:W-:-:S03]  /*10bf0*/  IMAD.WIDE R20, R3, 0x2, R152 ;  /* 0x0000000203147825 */ /* 0x008fc600078e0298 */
        /* <DEDUP_REMOVED lines=164> */
[----:B------:R-:W-:Y:S02]  /*11640*/  IADD3 R10, P0, R156, UR6, RZ ;  /* 0x000000069c0a7c10 */ /* 0x000fe4000ff1e0ff */
[----:B------:R-:W-:Y:S02]  /*11650*/  MOV R20, R20 ;  /* 0x0000001400147202 */ /* 0x000fe40000000f00 */
[----:B------:R-:W-:Y:S02]  /*11660*/  F2FP.F16.F32.PACK_AB R13, R147, R146 ;  /* 0x00000092930d723e */ /* 0x000fe400000000ff */
[----:B------:R-:W-:Y:S02]  /*11670*/  F2FP.F16.F32.PACK_AB R14, R149, R148 ;  /* 0x00000094950e723e */ /* 0x000fe400000000ff */
[----:B------:R-:W-:-:S02]  /*11680*/  F2FP.F16.F32.PACK_AB R15, R151, R150 ;  /* 0x00000096970f723e */ /* 0x000fc400000000ff */
[----:B----4-:R-:W-:Y:S02]  /*11690*/  IADD3.X R11, R84, UR7, RZ, P0, !PT ;  /* 0x00000007540b7c10 */ /* 0x010fe400087fe4ff */
        /* <DEDUP_REMOVED lines=18> */
.L_x_4571:
        /* <DEDUP_REMOVED lines=11> */
[----:B------:R-:W2:Y:S01]  /*11870*/  LDL.LU R15, [R1+0x50] ;  /* 0x00005000010f7983 */ /* 0x000ea20000300800 */
[----:B------:R-:W-:Y:S01]  /*11880*/  IMAD.MOV.U32 R20, RZ, RZ, 0xab8 ;  /* 0x00000ab8ff147424 */ /* 0x000fe200078e00ff */
[----:B------:R-:W-:Y:S01]  /*11890*/  ISETP.GT.AND P1, PT, R0, 0x1, PT ;  /* 0x000000010000780c */ /* 0x000fe20003f24270 */
[----:B------:R-:W1:Y:S01]  /*118a0*/  LDC R157, c[0x0][0xce8] ;  /* 0x00033a00ff9d7b82 */ /* 0x000e620000000800 */
[----:B------:R-:W3:Y:S04]  /*118b0*/  LDL R162, [R1+0x60] ;  /* 0x0000600001a27983 */ /* 0x000ee80000100800 */
[----:B------:R-:W4:Y:S01]  /*118c0*/  LDL R156, [R1+0x48] ;  /* 0x00004800019c7983 */ /* 0x000f220000100800 */
[----:B------:R-:W-:Y:S02]  /*118d0*/  SEL R20, R20, 0xa78, P1 ;  /* 0x00000a7814147807 */ /* 0x000fe40000800000 */
[----:B------:R-:W-:Y:S01]  /*118e0*/  ISETP.NE.U32.AND P0, PT, RZ, UR6, PT ;  /* 0x00000006ff007c0c */ /* 0x000fe2000bf05070 */
[----:B------:R-:W5:Y:S01]  /*118f0*/  LDL R161, [R1+0x68] ;  /* 0x0000680001a17983 */ /* 0x000f620000100800 */
[----:B0-----:R-:W0:Y:S02]  /*11900*/  LDC.64 R12, c[0x0][R20+0x220] ;  /* 0x00008800140c7b82 */ /* 0x001e240000000a00 */
[----:B------:R-:W-:Y:S01]  /*11910*/  ISETP.NE.AND.EX P0, PT, RZ, UR7, PT, P0 ;  /* 0x00000007ff007c0c */ /* 0x000fe2000bf05300 */
[----:B------:R-:W5:Y:S03]  /*11920*/  LDL R160, [R1+0x58] ;  /* 0x0000580001a07983 */ /* 0x000f660000100800 */
[----:B------:R-:W-:-:S02]  /*11930*/  SEL R14, R159, RZ, !P0 ;  /* 0x000000ff9f0e7207 */ /* 0x000fc40004000000 */
[----:B------:R-:W2:Y:S01]  /*11940*/  LDC.64 R10, c[0x0][R20+0x218] ;  /* 0x00008600140a7b82 */ /* 0x000ea20000000a00 */
[----:B-1----:R-:W-:Y:S02]  /*11950*/  ISETP.NE.AND P2, PT, R157, 0x1, PT ;  /* 0x000000019d00780c */ /* 0x002fe40003f45270 */
[----:B0-----:R-:W-:Y:S01]  /*11960*/  IMAD R13, R13, R14, RZ ;  /* 0x0000000e0d0d7224 */ /* 0x001fe200078e02ff */
[----:B--2---:R-:W-:-:S05]  /*11970*/  SEL R21, R15, RZ, !P0 ;  /* 0x000000ff0f157207 */ /* 0x004fca0004000000 */
[C---:B------:R-:W-:Y:S02]  /*11980*/  IMAD R21, R12.reuse, R21, R13 ;  /* 0x000000150c157224 */ /* 0x040fe400078e020d */
[----:B------:R-:W-:-:S04]  /*11990*/  IMAD.WIDE.U32 R12, R12, R14, RZ ;  /* 0x0000000e0c0c7225 */ /* 0x000fc800078e00ff */
[----:B------:R-:W-:-:S03]  /*119a0*/  IMAD.WIDE.U32 R14, R10, R184, RZ ;  /* 0x000000b80a0e7225 */ /* 0x000fc600078e00ff */
[----:B------:R-:W-:Y:S02]  /*119b0*/  IADD3 R84, P0, P3, R12, R14, R8 ;  /* 0x0000000e0c547210 */ /* 0x000fe40007b1e008 */
[----:B------:R-:W0:Y:S01]  /*119c0*/  @P2 LDC R12, c[0x0][0xcec] ;  /* 0x00033b00ff0c2b82 */ /* 0x000e220000000800 */
[----:B------:R-:W-:-:S07]  /*119d0*/  IMAD R10, R11, R184, RZ ;  /* 0x000000b80b0a7224 */ /* 0x000fce00078e02ff */
[----:B------:R-:W1:Y:S01]  /*119e0*/  @P2 LDC R11, c[0x0][0xcf0] ;  /* 0x00033c00ff0b2b82 */ /* 0x000e620000000800 */
[----:B---3--:R-:W-:Y:S02]  /*119f0*/  IMAD R14, R158, 0x40, R162 ;  /* 0x000000409e0e7824 */ /* 0x008fe400078e02a2 */
[----:B------:R-:W-:Y:S02]  /*11a00*/  IMAD.IADD R21, R13, 0x1, R21 ;  /* 0x000000010d157824 */ /* 0x000fe400078e0215 */
[----:B------:R-:W-:Y:S02]  /*11a10*/  IMAD.IADD R13, R15, 0x1, R10 ;  /* 0x000000010f0d7824 */ /* 0x000fe400078e020a */
[----:B------:R-:W-:Y:S02]  /*11a20*/  IMAD.MOV.U32 R15, RZ, RZ, R14 ;  /* 0x000000ffff0f7224 */ /* 0x000fe400078e000e */
[----:B0-----:R-:W-:-:S05]  /*11a30*/  @P2 IMAD.HI.U32 R12, R14, R12, RZ ;  /* 0x0000000c0e0c2227 */ /* 0x001fca00078e00ff */
[----:B-1----:R-:W-:Y:S02]  /*11a40*/  @P2 SHF.R.U32.HI R15, RZ, R11, R12 ;  /* 0x0000000bff0f2219 */ /* 0x002fe4000001160c */
[----:B------:R-:W0:Y:S01]  /*11a50*/  LDC.64 R10, c[0x0][R20+0x228] ;  /* 0x00008a00140a7b82 */ /* 0x000e220000000a00 */
[----:B----4-:R-:W-:Y:S02]  /*11a60*/  SEL R156, R156, RZ, P1 ;  /* 0x000000ff9c9c7207 */ /* 0x010fe40000800000 */
[----:B------:R-:W-:-:S03]  /*11a70*/  IADD3.X R21, R21, R13, R9, P0, P3 ;  /* 0x0000000d15157210 */ /* 0x000fc600007e6409 */
[----:B0-----:R-:W-:-:S04]  /*11a80*/  IMAD.WIDE.U32 R12, R10, R156, RZ ;  /* 0x0000009c0a0c7225 */ /* 0x001fc800078e00ff */
[----:B------:R-:W-:Y:S01]  /*11a90*/  IMAD R11, R11, R156, RZ ;  /* 0x0000009c0b0b7224 */ /* 0x000fe200078e02ff */
[----:B------:R-:W-:-:S03]  /*11aa0*/  IADD3 R10, P0, P2, R15, R84, R12 ;  /* 0x000000540f0a7210 */ /* 0x000fc60007a1e00c */
[----:B------:R-:W-:Y:S02]  /*11ab0*/  IMAD.IADD R11, R13, 0x1, R11 ;  /* 0x000000010d0b7824 */ /* 0x000fe400078e020b */
[----:B------:R0:W1:Y:S02]  /*11ac0*/  LDC.64 R12, c[0x0][R20+0x210] ;  /* 0x00008400140c7b82 */ /* 0x0000640000000a00 */
[----:B0-----:R-:W-:-:S04]  /*11ad0*/  IMAD.MOV R20, RZ, RZ, -R15 ;  /* 0x000000ffff147224 */ /* 0x001fc800078e0a0f */
[----:B------:R-:W-:Y:S01]  /*11ae0*/  IMAD R20, R157, R20, R14 ;  /* 0x000000149d147224 */ /* 0x000fe200078e020e */
[----:B------:R-:W-:-:S04]  /*11af0*/  SHF.R.S32.HI R15, RZ, 0x1f, R15 ;  /* 0x0000001fff0f7819 */ /* 0x000fc8000001140f */
        /* <DEDUP_REMOVED lines=24> */
.L_x_4572:
        /* <DEDUP_REMOVED lines=22> */
[----:B------:R-:W-:Y:S01]  /*11de0*/  SHF.R.U64 R12, R12, 0x3, RZ ;  /* 0x000000030c0c7819 */ /* 0x000fe200000012ff */
[----:B------:R-:W-:Y:S01]  /*11df0*/  ULDC.64 UR4, c[0x0][0xbe8] ;  /* 0x0002fa0000047ab9 */ /* 0x000fe20000000a00 */
[----:B------:R-:W-:Y:S01]  /*11e00*/  LOP3.LUT R36, R36, R37, RZ, 0x3c, !PT ;  /* 0x0000002524247212 */ /* 0x000fe200078e3cff */
[----:B------:R-:W-:Y:S01]  /*11e10*/  IMAD.X R37, RZ, RZ, R153, P0 ;  /* 0x000000ffff257224 */ /* 0x000fe200000e0699 */
[----:B------:R-:W-:Y:S01]  /*11e20*/  IADD3 R65, P0, R152, 0xc000, RZ ;  /* 0x0000c00098417810 */ /* 0x000fe20007f1e0ff */
[----:B------:R-:W-:Y:S01]  /*11e30*/  IMAD.IADD R9, R9, 0x1, R21 ;  /* 0x0000000109097824 */ /* 0x000fe200078e0215 */
[----:B------:R-:W-:Y:S01]  /*11e40*/  LOP3.LUT R12, R12, R13, RZ, 0x3c, !PT ;  /* 0x0000000d0c0c7212 */ /* 0x000fe200078e3cff */
[----:B------:R-:W-:Y:S01]  /*11e50*/  IMAD.X R13, RZ, RZ, R153, P3 ;  /* 0x000000ffff0d7224 */ /* 0x000fe200018e0699 */
[----:B------:R-:W-:Y:S01]  /*11e60*/  LOP3.LUT R64, R65, 0x380, RZ, 0xc0, !PT ;  /* 0x0000038041407812 */ /* 0x000fe200078ec0ff */
[----:B------:R-:W5:Y:S01]  /*11e70*/  LD.E.128 R36, desc[UR42][R36.64] ;  /* 0x0000002a24247980 */ /* 0x000f62000c101d00 */
[----:B------:R-:W-:-:S02]  /*11e80*/  LOP3.LUT R11, R11, 0xfffffff8, RZ, 0xc0, !PT ;  /* 0xfffffff80b0b7812 */ /* 0x000fc400078ec0ff */
[----:B------:R-:W-:Y:S02]  /*11e90*/  SHF.R.U64 R64, R64, 0x3, RZ ;  /* 0x0000000340407819 */ /* 0x000fe400000012ff */
[C---:B------:R-:W-:Y:S02]  /*11ea0*/  IADD3 R25, P4, R152.reuse, 0x2000, RZ ;  /* 0x0000200098197810 */ /* 0x040fe40007f9e0ff */
[C---:B------:R-:W-:Y:S02]  /*11eb0*/  IADD3 R29, P5, R152.reuse, 0x3000, RZ ;  /* 0x00003000981d7810 */ /* 0x040fe40007fbe0ff */
[C---:B------:R-:W-:Y:S02]  /*11ec0*/  IADD3 R33, P6, R152.reuse, 0x4000, RZ ;  /* 0x0000400098217810 */ /* 0x040fe40007fde0ff */
[C---:B------:R-:W-:Y:S02]  /*11ed0*/  IADD3 R41, P1, R152.reuse, 0x6000, RZ ;  /* 0x0000600098297810 */ /* 0x040fe40007f3e0ff */
[----:B------:R-:W-:Y:S01]  /*11ee0*/  IADD3 R45, P2, R152, 0x7000, RZ ;  /* 0x00007000982d7810 */ /* 0x000fe20007f5e0ff */
[----:B------:R-:W-:Y:S01]  /*11ef0*/  IMAD.WIDE.U32 R8, R184, UR4, R8 ;  /* 0x00000004b8087c25 */ /* 0x000fe2000f8e0008 */
[----:B------:R-:W-:Y:S01]  /*11f00*/  LOP3.LUT R64, R64, R65, RZ, 0x3c, !PT ;  /* 0x0000004140407212 */ /* 0x000fe200078e3cff */
[----:B------:R-:W5:Y:S01]  /*11f10*/  LD.E.128 R12, desc[UR42][R12.64] ;  /* 0x0000002a0c0c7980 */ /* 0x000f62000c101d00 */
[----:B------:R-:W-:Y:S01]  /*11f20*/  IADD3 R49, P3, R152, 0x8000, RZ ;  /* 0x0000800098317810 */ /* 0x000fe20007f7e0ff */
[----:B------:R-:W-:Y:S01]  /*11f30*/  IMAD.X R65, RZ, RZ, R153, P0 ;  /* 0x000000ffff417224 */ /* 0x000fe200000e0699 */
[----:B---3--:R-:W-:Y:S01]  /*11f40*/  ISETP.NE.AND P0, PT, R80, 0x1, PT ;  /* 0x000000015000780c */ /* 0x008fe20003f05270 */
[----:B------:R-:W-:Y:S01]  /*11f50*/  IMAD.IADD R11, R20, 0x1, -R11 ;  /* 0x00000001140b7824 */ /* 0x000fe200078e0a0b */
[----:B------:R-:W-:-:S02]  /*11f60*/  LOP3.LUT R24, R25, 0x380, RZ, 0xc0, !PT ;  /* 0x0000038019187812 */ /* 0x000fc400078ec0ff */
[----:B------:R-:W-:Y:S02]  /*11f70*/  LOP3.LUT R28, R29, 0x380, RZ, 0xc0, !PT ;  /* 0x000003801d1c7812 */ /* 0x000fe400078ec0ff */
[----:B------:R-:W-:Y:S02]  /*11f80*/  LOP3.LUT R32, R33, 0x380, RZ, 0xc0, !PT ;  /* 0x0000038021207812 */ /* 0x000fe400078ec0ff */
[----:B------:R-:W-:Y:S02]  /*11f90*/  LOP3.LUT R40, R41, 0x380, RZ, 0xc0, !PT ;  /* 0x0000038029287812 */ /* 0x000fe400078ec0ff */
[----:B------:R-:W-:Y:S01]  /*11fa0*/  LOP3.LUT R44, R45, 0x380, RZ, 0xc0, !PT ;  /* 0x000003802d2c7812 */ /* 0x000fe200078ec0ff */
[----:B------:R-:W-:Y:S01]  /*11fb0*/  IMAD R9, R184, UR5, R9 ;  /* 0x00000005b8097c24 */ /* 0x000fe2000f8e0209 */
[----:B------:R-:W-:Y:S01]  /*11fc0*/  LOP3.LUT R48, R49, 0x380, RZ, 0xc0, !PT ;  /* 0x0000038031307812 */ /* 0x000fe200078ec0ff */
[----:B------:R-:W0:Y:S01]  /*11fd0*/  @P0 LDC R81, c[0x0][0xcec] ;  /* 0x00033b00ff510b82 */ /* 0x000e220000000800 */
[----:B------:R-:W-:Y:S01]  /*11fe0*/  LOP3.LUT R5, R152, 0x380, RZ, 0xc0, !PT ;  /* 0x0000038098057812 */ /* 0x000fe200078ec0ff */
[----:B------:R-:W5:Y:S06]  /*11ff0*/  LD.E.128 R64, desc[UR42][R64.64] ;  /* 0x0000002a40407980 */ /* 0x000f6c000c101d00 */
[----:B------:R-:W1:Y:S01]  /*12000*/  @P0 LDC R21, c[0x0][0xcf0] ;  /* 0x00033c00ff150b82 */ /* 0x000e620000000800 */
[----:B------:R-:W-:Y:S01]  /*12010*/  SHF.R.S32.HI R20, RZ, 0x1f, R0 ;  /* 0x0000001fff147819 */ /* 0x000fe20000011400 */
[----:B------:R-:W-:Y:S01]  /*12020*/  IMAD R11, R11, 0x20, R10 ;  /* 0x000000200b0b7824 */ /* 0x000fe200078e020a */
[----:B------:R-:W-:Y:S01]  /*12030*/  SHF.R.U64 R24, R24, 0x3, RZ ;  /* 0x0000000318187819 */ /* 0x000fe200000012ff */
[----:B------:R-:W-:Y:S01]  /*12040*/  ULDC.64 UR4, c[0x0][0xbf0] ;  /* 0x0002fc0000047ab9 */ /* 0x000fe20000000a00 */
[----:B------:R-:W-:-:S02]  /*12050*/  SHF.R.U64 R28, R28, 0x3, RZ ;  /* 0x000000031c1c7819 */ /* 0x000fc400000012ff */
[----:B------:R-:W-:Y:S02]  /*12060*/  SHF.R.U64 R32, R32, 0x3, RZ ;  /* 0x0000000320207819 */ /* 0x000fe400000012ff */
[----:B------:R-:W-:Y:S02]  /*12070*/  SHF.R.U64 R40, R40, 0x3, RZ ;  /* 0x0000000328287819 */ /* 0x000fe400000012ff */
[----:B------:R-:W-:Y:S02]  /*12080*/  SHF.R.U64 R44, R44, 0x3, RZ ;  /* 0x000000032c2c7819 */ /* 0x000fe400000012ff */
[----:B------:R-:W-:Y:S01]  /*12090*/  SHF.R.U64 R48, R48, 0x3, RZ ;  /* 0x0000000330307819 */ /* 0x000fe200000012ff */
[----:B------:R-:W-:Y:S01]  /*120a0*/  IMAD R83, R20, UR4, RZ ;  /* 0x0000000414537c24 */ /* 0x000fe2000f8e02ff */
[----:B------:R-:W-:Y:S01]  /*120b0*/  LOP3.LUT R24, R24, R25, RZ, 0x3c, !PT ;  /* 0x0000001918187212 */ /* 0x000fe200078e3cff */
[----:B------:R-:W-:Y:S01]  /*120c0*/  IMAD R20, R158, 0x40, R11 ;  /* 0x000000409e147824 */ /* 0x000fe200078e020b */
        /* <DEDUP_REMOVED lines=10> */
[C---:B------:R-:W-:Y:S01]  /*12170*/  IADD3 R53, P4, R152.reuse, 0x9000, RZ ;  /* 0x0000900098357810 */ /* 0x040fe20007f9e0ff */
[----:B------:R-:W-:Y:S01]  /*12180*/  IMAD.X R49, RZ, RZ, R153, P3 ;  /* 0x000000ffff317224 */ /* 0x000fe200018e0699 */
[----:B------:R-:W-:Y:S01]  /*12190*/  IADD3 R57, P5, R152, 0xa000, RZ ;  /* 0x0000a00098397810 */ /* 0x000fe20007fbe0ff */
[----:B------:R-:W-:Y:S01]  /*121a0*/  IMAD R83, R0, UR5, R83 ;  /* 0x0000000500537c24 */ /* 0x000fe2000f8e0253 */
[----:B------:R-:W-:Y:S01]  /*121b0*/  IADD3 R61, P6, R152, 0xb000, RZ ;  /* 0x0000b000983d7810 */ /* 0x000fe20007fde0ff */
[----:B------:R-:W-:Y:S01]  /*121c0*/  IMAD.WIDE.U32 R8, R0, UR4, R8 ;  /* 0x0000000400087c25 */ /* 0x000fe2000f8e0008 */
[C---:B------:R-:W-:Y:S01]  /*121d0*/  IADD3 R69, P1, R152.reuse, 0xd000, RZ ;  /* 0x0000d00098457810 */ /* 0x040fe20007f3e0ff */
[----:B------:R-:W-:Y:S01]  /*121e0*/  ULDC.64 UR4, c[0x0][0xbe0] ;  /* 0x0002f80000047ab9 */ /* 0x000fe20000000a00 */
[----:B------:R-:W-:Y:S01]  /*121f0*/  IADD3 R73, P2, R152, 0xe000, RZ ;  /* 0x0000e00098497810 */ /* 0x000fe20007f5e0ff */
[----:B0-----:R-:W-:Y:S01]  /*12200*/  @P0 IMAD.HI.U32 R0, R20, R81, RZ ;  /* 0x0000005114000227 */ /* 0x001fe200078e00ff */
[----:B------:R-:W-:Y:S01]  /*12210*/  IADD3 R7, P3, R152, 0xf000, RZ ;  /* 0x0000f00098077810 */ /* 0x000fe20007f7e0ff */
[----:B------:R-:W5:Y:S01]  /*12220*/  LD.E.128 R24, desc[UR42][R24.64] ;  /* 0x0000002a18187980 */ /* 0x000f62000c101d00 */
[----:B------:R-:W-:-:S02]  /*12230*/  LOP3.LUT R52, R53, 0x380, RZ, 0xc0, !PT ;  /* 0x0000038035347812 */ /* 0x000fc400078ec0ff */
[----:B------:R-:W-:Y:S01]  /*12240*/  LOP3.LUT R56, R57, 0x380, RZ, 0xc0, !PT ;  /* 0x0000038039387812 */ /* 0x000fe200078ec0ff */
[----:B------:R-:W-:Y:S01]  /*12250*/  IMAD.MOV.U32 R11, RZ, RZ, R20 ;  /* 0x000000ffff0b7224 */ /* 0x000fe200078e0014 */
[----:B------:R-:W-:Y:S01]  /*12260*/  LOP3.LUT R60, R61, 0x380, RZ, 0xc0, !PT ;  /* 0x000003803d3c7812 */ /* 0x000fe200078ec0ff */
[----:B------:R-:W-:Y:S01]  /*12270*/  IMAD.X R77, RZ, RZ, R153, P3 ;  /* 0x000000ffff4d7224 */ /* 0x000fe200018e0699 */
[----:B------:R-:W-:Y:S01]  /*12280*/  LOP3.LUT R68, R69, 0x380, RZ, 0xc0, !PT ;  /* 0x0000038045447812 */ /* 0x000fe200078ec0ff */
[----:B------:R-:W5:Y:S01]  /*12290*/  LD.E.128 R28, desc[UR42][R28.64] ;  /* 0x0000002a1c1c7980 */ /* 0x000f62000c101d00 */
[----:B------:R-:W-:Y:S02]  /*122a0*/  LOP3.LUT R72, R73, 0x380, RZ, 0xc0, !PT ;  /* 0x0000038049487812 */ /* 0x000fe400078ec0ff */
[----:B------:R-:W-:Y:S01]  /*122b0*/  LOP3.LUT R6, R7, 0x380, RZ, 0xc0, !PT ;  /* 0x0000038007067812 */ /* 0x000fe200078ec0ff */
[----:B------:R-:W5:Y:S01]  /*122c0*/  LD.E.128 R32, desc[UR42][R32.64] ;  /* 0x0000002a20207980 */ /* 0x000f62000c101d00 */
[----:B-1----:R-:W-:-:S02]  /*122d0*/  @P0 SHF.R.U32.HI R11, RZ, R21, R0 ;  /* 0x00000015ff0b0219 */ /* 0x002fc40000011600 */
[----:B------:R-:W-:Y:S01]  /*122e0*/  SHF.R.U64 R52, R52, 0x3, RZ ;  /* 0x0000000334347819 */ /* 0x000fe200000012ff */
[----:B------:R-:W5:Y:S01]  /*122f0*/  LD.E.128 R40, desc[UR42][R40.64] ;  /* 0x0000002a28287980 */ /* 0x000f62000c101d00 */
[----:B------:R-:W-:Y:S02]  /*12300*/  SHF.R.U64 R56, R56, 0x3, RZ ;  /* 0x0000000338387819 */ /* 0x000fe400000012ff */
[----:B------:R-:W-:Y:S01]  /*12310*/  SHF.R.U64 R60, R60, 0x3, RZ ;  /* 0x000000033c3c7819 */ /* 0x000fe200000012ff */
[----:B------:R-:W5:Y:S01]  /*12320*/  LD.E.128 R44, desc[UR42][R44.64] ;  /* 0x0000002a2c2c7980 */ /* 0x000f62000c101d00 */
[----:B------:R-:W-:Y:S02]  /*12330*/  SHF.R.U64 R68, R68, 0x3, RZ ;  /* 0x0000000344447819 */ /* 0x000fe400000012ff */
[----:B------:R-:W-:Y:S01]  /*12340*/  SHF.R.U64 R72, R72, 0x3, RZ ;  /* 0x0000000348487819 */ /* 0x000fe200000012ff */
[----:B------:R-:W5:Y:S01]  /*12350*/  LD.E.128 R48, desc[UR42][R48.64] ;  /* 0x0000002a30307980 */ /* 0x000f62000c101d00 */
[----:B------:R-:W-:-:S02]  /*12360*/  SHF.R.U64 R5, R5, 0x3, RZ ;  /* 0x0000000305057819 */ /* 0x000fc400000012ff */
[----:B------:R-:W-:Y:S01]  /*12370*/  SHF.R.U64 R6, R6, 0x3, RZ ;  /* 0x0000000306067819 */ /* 0x000fe200000012ff */
[----:B------:R-:W-:Y:S01]  /*12380*/  IMAD.MOV R21, RZ, RZ, -R11 ;  /* 0x000000ffff157224 */ /* 0x000fe200078e0a0b */
        /* <DEDUP_REMOVED lines=12> */
[----:B------:R-:W-:-:S02]  /*12450*/  SHF.R.S32.HI R0, RZ, 0x1f, R11 ;  /* 0x0000001fff007819 */ /* 0x000fc4000001140b */
[----:B------:R-:W-:Y:S01]  /*12460*/  LOP3.LUT R76, R6, R7, RZ, 0x3c, !PT ;  /* 0x00000007064c7212 */ /* 0x000fe200078e3cff */
[----:B------:R-:W-:Y:S01]  /*12470*/  IMAD.IADD R9, R9, 0x1, R83 ;  /* 0x0000000109097824 */ /* 0x000fe200078e0253 */
[----:B------:R-:W5:Y:S01]  /*12480*/  LD.E.128 R52, desc[UR42][R52.64] ;  /* 0x0000002a34347980 */ /* 0x000f62000c101d00 */
[----:B------:R-:W-:Y:S02]  /*12490*/  IMAD R21, R80, R21, R20 ;  /* 0x0000001550157224 */ /* 0x000fe400078e0214 */
[----:B------:R-:W-:Y:S01]  /*124a0*/  IMAD R0, R0, UR4, RZ ;  /* 0x0000000400007c24 */ /* 0x000fe2000f8e02ff */
[----:B------:R-:W0:Y:S01]  /*124b0*/  LDC R20, c[0x0][0xbc8] ;  /* 0x0002f200ff147b82 */ /* 0x000e220000000800 */
[----:B------:R-:W5:Y:S01]  /*124c0*/  LD.E.128 R4, desc[UR42][R4.64] ;  /* 0x0000002a04047980 */ /* 0x000f62000c101d00 */
[----:B------:R-:W-:-:S03]  /*124d0*/  IMAD.WIDE.U32 R8, R11, UR4, R8 ;  /* 0x000000040b087c25 */ /* 0x000fc6000f8e0008 */
[----:B------:R-:W5:Y:S01]  /*124e0*/  LD.E.128 R56, desc[UR42][R56.64] ;  /* 0x0000002a38387980 */ /* 0x000f62000c101d00 */
[----:B------:R-:W-:-:S03]  /*124f0*/  IMAD R11, R11, UR5, R0 ;  /* 0x000000050b0b7c24 */ /* 0x000fc6000f8e0200 */
[----:B------:R-:W5:Y:S01]  /*12500*/  LD.E.128 R60, desc[UR42][R60.64] ;  /* 0x0000002a3c3c7980 */ /* 0x000f62000c101d00 */
[----:B------:R-:W-:Y:S01]  /*12510*/  SHF.R.S32.HI R0, RZ, 0x1f, R21 ;  /* 0x0000001fff007819 */ /* 0x000fe20000011415 */
[----:B------:R-:W-:Y:S02]  /*12520*/  ULDC.64 UR4, c[0x0][0xbd8] ;  /* 0x0002f60000047ab9 */ /* 0x000fe40000000a00 */
[----:B------:R-:W5:Y:S04]  /*12530*/  LD.E.128 R68, desc[UR42][R68.64] ;  /* 0x0000002a44447980 */ /* 0x000f68000c101d00 */
[----:B------:R-:W5:Y:S04]  /*12540*/  LD.E.128 R72, desc[UR42][R72.64] ;  /* 0x0000002a48487980 */ /* 0x000f68000c101d00 */
[----:B------:R-:W5:Y:S01]  /*12550*/  LD.E.128 R76, desc[UR42][R76.64] ;  /* 0x0000002a4c4c7980 */ /* 0x000f62000c101d00 */
        /* <DEDUP_REMOVED lines=18> */
[----:B------:R-:W-:Y:S01]  /*12680*/  IMAD R82, R158, 0x40, R10 ;  /* 0x000000409e527824 */ /* 0x000fe200078e020a */
[----:B-1----:R0:W-:Y:S01]  /*12690*/  SYNCS.ARRIVE.TRANS64.RED.A1T0 RZ, [R0+URZ], RZ ;  /* 0x000000ff00ff79a7 */ /* 0x0021e2000810043f */
[C---:B------:R-:W-:Y:S01]  /*126a0*/  VIADD R158, R192.reuse, 0x80 ;  /* 0x00000080c09e7836 */ /* 0x040fe20000000000 */
[----:B------:R-:W-:Y:S01]  /*126b0*/  ISETP.GE.AND P1, PT, R192, R20, PT ;  /* 0x00000014c000720c */ /* 0x000fe20003f26270 */
[----:B------:R-:W-:Y:S01]  /*126c0*/  IMAD R80, R3, R80, RZ ;  /* 0x0000005003507224 */ /* 0x000fe200078e02ff */
[----:B0-----:R-:W-:-:S02]  /*126d0*/  SEL R0, RZ, 0xffffffff, P0 ;  /* 0xffffffffff007807 */ /* 0x001fc40000000000 */
[----:B------:R-:W-:-:S03]  /*126e0*/  ISETP.GE.AND P0, PT, R158, R20, PT ;  /* 0x000000149e00720c */ /* 0x000fc60003f06270 */
[----:B------:R-:W-:Y:S01]  /*126f0*/  IMAD.SHL.U32 R3, R0, 0x2, RZ ;  /* 0x0000000200037824 */ /* 0x000fe200078e00ff */
[----:B------:R-:W-:Y:S01]  /*12700*/  SEL R0, RZ, 0x1, P1 ;  /* 0x00000001ff007807 */ /* 0x000fe20000800000 */
        /* <DEDUP_REMOVED lines=67> */
[-C--:B0-----:R-:W-:Y:S02]  /*12b40*/  @!P2 LEA R4, P5, R156, R8.reuse, 0x1 ;  /* 0x000000089c04a211 */ /* 0x081fe400078a08ff */
        /* <DEDUP_REMOVED lines=9> */
.L_x_4575:
[----:B------:R-:W-:Y:S05]  /*12be0*/  BSYNC B1 ;  /* 0x0000000000017941 */ /* 0x000fea0003800000 */
.L_x_4574:
[----:B0----5:R-:W-:Y:S01]  /*12bf0*/  VIADD R7, R82, 0x20 ;  /* 0x0000002052077836 */ /* 0x021fe20000000000 */
[----:B------:R0:W3:Y:S04]  /*12c00*/  SHFL.IDX PT, R5, R81, 0x1, 0x181f ;  /* 0x00381f0051057f89 */ /* 0x0000e800000e0000 */
[----:B------:R-:W-:Y:S01]  /*12c10*/  ISETP.GE.AND P0, PT, R7, R80, PT ;  /* 0x000000500700720c */ /* 0x000fe20003f06270 */
[----:B------:R0:W4:-:S12]  /*12c20*/  SHFL.IDX PT, R4, R21, 0x1, 0x181f ;  /* 0x00381f0015047f89 */ /* 0x00011800000e0000 */
[----:B0-----:R-:W-:Y:S05]  /*12c30*/  @P0 BRA `(.L_x_4576) ;  /* 0x0000002c00780947 */ /* 0x001fea0003800000 */
[-C--:B------:R-:W-:Y:S02]  /*12c40*/  ISETP.GE.AND P6, PT, R192, R20.reuse, PT ;  /* 0x00000014c000720c */ /* 0x080fe40003fc6270 */
[-C--:B------:R-:W-:Y:S02]  /*12c50*/  ISETP.GE.AND P5, PT, R159, R20.reuse, PT ;  /* 0x000000149f00720c */ /* 0x080fe40003fa6270 */
[-C--:B------:R-:W-:Y:S02]  /*12c60*/  ISETP.GE.AND P3, PT, R158, R20.reuse, PT ;  /* 0x000000149e00720c */ /* 0x080fe40003f66270 */
[-C--:B------:R-:W-:Y:S02]  /*12c70*/  ISETP.GE.AND P2, PT, R157, R20.reuse, PT ;  /* 0x000000149d00720c */ /* 0x080fe40003f46270 */
[-C--:B------:R-:W-:Y:S02]  /*12c80*/  ISETP.GE.AND P1, PT, R156, R20.reuse, PT ;  /* 0x000000149c00720c */ /* 0x080fe40003f26270 */
[----:B------:R-:W-:-:S03]  /*12c90*/  ISETP.GE.AND P0, PT, R155, R20, PT ;  /* 0x000000149b00720c */ /* 0x000fc60003f06270 */
[----:B---34-:R-:W-:Y:S02]  /*12ca0*/  @!P6 IMAD.WIDE R6, R192, 0x2, R4 ;  /* 0x00000002c006e825 */ /* 0x018fe400078e0204 */
[----:B-1----:R-:W-:-:S03]  /*12cb0*/  @!P5 LEA R8, P4, R159, R4, 0x1 ;  /* 0x000000049f08d211 */ /* 0x002fc600078808ff */
[----:B------:R0:W-:Y:S01]  /*12cc0*/  @!P6 ST.E.128 desc[UR42][R6.64], R12 ;  /* 0x0000000c0600e985 */ /* 0x0001e2000c101d2a */
[----:B--2---:R-:W-:Y:S02]  /*12cd0*/  @!P5 LEA.HI.X R9, R159, R5, R93, 0x1, P4 ;  /* 0x000000059f09d211 */ /* 0x004fe400020f0c5d */
        /* <DEDUP_REMOVED lines=8> */
[CC--:B------:R-:W-:Y:S02]  /*12d60*/  @P4 LEA R12, P5, R154.reuse, R4.reuse, 0x1 ;  /* 0x000000049a0c4211 */ /* 0x0c0fe400078a08ff */
        /* <DEDUP_REMOVED lines=14> */
.L_x_4573:
[----:B01----:R-:W2:Y:S01]  /*12e50*/  LDL.LU R12, [R1+0x48] ;  /* 0x00004800010c7983 */ /* 0x003ea20000300800 */
[----:B------:R-:W-:Y:S01]  /*12e60*/  ULDC.64 UR4, c[0x0][0xc08] ;  /* 0x0003020000047ab9 */ /* 0x000fe20000000a00 */
[----:B------:R-:W0:Y:S02]  /*12e70*/  LDC R13, c[0x0][0xce8] ;  /* 0x00033a00ff0d7b82 */ /* 0x000e240000000800 */
[----:B------:R-:W3:Y:S04]  /*12e80*/  LDL R11, [R1+0x60] ;  /* 0x00006000010b7983 */ /* 0x000ee80000100800 */
[----:B------:R-:W3:Y:S01]  /*12e90*/  LDL.LU R14, [R1+0x40] ;  /* 0x00004000010e7983 */ /* 0x000ee20000300800 */
[----:B------:R-:W-:Y:S01]  /*12ea0*/  IMAD R10, R9, UR4, RZ ;  /* 0x00000004090a7c24 */ /* 0x000fe2000f8e02ff */
[----:B------:R-:W-:Y:S01]  /*12eb0*/  BSSY B1, `(.L_x_4577) ;  /* 0x0000110000017945 */ /* 0x000fe20003800000 */
[----:B------:R-:W-:-:S02]  /*12ec0*/  VIADD R152, R222, 0xf8 ;  /* 0x000000f8de987836 */ /* 0x000fc40000000000 */
[C---:B------:R-:W-:Y:S02]  /*12ed0*/  IMAD R10, R8.reuse, UR5, R10 ;  /* 0x00000005080a7c24 */ /* 0x040fe4000f8e020a */
[----:B------:R-:W-:Y:S01]  /*12ee0*/  IMAD.WIDE.U32 R8, R8, UR4, RZ ;  /* 0x0000000408087c25 */ /* 0x000fe2000f8e00ff */
[----:B------:R-:W-:Y:S01]  /*12ef0*/  ULDC.64 UR4, c[0x0][0xc38] ;  /* 0x00030e0000047ab9 */ /* 0x000fe20000000a00 */
[----:B------:R-:W-:Y:S02]  /*12f00*/  SHF.R.S32.HI R152, RZ, 0x1f, R152 ;  /* 0x0000001fff987819 */ /* 0x000fe40000011498 */
        /* <DEDUP_REMOVED lines=14> */
[C---:B------:R-:W-:Y:S02]  /*12ff0*/  VIADD R156, R222.reuse, 0xe8 ;  /* 0x000000e8de9c7836 */ /* 0x040fe40000000000 */
        /* <DEDUP_REMOVED lines=101> */
[----:B------:R-:W-:Y:S01]  /*13650*/  VIADD R15, R222, 0x8 ;  /* 0x00000008de0f7836 */ /* 0x000fe20000000000 */
[----:B------:R-:W-:Y:S01]  /*13660*/  ISETP.GE.AND P3, PT, R200, UR4, PT ;  /* 0x00000004c8007c0c */ /* 0x000fe2000bf66270 */
[----:B------:R-:W-:Y:S01]  /*13670*/  VIADD R14, R222, 0x18 ;  /* 0x00000018de0e7836 */ /* 0x000fe20000000000 */
[----:B------:R-:W-:Y:S02]  /*13680*/  ISETP.GE.AND P4, PT, R198, UR4, PT ;  /* 0x00000004c6007c0c */ /* 0x000fe4000bf86270 */
[----:B------:R-:W-:-:S07]  /*13690*/  SHF.R.S32.HI R15, RZ, 0x1f, R15 ;  /* 0x0000001fff0f7819 */ /* 0x000fce000001140f */
[----:B01----:R-:W-:-:S04]  /*136a0*/  @!P0 LEA R8, P1, R222, R21, 0x2 ;  /* 0x00000015de088211 */ /* 0x003fc800078210ff */
[C---:B--2---:R-:W-:Y:S01]  /*136b0*/  @!P0 LEA.HI.X R9, R222.reuse, R20, R10, 0x2, P1 ;  /* 0x00000014de098211 */ /* 0x044fe200008f140a */
[----:B------:R-:W-:-:S04]  /*136c0*/  VIADD R10, R222, 0x10 ;  /* 0x00000010de0a7836 */ /* 0x000fc80000000000 */
[----:B------:R0:W-:Y:S01]  /*136d0*/  @!P0 ST.E.64 desc[UR42][R8.64], R24 ;  /* 0x0000001808008985 */ /* 0x0001e2000c101b2a */
[----:B------:R-:W-:-:S13]  /*136e0*/  ISETP.GE.AND P0, PT, R11, UR4, PT ;  /* 0x000000040b007c0c */ /* 0x000fda000bf06270 */
[----:B0-----:R-:W-:-:S04]  /*136f0*/  @!P0 LEA R8, P1, R11, R21, 0x2 ;  /* 0x000000150b088211 */ /* 0x001fc800078210ff */
[----:B------:R-:W-:Y:S01]  /*13700*/  @!P0 LEA.HI.X R9, R11, R20, R15, 0x2, P1 ;  /* 0x000000140b098211 */ /* 0x000fe200008f140f */
[----:B------:R-:W-:Y:S01]  /*13710*/  VIADD R15, R222, 0x10 ;  /* 0x00000010de0f7836 */ /* 0x000fe20000000000 */
        /* <DEDUP_REMOVED lines=35> */
[----:B------:R-:W-:-:S04]  /*13950*/  VIADD R14, R222, 0x38 ;  /* 0x00000038de0e7836 */ /* 0x000fc80000000000 */
[----:B------:R0:W-:Y:S01]  /*13960*/  @!P0 ST.E.64 desc[UR42][R8.64], R48 ;  /* 0x0000003008008985 */ /* 0x0001e2000c101b2a */
[----:B------:R-:W-:Y:S02]  /*13970*/  SHF.R.S32.HI R14, RZ, 0x1f, R14 ;  /* 0x0000001fff0e7819 */ /* 0x000fe4000001140e */
[----:B------:R-:W-:Y:S02]  /*13980*/  ISETP.GE.AND P0, PT, R10, UR4, PT ;  /* 0x000000040a007c0c */ /* 0x000fe4000bf06270 */
[----:B0-----:R-:W-:-:S04]  /*13990*/  @!P1 LEA R8, P2, R11, R21, 0x2 ;  /* 0x000000150b089211 */ /* 0x001fc800078410ff */
[----:B------:R-:W-:Y:S01]  /*139a0*/  @!P1 LEA.HI.X R9, R11, R20, R14, 0x2, P2 ;  /* 0x000000140b099211 */ /* 0x000fe200010f140e */
[----:B------:R-:W-:-:S04]  /*139b0*/  VIADD R11, R222, 0x40 ;  /* 0x00000040de0b7836 */ /* 0x000fc80000000000 */
[----:B------:R0:W-:Y:S01]  /*139c0*/  @!P1 ST.E.64 desc[UR42][R8.64], R52 ;  /* 0x0000003408009985 */ /* 0x0001e2000c101b2a */
[----:B------:R-:W-:Y:S02]  /*139d0*/  ISETP.GE.AND P1, PT, R220, UR4, PT ;  /* 0x00000004dc007c0c */ /* 0x000fe4000bf26270 */
[----:B------:R-:W-:Y:S02]  /*139e0*/  SHF.R.S32.HI R11, RZ, 0x1f, R11 ;  /* 0x0000001fff0b7819 */ /* 0x000fe4000001140b */
[----:B0-----:R-:W-:-:S04]  /*139f0*/  @!P0 LEA R8, P2, R10, R21, 0x2 ;  /* 0x000000150a088211 */ /* 0x001fc800078410ff */
[----:B------:R-:W-:Y:S02]  /*13a00*/  @!P0 LEA.HI.X R9, R10, R20, R11, 0x2, P2 ;  /* 0x000000140a098211 */ /* 0x000fe400010f140b */
[----:B------:R-:W-:-:S03]  /*13a10*/  @!P4 LEA R10, P6, R198, R21, 0x2 ;  /* 0x00000015c60ac211 */ /* 0x000fc600078c10ff */
[----:B------:R0:W-:Y:S01]  /*13a20*/  @!P0 ST.E.64 desc[UR42][R8.64], R56 ;  /* 0x0000003808008985 */ /* 0x0001e2000c101b2a */
[----:B------:R-:W-:Y:S02]  /*13a30*/  ISETP.GE.AND P0, PT, R215, UR4, PT ;  /* 0x00000004d7007c0c */ /* 0x000fe4000bf06270 */
[----:B------:R-:W-:Y:S02]  /*13a40*/  @!P4 LEA.HI.X R11, R198, R20, R199, 0x2, P6 ;  /* 0x00000014c60bc211 */ /* 0x000fe400030f14c7 */
[----:B0-----:R-:W-:-:S04]  /*13a50*/  @!P1 LEA R8, P2, R220, R21, 0x2 ;  /* 0x00000015dc089211 */ /* 0x001fc800078410ff */
[----:B------:R-:W-:-:S05]  /*13a60*/  @!P1 LEA.HI.X R9, R220, R20, R221, 0x2, P2 ;  /* 0x00000014dc099211 */ /* 0x000fca00010f14dd */
[----:B------:R0:W-:Y:S01]  /*13a70*/  @!P1 ST.E.64 desc[UR42][R8.64], R60 ;  /* 0x0000003c08009985 */ /* 0x0001e2000c101b2a */
[----:B------:R-:W-:Y:S02]  /*13a80*/  ISETP.GE.AND P1, PT, R204, UR4, PT ;  /* 0x00000004cc007c0c */ /* 0x000fe4000bf26270 */
[----:B0-----:R-:W-:-:S04]  /*13a90*/  @!P0 LEA R8, P2, R215, R21, 0x2 ;  /* 0x00000015d7088211 */ /* 0x001fc800078410ff */
[----:B------:R-:W-:Y:S02]  /*13aa0*/  @!P0 LEA.HI.X R9, R215, R20, R219, 0x2, P2 ;  /* 0x00000014d7098211 */ /* 0x000fe400010f14db */
[----:B------:R-:W-:-:S03]  /*13ab0*/  ISETP.GE.AND P2, PT, R181, UR4, PT ;  /* 0x00000004b5007c0c */ /* 0x000fc6000bf46270 */
[----:B------:R0:W-:Y:S10]  /*13ac0*/  @!P0 ST.E.64 desc[UR42][R8.64], R64 ;  /* 0x0000004008008985 */ /* 0x0001f4000c101b2a */
[----:B------:R-:W-:-:S02]  /*13ad0*/  @!P2 LEA R14, P6, R181, R21, 0x2 ;  /* 0x00000015b50ea211 */ /* 0x000fc400078c10ff */
[C---:B0-----:R-:W-:Y:S02]  /*13ae0*/  @!P1 LEA R8, P0, R204.reuse, R21, 0x2 ;  /* 0x00000015cc089211 */ /* 0x041fe400078010ff */
[-C--:B------:R-:W-:Y:S02]  /*13af0*/  @!P2 LEA.HI.X R15, R181, R20.reuse, R182, 0x2, P6 ;  /* 0x00000014b50fa211 */ /* 0x080fe400030f14b6 */
[----:B------:R-:W-:Y:S02]  /*13b00*/  @!P1 LEA.HI.X R9, R204, R20, R205, 0x2, P0 ;  /* 0x00000014cc099211 */ /* 0x000fe400000f14cd */
[----:B------:R-:W-:-:S03]  /*13b10*/  ISETP.GE.AND P0, PT, R196, UR4, PT ;  /* 0x00000004c4007c0c */ /* 0x000fc6000bf06270 */
[----:B------:R0:W-:Y:S01]  /*13b20*/  @!P1 ST.E.64 desc[UR42][R8.64], R68 ;  /* 0x0000004408009985 */ /* 0x0001e2000c101b2a */
[----:B------:R-:W-:Y:S02]  /*13b30*/  ISETP.GE.AND P1, PT, R183, UR4, PT ;  /* 0x00000004b7007c0c */ /* 0x000fe4000bf26270 */
[----:B0-----:R-:W-:-:S04]  /*13b40*/  @!P3 LEA R8, P5, R200, R21, 0x2 ;  /* 0x00000015c808b211 */ /* 0x001fc800078a10ff */
[----:B------:R-:W-:-:S05]  /*13b50*/  @!P3 LEA.HI.X R9, R200, R20, R201, 0x2, P5 ;  /* 0x00000014c809b211 */ /* 0x000fca00028f14c9 */
[----:B------:R0:W-:Y:S01]  /*13b60*/  @!P3 ST.E.64 desc[UR42][R8.64], R72 ;  /* 0x000000480800b985 */ /* 0x0001e2000c101b2a */
[----:B------:R-:W-:-:S03]  /*13b70*/  ISETP.GE.AND P3, PT, R179, UR4, PT ;  /* 0x00000004b3007c0c */ /* 0x000fc6000bf66270 */
[----:B------:R1:W-:Y:S01]  /*13b80*/  @!P4 ST.E.64 desc[UR42][R10.64], R76 ;  /* 0x0000004c0a00c985 */ /* 0x0003e2000c101b2a */
[CC--:B0-----:R-:W-:Y:S02]  /*13b90*/  @!P0 LEA R8, P4, R196.reuse, R21.reuse, 0x2 ;  /* 0x00000015c4088211 */ /* 0x0c1fe400078810ff */
        /* <DEDUP_REMOVED lines=9> */
[----:B------:R-:W-:Y:S02]  /*13c30*/  @!P2 ST.E.64 desc[UR42][R14.64], R88 ;  /* 0x000000580e00a985 */ /* 0x000fe4000c101b2a */
[-C--:B0-----:R-:W-:Y:S02]  /*13c40*/  @!P4 LEA R8, P2, R177, R21.reuse, 0x2 ;  /* 0x00000015b108c211 */ /* 0x081fe400078410ff */
[-C--:B-1----:R-:W-:Y:S02]  /*13c50*/  @!P3 LEA R6, P6, R179, R21.reuse, 0x2 ;  /* 0x00000015b306b211 */ /* 0x082fe400078c10ff */
[-C--:B------:R-:W-:Y:S02]  /*13c60*/  @!P4 LEA.HI.X R9, R177, R20.reuse, R178, 0x2, P2 ;  /* 0x00000014b109c211 */ /* 0x080fe400010f14b2 */
[----:B------:R-:W-:Y:S02]  /*13c70*/  @!P3 LEA.HI.X R7, R179, R20, R180, 0x2, P6 ;  /* 0x00000014b307b211 */ /* 0x000fe400030f14b4 */
[----:B------:R-:W-:-:S02]  /*13c80*/  @!P5 LEA R10, P6, R175, R21, 0x2 ;  /* 0x00000015af0ad211 */ /* 0x000fc400078c10ff */
[----:B------:R-:W-:Y:S01]  /*13c90*/  ISETP.GE.AND P2, PT, R169, UR4, PT ;  /* 0x00000004a9007c0c */ /* 0x000fe2000bf46270 */
[----:B------:R0:W-:Y:S01]  /*13ca0*/  @!P3 ST.E.64 desc[UR42][R6.64], R92 ;  /* 0x0000005c0600b985 */ /* 0x0001e2000c101b2a */
[----:B------:R-:W-:-:S03]  /*13cb0*/  @!P5 LEA.HI.X R11, R175, R20, R176, 0x2, P6 ;  /* 0x00000014af0bd211 */ /* 0x000fc600030f14b0 */
        /* <DEDUP_REMOVED lines=39> */
[CC--:B------:R-:W-:Y:S02]  /*13f30*/  @!P5 LEA R14, P0, R84.reuse, R21.reuse, 0x2 ;  /* 0x00000015540ed211 */ /* 0x0c0fe400078010ff */
[C---:B-1----:R-:W-:Y:S01]  /*13f40*/  @!P2 LEA R8, P1, R153.reuse, R21, 0x2 ;  /* 0x000000159908a211 */ /* 0x042fe200078210ff */
[----:B------:R3:W-:Y:S01]  /*13f50*/  @!P4 ST.E.64 desc[UR42][R6.64], R136 ;  /* 0x000000880600c985 */ /* 0x0007e2000c101b2a */
[-C--:B------:R-:W-:Y:S02]  /*13f60*/  @!P5 LEA.HI.X R15, R84, R20.reuse, R152, 0x2, P0 ;  /* 0x00000014540fd211 */ /* 0x080fe400000f1498 */
[----:B------:R-:W-:Y:S01]  /*13f70*/  @!P2 LEA.HI.X R9, R153, R20, R154, 0x2, P1 ;  /* 0x000000149909a211 */ /* 0x000fe200008f149a */
[----:B------:R3:W-:Y:S04]  /*13f80*/  @!P3 ST.E.64 desc[UR42][R10.64], R140 ;  /* 0x0000008c0a00b985 */ /* 0x0007e8000c101b2a */
[----:B------:R3:W-:Y:S04]  /*13f90*/  @!P2 ST.E.64 desc[UR42][R8.64], R144 ;  /* 0x000000900800a985 */ /* 0x0007e8000c101b2a */
[----:B------:R3:W-:Y:S02]  /*13fa0*/  @!P5 ST.E.64 desc[UR42][R14.64], R148 ;  /* 0x000000940e00d985 */ /* 0x0007e4000c101b2a */
.L_x_4578:
[----:B------:R-:W-:Y:S05]  /*13fb0*/  BSYNC B1 ;  /* 0x0000000000017941 */ /* 0x000fea0003800000 */
.L_x_4577:
[----:B---3--:R-:W-:Y:S01]  /*13fc0*/  VIADD R6, R13, 0x8 ;  /* 0x000000080d067836 */ /* 0x008fe20000000000 */
[----:B0-----:R-:W0:Y:S04]  /*13fd0*/  SHFL.IDX PT, R12, R12, 0x1, 0x1c1f ;  /* 0x003c1f000c0c7f89 */ /* 0x001e2800000e0000 */
[----:B------:R-:W-:Y:S01]  /*13fe0*/  ISETP.GE.AND P0, PT, R6, R3, PT ;  /* 0x000000030600720c */ /* 0x000fe20003f06270 */
[----:B------:R-:W3:-:S12]  /*13ff0*/  SHFL.IDX PT, R0, R0, 0x1, 0x1c1f ;  /* 0x003c1f0000007f89 */ /* 0x000ed800000e0000 */
[----:B------:R-:W-:Y:S05]  /*14000*/  @P0 BRA `(.L_x_4576) ;  /* 0x0000001800840947 */ /* 0x000fea0003800000 */
[C---:B------:R-:W-:Y:S01]  /*14010*/  VIADD R11, R222.reuse, 0x8 ;  /* 0x00000008de0b7836 */ /* 0x040fe20000000000 */
[----:B------:R-:W-:Y:S01]  /*14020*/  ULDC UR4, c[0x0][0xbc8] ;  /* 0x0002f20000047ab9 */ /* 0x000fe20000000800 */
[C---:B------:R-:W-:Y:S01]  /*14030*/  VIADD R14, R222.reuse, 0x10 ;  /* 0x00000010de0e7836 */ /* 0x040fe20000000000 */
[C---:B------:R-:W-:Y:S01]  /*14040*/  ISETP.GE.AND P2, PT, R222.reuse, UR4, PT ;  /* 0x00000004de007c0c */ /* 0x040fe2000bf46270 */
[C---:B------:R-:W-:Y:S01]  /*14050*/  VIADD R10, R222.reuse, 0x18 ;  /* 0x00000018de0a7836 */ /* 0x040fe20000000000 */
[----:B------:R-:W-:Y:S01]  /*14060*/  ISETP.GE.AND P5, PT, R11, UR4, PT ;  /* 0x000000040b007c0c */ /* 0x000fe2000bfa6270 */
[----:B------:R-:W-:Y:S01]  /*14070*/  VIADD R15, R222, 0x8 ;  /* 0x00000008de0f7836 */ /* 0x000fe20000000000 */
[----:B------:R-:W-:Y:S01]  /*14080*/  ISETP.GE.AND P3, PT, R14, UR4, PT ;  /* 0x000000040e007c0c */ /* 0x000fe2000bf66270 */
[----:B-1----:R-:W-:Y:S01]  /*14090*/  VIADD R21, R222, 0x20 ;  /* 0x00000020de157836 */ /* 0x002fe20000000000 */
[----:B------:R-:W-:Y:S01]  /*140a0*/  ISETP.GE.AND P4, PT, R10, UR4, PT ;  /* 0x000000040a007c0c */ /* 0x000fe2000bf86270 */
[C---:B------:R-:W-:Y:S01]  /*140b0*/  VIADD R24, R222.reuse, 0x28 ;  /* 0x00000028de187836 */ /* 0x040fe20000000000 */
[----:B--2---:R-:W-:Y:S01]  /*140c0*/  SHF.R.S32.HI R20, RZ, 0x1f, R222 ;  /* 0x0000001fff147819 */ /* 0x004fe200000114de */
[----:B------:R-:W-:Y:S01]  /*140d0*/  VIADD R25, R222, 0x20 ;  /* 0x00000020de197836 */ /* 0x000fe20000000000 */
[----:B------:R-:W-:-:S03]  /*140e0*/  SHF.R.S32.HI R15, RZ, 0x1f, R15 ;  /* 0x0000001fff0f7819 */ /* 0x000fc6000001140f */
[CC--:B---3--:R-:W-:Y:S02]  /*140f0*/  @!P2 LEA R6, P0, R222.reuse, R0.reuse, 0x2 ;  /* 0x00000000de06a211 */ /* 0x0c8fe400078010ff */
[C---:B------:R-:W-:Y:S02]  /*14100*/  @!P5 LEA R8, P1, R11.reuse, R0, 0x2 ;  /* 0x000000000b08d211 */ /* 0x040fe400078210ff */
[CC--:B0-----:R-:W-:Y:S01]  /*14110*/  @!P2 LEA.HI.X R7, R222.reuse, R12.reuse, R20, 0x2, P0 ;  /* 0x0000000cde07a211 */ /* 0x0c1fe200000f1414 */
[C---:B------:R-:W-:Y:S01]  /*14120*/  VIADD R20, R222.reuse, 0x10 ;  /* 0x00000010de147836 */ /* 0x040fe20000000000 */
[----:B------:R-:W-:Y:S01]  /*14130*/  @!P5 LEA.HI.X R9, R11, R12, R15, 0x2, P1 ;  /* 0x0000000c0b09d211 */ /* 0x000fe200008f140f */
[C---:B------:R-:W-:Y:S01]  /*14140*/  VIADD R11, R222.reuse, 0x18 ;  /* 0x00000018de0b7836 */ /* 0x040fe20000000000 */
[----:B------:R-:W-:Y:S01]  /*14150*/  ISETP.GE.AND P0, PT, R21, UR4, PT ;  /* 0x0000000415007c0c */ /* 0x000fe2000bf06270 */
[----:B------:R0:W-:Y:S01]  /*14160*/  @!P2 ST.E.64 desc[UR42][R6.64], R26 ;  /* 0x0000001a0600a985 */ /* 0x0001e2000c101b2a */
[----:B------:R-:W-:Y:S01]  /*14170*/  SHF.R.S32.HI R20, RZ, 0x1f, R20 ;  /* 0x0000001fff147819 */ /* 0x000fe20000011414 */
[----:B------:R-:W-:Y:S01]  /*14180*/  VIADD R15, R222, 0x30 ;  /* 0x00000030de0f7836 */ /* 0x000fe20000000000 */
[----:B------:R-:W-:Y:S01]  /*14190*/  SHF.R.S32.HI R11, RZ, 0x1f, R11 ;  /* 0x0000001fff0b7819 */ /* 0x000fe2000001140b */
[----:B------:R1:W-:Y:S01]  /*141a0*/  @!P5 ST.E.64 desc[UR42][R8.64], R30 ;  /* 0x0000001e0800d985 */ /* 0x0003e2000c101b2a */
[----:B------:R-:W-:-:S02]  /*141b0*/  ISETP.GE.AND P1, PT, R24, UR4, PT ;  /* 0x0000000418007c0c */ /* 0x000fc4000bf26270 */
[----:B------:R-:W-:Y:S02]  /*141c0*/  ISETP.GE.AND P2, PT, R15, UR4, PT ;  /* 0x000000040f007c0c */ /* 0x000fe4000bf46270 */
[----:B------:R-:W-:Y:S02]  /*141d0*/  SHF.R.S32.HI R25, RZ, 0x1f, R25 ;  /* 0x0000001fff197819 */ /* 0x000fe40000011419 */
[-C--:B0-----:R-:W-:Y:S02]  /*141e0*/  @!P3 LEA R6, P5, R14, R0.reuse, 0x2 ;  /* 0x000000000e06b211 */ /* 0x081fe400078a10ff */
[----:B-1----:R-:W-:Y:S02]  /*141f0*/  @!P4 LEA R8, P6, R10, R0, 0x2 ;  /* 0x000000000a08c211 */ /* 0x002fe400078c10ff */
[-C--:B------:R-:W-:Y:S01]  /*14200*/  @!P3 LEA.HI.X R7, R14, R12.reuse, R20, 0x2, P5 ;  /* 0x0000000c0e07b211 */ /* 0x080fe200028f1414 */
[----:B------:R-:W-:Y:S01]  /*14210*/  VIADD R20, R222, 0x38 ;  /* 0x00000038de147836 */ /* 0x000fe20000000000 */
[----:B------:R-:W-:Y:S01]  /*14220*/  @!P4 LEA.HI.X R9, R10, R12, R11, 0x2, P6 ;  /* 0x0000000c0a09c211 */ /* 0x000fe200030f140b */
[----:B------:R-:W-:-:S02]  /*14230*/  VIADD R14, R222, 0x40 ;  /* 0x00000040de0e7836 */ /* 0x000fc40000000000 */
[----:B------:R-:W-:Y:S01]  /*14240*/  @!P2 LEA R10, P6, R15, R0, 0x2 ;  /* 0x000000000f0aa211 */ /* 0x000fe200078c10ff */
[----:B------:R0:W-:Y:S01]  /*14250*/  @!P3 ST.E.64 desc[UR42][R6.64], R34 ;  /* 0x000000220600b985 */ /* 0x0001e2000c101b2a */
[----:B------:R-:W-:-:S03]  /*14260*/  ISETP.GE.AND P3, PT, R20, UR4, PT ;  /* 0x0000000414007c0c */ /* 0x000fc6000bf66270 */
[----:B------:R1:W-:Y:S01]  /*14270*/  @!P4 ST.E.64 desc[UR42][R8.64], R38 ;  /* 0x000000260800c985 */ /* 0x0003e2000c101b2a */
[----:B0-----:R-:W-:-:S04]  /*14280*/  @!P0 LEA R6, P4, R21, R0, 0x2 ;  /* 0x0000000015068211 */ /* 0x001fc800078810ff */
[----:B------:R-:W-:Y:S01]  /*14290*/  @!P0 LEA.HI.X R7, R21, R12, R25, 0x2, P4 ;  /* 0x0000000c15078211 */ /* 0x000fe200020f1419 */
[----:B------:R-:W-:Y:S01]  /*142a0*/  VIADD R25, R222, 0x28 ;  /* 0x00000028de197836 */ /* 0x000fe20000000000 */
[----:B-1----:R-:W-:Y:S01]  /*142b0*/  @!P1 LEA R8, P5, R24, R0, 0x2 ;  /* 0x0000000018089211 */ /* 0x002fe200078a10ff */
[----:B------:R-:W-:Y:S01]  /*142c0*/  VIADD R21, R222, 0x30 ;  /* 0x00000030de157836 */ /* 0x000fe20000000000 */
[----:B------:R-:W-:Y:S01]  /*142d0*/  ISETP.GE.AND P4, PT, R14, UR4, PT ;  /* 0x000000040e007c0c */ /* 0x000fe2000bf86270 */
[----:B------:R0:W-:Y:S01]  /*142e0*/  @!P0 ST.E.64 desc[UR42][R6.64], R42 ;  /* 0x0000002a06008985 */ /* 0x0001e2000c101b2a */
[----:B------:R-:W-:Y:S02]  /*142f0*/  SHF.R.S32.HI R25, RZ, 0x1f, R25 ;  /* 0x0000001fff197819 */ /* 0x000fe40000011419 */
[----:B------:R-:W-:Y:S02]  /*14300*/  SHF.R.S32.HI R21, RZ, 0x1f, R21 ;  /* 0x0000001fff157819 */ /* 0x000fe40000011415 */
[----:B------:R-:W-:-:S02]  /*14310*/  @!P1 LEA.HI.X R9, R24, R12, R25, 0x2, P5 ;  /* 0x0000000c18099211 */ /* 0x000fc400028f1419 */
[----:B------:R-:W-:Y:S02]  /*14320*/  ISETP.GE.AND P5, PT, R220, UR4, PT ;  /* 0x00000004dc007c0c */ /* 0x000fe4000bfa6270 */
[----:B------:R-:W-:Y:S01]  /*14330*/  @!P2 LEA.HI.X R11, R15, R12, R21, 0x2, P6 ;  /* 0x0000000c0f0ba211 */ /* 0x000fe200030f1415 */
[C---:B------:R-:W-:Y:S01]  /*14340*/  VIADD R21, R222.reuse, 0x38 ;  /* 0x00000038de157836 */ /* 0x040fe20000000000 */
[----:B------:R1:W-:Y:S01]  /*14350*/  @!P1 ST.E.64 desc[UR42][R8.64], R46 ;  /* 0x0000002e08009985 */ /* 0x0003e2000c101b2a */
[----:B------:R-:W-:Y:S01]  /*14360*/  VIADD R15, R222, 0x40 ;  /* 0x00000040de0f7836 */ /* 0x000fe20000000000 */
[----:B------:R-:W-:Y:S02]  /*14370*/  ISETP.GE.AND P0, PT, R215, UR4, PT ;  /* 0x00000004d7007c0c */ /* 0x000fe4000bf06270 */
[----:B0-----:R-:W-:Y:S01]  /*14380*/  @!P3 LEA R6, P6, R20, R0, 0x2 ;  /* 0x000000001406b211 */ /* 0x001fe200078c10ff */
[----:B------:R0:W-:Y:S01]  /*14390*/  @!P2 ST.E.64 desc[UR42][R10.64], R50 ;  /* 0x000000320a00a985 */ /* 0x0001e2000c101b2a */
[----:B------:R-:W-:-:S02]  /*143a0*/  SHF.R.S32.HI R21, RZ, 0x1f, R21 ;  /* 0x0000001fff157819 */ /* 0x000fc40000011415 */
[----:B------:R-:W-:Y:S02]  /*143b0*/  ISETP.GE.AND P1, PT, R204, UR4, PT ;  /* 0x00000004cc007c0c */ /* 0x000fe4000bf26270 */
[----:B------:R-:W-:Y:S02]  /*143c0*/  SHF.R.S32.HI R15, RZ, 0x1f, R15 ;  /* 0x0000001fff0f7819 */ /* 0x000fe4000001140f */
[----:B------:R-:W-:Y:S02]  /*143d0*/  @!P3 LEA.HI.X R7, R20, R12, R21, 0x2, P6 ;  /* 0x0000000c1407b211 */ /* 0x000fe400030f1415 */
[----:B-1----:R-:W-:-:S03]  /*143e0*/  @!P4 LEA R8, P2, R14, R0, 0x2 ;  /* 0x000000000e08c211 */ /* 0x002fc600078410ff */
[----:B------:R1:W-:Y:S01]  /*143f0*/  @!P3 ST.E.64 desc[UR42][R6.64], R54 ;  /* 0x000000360600b985 */ /* 0x0003e2000c101b2a */
[----:B------:R-:W-:Y:S02]  /*14400*/  @!P4 LEA.HI.X R9, R14, R12, R15, 0x2, P2 ;  /* 0x0000000c0e09c211 */ /* 0x000fe400010f140f */
[----:B0-----:R-:W-:Y:S02]  /*14410*/  @!P5 LEA R10, P6, R220, R0, 0x2 ;  /* 0x00000000dc0ad211 */ /* 0x001fe400078c10ff */
[----:B------:R-:W-:Y:S01]  /*14420*/  ISETP.GE.AND P2, PT, R200, UR4, PT ;  /* 0x00000004c8007c0c */ /* 0x000fe2000bf46270 */
[----:B------:R0:W-:Y:S01]  /*14430*/  @!P4 ST.E.64 desc[UR42][R8.64], R58 ;  /* 0x0000003a0800c985 */ /* 0x0001e2000c101b2a */
[----:B------:R-:W-:Y:S02]  /*14440*/  @!P5 LEA.HI.X R11, R220, R12, R221, 0x2, P6 ;  /* 0x0000000cdc0bd211 */ /* 0x000fe400030f14dd */
[----:B------:R-:W-:Y:S02]  /*14450*/  ISETP.GE.AND P3, PT, R198, UR4, PT ;  /* 0x00000004c6007c0c */ /* 0x000fe4000bf66270 */
[----:B------:R-:W-:Y:S01]  /*14460*/  ISETP.GE.AND P4, PT, R196, UR4, PT ;  /* 0x00000004c4007c0c */ /* 0x000fe2000bf86270 */
[----:B------:R2:W-:Y:S01]  /*14470*/  @!P5 ST.E.64 desc[UR42][R10.64], R62 ;  /* 0x0000003e0a00d985 */ /* 0x0005e2000c101b2a */
[----:B-1----:R-:W-:-:S04]  /*14480*/  @!P0 LEA R6, P6, R215, R0, 0x2 ;  /* 0x00000000d7068211 */ /* 0x002fc800078c10ff */
[----:B------:R-:W-:Y:S02]  /*14490*/  @!P0 LEA.HI.X R7, R215, R12, R219, 0x2, P6 ;  /* 0x0000000cd7078211 */ /* 0x000fe400030f14db */
[----:B0-----:R-:W-:-:S03]  /*144a0*/  @!P1 LEA R8, P5, R204, R0, 0x2 ;  /* 0x00000000cc089211 */ /* 0x001fc600078a10ff */
[----:B------:R0:W-:Y:S01]  /*144b0*/  @!P0 ST.E.64 desc[UR42][R6.64], R66 ;  /* 0x0000004206008985 */ /* 0x0001e2000c101b2a */
[----:B------:R-:W-:Y:S02]  /*144c0*/  @!P1 LEA.HI.X R9, R204, R12, R205, 0x2, P5 ;  /* 0x0000000ccc099211 */ /* 0x000fe400028f14cd */
[----:B------:R-:W-:Y:S02]  /*144d0*/  ISETP.GE.AND P5, PT, R183, UR4, PT ;  /* 0x00000004b7007c0c */ /* 0x000fe4000bfa6270 */
[C---:B--2---:R-:W-:Y:S01]  /*144e0*/  @!P2 LEA R10, P6, R200.reuse, R0, 0x2 ;  /* 0x00000000c80aa211 */ /* 0x044fe200078c10ff */
[----:B------:R1:W-:Y:S03]  /*144f0*/  @!P1 ST.E.64 desc[UR42][R8.64], R70 ;  /* 0x0000004608009985 */ /* 0x0003e6000c101b2a */
[----:B------:R-:W-:Y:S02]  /*14500*/  @!P2 LEA.HI.X R11, R200, R12, R201, 0x2, P6 ;  /* 0x0000000cc80ba211 */ /* 0x000fe400030f14c9 */
[----:B0-----:R-:W-:-:S03]  /*14510*/  @!P3 LEA R6, P1, R198, R0, 0x2 ;  /* 0x00000000c606b211 */ /* 0x001fc600078210ff */
[----:B------:R0:W-:Y:S01]  /*14520*/  @!P2 ST.E.64 desc[UR42][R10.64], R74 ;  /* 0x0000004a0a00a985 */ /* 0x0001e2000c101b2a */
[----:B------:R-:W-:Y:S02]  /*14530*/  ISETP.GE.AND P2, PT, R181, UR4, PT ;  /* 0x00000004b5007c0c */ /* 0x000fe4000bf46270 */
[----:B------:R-:W-:Y:S02]  /*14540*/  @!P3 LEA.HI.X R7, R198, R12, R199, 0x2, P1 ;  /* 0x0000000cc607b211 */ /* 0x000fe400008f14c7 */
[----:B------:R-:W-:Y:S02]  /*14550*/  ISETP.GE.AND P1, PT, R179, UR4, PT ;  /* 0x00000004b3007c0c */ /* 0x000fe4000bf26270 */
[C---:B-1----:R-:W-:Y:S01]  /*14560*/  @!P4 LEA R8, P0, R196.reuse, R0, 0x2 ;  /* 0x00000000c408c211 */ /* 0x042fe200078010ff */
[----:B------:R1:W-:Y:S03]  /*14570*/  @!P3 ST.E.64 desc[UR42][R6.64], R78 ;  /* 0x0000004e0600b985 */ /* 0x0003e6000c101b2a */
[----:B------:R-:W-:-:S02]  /*14580*/  @!P4 LEA.HI.X R9, R196, R12, R197, 0x2, P0 ;  /* 0x0000000cc409c211 */ /* 0x000fc400000f14c5 */
[----:B------:R-:W-:Y:S02]  /*14590*/  ISETP.GE.AND P0, PT, R177, UR4, PT ;  /* 0x00000004b1007c0c */ /* 0x000fe4000bf06270 */
[----:B0-----:R-:W-:Y:S01]  /*145a0*/  @!P5 LEA R10, P6, R183, R0, 0x2 ;  /* 0x00000000b70ad211 */ /* 0x001fe200078c10ff */
[----:B------:R-:W-:Y:S01]  /*145b0*/  @!P4 ST.E.64 desc[UR42][R8.64], R82 ;  /* 0x000000520800c985 */ /* 0x000fe2000c101b2a */
[----:B------:R-:W-:Y:S02]  /*145c0*/  ISETP.GE.AND P4, PT, R173, UR4, PT ;  /* 0x00000004ad007c0c */ /* 0x000fe4000bf86270 */
[----:B------:R-:W-:Y:S02]  /*145d0*/  @!P5 LEA.HI.X R11, R183, R12, R184, 0x2, P6 ;  /* 0x0000000cb70bd211 */ /* 0x000fe400030f14b8 */
[----:B-1----:R-:W-:-:S03]  /*145e0*/  @!P1 LEA R6, P3, R179, R0, 0x2 ;  /* 0x00000000b3069211 */ /* 0x002fc600078610ff */
        /* <DEDUP_REMOVED lines=13> */
[-C--:B0-----:R-:W-:Y:S02]  /*146c0*/  @!P5 LEA R4, P6, R175, R0.reuse, 0x2 ;  /* 0x00000000af04d211 */ /* 0x081fe400078c10ff */
[----:B-1----:R-:W-:Y:S02]  /*146d0*/  @!P4 LEA R6, P0, R173, R0, 0x2 ;  /* 0x00000000ad06c211 */ /* 0x002fe400078010ff */
[----:B------:R-:W-:Y:S02]  /*146e0*/  @!P5 LEA.HI.X R5, R175, R12, R176, 0x2, P6 ;  /* 0x0000000caf05d211 */ /* 0x000fe400030f14b0 */
[----:B--2---:R-:W-:Y:S02]  /*146f0*/  @!P3 LEA R8, P6, R171, R0, 0x2 ;  /* 0x00000000ab08b211 */ /* 0x004fe400078c10ff */
[----:B------:R-:W-:Y:S01]  /*14700*/  @!P4 LEA.HI.X R7, R173, R12, R174, 0x2, P0 ;  /* 0x0000000cad07c211 */ /* 0x000fe200000f14ae */
[----:B------:R0:W-:Y:S01]  /*14710*/  @!P5 ST.E.64 desc[UR42][R4.64], R102 ;  /* 0x000000660400d985 */ /* 0x0001e2000c101b2a */
[----:B------:R-:W-:-:S02]  /*14720*/  ISETP.GE.AND P0, PT, R165, UR4, PT ;  /* 0x00000004a5007c0c */ /* 0x000fc4000bf06270 */
[----:B------:R-:W-:Y:S01]  /*14730*/  @!P3 LEA.HI.X R9, R171, R12, R172, 0x2, P6 ;  /* 0x0000000cab09b211 */ /* 0x000fe200030f14ac */
[----:B------:R1:W-:Y:S04]  /*14740*/  @!P4 ST.E.64 desc[UR42][R6.64], R106 ;  /* 0x0000006a0600c985 */ /* 0x0003e8000c101b2a */
[----:B------:R2:W-:Y:S01]  /*14750*/  @!P3 ST.E.64 desc[UR42][R8.64], R110 ;  /* 0x0000006e0800b985 */ /* 0x0005e2000c101b2a */
[----:B------:R-:W-:Y:S02]  /*14760*/  ISETP.GE.AND P3, PT, R163, UR4, PT ;  /* 0x00000004a3007c0c */ /* 0x000fe4000bf66270 */
[-C--:B0-----:R-:W-:Y:S02]  /*14770*/  @!P2 LEA R4, P4, R169, R0.reuse, 0x2 ;  /* 0x00000000a904a211 */ /* 0x081fe400078810ff */
[----:B-1----:R-:W-:-:S02]  /*14780*/  @!P1 LEA R6, P5, R167, R0, 0x2 ;  /* 0x00000000a7069211 */ /* 0x002fc400078a10ff */
[----:B------:R-:W-:Y:S02]  /*14790*/  @!P2 LEA.HI.X R5, R169, R12, R170, 0x2, P4 ;  /* 0x0000000ca905a211 */ /* 0x000fe400020f14aa */
[----:B------:R-:W-:Y:S02]  /*147a0*/  ISETP.GE.AND P4, PT, R161, UR4, PT ;  /* 0x00000004a1007c0c */ /* 0x000fe4000bf86270 */
[----:B--2---:R-:W-:Y:S01]  /*147b0*/  @!P0 LEA R8, P6, R165, R0, 0x2 ;  /* 0x00000000a5088211 */ /* 0x004fe200078c10ff */
[----:B------:R0:W-:Y:S01]  /*147c0*/  @!P2 ST.E.64 desc[UR42][R4.64], R114 ;  /* 0x000000720400a985 */ /* 0x0001e2000c101b2a */
[-C--:B------:R-:W-:Y:S02]  /*147d0*/  @!P1 LEA.HI.X R7, R167, R12.reuse, R168, 0x2, P5 ;  /* 0x0000000ca7079211 */ /* 0x080fe400028f14a8 */
[----:B------:R-:W-:Y:S02]  /*147e0*/  @!P0 LEA.HI.X R9, R165, R12, R166, 0x2, P6 ;  /* 0x0000000ca5098211 */ /* 0x000fe400030f14a6 */
[----:B------:R-:W-:Y:S01]  /*147f0*/  ISETP.GE.AND P2, PT, R159, UR4, PT ;  /* 0x000000049f007c0c */ /* 0x000fe2000bf46270 */
[----:B------:R1:W-:Y:S01]  /*14800*/  @!P1 ST.E.64 desc[UR42][R6.64], R118 ;  /* 0x0000007606009985 */ /* 0x0003e2000c101b2a */
[----:B------:R-:W-:-:S03]  /*14810*/  ISETP.GE.AND P1, PT, R157, UR4, PT ;  /* 0x000000049d007c0c */ /* 0x000fc6000bf26270 */
[----:B------:R2:W-:Y:S01]  /*14820*/  @!P0 ST.E.64 desc[UR42][R8.64], R122 ;  /* 0x0000007a08008985 */ /* 0x0005e2000c101b2a */
[----:B------:R-:W-:Y:S02]  /*14830*/  ISETP.GE.AND P0, PT, R155, UR4, PT ;  /* 0x000000049b007c0c */ /* 0x000fe4000bf06270 */
[----:B0-----:R-:W-:-:S04]  /*14840*/  @!P4 LEA R4, P6, R161, R0, 0x2 ;  /* 0x00000000a104c211 */ /* 0x001fc800078c10ff */
[----:B------:R-:W-:Y:S02]  /*14850*/  @!P4 LEA.HI.X R5, R161, R12, R162, 0x2, P6 ;  /* 0x0000000ca105c211 */ /* 0x000fe400030f14a2 */
[----:B-1----:R-:W-:-:S04]  /*14860*/  @!P3 LEA R6, P5, R163, R0, 0x2 ;  /* 0x00000000a306b211 */ /* 0x002fc800078a10ff */
[----:B------:R-:W-:Y:S02]  /*14870*/  @!P3 LEA.HI.X R7, R163, R12, R164, 0x2, P5 ;  /* 0x0000000ca307b211 */ /* 0x000fe400028f14a4 */
[----:B------:R-:W-:-:S03]  /*14880*/  ISETP.GE.AND P5, PT, R153, UR4, PT ;  /* 0x0000000499007c0c */ /* 0x000fc6000bfa6270 */
[----:B------:R0:W-:Y:S04]  /*14890*/  @!P3 ST.E.64 desc[UR42][R6.64], R126 ;  /* 0x0000007e0600b985 */ /* 0x0001e8000c101b2a */
[----:B------:R1:W-:Y:S01]  /*148a0*/  @!P4 ST.E.64 desc[UR42][R4.64], R130 ;  /* 0x000000820400c985 */ /* 0x0003e2000c101b2a */
[----:B--2---:R-:W-:-:S04]  /*148b0*/  @!P0 LEA R8, P4, R155, R0, 0x2 ;  /* 0x000000009b088211 */ /* 0x004fc800078810ff */
[----:B------:R-:W-:Y:S02]  /*148c0*/  @!P0 LEA.HI.X R9, R155, R12, R156, 0x2, P4 ;  /* 0x0000000c9b098211 */ /* 0x000fe400020f149c */
[-C--:B0-----:R-:W-:Y:S02]  /*148d0*/  @!P2 LEA R6, P3, R159, R0.reuse, 0x2 ;  /* 0x000000009f06a211 */ /* 0x081fe400078610ff */
[----:B-1----:R-:W-:Y:S02]  /*148e0*/  @!P1 LEA R4, P6, R157, R0, 0x2 ;  /* 0x000000009d049211 */ /* 0x002fe400078c10ff */
[----:B------:R-:W-:Y:S02]  /*148f0*/  @!P2 LEA.HI.X R7, R159, R12, R160, 0x2, P3 ;  /* 0x0000000c9f07a211 */ /* 0x000fe400018f14a0 */
[----:B------:R-:W-:Y:S02]  /*14900*/  @!P5 LEA R10, P3, R153, R0, 0x2 ;  /* 0x00000000990ad211 */ /* 0x000fe400078610ff */
[-C--:B------:R-:W-:Y:S01]  /*14910*/  @!P1 LEA.HI.X R5, R157, R12.reuse, R158, 0x2, P6 ;  /* 0x0000000c9d059211 */ /* 0x080fe200030f149e */
[----:B------:R0:W-:Y:S01]  /*14920*/  @!P2 ST.E.64 desc[UR42][R6.64], R134 ;  /* 0x000000860600a985 */ /* 0x0001e2000c101b2a */
[----:B------:R-:W-:-:S03]  /*14930*/  @!P5 LEA.HI.X R11, R153, R12, R154, 0x2, P3 ;  /* 0x0000000c990bd211 */ /* 0x000fc600018f149a */
[----:B------:R0:W-:Y:S04]  /*14940*/  @!P1 ST.E.64 desc[UR42][R4.64], R138 ;  /* 0x0000008a04009985 */ /* 0x0001e8000c101b2a */
[----:B------:R0:W-:Y:S01]  /*14950*/  @!P0 ST.E.64 desc[UR42][R8.64], R142 ;  /* 0x0000008e08008985 */ /* 0x0001e2000c101b2a */
[----:B------:R-:W-:-:S03]  /*14960*/  ISETP.GE.AND P0, PT, R84, UR4, PT ;  /* 0x0000000454007c0c */ /* 0x000fc6000bf06270 */
[----:B------:R0:W-:Y:S10]  /*14970*/  @!P5 ST.E.64 desc[UR42][R10.64], R146 ;  /* 0x000000920a00d985 */ /* 0x0001f4000c101b2a */
[----:B------:R-:W-:Y:S05]  /*14980*/  @P0 BRA `(.L_x_4576) ;  /* 0x0000001000240947 */ /* 0x000fea0003800000 */
[----:B0-----:R-:W-:-:S04]  /*14990*/  LEA R4, P0, R84, R0, 0x2 ;  /* 0x0000000054047211 */ /* 0x001fc800078010ff */
[----:B------:R-:W-:-:S05]  /*149a0*/  LEA.HI.X R5, R84, R12, R152, 0x2, P0 ;  /* 0x0000000c54057211 */ /* 0x000fca00000f1498 */
[----:B------:R0:W-:Y:S01]  /*149b0*/  ST.E.64 desc[UR42][R4.64], R150 ;  /* 0x0000009604007985 */ /* 0x0001e2000c101b2a */
[----:B------:R-:W-:Y:S05]  /*149c0*/  BRA `(.L_x_4576) ;  /* 0x0000001000147947 */ /* 0x000fea0003800000 */
.L_x_4570:
[----:B------:R-:W2:Y:S01]  /*149d0*/  LDL.LU R6, [R1+0x38] ;  /* 0x0000380001067983 */ /* 0x000ea20000300800 */
[----:B------:R-:W-:Y:S01]  /*149e0*/  ULDC.64 UR6, c[0x0][0xd08] ;  /* 0x0003420000067ab9 */ /* 0x000fe20000000a00 */
[----:B------:R-:W-:Y:S02]  /*149f0*/  ULDC.64 UR4, c[0x0][0xd00] ;  /* 0x0003400000047ab9 */ /* 0x000fe40000000a00 */
[----:B------:R-:W3:Y:S04]  /*14a00*/  LDL.LU R0, [R1+0x3c] ;  /* 0x00003c0001007983 */ /* 0x000ee80000300800 */
[----:B------:R-:W4:Y:S01]  /*14a10*/  LDL R9, [R1+0x34] ;  /* 0x0000340001097983 */ /* 0x000f220000100800 */
[----:B------:R-:W-:Y:S01]  /*14a20*/  ISETP.NE.U32.AND P1, PT, RZ, UR6, PT ;  /* 0x00000006ff007c0c */ /* 0x000fe2000bf25070 */
[----:B------:R-:W-:Y:S01]  /*14a30*/  IMAD.MOV.U32 R3, RZ, RZ, RZ ;  /* 0x000000ffff037224 */ /* 0x000fe200078e00ff */
[----:B------:R-:W-:-:S02]  /*14a40*/  ISETP.NE.U32.AND P0, PT, RZ, UR4, PT ;  /* 0x00000004ff007c0c */ /* 0x000fc4000bf05070 */
[----:B------:R-:W-:Y:S02]  /*14a50*/  ISETP.NE.AND.EX P1, PT, RZ, UR7, PT, P1 ;  /* 0x00000007ff007c0c */ /* 0x000fe4000bf25310 */
[----:B------:R-:W-:Y:S01]  /*14a60*/  ISETP.NE.AND.EX P0, PT, RZ, UR5, PT, P0 ;  /* 0x00000005ff007c0c */ /* 0x000fe2000bf05300 */
[----:B------:R-:W0:Y:S01]  /*14a70*/  S2R R8, SR_TID.X ;  /* 0x0000000000087919 */ /* 0x000e220000002100 */
[----:B--2---:R-:W-:-:S04]  /*14a80*/  IADD3 R4, P2, R6, UR4, RZ ;  /* 0x0000000406047c10 */ /* 0x004fc8000ff5e0ff */
[----:B---3--:R-:W-:-:S05]  /*14a90*/  IADD3.X R5, R0, UR5, RZ, P2, !PT ;  /* 0x0000000500057c10 */ /* 0x008fca00097fe4ff */
[----:B------:R-:W-:Y:S01]  /*14aa0*/  @P1 IADD3 R6, P2, R6, UR6, RZ ;  /* 0x0000000606061c10 */ /* 0x000fe2000ff5e0ff */
[----:B------:R-:W-:Y:S01]  /*14ab0*/  ULDC UR4, c[0x0][0xb88] ;  /* 0x0002e20000047ab9 */ /* 0x000fe20000000800 */
[----:B------:R2:W5:Y:S02]  /*14ac0*/  @P0 LDG.E R3, desc[UR42][R4.64] ;  /* 0x0000002a04030981 */ /* 0x000564000c1e1900 */
[----:B------:R-:W-:Y:S01]  /*14ad0*/  @P1 IADD3.X R7, R0, UR7, RZ, P2, !PT ;  /* 0x0000000700071c10 */ /* 0x000fe200097fe4ff */
[----:B------:R-:W-:-:S06]  /*14ae0*/  IMAD.U32 R0, RZ, RZ, UR4 ;  /* 0x00000004ff007e24 */ /* 0x000fcc000f8e00ff */
[----:B------:R2:W5:Y:S01]  /*14af0*/  @P1 LDG.E R0, desc[UR42][R6.64] ;  /* 0x0000002a06001981 */ /* 0x000562000c1e1900 */
[----:B----4-:R-:W-:Y:S01]  /*14b00*/  ISETP.NE.AND P2, PT, R9, RZ, PT ;  /* 0x000000ff0900720c */ /* 0x010fe20003f45270 */
[----:B0-----:R-:W-:-:S05]  /*14b10*/  VIADD R32, R8, 0xffffff80 ;  /* 0xffffff8008207836 */ /* 0x001fca0000000000 */
[----:B------:R-:W-:-:S07]  /*14b20*/  ISETP.GT.AND P3, PT, R32, 0x3f, PT ;  /* 0x0000003f2000780c */ /* 0x000fce0003f64270 */
[----:B------:R-:W0:Y:S02]  /*14b30*/  @!P2 LDC R9, c[0x0][0xbd4] ;  /* 0x0002f500ff09ab82 */ /* 0x000e240000000800 */
[----:B0-----:R2:W-:Y:S01]  /*14b40*/  @!P2 STL [R1+0x34], R9 ;  /* 0x000034090100a387 */ /* 0x0015e20000100800 */
[----:B------:R-:W-:Y:S01]  /*14b50*/  ISETP.GT.AND P2, PT, R9, 0x1, PT ;  /* 0x000000010900780c */ /* 0x000fe20003f44270 */
[----:B------:R-:W-:-:S12]  /*14b60*/  @P1 BRA `(.L_x_4579) ;  /* 0x0000000000101947 */ /* 0x000fd80003800000 */
[----:B------:R-:W-:Y:S05]  /*14b70*/  @!P0 BRA `(.L_x_4579) ;  /* 0x00000000000c8947 */ /* 0x000fea0003800000 */
[----:B--2---:R-:W2:Y:S04]  /*14b80*/  LDG.E R7, desc[UR42][R4.64] ;  /* 0x0000002a04077981 */ /* 0x004ea8000c1e1900 */
[----:B-----5:R-:W2:Y:S02]  /*14b90*/  LDG.E R0, desc[UR42][R4.64+0x4] ;  /* 0x0000042a04007981 */ /* 0x020ea4000c1e1900 */
[----:B--2---:R-:W-:-:S07]  /*14ba0*/  IMAD.IADD R0, R0, 0x1, -R7 ;  /* 0x0000000100007824 */ /* 0x004fce00078e0a07 */
.L_x_4579:
[----:B--2---:R-:W2:Y:S04]  /*14bb0*/  LDL.LU R5, [R1+0x30] ;  /* 0x0000300001057983 */ /* 0x004ea80000300800 */
[----:B------:R-:W3:Y:S01]  /*14bc0*/  LDL.LU R4, [R1+0x50] ;  /* 0x0000500001047983 */ /* 0x000ee20000300800 */
[----:B------:R-:W-:Y:S01]  /*14bd0*/  BSSY B1, `(.L_x_4580) ;  /* 0x0000039000017945 */ /* 0x000fe20003800000 */
[----:B-----5:R-:W-:Y:S02]  /*14be0*/  SHF.R.S32.HI R26, RZ, 0x1f, R3 ;  /* 0x0000001fff1a7819 */ /* 0x020fe40000011403 */
[----:B--2---:R-:W-:Y:S02]  /*14bf0*/  SEL R29, R5, RZ, !P0 ;  /* 0x000000ff051d7207 */ /* 0x004fe40004000000 */
[----:B---3--:R-:W-:Y:S01]  /*14c00*/  SEL R28, R4, RZ, !P0 ;  /* 0x000000ff041c7207 */ /* 0x008fe20004000000 */
[----:B------:R-:W-:Y:S06]  /*14c10*/  @P3 BRA `(.L_x_4581) ;  /* 0x0000000000d03947 */ /* 0x000fec0003800000 */
[----:B------:R-:W2:Y:S01]  /*14c20*/  LDL R5, [R1+0x40] ;  /* 0x0000400001057983 */ /* 0x000ea20000100800 */
[----:B------:R-:W0:Y:S01]  /*14c30*/  LDC R31, c[0x0][0xce8] ;  /* 0x00033a00ff1f7b82 */ /* 0x000e220000000800 */
[----:B------:R-:W2:Y:S02]  /*14c40*/  S2R R4, SR_TID.X ;  /* 0x0000000000047919 */ /* 0x000ea40000002100 */
[----:B--2---:R-:W-:Y:S02]  /*14c50*/  IMAD R4, R5, 0x40, R4 ;  /* 0x0000004005047824 */ /* 0x004fe400078e0204 */
[----:B0-----:R-:W-:Y:S02]  /*14c60*/  IMAD R5, R0, R31, RZ ;  /* 0x0000001f00057224 */ /* 0x001fe400078e02ff */
[----:B------:R-:W-:-:S05]  /*14c70*/  VIADD R30, R4, 0xffffff80 ;  /* 0xffffff80041e7836 */ /* 0x000fca0000000000 */
[----:B------:R-:W-:-:S13]  /*14c80*/  ISETP.GE.AND P0, PT, R30, R5, PT ;  /* 0x000000051e00720c */ /* 0x000fda0003f06270 */
[----:B------:R-:W-:Y:S05]  /*14c90*/  @P0 BRA `(.L_x_4581) ;  /* 0x0000000000b00947 */ /* 0x000fea0003800000 */
[----:B------:R-:W2:Y:S01]  /*14ca0*/  LDL.LU R33, [R1+0x48] ;  /* 0x0000480001217983 */ /* 0x000ea20000300800 */
[----:B------:R-:W-:Y:S01]  /*14cb0*/  IMAD.MOV.U32 R24, RZ, RZ, 0xab8 ;  /* 0x00000ab8ff187424 */ /* 0x000fe200078e00ff */
[----:B------:R-:W-:Y:S01]  /*14cc0*/  ISETP.GT.AND P0, PT, R9, 0x1, PT ;  /* 0x000000010900780c */ /* 0x000fe20003f04270 */
[----:B------:R-:W0:Y:S01]  /*14cd0*/  LDC.64 R10, c[0x0][0xca8] ;  /* 0x00032a00ff0a7b82 */ /* 0x000e220000000a00 */
[----:B------:R-:W-:Y:S01]  /*14ce0*/  ISETP.NE.AND P1, PT, R31, 0x1, PT ;  /* 0x000000011f00780c */ /* 0x000fe20003f25270 */
[----:B------:R-:W-:Y:S01]  /*14cf0*/  IMAD.MOV.U32 R21, RZ, RZ, R30 ;  /* 0x000000ffff157224 */ /* 0x000fe200078e001e */
[----:B------:R-:W-:-:S05]  /*14d00*/  SEL R24, R24, 0xa78, P0 ;  /* 0x00000a7818187807 */ /* 0x000fca0000000000 */
[----:B------:R-:W3:Y:S08]  /*14d10*/  LDC.64 R4, c[0x0][R24+0x220] ;  /* 0x0000880018047b82 */ /* 0x000ef00000000a00 */
[----:B-1----:R-:W1:Y:S08]  /*14d20*/  LDC.64 R12, c[0x0][R24+0x218] ;  /* 0x00008600180c7b82 */ /* 0x002e700000000a00 */
[----:B------:R-:W4:Y:S08]  /*14d30*/  LDC.64 R6, c[0x0][R24+0x228] ;  /* 0x00008a0018067b82 */ /* 0x000f300000000a00 */
[----:B------:R-:W5:Y:S08]  /*14d40*/  @P1 LDC R15, c[0x0][0xcec] ;  /* 0x00033b00ff0f1b82 */ /* 0x000f700000000800 */
[----:B------:R-:W4:Y:S08]  /*14d50*/  LDC.64 R8, c[0x0][R24+0x210] ;  /* 0x0000840018087b82 */ /* 0x000f300000000a00 */
[----:B------:R-:W4:Y:S01]  /*14d60*/  @P1 LDC R27, c[0x0][0xcf0] ;  /* 0x00033c00ff1b1b82 */ /* 0x000f220000000800 */
[----:B-----5:R-:W-:-:S07]  /*14d70*/  @P1 IMAD.HI.U32 R20, R30, R15, RZ ;  /* 0x0000000f1e141227 */ /* 0x020fce00078e00ff */
[----:B0-----:R-:W0:Y:S01]  /*14d80*/  @!P0 LDC R10, c[0x0][0xc50] ;  /* 0x00031400ff0a8b82 */ /* 0x001e220000000800 */
[-C--:B---3--:R-:W-:Y:S02]  /*14d90*/  IMAD R5, R5, R29.reuse, RZ ;  /* 0x0000001d05057224 */ /* 0x088fe400078e02ff */
[----:B------:R-:W-:-:S05]  /*14da0*/  IMAD.WIDE.U32 R14, R4, R29, RZ ;  /* 0x0000001d040e7225 */ /* 0x000fca00078e00ff */
[----:B------:R-:W3:Y:S01]  /*14db0*/  @!P0 LDC R11, c[0x0][0xc54] ;  /* 0x00031500ff0b8b82 */ /* 0x000ee20000000800 */
[-C--:B-1----:R-:W-:Y:S02]  /*14dc0*/  IMAD R25, R13, R184.reuse, RZ ;  /* 0x000000b80d197224 */ /* 0x082fe400078e02ff */
        /* <DEDUP_REMOVED lines=23> */
[----:B---3--:R-:W-:-:S05]  /*14f40*/  LEA.HI.X R11, R6, R11, R4, 0x2, P0 ;  /* 0x0000000b060b7211 */ /* 0x008fca00000f1404 */
[----:B------:R0:W-:Y:S02]  /*14f50*/  STG.E desc[UR42][R10.64], R5 ;  /* 0x000000050a007986 */ /* 0x0001e4000c10192a */
.L_x_4581:
[----:B------:R-:W-:Y:S05]  /*14f60*/  BSYNC B1 ;  /* 0x0000000000017941 */ /* 0x000fea0003800000 */
.L_x_4580:
[----:B------:R-:W-:Y:S05]  /*14f70*/  @P2 BRA `(.L_x_4576) ;  /* 0x0000000800a82947 */ /* 0x000fea0003800000 */
[----:B0-----:R-:W2:Y:S01]  /*14f80*/  LDL.LU R10, [R1+0x40] ;  /* 0x00004000010a7983 */ /* 0x001ea20000300800 */
[----:B------:R-:W0:Y:S01]  /*14f90*/  LDC R11, c[0x0][0xce8] ;  /* 0x00033a00ff0b7b82 */ /* 0x000e220000000800 */
[----:B------:R-:W-:Y:S01]  /*14fa0*/  ULDC.64 UR4, c[0x0][0xba0] ;  /* 0x0002e80000047ab9 */ /* 0x000fe20000000a00 */
[----:B------:R-:W-:Y:S01]  /*14fb0*/  SHF.R.S32.HI R9, RZ, 0x1f, R32 ;  /* 0x0000001fff097819 */ /* 0x000fe20000011420 */
[----:B------:R-:W-:Y:S01]  /*14fc0*/  IMAD R6, R26, UR4, RZ ;  /* 0x000000041a067c24 */ /* 0x000fe2000f8e02ff */
[----:B------:R-:W-:Y:S01]  /*14fd0*/  BSSY B1, `(.L_x_4582) ;  /* 0x0000080000017945 */ /* 0x000fe20003800000 */
[----:B------:R-:W-:-:S04]  /*14fe0*/  IMAD.WIDE.U32 R4, R3, UR4, RZ ;  /* 0x0000000403047c25 */ /* 0x000fc8000f8e00ff */
[----:B------:R-:W-:Y:S01]  /*14ff0*/  IMAD R7, R3, UR5, R6 ;  /* 0x0000000503077c24 */ /* 0x000fe2000f8e0206 */
[----:B------:R-:W-:Y:S01]  /*15000*/  LEA.HI R6, R9, R32, RZ, 0x3 ;  /* 0x0000002009067211 */ /* 0x000fe200078f18ff */
[----:B------:R-:W3:Y:S01]  /*15010*/  LDC R3, c[0x0][0xbc8] ;  /* 0x0002f200ff037b82 */ /* 0x000ee20000000800 */
[----:B------:R-:W-:Y:S01]  /*15020*/  ULDC.64 UR4, c[0x0][0xbe8] ;  /* 0x0002fa0000047ab9 */ /* 0x000fe20000000a00 */
[----:B------:R-:W-:Y:S01]  /*15030*/  IMAD.IADD R5, R5, 0x1, R7 ;  /* 0x0000000105057824 */ /* 0x000fe200078e0207 */
[----:B------:R-:W-:Y:S01]  /*15040*/  LOP3.LUT R7, R6, 0xfffffff8, RZ, 0xc0, !PT ;  /* 0xfffffff806077812 */ /* 0x000fe200078ec0ff */
[----:B------:R-:W-:Y:S01]  /*15050*/  VIADD R40, R192, 0x40 ;  /* 0x00000040c0287836 */ /* 0x000fe20000000000 */
[----:B------:R-:W-:Y:S01]  /*15060*/  SHF.R.S32.HI R20, RZ, 0x3, R6 ;  /* 0x00000003ff147819 */ /* 0x000fe20000011406 */
[----:B------:R-:W-:-:S04]  /*15070*/  IMAD.WIDE.U32 R4, R184, UR4, R4 ;  /* 0x00000004b8047c25 */ /* 0x000fc8000f8e0004 */
[----:B------:R-:W-:Y:S02]  /*15080*/  IMAD.IADD R7, R32, 0x1, -R7 ;  /* 0x0000000120077824 */ /* 0x000fe400078e0a07 */
[----:B------:R-:W-:Y:S01]  /*15090*/  IMAD R5, R184, UR5, R5 ;  /* 0x00000005b8057c24 */ /* 0x000fe2000f8e0205 */
[----:B0-----:R-:W-:Y:S01]  /*150a0*/  ISETP.NE.AND P0, PT, R11, 0x1, PT ;  /* 0x000000010b00780c */ /* 0x001fe20003f05270 */
[----:B------:R-:W-:Y:S01]  /*150b0*/  IMAD R8, R7, 0x20, R20 ;  /* 0x0000002007087824 */ /* 0x000fe200078e0214 */
[----:B------:R-:W-:Y:S01]  /*150c0*/  ULDC.64 UR4, c[0x0][0xbf0] ;  /* 0x0002fc0000047ab9 */ /* 0x000fe20000000a00 */
[----:B------:R-:W-:Y:S02]  /*150d0*/  VIADD R38, R192, 0x80 ;  /* 0x00000080c0267836 */ /* 0x000fe40000000000 */
[----:B------:R-:W-:Y:S02]  /*150e0*/  IMAD R6, R28, UR4, RZ ;  /* 0x000000041c067c24 */ /* 0x000fe4000f8e02ff */
[----:B------:R-:W-:Y:S01]  /*150f0*/  IMAD.WIDE.U32 R4, R29, UR4, R4 ;  /* 0x000000041d047c25 */ /* 0x000fe2000f8e0004 */
[----:B---3--:R-:W-:-:S03]  /*15100*/  ISETP.GE.AND P1, PT, R40, R3, PT ;  /* 0x000000032800720c */ /* 0x008fc60003f26270 */
[----:B------:R-:W-:Y:S02]  /*15110*/  IMAD R7, R29, UR5, R6 ;  /* 0x000000051d077c24 */ /* 0x000fe4000f8e0206 */
[----:B------:R-:W0:Y:S01]  /*15120*/  @P0 LDC R9, c[0x0][0xcec] ;  /* 0x00033b00ff090b82 */ /* 0x000e220000000800 */
[C---:B------:R-:W-:Y:S01]  /*15130*/  ISETP.GE.AND P2, PT, R192.reuse, R3, PT ;  /* 0x00000003c000720c */ /* 0x040fe20003f46270 */
[C---:B------:R-:W-:Y:S01]  /*15140*/  VIADD R36, R192.reuse, 0xc0 ;  /* 0x000000c0c0247836 */ /* 0x040fe20000000000 */
[----:B------:R-:W-:Y:S01]  /*15150*/  ULDC.64 UR4, c[0x0][0xbe0] ;  /* 0x0002f80000047ab9 */ /* 0x000fe20000000a00 */
[----:B------:R-:W-:Y:S02]  /*15160*/  IMAD.IADD R5, R5, 0x1, R7 ;  /* 0x0000000105057824 */ /* 0x000fe400078e0207 */
[----:B------:R-:W-:Y:S02]  /*15170*/  VIADD R34, R192, 0x100 ;  /* 0x00000100c0227836 */ /* 0x000fe40000000000 */
[----:B------:R-:W3:Y:S01]  /*15180*/  @P0 LDC R13, c[0x0][0xcf0] ;  /* 0x00033c00ff0d0b82 */ /* 0x000ee20000000800 */
[----:B------:R-:W-:-:S02]  /*15190*/  IMAD R21, R0, R11, RZ ;  /* 0x0000000b00157224 */ /* 0x000fc400078e02ff */
[C---:B------:R-:W-:Y:S02]  /*151a0*/  VIADD R31, R192.reuse, 0x140 ;  /* 0x00000140c01f7836 */ /* 0x040fe40000000000 */
[C---:B------:R-:W-:Y:S02]  /*151b0*/  VIADD R27, R192.reuse, 0x180 ;  /* 0x00000180c01b7836 */ /* 0x040fe40000000000 */
[C---:B------:R-:W-:Y:S02]  /*151c0*/  VIADD R24, R192.reuse, 0x1c0 ;  /* 0x000001c0c0187836 */ /* 0x040fe40000000000 */
[C---:B------:R-:W-:Y:S02]  /*151d0*/  VIADD R25, R192.reuse, 0x1c0 ;  /* 0x000001c0c0197836 */ /* 0x040fe40000000000 */
        /* <DEDUP_REMOVED lines=10> */
[----:B------:R-:W-:-:S02]  /*15280*/  SHF.R.S32.HI R37, RZ, 0x1f, R37 ;  /* 0x0000001fff257819 */ /* 0x000fc40000011425 */
[----:B------:R-:W-:Y:S02]  /*15290*/  SHF.R.S32.HI R39, RZ, 0x1f, R39 ;  /* 0x0000001fff277819 */ /* 0x000fe40000011427 */
[----:B------:R-:W-:Y:S01]  /*152a0*/  SHF.R.S32.HI R41, RZ, 0x1f, R41 ;  /* 0x0000001fff297819 */ /* 0x000fe20000011429 */
[C---:B--2---:R-:W-:Y:S02]  /*152b0*/  IMAD R8, R10.reuse, 0x40, R8 ;  /* 0x000000400a087824 */ /* 0x044fe400078e0208 */
[----:B------:R-:W-:Y:S01]  /*152c0*/  IMAD R20, R10, 0x40, R20 ;  /* 0x000000400a147824 */ /* 0x000fe200078e0214 */
[----:B------:R-:W-:Y:S01]  /*152d0*/  SEL R10, RZ, 0xffffffff, P1 ;  /* 0xffffffffff0a7807 */ /* 0x000fe20000800000 */
[----:B0-----:R-:W-:Y:S01]  /*152e0*/  @P0 IMAD.HI.U32 R6, R8, R9, RZ ;  /* 0x0000000908060227 */ /* 0x001fe200078e00ff */
[----:B------:R-:W-:Y:S02]  /*152f0*/  ISETP.GE.AND P1, PT, R38, R3, PT ;  /* 0x000000032600720c */ /* 0x000fe40003f26270 */
[----:B------:R-:W-:Y:S01]  /*15300*/  SEL R9, RZ, 0x1, P2 ;  /* 0x00000001ff097807 */ /* 0x000fe20001000000 */
[----:B------:R-:W-:Y:S01]  /*15310*/  IMAD.MOV.U32 R7, RZ, RZ, R8 ;  /* 0x000000ffff077224 */ /* 0x000fe200078e0008 */
[----:B---3--:R-:W-:Y:S01]  /*15320*/  @P0 SHF.R.U32.HI R7, RZ, R13, R6 ;  /* 0x0000000dff070219 */ /* 0x008fe20000011606 */
[----:B------:R-:W-:Y:S01]  /*15330*/  IMAD.SHL.U32 R10, R10, 0x2, RZ ;  /* 0x000000020a0a7824 */ /* 0x000fe200078e00ff */
[----:B-1----:R-:W-:-:S02]  /*15340*/  SEL R12, RZ, 0xffffffff, P1 ;  /* 0xffffffffff0c7807 */ /* 0x002fc40000800000 */
[----:B------:R-:W-:Y:S01]  /*15350*/  SHF.R.S32.HI R6, RZ, 0x1f, R7 ;  /* 0x0000001fff067819 */ /* 0x000fe20000011407 */
[----:B------:R-:W-:Y:S01]  /*15360*/  IMAD.WIDE.U32 R4, R7, UR4, R4 ;  /* 0x0000000407047c25 */ /* 0x000fe2000f8e0004 */
[----:B------:R-:W-:Y:S02]  /*15370*/  LOP3.LUT R10, R10, 0x2, R9, 0xe2, !PT ;  /* 0x000000020a0a7812 */ /* 0x000fe400078ee209 */
[-C--:B------:R-:W-:Y:S01]  /*15380*/  ISETP.GE.AND P0, PT, R36, R3.reuse, PT ;  /* 0x000000032400720c */ /* 0x080fe20003f06270 */
[----:B------:R-:W-:Y:S01]  /*15390*/  IMAD.MOV R9, RZ, RZ, -R7 ;  /* 0x000000ffff097224 */ /* 0x000fe200078e0a07 */
[-C--:B------:R-:W-:Y:S01]  /*153a0*/  ISETP.GE.AND P1, PT, R34, R3.reuse, PT ;  /* 0x000000032200720c */ /* 0x080fe20003f26270 */
[----:B------:R-:W-:Y:S01]  /*153b0*/  IMAD.SHL.U32 R13, R12, 0x4, RZ ;  /* 0x000000040c0d7824 */ /* 0x000fe200078e00ff */
[----:B------:R-:W-:Y:S01]  /*153c0*/  SEL R0, RZ, 0xffffffff, P0 ;  /* 0xffffffffff007807 */ /* 0x000fe20000000000 */
[----:B------:R-:W-:Y:S01]  /*153d0*/  IMAD R6, R6, UR4, RZ ;  /* 0x0000000406067c24 */ /* 0x000fe2000f8e02ff */
[----:B------:R-:W-:Y:S01]  /*153e0*/  ISETP.GE.AND P0, PT, R31, R3, PT ;  /* 0x000000031f00720c */ /* 0x000fe20003f06270 */
[----:B------:R-:W-:Y:S01]  /*153f0*/  IMAD R9, R11, R9, R8 ;  /* 0x000000090b097224 */ /* 0x000fe200078e0208 */
[----:B------:R-:W-:Y:S01]  /*15400*/  LOP3.LUT R10, R13, 0x4, R10, 0xe2, !PT ;  /* 0x000000040d0a7812 */ /* 0x000fe200078ee20a */
[----:B------:R-:W-:Y:S01]  /*15410*/  IMAD R11, R7, UR5, R6 ;  /* 0x00000005070b7c24 */ /* 0x000fe2000f8e0206 */
[----:B------:R-:W-:Y:S01]  /*15420*/  SEL R6, RZ, 0xffffffff, P1 ;  /* 0xffffffffff067807 */ /* 0x000fe20000800000 */
[----:B------:R-:W-:Y:S01]  /*15430*/  IMAD.SHL.U32 R13, R0, 0x8, RZ ;  /* 0x00000008000d7824 */ /* 0x000fe200078e00ff */
[----:B------:R-:W-:Y:S01]  /*15440*/  SHF.R.S32.HI R0, RZ, 0x1f, R9 ;  /* 0x0000001fff007819 */ /* 0x000fe20000011409 */
[----:B------:R-:W-:Y:S01]  /*15450*/  ULDC.64 UR4, c[0x0][0xbd8] ;  /* 0x0002f60000047ab9 */ /* 0x000fe20000000a00 */
[----:B------:R-:W-:Y:S01]  /*15460*/  IMAD.IADD R5, R5, 0x1, R11 ;  /* 0x0000000105057824 */ /* 0x000fe200078e020b */
[-C--:B------:R-:W-:Y:S01]  /*15470*/  ISETP.GE.AND P2, PT, R24, R3.reuse, PT ;  /* 0x000000031800720c */ /* 0x080fe20003f46270 */
[----:B------:R-:W-:Y:S01]  /*15480*/  IMAD.SHL.U32 R7, R6, 0x10, RZ ;  /* 0x0000001006077824 */ /* 0x000fe200078e00ff */
[----:B------:R-:W-:Y:S01]  /*15490*/  LOP3.LUT R10, R13, 0x8, R10, 0xe2, !PT ;  /* 0x000000080d0a7812 */ /* 0x000fe200078ee20a */
[----:B------:R-:W-:Y:S01]  /*154a0*/  IMAD R0, R0, UR4, RZ ;  /* 0x0000000400007c24 */ /* 0x000fe2000f8e02ff */
[----:B------:R-:W-:Y:S01]  /*154b0*/  SEL R6, RZ, 0xffffffff, P0 ;  /* 0xffffffffff067807 */ /* 0x000fe20000000000 */
[----:B------:R-:W-:Y:S01]  /*154c0*/  IMAD.WIDE.U32 R4, R9, UR4, R4 ;  /* 0x0000000409047c25 */ /* 0x000fe2000f8e0004 */
[----:B------:R-:W-:-:S02]  /*154d0*/  ISETP.GE.AND P0, PT, R27, R3, PT ;  /* 0x000000031b00720c */ /* 0x000fc40003f06270 */
[----:B------:R-:W-:Y:S01]  /*154e0*/  LOP3.LUT R10, R7, 0x10, R10, 0xe2, !PT ;  /* 0x00000010070a7812 */ /* 0x000fe200078ee20a */
[----:B------:R-:W-:Y:S01]  /*154f0*/  IMAD R7, R9, UR5, R0 ;  /* 0x0000000509077c24 */ /* 0x000fe2000f8e0200 */
[----:B------:R-:W-:Y:S01]  /*15500*/  SEL R9, RZ, 0x40, P0 ;  /* 0x00000040ff097807 */ /* 0x000fe20000000000 */
[----:B------:R-:W-:Y:S01]  /*15510*/  IMAD.SHL.U32 R11, R6, 0x20, RZ ;  /* 0x00000020060b7824 */ /* 0x000fe200078e00ff */
[----:B------:R-:W-:Y:S01]  /*15520*/  ISETP.GE.AND P0, PT, R20, R21, PT ;  /* 0x000000151400720c */ /* 0x000fe20003f06270 */
[----:B------:R-:W-:Y:S01]  /*15530*/  ULDC.64 UR4, c[0x0][0xb80] ;  /* 0x0002e00000047ab9 */ /* 0x000fe20000000a00 */
[----:B------:R-:W-:Y:S01]  /*15540*/  IMAD.IADD R5, R5, 0x1, R7 ;  /* 0x0000000105057824 */ /* 0x000fe200078e0207 */
[C---:B------:R-:W-:Y:S02]  /*15550*/  LEA R12, P1, R4.reuse, UR4, 0x1 ;  /* 0x00000004040c7c11 */ /* 0x040fe4000f8208ff */
[----:B------:R-:W-:Y:S02]  /*15560*/  LOP3.LUT R10, R11, 0x20, R10, 0xe2, !PT ;  /* 0x000000200b0a7812 */ /* 0x000fe400078ee20a */
[----:B------:R-:W-:-:S02]  /*15570*/  LEA.HI.X R13, R4, UR5, R5, 0x1, P1 ;  /* 0x00000005040d7c11 */ /* 0x000fc400088f0c05 */
[----:B------:R-:W-:Y:S02]  /*15580*/  LOP3.LUT R14, R10, R9, RZ, 0xfc, !PT ;  /* 0x000000090a0e7212 */ /* 0x000fe400078efcff */
[----:B------:R-:W-:Y:S01]  /*15590*/  SEL R7, RZ, 0x80, P2 ;  /* 0x00000080ff077807 */ /* 0x000fe20001000000 */
[----:B------:R0:W1:Y:S03]  /*155a0*/  SHFL.IDX PT, R10, R12, RZ, 0x181f ;  /* 0x00181fff0c0a7589 */ /* 0x00006600000e0000 */
[----:B------:R-:W-:Y:S01]  /*155b0*/  LOP3.LUT R15, R14, R7, RZ, 0xfc, !PT ;  /* 0x000000070e0f7212 */ /* 0x000fe200078efcff */
[----:B------:R0:W2:Y:S01]  /*155c0*/  SHFL.IDX PT, R11, R13, RZ, 0x181f ;  /* 0x00181fff0d0b7589 */ /* 0x0000a200000e0000 */
[----:B------:R-:W-:Y:S05]  /*155d0*/  @P0 BRA `(.L_x_4583) ;  /* 0x00000000007c0947 */ /* 0x000fea0003800000 */
        /* <DEDUP_REMOVED lines=31> */
.L_x_4583:
[----:B------:R-:W-:Y:S05]  /*157d0*/  BSYNC B1 ;  /* 0x0000000000017941 */ /* 0x000fea0003800000 */
.L_x_4582:
[----:B------:R-:W-:Y:S01]  /*157e0*/  VIADD R0, R20, 0x20 ;  /* 0x0000002014007836 */ /* 0x000fe20000000000 */
[----:B--23--:R2:W3:Y:S04]  /*157f0*/  SHFL.IDX PT, R11, R13, 0x1, 0x181f ;  /* 0x00381f000d0b7f89 */ /* 0x00c4e800000e0000 */
[----:B------:R-:W-:Y:S01]  /*15800*/  ISETP.GE.AND P0, PT, R0, R21, PT ;  /* 0x000000150000720c */ /* 0x000fe20003f06270 */
[----:B-1----:R2:W4:-:S12]  /*15810*/  SHFL.IDX PT, R10, R12, 0x1, 0x181f ;  /* 0x00381f000c0a7f89 */ /* 0x00251800000e0000 */
[----:B--2---:R-:W-:Y:S05]  /*15820*/  @P0 BRA `(.L_x_4576) ;  /* 0x00000000007c0947 */ /* 0x004fea0003800000 */
[-C--:B------:R-:W-:Y:S02]  /*15830*/  ISETP.GE.AND P6, PT, R192, R3.reuse, PT ;  /* 0x00000003c000720c */ /* 0x080fe40003fc6270 */
[-C--:B------:R-:W-:Y:S02]  /*15840*/  ISETP.GE.AND P5, PT, R40, R3.reuse, PT ;  /* 0x000000032800720c */ /* 0x080fe40003fa6270 */
[-C--:B------:R-:W-:Y:S02]  /*15850*/  ISETP.GE.AND P4, PT, R38, R3.reuse, PT ;  /* 0x000000032600720c */ /* 0x080fe40003f86270 */
[-C--:B------:R-:W-:Y:S02]  /*15860*/  ISETP.GE.AND P3, PT, R36, R3.reuse, PT ;  /* 0x000000032400720c */ /* 0x080fe40003f66270 */
[-C--:B------:R-:W-:Y:S02]  /*15870*/  ISETP.GE.AND P2, PT, R34, R3.reuse, PT ;  /* 0x000000032200720c */ /* 0x080fe40003f46270 */
[----:B------:R-:W-:-:S03]  /*15880*/  ISETP.GE.AND P1, PT, R31, R3, PT ;  /* 0x000000031f00720c */ /* 0x000fc60003f26270 */
[----:B---34-:R-:W-:Y:S02]  /*15890*/  @!P6 IMAD.WIDE R6, R192, 0x2, R10 ;  /* 0x00000002c006e825 */ /* 0x018fe400078e020a */
        /* <DEDUP_REMOVED lines=24> */
.L_x_4576:
[----:B------:R-:W-:Y:S05]  /*15a20*/  BSYNC B0 ;  /* 0x0000000000007941 */ /* 0x000fea0003800000 */
.L_x_4569:
[----:B------:R-:W-:Y:S02]  /*15a30*/  ULDC UR4, c[0x0][0xd3c] ;  /* 0x00034f0000047ab9 */ /* 0x000fe40000000800 */
[----:B------:R-:W-:-:S13]  /*15a40*/  ISETP.GE.AND P0, PT, R87, UR4, PT ;  /* 0x0000000457007c0c */ /* 0x000fda000bf06270 */
[----:B------:R-:W-:Y:S05]  /*15a50*/  @!P0 BRA `(.L_x_4584) ;  /* 0xfffffebc00cc8947 */ /* 0x000fea000383ffff */
[----:B------:R-:W-:Y:S05]  /*15a60*/  BRA `(.L_x_4454) ;  /* 0x0000008800107947 */ /* 0x000fea0003800000 */
.L_x_4452:
        /* <DEDUP_REMOVED lines=16> */
.L_x_4585:
        /* <DEDUP_REMOVED lines=43> */
.L_x_4589:
        /* <DEDUP_REMOVED lines=37> */
.L_x_4587:
        /* <DEDUP_REMOVED lines=18> */
.L_x_4590:
        /* <DEDUP_REMOVED lines=46> */
[----:B------:R-:W-:Y:S02]  /*16470*/  @!P1 IMAD.IADD R4, R4, 0x1, -R5 ;  /* 0x0000000104049824 */ /* 0x000fe400078e0a05 */
        /* <DEDUP_REMOVED lines=11> */
.L_x_4588:
[----:B------:R-:W-:Y:S02]  /*16530*/  IMAD.MOV.U32 R25, RZ, RZ, RZ ;  /* 0x000000ffff197224 */ /* 0x000fe400078e00ff */
[----:B------:R-:W-:Y:S02]  /*16540*/  IMAD.U32 R24, RZ, RZ, UR6 ;  /* 0x00000006ff187e24 */ /* 0x000fe4000f8e00ff */
[----:B------:R-:W-:-:S07]  /*16550*/  IMAD.MOV.U32 R26, RZ, RZ, RZ ;  /* 0x000000ffff1a7224 */ /* 0x000fce00078e00ff */
.L_x_4591:
[----:B------:R-:W-:-:S13]  /*16560*/  ISETP.NE.AND P0, PT, R7, RZ, PT ;  /* 0x000000ff0700720c */ /* 0x000fda0003f05270 */
[----:B------:R-:W0:Y:S01]  /*16570*/  @!P0 S2R R3, SR_CgaCtaId ;  /* 0x0000000000038919 */ /* 0x000e220000008800 */
[----:B------:R-:W-:-:S04]  /*16580*/  @!P0 MOV R2, 0x400 ;  /* 0x0000040000028802 */ /* 0x000fc80000000f00 */
[----:B0-----:R-:W-:-:S05]  /*16590*/  @!P0 LEA R2, R3, R2, 0x18 ;  /* 0x0000000203028211 */ /* 0x001fca00078ec0ff */
[----:B------:R1:W-:Y:S01]  /*165a0*/  @!P0 STS.128 [R2+0x388d0], R24 ;  /* 0x0388d01802008388 */ /* 0x0003e20000000c00 */
[----:B------:R-:W-:Y:S06]  /*165b0*/  BAR.ARV 0x5, 0x180 ;  /* 0x0146000000007b1d */ /* 0x000fec0000002000 */
.L_x_4586:
        /* <DEDUP_REMOVED lines=8> */
[----:B------:R1:W-:Y:S01]  /*16640*/  STL [R1+0x28], RZ ;  /* 0x000028ff01007387 */ /* 0x0003e20000100800 */
[----:B------:R-:W-:Y:S01]  /*16650*/  LOP3.LUT R4, R0, 0x7f, RZ, 0xc0, !PT ;  /* 0x0000007f00047812 */ /* 0x000fe200078ec0ff */
[----:B------:R-:W-:Y:S01]  /*16660*/  UMOV UR4, 0x400 ;  /* 0x0000040000047882 */ /* 0x000fe20000000000 */
[----:B------:R-:W-:Y:S01]  /*16670*/  BSSY B8, `(.L_x_4592) ;  /* 0x000078c000087945 */ /* 0x000fe20003800000 */
[C---:B------:R-:W-:Y:S01]  /*16680*/  LOP3.LUT R3, R2.reuse, 0x1f8, RZ, 0xc0, !PT ;  /* 0x000001f802037812 */ /* 0x040fe200078ec0ff */
[----:B------:R-:W-:Y:S01]  /*16690*/  IMAD.MOV.U32 R29, RZ, RZ, 0x1 ;  /* 0x00000001ff1d7424 */ /* 0x000fe200078e00ff */
[----:B------:R-:W-:Y:S01]  /*166a0*/  LOP3.LUT R2, R2, 0x38, RZ, 0xc0, !PT ;  /* 0x0000003802027812 */ /* 0x000fe200078ec0ff */
[----:B------:R-:W-:Y:S01]  /*166b0*/  IMAD.SHL.U32 R36, R4, 0x8, RZ ;  /* 0x0000000804247824 */ /* 0x000fe200078e00ff */
[----:B------:R-:W-:Y:S01]  /*166c0*/  LOP3.LUT R3, R3, 0x38, R0, 0x78, !PT ;  /* 0x0000003803037812 */ /* 0x000fe200078e7800 */
[----:B------:R-:W-:Y:S01]  /*166d0*/  IMAD.SHL.U32 R0, R0, 0x10, RZ ;  /* 0x0000001000007824 */ /* 0x000fe200078e00ff */
[----:B------:R-:W-:Y:S01]  /*166e0*/  ULDC.64 UR40, c[0x0][0x198] ;  /* 0x0000660000287ab9 */ /* 0x000fe20000000a00 */
[----:B------:R-:W-:Y:S01]  /*166f0*/  IMAD.MOV.U32 R19, RZ, RZ, RZ ;  /* 0x000000ffff137224 */ /* 0x000fe200078e00ff */
[----:B------:R-:W-:Y:S01]  /*16700*/  LOP3.LUT R36, R3, 0x200, R36, 0xf8, !PT ;  /* 0x0000020003247812 */ /* 0x000fe200078ef824 */
[----:B------:R-:W-:Y:S01]  /*16710*/  IMAD.MOV.U32 R22, RZ, RZ, RZ ;  /* 0x000000ffff167224 */ /* 0x000fe200078e00ff */
[----:B------:R-:W-:Y:S01]  /*16720*/  SHF.R.U32.HI R3, RZ, 0x3, R4 ;  /* 0x00000003ff037819 */ /* 0x000fe20000011604 */
[----:B------:R-:W-:Y:S01]  /*16730*/  IMAD.MOV.U32 R28, RZ, RZ, 0x1 ;  /* 0x00000001ff1c7424 */ /* 0x000fe200078e00ff */
[C---:B------:R-:W-:Y:S01]  /*16740*/  LOP3.LUT R4, R2.reuse, 0x80, RZ, 0xfc, !PT ;  /* 0x0000008002047812 */ /* 0x040fe200078efcff */
[----:B------:R-:W-:Y:S01]  /*16750*/  ULOP3.LUT UR38, UR36, 0x2, URZ, 0xfc, !UPT ;  /* 0x0000000224267892 */ /* 0x000fe2000f8efc3f */
[----:B------:R-:W-:Y:S01]  /*16760*/  LOP3.LUT R3, R3, 0x70, R0, 0xf8, !PT ;  /* 0x0000007003037812 */ /* 0x000fe200078ef800 */
[----:B------:R-:W-:Y:S01]  /*16770*/  ULDC UR37, c[0x0][0xc] ;  /* 0x0000030000257ab9 */ /* 0x000fe20000000800 */
[C---:B------:R-:W-:Y:S01]  /*16780*/  LOP3.LUT R0, R2.reuse, 0x40, RZ, 0xfc, !PT ;  /* 0x0000004002007812 */ /* 0x040fe200078efcff */
[----:B0-----:R-:W-:Y:S01]  /*16790*/  ULEA UR4, UR5, UR4, 0x18 ;  /* 0x0000000405047291 */ /* 0x001fe2000f8ec03f */
[----:B------:R-:W-:-:S02]  /*167a0*/  LOP3.LUT R3, R2, 0xc0, RZ, 0xfc, !PT ;  /* 0x000000c002037812 */ /* 0x000fc400078efcff */
[C---:B------:R-:W-:Y:S02]  /*167b0*/  LOP3.LUT R0, R2.reuse, 0x100, RZ, 0xfc, !PT ;  /* 0x0000010002007812 */ /* 0x040fe400078efcff */
[C---:B------:R-:W-:Y:S01]  /*167c0*/  LOP3.LUT R4, R2.reuse, 0x140, RZ, 0xfc, !PT ;  /* 0x0000014002047812 */ /* 0x040fe200078efcff */
[----:B------:R-:W-:Y:S01]  /*167d0*/  IMAD.U32 R18, RZ, RZ, UR4 ;  /* 0x00000004ff127e24 */ /* 0x000fe2000f8e00ff */
[C---:B------:R-:W-:Y:S02]  /*167e0*/  LOP3.LUT R3, R2.reuse, 0x180, RZ, 0xfc, !PT ;  /* 0x0000018002037812 */ /* 0x040fe400078efcff */
[----:B------:R-:W-:Y:S01]  /*167f0*/  LOP3.LUT R0, R2, 0x1c0, RZ, 0xfc, !PT ;  /* 0x000001c002007812 */ /* 0x000fe200078efcff */
[----:B-1----:R-:W-:-:S07]  /*16800*/  IMAD R23, R36, 0x2, R18 ;  /* 0x0000000224177824 */ /* 0x002fce00078e0212 */
.L_x_4707:
[----:B0-----:R-:W0:Y:S02]  /*16810*/  LDC.64 R2, c[0x0][0xd88] ;  /* 0x00036200ff027b82 */ /* 0x001e240000000a00 */
[----:B0-----:R-:W-:-:S05]  /*16820*/  IMAD.WIDE R2, R27, 0x4, R2 ;  /* 0x000000041b027825 */ /* 0x001fca00078e0202 */
[----:B--2---:R-:W2:Y:S01]  /*16830*/  LDG.E R37, desc[UR42][R2.64] ;  /* 0x0000002a02257981 */ /* 0x004ea2000c1e1900 */
[----:B------:R-:W-:Y:S05]  /*16840*/  YIELD ;  /* 0x0000000000007946 */ /* 0x000fea0003800000 */
[----:B------:R-:W-:Y:S01]  /*16850*/  ULDC.64 UR4, c[0x0][0xb20] ;  /* 0x0002c80000047ab9 */ /* 0x000fe20000000a00 */
[----:B------:R-:W-:Y:S01]  /*16860*/  IMAD.MOV.U32 R34, RZ, RZ, RZ ;  /* 0x000000ffff227224 */ /* 0x000fe200078e00ff */
[----:B------:R-:W-:Y:S01]  /*16870*/  ISETP.NE.U32.AND P0, PT, RZ, UR4, PT ;  /* 0x00000004ff007c0c */ /* 0x000fe2000bf05070 */
[----:B-1----:R-:W-:Y:S01]  /*16880*/  IMAD.MOV.U32 R6, RZ, RZ, RZ ;  /* 0x000000ffff067224 */ /* 0x002fe200078e00ff */
[----:B------:R-:W-:Y:S01]  /*16890*/  ULDC.64 UR8, c[0x0][0xb10] ;  /* 0x0002c40000087ab9 */ /* 0x000fe20000000a00 */
[----:B------:R-:W-:Y:S01]  /*168a0*/  ULDC.64 UR6, c[0x0][0xb08] ;  /* 0x0002c20000067ab9 */ /* 0x000fe20000000a00 */
[----:B------:R-:W-:-:S02]  /*168b0*/  ISETP.NE.AND.EX P0, PT, RZ, UR5, PT, P0 ;  /* 0x00000005ff007c0c */ /* 0x000fc4000bf05300 */
        /* <DEDUP_REMOVED lines=24> */
[----:B--2---:R0:W-:Y:S02]  /*16a40*/  STL [R1], R6 ;  /* 0x0000000601007387 */ /* 0x0041e40000100800 */
        /* <DEDUP_REMOVED lines=13> */
[----:B---3--:R-:W-:Y:S06]  /*16b20*/  @P1 BRA `(.L_x_4593) ;  /* 0x0000000000141947 */ /* 0x008fec0003800000 */
[----:B------:R-:W-:Y:S05]  /*16b30*/  @!P0 BRA `(.L_x_4593) ;  /* 0x0000000000108947 */ /* 0x000fea0003800000 */
[----:B------:R-:W2:Y:S04]  /*16b40*/  LDG.E R7, desc[UR42][R2.64] ;  /* 0x0000002a02077981 */ /* 0x000ea8000c1e1900 */
[----:B------:R-:W2:Y:S02]  /*16b50*/  LDG.E R2, desc[UR42][R2.64+0x4] ;  /* 0x0000042a02027981 */ /* 0x000ea4000c1e1900 */
[----:B--2---:R-:W-:-:S05]  /*16b60*/  IMAD.IADD R2, R2, 0x1, -R7 ;  /* 0x0000000102027824 */ /* 0x004fca00078e0a07 */
[----:B------:R0:W-:Y:S02]  /*16b70*/  STL [R1+0x14], R2 ;  /* 0x0000140201007387 */ /* 0x0001e40000100800 */
.L_x_4593:
[----:B------:R-:W-:Y:S01]  /*16b80*/  ULDC.64 UR4, c[0x0][0xb18] ;  /* 0x0002c60000047ab9 */ /* 0x000fe20000000a00 */
[C---:B------:R-:W-:Y:S01]  /*16b90*/  LOP3.LUT R7, R26.reuse, 0xff000000, RZ, 0xc0, !PT ;  /* 0xff0000001a077812 */ /* 0x040fe200078ec0ff */
[----:B------:R-:W-:Y:S01]  /*16ba0*/  IMAD.MOV.U32 R30, RZ, RZ, R37 ;  /* 0x000000ffff1e7224 */ /* 0x000fe200078e0025 */
[----:B------:R-:W-:Y:S02]  /*16bb0*/  ISETP.NE.U32.AND P0, PT, RZ, UR4, PT ;  /* 0x00000004ff007c0c */ /* 0x000fe4000bf05070 */
[----:B------:R-:W-:Y:S02]  /*16bc0*/  SHF.R.U32.HI R7, RZ, 0x8, R7 ;  /* 0x00000008ff077819 */ /* 0x000fe40000011607 */
[----:B------:R-:W-:Y:S02]  /*16bd0*/  ISETP.NE.AND.EX P0, PT, RZ, UR5, PT, P0 ;  /* 0x00000005ff007c0c */ /* 0x000fe4000bf05300 */
[C---:B0-----:R-:W-:Y:S02]  /*16be0*/  LOP3.LUT R2, R26.reuse, 0xff0000, RZ, 0xc0, !PT ;  /* 0x00ff00001a027812 */ /* 0x041fe400078ec0ff */
[----:B------:R-:W-:-:S02]  /*16bf0*/  LOP3.LUT R17, R26, 0xffff, RZ, 0xc0, !PT ;  /* 0x0000ffff1a117812 */ /* 0x000fc400078ec0ff */
[----:B------:R-:W-:-:S07]  /*16c00*/  LEA.HI R7, R2, R7, RZ, 0x10 ;  /* 0x0000000702077211 */ /* 0x000fce00078f80ff */
[----:B------:R-:W-:Y:S05]  /*16c10*/  @!P0 BRA `(.L_x_4594) ;  /* 0x0000000000108947 */ /* 0x000fea0003800000 */
[----:B------:R-:W-:-:S04]  /*16c20*/  IADD3 R2, P0, R31, UR4, RZ ;  /* 0x000000041f027c10 */ /* 0x000fc8000ff1e0ff */
[----:B------:R-:W-:-:S05]  /*16c30*/  IADD3.X R3, R32, UR5, RZ, P0, !PT ;  /* 0x0000000520037c10 */ /* 0x000fca00087fe4ff */
[----:B------:R0:W5:Y:S01]  /*16c40*/  LDG.E R8, desc[UR42][R2.64] ;  /* 0x0000002a02087981 */ /* 0x000162000c1e1900 */
[----:B------:R-:W-:Y:S05]  /*16c50*/  BRA `(.L_x_4595) ;  /* 0x0000000000247947 */ /* 0x000fea0003800000 */
.L_x_4594:
        /* <DEDUP_REMOVED lines=9> */
.L_x_4595:
[----:B0-----:R-:W2:Y:S04]  /*16cf0*/  @P2 LDG.E R2, desc[UR42][R4.64] ;  /* 0x0000002a04022981 */ /* 0x001ea8000c1e1900 */
[----:B------:R0:W2:Y:S01]  /*16d00*/  @P2 LDG.E R4, desc[UR42][R4.64+0x4] ;  /* 0x0000042a04042981 */ /* 0x0000a2000c1e1900 */
[----:B-----5:R-:W-:Y:S01]  /*16d10*/  IMAD.IADD R8, R8, 0x1, -R34 ;  /* 0x0000000108087824 */ /* 0x020fe200078e0a22 */
[----:B------:R-:W-:Y:S01]  /*16d20*/  BSSY B0, `(.L_x_4596) ;  /* 0x0000029000007945 */ /* 0x000fe20003800000 */
[----:B------:R-:W-:Y:S01]  /*16d30*/  LOP3.LUT R33, R7, 0xff, RZ, 0xc0, !PT ;  /* 0x000000ff07217812 */ /* 0x000fe200078ec0ff */
[----:B------:R-:W-:Y:S01]  /*16d40*/  IMAD.MOV.U32 R3, RZ, RZ, RZ ;  /* 0x000000ffff037224 */ /* 0x000fe200078e00ff */
[----:B0-----:R-:W-:Y:S01]  /*16d50*/  SHF.R.U32.HI R5, RZ, 0x10, R7 ;  /* 0x00000010ff057819 */ /* 0x001fe20000011607 */
[----:B--2---:R-:W-:-:S04]  /*16d60*/  @P2 IMAD.IADD R6, R4, 0x1, -R2 ;  /* 0x0000000104062824 */ /* 0x004fc800078e0a02 */
[----:B------:R-:W-:-:S04]  /*16d70*/  IMAD.IADD R26, R8, 0x1, R6 ;  /* 0x00000001081a7824 */ /* 0x000fc800078e0206 */
[C---:B------:R-:W-:Y:S01]  /*16d80*/  VIADD R4, R26.reuse, 0x3f ;  /* 0x0000003f1a047836 */ /* 0x040fe20000000000 */
[----:B------:R-:W-:-:S04]  /*16d90*/  ISETP.GE.AND P1, PT, R26, 0x1, PT ;  /* 0x000000011a00780c */ /* 0x000fc80003f26270 */
[----:B------:R-:W-:-:S04]  /*16da0*/  SHF.R.S32.HI R2, RZ, 0x1f, R4 ;  /* 0x0000001fff027819 */ /* 0x000fc80000011404 */
[----:B------:R-:W-:-:S04]  /*16db0*/  LEA.HI R4, R2, R4, RZ, 0x6 ;  /* 0x0000000402047211 */ /* 0x000fc800078f30ff */
        /* <DEDUP_REMOVED lines=31> */
.L_x_4597:
[----:B------:R-:W-:Y:S05]  /*16fb0*/  BSYNC B0 ;  /* 0x0000000000007941 */ /* 0x000fea0003800000 */
.L_x_4596:
        /* <DEDUP_REMOVED lines=24> */
.L_x_4752:
[----:B-1----:R-:W-:Y:S02]  /*17140*/  ISETP.NE.AND P0, PT, R14, RZ, PT ;  /* 0x000000ff0e00720c */ /* 0x002fe40003f05270 */
[----:B------:R-:W-:-:S11]  /*17150*/  PLOP3.LUT P6, PT, PT, PT, PT, 0x8, 0x0 ;  /* 0x000000000000781c */ /* 0x000fd60003fce170 */
[----:B------:R-:W-:Y:S05]  /*17160*/  @P0 BRA `(.L_x_4601) ;  /* 0x00000000000c0947 */ /* 0x000fea0003800000 */
[----:B------:R-:W-:-:S03]  /*17170*/  UMOV UR4, 0xffffffff ;  /* 0xffffffff00047882 */ /* 0x000fc60000000000 */
[----:B------:R-:W-:Y:S05]  /*17180*/  BRA.DIV UR4, `(.L_x_4602) ;  /* 0x0000007e04147947 */ /* 0x000fea000b800000 */
[----:B------:R-:W-:-:S13]  /*17190*/  ELECT P6, URZ, PT ;  /* 0x00000000003f782f */ /* 0x000fda00038c0000 */
.L_x_4601:
        /* <DEDUP_REMOVED lines=9> */
.L_x_4755:
[----:B------:R-:W-:Y:S05]  /*17230*/  BSYNC B1 ;  /* 0x0000000000017941 */ /* 0x000fea0003800000 */
.L_x_4603:
        /* <DEDUP_REMOVED lines=10> */
.L_x_4756:
[----:B------:R-:W-:Y:S05]  /*172e0*/  BSYNC B2 ;  /* 0x0000000000027941 */ /* 0x000fea0003800000 */
.L_x_4607:
        /* <DEDUP_REMOVED lines=9> */
.L_x_4610:
[----:B------:R-:W-:Y:S05]  /*17380*/  BSYNC B2 ;  /* 0x0000000000027941 */ /* 0x000fea0003800000 */
.L_x_4609:
        /* <DEDUP_REMOVED lines=12> */
.L_x_4611:
        /* <DEDUP_REMOVED lines=13> */
.L_x_4757:
[----:B------:R-:W-:Y:S05]  /*17520*/  BSYNC B2 ;  /* 0x0000000000027941 */ /* 0x000fea0003800000 */
.L_x_4612:
        /* <DEDUP_REMOVED lines=11> */
.L_x_4615:
[----:B------:R-:W-:Y:S05]  /*175e0*/  BSYNC B2 ;  /* 0x0000000000027941 */ /* 0x000fea0003800000 */
.L_x_4614:
        /* <DEDUP_REMOVED lines=9> */
.L_x_4616:
        /* <DEDUP_REMOVED lines=15> */
.L_x_4617:
        /* <DEDUP_REMOVED lines=15> */
.L_x_4618:
        /* <DEDUP_REMOVED lines=15> */
.L_x_4619:
        /* <DEDUP_REMOVED lines=15> */
.L_x_4620:
        /* <DEDUP_REMOVED lines=15> */
.L_x_4621:
        /* <DEDUP_REMOVED lines=15> */
.L_x_4622:
        /* <DEDUP_REMOVED lines=15> */
.L_x_4623:
        /* <DEDUP_REMOVED lines=10> */
.L_x_4606:
[----:B------:R-:W-:Y:S05]  /*17db0*/  BSYNC B1 ;  /* 0x0000000000017941 */ /* 0x000fea0003800000 */
.L_x_4605:
        /* <DEDUP_REMOVED lines=9> */
.L_x_4643:
        /* <DEDUP_REMOVED lines=11> */
.L_x_4758:
[----:B------:R-:W-:Y:S05]  /*17f00*/  BSYNC B2 ;  /* 0x0000000000027941 */ /* 0x000fea0003800000 */
.L_x_4626:
        /* <DEDUP_REMOVED lines=9> */
.L_x_4629:
[----:B------:R-:W-:Y:S05]  /*17fa0*/  BSYNC B2 ;  /* 0x0000000000027941 */ /* 0x000fea0003800000 */
.L_x_4628:
        /* <DEDUP_REMOVED lines=11> */
.L_x_4630:
        /* <DEDUP_REMOVED lines=13> */
.L_x_4759:
[----:B------:R-:W-:Y:S05]  /*18130*/  BSYNC B2 ;  /* 0x0000000000027941 */ /* 0x000fea0003800000 */
.L_x_4631:
        /* <DEDUP_REMOVED lines=11> */
.L_x_4634:
[----:B------:R-:W-:Y:S05]  /*181f0*/  BSYNC B2 ;  /* 0x0000000000027941 */ /* 0x000fea0003800000 */
.L_x_4633:
        /* <DEDUP_REMOVED lines=9> */
.L_x_4635:
        /* <DEDUP_REMOVED lines=15> */
.L_x_4636:
        /* <DEDUP_REMOVED lines=15> */
.L_x_4637:
        /* <DEDUP_REMOVED lines=15> */
.L_x_4638:
        /* <DEDUP_REMOVED lines=15> */
.L_x_4639:
        /* <DEDUP_REMOVED lines=15> */
.L_x_4640:
        /* <DEDUP_REMOVED lines=15> */
.L_x_4641:
        /* <DEDUP_REMOVED lines=15> */
.L_x_4642:
        /* <DEDUP_REMOVED lines=10> */
.L_x_4625:
[----:B------:R-:W-:Y:S05]  /*189c0*/  BSYNC B1 ;  /* 0x0000000000017941 */ /* 0x000fea0003800000 */
.L_x_4624:
        /* <DEDUP_REMOVED lines=8> */
.L_x_4599:
[----:B------:R-:W-:Y:S05]  /*18a50*/  BSYNC B0 ;  /* 0x0000000000007941 */ /* 0x000fea0003800000 */
.L_x_4598:
        /* <DEDUP_REMOVED lines=9> */
[----:B------:R-:W1:Y:S03]  /*18af0*/  I2F.RP R2, R0 ;  /* 0x0000000000027306 */ /* 0x000e660000209400 */
[----:B------:R-:W-:-:S05]  /*18b00*/  IMAD.MOV R7, RZ, RZ, -R7 ;  /* 0x000000ffff077224 */ /* 0x000fca00078e0a07 */
        /* <DEDUP_REMOVED lines=22> */
.L_x_4645:
[----:B------:R-:W-:Y:S05]  /*18c70*/  BSYNC B0 ;  /* 0x0000000000007941 */ /* 0x000fea0003800000 */
.L_x_4644:
        /* <DEDUP_REMOVED lines=23> */
.L_x_4647:
        /* <DEDUP_REMOVED lines=20> */
.L_x_4650:
[----:B------:R-:W-:Y:S05]  /*18f30*/  BSYNC B6 ;  /* 0x0000000000067941 */ /* 0x000fea0003800000 */
.L_x_4649:
        /* <DEDUP_REMOVED lines=20> */
.L_x_4653:
        /* <DEDUP_REMOVED lines=15> */
.L_x_4652:
[----:B------:R-:W-:Y:S05]  /*19170*/  BSYNC B6 ;  /* 0x0000000000067941 */ /* 0x000fea0003800000 */
.L_x_4651:
[----:B------:R-:W2:Y:S01]  /*19180*/  LDL R21, [R1+0x30] ;  /* 0x0000300001157983 */ /* 0x000ea20000100800 */
[----:B------:R-:W-:Y:S01]  /*19190*/  ULDC.64 UR4, c[0x0][0xaf0] ;  /* 0x0002bc0000047ab9 */ /* 0x000fe20000000a00 */
[----:B------:R-:W1:Y:S01]  /*191a0*/  LDC R9, c[0x0][0x430] ;  /* 0x00010c00ff097b82 */ /* 0x000e620000000800 */
[----:B------:R-:W-:Y:S01]  /*191b0*/  ISETP.NE.U32.AND P0, PT, RZ, UR4, PT ;  /* 0x00000004ff007c0c */ /* 0x000fe2000bf05070 */
[----:B------:R-:W3:Y:S03]  /*191c0*/  S2R R20, SR_TID.X ;  /* 0x0000000000147919 */ /* 0x000ee60000002100 */
[----:B------:R-:W-:-:S13]  /*191d0*/  ISETP.NE.AND.EX P0, PT, RZ, UR5, PT, P0 ;  /* 0x00000005ff007c0c */ /* 0x000fda000bf05300 */
[----:B------:R-:W-:Y:S01]  /*191e0*/  @P0 IADD3 R2, P1, R31, UR4, RZ ;  /* 0x000000041f020c10 */ /* 0x000fe2000ff3e0ff */
[----:B------:R-:W-:-:S03]  /*191f0*/  ULDC UR4, c[0x0][0x320] ;  /* 0x0000c80000047ab9 */ /* 0x000fc60000000800 */
[----:B0-----:R-:W-:-:S05]  /*19200*/  @P0 IADD3.X R3, R32, UR5, RZ, P1, !PT ;  /* 0x0000000520030c10 */ /* 0x001fca0008ffe4ff */
[----:B------:R0:W4:Y:S01]  /*19210*/  @P0 LDG.E R30, desc[UR42][R2.64] ;  /* 0x0000002a021e0981 */ /* 0x000122000c1e1900 */
[----:B---3--:R-:W-:-:S04]  /*19220*/  LOP3.LUT R20, R20, 0x7f, RZ, 0xc0, !PT ;  /* 0x0000007f14147812 */ /* 0x008fc800078ec0ff */
[----:B------:R-:W-:Y:S02]  /*19230*/  SHF.R.U32.HI R35, RZ, 0x3, R20 ;  /* 0x00000003ff237819 */ /* 0x000fe40000011614 */
[----:B------:R-:W3:Y:S02]  /*19240*/  S2R R20, SR_TID.X ;  /* 0x0000000000147919 */ /* 0x000ee40000002100 */
[----:B---3--:R-:W-:-:S05]  /*19250*/  IMAD.SHL.U32 R20, R20, 0x10, RZ ;  /* 0x0000001014147824 */ /* 0x008fca00078e00ff */
[----:B------:R-:W-:Y:S02]  /*19260*/  LOP3.LUT R20, R35, 0x70, R20, 0xf8, !PT ;  /* 0x0000007023147812 */ /* 0x000fe400078ef814 */
[----:B------:R-:W3:Y:S01]  /*19270*/  S2R R35, SR_TID.X ;  /* 0x0000000000237919 */ /* 0x000ee20000002100 */
[----:B-1----:R-:W-:Y:S01]  /*19280*/  ISETP.NE.AND P1, PT, R9, 0x1, PT ;  /* 0x000000010900780c */ /* 0x002fe20003f25270 */
[----:B------:R-:W1:-:S12]  /*19290*/  S2R R4, SR_TID.X ;  /* 0x0000000000047919 */ /* 0x000e580000002100 */
[----:B0-----:R-:W0:Y:S08]  /*192a0*/  @P1 LDC R3, c[0x0][0x434] ;  /* 0x00010d00ff031b82 */ /* 0x001e300000000800 */
[----:B------:R-:W5:Y:S01]  /*192b0*/  @P1 LDC R2, c[0x0][0x438] ;  /* 0x00010e00ff021b82 */ /* 0x000f620000000800 */
[----:B---3--:R-:W-:-:S05]  /*192c0*/  IMAD.SHL.U32 R35, R35, 0x8, RZ ;  /* 0x0000000823237824 */ /* 0x008fca00078e00ff */
[----:B------:R-:W-:-:S04]  /*192d0*/  LOP3.LUT R35, R35, 0x38, RZ, 0xc0, !PT ;  /* 0x0000003823237812 */ /* 0x000fc800078ec0ff */
[----:B------:R-:W-:-:S04]  /*192e0*/  LOP3.LUT R35, R35, 0x40, RZ, 0xfc, !PT ;  /* 0x0000004023237812 */ /* 0x000fc800078efcff */
[----:B------:R-:W-:Y:S02]  /*192f0*/  ISETP.GE.AND P2, PT, R35, UR4, PT ;  /* 0x0000000423007c0c */ /* 0x000fe4000bf46270 */
[----:B------:R-:W3:Y:S01]  /*19300*/  S2R R35, SR_TID.X ;  /* 0x0000000000237919 */ /* 0x000ee20000002100 */
[----:B-1----:R-:W-:Y:S01]  /*19310*/  IMAD.SHL.U32 R4, R4, 0x8, RZ ;  /* 0x0000000804047824 */ /* 0x002fe200078e00ff */
[----:B------:R-:W-:-:S04]  /*19320*/  LOP3.LUT R16, R16, 0xffffffbf, RZ, 0xc0, !PT ;  /* 0xffffffbf10107812 */ /* 0x000fc800078ec0ff */
[----:B------:R-:W-:Y:S02]  /*19330*/  LOP3.LUT R4, R4, 0x38, RZ, 0xc0, !PT ;  /* 0x0000003804047812 */ /* 0x000fe400078ec0ff */
[----:B------:R-:W-:Y:S02]  /*19340*/  SEL R8, RZ, 0xffffffff, P2 ;  /* 0xffffffffff087807 */ /* 0x000fe40001000000 */
[----:B------:R-:W-:Y:S02]  /*19350*/  LOP3.LUT R4, R4, 0x80, RZ, 0xfc, !PT ;  /* 0x0000008004047812 */ /* 0x000fe400078efcff */
[----:B------:R-:W-:Y:S01]  /*19360*/  @P2 LOP3.LUT R16, R16, 0x40, RZ, 0xfc, !PT ;  /* 0x0000004010102812 */ /* 0x000fe200078efcff */
[----:B------:R-:W-:Y:S01]  /*19370*/  IMAD.SHL.U32 R8, R8, 0x2, RZ ;  /* 0x0000000208087824 */ /* 0x000fe200078e00ff */
[----:B------:R-:W-:Y:S01]  /*19380*/  ISETP.GE.AND P2, PT, R4, UR4, PT ;  /* 0x0000000404007c0c */ /* 0x000fe2000bf46270 */
[----:B---3--:R-:W-:-:S05]  /*19390*/  IMAD.SHL.U32 R35, R35, 0x8, RZ ;  /* 0x0000000823237824 */ /* 0x008fca00078e00ff */
[----:B------:R-:W-:-:S04]  /*193a0*/  LOP3.LUT R35, R35, 0x38, RZ, 0xc0, !PT ;  /* 0x0000003823237812 */ /* 0x000fc800078ec0ff */
[----:B------:R-:W-:Y:S02]  /*193b0*/  LOP3.LUT R35, R35, 0xc0, RZ, 0xfc, !PT ;  /* 0x000000c023237812 */ /* 0x000fe400078efcff */
[----:B------:R-:W-:Y:S02]  /*193c0*/  LOP3.LUT R16, R16, 0xffffff7f, RZ, 0xc0, !PT ;  /* 0xffffff7f10107812 */ /* 0x000fe400078ec0ff */
[----:B--2---:R-:W-:Y:S02]  /*193d0*/  LEA R31, R21, 0xffffffc0, 0x6 ;  /* 0xffffffc0151f7811 */ /* 0x004fe400078e30ff */
[----:B------:R-:W1:Y:S03]  /*193e0*/  S2R R21, SR_TID.X ;  /* 0x0000000000157919 */ /* 0x000e660000002100 */
[----:B------:R-:W-:-:S05]  /*193f0*/  IMAD.IADD R0, R20, 0x1, R31 ;  /* 0x0000000114007824 */ /* 0x000fca00078e021f */
[C---:B------:R-:W-:Y:S01]  /*19400*/  ISETP.GE.AND P0, PT, R0.reuse, R26, PT ;  /* 0x0000001a0000720c */ /* 0x040fe20003f06270 */
[----:B------:R-:W-:-:S03]  /*19410*/  IMAD.IADD R0, R0, 0x1, R34 ;  /* 0x0000000100007824 */ /* 0x000fc600078e0222 */
[----:B------:R-:W-:Y:S01]  /*19420*/  ISETP.GT.U32.OR P0, PT, R20, 0x3f, P0 ;  /* 0x0000003f1400780c */ /* 0x000fe20000704470 */
[----:B0-----:R-:W-:-:S04]  /*19430*/  @P1 IMAD.HI.U32 R3, R0, R3, RZ ;  /* 0x0000000300031227 */ /* 0x001fc800078e00ff */
[----:B------:R-:W-:Y:S01]  /*19440*/  IMAD.MOV.U32 R6, RZ, RZ, R0 ;  /* 0x000000ffff067224 */ /* 0x000fe200078e0000 */
[----:B-----5:R-:W-:-:S07]  /*19450*/  @P1 SHF.R.U32.HI R6, RZ, R2, R3 ;  /* 0x00000002ff061219 */ /* 0x020fce0000011603 */
[----:B------:R-:W0:Y:S01]  /*19460*/  @!P0 LDC.64 R2, c[0x0][0x428] ;  /* 0x00010a00ff028b82 */ /* 0x000e220000000a00 */
[----:B-1----:R-:W-:-:S05]  /*19470*/  IMAD.SHL.U32 R21, R21, 0x8, RZ ;  /* 0x0000000815157824 */ /* 0x002fca00078e00ff */
[----:B------:R-:W-:-:S04]  /*19480*/  LOP3.LUT R21, R21, 0x38, RZ, 0xc0, !PT ;  /* 0x0000003815157812 */ /* 0x000fc800078ec0ff */
[----:B------:R-:W-:Y:S02]  /*19490*/  ISETP.GE.AND P3, PT, R21, UR4, PT ;  /* 0x0000000415007c0c */ /* 0x000fe4000bf66270 */
[----:B------:R-:W-:Y:S02]  /*194a0*/  ISETP.GE.AND P1, PT, R35, UR4, PT ;  /* 0x0000000423007c0c */ /* 0x000fe4000bf26270 */
[----:B------:R-:W-:Y:S02]  /*194b0*/  SEL R4, RZ, 0x1, P3 ;  /* 0x00000001ff047807 */ /* 0x000fe40001800000 */
[----:B------:R-:W-:Y:S02]  /*194c0*/  SEL R5, RZ, 0x8, P1 ;  /* 0x00000008ff057807 */ /* 0x000fe40000800000 */
[----:B------:R-:W-:Y:S02]  /*194d0*/  LOP3.LUT R8, R8, 0x2, R4, 0xe2, !PT ;  /* 0x0000000208087812 */ /* 0x000fe400078ee204 */
[----:B------:R-:W-:-:S02]  /*194e0*/  SEL R4, RZ, 0x4, P2 ;  /* 0x00000004ff047807 */ /* 0x000fc40001000000 */
[----:B----4-:R-:W-:Y:S02]  /*194f0*/  SHF.R.S32.HI R35, RZ, 0x1f, R30 ;  /* 0x0000001fff237819 */ /* 0x010fe4000001141e */
[----:B------:R-:W-:Y:S01]  /*19500*/  LOP3.LUT R8, R5, R8, R4, 0xfe, !PT ;  /* 0x0000000805087212 */ /* 0x000fe200078efe04 */
[--C-:B------:R-:W-:Y:S01]  /*19510*/  @!P0 IMAD.MOV.U32 R4, RZ, RZ, R6.reuse ;  /* 0x000000ffff048224 */ /* 0x100fe200078e0006 */
[----:B------:R-:W-:Y:S01]  /*19520*/  @!P0 SHF.R.S32.HI R5, RZ, 0x1f, R6 ;  /* 0x0000001fff058819 */ /* 0x000fe20000011406 */
[----:B0-----:R-:W-:-:S04]  /*19530*/  @!P0 IMAD R7, R35, R2, RZ ;  /* 0x0000000223078224 */ /* 0x001fc800078e02ff */
[C---:B------:R-:W-:Y:S02]  /*19540*/  @!P0 IMAD R7, R30.reuse, R3, R7 ;  /* 0x000000031e078224 */ /* 0x040fe400078e0207 */
[----:B------:R-:W-:Y:S02]  /*19550*/  @!P0 IMAD.WIDE.U32 R4, R30, R2, R4 ;  /* 0x000000021e048225 */ /* 0x000fe400078e0004 */
[----:B------:R-:W0:Y:S01]  /*19560*/  @!P0 LDC.64 R2, c[0x0][0x418] ;  /* 0x00010600ff028b82 */ /* 0x000e220000000a00 */
[----:B------:R-:W-:-:S04]  /*19570*/  @P3 LOP3.LUT R16, R16, 0x80, RZ, 0xfc, !PT ;  /* 0x0000008010103812 */ /* 0x000fc800078efcff */
[----:B------:R-:W-:-:S04]  /*19580*/  LOP3.LUT R16, R16, 0xffffffdf, RZ, 0xc0, !PT ;  /* 0xffffffdf10107812 */ /* 0x000fc800078ec0ff */
[----:B------:R-:W-:-:S04]  /*19590*/  @P2 LOP3.LUT R16, R16, 0x20, RZ, 0xfc, !PT ;  /* 0x0000002010102812 */ /* 0x000fc800078efcff */
[----:B------:R-:W-:Y:S01]  /*195a0*/  LOP3.LUT R16, R16, 0xffffffef, RZ, 0xc0, !PT ;  /* 0xffffffef10107812 */ /* 0x000fe200078ec0ff */
[----:B------:R-:W-:-:S03]  /*195b0*/  @!P0 IMAD.IADD R7, R5, 0x1, R7 ;  /* 0x0000000105078824 */ /* 0x000fc600078e0207 */
[----:B------:R-:W-:Y:S02]  /*195c0*/  @P1 LOP3.LUT R16, R16, 0x10, RZ, 0xfc, !PT ;  /* 0x0000001010101812 */ /* 0x000fe400078efcff */
[----:B0-----:R-:W-:-:S04]  /*195d0*/  @!P0 LEA R2, P1, R4, R2, 0x2 ;  /* 0x0000000204028211 */ /* 0x001fc800078210ff */
[----:B------:R-:W-:Y:S01]  /*195e0*/  @!P0 LEA.HI.X R3, R4, R3, R7, 0x2, P1 ;  /* 0x0000000304038211 */ /* 0x000fe200008f1407 */
[----:B------:R-:W-:-:S06]  /*195f0*/  IMAD.MOV.U32 R4, RZ, RZ, RZ ;  /* 0x000000ffff047224 */ /* 0x000fcc00078e00ff */
[----:B------:R0:W2:Y:S01]  /*19600*/  @!P0 LDG.E R4, desc[UR42][R2.64] ;  /* 0x0000002a02048981 */ /* 0x0000a2000c1e1900 */
[----:B------:R-:W1:Y:S01]  /*19610*/  S2R R11, SR_TID.X ;  /* 0x00000000000b7919 */ /* 0x000e620000002100 */
[----:B------:R-:W3:Y:S01]  /*19620*/  S2R R10, SR_TID.X ;  /* 0x00000000000a7919 */ /* 0x000ee20000002100 */
[----:B-1----:R-:W-:Y:S02]  /*19630*/  IMAD.SHL.U32 R11, R11, 0x8, RZ ;  /* 0x000000080b0b7824 */ /* 0x002fe400078e00ff */
[----:B---3--:R-:W-:-:S03]  /*19640*/  IMAD.SHL.U32 R10, R10, 0x8, RZ ;  /* 0x000000080a0a7824 */ /* 0x008fc600078e00ff */
[----:B------:R-:W-:-:S04]  /*19650*/  LOP3.LUT R11, R11, 0x38, RZ, 0xc0, !PT ;  /* 0x000000380b0b7812 */ /* 0x000fc800078ec0ff */
[----:B------:R-:W-:Y:S02]  /*19660*/  LOP3.LUT R11, R11, 0x180, RZ, 0xfc, !PT ;  /* 0x000001800b0b7812 */ /* 0x000fe400078efcff */
[----:B------:R-:W-:Y:S02]  /*19670*/  LOP3.LUT R10, R10, 0x38, RZ, 0xc0, !PT ;  /* 0x000000380a0a7812 */ /* 0x000fe400078ec0ff */
[----:B------:R-:W-:Y:S02]  /*19680*/  ISETP.GE.AND P0, PT, R11, UR4, PT ;  /* 0x000000040b007c0c */ /* 0x000fe4000bf06270 */
[C---:B------:R-:W-:Y:S02]  /*19690*/  LOP3.LUT R12, R10.reuse, 0x1c0, RZ, 0xfc, !PT ;  /* 0x000001c00a0c7812 */ /* 0x040fe400078efcff */
[C---:B------:R-:W-:Y:S02]  /*196a0*/  LOP3.LUT R11, R10.reuse, 0x100, RZ, 0xfc, !PT ;  /* 0x000001000a0b7812 */ /* 0x040fe400078efcff */
[----:B------:R-:W-:-:S02]  /*196b0*/  LOP3.LUT R10, R10, 0x140, RZ, 0xfc, !PT ;  /* 0x000001400a0a7812 */ /* 0x000fc400078efcff */
[----:B------:R-:W-:Y:S02]  /*196c0*/  ISETP.GE.AND P3, PT, R11, UR4, PT ;  /* 0x000000040b007c0c */ /* 0x000fe4000bf66270 */
[----:B------:R-:W-:Y:S02]  /*196d0*/  ISETP.GE.AND P2, PT, R10, UR4, PT ;  /* 0x000000040a007c0c */ /* 0x000fe4000bf46270 */
[----:B0-----:R-:W-:Y:S02]  /*196e0*/  SEL R3, RZ, 0x10, P3 ;  /* 0x00000010ff037807 */ /* 0x001fe40001800000 */
[----:B------:R-:W-:Y:S02]  /*196f0*/  SEL R2, RZ, 0x40, P0 ;  /* 0x00000040ff027807 */ /* 0x000fe40000000000 */
[----:B------:R-:W-:Y:S02]  /*19700*/  LOP3.LUT R16, R16, 0xfffffff7, RZ, 0xc0, !PT ;  /* 0xfffffff710107812 */ /* 0x000fe400078ec0ff */
[----:B------:R-:W-:Y:S01]  /*19710*/  ISETP.GE.AND P0, PT, R12, UR4, PT ;  /* 0x000000040c007c0c */ /* 0x000fe2000bf06270 */
[----:B------:R-:W-:-:S02]  /*19720*/  ULDC UR4, c[0x0][0x2f4] ;  /* 0x0000bd0000047ab9 */ /* 0x000fc40000000800 */
[----:B------:R-:W-:Y:S02]  /*19730*/  @P3 LOP3.LUT R16, R16, 0x8, RZ, 0xfc, !PT ;  /* 0x0000000810103812 */ /* 0x000fe400078efcff */
[----:B------:R-:W-:Y:S02]  /*19740*/  SEL R32, RZ, 0x80, P0 ;  /* 0x00000080ff207807 */ /* 0x000fe40000000000 */
[----:B------:R-:W-:Y:S02]  /*19750*/  ISETP.GE.AND P0, PT, R21, UR4, PT ;  /* 0x0000000415007c0c */ /* 0x000fe4000bf06270 */
[----:B------:R-:W-:Y:S01]  /*19760*/  LOP3.LUT R16, R16, 0xfffffffb, RZ, 0xc0, !PT ;  /* 0xfffffffb10107812 */ /* 0x000fe200078ec0ff */
[----:B------:R-:W-:-:S03]  /*19770*/  UMOV UR5, 0xffffffff ;  /* 0xffffffff00057882 */ /* 0x000fc60000000000 */
[----:B------:R-:W-:-:S04]  /*19780*/  @P2 LOP3.LUT R16, R16, 0x4, RZ, 0xfc, !PT ;  /* 0x0000000410102812 */ /* 0x000fc800078efcff */
[----:B------:R-:W-:-:S04]  /*19790*/  LOP3.LUT R16, R16, 0xfffffffd, RZ, 0xc0, !PT ;  /* 0xfffffffd10107812 */ /* 0x000fc800078ec0ff */
[----:B------:R-:W-:Y:S01]  /*197a0*/  @P0 LOP3.LUT R16, R16, 0x2, RZ, 0xfc, !PT ;  /* 0x0000000210100812 */ /* 0x000fe200078efcff */
[----:B--2---:R0:W-:Y:S02]  /*197b0*/  STL [R1+0x4], R4 ;  /* 0x0000040401007387 */ /* 0x0041e40000100800 */
[----:B0-----:R-:W-:-:S04]  /*197c0*/  SEL R4, RZ, 0x20, P2 ;  /* 0x00000020ff047807 */ /* 0x001fc80001000000 */
[----:B------:R-:W-:-:S04]  /*197d0*/  LOP3.LUT R3, R4, R8, R3, 0xfe, !PT ;  /* 0x0000000804037212 */ /* 0x000fc800078efe03 */
[----:B------:R-:W-:Y:S01]  /*197e0*/  LOP3.LUT R5, R3, R2, RZ, 0xfc, !PT ;  /* 0x0000000203057212 */ /* 0x000fe200078efcff */
[----:B------:R-:W-:-:S04]  /*197f0*/  IMAD.MOV R2, RZ, RZ, -R6 ;  /* 0x000000ffff027224 */ /* 0x000fc800078e0a06 */
[----:B------:R-:W-:Y:S01]  /*19800*/  IMAD R0, R9, R2, R0 ;  /* 0x0000000209007224 */ /* 0x000fe200078e0200 */
[----:B------:R0:W-:Y:S04]  /*19810*/  STL [R1+0x44], R5 ;  /* 0x0000440501007387 */ /* 0x0001e80000100800 */
[----:B------:R0:W-:Y:S01]  /*19820*/  STL [R1+0x8], R0 ;  /* 0x0000080001007387 */ /* 0x0001e20000100800 */
[----:B------:R-:W-:Y:S01]  /*19830*/  IMAD.U32 R3, RZ, RZ, UR38 ;  /* 0x00000026ff037e24 */ /* 0x000fe2000f8e00ff */
[----:B------:R-:W-:Y:S06]  /*19840*/  BRA.DIV UR5, `(.L_x_4654) ;  /* 0x0000005605e87947 */ /* 0x000fec000b800000 */
.L_x_4762:
[----:B------:R-:W-:Y:S02]  /*19850*/  ISETP.NE.AND P0, PT, R3, 0x3, PT ;  /* 0x000000030300780c */ /* 0x000fe40003f05270 */
[----:B------:R-:W-:Y:S02]  /*19860*/  ISETP.GT.U32.AND P1, PT, R20, 0x3f, PT ;  /* 0x0000003f1400780c */ /* 0x000fe40003f24070 */
[----:B------:R-:W-:Y:S02]  /*19870*/  LOP3.LUT R16, R16, 0xffff7fff, RZ, 0xc0, !PT ;  /* 0xffff7fff10107812 */ /* 0x000fe400078ec0ff */
[----:B------:R-:W-:-:S07]  /*19880*/  LOP3.LUT R32, R5, R32, RZ, 0xfc, !PT ;  /* 0x0000002005207212 */ /* 0x000fce00078efcff */
[----:B------:R-:W-:-:S04]  /*19890*/  @P0 LOP3.LUT R16, R16, 0x8000, RZ, 0xfc, !PT ;  /* 0x0000800010100812 */ /* 0x000fc800078efcff */
[----:B------:R-:W-:-:S04]  /*198a0*/  LOP3.LUT R16, R16, 0xfffffffe, RZ, 0xc0, !PT ;  /* 0xfffffffe10107812 */ /* 0x000fc800078ec0ff */
[----:B------:R-:W-:Y:S01]  /*198b0*/  @P1 LOP3.LUT R16, R16, 0x1, RZ, 0xfc, !PT ;  /* 0x0000000110101812 */ /* 0x000fe200078efcff */
[----:B------:R-:W-:Y:S06]  /*198c0*/  @!P0 BRA `(.L_x_4655) ;  /* 0x0000000000048947 */ /* 0x000fec0003800000 */
[----:B------:R-:W-:Y:S01]  /*198d0*/  BPT.TRAP 0x1 ;  /* 0x000000040000795c */ /* 0x000fe20000300000 */
.L_x_4655:
[----:B0-----:R-:W0:Y:S01]  /*198e0*/  S2R R0, SR_TID.X ;  /* 0x0000000000007919 */ /* 0x001e220000002100 */
[----:B------:R-:W-:Y:S01]  /*198f0*/  BSSY B0, `(.L_x_4656) ;  /* 0x0000008000007945 */ /* 0x000fe20003800000 */
[----:B0-----:R-:W-:-:S04]  /*19900*/  LOP3.LUT R0, R0, 0x7f, RZ, 0xc0, !PT ;  /* 0x0000007f00007812 */ /* 0x001fc800078ec0ff */
[----:B------:R-:W-:-:S04]  /*19910*/  SHF.R.U32.HI R0, RZ, 0x3, R0 ;  /* 0x00000003ff007819 */ /* 0x000fc80000011600 */
[----:B------:R-:W-:Y:S01]  /*19920*/  IADD3 R31, -R0, R26, -R31 ;  /* 0x0000001a001f7210 */ /* 0x000fe20007ffe91f */
[----:B------:R-:W-:Y:S01]  /*19930*/  IMAD R26, R22, 0x8, R18 ;  /* 0x00000008161a7824 */ /* 0x000fe200078e0212 */
[----:B------:R-:W-:-:S04]  /*19940*/  SHF.L.U32 R0, R28, 0x1f, RZ ;  /* 0x0000001f1c007819 */ /* 0x000fc800000006ff */
[----:B------:R-:W0:Y:S02]  /*19950*/  SYNCS.PHASECHK.TRANS64.TRYWAIT P0, [R26+URZ+0x38840], R0 ;  /* 0x038840001a0075a7 */ /* 0x000e24000800017f */
[----:B0-----:R-:W-:Y:S05]  /*19960*/  @!P0 BRA `(.L_x_4657) ;  /* 0x0000005400d48947 */ /* 0x001fea0003800000 */
.L_x_4763:
[----:B------:R-:W-:Y:S05]  /*19970*/  BSYNC B0 ;  /* 0x0000000000007941 */ /* 0x000fea0003800000 */
.L_x_4656:
[----:B------:R-:W0:Y:S01]  /*19980*/  LDL R2, [R1+0x8] ;  /* 0x0000080001027983 */ /* 0x000e220000100800 */
[----:B------:R-:W-:Y:S01]  /*19990*/  ULDC.64 UR4, c[0x0][0x300] ;  /* 0x0000c00000047ab9 */ /* 0x000fe20000000a00 */
[----:B------:R-:W-:Y:S02]  /*199a0*/  ULDC.64 UR6, c[0x0][0x2e8] ;  /* 0x0000ba0000067ab9 */ /* 0x000fe40000000a00 */
[----:B------:R-:W2:Y:S01]  /*199b0*/  LDL R4, [R1+0x4] ;  /* 0x0000040001047983 */ /* 0x000ea20000100800 */
[----:B------:R-:W-:Y:S01]  /*199c0*/  LOP3.LUT P2, RZ, R16, 0x2, RZ, 0xc0, !PT ;  /* 0x0000000210ff7812 */ /* 0x000fe2000784c0ff */
[----:B------:R-:W1:Y:S02]  /*199d0*/  S2R R7, SR_TID.X ;  /* 0x0000000000077919 */ /* 0x000e640000002100 */
[----:B-1----:R-:W-:-:S05]  /*199e0*/  IMAD.SHL.U32 R7, R7, 0x8, RZ ;  /* 0x0000000807077824 */ /* 0x002fca00078e00ff */
[----:B------:R-:W-:Y:S02]  /*199f0*/  LOP3.LUT R7, R7, 0x38, RZ, 0xc0, !PT ;  /* 0x0000003807077812 */ /* 0x000fe400078ec0ff */
[----:B0-----:R-:W-:Y:S02]  /*19a00*/  SHF.R.S32.HI R0, RZ, 0x1f, R2 ;  /* 0x0000001fff007819 */ /* 0x001fe40000011402 */
[----:B--2---:R-:W-:-:S03]  /*19a10*/  SHF.R.S32.HI R5, RZ, 0x1f, R4 ;  /* 0x0000001fff057819 */ /* 0x004fc60000011404 */
        /* <DEDUP_REMOVED lines=52> */
.L_x_4773:
        /* <DEDUP_REMOVED lines=10> */
.L_x_4659:
        /* <DEDUP_REMOVED lines=11> */
.L_x_4660:
[----:B------:R1:W5:Y:S01]  /*19eb0*/  LDL.LU R0, [R1+0x18] ;  /* 0x0000180001007983 */ /* 0x0003620000300800 */
[----:B------:R1:W-:Y:S03]  /*19ec0*/  SYNCS.ARRIVE.TRANS64.A1T0 RZ, [R26+URZ+0x38830], RZ ;  /* 0x038830ff1aff79a7 */ /* 0x0003e6000810003f */
[----:B0-----:R1:W5:Y:S02]  /*19ed0*/  LDL R2, [R1] ;  /* 0x0000000001027983 */ /* 0x0013640000100800 */
[----:B------:R-:W-:Y:S05]  /*19ee0*/  WARPSYNC.ALL ;  /* 0x0000000000007948 */ /* 0x000fea0003800000 */
[----:B------:R-:W-:Y:S01]  /*19ef0*/  ULDC.64 UR4, c[0x0][0xaf8] ;  /* 0x0002be0000047ab9 */ /* 0x000fe20000000a00 */
[----:B------:R-:W-:Y:S01]  /*19f00*/  BSSY B6, `(.L_x_4661) ;  /* 0x000001d000067945 */ /* 0x000fe20003800000 */
[----:B------:R-:W-:Y:S01]  /*19f10*/  BAR.SYNC.DEFER_BLOCKING 0x8, 0x100 ;  /* 0x0204000000007b1d */ /* 0x000fe20000010000 */
[----:B------:R-:W-:-:S04]  /*19f20*/  ISETP.NE.U32.AND P0, PT, RZ, UR4, PT ;  /* 0x00000004ff007c0c */ /* 0x000fc8000bf05070 */
[----:B------:R-:W-:-:S04]  /*19f30*/  ISETP.NE.AND.EX P0, PT, RZ, UR5, PT, P0 ;  /* 0x00000005ff007c0c */ /* 0x000fc8000bf05300 */
[----:B------:R-:W-:-:S05]  /*19f40*/  SEL R4, R37, RZ, !P0 ;  /* 0x000000ff25047207 */ /* 0x000fca0004000000 */
[----:B------:R0:W-:Y:S01]  /*19f50*/  STL [R1+0xc], R4 ;  /* 0x00000c0401007387 */ /* 0x0001e20000100800 */
[----:B-----5:R-:W-:Y:S01]  /*19f60*/  SEL R3, R0, RZ, !P0 ;  /* 0x000000ff00037207 */ /* 0x020fe20004000000 */
[----:B------:R-:W-:-:S04]  /*19f70*/  VIADD R0, R18, 0x20400 ;  /* 0x0002040012007836 */ /* 0x000fc80000000000 */
[----:B------:R0:W-:Y:S01]  /*19f80*/  STL [R1+0x24], R3 ;  /* 0x0000240301007387 */ /* 0x0001e20000100800 */
[----:B------:R-:W-:Y:S02]  /*19f90*/  LOP3.LUT P0, RZ, R0, 0x3ff, RZ, 0xc0, !PT ;  /* 0x000003ff00ff7812 */ /* 0x000fe4000780c0ff */
[----:B------:R-:W-:-:S05]  /*19fa0*/  SHF.R.S32.HI R0, RZ, 0x1f, R2 ;  /* 0x0000001fff007819 */ /* 0x000fca0000011402 */
[----:B------:R0:W-:Y:S06]  /*19fb0*/  STL [R1+0x20], R0 ;  /* 0x0000200001007387 */ /* 0x0001ec0000100800 */
        /* <DEDUP_REMOVED lines=17> */
.L_x_4662:
[----:B------:R-:W-:Y:S05]  /*1a0d0*/  BSYNC B6 ;  /* 0x0000000000067941 */ /* 0x000fea0003800000 */
.L_x_4661:
[----:B------:R-:W2:Y:S01]  /*1a0e0*/  LDL R20, [R1+0x24] ;  /* 0x0000240001147983 */ /* 0x000ea20000100800 */
[----:B------:R-:W3:Y:S01]  /*1a0f0*/  LDC R6, c[0x0][0x448] ;  /* 0x00011200ff067b82 */ /* 0x000ee20000000800 */
[----:B------:R-:W-:Y:S02]  /*1a100*/  ULDC.64 UR4, c[0x0][0x298] ;  /* 0x0000a60000047ab9 */ /* 0x000fe40000000a00 */
[----:B0-----:R-:W4:Y:S04]  /*1a110*/  LDL R4, [R1+0x20] ;  /* 0x0000200001047983 */ /* 0x001f280000100800 */
[----:B------:R-:W4:Y:S04]  /*1a120*/  LDL R5, [R1] ;  /* 0x0000000001057983 */ /* 0x000f280000100800 */
[----:B------:R0:W5:Y:S01]  /*1a130*/  LDL R9, [R1+0x14] ;  /* 0x0000140001097983 */ /* 0x0001620000100800 */
[----:B------:R-:W1:Y:S01]  /*1a140*/  S2R R2, SR_TID.X ;  /* 0x0000000000027919 */ /* 0x000e620000002100 */
[----:B------:R-:W0:Y:S01]  /*1a150*/  S2R R0, SR_TID.X ;  /* 0x0000000000007919 */ /* 0x000e220000002100 */
[----:B---3--:R-:W-:-:S13]  /*1a160*/  ISETP.NE.AND P0, PT, R6, 0x1, PT ;  /* 0x000000010600780c */ /* 0x008fda0003f05270 */
[----:B------:R-:W3:Y:S01]  /*1a170*/  @P0 LDC R3, c[0x0][0x450] ;  /* 0x00011400ff030b82 */ /* 0x000ee20000000800 */
[----:B-1----:R-:W-:-:S04]  /*1a180*/  LOP3.LUT R2, R2, 0x7f, RZ, 0xc0, !PT ;  /* 0x0000007f02027812 */ /* 0x002fc800078ec0ff */
[----:B------:R-:W-:Y:S01]  /*1a190*/  SHF.R.U32.HI R2, RZ, 0x3, R2 ;  /* 0x00000003ff027819 */ /* 0x000fe20000011602 */
[----:B0-----:R-:W-:Y:S02]  /*1a1a0*/  IMAD.SHL.U32 R0, R0, 0x10, RZ ;  /* 0x0000001000007824 */ /* 0x001fe400078e00ff */
[----:B--2---:R-:W-:Y:S02]  /*1a1b0*/  IMAD.MOV.U32 R21, RZ, RZ, R20 ;  /* 0x000000ffff157224 */ /* 0x004fe400078e0014 */
[----:B------:R-:W2:Y:S01]  /*1a1c0*/  LDL R20, [R1+0xc] ;  /* 0x00000c0001147983 */ /* 0x000ea20000100800 */
[----:B------:R-:W-:Y:S02]  /*1a1d0*/  LOP3.LUT R0, R2, 0x70, R0, 0xf8, !PT ;  /* 0x0000007002007812 */ /* 0x000fe400078ef800 */
[----:B------:R-:W0:Y:S03]  /*1a1e0*/  @P0 LDC R2, c[0x0][0x44c] ;  /* 0x00011300ff020b82 */ /* 0x000e260000000800 */
[----:B------:R-:W-:-:S02]  /*1a1f0*/  IMAD R37, R25, 0x40, R0 ;  /* 0x0000004019257824 */ /* 0x000fc400078e0200 */
[----:B----4-:R-:W-:Y:S02]  /*1a200*/  IMAD R4, R4, UR4, RZ ;  /* 0x0000000404047c24 */ /* 0x010fe4000f8e02ff */
[----:B------:R-:W-:Y:S02]  /*1a210*/  IMAD.MOV.U32 R0, RZ, RZ, R37 ;  /* 0x000000ffff007224 */ /* 0x000fe400078e0025 */
[----:B------:R-:W-:Y:S02]  /*1a220*/  IMAD R4, R5, UR5, R4 ;  /* 0x0000000505047c24 */ /* 0x000fe4000f8e0204 */
[----:B0-----:R-:W-:-:S05]  /*1a230*/  @P0 IMAD.HI.U32 R2, R37, R2, RZ ;  /* 0x0000000225020227 */ /* 0x001fca00078e00ff */
[----:B---3--:R-:W-:Y:S01]  /*1a240*/  @P0 SHF.R.U32.HI R0, RZ, R3, R2 ;  /* 0x00000003ff000219 */ /* 0x008fe20000011602 */
[----:B------:R-:W-:Y:S01]  /*1a250*/  IMAD.WIDE.U32 R2, R5, UR4, RZ ;  /* 0x0000000405027c25 */ /* 0x000fe2000f8e00ff */
[----:B------:R-:W-:-:S03]  /*1a260*/  ULDC.64 UR4, c[0x0][0x2d8] ;  /* 0x0000b60000047ab9 */ /* 0x000fc60000000a00 */
[----:B------:R-:W-:Y:S02]  /*1a270*/  IMAD.IADD R3, R3, 0x1, R4 ;  /* 0x0000000103037824 */ /* 0x000fe400078e0204 */
[----:B------:R-:W-:-:S04]  /*1a280*/  IMAD.WIDE.U32 R2, R17, UR4, R2 ;  /* 0x0000000411027c25 */ /* 0x000fc8000f8e0002 */
[----:B------:R-:W-:Y:S01]  /*1a290*/  IMAD R3, R17, UR5, R3 ;  /* 0x0000000511037c24 */ /* 0x000fe2000f8e0203 */
[----:B------:R-:W-:Y:S02]  /*1a2a0*/  ULDC.64 UR4, c[0x0][0x2e0] ;  /* 0x0000b80000047ab9 */ /* 0x000fe40000000a00 */
[----:B------:R-:W-:Y:S01]  /*1a2b0*/  IMAD R4, R21, UR4, RZ ;  /* 0x0000000415047c24 */ /* 0x000fe2000f8e02ff */
[----:B------:R-:W0:Y:S02]  /*1a2c0*/  S2R R7, SR_TID.X ;  /* 0x0000000000077919 */ /* 0x000e240000002100 */
[----:B0-----:R-:W-:-:S05]  /*1a2d0*/  IMAD.SHL.U32 R7, R7, 0x8, RZ ;  /* 0x0000000807077824 */ /* 0x001fca00078e00ff */
[----:B------:R-:W-:Y:S01]  /*1a2e0*/  LOP3.LUT R7, R7, 0x38, RZ, 0xc0, !PT ;  /* 0x0000003807077812 */ /* 0x000fe200078ec0ff */
[C---:B--2---:R-:W-:Y:S02]  /*1a2f0*/  IMAD R4, R20.reuse, UR5, R4 ;  /* 0x0000000514047c24 */ /* 0x044fe4000f8e0204 */
[----:B------:R-:W-:Y:S01]  /*1a300*/  IMAD.WIDE.U32 R2, R20, UR4, R2 ;  /* 0x0000000414027c25 */ /* 0x000fe2000f8e0002 */
        /* <DEDUP_REMOVED lines=26> */
[----:B-----5:R-:W-:Y:S02]  /*1a4b0*/  IMAD R3, R9, R6, RZ ;  /* 0x0000000609037224 */ /* 0x020fe400078e02ff */
[----:B------:R-:W-:Y:S01]  /*1a4c0*/  IMAD R25, R25, 0x40, R8 ;  /* 0x0000004019197824 */ /* 0x000fe200078e0208 */
[----:B------:R-:W1:Y:S03]  /*1a4d0*/  SHFL.IDX PT, R5, R2, RZ, 0x181f ;  /* 0x00181fff02057589 */ /* 0x000e6600000e0000 */
[C---:B------:R-:W-:Y:S01]  /*1a4e0*/  VIADD R6, R25.reuse, 0x10 ;  /* 0x0000001019067836 */ /* 0x040fe20000000000 */
[C---:B------:R-:W-:Y:S01]  /*1a4f0*/  ISETP.GE.AND P0, PT, R25.reuse, R3, PT ;  /* 0x000000031900720c */ /* 0x040fe20003f06270 */
[----:B------:R-:W-:-:S03]  /*1a500*/  VIADD R8, R25, 0x20 ;  /* 0x0000002019087836 */ /* 0x000fc60000000000 */
[----:B------:R-:W-:Y:S04]  /*1a510*/  STL [R1+0x18], R6 ;  /* 0x0000180601007387 */ /* 0x000fe80000100800 */
[----:B------:R-:W-:Y:S05]  /*1a520*/  STL [R1+0x1c], R8 ;  /* 0x00001c0801007387 */ /* 0x000fea0000100800 */
[----:B0-----:R-:W-:-:S05]  /*1a530*/  @!P0 LEA R4, P2, R7, R4, 0x1 ;  /* 0x0000000407048211 */ /* 0x001fca00078408ff */
[----:B-1----:R-:W-:-:S05]  /*1a540*/  @!P0 IMAD.X R5, RZ, RZ, R5, P2 ;  /* 0x000000ffff058224 */ /* 0x002fca00010e0605 */
[----:B------:R-:W-:Y:S01]  /*1a550*/  @!PT LDS RZ, [RZ] ;  /* 0x00000000fffff984 */ /* 0x000fe20000000800 */
[----:B------:R0:W-:Y:S01]  /*1a560*/  @!P0 LDGSTS.E.BYPASS.LTC128B.128 [R23+0x20400], desc[UR42][R4.64], !P1 ;  /* 0x2040000004178fae */ /* 0x0001e2000c901d6a */
[----:B------:R-:W-:-:S03]  /*1a570*/  ISETP.GE.AND P0, PT, R6, R3, PT ;  /* 0x000000030600720c */ /* 0x000fc60003f06270 */
[----:B------:R-:W-:Y:S04]  /*1a580*/  SHFL.IDX PT, R6, R2, 0x2, 0x181f ;  /* 0x00581f0002067f89 */ /* 0x000fe800000e0000 */
[----:B0-----:R-:W0:Y:S04]  /*1a590*/  SHFL.IDX PT, R5, R0, 0x1, 0x181f ;  /* 0x00381f0000057f89 */ /* 0x001e2800000e0000 */
[----:B------:R-:W1:Y:S02]  /*1a5a0*/  SHFL.IDX PT, R4, R2, 0x1, 0x181f ;  /* 0x00381f0002047f89 */ /* 0x000e6400000e0000 */
[----:B0-----:R-:W-:-:S05]  /*1a5b0*/  @!P0 LEA R5, P2, R7, R5, 0x1 ;  /* 0x0000000507058211 */ /* 0x001fca00078408ff */
[----:B-1----:R-:W-:-:S05]  /*1a5c0*/  @!P0 IMAD.X R4, RZ, RZ, R4, P2 ;  /* 0x000000ffff048224 */ /* 0x002fca00010e0604 */
[----:B------:R-:W-:-:S04]  /*1a5d0*/  @!P0 LOP3.LUT R5, R5, R4, RZ, 0x3c, !PT ;  /* 0x0000000405058212 */ /* 0x000fc800078e3cff */
[----:B------:R-:W-:-:S04]  /*1a5e0*/  @!P0 LOP3.LUT R4, R5, R4, RZ, 0x3c, !PT ;  /* 0x0000000405048212 */ /* 0x000fc800078e3cff */
[----:B------:R-:W-:-:S05]  /*1a5f0*/  @!P0 LOP3.LUT R5, R5, R4, RZ, 0x3c, !PT ;  /* 0x0000000405058212 */ /* 0x000fca00078e3cff */
[----:B------:R0:W-:Y:S01]  /*1a600*/  @!P0 LDGSTS.E.BYPASS.LTC128B.128 [R23+0x20c00], desc[UR42][R4.64], !P1 ;  /* 0x20c0000004178fae */ /* 0x0001e2000c901d6a */
[----:B------:R-:W-:-:S03]  /*1a610*/  ISETP.GE.AND P0, PT, R8, R3, PT ;  /* 0x000000030800720c */ /* 0x000fc60003f06270 */
[----:B0-----:R-:W0:Y:S04]  /*1a620*/  SHFL.IDX PT, R4, R0, 0x2, 0x181f ;  /* 0x00581f0000047f89 */ /* 0x001e2800000e0000 */
[----:B------:R-:W1:Y:S06]  /*1a630*/  SHFL.IDX PT, R0, R0, 0x3, 0x181f ;  /* 0x00781f0000007f89 */ /* 0x000e6c00000e0000 */
[----:B0-----:R-:W-:-:S05]  /*1a640*/  @!P0 LEA R5, P2, R7, R4, 0x1 ;  /* 0x0000000407058211 */ /* 0x001fca00078408ff */
[----:B------:R-:W-:-:S05]  /*1a650*/  @!P0 IMAD.X R4, RZ, RZ, R6, P2 ;  /* 0x000000ffff048224 */ /* 0x000fca00010e0606 */
[----:B------:R-:W-:-:S04]  /*1a660*/  @!P0 LOP3.LUT R5, R5, R4, RZ, 0x3c, !PT ;  /* 0x0000000405058212 */ /* 0x000fc800078e3cff */
[----:B------:R-:W-:-:S04]  /*1a670*/  @!P0 LOP3.LUT R4, R5, R4, RZ, 0x3c, !PT ;  /* 0x0000000405048212 */ /* 0x000fc800078e3cff */
[----:B------:R-:W-:-:S05]  /*1a680*/  @!P0 LOP3.LUT R5, R5, R4, RZ, 0x3c, !PT ;  /* 0x0000000405058212 */ /* 0x000fca00078e3cff */
[----:B------:R0:W-:Y:S04]  /*1a690*/  @!P0 LDGSTS.E.BYPASS.LTC128B.128 [R23+0x21400], desc[UR42][R4.64], !P1 ;  /* 0x2140000004178fae */ /* 0x0001e8000c901d6a */
[----:B01----:R0:W2:Y:S02]  /*1a6a0*/  SHFL.IDX PT, R4, R2, 0x3, 0x181f ;  /* 0x00781f0002047f89 */ /* 0x0030a400000e0000 */
.L_x_4782:
[----:B0-----:R-:W-:-:S05]  /*1a6b0*/  VIADD R2, R25, 0x30 ;  /* 0x0000003019027836 */ /* 0x001fca0000000000 */
[----:B------:R-:W-:Y:S01]  /*1a6c0*/  ISETP.GE.AND P0, PT, R2, R3, PT ;  /* 0x000000030200720c */ /* 0x000fe20003f06270 */
[----:B------:R0:W-:-:S12]  /*1a6d0*/  STL [R1+0x2c], R2 ;  /* 0x00002c0201007387 */ /* 0x0001d80000100800 */
[----:B0-----:R-:W-:-:S05]  /*1a6e0*/  @!P0 LEA R2, P2, R7, R0, 0x1 ;  /* 0x0000000007028211 */ /* 0x001fca00078408ff */
[----:B--2---:R-:W-:-:S05]  /*1a6f0*/  @!P0 IMAD.X R3, RZ, RZ, R4, P2 ;  /* 0x000000ffff038224 */ /* 0x004fca00010e0604 */
[----:B------:R-:W-:Y:S01]  /*1a700*/  @!PT LDS RZ, [RZ] ;  /* 0x00000000fffff984 */ /* 0x000fe20000000800 */
[----:B------:R-:W-:Y:S01]  /*1a710*/  @!PT LDS RZ, [RZ] ;  /* 0x00000000fffff984 */ /* 0x000fe20000000800 */
[----:B------:R-:W-:Y:S01]  /*1a720*/  @!PT LDS RZ, [RZ] ;  /* 0x00000000fffff984 */ /* 0x000fe20000000800 */
[----:B------:R0:W-:Y:S01]  /*1a730*/  @!P0 LDGSTS.E.BYPASS.LTC128B.128 [R23+0x21c00], desc[UR42][R2.64], !P1 ;  /* 0x21c0000002178fae */ /* 0x0001e2000c901d6a */
[----:B------:R-:W-:Y:S01]  /*1a740*/  PLOP3.LUT P0, PT, PT, PT, PT, 0x80, 0x0 ;  /* 0x000000000000781c */ /* 0x000fe20003f0f070 */
[----:B------:R-:W-:-:S12]  /*1a750*/  NOP ;  /* 0x0000000000007918 */ /* 0x000fd80000000000 */
.L_x_4664:
        /* <DEDUP_REMOVED lines=28> */
.L_x_4666:
[----:B------:R-:W-:Y:S05]  /*1a920*/  BSYNC B6 ;  /* 0x0000000000067941 */ /* 0x000fea0003800000 */
.L_x_4665:
[----:B------:R-:W2:Y:S01]  /*1a930*/  LDL.LU R0, [R1+0x20] ;  /* 0x0000200001007983 */ /* 0x000ea20000300800 */
[----:B------:R-:W1:Y:S01]  /*1a940*/  LDC R7, c[0x0][0x448] ;  /* 0x00011200ff077b82 */ /* 0x000e620000000800 */
[----:B------:R-:W-:Y:S02]  /*1a950*/  ULDC.64 UR4, c[0x0][0x398] ;  /* 0x0000e60000047ab9 */ /* 0x000fe40000000a00 */
[----:B0-----:R-:W3:Y:S04]  /*1a960*/  LDL.LU R2, [R1] ;  /* 0x0000000001027983 */ /* 0x001ee80000300800 */
[----:B------:R-:W4:Y:S04]  /*1a970*/  LDL.LU R21, [R1+0x24] ;  /* 0x0000240001157983 */ /* 0x000f280000300800 */
[----:B------:R-:W5:Y:S01]  /*1a980*/  LDL.LU R20, [R1+0xc] ;  /* 0x00000c0001147983 */ /* 0x000f620000300800 */
[----:B------:R-:W-:Y:S01]  /*1a990*/  IMAD.MOV.U32 R4, RZ, RZ, R37 ;  /* 0x000000ffff047224 */ /* 0x000fe200078e0025 */
[----:B------:R-:W-:Y:S01]  /*1a9a0*/  LOP3.LUT R16, R16, 0xfffffbff, RZ, 0xc0, !PT ;  /* 0xfffffbff10107812 */ /* 0x000fe200078ec0ff */
[----:B------:R-:W0:Y:S01]  /*1a9b0*/  S2R R9, SR_TID.X ;  /* 0x0000000000097919 */ /* 0x000e220000002100 */
[----:B-1----:R-:W-:-:S13]  /*1a9c0*/  ISETP.NE.AND P0, PT, R7, 0x1, PT ;  /* 0x000000010700780c */ /* 0x002fda0003f05270 */
[----:B------:R-:W1:Y:S01]  /*1a9d0*/  @P0 LDC R5, c[0x0][0x450] ;  /* 0x00011400ff050b82 */ /* 0x000e620000000800 */
[----:B0-----:R-:W-:-:S05]  /*1a9e0*/  IMAD.SHL.U32 R9, R9, 0x8, RZ ;  /* 0x0000000809097824 */ /* 0x001fca00078e00ff */
[----:B------:R-:W-:-:S04]  /*1a9f0*/  LOP3.LUT R9, R9, 0x38, RZ, 0xc0, !PT ;  /* 0x0000003809097812 */ /* 0x000fc800078ec0ff */
[----:B------:R-:W-:Y:S01]  /*1aa00*/  LOP3.LUT R9, R9, 0xc0, RZ, 0xfc, !PT ;  /* 0x000000c009097812 */ /* 0x000fe200078efcff */
[----:B--2---:R-:W-:-:S04]  /*1aa10*/  IMAD R0, R0, UR4, RZ ;  /* 0x0000000400007c24 */ /* 0x004fc8000f8e02ff */
[C---:B---3--:R-:W-:Y:S02]  /*1aa20*/  IMAD R0, R2.reuse, UR5, R0 ;  /* 0x0000000502007c24 */ /* 0x048fe4000f8e0200 */
[----:B------:R-:W-:Y:S01]  /*1aa30*/  IMAD.WIDE.U32 R2, R2, UR4, RZ ;  /* 0x0000000402027c25 */ /* 0x000fe2000f8e00ff */
[----:B------:R-:W-:-:S03]  /*1aa40*/  ULDC.64 UR4, c[0x0][0x3d8] ;  /* 0x0000f60000047ab9 */ /* 0x000fc60000000a00 */
[----:B------:R-:W-:Y:S02]  /*1aa50*/  IMAD.IADD R3, R3, 0x1, R0 ;  /* 0x0000000103037824 */ /* 0x000fe400078e0200 */
[----:B------:R-:W-:-:S04]  /*1aa60*/  IMAD.WIDE.U32 R2, R17, UR4, R2 ;  /* 0x0000000411027c25 */ /* 0x000fc8000f8e0002 */
[----:B------:R-:W-:Y:S01]  /*1aa70*/  IMAD R3, R17, UR5, R3 ;  /* 0x0000000511037c24 */ /* 0x000fe2000f8e0203 */
[----:B------:R-:W-:Y:S02]  /*1aa80*/  ULDC.64 UR4, c[0x0][0x3e0] ;  /* 0x0000f80000047ab9 */ /* 0x000fe40000000a00 */
[----:B----4-:R-:W-:Y:S02]  /*1aa90*/  IMAD R0, R21, UR4, RZ ;  /* 0x0000000415007c24 */ /* 0x010fe4000f8e02ff */
[C---:B-----5:R-:W-:Y:S01]  /*1aaa0*/  IMAD.WIDE.U32 R2, R20.reuse, UR4, R2 ;  /* 0x0000000414027c25 */ /* 0x060fe2000f8e0002 */
[----:B------:R-:W0:Y:S03]  /*1aab0*/  S2R R21, SR_TID.X ;  /* 0x0000000000157919 */ /* 0x000e260000002100 */
[----:B------:R-:W-:Y:S01]  /*1aac0*/  IMAD R0, R20, UR5, R0 ;  /* 0x0000000514007c24 */ /* 0x000fe2000f8e0200 */
[----:B------:R-:W-:Y:S01]  /*1aad0*/  ULDC.64 UR4, c[0x0][0x3d0] ;  /* 0x0000f40000047ab9 */ /* 0x000fe20000000a00 */
[----:B------:R-:W2:Y:S02]  /*1aae0*/  S2R R20, SR_TID.X ;  /* 0x0000000000147919 */ /* 0x000ea40000002100 */
[----:B------:R-:W-:-:S02]  /*1aaf0*/  IMAD.IADD R3, R3, 0x1, R0 ;  /* 0x0000000103037824 */ /* 0x000fc400078e0200 */
[----:B------:R-:W3:Y:S01]  /*1ab00*/  @P0 LDC R0, c[0x0][0x44c] ;  /* 0x00011300ff000b82 */ /* 0x000ee20000000800 */
[----:B0-----:R-:W-:Y:S02]  /*1ab10*/  IMAD.SHL.U32 R21, R21, 0x8, RZ ;  /* 0x0000000815157824 */ /* 0x001fe400078e00ff */
[----:B---3--:R-:W-:-:S03]  /*1ab20*/  @P0 IMAD.HI.U32 R0, R37, R0, RZ ;  /* 0x0000000025000227 */ /* 0x008fc600078e00ff */
[----:B------:R-:W-:Y:S01]  /*1ab30*/  LOP3.LUT R21, R21, 0x38, RZ, 0xc0, !PT ;  /* 0x0000003815157812 */ /* 0x000fe200078ec0ff */
[----:B--2---:R-:W-:Y:S01]  /*1ab40*/  IMAD.SHL.U32 R20, R20, 0x8, RZ ;  /* 0x0000000814147824 */ /* 0x004fe200078e00ff */
[----:B-1----:R-:W-:Y:S02]  /*1ab50*/  @P0 SHF.R.U32.HI R4, RZ, R5, R0 ;  /* 0x00000005ff040219 */ /* 0x002fe40000011600 */
[----:B------:R-:W-:Y:S02]  /*1ab60*/  LOP3.LUT R8, R21, 0x80, RZ, 0xfc, !PT ;  /* 0x0000008015087812 */ /* 0x000fe400078efcff */
[--C-:B------:R-:W-:Y:S01]  /*1ab70*/  SHF.R.S32.HI R5, RZ, 0x1f, R4.reuse ;  /* 0x0000001fff057819 */ /* 0x100fe20000011404 */
[----:B------:R-:W-:Y:S01]  /*1ab80*/  IMAD.MOV R0, RZ, RZ, -R4 ;  /* 0x000000ffff007224 */ /* 0x000fe200078e0a04 */
[----:B------:R-:W0:Y:S01]  /*1ab90*/  S2R R21, SR_TID.X ;  /* 0x0000000000157919 */ /* 0x000e220000002100 */
[----:B------:R-:W-:Y:S01]  /*1aba0*/  IMAD.WIDE.U32 R2, R4, UR4, R2 ;  /* 0x0000000404027c25 */ /* 0x000fe2000f8e0002 */
[----:B------:R-:W-:-:S03]  /*1abb0*/  LOP3.LUT R20, R20, 0x38, RZ, 0xc0, !PT ;  /* 0x0000003814147812 */ /* 0x000fc600078ec0ff */
[----:B------:R-:W-:Y:S02]  /*1abc0*/  IMAD R0, R7, R0, R37 ;  /* 0x0000000007007224 */ /* 0x000fe400078e0225 */
        /* <DEDUP_REMOVED lines=14> */
[----:B0-----:R-:W-:Y:S01]  /*1acb0*/  IMAD.SHL.U32 R21, R21, 0x8, RZ ;  /* 0x0000000815157824 */ /* 0x001fe200078e00ff */
[----:B------:R-:W-:-:S02]  /*1acc0*/  ISETP.GE.AND P0, PT, R8, UR4, PT ;  /* 0x0000000408007c0c */ /* 0x000fc4000bf06270 */
[----:B------:R-:W0:Y:S01]  /*1acd0*/  S2R R8, SR_TID.X ;  /* 0x0000000000087919 */ /* 0x000e220000002100 */
[----:B------:R-:W-:Y:S02]  /*1ace0*/  SEL R2, RZ, 0x1, P1 ;  /* 0x00000001ff027807 */ /* 0x000fe40000800000 */
[----:B------:R-:W-:Y:S02]  /*1acf0*/  LOP3.LUT R21, R21, 0x38, RZ, 0xc0, !PT ;  /* 0x0000003815157812 */ /* 0x000fe400078ec0ff */
[----:B------:R-:W-:Y:S02]  /*1ad00*/  SEL R3, RZ, 0x4, P0 ;  /* 0x00000004ff037807 */ /* 0x000fe40000000000 */
[----:B------:R-:W-:Y:S02]  /*1ad10*/  @P1 LOP3.LUT R16, R16, 0x400, RZ, 0xfc, !PT ;  /* 0x0000040010101812 */ /* 0x000fe400078efcff */
[----:B------:R-:W-:Y:S02]  /*1ad20*/  ISETP.GE.AND P5, PT, R9, UR4, PT ;  /* 0x0000000409007c0c */ /* 0x000fe4000bfa6270 */
[----:B------:R-:W-:-:S04]  /*1ad30*/  LOP3.LUT R16, R16, 0xfffffeff, RZ, 0xc0, !PT ;  /* 0xfffffeff10107812 */ /* 0x000fc800078ec0ff */
[----:B------:R-:W-:-:S04]  /*1ad40*/  @P0 LOP3.LUT R16, R16, 0x100, RZ, 0xfc, !PT ;  /* 0x0000010010100812 */ /* 0x000fc800078efcff */
[----:B------:R-:W-:Y:S01]  /*1ad50*/  LOP3.LUT R16, R16, 0xfffffdff, RZ, 0xc0, !PT ;  /* 0xfffffdff10107812 */ /* 0x000fe200078ec0ff */
[----:B0-----:R-:W-:-:S05]  /*1ad60*/  IMAD.SHL.U32 R8, R8, 0x8, RZ ;  /* 0x0000000808087824 */ /* 0x001fca00078e00ff */
[----:B------:R-:W-:-:S04]  /*1ad70*/  LOP3.LUT R8, R8, 0x38, RZ, 0xc0, !PT ;  /* 0x0000003808087812 */ /* 0x000fc800078ec0ff */
[----:B------:R-:W-:-:S04]  /*1ad80*/  LOP3.LUT R8, R8, 0x40, RZ, 0xfc, !PT ;  /* 0x0000004008087812 */ /* 0x000fc800078efcff */
[----:B------:R-:W-:Y:S02]  /*1ad90*/  ISETP.GE.AND P0, PT, R8, UR4, PT ;  /* 0x0000000408007c0c */ /* 0x000fe4000bf06270 */
[----:B------:R-:W-:Y:S02]  /*1ada0*/  LOP3.LUT R8, R21, 0x100, RZ, 0xfc, !PT ;  /* 0x0000010015087812 */ /* 0x000fe400078efcff */
[----:B------:R-:W0:Y:S01]  /*1adb0*/  S2R R21, SR_TID.X ;  /* 0x0000000000157919 */ /* 0x000e220000002100 */
[----:B------:R-:W-:Y:S02]  /*1adc0*/  SEL R4, RZ, 0x2, P0 ;  /* 0x00000002ff047807 */ /* 0x000fe40000000000 */
[----:B------:R-:W-:Y:S02]  /*1add0*/  ISETP.GE.AND P4, PT, R8, UR4, PT ;  /* 0x0000000408007c0c */ /* 0x000fe4000bf86270 */
[----:B------:R-:W1:Y:S01]  /*1ade0*/  S2R R8, SR_TID.X ;  /* 0x0000000000087919 */ /* 0x000e620000002100 */
[----:B------:R-:W-:-:S02]  /*1adf0*/  IADD3 R2, R3, R4, R2 ;  /* 0x0000000403027210 */ /* 0x000fc40007ffe002 */
[----:B------:R-:W-:Y:S02]  /*1ae00*/  SEL R3, RZ, 0x10, P4 ;  /* 0x00000010ff037807 */ /* 0x000fe40002000000 */
[----:B------:R-:W-:Y:S02]  /*1ae10*/  @P0 LOP3.LUT R16, R16, 0x200, RZ, 0xfc, !PT ;  /* 0x0000020010100812 */ /* 0x000fe400078efcff */
[----:B------:R-:W-:-:S04]  /*1ae20*/  SEL R4, RZ, 0x8, P5 ;  /* 0x00000008ff047807 */ /* 0x000fc80002800000 */
[----:B------:R-:W-:Y:S01]  /*1ae30*/  IADD3 R4, R3, R2, R4 ;  /* 0x0000000203047210 */ /* 0x000fe20007ffe004 */
[----:B0-----:R-:W-:Y:S02]  /*1ae40*/  IMAD.SHL.U32 R21, R21, 0x8, RZ ;  /* 0x0000000815157824 */ /* 0x001fe400078e00ff */
[----:B-1----:R-:W-:-:S03]  /*1ae50*/  IMAD.SHL.U32 R8, R8, 0x8, RZ ;  /* 0x0000000808087824 */ /* 0x002fc600078e00ff */
[----:B------:R-:W-:Y:S02]  /*1ae60*/  LOP3.LUT R21, R21, 0x38, RZ, 0xc0, !PT ;  /* 0x0000003815157812 */ /* 0x000fe400078ec0ff */
[----:B------:R-:W-:Y:S02]  /*1ae70*/  LOP3.LUT R8, R8, 0x38, RZ, 0xc0, !PT ;  /* 0x0000003808087812 */ /* 0x000fe400078ec0ff */
[----:B------:R-:W-:Y:S02]  /*1ae80*/  LOP3.LUT R9, R21, 0x140, RZ, 0xfc, !PT ;  /* 0x0000014015097812 */ /* 0x000fe400078efcff */
[----:B------:R-:W-:Y:S02]  /*1ae90*/  LOP3.LUT R8, R8, 0x180, RZ, 0xfc, !PT ;  /* 0x0000018008087812 */ /* 0x000fe400078efcff */
[----:B------:R-:W-:Y:S02]  /*1aea0*/  ISETP.GE.AND P3, PT, R9, UR4, PT ;  /* 0x0000000409007c0c */ /* 0x000fe4000bf66270 */
[----:B------:R-:W-:-:S02]  /*1aeb0*/  ISETP.GE.AND P0, PT, R8, UR4, PT ;  /* 0x0000000408007c0c */ /* 0x000fc4000bf06270 */
[----:B------:R-:W-:Y:S02]  /*1aec0*/  LOP3.LUT R8, R21, 0x1c0, RZ, 0xfc, !PT ;  /* 0x000001c015087812 */ /* 0x000fe400078efcff */
[----:B------:R-:W-:Y:S02]  /*1aed0*/  SEL R2, RZ, 0x40, P0 ;  /* 0x00000040ff027807 */ /* 0x000fe40000000000 */
[----:B------:R-:W-:Y:S02]  /*1aee0*/  SEL R3, RZ, 0x20, P3 ;  /* 0x00000020ff037807 */ /* 0x000fe40001800000 */
[----:B------:R-:W-:Y:S01]  /*1aef0*/  ISETP.GE.AND P0, PT, R8, UR4, PT ;  /* 0x0000000408007c0c */ /* 0x000fe2000bf06270 */
[----:B------:R-:W-:Y:S01]  /*1af00*/  UMOV UR4, 0xffffffff ;  /* 0xffffffff00047882 */ /* 0x000fe20000000000 */
[----:B------:R-:W-:Y:S02]  /*1af10*/  IADD3 R4, R2, R4, R3 ;  /* 0x0000000402047210 */ /* 0x000fe40007ffe003 */
[----:B------:R-:W-:-:S05]  /*1af20*/  SEL R5, RZ, 0x80, P0 ;  /* 0x00000080ff057807 */ /* 0x000fca0000000000 */
[----:B------:R-:W-:Y:S01]  /*1af30*/  IMAD.IADD R5, R4, 0x1, R5 ;  /* 0x0000000104057824 */ /* 0x000fe200078e0205 */
[----:B------:R-:W-:Y:S06]  /*1af40*/  BRA.DIV UR4, `(.L_x_4667) ;  /* 0x0000004e04007947 */ /* 0x000fec000b800000 */
[----:B------:R-:W2:Y:S04]  /*1af50*/  LDL.LU R3, [R1+0x14] ;  /* 0x0000140001037983 */ /* 0x000ea80000300800 */
[----:B------:R-:W3:Y:S04]  /*1af60*/  LDL.LU R2, [R1+0x1c] ;  /* 0x00001c0001027983 */ /* 0x000ee80000300800 */
[----:B------:R-:W4:Y:S01]  /*1af70*/  LDL.LU R8, [R1+0x18] ;  /* 0x0000180001087983 */ /* 0x000f220000300800 */
[----:B------:R-:W-:-:S03]  /*1af80*/  LOP3.LUT R16, R16, 0xffbfffff, RZ, 0xc0, !PT ;  /* 0xffbfffff10107812 */ /* 0x000fc600078ec0ff */
[----:B------:R-:W-:Y:S01]  /*1af90*/  SHFL.IDX PT, R14, R0, 0x2, 0x181f ;  /* 0x00581f00000e7f89 */ /* 0x000fe200000e0000 */
[----:B------:R-:W-:-:S04]  /*1afa0*/  @P4 LOP3.LUT R16, R16, 0x400000, RZ, 0xfc, !PT ;  /* 0x0040000010104812 */ /* 0x000fc800078efcff */
[C---:B------:R-:W-:Y:S02]  /*1afb0*/  LOP3.LUT P4, RZ, R16.reuse, 0x400, RZ, 0xc0, !PT ;  /* 0x0000040010ff7812 */ /* 0x040fe4000788c0ff */
[----:B------:R-:W-:-:S04]  /*1afc0*/  LOP3.LUT R16, R16, 0xffdfffff, RZ, 0xc0, !PT ;  /* 0xffdfffff10107812 */ /* 0x000fc800078ec0ff */
[----:B------:R-:W-:-:S04]  /*1afd0*/  @P3 LOP3.LUT R16, R16, 0x200000, RZ, 0xfc, !PT ;  /* 0x0020000010103812 */ /* 0x000fc800078efcff */
[----:B------:R-:W-:Y:S01]  /*1afe0*/  LOP3.LUT P3, RZ, R16, 0x200, RZ, 0xc0, !PT ;  /* 0x0000020010ff7812 */ /* 0x000fe2000786c0ff */
[----:B--2---:R-:W-:Y:S02]  /*1aff0*/  IMAD R7, R3, R7, RZ ;  /* 0x0000000703077224 */ /* 0x004fe400078e02ff */
[----:B------:R-:W0:Y:S01]  /*1b000*/  SHFL.IDX PT, R3, R0, RZ, 0x181f ;  /* 0x00181fff00037589 */ /* 0x000e2200000e0000 */
[----:B---3--:R-:W-:Y:S02]  /*1b010*/  IMAD.MOV.U32 R9, RZ, RZ, R2 ;  /* 0x000000ffff097224 */ /* 0x008fe400078e0002 */
[----:B------:R-:W-:-:S13]  /*1b020*/  ISETP.GE.AND P0, PT, R25, R7, PT ;  /* 0x000000071900720c */ /* 0x000fda0003f06270 */
[----:B------:R-:W-:-:S04]  /*1b030*/  @!P0 LOP3.LUT R2, R4, 0x40, RZ, 0xc0, !PT ;  /* 0x0000004004028812 */ /* 0x000fc800078ec0ff */
[----:B------:R-:W-:-:S04]  /*1b040*/  @!P0 SHF.R.U32.HI R2, RZ, 0x2, R2 ;  /* 0x00000002ff028819 */ /* 0x000fc80000011602 */
[----:B------:R-:W-:Y:S02]  /*1b050*/  @!P0 ISETP.NE.U32.AND P2, PT, R2, RZ, PT ;  /* 0x000000ff0200820c */ /* 0x000fe40003f45070 */
[----:B------:R-:W-:Y:S02]  /*1b060*/  @!P0 LOP3.LUT R2, R5, 0x80, RZ, 0xc0, !PT ;  /* 0x0000008005028812 */ /* 0x000fe400078ec0ff */
[----:B0-----:R-:W-:Y:S02]  /*1b070*/  @!P0 LEA R3, P6, R20, R3, 0x1 ;  /* 0x0000000314038211 */ /* 0x001fe400078c08ff */
[----:B------:R-:W-:-:S04]  /*1b080*/  @!P0 SHF.R.U32.HI R2, RZ, 0x3, R2 ;  /* 0x00000003ff028819 */ /* 0x000fc80000011602 */
[----:B------:R-:W-:Y:S02]  /*1b090*/  @!P0 ISETP.NE.U32.AND P1, PT, R2, RZ, PT ;  /* 0x000000ff0200820c */ /* 0x000fe40003f25070 */
[----:B------:R-:W0:Y:S02]  /*1b0a0*/  SHFL.IDX PT, R2, R6, RZ, 0x181f ;  /* 0x00181fff06027589 */ /* 0x000e2400000e0000 */
[----:B0-----:R-:W-:Y:S01]  /*1b0b0*/  @!P0 IMAD.X R2, RZ, RZ, R2, P6 ;  /* 0x000000ffff028224 */ /* 0x001fe200030e0602 */
[----:B------:R-:W-:-:S04]  /*1b0c0*/  LOP3.LUT P6, RZ, R16, 0x100, RZ, 0xc0, !PT ;  /* 0x0000010010ff7812 */ /* 0x000fc800078cc0ff */
[----:B------:R-:W-:-:S04]  /*1b0d0*/  @!P0 LOP3.LUT R3, R3, R2, RZ, 0x3c, !PT ;  /* 0x0000000203038212 */ /* 0x000fc800078e3cff */
[----:B------:R-:W-:-:S04]  /*1b0e0*/  @!P0 LOP3.LUT R2, R3, R2, RZ, 0x3c, !PT ;  /* 0x0000000203028212 */ /* 0x000fc800078e3cff */
[----:B------:R-:W-:-:S05]  /*1b0f0*/  @!P0 LOP3.LUT R3, R3, R2, RZ, 0x3c, !PT ;  /* 0x0000000203038212 */ /* 0x000fca00078e3cff */
[----:B------:R-:W-:Y:S01]  /*1b100*/  @!P0 LDGSTS.E.BYPASS.LTC128B.128 [R23+0x26400], desc[UR42][R2.64], !P4 ;  /* 0x2640000002178fae */ /* 0x000fe2000e101d6a */
[----:B------:R-:W-:-:S03]  /*1b110*/  LOP3.LUT P4, RZ, R16, 0x400000, RZ, 0xc0, !PT ;  /* 0x0040000010ff7812 */ /* 0x000fc6000788c0ff */
[----:B------:R-:W-:Y:S01]  /*1b120*/  @!P0 LDGSTS.E.BYPASS.LTC128B.128 [R23+0x28400], desc[UR42][R2.64+0x80], !P3 ;  /* 0x2840008002178fae */ /* 0x000fe2000d901d6a */
[C---:B------:R-:W-:Y:S02]  /*1b130*/  LOP3.LUT P3, RZ, R16.reuse, 0x200000, RZ, 0xc0, !PT ;  /* 0x0020000010ff7812 */ /* 0x040fe4000786c0ff */
[----:B------:R-:W-:Y:S01]  /*1b140*/  LOP3.LUT R16, R16, 0xffefffff, RZ, 0xc0, !PT ;  /* 0xffefffff10107812 */ /* 0x000fe200078ec0ff */
[----:B------:R-:W-:Y:S03]  /*1b150*/  @!P0 LDGSTS.E.BYPASS.LTC128B.128 [R23+0x2a400], desc[UR42][R2.64+0x100], !P6 ;  /* 0x2a40010002178fae */ /* 0x000fe6000f101d6a */
[----:B------:R-:W-:Y:S01]  /*1b160*/  @P6 LOP3.LUT R16, R16, 0x100000, RZ, 0xfc, !PT ;  /* 0x0010000010106812 */ /* 0x000fe200078efcff */
[----:B------:R-:W-:Y:S03]  /*1b170*/  @!P0 LDGSTS.E.BYPASS.LTC128B.128 [R23+0x2c400], desc[UR42][R2.64+0x180], !P5 ;  /* 0x2c40018002178fae */ /* 0x000fe6000e901d6a */
[C---:B------:R-:W-:Y:S01]  /*1b180*/  LOP3.LUT P6, RZ, R16.reuse, 0x400, RZ, 0xc0, !PT ;  /* 0x0000040010ff7812 */ /* 0x040fe200078cc0ff */
[----:B------:R-:W-:Y:S01]  /*1b190*/  @!P0 LDGSTS.E.BYPASS.LTC128B.128 [R23+0x2e400], desc[UR42][R2.64+0x200], !P4 ;  /* 0x2e40020002178fae */ /* 0x000fe2000e101d6a */
[----:B------:R-:W-:-:S03]  /*1b1a0*/  LOP3.LUT R16, R16, 0xffffbfff, RZ, 0xc0, !PT ;  /* 0xffffbfff10107812 */ /* 0x000fc600078ec0ff */
[----:B------:R-:W-:Y:S04]  /*1b1b0*/  @!P0 LDGSTS.E.BYPASS.LTC128B.128 [R23+0x30400], desc[UR42][R2.64+0x280], !P3 ;  /* 0x3040028002178fae */ /* 0x000fe8000d901d6a */
[----:B------:R-:W-:Y:S04]  /*1b1c0*/  @!P0 LDGSTS.E.BYPASS.LTC128B.128 [R23+0x32400], desc[UR42][R2.64+0x300], P2 ;  /* 0x3240030002178fae */ /* 0x000fe80009101d6a */
[----:B------:R0:W-:Y:S01]  /*1b1d0*/  @!P0 LDGSTS.E.BYPASS.LTC128B.128 [R23+0x34400], desc[UR42][R2.64+0x380], P1 ;  /* 0x3440038002178fae */ /* 0x0001e20008901d6a */
[----:B----4-:R-:W-:-:S03]  /*1b1e0*/  ISETP.GE.AND P0, PT, R8, R7, PT ;  /* 0x000000070800720c */ /* 0x010fc60003f06270 */
[----:B------:R-:W-:Y:S10]  /*1b1f0*/  SHFL.IDX PT, R8, R6, 0x2, 0x181f ;  /* 0x00581f0006087f89 */ /* 0x000ff400000e0000 */
[----:B0-----:R-:W-:-:S02]  /*1b200*/  @!P0 LOP3.LUT R3, R4, 0x40, RZ, 0xc0, !PT ;  /* 0x0000004004038812 */ /* 0x001fc400078ec0ff */
[----:B------:R-:W-:Y:S02]  /*1b210*/  @!P0 LOP3.LUT R2, R5, 0x80, RZ, 0xc0, !PT ;  /* 0x0000008005028812 */ /* 0x000fe400078ec0ff */
[----:B------:R-:W-:Y:S02]  /*1b220*/  @!P0 SHF.R.U32.HI R3, RZ, 0x2, R3 ;  /* 0x00000002ff038819 */ /* 0x000fe40000011603 */
[----:B------:R-:W-:Y:S02]  /*1b230*/  @!P0 SHF.R.U32.HI R2, RZ, 0x3, R2 ;  /* 0x00000003ff028819 */ /* 0x000fe40000011602 */
[----:B------:R-:W-:Y:S02]  /*1b240*/  @!P0 ISETP.NE.U32.AND P2, PT, R3, RZ, PT ;  /* 0x000000ff0300820c */ /* 0x000fe40003f45070 */
[----:B------:R-:W0:Y:S01]  /*1b250*/  SHFL.IDX PT, R3, R0, 0x1, 0x181f ;  /* 0x00381f0000037f89 */ /* 0x000e2200000e0000 */
[----:B------:R-:W-:-:S03]  /*1b260*/  @!P0 ISETP.NE.U32.AND P1, PT, R2, RZ, PT ;  /* 0x000000ff0200820c */ /* 0x000fc60003f25070 */
[----:B------:R-:W1:Y:S04]  /*1b270*/  SHFL.IDX PT, R2, R6, 0x1, 0x181f ;  /* 0x00381f0006027f89 */ /* 0x000e6800000e0000 */
[----:B------:R-:W2:Y:S03]  /*1b280*/  SHFL.IDX PT, R0, R0, 0x3, 0x181f ;  /* 0x00781f0000007f89 */ /* 0x000ea600000e0000 */
[----:B------:R-:W-:Y:S01]  /*1b290*/  @P2 LOP3.LUT R16, R16, 0x4000, RZ, 0xfc, !PT ;  /* 0x0000400010102812 */ /* 0x000fe200078efcff */
[----:B------:R-:W3:Y:S03]  /*1b2a0*/  SHFL.IDX PT, R6, R6, 0x3, 0x181f ;  /* 0x00781f0006067f89 */ /* 0x000ee600000e0000 */
[----:B------:R-:W-:-:S04]  /*1b2b0*/  LOP3.LUT R16, R16, 0xfff7ffff, RZ, 0xc0, !PT ;  /* 0xfff7ffff10107812 */ /* 0x000fc800078ec0ff */
[----:B------:R-:W-:-:S04]  /*1b2c0*/  @P1 LOP3.LUT R16, R16, 0x80000, RZ, 0xfc, !PT ;  /* 0x0008000010101812 */ /* 0x000fc800078efcff */
[----:B------:R-:W-:Y:S02]  /*1b2d0*/  LOP3.LUT P1, RZ, R16, 0x4000, RZ, 0xc0, !PT ;  /* 0x0000400010ff7812 */ /* 0x000fe4000782c0ff */
[----:B0-----:R-:W-:-:S05]  /*1b2e0*/  @!P0 LEA R3, P2, R20, R3, 0x1 ;  /* 0x0000000314038211 */ /* 0x001fca00078408ff */
[----:B-1----:R-:W-:Y:S01]  /*1b2f0*/  @!P0 IMAD.X R2, RZ, RZ, R2, P2 ;  /* 0x000000ffff028224 */ /* 0x002fe200010e0602 */
[----:B------:R-:W-:-:S04]  /*1b300*/  LOP3.LUT P2, RZ, R16, 0x200, RZ, 0xc0, !PT ;  /* 0x0000020010ff7812 */ /* 0x000fc8000784c0ff */
[----:B------:R-:W-:-:S04]  /*1b310*/  @!P0 LOP3.LUT R3, R3, R2, RZ, 0x3c, !PT ;  /* 0x0000000203038212 */ /* 0x000fc800078e3cff */
[----:B------:R-:W-:-:S04]  /*1b320*/  @!P0 LOP3.LUT R2, R3, R2, RZ, 0x3c, !PT ;  /* 0x0000000203028212 */ /* 0x000fc800078e3cff */
[----:B------:R-:W-:-:S05]  /*1b330*/  @!P0 LOP3.LUT R3, R3, R2, RZ, 0x3c, !PT ;  /* 0x0000000203038212 */ /* 0x000fca00078e3cff */
[----:B------:R-:W-:Y:S01]  /*1b340*/  @!P0 LDGSTS.E.BYPASS.LTC128B.128 [R23+0x26c00], desc[UR42][R2.64], !P6 ;  /* 0x26c0000002178fae */ /* 0x000fe2000f101d6a */
[----:B------:R-:W-:-:S03]  /*1b350*/  LOP3.LUT P6, RZ, R16, 0x100000, RZ, 0xc0, !PT ;  /* 0x0010000010ff7812 */ /* 0x000fc600078cc0ff */
[----:B------:R-:W-:Y:S10]  /*1b360*/  @!P0 LDGSTS.E.BYPASS.LTC128B.128 [R23+0x28c00], desc[UR42][R2.64+0x80], !P2 ;  /* 0x28c0008002178fae */ /* 0x000ff4000d101d6a */
[----:B------:R-:W-:Y:S04]  /*1b370*/  @!P0 LDGSTS.E.BYPASS.LTC128B.128 [R23+0x2ac00], desc[UR42][R2.64+0x100], !P6 ;  /* 0x2ac0010002178fae */ /* 0x000fe8000f101d6a */
[----:B------:R-:W-:Y:S04]  /*1b380*/  @!P0 LDGSTS.E.BYPASS.LTC128B.128 [R23+0x2cc00], desc[UR42][R2.64+0x180], !P5 ;  /* 0x2cc0018002178fae */ /* 0x000fe8000e901d6a */
[----:B------:R-:W-:Y:S04]  /*1b390*/  @!P0 LDGSTS.E.BYPASS.LTC128B.128 [R23+0x2ec00], desc[UR42][R2.64+0x200], !P4 ;  /* 0x2ec0020002178fae */ /* 0x000fe8000e101d6a */
[----:B------:R-:W-:Y:S04]  /*1b3a0*/  @!P0 LDGSTS.E.BYPASS.LTC128B.128 [R23+0x30c00], desc[UR42][R2.64+0x280], !P3 ;  /* 0x30c0028002178fae */ /* 0x000fe8000d901d6a */
[----:B------:R-:W-:Y:S01]  /*1b3b0*/  @!P0 LDGSTS.E.BYPASS.LTC128B.128 [R23+0x32c00], desc[UR42][R2.64+0x300], P1 ;  /* 0x32c0030002178fae */ /* 0x000fe20008901d6a */
[----:B------:R-:W-:-:S13]  /*1b3c0*/  LOP3.LUT P1, RZ, R16, 0x80000, RZ, 0xc0, !PT ;  /* 0x0008000010ff7812 */ /* 0x000fda000782c0ff */
[----:B------:R0:W-:Y:S01]  /*1b3d0*/  @!P0 LDGSTS.E.BYPASS.LTC128B.128 [R23+0x34c00], desc[UR42][R2.64+0x380], P1 ;  /* 0x34c0038002178fae */ /* 0x0001e20008901d6a */
[----:B------:R-:W-:-:S13]  /*1b3e0*/  ISETP.GE.AND P0, PT, R9, R7, PT ;  /* 0x000000070900720c */ /* 0x000fda0003f06270 */
[----:B------:R-:W-:-:S05]  /*1b3f0*/  @!P0 LEA R9, P1, R20, R14, 0x1 ;  /* 0x0000000e14098211 */ /* 0x000fca00078208ff */
[----:B------:R-:W-:Y:S01]  /*1b400*/  @!P0 IMAD.X R10, RZ, RZ, R8, P1 ;  /* 0x000000ffff0a8224 */ /* 0x000fe200008e0608 */
[----:B------:R-:W-:Y:S01]  /*1b410*/  LOP3.LUT P1, RZ, R16, 0x400, RZ, 0xc0, !PT ;  /* 0x0000040010ff7812 */ /* 0x000fe2000782c0ff */
[----:B0-----:R-:W-:Y:S01]  /*1b420*/  @!P0 IMAD.MOV.U32 R2, RZ, RZ, R9 ;  /* 0x000000ffff028224 */ /* 0x001fe200078e0009 */
[----:B------:R-:W-:Y:S01]  /*1b430*/  @!P0 LOP3.LUT R8, R4, 0x40, RZ, 0xc0, !PT ;  /* 0x0000004004088812 */ /* 0x000fe200078ec0ff */
[----:B------:R-:W-:-:S03]  /*1b440*/  @!P0 IMAD.MOV.U32 R3, RZ, RZ, R10 ;  /* 0x000000ffff038224 */ /* 0x000fc600078e000a */
        /* <DEDUP_REMOVED lines=12> */
[----:B--23--:R0:W-:Y:S02]  /*1b510*/  @!P0 LDGSTS.E.BYPASS.LTC128B.128 [R23+0x35400], desc[UR42][R2.64+0x380], P1 ;  /* 0x3540038002178fae */ /* 0x00c1e40008901d6a */
.L_x_4792:
[----:B0-----:R-:W2:Y:S01]  /*1b520*/  LDL.LU R2, [R1+0x2c] ;  /* 0x00002c0001027983 */ /* 0x001ea20000300800 */
[----:B------:R-:W-:Y:S01]  /*1b530*/  BSSY B0, `(.L_x_4668) ;  /* 0x0000019000007945 */ /* 0x000fe20003800000 */
[----:B--2---:R-:W-:-:S13]  /*1b540*/  ISETP.GE.AND P0, PT, R2, R7, PT ;  /* 0x000000070200720c */ /* 0x004fda0003f06270 */
[----:B------:R-:W-:Y:S05]  /*1b550*/  @P0 BRA `(.L_x_4669) ;  /* 0x0000000000580947 */ /* 0x000fea0003800000 */
[----:B------:R-:W-:Y:S02]  /*1b560*/  LOP3.LUT R4, R4, 0x40, RZ, 0xc0, !PT ;  /* 0x0000004004047812 */ /* 0x000fe400078ec0ff */
[----:B------:R-:W-:Y:S02]  /*1b570*/  LOP3.LUT P6, RZ, R16, 0x400, RZ, 0xc0, !PT ;  /* 0x0000040010ff7812 */ /* 0x000fe400078cc0ff */
[----:B------:R-:W-:Y:S02]  /*1b580*/  LEA R2, P0, R20, R0, 0x1 ;  /* 0x0000000014027211 */ /* 0x000fe400078008ff */
[C---:B------:R-:W-:Y:S02]  /*1b590*/  LOP3.LUT P2, RZ, R16.reuse, 0x200, RZ, 0xc0, !PT ;  /* 0x0000020010ff7812 */ /* 0x040fe4000784c0ff */
[----:B------:R-:W-:Y:S01]  /*1b5a0*/  LOP3.LUT P1, RZ, R16, 0x100, RZ, 0xc0, !PT ;  /* 0x0000010010ff7812 */ /* 0x000fe2000782c0ff */
[----:B------:R-:W-:Y:S01]  /*1b5b0*/  IMAD.X R3, RZ, RZ, R6, P0 ;  /* 0x000000ffff037224 */ /* 0x000fe200000e0606 */
[----:B------:R-:W-:-:S02]  /*1b5c0*/  SHF.R.U32.HI R4, RZ, 0x2, R4 ;  /* 0x00000002ff047819 */ /* 0x000fc40000011604 */
[----:B------:R-:W-:Y:S02]  /*1b5d0*/  LOP3.LUT R5, R5, 0x80, RZ, 0xc0, !PT ;  /* 0x0000008005057812 */ /* 0x000fe400078ec0ff */
[----:B------:R-:W-:Y:S01]  /*1b5e0*/  ISETP.NE.U32.AND P0, PT, R4, RZ, PT ;  /* 0x000000ff0400720c */ /* 0x000fe20003f05070 */
        /* <DEDUP_REMOVED lines=13> */
.L_x_4669:
[----:B------:R-:W-:Y:S05]  /*1b6c0*/  BSYNC B0 ;  /* 0x0000000000007941 */ /* 0x000fea0003800000 */
.L_x_4668:
[----:B------:R-:W-:Y:S01]  /*1b6d0*/  NOP ;  /* 0x0000000000007918 */ /* 0x000fe20000000000 */
[----:B------:R-:W-:-:S13]  /*1b6e0*/  PLOP3.LUT P0, PT, PT, PT, PT, 0x80, 0x0 ;  /* 0x000000000000781c */ /* 0x000fda0003f0f070 */
.L_x_4670:
        /* <DEDUP_REMOVED lines=18> */
.L_x_4793:
[----:B------:R-:W-:Y:S05]  /*1b810*/  BSYNC B0 ;  /* 0x0000000000007941 */ /* 0x000fea0003800000 */
.L_x_4671:
[----:B------:R-:W-:-:S05]  /*1b820*/  IMAD.U32 R2, RZ, RZ, UR38 ;  /* 0x00000026ff027e24 */ /* 0x000fca000f8e00ff */
[----:B------:R-:W-:-:S13]  /*1b830*/  ISETP.NE.AND P0, PT, R2, 0x3, PT ;  /* 0x000000030200780c */ /* 0x000fda0003f05270 */
[----:B------:R-:W-:Y:S05]  /*1b840*/  @!P0 BRA `(.L_x_4673) ;  /* 0x0000000000048947 */ /* 0x000fea0003800000 */
[----:B------:R-:W-:Y:S01]  /*1b850*/  BPT.TRAP 0x1 ;  /* 0x000000040000795c */ /* 0x000fe20000300000 */
.L_x_4673:
[----:B0-----:R-:W-:Y:S01]  /*1b860*/  SHF.L.U32 R0, R28, 0x1f, RZ ;  /* 0x0000001f1c007819 */ /* 0x001fe200000006ff */
[----:B------:R-:W-:Y:S03]  /*1b870*/  BSSY B0, `(.L_x_4674) ;  /* 0x0000003000007945 */ /* 0x000fe60003800000 */
[----:B------:R-:W0:Y:S02]  /*1b880*/  SYNCS.PHASECHK.TRANS64.TRYWAIT P0, [R26+URZ+0x38860], R0 ;  /* 0x038860001a0075a7 */ /* 0x000e24000800017f */
[----:B0-----:R-:W-:Y:S05]  /*1b890*/  @!P0 BRA `(.L_x_4675) ;  /* 0x0000004c00808947 */ /* 0x001fea0003800000 */
.L_x_4794:
[----:B------:R-:W-:Y:S05]  /*1b8a0*/  BSYNC B0 ;  /* 0x0000000000007941 */ /* 0x000fea0003800000 */
.L_x_4674:
[----:B------:R-:W0:Y:S01]  /*1b8b0*/  LDL.LU R3, [R1+0x38] ;  /* 0x0000380001037983 */ /* 0x000e220000300800 */
[----:B------:R-:W-:Y:S01]  /*1b8c0*/  ULDC.64 UR4, c[0x0][0x328] ;  /* 0x0000ca0000047ab9 */ /* 0x000fe20000000a00 */
[----:B------:R-:W-:Y:S02]  /*1b8d0*/  ULDC.64 UR6, c[0x0][0x318] ;  /* 0x0000c60000067ab9 */ /* 0x000fe40000000a00 */
[----:B------:R-:W2:Y:S04]  /*1b8e0*/  LDL.LU R2, [R1+0x8] ;  /* 0x0000080001027983 */ /* 0x000ea80000300800 */
[----:B------:R-:W3:Y:S04]  /*1b8f0*/  LDL.LU R5, [R1+0x3c] ;  /* 0x00003c0001057983 */ /* 0x000ee80000300800 */
[----:B------:R-:W4:Y:S01]  /*1b900*/  LDL.LU R4, [R1+0x4] ;  /* 0x0000040001047983 */ /* 0x000f220000300800 */
[----:B0-----:R-:W-:-:S04]  /*1b910*/  IMAD R0, R3, UR4, RZ ;  /* 0x0000000403007c24 */ /* 0x001fc8000f8e02ff */
[C---:B--2---:R-:W-:Y:S02]  /*1b920*/  IMAD R0, R2.reuse, UR5, R0 ;  /* 0x0000000502007c24 */ /* 0x044fe4000f8e0200 */
[----:B------:R-:W-:Y:S01]  /*1b930*/  IMAD.WIDE.U32 R2, R2, UR4, RZ ;  /* 0x0000000402027c25 */ /* 0x000fe2000f8e00ff */
[----:B------:R-:W-:-:S03]  /*1b940*/  ULDC.64 UR4, c[0x0][0x338] ;  /* 0x0000ce0000047ab9 */ /* 0x000fc60000000a00 */
[----:B------:R-:W-:Y:S02]  /*1b950*/  IMAD.IADD R3, R3, 0x1, R0 ;  /* 0x0000000103037824 */ /* 0x000fe400078e0200 */
[----:B---3--:R-:W-:Y:S02]  /*1b960*/  IMAD R0, R5, UR4, RZ ;  /* 0x0000000405007c24 */ /* 0x008fe4000f8e02ff */
[----:B----4-:R-:W-:-:S04]  /*1b970*/  IMAD.WIDE.U32 R2, R4, UR4, R2 ;  /* 0x0000000404027c25 */ /* 0x010fc8000f8e0002 */
        /* <DEDUP_REMOVED lines=96> */
.L_x_4804:
        /* <DEDUP_REMOVED lines=34> */
.L_x_4677:
        /* <DEDUP_REMOVED lines=11> */
.L_x_4678:
        /* <DEDUP_REMOVED lines=11> */
.L_x_4693:
        /* <DEDUP_REMOVED lines=32> */
[----:B------:R-:W-:Y:S02]  /*1c500*/  ISETP.NE.AND P1, PT, R10, 0x3, PT ;  /* 0x000000030a00780c */ /* 0x000fe40003f25270 */
[----:B------:R-:W-:Y:S01]  /*1c510*/  SEL R2, RZ, 0x1, P0 ;  /* 0x00000001ff027807 */ /* 0x000fe20000000000 */
[----:B------:R-:W-:Y:S05]  /*1c520*/  YIELD ;  /* 0x0000000000007946 */ /* 0x000fea0003800000 */
[----:B------:R-:W-:Y:S01]  /*1c530*/  LOP3.LUT R28, R28, R2, RZ, 0x3c, !PT ;  /* 0x000000021c1c7212 */ /* 0x000fe200078e3cff */
[----:B------:R-:W-:Y:S01]  /*1c540*/  IMAD.MOV.U32 R2, RZ, RZ, R7 ;  /* 0x000000ffff027224 */ /* 0x000fe200078e0007 */
[----:B------:R-:W-:Y:S01]  /*1c550*/  SEL R22, R22, RZ, P0 ;  /* 0x000000ff16167207 */ /* 0x000fe20000000000 */
[----:B------:R-:W-:-:S03]  /*1c560*/  VIADD R7, R7, 0xffffffff ;  /* 0xffffffff07077836 */ /* 0x000fc60000000000 */
[----:B------:R-:W-:Y:S01]  /*1c570*/  ISETP.GT.AND P3, PT, R2, R33, PT ;  /* 0x000000210200720c */ /* 0x000fe20003f64270 */
[----:B0-----:R-:W-:-:S12]  /*1c580*/  @!P1 BRA `(.L_x_4681) ;  /* 0x0000000000049947 */ /* 0x001fd80003800000 */
[----:B------:R-:W-:Y:S01]  /*1c590*/  BPT.TRAP 0x1 ;  /* 0x000000040000795c */ /* 0x000fe20000300000 */
.L_x_4681:
[----:B------:R-:W-:Y:S01]  /*1c5a0*/  IMAD R6, R22, 0x8, R18 ;  /* 0x0000000816067824 */ /* 0x000fe200078e0212 */
[----:B------:R-:W-:Y:S01]  /*1c5b0*/  SHF.L.U32 R25, R28, 0x1f, RZ ;  /* 0x0000001f1c197819 */ /* 0x000fe200000006ff */
[----:B------:R-:W-:Y:S01]  /*1c5c0*/  BSSY B1, `(.L_x_4682) ;  /* 0x0000004000017945 */ /* 0x000fe20003800000 */
[----:B------:R-:W-:Y:S02]  /*1c5d0*/  SHF.R.S32.HI R9, RZ, 0x1f, R5 ;  /* 0x0000001fff097819 */ /* 0x000fe40000011405 */
[----:B------:R-:W0:Y:S02]  /*1c5e0*/  SYNCS.PHASECHK.TRANS64.TRYWAIT P0, [R6+URZ+0x38840], R25 ;  /* 0x03884019060075a7 */ /* 0x000e24000800017f */
[----:B0-----:R-:W-:Y:S05]  /*1c5f0*/  @!P0 BRA `(.L_x_4683) ;  /* 0x0000004800648947 */ /* 0x001fea0003800000 */
.L_x_4805:
[----:B------:R-:W-:Y:S05]  /*1c600*/  BSYNC B1 ;  /* 0x0000000000017941 */ /* 0x000fea0003800000 */
.L_x_4682:
        /* <DEDUP_REMOVED lines=40> */
.L_x_4815:
        /* <DEDUP_REMOVED lines=8> */
.L_x_4685:
        /* <DEDUP_REMOVED lines=11> */
.L_x_4686:
[----:B------:R2:W-:Y:S01]  /*1c9c0*/  SYNCS.ARRIVE.TRANS64.A1T0 RZ, [R6+URZ+0x38830], RZ ;  /* 0x038830ff06ff79a7 */ /* 0x0005e2000810003f */
[----:B------:R-:W-:Y:S05]  /*1c9d0*/  @!P2 BRA `(.L_x_4687) ;  /* 0x000000000004a947 */ /* 0x000fea0003800000 */
[----:B------:R-:W-:Y:S01]  /*1c9e0*/  BPT.TRAP 0x1 ;  /* 0x000000040000795c */ /* 0x000fe20000300000 */
.L_x_4687:
[----:B------:R-:W3:Y:S01]  /*1c9f0*/  SYNCS.PHASECHK.TRANS64.TRYWAIT P0, [R6+URZ+0x38860], R25 ;  /* 0x03886019060075a7 */ /* 0x000ee2000800017f */
[----:B------:R-:W-:Y:S04]  /*1ca00*/  BSSY B1, `(.L_x_4688) ;  /* 0x0000002000017945 */ /* 0x000fe80003800000 */
[----:B---3--:R-:W-:Y:S05]  /*1ca10*/  @!P0 BRA `(.L_x_4689) ;  /* 0x00000048008c8947 */ /* 0x008fea0003800000 */
.L_x_4816:
[----:B------:R-:W-:Y:S05]  /*1ca20*/  BSYNC B1 ;  /* 0x0000000000017941 */ /* 0x000fea0003800000 */
.L_x_4688:
        /* <DEDUP_REMOVED lines=8> */
[----:B------:R-:W-:Y:S02]  /*1cab0*/  IMAD R21, R22, 0x7000, R8 ;  /* 0x0000700016157824 */ /* 0x000fe400078e0208 */
        /* <DEDUP_REMOVED lines=12> */
[----:B------:R-:W4:Y:S01]  /*1cb80*/  SHFL.IDX PT, R2, R9, RZ, 0x181f ;  /* 0x00181fff09027589 */ /* 0x000f2200000e0000 */
[C---:B------:R-:W-:Y:S01]  /*1cb90*/  LOP3.LUT P1, RZ, R16.reuse, 0x80, RZ, 0xc0, !PT ;  /* 0x0000008010ff7812 */ /* 0x040fe2000782c0ff */
[----:B------:R-:W-:Y:S01]  /*1cba0*/  IMAD R21, R21, 0x2, R18 ;  /* 0x0000000215157824 */ /* 0x000fe200078e0212 */
[C---:B------:R-:W-:Y:S01]  /*1cbb0*/  LOP3.LUT P2, RZ, R16.reuse, 0x40, RZ, 0xc0, !PT ;  /* 0x0000004010ff7812 */ /* 0x040fe2000784c0ff */
[----:B------:R-:W5:Y:S01]  /*1cbc0*/  SHFL.IDX PT, R3, R10, RZ, 0x181f ;  /* 0x00181fff0a037589 */ /* 0x000f6200000e0000 */
[----:B------:R-:W-:-:S03]  /*1cbd0*/  LOP3.LUT R16, R16, 0xfff7ffff, RZ, 0xc0, !PT ;  /* 0xfff7ffff10107812 */ /* 0x000fc600078ec0ff */
[----:B------:R-:W0:Y:S01]  /*1cbe0*/  SHFL.IDX PT, R14, R9, 0x1, 0x181f ;  /* 0x00381f00090e7f89 */ /* 0x000e2200000e0000 */
[----:B------:R-:W-:-:S03]  /*1cbf0*/  @P3 LOP3.LUT R16, R16, 0x80000, RZ, 0xfc, !PT ;  /* 0x0008000010103812 */ /* 0x000fc600078efcff */
[----:B------:R-:W1:Y:S01]  /*1cc00*/  SHFL.IDX PT, R5, R10, 0x1, 0x181f ;  /* 0x00381f000a057f89 */ /* 0x000e6200000e0000 */
[C---:B------:R-:W-:Y:S02]  /*1cc10*/  LOP3.LUT P3, RZ, R16.reuse, 0x20, RZ, 0xc0, !PT ;  /* 0x0000002010ff7812 */ /* 0x040fe4000786c0ff */
[C---:B------:R-:W-:Y:S01]  /*1cc20*/  LOP3.LUT P6, RZ, R16.reuse, 0x10, RZ, 0xc0, !PT ;  /* 0x0000001010ff7812 */ /* 0x040fe200078cc0ff */
[----:B------:R-:W-:Y:S01]  /*1cc30*/  SHFL.IDX PT, R8, R10, 0x2, 0x181f ;  /* 0x00581f000a087f89 */ /* 0x000fe200000e0000 */
[----:B------:R-:W-:-:S03]  /*1cc40*/  LOP3.LUT R16, R16, 0xffdfffff, RZ, 0xc0, !PT ;  /* 0xffdfffff10107812 */ /* 0x000fc600078ec0ff */
[----:B------:R-:W-:Y:S01]  /*1cc50*/  SHFL.IDX PT, R10, R10, 0x3, 0x181f ;  /* 0x00781f000a0a7f89 */ /* 0x000fe200000e0000 */
[----:B----4-:R-:W-:-:S05]  /*1cc60*/  IADD3 R2, P0, R2, R0, RZ ;  /* 0x0000000002027210 */ /* 0x010fca0007f1e0ff */
[----:B------:R-:W-:Y:S01]  /*1cc70*/  @P3 LOP3.LUT R16, R16, 0x200000, RZ, 0xfc, !PT ;  /* 0x0020000010103812 */ /* 0x000fe200078efcff */
[----:B-----5:R-:W-:Y:S01]  /*1cc80*/  IMAD.X R3, RZ, RZ, R3, P0 ;  /* 0x000000ffff037224 */ /* 0x020fe200000e0603 */
[----:B------:R-:W-:-:S04]  /*1cc90*/  ISETP.NE.U32.AND P0, PT, R32, RZ, PT ;  /* 0x000000ff2000720c */ /* 0x000fc80003f05070 */
[----:B------:R-:W-:Y:S01]  /*1cca0*/  LDGSTS.E.BYPASS.LTC128B.128 [R21+0x400], desc[UR42][R2.64], !P1 ;  /* 0x0040000002157fae */ /* 0x000fe2000c901d6a */
[----:B------:R-:W-:-:S03]  /*1ccb0*/  ISETP.NE.U32.AND P1, PT, R31, RZ, PT ;  /* 0x000000ff1f00720c */ /* 0x000fc60003f25070 */
[----:B------:R-:W-:Y:S01]  /*1ccc0*/  LDGSTS.E.BYPASS.LTC128B.128 [R21+0x2400], desc[UR42][R2.64+0x80], !P2 ;  /* 0x0240008002157fae */ /* 0x000fe2000d101d6a */
[----:B0-----:R-:W-:-:S03]  /*1ccd0*/  IADD3 R4, P2, R14, R0, RZ ;  /* 0x000000000e047210 */ /* 0x001fc60007f5e0ff */
[----:B------:R-:W-:Y:S01]  /*1cce0*/  LDGSTS.E.BYPASS.LTC128B.128 [R21+0x4400], desc[UR42][R2.64+0x100], !P3 ;  /* 0x0440010002157fae */ /* 0x000fe2000d901d6a */
[C---:B------:R-:W-:Y:S01]  /*1ccf0*/  LOP3.LUT P3, RZ, R16.reuse, 0x80, RZ, 0xc0, !PT ;  /* 0x0000008010ff7812 */ /* 0x040fe2000786c0ff */
[----:B-1----:R-:W-:Y:S01]  /*1cd00*/  IMAD.X R5, RZ, RZ, R5, P2 ;  /* 0x000000ffff057224 */ /* 0x002fe200010e0605 */
        /* <DEDUP_REMOVED lines=33> */
.L_x_4826:
        /* <DEDUP_REMOVED lines=25> */
.L_x_4691:
        /* <DEDUP_REMOVED lines=11> */
.L_x_4692:
[----:B------:R1:W-:Y:S01]  /*1d160*/  SYNCS.ARRIVE.TRANS64.A1T0 RZ, [R6+URZ+0x38850], RZ ;  /* 0x038850ff06ff79a7 */ /* 0x0003e2000810003f */
[----:B------:R-:W-:Y:S05]  /*1d170*/  @P3 BRA `(.L_x_4693) ;  /* 0xfffffff000603947 */ /* 0x000fea000383ffff */
.L_x_4680:
[----:B------:R-:W-:Y:S05]  /*1d180*/  BSYNC B0 ;  /* 0x0000000000007941 */ /* 0x000fea0003800000 */
.L_x_4679:
        /* <DEDUP_REMOVED lines=21> */
.L_x_4695:
[----:B------:R-:W-:Y:S05]  /*1d2e0*/  BSYNC B0 ;  /* 0x0000000000007941 */ /* 0x000fea0003800000 */
.L_x_4694:
[----:B------:R-:W-:-:S07]  /*1d2f0*/  SEL R22, R22, RZ, P0 ;  /* 0x000000ff16167207 */ /* 0x000fce0000000000 */
.L_x_4648:
[----:B------:R-:W-:Y:S05]  /*1d300*/  BSYNC B7 ;  /* 0x0000000000077941 */ /* 0x000fea0003800000 */
.L_x_4646:
        /* <DEDUP_REMOVED lines=8> */
[----:B---3--:R3:W4:Y:S01]  /*1d390*/  LDS.128 R24, [R18+0x388d0] ;  /* 0x0388d00012187984 */ /* 0x0087220000000c00 */
[----:B------:R-:W-:Y:S06]  /*1d3a0*/  BAR.ARV 0x4, 0x180 ;  /* 0x0106000000007b1d */ /* 0x000fec0000002000 */
[----:B------:R-:W-:Y:S05]  /*1d3b0*/  BRA `(.L_x_4697) ;  /* 0x0000000800d07947 */ /* 0x000fea0003800000 */
.L_x_4696:
        /* <DEDUP_REMOVED lines=43> */
.L_x_4836:
[----:B------:R-:W-:Y:S02]  /*1d670*/  ULDC UR4, c[0x0][0xd38] ;  /* 0x00034e0000047ab9 */ /* 0x000fe40000000800 */
[----:B------:R-:W-:-:S04]  /*1d680*/  IMAD.U32 R2, RZ, RZ, UR4 ;  /* 0x00000004ff027e24 */ /* 0x000fc8000f8e00ff */
[----:B-1----:R-:W-:-:S04]  /*1d690*/  IMAD R5, R14, R2, RZ ;  /* 0x000000020e057224 */ /* 0x002fc800078e02ff */
[----:B------:R-:W-:-:S05]  /*1d6a0*/  IMAD.IADD R6, R6, 0x1, R5 ;  /* 0x0000000106067824 */ /* 0x000fca00078e0205 */
[----:B------:R-:W-:-:S13]  /*1d6b0*/  ISETP.GT.AND P6, PT, R6, R0, PT ;  /* 0x000000000600720c */ /* 0x000fda0003fc4270 */
[----:B------:R-:W-:Y:S05]  /*1d6c0*/  @P6 BRA `(.L_x_4699) ;  /* 0x0000000000a46947 */ /* 0x000fea0003800000 */
.L_x_4702:
        /* <DEDUP_REMOVED lines=35> */
.L_x_4844:
[----:B------:R-:W-:Y:S02]  /*1d900*/  ULDC UR4, c[0x0][0xd38] ;  /* 0x00034e0000047ab9 */ /* 0x000fe40000000800 */
[----:B------:R-:W-:-:S04]  /*1d910*/  IMAD.U32 R2, RZ, RZ, UR4 ;  /* 0x00000004ff027e24 */ /* 0x000fc8000f8e00ff */
[----:B-1----:R-:W-:-:S04]  /*1d920*/  IMAD R5, R14, R2, RZ ;  /* 0x000000020e057224 */ /* 0x002fc800078e02ff */
[----:B------:R-:W-:-:S05]  /*1d930*/  IMAD.IADD R6, R5, 0x1, R6 ;  /* 0x0000000105067824 */ /* 0x000fca00078e0206 */
[----:B------:R-:W-:-:S13]  /*1d940*/  ISETP.GT.AND P6, PT, R6, R0, PT ;  /* 0x000000000600720c */ /* 0x000fda0003fc4270 */
[----:B------:R-:W-:Y:S05]  /*1d950*/  @!P6 BRA `(.L_x_4702) ;  /* 0xfffffffc005ce947 */ /* 0x000fea000383ffff */
.L_x_4699:
        /* <DEDUP_REMOVED lines=9> */
.L_x_4849:
[----:B------:R-:W-:-:S13]  /*1d9f0*/  ISETP.NE.AND P0, PT, R8, RZ, PT ;  /* 0x000000ff0800720c */ /* 0x000fda0003f05270 */
[----:B------:R-:W-:Y:S05]  /*1da00*/  @!P0 BRA `(.L_x_4704) ;  /* 0x0000000000108947 */ /* 0x000fea0003800000 */
[----:B------:R-:W-:Y:S01]  /*1da10*/  UMOV UR4, 0xffffffff ;  /* 0xffffffff00047882 */ /* 0x000fe20000000000 */
[----:B------:R-:W-:Y:S02]  /*1da20*/  VIADD R12, R5, 0xffffffff ;  /* 0xffffffff050c7836 */ /* 0x000fe40000000000 */
[----:B------:R-:W-:Y:S05]  /*1da30*/  BRA.DIV UR4, `(.L_x_4705) ;  /* 0x0000004a04c47947 */ /* 0x000fea000b800000 */
[----:B------:R4:W0:Y:S02]  /*1da40*/  SHFL.IDX PT, R24, R3, R12, 0x1f ;  /* 0x00001f0c03187589 */ /* 0x00082400000e0000 */
.L_x_4704:
        /* <DEDUP_REMOVED lines=58> */
.L_x_4700:
[----:B------:R-:W-:Y:S01]  /*1ddf0*/  UMOV UR4, URZ ;  /* 0x0000003f00047c82 */ /* 0x000fe20008000000 */
[----:B------:R-:W-:Y:S01]  /*1de00*/  UMOV UR5, URZ ;  /* 0x0000003f00057c82 */ /* 0x000fe20008000000 */
[----:B------:R-:W-:Y:S01]  /*1de10*/  ULDC UR6, c[0x0][0xd3c] ;  /* 0x00034f0000067ab9 */ /* 0x000fe20000000800 */
[----:B------:R-:W-:Y:S02]  /*1de20*/  IMAD.MOV.U32 R24, RZ, RZ, R0 ;  /* 0x000000ffff187224 */ /* 0x000fe400078e0000 */
[----:B------:R-:W-:Y:S02]  /*1de30*/  IMAD.U32 R25, RZ, RZ, UR4 ;  /* 0x00000004ff197e24 */ /* 0x000fe4000f8e00ff */
[----:B------:R-:W-:Y:S02]  /*1de40*/  IMAD.U32 R26, RZ, RZ, UR5 ;  /* 0x00000005ff1a7e24 */ /* 0x000fe4000f8e00ff */
[----:B------:R-:W-:-:S07]  /*1de50*/  IMAD.U32 R27, RZ, RZ, UR6 ;  /* 0x00000006ff1b7e24 */ /* 0x000fce000f8e00ff */
.L_x_4706:
        /* <DEDUP_REMOVED lines=10> */
.L_x_4697:
[----:B------:R-:W-:Y:S02]  /*1df00*/  ULDC UR4, c[0x0][0xd3c] ;  /* 0x00034f0000047ab9 */ /* 0x000fe40000000800 */
[----:B----4-:R-:W-:-:S13]  /*1df10*/  ISETP.GE.AND P0, PT, R27, UR4, PT ;  /* 0x000000041b007c0c */ /* 0x010fda000bf06270 */
[----:B------:R-:W-:Y:S05]  /*1df20*/  @!P0 BRA `(.L_x_4707) ;  /* 0xffffff8800388947 */ /* 0x000fea000383ffff */
[----:B------:R-:W-:Y:S05]  /*1df30*/  BSYNC B8 ;  /* 0x0000000000087941 */ /* 0x000fea0003800000 */
.L_x_4592:
        /* <DEDUP_REMOVED lines=12> */
.L_x_4852:
[----:B------:R-:W-:Y:S05]  /*1e000*/  BSYNC B0 ;  /* 0x0000000000007941 */ /* 0x000fea0003800000 */
.L_x_4708:
[----:B------:R-:W-:-:S03]  /*1e010*/  UMOV UR4, 0xffffffff ;  /* 0xffffffff00047882 */ /* 0x000fc60000000000 */
[----:B------:R-:W-:Y:S05]  /*1e020*/  BRA.DIV UR4, `(.L_x_4710) ;  /* 0x0000004604847947 */ /* 0x000fea000b800000 */
[----:B-1----:R-:W1:Y:S02]  /*1e030*/  S2R R0, SR_TID.X ;  /* 0x0000000000007919 */ /* 0x002e640000002100 */
[----:B-1----:R-:W-:-:S04]  /*1e040*/  SHF.R.U32.HI R0, RZ, 0x5, R0 ;  /* 0x00000005ff007819 */ /* 0x002fc80000011600 */
[----:B------:R-:W-:-:S05]  /*1e050*/  LOP3.LUT R0, R0, 0x3, RZ, 0xc0, !PT ;  /* 0x0000000300007812 */ /* 0x000fca00078ec0ff */
[----:B------:R1:W4:Y:S02]  /*1e060*/  SHFL.IDX PT, R14, R0, RZ, 0x1f ;  /* 0x00001fff000e7589 */ /* 0x00032400000e0000 */
.L_x_4855:
[----:B----4-:R-:W-:-:S13]  /*1e070*/  ISETP.NE.AND P0, PT, R14, RZ, PT ;  /* 0x000000ff0e00720c */ /* 0x010fda0003f05270 */
[----:B------:R-:W-:Y:S05]  /*1e080*/  @P0 BRA `(.L_x_4454) ;  /* 0x0000000000880947 */ /* 0x000fea0003800000 */
[----:B------:R-:W-:-:S03]  /*1e090*/  UMOV UR4, 0xffffffff ;  /* 0xffffffff00047882 */ /* 0x000fc60000000000 */
[----:B------:R-:W-:Y:S05]  /*1e0a0*/  BRA.DIV UR4, `(.L_x_4711) ;  /* 0x0000004604987947 */ /* 0x000fea000b800000 */
[----:B------:R-:W-:-:S13]  /*1e0b0*/  ELECT P6, URZ, PT ;  /* 0x00000000003f782f */ /* 0x000fda00038c0000 */
.L_x_4858:
[----:B------:R-:W-:Y:S05]  /*1e0c0*/  @!P6 BRA `(.L_x_4454) ;  /* 0x000000000078e947 */ /* 0x000fea0003800000 */
[----:B------:R-:W-:-:S06]  /*1e0d0*/  ULOP3.LUT UR4, UR36, 0x2, URZ, 0xfc, !UPT ;  /* 0x0000000224047892 */ /* 0x000fcc000f8efc3f */
[----:B-1----:R-:W-:-:S05]  /*1e0e0*/  IMAD.U32 R0, RZ, RZ, UR4 ;  /* 0x00000004ff007e24 */ /* 0x002fca000f8e00ff */
[----:B------:R-:W-:-:S13]  /*1e0f0*/  ISETP.NE.AND P0, PT, R0, 0x3, PT ;  /* 0x000000030000780c */ /* 0x000fda0003f05270 */
[----:B------:R-:W-:Y:S05]  /*1e100*/  @!P0 BRA `(.L_x_4712) ;  /* 0x0000000000048947 */ /* 0x000fea0003800000 */
[----:B------:R-:W-:Y:S01]  /*1e110*/  BPT.TRAP 0x1 ;  /* 0x000000040000795c */ /* 0x000fe20000300000 */
.L_x_4712:
[----:B------:R-:W-:Y:S01]  /*1e120*/  IMAD R5, R22, 0x8, R7 ;  /* 0x0000000816057824 */ /* 0x000fe200078e0207 */
[----:B------:R-:W-:Y:S01]  /*1e130*/  SHF.L.U32 R0, R28, 0x1f, RZ ;  /* 0x0000001f1c007819 */ /* 0x000fe200000006ff */
[----:B------:R-:W-:-:S03]  /*1e140*/  VIADD R22, R22, 0x1 ;  /* 0x0000000116167836 */ /* 0x000fc60000000000 */
[----:B------:R-:W1:Y:S02]  /*1e150*/  SYNCS.PHASECHK.TRANS64.TRYWAIT P1, [R5+URZ+0x38840], R0 ;  /* 0x03884000050075a7 */ /* 0x000e64000802017f */
[----:B------:R-:W-:-:S04]  /*1e160*/  ISETP.NE.AND P2, PT, R22, 0x2, PT ;  /* 0x000000021600780c */ /* 0x000fc80003f45270 */
[----:B------:R-:W-:Y:S01]  /*1e170*/  SEL R3, RZ, 0x1, P2 ;  /* 0x00000001ff037807 */ /* 0x000fe20001000000 */
[----:B-1----:R-:W-:Y:S08]  /*1e180*/  @!P1 BRA `(.L_x_4713) ;  /* 0x0000004400809947 */ /* 0x002ff00003800000 */
.L_x_4859:
[----:B------:R-:W-:Y:S02]  /*1e190*/  SEL R22, R22, RZ, P2 ;  /* 0x000000ff16167207 */ /* 0x000fe40001000000 */
[----:B------:R-:W-:Y:S01]  /*1e1a0*/  LOP3.LUT R2, R28, R3, RZ, 0x3c, !PT ;  /* 0x000000031c027212 */ /* 0x000fe200078e3cff */
[----:B------:R-:W-:Y:S06]  /*1e1b0*/  @!P0 BRA `(.L_x_4714) ;  /* 0x0000000000048947 */ /* 0x000fec0003800000 */
[----:B------:R-:W-:Y:S01]  /*1e1c0*/  BPT.TRAP 0x1 ;  /* 0x000000040000795c */ /* 0x000fe20000300000 */
.L_x_4714:
[----:B------:R-:W-:Y:S01]  /*1e1d0*/  IMAD R3, R22, 0x8, R7 ;  /* 0x0000000816037824 */ /* 0x000fe200078e0207 */
[----:B------:R-:W-:-:S04]  /*1e1e0*/  SHF.L.U32 R2, R2, 0x1f, RZ ;  /* 0x0000001f02027819 */ /* 0x000fc800000006ff */
[----:B------:R-:W4:Y:S02]  /*1e1f0*/  SYNCS.PHASECHK.TRANS64.TRYWAIT P1, [R3+URZ+0x38840], R2 ;  /* 0x03884002030075a7 */ /* 0x000f24000802017f */
[----:B----4-:R-:W-:Y:S05]  /*1e200*/  @!P1 BRA `(.L_x_4715) ;  /* 0x0000004400749947 */ /* 0x010fea0003800000 */
.L_x_4860:
[----:B------:R-:W-:Y:S05]  /*1e210*/  @!P0 BRA `(.L_x_4716) ;  /* 0x0000000000048947 */ /* 0x000fea0003800000 */
[----:B------:R-:W-:Y:S01]  /*1e220*/  BPT.TRAP 0x1 ;  /* 0x000000040000795c */ /* 0x000fe20000300000 */
.L_x_4716:
[----:B------:R-:W5:Y:S02]  /*1e230*/  SYNCS.PHASECHK.TRANS64.TRYWAIT P1, [R5+URZ+0x38860], R0 ;  /* 0x03886000050075a7 */ /* 0x000f64000802017f */
[----:B-----5:R-:W-:Y:S05]  /*1e240*/  @!P1 BRA `(.L_x_4717) ;  /* 0x0000004400789947 */ /* 0x020fea0003800000 */
.L_x_4861:
[----:B------:R-:W-:Y:S05]  /*1e250*/  @!P0 BRA `(.L_x_4718) ;  /* 0x0000000000048947 */ /* 0x000fea0003800000 */
[----:B------:R-:W-:Y:S01]  /*1e260*/  BPT.TRAP 0x1 ;  /* 0x000000040000795c */ /* 0x000fe20000300000 */
.L_x_4718:
[----:B------:R0:W0:Y:S02]  /*1e270*/  SYNCS.PHASECHK.TRANS64.TRYWAIT P0, [R3+URZ+0x38860], R2 ;  /* 0x03886002030075a7 */ /* 0x000024000800017f */
[----:B0-----:R-:W-:Y:S05]  /*1e280*/  @!P0 NANOSLEEP.SYNCS 0x989680 ;  /* 0x009896800000895d */ /* 0x001fea0003900000 */
[----:B------:R-:W0:Y:S02]  /*1e290*/  @!P0 SYNCS.PHASECHK.TRANS64 P0, [R3+URZ+0x38860], R2 ;  /* 0x03886002030085a7 */ /* 0x000e24000800007f */
[----:B0-----:R-:W-:Y:S05]  /*1e2a0*/  @!P0 BRA `(.L_x_4718) ;  /* 0xfffffffc00f08947 */ /* 0x001fea000383ffff */
.L_x_4454:
[----:B------:R-:W-:Y:S05]  /*1e2b0*/  BSYNC B9 ;  /* 0x0000000000097941 */ /* 0x000fea0003800000 */
.L_x_4451:
[----:B------:R-:W-:Y:S05]  /*1e2c0*/  EXIT ;  /* 0x000000000000794d */ /* 0x000fea0003800000 */
.L_x_4472:
[----:B0-----:R0:W1:Y:S02]  /*1e2d0*/  SYNCS.PHASECHK.TRANS64.TRYWAIT P4, [R58+URZ+0x38890], R65 ;  /* 0x038890413a0075a7 */ /* 0x001064000808017f */
[----:B-1----:R-:W-:Y:S05]  /*1e2e0*/  @!P4 NANOSLEEP.SYNCS 0x989680 ;  /* 0x009896800000c95d */ /* 0x002fea0003900000 */
[----:B------:R-:W1:Y:S02]  /*1e2f0*/  @!P4 SYNCS.PHASECHK.TRANS64 P4, [R58+URZ+0x38890], R65 ;  /* 0x038890413a00c5a7 */ /* 0x000e64000808007f */
[----:B-1----:R-:W-:Y:S05]  /*1e300*/  @!P4 BRA `(.L_x_4472) ;  /* 0xfffffffc00f0c947 */ /* 0x002fea000383ffff */
[----:B------:R-:W-:Y:S05]  /*1e310*/  BRA `(.L_x_4719) ;  /* 0xfffffe4c008c7947 */ /* 0x000fea000383ffff */
.L_x_4473:
[----:B------:R-:W-:Y:S01]  /*1e320*/  BSSY B1, `(.L_x_4720) ;  /* 0x0000007000017945 */ /* 0x000fe20003800000 */
[----:B------:R-:W-:Y:S02]  /*1e330*/  IMAD.MOV.U32 R12, RZ, RZ, RZ ;  /* 0x000000ffff0c7224 */ /* 0x000fe400078e00ff */
[----:B------:R-:W-:Y:S02]  /*1e340*/  IMAD.MOV.U32 R11, RZ, RZ, 0x1c1f ;  /* 0x00001c1fff0b7424 */ /* 0x000fe400078e00ff */
[----:B------:R-:W-:-:S07]  /*1e350*/  IMAD.MOV.U32 R15, RZ, RZ, -0x1 ;  /* 0xffffffffff0f7424 */ /* 0x000fce00078e00ff */
[----:B0-----:R-:W-:Y:S05]  /*1e360*/  WARPSYNC.COLLECTIVE R15, `(.L_x_4721) ;  /* 0x000000000f087348 */ /* 0x001fea0003c00000 */
[----:B------:R1:W2:Y:S02]  /*1e370*/  SHFL.IDX P6, R14, R13, R12, R11 ;  /* 0x0000000c0d0e7389 */ /* 0x0002a400000c000b */
[----:B012---:R-:W-:Y:S01]  /*1e380*/  ENDCOLLECTIVE ;  /* 0x000000000000791b */ /* 0x007fe20003800000 */
.L_x_4721:
[----:B------:R-:W-:Y:S05]  /*1e390*/  BSYNC B1 ;  /* 0x0000000000017941 */ /* 0x000fea0003800000 */
.L_x_4720:
        /* <DEDUP_REMOVED lines=8> */
.L_x_4722:
[----:B------:R-:W-:Y:S05]  /*1e420*/  BRA `(.L_x_4723) ;  /* 0xfffffe4c005c7947 */ /* 0x000fea000383ffff */
.L_x_4483:
[----:B0-----:R0:W1:Y:S02]  /*1e430*/  SYNCS.PHASECHK.TRANS64.TRYWAIT P5, [R58+URZ+0x38890], R65 ;  /* 0x038890413a0075a7 */ /* 0x00106400080a017f */
[----:B-1----:R-:W-:Y:S05]  /*1e440*/  @!P5 NANOSLEEP.SYNCS 0x989680 ;  /* 0x009896800000d95d */ /* 0x002fea0003900000 */
[----:B------:R-:W1:Y:S02]  /*1e450*/  @!P5 SYNCS.PHASECHK.TRANS64 P5, [R58+URZ+0x38890], R65 ;  /* 0x038890413a00d5a7 */ /* 0x000e6400080a007f */
[----:B-1----:R-:W-:Y:S05]  /*1e460*/  @!P5 BRA `(.L_x_4483) ;  /* 0xfffffffc00f0d947 */ /* 0x002fea000383ffff */
[----:B------:R-:W-:Y:S05]  /*1e470*/  BRA `(.L_x_4724) ;  /* 0xfffffe5400d07947 */ /* 0x000fea000383ffff */
.L_x_4484:
[----:B------:R-:W-:Y:S01]  /*1e480*/  BSSY B1, `(.L_x_4725) ;  /* 0x0000007000017945 */ /* 0x000fe20003800000 */
[----:B------:R-:W-:Y:S02]  /*1e490*/  IMAD.MOV.U32 R12, RZ, RZ, RZ ;  /* 0x000000ffff0c7224 */ /* 0x000fe400078e00ff */
[----:B------:R-:W-:Y:S02]  /*1e4a0*/  IMAD.MOV.U32 R11, RZ, RZ, 0x1c1f ;  /* 0x00001c1fff0b7424 */ /* 0x000fe400078e00ff */
[----:B------:R-:W-:-:S07]  /*1e4b0*/  IMAD.MOV.U32 R15, RZ, RZ, -0x1 ;  /* 0xffffffffff0f7424 */ /* 0x000fce00078e00ff */
[----:B0-----:R-:W-:Y:S05]  /*1e4c0*/  WARPSYNC.COLLECTIVE R15, `(.L_x_4726) ;  /* 0x000000000f087348 */ /* 0x001fea0003c00000 */
[----:B------:R1:W2:Y:S02]  /*1e4d0*/  SHFL.IDX P6, R14, R13, R12, R11 ;  /* 0x0000000c0d0e7389 */ /* 0x0002a400000c000b */
[----:B012---:R-:W-:Y:S01]  /*1e4e0*/  ENDCOLLECTIVE ;  /* 0x000000000000791b */ /* 0x007fe20003800000 */
.L_x_4726:
[----:B------:R-:W-:Y:S05]  /*1e4f0*/  BSYNC B1 ;  /* 0x0000000000017941 */ /* 0x000fea0003800000 */
.L_x_4725:
        /* <DEDUP_REMOVED lines=8> */
.L_x_4727:
[----:B------:R-:W-:Y:S01]  /*1e580*/  IMAD.MOV.U32 R67, RZ, RZ, R14 ;  /* 0x000000ffff437224 */ /* 0x000fe200078e000e */
[----:B------:R-:W-:Y:S06]  /*1e590*/  BRA `(.L_x_4728) ;  /* 0xfffffe54009c7947 */ /* 0x000fec000383ffff */
.L_x_4489:
[----:B-1----:R1:W2:Y:S02]  /*1e5a0*/  SYNCS.PHASECHK.TRANS64.TRYWAIT P2, [R58+URZ+0x38890], R65 ;  /* 0x038890413a0075a7 */ /* 0x0022a4000804017f */
[----:B--2---:R-:W-:Y:S05]  /*1e5b0*/  @!P2 NANOSLEEP.SYNCS 0x989680 ;  /* 0x009896800000a95d */ /* 0x004fea0003900000 */
[----:B------:R-:W2:Y:S02]  /*1e5c0*/  @!P2 SYNCS.PHASECHK.TRANS64 P2, [R58+URZ+0x38890], R65 ;  /* 0x038890413a00a5a7 */ /* 0x000ea4000804007f */
[----:B--2---:R-:W-:Y:S05]  /*1e5d0*/  @!P2 BRA `(.L_x_4489) ;  /* 0xfffffffc00f0a947 */ /* 0x004fea000383ffff */
[----:B------:R-:W-:Y:S05]  /*1e5e0*/  BRA `(.L_x_4729) ;  /* 0xfffffe5c00a47947 */ /* 0x000fea000383ffff */
.L_x_4490:
[----:B------:R-:W-:Y:S01]  /*1e5f0*/  BSSY B1, `(.L_x_4730) ;  /* 0x0000007000017945 */ /* 0x000fe20003800000 */
[----:B------:R-:W-:Y:S02]  /*1e600*/  IMAD.MOV.U32 R12, RZ, RZ, RZ ;  /* 0x000000ffff0c7224 */ /* 0x000fe400078e00ff */
[----:B------:R-:W-:Y:S02]  /*1e610*/  IMAD.MOV.U32 R11, RZ, RZ, 0x1c1f ;  /* 0x00001c1fff0b7424 */ /* 0x000fe400078e00ff */
[----:B------:R-:W-:-:S07]  /*1e620*/  IMAD.MOV.U32 R15, RZ, RZ, -0x1 ;  /* 0xffffffffff0f7424 */ /* 0x000fce00078e00ff */
[----:B-1----:R-:W-:Y:S05]  /*1e630*/  WARPSYNC.COLLECTIVE R15, `(.L_x_4731) ;  /* 0x000000000f087348 */ /* 0x002fea0003c00000 */
[----:B------:R0:W2:Y:S02]  /*1e640*/  SHFL.IDX P6, R14, R13, R12, R11 ;  /* 0x0000000c0d0e7389 */ /* 0x0000a400000c000b */
[----:B012---:R-:W-:Y:S01]  /*1e650*/  ENDCOLLECTIVE ;  /* 0x000000000000791b */ /* 0x007fe20003800000 */
.L_x_4731:
[----:B------:R-:W-:Y:S05]  /*1e660*/  BSYNC B1 ;  /* 0x0000000000017941 */ /* 0x000fea0003800000 */
.L_x_4730:
        /* <DEDUP_REMOVED lines=8> */
.L_x_4732:
[----:B------:R-:W-:Y:S05]  /*1e6f0*/  BRA `(.L_x_4733) ;  /* 0xfffffe5c00c47947 */ /* 0x000fea000383ffff */
.L_x_4494:
[----:B-1----:R1:W2:Y:S02]  /*1e700*/  SYNCS.PHASECHK.TRANS64.TRYWAIT P3, [R58+URZ+0x388b0], R65 ;  /* 0x0388b0413a0075a7 */ /* 0x0022a4000806017f */
[----:B--2---:R-:W-:Y:S05]  /*1e710*/  @!P3 NANOSLEEP.SYNCS 0x989680 ;  /* 0x009896800000b95d */ /* 0x004fea0003900000 */
[----:B------:R-:W2:Y:S02]  /*1e720*/  @!P3 SYNCS.PHASECHK.TRANS64 P3, [R58+URZ+0x388b0], R65 ;  /* 0x0388b0413a00b5a7 */ /* 0x000ea4000806007f */
[----:B--2---:R-:W-:Y:S05]  /*1e730*/  @!P3 BRA `(.L_x_4494) ;  /* 0xfffffffc00f0b947 */ /* 0x004fea000383ffff */
[----:B------:R-:W-:Y:S05]  /*1e740*/  BRA `(.L_x_4734) ;  /* 0xfffffe6000507947 */ /* 0x000fea000383ffff */
.L_x_4523:
        /* <DEDUP_REMOVED lines=8> */
.L_x_4736:
[----:B------:R-:W-:Y:S05]  /*1e7d0*/  BSYNC B1 ;  /* 0x0000000000017941 */ /* 0x000fea0003800000 */
.L_x_4735:
        /* <DEDUP_REMOVED lines=8> */
.L_x_4737:
[----:B------:R-:W-:Y:S02]  /*1e860*/  IMAD.MOV.U32 R13, RZ, RZ, R24 ;  /* 0x000000ffff0d7224 */ /* 0x000fe400078e0018 */
[----:B------:R-:W-:-:S07]  /*1e870*/  IMAD.MOV.U32 R20, RZ, RZ, R14 ;  /* 0x000000ffff147224 */ /* 0x000fce00078e000e */
[----:B------:R-:W-:Y:S05]  /*1e880*/  WARPSYNC.COLLECTIVE R15, `(.L_x_4738) ;  /* 0x000000000f087348 */ /* 0x000fea0003c00000 */
[----:B------:R0:W1:Y:S02]  /*1e890*/  SHFL.IDX P6, R14, R13, R12, R11 ;  /* 0x0000000c0d0e7389 */ /* 0x00006400000c000b */
[----:B01----:R-:W-:Y:S01]  /*1e8a0*/  ENDCOLLECTIVE ;  /* 0x000000000000791b */ /* 0x003fe20003800000 */
.L_x_4738:
[----:B------:R-:W-:Y:S02]  /*1e8b0*/  IMAD.MOV.U32 R13, RZ, RZ, R27 ;  /* 0x000000ffff0d7224 */ /* 0x000fe400078e001b */
[----:B------:R-:W-:-:S07]  /*1e8c0*/  IMAD.MOV.U32 R24, RZ, RZ, R14 ;  /* 0x000000ffff187224 */ /* 0x000fce00078e000e */
[----:B------:R-:W-:Y:S05]  /*1e8d0*/  WARPSYNC.COLLECTIVE R15, `(.L_x_4739) ;  /* 0x000000000f087348 */ /* 0x000fea0003c00000 */
[----:B------:R0:W1:Y:S02]  /*1e8e0*/  SHFL.IDX P6, R14, R13, R12, R11 ;  /* 0x0000000c0d0e7389 */ /* 0x00006400000c000b */
[----:B01----:R-:W-:Y:S01]  /*1e8f0*/  ENDCOLLECTIVE ;  /* 0x000000000000791b */ /* 0x003fe20003800000 */
.L_x_4739:
[----:B------:R-:W-:Y:S01]  /*1e900*/  IMAD.MOV.U32 R21, RZ, RZ, R14 ;  /* 0x000000ffff157224 */ /* 0x000fe200078e000e */
[----:B------:R-:W-:Y:S06]  /*1e910*/  BRA `(.L_x_4740) ;  /* 0xfffffe9400407947 */ /* 0x000fec000383ffff */
.L_x_4527:
[----:B0-----:R0:W1:Y:S02]  /*1e920*/  SYNCS.PHASECHK.TRANS64.TRYWAIT P0, [R2+URZ+0x38800], R13 ;  /* 0x0388000d020075a7 */ /* 0x001064000800017f */
[----:B-1----:R-:W-:Y:S05]  /*1e930*/  @!P0 NANOSLEEP.SYNCS 0x989680 ;  /* 0x009896800000895d */ /* 0x002fea0003900000 */
[----:B------:R-:W1:Y:S02]  /*1e940*/  @!P0 SYNCS.PHASECHK.TRANS64 P0, [R2+URZ+0x38800], R13 ;  /* 0x0388000d020085a7 */ /* 0x000e64000800007f */
[----:B-1----:R-:W-:Y:S05]  /*1e950*/  @!P0 BRA `(.L_x_4527) ;  /* 0xfffffffc00f08947 */ /* 0x002fea000383ffff */
[----:B------:R-:W-:Y:S05]  /*1e960*/  BRA `(.L_x_4741) ;  /* 0xfffffe9800607947 */ /* 0x000fea000383ffff */
.L_x_4535:
        /* <DEDUP_REMOVED lines=8> */
.L_x_4743:
[----:B------:R-:W-:Y:S05]  /*1e9f0*/  BSYNC B1 ;  /* 0x0000000000017941 */ /* 0x000fea0003800000 */
.L_x_4742:
        /* <DEDUP_REMOVED lines=8> */
.L_x_4744:
[----:B------:R-:W-:Y:S02]  /*1ea80*/  IMAD.MOV.U32 R13, RZ, RZ, R24 ;  /* 0x000000ffff0d7224 */ /* 0x000fe400078e0018 */
[----:B------:R-:W-:-:S07]  /*1ea90*/  IMAD.MOV.U32 R20, RZ, RZ, R14 ;  /* 0x000000ffff147224 */ /* 0x000fce00078e000e */
[----:B------:R-:W-:Y:S05]  /*1eaa0*/  WARPSYNC.COLLECTIVE R15, `(.L_x_4745) ;  /* 0x000000000f087348 */ /* 0x000fea0003c00000 */
[----:B------:R0:W1:Y:S02]  /*1eab0*/  SHFL.IDX P6, R14, R13, R12, R11 ;  /* 0x0000000c0d0e7389 */ /* 0x00006400000c000b */
[----:B01----:R-:W-:Y:S01]  /*1eac0*/  ENDCOLLECTIVE ;  /* 0x000000000000791b */ /* 0x003fe20003800000 */
.L_x_4745:
[----:B------:R-:W-:Y:S02]  /*1ead0*/  IMAD.MOV.U32 R13, RZ, RZ, R27 ;  /* 0x000000ffff0d7224 */ /* 0x000fe400078e001b */
[----:B------:R-:W-:-:S07]  /*1eae0*/  IMAD.MOV.U32 R21, RZ, RZ, R14 ;  /* 0x000000ffff157224 */ /* 0x000fce00078e000e */
[----:B------:R-:W-:Y:S05]  /*1eaf0*/  WARPSYNC.COLLECTIVE R15, `(.L_x_4746) ;  /* 0x000000000f087348 */ /* 0x000fea0003c00000 */
[----:B------:R0:W1:Y:S02]  /*1eb00*/  SHFL.IDX P6, R14, R13, R12, R11 ;  /* 0x0000000c0d0e7389 */ /* 0x00006400000c000b */
[----:B01----:R-:W-:Y:S01]  /*1eb10*/  ENDCOLLECTIVE ;  /* 0x000000000000791b */ /* 0x003fe20003800000 */
.L_x_4746:
[----:B------:R-:W-:Y:S05]  /*1eb20*/  BRA `(.L_x_4747) ;  /* 0xfffffea000c47947 */ /* 0x000fea000383ffff */
.L_x_4539:
[----:B0-----:R0:W1:Y:S02]  /*1eb30*/  SYNCS.PHASECHK.TRANS64.TRYWAIT P1, [R2+URZ+0x38800], R25 ;  /* 0x03880019020075a7 */ /* 0x001064000802017f */
[----:B-1----:R-:W-:Y:S05]  /*1eb40*/  @!P1 NANOSLEEP.SYNCS 0x989680 ;  /* 0x009896800000995d */ /* 0x002fea0003900000 */
[----:B------:R-:W1:Y:S02]  /*1eb50*/  @!P1 SYNCS.PHASECHK.TRANS64 P1, [R2+URZ+0x38800], R25 ;  /* 0x03880019020095a7 */ /* 0x000e64000802007f */
[----:B-1----:R-:W-:Y:S05]  /*1eb60*/  @!P1 BRA `(.L_x_4539) ;  /* 0xfffffffc00f09947 */ /* 0x002fea000383ffff */
[----:B------:R-:W-:Y:S05]  /*1eb70*/  BRA `(.L_x_4748) ;  /* 0xfffffea400a87947 */ /* 0x000fea000383ffff */
.L_x_4545:
[----:B-1----:R1:W2:Y:S02]  /*1eb80*/  SYNCS.PHASECHK.TRANS64.TRYWAIT P1, [R13+URZ+0x38830], R12 ;  /* 0x0388300c0d0075a7 */ /* 0x0022a4000802017f */
[----:B--2---:R-:W-:Y:S05]  /*1eb90*/  @!P1 NANOSLEEP.SYNCS 0x989680 ;  /* 0x009896800000995d */ /* 0x004fea0003900000 */
[----:B------:R-:W2:Y:S02]  /*1eba0*/  @!P1 SYNCS.PHASECHK.TRANS64 P1, [R13+URZ+0x38830], R12 ;  /* 0x0388300c0d0095a7 */ /* 0x000ea4000802007f */
[----:B--2---:R-:W-:Y:S05]  /*1ebb0*/  @!P1 BRA `(.L_x_4545) ;  /* 0xfffffffc00f09947 */ /* 0x004fea000383ffff */
[----:B------:R-:W-:Y:S05]  /*1ebc0*/  BRA `(.L_x_4544) ;  /* 0xfffffeb000d47947 */ /* 0x000fea000383ffff */
.L_x_4547:
[----:B--2---:R2:W3:Y:S02]  /*1ebd0*/  SYNCS.PHASECHK.TRANS64.TRYWAIT P1, [R2+URZ+0x38810], R3 ;  /* 0x03881003020075a7 */ /* 0x0044e4000802017f */
[----:B---3--:R-:W-:Y:S05]  /*1ebe0*/  @!P1 NANOSLEEP.SYNCS 0x989680 ;  /* 0x009896800000995d */ /* 0x008fea0003900000 */
[----:B------:R-:W3:Y:S02]  /*1ebf0*/  @!P1 SYNCS.PHASECHK.TRANS64 P1, [R2+URZ+0x38810], R3 ;  /* 0x03881003020095a7 */ /* 0x000ee4000802007f */
[----:B---3--:R-:W-:Y:S05]  /*1ec00*/  @!P1 BRA `(.L_x_4547) ;  /* 0xfffffffc00f09947 */ /* 0x008fea000383ffff */
[----:B------:R-:W-:Y:S05]  /*1ec10*/  BRA `(.L_x_4749) ;  /* 0xfffffeb400847947 */ /* 0x000fea000383ffff */
.L_x_4551:
[----:B0-----:R0:W2:Y:S02]  /*1ec20*/  SYNCS.PHASECHK.TRANS64.TRYWAIT P1, [R13+URZ+0x38850], R12 ;  /* 0x0388500c0d0075a7 */ /* 0x0010a4000802017f */
[----:B--2---:R-:W-:Y:S05]  /*1ec30*/  @!P1 NANOSLEEP.SYNCS 0x989680 ;  /* 0x009896800000995d */ /* 0x004fea0003900000 */
[----:B------:R-:W2:Y:S02]  /*1ec40*/  @!P1 SYNCS.PHASECHK.TRANS64 P1, [R13+URZ+0x38850], R12 ;  /* 0x0388500c0d0095a7 */ /* 0x000ea4000802007f */
[----:B--2---:R-:W-:Y:S05]  /*1ec50*/  @!P1 BRA `(.L_x_4551) ;  /* 0xfffffffc00f09947 */ /* 0x004fea000383ffff */
[----:B------:R-:W-:Y:S05]  /*1ec60*/  BRA `(.L_x_4550) ;  /* 0xfffffeb400b07947 */ /* 0x000fea000383ffff */
.L_x_4560:
[----:B-1----:R1:W2:Y:S02]  /*1ec70*/  SYNCS.PHASECHK.TRANS64.TRYWAIT P2, [R14+URZ+0x38830], R3 ;  /* 0x038830030e0075a7 */ /* 0x0022a4000804017f */
[----:B--2---:R-:W-:Y:S05]  /*1ec80*/  @!P2 NANOSLEEP.SYNCS 0x989680 ;  /* 0x009896800000a95d */ /* 0x004fea0003900000 */
[----:B------:R-:W2:Y:S02]  /*1ec90*/  @!P2 SYNCS.PHASECHK.TRANS64 P2, [R14+URZ+0x38830], R3 ;  /* 0x038830030e00a5a7 */ /* 0x000ea4000804007f */
[----:B--2---:R-:W-:Y:S05]  /*1eca0*/  @!P2 BRA `(.L_x_4560) ;  /* 0xfffffffc00f0a947 */ /* 0x004fea000383ffff */
[----:B------:R-:W-:Y:S05]  /*1ecb0*/  BRA `(.L_x_4559) ;  /* 0xfffffee000607947 */ /* 0x000fea000383ffff */
.L_x_4565:
[----:B---3--:R3:W4:Y:S02]  /*1ecc0*/  SYNCS.PHASECHK.TRANS64.TRYWAIT P2, [R14+URZ+0x38850], R3 ;  /* 0x038850030e0075a7 */ /* 0x008724000804017f */
[----:B----4-:R-:W-:Y:S05]  /*1ecd0*/  @!P2 NANOSLEEP.SYNCS 0x989680 ;  /* 0x009896800000a95d */ /* 0x010fea0003900000 */
[----:B------:R-:W4:Y:S02]  /*1ece0*/  @!P2 SYNCS.PHASECHK.TRANS64 P2, [R14+URZ+0x38850], R3 ;  /* 0x038850030e00a5a7 */ /* 0x000f24000804007f */
[----:B----4-:R-:W-:Y:S05]  /*1ecf0*/  @!P2 BRA `(.L_x_4565) ;  /* 0xfffffffc00f0a947 */ /* 0x010fea000383ffff */
[----:B------:R-:W-:Y:S05]  /*1ed00*/  BRA `(.L_x_4564) ;  /* 0xfffffee400047947 */ /* 0x000fea000383ffff */
.L_x_4600:
        /* <DEDUP_REMOVED lines=11> */
.L_x_4751:
[----:B------:R-:W-:Y:S05]  /*1edc0*/  BSYNC B1 ;  /* 0x0000000000017941 */ /* 0x000fea0003800000 */
.L_x_4750:
[----:B------:R-:W-:Y:S05]  /*1edd0*/  BRA `(.L_x_4752) ;  /* 0xffffff8000d87947 */ /* 0x000fea000383ffff */
.L_x_4602:
[----:B------:R-:W-:Y:S01]  /*1ede0*/  BSSY B1, `(.L_x_4753) ;  /* 0x0000006000017945 */ /* 0x000fe20003800000 */
[----:B------:R-:W-:-:S07]  /*1edf0*/  IMAD.MOV.U32 R15, RZ, RZ, -0x1 ;  /* 0xffffffffff0f7424 */ /* 0x000fce00078e00ff */
[----:B0-----:R-:W-:Y:S05]  /*1ee00*/  WARPSYNC.COLLECTIVE R15, `(.L_x_4754) ;  /* 0x000000000f0c7348 */ /* 0x001fea0003c00000 */
[----:B------:R-:W-:Y:S02]  /*1ee10*/  ELECT P6, UR62, PT ;  /* 0x00000000003e782f */ /* 0x000fe400038c0000 */
[----:B------:R-:W-:Y:S01]  /*1ee20*/  MOV R14, UR62 ;  /* 0x0000003e000e7c02 */ /* 0x000fe20008000f00 */
[----:B0-----:R-:W-:Y:S10]  /*1ee30*/  ENDCOLLECTIVE ;  /* 0x000000000000791b */ /* 0x001ff40003800000 */
.L_x_4754:
[----:B------:R-:W-:Y:S05]  /*1ee40*/  BSYNC B1 ;  /* 0x0000000000017941 */ /* 0x000fea0003800000 */
.L_x_4753:
[----:B------:R-:W-:Y:S05]  /*1ee50*/  BRA `(.L_x_4601) ;  /* 0xffffff8000d07947 */ /* 0x000fea000383ffff */
.L_x_4604:
[----:B0-----:R0:W1:Y:S02]  /*1ee60*/  SYNCS.PHASECHK.TRANS64.TRYWAIT P0, [R18+URZ+0x38820], R3 ;  /* 0x03882003120075a7 */ /* 0x001064000800017f */
[----:B-1----:R-:W-:Y:S05]  /*1ee70*/  @!P0 NANOSLEEP.SYNCS 0x989680 ;  /* 0x009896800000895d */ /* 0x002fea0003900000 */
[----:B------:R-:W1:Y:S02]  /*1ee80*/  @!P0 SYNCS.PHASECHK.TRANS64 P0, [R18+URZ+0x38820], R3 ;  /* 0x03882003120085a7 */ /* 0x000e64000800007f */
[----:B-1----:R-:W-:Y:S05]  /*1ee90*/  @!P0 BRA `(.L_x_4604) ;  /* 0xfffffffc00f08947 */ /* 0x002fea000383ffff */
[----:B------:R-:W-:Y:S05]  /*1eea0*/  BRA `(.L_x_4755) ;  /* 0xffffff8000e07947 */ /* 0x000fea000383ffff */
.L_x_4608:
[----:B0-----:R0:W1:Y:S02]  /*1eeb0*/  SYNCS.PHASECHK.TRANS64.TRYWAIT P0, [R3+URZ+0x388a0], R8 ;  /* 0x0388a008030075a7 */ /* 0x001064000800017f */
[----:B-1----:R-:W-:Y:S05]  /*1eec0*/  @!P0 NANOSLEEP.SYNCS 0x989680 ;  /* 0x009896800000895d */ /* 0x002fea0003900000 */
[----:B------:R-:W1:Y:S02]  /*1eed0*/  @!P0 SYNCS.PHASECHK.TRANS64 P0, [R3+URZ+0x388a0], R8 ;  /* 0x0388a008030085a7 */ /* 0x000e64000800007f */
[----:B-1----:R-:W-:Y:S05]  /*1eee0*/  @!P0 BRA `(.L_x_4608) ;  /* 0xfffffffc00f08947 */ /* 0x002fea000383ffff */
[----:B------:R-:W-:Y:S05]  /*1eef0*/  BRA `(.L_x_4756) ;  /* 0xffffff8000f87947 */ /* 0x000fea000383ffff */
.L_x_4613:
[----:B-1----:R1:W2:Y:S02]  /*1ef00*/  SYNCS.PHASECHK.TRANS64.TRYWAIT P0, [R3+URZ+0x388c0], R8 ;  /* 0x0388c008030075a7 */ /* 0x0022a4000800017f */
[----:B--2---:R-:W-:Y:S05]  /*1ef10*/  @!P0 NANOSLEEP.SYNCS 0x989680 ;  /* 0x009896800000895d */ /* 0x004fea0003900000 */
[----:B------:R-:W2:Y:S02]  /*1ef20*/  @!P0 SYNCS.PHASECHK.TRANS64 P0, [R3+URZ+0x388c0], R8 ;  /* 0x0388c008030085a7 */ /* 0x000ea4000800007f */
[----:B--2---:R-:W-:Y:S05]  /*1ef30*/  @!P0 BRA `(.L_x_4613) ;  /* 0xfffffffc00f08947 */ /* 0x004fea000383ffff */
[----:B------:R-:W-:Y:S05]  /*1ef40*/  BRA `(.L_x_4757) ;  /* 0xffffff8400747947 */ /* 0x000fea000383ffff */
.L_x_4627:
[----:B0-----:R0:W1:Y:S02]  /*1ef50*/  SYNCS.PHASECHK.TRANS64.TRYWAIT P2, [R8+URZ+0x388a0], R2 ;  /* 0x0388a002080075a7 */ /* 0x001064000804017f */
[----:B-1----:R-:W-:Y:S05]  /*1ef60*/  @!P2 NANOSLEEP.SYNCS 0x989680 ;  /* 0x009896800000a95d */ /* 0x002fea0003900000 */
[----:B------:R-:W1:Y:S02]  /*1ef70*/  @!P2 SYNCS.PHASECHK.TRANS64 P2, [R8+URZ+0x388a0], R2 ;  /* 0x0388a0020800a5a7 */ /* 0x000e64000804007f */
[----:B-1----:R-:W-:Y:S05]  /*1ef80*/  @!P2 BRA `(.L_x_4627) ;  /* 0xfffffffc00f0a947 */ /* 0x002fea000383ffff */
[----:B------:R-:W-:Y:S05]  /*1ef90*/  BRA `(.L_x_4758) ;  /* 0xffffff8c00d87947 */ /* 0x000fea000383ffff */
.L_x_4632:
[----:B-1----:R1:W2:Y:S02]  /*1efa0*/  SYNCS.PHASECHK.TRANS64.TRYWAIT P2, [R8+URZ+0x388c0], R2 ;  /* 0x0388c002080075a7 */ /* 0x0022a4000804017f */
[----:B--2---:R-:W-:Y:S05]  /*1efb0*/  @!P2 NANOSLEEP.SYNCS 0x989680 ;  /* 0x009896800000a95d */ /* 0x004fea0003900000 */
[----:B------:R-:W2:Y:S02]  /*1efc0*/  @!P2 SYNCS.PHASECHK.TRANS64 P2, [R8+URZ+0x388c0], R2 ;  /* 0x0388c0020800a5a7 */ /* 0x000ea4000804007f */
[----:B--2---:R-:W-:Y:S05]  /*1efd0*/  @!P2 BRA `(.L_x_4632) ;  /* 0xfffffffc00f0a947 */ /* 0x004fea000383ffff */
[----:B------:R-:W-:Y:S05]  /*1efe0*/  BRA `(.L_x_4759) ;  /* 0xffffff9000507947 */ /* 0x000fea000383ffff */
.L_x_4654:
        /* <DEDUP_REMOVED lines=8> */
[----:B0-----:R-:W-:Y:S05]  /*1f070*/  WARPSYNC.COLLECTIVE R15, `(.L_x_4761) ;  /* 0x000000000f087348 */ /* 0x001fea0003c00000 */
[----:B------:R1:W2:Y:S02]  /*1f080*/  SHFL.IDX P6, R14, R13, R12, R11 ;  /* 0x0000000c0d0e7389 */ /* 0x0002a400000c000b */
[----:B012---:R-:W-:Y:S01]  /*1f090*/  ENDCOLLECTIVE ;  /* 0x000000000000791b */ /* 0x007fe20003800000 */
.L_x_4761:
[----:B------:R-:W-:Y:S05]  /*1f0a0*/  BSYNC B0 ;  /* 0x0000000000007941 */ /* 0x000fea0003800000 */
.L_x_4760:
[----:B------:R-:W-:Y:S05]  /*1f0b0*/  BRA `(.L_x_4762) ;  /* 0xffffffa400e47947 */ /* 0x000fea000383ffff */
.L_x_4657:
[----:B0-----:R0:W1:Y:S02]  /*1f0c0*/  SYNCS.PHASECHK.TRANS64.TRYWAIT P0, [R26+URZ+0x38840], R0 ;  /* 0x038840001a0075a7 */ /* 0x001064000800017f */
[----:B-1----:R-:W-:Y:S05]  /*1f0d0*/  @!P0 NANOSLEEP.SYNCS 0x989680 ;  /* 0x009896800000895d */ /* 0x002fea0003900000 */
[----:B------:R-:W1:Y:S02]  /*1f0e0*/  @!P0 SYNCS.PHASECHK.TRANS64 P0, [R26+URZ+0x38840], R0 ;  /* 0x038840001a0085a7 */ /* 0x000e64000800007f */
[----:B-1----:R-:W-:Y:S05]  /*1f0f0*/  @!P0 BRA `(.L_x_4657) ;  /* 0xfffffffc00f08947 */ /* 0x002fea000383ffff */
[----:B------:R-:W-:Y:S05]  /*1f100*/  BRA `(.L_x_4763) ;  /* 0xffffffa800187947 */ /* 0x000fea000383ffff */
.L_x_4658:
        /* <DEDUP_REMOVED lines=8> */
.L_x_4765:
[----:B------:R-:W-:Y:S05]  /*1f190*/  BSYNC B0 ;  /* 0x0000000000007941 */ /* 0x000fea0003800000 */
.L_x_4764:
        /* <DEDUP_REMOVED lines=9> */
.L_x_4766:
[----:B------:R-:W-:Y:S02]  /*1f230*/  IMAD.MOV.U32 R13, RZ, RZ, R4 ;  /* 0x000000ffff0d7224 */ /* 0x000fe400078e0004 */
[----:B------:R-:W-:Y:S02]  /*1f240*/  IMAD.MOV.U32 R12, RZ, RZ, 0x1 ;  /* 0x00000001ff0c7424 */ /* 0x000fe400078e00ff */
[----:B------:R-:W-:-:S07]  /*1f250*/  IMAD.MOV.U32 R3, RZ, RZ, R14 ;  /* 0x000000ffff037224 */ /* 0x000fce00078e000e */
[----:B------:R-:W-:Y:S05]  /*1f260*/  WARPSYNC.COLLECTIVE R15, `(.L_x_4767) ;  /* 0x000000000f087348 */ /* 0x000fea0003c00000 */
[----:B------:R0:W1:Y:S02]  /*1f270*/  SHFL.IDX P6, R14, R13, R12, R11 ;  /* 0x0000000c0d0e7389 */ /* 0x00006400000c000b */
[----:B01----:R-:W-:Y:S01]  /*1f280*/  ENDCOLLECTIVE ;  /* 0x000000000000791b */ /* 0x003fe20003800000 */
.L_x_4767:
        /* <DEDUP_REMOVED lines=15> */
.L_x_4768:
[----:B------:R-:W-:Y:S02]  /*1f380*/  @P0 IMAD R6, R5, 0x2, R18 ;  /* 0x0000000205060824 */ /* 0x000fe400078e0212 */
[----:B------:R-:W-:Y:S02]  /*1f390*/  IMAD.MOV.U32 R13, RZ, RZ, R4 ;  /* 0x000000ffff0d7224 */ /* 0x000fe400078e0004 */
[----:B------:R-:W-:Y:S02]  /*1f3a0*/  IMAD.MOV.U32 R12, RZ, RZ, 0x2 ;  /* 0x00000002ff0c7424 */ /* 0x000fe400078e00ff */
[----:B------:R-:W-:-:S07]  /*1f3b0*/  IMAD.MOV.U32 R3, RZ, RZ, R14 ;  /* 0x000000ffff037224 */ /* 0x000fce00078e000e */
[----:B------:R-:W-:Y:S05]  /*1f3c0*/  WARPSYNC.COLLECTIVE R15, `(.L_x_4769) ;  /* 0x000000000f087348 */ /* 0x000fea0003c00000 */
[----:B------:R0:W1:Y:S02]  /*1f3d0*/  SHFL.IDX P6, R14, R13, R12, R11 ;  /* 0x0000000c0d0e7389 */ /* 0x00006400000c000b */
[----:B01----:R-:W-:Y:S01]  /*1f3e0*/  ENDCOLLECTIVE ;  /* 0x000000000000791b */ /* 0x003fe20003800000 */
.L_x_4769:
        /* <DEDUP_REMOVED lines=15> */
.L_x_4770:
[----:B------:R-:W-:Y:S02]  /*1f4e0*/  @P0 IMAD R6, R5, 0x2, R18 ;  /* 0x0000000205060824 */ /* 0x000fe400078e0212 */
[----:B------:R-:W-:Y:S02]  /*1f4f0*/  IMAD.MOV.U32 R13, RZ, RZ, R4 ;  /* 0x000000ffff0d7224 */ /* 0x000fe400078e0004 */
[----:B------:R-:W-:Y:S02]  /*1f500*/  IMAD.MOV.U32 R12, RZ, RZ, 0x3 ;  /* 0x00000003ff0c7424 */ /* 0x000fe400078e00ff */
[----:B------:R-:W-:-:S07]  /*1f510*/  IMAD.MOV.U32 R3, RZ, RZ, R14 ;  /* 0x000000ffff037224 */ /* 0x000fce00078e000e */
[----:B------:R-:W-:Y:S05]  /*1f520*/  WARPSYNC.COLLECTIVE R15, `(.L_x_4771) ;  /* 0x000000000f087348 */ /* 0x000fea0003c00000 */
[----:B------:R0:W1:Y:S02]  /*1f530*/  SHFL.IDX P6, R14, R13, R12, R11 ;  /* 0x0000000c0d0e7389 */ /* 0x00006400000c000b */
[----:B01----:R-:W-:Y:S01]  /*1f540*/  ENDCOLLECTIVE ;  /* 0x000000000000791b */ /* 0x003fe20003800000 */
.L_x_4771:
        /* <DEDUP_REMOVED lines=10> */
.L_x_4772:
[----:B------:R-:W-:Y:S01]  /*1f5f0*/  @!PT LDS RZ, [RZ] ;  /* 0x00000000fffff984 */ /* 0x000fe20000000800 */
[----:B------:R-:W-:Y:S01]  /*1f600*/  @!PT LDS RZ, [RZ] ;  /* 0x00000000fffff984 */ /* 0x000fe20000000800 */
[----:B------:R-:W-:Y:S01]  /*1f610*/  @!PT LDS RZ, [RZ] ;  /* 0x00000000fffff984 */ /* 0x000fe20000000800 */
[----:B------:R0:W-:Y:S01]  /*1f620*/  @P0 LDGSTS.E.BYPASS.LTC128B.128 [R6+0x23400], desc[UR42][R2.64], !P2 ;  /* 0x2340000002060fae */ /* 0x0001e2000d101d6a */
[----:B------:R-:W-:Y:S01]  /*1f630*/  IMAD.MOV.U32 R0, RZ, RZ, R14 ;  /* 0x000000ffff007224 */ /* 0x000fe200078e000e */
[----:B------:R-:W-:Y:S06]  /*1f640*/  BRA `(.L_x_4773) ;  /* 0xffffffa400c47947 */ /* 0x000fec000383ffff */
.L_x_4663:
        /* <DEDUP_REMOVED lines=9> */
.L_x_4774:
[C---:B------:R-:W-:Y:S01]  /*1f6e0*/  VIADD R10, R25.reuse, 0x10 ;  /* 0x00000010190a7836 */ /* 0x040fe20000000000 */
[C---:B------:R-:W-:Y:S01]  /*1f6f0*/  ISETP.GE.AND P0, PT, R25.reuse, R3, PT ;  /* 0x000000031900720c */ /* 0x040fe20003f06270 */
[----:B------:R-:W-:-:S03]  /*1f700*/  VIADD R8, R25, 0x20 ;  /* 0x0000002019087836 */ /* 0x000fc60000000000 */
[----:B------:R0:W-:Y:S04]  /*1f710*/  STL [R1+0x18], R10 ;  /* 0x0000180a01007387 */ /* 0x0001e80000100800 */
[----:B------:R0:W-:Y:S01]  /*1f720*/  STL [R1+0x1c], R8 ;  /* 0x00001c0801007387 */ /* 0x0001e20000100800 */
[----:B------:R-:W-:Y:S02]  /*1f730*/  IMAD.MOV.U32 R13, RZ, RZ, R0 ;  /* 0x000000ffff0d7224 */ /* 0x000fe400078e0000 */
[----:B------:R-:W-:-:S07]  /*1f740*/  IMAD.MOV.U32 R5, RZ, RZ, R14 ;  /* 0x000000ffff057224 */ /* 0x000fce00078e000e */
[----:B0-----:R-:W-:Y:S05]  /*1f750*/  WARPSYNC.COLLECTIVE R15, `(.L_x_4775) ;  /* 0x000000000f087348 */ /* 0x001fea0003c00000 */
[----:B------:R1:W2:Y:S02]  /*1f760*/  SHFL.IDX P6, R14, R13, R12, R11 ;  /* 0x0000000c0d0e7389 */ /* 0x0002a400000c000b */
[----:B012---:R-:W-:Y:S01]  /*1f770*/  ENDCOLLECTIVE ;  /* 0x000000000000791b */ /* 0x007fe20003800000 */
.L_x_4775:
[----:B------:R-:W-:Y:S02]  /*1f780*/  IMAD.MOV.U32 R13, RZ, RZ, R2 ;  /* 0x000000ffff0d7224 */ /* 0x000fe400078e0002 */
[----:B------:R-:W-:Y:S02]  /*1f790*/  IMAD.MOV.U32 R12, RZ, RZ, 0x1 ;  /* 0x00000001ff0c7424 */ /* 0x000fe400078e00ff */
[----:B------:R-:W-:-:S07]  /*1f7a0*/  IMAD.MOV.U32 R4, RZ, RZ, R14 ;  /* 0x000000ffff047224 */ /* 0x000fce00078e000e */
[----:B------:R-:W-:Y:S05]  /*1f7b0*/  WARPSYNC.COLLECTIVE R15, `(.L_x_4776) ;  /* 0x000000000f087348 */ /* 0x000fea0003c00000 */
[----:B------:R0:W1:Y:S02]  /*1f7c0*/  SHFL.IDX P6, R14, R13, R12, R11 ;  /* 0x0000000c0d0e7389 */ /* 0x00006400000c000b */
[----:B01----:R-:W-:Y:S01]  /*1f7d0*/  ENDCOLLECTIVE ;  /* 0x000000000000791b */ /* 0x003fe20003800000 */
.L_x_4776:
[----:B------:R-:W-:-:S05]  /*1f7e0*/  @!P0 LEA R4, P2, R7, R4, 0x1 ;  /* 0x0000000407048211 */ /* 0x000fca00078408ff */
[----:B------:R-:W-:-:S05]  /*1f7f0*/  @!P0 IMAD.X R5, RZ, RZ, R5, P2 ;  /* 0x000000ffff058224 */ /* 0x000fca00010e0605 */
[----:B------:R-:W-:Y:S01]  /*1f800*/  @!PT LDS RZ, [RZ] ;  /* 0x00000000fffff984 */ /* 0x000fe20000000800 */
[----:B------:R-:W-:Y:S01]  /*1f810*/  @!PT LDS RZ, [RZ] ;  /* 0x00000000fffff984 */ /* 0x000fe20000000800 */
[----:B------:R-:W-:Y:S01]  /*1f820*/  @!PT LDS RZ, [RZ] ;  /* 0x00000000fffff984 */ /* 0x000fe20000000800 */
[----:B------:R0:W-:Y:S01]  /*1f830*/  @!P0 LDGSTS.E.BYPASS.LTC128B.128 [R23+0x20400], desc[UR42][R4.64], !P1 ;  /* 0x2040000004178fae */ /* 0x0001e2000c901d6a */
[----:B------:R-:W-:Y:S01]  /*1f840*/  IMAD.MOV.U32 R13, RZ, RZ, R0 ;  /* 0x000000ffff0d7224 */ /* 0x000fe200078e0000 */
[----:B------:R-:W-:Y:S01]  /*1f850*/  ISETP.GE.AND P0, PT, R10, R3, PT ;  /* 0x000000030a00720c */ /* 0x000fe20003f06270 */
[----:B0-----:R-:W-:-:S12]  /*1f860*/  IMAD.MOV.U32 R4, RZ, RZ, R14 ;  /* 0x000000ffff047224 */ /* 0x001fd800078e000e */
[----:B------:R-:W-:Y:S05]  /*1f870*/  WARPSYNC.COLLECTIVE R15, `(.L_x_4777) ;  /* 0x000000000f087348 */ /* 0x000fea0003c00000 */
[----:B------:R0:W1:Y:S02]  /*1f880*/  SHFL.IDX P6, R14, R13, R12, R11 ;  /* 0x0000000c0d0e7389 */ /* 0x00006400000c000b */
[----:B01----:R-:W-:Y:S01]  /*1f890*/  ENDCOLLECTIVE ;  /* 0x000000000000791b */ /* 0x003fe20003800000 */
.L_x_4777:
[----:B------:R-:W-:Y:S02]  /*1f8a0*/  IMAD.MOV.U32 R13, RZ, RZ, R2 ;  /* 0x000000ffff0d7224 */ /* 0x000fe400078e0002 */
[----:B------:R-:W-:Y:S02]  /*1f8b0*/  IMAD.MOV.U32 R12, RZ, RZ, 0x2 ;  /* 0x00000002ff0c7424 */ /* 0x000fe400078e00ff */
[----:B------:R-:W-:-:S07]  /*1f8c0*/  IMAD.MOV.U32 R5, RZ, RZ, R14 ;  /* 0x000000ffff057224 */ /* 0x000fce00078e000e */
[----:B------:R-:W-:Y:S05]  /*1f8d0*/  WARPSYNC.COLLECTIVE R15, `(.L_x_4778) ;  /* 0x000000000f087348 */ /* 0x000fea0003c00000 */
[----:B------:R0:W1:Y:S02]  /*1f8e0*/  SHFL.IDX P6, R14, R13, R12, R11 ;  /* 0x0000000c0d0e7389 */ /* 0x00006400000c000b */
[----:B01----:R-:W-:Y:S01]  /*1f8f0*/  ENDCOLLECTIVE ;  /* 0x000000000000791b */ /* 0x003fe20003800000 */
.L_x_4778:
        /* <DEDUP_REMOVED lines=10> */
.L_x_4779:
[----:B------:R-:W-:Y:S01]  /*1f9a0*/  @!PT LDS RZ, [RZ] ;  /* 0x00000000fffff984 */ /* 0x000fe20000000800 */
[----:B------:R-:W-:Y:S01]  /*1f9b0*/  @!PT LDS RZ, [RZ] ;  /* 0x00000000fffff984 */ /* 0x000fe20000000800 */
[----:B------:R-:W-:Y:S01]  /*1f9c0*/  @!PT LDS RZ, [RZ] ;  /* 0x00000000fffff984 */ /* 0x000fe20000000800 */
[----:B------:R0:W-:Y:S01]  /*1f9d0*/  @!P0 LDGSTS.E.BYPASS.LTC128B.128 [R23+0x20c00], desc[UR42][R4.64], !P1 ;  /* 0x20c0000004178fae */ /* 0x0001e2000c901d6a */
[----:B------:R-:W-:Y:S01]  /*1f9e0*/  ISETP.GE.AND P0, PT, R8, R3, PT ;  /* 0x000000030800720c */ /* 0x000fe20003f06270 */
[----:B------:R-:W-:Y:S02]  /*1f9f0*/  IMAD.MOV.U32 R13, RZ, RZ, R2 ;  /* 0x000000ffff0d7224 */ /* 0x000fe400078e0002 */
[----:B------:R-:W-:Y:S02]  /*1fa00*/  IMAD.MOV.U32 R12, RZ, RZ, 0x3 ;  /* 0x00000003ff0c7424 */ /* 0x000fe400078e00ff */
[----:B0-----:R-:W-:-:S08]  /*1fa10*/  IMAD.MOV.U32 R4, RZ, RZ, R14 ;  /* 0x000000ffff047224 */ /* 0x001fd000078e000e */
[----:B------:R-:W-:Y:S05]  /*1fa20*/  WARPSYNC.COLLECTIVE R15, `(.L_x_4780) ;  /* 0x000000000f087348 */ /* 0x000fea0003c00000 */
[----:B------:R0:W1:Y:S02]  /*1fa30*/  SHFL.IDX P6, R14, R13, R12, R11 ;  /* 0x0000000c0d0e7389 */ /* 0x00006400000c000b */
[----:B01----:R-:W-:Y:S01]  /*1fa40*/  ENDCOLLECTIVE ;  /* 0x000000000000791b */ /* 0x003fe20003800000 */
.L_x_4780:
        /* <DEDUP_REMOVED lines=14> */
.L_x_4781:
[----:B------:R-:W-:Y:S01]  /*1fb30*/  IMAD.MOV.U32 R0, RZ, RZ, R14 ;  /* 0x000000ffff007224 */ /* 0x000fe200078e000e */
[----:B------:R-:W-:Y:S06]  /*1fb40*/  BRA `(.L_x_4782) ;  /* 0xffffffa800d87947 */ /* 0x000fec000383ffff */
.L_x_4667:
[----:B------:R-:W2:Y:S04]  /*1fb50*/  LDL.LU R10, [R1+0x14] ;  /* 0x00001400010a7983 */ /* 0x000ea80000300800 */
[----:B------:R-:W3:Y:S04]  /*1fb60*/  LDL.LU R9, [R1+0x18] ;  /* 0x0000180001097983 */ /* 0x000ee80000300800 */
[----:B------:R-:W4:Y:S01]  /*1fb70*/  LDL.LU R8, [R1+0x1c] ;  /* 0x00001c0001087983 */ /* 0x000f220000300800 */
[----:B------:R-:W-:Y:S01]  /*1fb80*/  LOP3.LUT R16, R16, 0xffffefff, RZ, 0xc0, !PT ;  /* 0xffffefff10107812 */ /* 0x000fe200078ec0ff */
[----:B------:R-:W-:Y:S01]  /*1fb90*/  BSSY B0, `(.L_x_4783) ;  /* 0x0000029000007945 */ /* 0x000fe20003800000 */
[----:B------:R-:W-:-:S02]  /*1fba0*/  IMAD.MOV.U32 R13, RZ, RZ, R6 ;  /* 0x000000ffff0d7224 */ /* 0x000fc400078e0006 */
[----:B------:R-:W-:Y:S02]  /*1fbb0*/  IMAD.MOV.U32 R12, RZ, RZ, RZ ;  /* 0x000000ffff0c7224 */ /* 0x000fe400078e00ff */
[----:B------:R-:W-:Y:S02]  /*1fbc0*/  IMAD.MOV.U32 R11, RZ, RZ, 0x181f ;  /* 0x0000181fff0b7424 */ /* 0x000fe400078e00ff */
[----:B------:R-:W-:Y:S02]  /*1fbd0*/  IMAD.MOV.U32 R15, RZ, RZ, -0x1 ;  /* 0xffffffffff0f7424 */ /* 0x000fe400078e00ff */
[----:B--2---:R-:W-:-:S05]  /*1fbe0*/  IMAD R7, R10, R7, RZ ;  /* 0x000000070a077224 */ /* 0x004fca00078e02ff */
[-C--:B------:R-:W-:Y:S02]  /*1fbf0*/  ISETP.GE.AND P2, PT, R25, R7.reuse, PT ;  /* 0x000000071900720c */ /* 0x080fe40003f46270 */
[-C--:B---3--:R-:W-:Y:S02]  /*1fc00*/  ISETP.GE.AND P1, PT, R9, R7.reuse, PT ;  /* 0x000000070900720c */ /* 0x088fe40003f26270 */
[----:B----4-:R-:W-:-:S09]  /*1fc10*/  ISETP.GE.AND P0, PT, R8, R7, PT ;  /* 0x000000070800720c */ /* 0x010fd20003f06270 */
[C---:B------:R-:W-:Y:S02]  /*1fc20*/  @!P2 LOP3.LUT R2, R4.reuse, 0x40, RZ, 0xc0, !PT ;  /* 0x000000400402a812 */ /* 0x040fe400078ec0ff */
[----:B------:R-:W-:Y:S02]  /*1fc30*/  @!P1 LOP3.LUT R3, R4, 0x40, RZ, 0xc0, !PT ;  /* 0x0000004004039812 */ /* 0x000fe400078ec0ff */
[----:B------:R-:W-:Y:S02]  /*1fc40*/  @!P2 SHF.R.U32.HI R2, RZ, 0x2, R2 ;  /* 0x00000002ff02a819 */ /* 0x000fe40000011602 */
[----:B------:R-:W-:Y:S02]  /*1fc50*/  @!P1 SHF.R.U32.HI R3, RZ, 0x2, R3 ;  /* 0x00000002ff039819 */ /* 0x000fe40000011603 */
[----:B------:R-:W-:Y:S02]  /*1fc60*/  @!P2 ISETP.NE.U32.AND P6, PT, R2, RZ, PT ;  /* 0x000000ff0200a20c */ /* 0x000fe40003fc5070 */
[----:B------:R-:W-:-:S02]  /*1fc70*/  @!P2 LOP3.LUT R2, R5, 0x80, RZ, 0xc0, !PT ;  /* 0x000000800502a812 */ /* 0x000fc400078ec0ff */
[----:B------:R-:W-:Y:S02]  /*1fc80*/  @!P0 LOP3.LUT R8, R4, 0x40, RZ, 0xc0, !PT ;  /* 0x0000004004088812 */ /* 0x000fe400078ec0ff */
[----:B------:R-:W-:Y:S02]  /*1fc90*/  @!P2 SHF.R.U32.HI R2, RZ, 0x3, R2 ;  /* 0x00000003ff02a819 */ /* 0x000fe40000011602 */
[----:B------:R-:W-:-:S05]  /*1fca0*/  @!P0 SHF.R.U32.HI R8, RZ, 0x2, R8 ;  /* 0x00000002ff088819 */ /* 0x000fca0000011608 */
[----:B------:R-:W-:Y:S02]  /*1fcb0*/  @P6 LOP3.LUT R16, R16, 0x1000, RZ, 0xfc, !PT ;  /* 0x0000100010106812 */ /* 0x000fe400078efcff */
[----:B------:R-:W-:Y:S02]  /*1fcc0*/  @!P2 ISETP.NE.U32.AND P6, PT, R2, RZ, PT ;  /* 0x000000ff0200a20c */ /* 0x000fe40003fc5070 */
[----:B------:R-:W-:Y:S02]  /*1fcd0*/  LOP3.LUT R16, R16, 0xfffff7ff, RZ, 0xc0, !PT ;  /* 0xfffff7ff10107812 */ /* 0x000fe400078ec0ff */
[----:B------:R-:W-:-:S04]  /*1fce0*/  @!P1 LOP3.LUT R2, R5, 0x80, RZ, 0xc0, !PT ;  /* 0x0000008005029812 */ /* 0x000fc800078ec0ff */
[----:B------:R-:W-:-:S05]  /*1fcf0*/  @!P1 SHF.R.U32.HI R2, RZ, 0x3, R2 ;  /* 0x00000003ff029819 */ /* 0x000fca0000011602 */
[----:B------:R-:W-:Y:S02]  /*1fd00*/  @P6 LOP3.LUT R16, R16, 0x800, RZ, 0xfc, !PT ;  /* 0x0000080010106812 */ /* 0x000fe400078efcff */
[----:B------:R-:W-:Y:S02]  /*1fd10*/  @!P1 ISETP.NE.U32.AND P6, PT, R3, RZ, PT ;  /* 0x000000ff0300920c */ /* 0x000fe40003fc5070 */
[----:B------:R-:W-:-:S11]  /*1fd20*/  LOP3.LUT R16, R16, 0xffffbfff, RZ, 0xc0, !PT ;  /* 0xffffbfff10107812 */ /* 0x000fd600078ec0ff */
[----:B------:R-:W-:Y:S02]  /*1fd30*/  @P6 LOP3.LUT R16, R16, 0x4000, RZ, 0xfc, !PT ;  /* 0x0000400010106812 */ /* 0x000fe400078efcff */
[----:B------:R-:W-:Y:S02]  /*1fd40*/  @!P1 ISETP.NE.U32.AND P6, PT, R2, RZ, PT ;  /* 0x000000ff0200920c */ /* 0x000fe40003fc5070 */
[----:B------:R-:W-:-:S11]  /*1fd50*/  LOP3.LUT R16, R16, 0xffffdfff, RZ, 0xc0, !PT ;  /* 0xffffdfff10107812 */ /* 0x000fd600078ec0ff */
        /* <DEDUP_REMOVED lines=12> */
.L_x_4784:
[----:B------:R-:W-:Y:S05]  /*1fe20*/  BSYNC B0 ;  /* 0x0000000000007941 */ /* 0x000fea0003800000 */
.L_x_4783:
        /* <DEDUP_REMOVED lines=11> */
.L_x_4785:
[----:B------:R-:W-:-:S04]  /*1fee0*/  LOP3.LUT R16, R16, 0xfdffffff, RZ, 0xc0, !PT ;  /* 0xfdffffff10107812 */ /* 0x000fc800078ec0ff */
[----:B------:R-:W-:-:S04]  /*1fef0*/  @P3 LOP3.LUT R16, R16, 0x2000000, RZ, 0xfc, !PT ;  /* 0x0200000010103812 */ /* 0x000fc800078efcff */
[C---:B------:R-:W-:Y:S02]  /*1ff00*/  LOP3.LUT P3, RZ, R16.reuse, 0x200, RZ, 0xc0, !PT ;  /* 0x0000020010ff7812 */ /* 0x040fe4000786c0ff */
[----:B------:R-:W-:Y:S01]  /*1ff10*/  LOP3.LUT R16, R16, 0xfeffffff, RZ, 0xc0, !PT ;  /* 0xfeffffff10107812 */ /* 0x000fe200078ec0ff */
[----:B------:R-:W-:-:S03]  /*1ff20*/  IMAD.MOV.U32 R13, RZ, RZ, R6 ;  /* 0x000000ffff0d7224 */ /* 0x000fc600078e0006 */
[----:B------:R-:W-:Y:S01]  /*1ff30*/  @P1 LOP3.LUT R16, R16, 0x1000000, RZ, 0xfc, !PT ;  /* 0x0100000010101812 */ /* 0x000fe200078efcff */
[----:B------:R-:W-:-:S03]  /*1ff40*/  IMAD.MOV.U32 R12, RZ, RZ, 0x1 ;  /* 0x00000001ff0c7424 */ /* 0x000fc600078e00ff */
[C---:B------:R-:W-:Y:S02]  /*1ff50*/  LOP3.LUT P1, RZ, R16.reuse, 0x100, RZ, 0xc0, !PT ;  /* 0x0000010010ff7812 */ /* 0x040fe4000782c0ff */
[----:B------:R-:W-:Y:S01]  /*1ff60*/  LOP3.LUT R16, R16, 0xffdfffff, RZ, 0xc0, !PT ;  /* 0xffdfffff10107812 */ /* 0x000fe200078ec0ff */
[----:B------:R-:W-:-:S03]  /*1ff70*/  IMAD.MOV.U32 R3, RZ, RZ, R14 ;  /* 0x000000ffff037224 */ /* 0x000fc600078e000e */
[----:B------:R-:W-:Y:S02]  /*1ff80*/  @P0 LOP3.LUT R16, R16, 0x200000, RZ, 0xfc, !PT ;  /* 0x0020000010100812 */ /* 0x000fe400078efcff */
[----:B------:R-:W-:Y:S02]  /*1ff90*/  @!P2 LEA R3, P6, R20, R3, 0x1 ;  /* 0x000000031403a211 */ /* 0x000fe400078c08ff */
[----:B------:R-:W-:-:S03]  /*1ffa0*/  LOP3.LUT P0, RZ, R16, 0x1000, RZ, 0xc0, !PT ;  /* 0x0000100010ff7812 */ /* 0x000fc6000780c0ff */
[----:B------:R-:W-:Y:S01]  /*1ffb0*/  @!P2 IMAD.X R2, RZ, RZ, R2, P6 ;  /* 0x000000ffff02a224 */ /* 0x000fe200030e0602 */
[----:B------:R-:W-:-:S04]  /*1ffc0*/  LOP3.LUT P6, RZ, R16, 0x800, RZ, 0xc0, !PT ;  /* 0x0000080010ff7812 */ /* 0x000fc800078cc0ff */
[----:B------:R-:W-:-:S04]  /*1ffd0*/  @!P2 LOP3.LUT R3, R3, R2, RZ, 0x3c, !PT ;  /* 0x000000020303a212 */ /* 0x000fc800078e3cff */
[----:B------:R-:W-:-:S04]  /*1ffe0*/  @!P2 LOP3.LUT R2, R3, R2, RZ, 0x3c, !PT ;  /* 0x000000020302a212 */ /* 0x000fc800078e3cff */
[----:B------:R-:W-:-:S05]  /*1fff0*/  @!P2 LOP3.LUT R3, R3, R2, RZ, 0x3c, !PT ;  /* 0x000000020303a212 */ /* 0x000fca00078e3cff */
[----:B------:R-:W-:Y:S01]  /*20000*/  @!PT LDS RZ, [RZ] ;  /* 0x00000000fffff984 */ /* 0x000fe20000000800 */
[----:B------:R-:W-:Y:S01]  /*20010*/  @!PT LDS RZ, [RZ] ;  /* 0x00000000fffff984 */ /* 0x000fe20000000800 */
[----:B------:R-:W-:Y:S01]  /*20020*/  @!PT LDS RZ, [RZ] ;  /* 0x00000000fffff984 */ /* 0x000fe20000000800 */
[----:B------:R0:W-:Y:S01]  /*20030*/  @!P2 LDGSTS.E.BYPASS.LTC128B.128 [R23+0x26400], desc[UR42][R2.64], !P4 ;  /* 0x264000000217afae */ /* 0x0001e2000e101d6a */
[----:B------:R-:W-:-:S03]  /*20040*/  LOP3.LUT P4, RZ, R16, 0x4000000, RZ, 0xc0, !PT ;  /* 0x0400000010ff7812 */ /* 0x000fc6000788c0ff */
[----:B------:R0:W-:Y:S01]  /*20050*/  @!P2 LDGSTS.E.BYPASS.LTC128B.128 [R23+0x28400], desc[UR42][R2.64+0x80], !P3 ;  /* 0x284000800217afae */ /* 0x0001e2000d901d6a */
[----:B------:R-:W-:-:S03]  /*20060*/  LOP3.LUT P3, RZ, R16, 0x2000000, RZ, 0xc0, !PT ;  /* 0x0200000010ff7812 */ /* 0x000fc6000786c0ff */
        /* <DEDUP_REMOVED lines=9> */
[----:B------:R0:W-:Y:S04]  /*20100*/  @!P2 LDGSTS.E.BYPASS.LTC128B.128 [R23+0x32400], desc[UR42][R2.64+0x300], P0 ;  /* 0x324003000217afae */ /* 0x0001e80008101d6a */
[----:B------:R0:W-:Y:S04]  /*20110*/  @!P2 LDGSTS.E.BYPASS.LTC128B.128 [R23+0x34400], desc[UR42][R2.64+0x380], P6 ;  /* 0x344003800217afae */ /* 0x0001e8000b101d6a */
[----:B0-----:R-:W-:Y:S05]  /*20120*/  WARPSYNC.COLLECTIVE R15, `(.L_x_4786) ;  /* 0x000000000f087348 */ /* 0x001fea0003c00000 */
[----:B------:R1:W2:Y:S02]  /*20130*/  SHFL.IDX P6, R14, R13, R12, R11 ;  /* 0x0000000c0d0e7389 */ /* 0x0002a400000c000b */
[----:B012---:R-:W-:Y:S01]  /*20140*/  ENDCOLLECTIVE ;  /* 0x000000000000791b */ /* 0x007fe20003800000 */
.L_x_4786:
[----:B------:R-:W-:-:S04]  /*20150*/  @P5 LOP3.LUT R16, R16, 0x800000, RZ, 0xfc, !PT ;  /* 0x0080000010105812 */ /* 0x000fc800078efcff */
[C---:B------:R-:W-:Y:S02]  /*20160*/  LOP3.LUT P5, RZ, R16.reuse, 0x400, RZ, 0xc0, !PT ;  /* 0x0000040010ff7812 */ /* 0x040fe400078ac0ff */
[----:B------:R-:W-:Y:S01]  /*20170*/  LOP3.LUT P0, RZ, R16, 0x4000, RZ, 0xc0, !PT ;  /* 0x0000400010ff7812 */ /* 0x000fe2000780c0ff */
[----:B------:R-:W-:Y:S02]  /*20180*/  IMAD.MOV.U32 R13, RZ, RZ, R0 ;  /* 0x000000ffff0d7224 */ /* 0x000fe400078e0000 */
[----:B------:R-:W-:-:S10]  /*20190*/  IMAD.MOV.U32 R2, RZ, RZ, R14 ;  /* 0x000000ffff027224 */ /* 0x000fd400078e000e */
[----:B------:R-:W-:Y:S05]  /*201a0*/  WARPSYNC.COLLECTIVE R15, `(.L_x_4787) ;  /* 0x000000000f087348 */ /* 0x000fea0003c00000 */
[----:B------:R0:W1:Y:S02]  /*201b0*/  SHFL.IDX P6, R14, R13, R12, R11 ;  /* 0x0000000c0d0e7389 */ /* 0x00006400000c000b */
[----:B01----:R-:W-:Y:S01]  /*201c0*/  ENDCOLLECTIVE ;  /* 0x000000000000791b */ /* 0x003fe20003800000 */
.L_x_4787:
[----:B------:R-:W-:Y:S02]  /*201d0*/  IMAD.MOV.U32 R13, RZ, RZ, R6 ;  /* 0x000000ffff0d7224 */ /* 0x000fe400078e0006 */
[----:B------:R-:W-:Y:S02]  /*201e0*/  IMAD.MOV.U32 R12, RZ, RZ, 0x2 ;  /* 0x00000002ff0c7424 */ /* 0x000fe400078e00ff */
[----:B------:R-:W-:Y:S01]  /*201f0*/  IMAD.MOV.U32 R3, RZ, RZ, R14 ;  /* 0x000000ffff037224 */ /* 0x000fe200078e000e */
[----:B------:R-:W-:-:S04]  /*20200*/  LOP3.LUT P6, RZ, R16, 0x2000, RZ, 0xc0, !PT ;  /* 0x0000200010ff7812 */ /* 0x000fc800078cc0ff */
[----:B------:R-:W-:-:S05]  /*20210*/  @!P1 LEA R3, P2, R20, R3, 0x1 ;  /* 0x0000000314039211 */ /* 0x000fca00078408ff */
[----:B------:R-:W-:Y:S01]  /*20220*/  @!P1 IMAD.X R2, RZ, RZ, R2, P2 ;  /* 0x000000ffff029224 */ /* 0x000fe200010e0602 */
[C---:B------:R-:W-:Y:S02]  /*20230*/  LOP3.LUT P2, RZ, R16.reuse, 0x10000, RZ, 0xc0, !PT ;  /* 0x0001000010ff7812 */ /* 0x040fe4000784c0ff */
[----:B------:R-:W-:Y:S02]  /*20240*/  LOP3.LUT R16, R16, 0xfff7ffff, RZ, 0xc0, !PT ;  /* 0xfff7ffff10107812 */ /* 0x000fe400078ec0ff */
[----:B------:R-:W-:-:S04]  /*20250*/  @!P1 LOP3.LUT R3, R3, R2, RZ, 0x3c, !PT ;  /* 0x0000000203039212 */ /* 0x000fc800078e3cff */
[----:B------:R-:W-:-:S04]  /*20260*/  @!P1 LOP3.LUT R2, R3, R2, RZ, 0x3c, !PT ;  /* 0x0000000203029212 */ /* 0x000fc800078e3cff */
[----:B------:R-:W-:Y:S02]  /*20270*/  @!P1 LOP3.LUT R3, R3, R2, RZ, 0x3c, !PT ;  /* 0x0000000203039212 */ /* 0x000fe400078e3cff */
[----:B------:R-:W-:-:S03]  /*20280*/  @P2 LOP3.LUT R16, R16, 0x80000, RZ, 0xfc, !PT ;  /* 0x0008000010102812 */ /* 0x000fc600078efcff */
[----:B------:R-:W-:Y:S01]  /*20290*/  @!PT LDS RZ, [RZ] ;  /* 0x00000000fffff984 */ /* 0x000fe20000000800 */
[----:B------:R-:W-:Y:S01]  /*202a0*/  @!PT LDS RZ, [RZ] ;  /* 0x00000000fffff984 */ /* 0x000fe20000000800 */
[----:B------:R-:W-:Y:S01]  /*202b0*/  @!PT LDS RZ, [RZ] ;  /* 0x00000000fffff984 */ /* 0x000fe20000000800 */
[----:B------:R0:W-:Y:S01]  /*202c0*/  @!P1 LDGSTS.E.BYPASS.LTC128B.128 [R23+0x26c00], desc[UR42][R2.64], !P5 ;  /* 0x26c0000002179fae */ /* 0x0001e2000e901d6a */
[C---:B------:R-:W-:Y:S02]  /*202d0*/  LOP3.LUT P2, RZ, R16.reuse, 0x200, RZ, 0xc0, !PT ;  /* 0x0000020010ff7812 */ /* 0x040fe4000784c0ff */
[C---:B------:R-:W-:Y:S02]  /*202e0*/  LOP3.LUT P5, RZ, R16.reuse, 0x800000, RZ, 0xc0, !PT ;  /* 0x0080000010ff7812 */ /* 0x040fe400078ac0ff */
[----:B------:R-:W-:-:S09]  /*202f0*/  LOP3.LUT R16, R16, 0xffefffff, RZ, 0xc0, !PT ;  /* 0xffefffff10107812 */ /* 0x000fd200078ec0ff */
[----:B------:R-:W-:Y:S01]  /*20300*/  @P2 LOP3.LUT R16, R16, 0x100000, RZ, 0xfc, !PT ;  /* 0x0010000010102812 */ /* 0x000fe200078efcff */
[----:B------:R0:W-:Y:S03]  /*20310*/  @!P1 LDGSTS.E.BYPASS.LTC128B.128 [R23+0x28c00], desc[UR42][R2.64+0x80], !P2 ;  /* 0x28c0008002179fae */ /* 0x0001e6000d101d6a */
[C---:B------:R-:W-:Y:S01]  /*20320*/  LOP3.LUT P2, RZ, R16.reuse, 0x400, RZ, 0xc0, !PT ;  /* 0x0000040010ff7812 */ /* 0x040fe2000784c0ff */
[----:B------:R0:W-:Y:S01]  /*20330*/  @!P1 LDGSTS.E.BYPASS.LTC128B.128 [R23+0x2ac00], desc[UR42][R2.64+0x100], !P5 ;  /* 0x2ac0010002179fae */ /* 0x0001e2000e901d6a */
[----:B------:R-:W-:-:S13]  /*20340*/  LOP3.LUT P5, RZ, R16, 0x400000, RZ, 0xc0, !PT ;  /* 0x0040000010ff7812 */ /* 0x000fda00078ac0ff */
[----:B------:R0:W-:Y:S04]  /*20350*/  @!P1 LDGSTS.E.BYPASS.LTC128B.128 [R23+0x2cc00], desc[UR42][R2.64+0x180], !P5 ;  /* 0x2cc0018002179fae */ /* 0x0001e8000e901d6a */
[----:B------:R0:W-:Y:S04]  /*20360*/  @!P1 LDGSTS.E.BYPASS.LTC128B.128 [R23+0x2ec00], desc[UR42][R2.64+0x200], !P4 ;  /* 0x2ec0020002179fae */ /* 0x0001e8000e101d6a */
[----:B------:R0:W-:Y:S04]  /*20370*/  @!P1 LDGSTS.E.BYPASS.LTC128B.128 [R23+0x30c00], desc[UR42][R2.64+0x280], !P3 ;  /* 0x30c0028002179fae */ /* 0x0001e8000d901d6a */
[----:B------:R0:W-:Y:S01]  /*20380*/  @!P1 LDGSTS.E.BYPASS.LTC128B.128 [R23+0x32c00], desc[UR42][R2.64+0x300], P0 ;  /* 0x32c0030002179fae */ /* 0x0001e20008101d6a */
[----:B------:R-:W-:-:S03]  /*20390*/  LOP3.LUT P0, RZ, R16, 0x200000, RZ, 0xc0, !PT ;  /* 0x0020000010ff7812 */ /* 0x000fc6000780c0ff */
[----:B------:R0:W-:Y:S10]  /*203a0*/  @!P1 LDGSTS.E.BYPASS.LTC128B.128 [R23+0x34c00], desc[UR42][R2.64+0x380], P6 ;  /* 0x34c0038002179fae */ /* 0x0001f4000b101d6a */
[----:B0-----:R-:W-:Y:S05]  /*203b0*/  WARPSYNC.COLLECTIVE R15, `(.L_x_4788) ;  /* 0x000000000f087348 */ /* 0x001fea0003c00000 */
[----:B------:R1:W2:Y:S02]  /*203c0*/  SHFL.IDX P6, R14, R13, R12, R11 ;  /* 0x0000000c0d0e7389 */ /* 0x0002a400000c000b */
[----:B012---:R-:W-:Y:S01]  /*203d0*/  ENDCOLLECTIVE ;  /* 0x000000000000791b */ /* 0x007fe20003800000 */
.L_x_4788:
[----:B------:R-:W-:Y:S02]  /*203e0*/  IMAD.MOV.U32 R13, RZ, RZ, R0 ;  /* 0x000000ffff0d7224 */ /* 0x000fe400078e0000 */
[----:B------:R-:W-:-:S07]  /*203f0*/  IMAD.MOV.U32 R8, RZ, RZ, R14 ;  /* 0x000000ffff087224 */ /* 0x000fce00078e000e */
[----:B------:R-:W-:Y:S05]  /*20400*/  WARPSYNC.COLLECTIVE R15, `(.L_x_4789) ;  /* 0x000000000f087348 */ /* 0x000fea0003c00000 */
[----:B------:R0:W1:Y:S02]  /*20410*/  SHFL.IDX P6, R14, R13, R12, R11 ;  /* 0x0000000c0d0e7389 */ /* 0x00006400000c000b */
[----:B01----:R-:W-:Y:S01]  /*20420*/  ENDCOLLECTIVE ;  /* 0x000000000000791b */ /* 0x003fe20003800000 */
.L_x_4789:
[----:B------:R-:W-:Y:S02]  /*20430*/  IMAD.MOV.U32 R13, RZ, RZ, R6 ;  /* 0x000000ffff0d7224 */ /* 0x000fe400078e0006 */
[----:B------:R-:W-:Y:S01]  /*20440*/  IMAD.MOV.U32 R12, RZ, RZ, 0x3 ;  /* 0x00000003ff0c7424 */ /* 0x000fe200078e00ff */
[----:B------:R-:W-:Y:S02]  /*20450*/  @!P0 LEA R9, P1, R20, R14, 0x1 ;  /* 0x0000000e14098211 */ /* 0x000fe400078208ff */
[----:B------:R-:W-:-:S03]  /*20460*/  LOP3.LUT P6, RZ, R16, 0x20000, RZ, 0xc0, !PT ;  /* 0x0002000010ff7812 */ /* 0x000fc600078cc0ff */
[----:B------:R-:W-:Y:S01]  /*20470*/  @!P0 IMAD.X R10, RZ, RZ, R8, P1 ;  /* 0x000000ffff0a8224 */ /* 0x000fe200008e0608 */
[----:B------:R-:W-:Y:S01]  /*20480*/  LOP3.LUT P1, RZ, R16, 0x100, RZ, 0xc0, !PT ;  /* 0x0000010010ff7812 */ /* 0x000fe2000782c0ff */
[----:B------:R-:W-:Y:S02]  /*20490*/  @!P0 IMAD.MOV.U32 R2, RZ, RZ, R9 ;  /* 0x000000ffff028224 */ /* 0x000fe400078e0009 */
[----:B------:R-:W-:-:S05]  /*204a0*/  @!P0 IMAD.MOV.U32 R3, RZ, RZ, R10 ;  /* 0x000000ffff038224 */ /* 0x000fca00078e000a */
[----:B------:R-:W-:Y:S01]  /*204b0*/  @!PT LDS RZ, [RZ] ;  /* 0x00000000fffff984 */ /* 0x000fe20000000800 */
[----:B------:R-:W-:Y:S01]  /*204c0*/  @!PT LDS RZ, [RZ] ;  /* 0x00000000fffff984 */ /* 0x000fe20000000800 */
[----:B------:R-:W-:Y:S01]  /*204d0*/  @!PT LDS RZ, [RZ] ;  /* 0x00000000fffff984 */ /* 0x000fe20000000800 */
[----:B------:R0:W-:Y:S01]  /*204e0*/  @!P0 LDGSTS.E.BYPASS.LTC128B.128 [R23+0x27400], desc[UR42][R2.64], !P2 ;  /* 0x2740000002178fae */ /* 0x0001e2000d101d6a */
[----:B------:R-:W-:-:S13]  /*204f0*/  LOP3.LUT P2, RZ, R16, 0x100000, RZ, 0xc0, !PT ;  /* 0x0010000010ff7812 */ /* 0x000fda000784c0ff */
[----:B------:R0:W-:Y:S01]  /*20500*/  @!P0 LDGSTS.E.BYPASS.LTC128B.128 [R23+0x29400], desc[UR42][R2.64+0x80], !P2 ;  /* 0x2940008002178fae */ /* 0x0001e2000d101d6a */
[----:B------:R-:W-:-:S03]  /*20510*/  LOP3.LUT P2, RZ, R16, 0x80000, RZ, 0xc0, !PT ;  /* 0x0008000010ff7812 */ /* 0x000fc6000784c0ff */
[----:B------:R0:W-:Y:S04]  /*20520*/  @!P0 LDGSTS.E.BYPASS.LTC128B.128 [R23+0x2b400], desc[UR42][R2.64+0x100], !P1 ;  /* 0x2b40010002178fae */ /* 0x0001e8000c901d6a */
[----:B------:R0:W-:Y:S04]  /*20530*/  @!P0 LDGSTS.E.BYPASS.LTC128B.128 [R23+0x2d400], desc[UR42][R2.64+0x180], !P5 ;  /* 0x2d40018002178fae */ /* 0x0001e8000e901d6a */
[----:B------:R0:W-:Y:S04]  /*20540*/  @!P0 LDGSTS.E.BYPASS.LTC128B.128 [R23+0x2f400], desc[UR42][R2.64+0x200], !P4 ;  /* 0x2f40020002178fae */ /* 0x0001e8000e101d6a */
[----:B------:R0:W-:Y:S04]  /*20550*/  @!P0 LDGSTS.E.BYPASS.LTC128B.128 [R23+0x31400], desc[UR42][R2.64+0x280], !P3 ;  /* 0x3140028002178fae */ /* 0x0001e8000d901d6a */
[----:B------:R0:W-:Y:S02]  /*20560*/  @!P0 LDGSTS.E.BYPASS.LTC128B.128 [R23+0x33400], desc[UR42][R2.64+0x300], P6 ;  /* 0x3340030002178fae */ /* 0x0001e4000b101d6a */
[----:B0-----:R-:W-:Y:S05]  /*20570*/  WARPSYNC.COLLECTIVE R15, `(.L_x_4790) ;  /* 0x000000000f087348 */ /* 0x001fea0003c00000 */
[----:B------:R1:W2:Y:S02]  /*20580*/  SHFL.IDX P6, R14, R13, R12, R11 ;  /* 0x0000000c0d0e7389 */ /* 0x0002a400000c000b */
[----:B012---:R-:W-:Y:S01]  /*20590*/  ENDCOLLECTIVE ;  /* 0x000000000000791b */ /* 0x007fe20003800000 */
.L_x_4790:
[----:B------:R-:W-:Y:S01]  /*205a0*/  @!PT LDS RZ, [RZ] ;  /* 0x00000000fffff984 */ /* 0x000fe20000000800 */
[----:B------:R-:W-:Y:S01]  /*205b0*/  @!PT LDS RZ, [RZ] ;  /* 0x00000000fffff984 */ /* 0x000fe20000000800 */
[----:B------:R-:W-:Y:S01]  /*205c0*/  @!PT LDS RZ, [RZ] ;  /* 0x00000000fffff984 */ /* 0x000fe20000000800 */
[----:B------:R0:W-:Y:S01]  /*205d0*/  @!P0 LDGSTS.E.BYPASS.LTC128B.128 [R23+0x35400], desc[UR42][R2.64+0x380], P2 ;  /* 0x3540038002178fae */ /* 0x0001e20009101d6a */
[----:B------:R-:W-:Y:S02]  /*205e0*/  IMAD.MOV.U32 R13, RZ, RZ, R0 ;  /* 0x000000ffff0d7224 */ /* 0x000fe400078e0000 */
[----:B------:R-:W-:-:S07]  /*205f0*/  IMAD.MOV.U32 R6, RZ, RZ, R14 ;  /* 0x000000ffff067224 */ /* 0x000fce00078e000e */
[----:B0-----:R-:W-:Y:S05]  /*20600*/  WARPSYNC.COLLECTIVE R15, `(.L_x_4791) ;  /* 0x000000000f087348 */ /* 0x001fea0003c00000 */
[----:B------:R1:W2:Y:S02]  /*20610*/  SHFL.IDX P6, R14, R13, R12, R11 ;  /* 0x0000000c0d0e7389 */ /* 0x0002a400000c000b */
[----:B012---:R-:W-:Y:S01]  /*20620*/  ENDCOLLECTIVE ;  /* 0x000000000000791b */ /* 0x007fe20003800000 */
.L_x_4791:
[----:B------:R-:W-:Y:S01]  /*20630*/  IMAD.MOV.U32 R0, RZ, RZ, R14 ;  /* 0x000000ffff007224 */ /* 0x000fe200078e000e */
[----:B------:R-:W-:Y:S06]  /*20640*/  BRA `(.L_x_4792) ;  /* 0xffffffac00b47947 */ /* 0x000fec000383ffff */
.L_x_4672:
[----:B0-----:R0:W1:Y:S02]  /*20650*/  SYNCS.PHASECHK.TRANS64.TRYWAIT P0, [R18+URZ+0x38820], R0 ;  /* 0x03882000120075a7 */ /* 0x001064000800017f */
[----:B-1----:R-:W-:Y:S05]  /*20660*/  @!P0 NANOSLEEP.SYNCS 0x989680 ;  /* 0x009896800000895d */ /* 0x002fea0003900000 */
[----:B------:R-:W1:Y:S02]  /*20670*/  @!P0 SYNCS.PHASECHK.TRANS64 P0, [R18+URZ+0x38820], R0 ;  /* 0x03882000120085a7 */ /* 0x000e64000800007f */
[----:B-1----:R-:W-:Y:S05]  /*20680*/  @!P0 BRA `(.L_x_4672) ;  /* 0xfffffffc00f08947 */ /* 0x002fea000383ffff */
[----:B------:R-:W-:Y:S05]  /*20690*/  BRA `(.L_x_4793) ;  /* 0xffffffb0005c7947 */ /* 0x000fea000383ffff */
.L_x_4675:
[----:B0-----:R0:W1:Y:S02]  /*206a0*/  SYNCS.PHASECHK.TRANS64.TRYWAIT P0, [R26+URZ+0x38860], R0 ;  /* 0x038860001a0075a7 */ /* 0x001064000800017f */
[----:B-1----:R-:W-:Y:S05]  /*206b0*/  @!P0 NANOSLEEP.SYNCS 0x989680 ;  /* 0x009896800000895d */ /* 0x002fea0003900000 */
[----:B------:R-:W1:Y:S02]  /*206c0*/  @!P0 SYNCS.PHASECHK.TRANS64 P0, [R26+URZ+0x38860], R0 ;  /* 0x038860001a0085a7 */ /* 0x000e64000800007f */
[----:B-1----:R-:W-:Y:S05]  /*206d0*/  @!P0 BRA `(.L_x_4675) ;  /* 0xfffffffc00f08947 */ /* 0x002fea000383ffff */
[----:B------:R-:W-:Y:S05]  /*206e0*/  BRA `(.L_x_4794) ;  /* 0xffffffb0006c7947 */ /* 0x000fea000383ffff */
.L_x_4676:
        /* <DEDUP_REMOVED lines=8> */
.L_x_4796:
[----:B------:R-:W-:Y:S05]  /*20770*/  BSYNC B0 ;  /* 0x0000000000007941 */ /* 0x000fea0003800000 */
.L_x_4795:
        /* <DEDUP_REMOVED lines=15> */
.L_x_4797:
        /* <DEDUP_REMOVED lines=39> */
.L_x_4798:
[----:B------:R-:W-:Y:S02]  /*20ae0*/  IMAD.MOV.U32 R13, RZ, RZ, R5 ;  /* 0x000000ffff0d7224 */ /* 0x000fe400078e0005 */
[----:B------:R-:W-:-:S07]  /*20af0*/  IMAD.MOV.U32 R3, RZ, RZ, R14 ;  /* 0x000000ffff037224 */ /* 0x000fce00078e000e */
[----:B------:R-:W-:Y:S05]  /*20b00*/  WARPSYNC.COLLECTIVE R15, `(.L_x_4799) ;  /* 0x000000000f087348 */ /* 0x000fea0003c00000 */
[----:B------:R0:W1:Y:S02]  /*20b10*/  SHFL.IDX P6, R14, R13, R12, R11 ;  /* 0x0000000c0d0e7389 */ /* 0x00006400000c000b */
[----:B01----:R-:W-:Y:S01]  /*20b20*/  ENDCOLLECTIVE ;  /* 0x000000000000791b */ /* 0x003fe20003800000 */
.L_x_4799:
        /* <DEDUP_REMOVED lines=29> */
.L_x_4800:
[----:B------:R-:W-:Y:S02]  /*20d00*/  IMAD.MOV.U32 R13, RZ, RZ, R5 ;  /* 0x000000ffff0d7224 */ /* 0x000fe400078e0005 */
[----:B------:R-:W-:-:S07]  /*20d10*/  IMAD.MOV.U32 R7, RZ, RZ, R14 ;  /* 0x000000ffff077224 */ /* 0x000fce00078e000e */
[----:B------:R-:W-:Y:S05]  /*20d20*/  WARPSYNC.COLLECTIVE R15, `(.L_x_4801) ;  /* 0x000000000f087348 */ /* 0x000fea0003c00000 */
[----:B------:R0:W1:Y:S02]  /*20d30*/  SHFL.IDX P6, R14, R13, R12, R11 ;  /* 0x0000000c0d0e7389 */ /* 0x00006400000c000b */
[----:B01----:R-:W-:Y:S01]  /*20d40*/  ENDCOLLECTIVE ;  /* 0x000000000000791b */ /* 0x003fe20003800000 */
.L_x_4801:
        /* <DEDUP_REMOVED lines=29> */
.L_x_4802:
[----:B------:R-:W-:Y:S02]  /*20f20*/  IMAD.MOV.U32 R13, RZ, RZ, R5 ;  /* 0x000000ffff0d7224 */ /* 0x000fe400078e0005 */
[----:B------:R-:W-:-:S07]  /*20f30*/  IMAD.MOV.U32 R6, RZ, RZ, R14 ;  /* 0x000000ffff067224 */ /* 0x000fce00078e000e */
[----:B------:R-:W-:Y:S05]  /*20f40*/  WARPSYNC.COLLECTIVE R15, `(.L_x_4803) ;  /* 0x000000000f087348 */ /* 0x000fea0003c00000 */
[----:B------:R0:W1:Y:S02]  /*20f50*/  SHFL.IDX P6, R14, R13, R12, R11 ;  /* 0x0000000c0d0e7389 */ /* 0x00006400000c000b */
[----:B01----:R-:W-:Y:S01]  /*20f60*/  ENDCOLLECTIVE ;  /* 0x000000000000791b */ /* 0x003fe20003800000 */
.L_x_4803:
[----:B------:R-:W-:Y:S01]  /*20f70*/  IMAD.MOV.U32 R2, RZ, RZ, R14 ;  /* 0x000000ffff027224 */ /* 0x000fe200078e000e */
[----:B------:R-:W-:Y:S06]  /*20f80*/  BRA `(.L_x_4804) ;  /* 0xffffffac00fc7947 */ /* 0x000fec000383ffff */
.L_x_4683:
[----:B0-----:R0:W1:Y:S02]  /*20f90*/  SYNCS.PHASECHK.TRANS64.TRYWAIT P0, [R6+URZ+0x38840], R25 ;  /* 0x03884019060075a7 */ /* 0x001064000800017f */
[----:B-1----:R-:W-:Y:S05]  /*20fa0*/  @!P0 NANOSLEEP.SYNCS 0x989680 ;  /* 0x009896800000895d */ /* 0x002fea0003900000 */
[----:B------:R-:W1:Y:S02]  /*20fb0*/  @!P0 SYNCS.PHASECHK.TRANS64 P0, [R6+URZ+0x38840], R25 ;  /* 0x03884019060085a7 */ /* 0x000e64000800007f */
[----:B-1----:R-:W-:Y:S05]  /*20fc0*/  @!P0 BRA `(.L_x_4683) ;  /* 0xfffffffc00f08947 */ /* 0x002fea000383ffff */
[----:B------:R-:W-:Y:S05]  /*20fd0*/  BRA `(.L_x_4805) ;  /* 0xffffffb400887947 */ /* 0x000fea000383ffff */
.L_x_4684:
        /* <DEDUP_REMOVED lines=8> */
.L_x_4807:
[----:B------:R-:W-:Y:S05]  /*21060*/  BSYNC B1 ;  /* 0x0000000000017941 */ /* 0x000fea0003800000 */
.L_x_4806:
        /* <DEDUP_REMOVED lines=9> */
.L_x_4808:
[----:B------:R-:W-:Y:S02]  /*21100*/  IMAD.MOV.U32 R13, RZ, RZ, R26 ;  /* 0x000000ffff0d7224 */ /* 0x000fe400078e001a */
[----:B------:R-:W-:Y:S02]  /*21110*/  IMAD.MOV.U32 R12, RZ, RZ, 0x1 ;  /* 0x00000001ff0c7424 */ /* 0x000fe400078e00ff */
[----:B------:R-:W-:-:S07]  /*21120*/  IMAD.MOV.U32 R2, RZ, RZ, R14 ;  /* 0x000000ffff027224 */ /* 0x000fce00078e000e */
[----:B------:R-:W-:Y:S05]  /*21130*/  WARPSYNC.COLLECTIVE R15, `(.L_x_4809) ;  /* 0x000000000f087348 */ /* 0x000fea0003c00000 */
[----:B------:R0:W1:Y:S02]  /*21140*/  SHFL.IDX P6, R14, R13, R12, R11 ;  /* 0x0000000c0d0e7389 */ /* 0x00006400000c000b */
[----:B01----:R-:W-:Y:S01]  /*21150*/  ENDCOLLECTIVE ;  /* 0x000000000000791b */ /* 0x003fe20003800000 */
.L_x_4809:
        /* <DEDUP_REMOVED lines=11> */
.L_x_4810:
[----:B------:R-:W-:Y:S02]  /*21210*/  IMAD.MOV.U32 R13, RZ, RZ, R26 ;  /* 0x000000ffff0d7224 */ /* 0x000fe400078e001a */
[----:B------:R-:W-:Y:S02]  /*21220*/  IMAD.MOV.U32 R12, RZ, RZ, 0x2 ;  /* 0x00000002ff0c7424 */ /* 0x000fe400078e00ff */
[----:B------:R-:W-:-:S07]  /*21230*/  IMAD.MOV.U32 R2, RZ, RZ, R14 ;  /* 0x000000ffff027224 */ /* 0x000fce00078e000e */
[----:B------:R-:W-:Y:S05]  /*21240*/  WARPSYNC.COLLECTIVE R15, `(.L_x_4811) ;  /* 0x000000000f087348 */ /* 0x000fea0003c00000 */
[----:B------:R0:W1:Y:S02]  /*21250*/  SHFL.IDX P6, R14, R13, R12, R11 ;  /* 0x0000000c0d0e7389 */ /* 0x00006400000c000b */
[----:B01----:R-:W-:Y:S01]  /*21260*/  ENDCOLLECTIVE ;  /* 0x000000000000791b */ /* 0x003fe20003800000 */
.L_x_4811:
        /* <DEDUP_REMOVED lines=11> */
.L_x_4812:
[----:B------:R-:W-:Y:S02]  /*21320*/  IMAD.MOV.U32 R13, RZ, RZ, R26 ;  /* 0x000000ffff0d7224 */ /* 0x000fe400078e001a */
[----:B------:R-:W-:Y:S02]  /*21330*/  IMAD.MOV.U32 R12, RZ, RZ, 0x3 ;  /* 0x00000003ff0c7424 */ /* 0x000fe400078e00ff */
[----:B------:R-:W-:-:S07]  /*21340*/  IMAD.MOV.U32 R2, RZ, RZ, R14 ;  /* 0x000000ffff027224 */ /* 0x000fce00078e000e */
[----:B------:R-:W-:Y:S05]  /*21350*/  WARPSYNC.COLLECTIVE R15, `(.L_x_4813) ;  /* 0x000000000f087348 */ /* 0x000fea0003c00000 */
[----:B------:R0:W1:Y:S02]  /*21360*/  SHFL.IDX P6, R14, R13, R12, R11 ;  /* 0x0000000c0d0e7389 */ /* 0x00006400000c000b */
[----:B01----:R-:W-:Y:S01]  /*21370*/  ENDCOLLECTIVE ;  /* 0x000000000000791b */ /* 0x003fe20003800000 */
.L_x_4813:
        /* <DEDUP_REMOVED lines=11> */
.L_x_4814:
[----:B------:R-:W-:Y:S01]  /*21430*/  IMAD.MOV.U32 R2, RZ, RZ, R14 ;  /* 0x000000ffff027224 */ /* 0x000fe200078e000e */
[----:B------:R-:W-:Y:S06]  /*21440*/  BRA `(.L_x_4815) ;  /* 0xffffffb400107947 */ /* 0x000fec000383ffff */
.L_x_4689:
[----:B---3--:R3:W4:Y:S02]  /*21450*/  SYNCS.PHASECHK.TRANS64.TRYWAIT P0, [R6+URZ+0x38860], R25 ;  /* 0x03886019060075a7 */ /* 0x008724000800017f */
[----:B----4-:R-:W-:Y:S05]  /*21460*/  @!P0 NANOSLEEP.SYNCS 0x989680 ;  /* 0x009896800000895d */ /* 0x010fea0003900000 */
[----:B------:R-:W4:Y:S02]  /*21470*/  @!P0 SYNCS.PHASECHK.TRANS64 P0, [R6+URZ+0x38860], R25 ;  /* 0x03886019060085a7 */ /* 0x000f24000800007f */
[----:B----4-:R-:W-:Y:S05]  /*21480*/  @!P0 BRA `(.L_x_4689) ;  /* 0xfffffffc00f08947 */ /* 0x010fea000383ffff */
[----:B------:R-:W-:Y:S05]  /*21490*/  BRA `(.L_x_4816) ;  /* 0xffffffb400607947 */ /* 0x000fea000383ffff */
.L_x_4690:
        /* <DEDUP_REMOVED lines=8> */
.L_x_4818:
[----:B------:R-:W-:Y:S05]  /*21520*/  BSYNC B1 ;  /* 0x0000000000017941 */ /* 0x000fea0003800000 */
.L_x_4817:
        /* <DEDUP_REMOVED lines=13> */
.L_x_4819:
        /* <DEDUP_REMOVED lines=17> */
.L_x_4820:
        /* <DEDUP_REMOVED lines=16> */
.L_x_4821:
        /* <DEDUP_REMOVED lines=19> */
.L_x_4822:
        /* <DEDUP_REMOVED lines=14> */
.L_x_4823:
        /* <DEDUP_REMOVED lines=16> */
.L_x_4824:
        /* <DEDUP_REMOVED lines=14> */
.L_x_4825:
[----:B------:R-:W-:Y:S05]  /*21c00*/  BRA `(.L_x_4826) ;  /* 0xffffffb000c47947 */ /* 0x000fea000383ffff */
.L_x_4698:
        /* <DEDUP_REMOVED lines=8> */
.L_x_4828:
[----:B------:R-:W-:Y:S05]  /*21c90*/  BSYNC B0 ;  /* 0x0000000000007941 */ /* 0x000fea0003800000 */
.L_x_4827:
        /* <DEDUP_REMOVED lines=9> */
.L_x_4829:
        /* <DEDUP_REMOVED lines=24> */
.L_x_4830:
[----:B------:R-:W-:Y:S01]  /*21eb0*/  IMAD.MOV.U32 R12, RZ, RZ, 0x2 ;  /* 0x00000002ff0c7424 */ /* 0x000fe200078e00ff */
[----:B------:R-:W-:-:S05]  /*21ec0*/  SEL R14, R14, RZ, P1 ;  /* 0x000000ff0e0e7207 */ /* 0x000fca0000800000 */
[----:B------:R-:W-:-:S04]  /*21ed0*/  IMAD.IADD R5, R13, 0x1, R14 ;  /* 0x000000010d057824 */ /* 0x000fc800078e020e */
[----:B------:R-:W-:-:S07]  /*21ee0*/  IMAD.MOV.U32 R13, RZ, RZ, R5 ;  /* 0x000000ffff0d7224 */ /* 0x000fce00078e0005 */
[----:B------:R-:W-:Y:S05]  /*21ef0*/  WARPSYNC.COLLECTIVE R15, `(.L_x_4831) ;  /* 0x000000000f087348 */ /* 0x000fea0003c00000 */
[----:B------:R0:W1:Y:S02]  /*21f00*/  SHFL.UP P6, R14, R13, R12, R11 ;  /* 0x0400000c0d0e7389 */ /* 0x00006400000c000b */
[----:B01----:R-:W-:Y:S01]  /*21f10*/  ENDCOLLECTIVE ;  /* 0x000000000000791b */ /* 0x003fe20003800000 */
.L_x_4831:
[----:B------:R-:W-:Y:S01]  /*21f20*/  IMAD.MOV.U32 R12, RZ, RZ, 0x4 ;  /* 0x00000004ff0c7424 */ /* 0x000fe200078e00ff */
[----:B------:R-:W-:-:S05]  /*21f30*/  SEL R2, R14, RZ, P2 ;  /* 0x000000ff0e027207 */ /* 0x000fca0001000000 */
[----:B------:R-:W-:-:S04]  /*21f40*/  IMAD.IADD R2, R5, 0x1, R2 ;  /* 0x0000000105027824 */ /* 0x000fc800078e0202 */
[----:B------:R-:W-:-:S07]  /*21f50*/  IMAD.MOV.U32 R13, RZ, RZ, R2 ;  /* 0x000000ffff0d7224 */ /* 0x000fce00078e0002 */
[----:B------:R-:W-:Y:S05]  /*21f60*/  WARPSYNC.COLLECTIVE R15, `(.L_x_4832) ;  /* 0x000000000f087348 */ /* 0x000fea0003c00000 */
[----:B------:R0:W1:Y:S02]  /*21f70*/  SHFL.UP P6, R14, R13, R12, R11 ;  /* 0x0400000c0d0e7389 */ /* 0x00006400000c000b */
[----:B01----:R-:W-:Y:S01]  /*21f80*/  ENDCOLLECTIVE ;  /* 0x000000000000791b */ /* 0x003fe20003800000 */
.L_x_4832:
[----:B------:R-:W-:Y:S01]  /*21f90*/  IMAD.MOV.U32 R12, RZ, RZ, 0x8 ;  /* 0x00000008ff0c7424 */ /* 0x000fe200078e00ff */
[----:B------:R-:W-:-:S05]  /*21fa0*/  SEL R3, R14, RZ, P3 ;  /* 0x000000ff0e037207 */ /* 0x000fca0001800000 */
[----:B------:R-:W-:-:S04]  /*21fb0*/  IMAD.IADD R8, R2, 0x1, R3 ;  /* 0x0000000102087824 */ /* 0x000fc800078e0203 */
[----:B------:R-:W-:-:S07]  /*21fc0*/  IMAD.MOV.U32 R13, RZ, RZ, R8 ;  /* 0x000000ffff0d7224 */ /* 0x000fce00078e0008 */
[----:B------:R-:W-:Y:S05]  /*21fd0*/  WARPSYNC.COLLECTIVE R15, `(.L_x_4833) ;  /* 0x000000000f087348 */ /* 0x000fea0003c00000 */
[----:B------:R0:W1:Y:S02]  /*21fe0*/  SHFL.UP P6, R14, R13, R12, R11 ;  /* 0x0400000c0d0e7389 */ /* 0x00006400000c000b */
[----:B01----:R-:W-:Y:S01]  /*21ff0*/  ENDCOLLECTIVE ;  /* 0x000000000000791b */ /* 0x003fe20003800000 */
.L_x_4833:
[----:B------:R-:W-:Y:S01]  /*22000*/  IMAD.MOV.U32 R12, RZ, RZ, 0x10 ;  /* 0x00000010ff0c7424 */ /* 0x000fe200078e00ff */
[----:B------:R-:W-:-:S05]  /*22010*/  SEL R5, R14, RZ, P4 ;  /* 0x000000ff0e057207 */ /* 0x000fca0002000000 */
[----:B------:R-:W-:-:S04]  /*22020*/  IMAD.IADD R5, R8, 0x1, R5 ;  /* 0x0000000108057824 */ /* 0x000fc800078e0205 */
[----:B------:R-:W-:-:S07]  /*22030*/  IMAD.MOV.U32 R13, RZ, RZ, R5 ;  /* 0x000000ffff0d7224 */ /* 0x000fce00078e0005 */
[----:B------:R-:W-:Y:S05]  /*22040*/  WARPSYNC.COLLECTIVE R15, `(.L_x_4834) ;  /* 0x000000000f087348 */ /* 0x000fea0003c00000 */
[----:B------:R0:W1:Y:S02]  /*22050*/  SHFL.UP P6, R14, R13, R12, R11 ;  /* 0x0400000c0d0e7389 */ /* 0x00006400000c000b */
[----:B01----:R-:W-:Y:S01]  /*22060*/  ENDCOLLECTIVE ;  /* 0x000000000000791b */ /* 0x003fe20003800000 */
.L_x_4834:
        /* <DEDUP_REMOVED lines=8> */
.L_x_4835:
[----:B------:R-:W-:Y:S05]  /*220f0*/  BRA `(.L_x_4836) ;  /* 0xffffffb4005c7947 */ /* 0x000fea000383ffff */
.L_x_4701:
[----:B------:R-:W-:Y:S01]  /*22100*/  BSSY B0, `(.L_x_4837) ;  /* 0x0000007000007945 */ /* 0x000fe20003800000 */
[----:B------:R-:W-:Y:S02]  /*22110*/  IMAD.MOV.U32 R12, RZ, RZ, 0x1 ;  /* 0x00000001ff0c7424 */ /* 0x000fe400078e00ff */
[----:B------:R-:W-:Y:S02]  /*22120*/  IMAD.MOV.U32 R11, RZ, RZ, RZ ;  /* 0x000000ffff0b7224 */ /* 0x000fe400078e00ff */
[----:B------:R-:W-:-:S07]  /*22130*/  IMAD.MOV.U32 R15, RZ, RZ, -0x1 ;  /* 0xffffffffff0f7424 */ /* 0x000fce00078e00ff */
[----:B------:R-:W-:Y:S05]  /*22140*/  WARPSYNC.COLLECTIVE R15, `(.L_x_4838) ;  /* 0x000000000f087348 */ /* 0x000fea0003c00000 */
[----:B------:R0:W1:Y:S02]  /*22150*/  SHFL.UP P6, R14, R13, R12, R11 ;  /* 0x0400000c0d0e7389 */ /* 0x00006400000c000b */
[----:B01----:R-:W-:Y:S01]  /*22160*/  ENDCOLLECTIVE ;  /* 0x000000000000791b */ /* 0x003fe20003800000 */
.L_x_4838:
[----:B------:R-:W-:Y:S05]  /*22170*/  BSYNC B0 ;  /* 0x0000000000007941 */ /* 0x000fea0003800000 */
.L_x_4837:
        /* <DEDUP_REMOVED lines=8> */
.L_x_4839:
[----:B------:R-:W-:Y:S01]  /*22200*/  IMAD.MOV.U32 R12, RZ, RZ, 0x4 ;  /* 0x00000004ff0c7424 */ /* 0x000fe200078e00ff */
[----:B------:R-:W-:-:S05]  /*22210*/  SEL R2, R14, RZ, P2 ;  /* 0x000000ff0e027207 */ /* 0x000fca0001000000 */
[----:B------:R-:W-:-:S04]  /*22220*/  IMAD.IADD R2, R13, 0x1, R2 ;  /* 0x000000010d027824 */ /* 0x000fc800078e0202 */
[----:B------:R-:W-:-:S07]  /*22230*/  IMAD.MOV.U32 R13, RZ, RZ, R2 ;  /* 0x000000ffff0d7224 */ /* 0x000fce00078e0002 */
[----:B------:R-:W-:Y:S05]  /*22240*/  WARPSYNC.COLLECTIVE R15, `(.L_x_4840) ;  /* 0x000000000f087348 */ /* 0x000fea0003c00000 */
[----:B------:R0:W1:Y:S02]  /*22250*/  SHFL.UP P6, R14, R13, R12, R11 ;  /* 0x0400000c0d0e7389 */ /* 0x00006400000c000b */
[----:B01----:R-:W-:Y:S01]  /*22260*/  ENDCOLLECTIVE ;  /* 0x000000000000791b */ /* 0x003fe20003800000 */
.L_x_4840:
[----:B------:R-:W-:Y:S01]  /*22270*/  IMAD.MOV.U32 R12, RZ, RZ, 0x8 ;  /* 0x00000008ff0c7424 */ /* 0x000fe200078e00ff */
[----:B------:R-:W-:-:S05]  /*22280*/  SEL R3, R14, RZ, P3 ;  /* 0x000000ff0e037207 */ /* 0x000fca0001800000 */
[----:B------:R-:W-:-:S04]  /*22290*/  IMAD.IADD R3, R2, 0x1, R3 ;  /* 0x0000000102037824 */ /* 0x000fc800078e0203 */
[----:B------:R-:W-:-:S07]  /*222a0*/  IMAD.MOV.U32 R13, RZ, RZ, R3 ;  /* 0x000000ffff0d7224 */ /* 0x000fce00078e0003 */
[----:B------:R-:W-:Y:S05]  /*222b0*/  WARPSYNC.COLLECTIVE R15, `(.L_x_4841) ;  /* 0x000000000f087348 */ /* 0x000fea0003c00000 */
[----:B------:R0:W1:Y:S02]  /*222c0*/  SHFL.UP P6, R14, R13, R12, R11 ;  /* 0x0400000c0d0e7389 */ /* 0x00006400000c000b */
[----:B01----:R-:W-:Y:S01]  /*222d0*/  ENDCOLLECTIVE ;  /* 0x000000000000791b */ /* 0x003fe20003800000 */
.L_x_4841:
[----:B------:R-:W-:Y:S01]  /*222e0*/  IMAD.MOV.U32 R12, RZ, RZ, 0x10 ;  /* 0x00000010ff0c7424 */ /* 0x000fe200078e00ff */
[----:B------:R-:W-:-:S05]  /*222f0*/  SEL R14, R14, RZ, P4 ;  /* 0x000000ff0e0e7207 */ /* 0x000fca0002000000 */
[----:B------:R-:W-:-:S04]  /*22300*/  IMAD.IADD R5, R3, 0x1, R14 ;  /* 0x0000000103057824 */ /* 0x000fc800078e020e */
[----:B------:R-:W-:-:S07]  /*22310*/  IMAD.MOV.U32 R13, RZ, RZ, R5 ;  /* 0x000000ffff0d7224 */ /* 0x000fce00078e0005 */
[----:B------:R-:W-:Y:S05]  /*22320*/  WARPSYNC.COLLECTIVE R15, `(.L_x_4842) ;  /* 0x000000000f087348 */ /* 0x000fea0003c00000 */
[----:B------:R0:W1:Y:S02]  /*22330*/  SHFL.UP P6, R14, R13, R12, R11 ;  /* 0x0400000c0d0e7389 */ /* 0x00006400000c000b */
[----:B01----:R-:W-:Y:S01]  /*22340*/  ENDCOLLECTIVE ;  /* 0x000000000000791b */ /* 0x003fe20003800000 */
.L_x_4842:
        /* <DEDUP_REMOVED lines=8> */
.L_x_4843:
[----:B------:R-:W-:Y:S05]  /*223d0*/  BRA `(.L_x_4844) ;  /* 0xffffffb400487947 */ /* 0x000fea000383ffff */
.L_x_4703:
[----:B------:R-:W-:Y:S01]  /*223e0*/  BSSY B0, `(.L_x_4845) ;  /* 0x0000006000007945 */ /* 0x000fe20003800000 */
[----:B------:R-:W-:Y:S01]  /*223f0*/  PLOP3.LUT P6, PT, P6, PT, PT, 0x8, 0x0 ;  /* 0x000000000000781c */ /* 0x000fe200037ce170 */
[----:B------:R-:W-:-:S12]  /*22400*/  IMAD.MOV.U32 R15, RZ, RZ, -0x1 ;  /* 0xffffffffff0f7424 */ /* 0x000fd800078e00ff */
[----:B0-----:R-:W-:Y:S05]  /*22410*/  WARPSYNC.COLLECTIVE R15, `(.L_x_4846) ;  /* 0x000000000f087348 */ /* 0x001fea0003c00000 */
[----:B------:R-:W-:Y:S01]  /*22420*/  VOTE.ANY R14, PT, P6 ;  /* 0x00000000000e7806 */ /* 0x000fe200030e0100 */
[----:B0-----:R-:W-:Y:S06]  /*22430*/  ENDCOLLECTIVE ;  /* 0x000000000000791b */ /* 0x001fec0003800000 */
.L_x_4846:
[----:B------:R-:W-:Y:S05]  /*22440*/  BSYNC B0 ;  /* 0x0000000000007941 */ /* 0x000fea0003800000 */
.L_x_4845:
        /* <DEDUP_REMOVED lines=9> */
.L_x_4847:
[----:B------:R-:W-:Y:S02]  /*224e0*/  IMAD.MOV.U32 R13, RZ, RZ, R4 ;  /* 0x000000ffff0d7224 */ /* 0x000fe400078e0004 */
[----:B------:R-:W-:-:S07]  /*224f0*/  IMAD.MOV.U32 R7, RZ, RZ, R14 ;  /* 0x000000ffff077224 */ /* 0x000fce00078e000e */
[----:B------:R-:W-:Y:S05]  /*22500*/  WARPSYNC.COLLECTIVE R15, `(.L_x_4848) ;  /* 0x000000000f087348 */ /* 0x000fea0003c00000 */
[----:B------:R0:W1:Y:S02]  /*22510*/  SHFL.IDX P6, R14, R13, R12, R11 ;  /* 0x0000000c0d0e7389 */ /* 0x00006400000c000b */
[----:B01----:R-:W-:Y:S01]  /*22520*/  ENDCOLLECTIVE ;  /* 0x000000000000791b */ /* 0x003fe20003800000 */
.L_x_4848:
[----:B------:R-:W-:Y:S01]  /*22530*/  IMAD.MOV.U32 R4, RZ, RZ, R14 ;  /* 0x000000ffff047224 */ /* 0x000fe200078e000e */
[----:B------:R-:W-:Y:S06]  /*22540*/  BRA `(.L_x_4849) ;  /* 0xffffffb400287947 */ /* 0x000fec000383ffff */
.L_x_4705:
[----:B------:R-:W-:Y:S01]  /*22550*/  BSSY B0, `(.L_x_4850) ;  /* 0x0000007000007945 */ /* 0x000fe20003800000 */
[----:B------:R-:W-:Y:S02]  /*22560*/  IMAD.MOV.U32 R13, RZ, RZ, R3 ;  /* 0x000000ffff0d7224 */ /* 0x000fe400078e0003 */
[----:B------:R-:W-:Y:S02]  /*22570*/  IMAD.MOV.U32 R11, RZ, RZ, 0x1f ;  /* 0x0000001fff0b7424 */ /* 0x000fe400078e00ff */
[----:B------:R-:W-:-:S07]  /*22580*/  IMAD.MOV.U32 R15, RZ, RZ, -0x1 ;  /* 0xffffffffff0f7424 */ /* 0x000fce00078e00ff */
[----:B0123--:R-:W-:Y:S05]  /*22590*/  WARPSYNC.COLLECTIVE R15, `(.L_x_4851) ;  /* 0x000000000f087348 */ /* 0x00ffea0003c00000 */
[----:B------:R4:W0:Y:S02]  /*225a0*/  SHFL.IDX P6, R14, R13, R12, R11 ;  /* 0x0000000c0d0e7389 */ /* 0x00082400000c000b */
[----:B01234-:R-:W-:Y:S01]  /*225b0*/  ENDCOLLECTIVE ;  /* 0x000000000000791b */ /* 0x01ffe20003800000 */
.L_x_4851:
[----:B------:R-:W-:Y:S05]  /*225c0*/  BSYNC B0 ;  /* 0x0000000000007941 */ /* 0x000fea0003800000 */
.L_x_4850:
[----:B------:R-:W-:Y:S01]  /*225d0*/  IMAD.MOV.U32 R24, RZ, RZ, R14 ;  /* 0x000000ffff187224 */ /* 0x000fe200078e000e */
[----:B------:R-:W-:Y:S06]  /*225e0*/  BRA `(.L_x_4704) ;  /* 0xffffffb400187947 */ /* 0x000fec000383ffff */
.L_x_4709:
[----:B-1----:R1:W4:Y:S02]  /*225f0*/  SYNCS.PHASECHK.TRANS64.TRYWAIT P0, [R7+URZ+0x38820], R0 ;  /* 0x03882000070075a7 */ /* 0x002324000800017f */
[----:B----4-:R-:W-:Y:S05]  /*22600*/  @!P0 NANOSLEEP.SYNCS 0x989680 ;  /* 0x009896800000895d */ /* 0x010fea0003900000 */
[----:B------:R-:W4:Y:S02]  /*22610*/  @!P0 SYNCS.PHASECHK.TRANS64 P0, [R7+URZ+0x38820], R0 ;  /* 0x03882000070085a7 */ /* 0x000f24000800007f */
[----:B----4-:R-:W-:Y:S05]  /*22620*/  @!P0 BRA `(.L_x_4709) ;  /* 0xfffffffc00f08947 */ /* 0x010fea000383ffff */
[----:B------:R-:W-:Y:S05]  /*22630*/  BRA `(.L_x_4852) ;  /* 0xffffffb800707947 */ /* 0x000fea000383ffff */
.L_x_4710:
        /* <DEDUP_REMOVED lines=11> */
.L_x_4854:
[----:B------:R-:W-:Y:S05]  /*226f0*/  BSYNC B0 ;  /* 0x0000000000007941 */ /* 0x000fea0003800000 */
.L_x_4853:
[----:B------:R-:W-:Y:S05]  /*22700*/  BRA `(.L_x_4855) ;  /* 0xffffffb800587947 */ /* 0x000fea000383ffff */
.L_x_4711:
[----:B------:R-:W-:Y:S01]  /*22710*/  BSSY B0, `(.L_x_4856) ;  /* 0x0000006000007945 */ /* 0x000fe20003800000 */
[----:B------:R-:W-:-:S07]  /*22720*/  IMAD.MOV.U32 R15, RZ, RZ, -0x1 ;  /* 0xffffffffff0f7424 */ /* 0x000fce00078e00ff */
[----:B0123--:R-:W-:Y:S05]  /*22730*/  WARPSYNC.COLLECTIVE R15, `(.L_x_4857) ;  /* 0x000000000f0c7348 */ /* 0x00ffea0003c00000 */
[----:B------:R-:W-:Y:S02]  /*22740*/  ELECT P6, UR62, PT ;  /* 0x00000000003e782f */ /* 0x000fe400038c0000 */
[----:B------:R-:W-:Y:S01]  /*22750*/  MOV R14, UR62 ;  /* 0x0000003e000e7c02 */ /* 0x000fe20008000f00 */
[----:B0123--:R-:W-:Y:S10]  /*22760*/  ENDCOLLECTIVE ;  /* 0x000000000000791b */ /* 0x00fff40003800000 */
.L_x_4857:
[----:B------:R-:W-:Y:S05]  /*22770*/  BSYNC B0 ;  /* 0x0000000000007941 */ /* 0x000fea0003800000 */
.L_x_4856:
[----:B------:R-:W-:Y:S05]  /*22780*/  BRA `(.L_x_4858) ;  /* 0xffffffb8004c7947 */ /* 0x000fea000383ffff */
.L_x_4713:
[----:B-1----:R1:W4:Y:S02]  /*22790*/  SYNCS.PHASECHK.TRANS64.TRYWAIT P1, [R5+URZ+0x38840], R0 ;  /* 0x03884000050075a7 */ /* 0x002324000802017f */
[----:B----4-:R-:W-:Y:S05]  /*227a0*/  @!P1 NANOSLEEP.SYNCS 0x989680 ;  /* 0x009896800000995d */ /* 0x010fea0003900000 */
[----:B------:R-:W4:Y:S02]  /*227b0*/  @!P1 SYNCS.PHASECHK.TRANS64 P1, [R5+URZ+0x38840], R0 ;  /* 0x03884000050095a7 */ /* 0x000f24000802007f */
[----:B----4-:R-:W-:Y:S05]  /*227c0*/  @!P1 BRA `(.L_x_4713) ;  /* 0xfffffffc00f09947 */ /* 0x010fea000383ffff */
[----:B------:R-:W-:Y:S05]  /*227d0*/  BRA `(.L_x_4859) ;  /* 0xffffffb8006c7947 */ /* 0x000fea000383ffff */
.L_x_4715:
[----:B----4-:R4:W0:Y:S02]  /*227e0*/  SYNCS.PHASECHK.TRANS64.TRYWAIT P1, [R3+URZ+0x38840], R2 ;  /* 0x03884002030075a7 */ /* 0x010824000802017f */
[----:B0-----:R-:W-:Y:S05]  /*227f0*/  @!P1 NANOSLEEP.SYNCS 0x989680 ;  /* 0x009896800000995d */ /* 0x001fea0003900000 */
[----:B------:R-:W0:Y:S02]  /*22800*/  @!P1 SYNCS.PHASECHK.TRANS64 P1, [R3+URZ+0x38840], R2 ;  /* 0x03884002030095a7 */ /* 0x000e24000802007f */
[----:B0-----:R-:W-:Y:S05]  /*22810*/  @!P1 BRA `(.L_x_4715) ;  /* 0xfffffffc00f09947 */ /* 0x001fea000383ffff */
[----:B------:R-:W-:Y:S05]  /*22820*/  BRA `(.L_x_4860) ;  /* 0xffffffb800787947 */ /* 0x000fea000383ffff */
.L_x_4717:
[----:B------:R0:W0:Y:S02]  /*22830*/  SYNCS.PHASECHK.TRANS64.TRYWAIT P1, [R5+URZ+0x38860], R0 ;  /* 0x03886000050075a7 */ /* 0x000024000802017f */
[----:B0-----:R-:W-:Y:S05]  /*22840*/  @!P1 NANOSLEEP.SYNCS 0x989680 ;  /* 0x009896800000995d */ /* 0x001fea0003900000 */
[----:B------:R-:W0:Y:S02]  /*22850*/  @!P1 SYNCS.PHASECHK.TRANS64 P1, [R5+URZ+0x38860], R0 ;  /* 0x03886000050095a7 */ /* 0x000e24000802007f */
[----:B0-----:R-:W-:Y:S05]  /*22860*/  @!P1 BRA `(.L_x_4717) ;  /* 0xfffffffc00f09947 */ /* 0x001fea000383ffff */
[----:B------:R-:W-:Y:S05]  /*22870*/  BRA `(.L_x_4861) ;  /* 0xffffffb800747947 */ /* 0x000fea000383ffff */
.L_x_4862:
        /* <DEDUP_REMOVED lines=16> */
.L_x_15644:


//--------------------- .text._ZN7cutlass13device_kernelIN5flash11enable_sm90INS1_16FlashAttnFwdSm90INS1_25CollectiveMainloopFwdSm90ILi2EN4cute5tupleIJNS5_1CILi1EEES8_S8_EEENS6_IJNS7_ILi64EEESA_SA_EEELi512ENS_6half_tEfNS_4arch4Sm90ELb0ELb1ELb0ELb0ELb1ELb0ELb0ELb0ELb0ELb1ELb1ELb0EEENS1_21CollectiveEpilogueFwdINS6_IJSA_NS7_ILi512EEESA_EEES9_SC_SE_Li256ELb0ELb1ELb1ELb0EEENS1_19SingleTileSchedulerILb0ELb1ELb1ELi64EEEEEEEEEvNT_6ParamsE --------------------------
	.section	.text._ZN7cutlass13device_kernelIN5flash11enable_sm90INS1_16FlashAttnFwdSm90INS1_25CollectiveMainloopFwdSm90ILi2EN4cute5tupleIJNS5_1CILi1EEES8_S8_EEENS6_IJNS7_ILi64EEESA_SA_EEELi512ENS_6half_tEfNS_4arch4Sm90ELb0ELb1ELb0ELb0ELb1ELb0ELb0ELb0ELb0ELb1ELb1ELb0EEENS1_21CollectiveEpilogueFwdINS6_IJSA_NS7_ILi512EEESA_EEES9_SC_SE_Li256ELb0ELb1ELb1ELb0EEENS1_19SingleTileSchedulerILb0ELb1ELb1ELi64EEEEEEEEEvNT_6ParamsE,"ax",@progbits
	.align	128
.text._ZN7cutlass13device_kernelIN5flash11enable_sm90INS1_16FlashAttnFwdSm90INS1_25CollectiveMainloopFwdSm90ILi2EN4cute5tupleIJNS5_1CILi1EEES8_S8_EEENS6_IJNS7_ILi64EEESA_SA_EEELi512ENS_6half_tEfNS_4arch4Sm90ELb0ELb1ELb0ELb0ELb1ELb0ELb0ELb0ELb0ELb1ELb1ELb0EEENS1_21CollectiveEpilogueFwdINS6_IJSA_NS7_ILi512EEESA_EEES9_SC_SE_Li256ELb0ELb1ELb1ELb0EEENS1_19SingleTileSchedulerILb0ELb1ELb1ELi64EEEEEEEEEvNT_6ParamsE:
        .type           _ZN7cutlass13device_kernelIN5flash11enable_sm90INS1_16FlashAttnFwdSm90INS1_25CollectiveMainloopFwdSm90ILi2EN4cute5tupleIJNS5_1CILi1EEES8_S8_EEENS6_IJNS7_ILi64EEESA_SA_EEELi512ENS_6half_tEfNS_4arch4Sm90ELb0ELb1ELb0ELb0ELb1ELb0ELb0ELb0ELb0ELb1ELb1ELb0EEENS1_21CollectiveEpilogueFwdINS6_IJSA_NS7_ILi512EEESA_EEES9_SC_SE_Li256ELb0ELb1ELb1ELb0EEENS1_19SingleTileSchedulerILb0ELb1ELb1ELi64EEEEEEEEEvNT_6ParamsE,@function
        .size           _ZN7cutlass13device_kernelIN5flash11enable_sm90INS1_16FlashAttnFwdSm90INS1_25CollectiveMainloopFwdSm90ILi2EN4cute5tupleIJNS5_1CILi1EEES8_S8_EEENS6_IJNS7_ILi64EEESA_SA_EEELi512ENS_6half_tEfNS_4arch4Sm90ELb0ELb1ELb0ELb0ELb1ELb0ELb0ELb0ELb0ELb1ELb1ELb0EEENS1_21CollectiveEpilogueFwdINS6_IJSA_NS7_ILi512EEESA_EEES9_SC_SE_Li256ELb0ELb1ELb1ELb0EEENS1_19SingleTileSchedulerILb0ELb1ELb1ELi64EEEEEEEEEvNT_6ParamsE,(.L_x_15645 - _ZN7cutlass13device_kernelIN5flash11enable_sm90INS1_16FlashAttnFwdSm90INS1_25CollectiveMainloopFwdSm90ILi2EN4cute5tupleIJNS5_1CILi1EEES8_S8_EEENS6_IJNS7_ILi64EEESA_SA_EEELi512ENS_6half_tEfNS_4arch4Sm90ELb0ELb1ELb0ELb0ELb1ELb0ELb0ELb0ELb0ELb1ELb1ELb0EEENS1_21CollectiveEpilogueFwdINS6_IJSA_NS7_ILi512EEESA_EEES9_SC_SE_Li256ELb0ELb1ELb1ELb0EEENS1_19SingleTileSchedulerILb0ELb1ELb1ELi64EEEEEEEEEvNT_6ParamsE)
        .other          _ZN7cutlass13device_kernelIN5flash11enable_sm90INS1_16FlashAttnFwdSm90INS1_25CollectiveMainloopFwdSm90ILi2EN4cute5tupleIJNS5_1CILi1EEES8_S8_EEENS6_IJNS7_ILi64EEESA_SA_EEELi512ENS_6half_tEfNS_4arch4Sm90ELb0ELb1ELb0ELb0ELb1ELb0ELb0ELb0ELb0ELb1ELb1ELb0EEENS1_21CollectiveEpilogueFwdINS6_IJSA_NS7_ILi512EEESA_EEES9_SC_SE_Li256ELb0ELb1ELb1ELb0EEENS1_19SingleTileSchedulerILb0ELb1ELb1ELi64EEEEEEEEEvNT_6ParamsE,@"STO_CUDA_ENTRY STV_DEFAULT"
_ZN7cutlass13device_kernelIN5flash11enable_sm90INS1_16FlashAttnFwdSm90INS1_25CollectiveMainloopFwdSm90ILi2EN4cute5tupleIJNS5_1CILi1EEES8_S8_EEENS6_IJNS7_ILi64EEESA_SA_EEELi512ENS_6half_tEfNS_4arch4Sm90ELb0ELb1ELb0ELb0ELb1ELb0ELb0ELb0ELb0ELb1ELb1ELb0EEENS1_21CollectiveEpilogueFwdINS6_IJSA_NS7_ILi512EEESA_EEES9_SC_SE_Li256ELb0ELb1ELb1ELb0EEENS1_19SingleTileSchedulerILb0ELb1ELb1ELi64EEEEEEEEEvNT_6ParamsE:
        /* <DEDUP_REMOVED lines=40> */
.L_x_4863:
        /* <DEDUP_REMOVED lines=22> */
.L_x_4864:
        /* <DEDUP_REMOVED lines=18> */
.L_x_4865:
        /* <DEDUP_REMOVED lines=22> */
.L_x_4866:
        /* <DEDUP_REMOVED lines=23> */
.L_x_4867:
        /* <DEDUP_REMOVED lines=9> */
.L_x_4870:
[----:B------:R-:W-:-:S08]  /*0860*/  NOP ;  /* 0x0000000000007918 */ /* 0x000fd00000000000 */
[----:B------:R-:W0:Y:S02]  /*0870*/  USETMAXREG.TRY_ALLOC.CTAPOOL UP0, 0xe8 ;  /* 0x000000e8000079c8 */ /* 0x000e240008000600 */
[----:B0-----:R-:W-:-:S13]  /*0880*/  PLOP3.LUT P0, PT, PT, PT, UP0, 0x80, 0x0 ;  /* 0x000000000000781c */ /* 0x001fda0003f0f008 */
[----:B------:R-:W-:Y:S05]  /*0890*/  @!P0 BRA `(.L_x_4870) ;  /* 0xfffffffc00f08947 */ /* 0x000fea000383ffff */
[----:B------:R-:W0:Y:S01]  /*08a0*/  LDC R2, c[0x0][0xc50] ;  /* 0x00031400ff027b82 */ /* 0x000e220000000800 */
[----:B------:R-:W-:-:S04]  /*08b0*/  LOP3.LUT R0, R30, 0xffffff80, RZ, 0xc0, !PT ;  /* 0xffffff801e007812 */ /* 0x000fc800078ec0ff */
[----:B------:R-:W-:-:S03]  /*08c0*/  ISETP.NE.AND P0, PT, R0, 0x80, PT ;  /* 0x000000800000780c */ /* 0x000fc60003f05270 */
[----:B------:R-:W1:Y:S08]  /*08d0*/  S2UR UR4, SR_CTAID.Y ;  /* 0x00000000000479c3 */ /* 0x000e700000002600 */
[----:B------:R-:W2:Y:S08]  /*08e0*/  S2UR UR5, SR_CTAID.Z ;  /* 0x00000000000579c3 */ /* 0x000eb00000002700 */
[----:B------:R-:W-:Y:S06]  /*08f0*/  @!P0 BAR.ARV 0x8, 0x100 ;  /* 0x0204000000008b1d */ /* 0x000fec0000002000 */
[----:B0-----:R-:W-:-:S02]  /*0900*/  ISETP.NE.AND P1, PT, R2, 0x1, PT ;  /* 0x000000010200780c */ /* 0x001fc40003f25270 */
[----:B------:R-:W-:Y:S01]  /*0910*/  ISETP.GE.U32.AND P0, PT, R30, 0x100, PT ;  /* 0x000001001e00780c */ /* 0x000fe20003f06070 */
[----:B-1----:R-:W-:-:S10]  /*0920*/  IMAD.U32 R18, RZ, RZ, UR4 ;  /* 0x00000004ff127e24 */ /* 0x002fd4000f8e00ff */
[----:B------:R-:W0:Y:S08]  /*0930*/  @P1 LDC R0, c[0x0][0xc54] ;  /* 0x00031500ff001b82 */ /* 0x000e300000000800 */
[----:B------:R-:W-:Y:S08]  /*0940*/  @P0 BAR.ARV 0xf, 0x100 ;  /* 0x03c4000000000b1d */ /* 0x000ff00000002000 */
[----:B------:R-:W1:Y:S01]  /*0950*/  @P1 LDC R3, c[0x0][0xc58] ;  /* 0x00031600ff031b82 */ /* 0x000e620000000800 */
[----:B--2---:R-:W-:Y:S01]  /*0960*/  ISETP.LE.AND P0, PT, RZ, UR5, PT ;  /* 0x00000005ff007c0c */ /* 0x004fe2000bf03270 */
[----:B0-----:R-:W-:-:S05]  /*0970*/  @P1 IMAD.HI.U32 R0, R0, UR4, RZ ;  /* 0x0000000400001c27 */ /* 0x001fca000f8e00ff */
[----:B-1----:R-:W-:-:S05]  /*0980*/  @P1 SHF.R.U32.HI R18, RZ, R3, R0 ;  /* 0x00000003ff121219 */ /* 0x002fca0000011600 */
[----:B------:R-:W-:-:S04]  /*0990*/  IMAD.MOV R3, RZ, RZ, -R18 ;  /* 0x000000ffff037224 */ /* 0x000fc800078e0a12 */
[----:B------:R-:W-:Y:S01]  /*09a0*/  IMAD R8, R2, R3, UR4 ;  /* 0x0000000402087e24 */ /* 0x000fe2000f8e0203 */
[----:B------:R-:W-:Y:S06]  /*09b0*/  @!P0 BRA `(.L_x_4871) ;  /* 0x0000012800048947 */ /* 0x000fec0003800000 */
[----:B------:R-:W0:Y:S01]  /*09c0*/  S2R R152, SR_CTAID.X ;  /* 0x0000000000987919 */ /* 0x000e220000002500 */
[----:B------:R-:W-:Y:S01]  /*09d0*/  ULDC.64 UR4, c[0x0][0x418] ;  /* 0x0001060000047ab9 */ /* 0x000fe20000000a00 */
[----:B------:R-:W-:Y:S01]  /*09e0*/  ULDC UR41, c[0x0][0x424] ;  /* 0x0001090000297ab9 */ /* 0x000fe20000000800 */
[----:B------:R-:W-:Y:S01]  /*09f0*/  UISETP.NE.U32.AND UP0, UPT, UR4, URZ, UPT ;  /* 0x0000003f0400728c */ /* 0x000fe2000bf05070 */
[----:B------:R-:W1:Y:S01]  /*0a00*/  S2UR UR42, SR_CgaCtaId ;  /* 0x00000000002a79c3 */ /* 0x000e620000008800 */
[----:B------:R-:W-:Y:S01]  /*0a10*/  ULDC UR6, c[0x0][0x2f0] ;  /* 0x0000bc0000067ab9 */ /* 0x000fe20000000800 */
[----:B------:R-:W-:Y:S01]  /*0a20*/  VIADD R22, R30, 0xffffff80 ;  /* 0xffffff801e167836 */ /* 0x000fe20000000000 */
[----:B------:R-:W-:-:S04]  /*0a30*/  UISETP.NE.AND.EX UP0, UPT, UR5, URZ, UPT, UP0 ;  /* 0x0000003f0500728c */ /* 0x000fc8000bf05300 */
[----:B------:R-:W-:Y:S02]  /*0a40*/  USEL UR41, UR41, 0x1, UP0 ;  /* 0x0000000129297887 */ /* 0x000fe40008000000 */
[----:B------:R-:W-:Y:S02]  /*0a50*/  UISETP.NE.AND UP0, UPT, UR9, 0x1, UPT ;  /* 0x000000010900788c */ /* 0x000fe4000bf05270 */
[----:B------:R-:W-:-:S04]  /*0a60*/  UIMAD UR4, UR41, UR6, 0x3f ;  /* 0x0000003f290474a4 */ /* 0x000fc8000f8e0206 */
[----:B------:R-:W-:Y:S01]  /*0a70*/  PLOP3.LUT P0, PT, PT, PT, UP0, 0x80, 0x0 ;  /* 0x000000000000781c */ /* 0x000fe20003f0f008 */
[----:B------:R-:W-:-:S04]  /*0a80*/  USHF.R.S32.HI UR5, URZ, 0x1f, UR4 ;  /* 0x0000001f3f057899 */ /* 0x000fc80008011404 */
[----:B------:R-:W-:-:S04]  /*0a90*/  ULEA.HI UR5, UR5, UR4, URZ, 0x6 ;  /* 0x0000000405057291 */ /* 0x000fc8000f8f303f */
[----:B------:R-:W-:Y:S01]  /*0aa0*/  USHF.R.S32.HI UR5, URZ, 0x6, UR5 ;  /* 0x000000063f057899 */ /* 0x000fe20008011405 */
[----:B0-----:R-:W-:-:S03]  /*0ab0*/  IMAD.SHL.U32 R152, R152, 0x40, RZ ;  /* 0x0000004098987824 */ /* 0x001fc600078e00ff */
[----:B-1----:R-:W-:Y:S08]  /*0ac0*/  @!P0 BRA `(.L_x_4872) ;  /* 0x0000002000f48947 */ /* 0x002ff00003800000 */
[----:B------:R-:W0:Y:S01]  /*0ad0*/  LDC R0, c[0x0][0x448] ;  /* 0x00011200ff007b82 */ /* 0x000e220000000800 */
[----:B------:R-:W-:Y:S02]  /*0ae0*/  ULDC UR7, c[0x0][0x288] ;  /* 0x0000a20000077ab9 */ /* 0x000fe40000000800 */
[----:B------:R-:W-:-:S04]  /*0af0*/  UIADD3 UR4, -UR7, 0x1, URZ ;  /* 0x0000000107047890 */ /* 0x000fc8000fffe13f */
[----:B------:R-:W-:Y:S01]  /*0b00*/  UIMAD UR4, UR41, UR6, UR4 ;  /* 0x00000006290472a4 */ /* 0x000fe2000f8e0204 */
[----:B------:R-:W1:Y:S01]  /*0b10*/  LDC.64 R6, c[0x0][0x9e0] ;  /* 0x00027800ff067b82 */ /* 0x000e620000000a00 */
[----:B0-----:R-:W-:Y:S02]  /*0b20*/  ISETP.NE.AND P1, PT, R0, 0x1, PT ;  /* 0x000000010000780c */ /* 0x001fe40003f25270 */
[----:B------:R-:W-:Y:S02]  /*0b30*/  IADD3 R0, R152, 0x3f, RZ ;  /* 0x0000003f98007810 */ /* 0x000fe40007ffe0ff */
[----:B-1----:R-:W-:-:S09]  /*0b40*/  ISETP.GE.AND P2, PT, R7, 0x1, PT ;  /* 0x000000010700780c */ /* 0x002fd20003f46270 */
[----:B------:R-:W0:Y:S08]  /*0b50*/  @P1 LDC R3, c[0x0][0x44c] ;  /* 0x00011300ff031b82 */ /* 0x000e300000000800 */
[----:B------:R-:W1:Y:S01]  /*0b60*/  @P1 LDC R5, c[0x0][0x450] ;  /* 0x00011400ff051b82 */ /* 0x000e620000000800 */
[----:B0-----:R-:W-:-:S05]  /*0b70*/  @P1 IMAD.HI.U32 R2, R0, R3, RZ ;  /* 0x0000000300021227 */ /* 0x001fca00078e00ff */
[----:B-1----:R-:W-:-:S05]  /*0b80*/  @P1 SHF.R.U32.HI R0, RZ, R5, R2 ;  /* 0x00000005ff001219 */ /* 0x002fca0000011602 */
[----:B------:R-:W-:-:S04]  /*0b90*/  VIADD R3, R0, UR4 ;  /* 0x0000000400037c36 */ /* 0x000fc80008000000 */
        /* <DEDUP_REMOVED lines=12> */
.L_x_4874:
[----:B------:R-:W-:-:S13]  /*0c60*/  ISETP.NE.AND P0, PT, R7, 0x1, PT ;  /* 0x000000010700780c */ /* 0x000fda0003f05270 */
[----:B------:R-:W0:Y:S02]  /*0c70*/  @P0 LDC.64 R4, c[0x0][0x9e8] ;  /* 0x00027a00ff040b82 */ /* 0x000e240000000a00 */
[----:B0-----:R-:W-:-:S05]  /*0c80*/  @P0 IMAD.HI.U32 R4, R2, R4, RZ ;  /* 0x0000000402040227 */ /* 0x001fca00078e00ff */
[----:B------:R-:W-:-:S07]  /*0c90*/  @P0 SHF.R.U32.HI R2, RZ, R5, R4 ;  /* 0x00000005ff020219 */ /* 0x000fce0000011604 */
.L_x_4875:
[----:B------:R-:W-:-:S05]  /*0ca0*/  IMAD R3, R2, R7, R7 ;  /* 0x0000000702037224 */ /* 0x000fca00078e0207 */
[----:B------:R-:W-:-:S07]  /*0cb0*/  VIMNMX R0, R0, R3, PT ;  /* 0x0000000300007248 */ /* 0x000fce0003fe0100 */
.L_x_4873:
[----:B------:R-:W0:Y:S01]  /*0cc0*/  @P1 LDC R5, c[0x0][0x44c] ;  /* 0x00011300ff051b82 */ /* 0x000e220000000800 */
[----:B------:R-:W-:Y:S01]  /*0cd0*/  IADD3 R0, R0, 0x3f, RZ ;  /* 0x0000003f00007810 */ /* 0x000fe20007ffe0ff */
[----:B------:R-:W-:Y:S01]  /*0ce0*/  UIMAD UR41, UR41, UR6, -UR7 ;  /* 0x00000006292972a4 */ /* 0x000fe2000f8e0a07 */
[----:B------:R-:W-:Y:S02]  /*0cf0*/  ULDC UR4, c[0x0][0x9dc] ;  /* 0x0002770000047ab9 */ /* 0x000fe40000000800 */
[----:B------:R-:W-:-:S03]  /*0d00*/  SHF.R.S32.HI R3, RZ, 0x1f, R0 ;  /* 0x0000001fff037819 */ /* 0x000fc60000011400 */
[----:B------:R-:W1:Y:S01]  /*0d10*/  @P1 LDC R9, c[0x0][0x450] ;  /* 0x00011400ff091b82 */ /* 0x000e620000000800 */
[----:B------:R-:W-:-:S04]  /*0d20*/  LEA.HI R3, R3, R0, RZ, 0x6 ;  /* 0x0000000003037211 */ /* 0x000fc800078f30ff */
[----:B------:R-:W-:-:S04]  /*0d30*/  SHF.R.S32.HI R3, RZ, 0x6, R3 ;  /* 0x00000006ff037819 */ /* 0x000fc80000011403 */
[----:B------:R-:W-:Y:S01]  /*0d40*/  VIMNMX R11, R3, UR5, PT ;  /* 0x00000005030b7c48 */ /* 0x000fe2000bfe0100 */
[----:B0-----:R-:W-:-:S05]  /*0d50*/  @P1 IMAD.HI.U32 R2, R152, R5, RZ ;  /* 0x0000000598021227 */ /* 0x001fca00078e00ff */
[----:B-1----:R-:W-:-:S05]  /*0d60*/  @P1 SHF.R.U32.HI R152, RZ, R9, R2 ;  /* 0x00000009ff981219 */ /* 0x002fca0000011602 */
[----:B------:R-:W-:-:S04]  /*0d70*/  VIADD R152, R152, UR41 ;  /* 0x0000002998987c36 */ /* 0x000fc80008000000 */
        /* <DEDUP_REMOVED lines=11> */
.L_x_4877:
[----:B------:R-:W-:-:S13]  /*0e30*/  ISETP.NE.AND P0, PT, R7, 0x1, PT ;  /* 0x000000010700780c */ /* 0x000fda0003f05270 */
[----:B------:R-:W0:Y:S02]  /*0e40*/  @P0 LDC.64 R2, c[0x0][0x9e8] ;  /* 0x00027a00ff020b82 */ /* 0x000e240000000a00 */
[----:B0-----:R-:W-:-:S05]  /*0e50*/  @P0 IMAD.HI.U32 R2, R152, R2, RZ ;  /* 0x0000000298020227 */ /* 0x001fca00078e00ff */
[----:B------:R-:W-:-:S07]  /*0e60*/  @P0 SHF.R.U32.HI R152, RZ, R3, R2 ;  /* 0x00000003ff980219 */ /* 0x000fce0000011602 */
.L_x_4878:
[----:B------:R-:W-:-:S05]  /*0e70*/  IMAD R3, R152, R7, RZ ;  /* 0x0000000798037224 */ /* 0x000fca00078e02ff */
[----:B------:R-:W-:-:S07]  /*0e80*/  VIMNMX R0, R0, R3, !PT ;  /* 0x0000000300007248 */ /* 0x000fce0007fe0100 */
.L_x_4876:
[----:B------:R-:W-:Y:S01]  /*0e90*/  SHF.R.S32.HI R3, RZ, 0x1f, R0 ;  /* 0x0000001fff037819 */ /* 0x000fe20000011400 */
[----:B------:R-:W-:Y:S01]  /*0ea0*/  IMAD.MOV.U32 R4, RZ, RZ, RZ ;  /* 0x000000ffff047224 */ /* 0x000fe200078e00ff */
[----:B------:R-:W-:Y:S02]  /*0eb0*/  LOP3.LUT R7, R8, 0xffff, RZ, 0xc0, !PT ;  /* 0x0000ffff08077812 */ /* 0x000fe400078ec0ff */
[----:B------:R-:W-:Y:S02]  /*0ec0*/  LEA.HI R3, R3, R0, RZ, 0x6 ;  /* 0x0000000003037211 */ /* 0x000fe400078f30ff */
[----:B------:R-:W-:Y:S02]  /*0ed0*/  SHF.R.U32.HI R0, RZ, 0x10, R8 ;  /* 0x00000010ff007819 */ /* 0x000fe40000011608 */
[----:B------:R-:W-:Y:S02]  /*0ee0*/  SHF.R.S32.HI R3, RZ, 0x6, R3 ;  /* 0x00000006ff037819 */ /* 0x000fe40000011403 */
[----:B------:R-:W-:-:S02]  /*0ef0*/  ISETP.NE.AND P0, PT, R0, RZ, PT ;  /* 0x000000ff0000720c */ /* 0x000fc40003f05270 */
[----:B------:R-:W-:-:S04]  /*0f00*/  VIMNMX R10, RZ, R3, !PT ;  /* 0x00000003ff0a7248 */ /* 0x000fc80007fe0100 */
[----:B------:R-:W-:-:S07]  /*0f10*/  ISETP.GT.AND P1, PT, R11, R10, PT ;  /* 0x0000000a0b00720c */ /* 0x000fce0003f24270 */
[----:B------:R-:W0:Y:S06]  /*0f20*/  @!P0 LDC R0, c[0x0][0x9f0] ;  /* 0x00027c00ff008b82 */ /* 0x000e2c0000000800 */
        /* <DEDUP_REMOVED lines=14> */
[----:B0-----:R-:W-:-:S05]  /*1010*/  IADD3 R9, RZ, -R3, RZ ;  /* 0x80000003ff097210 */ /* 0x001fca0007ffe0ff */
[----:B------:R-:W-:-:S04]  /*1020*/  IMAD R9, R9, R6, RZ ;  /* 0x0000000609097224 */ /* 0x000fc800078e02ff */
[----:B------:R-:W-:-:S04]  /*1030*/  IMAD.HI.U32 R2, R3, R9, R2 ;  /* 0x0000000903027227 */ /* 0x000fc800078e0002 */
[----:B------:R-:W-:-:S04]  /*1040*/  IMAD.MOV.U32 R3, RZ, RZ, R8 ;  /* 0x000000ffff037224 */ /* 0x000fc800078e0008 */
        /* <DEDUP_REMOVED lines=9> */
[----:B------:R-:W-:-:S05]  /*10e0*/  @!P1 LOP3.LUT R2, RZ, R0, RZ, 0x33, !PT ;  /* 0x00000000ff029212 */ /* 0x000fca00078e33ff */
[----:B------:R-:W-:-:S07]  /*10f0*/  IMAD.MOV.U32 R4, RZ, RZ, R2 ;  /* 0x000000ffff047224 */ /* 0x000fce00078e0002 */
.L_x_4879:
[-C--:B------:R-:W-:Y:S01]  /*1100*/  IMAD R3, R7, R4.reuse, R10 ;  /* 0x0000000407037224 */ /* 0x080fe200078e020a */
[----:B------:R-:W-:Y:S02]  /*1110*/  PLOP3.LUT P0, PT, PT, PT, PT, 0x80, 0x0 ;  /* 0x000000000000781c */ /* 0x000fe40003f0f070 */
[----:B------:R-:W-:Y:S02]  /*1120*/  CS2R R150, SRZ ;  /* 0x0000000000967805 */ /* 0x000fe4000001ff00 */
[----:B------:R-:W-:Y:S02]  /*1130*/  MOV R2, RZ ;  /* 0x000000ff00027202 */ /* 0x000fe40000000f00 */
[----:B------:R-:W-:Y:S02]  /*1140*/  CS2R R148, SRZ ;  /* 0x0000000000947805 */ /* 0x000fe4000001ff00 */
[----:B0-----:R-:W-:Y:S01]  /*1150*/  VIADDMNMX R0, R3, R4, R11, PT ;  /* 0x0000000403007246 */ /* 0x001fe2000380010b */
[----:B------:R-:W-:Y:S01]  /*1160*/  IMAD.MOV.U32 R4, RZ, RZ, RZ ;  /* 0x000000ffff047224 */ /* 0x000fe200078e00ff */
[----:B------:R-:W-:-:S02]  /*1170*/  CS2R R146, SRZ ;  /* 0x0000000000927805 */ /* 0x000fc4000001ff00 */
[----:B------:R-:W-:Y:S02]  /*1180*/  CS2R R144, SRZ ;  /* 0x0000000000907805 */ /* 0x000fe4000001ff00 */
[----:B------:R-:W-:Y:S02]  /*1190*/  ISETP.GT.AND P1, PT, R0, R3, PT ;  /* 0x000000030000720c */ /* 0x000fe40003f24270 */
        /* <DEDUP_REMOVED lines=93> */
.L_x_4881:
[----:B------:R-:W-:-:S04]  /*1770*/  SHF.L.U32 R2, RZ, 0x1f, RZ ;  /* 0x0000001fff027819 */ /* 0x000fc800000006ff */
[----:B------:R-:W0:Y:S02]  /*1780*/  SYNCS.PHASECHK.TRANS64.TRYWAIT P1, [UR5+0x28c50], R2 ;  /* 0x028c5002ff0075a7 */ /* 0x000e240008020145 */
[----:B0-----:R-:W-:Y:S05]  /*1790*/  @!P1 BRA `(.L_x_4882) ;  /* 0x0000011800949947 */ /* 0x001fea0003800000 */
.L_x_5032:
        /* <DEDUP_REMOVED lines=39> */
.L_x_4883:
        /* <DEDUP_REMOVED lines=9> */
.L_x_4890:
[----:B------:R-:W-:Y:S01]  /*1aa0*/  BAR.SYNC.DEFER_BLOCKING 0xe, 0x100 ;  /* 0x0384000000007b1d */ /* 0x000fe20000010000 */
[----:B01----:R-:W-:Y:S01]  /*1ab0*/  IMAD.U32 R5, RZ, RZ, UR4 ;  /* 0x00000004ff057e24 */ /* 0x003fe2000f8e00ff */
[----:B------:R-:W-:Y:S01]  /*1ac0*/  UIADD3 UR4, UR4, 0x1, URZ ;  /* 0x0000000104047890 */ /* 0x000fe2000fffe03f */
[C---:B------:R-:W-:Y:S01]  /*1ad0*/  ISETP.GT.AND P2, PT, R0.reuse, R3, PT ;  /* 0x000000030000720c */ /* 0x040fe20003f44270 */
[----:B------:R-:W-:Y:S02]  /*1ae0*/  VIADD R0, R0, 0xffffffff ;  /* 0xffffffff00007836 */ /* 0x000fe40000000000 */
        /* <DEDUP_REMOVED lines=138> */
.L_x_4885:
[----:B------:R-:W-:Y:S01]  /*2390*/  ULEA UR7, UR4, UR5, 0x3 ;  /* 0x0000000504077291 */ /* 0x000fe2000f8e183f */
[----:B------:R-:W-:-:S08]  /*23a0*/  SHF.L.U32 R2, R7, 0x1f, RZ ;  /* 0x0000001f07027819 */ /* 0x000fd000000006ff */
[----:B------:R0:W1:Y:S01]  /*23b0*/  SYNCS.PHASECHK.TRANS64.TRYWAIT P1, [UR7+0x28c50], R2 ;  /* 0x028c5002ff0075a7 */ /* 0x0000620008020147 */
[----:B------:R-:W-:Y:S05]  /*23c0*/  @!P0 BRA `(.L_x_4886) ;  /* 0x0000000000048947 */ /* 0x000fea0003800000 */
[----:B------:R-:W-:Y:S01]  /*23d0*/  BPT.TRAP 0x1 ;  /* 0x000000040000795c */ /* 0x000fe20000300000 */
.L_x_4886:
[----:B-1----:R-:W-:Y:S05]  /*23e0*/  @P1 BRA `(.L_x_4887) ;  /* 0x0000000000081947 */ /* 0x002fea0003800000 */
[----:B------:R-:W1:Y:S02]  /*23f0*/  SYNCS.PHASECHK.TRANS64.TRYWAIT P1, [UR7+0x28c50], R2 ;  /* 0x028c5002ff0075a7 */ /* 0x000e640008020147 */
[----:B-1----:R-:W-:Y:S05]  /*2400*/  @!P1 BRA `(.L_x_4888) ;  /* 0x0000010c00909947 */ /* 0x002fea0003800000 */
.L_x_4887:
        /* <DEDUP_REMOVED lines=26> */
.L_x_4889:
[----:B------:R-:W-:-:S04]  /*25b0*/  UIADD3 UR7, UR7, 0x28c60, URZ ;  /* 0x00028c6007077890 */ /* 0x000fc8000fffe03f */
[----:B------:R-:W-:-:S09]  /*25c0*/  UPRMT UR7, UR42, 0x654, UR7 ;  /* 0x000006542a077896 */ /* 0x000fd20008000007 */
[----:B------:R-:W-:Y:S01]  /*25d0*/  SYNCS.ARRIVE.TRANS64.RED.A1T0 RZ, [UR7], RZ ;  /* 0x000000ffffff79a7 */ /* 0x000fe20008100407 */
[----:B------:R-:W-:Y:S05]  /*25e0*/  @P2 BRA `(.L_x_4890) ;  /* 0xfffffff4002c2947 */ /* 0x000fea000383ffff */
[----:B------:R-:W-:-:S12]  /*25f0*/  USHF.L.U32 UR4, UR4, 0x6, URZ ;  /* 0x0000000604047899 */ /* 0x000fd8000800063f */
.L_x_4884:
[----:B------:R-:W-:Y:S01]  /*2600*/  BAR.SYNC.DEFER_BLOCKING 0xe, 0x100 ;  /* 0x0384000000007b1d */ /* 0x000fe20000010000 */
[----:B------:R-:W-:Y:S02]  /*2610*/  IADD3 R4, R4, UR4, RZ ;  /* 0x0000000404047c10 */ /* 0x000fe4000fffe0ff */
[----:B------:R-:W-:Y:S02]  /*2620*/  PLOP3.LUT P0, PT, PT, PT, PT, 0x8, 0x0 ;  /* 0x000000000000781c */ /* 0x000fe40003f0e170 */
        /* <DEDUP_REMOVED lines=135> */
.L_x_4872:
[----:B------:R-:W0:Y:S01]  /*2ea0*/  LDC R19, c[0x0][0x448] ;  /* 0x00011200ff137b82 */ /* 0x000e220000000800 */
[----:B------:R-:W-:Y:S01]  /*2eb0*/  VIADD R0, R152, 0x3f ;  /* 0x0000003f98007836 */ /* 0x000fe20000000000 */
[----:B------:R-:W-:Y:S01]  /*2ec0*/  ULDC UR4, c[0x0][0x288] ;  /* 0x0000a20000047ab9 */ /* 0x000fe20000000800 */
[----:B------:R-:W-:Y:S01]  /*2ed0*/  LOP3.LUT R16, R16, 0xfffffffd, RZ, 0xc0, !PT ;  /* 0xfffffffd10107812 */ /* 0x000fe200078ec0ff */
[----:B------:R-:W-:-:S04]  /*2ee0*/  UIADD3 UR7, -UR4, 0x1, URZ ;  /* 0x0000000104077890 */ /* 0x000fc8000fffe13f */
[----:B------:R-:W1:Y:S01]  /*2ef0*/  LDC.64 R4, c[0x0][0x9e0] ;  /* 0x00027800ff047b82 */ /* 0x000e620000000a00 */
[----:B------:R-:W-:Y:S01]  /*2f00*/  UIMAD UR7, UR41, UR6, UR7 ;  /* 0x00000006290772a4 */ /* 0x000fe2000f8e0207 */
[----:B0-----:R-:W-:Y:S02]  /*2f10*/  ISETP.NE.AND P2, PT, R19, 0x1, PT ;  /* 0x000000011300780c */ /* 0x001fe40003f45270 */
[----:B-1----:R-:W-:-:S11]  /*2f20*/  ISETP.GE.AND P1, PT, R5, 0x1, PT ;  /* 0x000000010500780c */ /* 0x002fd60003f26270 */
[----:B------:R-:W0:Y:S01]  /*2f30*/  @P2 LDC R3, c[0x0][0x44c] ;  /* 0x00011300ff032b82 */ /* 0x000e220000000800 */
[----:B------:R-:W-:-:S04]  /*2f40*/  @P2 LOP3.LUT R16, R16, 0x2, RZ, 0xfc, !PT ;  /* 0x0000000210102812 */ /* 0x000fc800078efcff */
[----:B------:R-:W-:-:S03]  /*2f50*/  LOP3.LUT R16, R16, 0xfffffffe, RZ, 0xc0, !PT ;  /* 0xfffffffe10107812 */ /* 0x000fc600078ec0ff */
[----:B------:R-:W1:Y:S01]  /*2f60*/  @P2 LDC R2, c[0x0][0x450] ;  /* 0x00011400ff022b82 */ /* 0x000e620000000800 */
[----:B------:R-:W-:Y:S01]  /*2f70*/  @P1 LOP3.LUT R16, R16, 0x1, RZ, 0xfc, !PT ;  /* 0x0000000110101812 */ /* 0x000fe200078efcff */
[----:B0-----:R-:W-:-:S05]  /*2f80*/  @P2 IMAD.HI.U32 R3, R0, R3, RZ ;  /* 0x0000000300032227 */ /* 0x001fca00078e00ff */
[----:B-1----:R-:W-:-:S05]  /*2f90*/  @P2 SHF.R.U32.HI R0, RZ, R2, R3 ;  /* 0x00000002ff002219 */ /* 0x002fca0000011603 */
[----:B------:R-:W-:-:S05]  /*2fa0*/  VIADD R3, R0, UR7 ;  /* 0x0000000700037c36 */ /* 0x000fca0008000000 */
[----:B------:R-:W-:Y:S01]  /*2fb0*/  IADD3 R0, R3, R4, RZ ;  /* 0x0000000403007210 */ /* 0x000fe20007ffe0ff */
        /* <DEDUP_REMOVED lines=11> */
.L_x_4892:
[----:B------:R-:W-:-:S13]  /*3070*/  ISETP.NE.AND P0, PT, R5, 0x1, PT ;  /* 0x000000010500780c */ /* 0x000fda0003f05270 */
[----:B------:R-:W0:Y:S02]  /*3080*/  @P0 LDC.64 R6, c[0x0][0x9e8] ;  /* 0x00027a00ff060b82 */ /* 0x000e240000000a00 */
[----:B0-----:R-:W-:-:S05]  /*3090*/  @P0 IMAD.HI.U32 R4, R2, R6, RZ ;  /* 0x0000000602040227 */ /* 0x001fca00078e00ff */
[----:B------:R-:W-:-:S07]  /*30a0*/  @P0 SHF.R.U32.HI R2, RZ, R7, R4 ;  /* 0x00000007ff020219 */ /* 0x000fce0000011604 */
.L_x_4893:
[----:B------:R-:W-:-:S05]  /*30b0*/  IMAD R3, R2, R5, R5 ;  /* 0x0000000502037224 */ /* 0x000fca00078e0205 */
[----:B------:R-:W-:-:S07]  /*30c0*/  VIMNMX R0, R0, R3, PT ;  /* 0x0000000300007248 */ /* 0x000fce0003fe0100 */
.L_x_4891:
[----:B------:R-:W0:Y:S01]  /*30d0*/  @P2 LDC R7, c[0x0][0x44c] ;  /* 0x00011300ff072b82 */ /* 0x000e220000000800 */
[----:B------:R-:W-:Y:S01]  /*30e0*/  VIADD R0, R0, 0x3f ;  /* 0x0000003f00007836 */ /* 0x000fe20000000000 */
[----:B------:R-:W-:Y:S01]  /*30f0*/  UIMAD UR4, UR41, UR6, -UR4 ;  /* 0x00000006290472a4 */ /* 0x000fe2000f8e0a04 */
[----:B------:R-:W-:-:S03]  /*3100*/  IMAD.MOV.U32 R2, RZ, RZ, R152 ;  /* 0x000000ffff027224 */ /* 0x000fc600078e0098 */
[----:B------:R-:W-:Y:S02]  /*3110*/  SHF.R.S32.HI R3, RZ, 0x1f, R0 ;  /* 0x0000001fff037819 */ /* 0x000fe40000011400 */
[----:B------:R-:W1:Y:S02]  /*3120*/  @P2 LDC R4, c[0x0][0x450] ;  /* 0x00011400ff042b82 */ /* 0x000e640000000800 */
[----:B------:R-:W-:-:S04]  /*3130*/  LEA.HI R3, R3, R0, RZ, 0x6 ;  /* 0x0000000003037211 */ /* 0x000fc800078f30ff */
[----:B------:R-:W-:-:S04]  /*3140*/  SHF.R.S32.HI R3, RZ, 0x6, R3 ;  /* 0x00000006ff037819 */ /* 0x000fc80000011403 */
[----:B------:R-:W-:Y:S01]  /*3150*/  VIMNMX R6, R3, UR5, PT ;  /* 0x0000000503067c48 */ /* 0x000fe2000bfe0100 */
[----:B0-----:R-:W-:-:S05]  /*3160*/  @P2 IMAD.HI.U32 R7, R152, R7, RZ ;  /* 0x0000000798072227 */ /* 0x001fca00078e00ff */
[----:B-1----:R-:W-:-:S04]  /*3170*/  @P2 SHF.R.U32.HI R2, RZ, R4, R7 ;  /* 0x00000004ff022219 */ /* 0x002fc80000011607 */
[----:B------:R-:W-:Y:S01]  /*3180*/  IADD3 R0, R2, UR4, RZ ;  /* 0x0000000402007c10 */ /* 0x000fe2000fffe0ff */
[----:B------:R-:W-:-:S04]  /*3190*/  ULDC UR4, c[0x0][0x9dc] ;  /* 0x0002770000047ab9 */ /* 0x000fc80000000800 */
        /* <DEDUP_REMOVED lines=11> */
.L_x_4895:
[----:B------:R-:W-:-:S13]  /*3250*/  ISETP.NE.AND P0, PT, R5, 0x1, PT ;  /* 0x000000010500780c */ /* 0x000fda0003f05270 */
[----:B------:R-:W0:Y:S02]  /*3260*/  @P0 LDC.64 R10, c[0x0][0x9e8] ;  /* 0x00027a00ff0a0b82 */ /* 0x000e240000000a00 */
[----:B0-----:R-:W-:-:S05]  /*3270*/  @P0 IMAD.HI.U32 R4, R0, R10, RZ ;  /* 0x0000000a00040227 */ /* 0x001fca00078e00ff */
[----:B------:R-:W-:-:S07]  /*3280*/  @P0 SHF.R.U32.HI R0, RZ, R11, R4 ;  /* 0x0000000bff000219 */ /* 0x000fce0000011604 */
.L_x_4896:
[----:B------:R-:W-:-:S05]  /*3290*/  IMAD R3, R0, R5, RZ ;  /* 0x0000000500037224 */ /* 0x000fca00078e02ff */
[----:B------:R-:W-:-:S07]  /*32a0*/  VIMNMX R2, R2, R3, !PT ;  /* 0x0000000302027248 */ /* 0x000fce0007fe0100 */
.L_x_4894:
[----:B------:R-:W-:Y:S01]  /*32b0*/  SHF.R.U32.HI R9, RZ, 0x10, R8 ;  /* 0x00000010ff097819 */ /* 0x000fe20000011608 */
[----:B------:R-:W-:Y:S01]  /*32c0*/  IMAD.MOV.U32 R0, RZ, RZ, RZ ;  /* 0x000000ffff007224 */ /* 0x000fe200078e00ff */
[----:B------:R-:W-:Y:S02]  /*32d0*/  SHF.R.S32.HI R3, RZ, 0x1f, R2 ;  /* 0x0000001fff037819 */ /* 0x000fe40000011402 */
[----:B------:R-:W-:Y:S02]  /*32e0*/  ISETP.NE.AND P1, PT, R9, RZ, PT ;  /* 0x000000ff0900720c */ /* 0x000fe40003f25270 */
[----:B------:R-:W-:Y:S02]  /*32f0*/  LEA.HI R3, R3, R2, RZ, 0x6 ;  /* 0x0000000203037211 */ /* 0x000fe400078f30ff */
[----:B------:R-:W-:Y:S02]  /*3300*/  LOP3.LUT R8, R8, 0xffff, RZ, 0xc0, !PT ;  /* 0x0000ffff08087812 */ /* 0x000fe400078ec0ff */
[----:B------:R-:W-:-:S04]  /*3310*/  SHF.R.S32.HI R3, RZ, 0x6, R3 ;  /* 0x00000006ff037819 */ /* 0x000fc80000011403 */
[----:B------:R-:W-:-:S03]  /*3320*/  VIMNMX R17, RZ, R3, !PT ;  /* 0x00000003ff117248 */ /* 0x000fc60007fe0100 */
[----:B------:R-:W0:Y:S01]  /*3330*/  @!P1 LDC R9, c[0x0][0x9f0] ;  /* 0x00027c00ff099b82 */ /* 0x000e220000000800 */
[----:B------:R-:W-:-:S13]  /*3340*/  ISETP.GT.AND P0, PT, R6, R17, PT ;  /* 0x000000110600720c */ /* 0x000fda0003f04270 */
[----:B------:R-:W-:Y:S05]  /*3350*/  @!P0 BRA `(.L_x_4897) ;  /* 0x0000000000708947 */ /* 0x000fea0003800000 */
[-C--:B0-----:R-:W-:Y:S02]  /*3360*/  IABS R5, R9.reuse ;  /* 0x0000000900057213 */ /* 0x081fe40000000000 */
[----:B------:R-:W-:Y:S02]  /*3370*/  IADD3 R0, R9, -0x1, R6 ;  /* 0xffffffff09007810 */ /* 0x000fe40007ffe006 */
[----:B------:R-:W0:Y:S01]  /*3380*/  I2F.RP R4, R5 ;  /* 0x0000000500047306 */ /* 0x000e220000209400 */
[----:B------:R-:W-:Y:S02]  /*3390*/  IABS R11, R9 ;  /* 0x00000009000b7213 */ /* 0x000fe40000000000 */
[----:B------:R-:W-:-:S05]  /*33a0*/  IADD3 R0, -R17, R0, RZ ;  /* 0x0000000011007210 */ /* 0x000fca0007ffe1ff */
[----:B0-----:R-:W0:Y:S02]  /*33b0*/  MUFU.RCP R4, R4 ;  /* 0x0000000400047308 */ /* 0x001e240000001000 */
[----:B0-----:R-:W-:Y:S02]  /*33c0*/  VIADD R2, R4, 0xffffffe ;  /* 0x0ffffffe04027836 */ /* 0x001fe40000000000 */
[----:B------:R-:W-:-:S04]  /*33d0*/  IMAD.MOV R4, RZ, RZ, -R11 ;  /* 0x000000ffff047224 */ /* 0x000fc800078e0a0b */
[----:B------:R0:W1:Y:S02]  /*33e0*/  F2I.FTZ.U32.TRUNC.NTZ R3, R2 ;  /* 0x0000000200037305 */ /* 0x000064000021f000 */
[----:B0-----:R-:W-:Y:S02]  /*33f0*/  IMAD.MOV.U32 R2, RZ, RZ, RZ ;  /* 0x000000ffff027224 */ /* 0x001fe400078e00ff */
[----:B-1----:R-:W-:-:S04]  /*3400*/  IMAD.MOV R10, RZ, RZ, -R3 ;  /* 0x000000ffff0a7224 */ /* 0x002fc800078e0a03 */
[----:B------:R-:W-:Y:S01]  /*3410*/  IMAD R7, R10, R5, RZ ;  /* 0x000000050a077224 */ /* 0x000fe200078e02ff */
[----:B------:R-:W-:Y:S02]  /*3420*/  IABS R10, R0 ;  /* 0x00000000000a7213 */ /* 0x000fe40000000000 */
[----:B------:R-:W-:Y:S01]  /*3430*/  LOP3.LUT R0, R0, R9, RZ, 0x3c, !PT ;  /* 0x0000000900007212 */ /* 0x000fe200078e3cff */
[----:B------:R-:W-:-:S03]  /*3440*/  IMAD.HI.U32 R3, R3, R7, R2 ;  /* 0x0000000703037227 */ /* 0x000fc600078e0002 */
[----:B------:R-:W-:Y:S01]  /*3450*/  ISETP.GE.AND P2, PT, R0, RZ, PT ;  /* 0x000000ff0000720c */ /* 0x000fe20003f46270 */
[----:B------:R-:W-:-:S04]  /*3460*/  IMAD.MOV.U32 R2, RZ, RZ, R10 ;  /* 0x000000ffff027224 */ /* 0x000fc800078e000a */
        /* <DEDUP_REMOVED lines=11> */
.L_x_4897:
[-C--:B------:R-:W-:Y:S01]  /*3520*/  IMAD R17, R8, R0.reuse, R17 ;  /* 0x0000000008117224 */ /* 0x080fe200078e0211 */
[----:B------:R-:W-:Y:S01]  /*3530*/  PLOP3.LUT P0, PT, PT, PT, PT, 0x80, 0x0 ;  /* 0x000000000000781c */ /* 0x000fe20003f0f070 */
[----:B------:R-:W-:Y:S01]  /*3540*/  IMAD.MOV.U32 R2, RZ, RZ, RZ ;  /* 0x000000ffff027224 */ /* 0x000fe200078e00ff */
[----:B------:R-:W-:Y:S02]  /*3550*/  MOV R4, RZ ;  /* 0x000000ff00047202 */ /* 0x000fe40000000f00 */
[----:B------:R-:W-:Y:S02]  /*3560*/  CS2R R150, SRZ ;  /* 0x0000000000967805 */ /* 0x000fe4000001ff00 */
[----:B------:R-:W-:Y:S02]  /*3570*/  VIADDMNMX R0, R17, R0, R6, PT ;  /* 0x0000000011007246 */ /* 0x000fe40003800106 */
[----:B------:R-:W-:Y:S02]  /*3580*/  CS2R R148, SRZ ;  /* 0x0000000000947805 */ /* 0x000fe4000001ff00 */
[----:B------:R-:W-:-:S02]  /*3590*/  CS2R R146, SRZ ;  /* 0x0000000000927805 */ /* 0x000fc4000001ff00 */
[----:B------:R-:W-:Y:S02]  /*35a0*/  CS2R R144, SRZ ;  /* 0x0000000000907805 */ /* 0x000fe4000001ff00 */
[----:B------:R-:W-:Y:S02]  /*35b0*/  R2UR UR43, R0 ;  /* 0x00000000002b72ca */ /* 0x000fe400000e0000 */
        /* <DEDUP_REMOVED lines=12> */
[----:B------:R-:W-:Y:S02]  /*3680*/  ISETP.LT.AND P1, PT, R17, UR43, PT ;  /* 0x0000002b11007c0c */ /* 0x000fe4000bf21270 */
        /* <DEDUP_REMOVED lines=54> */
[----:B------:R-:W1:Y:S02]  /*39f0*/  SHFL.IDX PT, R0, R25, RZ, 0x1f ;  /* 0x00001fff19007589 */ /* 0x000e6400000e0000 */
[----:B-1----:R-:W-:-:S13]  /*3a00*/  R2UR UR4, R0 ;  /* 0x00000000000472ca */ /* 0x002fda00000e0000 */
        /* <DEDUP_REMOVED lines=9> */
[----:B------:R-:W-:-:S04]  /*3aa0*/  ULOP3.LUT UR5, UR5, 0x3fff, URZ, 0xc0, !UPT ;  /* 0x00003fff05057892 */ /* 0x000fc8000f8ec03f */
[----:B------:R-:W-:-:S04]  /*3ab0*/  ULOP3.LUT UR38, UR5, 0x2000000, URZ, 0xfc, !UPT ;  /* 0x0200000005267892 */ /* 0x000fc8000f8efc3f */
[----:B------:R-:W-:Y:S08]  /*3ac0*/  @!P0 BRA `(.L_x_4898) ;  /* 0x0000000000408947 */ /* 0x000ff00003800000 */
[----:B------:R-:W-:Y:S01]  /*3ad0*/  MOV R0, 0x0 ;  /* 0x0000000000007802 */ /* 0x000fe20000000f00 */
[----:B------:R-:W-:Y:S01]  /*3ae0*/  ULDC.64 UR4, c[0x4][0xf0] ;  /* 0x01003c0000047ab9 */ /* 0x000fe20000000a00 */
[----:B------:R-:W-:Y:S01]  /*3af0*/  ULDC.64 UR6, c[0x4][0x58] ;  /* 0x0100160000067ab9 */ /* 0x000fe20000000a00 */
[----:B------:R-:W-:Y:S01]  /*3b00*/  IMAD.U32 R4, RZ, RZ, UR4 ;  /* 0x00000004ff047e24 */ /* 0x000fe2000f8e00ff */
[----:B------:R1:W2:Y:S01]  /*3b10*/  LDC.64 R2, c[0x4][R0] ;  /* 0x0100000000027b82 */ /* 0x0002a20000000a00 */
[----:B------:R-:W-:Y:S01]  /*3b20*/  IMAD.U32 R5, RZ, RZ, UR5 ;  /* 0x00000005ff057e24 */ /* 0x000fe2000f8e00ff */
[----:B------:R-:W-:Y:S01]  /*3b30*/  ULDC.64 UR4, c[0x4][0xf8] ;  /* 0x01003e0000047ab9 */ /* 0x000fe20000000a00 */
[----:B------:R-:W-:Y:S01]  /*3b40*/  MOV R10, UR6 ;  /* 0x00000006000a7c02 */ /* 0x000fe20008000f00 */
[----:B------:R-:W-:Y:S02]  /*3b50*/  IMAD.U32 R6, RZ, RZ, UR4 ;  /* 0x00000004ff067e24 */ /* 0x000fe4000f8e00ff */
[----:B------:R-:W-:-:S02]  /*3b60*/  IMAD.U32 R7, RZ, RZ, UR5 ;  /* 0x00000005ff077e24 */ /* 0x000fc4000f8e00ff */
[----:B------:R-:W-:Y:S02]  /*3b70*/  IMAD.U32 R11, RZ, RZ, UR7 ;  /* 0x00000007ff0b7e24 */ /* 0x000fe4000f8e00ff */
[----:B------:R-:W-:Y:S02]  /*3b80*/  IMAD.MOV.U32 R8, RZ, RZ, 0x70 ;  /* 0x00000070ff087424 */ /* 0x000fe400078e00ff */
[----:B------:R-:W-:Y:S02]  /*3b90*/  IMAD.MOV.U32 R12, RZ, RZ, 0x1 ;  /* 0x00000001ff0c7424 */ /* 0x000fe400078e00ff */
[----:B-1----:R-:W-:-:S07]  /*3ba0*/  IMAD.MOV.U32 R13, RZ, RZ, RZ ;  /* 0x000000ffff0d7224 */ /* 0x002fce00078e00ff */
[----:B------:R-:W-:-:S07]  /*3bb0*/  LEPC R20, `(.L_x_4898) ;  /* 0x000000001014794e */ /* 0x000fce0000000000 */
[----:B0-2---:R-:W-:Y:S05]  /*3bc0*/  CALL.ABS.NOINC R2 ;  /* 0x0000000002007343 */ /* 0x005fea0003c00000 */
.L_x_4898:
[----:B------:R-:W-:Y:S02]  /*3bd0*/  SHF.L.U32 R13, RZ, 0x1f, RZ ;  /* 0x0000001fff0d7819 */ /* 0x000fe400000006ff */
[----:B------:R-:W-:Y:S02]  /*3be0*/  LOP3.LUT R3, R24, 0xffffff80, RZ, 0xc0, !PT ;  /* 0xffffff8018037812 */ /* 0x000fe400078ec0ff */
[----:B------:R-:W1:Y:S01]  /*3bf0*/  SYNCS.PHASECHK.TRANS64.TRYWAIT P0, [UR40+0x28c00], R13 ;  /* 0x028c000dff0075a7 */ /* 0x000e620008000168 */
[----:B------:R-:W-:Y:S02]  /*3c00*/  LEA.HI R0, R25, R25, RZ, 0x1 ;  /* 0x0000001919007211 */ /* 0x000fe400078f08ff */
[----:B------:R-:W-:Y:S02]  /*3c10*/  IADD3 R5, R22, -R3, RZ ;  /* 0x8000000316057210 */ /* 0x000fe40007ffe0ff */
[----:B------:R-:W-:Y:S02]  /*3c20*/  LOP3.LUT R2, R0, 0xfffffe, RZ, 0xc0, !PT ;  /* 0x00fffffe00027812 */ /* 0x000fe400078ec0ff */
[----:B------:R-:W-:-:S04]  /*3c30*/  SHF.R.S32.HI R4, RZ, 0x1f, R5 ;  /* 0x0000001fff047819 */ /* 0x000fc80000011405 */
[----:B------:R-:W-:-:S04]  /*3c40*/  LEA.HI R3, R4, R5, RZ, 0x2 ;  /* 0x0000000504037211 */ /* 0x000fc800078f10ff */
[--C-:B------:R-:W-:Y:S02]  /*3c50*/  SHF.R.S32.HI R6, RZ, 0x2, R3.reuse ;  /* 0x00000002ff067819 */ /* 0x100fe40000011403 */
[----:B------:R-:W-:Y:S01]  /*3c60*/  SHF.R.S32.HI R7, RZ, 0x1f, R3 ;  /* 0x0000001fff077819 */ /* 0x000fe20000011403 */
[----:B-1----:R-:W-:Y:S06]  /*3c70*/  @!P0 BRA `(.L_x_4899) ;  /* 0x000000f4008c8947 */ /* 0x002fec0003800000 */
.L_x_5033:
[----:B------:R-:W-:Y:S01]  /*3c80*/  ULOP3.LUT UR4, UR39, 0x1, URZ, 0xfc, !UPT ;  /* 0x0000000127047892 */ /* 0x000fe2000f8efc3f */
[----:B-1----:R-:W-:Y:S01]  /*3c90*/  LOP3.LUT R0, R3, 0x7ffffffc, RZ, 0xc0, !PT ;  /* 0x7ffffffc03007812 */ /* 0x002fe200078ec0ff */
[----:B------:R-:W-:Y:S01]  /*3ca0*/  IMAD.IADD R3, R25, 0x1, -R2 ;  /* 0x0000000119037824 */ /* 0x000fe200078e0a02 */
[----:B------:R-:W-:Y:S02]  /*3cb0*/  LEA.HI R7, R7, R6, RZ, 0x3 ;  /* 0x0000000607077211 */ /* 0x000fe400078f18ff */
[----:B------:R-:W-:Y:S01]  /*3cc0*/  LEA.HI R4, R4, R5, RZ, 0x5 ;  /* 0x0000000504047211 */ /* 0x000fe200078f28ff */
[----:B------:R-:W-:Y:S01]  /*3cd0*/  IMAD.U32 R2, RZ, RZ, UR4 ;  /* 0x00000004ff027e24 */ /* 0x000fe2000f8e00ff */
[----:B------:R-:W-:Y:S01]  /*3ce0*/  LOP3.LUT R7, R7, 0xfffffff8, RZ, 0xc0, !PT ;  /* 0xfffffff807077812 */ /* 0x000fe200078ec0ff */
[----:B------:R-:W-:Y:S01]  /*3cf0*/  IMAD.IADD R0, R5, 0x1, -R0 ;  /* 0x0000000105007824 */ /* 0x000fe200078e0a00 */
[----:B------:R-:W-:Y:S02]  /*3d00*/  SHF.R.S32.HI R4, RZ, 0x5, R4 ;  /* 0x00000005ff047819 */ /* 0x000fe40000011404 */
[----:B------:R-:W-:Y:S01]  /*3d10*/  ISETP.NE.AND P4, PT, R2, 0x3, PT ;  /* 0x000000030200780c */ /* 0x000fe20003f85270 */
[----:B------:R-:W-:Y:S01]  /*3d20*/  IMAD.IADD R7, R6, 0x1, -R7 ;  /* 0x0000000106077824 */ /* 0x000fe200078e0a07 */
[----:B------:R-:W-:-:S03]  /*3d30*/  SHF.L.U32 R0, R0, 0x1, RZ ;  /* 0x0000000100007819 */ /* 0x000fc600000006ff */
[----:B0-----:R-:W-:Y:S02]  /*3d40*/  IMAD R9, R4, 0x10, R7 ;  /* 0x0000001004097824 */ /* 0x001fe400078e0207 */
[----:B------:R-:W-:-:S06]  /*3d50*/  IMAD R10, R3, 0x100, R0 ;  /* 0x00000100030a7824 */ /* 0x000fcc00078e0200 */
[----:B------:R-:W-:Y:S05]  /*3d60*/  @!P4 BRA `(.L_x_4900) ;  /* 0x000000000004c947 */ /* 0x000fea0003800000 */
[----:B------:R-:W-:Y:S01]  /*3d70*/  BPT.TRAP 0x1 ;  /* 0x000000040000795c */ /* 0x000fe20000300000 */
.L_x_4900:
[----:B------:R0:W1:Y:S01]  /*3d80*/  SYNCS.PHASECHK.TRANS64.TRYWAIT P0, [UR40+0x28c30], R13 ;  /* 0x028c300dff0075a7 */ /* 0x0000620008000168 */
[----:B------:R-:W-:Y:S05]  /*3d90*/  @!P4 BRA `(.L_x_4901) ;  /* 0x000000000004c947 */ /* 0x000fea0003800000 */
[----:B------:R-:W-:Y:S01]  /*3da0*/  BPT.TRAP 0x1 ;  /* 0x000000040000795c */ /* 0x000fe20000300000 */
.L_x_4901:
[----:B-1----:R-:W-:Y:S05]  /*3db0*/  @P0 BRA `(.L_x_4902) ;  /* 0x0000000000080947 */ /* 0x002fea0003800000 */
[----:B------:R-:W1:Y:S02]  /*3dc0*/  SYNCS.PHASECHK.TRANS64.TRYWAIT P0, [UR40+0x28c30], R13 ;  /* 0x028c300dff0075a7 */ /* 0x000e640008000168 */
[----:B-1----:R-:W-:Y:S05]  /*3dd0*/  @!P0 BRA `(.L_x_4903) ;  /* 0x000000f4004c8947 */ /* 0x002fea0003800000 */
.L_x_4902:
        /* <DEDUP_REMOVED lines=12> */
[----:B------:R-:W-:Y:S02]  /*3ea0*/  UIADD3 UR12, UR4, 0x2, URZ ;  /* 0x00000002040c7890 */ /* 0x000fe4000fffe03f */
[----:B------:R-:W-:-:S02]  /*3eb0*/  UMOV UR8, UR4 ;  /* 0x0000000400087c82 */ /* 0x000fc40008000000 */
[----:B------:R-:W-:Y:S01]  /*3ec0*/  UMOV UR10, UR24 ;  /* 0x00000018000a7c82 */ /* 0x000fe20008000000 */
[----:B------:R-:W-:Y:S01]  /*3ed0*/  UIADD3 UR14, UR24, 0x2, URZ ;  /* 0x00000002180e7890 */ /* 0x000fe2000fffe03f */
        /* <DEDUP_REMOVED lines=23> */
.L_x_4904:
[----:B------:R-:W-:Y:S01]  /*4050*/  ISETP.NE.AND P0, PT, R19, 0x1, PT ;  /* 0x000000011300780c */ /* 0x000fe20003f05270 */
[----:B------:R-:W-:Y:S01]  /*4060*/  UMOV UR6, 0xffffffc0 ;  /* 0xffffffc000067882 */ /* 0x000fe20000000000 */
[----:B-1----:R-:W-:Y:S01]  /*4070*/  LEA.HI R2, R23, R22, RZ, 0x2 ;  /* 0x0000001617027211 */ /* 0x002fe200078f10ff */
[----:B------:R-:W-:Y:S01]  /*4080*/  UIMAD UR5, UR43, UR6, 0x41 ;  /* 0x000000412b0574a4 */ /* 0x000fe2000f8e0206 */
[----:B------:R-:W-:Y:S01]  /*4090*/  LOP3.LUT P1, RZ, R16, 0x1, RZ, 0xc0, !PT ;  /* 0x0000000110ff7812 */ /* 0x000fe2000782c0ff */
[----:B------:R-:W-:Y:S01]  /*40a0*/  UIADD3 UR4, UR40, 0x28c40, URZ ;  /* 0x00028c4028047890 */ /* 0x000fe2000fffe03f */
[----:B------:R-:W-:Y:S01]  /*40b0*/  LOP3.LUT R3, R2, 0xfffffffc, RZ, 0xc0, !PT ;  /* 0xfffffffc02037812 */ /* 0x000fe200078ec0ff */
[----:B------:R-:W-:Y:S01]  /*40c0*/  ULDC UR11, c[0x0][0x2f0] ;  /* 0x0000bc00000b7ab9 */ /* 0x000fe20000000800 */
[----:B------:R-:W-:Y:S02]  /*40d0*/  ULEA UR10, UR43, 0xffffffc0, 0x6 ;  /* 0xffffffc02b0a7891 */ /* 0x000fe4000f8e303f */
[----:B------:R-:W-:Y:S01]  /*40e0*/  UIMAD UR5, UR41, UR11, UR5 ;  /* 0x0000000b290572a4 */ /* 0x000fe2000f8e0205 */
[----:B------:R-:W-:Y:S01]  /*40f0*/  IMAD.IADD R3, R22, 0x1, -R3 ;  /* 0x0000000116037824 */ /* 0x000fe200078e0a03 */
[----:B------:R-:W-:Y:S01]  /*4100*/  UPRMT UR4, UR42, 0x654, UR4 ;  /* 0x000006542a047896 */ /* 0x000fe20008000004 */
[----:B------:R-:W1:Y:S01]  /*4110*/  @P0 LDC R5, c[0x0][0x44c] ;  /* 0x00011300ff050b82 */ /* 0x000e620000000800 */
[----:B------:R-:W-:Y:S01]  /*4120*/  ULDC UR7, c[0x0][0x9dc] ;  /* 0x0002770000077ab9 */ /* 0x000fe20000000800 */
[----:B------:R-:W-:Y:S01]  /*4130*/  ULDC UR14, c[0x0][0x288] ;  /* 0x0000a200000e7ab9 */ /* 0x000fe20000000800 */
[----:B------:R-:W-:Y:S01]  /*4140*/  LEA.HI R2, R3, R3, RZ, 0x1 ;  /* 0x0000000303027211 */ /* 0x000fe200078f08ff */
[----:B------:R-:W-:Y:S01]  /*4150*/  ULOP3.LUT UR7, URZ, UR7, URZ, 0x33, !UPT ;  /* 0x000000073f077292 */ /* 0x000fe2000f8e333f */
[----:B------:R-:W-:-:S02]  /*4160*/  ULDC UR15, c[0x0][0x9e0] ;  /* 0x00027800000f7ab9 */ /* 0x000fc40000000800 */
[----:B------:R-:W-:Y:S01]  /*4170*/  LOP3.LUT R2, R2, 0x1ffffffe, RZ, 0xc0, !PT ;  /* 0x1ffffffe02027812 */ /* 0x000fe200078ec0ff */
[----:B------:R-:W2:Y:S04]  /*4180*/  @P0 LDC R7, c[0x0][0x450] ;  /* 0x00011400ff070b82 */ /* 0x000ea80000000800 */
[----:B------:R-:W-:Y:S01]  /*4190*/  IMAD.IADD R2, R3, 0x1, -R2 ;  /* 0x0000000103027824 */ /* 0x000fe200078e0a02 */
[----:B------:R-:W-:Y:S01]  /*41a0*/  IADD3 R3, R152, R9, RZ ;  /* 0x0000000998037210 */ /* 0x000fe20007ffe0ff */
[----:B------:R-:W-:Y:S01]  /*41b0*/  SYNCS.ARRIVE.TRANS64.RED.A1T0 RZ, [UR4], RZ ;  /* 0x000000ffffff79a7 */ /* 0x000fe20008100404 */
[----:B------:R-:W-:-:S03]  /*41c0*/  UIMAD UR4, UR41, UR11, -UR10 ;  /* 0x0000000b290472a4 */ /* 0x000fc6000f8e0a0a */
[----:B------:R-:W-:-:S04]  /*41d0*/  IMAD R2, R2, 0x8, R3 ;  /* 0x0000000802027824 */ /* 0x000fc800078e0203 */
[----:B------:R-:W-:Y:S01]  /*41e0*/  IMAD.MOV.U32 R3, RZ, RZ, R2 ;  /* 0x000000ffff037224 */ /* 0x000fe200078e0002 */
[----:B------:R-:W-:Y:S01]  /*41f0*/  IADD3 R8, -R0, UR4, RZ ;  /* 0x0000000400087c10 */ /* 0x000fe2000fffe1ff */
[----:B-1----:R-:W-:-:S04]  /*4200*/  @P0 IMAD.HI.U32 R4, R2, R5, RZ ;  /* 0x0000000502040227 */ /* 0x002fc800078e00ff */
[----:B------:R-:W-:Y:S01]  /*4210*/  IMAD.U32 R5, RZ, RZ, UR5 ;  /* 0x00000005ff057e24 */ /* 0x000fe2000f8e00ff */
[----:B--2---:R-:W-:-:S04]  /*4220*/  @P0 SHF.R.U32.HI R3, RZ, R7, R4 ;  /* 0x00000007ff030219 */ /* 0x004fc80000011604 */
[----:B------:R-:W-:Y:S01]  /*4230*/  IADD3 R4, R5, -UR14, -R0 ;  /* 0x8000000e05047c10 */ /* 0x000fe2000fffe800 */
[----:B------:R-:W1:Y:S03]  /*4240*/  SHFL.IDX PT, R7, R3, RZ, 0x1c1f ;  /* 0x001c1fff03077589 */ /* 0x000e6600000e0000 */
[C---:B------:R-:W-:Y:S01]  /*4250*/  IADD3 R12, R4.reuse, UR7, RZ ;  /* 0x00000007040c7c10 */ /* 0x040fe2000fffe0ff */
[----:B------:R-:W-:-:S05]  /*4260*/  VIADD R11, R4, UR15 ;  /* 0x0000000f040b7c36 */ /* 0x000fca0008000000 */
[----:B-1----:R-:W-:Y:S01]  /*4270*/  VIADDMNMX R4, R7, R11, R8, PT ;  /* 0x0000000b07047246 */ /* 0x002fe20003800108 */
[----:B------:R-:W-:Y:S01]  /*4280*/  IMAD.IADD R5, R12, 0x1, R7 ;  /* 0x000000010c057824 */ /* 0x000fe200078e0207 */
[----:B------:R-:W-:Y:S06]  /*4290*/  @!P1 BRA `(.L_x_4905) ;  /* 0x0000000000689947 */ /* 0x000fec0003800000 */
[----:B------:R-:W-:Y:S01]  /*42a0*/  IMAD.U32 R6, RZ, RZ, UR11 ;  /* 0x0000000bff067e24 */ /* 0x000fe2000f8e00ff */
[----:B------:R-:W-:Y:S03]  /*42b0*/  BSSY B0, `(.L_x_4906) ;  /* 0x0000014000007945 */ /* 0x000fe60003800000 */
[----:B------:R-:W-:-:S04]  /*42c0*/  IMAD R6, R6, UR41, R7 ;  /* 0x0000002906067c24 */ /* 0x000fc8000f8e0207 */
[----:B------:R-:W-:-:S05]  /*42d0*/  VIADD R7, R6, -UR14 ;  /* 0x8000000e06077c36 */ /* 0x000fca0008000000 */
[----:B------:R-:W-:-:S13]  /*42e0*/  ISETP.GT.AND P0, PT, R7, -0x1, PT ;  /* 0xffffffff0700780c */ /* 0x000fda0003f04270 */
[----:B------:R-:W-:Y:S05]  /*42f0*/  @P0 BRA `(.L_x_4907) ;  /* 0x0000000000240947 */ /* 0x000fea0003800000 */
[----:B------:R-:W-:Y:S01]  /*4300*/  ULDC UR4, c[0x0][0x9e4] ;  /* 0x0002790000047ab9 */ /* 0x000fe20000000800 */
[----:B------:R-:W-:Y:S01]  /*4310*/  LOP3.LUT R7, RZ, R7, RZ, 0x33, !PT ;  /* 0x00000007ff077212 */ /* 0x000fe200078e33ff */
[----:B------:R-:W-:-:S05]  /*4320*/  IMAD.U32 R14, RZ, RZ, UR4 ;  /* 0x00000004ff0e7e24 */ /* 0x000fca000f8e00ff */
[----:B------:R-:W-:-:S13]  /*4330*/  ISETP.NE.AND P0, PT, R14, 0x1, PT ;  /* 0x000000010e00780c */ /* 0x000fda0003f05270 */
[----:B------:R-:W1:Y:S02]  /*4340*/  @P0 LDC.64 R20, c[0x0][0x9e8] ;  /* 0x00027a00ff140b82 */ /* 0x000e640000000a00 */
[----:B-1----:R-:W-:-:S05]  /*4350*/  @P0 IMAD.HI.U32 R6, R7, R20, RZ ;  /* 0x0000001407060227 */ /* 0x002fca00078e00ff */
[----:B------:R-:W-:-:S04]  /*4360*/  @P0 SHF.R.U32.HI R7, RZ, R21, R6 ;  /* 0x00000015ff070219 */ /* 0x000fc80000011606 */
[----:B------:R-:W-:Y:S01]  /*4370*/  LOP3.LUT R7, RZ, R7, RZ, 0x33, !PT ;  /* 0x00000007ff077212 */ /* 0x000fe200078e33ff */
[----:B------:R-:W-:Y:S06]  /*4380*/  BRA `(.L_x_4908) ;  /* 0x0000000000187947 */ /* 0x000fec0003800000 */
.L_x_4907:
[----:B------:R-:W-:Y:S02]  /*4390*/  ULDC UR4, c[0x0][0x9e4] ;  /* 0x0002790000047ab9 */ /* 0x000fe40000000800 */
[----:B------:R-:W-:-:S04]  /*43a0*/  MOV R14, UR4 ;  /* 0x00000004000e7c02 */ /* 0x000fc80008000f00 */
[----:B------:R-:W-:-:S13]  /*43b0*/  ISETP.NE.AND P0, PT, R14, 0x1, PT ;  /* 0x000000010e00780c */ /* 0x000fda0003f05270 */
[----:B------:R-:W1:Y:S02]  /*43c0*/  @P0 LDC.64 R20, c[0x0][0x9e8] ;  /* 0x00027a00ff140b82 */ /* 0x000e640000000a00 */
[----:B-1----:R-:W-:-:S05]  /*43d0*/  @P0 IMAD.HI.U32 R6, R7, R20, RZ ;  /* 0x0000001407060227 */ /* 0x002fca00078e00ff */
[----:B------:R-:W-:-:S07]  /*43e0*/  @P0 SHF.R.U32.HI R7, RZ, R21, R6 ;  /* 0x00000015ff070219 */ /* 0x000fce0000011606 */
.L_x_4908:
[----:B------:R-:W-:Y:S05]  /*43f0*/  BSYNC B0 ;  /* 0x0000000000007941 */ /* 0x000fea0003800000 */
.L_x_4906:
[----:B------:R-:W-:-:S04]  /*4400*/  IMAD R7, R7, R14, -UR10 ;  /* 0x8000000a07077e24 */ /* 0x000fc8000f8e020e */
[----:B------:R-:W-:-:S05]  /*4410*/  IMAD.IADD R7, R7, 0x1, -R0 ;  /* 0x0000000107077824 */ /* 0x000fca00078e0a00 */
[----:B------:R-:W-:Y:S02]  /*4420*/  VIADDMNMX R4, R7, R14, R4, PT ;  /* 0x0000000e07047246 */ /* 0x000fe40003800104 */
[----:B------:R-:W-:-:S07]  /*4430*/  VIMNMX R5, R5, R7, !PT ;  /* 0x0000000705057248 */ /* 0x000fce0007fe0100 */
.L_x_4905:
[----:B------:R-:W1:Y:S02]  /*4440*/  SHFL.IDX PT, R3, R3, 0x1, 0x1c1f ;  /* 0x003c1f0003037f89 */ /* 0x000e6400000e0000 */
        /* <DEDUP_REMOVED lines=10> */
[----:B------:R-:W-:Y:S02]  /*44f0*/  LOP3.LUT R3, RZ, R3, RZ, 0x33, !PT ;  /* 0x00000003ff037212 */ /* 0x000fe400078e33ff */
[----:B------:R-:W-:-:S04]  /*4500*/  MOV R12, UR4 ;  /* 0x00000004000c7c02 */ /* 0x000fc80008000f00 */
[----:B------:R-:W-:-:S13]  /*4510*/  ISETP.NE.AND P0, PT, R12, 0x1, PT ;  /* 0x000000010c00780c */ /* 0x000fda0003f05270 */
[----:B------:R-:W1:Y:S02]  /*4520*/  @P0 LDC.64 R14, c[0x0][0x9e8] ;  /* 0x00027a00ff0e0b82 */ /* 0x000e640000000a00 */
[----:B-1----:R-:W-:-:S05]  /*4530*/  @P0 IMAD.HI.U32 R8, R3, R14, RZ ;  /* 0x0000000e03080227 */ /* 0x002fca00078e00ff */
[----:B------:R-:W-:-:S04]  /*4540*/  @P0 SHF.R.U32.HI R3, RZ, R15, R8 ;  /* 0x0000000fff030219 */ /* 0x000fc80000011608 */
[----:B------:R-:W-:Y:S01]  /*4550*/  LOP3.LUT R3, RZ, R3, RZ, 0x33, !PT ;  /* 0x00000003ff037212 */ /* 0x000fe200078e33ff */
[----:B------:R-:W-:Y:S06]  /*4560*/  BRA `(.L_x_4912) ;  /* 0x0000000000187947 */ /* 0x000fec0003800000 */
.L_x_4911:
[----:B------:R-:W-:Y:S02]  /*4570*/  ULDC UR4, c[0x0][0x9e4] ;  /* 0x0002790000047ab9 */ /* 0x000fe40000000800 */
[----:B------:R-:W-:-:S05]  /*4580*/  IMAD.U32 R12, RZ, RZ, UR4 ;  /* 0x00000004ff0c7e24 */ /* 0x000fca000f8e00ff */
[----:B------:R-:W-:-:S13]  /*4590*/  ISETP.NE.AND P0, PT, R12, 0x1, PT ;  /* 0x000000010c00780c */ /* 0x000fda0003f05270 */
[----:B------:R-:W1:Y:S02]  /*45a0*/  @P0 LDC.64 R14, c[0x0][0x9e8] ;  /* 0x00027a00ff0e0b82 */ /* 0x000e640000000a00 */
[----:B-1----:R-:W-:-:S05]  /*45b0*/  @P0 IMAD.HI.U32 R8, R3, R14, RZ ;  /* 0x0000000e03080227 */ /* 0x002fca00078e00ff */
[----:B------:R-:W-:-:S07]  /*45c0*/  @P0 SHF.R.U32.HI R3, RZ, R15, R8 ;  /* 0x0000000fff030219 */ /* 0x000fce0000011608 */
.L_x_4912:
[----:B------:R-:W-:Y:S05]  /*45d0*/  BSYNC B0 ;  /* 0x0000000000007941 */ /* 0x000fea0003800000 */
.L_x_4910:
[----:B------:R-:W-:-:S04]  /*45e0*/  IMAD R3, R3, R12, -UR10 ;  /* 0x8000000a03037e24 */ /* 0x000fc8000f8e020c */
[----:B------:R-:W-:-:S05]  /*45f0*/  IMAD.IADD R3, R3, 0x1, -R0 ;  /* 0x0000000103037824 */ /* 0x000fca00078e0a00 */
[----:B------:R-:W-:Y:S02]  /*4600*/  VIADDMNMX R6, R3, R12, R6, PT ;  /* 0x0000000c03067246 */ /* 0x000fe40003800106 */
[----:B------:R-:W-:-:S07]  /*4610*/  VIMNMX R7, R7, R3, !PT ;  /* 0x0000000307077248 */ /* 0x000fce0007fe0100 */
.L_x_4909:
[----:B------:R-:W-:Y:S01]  /*4620*/  UIMAD UR4, UR43, UR6, 0x40 ;  /* 0x000000402b0474a4 */ /* 0x000fe2000f8e0206 */
[----:B------:R-:W-:Y:S03]  /*4630*/  BAR.SYNC.DEFER_BLOCKING 0xf, 0x100 ;  /* 0x03c4000000007b1d */ /* 0x000fe60000010000 */
[----:B------:R-:W-:Y:S02]  /*4640*/  UISETP.GE.AND UP5, UPT, UR4, 0x1, UPT ;  /* 0x000000010400788c */ /* 0x000fe4000bfa6270 */
[----:B------:R-:W-:Y:S02]  /*4650*/  UISETP.GE.AND UP6, UPT, UR4, 0x2, UPT ;  /* 0x000000020400788c */ /* 0x000fe4000bfc6270 */
[----:B------:R-:W-:Y:S02]  /*4660*/  UISETP.GE.AND UP0, UPT, UR4, 0x9, UPT ;  /* 0x000000090400788c */ /* 0x000fe4000bf06270 */
[----:B------:R-:W-:Y:S01]  /*4670*/  PLOP3.LUT P1, PT, PT, PT, UP5, 0x40, 0x0 ;  /* 0x000000000000781c */ /* 0x000fe20003f2e858 */
[----:B------:R-:W-:Y:S01]  /*4680*/  UISETP.GE.AND UP1, UPT, UR4, 0xa, UPT ;  /* 0x0000000a0400788c */ /* 0x000fe2000bf26270 */
[----:B------:R-:W-:Y:S01]  /*4690*/  PLOP3.LUT P3, PT, PT, PT, UP6, 0x40, 0x0 ;  /* 0x000000000000781c */ /* 0x000fe20003f6e868 */
[----:B------:R-:W-:Y:S01]  /*46a0*/  UISETP.GE.AND UP2, UPT, UR4, 0x11, UPT ;  /* 0x000000110400788c */ /* 0x000fe2000bf46270 */
[C---:B------:R-:W-:Y:S01]  /*46b0*/  ISETP.GT.AND P1, PT, R5.reuse, RZ, P1 ;  /* 0x000000ff0500720c */ /* 0x040fe20000f24270 */
[----:B------:R-:W-:Y:S01]  /*46c0*/  UISETP.GE.AND UP3, UPT, UR4, 0x12, UPT ;  /* 0x000000120400788c */ /* 0x000fe2000bf66270 */
[----:B------:R-:W-:Y:S01]  /*46d0*/  ISETP.GT.AND P3, PT, R5, 0x1, P3 ;  /* 0x000000010500780c */ /* 0x000fe20001f64270 */
[----:B------:R-:W-:Y:S01]  /*46e0*/  UISETP.GE.AND UP4, UPT, UR4, 0x19, UPT ;  /* 0x000000190400788c */ /* 0x000fe2000bf86270 */
[----:B------:R-:W-:Y:S01]  /*46f0*/  ISETP.LT.OR P1, PT, R4, 0x1, P1 ;  /* 0x000000010400780c */ /* 0x000fe20000f21670 */
[----:B------:R-:W-:Y:S01]  /*4700*/  ULDC UR10, c[0x0][0x988] ;  /* 0x00026200000a7ab9 */ /* 0x000fe20000000800 */
[----:B------:R-:W-:Y:S01]  /*4710*/  PLOP3.LUT P2, PT, PT, PT, UP6, 0x40, 0x0 ;  /* 0x000000000000781c */ /* 0x000fe20003f4e868 */
[----:B------:R-:W-:Y:S01]  /*4720*/  UISETP.GE.AND UP6, UPT, UR4, 0x21, UPT ;  /* 0x000000210400788c */ /* 0x000fe2000bfc6270 */
[----:B------:R-:W-:-:S02]  /*4730*/  FSEL R24, R24, -INF , !P1 ;  /* 0xff80000018187808 */ /* 0x000fc40004800000 */
[----:B------:R-:W-:Y:S02]  /*4740*/  PLOP3.LUT P1, PT, PT, PT, UP0, 0x40, 0x0 ;  /* 0x000000000000781c */ /* 0x000fe40003f2e808 */
[----:B------:R-:W-:Y:S02]  /*4750*/  ISETP.LT.OR P3, PT, R4, 0x2, P3 ;  /* 0x000000020400780c */ /* 0x000fe40001f61670 */
[----:B------:R-:W-:Y:S02]  /*4760*/  ISETP.GT.AND P2, PT, R7, 0x1, P2 ;  /* 0x000000010700780c */ /* 0x000fe40001744270 */
[----:B------:R-:W-:Y:S02]  /*4770*/  ISETP.GT.AND P1, PT, R5, 0x8, P1 ;  /* 0x000000080500780c */ /* 0x000fe40000f24270 */
[----:B------:R-:W-:Y:S01]  /*4780*/  PLOP3.LUT P0, PT, PT, PT, UP5, 0x40, 0x0 ;  /* 0x000000000000781c */ /* 0x000fe20003f0e858 */
[----:B------:R-:W-:Y:S01]  /*4790*/  UISETP.GE.AND UP5, UPT, UR4, 0x1a, UPT ;  /* 0x0000001a0400788c */ /* 0x000fe2000bfa6270 */
[----:B------:R-:W-:-:S02]  /*47a0*/  FSEL R25, R25, -INF , !P3 ;  /* 0xff80000019197808 */ /* 0x000fc40005800000 */
[----:B------:R-:W-:Y:S02]  /*47b0*/  PLOP3.LUT P3, PT, PT, PT, UP1, 0x40, 0x0 ;  /* 0x000000000000781c */ /* 0x000fe40003f6e818 */
[----:B------:R-:W-:Y:S02]  /*47c0*/  ISETP.LT.OR P2, PT, R6, 0x2, P2 ;  /* 0x000000020600780c */ /* 0x000fe40001741670 */
[----:B------:R-:W-:Y:S02]  /*47d0*/  ISETP.LT.OR P1, PT, R4, 0x9, P1 ;  /* 0x000000090400780c */ /* 0x000fe40000f21670 */
[----:B------:R-:W-:Y:S02]  /*47e0*/  ISETP.GT.AND P0, PT, R7, RZ, P0 ;  /* 0x000000ff0700720c */ /* 0x000fe40000704270 */
[----:B------:R-:W-:Y:S02]  /*47f0*/  ISETP.GT.AND P3, PT, R5, 0x9, P3 ;  /* 0x000000090500780c */ /* 0x000fe40001f64270 */
[----:B------:R-:W-:-:S02]  /*4800*/  FSEL R27, R27, -INF , !P2 ;  /* 0xff8000001b1b7808 */ /* 0x000fc40005000000 */
[----:B------:R-:W-:Y:S02]  /*4810*/  FSEL R28, R28, -INF , !P1 ;  /* 0xff8000001c1c7808 */ /* 0x000fe40004800000 */
[----:B------:R-:W-:Y:S01]  /*4820*/  PLOP3.LUT P2, PT, PT, PT, UP1, 0x40, 0x0 ;  /* 0x000000000000781c */ /* 0x000fe20003f4e818 */
[----:B------:R-:W-:Y:S01]  /*4830*/  UISETP.GE.AND UP1, UPT, UR4, 0x29, UPT ;  /* 0x000000290400788c */ /* 0x000fe2000bf26270 */
[----:B------:R-:W-:Y:S02]  /*4840*/  PLOP3.LUT P1, PT, PT, PT, UP2, 0x40, 0x0 ;  /* 0x000000000000781c */ /* 0x000fe40003f2e828 */
[----:B------:R-:W-:Y:S02]  /*4850*/  ISETP.LT.OR P0, PT, R6, 0x1, P0 ;  /* 0x000000010600780c */ /* 0x000fe40000701670 */
[----:B------:R-:W-:Y:S02]  /*4860*/  ISETP.LT.OR P3, PT, R4, 0xa, P3 ;  /* 0x0000000a0400780c */ /* 0x000fe40001f61670 */
[----:B------:R-:W-:-:S02]  /*4870*/  ISETP.GT.AND P2, PT, R7, 0x9, P2 ;  /* 0x000000090700780c */ /* 0x000fc40001744270 */
[----:B------:R-:W-:Y:S02]  /*4880*/  ISETP.GT.AND P1, PT, R5, 0x10, P1 ;  /* 0x000000100500780c */ /* 0x000fe40000f24270 */
[----:B------:R-:W-:Y:S02]  /*4890*/  FSEL R26, R26, -INF , !P0 ;  /* 0xff8000001a1a7808 */ /* 0x000fe40004000000 */
[----:B------:R-:W-:Y:S01]  /*48a0*/  PLOP3.LUT P0, PT, PT, PT, UP0, 0x40, 0x0 ;  /* 0x000000000000781c */ /* 0x000fe20003f0e808 */
[----:B------:R-:W-:Y:S01]  /*48b0*/  UISETP.GE.AND UP0, UPT, UR4, 0x22, UPT ;  /* 0x000000220400788c */ /* 0x000fe2000bf06270 */
[----:B------:R-:W-:Y:S02]  /*48c0*/  FSEL R29, R29, -INF , !P3 ;  /* 0xff8000001d1d7808 */ /* 0x000fe40005800000 */
[----:B------:R-:W-:Y:S01]  /*48d0*/  PLOP3.LUT P3, PT, PT, PT, UP3, 0x40, 0x0 ;  /* 0x000000000000781c */ /* 0x000fe20003f6e838 */
[----:B------:R-:W-:Y:S01]  /*48e0*/  UP2UR UR5, UPR, URZ, 0x1 ;  /* 0x000000013f057883 */ /* 0x000fe20008000000 */
[----:B------:R-:W-:-:S02]  /*48f0*/  ISETP.LT.OR P2, PT, R6, 0xa, P2 ;  /* 0x0000000a0600780c */ /* 0x000fc40001741670 */
[----:B------:R-:W-:Y:S02]  /*4900*/  ISETP.LT.OR P1, PT, R4, 0x11, P1 ;  /* 0x000000110400780c */ /* 0x000fe40000f21670 */
[----:B------:R-:W-:Y:S02]  /*4910*/  ISETP.GT.AND P0, PT, R7, 0x8, P0 ;  /* 0x000000080700780c */ /* 0x000fe40000704270 */
[----:B------:R-:W-:Y:S02]  /*4920*/  ISETP.GT.AND P3, PT, R5, 0x11, P3 ;  /* 0x000000110500780c */ /* 0x000fe40001f64270 */
[----:B------:R-:W-:Y:S02]  /*4930*/  FSEL R31, R31, -INF , !P2 ;  /* 0xff8000001f1f7808 */ /* 0x000fe40005000000 */
[----:B------:R-:W-:Y:S02]  /*4940*/  FSEL R32, R32, -INF , !P1 ;  /* 0xff80000020207808 */ /* 0x000fe40004800000 */
[----:B------:R-:W-:-:S02]  /*4950*/  PLOP3.LUT P2, PT, PT, PT, UP4, 0x40, 0x0 ;  /* 0x000000000000781c */ /* 0x000fc40003f4e848 */
[----:B------:R-:W-:Y:S02]  /*4960*/  PLOP3.LUT P1, PT, PT, PT, UP5, 0x40, 0x0 ;  /* 0x000000000000781c */ /* 0x000fe40003f2e858 */
[----:B------:R-:W-:Y:S02]  /*4970*/  ISETP.LT.OR P0, PT, R6, 0x9, P0 ;  /* 0x000000090600780c */ /* 0x000fe40000701670 */
[----:B------:R-:W-:Y:S02]  /*4980*/  ISETP.LT.OR P3, PT, R4, 0x12, P3 ;  /* 0x000000120400780c */ /* 0x000fe40001f61670 */
[C---:B------:R-:W-:Y:S02]  /*4990*/  ISETP.GT.AND P2, PT, R5.reuse, 0x18, P2 ;  /* 0x000000180500780c */ /* 0x040fe40001744270 */
[----:B------:R-:W-:Y:S02]  /*49a0*/  ISETP.GT.AND P1, PT, R5, 0x19, P1 ;  /* 0x000000190500780c */ /* 0x000fe40000f24270 */
[----:B------:R-:W-:-:S02]  /*49b0*/  FSEL R30, R30, -INF , !P0 ;  /* 0xff8000001e1e7808 */ /* 0x000fc40004000000 */
[----:B------:R-:W-:Y:S01]  /*49c0*/  PLOP3.LUT P0, PT, PT, PT, UP2, 0x40, 0x0 ;  /* 0x000000000000781c */ /* 0x000fe20003f0e828 */
[----:B------:R-:W-:Y:S01]  /*49d0*/  UISETP.GE.AND UP2, UPT, UR4, 0x2a, UPT ;  /* 0x0000002a0400788c */ /* 0x000fe2000bf46270 */
[----:B------:R-:W-:Y:S02]  /*49e0*/  FSEL R33, R33, -INF , !P3 ;  /* 0xff80000021217808 */ /* 0x000fe40005800000 */
[----:B------:R-:W-:Y:S01]  /*49f0*/  PLOP3.LUT P3, PT, PT, PT, UP6, 0x40, 0x0 ;  /* 0x000000000000781c */ /* 0x000fe20003f6e868 */
[----:B------:R-:W-:Y:S01]  /*4a00*/  UISETP.GE.AND UP6, UPT, UR4, 0x3a, UPT ;  /* 0x0000003a0400788c */ /* 0x000fe2000bfc6270 */
[C---:B------:R-:W-:Y:S02]  /*4a10*/  ISETP.LT.OR P2, PT, R4.reuse, 0x19, P2 ;  /* 0x000000190400780c */ /* 0x040fe40001741670 */
[----:B------:R-:W-:Y:S02]  /*4a20*/  ISETP.LT.OR P1, PT, R4, 0x1a, P1 ;  /* 0x0000001a0400780c */ /* 0x000fe40000f21670 */
[----:B------:R-:W-:-:S02]  /*4a30*/  ISETP.GT.AND P0, PT, R7, 0x10, P0 ;  /* 0x000000100700780c */ /* 0x000fc40000704270 */
[----:B------:R-:W-:Y:S02]  /*4a40*/  ISETP.GT.AND P3, PT, R5, 0x20, P3 ;  /* 0x000000200500780c */ /* 0x000fe40001f64270 */
[----:B------:R-:W-:Y:S02]  /*4a50*/  FSEL R36, R36, -INF , !P2 ;  /* 0xff80000024247808 */ /* 0x000fe40005000000 */
[----:B------:R-:W-:Y:S02]  /*4a60*/  FSEL R37, R37, -INF , !P1 ;  /* 0xff80000025257808 */ /* 0x000fe40004800000 */
[----:B------:R-:W-:Y:S01]  /*4a70*/  PLOP3.LUT P2, PT, PT, PT, UP0, 0x40, 0x0 ;  /* 0x000000000000781c */ /* 0x000fe20003f4e808 */
[----:B------:R-:W-:Y:S01]  /*4a80*/  UISETP.GE.AND UP0, UPT, UR4, 0x21, UPT ;  /* 0x000000210400788c */ /* 0x000fe2000bf06270 */
[----:B------:R-:W-:Y:S02]  /*4a90*/  PLOP3.LUT P1, PT, PT, PT, UP1, 0x40, 0x0 ;  /* 0x000000000000781c */ /* 0x000fe40003f2e818 */
[----:B------:R-:W-:-:S02]  /*4aa0*/  ISETP.LT.OR P0, PT, R6, 0x11, P0 ;  /* 0x000000110600780c */ /* 0x000fc40000701670 */
[----:B------:R-:W-:Y:S02]  /*4ab0*/  ISETP.LT.OR P3, PT, R4, 0x21, P3 ;  /* 0x000000210400780c */ /* 0x000fe40001f61670 */
[C---:B------:R-:W-:Y:S02]  /*4ac0*/  ISETP.GT.AND P2, PT, R5.reuse, 0x21, P2 ;  /* 0x000000210500780c */ /* 0x040fe40001744270 */
[----:B------:R-:W-:Y:S02]  /*4ad0*/  ISETP.GT.AND P1, PT, R5, 0x28, P1 ;  /* 0x000000280500780c */ /* 0x000fe40000f24270 */
[----:B------:R-:W-:Y:S02]  /*4ae0*/  FSEL R34, R34, -INF , !P0 ;  /* 0xff80000022227808 */ /* 0x000fe40004000000 */
[----:B------:R-:W-:Y:S01]  /*4af0*/  PLOP3.LUT P0, PT, PT, PT, UP3, 0x40, 0x0 ;  /* 0x000000000000781c */ /* 0x000fe20003f0e838 */
[----:B------:R-:W-:Y:S01]  /*4b00*/  UISETP.GE.AND UP3, UPT, UR4, 0x31, UPT ;  /* 0x000000310400788c */ /* 0x000fe2000bf66270 */
[----:B------:R-:W-:-:S02]  /*4b10*/  FSEL R40, R40, -INF , !P3 ;  /* 0xff80000028287808 */ /* 0x000fc40005800000 */
[----:B------:R-:W-:Y:S02]  /*4b20*/  PLOP3.LUT P3, PT, PT, PT, UP2, 0x40, 0x0 ;  /* 0x000000000000781c */ /* 0x000fe40003f6e828 */
[C---:B------:R-:W-:Y:S02]  /*4b30*/  ISETP.LT.OR P2, PT, R4.reuse, 0x22, P2 ;  /* 0x000000220400780c */ /* 0x040fe40001741670 */
[----:B------:R-:W-:Y:S02]  /*4b40*/  ISETP.LT.OR P1, PT, R4, 0x29, P1 ;  /* 0x000000290400780c */ /* 0x000fe40000f21670 */
[----:B------:R-:W-:Y:S02]  /*4b50*/  ISETP.GT.AND P3, PT, R5, 0x29, P3 ;  /* 0x000000290500780c */ /* 0x000fe40001f64270 */
[----:B------:R-:W-:Y:S02]  /*4b60*/  FSEL R41, R41, -INF , !P2 ;  /* 0xff80000029297808 */ /* 0x000fe40005000000 */
[----:B------:R-:W-:-:S02]  /*4b70*/  FSEL R44, R44, -INF , !P1 ;  /* 0xff8000002c2c7808 */ /* 0x000fc40004800000 */
[----:B------:R-:W-:Y:S01]  /*4b80*/  PLOP3.LUT P2, PT, PT, PT, UP4, 0x40, 0x0 ;  /* 0x000000000000781c */ /* 0x000fe20003f4e848 */
[----:B------:R-:W-:Y:S01]  /*4b90*/  UISETP.GE.AND UP4, UPT, UR4, 0x32, UPT ;  /* 0x000000320400788c */ /* 0x000fe2000bf86270 */
[----:B------:R-:W-:Y:S02]  /*4ba0*/  PLOP3.LUT P1, PT, PT, PT, UP3, 0x40, 0x0 ;  /* 0x000000000000781c */ /* 0x000fe40003f2e838 */
[----:B------:R-:W-:Y:S02]  /*4bb0*/  ISETP.LT.OR P3, PT, R4, 0x2a, P3 ;  /* 0x0000002a0400780c */ /* 0x000fe40001f61670 */
[----:B------:R-:W-:Y:S02]  /*4bc0*/  ISETP.GT.AND P1, PT, R5, 0x30, P1 ;  /* 0x000000300500780c */ /* 0x000fe40000f24270 */
[----:B------:R-:W-:Y:S02]  /*4bd0*/  FSEL R45, R45, -INF , !P3 ;  /* 0xff8000002d2d7808 */ /* 0x000fe40005800000 */
[----:B------:R-:W-:-:S02]  /*4be0*/  PLOP3.LUT P3, PT, PT, PT, UP4, 0x40, 0x0 ;  /* 0x000000000000781c */ /* 0x000fc40003f6e848 */
[----:B------:R-:W-:Y:S02]  /*4bf0*/  ISETP.LT.OR P1, PT, R4, 0x31, P1 ;  /* 0x000000310400780c */ /* 0x000fe40000f21670 */
[----:B------:R-:W-:Y:S02]  /*4c00*/  ISETP.GT.AND P3, PT, R5, 0x31, P3 ;  /* 0x000000310500780c */ /* 0x000fe40001f64270 */
[----:B------:R-:W-:Y:S02]  /*4c10*/  FSEL R48, R48, -INF , !P1 ;  /* 0xff80000030307808 */ /* 0x000fe40004800000 */
[----:B------:R-:W-:Y:S01]  /*4c20*/  PLOP3.LUT P1, PT, PT, PT, UP5, 0x40, 0x0 ;  /* 0x000000000000781c */ /* 0x000fe20003f2e858 */
[----:B------:R-:W-:Y:S01]  /*4c30*/  UISETP.GE.AND UP5, UPT, UR4, 0x39, UPT ;  /* 0x000000390400788c */ /* 0x000fe2000bfa6270 */
[----:B------:R-:W-:Y:S02]  /*4c40*/  ISETP.LT.OR P3, PT, R4, 0x32, P3 ;  /* 0x000000320400780c */ /* 0x000fe40001f61670 */
[----:B------:R-:W-:-:S02]  /*4c50*/  FMNMX.FTZ R3, R24, R25, !PT ;  /* 0x0000001918037209 */ /* 0x000fc40007810000 */
[----:B------:R-:W-:Y:S02]  /*4c60*/  FSEL R49, R49, -INF , !P3 ;  /* 0xff80000031317808 */ /* 0x000fe40005800000 */
[----:B------:R-:W-:Y:S02]  /*4c70*/  PLOP3.LUT P3, PT, PT, PT, UP5, 0x40, 0x0 ;  /* 0x000000000000781c */ /* 0x000fe40003f6e858 */
[----:B------:R-:W-:Y:S02]  /*4c80*/  ISETP.GT.AND P0, PT, R7, 0x11, P0 ;  /* 0x000000110700780c */ /* 0x000fe40000704270 */
[----:B------:R-:W-:Y:S02]  /*4c90*/  ISETP.GT.AND P3, PT, R5, 0x38, P3 ;  /* 0x000000380500780c */ /* 0x000fe40001f64270 */
[----:B------:R-:W-:Y:S02]  /*4ca0*/  ISETP.GT.AND P2, PT, R7, 0x18, P2 ;  /* 0x000000180700780c */ /* 0x000fe40001744270 */
[----:B------:R-:W-:-:S02]  /*4cb0*/  ISETP.LT.OR P3, PT, R4, 0x39, P3 ;  /* 0x000000390400780c */ /* 0x000fc40001f61670 */
[----:B------:R-:W-:Y:S02]  /*4cc0*/  ISETP.LT.OR P0, PT, R6, 0x12, P0 ;  /* 0x000000120600780c */ /* 0x000fe40000701670 */
[----:B------:R-:W-:Y:S02]  /*4cd0*/  FSEL R52, R52, -INF , !P3 ;  /* 0xff80000034347808 */ /* 0x000fe40005800000 */
[----:B------:R-:W-:Y:S02]  /*4ce0*/  PLOP3.LUT P3, PT, PT, PT, UP6, 0x40, 0x0 ;  /* 0x000000000000781c */ /* 0x000fe40003f6e868 */
[----:B------:R-:W-:Y:S02]  /*4cf0*/  ISETP.LT.OR P2, PT, R6, 0x19, P2 ;  /* 0x000000190600780c */ /* 0x000fe40001741670 */
[----:B------:R-:W-:Y:S02]  /*4d00*/  ISETP.GT.AND P3, PT, R5, 0x39, P3 ;  /* 0x000000390500780c */ /* 0x000fe40001f64270 */
[----:B------:R-:W-:-:S02]  /*4d10*/  FSEL R35, R35, -INF , !P0 ;  /* 0xff80000023237808 */ /* 0x000fc40004000000 */
[----:B------:R-:W-:Y:S02]  /*4d20*/  ISETP.LT.OR P3, PT, R4, 0x3a, P3 ;  /* 0x0000003a0400780c */ /* 0x000fe40001f61670 */
[----:B------:R-:W-:Y:S02]  /*4d30*/  FMNMX.FTZ R4, R28, R3, !PT ;  /* 0x000000031c047209 */ /* 0x000fe40007810000 */
[----:B------:R-:W-:Y:S02]  /*4d40*/  FSEL R53, R53, -INF , !P3 ;  /* 0xff80000035357808 */ /* 0x000fe40005800000 */
[----:B------:R-:W-:Y:S02]  /*4d50*/  FMNMX.FTZ R3, R29, R4, !PT ;  /* 0x000000041d037209 */ /* 0x000fe40007810000 */
[----:B------:R-:W-:Y:S01]  /*4d60*/  PLOP3.LUT P3, PT, PT, PT, UP0, 0x40, 0x0 ;  /* 0x000000000000781c */ /* 0x000fe20003f6e808 */
[----:B------:R-:W-:Y:S01]  /*4d70*/  UISETP.NE.AND UP0, UPT, UR5, URZ, UPT ;  /* 0x0000003f0500728c */ /* 0x000fe2000bf05270 */
[----:B------:R-:W-:-:S02]  /*4d80*/  FMNMX.FTZ R4, R32, R3, !PT ;  /* 0x0000000320047209 */ /* 0x000fc40007810000 */
[----:B------:R-:W-:Y:S02]  /*4d90*/  ISETP.GT.AND P1, PT, R7, 0x19, P1 ;  /* 0x000000190700780c */ /* 0x000fe40000f24270 */
[----:B------:R-:W-:Y:S02]  /*4da0*/  FMNMX.FTZ R3, R33, R4, !PT ;  /* 0x0000000421037209 */ /* 0x000fe40007810000 */
[----:B------:R-:W-:Y:S02]  /*4db0*/  PLOP3.LUT P0, PT, PT, PT, UP0, 0x40, 0x0 ;  /* 0x000000000000781c */ /* 0x000fe40003f0e808 */
[----:B------:R-:W-:Y:S02]  /*4dc0*/  FMNMX.FTZ R4, R36, R3, !PT ;  /* 0x0000000324047209 */ /* 0x000fe40007810000 */
[----:B------:R-:W-:Y:S02]  /*4dd0*/  FSEL R38, R38, -INF , !P2 ;  /* 0xff80000026267808 */ /* 0x000fe40005000000 */
[----:B------:R-:W-:-:S02]  /*4de0*/  FMNMX.FTZ R3, R37, R4, !PT ;  /* 0x0000000425037209 */ /* 0x000fc40007810000 */
[----:B------:R-:W-:Y:S02]  /*4df0*/  ISETP.GT.AND P3, PT, R7, 0x20, P3 ;  /* 0x000000200700780c */ /* 0x000fe40001f64270 */
[----:B------:R-:W-:Y:S02]  /*4e00*/  FMNMX.FTZ R4, R40, R3, !PT ;  /* 0x0000000328047209 */ /* 0x000fe40007810000 */
[----:B------:R-:W-:Y:S02]  /*4e10*/  ISETP.LT.OR P1, PT, R6, 0x1a, P1 ;  /* 0x0000001a0600780c */ /* 0x000fe40000f21670 */
[----:B------:R-:W-:Y:S02]  /*4e20*/  FMNMX.FTZ R3, R41, R4, !PT ;  /* 0x0000000429037209 */ /* 0x000fe40007810000 */
[----:B------:R-:W-:Y:S02]  /*4e30*/  PLOP3.LUT P2, PT, PT, PT, UP1, 0x40, 0x0 ;  /* 0x000000000000781c */ /* 0x000fe40003f4e818 */
[----:B------:R-:W-:-:S02]  /*4e40*/  FMNMX.FTZ R4, R44, R3, !PT ;  /* 0x000000032c047209 */ /* 0x000fc40007810000 */
[----:B------:R-:W-:Y:S02]  /*4e50*/  ISETP.GT.AND P0, PT, R7, 0x21, P0 ;  /* 0x000000210700780c */ /* 0x000fe40000704270 */
[----:B------:R-:W-:Y:S02]  /*4e60*/  FMNMX.FTZ R3, R45, R4, !PT ;  /* 0x000000042d037209 */ /* 0x000fe40007810000 */
[----:B------:R-:W-:Y:S02]  /*4e70*/  ISETP.LT.OR P3, PT, R6, 0x21, P3 ;  /* 0x000000210600780c */ /* 0x000fe40001f61670 */
[----:B------:R-:W-:Y:S02]  /*4e80*/  FMNMX.FTZ R4, R48, R3, !PT ;  /* 0x0000000330047209 */ /* 0x000fe40007810000 */
[----:B------:R-:W-:Y:S02]  /*4e90*/  FSEL R39, R39, -INF , !P1 ;  /* 0xff80000027277808 */ /* 0x000fe40004800000 */
[----:B------:R-:W-:-:S02]  /*4ea0*/  FMNMX.FTZ R3, R49, R4, !PT ;  /* 0x0000000431037209 */ /* 0x000fc40007810000 */
[----:B------:R-:W-:Y:S02]  /*4eb0*/  PLOP3.LUT P1, PT, PT, PT, UP2, 0x40, 0x0 ;  /* 0x000000000000781c */ /* 0x000fe40003f2e828 */
[----:B------:R-:W-:Y:S02]  /*4ec0*/  FMNMX.FTZ R4, R52, R3, !PT ;  /* 0x0000000334047209 */ /* 0x000fe40007810000 */
[----:B------:R-:W-:Y:S02]  /*4ed0*/  ISETP.LT.OR P0, PT, R6, 0x22, P0 ;  /* 0x000000220600780c */ /* 0x000fe40000701670 */
[----:B------:R-:W-:Y:S02]  /*4ee0*/  FMNMX.FTZ R4, R53, R4, !PT ;  /* 0x0000000435047209 */ /* 0x000fe40007810000 */
[----:B------:R-:W-:Y:S02]  /*4ef0*/  FSEL R42, R42, -INF , !P3 ;  /* 0xff8000002a2a7808 */ /* 0x000fe40005800000 */
[----:B------:R-:W-:Y:S01]  /*4f00*/  ISETP.GT.AND P2, PT, R7, 0x28, P2 ;  /* 0x000000280700780c */ /* 0x000fe20001744270 */
[----:B------:R-:W1:Y:S01]  /*4f10*/  SHFL.BFLY PT, R3, R4, 0x2, 0x1f ;  /* 0x0c401f0004037f89 */ /* 0x000e6200000e0000 */
[----:B------:R-:W-:-:S02]  /*4f20*/  PLOP3.LUT P3, PT, PT, PT, UP3, 0x40, 0x0 ;  /* 0x000000000000781c */ /* 0x000fc40003f6e838 */
[----:B------:R-:W-:Y:S02]  /*4f30*/  FSEL R43, R43, -INF , !P0 ;  /* 0xff8000002b2b7808 */ /* 0x000fe40004000000 */
[C---:B------:R-:W-:Y:S02]  /*4f40*/  ISETP.GT.AND P1, PT, R7.reuse, 0x29, P1 ;  /* 0x000000290700780c */ /* 0x040fe40000f24270 */
[C---:B------:R-:W-:Y:S02]  /*4f50*/  ISETP.LT.OR P2, PT, R6.reuse, 0x29, P2 ;  /* 0x000000290600780c */ /* 0x040fe40001741670 */
[----:B------:R-:W-:Y:S02]  /*4f60*/  PLOP3.LUT P0, PT, PT, PT, UP4, 0x40, 0x0 ;  /* 0x000000000000781c */ /* 0x000fe40003f0e848 */
[----:B------:R-:W-:Y:S02]  /*4f70*/  ISETP.GT.AND P3, PT, R7, 0x30, P3 ;  /* 0x000000300700780c */ /* 0x000fe40001f64270 */
[----:B------:R-:W-:-:S02]  /*4f80*/  ISETP.LT.OR P1, PT, R6, 0x2a, P1 ;  /* 0x0000002a0600780c */ /* 0x000fc40000f21670 */
[----:B------:R-:W-:Y:S02]  /*4f90*/  FSEL R46, R46, -INF , !P2 ;  /* 0xff8000002e2e7808 */ /* 0x000fe40005000000 */
[----:B------:R-:W-:Y:S02]  /*4fa0*/  ISETP.LT.OR P3, PT, R6, 0x31, P3 ;  /* 0x000000310600780c */ /* 0x000fe40001f61670 */
[----:B------:R-:W-:Y:S02]  /*4fb0*/  PLOP3.LUT P2, PT, PT, PT, UP5, 0x40, 0x0 ;  /* 0x000000000000781c */ /* 0x000fe40003f4e858 */
[----:B------:R-:W-:Y:S02]  /*4fc0*/  FSEL R47, R47, -INF , !P1 ;  /* 0xff8000002f2f7808 */ /* 0x000fe40004800000 */
[----:B------:R-:W-:Y:S02]  /*4fd0*/  ISETP.GT.AND P0, PT, R7, 0x31, P0 ;  /* 0x000000310700780c */ /* 0x000fe40000704270 */
[----:B-1----:R-:W-:-:S02]  /*4fe0*/  FMNMX.FTZ R3, R4, R3, !PT ;  /* 0x0000000304037209 */ /* 0x002fc40007810000 */
[----:B------:R-:W-:Y:S02]  /*4ff0*/  FSEL R50, R50, -INF , !P3 ;  /* 0xff80000032327808 */ /* 0x000fe40005800000 */
[----:B------:R-:W-:Y:S01]  /*5000*/  PLOP3.LUT P1, PT, PT, PT, UP6, 0x40, 0x0 ;  /* 0x000000000000781c */ /* 0x000fe20003f2e868 */
[----:B------:R-:W1:Y:S01]  /*5010*/  SHFL.BFLY PT, R8, R3, 0x1, 0x1f ;  /* 0x0c201f0003087f89 */ /* 0x000e6200000e0000 */
[C---:B------:R-:W-:Y:S02]  /*5020*/  ISETP.GT.AND P2, PT, R7.reuse, 0x38, P2 ;  /* 0x000000380700780c */ /* 0x040fe40001744270 */
[C---:B------:R-:W-:Y:S02]  /*5030*/  ISETP.LT.OR P0, PT, R6.reuse, 0x32, P0 ;  /* 0x000000320600780c */ /* 0x040fe40000701670 */
[----:B------:R-:W-:Y:S02]  /*5040*/  ISETP.GT.AND P1, PT, R7, 0x39, P1 ;  /* 0x000000390700780c */ /* 0x000fe40000f24270 */
[----:B------:R-:W-:-:S02]  /*5050*/  ISETP.LT.OR P2, PT, R6, 0x39, P2 ;  /* 0x000000390600780c */ /* 0x000fc40001741670 */
[----:B------:R-:W-:Y:S02]  /*5060*/  FSEL R51, R51, -INF , !P0 ;  /* 0xff80000033337808 */ /* 0x000fe40004000000 */
[----:B------:R-:W-:Y:S02]  /*5070*/  ISETP.LT.OR P1, PT, R6, 0x3a, P1 ;  /* 0x0000003a0600780c */ /* 0x000fe40000f21670 */
[----:B------:R-:W-:Y:S02]  /*5080*/  FSEL R54, R54, -INF , !P2 ;  /* 0xff80000036367808 */ /* 0x000fe40005000000 */
[----:B------:R-:W-:Y:S02]  /*5090*/  FSEL R55, R55, -INF , !P1 ;  /* 0xff80000037377808 */ /* 0x000fe40004800000 */
[----:B-1----:R-:W-:Y:S02]  /*50a0*/  FMNMX.FTZ R11, R3, R8, !PT ;  /* 0x00000008030b7209 */ /* 0x002fe40007810000 */
[----:B------:R-:W-:-:S02]  /*50b0*/  FMNMX.FTZ R3, R26, R27, !PT ;  /* 0x0000001b1a037209 */ /* 0x000fc40007810000 */
        /* <DEDUP_REMOVED lines=26> */
[----:B------:R-:W-:Y:S01]  /*5260*/  FFMA.FTZ R5, R53, UR10, -R5 ;  /* 0x0000000a35057c23 */ /* 0x000fe20008010805 */
[----:B------:R-:W-:Y:S01]  /*5270*/  FMNMX.FTZ R4, R46, R3, !PT ;  /* 0x000000032e047209 */ /* 0x000fe20007810000 */
[----:B------:R-:W-:Y:S03]  /*5280*/  MUFU.EX2 R24, R24 ;  /* 0x0000001800187308 */ /* 0x000fe60000000800 */
[----:B------:R-:W-:-:S04]  /*5290*/  FMNMX.FTZ R3, R47, R4, !PT ;  /* 0x000000042f037209 */ /* 0x000fc80007810000 */
[----:B------:R-:W-:Y:S01]  /*52a0*/  FMNMX.FTZ R4, R50, R3, !PT ;  /* 0x0000000332047209 */ /* 0x000fe20007810000 */
[----:B------:R-:W-:Y:S03]  /*52b0*/  MUFU.EX2 R15, R5 ;  /* 0x00000005000f7308 */ /* 0x000fe60000000800 */
[----:B------:R-:W-:-:S04]  /*52c0*/  FMNMX.FTZ R3, R51, R4, !PT ;  /* 0x0000000433037209 */ /* 0x000fc80007810000 */
[----:B------:R-:W-:Y:S01]  /*52d0*/  FMNMX.FTZ R4, R54, R3, !PT ;  /* 0x0000000336047209 */ /* 0x000fe20007810000 */
[----:B------:R-:W1:Y:S03]  /*52e0*/  MUFU.EX2 R25, R25 ;  /* 0x0000001900197308 */ /* 0x000e660000000800 */
[----:B------:R-:W-:-:S05]  /*52f0*/  FMNMX.FTZ R4, R55, R4, !PT ;  /* 0x0000000437047209 */ /* 0x000fca0007810000 */
[----:B------:R-:W2:Y:S01]  /*5300*/  SHFL.BFLY PT, R3, R4, 0x2, 0x1f ;  /* 0x0c401f0004037f89 */ /* 0x000ea200000e0000 */
[----:B------:R-:W-:Y:S08]  /*5310*/  MUFU.EX2 R28, R28 ;  /* 0x0000001c001c7308 */ /* 0x000ff00000000800 */
[----:B------:R-:W3:Y:S01]  /*5320*/  MUFU.EX2 R29, R29 ;  /* 0x0000001d001d7308 */ /* 0x000ee20000000800 */
[----:B-1----:R-:W-:-:S07]  /*5330*/  F2FP.F16.F32.PACK_AB R152, R25, R24 ;  /* 0x000000181998723e */ /* 0x002fce00000000ff */
[----:B------:R-:W-:Y:S01]  /*5340*/  MUFU.EX2 R32, R32 ;  /* 0x0000002000207308 */ /* 0x000fe20000000800 */
[----:B--2---:R-:W-:-:S07]  /*5350*/  FMNMX.FTZ R3, R4, R3, !PT ;  /* 0x0000000304037209 */ /* 0x004fce0007810000 */
[----:B------:R-:W1:Y:S01]  /*5360*/  MUFU.EX2 R33, R33 ;  /* 0x0000002100217308 */ /* 0x000e620000000800 */
[----:B---3--:R-:W-:Y:S01]  /*5370*/  F2FP.F16.F32.PACK_AB R154, R29, R28 ;  /* 0x0000001c1d9a723e */ /* 0x008fe200000000ff */
[----:B------:R-:W2:Y:S06]  /*5380*/  SHFL.BFLY PT, R12, R3, 0x1, 0x1f ;  /* 0x0c201f00030c7f89 */ /* 0x000eac00000e0000 */
[----:B------:R-:W-:Y:S08]  /*5390*/  MUFU.EX2 R36, R36 ;  /* 0x0000002400247308 */ /* 0x000ff00000000800 */
[----:B------:R-:W3:Y:S01]  /*53a0*/  MUFU.EX2 R37, R37 ;  /* 0x0000002500257308 */ /* 0x000ee20000000800 */
[----:B-1----:R-:W-:-:S07]  /*53b0*/  F2FP.F16.F32.PACK_AB R156, R33, R32 ;  /* 0x00000020219c723e */ /* 0x002fce00000000ff */
[----:B------:R-:W-:Y:S01]  /*53c0*/  MUFU.EX2 R40, R40 ;  /* 0x0000002800287308 */ /* 0x000fe20000000800 */
[----:B--2---:R-:W-:-:S04]  /*53d0*/  FMNMX.FTZ R12, R3, R12, !PT ;  /* 0x0000000c030c7209 */ /* 0x004fc80007810000 */
[C---:B------:R-:W-:Y:S01]  /*53e0*/  FSETP.NEU.FTZ.AND P0, PT, R12.reuse, -INF , PT ;  /* 0xff8000000c00780b */ /* 0x040fe20003f1d000 */
[----:B------:R-:W-:Y:S02]  /*53f0*/  FMUL.FTZ R3, R12, UR10 ;  /* 0x0000000a0c037c20 */ /* 0x000fe40008410000 */
[----:B------:R-:W-:Y:S01]  /*5400*/  MUFU.EX2 R41, R41 ;  /* 0x0000002900297308 */ /* 0x000fe20000000800 */
[----:B---3--:R-:W-:Y:S02]  /*5410*/  F2FP.F16.F32.PACK_AB R158, R37, R36 ;  /* 0x00000024259e723e */ /* 0x008fe400000000ff */
[----:B------:R-:W-:Y:S02]  /*5420*/  FSEL R7, R3, RZ, P0 ;  /* 0x000000ff03077208 */ /* 0x000fe40000000000 */
[----:B------:R-:W-:-:S03]  /*5430*/  LEA.HI R3, R23, R22, RZ, 0x4 ;  /* 0x0000001617037211 */ /* 0x000fc600078f20ff */
[----:B------:R-:W-:Y:S01]  /*5440*/  MUFU.EX2 R44, R44 ;  /* 0x0000002c002c7308 */ /* 0x000fe20000000800 */
[--C-:B------:R-:W-:Y:S01]  /*5450*/  FFMA.FTZ R26, R26, UR10, -R7.reuse ;  /* 0x0000000a1a1a7c23 */ /* 0x100fe20008010807 */
[----:B------:R-:W-:Y:S01]  /*5460*/  LOP3.LUT R5, R3, 0xfffffff0, RZ, 0xc0, !PT ;  /* 0xfffffff003057812 */ /* 0x000fe200078ec0ff */
[--C-:B------:R-:W-:Y:S01]  /*5470*/  FFMA.FTZ R27, R27, UR10, -R7.reuse ;  /* 0x0000000a1b1b7c23 */ /* 0x100fe20008010807 */
[--C-:B------:R-:W-:Y:S01]  /*5480*/  FFMA.FTZ R30, R30, UR10, -R7.reuse ;  /* 0x0000000a1e1e7c23 */ /* 0x100fe20008010807 */
[--C-:B------:R-:W-:Y:S01]  /*5490*/  FFMA.FTZ R31, R31, UR10, -R7.reuse ;  /* 0x0000000a1f1f7c23 */ /* 0x100fe20008010807 */
[----:B------:R-:W-:Y:S01]  /*54a0*/  FFMA.FTZ R34, R34, UR10, -R7 ;  /* 0x0000000a22227c23 */ /* 0x000fe20008010807 */
[----:B------:R-:W-:Y:S01]  /*54b0*/  IMAD.IADD R5, R22, 0x1, -R5 ;  /* 0x0000000116057824 */ /* 0x000fe200078e0a05 */
[----:B------:R-:W-:Y:S01]  /*54c0*/  MUFU.EX2 R26, R26 ;  /* 0x0000001a001a7308 */ /* 0x000fe20000000800 */
[----:B------:R-:W-:Y:S01]  /*54d0*/  LEA.HI R22, R23, R22, RZ, 0x5 ;  /* 0x0000001617167211 */ /* 0x000fe200078f28ff */
[--C-:B------:R-:W-:Y:S01]  /*54e0*/  FFMA.FTZ R35, R35, UR10, -R7.reuse ;  /* 0x0000000a23237c23 */ /* 0x100fe20008010807 */
[----:B------:R-:W-:Y:S01]  /*54f0*/  FFMA.FTZ R38, R38, UR10, -R7 ;  /* 0x0000000a26267c23 */ /* 0x000fe20008010807 */
[----:B------:R-:W-:Y:S01]  /*5500*/  SHF.R.S32.HI R4, RZ, 0x1f, R5 ;  /* 0x0000001fff047819 */ /* 0x000fe20000011405 */
[----:B------:R-:W-:Y:S01]  /*5510*/  FFMA.FTZ R39, R39, UR10, -R7 ;  /* 0x0000000a27277c23 */ /* 0x000fe20008010807 */
[----:B------:R-:W-:-:S02]  /*5520*/  IMAD.SHL.U32 R22, R22, 0x20, RZ ;  /* 0x0000002016167824 */ /* 0x000fc400078e00ff */
[--C-:B------:R-:W-:Y:S01]  /*5530*/  FFMA.FTZ R42, R42, UR10, -R7.reuse ;  /* 0x0000000a2a2a7c23 */ /* 0x100fe20008010807 */
[----:B------:R-:W-:Y:S01]  /*5540*/  LEA.HI R4, R4, R5, RZ, 0x3 ;  /* 0x0000000504047211 */ /* 0x000fe200078f18ff */
[----:B------:R-:W1:Y:S01]  /*5550*/  MUFU.EX2 R27, R27 ;  /* 0x0000001b001b7308 */ /* 0x000e620000000800 */
[--C-:B------:R-:W-:Y:S01]  /*5560*/  FFMA.FTZ R43, R43, UR10, -R7.reuse ;  /* 0x0000000a2b2b7c23 */ /* 0x100fe20008010807 */
[--C-:B------:R-:W-:Y:S01]  /*5570*/  FFMA.FTZ R46, R46, UR10, -R7.reuse ;  /* 0x0000000a2e2e7c23 */ /* 0x100fe20008010807 */
[C---:B------:R-:W-:Y:S01]  /*5580*/  LOP3.LUT R6, R4.reuse, 0xfffffff8, RZ, 0xc0, !PT ;  /* 0xfffffff804067812 */ /* 0x040fe200078ec0ff */
[----:B------:R-:W-:Y:S02]  /*5590*/  IMAD.SHL.U32 R14, R4, 0x40, RZ ;  /* 0x00000040040e7824 */ /* 0x000fe400078e00ff */
[--C-:B------:R-:W-:Y:S01]  /*55a0*/  FFMA.FTZ R47, R47, UR10, -R7.reuse ;  /* 0x0000000a2f2f7c23 */ /* 0x100fe20008010807 */
[--C-:B------:R-:W-:Y:S01]  /*55b0*/  FFMA.FTZ R50, R50, UR10, -R7.reuse ;  /* 0x0000000a32327c23 */ /* 0x100fe20008010807 */
[----:B------:R-:W-:Y:S01]  /*55c0*/  FFMA.FTZ R51, R51, UR10, -R7 ;  /* 0x0000000a33337c23 */ /* 0x000fe20008010807 */
[----:B------:R-:W-:Y:S01]  /*55d0*/  IMAD.IADD R6, R5, 0x1, -R6 ;  /* 0x0000000105067824 */ /* 0x000fe200078e0a06 */
[----:B------:R-:W-:Y:S01]  /*55e0*/  SHF.R.S32.HI R5, RZ, 0x4, R3 ;  /* 0x00000004ff057819 */ /* 0x000fe20000011403 */
[----:B------:R-:W-:Y:S01]  /*55f0*/  MUFU.EX2 R30, R30 ;  /* 0x0000001e001e7308 */ /* 0x000fe20000000800 */
[----:B------:R-:W-:Y:S01]  /*5600*/  LOP3.LUT R14, R14, 0x7ffffe00, RZ, 0xc0, !PT ;  /* 0x7ffffe000e0e7812 */ /* 0x000fe200078ec0ff */
[--C-:B------:R-:W-:Y:S01]  /*5610*/  FFMA.FTZ R54, R54, UR10, -R7.reuse ;  /* 0x0000000a36367c23 */ /* 0x100fe20008010807 */
[----:B------:R-:W-:Y:S01]  /*5620*/  SHF.L.U32 R3, R6, 0x6, RZ ;  /* 0x0000000606037819 */ /* 0x000fe200000006ff */
[----:B------:R-:W-:Y:S01]  /*5630*/  IMAD.SHL.U32 R8, R5, 0x8, RZ ;  /* 0x0000000805087824 */ /* 0x000fe200078e00ff */
[----:B------:R-:W-:Y:S01]  /*5640*/  LOP3.LUT R5, R22, 0x7ffffc00, RZ, 0xc0, !PT ;  /* 0x7ffffc0016057812 */ /* 0x000fe200078ec0ff */
[----:B------:R-:W-:Y:S01]  /*5650*/  FFMA.FTZ R55, R55, UR10, -R7 ;  /* 0x0000000a37377c23 */ /* 0x000fe20008010807 */
[----:B------:R-:W-:Y:S01]  /*5660*/  LOP3.LUT R3, R3, 0x1c0, RZ, 0xc0, !PT ;  /* 0x000001c003037812 */ /* 0x000fe200078ec0ff */
[----:B------:R-:W2:Y:S01]  /*5670*/  MUFU.EX2 R31, R31 ;  /* 0x0000001f001f7308 */ /* 0x000ea20000000800 */
[----:B------:R-:W-:Y:S01]  /*5680*/  LOP3.LUT P0, RZ, R6, 0x2, RZ, 0xc0, !PT ;  /* 0x0000000206ff7812 */ /* 0x000fe2000780c0ff */
[----:B------:R-:W-:Y:S01]  /*5690*/  IMAD.MOV.U32 R7, RZ, RZ, 0x20 ;  /* 0x00000020ff077424 */ /* 0x000fe200078e00ff */
[----:B------:R-:W-:-:S02]  /*56a0*/  LOP3.LUT R8, R3, 0x8, R8, 0xf8, !PT ;  /* 0x0000000803087812 */ /* 0x000fc400078ef808 */
[----:B------:R-:W-:Y:S02]  /*56b0*/  SHF.R.U32.HI R3, RZ, 0x3, R3 ;  /* 0x00000003ff037819 */ /* 0x000fe40000011603 */
[----:B------:R-:W-:Y:S01]  /*56c0*/  LOP3.LUT P1, RZ, R6, 0x4, RZ, 0xc0, !PT ;  /* 0x0000000406ff7812 */ /* 0x000fe2000782c0ff */
[----:B------:R-:W-:Y:S01]  /*56d0*/  MUFU.EX2 R34, R34 ;  /* 0x0000002200227308 */ /* 0x000fe20000000800 */
[----:B------:R-:W-:Y:S01]  /*56e0*/  LOP3.LUT R8, R8, R3, RZ, 0x3c, !PT ;  /* 0x0000000308087212 */ /* 0x000fe200078e3cff */
[----:B------:R-:W-:Y:S01]  /*56f0*/  FADD.FTZ R3, R24, R25 ;  /* 0x0000001918037221 */ /* 0x000fe20000010000 */
[----:B------:R-:W-:Y:S02]  /*5700*/  SEL R7, R7, 0xffffffe0, !P0 ;  /* 0xffffffe007077807 */ /* 0x000fe40004000000 */
[----:B------:R-:W-:Y:S01]  /*5710*/  IADD3 R8, R8, R14, R5 ;  /* 0x0000000e08087210 */ /* 0x000fe20007ffe005 */
[----:B------:R-:W-:Y:S01]  /*5720*/  FADD.FTZ R4, R28, R3 ;  /* 0x000000031c047221 */ /* 0x000fe20000010000 */
[----:B-1----:R-:W-:Y:S01]  /*5730*/  F2FP.F16.F32.PACK_AB R153, R27, R26 ;  /* 0x0000001a1b99723e */ /* 0x002fe200000000ff */
[----:B------:R-:W1:Y:S01]  /*5740*/  MUFU.EX2 R35, R35 ;  /* 0x0000002300237308 */ /* 0x000e620000000800 */
[----:B--2---:R-:W-:Y:S01]  /*5750*/  F2FP.F16.F32.PACK_AB R155, R31, R30 ;  /* 0x0000001e1f9b723e */ /* 0x004fe200000000ff */
[----:B------:R-:W-:Y:S01]  /*5760*/  FADD.FTZ R3, R29, R4 ;  /* 0x000000041d037221 */ /* 0x000fe20000010000 */
[----:B------:R-:W-:-:S03]  /*5770*/  F2FP.F16.F32.PACK_AB R160, R41, R40 ;  /* 0x0000002829a0723e */ /* 0x000fc600000000ff */
[----:B------:R-:W-:Y:S01]  /*5780*/  FADD.FTZ R4, R32, R3 ;  /* 0x0000000320047221 */ /* 0x000fe20000010000 */
[----:B------:R-:W-:Y:S01]  /*5790*/  FADD.FTZ R3, R26, R27 ;  /* 0x0000001b1a037221 */ /* 0x000fe20000010000 */
[----:B------:R-:W2:Y:S02]  /*57a0*/  MUFU.EX2 R38, R38 ;  /* 0x0000002600267308 */ /* 0x000ea40000000800 */
[----:B------:R-:W-:Y:S01]  /*57b0*/  FADD.FTZ R5, R33, R4 ;  /* 0x0000000421057221 */ /* 0x000fe20000010000 */
[----:B------:R-:W-:-:S03]  /*57c0*/  FADD.FTZ R4, R30, R3 ;  /* 0x000000031e047221 */ /* 0x000fc60000010000 */
[----:B------:R-:W-:Y:S01]  /*57d0*/  FADD.FTZ R6, R36, R5 ;  /* 0x0000000524067221 */ /* 0x000fe20000010000 */
[----:B------:R-:W-:Y:S01]  /*57e0*/  FADD.FTZ R3, R31, R4 ;  /* 0x000000041f037221 */ /* 0x000fe20000010000 */
[----:B------:R-:W3:Y:S01]  /*57f0*/  MUFU.EX2 R39, R39 ;  /* 0x0000002700277308 */ /* 0x000ee20000000800 */
[----:B-1----:R-:W-:Y:S01]  /*5800*/  F2FP.F16.F32.PACK_AB R157, R35, R34 ;  /* 0x00000022239d723e */ /* 0x002fe200000000ff */
[----:B------:R-:W-:Y:S01]  /*5810*/  FADD.FTZ R5, R37, R6 ;  /* 0x0000000625057221 */ /* 0x000fe20000010000 */
[----:B------:R-:W-:-:S03]  /*5820*/  FADD.FTZ R4, R34, R3 ;  /* 0x0000000322047221 */ /* 0x000fc60000010000 */
[----:B------:R-:W-:Y:S01]  /*5830*/  FADD.FTZ R6, R40, R5 ;  /* 0x0000000528067221 */ /* 0x000fe20000010000 */
[----:B------:R-:W-:Y:S01]  /*5840*/  FADD.FTZ R3, R35, R4 ;  /* 0x0000000423037221 */ /* 0x000fe20000010000 */
[----:B------:R-:W1:Y:S02]  /*5850*/  MUFU.EX2 R42, R42 ;  /* 0x0000002a002a7308 */ /* 0x000e640000000800 */
[----:B------:R-:W-:Y:S01]  /*5860*/  FADD.FTZ R21, R41, R6 ;  /* 0x0000000629157221 */ /* 0x000fe20000010000 */
[----:B--2---:R-:W-:Y:S01]  /*5870*/  FADD.FTZ R4, R38, R3 ;  /* 0x0000000326047221 */ /* 0x004fe20000010000 */
[----:B------:R-:W-:-:S04]  /*5880*/  LEA R6, R8, UR40, 0x1 ;  /* 0x0000002808067c11 */ /* 0x000fc8000f8e08ff */
[----:B------:R-:W2:Y:S01]  /*5890*/  MUFU.EX2 R43, R43 ;  /* 0x0000002b002b7308 */ /* 0x000ea20000000800 */
[C---:B---3--:R-:W-:Y:S01]  /*58a0*/  FADD.FTZ R3, R39.reuse, R4 ;  /* 0x0000000427037221 */ /* 0x048fe20000010000 */
[C---:B------:R-:W-:Y:S01]  /*58b0*/  IADD3 R8, R6.reuse, 0x26800, RZ ;  /* 0x0002680006087810 */ /* 0x040fe20007ffe0ff */
[----:B------:R-:W-:Y:S01]  /*58c0*/  VIADD R5, R6, 0x26840 ;  /* 0x0002684006057836 */ /* 0x000fe20000000000 */
[----:B------:R-:W-:Y:S01]  /*58d0*/  F2FP.F16.F32.PACK_AB R159, R39, R38 ;  /* 0x00000026279f723e */ /* 0x000fe200000000ff */
[----:B------:R3:W-:Y:S02]  /*58e0*/  STSM.16.M88.4 [R6+0x26800], R152 ;  /* 0x0268009806007844 */ /* 0x0007e40000000200 */
[----:B------:R-:W-:Y:S01]  /*58f0*/  @P1 VIADD R5, R8, 0xffffffc0 ;  /* 0xffffffc008051836 */ /* 0x000fe20000000000 */
[----:B------:R-:W4:Y:S01]  /*5900*/  MUFU.EX2 R46, R46 ;  /* 0x0000002e002e7308 */ /* 0x000f220000000800 */
[----:B-1----:R-:W-:Y:S01]  /*5910*/  FADD.FTZ R4, R42, R3 ;  /* 0x000000032a047221 */ /* 0x002fe20000010000 */
[----:B------:R-:W-:-:S02]  /*5920*/  IMAD.IADD R8, R8, 0x1, R7 ;  /* 0x0000000108087824 */ /* 0x000fc400078e0207 */
[----:B------:R-:W-:-:S03]  /*5930*/  IMAD.IADD R7, R7, 0x1, R5 ;  /* 0x0000000107077824 */ /* 0x000fc600078e0205 */
[----:B------:R3:W-:Y:S01]  /*5940*/  STSM.16.M88.4 [R8], R156 ;  /* 0x0000009c08007844 */ /* 0x0007e20000000200 */
[----:B------:R-:W1:Y:S01]  /*5950*/  MUFU.EX2 R45, R45 ;  /* 0x0000002d002d7308 */ /* 0x000e620000000800 */
[C---:B--2---:R-:W-:Y:S01]  /*5960*/  FADD.FTZ R3, R43.reuse, R4 ;  /* 0x000000042b037221 */ /* 0x044fe20000010000 */
[----:B------:R-:W-:Y:S01]  /*5970*/  FADD.FTZ R4, R44, R21 ;  /* 0x000000152c047221 */ /* 0x000fe20000010000 */
[----:B------:R-:W-:-:S05]  /*5980*/  F2FP.F16.F32.PACK_AB R161, R43, R42 ;  /* 0x0000002a2ba1723e */ /* 0x000fca00000000ff */
[----:B------:R-:W2:Y:S01]  /*5990*/  MUFU.EX2 R47, R47 ;  /* 0x0000002f002f7308 */ /* 0x000ea20000000800 */
[----:B----4-:R-:W-:-:S07]  /*59a0*/  FADD.FTZ R14, R46, R3 ;  /* 0x000000032e0e7221 */ /* 0x010fce0000010000 */
[----:B------:R-:W-:Y:S01]  /*59b0*/  MUFU.EX2 R48, R48 ;  /* 0x0000003000307308 */ /* 0x000fe20000000800 */
[C---:B-1----:R-:W-:Y:S01]  /*59c0*/  F2FP.F16.F32.PACK_AB R162, R45.reuse, R44 ;  /* 0x0000002c2da2723e */ /* 0x042fe200000000ff */
[----:B------:R-:W-:-:S06]  /*59d0*/  FADD.FTZ R45, R45, R4 ;  /* 0x000000042d2d7221 */ /* 0x000fcc0000010000 */
[----:B------:R-:W1:Y:S01]  /*59e0*/  MUFU.EX2 R49, R49 ;  /* 0x0000003100317308 */ /* 0x000e620000000800 */
[C---:B--2---:R-:W-:Y:S01]  /*59f0*/  F2FP.F16.F32.PACK_AB R163, R47.reuse, R46 ;  /* 0x0000002e2fa3723e */ /* 0x044fe200000000ff */
[----:B------:R-:W-:-:S04]  /*5a00*/  FADD.FTZ R47, R47, R14 ;  /* 0x0000000e2f2f7221 */ /* 0x000fc80000010000 */
[----:B------:R3:W-:Y:S02]  /*5a10*/  STSM.16.M88.4 [R5], R160 ;  /* 0x000000a005007844 */ /* 0x0007e40000000200 */
[----:B------:R-:W-:Y:S08]  /*5a20*/  MUFU.EX2 R50, R50 ;  /* 0x0000003200327308 */ /* 0x000ff00000000800 */
[----:B------:R-:W2:Y:S01]  /*5a30*/  MUFU.EX2 R51, R51 ;  /* 0x0000003300337308 */ /* 0x000ea20000000800 */
[----:B-1----:R-:W-:Y:S01]  /*5a40*/  F2FP.F16.F32.PACK_AB R164, R49, R48 ;  /* 0x0000003031a4723e */ /* 0x002fe200000000ff */
[----:B------:R-:W-:-:S04]  /*5a50*/  FADD.FTZ R48, R48, R45 ;  /* 0x0000002d30307221 */ /* 0x000fc80000010000 */
[----:B------:R-:W-:Y:S02]  /*5a60*/  FADD.FTZ R49, R49, R48 ;  /* 0x0000003031317221 */ /* 0x000fe40000010000 */
[----:B------:R-:W1:Y:S08]  /*5a70*/  MUFU.EX2 R52, R52 ;  /* 0x0000003400347308 */ /* 0x000e700000000800 */
[----:B------:R-:W4:Y:S01]  /*5a80*/  MUFU.EX2 R54, R54 ;  /* 0x0000003600367308 */ /* 0x000f220000000800 */
[----:B--2---:R-:W-:Y:S01]  /*5a90*/  F2FP.F16.F32.PACK_AB R165, R51, R50 ;  /* 0x0000003233a5723e */ /* 0x004fe200000000ff */
[----:B------:R-:W-:-:S04]  /*5aa0*/  FADD.FTZ R50, R50, R47 ;  /* 0x0000002f32327221 */ /* 0x000fc80000010000 */
[----:B------:R-:W-:Y:S02]  /*5ab0*/  FADD.FTZ R51, R51, R50 ;  /* 0x0000003233337221 */ /* 0x000fe40000010000 */
[----:B------:R-:W2:Y:S01]  /*5ac0*/  MUFU.EX2 R55, R55 ;  /* 0x0000003700377308 */ /* 0x000ea20000000800 */
[----:B-1----:R-:W-:Y:S01]  /*5ad0*/  F2FP.F16.F32.PACK_AB R166, R15, R52 ;  /* 0x000000340fa6723e */ /* 0x002fe200000000ff */
[----:B------:R-:W-:-:S04]  /*5ae0*/  FADD.FTZ R52, R52, R49 ;  /* 0x0000003134347221 */ /* 0x000fc80000010000 */
[----:B------:R-:W-:Y:S01]  /*5af0*/  FADD.FTZ R3, R15, R52 ;  /* 0x000000340f037221 */ /* 0x000fe20000010000 */
[----:B----4-:R-:W-:Y:S01]  /*5b00*/  FADD.FTZ R4, R54, R51 ;  /* 0x0000003336047221 */ /* 0x010fe20000010000 */
[----:B--2---:R-:W-:-:S03]  /*5b10*/  F2FP.F16.F32.PACK_AB R167, R55, R54 ;  /* 0x0000003637a7723e */ /* 0x004fc600000000ff */
[----:B------:R-:W-:Y:S02]  /*5b20*/  FADD.FTZ R4, R55, R4 ;  /* 0x0000000437047221 */ /* 0x000fe40000010000 */
[----:B------:R3:W-:Y:S01]  /*5b30*/  STSM.16.M88.4 [R7], R164 ;  /* 0x000000a407007844 */ /* 0x0007e20000000200 */
[----:B------:R-:W-:Y:S05]  /*5b40*/  @!P4 BRA `(.L_x_4913) ;  /* 0x000000000004c947 */ /* 0x000fea0003800000 */
[----:B------:R-:W-:Y:S01]  /*5b50*/  BPT.TRAP 0x1 ;  /* 0x000000040000795c */ /* 0x000fe20000300000 */
.L_x_4913:
[----:B------:R1:W2:Y:S01]  /*5b60*/  SYNCS.PHASECHK.TRANS64.TRYWAIT P0, [UR40+0x28c50], R13 ;  /* 0x028c500dff0075a7 */ /* 0x0002a20008000168 */
[----:B------:R-:W-:Y:S05]  /*5b70*/  @!P4 BRA `(.L_x_4914) ;  /* 0x000000000004c947 */ /* 0x000fea0003800000 */
[----:B------:R-:W-:Y:S01]  /*5b80*/  BPT.TRAP 0x1 ;  /* 0x000000040000795c */ /* 0x000fe20000300000 */
.L_x_4914:
[----:B--2---:R-:W-:Y:S05]  /*5b90*/  @P0 BRA `(.L_x_4915) ;  /* 0x0000000000080947 */ /* 0x004fea0003800000 */
[----:B------:R-:W2:Y:S02]  /*5ba0*/  SYNCS.PHASECHK.TRANS64.TRYWAIT P0, [UR40+0x28c50], R13 ;  /* 0x028c500dff0075a7 */ /* 0x000ea40008000168 */
[----:B--2---:R-:W-:Y:S05]  /*5bb0*/  @!P0 BRA `(.L_x_4916) ;  /* 0x000000d400ec8947 */ /* 0x004fea0003800000 */
.L_x_4915:
        /* <DEDUP_REMOVED lines=36> */
.L_x_4917:
[----:B------:R-:W-:Y:S01]  /*5e00*/  ISETP.NE.AND P1, PT, R19, 0x1, PT ;  /* 0x000000011300780c */ /* 0x000fe20003f25270 */
[----:B012---:R-:W0:Y:S01]  /*5e10*/  S2R R13, SR_CTAID.X ;  /* 0x00000000000d7919 */ /* 0x007e220000002500 */
[----:B------:R-:W-:Y:S01]  /*5e20*/  UIMAD UR5, UR41, UR11, -UR14 ;  /* 0x0000000b290572a4 */ /* 0x000fe2000f8e0a0e */
[----:B------:R-:W-:Y:S01]  /*5e30*/  LOP3.LUT P0, RZ, R16, 0x1, RZ, 0xc0, !PT ;  /* 0x0000000110ff7812 */ /* 0x000fe2000780c0ff */
[----:B------:R-:W-:Y:S02]  /*5e40*/  UIADD3 UR4, UR40, 0x28c60, URZ ;  /* 0x00028c6028047890 */ /* 0x000fe4000fffe03f */
[----:B------:R-:W-:Y:S02]  /*5e50*/  UIADD3 UR43, UR43, -0x2, URZ ;  /* 0xfffffffe2b2b7890 */ /* 0x000fe4000fffe03f */
[----:B------:R-:W-:-:S05]  /*5e60*/  UPRMT UR4, UR42, 0x654, UR4 ;  /* 0x000006542a047896 */ /* 0x000fca0008000004 */
[----:B------:R-:W1:Y:S08]  /*5e70*/  @P1 LDC R14, c[0x0][0x44c] ;  /* 0x00011300ff0e1b82 */ /* 0x000e700000000800 */
[----:B------:R-:W2:Y:S01]  /*5e80*/  @P1 LDC R15, c[0x0][0x450] ;  /* 0x00011400ff0f1b82 */ /* 0x000ea20000000800 */
[----:B------:R-:W-:Y:S01]  /*5e90*/  SYNCS.ARRIVE.TRANS64.RED.A1T0 RZ, [UR4], RZ ;  /* 0x000000ffffff79a7 */ /* 0x000fe20008100404 */
[----:B0-----:R-:W-:-:S05]  /*5ea0*/  SHF.L.U32 R13, R13, 0x6, RZ ;  /* 0x000000060d0d7819 */ /* 0x001fca00000006ff */
[----:B-1----:R-:W-:-:S05]  /*5eb0*/  @P1 IMAD.HI.U32 R14, R13, R14, RZ ;  /* 0x0000000e0d0e1227 */ /* 0x002fca00078e00ff */
[----:B--2---:R-:W-:-:S05]  /*5ec0*/  @P1 SHF.R.U32.HI R13, RZ, R15, R14 ;  /* 0x0000000fff0d1219 */ /* 0x004fca000001160e */
[----:B------:R-:W-:-:S04]  /*5ed0*/  VIADD R13, R13, UR5 ;  /* 0x000000050d0d7c36 */ /* 0x000fc80008000000 */
[----:B------:R-:W-:-:S05]  /*5ee0*/  VIADD R14, R13, UR15 ;  /* 0x0000000f0d0e7c36 */ /* 0x000fca0008000000 */
[----:B------:R-:W-:Y:S01]  /*5ef0*/  R2UR UR6, R14 ;  /* 0x000000000e0672ca */ /* 0x000fe200000e0000 */
[----:B------:R-:W-:-:S14]  /*5f00*/  @!P0 BRA `(.L_x_4918) ;  /* 0x0000000000548947 */ /* 0x000fdc0003800000 */
[C---:B------:R-:W-:Y:S01]  /*5f10*/  ISETP.GT.AND P0, PT, R13.reuse, RZ, PT ;  /* 0x000000ff0d00720c */ /* 0x040fe20003f04270 */
[----:B------:R-:W-:-:S05]  /*5f20*/  VIADD R14, R13, 0xffffffff ;  /* 0xffffffff0d0e7836 */ /* 0x000fca0000000000 */
[----:B------:R-:W-:-:S07]  /*5f30*/  R2UR UR15, R14 ;  /* 0x000000000e0f72ca */ /* 0x000fce00000e0000 */
[----:B------:R-:W-:Y:S08]  /*5f40*/  @P0 BRA `(.L_x_4919) ;  /* 0x0000000000240947 */ /* 0x000ff00003800000 */
[----:B------:R-:W-:Y:S01]  /*5f50*/  R2UR UR15, R13 ;  /* 0x000000000d0f72ca */ /* 0x000fe200000e0000 */
[----:B------:R-:W-:Y:S02]  /*5f60*/  ULDC UR18, c[0x0][0x9e4] ;  /* 0x0002790000127ab9 */ /* 0x000fe40000000800 */
[----:B------:R-:W-:-:S10]  /*5f70*/  UISETP.NE.AND UP0, UPT, UR18, 0x1, UPT ;  /* 0x000000011200788c */ /* 0x000fd4000bf05270 */
[----:B------:R-:W-:Y:S01]  /*5f80*/  UIADD3 UR15, -UR15, URZ, URZ ;  /* 0x0000003f0f0f7290 */ /* 0x000fe2000fffe13f */
[----:B------:R-:W-:-:S03]  /*5f90*/  @UP0 ULDC.64 UR22, c[0x0][0x9e8] ;  /* 0x00027a0000160ab9 */ /* 0x000fc60000000a00 */
[----:B------:R-:W-:-:S04]  /*5fa0*/  UIMAD.WIDE.U32 UR4, UR15, UR22, URZ ;  /* 0x000000160f0472a5 */ /* 0x000fc8000f8e003f */
[----:B------:R-:W-:-:S04]  /*5fb0*/  @UP0 USHF.R.U32.HI UR15, URZ, UR23, UR5 ;  /* 0x000000173f0f0299 */ /* 0x000fc80008011605 */
[----:B------:R-:W-:Y:S01]  /*5fc0*/  ULOP3.LUT UR15, URZ, UR15, URZ, 0x33, !UPT ;  /* 0x0000000f3f0f7292 */ /* 0x000fe2000f8e333f */
[----:B------:R-:W-:Y:S11]  /*5fd0*/  BRA `(.L_x_4920) ;  /* 0x0000000000147947 */ /* 0x000ff60003800000 */
.L_x_4919:
[----:B------:R-:W-:Y:S02]  /*5fe0*/  ULDC UR18, c[0x0][0x9e4] ;  /* 0x0002790000127ab9 */ /* 0x000fe40000000800 */
[----:B------:R-:W-:-:S11]  /*5ff0*/  UISETP.NE.AND UP0, UPT, UR18, 0x1, UPT ;  /* 0x000000011200788c */ /* 0x000fd6000bf05270 */
[----:B------:R-:W-:Y:S02]  /*6000*/  @UP0 ULDC.64 UR22, c[0x0][0x9e8] ;  /* 0x00027a0000160ab9 */ /* 0x000fe40000000a00 */
[----:B------:R-:W-:-:S04]  /*6010*/  UIMAD.WIDE.U32 UR4, UR15, UR22, URZ ;  /* 0x000000160f0472a5 */ /* 0x000fc8000f8e003f */
[----:B------:R-:W-:-:S12]  /*6020*/  @UP0 USHF.R.U32.HI UR15, URZ, UR23, UR5 ;  /* 0x000000173f0f0299 */ /* 0x000fd80008011605 */
.L_x_4920:
[----:B------:R-:W-:-:S04]  /*6030*/  UIMAD UR15, UR15, UR18, UR18 ;  /* 0x000000120f0f72a4 */ /* 0x000fc8000f8e0212 */
[----:B------:R-:W-:-:S04]  /*6040*/  UISETP.LT.AND UP0, UPT, UR6, UR15, UPT ;  /* 0x0000000f0600728c */ /* 0x000fc8000bf01270 */
[----:B------:R-:W-:-:S12]  /*6050*/  USEL UR6, UR6, UR15, UP0 ;  /* 0x0000000f06067287 */ /* 0x000fd80008000000 */
.L_x_4918:
[----:B------:R-:W-:Y:S01]  /*6060*/  R2UR UR25, R17 ;  /* 0x00000000111972ca */ /* 0x000fe200000e0000 */
[----:B------:R-:W-:Y:S01]  /*6070*/  USHF.R.S32.HI UR4, URZ, 0x1f, UR6 ;  /* 0x0000001f3f047899 */ /* 0x000fe20008011406 */
[----:B------:R-:W-:-:S03]  /*6080*/  UMOV UR5, URZ ;  /* 0x0000003f00057c82 */ /* 0x000fc60008000000 */
[----:B------:R-:W-:-:S04]  /*6090*/  ULEA.HI UR4, UR4, UR6, URZ, 0x6 ;  /* 0x0000000604047291 */ /* 0x000fc8000f8f303f */
[----:B------:R-:W-:-:S04]  /*60a0*/  USHF.R.S32.HI UR4, URZ, 0x6, UR4 ;  /* 0x000000063f047899 */ /* 0x000fc80008011404 */
[----:B------:R-:W-:-:S04]  /*60b0*/  UISETP.LT.AND UP0, UPT, UR25, UR4, UPT ;  /* 0x000000041900728c */ /* 0x000fc8000bf01270 */
[----:B------:R-:W-:-:S03]  /*60c0*/  USEL UR25, UR25, UR4, !UP0 ;  /* 0x0000000419197287 */ /* 0x000fc6000c000000 */
[----:B------:R-:W-:Y:S01]  /*60d0*/  UMOV UR4, URZ ;  /* 0x0000003f00047c82 */ /* 0x000fe20008000000 */
[----:B------:R-:W-:-:S06]  /*60e0*/  UISETP.GE.AND UP0, UPT, UR43, UR25, UPT ;  /* 0x000000192b00728c */ /* 0x000fcc000bf06270 */
[----:B------:R-:W-:-:S13]  /*60f0*/  PLOP3.LUT P0, PT, PT, PT, UP0, 0x80, 0x0 ;  /* 0x000000000000781c */ /* 0x000fda0003f0f008 */
[----:B------:R-:W-:Y:S05]  /*6100*/  @!P0 BRA `(.L_x_4921) ;  /* 0x00000024000c8947 */ /* 0x000fea0003800000 */
[----:B------:R-:W-:Y:S01]  /*6110*/  IMAD.MOV.U32 R14, RZ, RZ, R12 ;  /* 0x000000ffff0e7224 */ /* 0x000fe200078e000c */
[----:B------:R-:W-:Y:S01]  /*6120*/  MOV R15, R11 ;  /* 0x0000000b000f7202 */ /* 0x000fe20000000f00 */
[----:B------:R-:W-:Y:S01]  /*6130*/  UMOV UR5, URZ ;  /* 0x0000003f00057c82 */ /* 0x000fe20008000000 */
[----:B------:R-:W-:Y:S01]  /*6140*/  UMOV UR6, URZ ;  /* 0x0000003f00067c82 */ /* 0x000fe20008000000 */
[----:B------:R-:W-:Y:S01]  /*6150*/  ULDC UR30, c[0x0][0x9e4] ;  /* 0x00027900001e7ab9 */ /* 0x000fe20000000800 */
[----:B------:R-:W-:Y:S01]  /*6160*/  ULDC UR28, c[0x0][0x288] ;  /* 0x0000a200001c7ab9 */ /* 0x000fe20000000800 */
[----:B------:R-:W-:Y:S01]  /*6170*/  ULDC UR27, c[0x0][0x2f0] ;  /* 0x0000bc00001b7ab9 */ /* 0x000fe20000000800 */
[----:B------:R-:W-:Y:S01]  /*6180*/  ULDC UR26, c[0x0][0x988] ;  /* 0x00026200001a7ab9 */ /* 0x000fe20000000800 */
[----:B------:R-:W-:-:S05]  /*6190*/  ULDC UR29, c[0x0][0x9e0] ;  /* 0x00027800001d7ab9 */ /* 0x000fca0000000800 */
.L_x_4940:
[----:B------:R-:W-:-:S04]  /*61a0*/  UIADD3 UR4, UR6, 0x1, URZ ;  /* 0x0000000106047890 */ /* 0x000fc8000fffe03f */
[----:B------:R-:W-:-:S04]  /*61b0*/  UISETP.NE.AND UP0, UPT, UR4, 0x2, UPT ;  /* 0x000000020400788c */ /* 0x000fc8000bf05270 */
[----:B------:R-:W-:Y:S02]  /*61c0*/  USEL UR10, URZ, 0x1, UP0 ;  /* 0x000000013f0a7887 */ /* 0x000fe40008000000 */
[----:B------:R-:W-:Y:S02]  /*61d0*/  USEL UR4, UR4, URZ, UP0 ;  /* 0x0000003f04047287 */ /* 0x000fe40008000000 */
[----:B------:R-:W-:Y:S01]  /*61e0*/  ULOP3.LUT UR5, UR5, UR10, URZ, 0x3c, !UPT ;  /* 0x0000000a05057292 */ /* 0x000fe2000f8e3c3f */
[----:B0-----:R-:W-:Y:S11]  /*61f0*/  @!P4 BRA `(.L_x_4922) ;  /* 0x000000000004c947 */ /* 0x001ff60003800000 */
[----:B------:R-:W-:Y:S01]  /*6200*/  BPT.TRAP 0x1 ;  /* 0x000000040000795c */ /* 0x000fe20000300000 */
.L_x_4922:
[----:B------:R-:W-:Y:S01]  /*6210*/  ULEA UR31, UR4, UR40, 0x3 ;  /* 0x00000028041f7291 */ /* 0x000fe2000f8e183f */
[----:B------:R-:W-:-:S05]  /*6220*/  IMAD.U32 R13, RZ, RZ, UR5 ;  /* 0x00000005ff0d7e24 */ /* 0x000fca000f8e00ff */
[----:B------:R-:W-:-:S04]  /*6230*/  SHF.L.U32 R13, R13, 0x1f, RZ ;  /* 0x0000001f0d0d7819 */ /* 0x000fc800000006ff */
[----:B------:R0:W1:Y:S01]  /*6240*/  SYNCS.PHASECHK.TRANS64.TRYWAIT P0, [UR31+0x28c30], R13 ;  /* 0x028c300dff0075a7 */ /* 0x000062000800015f */
[----:B------:R-:W-:Y:S05]  /*6250*/  @!P4 BRA `(.L_x_4923) ;  /* 0x000000000004c947 */ /* 0x000fea0003800000 */
[----:B------:R-:W-:Y:S01]  /*6260*/  BPT.TRAP 0x1 ;  /* 0x000000040000795c */ /* 0x000fe20000300000 */
.L_x_4923:
[----:B-1----:R-:W-:Y:S05]  /*6270*/  @P0 BRA `(.L_x_4924) ;  /* 0x0000000000080947 */ /* 0x002fea0003800000 */
[----:B------:R-:W1:Y:S02]  /*6280*/  SYNCS.PHASECHK.TRANS64.TRYWAIT P0, [UR31+0x28c30], R13 ;  /* 0x028c300dff0075a7 */ /* 0x000e64000800015f */
[----:B-1----:R-:W-:Y:S05]  /*6290*/  @!P0 BRA `(.L_x_4925) ;  /* 0x000000d0004c8947 */ /* 0x002fea0003800000 */
.L_x_4924:
        /* <DEDUP_REMOVED lines=22> */
.L_x_4926:
[----:B------:R-:W-:Y:S01]  /*6400*/  ISETP.NE.AND P0, PT, R19, 0x1, PT ;  /* 0x000000011300780c */ /* 0x000fe20003f05270 */
[----:B------:R-:W-:Y:S01]  /*6410*/  USHF.L.U32 UR15, UR43, 0x6, URZ ;  /* 0x000000062b0f7899 */ /* 0x000fe2000800063f */
[----:B------:R-:W-:Y:S01]  /*6420*/  LOP3.LUT P5, RZ, R16, 0x1, RZ, 0xc0, !PT ;  /* 0x0000000110ff7812 */ /* 0x000fe200078ac0ff */
[----:B------:R-:W-:Y:S01]  /*6430*/  UMOV UR11, UR27 ;  /* 0x0000001b000b7c82 */ /* 0x000fe20008000000 */
[----:B------:R-:W-:Y:S01]  /*6440*/  UIADD3 UR10, UR31, 0x28c40, URZ ;  /* 0x00028c401f0a7890 */ /* 0x000fe2000fffe03f */
[----:B------:R-:W-:Y:S02]  /*6450*/  UMOV UR14, UR28 ;  /* 0x0000001c000e7c82 */ /* 0x000fe40008000000 */
[----:B------:R-:W-:Y:S01]  /*6460*/  IMAD.U32 R23, RZ, RZ, UR15 ;  /* 0x0000000fff177e24 */ /* 0x000fe2000f8e00ff */
[----:B------:R-:W-:-:S05]  /*6470*/  UPRMT UR10, UR42, 0x654, UR10 ;  /* 0x000006542a0a7896 */ /* 0x000fca000800000a */
[----:B------:R-:W1:Y:S08]  /*6480*/  @P0 LDC R11, c[0x0][0x44c] ;  /* 0x00011300ff0b0b82 */ /* 0x000e700000000800 */
[----:B------:R-:W2:Y:S01]  /*6490*/  @P0 LDC R21, c[0x0][0x450] ;  /* 0x00011400ff150b82 */ /* 0x000ea20000000800 */
[----:B------:R-:W-:Y:S01]  /*64a0*/  SYNCS.ARRIVE.TRANS64.RED.A1T0 RZ, [UR10], RZ ;  /* 0x000000ffffff79a7 */ /* 0x000fe2000810040a */
[----:B-1----:R-:W-:-:S04]  /*64b0*/  @P0 IMAD.HI.U32 R12, R2, R11, RZ ;  /* 0x0000000b020c0227 */ /* 0x002fc800078e00ff */
[----:B------:R-:W-:Y:S01]  /*64c0*/  IMAD.MOV.U32 R11, RZ, RZ, R2 ;  /* 0x000000ffff0b7224 */ /* 0x000fe200078e0002 */
[----:B--2---:R-:W-:Y:S01]  /*64d0*/  @P0 SHF.R.U32.HI R11, RZ, R21, R12 ;  /* 0x00000015ff0b0219 */ /* 0x004fe2000001160c */
[----:B------:R-:W-:Y:S01]  /*64e0*/  IMAD.U32 R21, RZ, RZ, UR11 ;  /* 0x0000000bff157e24 */ /* 0x000fe2000f8e00ff */
[----:B------:R-:W-:-:S03]  /*64f0*/  IADD3 R12, -R0, 0x1, -R23 ;  /* 0x00000001000c7810 */ /* 0x000fc60007ffe917 */
[----:B------:R-:W1:Y:S02]  /*6500*/  SHFL.IDX PT, R22, R11, RZ, 0x1c1f ;  /* 0x001c1fff0b167589 */ /* 0x000e6400000e0000 */
[----:B------:R-:W-:-:S05]  /*6510*/  IMAD R12, R21, UR41, R12 ;  /* 0x00000029150c7c24 */ /* 0x000fca000f8e020c */
[----:B------:R-:W-:-:S05]  /*6520*/  IADD3 R12, R12, -UR14, RZ ;  /* 0x8000000e0c0c7c10 */ /* 0x000fca000fffe0ff */
[C---:B------:R-:W-:Y:S02]  /*6530*/  VIADD R23, R12.reuse, UR29 ;  /* 0x0000001d0c177c36 */ /* 0x040fe40008000000 */
[----:B------:R-:W-:Y:S02]  /*6540*/  VIADD R185, R12, UR7 ;  /* 0x000000070cb97c36 */ /* 0x000fe40008000000 */
[----:B-1----:R-:W-:Y:S02]  /*6550*/  IMAD.IADD R12, R23, 0x1, R22 ;  /* 0x00000001170c7824 */ /* 0x002fe400078e0216 */
[----:B------:R-:W-:Y:S01]  /*6560*/  IMAD.IADD R20, R22, 0x1, R185 ;  /* 0x0000000116147824 */ /* 0x000fe200078e02b9 */
[----:B------:R-:W-:Y:S06]  /*6570*/  @!P5 BRA `(.L_x_4927) ;  /* 0x000000000060d947 */ /* 0x000fec0003800000 */
[----:B------:R-:W-:Y:S01]  /*6580*/  MOV R21, UR11 ;  /* 0x0000000b00157c02 */ /* 0x000fe20008000f00 */
[----:B------:R-:W-:Y:S04]  /*6590*/  BSSY B0, `(.L_x_4928) ;  /* 0x0000012000007945 */ /* 0x000fe80003800000 */
[----:B------:R-:W-:-:S04]  /*65a0*/  IMAD R21, R21, UR41, R22 ;  /* 0x0000002915157c24 */ /* 0x000fc8000f8e0216 */
[----:B------:R-:W-:-:S05]  /*65b0*/  VIADD R21, R21, -UR14 ;  /* 0x8000000e15157c36 */ /* 0x000fca0008000000 */
[----:B------:R-:W-:-:S13]  /*65c0*/  ISETP.GT.AND P0, PT, R21, -0x1, PT ;  /* 0xffffffff1500780c */ /* 0x000fda0003f04270 */
[----:B------:R-:W-:Y:S05]  /*65d0*/  @P0 BRA `(.L_x_4929) ;  /* 0x0000000000200947 */ /* 0x000fea0003800000 */
[----:B------:R-:W-:Y:S01]  /*65e0*/  IMAD.U32 R184, RZ, RZ, UR30 ;  /* 0x0000001effb87e24 */ /* 0x000fe2000f8e00ff */
[----:B------:R-:W-:-:S04]  /*65f0*/  LOP3.LUT R21, RZ, R21, RZ, 0x33, !PT ;  /* 0x00000015ff157212 */ /* 0x000fc800078e33ff */
[----:B------:R-:W-:-:S13]  /*6600*/  ISETP.NE.AND P0, PT, R184, 0x1, PT ;  /* 0x00000001b800780c */ /* 0x000fda0003f05270 */
[----:B------:R-:W1:Y:S02]  /*6610*/  @P0 LDC.64 R186, c[0x0][0x9e8] ;  /* 0x00027a00ffba0b82 */ /* 0x000e640000000a00 */
[----:B-1----:R-:W-:-:S05]  /*6620*/  @P0 IMAD.HI.U32 R22, R21, R186, RZ ;  /* 0x000000ba15160227 */ /* 0x002fca00078e00ff */
[----:B------:R-:W-:-:S04]  /*6630*/  @P0 SHF.R.U32.HI R21, RZ, R187, R22 ;  /* 0x000000bbff150219 */ /* 0x000fc80000011616 */
[----:B------:R-:W-:Y:S01]  /*6640*/  LOP3.LUT R21, RZ, R21, RZ, 0x33, !PT ;  /* 0x00000015ff157212 */ /* 0x000fe200078e33ff */
[----:B------:R-:W-:Y:S06]  /*6650*/  BRA `(.L_x_4930) ;  /* 0x0000000000147947 */ /* 0x000fec0003800000 */
.L_x_4929:
[----:B------:R-:W-:-:S05]  /*6660*/  IMAD.U32 R184, RZ, RZ, UR30 ;  /* 0x0000001effb87e24 */ /* 0x000fca000f8e00ff */
[----:B------:R-:W-:-:S13]  /*6670*/  ISETP.NE.AND P0, PT, R184, 0x1, PT ;  /* 0x00000001b800780c */ /* 0x000fda0003f05270 */
[----:B------:R-:W1:Y:S02]  /*6680*/  @P0 LDC.64 R186, c[0x0][0x9e8] ;  /* 0x00027a00ffba0b82 */ /* 0x000e640000000a00 */
[----:B-1----:R-:W-:-:S05]  /*6690*/  @P0 IMAD.HI.U32 R22, R21, R186, RZ ;  /* 0x000000ba15160227 */ /* 0x002fca00078e00ff */
[----:B------:R-:W-:-:S07]  /*66a0*/  @P0 SHF.R.U32.HI R21, RZ, R187, R22 ;  /* 0x000000bbff150219 */ /* 0x000fce0000011616 */
.L_x_4930:
[----:B------:R-:W-:Y:S05]  /*66b0*/  BSYNC B0 ;  /* 0x0000000000007941 */ /* 0x000fea0003800000 */
.L_x_4928:
[----:B------:R-:W-:-:S04]  /*66c0*/  IMAD R21, R21, R184, -UR15 ;  /* 0x8000000f15157e24 */ /* 0x000fc8000f8e02b8 */
[----:B------:R-:W-:-:S05]  /*66d0*/  IMAD.IADD R21, R21, 0x1, -R0 ;  /* 0x0000000115157824 */ /* 0x000fca00078e0a00 */
[----:B------:R-:W-:Y:S02]  /*66e0*/  VIADDMNMX R12, R21, R184, R12, PT ;  /* 0x000000b8150c7246 */ /* 0x000fe4000380010c */
[----:B------:R-:W-:-:S07]  /*66f0*/  VIMNMX R20, R20, R21, !PT ;  /* 0x0000001514147248 */ /* 0x000fce0007fe0100 */
.L_x_4927:
[----:B------:R-:W-:Y:S01]  /*6700*/  UISETP.GT.AND UP0, UPT, UR43, -0x1, UPT ;  /* 0xffffffff2b00788c */ /* 0x000fe2000bf04270 */
[----:B------:R-:W1:Y:S05]  /*6710*/  SHFL.IDX PT, R22, R11, 0x1, 0x1c1f ;  /* 0x003c1f000b167f89 */ /* 0x000e6a00000e0000 */
[----:B------:R-:W-:-:S04]  /*6720*/  PLOP3.LUT P0, PT, PT, PT, UP0, 0x80, 0x0 ;  /* 0x000000000000781c */ /* 0x000fc80003f0f008 */
[C---:B------:R-:W-:Y:S02]  /*6730*/  ISETP.GT.AND P1, PT, R20.reuse, RZ, P0 ;  /* 0x000000ff1400720c */ /* 0x040fe40000724270 */
[----:B------:R-:W-:Y:S02]  /*6740*/  ISETP.GT.AND P3, PT, R20, 0x1, P0 ;  /* 0x000000011400780c */ /* 0x000fe40000764270 */
[----:B------:R-:W-:Y:S02]  /*6750*/  ISETP.LT.OR P2, PT, R12, 0x1, P1 ;  /* 0x000000010c00780c */ /* 0x000fe40000f41670 */
[----:B------:R-:W-:Y:S02]  /*6760*/  ISETP.GT.AND P1, PT, R20, 0x8, P0 ;  /* 0x000000081400780c */ /* 0x000fe40000724270 */
[----:B------:R-:W-:Y:S02]  /*6770*/  FSEL R152, R152, -INF , !P2 ;  /* 0xff80000098987808 */ /* 0x000fe40005000000 */
[----:B------:R-:W-:-:S02]  /*6780*/  ISETP.GT.AND P2, PT, R20, 0x9, P0 ;  /* 0x000000091400780c */ /* 0x000fc40000744270 */
[C---:B------:R-:W-:Y:S02]  /*6790*/  ISETP.LT.OR P3, PT, R12.reuse, 0x2, P3 ;  /* 0x000000020c00780c */ /* 0x040fe40001f61670 */
[C---:B------:R-:W-:Y:S02]  /*67a0*/  ISETP.LT.OR P1, PT, R12.reuse, 0x9, P1 ;  /* 0x000000090c00780c */ /* 0x040fe40000f21670 */
[----:B------:R-:W-:Y:S02]  /*67b0*/  ISETP.LT.OR P2, PT, R12, 0xa, P2 ;  /* 0x0000000a0c00780c */ /* 0x000fe40001741670 */
[----:B------:R-:W-:Y:S02]  /*67c0*/  FSEL R153, R153, -INF , !P3 ;  /* 0xff80000099997808 */ /* 0x000fe40005800000 */
[----:B------:R-:W-:Y:S02]  /*67d0*/  FSEL R156, R156, -INF , !P1 ;  /* 0xff8000009c9c7808 */ /* 0x000fe40004800000 */
[----:B------:R-:W-:-:S02]  /*67e0*/  FSEL R157, R157, -INF , !P2 ;  /* 0xff8000009d9d7808 */ /* 0x000fc40005000000 */
[C---:B------:R-:W-:Y:S02]  /*67f0*/  ISETP.GT.AND P3, PT, R20.reuse, 0x10, P0 ;  /* 0x000000101400780c */ /* 0x040fe40000764270 */
[C---:B------:R-:W-:Y:S02]  /*6800*/  ISETP.GT.AND P1, PT, R20.reuse, 0x11, P0 ;  /* 0x000000111400780c */ /* 0x040fe40000724270 */
[----:B------:R-:W-:Y:S02]  /*6810*/  ISETP.GT.AND P2, PT, R20, 0x18, P0 ;  /* 0x000000181400780c */ /* 0x000fe40000744270 */
[C---:B------:R-:W-:Y:S02]  /*6820*/  ISETP.LT.OR P3, PT, R12.reuse, 0x11, P3 ;  /* 0x000000110c00780c */ /* 0x040fe40001f61670 */
[C---:B------:R-:W-:Y:S02]  /*6830*/  ISETP.LT.OR P1, PT, R12.reuse, 0x12, P1 ;  /* 0x000000120c00780c */ /* 0x040fe40000f21670 */
[----:B------:R-:W-:-:S02]  /*6840*/  ISETP.LT.OR P2, PT, R12, 0x19, P2 ;  /* 0x000000190c00780c */ /* 0x000fc40001741670 */
[----:B------:R-:W-:Y:S02]  /*6850*/  FSEL R160, R160, -INF , !P3 ;  /* 0xff800000a0a07808 */ /* 0x000fe40005800000 */
[----:B------:R-:W-:Y:S02]  /*6860*/  FSEL R161, R161, -INF , !P1 ;  /* 0xff800000a1a17808 */ /* 0x000fe40004800000 */
[----:B------:R-:W-:Y:S02]  /*6870*/  FSEL R164, R164, -INF , !P2 ;  /* 0xff800000a4a47808 */ /* 0x000fe40005000000 */
[C---:B------:R-:W-:Y:S02]  /*6880*/  ISETP.GT.AND P3, PT, R20.reuse, 0x19, P0 ;  /* 0x000000191400780c */ /* 0x040fe40000764270 */
[C---:B------:R-:W-:Y:S02]  /*6890*/  ISETP.GT.AND P1, PT, R20.reuse, 0x20, P0 ;  /* 0x000000201400780c */ /* 0x040fe40000724270 */
        /* <DEDUP_REMOVED lines=18> */
[----:B------:R-:W-:Y:S01]  /*69c0*/  ISETP.GT.AND P2, PT, R20, 0x39, P0 ;  /* 0x000000391400780c */ /* 0x000fe20000744270 */
[----:B-1----:R-:W-:Y:S01]  /*69d0*/  IMAD.IADD R20, R185, 0x1, R22 ;  /* 0x00000001b9147824 */ /* 0x002fe200078e0216 */
[----:B------:R-:W-:-:S02]  /*69e0*/  ISETP.LT.OR P3, PT, R12, 0x32, P3 ;  /* 0x000000320c00780c */ /* 0x000fc40001f61670 */
[C---:B------:R-:W-:Y:S02]  /*69f0*/  ISETP.LT.OR P1, PT, R12.reuse, 0x39, P1 ;  /* 0x000000390c00780c */ /* 0x040fe40000f21670 */
[----:B------:R-:W-:Y:S02]  /*6a00*/  ISETP.LT.OR P2, PT, R12, 0x3a, P2 ;  /* 0x0000003a0c00780c */ /* 0x000fe40001741670 */
[----:B------:R-:W-:Y:S02]  /*6a10*/  IADD3 R12, R23, R22, RZ ;  /* 0x00000016170c7210 */ /* 0x000fe40007ffe0ff */
[----:B------:R-:W-:Y:S02]  /*6a20*/  FSEL R177, R177, -INF , !P3 ;  /* 0xff800000b1b17808 */ /* 0x000fe40005800000 */
[----:B------:R-:W-:Y:S02]  /*6a30*/  FSEL R180, R180, -INF , !P1 ;  /* 0xff800000b4b47808 */ /* 0x000fe40004800000 */
[----:B------:R-:W-:Y:S01]  /*6a40*/  FSEL R181, R181, -INF , !P2 ;  /* 0xff800000b5b57808 */ /* 0x000fe20005000000 */
[----:B------:R-:W-:Y:S06]  /*6a50*/  @!P5 BRA `(.L_x_4931) ;  /* 0x000000000060d947 */ /* 0x000fec0003800000 */
[----:B------:R-:W-:Y:S01]  /*6a60*/  IMAD.U32 R11, RZ, RZ, UR11 ;  /* 0x0000000bff0b7e24 */ /* 0x000fe2000f8e00ff */
[----:B------:R-:W-:Y:S03]  /*6a70*/  BSSY B0, `(.L_x_4932) ;  /* 0x0000012000007945 */ /* 0x000fe60003800000 */
        /* <DEDUP_REMOVED lines=12> */
.L_x_4933:
[----:B------:R-:W-:-:S04]  /*6b40*/  MOV R184, UR30 ;  /* 0x0000001e00b87c02 */ /* 0x000fc80008000f00 */
[----:B------:R-:W-:-:S13]  /*6b50*/  ISETP.NE.AND P1, PT, R184, 0x1, PT ;  /* 0x00000001b800780c */ /* 0x000fda0003f25270 */
[----:B------:R-:W1:Y:S02]  /*6b60*/  @P1 LDC.64 R22, c[0x0][0x9e8] ;  /* 0x00027a00ff161b82 */ /* 0x000e640000000a00 */
[----:B-1----:R-:W-:-:S05]  /*6b70*/  @P1 IMAD.HI.U32 R22, R11, R22, RZ ;  /* 0x000000160b161227 */ /* 0x002fca00078e00ff */
[----:B------:R-:W-:-:S07]  /*6b80*/  @P1 SHF.R.U32.HI R11, RZ, R23, R22 ;  /* 0x00000017ff0b1219 */ /* 0x000fce0000011616 */
.L_x_4934:
[----:B------:R-:W-:Y:S05]  /*6b90*/  BSYNC B0 ;  /* 0x0000000000007941 */ /* 0x000fea0003800000 */
.L_x_4932:
[----:B------:R-:W-:-:S04]  /*6ba0*/  IMAD R11, R11, R184, -UR15 ;  /* 0x8000000f0b0b7e24 */ /* 0x000fc8000f8e02b8 */
[----:B------:R-:W-:-:S05]  /*6bb0*/  IMAD.IADD R11, R11, 0x1, -R0 ;  /* 0x000000010b0b7824 */ /* 0x000fca00078e0a00 */
[----:B------:R-:W-:Y:S02]  /*6bc0*/  VIADDMNMX R12, R11, R184, R12, PT ;  /* 0x000000b80b0c7246 */ /* 0x000fe4000380010c */
[----:B------:R-:W-:-:S07]  /*6bd0*/  VIMNMX R20, R20, R11, !PT ;  /* 0x0000000b14147248 */ /* 0x000fce0007fe0100 */
.L_x_4931:
[----:B------:R-:W-:Y:S01]  /*6be0*/  FMNMX.FTZ R22, R152, R15, !PT ;  /* 0x0000000f98167209 */ /* 0x000fe20007810000 */
[----:B------:R-:W-:Y:S01]  /*6bf0*/  UMOV UR10, UR26 ;  /* 0x0000001a000a7c82 */ /* 0x000fe20008000000 */
[----:B------:R-:W-:Y:S02]  /*6c00*/  ISETP.GT.AND P1, PT, R20, 0x1, P0 ;  /* 0x000000011400780c */ /* 0x000fe40000724270 */
[----:B------:R-:W-:Y:S02]  /*6c10*/  FMNMX.FTZ R11, R153, R22, !PT ;  /* 0x00000016990b7209 */ /* 0x000fe40007810000 */
[----:B------:R-:W-:Y:S02]  /*6c20*/  ISETP.LT.OR P1, PT, R12, 0x2, P1 ;  /* 0x000000020c00780c */ /* 0x000fe40000f21670 */
[----:B------:R-:W-:Y:S02]  /*6c30*/  FMNMX.FTZ R22, R156, R11, !PT ;  /* 0x0000000b9c167209 */ /* 0x000fe40007810000 */
[----:B------:R-:W-:-:S02]  /*6c40*/  FSEL R155, R155, -INF , !P1 ;  /* 0xff8000009b9b7808 */ /* 0x000fc40004800000 */
[----:B------:R-:W-:Y:S02]  /*6c50*/  FMNMX.FTZ R11, R157, R22, !PT ;  /* 0x000000169d0b7209 */ /* 0x000fe40007810000 */
[----:B------:R-:W-:Y:S02]  /*6c60*/  ISETP.GT.AND P1, PT, R20, RZ, P0 ;  /* 0x000000ff1400720c */ /* 0x000fe40000724270 */
[----:B------:R-:W-:Y:S02]  /*6c70*/  FMNMX.FTZ R22, R160, R11, !PT ;  /* 0x0000000ba0167209 */ /* 0x000fe40007810000 */
[----:B------:R-:W-:Y:S02]  /*6c80*/  ISETP.GT.AND P3, PT, R20, 0x9, P0 ;  /* 0x000000091400780c */ /* 0x000fe40000764270 */
[----:B------:R-:W-:Y:S02]  /*6c90*/  FMNMX.FTZ R11, R161, R22, !PT ;  /* 0x00000016a10b7209 */ /* 0x000fe40007810000 */
[----:B------:R-:W-:-:S02]  /*6ca0*/  ISETP.LT.OR P1, PT, R12, 0x1, P1 ;  /* 0x000000010c00780c */ /* 0x000fc40000f21670 */
[----:B------:R-:W-:Y:S02]  /*6cb0*/  FMNMX.FTZ R22, R164, R11, !PT ;  /* 0x0000000ba4167209 */ /* 0x000fe40007810000 */
[----:B------:R-:W-:Y:S02]  /*6cc0*/  ISETP.GT.AND P2, PT, R20, 0x8, P0 ;  /* 0x000000081400780c */ /* 0x000fe40000744270 */
[----:B------:R-:W-:Y:S02]  /*6cd0*/  FMNMX.FTZ R11, R165, R22, !PT ;  /* 0x00000016a50b7209 */ /* 0x000fe40007810000 */
[----:B------:R-:W-:Y:S02]  /*6ce0*/  ISETP.LT.OR P3, PT, R12, 0xa, P3 ;  /* 0x0000000a0c00780c */ /* 0x000fe40001f61670 */
[----:B------:R-:W-:Y:S02]  /*6cf0*/  FMNMX.FTZ R22, R168, R11, !PT ;  /* 0x0000000ba8167209 */ /* 0x000fe40007810000 */
[----:B------:R-:W-:-:S02]  /*6d00*/  ISETP.LT.OR P2, PT, R12, 0x9, P2 ;  /* 0x000000090c00780c */ /* 0x000fc40001741670 */
[----:B------:R-:W-:Y:S02]  /*6d10*/  FMNMX.FTZ R11, R169, R22, !PT ;  /* 0x00000016a90b7209 */ /* 0x000fe40007810000 */
[----:B------:R-:W-:Y:S02]  /*6d20*/  FSEL R159, R159, -INF , !P3 ;  /* 0xff8000009f9f7808 */ /* 0x000fe40005800000 */
[----:B------:R-:W-:Y:S02]  /*6d30*/  FMNMX.FTZ R22, R172, R11, !PT ;  /* 0x0000000bac167209 */ /* 0x000fe40007810000 */
[----:B------:R-:W-:Y:S02]  /*6d40*/  ISETP.GT.AND P3, PT, R20, 0x11, P0 ;  /* 0x000000111400780c */ /* 0x000fe40000764270 */
[----:B------:R-:W-:Y:S02]  /*6d50*/  FMNMX.FTZ R11, R173, R22, !PT ;  /* 0x00000016ad0b7209 */ /* 0x000fe40007810000 */
[----:B------:R-:W-:-:S02]  /*6d60*/  FSEL R158, R158, -INF , !P2 ;  /* 0xff8000009e9e7808 */ /* 0x000fc40005000000 */
        /* <DEDUP_REMOVED lines=8> */
[----:B------:R-:W-:Y:S01]  /*6df0*/  ISETP.GT.AND P3, PT, R20, 0x20, P0 ;  /* 0x000000201400780c */ /* 0x000fe20000764270 */
[----:B------:R-:W1:Y:S01]  /*6e00*/  SHFL.BFLY PT, R11, R22, 0x2, 0x1f ;  /* 0x0c401f00160b7f89 */ /* 0x000e6200000e0000 */
[----:B------:R-:W-:Y:S02]  /*6e10*/  FSEL R162, R162, -INF , !P2 ;  /* 0xff800000a2a27808 */ /* 0x000fe40005000000 */
[----:B------:R-:W-:Y:S02]  /*6e20*/  ISETP.LT.OR P3, PT, R12, 0x21, P3 ;  /* 0x000000210c00780c */ /* 0x000fe40001f61670 */
[----:B------:R-:W-:-:S02]  /*6e30*/  ISETP.GT.AND P2, PT, R20, 0x19, P0 ;  /* 0x000000191400780c */ /* 0x000fc40000744270 */
[----:B------:R-:W-:Y:S02]  /*6e40*/  FSEL R170, R170, -INF , !P3 ;  /* 0xff800000aaaa7808 */ /* 0x000fe40005800000 */
[----:B------:R-:W-:-:S04]  /*6e50*/  ISETP.LT.OR P2, PT, R12, 0x1a, P2 ;  /* 0x0000001a0c00780c */ /* 0x000fc80001741670 */
[----:B------:R-:W-:Y:S02]  /*6e60*/  FSEL R167, R167, -INF , !P2 ;  /* 0xff800000a7a77808 */ /* 0x000fe40005000000 */
[----:B------:R-:W-:-:S04]  /*6e70*/  ISETP.GT.AND P2, PT, R20, 0x28, P0 ;  /* 0x000000281400780c */ /* 0x000fc80000744270 */
[----:B------:R-:W-:-:S04]  /*6e80*/  ISETP.LT.OR P2, PT, R12, 0x29, P2 ;  /* 0x000000290c00780c */ /* 0x000fc80001741670 */
[----:B------:R-:W-:Y:S02]  /*6e90*/  FSEL R174, R174, -INF , !P2 ;  /* 0xff800000aeae7808 */ /* 0x000fe40005000000 */
[----:B-1----:R-:W-:Y:S02]  /*6ea0*/  FMNMX.FTZ R21, R22, R11, !PT ;  /* 0x0000000b16157209 */ /* 0x002fe40007810000 */
[----:B------:R-:W-:-:S03]  /*6eb0*/  ISETP.GT.AND P2, PT, R20, 0x30, P0 ;  /* 0x000000301400780c */ /* 0x000fc60000744270 */
[----:B------:R-:W1:Y:S01]  /*6ec0*/  SHFL.BFLY PT, R184, R21, 0x1, 0x1f ;  /* 0x0c201f0015b87f89 */ /* 0x000e6200000e0000 */
[----:B------:R-:W-:-:S04]  /*6ed0*/  ISETP.LT.OR P2, PT, R12, 0x31, P2 ;  /* 0x000000310c00780c */ /* 0x000fc80001741670 */
[----:B------:R-:W-:Y:S02]  /*6ee0*/  FSEL R178, R178, -INF , !P2 ;  /* 0xff800000b2b27808 */ /* 0x000fe40005000000 */
[----:B------:R-:W-:-:S04]  /*6ef0*/  ISETP.GT.AND P2, PT, R20, 0x38, P0 ;  /* 0x000000381400780c */ /* 0x000fc80000744270 */
[----:B------:R-:W-:-:S04]  /*6f00*/  ISETP.LT.OR P2, PT, R12, 0x39, P2 ;  /* 0x000000390c00780c */ /* 0x000fc80001741670 */
[----:B------:R-:W-:Y:S02]  /*6f10*/  FSEL R182, R182, -INF , !P2 ;  /* 0xff800000b6b67808 */ /* 0x000fe40005000000 */
[----:B-1----:R-:W-:Y:S02]  /*6f20*/  FMNMX.FTZ R11, R21, R184, !PT ;  /* 0x000000b8150b7209 */ /* 0x002fe40007810000 */
[----:B------:R-:W-:Y:S02]  /*6f30*/  FSEL R21, R154, -INF , !P1 ;  /* 0xff8000009a157808 */ /* 0x000fe40004800000 */
[----:B------:R-:W-:Y:S01]  /*6f40*/  ISETP.GT.AND P1, PT, R20, 0x18, P0 ;  /* 0x000000181400780c */ /* 0x000fe20000724270 */
[----:B------:R-:W-:Y:S01]  /*6f50*/  FMUL.FTZ R154, R11, UR10 ;  /* 0x0000000a0b9a7c20 */ /* 0x000fe20008410000 */
[----:B------:R-:W-:Y:S02]  /*6f60*/  FMNMX.FTZ R22, R21, R14, !PT ;  /* 0x0000000e15167209 */ /* 0x000fe40007810000 */
[----:B------:R-:W-:-:S02]  /*6f70*/  ISETP.LT.OR P1, PT, R12, 0x19, P1 ;  /* 0x000000190c00780c */ /* 0x000fc40000f21670 */
[----:B------:R-:W-:Y:S02]  /*6f80*/  FMNMX.FTZ R23, R155, R22, !PT ;  /* 0x000000169b177209 */ /* 0x000fe40007810000 */
[----:B------:R-:W-:Y:S02]  /*6f90*/  FSETP.NEU.FTZ.AND P3, PT, R11, -INF , PT ;  /* 0xff8000000b00780b */ /* 0x000fe40003f7d000 */
[----:B------:R-:W-:Y:S02]  /*6fa0*/  FMNMX.FTZ R22, R158, R23, !PT ;  /* 0x000000179e167209 */ /* 0x000fe40007810000 */
[----:B------:R-:W-:Y:S02]  /*6fb0*/  FSEL R166, R166, -INF , !P1 ;  /* 0xff800000a6a67808 */ /* 0x000fe40004800000 */
[----:B------:R-:W-:Y:S02]  /*6fc0*/  FMNMX.FTZ R23, R159, R22, !PT ;  /* 0x000000169f177209 */ /* 0x000fe40007810000 */
[----:B------:R-:W-:-:S02]  /*6fd0*/  ISETP.GT.AND P1, PT, R20, 0x21, P0 ;  /* 0x000000211400780c */ /* 0x000fc40000724270 */
[----:B------:R-:W-:Y:S02]  /*6fe0*/  FMNMX.FTZ R22, R162, R23, !PT ;  /* 0x00000017a2167209 */ /* 0x000fe40007810000 */
[----:B------:R-:W-:Y:S02]  /*6ff0*/  ISETP.LT.OR P1, PT, R12, 0x22, P1 ;  /* 0x000000220c00780c */ /* 0x000fe40000f21670 */
[----:B------:R-:W-:Y:S02]  /*7000*/  FMNMX.FTZ R23, R163, R22, !PT ;  /* 0x00000016a3177209 */ /* 0x000fe40007810000 */
[----:B------:R-:W-:Y:S02]  /*7010*/  FSEL R22, R154, RZ, P3 ;  /* 0x000000ff9a167208 */ /* 0x000fe40001800000 */
[----:B------:R-:W-:Y:S02]  /*7020*/  FMNMX.FTZ R154, R166, R23, !PT ;  /* 0x00000017a69a7209 */ /* 0x000fe40007810000 */
[----:B------:R-:W-:Y:S01]  /*7030*/  FSEL R171, R171, -INF , !P1 ;  /* 0xff800000abab7808 */ /* 0x000fe20004800000 */
[--C-:B------:R-:W-:Y:S01]  /*7040*/  FFMA.FTZ R184, R160, UR10, -R22.reuse ;  /* 0x0000000aa0b87c23 */ /* 0x100fe20008010816 */
[----:B------:R-:W-:Y:S01]  /*7050*/  FMNMX.FTZ R23, R167, R154, !PT ;  /* 0x0000009aa7177209 */ /* 0x000fe20007810000 */
[--C-:B------:R-:W-:Y:S01]  /*7060*/  FFMA.FTZ R160, R168, UR10, -R22.reuse ;  /* 0x0000000aa8a07c23 */ /* 0x100fe20008010816 */
[----:B------:R-:W-:Y:S01]  /*7070*/  ISETP.GT.AND P1, PT, R20, 0x29, P0 ;  /* 0x000000291400780c */ /* 0x000fe20000724270 */
[--C-:B------:R-:W-:Y:S01]  /*7080*/  FFMA.FTZ R152, R152, UR10, -R22.reuse ;  /* 0x0000000a98987c23 */ /* 0x100fe20008010816 */
[----:B------:R-:W-:Y:S01]  /*7090*/  FMNMX.FTZ R154, R170, R23, !PT ;  /* 0x00000017aa9a7209 */ /* 0x000fe20007810000 */
[--C-:B------:R-:W-:Y:S01]  /*70a0*/  FFMA.FTZ R23, R153, UR10, -R22.reuse ;  /* 0x0000000a99177c23 */ /* 0x100fe20008010816 */
[----:B------:R-:W-:Y:S01]  /*70b0*/  ISETP.LT.OR P1, PT, R12, 0x2a, P1 ;  /* 0x0000002a0c00780c */ /* 0x000fe20000f21670 */
[--C-:B------:R-:W-:Y:S01]  /*70c0*/  FFMA.FTZ R156, R156, UR10, -R22.reuse ;  /* 0x0000000a9c9c7c23 */ /* 0x100fe20008010816 */
[----:B------:R-:W-:Y:S01]  /*70d0*/  FMNMX.FTZ R153, R171, R154, !PT ;  /* 0x0000009aab997209 */ /* 0x000fe20007810000 */
[----:B------:R-:W-:Y:S01]  /*70e0*/  MUFU.EX2 R152, R152 ;  /* 0x0000009800987308 */ /* 0x000fe20000000800 */
[----:B------:R-:W-:Y:S01]  /*70f0*/  FSEL R175, R175, -INF , !P1 ;  /* 0xff800000afaf7808 */ /* 0x000fe20004800000 */
[----:B------:R-:W-:Y:S01]  /*7100*/  FFMA.FTZ R181, R181, UR10, -R22 ;  /* 0x0000000ab5b57c23 */ /* 0x000fe20008010816 */
[----:B------:R-:W-:-:S02]  /*7110*/  ISETP.GT.AND P1, PT, R20, 0x31, P0 ;  /* 0x000000311400780c */ /* 0x000fc40000724270 */
[----:B------:R-:W-:Y:S02]  /*7120*/  FMNMX.FTZ R154, R174, R153, !PT ;  /* 0x00000099ae9a7209 */ /* 0x000fe40007810000 */
[----:B------:R-:W-:Y:S01]  /*7130*/  ISETP.LT.OR P1, PT, R12, 0x32, P1 ;  /* 0x000000320c00780c */ /* 0x000fe20000f21670 */
[----:B------:R-:W-:Y:S01]  /*7140*/  MUFU.EX2 R23, R23 ;  /* 0x0000001700177308 */ /* 0x000fe20000000800 */
[----:B------:R-:W-:Y:S02]  /*7150*/  FMNMX.FTZ R153, R175, R154, !PT ;  /* 0x0000009aaf997209 */ /* 0x000fe40007810000 */
[----:B------:R-:W-:Y:S02]  /*7160*/  ISETP.GT.AND P0, PT, R20, 0x39, P0 ;  /* 0x000000391400780c */ /* 0x000fe40000704270 */
[----:B------:R-:W-:Y:S02]  /*7170*/  FSEL R179, R179, -INF , !P1 ;  /* 0xff800000b3b37808 */ /* 0x000fe40004800000 */
[----:B------:R-:W-:Y:S01]  /*7180*/  FMNMX.FTZ R20, R178, R153, !PT ;  /* 0x00000099b2147209 */ /* 0x000fe20007810000 */
[--C-:B------:R-:W-:Y:S01]  /*7190*/  FFMA.FTZ R153, R157, UR10, -R22.reuse ;  /* 0x0000000a9d997c23 */ /* 0x100fe20008010816 */
[----:B------:R-:W-:Y:S01]  /*71a0*/  ISETP.LT.OR P0, PT, R12, 0x3a, P0 ;  /* 0x0000003a0c00780c */ /* 0x000fe20000701670 */
[----:B------:R-:W-:Y:S01]  /*71b0*/  MUFU.EX2 R154, R156 ;  /* 0x0000009c009a7308 */ /* 0x000fe20000000800 */
[----:B------:R-:W-:Y:S01]  /*71c0*/  FMNMX.FTZ R157, R179, R20, !PT ;  /* 0x00000014b39d7209 */ /* 0x000fe20007810000 */
[--C-:B------:R-:W-:Y:S01]  /*71d0*/  FFMA.FTZ R20, R164, UR10, -R22.reuse ;  /* 0x0000000aa4147c23 */ /* 0x100fe20008010816 */
[----:B------:R-:W-:Y:S01]  /*71e0*/  FSEL R183, R183, -INF , !P0 ;  /* 0xff800000b7b77808 */ /* 0x000fe20004000000 */
[--C-:B------:R-:W-:Y:S01]  /*71f0*/  FFMA.FTZ R164, R172, UR10, -R22.reuse ;  /* 0x0000000aaca47c23 */ /* 0x100fe20008010816 */
[----:B------:R-:W-:Y:S01]  /*7200*/  FMNMX.FTZ R12, R182, R157, !PT ;  /* 0x0000009db60c7209 */ /* 0x000fe20007810000 */
[--C-:B------:R-:W-:Y:S01]  /*7210*/  FFMA.FTZ R157, R161, UR10, -R22.reuse ;  /* 0x0000000aa19d7c23 */ /* 0x100fe20008010816 */
[----:B------:R-:W-:Y:S01]  /*7220*/  FSEL R168, R11, RZ, P3 ;  /* 0x000000ff0ba87208 */ /* 0x000fe20001800000 */
[----:B------:R-:W-:Y:S01]  /*7230*/  MUFU.EX2 R153, R153 ;  /* 0x0000009900997308 */ /* 0x000fe20000000800 */
[----:B------:R-:W-:Y:S01]  /*7240*/  FMNMX.FTZ R12, R183, R12, !PT ;  /* 0x0000000cb70c7209 */ /* 0x000fe20007810000 */
[--C-:B------:R-:W-:Y:S01]  /*7250*/  FFMA.FTZ R161, R165, UR10, -R22.reuse ;  /* 0x0000000aa5a17c23 */ /* 0x100fe20008010816 */
[--C-:B------:R-:W-:Y:S01]  /*7260*/  FFMA.FTZ R165, R169, UR10, -R22.reuse ;  /* 0x0000000aa9a57c23 */ /* 0x100fe20008010816 */
[----:B------:R-:W-:Y:S01]  /*7270*/  FADD.FTZ R168, -R168, R15 ;  /* 0x0000000fa8a87221 */ /* 0x000fe20000010100 */
[--C-:B------:R-:W-:Y:S01]  /*7280*/  FFMA.FTZ R169, R173, UR10, -R22.reuse ;  /* 0x0000000aada97c23 */ /* 0x100fe20008010816 */
[----:B------:R-:W1:Y:S01]  /*7290*/  SHFL.BFLY PT, R185, R12, 0x2, 0x1f ;  /* 0x0c401f000cb97f89 */ /* 0x000e6200000e0000 */
[--C-:B------:R-:W-:Y:S01]  /*72a0*/  FFMA.FTZ R173, R177, UR10, -R22.reuse ;  /* 0x0000000ab1ad7c23 */ /* 0x100fe20008010816 */
[----:B------:R-:W-:Y:S01]  /*72b0*/  FMUL.FTZ R15, R168, UR10 ;  /* 0x0000000aa80f7c20 */ /* 0x000fe20008410000 */
[----:B------:R-:W-:Y:S01]  /*72c0*/  MUFU.EX2 R156, R184 ;  /* 0x000000b8009c7308 */ /* 0x000fe20000000800 */
[--C-:B------:R-:W-:Y:S01]  /*72d0*/  FFMA.FTZ R168, R176, UR10, -R22.reuse ;  /* 0x0000000ab0a87c23 */ /* 0x100fe20008010816 */
[----:B------:R-:W-:Y:S01]  /*72e0*/  FFMA.FTZ R172, R180, UR10, -R22 ;  /* 0x0000000ab4ac7c23 */ /* 0x000fe20008010816 */
[----:B------:R-:W-:-:S05]  /*72f0*/  ISETP.NE.AND P0, PT, R10, RZ, PT ;  /* 0x000000ff0a00720c */ /* 0x000fca0003f05270 */
[----:B------:R-:W2:Y:S08]  /*7300*/  MUFU.EX2 R15, R15 ;  /* 0x0000000f000f7308 */ /* 0x000eb00000000800 */
[----:B------:R-:W3:Y:S01]  /*7310*/  MUFU.EX2 R157, R157 ;  /* 0x0000009d009d7308 */ /* 0x000ee20000000800 */
[----:B-1----:R-:W-:-:S07]  /*7320*/  FMNMX.FTZ R185, R12, R185, !PT ;  /* 0x000000b90cb97209 */ /* 0x002fce0007810000 */
[----:B------:R-:W1:Y:S01]  /*7330*/  MUFU.EX2 R20, R20 ;  /* 0x0000001400147308 */ /* 0x000e620000000800 */
[----:B--2---:R-:W-:Y:S01]  /*7340*/  FFMA.FTZ R22, R15, R3, R152 ;  /* 0x000000030f167223 */ /* 0x004fe20000010098 */
[----:B------:R-:W2:Y:S01]  /*7350*/  SHFL.BFLY PT, R12, R185, 0x1, 0x1f ;  /* 0x0c201f00b90c7f89 */ /* 0x000ea200000e0000 */
[C---:B------:R-:W-:Y:S01]  /*7360*/  F2FP.F16.F32.PACK_AB R152, R23.reuse, R152 ;  /* 0x000000981798723e */ /* 0x040fe200000000ff */
[-C--:B------:R-:W-:Y:S01]  /*7370*/  FMUL.FTZ R24, R24, R15.reuse ;  /* 0x0000000f18187220 */ /* 0x080fe20000410000 */
[----:B------:R-:W-:Y:S01]  /*7380*/  FADD.FTZ R177, R23, R22 ;  /* 0x0000001617b17221 */ /* 0x000fe20000010000 */
[-C--:B------:R-:W-:Y:S01]  /*7390*/  FMUL.FTZ R25, R25, R15.reuse ;  /* 0x0000000f19197220 */ /* 0x080fe20000410000 */
[-C--:B------:R-:W-:Y:S01]  /*73a0*/  FMUL.FTZ R28, R28, R15.reuse ;  /* 0x0000000f1c1c7220 */ /* 0x080fe20000410000 */
[----:B------:R-:W4:Y:S01]  /*73b0*/  MUFU.EX2 R161, R161 ;  /* 0x000000a100a17308 */ /* 0x000f220000000800 */
[----:B------:R-:W-:Y:S01]  /*73c0*/  FADD.FTZ R22, R154, R177 ;  /* 0x000000b19a167221 */ /* 0x000fe20000010000 */
[----:B------:R-:W-:Y:S01]  /*73d0*/  F2FP.F16.F32.PACK_AB R154, R153, R154 ;  /* 0x0000009a999a723e */ /* 0x000fe200000000ff */
[-C--:B------:R-:W-:Y:S01]  /*73e0*/  FMUL.FTZ R29, R29, R15.reuse ;  /* 0x0000000f1d1d7220 */ /* 0x080fe20000410000 */
[----:B------:R-:W-:Y:S01]  /*73f0*/  FMUL.FTZ R32, R32, R15 ;  /* 0x0000000f20207220 */ /* 0x000fe20000410000 */
[----:B------:R-:W-:Y:S01]  /*7400*/  FADD.FTZ R177, R153, R22 ;  /* 0x0000001699b17221 */ /* 0x000fe20000010000 */
[----:B------:R-:W-:-:S02]  /*7410*/  IMAD.U32 R22, RZ, RZ, UR6 ;  /* 0x00000006ff167e24 */ /* 0x000fc4000f8e00ff */
[-C--:B------:R-:W-:Y:S01]  /*7420*/  FMUL.FTZ R33, R33, R15.reuse ;  /* 0x0000000f21217220 */ /* 0x080fe20000410000 */
[----:B------:R-:W5:Y:S01]  /*7430*/  MUFU.EX2 R160, R160 ;  /* 0x000000a000a07308 */ /* 0x000f620000000800 */
[----:B------:R-:W-:Y:S01]  /*7440*/  FADD.FTZ R180, R156, R177 ;  /* 0x000000b19cb47221 */ /* 0x000fe20000010000 */
[----:B------:R-:W-:Y:S01]  /*7450*/  @!P0 IMAD R22, R22, 0x40, R9 ;  /* 0x0000004016168824 */ /* 0x000fe200078e0209 */
[----:B---3--:R-:W-:Y:S01]  /*7460*/  F2FP.F16.F32.PACK_AB R156, R157, R156 ;  /* 0x0000009c9d9c723e */ /* 0x008fe200000000ff */
[-C--:B------:R-:W-:Y:S01]  /*7470*/  FMUL.FTZ R36, R36, R15.reuse ;  /* 0x0000000f24247220 */ /* 0x080fe20000410000 */
[-C--:B------:R-:W-:Y:S01]  /*7480*/  FMUL.FTZ R37, R37, R15.reuse ;  /* 0x0000000f25257220 */ /* 0x080fe20000410000 */
[-C--:B------:R-:W-:Y:S01]  /*7490*/  FMUL.FTZ R40, R40, R15.reuse ;  /* 0x0000000f28287220 */ /* 0x080fe20000410000 */
[-C--:B------:R-:W-:Y:S01]  /*74a0*/  FMUL.FTZ R41, R41, R15.reuse ;  /* 0x0000000f29297220 */ /* 0x080fe20000410000 */
[----:B------:R-:W3:Y:S01]  /*74b0*/  MUFU.EX2 R165, R165 ;  /* 0x000000a500a57308 */ /* 0x000ee20000000800 */
[-C--:B------:R-:W-:Y:S01]  /*74c0*/  FMUL.FTZ R44, R44, R15.reuse ;  /* 0x0000000f2c2c7220 */ /* 0x080fe20000410000 */
[----:B--2---:R-:W-:Y:S01]  /*74d0*/  FMNMX.FTZ R12, R185, R12, !PT ;  /* 0x0000000cb90c7209 */ /* 0x004fe20007810000 */
[----:B------:R-:W-:Y:S01]  /*74e0*/  FADD.FTZ R185, R157, R180 ;  /* 0x000000b49db97221 */ /* 0x000fe20000010000 */
[-C--:B------:R-:W-:Y:S01]  /*74f0*/  FMUL.FTZ R45, R45, R15.reuse ;  /* 0x0000000f2d2d7220 */ /* 0x080fe20000410000 */
[-C--:B------:R-:W-:Y:S01]  /*7500*/  FMUL.FTZ R48, R48, R15.reuse ;  /* 0x0000000f30307220 */ /* 0x080fe20000410000 */
[C---:B------:R-:W-:Y:S01]  /*7510*/  FSETP.NEU.FTZ.AND P1, PT, R12.reuse, -INF , PT ;  /* 0xff8000000c00780b */ /* 0x040fe20003f3d000 */
[----:B------:R-:W-:Y:S01]  /*7520*/  FMUL.FTZ R3, R12, UR10 ;  /* 0x0000000a0c037c20 */ /* 0x000fe20008410000 */
[----:B------:R-:W2:Y:S01]  /*7530*/  MUFU.EX2 R164, R164 ;  /* 0x000000a400a47308 */ /* 0x000ea20000000800 */
[-C--:B------:R-:W-:Y:S01]  /*7540*/  FMUL.FTZ R49, R49, R15.reuse ;  /* 0x0000000f31317220 */ /* 0x080fe20000410000 */
[-C--:B------:R-:W-:Y:S01]  /*7550*/  FMUL.FTZ R52, R52, R15.reuse ;  /* 0x0000000f34347220 */ /* 0x080fe20000410000 */
[-C--:B------:R-:W-:Y:S01]  /*7560*/  FMUL.FTZ R53, R53, R15.reuse ;  /* 0x0000000f35357220 */ /* 0x080fe20000410000 */
[----:B------:R-:W-:Y:S01]  /*7570*/  FSEL R176, R3, RZ, P1 ;  /* 0x000000ff03b07208 */ /* 0x000fe20000800000 */
[-C--:B------:R-:W-:Y:S01]  /*7580*/  FMUL.FTZ R56, R56, R15.reuse ;  /* 0x0000000f38387220 */ /* 0x080fe20000410000 */
[----:B------:R-:W-:Y:S01]  /*7590*/  FSEL R3, R12, RZ, P1 ;  /* 0x000000ff0c037208 */ /* 0x000fe20000800000 */
[-C--:B------:R-:W-:Y:S01]  /*75a0*/  FMUL.FTZ R57, R57, R15.reuse ;  /* 0x0000000f39397220 */ /* 0x080fe20000410000 */
[----:B------:R-:W0:Y:S01]  /*75b0*/  MUFU.EX2 R169, R169 ;  /* 0x000000a900a97308 */ /* 0x000e220000000800 */
[--C-:B------:R-:W-:Y:S01]  /*75c0*/  FFMA.FTZ R177, R155, UR10, -R176.reuse ;  /* 0x0000000a9bb17c23 */ /* 0x100fe200080108b0 */
[----:B------:R-:W-:Y:S01]  /*75d0*/  @!P0 LEA R155, R22, UR40, 0x2 ;  /* 0x00000028169b8c11 */ /* 0x000fe2000f8e10ff */
[----:B-1----:R-:W-:Y:S01]  /*75e0*/  FADD.FTZ R22, R20, R185 ;  /* 0x000000b914167221 */ /* 0x002fe20000010000 */
[--C-:B------:R-:W-:Y:S01]  /*75f0*/  FFMA.FTZ R180, R159, UR10, -R176.reuse ;  /* 0x0000000a9fb47c23 */ /* 0x100fe200080108b0 */
[----:B------:R-:W-:Y:S01]  /*7600*/  FFMA.FTZ R184, R162, UR10, -R176 ;  /* 0x0000000aa2b87c23 */ /* 0x000fe200080108b0 */
[----:B------:R-:W-:Y:S01]  /*7610*/  FADD.FTZ R3, -R3, R14 ;  /* 0x0000000e03037221 */ /* 0x000fe20000010100 */
[----:B----4-:R-:W-:Y:S01]  /*7620*/  FADD.FTZ R159, R161, R22 ;  /* 0x00000016a19f7221 */ /* 0x010fe20000010000 */
[----:B------:R-:W-:Y:S01]  /*7630*/  MUFU.EX2 R168, R168 ;  /* 0x000000a800a87308 */ /* 0x000fe20000000800 */
[--C-:B------:R-:W-:Y:S01]  /*7640*/  FFMA.FTZ R21, R21, UR10, -R176.reuse ;  /* 0x0000000a15157c23 */ /* 0x100fe200080108b0 */
[----:B------:R-:W-:Y:S01]  /*7650*/  FMUL.FTZ R3, R3, UR10 ;  /* 0x0000000a03037c20 */ /* 0x000fe20008410000 */
[----:B-----5:R-:W-:Y:S01]  /*7660*/  FADD.FTZ R162, R160, R159 ;  /* 0x0000009fa0a27221 */ /* 0x020fe20000010000 */
        /* <DEDUP_REMOVED lines=10> */
[----:B---3--:R-:W-:Y:S01]  /*7710*/  F2FP.F16.F32.PACK_AB R160, R165, R160 ;  /* 0x000000a0a5a0723e */ /* 0x008fe200000000ff */
[--C-:B------:R-:W-:Y:S01]  /*7720*/  FFMA.FTZ R179, R179, UR10, -R176.reuse ;  /* 0x0000000ab3b37c23 */ /* 0x100fe200080108b0 */
[----:B------:R1:W-:Y:S01]  /*7730*/  MUFU.EX2 R14, R177 ;  /* 0x000000b1000e7308 */ /* 0x0003e20000000800 */
[--C-:B------:R-:W-:Y:S01]  /*7740*/  FFMA.FTZ R182, R182, UR10, -R176.reuse ;  /* 0x0000000ab6b67c23 */ /* 0x100fe200080108b0 */
[----:B------:R-:W-:Y:S01]  /*7750*/  FFMA.FTZ R176, R183, UR10, -R176 ;  /* 0x0000000ab7b07c23 */ /* 0x000fe200080108b0 */
[----:B------:R-:W-:Y:S01]  /*7760*/  @!P0 STS [R155+0x28800], R15 ;  /* 0x0288000f9b008388 */ /* 0x000fe20000000800 */
[-C--:B------:R-:W-:Y:S01]  /*7770*/  FMUL.FTZ R60, R60, R15.reuse ;  /* 0x0000000f3c3c7220 */ /* 0x080fe20000410000 */
[-C--:B------:R-:W-:Y:S01]  /*7780*/  FMUL.FTZ R61, R61, R15.reuse ;  /* 0x0000000f3d3d7220 */ /* 0x080fe20000410000 */
[-C--:B------:R-:W-:Y:S01]  /*7790*/  FMUL.FTZ R64, R64, R15.reuse ;  /* 0x0000000f40407220 */ /* 0x080fe20000410000 */
[-C--:B------:R-:W-:Y:S01]  /*77a0*/  FMUL.FTZ R65, R65, R15.reuse ;  /* 0x0000000f41417220 */ /* 0x080fe20000410000 */
[----:B------:R-:W-:Y:S01]  /*77b0*/  MUFU.EX2 R172, R172 ;  /* 0x000000ac00ac7308 */ /* 0x000fe20000000800 */
[----:B-1----:R-:W-:Y:S01]  /*77c0*/  FADD.FTZ R177, R165, R162 ;  /* 0x000000a2a5b17221 */ /* 0x002fe20000010000 */
[-C--:B------:R-:W-:Y:S01]  /*77d0*/  FMUL.FTZ R68, R68, R15.reuse ;  /* 0x0000000f44447220 */ /* 0x080fe20000410000 */
[-C--:B------:R-:W-:Y:S01]  /*77e0*/  FMUL.FTZ R69, R69, R15.reuse ;  /* 0x0000000f45457220 */ /* 0x080fe20000410000 */
[-C--:B------:R-:W-:Y:S01]  /*77f0*/  FMUL.FTZ R72, R72, R15.reuse ;  /* 0x0000000f48487220 */ /* 0x080fe20000410000 */
[----:B--2---:R-:W-:Y:S01]  /*7800*/  FADD.FTZ R162, R164, R177 ;  /* 0x000000b1a4a27221 */ /* 0x004fe20000010000 */
        /* <DEDUP_REMOVED lines=10> */
[----:B------:R0:W2:Y:S01]  /*78b0*/  MUFU.EX2 R22, R3 ;  /* 0x0000000300167308 */ /* 0x0000a20000000800 */
[-C--:B------:R-:W-:Y:S01]  /*78c0*/  FMUL.FTZ R92, R92, R15.reuse ;  /* 0x0000000f5c5c7220 */ /* 0x080fe20000410000 */
[-C--:B------:R-:W-:Y:S01]  /*78d0*/  FMUL.FTZ R93, R93, R15.reuse ;  /* 0x0000000f5d5d7220 */ /* 0x080fe20000410000 */
[-C--:B------:R-:W-:Y:S01]  /*78e0*/  FMUL.FTZ R96, R96, R15.reuse ;  /* 0x0000000f60607220 */ /* 0x080fe20000410000 */
[-C--:B------:R-:W-:Y:S01]  /*78f0*/  FMUL.FTZ R97, R97, R15.reuse ;  /* 0x0000000f61617220 */ /* 0x080fe20000410000 */
[-C--:B------:R-:W-:Y:S01]  /*7900*/  FMUL.FTZ R100, R100, R15.reuse ;  /* 0x0000000f64647220 */ /* 0x080fe20000410000 */
[-C--:B------:R-:W-:Y:S01]  /*7910*/  FMUL.FTZ R101, R101, R15.reuse ;  /* 0x0000000f65657220 */ /* 0x080fe20000410000 */
[----:B------:R-:W-:Y:S01]  /*7920*/  FMUL.FTZ R104, R104, R15 ;  /* 0x0000000f68687220 */ /* 0x000fe20000410000 */
[----:B------:R-:W3:Y:S01]  /*7930*/  MUFU.EX2 R181, R181 ;  /* 0x000000b500b57308 */ /* 0x000ee20000000800 */
[----:B0-----:R-:W-:Y:S01]  /*7940*/  FADD.FTZ R3, R169, R162 ;  /* 0x000000a2a9037221 */ /* 0x001fe20000010000 */
[----:B-1----:R-:W-:Y:S01]  /*7950*/  F2FP.F16.F32.PACK_AB R153, R14, R21 ;  /* 0x000000150e99723e */ /* 0x002fe200000000ff */
[-C--:B------:R-:W-:Y:S01]  /*7960*/  FMUL.FTZ R105, R105, R15.reuse ;  /* 0x0000000f69697220 */ /* 0x080fe20000410000 */
[-C--:B------:R-:W-:Y:S01]  /*7970*/  FMUL.FTZ R108, R108, R15.reuse ;  /* 0x0000000f6c6c7220 */ /* 0x080fe20000410000 */
[----:B------:R-:W-:Y:S01]  /*7980*/  FADD.FTZ R162, R168, R3 ;  /* 0x00000003a8a27221 */ /* 0x000fe20000010000 */
[-C--:B------:R-:W-:Y:S01]  /*7990*/  FMUL.FTZ R109, R109, R15.reuse ;  /* 0x0000000f6d6d7220 */ /* 0x080fe20000410000 */
[-C--:B------:R-:W-:Y:S01]  /*79a0*/  FMUL.FTZ R112, R112, R15.reuse ;  /* 0x0000000f70707220 */ /* 0x080fe20000410000 */
[----:B------:R0:W1:Y:S01]  /*79b0*/  MUFU.EX2 R159, R158 ;  /* 0x0000009e009f7308 */ /* 0x0000620000000800 */
[----:B------:R-:W-:Y:S01]  /*79c0*/  FADD.FTZ R3, R173, R162 ;  /* 0x000000a2ad037221 */ /* 0x000fe20000010000 */
[----:B--2---:R-:W-:Y:S01]  /*79d0*/  FFMA.FTZ R23, R22, R4, R21 ;  /* 0x0000000416177223 */ /* 0x004fe20000010015 */
[----:B------:R-:W-:Y:S01]  /*79e0*/  F2FP.F16.F32.PACK_AB R162, R169, R164 ;  /* 0x000000a4a9a2723e */ /* 0x000fe200000000ff */
[----:B------:R2:W-:Y:S01]  /*79f0*/  @!P0 STS [R155+0x28820], R22 ;  /* 0x028820169b008388 */ /* 0x0005e20000000800 */
[----:B------:R-:W-:Y:S01]  /*7a00*/  F2FP.F16.F32.PACK_AB R164, R173, R168 ;  /* 0x000000a8ada4723e */ /* 0x000fe200000000ff */
[----:B------:R-:W-:Y:S01]  /*7a10*/  FADD.FTZ R4, R14, R23 ;  /* 0x000000170e047221 */ /* 0x000fe20000010000 */
[-C--:B------:R-:W-:Y:S01]  /*7a20*/  FMUL.FTZ R113, R113, R15.reuse ;  /* 0x0000000f71717220 */ /* 0x080fe20000410000 */
[----:B------:R-:W2:Y:S01]  /*7a30*/  MUFU.EX2 R180, R180 ;  /* 0x000000b400b47308 */ /* 0x000ea20000000800 */
[----:B0-----:R-:W-:Y:S01]  /*7a40*/  F2FP.F16.F32.PACK_AB R158, R161, R20 ;  /* 0x00000014a19e723e */ /* 0x001fe200000000ff */
[----:B------:R-:W-:Y:S01]  /*7a50*/  FADD.FTZ R20, R172, R3 ;  /* 0x00000003ac147221 */ /* 0x000fe20000010000 */
[----:B---3--:R-:W-:Y:S01]  /*7a60*/  F2FP.F16.F32.PACK_AB R166, R181, R172 ;  /* 0x000000acb5a6723e */ /* 0x008fe200000000ff */
[-C--:B------:R-:W-:Y:S01]  /*7a70*/  FMUL.FTZ R116, R116, R15.reuse ;  /* 0x0000000f74747220 */ /* 0x080fe20000410000 */
[-C--:B------:R-:W-:Y:S01]  /*7a80*/  FMUL.FTZ R117, R117, R15.reuse ;  /* 0x0000000f75757220 */ /* 0x080fe20000410000 */
[----:B------:R-:W-:Y:S01]  /*7a90*/  FADD.FTZ R3, R181, R20 ;  /* 0x00000014b5037221 */ /* 0x000fe20000010000 */
[-C--:B------:R-:W-:Y:S01]  /*7aa0*/  FMUL.FTZ R120, R120, R15.reuse ;  /* 0x0000000f78787220 */ /* 0x080fe20000410000 */
[----:B------:R-:W-:Y:S01]  /*7ab0*/  MUFU.EX2 R157, R184 ;  /* 0x000000b8009d7308 */ /* 0x000fe20000000800 */
[----:B-1----:R-:W-:Y:S01]  /*7ac0*/  FADD.FTZ R23, R159, R4 ;  /* 0x000000049f177221 */ /* 0x002fe20000010000 */
[-C--:B------:R-:W-:Y:S01]  /*7ad0*/  FMUL.FTZ R121, R121, R15.reuse ;  /* 0x0000000f79797220 */ /* 0x080fe20000410000 */
[-C--:B------:R-:W-:Y:S01]  /*7ae0*/  FMUL.FTZ R124, R124, R15.reuse ;  /* 0x0000000f7c7c7220 */ /* 0x080fe20000410000 */
[-C--:B------:R-:W-:Y:S01]  /*7af0*/  FMUL.FTZ R125, R125, R15.reuse ;  /* 0x0000000f7d7d7220 */ /* 0x080fe20000410000 */
[-C--:B------:R-:W-:Y:S01]  /*7b00*/  FMUL.FTZ R128, R128, R15.reuse ;  /* 0x0000000f80807220 */ /* 0x080fe20000410000 */
[-C--:B------:R-:W-:Y:S01]  /*7b10*/  FMUL.FTZ R129, R129, R15.reuse ;  /* 0x0000000f81817220 */ /* 0x080fe20000410000 */
[----:B------:R-:W-:Y:S01]  /*7b20*/  FMUL.FTZ R132, R132, R15 ;  /* 0x0000000f84847220 */ /* 0x000fe20000410000 */
[----:B------:R-:W-:Y:S01]  /*7b30*/  MUFU.EX2 R20, R163 ;  /* 0x000000a300147308 */ /* 0x000fe20000000800 */
[----:B--2---:R-:W-:Y:S01]  /*7b40*/  F2FP.F16.F32.PACK_AB R155, R180, R159 ;  /* 0x0000009fb49b723e */ /* 0x004fe200000000ff */
        /* <DEDUP_REMOVED lines=10> */
[----:B------:R-:W-:Y:S01]  /*7bf0*/  FMUL.FTZ R149, R149, R15 ;  /* 0x0000000f95957220 */ /* 0x000fe20000410000 */
        /* <DEDUP_REMOVED lines=13> */
[----:B------:R3:W-:Y:S01]  /*7cd0*/  STSM.16.M88.4 [R6+0x26800], R152 ;  /* 0x0268009806007844 */ /* 0x0007e20000000200 */
[-C--:B------:R-:W-:Y:S01]  /*7ce0*/  FMUL.FTZ R47, R47, R22.reuse ;  /* 0x000000162f2f7220 */ /* 0x080fe20000410000 */
[-C--:B------:R-:W-:Y:S01]  /*7cf0*/  FMUL.FTZ R50, R50, R22.reuse ;  /* 0x0000001632327220 */ /* 0x080fe20000410000 */
[-C--:B------:R-:W-:Y:S01]  /*7d00*/  FMUL.FTZ R51, R51, R22.reuse ;  /* 0x0000001633337220 */ /* 0x080fe20000410000 */
[-C--:B------:R-:W-:Y:S01]  /*7d10*/  FMUL.FTZ R54, R54, R22.reuse ;  /* 0x0000001636367220 */ /* 0x080fe20000410000 */
[-C--:B------:R-:W-:Y:S01]  /*7d20*/  FMUL.FTZ R55, R55, R22.reuse ;  /* 0x0000001637377220 */ /* 0x080fe20000410000 */
[----:B------:R-:W4:Y:S01]  /*7d30*/  MUFU.EX2 R172, R171 ;  /* 0x000000ab00ac7308 */ /* 0x000f220000000800 */
[----:B-1----:R-:W-:Y:S01]  /*7d40*/  FADD.FTZ R170, R180, R23 ;  /* 0x00000017b4aa7221 */ /* 0x002fe20000010000 */
[----:B0-----:R-:W-:Y:S01]  /*7d50*/  F2FP.F16.F32.PACK_AB R159, R168, R185 ;  /* 0x000000b9a89f723e */ /* 0x001fe200000000ff */
[-C--:B------:R-:W-:Y:S01]  /*7d60*/  FMUL.FTZ R58, R58, R22.reuse ;  /* 0x000000163a3a7220 */ /* 0x080fe20000410000 */
[-C--:B------:R-:W-:Y:S01]  /*7d70*/  FMUL.FTZ R59, R59, R22.reuse ;  /* 0x000000163b3b7220 */ /* 0x080fe20000410000 */
[----:B------:R-:W-:Y:S01]  /*7d80*/  FADD.FTZ R23, R157, R170 ;  /* 0x000000aa9d177221 */ /* 0x000fe20000010000 */
[----:B------:R-:W-:Y:S01]  /*7d90*/  F2FP.F16.F32.PACK_AB R157, R20, R157 ;  /* 0x0000009d149d723e */ /* 0x000fe200000000ff */
[-C--:B------:R-:W-:Y:S01]  /*7da0*/  FMUL.FTZ R62, R62, R22.reuse ;  /* 0x000000163e3e7220 */ /* 0x080fe20000410000 */
[----:B------:R0:W1:Y:S01]  /*7db0*/  MUFU.EX2 R163, R174 ;  /* 0x000000ae00a37308 */ /* 0x0000620000000800 */
[----:B------:R-:W-:Y:S01]  /*7dc0*/  FADD.FTZ R170, R20, R23 ;  /* 0x0000001714aa7221 */ /* 0x000fe20000010000 */
[-C--:B------:R-:W-:Y:S01]  /*7dd0*/  FMUL.FTZ R63, R63, R22.reuse ;  /* 0x000000163f3f7220 */ /* 0x080fe20000410000 */
[----:B------:R3:W-:Y:S01]  /*7de0*/  STSM.16.M88.4 [R8], R156 ;  /* 0x0000009c08007844 */ /* 0x0007e20000000200 */
[-C--:B------:R-:W-:Y:S01]  /*7df0*/  FMUL.FTZ R66, R66, R22.reuse ;  /* 0x0000001642427220 */ /* 0x080fe20000410000 */
[----:B------:R-:W-:Y:S01]  /*7e00*/  FADD.FTZ R23, R185, R170 ;  /* 0x000000aab9177221 */ /* 0x000fe20000010000 */
[-C--:B------:R-:W-:Y:S01]  /*7e10*/  FMUL.FTZ R67, R67, R22.reuse ;  /* 0x0000001643437220 */ /* 0x080fe20000410000 */
[-C--:B------:R-:W-:Y:S01]  /*7e20*/  FMUL.FTZ R70, R70, R22.reuse ;  /* 0x0000001646467220 */ /* 0x080fe20000410000 */
[----:B------:R-:W5:Y:S01]  /*7e30*/  MUFU.EX2 R4, R175 ;  /* 0x000000af00047308 */ /* 0x000f620000000800 */
[----:B0-----:R-:W-:Y:S01]  /*7e40*/  FADD.FTZ R174, R168, R23 ;  /* 0x00000017a8ae7221 */ /* 0x001fe20000010000 */
[-C--:B------:R-:W-:Y:S01]  /*7e50*/  FMUL.FTZ R71, R71, R22.reuse ;  /* 0x0000001647477220 */ /* 0x080fe20000410000 */
[-C--:B------:R-:W-:Y:S01]  /*7e60*/  FMUL.FTZ R74, R74, R22.reuse ;  /* 0x000000164a4a7220 */ /* 0x080fe20000410000 */
[-C--:B------:R-:W-:Y:S01]  /*7e70*/  FMUL.FTZ R75, R75, R22.reuse ;  /* 0x000000164b4b7220 */ /* 0x080fe20000410000 */
[----:B--2---:R-:W-:Y:S01]  /*7e80*/  FADD.FTZ R23, R161, R174 ;  /* 0x000000aea1177221 */ /* 0x004fe20000010000 */
[----:B----4-:R-:W-:Y:S01]  /*7e90*/  F2FP.F16.F32.PACK_AB R161, R172, R161 ;  /* 0x000000a1aca1723e */ /* 0x010fe200000000ff */
[-C--:B------:R-:W-:Y:S01]  /*7ea0*/  FMUL.FTZ R78, R78, R22.reuse ;  /* 0x000000164e4e7220 */ /* 0x080fe20000410000 */
[----:B------:R-:W0:Y:S01]  /*7eb0*/  MUFU.EX2 R165, R178 ;  /* 0x000000b200a57308 */ /* 0x000e220000000800 */
[----:B------:R-:W-:Y:S01]  /*7ec0*/  FADD.FTZ R174, R172, R23 ;  /* 0x00000017acae7221 */ /* 0x000fe20000010000 */
[-C--:B------:R-:W-:Y:S01]  /*7ed0*/  FMUL.FTZ R79, R79, R22.reuse ;  /* 0x000000164f4f7220 */ /* 0x080fe20000410000 */
[-C--:B------:R-:W-:Y:S01]  /*7ee0*/  FMUL.FTZ R82, R82, R22.reuse ;  /* 0x0000001652527220 */ /* 0x080fe20000410000 */
[-C--:B------:R-:W-:Y:S01]  /*7ef0*/  FMUL.FTZ R83, R83, R22.reuse ;  /* 0x0000001653537220 */ /* 0x080fe20000410000 */
[----:B-1----:R-:W-:Y:S01]  /*7f00*/  FADD.FTZ R23, R163, R174 ;  /* 0x000000aea3177221 */ /* 0x002fe20000010000 */
[-C--:B------:R-:W-:Y:S01]  /*7f10*/  FMUL.FTZ R86, R86, R22.reuse ;  /* 0x0000001656567220 */ /* 0x080fe20000410000 */
[-C--:B------:R-:W-:Y:S01]  /*7f20*/  FMUL.FTZ R87, R87, R22.reuse ;  /* 0x0000001657577220 */ /* 0x080fe20000410000 */
[----:B------:R-:W1:Y:S01]  /*7f30*/  MUFU.EX2 R170, R179 ;  /* 0x000000b300aa7308 */ /* 0x000e620000000800 */
[C---:B-----5:R-:W-:Y:S01]  /*7f40*/  FADD.FTZ R174, R4.reuse, R23 ;  /* 0x0000001704ae7221 */ /* 0x060fe20000010000 */
[----:B------:R-:W-:Y:S01]  /*7f50*/  F2FP.F16.F32.PACK_AB R163, R4, R163 ;  /* 0x000000a304a3723e */ /* 0x000fe200000000ff */
[-C--:B------:R-:W-:Y:S01]  /*7f60*/  FMUL.FTZ R90, R90, R22.reuse ;  /* 0x000000165a5a7220 */ /* 0x080fe20000410000 */
[-C--:B------:R-:W-:Y:S01]  /*7f70*/  FMUL.FTZ R91, R91, R22.reuse ;  /* 0x000000165b5b7220 */ /* 0x080fe20000410000 */
[-C--:B------:R-:W-:Y:S01]  /*7f80*/  FMUL.FTZ R94, R94, R22.reuse ;  /* 0x000000165e5e7220 */ /* 0x080fe20000410000 */
[-C--:B------:R-:W-:Y:S01]  /*7f90*/  FMUL.FTZ R95, R95, R22.reuse ;  /* 0x000000165f5f7220 */ /* 0x080fe20000410000 */
[----:B------:R3:W-:Y:S01]  /*7fa0*/  STSM.16.M88.4 [R5], R160 ;  /* 0x000000a005007844 */ /* 0x0007e20000000200 */
        /* <DEDUP_REMOVED lines=9> */
[C---:B-1----:R-:W-:Y:S01]  /*8040*/  FADD.FTZ R14, R170.reuse, R23 ;  /* 0x00000017aa0e7221 */ /* 0x042fe20000010000 */
[----:B------:R-:W-:Y:S01]  /*8050*/  F2FP.F16.F32.PACK_AB R165, R170, R165 ;  /* 0x000000a5aaa5723e */ /* 0x000fe200000000ff */
[-C--:B------:R-:W-:Y:S01]  /*8060*/  FMUL.FTZ R110, R110, R22.reuse ;  /* 0x000000166e6e7220 */ /* 0x080fe20000410000 */
[-C--:B------:R-:W-:Y:S01]  /*8070*/  FMUL.FTZ R111, R111, R22.reuse ;  /* 0x000000166f6f7220 */ /* 0x080fe20000410000 */
[-C--:B------:R-:W-:Y:S01]  /*8080*/  FMUL.FTZ R114, R114, R22.reuse ;  /* 0x0000001672727220 */ /* 0x080fe20000410000 */
[-C--:B------:R-:W-:Y:S01]  /*8090*/  FMUL.FTZ R115, R115, R22.reuse ;  /* 0x0000001673737220 */ /* 0x080fe20000410000 */
[-C--:B------:R-:W-:Y:S01]  /*80a0*/  FMUL.FTZ R118, R118, R22.reuse ;  /* 0x0000001676767220 */ /* 0x080fe20000410000 */
[-C--:B------:R-:W-:Y:S01]  /*80b0*/  FMUL.FTZ R119, R119, R22.reuse ;  /* 0x0000001677777220 */ /* 0x080fe20000410000 */
[----:B--2---:R-:W-:Y:S01]  /*80c0*/  FADD.FTZ R15, R167, R14 ;  /* 0x0000000ea70f7221 */ /* 0x004fe20000010000 */
[-C--:B------:R-:W-:Y:S01]  /*80d0*/  FMUL.FTZ R122, R122, R22.reuse ;  /* 0x000000167a7a7220 */ /* 0x080fe20000410000 */
[-C--:B------:R-:W-:Y:S01]  /*80e0*/  FMUL.FTZ R123, R123, R22.reuse ;  /* 0x000000167b7b7220 */ /* 0x080fe20000410000 */
[-C--:B------:R-:W-:Y:S01]  /*80f0*/  FMUL.FTZ R126, R126, R22.reuse ;  /* 0x000000167e7e7220 */ /* 0x080fe20000410000 */
[-C--:B------:R-:W-:Y:S01]  /*8100*/  FMUL.FTZ R127, R127, R22.reuse ;  /* 0x000000167f7f7220 */ /* 0x080fe20000410000 */
[-C--:B------:R-:W-:Y:S01]  /*8110*/  FMUL.FTZ R130, R130, R22.reuse ;  /* 0x0000001682827220 */ /* 0x080fe20000410000 */
[-C--:B------:R-:W-:Y:S01]  /*8120*/  FMUL.FTZ R131, R131, R22.reuse ;  /* 0x0000001683837220 */ /* 0x080fe20000410000 */
[-C--:B------:R-:W-:Y:S01]  /*8130*/  FMUL.FTZ R134, R134, R22.reuse ;  /* 0x0000001686867220 */ /* 0x080fe20000410000 */
[C---:B0-----:R-:W-:Y:S01]  /*8140*/  F2FP.F16.F32.PACK_AB R167, R176.reuse, R167 ;  /* 0x000000a7b0a7723e */ /* 0x041fe200000000ff */
[----:B------:R-:W-:Y:S01]  /*8150*/  FADD.FTZ R4, R176, R15 ;  /* 0x0000000fb0047221 */ /* 0x000fe20000010000 */
[-C--:B------:R-:W-:Y:S01]  /*8160*/  FMUL.FTZ R135, R135, R22.reuse ;  /* 0x0000001687877220 */ /* 0x080fe20000410000 */
[-C--:B------:R-:W-:Y:S01]  /*8170*/  FMUL.FTZ R138, R138, R22.reuse ;  /* 0x000000168a8a7220 */ /* 0x080fe20000410000 */
[-C--:B------:R-:W-:Y:S01]  /*8180*/  FMUL.FTZ R139, R139, R22.reuse ;  /* 0x000000168b8b7220 */ /* 0x080fe20000410000 */
[----:B------:R3:W-:Y:S01]  /*8190*/  STSM.16.M88.4 [R7], R164 ;  /* 0x000000a407007844 */ /* 0x0007e20000000200 */
        /* <DEDUP_REMOVED lines=8> */
.L_x_4935:
[----:B------:R0:W1:Y:S01]  /*8220*/  SYNCS.PHASECHK.TRANS64.TRYWAIT P0, [UR31+0x28c50], R13 ;  /* 0x028c500dff0075a7 */ /* 0x000062000800015f */
[----:B------:R-:W-:Y:S05]  /*8230*/  @!P4 BRA `(.L_x_4936) ;  /* 0x000000000004c947 */ /* 0x000fea0003800000 */
[----:B------:R-:W-:Y:S01]  /*8240*/  BPT.TRAP 0x1 ;  /* 0x000000040000795c */ /* 0x000fe20000300000 */
.L_x_4936:
[----:B-1----:R-:W-:Y:S05]  /*8250*/  @P0 BRA `(.L_x_4937) ;  /* 0x0000000000080947 */ /* 0x002fea0003800000 */
[----:B------:R-:W1:Y:S02]  /*8260*/  SYNCS.PHASECHK.TRANS64.TRYWAIT P0, [UR31+0x28c50], R13 ;  /* 0x028c500dff0075a7 */ /* 0x000e64000800015f */
[----:B-1----:R-:W-:Y:S05]  /*8270*/  @!P0 BRA `(.L_x_4938) ;  /* 0x000000b0006c8947 */ /* 0x002fea0003800000 */
.L_x_4937:
        /* <DEDUP_REMOVED lines=29> */
[----:B--2---:R-:W2:Y:S02]  /*8450*/  FENCE.VIEW.ASYNC.S ;  /* 0x00000000000073c6 */ /* 0x004ea40000000000 */
[----:B--2---:R-:W-:Y:S01]  /*8460*/  NOP ;  /* 0x0000000000007918 */ /* 0x004fe20000000000 */
[----:B------:R-:W-:Y:S06]  /*8470*/  BAR.ARV 0xe, 0x100 ;  /* 0x0384000000007b1d */ /* 0x000fec0000002000 */
[----:B------:R-:W-:Y:S05]  /*8480*/  @!P4 BRA `(.L_x_4939) ;  /* 0x000000000004c947 */ /* 0x000fea0003800000 */
[----:B------:R-:W-:Y:S01]  /*8490*/  BPT.TRAP 0x1 ;  /* 0x000000040000795c */ /* 0x000fe20000300000 */
.L_x_4939:
[----:B------:R-:W-:Y:S01]  /*84a0*/  UISETP.GT.AND UP0, UPT, UR43, UR25, UPT ;  /* 0x000000192b00728c */ /* 0x000fe2000bf04270 */
[----:B-1----:R-:W-:Y:S01]  /*84b0*/  IMAD.MOV.U32 R14, RZ, RZ, R12 ;  /* 0x000000ffff0e7224 */ /* 0x002fe200078e000c */
[----:B------:R-:W-:Y:S01]  /*84c0*/  UIADD3 UR6, UR31, 0x28c60, URZ ;  /* 0x00028c601f067890 */ /* 0x000fe2000fffe03f */
[----:B------:R-:W-:Y:S01]  /*84d0*/  MOV R15, R11 ;  /* 0x0000000b000f7202 */ /* 0x000fe20000000f00 */
[----:B------:R-:W-:Y:S02]  /*84e0*/  UIADD3 UR43, UR43, -0x1, URZ ;  /* 0xffffffff2b2b7890 */ /* 0x000fe4000fffe03f */
[----:B------:R-:W-:Y:S01]  /*84f0*/  PLOP3.LUT P0, PT, PT, PT, UP0, 0x80, 0x0 ;  /* 0x000000000000781c */ /* 0x000fe20003f0f008 */
[----:B------:R-:W-:-:S09]  /*8500*/  UPRMT UR6, UR42, 0x654, UR6 ;  /* 0x000006542a067896 */ /* 0x000fd20008000006 */
[----:B------:R-:W-:Y:S01]  /*8510*/  SYNCS.ARRIVE.TRANS64.RED.A1T0 RZ, [UR6], RZ ;  /* 0x000000ffffff79a7 */ /* 0x000fe20008100406 */
[----:B------:R-:W-:Y:S02]  /*8520*/  UMOV UR6, UR4 ;  /* 0x0000000400067c82 */ /* 0x000fe40008000000 */
[----:B------:R-:W-:Y:S05]  /*8530*/  @P0 BRA `(.L_x_4940) ;  /* 0xffffffdc00180947 */ /* 0x000fea000383ffff */
.L_x_4921:
[----:B------:R-:W-:Y:S01]  /*8540*/  ISETP.NE.AND P1, PT, R19, 0x1, PT ;  /* 0x000000011300780c */ /* 0x000fe20003f25270 */
[----:B0-----:R-:W0:Y:S01]  /*8550*/  S2R R13, SR_CTAID.X ;  /* 0x00000000000d7919 */ /* 0x001e220000002500 */
[----:B------:R-:W-:Y:S01]  /*8560*/  UIADD3 UR14, -UR14, 0x1, URZ ;  /* 0x000000010e0e7890 */ /* 0x000fe2000fffe13f */
[----:B------:R-:W-:Y:S01]  /*8570*/  LOP3.LUT P0, RZ, R16, 0x1, RZ, 0xc0, !PT ;  /* 0x0000000110ff7812 */ /* 0x000fe2000780c0ff */
[----:B------:R-:W-:Y:S02]  /*8580*/  ULDC UR6, c[0x0][0x9dc] ;  /* 0x0002770000067ab9 */ /* 0x000fe40000000800 */
[----:B------:R-:W-:-:S07]  /*8590*/  UIMAD UR14, UR41, UR11, UR14 ;  /* 0x0000000b290e72a4 */ /* 0x000fce000f8e020e */
[----:B------:R-:W1:Y:S08]  /*85a0*/  @P1 LDC R14, c[0x0][0x44c] ;  /* 0x00011300ff0e1b82 */ /* 0x000e700000000800 */
[----:B------:R-:W2:Y:S01]  /*85b0*/  @P1 LDC R15, c[0x0][0x450] ;  /* 0x00011400ff0f1b82 */ /* 0x000ea20000000800 */
[----:B0-----:R-:W-:-:S05]  /*85c0*/  LEA R13, R13, 0x3f, 0x6 ;  /* 0x0000003f0d0d7811 */ /* 0x001fca00078e30ff */
[----:B-1----:R-:W-:-:S05]  /*85d0*/  @P1 IMAD.HI.U32 R14, R13, R14, RZ ;  /* 0x0000000e0d0e1227 */ /* 0x002fca00078e00ff */
[----:B--2---:R-:W-:-:S05]  /*85e0*/  @P1 SHF.R.U32.HI R13, RZ, R15, R14 ;  /* 0x0000000fff0d1219 */ /* 0x004fca000001160e */
[----:B------:R-:W-:-:S04]  /*85f0*/  VIADD R13, R13, UR14 ;  /* 0x0000000e0d0d7c36 */ /* 0x000fc80008000000 */
        /* <DEDUP_REMOVED lines=12> */
.L_x_4942:
[----:B------:R-:W0:Y:S02]  /*86c0*/  LDC R22, c[0x0][0x9e4] ;  /* 0x00027900ff167b82 */ /* 0x000e240000000800 */
[----:B0-----:R-:W-:-:S13]  /*86d0*/  ISETP.NE.AND P0, PT, R22, 0x1, PT ;  /* 0x000000011600780c */ /* 0x001fda0003f05270 */
[----:B------:R-:W0:Y:S02]  /*86e0*/  @P0 LDC.64 R20, c[0x0][0x9e8] ;  /* 0x00027a00ff140b82 */ /* 0x000e240000000a00 */
[----:B0-----:R-:W-:-:S05]  /*86f0*/  @P0 IMAD.HI.U32 R20, R13, R20, RZ ;  /* 0x000000140d140227 */ /* 0x001fca00078e00ff */
[----:B------:R-:W-:-:S07]  /*8700*/  @P0 SHF.R.U32.HI R13, RZ, R21, R20 ;  /* 0x00000015ff0d0219 */ /* 0x000fce0000011614 */
.L_x_4943:
[----:B------:R-:W-:-:S05]  /*8710*/  IMAD R13, R13, R22, RZ ;  /* 0x000000160d0d7224 */ /* 0x000fca00078e02ff */
[----:B------:R-:W-:-:S07]  /*8720*/  VIMNMX R14, R14, R13, !PT ;  /* 0x0000000d0e0e7248 */ /* 0x000fce0007fe0100 */
.L_x_4941:
[----:B------:R-:W-:-:S05]  /*8730*/  VIADD R14, R14, 0x3f ;  /* 0x0000003f0e0e7836 */ /* 0x000fca0000000000 */
[----:B------:R-:W-:-:S04]  /*8740*/  SHF.R.S32.HI R13, RZ, 0x1f, R14 ;  /* 0x0000001fff0d7819 */ /* 0x000fc8000001140e */
[----:B------:R-:W-:-:S04]  /*8750*/  LEA.HI R13, R13, R14, RZ, 0x6 ;  /* 0x0000000e0d0d7211 */ /* 0x000fc800078f30ff */
[----:B------:R-:W-:-:S04]  /*8760*/  SHF.R.S32.HI R14, RZ, 0x6, R13 ;  /* 0x00000006ff0e7819 */ /* 0x000fc8000001140d */
[----:B------:R-:W-:-:S04]  /*8770*/  VIMNMX R13, R17, R14, !PT ;  /* 0x0000000e110d7248 */ /* 0x000fc80007fe0100 */
[----:B------:R-:W-:-:S13]  /*8780*/  ISETP.LE.AND P0, PT, R13, UR43, PT ;  /* 0x0000002b0d007c0c */ /* 0x000fda000bf03270 */
[----:B------:R-:W-:Y:S05]  /*8790*/  @!P0 BRA `(.L_x_4944) ;  /* 0x00000018003c8947 */ /* 0x000fea0003800000 */
[----:B------:R-:W-:Y:S01]  /*87a0*/  IMAD.MOV.U32 R15, RZ, RZ, R12 ;  /* 0x000000ffff0f7224 */ /* 0x000fe200078e000c */
[----:B------:R-:W-:Y:S01]  /*87b0*/  MOV R20, R11 ;  /* 0x0000000b00147202 */ /* 0x000fe20000000f00 */
[----:B------:R-:W-:Y:S01]  /*87c0*/  UMOV UR27, UR4 ;  /* 0x00000004001b7c82 */ /* 0x000fe20008000000 */
[----:B------:R-:W-:-:S05]  /*87d0*/  ULDC UR25, c[0x0][0x988] ;  /* 0x0002620000197ab9 */ /* 0x000fca0000000800 */
.L_x_4955:
[----:B------:R-:W-:Y:S01]  /*87e0*/  UIADD3 UR4, UR27, 0x1, URZ ;  /* 0x000000011b047890 */ /* 0x000fe2000fffe03f */
[----:B------:R-:W-:Y:S01]  /*87f0*/  IMAD.U32 R12, RZ, RZ, UR43 ;  /* 0x0000002bff0c7e24 */ /* 0x000fe2000f8e00ff */
[----:B------:R-:W-:Y:S02]  /*8800*/  UIADD3 UR6, UR43, -0x1, URZ ;  /* 0xffffffff2b067890 */ /* 0x000fe4000fffe03f */
[----:B------:R-:W-:Y:S02]  /*8810*/  UISETP.NE.AND UP0, UPT, UR4, 0x2, UPT ;  /* 0x000000020400788c */ /* 0x000fe4000bf05270 */
[----:B------:R-:W-:Y:S02]  /*8820*/  ISETP.GT.AND P0, PT, R12, R13, PT ;  /* 0x0000000d0c00720c */ /* 0x000fe40003f04270 */
[----:B------:R-:W-:Y:S02]  /*8830*/  USEL UR10, URZ, 0x1, UP0 ;  /* 0x000000013f0a7887 */ /* 0x000fe40008000000 */
[----:B------:R-:W-:-:S02]  /*8840*/  USEL UR4, UR4, URZ, UP0 ;  /* 0x0000003f04047287 */ /* 0x000fc40008000000 */
[----:B------:R-:W-:Y:S01]  /*8850*/  ULOP3.LUT UR5, UR5, UR10, URZ, 0x3c, !UPT ;  /* 0x0000000a05057292 */ /* 0x000fe2000f8e3c3f */
[----:B------:R-:W-:Y:S01]  /*8860*/  UMOV UR43, UR6 ;  /* 0x00000006002b7c82 */ /* 0x000fe20008000000 */
[----:B012---:R-:W-:Y:S10]  /*8870*/  @!P4 BRA `(.L_x_4945) ;  /* 0x000000000004c947 */ /* 0x007ff40003800000 */
[----:B------:R-:W-:Y:S01]  /*8880*/  BPT.TRAP 0x1 ;  /* 0x000000040000795c */ /* 0x000fe20000300000 */
.L_x_4945:
[----:B------:R-:W-:Y:S01]  /*8890*/  ULEA UR26, UR4, UR40, 0x3 ;  /* 0x00000028041a7291 */ /* 0x000fe2000f8e183f */
[----:B------:R-:W-:-:S05]  /*88a0*/  IMAD.U32 R14, RZ, RZ, UR5 ;  /* 0x00000005ff0e7e24 */ /* 0x000fca000f8e00ff */
[----:B------:R-:W-:-:S04]  /*88b0*/  SHF.L.U32 R14, R14, 0x1f, RZ ;  /* 0x0000001f0e0e7819 */ /* 0x000fc800000006ff */
[----:B------:R0:W1:Y:S01]  /*88c0*/  SYNCS.PHASECHK.TRANS64.TRYWAIT P1, [UR26+0x28c30], R14 ;  /* 0x028c300eff0075a7 */ /* 0x000062000802015a */
[----:B------:R-:W-:Y:S05]  /*88d0*/  @!P4 BRA `(.L_x_4946) ;  /* 0x000000000004c947 */ /* 0x000fea0003800000 */
[----:B------:R-:W-:Y:S01]  /*88e0*/  BPT.TRAP 0x1 ;  /* 0x000000040000795c */ /* 0x000fe20000300000 */
.L_x_4946:
[----:B-1----:R-:W-:Y:S05]  /*88f0*/  @P1 BRA `(.L_x_4947) ;  /* 0x0000000000081947 */ /* 0x002fea0003800000 */
[----:B------:R-:W1:Y:S02]  /*8900*/  SYNCS.PHASECHK.TRANS64.TRYWAIT P1, [UR26+0x28c30], R14 ;  /* 0x028c300eff0075a7 */ /* 0x000e64000802015a */
[----:B-1----:R-:W-:Y:S05]  /*8910*/  @!P1 BRA `(.L_x_4948) ;  /* 0x000000a800dc9947 */ /* 0x002fea0003800000 */
.L_x_4947:
        /* <DEDUP_REMOVED lines=22> */
.L_x_4949:
[----:B------:R-:W-:Y:S01]  /*8a80*/  FMNMX.FTZ R12, R152, R20, !PT ;  /* 0x00000014980c7209 */ /* 0x000fe20007810000 */
[----:B------:R-:W-:Y:S01]  /*8a90*/  UMOV UR10, UR25 ;  /* 0x00000019000a7c82 */ /* 0x000fe20008000000 */
[----:B------:R-:W-:Y:S01]  /*8aa0*/  ISETP.NE.AND P1, PT, R10, RZ, PT ;  /* 0x000000ff0a00720c */ /* 0x000fe20003f25270 */
[----:B------:R-:W-:Y:S01]  /*8ab0*/  UIADD3 UR11, UR26, 0x28c40, URZ ;  /* 0x00028c401a0b7890 */ /* 0x000fe2000fffe03f */
[----:B-1----:R-:W-:-:S03]  /*8ac0*/  FMNMX.FTZ R11, R153, R12, !PT ;  /* 0x0000000c990b7209 */ /* 0x002fc60007810000 */
        /* <DEDUP_REMOVED lines=40> */
[----:B------:R-:W-:Y:S01]  /*8d50*/  FMUL.FTZ R20, R20, UR10 ;  /* 0x0000000a14147c20 */ /* 0x000fe20008410000 */
[----:B------:R-:W-:Y:S01]  /*8d60*/  FMNMX.FTZ R12, R178, R23, !PT ;  /* 0x00000017b20c7209 */ /* 0x000fe20007810000 */
[--C-:B------:R-:W-:Y:S01]  /*8d70*/  FFMA.FTZ R168, R172, UR10, -R184.reuse ;  /* 0x0000000aaca87c23 */ /* 0x100fe200080108b8 */
[--C-:B------:R-:W-:Y:S01]  /*8d80*/  FFMA.FTZ R172, R176, UR10, -R184.reuse ;  /* 0x0000000ab0ac7c23 */ /* 0x100fe200080108b8 */
[--C-:B------:R-:W-:Y:S01]  /*8d90*/  FFMA.FTZ R176, R180, UR10, -R184.reuse ;  /* 0x0000000ab4b07c23 */ /* 0x100fe200080108b8 */
[----:B------:R-:W-:Y:S01]  /*8da0*/  FMNMX.FTZ R23, R179, R12, !PT ;  /* 0x0000000cb3177209 */ /* 0x000fe20007810000 */
[----:B------:R-:W1:Y:S01]  /*8db0*/  MUFU.EX2 R20, R20 ;  /* 0x0000001400147308 */ /* 0x000e620000000800 */
[----:B------:R-:W-:-:S02]  /*8dc0*/  FFMA.FTZ R181, R181, UR10, -R184 ;  /* 0x0000000ab5b57c23 */ /* 0x000fc400080108b8 */
[----:B------:R-:W-:Y:S01]  /*8dd0*/  FMNMX.FTZ R12, R182, R23, !PT ;  /* 0x00000017b60c7209 */ /* 0x000fe20007810000 */
[--C-:B------:R-:W-:Y:S01]  /*8de0*/  FFMA.FTZ R23, R157, UR10, -R184.reuse ;  /* 0x0000000a9d177c23 */ /* 0x100fe200080108b8 */
[--C-:B------:R-:W-:Y:S01]  /*8df0*/  FFMA.FTZ R157, R161, UR10, -R184.reuse ;  /* 0x0000000aa19d7c23 */ /* 0x100fe200080108b8 */
[--C-:B------:R-:W-:Y:S01]  /*8e00*/  FFMA.FTZ R161, R165, UR10, -R184.reuse ;  /* 0x0000000aa5a17c23 */ /* 0x100fe200080108b8 */
[----:B------:R-:W-:Y:S01]  /*8e10*/  FMNMX.FTZ R12, R183, R12, !PT ;  /* 0x0000000cb70c7209 */ /* 0x000fe20007810000 */
[----:B------:R-:W2:Y:S01]  /*8e20*/  MUFU.EX2 R21, R21 ;  /* 0x0000001500157308 */ /* 0x000ea20000000800 */
[--C-:B------:R-:W-:Y:S01]  /*8e30*/  FFMA.FTZ R165, R169, UR10, -R184.reuse ;  /* 0x0000000aa9a57c23 */ /* 0x100fe200080108b8 */
[--C-:B------:R-:W-:Y:S01]  /*8e40*/  FFMA.FTZ R169, R173, UR10, -R184.reuse ;  /* 0x0000000aada97c23 */ /* 0x100fe200080108b8 */
[----:B------:R-:W-:Y:S01]  /*8e50*/  FFMA.FTZ R173, R177, UR10, -R184 ;  /* 0x0000000ab1ad7c23 */ /* 0x000fe200080108b8 */
[----:B------:R-:W3:Y:S04]  /*8e60*/  SHFL.BFLY PT, R153, R12, 0x2, 0x1f ;  /* 0x0c401f000c997f89 */ /* 0x000ee800000e0000 */
[----:B------:R-:W4:Y:S01]  /*8e70*/  MUFU.EX2 R152, R152 ;  /* 0x0000009800987308 */ /* 0x000f220000000800 */
[-C--:B-1----:R-:W-:Y:S01]  /*8e80*/  FMUL.FTZ R24, R24, R20.reuse ;  /* 0x0000001418187220 */ /* 0x082fe20000410000 */
[-C--:B------:R-:W-:Y:S01]  /*8e90*/  FMUL.FTZ R25, R25, R20.reuse ;  /* 0x0000001419197220 */ /* 0x080fe20000410000 */
[-C--:B------:R-:W-:Y:S01]  /*8ea0*/  FMUL.FTZ R28, R28, R20.reuse ;  /* 0x000000141c1c7220 */ /* 0x080fe20000410000 */
[-C--:B------:R-:W-:Y:S01]  /*8eb0*/  FMUL.FTZ R29, R29, R20.reuse ;  /* 0x000000141d1d7220 */ /* 0x080fe20000410000 */
[-C--:B------:R-:W-:Y:S01]  /*8ec0*/  FMUL.FTZ R32, R32, R20.reuse ;  /* 0x0000001420207220 */ /* 0x080fe20000410000 */
[-C--:B------:R-:W-:Y:S01]  /*8ed0*/  FMUL.FTZ R33, R33, R20.reuse ;  /* 0x0000001421217220 */ /* 0x080fe20000410000 */
[-C--:B------:R-:W-:Y:S01]  /*8ee0*/  FMUL.FTZ R36, R36, R20.reuse ;  /* 0x0000001424247220 */ /* 0x080fe20000410000 */
[----:B------:R-:W-:Y:S01]  /*8ef0*/  MUFU.EX2 R22, R22 ;  /* 0x0000001600167308 */ /* 0x000fe20000000800 */
[----:B--2---:R-:W-:Y:S01]  /*8f00*/  FFMA.FTZ R3, R20, R3, R21 ;  /* 0x0000000314037223 */ /* 0x004fe20000010015 */
[-C--:B------:R-:W-:Y:S01]  /*8f10*/  FMUL.FTZ R37, R37, R20.reuse ;  /* 0x0000001425257220 */ /* 0x080fe20000410000 */
[-C--:B------:R-:W-:Y:S01]  /*8f20*/  FMUL.FTZ R40, R40, R20.reuse ;  /* 0x0000001428287220 */ /* 0x080fe20000410000 */
[-C--:B------:R-:W-:Y:S01]  /*8f30*/  FMUL.FTZ R41, R41, R20.reuse ;  /* 0x0000001429297220 */ /* 0x080fe20000410000 */
[-C--:B------:R-:W-:Y:S01]  /*8f40*/  FMUL.FTZ R44, R44, R20.reuse ;  /* 0x000000142c2c7220 */ /* 0x080fe20000410000 */
[-C--:B------:R-:W-:Y:S01]  /*8f50*/  FMUL.FTZ R45, R45, R20.reuse ;  /* 0x000000142d2d7220 */ /* 0x080fe20000410000 */
[-C--:B------:R-:W-:Y:S01]  /*8f60*/  FMUL.FTZ R48, R48, R20.reuse ;  /* 0x0000001430307220 */ /* 0x080fe20000410000 */
[----:B------:R-:W-:Y:S01]  /*8f70*/  MUFU.EX2 R23, R23 ;  /* 0x0000001700177308 */ /* 0x000fe20000000800 */
[C---:B----4-:R-:W-:Y:S01]  /*8f80*/  FADD.FTZ R3, R152.reuse, R3 ;  /* 0x0000000398037221 */ /* 0x050fe20000010000 */
[----:B------:R-:W-:Y:S01]  /*8f90*/  F2FP.F16.F32.PACK_AB R152, R152, R21 ;  /* 0x000000159898723e */ /* 0x000fe200000000ff */
[-C--:B------:R-:W-:Y:S01]  /*8fa0*/  FMUL.FTZ R49, R49, R20.reuse ;  /* 0x0000001431317220 */ /* 0x080fe20000410000 */
[----:B---3--:R-:W-:Y:S01]  /*8fb0*/  FMNMX.FTZ R153, R12, R153, !PT ;  /* 0x000000990c997209 */ /* 0x008fe20007810000 */
[-C--:B------:R-:W-:Y:S01]  /*8fc0*/  FMUL.FTZ R52, R52, R20.reuse ;  /* 0x0000001434347220 */ /* 0x080fe20000410000 */
[-C--:B------:R-:W-:Y:S01]  /*8fd0*/  FMUL.FTZ R53, R53, R20.reuse ;  /* 0x0000001435357220 */ /* 0x080fe20000410000 */
[-C--:B------:R-:W-:Y:S01]  /*8fe0*/  FMUL.FTZ R56, R56, R20.reuse ;  /* 0x0000001438387220 */ /* 0x080fe20000410000 */
[----:B------:R-:W-:Y:S01]  /*8ff0*/  MUFU.EX2 R156, R156 ;  /* 0x0000009c009c7308 */ /* 0x000fe20000000800 */
[----:B------:R-:W1:Y:S01]  /*9000*/  SHFL.BFLY PT, R12, R153, 0x1, 0x1f ;  /* 0x0c201f00990c7f89 */ /* 0x000e6200000e0000 */
        /* <DEDUP_REMOVED lines=22> */
[----:B------:R-:W-:Y:S01]  /*9170*/  MUFU.EX2 R161, R161 ;  /* 0x000000a100a17308 */ /* 0x000fe20000000800 */
[----:B-1----:R-:W-:Y:S01]  /*9180*/  FMNMX.FTZ R12, R153, R12, !PT ;  /* 0x0000000c990c7209 */ /* 0x002fe20007810000 */
[-C--:B------:R-:W-:Y:S01]  /*9190*/  FMUL.FTZ R97, R97, R20.reuse ;  /* 0x0000001461617220 */ /* 0x080fe20000410000 */
[-C--:B------:R-:W-:Y:S01]  /*91a0*/  FMUL.FTZ R100, R100, R20.reuse ;  /* 0x0000001464647220 */ /* 0x080fe20000410000 */
[-C--:B------:R-:W-:Y:S01]  /*91b0*/  FMUL.FTZ R101, R101, R20.reuse ;  /* 0x0000001465657220 */ /* 0x080fe20000410000 */
[-C--:B------:R-:W-:Y:S01]  /*91c0*/  FMUL.FTZ R104, R104, R20.reuse ;  /* 0x0000001468687220 */ /* 0x080fe20000410000 */
[C---:B------:R-:W-:Y:S01]  /*91d0*/  FMUL.FTZ R186, R12.reuse, UR10 ;  /* 0x0000000a0cba7c20 */ /* 0x040fe20008410000 */
[----:B------:R-:W-:Y:S01]  /*91e0*/  FADD.FTZ R153, -R12, R15 ;  /* 0x0000000f0c997221 */ /* 0x000fe20000010100 */
[----:B------:R-:W-:Y:S01]  /*91f0*/  MUFU.EX2 R164, R164 ;  /* 0x000000a400a47308 */ /* 0x000fe20000000800 */
[-C--:B------:R-:W-:Y:S01]  /*9200*/  FMUL.FTZ R105, R105, R20.reuse ;  /* 0x0000001469697220 */ /* 0x080fe20000410000 */
        /* <DEDUP_REMOVED lines=18> */
[----:B------:R-:W-:Y:S01]  /*9330*/  FFMA.FTZ R183, R183, UR10, -R186 ;  /* 0x0000000ab7b77c23 */ /* 0x000fe200080108ba */
[-C--:B------:R-:W-:Y:S01]  /*9340*/  FMUL.FTZ R108, R108, R20.reuse ;  /* 0x000000146c6c7220 */ /* 0x080fe20000410000 */
[-C--:B------:R-:W-:Y:S01]  /*9350*/  FMUL.FTZ R109, R109, R20.reuse ;  /* 0x000000146d6d7220 */ /* 0x080fe20000410000 */
[-C--:B------:R-:W-:Y:S01]  /*9360*/  FMUL.FTZ R112, R112, R20.reuse ;  /* 0x0000001470707220 */ /* 0x080fe20000410000 */
[----:B------:R-:W2:Y:S01]  /*9370*/  MUFU.EX2 R155, R155 ;  /* 0x0000009b009b7308 */ /* 0x000ea20000000800 */
[-C--:B------:R-:W-:Y:S01]  /*9380*/  FMUL.FTZ R113, R113, R20.reuse ;  /* 0x0000001471717220 */ /* 0x080fe20000410000 */
[-C--:B------:R-:W-:Y:S01]  /*9390*/  FMUL.FTZ R116, R116, R20.reuse ;  /* 0x0000001474747220 */ /* 0x080fe20000410000 */
[-C--:B------:R-:W-:Y:S01]  /*93a0*/  FMUL.FTZ R117, R117, R20.reuse ;  /* 0x0000001475757220 */ /* 0x080fe20000410000 */
[-C--:B------:R-:W-:Y:S01]  /*93b0*/  FMUL.FTZ R120, R120, R20.reuse ;  /* 0x0000001478787220 */ /* 0x080fe20000410000 */
[-C--:B------:R-:W-:Y:S01]  /*93c0*/  FMUL.FTZ R121, R121, R20.reuse ;  /* 0x0000001479797220 */ /* 0x080fe20000410000 */
[-C--:B------:R-:W-:Y:S01]  /*93d0*/  FMUL.FTZ R124, R124, R20.reuse ;  /* 0x000000147c7c7220 */ /* 0x080fe20000410000 */
[----:B------:R-:W-:Y:S01]  /*93e0*/  FMUL.FTZ R125, R125, R20 ;  /* 0x000000147d7d7220 */ /* 0x000fe20000410000 */
[----:B------:R3:W4:Y:S01]  /*93f0*/  MUFU.EX2 R184, R154 ;  /* 0x0000009a00b87308 */ /* 0x0007220000000800 */
[----:B-1----:R-:W-:Y:S01]  /*9400*/  FFMA.FTZ R4, R177, R4, R180 ;  /* 0x00000004b1047223 */ /* 0x002fe200000100b4 */
[-C--:B------:R-:W-:Y:S01]  /*9410*/  FMUL.FTZ R128, R128, R20.reuse ;  /* 0x0000001480807220 */ /* 0x080fe20000410000 */
[-C--:B------:R-:W-:Y:S01]  /*9420*/  FMUL.FTZ R129, R129, R20.reuse ;  /* 0x0000001481817220 */ /* 0x080fe20000410000 */
[-C--:B------:R-:W-:Y:S01]  /*9430*/  FMUL.FTZ R132, R132, R20.reuse ;  /* 0x0000001484847220 */ /* 0x080fe20000410000 */
[-C--:B------:R-:W-:Y:S01]  /*9440*/  FMUL.FTZ R133, R133, R20.reuse ;  /* 0x0000001485857220 */ /* 0x080fe20000410000 */
[-C--:B------:R-:W-:Y:S01]  /*9450*/  FMUL.FTZ R136, R136, R20.reuse ;  /* 0x0000001488887220 */ /* 0x080fe20000410000 */
[----:B------:R-:W-:Y:S01]  /*9460*/  FMUL.FTZ R137, R137, R20 ;  /* 0x0000001489897220 */ /* 0x000fe20000410000 */
[----:B------:R-:W1:Y:S01]  /*9470*/  MUFU.EX2 R185, R185 ;  /* 0x000000b900b97308 */ /* 0x000e620000000800 */
[----:B---3--:R-:W-:-:S02]  /*9480*/  IMAD.U32 R154, RZ, RZ, UR27 ;  /* 0x0000001bff9a7e24 */ /* 0x008fc4000f8e00ff */
[----:B--2---:R-:W-:Y:S01]  /*9490*/  FADD.FTZ R167, R155, R4 ;  /* 0x000000049ba77221 */ /* 0x004fe20000010000 */
[----:B------:R-:W-:Y:S01]  /*94a0*/  FADD.FTZ R4, R22, R3 ;  /* 0x0000000316047221 */ /* 0x000fe20000010000 */
[-C--:B------:R-:W-:Y:S01]  /*94b0*/  FMUL.FTZ R140, R140, R20.reuse ;  /* 0x000000148c8c7220 */ /* 0x080fe20000410000 */
[----:B------:R-:W-:Y:S02]  /*94c0*/  @!P1 IMAD R153, R154, 0x40, R9 ;  /* 0x000000409a999824 */ /* 0x000fe400078e0209 */
[-C--:B------:R-:W-:Y:S01]  /*94d0*/  FMUL.FTZ R141, R141, R20.reuse ;  /* 0x000000148d8d7220 */ /* 0x080fe20000410000 */
[----:B------:R-:W-:Y:S01]  /*94e0*/  FADD.FTZ R3, R23, R4 ;  /* 0x0000000417037221 */ /* 0x000fe20000010000 */
[----:B------:R-:W2:Y:S01]  /*94f0*/  MUFU.EX2 R158, R158 ;  /* 0x0000009e009e7308 */ /* 0x000ea20000000800 */
[----:B----4-:R-:W-:Y:S01]  /*9500*/  FADD.FTZ R154, R184, R167 ;  /* 0x000000a7b89a7221 */ /* 0x010fe20000010000 */
[-C--:B------:R-:W-:Y:S01]  /*9510*/  FMUL.FTZ R144, R144, R20.reuse ;  /* 0x0000001490907220 */ /* 0x080fe20000410000 */
[----:B------:R-:W-:Y:S01]  /*9520*/  FADD.FTZ R4, R156, R3 ;  /* 0x000000039c047221 */ /* 0x000fe20000010000 */
[----:B------:R-:W-:Y:S01]  /*9530*/  @!P1 LEA R3, R153, UR40, 0x2 ;  /* 0x0000002899039c11 */ /* 0x000fe2000f8e10ff */
[----:B------:R-:W-:Y:S01]  /*9540*/  FMUL.FTZ R145, R145, R20 ;  /* 0x0000001491917220 */ /* 0x000fe20000410000 */
[C---:B------:R-:W-:Y:S01]  /*9550*/  F2FP.F16.F32.PACK_AB R156, R157.reuse, R156 ;  /* 0x0000009c9d9c723e */ /* 0x040fe200000000ff */
[----:B------:R-:W-:Y:S01]  /*9560*/  FADD.FTZ R153, R157, R4 ;  /* 0x000000049d997221 */ /* 0x000fe20000010000 */
[----:B------:R-:W-:Y:S01]  /*9570*/  MUFU.EX2 R15, R181 ;  /* 0x000000b5000f7308 */ /* 0x000fe20000000800 */
[----:B-1----:R-:W-:Y:S01]  /*9580*/  FADD.FTZ R167, R185, R154 ;  /* 0x0000009ab9a77221 */ /* 0x002fe20000010000 */
[----:B------:R-:W-:Y:S01]  /*9590*/  @!P1 STS [R3+0x28800], R20 ;  /* 0x0288001403009388 */ /* 0x000fe20000000800 */
[----:B------:R-:W-:Y:S01]  /*95a0*/  FADD.FTZ R4, R160, R153 ;  /* 0x00000099a0047221 */ /* 0x000fe20000010000 */
[-C--:B------:R-:W-:Y:S01]  /*95b0*/  FMUL.FTZ R148, R148, R20.reuse ;  /* 0x0000001494947220 */ /* 0x080fe20000410000 */
[----:B------:R-:W-:Y:S01]  /*95c0*/  FMUL.FTZ R149, R149, R20 ;  /* 0x0000001495957220 */ /* 0x000fe20000410000 */
[----:B------:R1:W-:Y:S01]  /*95d0*/  @!P1 STS [R3+0x28820], R177 ;  /* 0x028820b103009388 */ /* 0x0003e20000000800 */
[----:B------:R-:W-:Y:S01]  /*95e0*/  FADD.FTZ R21, R161, R4 ;  /* 0x00000004a1157221 */ /* 0x000fe20000010000 */
[----:B------:R-:W3:Y:S01]  /*95f0*/  MUFU.EX2 R181, R163 ;  /* 0x000000a300b57308 */ /* 0x000ee20000000800 */
[----:B--2---:R-:W-:Y:S01]  /*9600*/  FADD.FTZ R154, R158, R167 ;  /* 0x000000a79e9a7221 */ /* 0x004fe20000010000 */
[-C--:B------:R-:W-:Y:S01]  /*9610*/  FMUL.FTZ R26, R26, R177.reuse ;  /* 0x000000b11a1a7220 */ /* 0x080fe20000410000 */
[----:B------:R-:W-:Y:S01]  /*9620*/  FADD.FTZ R4, R164, R21 ;  /* 0x00000015a4047221 */ /* 0x000fe20000010000 */
[-C--:B------:R-:W-:Y:S01]  /*9630*/  FMUL.FTZ R27, R27, R177.reuse ;  /* 0x000000b11b1b7220 */ /* 0x080fe20000410000 */
        /* <DEDUP_REMOVED lines=10> */
[-C--:B------:R-:W-:Y:S01]  /*96e0*/  FMUL.FTZ R47, R47, R177.reuse ;  /* 0x000000b12f2f7220 */ /* 0x080fe20000410000 */
[----:B------:R-:W4:Y:S01]  /*96f0*/  MUFU.EX2 R166, R166 ;  /* 0x000000a600a67308 */ /* 0x000f220000000800 */
[C---:B---3--:R-:W-:Y:S01]  /*9700*/  FADD.FTZ R154, R181.reuse, R154 ;  /* 0x0000009ab59a7221 */ /* 0x048fe20000010000 */
[----:B------:R-:W-:Y:S01]  /*9710*/  F2FP.F16.F32.PACK_AB R157, R181, R158 ;  /* 0x0000009eb59d723e */ /* 0x000fe200000000ff */
[-C--:B------:R-:W-:Y:S01]  /*9720*/  FMUL.FTZ R50, R50, R177.reuse ;  /* 0x000000b132327220 */ /* 0x080fe20000410000 */
[----:B------:R-:W-:Y:S01]  /*9730*/  F2FP.F16.F32.PACK_AB R158, R161, R160 ;  /* 0x000000a0a19e723e */ /* 0x000fe200000000ff */
[-C--:B------:R-:W-:Y:S01]  /*9740*/  FMUL.FTZ R51, R51, R177.reuse ;  /* 0x000000b133337220 */ /* 0x080fe20000410000 */
[-C--:B------:R-:W-:Y:S01]  /*9750*/  FMUL.FTZ R54, R54, R177.reuse ;  /* 0x000000b136367220 */ /* 0x080fe20000410000 */
[-C--:B------:R-:W-:Y:S01]  /*9760*/  FMUL.FTZ R55, R55, R177.reuse ;  /* 0x000000b137377220 */ /* 0x080fe20000410000 */
[----:B------:R-:W1:Y:S01]  /*9770*/  MUFU.EX2 R165, R165 ;  /* 0x000000a500a57308 */ /* 0x000e620000000800 */
[----:B--2---:R-:W-:Y:S01]  /*9780*/  FADD.FTZ R153, R159, R154 ;  /* 0x0000009a9f997221 */ /* 0x004fe20000010000 */
[----:B------:R-:W-:Y:S01]  /*9790*/  F2FP.F16.F32.PACK_AB R154, R23, R22 ;  /* 0x00000016179a723e */ /* 0x000fe200000000ff */
        /* <DEDUP_REMOVED lines=9> */
[----:B------:R-:W-:Y:S01]  /*9830*/  F2FP.F16.F32.PACK_AB R153, R155, R180 ;  /* 0x000000b49b99723e */ /* 0x000fe200000000ff */
[-C--:B------:R-:W-:Y:S01]  /*9840*/  FMUL.FTZ R70, R70, R177.reuse ;  /* 0x000000b146467220 */ /* 0x080fe20000410000 */
[----:B------:R-:W-:Y:S01]  /*9850*/  F2FP.F16.F32.PACK_AB R155, R185, R184 ;  /* 0x000000b8b99b723e */ /* 0x000fe200000000ff */
[----:B------:R-:W-:Y:S01]  /*9860*/  BAR.SYNC.DEFER_BLOCKING 0xf, 0x100 ;  /* 0x03c4000000007b1d */ /* 0x000fe20000010000 */
[-C--:B------:R-:W-:Y:S01]  /*9870*/  FMUL.FTZ R71, R71, R177.reuse ;  /* 0x000000b147477220 */ /* 0x080fe20000410000 */
[C---:B-1----:R-:W-:Y:S01]  /*9880*/  FADD.FTZ R3, R165.reuse, R4 ;  /* 0x00000004a5037221 */ /* 0x042fe20000010000 */
[----:B------:R-:W-:Y:S01]  /*9890*/  F2FP.F16.F32.PACK_AB R160, R165, R164 ;  /* 0x000000a4a5a0723e */ /* 0x000fe200000000ff */
[-C--:B------:R-:W-:Y:S01]  /*98a0*/  FMUL.FTZ R74, R74, R177.reuse ;  /* 0x000000b14a4a7220 */ /* 0x080fe20000410000 */
[-C--:B------:R-:W-:Y:S01]  /*98b0*/  FMUL.FTZ R75, R75, R177.reuse ;  /* 0x000000b14b4b7220 */ /* 0x080fe20000410000 */
[----:B------:R-:W1:Y:S01]  /*98c0*/  MUFU.EX2 R168, R168 ;  /* 0x000000a800a87308 */ /* 0x000e620000000800 */
[-C--:B------:R-:W-:Y:S01]  /*98d0*/  FMUL.FTZ R78, R78, R177.reuse ;  /* 0x000000b14e4e7220 */ /* 0x080fe20000410000 */
[-C--:B------:R-:W-:Y:S01]  /*98e0*/  FMUL.FTZ R79, R79, R177.reuse ;  /* 0x000000b14f4f7220 */ /* 0x080fe20000410000 */
[-C--:B------:R-:W-:Y:S01]  /*98f0*/  FMUL.FTZ R82, R82, R177.reuse ;  /* 0x000000b152527220 */ /* 0x080fe20000410000 */
[----:B--2---:R-:W-:Y:S01]  /*9900*/  FADD.FTZ R22, R162, R167 ;  /* 0x000000a7a2167221 */ /* 0x004fe20000010000 */
        /* <DEDUP_REMOVED lines=11> */
[----:B------:R-:W3:Y:S01]  /*99c0*/  MUFU.EX2 R169, R169 ;  /* 0x000000a900a97308 */ /* 0x000ee20000000800 */
[----:B-1----:R-:W-:Y:S01]  /*99d0*/  FADD.FTZ R4, R168, R3 ;  /* 0x00000003a8047221 */ /* 0x002fe20000010000 */
[----:B------:R1:W-:Y:S01]  /*99e0*/  STSM.16.M88.4 [R6+0x26800], R152 ;  /* 0x0268009806007844 */ /* 0x0003e20000000200 */
[-C--:B------:R-:W-:Y:S01]  /*99f0*/  FMUL.FTZ R103, R103, R177.reuse ;  /* 0x000000b167677220 */ /* 0x080fe20000410000 */
[-C--:B------:R-:W-:Y:S01]  /*9a00*/  FMUL.FTZ R106, R106, R177.reuse ;  /* 0x000000b16a6a7220 */ /* 0x080fe20000410000 */
[-C--:B------:R-:W-:Y:S01]  /*9a10*/  FMUL.FTZ R107, R107, R177.reuse ;  /* 0x000000b16b6b7220 */ /* 0x080fe20000410000 */
[----:B------:R1:W-:Y:S01]  /*9a20*/  STSM.16.M88.4 [R8], R156 ;  /* 0x0000009c08007844 */ /* 0x0003e20000000200 */
[-C--:B------:R-:W-:Y:S01]  /*9a30*/  FMUL.FTZ R110, R110, R177.reuse ;  /* 0x000000b16e6e7220 */ /* 0x080fe20000410000 */
        /* <DEDUP_REMOVED lines=30> */
[----:B------:R-:W-:-:S02]  /*9c20*/  FMUL.FTZ R151, R151, R177 ;  /* 0x000000b197977220 */ /* 0x000fc40000410000 */
[----:B------:R-:W2:Y:S01]  /*9c30*/  MUFU.EX2 R178, R178 ;  /* 0x000000b200b27308 */ /* 0x000ea20000000800 */
[C---:B---3--:R-:W-:Y:S01]  /*9c40*/  FADD.FTZ R21, R175.reuse, R170 ;  /* 0x000000aaaf157221 */ /* 0x048fe20000010000 */
[----:B------:R-:W-:-:S05]  /*9c50*/  F2FP.F16.F32.PACK_AB R163, R175, R174 ;  /* 0x000000aeafa3723e */ /* 0x000fca00000000ff */
[----:B------:R1:W-:Y:S01]  /*9c60*/  STSM.16.M88.4 [R5], R160 ;  /* 0x000000a005007844 */ /* 0x0003e20000000200 */
[----:B------:R-:W3:Y:S01]  /*9c70*/  MUFU.EX2 R176, R176 ;  /* 0x000000b000b07308 */ /* 0x000ee20000000800 */
[----:B----4-:R-:W-:-:S07]  /*9c80*/  FADD.FTZ R3, R173, R4 ;  /* 0x00000004ad037221 */ /* 0x010fce0000010000 */
[----:B------:R-:W4:Y:S01]  /*9c90*/  MUFU.EX2 R179, R179 ;  /* 0x000000b300b37308 */ /* 0x000f220000000800 */
[----:B--2---:R-:W-:-:S07]  /*9ca0*/  FADD.FTZ R164, R178, R21 ;  /* 0x00000015b2a47221 */ /* 0x004fce0000010000 */
[----:B------:R-:W2:Y:S01]  /*9cb0*/  MUFU.EX2 R167, R182 ;  /* 0x000000b600a77308 */ /* 0x000ea20000000800 */
[----:B---3--:R-:W-:-:S04]  /*9cc0*/  FADD.FTZ R166, R176, R3 ;  /* 0x00000003b0a67221 */ /* 0x008fc80000010000 */
[C---:B------:R-:W-:Y:S01]  /*9cd0*/  FADD.FTZ R3, R15.reuse, R166 ;  /* 0x000000a60f037221 */ /* 0x040fe20000010000 */
[----:B------:R-:W-:Y:S02]  /*9ce0*/  F2FP.F16.F32.PACK_AB R166, R15, R176 ;  /* 0x000000b00fa6723e */ /* 0x000fe400000000ff */
[----:B------:R-:W3:Y:S01]  /*9cf0*/  MUFU.EX2 R22, R183 ;  /* 0x000000b700167308 */ /* 0x000ee20000000800 */
[----:B----4-:R-:W-:Y:S01]  /*9d00*/  FADD.FTZ R4, R179, R164 ;  /* 0x000000a4b3047221 */ /* 0x010fe20000010000 */
[----:B------:R-:W-:Y:S02]  /*9d10*/  F2FP.F16.F32.PACK_AB R164, R173, R172 ;  /* 0x000000acada4723e */ /* 0x000fe400000000ff */
[----:B------:R-:W-:Y:S01]  /*9d20*/  F2FP.F16.F32.PACK_AB R165, R179, R178 ;  /* 0x000000b2b3a5723e */ /* 0x000fe200000000ff */
[----:B--2---:R-:W-:Y:S01]  /*9d30*/  FADD.FTZ R21, R167, R4 ;  /* 0x00000004a7157221 */ /* 0x004fe20000010000 */
[----:B---3--:R-:W-:-:S03]  /*9d40*/  F2FP.F16.F32.PACK_AB R167, R22, R167 ;  /* 0x000000a716a7723e */ /* 0x008fc600000000ff */
[----:B------:R-:W-:Y:S02]  /*9d50*/  FADD.FTZ R4, R22, R21 ;  /* 0x0000001516047221 */ /* 0x000fe40000010000 */
[----:B------:R1:W-:Y:S01]  /*9d60*/  STSM.16.M88.4 [R7], R164 ;  /* 0x000000a407007844 */ /* 0x0003e20000000200 */
[----:B------:R-:W-:Y:S05]  /*9d70*/  @!P4 BRA `(.L_x_4950) ;  /* 0x000000000004c947 */ /* 0x000fea0003800000 */
[----:B------:R-:W-:Y:S01]  /*9d80*/  BPT.TRAP 0x1 ;  /* 0x000000040000795c */ /* 0x000fe20000300000 */
.L_x_4950:
[----:B------:R2:W3:Y:S01]  /*9d90*/  SYNCS.PHASECHK.TRANS64.TRYWAIT P1, [UR26+0x28c50], R14 ;  /* 0x028c500eff0075a7 */ /* 0x0004e2000802015a */
[----:B------:R-:W-:Y:S05]  /*9da0*/  @!P4 BRA `(.L_x_4951) ;  /* 0x000000000004c947 */ /* 0x000fea0003800000 */
[----:B------:R-:W-:Y:S01]  /*9db0*/  BPT.TRAP 0x1 ;  /* 0x000000040000795c */ /* 0x000fe20000300000 */
.L_x_4951:
[----:B---3--:R-:W-:Y:S05]  /*9dc0*/  @P1 BRA `(.L_x_4952) ;  /* 0x0000000000081947 */ /* 0x008fea0003800000 */
[----:B------:R-:W3:Y:S02]  /*9dd0*/  SYNCS.PHASECHK.TRANS64.TRYWAIT P1, [UR26+0x28c50], R14 ;  /* 0x028c500eff0075a7 */ /* 0x000ee4000802015a */
[----:B---3--:R-:W-:Y:S05]  /*9de0*/  @!P1 BRA `(.L_x_4953) ;  /* 0x0000009400c09947 */ /* 0x008fea0003800000 */
.L_x_4952:
        /* <DEDUP_REMOVED lines=34> */
.L_x_4954:
[----:B------:R-:W-:Y:S01]  /*a010*/  UIADD3 UR26, UR26, 0x28c60, URZ ;  /* 0x00028c601a1a7890 */ /* 0x000fe2000fffe03f */
[----:B---3--:R-:W-:Y:S01]  /*a020*/  MOV R15, R12 ;  /* 0x0000000c000f7202 */ /* 0x008fe20000000f00 */
[----:B------:R-:W-:Y:S01]  /*a030*/  UMOV UR27, UR4 ;  /* 0x00000004001b7c82 */ /* 0x000fe20008000000 */
[----:B------:R-:W-:Y:S01]  /*a040*/  IMAD.MOV.U32 R20, RZ, RZ, R11 ;  /* 0x000000ffff147224 */ /* 0x000fe200078e000b */
[----:B------:R-:W-:-:S09]  /*a050*/  UPRMT UR26, UR42, 0x654, UR26 ;  /* 0x000006542a1a7896 */ /* 0x000fd2000800001a */
[----:B------:R-:W-:Y:S01]  /*a060*/  SYNCS.ARRIVE.TRANS64.RED.A1T0 RZ, [UR26], RZ ;  /* 0x000000ffffff79a7 */ /* 0x000fe2000810041a */
[----:B------:R-:W-:Y:S05]  /*a070*/  @P0 BRA `(.L_x_4955) ;  /* 0xffffffe400d80947 */ /* 0x000fea000383ffff */
[----:B------:R-:W-:-:S05]  /*a080*/  UMOV UR43, UR6 ;  /* 0x00000006002b7c82 */ /* 0x000fca0008000000 */
.L_x_4944:
[----:B------:R-:W-:-:S13]  /*a090*/  ISETP.LE.AND P0, PT, R17, UR43, PT ;  /* 0x0000002b11007c0c */ /* 0x000fda000bf03270 */
[----:B------:R-:W-:Y:S05]  /*a0a0*/  @!P0 BRA `(.L_x_4956) ;  /* 0x0000002000f48947 */ /* 0x000fea0003800000 */
[----:B0-2---:R-:W-:Y:S01]  /*a0b0*/  IMAD.MOV.U32 R14, RZ, RZ, R12 ;  /* 0x000000ffff0e7224 */ /* 0x005fe200078e000c */
[----:B------:R-:W-:Y:S01]  /*a0c0*/  UMOV UR26, UR4 ;  /* 0x00000004001a7c82 */ /* 0x000fe20008000000 */
[----:B------:R-:W-:Y:S01]  /*a0d0*/  IMAD.MOV.U32 R15, RZ, RZ, R11 ;  /* 0x000000ffff0f7224 */ /* 0x000fe200078e000b */
[----:B------:R-:W-:Y:S01]  /*a0e0*/  ULDC UR27, c[0x0][0x9e4] ;  /* 0x00027900001b7ab9 */ /* 0x000fe20000000800 */
[----:B------:R-:W-:Y:S01]  /*a0f0*/  ULDC UR28, c[0x0][0x288] ;  /* 0x0000a200001c7ab9 */ /* 0x000fe20000000800 */
[----:B------:R-:W-:Y:S01]  /*a100*/  ULDC UR29, c[0x0][0x2f0] ;  /* 0x0000bc00001d7ab9 */ /* 0x000fe20000000800 */
[----:B------:R-:W-:Y:S01]  /*a110*/  ULDC UR6, c[0x0][0x988] ;  /* 0x0002620000067ab9 */ /* 0x000fe20000000800 */
[----:B------:R-:W-:-:S05]  /*a120*/  ULDC UR30, c[0x0][0x9e0] ;  /* 0x00027800001e7ab9 */ /* 0x000fca0000000800 */
.L_x_4975:
[----:B------:R-:W-:-:S04]  /*a130*/  UIADD3 UR4, UR26, 0x1, URZ ;  /* 0x000000011a047890 */ /* 0x000fc8000fffe03f */
[----:B------:R-:W-:-:S04]  /*a140*/  UISETP.NE.AND UP0, UPT, UR4, 0x2, UPT ;  /* 0x000000020400788c */ /* 0x000fc8000bf05270 */
[----:B------:R-:W-:Y:S02]  /*a150*/  USEL UR10, URZ, 0x1, UP0 ;  /* 0x000000013f0a7887 */ /* 0x000fe40008000000 */
[----:B------:R-:W-:Y:S02]  /*a160*/  USEL UR4, UR4, URZ, UP0 ;  /* 0x0000003f04047287 */ /* 0x000fe40008000000 */
[----:B------:R-:W-:Y:S01]  /*a170*/  ULOP3.LUT UR5, UR5, UR10, URZ, 0x3c, !UPT ;  /* 0x0000000a05057292 */ /* 0x000fe2000f8e3c3f */
[----:B0-----:R-:W-:Y:S11]  /*a180*/  @!P4 BRA `(.L_x_4957) ;  /* 0x000000000004c947 */ /* 0x001ff60003800000 */
[----:B------:R-:W-:Y:S01]  /*a190*/  BPT.TRAP 0x1 ;  /* 0x000000040000795c */ /* 0x000fe20000300000 */
.L_x_4957:
[----:B------:R-:W-:Y:S01]  /*a1a0*/  ULEA UR25, UR4, UR40, 0x3 ;  /* 0x0000002804197291 */ /* 0x000fe2000f8e183f */
[----:B------:R-:W-:-:S05]  /*a1b0*/  IMAD.U32 R13, RZ, RZ, UR5 ;  /* 0x00000005ff0d7e24 */ /* 0x000fca000f8e00ff */
[----:B------:R-:W-:-:S04]  /*a1c0*/  SHF.L.U32 R13, R13, 0x1f, RZ ;  /* 0x0000001f0d0d7819 */ /* 0x000fc800000006ff */
[----:B------:R0:W2:Y:S01]  /*a1d0*/  SYNCS.PHASECHK.TRANS64.TRYWAIT P0, [UR25+0x28c30], R13 ;  /* 0x028c300dff0075a7 */ /* 0x0000a20008000159 */
[----:B------:R-:W-:Y:S05]  /*a1e0*/  @!P4 BRA `(.L_x_4958) ;  /* 0x000000000004c947 */ /* 0x000fea0003800000 */
[----:B------:R-:W-:Y:S01]  /*a1f0*/  BPT.TRAP 0x1 ;  /* 0x000000040000795c */ /* 0x000fe20000300000 */
.L_x_4958:
[----:B--2---:R-:W-:Y:S05]  /*a200*/  @P0 BRA `(.L_x_4959) ;  /* 0x0000000000080947 */ /* 0x004fea0003800000 */
[----:B------:R-:W2:Y:S02]  /*a210*/  SYNCS.PHASECHK.TRANS64.TRYWAIT P0, [UR25+0x28c30], R13 ;  /* 0x028c300dff0075a7 */ /* 0x000ea40008000159 */
[----:B--2---:R-:W-:Y:S05]  /*a220*/  @!P0 BRA `(.L_x_4960) ;  /* 0x0000009000c88947 */ /* 0x004fea0003800000 */
.L_x_4959:
[----:B------:R-:W-:Y:S01]  /*a230*/  ULEA UR10, UR4, UR24, 0x9 ;  /* 0x00000018040a7291 */ /* 0x000fe2000f8e483f */
[----:B-1-3--:R-:W-:Y:S01]  /*a240*/  WARPGROUP.ARRIVE ;  /* 0x00000000000079c5 */ /* 0x00afe20000000000 */
        /* <DEDUP_REMOVED lines=20> */
.L_x_4961:
[----:B------:R-:W-:Y:S01]  /*a390*/  ISETP.NE.AND P0, PT, R19, 0x1, PT ;  /* 0x000000011300780c */ /* 0x000fe20003f05270 */
[----:B------:R-:W-:Y:S01]  /*a3a0*/  USHF.L.U32 UR11, UR43, 0x6, URZ ;  /* 0x000000062b0b7899 */ /* 0x000fe2000800063f */
[----:B------:R-:W-:Y:S01]  /*a3b0*/  IMAD.U32 R190, RZ, RZ, UR29 ;  /* 0x0000001dffbe7e24 */ /* 0x000fe2000f8e00ff */
[----:B------:R-:W-:Y:S01]  /*a3c0*/  UIADD3 UR10, UR25, 0x28c40, URZ ;  /* 0x00028c40190a7890 */ /* 0x000fe2000fffe03f */
[----:B------:R-:W-:-:S03]  /*a3d0*/  LOP3.LUT P5, RZ, R16, 0x1, RZ, 0xc0, !PT ;  /* 0x0000000110ff7812 */ /* 0x000fc600078ac0ff */
[----:B------:R-:W-:Y:S01]  /*a3e0*/  IMAD.U32 R23, RZ, RZ, UR11 ;  /* 0x0000000bff177e24 */ /* 0x000fe2000f8e00ff */
[----:B------:R-:W-:-:S05]  /*a3f0*/  UPRMT UR10, UR42, 0x654, UR10 ;  /* 0x000006542a0a7896 */ /* 0x000fca000800000a */
[----:B------:R-:W2:Y:S08]  /*a400*/  @P0 LDC R11, c[0x0][0x44c] ;  /* 0x00011300ff0b0b82 */ /* 0x000eb00000000800 */
[----:B------:R-:W1:Y:S01]  /*a410*/  @P0 LDC R21, c[0x0][0x450] ;  /* 0x00011400ff150b82 */ /* 0x000e620000000800 */
[----:B------:R-:W-:Y:S01]  /*a420*/  SYNCS.ARRIVE.TRANS64.RED.A1T0 RZ, [UR10], RZ ;  /* 0x000000ffffff79a7 */ /* 0x000fe2000810040a */
[----:B--2---:R-:W-:Y:S01]  /*a430*/  @P0 IMAD.HI.U32 R12, R2, R11, RZ ;  /* 0x0000000b020c0227 */ /* 0x004fe200078e00ff */
[----:B------:R-:W-:-:S04]  /*a440*/  MOV R11, R2 ;  /* 0x00000002000b7202 */ /* 0x000fc80000000f00 */
[----:B-1----:R-:W-:Y:S02]  /*a450*/  @P0 SHF.R.U32.HI R11, RZ, R21, R12 ;  /* 0x00000015ff0b0219 */ /* 0x002fe4000001160c */
[----:B------:R-:W-:-:S03]  /*a460*/  IADD3 R12, -R0, 0x1, -R23 ;  /* 0x00000001000c7810 */ /* 0x000fc60007ffe917 */
[----:B------:R-:W1:Y:S02]  /*a470*/  SHFL.IDX PT, R21, R11, RZ, 0x1c1f ;  /* 0x001c1fff0b157589 */ /* 0x000e6400000e0000 */
[----:B------:R-:W-:-:S04]  /*a480*/  IMAD R12, R190, UR41, R12 ;  /* 0x00000029be0c7c24 */ /* 0x000fc8000f8e020c */
[----:B------:R-:W-:-:S04]  /*a490*/  VIADD R12, R12, -UR28 ;  /* 0x8000001c0c0c7c36 */ /* 0x000fc80008000000 */
[C---:B------:R-:W-:Y:S01]  /*a4a0*/  VIADD R23, R12.reuse, UR30 ;  /* 0x0000001e0c177c36 */ /* 0x040fe20008000000 */
[----:B------:R-:W-:-:S03]  /*a4b0*/  IADD3 R184, R12, UR7, RZ ;  /* 0x000000070cb87c10 */ /* 0x000fc6000fffe0ff */
[--C-:B-1----:R-:W-:Y:S02]  /*a4c0*/  IMAD.IADD R12, R23, 0x1, R21.reuse ;  /* 0x00000001170c7824 */ /* 0x102fe400078e0215 */
        /* <DEDUP_REMOVED lines=15> */
.L_x_4964:
[----:B------:R-:W-:-:S04]  /*a5c0*/  MOV R186, UR27 ;  /* 0x0000001b00ba7c02 */ /* 0x000fc80008000f00 */
[----:B------:R-:W-:-:S13]  /*a5d0*/  ISETP.NE.AND P0, PT, R186, 0x1, PT ;  /* 0x00000001ba00780c */ /* 0x000fda0003f05270 */
[----:B------:R-:W1:Y:S02]  /*a5e0*/  @P0 LDC.64 R188, c[0x0][0x9e8] ;  /* 0x00027a00ffbc0b82 */ /* 0x000e640000000a00 */
[----:B-1----:R-:W-:-:S05]  /*a5f0*/  @P0 IMAD.HI.U32 R22, R21, R188, RZ ;  /* 0x000000bc15160227 */ /* 0x002fca00078e00ff */
[----:B------:R-:W-:-:S07]  /*a600*/  @P0 SHF.R.U32.HI R21, RZ, R189, R22 ;  /* 0x000000bdff150219 */ /* 0x000fce0000011616 */
.L_x_4965:
[----:B------:R-:W-:Y:S05]  /*a610*/  BSYNC B0 ;  /* 0x0000000000007941 */ /* 0x000fea0003800000 */
.L_x_4963:
[----:B------:R-:W-:-:S04]  /*a620*/  IMAD R21, R21, R186, -UR11 ;  /* 0x8000000b15157e24 */ /* 0x000fc8000f8e02ba */
[----:B------:R-:W-:-:S05]  /*a630*/  IMAD.IADD R21, R21, 0x1, -R0 ;  /* 0x0000000115157824 */ /* 0x000fca00078e0a00 */
[----:B------:R-:W-:Y:S02]  /*a640*/  VIADDMNMX R12, R21, R186, R12, PT ;  /* 0x000000ba150c7246 */ /* 0x000fe4000380010c */
[----:B------:R-:W-:-:S07]  /*a650*/  VIMNMX R20, R20, R21, !PT ;  /* 0x0000001514147248 */ /* 0x000fce0007fe0100 */
.L_x_4962:
        /* <DEDUP_REMOVED lines=48> */
[----:B------:R-:W-:Y:S01]  /*a960*/  ISETP.LT.OR P2, PT, R12, 0x3a, P2 ;  /* 0x0000003a0c00780c */ /* 0x000fe20001741670 */
[----:B------:R-:W-:Y:S01]  /*a970*/  IMAD.IADD R12, R23, 0x1, R11 ;  /* 0x00000001170c7824 */ /* 0x000fe200078e020b */
[----:B------:R-:W-:Y:S02]  /*a980*/  FSEL R177, R177, -INF , !P3 ;  /* 0xff800000b1b17808 */ /* 0x000fe40005800000 */
[----:B------:R-:W-:Y:S02]  /*a990*/  FSEL R180, R180, -INF , !P1 ;  /* 0xff800000b4b47808 */ /* 0x000fe40004800000 */
[----:B------:R-:W-:Y:S01]  /*a9a0*/  FSEL R181, R181, -INF , !P2 ;  /* 0xff800000b5b57808 */ /* 0x000fe20005000000 */
[----:B------:R-:W-:Y:S06]  /*a9b0*/  @!P5 BRA `(.L_x_4966) ;  /* 0x00000000005cd947 */ /* 0x000fec0003800000 */
[----:B------:R-:W-:Y:S01]  /*a9c0*/  IMAD R11, R190, UR41, R11 ;  /* 0x00000029be0b7c24 */ /* 0x000fe2000f8e020b */
[----:B------:R-:W-:Y:S03]  /*a9d0*/  BSSY B0, `(.L_x_4967) ;  /* 0x0000011000007945 */ /* 0x000fe60003800000 */
[----:B------:R-:W-:-:S05]  /*a9e0*/  VIADD R11, R11, -UR28 ;  /* 0x8000001c0b0b7c36 */ /* 0x000fca0008000000 */
[----:B------:R-:W-:-:S13]  /*a9f0*/  ISETP.GT.AND P1, PT, R11, -0x1, PT ;  /* 0xffffffff0b00780c */ /* 0x000fda0003f24270 */
[----:B------:R-:W-:Y:S05]  /*aa00*/  @P1 BRA `(.L_x_4968) ;  /* 0x0000000000201947 */ /* 0x000fea0003800000 */
[----:B------:R-:W-:Y:S02]  /*aa10*/  MOV R184, UR27 ;  /* 0x0000001b00b87c02 */ /* 0x000fe40008000f00 */
[----:B------:R-:W-:Y:S02]  /*aa20*/  LOP3.LUT R11, RZ, R11, RZ, 0x33, !PT ;  /* 0x0000000bff0b7212 */ /* 0x000fe400078e33ff */
[----:B------:R-:W-:-:S13]  /*aa30*/  ISETP.NE.AND P1, PT, R184, 0x1, PT ;  /* 0x00000001b800780c */ /* 0x000fda0003f25270 */
[----:B------:R-:W1:Y:S02]  /*aa40*/  @P1 LDC.64 R22, c[0x0][0x9e8] ;  /* 0x00027a00ff161b82 */ /* 0x000e640000000a00 */
[----:B-1----:R-:W-:-:S05]  /*aa50*/  @P1 IMAD.HI.U32 R22, R11, R22, RZ ;  /* 0x000000160b161227 */ /* 0x002fca00078e00ff */
[----:B------:R-:W-:-:S04]  /*aa60*/  @P1 SHF.R.U32.HI R11, RZ, R23, R22 ;  /* 0x00000017ff0b1219 */ /* 0x000fc80000011616 */
[----:B------:R-:W-:Y:S01]  /*aa70*/  LOP3.LUT R11, RZ, R11, RZ, 0x33, !PT ;  /* 0x0000000bff0b7212 */ /* 0x000fe200078e33ff */
[----:B------:R-:W-:Y:S06]  /*aa80*/  BRA `(.L_x_4969) ;  /* 0x0000000000147947 */ /* 0x000fec0003800000 */
.L_x_4968:
[----:B------:R-:W-:-:S05]  /*aa90*/  IMAD.U32 R184, RZ, RZ, UR27 ;  /* 0x0000001bffb87e24 */ /* 0x000fca000f8e00ff */
[----:B------:R-:W-:-:S13]  /*aaa0*/  ISETP.NE.AND P1, PT, R184, 0x1, PT ;  /* 0x00000001b800780c */ /* 0x000fda0003f25270 */
[----:B------:R-:W1:Y:S02]  /*aab0*/  @P1 LDC.64 R22, c[0x0][0x9e8] ;  /* 0x00027a00ff161b82 */ /* 0x000e640000000a00 */
[----:B-1----:R-:W-:-:S05]  /*aac0*/  @P1 IMAD.HI.U32 R22, R11, R22, RZ ;  /* 0x000000160b161227 */ /* 0x002fca00078e00ff */
[----:B------:R-:W-:-:S07]  /*aad0*/  @P1 SHF.R.U32.HI R11, RZ, R23, R22 ;  /* 0x00000017ff0b1219 */ /* 0x000fce0000011616 */
.L_x_4969:
[----:B------:R-:W-:Y:S05]  /*aae0*/  BSYNC B0 ;  /* 0x0000000000007941 */ /* 0x000fea0003800000 */
.L_x_4967:
[----:B------:R-:W-:-:S04]  /*aaf0*/  IMAD R11, R11, R184, -UR11 ;  /* 0x8000000b0b0b7e24 */ /* 0x000fc8000f8e02b8 */
[----:B------:R-:W-:-:S05]  /*ab00*/  IMAD.IADD R11, R11, 0x1, -R0 ;  /* 0x000000010b0b7824 */ /* 0x000fca00078e0a00 */
[----:B------:R-:W-:Y:S02]  /*ab10*/  VIADDMNMX R12, R11, R184, R12, PT ;  /* 0x000000b80b0c7246 */ /* 0x000fe4000380010c */
[----:B------:R-:W-:-:S07]  /*ab20*/  VIMNMX R20, R20, R11, !PT ;  /* 0x0000000b14147248 */ /* 0x000fce0007fe0100 */
.L_x_4966:
        /* <DEDUP_REMOVED lines=148> */
[C---:B------:R-:W-:Y:S01]  /*b470*/  FMUL.FTZ R176, R12.reuse, UR10 ;  /* 0x0000000a0cb07c20 */ /* 0x040fe20008410000 */
[----:B------:R-:W2:Y:S01]  /*b480*/  MUFU.EX2 R164, R164 ;  /* 0x000000a400a47308 */ /* 0x000ea20000000800 */
[-C--:B------:R-:W-:Y:S01]  /*b490*/  FMUL.FTZ R49, R49, R15.reuse ;  /* 0x0000000f31317220 */ /* 0x080fe20000410000 */
[----:B------:R-:W-:Y:S01]  /*b4a0*/  FSEL R3, R12, RZ, P0 ;  /* 0x000000ff0c037208 */ /* 0x000fe20000000000 */
[-C--:B------:R-:W-:Y:S01]  /*b4b0*/  FMUL.FTZ R52, R52, R15.reuse ;  /* 0x0000000f34347220 */ /* 0x080fe20000410000 */
[----:B------:R-:W-:Y:S01]  /*b4c0*/  FSEL R176, R176, RZ, P0 ;  /* 0x000000ffb0b07208 */ /* 0x000fe20000000000 */
[-C--:B------:R-:W-:Y:S01]  /*b4d0*/  FMUL.FTZ R53, R53, R15.reuse ;  /* 0x0000000f35357220 */ /* 0x080fe20000410000 */
[-C--:B------:R-:W-:Y:S01]  /*b4e0*/  FMUL.FTZ R56, R56, R15.reuse ;  /* 0x0000000f38387220 */ /* 0x080fe20000410000 */
[----:B------:R-:W-:Y:S01]  /*b4f0*/  FADD.FTZ R3, -R3, R14 ;  /* 0x0000000e03037221 */ /* 0x000fe20000010100 */
[----:B------:R-:W0:Y:S01]  /*b500*/  MUFU.EX2 R169, R169 ;  /* 0x000000a900a97308 */ /* 0x000e220000000800 */
[--C-:B------:R-:W-:Y:S01]  /*b510*/  FFMA.FTZ R177, R155, UR10, -R176.reuse ;  /* 0x0000000a9bb17c23 */ /* 0x100fe200080108b0 */
[----:B------:R-:W-:Y:S01]  /*b520*/  @!P1 LEA R155, R22, UR40, 0x2 ;  /* 0x00000028169b9c11 */ /* 0x000fe2000f8e10ff */
[----:B-1----:R-:W-:Y:S01]  /*b530*/  FADD.FTZ R22, R20, R185 ;  /* 0x000000b914167221 */ /* 0x002fe20000010000 */
[--C-:B------:R-:W-:Y:S01]  /*b540*/  FFMA.FTZ R180, R159, UR10, -R176.reuse ;  /* 0x0000000a9fb47c23 */ /* 0x100fe200080108b0 */
[--C-:B------:R-:W-:Y:S01]  /*b550*/  FFMA.FTZ R184, R162, UR10, -R176.reuse ;  /* 0x0000000aa2b87c23 */ /* 0x100fe200080108b0 */
[----:B------:R-:W-:Y:S01]  /*b560*/  FFMA.FTZ R21, R21, UR10, -R176 ;  /* 0x0000000a15157c23 */ /* 0x000fe200080108b0 */
[----:B----4-:R-:W-:Y:S01]  /*b570*/  FADD.FTZ R159, R161, R22 ;  /* 0x00000016a19f7221 */ /* 0x010fe20000010000 */
[----:B------:R-:W-:Y:S01]  /*b580*/  MUFU.EX2 R168, R168 ;  /* 0x000000a800a87308 */ /* 0x000fe20000000800 */
[----:B------:R-:W-:Y:S01]  /*b590*/  FMUL.FTZ R3, R3, UR10 ;  /* 0x0000000a03037c20 */ /* 0x000fe20008410000 */
[--C-:B------:R-:W-:Y:S01]  /*b5a0*/  FFMA.FTZ R158, R158, UR10, -R176.reuse ;  /* 0x0000000a9e9e7c23 */ /* 0x100fe200080108b0 */
        /* <DEDUP_REMOVED lines=10> */
[----:B---3--:R-:W-:Y:S01]  /*b650*/  F2FP.F16.F32.PACK_AB R160, R165, R160 ;  /* 0x000000a0a5a0723e */ /* 0x008fe200000000ff */
[--C-:B------:R-:W-:Y:S01]  /*b660*/  FFMA.FTZ R179, R179, UR10, -R176.reuse ;  /* 0x0000000ab3b37c23 */ /* 0x100fe200080108b0 */
[--C-:B------:R-:W-:Y:S01]  /*b670*/  FFMA.FTZ R182, R182, UR10, -R176.reuse ;  /* 0x0000000ab6b67c23 */ /* 0x100fe200080108b0 */
[----:B------:R1:W-:Y:S01]  /*b680*/  MUFU.EX2 R14, R177 ;  /* 0x000000b1000e7308 */ /* 0x0003e20000000800 */
[----:B------:R-:W-:Y:S01]  /*b690*/  FFMA.FTZ R176, R183, UR10, -R176 ;  /* 0x0000000ab7b07c23 */ /* 0x000fe200080108b0 */
[----:B------:R-:W-:Y:S01]  /*b6a0*/  @!P1 STS [R155+0x28800], R15 ;  /* 0x0288000f9b009388 */ /* 0x000fe20000000800 */
[-C--:B------:R-:W-:Y:S01]  /*b6b0*/  FMUL.FTZ R57, R57, R15.reuse ;  /* 0x0000000f39397220 */ /* 0x080fe20000410000 */
        /* <DEDUP_REMOVED lines=171> */
.L_x_4970:
[----:B------:R0:W1:Y:S01]  /*c170*/  SYNCS.PHASECHK.TRANS64.TRYWAIT P0, [UR25+0x28c50], R13 ;  /* 0x028c500dff0075a7 */ /* 0x0000620008000159 */
[----:B------:R-:W-:Y:S05]  /*c180*/  @!P4 BRA `(.L_x_4971) ;  /* 0x000000000004c947 */ /* 0x000fea0003800000 */
[----:B------:R-:W-:Y:S01]  /*c190*/  BPT.TRAP 0x1 ;  /* 0x000000040000795c */ /* 0x000fe20000300000 */
.L_x_4971:
[----:B-1----:R-:W-:Y:S05]  /*c1a0*/  @P0 BRA `(.L_x_4972) ;  /* 0x0000000000080947 */ /* 0x002fea0003800000 */
[----:B------:R-:W1:Y:S02]  /*c1b0*/  SYNCS.PHASECHK.TRANS64.TRYWAIT P0, [UR25+0x28c50], R13 ;  /* 0x028c500dff0075a7 */ /* 0x000e640008000159 */
[----:B-1----:R-:W-:Y:S05]  /*c1c0*/  @!P0 BRA `(.L_x_4973) ;  /* 0x0000007000f88947 */ /* 0x002fea0003800000 */
.L_x_4972:
        /* <DEDUP_REMOVED lines=34> */
.L_x_4974:
[----:B------:R-:W-:Y:S01]  /*c3f0*/  UIADD3 UR25, UR25, 0x28c60, URZ ;  /* 0x00028c6019197890 */ /* 0x000fe2000fffe03f */
[----:B------:R-:W-:Y:S01]  /*c400*/  ISETP.LT.AND P0, PT, R17, UR43, PT ;  /* 0x0000002b11007c0c */ /* 0x000fe2000bf01270 */
[----:B------:R-:W-:Y:S01]  /*c410*/  UIADD3 UR43, UR43, -0x1, URZ ;  /* 0xffffffff2b2b7890 */ /* 0x000fe2000fffe03f */
[----:B-1----:R-:W-:Y:S01]  /*c420*/  MOV R14, R12 ;  /* 0x0000000c000e7202 */ /* 0x002fe20000000f00 */
[----:B------:R-:W-:Y:S01]  /*c430*/  UPRMT UR25, UR42, 0x654, UR25 ;  /* 0x000006542a197896 */ /* 0x000fe20008000019 */
[----:B------:R-:W-:Y:S01]  /*c440*/  IMAD.MOV.U32 R15, RZ, RZ, R11 ;  /* 0x000000ffff0f7224 */ /* 0x000fe200078e000b */
[----:B------:R-:W-:-:S07]  /*c450*/  UMOV UR26, UR4 ;  /* 0x00000004001a7c82 */ /* 0x000fce0008000000 */
[----:B------:R-:W-:Y:S01]  /*c460*/  SYNCS.ARRIVE.TRANS64.RED.A1T0 RZ, [UR25], RZ ;  /* 0x000000ffffff79a7 */ /* 0x000fe20008100419 */
[----:B------:R-:W-:Y:S05]  /*c470*/  @P0 BRA `(.L_x_4975) ;  /* 0xffffffdc002c0947 */ /* 0x000fea000383ffff */
.L_x_4956:
[----:B------:R-:W4:Y:S01]  /*c480*/  SHFL.BFLY PT, R0, R3, 0x2, 0x1f ;  /* 0x0c401f0003007f89 */ /* 0x000f2200000e0000 */
[----:B------:R-:W-:Y:S08]  /*c490*/  BAR.ARV 0x8, 0x100 ;  /* 0x0204000000007b1d */ /* 0x000ff00000002000 */
[----:B------:R-:W-:Y:S01]  /*c4a0*/  BAR.SYNC.DEFER_BLOCKING 0xf, 0x100 ;  /* 0x03c4000000007b1d */ /* 0x000fe20000010000 */
[----:B------:R-:W-:-:S05]  /*c4b0*/  ISETP.NE.AND P0, PT, R10, RZ, PT ;  /* 0x000000ff0a00720c */ /* 0x000fca0003f05270 */
[----:B-1-3--:R-:W1:Y:S01]  /*c4c0*/  SHFL.BFLY PT, R7, R4, 0x2, 0x1f ;  /* 0x0c401f0004077f89 */ /* 0x00ae6200000e0000 */
[----:B----4-:R-:W-:-:S05]  /*c4d0*/  FADD.FTZ R2, R0, R3 ;  /* 0x0000000300027221 */ /* 0x010fca0000010000 */
[----:B------:R-:W3:Y:S01]  /*c4e0*/  SHFL.BFLY PT, R5, R2, 0x1, 0x1f ;  /* 0x0c201f0002057f89 */ /* 0x000ee200000e0000 */
[----:B-1----:R-:W-:Y:S01]  /*c4f0*/  FADD.FTZ R7, R7, R4 ;  /* 0x0000000407077221 */ /* 0x002fe20000010000 */
[----:B------:R-:W-:-:S04]  /*c500*/  IMAD.MOV.U32 R4, RZ, RZ, -0x800000 ;  /* 0xff800000ff047424 */ /* 0x000fc800078e00ff */
[----:B------:R-:W1:Y:S01]  /*c510*/  SHFL.BFLY PT, R0, R7, 0x1, 0x1f ;  /* 0x0c201f0007007f89 */ /* 0x000e6200000e0000 */
[----:B---3--:R-:W-:Y:S01]  /*c520*/  FADD.FTZ R6, R2, R5 ;  /* 0x0000000502067221 */ /* 0x008fe20000010000 */
[----:B------:R-:W-:Y:S02]  /*c530*/  IMAD.MOV.U32 R5, RZ, RZ, RZ ;  /* 0x000000ffff057224 */ /* 0x000fe400078e00ff */
[----:B------:R-:W-:Y:S02]  /*c540*/  IMAD.U32 R2, RZ, RZ, UR4 ;  /* 0x00000004ff027e24 */ /* 0x000fe4000f8e00ff */
[----:B------:R-:W-:-:S03]  /*c550*/  FSETP.NE.FTZ.AND P1, PT, R6, RZ, PT ;  /* 0x000000ff0600720b */ /* 0x000fc60003f35000 */
[----:B------:R-:W-:-:S04]  /*c560*/  LEA R2, R2, R9, 0x6 ;  /* 0x0000000902027211 */ /* 0x000fc800078e30ff */
[----:B------:R-:W-:-:S06]  /*c570*/  @!P0 LEA R2, R2, UR40, 0x2 ;  /* 0x0000002802028c11 */ /* 0x000fcc000f8e10ff */
[----:B------:R-:W3:Y:S01]  /*c580*/  @P1 MUFU.RCP R5, R6 ;  /* 0x0000000600051308 */ /* 0x000ee20000001000 */
[----:B-1----:R-:W-:Y:S01]  /*c590*/  FADD.FTZ R8, R7, R0 ;  /* 0x0000000007087221 */ /* 0x002fe20000010000 */
[----:B------:R-:W-:-:S04]  /*c5a0*/  IMAD.MOV.U32 R0, RZ, RZ, RZ ;  /* 0x000000ffff007224 */ /* 0x000fc800078e00ff */
[----:B------:R-:W-:Y:S02]  /*c5b0*/  FSETP.NE.FTZ.AND P2, PT, R8, RZ, PT ;  /* 0x000000ff0800720b */ /* 0x000fe40003f55000 */
[----:B------:R1:W4:Y:S01]  /*c5c0*/  @P1 MUFU.LG2 R3, R6 ;  /* 0x0000000600031308 */ /* 0x0003220000000c00 */
[----:B---3--:R-:W-:Y:S01]  /*c5d0*/  @!P0 STS [R2+0x28800], R5 ;  /* 0x0288000502008388 */ /* 0x008fe20000000800 */
[----:B-1----:R-:W-:Y:S02]  /*c5e0*/  IMAD.U32 R6, RZ, RZ, UR10 ;  /* 0x0000000aff067e24 */ /* 0x002fe4000f8e00ff */
[----:B------:R-:W-:-:S07]  /*c5f0*/  FMUL.FTZ R24, R24, R5 ;  /* 0x0000000518187220 */ /* 0x000fce0000410000 */
[----:B------:R-:W1:Y:S01]  /*c600*/  @P2 MUFU.RCP R0, R8 ;  /* 0x0000000800002308 */ /* 0x000e620000001000 */
[-C--:B------:R-:W-:Y:S01]  /*c610*/  FMUL.FTZ R25, R25, R5.reuse ;  /* 0x0000000519197220 */ /* 0x080fe20000410000 */
[----:B------:R-:W-:Y:S01]  /*c620*/  @P1 FMUL.FTZ R6, R6, 0.69314718246459960938 ;  /* 0x3f31721806061820 */ /* 0x000fe20000410000 */
[-C--:B------:R-:W-:Y:S01]  /*c630*/  FMUL.FTZ R28, R28, R5.reuse ;  /* 0x000000051c1c7220 */ /* 0x080fe20000410000 */
[-C--:B------:R-:W-:Y:S01]  /*c640*/  FMUL.FTZ R29, R29, R5.reuse ;  /* 0x000000051d1d7220 */ /* 0x080fe20000410000 */
[----:B----4-:R-:W-:Y:S01]  /*c650*/  @P1 FMUL.FTZ R3, R3, 0.69314718246459960938 ;  /* 0x3f31721803031820 */ /* 0x010fe20000410000 */
[-C--:B------:R-:W-:Y:S01]  /*c660*/  FMUL.FTZ R32, R32, R5.reuse ;  /* 0x0000000520207220 */ /* 0x080fe20000410000 */
[-C--:B------:R-:W-:Y:S01]  /*c670*/  FMUL.FTZ R33, R33, R5.reuse ;  /* 0x0000000521217220 */ /* 0x080fe20000410000 */
[----:B------:R3:W4:Y:S01]  /*c680*/  @P2 MUFU.LG2 R7, R8 ;  /* 0x0000000800072308 */ /* 0x0007220000000c00 */
        /* <DEDUP_REMOVED lines=8> */
[----:B-1----:R1:W-:Y:S01]  /*c710*/  @!P0 STS [R2+0x28820], R0 ;  /* 0x0288200002008388 */ /* 0x0023e20000000800 */
[----:B---3--:R-:W-:-:S02]  /*c720*/  IMAD.U32 R8, RZ, RZ, UR10 ;  /* 0x0000000aff087e24 */ /* 0x008fc4000f8e00ff */
[-C--:B------:R-:W-:Y:S01]  /*c730*/  FMUL.FTZ R52, R52, R5.reuse ;  /* 0x0000000534347220 */ /* 0x080fe20000410000 */
[-C--:B------:R-:W-:Y:S01]  /*c740*/  FMUL.FTZ R53, R53, R5.reuse ;  /* 0x0000000535357220 */ /* 0x080fe20000410000 */
[-C--:B------:R-:W-:Y:S01]  /*c750*/  FMUL.FTZ R56, R56, R5.reuse ;  /* 0x0000000538387220 */ /* 0x080fe20000410000 */
[----:B------:R-:W-:Y:S01]  /*c760*/  @P2 FMUL.FTZ R8, R8, 0.69314718246459960938 ;  /* 0x3f31721808082820 */ /* 0x000fe20000410000 */
[-C--:B------:R-:W-:Y:S01]  /*c770*/  FMUL.FTZ R57, R57, R5.reuse ;  /* 0x0000000539397220 */ /* 0x080fe20000410000 */
[-C--:B------:R-:W-:Y:S01]  /*c780*/  FMUL.FTZ R60, R60, R5.reuse ;  /* 0x000000053c3c7220 */ /* 0x080fe20000410000 */
[----:B----4-:R-:W-:Y:S01]  /*c790*/  @P2 FMUL.FTZ R7, R7, 0.69314718246459960938 ;  /* 0x3f31721807072820 */ /* 0x010fe20000410000 */
[-C--:B------:R-:W-:Y:S01]  /*c7a0*/  FMUL.FTZ R61, R61, R5.reuse ;  /* 0x000000053d3d7220 */ /* 0x080fe20000410000 */
[----:B-1----:R-:W-:Y:S02]  /*c7b0*/  IMAD.MOV.U32 R2, RZ, RZ, -0x800000 ;  /* 0xff800000ff027424 */ /* 0x002fe400078e00ff */
        /* <DEDUP_REMOVED lines=112> */
.L_x_4880:
[----:B------:R-:W-:Y:S05]  /*cec0*/  @P0 BRA `(.L_x_4976) ;  /* 0x0000002000e00947 */ /* 0x000fea0003800000 */
[----:B------:R-:W1:Y:S01]  /*ced0*/  S2R R0, SR_TID.X ;  /* 0x0000000000007919 */ /* 0x000e620000002100 */
[----:B------:R-:W3:Y:S01]  /*cee0*/  S2UR UR5, SR_CgaCtaId ;  /* 0x00000000000579c3 */ /* 0x000ee20000008800 */
[----:B------:R-:W-:Y:S01]  /*cef0*/  UMOV UR4, 0x400 ;  /* 0x0000040000047882 */ /* 0x000fe20000000000 */
[----:B------:R-:W-:-:S06]  /*cf00*/  IMAD.MOV R3, RZ, RZ, -R18 ;  /* 0x000000ffff037224 */ /* 0x000fcc00078e0a12 */
[----:B------:R-:W-:Y:S01]  /*cf10*/  BAR.SYNC.DEFER_BLOCKING 0x1, 0x100 ;  /* 0x0044000000007b1d */ /* 0x000fe20000010000 */
[----:B0-----:R-:W-:-:S07]  /*cf20*/  SHF.R.S32.HI R9, RZ, 0x1f, R18 ;  /* 0x0000001fff097819 */ /* 0x001fce0000011412 */
[----:B------:R-:W0:Y:S08]  /*cf30*/  S2UR UR6, SR_CTAID.Y ;  /* 0x00000000000679c3 */ /* 0x000e300000002600 */
[----:B------:R-:W0:Y:S01]  /*cf40*/  LDC R12, c[0x0][0xc50] ;  /* 0x00031400ff0c7b82 */ /* 0x000e220000000800 */
[----:B---3--:R-:W-:-:S07]  /*cf50*/  ULEA UR4, UR5, UR4, 0x18 ;  /* 0x0000000405047291 */ /* 0x008fce000f8ec03f */
[----:B------:R-:W3:Y:S01]  /*cf60*/  LDC R6, c[0x0][0xbe8] ;  /* 0x0002fa00ff067b82 */ /* 0x000ee20000000800 */
[----:B------:R-:W-:Y:S01]  /*cf70*/  UIADD3 UR4, UR4, 0x28c20, URZ ;  /* 0x00028c2004047890 */ /* 0x000fe2000fffe03f */
[----:B-1----:R-:W-:-:S03]  /*cf80*/  IADD3 R152, R0, -0x80, RZ ;  /* 0xffffff8000987810 */ /* 0x002fc60007ffe0ff */
[----:B------:R-:W-:Y:S01]  /*cf90*/  UPRMT UR4, URZ, 0x654, UR4 ;  /* 0x000006543f047896 */ /* 0x000fe20008000004 */
[----:B------:R-:W-:-:S04]  /*cfa0*/  SHF.R.S32.HI R153, RZ, 0x1f, R152 ;  /* 0x0000001fff997819 */ /* 0x000fc80000011498 */
[----:B------:R-:W-:Y:S01]  /*cfb0*/  LEA.HI R10, R153, R152, RZ, 0x7 ;  /* 0x00000098990a7211 */ /* 0x000fe200078f38ff */
[----:B0-----:R-:W-:-:S03]  /*cfc0*/  IMAD R3, R12, R3, UR6 ;  /* 0x000000060c037e24 */ /* 0x001fc6000f8e0203 */
[----:B------:R-:W-:Y:S01]  /*cfd0*/  SYNCS.ARRIVE.TRANS64.RED.A1T0 RZ, [UR4], RZ ;  /* 0x000000ffffff79a7 */ /* 0x000fe20008100404 */
[----:B------:R-:W-:Y:S02]  /*cfe0*/  SHF.R.S32.HI R8, RZ, 0x7, R10 ;  /* 0x00000007ff087819 */ /* 0x000fe4000001140a */
[----:B------:R-:W-:-:S03]  /*cff0*/  LOP3.LUT R5, R10, 0xffffff80, RZ, 0xc0, !PT ;  /* 0xffffff800a057812 */ /* 0x000fc600078ec0ff */
[----:B------:R-:W0:Y:S02]  /*d000*/  SHFL.IDX PT, R7, R8, RZ, 0x1f ;  /* 0x00001fff08077589 */ /* 0x000e2400000e0000 */
[----:B------:R-:W-:Y:S01]  /*d010*/  IMAD.IADD R0, R152, 0x1, -R5 ;  /* 0x0000000198007824 */ /* 0x000fe200078e0a05 */
[----:B------:R-:W-:-:S04]  /*d020*/  SHF.R.S32.HI R5, RZ, 0x1f, R3 ;  /* 0x0000001fff057819 */ /* 0x000fc80000011403 */
[----:B------:R-:W-:Y:S02]  /*d030*/  SHF.R.S32.HI R157, RZ, 0x1f, R0 ;  /* 0x0000001fff9d7819 */ /* 0x000fe40000011400 */
[----:B0-----:R-:W-:Y:S02]  /*d040*/  ISETP.NE.AND P0, PT, R7, RZ, PT ;  /* 0x000000ff0700720c */ /* 0x001fe40003f05270 */
[----:B------:R-:W-:-:S11]  /*d050*/  LEA.HI R7, R157, R0, RZ, 0x2 ;  /* 0x000000009d077211 */ /* 0x000fd600078f10ff */
[----:B---3--:R-:W-:Y:S05]  /*d060*/  @P0 BRA `(.L_x_4977) ;  /* 0x0000000400380947 */ /* 0x008fea0003800000 */
[----:B------:R-:W0:Y:S01]  /*d070*/  LDC R19, c[0x0][0xbe8] ;  /* 0x0002fa00ff137b82 */ /* 0x000e220000000800 */
[----:B------:R-:W-:Y:S01]  /*d080*/  LOP3.LUT R11, R10, 0xffffff80, RZ, 0xc0, !PT ;  /* 0xffffff800a0b7812 */ /* 0x000fe200078ec0ff */
[----:B------:R-:W1:Y:S01]  /*d090*/  S2R R155, SR_CTAID.X ;  /* 0x00000000009b7919 */ /* 0x000e620000002500 */
[----:B------:R-:W-:Y:S01]  /*d0a0*/  LEA.HI R12, R153, R152, RZ, 0x2 ;  /* 0x00000098990c7211 */ /* 0x000fe200078f10ff */
[----:B------:R-:W-:Y:S02]  /*d0b0*/  ULDC.64 UR4, c[0x0][0xbd0] ;  /* 0x0002f40000047ab9 */ /* 0x000fe40000000a00 */
[----:B------:R-:W-:Y:S01]  /*d0c0*/  IMAD.IADD R16, R152, 0x1, -R11 ;  /* 0x0000000198107824 */ /* 0x000fe200078e0a0b */
[----:B------:R-:W-:Y:S01]  /*d0d0*/  LOP3.LUT R15, R12, 0xfffffffc, RZ, 0xc0, !PT ;  /* 0xfffffffc0c0f7812 */ /* 0x000fe200078ec0ff */
[----:B------:R-:W3:Y:S03]  /*d0e0*/  S2UR UR6, SR_CTAID.Z ;  /* 0x00000000000679c3 */ /* 0x000ee60000002700 */
[----:B------:R-:W-:Y:S01]  /*d0f0*/  SHF.R.S32.HI R11, RZ, 0x1f, R16 ;  /* 0x0000001fff0b7819 */ /* 0x000fe20000011410 */
[----:B------:R-:W-:-:S03]  /*d100*/  IMAD.IADD R15, R152, 0x1, -R15 ;  /* 0x00000001980f7824 */ /* 0x000fc600078e0a0f */
[-C--:B------:R-:W-:Y:S01]  /*d110*/  LEA.HI R20, R11, R16.reuse, RZ, 0x2 ;  /* 0x000000100b147211 */ /* 0x080fe200078f10ff */
[----:B------:R-:W2:Y:S01]  /*d120*/  LDC.64 R22, c[0x0][0xbd8] ;  /* 0x0002f600ff167b82 */ /* 0x000ea20000000a00 */
[----:B------:R-:W-:Y:S02]  /*d130*/  LEA.HI R12, R15, R15, RZ, 0x1 ;  /* 0x0000000f0f0c7211 */ /* 0x000fe400078f08ff */
[--C-:B------:R-:W-:Y:S02]  /*d140*/  SHF.R.S32.HI R10, RZ, 0x2, R20.reuse ;  /* 0x00000002ff0a7819 */ /* 0x100fe40000011414 */
[----:B------:R-:W-:Y:S02]  /*d150*/  SHF.R.S32.HI R13, RZ, 0x1f, R20 ;  /* 0x0000001fff0d7819 */ /* 0x000fe40000011414 */
[----:B------:R-:W-:Y:S02]  /*d160*/  LEA.HI R11, R11, R16, RZ, 0x5 ;  /* 0x000000100b0b7211 */ /* 0x000fe400078f28ff */
[----:B0-----:R-:W-:-:S02]  /*d170*/  ISETP.NE.AND P0, PT, R19, 0x1, PT ;  /* 0x000000011300780c */ /* 0x001fc40003f05270 */
[----:B------:R-:W-:Y:S02]  /*d180*/  LEA.HI R13, R13, R10, RZ, 0x3 ;  /* 0x0000000a0d0d7211 */ /* 0x000fe400078f18ff */
[----:B------:R-:W-:Y:S02]  /*d190*/  LOP3.LUT R12, R12, 0x1ffffffe, RZ, 0xc0, !PT ;  /* 0x1ffffffe0c0c7812 */ /* 0x000fe400078ec0ff */
[----:B------:R-:W-:Y:S02]  /*d1a0*/  LOP3.LUT R13, R13, 0xfffffff8, RZ, 0xc0, !PT ;  /* 0xfffffff80d0d7812 */ /* 0x000fe400078ec0ff */
[----:B------:R-:W-:Y:S01]  /*d1b0*/  SHF.R.S32.HI R11, RZ, 0x5, R11 ;  /* 0x00000005ff0b7819 */ /* 0x000fe2000001140b */
[----:B------:R-:W-:Y:S01]  /*d1c0*/  IMAD.IADD R15, R15, 0x1, -R12 ;  /* 0x000000010f0f7824 */ /* 0x000fe200078e0a0c */
[----:B------:R-:W-:Y:S01]  /*d1d0*/  IADD3 R10, R10, -R13, RZ ;  /* 0x8000000d0a0a7210 */ /* 0x000fe20007ffe0ff */
[----:B------:R-:W-:Y:S02]  /*d1e0*/  IMAD R13, R9, UR4, RZ ;  /* 0x00000004090d7c24 */ /* 0x000fe4000f8e02ff */
[----:B------:R-:W0:Y:S02]  /*d1f0*/  @P0 LDC R17, c[0x0][0xbec] ;  /* 0x0002fb00ff110b82 */ /* 0x000e240000000800 */
[----:B------:R-:W-:-:S02]  /*d200*/  IMAD R154, R11, 0x10, R10 ;  /* 0x000000100b9a7824 */ /* 0x000fc400078e020a */
[----:B------:R-:W-:Y:S01]  /*d210*/  IMAD.WIDE.U32 R10, R18, UR4, RZ ;  /* 0x00000004120a7c25 */ /* 0x000fe2000f8e00ff */
[----:B---3--:R-:W-:-:S03]  /*d220*/  USHF.R.S32.HI UR4, URZ, 0x1f, UR6 ;  /* 0x0000001f3f047899 */ /* 0x008fc60008011406 */
[----:B------:R-:W3:Y:S01]  /*d230*/  @P0 LDC R21, c[0x0][0xbf0] ;  /* 0x0002fc00ff150b82 */ /* 0x000ee20000000800 */
[----:B------:R-:W-:Y:S02]  /*d240*/  IMAD R12, R15, 0x8, R154 ;  /* 0x000000080f0c7824 */ /* 0x000fe400078e029a */
[----:B--2---:R-:W-:Y:S02]  /*d250*/  IMAD R14, R22, UR4, RZ ;  /* 0x00000004160e7c24 */ /* 0x004fe4000f8e02ff */
[----:B------:R-:W-:Y:S01]  /*d260*/  IMAD R13, R18, UR5, R13 ;  /* 0x00000005120d7c24 */ /* 0x000fe2000f8e020d */
[----:B-1----:R-:W-:Y:S01]  /*d270*/  LEA R12, R155, R12, 0x6 ;  /* 0x0000000c9b0c7211 */ /* 0x002fe200078e30ff */
[----:B------:R-:W-:Y:S01]  /*d280*/  IMAD R15, R23, UR6, R14 ;  /* 0x00000006170f7c24 */ /* 0x000fe2000f8e020e */
[----:B------:R-:W-:Y:S01]  /*d290*/  ULDC.64 UR4, c[0x0][0xbe0] ;  /* 0x0002f80000047ab9 */ /* 0x000fe20000000a00 */
[----:B------:R-:W-:Y:S02]  /*d2a0*/  IMAD.IADD R11, R11, 0x1, R13 ;  /* 0x000000010b0b7824 */ /* 0x000fe400078e020d */
[----:B------:R-:W-:-:S02]  /*d2b0*/  IMAD.MOV.U32 R13, RZ, RZ, R12 ;  /* 0x000000ffff0d7224 */ /* 0x000fc400078e000c */
[----:B------:R-:W-:-:S04]  /*d2c0*/  IMAD.WIDE.U32 R10, R22, UR6, R10 ;  /* 0x00000006160a7c25 */ /* 0x000fc8000f8e000a */
[----:B0-----:R-:W-:-:S04]  /*d2d0*/  @P0 IMAD.HI.U32 R14, R12, R17, RZ ;  /* 0x000000110c0e0227 */ /* 0x001fc800078e00ff */
[----:B------:R-:W-:Y:S01]  /*d2e0*/  IMAD.IADD R11, R11, 0x1, R15 ;  /* 0x000000010b0b7824 */ /* 0x000fe200078e020f */
[----:B---3--:R-:W-:Y:S01]  /*d2f0*/  @P0 SHF.R.U32.HI R13, RZ, R21, R14 ;  /* 0x00000015ff0d0219 */ /* 0x008fe2000001160e */
[----:B------:R-:W-:Y:S02]  /*d300*/  IMAD R14, R5, UR4, RZ ;  /* 0x00000004050e7c24 */ /* 0x000fe4000f8e02ff */
[----:B------:R-:W-:Y:S01]  /*d310*/  IMAD.WIDE.U32 R10, R3, UR4, R10 ;  /* 0x00000004030a7c25 */ /* 0x000fe2000f8e000a */
[----:B------:R-:W-:-:S03]  /*d320*/  SHF.R.S32.HI R17, RZ, 0x1f, R13 ;  /* 0x0000001fff117819 */ /* 0x000fc6000001140d */
[----:B------:R-:W-:Y:S01]  /*d330*/  IMAD.MOV R15, RZ, RZ, -R13 ;  /* 0x000000ffff0f7224 */ /* 0x000fe200078e0a0d */
[----:B------:R-:W-:Y:S01]  /*d340*/  IADD3 R10, P0, R13, R10, RZ ;  /* 0x0000000a0d0a7210 */ /* 0x000fe20007f1e0ff */
[----:B------:R-:W-:Y:S01]  /*d350*/  IMAD R14, R3, UR5, R14 ;  /* 0x00000005030e7c24 */ /* 0x000fe2000f8e020e */
[----:B------:R-:W-:Y:S01]  /*d360*/  ULDC.64 UR4, c[0x0][0xbc8] ;  /* 0x0002f20000047ab9 */ /* 0x000fe20000000a00 */
[----:B------:R-:W-:Y:S01]  /*d370*/  IMAD R15, R19, R15, R12 ;  /* 0x0000000f130f7224 */ /* 0x000fe200078e020c */
[----:B------:R-:W-:Y:S02]  /*d380*/  LOP3.LUT R13, R20, 0x7ffffffc, RZ, 0xc0, !PT ;  /* 0x7ffffffc140d7812 */ /* 0x000fe400078ec0ff */
[----:B------:R-:W-:Y:S01]  /*d390*/  IADD3.X R11, R17, R11, R14, P0, !PT ;  /* 0x0000000b110b7210 */ /* 0x000fe200007fe40e */
[----:B------:R-:W-:Y:S01]  /*d3a0*/  IMAD R14, R155, 0x40, R154 ;  /* 0x000000409b0e7824 */ /* 0x000fe200078e029a */
[----:B------:R-:W-:Y:S01]  /*d3b0*/  SHF.R.S32.HI R12, RZ, 0x1f, R15 ;  /* 0x0000001fff0c7819 */ /* 0x000fe2000001140f */
[----:B------:R-:W-:-:S04]  /*d3c0*/  IMAD.WIDE.U32 R10, R15, UR4, R10 ;  /* 0x000000040f0a7c25 */ /* 0x000fc8000f8e000a */
[----:B------:R-:W-:-:S04]  /*d3d0*/  IMAD R12, R12, UR4, RZ ;  /* 0x000000040c0c7c24 */ /* 0x000fc8000f8e02ff */
        /* <DEDUP_REMOVED lines=10> */
[----:B------:R-:W-:-:S02]  /*d480*/  IMAD.IADD R15, R16, 0x1, -R13 ;  /* 0x00000001100f7824 */ /* 0x000fc400078e0a0d */
[----:B------:R-:W-:Y:S02]  /*d490*/  SHFL.IDX PT, R10, R17, RZ, 0x1c1f ;  /* 0x001c1fff110a7589 */ /* 0x000fe400000e0000 */
[----:B------:R-:W-:Y:S02]  /*d4a0*/  IMAD.U32 R16, R21, -0x100, RZ ;  /* 0xffffff0015107824 */ /* 0x000fe400078e00ff */
[----:B------:R-:W0:Y:S01]  /*d4b0*/  SHFL.IDX PT, R11, R20, RZ, 0x1c1f ;  /* 0x001c1fff140b7589 */ /* 0x000e2200000e0000 */
[----:B------:R-:W-:Y:S02]  /*d4c0*/  IMAD.SHL.U32 R21, R15, 0x2, RZ ;  /* 0x000000020f157824 */ /* 0x000fe400078e00ff */
[----:B------:R-:W-:Y:S01]  /*d4d0*/  IMAD R15, R19, UR4, RZ ;  /* 0x00000004130f7c24 */ /* 0x000fe2000f8e02ff */
[----:B------:R-:W1:Y:S02]  /*d4e0*/  SHFL.IDX PT, R13, R20, 0x1, 0x1c1f ;  /* 0x003c1f00140d7f89 */ /* 0x000e6400000e0000 */
[----:B------:R-:W-:-:S02]  /*d4f0*/  ISETP.NE.AND P0, PT, R21, R16, PT ;  /* 0x000000101500720c */ /* 0x000fc40003f05270 */
[C---:B------:R-:W-:Y:S02]  /*d500*/  IADD3 R16, R14.reuse, 0x8, RZ ;  /* 0x000000080e107810 */ /* 0x040fe40007ffe0ff */
[-C--:B------:R-:W-:Y:S02]  /*d510*/  ISETP.GE.OR P1, PT, R14, R15.reuse, P0 ;  /* 0x0000000f0e00720c */ /* 0x080fe40000726670 */
[----:B------:R-:W-:-:S11]  /*d520*/  ISETP.GE.OR P0, PT, R16, R15, P0 ;  /* 0x0000000f1000720c */ /* 0x000fd60000706670 */
[----:B0-----:R0:W-:Y:S04]  /*d530*/  @!P1 ST.E desc[UR36][R10.64], R4 ;  /* 0x000000040a009985 */ /* 0x0011e8000c101924 */
[----:B-1----:R0:W-:Y:S02]  /*d540*/  @!P0 ST.E desc[UR36][R12.64], R2 ;  /* 0x000000020c008985 */ /* 0x0021e4000c101924 */
.L_x_4977:
[----:B------:R-:W-:Y:S01]  /*d550*/  ISETP.NE.AND P0, PT, R6, 0x1, PT ;  /* 0x000000010600780c */ /* 0x000fe20003f05270 */
[----:B--2---:R-:W1:Y:S01]  /*d560*/  S2R R14, SR_CTAID.X ;  /* 0x00000000000e7919 */ /* 0x004e620000002500 */
[--C-:B0-----:R-:W-:Y:S01]  /*d570*/  SHF.R.S32.HI R2, RZ, 0x2, R7.reuse ;  /* 0x00000002ff027819 */ /* 0x101fe20000011407 */
[----:B------:R-:W0:Y:S01]  /*d580*/  S2UR UR6, SR_CTAID.Z ;  /* 0x00000000000679c3 */ /* 0x000e220000002700 */
[----:B------:R-:W-:Y:S01]  /*d590*/  SHF.R.S32.HI R11, RZ, 0x1f, R7 ;  /* 0x0000001fff0b7819 */ /* 0x000fe20000011407 */
[----:B------:R-:W-:Y:S01]  /*d5a0*/  ULDC.64 UR4, c[0x0][0xb38] ;  /* 0x0002ce0000047ab9 */ /* 0x000fe20000000a00 */
[----:B------:R-:W-:Y:S01]  /*d5b0*/  LEA.HI R153, R153, R152, RZ, 0x2 ;  /* 0x0000009899997211 */ /* 0x000fe200078f10ff */
[----:B------:R-:W-:Y:S01]  /*d5c0*/  IMAD R9, R9, UR4, RZ ;  /* 0x0000000409097c24 */ /* 0x000fe2000f8e02ff */
[----:B------:R-:W-:Y:S01]  /*d5d0*/  LEA.HI R11, R11, R2, RZ, 0x3 ;  /* 0x000000020b0b7211 */ /* 0x000fe200078f18ff */
[----:B------:R-:W-:Y:S01]  /*d5e0*/  BSSY B0, `(.L_x_4978) ;  /* 0x00000ff000007945 */ /* 0x000fe20003800000 */
[----:B------:R-:W-:Y:S01]  /*d5f0*/  LOP3.LUT R153, R153, 0xfffffffc, RZ, 0xc0, !PT ;  /* 0xfffffffc99997812 */ /* 0x000fe200078ec0ff */
[----:B------:R-:W2:Y:S01]  /*d600*/  LDC.64 R12, c[0x0][0xb40] ;  /* 0x0002d000ff0c7b82 */ /* 0x000ea20000000a00 */
[----:B------:R-:W-:Y:S01]  /*d610*/  LOP3.LUT R11, R11, 0xfffffff8, RZ, 0xc0, !PT ;  /* 0xfffffff80b0b7812 */ /* 0x000fe200078ec0ff */
[----:B------:R-:W-:Y:S01]  /*d620*/  IMAD R9, R18, UR5, R9 ;  /* 0x0000000512097c24 */ /* 0x000fe2000f8e0209 */
[----:B------:R-:W-:Y:S01]  /*d630*/  LEA.HI R157, R157, R0, RZ, 0x5 ;  /* 0x000000009d9d7211 */ /* 0x000fe200078f28ff */
[----:B------:R-:W-:-:S02]  /*d640*/  IMAD.IADD R153, R152, 0x1, -R153 ;  /* 0x0000000198997824 */ /* 0x000fc400078e0a99 */
[----:B------:R-:W-:Y:S01]  /*d650*/  IMAD.IADD R4, R2, 0x1, -R11 ;  /* 0x0000000102047824 */ /* 0x000fe200078e0a0b */
[----:B------:R-:W-:Y:S01]  /*d660*/  SHF.R.S32.HI R157, RZ, 0x5, R157 ;  /* 0x00000005ff9d7819 */ /* 0x000fe2000001149d */
[----:B------:R-:W3:Y:S01]  /*d670*/  @P0 LDC R16, c[0x0][0xbec] ;  /* 0x0002fb00ff100b82 */ /* 0x000ee20000000800 */
[----:B------:R-:W-:Y:S01]  /*d680*/  LEA.HI R2, R153, R153, RZ, 0x1 ;  /* 0x0000009999027211 */ /* 0x000fe200078f08ff */
[----:B------:R-:W-:-:S03]  /*d690*/  IMAD.WIDE.U32 R18, R18, UR4, RZ ;  /* 0x0000000412127c25 */ /* 0x000fc6000f8e00ff */
[----:B------:R-:W-:Y:S01]  /*d6a0*/  LOP3.LUT R2, R2, 0x1ffffffe, RZ, 0xc0, !PT ;  /* 0x1ffffffe02027812 */ /* 0x000fe200078ec0ff */
[----:B------:R-:W-:Y:S02]  /*d6b0*/  IMAD R157, R157, 0x10, R4 ;  /* 0x000000109d9d7824 */ /* 0x000fe400078e0204 */
[----:B------:R-:W4:Y:S01]  /*d6c0*/  @P0 LDC R17, c[0x0][0xbf0] ;  /* 0x0002fc00ff110b82 */ /* 0x000f220000000800 */
[----:B0-----:R-:W-:Y:S01]  /*d6d0*/  USHF.R.S32.HI UR4, URZ, 0x1f, UR6 ;  /* 0x0000001f3f047899 */ /* 0x001fe20008011406 */
[----:B------:R-:W-:Y:S02]  /*d6e0*/  IMAD.IADD R2, R153, 0x1, -R2 ;  /* 0x0000000199027824 */ /* 0x000fe400078e0a02 */
[----:B------:R-:W-:-:S03]  /*d6f0*/  IMAD.IADD R19, R19, 0x1, R9 ;  /* 0x0000000113137824 */ /* 0x000fc600078e0209 */
[----:B------:R-:W-:Y:S01]  /*d700*/  LEA R11, R2, R157, 0x3 ;  /* 0x0000009d020b7211 */ /* 0x000fe200078e18ff */
[----:B--2---:R-:W-:Y:S01]  /*d710*/  IMAD R2, R12, UR4, RZ ;  /* 0x000000040c027c24 */ /* 0x004fe2000f8e02ff */
[----:B------:R-:W-:-:S03]  /*d720*/  ULDC.64 UR4, c[0x0][0xb48] ;  /* 0x0002d20000047ab9 */ /* 0x000fc60000000a00 */
[----:B-1----:R-:W-:Y:S02]  /*d730*/  IMAD R15, R14, 0x40, R11 ;  /* 0x000000400e0f7824 */ /* 0x002fe400078e020b */
[----:B------:R-:W-:Y:S02]  /*d740*/  IMAD R13, R13, UR6, R2 ;  /* 0x000000060d0d7c24 */ /* 0x000fe4000f8e0202 */
[----:B---3--:R-:W-:-:S04]  /*d750*/  @P0 IMAD.HI.U32 R16, R15, R16, RZ ;  /* 0x000000100f100227 */ /* 0x008fc800078e00ff */
[----:B------:R-:W-:-:S04]  /*d760*/  IMAD.WIDE.U32 R10, R12, UR6, R18 ;  /* 0x000000060c0a7c25 */ /* 0x000fc8000f8e0012 */
[----:B------:R-:W-:Y:S01]  /*d770*/  IMAD.MOV.U32 R9, RZ, RZ, R15 ;  /* 0x000000ffff097224 */ /* 0x000fe200078e000f */
[----:B----4-:R-:W-:Y:S01]  /*d780*/  @P0 SHF.R.U32.HI R9, RZ, R17, R16 ;  /* 0x00000011ff090219 */ /* 0x010fe20000011610 */
[----:B------:R-:W-:Y:S02]  /*d790*/  IMAD R2, R5, UR4, RZ ;  /* 0x0000000405027c24 */ /* 0x000fe4000f8e02ff */
[----:B------:R-:W-:Y:S01]  /*d7a0*/  IMAD.IADD R11, R11, 0x1, R13 ;  /* 0x000000010b0b7824 */ /* 0x000fe200078e020d */
[----:B------:R-:W-:Y:S01]  /*d7b0*/  IADD3 R5, -R9, RZ, RZ ;  /* 0x000000ff09057210 */ /* 0x000fe20007ffe1ff */
[C---:B------:R-:W-:Y:S01]  /*d7c0*/  IMAD R13, R3.reuse, UR5, R2 ;  /* 0x00000005030d7c24 */ /* 0x040fe2000f8e0202 */
[----:B------:R-:W-:Y:S01]  /*d7d0*/  SHF.R.S32.HI R4, RZ, 0x1f, R9 ;  /* 0x0000001fff047819 */ /* 0x000fe20000011409 */
[----:B------:R-:W-:Y:S01]  /*d7e0*/  IMAD.WIDE.U32 R2, R3, UR4, R10 ;  /* 0x0000000403027c25 */ /* 0x000fe2000f8e000a */
[----:B------:R-:W-:-:S03]  /*d7f0*/  ULDC.64 UR4, c[0x0][0xb30] ;  /* 0x0002cc0000047ab9 */ /* 0x000fc60000000a00 */
        /* <DEDUP_REMOVED lines=13> */
[-C--:B------:R-:W-:Y:S02]  /*d8d0*/  LEA.HI R9, R8, R8.reuse, RZ, 0x1 ;  /* 0x0000000808097211 */ /* 0x080fe400078f08ff */
[----:B------:R-:W-:Y:S01]  /*d8e0*/  LEA R4, P0, R2, UR4, 0x2 ;  /* 0x0000000402047c11 */ /* 0x000fe2000f8010ff */
[----:B------:R-:W-:Y:S01]  /*d8f0*/  ULDC UR4, c[0x0][0xa88] ;  /* 0x0002a20000047ab9 */ /* 0x000fe20000000800 */
[----:B------:R-:W-:Y:S01]  /*d900*/  LOP3.LUT R11, R9, 0xfffffe, RZ, 0xc0, !PT ;  /* 0x00fffffe090b7812 */ /* 0x000fe200078ec0ff */
[----:B------:R-:W-:Y:S01]  /*d910*/  IMAD R6, R6, UR4, RZ ;  /* 0x0000000406067c24 */ /* 0x000fe2000f8e02ff */
[----:B------:R-:W-:Y:S01]  /*d920*/  LOP3.LUT R9, R7, 0x7ffffffc, RZ, 0xc0, !PT ;  /* 0x7ffffffc07097812 */ /* 0x000fe200078ec0ff */
[----:B------:R-:W-:Y:S01]  /*d930*/  IMAD R7, R14, 0x40, R157 ;  /* 0x000000400e077824 */ /* 0x000fe200078e029d */
[----:B------:R-:W-:Y:S02]  /*d940*/  LEA.HI.X R5, R2, UR5, R5, 0x2, P0 ;  /* 0x0000000502057c11 */ /* 0x000fe400080f1405 */
[----:B------:R-:W-:Y:S01]  /*d950*/  IADD3 R11, -R11, R8, RZ ;  /* 0x000000080b0b7210 */ /* 0x000fe20007ffe1ff */
[----:B------:R-:W-:Y:S01]  /*d960*/  IMAD.IADD R0, R0, 0x1, -R9 ;  /* 0x0000000100007824 */ /* 0x000fe200078e0a09 */
[----:B------:R-:W-:Y:S01]  /*d970*/  ISETP.GE.AND P0, PT, R7, R6, PT ;  /* 0x000000060700720c */ /* 0x000fe20003f06270 */
[----:B------:R0:W1:Y:S02]  /*d980*/  SHFL.IDX PT, R2, R4, RZ, 0x1c1f ;  /* 0x001c1fff04027589 */ /* 0x00006400000e0000 */
[----:B------:R-:W-:-:S02]  /*d990*/  IMAD R0, R11, 0x80, R0 ;  /* 0x000000800b007824 */ /* 0x000fc400078e0200 */
[----:B------:R0:W2:Y:S02]  /*d9a0*/  SHFL.IDX PT, R3, R5, RZ, 0x1c1f ;  /* 0x001c1fff05037589 */ /* 0x0000a400000e0000 */
[----:B------:R-:W-:-:S06]  /*d9b0*/  IMAD.SHL.U32 R0, R0, 0x2, RZ ;  /* 0x0000000200007824 */ /* 0x000fcc00078e00ff */
[----:B0-----:R-:W-:Y:S05]  /*d9c0*/  @P0 BRA `(.L_x_4979) ;  /* 0x0000000c00000947 */ /* 0x001fea0003800000 */
[C---:B------:R-:W-:Y:S01]  /*d9d0*/  VIADD R9, R0.reuse, 0x8 ;  /* 0x0000000800097836 */ /* 0x040fe20000000000 */
[----:B------:R-:W-:Y:S01]  /*d9e0*/  ULDC UR4, c[0x0][0xac8] ;  /* 0x0002b20000047ab9 */ /* 0x000fe20000000800 */
[C---:B------:R-:W-:Y:S01]  /*d9f0*/  IADD3 R11, R0.reuse, 0x10, RZ ;  /* 0x00000010000b7810 */ /* 0x040fe20007ffe0ff */
        /* <DEDUP_REMOVED lines=36> */
[----:B------:R-:W-:Y:S02]  /*dc40*/  ISETP.GE.AND P5, PT, R21, UR4, PT ;  /* 0x0000000415007c0c */ /* 0x000fe4000bfa6270 */
[----:B------:R-:W-:Y:S02]  /*dc50*/  @!P1 LEA.HI R17, R17, R17, RZ, 0x1 ;  /* 0x0000001111119211 */ /* 0x000fe400078f08ff */
[----:B0-----:R-:W-:Y:S02]  /*dc60*/  @!P0 LOP3.LUT R9, R16, 0xfffffffe, RZ, 0xc0, !PT ;  /* 0xfffffffe10098812 */ /* 0x001fe400078ec0ff */
        /* <DEDUP_REMOVED lines=16> */
[----:B------:R-:W-:Y:S02]  /*dd70*/  @!P6 LOP3.LUT R17, R22, 0xfffffffe, RZ, 0xc0, !PT ;  /* 0xfffffffe1611e812 */ /* 0x000fe400078ec0ff */
[----:B------:R-:W-:Y:S01]  /*dd80*/  IADD3 R24, R0, 0x60, RZ ;  /* 0x0000006000187810 */ /* 0x000fe20007ffe0ff */
[--C-:B0-----:R-:W-:Y:S01]  /*dd90*/  @!P2 IMAD.WIDE R8, R13, 0x4, R2.reuse ;  /* 0x000000040d08a825 */ /* 0x101fe200078e0202 */
[----:B------:R-:W-:Y:S02]  /*dda0*/  ISETP.GE.AND P1, PT, R23, UR4, PT ;  /* 0x0000000417007c0c */ /* 0x000fe4000bf26270 */
[----:B------:R-:W-:Y:S01]  /*ddb0*/  ISETP.GE.AND P0, PT, R24, UR4, PT ;  /* 0x0000000418007c0c */ /* 0x000fe2000bf06270 */
[--C-:B-1----:R-:W-:Y:S01]  /*ddc0*/  @!P3 IMAD.WIDE R10, R19, 0x4, R2.reuse ;  /* 0x00000004130ab825 */ /* 0x102fe200078e0202 */
[----:B------:R0:W-:Y:S01]  /*ddd0*/  @!P2 ST.E.64 desc[UR36][R8.64], R48 ;  /* 0x000000300800a985 */ /* 0x0001e2000c101b24 */
[----:B------:R-:W-:Y:S02]  /*dde0*/  IADD3 R22, R0, 0x88, RZ ;  /* 0x0000008800167810 */ /* 0x000fe40007ffe0ff */
[----:B------:R-:W-:Y:S01]  /*ddf0*/  @!P4 IMAD.WIDE R12, R15, 0x4, R2 ;  /* 0x000000040f0cc825 */ /* 0x000fe200078e0202 */
[----:B------:R1:W-:Y:S01]  /*de00*/  @!P3 ST.E.64 desc[UR36][R10.64], R52 ;  /* 0x000000340a00b985 */ /* 0x0003e2000c101b24 */
[----:B------:R-:W-:-:S02]  /*de10*/  ISETP.GE.AND P2, PT, R18, UR4, PT ;  /* 0x0000000412007c0c */ /* 0x000fc4000bf46270 */
        /* <DEDUP_REMOVED lines=29> */
[----:B---3--:R-:W-:-:S02]  /*dff0*/  @!P5 LOP3.LUT R15, R20, 0xfffffffe, RZ, 0xc0, !PT ;  /* 0xfffffffe140fd812 */ /* 0x008fc400078ec0ff */
[----:B------:R-:W-:Y:S02]  /*e000*/  @!P4 LOP3.LUT R21, R21, 0xfffffffe, RZ, 0xc0, !PT ;  /* 0xfffffffe1515c812 */ /* 0x000fe400078ec0ff */
[----:B----4-:R-:W-:Y:S01]  /*e010*/  @!P3 LOP3.LUT R17, R22, 0xfffffffe, RZ, 0xc0, !PT ;  /* 0xfffffffe1611b812 */ /* 0x010fe200078ec0ff */
[----:B------:R-:W-:Y:S01]  /*e020*/  VIADD R22, R0, 0xc0 ;  /* 0x000000c000167836 */ /* 0x000fe20000000000 */
[----:B------:R-:W-:Y:S01]  /*e030*/  ISETP.GE.AND P0, PT, R23, UR4, PT ;  /* 0x0000000417007c0c */ /* 0x000fe2000bf06270 */
[--C-:B0-----:R-:W-:Y:S01]  /*e040*/  @!P2 IMAD.WIDE R8, R13, 0x4, R2.reuse ;  /* 0x000000040d08a825 */ /* 0x101fe200078e0202 */
[----:B------:R-:W-:Y:S02]  /*e050*/  ISETP.GE.AND P1, PT, R24, UR4, PT ;  /* 0x0000000418007c0c */ /* 0x000fe4000bf26270 */
[----:B------:R-:W-:Y:S01]  /*e060*/  IADD3 R20, R0, 0xb0, RZ ;  /* 0x000000b000147810 */ /* 0x000fe20007ffe0ff */
[----:B-1----:R-:W-:Y:S01]  /*e070*/  @!P6 IMAD.WIDE R10, R19, 0x4, R2 ;  /* 0x00000004130ae825 */ /* 0x002fe200078e0202 */
[----:B------:R0:W-:Y:S01]  /*e080*/  @!P2 ST.E.64 desc[UR36][R8.64], R76 ;  /* 0x0000004c0800a985 */ /* 0x0001e2000c101b24 */
[----:B------:R-:W-:-:S02]  /*e090*/  ISETP.GE.AND P2, PT, R18, UR4, PT ;  /* 0x0000000412007c0c */ /* 0x000fc4000bf46270 */
[--C-:B------:R-:W-:Y:S01]  /*e0a0*/  @!P5 IMAD.WIDE R12, R15, 0x4, R2.reuse ;  /* 0x000000040f0cd825 */ /* 0x100fe200078e0202 */
        /* <DEDUP_REMOVED lines=8> */
[C---:B------:R-:W-:Y:S01]  /*e130*/  VIADD R19, R0.reuse, 0xa8 ;  /* 0x000000a800137836 */ /* 0x040fe20000000000 */
[----:B------:R4:W-:Y:S01]  /*e140*/  @!P3 ST.E.64 desc[UR36][R16.64], R92 ;  /* 0x0000005c1000b985 */ /* 0x0009e2000c101b24 */
[----:B------:R-:W-:Y:S01]  /*e150*/  VIADD R21, R0, 0xb8 ;  /* 0x000000b800157836 */ /* 0x000fe20000000000 */
[----:B------:R-:W-:Y:S02]  /*e160*/  @!P1 LEA.HI R24, R24, R24, RZ, 0x1 ;  /* 0x0000001818189211 */ /* 0x000fe400078f08ff */
[----:B------:R-:W-:Y:S02]  /*e170*/  ISETP.GE.AND P3, PT, R19, UR4, PT ;  /* 0x0000000413007c0c */ /* 0x000fe4000bf66270 */
[----:B------:R-:W-:Y:S02]  /*e180*/  ISETP.GE.AND P5, PT, R21, UR4, PT ;  /* 0x0000000415007c0c */ /* 0x000fe4000bfa6270 */
[----:B0-----:R-:W-:Y:S02]  /*e190*/  @!P0 LOP3.LUT R9, R23, 0xfffffffe, RZ, 0xc0, !PT ;  /* 0xfffffffe17098812 */ /* 0x001fe400078ec0ff */
[----:B------:R-:W-:-:S02]  /*e1a0*/  @!P2 LEA.HI R18, R18, R18, RZ, 0x1 ;  /* 0x000000121212a211 */ /* 0x000fc400078f08ff */
        /* <DEDUP_REMOVED lines=14> */
[----:B------:R-:W-:Y:S01]  /*e290*/  @!P2 ST.E.64 desc[UR36][R12.64], R104 ;  /* 0x000000680c00a985 */ /* 0x000fe2000c101b24 */
[----:B------:R-:W-:-:S02]  /*e2a0*/  @!P5 LOP3.LUT R21, R21, 0xfffffffe, RZ, 0xc0, !PT ;  /* 0xfffffffe1515d812 */ /* 0x000fc400078ec0ff */
[----:B----4-:R-:W-:Y:S02]  /*e2b0*/  @!P6 LOP3.LUT R17, R22, 0xfffffffe, RZ, 0xc0, !PT ;  /* 0xfffffffe1611e812 */ /* 0x010fe400078ec0ff */
[----:B------:R-:W-:Y:S01]  /*e2c0*/  IADD3 R20, R0, 0xd8, RZ ;  /* 0x000000d800147810 */ /* 0x000fe20007ffe0ff */
[--C-:B0-----:R-:W-:Y:S01]  /*e2d0*/  @!P3 IMAD.WIDE R8, R19, 0x4, R2.reuse ;  /* 0x000000041308b825 */ /* 0x101fe200078e0202 */
[----:B------:R-:W-:Y:S02]  /*e2e0*/  ISETP.GE.AND P0, PT, R18, UR4, PT ;  /* 0x0000000412007c0c */ /* 0x000fe4000bf06270 */
[----:B------:R-:W-:Y:S01]  /*e2f0*/  ISETP.GE.AND P2, PT, R20, UR4, PT ;  /* 0x0000000414007c0c */ /* 0x000fe2000bf46270 */
[--C-:B-1----:R-:W-:Y:S01]  /*e300*/  @!P4 IMAD.WIDE R10, R15, 0x4, R2.reuse ;  /* 0x000000040f0ac825 */ /* 0x102fe200078e0202 */
[----:B------:R0:W-:Y:S03]  /*e310*/  @!P3 ST.E.64 desc[UR36][R8.64], R108 ;  /* 0x0000006c0800b985 */ /* 0x0001e6000c101b24 */
[--C-:B------:R-:W-:Y:S01]  /*e320*/  @!P5 IMAD.WIDE R14, R21, 0x4, R2.reuse ;  /* 0x00000004150ed825 */ /* 0x100fe200078e0202 */
[----:B------:R1:W-:Y:S03]  /*e330*/  @!P4 ST.E.64 desc[UR36][R10.64], R112 ;  /* 0x000000700a00c985 */ /* 0x0003e6000c101b24 */
[----:B------:R-:W-:Y:S01]  /*e340*/  VIADD R19, R0, 0xd0 ;  /* 0x000000d000137836 */ /* 0x000fe20000000000 */
[----:B------:R2:W-:Y:S01]  /*e350*/  @!P5 ST.E.64 desc[UR36][R14.64], R116 ;  /* 0x000000740e00d985 */ /* 0x0005e2000c101b24 */
[----:B------:R-:W-:Y:S01]  /*e360*/  @!P6 IMAD.WIDE R16, R17, 0x4, R2 ;  /* 0x000000041110e825 */ /* 0x000fe200078e0202 */
[----:B------:R-:W-:-:S02]  /*e370*/  @!P0 LEA.HI R18, R18, R18, RZ, 0x1 ;  /* 0x0000001212128211 */ /* 0x000fc400078f08ff */
[----:B------:R-:W-:Y:S01]  /*e380*/  ISETP.GE.AND P1, PT, R19, UR4, PT ;  /* 0x0000000413007c0c */ /* 0x000fe2000bf26270 */
[C---:B------:R-:W-:Y:S01]  /*e390*/  VIADD R21, R0.reuse, 0xe0 ;  /* 0x000000e000157836 */ /* 0x040fe20000000000 */
[----:B------:R3:W-:Y:S01]  /*e3a0*/  @!P6 ST.E.64 desc[UR36][R16.64], R120 ;  /* 0x000000781000e985 */ /* 0x0007e2000c101b24 */
[----:B0-----:R-:W-:Y:S01]  /*e3b0*/  VIADD R9, R0, 0xf8 ;  /* 0x000000f800097836 */ /* 0x001fe20000000000 */
[----:B------:R-:W-:Y:S01]  /*e3c0*/  @!P2 LEA.HI R20, R20, R20, RZ, 0x1 ;  /* 0x000000141414a211 */ /* 0x000fe200078f08ff */
[C---:B------:R-:W-:Y:S01]  /*e3d0*/  VIADD R12, R0.reuse, 0xe8 ;  /* 0x000000e8000c7836 */ /* 0x040fe20000000000 */
[----:B------:R-:W-:Y:S01]  /*e3e0*/  ISETP.GE.AND P3, PT, R21, UR4, PT ;  /* 0x0000000415007c0c */ /* 0x000fe2000bf66270 */
[----:B------:R-:W-:Y:S01]  /*e3f0*/  VIADD R13, R0, 0xf0 ;  /* 0x000000f0000d7836 */ /* 0x000fe20000000000 */
[----:B------:R-:W-:Y:S02]  /*e400*/  ISETP.GE.AND P6, PT, R9, UR4, PT ;  /* 0x0000000409007c0c */ /* 0x000fe4000bfc6270 */
[----:B------:R-:W-:-:S02]  /*e410*/  ISETP.GE.AND P4, PT, R12, UR4, PT ;  /* 0x000000040c007c0c */ /* 0x000fc4000bf86270 */
[----:B------:R-:W-:Y:S02]  /*e420*/  ISETP.GE.AND P5, PT, R13, UR4, PT ;  /* 0x000000040d007c0c */ /* 0x000fe4000bfa6270 */
[----:B------:R-:W-:-:S04]  /*e430*/  @!P1 LEA.HI R19, R19, R19, RZ, 0x1 ;  /* 0x0000001313139211 */ /* 0x000fc800078f08ff */
[----:B-1----:R-:W-:Y:S02]  /*e440*/  @!P1 LOP3.LUT R11, R19, 0xfffffffe, RZ, 0xc0, !PT ;  /* 0xfffffffe130b9812 */ /* 0x002fe400078ec0ff */
[----:B------:R-:W-:Y:S02]  /*e450*/  @!P3 LEA.HI R21, R21, R21, RZ, 0x1 ;  /* 0x000000151515b211 */ /* 0x000fe400078f08ff */
[----:B------:R-:W-:Y:S02]  /*e460*/  @!P6 LEA.HI R10, R9, R9, RZ, 0x1 ;  /* 0x00000009090ae211 */ /* 0x000fe400078f08ff */
[----:B------:R-:W-:Y:S02]  /*e470*/  @!P4 LEA.HI R12, R12, R12, RZ, 0x1 ;  /* 0x0000000c0c0cc211 */ /* 0x000fe400078f08ff */
[----:B------:R-:W-:Y:S02]  /*e480*/  @!P5 LEA.HI R8, R13, R13, RZ, 0x1 ;  /* 0x0000000d0d08d211 */ /* 0x000fe400078f08ff */
[----:B------:R-:W-:-:S02]  /*e490*/  @!P0 LOP3.LUT R9, R18, 0xfffffffe, RZ, 0xc0, !PT ;  /* 0xfffffffe12098812 */ /* 0x000fc400078ec0ff */
[----:B------:R-:W-:Y:S02]  /*e4a0*/  @!P2 LOP3.LUT R13, R20, 0xfffffffe, RZ, 0xc0, !PT ;  /* 0xfffffffe140da812 */ /* 0x000fe400078ec0ff */
[----:B--2---:R-:W-:Y:S02]  /*e4b0*/  @!P3 LOP3.LUT R15, R21, 0xfffffffe, RZ, 0xc0, !PT ;  /* 0xfffffffe150fb812 */ /* 0x004fe400078ec0ff */
[----:B---3--:R-:W-:Y:S01]  /*e4c0*/  @!P4 LOP3.LUT R17, R12, 0xfffffffe, RZ, 0xc0, !PT ;  /* 0xfffffffe0c11c812 */ /* 0x008fe200078ec0ff */
        /* <DEDUP_REMOVED lines=16> */
.L_x_4979:
[----:B------:R-:W-:Y:S05]  /*e5d0*/  BSYNC B0 ;  /* 0x0000000000007941 */ /* 0x000fea0003800000 */
.L_x_4978:
[----:B------:R-:W-:Y:S01]  /*e5e0*/  IADD3 R7, R7, 0x8, RZ ;  /* 0x0000000807077810 */ /* 0x000fe20007ffe0ff */
[----:B0-2---:R3:W4:Y:S03]  /*e5f0*/  SHFL.IDX PT, R3, R5, 0x1, 0x1c1f ;  /* 0x003c1f0005037f89 */ /* 0x00572600000e0000 */
[----:B------:R-:W-:Y:S01]  /*e600*/  ISETP.GE.AND P0, PT, R7, R6, PT ;  /* 0x000000060700720c */ /* 0x000fe20003f06270 */
[----:B-1----:R3:W0:-:S12]  /*e610*/  SHFL.IDX PT, R2, R4, 0x1, 0x1c1f ;  /* 0x003c1f0004027f89 */ /* 0x00261800000e0000 */
[----:B---3--:R-:W-:Y:S05]  /*e620*/  @P0 BRA `(.L_x_4871) ;  /* 0x0000004800e80947 */ /* 0x008fea0003800000 */
        /* <DEDUP_REMOVED lines=15> */
[C---:B------:R-:W-:Y:S01]  /*e720*/  IADD3 R18, R0.reuse, 0x50, RZ ;  /* 0x0000005000127810 */ /* 0x040fe20007ffe0ff */
[C---:B------:R-:W-:Y:S01]  /*e730*/  VIADD R19, R0.reuse, 0x58 ;  /* 0x0000005800137836 */ /* 0x040fe20000000000 */
[C---:B------:R-:W-:Y:S01]  /*e740*/  @!P0 LEA.HI R4, R0.reuse, R0, RZ, 0x1 ;  /* 0x0000000000048211 */ /* 0x040fe200078f08ff */
[----:B------:R-:W-:Y:S01]  /*e750*/  VIADD R20, R0, 0x80 ;  /* 0x0000008000147836 */ /* 0x000fe20000000000 */
[----:B------:R-:W-:-:S02]  /*e760*/  @!P1 LEA.HI R6, R5, R5, RZ, 0x1 ;  /* 0x0000000505069211 */ /* 0x000fc400078f08ff */
[----:B------:R-:W-:Y:S02]  /*e770*/  @!P2 LEA.HI R8, R7, R7, RZ, 0x1 ;  /* 0x000000070708a211 */ /* 0x000fe400078f08ff */
[----:B------:R-:W-:Y:S02]  /*e780*/  @!P0 LOP3.LUT R5, R4, 0xfffffffe, RZ, 0xc0, !PT ;  /* 0xfffffffe04058812 */ /* 0x000fe400078ec0ff */
[----:B------:R-:W-:Y:S02]  /*e790*/  @!P1 LOP3.LUT R7, R6, 0xfffffffe, RZ, 0xc0, !PT ;  /* 0xfffffffe06079812 */ /* 0x000fe400078ec0ff */
[----:B------:R-:W-:Y:S01]  /*e7a0*/  @!P2 LOP3.LUT R9, R8, 0xfffffffe, RZ, 0xc0, !PT ;  /* 0xfffffffe0809a812 */ /* 0x000fe200078ec0ff */
[--C-:B0---4-:R-:W-:Y:S01]  /*e7b0*/  @!P0 IMAD.WIDE R4, R5, 0x4, R2.reuse ;  /* 0x0000000405048825 */ /* 0x111fe200078e0202 */
[----:B------:R-:W-:Y:S02]  /*e7c0*/  ISETP.GE.AND P3, PT, R15, UR4, PT ;  /* 0x000000040f007c0c */ /* 0x000fe4000bf66270 */
[----:B------:R-:W-:Y:S01]  /*e7d0*/  ISETP.GE.AND P4, PT, R16, UR4, PT ;  /* 0x0000000410007c0c */ /* 0x000fe2000bf86270 */
[----:B------:R-:W-:Y:S01]  /*e7e0*/  @!P1 IMAD.WIDE R6, R7, 0x4, R2 ;  /* 0x0000000407069825 */ /* 0x000fe200078e0202 */
[----:B------:R0:W-:Y:S01]  /*e7f0*/  @!P0 ST.E.64 desc[UR36][R4.64], R26 ;  /* 0x0000001a04008985 */ /* 0x0001e2000c101b24 */
[----:B------:R-:W-:-:S02]  /*e800*/  ISETP.GE.AND P0, PT, R12, UR4, PT ;  /* 0x000000040c007c0c */ /* 0x000fc4000bf06270 */
[----:B------:R-:W-:Y:S01]  /*e810*/  @!P2 IMAD.WIDE R8, R9, 0x4, R2 ;  /* 0x000000040908a825 */ /* 0x000fe200078e0202 */
[----:B------:R1:W-:Y:S01]  /*e820*/  @!P1 ST.E.64 desc[UR36][R6.64], R30 ;  /* 0x0000001e06009985 */ /* 0x0003e2000c101b24 */
[----:B------:R-:W-:Y:S02]  /*e830*/  ISETP.GE.AND P1, PT, R13, UR4, PT ;  /* 0x000000040d007c0c */ /* 0x000fe4000bf26270 */
[----:B------:R-:W-:Y:S01]  /*e840*/  @!P5 LEA.HI R10, R10, R10, RZ, 0x1 ;  /* 0x0000000a0a0ad211 */ /* 0x000fe200078f08ff */
[----:B------:R2:W-:Y:S01]  /*e850*/  @!P2 ST.E.64 desc[UR36][R8.64], R34 ;  /* 0x000000220800a985 */ /* 0x0005e2000c101b24 */
[----:B------:R-:W-:Y:S02]  /*e860*/  ISETP.GE.AND P2, PT, R14, UR4, PT ;  /* 0x000000040e007c0c */ /* 0x000fe4000bf46270 */
[----:B------:R-:W-:Y:S02]  /*e870*/  @!P6 LEA.HI R11, R11, R11, RZ, 0x1 ;  /* 0x0000000b0b0be211 */ /* 0x000fe400078f08ff */
[----:B------:R-:W-:-:S02]  /*e880*/  @!P3 LEA.HI R15, R15, R15, RZ, 0x1 ;  /* 0x0000000f0f0fb211 */ /* 0x000fc400078f08ff */
[----:B0-----:R-:W-:Y:S02]  /*e890*/  @!P5 LOP3.LUT R5, R10, 0xfffffffe, RZ, 0xc0, !PT ;  /* 0xfffffffe0a05d812 */ /* 0x001fe400078ec0ff */
[----:B------:R-:W-:Y:S02]  /*e8a0*/  @!P0 LEA.HI R12, R12, R12, RZ, 0x1 ;  /* 0x0000000c0c0c8211 */ /* 0x000fe400078f08ff */
[----:B-1----:R-:W-:Y:S01]  /*e8b0*/  @!P6 LOP3.LUT R7, R11, 0xfffffffe, RZ, 0xc0, !PT ;  /* 0xfffffffe0b07e812 */ /* 0x002fe200078ec0ff */
[--C-:B------:R-:W-:Y:S01]  /*e8c0*/  @!P5 IMAD.WIDE R4, R5, 0x4, R2.reuse ;  /* 0x000000040504d825 */ /* 0x100fe200078e0202 */
[----:B------:R-:W-:Y:S02]  /*e8d0*/  @!P1 LEA.HI R13, R13, R13, RZ, 0x1 ;  /* 0x0000000d0d0d9211 */ /* 0x000fe400078f08ff */
[----:B------:R-:W-:Y:S01]  /*e8e0*/  @!P2 LEA.HI R14, R14, R14, RZ, 0x1 ;  /* 0x0000000e0e0ea211 */ /* 0x000fe200078f08ff */
[----:B------:R-:W-:Y:S01]  /*e8f0*/  @!P6 IMAD.WIDE R6, R7, 0x4, R2 ;  /* 0x000000040706e825 */ /* 0x000fe200078e0202 */
[----:B------:R-:W-:Y:S01]  /*e900*/  @!P4 LEA.HI R16, R16, R16, RZ, 0x1 ;  /* 0x000000101010c211 */ /* 0x000fe200078f08ff */
[----:B------:R0:W-:Y:S01]  /*e910*/  @!P5 ST.E.64 desc[UR36][R4.64], R38 ;  /* 0x000000260400d985 */ /* 0x0001e2000c101b24 */
[----:B--2---:R-:W-:-:S02]  /*e920*/  @!P0 LOP3.LUT R9, R12, 0xfffffffe, RZ, 0xc0, !PT ;  /* 0xfffffffe0c098812 */ /* 0x004fc400078ec0ff */
[----:B------:R-:W-:Y:S01]  /*e930*/  @!P1 LOP3.LUT R13, R13, 0xfffffffe, RZ, 0xc0, !PT ;  /* 0xfffffffe0d0d9812 */ /* 0x000fe200078ec0ff */
[----:B------:R1:W-:Y:S01]  /*e940*/  @!P6 ST.E.64 desc[UR36][R6.64], R42 ;  /* 0x0000002a0600e985 */ /* 0x0003e2000c101b24 */
[----:B------:R-:W-:Y:S01]  /*e950*/  @!P2 LOP3.LUT R11, R14, 0xfffffffe, RZ, 0xc0, !PT ;  /* 0xfffffffe0e0ba812 */ /* 0x000fe200078ec0ff */
[----:B------:R-:W-:Y:S01]  /*e960*/  VIADD R14, R0, 0x60 ;  /* 0x00000060000e7836 */ /* 0x000fe20000000000 */
[----:B------:R-:W-:Y:S02]  /*e970*/  @!P3 LOP3.LUT R15, R15, 0xfffffffe, RZ, 0xc0, !PT ;  /* 0xfffffffe0f0fb812 */ /* 0x000fe400078ec0ff */
        /* <DEDUP_REMOVED lines=16> */
[C---:B------:R-:W-:Y:S02]  /*ea80*/  IADD3 R17, R0.reuse, 0x78, RZ ;  /* 0x0000007800117810 */ /* 0x040fe40007ffe0ff */
[----:B------:R-:W-:Y:S01]  /*ea90*/  VIADD R15, R0, 0x68 ;  /* 0x00000068000f7836 */ /* 0x000fe20000000000 */
[----:B------:R4:W-:Y:S01]  /*eaa0*/  @!P4 ST.E.64 desc[UR36][R12.64], R62 ;  /* 0x0000003e0c00c985 */ /* 0x0009e2000c101b24 */
        /* <DEDUP_REMOVED lines=46> */
[----:B0-----:R-:W-:Y:S01]  /*ed90*/  @!P6 LOP3.LUT R5, R18, 0xfffffffe, RZ, 0xc0, !PT ;  /* 0xfffffffe1205e812 */ /* 0x001fe200078ec0ff */
[----:B------:R-:W-:Y:S01]  /*eda0*/  VIADD R18, R0, 0xc0 ;  /* 0x000000c000127836 */ /* 0x000fe20000000000 */
        /* <DEDUP_REMOVED lines=16> */
[----:B----4-:R-:W-:Y:S02]  /*eeb0*/  @!P1 LOP3.LUT R13, R20, 0xfffffffe, RZ, 0xc0, !PT ;  /* 0xfffffffe140d9812 */ /* 0x010fe400078ec0ff */
[----:B------:R-:W-:Y:S01]  /*eec0*/  IADD3 R19, R0, 0xc8, RZ ;  /* 0x000000c800137810 */ /* 0x000fe20007ffe0ff */
        /* <DEDUP_REMOVED lines=15> */
[C---:B------:R-:W-:Y:S01]  /*efc0*/  VIADD R15, R0.reuse, 0xd8 ;  /* 0x000000d8000f7836 */ /* 0x040fe20000000000 */
[----:B------:R4:W-:Y:S01]  /*efd0*/  @!P1 ST.E.64 desc[UR36][R12.64], R118 ;  /* 0x000000760c009985 */ /* 0x0009e2000c101b24 */
[----:B------:R-:W-:Y:S01]  /*efe0*/  VIADD R17, R0, 0xe8 ;  /* 0x000000e800117836 */ /* 0x000fe20000000000 */
[----:B------:R-:W-:Y:S01]  /*eff0*/  @!P5 LEA.HI R18, R18, R18, RZ, 0x1 ;  /* 0x000000121212d211 */ /* 0x000fe200078f08ff */
[----:B------:R-:W-:Y:S01]  /*f000*/  VIADD R0, R0, 0xf8 ;  /* 0x000000f800007836 */ /* 0x000fe20000000000 */
[----:B------:R-:W-:Y:S02]  /*f010*/  ISETP.GE.AND P1, PT, R15, UR4, PT ;  /* 0x000000040f007c0c */ /* 0x000fe4000bf26270 */
        /* <DEDUP_REMOVED lines=31> */
[----:B---3--:R-:W-:-:S05]  /*f210*/  LOP3.LUT R5, R0, 0xfffffffe, RZ, 0xc0, !PT ;  /* 0xfffffffe00057812 */ /* 0x008fca00078ec0ff */
[----:B------:R-:W-:-:S05]  /*f220*/  IMAD.WIDE R2, R5, 0x4, R2 ;  /* 0x0000000405027825 */ /* 0x000fca00078e0202 */
[----:B------:R0:W-:Y:S01]  /*f230*/  ST.E.64 desc[UR36][R2.64], R150 ;  /* 0x0000009602007985 */ /* 0x0001e2000c101b24 */
[----:B------:R-:W-:Y:S05]  /*f240*/  BRA `(.L_x_4871) ;  /* 0x0000003c00e07947 */ /* 0x000fea0003800000 */
.L_x_4976:
[----:B------:R-:W1:Y:S02]  /*f250*/  S2R R0, SR_TID.X ;  /* 0x0000000000007919 */ /* 0x000e640000002100 */
[----:B-1----:R-:W-:-:S05]  /*f260*/  VIADD R2, R0, 0xffffff80 ;  /* 0xffffff8000027836 */ /* 0x002fca0000000000 */
[----:B------:R-:W-:-:S13]  /*f270*/  ISETP.GT.AND P0, PT, R2, 0x3f, PT ;  /* 0x0000003f0200780c */ /* 0x000fda0003f04270 */
[----:B------:R-:W-:Y:S05]  /*f280*/  @P0 BRA `(.L_x_4871) ;  /* 0x0000003c00d00947 */ /* 0x000fea0003800000 */
[----:B------:R-:W1:Y:S01]  /*f290*/  S2R R3, SR_CTAID.X ;  /* 0x0000000000037919 */ /* 0x000e620000002500 */
[----:B------:R-:W3:Y:S01]  /*f2a0*/  LDC R6, c[0x0][0xbe8] ;  /* 0x0002fa00ff067b82 */ /* 0x000ee20000000800 */
[----:B------:R-:W-:Y:S01]  /*f2b0*/  ULDC UR4, c[0x0][0xa88] ;  /* 0x0002a20000047ab9 */ /* 0x000fe20000000800 */
[----:B-1----:R-:W-:Y:S02]  /*f2c0*/  IMAD R0, R3, 0x40, R0 ;  /* 0x0000004003007824 */ /* 0x002fe400078e0200 */
[----:B---3--:R-:W-:Y:S02]  /*f2d0*/  IMAD R3, R6, UR4, RZ ;  /* 0x0000000406037c24 */ /* 0x008fe4000f8e02ff */
        /* <DEDUP_REMOVED lines=8> */
[----:B0-----:R-:W0:Y:S01]  /*f360*/  LDC.64 R12, c[0x0][0xbd8] ;  /* 0x0002f600ff0c7b82 */ /* 0x001e220000000a00 */
[----:B------:R-:W-:-:S04]  /*f370*/  IMAD R5, R5, UR6, RZ ;  /* 0x0000000605057c24 */ /* 0x000fc8000f8e02ff */
[C---:B------:R-:W-:Y:S01]  /*f380*/  IMAD R5, R18.reuse, UR7, R5 ;  /* 0x0000000712057c24 */ /* 0x040fe2000f8e0205 */
[----:B------:R-:W-:Y:S02]  /*f390*/  IADD3 R18, -R18, RZ, RZ ;  /* 0x000000ff12127210 */ /* 0x000fe40007ffe1ff */
[----:B------:R-:W3:Y:S01]  /*f3a0*/  @P0 LDC R9, c[0x0][0xbec] ;  /* 0x0002fb00ff090b82 */ /* 0x000ee20000000800 */
[----:B------:R-:W-:Y:S02]  /*f3b0*/  IMAD.IADD R3, R3, 0x1, R5 ;  /* 0x0000000103037824 */ /* 0x000fe400078e0205 */
[----:B------:R-:W-:-:S05]  /*f3c0*/  IMAD.MOV.U32 R5, RZ, RZ, R0 ;  /* 0x000000ffff057224 */ /* 0x000fca00078e0000 */
[----:B------:R-:W4:Y:S01]  /*f3d0*/  S2UR UR8, SR_CTAID.Y ;  /* 0x00000000000879c3 */ /* 0x000f220000002600 */
[----:B-1----:R-:W-:-:S07]  /*f3e0*/  USHF.R.S32.HI UR5, URZ, 0x1f, UR4 ;  /* 0x0000001f3f057899 */ /* 0x002fce0008011404 */
[----:B------:R-:W4:Y:S01]  /*f3f0*/  LDC R7, c[0x0][0xc50] ;  /* 0x00031400ff077b82 */ /* 0x000f220000000800 */
[C---:B0-----:R-:W-:Y:S02]  /*f400*/  IMAD R8, R12.reuse, UR5, RZ ;  /* 0x000000050c087c24 */ /* 0x041fe4000f8e02ff */
[----:B------:R-:W-:-:S04]  /*f410*/  IMAD.WIDE.U32 R2, R12, UR4, R2 ;  /* 0x000000040c027c25 */ /* 0x000fc8000f8e0002 */
[----:B------:R-:W-:Y:S01]  /*f420*/  IMAD R13, R13, UR4, R8 ;  /* 0x000000040d0d7c24 */ /* 0x000fe2000f8e0208 */
[----:B------:R-:W0:Y:S01]  /*f430*/  @P0 LDC R11, c[0x0][0xbf0] ;  /* 0x0002fc00ff0b0b82 */ /* 0x000e220000000800 */
[----:B---3--:R-:W-:Y:S01]  /*f440*/  @P0 IMAD.HI.U32 R4, R0, R9, RZ ;  /* 0x0000000900040227 */ /* 0x008fe200078e00ff */
[----:B------:R-:W-:-:S03]  /*f450*/  ULDC.64 UR4, c[0x0][0xbe0] ;  /* 0x0002f80000047ab9 */ /* 0x000fc60000000a00 */
[----:B------:R-:W-:Y:S02]  /*f460*/  IMAD.IADD R3, R13, 0x1, R3 ;  /* 0x000000010d037824 */ /* 0x000fe400078e0203 */
[----:B----4-:R-:W-:-:S04]  /*f470*/  IMAD R9, R7, R18, UR8 ;  /* 0x0000000807097e24 */ /* 0x010fc8000f8e0212 */
[----:B------:R-:W-:Y:S01]  /*f480*/  IMAD.WIDE.U32 R2, R9, UR4, R2 ;  /* 0x0000000409027c25 */ /* 0x000fe2000f8e0002 */
[----:B0-----:R-:W-:Y:S02]  /*f490*/  @P0 SHF.R.U32.HI R5, RZ, R11, R4 ;  /* 0x0000000bff050219 */ /* 0x001fe40000011604 */
        /* <DEDUP_REMOVED lines=14> */
[----:B------:R-:W-:Y:S02]  /*f580*/  LEA R4, P0, R2, UR4, 0x2 ;  /* 0x0000000402047c11 */ /* 0x000fe4000f8010ff */
[----:B------:R-:W-:-:S04]  /*f590*/  IADD3 R3, R3, R5, RZ ;  /* 0x0000000503037210 */ /* 0x000fc80007ffe0ff */
[----:B------:R-:W-:Y:S01]  /*f5a0*/  LEA.HI.X R5, R2, UR5, R3, 0x2, P0 ;  /* 0x0000000502057c11 */ /* 0x000fe200080f1403 */
[----:B------:R-:W-:-:S05]  /*f5b0*/  IMAD.MOV.U32 R3, RZ, RZ, -0x800000 ;  /* 0xff800000ff037424 */ /* 0x000fca00078e00ff */
[----:B------:R1:W-:Y:S01]  /*f5c0*/  STG.E desc[UR36][R4.64], R3 ;  /* 0x0000000304007986 */ /* 0x0003e2000c101924 */
[----:B------:R-:W-:Y:S05]  /*f5d0*/  BRA `(.L_x_4871) ;  /* 0x0000003800fc7947 */ /* 0x000fea0003800000 */
.L_x_4869:
        /* <DEDUP_REMOVED lines=18> */
.L_x_4980:
[----:B------:R-:W-:Y:S01]  /*f700*/  ULDC UR7, c[0x0][0xc50] ;  /* 0x0003140000077ab9 */ /* 0x000fe20000000800 */
[----:B------:R-:W-:Y:S01]  /*f710*/  UMOV UR40, UR6 ;  /* 0x0000000600287c82 */ /* 0x000fe20008000000 */
[----:B------:R-:W-:-:S11]  /*f720*/  UISETP.NE.AND UP0, UPT, UR7, 0x1, UPT ;  /* 0x000000010700788c */ /* 0x000fd6000bf05270 */
[----:B------:R-:W-:Y:S01]  /*f730*/  @UP0 ULDC UR4, c[0x0][0xc54] ;  /* 0x0003150000040ab9 */ /* 0x000fe20000000800 */
[----:B------:R-:W-:Y:S01]  /*f740*/  @UP0 ULDC UR8, c[0x0][0xc58] ;  /* 0x0003160000080ab9 */ /* 0x000fe20000000800 */
[----:B------:R-:W-:-:S04]  /*f750*/  UIMAD.WIDE.U32 UR4, UR6, UR4, URZ ;  /* 0x00000004060472a5 */ /* 0x000fc8000f8e003f */
[----:B------:R-:W-:-:S12]  /*f760*/  @UP0 USHF.R.U32.HI UR40, URZ, UR8, UR5 ;  /* 0x000000083f280299 */ /* 0x000fd80008011605 */
.L_x_4981:
        /* <DEDUP_REMOVED lines=8> */
[----:B------:R-:W-:Y:S01]  /*f7f0*/  MOV R28, RZ ;  /* 0x000000ff001c7202 */ /* 0x000fe20000000f00 */
[----:B------:R-:W-:Y:S01]  /*f800*/  ULDC.64 UR4, c[0x0][0x418] ;  /* 0x0001060000047ab9 */ /* 0x000fe20000000a00 */
        /* <DEDUP_REMOVED lines=9> */
[----:B------:R-:W-:Y:S02]  /*f8a0*/  UISETP.NE.U32.AND UP0, UPT, UR4, URZ, UPT ;  /* 0x0000003f0400728c */ /* 0x000fe4000bf05070 */
[----:B------:R-:W-:Y:S02]  /*f8b0*/  UISETP.NE.AND UP1, UPT, UR6, 0x1, UPT ;  /* 0x000000010600788c */ /* 0x000fe4000bf25270 */
[----:B------:R-:W-:Y:S01]  /*f8c0*/  UISETP.NE.AND.EX UP0, UPT, UR5, URZ, UPT, UP0 ;  /* 0x0000003f0500728c */ /* 0x000fe2000bf05300 */
[----:B------:R-:W-:Y:S02]  /*f8d0*/  ULDC UR6, c[0x0][0x424] ;  /* 0x0001090000067ab9 */ /* 0x000fe40000000800 */
[----:B------:R-:W-:Y:S01]  /*f8e0*/  ULDC.64 UR4, c[0x0][0x9e0] ;  /* 0x0002780000047ab9 */ /* 0x000fe20000000a00 */
[----:B------:R-:W-:-:S02]  /*f8f0*/  USEL UR9, UR6, 0x1, UP0 ;  /* 0x0000000106097887 */ /* 0x000fc40008000000 */
[----:B------:R-:W-:Y:S02]  /*f900*/  UISETP.GE.AND UP0, UPT, UR5, 0x1, UPT ;  /* 0x000000010500788c */ /* 0x000fe4000bf06270 */
[----:B------:R-:W-:Y:S01]  /*f910*/  UIMAD UR47, UR9, UR10, URZ ;  /* 0x0000000a092f72a4 */ /* 0x000fe2000f8e023f */
[----:B------:R-:W-:Y:S01]  /*f920*/  @UP1 ULDC UR7, c[0x0][0x44c] ;  /* 0x0001130000071ab9 */ /* 0x000fe20000000800 */
[----:B------:R-:W-:Y:S02]  /*f930*/  UIMAD UR9, UR9, UR10, 0x3f ;  /* 0x0000003f090974a4 */ /* 0x000fe4000f8e020a */
[----:B------:R-:W-:Y:S01]  /*f940*/  PLOP3.LUT P1, PT, PT, PT, UP0, 0x80, 0x0 ;  /* 0x000000000000781c */ /* 0x000fe20003f2f008 */
[----:B------:R-:W-:Y:S01]  /*f950*/  @UP1 ULDC UR12, c[0x0][0x450] ;  /* 0x00011400000c1ab9 */ /* 0x000fe20000000800 */
[----:B------:R-:W-:Y:S02]  /*f960*/  UP2UR UR48, UPR, URZ, 0x2 ;  /* 0x000000023f307883 */ /* 0x000fe40008000000 */
[----:B-1----:R-:W-:-:S04]  /*f970*/  USHF.L.U32 UR41, UR41, 0x6, URZ ;  /* 0x0000000629297899 */ /* 0x002fc8000800063f */
[----:B------:R-:W-:-:S04]  /*f980*/  UIADD3 UR8, UR41, 0x3f, URZ ;  /* 0x0000003f29087890 */ /* 0x000fc8000fffe03f */
[----:B------:R-:W-:Y:S02]  /*f990*/  UIMAD.WIDE.U32 UR6, UR8, UR7, URZ ;  /* 0x00000007080672a5 */ /* 0x000fe4000f8e003f */
[----:B------:R-:W-:Y:S02]  /*f9a0*/  UIADD3 UR6, UR47, 0x1, -UR11 ;  /* 0x000000012f067890 */ /* 0x000fe4000fffe80b */
[----:B------:R-:W-:Y:S02]  /*f9b0*/  @UP1 USHF.R.U32.HI UR8, URZ, UR12, UR7 ;  /* 0x0000000c3f081299 */ /* 0x000fe40008011607 */
[----:B------:R-:W-:Y:S02]  /*f9c0*/  USHF.R.S32.HI UR7, URZ, 0x1f, UR9 ;  /* 0x0000001f3f077899 */ /* 0x000fe40008011409 */
[----:B------:R-:W-:Y:S02]  /*f9d0*/  UIADD3 UR6, UR6, UR8, URZ ;  /* 0x0000000806067290 */ /* 0x000fe4000fffe03f */
[----:B------:R-:W-:-:S02]  /*f9e0*/  ULEA.HI UR7, UR7, UR9, URZ, 0x6 ;  /* 0x0000000907077291 */ /* 0x000fc4000f8f303f */
[----:B------:R-:W-:Y:S02]  /*f9f0*/  UIADD3 UR4, UR6, UR4, URZ ;  /* 0x0000000406047290 */ /* 0x000fe4000fffe03f */
[----:B------:R-:W-:Y:S01]  /*fa00*/  USHF.R.S32.HI UR42, URZ, 0x6, UR7 ;  /* 0x000000063f2a7899 */ /* 0x000fe20008011407 */
[----:B0-----:R-:W-:Y:S11]  /*fa10*/  @!P1 BRA `(.L_x_4983) ;  /* 0x0000000000449947 */ /* 0x001ff60003800000 */
        /* <DEDUP_REMOVED lines=10> */
.L_x_4984:
[----:B------:R-:W-:-:S11]  /*fac0*/  UISETP.NE.AND UP0, UPT, UR5, 0x1, UPT ;  /* 0x000000010500788c */ /* 0x000fd6000bf05270 */
[----:B------:R-:W-:Y:S02]  /*fad0*/  @UP0 ULDC.64 UR12, c[0x0][0x9e8] ;  /* 0x00027a00000c0ab9 */ /* 0x000fe40000000a00 */
[----:B------:R-:W-:-:S04]  /*fae0*/  UIMAD.WIDE.U32 UR6, UR8, UR12, URZ ;  /* 0x0000000c080672a5 */ /* 0x000fc8000f8e003f */
[----:B------:R-:W-:-:S12]  /*faf0*/  @UP0 USHF.R.U32.HI UR8, URZ, UR13, UR7 ;  /* 0x0000000d3f080299 */ /* 0x000fd80008011607 */
.L_x_4985:
[----:B------:R-:W-:-:S04]  /*fb00*/  UIMAD UR8, UR8, UR5, UR5 ;  /* 0x00000005080872a4 */ /* 0x000fc8000f8e0205 */
[----:B------:R-:W-:-:S04]  /*fb10*/  UISETP.LT.AND UP0, UPT, UR4, UR8, UPT ;  /* 0x000000080400728c */ /* 0x000fc8000bf01270 */
[----:B------:R-:W-:-:S12]  /*fb20*/  USEL UR4, UR4, UR8, UP0 ;  /* 0x0000000804047287 */ /* 0x000fd80008000000 */
.L_x_4983:
[----:B------:R-:W-:Y:S02]  /*fb30*/  UISETP.NE.AND UP0, UPT, UR48, URZ, UPT ;  /* 0x0000003f3000728c */ /* 0x000fe4000bf05270 */
[----:B------:R-:W-:-:S04]  /*fb40*/  UIADD3 UR4, UR4, 0x3f, URZ ;  /* 0x0000003f04047890 */ /* 0x000fc8000fffe03f */
[----:B------:R-:W-:-:S04]  /*fb50*/  USHF.R.S32.HI UR8, URZ, 0x1f, UR4 ;  /* 0x0000001f3f087899 */ /* 0x000fc80008011404 */
[----:B------:R-:W-:Y:S01]  /*fb60*/  ULEA.HI UR8, UR8, UR4, URZ, 0x6 ;  /* 0x0000000408087291 */ /* 0x000fe2000f8f303f */
[----:B------:R-:W-:Y:S01]  /*fb70*/  @UP0 ULDC UR6, c[0x0][0x44c] ;  /* 0x0001130000060ab9 */ /* 0x000fe20000000800 */
[----:B------:R-:W-:Y:S01]  /*fb80*/  @UP0 ULDC UR9, c[0x0][0x450] ;  /* 0x0001140000090ab9 */ /* 0x000fe20000000800 */
[----:B------:R-:W-:Y:S02]  /*fb90*/  UIMAD.WIDE.U32 UR6, UR41, UR6, URZ ;  /* 0x00000006290672a5 */ /* 0x000fe4000f8e003f */
[----:B------:R-:W-:Y:S01]  /*fba0*/  UMOV UR4, UR41 ;  /* 0x0000002900047c82 */ /* 0x000fe20008000000 */
[----:B------:R-:W-:Y:S02]  /*fbb0*/  USHF.R.S32.HI UR43, URZ, 0x6, UR8 ;  /* 0x000000063f2b7899 */ /* 0x000fe40008011408 */
        /* <DEDUP_REMOVED lines=17> */
.L_x_4987:
[----:B------:R-:W-:-:S11]  /*fcd0*/  UISETP.NE.AND UP0, UPT, UR5, 0x1, UPT ;  /* 0x000000010500788c */ /* 0x000fd6000bf05270 */
[----:B------:R-:W-:Y:S02]  /*fce0*/  @UP0 ULDC.64 UR10, c[0x0][0x9e8] ;  /* 0x00027a00000a0ab9 */ /* 0x000fe40000000a00 */
[----:B------:R-:W-:-:S04]  /*fcf0*/  UIMAD.WIDE.U32 UR6, UR4, UR10, URZ ;  /* 0x0000000a040672a5 */ /* 0x000fc8000f8e003f */
[----:B------:R-:W-:-:S12]  /*fd00*/  @UP0 USHF.R.U32.HI UR4, URZ, UR11, UR7 ;  /* 0x0000000b3f040299 */ /* 0x000fd80008011607 */
.L_x_4988:
[----:B------:R-:W-:-:S04]  /*fd10*/  UIMAD UR4, UR4, UR5, URZ ;  /* 0x00000005040472a4 */ /* 0x000fc8000f8e023f */
[----:B------:R-:W-:-:S04]  /*fd20*/  UISETP.LT.AND UP0, UPT, UR8, UR4, UPT ;  /* 0x000000040800728c */ /* 0x000fc8000bf01270 */
[----:B------:R-:W-:-:S12]  /*fd30*/  USEL UR8, UR8, UR4, !UP0 ;  /* 0x0000000408087287 */ /* 0x000fd8000c000000 */
.L_x_4986:
[----:B------:R-:W-:Y:S02]  /*fd40*/  USHF.R.S32.HI UR4, URZ, 0x1f, UR8 ;  /* 0x0000001f3f047899 */ /* 0x000fe40008011408 */
[----:B------:R-:W-:Y:S02]  /*fd50*/  USHF.R.U32.HI UR9, URZ, 0x10, UR45 ;  /* 0x000000103f097899 */ /* 0x000fe4000801162d */
[----:B------:R-:W-:Y:S02]  /*fd60*/  ULEA.HI UR4, UR4, UR8, URZ, 0x6 ;  /* 0x0000000804047291 */ /* 0x000fe4000f8f303f */
[----:B------:R-:W-:Y:S02]  /*fd70*/  ULOP3.LUT UR45, UR45, 0xffff, URZ, 0xc0, !UPT ;  /* 0x0000ffff2d2d7892 */ /* 0x000fe4000f8ec03f */
[----:B------:R-:W-:Y:S01]  /*fd80*/  USHF.R.S32.HI UR4, URZ, 0x6, UR4 ;  /* 0x000000063f047899 */ /* 0x000fe20008011404 */
        /* <DEDUP_REMOVED lines=39> */
.L_x_4989:
[----:B------:R-:W-:Y:S02]  /*10000*/  UIMAD UR49, UR45, UR38, UR44 ;  /* 0x000000262d3172a4 */ /* 0x000fe4000f8e022c */
[----:B------:R-:W-:Y:S02]  /*10010*/  IMAD.U32 R0, RZ, RZ, UR38 ;  /* 0x00000026ff007e24 */ /* 0x000fe4000f8e00ff */
[----:B------:R-:W-:Y:S02]  /*10020*/  IMAD.MOV.U32 R21, RZ, RZ, 0x1 ;  /* 0x00000001ff157424 */ /* 0x000fe400078e00ff */
        /* <DEDUP_REMOVED lines=29> */
.L_x_4990:
        /* <DEDUP_REMOVED lines=20> */
.L_x_4992:
        /* <DEDUP_REMOVED lines=15> */
.L_x_4991:
[----:B------:R-:W0:Y:S01]  /*10430*/  LDC.64 R2, c[0x0][0x9f8] ;  /* 0x00027e00ff027b82 */ /* 0x000e220000000a00 */
[----:B------:R-:W-:-:S07]  /*10440*/  MOV R24, R17 ;  /* 0x0000001100187202 */ /* 0x000fce0000000f00 */
        /* <DEDUP_REMOVED lines=15> */
[----:B------:R-:W-:-:S04]  /*10540*/  IMAD.IADD R5, R31, 0x1, R18 ;  /* 0x000000011f057824 */ /* 0x000fc800078e0212 */
[C---:B-----5:R-:W-:Y:S01]  /*10550*/  IMAD.IADD R19, R5.reuse, 0x1, R28 ;  /* 0x0000000105137824 */ /* 0x060fe200078e021c */
[----:B------:R-:W-:-:S04]  /*10560*/  ISETP.GE.AND P0, PT, R5, UR47, PT ;  /* 0x0000002f05007c0c */ /* 0x000fc8000bf06270 */
[----:B------:R-:W-:Y:S01]  /*10570*/  ISETP.GT.U32.OR P0, PT, R31, 0x3f, P0 ;  /* 0x0000003f1f00780c */ /* 0x000fe20000704470 */
[----:B------:R-:W1:Y:S01]  /*10580*/  @P1 LDC R0, c[0x0][0x434] ;  /* 0x00010d00ff001b82 */ /* 0x000e620000000800 */
[----:B------:R-:W-:Y:S02]  /*10590*/  MOV R7, R19 ;  /* 0x0000001300077202 */ /* 0x000fe40000000f00 */
[----:B------:R-:W-:-:S05]  /*105a0*/  @P1 LOP3.LUT R16, R16, 0x400, RZ, 0xfc, !PT ;  /* 0x0000040010101812 */ /* 0x000fca00078efcff */
        /* <DEDUP_REMOVED lines=15> */
[----:B------:R-:W-:Y:S01]  /*106a0*/  IMAD.MOV R0, RZ, RZ, -R7 ;  /* 0x000000ffff007224 */ /* 0x000fe200078e0a07 */
[----:B------:R-:W-:Y:S02]  /*106b0*/  LOP3.LUT R16, R16, 0xffffffdf, RZ, 0xc0, !PT ;  /* 0xffffffdf10107812 */ /* 0x000fe400078ec0ff */
[----:B------:R-:W-:Y:S01]  /*106c0*/  CS2R R26, SRZ ;  /* 0x00000000001a7805 */ /* 0x000fe2000001ff00 */
[----:B------:R-:W-:Y:S01]  /*106d0*/  IMAD R19, R37, R0, R19 ;  /* 0x0000000025137224 */ /* 0x000fe200078e0213 */
[----:B0-----:R-:W-:-:S04]  /*106e0*/  SHF.L.U32 R4, R30, 0x3, RZ ;  /* 0x000000031e047819 */ /* 0x001fc800000006ff */
        /* <DEDUP_REMOVED lines=8> */
[----:B------:R-:W-:Y:S02]  /*10770*/  ISETP.GE.AND P2, PT, R2, UR4, PT ;  /* 0x0000000402007c0c */ /* 0x000fe4000bf46270 */
[----:B------:R-:W-:Y:S02]  /*10780*/  LOP3.LUT R3, R22, 0x180, RZ, 0xfc, !PT ;  /* 0x0000018016037812 */ /* 0x000fe400078efcff */
[----:B------:R-:W-:Y:S02]  /*10790*/  @P6 LOP3.LUT R16, R16, 0x20, RZ, 0xfc, !PT ;  /* 0x0000002010106812 */ /* 0x000fe400078efcff */
[----:B------:R-:W-:Y:S02]  /*107a0*/  ISETP.GE.AND P5, PT, R22, UR4, PT ;  /* 0x0000000416007c0c */ /* 0x000fe4000bfa6270 */
[----:B------:R-:W-:-:S02]  /*107b0*/  LOP3.LUT R16, R16, 0xffffffef, RZ, 0xc0, !PT ;  /* 0xffffffef10107812 */ /* 0x000fc400078ec0ff */
[----:B------:R-:W-:Y:S02]  /*107c0*/  SEL R0, RZ, 0xffffffff, P6 ;  /* 0xffffffffff007807 */ /* 0x000fe40003000000 */
[----:B------:R-:W-:Y:S02]  /*107d0*/  @P4 LOP3.LUT R16, R16, 0x10, RZ, 0xfc, !PT ;  /* 0x0000001010104812 */ /* 0x000fe400078efcff */
[----:B------:R-:W-:Y:S02]  /*107e0*/  LOP3.LUT R2, R22, 0x140, RZ, 0xfc, !PT ;  /* 0x0000014016027812 */ /* 0x000fe400078efcff */
[----:B------:R-:W-:-:S04]  /*107f0*/  LOP3.LUT R16, R16, 0xfffffff7, RZ, 0xc0, !PT ;  /* 0xfffffff710107812 */ /* 0x000fc800078ec0ff */
[----:B------:R-:W-:-:S04]  /*10800*/  @P3 LOP3.LUT R16, R16, 0x8, RZ, 0xfc, !PT ;  /* 0x0000000810103812 */ /* 0x000fc800078efcff */
[----:B------:R-:W-:-:S04]  /*10810*/  LOP3.LUT R16, R16, 0xfffffffb, RZ, 0xc0, !PT ;  /* 0xfffffffb10107812 */ /* 0x000fc800078ec0ff */
[----:B------:R-:W-:-:S04]  /*10820*/  @P2 LOP3.LUT R16, R16, 0x4, RZ, 0xfc, !PT ;  /* 0x0000000410102812 */ /* 0x000fc800078efcff */
[----:B------:R-:W-:-:S04]  /*10830*/  LOP3.LUT R16, R16, 0xffffffbf, RZ, 0xc0, !PT ;  /* 0xffffffbf10107812 */ /* 0x000fc800078ec0ff */
[----:B------:R-:W-:-:S04]  /*10840*/  @P5 LOP3.LUT R16, R16, 0x40, RZ, 0xfc, !PT ;  /* 0x0000004010105812 */ /* 0x000fc800078efcff */
[----:B------:R-:W-:Y:S02]  /*10850*/  LOP3.LUT R16, R16, 0xfffffffd, RZ, 0xc0, !PT ;  /* 0xfffffffd10107812 */ /* 0x000fe400078ec0ff */
[--C-:B--2---:R-:W-:Y:S01]  /*10860*/  @!P0 SHF.R.S32.HI R27, RZ, 0x1f, R5.reuse ;  /* 0x0000001fff1b8819 */ /* 0x104fe20000011405 */
[----:B------:R-:W-:Y:S01]  /*10870*/  @!P0 IMAD.MOV.U32 R26, RZ, RZ, R5 ;  /* 0x000000ffff1a8224 */ /* 0x000fe200078e0005 */
[----:B------:R-:W-:Y:S01]  /*10880*/  ISETP.GE.AND P0, PT, R3, UR4, PT ;  /* 0x0000000403007c0c */ /* 0x000fe2000bf06270 */
[----:B------:R-:W-:Y:S01]  /*10890*/  IMAD.SHL.U32 R3, R0, 0x2, RZ ;  /* 0x0000000200037824 */ /* 0x000fe200078e00ff */
[----:B------:R-:W-:Y:S02]  /*108a0*/  SEL R0, RZ, 0x1, P5 ;  /* 0x00000001ff007807 */ /* 0x000fe40002800000 */
[----:B------:R-:W-:Y:S02]  /*108b0*/  SEL R34, RZ, 0x40, P0 ;  /* 0x00000040ff227807 */ /* 0x000fe40000000000 */
[----:B------:R-:W-:-:S02]  /*108c0*/  ISETP.GE.AND P0, PT, R2, UR4, PT ;  /* 0x0000000402007c0c */ /* 0x000fc4000bf06270 */
[----:B------:R-:W-:Y:S02]  /*108d0*/  LOP3.LUT R5, R22, 0x1c0, RZ, 0xfc, !PT ;  /* 0x000001c016057812 */ /* 0x000fe400078efcff */
[----:B------:R-:W-:Y:S02]  /*108e0*/  LOP3.LUT R0, R3, 0x2, R0, 0xe2, !PT ;  /* 0x0000000203007812 */ /* 0x000fe400078ee200 */
[----:B------:R-:W-:Y:S02]  /*108f0*/  SEL R3, RZ, 0x4, P4 ;  /* 0x00000004ff037807 */ /* 0x000fe40002000000 */
[----:B------:R-:W-:Y:S02]  /*10900*/  SEL R2, RZ, 0x8, P3 ;  /* 0x00000008ff027807 */ /* 0x000fe40001800000 */
[----:B------:R-:W-:Y:S01]  /*10910*/  ISETP.GE.AND P1, PT, R5, UR4, PT ;  /* 0x0000000405007c0c */ /* 0x000fe2000bf26270 */
[----:B------:R-:W-:Y:S01]  /*10920*/  UMOV UR4, 0xffffffff ;  /* 0xffffffff00047882 */ /* 0x000fe20000000000 */
[----:B------:R-:W-:-:S02]  /*10930*/  LOP3.LUT R0, R2, R0, R3, 0xfe, !PT ;  /* 0x0000000002007212 */ /* 0x000fc400078efe03 */
[----:B------:R-:W-:Y:S02]  /*10940*/  SEL R3, RZ, 0x10, P2 ;  /* 0x00000010ff037807 */ /* 0x000fe40001000000 */
[----:B------:R-:W-:Y:S02]  /*10950*/  SEL R2, RZ, 0x20, P0 ;  /* 0x00000020ff027807 */ /* 0x000fe40000000000 */
[----:B------:R-:W-:Y:S02]  /*10960*/  SEL R17, RZ, 0x80, P1 ;  /* 0x00000080ff117807 */ /* 0x000fe40000800000 */
[----:B------:R-:W-:Y:S02]  /*10970*/  @P0 LOP3.LUT R16, R16, 0x2, RZ, 0xfc, !PT ;  /* 0x0000000210100812 */ /* 0x000fe400078efcff */
[----:B------:R-:W-:Y:S01]  /*10980*/  LOP3.LUT R3, R2, R0, R3, 0xfe, !PT ;  /* 0x0000000002037212 */ /* 0x000fe200078efe03 */
[----:B------:R-:W-:Y:S06]  /*10990*/  BRA.DIV UR4, `(.L_x_4993) ;  /* 0x0000002e041c7947 */ /* 0x000fec000b800000 */
.L_x_5035:
[----:B------:R-:W-:Y:S01]  /*109a0*/  ULOP3.LUT UR4, UR39, 0x2, URZ, 0xfc, !UPT ;  /* 0x0000000227047892 */ /* 0x000fe2000f8efc3f */
[----:B------:R-:W-:Y:S01]  /*109b0*/  ISETP.GT.U32.AND P1, PT, R31, 0x3f, PT ;  /* 0x0000003f1f00780c */ /* 0x000fe20003f24070 */
[----:B------:R-:W-:Y:S01]  /*109c0*/  IMAD.U32 R23, RZ, RZ, UR40 ;  /* 0x00000028ff177e24 */ /* 0x000fe2000f8e00ff */
[----:B------:R-:W-:Y:S02]  /*109d0*/  LOP3.LUT R16, R16, 0xffffff7f, RZ, 0xc0, !PT ;  /* 0xffffff7f10107812 */ /* 0x000fe400078ec0ff */
[----:B------:R-:W-:Y:S02]  /*109e0*/  LOP3.LUT R34, R3, R34, RZ, 0xfc, !PT ;  /* 0x0000002203227212 */ /* 0x000fe400078efcff */
[----:B------:R-:W-:Y:S02]  /*109f0*/  MOV R33, UR4 ;  /* 0x0000000400217c02 */ /* 0x000fe40008000f00 */
[----:B------:R-:W-:Y:S02]  /*10a00*/  SHF.R.S32.HI R23, RZ, 0x1f, R23 ;  /* 0x0000001fff177819 */ /* 0x000fe40000011417 */
[----:B------:R-:W-:-:S02]  /*10a10*/  ISETP.NE.AND P0, PT, R33, 0x3, PT ;  /* 0x000000032100780c */ /* 0x000fc40003f05270 */
[----:B------:R-:W-:-:S11]  /*10a20*/  LOP3.LUT R17, R34, R17, RZ, 0xfc, !PT ;  /* 0x0000001122117212 */ /* 0x000fd600078efcff */
[----:B------:R-:W-:-:S04]  /*10a30*/  @P0 LOP3.LUT R16, R16, 0x80, RZ, 0xfc, !PT ;  /* 0x0000008010100812 */ /* 0x000fc800078efcff */
[----:B------:R-:W-:-:S04]  /*10a40*/  LOP3.LUT R16, R16, 0xfffff7ff, RZ, 0xc0, !PT ;  /* 0xfffff7ff10107812 */ /* 0x000fc800078ec0ff */
[----:B------:R-:W-:Y:S01]  /*10a50*/  @P1 LOP3.LUT R16, R16, 0x800, RZ, 0xfc, !PT ;  /* 0x0000080010101812 */ /* 0x000fe200078efcff */
[----:B------:R-:W-:Y:S06]  /*10a60*/  @!P0 BRA `(.L_x_4994) ;  /* 0x0000000000048947 */ /* 0x000fec0003800000 */
[----:B------:R-:W-:Y:S01]  /*10a70*/  BPT.TRAP 0x1 ;  /* 0x000000040000795c */ /* 0x000fe20000300000 */
.L_x_4994:
[----:B------:R-:W-:-:S05]  /*10a80*/  IMAD.MOV.U32 R0, RZ, RZ, 0x1 ;  /* 0x00000001ff007424 */ /* 0x000fca00078e00ff */
[----:B------:R-:W-:-:S04]  /*10a90*/  SHF.L.U32 R0, R0, 0x1f, RZ ;  /* 0x0000001f00007819 */ /* 0x000fc800000006ff */
[----:B------:R-:W0:Y:S02]  /*10aa0*/  SYNCS.PHASECHK.TRANS64.TRYWAIT P0, [UR46+0x28c40], R0 ;  /* 0x028c4000ff0075a7 */ /* 0x000e24000800016e */
[----:B0-----:R-:W-:Y:S05]  /*10ab0*/  @!P0 BRA `(.L_x_4995) ;  /* 0x0000002800f48947 */ /* 0x001fea0003800000 */
.L_x_5036:
        /* <DEDUP_REMOVED lines=19> */
[----:B------:R-:W-:Y:S01]  /*10bf0*/  IMAD.WIDE.U32 R2, R5, UR40, R2 ;  /* 0x0000002805027c25 */ /* 0x000fe2000f8e0002 */
[----:B------:R-:W-:-:S03]  /*10c00*/  UMOV UR5, 0xffffffff ;  /* 0xffffffff00057882 */ /* 0x000fc60000000000 */
[----:B------:R-:W-:Y:S01]  /*10c10*/  VIADD R5, R3, UR4 ;  /* 0x0000000403057c36 */ /* 0x000fe20008000000 */
[----:B------:R-:W-:Y:S01]  /*10c20*/  ULDC UR4, c[0x0][0x2f4] ;  /* 0x0000bd0000047ab9 */ /* 0x000fe20000000800 */
[----:B------:R-:W-:Y:S02]  /*10c30*/  LOP3.LUT R3, R4, 0x1c0, RZ, 0xc0, !PT ;  /* 0x000001c004037812 */ /* 0x000fe400078ec0ff */
[----:B------:R-:W-:Y:S02]  /*10c40*/  ISETP.GE.AND P2, PT, R22, UR4, PT ;  /* 0x0000000416007c0c */ /* 0x000fe4000bf46270 */
[----:B------:R-:W-:Y:S02]  /*10c50*/  LOP3.LUT R3, R3, 0x38, R4, 0xf8, !PT ;  /* 0x0000003803037812 */ /* 0x000fe400078ef804 */
[----:B------:R-:W-:Y:S02]  /*10c60*/  LEA R0, P0, R2, UR6, 0x1 ;  /* 0x0000000602007c11 */ /* 0x000fe4000f8008ff */
[----:B------:R-:W-:Y:S01]  /*10c70*/  LOP3.LUT R3, R3, 0x38, R30, 0x78, !PT ;  /* 0x0000003803037812 */ /* 0x000fe200078e781e */
[----:B------:R-:W-:Y:S01]  /*10c80*/  IMAD.SHL.U32 R30, R6, 0x8, RZ ;  /* 0x00000008061e7824 */ /* 0x000fe200078e00ff */
[----:B------:R-:W-:-:S02]  /*10c90*/  LEA.HI.X R5, R2, UR7, R5, 0x1, P0 ;  /* 0x0000000702057c11 */ /* 0x000fc400080f0c05 */
[----:B------:R-:W-:Y:S02]  /*10ca0*/  ISETP.GE.AND P0, PT, R18, 0x1, PT ;  /* 0x000000011200780c */ /* 0x000fe40003f06270 */
[----:B------:R-:W-:Y:S02]  /*10cb0*/  LOP3.LUT R30, R3, 0x200, R30, 0xf8, !PT ;  /* 0x00000200031e7812 */ /* 0x000fe400078ef81e */
[----:B------:R-:W-:Y:S01]  /*10cc0*/  @P2 LOP3.LUT R16, R16, 0x1, RZ, 0xfc, !PT ;  /* 0x0000000110102812 */ /* 0x000fe200078efcff */
[----:B------:R-:W-:Y:S08]  /*10cd0*/  BRA.DIV UR5, `(.L_x_4996) ;  /* 0x0000002a05847947 */ /* 0x000ff0000b800000 */
[----:B------:R-:W0:Y:S01]  /*10ce0*/  SHFL.IDX PT, R14, R0, RZ, 0x181f ;  /* 0x00181fff000e7589 */ /* 0x000e2200000e0000 */
[----:B------:R-:W-:-:S03]  /*10cf0*/  @P0 LEA R7, R30, UR46, 0x1 ;  /* 0x0000002e1e070c11 */ /* 0x000fc6000f8e08ff */
[----:B------:R-:W1:Y:S04]  /*10d00*/  SHFL.IDX PT, R2, R5, RZ, 0x181f ;  /* 0x00181fff05027589 */ /* 0x000e6800000e0000 */
[----:B------:R-:W-:Y:S01]  /*10d10*/  SHFL.IDX PT, R4, R5, 0x1, 0x181f ;  /* 0x00381f0005047f89 */ /* 0x000fe200000e0000 */
[----:B0-----:R-:W-:-:S05]  /*10d20*/  @P0 LEA R14, P1, R22, R14, 0x1 ;  /* 0x0000000e160e0211 */ /* 0x001fca00078208ff */
[----:B-1----:R-:W-:Y:S01]  /*10d30*/  @P0 IMAD.X R3, RZ, RZ, R2, P1 ;  /* 0x000000ffff030224 */ /* 0x002fe200008e0602 */
[----:B------:R-:W-:Y:S02]  /*10d40*/  @P0 MOV R2, R14 ;  /* 0x0000000e00020202 */ /* 0x000fe40000000f00 */
        /* <DEDUP_REMOVED lines=16> */
.L_x_5046:
[----:B------:R-:W-:-:S13]  /*10e50*/  ISETP.GE.AND P0, PT, R18, 0x31, PT ;  /* 0x000000311200780c */ /* 0x000fda0003f06270 */
[----:B0-2---:R-:W-:Y:S02]  /*10e60*/  @P0 LEA R2, P1, R22, R14, 0x1 ;  /* 0x0000000e16020211 */ /* 0x005fe400078208ff */
[----:B------:R-:W-:-:S03]  /*10e70*/  @P0 LEA R5, R30, UR46, 0x1 ;  /* 0x0000002e1e050c11 */ /* 0x000fc6000f8e08ff */
[----:B-1----:R-:W-:-:S05]  /*10e80*/  @P0 IMAD.X R3, RZ, RZ, R4, P1 ;  /* 0x000000ffff030224 */ /* 0x002fca00008e0604 */
        /* <DEDUP_REMOVED lines=11> */
.L_x_4997:
        /* <DEDUP_REMOVED lines=11> */
[----:B------:R-:W-:Y:S01]  /*10ff0*/  MOV R4, UR4 ;  /* 0x0000000400047c02 */ /* 0x000fe20008000f00 */
[----:B------:R-:W-:Y:S01]  /*11000*/  IMAD.U32 R5, RZ, RZ, UR5 ;  /* 0x00000005ff057e24 */ /* 0x000fe2000f8e00ff */
[----:B------:R-:W0:Y:S01]  /*11010*/  LDC.64 R2, c[0x4][R2] ;  /* 0x0100000002027b82 */ /* 0x000e220000000a00 */
[----:B------:R-:W-:Y:S01]  /*11020*/  IMAD.U32 R6, RZ, RZ, UR6 ;  /* 0x00000006ff067e24 */ /* 0x000fe2000f8e00ff */
[----:B------:R-:W-:Y:S01]  /*11030*/  MOV R10, UR8 ;  /* 0x00000008000a7c02 */ /* 0x000fe20008000f00 */
[----:B------:R-:W-:Y:S01]  /*11040*/  IMAD.U32 R7, RZ, RZ, UR7 ;  /* 0x00000007ff077e24 */ /* 0x000fe2000f8e00ff */
[----:B------:R-:W-:Y:S01]  /*11050*/  MOV R13, RZ ;  /* 0x000000ff000d7202 */ /* 0x000fe20000000f00 */
[----:B------:R-:W-:-:S02]  /*11060*/  IMAD.U32 R11, RZ, RZ, UR9 ;  /* 0x00000009ff0b7e24 */ /* 0x000fc4000f8e00ff */
[----:B------:R-:W-:Y:S02]  /*11070*/  IMAD.MOV.U32 R8, RZ, RZ, 0x70 ;  /* 0x00000070ff087424 */ /* 0x000fe400078e00ff */
[----:B------:R-:W-:-:S07]  /*11080*/  IMAD.MOV.U32 R12, RZ, RZ, 0x1 ;  /* 0x00000001ff0c7424 */ /* 0x000fce00078e00ff */
[----:B------:R-:W-:-:S07]  /*11090*/  LEPC R20, `(.L_x_4998) ;  /* 0x000000001014794e */ /* 0x000fce0000000000 */
[----:B0-----:R-:W-:Y:S05]  /*110a0*/  CALL.ABS.NOINC R2 ;  /* 0x0000000002007343 */ /* 0x001fea0003c00000 */
.L_x_4998:
[----:B------:R-:W-:Y:S01]  /*110b0*/  UISETP.NE.AND UP0, UPT, UR48, URZ, UPT ;  /* 0x0000003f3000728c */ /* 0x000fe2000bf05270 */
[----:B------:R-:W0:Y:S01]  /*110c0*/  S2R R20, SR_CTAID.Z ;  /* 0x0000000000147919 */ /* 0x000e220000002700 */
[----:B------:R-:W-:Y:S01]  /*110d0*/  VIADD R9, R31, UR41 ;  /* 0x000000291f097c36 */ /* 0x000fe20008000000 */
[----:B------:R-:W-:Y:S01]  /*110e0*/  R2UR UR6, R23 ;  /* 0x00000000170672ca */ /* 0x000fe200000e0000 */
[----:B------:R-:W-:Y:S02]  /*110f0*/  ULDC.64 UR8, c[0x0][0x2d8] ;  /* 0x0000b60000087ab9 */ /* 0x000fe40000000a00 */
[----:B------:R-:W-:Y:S01]  /*11100*/  PLOP3.LUT P0, PT, PT, PT, UP0, 0x80, 0x0 ;  /* 0x000000000000781c */ /* 0x000fe20003f0f008 */
[----:B------:R-:W-:-:S04]  /*11110*/  IMAD.MOV.U32 R7, RZ, RZ, R9 ;  /* 0x000000ffff077224 */ /* 0x000fc800078e0009 */
[----:B------:R-:W-:-:S05]  /*11120*/  @UP0 ULDC UR4, c[0x0][0x44c] ;  /* 0x0001130000040ab9 */ /* 0x000fca0000000800 */
[----:B------:R-:W-:-:S03]  /*11130*/  UIMAD UR6, UR6, UR8, URZ ;  /* 0x00000008060672a4 */ /* 0x000fc6000f8e023f */
[----:B------:R-:W-:Y:S01]  /*11140*/  @P0 IMAD.HI.U32 R0, R9, UR4, RZ ;  /* 0x0000000409000c27 */ /* 0x000fe2000f8e00ff */
[----:B------:R-:W-:Y:S01]  /*11150*/  PLOP3.LUT P0, PT, PT, PT, UP0, 0x80, 0x0 ;  /* 0x000000000000781c */ /* 0x000fe20003f0f008 */
[----:B------:R-:W-:Y:S01]  /*11160*/  @UP0 ULDC UR4, c[0x0][0x450] ;  /* 0x0001140000040ab9 */ /* 0x000fe20000000800 */
[----:B------:R-:W-:-:S11]  /*11170*/  UIMAD UR6, UR40, UR9, UR6 ;  /* 0x00000009280672a4 */ /* 0x000fd6000f8e0206 */
[----:B------:R-:W-:Y:S01]  /*11180*/  @P0 SHF.R.U32.HI R7, RZ, UR4, R0 ;  /* 0x00000004ff070c19 */ /* 0x000fe20008011600 */
[----:B------:R-:W-:Y:S01]  /*11190*/  UIMAD.WIDE.U32 UR4, UR40, UR8, URZ ;  /* 0x00000008280472a5 */ /* 0x000fe2000f8e003f */
[----:B------:R-:W1:Y:S01]  /*111a0*/  LDC R0, c[0x0][0x448] ;  /* 0x00011200ff007b82 */ /* 0x000e620000000800 */
[----:B0-----:R-:W-:Y:S01]  /*111b0*/  SHF.R.S32.HI R6, RZ, 0x1f, R20 ;  /* 0x0000001fff067819 */ /* 0x001fe20000011414 */
[----:B------:R-:W-:Y:S01]  /*111c0*/  ULDC.64 UR8, c[0x0][0x2e0] ;  /* 0x0000b80000087ab9 */ /* 0x000fe20000000a00 */
[----:B------:R-:W-:Y:S02]  /*111d0*/  UIADD3 UR6, UR5, UR6, URZ ;  /* 0x0000000605067290 */ /* 0x000fe4000fffe03f */
[----:B------:R-:W-:Y:S01]  /*111e0*/  MOV R4, UR4 ;  /* 0x0000000400047c02 */ /* 0x000fe20008000f00 */
[----:B------:R-:W-:Y:S02]  /*111f0*/  IMAD R6, R6, UR8, RZ ;  /* 0x0000000806067c24 */ /* 0x000fe4000f8e02ff */
[----:B------:R-:W-:Y:S01]  /*11200*/  IMAD.U32 R5, RZ, RZ, UR5 ;  /* 0x00000005ff057e24 */ /* 0x000fe2000f8e00ff */
[----:B------:R-:W-:Y:S01]  /*11210*/  ULDC.64 UR4, c[0x0][0x2d0] ;  /* 0x0000b40000047ab9 */ /* 0x000fe20000000a00 */
[----:B------:R-:W-:-:S02]  /*11220*/  IMAD.U32 R3, RZ, RZ, UR6 ;  /* 0x00000006ff037e24 */ /* 0x000fc4000f8e00ff */
[----:B------:R-:W-:Y:S01]  /*11230*/  IMAD.MOV.U32 R2, RZ, RZ, R4 ;  /* 0x000000ffff027224 */ /* 0x000fe200078e0004 */
[----:B------:R-:W-:Y:S01]  /*11240*/  SHF.R.S32.HI R4, RZ, 0x1f, R7 ;  /* 0x0000001fff047819 */ /* 0x000fe20000011407 */
[C---:B------:R-:W-:Y:S02]  /*11250*/  IMAD R5, R20.reuse, UR9, R6 ;  /* 0x0000000914057c24 */ /* 0x040fe4000f8e0206 */
[----:B------:R-:W-:-:S04]  /*11260*/  IMAD.WIDE.U32 R2, R20, UR8, R2 ;  /* 0x0000000814027c25 */ /* 0x000fc8000f8e0002 */
[----:B------:R-:W-:Y:S01]  /*11270*/  IMAD.IADD R3, R3, 0x1, R5 ;  /* 0x0000000103037824 */ /* 0x000fe200078e0205 */
[C---:B------:R-:W-:Y:S01]  /*11280*/  IADD3 R5, -R7.reuse, RZ, RZ ;  /* 0x000000ff07057210 */ /* 0x040fe20007ffe1ff */
[----:B------:R-:W-:Y:S02]  /*11290*/  IMAD R4, R4, UR4, RZ ;  /* 0x0000000404047c24 */ /* 0x000fe4000f8e02ff */
[----:B------:R-:W-:-:S04]  /*112a0*/  IMAD.WIDE.U32 R2, R7, UR4, R2 ;  /* 0x0000000407027c25 */ /* 0x000fc8000f8e0002 */
[----:B-1----:R-:W-:Y:S02]  /*112b0*/  IMAD R5, R0, R5, R9 ;  /* 0x0000000500057224 */ /* 0x002fe400078e0209 */
        /* <DEDUP_REMOVED lines=17> */
[----:B------:R-:W-:Y:S02]  /*113d0*/  VIADD R7, R35, UR41 ;  /* 0x0000002923077c36 */ /* 0x000fe40008000000 */
[----:B------:R-:W1:Y:S01]  /*113e0*/  SHFL.IDX PT, R2, R5, RZ, 0x181f ;  /* 0x00181fff05027589 */ /* 0x000e6200000e0000 */
[----:B------:R-:W-:Y:S02]  /*113f0*/  IMAD R0, R0, UR4, RZ ;  /* 0x0000000400007c24 */ /* 0x000fe4000f8e02ff */
[C---:B------:R-:W-:Y:S01]  /*11400*/  VIADD R11, R7.reuse, 0x10 ;  /* 0x00000010070b7836 */ /* 0x040fe20000000000 */
[----:B------:R-:W-:Y:S02]  /*11410*/  SHFL.IDX PT, R6, R5, 0x1, 0x181f ;  /* 0x00381f0005067f89 */ /* 0x000fe400000e0000 */
[----:B------:R-:W-:-:S13]  /*11420*/  ISETP.GE.AND P0, PT, R7, R0, PT ;  /* 0x000000000700720c */ /* 0x000fda0003f06270 */
[----:B------:R-:W-:Y:S02]  /*11430*/  @!P0 LEA R9, R30, UR46, 0x1 ;  /* 0x0000002e1e098c11 */ /* 0x000fe4000f8e08ff */
[----:B0-----:R-:W-:-:S04]  /*11440*/  @!P0 LEA R14, P2, R22, R14, 0x1 ;  /* 0x0000000e160e8211 */ /* 0x001fc800078408ff */
[----:B-1----:R-:W-:Y:S01]  /*11450*/  @!P0 IADD3.X R3, RZ, R2, RZ, P2, !PT ;  /* 0x00000002ff038210 */ /* 0x002fe200017fe4ff */
[----:B------:R-:W-:Y:S02]  /*11460*/  @!P0 IMAD.MOV.U32 R2, RZ, RZ, R14 ;  /* 0x000000ffff028224 */ /* 0x000fe400078e000e */
[----:B------:R-:W0:Y:S04]  /*11470*/  SHFL.IDX PT, R14, R4, 0x1, 0x181f ;  /* 0x00381f00040e7f89 */ /* 0x000e2800000e0000 */
[----:B------:R1:W-:Y:S01]  /*11480*/  @!P0 LDGSTS.E.BYPASS.LTC128B.128 [R9+0x20400], desc[UR36][R2.64], !P1 ;  /* 0x2040000002098fae */ /* 0x0003e2000c901d64 */
[----:B------:R-:W-:Y:S02]  /*11490*/  ISETP.GE.AND P0, PT, R11, R0, PT ;  /* 0x000000000b00720c */ /* 0x000fe40003f06270 */
[----:B-1----:R-:W-:-:S11]  /*114a0*/  IADD3 R9, R7, 0x20, RZ ;  /* 0x0000002007097810 */ /* 0x002fd60007ffe0ff */
[----:B------:R-:W-:Y:S02]  /*114b0*/  @!P0 LEA R21, R30, UR46, 0x1 ;  /* 0x0000002e1e158c11 */ /* 0x000fe4000f8e08ff */
[----:B0-----:R-:W-:Y:S02]  /*114c0*/  @!P0 LEA R2, P2, R22, R14, 0x1 ;  /* 0x0000000e16028211 */ /* 0x001fe400078408ff */
[----:B------:R-:W0:Y:S03]  /*114d0*/  SHFL.IDX PT, R14, R4, 0x2, 0x181f ;  /* 0x00581f00040e7f89 */ /* 0x000e2600000e0000 */
[----:B------:R-:W-:Y:S02]  /*114e0*/  @!P0 IMAD.X R3, RZ, RZ, R6, P2 ;  /* 0x000000ffff038224 */ /* 0x000fe400010e0606 */
        /* <DEDUP_REMOVED lines=9> */
.L_x_5055:
[----:B------:R-:W-:-:S05]  /*11580*/  VIADD R7, R7, 0x30 ;  /* 0x0000003007077836 */ /* 0x000fca0000000000 */
[----:B------:R-:W-:Y:S02]  /*11590*/  ISETP.GE.AND P0, PT, R7, R0, PT ;  /* 0x000000000700720c */ /* 0x000fe40003f06270 */
[----:B------:R-:W-:-:S04]  /*115a0*/  MOV R0, 0x1 ;  /* 0x0000000100007802 */ /* 0x000fc80000000f00 */
[----:B------:R-:W-:-:S07]  /*115b0*/  SHF.L.U32 R0, R0, 0x1f, RZ ;  /* 0x0000001f00007819 */ /* 0x000fce00000006ff */
[----:B0-2---:R-:W-:Y:S02]  /*115c0*/  @!P0 LEA R2, P2, R22, R14, 0x1 ;  /* 0x0000000e16028211 */ /* 0x005fe400078408ff */
[----:B------:R-:W-:-:S03]  /*115d0*/  @!P0 LEA R5, R30, UR46, 0x1 ;  /* 0x0000002e1e058c11 */ /* 0x000fc6000f8e08ff */
[----:B-1----:R-:W-:-:S05]  /*115e0*/  @!P0 IMAD.X R3, RZ, RZ, R6, P2 ;  /* 0x000000ffff038224 */ /* 0x002fca00010e0606 */
        /* <DEDUP_REMOVED lines=11> */
.L_x_5056:
[----:B------:R-:W-:-:S13]  /*116a0*/  ISETP.NE.AND P0, PT, R33, 0x3, PT ;  /* 0x000000032100780c */ /* 0x000fda0003f05270 */
[----:B------:R-:W-:Y:S05]  /*116b0*/  @!P0 BRA `(.L_x_5001) ;  /* 0x0000000000048947 */ /* 0x000fea0003800000 */
[----:B------:R-:W-:Y:S01]  /*116c0*/  BPT.TRAP 0x1 ;  /* 0x000000040000795c */ /* 0x000fe20000300000 */
.L_x_5001:
[----:B------:R-:W1:Y:S02]  /*116d0*/  SYNCS.PHASECHK.TRANS64.TRYWAIT P0, [UR46+0x28c60], R0 ;  /* 0x028c6000ff0075a7 */ /* 0x000e64000800016e */
[----:B-1----:R-:W-:Y:S05]  /*116e0*/  @!P0 BRA `(.L_x_5002) ;  /* 0x0000002800608947 */ /* 0x002fea0003800000 */
.L_x_5057:
        /* <DEDUP_REMOVED lines=66> */
[----:B------:R0:W1:Y:S02]  /*11b10*/  SHFL.IDX PT, R14, R0, 0x3, 0x181f ;  /* 0x00781f00000e7f89 */ /* 0x00006400000e0000 */
[----:B------:R-:W-:Y:S02]  /*11b20*/  IADD3.X R3, RZ, R9, RZ, P6, !PT ;  /* 0x00000009ff037210 */ /* 0x000fe400037fe4ff */
        /* <DEDUP_REMOVED lines=37> */
.L_x_5067:
        /* <DEDUP_REMOVED lines=30> */
.L_x_5004:
[----:B------:R-:W-:Y:S01]  /*11f60*/  VIADD R25, R25, 0xfffffffe ;  /* 0xfffffffe19197836 */ /* 0x000fe20000000000 */
[----:B------:R-:W-:Y:S01]  /*11f70*/  SYNCS.ARRIVE.TRANS64.A1T0 RZ, [UR46+0x28c50], RZ ;  /* 0x028c50ffffff79a7 */ /* 0x000fe2000810002e */
[----:B------:R-:W-:Y:S01]  /*11f80*/  BSSY B0, `(.L_x_4982) ;  /* 0x00000f2000007945 */ /* 0x000fe20003800000 */
[----:B------:R-:W-:Y:S01]  /*11f90*/  MOV R0, 0x1 ;  /* 0x0000000100007802 */ /* 0x000fe20000000f00 */
[----:B------:R-:W-:Y:S01]  /*11fa0*/  IMAD.MOV.U32 R21, RZ, RZ, 0x1 ;  /* 0x00000001ff157424 */ /* 0x000fe200078e00ff */
[----:B------:R-:W-:-:S13]  /*11fb0*/  ISETP.GE.AND P0, PT, R25, UR49, PT ;  /* 0x0000003119007c0c */ /* 0x000fda000bf06270 */
[----:B------:R-:W-:Y:S05]  /*11fc0*/  @!P0 BRA `(.L_x_5005) ;  /* 0x0000000c00b48947 */ /* 0x000fea0003800000 */
[----:B------:R-:W-:Y:S01]  /*11fd0*/  UIADD3 UR4, UR45, 0x1, URZ ;  /* 0x000000012d047890 */ /* 0x000fe2000fffe03f */
[----:B------:R-:W-:Y:S01]  /*11fe0*/  LOP3.LUT R3, RZ, UR43, RZ, 0x33, !PT ;  /* 0x0000002bff037c12 */ /* 0x000fe2000f8e33ff */
[----:B------:R-:W-:Y:S01]  /*11ff0*/  IMAD.MOV.U32 R21, RZ, RZ, 0x1 ;  /* 0x00000001ff157424 */ /* 0x000fe200078e00ff */
[----:B------:R-:W-:Y:S01]  /*12000*/  LOP3.LUT R5, RZ, UR42, RZ, 0x33, !PT ;  /* 0x0000002aff057c12 */ /* 0x000fe2000f8e33ff */
[----:B------:R-:W-:Y:S01]  /*12010*/  UIMAD UR4, UR4, UR38, URZ ;  /* 0x00000026040472a4 */ /* 0x000fe2000f8e023f */
[----:B------:R-:W-:Y:S02]  /*12020*/  IADD3 R35, R36, R28, R35 ;  /* 0x0000001c24237210 */ /* 0x000fe40007ffe023 */
[----:B------:R-:W-:Y:S02]  /*12030*/  LOP3.LUT R28, R34, 0x40, RZ, 0xc0, !PT ;  /* 0x00000040221c7812 */ /* 0x000fe400078ec0ff */
[----:B------:R-:W-:Y:S01]  /*12040*/  LOP3.LUT R25, R17, 0x80, RZ, 0xc0, !PT ;  /* 0x0000008011197812 */ /* 0x000fe200078ec0ff */
[----:B------:R-:W-:Y:S01]  /*12050*/  VIADD R2, R35, 0xffffff40 ;  /* 0xffffff4023027836 */ /* 0x000fe20000000000 */
[----:B------:R-:W-:-:S02]  /*12060*/  LOP3.LUT R0, RZ, UR4, RZ, 0x33, !PT ;  /* 0x00000004ff007c12 */ /* 0x000fc4000f8e33ff */
[----:B------:R-:W-:Y:S02]  /*12070*/  SHF.R.U32.HI R28, RZ, 0x2, R28 ;  /* 0x00000002ff1c7819 */ /* 0x000fe4000001161c */
[----:B------:R-:W-:Y:S02]  /*12080*/  VIADDMNMX R0, R0, -UR44, R3, !PT ;  /* 0x8000002c00007c46 */ /* 0x000fe4000f800103 */
[----:B------:R-:W-:Y:S02]  /*12090*/  SHF.R.U32.HI R25, RZ, 0x3, R25 ;  /* 0x00000003ff197819 */ /* 0x000fe40000011619 */
[----:B------:R-:W-:Y:S02]  /*120a0*/  VIMNMX R5, R0, R5, !PT ;  /* 0x0000000500057248 */ /* 0x000fe40007fe0100 */
[----:B------:R-:W-:Y:S02]  /*120b0*/  MOV R0, 0x1 ;  /* 0x0000000100007802 */ /* 0x000fe40000000f00 */
[C---:B------:R-:W-:Y:S01]  /*120c0*/  IADD3 R22, -R5.reuse, -0x2, RZ ;  /* 0xfffffffe05167810 */ /* 0x040fe20007ffe1ff */
[----:B------:R-:W-:-:S07]  /*120d0*/  IMAD R9, R5, -0x40, R2 ;  /* 0xffffffc005097824 */ /* 0x000fce00078e0202 */
.L_x_5020:
[----:B------:R-:W-:Y:S01]  /*120e0*/  ISETP.NE.AND P1, PT, R37, 0x1, PT ;  /* 0x000000012500780c */ /* 0x000fe20003f25270 */
[----:B------:R-:W-:Y:S01]  /*120f0*/  BSSY B1, `(.L_x_5006) ;  /* 0x0000014000017945 */ /* 0x000fe20003800000 */
[----:B------:R-:W-:Y:S01]  /*12100*/  ISETP.GT.U32.AND P0, PT, R31, 0x3f, PT ;  /* 0x0000003f1f00780c */ /* 0x000fe20003f04070 */
[----:B------:R-:W-:Y:S02]  /*12110*/  IMAD.MOV.U32 R7, RZ, RZ, R9 ;  /* 0x000000ffff077224 */ /* 0x000fe400078e0009 */
[----:B------:R-:W-:-:S08]  /*12120*/  IMAD.MOV.U32 R6, RZ, RZ, RZ ;  /* 0x000000ffff067224 */ /* 0x000fd000078e00ff */
        /* <DEDUP_REMOVED lines=11> */
[----:B------:R-:W-:-:S04]  /*121e0*/  ULDC.64 UR4, c[0x0][0x418] ;  /* 0x0001060000047ab9 */ /* 0x000fc80000000a00 */
[----:B------:R-:W-:Y:S02]  /*121f0*/  IADD3 R3, R5, R3, RZ ;  /* 0x0000000305037210 */ /* 0x000fe40007ffe0ff */
[----:B------:R-:W-:-:S04]  /*12200*/  LEA R4, P0, R2, UR4, 0x2 ;  /* 0x0000000402047c11 */ /* 0x000fc8000f8010ff */
[----:B------:R-:W-:-:S05]  /*12210*/  LEA.HI.X R5, R2, UR5, R3, 0x2, P0 ;  /* 0x0000000502057c11 */ /* 0x000fca00080f1403 */
[----:B------:R0:W5:Y:S04]  /*12220*/  LDG.E R6, desc[UR36][R4.64] ;  /* 0x0000002404067981 */ /* 0x000168000c1e1900 */
.L_x_5007:
[----:B------:R-:W-:Y:S05]  /*12230*/  BSYNC B1 ;  /* 0x0000000000017941 */ /* 0x000fea0003800000 */
.L_x_5006:
[----:B------:R-:W-:-:S13]  /*12240*/  ISETP.NE.AND P0, PT, R33, 0x3, PT ;  /* 0x000000032100780c */ /* 0x000fda0003f05270 */
[----:B------:R-:W-:Y:S05]  /*12250*/  @!P0 BRA `(.L_x_5008) ;  /* 0x0000000000048947 */ /* 0x000fea0003800000 */
[----:B------:R-:W-:Y:S01]  /*12260*/  BPT.TRAP 0x1 ;  /* 0x000000040000795c */ /* 0x000fe20000300000 */
.L_x_5008:
[----:B------:R-:W-:Y:S01]  /*12270*/  LEA R10, R0, UR46, 0x3 ;  /* 0x0000002e000a7c11 */ /* 0x000fe2000f8e18ff */
[----:B------:R-:W-:Y:S01]  /*12280*/  BSSY B1, `(.L_x_5009) ;  /* 0x0000004000017945 */ /* 0x000fe20003800000 */
[----:B------:R-:W-:-:S04]  /*12290*/  SHF.L.U32 R20, R21, 0x1f, RZ ;  /* 0x0000001f15147819 */ /* 0x000fc800000006ff */
[----:B------:R-:W1:Y:S02]  /*122a0*/  SYNCS.PHASECHK.TRANS64.TRYWAIT P0, [R10+URZ+0x28c40], R20 ;  /* 0x028c40140a0075a7 */ /* 0x000e64000800017f */
[----:B-1----:R-:W-:Y:S05]  /*122b0*/  @!P0 BRA `(.L_x_5010) ;  /* 0x0000002400948947 */ /* 0x002fea0003800000 */
.L_x_5068:
[----:B------:R-:W-:Y:S05]  /*122c0*/  BSYNC B1 ;  /* 0x0000000000017941 */ /* 0x000fea0003800000 */
.L_x_5009:
        /* <DEDUP_REMOVED lines=25> */
[----:B------:R-:W-:Y:S01]  /*12460*/  IADD3 R29, R3, UR4, RZ ;  /* 0x00000004031d7c10 */ /* 0x000fe2000fffe0ff */
[----:B------:R-:W-:-:S03]  /*12470*/  UMOV UR4, 0xffffffff ;  /* 0xffffffff00047882 */ /* 0x000fc60000000000 */
        /* <DEDUP_REMOVED lines=17> */
[----:B------:R3:W0:Y:S01]  /*12590*/  SHFL.IDX PT, R14, R26, 0x3, 0x181f ;  /* 0x00781f001a0e7f89 */ /* 0x00062200000e0000 */
[----:B--2---:R-:W-:-:S05]  /*125a0*/  IADD3.X R3, RZ, R3, RZ, P0, !PT ;  /* 0x00000003ff037210 */ /* 0x004fca00007fe4ff */
[----:B------:R3:W-:Y:S04]  /*125b0*/  LDGSTS.E.BYPASS.LTC128B.128 [R27+0x23400], desc[UR36][R2.64], !P1 ;  /* 0x23400000021b7fae */ /* 0x0007e8000c901d64 */
.L_x_5078:
        /* <DEDUP_REMOVED lines=8> */
.L_x_5012:
        /* <DEDUP_REMOVED lines=10> */
.L_x_5013:
[----:B------:R2:W-:Y:S01]  /*126e0*/  SYNCS.ARRIVE.TRANS64.A1T0 RZ, [R10+URZ+0x28c30], RZ ;  /* 0x028c30ff0aff79a7 */ /* 0x0005e2000810003f */
[----:B------:R-:W-:Y:S05]  /*126f0*/  @!P2 BRA `(.L_x_5014) ;  /* 0x000000000004a947 */ /* 0x000fea0003800000 */
[----:B------:R-:W-:Y:S01]  /*12700*/  BPT.TRAP 0x1 ;  /* 0x000000040000795c */ /* 0x000fe20000300000 */
.L_x_5014:
[----:B------:R-:W3:Y:S01]  /*12710*/  SYNCS.PHASECHK.TRANS64.TRYWAIT P0, [R10+URZ+0x28c60], R20 ;  /* 0x028c60140a0075a7 */ /* 0x000ee2000800017f */
[----:B------:R-:W-:Y:S04]  /*12720*/  BSSY B1, `(.L_x_5015) ;  /* 0x0000002000017945 */ /* 0x000fe80003800000 */
[----:B---3--:R-:W-:Y:S05]  /*12730*/  @!P0 BRA `(.L_x_5016) ;  /* 0x0000002400948947 */ /* 0x008fea0003800000 */
.L_x_5079:
[----:B------:R-:W-:Y:S05]  /*12740*/  BSYNC B1 ;  /* 0x0000000000017941 */ /* 0x000fea0003800000 */
.L_x_5015:
        /* <DEDUP_REMOVED lines=51> */
[----:B------:R0:W1:Y:S01]  /*12a80*/  SHFL.IDX PT, R14, R18, 0x3, 0x181f ;  /* 0x00781f00120e7f89 */ /* 0x00006200000e0000 */
[----:B------:R-:W-:Y:S02]  /*12a90*/  IADD3.X R3, RZ, R20, RZ, P0, !PT ;  /* 0x00000014ff037210 */ /* 0x000fe400007fe4ff */
        /* <DEDUP_REMOVED lines=24> */
.L_x_5089:
        /* <DEDUP_REMOVED lines=20> */
.L_x_5018:
        /* <DEDUP_REMOVED lines=10> */
.L_x_5019:
[----:B------:R-:W-:Y:S01]  /*12e00*/  VIADD R0, R0, 0x1 ;  /* 0x0000000100007836 */ /* 0x000fe20000000000 */
[----:B------:R-:W-:Y:S01]  /*12e10*/  IADD3 R22, R22, -0x1, RZ ;  /* 0xffffffff16167810 */ /* 0x000fe20007ffe0ff */
[----:B------:R1:W-:Y:S01]  /*12e20*/  SYNCS.ARRIVE.TRANS64.A1T0 RZ, [R10+URZ+0x28c50], RZ ;  /* 0x028c50ff0aff79a7 */ /* 0x0003e2000810003f */
[----:B------:R-:W-:Y:S02]  /*12e30*/  VIADD R9, R9, 0xffffffc0 ;  /* 0xffffffc009097836 */ /* 0x000fe40000000000 */
[----:B------:R-:W-:-:S04]  /*12e40*/  ISETP.NE.AND P0, PT, R0, 0x2, PT ;  /* 0x000000020000780c */ /* 0x000fc80003f05270 */
[----:B------:R-:W-:Y:S02]  /*12e50*/  SEL R0, R0, RZ, P0 ;  /* 0x000000ff00007207 */ /* 0x000fe40000000000 */
[----:B0-----:R-:W-:Y:S02]  /*12e60*/  SEL R2, RZ, 0x1, P0 ;  /* 0x00000001ff027807 */ /* 0x001fe40000000000 */
[----:B------:R-:W-:Y:S02]  /*12e70*/  ISETP.GT.AND P0, PT, R22, UR49, PT ;  /* 0x0000003116007c0c */ /* 0x000fe4000bf04270 */
[----:B------:R-:W-:-:S11]  /*12e80*/  LOP3.LUT R21, R21, R2, RZ, 0x3c, !PT ;  /* 0x0000000215157212 */ /* 0x000fd600078e3cff */
[----:B-1----:R-:W-:Y:S05]  /*12e90*/  @P0 BRA `(.L_x_5020) ;  /* 0xfffffff000900947 */ /* 0x002fea000383ffff */
.L_x_5005:
[----:B------:R-:W-:Y:S05]  /*12ea0*/  BSYNC B0 ;  /* 0x0000000000007941 */ /* 0x000fea0003800000 */
.L_x_4982:
[----:B------:R-:W0:Y:S01]  /*12eb0*/  S2R R3, SR_CgaCtaId ;  /* 0x0000000000037919 */ /* 0x000e220000008800 */
[----:B------:R-:W-:Y:S01]  /*12ec0*/  MOV R2, 0x400 ;  /* 0x0000040000027802 */ /* 0x000fe20000000f00 */
[----:B------:R-:W-:Y:S01]  /*12ed0*/  BSSY B0, `(.L_x_5021) ;  /* 0x0000005000007945 */ /* 0x000fe20003800000 */
[----:B------:R-:W-:Y:S02]  /*12ee0*/  SHF.L.U32 R4, R4, 0x1f, RZ ;  /* 0x0000001f04047819 */ /* 0x000fe400000006ff */
[----:B0-----:R-:W-:-:S04]  /*12ef0*/  LEA R5, R3, R2, 0x18 ;  /* 0x0000000203057211 */ /* 0x001fc800078ec0ff */
[----:B------:R-:W0:Y:S02]  /*12f00*/  SYNCS.PHASECHK.TRANS64.TRYWAIT P0, [R5+URZ+0x28c20], R4 ;  /* 0x028c2004050075a7 */ /* 0x000e24000800017f */
[----:B0-----:R-:W-:Y:S05]  /*12f10*/  @!P0 BRA `(.L_x_5022) ;  /* 0x0000002400748947 */ /* 0x001fea0003800000 */
.L_x_5090:
[----:B------:R-:W-:Y:S05]  /*12f20*/  BSYNC B0 ;  /* 0x0000000000007941 */ /* 0x000fea0003800000 */
.L_x_5021:
[----:B------:R-:W-:-:S03]  /*12f30*/  UMOV UR4, 0xffffffff ;  /* 0xffffffff00047882 */ /* 0x000fc60000000000 */
[----:B------:R-:W-:Y:S05]  /*12f40*/  BRA.DIV UR4, `(.L_x_5023) ;  /* 0x00000026047c7947 */ /* 0x000fea000b800000 */
[----:B------:R-:W1:Y:S02]  /*12f50*/  S2R R2, SR_TID.X ;  /* 0x0000000000027919 */ /* 0x000e640000002100 */
[----:B-1----:R-:W-:-:S04]  /*12f60*/  SHF.R.U32.HI R2, RZ, 0x5, R2 ;  /* 0x00000005ff027819 */ /* 0x002fc80000011602 */
[----:B------:R-:W-:-:S05]  /*12f70*/  LOP3.LUT R2, R2, 0x3, RZ, 0xc0, !PT ;  /* 0x0000000302027812 */ /* 0x000fca00078ec0ff */
[----:B------:R1:W3:Y:S02]  /*12f80*/  SHFL.IDX PT, R14, R2, RZ, 0x1f ;  /* 0x00001fff020e7589 */ /* 0x0002e400000e0000 */
.L_x_5093:
[----:B---3--:R-:W-:-:S13]  /*12f90*/  ISETP.NE.AND P0, PT, R14, RZ, PT ;  /* 0x000000ff0e00720c */ /* 0x008fda0003f05270 */
[----:B------:R-:W-:Y:S05]  /*12fa0*/  @P0 BRA `(.L_x_4871) ;  /* 0x0000000000880947 */ /* 0x000fea0003800000 */
[----:B------:R-:W-:-:S03]  /*12fb0*/  UMOV UR4, 0xffffffff ;  /* 0xffffffff00047882 */ /* 0x000fc60000000000 */
[----:B------:R-:W-:Y:S05]  /*12fc0*/  BRA.DIV UR4, `(.L_x_5024) ;  /* 0x0000002604907947 */ /* 0x000fea000b800000 */
[----:B------:R-:W-:-:S13]  /*12fd0*/  ELECT P6, URZ, PT ;  /* 0x00000000003f782f */ /* 0x000fda00038c0000 */
.L_x_5096:
[----:B------:R-:W-:Y:S05]  /*12fe0*/  @!P6 BRA `(.L_x_4871) ;  /* 0x000000000078e947 */ /* 0x000fea0003800000 */
[----:B------:R-:W-:-:S06]  /*12ff0*/  ULOP3.LUT UR4, UR39, 0x2, URZ, 0xfc, !UPT ;  /* 0x0000000227047892 */ /* 0x000fcc000f8efc3f */
[----:B-1----:R-:W-:-:S05]  /*13000*/  IMAD.U32 R2, RZ, RZ, UR4 ;  /* 0x00000004ff027e24 */ /* 0x002fca000f8e00ff */
[----:B------:R-:W-:-:S13]  /*13010*/  ISETP.NE.AND P0, PT, R2, 0x3, PT ;  /* 0x000000030200780c */ /* 0x000fda0003f05270 */
[----:B------:R-:W-:Y:S05]  /*13020*/  @!P0 BRA `(.L_x_5025) ;  /* 0x0000000000048947 */ /* 0x000fea0003800000 */
[----:B------:R-:W-:Y:S01]  /*13030*/  BPT.TRAP 0x1 ;  /* 0x000000040000795c */ /* 0x000fe20000300000 */
.L_x_5025:
[C---:B0-----:R-:W-:Y:S01]  /*13040*/  IMAD R4, R0.reuse, 0x8, R5 ;  /* 0x0000000800047824 */ /* 0x041fe200078e0205 */
[----:B------:R-:W-:Y:S02]  /*13050*/  SHF.L.U32 R3, R21, 0x1f, RZ ;  /* 0x0000001f15037819 */ /* 0x000fe400000006ff */
[----:B------:R-:W-:Y:S02]  /*13060*/  IADD3 R0, R0, 0x1, RZ ;  /* 0x0000000100007810 */ /* 0x000fe40007ffe0ff */
[----:B------:R-:W0:Y:S02]  /*13070*/  SYNCS.PHASECHK.TRANS64.TRYWAIT P1, [R4+URZ+0x28c40], R3 ;  /* 0x028c4003040075a7 */ /* 0x000e24000802017f */
[----:B------:R-:W-:-:S04]  /*13080*/  ISETP.NE.AND P2, PT, R0, 0x2, PT ;  /* 0x000000020000780c */ /* 0x000fc80003f45270 */
[----:B------:R-:W-:Y:S01]  /*13090*/  SEL R2, RZ, 0x1, P2 ;  /* 0x00000001ff027807 */ /* 0x000fe20001000000 */
[----:B0-----:R-:W-:Y:S08]  /*130a0*/  @!P1 BRA `(.L_x_5026) ;  /* 0x0000002400789947 */ /* 0x001ff00003800000 */
.L_x_5097:
[----:B------:R-:W-:Y:S02]  /*130b0*/  SEL R0, R0, RZ, P2 ;  /* 0x000000ff00007207 */ /* 0x000fe40001000000 */
[----:B------:R-:W-:Y:S01]  /*130c0*/  LOP3.LUT R2, R21, R2, RZ, 0x3c, !PT ;  /* 0x0000000215027212 */ /* 0x000fe200078e3cff */
[----:B------:R-:W-:Y:S06]  /*130d0*/  @!P0 BRA `(.L_x_5027) ;  /* 0x0000000000048947 */ /* 0x000fec0003800000 */
[----:B------:R-:W-:Y:S01]  /*130e0*/  BPT.TRAP 0x1 ;  /* 0x000000040000795c */ /* 0x000fe20000300000 */
.L_x_5027:
[----:B------:R-:W-:Y:S01]  /*130f0*/  IMAD R5, R0, 0x8, R5 ;  /* 0x0000000800057824 */ /* 0x000fe200078e0205 */
[----:B------:R-:W-:-:S04]  /*13100*/  SHF.L.U32 R0, R2, 0x1f, RZ ;  /* 0x0000001f02007819 */ /* 0x000fc800000006ff */
[----:B------:R-:W1:Y:S02]  /*13110*/  SYNCS.PHASECHK.TRANS64.TRYWAIT P1, [R5+URZ+0x28c40], R0 ;  /* 0x028c4000050075a7 */ /* 0x000e64000802017f */
[----:B-1----:R-:W-:Y:S05]  /*13120*/  @!P1 BRA `(.L_x_5028) ;  /* 0x00000024006c9947 */ /* 0x002fea0003800000 */
.L_x_5098:
[----:B------:R-:W-:Y:S05]  /*13130*/  @!P0 BRA `(.L_x_5029) ;  /* 0x0000000000048947 */ /* 0x000fea0003800000 */
[----:B------:R-:W-:Y:S01]  /*13140*/  BPT.TRAP 0x1 ;  /* 0x000000040000795c */ /* 0x000fe20000300000 */
.L_x_5029:
[----:B------:R-:W3:Y:S02]  /*13150*/  SYNCS.PHASECHK.TRANS64.TRYWAIT P1, [R4+URZ+0x28c60], R3 ;  /* 0x028c6003040075a7 */ /* 0x000ee4000802017f */
[----:B---3--:R-:W-:Y:S05]  /*13160*/  @!P1 BRA `(.L_x_5030) ;  /* 0x0000002400709947 */ /* 0x008fea0003800000 */
.L_x_5099:
[----:B------:R-:W-:Y:S05]  /*13170*/  @!P0 BRA `(.L_x_5031) ;  /* 0x0000000000048947 */ /* 0x000fea0003800000 */
[----:B------:R-:W-:Y:S01]  /*13180*/  BPT.TRAP 0x1 ;  /* 0x000000040000795c */ /* 0x000fe20000300000 */
.L_x_5031:
[----:B----4-:R4:W0:Y:S02]  /*13190*/  SYNCS.PHASECHK.TRANS64.TRYWAIT P0, [R5+URZ+0x28c60], R0 ;  /* 0x028c6000050075a7 */ /* 0x010824000800017f */
[----:B0-----:R-:W-:Y:S05]  /*131a0*/  @!P0 NANOSLEEP.SYNCS 0x989680 ;  /* 0x009896800000895d */ /* 0x001fea0003900000 */
[----:B------:R-:W0:Y:S02]  /*131b0*/  @!P0 SYNCS.PHASECHK.TRANS64 P0, [R5+URZ+0x28c60], R0 ;  /* 0x028c6000050085a7 */ /* 0x000e24000800007f */
[----:B0-----:R-:W-:Y:S05]  /*131c0*/  @!P0 BRA `(.L_x_5031) ;  /* 0xfffffffc00f08947 */ /* 0x001fea000383ffff */
.L_x_4871:
[----:B------:R-:W-:Y:S05]  /*131d0*/  BSYNC B6 ;  /* 0x0000000000067941 */ /* 0x000fea0003800000 */
.L_x_4868:
[----:B------:R-:W-:Y:S05]  /*131e0*/  EXIT ;  /* 0x000000000000794d */ /* 0x000fea0003800000 */
.L_x_4882:
[----:B0-----:R-:W-:-:S04]  /*131f0*/  IMAD.U32 R5, RZ, RZ, UR5 ;  /* 0x00000005ff057e24 */ /* 0x001fc8000f8e00ff */
[----:B------:R0:W1:Y:S03]  /*13200*/  SYNCS.PHASECHK.TRANS64.TRYWAIT P1, [R5+URZ+0x28c50], R2 ;  /* 0x028c5002050075a7 */ /* 0x000066000802017f */
[----:B-1----:R-:W-:Y:S05]  /*13210*/  @!P1 NANOSLEEP.SYNCS 0x989680 ;  /* 0x009896800000995d */ /* 0x002fea0003900000 */
[----:B------:R-:W1:Y:S02]  /*13220*/  @!P1 SYNCS.PHASECHK.TRANS64 P1, [R5+URZ+0x28c50], R2 ;  /* 0x028c5002050095a7 */ /* 0x000e64000802007f */
[----:B-1----:R-:W-:Y:S05]  /*13230*/  @!P1 BRA `(.L_x_4882) ;  /* 0xfffffffc00ec9947 */ /* 0x002fea000383ffff */
[----:B------:R-:W-:Y:S05]  /*13240*/  BRA `(.L_x_5032) ;  /* 0xfffffee400547947 */ /* 0x000fea000383ffff */
.L_x_4888:
[----:B-1----:R-:W-:-:S04]  /*13250*/  IMAD.U32 R5, RZ, RZ, UR7 ;  /* 0x00000007ff057e24 */ /* 0x002fc8000f8e00ff */
[----:B------:R1:W2:Y:S03]  /*13260*/  SYNCS.PHASECHK.TRANS64.TRYWAIT P1, [R5+URZ+0x28c50], R2 ;  /* 0x028c5002050075a7 */ /* 0x0002a6000802017f */
[----:B--2---:R-:W-:Y:S05]  /*13270*/  @!P1 NANOSLEEP.SYNCS 0x989680 ;  /* 0x009896800000995d */ /* 0x004fea0003900000 */
[----:B------:R-:W2:Y:S02]  /*13280*/  @!P1 SYNCS.PHASECHK.TRANS64 P1, [R5+URZ+0x28c50], R2 ;  /* 0x028c5002050095a7 */ /* 0x000ea4000802007f */
[----:B--2---:R-:W-:Y:S05]  /*13290*/  @!P1 BRA `(.L_x_4888) ;  /* 0xfffffffc00ec9947 */ /* 0x004fea000383ffff */
[----:B------:R-:W-:Y:S05]  /*132a0*/  BRA `(.L_x_4887) ;  /* 0xfffffef000587947 */ /* 0x000fea000383ffff */
.L_x_4899:
[----:B-1----:R-:W-:-:S04]  /*132b0*/  MOV R0, UR40 ;  /* 0x0000002800007c02 */ /* 0x002fc80008000f00 */
[----:B------:R1:W2:Y:S03]  /*132c0*/  SYNCS.PHASECHK.TRANS64.TRYWAIT P0, [R0+URZ+0x28c00], R13 ;  /* 0x028c000d000075a7 */ /* 0x0002a6000800017f */
[----:B--2---:R-:W-:Y:S05]  /*132d0*/  @!P0 NANOSLEEP.SYNCS 0x989680 ;  /* 0x009896800000895d */ /* 0x004fea0003900000 */
[----:B------:R-:W2:Y:S02]  /*132e0*/  @!P0 SYNCS.PHASECHK.TRANS64 P0, [R0+URZ+0x28c00], R13 ;  /* 0x028c000d000085a7 */ /* 0x000ea4000800007f */
[----:B--2---:R-:W-:Y:S05]  /*132f0*/  @!P0 BRA `(.L_x_4899) ;  /* 0xfffffffc00ec8947 */ /* 0x004fea000383ffff */
[----:B------:R-:W-:Y:S05]  /*13300*/  BRA `(.L_x_5033) ;  /* 0xffffff08005c7947 */ /* 0x000fea000383ffff */
.L_x_4903:
[----:B-1----:R-:W-:-:S04]  /*13310*/  IMAD.U32 R2, RZ, RZ, UR40 ;  /* 0x00000028ff027e24 */ /* 0x002fc8000f8e00ff */
[----:B------:R1:W2:Y:S03]  /*13320*/  SYNCS.PHASECHK.TRANS64.TRYWAIT P0, [R2+URZ+0x28c30], R13 ;  /* 0x028c300d020075a7 */ /* 0x0002a6000800017f */
[----:B--2---:R-:W-:Y:S05]  /*13330*/  @!P0 NANOSLEEP.SYNCS 0x989680 ;  /* 0x009896800000895d */ /* 0x004fea0003900000 */
[----:B------:R-:W2:Y:S02]  /*13340*/  @!P0 SYNCS.PHASECHK.TRANS64 P0, [R2+URZ+0x28c30], R13 ;  /* 0x028c300d020085a7 */ /* 0x000ea4000800007f */
[----:B--2---:R-:W-:Y:S05]  /*13350*/  @!P0 BRA `(.L_x_4903) ;  /* 0xfffffffc00ec8947 */ /* 0x004fea000383ffff */
[----:B------:R-:W-:Y:S05]  /*13360*/  BRA `(.L_x_4902) ;  /* 0xffffff08009c7947 */ /* 0x000fea000383ffff */
.L_x_4916:
[----:B--2---:R-:W-:-:S04]  /*13370*/  IMAD.U32 R14, RZ, RZ, UR40 ;  /* 0x00000028ff0e7e24 */ /* 0x004fc8000f8e00ff */
[----:B------:R2:W4:Y:S03]  /*13380*/  SYNCS.PHASECHK.TRANS64.TRYWAIT P0, [R14+URZ+0x28c50], R13 ;  /* 0x028c500d0e0075a7 */ /* 0x000526000800017f */
[----:B----4-:R-:W-:Y:S05]  /*13390*/  @!P0 NANOSLEEP.SYNCS 0x989680 ;  /* 0x009896800000895d */ /* 0x010fea0003900000 */
[----:B------:R-:W4:Y:S02]  /*133a0*/  @!P0 SYNCS.PHASECHK.TRANS64 P0, [R14+URZ+0x28c50], R13 ;  /* 0x028c500d0e0085a7 */ /* 0x000f24000800007f */
[----:B----4-:R-:W-:Y:S05]  /*133b0*/  @!P0 BRA `(.L_x_4916) ;  /* 0xfffffffc00ec8947 */ /* 0x010fea000383ffff */
[----:B------:R-:W-:Y:S05]  /*133c0*/  BRA `(.L_x_4915) ;  /* 0xffffff2400fc7947 */ /* 0x000fea000383ffff */
.L_x_4925:
[----:B-1----:R-:W-:-:S04]  /*133d0*/  IMAD.U32 R12, RZ, RZ, UR31 ;  /* 0x0000001fff0c7e24 */ /* 0x002fc8000f8e00ff */
[----:B------:R1:W2:Y:S03]  /*133e0*/  SYNCS.PHASECHK.TRANS64.TRYWAIT P0, [R12+URZ+0x28c30], R13 ;  /* 0x028c300d0c0075a7 */ /* 0x0002a6000800017f */
[----:B--2---:R-:W-:Y:S05]  /*133f0*/  @!P0 NANOSLEEP.SYNCS 0x989680 ;  /* 0x009896800000895d */ /* 0x004fea0003900000 */
[----:B------:R-:W2:Y:S02]  /*13400*/  @!P0 SYNCS.PHASECHK.TRANS64 P0, [R12+URZ+0x28c30], R13 ;  /* 0x028c300d0c0085a7 */ /* 0x000ea4000800007f */
[----:B--2---:R-:W-:Y:S05]  /*13410*/  @!P0 BRA `(.L_x_4925) ;  /* 0xfffffffc00ec8947 */ /* 0x004fea000383ffff */
[----:B------:R-:W-:Y:S05]  /*13420*/  BRA `(.L_x_4924) ;  /* 0xffffff2c009c7947 */ /* 0x000fea000383ffff */
.L_x_4938:
[----:B-1----:R-:W-:-:S04]  /*13430*/  MOV R14, UR31 ;  /* 0x0000001f000e7c02 */ /* 0x002fc80008000f00 */
[----:B------:R1:W2:Y:S03]  /*13440*/  SYNCS.PHASECHK.TRANS64.TRYWAIT P0, [R14+URZ+0x28c50], R13 ;  /* 0x028c500d0e0075a7 */ /* 0x0002a6000800017f */
[----:B--2---:R-:W-:Y:S05]  /*13450*/  @!P0 NANOSLEEP.SYNCS 0x989680 ;  /* 0x009896800000895d */ /* 0x004fea0003900000 */
[----:B------:R-:W2:Y:S02]  /*13460*/  @!P0 SYNCS.PHASECHK.TRANS64 P0, [R14+URZ+0x28c50], R13 ;  /* 0x028c500d0e0085a7 */ /* 0x000ea4000800007f */
[----:B--2---:R-:W-:Y:S05]  /*13470*/  @!P0 BRA `(.L_x_4938) ;  /* 0xfffffffc00ec8947 */ /* 0x004fea000383ffff */
[----:B------:R-:W-:Y:S05]  /*13480*/  BRA `(.L_x_4937) ;  /* 0xffffff4c007c7947 */ /* 0x000fea000383ffff */
.L_x_4948:
[----:B-1----:R-:W-:-:S04]  /*13490*/  IMAD.U32 R11, RZ, RZ, UR26 ;  /* 0x0000001aff0b7e24 */ /* 0x002fc8000f8e00ff */
[----:B------:R1:W2:Y:S03]  /*134a0*/  SYNCS.PHASECHK.TRANS64.TRYWAIT P1, [R11+URZ+0x28c30], R14 ;  /* 0x028c300e0b0075a7 */ /* 0x0002a6000802017f */
[----:B--2---:R-:W-:Y:S05]  /*134b0*/  @!P1 NANOSLEEP.SYNCS 0x989680 ;  /* 0x009896800000995d */ /* 0x004fea0003900000 */
[----:B------:R-:W2:Y:S02]  /*134c0*/  @!P1 SYNCS.PHASECHK.TRANS64 P1, [R11+URZ+0x28c30], R14 ;  /* 0x028c300e0b0095a7 */ /* 0x000ea4000802007f */
[----:B--2---:R-:W-:Y:S05]  /*134d0*/  @!P1 BRA `(.L_x_4948) ;  /* 0xfffffffc00ec9947 */ /* 0x004fea000383ffff */
[----:B------:R-:W-:Y:S05]  /*134e0*/  BRA `(.L_x_4947) ;  /* 0xffffff54000c7947 */ /* 0x000fea000383ffff */
.L_x_4953:
[----:B---3--:R-:W-:-:S04]  /*134f0*/  IMAD.U32 R15, RZ, RZ, UR26 ;  /* 0x0000001aff0f7e24 */ /* 0x008fc8000f8e00ff */
[----:B------:R3:W4:Y:S03]  /*13500*/  SYNCS.PHASECHK.TRANS64.TRYWAIT P1, [R15+URZ+0x28c50], R14 ;  /* 0x028c500e0f0075a7 */ /* 0x000726000802017f */
[----:B----4-:R-:W-:Y:S05]  /*13510*/  @!P1 NANOSLEEP.SYNCS 0x989680 ;  /* 0x009896800000995d */ /* 0x010fea0003900000 */
[----:B------:R-:W4:Y:S02]  /*13520*/  @!P1 SYNCS.PHASECHK.TRANS64 P1, [R15+URZ+0x28c50], R14 ;  /* 0x028c500e0f0095a7 */ /* 0x000f24000802007f */
[----:B----4-:R-:W-:Y:S05]  /*13530*/  @!P1 BRA `(.L_x_4953) ;  /* 0xfffffffc00ec9947 */ /* 0x010fea000383ffff */
[----:B------:R-:W-:Y:S05]  /*13540*/  BRA `(.L_x_4952) ;  /* 0xffffff6800287947 */ /* 0x000fea000383ffff */
.L_x_4960:
[----:B--2---:R-:W-:-:S04]  /*13550*/  IMAD.U32 R12, RZ, RZ, UR25 ;  /* 0x00000019ff0c7e24 */ /* 0x004fc8000f8e00ff */
[----:B------:R2:W4:Y:S03]  /*13560*/  SYNCS.PHASECHK.TRANS64.TRYWAIT P0, [R12+URZ+0x28c30], R13 ;  /* 0x028c300d0c0075a7 */ /* 0x000526000800017f */
[----:B----4-:R-:W-:Y:S05]  /*13570*/  @!P0 NANOSLEEP.SYNCS 0x989680 ;  /* 0x009896800000895d */ /* 0x010fea0003900000 */
[----:B------:R-:W4:Y:S02]  /*13580*/  @!P0 SYNCS.PHASECHK.TRANS64 P0, [R12+URZ+0x28c30], R13 ;  /* 0x028c300d0c0085a7 */ /* 0x000f24000800007f */
[----:B----4-:R-:W-:Y:S05]  /*13590*/  @!P0 BRA `(.L_x_4960) ;  /* 0xfffffffc00ec8947 */ /* 0x010fea000383ffff */
[----:B------:R-:W-:Y:S05]  /*135a0*/  BRA `(.L_x_4959) ;  /* 0xffffff6c00207947 */ /* 0x000fea000383ffff */
.L_x_4973:
[----:B-1----:R-:W-:-:S04]  /*135b0*/  MOV R14, UR25 ;  /* 0x00000019000e7c02 */ /* 0x002fc80008000f00 */
[----:B------:R1:W2:Y:S03]  /*135c0*/  SYNCS.PHASECHK.TRANS64.TRYWAIT P0, [R14+URZ+0x28c50], R13 ;  /* 0x028c500d0e0075a7 */ /* 0x0002a6000800017f */
[----:B--2---:R-:W-:Y:S05]  /*135d0*/  @!P0 NANOSLEEP.SYNCS 0x989680 ;  /* 0x009896800000895d */ /* 0x004fea0003900000 */
[----:B------:R-:W2:Y:S02]  /*135e0*/  @!P0 SYNCS.PHASECHK.TRANS64 P0, [R14+URZ+0x28c50], R13 ;  /* 0x028c500d0e0085a7 */ /* 0x000ea4000800007f */
[----:B--2---:R-:W-:Y:S05]  /*135f0*/  @!P0 BRA `(.L_x_4973) ;  /* 0xfffffffc00ec8947 */ /* 0x004fea000383ffff */
[----:B------:R-:W-:Y:S05]  /*13600*/  BRA `(.L_x_4972) ;  /* 0xffffff8800f07947 */ /* 0x000fea000383ffff */
.L_x_4993:
[----:B------:R-:W-:Y:S01]  /*13610*/  IMAD.MOV.U32 R13, RZ, RZ, R23 ;  /* 0x000000ffff0d7224 */ /* 0x000fe200078e0017 */
[----:B------:R-:W-:Y:S01]  /*13620*/  MOV R15, 0xffffffff ;  /* 0xffffffff000f7802 */ /* 0x000fe20000000f00 */
[----:B------:R-:W-:Y:S02]  /*13630*/  IMAD.MOV.U32 R12, RZ, RZ, RZ ;  /* 0x000000ffff0c7224 */ /* 0x000fe400078e00ff */
[----:B------:R-:W-:-:S07]  /*13640*/  IMAD.MOV.U32 R11, RZ, RZ, 0x1f ;  /* 0x0000001fff0b7424 */ /* 0x000fce00078e00ff */
[----:B------:R-:W-:Y:S05]  /*13650*/  WARPSYNC.COLLECTIVE R15, `(.L_x_5034) ;  /* 0x000000000f087348 */ /* 0x000fea0003c00000 */
[----:B------:R0:W1:Y:S02]  /*13660*/  SHFL.IDX P6, R14, R13, R12, R11 ;  /* 0x0000000c0d0e7389 */ /* 0x00006400000c000b */
[----:B01----:R-:W-:Y:S01]  /*13670*/  ENDCOLLECTIVE ;  /* 0x000000000000791b */ /* 0x003fe20003800000 */
.L_x_5034:
[----:B------:R-:W-:Y:S05]  /*13680*/  BRA `(.L_x_5035) ;  /* 0xffffffd000c47947 */ /* 0x000fea000383ffff */
.L_x_4995:
[----:B0-----:R-:W-:-:S04]  /*13690*/  IMAD.U32 R3, RZ, RZ, UR46 ;  /* 0x0000002eff037e24 */ /* 0x001fc8000f8e00ff */
[----:B------:R0:W1:Y:S03]  /*136a0*/  SYNCS.PHASECHK.TRANS64.TRYWAIT P0, [R3+URZ+0x28c40], R0 ;  /* 0x028c4000030075a7 */ /* 0x000066000800017f */
[----:B-1----:R-:W-:Y:S05]  /*136b0*/  @!P0 NANOSLEEP.SYNCS 0x989680 ;  /* 0x009896800000895d */ /* 0x002fea0003900000 */
[----:B------:R-:W1:Y:S02]  /*136c0*/  @!P0 SYNCS.PHASECHK.TRANS64 P0, [R3+URZ+0x28c40], R0 ;  /* 0x028c4000030085a7 */ /* 0x000e64000800007f */
[----:B-1----:R-:W-:Y:S05]  /*136d0*/  @!P0 BRA `(.L_x_4995) ;  /* 0xfffffffc00ec8947 */ /* 0x002fea000383ffff */
[----:B------:R-:W-:Y:S05]  /*136e0*/  BRA `(.L_x_5036) ;  /* 0xffffffd000f47947 */ /* 0x000fea000383ffff */
.L_x_4996:
        /* <DEDUP_REMOVED lines=8> */
.L_x_5038:
[----:B------:R-:W-:Y:S05]  /*13770*/  BSYNC B0 ;  /* 0x0000000000007941 */ /* 0x000fea0003800000 */
.L_x_5037:
[----:B------:R-:W-:Y:S01]  /*13780*/  IMAD.MOV.U32 R13, RZ, RZ, R0 ;  /* 0x000000ffff0d7224 */ /* 0x000fe200078e0000 */
[----:B------:R-:W-:Y:S01]  /*13790*/  MOV R12, RZ ;  /* 0x000000ff000c7202 */ /* 0x000fe20000000f00 */
[----:B------:R-:W-:Y:S01]  /*137a0*/  IMAD.MOV.U32 R11, RZ, RZ, 0x181f ;  /* 0x0000181fff0b7424 */ /* 0x000fe200078e00ff */
[----:B------:R-:W-:Y:S01]  /*137b0*/  @P0 LEA R7, R30, UR46, 0x1 ;  /* 0x0000002e1e070c11 */ /* 0x000fe2000f8e08ff */
[----:B------:R-:W-:Y:S02]  /*137c0*/  IMAD.MOV.U32 R15, RZ, RZ, -0x1 ;  /* 0xffffffffff0f7424 */ /* 0x000fe400078e00ff */
[----:B------:R-:W-:-:S07]  /*137d0*/  IMAD.MOV.U32 R2, RZ, RZ, R14 ;  /* 0x000000ffff027224 */ /* 0x000fce00078e000e */
[----:B------:R-:W-:Y:S05]  /*137e0*/  WARPSYNC.COLLECTIVE R15, `(.L_x_5039) ;  /* 0x000000000f087348 */ /* 0x000fea0003c00000 */
[----:B------:R0:W1:Y:S02]  /*137f0*/  SHFL.IDX P6, R14, R13, R12, R11 ;  /* 0x0000000c0d0e7389 */ /* 0x00006400000c000b */
[----:B01----:R-:W-:Y:S01]  /*13800*/  ENDCOLLECTIVE ;  /* 0x000000000000791b */ /* 0x003fe20003800000 */
.L_x_5039:
        /* <DEDUP_REMOVED lines=8> */
.L_x_5040:
        /* <DEDUP_REMOVED lines=11> */
.L_x_5041:
[----:B------:R-:W-:Y:S02]  /*13940*/  IMAD.MOV.U32 R13, RZ, RZ, R5 ;  /* 0x000000ffff0d7224 */ /* 0x000fe400078e0005 */
[----:B------:R-:W-:Y:S01]  /*13950*/  IMAD.MOV.U32 R12, RZ, RZ, 0x2 ;  /* 0x00000002ff0c7424 */ /* 0x000fe200078e00ff */
[----:B------:R-:W-:-:S13]  /*13960*/  @P0 LEA R2, P1, R22, R14, 0x1 ;  /* 0x0000000e16020211 */ /* 0x000fda00078208ff */
[----:B------:R-:W-:Y:S05]  /*13970*/  WARPSYNC.COLLECTIVE R15, `(.L_x_5042) ;  /* 0x000000000f087348 */ /* 0x000fea0003c00000 */
[----:B------:R0:W1:Y:S02]  /*13980*/  SHFL.IDX P6, R14, R13, R12, R11 ;  /* 0x0000000c0d0e7389 */ /* 0x00006400000c000b */
[----:B01----:R-:W-:Y:S01]  /*13990*/  ENDCOLLECTIVE ;  /* 0x000000000000791b */ /* 0x003fe20003800000 */
.L_x_5042:
[----:B------:R-:W-:-:S05]  /*139a0*/  @P0 IMAD.X R3, RZ, RZ, R4, P1 ;  /* 0x000000ffff030224 */ /* 0x000fca00008e0604 */
        /* <DEDUP_REMOVED lines=11> */
.L_x_5043:
[----:B------:R-:W-:Y:S01]  /*13a60*/  IMAD.MOV.U32 R13, RZ, RZ, R5 ;  /* 0x000000ffff0d7224 */ /* 0x000fe200078e0005 */
[----:B------:R-:W-:Y:S02]  /*13a70*/  MOV R12, 0x3 ;  /* 0x00000003000c7802 */ /* 0x000fe40000000f00 */
[----:B------:R-:W-:-:S13]  /*13a80*/  @P0 LEA R2, P1, R22, R14, 0x1 ;  /* 0x0000000e16020211 */ /* 0x000fda00078208ff */
[----:B------:R-:W-:Y:S05]  /*13a90*/  WARPSYNC.COLLECTIVE R15, `(.L_x_5044) ;  /* 0x000000000f087348 */ /* 0x000fea0003c00000 */
[----:B------:R0:W1:Y:S02]  /*13aa0*/  SHFL.IDX P6, R14, R13, R12, R11 ;  /* 0x0000000c0d0e7389 */ /* 0x00006400000c000b */
[----:B01----:R-:W-:Y:S01]  /*13ab0*/  ENDCOLLECTIVE ;  /* 0x000000000000791b */ /* 0x003fe20003800000 */
.L_x_5044:
        /* <DEDUP_REMOVED lines=10> */
.L_x_5045:
[----:B------:R-:W-:Y:S05]  /*13b60*/  BRA `(.L_x_5046) ;  /* 0xffffffd000b87947 */ /* 0x000fea000383ffff */
.L_x_4999:
[----:B------:R-:W-:Y:S01]  /*13b70*/  IMAD.MOV.U32 R13, RZ, RZ, R5 ;  /* 0x000000ffff0d7224 */ /* 0x000fe200078e0005 */
[----:B------:R-:W-:Y:S01]  /*13b80*/  MOV R12, RZ ;  /* 0x000000ff000c7202 */ /* 0x000fe20000000f00 */
[----:B------:R-:W-:Y:S02]  /*13b90*/  IMAD.MOV.U32 R11, RZ, RZ, 0x181f ;  /* 0x0000181fff0b7424 */ /* 0x000fe400078e00ff */
[----:B------:R-:W-:Y:S02]  /*13ba0*/  IMAD.MOV.U32 R15, RZ, RZ, -0x1 ;  /* 0xffffffffff0f7424 */ /* 0x000fe400078e00ff */
[----:B------:R-:W-:-:S07]  /*13bb0*/  VIADD R7, R35, UR41 ;  /* 0x0000002923077c36 */ /* 0x000fce0008000000 */
[----:B------:R-:W-:Y:S05]  /*13bc0*/  WARPSYNC.COLLECTIVE R15, `(.L_x_5047) ;  /* 0x000000000f087348 */ /* 0x000fea0003c00000 */
[----:B------:R0:W1:Y:S02]  /*13bd0*/  SHFL.IDX P6, R14, R13, R12, R11 ;  /* 0x0000000c0d0e7389 */ /* 0x00006400000c000b */
[----:B01----:R-:W-:Y:S01]  /*13be0*/  ENDCOLLECTIVE ;  /* 0x000000000000791b */ /* 0x003fe20003800000 */
.L_x_5047:
[----:B------:R-:W-:Y:S01]  /*13bf0*/  MOV R13, R4 ;  /* 0x00000004000d7202 */ /* 0x000fe20000000f00 */
[----:B------:R-:W-:-:S07]  /*13c00*/  IMAD.MOV.U32 R2, RZ, RZ, R14 ;  /* 0x000000ffff027224 */ /* 0x000fce00078e000e */
[----:B------:R-:W-:Y:S05]  /*13c10*/  WARPSYNC.COLLECTIVE R15, `(.L_x_5048) ;  /* 0x000000000f087348 */ /* 0x000fea0003c00000 */
[----:B------:R0:W1:Y:S02]  /*13c20*/  SHFL.IDX P6, R14, R13, R12, R11 ;  /* 0x0000000c0d0e7389 */ /* 0x00006400000c000b */
[----:B01----:R-:W-:Y:S01]  /*13c30*/  ENDCOLLECTIVE ;  /* 0x000000000000791b */ /* 0x003fe20003800000 */
.L_x_5048:
[----:B------:R-:W-:Y:S02]  /*13c40*/  ULDC UR4, c[0x0][0x288] ;  /* 0x0000a20000047ab9 */ /* 0x000fe40000000800 */
[----:B------:R-:W-:-:S05]  /*13c50*/  IMAD R0, R0, UR4, RZ ;  /* 0x0000000400007c24 */ /* 0x000fca000f8e02ff */
[C---:B------:R-:W-:Y:S02]  /*13c60*/  ISETP.GE.AND P0, PT, R7.reuse, R0, PT ;  /* 0x000000000700720c */ /* 0x040fe40003f06270 */
[----:B------:R-:W-:Y:S01]  /*13c70*/  IADD3 R11, R7, 0x10, RZ ;  /* 0x00000010070b7810 */ /* 0x000fe20007ffe0ff */
[----:B------:R-:W-:Y:S02]  /*13c80*/  IMAD.MOV.U32 R13, RZ, RZ, R5 ;  /* 0x000000ffff0d7224 */ /* 0x000fe400078e0005 */
[----:B------:R-:W-:-:S08]  /*13c90*/  IMAD.MOV.U32 R12, RZ, RZ, 0x1 ;  /* 0x00000001ff0c7424 */ /* 0x000fd000078e00ff */
[----:B------:R-:W-:Y:S02]  /*13ca0*/  @!P0 LEA R9, R30, UR46, 0x1 ;  /* 0x0000002e1e098c11 */ /* 0x000fe4000f8e08ff */
[----:B------:R-:W-:-:S05]  /*13cb0*/  @!P0 LEA R14, P2, R22, R14, 0x1 ;  /* 0x0000000e160e8211 */ /* 0x000fca00078408ff */
[----:B------:R-:W-:Y:S02]  /*13cc0*/  @!P0 IMAD.X R3, RZ, RZ, R2, P2 ;  /* 0x000000ffff038224 */ /* 0x000fe400010e0602 */
[----:B------:R-:W-:-:S05]  /*13cd0*/  @!P0 IMAD.MOV.U32 R2, RZ, RZ, R14 ;  /* 0x000000ffff028224 */ /* 0x000fca00078e000e */
[----:B------:R-:W-:Y:S01]  /*13ce0*/  @!PT LDS RZ, [RZ] ;  /* 0x00000000fffff984 */ /* 0x000fe20000000800 */
[----:B------:R-:W-:Y:S01]  /*13cf0*/  @!PT LDS RZ, [RZ] ;  /* 0x00000000fffff984 */ /* 0x000fe20000000800 */
[----:B------:R-:W-:Y:S01]  /*13d00*/  @!PT LDS RZ, [RZ] ;  /* 0x00000000fffff984 */ /* 0x000fe20000000800 */
[----:B------:R0:W-:Y:S01]  /*13d10*/  @!P0 LDGSTS.E.BYPASS.LTC128B.128 [R9+0x20400], desc[UR36][R2.64], !P1 ;  /* 0x2040000002098fae */ /* 0x0001e2000c901d64 */
[----:B------:R-:W-:Y:S01]  /*13d20*/  ISETP.GE.AND P0, PT, R11, R0, PT ;  /* 0x000000000b00720c */ /* 0x000fe20003f06270 */
[----:B------:R-:W-:-:S12]  /*13d30*/  IMAD.MOV.U32 R11, RZ, RZ, 0x181f ;  /* 0x0000181fff0b7424 */ /* 0x000fd800078e00ff */
[----:B0-----:R-:W-:Y:S05]  /*13d40*/  WARPSYNC.COLLECTIVE R15, `(.L_x_5049) ;  /* 0x000000000f087348 */ /* 0x001fea0003c00000 */
[----:B------:R1:W2:Y:S02]  /*13d50*/  SHFL.IDX P6, R14, R13, R12, R11 ;  /* 0x0000000c0d0e7389 */ /* 0x0002a400000c000b */
[----:B012---:R-:W-:Y:S01]  /*13d60*/  ENDCOLLECTIVE ;  /* 0x000000000000791b */ /* 0x007fe20003800000 */
.L_x_5049:
[----:B------:R-:W-:Y:S01]  /*13d70*/  VIADD R9, R7, 0x20 ;  /* 0x0000002007097836 */ /* 0x000fe20000000000 */
[----:B------:R-:W-:Y:S01]  /*13d80*/  @!P0 LEA R21, R30, UR46, 0x1 ;  /* 0x0000002e1e158c11 */ /* 0x000fe2000f8e08ff */
[----:B------:R-:W-:Y:S01]  /*13d90*/  IMAD.MOV.U32 R13, RZ, RZ, R4 ;  /* 0x000000ffff0d7224 */ /* 0x000fe200078e0004 */
[----:B------:R-:W-:-:S07]  /*13da0*/  MOV R6, R14 ;  /* 0x0000000e00067202 */ /* 0x000fce0000000f00 */
[----:B------:R-:W-:Y:S05]  /*13db0*/  WARPSYNC.COLLECTIVE R15, `(.L_x_5050) ;  /* 0x000000000f087348 */ /* 0x000fea0003c00000 */
[----:B------:R0:W1:Y:S02]  /*13dc0*/  SHFL.IDX P6, R14, R13, R12, R11 ;  /* 0x0000000c0d0e7389 */ /* 0x00006400000c000b */
[----:B01----:R-:W-:Y:S01]  /*13dd0*/  ENDCOLLECTIVE ;  /* 0x000000000000791b */ /* 0x003fe20003800000 */
.L_x_5050:
[----:B------:R-:W-:Y:S01]  /*13de0*/  MOV R13, R5 ;  /* 0x00000005000d7202 */ /* 0x000fe20000000f00 */
[----:B------:R-:W-:Y:S01]  /*13df0*/  IMAD.MOV.U32 R12, RZ, RZ, 0x2 ;  /* 0x00000002ff0c7424 */ /* 0x000fe200078e00ff */
[----:B------:R-:W-:-:S13]  /*13e00*/  @!P0 LEA R2, P2, R22, R14, 0x1 ;  /* 0x0000000e16028211 */ /* 0x000fda00078408ff */
[----:B------:R-:W-:Y:S05]  /*13e10*/  WARPSYNC.COLLECTIVE R15, `(.L_x_5051) ;  /* 0x000000000f087348 */ /* 0x000fea0003c00000 */
[----:B------:R0:W1:Y:S02]  /*13e20*/  SHFL.IDX P6, R14, R13, R12, R11 ;  /* 0x0000000c0d0e7389 */ /* 0x00006400000c000b */
[----:B01----:R-:W-:Y:S01]  /*13e30*/  ENDCOLLECTIVE ;  /* 0x000000000000791b */ /* 0x003fe20003800000 */
.L_x_5051:
[----:B------:R-:W-:-:S05]  /*13e40*/  @!P0 IMAD.X R3, RZ, RZ, R6, P2 ;  /* 0x000000ffff038224 */ /* 0x000fca00010e0606 */
[----:B------:R-:W-:Y:S01]  /*13e50*/  @!PT LDS RZ, [RZ] ;  /* 0x00000000fffff984 */ /* 0x000fe20000000800 */
[----:B------:R-:W-:Y:S01]  /*13e60*/  @!PT LDS RZ, [RZ] ;  /* 0x00000000fffff984 */ /* 0x000fe20000000800 */
[----:B------:R-:W-:Y:S01]  /*13e70*/  @!PT LDS RZ, [RZ] ;  /* 0x00000000fffff984 */ /* 0x000fe20000000800 */
[----:B------:R0:W-:Y:S01]  /*13e80*/  @!P0 LDGSTS.E.BYPASS.LTC128B.128 [R21+0x20c00], desc[UR36][R2.64], !P1 ;  /* 0x20c0000002158fae */ /* 0x0001e2000c901d64 */
[----:B------:R-:W-:Y:S01]  /*13e90*/  ISETP.GE.AND P0, PT, R9, R0, PT ;  /* 0x000000000900720c */ /* 0x000fe20003f06270 */
[----:B------:R-:W-:-:S12]  /*13ea0*/  IMAD.MOV.U32 R13, RZ, RZ, R4 ;  /* 0x000000ffff0d7224 */ /* 0x000fd800078e0004 */
[----:B------:R-:W-:Y:S01]  /*13eb0*/  @!P0 LEA R9, R30, UR46, 0x1 ;  /* 0x0000002e1e098c11 */ /* 0x000fe2000f8e08ff */
[----:B0-----:R-:W-:-:S07]  /*13ec0*/  IMAD.MOV.U32 R6, RZ, RZ, R14 ;  /* 0x000000ffff067224 */ /* 0x001fce00078e000e */
[----:B------:R-:W-:Y:S05]  /*13ed0*/  WARPSYNC.COLLECTIVE R15, `(.L_x_5052) ;  /* 0x000000000f087348 */ /* 0x000fea0003c00000 */
[----:B------:R0:W1:Y:S02]  /*13ee0*/  SHFL.IDX P6, R14, R13, R12, R11 ;  /* 0x0000000c0d0e7389 */ /* 0x00006400000c000b */
[----:B01----:R-:W-:Y:S01]  /*13ef0*/  ENDCOLLECTIVE ;  /* 0x000000000000791b */ /* 0x003fe20003800000 */
.L_x_5052:
[----:B------:R-:W-:Y:S02]  /*13f00*/  IMAD.MOV.U32 R13, RZ, RZ, R5 ;  /* 0x000000ffff0d7224 */ /* 0x000fe400078e0005 */
[----:B------:R-:W-:Y:S01]  /*13f10*/  IMAD.MOV.U32 R12, RZ, RZ, 0x3 ;  /* 0x00000003ff0c7424 */ /* 0x000fe200078e00ff */
[----:B------:R-:W-:-:S13]  /*13f20*/  @!P0 LEA R2, P2, R22, R14, 0x1 ;  /* 0x0000000e16028211 */ /* 0x000fda00078408ff */
[----:B------:R-:W-:Y:S05]  /*13f30*/  WARPSYNC.COLLECTIVE R15, `(.L_x_5053) ;  /* 0x000000000f087348 */ /* 0x000fea0003c00000 */
[----:B------:R0:W1:Y:S02]  /*13f40*/  SHFL.IDX P6, R14, R13, R12, R11 ;  /* 0x0000000c0d0e7389 */ /* 0x00006400000c000b */
[----:B01----:R-:W-:Y:S01]  /*13f50*/  ENDCOLLECTIVE ;  /* 0x000000000000791b */ /* 0x003fe20003800000 */
.L_x_5053:
[----:B------:R-:W-:-:S05]  /*13f60*/  @!P0 IADD3.X R3, RZ, R6, RZ, P2, !PT ;  /* 0x00000006ff038210 */ /* 0x000fca00017fe4ff */
        /* <DEDUP_REMOVED lines=9> */
.L_x_5054:
[----:B------:R-:W-:Y:S05]  /*14000*/  BRA `(.L_x_5055) ;  /* 0xffffffd4005c7947 */ /* 0x000fea000383ffff */
.L_x_5000:
[----:B0-----:R-:W-:-:S04]  /*14010*/  IMAD.U32 R3, RZ, RZ, UR46 ;  /* 0x0000002eff037e24 */ /* 0x001fc8000f8e00ff */
[----:B------:R0:W1:Y:S03]  /*14020*/  SYNCS.PHASECHK.TRANS64.TRYWAIT P0, [R3+URZ+0x28c20], R0 ;  /* 0x028c2000030075a7 */ /* 0x000066000800017f */
[----:B-1----:R-:W-:Y:S05]  /*14030*/  @!P0 NANOSLEEP.SYNCS 0x989680 ;  /* 0x009896800000895d */ /* 0x002fea0003900000 */
[----:B------:R-:W1:Y:S02]  /*14040*/  @!P0 SYNCS.PHASECHK.TRANS64 P0, [R3+URZ+0x28c20], R0 ;  /* 0x028c2000030085a7 */ /* 0x000e64000800007f */
[----:B-1----:R-:W-:Y:S05]  /*14050*/  @!P0 BRA `(.L_x_5000) ;  /* 0xfffffffc00ec8947 */ /* 0x002fea000383ffff */
[----:B------:R-:W-:Y:S05]  /*14060*/  BRA `(.L_x_5056) ;  /* 0xffffffd4008c7947 */ /* 0x000fea000383ffff */
.L_x_5002:
[----:B0-----:R-:W-:-:S04]  /*14070*/  IMAD.U32 R3, RZ, RZ, UR46 ;  /* 0x0000002eff037e24 */ /* 0x001fc8000f8e00ff */
[----:B------:R0:W1:Y:S03]  /*14080*/  SYNCS.PHASECHK.TRANS64.TRYWAIT P0, [R3+URZ+0x28c60], R0 ;  /* 0x028c6000030075a7 */ /* 0x000066000800017f */
[----:B-1----:R-:W-:Y:S05]  /*14090*/  @!P0 NANOSLEEP.SYNCS 0x989680 ;  /* 0x009896800000895d */ /* 0x002fea0003900000 */
[----:B------:R-:W1:Y:S02]  /*140a0*/  @!P0 SYNCS.PHASECHK.TRANS64 P0, [R3+URZ+0x28c60], R0 ;  /* 0x028c6000030085a7 */ /* 0x000e64000800007f */
[----:B-1----:R-:W-:Y:S05]  /*140b0*/  @!P0 BRA `(.L_x_5002) ;  /* 0xfffffffc00ec8947 */ /* 0x002fea000383ffff */
[----:B------:R-:W-:Y:S05]  /*140c0*/  BRA `(.L_x_5057) ;  /* 0xffffffd400887947 */ /* 0x000fea000383ffff */
.L_x_5003:
        /* <DEDUP_REMOVED lines=8> */
.L_x_5059:
[----:B------:R-:W-:Y:S05]  /*14150*/  BSYNC B0 ;  /* 0x0000000000007941 */ /* 0x000fea0003800000 */
.L_x_5058:
[----:B------:R-:W-:Y:S01]  /*14160*/  MOV R13, R0 ;  /* 0x00000000000d7202 */ /* 0x000fe20000000f00 */
[----:B------:R-:W-:Y:S01]  /*14170*/  IMAD.MOV.U32 R12, RZ, RZ, RZ ;  /* 0x000000ffff0c7224 */ /* 0x000fe200078e00ff */
[----:B------:R-:W-:Y:S01]  /*14180*/  SHF.L.U32 R8, R22, 0x1, RZ ;  /* 0x0000000116087819 */ /* 0x000fe200000006ff */
[----:B------:R-:W-:Y:S01]  /*14190*/  IMAD.MOV.U32 R11, RZ, RZ, 0x181f ;  /* 0x0000181fff0b7424 */ /* 0x000fe200078e00ff */
[----:B------:R-:W-:Y:S01]  /*141a0*/  LOP3.LUT R4, R17, 0x1, RZ, 0xc0, !PT ;  /* 0x0000000111047812 */ /* 0x000fe200078ec0ff */
[----:B------:R-:W-:Y:S01]  /*141b0*/  IMAD.MOV.U32 R15, RZ, RZ, -0x1 ;  /* 0xffffffffff0f7424 */ /* 0x000fe200078e00ff */
[----:B------:R-:W-:Y:S01]  /*141c0*/  LEA R7, R30, UR46, 0x1 ;  /* 0x0000002e1e077c11 */ /* 0x000fe2000f8e08ff */
[----:B------:R-:W-:Y:S01]  /*141d0*/  IMAD.MOV.U32 R3, RZ, RZ, R14 ;  /* 0x000000ffff037224 */ /* 0x000fe200078e000e */
[----:B------:R-:W-:-:S13]  /*141e0*/  ISETP.NE.U32.AND P1, PT, R4, 0x1, PT ;  /* 0x000000010400780c */ /* 0x000fda0003f25070 */
[----:B------:R-:W-:Y:S05]  /*141f0*/  WARPSYNC.COLLECTIVE R15, `(.L_x_5060) ;  /* 0x000000000f087348 */ /* 0x000fea0003c00000 */
[----:B------:R0:W1:Y:S02]  /*14200*/  SHFL.IDX P6, R14, R13, R12, R11 ;  /* 0x0000000c0d0e7389 */ /* 0x00006400000c000b */
[----:B01----:R-:W-:Y:S01]  /*14210*/  ENDCOLLECTIVE ;  /* 0x000000000000791b */ /* 0x003fe20003800000 */
.L_x_5060:
[C---:B------:R-:W-:Y:S02]  /*14220*/  LOP3.LUT P5, RZ, R17.reuse, 0x2, RZ, 0xc0, !PT ;  /* 0x0000000211ff7812 */ /* 0x040fe400078ac0ff */
[C---:B------:R-:W-:Y:S02]  /*14230*/  LOP3.LUT P4, RZ, R17.reuse, 0x4, RZ, 0xc0, !PT ;  /* 0x0000000411ff7812 */ /* 0x040fe4000788c0ff */
[C---:B------:R-:W-:Y:S02]  /*14240*/  LOP3.LUT P3, RZ, R17.reuse, 0x8, RZ, 0xc0, !PT ;  /* 0x0000000811ff7812 */ /* 0x040fe4000786c0ff */
[C---:B------:R-:W-:Y:S02]  /*14250*/  LOP3.LUT P2, RZ, R17.reuse, 0x10, RZ, 0xc0, !PT ;  /* 0x0000001011ff7812 */ /* 0x040fe4000784c0ff */
[----:B------:R-:W-:Y:S02]  /*14260*/  LOP3.LUT R16, R16, 0xfffffeff, RZ, 0xc0, !PT ;  /* 0xfffffeff10107812 */ /* 0x000fe400078ec0ff */
[----:B------:R-:W-:-:S02]  /*14270*/  PRMT R4, R17, 0x8880, RZ ;  /* 0x0000888011047816 */ /* 0x000fc400000000ff */
[----:B------:R-:W-:Y:S01]  /*14280*/  @P1 LOP3.LUT R16, R16, 0x100, RZ, 0xfc, !PT ;  /* 0x0000010010101812 */ /* 0x000fe200078efcff */
[----:B------:R-:W-:Y:S02]  /*14290*/  IMAD.MOV.U32 R13, RZ, RZ, R6 ;  /* 0x000000ffff0d7224 */ /* 0x000fe400078e0006 */
[----:B------:R-:W-:Y:S01]  /*142a0*/  IMAD.MOV.U32 R12, RZ, RZ, 0x1 ;  /* 0x00000001ff0c7424 */ /* 0x000fe200078e00ff */
        /* <DEDUP_REMOVED lines=22> */
[----:B------:R-:W-:Y:S02]  /*14410*/  ISETP.GT.AND P6, PT, R4, -0x1, PT ;  /* 0xffffffff0400780c */ /* 0x000fe40003fc4270 */
[----:B------:R-:W-:-:S11]  /*14420*/  MOV R4, RZ ;  /* 0x000000ff00047202 */ /* 0x000fd60000000f00 */
[----:B------:R-:W-:Y:S02]  /*14430*/  @P6 LOP3.LUT R16, R16, 0x200, RZ, 0xfc, !PT ;  /* 0x0000020010106812 */ /* 0x000fe400078efcff */
[----:B------:R-:W-:-:S13]  /*14440*/  ISETP.LT.OR P6, PT, R18, 0x1, P6 ;  /* 0x000000011200780c */ /* 0x000fda00037c1670 */
[----:B------:R0:W-:Y:S02]  /*14450*/  LDGSTS.E.BYPASS.LTC128B.128 [R7+0xe400], desc[UR36][R2.64+0x380], !P6 ;  /* 0x0e40038002077fae */ /* 0x0001e4000f101d64 */
[----:B0-----:R-:W-:Y:S05]  /*14460*/  WARPSYNC.COLLECTIVE R15, `(.L_x_5061) ;  /* 0x000000000f087348 */ /* 0x001fea0003c00000 */
[----:B------:R1:W2:Y:S02]  /*14470*/  SHFL.IDX P6, R14, R13, R12, R11 ;  /* 0x0000000c0d0e7389 */ /* 0x0002a400000c000b */
[----:B012---:R-:W-:Y:S01]  /*14480*/  ENDCOLLECTIVE ;  /* 0x000000000000791b */ /* 0x007fe20003800000 */
.L_x_5061:
[----:B------:R-:W-:Y:S01]  /*14490*/  IMAD.MOV.U32 R13, RZ, RZ, R0 ;  /* 0x000000ffff0d7224 */ /* 0x000fe200078e0000 */
[----:B------:R-:W-:-:S07]  /*144a0*/  MOV R5, R14 ;  /* 0x0000000e00057202 */ /* 0x000fce0000000f00 */
[----:B------:R-:W-:Y:S05]  /*144b0*/  WARPSYNC.COLLECTIVE R15, `(.L_x_5062) ;  /* 0x000000000f087348 */ /* 0x000fea0003c00000 */
[----:B------:R0:W1:Y:S02]  /*144c0*/  SHFL.IDX P6, R14, R13, R12, R11 ;  /* 0x0000000c0d0e7389 */ /* 0x00006400000c000b */
[----:B01----:R-:W-:Y:S01]  /*144d0*/  ENDCOLLECTIVE ;  /* 0x000000000000791b */ /* 0x003fe20003800000 */
.L_x_5062:
[----:B------:R-:W-:Y:S01]  /*144e0*/  IMAD.MOV.U32 R13, RZ, RZ, R6 ;  /* 0x000000ffff0d7224 */ /* 0x000fe200078e0006 */
[----:B------:R-:W-:Y:S02]  /*144f0*/  MOV R12, 0x2 ;  /* 0x00000002000c7802 */ /* 0x000fe40000000f00 */
        /* <DEDUP_REMOVED lines=26> */
.L_x_5063:
[----:B------:R-:W-:Y:S02]  /*146a0*/  IMAD.MOV.U32 R13, RZ, RZ, R0 ;  /* 0x000000ffff0d7224 */ /* 0x000fe400078e0000 */
[----:B------:R-:W-:-:S07]  /*146b0*/  IMAD.MOV.U32 R9, RZ, RZ, R14 ;  /* 0x000000ffff097224 */ /* 0x000fce00078e000e */
[----:B------:R-:W-:Y:S05]  /*146c0*/  WARPSYNC.COLLECTIVE R15, `(.L_x_5064) ;  /* 0x000000000f087348 */ /* 0x000fea0003c00000 */
[----:B------:R0:W1:Y:S02]  /*146d0*/  SHFL.IDX P6, R14, R13, R12, R11 ;  /* 0x0000000c0d0e7389 */ /* 0x00006400000c000b */
[----:B01----:R-:W-:Y:S01]  /*146e0*/  ENDCOLLECTIVE ;  /* 0x000000000000791b */ /* 0x003fe20003800000 */
.L_x_5064:
        /* <DEDUP_REMOVED lines=28> */
.L_x_5065:
[----:B------:R-:W-:Y:S02]  /*148b0*/  IMAD.MOV.U32 R13, RZ, RZ, R0 ;  /* 0x000000ffff0d7224 */ /* 0x000fe400078e0000 */
[----:B------:R-:W-:-:S07]  /*148c0*/  IMAD.MOV.U32 R6, RZ, RZ, R14 ;  /* 0x000000ffff067224 */ /* 0x000fce00078e000e */
[----:B------:R-:W-:Y:S05]  /*148d0*/  WARPSYNC.COLLECTIVE R15, `(.L_x_5066) ;  /* 0x000000000f087348 */ /* 0x000fea0003c00000 */
[----:B------:R0:W1:Y:S02]  /*148e0*/  SHFL.IDX P6, R14, R13, R12, R11 ;  /* 0x0000000c0d0e7389 */ /* 0x00006400000c000b */
[----:B01----:R-:W-:Y:S01]  /*148f0*/  ENDCOLLECTIVE ;  /* 0x000000000000791b */ /* 0x003fe20003800000 */
.L_x_5066:
[----:B------:R-:W-:Y:S05]  /*14900*/  BRA `(.L_x_5067) ;  /* 0xffffffd4001c7947 */ /* 0x000fea000383ffff */
.L_x_5010:
[----:B-1----:R1:W2:Y:S02]  /*14910*/  SYNCS.PHASECHK.TRANS64.TRYWAIT P0, [R10+URZ+0x28c40], R20 ;  /* 0x028c40140a0075a7 */ /* 0x0022a4000800017f */
[----:B--2---:R-:W-:Y:S05]  /*14920*/  @!P0 NANOSLEEP.SYNCS 0x989680 ;  /* 0x009896800000895d */ /* 0x004fea0003900000 */
[----:B------:R-:W2:Y:S02]  /*14930*/  @!P0 SYNCS.PHASECHK.TRANS64 P0, [R10+URZ+0x28c40], R20 ;  /* 0x028c40140a0085a7 */ /* 0x000ea4000800007f */
[----:B--2---:R-:W-:Y:S05]  /*14940*/  @!P0 BRA `(.L_x_5010) ;  /* 0xfffffffc00f08947 */ /* 0x004fea000383ffff */
[----:B------:R-:W-:Y:S05]  /*14950*/  BRA `(.L_x_5068) ;  /* 0xffffffd800587947 */ /* 0x000fea000383ffff */
.L_x_5011:
[----:B------:R-:W-:Y:S01]  /*14960*/  BSSY B1, `(.L_x_5069) ;  /* 0x0000008000017945 */ /* 0x000fe20003800000 */
[----:B------:R-:W-:Y:S01]  /*14970*/  IMAD.MOV.U32 R13, RZ, RZ, R29 ;  /* 0x000000ffff0d7224 */ /* 0x000fe200078e001d */
[----:B------:R-:W-:Y:S01]  /*14980*/  MOV R15, 0xffffffff ;  /* 0xffffffff000f7802 */ /* 0x000fe20000000f00 */
[----:B------:R-:W-:Y:S02]  /*14990*/  IMAD.MOV.U32 R12, RZ, RZ, RZ ;  /* 0x000000ffff0c7224 */ /* 0x000fe400078e00ff */
[----:B------:R-:W-:-:S07]  /*149a0*/  IMAD.MOV.U32 R11, RZ, RZ, 0x181f ;  /* 0x0000181fff0b7424 */ /* 0x000fce00078e00ff */
[----:B-1----:R-:W-:Y:S05]  /*149b0*/  WARPSYNC.COLLECTIVE R15, `(.L_x_5070) ;  /* 0x000000000f087348 */ /* 0x002fea0003c00000 */
[----:B------:R0:W2:Y:S02]  /*149c0*/  SHFL.IDX P6, R14, R13, R12, R11 ;  /* 0x0000000c0d0e7389 */ /* 0x0000a400000c000b */
[----:B012---:R-:W-:Y:S01]  /*149d0*/  ENDCOLLECTIVE ;  /* 0x000000000000791b */ /* 0x007fe20003800000 */
.L_x_5070:
[----:B------:R-:W-:Y:S05]  /*149e0*/  BSYNC B1 ;  /* 0x0000000000017941 */ /* 0x000fea0003800000 */
.L_x_5069:
[----:B------:R-:W-:Y:S01]  /*149f0*/  IMAD.MOV.U32 R13, RZ, RZ, R26 ;  /* 0x000000ffff0d7224 */ /* 0x000fe200078e001a */
[----:B------:R-:W-:Y:S01]  /*14a00*/  MOV R11, 0x181f ;  /* 0x0000181f000b7802 */ /* 0x000fe20000000f00 */
[----:B------:R-:W-:Y:S01]  /*14a10*/  IMAD.MOV.U32 R12, RZ, RZ, RZ ;  /* 0x000000ffff0c7224 */ /* 0x000fe200078e00ff */
[----:B------:R-:W-:Y:S01]  /*14a20*/  LEA R27, R17, UR46, 0x1 ;  /* 0x0000002e111b7c11 */ /* 0x000fe2000f8e08ff */
[----:B------:R-:W-:Y:S02]  /*14a30*/  IMAD.MOV.U32 R15, RZ, RZ, -0x1 ;  /* 0xffffffffff0f7424 */ /* 0x000fe400078e00ff */
[----:B------:R-:W-:-:S07]  /*14a40*/  IMAD.MOV.U32 R3, RZ, RZ, R14 ;  /* 0x000000ffff037224 */ /* 0x000fce00078e000e */
[----:B------:R-:W-:Y:S05]  /*14a50*/  WARPSYNC.COLLECTIVE R15, `(.L_x_5071) ;  /* 0x000000000f087348 */ /* 0x000fea0003c00000 */
[----:B------:R0:W1:Y:S02]  /*14a60*/  SHFL.IDX P6, R14, R13, R12, R11 ;  /* 0x0000000c0d0e7389 */ /* 0x00006400000c000b */
[----:B01----:R-:W-:Y:S01]  /*14a70*/  ENDCOLLECTIVE ;  /* 0x000000000000791b */ /* 0x003fe20003800000 */
.L_x_5071:
[----:B------:R-:W-:Y:S01]  /*14a80*/  IMAD.MOV.U32 R13, RZ, RZ, R29 ;  /* 0x000000ffff0d7224 */ /* 0x000fe200078e001d */
[----:B------:R-:W-:Y:S02]  /*14a90*/  MOV R12, 0x1 ;  /* 0x00000001000c7802 */ /* 0x000fe40000000f00 */
[----:B------:R-:W-:-:S13]  /*14aa0*/  IADD3 R2, P0, R14, R8, RZ ;  /* 0x000000080e027210 */ /* 0x000fda0007f1e0ff */
[----:B------:R-:W-:Y:S05]  /*14ab0*/  WARPSYNC.COLLECTIVE R15, `(.L_x_5072) ;  /* 0x000000000f087348 */ /* 0x000fea0003c00000 */
[----:B------:R0:W1:Y:S02]  /*14ac0*/  SHFL.IDX P6, R14, R13, R12, R11 ;  /* 0x0000000c0d0e7389 */ /* 0x00006400000c000b */
[----:B01----:R-:W-:Y:S01]  /*14ad0*/  ENDCOLLECTIVE ;  /* 0x000000000000791b */ /* 0x003fe20003800000 */
.L_x_5072:
        /* <DEDUP_REMOVED lines=10> */
.L_x_5073:
[----:B------:R-:W-:Y:S01]  /*14b80*/  MOV R13, R29 ;  /* 0x0000001d000d7202 */ /* 0x000fe20000000f00 */
[----:B------:R-:W-:Y:S01]  /*14b90*/  IMAD.MOV.U32 R12, RZ, RZ, 0x2 ;  /* 0x00000002ff0c7424 */ /* 0x000fe200078e00ff */
[----:B------:R-:W-:-:S13]  /*14ba0*/  IADD3 R2, P0, R14, R8, RZ ;  /* 0x000000080e027210 */ /* 0x000fda0007f1e0ff */
[----:B------:R-:W-:Y:S05]  /*14bb0*/  WARPSYNC.COLLECTIVE R15, `(.L_x_5074) ;  /* 0x000000000f087348 */ /* 0x000fea0003c00000 */
[----:B------:R0:W1:Y:S02]  /*14bc0*/  SHFL.IDX P6, R14, R13, R12, R11 ;  /* 0x0000000c0d0e7389 */ /* 0x00006400000c000b */
[----:B01----:R-:W-:Y:S01]  /*14bd0*/  ENDCOLLECTIVE ;  /* 0x000000000000791b */ /* 0x003fe20003800000 */
.L_x_5074:
        /* <DEDUP_REMOVED lines=10> */
.L_x_5075:
[----:B------:R-:W-:Y:S02]  /*14c80*/  IMAD.MOV.U32 R13, RZ, RZ, R29 ;  /* 0x000000ffff0d7224 */ /* 0x000fe400078e001d */
[----:B------:R-:W-:Y:S01]  /*14c90*/  IMAD.MOV.U32 R12, RZ, RZ, 0x3 ;  /* 0x00000003ff0c7424 */ /* 0x000fe200078e00ff */
[----:B------:R-:W-:-:S13]  /*14ca0*/  IADD3 R2, P0, R14, R8, RZ ;  /* 0x000000080e027210 */ /* 0x000fda0007f1e0ff */
[----:B------:R-:W-:Y:S05]  /*14cb0*/  WARPSYNC.COLLECTIVE R15, `(.L_x_5076) ;  /* 0x000000000f087348 */ /* 0x000fea0003c00000 */
[----:B------:R0:W1:Y:S02]  /*14cc0*/  SHFL.IDX P6, R14, R13, R12, R11 ;  /* 0x0000000c0d0e7389 */ /* 0x00006400000c000b */
[----:B01----:R-:W-:Y:S01]  /*14cd0*/  ENDCOLLECTIVE ;  /* 0x000000000000791b */ /* 0x003fe20003800000 */
.L_x_5076:
[----:B------:R-:W-:-:S05]  /*14ce0*/  IADD3.X R3, RZ, R3, RZ, P0, !PT ;  /* 0x00000003ff037210 */ /* 0x000fca00007fe4ff */
[----:B------:R-:W-:Y:S01]  /*14cf0*/  @!PT LDS RZ, [RZ] ;  /* 0x00000000fffff984 */ /* 0x000fe20000000800 */
[----:B------:R-:W-:Y:S01]  /*14d00*/  @!PT LDS RZ, [RZ] ;  /* 0x00000000fffff984 */ /* 0x000fe20000000800 */
[----:B------:R-:W-:Y:S01]  /*14d10*/  @!PT LDS RZ, [RZ] ;  /* 0x00000000fffff984 */ /* 0x000fe20000000800 */
[----:B------:R0:W-:Y:S01]  /*14d20*/  LDGSTS.E.BYPASS.LTC128B.128 [R27+0x23400], desc[UR36][R2.64], !P1 ;  /* 0x23400000021b7fae */ /* 0x0001e2000c901d64 */
[----:B------:R-:W-:Y:S01]  /*14d30*/  MOV R13, R26 ;  /* 0x0000001a000d7202 */ /* 0x000fe20000000f00 */
[----:B------:R-:W-:-:S07]  /*14d40*/  IMAD.MOV.U32 R34, RZ, RZ, R14 ;  /* 0x000000ffff227224 */ /* 0x000fce00078e000e */
[----:B0-----:R-:W-:Y:S05]  /*14d50*/  WARPSYNC.COLLECTIVE R15, `(.L_x_5077) ;  /* 0x000000000f087348 */ /* 0x001fea0003c00000 */
[----:B------:R1:W2:Y:S02]  /*14d60*/  SHFL.IDX P6, R14, R13, R12, R11 ;  /* 0x0000000c0d0e7389 */ /* 0x0002a400000c000b */
[----:B012---:R-:W-:Y:S01]  /*14d70*/  ENDCOLLECTIVE ;  /* 0x000000000000791b */ /* 0x007fe20003800000 */
.L_x_5077:
[----:B------:R-:W-:Y:S05]  /*14d80*/  BRA `(.L_x_5078) ;  /* 0xffffffd8000c7947 */ /* 0x000fea000383ffff */
.L_x_5016:
[----:B---3--:R3:W4:Y:S02]  /*14d90*/  SYNCS.PHASECHK.TRANS64.TRYWAIT P0, [R10+URZ+0x28c60], R20 ;  /* 0x028c60140a0075a7 */ /* 0x008724000800017f */
[----:B----4-:R-:W-:Y:S05]  /*14da0*/  @!P0 NANOSLEEP.SYNCS 0x989680 ;  /* 0x009896800000895d */ /* 0x010fea0003900000 */
[----:B------:R-:W4:Y:S02]  /*14db0*/  @!P0 SYNCS.PHASECHK.TRANS64 P0, [R10+URZ+0x28c60], R20 ;  /* 0x028c60140a0085a7 */ /* 0x000f24000800007f */
[----:B----4-:R-:W-:Y:S05]  /*14dc0*/  @!P0 BRA `(.L_x_5016) ;  /* 0xfffffffc00f08947 */ /* 0x010fea000383ffff */
[----:B------:R-:W-:Y:S05]  /*14dd0*/  BRA `(.L_x_5079) ;  /* 0xffffffd800587947 */ /* 0x000fea000383ffff */
.L_x_5017:
[----:B------:R-:W-:Y:S01]  /*14de0*/  BSSY B1, `(.L_x_5080) ;  /* 0x0000008000017945 */ /* 0x000fe20003800000 */
[----:B------:R-:W-:Y:S01]  /*14df0*/  IMAD.MOV.U32 R13, RZ, RZ, R19 ;  /* 0x000000ffff0d7224 */ /* 0x000fe200078e0013 */
[----:B------:R-:W-:Y:S01]  /*14e00*/  MOV R15, 0xffffffff ;  /* 0xffffffff000f7802 */ /* 0x000fe20000000f00 */
[----:B------:R-:W-:Y:S02]  /*14e10*/  IMAD.MOV.U32 R12, RZ, RZ, RZ ;  /* 0x000000ffff0c7224 */ /* 0x000fe400078e00ff */
[----:B------:R-:W-:-:S07]  /*14e20*/  IMAD.MOV.U32 R11, RZ, RZ, 0x181f ;  /* 0x0000181fff0b7424 */ /* 0x000fce00078e00ff */
[----:B-123--:R-:W-:Y:S05]  /*14e30*/  WARPSYNC.COLLECTIVE R15, `(.L_x_5081) ;  /* 0x000000000f087348 */ /* 0x00efea0003c00000 */
[----:B------:R0:W4:Y:S02]  /*14e40*/  SHFL.IDX P6, R14, R13, R12, R11 ;  /* 0x0000000c0d0e7389 */ /* 0x00012400000c000b */
[----:B01234-:R-:W-:Y:S01]  /*14e50*/  ENDCOLLECTIVE ;  /* 0x000000000000791b */ /* 0x01ffe20003800000 */
.L_x_5081:
[----:B------:R-:W-:Y:S05]  /*14e60*/  BSYNC B1 ;  /* 0x0000000000017941 */ /* 0x000fea0003800000 */
.L_x_5080:
[----:B------:R-:W-:Y:S01]  /*14e70*/  IMAD.MOV.U32 R13, RZ, RZ, R18 ;  /* 0x000000ffff0d7224 */ /* 0x000fe200078e0012 */
[----:B------:R-:W-:Y:S01]  /*14e80*/  MOV R11, 0x181f ;  /* 0x0000181f000b7802 */ /* 0x000fe20000000f00 */
[----:B------:R-:W-:Y:S01]  /*14e90*/  IMAD.MOV.U32 R12, RZ, RZ, RZ ;  /* 0x000000ffff0c7224 */ /* 0x000fe200078e00ff */
[----:B------:R-:W-:Y:S01]  /*14ea0*/  LEA R17, R17, UR46, 0x1 ;  /* 0x0000002e11117c11 */ /* 0x000fe2000f8e08ff */
[----:B------:R-:W-:Y:S01]  /*14eb0*/  IMAD.MOV.U32 R15, RZ, RZ, -0x1 ;  /* 0xffffffffff0f7424 */ /* 0x000fe200078e00ff */
[C---:B------:R-:W-:Y:S01]  /*14ec0*/  LOP3.LUT P2, RZ, R16.reuse, 0x20, RZ, 0xc0, !PT ;  /* 0x0000002010ff7812 */ /* 0x040fe2000784c0ff */
[----:B------:R-:W-:Y:S01]  /*14ed0*/  IMAD.MOV.U32 R3, RZ, RZ, R14 ;  /* 0x000000ffff037224 */ /* 0x000fe200078e000e */
[----:B------:R-:W-:-:S13]  /*14ee0*/  LOP3.LUT P1, RZ, R16, 0x10, RZ, 0xc0, !PT ;  /* 0x0000001010ff7812 */ /* 0x000fda000782c0ff */
[----:B------:R-:W-:Y:S05]  /*14ef0*/  WARPSYNC.COLLECTIVE R15, `(.L_x_5082) ;  /* 0x000000000f087348 */ /* 0x000fea0003c00000 */
[----:B------:R0:W1:Y:S02]  /*14f00*/  SHFL.IDX P6, R14, R13, R12, R11 ;  /* 0x0000000c0d0e7389 */ /* 0x00006400000c000b */
[----:B01----:R-:W-:Y:S01]  /*14f10*/  ENDCOLLECTIVE ;  /* 0x000000000000791b */ /* 0x003fe20003800000 */
.L_x_5082:
[----:B------:R-:W-:Y:S01]  /*14f20*/  P2R R4, PR, RZ, 0x20 ;  /* 0x00000020ff047803 */ /* 0x000fe20000000000 */
[----:B------:R-:W-:Y:S01]  /*14f30*/  IMAD.MOV.U32 R13, RZ, RZ, R19 ;  /* 0x000000ffff0d7224 */ /* 0x000fe200078e0013 */
[----:B------:R-:W-:Y:S02]  /*14f40*/  MOV R12, 0x1 ;  /* 0x00000001000c7802 */ /* 0x000fe40000000f00 */
        /* <DEDUP_REMOVED lines=11> */
.L_x_5083:
        /* <DEDUP_REMOVED lines=16> */
.L_x_5084:
[----:B------:R-:W-:Y:S01]  /*15100*/  @!PT LDS RZ, [RZ] ;  /* 0x00000000fffff984 */ /* 0x000fe20000000800 */
[----:B------:R-:W-:Y:S01]  /*15110*/  @!PT LDS RZ, [RZ] ;  /* 0x00000000fffff984 */ /* 0x000fe20000000800 */
[----:B------:R-:W-:Y:S01]  /*15120*/  @!PT LDS RZ, [RZ] ;  /* 0x00000000fffff984 */ /* 0x000fe20000000800 */
[----:B------:R0:W-:Y:S01]  /*15130*/  LDGSTS.E.BYPASS.LTC128B.128 [R17+0xe400], desc[UR36][R2.64+0x380], P1 ;  /* 0x0e40038002117fae */ /* 0x0001e20008901d64 */
[----:B------:R-:W-:Y:S01]  /*15140*/  MOV R13, R19 ;  /* 0x00000013000d7202 */ /* 0x000fe20000000f00 */
[----:B------:R-:W-:Y:S01]  /*15150*/  IMAD.MOV.U32 R12, RZ, RZ, 0x2 ;  /* 0x00000002ff0c7424 */ /* 0x000fe200078e00ff */
        /* <DEDUP_REMOVED lines=12> */
.L_x_5085:
        /* <DEDUP_REMOVED lines=14> */
.L_x_5086:
        /* <DEDUP_REMOVED lines=17> */
.L_x_5087:
[----:B------:R-:W-:Y:S01]  /*15410*/  @!PT LDS RZ, [RZ] ;  /* 0x00000000fffff984 */ /* 0x000fe20000000800 */
[----:B------:R-:W-:Y:S01]  /*15420*/  @!PT LDS RZ, [RZ] ;  /* 0x00000000fffff984 */ /* 0x000fe20000000800 */
[----:B------:R-:W-:Y:S01]  /*15430*/  @!PT LDS RZ, [RZ] ;  /* 0x00000000fffff984 */ /* 0x000fe20000000800 */
[----:B------:R0:W-:Y:S04]  /*15440*/  LDGSTS.E.BYPASS.LTC128B.128 [R17+0x7400], desc[UR36][R2.64+0x180], !P5 ;  /* 0x0740018002117fae */ /* 0x0001e8000e901d64 */
[----:B------:R0:W-:Y:S04]  /*15450*/  LDGSTS.E.BYPASS.LTC128B.128 [R17+0x9400], desc[UR36][R2.64+0x200], !P4 ;  /* 0x0940020002117fae */ /* 0x0001e8000e101d64 */
[----:B------:R0:W-:Y:S01]  /*15460*/  LDGSTS.E.BYPASS.LTC128B.128 [R17+0xb400], desc[UR36][R2.64+0x280], !P3 ;  /* 0x0b40028002117fae */ /* 0x0001e2000d901d64 */
[----:B------:R-:W-:-:S03]  /*15470*/  MOV R13, R18 ;  /* 0x00000012000d7202 */ /* 0x000fc60000000f00 */
[----:B------:R0:W-:Y:S04]  /*15480*/  LDGSTS.E.BYPASS.LTC128B.128 [R17+0xd400], desc[UR36][R2.64+0x300], P0 ;  /* 0x0d40030002117fae */ /* 0x0001e80008101d64 */
[----:B------:R0:W-:Y:S01]  /*15490*/  LDGSTS.E.BYPASS.LTC128B.128 [R17+0xf400], desc[UR36][R2.64+0x380], P1 ;  /* 0x0f40038002117fae */ /* 0x0001e20008901d64 */
[----:B------:R-:W-:-:S07]  /*154a0*/  IMAD.MOV.U32 R19, RZ, RZ, R14 ;  /* 0x000000ffff137224 */ /* 0x000fce00078e000e */
[----:B0-----:R-:W-:Y:S05]  /*154b0*/  WARPSYNC.COLLECTIVE R15, `(.L_x_5088) ;  /* 0x000000000f087348 */ /* 0x001fea0003c00000 */
[----:B------:R1:W2:Y:S02]  /*154c0*/  SHFL.IDX P6, R14, R13, R12, R11 ;  /* 0x0000000c0d0e7389 */ /* 0x0002a400000c000b */
[----:B012---:R-:W-:Y:S01]  /*154d0*/  ENDCOLLECTIVE ;  /* 0x000000000000791b */ /* 0x007fe20003800000 */
.L_x_5088:
[----:B------:R-:W-:Y:S05]  /*154e0*/  BRA `(.L_x_5089) ;  /* 0xffffffd400cc7947 */ /* 0x000fea000383ffff */
.L_x_5022:
[----:B0-----:R0:W1:Y:S02]  /*154f0*/  SYNCS.PHASECHK.TRANS64.TRYWAIT P0, [R5+URZ+0x28c20], R4 ;  /* 0x028c2004050075a7 */ /* 0x001064000800017f */
[----:B-1----:R-:W-:Y:S05]  /*15500*/  @!P0 NANOSLEEP.SYNCS 0x989680 ;  /* 0x009896800000895d */ /* 0x002fea0003900000 */
[----:B------:R-:W1:Y:S02]  /*15510*/  @!P0 SYNCS.PHASECHK.TRANS64 P0, [R5+URZ+0x28c20], R4 ;  /* 0x028c2004050085a7 */ /* 0x000e64000800007f */
[----:B-1----:R-:W-:Y:S05]  /*15520*/  @!P0 BRA `(.L_x_5022) ;  /* 0xfffffffc00f08947 */ /* 0x002fea000383ffff */
[----:B------:R-:W-:Y:S05]  /*15530*/  BRA `(.L_x_5090) ;  /* 0xffffffd800787947 */ /* 0x000fea000383ffff */
.L_x_5023:
[----:B------:R-:W1:Y:S01]  /*15540*/  S2R R2, SR_TID.X ;  /* 0x0000000000027919 */ /* 0x000e620000002100 */
[----:B------:R-:W-:Y:S01]  /*15550*/  BSSY B0, `(.L_x_5091) ;  /* 0x000000a000007945 */ /* 0x000fe20003800000 */
[----:B------:R-:W-:Y:S01]  /*15560*/  IMAD.MOV.U32 R12, RZ, RZ, RZ ;  /* 0x000000ffff0c7224 */ /* 0x000fe200078e00ff */
[----:B------:R-:W-:Y:S01]  /*15570*/  MOV R11, 0x1f ;  /* 0x0000001f000b7802 */ /* 0x000fe20000000f00 */
[----:B------:R-:W-:Y:S01]  /*15580*/  IMAD.MOV.U32 R15, RZ, RZ, -0x1 ;  /* 0xffffffffff0f7424 */ /* 0x000fe200078e00ff */
[----:B-1----:R-:W-:-:S04]  /*15590*/  SHF.R.U32.HI R2, RZ, 0x5, R2 ;  /* 0x00000005ff027819 */ /* 0x002fc80000011602 */
[----:B------:R-:W-:-:S05]  /*155a0*/  LOP3.LUT R2, R2, 0x3, RZ, 0xc0, !PT ;  /* 0x0000000302027812 */ /* 0x000fca00078ec0ff */
[----:B------:R-:W-:-:S07]  /*155b0*/  IMAD.MOV.U32 R13, RZ, RZ, R2 ;  /* 0x000000ffff0d7224 */ /* 0x000fce00078e0002 */
[----:B0-2--5:R-:W-:Y:S05]  /*155c0*/  WARPSYNC.COLLECTIVE R15, `(.L_x_5092) ;  /* 0x000000000f087348 */ /* 0x025fea0003c00000 */
[----:B------:R1:W3:Y:S02]  /*155d0*/  SHFL.IDX P6, R14, R13, R12, R11 ;  /* 0x0000000c0d0e7389 */ /* 0x0002e400000c000b */
[----:B0123-5:R-:W-:Y:S01]  /*155e0*/  ENDCOLLECTIVE ;  /* 0x000000000000791b */ /* 0x02ffe20003800000 */
.L_x_5092:
[----:B------:R-:W-:Y:S05]  /*155f0*/  BSYNC B0 ;  /* 0x0000000000007941 */ /* 0x000fea0003800000 */
.L_x_5091:
[----:B------:R-:W-:Y:S05]  /*15600*/  BRA `(.L_x_5093) ;  /* 0xffffffd800607947 */ /* 0x000fea000383ffff */
.L_x_5024:
[----:B------:R-:W-:Y:S01]  /*15610*/  BSSY B0, `(.L_x_5094) ;  /* 0x0000006000007945 */ /* 0x000fe20003800000 */
[----:B------:R-:W-:-:S07]  /*15620*/  IMAD.MOV.U32 R15, RZ, RZ, -0x1 ;  /* 0xffffffffff0f7424 */ /* 0x000fce00078e00ff */
[----:B012--5:R-:W-:Y:S05]  /*15630*/  WARPSYNC.COLLECTIVE R15, `(.L_x_5095) ;  /* 0x000000000f0c7348 */ /* 0x027fea0003c00000 */
[----:B------:R-:W-:Y:S02]  /*15640*/  ELECT P6, UR62, PT ;  /* 0x00000000003e782f */ /* 0x000fe400038c0000 */
[----:B------:R-:W-:Y:S01]  /*15650*/  MOV R14, UR62 ;  /* 0x0000003e000e7c02 */ /* 0x000fe20008000f00 */
[----:B012--5:R-:W-:Y:S10]  /*15660*/  ENDCOLLECTIVE ;  /* 0x000000000000791b */ /* 0x027ff40003800000 */
.L_x_5095:
[----:B------:R-:W-:Y:S05]  /*15670*/  BSYNC B0 ;  /* 0x0000000000007941 */ /* 0x000fea0003800000 */
.L_x_5094:
[----:B------:R-:W-:Y:S05]  /*15680*/  BRA `(.L_x_5096) ;  /* 0xffffffd800547947 */ /* 0x000fea000383ffff */
.L_x_5026:
[----:B0-----:R0:W1:Y:S02]  /*15690*/  SYNCS.PHASECHK.TRANS64.TRYWAIT P1, [R4+URZ+0x28c40], R3 ;  /* 0x028c4003040075a7 */ /* 0x001064000802017f */
[----:B-1----:R-:W-:Y:S05]  /*156a0*/  @!P1 NANOSLEEP.SYNCS 0x989680 ;  /* 0x009896800000995d */ /* 0x002fea0003900000 */
[----:B------:R-:W1:Y:S02]  /*156b0*/  @!P1 SYNCS.PHASECHK.TRANS64 P1, [R4+URZ+0x28c40], R3 ;  /* 0x028c4003040095a7 */ /* 0x000e64000802007f */
[----:B-1----:R-:W-:Y:S05]  /*156c0*/  @!P1 BRA `(.L_x_5026) ;  /* 0xfffffffc00f09947 */ /* 0x002fea000383ffff */
[----:B------:R-:W-:Y:S05]  /*156d0*/  BRA `(.L_x_5097) ;  /* 0xffffffd800747947 */ /* 0x000fea000383ffff */
.L_x_5028:
[----:B-1----:R1:W3:Y:S02]  /*156e0*/  SYNCS.PHASECHK.TRANS64.TRYWAIT P1, [R5+URZ+0x28c40], R0 ;  /* 0x028c4000050075a7 */ /* 0x0022e4000802017f */
[----:B---3--:R-:W-:Y:S05]  /*156f0*/  @!P1 NANOSLEEP.SYNCS 0x989680 ;  /* 0x009896800000995d */ /* 0x008fea0003900000 */
[----:B------:R-:W3:Y:S02]  /*15700*/  @!P1 SYNCS.PHASECHK.TRANS64 P1, [R5+URZ+0x28c40], R0 ;  /* 0x028c4000050095a7 */ /* 0x000ee4000802007f */
[----:B---3--:R-:W-:Y:S05]  /*15710*/  @!P1 BRA `(.L_x_5028) ;  /* 0xfffffffc00f09947 */ /* 0x008fea000383ffff */
[----:B------:R-:W-:Y:S05]  /*15720*/  BRA `(.L_x_5098) ;  /* 0xffffffd800807947 */ /* 0x000fea000383ffff */
.L_x_5030:
[----:B---3--:R3:W4:Y:S02]  /*15730*/  SYNCS.PHASECHK.TRANS64.TRYWAIT P1, [R4+URZ+0x28c60], R3 ;  /* 0x028c6003040075a7 */ /* 0x008724000802017f */
[----:B----4-:R-:W-:Y:S05]  /*15740*/  @!P1 NANOSLEEP.SYNCS 0x989680 ;  /* 0x009896800000995d */ /* 0x010fea0003900000 */
[----:B------:R-:W4:Y:S02]  /*15750*/  @!P1 SYNCS.PHASECHK.TRANS64 P1, [R4+URZ+0x28c60], R3 ;  /* 0x028c6003040095a7 */ /* 0x000f24000802007f */
[----:B----4-:R-:W-:Y:S05]  /*15760*/  @!P1 BRA `(.L_x_5030) ;  /* 0xfffffffc00f09947 */ /* 0x010fea000383ffff */
[----:B------:R-:W-:Y:S05]  /*15770*/  BRA `(.L_x_5099) ;  /* 0xffffffd8007c7947 */ /* 0x000fea000383ffff */
.L_x_5100:
        /* <DEDUP_REMOVED lines=16> */
.L_x_15645:


//--------------------- .text._ZN7cutlass13device_kernelIN5flash11enable_sm90INS1_16FlashAttnFwdSm90INS1_25CollectiveMainloopFwdSm90ILi2EN4cute5tupleIJNS5_1CILi1EEES8_S8_EEENS6_IJNS7_ILi64EEESA_SA_EEELi512ENS_6half_tEfNS_4arch4Sm90ELb0ELb1ELb0ELb0ELb1ELb0ELb1ELb0ELb0ELb1ELb1ELb0EEENS1_21CollectiveEpilogueFwdINS6_IJSA_NS7_ILi512EEESA_EEES9_SC_SE_Li256ELb0ELb1ELb1ELb0EEENS1_19SingleTileSchedulerILb0ELb1ELb1ELi64EEEEEEEEEvNT_6ParamsE --------------------------
	.section	.text._ZN7cutlass13device_kernelIN5flash11enable_sm90INS1_16FlashAttnFwdSm90INS1_25CollectiveMainloopFwdSm90ILi2EN4cute5tupleIJNS5_1CILi1EEES8_S8_EEENS6_IJNS7_ILi64EEESA_SA_EEELi512ENS_6half_tEfNS_4arch4Sm90ELb0ELb1ELb0ELb0ELb1ELb0ELb1ELb0ELb0ELb1ELb1ELb0EEENS1_21CollectiveEpilogueFwdINS6_IJSA_NS7_ILi512EEESA_EEES9_SC_SE_Li256ELb0ELb1ELb1ELb0EEENS1_19SingleTileSchedulerILb0ELb1ELb1ELi64EEEEEEEEEvNT_6ParamsE,"ax",@progbits
	.align	128
.text._ZN7cutlass13device_kernelIN5flash11enable_sm90INS1_16FlashAttnFwdSm90INS1_25CollectiveMainloopFwdSm90ILi2EN4cute5tupleIJNS5_1CILi1EEES8_S8_EEENS6_IJNS7_ILi64EEESA_SA_EEELi512ENS_6half_tEfNS_4arch4Sm90ELb0ELb1ELb0ELb0ELb1ELb0ELb1ELb0ELb0ELb1ELb1ELb0EEENS1_21CollectiveEpilogueFwdINS6_IJSA_NS7_ILi512EEESA_EEES9_SC_SE_Li256ELb0ELb1ELb1ELb0EEENS1_19SingleTileSchedulerILb0ELb1ELb1ELi64EEEEEEEEEvNT_6ParamsE:
        .type           _ZN7cutlass13device_kernelIN5flash11enable_sm90INS1_16FlashAttnFwdSm90INS1_25CollectiveMainloopFwdSm90ILi2EN4cute5tupleIJNS5_1CILi1EEES8_S8_EEENS6_IJNS7_ILi64EEESA_SA_EEELi512ENS_6half_tEfNS_4arch4Sm90ELb0ELb1ELb0ELb0ELb1ELb0ELb1ELb0ELb0ELb1ELb1ELb0EEENS1_21CollectiveEpilogueFwdINS6_IJSA_NS7_ILi512EEESA_EEES9_SC_SE_Li256ELb0ELb1ELb1ELb0EEENS1_19SingleTileSchedulerILb0ELb1ELb1ELi64EEEEEEEEEvNT_6ParamsE,@function
        .size           _ZN7cutlass13device_kernelIN5flash11enable_sm90INS1_16FlashAttnFwdSm90INS1_25CollectiveMainloopFwdSm90ILi2EN4cute5tupleIJNS5_1CILi1EEES8_S8_EEENS6_IJNS7_ILi64EEESA_SA_EEELi512ENS_6half_tEfNS_4arch4Sm90ELb0ELb1ELb0ELb0ELb1ELb0ELb1ELb0ELb0ELb1ELb1ELb0EEENS1_21CollectiveEpilogueFwdINS6_IJSA_NS7_ILi512EEESA_EEES9_SC_SE_Li256ELb0ELb1ELb1ELb0EEENS1_19SingleTileSchedulerILb0ELb1ELb1ELi64EEEEEEEEEvNT_6ParamsE,(.L_x_15646 - _ZN7cutlass13device_kernelIN5flash11enable_sm90INS1_16FlashAttnFwdSm90INS1_25CollectiveMainloopFwdSm90ILi2EN4cute5tupleIJNS5_1CILi1EEES8_S8_EEENS6_IJNS7_ILi64EEESA_SA_EEELi512ENS_6half_tEfNS_4arch4Sm90ELb0ELb1ELb0ELb0ELb1ELb0ELb1ELb0ELb0ELb1ELb1ELb0EEENS1_21CollectiveEpilogueFwdINS6_IJSA_NS7_ILi512EEESA_EEES9_SC_SE_Li256ELb0ELb1ELb1ELb0EEENS1_19SingleTileSchedulerILb0ELb1ELb1ELi64EEEEEEEEEvNT_6ParamsE)
        .other          _ZN7cutlass13device_kernelIN5flash11enable_sm90INS1_16FlashAttnFwdSm90INS1_25CollectiveMainloopFwdSm90ILi2EN4cute5tupleIJNS5_1CILi1EEES8_S8_EEENS6_IJNS7_ILi64EEESA_SA_EEELi512ENS_6half_tEfNS_4arch4Sm90ELb0ELb1ELb0ELb0ELb1ELb0ELb1ELb0ELb0ELb1ELb1ELb0EEENS1_21CollectiveEpilogueFwdINS6_IJSA_NS7_ILi512EEESA_EEES9_SC_SE_Li256ELb0ELb1ELb1ELb0EEENS1_19SingleTileSchedulerILb0ELb1ELb1ELi64EEEEEEEEEvNT_6ParamsE,@"STO_CUDA_ENTRY STV_DEFAULT"
_ZN7cutlass13device_kernelIN5flash11enable_sm90INS1_16FlashAttnFwdSm90INS1_25CollectiveMainloopFwdSm90ILi2EN4cute5tupleIJNS5_1CILi1EEES8_S8_EEENS6_IJNS7_ILi64EEESA_SA_EEELi512ENS_6half_tEfNS_4arch4Sm90ELb0ELb1ELb0ELb0ELb1ELb0ELb1ELb0ELb0ELb1ELb1ELb0EEENS1_21CollectiveEpilogueFwdINS6_IJSA_NS7_ILi512EEESA_EEES9_SC_SE_Li256ELb0ELb1ELb1ELb0EEENS1_19SingleTileSchedulerILb0ELb1ELb1ELi64EEEEEEEEEvNT_6ParamsE:
        /* <DEDUP_REMOVED lines=43> */
.L_x_5101:
        /* <DEDUP_REMOVED lines=22> */
.L_x_5102:
        /* <DEDUP_REMOVED lines=18> */
.L_x_5103:
        /* <DEDUP_REMOVED lines=22> */
.L_x_5104:
        /* <DEDUP_REMOVED lines=23> */
.L_x_5105:
[----:B------:R-:W-:Y:S01]  /*0800*/  UISETP.NE.AND UP0, UPT, UR9, URZ, UPT ;  /* 0x0000003f0900728c */ /* 0x000fe2000bf05270 */
[----:B------:R-:W-:Y:S01]  /*0810*/  NOP ;  /* 0x0000000000007918 */ /* 0x000fe20000000000 */
[----:B0-----:R-:W-:Y:S01]  /*0820*/  ULDC UR4, c[0x0][0x20] ;  /* 0x0000080000047ab9 */ /* 0x001fe20000000800 */
[----:B------:R-:W-:Y:S01]  /*0830*/  ULDC UR5, c[0x0][0x24] ;  /* 0x0000090000057ab9 */ /* 0x000fe20000000800 */
[----:B-1234-:R-:W-:Y:S01]  /*0840*/  BAR.SYNC.DEFER_BLOCKING 0x0 ;  /* 0x0000000000007b1d */ /* 0x01efe20000010000 */
[----:B------:R-:W-:Y:S02]  /*0850*/  IADD3 R50, P0, R1, UR4, RZ ;  /* 0x0000000401327c10 */ /* 0x000fe4000ff1e0ff */
[----:B------:R-:W-:Y:S02]  /*0860*/  PLOP3.LUT P3, PT, PT, PT, UP0, 0x80, 0x0 ;  /* 0x000000000000781c */ /* 0x000fe40003f6f008 */
[C---:B------:R-:W-:Y:S01]  /*0870*/  IADD3 R41, P1, R50.reuse, 0x1cc, RZ ;  /* 0x000001cc32297810 */ /* 0x040fe20007f3e0ff */
[----:B------:R-:W-:Y:S01]  /*0880*/  IMAD.X R35, RZ, RZ, UR5, P0 ;  /* 0x00000005ff237e24 */ /* 0x000fe200080e06ff */
[----:B------:R-:W-:Y:S01]  /*0890*/  UMOV UR61, 0x1 ;  /* 0x00000001003d7882 */ /* 0x000fe20000000000 */
[C---:B------:R-:W-:Y:S01]  /*08a0*/  IADD3 R19, P0, R50.reuse, 0x50, RZ ;  /* 0x0000005032137810 */ /* 0x040fe20007f1e0ff */
[----:B------:R-:W-:Y:S01]  /*08b0*/  USEL UR61, UR61, 0x2, !UP0 ;  /* 0x000000023d3d7887 */ /* 0x000fe2000c000000 */
[----:B------:R-:W-:Y:S01]  /*08c0*/  IADD3 R33, P2, R50, 0x200, RZ ;  /* 0x0000020032217810 */ /* 0x000fe20007f5e0ff */
[----:B------:R-:W-:Y:S01]  /*08d0*/  ULDC.64 UR36, c[0x0][0x208] ;  /* 0x0000820000247ab9 */ /* 0x000fe20000000a00 */
[----:B------:R-:W-:Y:S01]  /*08e0*/  BSSY B6, `(.L_x_5106) ;  /* 0x0002815000067945 */ /* 0x000fe20003800000 */
[----:B------:R-:W-:-:S02]  /*08f0*/  IMAD.X R18, RZ, RZ, R35, P0 ;  /* 0x000000ffff127224 */ /* 0x000fc400000e0623 */
[--C-:B------:R-:W-:Y:S02]  /*0900*/  IMAD.X R52, RZ, RZ, R35.reuse, P1 ;  /* 0x000000ffff347224 */ /* 0x100fe400008e0623 */
[----:B------:R-:W-:Y:S01]  /*0910*/  IMAD.X R48, RZ, RZ, R35, P2 ;  /* 0x000000ffff307224 */ /* 0x000fe200010e0623 */
[----:B------:R-:W-:Y:S06]  /*0920*/  @!P3 BRA `(.L_x_5107) ;  /* 0x0000023400a0b947 */ /* 0x000fec0003800000 */
.L_x_5108:
[----:B------:R-:W-:-:S08]  /*0930*/  NOP ;  /* 0x0000000000007918 */ /* 0x000fd00000000000 */
[----:B------:R-:W0:Y:S02]  /*0940*/  USETMAXREG.TRY_ALLOC.CTAPOOL UP0, 0xe8 ;  /* 0x000000e8000079c8 */ /* 0x000e240008000600 */
[----:B0-----:R-:W-:-:S13]  /*0950*/  PLOP3.LUT P0, PT, PT, PT, UP0, 0x80, 0x0 ;  /* 0x000000000000781c */ /* 0x001fda0003f0f008 */
[----:B------:R-:W-:Y:S05]  /*0960*/  @!P0 BRA `(.L_x_5108) ;  /* 0xfffffffc00f08947 */ /* 0x000fea000383ffff */
[----:B------:R-:W0:Y:S01]  /*0970*/  LDC R2, c[0x0][0xd50] ;  /* 0x00035400ff027b82 */ /* 0x000e220000000800 */
[----:B------:R-:W-:Y:S01]  /*0980*/  LOP3.LUT R0, R37, 0xffffff80, RZ, 0xc0, !PT ;  /* 0xffffff8025007812 */ /* 0x000fe200078ec0ff */
[----:B------:R1:W-:Y:S03]  /*0990*/  STL.64 [R1+0x1c0], RZ ;  /* 0x0001c0ff01007387 */ /* 0x0003e60000100a00 */
[----:B------:R-:W-:Y:S01]  /*09a0*/  ISETP.NE.AND P0, PT, R0, 0x80, PT ;  /* 0x000000800000780c */ /* 0x000fe20003f05270 */
[----:B------:R1:W-:Y:S02]  /*09b0*/  STL [R1+0x1c8], RZ ;  /* 0x0001c8ff01007387 */ /* 0x0003e40000100800 */
[----:B------:R-:W2:Y:S02]  /*09c0*/  S2UR UR4, SR_CTAID.Y ;  /* 0x00000000000479c3 */ /* 0x000ea40000002600 */
[----:B------:R1:W-:Y:S06]  /*09d0*/  STL [R1+0x1cc], RZ ;  /* 0x0001ccff01007387 */ /* 0x0003ec0000100800 */
[----:B------:R-:W3:Y:S08]  /*09e0*/  S2UR UR5, SR_CTAID.Z ;  /* 0x00000000000579c3 */ /* 0x000ef00000002700 */
[----:B------:R-:W-:Y:S06]  /*09f0*/  @!P0 BAR.ARV 0x8, 0x100 ;  /* 0x0204000000008b1d */ /* 0x000fec0000002000 */
[----:B0-----:R-:W-:-:S02]  /*0a00*/  ISETP.NE.AND P1, PT, R2, 0x1, PT ;  /* 0x000000010200780c */ /* 0x001fc40003f25270 */
[----:B------:R-:W-:Y:S01]  /*0a10*/  ISETP.GE.U32.AND P0, PT, R37, 0x100, PT ;  /* 0x000001002500780c */ /* 0x000fe20003f06070 */
[----:B--2---:R-:W-:-:S10]  /*0a20*/  IMAD.U32 R152, RZ, RZ, UR4 ;  /* 0x00000004ff987e24 */ /* 0x004fd4000f8e00ff */
[----:B------:R-:W0:Y:S08]  /*0a30*/  @P1 LDC R0, c[0x0][0xd54] ;  /* 0x00035500ff001b82 */ /* 0x000e300000000800 */
[----:B------:R-:W-:Y:S08]  /*0a40*/  @P0 BAR.ARV 0xf, 0x100 ;  /* 0x03c4000000000b1d */ /* 0x000ff00000002000 */
[----:B------:R-:W2:Y:S01]  /*0a50*/  @P1 LDC R3, c[0x0][0xd58] ;  /* 0x00035600ff031b82 */ /* 0x000ea20000000800 */
[----:B---3--:R-:W-:Y:S01]  /*0a60*/  ISETP.LE.AND P0, PT, RZ, UR5, PT ;  /* 0x00000005ff007c0c */ /* 0x008fe2000bf03270 */
[----:B0-----:R-:W-:-:S05]  /*0a70*/  @P1 IMAD.HI.U32 R0, R0, UR4, RZ ;  /* 0x0000000400001c27 */ /* 0x001fca000f8e00ff */
[----:B--2---:R-:W-:Y:S02]  /*0a80*/  @P1 SHF.R.U32.HI R152, RZ, R3, R0 ;  /* 0x00000003ff981219 */ /* 0x004fe40000011600 */
[----:B------:R-:W-:-:S03]  /*0a90*/  IADD3 R44, P1, R50, 0x1c0, RZ ;  /* 0x000001c0322c7810 */ /* 0x000fc60007f3e0ff */
[----:B------:R-:W-:Y:S02]  /*0aa0*/  IMAD.MOV R23, RZ, RZ, -R152 ;  /* 0x000000ffff177224 */ /* 0x000fe400078e0a98 */
[----:B------:R-:W-:Y:S02]  /*0ab0*/  IMAD.X R45, RZ, RZ, R35, P1 ;  /* 0x000000ffff2d7224 */ /* 0x000fe400008e0623 */
[----:B------:R-:W-:Y:S01]  /*0ac0*/  IMAD R23, R2, R23, UR4 ;  /* 0x0000000402177e24 */ /* 0x000fe2000f8e0217 */
[----:B-1----:R-:W-:Y:S06]  /*0ad0*/  @!P0 BRA `(.L_x_5109) ;  /* 0x0000027c00d48947 */ /* 0x002fec0003800000 */
[----:B------:R-:W0:Y:S01]  /*0ae0*/  S2UR UR7, SR_CTAID.Z ;  /* 0x00000000000779c3 */ /* 0x000e220000002700 */
[C---:B------:R-:W-:Y:S01]  /*0af0*/  IADD3 R42, P0, R50.reuse, 0xc8, RZ ;  /* 0x000000c8322a7810 */ /* 0x040fe20007f1e0ff */
[----:B------:R-:W-:Y:S01]  /*0b00*/  UISETP.NE.AND UP1, UPT, UR9, 0x1, UPT ;  /* 0x000000010900788c */ /* 0x000fe2000bf25270 */
[----:B------:R-:W-:Y:S01]  /*0b10*/  STL.128 [R1+0x1d0], RZ ;  /* 0x0001d0ff01007387 */ /* 0x000fe20000100c00 */
[----:B------:R-:W-:Y:S01]  /*0b20*/  ULDC.64 UR4, c[0x0][0x418] ;  /* 0x0001060000047ab9 */ /* 0x000fe20000000a00 */
[C---:B------:R-:W-:Y:S01]  /*0b30*/  IADD3 R38, P5, R50.reuse, 0x1d0, RZ ;  /* 0x000001d032267810 */ /* 0x040fe20007fbe0ff */
[--C-:B------:R-:W-:Y:S01]  /*0b40*/  IMAD.X R69, RZ, RZ, R35.reuse, P0 ;  /* 0x000000ffff457224 */ /* 0x100fe200000e0623 */
[C---:B------:R-:W-:Y:S01]  /*0b50*/  IADD3 R64, P0, R50.reuse, 0x80, RZ ;  /* 0x0000008032407810 */ /* 0x040fe20007f1e0ff */
[----:B------:R-:W1:Y:S01]  /*0b60*/  LDC R0, c[0x0][0xa80] ;  /* 0x0002a000ff007b82 */ /* 0x000e620000000800 */
[----:B------:R-:W-:Y:S01]  /*0b70*/  STL.128 [R1+0x1e0], RZ ;  /* 0x0001e0ff01007387 */ /* 0x000fe20000100c00 */
[C---:B------:R-:W-:Y:S01]  /*0b80*/  IADD3 R32, P4, R50.reuse, 0x118, RZ ;  /* 0x0000011832207810 */ /* 0x040fe20007f9e0ff */
[----:B------:R-:W-:Y:S01]  /*0b90*/  UISETP.NE.U32.AND UP0, UPT, UR4, URZ, UPT ;  /* 0x0000003f0400728c */ /* 0x000fe2000bf05070 */
[C---:B------:R-:W-:Y:S01]  /*0ba0*/  IADD3 R34, P3, R50.reuse, 0x100, RZ ;  /* 0x0000010032227810 */ /* 0x040fe20007f7e0ff */
[----:B------:R-:W-:Y:S01]  /*0bb0*/  STL.128 [R1+0x200], RZ ;  /* 0x000200ff01007387 */ /* 0x000fe20000100c00 */
[C---:B------:R-:W-:Y:S01]  /*0bc0*/  IADD3 R40, P2, R50.reuse, 0xfc, RZ ;  /* 0x000000fc32287810 */ /* 0x040fe20007f5e0ff */
[--C-:B------:R-:W-:Y:S01]  /*0bd0*/  IMAD.X R65, RZ, RZ, R35.reuse, P0 ;  /* 0x000000ffff417224 */ /* 0x100fe200000e0623 */
[C---:B------:R-:W-:Y:S01]  /*0be0*/  IADD3 R16, P1, R50.reuse, 0xcc, RZ ;  /* 0x000000cc32107810 */ /* 0x040fe20007f3e0ff */
[----:B------:R-:W-:Y:S01]  /*0bf0*/  STL.128 [R1+0x210], RZ ;  /* 0x000210ff01007387 */ /* 0x000fe20000100c00 */
[----:B------:R-:W-:Y:S01]  /*0c00*/  PLOP3.LUT P0, PT, PT, PT, UP1, 0x80, 0x0 ;  /* 0x000000000000781c */ /* 0x000fe20003f0f018 */
[--C-:B------:R-:W-:Y:S01]  /*0c10*/  IMAD.X R39, RZ, RZ, R35.reuse, P5 ;  /* 0x000000ffff277224 */ /* 0x100fe200028e0623 */
[----:B------:R-:W-:Y:S01]  /*0c20*/  UISETP.NE.AND.EX UP0, UPT, UR5, URZ, UPT, UP0 ;  /* 0x0000003f0500728c */ /* 0x000fe2000bf05300 */
[----:B------:R-:W-:Y:S01]  /*0c30*/  STL.128 [R1+0x220], RZ ;  /* 0x000220ff01007387 */ /* 0x000fe20000100c00 */
[--C-:B------:R-:W-:Y:S01]  /*0c40*/  IMAD.X R43, RZ, RZ, R35.reuse, P4 ;  /* 0x000000ffff2b7224 */ /* 0x100fe200020e0623 */
[C---:B------:R-:W-:Y:S01]  /*0c50*/  IADD3 R36, P6, R50.reuse, 0xb8, RZ ;  /* 0x000000b832247810 */ /* 0x040fe20007fde0ff */
[--C-:B------:R-:W-:Y:S01]  /*0c60*/  IMAD.X R51, RZ, RZ, R35.reuse, P3 ;  /* 0x000000ffff337224 */ /* 0x100fe200018e0623 */
[----:B------:R-:W-:Y:S01]  /*0c70*/  STL.128 [R1+0x230], RZ ;  /* 0x000230ff01007387 */ /* 0x000fe20000100c00 */
[--C-:B------:R-:W-:Y:S01]  /*0c80*/  IMAD.X R55, RZ, RZ, R35.reuse, P2 ;  /* 0x000000ffff377224 */ /* 0x100fe200010e0623 */
[C---:B------:R-:W-:Y:S01]  /*0c90*/  IADD3 R28, P5, R50.reuse, 0xb0, RZ ;  /* 0x000000b0321c7810 */ /* 0x040fe20007fbe0ff */
[--C-:B------:R-:W-:Y:S01]  /*0ca0*/  IMAD.X R2, RZ, RZ, R35.reuse, P1 ;  /* 0x000000ffff027224 */ /* 0x100fe200008e0623 */
[----:B------:R-:W-:Y:S01]  /*0cb0*/  STL.128 [R1+0x240], RZ ;  /* 0x000240ff01007387 */ /* 0x000fe20000100c00 */
[C---:B------:R-:W-:Y:S01]  /*0cc0*/  IADD3 R24, P4, R50.reuse, 0xa0, RZ ;  /* 0x000000a032187810 */ /* 0x040fe20007f9e0ff */
[----:B0-----:R-:W-:Y:S01]  /*0cd0*/  USHF.R.S32.HI UR5, URZ, 0x1f, UR7 ;  /* 0x0000001f3f057899 */ /* 0x001fe20008011407 */
[C---:B------:R-:W-:Y:S01]  /*0ce0*/  IADD3 R56, P3, R50.reuse, 0x98, RZ ;  /* 0x0000009832387810 */ /* 0x040fe20007f7e0ff */
[----:B------:R-:W-:Y:S01]  /*0cf0*/  STL.128 [R1+0x250], RZ ;  /* 0x000250ff01007387 */ /* 0x000fe20000100c00 */
[C---:B------:R-:W-:Y:S01]  /*0d00*/  IADD3 R58, P2, R50.reuse, 0x90, RZ ;  /* 0x00000090323a7810 */ /* 0x040fe20007f5e0ff */
[----:B------:R-:W-:Y:S01]  /*0d10*/  ULDC UR42, c[0x0][0x424] ;  /* 0x00010900002a7ab9 */ /* 0x000fe20000000800 */
[C---:B------:R-:W-:Y:S01]  /*0d20*/  IADD3 R49, P1, R50.reuse, 0x88, RZ ;  /* 0x0000008832317810 */ /* 0x040fe20007f3e0ff */
[----:B------:R-:W-:Y:S01]  /*0d30*/  STL.128 [R1+0x260], RZ ;  /* 0x000260ff01007387 */ /* 0x000fe20000100c00 */
[----:B------:R-:W-:Y:S01]  /*0d40*/  USEL UR42, UR42, 0x1, UP0 ;  /* 0x000000012a2a7887 */ /* 0x000fe20008000000 */
[--C-:B------:R-:W-:Y:S01]  /*0d50*/  IMAD.X R53, RZ, RZ, R35.reuse, P6 ;  /* 0x000000ffff357224 */ /* 0x100fe200030e0623 */
[----:B------:R-:W-:Y:S01]  /*0d60*/  ULDC UR4, c[0x0][0x2f0] ;  /* 0x0000bc0000047ab9 */ /* 0x000fe20000000800 */
        /* <DEDUP_REMOVED lines=9> */
[----:B------:R-:W-:Y:S01]  /*0e00*/  IMAD.X R54, RZ, RZ, R35, P1 ;  /* 0x000000ffff367224 */ /* 0x000fe200008e0623 */
[C---:B------:R-:W-:Y:S01]  /*0e10*/  IADD3 R60, P4, R50.reuse, 0x68, RZ ;  /* 0x00000068323c7810 */ /* 0x040fe20007f9e0ff */
[----:B------:R-:W0:Y:S01]  /*0e20*/  S2UR UR6, SR_CTAID.X ;  /* 0x00000000000679c3 */ /* 0x000e220000002500 */
[----:B------:R-:W-:Y:S01]  /*0e30*/  STL.128 [R1+0x2a0], RZ ;  /* 0x0002a0ff01007387 */ /* 0x000fe20000100c00 */
[C---:B------:R-:W-:Y:S01]  /*0e40*/  IADD3 R46, P3, R50.reuse, 0x60, RZ ;  /* 0x00000060322e7810 */ /* 0x040fe20007f7e0ff */
[----:B------:R-:W-:Y:S01]  /*0e50*/  UIMAD UR42, UR42, UR4, URZ ;  /* 0x000000042a2a72a4 */ /* 0x000fe2000f8e023f */
[C---:B------:R-:W-:Y:S01]  /*0e60*/  IADD3 R26, P2, R50.reuse, 0x58, RZ ;  /* 0x00000058321a7810 */ /* 0x040fe20007f5e0ff */
[----:B------:R-:W-:Y:S01]  /*0e70*/  STL.128 [R1+0x2b0], RZ ;  /* 0x0002b0ff01007387 */ /* 0x000fe20000100c00 */
[C---:B------:R-:W-:Y:S01]  /*0e80*/  IADD3 R62, P1, R50.reuse, 0x28, RZ ;  /* 0x00000028323e7810 */ /* 0x040fe20007f3e0ff */
[----:B------:R-:W-:Y:S01]  /*0e90*/  VIADD R17, R50, 0x120 ;  /* 0x0000012032117836 */ /* 0x000fe20000000000 */
[----:B------:R-:W2:Y:S01]  /*0ea0*/  S2UR UR43, SR_CgaCtaId ;  /* 0x00000000002b79c3 */ /* 0x000ea20000008800 */
[----:B------:R-:W-:Y:S01]  /*0eb0*/  STL.128 [R1+0x2c0], RZ ;  /* 0x0002c0ff01007387 */ /* 0x000fe20000100c00 */
[----:B------:R-:W-:-:S02]  /*0ec0*/  VIADD R154, R37, 0xffffff80 ;  /* 0xffffff80259a7836 */ /* 0x000fc40000000000 */
[--C-:B------:R-:W-:Y:S01]  /*0ed0*/  IMAD.X R66, RZ, RZ, R35.reuse, P6 ;  /* 0x000000ffff427224 */ /* 0x100fe200030e0623 */
[----:B------:R-:W-:Y:S01]  /*0ee0*/  STL.128 [R1+0x2d0], RZ ;  /* 0x0002d0ff01007387 */ /* 0x000fe20000100c00 */
[--C-:B------:R-:W-:Y:S02]  /*0ef0*/  IMAD.X R31, RZ, RZ, R35.reuse, P5 ;  /* 0x000000ffff1f7224 */ /* 0x100fe400028e0623 */
[--C-:B------:R-:W-:Y:S01]  /*0f00*/  IMAD.X R61, RZ, RZ, R35.reuse, P4 ;  /* 0x000000ffff3d7224 */ /* 0x100fe200020e0623 */
[----:B------:R-:W-:Y:S01]  /*0f10*/  STL.128 [R1+0x2e0], RZ ;  /* 0x0002e0ff01007387 */ /* 0x000fe20000100c00 */
[--C-:B------:R-:W-:Y:S02]  /*0f20*/  IMAD.X R47, RZ, RZ, R35.reuse, P3 ;  /* 0x000000ffff2f7224 */ /* 0x100fe400018e0623 */
[--C-:B------:R-:W-:Y:S01]  /*0f30*/  IMAD.X R27, RZ, RZ, R35.reuse, P2 ;  /* 0x000000ffff1b7224 */ /* 0x100fe200010e0623 */
[----:B------:R-:W-:Y:S01]  /*0f40*/  STL.128 [R1+0x2f0], RZ ;  /* 0x0002f0ff01007387 */ /* 0x000fe20000100c00 */
[----:B------:R-:W-:-:S03]  /*0f50*/  IMAD.X R63, RZ, RZ, R35, P1 ;  /* 0x000000ffff3f7224 */ /* 0x000fc600008e0623 */
[----:B------:R-:W-:Y:S04]  /*0f60*/  STL.128 [R1+0x300], RZ ;  /* 0x000300ff01007387 */ /* 0x000fe80000100c00 */
        /* <DEDUP_REMOVED lines=15> */
[----:B-1----:R1:W-:Y:S02]  /*1060*/  STL [R1+0x1f0], R0 ;  /* 0x0001f00001007387 */ /* 0x0023e40000100800 */
[----:B-1----:R-:W-:Y:S01]  /*1070*/  IMAD.U32 R0, RZ, RZ, UR5 ;  /* 0x00000005ff007e24 */ /* 0x002fe2000f8e00ff */
[----:B0-2---:R-:W-:Y:S06]  /*1080*/  @!P0 BRA `(.L_x_5110) ;  /* 0x0000008000c08947 */ /* 0x005fec0003800000 */
[----:B------:R-:W0:Y:S01]  /*1090*/  LDC.64 R4, c[0x0][0xad8] ;  /* 0x0002b600ff047b82 */ /* 0x000e220000000a00 */
[----:B------:R-:W-:Y:S01]  /*10a0*/  ULDC UR4, c[0x0][0x448] ;  /* 0x0001120000047ab9 */ /* 0x000fe20000000800 */
[----:B------:R-:W-:Y:S02]  /*10b0*/  USHF.L.U32 UR6, UR6, 0x6, URZ ;  /* 0x0000000606067899 */ /* 0x000fe4000800063f */
[----:B------:R-:W-:Y:S01]  /*10c0*/  UISETP.NE.AND UP0, UPT, UR4, 0x1, UPT ;  /* 0x000000010400788c */ /* 0x000fe2000bf05270 */
[----:B------:R-:W-:Y:S01]  /*10d0*/  ULDC UR9, c[0x0][0x288] ;  /* 0x0000a20000097ab9 */ /* 0x000fe20000000800 */
[----:B------:R-:W-:Y:S02]  /*10e0*/  UIADD3 UR7, UR6, 0x3f, URZ ;  /* 0x0000003f06077890 */ /* 0x000fe4000fffe03f */
[----:B------:R-:W-:-:S07]  /*10f0*/  UIADD3 UR8, UR42, 0x1, -UR9 ;  /* 0x000000012a087890 */ /* 0x000fce000fffe809 */
[----:B------:R-:W-:Y:S01]  /*1100*/  @UP0 UIADD3 UR4, UR6, 0x3f, URZ ;  /* 0x0000003f06040890 */ /* 0x000fe2000fffe03f */
[----:B------:R-:W-:Y:S01]  /*1110*/  @UP0 ULDC UR5, c[0x0][0x44c] ;  /* 0x0001130000050ab9 */ /* 0x000fe20000000800 */
[----:B------:R-:W-:Y:S02]  /*1120*/  @UP0 ULDC UR10, c[0x0][0x450] ;  /* 0x00011400000a0ab9 */ /* 0x000fe40000000800 */
[----:B------:R-:W-:-:S04]  /*1130*/  UIMAD.WIDE.U32 UR4, UR4, UR5, URZ ;  /* 0x00000005040472a5 */ /* 0x000fc8000f8e003f */
[----:B------:R-:W-:Y:S01]  /*1140*/  @UP0 USHF.R.U32.HI UR7, URZ, UR10, UR5 ;  /* 0x0000000a3f070299 */ /* 0x000fe20008011605 */
[----:B0-----:R-:W-:-:S03]  /*1150*/  ISETP.GE.AND P1, PT, R5, 0x1, PT ;  /* 0x000000010500780c */ /* 0x001fc60003f26270 */
[----:B------:R-:W-:-:S06]  /*1160*/  UIADD3 UR7, UR8, UR7, URZ ;  /* 0x0000000708077290 */ /* 0x000fcc000fffe03f */
[----:B------:R-:W-:-:S04]  /*1170*/  VIADD R0, R4, UR7 ;  /* 0x0000000704007c36 */ /* 0x000fc80008000000 */
[----:B------:R-:W-:Y:S05]  /*1180*/  @!P1 BRA `(.L_x_5111) ;  /* 0x0000000000449947 */ /* 0x000fea0003800000 */
[----:B------:R-:W-:Y:S01]  /*1190*/  ISETP.LT.AND P0, PT, RZ, UR7, PT ;  /* 0x00000007ff007c0c */ /* 0x000fe2000bf01270 */
[----:B------:R-:W-:-:S06]  /*11a0*/  UIADD3 UR4, UR7, -0x1, URZ ;  /* 0xffffffff07047890 */ /* 0x000fcc000fffe03f */
[----:B------:R-:W-:-:S06]  /*11b0*/  IMAD.U32 R2, RZ, RZ, UR4 ;  /* 0x00000004ff027e24 */ /* 0x000fcc000f8e00ff */
[----:B------:R-:W-:Y:S05]  /*11c0*/  @P0 BRA `(.L_x_5112) ;  /* 0x00000000001c0947 */ /* 0x000fea0003800000 */
[----:B------:R-:W-:Y:S01]  /*11d0*/  ISETP.NE.AND P0, PT, R5, 0x1, PT ;  /* 0x000000010500780c */ /* 0x000fe20003f05270 */
[----:B------:R-:W-:-:S12]  /*11e0*/  IMAD R3, RZ, RZ, -UR7 ;  /* 0x80000007ff037e24 */ /* 0x000fd8000f8e02ff */
[----:B------:R-:W0:Y:S02]  /*11f0*/  @P0 LDC.64 R6, c[0x0][0xae0] ;  /* 0x0002b800ff060b82 */ /* 0x000e240000000a00 */
[----:B0-----:R-:W-:-:S05]  /*1200*/  @P0 IMAD.HI.U32 R2, R3, R6, RZ ;  /* 0x0000000603020227 */ /* 0x001fca00078e00ff */
[----:B------:R-:W-:-:S04]  /*1210*/  @P0 SHF.R.U32.HI R3, RZ, R7, R2 ;  /* 0x00000007ff030219 */ /* 0x000fc80000011602 */
[----:B------:R-:W-:Y:S01]  /*1220*/  LOP3.LUT R2, RZ, R3, RZ, 0x33, !PT ;  /* 0x00000003ff027212 */ /* 0x000fe200078e33ff */
[----:B------:R-:W-:Y:S06]  /*1230*/  BRA `(.L_x_5113) ;  /* 0x0000000000107947 */ /* 0x000fec0003800000 */
.L_x_5112:
[----:B------:R-:W-:-:S13]  /*1240*/  ISETP.NE.AND P0, PT, R5, 0x1, PT ;  /* 0x000000010500780c */ /* 0x000fda0003f05270 */
[----:B------:R-:W0:Y:S02]  /*1250*/  @P0 LDC.64 R6, c[0x0][0xae0] ;  /* 0x0002b800ff060b82 */ /* 0x000e240000000a00 */
[----:B0-----:R-:W-:-:S05]  /*1260*/  @P0 IMAD.HI.U32 R4, R2, R6, RZ ;  /* 0x0000000602040227 */ /* 0x001fca00078e00ff */
[----:B------:R-:W-:-:S07]  /*1270*/  @P0 SHF.R.U32.HI R2, RZ, R7, R4 ;  /* 0x00000007ff020219 */ /* 0x000fce0000011604 */
.L_x_5113:
[----:B------:R-:W-:-:S05]  /*1280*/  IMAD R3, R2, R5, R5 ;  /* 0x0000000502037224 */ /* 0x000fca00078e0205 */
[----:B------:R-:W-:-:S07]  /*1290*/  VIMNMX R0, R0, R3, PT ;  /* 0x0000000300007248 */ /* 0x000fce0003fe0100 */
.L_x_5111:
[----:B------:R-:W-:Y:S01]  /*12a0*/  @UP0 ULDC UR4, c[0x0][0x44c] ;  /* 0x0001130000040ab9 */ /* 0x000fe20000000800 */
[----:B------:R-:W-:Y:S01]  /*12b0*/  UIADD3 UR7, UR42, 0x3f, URZ ;  /* 0x0000003f2a077890 */ /* 0x000fe2000fffe03f */
[----:B------:R-:W-:Y:S01]  /*12c0*/  VIADD R0, R0, 0x3f ;  /* 0x0000003f00007836 */ /* 0x000fe20000000000 */
[----:B------:R-:W-:Y:S01]  /*12d0*/  UIMAD.WIDE.U32 UR4, UR6, UR4, URZ ;  /* 0x00000004060472a5 */ /* 0x000fe2000f8e003f */
[----:B------:R-:W-:Y:S01]  /*12e0*/  @UP0 ULDC UR10, c[0x0][0x450] ;  /* 0x00011400000a0ab9 */ /* 0x000fe20000000800 */
[----:B------:R-:W-:Y:S02]  /*12f0*/  USHF.R.S32.HI UR8, URZ, 0x1f, UR7 ;  /* 0x0000001f3f087899 */ /* 0x000fe40008011407 */
[----:B------:R-:W-:Y:S01]  /*1300*/  SHF.R.S32.HI R3, RZ, 0x1f, R0 ;  /* 0x0000001fff037819 */ /* 0x000fe20000011400 */
[----:B------:R-:W-:Y:S02]  /*1310*/  @UP0 USHF.R.U32.HI UR6, URZ, UR10, UR5 ;  /* 0x0000000a3f060299 */ /* 0x000fe40008011605 */
[----:B------:R-:W-:Y:S01]  /*1320*/  ULEA.HI UR8, UR8, UR7, URZ, 0x6 ;  /* 0x0000000708087291 */ /* 0x000fe2000f8f303f */
[----:B------:R-:W-:Y:S01]  /*1330*/  LEA.HI R3, R3, R0, RZ, 0x6 ;  /* 0x0000000003037211 */ /* 0x000fe200078f30ff */
[----:B------:R-:W-:Y:S01]  /*1340*/  UIADD3 UR6, UR6, -UR9, UR42 ;  /* 0x8000000906067290 */ /* 0x000fe2000fffe02a */
[----:B------:R-:W-:Y:S01]  /*1350*/  ULDC UR4, c[0x0][0xad4] ;  /* 0x0002b50000047ab9 */ /* 0x000fe20000000800 */
[----:B------:R-:W-:Y:S01]  /*1360*/  USHF.R.S32.HI UR8, URZ, 0x6, UR8 ;  /* 0x000000063f087899 */ /* 0x000fe20008011408 */
[----:B------:R-:W-:Y:S01]  /*1370*/  SHF.R.S32.HI R3, RZ, 0x6, R3 ;  /* 0x00000006ff037819 */ /* 0x000fe20000011403 */
[----:B------:R-:W-:-:S04]  /*1380*/  UIADD3 UR4, UR6, -UR4, URZ ;  /* 0x8000000406047290 */ /* 0x000fc8000fffe03f */
[----:B------:R-:W-:Y:S02]  /*1390*/  VIMNMX R9, R3, UR8, PT ;  /* 0x0000000803097c48 */ /* 0x000fe4000bfe0100 */
[----:B------:R-:W-:Y:S01]  /*13a0*/  IMAD.U32 R2, RZ, RZ, UR4 ;  /* 0x00000004ff027e24 */ /* 0x000fe2000f8e00ff */
[----:B------:R-:W-:Y:S06]  /*13b0*/  @!P1 BRA `(.L_x_5114) ;  /* 0x0000000000409947 */ /* 0x000fec0003800000 */
[----:B------:R-:W-:-:S05]  /*13c0*/  IMAD.U32 R0, RZ, RZ, UR6 ;  /* 0x00000006ff007e24 */ /* 0x000fca000f8e00ff */
        /* <DEDUP_REMOVED lines=9> */
.L_x_5115:
[----:B------:R-:W-:-:S13]  /*1460*/  ISETP.NE.AND P0, PT, R5, 0x1, PT ;  /* 0x000000010500780c */ /* 0x000fda0003f05270 */
[----:B------:R-:W0:Y:S02]  /*1470*/  @P0 LDC.64 R6, c[0x0][0xae0] ;  /* 0x0002b800ff060b82 */ /* 0x000e240000000a00 */
[----:B0-----:R-:W-:-:S05]  /*1480*/  @P0 IMAD.HI.U32 R4, R0, R6, RZ ;  /* 0x0000000600040227 */ /* 0x001fca00078e00ff */
[----:B------:R-:W-:-:S07]  /*1490*/  @P0 SHF.R.U32.HI R0, RZ, R7, R4 ;  /* 0x00000007ff000219 */ /* 0x000fce0000011604 */
.L_x_5116:
[----:B------:R-:W-:-:S05]  /*14a0*/  IMAD R3, R0, R5, RZ ;  /* 0x0000000500037224 */ /* 0x000fca00078e02ff */
[----:B------:R-:W-:-:S07]  /*14b0*/  VIMNMX R2, R2, R3, !PT ;  /* 0x0000000302027248 */ /* 0x000fce0007fe0100 */
.L_x_5114:
[----:B------:R-:W-:Y:S01]  /*14c0*/  SHF.R.S32.HI R3, RZ, 0x1f, R2 ;  /* 0x0000001fff037819 */ /* 0x000fe20000011402 */
[----:B------:R-:W-:Y:S01]  /*14d0*/  IMAD.MOV.U32 R225, RZ, RZ, RZ ;  /* 0x000000ffffe17224 */ /* 0x000fe200078e00ff */
[----:B------:R-:W-:Y:S02]  /*14e0*/  LOP3.LUT R6, R23, 0xffff, RZ, 0xc0, !PT ;  /* 0x0000ffff17067812 */ /* 0x000fe400078ec0ff */
[----:B------:R-:W-:-:S04]  /*14f0*/  LEA.HI R3, R3, R2, RZ, 0x6 ;  /* 0x0000000203037211 */ /* 0x000fc800078f30ff */
[----:B------:R-:W-:-:S04]  /*1500*/  SHF.R.S32.HI R3, RZ, 0x6, R3 ;  /* 0x00000006ff037819 */ /* 0x000fc80000011403 */
[----:B------:R-:W-:-:S04]  /*1510*/  VIMNMX R10, RZ, R3, !PT ;  /* 0x00000003ff0a7248 */ /* 0x000fc80007fe0100 */
[----:B------:R-:W-:-:S13]  /*1520*/  ISETP.GT.AND P0, PT, R9, R10, PT ;  /* 0x0000000a0900720c */ /* 0x000fda0003f04270 */
[----:B------:R-:W-:Y:S05]  /*1530*/  @!P0 BRA `(.L_x_5117) ;  /* 0x00000000007c8947 */ /* 0x000fea0003800000 */
[----:B------:R-:W-:-:S04]  /*1540*/  SHF.R.U32.HI R0, RZ, 0x10, R23 ;  /* 0x00000010ff007819 */ /* 0x000fc80000011617 */
[----:B------:R-:W-:-:S13]  /*1550*/  ISETP.NE.AND P0, PT, R0, RZ, PT ;  /* 0x000000ff0000720c */ /* 0x000fda0003f05270 */
[----:B------:R-:W0:Y:S02]  /*1560*/  @!P0 LDC R0, c[0x0][0xae8] ;  /* 0x0002ba00ff008b82 */ /* 0x000e240000000800 */
        /* <DEDUP_REMOVED lines=28> */
.L_x_5117:
[----:B------:R-:W-:Y:S01]  /*1730*/  IMAD R0, R6, R225, R10 ;  /* 0x000000e106007224 */ /* 0x000fe200078e020a */
[----:B------:R-:W-:-:S04]  /*1740*/  PRMT R3, RZ, 0x7610, R3 ;  /* 0x00007610ff037816 */ /* 0x000fc80000000003 */
[----:B------:R-:W-:-:S04]  /*1750*/  VIADDMNMX R225, R0, R225, R9, PT ;  /* 0x000000e100e17246 */ /* 0x000fc80003800109 */
[----:B------:R-:W-:-:S13]  /*1760*/  ISETP.GT.AND P0, PT, R225, R0, PT ;  /* 0x00000000e100720c */ /* 0x000fda0003f04270 */
[----:B------:R-:W-:Y:S05]  /*1770*/  @!P0 BRA `(.L_x_5118) ;  /* 0x000001fc00348947 */ /* 0x000fea0003800000 */
[----:B------:R-:W2:Y:S04]  /*1780*/  LDL R25, [R1+0x1c0] ;  /* 0x0001c00001197983 */ /* 0x000ea80000100800 */
[----:B------:R-:W3:Y:S04]  /*1790*/  LDL R24, [R1+0x200] ;  /* 0x0002000001187983 */ /* 0x000ee80000100800 */
[----:B------:R-:W4:Y:S04]  /*17a0*/  LDL R40, [R1+0x204] ;  /* 0x0002040001287983 */ /* 0x000f280000100800 */
        /* <DEDUP_REMOVED lines=125> */
[----:B------:R-:W4:Y:S01]  /*1f80*/  LDL R219, [R1+0x3fc] ;  /* 0x0003fc0001db7983 */ /* 0x000f220000100800 */
[----:B------:R-:W-:-:S04]  /*1f90*/  SHF.R.S32.HI R223, RZ, 0x1f, R154 ;  /* 0x0000001fffdf7819 */ /* 0x000fc8000001149a */
[----:B------:R-:W-:-:S04]  /*1fa0*/  LEA.HI R223, R223, R154, RZ, 0x7 ;  /* 0x0000009adfdf7211 */ /* 0x000fc800078f38ff */
[----:B------:R-:W-:-:S06]  /*1fb0*/  SHF.R.S32.HI R2, RZ, 0x7, R223 ;  /* 0x00000007ff027819 */ /* 0x000fcc00000114df */
[----:B------:R-:W0:Y:S01]  /*1fc0*/  SHFL.IDX PT, R2, R2, RZ, 0x1f ;  /* 0x00001fff02027589 */ /* 0x000e2200000e0000 */
[----:B------:R-:W-:Y:S02]  /*1fd0*/  UMOV UR4, 0x400 ;  /* 0x0000040000047882 */ /* 0x000fe40000000000 */
[----:B------:R-:W-:Y:S01]  /*1fe0*/  ULEA UR43, UR43, UR4, 0x18 ;  /* 0x000000042b2b7291 */ /* 0x000fe2000f8ec03f */
[----:B0-----:R-:W-:-:S04]  /*1ff0*/  LEA.HI R4, R2, R2, RZ, 0x1 ;  /* 0x0000000202047211 */ /* 0x001fc800078f08ff */
[----:B------:R-:W-:-:S05]  /*2000*/  LOP3.LUT R5, R4, 0x1fffe, RZ, 0xc0, !PT ;  /* 0x0001fffe04057812 */ /* 0x000fca00078ec0ff */
[----:B------:R-:W-:-:S05]  /*2010*/  IMAD.IADD R5, R2, 0x1, -R5 ;  /* 0x0000000102057824 */ /* 0x000fca00078e0a05 */
[----:B------:R-:W-:-:S05]  /*2020*/  LEA R5, R5, UR43, 0xf ;  /* 0x0000002b05057c11 */ /* 0x000fca000f8e78ff */
[----:B------:R-:W-:-:S05]  /*2030*/  VIADD R5, R5, 0x400 ;  /* 0x0000040005057836 */ /* 0x000fca0000000000 */
[----:B------:R-:W-:-:S04]  /*2040*/  SHF.R.U32.HI R5, RZ, 0x4, R5 ;  /* 0x00000004ff057819 */ /* 0x000fc80000011605 */
[----:B------:R-:W-:Y:S01]  /*2050*/  LOP3.LUT R2, R5, 0x3fff, RZ, 0xc0, !PT ;  /* 0x00003fff05027812 */ /* 0x000fe200078ec0ff */
[----:B------:R-:W-:-:S03]  /*2060*/  UIADD3 UR4, UR43, 0x36400, URZ ;  /* 0x000364002b047890 */ /* 0x000fc6000fffe03f */
[----:B------:R-:W-:Y:S01]  /*2070*/  LOP3.LUT R2, R2, 0x2000000, RZ, 0xfc, !PT ;  /* 0x0200000002027812 */ /* 0x000fe200078efcff */
[----:B------:R-:W-:Y:S01]  /*2080*/  IMAD.MOV.U32 R5, RZ, RZ, 0x40000040 ;  /* 0x40000040ff057424 */ /* 0x000fe200078e00ff */
[----:B------:R-:W-:-:S03]  /*2090*/  USHF.R.U32.HI UR4, URZ, 0x4, UR4 ;  /* 0x000000043f047899 */ /* 0x000fc60008011604 */
[----:B--2---:R-:W-:Y:S01]  /*20a0*/  IMAD R4, R25, 0x1000, R2 ;  /* 0x0000100019047824 */ /* 0x004fe200078e0202 */
[----:B------:R-:W-:Y:S01]  /*20b0*/  R2UR UR7, R5 ;  /* 0x00000000050772ca */ /* 0x000fe200000e0000 */
[----:B------:R-:W-:-:S03]  /*20c0*/  ULOP3.LUT UR4, UR4, 0x3fff, URZ, 0xc0, !UPT ;  /* 0x00003fff04047892 */ /* 0x000fc6000f8ec03f */
[----:B------:R-:W-:Y:S01]  /*20d0*/  R2UR UR6, R4 ;  /* 0x00000000040672ca */ /* 0x000fe200000e0000 */
[----:B------:R-:W-:Y:S01]  /*20e0*/  ULOP3.LUT UR16, UR4, 0x10000, URZ, 0xfc, !UPT ;  /* 0x0001000004107892 */ /* 0x000fe2000f8efc3f */
[----:B---3--:R-:W-:Y:S04]  /*20f0*/  STL [R1+0x200], R24 ;  /* 0x0002001801007387 */ /* 0x008fe80000100800 */
[----:B----4-:R-:W-:Y:S04]  /*2100*/  STL [R1+0x204], R40 ;  /* 0x0002042801007387 */ /* 0x010fe80000100800 */
[----:B------:R-:W-:Y:S04]  /*2110*/  STL [R1+0x208], R42 ;  /* 0x0002082a01007387 */ /* 0x000fe80000100800 */
        /* <DEDUP_REMOVED lines=32> */
[----:B------:R0:W-:Y:S01]  /*2320*/  STL [R1+0x294], R94 ;  /* 0x0002945e01007387 */ /* 0x0001e20000100800 */
[----:B------:R-:W-:Y:S06]  /*2330*/  BAR.SYNC.DEFER_BLOCKING 0xe, 0x100 ;  /* 0x0384000000007b1d */ /* 0x000fec0000010000 */
[----:B------:R-:W-:Y:S01]  /*2340*/  UMOV UR4, UR16 ;  /* 0x0000001000047c82 */ /* 0x000fe20008000000 */
[----:B------:R-:W-:Y:S01]  /*2350*/  UMOV UR5, 0x40000040 ;  /* 0x4000004000057882 */ /* 0x000fe20000000000 */
[----:B0-----:R-:W-:-:S06]  /*2360*/  WARPGROUP.ARRIVE ;  /* 0x00000000000079c5 */ /* 0x001fcc0000000000 */
[----:B------:R-:W-:Y:S01]  /*2370*/  HGMMA.64x256x16.F32 R24, gdesc[UR4].tnspB, RZ, !UPT, gsb0 ;  /* 0x43e00000041879f0 */ /* 0x000fe2000c0008ff */
[----:B------:R0:W-:Y:S04]  /*2380*/  STL [R1+0x298], R6 ;  /* 0x0002980601007387 */ /* 0x0001e80000100800 */
[----:B------:R1:W-:Y:S01]  /*2390*/  STL [R1+0x354], R7 ;  /* 0x0003540701007387 */ /* 0x0003e20000100800 */
[----:B0-----:R-:W-:Y:S02]  /*23a0*/  VIADD R6, R4, 0x80 ;  /* 0x0000008004067836 */ /* 0x001fe40000000000 */
[----:B-1----:R-:W-:-:S03]  /*23b0*/  IMAD.MOV.U32 R7, RZ, RZ, 0x40000040 ;  /* 0x40000040ff077424 */ /* 0x002fc600078e00ff */
[----:B------:R-:W-:Y:S02]  /*23c0*/  R2UR UR10, R6 ;  /* 0x00000000060a72ca */ /* 0x000fe400000e0000 */
[----:B------:R-:W-:Y:S01]  /*23d0*/  R2UR UR11, R7 ;  /* 0x00000000070b72ca */ /* 0x000fe200000e0000 */
[----:B------:R-:W-:Y:S01]  /*23e0*/  UIADD3 UR8, UR16, 0x2, URZ ;  /* 0x0000000210087890 */ /* 0x000fe2000fffe03f */
        /* <DEDUP_REMOVED lines=60> */
[----:B------:R-:W-:Y:S01]  /*27b0*/  STL [R1+0x388], R163 ;  /* 0x000388a301007387 */ /* 0x000fe20000100800 */
[----:B------:R-:W-:-:S03]  /*27c0*/  WARPGROUP.DEPBAR.LE gsb0, 0x0 ;  /* 0x00008000000079c5 */ /* 0x000fc60000010000 */
        /* <DEDUP_REMOVED lines=29> */
[----:B------:R-:W-:Y:S04]  /*29a0*/  STL.128 [R1+0x200], R24 ;  /* 0x0002001801007387 */ /* 0x000fe80000100c00 */
        /* <DEDUP_REMOVED lines=30> */
[----:B------:R0:W-:Y:S01]  /*2b90*/  STL.128 [R1+0x3f0], R148 ;  /* 0x0003f09401007387 */ /* 0x0001e20000100c00 */
[----:B------:R-:W-:Y:S01]  /*2ba0*/  UMOV UR9, 0x40000040 ;  /* 0x4000004000097882 */ /* 0x000fe20000000000 */
[----:B0-----:R-:W-:-:S06]  /*2bb0*/  WARPGROUP.ARRIVE ;  /* 0x00000000000079c5 */ /* 0x001fcc0000000000 */
[----:B------:R-:W-:Y:S01]  /*2bc0*/  HGMMA.64x256x16.F32 R24, gdesc[UR8].tnspB, R24, gsb0 ;  /* 0x43e00000081879f0 */ /* 0x000fe20008000818 */
[----:B------:R-:W-:Y:S02]  /*2bd0*/  VIADD R6, R4, 0x100 ;  /* 0x0000010004067836 */ /* 0x000fe40000000000 */
[----:B------:R-:W-:-:S03]  /*2be0*/  IMAD.MOV.U32 R7, RZ, RZ, 0x40000040 ;  /* 0x40000040ff077424 */ /* 0x000fc600078e00ff */
[----:B------:R-:W-:Y:S02]  /*2bf0*/  R2UR UR14, R6 ;  /* 0x00000000060e72ca */ /* 0x000fe400000e0000 */
[----:B------:R-:W-:Y:S01]  /*2c00*/  R2UR UR15, R7 ;  /* 0x00000000070f72ca */ /* 0x000fe200000e0000 */
[----:B------:R-:W-:Y:S01]  /*2c10*/  UIADD3 UR12, UR16, 0x4, URZ ;  /* 0x00000004100c7890 */ /* 0x000fe2000fffe03f */
[----:B------:R-:W-:Y:S01]  /*2c20*/  UMOV UR13, 0x40000040 ;  /* 0x40000040000d7882 */ /* 0x000fe20000000000 */
[----:B------:R-:W-:Y:S02]  /*2c30*/  VIADD R4, R4, 0x180 ;  /* 0x0000018004047836 */ /* 0x000fe40000000000 */
[----:B------:R-:W-:Y:S01]  /*2c40*/  IMAD.MOV.U32 R5, RZ, RZ, 0x40000040 ;  /* 0x40000040ff057424 */ /* 0x000fe200078e00ff */
[----:B------:R-:W-:Y:S01]  /*2c50*/  UMOV UR17, 0x40000040 ;  /* 0x4000004000117882 */ /* 0x000fe20000000000 */
[----:B------:R0:W5:Y:S01]  /*2c60*/  LDL R7, [R1+0x1c0] ;  /* 0x0001c00001077983 */ /* 0x0001620000100800 */
[----:B------:R-:W-:-:S02]  /*2c70*/  R2UR UR18, R4 ;  /* 0x00000000041272ca */ /* 0x000fc400000e0000 */
[----:B------:R-:W-:Y:S01]  /*2c80*/  R2UR UR19, R5 ;  /* 0x00000000051372ca */ /* 0x000fe200000e0000 */
[----:B------:R-:W-:Y:S01]  /*2c90*/  UIADD3 UR16, UR16, 0x6, URZ ;  /* 0x0000000610107890 */ /* 0x000fe2000fffe03f */
[----:B------:R-:W-:Y:S02]  /*2ca0*/  WARPGROUP.DEPBAR.LE gsb0, 0x0 ;  /* 0x00008000000079c5 */ /* 0x000fe40000010000 */
        /* <DEDUP_REMOVED lines=31> */
[----:B------:R1:W-:Y:S02]  /*2ea0*/  STL.128 [R1+0x3f0], R148 ;  /* 0x0003f09401007387 */ /* 0x0003e40000100c00 */
[----:B-1----:R-:W-:-:S06]  /*2eb0*/  WARPGROUP.ARRIVE ;  /* 0x00000000000079c5 */ /* 0x002fcc0000000000 */
[----:B------:R-:W-:Y:S03]  /*2ec0*/  HGMMA.64x256x16.F32 R24, gdesc[UR12].tnspB, R24, gsb0 ;  /* 0x43e000000c1879f0 */ /* 0x000fe60008000818 */
        /* <DEDUP_REMOVED lines=37> */
[----:B------:R-:W2:Y:S04]  /*3120*/  LDL R4, [R1+0x200] ;  /* 0x0002000001047983 */ /* 0x000ea80000100800 */
[----:B------:R-:W-:Y:S04]  /*3130*/  STL.128 [R1+0x390], R124 ;  /* 0x0003907c01007387 */ /* 0x000fe80000100c00 */
[----:B------:R-:W3:Y:S04]  /*3140*/  LDL R3, [R1+0x39c] ;  /* 0x00039c0001037983 */ /* 0x000ee80000100800 */
        /* <DEDUP_REMOVED lines=10> */
[----:B------:R1:W-:Y:S04]  /*31f0*/  STL.128 [R1+0x2b0], R68 ;  /* 0x0002b04401007387 */ /* 0x0003e80000100c00 */
        /* <DEDUP_REMOVED lines=18> */
[----:B------:R-:W-:Y:S04]  /*3320*/  STL.128 [R1+0x3f0], R148 ;  /* 0x0003f09401007387 */ /* 0x000fe80000100c00 */
[----:B-1----:R-:W3:Y:S04]  /*3330*/  LDL R68, [R1+0x204] ;  /* 0x0002040001447983 */ /* 0x002ee80000100800 */
[----:B------:R-:W3:Y:S04]  /*3340*/  LDL R70, [R1+0x208] ;  /* 0x0002080001467983 */ /* 0x000ee80000100800 */
[----:B----4-:R-:W4:Y:S04]  /*3350*/  LDL R72, [R1+0x20c] ;  /* 0x00020c0001487983 */ /* 0x010f280000100800 */
[----:B------:R-:W4:Y:S04]  /*3360*/  LDL R74, [R1+0x214] ;  /* 0x00021400014a7983 */ /* 0x000f280000100800 */
[----:B0-----:R-:W4:Y:S04]  /*3370*/  LDL R76, [R1+0x218] ;  /* 0x00021800014c7983 */ /* 0x001f280000100800 */
        /* <DEDUP_REMOVED lines=41> */
[----:B--2---:R-:W2:Y:S04]  /*3610*/  LDL R140, [R1+0x2c4] ;  /* 0x0002c400018c7983 */ /* 0x004ea80000100800 */
[----:B------:R-:W2:Y:S04]  /*3620*/  LDL R142, [R1+0x2c8] ;  /* 0x0002c800018e7983 */ /* 0x000ea80000100800 */
        /* <DEDUP_REMOVED lines=77> */
[----:B------:R-:W2:Y:S01]  /*3b00*/  LDL R22, [R1+0x290] ;  /* 0x0002900001167983 */ /* 0x000ea20000100800 */
[----:B------:R-:W-:-:S05]  /*3b10*/  LOP3.LUT R223, R223, 0xffffff80, RZ, 0xc0, !PT ;  /* 0xffffff80dfdf7812 */ /* 0x000fca00078ec0ff */
[----:B------:R-:W-:Y:S01]  /*3b20*/  IMAD.IADD R223, R154, 0x1, -R223 ;  /* 0x000000019adf7824 */ /* 0x000fe200078e0adf */
[----:B------:R0:W-:Y:S01]  /*3b30*/  STL [R1+0x200], R4 ;  /* 0x0002000401007387 */ /* 0x0001e20000100800 */
[----:B------:R-:W-:-:S03]  /*3b40*/  ULOP3.LUT UR6, UR61, 0x1, URZ, 0xfc, !UPT ;  /* 0x000000013d067892 */ /* 0x000fc6000f8efc3f */
[----:B---3--:R1:W-:Y:S01]  /*3b50*/  STL [R1+0x39c], R3 ;  /* 0x00039c0301007387 */ /* 0x0083e20000100800 */
[----:B------:R-:W-:Y:S01]  /*3b60*/  UISETP.NE.AND UP0, UPT, UR6, 0x3, UPT ;  /* 0x000000030600788c */ /* 0x000fe2000bf05270 */
[----:B0-----:R-:W-:Y:S02]  /*3b70*/  SHF.R.S32.HI R4, RZ, 0x1f, R223 ;  /* 0x0000001fff047819 */ /* 0x001fe400000114df */
[----:B------:R-:W-:Y:S02]  /*3b80*/  STL [R1+0x204], R68 ;  /* 0x0002044401007387 */ /* 0x000fe40000100800 */
[----:B-1----:R-:W-:Y:S02]  /*3b90*/  LEA.HI R3, R4, R223, RZ, 0x2 ;  /* 0x000000df04037211 */ /* 0x002fe400078f10ff */
[----:B------:R-:W-:Y:S04]  /*3ba0*/  STL [R1+0x208], R70 ;  /* 0x0002084601007387 */ /* 0x000fe80000100800 */
        /* <DEDUP_REMOVED lines=44> */
[----:B--2---:R-:W-:Y:S04]  /*3e70*/  STL [R1+0x2c4], R140 ;  /* 0x0002c48c01007387 */ /* 0x004fe80000100800 */
        /* <DEDUP_REMOVED lines=76> */
[----:B------:R-:W-:Y:S06]  /*4340*/  BAR.ARV 0xf, 0x100 ;  /* 0x03c4000000007b1d */ /* 0x000fec0000002000 */
[----:B------:R0:W-:Y:S01]  /*4350*/  STL [R1+0x210], R6 ;  /* 0x0002100601007387 */ /* 0x0001e20000100800 */
[----:B------:R-:W-:-:S03]  /*4360*/  PLOP3.LUT P1, PT, PT, PT, UP0, 0x80, 0x0 ;  /* 0x000000000000781c */ /* 0x000fc60003f2f008 */
[----:B------:R1:W-:Y:S01]  /*4370*/  STL [R1+0x3a4], R5 ;  /* 0x0003a40501007387 */ /* 0x0003e20000100800 */
[--C-:B0-----:R-:W-:Y:S02]  /*4380*/  SHF.R.S32.HI R6, RZ, 0x1f, R3.reuse ;  /* 0x0000001fff067819 */ /* 0x101fe40000011403 */
[----:B-1----:R-:W-:-:S04]  /*4390*/  SHF.R.S32.HI R5, RZ, 0x2, R3 ;  /* 0x00000002ff057819 */ /* 0x002fc80000011403 */
[----:B------:R-:W-:Y:S02]  /*43a0*/  LEA.HI R6, R6, R5, RZ, 0x3 ;  /* 0x0000000506067211 */ /* 0x000fe400078f18ff */
[----:B------:R-:W-:Y:S02]  /*43b0*/  LEA.HI R4, R4, R223, RZ, 0x5 ;  /* 0x000000df04047211 */ /* 0x000fe400078f28ff */
[----:B------:R-:W-:Y:S02]  /*43c0*/  LOP3.LUT R6, R6, 0xfffffff8, RZ, 0xc0, !PT ;  /* 0xfffffff806067812 */ /* 0x000fe400078ec0ff */
[----:B------:R-:W-:-:S03]  /*43d0*/  SHF.R.S32.HI R3, RZ, 0x5, R4 ;  /* 0x00000005ff037819 */ /* 0x000fc60000011404 */
[----:B------:R-:W-:Y:S01]  /*43e0*/  IMAD.IADD R6, R5, 0x1, -R6 ;  /* 0x0000000105067824 */ /* 0x000fe200078e0a06 */
[----:B------:R0:W-:Y:S03]  /*43f0*/  STL [R1+0x290], R22 ;  /* 0x0002901601007387 */ /* 0x0001e60000100800 */
[----:B0-----:R-:W-:Y:S01]  /*4400*/  IMAD R22, R3, 0x10, R6 ;  /* 0x0000001003167824 */ /* 0x001fe200078e0206 */
[----:B------:R-:W-:Y:S06]  /*4410*/  @!P1 BRA `(.L_x_5119) ;  /* 0x0000000000049947 */ /* 0x000fec0003800000 */
[----:B------:R-:W-:Y:S01]  /*4420*/  BPT.TRAP 0x1 ;  /* 0x000000040000795c */ /* 0x000fe20000300000 */
.L_x_5119:
[----:B------:R-:W0:Y:S01]  /*4430*/  S2R R153, SR_CgaCtaId ;  /* 0x0000000000997919 */ /* 0x000e220000008800 */
[----:B------:R-:W-:Y:S01]  /*4440*/  VIADD R3, R225, 0xfffffffe ;  /* 0xfffffffee1037836 */ /* 0x000fe20000000000 */
[----:B-----5:R-:W-:-:S04]  /*4450*/  LEA R7, R7, UR43, 0x3 ;  /* 0x0000002b07077c11 */ /* 0x020fc8000f8e18ff */
[----:B------:R-:W-:Y:S01]  /*4460*/  ISETP.GE.AND P0, PT, R3, R0, PT ;  /* 0x000000000300720c */ /* 0x000fe20003f06270 */
[----:B------:R-:W-:-:S05]  /*4470*/  VIADD R4, R7, 0x38860 ;  /* 0x0003886007047836 */ /* 0x000fca0000000000 */
[----:B0-----:R-:W-:-:S04]  /*4480*/  PRMT R4, R153, 0x654, R4 ;  /* 0x0000065499047816 */ /* 0x001fc80000000004 */
[----:B------:R0:W-:Y:S03]  /*4490*/  SYNCS.ARRIVE.TRANS64.RED.A1T0 RZ, [R4+URZ], RZ ;  /* 0x000000ff04ff79a7 */ /* 0x0001e6000810043f */
[----:B------:R-:W-:Y:S05]  /*44a0*/  @!P0 BRA `(.L_x_5120) ;  /* 0x0000003c005c8947 */ /* 0x000fea0003800000 */
.L_x_5122:
[----:B------:R-:W2:Y:S04]  /*44b0*/  LDL R155, [R1+0x1c0] ;  /* 0x0001c000019b7983 */ /* 0x000ea80000100800 */
[----:B------:R-:W3:Y:S04]  /*44c0*/  LDL.64 R64, [R1+0x210] ;  /* 0x0002100001407983 */ /* 0x000ee80000100a00 */
[----:B------:R-:W4:Y:S04]  /*44d0*/  LDL.64 R66, [R1+0x220] ;  /* 0x0002200001427983 */ /* 0x000f280000100a00 */
        /* <DEDUP_REMOVED lines=57> */
[----:B01----:R-:W4:Y:S04]  /*4870*/  LDL.64 R4, [R1+0x3b8] ;  /* 0x0003b80001047983 */ /* 0x003f280000100a00 */
[----:B------:R-:W4:Y:S04]  /*4880*/  LDL.64 R12, [R1+0x3c8] ;  /* 0x0003c800010c7983 */ /* 0x000f280000100a00 */
[----:B------:R-:W4:Y:S04]  /*4890*/  LDL.64 R10, [R1+0x3d8] ;  /* 0x0003d800010a7983 */ /* 0x000f280000100a00 */
[----:B------:R-:W4:Y:S04]  /*48a0*/  LDL.64 R8, [R1+0x3e8] ;  /* 0x0003e80001087983 */ /* 0x000f280000100a00 */
[----:B------:R-:W4:Y:S01]  /*48b0*/  LDL.64 R6, [R1+0x3f8] ;  /* 0x0003f80001067983 */ /* 0x000f220000100a00 */
[----:B--2---:R-:W-:-:S05]  /*48c0*/  IMAD R58, R155, 0x40, R22 ;  /* 0x000000409b3a7824 */ /* 0x004fca00078e0216 */
[----:B------:R-:W-:Y:S01]  /*48d0*/  LEA R58, R58, UR43, 0x2 ;  /* 0x0000002b3a3a7c11 */ /* 0x000fe2000f8e10ff */
[----:B------:R-:W-:Y:S06]  /*48e0*/  BAR.SYNC.DEFER_BLOCKING 0xe, 0x100 ;  /* 0x0384000000007b1d */ /* 0x000fec0000010000 */
[----:B------:R-:W3:Y:S04]  /*48f0*/  LDS R61, [R58+0x38400] ;  /* 0x038400003a3d7984 */ /* 0x000ee80000000800 */
[----:B------:R0:W1:Y:S01]  /*4900*/  LDS R60, [R58+0x38420] ;  /* 0x038420003a3c7984 */ /* 0x0000620000000800 */
[C---:B---3--:R-:W-:Y:S01]  /*4910*/  FMUL.FTZ R65, R61.reuse, R65 ;  /* 0x000000413d417220 */ /* 0x048fe20000410000 */
[C---:B------:R-:W-:Y:S01]  /*4920*/  FMUL.FTZ R64, R61.reuse, R64 ;  /* 0x000000403d407220 */ /* 0x040fe20000410000 */
[C---:B----4-:R-:W-:Y:S01]  /*4930*/  FMUL.FTZ R67, R61.reuse, R67 ;  /* 0x000000433d437220 */ /* 0x050fe20000410000 */
[C---:B------:R-:W-:Y:S01]  /*4940*/  FMUL.FTZ R66, R61.reuse, R66 ;  /* 0x000000423d427220 */ /* 0x040fe20000410000 */
        /* <DEDUP_REMOVED lines=55> */
[----:B------:R-:W-:Y:S01]  /*4cc0*/  FMUL.FTZ R122, R61, R122 ;  /* 0x0000007a3d7a7220 */ /* 0x000fe20000410000 */
[-C--:B0-----:R-:W-:Y:S01]  /*4cd0*/  FMUL.FTZ R58, R62, R61.reuse ;  /* 0x0000003d3e3a7220 */ /* 0x081fe20000410000 */
[----:B------:R-:W-:Y:S01]  /*4ce0*/  FMUL.FTZ R59, R63, R61 ;  /* 0x0000003d3f3b7220 */ /* 0x000fe20000410000 */
[C---:B------:R-:W-:Y:S01]  /*4cf0*/  FMUL.FTZ R125, R61.reuse, R125 ;  /* 0x0000007d3d7d7220 */ /* 0x040fe20000410000 */
[----:B------:R-:W-:Y:S01]  /*4d00*/  FMUL.FTZ R124, R61, R124 ;  /* 0x0000007c3d7c7220 */ /* 0x000fe20000410000 */
[C---:B-1----:R-:W-:Y:S01]  /*4d10*/  FMUL.FTZ R127, R60.reuse, R127 ;  /* 0x0000007f3c7f7220 */ /* 0x042fe20000410000 */
[C---:B------:R-:W-:Y:S01]  /*4d20*/  FMUL.FTZ R126, R60.reuse, R126 ;  /* 0x0000007e3c7e7220 */ /* 0x040fe20000410000 */
[C---:B------:R-:W-:Y:S01]  /*4d30*/  FMUL.FTZ R129, R60.reuse, R129 ;  /* 0x000000813c817220 */ /* 0x040fe20000410000 */
[C---:B------:R-:W-:Y:S01]  /*4d40*/  FMUL.FTZ R128, R60.reuse, R128 ;  /* 0x000000803c807220 */ /* 0x040fe20000410000 */
[----:B------:R-:W-:Y:S01]  /*4d50*/  STL.64 [R1+0x210], R64 ;  /* 0x0002104001007387 */ /* 0x000fe20000100a00 */
[C---:B------:R-:W-:Y:S01]  /*4d60*/  FMUL.FTZ R131, R60.reuse, R131 ;  /* 0x000000833c837220 */ /* 0x040fe20000410000 */
[----:B------:R-:W-:-:S02]  /*4d70*/  FMUL.FTZ R130, R60, R130 ;  /* 0x000000823c827220 */ /* 0x000fc40000410000 */
[----:B------:R-:W-:Y:S01]  /*4d80*/  STL.64 [R1+0x220], R66 ;  /* 0x0002204201007387 */ /* 0x000fe20000100a00 */
[C---:B------:R-:W-:Y:S01]  /*4d90*/  FMUL.FTZ R133, R60.reuse, R133 ;  /* 0x000000853c857220 */ /* 0x040fe20000410000 */
[C---:B------:R-:W-:Y:S02]  /*4da0*/  FMUL.FTZ R132, R60.reuse, R132 ;  /* 0x000000843c847220 */ /* 0x040fe40000410000 */
[----:B------:R-:W-:Y:S01]  /*4db0*/  STL.64 [R1+0x230], R68 ;  /* 0x0002304401007387 */ /* 0x000fe20000100a00 */
[C---:B------:R-:W-:Y:S01]  /*4dc0*/  FMUL.FTZ R135, R60.reuse, R135 ;  /* 0x000000873c877220 */ /* 0x040fe20000410000 */
[C---:B------:R-:W-:Y:S02]  /*4dd0*/  FMUL.FTZ R134, R60.reuse, R134 ;  /* 0x000000863c867220 */ /* 0x040fe40000410000 */
[----:B------:R0:W-:Y:S01]  /*4de0*/  STL.64 [R1+0x240], R70 ;  /* 0x0002404601007387 */ /* 0x0001e20000100a00 */
[C---:B------:R-:W-:Y:S01]  /*4df0*/  FMUL.FTZ R137, R60.reuse, R137 ;  /* 0x000000893c897220 */ /* 0x040fe20000410000 */
[----:B------:R-:W-:-:S02]  /*4e00*/  FMUL.FTZ R136, R60, R136 ;  /* 0x000000883c887220 */ /* 0x000fc40000410000 */
[----:B------:R1:W-:Y:S01]  /*4e10*/  STL.64 [R1+0x250], R72 ;  /* 0x0002504801007387 */ /* 0x0003e20000100a00 */
[C---:B------:R-:W-:Y:S01]  /*4e20*/  FMUL.FTZ R57, R60.reuse, R57 ;  /* 0x000000393c397220 */ /* 0x040fe20000410000 */
[C---:B------:R-:W-:Y:S02]  /*4e30*/  FMUL.FTZ R56, R60.reuse, R56 ;  /* 0x000000383c387220 */ /* 0x040fe40000410000 */
[----:B------:R2:W-:Y:S01]  /*4e40*/  STL.64 [R1+0x260], R74 ;  /* 0x0002604a01007387 */ /* 0x0005e20000100a00 */
[C---:B------:R-:W-:Y:S01]  /*4e50*/  FMUL.FTZ R47, R60.reuse, R47 ;  /* 0x0000002f3c2f7220 */ /* 0x040fe20000410000 */
[C---:B------:R-:W-:Y:S02]  /*4e60*/  FMUL.FTZ R46, R60.reuse, R46 ;  /* 0x0000002e3c2e7220 */ /* 0x040fe40000410000 */
        /* <DEDUP_REMOVED lines=71> */
[----:B------:R-:W-:Y:S02]  /*52e0*/  FMUL.FTZ R6, R60, R6 ;  /* 0x000000063c067220 */ /* 0x000fe40000410000 */
[----:B------:R-:W-:Y:S04]  /*52f0*/  STL.64 [R1+0x200], R58 ;  /* 0x0002003a01007387 */ /* 0x000fe80000100a00 */
        /* <DEDUP_REMOVED lines=23> */
[----:B------:R3:W-:Y:S04]  /*5470*/  STL.64 [R1+0x368], R14 ;  /* 0x0003680e01007387 */ /* 0x0007e80000100a00 */
        /* <DEDUP_REMOVED lines=8> */
[----:B------:R4:W-:Y:S04]  /*5500*/  STL.64 [R1+0x3f8], R6 ;  /* 0x0003f80601007387 */ /* 0x0009e80000100a00 */
[----:B0-----:R-:W4:Y:S04]  /*5510*/  LDL R70, [R1+0x204] ;  /* 0x0002040001467983 */ /* 0x001f280000100800 */
[----:B-1----:R-:W4:Y:S04]  /*5520*/  LDL R72, [R1+0x208] ;  /* 0x0002080001487983 */ /* 0x002f280000100800 */
[----:B--2---:R-:W2:Y:S04]  /*5530*/  LDL R74, [R1+0x20c] ;  /* 0x00020c00014a7983 */ /* 0x004ea80000100800 */
[----:B---3--:R-:W3:Y:S04]  /*5540*/  LDL R14, [R1+0x210] ;  /* 0x00021000010e7983 */ /* 0x008ee80000100800 */
[----:B------:R-:W3:Y:S04]  /*5550*/  LDL R76, [R1+0x214] ;  /* 0x00021400014c7983 */ /* 0x000ee80000100800 */
[----:B------:R-:W3:Y:S04]  /*5560*/  LDL R78, [R1+0x218] ;  /* 0x00021800014e7983 */ /* 0x000ee80000100800 */
[----:B------:R-:W3:Y:S04]  /*5570*/  LDL R80, [R1+0x21c] ;  /* 0x00021c0001507983 */ /* 0x000ee80000100800 */
[----:B----4-:R-:W4:Y:S04]  /*5580*/  LDL R4, [R1+0x220] ;  /* 0x0002200001047983 */ /* 0x010f280000100800 */
        /* <DEDUP_REMOVED lines=119> */
[----:B------:R-:W-:Y:S04]  /*5d00*/  STL [R1+0x200], R58 ;  /* 0x0002003a01007387 */ /* 0x000fe80000100800 */
[----:B------:R-:W-:Y:S04]  /*5d10*/  STL [R1+0x204], R70 ;  /* 0x0002044601007387 */ /* 0x000fe80000100800 */
[----:B------:R-:W-:Y:S04]  /*5d20*/  STL [R1+0x208], R72 ;  /* 0x0002084801007387 */ /* 0x000fe80000100800 */
[----:B--2---:R-:W-:Y:S04]  /*5d30*/  STL [R1+0x20c], R74 ;  /* 0x00020c4a01007387 */ /* 0x004fe80000100800 */
[----:B---3--:R-:W-:Y:S04]  /*5d40*/  STL [R1+0x210], R14 ;  /* 0x0002100e01007387 */ /* 0x008fe80000100800 */
[----:B------:R-:W-:Y:S04]  /*5d50*/  STL [R1+0x214], R76 ;  /* 0x0002144c01007387 */ /* 0x000fe80000100800 */
[----:B------:R-:W-:Y:S04]  /*5d60*/  STL [R1+0x218], R78 ;  /* 0x0002184e01007387 */ /* 0x000fe80000100800 */
        /* <DEDUP_REMOVED lines=37> */
[----:B------:R0:W-:Y:S04]  /*5fc0*/  STL [R1+0x2b0], R26 ;  /* 0x0002b01a01007387 */ /* 0x0001e80000100800 */
        /* <DEDUP_REMOVED lines=74> */
[----:B------:R2:W-:Y:S04]  /*6470*/  STL [R1+0x3dc], R33 ;  /* 0x0003dc2101007387 */ /* 0x0005e80000100800 */
[----:B------:R-:W-:Y:S04]  /*6480*/  STL [R1+0x3e0], R66 ;  /* 0x0003e04201007387 */ /* 0x000fe80000100800 */
[----:B------:R3:W-:Y:S04]  /*6490*/  STL [R1+0x3e4], R41 ;  /* 0x0003e42901007387 */ /* 0x0007e80000100800 */
[----:B------:R4:W-:Y:S04]  /*64a0*/  STL [R1+0x3e8], R45 ;  /* 0x0003e82d01007387 */ /* 0x0009e80000100800 */
[----:B------:R4:W-:Y:S04]  /*64b0*/  STL [R1+0x3ec], R49 ;  /* 0x0003ec3101007387 */ /* 0x0009e80000100800 */
[----:B------:R-:W-:Y:S04]  /*64c0*/  STL [R1+0x3f0], R68 ;  /* 0x0003f04401007387 */ /* 0x000fe80000100800 */
[----:B------:R4:W-:Y:S04]  /*64d0*/  STL [R1+0x3f4], R57 ;  /* 0x0003f43901007387 */ /* 0x0009e80000100800 */
[----:B------:R4:W-:Y:S04]  /*64e0*/  STL [R1+0x3f8], R61 ;  /* 0x0003f83d01007387 */ /* 0x0009e80000100800 */
[----:B------:R4:W-:Y:S04]  /*64f0*/  STL [R1+0x3fc], R65 ;  /* 0x0003fc4101007387 */ /* 0x0009e80000100800 */
[----:B0-----:R-:W4:Y:S04]  /*6500*/  LDL.128 R24, [R1+0x200] ;  /* 0x0002000001187983 */ /* 0x001f280000100c00 */
[----:B-1----:R-:W4:Y:S04]  /*6510*/  LDL.128 R28, [R1+0x210] ;  /* 0x00021000011c7983 */ /* 0x002f280000100c00 */
[----:B--2---:R-:W2:Y:S04]  /*6520*/  LDL.128 R32, [R1+0x220] ;  /* 0x0002200001207983 */ /* 0x004ea80000100c00 */
[----:B------:R-:W2:Y:S04]  /*6530*/  LDL.128 R36, [R1+0x230] ;  /* 0x0002300001247983 */ /* 0x000ea80000100c00 */
[----:B---3--:R-:W2:Y:S04]  /*6540*/  LDL.128 R40, [R1+0x240] ;  /* 0x0002400001287983 */ /* 0x008ea80000100c00 */
[----:B----4-:R-:W2:Y:S04]  /*6550*/  LDL.128 R44, [R1+0x250] ;  /* 0x00025000012c7983 */ /* 0x010ea80000100c00 */
[----:B------:R-:W2:Y:S04]  /*6560*/  LDL.128 R48, [R1+0x260] ;  /* 0x0002600001307983 */ /* 0x000ea80000100c00 */
        /* <DEDUP_REMOVED lines=24> */
[----:B------:R-:W2:Y:S01]  /*66f0*/  LDL.128 R148, [R1+0x3f0] ;  /* 0x0003f00001947983 */ /* 0x000ea20000100c00 */
[----:B------:R-:W-:-:S02]  /*6700*/  VIADD R155, R155, 0x1 ;  /* 0x000000019b9b7836 */ /* 0x000fc40000000000 */
[----:B------:R-:W-:Y:S02]  /*6710*/  IMAD.MOV.U32 R5, RZ, RZ, 0x40000040 ;  /* 0x40000040ff057424 */ /* 0x000fe400078e00ff */
[----:B------:R-:W-:Y:S01]  /*6720*/  IMAD.MOV.U32 R7, RZ, RZ, 0x40000040 ;  /* 0x40000040ff077424 */ /* 0x000fe200078e00ff */
[----:B------:R-:W-:Y:S01]  /*6730*/  ISETP.NE.AND P0, PT, R155, 0x2, PT ;  /* 0x000000029b00780c */ /* 0x000fe20003f05270 */
[----:B------:R0:W-:Y:S01]  /*6740*/  STL [R1+0x1c0], R155 ;  /* 0x0001c09b01007387 */ /* 0x0001e20000100800 */
[----:B------:R-:W-:Y:S01]  /*6750*/  R2UR UR7, R5 ;  /* 0x00000000050772ca */ /* 0x000fe200000e0000 */
[----:B------:R-:W-:Y:S01]  /*6760*/  IMAD.MOV.U32 R5, RZ, RZ, 0x40000040 ;  /* 0x40000040ff057424 */ /* 0x000fe200078e00ff */
[----:B------:R-:W-:Y:S01]  /*6770*/  R2UR UR11, R7 ;  /* 0x00000000070b72ca */ /* 0x000fe200000e0000 */
[----:B------:R-:W-:-:S03]  /*6780*/  IMAD.MOV.U32 R7, RZ, RZ, 0x40000040 ;  /* 0x40000040ff077424 */ /* 0x000fc600078e00ff */
[----:B------:R-:W-:Y:S02]  /*6790*/  R2UR UR19, R5 ;  /* 0x00000000051372ca */ /* 0x000fe400000e0000 */
[----:B------:R-:W-:-:S03]  /*67a0*/  R2UR UR15, R7 ;  /* 0x00000000070f72ca */ /* 0x000fc600000e0000 */
[----:B0-----:R-:W-:-:S04]  /*67b0*/  @!P0 IMAD.MOV.U32 R155, RZ, RZ, RZ ;  /* 0x000000ffff9b8224 */ /* 0x001fc800078e00ff */
[----:B------:R-:W-:-:S04]  /*67c0*/  IMAD R4, R155, 0x1000, R2 ;  /* 0x000010009b047824 */ /* 0x000fc800078e0202 */
[C---:B------:R-:W-:Y:S01]  /*67d0*/  VIADD R6, R4.reuse, 0x80 ;  /* 0x0000008004067836 */ /* 0x040fe20000000000 */
[----:B------:R-:W-:-:S04]  /*67e0*/  R2UR UR6, R4 ;  /* 0x00000000040672ca */ /* 0x000fc800000e0000 */
[----:B------:R-:W-:Y:S01]  /*67f0*/  R2UR UR10, R6 ;  /* 0x00000000060a72ca */ /* 0x000fe200000e0000 */
[C---:B------:R-:W-:Y:S02]  /*6800*/  VIADD R6, R4.reuse, 0x100 ;  /* 0x0000010004067836 */ /* 0x040fe40000000000 */
[----:B------:R-:W-:-:S03]  /*6810*/  VIADD R4, R4, 0x180 ;  /* 0x0000018004047836 */ /* 0x000fc60000000000 */
[----:B------:R-:W-:Y:S02]  /*6820*/  R2UR UR14, R6 ;  /* 0x00000000060e72ca */ /* 0x000fe400000e0000 */
[----:B------:R-:W-:Y:S01]  /*6830*/  R2UR UR18, R4 ;  /* 0x00000000041272ca */ /* 0x000fe200000e0000 */
[----:B------:R-:W3:Y:S04]  /*6840*/  @!P0 LDL R6, [R1+0x1c4] ;  /* 0x0001c40001068983 */ /* 0x000ee80000100800 */
[----:B------:R-:W4:Y:S01]  /*6850*/  LDL R4, [R1+0x1c8] ;  /* 0x0001c80001047983 */ /* 0x000f220000100800 */
[----:B--2---:R-:W-:-:S06]  /*6860*/  WARPGROUP.ARRIVE ;  /* 0x00000000000079c5 */ /* 0x004fcc0000000000 */
        /* <DEDUP_REMOVED lines=34> */
[----:B0-----:R-:W-:-:S06]  /*6a90*/  WARPGROUP.ARRIVE ;  /* 0x00000000000079c5 */ /* 0x001fcc0000000000 */
        /* <DEDUP_REMOVED lines=35> */
[----:B------:R-:W-:Y:S01]  /*6cd0*/  HGMMA.64x256x16.F32 R24, gdesc[UR12].tnspB, R24, gsb0 ;  /* 0x43e000000c1879f0 */ /* 0x000fe20008000818 */
[----:B------:R-:W-:Y:S04]  /*6ce0*/  @!P0 STL [R1+0x1c0], RZ ;  /* 0x0001c0ff01008387 */ /* 0x000fe80000100800 */
[----:B------:R0:W5:Y:S01]  /*6cf0*/  LDL R5, [R1+0x1c0] ;  /* 0x0001c00001057983 */ /* 0x0001620000100800 */
[----:B------:R-:W-:-:S03]  /*6d00*/  WARPGROUP.DEPBAR.LE gsb0, 0x0 ;  /* 0x00008000000079c5 */ /* 0x000fc60000010000 */
        /* <DEDUP_REMOVED lines=67> */
[----:B------:R-:W4:Y:S04]  /*7140*/  LDL R8, [R1+0x200] ;  /* 0x0002000001087983 */ /* 0x000f280000100800 */
[----:B-1----:R-:W4:Y:S04]  /*7150*/  LDL R74, [R1+0x204] ;  /* 0x00020400014a7983 */ /* 0x002f280000100800 */
[----:B--2---:R-:W2:Y:S04]  /*7160*/  LDL R76, [R1+0x208] ;  /* 0x00020800014c7983 */ /* 0x004ea80000100800 */
[----:B------:R-:W2:Y:S04]  /*7170*/  LDL R78, [R1+0x20c] ;  /* 0x00020c00014e7983 */ /* 0x000ea80000100800 */
[----:B------:R-:W2:Y:S04]  /*7180*/  LDL R10, [R1+0x210] ;  /* 0x00021000010a7983 */ /* 0x000ea80000100800 */
[----:B---3--:R-:W3:Y:S04]  /*7190*/  LDL R80, [R1+0x214] ;  /* 0x0002140001507983 */ /* 0x008ee80000100800 */
[----:B------:R-:W3:Y:S04]  /*71a0*/  LDL R82, [R1+0x218] ;  /* 0x0002180001527983 */ /* 0x000ee80000100800 */
[----:B----4-:R-:W4:Y:S04]  /*71b0*/  LDL R84, [R1+0x21c] ;  /* 0x00021c0001547983 */ /* 0x010f280000100800 */
[----:B------:R-:W4:Y:S04]  /*71c0*/  LDL R12, [R1+0x220] ;  /* 0x00022000010c7983 */ /* 0x000f280000100800 */
        /* <DEDUP_REMOVED lines=119> */
[----:B------:R-:W-:-:S03]  /*7940*/  VIADD R4, R4, 0x1 ;  /* 0x0000000104047836 */ /* 0x000fc60000000000 */
[----:B------:R0:W-:Y:S04]  /*7950*/  STL [R1+0x200], R8 ;  /* 0x0002000801007387 */ /* 0x0001e80000100800 */
[----:B------:R0:W-:Y:S04]  /*7960*/  STL [R1+0x1c8], R4 ;  /* 0x0001c80401007387 */ /* 0x0001e80000100800 */
[----:B------:R0:W-:Y:S04]  /*7970*/  STL [R1+0x204], R74 ;  /* 0x0002044a01007387 */ /* 0x0001e80000100800 */
[----:B--2---:R0:W-:Y:S04]  /*7980*/  STL [R1+0x208], R76 ;  /* 0x0002084c01007387 */ /* 0x0041e80000100800 */
[----:B------:R0:W-:Y:S04]  /*7990*/  STL [R1+0x20c], R78 ;  /* 0x00020c4e01007387 */ /* 0x0001e80000100800 */
[----:B------:R0:W-:Y:S04]  /*79a0*/  STL [R1+0x210], R10 ;  /* 0x0002100a01007387 */ /* 0x0001e80000100800 */
[----:B---3--:R0:W-:Y:S04]  /*79b0*/  STL [R1+0x214], R80 ;  /* 0x0002145001007387 */ /* 0x0081e80000100800 */
[----:B------:R0:W-:Y:S04]  /*79c0*/  STL [R1+0x218], R82 ;  /* 0x0002185201007387 */ /* 0x0001e80000100800 */
[----:B----4-:R0:W-:Y:S04]  /*79d0*/  STL [R1+0x21c], R84 ;  /* 0x00021c5401007387 */ /* 0x0101e80000100800 */
[----:B------:R0:W-:Y:S04]  /*79e0*/  STL [R1+0x220], R12 ;  /* 0x0002200c01007387 */ /* 0x0001e80000100800 */
        /* <DEDUP_REMOVED lines=118> */
[----:B------:R0:W-:Y:S01]  /*8150*/  STL [R1+0x3fc], R45 ;  /* 0x0003fc2d01007387 */ /* 0x0001e20000100800 */
[----:B------:R-:W-:-:S05]  /*8160*/  @!P0 LOP3.LUT R6, R6, 0x1, RZ, 0x3c, !PT ;  /* 0x0000000106068812 */ /* 0x000fca00078e3cff */
[----:B------:R0:W-:Y:S01]  /*8170*/  @!P0 STL [R1+0x1c4], R6 ;  /* 0x0001c40601008387 */ /* 0x0001e20000100800 */
[----:B------:R-:W-:Y:S06]  /*8180*/  BAR.ARV 0xf, 0x100 ;  /* 0x03c4000000007b1d */ /* 0x000fec0000002000 */
[C---:B------:R-:W-:Y:S01]  /*8190*/  ISETP.GT.AND P0, PT, R3.reuse, R0, PT ;  /* 0x000000000300720c */ /* 0x040fe20003f04270 */
[----:B------:R-:W-:Y:S01]  /*81a0*/  VIADD R3, R3, 0xffffffff ;  /* 0xffffffff03037836 */ /* 0x000fe20000000000 */
[----:B------:R-:W-:Y:S11]  /*81b0*/  @!P1 BRA `(.L_x_5121) ;  /* 0x0000000000049947 */ /* 0x000ff60003800000 */
[----:B------:R-:W-:Y:S01]  /*81c0*/  BPT.TRAP 0x1 ;  /* 0x000000040000795c */ /* 0x000fe20000300000 */
.L_x_5121:
[----:B-----5:R-:W-:-:S05]  /*81d0*/  LEA R5, R5, UR43, 0x3 ;  /* 0x0000002b05057c11 */ /* 0x020fca000f8e18ff */
[----:B0-----:R-:W-:-:S05]  /*81e0*/  VIADD R4, R5, 0x38860 ;  /* 0x0003886005047836 */ /* 0x001fca0000000000 */
[----:B------:R-:W-:-:S04]  /*81f0*/  PRMT R4, R153, 0x654, R4 ;  /* 0x0000065499047816 */ /* 0x000fc80000000004 */
[----:B------:R1:W-:Y:S01]  /*8200*/  SYNCS.ARRIVE.TRANS64.RED.A1T0 RZ, [R4+URZ], RZ ;  /* 0x000000ff04ff79a7 */ /* 0x0003e2000810043f */
[----:B------:R-:W-:Y:S05]  /*8210*/  @P0 BRA `(.L_x_5122) ;  /* 0xffffffc000a40947 */ /* 0x000fea000383ffff */
.L_x_5120:
[----:B------:R-:W2:Y:S04]  /*8220*/  LDL R51, [R1+0x1c0] ;  /* 0x0001c00001337983 */ /* 0x000ea80000100800 */
[----:B------:R-:W3:Y:S04]  /*8230*/  LDL.64 R18, [R1+0x338] ;  /* 0x0003380001127983 */ /* 0x000ee80000100a00 */
[----:B------:R-:W4:Y:S04]  /*8240*/  LDL.64 R54, [R1+0x200] ;  /* 0x0002000001367983 */ /* 0x000f280000100a00 */
[----:B------:R-:W5:Y:S04]  /*8250*/  LDL.64 R56, [R1+0x210] ;  /* 0x0002100001387983 */ /* 0x000f680000100a00 */
        /* <DEDUP_REMOVED lines=60> */
[----:B01----:R-:W5:Y:S04]  /*8620*/  LDL.64 R4, [R1+0x3f8] ;  /* 0x0003f80001047983 */ /* 0x003f680000100a00 */
[----:B------:R-:W5:Y:S04]  /*8630*/  LDL R50, [R1+0x1c8] ;  /* 0x0001c80001327983 */ /* 0x000f680000100800 */
[----:B------:R-:W5:Y:S01]  /*8640*/  LDL R0, [R1+0x1c0] ;  /* 0x0001c00001007983 */ /* 0x000f620000100800 */
[----:B--2---:R-:W-:-:S05]  /*8650*/  IMAD R22, R51, 0x40, R22 ;  /* 0x0000004033167824 */ /* 0x004fca00078e0216 */
[----:B------:R-:W-:Y:S01]  /*8660*/  LEA R22, R22, UR43, 0x2 ;  /* 0x0000002b16167c11 */ /* 0x000fe2000f8e10ff */
[----:B------:R-:W-:Y:S06]  /*8670*/  BAR.SYNC.DEFER_BLOCKING 0xe, 0x100 ;  /* 0x0384000000007b1d */ /* 0x000fec0000010000 */
[----:B------:R-:W-:Y:S04]  /*8680*/  LDS R51, [R22+0x38400] ;  /* 0x0384000016337984 */ /* 0x000fe80000000800 */
[----:B------:R-:W3:Y:S01]  /*8690*/  LDS R22, [R22+0x38420] ;  /* 0x0384200016167984 */ /* 0x000ee20000000800 */
[----:B------:R-:W-:Y:S01]  /*86a0*/  BSSY B0, `(.L_x_5123) ;  /* 0x00000cd000007945 */ /* 0x000fe20003800000 */
[C---:B---3--:R-:W-:Y:S01]  /*86b0*/  FMUL.FTZ R19, R22.reuse, R19 ;  /* 0x0000001316137220 */ /* 0x048fe20000410000 */
[C---:B------:R-:W-:Y:S01]  /*86c0*/  FMUL.FTZ R18, R22.reuse, R18 ;  /* 0x0000001216127220 */ /* 0x040fe20000410000 */
[C---:B----4-:R-:W-:Y:S01]  /*86d0*/  FMUL.FTZ R55, R51.reuse, R55 ;  /* 0x0000003733377220 */ /* 0x050fe20000410000 */
[C---:B------:R-:W-:Y:S01]  /*86e0*/  FMUL.FTZ R54, R51.reuse, R54 ;  /* 0x0000003633367220 */ /* 0x040fe20000410000 */
[C---:B-----5:R-:W-:Y:S01]  /*86f0*/  FMUL.FTZ R57, R51.reuse, R57 ;  /* 0x0000003933397220 */ /* 0x060fe20000410000 */
[C---:B------:R-:W-:Y:S01]  /*8700*/  FMUL.FTZ R56, R51.reuse, R56 ;  /* 0x0000003833387220 */ /* 0x040fe20000410000 */
[----:B------:R0:W-:Y:S01]  /*8710*/  STL.64 [R1+0x338], R18 ;  /* 0x0003381201007387 */ /* 0x0001e20000100a00 */
        /* <DEDUP_REMOVED lines=116> */
[C---:B0-----:R-:W-:Y:S01]  /*8e60*/  FMUL.FTZ R19, R22.reuse, R3 ;  /* 0x0000000316137220 */ /* 0x041fe20000410000 */
[C---:B------:R-:W-:Y:S01]  /*8e70*/  FMUL.FTZ R18, R22.reuse, R2 ;  /* 0x0000000216127220 */ /* 0x040fe20000410000 */
[C---:B------:R-:W-:Y:S01]  /*8e80*/  FMUL.FTZ R7, R22.reuse, R7 ;  /* 0x0000000716077220 */ /* 0x040fe20000410000 */
[C---:B------:R-:W-:Y:S01]  /*8e90*/  FMUL.FTZ R6, R22.reuse, R6 ;  /* 0x0000000616067220 */ /* 0x040fe20000410000 */
[C---:B------:R-:W-:Y:S01]  /*8ea0*/  FMUL.FTZ R5, R22.reuse, R5 ;  /* 0x0000000516057220 */ /* 0x040fe20000410000 */
[----:B------:R-:W-:Y:S01]  /*8eb0*/  FMUL.FTZ R4, R22, R4 ;  /* 0x0000000416047220 */ /* 0x000fe20000410000 */
[----:B------:R-:W-:-:S02]  /*8ec0*/  VIADD R50, R50, 0x1 ;  /* 0x0000000132327836 */ /* 0x000fc40000000000 */
[----:B------:R-:W-:Y:S01]  /*8ed0*/  VIADD R0, R0, 0x1 ;  /* 0x0000000100007836 */ /* 0x000fe20000000000 */
[----:B------:R0:W-:Y:S04]  /*8ee0*/  STL.64 [R1+0x200], R54 ;  /* 0x0002003601007387 */ /* 0x0001e80000100a00 */
        /* <DEDUP_REMOVED lines=62> */
[----:B------:R0:W-:Y:S04]  /*92d0*/  STL [R1+0x1c8], R50 ;  /* 0x0001c83201007387 */ /* 0x0001e80000100800 */
[----:B------:R0:W-:Y:S01]  /*92e0*/  STL [R1+0x1c0], R0 ;  /* 0x0001c00001007387 */ /* 0x0001e20000100800 */
[----:B------:R-:W-:Y:S06]  /*92f0*/  BAR.ARV 0xf, 0x100 ;  /* 0x03c4000000007b1d */ /* 0x000fec0000002000 */
[----:B------:R-:W-:Y:S01]  /*9300*/  ISETP.NE.AND P0, PT, R0, 0x2, PT ;  /* 0x000000020000780c */ /* 0x000fe20003f05270 */
[----:B------:R-:W-:-:S12]  /*9310*/  IMAD.MOV.U32 R3, RZ, RZ, 0x1 ;  /* 0x00000001ff037424 */ /* 0x000fd800078e00ff */
[----:B0-----:R-:W-:Y:S05]  /*9320*/  @P0 BRA `(.L_x_5124) ;  /* 0x0000000000100947 */ /* 0x001fea0003800000 */
[----:B------:R-:W2:Y:S04]  /*9330*/  LDL R0, [R1+0x1c4] ;  /* 0x0001c40001007983 */ /* 0x000ea80000100800 */
[----:B------:R0:W-:Y:S01]  /*9340*/  STL [R1+0x1c0], RZ ;  /* 0x0001c0ff01007387 */ /* 0x0001e20000100800 */
[----:B--2---:R-:W-:-:S05]  /*9350*/  LOP3.LUT R0, R0, 0x1, RZ, 0x3c, !PT ;  /* 0x0000000100007812 */ /* 0x004fca00078e3cff */
[----:B------:R0:W-:Y:S02]  /*9360*/  STL [R1+0x1c4], R0 ;  /* 0x0001c40001007387 */ /* 0x0001e40000100800 */
.L_x_5124:
[----:B------:R-:W-:Y:S05]  /*9370*/  BSYNC B0 ;  /* 0x0000000000007941 */ /* 0x000fea0003800000 */
.L_x_5123:
[----:B------:R-:W-:Y:S05]  /*9380*/  BRA `(.L_x_5118) ;  /* 0x0000018000307947 */ /* 0x000fea0003800000 */
.L_x_5110:
[----:B------:R-:W0:Y:S01]  /*9390*/  S2UR UR4, SR_SWINHI ;  /* 0x00000000000479c3 */ /* 0x000e220000002f00 */
[----:B------:R-:W1:Y:S01]  /*93a0*/  S2R R15, SR_CgaCtaId ;  /* 0x00000000000f7919 */ /* 0x000e620000008800 */
[----:B------:R-:W-:Y:S01]  /*93b0*/  UMOV UR5, 0x400 ;  /* 0x0000040000057882 */ /* 0x000fe20000000000 */
[----:B------:R-:W-:Y:S01]  /*93c0*/  ULDC UR7, c[0x0][0x448] ;  /* 0x0001120000077ab9 */ /* 0x000fe20000000800 */
[----:B------:R-:W-:Y:S01]  /*93d0*/  ULEA UR43, UR43, UR5, 0x18 ;  /* 0x000000052b2b7291 */ /* 0x000fe2000f8ec03f */
[----:B------:R-:W2:Y:S01]  /*93e0*/  S2R R4, SR_CTAID.X ;  /* 0x0000000000047919 */ /* 0x000ea20000002500 */
[----:B------:R-:W-:Y:S01]  /*93f0*/  UISETP.NE.AND UP2, UPT, UR7, 0x1, UPT ;  /* 0x000000010700788c */ /* 0x000fe2000bf45270 */
[----:B------:R-:W-:Y:S01]  /*9400*/  IMAD.U32 R6, RZ, RZ, UR61 ;  /* 0x0000003dff067e24 */ /* 0x000fe2000f8e00ff */
[----:B------:R-:W-:Y:S01]  /*9410*/  USHF.L.U32 UR6, UR6, 0x6, URZ ;  /* 0x0000000606067899 */ /* 0x000fe2000800063f */
[----:B------:R-:W-:Y:S01]  /*9420*/  IMAD.MOV.U32 R7, RZ, RZ, 0x80 ;  /* 0x00000080ff077424 */ /* 0x000fe200078e00ff */
[----:B------:R-:W-:Y:S01]  /*9430*/  STL [R1+0x10], RZ ;  /* 0x000010ff01007387 */ /* 0x000fe20000100800 */
[----:B------:R-:W-:Y:S01]  /*9440*/  IMAD.MOV.U32 R8, RZ, RZ, 0x100 ;  /* 0x00000100ff087424 */ /* 0x000fe200078e00ff */
[----:B------:R-:W-:Y:S01]  /*9450*/  ULDC UR44, c[0x0][0x288] ;  /* 0x0000a200002c7ab9 */ /* 0x000fe20000000800 */
[----:B------:R-:W-:Y:S01]  /*9460*/  IMAD.U32 R12, RZ, RZ, UR61 ;  /* 0x0000003dff0c7e24 */ /* 0x000fe2000f8e00ff */
[----:B------:R3:W-:Y:S01]  /*9470*/  STL.64 [R1+0x28], R6 ;  /* 0x0000280601007387 */ /* 0x0007e20000100a00 */
[----:B------:R-:W-:Y:S01]  /*9480*/  IMAD.MOV.U32 R13, RZ, RZ, 0x80 ;  /* 0x00000080ff0d7424 */ /* 0x000fe200078e00ff */
[----:B------:R-:W-:Y:S01]  /*9490*/  UIADD3 UR40, UR42, 0x1, -UR44 ;  /* 0x000000012a287890 */ /* 0x000fe2000fffe82c */
[----:B------:R-:W-:Y:S01]  /*94a0*/  IMAD.MOV.U32 R14, RZ, RZ, 0x80 ;  /* 0x00000080ff0e7424 */ /* 0x000fe200078e00ff */
[----:B------:R-:W-:Y:S01]  /*94b0*/  STL [R1+0x38], RZ ;  /* 0x000038ff01007387 */ /* 0x000fe20000100800 */
[----:B------:R-:W-:Y:S01]  /*94c0*/  @UP2 ULDC UR10, c[0x0][0x450] ;  /* 0x00011400000a2ab9 */ /* 0x000fe20000000800 */
[----:B------:R-:W-:Y:S01]  /*94d0*/  UP2UR UR41, UPR, URZ, 0x4 ;  /* 0x000000043f297883 */ /* 0x000fe20008000000 */
[----:B------:R-:W-:Y:S01]  /*94e0*/  UMOV UR38, UR43 ;  /* 0x0000002b00267c82 */ /* 0x000fe20008000000 */
[----:B0-----:R-:W-:Y:S01]  /*94f0*/  UMOV UR39, UR4 ;  /* 0x0000000400277c82 */ /* 0x001fe20008000000 */
[----:B------:R-:W-:-:S02]  /*9500*/  UIADD3 UR7, UP0, UR38, 0x38850, URZ ;  /* 0x0003885026077890 */ /* 0x000fc4000ff1e03f */
[----:B------:R-:W-:Y:S02]  /*9510*/  UIADD3 UR4, UP1, UR38, 0x38860, URZ ;  /* 0x0003886026047890 */ /* 0x000fe4000ff3e03f */
[----:B------:R-:W-:Y:S02]  /*9520*/  UIADD3.X UR8, URZ, UR39, URZ, UP0, !UPT ;  /* 0x000000273f087290 */ /* 0x000fe400087fe43f */
[----:B------:R-:W-:Y:S01]  /*9530*/  UIADD3.X UR5, URZ, UR39, URZ, UP1, !UPT ;  /* 0x000000273f057290 */ /* 0x000fe20008ffe43f */
[----:B------:R-:W-:Y:S01]  /*9540*/  IMAD.U32 R0, RZ, RZ, UR7 ;  /* 0x00000007ff007e24 */ /* 0x000fe2000f8e00ff */
[----:B------:R-:W-:Y:S01]  /*9550*/  UIADD3 UR7, UP1, UR38, 0x38840, URZ ;  /* 0x0003884026077890 */ /* 0x000fe2000ff3e03f */
[----:B------:R-:W-:Y:S01]  /*9560*/  IMAD.U32 R10, RZ, RZ, UR4 ;  /* 0x00000004ff0a7e24 */ /* 0x000fe2000f8e00ff */
[----:B------:R-:W-:Y:S01]  /*9570*/  UIADD3 UR9, UP0, UR38, 0x38830, URZ ;  /* 0x0003883026097890 */ /* 0x000fe2000ff1e03f */
[----:B------:R-:W-:Y:S01]  /*9580*/  IMAD.U32 R3, RZ, RZ, UR8 ;  /* 0x00000008ff037e24 */ /* 0x000fe2000f8e00ff */
[----:B------:R-:W-:Y:S01]  /*9590*/  UIADD3.X UR8, URZ, UR39, URZ, UP1, !UPT ;  /* 0x000000273f087290 */ /* 0x000fe20008ffe43f */
[----:B-1----:R-:W-:Y:S01]  /*95a0*/  IMAD.MOV.U32 R9, RZ, RZ, R15 ;  /* 0x000000ffff097224 */ /* 0x002fe200078e000f */
[----:B------:R-:W-:Y:S01]  /*95b0*/  UIADD3.X UR4, URZ, UR39, URZ, UP0, !UPT ;  /* 0x000000273f047290 */ /* 0x000fe200087fe43f */
[----:B--2---:R0:W-:Y:S01]  /*95c0*/  STL [R1+0x50], R4 ;  /* 0x0000500401007387 */ /* 0x0041e20000100800 */
[----:B------:R-:W-:-:S02]  /*95d0*/  IMAD.U32 R11, RZ, RZ, UR5 ;  /* 0x00000005ff0b7e24 */ /* 0x000fc4000f8e00ff */
[----:B---3--:R-:W-:Y:S01]  /*95e0*/  IMAD.U32 R7, RZ, RZ, UR8 ;  /* 0x00000008ff077e24 */ /* 0x008fe2000f8e00ff */
[----:B------:R1:W-:Y:S01]  /*95f0*/  STL.64 [R1+0x30], R8 ;  /* 0x0000300801007387 */ /* 0x0003e20000100a00 */
[----:B------:R-:W-:Y:S01]  /*9600*/  IMAD.U32 R5, RZ, RZ, UR4 ;  /* 0x00000004ff057e24 */ /* 0x000fe2000f8e00ff */
[----:B------:R-:W-:Y:S01]  /*9610*/  @UP2 UIADD3 UR8, UR6, 0x3f, URZ ;  /* 0x0000003f06082890 */ /* 0x000fe2000fffe03f */
[----:B------:R-:W-:Y:S01]  /*9620*/  IMAD.U32 R6, RZ, RZ, UR7 ;  /* 0x00000007ff067e24 */ /* 0x000fe2000f8e00ff */
[----:B------:R-:W-:Y:S01]  /*9630*/  ULDC.64 UR4, c[0x0][0xad8] ;  /* 0x0002b60000047ab9 */ /* 0x000fe20000000a00 */
[----:B------:R2:W-:Y:S01]  /*9640*/  STL.128 [R1], R12 ;  /* 0x0000000c01007387 */ /* 0x0005e20000100c00 */
[----:B0-----:R-:W-:Y:S01]  /*9650*/  IMAD.U32 R4, RZ, RZ, UR9 ;  /* 0x00000009ff047e24 */ /* 0x001fe2000f8e00ff */
[----:B------:R-:W-:Y:S01]  /*9660*/  @UP2 ULDC UR9, c[0x0][0x44c] ;  /* 0x0001130000092ab9 */ /* 0x000fe20000000800 */
[----:B------:R-:W-:Y:S01]  /*9670*/  UISETP.GE.AND UP0, UPT, UR5, 0x1, UPT ;  /* 0x000000010500788c */ /* 0x000fe2000bf06270 */
[----:B------:R2:W-:Y:S01]  /*9680*/  STL.64 [R1+0x20], R6 ;  /* 0x0000200601007387 */ /* 0x0005e20000100a00 */
[----:B------:R-:W-:Y:S01]  /*9690*/  UIMAD.WIDE.U32 UR8, UR8, UR9, URZ ;  /* 0x00000009080872a5 */ /* 0x000fe2000f8e003f */
[----:B-1----:R-:W-:-:S02]  /*96a0*/  IMAD.MOV.U32 R8, RZ, RZ, R0 ;  /* 0x000000ffff087224 */ /* 0x002fc400078e0000 */
[----:B------:R2:W-:Y:S01]  /*96b0*/  STL.64 [R1+0x18], R4 ;  /* 0x0000180401007387 */ /* 0x0005e20000100a00 */
[----:B------:R-:W-:Y:S01]  /*96c0*/  IMAD.MOV.U32 R9, RZ, RZ, R3 ;  /* 0x000000ffff097224 */ /* 0x000fe200078e0003 */
[----:B------:R-:W-:Y:S01]  /*96d0*/  UIADD3 UR7, UR6, 0x3f, URZ ;  /* 0x0000003f06077890 */ /* 0x000fe2000fffe03f */
[----:B------:R-:W-:Y:S01]  /*96e0*/  PLOP3.LUT P0, PT, PT, PT, UP0, 0x40, 0x0 ;  /* 0x000000000000781c */ /* 0x000fe20003f0e808 */
[----:B------:R-:W-:Y:S02]  /*96f0*/  @UP2 USHF.R.U32.HI UR7, URZ, UR10, UR9 ;  /* 0x0000000a3f072299 */ /* 0x000fe40008011609 */
[----:B------:R2:W-:Y:S01]  /*9700*/  STL.128 [R1+0x40], R8 ;  /* 0x0000400801007387 */ /* 0x0005e20000100c00 */
[----:B------:R-:W-:Y:S02]  /*9710*/  UP2UR UR60, UPR, URZ, 0x1 ;  /* 0x000000013f3c7883 */ /* 0x000fe40008000000 */
[----:B------:R-:W-:-:S04]  /*9720*/  UIADD3 UR7, UR40, UR7, URZ ;  /* 0x0000000728077290 */ /* 0x000fc8000fffe03f */
[----:B------:R-:W-:-:S06]  /*9730*/  UIADD3 UR4, UR7, UR4, URZ ;  /* 0x0000000407047290 */ /* 0x000fcc000fffe03f */
[----:B------:R-:W-:Y:S01]  /*9740*/  IMAD.U32 R0, RZ, RZ, UR4 ;  /* 0x00000004ff007e24 */ /* 0x000fe2000f8e00ff */
[----:B------:R-:W-:Y:S06]  /*9750*/  @P0 BRA `(.L_x_5125) ;  /* 0x0000000000400947 */ /* 0x000fec0003800000 */
        /* <DEDUP_REMOVED lines=10> */
.L_x_5126:
[----:B------:R-:W-:-:S11]  /*9800*/  UISETP.NE.AND UP0, UPT, UR5, 0x1, UPT ;  /* 0x000000010500788c */ /* 0x000fd6000bf05270 */
[----:B------:R-:W-:Y:S02]  /*9810*/  @UP0 ULDC.64 UR10, c[0x0][0xae0] ;  /* 0x0002b800000a0ab9 */ /* 0x000fe40000000a00 */
[----:B------:R-:W-:-:S04]  /*9820*/  UIMAD.WIDE.U32 UR8, UR4, UR10, URZ ;  /* 0x0000000a040872a5 */ /* 0x000fc8000f8e003f */
[----:B------:R-:W-:-:S12]  /*9830*/  @UP0 USHF.R.U32.HI UR4, URZ, UR11, UR9 ;  /* 0x0000000b3f040299 */ /* 0x000fd80008011609 */
.L_x_5127:
[----:B------:R-:W-:-:S06]  /*9840*/  UIMAD UR4, UR4, UR5, UR5 ;  /* 0x00000005040472a4 */ /* 0x000fcc000f8e0205 */
[----:B------:R-:W-:-:S07]  /*9850*/  VIMNMX R0, R0, UR4, PT ;  /* 0x0000000400007c48 */ /* 0x000fce000bfe0100 */
.L_x_5125:
[----:B------:R-:W-:Y:S01]  /*9860*/  UISETP.NE.AND UP0, UPT, UR41, URZ, UPT ;  /* 0x0000003f2900728c */ /* 0x000fe2000bf05270 */
[----:B------:R-:W-:Y:S01]  /*9870*/  VIADD R0, R0, 0x3f ;  /* 0x0000003f00007836 */ /* 0x000fe20000000000 */
[----:B------:R-:W-:Y:S02]  /*9880*/  UIADD3 UR4, UR42, 0x3f, URZ ;  /* 0x0000003f2a047890 */ /* 0x000fe4000fffe03f */
[----:B------:R-:W-:Y:S02]  /*9890*/  UIADD3 UR44, UR42, -UR44, URZ ;  /* 0x8000002c2a2c7290 */ /* 0x000fe4000fffe03f */
[----:B------:R-:W-:Y:S01]  /*98a0*/  USHF.R.S32.HI UR7, URZ, 0x1f, UR4 ;  /* 0x0000001f3f077899 */ /* 0x000fe20008011404 */
[----:B------:R-:W-:Y:S01]  /*98b0*/  SHF.R.S32.HI R3, RZ, 0x1f, R0 ;  /* 0x0000001fff037819 */ /* 0x000fe20000011400 */
[----:B------:R-:W-:Y:S02]  /*98c0*/  ULDC UR10, c[0x0][0xad4] ;  /* 0x0002b500000a7ab9 */ /* 0x000fe40000000800 */
[----:B------:R-:W-:Y:S01]  /*98d0*/  ULEA.HI UR7, UR7, UR4, URZ, 0x6 ;  /* 0x0000000407077291 */ /* 0x000fe2000f8f303f */
[----:B------:R-:W-:Y:S01]  /*98e0*/  LEA.HI R3, R3, R0, RZ, 0x6 ;  /* 0x0000000003037211 */ /* 0x000fe200078f30ff */
[----:B------:R-:W-:Y:S01]  /*98f0*/  @UP0 ULDC UR8, c[0x0][0x44c] ;  /* 0x0001130000080ab9 */ /* 0x000fe20000000800 */
[----:B------:R-:W-:Y:S01]  /*9900*/  @UP0 ULDC UR11, c[0x0][0x450] ;  /* 0x00011400000b0ab9 */ /* 0x000fe20000000800 */
[----:B------:R-:W-:Y:S01]  /*9910*/  UIMAD.WIDE.U32 UR8, UR6, UR8, URZ ;  /* 0x00000008060872a5 */ /* 0x000fe2000f8e003f */
[----:B------:R-:W-:Y:S01]  /*9920*/  SHF.R.S32.HI R3, RZ, 0x6, R3 ;  /* 0x00000006ff037819 */ /* 0x000fe20000011403 */
[----:B------:R-:W-:-:S02]  /*9930*/  USHF.R.S32.HI UR7, URZ, 0x6, UR7 ;  /* 0x000000063f077899 */ /* 0x000fc40008011407 */
[----:B------:R-:W-:Y:S02]  /*9940*/  @UP0 USHF.R.U32.HI UR6, URZ, UR11, UR9 ;  /* 0x0000000b3f060299 */ /* 0x000fe40008011609 */
[----:B------:R-:W-:Y:S02]  /*9950*/  UISETP.GE.AND UP0, UPT, UR5, 0x1, UPT ;  /* 0x000000010500788c */ /* 0x000fe4000bf06270 */
[----:B------:R-:W-:Y:S01]  /*9960*/  UIADD3 UR6, UR44, UR6, URZ ;  /* 0x000000062c067290 */ /* 0x000fe2000fffe03f */
[----:B------:R-:W-:-:S03]  /*9970*/  VIMNMX R178, R3, UR7, PT ;  /* 0x0000000703b27c48 */ /* 0x000fc6000bfe0100 */
[----:B------:R-:W-:Y:S01]  /*9980*/  PLOP3.LUT P0, PT, PT, PT, UP0, 0x40, 0x0 ;  /* 0x000000000000781c */ /* 0x000fe20003f0e808 */
[----:B------:R-:W-:-:S06]  /*9990*/  UIADD3 UR4, UR6, -UR10, URZ ;  /* 0x8000000a06047290 */ /* 0x000fcc000fffe03f */
[----:B------:R-:W-:-:S06]  /*99a0*/  IMAD.U32 R0, RZ, RZ, UR4 ;  /* 0x00000004ff007e24 */ /* 0x000fcc000f8e00ff */
[----:B------:R-:W-:Y:S05]  /*99b0*/  @P0 BRA `(.L_x_5128) ;  /* 0x0000000000440947 */ /* 0x000fea0003800000 */
[----:B------:R-:W-:Y:S02]  /*99c0*/  UMOV UR4, UR6 ;  /* 0x0000000600047c82 */ /* 0x000fe40008000000 */
        /* <DEDUP_REMOVED lines=10> */
.L_x_5129:
[----:B------:R-:W-:-:S11]  /*9a70*/  UISETP.NE.AND UP0, UPT, UR5, 0x1, UPT ;  /* 0x000000010500788c */ /* 0x000fd6000bf05270 */
[----:B------:R-:W-:Y:S02]  /*9a80*/  @UP0 ULDC.64 UR8, c[0x0][0xae0] ;  /* 0x0002b80000080ab9 */ /* 0x000fe40000000a00 */
[----:B------:R-:W-:-:S04]  /*9a90*/  UIMAD.WIDE.U32 UR6, UR4, UR8, URZ ;  /* 0x00000008040672a5 */ /* 0x000fc8000f8e003f */
[----:B------:R-:W-:-:S12]  /*9aa0*/  @UP0 USHF.R.U32.HI UR4, URZ, UR9, UR7 ;  /* 0x000000093f040299 */ /* 0x000fd80008011607 */
.L_x_5130:
[----:B------:R-:W-:-:S06]  /*9ab0*/  UIMAD UR4, UR4, UR5, URZ ;  /* 0x00000005040472a4 */ /* 0x000fcc000f8e023f */
[----:B------:R-:W-:-:S07]  /*9ac0*/  VIMNMX R0, R0, UR4, !PT ;  /* 0x0000000400007c48 */ /* 0x000fce000ffe0100 */
.L_x_5128:
[----:B------:R-:W-:Y:S02]  /*9ad0*/  SHF.R.S32.HI R3, RZ, 0x1f, R0 ;  /* 0x0000001fff037819 */ /* 0x000fe40000011400 */
[----:B------:R-:W-:Y:S02]  /*9ae0*/  LOP3.LUT R22, R23, 0xffff, RZ, 0xc0, !PT ;  /* 0x0000ffff17167812 */ /* 0x000fe400078ec0ff */
[----:B------:R-:W-:-:S04]  /*9af0*/  LEA.HI R3, R3, R0, RZ, 0x6 ;  /* 0x0000000003037211 */ /* 0x000fc800078f30ff */
[----:B------:R-:W-:-:S04]  /*9b00*/  SHF.R.S32.HI R3, RZ, 0x6, R3 ;  /* 0x00000006ff037819 */ /* 0x000fc80000011403 */
[----:B--2---:R-:W-:Y:S01]  /*9b10*/  VIMNMX R9, RZ, R3, !PT ;  /* 0x00000003ff097248 */ /* 0x004fe20007fe0100 */
[----:B------:R-:W-:-:S03]  /*9b20*/  IMAD.MOV.U32 R3, RZ, RZ, RZ ;  /* 0x000000ffff037224 */ /* 0x000fc600078e00ff */
[----:B------:R-:W-:-:S13]  /*9b30*/  ISETP.GT.AND P0, PT, R178, R9, PT ;  /* 0x00000009b200720c */ /* 0x000fda0003f04270 */
[----:B------:R-:W-:Y:S05]  /*9b40*/  @!P0 BRA `(.L_x_5131) ;  /* 0x00000000007c8947 */ /* 0x000fea0003800000 */
[----:B------:R-:W-:-:S04]  /*9b50*/  SHF.R.U32.HI R11, RZ, 0x10, R23 ;  /* 0x00000010ff0b7819 */ /* 0x000fc80000011617 */
[----:B------:R-:W-:-:S13]  /*9b60*/  ISETP.NE.AND P0, PT, R11, RZ, PT ;  /* 0x000000ff0b00720c */ /* 0x000fda0003f05270 */
[----:B------:R-:W0:Y:S02]  /*9b70*/  @!P0 LDC R11, c[0x0][0xae8] ;  /* 0x0002ba00ff0b8b82 */ /* 0x000e240000000800 */
[-C--:B0-----:R-:W-:Y:S02]  /*9b80*/  IABS R6, R11.reuse ;  /* 0x0000000b00067213 */ /* 0x081fe40000000000 */
        /* <DEDUP_REMOVED lines=27> */
.L_x_5131:
[----:B------:R-:W-:-:S05]  /*9d40*/  IMAD R22, R22, R3, R9 ;  /* 0x0000000316167224 */ /* 0x000fca00078e0209 */
[----:B------:R-:W-:Y:S02]  /*9d50*/  VIADDMNMX R178, R22, R3, R178, PT ;  /* 0x0000000316b27246 */ /* 0x000fe400038001b2 */
[----:B------:R-:W-:Y:S02]  /*9d60*/  PRMT R3, RZ, 0x7610, R3 ;  /* 0x00007610ff037816 */ /* 0x000fe40000000003 */
[----:B------:R-:W-:-:S13]  /*9d70*/  ISETP.GT.AND P0, PT, R178, R22, PT ;  /* 0x00000016b200720c */ /* 0x000fda0003f04270 */
[----:B------:R-:W-:Y:S05]  /*9d80*/  @!P0 BRA `(.L_x_5118) ;  /* 0x0000017400b08947 */ /* 0x000fea0003800000 */
[----:B------:R-:W-:Y:S01]  /*9d90*/  SHF.R.S32.HI R3, RZ, 0x1f, R154 ;  /* 0x0000001fff037819 */ /* 0x000fe2000001149a */
[----:B------:R-:W-:Y:S01]  /*9da0*/  UIADD3 UR8, UR43, 0x400, URZ ;  /* 0x000004002b087890 */ /* 0x000fe2000fffe03f */
[----:B------:R-:W-:Y:S01]  /*9db0*/  IMAD.MOV.U32 R4, RZ, RZ, 0x1 ;  /* 0x00000001ff047424 */ /* 0x000fe200078e00ff */
[----:B------:R-:W-:Y:S01]  /*9dc0*/  UIADD3 UR6, UR43, 0x26400, URZ ;  /* 0x000264002b067890 */ /* 0x000fe2000fffe03f */
[----:B------:R-:W-:Y:S01]  /*9dd0*/  LEA.HI R68, R3, R154, RZ, 0x7 ;  /* 0x0000009a03447211 */ /* 0x000fe200078f38ff */
[----:B------:R-:W-:Y:S01]  /*9de0*/  UIADD3 UR5, UR43, 0x22400, URZ ;  /* 0x000224002b057890 */ /* 0x000fe2000fffe03f */
[----:B------:R-:W-:Y:S01]  /*9df0*/  IMAD.MOV.U32 R5, RZ, RZ, RZ ;  /* 0x000000ffff057224 */ /* 0x000fe200078e00ff */
[----:B------:R-:W-:Y:S01]  /*9e00*/  UIADD3 UR4, UR43, 0x20400, URZ ;  /* 0x000204002b047890 */ /* 0x000fe2000fffe03f */
[----:B------:R-:W-:Y:S01]  /*9e10*/  SHF.R.S32.HI R70, RZ, 0x7, R68 ;  /* 0x00000007ff467819 */ /* 0x000fe20000011444 */
[----:B------:R-:W-:Y:S01]  /*9e20*/  USHF.R.U32.HI UR6, URZ, 0x4, UR6 ;  /* 0x000000043f067899 */ /* 0x000fe20008011606 */
[----:B------:R-:W-:Y:S01]  /*9e30*/  IMAD.MOV.U32 R6, RZ, RZ, 0x1 ;  /* 0x00000001ff067424 */ /* 0x000fe200078e00ff */
[----:B------:R-:W-:Y:S01]  /*9e40*/  USHF.R.U32.HI UR7, URZ, 0x4, UR8 ;  /* 0x000000043f077899 */ /* 0x000fe20008011608 */
[----:B------:R-:W-:Y:S01]  /*9e50*/  IMAD.MOV.U32 R7, RZ, RZ, RZ ;  /* 0x000000ffff077224 */ /* 0x000fe200078e00ff */
[----:B------:R-:W0:Y:S01]  /*9e60*/  SHFL.IDX PT, R0, R70, RZ, 0x1f ;  /* 0x00001fff46007589 */ /* 0x000e2200000e0000 */
[----:B------:R-:W-:Y:S01]  /*9e70*/  USHF.R.U32.HI UR5, URZ, 0x4, UR5 ;  /* 0x000000043f057899 */ /* 0x000fe20008011605 */
[----:B------:R-:W-:Y:S01]  /*9e80*/  IMAD.MOV.U32 R13, RZ, RZ, 0x40000040 ;  /* 0x40000040ff0d7424 */ /* 0x000fe200078e00ff */
[----:B------:R-:W-:Y:S01]  /*9e90*/  UIADD3 UR9, UP0, UR38, 0x38400, URZ ;  /* 0x0003840026097890 */ /* 0x000fe2000ff1e03f */
[----:B------:R1:W-:Y:S01]  /*9ea0*/  STL.128 [R1+0x60], R4 ;  /* 0x0000600401007387 */ /* 0x0003e20000100c00 */
[----:B------:R-:W-:-:S02]  /*9eb0*/  USHF.R.U32.HI UR4, URZ, 0x4, UR4 ;  /* 0x000000043f047899 */ /* 0x000fc40008011604 */
[----:B------:R-:W-:Y:S01]  /*9ec0*/  ULOP3.LUT UR6, UR6, 0x3fff, URZ, 0xc0, !UPT ;  /* 0x00003fff06067892 */ /* 0x000fe2000f8ec03f */
[----:B------:R-:W-:Y:S01]  /*9ed0*/  STL [R1+0x74], R154 ;  /* 0x0000749a01007387 */ /* 0x000fe20000100800 */
[----:B------:R-:W-:Y:S01]  /*9ee0*/  ULOP3.LUT UR7, UR7, 0x3fff, URZ, 0xc0, !UPT ;  /* 0x00003fff07077892 */ /* 0x000fe2000f8ec03f */
[----:B------:R-:W-:Y:S01]  /*9ef0*/  IMAD.U32 R8, RZ, RZ, UR9 ;  /* 0x00000009ff087e24 */ /* 0x000fe2000f8e00ff */
[----:B------:R-:W-:Y:S02]  /*9f00*/  ULOP3.LUT UR5, UR5, 0x3fff, URZ, 0xc0, !UPT ;  /* 0x00003fff05057892 */ /* 0x000fe4000f8ec03f */
[----:B------:R-:W-:Y:S02]  /*9f10*/  UIADD3.X UR10, URZ, UR39, URZ, UP0, !UPT ;  /* 0x000000273f0a7290 */ /* 0x000fe400087fe43f */
[----:B------:R-:W-:Y:S02]  /*9f20*/  ULOP3.LUT UR4, UR4, 0x3fff, URZ, 0xc0, !UPT ;  /* 0x00003fff04047892 */ /* 0x000fe4000f8ec03f */
[----:B------:R-:W-:-:S02]  /*9f30*/  ULOP3.LUT UR6, UR6, 0x10000, URZ, 0xfc, !UPT ;  /* 0x0001000006067892 */ /* 0x000fc4000f8efc3f */
[----:B------:R-:W-:Y:S01]  /*9f40*/  ULOP3.LUT UR7, UR7, 0x10000, URZ, 0xfc, !UPT ;  /* 0x0001000007077892 */ /* 0x000fe2000f8efc3f */
[----:B------:R-:W-:Y:S01]  /*9f50*/  IMAD.U32 R9, RZ, RZ, UR10 ;  /* 0x0000000aff097e24 */ /* 0x000fe2000f8e00ff */
[----:B------:R-:W-:Y:S01]  /*9f60*/  ULOP3.LUT UR5, UR5, 0x10000, URZ, 0xfc, !UPT ;  /* 0x0001000005057892 */ /* 0x000fe2000f8efc3f */
[----:B-1----:R-:W-:Y:S01]  /*9f70*/  IMAD.MOV.U32 R5, RZ, RZ, 0x40000040 ;  /* 0x40000040ff057424 */ /* 0x002fe200078e00ff */
[----:B------:R-:W-:Y:S01]  /*9f80*/  ULOP3.LUT UR4, UR4, 0x10000, URZ, 0xfc, !UPT ;  /* 0x0001000004047892 */ /* 0x000fe2000f8efc3f */
[----:B0-----:R-:W-:Y:S01]  /*9f90*/  LEA.HI R3, R0, R0, RZ, 0x1 ;  /* 0x0000000000037211 */ /* 0x001fe200078f08ff */
[----:B------:R-:W-:Y:S01]  /*9fa0*/  IMAD.U32 R10, RZ, RZ, UR6 ;  /* 0x00000006ff0a7e24 */ /* 0x000fe2000f8e00ff */
[----:B------:R0:W-:Y:S01]  /*9fb0*/  STL.64 [R1+0x58], R8 ;  /* 0x0000580801007387 */ /* 0x0001e20000100a00 */
[----:B------:R-:W-:Y:S01]  /*9fc0*/  IMAD.U32 R11, RZ, RZ, UR7 ;  /* 0x00000007ff0b7e24 */ /* 0x000fe2000f8e00ff */
[----:B------:R-:W-:Y:S01]  /*9fd0*/  LOP3.LUT R3, R3, 0x6, RZ, 0xc0, !PT ;  /* 0x0000000603037812 */ /* 0x000fe200078ec0ff */
[----:B------:R-:W-:Y:S01]  /*9fe0*/  IMAD.U32 R12, RZ, RZ, UR4 ;  /* 0x00000004ff0c7e24 */ /* 0x000fe2000f8e00ff */
[----:B------:R-:W-:Y:S01]  /*9ff0*/  UIADD3 UR4, UR43, 0x36400, URZ ;  /* 0x000364002b047890 */ /* 0x000fe2000fffe03f */
[----:B------:R-:W-:-:S02]  /*a000*/  IMAD.MOV.U32 R4, RZ, RZ, R10 ;  /* 0x000000ffff047224 */ /* 0x000fc400078e000a */
[----:B------:R-:W-:Y:S01]  /*a010*/  IMAD.IADD R0, R0, 0x1, -R3 ;  /* 0x0000000100007824 */ /* 0x000fe200078e0a03 */
[----:B------:R-:W-:Y:S01]  /*a020*/  ULOP3.LUT UP0, URZ, UR4, 0x3ff, URZ, 0xc0, !UPT ;  /* 0x000003ff043f7892 */ /* 0x000fe2000f80c03f */
[----:B------:R-:W-:Y:S01]  /*a030*/  IMAD.U32 R3, RZ, RZ, UR5 ;  /* 0x00000005ff037e24 */ /* 0x000fe2000f8e00ff */
[----:B------:R1:W-:Y:S01]  /*a040*/  STL.64 [R1+0x78], R12 ;  /* 0x0000780c01007387 */ /* 0x0003e20000100a00 */
[----:B------:R-:W-:Y:S01]  /*a050*/  IMAD.MOV.U32 R6, RZ, RZ, R11 ;  /* 0x000000ffff067224 */ /* 0x000fe200078e000b */
[----:B------:R-:W-:Y:S01]  /*a060*/  LEA R0, R0, UR8, 0xf ;  /* 0x0000000800007c11 */ /* 0x000fe2000f8e78ff */
[----:B------:R-:W-:Y:S01]  /*a070*/  IMAD.MOV.U32 R7, RZ, RZ, 0x40000040 ;  /* 0x40000040ff077424 */ /* 0x000fe200078e00ff */
[----:B------:R-:W-:Y:S01]  /*a080*/  PLOP3.LUT P0, PT, PT, PT, UP0, 0x80, 0x0 ;  /* 0x000000000000781c */ /* 0x000fe20003f0f008 */
[----:B0-----:R-:W-:Y:S01]  /*a090*/  IMAD.MOV.U32 R8, RZ, RZ, R3 ;  /* 0x000000ffff087224 */ /* 0x001fe200078e0003 */
[----:B------:R-:W-:Y:S01]  /*a0a0*/  SHF.R.U32.HI R0, RZ, 0x4, R0 ;  /* 0x00000004ff007819 */ /* 0x000fe20000011600 */
[----:B------:R-:W-:Y:S01]  /*a0b0*/  IMAD.MOV.U32 R9, RZ, RZ, 0x40000040 ;  /* 0x40000040ff097424 */ /* 0x000fe200078e00ff */
[----:B------:R1:W-:Y:S01]  /*a0c0*/  STL.128 [R1+0x90], R4 ;  /* 0x0000900401007387 */ /* 0x0003e20000100c00 */
[----:B------:R-:W-:Y:S01]  /*a0d0*/  IMAD.MOV.U32 R11, RZ, RZ, 0x40000040 ;  /* 0x40000040ff0b7424 */ /* 0x000fe200078e00ff */
[----:B------:R-:W-:-:S04]  /*a0e0*/  LOP3.LUT R0, R0, 0x3fff, RZ, 0xc0, !PT ;  /* 0x00003fff00007812 */ /* 0x000fc800078ec0ff */
[----:B------:R-:W-:Y:S01]  /*a0f0*/  LOP3.LUT R10, R0, 0x2000000, RZ, 0xfc, !PT ;  /* 0x02000000000a7812 */ /* 0x000fe200078efcff */
[----:B------:R-:W-:-:S04]  /*a100*/  IMAD.MOV.U32 R0, RZ, RZ, R154 ;  /* 0x000000ffff007224 */ /* 0x000fc800078e009a */
[----:B------:R1:W-:Y:S01]  /*a110*/  STL.128 [R1+0x80], R8 ;  /* 0x0000800801007387 */ /* 0x0003e20000100c00 */
[----:B------:R-:W-:Y:S05]  /*a120*/  @!P0 BRA `(.L_x_5132) ;  /* 0x0000000000448947 */ /* 0x000fea0003800000 */
[----:B------:R-:W-:Y:S01]  /*a130*/  MOV R0, 0x0 ;  /* 0x0000000000007802 */ /* 0x000fe20000000f00 */
[----:B------:R-:W-:Y:S01]  /*a140*/  ULDC.64 UR4, c[0x4][0xf0] ;  /* 0x01003c0000047ab9 */ /* 0x000fe20000000a00 */
[----:B------:R-:W-:Y:S01]  /*a150*/  ULDC.64 UR6, c[0x4][0x58] ;  /* 0x0100160000067ab9 */ /* 0x000fe20000000a00 */
[----:B-1----:R-:W-:Y:S01]  /*a160*/  IMAD.U32 R4, RZ, RZ, UR4 ;  /* 0x00000004ff047e24 */ /* 0x002fe2000f8e00ff */
        /* <DEDUP_REMOVED lines=12> */
.L_x_5133:
[----:B------:R0:W5:Y:S02]  /*a230*/  LDL R0, [R1+0x74] ;  /* 0x0000740001007983 */ /* 0x0001640000100800 */
.L_x_5132:
[----:B------:R-:W2:Y:S01]  /*a240*/  LDL R71, [R1+0x1cc] ;  /* 0x0001cc0001477983 */ /* 0x000ea20000100800 */
[----:B-----5:R-:W-:Y:S01]  /*a250*/  SHF.R.S32.HI R3, RZ, 0x1f, R0 ;  /* 0x0000001fff037819 */ /* 0x020fe20000011400 */
[----:B------:R-:W-:Y:S01]  /*a260*/  VIADD R14, R37, 0xffffff80 ;  /* 0xffffff80250e7836 */ /* 0x000fe20000000000 */
[----:B-1----:R-:W-:Y:S01]  /*a270*/  LOP3.LUT R7, R68, 0xffffff80, RZ, 0xc0, !PT ;  /* 0xffffff8044077812 */ /* 0x002fe200078ec0ff */
[----:B------:R-:W1:Y:S01]  /*a280*/  LDC.64 R172, c[0x0][0xae0] ;  /* 0x0002b800ffac7b82 */ /* 0x000e620000000a00 */
[CC--:B------:R-:W-:Y:S01]  /*a290*/  LEA.HI R4, R3.reuse, R0.reuse, RZ, 0x4 ;  /* 0x0000000003047211 */ /* 0x0c0fe200078f20ff */
[----:B------:R-:W-:Y:S01]  /*a2a0*/  STL.64 [R1+0xb8], R28 ;  /* 0x0000b81c01007387 */ /* 0x000fe20000100a00 */
[----:B------:R-:W-:Y:S01]  /*a2b0*/  LEA.HI R3, R3, R0, RZ, 0x5 ;  /* 0x0000000003037211 */ /* 0x000fe200078f28ff */
[----:B------:R-:W-:Y:S01]  /*a2c0*/  IMAD.IADD R10, R154, 0x1, -R7 ;  /* 0x000000019a0a7824 */ /* 0x000fe200078e0a07 */
[----:B------:R-:W-:Y:S01]  /*a2d0*/  LOP3.LUT R5, R4, 0xfffffff0, RZ, 0xc0, !PT ;  /* 0xfffffff004057812 */ /* 0x000fe200078ec0ff */
[----:B------:R3:W-:Y:S01]  /*a2e0*/  STL [R1+0xcc], R14 ;  /* 0x0000cc0e01007387 */ /* 0x0007e20000100800 */
[----:B------:R-:W-:Y:S01]  /*a2f0*/  LEA.HI R7, R70, R70, RZ, 0x1 ;  /* 0x0000004646077211 */ /* 0x000fe200078f08ff */
[----:B------:R-:W-:Y:S01]  /*a300*/  IMAD.SHL.U32 R3, R3, 0x20, RZ ;  /* 0x0000002003037824 */ /* 0x000fe200078e00ff */
[----:B------:R-:W-:Y:S01]  /*a310*/  SHF.R.S32.HI R9, RZ, 0x1f, R10 ;  /* 0x0000001fff097819 */ /* 0x000fe2000001140a */
[----:B------:R-:W-:Y:S01]  /*a320*/  IMAD.IADD R5, R0, 0x1, -R5 ;  /* 0x0000000100057824 */ /* 0x000fe200078e0a05 */
[----:B------:R-:W-:Y:S01]  /*a330*/  SHF.R.U32.HI R13, RZ, 0x1, R4 ;  /* 0x00000001ff0d7819 */ /* 0x000fe20000011604 */
[----:B------:R-:W4:Y:S01]  /*a340*/  LDC.64 R154, c[0x0][0xad8] ;  /* 0x0002b600ff9a7b82 */ /* 0x000f220000000a00 */
[-C--:B------:R-:W-:Y:S01]  /*a350*/  LEA.HI R11, R9, R10.reuse, RZ, 0x2 ;  /* 0x0000000a090b7211 */ /* 0x080fe200078f10ff */
[----:B------:R-:W-:Y:S01]  /*a360*/  STL.64 [R1+0xc0], R26 ;  /* 0x0000c01a01007387 */ /* 0x000fe20000100a00 */
[----:B------:R-:W-:Y:S01]  /*a370*/  SHF.R.S32.HI R6, RZ, 0x1f, R5 ;  /* 0x0000001fff067819 */ /* 0x000fe20000011405 */
[----:B------:R-:W-:Y:S01]  /*a380*/  BSSY B0, `(.L_x_5134) ;  /* 0x0000044000007945 */ /* 0x000fe20003800000 */
[----:B------:R-:W-:Y:S01]  /*a390*/  SHF.R.S32.HI R12, RZ, 0x2, R11 ;  /* 0x00000002ff0c7819 */ /* 0x000fe2000001140b */
[----:B------:R0:W-:Y:S01]  /*a3a0*/  STL.64 [R1+0x110], R24 ;  /* 0x0001101801007387 */ /* 0x0001e20000100a00 */
[----:B------:R-:W-:Y:S01]  /*a3b0*/  LEA.HI R6, R6, R5, RZ, 0x3 ;  /* 0x0000000506067211 */ /* 0x000fe200078f18ff */
[----:B------:R-:W1:Y:S01]  /*a3c0*/  LDC R229, c[0x0][0x450] ;  /* 0x00011400ffe57b82 */ /* 0x000e620000000800 */
[----:B------:R-:W-:Y:S01]  /*a3d0*/  LOP3.LUT R7, R7, 0xfffffe, RZ, 0xc0, !PT ;  /* 0x00fffffe07077812 */ /* 0x000fe200078ec0ff */
[----:B------:R0:W-:Y:S01]  /*a3e0*/  STL.U8 [R1+0xc8], RZ ;  /* 0x0000c8ff01007387 */ /* 0x0001e20000100000 */
[C---:B------:R-:W-:Y:S01]  /*a3f0*/  LOP3.LUT R8, R6.reuse, 0xfffffff8, RZ, 0xc0, !PT ;  /* 0xfffffff806087812 */ /* 0x040fe200078ec0ff */
[----:B------:R-:W-:Y:S01]  /*a400*/  IMAD.SHL.U32 R6, R6, 0x40, RZ ;  /* 0x0000004006067824 */ /* 0x000fe200078e00ff */
[----:B------:R-:W-:Y:S01]  /*a410*/  LEA.HI R9, R9, R10, RZ, 0x5 ;  /* 0x0000000a09097211 */ /* 0x000fe200078f28ff */
[----:B------:R-:W-:Y:S01]  /*a420*/  IMAD.IADD R7, R70, 0x1, -R7 ;  /* 0x0000000146077824 */ /* 0x000fe200078e0a07 */
[----:B------:R-:W-:Y:S01]  /*a430*/  LOP3.LUT R3, R3, 0xfffffc00, RZ, 0xc0, !PT ;  /* 0xfffffc0003037812 */ /* 0x000fe200078ec0ff */
[----:B------:R-:W-:Y:S01]  /*a440*/  IMAD.IADD R8, R5, 0x1, -R8 ;  /* 0x0000000105087824 */ /* 0x000fe200078e0a08 */
[----:B------:R-:W-:Y:S01]  /*a450*/  LOP3.LUT R5, R11, 0x7ffffffc, RZ, 0xc0, !PT ;  /* 0x7ffffffc0b057812 */ /* 0x000fe200078ec0ff */
[----:B---3--:R-:W3:Y:S01]  /*a460*/  LDC R14, c[0x0][0xad4] ;  /* 0x0002b500ff0e7b82 */ /* 0x008ee20000000800 */
[----:B------:R-:W-:Y:S01]  /*a470*/  SHF.R.S32.HI R11, RZ, 0x1f, R11 ;  /* 0x0000001fff0b7819 */ /* 0x000fe2000001140b */
[----:B------:R-:W-:Y:S01]  /*a480*/  IMAD.SHL.U32 R0, R8, 0x40, RZ ;  /* 0x0000004008007824 */ /* 0x000fe200078e00ff */
[----:B------:R-:W-:Y:S01]  /*a490*/  LOP3.LUT R6, R6, 0xfffffe00, RZ, 0xc0, !PT ;  /* 0xfffffe0006067812 */ /* 0x000fe200078ec0ff */
[----:B------:R-:W-:Y:S01]  /*a4a0*/  IMAD.IADD R4, R10, 0x1, -R5 ;  /* 0x000000010a047824 */ /* 0x000fe200078e0a05 */
[----:B------:R-:W-:Y:S01]  /*a4b0*/  LEA.HI R11, R11, R12, RZ, 0x3 ;  /* 0x0000000c0b0b7211 */ /* 0x000fe200078f18ff */
[----:B0-----:R-:W-:Y:S01]  /*a4c0*/  IMAD.MOV.U32 R24, RZ, RZ, RZ ;  /* 0x000000ffff187224 */ /* 0x001fe200078e00ff */
[----:B------:R-:W-:Y:S01]  /*a4d0*/  LOP3.LUT R0, R0, 0x1c0, RZ, 0xc0, !PT ;  /* 0x000001c000007812 */ /* 0x000fe200078ec0ff */
[----:B------:R-:W-:Y:S01]  /*a4e0*/  IMAD R7, R7, 0x80, R4 ;  /* 0x0000008007077824 */ /* 0x000fe200078e0204 */
[----:B------:R-:W-:Y:S01]  /*a4f0*/  LOP3.LUT R11, R11, 0xfffffff8, RZ, 0xc0, !PT ;  /* 0xfffffff80b0b7812 */ /* 0x000fe200078ec0ff */
[----:B------:R-:W0:Y:S01]  /*a500*/  LDC.64 R4, c[0x0][0x448] ;  /* 0x00011200ff047b82 */ /* 0x000e220000000a00 */
[----:B------:R-:W-:Y:S01]  /*a510*/  LOP3.LUT R13, R0, 0x8, R13, 0xf8, !PT ;  /* 0x00000008000d7812 */ /* 0x000fe200078ef80d */
[----:B------:R-:W-:Y:S01]  /*a520*/  IMAD.SHL.U32 R21, R7, 0x2, RZ ;  /* 0x0000000207157824 */ /* 0x000fe200078e00ff */
[----:B------:R-:W-:Y:S01]  /*a530*/  SHF.R.U32.HI R0, RZ, 0x3, R0 ;  /* 0x00000003ff007819 */ /* 0x000fe20000011600 */
[----:B------:R-:W-:Y:S01]  /*a540*/  IMAD.IADD R20, R12, 0x1, -R11 ;  /* 0x000000010c147824 */ /* 0x000fe200078e0a0b */
[----:B------:R-:W-:Y:S01]  /*a550*/  SHF.R.S32.HI R9, RZ, 0x5, R9 ;  /* 0x00000005ff097819 */ /* 0x000fe20000011409 */
[----:B----4-:R-:W-:Y:S01]  /*a560*/  IMAD.MOV.U32 R15, RZ, RZ, R154 ;  /* 0x000000ffff0f7224 */ /* 0x010fe200078e009a */
[----:B------:R-:W-:Y:S01]  /*a570*/  LOP3.LUT R0, R13, R0, RZ, 0x3c, !PT ;  /* 0x000000000d007212 */ /* 0x000fe200078e3cff */
[----:B------:R-:W3:Y:S01]  /*a580*/  LDC R12, c[0x0][0x288] ;  /* 0x0000a200ff0c7b82 */ /* 0x000ee20000000800 */
[----:B------:R-:W-:Y:S01]  /*a590*/  LOP3.LUT P1, RZ, R8, 0x4, RZ, 0xc0, !PT ;  /* 0x0000000408ff7812 */ /* 0x000fe2000782c0ff */
[----:B------:R-:W-:Y:S01]  /*a5a0*/  IMAD R20, R9, 0x10, R20 ;  /* 0x0000001009147824 */ /* 0x000fe200078e0214 */
[----:B------:R-:W-:Y:S01]  /*a5b0*/  IADD3 R3, R0, R6, R3 ;  /* 0x0000000600037210 */ /* 0x000fe20007ffe003 */
[----:B------:R-:W-:Y:S01]  /*a5c0*/  IMAD.MOV.U32 R0, RZ, RZ, 0x20 ;  /* 0x00000020ff007424 */ /* 0x000fe200078e00ff */
[----:B------:R-:W-:Y:S01]  /*a5d0*/  LOP3.LUT P0, RZ, R8, 0x2, RZ, 0xc0, !PT ;  /* 0x0000000208ff7812 */ /* 0x000fe2000780c0ff */
[----:B------:R-:W-:Y:S01]  /*a5e0*/  IMAD.U32 R8, RZ, RZ, UR38 ;  /* 0x00000026ff087e24 */ /* 0x000fe2000f8e00ff */
[----:B------:R-:W-:Y:S01]  /*a5f0*/  IADD3 R28, P2, R50, 0x70, RZ ;  /* 0x00000070321c7810 */ /* 0x000fe20007f5e0ff */
[----:B------:R-:W-:Y:S01]  /*a600*/  IMAD.U32 R9, RZ, RZ, UR39 ;  /* 0x00000027ff097e24 */ /* 0x000fe2000f8e00ff */
[----:B------:R-:W-:Y:S01]  /*a610*/  SEL R7, R0, 0xffffffe0, !P1 ;  /* 0xffffffe000077807 */ /* 0x000fe20004800000 */
[----:B------:R-:W-:Y:S01]  /*a620*/  IMAD.MOV.U32 R6, RZ, RZ, 0x10 ;  /* 0x00000010ff067424 */ /* 0x000fe200078e00ff */
[----:B------:R4:W-:Y:S01]  /*a630*/  STL.64 [R1+0xb0], R20 ;  /* 0x0000b01401007387 */ /* 0x0009e20000100a00 */
[----:B------:R-:W-:-:S03]  /*a640*/  IMAD.WIDE.U32 R10, R3, 0x2, R8 ;  /* 0x00000002030a7825 */ /* 0x000fc600078e0008 */
[----:B------:R-:W-:Y:S01]  /*a650*/  SEL R6, R6, 0xfffffff0, !P0 ;  /* 0xfffffff006067807 */ /* 0x000fe20004000000 */
[----:B------:R-:W-:Y:S01]  /*a660*/  IMAD.X R29, RZ, RZ, R35, P2 ;  /* 0x000000ffff1d7224 */ /* 0x000fe200010e0623 */
[----:B------:R-:W-:Y:S01]  /*a670*/  IADD3 R10, P0, R10, 0x36400, RZ ;  /* 0x000364000a0a7810 */ /* 0x000fe20007f1e0ff */
[----:B------:R-:W-:Y:S01]  /*a680*/  IMAD.U32 R13, RZ, RZ, UR42 ;  /* 0x0000002aff0d7e24 */ /* 0x000fe2000f8e00ff */
[----:B0-----:R4:W-:Y:S01]  /*a690*/  STL.64 [R1+0xf0], R4 ;  /* 0x0000f00401007387 */ /* 0x0019e20000100a00 */
[----:B------:R-:W-:Y:S02]  /*a6a0*/  IMAD.MOV.U32 R25, RZ, RZ, R155 ;  /* 0x000000ffff197224 */ /* 0x000fe400078e009b */
[----:B------:R-:W-:Y:S01]  /*a6b0*/  IMAD.X R11, RZ, RZ, R11, P0 ;  /* 0x000000ffff0b7224 */ /* 0x000fe200000e060b */
[----:B------:R4:W-:Y:S01]  /*a6c0*/  STL.128 [R1+0x100], R28 ;  /* 0x0001001c01007387 */ /* 0x0009e20000100c00 */
[----:B-1----:R-:W-:Y:S02]  /*a6d0*/  IMAD.MOV.U32 R26, RZ, RZ, R172 ;  /* 0x000000ffff1a7224 */ /* 0x002fe400078e00ac */
[----:B------:R-:W-:Y:S01]  /*a6e0*/  IMAD.MOV.U32 R27, RZ, RZ, R173 ;  /* 0x000000ffff1b7224 */ /* 0x000fe200078e00ad */
[----:B------:R4:W-:Y:S04]  /*a6f0*/  STL.64 [R1+0xa0], R6 ;  /* 0x0000a00601007387 */ /* 0x0009e80000100a00 */
[----:B------:R4:W-:Y:S04]  /*a700*/  STL.64 [R1+0xa8], R10 ;  /* 0x0000a80a01007387 */ /* 0x0009e80000100a00 */
[----:B---3--:R4:W-:Y:S04]  /*a710*/  STL.128 [R1+0xd0], R12 ;  /* 0x0000d00c01007387 */ /* 0x0089e80000100c00 */
[----:B------:R4:W-:Y:S04]  /*a720*/  STL.128 [R1+0xe0], R24 ;  /* 0x0000e01801007387 */ /* 0x0009e80000100c00 */
[----:B------:R4:W-:Y:S04]  /*a730*/  STL.U8 [R1+0xfc], RZ ;  /* 0x0000fcff01007387 */ /* 0x0009e80000100000 */
[----:B------:R4:W-:Y:S04]  /*a740*/  STL.U8 [R1+0x118], RZ ;  /* 0x000118ff01007387 */ /* 0x0009e80000100000 */
[----:B------:R4:W-:Y:S01]  /*a750*/  STL [R1+0xf8], R229 ;  /* 0x0000f8e501007387 */ /* 0x0009e20000100800 */
[----:B--2---:R-:W-:-:S04]  /*a760*/  LEA.HI R0, R71, R71, RZ, 0x1 ;  /* 0x0000004747007211 */ /* 0x004fc800078f08ff */
[----:B------:R-:W-:-:S05]  /*a770*/  LOP3.LUT R0, R0, 0xfffffffe, RZ, 0xc0, !PT ;  /* 0xfffffffe00007812 */ /* 0x000fca00078ec0ff */
[----:B------:R-:W-:-:S05]  /*a780*/  IMAD.IADD R0, R71, 0x1, -R0 ;  /* 0x0000000147007824 */ /* 0x000fca00078e0a00 */
[----:B------:R-:W-:-:S04]  /*a790*/  SHF.L.U32 R0, R0, 0x1f, RZ ;  /* 0x0000001f00007819 */ /* 0x000fc800000006ff */
[----:B------:R-:W0:Y:S02]  /*a7a0*/  SYNCS.PHASECHK.TRANS64.TRYWAIT P0, [UR43+0x38800], R0 ;  /* 0x03880000ff0075a7 */ /* 0x000e24000800016b */
[----:B0---4-:R-:W-:Y:S05]  /*a7b0*/  @!P0 BRA `(.L_x_5135) ;  /* 0x000001e000a48947 */ /* 0x011fea0003800000 */
.L_x_5299:
[----:B------:R-:W-:Y:S05]  /*a7c0*/  BSYNC B0 ;  /* 0x0000000000007941 */ /* 0x000fea0003800000 */
.L_x_5134:
[----:B------:R-:W2:Y:S04]  /*a7d0*/  LDL R4, [R1] ;  /* 0x0000000001047983 */ /* 0x000ea80000100800 */
[----:B------:R1:W5:Y:S01]  /*a7e0*/  LDL.64 R6, [R1+0x1c0] ;  /* 0x0001c00001067983 */ /* 0x0003620000100a00 */
[----:B------:R-:W-:Y:S01]  /*a7f0*/  IMAD.MOV.U32 R10, RZ, RZ, R41 ;  /* 0x000000ffff0a7224 */ /* 0x000fe200078e0029 */
[----:B0-----:R-:W-:Y:S01]  /*a800*/  IADD3 R0, P0, R50, 0x400, RZ ;  /* 0x0000040032007810 */ /* 0x001fe20007f1e0ff */
[----:B------:R-:W-:Y:S01]  /*a810*/  IMAD.MOV.U32 R11, RZ, RZ, R52 ;  /* 0x000000ffff0b7224 */ /* 0x000fe200078e0034 */
[----:B------:R-:W-:Y:S01]  /*a820*/  STL.128 [R1+0x120], R44 ;  /* 0x0001202c01007387 */ /* 0x000fe20000100c00 */
[----:B------:R-:W-:Y:S01]  /*a830*/  IMAD.MOV.U32 R12, RZ, RZ, R42 ;  /* 0x000000ffff0c7224 */ /* 0x000fe200078e002a */
[----:B------:R-:W-:Y:S01]  /*a840*/  BSSY B0, `(.L_x_5136) ;  /* 0x000002e000007945 */ /* 0x000fe20003800000 */
[----:B------:R-:W-:Y:S01]  /*a850*/  IMAD.X R3, RZ, RZ, R35, P0 ;  /* 0x000000ffff037224 */ /* 0x000fe200000e0623 */
[----:B------:R0:W-:Y:S01]  /*a860*/  STL.128 [R1+0x150], R8 ;  /* 0x0001500801007387 */ /* 0x0001e20000100c00 */
[----:B------:R-:W-:-:S02]  /*a870*/  IMAD.MOV.U32 R13, RZ, RZ, R69 ;  /* 0x000000ffff0d7224 */ /* 0x000fc400078e0045 */
[----:B------:R-:W-:Y:S02]  /*a880*/  IMAD.MOV.U32 R14, RZ, RZ, R50 ;  /* 0x000000ffff0e7224 */ /* 0x000fe400078e0032 */
[----:B------:R-:W-:-:S05]  /*a890*/  IMAD.MOV.U32 R15, RZ, RZ, R35 ;  /* 0x000000ffff0f7224 */ /* 0x000fca00078e0023 */
[----:B------:R3:W-:Y:S01]  /*a8a0*/  STL.128 [R1+0x130], R12 ;  /* 0x0001300c01007387 */ /* 0x0007e20000100c00 */
[----:B0-----:R-:W-:Y:S02]  /*a8b0*/  IMAD.MOV.U32 R8, RZ, RZ, R62 ;  /* 0x000000ffff087224 */ /* 0x001fe400078e003e */
[----:B------:R-:W-:Y:S02]  /*a8c0*/  IMAD.MOV.U32 R9, RZ, RZ, R63 ;  /* 0x000000ffff097224 */ /* 0x000fe400078e003f */
[----:B------:R-:W-:Y:S02]  /*a8d0*/  IMAD.MOV.U32 R10, RZ, RZ, R60 ;  /* 0x000000ffff0a7224 */ /* 0x000fe400078e003c */
[----:B------:R-:W-:Y:S02]  /*a8e0*/  IMAD.MOV.U32 R11, RZ, RZ, R61 ;  /* 0x000000ffff0b7224 */ /* 0x000fe400078e003d */
[----:B---3--:R-:W-:-:S03]  /*a8f0*/  IMAD.MOV.U32 R12, RZ, RZ, R67 ;  /* 0x000000ffff0c7224 */ /* 0x008fc600078e0043 */
[----:B------:R0:W-:Y:S01]  /*a900*/  STL.128 [R1+0x160], R8 ;  /* 0x0001600801007387 */ /* 0x0001e20000100c00 */
[----:B------:R-:W-:Y:S02]  /*a910*/  IMAD.MOV.U32 R13, RZ, RZ, R66 ;  /* 0x000000ffff0d7224 */ /* 0x000fe400078e0042 */
[----:B------:R-:W-:Y:S02]  /*a920*/  IMAD.MOV.U32 R14, RZ, RZ, R64 ;  /* 0x000000ffff0e7224 */ /* 0x000fe400078e0040 */
[----:B------:R-:W-:-:S05]  /*a930*/  IMAD.MOV.U32 R15, RZ, RZ, R65 ;  /* 0x000000ffff0f7224 */ /* 0x000fca00078e0041 */
[----:B------:R-:W-:Y:S01]  /*a940*/  STL.128 [R1+0x140], R12 ;  /* 0x0001400c01007387 */ /* 0x000fe20000100c00 */
[----:B0-----:R-:W-:Y:S02]  /*a950*/  IMAD.MOV.U32 R8, RZ, RZ, R58 ;  /* 0x000000ffff087224 */ /* 0x001fe400078e003a */
[----:B------:R-:W-:Y:S02]  /*a960*/  IMAD.MOV.U32 R9, RZ, RZ, R59 ;  /* 0x000000ffff097224 */ /* 0x000fe400078e003b */
[----:B------:R-:W-:Y:S02]  /*a970*/  IMAD.MOV.U32 R10, RZ, RZ, R56 ;  /* 0x000000ffff0a7224 */ /* 0x000fe400078e0038 */
[----:B------:R-:W-:-:S05]  /*a980*/  IMAD.MOV.U32 R11, RZ, RZ, R57 ;  /* 0x000000ffff0b7224 */ /* 0x000fca00078e0039 */
[----:B------:R0:W-:Y:S02]  /*a990*/  STL.128 [R1+0x170], R8 ;  /* 0x0001700801007387 */ /* 0x0001e40000100c00 */
        /* <DEDUP_REMOVED lines=19> */
[----:B------:R1:W-:Y:S01]  /*aad0*/  STL.128 [R1+0x1b0], R8 ;  /* 0x0001b00801007387 */ /* 0x0003e20000100c00 */
[----:B--2---:R-:W-:-:S04]  /*aae0*/  LOP3.LUT R0, R4, 0x1, RZ, 0xfc, !PT ;  /* 0x0000000104007812 */ /* 0x004fc800078efcff */
[----:B------:R-:W-:-:S13]  /*aaf0*/  ISETP.NE.AND P1, PT, R0, 0x3, PT ;  /* 0x000000030000780c */ /* 0x000fda0003f25270 */
[----:B-1----:R-:W-:Y:S05]  /*ab00*/  @!P1 BRA `(.L_x_5137) ;  /* 0x0000000000049947 */ /* 0x002fea0003800000 */
[----:B------:R-:W-:Y:S01]  /*ab10*/  BPT.TRAP 0x1 ;  /* 0x000000040000795c */ /* 0x000fe20000300000 */
.L_x_5137:
[----:B------:R-:W-:Y:S05]  /*ab20*/  BSYNC B0 ;  /* 0x0000000000007941 */ /* 0x000fea0003800000 */
.L_x_5136:
[----:B------:R-:W2:Y:S01]  /*ab30*/  LDL.64 R8, [R1+0x18] ;  /* 0x0000180001087983 */ /* 0x000ea20000100a00 */
[----:B-----5:R-:W-:Y:S01]  /*ab40*/  SHF.L.U32 R7, R7, 0x1f, RZ ;  /* 0x0000001f07077819 */ /* 0x020fe200000006ff */
[----:B------:R-:W-:Y:S01]  /*ab50*/  BSSY B0, `(.L_x_5138) ;  /* 0x0000006000007945 */ /* 0x000fe20003800000 */
[----:B--2---:R-:W-:-:S05]  /*ab60*/  MOV R3, R8 ;  /* 0x0000000800037202 */ /* 0x004fca0000000f00 */
[----:B------:R-:W-:-:S04]  /*ab70*/  IMAD R6, R6, 0x8, R3 ;  /* 0x0000000806067824 */ /* 0x000fc800078e0203 */
[----:B------:R0:W1:Y:S01]  /*ab80*/  SYNCS.PHASECHK.TRANS64.TRYWAIT P0, [R6+URZ], R7 ;  /* 0x00000007060075a7 */ /* 0x000062000800017f */
[----:B------:R-:W-:Y:S05]  /*ab90*/  @!P1 BRA `(.L_x_5139) ;  /* 0x0000000000049947 */ /* 0x000fea0003800000 */
[----:B------:R-:W-:Y:S01]  /*aba0*/  BPT.TRAP 0x1 ;  /* 0x000000040000795c */ /* 0x000fe20000300000 */
.L_x_5139:
[----:B------:R-:W-:Y:S05]  /*abb0*/  BSYNC B0 ;  /* 0x0000000000007941 */ /* 0x000fea0003800000 */
.L_x_5138:
[----:B------:R-:W-:Y:S04]  /*abc0*/  BSSY B0, `(.L_x_5140) ;  /* 0x0000004000007945 */ /* 0x000fe80003800000 */
[----:B-1----:R-:W-:Y:S05]  /*abd0*/  @P0 BRA `(.L_x_5141) ;  /* 0x0000000000080947 */ /* 0x002fea0003800000 */
[----:B------:R-:W1:Y:S02]  /*abe0*/  SYNCS.PHASECHK.TRANS64.TRYWAIT P0, [R6+URZ], R7 ;  /* 0x00000007060075a7 */ /* 0x000e64000800017f */
[----:B-1----:R-:W-:Y:S05]  /*abf0*/  @!P0 BRA `(.L_x_5142) ;  /* 0x000001dc00ac8947 */ /* 0x002fea0003800000 */
.L_x_5141:
[----:B------:R-:W-:Y:S05]  /*ac00*/  BSYNC B0 ;  /* 0x0000000000007941 */ /* 0x000fea0003800000 */
.L_x_5140:
[----:B------:R-:W2:Y:S04]  /*ac10*/  LDL R11, [R1+0x1c0] ;  /* 0x0001c000010b7983 */ /* 0x000ea80000100800 */
[----:B01----:R-:W2:Y:S01]  /*ac20*/  LDL.64 R6, [R1+0x80] ;  /* 0x0000800001067983 */ /* 0x003ea20000100a00 */
[----:B------:R-:W-:Y:S05]  /*ac30*/  WARPSYNC.ALL ;  /* 0x0000000000007948 */ /* 0x000fea0003800000 */
[----:B------:R-:W3:Y:S04]  /*ac40*/  LDL.64 R20, [R1+0x78] ;  /* 0x0000780001147983 */ /* 0x000ee80000100a00 */
[----:B------:R-:W4:Y:S04]  /*ac50*/  LDL.64 R8, [R1+0x78] ;  /* 0x0000780001087983 */ /* 0x000f280000100a00 */
[----:B------:R-:W5:Y:S04]  /*ac60*/  LDL.64 R12, [R1+0x78] ;  /* 0x00007800010c7983 */ /* 0x000f680000100a00 */
[----:B------:R-:W5:Y:S01]  /*ac70*/  LDL.64 R14, [R1+0x78] ;  /* 0x00007800010e7983 */ /* 0x000f620000100a00 */
[----:B--2---:R-:W-:Y:S01]  /*ac80*/  IMAD R6, R11, 0x200, R6 ;  /* 0x000002000b067824 */ /* 0x004fe200078e0206 */
[----:B------:R-:W-:-:S02]  /*ac90*/  R2UR UR7, R7 ;  /* 0x00000000070772ca */ /* 0x000fc400000e0000 */
[----:B------:R-:W2:Y:S01]  /*aca0*/  LDL R3, [R1+0x1cc] ;  /* 0x0001cc0001037983 */ /* 0x000ea20000100800 */
[----:B------:R-:W-:Y:S01]  /*acb0*/  WARPGROUP.ARRIVE ;  /* 0x00000000000079c5 */ /* 0x000fe20000000000 */
[C---:B------:R-:W-:Y:S01]  /*acc0*/  R2UR UR6, R6.reuse ;  /* 0x00000000060672ca */ /* 0x040fe200000e0000 */
[----:B------:R-:W-:Y:S01]  /*acd0*/  VIADD R10, R6, 0x2 ;  /* 0x00000002060a7836 */ /* 0x000fe20000000000 */
[----:B------:R0:W-:Y:S01]  /*ace0*/  STL [R1+0x60], RZ ;  /* 0x000060ff01007387 */ /* 0x0001e20000100800 */
[----:B------:R-:W-:Y:S01]  /*acf0*/  IMAD.MOV.U32 R11, RZ, RZ, R7 ;  /* 0x000000ffff0b7224 */ /* 0x000fe200078e0007 */
[----:B------:R-:W-:Y:S01]  /*ad00*/  BSSY B0, `(.L_x_5143) ;  /* 0x000002b000007945 */ /* 0x000fe20003800000 */
[----:B---3--:R-:W-:Y:S02]  /*ad10*/  R2UR UR4, R20 ;  /* 0x00000000140472ca */ /* 0x008fe400000e0000 */
[----:B------:R-:W-:Y:S01]  /*ad20*/  R2UR UR5, R21 ;  /* 0x00000000150572ca */ /* 0x000fe200000e0000 */
[----:B----4-:R-:W-:-:S02]  /*ad30*/  VIADD R8, R8, 0x2 ;  /* 0x0000000208087836 */ /* 0x010fc40000000000 */
[----:B-----5:R-:W-:Y:S02]  /*ad40*/  VIADD R12, R12, 0x4 ;  /* 0x000000040c0c7836 */ /* 0x020fe40000000000 */
[----:B------:R-:W-:-:S08]  /*ad50*/  VIADD R14, R14, 0x6 ;  /* 0x000000060e0e7836 */ /* 0x000fd00000000000 */
[----:B------:R-:W-:Y:S01]  /*ad60*/  HGMMA.64x64x16.F32 R24, gdesc[UR4], RZ, !UPT, gsb0 ;  /* 0x00e00000041879f0 */ /* 0x000fe2000c0008ff */
[----:B------:R-:W-:Y:S02]  /*ad70*/  R2UR UR6, R10 ;  /* 0x000000000a0672ca */ /* 0x000fe400000e0000 */
[----:B------:R-:W-:Y:S02]  /*ad80*/  R2UR UR7, R11 ;  /* 0x000000000b0772ca */ /* 0x000fe400000e0000 */
[----:B------:R-:W-:Y:S01]  /*ad90*/  R2UR UR4, R8 ;  /* 0x00000000080472ca */ /* 0x000fe200000e0000 */
[C---:B------:R-:W-:Y:S01]  /*ada0*/  VIADD R8, R6.reuse, 0x4 ;  /* 0x0000000406087836 */ /* 0x040fe20000000000 */
[----:B------:R-:W-:Y:S01]  /*adb0*/  R2UR UR5, R9 ;  /* 0x00000000090572ca */ /* 0x000fe200000e0000 */
[----:B------:R-:W-:Y:S01]  /*adc0*/  IMAD.MOV.U32 R9, RZ, RZ, R7 ;  /* 0x000000ffff097224 */ /* 0x000fe200078e0007 */
[----:B--2---:R-:W-:Y:S01]  /*add0*/  LEA.HI R0, R3, R3, RZ, 0x1 ;  /* 0x0000000303007211 */ /* 0x004fe200078f08ff */
[----:B------:R-:W-:-:S03]  /*ade0*/  VIADD R6, R6, 0x6 ;  /* 0x0000000606067836 */ /* 0x000fc60000000000 */
[----:B------:R-:W-:Y:S01]  /*adf0*/  LOP3.LUT R4, R0, 0xfffffffe, RZ, 0xc0, !PT ;  /* 0xfffffffe00047812 */ /* 0x000fe200078ec0ff */
[----:B------:R-:W-:-:S04]  /*ae00*/  IMAD.MOV.U32 R0, RZ, RZ, 0x1 ;  /* 0x00000001ff007424 */ /* 0x000fc800078e00ff */
[----:B------:R-:W-:Y:S01]  /*ae10*/  IMAD.IADD R3, R3, 0x1, -R4 ;  /* 0x0000000103037824 */ /* 0x000fe200078e0a04 */
[----:B------:R0:W-:Y:S04]  /*ae20*/  STL [R1+0x60], R0 ;  /* 0x0000600001007387 */ /* 0x0001e80000100800 */
[----:B------:R-:W-:Y:S01]  /*ae30*/  SHF.L.U32 R3, R3, 0x1f, RZ ;  /* 0x0000001f03037819 */ /* 0x000fe200000006ff */
[----:B------:R0:W-:Y:S04]  /*ae40*/  STL [R1+0x60], R0 ;  /* 0x0000600001007387 */ /* 0x0001e80000100800 */
[----:B------:R0:W-:Y:S04]  /*ae50*/  STL [R1+0x60], R0 ;  /* 0x0000600001007387 */ /* 0x0001e80000100800 */
[----:B------:R0:W-:Y:S01]  /*ae60*/  STL [R1+0x60], R0 ;  /* 0x0000600001007387 */ /* 0x0001e20000100800 */
[----:B------:R-:W-:-:S02]  /*ae70*/  WARPGROUP.DEPBAR.LE gsb0, 0x0 ;  /* 0x00008000000079c5 */ /* 0x000fc40000010000 */
[----:B------:R-:W-:-:S06]  /*ae80*/  WARPGROUP.ARRIVE ;  /* 0x00000000000079c5 */ /* 0x000fcc0000000000 */
        /* <DEDUP_REMOVED lines=16> */
[----:B------:R-:W1:Y:S02]  /*af90*/  SYNCS.PHASECHK.TRANS64.TRYWAIT P0, [UR43+0x38810], R3 ;  /* 0x03881003ff0075a7 */ /* 0x000e64000800016b */
[----:B01----:R-:W-:Y:S05]  /*afa0*/  @!P0 BRA `(.L_x_5144) ;  /* 0x000001d800d48947 */ /* 0x003fea0003800000 */
.L_x_5300:
[----:B------:R-:W-:Y:S05]  /*afb0*/  BSYNC B0 ;  /* 0x0000000000007941 */ /* 0x000fea0003800000 */
.L_x_5143:
[----:B0-----:R-:W2:Y:S04]  /*afc0*/  LDL R3, [R1+0x28] ;  /* 0x0000280001037983 */ /* 0x001ea80000100800 */
[----:B------:R0:W5:Y:S01]  /*afd0*/  LDL.64 R6, [R1+0x1c0] ;  /* 0x0001c00001067983 */ /* 0x0001620000100a00 */
[----:B------:R-:W-:Y:S01]  /*afe0*/  BSSY B0, `(.L_x_5145) ;  /* 0x0000005000007945 */ /* 0x000fe20003800000 */
[----:B--2---:R-:W-:-:S04]  /*aff0*/  LOP3.LUT R3, R3, 0x1, RZ, 0xfc, !PT ;  /* 0x0000000103037812 */ /* 0x004fc800078efcff */
[----:B------:R-:W-:-:S13]  /*b000*/  ISETP.NE.AND P1, PT, R3, 0x3, PT ;  /* 0x000000030300780c */ /* 0x000fda0003f25270 */
[----:B0-----:R-:W-:Y:S05]  /*b010*/  @!P1 BRA `(.L_x_5146) ;  /* 0x0000000000049947 */ /* 0x001fea0003800000 */
[----:B------:R-:W-:Y:S01]  /*b020*/  BPT.TRAP 0x1 ;  /* 0x000000040000795c */ /* 0x000fe20000300000 */
.L_x_5146:
[----:B------:R-:W-:Y:S05]  /*b030*/  BSYNC B0 ;  /* 0x0000000000007941 */ /* 0x000fea0003800000 */
.L_x_5145:
        /* <DEDUP_REMOVED lines=8> */
.L_x_5148:
[----:B------:R-:W-:Y:S05]  /*b0c0*/  BSYNC B0 ;  /* 0x0000000000007941 */ /* 0x000fea0003800000 */
.L_x_5147:
[----:B------:R-:W-:Y:S04]  /*b0d0*/  BSSY B0, `(.L_x_5149) ;  /* 0x0000004000007945 */ /* 0x000fe80003800000 */
[----:B-1----:R-:W-:Y:S05]  /*b0e0*/  @P0 BRA `(.L_x_5150) ;  /* 0x0000000000080947 */ /* 0x002fea0003800000 */
[----:B------:R-:W1:Y:S02]  /*b0f0*/  SYNCS.PHASECHK.TRANS64.TRYWAIT P0, [R6+URZ], R7 ;  /* 0x00000007060075a7 */ /* 0x000e64000800017f */
[----:B-1----:R-:W-:Y:S05]  /*b100*/  @!P0 BRA `(.L_x_5151) ;  /* 0x000001d800948947 */ /* 0x002fea0003800000 */
.L_x_5150:
[----:B------:R-:W-:Y:S05]  /*b110*/  BSYNC B0 ;  /* 0x0000000000007941 */ /* 0x000fea0003800000 */
.L_x_5149:
[----:B------:R-:W2:Y:S04]  /*b120*/  LDL R4, [R1+0x68] ;  /* 0x0000680001047983 */ /* 0x000ea80000100800 */
[----:B------:R-:W3:Y:S04]  /*b130*/  LDL R3, [R1+0x1c0] ;  /* 0x0001c00001037983 */ /* 0x000ee80000100800 */
[----:B01----:R-:W3:Y:S04]  /*b140*/  LDL.64 R6, [R1+0x98] ;  /* 0x0000980001067983 */ /* 0x003ee80000100a00 */
[----:B------:R-:W4:Y:S04]  /*b150*/  LDL.64 R8, [R1+0x90] ;  /* 0x0000900001087983 */ /* 0x000f280000100a00 */
[----:B------:R-:W4:Y:S04]  /*b160*/  LDL.64 R10, [R1+0x90] ;  /* 0x00009000010a7983 */ /* 0x000f280000100a00 */
[----:B------:R-:W4:Y:S04]  /*b170*/  LDL.64 R12, [R1+0x90] ;  /* 0x00009000010c7983 */ /* 0x000f280000100a00 */
[----:B------:R-:W4:Y:S01]  /*b180*/  LDL.64 R14, [R1+0x90] ;  /* 0x00009000010e7983 */ /* 0x000f220000100a00 */
[----:B------:R-:W-:Y:S05]  /*b190*/  WARPSYNC.ALL ;  /* 0x0000000000007948 */ /* 0x000fea0003800000 */
[----:B------:R-:W-:Y:S01]  /*b1a0*/  WARPGROUP.ARRIVE ;  /* 0x00000000000079c5 */ /* 0x000fe20000000000 */
[----:B------:R-:W4:Y:S04]  /*b1b0*/  LDL.64 R20, [R1+0x90] ;  /* 0x0000900001147983 */ /* 0x000f280000100a00 */
[----:B------:R-:W4:Y:S01]  /*b1c0*/  LDL.64 R56, [R1+0x90] ;  /* 0x0000900001387983 */ /* 0x000f220000100a00 */
[----:B------:R-:W0:Y:S03]  /*b1d0*/  S2R R58, SR_TID.X ;  /* 0x00000000003a7919 */ /* 0x000e260000002100 */
[----:B------:R-:W4:Y:S04]  /*b1e0*/  LDL.64 R60, [R1+0x90] ;  /* 0x00009000013c7983 */ /* 0x000f280000100a00 */
[----:B------:R-:W4:Y:S01]  /*b1f0*/  LDL.64 R62, [R1+0x90] ;  /* 0x00009000013e7983 */ /* 0x000f220000100a00 */
[----:B--2---:R-:W-:Y:S01]  /*b200*/  ISETP.NE.U32.AND P0, PT, R4, RZ, PT ;  /* 0x000000ff0400720c */ /* 0x004fe20003f05070 */
[----:B---3--:R-:W-:Y:S01]  /*b210*/  IMAD R6, R3, 0x1000, R6 ;  /* 0x0000100003067824 */ /* 0x008fe200078e0206 */
[----:B------:R-:W-:-:S02]  /*b220*/  R2UR UR7, R7 ;  /* 0x00000000070772ca */ /* 0x000fc400000e0000 */
[----:B----4-:R-:W-:Y:S02]  /*b230*/  R2UR UR4, R8 ;  /* 0x00000000080472ca */ /* 0x010fe400000e0000 */
[----:B------:R-:W-:Y:S02]  /*b240*/  R2UR UR6, R6 ;  /* 0x00000000060672ca */ /* 0x000fe400000e0000 */
[----:B------:R-:W-:-:S05]  /*b250*/  R2UR UR5, R9 ;  /* 0x00000000090572ca */ /* 0x000fca00000e0000 */
[----:B------:R-:W-:-:S08]  /*b260*/  VOTEU.ANY UP0, P0 ;  /* 0x00000000003f7886 */ /* 0x000fd00000000100 */
[----:B------:R-:W-:Y:S01]  /*b270*/  HGMMA.64x64x16.F32 R24, gdesc[UR4], R24, UP0, gsb0 ;  /* 0x00e00000041879f0 */ /* 0x000fe2000b800818 */
[----:B------:R-:W-:Y:S02]  /*b280*/  VIADD R10, R10, 0x2 ;  /* 0x000000020a0a7836 */ /* 0x000fe40000000000 */
[----:B------:R-:W-:Y:S02]  /*b290*/  VIADD R8, R6, 0x2 ;  /* 0x0000000206087836 */ /* 0x000fe40000000000 */
[----:B------:R-:W-:Y:S01]  /*b2a0*/  IMAD.MOV.U32 R9, RZ, RZ, R7 ;  /* 0x000000ffff097224 */ /* 0x000fe200078e0007 */
[----:B------:R-:W-:Y:S02]  /*b2b0*/  R2UR UR4, R10 ;  /* 0x000000000a0472ca */ /* 0x000fe400000e0000 */
[----:B------:R-:W-:Y:S02]  /*b2c0*/  R2UR UR6, R8 ;  /* 0x00000000080672ca */ /* 0x000fe400000e0000 */
[----:B------:R-:W-:-:S02]  /*b2d0*/  R2UR UR7, R9 ;  /* 0x00000000090772ca */ /* 0x000fc400000e0000 */
[----:B------:R-:W-:Y:S01]  /*b2e0*/  R2UR UR5, R11 ;  /* 0x000000000b0572ca */ /* 0x000fe200000e0000 */
[----:B------:R-:W-:Y:S02]  /*b2f0*/  WARPGROUP.DEPBAR.LE gsb0, 0x0 ;  /* 0x00008000000079c5 */ /* 0x000fe40000010000 */
[----:B------:R-:W-:Y:S01]  /*b300*/  WARPGROUP.ARRIVE ;  /* 0x00000000000079c5 */ /* 0x000fe20000000000 */
[----:B------:R-:W-:Y:S01]  /*b310*/  VIADD R12, R12, 0x4 ;  /* 0x000000040c0c7836 */ /* 0x000fe20000000000 */
[----:B------:R-:W2:Y:S08]  /*b320*/  LDL.64 R10, [R1+0x90] ;  /* 0x00009000010a7983 */ /* 0x000eb00000100a00 */
[----:B------:R-:W-:Y:S01]  /*b330*/  HGMMA.64x64x16.F32 R24, gdesc[UR4], R24, gsb0 ;  /* 0x00e00000041879f0 */ /* 0x000fe20008000818 */
[----:B------:R-:W-:-:S02]  /*b340*/  VIADD R8, R6, 0x4 ;  /* 0x0000000406087836 */ /* 0x000fc40000000000 */
[----:B------:R-:W-:Y:S01]  /*b350*/  IMAD.MOV.U32 R9, RZ, RZ, R7 ;  /* 0x000000ffff097224 */ /* 0x000fe200078e0007 */
[----:B------:R-:W-:Y:S02]  /*b360*/  R2UR UR4, R12 ;  /* 0x000000000c0472ca */ /* 0x000fe400000e0000 */
[----:B------:R-:W-:Y:S02]  /*b370*/  R2UR UR6, R8 ;  /* 0x00000000080672ca */ /* 0x000fe400000e0000 */
[----:B------:R-:W-:Y:S02]  /*b380*/  R2UR UR7, R9 ;  /* 0x00000000090772ca */ /* 0x000fe400000e0000 */
[----:B------:R-:W-:Y:S01]  /*b390*/  R2UR UR5, R13 ;  /* 0x000000000d0572ca */ /* 0x000fe200000e0000 */
[----:B------:R-:W-:Y:S02]  /*b3a0*/  WARPGROUP.DEPBAR.LE gsb0, 0x0 ;  /* 0x00008000000079c5 */ /* 0x000fe40000010000 */
[----:B------:R-:W-:Y:S01]  /*b3b0*/  WARPGROUP.ARRIVE ;  /* 0x00000000000079c5 */ /* 0x000fe20000000000 */
[----:B------:R-:W-:Y:S01]  /*b3c0*/  VIADD R14, R14, 0x6 ;  /* 0x000000060e0e7836 */ /* 0x000fe20000000000 */
[----:B------:R-:W3:Y:S08]  /*b3d0*/  LDL.64 R12, [R1+0x90] ;  /* 0x00009000010c7983 */ /* 0x000ef00000100a00 */
        /* <DEDUP_REMOVED lines=10> */
[----:B------:R-:W4:Y:S08]  /*b480*/  LDL.64 R14, [R1+0x90] ;  /* 0x00009000010e7983 */ /* 0x000f300000100a00 */
        /* <DEDUP_REMOVED lines=20> */
[----:B--2---:R-:W-:Y:S01]  /*b5d0*/  VIADD R10, R10, 0x204 ;  /* 0x000002040a0a7836 */ /* 0x004fe20000000000 */
        /* <DEDUP_REMOVED lines=10> */
[----:B---3--:R-:W-:Y:S01]  /*b680*/  VIADD R12, R12, 0x206 ;  /* 0x000002060c0c7836 */ /* 0x008fe20000000000 */
        /* <DEDUP_REMOVED lines=10> */
[----:B----4-:R-:W-:Y:S01]  /*b730*/  VIADD R14, R14, 0x400 ;  /* 0x000004000e0e7836 */ /* 0x010fe20000000000 */
        /* <DEDUP_REMOVED lines=84> */
[----:B------:R-:W-:Y:S02]  /*bc80*/  R2UR UR5, R57 ;  /* 0x00000000390572ca */ /* 0x000fe400000e0000 */
[----:B0-----:R-:W-:Y:S01]  /*bc90*/  SHF.R.U32.HI R58, RZ, 0x7, R58 ;  /* 0x00000007ff3a7819 */ /* 0x001fe2000001163a */
[----:B------:R-:W-:-:S02]  /*bca0*/  WARPGROUP.DEPBAR.LE gsb0, 0x0 ;  /* 0x00008000000079c5 */ /* 0x000fc40000010000 */
[----:B------:R-:W-:Y:S01]  /*bcb0*/  WARPGROUP.ARRIVE ;  /* 0x00000000000079c5 */ /* 0x000fe20000000000 */
[----:B------:R-:W-:Y:S01]  /*bcc0*/  VIADD R4, R6, 0x800 ;  /* 0x0000080006047836 */ /* 0x000fe20000000000 */
[----:B----4-:R-:W-:Y:S01]  /*bcd0*/  R2UR UR9, R11 ;  /* 0x000000000b0972ca */ /* 0x010fe200000e0000 */
[----:B------:R-:W-:Y:S01]  /*bce0*/  IMAD.MOV.U32 R9, RZ, RZ, R7 ;  /* 0x000000ffff097224 */ /* 0x000fe200078e0007 */
[----:B------:R-:W4:Y:S04]  /*bcf0*/  LDL.64 R56, [R1+0x90] ;  /* 0x0000900001387983 */ /* 0x000f280000100a00 */
[----:B------:R-:W-:Y:S01]  /*bd00*/  HGMMA.64x64x16.F32 R24, gdesc[UR4], R24, gsb0 ;  /* 0x00e00000041879f0 */ /* 0x000fe20008000818 */
[----:B------:R0:W1:Y:S01]  /*bd10*/  SHFL.IDX PT, R3, R58, RZ, 0x1f ;  /* 0x00001fff3a037589 */ /* 0x00006200000e0000 */
[----:B------:R-:W-:Y:S01]  /*bd20*/  R2UR UR11, R9 ;  /* 0x00000000090b72ca */ /* 0x000fe200000e0000 */
[----:B------:R-:W-:-:S02]  /*bd30*/  UMOV UR4, 0x1 ;  /* 0x0000000100047882 */ /* 0x000fc40000000000 */
[----:B------:R-:W-:Y:S01]  /*bd40*/  UISETP.NE.U32.AND UP0, UPT, UR4, URZ, UPT ;  /* 0x0000003f0400728c */ /* 0x000fe2000bf05070 */
[----:B0-----:R-:W4:Y:S01]  /*bd50*/  LDL.64 R58, [R1+0x90] ;  /* 0x00009000013a7983 */ /* 0x001f220000100a00 */
[----:B-1----:R-:W-:-:S04]  /*bd60*/  ISETP.GT.AND P0, PT, R3, 0x7f, PT ;  /* 0x0000007f0300780c */ /* 0x002fc80003f04270 */
[----:B------:R-:W-:-:S04]  /*bd70*/  SEL R3, RZ, 0x2, !P0 ;  /* 0x00000002ff037807 */ /* 0x000fc80004000000 */
[----:B------:R-:W-:Y:S01]  /*bd80*/  IADD3 R10, R10, 0x800, R3 ;  /* 0x000008000a0a7810 */ /* 0x000fe20007ffe003 */
[----:B------:R-:W-:-:S03]  /*bd90*/  IMAD.IADD R8, R3, 0x1, R4 ;  /* 0x0000000103087824 */ /* 0x000fc600078e0204 */
[----:B------:R-:W-:Y:S02]  /*bda0*/  R2UR UR8, R10 ;  /* 0x000000000a0872ca */ /* 0x000fe400000e0000 */
[----:B------:R-:W-:Y:S01]  /*bdb0*/  R2UR UR10, R8 ;  /* 0x00000000080a72ca */ /* 0x000fe200000e0000 */
[----:B------:R-:W-:Y:S02]  /*bdc0*/  WARPGROUP.DEPBAR.LE gsb0, 0x0 ;  /* 0x00008000000079c5 */ /* 0x000fe40000010000 */
[----:B------:R-:W-:-:S10]  /*bdd0*/  WARPGROUP.ARRIVE ;  /* 0x00000000000079c5 */ /* 0x000fd40000000000 */
[----:B------:R-:W-:Y:S01]  /*bde0*/  HGMMA.64x64x16.F32 R24, gdesc[UR8], R24, UP0, gsb0 ;  /* 0x00e00000081879f0 */ /* 0x000fe2000b800818 */
[----:B------:R-:W-:-:S05]  /*bdf0*/  IMAD.MOV.U32 R8, RZ, RZ, 0x4 ;  /* 0x00000004ff087424 */ /* 0x000fca00078e00ff */
[----:B------:R-:W-:Y:S01]  /*be00*/  SEL R9, R8, 0x2, P0 ;  /* 0x0000000208097807 */ /* 0x000fe20000000000 */
[----:B------:R-:W-:-:S03]  /*be10*/  IMAD.MOV.U32 R11, RZ, RZ, R7 ;  /* 0x000000ffff0b7224 */ /* 0x000fc600078e0007 */
[----:B------:R-:W-:Y:S01]  /*be20*/  IADD3 R12, R9, 0x800, R12 ;  /* 0x00000800090c7810 */ /* 0x000fe20007ffe00c */
[----:B------:R-:W-:Y:S01]  /*be30*/  IMAD.IADD R10, R4, 0x1, R9 ;  /* 0x00000001040a7824 */ /* 0x000fe200078e0209 */
[----:B------:R-:W-:Y:S02]  /*be40*/  R2UR UR7, R11 ;  /* 0x000000000b0772ca */ /* 0x000fe400000e0000 */
[----:B------:R-:W-:Y:S02]  /*be50*/  R2UR UR4, R12 ;  /* 0x000000000c0472ca */ /* 0x000fe400000e0000 */
[----:B------:R-:W-:Y:S02]  /*be60*/  R2UR UR6, R10 ;  /* 0x000000000a0672ca */ /* 0x000fe400000e0000 */
[----:B------:R-:W-:Y:S01]  /*be70*/  R2UR UR5, R13 ;  /* 0x000000000d0572ca */ /* 0x000fe200000e0000 */
[----:B------:R-:W-:Y:S02]  /*be80*/  WARPGROUP.DEPBAR.LE gsb0, 0x0 ;  /* 0x00008000000079c5 */ /* 0x000fe40000010000 */
[----:B------:R-:W-:Y:S01]  /*be90*/  WARPGROUP.ARRIVE ;  /* 0x00000000000079c5 */ /* 0x000fe20000000000 */
[----:B------:R-:W-:Y:S01]  /*bea0*/  SEL R11, R8, 0x6, !P0 ;  /* 0x00000006080b7807 */ /* 0x000fe20004000000 */
[----:B------:R0:W5:Y:S08]  /*beb0*/  LDL R10, [R1+0xc] ;  /* 0x00000c00010a7983 */ /* 0x0001700000100800 */
[----:B------:R-:W-:Y:S01]  /*bec0*/  HGMMA.64x64x16.F32 R24, gdesc[UR4], R24, gsb0 ;  /* 0x00e00000041879f0 */ /* 0x000fe20008000818 */
[----:B------:R-:W-:Y:S01]  /*bed0*/  IMAD.IADD R12, R4, 0x1, R11 ;  /* 0x00000001040c7824 */ /* 0x000fe200078e020b */
[----:B--2---:R-:W-:Y:S01]  /*bee0*/  IADD3 R14, R11, 0x800, R14 ;  /* 0x000008000b0e7810 */ /* 0x004fe20007ffe00e */
[----:B------:R-:W-:Y:S01]  /*bef0*/  IMAD.MOV.U32 R13, RZ, RZ, R7 ;  /* 0x000000ffff0d7224 */ /* 0x000fe200078e0007 */
[----:B------:R-:W-:-:S02]  /*bf00*/  R2UR UR5, R15 ;  /* 0x000000000f0572ca */ /* 0x000fc400000e0000 */
[----:B------:R-:W-:Y:S02]  /*bf10*/  R2UR UR6, R12 ;  /* 0x000000000c0672ca */ /* 0x000fe400000e0000 */
[----:B------:R-:W-:Y:S02]  /*bf20*/  R2UR UR7, R13 ;  /* 0x000000000d0772ca */ /* 0x000fe400000e0000 */
[----:B------:R-:W-:Y:S01]  /*bf30*/  R2UR UR4, R14 ;  /* 0x000000000e0472ca */ /* 0x000fe200000e0000 */
[----:B------:R-:W-:Y:S02]  /*bf40*/  IMAD.MOV.U32 R4, RZ, RZ, 0x28 ;  /* 0x00000028ff047424 */ /* 0x000fe400078e00ff */
[----:B------:R-:W-:-:S03]  /*bf50*/  IMAD.MOV.U32 R13, RZ, RZ, 0xa00 ;  /* 0x00000a00ff0d7424 */ /* 0x000fc600078e00ff */
[----:B------:R-:W-:Y:S02]  /*bf60*/  SEL R4, R4, 0x26, P0 ;  /* 0x0000002604047807 */ /* 0x000fe40000000000 */
[----:B------:R-:W-:Y:S01]  /*bf70*/  SEL R13, R13, 0x980, P0 ;  /* 0x000009800d0d7807 */ /* 0x000fe20000000000 */
[----:B------:R-:W-:Y:S02]  /*bf80*/  WARPGROUP.DEPBAR.LE gsb0, 0x0 ;  /* 0x00008000000079c5 */ /* 0x000fe40000010000 */
[----:B------:R-:W-:-:S06]  /*bf90*/  WARPGROUP.ARRIVE ;  /* 0x00000000000079c5 */ /* 0x000fcc0000000000 */
[----:B------:R-:W-:Y:S01]  /*bfa0*/  HGMMA.64x64x16.F32 R24, gdesc[UR4], R24, gsb0 ;  /* 0x00e00000041879f0 */ /* 0x000fe20008000818 */
[----:B------:R-:W-:-:S05]  /*bfb0*/  IMAD.IADD R4, R4, 0x1, R13 ;  /* 0x0000000104047824 */ /* 0x000fca00078e020d */
[----:B------:R-:W-:-:S05]  /*bfc0*/  LOP3.LUT R13, R4, 0xa06, RZ, 0xc0, !PT ;  /* 0x00000a06040d7812 */ /* 0x000fca00078ec0ff */
[----:B---3--:R-:W-:Y:S02]  /*bfd0*/  IMAD.IADD R20, R13, 0x1, R20 ;  /* 0x000000010d147824 */ /* 0x008fe400078e0214 */
[----:B------:R-:W-:Y:S02]  /*bfe0*/  IMAD.IADD R12, R6, 0x1, R13 ;  /* 0x00000001060c7824 */ /* 0x000fe400078e020d */
[----:B------:R-:W-:Y:S01]  /*bff0*/  IMAD.MOV.U32 R13, RZ, RZ, R7 ;  /* 0x000000ffff0d7224 */ /* 0x000fe200078e0007 */
[----:B------:R-:W-:Y:S02]  /*c000*/  R2UR UR4, R20 ;  /* 0x00000000140472ca */ /* 0x000fe400000e0000 */
[----:B------:R-:W-:Y:S02]  /*c010*/  R2UR UR6, R12 ;  /* 0x000000000c0672ca */ /* 0x000fe400000e0000 */
[----:B------:R-:W-:Y:S02]  /*c020*/  R2UR UR7, R13 ;  /* 0x000000000d0772ca */ /* 0x000fe400000e0000 */
[----:B------:R-:W-:Y:S01]  /*c030*/  R2UR UR5, R21 ;  /* 0x00000000150572ca */ /* 0x000fe200000e0000 */
[----:B------:R-:W-:-:S02]  /*c040*/  WARPGROUP.DEPBAR.LE gsb0, 0x0 ;  /* 0x00008000000079c5 */ /* 0x000fc40000010000 */
[----:B------:R-:W-:Y:S01]  /*c050*/  WARPGROUP.ARRIVE ;  /* 0x00000000000079c5 */ /* 0x000fe20000000000 */
[----:B------:R-:W-:Y:S01]  /*c060*/  VIADD R4, R6, 0xa00 ;  /* 0x00000a0006047836 */ /* 0x000fe20000000000 */
[C---:B----4-:R-:W-:Y:S01]  /*c070*/  IADD3 R12, R3.reuse, 0xa00, R58 ;  /* 0x00000a00030c7810 */ /* 0x050fe20007ffe03a */
[----:B------:R-:W-:Y:S01]  /*c080*/  IMAD.MOV.U32 R13, RZ, RZ, R59 ;  /* 0x000000ffff0d7224 */ /* 0x000fe200078e003b */
[----:B------:R-:W2:Y:S06]  /*c090*/  LDL.64 R20, [R1+0x90] ;  /* 0x0000900001147983 */ /* 0x000eac0000100a00 */
[----:B------:R-:W-:Y:S01]  /*c0a0*/  HGMMA.64x64x16.F32 R24, gdesc[UR4], R24, gsb0 ;  /* 0x00e00000041879f0 */ /* 0x000fe20008000818 */
[----:B------:R-:W-:-:S02]  /*c0b0*/  IMAD.IADD R14, R3, 0x1, R4 ;  /* 0x00000001030e7824 */ /* 0x000fc400078e0204 */
[----:B------:R-:W-:Y:S01]  /*c0c0*/  IMAD.MOV.U32 R15, RZ, RZ, R7 ;  /* 0x000000ffff0f7224 */ /* 0x000fe200078e0007 */
[----:B------:R-:W-:Y:S01]  /*c0d0*/  R2UR UR4, R12 ;  /* 0x000000000c0472ca */ /* 0x000fe200000e0000 */
[----:B------:R-:W3:Y:S01]  /*c0e0*/  LDL.64 R58, [R1+0x90] ;  /* 0x00009000013a7983 */ /* 0x000ee20000100a00 */
[----:B------:R-:W-:Y:S02]  /*c0f0*/  R2UR UR6, R14 ;  /* 0x000000000e0672ca */ /* 0x000fe400000e0000 */
[----:B------:R-:W-:Y:S02]  /*c100*/  R2UR UR7, R15 ;  /* 0x000000000f0772ca */ /* 0x000fe400000e0000 */
[----:B------:R-:W-:Y:S01]  /*c110*/  R2UR UR5, R13 ;  /* 0x000000000d0572ca */ /* 0x000fe200000e0000 */
[----:B------:R-:W-:Y:S02]  /*c120*/  WARPGROUP.DEPBAR.LE gsb0, 0x0 ;  /* 0x00008000000079c5 */ /* 0x000fe40000010000 */
[----:B------:R-:W-:-:S10]  /*c130*/  WARPGROUP.ARRIVE ;  /* 0x00000000000079c5 */ /* 0x000fd40000000000 */
[----:B------:R-:W-:Y:S01]  /*c140*/  HGMMA.64x64x16.F32 R24, gdesc[UR4], R24, gsb0 ;  /* 0x00e00000041879f0 */ /* 0x000fe20008000818 */
[C---:B------:R-:W-:Y:S01]  /*c150*/  IMAD.IADD R14, R9.reuse, 0x1, R4 ;  /* 0x00000001090e7824 */ /* 0x040fe200078e0204 */
[----:B------:R-:W-:Y:S01]  /*c160*/  IADD3 R12, R9, 0xa00, R60 ;  /* 0x00000a00090c7810 */ /* 0x000fe20007ffe03c */
[----:B------:R-:W-:Y:S02]  /*c170*/  IMAD.MOV.U32 R13, RZ, RZ, R61 ;  /* 0x000000ffff0d7224 */ /* 0x000fe400078e003d */
[----:B------:R-:W-:Y:S01]  /*c180*/  IMAD.MOV.U32 R15, RZ, RZ, R7 ;  /* 0x000000ffff0f7224 */ /* 0x000fe200078e0007 */
[----:B------:R-:W-:Y:S01]  /*c190*/  R2UR UR6, R14 ;  /* 0x000000000e0672ca */ /* 0x000fe200000e0000 */
[----:B------:R-:W4:Y:S01]  /*c1a0*/  LDL.64 R60, [R1+0x90] ;  /* 0x00009000013c7983 */ /* 0x000f220000100a00 */
[----:B------:R-:W-:Y:S02]  /*c1b0*/  R2UR UR4, R12 ;  /* 0x000000000c0472ca */ /* 0x000fe400000e0000 */
[----:B------:R-:W-:-:S02]  /*c1c0*/  R2UR UR7, R15 ;  /* 0x000000000f0772ca */ /* 0x000fc400000e0000 */
[----:B------:R-:W-:Y:S01]  /*c1d0*/  R2UR UR5, R13 ;  /* 0x000000000d0572ca */ /* 0x000fe200000e0000 */
[----:B------:R-:W-:Y:S02]  /*c1e0*/  WARPGROUP.DEPBAR.LE gsb0, 0x0 ;  /* 0x00008000000079c5 */ /* 0x000fe40000010000 */
[----:B------:R-:W-:Y:S01]  /*c1f0*/  WARPGROUP.ARRIVE ;  /* 0x00000000000079c5 */ /* 0x000fe20000000000 */
[C---:B------:R-:W-:Y:S01]  /*c200*/  IMAD.IADD R12, R11.reuse, 0x1, R4 ;  /* 0x000000010b0c7824 */ /* 0x040fe200078e0204 */
[----:B------:R-:W-:Y:S01]  /*c210*/  IADD3 R56, R11, 0xa00, R56 ;  /* 0x00000a000b387810 */ /* 0x000fe20007ffe038 */
[----:B------:R-:W4:Y:S07]  /*c220*/  LDL.64 R14, [R1+0x90] ;  /* 0x00009000010e7983 */ /* 0x000f2e0000100a00 */
[----:B------:R-:W-:Y:S01]  /*c230*/  HGMMA.64x64x16.F32 R24, gdesc[UR4], R24, gsb0 ;  /* 0x00e00000041879f0 */ /* 0x000fe20008000818 */
        /* <DEDUP_REMOVED lines=13> */
[----:B------:R-:W-:Y:S01]  /*c310*/  LOP3.LUT R57, R4, 0xe06, RZ, 0xc0, !PT ;  /* 0x00000e0604397812 */ /* 0x000fe200078ec0ff */
[----:B------:R-:W-:-:S04]  /*c320*/  IMAD.MOV.U32 R13, RZ, RZ, R63 ;  /* 0x000000ffff0d7224 */ /* 0x000fc800078e003f */
[----:B------:R-:W-:Y:S02]  /*c330*/  IMAD.IADD R12, R57, 0x1, R62 ;  /* 0x00000001390c7824 */ /* 0x000fe400078e023e */
        /* <DEDUP_REMOVED lines=9> */
[C---:B--2---:R-:W-:Y:S01]  /*c3d0*/  IADD3 R20, R3.reuse, 0xc00, R20 ;  /* 0x00000c0003147810 */ /* 0x044fe20007ffe014 */
[----:B------:R-:W2:Y:S07]  /*c3e0*/  LDL.64 R56, [R1+0x90] ;  /* 0x0000900001387983 */ /* 0x000eae0000100a00 */
[----:B------:R-:W-:Y:S01]  /*c3f0*/  HGMMA.64x64x16.F32 R24, gdesc[UR4], R24, gsb0 ;  /* 0x00e00000041879f0 */ /* 0x000fe20008000818 */
[----:B------:R-:W-:-:S02]  /*c400*/  IMAD.IADD R12, R3, 0x1, R4 ;  /* 0x00000001030c7824 */ /* 0x000fc400078e0204 */
[--C-:B------:R-:W-:Y:S01]  /*c410*/  IMAD.MOV.U32 R13, RZ, RZ, R7.reuse ;  /* 0x000000ffff0d7224 */ /* 0x100fe200078e0007 */
[----:B------:R-:W-:Y:S02]  /*c420*/  R2UR UR4, R20 ;  /* 0x00000000140472ca */ /* 0x000fe400000e0000 */
[----:B------:R-:W-:Y:S02]  /*c430*/  R2UR UR6, R12 ;  /* 0x000000000c0672ca */ /* 0x000fe400000e0000 */
[----:B------:R-:W-:Y:S02]  /*c440*/  R2UR UR7, R13 ;  /* 0x000000000d0772ca */ /* 0x000fe400000e0000 */
[----:B------:R-:W-:Y:S01]  /*c450*/  R2UR UR5, R21 ;  /* 0x00000000150572ca */ /* 0x000fe200000e0000 */
[----:B------:R-:W-:Y:S02]  /*c460*/  WARPGROUP.DEPBAR.LE gsb0, 0x0 ;  /* 0x00008000000079c5 */ /* 0x000fe40000010000 */
[----:B------:R-:W-:Y:S01]  /*c470*/  WARPGROUP.ARRIVE ;  /* 0x00000000000079c5 */ /* 0x000fe20000000000 */
[C---:B------:R-:W-:Y:S01]  /*c480*/  IMAD.IADD R12, R9.reuse, 0x1, R4 ;  /* 0x00000001090c7824 */ /* 0x040fe200078e0204 */
[----:B---3--:R-:W-:Y:S01]  /*c490*/  IADD3 R58, R9, 0xc00, R58 ;  /* 0x00000c00093a7810 */ /* 0x008fe20007ffe03a */
[----:B------:R-:W-:Y:S01]  /*c4a0*/  IMAD.MOV.U32 R13, RZ, RZ, R7 ;  /* 0x000000ffff0d7224 */ /* 0x000fe200078e0007 */
[----:B------:R-:W3:Y:S06]  /*c4b0*/  LDL.64 R20, [R1+0x90] ;  /* 0x0000900001147983 */ /* 0x000eec0000100a00 */
[----:B------:R-:W-:Y:S01]  /*c4c0*/  HGMMA.64x64x16.F32 R24, gdesc[UR4], R24, gsb0 ;  /* 0x00e00000041879f0 */ /* 0x000fe20008000818 */
[----:B------:R-:W-:-:S02]  /*c4d0*/  R2UR UR6, R12 ;  /* 0x000000000c0672ca */ /* 0x000fc400000e0000 */
[----:B------:R-:W-:Y:S02]  /*c4e0*/  R2UR UR7, R13 ;  /* 0x000000000d0772ca */ /* 0x000fe400000e0000 */
[----:B------:R-:W-:Y:S02]  /*c4f0*/  R2UR UR4, R58 ;  /* 0x000000003a0472ca */ /* 0x000fe400000e0000 */
[----:B------:R-:W-:Y:S01]  /*c500*/  R2UR UR5, R59 ;  /* 0x000000003b0572ca */ /* 0x000fe200000e0000 */
[----:B------:R-:W-:Y:S02]  /*c510*/  WARPGROUP.DEPBAR.LE gsb0, 0x0 ;  /* 0x00008000000079c5 */ /* 0x000fe40000010000 */
[----:B------:R-:W-:Y:S01]  /*c520*/  WARPGROUP.ARRIVE ;  /* 0x00000000000079c5 */ /* 0x000fe20000000000 */
[C---:B------:R-:W-:Y:S01]  /*c530*/  IMAD.IADD R12, R11.reuse, 0x1, R4 ;  /* 0x000000010b0c7824 */ /* 0x040fe200078e0204 */
[----:B----4-:R-:W-:Y:S01]  /*c540*/  IADD3 R14, R11, 0xc00, R14 ;  /* 0x00000c000b0e7810 */ /* 0x010fe20007ffe00e */
[----:B------:R-:W-:Y:S01]  /*c550*/  IMAD.MOV.U32 R13, RZ, RZ, R7 ;  /* 0x000000ffff0d7224 */ /* 0x000fe200078e0007 */
[----:B------:R-:W4:Y:S06]  /*c560*/  LDL.64 R58, [R1+0x90] ;  /* 0x00009000013a7983 */ /* 0x000f2c0000100a00 */
[----:B------:R-:W-:Y:S01]  /*c570*/  HGMMA.64x64x16.F32 R24, gdesc[UR4], R24, gsb0 ;  /* 0x00e00000041879f0 */ /* 0x000fe20008000818 */
        /* <DEDUP_REMOVED lines=15> */
[----:B------:R-:W-:Y:S01]  /*c670*/  IMAD.IADD R14, R6, 0x1, R15 ;  /* 0x00000001060e7824 */ /* 0x000fe200078e020f */
[----:B------:R-:W-:Y:S01]  /*c680*/  R2UR UR5, R13 ;  /* 0x000000000d0572ca */ /* 0x000fe200000e0000 */
[----:B------:R-:W-:Y:S01]  /*c690*/  IMAD.MOV.U32 R15, RZ, RZ, R7 ;  /* 0x000000ffff0f7224 */ /* 0x000fe200078e0007 */
[----:B------:R-:W-:Y:S01]  /*c6a0*/  R2UR UR4, R12 ;  /* 0x000000000c0472ca */ /* 0x000fe200000e0000 */
[----:B------:R-:W4:Y:S01]  /*c6b0*/  LDL.64 R60, [R1+0x90] ;  /* 0x00009000013c7983 */ /* 0x000f220000100a00 */
[----:B------:R-:W-:Y:S02]  /*c6c0*/  R2UR UR6, R14 ;  /* 0x000000000e0672ca */ /* 0x000fe400000e0000 */
[----:B------:R-:W-:Y:S01]  /*c6d0*/  R2UR UR7, R15 ;  /* 0x000000000f0772ca */ /* 0x000fe200000e0000 */
[----:B------:R-:W-:-:S02]  /*c6e0*/  WARPGROUP.DEPBAR.LE gsb0, 0x0 ;  /* 0x00008000000079c5 */ /* 0x000fc40000010000 */
[----:B------:R-:W-:-:S10]  /*c6f0*/  WARPGROUP.ARRIVE ;  /* 0x00000000000079c5 */ /* 0x000fd40000000000 */
[----:B------:R-:W-:Y:S01]  /*c700*/  HGMMA.64x64x16.F32 R24, gdesc[UR4], R24, gsb0 ;  /* 0x00e00000041879f0 */ /* 0x000fe20008000818 */
[----:B------:R-:W-:Y:S01]  /*c710*/  VIADD R4, R6, 0xe00 ;  /* 0x00000e0006047836 */ /* 0x000fe20000000000 */
[C---:B--2---:R-:W-:Y:S01]  /*c720*/  IADD3 R56, R3.reuse, 0xe00, R56 ;  /* 0x00000e0003387810 */ /* 0x044fe20007ffe038 */
[----:B------:R-:W-:Y:S02]  /*c730*/  IMAD.MOV.U32 R13, RZ, RZ, R7 ;  /* 0x000000ffff0d7224 */ /* 0x000fe400078e0007 */
[----:B------:R-:W-:Y:S01]  /*c740*/  IMAD.IADD R12, R3, 0x1, R4 ;  /* 0x00000001030c7824 */ /* 0x000fe200078e0204 */
[----:B------:R-:W-:Y:S01]  /*c750*/  R2UR UR4, R56 ;  /* 0x00000000380472ca */ /* 0x000fe200000e0000 */
[----:B------:R0:W5:Y:S01]  /*c760*/  LDL R3, [R1+0x1c0] ;  /* 0x0001c00001037983 */ /* 0x0001620000100800 */
[----:B------:R-:W-:Y:S02]  /*c770*/  R2UR UR7, R13 ;  /* 0x000000000d0772ca */ /* 0x000fe400000e0000 */
[----:B------:R-:W-:-:S02]  /*c780*/  R2UR UR6, R12 ;  /* 0x000000000c0672ca */ /* 0x000fc400000e0000 */
[----:B------:R-:W-:Y:S01]  /*c790*/  R2UR UR5, R57 ;  /* 0x00000000390572ca */ /* 0x000fe200000e0000 */
[----:B------:R-:W2:Y:S01]  /*c7a0*/  LDL R12, [R1] ;  /* 0x00000000010c7983 */ /* 0x000ea20000100800 */
[----:B------:R-:W-:Y:S02]  /*c7b0*/  WARPGROUP.DEPBAR.LE gsb0, 0x0 ;  /* 0x00008000000079c5 */ /* 0x000fe40000010000 */
[----:B------:R-:W-:-:S09]  /*c7c0*/  WARPGROUP.ARRIVE ;  /* 0x00000000000079c5 */ /* 0x000fd20000000000 */
[----:B------:R-:W-:Y:S01]  /*c7d0*/  HGMMA.64x64x16.F32 R24, gdesc[UR4], R24, gsb0 ;  /* 0x00e00000041879f0 */ /* 0x000fe20008000818 */
[C---:B---3--:R-:W-:Y:S01]  /*c7e0*/  IADD3 R20, R9.reuse, 0xe00, R20 ;  /* 0x00000e0009147810 */ /* 0x048fe20007ffe014 */
[----:B------:R-:W-:Y:S02]  /*c7f0*/  IMAD.IADD R8, R9, 0x1, R4 ;  /* 0x0000000109087824 */ /* 0x000fe400078e0204 */
[----:B------:R-:W-:Y:S01]  /*c800*/  IMAD.MOV.U32 R9, RZ, RZ, R7 ;  /* 0x000000ffff097224 */ /* 0x000fe200078e0007 */
[----:B------:R-:W-:Y:S02]  /*c810*/  R2UR UR4, R20 ;  /* 0x00000000140472ca */ /* 0x000fe400000e0000 */
[----:B------:R-:W-:Y:S02]  /*c820*/  R2UR UR6, R8 ;  /* 0x00000000080672ca */ /* 0x000fe400000e0000 */
[----:B------:R-:W-:Y:S02]  /*c830*/  R2UR UR7, R9 ;  /* 0x00000000090772ca */ /* 0x000fe400000e0000 */
[----:B------:R-:W-:Y:S01]  /*c840*/  R2UR UR5, R21 ;  /* 0x00000000150572ca */ /* 0x000fe200000e0000 */
[----:B------:R-:W-:-:S02]  /*c850*/  WARPGROUP.DEPBAR.LE gsb0, 0x0 ;  /* 0x00008000000079c5 */ /* 0x000fc40000010000 */
[----:B------:R-:W-:-:S10]  /*c860*/  WARPGROUP.ARRIVE ;  /* 0x00000000000079c5 */ /* 0x000fd40000000000 */
[----:B------:R-:W-:Y:S01]  /*c870*/  HGMMA.64x64x16.F32 R24, gdesc[UR4], R24, gsb0 ;  /* 0x00e00000041879f0 */ /* 0x000fe20008000818 */
[C---:B------:R-:W-:Y:S01]  /*c880*/  IMAD.IADD R8, R11.reuse, 0x1, R4 ;  /* 0x000000010b087824 */ /* 0x040fe200078e0204 */
[----:B----4-:R-:W-:Y:S01]  /*c890*/  IADD3 R58, R11, 0xe00, R58 ;  /* 0x00000e000b3a7810 */ /* 0x010fe20007ffe03a */
[----:B------:R-:W-:Y:S01]  /*c8a0*/  IMAD.MOV.U32 R9, RZ, RZ, R7 ;  /* 0x000000ffff097224 */ /* 0x000fe200078e0007 */
[----:B------:R-:W-:Y:S02]  /*c8b0*/  R2UR UR5, R59 ;  /* 0x000000003b0572ca */ /* 0x000fe400000e0000 */
[----:B------:R-:W-:Y:S02]  /*c8c0*/  R2UR UR6, R8 ;  /* 0x00000000080672ca */ /* 0x000fe400000e0000 */
[----:B------:R-:W-:Y:S02]  /*c8d0*/  R2UR UR7, R9 ;  /* 0x00000000090772ca */ /* 0x000fe400000e0000 */
[----:B------:R-:W-:Y:S01]  /*c8e0*/  R2UR UR4, R58 ;  /* 0x000000003a0472ca */ /* 0x000fe200000e0000 */
[----:B------:R-:W-:-:S02]  /*c8f0*/  IMAD.MOV.U32 R4, RZ, RZ, 0x40 ;  /* 0x00000040ff047424 */ /* 0x000fc400078e00ff */
        /* <DEDUP_REMOVED lines=8> */
[----:B------:R-:W-:Y:S02]  /*c980*/  IMAD.IADD R8, R6, 0x1, R9 ;  /* 0x0000000106087824 */ /* 0x000fe400078e0209 */
[----:B------:R-:W-:Y:S02]  /*c990*/  IMAD.IADD R6, R9, 0x1, R60 ;  /* 0x0000000109067824 */ /* 0x000fe400078e023c */
[----:B------:R-:W-:Y:S02]  /*c9a0*/  IMAD.MOV.U32 R9, RZ, RZ, R7 ;  /* 0x000000ffff097224 */ /* 0x000fe400078e0007 */
[----:B------:R-:W-:Y:S01]  /*c9b0*/  IMAD.MOV.U32 R7, RZ, RZ, R61 ;  /* 0x000000ffff077224 */ /* 0x000fe200078e003d */
[----:B------:R-:W-:Y:S02]  /*c9c0*/  R2UR UR6, R8 ;  /* 0x00000000080672ca */ /* 0x000fe400000e0000 */
[----:B------:R-:W-:Y:S02]  /*c9d0*/  R2UR UR7, R9 ;  /* 0x00000000090772ca */ /* 0x000fe400000e0000 */
[----:B------:R-:W-:-:S02]  /*c9e0*/  R2UR UR4, R6 ;  /* 0x00000000060472ca */ /* 0x000fc400000e0000 */
[----:B------:R-:W-:Y:S01]  /*c9f0*/  R2UR UR5, R7 ;  /* 0x00000000070572ca */ /* 0x000fe200000e0000 */
[----:B------:R0:W-:Y:S04]  /*ca00*/  STL [R1+0x68], R0 ;  /* 0x0000680001007387 */ /* 0x0001e80000100800 */
[----:B------:R0:W-:Y:S04]  /*ca10*/  STL [R1+0x68], R0 ;  /* 0x0000680001007387 */ /* 0x0001e80000100800 */
[----:B------:R0:W-:Y:S04]  /*ca20*/  STL [R1+0x68], R0 ;  /* 0x0000680001007387 */ /* 0x0001e80000100800 */
[----:B------:R0:W-:Y:S01]  /*ca30*/  STL [R1+0x68], R0 ;  /* 0x0000680001007387 */ /* 0x0001e20000100800 */
[----:B------:R-:W-:-:S02]  /*ca40*/  WARPGROUP.DEPBAR.LE gsb0, 0x0 ;  /* 0x00008000000079c5 */ /* 0x000fc40000010000 */
[----:B------:R-:W-:-:S06]  /*ca50*/  WARPGROUP.ARRIVE ;  /* 0x00000000000079c5 */ /* 0x000fcc0000000000 */
[----:B------:R-:W-:Y:S01]  /*ca60*/  HGMMA.64x64x16.F32 R24, gdesc[UR4], R24, gsb0 ;  /* 0x00e00000041879f0 */ /* 0x000fe20008000818 */
        /* <DEDUP_REMOVED lines=25> */
[----:B--2---:R-:W-:-:S03]  /*cc00*/  LOP3.LUT R4, R12, 0x1, RZ, 0xfc, !PT ;  /* 0x000000010c047812 */ /* 0x004fc600078efcff */
[----:B------:R0:W-:Y:S04]  /*cc10*/  STL [R1+0x68], R0 ;  /* 0x0000680001007387 */ /* 0x0001e80000100800 */
[----:B------:R0:W-:Y:S04]  /*cc20*/  STL [R1+0x68], R0 ;  /* 0x0000680001007387 */ /* 0x0001e80000100800 */
[----:B------:R0:W-:Y:S01]  /*cc30*/  STL [R1+0x68], R0 ;  /* 0x0000680001007387 */ /* 0x0001e20000100800 */
[----:B------:R-:W-:Y:S01]  /*cc40*/  ISETP.NE.AND P0, PT, R4, 0x3, PT ;  /* 0x000000030400780c */ /* 0x000fe20003f05270 */
[----:B------:R-:W-:-:S02]  /*cc50*/  WARPGROUP.DEPBAR.LE gsb0, 0x0 ;  /* 0x00008000000079c5 */ /* 0x000fc40000010000 */
[----:B------:R-:W-:Y:S10]  /*cc60*/  BSSY B0, `(.L_x_5152) ;  /* 0x0000003000007945 */ /* 0x000ff40003800000 */
[----:B0-----:R-:W-:Y:S05]  /*cc70*/  @!P0 BRA `(.L_x_5153) ;  /* 0x0000000000048947 */ /* 0x001fea0003800000 */
[----:B------:R-:W-:Y:S01]  /*cc80*/  BPT.TRAP 0x1 ;  /* 0x000000040000795c */ /* 0x000fe20000300000 */
.L_x_5153:
[----:B------:R-:W-:Y:S05]  /*cc90*/  BSYNC B0 ;  /* 0x0000000000007941 */ /* 0x000fea0003800000 */
.L_x_5152:
[----:B------:R-:W2:Y:S02]  /*cca0*/  LDL.64 R6, [R1+0x20] ;  /* 0x0000200001067983 */ /* 0x000ea40000100a00 */
[----:B--2---:R-:W-:-:S05]  /*ccb0*/  MOV R0, R6 ;  /* 0x0000000600007202 */ /* 0x004fca0000000f00 */
[----:B-----5:R-:W-:-:S05]  /*ccc0*/  IMAD R3, R3, 0x8, R0 ;  /* 0x0000000803037824 */ /* 0x020fca00078e0200 */
[----:B------:R-:W-:-:S04]  /*ccd0*/  PRMT R3, R10, 0x654, R3 ;  /* 0x000006540a037816 */ /* 0x000fc80000000003 */
[----:B------:R0:W-:Y:S01]  /*cce0*/  SYNCS.ARRIVE.TRANS64.RED.A1T0 RZ, [R3+URZ], RZ ;  /* 0x000000ff03ff79a7 */ /* 0x0001e2000810043f */
[----:B------:R-:W0:Y:S04]  /*ccf0*/  LDL R0, [R1+0xcc] ;  /* 0x0000cc0001007983 */ /* 0x000e280000100800 */
[----:B------:R-:W2:Y:S04]  /*cd00*/  LDL.64 R58, [R1+0xf0] ;  /* 0x0000f000013a7983 */ /* 0x000ea80000100a00 */
[----:B------:R-:W3:Y:S04]  /*cd10*/  LDL R21, [R1+0x50] ;  /* 0x0000500001157983 */ /* 0x000ee80000100800 */
[----:B------:R-:W4:Y:S04]  /*cd20*/  LDL R60, [R1+0xf8] ;  /* 0x0000f800013c7983 */ /* 0x000f280000100800 */
[----:B------:R-:W4:Y:S04]  /*cd30*/  LDL.128 R12, [R1+0xd0] ;  /* 0x0000d000010c7983 */ /* 0x000f280000100c00 */
[----:B------:R-:W4:Y:S01]  /*cd40*/  LDL.128 R8, [R1+0xe0] ;  /* 0x0000e00001087983 */ /* 0x000f220000100c00 */
[----:B------:R-:W-:Y:S01]  /*cd50*/  BSSY B0, `(.L_x_5154) ;  /* 0x000003f000007945 */ /* 0x000fe20003800000 */
[----:B0-----:R-:W-:-:S04]  /*cd60*/  SHF.R.S32.HI R3, RZ, 0x1f, R0 ;  /* 0x0000001fff037819 */ /* 0x001fc80000011400 */
[----:B------:R-:W-:-:S04]  /*cd70*/  LEA.HI R4, R3, R0, RZ, 0x7 ;  /* 0x0000000003047211 */ /* 0x000fc800078f38ff */
[----:B------:R-:W-:-:S05]  /*cd80*/  LOP3.LUT R7, R4, 0xffffff80, RZ, 0xc0, !PT ;  /* 0xffffff8004077812 */ /* 0x000fca00078ec0ff */
[----:B------:R-:W-:Y:S01]  /*cd90*/  IMAD.IADD R7, R0, 0x1, -R7 ;  /* 0x0000000100077824 */ /* 0x000fe200078e0a07 */
[----:B------:R-:W-:-:S04]  /*cda0*/  LEA.HI R56, R3, R0, RZ, 0x2 ;  /* 0x0000000003387211 */ /* 0x000fc800078f10ff */
[----:B------:R-:W-:-:S04]  /*cdb0*/  SHF.R.S32.HI R4, RZ, 0x1f, R7 ;  /* 0x0000001fff047819 */ /* 0x000fc80000011407 */
[-C--:B------:R-:W-:Y:S02]  /*cdc0*/  LEA.HI R6, R4, R7.reuse, RZ, 0x2 ;  /* 0x0000000704067211 */ /* 0x080fe400078f10ff */
[----:B------:R-:W-:Y:S02]  /*cdd0*/  LOP3.LUT R57, R56, 0xfffffffc, RZ, 0xc0, !PT ;  /* 0xfffffffc38397812 */ /* 0x000fe400078ec0ff */
[--C-:B------:R-:W-:Y:S02]  /*cde0*/  SHF.R.S32.HI R3, RZ, 0x2, R6.reuse ;  /* 0x00000002ff037819 */ /* 0x100fe40000011406 */
[----:B------:R-:W-:Y:S01]  /*cdf0*/  SHF.R.S32.HI R20, RZ, 0x1f, R6 ;  /* 0x0000001fff147819 */ /* 0x000fe20000011406 */
[----:B------:R-:W-:Y:S01]  /*ce00*/  IMAD.IADD R57, R0, 0x1, -R57 ;  /* 0x0000000100397824 */ /* 0x000fe200078e0a39 */
[----:B------:R-:W-:Y:S02]  /*ce10*/  LEA.HI R4, R4, R7, RZ, 0x5 ;  /* 0x0000000704047211 */ /* 0x000fe400078f28ff */
[----:B------:R-:W-:-:S02]  /*ce20*/  LEA.HI R20, R20, R3, RZ, 0x3 ;  /* 0x0000000314147211 */ /* 0x000fc400078f18ff */
[----:B------:R-:W-:Y:S02]  /*ce30*/  SHF.R.S32.HI R4, RZ, 0x5, R4 ;  /* 0x00000005ff047819 */ /* 0x000fe40000011404 */
[----:B------:R-:W-:Y:S02]  /*ce40*/  LOP3.LUT R20, R20, 0xfffffff8, RZ, 0xc0, !PT ;  /* 0xfffffff814147812 */ /* 0x000fe400078ec0ff */
[----:B------:R-:W-:Y:S02]  /*ce50*/  LEA.HI R0, R57, R57, RZ, 0x1 ;  /* 0x0000003939007211 */ /* 0x000fe400078f08ff */
[----:B--2---:R-:W-:Y:S01]  /*ce60*/  ISETP.NE.AND P0, PT, R58, 0x1, PT ;  /* 0x000000013a00780c */ /* 0x004fe20003f05270 */
[----:B------:R-:W-:Y:S01]  /*ce70*/  IMAD.IADD R20, R3, 0x1, -R20 ;  /* 0x0000000103147824 */ /* 0x000fe200078e0a14 */
[----:B------:R-:W-:Y:S01]  /*ce80*/  LOP3.LUT R0, R0, 0x1ffffffe, RZ, 0xc0, !PT ;  /* 0x1ffffffe00007812 */ /* 0x000fe200078ec0ff */
[----:B---3--:R-:W-:-:S04]  /*ce90*/  IMAD R3, R21, 0x4, R4 ;  /* 0x0000000415037824 */ /* 0x008fc800078e0204 */
[----:B------:R-:W-:Y:S02]  /*cea0*/  IMAD.IADD R0, R57, 0x1, -R0 ;  /* 0x0000000139007824 */ /* 0x000fe400078e0a00 */
[----:B------:R-:W-:-:S04]  /*ceb0*/  IMAD.U32 R3, R3, 0x10, R20 ;  /* 0x0000001003037824 */ /* 0x000fc800078e0014 */
[----:B------:R-:W-:-:S04]  /*cec0*/  IMAD R0, R0, 0x8, R3 ;  /* 0x0000000800007824 */ /* 0x000fc800078e0203 */
[----:B------:R-:W-:-:S05]  /*ced0*/  @P0 IMAD.HI.U32 R59, R0, R59, RZ ;  /* 0x0000003b003b0227 */ /* 0x000fca00078e00ff */
[----:B----4-:R-:W-:Y:S01]  /*cee0*/  @P0 SHF.R.U32.HI R0, RZ, R60, R59 ;  /* 0x0000003cff000219 */ /* 0x010fe2000001163b */
[----:B------:R-:W-:Y:S01]  /*cef0*/  IMAD.MOV.U32 R3, RZ, RZ, -0x40 ;  /* 0xffffffc0ff037424 */ /* 0x000fe200078e00ff */
[----:B------:R-:W-:-:S03]  /*cf00*/  LOP3.LUT R6, R6, 0x7ffffffc, RZ, 0xc0, !PT ;  /* 0x7ffffffc06067812 */ /* 0x000fc600078ec0ff */
[----:B------:R-:W0:Y:S01]  /*cf10*/  SHFL.IDX PT, R58, R0, RZ, 0x1c1f ;  /* 0x001c1fff003a7589 */ /* 0x000e2200000e0000 */
[C---:B------:R-:W-:Y:S02]  /*cf20*/  IMAD R4, R178.reuse, R3, 0x41 ;  /* 0x00000041b2047424 */ /* 0x040fe400078e0203 */
[----:B------:R-:W-:Y:S02]  /*cf30*/  IMAD.IADD R6, R7, 0x1, -R6 ;  /* 0x0000000107067824 */ /* 0x000fe400078e0a06 */
[----:B------:R-:W-:Y:S01]  /*cf40*/  IMAD.IADD R3, R13, 0x1, R4 ;  /* 0x000000010d037824 */ /* 0x000fe200078e0204 */
[----:B------:R-:W-:Y:S02]  /*cf50*/  ISETP.GE.AND P1, PT, R9, 0x1, PT ;  /* 0x000000010900780c */ /* 0x000fe40003f26270 */
[----:B------:R-:W-:Y:S01]  /*cf60*/  LEA R20, R178, 0xffffffc0, 0x6 ;  /* 0xffffffc0b2147811 */ /* 0x000fe200078e30ff */
[----:B------:R-:W-:-:S04]  /*cf70*/  IMAD R7, R6, -0x2, R3 ;  /* 0xfffffffe06077824 */ /* 0x000fc800078e0203 */
[----:B------:R-:W-:Y:S01]  /*cf80*/  IMAD.IADD R4, R7, 0x1, -R12 ;  /* 0x0000000107047824 */ /* 0x000fe200078e0a0c */
[----:B------:R-:W-:Y:S01]  /*cf90*/  LOP3.LUT R7, RZ, R14, RZ, 0x33, !PT ;  /* 0x0000000eff077212 */ /* 0x000fe200078e33ff */
[--C-:B------:R-:W-:Y:S02]  /*cfa0*/  IMAD.IADD R3, R13, 0x1, -R20.reuse ;  /* 0x000000010d037824 */ /* 0x100fe400078e0a14 */
[----:B------:R-:W-:Y:S02]  /*cfb0*/  IMAD.IADD R15, R4, 0x1, R15 ;  /* 0x00000001040f7824 */ /* 0x000fe400078e020f */
[----:B------:R-:W-:Y:S02]  /*cfc0*/  IMAD R14, R6, -0x2, R3 ;  /* 0xfffffffe060e7824 */ /* 0x000fe400078e0203 */
[----:B------:R-:W-:Y:S02]  /*cfd0*/  IMAD.IADD R21, R4, 0x1, R7 ;  /* 0x0000000104157824 */ /* 0x000fe400078e0207 */
[----:B------:R-:W-:Y:S01]  /*cfe0*/  IMAD.IADD R56, R8, 0x1, -R20 ;  /* 0x0000000108387824 */ /* 0x000fe200078e0a14 */
[----:B0-----:R-:W-:Y:S01]  /*cff0*/  VIADDMNMX R4, R58, R15, R14, PT ;  /* 0x0000000f3a047246 */ /* 0x001fe2000380010e */
[----:B------:R-:W-:Y:S01]  /*d000*/  IMAD.IADD R3, R21, 0x1, R58 ;  /* 0x0000000115037824 */ /* 0x000fe200078e023a */
[----:B------:R-:W-:Y:S06]  /*d010*/  @!P1 BRA `(.L_x_5155) ;  /* 0x0000000000489947 */ /* 0x000fec0003800000 */
[----:B------:R-:W-:Y:S01]  /*d020*/  IADD3 R7, -R12, R13, R58 ;  /* 0x0000000d0c077210 */ /* 0x000fe20007ffe13a */
[----:B------:R-:W-:Y:S03]  /*d030*/  BSSY B1, `(.L_x_5156) ;  /* 0x000000c000017945 */ /* 0x000fe60003800000 */
[----:B------:R-:W-:-:S13]  /*d040*/  ISETP.GT.AND P0, PT, R7, -0x1, PT ;  /* 0xffffffff0700780c */ /* 0x000fda0003f04270 */
[----:B------:R-:W-:Y:S05]  /*d050*/  @P0 BRA `(.L_x_5157) ;  /* 0x0000000000180947 */ /* 0x000fea0003800000 */
[----:B------:R-:W-:Y:S02]  /*d060*/  ISETP.NE.AND P0, PT, R9, 0x1, PT ;  /* 0x000000010900780c */ /* 0x000fe40003f05270 */
[----:B------:R-:W-:-:S11]  /*d070*/  LOP3.LUT R7, RZ, R7, RZ, 0x33, !PT ;  /* 0x00000007ff077212 */ /* 0x000fd600078e33ff */
[----:B------:R-:W-:-:S05]  /*d080*/  @P0 IMAD.HI.U32 R8, R7, R10, RZ ;  /* 0x0000000a07080227 */ /* 0x000fca00078e00ff */
[----:B------:R-:W-:-:S04]  /*d090*/  @P0 SHF.R.U32.HI R7, RZ, R11, R8 ;  /* 0x0000000bff070219 */ /* 0x000fc80000011608 */
[----:B------:R-:W-:Y:S01]  /*d0a0*/  LOP3.LUT R7, RZ, R7, RZ, 0x33, !PT ;  /* 0x00000007ff077212 */ /* 0x000fe200078e33ff */
[----:B------:R-:W-:Y:S06]  /*d0b0*/  BRA `(.L_x_5158) ;  /* 0x00000000000c7947 */ /* 0x000fec0003800000 */
.L_x_5157:
[----:B------:R-:W-:-:S13]  /*d0c0*/  ISETP.NE.AND P0, PT, R9, 0x1, PT ;  /* 0x000000010900780c */ /* 0x000fda0003f05270 */
[----:B------:R-:W-:-:S05]  /*d0d0*/  @P0 IMAD.HI.U32 R8, R7, R10, RZ ;  /* 0x0000000a07080227 */ /* 0x000fca00078e00ff */
[----:B------:R-:W-:-:S07]  /*d0e0*/  @P0 SHF.R.U32.HI R7, RZ, R11, R8 ;  /* 0x0000000bff070219 */ /* 0x000fce0000011608 */
.L_x_5158:
[----:B------:R-:W-:Y:S05]  /*d0f0*/  BSYNC B1 ;  /* 0x0000000000017941 */ /* 0x000fea0003800000 */
.L_x_5156:
[----:B------:R-:W-:-:S04]  /*d100*/  IMAD R7, R7, R9, -R20 ;  /* 0x0000000907077224 */ /* 0x000fc800078e0a14 */
[----:B------:R-:W-:-:S05]  /*d110*/  IMAD R8, R6, -0x2, R7 ;  /* 0xfffffffe06087824 */ /* 0x000fca00078e0207 */
[----:B------:R-:W-:Y:S02]  /*d120*/  VIMNMX R3, R3, R8, !PT ;  /* 0x0000000803037248 */ /* 0x000fe40007fe0100 */
[----:B------:R-:W-:-:S07]  /*d130*/  VIADDMNMX R4, R8, R9, R4, PT ;  /* 0x0000000908047246 */ /* 0x000fce0003800104 */
.L_x_5155:
[----:B------:R-:W-:Y:S05]  /*d140*/  BSYNC B0 ;  /* 0x0000000000007941 */ /* 0x000fea0003800000 */
.L_x_5154:
[C---:B------:R-:W-:Y:S01]  /*d150*/  ISETP.GE.AND P1, PT, R56.reuse, 0x9, PT ;  /* 0x000000093800780c */ /* 0x040fe20003f26270 */
[----:B------:R-:W0:Y:S01]  /*d160*/  SHFL.IDX PT, R0, R0, 0x1, 0x1c1f ;  /* 0x003c1f0000007f89 */ /* 0x000e2200000e0000 */
[----:B------:R-:W-:Y:S01]  /*d170*/  ISETP.GE.AND P0, PT, R56, 0x2, PT ;  /* 0x000000023800780c */ /* 0x000fe20003f06270 */
[----:B------:R-:W-:Y:S01]  /*d180*/  BSSY B0, `(.L_x_5159) ;  /* 0x000005f000007945 */ /* 0x000fe20003800000 */
        /* <DEDUP_REMOVED lines=11> */
[C---:B------:R-:W-:Y:S02]  /*d240*/  ISETP.GT.AND P3, PT, R3.reuse, 0x9, !P5 ;  /* 0x000000090300780c */ /* 0x040fe40006f64270 */
        /* <DEDUP_REMOVED lines=31> */
[----:B------:R-:W-:Y:S02]  /*d440*/  P2R R29, PR, RZ, 0x10 ;  /* 0x00000010ff1d7803 */ /* 0x000fe40000000000 */
[----:B------:R-:W-:Y:S02]  /*d450*/  FSEL R44, R44, -INF , !P2 ;  /* 0xff8000002c2c7808 */ /* 0x000fe40005000000 */
[----:B------:R-:W-:-:S02]  /*d460*/  ISETP.GE.AND P2, PT, R56, 0x2a, PT ;  /* 0x0000002a3800780c */ /* 0x000fc40003f46270 */
        /* <DEDUP_REMOVED lines=40> */
.L_x_5162:
[----:B------:R-:W-:-:S13]  /*d6f0*/  ISETP.NE.AND P6, PT, R9, 0x1, PT ;  /* 0x000000010900780c */ /* 0x000fda0003fc5270 */
[----:B------:R-:W-:-:S05]  /*d700*/  @P6 IMAD.HI.U32 R10, R12, R10, RZ ;  /* 0x0000000a0c0a6227 */ /* 0x000fca00078e00ff */
[----:B------:R-:W-:-:S07]  /*d710*/  @P6 SHF.R.U32.HI R12, RZ, R11, R10 ;  /* 0x0000000bff0c6219 */ /* 0x000fce000001160a */
.L_x_5163:
[----:B------:R-:W-:Y:S05]  /*d720*/  BSYNC B1 ;  /* 0x0000000000017941 */ /* 0x000fea0003800000 */
.L_x_5161:
[----:B------:R-:W-:-:S04]  /*d730*/  IMAD R7, R12, R9, -R20 ;  /* 0x000000090c077224 */ /* 0x000fc800078e0a14 */
[----:B------:R-:W-:-:S05]  /*d740*/  IMAD R6, R6, -0x2, R7 ;  /* 0xfffffffe06067824 */ /* 0x000fca00078e0207 */
[----:B------:R-:W-:Y:S02]  /*d750*/  VIADDMNMX R4, R6, R9, R4, PT ;  /* 0x0000000906047246 */ /* 0x000fe40003800104 */
[----:B------:R-:W-:-:S07]  /*d760*/  VIMNMX R3, R3, R6, !PT ;  /* 0x0000000603037248 */ /* 0x000fce0007fe0100 */
.L_x_5160:
[----:B------:R-:W-:Y:S05]  /*d770*/  BSYNC B0 ;  /* 0x0000000000007941 */ /* 0x000fea0003800000 */
.L_x_5159:
[----:B------:R-:W-:Y:S01]  /*d780*/  ISETP.GT.AND P0, PT, R3, 0x1, !P0 ;  /* 0x000000010300780c */ /* 0x000fe20004704270 */
[----:B------:R-:W-:Y:S01]  /*d790*/  BAR.SYNC.DEFER_BLOCKING 0xf, 0x100 ;  /* 0x03c4000000007b1d */ /* 0x000fe20000010000 */
[----:B------:R-:W-:Y:S02]  /*d7a0*/  FMNMX.FTZ R0, R156, R58, !PT ;  /* 0x0000003a9c007209 */ /* 0x000fe40007810000 */
[----:B------:R-:W-:Y:S02]  /*d7b0*/  ISETP.LT.OR P0, PT, R4, 0x2, P0 ;  /* 0x000000020400780c */ /* 0x000fe40000701670 */
[----:B------:R-:W-:Y:S02]  /*d7c0*/  FMNMX.FTZ R0, R28, R0, !PT ;  /* 0x000000001c007209 */ /* 0x000fe40007810000 */
[----:B------:R-:W-:Y:S01]  /*d7d0*/  FSEL R27, R27, -INF , !P0 ;  /* 0xff8000001b1b7808 */ /* 0x000fe20004000000 */
[----:B------:R-:W2:Y:S01]  /*d7e0*/  LDL R72, [R1+0x228] ;  /* 0x0002280001487983 */ /* 0x000ea20000100800 */
[----:B------:R-:W-:-:S02]  /*d7f0*/  ISETP.NE.AND P0, PT, R25, RZ, PT ;  /* 0x000000ff1900720c */ /* 0x000fc40003f05270 */
[C---:B------:R-:W-:Y:S01]  /*d800*/  ISETP.GT.AND P1, PT, R3.reuse, 0x8, !P1 ;  /* 0x000000080300780c */ /* 0x040fe20004f24270 */
[----:B------:R-:W3:Y:S01]  /*d810*/  LDL R74, [R1+0x22c] ;  /* 0x00022c00014a7983 */ /* 0x000ee20000100800 */
[----:B------:R-:W-:Y:S02]  /*d820*/  ISETP.GT.AND P0, PT, R3, 0x9, !P0 ;  /* 0x000000090300780c */ /* 0x000fe40004704270 */
[----:B------:R-:W-:Y:S01]  /*d830*/  FMNMX.FTZ R0, R60, R0, !PT ;  /* 0x000000003c007209 */ /* 0x000fe20007810000 */
[----:B------:R-:W4:Y:S01]  /*d840*/  LDL R76, [R1+0x234] ;  /* 0x00023400014c7983 */ /* 0x000f220000100800 */
[C---:B------:R-:W-:Y:S02]  /*d850*/  ISETP.LT.OR P0, PT, R4.reuse, 0xa, P0 ;  /* 0x0000000a0400780c */ /* 0x040fe40000701670 */
[----:B------:R-:W-:Y:S01]  /*d860*/  ISETP.LT.OR P1, PT, R4, 0x9, P1 ;  /* 0x000000090400780c */ /* 0x000fe20000f21670 */
[----:B------:R-:W4:Y:S01]  /*d870*/  LDL R78, [R1+0x238] ;  /* 0x00023800014e7983 */ /* 0x000f220000100800 */
[----:B------:R-:W-:-:S02]  /*d880*/  FSEL R31, R31, -INF , !P0 ;  /* 0xff8000001f1f7808 */ /* 0x000fc40004000000 */
[----:B------:R-:W-:Y:S01]  /*d890*/  ISETP.NE.AND P0, PT, R57, RZ, PT ;  /* 0x000000ff3900720c */ /* 0x000fe20003f05270 */
[----:B------:R-:W4:Y:S01]  /*d8a0*/  LDL R80, [R1+0x23c] ;  /* 0x00023c0001507983 */ /* 0x000f220000100800 */
[----:B------:R-:W-:Y:S02]  /*d8b0*/  FMNMX.FTZ R0, R32, R0, !PT ;  /* 0x0000000020007209 */ /* 0x000fe40007810000 */
[----:B------:R-:W-:Y:S01]  /*d8c0*/  ISETP.GT.AND P0, PT, R3, 0x10, !P0 ;  /* 0x000000100300780c */ /* 0x000fe20004704270 */
[----:B------:R-:W4:Y:S01]  /*d8d0*/  LDL R82, [R1+0x244] ;  /* 0x0002440001527983 */ /* 0x000f220000100800 */
[----:B------:R-:W-:Y:S02]  /*d8e0*/  FSEL R30, R30, -INF , !P1 ;  /* 0xff8000001e1e7808 */ /* 0x000fe40004800000 */
[----:B------:R-:W-:Y:S01]  /*d8f0*/  ISETP.LT.OR P0, PT, R4, 0x11, P0 ;  /* 0x000000110400780c */ /* 0x000fe20000701670 */
[----:B------:R-:W4:Y:S01]  /*d900*/  LDL R84, [R1+0x248] ;  /* 0x0002480001547983 */ /* 0x000f220000100800 */
[----:B------:R-:W-:-:S02]  /*d910*/  ISETP.NE.AND P1, PT, R59, RZ, PT ;  /* 0x000000ff3b00720c */ /* 0x000fc40003f25270 */
[----:B------:R-:W-:Y:S01]  /*d920*/  FSEL R34, R34, -INF , !P0 ;  /* 0xff80000022227808 */ /* 0x000fe20004000000 */
[----:B------:R-:W4:Y:S01]  /*d930*/  LDL R86, [R1+0x24c] ;  /* 0x00024c0001567983 */ /* 0x000f220000100800 */
[----:B------:R-:W-:Y:S02]  /*d940*/  ISETP.NE.AND P0, PT, R29, RZ, PT ;  /* 0x000000ff1d00720c */ /* 0x000fe40003f05270 */
[----:B------:R-:W-:Y:S01]  /*d950*/  FMNMX.FTZ R0, R62, R0, !PT ;  /* 0x000000003e007209 */ /* 0x000fe20007810000 */
[----:B------:R-:W4:Y:S01]  /*d960*/  LDL R88, [R1+0x254] ;  /* 0x0002540001587983 */ /* 0x000f220000100800 */
[----:B------:R-:W-:Y:S02]  /*d970*/  ISETP.GT.AND P0, PT, R3, 0x11, !P0 ;  /* 0x000000110300780c */ /* 0x000fe40004704270 */
[----:B------:R-:W-:Y:S01]  /*d980*/  FMNMX.FTZ R0, R36, R0, !PT ;  /* 0x0000000024007209 */ /* 0x000fe20007810000 */
[----:B------:R-:W4:Y:S01]  /*d990*/  LDL R90, [R1+0x258] ;  /* 0x00025800015a7983 */ /* 0x000f220000100800 */
[----:B------:R-:W-:-:S02]  /*d9a0*/  ISETP.LT.OR P0, PT, R4, 0x12, P0 ;  /* 0x000000120400780c */ /* 0x000fc40000701670 */
[----:B------:R-:W-:Y:S01]  /*d9b0*/  FMNMX.FTZ R0, R64, R0, !PT ;  /* 0x0000000040007209 */ /* 0x000fe20007810000 */
[----:B------:R-:W4:Y:S01]  /*d9c0*/  LDL R92, [R1+0x25c] ;  /* 0x00025c00015c7983 */ /* 0x000f220000100800 */
[----:B------:R-:W-:Y:S02]  /*d9d0*/  FSEL R11, R35, -INF , !P0 ;  /* 0xff800000230b7808 */ /* 0x000fe40004000000 */
[----:B------:R-:W-:Y:S01]  /*d9e0*/  ISETP.NE.AND P0, PT, R33, RZ, PT ;  /* 0x000000ff2100720c */ /* 0x000fe20003f05270 */
[----:B------:R-:W4:Y:S01]  /*d9f0*/  LDL R94, [R1+0x264] ;  /* 0x00026400015e7983 */ /* 0x000f220000100800 */
[----:B------:R-:W-:Y:S02]  /*da00*/  FMNMX.FTZ R0, R40, R0, !PT ;  /* 0x0000000028007209 */ /* 0x000fe40007810000 */
[----:B------:R-:W-:Y:S01]  /*da10*/  ISETP.GT.AND P0, PT, R3, 0x18, !P0 ;  /* 0x000000180300780c */ /* 0x000fe20004704270 */
[----:B------:R-:W4:Y:S01]  /*da20*/  LDL R96, [R1+0x268] ;  /* 0x0002680001607983 */ /* 0x000f220000100800 */
[----:B------:R-:W-:-:S02]  /*da30*/  FMNMX.FTZ R0, R66, R0, !PT ;  /* 0x0000000042007209 */ /* 0x000fc40007810000 */
[----:B------:R-:W-:Y:S01]  /*da40*/  ISETP.LT.OR P0, PT, R4, 0x19, P0 ;  /* 0x000000190400780c */ /* 0x000fe20000701670 */
[----:B------:R-:W4:Y:S01]  /*da50*/  LDL R98, [R1+0x26c] ;  /* 0x00026c0001627983 */ /* 0x000f220000100800 */
[----:B------:R-:W-:Y:S02]  /*da60*/  FMNMX.FTZ R0, R44, R0, !PT ;  /* 0x000000002c007209 */ /* 0x000fe40007810000 */
[----:B------:R-:W-:Y:S01]  /*da70*/  FSEL R38, R38, -INF , !P0 ;  /* 0xff80000026267808 */ /* 0x000fe20004000000 */
[----:B------:R-:W4:Y:S01]  /*da80*/  LDL R100, [R1+0x274] ;  /* 0x0002740001647983 */ /* 0x000f220000100800 */
[----:B------:R-:W-:Y:S02]  /*da90*/  ISETP.GT.AND P0, PT, R3, 0x19, !P1 ;  /* 0x000000190300780c */ /* 0x000fe40004f04270 */
[----:B------:R-:W-:Y:S01]  /*daa0*/  ISETP.NE.AND P6, PT, R8, RZ, PT ;  /* 0x000000ff0800720c */ /* 0x000fe20003fc5270 */
        /* <DEDUP_REMOVED lines=16> */
[----:B------:R-:W-:Y:S02]  /*dbb0*/  ISETP.GT.AND P0, PT, R3, RZ, !P6 ;  /* 0x000000ff0300720c */ /* 0x000fe40007704270 */
[----:B------:R-:W-:Y:S01]  /*dbc0*/  FMNMX.FTZ R6, R56, R0, !PT ;  /* 0x0000000038067209 */ /* 0x000fe20007810000 */
[----:B------:R-:W4:Y:S01]  /*dbd0*/  LDL R114, [R1+0x298] ;  /* 0x0002980001727983 */ /* 0x000f220000100800 */
[----:B------:R-:W-:-:S02]  /*dbe0*/  ISETP.LT.OR P0, PT, R4, 0x1, P0 ;  /* 0x000000010400780c */ /* 0x000fc40000701670 */
[----:B------:R-:W-:Y:S01]  /*dbf0*/  ISETP.NE.AND P1, PT, R41, RZ, PT ;  /* 0x000000ff2900720c */ /* 0x000fe20003f25270 */
[----:B------:R-:W0:Y:S01]  /*dc00*/  SHFL.BFLY PT, R9, R6, 0x2, 0x1f ;  /* 0x0c401f0006097f89 */ /* 0x000e2200000e0000 */
[----:B------:R-:W-:Y:S02]  /*dc10*/  FSEL R26, R26, -INF , !P0 ;  /* 0xff8000001a1a7808 */ /* 0x000fe40004000000 */
[----:B------:R-:W-:Y:S01]  /*dc20*/  ISETP.NE.AND P0, PT, R61, RZ, PT ;  /* 0x000000ff3d00720c */ /* 0x000fe20003f05270 */
[----:B------:R-:W4:Y:S01]  /*dc30*/  LDL R116, [R1+0x29c] ;  /* 0x00029c0001747983 */ /* 0x000f220000100800 */
[----:B------:R-:W-:Y:S02]  /*dc40*/  FMNMX.FTZ R7, R26, R27, !PT ;  /* 0x0000001b1a077209 */ /* 0x000fe40007810000 */
[----:B------:R-:W-:Y:S01]  /*dc50*/  ISETP.GT.AND P0, PT, R3, 0x21, !P0 ;  /* 0x000000210300780c */ /* 0x000fe20004704270 */
[----:B------:R-:W4:Y:S01]  /*dc60*/  LDL R118, [R1+0x2a4] ;  /* 0x0002a40001767983 */ /* 0x000f220000100800 */
[----:B------:R-:W-:-:S02]  /*dc70*/  FMNMX.FTZ R0, R30, R7, !PT ;  /* 0x000000071e007209 */ /* 0x000fc40007810000 */
[----:B------:R-:W-:Y:S01]  /*dc80*/  ISETP.GT.AND P1, PT, R3, 0x28, !P1 ;  /* 0x000000280300780c */ /* 0x000fe20004f24270 */
[----:B------:R-:W4:Y:S01]  /*dc90*/  LDL R120, [R1+0x2a8] ;  /* 0x0002a80001787983 */ /* 0x000f220000100800 */
[----:B------:R-:W-:Y:S02]  /*dca0*/  FMNMX.FTZ R7, R31, R0, !PT ;  /* 0x000000001f077209 */ /* 0x000fe40007810000 */
[----:B------:R-:W-:Y:S01]  /*dcb0*/  ISETP.LT.OR P0, PT, R4, 0x22, P0 ;  /* 0x000000220400780c */ /* 0x000fe20000701670 */
        /* <DEDUP_REMOVED lines=10> */
[----:B------:R-:W-:Y:S02]  /*dd60*/  FMNMX.FTZ R7, R12, R7, !PT ;  /* 0x000000070c077209 */ /* 0x000fe40007810000 */
[----:B------:R-:W-:Y:S01]  /*dd70*/  ISETP.GT.AND P3, PT, R3, 0x30, !P3 ;  /* 0x000000300300780c */ /* 0x000fe20005f64270 */
[----:B------:R-:W4:Y:S01]  /*dd80*/  LDL R130, [R1+0x2c4] ;  /* 0x0002c40001827983 */ /* 0x000f220000100800 */
[----:B------:R-:W-:-:S02]  /*dd90*/  FMNMX.FTZ R0, R42, R7, !PT ;  /* 0x000000072a007209 */ /* 0x000fc40007810000 */
[----:B------:R-:W-:Y:S01]  /*dda0*/  ISETP.LT.OR P2, PT, R4, 0x2a, P2 ;  /* 0x0000002a0400780c */ /* 0x000fe20001741670 */
[----:B------:R-:W4:Y:S01]  /*ddb0*/  LDL R132, [R1+0x2c8] ;  /* 0x0002c80001847983 */ /* 0x000f220000100800 */
[----:B------:R-:W-:Y:S02]  /*ddc0*/  FSEL R46, R46, -INF , !P1 ;  /* 0xff8000002e2e7808 */ /* 0x000fe40004800000 */
[----:B------:R-:W-:Y:S01]  /*ddd0*/  FMNMX.FTZ R7, R13, R0, !PT ;  /* 0x000000000d077209 */ /* 0x000fe20007810000 */
[----:B------:R-:W4:Y:S01]  /*dde0*/  LDL R134, [R1+0x2cc] ;  /* 0x0002cc0001867983 */ /* 0x000f220000100800 */
[----:B------:R-:W-:Y:S02]  /*ddf0*/  ISETP.GT.AND P4, PT, R3, 0x31, !P4 ;  /* 0x000000310300780c */ /* 0x000fe40006784270 */
[----:B------:R-:W-:Y:S01]  /*de00*/  ISETP.LT.OR P3, PT, R4, 0x31, P3 ;  /* 0x000000310400780c */ /* 0x000fe20001f61670 */
[----:B------:R-:W4:Y:S01]  /*de10*/  LDL R136, [R1+0x2d4] ;  /* 0x0002d40001887983 */ /* 0x000f220000100800 */
[----:B------:R-:W-:-:S02]  /*de20*/  FSEL R14, R47, -INF , !P2 ;  /* 0xff8000002f0e7808 */ /* 0x000fc40005000000 */
[----:B------:R-:W-:Y:S01]  /*de30*/  FMNMX.FTZ R7, R46, R7, !PT ;  /* 0x000000072e077209 */ /* 0x000fe20007810000 */
[----:B------:R-:W4:Y:S01]  /*de40*/  LDL R138, [R1+0x2d8] ;  /* 0x0002d800018a7983 */ /* 0x000f220000100800 */
[----:B------:R-:W-:Y:S02]  /*de50*/  ISETP.NE.AND P6, PT, R24, RZ, PT ;  /* 0x000000ff1800720c */ /* 0x000fe40003fc5270 */
[----:B0-----:R-:W-:Y:S01]  /*de60*/  FMNMX.FTZ R9, R6, R9, !PT ;  /* 0x0000000906097209 */ /* 0x001fe20007810000 */
[----:B------:R-:W2:Y:S01]  /*de70*/  LDL R24, [R1+0x1f0] ;  /* 0x0001f00001187983 */ /* 0x000ea20000100800 */
[----:B------:R-:W-:Y:S02]  /*de80*/  ISETP.GT.AND P5, PT, R3, 0x38, !P5 ;  /* 0x000000380300780c */ /* 0x000fe40006fa4270 */
[----:B------:R-:W-:Y:S01]  /*de90*/  ISETP.LT.OR P4, PT, R4, 0x32, P4 ;  /* 0x000000320400780c */ /* 0x000fe20002781670 */
[----:B------:R-:W0:Y:S01]  /*dea0*/  SHFL.BFLY PT, R8, R9, 0x1, 0x1f ;  /* 0x0c201f0009087f89 */ /* 0x000e2200000e0000 */
[----:B------:R-:W-:-:S02]  /*deb0*/  FSEL R50, R50, -INF , !P3 ;  /* 0xff80000032327808 */ /* 0x000fc40005800000 */
[----:B------:R-:W-:Y:S01]  /*dec0*/  FMNMX.FTZ R7, R14, R7, !PT ;  /* 0x000000070e077209 */ /* 0x000fe20007810000 */
[----:B------:R-:W4:Y:S01]  /*ded0*/  LDL R140, [R1+0x2dc] ;  /* 0x0002dc00018c7983 */ /* 0x000f220000100800 */
[----:B------:R-:W-:Y:S02]  /*dee0*/  ISETP.GT.AND P0, PT, R3, 0x39, !P6 ;  /* 0x000000390300780c */ /* 0x000fe40007704270 */
[----:B------:R-:W-:Y:S01]  /*def0*/  ISETP.LT.OR P5, PT, R4, 0x39, P5 ;  /* 0x000000390400780c */ /* 0x000fe20002fa1670 */
[----:B------:R-:W4:Y:S01]  /*df00*/  LDL R142, [R1+0x2e4] ;  /* 0x0002e400018e7983 */ /* 0x000f220000100800 */
[----:B------:R-:W-:Y:S02]  /*df10*/  FSEL R15, R51, -INF , !P4 ;  /* 0xff800000330f7808 */ /* 0x000fe40006000000 */
[----:B------:R-:W-:Y:S01]  /*df20*/  FMNMX.FTZ R0, R50, R7, !PT ;  /* 0x0000000732007209 */ /* 0x000fe20007810000 */
[----:B------:R-:W4:Y:S01]  /*df30*/  LDL R144, [R1+0x2e8] ;  /* 0x0002e80001907983 */ /* 0x000f220000100800 */
[----:B------:R-:W-:-:S02]  /*df40*/  ISETP.LT.OR P0, PT, R4, 0x3a, P0 ;  /* 0x0000003a0400780c */ /* 0x000fc40000701670 */
[----:B------:R-:W-:Y:S01]  /*df50*/  FSEL R54, R54, -INF , !P5 ;  /* 0xff80000036367808 */ /* 0x000fe20006800000 */
[----:B------:R-:W4:Y:S01]  /*df60*/  LDL R146, [R1+0x2ec] ;  /* 0x0002ec0001927983 */ /* 0x000f220000100800 */
[----:B------:R-:W-:Y:S02]  /*df70*/  FMNMX.FTZ R3, R15, R0, !PT ;  /* 0x000000000f037209 */ /* 0x000fe40007810000 */
[----:B------:R-:W-:Y:S01]  /*df80*/  FSEL R20, R55, -INF , !P0 ;  /* 0xff80000037147808 */ /* 0x000fe20004000000 */
[----:B------:R-:W4:Y:S01]  /*df90*/  LDL R228, [R1+0x2f0] ;  /* 0x0002f00001e47983 */ /* 0x000f220000100800 */
[----:B------:R-:W-:Y:S02]  /*dfa0*/  FMNMX.FTZ R3, R54, R3, !PT ;  /* 0x0000000336037209 */ /* 0x000fe40007810000 */
[----:B0-----:R-:W-:Y:S01]  /*dfb0*/  FMNMX.FTZ R0, R9, R8, !PT ;  /* 0x0000000809007209 */ /* 0x001fe20007810000 */
[----:B------:R-:W4:Y:S01]  /*dfc0*/  LDL R21, [R1+0x324] ;  /* 0x0003240001157983 */ /* 0x000f220000100800 */
[----:B------:R-:W-:-:S03]  /*dfd0*/  FMNMX.FTZ R7, R20, R3, !PT ;  /* 0x0000000314077209 */ /* 0x000fc60007810000 */
[----:B------:R-:W3:Y:S04]  /*dfe0*/  LDL.64 R8, [R1+0x110] ;  /* 0x0001100001087983 */ /* 0x000ee80000100a00 */
[----:B------:R-:W-:Y:S04]  /*dff0*/  STL.64 [R1+0x1d0], R6 ;  /* 0x0001d00601007387 */ /* 0x000fe80000100a00 */
[----:B------:R-:W2:Y:S04]  /*e000*/  LDL R4, [R1+0x1d4] ;  /* 0x0001d40001047983 */ /* 0x000ea80000100800 */
[----:B------:R0:W-:Y:S04]  /*e010*/  STL [R1+0x1d0], R0 ;  /* 0x0001d00001007387 */ /* 0x0001e80000100800 */
[----:B------:R-:W4:Y:S04]  /*e020*/  LDL R10, [R1+0x1d0] ;  /* 0x0001d000010a7983 */ /* 0x000f280000100800 */
[----:B------:R-:W3:Y:S04]  /*e030*/  LDL R153, [R1+0x328] ;  /* 0x0003280001997983 */ /* 0x000ee80000100800 */
        /* <DEDUP_REMOVED lines=53> */
[----:B--2---:R-:W1:Y:S01]  /*e390*/  SHFL.BFLY PT, R7, R4, 0x2, 0x1f ;  /* 0x0c401f0004077f89 */ /* 0x004e6200000e0000 */
[----:B----4-:R-:W-:Y:S01]  /*e3a0*/  FMUL.FTZ R3, R24, R10 ;  /* 0x0000000a18037220 */ /* 0x010fe20000410000 */
[----:B------:R-:W-:-:S04]  /*e3b0*/  FSETP.NEU.FTZ.AND P0, PT, R10, -INF , PT ;  /* 0xff8000000a00780b */ /* 0x000fc80003f1d000 */
[----:B------:R-:W-:-:S05]  /*e3c0*/  FSEL R3, R3, RZ, P0 ;  /* 0x000000ff03037208 */ /* 0x000fca0000000000 */
[----:B0-----:R-:W-:Y:S01]  /*e3d0*/  FFMA.FTZ R0, R60, R24, -R3 ;  /* 0x000000183c007223 */ /* 0x001fe20000010803 */
[----:B-1----:R-:W-:-:S03]  /*e3e0*/  FMNMX.FTZ R7, R7, R4, !PT ;  /* 0x0000000407077209 */ /* 0x002fc60007810000 */
        /* <DEDUP_REMOVED lines=9> */
[----:B0-----:R-:W0:Y:S01]  /*e480*/  SHFL.BFLY PT, R0, R7, 0x1, 0x1f ;  /* 0x0c201f0007007f89 */ /* 0x001e2200000e0000 */
[-CC-:B------:R-:W-:Y:S01]  /*e490*/  FFMA.FTZ R39, R66, R24.reuse, -R3.reuse ;  /* 0x0000001842277223 */ /* 0x180fe20000010803 */
[-CC-:B------:R-:W-:Y:S01]  /*e4a0*/  FFMA.FTZ R166, R44, R24.reuse, -R3.reuse ;  /* 0x000000182ca67223 */ /* 0x180fe20000010803 */
[-CC-:B------:R-:W-:Y:S01]  /*e4b0*/  FFMA.FTZ R41, R68, R24.reuse, -R3.reuse ;  /* 0x0000001844297223 */ /* 0x180fe20000010803 */
[-CC-:B------:R-:W-:Y:S01]  /*e4c0*/  FFMA.FTZ R168, R48, R24.reuse, -R3.reuse ;  /* 0x0000001830a87223 */ /* 0x180fe20000010803 */
[-CC-:B------:R-:W-:Y:S01]  /*e4d0*/  FFMA.FTZ R43, R70, R24.reuse, -R3.reuse ;  /* 0x00000018462b7223 */ /* 0x180fe20000010803 */
[-CC-:B------:R-:W-:Y:S01]  /*e4e0*/  FFMA.FTZ R170, R52, R24.reuse, -R3.reuse ;  /* 0x0000001834aa7223 */ /* 0x180fe20000010803 */
[----:B------:R-:W-:Y:S01]  /*e4f0*/  FFMA.FTZ R45, R56, R24, -R3 ;  /* 0x00000018382d7223 */ /* 0x000fe20000010803 */
[----:B------:R-:W-:Y:S01]  /*e500*/  MUFU.EX2 R156, R156 ;  /* 0x0000009c009c7308 */ /* 0x000fe20000000800 */
[----:B------:R-:W2:Y:S04]  /*e510*/  LDL R28, [R1+0x200] ;  /* 0x00020000011c7983 */ /* 0x000ea80000100800 */
[----:B------:R-:W4:Y:S03]  /*e520*/  LDL R58, [R1+0x204] ;  /* 0x00020400013a7983 */ /* 0x000f260000100800 */
[----:B------:R-:W1:Y:S01]  /*e530*/  MUFU.EX2 R29, R29 ;  /* 0x0000001d001d7308 */ /* 0x000e620000000800 */
[----:B------:R-:W4:Y:S04]  /*e540*/  LDL R60, [R1+0x208] ;  /* 0x00020800013c7983 */ /* 0x000f280000100800 */
[----:B------:R-:W4:Y:S01]  /*e550*/  LDL R62, [R1+0x20c] ;  /* 0x00020c00013e7983 */ /* 0x000f220000100800 */
[----:B0-----:R-:W-:-:S02]  /*e560*/  FMNMX.FTZ R0, R7, R0, !PT ;  /* 0x0000000007007209 */ /* 0x001fc40007810000 */
[----:B------:R-:W-:Y:S01]  /*e570*/  MUFU.EX2 R158, R158 ;  /* 0x0000009e009e7308 */ /* 0x000fe20000000800 */
[----:B------:R-:W4:Y:S01]  /*e580*/  LDL R64, [R1+0x214] ;  /* 0x0002140001407983 */ /* 0x000f220000100800 */
[C---:B------:R-:W-:Y:S01]  /*e590*/  FSETP.NEU.FTZ.AND P0, PT, R0.reuse, -INF , PT ;  /* 0xff8000000000780b */ /* 0x040fe20003f1d000 */
[-C--:B------:R-:W-:Y:S02]  /*e5a0*/  FMUL.FTZ R4, R0, R24.reuse ;  /* 0x0000001800047220 */ /* 0x080fe40000410000 */
[----:B------:R-:W4:Y:S03]  /*e5b0*/  LDL R66, [R1+0x218] ;  /* 0x0002180001427983 */ /* 0x000f260000100800 */
[----:B------:R-:W-:Y:S01]  /*e5c0*/  FSEL R3, R4, RZ, P0 ;  /* 0x000000ff04037208 */ /* 0x000fe20000000000 */
[----:B------:R-:W-:Y:S01]  /*e5d0*/  MUFU.EX2 R160, R160 ;  /* 0x000000a000a07308 */ /* 0x000fe20000000800 */
[----:B------:R-:W4:Y:S03]  /*e5e0*/  LDL R68, [R1+0x21c] ;  /* 0x00021c0001447983 */ /* 0x000f260000100800 */
[-CC-:B------:R-:W-:Y:S01]  /*e5f0*/  FFMA.FTZ R157, R26, R24.reuse, -R3.reuse ;  /* 0x000000181a9d7223 */ /* 0x180fe20000010803 */
[-CC-:B------:R-:W-:Y:S01]  /*e600*/  FFMA.FTZ R148, R27, R24.reuse, -R3.reuse ;  /* 0x000000181b947223 */ /* 0x180fe20000010803 */
[-CC-:B------:R-:W-:Y:S01]  /*e610*/  FFMA.FTZ R159, R30, R24.reuse, -R3.reuse ;  /* 0x000000181e9f7223 */ /* 0x180fe20000010803 */
[-CC-:B------:R-:W-:Y:S01]  /*e620*/  FFMA.FTZ R150, R31, R24.reuse, -R3.reuse ;  /* 0x000000181f967223 */ /* 0x180fe20000010803 */
[-CC-:B------:R-:W-:Y:S01]  /*e630*/  FFMA.FTZ R161, R34, R24.reuse, -R3.reuse ;  /* 0x0000001822a17223 */ /* 0x180fe20000010803 */
[-CC-:B------:R-:W-:Y:S01]  /*e640*/  FFMA.FTZ R47, R11, R24.reuse, -R3.reuse ;  /* 0x000000180b2f7223 */ /* 0x180fe20000010803 */
[----:B------:R-:W-:Y:S01]  /*e650*/  MUFU.EX2 R157, R157 ;  /* 0x0000009d009d7308 */ /* 0x000fe20000000800 */
[-C--:B------:R-:W-:Y:S01]  /*e660*/  FFMA.FTZ R163, R38, R24.reuse, -R3 ;  /* 0x0000001826a37223 */ /* 0x080fe20000010803 */
[----:B-1----:R-:W-:Y:S01]  /*e670*/  FADD.FTZ R7, R156, R29 ;  /* 0x0000001d9c077221 */ /* 0x002fe20000010000 */
[-CC-:B------:R-:W-:Y:S01]  /*e680*/  FFMA.FTZ R49, R12, R24.reuse, -R3.reuse ;  /* 0x000000180c317223 */ /* 0x180fe20000010803 */
[----:B------:R-:W4:Y:S04]  /*e690*/  LDL R32, [R1+0x220] ;  /* 0x0002200001207983 */ /* 0x000f280000100800 */
[----:B------:R-:W0:Y:S01]  /*e6a0*/  MUFU.EX2 R148, R148 ;  /* 0x0000009400947308 */ /* 0x000e220000000800 */
[----:B------:R-:W-:-:S07]  /*e6b0*/  FFMA.FTZ R165, R42, R24, -R3 ;  /* 0x000000182aa57223 */ /* 0x000fce0000010803 */
[----:B------:R-:W-:Y:S01]  /*e6c0*/  MUFU.EX2 R35, R35 ;  /* 0x0000002300237308 */ /* 0x000fe20000000800 */
[-CC-:B------:R-:W-:Y:S01]  /*e6d0*/  FFMA.FTZ R51, R13, R24.reuse, -R3.reuse ;  /* 0x000000180d337223 */ /* 0x180fe20000010803 */
[----:B------:R-:W4:Y:S06]  /*e6e0*/  LDL R36, [R1+0x240] ;  /* 0x0002400001247983 */ /* 0x000f2c0000100800 */
[----:B------:R-:W-:Y:S01]  /*e6f0*/  MUFU.EX2 R162, R162 ;  /* 0x000000a200a27308 */ /* 0x000fe20000000800 */
        /* <DEDUP_REMOVED lines=9> */
[----:B------:R-:W-:Y:S08]  /*e790*/  MUFU.EX2 R166, R166 ;  /* 0x000000a600a67308 */ /* 0x000ff00000000800 */
[----:B------:R-:W-:Y:S01]  /*e7a0*/  MUFU.EX2 R41, R41 ;  /* 0x0000002900297308 */ /* 0x000fe20000000800 */
[----:B------:R-:W-:Y:S01]  /*e7b0*/  FFMA.FTZ R54, R54, R24, -R3 ;  /* 0x0000001836367223 */ /* 0x000fe20000010803 */
[----:B------:R-:W4:Y:S04]  /*e7c0*/  LDL R70, [R1+0x224] ;  /* 0x0002240001467983 */ /* 0x000f280000100800 */
[----:B------:R-:W4:Y:S02]  /*e7d0*/  LDL R48, [R1+0x2a0] ;  /* 0x0002a00001307983 */ /* 0x000f240000100800 */
[----:B------:R-:W1:Y:S02]  /*e7e0*/  MUFU.EX2 R159, R159 ;  /* 0x0000009f009f7308 */ /* 0x000e640000000800 */
[----:B------:R-:W4:Y:S04]  /*e7f0*/  LDL R52, [R1+0x2c0] ;  /* 0x0002c00001347983 */ /* 0x000f280000100800 */
[----:B------:R-:W4:Y:S02]  /*e800*/  LDL R56, [R1+0x2e0] ;  /* 0x0002e00001387983 */ /* 0x000f240000100800 */
[----:B------:R-:W1:Y:S01]  /*e810*/  MUFU.EX2 R150, R150 ;  /* 0x0000009600967308 */ /* 0x000e620000000800 */
[----:B0-----:R-:W-:-:S07]  /*e820*/  FADD.FTZ R4, R157, R148 ;  /* 0x000000949d047221 */ /* 0x001fce0000010000 */
[----:B------:R-:W-:Y:S08]  /*e830*/  MUFU.EX2 R168, R168 ;  /* 0x000000a800a87308 */ /* 0x000ff00000000800 */
[----:B------:R-:W-:Y:S08]  /*e840*/  MUFU.EX2 R43, R43 ;  /* 0x0000002b002b7308 */ /* 0x000ff00000000800 */
[----:B------:R-:W-:Y:S08]  /*e850*/  MUFU.EX2 R170, R170 ;  /* 0x000000aa00aa7308 */ /* 0x000ff00000000800 */
[----:B------:R-:W-:Y:S01]  /*e860*/  MUFU.EX2 R45, R45 ;  /* 0x0000002d002d7308 */ /* 0x000fe20000000800 */
[----:B------:R0:W-:Y:S04]  /*e870*/  STL [R1+0x1d4], R0 ;  /* 0x0001d40001007387 */ /* 0x0001e80000100800 */
[----:B------:R-:W4:Y:S03]  /*e880*/  LDL R31, [R1+0x1c0] ;  /* 0x0001c000011f7983 */ /* 0x000f260000100800 */
[----:B------:R-:W0:Y:S01]  /*e890*/  MUFU.EX2 R161, R161 ;  /* 0x000000a100a17308 */ /* 0x000e220000000800 */
[----:B------:R-:W-:Y:S01]  /*e8a0*/  FADD.FTZ R6, R158, R7 ;  /* 0x000000079e067221 */ /* 0x000fe20000010000 */
[----:B-1----:R-:W-:Y:S01]  /*e8b0*/  FADD.FTZ R7, R159, R4 ;  /* 0x000000049f077221 */ /* 0x002fe20000010000 */
[----:B------:R-:W4:Y:S04]  /*e8c0*/  LDL R30, [R1+0x210] ;  /* 0x00021000011e7983 */ /* 0x000f280000100800 */
[----:B------:R-:W4:Y:S01]  /*e8d0*/  LDL R34, [R1+0x230] ;  /* 0x0002300001227983 */ /* 0x000f220000100800 */
[----:B------:R-:W1:Y:S01]  /*e8e0*/  MUFU.EX2 R47, R47 ;  /* 0x0000002f002f7308 */ /* 0x000e620000000800 */
[----:B------:R-:W-:Y:S01]  /*e8f0*/  FADD.FTZ R11, R33, R6 ;  /* 0x00000006210b7221 */ /* 0x000fe20000010000 */
[----:B------:R-:W-:Y:S01]  /*e900*/  FADD.FTZ R4, R150, R7 ;  /* 0x0000000796047221 */ /* 0x000fe20000010000 */
[----:B------:R-:W4:Y:S04]  /*e910*/  LDL R38, [R1+0x250] ;  /* 0x0002500001267983 */ /* 0x000f280000100800 */
[----:B------:R-:W4:Y:S01]  /*e920*/  LDL R12, [R1+0x310] ;  /* 0x00031000010c7983 */ /* 0x000f220000100800 */
[----:B------:R-:W3:Y:S01]  /*e930*/  MUFU.EX2 R163, R163 ;  /* 0x000000a300a37308 */ /* 0x000ee20000000800 */
[----:B------:R-:W-:Y:S01]  /*e940*/  FADD.FTZ R6, R160, R11 ;  /* 0x0000000ba0067221 */ /* 0x000fe20000010000 */
[----:B0-----:R-:W-:Y:S01]  /*e950*/  FADD.FTZ R4, R161, R4 ;  /* 0x00000004a1047221 */ /* 0x001fe20000010000 */
[----:B------:R-:W4:Y:S05]  /*e960*/  LDL R42, [R1+0x270] ;  /* 0x00027000012a7983 */ /* 0x000f2a0000100800 */
[----:B------:R-:W0:Y:S01]  /*e970*/  MUFU.EX2 R49, R49 ;  /* 0x0000003100317308 */ /* 0x000e220000000800 */
[----:B------:R-:W-:Y:S01]  /*e980*/  FADD.FTZ R7, R35, R6 ;  /* 0x0000000623077221 */ /* 0x000fe20000010000 */
[----:B-1----:R-:W-:Y:S01]  /*e990*/  FADD.FTZ R4, R47, R4 ;  /* 0x000000042f047221 */ /* 0x002fe20000010000 */
[----:B------:R-:W4:Y:S04]  /*e9a0*/  LDL R46, [R1+0x290] ;  /* 0x00029000012e7983 */ /* 0x000f280000100800 */
[----:B------:R-:W4:Y:S01]  /*e9b0*/  LDL R13, [R1+0x314] ;  /* 0x00031400010d7983 */ /* 0x000f220000100800 */
[----:B------:R-:W1:Y:S01]  /*e9c0*/  MUFU.EX2 R165, R165 ;  /* 0x000000a500a57308 */ /* 0x000e620000000800 */
[----:B------:R-:W-:Y:S01]  /*e9d0*/  FADD.FTZ R6, R162, R7 ;  /* 0x00000007a2067221 */ /* 0x000fe20000010000 */
[----:B---3--:R-:W-:Y:S01]  /*e9e0*/  FADD.FTZ R4, R163, R4 ;  /* 0x00000004a3047221 */ /* 0x008fe20000010000 */
[----:B------:R-:W3:Y:S05]  /*e9f0*/  LDL R50, [R1+0x2b0] ;  /* 0x0002b00001327983 */ /* 0x000eea0000100800 */
[----:B------:R-:W1:Y:S01]  /*ea00*/  MUFU.EX2 R51, R51 ;  /* 0x0000003300337308 */ /* 0x000e620000000800 */
[----:B------:R-:W-:Y:S01]  /*ea10*/  FADD.FTZ R7, R37, R6 ;  /* 0x0000000625077221 */ /* 0x000fe20000010000 */
[----:B0-----:R-:W-:Y:S01]  /*ea20*/  FADD.FTZ R4, R49, R4 ;  /* 0x0000000431047221 */ /* 0x001fe20000010000 */
[----:B------:R-:W3:Y:S05]  /*ea30*/  LDL R14, [R1+0x318] ;  /* 0x00031800010e7983 */ /* 0x000eea0000100800 */
[----:B------:R-:W0:Y:S01]  /*ea40*/  MUFU.EX2 R167, R167 ;  /* 0x000000a700a77308 */ /* 0x000e220000000800 */
[----:B------:R-:W-:Y:S01]  /*ea50*/  FADD.FTZ R6, R164, R7 ;  /* 0x00000007a4067221 */ /* 0x000fe20000010000 */
[----:B-1----:R-:W-:-:S06]  /*ea60*/  FADD.FTZ R4, R165, R4 ;  /* 0x00000004a5047221 */ /* 0x002fcc0000010000 */
[----:B------:R-:W1:Y:S01]  /*ea70*/  MUFU.EX2 R53, R53 ;  /* 0x0000003500357308 */ /* 0x000e620000000800 */
[----:B------:R-:W-:Y:S01]  /*ea80*/  FADD.FTZ R7, R39, R6 ;  /* 0x0000000627077221 */ /* 0x000fe20000010000 */
[----:B------:R-:W-:-:S06]  /*ea90*/  FADD.FTZ R4, R51, R4 ;  /* 0x0000000433047221 */ /* 0x000fcc0000010000 */
[----:B------:R-:W1:Y:S01]  /*eaa0*/  MUFU.EX2 R169, R169 ;  /* 0x000000a900a97308 */ /* 0x000e620000000800 */
[----:B------:R-:W-:Y:S01]  /*eab0*/  FFMA.FTZ R3, R20, R24, -R3 ;  /* 0x0000001814037223 */ /* 0x000fe20000010803 */
[----:B------:R-:W-:Y:S01]  /*eac0*/  FADD.FTZ R6, R166, R7 ;  /* 0x00000007a6067221 */ /* 0x000fe20000010000 */
[----:B0-----:R-:W-:Y:S01]  /*ead0*/  FADD.FTZ R4, R167, R4 ;  /* 0x00000004a7047221 */ /* 0x001fe20000010000 */
[----:B------:R-:W3:Y:S04]  /*eae0*/  LDL R0, [R1+0x2f4] ;  /* 0x0002f40001007983 */ /* 0x000ee80000100800 */
[----:B------:R-:W0:Y:S01]  /*eaf0*/  MUFU.EX2 R55, R55 ;  /* 0x0000003700377308 */ /* 0x000e220000000800 */
[----:B------:R-:W-:Y:S01]  /*eb00*/  FADD.FTZ R7, R41, R6 ;  /* 0x0000000629077221 */ /* 0x000fe20000010000 */
[----:B-1----:R-:W-:Y:S01]  /*eb10*/  FADD.FTZ R4, R53, R4 ;  /* 0x0000000435047221 */ /* 0x002fe20000010000 */
[----:B------:R-:W3:Y:S04]  /*eb20*/  LDL R15, [R1+0x31c] ;  /* 0x00031c00010f7983 */ /* 0x000ee80000100800 */
[----:B------:R-:W3:Y:S01]  /*eb30*/  LDL R20, [R1+0x320] ;  /* 0x0003200001147983 */ /* 0x000ee20000100800 */
[----:B------:R1:W1:Y:S01]  /*eb40*/  MUFU.EX2 R171, R54 ;  /* 0x0000003600ab7308 */ /* 0x0002620000000800 */
[----:B------:R-:W-:Y:S01]  /*eb50*/  FADD.FTZ R6, R168, R7 ;  /* 0x00000007a8067221 */ /* 0x000fe20000010000 */
[----:B------:R-:W-:-:S06]  /*eb60*/  FADD.FTZ R4, R169, R4 ;  /* 0x00000004a9047221 */ /* 0x000fcc0000010000 */
[----:B------:R1:W1:Y:S01]  /*eb70*/  MUFU.EX2 R57, R3 ;  /* 0x0000000300397308 */ /* 0x0002620000000800 */
[----:B------:R-:W-:Y:S01]  /*eb80*/  FADD.FTZ R7, R43, R6 ;  /* 0x000000062b077221 */ /* 0x000fe20000010000 */
[----:B0-----:R-:W-:Y:S01]  /*eb90*/  FADD.FTZ R4, R55, R4 ;  /* 0x0000000437047221 */ /* 0x001fe20000010000 */
[----:B-1----:R-:W3:Y:S02]  /*eba0*/  LDL R54, [R1+0x2d0] ;  /* 0x0002d00001367983 */ /* 0x002ee40000100800 */
[----:B------:R-:W-:Y:S02]  /*ebb0*/  FADD.FTZ R10, R170, R7 ;  /* 0x00000007aa0a7221 */ /* 0x000fe40000010000 */
[----:B------:R-:W3:Y:S01]  /*ebc0*/  LDL.64 R6, [R1+0x88] ;  /* 0x0000880001067983 */ /* 0x000ee20000100a00 */
[----:B------:R-:W-:Y:S01]  /*ebd0*/  FADD.FTZ R4, R171, R4 ;  /* 0x00000004ab047221 */ /* 0x000fe20000010000 */
[----:B------:R-:W-:Y:S02]  /*ebe0*/  FADD.FTZ R10, R45, R10 ;  /* 0x0000000a2d0a7221 */ /* 0x000fe40000010000 */
[----:B------:R-:W3:Y:S01]  /*ebf0*/  LDL R3, [R1+0x2f8] ;  /* 0x0002f80001037983 */ /* 0x000ee20000100800 */
[----:B------:R-:W-:-:S03]  /*ec00*/  FADD.FTZ R11, R57, R4 ;  /* 0x00000004390b7221 */ /* 0x000fc60000010000 */
[----:B------:R-:W3:Y:S04]  /*ec10*/  LDL R4, [R1+0x2fc] ;  /* 0x0002fc0001047983 */ /* 0x000ee80000100800 */
[----:B------:R0:W-:Y:S04]  /*ec20*/  STL.64 [R1+0x1e0], R10 ;  /* 0x0001e00a01007387 */ /* 0x0001e80000100a00 */
[----:B------:R-:W3:Y:S04]  /*ec30*/  LD.E.64 R26, desc[UR36][R8.64+0x8] ;  /* 0x00000824081a7980 */ /* 0x000ee8000c101b00 */
[----:B------:R-:W3:Y:S04]  /*ec40*/  LD.E.64 R24, desc[UR36][R8.64] ;  /* 0x0000002408187980 */ /* 0x000ee8000c101b00 */
[----:B0-----:R-:W3:Y:S04]  /*ec50*/  LDL R10, [R1+0x308] ;  /* 0x00030800010a7983 */ /* 0x001ee80000100800 */
[----:B------:R-:W3:Y:S04]  /*ec60*/  LDL R11, [R1+0x30c] ;  /* 0x00030c00010b7983 */ /* 0x000ee80000100800 */
[----:B------:R-:W3:Y:S04]  /*ec70*/  LDL R8, [R1+0x300] ;  /* 0x0003000001087983 */ /* 0x000ee80000100800 */
[----:B------:R-:W3:Y:S01]  /*ec80*/  LDL R9, [R1+0x304] ;  /* 0x0003040001097983 */ /* 0x000ee20000100800 */
        /* <DEDUP_REMOVED lines=15> */
[----:B------:R-:W-:Y:S01]  /*ed80*/  F2FP.F16.F32.PACK_AB R171, R57, R171 ;  /* 0x000000ab39ab723e */ /* 0x000fe200000000ff */
[----:B--2---:R-:W-:Y:S04]  /*ed90*/  STL [R1+0x200], R28 ;  /* 0x0002001c01007387 */ /* 0x004fe80000100800 */
        /* <DEDUP_REMOVED lines=43> */
[----:B---3--:R-:W-:Y:S04]  /*f050*/  STL [R1+0x2b0], R50 ;  /* 0x0002b03201007387 */ /* 0x008fe80000100800 */
        /* <DEDUP_REMOVED lines=10> */
[----:B------:R-:W-:Y:S01]  /*f100*/  IMAD R6, R31, 0x1000, R6 ;  /* 0x000010001f067824 */ /* 0x000fe200078e0206 */
[----:B------:R-:W-:-:S04]  /*f110*/  R2UR UR7, R7 ;  /* 0x00000000070772ca */ /* 0x000fc800000e0000 */
[----:B------:R-:W-:Y:S01]  /*f120*/  R2UR UR6, R6 ;  /* 0x00000000060672ca */ /* 0x000fe200000e0000 */
[----:B------:R-:W-:Y:S01]  /*f130*/  STL [R1+0x2d0], R54 ;  /* 0x0002d03601007387 */ /* 0x000fe20000100800 */
[----:B------:R-:W-:-:S05]  /*f140*/  MOV R26, R26 ;  /* 0x0000001a001a7202 */ /* 0x000fca0000000f00 */
[--C-:B------:R-:W-:Y:S02]  /*f150*/  IMAD R27, R25, 0x2, R26.reuse ;  /* 0x00000002191b7824 */ /* 0x100fe400078e021a */
[C---:B------:R-:W-:Y:S02]  /*f160*/  IMAD R25, R24.reuse, 0x2, R26 ;  /* 0x0000000218197824 */ /* 0x040fe400078e021a */
[----:B------:R-:W-:Y:S01]  /*f170*/  IMAD R24, R24, 0x2, R27 ;  /* 0x0000000218187824 */ /* 0x000fe200078e021b */
[----:B------:R-:W-:Y:S04]  /*f180*/  STSM.16.M88.4 [R26], R156 ;  /* 0x0000009c1a007844 */ /* 0x000fe80000000200 */
[----:B------:R-:W-:Y:S04]  /*f190*/  STSM.16.M88.4 [R25], R160 ;  /* 0x000000a019007844 */ /* 0x000fe80000000200 */
[----:B------:R-:W-:Y:S04]  /*f1a0*/  STSM.16.M88.4 [R27], R164 ;  /* 0x000000a41b007844 */ /* 0x000fe80000000200 */
[----:B------:R-:W-:Y:S04]  /*f1b0*/  STSM.16.M88.4 [R24], R168 ;  /* 0x000000a818007844 */ /* 0x000fe80000000200 */
[----:B------:R-:W-:Y:S04]  /*f1c0*/  STL [R1+0x2e0], R56 ;  /* 0x0002e03801007387 */ /* 0x000fe80000100800 */
[----:B------:R-:W-:Y:S04]  /*f1d0*/  STL [R1+0x2e4], R142 ;  /* 0x0002e48e01007387 */ /* 0x000fe80000100800 */
[----:B------:R-:W-:Y:S04]  /*f1e0*/  STL [R1+0x2e8], R144 ;  /* 0x0002e89001007387 */ /* 0x000fe80000100800 */
[----:B------:R0:W-:Y:S02]  /*f1f0*/  STL [R1+0x2ec], R146 ;  /* 0x0002ec9201007387 */ /* 0x0001e40000100800 */
[----:B0-----:R-:W-:-:S06]  /*f200*/  WARPGROUP.ARRIVE ;  /* 0x00000000000079c5 */ /* 0x001fcc0000000000 */
[----:B------:R-:W-:Y:S01]  /*f210*/  HGMMA.64x256x16.F32 R24, R156, gdesc[UR4].tnspB, RZ, !UPT, gsb0 ;  /* 0x43e000049c187df0 */ /* 0x000fe2000c0008ff */
[----:B------:R0:W-:Y:S04]  /*f220*/  STL [R1+0x300], R8 ;  /* 0x0003000801007387 */ /* 0x0001e80000100800 */
[----:B------:R1:W-:Y:S01]  /*f230*/  STL [R1+0x304], R9 ;  /* 0x0003040901007387 */ /* 0x0003e20000100800 */
[----:B0-----:R-:W-:Y:S02]  /*f240*/  VIADD R8, R6, 0x80 ;  /* 0x0000008006087836 */ /* 0x001fe40000000000 */
[----:B-1----:R-:W-:-:S03]  /*f250*/  IMAD.MOV.U32 R9, RZ, RZ, R7 ;  /* 0x000000ffff097224 */ /* 0x002fc600078e0007 */
[----:B------:R-:W-:Y:S02]  /*f260*/  R2UR UR6, R8 ;  /* 0x00000000080672ca */ /* 0x000fe400000e0000 */
[----:B------:R-:W-:Y:S01]  /*f270*/  R2UR UR7, R9 ;  /* 0x00000000090772ca */ /* 0x000fe200000e0000 */
        /* <DEDUP_REMOVED lines=100> */
[----:B------:R-:W-:Y:S01]  /*f8c0*/  HGMMA.64x256x16.F32 R24, R160, gdesc[UR4].tnspB, R24, gsb0 ;  /* 0x43e00004a0187df0 */ /* 0x000fe20008000818 */
[----:B------:R-:W-:Y:S02]  /*f8d0*/  VIADD R8, R6, 0x100 ;  /* 0x0000010006087836 */ /* 0x000fe40000000000 */
[----:B------:R-:W-:-:S03]  /*f8e0*/  IMAD.MOV.U32 R9, RZ, RZ, R7 ;  /* 0x000000ffff097224 */ /* 0x000fc600078e0007 */
[----:B------:R-:W-:Y:S02]  /*f8f0*/  R2UR UR6, R8 ;  /* 0x00000000080672ca */ /* 0x000fe400000e0000 */
[----:B------:R-:W-:Y:S01]  /*f900*/  R2UR UR7, R9 ;  /* 0x00000000090772ca */ /* 0x000fe200000e0000 */
[----:B------:R-:W-:Y:S01]  /*f910*/  VIADD R6, R6, 0x180 ;  /* 0x0000018006067836 */ /* 0x000fe20000000000 */
        /* <DEDUP_REMOVED lines=35> */
[----:B------:R-:W-:Y:S02]  /*fb50*/  R2UR UR6, R6 ;  /* 0x00000000060672ca */ /* 0x000fe400000e0000 */
[----:B------:R-:W-:Y:S01]  /*fb60*/  R2UR UR7, R7 ;  /* 0x00000000070772ca */ /* 0x000fe200000e0000 */
        /* <DEDUP_REMOVED lines=34> */
[----:B------:R-:W-:Y:S03]  /*fd90*/  HGMMA.64x256x16.F32 R24, R168, gdesc[UR4].tnspB, R24, gsb0 ;  /* 0x43e00004a8187df0 */ /* 0x000fe60008000818 */
        /* <DEDUP_REMOVED lines=34> */
[----:B0-----:R-:W4:Y:S04]  /*ffc0*/  LDL R72, [R1+0x204] ;  /* 0x0002040001487983 */ /* 0x001f280000100800 */
[----:B------:R-:W4:Y:S04]  /*ffd0*/  LDL R74, [R1+0x208] ;  /* 0x00020800014a7983 */ /* 0x000f280000100800 */
[----:B-1----:R-:W4:Y:S04]  /*ffe0*/  LDL R76, [R1+0x20c] ;  /* 0x00020c00014c7983 */ /* 0x002f280000100800 */
[----:B------:R-:W4:Y:S04]  /*fff0*/  LDL R4, [R1+0x210] ;  /* 0x0002100001047983 */ /* 0x000f280000100800 */
[----:B------:R-:W4:Y:S04]  /*10000*/  LDL R78, [R1+0x214] ;  /* 0x00021400014e7983 */ /* 0x000f280000100800 */
        /* <DEDUP_REMOVED lines=122> */
[----:B------:R-:W-:Y:S01]  /*107b0*/  @!PT LDS RZ, [RZ] ;  /* 0x00000000fffff984 */ /* 0x000fe20000000800 */
[----:B------:R-:W-:Y:S01]  /*107c0*/  @!PT LDS RZ, [RZ] ;  /* 0x00000000fffff984 */ /* 0x000fe20000000800 */
[----:B------:R-:W-:Y:S01]  /*107d0*/  @!PT LDS RZ, [RZ] ;  /* 0x00000000fffff984 */ /* 0x000fe20000000800 */
[----:B------:R-:W-:Y:S01]  /*107e0*/  @!PT LDS RZ, [RZ] ;  /* 0x00000000fffff984 */ /* 0x000fe20000000800 */
[----:B------:R0:W-:Y:S06]  /*107f0*/  MEMBAR.ALL.CTA ;  /* 0x0000000000007992 */ /* 0x0001ec0000008000 */
[----:B0-----:R-:W0:Y:S04]  /*10800*/  FENCE.VIEW.ASYNC.S ;  /* 0x00000000000073c6 */ /* 0x001e280000000000 */
        /* <DEDUP_REMOVED lines=9> */
[----:B---3--:R-:W-:Y:S04]  /*108a0*/  STL [R1+0x224], R84 ;  /* 0x0002245401007387 */ /* 0x008fe80000100800 */
        /* <DEDUP_REMOVED lines=118> */
[----:B0-----:R-:W-:-:S03]  /*11010*/  NOP ;  /* 0x0000000000007918 */ /* 0x001fc60000000000 */
[----:B-1----:R-:W3:Y:S04]  /*11020*/  LDL R3, [R1+0x28] ;  /* 0x0000280001037983 */ /* 0x002ee80000100800 */
[----:B------:R2:W5:Y:S01]  /*11030*/  LDL R0, [R1+0x1c0] ;  /* 0x0001c00001007983 */ /* 0x0005620000100800 */
[----:B------:R-:W-:Y:S01]  /*11040*/  BSSY B0, `(.L_x_5164) ;  /* 0x0000006000007945 */ /* 0x000fe20003800000 */
[----:B------:R-:W-:Y:S06]  /*11050*/  BAR.ARV 0xe, 0x100 ;  /* 0x0384000000007b1d */ /* 0x000fec0000002000 */
[----:B---3--:R-:W-:-:S04]  /*11060*/  LOP3.LUT R3, R3, 0x1, RZ, 0xfc, !PT ;  /* 0x0000000103037812 */ /* 0x008fc800078efcff */
[----:B------:R-:W-:-:S13]  /*11070*/  ISETP.NE.AND P0, PT, R3, 0x3, PT ;  /* 0x000000030300780c */ /* 0x000fda0003f05270 */
[----:B--2---:R-:W-:Y:S05]  /*11080*/  @!P0 BRA `(.L_x_5165) ;  /* 0x0000000000048947 */ /* 0x004fea0003800000 */
[----:B------:R-:W-:Y:S01]  /*11090*/  BPT.TRAP 0x1 ;  /* 0x000000040000795c */ /* 0x000fe20000300000 */
.L_x_5165:
[----:B------:R-:W-:Y:S05]  /*110a0*/  BSYNC B0 ;  /* 0x0000000000007941 */ /* 0x000fea0003800000 */
.L_x_5164:
[----:B------:R-:W2:Y:S01]  /*110b0*/  LDL.64 R6, [R1+0x48] ;  /* 0x0000480001067983 */ /* 0x000ea20000100a00 */
[----:B------:R-:W-:Y:S02]  /*110c0*/  UISETP.NE.AND UP1, UPT, UR41, URZ, UPT ;  /* 0x0000003f2900728c */ /* 0x000fe4000bf25270 */
[----:B------:R-:W-:Y:S01]  /*110d0*/  UISETP.NE.AND UP0, UPT, UR60, URZ, UPT ;  /* 0x0000003f3c00728c */ /* 0x000fe2000bf05270 */
[----:B------:R-:W3:Y:S01]  /*110e0*/  LDL R3, [R1+0x34] ;  /* 0x0000340001037983 */ /* 0x000ee20000100800 */
[----:B--2---:R-:W-:-:S05]  /*110f0*/  MOV R7, R6 ;  /* 0x0000000600077202 */ /* 0x004fca0000000f00 */
[----:B-----5:R-:W-:-:S05]  /*11100*/  IMAD R0, R0, 0x8, R7 ;  /* 0x0000000800007824 */ /* 0x020fca00078e0207 */
[----:B---3--:R-:W-:-:S04]  /*11110*/  PRMT R0, R3, 0x654, R0 ;  /* 0x0000065403007816 */ /* 0x008fc80000000000 */
[----:B------:R0:W-:Y:S02]  /*11120*/  SYNCS.ARRIVE.TRANS64.RED.A1T0 RZ, [R0+URZ], RZ ;  /* 0x000000ff00ff79a7 */ /* 0x0001e4000810043f */
[----:B0-----:R-:W2:Y:S01]  /*11130*/  LDL R0, [R1+0x50] ;  /* 0x0000500001007983 */ /* 0x001ea20000100800 */
[----:B------:R-:W-:Y:S02]  /*11140*/  PLOP3.LUT P0, PT, PT, PT, UP1, 0x80, 0x0 ;  /* 0x000000000000781c */ /* 0x000fe40003f0f018 */
[----:B------:R-:W-:Y:S01]  /*11150*/  PLOP3.LUT P1, PT, PT, PT, UP1, 0x80, 0x0 ;  /* 0x000000000000781c */ /* 0x000fe20003f2f018 */
[----:B--2---:R-:W-:-:S10]  /*11160*/  IMAD.SHL.U32 R4, R0, 0x40, RZ ;  /* 0x0000004000047824 */ /* 0x004fd400078e00ff */
[----:B------:R-:W-:Y:S01]  /*11170*/  @P0 IMAD.HI.U32 R6, R4, R5, RZ ;  /* 0x0000000504060227 */ /* 0x000fe200078e00ff */
[----:B------:R-:W-:-:S03]  /*11180*/  PLOP3.LUT P0, PT, PT, PT, UP0, 0x40, 0x0 ;  /* 0x000000000000781c */ /* 0x000fc60003f0e808 */
[----:B------:R-:W-:Y:S01]  /*11190*/  IMAD.MOV.U32 R0, RZ, RZ, R4 ;  /* 0x000000ffff007224 */ /* 0x000fe200078e0004 */
[----:B------:R-:W-:-:S05]  /*111a0*/  @P1 SHF.R.U32.HI R0, RZ, R229, R6 ;  /* 0x000000e5ff001219 */ /* 0x000fca0000011606 */
[----:B------:R-:W-:Y:S02]  /*111b0*/  VIADD R3, R0, UR44 ;  /* 0x0000002c00037c36 */ /* 0x000fe40008000000 */
[----:B------:R-:W-:Y:S02]  /*111c0*/  VIADD R0, R178, 0xfffffffe ;  /* 0xfffffffeb2007836 */ /* 0x000fe40000000000 */
[----:B------:R-:W-:Y:S01]  /*111d0*/  IMAD.IADD R154, R3, 0x1, R154 ;  /* 0x00000001039a7824 */ /* 0x000fe200078e029a */
[----:B------:R-:W-:Y:S06]  /*111e0*/  @P0 BRA `(.L_x_5166) ;  /* 0x0000000000400947 */ /* 0x000fec0003800000 */
[C---:B------:R-:W-:Y:S01]  /*111f0*/  ISETP.GT.AND P0, PT, R3.reuse, RZ, PT ;  /* 0x000000ff0300720c */ /* 0x040fe20003f04270 */
[----:B------:R-:W-:Y:S01]  /*11200*/  BSSY B0, `(.L_x_5167) ;  /* 0x000000c000007945 */ /* 0x000fe20003800000 */
[----:B------:R-:W-:-:S11]  /*11210*/  VIADD R5, R3, 0xffffffff ;  /* 0xffffffff03057836 */ /* 0x000fd60000000000 */
[----:B------:R-:W-:Y:S05]  /*11220*/  @P0 BRA `(.L_x_5168) ;  /* 0x0000000000180947 */ /* 0x000fea0003800000 */
[----:B------:R-:W-:Y:S01]  /*11230*/  ISETP.NE.AND P0, PT, R155, 0x1, PT ;  /* 0x000000019b00780c */ /* 0x000fe20003f05270 */
[----:B------:R-:W-:-:S12]  /*11240*/  IMAD.MOV R3, RZ, RZ, -R3 ;  /* 0x000000ffff037224 */ /* 0x000fd800078e0a03 */
[----:B------:R-:W-:-:S05]  /*11250*/  @P0 IMAD.HI.U32 R172, R3, R172, RZ ;  /* 0x000000ac03ac0227 */ /* 0x000fca00078e00ff */
[----:B------:R-:W-:-:S04]  /*11260*/  @P0 SHF.R.U32.HI R3, RZ, R173, R172 ;  /* 0x000000adff030219 */ /* 0x000fc800000116ac */
[----:B------:R-:W-:Y:S01]  /*11270*/  LOP3.LUT R5, RZ, R3, RZ, 0x33, !PT ;  /* 0x00000003ff057212 */ /* 0x000fe200078e33ff */
[----:B------:R-:W-:Y:S06]  /*11280*/  BRA `(.L_x_5169) ;  /* 0x00000000000c7947 */ /* 0x000fec0003800000 */
.L_x_5168:
[----:B------:R-:W-:-:S13]  /*11290*/  ISETP.NE.AND P0, PT, R155, 0x1, PT ;  /* 0x000000019b00780c */ /* 0x000fda0003f05270 */
[----:B------:R-:W-:-:S05]  /*112a0*/  @P0 IMAD.HI.U32 R172, R5, R172, RZ ;  /* 0x000000ac05ac0227 */ /* 0x000fca00078e00ff */
[----:B------:R-:W-:-:S07]  /*112b0*/  @P0 SHF.R.U32.HI R5, RZ, R173, R172 ;  /* 0x000000adff050219 */ /* 0x000fce00000116ac */
.L_x_5169:
[----:B------:R-:W-:Y:S05]  /*112c0*/  BSYNC B0 ;  /* 0x0000000000007941 */ /* 0x000fea0003800000 */
.L_x_5167:
[----:B------:R-:W-:-:S05]  /*112d0*/  IMAD R5, R5, R155, R155 ;  /* 0x0000009b05057224 */ /* 0x000fca00078e029b */
[----:B------:R-:W-:-:S07]  /*112e0*/  VIMNMX R154, R154, R5, PT ;  /* 0x000000059a9a7248 */ /* 0x000fce0003fe0100 */
.L_x_5166:
[----:B------:R-:W-:Y:S01]  /*112f0*/  SHF.R.S32.HI R3, RZ, 0x1f, R154 ;  /* 0x0000001fff037819 */ /* 0x000fe2000001149a */
[----:B------:R-:W-:Y:S03]  /*11300*/  BSSY B1, `(.L_x_5170) ;  /* 0x000000f000017945 */ /* 0x000fe60003800000 */
[----:B------:R-:W-:-:S04]  /*11310*/  LEA.HI R3, R3, R154, RZ, 0x6 ;  /* 0x0000009a03037211 */ /* 0x000fc800078f30ff */
[----:B------:R-:W-:-:S04]  /*11320*/  SHF.R.S32.HI R3, RZ, 0x6, R3 ;  /* 0x00000006ff037819 */ /* 0x000fc80000011403 */
[----:B------:R-:W-:-:S04]  /*11330*/  VIMNMX R3, R22, R3, !PT ;  /* 0x0000000316037248 */ /* 0x000fc80007fe0100 */
[----:B------:R-:W-:-:S13]  /*11340*/  ISETP.GE.AND P0, PT, R0, R3, PT ;  /* 0x000000030000720c */ /* 0x000fda0003f06270 */
[----:B------:R-:W-:Y:S05]  /*11350*/  @!P0 BRA `(.L_x_5171) ;  /* 0x0000000000248947 */ /* 0x000fea0003800000 */
[----:B------:R-:W-:Y:S01]  /*11360*/  BSSY B0, `(.L_x_5172) ;  /* 0x0000006000007945 */ /* 0x000fe20003800000 */
.L_x_5173:
[----:B------:R-:W-:-:S07]  /*11370*/  MOV R6, 0x11390 ;  /* 0x0001139000067802 */ /* 0x000fce0000000f00 */
[----:B------:R-:W-:Y:S05]  /*11380*/  CALL.REL.NOINC `($_ZN7cutlass13device_kernelIN5flash11enable_sm90INS1_16FlashAttnFwdSm90INS1_25CollectiveMainloopFwdSm90ILi2EN4cute5tupleIJNS5_1CILi1EEES8_S8_EEENS6_IJNS7_ILi64EEESA_SA_EEELi512ENS_6half_tEfNS_4arch4Sm90ELb0ELb1ELb0ELb0ELb1ELb0ELb1ELb0ELb0ELb1ELb1ELb0EEENS1_21CollectiveEpilogueFwdINS6_IJSA_NS7_ILi512EEESA_EEES9_SC_SE_Li256ELb0ELb1ELb1ELb0EEENS1_19SingleTileSchedulerILb0ELb1ELb1ELi64EEEEEEEEEvNT_6ParamsE$_ZZN5flash25CollectiveMainloopFwdSm90ILi2EN4cute5tupleIJNS1_1CILi1EEES4_S4_EEENS2_IJNS3_ILi64EEES6_S6_EEELi512EN7cutlass6half_tEfNS8_4arch4Sm90ELb0ELb1ELb0ELb0ELb1ELb0ELb1ELb0ELb0ELb1ELb1ELb0EE3mmaINS_16FlashAttnFwdSm90ISC_NS_21CollectiveEpilogueFwdINS2_IJS6_NS3_ILi512EEES6_EEES5_S9_SB_Li256ELb0ELb1ELb1ELb0EEENS_19SingleTileSchedulerILb0ELb1ELb1ELi64EEEE13SharedStorageENS1_6TensorINS1_11ArrayEngineIfLm128EEENS1_6LayoutINS2_IJNS2_IJNS3_ILi2EEESR_NS3_ILi32EEEEEES4_S4_EEENS2_IJNS2_IJS4_SR_NS3_ILi4EEEEEENS3_ILi0EEESX_EEEEEEENS_7SoftmaxILi2ELi0EEEEEbRKNSC_6ParamsENS8_13PipelineAsyncILi2EEES17_RNS8_13PipelineStateILj2EEERT0_RT1_iRiRKNS_16SeqlenInfoQKNewKILb0ELb0EEENS2_IJiiiiEEERT_ENKUliT_T0_T1_E_clIZSD_ISM_S10_S12_EbS15_S17_S17_S1A_S1C_S1E_iS1F_S1J_S1K_S1M_EUlRS1N_iE1_NS3_ILb0EEENS3_ILb1EEEEEDaiS1N_S1O_S1P_) ;  /* 0x000001a400347944 */ /* 0x000fea0003c00000 */
[C---:B------:R-:W-:Y:S01]  /*11390*/  ISETP.GT.AND P0, PT, R0.reuse, R3, PT ;  /* 0x000000030000720c */ /* 0x040fe20003f04270 */
[----:B------:R-:W-:-:S12]  /*113a0*/  VIADD R0, R0, 0xffffffff ;  /* 0xffffffff00007836 */ /* 0x000fd80000000000 */
[----:B------:R-:W-:Y:S05]  /*113b0*/  @P0 BRA `(.L_x_5173) ;  /* 0xfffffffc00ec0947 */ /* 0x000fea000383ffff */
[----:B------:R-:W-:Y:S05]  /*113c0*/  BSYNC B0 ;  /* 0x0000000000007941 */ /* 0x000fea0003800000 */
.L_x_5172:
[----:B------:R-:W2:Y:S02]  /*113d0*/  LDL R4, [R1+0x50] ;  /* 0x0000500001047983 */ /* 0x000ea40000100800 */
[----:B--2---:R-:W-:-:S07]  /*113e0*/  IMAD.SHL.U32 R4, R4, 0x40, RZ ;  /* 0x0000004004047824 */ /* 0x004fce00078e00ff */
.L_x_5171:
[----:B------:R-:W-:Y:S05]  /*113f0*/  BSYNC B1 ;  /* 0x0000000000017941 */ /* 0x000fea0003800000 */
.L_x_5170:
[----:B------:R-:W-:Y:S01]  /*11400*/  UISETP.NE.AND UP1, UPT, UR41, URZ, UPT ;  /* 0x0000003f2900728c */ /* 0x000fe2000bf25270 */
[----:B------:R-:W-:Y:S01]  /*11410*/  VIADD R4, R4, 0x3f ;  /* 0x0000003f04047836 */ /* 0x000fe20000000000 */
[----:B------:R-:W-:-:S04]  /*11420*/  UISETP.NE.AND UP0, UPT, UR60, URZ, UPT ;  /* 0x0000003f3c00728c */ /* 0x000fc8000bf05270 */
[----:B------:R-:W-:Y:S02]  /*11430*/  PLOP3.LUT P0, PT, PT, PT, UP1, 0x80, 0x0 ;  /* 0x000000000000781c */ /* 0x000fe40003f0f018 */
[----:B------:R-:W-:-:S03]  /*11440*/  PLOP3.LUT P1, PT, PT, PT, UP1, 0x80, 0x0 ;  /* 0x000000000000781c */ /* 0x000fc60003f2f018 */
[----:B------:R-:W-:-:S08]  /*11450*/  @UP1 ULDC UR4, c[0x0][0x44c] ;  /* 0x0001130000041ab9 */ /* 0x000fd00000000800 */
[----:B------:R-:W-:Y:S01]  /*11460*/  @P0 IMAD.HI.U32 R2, R4, UR4, RZ ;  /* 0x0000000404020c27 */ /* 0x000fe2000f8e00ff */
[----:B------:R-:W-:Y:S01]  /*11470*/  PLOP3.LUT P0, PT, PT, PT, UP0, 0x40, 0x0 ;  /* 0x000000000000781c */ /* 0x000fe20003f0e808 */
[----:B------:R-:W-:-:S03]  /*11480*/  @UP1 ULDC UR4, c[0x0][0x450] ;  /* 0x0001140000041ab9 */ /* 0x000fc60000000800 */
[----:B------:R-:W-:Y:S01]  /*11490*/  @P1 SHF.R.U32.HI R4, RZ, UR4, R2 ;  /* 0x00000004ff041c19 */ /* 0x000fe20008011602 */
[----:B------:R-:W-:-:S04]  /*114a0*/  ULDC UR4, c[0x0][0xad4] ;  /* 0x0002b50000047ab9 */ /* 0x000fc80000000800 */
[----:B------:R-:W-:-:S04]  /*114b0*/  VIADD R4, R4, UR40 ;  /* 0x0000002804047c36 */ /* 0x000fc80008000000 */
[----:B------:R-:W-:Y:S01]  /*114c0*/  VIADD R2, R4, -UR4 ;  /* 0x8000000404027c36 */ /* 0x000fe20008000000 */
[----:B------:R-:W-:Y:S06]  /*114d0*/  @P0 BRA `(.L_x_5174) ;  /* 0x0000000000540947 */ /* 0x000fec0003800000 */
[----:B------:R-:W-:Y:S01]  /*114e0*/  ISETP.GT.AND P0, PT, R4, -0x1, PT ;  /* 0xffffffff0400780c */ /* 0x000fe20003f04270 */
[----:B------:R-:W-:-:S12]  /*114f0*/  BSSY B0, `(.L_x_5175) ;  /* 0x0000011000007945 */ /* 0x000fd80003800000 */
        /* <DEDUP_REMOVED lines=10> */
.L_x_5176:
[----:B------:R-:W-:Y:S02]  /*115a0*/  ULDC UR4, c[0x0][0xadc] ;  /* 0x0002b70000047ab9 */ /* 0x000fe40000000800 */
[----:B------:R-:W-:-:S05]  /*115b0*/  IMAD.U32 R5, RZ, RZ, UR4 ;  /* 0x00000004ff057e24 */ /* 0x000fca000f8e00ff */
[----:B------:R-:W-:-:S13]  /*115c0*/  ISETP.NE.AND P0, PT, R5, 0x1, PT ;  /* 0x000000010500780c */ /* 0x000fda0003f05270 */
[----:B------:R-:W0:Y:S02]  /*115d0*/  @P0 LDC.64 R6, c[0x0][0xae0] ;  /* 0x0002b800ff060b82 */ /* 0x000e240000000a00 */
[----:B0-----:R-:W-:-:S05]  /*115e0*/  @P0 IMAD.HI.U32 R6, R4, R6, RZ ;  /* 0x0000000604060227 */ /* 0x001fca00078e00ff */
[----:B------:R-:W-:-:S07]  /*115f0*/  @P0 SHF.R.U32.HI R4, RZ, R7, R6 ;  /* 0x00000007ff040219 */ /* 0x000fce0000011606 */
.L_x_5177:
[----:B------:R-:W-:Y:S05]  /*11600*/  BSYNC B0 ;  /* 0x0000000000007941 */ /* 0x000fea0003800000 */
.L_x_5175:
[----:B------:R-:W-:-:S05]  /*11610*/  IMAD R3, R4, R5, RZ ;  /* 0x0000000504037224 */ /* 0x000fca00078e02ff */
[----:B------:R-:W-:-:S07]  /*11620*/  VIMNMX R2, R2, R3, !PT ;  /* 0x0000000302027248 */ /* 0x000fce0007fe0100 */
.L_x_5174:
[----:B------:R-:W-:-:S05]  /*11630*/  VIADD R2, R2, 0x3f ;  /* 0x0000003f02027836 */ /* 0x000fca0000000000 */
[----:B------:R-:W-:-:S04]  /*11640*/  SHF.R.S32.HI R3, RZ, 0x1f, R2 ;  /* 0x0000001fff037819 */ /* 0x000fc80000011402 */
[----:B------:R-:W-:-:S04]  /*11650*/  LEA.HI R3, R3, R2, RZ, 0x6 ;  /* 0x0000000203037211 */ /* 0x000fc800078f30ff */
[----:B------:R-:W-:-:S04]  /*11660*/  SHF.R.S32.HI R3, RZ, 0x6, R3 ;  /* 0x00000006ff037819 */ /* 0x000fc80000011403 */
[----:B------:R-:W-:-:S04]  /*11670*/  VIMNMX R21, R22, R3, !PT ;  /* 0x0000000316157248 */ /* 0x000fc80007fe0100 */
[----:B------:R-:W-:-:S13]  /*11680*/  ISETP.GE.AND P0, PT, R0, R21, PT ;  /* 0x000000150000720c */ /* 0x000fda0003f06270 */
[----:B------:R-:W-:Y:S05]  /*11690*/  @!P0 BRA `(.L_x_5178) ;  /* 0x0000006c00508947 */ /* 0x000fea0003800000 */
.L_x_5201:
[----:B------:R-:W2:Y:S04]  /*116a0*/  LDL R20, [R1+0x1c0] ;  /* 0x0001c00001147983 */ /* 0x000ea80000100800 */
[----:B0-----:R-:W3:Y:S04]  /*116b0*/  LDL R2, [R1+0x1c8] ;  /* 0x0001c80001027983 */ /* 0x001ee80000100800 */
[----:B------:R-:W4:Y:S01]  /*116c0*/  LDL R3, [R1] ;  /* 0x0000000001037983 */ /* 0x000f220000100800 */
[----:B--2---:R-:W-:-:S05]  /*116d0*/  VIADD R4, R20, 0x1 ;  /* 0x0000000114047836 */ /* 0x004fca0000000000 */
[----:B------:R-:W-:-:S13]  /*116e0*/  ISETP.NE.AND P0, PT, R4, 0x2, PT ;  /* 0x000000020400780c */ /* 0x000fda0003f05270 */
[----:B------:R0:W5:Y:S04]  /*116f0*/  @P0 LDL R6, [R1+0x1c4] ;  /* 0x0001c40001060983 */ /* 0x0001680000100800 */
[----:B------:R-:W2:Y:S01]  /*11700*/  @!P0 LDL R5, [R1+0x1c4] ;  /* 0x0001c40001058983 */ /* 0x000ea20000100800 */
[----:B---3--:R-:W-:Y:S01]  /*11710*/  VIADD R2, R2, 0x1 ;  /* 0x0000000102027836 */ /* 0x008fe20000000000 */
[----:B----4-:R-:W-:Y:S02]  /*11720*/  LOP3.LUT R3, R3, 0x1, RZ, 0xfc, !PT ;  /* 0x0000000103037812 */ /* 0x010fe400078efcff */
[----:B------:R1:W-:Y:S04]  /*11730*/  STL [R1+0x1c0], R4 ;  /* 0x0001c00401007387 */ /* 0x0003e80000100800 */
[----:B------:R0:W-:Y:S04]  /*11740*/  STL [R1+0x1c8], R2 ;  /* 0x0001c80201007387 */ /* 0x0001e80000100800 */
[----:B------:R0:W-:Y:S01]  /*11750*/  @!P0 STL [R1+0x1c0], RZ ;  /* 0x0001c0ff01008387 */ /* 0x0001e20000100800 */
[----:B------:R-:W-:Y:S01]  /*11760*/  ISETP.NE.AND P1, PT, R3, 0x3, PT ;  /* 0x000000030300780c */ /* 0x000fe20003f25270 */
[----:B------:R-:W-:Y:S05]  /*11770*/  YIELD ;  /* 0x0000000000007946 */ /* 0x000fea0003800000 */
[----:B------:R-:W-:Y:S01]  /*11780*/  BSSY B0, `(.L_x_5179) ;  /* 0x0000006000007945 */ /* 0x000fe20003800000 */
[----:B-1----:R-:W-:Y:S01]  /*11790*/  @!P0 IMAD.MOV.U32 R4, RZ, RZ, RZ ;  /* 0x000000ffff048224 */ /* 0x002fe200078e00ff */
[----:B--2---:R-:W-:-:S05]  /*117a0*/  @!P0 LOP3.LUT R6, R5, 0x1, RZ, 0x3c, !PT ;  /* 0x0000000105068812 */ /* 0x004fca00078e3cff */
[----:B------:R0:W-:Y:S01]  /*117b0*/  @!P0 STL [R1+0x1c4], R6 ;  /* 0x0001c40601008387 */ /* 0x0001e20000100800 */
[----:B------:R-:W-:Y:S05]  /*117c0*/  @!P1 BRA `(.L_x_5180) ;  /* 0x0000000000049947 */ /* 0x000fea0003800000 */
[----:B------:R-:W-:Y:S01]  /*117d0*/  BPT.TRAP 0x1 ;  /* 0x000000040000795c */ /* 0x000fe20000300000 */
.L_x_5180:
[----:B------:R-:W-:Y:S05]  /*117e0*/  BSYNC B0 ;  /* 0x0000000000007941 */ /* 0x000fea0003800000 */
.L_x_5179:
[----:B0-----:R-:W2:Y:S01]  /*117f0*/  LDL.64 R2, [R1+0x18] ;  /* 0x0000180001027983 */ /* 0x001ea20000100a00 */
[----:B-----5:R-:W-:Y:S02]  /*11800*/  SHF.L.U32 R5, R6, 0x1f, RZ ;  /* 0x0000001f06057819 */ /* 0x020fe400000006ff */
[----:B--2---:R-:W-:-:S05]  /*11810*/  MOV R3, R2 ;  /* 0x0000000200037202 */ /* 0x004fca0000000f00 */
[----:B------:R-:W-:-:S04]  /*11820*/  IMAD R4, R4, 0x8, R3 ;  /* 0x0000000804047824 */ /* 0x000fc800078e0203 */
[----:B------:R0:W1:Y:S01]  /*11830*/  SYNCS.PHASECHK.TRANS64.TRYWAIT P0, [R4+URZ], R5 ;  /* 0x00000005040075a7 */ /* 0x000062000800017f */
[----:B------:R0:W5:Y:S01]  /*11840*/  LDL.64 R6, [R1+0x1c0] ;  /* 0x0001c00001067983 */ /* 0x0001620000100a00 */
[----:B------:R-:W-:Y:S04]  /*11850*/  BSSY B0, `(.L_x_5181) ;  /* 0x0000003000007945 */ /* 0x000fe80003800000 */
[----:B------:R-:W-:Y:S05]  /*11860*/  @!P1 BRA `(.L_x_5182) ;  /* 0x0000000000049947 */ /* 0x000fea0003800000 */
[----:B------:R-:W-:Y:S01]  /*11870*/  BPT.TRAP 0x1 ;  /* 0x000000040000795c */ /* 0x000fe20000300000 */
.L_x_5182:
[----:B------:R-:W-:Y:S05]  /*11880*/  BSYNC B0 ;  /* 0x0000000000007941 */ /* 0x000fea0003800000 */
.L_x_5181:
[----:B------:R-:W-:Y:S04]  /*11890*/  BSSY B0, `(.L_x_5183) ;  /* 0x0000006000007945 */ /* 0x000fe80003800000 */
[----:B-1----:R-:W-:Y:S05]  /*118a0*/  @P0 BRA `(.L_x_5184) ;  /* 0x0000000000100947 */ /* 0x002fea0003800000 */
[----:B-----5:R-:W-:Y:S01]  /*118b0*/  IMAD R6, R6, 0x8, R3 ;  /* 0x0000000806067824 */ /* 0x020fe200078e0203 */
[----:B------:R-:W-:-:S04]  /*118c0*/  SHF.L.U32 R7, R7, 0x1f, RZ ;  /* 0x0000001f07077819 */ /* 0x000fc800000006ff */
[----:B------:R-:W1:Y:S02]  /*118d0*/  SYNCS.PHASECHK.TRANS64.TRYWAIT P0, [R6+URZ], R7 ;  /* 0x00000007060075a7 */ /* 0x000e64000800017f */
[----:B-1----:R-:W-:Y:S05]  /*118e0*/  @!P0 BRA `(.L_x_5185) ;  /* 0x0000017000b08947 */ /* 0x002fea0003800000 */
.L_x_5184:
[----:B------:R-:W-:Y:S05]  /*118f0*/  BSYNC B0 ;  /* 0x0000000000007941 */ /* 0x000fea0003800000 */
.L_x_5183:
[----:B-1---5:R-:W2:Y:S04]  /*11900*/  LDL R7, [R1+0x1c0] ;  /* 0x0001c00001077983 */ /* 0x022ea80000100800 */
[----:B------:R-:W2:Y:S01]  /*11910*/  LDL.64 R2, [R1+0x80] ;  /* 0x0000800001027983 */ /* 0x000ea20000100a00 */
[----:B------:R-:W-:Y:S05]  /*11920*/  WARPSYNC.ALL ;  /* 0x0000000000007948 */ /* 0x000fea0003800000 */
[----:B------:R-:W3:Y:S04]  /*11930*/  LDL.64 R12, [R1+0x78] ;  /* 0x00007800010c7983 */ /* 0x000ee80000100a00 */
[----:B0-----:R-:W4:Y:S04]  /*11940*/  LDL.64 R4, [R1+0x78] ;  /* 0x0000780001047983 */ /* 0x001f280000100a00 */
[----:B------:R-:W4:Y:S04]  /*11950*/  LDL.64 R8, [R1+0x78] ;  /* 0x0000780001087983 */ /* 0x000f280000100a00 */
[----:B------:R-:W4:Y:S01]  /*11960*/  LDL.64 R10, [R1+0x78] ;  /* 0x00007800010a7983 */ /* 0x000f220000100a00 */
[----:B--2---:R-:W-:Y:S01]  /*11970*/  IMAD R2, R7, 0x200, R2 ;  /* 0x0000020007027824 */ /* 0x004fe200078e0202 */
[----:B------:R-:W-:-:S02]  /*11980*/  R2UR UR7, R3 ;  /* 0x00000000030772ca */ /* 0x000fc400000e0000 */
[----:B------:R-:W2:Y:S02]  /*11990*/  LDL R14, [R1+0x28] ;  /* 0x00002800010e7983 */ /* 0x000ea40000100800 */
[C---:B------:R-:W-:Y:S01]  /*119a0*/  R2UR UR6, R2.reuse ;  /* 0x00000000020672ca */ /* 0x040fe200000e0000 */
[----:B------:R-:W-:Y:S01]  /*119b0*/  WARPGROUP.ARRIVE ;  /* 0x00000000000079c5 */ /* 0x000fe20000000000 */
[----:B------:R-:W-:Y:S02]  /*119c0*/  VIADD R6, R2, 0x2 ;  /* 0x0000000202067836 */ /* 0x000fe40000000000 */
[----:B------:R-:W-:Y:S01]  /*119d0*/  IMAD.MOV.U32 R7, RZ, RZ, R3 ;  /* 0x000000ffff077224 */ /* 0x000fe200078e0003 */
[----:B---3--:R-:W-:Y:S02]  /*119e0*/  R2UR UR4, R12 ;  /* 0x000000000c0472ca */ /* 0x008fe400000e0000 */
[----:B------:R-:W-:Y:S02]  /*119f0*/  R2UR UR5, R13 ;  /* 0x000000000d0572ca */ /* 0x000fe400000e0000 */
[----:B------:R0:W5:Y:S11]  /*11a00*/  LDL.64 R12, [R1+0x1c0] ;  /* 0x0001c000010c7983 */ /* 0x0001760000100a00 */
[----:B------:R-:W-:Y:S01]  /*11a10*/  HGMMA.64x64x16.F32 R24, gdesc[UR4], RZ, !UPT, gsb0 ;  /* 0x00e00000041879f0 */ /* 0x000fe2000c0008ff */
[----:B----4-:R-:W-:Y:S01]  /*11a20*/  VIADD R4, R4, 0x2 ;  /* 0x0000000204047836 */ /* 0x010fe20000000000 */
[----:B------:R-:W-:-:S02]  /*11a30*/  R2UR UR6, R6 ;  /* 0x00000000060672ca */ /* 0x000fc400000e0000 */
[----:B------:R-:W-:Y:S02]  /*11a40*/  R2UR UR7, R7 ;  /* 0x00000000070772ca */ /* 0x000fe400000e0000 */
[----:B------:R-:W-:Y:S02]  /*11a50*/  R2UR UR4, R4 ;  /* 0x00000000040472ca */ /* 0x000fe400000e0000 */
[----:B------:R-:W-:Y:S01]  /*11a60*/  R2UR UR5, R5 ;  /* 0x00000000050572ca */ /* 0x000fe200000e0000 */
[----:B------:R-:W-:Y:S02]  /*11a70*/  WARPGROUP.DEPBAR.LE gsb0, 0x0 ;  /* 0x00008000000079c5 */ /* 0x000fe40000010000 */
[----:B------:R-:W-:-:S10]  /*11a80*/  WARPGROUP.ARRIVE ;  /* 0x00000000000079c5 */ /* 0x000fd40000000000 */
[----:B------:R-:W-:Y:S01]  /*11a90*/  HGMMA.64x64x16.F32 R24, gdesc[UR4], R24, gsb0 ;  /* 0x00e00000041879f0 */ /* 0x000fe20008000818 */
        /* <DEDUP_REMOVED lines=8> */
[----:B------:R-:W-:-:S10]  /*11b20*/  WARPGROUP.ARRIVE ;  /* 0x00000000000079c5 */ /* 0x000fd40000000000 */
[----:B------:R-:W-:Y:S01]  /*11b30*/  HGMMA.64x64x16.F32 R24, gdesc[UR4], R24, gsb0 ;  /* 0x00e00000041879f0 */ /* 0x000fe20008000818 */
[----:B------:R-:W-:Y:S02]  /*11b40*/  VIADD R2, R2, 0x6 ;  /* 0x0000000602027836 */ /* 0x000fe40000000000 */
[----:B------:R-:W-:Y:S01]  /*11b50*/  VIADD R10, R10, 0x6 ;  /* 0x000000060a0a7836 */ /* 0x000fe20000000000 */
[----:B------:R-:W-:Y:S02]  /*11b60*/  R2UR UR7, R3 ;  /* 0x00000000030772ca */ /* 0x000fe400000e0000 */
[----:B------:R-:W-:Y:S02]  /*11b70*/  R2UR UR6, R2 ;  /* 0x00000000020672ca */ /* 0x000fe400000e0000 */
[----:B------:R-:W-:Y:S02]  /*11b80*/  R2UR UR4, R10 ;  /* 0x000000000a0472ca */ /* 0x000fe400000e0000 */
[----:B------:R-:W-:Y:S01]  /*11b90*/  R2UR UR5, R11 ;  /* 0x000000000b0572ca */ /* 0x000fe200000e0000 */
[----:B------:R-:W-:Y:S01]  /*11ba0*/  IMAD.MOV.U32 R4, RZ, RZ, 0x1 ;  /* 0x00000001ff047424 */ /* 0x000fe200078e00ff */
[----:B------:R0:W-:Y:S01]  /*11bb0*/  STL [R1+0x60], RZ ;  /* 0x000060ff01007387 */ /* 0x0001e20000100800 */
[----:B------:R-:W-:-:S02]  /*11bc0*/  WARPGROUP.DEPBAR.LE gsb0, 0x0 ;  /* 0x00008000000079c5 */ /* 0x000fc40000010000 */
[----:B------:R-:W-:-:S08]  /*11bd0*/  WARPGROUP.ARRIVE ;  /* 0x00000000000079c5 */ /* 0x000fd00000000000 */
[----:B------:R-:W-:Y:S01]  /*11be0*/  HGMMA.64x64x16.F32 R24, gdesc[UR4], R24, gsb0 ;  /* 0x00e00000041879f0 */ /* 0x000fe20008000818 */
[----:B------:R0:W-:Y:S01]  /*11bf0*/  STL [R1+0x60], R4 ;  /* 0x0000600401007387 */ /* 0x0001e20000100800 */
[----:B--2---:R-:W-:-:S03]  /*11c00*/  LOP3.LUT R14, R14, 0x1, RZ, 0xfc, !PT ;  /* 0x000000010e0e7812 */ /* 0x004fc600078efcff */
[----:B------:R0:W-:Y:S04]  /*11c10*/  STL [R1+0x60], R4 ;  /* 0x0000600401007387 */ /* 0x0001e80000100800 */
[----:B------:R0:W-:Y:S04]  /*11c20*/  STL [R1+0x60], R4 ;  /* 0x0000600401007387 */ /* 0x0001e80000100800 */
[----:B------:R0:W-:Y:S01]  /*11c30*/  STL [R1+0x60], R4 ;  /* 0x0000600401007387 */ /* 0x0001e20000100800 */
[----:B------:R-:W-:Y:S01]  /*11c40*/  ISETP.NE.AND P1, PT, R14, 0x3, PT ;  /* 0x000000030e00780c */ /* 0x000fe20003f25270 */
[----:B------:R-:W-:Y:S01]  /*11c50*/  BSSY B0, `(.L_x_5186) ;  /* 0x0000004000007945 */ /* 0x000fe20003800000 */
[----:B------:R-:W-:-:S11]  /*11c60*/  WARPGROUP.DEPBAR.LE gsb0, 0x0 ;  /* 0x00008000000079c5 */ /* 0x000fd60000010000 */
[----:B0-----:R-:W-:Y:S05]  /*11c70*/  @!P1 BRA `(.L_x_5187) ;  /* 0x0000000000049947 */ /* 0x001fea0003800000 */
[----:B------:R-:W-:Y:S01]  /*11c80*/  BPT.TRAP 0x1 ;  /* 0x000000040000795c */ /* 0x000fe20000300000 */
.L_x_5187:
[----:B------:R-:W-:Y:S05]  /*11c90*/  BSYNC B0 ;  /* 0x0000000000007941 */ /* 0x000fea0003800000 */
.L_x_5186:
        /* <DEDUP_REMOVED lines=8> */
.L_x_5189:
[----:B------:R-:W-:Y:S05]  /*11d20*/  BSYNC B0 ;  /* 0x0000000000007941 */ /* 0x000fea0003800000 */
.L_x_5188:
[----:B------:R-:W-:Y:S04]  /*11d30*/  BSSY B0, `(.L_x_5190) ;  /* 0x0000004000007945 */ /* 0x000fe80003800000 */
[----:B-1----:R-:W-:Y:S05]  /*11d40*/  @P0 BRA `(.L_x_5191) ;  /* 0x0000000000080947 */ /* 0x002fea0003800000 */
[----:B------:R-:W1:Y:S02]  /*11d50*/  SYNCS.PHASECHK.TRANS64.TRYWAIT P0, [R12+URZ], R13 ;  /* 0x0000000d0c0075a7 */ /* 0x000e64000800017f */
[----:B-1----:R-:W-:Y:S05]  /*11d60*/  @!P0 BRA `(.L_x_5192) ;  /* 0x0000016c00a48947 */ /* 0x002fea0003800000 */
.L_x_5191:
[----:B------:R-:W-:Y:S05]  /*11d70*/  BSYNC B0 ;  /* 0x0000000000007941 */ /* 0x000fea0003800000 */
.L_x_5190:
[----:B------:R-:W2:Y:S04]  /*11d80*/  LDL R14, [R1+0x68] ;  /* 0x00006800010e7983 */ /* 0x000ea80000100800 */
[----:B------:R-:W3:Y:S04]  /*11d90*/  LDL R5, [R1+0x1c0] ;  /* 0x0001c00001057983 */ /* 0x000ee80000100800 */
[----:B------:R-:W3:Y:S04]  /*11da0*/  LDL.64 R2, [R1+0x98] ;  /* 0x0000980001027983 */ /* 0x000ee80000100a00 */
[----:B------:R-:W4:Y:S04]  /*11db0*/  LDL.64 R6, [R1+0x90] ;  /* 0x0000900001067983 */ /* 0x000f280000100a00 */
[----:B------:R-:W4:Y:S04]  /*11dc0*/  LDL.64 R8, [R1+0x90] ;  /* 0x0000900001087983 */ /* 0x000f280000100a00 */
[----:B------:R-:W4:Y:S04]  /*11dd0*/  LDL.64 R10, [R1+0x90] ;  /* 0x00009000010a7983 */ /* 0x000f280000100a00 */
[----:B01----:R-:W4:Y:S01]  /*11de0*/  LDL.64 R12, [R1+0x90] ;  /* 0x00009000010c7983 */ /* 0x003f220000100a00 */
[----:B------:R-:W-:Y:S05]  /*11df0*/  WARPSYNC.ALL ;  /* 0x0000000000007948 */ /* 0x000fea0003800000 */
[----:B------:R-:W-:Y:S01]  /*11e00*/  WARPGROUP.ARRIVE ;  /* 0x00000000000079c5 */ /* 0x000fe20000000000 */
[----:B------:R-:W4:Y:S05]  /*11e10*/  LDL.64 R16, [R1+0x90] ;  /* 0x0000900001107983 */ /* 0x000f2a0000100a00 */
[----:B------:R-:W0:Y:S01]  /*11e20*/  S2R R18, SR_TID.X ;  /* 0x0000000000127919 */ /* 0x000e220000002100 */
[----:B------:R-:W4:Y:S04]  /*11e30*/  LDL.64 R56, [R1+0x90] ;  /* 0x0000900001387983 */ /* 0x000f280000100a00 */
[----:B------:R-:W4:Y:S01]  /*11e40*/  LDL.64 R58, [R1+0x90] ;  /* 0x00009000013a7983 */ /* 0x000f220000100a00 */
[----:B--2---:R-:W-:-:S03]  /*11e50*/  ISETP.NE.U32.AND P0, PT, R14, RZ, PT ;  /* 0x000000ff0e00720c */ /* 0x004fc60003f05070 */
[----:B------:R-:W2:Y:S01]  /*11e60*/  LDL.64 R14, [R1+0x90] ;  /* 0x00009000010e7983 */ /* 0x000ea20000100a00 */
[----:B---3--:R-:W-:Y:S01]  /*11e70*/  IMAD R2, R5, 0x1000, R2 ;  /* 0x0000100005027824 */ /* 0x008fe200078e0202 */
[----:B------:R-:W-:Y:S02]  /*11e80*/  R2UR UR7, R3 ;  /* 0x00000000030772ca */ /* 0x000fe400000e0000 */
[----:B----4-:R-:W-:Y:S02]  /*11e90*/  R2UR UR4, R6 ;  /* 0x00000000060472ca */ /* 0x010fe400000e0000 */
[----:B------:R-:W-:Y:S02]  /*11ea0*/  R2UR UR6, R2 ;  /* 0x00000000020672ca */ /* 0x000fe400000e0000 */
[----:B------:R-:W-:Y:S02]  /*11eb0*/  R2UR UR5, R7 ;  /* 0x00000000070572ca */ /* 0x000fe400000e0000 */
[----:B------:R-:W-:-:S11]  /*11ec0*/  VOTEU.ANY UP0, P0 ;  /* 0x00000000003f7886 */ /* 0x000fd60000000100 */
        /* <DEDUP_REMOVED lines=25> */
[--C-:B------:R-:W-:Y:S01]  /*12060*/  IMAD.MOV.U32 R7, RZ, RZ, R3.reuse ;  /* 0x000000ffff077224 */ /* 0x100fe200078e0003 */
        /* <DEDUP_REMOVED lines=9> */
[----:B------:R-:W-:Y:S01]  /*12100*/  IMAD.MOV.U32 R7, RZ, RZ, R3 ;  /* 0x000000ffff077224 */ /* 0x000fe200078e0003 */
[----:B------:R-:W-:-:S04]  /*12110*/  R2UR UR6, R6 ;  /* 0x00000000060672ca */ /* 0x000fc800000e0000 */
[----:B------:R-:W-:Y:S01]  /*12120*/  R2UR UR7, R7 ;  /* 0x00000000070772ca */ /* 0x000fe200000e0000 */
[----:B--2---:R-:W-:Y:S01]  /*12130*/  VIADD R14, R14, 0x200 ;  /* 0x000002000e0e7836 */ /* 0x004fe20000000000 */
[----:B------:R-:W-:-:S04]  /*12140*/  R2UR UR5, R15 ;  /* 0x000000000f0572ca */ /* 0x000fc800000e0000 */
        /* <DEDUP_REMOVED lines=121> */
[----:B------:R-:W-:Y:S02]  /*128e0*/  R2UR UR5, R17 ;  /* 0x00000000110572ca */ /* 0x000fe400000e0000 */
[----:B0-----:R-:W-:-:S05]  /*128f0*/  SHF.R.U32.HI R18, RZ, 0x7, R18 ;  /* 0x00000007ff127819 */ /* 0x001fca0000011612 */
[----:B------:R0:W1:Y:S01]  /*12900*/  SHFL.IDX PT, R5, R18, RZ, 0x1f ;  /* 0x00001fff12057589 */ /* 0x00006200000e0000 */
[----:B------:R-:W-:Y:S02]  /*12910*/  WARPGROUP.DEPBAR.LE gsb0, 0x0 ;  /* 0x00008000000079c5 */ /* 0x000fe40000010000 */
[----:B------:R-:W-:Y:S01]  /*12920*/  WARPGROUP.ARRIVE ;  /* 0x00000000000079c5 */ /* 0x000fe20000000000 */
[----:B------:R-:W-:Y:S01]  /*12930*/  VIADD R6, R2, 0x800 ;  /* 0x0000080002067836 */ /* 0x000fe20000000000 */
[----:B------:R-:W-:Y:S01]  /*12940*/  R2UR UR9, R9 ;  /* 0x00000000090972ca */ /* 0x000fe200000e0000 */
[----:B------:R-:W-:Y:S01]  /*12950*/  IMAD.MOV.U32 R17, RZ, RZ, R3 ;  /* 0x000000ffff117224 */ /* 0x000fe200078e0003 */
[----:B0-----:R-:W4:Y:S02]  /*12960*/  LDL.64 R18, [R1+0x90] ;  /* 0x0000900001127983 */ /* 0x001f240000100a00 */
[----:B------:R-:W-:Y:S01]  /*12970*/  HGMMA.64x64x16.F32 R24, gdesc[UR4], R24, gsb0 ;  /* 0x00e00000041879f0 */ /* 0x000fe20008000818 */
[----:B-1----:R-:W-:-:S04]  /*12980*/  ISETP.GT.AND P0, PT, R5, 0x7f, PT ;  /* 0x0000007f0500780c */ /* 0x002fc80003f04270 */
[----:B------:R-:W-:-:S04]  /*12990*/  SEL R5, RZ, 0x2, !P0 ;  /* 0x00000002ff057807 */ /* 0x000fc80004000000 */
[----:B------:R-:W-:Y:S01]  /*129a0*/  IADD3 R8, R8, 0x800, R5 ;  /* 0x0000080008087810 */ /* 0x000fe20007ffe005 */
[----:B------:R-:W-:Y:S01]  /*129b0*/  IMAD.IADD R16, R5, 0x1, R6 ;  /* 0x0000000105107824 */ /* 0x000fe200078e0206 */
[----:B------:R-:W-:Y:S01]  /*129c0*/  R2UR UR11, R17 ;  /* 0x00000000110b72ca */ /* 0x000fe200000e0000 */
[----:B------:R-:W-:Y:S01]  /*129d0*/  UMOV UR4, 0x1 ;  /* 0x0000000100047882 */ /* 0x000fe20000000000 */
[----:B------:R-:W-:Y:S02]  /*129e0*/  R2UR UR8, R8 ;  /* 0x00000000080872ca */ /* 0x000fe400000e0000 */
[----:B------:R-:W-:Y:S01]  /*129f0*/  R2UR UR10, R16 ;  /* 0x00000000100a72ca */ /* 0x000fe200000e0000 */
[----:B------:R-:W-:Y:S01]  /*12a00*/  UISETP.NE.U32.AND UP0, UPT, UR4, URZ, UPT ;  /* 0x0000003f0400728c */ /* 0x000fe2000bf05070 */
[----:B------:R-:W-:Y:S02]  /*12a10*/  WARPGROUP.DEPBAR.LE gsb0, 0x0 ;  /* 0x00008000000079c5 */ /* 0x000fe40000010000 */
[----:B------:R-:W-:-:S09]  /*12a20*/  WARPGROUP.ARRIVE ;  /* 0x00000000000079c5 */ /* 0x000fd20000000000 */
[----:B------:R-:W-:Y:S01]  /*12a30*/  HGMMA.64x64x16.F32 R24, gdesc[UR8], R24, UP0, gsb0 ;  /* 0x00e00000081879f0 */ /* 0x000fe2000b800818 */
[----:B------:R-:W-:-:S05]  /*12a40*/  IMAD.MOV.U32 R16, RZ, RZ, 0x4 ;  /* 0x00000004ff107424 */ /* 0x000fca00078e00ff */
[----:B------:R-:W-:Y:S01]  /*12a50*/  SEL R7, R16, 0x2, P0 ;  /* 0x0000000210077807 */ /* 0x000fe20000000000 */
[----:B------:R-:W-:-:S03]  /*12a60*/  IMAD.MOV.U32 R9, RZ, RZ, R3 ;  /* 0x000000ffff097224 */ /* 0x000fc600078e0003 */
[----:B--2---:R-:W-:Y:S01]  /*12a70*/  IADD3 R10, R7, 0x800, R10 ;  /* 0x00000800070a7810 */ /* 0x004fe20007ffe00a */
        /* <DEDUP_REMOVED lines=8> */
[----:B------:R-:W-:Y:S01]  /*12b00*/  IMAD.MOV.U32 R11, RZ, RZ, R3 ;  /* 0x000000ffff0b7224 */ /* 0x000fe200078e0003 */
[----:B------:R-:W2:Y:S07]  /*12b10*/  LDL.64 R16, [R1+0x90] ;  /* 0x0000900001107983 */ /* 0x000eae0000100a00 */
[----:B------:R-:W-:Y:S01]  /*12b20*/  HGMMA.64x64x16.F32 R24, gdesc[UR4], R24, gsb0 ;  /* 0x00e00000041879f0 */ /* 0x000fe20008000818 */
[----:B------:R-:W-:Y:S01]  /*12b30*/  IMAD.IADD R10, R6, 0x1, R9 ;  /* 0x00000001060a7824 */ /* 0x000fe200078e0209 */
[----:B---3--:R-:W-:Y:S01]  /*12b40*/  IADD3 R12, R9, 0x800, R12 ;  /* 0x00000800090c7810 */ /* 0x008fe20007ffe00c */
[----:B------:R0:W5:Y:S01]  /*12b50*/  LDL R8, [R1+0xc] ;  /* 0x00000c0001087983 */ /* 0x0001620000100800 */
        /* <DEDUP_REMOVED lines=13> */
[----:B----4-:R-:W-:Y:S02]  /*12c30*/  IMAD.IADD R14, R11, 0x1, R14 ;  /* 0x000000010b0e7824 */ /* 0x010fe400078e020e */
        /* <DEDUP_REMOVED lines=9> */
[C---:B------:R-:W-:Y:S01]  /*12cd0*/  IADD3 R10, R5.reuse, 0xa00, R18 ;  /* 0x00000a00050a7810 */ /* 0x040fe20007ffe012 */
[----:B------:R-:W-:Y:S01]  /*12ce0*/  IMAD.MOV.U32 R11, RZ, RZ, R19 ;  /* 0x000000ffff0b7224 */ /* 0x000fe200078e0013 */
[----:B------:R-:W3:Y:S06]  /*12cf0*/  LDL.64 R14, [R1+0x90] ;  /* 0x00009000010e7983 */ /* 0x000eec0000100a00 */
[----:B------:R-:W-:Y:S01]  /*12d00*/  HGMMA.64x64x16.F32 R24, gdesc[UR4], R24, gsb0 ;  /* 0x00e00000041879f0 */ /* 0x000fe20008000818 */
[----:B------:R-:W-:-:S02]  /*12d10*/  IMAD.IADD R12, R5, 0x1, R6 ;  /* 0x00000001050c7824 */ /* 0x000fc400078e0206 */
[----:B------:R-:W-:Y:S01]  /*12d20*/  IMAD.MOV.U32 R13, RZ, RZ, R3 ;  /* 0x000000ffff0d7224 */ /* 0x000fe200078e0003 */
[----:B------:R-:W-:Y:S01]  /*12d30*/  R2UR UR4, R10 ;  /* 0x000000000a0472ca */ /* 0x000fe200000e0000 */
[----:B------:R-:W4:Y:S01]  /*12d40*/  LDL.64 R18, [R1+0x90] ;  /* 0x0000900001127983 */ /* 0x000f220000100a00 */
        /* <DEDUP_REMOVED lines=18> */
[----:B--2---:R-:W-:Y:S01]  /*12e70*/  IADD3 R16, R9, 0xa00, R16 ;  /* 0x00000a0009107810 */ /* 0x004fe20007ffe010 */
[----:B------:R-:W2:Y:S07]  /*12e80*/  LDL.64 R12, [R1+0x90] ;  /* 0x00009000010c7983 */ /* 0x000eae0000100a00 */
        /* <DEDUP_REMOVED lines=26> */
[C---:B---3--:R-:W-:Y:S01]  /*13030*/  IADD3 R14, R5.reuse, 0xc00, R14 ;  /* 0x00000c00050e7810 */ /* 0x048fe20007ffe00e */
[----:B------:R-:W3:Y:S07]  /*13040*/  LDL.64 R16, [R1+0x90] ;  /* 0x0000900001107983 */ /* 0x000eee0000100a00 */
        /* <DEDUP_REMOVED lines=21> */
[----:B--2---:R-:W-:Y:S01]  /*131a0*/  IADD3 R12, R9, 0xc00, R12 ;  /* 0x00000c00090c7810 */ /* 0x004fe20007ffe00c */
[----:B------:R-:W-:Y:S01]  /*131b0*/  IMAD.MOV.U32 R11, RZ, RZ, R3 ;  /* 0x000000ffff0b7224 */ /* 0x000fe200078e0003 */
[----:B------:R-:W2:Y:S06]  /*131c0*/  LDL.64 R18, [R1+0x90] ;  /* 0x0000900001127983 */ /* 0x000eac0000100a00 */
        /* <DEDUP_REMOVED lines=20> */
[----:B------:R-:W2:Y:S01]  /*13310*/  LDL.64 R56, [R1+0x90] ;  /* 0x0000900001387983 */ /* 0x000ea20000100a00 */
[----:B------:R-:W-:Y:S02]  /*13320*/  R2UR UR6, R12 ;  /* 0x000000000c0672ca */ /* 0x000fe400000e0000 */
[----:B------:R-:W-:Y:S01]  /*13330*/  R2UR UR7, R13 ;  /* 0x000000000d0772ca */ /* 0x000fe200000e0000 */
[----:B------:R-:W-:-:S02]  /*13340*/  WARPGROUP.DEPBAR.LE gsb0, 0x0 ;  /* 0x00008000000079c5 */ /* 0x000fc40000010000 */
[----:B------:R-:W-:Y:S01]  /*13350*/  WARPGROUP.ARRIVE ;  /* 0x00000000000079c5 */ /* 0x000fe20000000000 */
[----:B------:R-:W-:Y:S01]  /*13360*/  VIADD R6, R2, 0xe00 ;  /* 0x00000e0002067836 */ /* 0x000fe20000000000 */
[C---:B---3--:R-:W-:Y:S01]  /*13370*/  IADD3 R16, R5.reuse, 0xe00, R16 ;  /* 0x00000e0005107810 */ /* 0x048fe20007ffe010 */
[----:B------:R-:W-:Y:S01]  /*13380*/  IMAD.MOV.U32 R11, RZ, RZ, R3 ;  /* 0x000000ffff0b7224 */ /* 0x000fe200078e0003 */
[----:B------:R-:W3:Y:S06]  /*13390*/  LDL R12, [R1] ;  /* 0x00000000010c7983 */ /* 0x000eec0000100800 */
[----:B------:R-:W-:Y:S01]  /*133a0*/  HGMMA.64x64x16.F32 R24, gdesc[UR4], R24, gsb0 ;  /* 0x00e00000041879f0 */ /* 0x000fe20008000818 */
[----:B------:R-:W-:Y:S01]  /*133b0*/  IMAD.IADD R10, R5, 0x1, R6 ;  /* 0x00000001050a7824 */ /* 0x000fe200078e0206 */
[----:B------:R-:W-:Y:S01]  /*133c0*/  R2UR UR7, R11 ;  /* 0x000000000b0772ca */ /* 0x000fe200000e0000 */
[----:B------:R0:W5:Y:S01]  /*133d0*/  LDL R5, [R1+0x1c0] ;  /* 0x0001c00001057983 */ /* 0x0001620000100800 */
[----:B------:R-:W-:-:S02]  /*133e0*/  R2UR UR4, R16 ;  /* 0x00000000100472ca */ /* 0x000fc400000e0000 */
[----:B------:R-:W-:Y:S02]  /*133f0*/  R2UR UR6, R10 ;  /* 0x000000000a0672ca */ /* 0x000fe400000e0000 */
[----:B------:R-:W-:Y:S01]  /*13400*/  R2UR UR5, R17 ;  /* 0x00000000110572ca */ /* 0x000fe200000e0000 */
[----:B------:R-:W-:Y:S02]  /*13410*/  WARPGROUP.DEPBAR.LE gsb0, 0x0 ;  /* 0x00008000000079c5 */ /* 0x000fe40000010000 */
        /* <DEDUP_REMOVED lines=13> */
[----:B--2---:R-:W-:Y:S01]  /*134f0*/  IADD3 R18, R9, 0xe00, R18 ;  /* 0x00000e0009127810 */ /* 0x004fe20007ffe012 */
        /* <DEDUP_REMOVED lines=54> */
[----:B---3--:R-:W-:-:S03]  /*13860*/  LOP3.LUT R2, R12, 0x1, RZ, 0xfc, !PT ;  /* 0x000000010c027812 */ /* 0x008fc600078efcff */
        /* <DEDUP_REMOVED lines=8> */
.L_x_5194:
[----:B------:R-:W-:Y:S05]  /*138f0*/  BSYNC B0 ;  /* 0x0000000000007941 */ /* 0x000fea0003800000 */
.L_x_5193:
[----:B------:R-:W2:Y:S02]  /*13900*/  LDL.64 R2, [R1+0x20] ;  /* 0x0000200001027983 */ /* 0x000ea40000100a00 */
[----:B--2---:R-:W-:-:S05]  /*13910*/  MOV R2, R2 ;  /* 0x0000000200027202 */ /* 0x004fca0000000f00 */
[----:B-----5:R-:W-:-:S05]  /*13920*/  IMAD R5, R5, 0x8, R2 ;  /* 0x0000000805057824 */ /* 0x020fca00078e0202 */
[----:B------:R-:W-:-:S04]  /*13930*/  PRMT R5, R8, 0x654, R5 ;  /* 0x0000065408057816 */ /* 0x000fc80000000005 */
[----:B------:R0:W-:Y:S01]  /*13940*/  SYNCS.ARRIVE.TRANS64.RED.A1T0 RZ, [R5+URZ], RZ ;  /* 0x000000ff05ff79a7 */ /* 0x0001e2000810043f */
[----:B------:R-:W2:Y:S04]  /*13950*/  LDL.64 R2, [R1+0x1d0] ;  /* 0x0001d00001027983 */ /* 0x000ea80000100a00 */
[----:B------:R-:W3:Y:S04]  /*13960*/  LDL R9, [R1+0x1f0] ;  /* 0x0001f00001097983 */ /* 0x000ee80000100800 */
[----:B------:R-:W4:Y:S04]  /*13970*/  LDL.64 R10, [R1+0x1e0] ;  /* 0x0001e000010a7983 */ /* 0x000f280000100a00 */
[----:B------:R-:W4:Y:S01]  /*13980*/  LDL.64 R12, [R1+0xb8] ;  /* 0x0000b800010c7983 */ /* 0x000f220000100a00 */
[----:B--2---:R-:W-:-:S02]  /*13990*/  FMNMX.FTZ R4, R24, R2, !PT ;  /* 0x0000000218047209 */ /* 0x004fc40007810000 */
[----:B------:R-:W-:Y:S02]  /*139a0*/  FMNMX.FTZ R6, R26, R3, !PT ;  /* 0x000000031a067209 */ /* 0x000fe40007810000 */
[----:B0-----:R-:W-:Y:S02]  /*139b0*/  FMNMX.FTZ R5, R25, R4, !PT ;  /* 0x0000000419057209 */ /* 0x001fe40007810000 */
        /* <DEDUP_REMOVED lines=28> */
[----:B------:R-:W-:-:S03]  /*13b80*/  FMNMX.FTZ R5, R55, R6, !PT ;  /* 0x0000000637057209 */ /* 0x000fc60007810000 */
[----:B------:R-:W0:Y:S04]  /*13b90*/  SHFL.BFLY PT, R7, R4, 0x2, 0x1f ;  /* 0x0c401f0004077f89 */ /* 0x000e2800000e0000 */
[----:B------:R-:W-:Y:S04]  /*13ba0*/  STL.64 [R1+0x1d0], R4 ;  /* 0x0001d00401007387 */ /* 0x000fe80000100a00 */
[----:B------:R-:W2:Y:S01]  /*13bb0*/  LDL R14, [R1+0x1d4] ;  /* 0x0001d400010e7983 */ /* 0x000ea20000100800 */
[----:B0-----:R-:W-:-:S05]  /*13bc0*/  FMNMX.FTZ R7, R4, R7, !PT ;  /* 0x0000000704077209 */ /* 0x001fca0007810000 */
[----:B------:R-:W0:Y:S02]  /*13bd0*/  SHFL.BFLY PT, R6, R7, 0x1, 0x1f ;  /* 0x0c201f0007067f89 */ /* 0x000e2400000e0000 */
[----:B0-----:R-:W-:-:S05]  /*13be0*/  FMNMX.FTZ R6, R7, R6, !PT ;  /* 0x0000000607067209 */ /* 0x001fca0007810000 */
[----:B------:R-:W-:Y:S04]  /*13bf0*/  STL [R1+0x1d0], R6 ;  /* 0x0001d00601007387 */ /* 0x000fe80000100800 */
[----:B------:R-:W3:Y:S04]  /*13c00*/  LDL R15, [R1+0x1d0] ;  /* 0x0001d000010f7983 */ /* 0x000ee80000100800 */
[----:B--2---:R-:W0:Y:S02]  /*13c10*/  SHFL.BFLY PT, R5, R14, 0x2, 0x1f ;  /* 0x0c401f000e057f89 */ /* 0x004e2400000e0000 */
[----:B0-----:R-:W-:-:S05]  /*13c20*/  FMNMX.FTZ R5, R5, R14, !PT ;  /* 0x0000000e05057209 */ /* 0x001fca0007810000 */
[----:B------:R-:W0:Y:S02]  /*13c30*/  SHFL.BFLY PT, R4, R5, 0x1, 0x1f ;  /* 0x0c201f0005047f89 */ /* 0x000e2400000e0000 */
[----:B0-----:R-:W-:Y:S01]  /*13c40*/  FMNMX.FTZ R4, R5, R4, !PT ;  /* 0x0000000405047209 */ /* 0x001fe20007810000 */
[----:B---3--:R-:W-:-:S04]  /*13c50*/  FADD.FTZ R2, R2, -R15 ;  /* 0x8000000f02027221 */ /* 0x008fc80000010000 */
[----:B------:R-:W-:Y:S01]  /*13c60*/  FADD.FTZ R8, R3, -R4 ;  /* 0x8000000403087221 */ /* 0x000fe20000010000 */
[----:B------:R-:W-:-:S03]  /*13c70*/  FMUL.FTZ R2, R2, R9 ;  /* 0x0000000902027220 */ /* 0x000fc60000410000 */
[----:B------:R-:W-:Y:S01]  /*13c80*/  FMUL.FTZ R8, R9, R8 ;  /* 0x0000000809087220 */ /* 0x000fe20000410000 */
[----:B------:R-:W4:Y:S08]  /*13c90*/  MUFU.EX2 R171, R2 ;  /* 0x0000000200ab7308 */ /* 0x000f300000000800 */
[----:B------:R-:W0:Y:S01]  /*13ca0*/  MUFU.EX2 R160, R8 ;  /* 0x0000000800a07308 */ /* 0x000e220000000800 */
[----:B------:R1:W-:Y:S01]  /*13cb0*/  STL [R1+0x1d4], R4 ;  /* 0x0001d40401007387 */ /* 0x0003e20000100800 */
[----:B----4-:R-:W-:Y:S01]  /*13cc0*/  FMUL.FTZ R10, R171, R10 ;  /* 0x0000000aab0a7220 */ /* 0x010fe20000410000 */
[----:B0-----:R-:W-:-:S05]  /*13cd0*/  FMUL.FTZ R11, R11, R160 ;  /* 0x000000a00b0b7220 */ /* 0x001fca0000410000 */
[----:B------:R1:W-:Y:S04]  /*13ce0*/  STL.64 [R1+0x1e0], R10 ;  /* 0x0001e00a01007387 */ /* 0x0003e80000100a00 */
[----:B------:R-:W2:Y:S01]  /*13cf0*/  LD.E R3, desc[UR36][R12.64+0x4] ;  /* 0x000004240c037980 */ /* 0x000ea2000c101900 */
[----:B------:R-:W-:Y:S01]  /*13d00*/  BSSY B0, `(.L_x_5195) ;  /* 0x000000c000007945 */ /* 0x000fe20003800000 */
[----:B--2---:R-:W-:-:S13]  /*13d10*/  ISETP.NE.AND P0, PT, R3, RZ, PT ;  /* 0x000000ff0300720c */ /* 0x004fda0003f05270 */
[----:B-1----:R-:W-:Y:S05]  /*13d20*/  @P0 BRA `(.L_x_5196) ;  /* 0x0000000000240947 */ /* 0x002fea0003800000 */
[----:B------:R-:W2:Y:S04]  /*13d30*/  LDL.64 R6, [R1+0xc0] ;  /* 0x0000c00001067983 */ /* 0x000ea80000100a00 */
[----:B------:R-:W3:Y:S04]  /*13d40*/  LD.E R13, desc[UR36][R12.64] ;  /* 0x000000240c0d7980 */ /* 0x000ee8000c101900 */
[----:B--2---:R-:W2:Y:S01]  /*13d50*/  LD.E.64 R4, desc[UR36][R6.64] ;  /* 0x0000002406047980 */ /* 0x004ea2000c101b00 */
[----:B---3--:R-:W-:-:S04]  /*13d60*/  IMAD R2, R20, 0x40, R13 ;  /* 0x0000004014027824 */ /* 0x008fc800078e020d */
[----:B--2---:R-:W-:-:S05]  /*13d70*/  IMAD.WIDE R2, R2, 0x4, R4 ;  /* 0x0000000402027825 */ /* 0x004fca00078e0204 */
[----:B------:R0:W-:Y:S04]  /*13d80*/  ST.E desc[UR36][R2.64], R171 ;  /* 0x000000ab02007985 */ /* 0x0001e8000c101924 */
[----:B------:R-:W2:Y:S04]  /*13d90*/  LDL.64 R12, [R1+0xb8] ;  /* 0x0000b800010c7983 */ /* 0x000ea80000100a00 */
[----:B--2---:R-:W2:Y:S02]  /*13da0*/  LD.E R4, desc[UR36][R12.64+0x4] ;  /* 0x000004240c047980 */ /* 0x004ea4000c101900 */
[----:B0-2---:R-:W-:-:S13]  /*13db0*/  ISETP.NE.AND P0, PT, R4, RZ, PT ;  /* 0x000000ff0400720c */ /* 0x005fda0003f05270 */
.L_x_5196:
[----:B------:R-:W-:Y:S05]  /*13dc0*/  BSYNC B0 ;  /* 0x0000000000007941 */ /* 0x000fea0003800000 */
.L_x_5195:
[----:B------:R-:W-:Y:S04]  /*13dd0*/  BSSY B0, `(.L_x_5197) ;  /* 0x0000009000007945 */ /* 0x000fe80003800000 */
[----:B------:R-:W-:Y:S05]  /*13de0*/  @P0 BRA `(.L_x_5198) ;  /* 0x00000000001c0947 */ /* 0x000fea0003800000 */
[----:B------:R-:W2:Y:S04]  /*13df0*/  LDL.64 R4, [R1+0xc0] ;  /* 0x0000c00001047983 */ /* 0x000ea80000100a00 */
[----:B------:R-:W3:Y:S04]  /*13e00*/  LD.E R13, desc[UR36][R12.64] ;  /* 0x000000240c0d7980 */ /* 0x000ee8000c101900 */
[----:B--2---:R-:W2:Y:S01]  /*13e10*/  LD.E.64 R2, desc[UR36][R4.64] ;  /* 0x0000002404027980 */ /* 0x004ea2000c101b00 */
[----:B---3--:R-:W-:-:S04]  /*13e20*/  IMAD R20, R20, 0x40, R13 ;  /* 0x0000004014147824 */ /* 0x008fc800078e020d */
[----:B------:R-:W-:-:S04]  /*13e30*/  VIADD R20, R20, 0x8 ;  /* 0x0000000814147836 */ /* 0x000fc80000000000 */
[----:B--2---:R-:W-:-:S05]  /*13e40*/  IMAD.WIDE R2, R20, 0x4, R2 ;  /* 0x0000000414027825 */ /* 0x004fca00078e0202 */
[----:B------:R0:W-:Y:S02]  /*13e50*/  ST.E desc[UR36][R2.64], R160 ;  /* 0x000000a002007985 */ /* 0x0001e4000c101924 */
.L_x_5198:
[----:B------:R-:W-:Y:S05]  /*13e60*/  BSYNC B0 ;  /* 0x0000000000007941 */ /* 0x000fea0003800000 */
.L_x_5197:
[----:B------:R-:W2:Y:S04]  /*13e70*/  LDL R173, [R1+0x1f0] ;  /* 0x0001f00001ad7983 */ /* 0x000ea80000100800 */
[----:B------:R-:W2:Y:S04]  /*13e80*/  LDL.64 R18, [R1+0x1d0] ;  /* 0x0001d00001127983 */ /* 0x000ea80000100a00 */
        /* <DEDUP_REMOVED lines=56> */
[----:B------:R-:W4:Y:S01]  /*14210*/  LDL.64 R182, [R1+0x3d8] ;  /* 0x0003d80001b67983 */ /* 0x000f220000100a00 */
[----:B--2---:R-:W-:-:S04]  /*14220*/  FMUL.FTZ R18, R18, R173 ;  /* 0x000000ad12127220 */ /* 0x004fc80000410000 */
[-CC-:B0-----:R-:W-:Y:S01]  /*14230*/  FFMA.FTZ R2, R40, R173.reuse, -R18.reuse ;  /* 0x000000ad28027223 */ /* 0x181fe20000010812 */
[-CC-:B------:R-:W-:Y:S02]  /*14240*/  FFMA.FTZ R11, R41, R173.reuse, -R18.reuse ;  /* 0x000000ad290b7223 */ /* 0x180fe40000010812 */
[----:B------:R-:W2:Y:S01]  /*14250*/  LDL.64 R40, [R1+0x2b8] ;  /* 0x0002b80001287983 */ /* 0x000ea20000100a00 */
        /* <DEDUP_REMOVED lines=15> */
[-CC-:B------:R-:W-:Y:S01]  /*14350*/  FFMA.FTZ R16, R26, R173.reuse, -R162.reuse ;  /* 0x000000ad1a107223 */ /* 0x180fe200000108a2 */
[-CC-:B------:R-:W-:Y:S01]  /*14360*/  FFMA.FTZ R157, R27, R173.reuse, -R162.reuse ;  /* 0x000000ad1b9d7223 */ /* 0x180fe200000108a2 */
        /* <DEDUP_REMOVED lines=8> */
[----:B------:R-:W3:Y:S01]  /*143f0*/  MUFU.EX2 R16, R16 ;  /* 0x0000001000107308 */ /* 0x000ee20000000800 */
[-CC-:B------:R-:W-:Y:S01]  /*14400*/  FFMA.FTZ R159, R30, R173.reuse, -R162.reuse ;  /* 0x000000ad1e9f7223 */ /* 0x180fe200000108a2 */
[----:B------:R-:W-:-:S06]  /*14410*/  FFMA.FTZ R20, R31, R173, -R162 ;  /* 0x000000ad1f147223 */ /* 0x000fcc00000108a2 */
[----:B------:R-:W0:Y:S01]  /*14420*/  MUFU.EX2 R5, R5 ;  /* 0x0000000500057308 */ /* 0x000e220000000800 */
[----:B------:R-:W-:-:S07]  /*14430*/  FFMA.FTZ R161, R34, R173, -R162 ;  /* 0x000000ad22a17223 */ /* 0x000fce00000108a2 */
[----:B------:R-:W1:Y:S08]  /*14440*/  MUFU.EX2 R157, R157 ;  /* 0x0000009d009d7308 */ /* 0x000e700000000800 */
[----:B------:R-:W1:Y:S08]  /*14450*/  MUFU.EX2 R156, R156 ;  /* 0x0000009c009c7308 */ /* 0x000e700000000800 */
[----:B------:R-:W1:Y:S08]  /*14460*/  MUFU.EX2 R159, R159 ;  /* 0x0000009f009f7308 */ /* 0x000e700000000800 */
[----:B------:R-:W1:Y:S01]  /*14470*/  MUFU.EX2 R158, R158 ;  /* 0x0000009e009e7308 */ /* 0x000e620000000800 */
[----:B---3--:R-:W-:Y:S01]  /*14480*/  FADD.FTZ R30, R16, R155 ;  /* 0x0000009b101e7221 */ /* 0x008fe20000010000 */
[----:B------:R-:W-:-:S06]  /*14490*/  FFMA.FTZ R163, R38, R173, -R162 ;  /* 0x000000ad26a37223 */ /* 0x000fcc00000108a2 */
[----:B------:R-:W3:Y:S01]  /*144a0*/  MUFU.EX2 R20, R20 ;  /* 0x0000001400147308 */ /* 0x000ee20000000800 */
[----:B0-----:R-:W-:-:S07]  /*144b0*/  FADD.FTZ R31, R5, R154 ;  /* 0x0000009a051f7221 */ /* 0x001fce0000010000 */
[----:B------:R-:W0:Y:S08]  /*144c0*/  MUFU.EX2 R7, R7 ;  /* 0x0000000700077308 */ /* 0x000e300000000800 */
[----:B------:R3:W-:Y:S01]  /*144d0*/  MUFU.EX2 R19, R18 ;  /* 0x0000001200137308 */ /* 0x0007e20000000800 */
[----:B-1----:R-:W-:Y:S01]  /*144e0*/  FADD.FTZ R30, R157, R30 ;  /* 0x0000001e9d1e7221 */ /* 0x002fe20000010000 */
[----:B---3--:R-:W-:-:S06]  /*144f0*/  FFMA.FTZ R18, R35, R173, -R162 ;  /* 0x000000ad23127223 */ /* 0x008fcc00000108a2 */
[----:B------:R-:W1:Y:S01]  /*14500*/  MUFU.EX2 R161, R161 ;  /* 0x000000a100a17308 */ /* 0x000e620000000800 */
[----:B------:R-:W-:Y:S01]  /*14510*/  FADD.FTZ R31, R156, R31 ;  /* 0x0000001f9c1f7221 */ /* 0x000fe20000010000 */
[----:B------:R-:W-:-:S06]  /*14520*/  FFMA.FTZ R164, R39, R173, -R162 ;  /* 0x000000ad27a47223 */ /* 0x000fcc00000108a2 */
[----:B------:R-:W3:Y:S01]  /*14530*/  MUFU.EX2 R3, R3 ;  /* 0x0000000300037308 */ /* 0x000ee20000000800 */
[----:B------:R-:W-:Y:S01]  /*14540*/  FADD.FTZ R35, R159, R30 ;  /* 0x0000001e9f237221 */ /* 0x000fe20000010000 */
[----:B------:R-:W-:-:S06]  /*14550*/  FADD.FTZ R30, R158, R31 ;  /* 0x0000001f9e1e7221 */ /* 0x000fcc0000010000 */
[----:B------:R-:W3:Y:S01]  /*14560*/  MUFU.EX2 R18, R18 ;  /* 0x0000001200127308 */ /* 0x000ee20000000800 */
[----:B------:R-:W-:-:S07]  /*14570*/  FFMA.FTZ R165, R42, R173, -R162 ;  /* 0x000000ad2aa57223 */ /* 0x000fce00000108a2 */
[----:B------:R-:W3:Y:S01]  /*14580*/  MUFU.EX2 R6, R6 ;  /* 0x0000000600067308 */ /* 0x000ee20000000800 */
[----:B------:R-:W-:Y:S01]  /*14590*/  FADD.FTZ R34, R20, R35 ;  /* 0x0000002314227221 */ /* 0x000fe20000010000 */
[----:B0-----:R-:W-:-:S06]  /*145a0*/  FADD.FTZ R30, R7, R30 ;  /* 0x0000001e071e7221 */ /* 0x001fcc0000010000 */
[----:B------:R-:W0:Y:S01]  /*145b0*/  MUFU.EX2 R163, R163 ;  /* 0x000000a300a37308 */ /* 0x000e220000000800 */
[----:B------:R-:W-:-:S07]  /*145c0*/  FFMA.FTZ R166, R43, R173, -R162 ;  /* 0x000000ad2ba67223 */ /* 0x000fce00000108a2 */
[----:B------:R-:W0:Y:S01]  /*145d0*/  MUFU.EX2 R4, R4 ;  /* 0x0000000400047308 */ /* 0x000e220000000800 */
[----:B-1----:R-:W-:Y:S01]  /*145e0*/  FADD.FTZ R35, R161, R34 ;  /* 0x00000022a1237221 */ /* 0x002fe20000010000 */
[----:B---3--:R-:W-:-:S06]  /*145f0*/  FADD.FTZ R31, R3, R30 ;  /* 0x0000001e031f7221 */ /* 0x008fcc0000010000 */
[----:B------:R-:W-:Y:S01]  /*14600*/  MUFU.EX2 R9, R9 ;  /* 0x0000000900097308 */ /* 0x000fe20000000800 */
[----:B------:R-:W-:-:S07]  /*14610*/  FFMA.FTZ R167, R46, R173, -R162 ;  /* 0x000000ad2ea77223 */ /* 0x000fce00000108a2 */
[----:B------:R-:W1:Y:S01]  /*14620*/  MUFU.EX2 R164, R164 ;  /* 0x000000a400a47308 */ /* 0x000e620000000800 */
[----:B------:R-:W-:Y:S01]  /*14630*/  FADD.FTZ R30, R18, R35 ;  /* 0x00000023121e7221 */ /* 0x000fe20000010000 */
[----:B------:R-:W-:-:S06]  /*14640*/  FADD.FTZ R31, R6, R31 ;  /* 0x0000001f061f7221 */ /* 0x000fcc0000010000 */
[----:B------:R-:W-:Y:S01]  /*14650*/  MUFU.EX2 R2, R2 ;  /* 0x0000000200027308 */ /* 0x000fe20000000800 */
[----:B------:R-:W-:-:S07]  /*14660*/  FFMA.FTZ R168, R47, R173, -R162 ;  /* 0x000000ad2fa87223 */ /* 0x000fce00000108a2 */
[----:B------:R-:W3:Y:S01]  /*14670*/  MUFU.EX2 R165, R165 ;  /* 0x000000a500a57308 */ /* 0x000ee20000000800 */
[----:B0-----:R-:W-:Y:S01]  /*14680*/  FADD.FTZ R35, R163, R30 ;  /* 0x0000001ea3237221 */ /* 0x001fe20000010000 */
[----:B------:R-:W-:-:S06]  /*14690*/  FADD.FTZ R30, R4, R31 ;  /* 0x0000001f041e7221 */ /* 0x000fcc0000010000 */
[----:B------:R-:W-:Y:S01]  /*146a0*/  MUFU.EX2 R11, R11 ;  /* 0x0000000b000b7308 */ /* 0x000fe20000000800 */
[----:B------:R-:W-:-:S07]  /*146b0*/  FFMA.FTZ R153, R50, R173, -R162 ;  /* 0x000000ad32997223 */ /* 0x000fce00000108a2 */
[----:B------:R-:W0:Y:S01]  /*146c0*/  MUFU.EX2 R166, R166 ;  /* 0x000000a600a67308 */ /* 0x000e220000000800 */
[----:B-1----:R-:W-:Y:S01]  /*146d0*/  FADD.FTZ R34, R164, R35 ;  /* 0x00000023a4227221 */ /* 0x002fe20000010000 */
[----:B------:R-:W-:-:S06]  /*146e0*/  FADD.FTZ R31, R9, R30 ;  /* 0x0000001e091f7221 */ /* 0x000fcc0000010000 */
[----:B------:R-:W-:Y:S01]  /*146f0*/  MUFU.EX2 R8, R8 ;  /* 0x0000000800087308 */ /* 0x000fe20000000800 */
[----:B------:R-:W-:-:S07]  /*14700*/  FFMA.FTZ R170, R51, R173, -R162 ;  /* 0x000000ad33aa7223 */ /* 0x000fce00000108a2 */
[----:B------:R-:W1:Y:S01]  /*14710*/  MUFU.EX2 R167, R167 ;  /* 0x000000a700a77308 */ /* 0x000e620000000800 */
[----:B---3--:R-:W-:Y:S01]  /*14720*/  FADD.FTZ R35, R165, R34 ;  /* 0x00000022a5237221 */ /* 0x008fe20000010000 */
        /* <DEDUP_REMOVED lines=11> */
[----:B------:R-:W-:Y:S08]  /*147e0*/  MUFU.EX2 R17, R17 ;  /* 0x0000001100117308 */ /* 0x000ff00000000800 */
[----:B------:R-:W1:Y:S01]  /*147f0*/  MUFU.EX2 R170, R170 ;  /* 0x000000aa00aa7308 */ /* 0x000e620000000800 */
[----:B---3--:R-:W-:Y:S01]  /*14800*/  FADD.FTZ R34, R168, R35 ;  /* 0x00000023a8227221 */ /* 0x008fe20000010000 */
[----:B------:R-:W-:-:S06]  /*14810*/  FADD.FTZ R31, R15, R30 ;  /* 0x0000001e0f1f7221 */ /* 0x000fcc0000010000 */
[----:B------:R-:W3:Y:S08]  /*14820*/  MUFU.EX2 R14, R14 ;  /* 0x0000000e000e7308 */ /* 0x000ef00000000800 */
[----:B------:R-:W2:Y:S01]  /*14830*/  MUFU.EX2 R169, R169 ;  /* 0x000000a900a97308 */ /* 0x000ea20000000800 */
[----:B0-----:R-:W-:Y:S01]  /*14840*/  FADD.FTZ R35, R153, R34 ;  /* 0x0000002299237221 */ /* 0x001fe20000010000 */
[----:B------:R-:W-:-:S06]  /*14850*/  FADD.FTZ R30, R10, R31 ;  /* 0x0000001f0a1e7221 */ /* 0x000fcc0000010000 */
[----:B------:R-:W0:Y:S01]  /*14860*/  MUFU.EX2 R172, R172 ;  /* 0x000000ac00ac7308 */ /* 0x000e220000000800 */
[----:B-1----:R-:W-:Y:S01]  /*14870*/  FADD.FTZ R34, R170, R35 ;  /* 0x00000023aa227221 */ /* 0x002fe20000010000 */
[----:B------:R-:W-:-:S04]  /*14880*/  FADD.FTZ R31, R17, R30 ;  /* 0x0000001e111f7221 */ /* 0x000fc80000010000 */
[----:B---3--:R-:W-:Y:S01]  /*14890*/  FADD.FTZ R30, R14, R31 ;  /* 0x0000001f0e1e7221 */ /* 0x008fe20000010000 */
[----:B--2---:R-:W-:-:S03]  /*148a0*/  FADD.FTZ R35, R169, R34 ;  /* 0x00000022a9237221 */ /* 0x004fc60000010000 */
[----:B------:R-:W-:Y:S01]  /*148b0*/  FADD.FTZ R30, R19, R30 ;  /* 0x0000001e131e7221 */ /* 0x000fe20000010000 */
[C---:B------:R-:W-:Y:S01]  /*148c0*/  FMUL.FTZ R41, R160.reuse, R41 ;  /* 0x00000029a0297220 */ /* 0x040fe20000410000 */
[C---:B------:R-:W-:Y:S01]  /*148d0*/  FMUL.FTZ R40, R160.reuse, R40 ;  /* 0x00000028a0287220 */ /* 0x040fe20000410000 */
[C---:B----4-:R-:W-:Y:S01]  /*148e0*/  FMUL.FTZ R175, R160.reuse, R175 ;  /* 0x000000afa0af7220 */ /* 0x050fe20000410000 */
[----:B------:R-:W-:Y:S01]  /*148f0*/  FMUL.FTZ R174, R160, R174 ;  /* 0x000000aea0ae7220 */ /* 0x000fe20000410000 */
[----:B0-----:R-:W-:Y:S01]  /*14900*/  FADD.FTZ R31, R172, R35 ;  /* 0x00000023ac1f7221 */ /* 0x001fe20000010000 */
[C---:B------:R-:W-:Y:S01]  /*14910*/  FMUL.FTZ R35, R171.reuse, R13 ;  /* 0x0000000dab237220 */ /* 0x040fe20000410000 */
[----:B------:R-:W-:-:S03]  /*14920*/  FMUL.FTZ R34, R171, R12 ;  /* 0x0000000cab227220 */ /* 0x000fc60000410000 */
[----:B------:R-:W-:Y:S01]  /*14930*/  STL.64 [R1+0x1e0], R30 ;  /* 0x0001e01e01007387 */ /* 0x000fe20000100a00 */
[----:B------:R-:W-:Y:S01]  /*14940*/  BAR.SYNC.DEFER_BLOCKING 0xf, 0x100 ;  /* 0x03c4000000007b1d */ /* 0x000fe20000010000 */
        /* <DEDUP_REMOVED lines=16> */
[----:B------:R-:W2:Y:S04]  /*14a50*/  LD.E.64 R12, desc[UR36][R96.64+0x8] ;  /* 0x00000824600c7980 */ /* 0x000ea8000c101b00 */
[----:B------:R-:W3:Y:S04]  /*14a60*/  LD.E.64 R154, desc[UR36][R96.64] ;  /* 0x00000024609a7980 */ /* 0x000ee8000c101b00 */
[----:B------:R-:W-:Y:S04]  /*14a70*/  STL.64 [R1+0x2b8], R40 ;  /* 0x0002b82801007387 */ /* 0x000fe80000100a00 */
[----:B------:R0:W-:Y:S01]  /*14a80*/  STL.64 [R1+0x398], R174 ;  /* 0x000398ae01007387 */ /* 0x0001e20000100a00 */
[C---:B------:R-:W-:Y:S01]  /*14a90*/  FMUL.FTZ R77, R171.reuse, R77 ;  /* 0x0000004dab4d7220 */ /* 0x040fe20000410000 */
[C---:B------:R-:W-:Y:S01]  /*14aa0*/  FMUL.FTZ R76, R171.reuse, R76 ;  /* 0x0000004cab4c7220 */ /* 0x040fe20000410000 */
[C---:B------:R-:W-:Y:S01]  /*14ab0*/  FMUL.FTZ R85, R171.reuse, R85 ;  /* 0x00000055ab557220 */ /* 0x040fe20000410000 */
[C---:B------:R-:W-:Y:S01]  /*14ac0*/  FMUL.FTZ R84, R171.reuse, R84 ;  /* 0x00000054ab547220 */ /* 0x040fe20000410000 */
[C---:B------:R-:W-:Y:S01]  /*14ad0*/  FMUL.FTZ R83, R171.reuse, R83 ;  /* 0x00000053ab537220 */ /* 0x040fe20000410000 */
[C---:B------:R-:W-:Y:S01]  /*14ae0*/  FMUL.FTZ R82, R171.reuse, R82 ;  /* 0x00000052ab527220 */ /* 0x040fe20000410000 */
[----:B0-----:R-:W4:Y:S01]  /*14af0*/  LDL R174, [R1+0x2b8] ;  /* 0x0002b80001ae7983 */ /* 0x001f220000100800 */
        /* <DEDUP_REMOVED lines=162> */
[----:B0-----:R-:W3:Y:S04]  /*15520*/  LDL R24, [R1+0x200] ;  /* 0x0002000001187983 */ /* 0x001ee80000100800 */
[----:B------:R-:W3:Y:S04]  /*15530*/  LDL R88, [R1+0x204] ;  /* 0x0002040001587983 */ /* 0x000ee80000100800 */
[----:B------:R-:W3:Y:S04]  /*15540*/  LDL R90, [R1+0x208] ;  /* 0x00020800015a7983 */ /* 0x000ee80000100800 */
[----:B------:R-:W3:Y:S04]  /*15550*/  LDL R92, [R1+0x20c] ;  /* 0x00020c00015c7983 */ /* 0x000ee80000100800 */
[----:B-1----:R-:W3:Y:S04]  /*15560*/  LDL R28, [R1+0x210] ;  /* 0x00021000011c7983 */ /* 0x002ee80000100800 */
[----:B------:R-:W3:Y:S04]  /*15570*/  LDL R94, [R1+0x214] ;  /* 0x00021400015e7983 */ /* 0x000ee80000100800 */
[----:B------:R-:W3:Y:S04]  /*15580*/  LDL R96, [R1+0x218] ;  /* 0x0002180001607983 */ /* 0x000ee80000100800 */
[----:B------:R-:W3:Y:S04]  /*15590*/  LDL R98, [R1+0x21c] ;  /* 0x00021c0001627983 */ /* 0x000ee80000100800 */
[----:B------:R-:W3:Y:S04]  /*155a0*/  LDL R30, [R1+0x220] ;  /* 0x00022000011e7983 */ /* 0x000ee80000100800 */
[----:B------:R-:W3:Y:S04]  /*155b0*/  LDL R100, [R1+0x224] ;  /* 0x0002240001647983 */ /* 0x000ee80000100800 */
[----:B------:R-:W3:Y:S04]  /*155c0*/  LDL R102, [R1+0x228] ;  /* 0x0002280001667983 */ /* 0x000ee80000100800 */
[----:B------:R-:W3:Y:S04]  /*155d0*/  LDL R104, [R1+0x22c] ;  /* 0x00022c0001687983 */ /* 0x000ee80000100800 */
        /* <DEDUP_REMOVED lines=115> */
[----:B----4-:R0:W-:Y:S04]  /*15d10*/  STL [R1+0x2b8], R174 ;  /* 0x0002b8ae01007387 */ /* 0x0101e80000100800 */
[----:B------:R-:W4:Y:S04]  /*15d20*/  LDL R171, [R1+0x1c0] ;  /* 0x0001c00001ab7983 */ /* 0x000f280000100800 */
[----:B0-----:R-:W4:Y:S04]  /*15d30*/  LDL.64 R174, [R1+0x88] ;  /* 0x0000880001ae7983 */ /* 0x001f280000100a00 */
        /* <DEDUP_REMOVED lines=86> */
[----:B------:R1:W-:Y:S04]  /*162a0*/  STL [R1+0x35c], R31 ;  /* 0x00035c1f01007387 */ /* 0x0003e80000100800 */
[----:B------:R-:W-:Y:S04]  /*162b0*/  STL [R1+0x360], R68 ;  /* 0x0003604401007387 */ /* 0x000fe80000100800 */
[----:B------:R-:W-:Y:S04]  /*162c0*/  STL [R1+0x364], R33 ;  /* 0x0003642101007387 */ /* 0x000fe80000100800 */
[----:B------:R2:W-:Y:S04]  /*162d0*/  STL [R1+0x368], R35 ;  /* 0x0003682301007387 */ /* 0x0005e80000100800 */
        /* <DEDUP_REMOVED lines=37> */
[----:B0-----:R-:W4:Y:S04]  /*16530*/  LDL.128 R24, [R1+0x200] ;  /* 0x0002000001187983 */ /* 0x001f280000100c00 */
[----:B-1----:R-:W4:Y:S04]  /*16540*/  LDL.128 R28, [R1+0x210] ;  /* 0x00021000011c7983 */ /* 0x002f280000100c00 */
[----:B--2---:R-:W2:Y:S04]  /*16550*/  LDL.128 R32, [R1+0x220] ;  /* 0x0002200001207983 */ /* 0x004ea80000100c00 */
        /* <DEDUP_REMOVED lines=29> */
[----:B------:R-:W-:Y:S01]  /*16730*/  MOV R13, R12 ;  /* 0x0000000c000d7202 */ /* 0x000fe20000000f00 */
[----:B------:R-:W-:Y:S01]  /*16740*/  IMAD R174, R171, 0x1000, R174 ;  /* 0x00001000abae7824 */ /* 0x000fe200078e02ae */
[----:B------:R-:W-:-:S02]  /*16750*/  F2FP.F16.F32.PACK_AB R156, R156, R5 ;  /* 0x000000059c9c723e */ /* 0x000fc400000000ff */
[----:B------:R-:W-:Y:S01]  /*16760*/  F2FP.F16.F32.PACK_AB R157, R157, R16 ;  /* 0x000000109d9d723e */ /* 0x000fe200000000ff */
[--C-:B------:R-:W-:Y:S01]  /*16770*/  IMAD R155, R155, 0x2, R13.reuse ;  /* 0x000000029b9b7824 */ /* 0x100fe200078e020d */
[----:B------:R-:W-:Y:S01]  /*16780*/  F2FP.F16.F32.PACK_AB R158, R7, R158 ;  /* 0x0000009e079e723e */ /* 0x000fe200000000ff */
[----:B------:R-:W-:Y:S01]  /*16790*/  IMAD R12, R154, 0x2, R13 ;  /* 0x000000029a0c7824 */ /* 0x000fe200078e020d */
[----:B------:R-:W-:Y:S02]  /*167a0*/  F2FP.F16.F32.PACK_AB R159, R20, R159 ;  /* 0x0000009f149f723e */ /* 0x000fe400000000ff */
[----:B------:R-:W-:Y:S02]  /*167b0*/  F2FP.F16.F32.PACK_AB R160, R6, R3 ;  /* 0x0000000306a0723e */ /* 0x000fe400000000ff */
[----:B------:R-:W-:Y:S02]  /*167c0*/  F2FP.F16.F32.PACK_AB R161, R18, R161 ;  /* 0x000000a112a1723e */ /* 0x000fe400000000ff */
[----:B------:R-:W-:-:S02]  /*167d0*/  F2FP.F16.F32.PACK_AB R162, R9, R4 ;  /* 0x0000000409a2723e */ /* 0x000fc400000000ff */
[----:B------:R-:W-:Y:S02]  /*167e0*/  F2FP.F16.F32.PACK_AB R163, R164, R163 ;  /* 0x000000a3a4a3723e */ /* 0x000fe400000000ff */
[----:B------:R-:W-:Y:S01]  /*167f0*/  F2FP.F16.F32.PACK_AB R165, R166, R165 ;  /* 0x000000a5a6a5723e */ /* 0x000fe200000000ff */
[----:B------:R-:W-:Y:S01]  /*16800*/  IMAD R154, R154, 0x2, R155 ;  /* 0x000000029a9a7824 */ /* 0x000fe200078e029b */
[----:B------:R-:W-:Y:S02]  /*16810*/  R2UR UR6, R174 ;  /* 0x00000000ae0672ca */ /* 0x000fe400000e0000 */
[----:B------:R-:W-:Y:S02]  /*16820*/  R2UR UR7, R175 ;  /* 0x00000000af0772ca */ /* 0x000fe400000e0000 */
[----:B------:R-:W-:Y:S02]  /*16830*/  F2FP.F16.F32.PACK_AB R164, R11, R2 ;  /* 0x000000020ba4723e */ /* 0x000fe400000000ff */
[----:B------:R-:W-:-:S02]  /*16840*/  F2FP.F16.F32.PACK_AB R166, R15, R8 ;  /* 0x000000080fa6723e */ /* 0x000fc400000000ff */
[----:B------:R-:W-:Y:S02]  /*16850*/  F2FP.F16.F32.PACK_AB R167, R168, R167 ;  /* 0x000000a7a8a7723e */ /* 0x000fe400000000ff */
[----:B------:R-:W-:Y:S02]  /*16860*/  F2FP.F16.F32.PACK_AB R176, R17, R10 ;  /* 0x0000000a11b0723e */ /* 0x000fe400000000ff */
[----:B------:R-:W-:Y:S02]  /*16870*/  F2FP.F16.F32.PACK_AB R177, R170, R153 ;  /* 0x00000099aab1723e */ /* 0x000fe400000000ff */
[----:B------:R-:W-:Y:S02]  /*16880*/  F2FP.F16.F32.PACK_AB R178, R19, R14 ;  /* 0x0000000e13b2723e */ /* 0x000fe400000000ff */
[----:B------:R-:W-:Y:S01]  /*16890*/  F2FP.F16.F32.PACK_AB R179, R172, R169 ;  /* 0x000000a9acb3723e */ /* 0x000fe200000000ff */
[----:B------:R-:W-:Y:S04]  /*168a0*/  STSM.16.M88.4 [R13], R156 ;  /* 0x0000009c0d007844 */ /* 0x000fe80000000200 */
[----:B------:R-:W-:Y:S04]  /*168b0*/  STSM.16.M88.4 [R12], R160 ;  /* 0x000000a00c007844 */ /* 0x000fe80000000200 */
[----:B------:R-:W-:Y:S04]  /*168c0*/  STSM.16.M88.4 [R155], R164 ;  /* 0x000000a49b007844 */ /* 0x000fe80000000200 */
[----:B------:R-:W-:Y:S01]  /*168d0*/  STSM.16.M88.4 [R154], R176 ;  /* 0x000000b09a007844 */ /* 0x000fe20000000200 */
[----:B------:R-:W-:-:S02]  /*168e0*/  VIADD R2, R174, 0x80 ;  /* 0x00000080ae027836 */ /* 0x000fc40000000000 */
[----:B------:R-:W-:Y:S01]  /*168f0*/  IMAD.MOV.U32 R3, RZ, RZ, R175 ;  /* 0x000000ffff037224 */ /* 0x000fe200078e00af */
[----:B--2---:R-:W-:-:S06]  /*16900*/  WARPGROUP.ARRIVE ;  /* 0x00000000000079c5 */ /* 0x004fcc0000000000 */
[----:B------:R-:W-:Y:S01]  /*16910*/  HGMMA.64x256x16.F32 R24, R156, gdesc[UR4].tnspB, R24, gsb0 ;  /* 0x43e000049c187df0 */ /* 0x000fe20008000818 */
[----:B------:R-:W-:Y:S02]  /*16920*/  R2UR UR6, R2 ;  /* 0x00000000020672ca */ /* 0x000fe400000e0000 */
[----:B------:R-:W-:Y:S01]  /*16930*/  R2UR UR7, R3 ;  /* 0x00000000030772ca */ /* 0x000fe200000e0000 */
[----:B------:R-:W-:Y:S02]  /*16940*/  VIADD R2, R174, 0x100 ;  /* 0x00000100ae027836 */ /* 0x000fe40000000000 */
[----:B------:R-:W-:Y:S01]  /*16950*/  IMAD.MOV.U32 R3, RZ, RZ, R175 ;  /* 0x000000ffff037224 */ /* 0x000fe200078e00af */
        /* <DEDUP_REMOVED lines=414> */
.L_x_5200:
[----:B------:R-:W-:Y:S05]  /*18340*/  BSYNC B0 ;  /* 0x0000000000007941 */ /* 0x000fea0003800000 */
.L_x_5199:
[----:B------:R-:W2:Y:S04]  /*18350*/  LDL.64 R4, [R1+0x48] ;  /* 0x0000480001047983 */ /* 0x000ea80000100a00 */
[----:B------:R-:W3:Y:S01]  /*18360*/  LDL R3, [R1+0x34] ;  /* 0x0000340001037983 */ /* 0x000ee20000100800 */
[C---:B------:R-:W-:Y:S01]  /*18370*/  ISETP.GT.AND P0, PT, R0.reuse, R21, PT ;  /* 0x000000150000720c */ /* 0x040fe20003f04270 */
[----:B------:R-:W-:Y:S01]  /*18380*/  VIADD R0, R0, 0xffffffff ;  /* 0xffffffff00007836 */ /* 0x000fe20000000000 */
[----:B--2---:R-:W-:-:S05]  /*18390*/  MOV R5, R4 ;  /* 0x0000000400057202 */ /* 0x004fca0000000f00 */
[----:B-----5:R-:W-:-:S05]  /*183a0*/  IMAD R2, R2, 0x8, R5 ;  /* 0x0000000802027824 */ /* 0x020fca00078e0205 */
[----:B---3--:R-:W-:-:S04]  /*183b0*/  PRMT R2, R3, 0x654, R2 ;  /* 0x0000065403027816 */ /* 0x008fc80000000002 */
[----:B------:R0:W-:Y:S01]  /*183c0*/  SYNCS.ARRIVE.TRANS64.RED.A1T0 RZ, [R2+URZ], RZ ;  /* 0x000000ff02ff79a7 */ /* 0x0001e2000810043f */
[----:B------:R-:W-:Y:S05]  /*183d0*/  @P0 BRA `(.L_x_5201) ;  /* 0xffffff9000b00947 */ /* 0x000fea000383ffff */
.L_x_5178:
[----:B------:R-:W-:-:S13]  /*183e0*/  ISETP.GE.AND P0, PT, R0, R22, PT ;  /* 0x000000160000720c */ /* 0x000fda0003f06270 */
[----:B------:R-:W-:Y:S05]  /*183f0*/  @!P0 BRA `(.L_x_5202) ;  /* 0x0000007800ec8947 */ /* 0x000fea0003800000 */
.L_x_5235:
[----:B------:R-:W2:Y:S04]  /*18400*/  LDL R20, [R1+0x1c0] ;  /* 0x0001c00001147983 */ /* 0x000ea80000100800 */
[----:B01----:R-:W3:Y:S04]  /*18410*/  LDL R2, [R1+0x1c8] ;  /* 0x0001c80001027983 */ /* 0x003ee80000100800 */
        /* <DEDUP_REMOVED lines=18> */
.L_x_5204:
[----:B------:R-:W-:Y:S05]  /*18540*/  BSYNC B0 ;  /* 0x0000000000007941 */ /* 0x000fea0003800000 */
.L_x_5203:
        /* <DEDUP_REMOVED lines=9> */
.L_x_5206:
[----:B------:R-:W-:Y:S05]  /*185e0*/  BSYNC B0 ;  /* 0x0000000000007941 */ /* 0x000fea0003800000 */
.L_x_5205:
[----:B------:R-:W-:Y:S04]  /*185f0*/  BSSY B0, `(.L_x_5207) ;  /* 0x0000006000007945 */ /* 0x000fe80003800000 */
[----:B-1----:R-:W-:Y:S05]  /*18600*/  @P0 BRA `(.L_x_5208) ;  /* 0x0000000000100947 */ /* 0x002fea0003800000 */
[----:B-----5:R-:W-:Y:S01]  /*18610*/  IMAD R6, R6, 0x8, R3 ;  /* 0x0000000806067824 */ /* 0x020fe200078e0203 */
[----:B------:R-:W-:-:S04]  /*18620*/  SHF.L.U32 R7, R7, 0x1f, RZ ;  /* 0x0000001f07077819 */ /* 0x000fc800000006ff */
[----:B------:R-:W1:Y:S02]  /*18630*/  SYNCS.PHASECHK.TRANS64.TRYWAIT P0, [R6+URZ], R7 ;  /* 0x00000007060075a7 */ /* 0x000e64000800017f */
[----:B-1----:R-:W-:Y:S05]  /*18640*/  @!P0 BRA `(.L_x_5209) ;  /* 0x0000010400808947 */ /* 0x002fea0003800000 */
.L_x_5208:
[----:B------:R-:W-:Y:S05]  /*18650*/  BSYNC B0 ;  /* 0x0000000000007941 */ /* 0x000fea0003800000 */
.L_x_5207:
        /* <DEDUP_REMOVED lines=57> */
.L_x_5211:
[----:B------:R-:W-:Y:S05]  /*189f0*/  BSYNC B0 ;  /* 0x0000000000007941 */ /* 0x000fea0003800000 */
.L_x_5210:
        /* <DEDUP_REMOVED lines=8> */
.L_x_5213:
[----:B------:R-:W-:Y:S05]  /*18a80*/  BSYNC B0 ;  /* 0x0000000000007941 */ /* 0x000fea0003800000 */
.L_x_5212:
[----:B------:R-:W-:Y:S04]  /*18a90*/  BSSY B0, `(.L_x_5214) ;  /* 0x0000004000007945 */ /* 0x000fe80003800000 */
[----:B-1----:R-:W-:Y:S05]  /*18aa0*/  @P0 BRA `(.L_x_5215) ;  /* 0x0000000000080947 */ /* 0x002fea0003800000 */
[----:B------:R-:W1:Y:S02]  /*18ab0*/  SYNCS.PHASECHK.TRANS64.TRYWAIT P0, [R12+URZ], R13 ;  /* 0x0000000d0c0075a7 */ /* 0x000e64000800017f */
[----:B-1----:R-:W-:Y:S05]  /*18ac0*/  @!P0 BRA `(.L_x_5216) ;  /* 0x0000010000748947 */ /* 0x002fea0003800000 */
.L_x_5215:
[----:B------:R-:W-:Y:S05]  /*18ad0*/  BSYNC B0 ;  /* 0x0000000000007941 */ /* 0x000fea0003800000 */
.L_x_5214:
        /* <DEDUP_REMOVED lines=439> */
.L_x_5218:
[----:B------:R-:W-:Y:S05]  /*1a650*/  BSYNC B0 ;  /* 0x0000000000007941 */ /* 0x000fea0003800000 */
.L_x_5217:
[----:B------:R-:W2:Y:S02]  /*1a660*/  LDL.64 R2, [R1+0x20] ;  /* 0x0000200001027983 */ /* 0x000ea40000100a00 */
[----:B--2---:R-:W-:-:S05]  /*1a670*/  MOV R2, R2 ;  /* 0x0000000200027202 */ /* 0x004fca0000000f00 */
[----:B-----5:R-:W-:-:S05]  /*1a680*/  IMAD R5, R5, 0x8, R2 ;  /* 0x0000000805057824 */ /* 0x020fca00078e0202 */
[----:B------:R-:W-:-:S04]  /*1a690*/  PRMT R5, R8, 0x654, R5 ;  /* 0x0000065408057816 */ /* 0x000fc80000000005 */
[----:B------:R0:W-:Y:S01]  /*1a6a0*/  SYNCS.ARRIVE.TRANS64.RED.A1T0 RZ, [R5+URZ], RZ ;  /* 0x000000ff05ff79a7 */ /* 0x0001e2000810043f */
[----:B------:R-:W2:Y:S04]  /*1a6b0*/  LDL R2, [R1+0xcc] ;  /* 0x0000cc0001027983 */ /* 0x000ea80000100800 */
[----:B------:R-:W3:Y:S04]  /*1a6c0*/  LDL.64 R18, [R1+0xf0] ;  /* 0x0000f00001127983 */ /* 0x000ee80000100a00 */
[----:B------:R-:W4:Y:S04]  /*1a6d0*/  LDL R15, [R1+0x50] ;  /* 0x00005000010f7983 */ /* 0x000f280000100800 */
[----:B------:R-:W4:Y:S04]  /*1a6e0*/  LDL R21, [R1+0xf8] ;  /* 0x0000f80001157983 */ /* 0x000f280000100800 */
[----:B------:R-:W4:Y:S04]  /*1a6f0*/  LDL.128 R8, [R1+0xe0] ;  /* 0x0000e00001087983 */ /* 0x000f280000100c00 */
[----:B0-----:R-:W4:Y:S01]  /*1a700*/  LDL.128 R4, [R1+0xd0] ;  /* 0x0000d00001047983 */ /* 0x001f220000100c00 */
[----:B------:R-:W-:Y:S01]  /*1a710*/  BSSY B0, `(.L_x_5219) ;  /* 0x000003b000007945 */ /* 0x000fe20003800000 */
[----:B--2---:R-:W-:-:S04]  /*1a720*/  SHF.R.S32.HI R3, RZ, 0x1f, R2 ;  /* 0x0000001fff037819 */ /* 0x004fc80000011402 */
        /* <DEDUP_REMOVED lines=15> */
[----:B---3--:R-:W-:Y:S01]  /*1a820*/  ISETP.NE.AND P0, PT, R18, 0x1, PT ;  /* 0x000000011200780c */ /* 0x008fe20003f05270 */
[----:B------:R-:W-:Y:S01]  /*1a830*/  IMAD.IADD R16, R3, 0x1, -R16 ;  /* 0x0000000103107824 */ /* 0x000fe200078e0a10 */
[----:B------:R-:W-:Y:S01]  /*1a840*/  LOP3.LUT R2, R2, 0x1ffffffe, RZ, 0xc0, !PT ;  /* 0x1ffffffe02027812 */ /* 0x000fe200078ec0ff */
[----:B----4-:R-:W-:-:S04]  /*1a850*/  IMAD R3, R15, 0x4, R12 ;  /* 0x000000040f037824 */ /* 0x010fc800078e020c */
[----:B------:R-:W-:Y:S02]  /*1a860*/  IMAD.IADD R2, R17, 0x1, -R2 ;  /* 0x0000000111027824 */ /* 0x000fe400078e0a02 */
[----:B------:R-:W-:-:S04]  /*1a870*/  IMAD.U32 R3, R3, 0x10, R16 ;  /* 0x0000001003037824 */ /* 0x000fc800078e0010 */
[----:B------:R-:W-:-:S04]  /*1a880*/  IMAD R2, R2, 0x8, R3 ;  /* 0x0000000802027824 */ /* 0x000fc800078e0203 */
[----:B------:R-:W-:-:S05]  /*1a890*/  @P0 IMAD.HI.U32 R12, R2, R19, RZ ;  /* 0x00000013020c0227 */ /* 0x000fca00078e00ff */
[----:B------:R-:W-:Y:S01]  /*1a8a0*/  @P0 SHF.R.U32.HI R2, RZ, R21, R12 ;  /* 0x00000015ff020219 */ /* 0x000fe2000001160c */
[----:B------:R-:W-:Y:S01]  /*1a8b0*/  IMAD.SHL.U32 R16, R0, 0x40, RZ ;  /* 0x0000004000107824 */ /* 0x000fe200078e00ff */
[----:B------:R-:W-:-:S03]  /*1a8c0*/  LOP3.LUT R14, R14, 0x7ffffffc, RZ, 0xc0, !PT ;  /* 0x7ffffffc0e0e7812 */ /* 0x000fc600078ec0ff */
[----:B------:R-:W0:Y:S01]  /*1a8d0*/  SHFL.IDX PT, R15, R2, RZ, 0x1c1f ;  /* 0x001c1fff020f7589 */ /* 0x000e2200000e0000 */
[----:B------:R-:W-:Y:S01]  /*1a8e0*/  IADD3 R3, -R16, 0x1, RZ ;  /* 0x0000000110037810 */ /* 0x000fe20007ffe1ff */
[----:B------:R-:W-:Y:S01]  /*1a8f0*/  IMAD.IADD R14, R13, 0x1, -R14 ;  /* 0x000000010d0e7824 */ /* 0x000fe200078e0a0e */
[----:B------:R-:W-:-:S03]  /*1a900*/  ISETP.GE.AND P1, PT, R9, 0x1, PT ;  /* 0x000000010900780c */ /* 0x000fc60003f26270 */
[----:B------:R-:W-:-:S05]  /*1a910*/  IMAD R3, R14, -0x2, R3 ;  /* 0xfffffffe0e037824 */ /* 0x000fca00078e0203 */
[----:B------:R-:W-:Y:S02]  /*1a920*/  IADD3 R12, -R4, R3, R5 ;  /* 0x00000003040c7210 */ /* 0x000fe40007ffe105 */
[----:B------:R-:W-:-:S03]  /*1a930*/  LOP3.LUT R3, RZ, R6, RZ, 0x33, !PT ;  /* 0x00000006ff037212 */ /* 0x000fc600078e33ff */
[C---:B------:R-:W-:Y:S02]  /*1a940*/  IMAD.IADD R13, R12.reuse, 0x1, R7 ;  /* 0x000000010c0d7824 */ /* 0x040fe400078e0207 */
[----:B------:R-:W-:Y:S02]  /*1a950*/  IMAD.IADD R12, R12, 0x1, R3 ;  /* 0x000000010c0c7824 */ /* 0x000fe400078e0203 */
[----:B------:R-:W-:Y:S02]  /*1a960*/  IMAD.IADD R18, R8, 0x1, -R16 ;  /* 0x0000000108127824 */ /* 0x000fe400078e0a10 */
[--C-:B0-----:R-:W-:Y:S02]  /*1a970*/  IMAD.IADD R6, R13, 0x1, R15.reuse ;  /* 0x000000010d067824 */ /* 0x101fe400078e020f */
        /* <DEDUP_REMOVED lines=12> */
.L_x_5222:
[----:B------:R-:W-:-:S13]  /*1aa40*/  ISETP.NE.AND P0, PT, R9, 0x1, PT ;  /* 0x000000010900780c */ /* 0x000fda0003f05270 */
[----:B------:R-:W-:-:S05]  /*1aa50*/  @P0 IMAD.HI.U32 R8, R7, R10, RZ ;  /* 0x0000000a07080227 */ /* 0x000fca00078e00ff */
[----:B------:R-:W-:-:S07]  /*1aa60*/  @P0 SHF.R.U32.HI R7, RZ, R11, R8 ;  /* 0x0000000bff070219 */ /* 0x000fce0000011608 */
.L_x_5223:
[----:B------:R-:W-:Y:S05]  /*1aa70*/  BSYNC B1 ;  /* 0x0000000000017941 */ /* 0x000fea0003800000 */
.L_x_5221:
[----:B------:R-:W-:-:S04]  /*1aa80*/  IMAD R7, R7, R9, -R16 ;  /* 0x0000000907077224 */ /* 0x000fc800078e0a10 */
[----:B------:R-:W-:-:S05]  /*1aa90*/  IMAD R8, R14, -0x2, R7 ;  /* 0xfffffffe0e087824 */ /* 0x000fca00078e0207 */
[----:B------:R-:W-:Y:S02]  /*1aaa0*/  VIMNMX R3, R3, R8, !PT ;  /* 0x0000000803037248 */ /* 0x000fe40007fe0100 */
[----:B------:R-:W-:-:S07]  /*1aab0*/  VIADDMNMX R6, R8, R9, R6, PT ;  /* 0x0000000908067246 */ /* 0x000fce0003800106 */
.L_x_5220:
[----:B------:R-:W-:Y:S05]  /*1aac0*/  BSYNC B0 ;  /* 0x0000000000007941 */ /* 0x000fea0003800000 */
.L_x_5219:
        /* <DEDUP_REMOVED lines=8> */
[----:B------:R-:W-:Y:S02]  /*1ab50*/  ISETP.LT.OR P3, PT, R6, 0x2, P3 ;  /* 0x000000020600780c */ /* 0x000fe40001f61670 */
[----:B------:R-:W-:Y:S02]  /*1ab60*/  FSEL R75, R28, -INF , !P2 ;  /* 0xff8000001c4b7808 */ /* 0x000fe40005000000 */
[----:B------:R-:W-:Y:S02]  /*1ab70*/  ISETP.GT.AND P2, PT, R3, 0x10, !P4 ;  /* 0x000000100300780c */ /* 0x000fe40006744270 */
[----:B------:R-:W-:Y:S02]  /*1ab80*/  ISETP.GE.AND P5, PT, R18, 0xa, PT ;  /* 0x0000000a1200780c */ /* 0x000fe40003fa6270 */
[----:B------:R-:W-:Y:S02]  /*1ab90*/  FSEL R71, R25, -INF , !P3 ;  /* 0xff80000019477808 */ /* 0x000fe40005800000 */
[----:B------:R-:W-:-:S02]  /*1aba0*/  P2R R25, PR, RZ, 0x10 ;  /* 0x00000010ff197803 */ /* 0x000fc40000000000 */
[----:B------:R-:W-:Y:S01]  /*1abb0*/  ISETP.LT.OR P2, PT, R6, 0x11, P2 ;  /* 0x000000110600780c */ /* 0x000fe20001741670 */
[----:B0-----:R-:W-:Y:S01]  /*1abc0*/  IMAD.IADD R7, R12, 0x1, R2 ;  /* 0x000000010c077824 */ /* 0x001fe200078e0202 */
        /* <DEDUP_REMOVED lines=74> */
.L_x_5227:
[----:B------:R-:W-:-:S13]  /*1b070*/  ISETP.NE.AND P6, PT, R9, 0x1, PT ;  /* 0x000000010900780c */ /* 0x000fda0003fc5270 */
[----:B------:R-:W-:-:S05]  /*1b080*/  @P6 IMAD.HI.U32 R10, R4, R10, RZ ;  /* 0x0000000a040a6227 */ /* 0x000fca00078e00ff */
[----:B------:R-:W-:-:S07]  /*1b090*/  @P6 SHF.R.U32.HI R4, RZ, R11, R10 ;  /* 0x0000000bff046219 */ /* 0x000fce000001160a */
.L_x_5228:
[----:B------:R-:W-:Y:S05]  /*1b0a0*/  BSYNC B1 ;  /* 0x0000000000017941 */ /* 0x000fea0003800000 */
.L_x_5226:
[----:B------:R-:W-:-:S04]  /*1b0b0*/  IMAD R3, R4, R9, -R16 ;  /* 0x0000000904037224 */ /* 0x000fc800078e0a10 */
[----:B------:R-:W-:-:S05]  /*1b0c0*/  IMAD R14, R14, -0x2, R3 ;  /* 0xfffffffe0e0e7824 */ /* 0x000fca00078e0203 */
[----:B------:R-:W-:Y:S02]  /*1b0d0*/  VIADDMNMX R6, R14, R9, R6, PT ;  /* 0x000000090e067246 */ /* 0x000fe40003800106 */
[----:B------:R-:W-:-:S07]  /*1b0e0*/  VIMNMX R7, R7, R14, !PT ;  /* 0x0000000e07077248 */ /* 0x000fce0007fe0100 */
.L_x_5225:
[----:B------:R-:W-:Y:S05]  /*1b0f0*/  BSYNC B0 ;  /* 0x0000000000007941 */ /* 0x000fea0003800000 */
.L_x_5224:
[C---:B------:R-:W-:Y:S01]  /*1b100*/  ISETP.GT.AND P1, PT, R7.reuse, 0x8, !P1 ;  /* 0x000000080700780c */ /* 0x040fe20004f24270 */
[----:B------:R-:W2:Y:S01]  /*1b110*/  LDL.64 R10, [R1+0x1e0] ;  /* 0x0001e000010a7983 */ /* 0x000ea20000100a00 */
[----:B------:R-:W-:Y:S02]  /*1b120*/  ISETP.GT.AND P0, PT, R7, 0x1, !P0 ;  /* 0x000000010700780c */ /* 0x000fe40004704270 */
[C---:B------:R-:W-:Y:S01]  /*1b130*/  ISETP.LT.OR P1, PT, R6.reuse, 0x9, P1 ;  /* 0x000000090600780c */ /* 0x040fe20000f21670 */
[----:B------:R-:W3:Y:S01]  /*1b140*/  LDL.64 R12, [R1+0xb8] ;  /* 0x0000b800010c7983 */ /* 0x000ee20000100a00 */
[----:B------:R-:W-:Y:S02]  /*1b150*/  ISETP.LT.OR P0, PT, R6, 0x2, P0 ;  /* 0x000000020600780c */ /* 0x000fe40000701670 */
[----:B------:R-:W-:Y:S02]  /*1b160*/  FSEL R159, R30, -INF , !P1 ;  /* 0xff8000001e9f7808 */ /* 0x000fe40004800000 */
[----:B------:R-:W-:-:S02]  /*1b170*/  ISETP.NE.AND P1, PT, R25, RZ, PT ;  /* 0x000000ff1900720c */ /* 0x000fc40003f25270 */
[----:B------:R-:W4:Y:S01]  /*1b180*/  LDL.64 R24, [R1+0x1d0] ;  /* 0x0001d00001187983 */ /* 0x000f220000100a00 */
[----:B------:R-:W-:Y:S02]  /*1b190*/  FSEL R151, R27, -INF , !P0 ;  /* 0xff8000001b977808 */ /* 0x000fe40004000000 */
[----:B------:R-:W-:Y:S02]  /*1b1a0*/  ISETP.NE.AND P0, PT, R21, RZ, PT ;  /* 0x000000ff1500720c */ /* 0x000fe40003f05270 */
[----:B------:R-:W-:Y:S02]  /*1b1b0*/  ISETP.NE.AND P6, PT, R32, RZ, PT ;  /* 0x000000ff2000720c */ /* 0x000fe40003fc5270 */
[----:B------:R-:W-:-:S04]  /*1b1c0*/  ISETP.GT.AND P0, PT, R7, 0x9, !P0 ;  /* 0x000000090700780c */ /* 0x000fc80004704270 */
[----:B------:R-:W-:-:S04]  /*1b1d0*/  ISETP.LT.OR P0, PT, R6, 0xa, P0 ;  /* 0x0000000a0600780c */ /* 0x000fc80000701670 */
[----:B------:R-:W-:Y:S02]  /*1b1e0*/  FSEL R163, R31, -INF , !P0 ;  /* 0xff8000001fa37808 */ /* 0x000fe40004000000 */
[----:B------:R-:W-:Y:S02]  /*1b1f0*/  ISETP.GT.AND P0, PT, R7, 0x10, !P1 ;  /* 0x000000100700780c */ /* 0x000fe40004f04270 */
[----:B------:R-:W-:Y:S02]  /*1b200*/  ISETP.NE.AND P1, PT, R37, RZ, PT ;  /* 0x000000ff2500720c */ /* 0x000fe40003f25270 */
        /* <DEDUP_REMOVED lines=10> */
[C---:B------:R-:W-:Y:S02]  /*1b2b0*/  ISETP.GT.AND P0, PT, R7.reuse, 0x19, !P6 ;  /* 0x000000190700780c */ /* 0x040fe40007704270 */
[C---:B------:R-:W-:Y:S02]  /*1b2c0*/  ISETP.GT.AND P1, PT, R7.reuse, 0x28, !P1 ;  /* 0x000000280700780c */ /* 0x040fe40004f24270 */
[----:B------:R-:W-:Y:S02]  /*1b2d0*/  ISETP.LT.OR P0, PT, R6, 0x1a, P0 ;  /* 0x0000001a0600780c */ /* 0x000fe40000701670 */
[----:B------:R-:W-:Y:S02]  /*1b2e0*/  ISETP.GT.AND P2, PT, R7, 0x29, !P2 ;  /* 0x000000290700780c */ /* 0x000fe40005744270 */
[----:B------:R-:W-:-:S02]  /*1b2f0*/  FSEL R153, R39, -INF , !P0 ;  /* 0xff80000027997808 */ /* 0x000fc40004000000 */
[----:B------:R-:W-:Y:S02]  /*1b300*/  ISETP.NE.AND P0, PT, R33, RZ, PT ;  /* 0x000000ff2100720c */ /* 0x000fe40003f05270 */
[C---:B------:R-:W-:Y:S02]  /*1b310*/  ISETP.GT.AND P3, PT, R7.reuse, 0x30, !P3 ;  /* 0x000000300700780c */ /* 0x040fe40005f64270 */
[C---:B------:R-:W-:Y:S02]  /*1b320*/  ISETP.GT.AND P0, PT, R7.reuse, 0x20, !P0 ;  /* 0x000000200700780c */ /* 0x040fe40004704270 */
[----:B------:R-:W-:Y:S02]  /*1b330*/  ISETP.GT.AND P4, PT, R7, 0x31, !P4 ;  /* 0x000000310700780c */ /* 0x000fe40006784270 */
[----:B------:R-:W-:Y:S02]  /*1b340*/  ISETP.LT.OR P0, PT, R6, 0x21, P0 ;  /* 0x000000210600780c */ /* 0x000fe40000701670 */
[----:B------:R-:W-:-:S02]  /*1b350*/  ISETP.NE.AND P6, PT, R18, RZ, PT ;  /* 0x000000ff1200720c */ /* 0x000fc40003fc5270 */
[----:B------:R-:W-:Y:S02]  /*1b360*/  FSEL R155, R42, -INF , !P0 ;  /* 0xff8000002a9b7808 */ /* 0x000fe40004000000 */
[----:B------:R-:W-:Y:S02]  /*1b370*/  ISETP.NE.AND P0, PT, R8, RZ, PT ;  /* 0x000000ff0800720c */ /* 0x000fe40003f05270 */
[----:B------:R-:W-:Y:S01]  /*1b380*/  ISETP.LT.OR P1, PT, R6, 0x29, P1 ;  /* 0x000000290600780c */ /* 0x000fe20000f21670 */
[----:B------:R-:W5:Y:S01]  /*1b390*/  LDL R8, [R1+0x1f0] ;  /* 0x0001f00001087983 */ /* 0x000f620000100800 */
[----:B------:R-:W-:-:S04]  /*1b3a0*/  ISETP.GT.AND P0, PT, R7, RZ, !P0 ;  /* 0x000000ff0700720c */ /* 0x000fc80004704270 */
[----:B------:R-:W-:-:S04]  /*1b3b0*/  ISETP.LT.OR P0, PT, R6, 0x1, P0 ;  /* 0x000000010600780c */ /* 0x000fc80000701670 */
[----:B------:R-:W-:Y:S02]  /*1b3c0*/  FSEL R16, R26, -INF , !P0 ;  /* 0xff8000001a107808 */ /* 0x000fe40004000000 */
[----:B------:R-:W-:-:S04]  /*1b3d0*/  ISETP.NE.AND P0, PT, R36, RZ, PT ;  /* 0x000000ff2400720c */ /* 0x000fc80003f05270 */
[----:B------:R-:W-:-:S04]  /*1b3e0*/  ISETP.GT.AND P0, PT, R7, 0x21, !P0 ;  /* 0x000000210700780c */ /* 0x000fc80004704270 */
[----:B------:R-:W-:-:S04]  /*1b3f0*/  ISETP.LT.OR P0, PT, R6, 0x22, P0 ;  /* 0x000000220600780c */ /* 0x000fc80000701670 */
[----:B------:R-:W-:Y:S02]  /*1b400*/  FSEL R166, R43, -INF , !P0 ;  /* 0xff8000002ba67808 */ /* 0x000fe40004000000 */
[----:B------:R-:W-:Y:S02]  /*1b410*/  ISETP.LT.OR P2, PT, R6, 0x2a, P2 ;  /* 0x0000002a0600780c */ /* 0x000fe40001741670 */
[----:B------:R-:W-:Y:S02]  /*1b420*/  FSEL R167, R46, -INF , !P1 ;  /* 0xff8000002ea77808 */ /* 0x000fe40004800000 */
[----:B------:R-:W-:Y:S02]  /*1b430*/  ISETP.LT.OR P3, PT, R6, 0x31, P3 ;  /* 0x000000310600780c */ /* 0x000fe40001f61670 */
[----:B------:R-:W-:Y:S02]  /*1b440*/  FSEL R168, R47, -INF , !P2 ;  /* 0xff8000002fa87808 */ /* 0x000fe40005000000 */
[----:B------:R-:W-:-:S02]  /*1b450*/  ISETP.GT.AND P5, PT, R7, 0x38, !P5 ;  /* 0x000000380700780c */ /* 0x000fc40006fa4270 */
[----:B------:R-:W-:Y:S02]  /*1b460*/  ISETP.LT.OR P4, PT, R6, 0x32, P4 ;  /* 0x000000320600780c */ /* 0x000fe40002781670 */
[----:B------:R-:W-:Y:S02]  /*1b470*/  FSEL R170, R50, -INF , !P3 ;  /* 0xff80000032aa7808 */ /* 0x000fe40005800000 */
[----:B------:R-:W-:Y:S02]  /*1b480*/  ISETP.GT.AND P6, PT, R7, 0x39, !P6 ;  /* 0x000000390700780c */ /* 0x000fe400077c4270 */
[C---:B------:R-:W-:Y:S02]  /*1b490*/  ISETP.LT.OR P5, PT, R6.reuse, 0x39, P5 ;  /* 0x000000390600780c */ /* 0x040fe40002fa1670 */
[----:B------:R-:W-:Y:S02]  /*1b4a0*/  FSEL R162, R51, -INF , !P4 ;  /* 0xff80000033a27808 */ /* 0x000fe40006000000 */
[----:B------:R-:W-:-:S02]  /*1b4b0*/  ISETP.LT.OR P6, PT, R6, 0x3a, P6 ;  /* 0x0000003a0600780c */ /* 0x000fc400037c1670 */
[----:B------:R-:W-:Y:S02]  /*1b4c0*/  FSEL R169, R54, -INF , !P5 ;  /* 0xff80000036a97808 */ /* 0x000fe40006800000 */
[----:B------:R-:W-:Y:S02]  /*1b4d0*/  FSEL R171, R55, -INF , !P6 ;  /* 0xff80000037ab7808 */ /* 0x000fe40007000000 */
[----:B----4-:R-:W-:-:S04]  /*1b4e0*/  FMNMX.FTZ R2, R19, R24, !PT ;  /* 0x0000001813027209 */ /* 0x010fc80007810000 */
        /* <DEDUP_REMOVED lines=30> */
[----:B------:R-:W0:Y:S01]  /*1b6d0*/  SHFL.BFLY PT, R5, R2, 0x2, 0x1f ;  /* 0x0c401f0002057f89 */ /* 0x000e2200000e0000 */
[----:B------:R-:W-:-:S05]  /*1b6e0*/  FMNMX.FTZ R3, R171, R4, !PT ;  /* 0x00000004ab037209 */ /* 0x000fca0007810000 */
[----:B------:R-:W-:Y:S04]  /*1b6f0*/  STL.64 [R1+0x1d0], R2 ;  /* 0x0001d00201007387 */ /* 0x000fe80000100a00 */
[----:B------:R-:W4:Y:S01]  /*1b700*/  LDL R18, [R1+0x1d4] ;  /* 0x0001d40001127983 */ /* 0x000f220000100800 */
[----:B0-----:R-:W-:-:S05]  /*1b710*/  FMNMX.FTZ R4, R2, R5, !PT ;  /* 0x0000000502047209 */ /* 0x001fca0007810000 */
[----:B------:R-:W0:Y:S02]  /*1b720*/  SHFL.BFLY PT, R5, R4, 0x1, 0x1f ;  /* 0x0c201f0004057f89 */ /* 0x000e2400000e0000 */
[----:B0-----:R-:W-:-:S05]  /*1b730*/  FMNMX.FTZ R6, R4, R5, !PT ;  /* 0x0000000504067209 */ /* 0x001fca0007810000 */
[----:B------:R-:W-:Y:S04]  /*1b740*/  STL [R1+0x1d0], R6 ;  /* 0x0001d00601007387 */ /* 0x000fe80000100800 */
[----:B------:R-:W2:Y:S04]  /*1b750*/  LDL R7, [R1+0x1d0] ;  /* 0x0001d00001077983 */ /* 0x000ea80000100800 */
[----:B----4-:R-:W0:Y:S02]  /*1b760*/  SHFL.BFLY PT, R5, R18, 0x2, 0x1f ;  /* 0x0c401f0012057f89 */ /* 0x010e2400000e0000 */
[----:B0-----:R-:W-:-:S05]  /*1b770*/  FMNMX.FTZ R5, R5, R18, !PT ;  /* 0x0000001205057209 */ /* 0x001fca0007810000 */
[----:B------:R-:W0:Y:S01]  /*1b780*/  SHFL.BFLY PT, R2, R5, 0x1, 0x1f ;  /* 0x0c201f0005027f89 */ /* 0x000e2200000e0000 */
[----:B--2---:R-:W-:Y:S02]  /*1b790*/  FSETP.NEU.FTZ.AND P0, PT, R7, -INF , PT ;  /* 0xff8000000700780b */ /* 0x004fe40003f1d000 */
[----:B0-----:R-:W-:Y:S02]  /*1b7a0*/  FMNMX.FTZ R2, R5, R2, !PT ;  /* 0x0000000205027209 */ /* 0x001fe40007810000 */
[----:B------:R-:W-:Y:S02]  /*1b7b0*/  FSEL R3, R7, RZ, P0 ;  /* 0x000000ff07037208 */ /* 0x000fe40000000000 */
[----:B------:R-:W-:-:S04]  /*1b7c0*/  FSETP.NEU.FTZ.AND P0, PT, R2, -INF , PT ;  /* 0xff8000000200780b */ /* 0x000fc80003f1d000 */
[----:B------:R-:W-:Y:S01]  /*1b7d0*/  FSEL R4, R2, RZ, P0 ;  /* 0x000000ff02047208 */ /* 0x000fe20000000000 */
[----:B------:R-:W-:-:S04]  /*1b7e0*/  FADD.FTZ R3, R24, -R3 ;  /* 0x8000000318037221 */ /* 0x000fc80000010000 */
[----:B------:R-:W-:Y:S01]  /*1b7f0*/  FADD.FTZ R25, R25, -R4 ;  /* 0x8000000419197221 */ /* 0x000fe20000010000 */
[----:B-----5:R-:W-:-:S03]  /*1b800*/  FMUL.FTZ R3, R3, R8 ;  /* 0x0000000803037220 */ /* 0x020fc60000410000 */
[----:B------:R-:W-:Y:S01]  /*1b810*/  FMUL.FTZ R25, R8, R25 ;  /* 0x0000001908197220 */ /* 0x000fe20000410000 */
[----:B------:R-:W0:Y:S08]  /*1b820*/  MUFU.EX2 R173, R3 ;  /* 0x0000000300ad7308 */ /* 0x000e300000000800 */
[----:B------:R-:W1:Y:S01]  /*1b830*/  MUFU.EX2 R174, R25 ;  /* 0x0000001900ae7308 */ /* 0x000e620000000800 */
[----:B------:R2:W-:Y:S01]  /*1b840*/  STL [R1+0x1d4], R2 ;  /* 0x0001d40201007387 */ /* 0x0005e20000100800 */
[----:B0-----:R-:W-:Y:S01]  /*1b850*/  FMUL.FTZ R10, R173, R10 ;  /* 0x0000000aad0a7220 */ /* 0x001fe20000410000 */
[----:B-1----:R-:W-:-:S05]  /*1b860*/  FMUL.FTZ R11, R11, R174 ;  /* 0x000000ae0b0b7220 */ /* 0x002fca0000410000 */
[----:B------:R2:W-:Y:S04]  /*1b870*/  STL.64 [R1+0x1e0], R10 ;  /* 0x0001e00a01007387 */ /* 0x0005e80000100a00 */
[----:B---3--:R-:W3:Y:S01]  /*1b880*/  LD.E R4, desc[UR36][R12.64+0x4] ;  /* 0x000004240c047980 */ /* 0x008ee2000c101900 */
[----:B------:R-:W-:Y:S01]  /*1b890*/  BSSY B0, `(.L_x_5229) ;  /* 0x000000c000007945 */ /* 0x000fe20003800000 */
[----:B---3--:R-:W-:-:S13]  /*1b8a0*/  ISETP.NE.AND P0, PT, R4, RZ, PT ;  /* 0x000000ff0400720c */ /* 0x008fda0003f05270 */
[----:B--2---:R-:W-:Y:S05]  /*1b8b0*/  @P0 BRA `(.L_x_5230) ;  /* 0x0000000000240947 */ /* 0x004fea0003800000 */
        /* <DEDUP_REMOVED lines=9> */
.L_x_5230:
[----:B------:R-:W-:Y:S05]  /*1b950*/  BSYNC B0 ;  /* 0x0000000000007941 */ /* 0x000fea0003800000 */
.L_x_5229:
        /* <DEDUP_REMOVED lines=9> */
.L_x_5232:
[----:B------:R-:W-:Y:S05]  /*1b9f0*/  BSYNC B0 ;  /* 0x0000000000007941 */ /* 0x000fea0003800000 */
.L_x_5231:
[----:B------:R-:W2:Y:S04]  /*1ba00*/  LDL R175, [R1+0x1f0] ;  /* 0x0001f00001af7983 */ /* 0x000ea80000100800 */
[----:B------:R-:W2:Y:S04]  /*1ba10*/  LDL.64 R6, [R1+0x1d0] ;  /* 0x0001d00001067983 */ /* 0x000ea80000100a00 */
[----:B------:R-:W3:Y:S04]  /*1ba20*/  LDL.64 R148, [R1+0x1e0] ;  /* 0x0001e00001947983 */ /* 0x000ee80000100a00 */
[----:B------:R-:W4:Y:S04]  /*1ba30*/  LDL.64 R64, [R1+0x200] ;  /* 0x0002000001407983 */ /* 0x000f280000100a00 */
[----:B------:R-:W4:Y:S04]  /*1ba40*/  LDL.64 R20, [R1+0x220] ;  /* 0x0002200001147983 */ /* 0x000f280000100a00 */
[----:B------:R-:W4:Y:S04]  /*1ba50*/  LDL.64 R128, [R1+0x348] ;  /* 0x0003480001807983 */ /* 0x000f280000100a00 */
[----:B0-----:R-:W4:Y:S04]  /*1ba60*/  LDL.64 R2, [R1+0x3f0] ;  /* 0x0003f00001027983 */ /* 0x001f280000100a00 */
        /* <DEDUP_REMOVED lines=46> */
[CC--:B--2---:R-:W-:Y:S01]  /*1bd50*/  FMUL.FTZ R4, R6.reuse, R175.reuse ;  /* 0x000000af06047220 */ /* 0x0c4fe20000410000 */
[----:B------:R-:W-:Y:S01]  /*1bd60*/  FSETP.NEU.FTZ.AND P0, PT, R6, -INF , PT ;  /* 0xff8000000600780b */ /* 0x000fe20003f1d000 */
[----:B------:R-:W-:-:S03]  /*1bd70*/  FMUL.FTZ R18, R7, R175 ;  /* 0x000000af07127220 */ /* 0x000fc60000410000 */
[----:B------:R-:W-:Y:S02]  /*1bd80*/  FSEL R4, R4, RZ, P0 ;  /* 0x000000ff04047208 */ /* 0x000fe40000000000 */
[----:B------:R-:W-:-:S03]  /*1bd90*/  FSETP.NEU.FTZ.AND P0, PT, R7, -INF , PT ;  /* 0xff8000000700780b */ /* 0x000fc60003f1d000 */
[-CC-:B------:R-:W-:Y:S01]  /*1bda0*/  FFMA.FTZ R146, R135, R175.reuse, -R4.reuse ;  /* 0x000000af87927223 */ /* 0x180fe20000010804 */
[----:B------:R-:W-:Y:S01]  /*1bdb0*/  FSEL R176, R18, RZ, P0 ;  /* 0x000000ff12b07208 */ /* 0x000fe20000000000 */
        /* <DEDUP_REMOVED lines=14> */
[----:B------:R0:W-:Y:S01]  /*1bea0*/  MUFU.EX2 R7, R146 ;  /* 0x0000009200077308 */ /* 0x0001e20000000800 */
[-C--:B------:R-:W-:Y:S01]  /*1beb0*/  FFMA.FTZ R4, R139, R175.reuse, -R4 ;  /* 0x000000af8b047223 */ /* 0x080fe20000010804 */
[-CC-:B------:R-:W-:Y:S01]  /*1bec0*/  FFMA.FTZ R157, R151, R175.reuse, -R176.reuse ;  /* 0x000000af979d7223 */ /* 0x180fe200000108b0 */
[----:B------:R-:W2:Y:S04]  /*1bed0*/  LDL.64 R70, [R1+0x360] ;  /* 0x0003600001467983 */ /* 0x000ea80000100a00 */
        /* <DEDUP_REMOVED lines=12> */
[----:B0-----:R-:W2:Y:S04]  /*1bfa0*/  LDL.64 R146, [R1+0x3d8] ;  /* 0x0003d80001927983 */ /* 0x001ea80000100a00 */
[----:B------:R-:W2:Y:S01]  /*1bfb0*/  LDL.64 R150, [R1+0x3e8] ;  /* 0x0003e80001967983 */ /* 0x000ea20000100a00 */
[-CC-:B------:R-:W-:Y:S01]  /*1bfc0*/  FFMA.FTZ R18, R16, R175.reuse, -R176.reuse ;  /* 0x000000af10127223 */ /* 0x180fe200000108b0 */
[----:B------:R-:W-:Y:S01]  /*1bfd0*/  MUFU.EX2 R19, R19 ;  /* 0x0000001300137308 */ /* 0x000fe20000000800 */
[-CC-:B------:R-:W-:Y:S01]  /*1bfe0*/  FFMA.FTZ R159, R159, R175.reuse, -R176.reuse ;  /* 0x000000af9f9f7223 */ /* 0x180fe200000108b0 */
[----:B------:R-:W-:-:S06]  /*1bff0*/  FFMA.FTZ R16, R163, R175, -R176 ;  /* 0x000000afa3107223 */ /* 0x000fcc00000108b0 */
[----:B------:R-:W3:Y:S01]  /*1c000*/  MUFU.EX2 R18, R18 ;  /* 0x0000001200127308 */ /* 0x000ee20000000800 */
[----:B------:R-:W-:-:S07]  /*1c010*/  FFMA.FTZ R161, R161, R175, -R176 ;  /* 0x000000afa1a17223 */ /* 0x000fce00000108b0 */
[----:B------:R-:W0:Y:S08]  /*1c020*/  MUFU.EX2 R157, R157 ;  /* 0x0000009d009d7308 */ /* 0x000e300000000800 */
[----:B------:R-:W1:Y:S01]  /*1c030*/  MUFU.EX2 R156, R156 ;  /* 0x0000009c009c7308 */ /* 0x000e620000000800 */
[----:B------:R-:W-:-:S07]  /*1c040*/  FFMA.FTZ R14, R14, R175, -R176 ;  /* 0x000000af0e0e7223 */ /* 0x000fce00000108b0 */
[----:B------:R-:W1:Y:S01]  /*1c050*/  MUFU.EX2 R159, R159 ;  /* 0x0000009f009f7308 */ /* 0x000e620000000800 */
[----:B------:R-:W-:-:S07]  /*1c060*/  FFMA.FTZ R163, R154, R175, -R176 ;  /* 0x000000af9aa37223 */ /* 0x000fce00000108b0 */
[----:B------:R-:W1:Y:S01]  /*1c070*/  MUFU.EX2 R158, R158 ;  /* 0x0000009e009e7308 */ /* 0x000e620000000800 */
[----:B---3--:R-:W-:Y:S01]  /*1c080*/  FADD.FTZ R154, R18, R149 ;  /* 0x00000095129a7221 */ /* 0x008fe20000010000 */
[----:B------:R-:W-:-:S06]  /*1c090*/  FADD.FTZ R149, R19, R148 ;  /* 0x0000009413957221 */ /* 0x000fcc0000010000 */
[----:B------:R-:W3:Y:S08]  /*1c0a0*/  MUFU.EX2 R16, R16 ;  /* 0x0000001000107308 */ /* 0x000ef00000000800 */
[----:B------:R-:W3:Y:S01]  /*1c0b0*/  MUFU.EX2 R17, R17 ;  /* 0x0000001100117308 */ /* 0x000ee20000000800 */
[----:B0-----:R-:W-:Y:S01]  /*1c0c0*/  FADD.FTZ R154, R157, R154 ;  /* 0x0000009a9d9a7221 */ /* 0x001fe20000010000 */
[----:B------:R-:W-:-:S06]  /*1c0d0*/  FFMA.FTZ R164, R153, R175, -R176 ;  /* 0x000000af99a47223 */ /* 0x000fcc00000108b0 */
[----:B------:R-:W0:Y:S01]  /*1c0e0*/  MUFU.EX2 R161, R161 ;  /* 0x000000a100a17308 */ /* 0x000e220000000800 */
[----:B-1----:R-:W-:-:S07]  /*1c0f0*/  FADD.FTZ R149, R156, R149 ;  /* 0x000000959c957221 */ /* 0x002fce0000010000 */
[----:B------:R-:W1:Y:S01]  /*1c100*/  MUFU.EX2 R160, R160 ;  /* 0x000000a000a07308 */ /* 0x000e620000000800 */
[----:B------:R-:W-:Y:S01]  /*1c110*/  FADD.FTZ R153, R159, R154 ;  /* 0x0000009a9f997221 */ /* 0x000fe20000010000 */
[----:B------:R-:W-:-:S06]  /*1c120*/  FFMA.FTZ R165, R155, R175, -R176 ;  /* 0x000000af9ba57223 */ /* 0x000fcc00000108b0 */
[----:B------:R-:W1:Y:S01]  /*1c130*/  MUFU.EX2 R14, R14 ;  /* 0x0000000e000e7308 */ /* 0x000e620000000800 */
[----:B------:R-:W-:-:S07]  /*1c140*/  FADD.FTZ R148, R158, R149 ;  /* 0x000000959e947221 */ /* 0x000fce0000010000 */
[----:B------:R-:W4:Y:S01]  /*1c150*/  MUFU.EX2 R15, R15 ;  /* 0x0000000f000f7308 */ /* 0x000f220000000800 */
[----:B---3--:R-:W-:Y:S01]  /*1c160*/  FADD.FTZ R154, R16, R153 ;  /* 0x00000099109a7221 */ /* 0x008fe20000010000 */
[----:B------:R-:W-:-:S06]  /*1c170*/  FFMA.FTZ R166, R166, R175, -R176 ;  /* 0x000000afa6a67223 */ /* 0x000fcc00000108b0 */
[----:B------:R-:W3:Y:S01]  /*1c180*/  MUFU.EX2 R163, R163 ;  /* 0x000000a300a37308 */ /* 0x000ee20000000800 */
[----:B------:R-:W-:-:S07]  /*1c190*/  FADD.FTZ R149, R17, R148 ;  /* 0x0000009411957221 */ /* 0x000fce0000010000 */
        /* <DEDUP_REMOVED lines=9> */
[----:B----4-:R-:W-:-:S07]  /*1c230*/  FADD.FTZ R149, R15, R148 ;  /* 0x000000940f957221 */ /* 0x010fce0000010000 */
[----:B------:R-:W4:Y:S01]  /*1c240*/  MUFU.EX2 R10, R10 ;  /* 0x0000000a000a7308 */ /* 0x000f220000000800 */
[----:B---3--:R-:W-:Y:S01]  /*1c250*/  FADD.FTZ R155, R163, R154 ;  /* 0x0000009aa39b7221 */ /* 0x008fe20000010000 */
[----:B------:R-:W-:-:S06]  /*1c260*/  FFMA.FTZ R153, R170, R175, -R176 ;  /* 0x000000afaa997223 */ /* 0x000fcc00000108b0 */
[----:B------:R-:W3:Y:S01]  /*1c270*/  MUFU.EX2 R166, R166 ;  /* 0x000000a600a67308 */ /* 0x000ee20000000800 */
[----:B------:R-:W-:-:S07]  /*1c280*/  FADD.FTZ R148, R12, R149 ;  /* 0x000000950c947221 */ /* 0x000fce0000010000 */
[----:B------:R-:W3:Y:S01]  /*1c290*/  MUFU.EX2 R11, R11 ;  /* 0x0000000b000b7308 */ /* 0x000ee20000000800 */
[----:B0-----:R-:W-:Y:S01]  /*1c2a0*/  FADD.FTZ R154, R164, R155 ;  /* 0x0000009ba49a7221 */ /* 0x001fe20000010000 */
[----:B-1----:R-:W-:-:S06]  /*1c2b0*/  FADD.FTZ R149, R13, R148 ;  /* 0x000000940d957221 */ /* 0x002fcc0000010000 */
[----:B------:R-:W0:Y:S01]  /*1c2c0*/  MUFU.EX2 R167, R167 ;  /* 0x000000a700a77308 */ /* 0x000e220000000800 */
[----:B------:R-:W-:-:S07]  /*1c2d0*/  FFMA.FTZ R168, R162, R175, -R176 ;  /* 0x000000afa2a87223 */ /* 0x000fce00000108b0 */
[----:B------:R-:W1:Y:S01]  /*1c2e0*/  MUFU.EX2 R9, R9 ;  /* 0x0000000900097308 */ /* 0x000e620000000800 */
[----:B------:R-:W-:Y:S01]  /*1c2f0*/  FADD.FTZ R155, R165, R154 ;  /* 0x0000009aa59b7221 */ /* 0x000fe20000010000 */
[----:B----4-:R-:W-:-:S06]  /*1c300*/  FADD.FTZ R148, R10, R149 ;  /* 0x000000950a947221 */ /* 0x010fcc0000010000 */
[----:B------:R-:W4:Y:S01]  /*1c310*/  MUFU.EX2 R172, R172 ;  /* 0x000000ac00ac7308 */ /* 0x000f220000000800 */
[----:B------:R-:W-:-:S07]  /*1c320*/  FFMA.FTZ R169, R169, R175, -R176 ;  /* 0x000000afa9a97223 */ /* 0x000fce00000108b0 */
[----:B------:R-:W4:Y:S01]  /*1c330*/  MUFU.EX2 R8, R8 ;  /* 0x0000000800087308 */ /* 0x000f220000000800 */
[----:B---3--:R-:W-:Y:S01]  /*1c340*/  FADD.FTZ R154, R166, R155 ;  /* 0x0000009ba69a7221 */ /* 0x008fe20000010000 */
[----:B------:R-:W-:-:S06]  /*1c350*/  FADD.FTZ R148, R11, R148 ;  /* 0x000000940b947221 */ /* 0x000fcc0000010000 */
[----:B------:R-:W3:Y:S01]  /*1c360*/  MUFU.EX2 R153, R153 ;  /* 0x0000009900997308 */ /* 0x000ee20000000800 */
[----:B------:R-:W-:-:S07]  /*1c370*/  FFMA.FTZ R170, R171, R175, -R176 ;  /* 0x000000afabaa7223 */ /* 0x000fce00000108b0 */
[----:B------:R-:W3:Y:S01]  /*1c380*/  MUFU.EX2 R6, R6 ;  /* 0x0000000600067308 */ /* 0x000ee20000000800 */
[----:B0-----:R-:W-:Y:S01]  /*1c390*/  FADD.FTZ R155, R167, R154 ;  /* 0x0000009aa79b7221 */ /* 0x001fe20000010000 */
[----:B-1----:R-:W-:Y:S01]  /*1c3a0*/  FADD.FTZ R149, R9, R148 ;  /* 0x0000009409957221 */ /* 0x002fe20000010000 */
[C---:B------:R-:W-:Y:S01]  /*1c3b0*/  FMUL.FTZ R65, R173.reuse, R65 ;  /* 0x00000041ad417220 */ /* 0x040fe20000410000 */
[----:B------:R-:W-:-:S04]  /*1c3c0*/  FMUL.FTZ R64, R173, R64 ;  /* 0x00000040ad407220 */ /* 0x000fc80000410000 */
[----:B------:R-:W-:Y:S08]  /*1c3d0*/  MUFU.EX2 R5, R5 ;  /* 0x0000000500057308 */ /* 0x000ff00000000800 */
[----:B------:R-:W0:Y:S01]  /*1c3e0*/  MUFU.EX2 R168, R168 ;  /* 0x000000a800a87308 */ /* 0x000e220000000800 */
[----:B----4-:R-:W-:Y:S01]  /*1c3f0*/  FADD.FTZ R148, R172, R155 ;  /* 0x0000009bac947221 */ /* 0x010fe20000010000 */
[----:B------:R-:W-:Y:S01]  /*1c400*/  FADD.FTZ R149, R8, R149 ;  /* 0x0000009508957221 */ /* 0x000fe20000010000 */
[C---:B------:R-:W-:Y:S01]  /*1c410*/  FMUL.FTZ R21, R173.reuse, R21 ;  /* 0x00000015ad157220 */ /* 0x040fe20000410000 */
[C---:B------:R-:W-:Y:S01]  /*1c420*/  FMUL.FTZ R20, R173.reuse, R20 ;  /* 0x00000014ad147220 */ /* 0x040fe20000410000 */
[C---:B------:R-:W-:Y:S01]  /*1c430*/  FMUL.FTZ R129, R174.reuse, R129 ;  /* 0x00000081ae817220 */ /* 0x040fe20000410000 */
[----:B------:R-:W-:Y:S01]  /*1c440*/  FMUL.FTZ R128, R174, R128 ;  /* 0x00000080ae807220 */ /* 0x000fe20000410000 */
[----:B------:R-:W-:Y:S01]  /*1c450*/  FMUL.FTZ R177, R173, R3 ;  /* 0x00000003adb17220 */ /* 0x000fe20000410000 */
[----:B------:R-:W1:Y:S01]  /*1c460*/  MUFU.EX2 R169, R169 ;  /* 0x000000a900a97308 */ /* 0x000e620000000800 */
[----:B---3--:R-:W-:Y:S01]  /*1c470*/  FADD.FTZ R155, R153, R148 ;  /* 0x00000094999b7221 */ /* 0x008fe20000010000 */
[----:B------:R-:W-:Y:S01]  /*1c480*/  FADD.FTZ R148, R6, R149 ;  /* 0x0000009506947221 */ /* 0x000fe20000010000 */
[C---:B------:R-:W-:Y:S01]  /*1c490*/  FMUL.FTZ R63, R174.reuse, R63 ;  /* 0x0000003fae3f7220 */ /* 0x040fe20000410000 */
[----:B------:R-:W-:Y:S01]  /*1c4a0*/  FMUL.FTZ R62, R174, R62 ;  /* 0x0000003eae3e7220 */ /* 0x000fe20000410000 */
[C---:B------:R-:W-:Y:S01]  /*1c4b0*/  FMUL.FTZ R67, R173.reuse, R67 ;  /* 0x00000043ad437220 */ /* 0x040fe20000410000 */
[C---:B------:R-:W-:Y:S01]  /*1c4c0*/  FMUL.FTZ R66, R173.reuse, R66 ;  /* 0x00000042ad427220 */ /* 0x040fe20000410000 */
[C---:B------:R-:W-:Y:S01]  /*1c4d0*/  FMUL.FTZ R25, R173.reuse, R25 ;  /* 0x00000019ad197220 */ /* 0x040fe20000410000 */
[----:B------:R-:W3:Y:S01]  /*1c4e0*/  MUFU.EX2 R4, R4 ;  /* 0x0000000400047308 */ /* 0x000ee20000000800 */
[C---:B------:R-:W-:Y:S01]  /*1c4f0*/  FMUL.FTZ R24, R173.reuse, R24 ;  /* 0x00000018ad187220 */ /* 0x040fe20000410000 */
[C---:B------:R-:W-:Y:S01]  /*1c500*/  FMUL.FTZ R27, R173.reuse, R27 ;  /* 0x0000001bad1b7220 */ /* 0x040fe20000410000 */
[C---:B------:R-:W-:Y:S01]  /*1c510*/  FMUL.FTZ R26, R173.reuse, R26 ;  /* 0x0000001aad1a7220 */ /* 0x040fe20000410000 */
[C---:B------:R-:W-:Y:S01]  /*1c520*/  FMUL.FTZ R29, R173.reuse, R29 ;  /* 0x0000001dad1d7220 */ /* 0x040fe20000410000 */
[C---:B------:R-:W-:Y:S01]  /*1c530*/  FMUL.FTZ R28, R173.reuse, R28 ;  /* 0x0000001cad1c7220 */ /* 0x040fe20000410000 */
[C---:B------:R-:W-:Y:S01]  /*1c540*/  FMUL.FTZ R31, R173.reuse, R31 ;  /* 0x0000001fad1f7220 */ /* 0x040fe20000410000 */
[----:B------:R-:W-:Y:S01]  /*1c550*/  FMUL.FTZ R30, R173, R30 ;  /* 0x0000001ead1e7220 */ /* 0x000fe20000410000 */
[----:B------:R-:W4:Y:S01]  /*1c560*/  MUFU.EX2 R170, R170 ;  /* 0x000000aa00aa7308 */ /* 0x000f220000000800 */
[----:B0-----:R-:W-:Y:S01]  /*1c570*/  FADD.FTZ R154, R168, R155 ;  /* 0x0000009ba89a7221 */ /* 0x001fe20000010000 */
[----:B------:R-:W-:Y:S01]  /*1c580*/  FADD.FTZ R148, R5, R148 ;  /* 0x0000009405947221 */ /* 0x000fe20000010000 */
[C---:B------:R-:W-:Y:S01]  /*1c590*/  FMUL.FTZ R33, R173.reuse, R33 ;  /* 0x00000021ad217220 */ /* 0x040fe20000410000 */
[----:B------:R-:W-:Y:S01]  /*1c5a0*/  FMUL.FTZ R32, R173, R32 ;  /* 0x00000020ad207220 */ /* 0x000fe20000410000 */
[----:B-1----:R-:W-:Y:S01]  /*1c5b0*/  FADD.FTZ R149, R169, R154 ;  /* 0x0000009aa9957221 */ /* 0x002fe20000010000 */
[----:B------:R-:W-:Y:S01]  /*1c5c0*/  FADD.FTZ R155, R7, R148 ;  /* 0x00000094079b7221 */ /* 0x000fe20000010000 */
[C---:B------:R-:W-:Y:S01]  /*1c5d0*/  FMUL.FTZ R35, R173.reuse, R35 ;  /* 0x00000023ad237220 */ /* 0x040fe20000410000 */
[C---:B------:R-:W-:Y:S01]  /*1c5e0*/  FMUL.FTZ R34, R173.reuse, R34 ;  /* 0x00000022ad227220 */ /* 0x040fe20000410000 */
[C---:B------:R-:W-:Y:S01]  /*1c5f0*/  FMUL.FTZ R37, R173.reuse, R37 ;  /* 0x00000025ad257220 */ /* 0x040fe20000410000 */
[----:B---3--:R-:W-:Y:S01]  /*1c600*/  FADD.FTZ R148, R4, R155 ;  /* 0x0000009b04947221 */ /* 0x008fe20000010000 */
[C---:B------:R-:W-:Y:S01]  /*1c610*/  FMUL.FTZ R176, R173.reuse, R2 ;  /* 0x00000002adb07220 */ /* 0x040fe20000410000 */
[C---:B------:R-:W-:Y:S01]  /*1c620*/  FMUL.FTZ R36, R173.reuse, R36 ;  /* 0x00000024ad247220 */ /* 0x040fe20000410000 */
[C---:B------:R-:W-:Y:S01]  /*1c630*/  FMUL.FTZ R39, R173.reuse, R39 ;  /* 0x00000027ad277220 */ /* 0x040fe20000410000 */
[C---:B------:R-:W-:Y:S01]  /*1c640*/  FMUL.FTZ R38, R173.reuse, R38 ;  /* 0x00000026ad267220 */ /* 0x040fe20000410000 */
[C---:B------:R-:W-:Y:S01]  /*1c650*/  FMUL.FTZ R41, R173.reuse, R41 ;  /* 0x00000029ad297220 */ /* 0x040fe20000410000 */
[C---:B------:R-:W-:Y:S01]  /*1c660*/  FMUL.FTZ R40, R173.reuse, R40 ;  /* 0x00000028ad287220 */ /* 0x040fe20000410000 */
[----:B----4-:R-:W-:Y:S01]  /*1c670*/  FADD.FTZ R149, R170, R149 ;  /* 0x00000095aa957221 */ /* 0x010fe20000010000 */
[C---:B------:R-:W-:Y:S01]  /*1c680*/  FMUL.FTZ R43, R173.reuse, R43 ;  /* 0x0000002bad2b7220 */ /* 0x040fe20000410000 */
[C---:B------:R-:W-:Y:S01]  /*1c690*/  FMUL.FTZ R42, R173.reuse, R42 ;  /* 0x0000002aad2a7220 */ /* 0x040fe20000410000 */
[C---:B------:R-:W-:Y:S01]  /*1c6a0*/  FMUL.FTZ R45, R173.reuse, R45 ;  /* 0x0000002dad2d7220 */ /* 0x040fe20000410000 */
[C---:B------:R-:W-:Y:S01]  /*1c6b0*/  FMUL.FTZ R44, R173.reuse, R44 ;  /* 0x0000002cad2c7220 */ /* 0x040fe20000410000 */
        /* <DEDUP_REMOVED lines=18> */
[C---:B--2---:R-:W-:Y:S01]  /*1c7e0*/  FMUL.FTZ R71, R173.reuse, R71 ;  /* 0x00000047ad477220 */ /* 0x044fe20000410000 */
        /* <DEDUP_REMOVED lines=9> */
[----:B------:R0:W-:Y:S04]  /*1c880*/  STL.64 [R1+0x220], R20 ;  /* 0x0002201401007387 */ /* 0x0001e80000100a00 */
[----:B------:R-:W-:Y:S01]  /*1c890*/  STL.64 [R1+0x348], R128 ;  /* 0x0003488001007387 */ /* 0x000fe20000100a00 */
[C---:B------:R-:W-:Y:S01]  /*1c8a0*/  FMUL.FTZ R76, R173.reuse, R76 ;  /* 0x0000004cad4c7220 */ /* 0x040fe20000410000 */
[C---:B------:R-:W-:Y:S01]  /*1c8b0*/  FMUL.FTZ R79, R173.reuse, R79 ;  /* 0x0000004fad4f7220 */ /* 0x040fe20000410000 */
[C---:B------:R-:W-:Y:S01]  /*1c8c0*/  FMUL.FTZ R78, R173.reuse, R78 ;  /* 0x0000004ead4e7220 */ /* 0x040fe20000410000 */
[C---:B------:R-:W-:Y:S01]  /*1c8d0*/  FMUL.FTZ R81, R173.reuse, R81 ;  /* 0x00000051ad517220 */ /* 0x040fe20000410000 */
[C---:B------:R-:W-:Y:S01]  /*1c8e0*/  FMUL.FTZ R80, R173.reuse, R80 ;  /* 0x00000050ad507220 */ /* 0x040fe20000410000 */
[C---:B------:R-:W-:Y:S01]  /*1c8f0*/  FMUL.FTZ R83, R173.reuse, R83 ;  /* 0x00000053ad537220 */ /* 0x040fe20000410000 */
[C---:B------:R-:W-:Y:S01]  /*1c900*/  FMUL.FTZ R82, R173.reuse, R82 ;  /* 0x00000052ad527220 */ /* 0x040fe20000410000 */
[----:B0-----:R-:W4:Y:S04]  /*1c910*/  LDL R20, [R1+0x200] ;  /* 0x0002000001147983 */ /* 0x001f280000100800 */
[----:B------:R-:W2:Y:S01]  /*1c920*/  LDL R21, [R1+0x34c] ;  /* 0x00034c0001157983 */ /* 0x000ea20000100800 */
        /* <DEDUP_REMOVED lines=125> */
[----:B0-----:R-:W2:Y:S04]  /*1d100*/  LDL R86, [R1+0x204] ;  /* 0x0002040001567983 */ /* 0x001ea80000100800 */
[----:B-1----:R-:W2:Y:S04]  /*1d110*/  LDL R88, [R1+0x208] ;  /* 0x0002080001587983 */ /* 0x002ea80000100800 */
        /* <DEDUP_REMOVED lines=10> */
[----:B---3--:R-:W3:Y:S04]  /*1d1c0*/  LDL R104, [R1+0x234] ;  /* 0x0002340001687983 */ /* 0x008ee80000100800 */
        /* <DEDUP_REMOVED lines=113> */
[----:B------:R-:W-:Y:S04]  /*1d8e0*/  STL [R1+0x200], R20 ;  /* 0x0002001401007387 */ /* 0x000fe80000100800 */
[----:B------:R0:W-:Y:S04]  /*1d8f0*/  STL [R1+0x34c], R21 ;  /* 0x00034c1501007387 */ /* 0x0001e80000100800 */
[----:B------:R-:W2:Y:S04]  /*1d900*/  LDL R171, [R1+0x1c0] ;  /* 0x0001c00001ab7983 */ /* 0x000ea80000100800 */
[----:B0-----:R-:W2:Y:S04]  /*1d910*/  LDL.64 R20, [R1+0x88] ;  /* 0x0000880001147983 */ /* 0x001ea80000100a00 */
        /* <DEDUP_REMOVED lines=182> */
[----:B------:R0:W-:Y:S04]  /*1e480*/  STSM.16.M88.4 [R2], R160 ;  /* 0x000000a002007844 */ /* 0x0001e80000000200 */
        /* <DEDUP_REMOVED lines=8> */
[----:B0-----:R-:W-:Y:S02]  /*1e510*/  VIADD R2, R20, 0x100 ;  /* 0x0000010014027836 */ /* 0x001fe40000000000 */
        /* <DEDUP_REMOVED lines=415> */
.L_x_5234:
[----:B------:R-:W-:Y:S05]  /*1ff10*/  BSYNC B0 ;  /* 0x0000000000007941 */ /* 0x000fea0003800000 */
.L_x_5233:
        /* <DEDUP_REMOVED lines=9> */
.L_x_5202:
[----:B------:R-:W-:Y:S05]  /*1ffb0*/  WARPSYNC.ALL ;  /* 0x0000000000007948 */ /* 0x000fea0003800000 */
[----:B------:R-:W2:Y:S04]  /*1ffc0*/  LDL R5, [R1+0x1e0] ;  /* 0x0001e00001057983 */ /* 0x000ea80000100800 */
[----:B------:R-:W3:Y:S04]  /*1ffd0*/  LDL R6, [R1+0x1e4] ;  /* 0x0001e40001067983 */ /* 0x000ee80000100800 */
[----:B------:R-:W4:Y:S01]  /*1ffe0*/  LDL.64 R14, [R1+0xb8] ;  /* 0x0000b800010e7983 */ /* 0x000f220000100a00 */
[----:B------:R-:W-:Y:S01]  /*1fff0*/  IMAD.MOV.U32 R8, RZ, RZ, -0x800000 ;  /* 0xff800000ff087424 */ /* 0x000fe200078e00ff */
[----:B------:R-:W-:Y:S08]  /*20000*/  BAR.ARV 0x8, 0x100 ;  /* 0x0204000000007b1d */ /* 0x000ff00000002000 */
[----:B------:R-:W-:Y:S06]  /*20010*/  BAR.SYNC.DEFER_BLOCKING 0xf, 0x100 ;  /* 0x03c4000000007b1d */ /* 0x000fec0000010000 */
[----:B--2---:R-:W2:Y:S02]  /*20020*/  SHFL.BFLY PT, R0, R5, 0x2, 0x1f ;  /* 0x0c401f0005007f89 */ /* 0x004ea400000e0000 */
[----:B--2---:R-:W-:-:S05]  /*20030*/  FADD.FTZ R0, R5, R0 ;  /* 0x0000000005007221 */ /* 0x004fca0000010000 */
[----:B------:R-:W0:Y:S02]  /*20040*/  SHFL.BFLY PT, R3, R0, 0x1, 0x1f ;  /* 0x0c201f0000037f89 */ /* 0x000e2400000e0000 */
[----:B01----:R-:W-:-:S05]  /*20050*/  FADD.FTZ R2, R0, R3 ;  /* 0x0000000300027221 */ /* 0x003fca0000010000 */
[----:B------:R-:W-:Y:S04]  /*20060*/  STL [R1+0x1e0], R2 ;  /* 0x0001e00201007387 */ /* 0x000fe80000100800 */
[----:B------:R-:W2:Y:S04]  /*20070*/  LDL R13, [R1+0x1e0] ;  /* 0x0001e000010d7983 */ /* 0x000ea80000100800 */
[----:B---3--:R-:W0:Y:S02]  /*20080*/  SHFL.BFLY PT, R3, R6, 0x2, 0x1f ;  /* 0x0c401f0006037f89 */ /* 0x008e2400000e0000 */
[----:B0-----:R-:W-:-:S05]  /*20090*/  FADD.FTZ R3, R3, R6 ;  /* 0x0000000603037221 */ /* 0x001fca0000010000 */
[----:B------:R-:W0:Y:S02]  /*200a0*/  SHFL.BFLY PT, R4, R3, 0x1, 0x1f ;  /* 0x0c201f0003047f89 */ /* 0x000e2400000e0000 */
[----:B0-----:R-:W-:-:S05]  /*200b0*/  FADD.FTZ R4, R3, R4 ;  /* 0x0000000403047221 */ /* 0x001fca0000010000 */
[----:B------:R-:W-:-:S13]  /*200c0*/  FSETP.NE.FTZ.AND P2, PT, R4, RZ, PT ;  /* 0x000000ff0400720b */ /* 0x000fda0003f55000 */
[----:B------:R-:W3:Y:S04]  /*200d0*/  @P2 LDL R7, [R1+0x1f0] ;  /* 0x0001f00001072983 */ /* 0x000ee80000100800 */
[----:B------:R-:W5:Y:S01]  /*200e0*/  @P2 LDL R10, [R1+0x1d4] ;  /* 0x0001d400010a2983 */ /* 0x000f620000100800 */
[----:B--2---:R-:W-:-:S13]  /*200f0*/  FSETP.NE.FTZ.AND P1, PT, R13, RZ, PT ;  /* 0x000000ff0d00720b */ /* 0x004fda0003f35000 */
[----:B------:R-:W2:Y:S04]  /*20100*/  @P1 LDL R5, [R1+0x1f0] ;  /* 0x0001f00001051983 */ /* 0x000ea80000100800 */
[----:B------:R-:W4:Y:S01]  /*20110*/  @P1 LDL R2, [R1+0x1d0] ;  /* 0x0001d00001021983 */ /* 0x000f220000100800 */
[----:B------:R-:W0:Y:S08]  /*20120*/  @P2 MUFU.LG2 R9, R4 ;  /* 0x0000000400092308 */ /* 0x000e300000000c00 */
[----:B------:R-:W1:Y:S01]  /*20130*/  @P1 MUFU.LG2 R6, R13 ;  /* 0x0000000d00061308 */ /* 0x000e620000000c00 */
[----:B------:R-:W-:-:S02]  /*20140*/  IMAD.MOV.U32 R0, RZ, RZ, -0x800000 ;  /* 0xff800000ff007424 */ /* 0x000fc400078e00ff */
[----:B0-----:R-:W-:Y:S01]  /*20150*/  @P2 FMUL.FTZ R12, R9, 0.69314718246459960938 ;  /* 0x3f317218090c2820 */ /* 0x001fe20000410000 */
[----:B-1----:R-:W-:Y:S01]  /*20160*/  @P1 FMUL.FTZ R6, R6, 0.69314718246459960938 ;  /* 0x3f31721806061820 */ /* 0x002fe20000410000 */
[----:B------:R-:W-:Y:S01]  /*20170*/  STL [R1+0x1e4], R4 ;  /* 0x0001e40401007387 */ /* 0x000fe20000100800 */
[----:B---3--:R-:W-:-:S04]  /*20180*/  @P2 FMUL.FTZ R7, R7, 0.69314718246459960938 ;  /* 0x3f31721807072820 */ /* 0x008fc80000410000 */
[----:B-----5:R-:W-:-:S05]  /*20190*/  @P2 FFMA.FTZ R8, R7, R10, R12 ;  /* 0x0000000a07082223 */ /* 0x020fca000001000c */
[----:B------:R0:W-:Y:S01]  /*201a0*/  STL [R1+0x1e4], R8 ;  /* 0x0001e40801007387 */ /* 0x0001e20000100800 */
[----:B--2---:R-:W-:-:S04]  /*201b0*/  @P1 FMUL.FTZ R5, R5, 0.69314718246459960938 ;  /* 0x3f31721805051820 */ /* 0x004fc80000410000 */
[----:B----4-:R-:W-:-:S05]  /*201c0*/  @P1 FFMA.FTZ R0, R5, R2, R6 ;  /* 0x0000000205001223 */ /* 0x010fca0000010006 */
[----:B------:R1:W-:Y:S04]  /*201d0*/  STL [R1+0x1e0], R0 ;  /* 0x0001e00001007387 */ /* 0x0003e80000100800 */
[----:B------:R-:W2:Y:S02]  /*201e0*/  LD.E R2, desc[UR36][R14.64+0x4] ;  /* 0x000004240e027980 */ /* 0x000ea4000c101900 */
[----:B--2---:R-:W-:Y:S02]  /*201f0*/  ISETP.NE.AND P0, PT, R2, RZ, PT ;  /* 0x000000ff0200720c */ /* 0x004fe40003f05270 */
[----:B------:R-:W2:Y:S11]  /*20200*/  LDL R2, [R1+0x1c0] ;  /* 0x0001c00001027983 */ /* 0x000eb60000100800 */
[----:B------:R-:W3:Y:S04]  /*20210*/  @!P0 LDL.64 R6, [R1+0xc0] ;  /* 0x0000c00001068983 */ /* 0x000ee80000100a00 */
[----:B------:R-:W2:Y:S01]  /*20220*/  @!P0 LD.E R3, desc[UR36][R14.64] ;  /* 0x000000240e038980 */ /* 0x000ea2000c101900 */
[----:B------:R-:W-:-:S06]  /*20230*/  IMAD.MOV.U32 R47, RZ, RZ, RZ ;  /* 0x000000ffff2f7224 */ /* 0x000fcc00078e00ff */
[----:B------:R-:W4:Y:S01]  /*20240*/  @P1 MUFU.RCP R47, R13 ;  /* 0x0000000d002f1308 */ /* 0x000f220000001000 */
[----:B---3--:R-:W0:Y:S01]  /*20250*/  @!P0 LD.E.64 R6, desc[UR36][R6.64] ;  /* 0x0000002406068980 */ /* 0x008e22000c101b00 */
[----:B--2---:R-:W-:-:S04]  /*20260*/  @!P0 IMAD R3, R2, 0x40, R3 ;  /* 0x0000004002038824 */ /* 0x004fc800078e0203 */
[----:B0-----:R-:W-:-:S05]  /*20270*/  @!P0 IMAD.WIDE R8, R3, 0x4, R6 ;  /* 0x0000000403088825 */ /* 0x001fca00078e0206 */
[----:B----4-:R0:W-:Y:S04]  /*20280*/  @!P0 ST.E desc[UR36][R8.64], R47 ;  /* 0x0000002f08008985 */ /* 0x0101e8000c101924 */
[----:B------:R-:W1:Y:S04]  /*20290*/  @!P0 LDL.64 R14, [R1+0xb8] ;  /* 0x0000b800010e8983 */ /* 0x000e680000100a00 */
[----:B-1----:R-:W2:Y:S02]  /*202a0*/  @!P0 LD.E R0, desc[UR36][R14.64+0x4] ;  /* 0x000004240e008980 */ /* 0x002ea4000c101900 */
[----:B--2---:R-:W-:-:S13]  /*202b0*/  @!P0 ISETP.NE.AND P0, PT, R0, RZ, PT ;  /* 0x000000ff0000820c */ /* 0x004fda0003f05270 */
[----:B------:R-:W2:Y:S04]  /*202c0*/  @!P0 LDL.64 R10, [R1+0xc0] ;  /* 0x0000c000010a8983 */ /* 0x000ea80000100a00 */
[----:B------:R-:W3:Y:S01]  /*202d0*/  @!P0 LD.E R3, desc[UR36][R14.64] ;  /* 0x000000240e038980 */ /* 0x000ee2000c101900 */
[----:B------:R-:W-:-:S06]  /*202e0*/  IMAD.MOV.U32 R0, RZ, RZ, RZ ;  /* 0x000000ffff007224 */ /* 0x000fcc00078e00ff */
[----:B------:R-:W1:Y:S01]  /*202f0*/  @P2 MUFU.RCP R0, R4 ;  /* 0x0000000400002308 */ /* 0x000e620000001000 */
[----:B--2---:R-:W2:Y:S01]  /*20300*/  @!P0 LD.E.64 R10, desc[UR36][R10.64] ;  /* 0x000000240a0a8980 */ /* 0x004ea2000c101b00 */
[----:B---3--:R-:W-:-:S04]  /*20310*/  @!P0 IMAD R3, R2, 0x40, R3 ;  /* 0x0000004002038824 */ /* 0x008fc800078e0203 */
[----:B------:R-:W-:-:S04]  /*20320*/  @!P0 VIADD R3, R3, 0x8 ;  /* 0x0000000803038836 */ /* 0x000fc80000000000 */
[----:B--2---:R-:W-:-:S05]  /*20330*/  @!P0 IMAD.WIDE R2, R3, 0x4, R10 ;  /* 0x0000000403028825 */ /* 0x004fca00078e020a */
[----:B-1----:R1:W-:Y:S04]  /*20340*/  @!P0 ST.E desc[UR36][R2.64], R0 ;  /* 0x0000000002008985 */ /* 0x0023e8000c101924 */
        /* <DEDUP_REMOVED lines=28> */
[----:B0-----:R-:W5:Y:S04]  /*20510*/  LDL.64 R8, [R1+0x3a8] ;  /* 0x0003a80001087983 */ /* 0x001f680000100a00 */
[----:B------:R-:W5:Y:S04]  /*20520*/  LDL.64 R4, [R1+0x3b8] ;  /* 0x0003b80001047983 */ /* 0x000f680000100a00 */
[----:B------:R-:W5:Y:S04]  /*20530*/  LDL.64 R10, [R1+0x3c8] ;  /* 0x0003c800010a7983 */ /* 0x000f680000100a00 */
[----:B-1----:R-:W5:Y:S04]  /*20540*/  LDL.64 R2, [R1+0x3d8] ;  /* 0x0003d80001027983 */ /* 0x002f680000100a00 */
        /* <DEDUP_REMOVED lines=33> */
[----:B------:R-:W5:Y:S04]  /*20760*/  LDL R45, [R1+0x1c8] ;  /* 0x0001c800012d7983 */ /* 0x000f680000100800 */
[----:B------:R-:W5:Y:S01]  /*20770*/  LDL R22, [R1+0x1cc] ;  /* 0x0001cc0001167983 */ /* 0x000f620000100800 */
[----:B--2---:R-:W-:-:S05]  /*20780*/  VIADD R46, R46, 0x1 ;  /* 0x000000012e2e7836 */ /* 0x004fca0000000000 */
[----:B------:R-:W-:-:S13]  /*20790*/  ISETP.NE.AND P0, PT, R46, 0x2, PT ;  /* 0x000000022e00780c */ /* 0x000fda0003f05270 */
[----:B------:R-:W2:Y:S01]  /*207a0*/  @!P0 LDL R44, [R1+0x1c4] ;  /* 0x0001c400012c8983 */ /* 0x000ea20000100800 */
[-C--:B---3--:R-:W-:Y:S01]  /*207b0*/  FMUL.FTZ R135, R135, R0.reuse ;  /* 0x0000000087877220 */ /* 0x088fe20000410000 */
[-C--:B------:R-:W-:Y:S01]  /*207c0*/  FMUL.FTZ R134, R134, R0.reuse ;  /* 0x0000000086867220 */ /* 0x080fe20000410000 */
[-C--:B----4-:R-:W-:Y:S01]  /*207d0*/  FMUL.FTZ R119, R119, R0.reuse ;  /* 0x0000000077777220 */ /* 0x090fe20000410000 */
[-C--:B------:R-:W-:Y:S01]  /*207e0*/  FMUL.FTZ R118, R118, R0.reuse ;  /* 0x0000000076767220 */ /* 0x080fe20000410000 */
[-C--:B-----5:R-:W-:Y:S01]  /*207f0*/  FMUL.FTZ R121, R121, R0.reuse ;  /* 0x0000000079797220 */ /* 0x0a0fe20000410000 */
        /* <DEDUP_REMOVED lines=123> */
[----:B------:R-:W-:-:S02]  /*20fb0*/  VIADD R0, R45, 0x1 ;  /* 0x000000012d007836 */ /* 0x000fc40000000000 */
[----:B------:R-:W-:Y:S01]  /*20fc0*/  VIADD R22, R22, 0x1 ;  /* 0x0000000116167836 */ /* 0x000fe20000000000 */
[----:B------:R-:W-:Y:S04]  /*20fd0*/  STL [R1+0x1c0], R46 ;  /* 0x0001c02e01007387 */ /* 0x000fe80000100800 */
        /* <DEDUP_REMOVED lines=11> */
[----:B------:R-:W-:Y:S01]  /*21090*/  STL.64 [R1+0x290], R72 ;  /* 0x0002904801007387 */ /* 0x000fe20000100a00 */
[----:B--2---:R-:W-:-:S03]  /*210a0*/  @!P0 LOP3.LUT R44, R44, 0x1, RZ, 0x3c, !PT ;  /* 0x000000012c2c8812 */ /* 0x004fc600078e3cff */
        /* <DEDUP_REMOVED lines=51> */
[----:B------:R-:W-:Y:S04]  /*213e0*/  STL [R1+0x1c8], R0 ;  /* 0x0001c80001007387 */ /* 0x000fe80000100800 */
[----:B------:R-:W-:Y:S04]  /*213f0*/  @!P0 STL [R1+0x1c4], R44 ;  /* 0x0001c42c01008387 */ /* 0x000fe80000100800 */
[----:B------:R-:W-:Y:S04]  /*21400*/  STL [R1+0x1cc], R22 ;  /* 0x0001cc1601007387 */ /* 0x000fe80000100800 */
[----:B------:R-:W-:Y:S04]  /*21410*/  @!P0 STL [R1+0x1c0], RZ ;  /* 0x0001c0ff01008387 */ /* 0x000fe80000100800 */
[----:B------:R0:W-:Y:S02]  /*21420*/  STL.64 [R1+0x3d8], R2 ;  /* 0x0003d80201007387 */ /* 0x0001e40000100a00 */
[----:B0-----:R-:W-:Y:S01]  /*21430*/  IMAD.MOV.U32 R3, RZ, RZ, 0x1 ;  /* 0x00000001ff037424 */ /* 0x001fe200078e00ff */
[----:B------:R-:W-:Y:S06]  /*21440*/  BAR.ARV 0xe, 0x100 ;  /* 0x0384000000007b1d */ /* 0x000fec0000002000 */
.L_x_5118:
[----:B0-----:R-:W-:-:S04]  /*21450*/  PRMT R0, R3, 0x9910, RZ ;  /* 0x0000991003007816 */ /* 0x001fc800000000ff */
[----:B------:R-:W-:-:S13]  /*21460*/  ISETP.NE.AND P0, PT, R0, RZ, PT ;  /* 0x000000ff0000720c */ /* 0x000fda0003f05270 */
[----:B------:R-:W-:Y:S05]  /*21470*/  @!P0 BRA `(.L_x_5236) ;  /* 0x0000002400f88947 */ /* 0x000fea0003800000 */
[----:B------:R-:W0:Y:S01]  /*21480*/  S2R R0, SR_TID.X ;  /* 0x0000000000007919 */ /* 0x000e220000002100 */
[----:B------:R-:W1:Y:S01]  /*21490*/  S2UR UR5, SR_CgaCtaId ;  /* 0x00000000000579c3 */ /* 0x000e620000008800 */
[----:B------:R-:W-:Y:S01]  /*214a0*/  UMOV UR4, 0x400 ;  /* 0x0000040000047882 */ /* 0x000fe20000000000 */
[----:B------:R-:W-:-:S06]  /*214b0*/  SHF.R.S32.HI R14, RZ, 0x1f, R152 ;  /* 0x0000001fff0e7819 */ /* 0x000fcc0000011498 */
[----:B------:R-:W-:Y:S01]  /*214c0*/  BAR.SYNC.DEFER_BLOCKING 0x1, 0x100 ;  /* 0x0044000000007b1d */ /* 0x000fe20000010000 */
[----:B------:R-:W-:-:S07]  /*214d0*/  SHF.R.S32.HI R16, RZ, 0x1f, R23 ;  /* 0x0000001fff107819 */ /* 0x000fce0000011417 */
[----:B------:R-:W2:Y:S01]  /*214e0*/  LDC R29, c[0x0][0xce8] ;  /* 0x00033a00ff1d7b82 */ /* 0x000ea20000000800 */
[----:B------:R-:W3:Y:S07]  /*214f0*/  S2R R20, SR_CTAID.X ;  /* 0x0000000000147919 */ /* 0x000eee0000002500 */
[----:B------:R-:W4:Y:S01]  /*21500*/  LDC.64 R18, c[0x0][0xc40] ;  /* 0x00031000ff127b82 */ /* 0x000f220000000a00 */
[----:B-1----:R-:W-:-:S04]  /*21510*/  ULEA UR4, UR5, UR4, 0x18 ;  /* 0x0000000405047291 */ /* 0x002fc8000f8ec03f */
[----:B------:R-:W-:Y:S01]  /*21520*/  UIADD3 UR4, UR4, 0x38820, URZ ;  /* 0x0003882004047890 */ /* 0x000fe2000fffe03f */
[----:B0-----:R-:W-:-:S03]  /*21530*/  VIADD R5, R0, 0xffffff80 ;  /* 0xffffff8000057836 */ /* 0x001fc60000000000 */
[----:B------:R-:W-:Y:S01]  /*21540*/  UPRMT UR4, URZ, 0x654, UR4 ;  /* 0x000006543f047896 */ /* 0x000fe20008000004 */
[----:B--2---:R-:W-:Y:S02]  /*21550*/  ISETP.NE.AND P1, PT, R29, 0x1, PT ;  /* 0x000000011d00780c */ /* 0x004fe40003f25270 */
[----:B------:R-:W-:-:S04]  /*21560*/  SHF.R.S32.HI R2, RZ, 0x1f, R5 ;  /* 0x0000001fff027819 */ /* 0x000fc80000011405 */
[----:B------:R-:W-:Y:S02]  /*21570*/  LEA.HI R0, R2, R5, RZ, 0x7 ;  /* 0x0000000502007211 */ /* 0x000fe400078f38ff */
[----:B------:R-:W-:Y:S02]  /*21580*/  SYNCS.ARRIVE.TRANS64.RED.A1T0 RZ, [UR4], RZ ;  /* 0x000000ffffff79a7 */ /* 0x000fe40008100404 */
[----:B------:R-:W-:Y:S02]  /*21590*/  SHF.R.S32.HI R24, RZ, 0x7, R0 ;  /* 0x00000007ff187819 */ /* 0x000fe40000011400 */
[----:B------:R-:W-:-:S03]  /*215a0*/  LOP3.LUT R4, R0, 0xffffff80, RZ, 0xc0, !PT ;  /* 0xffffff8000047812 */ /* 0x000fc600078ec0ff */
[----:B------:R-:W0:Y:S02]  /*215b0*/  SHFL.IDX PT, R3, R24, RZ, 0x1f ;  /* 0x00001fff18037589 */ /* 0x000e2400000e0000 */
[----:B------:R-:W-:Y:S01]  /*215c0*/  IMAD.IADD R25, R5, 0x1, -R4 ;  /* 0x0000000105197824 */ /* 0x000fe200078e0a04 */
[----:B------:R-:W-:-:S04]  /*215d0*/  LEA.HI R4, R2, R5, RZ, 0x2 ;  /* 0x0000000502047211 */ /* 0x000fc800078f10ff */
[----:B------:R-:W-:Y:S02]  /*215e0*/  SHF.R.S32.HI R22, RZ, 0x1f, R25 ;  /* 0x0000001fff167819 */ /* 0x000fe40000011419 */
[----:B------:R-:W-:Y:S02]  /*215f0*/  LOP3.LUT R4, R4, 0xfffffffc, RZ, 0xc0, !PT ;  /* 0xfffffffc04047812 */ /* 0x000fe400078ec0ff */
[----:B------:R-:W-:-:S03]  /*21600*/  LEA.HI R21, R22, R25, RZ, 0x2 ;  /* 0x0000001916157211 */ /* 0x000fc600078f10ff */
[----:B------:R-:W-:Y:S01]  /*21610*/  IMAD.IADD R28, R5, 0x1, -R4 ;  /* 0x00000001051c7824 */ /* 0x000fe200078e0a04 */
[--C-:B------:R-:W-:Y:S02]  /*21620*/  SHF.R.S32.HI R26, RZ, 0x2, R21.reuse ;  /* 0x00000002ff1a7819 */ /* 0x100fe40000011415 */
[----:B0-----:R-:W-:Y:S02]  /*21630*/  ISETP.NE.AND P0, PT, R3, RZ, PT ;  /* 0x000000ff0300720c */ /* 0x001fe40003f05270 */
[----:B------:R-:W-:-:S04]  /*21640*/  SHF.R.S32.HI R3, RZ, 0x1f, R21 ;  /* 0x0000001fff037819 */ /* 0x000fc80000011415 */
[----:B------:R-:W-:-:S04]  /*21650*/  LEA.HI R3, R3, R26, RZ, 0x3 ;  /* 0x0000001a03037211 */ /* 0x000fc800078f18ff */
[----:B------:R-:W-:-:S03]  /*21660*/  LOP3.LUT R27, R3, 0xfffffff8, RZ, 0xc0, !PT ;  /* 0xfffffff8031b7812 */ /* 0x000fc600078ec0ff */
[----:B---34-:R-:W-:Y:S05]  /*21670*/  @P0 BRA `(.L_x_5237) ;  /* 0x0000000400500947 */ /* 0x018fea0003800000 */
[----:B------:R-:W-:Y:S01]  /*21680*/  LOP3.LUT R0, R0, 0xffffff80, RZ, 0xc0, !PT ;  /* 0xffffff8000007812 */ /* 0x000fe200078ec0ff */
[----:B------:R-:W0:Y:S01]  /*21690*/  S2R R11, SR_CTAID.X ;  /* 0x00000000000b7919 */ /* 0x000e220000002500 */
[----:B------:R-:W1:Y:S01]  /*216a0*/  LDC R12, c[0x0][0xce8] ;  /* 0x00033a00ff0c7b82 */ /* 0x000e620000000800 */
[----:B------:R-:W-:Y:S01]  /*216b0*/  LEA.HI R9, R24, R24, RZ, 0x1 ;  /* 0x0000001818097211 */ /* 0x000fe200078f08ff */
[----:B------:R-:W-:Y:S01]  /*216c0*/  ULDC UR4, c[0x0][0xb88] ;  /* 0x0002e20000047ab9 */ /* 0x000fe20000000800 */
[----:B------:R-:W-:Y:S02]  /*216d0*/  IMAD.IADD R0, R5, 0x1, -R0 ;  /* 0x0000000105007824 */ /* 0x000fe400078e0a00 */
[----:B------:R-:W-:-:S03]  /*216e0*/  LOP3.LUT R13, R9, 0xfffffe, RZ, 0xc0, !PT ;  /* 0x00fffffe090d7812 */ /* 0x000fc600078ec0ff */
[----:B------:R-:W-:Y:S02]  /*216f0*/  SHF.R.S32.HI R3, RZ, 0x1f, R0 ;  /* 0x0000001fff037819 */ /* 0x000fe40000011400 */
[----:B------:R-:W-:Y:S02]  /*21700*/  IMAD.IADD R13, R24, 0x1, -R13 ;  /* 0x00000001180d7824 */ /* 0x000fe400078e0a0d */
[CC--:B------:R-:W-:Y:S02]  /*21710*/  LEA.HI R4, R3.reuse, R0.reuse, RZ, 0x2 ;  /* 0x0000000003047211 */ /* 0x0c0fe400078f10ff */
[----:B------:R-:W-:Y:S02]  /*21720*/  LEA.HI R3, R3, R0, RZ, 0x5 ;  /* 0x0000000003037211 */ /* 0x000fe400078f28ff */
[--C-:B------:R-:W-:Y:S02]  /*21730*/  SHF.R.S32.HI R6, RZ, 0x2, R4.reuse ;  /* 0x00000002ff067819 */ /* 0x100fe40000011404 */
[----:B------:R-:W-:-:S04]  /*21740*/  SHF.R.S32.HI R7, RZ, 0x1f, R4 ;  /* 0x0000001fff077819 */ /* 0x000fc80000011404 */
[----:B------:R-:W-:Y:S02]  /*21750*/  LEA.HI R8, R7, R6, RZ, 0x3 ;  /* 0x0000000607087211 */ /* 0x000fe400078f18ff */
[----:B------:R-:W-:Y:S02]  /*21760*/  LOP3.LUT R7, R4, 0x7ffffffc, RZ, 0xc0, !PT ;  /* 0x7ffffffc04077812 */ /* 0x000fe400078ec0ff */
[----:B------:R-:W-:Y:S01]  /*21770*/  LOP3.LUT R9, R8, 0xfffffff8, RZ, 0xc0, !PT ;  /* 0xfffffff808097812 */ /* 0x000fe200078ec0ff */
[----:B-1----:R-:W-:Y:S01]  /*21780*/  IMAD R8, R12, UR4, RZ ;  /* 0x000000040c087c24 */ /* 0x002fe2000f8e02ff */
[----:B------:R-:W-:Y:S01]  /*21790*/  SHF.R.S32.HI R4, RZ, 0x5, R3 ;  /* 0x00000005ff047819 */ /* 0x000fe20000011403 */
[----:B------:R-:W-:Y:S01]  /*217a0*/  IMAD.IADD R0, R0, 0x1, -R7 ;  /* 0x0000000100007824 */ /* 0x000fe200078e0a07 */
[----:B------:R-:W1:Y:S01]  /*217b0*/  S2UR UR6, SR_CTAID.Z ;  /* 0x00000000000679c3 */ /* 0x000e620000002700 */
[----:B------:R-:W-:Y:S01]  /*217c0*/  IMAD.IADD R9, R6, 0x1, -R9 ;  /* 0x0000000106097824 */ /* 0x000fe200078e0a09 */
[----:B------:R-:W-:Y:S01]  /*217d0*/  ISETP.NE.AND P3, PT, R12, 0x1, PT ;  /* 0x000000010c00780c */ /* 0x000fe20003f65270 */
[----:B------:R-:W-:Y:S01]  /*217e0*/  IMAD.U32 R3, R13, -0x100, RZ ;  /* 0xffffff000d037824 */ /* 0x000fe200078e00ff */
[----:B------:R-:W-:Y:S01]  /*217f0*/  ULDC.64 UR4, c[0x0][0xcd0] ;  /* 0x0003340000047ab9 */ /* 0x000fe20000000a00 */
[----:B------:R-:W-:-:S02]  /*21800*/  IMAD.SHL.U32 R0, R0, 0x2, RZ ;  /* 0x0000000200007824 */ /* 0x000fc400078e00ff */
[----:B------:R-:W-:Y:S01]  /*21810*/  IMAD R10, R4, 0x10, R9 ;  /* 0x00000010040a7824 */ /* 0x000fe200078e0209 */
[----:B------:R-:W2:Y:S02]  /*21820*/  LDC.64 R6, c[0x0][0xcd8] ;  /* 0x00033600ff067b82 */ /* 0x000ea40000000a00 */
[----:B------:R-:W-:Y:S01]  /*21830*/  ISETP.NE.AND P0, PT, R0, R3, PT ;  /* 0x000000030000720c */ /* 0x000fe20003f05270 */
[----:B0-----:R-:W-:-:S05]  /*21840*/  IMAD R13, R11, 0x40, R10 ;  /* 0x000000400b0d7824 */ /* 0x001fca00078e020a */
[----:B------:R-:W-:Y:S01]  /*21850*/  ISETP.GE.OR P2, PT, R13, R8, P0 ;  /* 0x000000080d00720c */ /* 0x000fe20000746670 */
[----:B------:R-:W0:-:S12]  /*21860*/  @P3 LDC R4, c[0x0][0xcec] ;  /* 0x00033b00ff043b82 */ /* 0x000e180000000800 */
[----:B------:R-:W3:Y:S01]  /*21870*/  @!P2 LDL R15, [R1+0x1e0] ;  /* 0x0001e000010fa983 */ /* 0x000ee20000100800 */
[----:B------:R-:W-:Y:S01]  /*21880*/  LEA.HI R0, R2, R5, RZ, 0x2 ;  /* 0x0000000502007211 */ /* 0x000fe200078f10ff */
[----:B-1----:R-:W-:Y:S01]  /*21890*/  USHF.R.S32.HI UR7, URZ, 0x1f, UR6 ;  /* 0x0000001f3f077899 */ /* 0x002fe20008011406 */
[----:B------:R-:W1:Y:S01]  /*218a0*/  S2UR UR6, SR_CTAID.Z ;  /* 0x00000000000679c3 */ /* 0x000e620000002700 */
[----:B------:R-:W-:Y:S01]  /*218b0*/  IMAD R9, R14, UR4, RZ ;  /* 0x000000040e097c24 */ /* 0x000fe2000f8e02ff */
[----:B------:R-:W-:Y:S01]  /*218c0*/  LOP3.LUT R0, R0, 0xfffffffc, RZ, 0xc0, !PT ;  /* 0xfffffffc00007812 */ /* 0x000fe200078ec0ff */
[----:B------:R-:W-:Y:S01]  /*218d0*/  VIADD R13, R13, 0x8 ;  /* 0x000000080d0d7836 */ /* 0x000fe20000000000 */
[----:B------:R-:W-:Y:S01]  /*218e0*/  BSSY B0, `(.L_x_5237) ;  /* 0x000002d000007945 */ /* 0x000fe20003800000 */
[----:B------:R-:W-:Y:S02]  /*218f0*/  IMAD R9, R152, UR5, R9 ;  /* 0x0000000598097c24 */ /* 0x000fe4000f8e0209 */
[----:B------:R-:W-:Y:S01]  /*21900*/  IMAD.IADD R0, R5, 0x1, -R0 ;  /* 0x0000000105007824 */ /* 0x000fe200078e0a00 */
[----:B------:R-:W-:Y:S01]  /*21910*/  ISETP.GE.OR P0, PT, R13, R8, P0 ;  /* 0x000000080d00720c */ /* 0x000fe20000706670 */
[----:B------:R-:W4:Y:S03]  /*21920*/  @P3 LDC R5, c[0x0][0xcf0] ;  /* 0x00033c00ff053b82 */ /* 0x000f260000000800 */
[----:B------:R-:W-:-:S04]  /*21930*/  LEA.HI R2, R0, R0, RZ, 0x1 ;  /* 0x0000000000027211 */ /* 0x000fc800078f08ff */
[----:B------:R-:W-:-:S05]  /*21940*/  LOP3.LUT R3, R2, 0x1ffffffe, RZ, 0xc0, !PT ;  /* 0x1ffffffe02037812 */ /* 0x000fca00078ec0ff */
[----:B------:R-:W-:Y:S02]  /*21950*/  IMAD.IADD R0, R0, 0x1, -R3 ;  /* 0x0000000100007824 */ /* 0x000fe400078e0a03 */
[----:B------:R-:W-:Y:S01]  /*21960*/  IMAD.WIDE.U32 R2, R152, UR4, RZ ;  /* 0x0000000498027c25 */ /* 0x000fe2000f8e00ff */
[----:B------:R-:W-:-:S03]  /*21970*/  ULDC.64 UR4, c[0x0][0xce0] ;  /* 0x0003380000047ab9 */ /* 0x000fc60000000a00 */
[----:B------:R-:W-:Y:S02]  /*21980*/  IMAD R0, R0, 0x8, R10 ;  /* 0x0000000800007824 */ /* 0x000fe400078e020a */
[----:B------:R-:W-:Y:S02]  /*21990*/  IMAD.IADD R3, R3, 0x1, R9 ;  /* 0x0000000103037824 */ /* 0x000fe400078e0209 */
[----:B------:R-:W-:Y:S02]  /*219a0*/  IMAD R9, R11, 0x40, R0 ;  /* 0x000000400b097824 */ /* 0x000fe400078e0200 */
[----:B--2---:R-:W-:Y:S02]  /*219b0*/  IMAD R10, R6, UR7, RZ ;  /* 0x00000007060a7c24 */ /* 0x004fe4000f8e02ff */
[----:B0-----:R-:W-:-:S04]  /*219c0*/  @P3 IMAD.HI.U32 R4, R9, R4, RZ ;  /* 0x0000000409043227 */ /* 0x001fc800078e00ff */
[----:B-1----:R-:W-:Y:S02]  /*219d0*/  IMAD R17, R7, UR6, R10 ;  /* 0x0000000607117c24 */ /* 0x002fe4000f8e020a */
[----:B------:R-:W-:Y:S01]  /*219e0*/  IMAD.MOV.U32 R11, RZ, RZ, R9 ;  /* 0x000000ffff0b7224 */ /* 0x000fe200078e0009 */
[----:B----4-:R-:W-:Y:S01]  /*219f0*/  @P3 SHF.R.U32.HI R11, RZ, R5, R4 ;  /* 0x00000005ff0b3219 */ /* 0x010fe20000011604 */
[----:B------:R-:W-:-:S04]  /*21a00*/  IMAD.WIDE.U32 R6, R6, UR6, R2 ;  /* 0x0000000606067c25 */ /* 0x000fc8000f8e0002 */
[----:B------:R-:W-:Y:S02]  /*21a10*/  IMAD.IADD R7, R7, 0x1, R17 ;  /* 0x0000000107077824 */ /* 0x000fe400078e0211 */
[----:B------:R-:W-:Y:S02]  /*21a20*/  IMAD.MOV R5, RZ, RZ, -R11 ;  /* 0x000000ffff057224 */ /* 0x000fe400078e0a0b */
[----:B------:R-:W-:Y:S02]  /*21a30*/  IMAD R0, R16, UR4, RZ ;  /* 0x0000000410007c24 */ /* 0x000fe4000f8e02ff */
[----:B------:R-:W-:Y:S01]  /*21a40*/  IMAD.WIDE.U32 R2, R23, UR4, R6 ;  /* 0x0000000417027c25 */ /* 0x000fe2000f8e0006 */
[----:B------:R-:W-:-:S03]  /*21a50*/  SHF.R.S32.HI R7, RZ, 0x1f, R11 ;  /* 0x0000001fff077819 */ /* 0x000fc6000001140b */
[----:B------:R-:W-:Y:S01]  /*21a60*/  IMAD R5, R12, R5, R9 ;  /* 0x000000050c057224 */ /* 0x000fe200078e0209 */
[----:B------:R-:W-:Y:S01]  /*21a70*/  IADD3 R2, P3, R11, R2, RZ ;  /* 0x000000020b027210 */ /* 0x000fe20007f7e0ff */
        /* <DEDUP_REMOVED lines=9> */
[----:B------:R-:W-:-:S04]  /*21b10*/  IMAD.IADD R3, R3, 0x1, R5 ;  /* 0x0000000103037824 */ /* 0x000fc800078e0205 */
[----:B------:R-:W-:Y:S01]  /*21b20*/  SHFL.IDX PT, R4, R0, 0x1, 0x1c1f ;  /* 0x003c1f0000047f89 */ /* 0x000fe200000e0000 */
[----:B------:R-:W-:-:S03]  /*21b30*/  LEA.HI.X R6, R2, UR5, R3, 0x2, P3 ;  /* 0x0000000502067c11 */ /* 0x000fc600098f1403 */
[----:B------:R-:W-:Y:S04]  /*21b40*/  SHFL.IDX PT, R2, R0, RZ, 0x1c1f ;  /* 0x001c1fff00027589 */ /* 0x000fe800000e0000 */
[----:B------:R-:W3:Y:S04]  /*21b50*/  SHFL.IDX PT, R3, R6, RZ, 0x1c1f ;  /* 0x001c1fff06037589 */ /* 0x000ee800000e0000 */
[----:B------:R0:W1:Y:S04]  /*21b60*/  SHFL.IDX PT, R5, R6, 0x1, 0x1c1f ;  /* 0x003c1f0006057f89 */ /* 0x00006800000e0000 */
[----:B---3--:R0:W-:Y:S01]  /*21b70*/  @!P2 ST.E desc[UR36][R2.64], R15 ;  /* 0x0000000f0200a985 */ /* 0x0081e2000c101924 */
[----:B-1----:R-:W-:Y:S05]  /*21b80*/  @P0 BRA `(.L_x_5238) ;  /* 0x0000000000080947 */ /* 0x002fea0003800000 */
[----:B0-----:R-:W2:Y:S04]  /*21b90*/  LDL R3, [R1+0x1e4] ;  /* 0x0001e40001037983 */ /* 0x001ea80000100800 */
[----:B--2---:R1:W-:Y:S02]  /*21ba0*/  ST.E desc[UR36][R4.64], R3 ;  /* 0x0000000304007985 */ /* 0x0043e4000c101924 */
.L_x_5238:
[----:B------:R-:W-:Y:S05]  /*21bb0*/  BSYNC B0 ;  /* 0x0000000000007941 */ /* 0x000fea0003800000 */
.L_x_5237:
[----:B------:R-:W2:Y:S01]  /*21bc0*/  S2UR UR6, SR_CTAID.Z ;  /* 0x00000000000679c3 */ /* 0x000ea20000002700 */
[----:B------:R-:W-:Y:S01]  /*21bd0*/  LEA.HI R0, R28, R28, RZ, 0x1 ;  /* 0x0000001c1c007211 */ /* 0x000fe200078f08ff */
[----:B------:R-:W-:Y:S01]  /*21be0*/  ULDC.64 UR4, c[0x0][0xc38] ;  /* 0x00030e0000047ab9 */ /* 0x000fe20000000a00 */
[----:B------:R-:W-:Y:S01]  /*21bf0*/  LEA.HI R22, R22, R25, RZ, 0x5 ;  /* 0x0000001916167211 */ /* 0x000fe200078f28ff */
[----:B01----:R-:W-:Y:S01]  /*21c00*/  IMAD R3, R14, UR4, RZ ;  /* 0x000000040e037c24 */ /* 0x003fe2000f8e02ff */
[----:B------:R-:W-:Y:S01]  /*21c10*/  LOP3.LUT R7, R0, 0x1ffffffe, RZ, 0xc0, !PT ;  /* 0x1ffffffe00077812 */ /* 0x000fe200078ec0ff */
[----:B------:R-:W-:Y:S01]  /*21c20*/  IMAD.IADD R27, R26, 0x1, -R27 ;  /* 0x000000011a1b7824 */ /* 0x000fe200078e0a1b */
[----:B------:R-:W-:Y:S01]  /*21c30*/  SHF.R.S32.HI R22, RZ, 0x5, R22 ;  /* 0x00000005ff167819 */ /* 0x000fe20000011416 */
[----:B------:R-:W0:Y:S01]  /*21c40*/  @P1 LDC R4, c[0x0][0xcec] ;  /* 0x00033b00ff041b82 */ /* 0x000e220000000800 */
[C---:B------:R-:W-:Y:S01]  /*21c50*/  IMAD R5, R152.reuse, UR5, R3 ;  /* 0x0000000598057c24 */ /* 0x040fe2000f8e0203 */
[----:B------:R-:W-:Y:S01]  /*21c60*/  BSSY B0, `(.L_x_5239) ;  /* 0x0000115000007945 */ /* 0x000fe20003800000 */
[----:B------:R-:W-:Y:S01]  /*21c70*/  IMAD.WIDE.U32 R2, R152, UR4, RZ ;  /* 0x0000000498027c25 */ /* 0x000fe2000f8e00ff */
[----:B------:R-:W-:-:S03]  /*21c80*/  ULDC.64 UR4, c[0x0][0xc48] ;  /* 0x0003120000047ab9 */ /* 0x000fc60000000a00 */
[----:B------:R-:W-:Y:S01]  /*21c90*/  IMAD.IADD R28, R28, 0x1, -R7 ;  /* 0x000000011c1c7824 */ /* 0x000fe200078e0a07 */
[----:B------:R-:W1:Y:S01]  /*21ca0*/  @P1 LDC R11, c[0x0][0xcf0] ;  /* 0x00033c00ff0b1b82 */ /* 0x000e620000000800 */
[----:B------:R-:W-:Y:S02]  /*21cb0*/  IMAD R27, R22, 0x10, R27 ;  /* 0x00000010161b7824 */ /* 0x000fe400078e021b */
[----:B------:R-:W-:Y:S02]  /*21cc0*/  IMAD.IADD R3, R3, 0x1, R5 ;  /* 0x0000000103037824 */ /* 0x000fe400078e0205 */
[----:B------:R-:W-:Y:S01]  /*21cd0*/  IMAD R5, R28, 0x8, R27 ;  /* 0x000000081c057824 */ /* 0x000fe200078e021b */
[----:B--2---:R-:W-:Y:S02]  /*21ce0*/  USHF.R.S32.HI UR7, URZ, 0x1f, UR6 ;  /* 0x0000001f3f077899 */ /* 0x004fe40008011406 */
[----:B------:R-:W2:Y:S01]  /*21cf0*/  S2UR UR6, SR_CTAID.Z ;  /* 0x00000000000679c3 */ /* 0x000ea20000002700 */
[----:B------:R-:W-:-:S02]  /*21d00*/  IMAD R9, R20, 0x40, R5 ;  /* 0x0000004014097824 */ /* 0x000fc400078e0205 */
[----:B------:R-:W-:Y:S02]  /*21d10*/  IMAD R20, R20, 0x40, R27 ;  /* 0x0000004014147824 */ /* 0x000fe400078e021b */
[----:B------:R-:W-:Y:S02]  /*21d20*/  IMAD R0, R18, UR7, RZ ;  /* 0x0000000712007c24 */ /* 0x000fe4000f8e02ff */
[----:B0-----:R-:W-:-:S04]  /*21d30*/  @P1 IMAD.HI.U32 R4, R9, R4, RZ ;  /* 0x0000000409041227 */ /* 0x001fc800078e00ff */
[----:B------:R-:W-:Y:S01]  /*21d40*/  IMAD.MOV.U32 R5, RZ, RZ, R9 ;  /* 0x000000ffff057224 */ /* 0x000fe200078e0009 */
[----:B-1----:R-:W-:-:S05]  /*21d50*/  @P1 SHF.R.U32.HI R5, RZ, R11, R4 ;  /* 0x0000000bff051219 */ /* 0x002fca0000011604 */
[----:B------:R-:W-:Y:S02]  /*21d60*/  IMAD.MOV R4, RZ, RZ, -R5 ;  /* 0x000000ffff047224 */ /* 0x000fe400078e0a05 */
[----:B--2---:R-:W-:Y:S02]  /*21d70*/  IMAD R7, R19, UR6, R0 ;  /* 0x0000000613077c24 */ /* 0x004fe4000f8e0200 */
[----:B------:R-:W-:-:S04]  /*21d80*/  IMAD.WIDE.U32 R2, R18, UR6, R2 ;  /* 0x0000000612027c25 */ /* 0x000fc8000f8e0002 */
[----:B------:R-:W-:Y:S02]  /*21d90*/  IMAD R0, R16, UR4, RZ ;  /* 0x0000000410007c24 */ /* 0x000fe4000f8e02ff */
[----:B------:R-:W-:Y:S02]  /*21da0*/  IMAD.IADD R3, R3, 0x1, R7 ;  /* 0x0000000103037824 */ /* 0x000fe400078e0207 */
        /* <DEDUP_REMOVED lines=13> */
[C---:B------:R-:W-:Y:S01]  /*21e80*/  IMAD R5, R23.reuse, UR5, R0 ;  /* 0x0000000517057c24 */ /* 0x040fe2000f8e0200 */
[----:B------:R-:W-:Y:S01]  /*21e90*/  LEA.HI R0, R24, R24, RZ, 0x1 ;  /* 0x0000001818007211 */ /* 0x000fe200078f08ff */
[----:B------:R-:W-:Y:S01]  /*21ea0*/  IMAD.WIDE.U32 R22, R23, UR4, R2 ;  /* 0x0000000417167c25 */ /* 0x000fe2000f8e0002 */
[----:B------:R-:W-:-:S03]  /*21eb0*/  ULDC.64 UR4, c[0x0][0xc00] ;  /* 0x0003000000047ab9 */ /* 0x000fc60000000a00 */
[----:B------:R-:W-:Y:S01]  /*21ec0*/  IMAD.IADD R3, R23, 0x1, R5 ;  /* 0x0000000117037824 */ /* 0x000fe200078e0205 */
[----:B------:R-:W-:Y:S01]  /*21ed0*/  LEA R19, P0, R22, UR4, 0x2 ;  /* 0x0000000416137c11 */ /* 0x000fe2000f8010ff */
[----:B------:R-:W-:-:S03]  /*21ee0*/  ULDC UR4, c[0x0][0xb88] ;  /* 0x0002e20000047ab9 */ /* 0x000fc60000000800 */
[----:B------:R-:W-:Y:S01]  /*21ef0*/  LEA.HI.X R22, R22, UR5, R3, 0x2, P0 ;  /* 0x0000000516167c11 */ /* 0x000fe200080f1403 */
[----:B------:R0:W1:Y:S01]  /*21f00*/  SHFL.IDX PT, R14, R19, RZ, 0x1c1f ;  /* 0x001c1fff130e7589 */ /* 0x00006200000e0000 */
[----:B------:R-:W-:Y:S02]  /*21f10*/  LOP3.LUT R3, R0, 0xfffffe, RZ, 0xc0, !PT ;  /* 0x00fffffe00037812 */ /* 0x000fe400078ec0ff */
[----:B------:R-:W-:Y:S01]  /*21f20*/  LOP3.LUT R0, R21, 0x7ffffffc, RZ, 0xc0, !PT ;  /* 0x7ffffffc15007812 */ /* 0x000fe200078ec0ff */
[----:B------:R-:W-:Y:S01]  /*21f30*/  IMAD R21, R29, UR4, RZ ;  /* 0x000000041d157c24 */ /* 0x000fe2000f8e02ff */
[----:B------:R0:W2:Y:S01]  /*21f40*/  SHFL.IDX PT, R15, R22, RZ, 0x1c1f ;  /* 0x001c1fff160f7589 */ /* 0x0000a200000e0000 */
[----:B------:R-:W-:Y:S02]  /*21f50*/  IMAD.IADD R3, R24, 0x1, -R3 ;  /* 0x0000000118037824 */ /* 0x000fe400078e0a03 */
[----:B------:R-:W-:Y:S01]  /*21f60*/  IMAD.IADD R0, R25, 0x1, -R0 ;  /* 0x0000000119007824 */ /* 0x000fe200078e0a00 */
[----:B------:R-:W-:-:S03]  /*21f70*/  ISETP.GE.AND P0, PT, R20, R21, PT ;  /* 0x000000151400720c */ /* 0x000fc60003f06270 */
[----:B------:R-:W-:-:S04]  /*21f80*/  IMAD R0, R3, 0x80, R0 ;  /* 0x0000008003007824 */ /* 0x000fc800078e0200 */
[----:B------:R-:W-:-:S06]  /*21f90*/  IMAD.SHL.U32 R18, R0, 0x2, RZ ;  /* 0x0000000200127824 */ /* 0x000fcc00078e00ff */
[----:B0-----:R-:W-:Y:S05]  /*21fa0*/  @P0 BRA `(.L_x_5240) ;  /* 0x0000000c00800947 */ /* 0x001fea0003800000 */
[----:B------:R-:W-:Y:S02]  /*21fb0*/  ULDC UR4, c[0x0][0xbc8] ;  /* 0x0002f20000047ab9 */ /* 0x000fe40000000800 */
[----:B------:R-:W-:-:S13]  /*21fc0*/  ISETP.GE.AND P0, PT, R18, UR4, PT ;  /* 0x0000000412007c0c */ /* 0x000fda000bf06270 */
[----:B------:R-:W3:Y:S01]  /*21fd0*/  @!P0 LDL.64 R12, [R1+0x200] ;  /* 0x00020000010c8983 */ /* 0x000ee20000100a00 */
[C---:B------:R-:W-:Y:S01]  /*21fe0*/  VIADD R4, R18.reuse, 0x8 ;  /* 0x0000000812047836 */ /* 0x040fe20000000000 */
[----:B------:R-:W-:-:S04]  /*21ff0*/  @!P0 LEA.HI R0, R18, R18, RZ, 0x1 ;  /* 0x0000001212008211 */ /* 0x000fc800078f08ff */
[----:B------:R-:W-:Y:S02]  /*22000*/  ISETP.GE.AND P1, PT, R4, UR4, PT ;  /* 0x0000000404007c0c */ /* 0x000fe4000bf26270 */
[----:B------:R-:W-:-:S05]  /*22010*/  @!P0 LOP3.LUT R0, R0, 0xfffffffe, RZ, 0xc0, !PT ;  /* 0xfffffffe00008812 */ /* 0x000fca00078ec0ff */
[----:B-12---:R-:W-:-:S05]  /*22020*/  @!P0 IMAD.WIDE R2, R0, 0x4, R14 ;  /* 0x0000000400028825 */ /* 0x006fca00078e020e */
[----:B---3--:R0:W-:Y:S04]  /*22030*/  @!P0 ST.E.64 desc[UR36][R2.64], R12 ;  /* 0x0000000c02008985 */ /* 0x0081e8000c101b24 */
[----:B------:R-:W2:Y:S01]  /*22040*/  @!P1 LDL.64 R6, [R1+0x210] ;  /* 0x0002100001069983 */ /* 0x000ea20000100a00 */
[----:B------:R-:W-:Y:S01]  /*22050*/  VIADD R0, R18, 0x10 ;  /* 0x0000001012007836 */ /* 0x000fe20000000000 */
[----:B------:R-:W-:-:S04]  /*22060*/  @!P1 LEA.HI R4, R4, R4, RZ, 0x1 ;  /* 0x0000000404049211 */ /* 0x000fc800078f08ff */
[----:B------:R-:W-:Y:S02]  /*22070*/  ISETP.GE.AND P0, PT, R0, UR4, PT ;  /* 0x0000000400007c0c */ /* 0x000fe4000bf06270 */
[----:B------:R-:W-:-:S05]  /*22080*/  @!P1 LOP3.LUT R4, R4, 0xfffffffe, RZ, 0xc0, !PT ;  /* 0xfffffffe04049812 */ /* 0x000fca00078ec0ff */
[----:B------:R-:W-:-:S05]  /*22090*/  @!P1 IMAD.WIDE R4, R4, 0x4, R14 ;  /* 0x0000000404049825 */ /* 0x000fca00078e020e */
[----:B--2---:R1:W-:Y:S04]  /*220a0*/  @!P1 ST.E.64 desc[UR36][R4.64], R6 ;  /* 0x0000000604009985 */ /* 0x0043e8000c101b24 */
[----:B------:R-:W2:Y:S01]  /*220b0*/  @!P0 LDL.64 R8, [R1+0x220] ;  /* 0x0002200001088983 */ /* 0x000ea20000100a00 */
[----:B------:R-:W-:Y:S01]  /*220c0*/  VIADD R10, R18, 0x18 ;  /* 0x00000018120a7836 */ /* 0x000fe20000000000 */
[----:B------:R-:W-:-:S04]  /*220d0*/  @!P0 LEA.HI R0, R0, R0, RZ, 0x1 ;  /* 0x0000000000008211 */ /* 0x000fc800078f08ff */
[----:B------:R-:W-:Y:S02]  /*220e0*/  ISETP.GE.AND P1, PT, R10, UR4, PT ;  /* 0x000000040a007c0c */ /* 0x000fe4000bf26270 */
[----:B------:R-:W-:-:S05]  /*220f0*/  @!P0 LOP3.LUT R0, R0, 0xfffffffe, RZ, 0xc0, !PT ;  /* 0xfffffffe00008812 */ /* 0x000fca00078ec0ff */
[----:B0-----:R-:W-:-:S05]  /*22100*/  @!P0 IMAD.WIDE R2, R0, 0x4, R14 ;  /* 0x0000000400028825 */ /* 0x001fca00078e020e */
[----:B--2---:R0:W-:Y:S04]  /*22110*/  @!P0 ST.E.64 desc[UR36][R2.64], R8 ;  /* 0x0000000802008985 */ /* 0x0041e8000c101b24 */
[----:B------:R-:W2:Y:S01]  /*22120*/  @!P1 LDL.64 R12, [R1+0x230] ;  /* 0x00023000010c9983 */ /* 0x000ea20000100a00 */
[----:B------:R-:W-:Y:S01]  /*22130*/  VIADD R0, R18, 0x20 ;  /* 0x0000002012007836 */ /* 0x000fe20000000000 */
[----:B------:R-:W-:-:S04]  /*22140*/  @!P1 LEA.HI R10, R10, R10, RZ, 0x1 ;  /* 0x0000000a0a0a9211 */ /* 0x000fc800078f08ff */
[----:B------:R-:W-:Y:S02]  /*22150*/  ISETP.GE.AND P0, PT, R0, UR4, PT ;  /* 0x0000000400007c0c */ /* 0x000fe4000bf06270 */
[----:B------:R-:W-:-:S05]  /*22160*/  @!P1 LOP3.LUT R10, R10, 0xfffffffe, RZ, 0xc0, !PT ;  /* 0xfffffffe0a0a9812 */ /* 0x000fca00078ec0ff */
[----:B------:R-:W-:-:S05]  /*22170*/  @!P1 IMAD.WIDE R10, R10, 0x4, R14 ;  /* 0x000000040a0a9825 */ /* 0x000fca00078e020e */
[----:B--2---:R2:W-:Y:S04]  /*22180*/  @!P1 ST.E.64 desc[UR36][R10.64], R12 ;  /* 0x0000000c0a009985 */ /* 0x0045e8000c101b24 */
[----:B-1----:R-:W3:Y:S01]  /*22190*/  @!P0 LDL.64 R4, [R1+0x240] ;  /* 0x0002400001048983 */ /* 0x002ee20000100a00 */
[----:B------:R-:W-:Y:S01]  /*221a0*/  VIADD R6, R18, 0x28 ;  /* 0x0000002812067836 */ /* 0x000fe20000000000 */
[----:B------:R-:W-:-:S04]  /*221b0*/  @!P0 LEA.HI R0, R0, R0, RZ, 0x1 ;  /* 0x0000000000008211 */ /* 0x000fc800078f08ff */
[----:B------:R-:W-:Y:S02]  /*221c0*/  ISETP.GE.AND P1, PT, R6, UR4, PT ;  /* 0x0000000406007c0c */ /* 0x000fe4000bf26270 */
[----:B------:R-:W-:-:S05]  /*221d0*/  @!P0 LOP3.LUT R0, R0, 0xfffffffe, RZ, 0xc0, !PT ;  /* 0xfffffffe00008812 */ /* 0x000fca00078ec0ff */
[----:B0-----:R-:W-:-:S05]  /*221e0*/  @!P0 IMAD.WIDE R2, R0, 0x4, R14 ;  /* 0x0000000400028825 */ /* 0x001fca00078e020e */
[----:B---3--:R0:W-:Y:S04]  /*221f0*/  @!P0 ST.E.64 desc[UR36][R2.64], R4 ;  /* 0x0000000402008985 */ /* 0x0081e8000c101b24 */
[----:B------:R-:W3:Y:S01]  /*22200*/  @!P1 LDL.64 R8, [R1+0x250] ;  /* 0x0002500001089983 */ /* 0x000ee20000100a00 */
[----:B------:R-:W-:Y:S01]  /*22210*/  VIADD R0, R18, 0x30 ;  /* 0x0000003012007836 */ /* 0x000fe20000000000 */
[----:B------:R-:W-:-:S04]  /*22220*/  @!P1 LEA.HI R6, R6, R6, RZ, 0x1 ;  /* 0x0000000606069211 */ /* 0x000fc800078f08ff */
[----:B------:R-:W-:Y:S02]  /*22230*/  ISETP.GE.AND P0, PT, R0, UR4, PT ;  /* 0x0000000400007c0c */ /* 0x000fe4000bf06270 */
[----:B------:R-:W-:-:S05]  /*22240*/  @!P1 LOP3.LUT R6, R6, 0xfffffffe, RZ, 0xc0, !PT ;  /* 0xfffffffe06069812 */ /* 0x000fca00078ec0ff */
[----:B------:R-:W-:-:S05]  /*22250*/  @!P1 IMAD.WIDE R6, R6, 0x4, R14 ;  /* 0x0000000406069825 */ /* 0x000fca00078e020e */
[----:B---3--:R1:W-:Y:S04]  /*22260*/  @!P1 ST.E.64 desc[UR36][R6.64], R8 ;  /* 0x0000000806009985 */ /* 0x0083e8000c101b24 */
[----:B--2---:R-:W2:Y:S01]  /*22270*/  @!P0 LDL.64 R10, [R1+0x260] ;  /* 0x00026000010a8983 */ /* 0x004ea20000100a00 */
        /* <DEDUP_REMOVED lines=129> */
[----:B0-----:R-:W-:-:S05]  /*22a90*/  @!P0 LOP3.LUT R3, R0, 0xfffffffe, RZ, 0xc0, !PT ;  /* 0xfffffffe00038812 */ /* 0x001fca00078ec0ff */
[----:B------:R-:W-:-:S05]  /*22aa0*/  @!P0 IMAD.WIDE R2, R3, 0x4, R14 ;  /* 0x0000000403028825 */ /* 0x000fca00078e020e */
        /* <DEDUP_REMOVED lines=12> */
[----:B0-----:R-:W-:-:S05]  /*22b70*/  @!P0 LOP3.LUT R3, R0, 0xfffffffe, RZ, 0xc0, !PT ;  /* 0xfffffffe00038812 */ /* 0x001fca00078ec0ff */
[----:B------:R-:W-:-:S05]  /*22b80*/  @!P0 IMAD.WIDE R2, R3, 0x4, R14 ;  /* 0x0000000403028825 */ /* 0x000fca00078e020e */
[----:B--2---:R0:W-:Y:S04]  /*22b90*/  @!P0 ST.E.64 desc[UR36][R2.64], R6 ;  /* 0x0000000602008985 */ /* 0x0041e8000c101b24 */
[----:B------:R-:W2:Y:S01]  /*22ba0*/  @!P1 LDL.64 R8, [R1+0x3b0] ;  /* 0x0003b00001089983 */ /* 0x000ea20000100a00 */
[----:B------:R-:W-:Y:S01]  /*22bb0*/  VIADD R0, R18, 0xe0 ;  /* 0x000000e012007836 */ /* 0x000fe20000000000 */
[----:B------:R-:W-:-:S04]  /*22bc0*/  @!P1 LEA.HI R10, R10, R10, RZ, 0x1 ;  /* 0x0000000a0a0a9211 */ /* 0x000fc800078f08ff */
[----:B------:R-:W-:Y:S02]  /*22bd0*/  ISETP.GE.AND P0, PT, R0, UR4, PT ;  /* 0x0000000400007c0c */ /* 0x000fe4000bf06270 */
[----:B-1----:R-:W-:-:S05]  /*22be0*/  @!P1 LOP3.LUT R5, R10, 0xfffffffe, RZ, 0xc0, !PT ;  /* 0xfffffffe0a059812 */ /* 0x002fca00078ec0ff */
[----:B------:R-:W-:-:S05]  /*22bf0*/  @!P1 IMAD.WIDE R4, R5, 0x4, R14 ;  /* 0x0000000405049825 */ /* 0x000fca00078e020e */
[----:B--2---:R1:W-:Y:S04]  /*22c00*/  @!P1 ST.E.64 desc[UR36][R4.64], R8 ;  /* 0x0000000804009985 */ /* 0x0043e8000c101b24 */
[----:B------:R-:W2:Y:S01]  /*22c10*/  @!P0 LDL.64 R10, [R1+0x3c0] ;  /* 0x0003c000010a8983 */ /* 0x000ea20000100a00 */
        /* <DEDUP_REMOVED lines=21> */
[----:B------:R-:W-:-:S04]  /*22d70*/  @!P1 LEA.HI R12, R12, R12, RZ, 0x1 ;  /* 0x0000000c0c0c9211 */ /* 0x000fc800078f08ff */
[----:B------:R-:W-:-:S05]  /*22d80*/  @!P1 LOP3.LUT R11, R12, 0xfffffffe, RZ, 0xc0, !PT ;  /* 0xfffffffe0c0b9812 */ /* 0x000fca00078ec0ff */
[----:B------:R-:W-:-:S05]  /*22d90*/  @!P1 IMAD.WIDE R14, R11, 0x4, R14 ;  /* 0x000000040b0e9825 */ /* 0x000fca00078e020e */
[----:B--2---:R3:W-:Y:S02]  /*22da0*/  @!P1 ST.E.64 desc[UR36][R14.64], R16 ;  /* 0x000000100e009985 */ /* 0x0047e4000c101b24 */
.L_x_5240:
[----:B------:R-:W-:Y:S05]  /*22db0*/  BSYNC B0 ;  /* 0x0000000000007941 */ /* 0x000fea0003800000 */
.L_x_5239:
[----:B------:R-:W-:Y:S01]  /*22dc0*/  VIADD R20, R20, 0x8 ;  /* 0x0000000814147836 */ /* 0x000fe20000000000 */
[----:B--23--:R2:W3:Y:S04]  /*22dd0*/  SHFL.IDX PT, R15, R22, 0x1, 0x1c1f ;  /* 0x003c1f00160f7f89 */ /* 0x00c4e800000e0000 */
[----:B------:R-:W-:Y:S01]  /*22de0*/  ISETP.GE.AND P0, PT, R20, R21, PT ;  /* 0x000000151400720c */ /* 0x000fe20003f06270 */
[----:B-1----:R2:W1:-:S12]  /*22df0*/  SHFL.IDX PT, R14, R19, 0x1, 0x1c1f ;  /* 0x003c1f00130e7f89 */ /* 0x00245800000e0000 */
[----:B--2---:R-:W-:Y:S05]  /*22e00*/  @P0 BRA `(.L_x_5109) ;  /* 0x0000005c00080947 */ /* 0x004fea0003800000 */
[----:B------:R-:W0:Y:S02]  /*22e10*/  LDC R17, c[0x0][0xbc8] ;  /* 0x0002f200ff117b82 */ /* 0x000e240000000800 */
[----:B0-----:R-:W-:-:S13]  /*22e20*/  ISETP.GE.AND P0, PT, R18, R17, PT ;  /* 0x000000111200720c */ /* 0x001fda0003f06270 */
[----:B------:R-:W2:Y:S01]  /*22e30*/  @!P0 LDL.64 R10, [R1+0x208] ;  /* 0x00020800010a8983 */ /* 0x000ea20000100a00 */
[C---:B------:R-:W-:Y:S01]  /*22e40*/  VIADD R4, R18.reuse, 0x8 ;  /* 0x0000000812047836 */ /* 0x040fe20000000000 */
[----:B------:R-:W-:-:S04]  /*22e50*/  @!P0 LEA.HI R0, R18, R18, RZ, 0x1 ;  /* 0x0000001212008211 */ /* 0x000fc800078f08ff */
[----:B------:R-:W-:Y:S02]  /*22e60*/  ISETP.GE.AND P1, PT, R4, R17, PT ;  /* 0x000000110400720c */ /* 0x000fe40003f26270 */
[----:B------:R-:W-:-:S05]  /*22e70*/  @!P0 LOP3.LUT R0, R0, 0xfffffffe, RZ, 0xc0, !PT ;  /* 0xfffffffe00008812 */ /* 0x000fca00078ec0ff */
[----:B-1-3--:R-:W-:-:S05]  /*22e80*/  @!P0 IMAD.WIDE R2, R0, 0x4, R14 ;  /* 0x0000000400028825 */ /* 0x00afca00078e020e */
[----:B--2---:R0:W-:Y:S04]  /*22e90*/  @!P0 ST.E.64 desc[UR36][R2.64], R10 ;  /* 0x0000000a02008985 */ /* 0x0041e8000c101b24 */
[----:B------:R-:W2:Y:S01]  /*22ea0*/  @!P1 LDL.64 R6, [R1+0x218] ;  /* 0x0002180001069983 */ /* 0x000ea20000100a00 */
[----:B------:R-:W-:Y:S01]  /*22eb0*/  VIADD R0, R18, 0x10 ;  /* 0x0000001012007836 */ /* 0x000fe20000000000 */
[----:B------:R-:W-:-:S04]  /*22ec0*/  @!P1 LEA.HI R4, R4, R4, RZ, 0x1 ;  /* 0x0000000404049211 */ /* 0x000fc800078f08ff */
[----:B------:R-:W-:Y:S02]  /*22ed0*/  ISETP.GE.AND P0, PT, R0, R17, PT ;  /* 0x000000110000720c */ /* 0x000fe40003f06270 */
[----:B------:R-:W-:-:S05]  /*22ee0*/  @!P1 LOP3.LUT R4, R4, 0xfffffffe, RZ, 0xc0, !PT ;  /* 0xfffffffe04049812 */ /* 0x000fca00078ec0ff */
[----:B------:R-:W-:-:S05]  /*22ef0*/  @!P1 IMAD.WIDE R4, R4, 0x4, R14 ;  /* 0x0000000404049825 */ /* 0x000fca00078e020e */
[----:B--2---:R1:W-:Y:S04]  /*22f00*/  @!P1 ST.E.64 desc[UR36][R4.64], R6 ;  /* 0x0000000604009985 */ /* 0x0043e8000c101b24 */
[----:B------:R-:W2:Y:S01]  /*22f10*/  @!P0 LDL.64 R8, [R1+0x228] ;  /* 0x0002280001088983 */ /* 0x000ea20000100a00 */
[----:B------:R-:W-:Y:S01]  /*22f20*/  VIADD R12, R18, 0x18 ;  /* 0x00000018120c7836 */ /* 0x000fe20000000000 */
[----:B------:R-:W-:-:S04]  /*22f30*/  @!P0 LEA.HI R0, R0, R0, RZ, 0x1 ;  /* 0x0000000000008211 */ /* 0x000fc800078f08ff */
[----:B------:R-:W-:Y:S02]  /*22f40*/  ISETP.GE.AND P1, PT, R12, R17, PT ;  /* 0x000000110c00720c */ /* 0x000fe40003f26270 */
[----:B------:R-:W-:-:S05]  /*22f50*/  @!P0 LOP3.LUT R0, R0, 0xfffffffe, RZ, 0xc0, !PT ;  /* 0xfffffffe00008812 */ /* 0x000fca00078ec0ff */
[----:B0-----:R-:W-:-:S05]  /*22f60*/  @!P0 IMAD.WIDE R2, R0, 0x4, R14 ;  /* 0x0000000400028825 */ /* 0x001fca00078e020e */
[----:B--2---:R0:W-:Y:S04]  /*22f70*/  @!P0 ST.E.64 desc[UR36][R2.64], R8 ;  /* 0x0000000802008985 */ /* 0x0041e8000c101b24 */
[----:B------:R-:W2:Y:S01]  /*22f80*/  @!P1 LDL.64 R10, [R1+0x238] ;  /* 0x00023800010a9983 */ /* 0x000ea20000100a00 */
[----:B------:R-:W-:Y:S01]  /*22f90*/  VIADD R0, R18, 0x20 ;  /* 0x0000002012007836 */ /* 0x000fe20000000000 */
[----:B------:R-:W-:-:S04]  /*22fa0*/  @!P1 LEA.HI R12, R12, R12, RZ, 0x1 ;  /* 0x0000000c0c0c9211 */ /* 0x000fc800078f08ff */
[----:B------:R-:W-:Y:S02]  /*22fb0*/  ISETP.GE.AND P0, PT, R0, R17, PT ;  /* 0x000000110000720c */ /* 0x000fe40003f06270 */
[----:B-1----:R-:W-:-:S05]  /*22fc0*/  @!P1 LOP3.LUT R4, R12, 0xfffffffe, RZ, 0xc0, !PT ;  /* 0xfffffffe0c049812 */ /* 0x002fca00078ec0ff */
        /* <DEDUP_REMOVED lines=90> */
[----:B0-----:R-:W-:-:S05]  /*23570*/  @!P0 LOP3.LUT R3, R0, 0xfffffffe, RZ, 0xc0, !PT ;  /* 0xfffffffe00038812 */ /* 0x001fca00078ec0ff */
[----:B------:R-:W-:-:S05]  /*23580*/  @!P0 IMAD.WIDE R2, R3, 0x4, R14 ;  /* 0x0000000403028825 */ /* 0x000fca00078e020e */
        /* <DEDUP_REMOVED lines=83> */
[----:B------:R-:W-:-:S04]  /*23ac0*/  @!P0 IMAD.WIDE R2, R3, 0x4, R14 ;  /* 0x0000000403028825 */ /* 0x000fc800078e020e */
[----:B------:R-:W-:Y:S01]  /*23ad0*/  VIADD R0, R18, 0xf0 ;  /* 0x000000f012007836 */ /* 0x000fe20000000000 */
[----:B--2---:R0:W-:Y:S04]  /*23ae0*/  @!P0 ST.E.64 desc[UR36][R2.64], R6 ;  /* 0x0000000602008985 */ /* 0x0041e8000c101b24 */
[----:B------:R-:W2:Y:S01]  /*23af0*/  @!P1 LDL.64 R8, [R1+0x3d8] ;  /* 0x0003d80001089983 */ /* 0x000ea20000100a00 */
[----:B------:R-:W-:Y:S01]  /*23b00*/  @!P1 LEA.HI R12, R12, R12, RZ, 0x1 ;  /* 0x0000000c0c0c9211 */ /* 0x000fe200078f08ff */
[----:B------:R-:W-:Y:S01]  /*23b10*/  VIADD R18, R18, 0xf8 ;  /* 0x000000f812127836 */ /* 0x000fe20000000000 */
[----:B------:R-:W-:Y:S01]  /*23b20*/  ISETP.GE.AND P0, PT, R0, R17, PT ;  /* 0x000000110000720c */ /* 0x000fe20003f06270 */
[----:B------:R-:W-:Y:S01]  /*23b30*/  BSSY B0, `(.L_x_5241) ;  /* 0x000000b000007945 */ /* 0x000fe20003800000 */
[----:B------:R-:W-:-:S05]  /*23b40*/  @!P1 LOP3.LUT R13, R12, 0xfffffffe, RZ, 0xc0, !PT ;  /* 0xfffffffe0c0d9812 */ /* 0x000fca00078ec0ff */
[----:B-1----:R-:W-:-:S05]  /*23b50*/  @!P1 IMAD.WIDE R4, R13, 0x4, R14 ;  /* 0x000000040d049825 */ /* 0x002fca00078e020e */
[----:B--2---:R0:W-:Y:S01]  /*23b60*/  @!P1 ST.E.64 desc[UR36][R4.64], R8 ;  /* 0x0000000804009985 */ /* 0x0041e2000c101b24 */
[----:B------:R-:W-:Y:S01]  /*23b70*/  ISETP.GE.AND P1, PT, R18, R17, PT ;  /* 0x000000111200720c */ /* 0x000fe20003f26270 */
[----:B------:R-:W-:-:S12]  /*23b80*/  @P0 BRA `(.L_x_5242) ;  /* 0x0000000000140947 */ /* 0x000fd80003800000 */
[----:B0-----:R-:W2:Y:S01]  /*23b90*/  LDL.64 R4, [R1+0x3e8] ;  /* 0x0003e80001047983 */ /* 0x001ea20000100a00 */
[----:B------:R-:W-:-:S04]  /*23ba0*/  LEA.HI R0, R0, R0, RZ, 0x1 ;  /* 0x0000000000007211 */ /* 0x000fc800078f08ff */
[----:B------:R-:W-:-:S05]  /*23bb0*/  LOP3.LUT R3, R0, 0xfffffffe, RZ, 0xc0, !PT ;  /* 0xfffffffe00037812 */ /* 0x000fca00078ec0ff */
[----:B------:R-:W-:-:S05]  /*23bc0*/  IMAD.WIDE R2, R3, 0x4, R14 ;  /* 0x0000000403027825 */ /* 0x000fca00078e020e */
[----:B--2---:R1:W-:Y:S02]  /*23bd0*/  ST.E.64 desc[UR36][R2.64], R4 ;  /* 0x0000000402007985 */ /* 0x0043e4000c101b24 */
.L_x_5242:
[----:B------:R-:W-:Y:S05]  /*23be0*/  BSYNC B0 ;  /* 0x0000000000007941 */ /* 0x000fea0003800000 */
.L_x_5241:
[----:B------:R-:W-:Y:S05]  /*23bf0*/  @P1 BRA `(.L_x_5109) ;  /* 0x0000004c008c1947 */ /* 0x000fea0003800000 */
[----:B01----:R-:W2:Y:S01]  /*23c00*/  LDL.64 R4, [R1+0x3f8] ;  /* 0x0003f80001047983 */ /* 0x003ea20000100a00 */
[----:B------:R-:W-:-:S04]  /*23c10*/  LEA.HI R18, R18, R18, RZ, 0x1 ;  /* 0x0000001212127211 */ /* 0x000fc800078f08ff */
[----:B------:R-:W-:-:S05]  /*23c20*/  LOP3.LUT R3, R18, 0xfffffffe, RZ, 0xc0, !PT ;  /* 0xfffffffe12037812 */ /* 0x000fca00078ec0ff */
[----:B------:R-:W-:-:S05]  /*23c30*/  IMAD.WIDE R2, R3, 0x4, R14 ;  /* 0x0000000403027825 */ /* 0x000fca00078e020e */
[----:B--2---:R2:W-:Y:S01]  /*23c40*/  ST.E.64 desc[UR36][R2.64], R4 ;  /* 0x0000000402007985 */ /* 0x0045e2000c101b24 */
[----:B------:R-:W-:Y:S05]  /*23c50*/  BRA `(.L_x_5109) ;  /* 0x0000004c00747947 */ /* 0x000fea0003800000 */
.L_x_5236:
[----:B------:R-:W0:Y:S02]  /*23c60*/  S2R R0, SR_TID.X ;  /* 0x0000000000007919 */ /* 0x000e240000002100 */
[----:B0-----:R-:W-:-:S05]  /*23c70*/  VIADD R0, R0, 0xffffff80 ;  /* 0xffffff8000007836 */ /* 0x001fca0000000000 */
[----:B------:R-:W-:-:S13]  /*23c80*/  ISETP.GT.AND P0, PT, R0, 0x3f, PT ;  /* 0x0000003f0000780c */ /* 0x000fda0003f04270 */
[----:B------:R-:W-:Y:S05]  /*23c90*/  @P0 BRA `(.L_x_5109) ;  /* 0x0000004c00640947 */ /* 0x000fea0003800000 */
[----:B------:R-:W0:Y:S01]  /*23ca0*/  S2R R3, SR_CTAID.X ;  /* 0x0000000000037919 */ /* 0x000e220000002500 */
[----:B------:R-:W1:Y:S01]  /*23cb0*/  LDC R6, c[0x0][0xce8] ;  /* 0x00033a00ff067b82 */ /* 0x000e620000000800 */
[----:B------:R-:W-:Y:S02]  /*23cc0*/  ULDC UR4, c[0x0][0xb88] ;  /* 0x0002e20000047ab9 */ /* 0x000fe40000000800 */
[----:B-1----:R-:W-:Y:S02]  /*23cd0*/  IMAD R5, R6, UR4, RZ ;  /* 0x0000000406057c24 */ /* 0x002fe4000f8e02ff */
[----:B0-----:R-:W-:-:S05]  /*23ce0*/  IMAD R0, R3, 0x40, R0 ;  /* 0x0000004003007824 */ /* 0x001fca00078e0200 */
[----:B------:R-:W-:-:S13]  /*23cf0*/  ISETP.GE.AND P0, PT, R0, R5, PT ;  /* 0x000000050000720c */ /* 0x000fda0003f06270 */
[----:B------:R-:W-:Y:S05]  /*23d00*/  @P0 BRA `(.L_x_5109) ;  /* 0x0000004c00480947 */ /* 0x000fea0003800000 */
[----:B------:R-:W0:Y:S01]  /*23d10*/  S2UR UR6, SR_CTAID.Z ;  /* 0x00000000000679c3 */ /* 0x000e220000002700 */
[----:B------:R-:W-:Y:S01]  /*23d20*/  ISETP.NE.AND P0, PT, R6, 0x1, PT ;  /* 0x000000010600780c */ /* 0x000fe20003f05270 */
[----:B------:R-:W-:Y:S01]  /*23d30*/  ULDC.64 UR4, c[0x0][0xcd0] ;  /* 0x0003340000047ab9 */ /* 0x000fe20000000a00 */
[----:B------:R-:W-:Y:S01]  /*23d40*/  SHF.R.S32.HI R3, RZ, 0x1f, R152 ;  /* 0x0000001fff037819 */ /* 0x000fe20000011498 */
[----:B------:R-:W-:-:S04]  /*23d50*/  IMAD.MOV.U32 R5, RZ, RZ, R0 ;  /* 0x000000ffff057224 */ /* 0x000fc800078e0000 */
[----:B------:R-:W1:Y:S01]  /*23d60*/  LDC.64 R12, c[0x0][0xcd8] ;  /* 0x00033600ff0c7b82 */ /* 0x000e620000000a00 */
[----:B------:R-:W-:-:S04]  /*23d70*/  IMAD R3, R3, UR4, RZ ;  /* 0x0000000403037c24 */ /* 0x000fc8000f8e02ff */
[C---:B------:R-:W-:Y:S02]  /*23d80*/  IMAD R7, R152.reuse, UR5, R3 ;  /* 0x0000000598077c24 */ /* 0x040fe4000f8e0203 */
[----:B------:R-:W-:Y:S01]  /*23d90*/  IMAD.WIDE.U32 R2, R152, UR4, RZ ;  /* 0x0000000498027c25 */ /* 0x000fe2000f8e00ff */
[----:B------:R-:W2:Y:S01]  /*23da0*/  @P0 LDC R9, c[0x0][0xcec] ;  /* 0x00033b00ff090b82 */ /* 0x000ea20000000800 */
[----:B------:R-:W-:Y:S02]  /*23db0*/  ULDC.64 UR4, c[0x0][0xce0] ;  /* 0x0003380000047ab9 */ /* 0x000fe40000000a00 */
[----:B------:R-:W-:-:S05]  /*23dc0*/  IMAD.IADD R3, R3, 0x1, R7 ;  /* 0x0000000103037824 */ /* 0x000fca00078e0207 */
[----:B------:R-:W3:Y:S01]  /*23dd0*/  @P0 LDC R11, c[0x0][0xcf0] ;  /* 0x00033c00ff0b0b82 */ /* 0x000ee20000000800 */
[----:B0-----:R-:W-:-:S07]  /*23de0*/  USHF.R.S32.HI UR7, URZ, 0x1f, UR6 ;  /* 0x0000001f3f077899 */ /* 0x001fce0008011406 */
[----:B------:R-:W0:Y:S01]  /*23df0*/  S2UR UR6, SR_CTAID.Z ;  /* 0x00000000000679c3 */ /* 0x000e220000002700 */
[----:B-1----:R-:W-:Y:S02]  /*23e00*/  IMAD R8, R12, UR7, RZ ;  /* 0x000000070c087c24 */ /* 0x002fe4000f8e02ff */
[----:B--2---:R-:W-:-:S05]  /*23e10*/  @P0 IMAD.HI.U32 R4, R0, R9, RZ ;  /* 0x0000000900040227 */ /* 0x004fca00078e00ff */
[----:B---3--:R-:W-:Y:S02]  /*23e20*/  @P0 SHF.R.U32.HI R5, RZ, R11, R4 ;  /* 0x0000000bff050219 */ /* 0x008fe40000011604 */
[----:B------:R-:W-:Y:S02]  /*23e30*/  SHF.R.S32.HI R4, RZ, 0x1f, R23 ;  /* 0x0000001fff047819 */ /* 0x000fe40000011417 */
[--C-:B------:R-:W-:Y:S01]  /*23e40*/  SHF.R.S32.HI R9, RZ, 0x1f, R5.reuse ;  /* 0x0000001fff097819 */ /* 0x100fe20000011405 */
[----:B------:R-:W-:Y:S02]  /*23e50*/  IMAD.MOV R7, RZ, RZ, -R5 ;  /* 0x000000ffff077224 */ /* 0x000fe400078e0a05 */
[----:B------:R-:W-:Y:S02]  /*23e60*/  IMAD R4, R4, UR4, RZ ;  /* 0x0000000404047c24 */ /* 0x000fe4000f8e02ff */
[----:B0-----:R-:W-:Y:S02]  /*23e70*/  IMAD R13, R13, UR6, R8 ;  /* 0x000000060d0d7c24 */ /* 0x001fe4000f8e0208 */
[----:B------:R-:W-:-:S04]  /*23e80*/  IMAD.WIDE.U32 R2, R12, UR6, R2 ;  /* 0x000000060c027c25 */ /* 0x000fc8000f8e0002 */
[----:B------:R-:W-:Y:S02]  /*23e90*/  IMAD.IADD R3, R13, 0x1, R3 ;  /* 0x000000010d037824 */ /* 0x000fe400078e0203 */
[----:B------:R-:W-:Y:S02]  /*23ea0*/  IMAD R7, R6, R7, R0 ;  /* 0x0000000706077224 */ /* 0x000fe400078e0200 */
[----:B------:R-:W-:-:S03]  /*23eb0*/  IMAD.WIDE.U32 R2, R23, UR4, R2 ;  /* 0x0000000417027c25 */ /* 0x000fc6000f8e0002 */
[----:B------:R-:W-:Y:S01]  /*23ec0*/  SHF.R.S32.HI R0, RZ, 0x1f, R7 ;  /* 0x0000001fff007819 */ /* 0x000fe20000011407 */
[----:B------:R-:W-:Y:S01]  /*23ed0*/  IMAD R4, R23, UR5, R4 ;  /* 0x0000000517047c24 */ /* 0x000fe2000f8e0204 */
[----:B------:R-:W-:Y:S01]  /*23ee0*/  IADD3 R2, P0, R5, R2, RZ ;  /* 0x0000000205027210 */ /* 0x000fe20007f1e0ff */
        /* <DEDUP_REMOVED lines=12> */
.L_x_5107:
        /* <DEDUP_REMOVED lines=18> */
.L_x_5243:
[----:B------:R-:W-:Y:S01]  /*240d0*/  ULDC UR7, c[0x0][0xd50] ;  /* 0x0003540000077ab9 */ /* 0x000fe20000000800 */
[----:B------:R-:W-:Y:S01]  /*240e0*/  UMOV UR39, UR6 ;  /* 0x0000000600277c82 */ /* 0x000fe20008000000 */
[----:B------:R-:W-:-:S11]  /*240f0*/  UISETP.NE.AND UP0, UPT, UR7, 0x1, UPT ;  /* 0x000000010700788c */ /* 0x000fd6000bf05270 */
[----:B------:R-:W-:Y:S01]  /*24100*/  @UP0 ULDC UR4, c[0x0][0xd54] ;  /* 0x0003550000040ab9 */ /* 0x000fe20000000800 */
[----:B------:R-:W-:Y:S01]  /*24110*/  @UP0 ULDC UR8, c[0x0][0xd58] ;  /* 0x0003560000080ab9 */ /* 0x000fe20000000800 */
[----:B------:R-:W-:-:S04]  /*24120*/  UIMAD.WIDE.U32 UR4, UR6, UR4, URZ ;  /* 0x00000004060472a5 */ /* 0x000fc8000f8e003f */
[----:B------:R-:W-:-:S12]  /*24130*/  @UP0 USHF.R.U32.HI UR39, URZ, UR8, UR5 ;  /* 0x000000083f270299 */ /* 0x000fd80008011605 */
.L_x_5244:
        /* <DEDUP_REMOVED lines=35> */
[----:B------:R-:W-:Y:S02]  /*24370*/  USHF.R.S32.HI UR6, URZ, 0x1f, UR9 ;  /* 0x0000001f3f067899 */ /* 0x000fe40008011409 */
[----:B------:R-:W-:Y:S02]  /*24380*/  @UP1 USHF.R.U32.HI UR8, URZ, UR12, UR7 ;  /* 0x0000000c3f081299 */ /* 0x000fe40008011607 */
[----:B------:R-:W-:Y:S02]  /*24390*/  UIADD3 UR7, UR46, 0x1, -UR11 ;  /* 0x000000012e077890 */ /* 0x000fe4000fffe80b */
[----:B------:R-:W-:Y:S02]  /*243a0*/  ULEA.HI UR6, UR6, UR9, URZ, 0x6 ;  /* 0x0000000906067291 */ /* 0x000fe4000f8f303f */
[----:B------:R-:W-:-:S02]  /*243b0*/  UIADD3 UR7, UR7, UR8, URZ ;  /* 0x0000000807077290 */ /* 0x000fc4000fffe03f */
[----:B------:R-:W-:Y:S02]  /*243c0*/  USHF.R.S32.HI UR41, URZ, 0x6, UR6 ;  /* 0x000000063f297899 */ /* 0x000fe40008011406 */
[----:B------:R-:W-:Y:S01]  /*243d0*/  UIADD3 UR4, UR7, UR4, URZ ;  /* 0x0000000407047290 */ /* 0x000fe2000fffe03f */
        /* <DEDUP_REMOVED lines=11> */
.L_x_5247:
[----:B------:R-:W-:-:S11]  /*24490*/  UISETP.NE.AND UP0, UPT, UR5, 0x1, UPT ;  /* 0x000000010500788c */ /* 0x000fd6000bf05270 */
[----:B------:R-:W-:Y:S02]  /*244a0*/  @UP0 ULDC.64 UR12, c[0x0][0xae0] ;  /* 0x0002b800000c0ab9 */ /* 0x000fe40000000a00 */
[----:B------:R-:W-:-:S04]  /*244b0*/  UIMAD.WIDE.U32 UR6, UR8, UR12, URZ ;  /* 0x0000000c080672a5 */ /* 0x000fc8000f8e003f */
[----:B------:R-:W-:-:S12]  /*244c0*/  @UP0 USHF.R.U32.HI UR8, URZ, UR13, UR7 ;  /* 0x0000000d3f080299 */ /* 0x000fd80008011607 */
.L_x_5248:
[----:B------:R-:W-:-:S04]  /*244d0*/  UIMAD UR8, UR8, UR5, UR5 ;  /* 0x00000005080872a4 */ /* 0x000fc8000f8e0205 */
[----:B------:R-:W-:-:S04]  /*244e0*/  UISETP.LT.AND UP0, UPT, UR4, UR8, UPT ;  /* 0x000000080400728c */ /* 0x000fc8000bf01270 */
[----:B------:R-:W-:-:S12]  /*244f0*/  USEL UR4, UR4, UR8, UP0 ;  /* 0x0000000804047287 */ /* 0x000fd80008000000 */
.L_x_5246:
        /* <DEDUP_REMOVED lines=26> */
.L_x_5250:
[----:B------:R-:W-:-:S11]  /*246a0*/  UISETP.NE.AND UP0, UPT, UR5, 0x1, UPT ;  /* 0x000000010500788c */ /* 0x000fd6000bf05270 */
[----:B------:R-:W-:Y:S02]  /*246b0*/  @UP0 ULDC.64 UR10, c[0x0][0xae0] ;  /* 0x0002b800000a0ab9 */ /* 0x000fe40000000a00 */
[----:B------:R-:W-:-:S04]  /*246c0*/  UIMAD.WIDE.U32 UR6, UR4, UR10, URZ ;  /* 0x0000000a040672a5 */ /* 0x000fc8000f8e003f */
[----:B------:R-:W-:-:S12]  /*246d0*/  @UP0 USHF.R.U32.HI UR4, URZ, UR11, UR7 ;  /* 0x0000000b3f040299 */ /* 0x000fd80008011607 */
.L_x_5251:
[----:B------:R-:W-:-:S04]  /*246e0*/  UIMAD UR4, UR4, UR5, URZ ;  /* 0x00000005040472a4 */ /* 0x000fc8000f8e023f */
[----:B------:R-:W-:-:S04]  /*246f0*/  UISETP.LT.AND UP0, UPT, UR8, UR4, UPT ;  /* 0x000000040800728c */ /* 0x000fc8000bf01270 */
[----:B------:R-:W-:-:S12]  /*24700*/  USEL UR8, UR8, UR4, !UP0 ;  /* 0x0000000408087287 */ /* 0x000fd8000c000000 */
.L_x_5249:
        /* <DEDUP_REMOVED lines=44> */
.L_x_5252:
[----:B------:R-:W-:Y:S02]  /*249d0*/  UIMAD UR48, UR44, UR38, UR43 ;  /* 0x000000262c3072a4 */ /* 0x000fe4000f8e022b */
[----:B------:R-:W-:Y:S02]  /*249e0*/  IMAD.U32 R3, RZ, RZ, UR38 ;  /* 0x00000026ff037e24 */ /* 0x000fe4000f8e00ff */
[----:B------:R-:W-:Y:S02]  /*249f0*/  IMAD.MOV.U32 R8, RZ, RZ, RZ ;  /* 0x000000ffff087224 */ /* 0x000fe400078e00ff */
[----:B------:R-:W-:Y:S02]  /*24a00*/  IMAD.MOV.U32 R21, RZ, RZ, 0x1 ;  /* 0x00000001ff157424 */ /* 0x000fe400078e00ff */
[----:B------:R-:W-:Y:S02]  /*24a10*/  IMAD.U32 R28, RZ, RZ, UR48 ;  /* 0x00000030ff1c7e24 */ /* 0x000fe4000f8e00ff */
[----:B------:R-:W-:-:S03]  /*24a20*/  IMAD.MOV.U32 R4, RZ, RZ, 0x1 ;  /* 0x00000001ff047424 */ /* 0x000fc600078e00ff */
        /* <DEDUP_REMOVED lines=26> */
.L_x_5253:
        /* <DEDUP_REMOVED lines=20> */
.L_x_5255:
        /* <DEDUP_REMOVED lines=15> */
.L_x_5254:
        /* <DEDUP_REMOVED lines=19> */
[----:B------:R-:W-:-:S03]  /*24f30*/  ISETP.GE.AND P0, PT, R4, UR46, PT ;  /* 0x0000002e04007c0c */ /* 0x000fc6000bf06270 */
[----:B------:R-:W-:Y:S01]  /*24f40*/  IMAD.MOV.U32 R7, RZ, RZ, R10 ;  /* 0x000000ffff077224 */ /* 0x000fe200078e000a */
[----:B------:R-:W-:Y:S01]  /*24f50*/  ISETP.GT.U32.OR P0, PT, R31, 0x3f, P0 ;  /* 0x0000003f1f00780c */ /* 0x000fe20000704470 */
[----:B------:R-:W1:Y:S01]  /*24f60*/  @P1 LDC R0, c[0x0][0x434] ;  /* 0x00010d00ff001b82 */ /* 0x000e620000000800 */
[----:B------:R-:W-:-:S07]  /*24f70*/  @P1 LOP3.LUT R16, R16, 0x2000, RZ, 0xfc, !PT ;  /* 0x0000200010101812 */ /* 0x000fce00078efcff */
        /* <DEDUP_REMOVED lines=51> */
[----:B------:R-:W-:-:S02]  /*252b0*/  LOP3.LUT R2, R22, 0x1c0, RZ, 0xfc, !PT ;  /* 0x000001c016027812 */ /* 0x000fc400078efcff */
[----:B------:R-:W-:Y:S02]  /*252c0*/  @P2 LOP3.LUT R16, R16, 0x4, RZ, 0xfc, !PT ;  /* 0x0000000410102812 */ /* 0x000fe400078efcff */
[----:B------:R-:W-:Y:S02]  /*252d0*/  SEL R34, RZ, 0x40, P0 ;  /* 0x00000040ff227807 */ /* 0x000fe40000000000 */
[----:B------:R-:W-:Y:S01]  /*252e0*/  ISETP.GE.AND P0, PT, R2, UR4, PT ;  /* 0x0000000402007c0c */ /* 0x000fe2000bf06270 */
[----:B------:R-:W-:Y:S01]  /*252f0*/  UMOV UR4, 0xffffffff ;  /* 0xffffffff00047882 */ /* 0x000fe20000000000 */
[----:B------:R-:W-:Y:S02]  /*25300*/  SEL R3, RZ, 0x10, P2 ;  /* 0x00000010ff037807 */ /* 0x000fe40001000000 */
[----:B------:R-:W-:Y:S02]  /*25310*/  LOP3.LUT R16, R16, 0xfffffffd, RZ, 0xc0, !PT ;  /* 0xfffffffd10107812 */ /* 0x000fe400078ec0ff */
[----:B------:R-:W-:-:S02]  /*25320*/  SEL R2, RZ, 0x20, P1 ;  /* 0x00000020ff027807 */ /* 0x000fc40000800000 */
[----:B------:R-:W-:Y:S02]  /*25330*/  SEL R17, RZ, 0x80, P0 ;  /* 0x00000080ff117807 */ /* 0x000fe40000000000 */
[----:B------:R-:W-:Y:S02]  /*25340*/  @P1 LOP3.LUT R16, R16, 0x2, RZ, 0xfc, !PT ;  /* 0x0000000210101812 */ /* 0x000fe400078efcff */
[----:B------:R-:W-:Y:S01]  /*25350*/  LOP3.LUT R3, R2, R0, R3, 0xfe, !PT ;  /* 0x0000000002037212 */ /* 0x000fe200078efe03 */
[----:B------:R-:W-:Y:S06]  /*25360*/  BRA.DIV UR4, `(.L_x_5256) ;  /* 0x0000003a04607947 */ /* 0x000fec000b800000 */
.L_x_5302:
[----:B------:R-:W-:Y:S01]  /*25370*/  ULOP3.LUT UR4, UR61, 0x2, URZ, 0xfc, !UPT ;  /* 0x000000023d047892 */ /* 0x000fe2000f8efc3f */
[----:B------:R-:W-:Y:S01]  /*25380*/  ISETP.GT.U32.AND P1, PT, R31, 0x3f, PT ;  /* 0x0000003f1f00780c */ /* 0x000fe20003f24070 */
[----:B------:R-:W-:Y:S01]  /*25390*/  IMAD.U32 R24, RZ, RZ, UR39 ;  /* 0x00000027ff187e24 */ /* 0x000fe2000f8e00ff */
[----:B------:R-:W-:Y:S02]  /*253a0*/  LOP3.LUT R16, R16, 0xfffffbff, RZ, 0xc0, !PT ;  /* 0xfffffbff10107812 */ /* 0x000fe400078ec0ff */
[----:B------:R-:W-:Y:S01]  /*253b0*/  LOP3.LUT R34, R3, R34, RZ, 0xfc, !PT ;  /* 0x0000002203227212 */ /* 0x000fe200078efcff */
[----:B------:R-:W-:Y:S01]  /*253c0*/  IMAD.U32 R33, RZ, RZ, UR4 ;  /* 0x00000004ff217e24 */ /* 0x000fe2000f8e00ff */
[----:B------:R-:W-:Y:S02]  /*253d0*/  SHF.R.S32.HI R24, RZ, 0x1f, R24 ;  /* 0x0000001fff187819 */ /* 0x000fe40000011418 */
[----:B------:R-:W-:Y:S02]  /*253e0*/  LOP3.LUT R17, R34, R17, RZ, 0xfc, !PT ;  /* 0x0000001122117212 */ /* 0x000fe400078efcff */
[----:B------:R-:W-:-:S13]  /*253f0*/  ISETP.NE.AND P0, PT, R33, 0x3, PT ;  /* 0x000000032100780c */ /* 0x000fda0003f05270 */
[----:B------:R-:W-:-:S04]  /*25400*/  @P0 LOP3.LUT R16, R16, 0x400, RZ, 0xfc, !PT ;  /* 0x0000040010100812 */ /* 0x000fc800078efcff */
[----:B------:R-:W-:-:S04]  /*25410*/  LOP3.LUT R16, R16, 0xffffbfff, RZ, 0xc0, !PT ;  /* 0xffffbfff10107812 */ /* 0x000fc800078ec0ff */
[----:B------:R-:W-:Y:S01]  /*25420*/  @P1 LOP3.LUT R16, R16, 0x4000, RZ, 0xfc, !PT ;  /* 0x0000400010101812 */ /* 0x000fe200078efcff */
[----:B------:R-:W-:Y:S06]  /*25430*/  @!P0 BRA `(.L_x_5257) ;  /* 0x0000000000048947 */ /* 0x000fec0003800000 */
[----:B------:R-:W-:Y:S01]  /*25440*/  BPT.TRAP 0x1 ;  /* 0x000000040000795c */ /* 0x000fe20000300000 */
.L_x_5257:
[----:B------:R-:W-:-:S05]  /*25450*/  IMAD.MOV.U32 R0, RZ, RZ, 0x1 ;  /* 0x00000001ff007424 */ /* 0x000fca00078e00ff */
[----:B------:R-:W-:-:S04]  /*25460*/  SHF.L.U32 R0, R0, 0x1f, RZ ;  /* 0x0000001f00007819 */ /* 0x000fc800000006ff */
[----:B------:R-:W0:Y:S02]  /*25470*/  SYNCS.PHASECHK.TRANS64.TRYWAIT P0, [UR45+0x38840], R0 ;  /* 0x03884000ff0075a7 */ /* 0x000e24000800016d */
[----:B0-----:R-:W-:Y:S05]  /*25480*/  @!P0 BRA `(.L_x_5258) ;  /* 0x0000003800388947 */ /* 0x001fea0003800000 */
.L_x_5303:
[----:B------:R-:W-:Y:S01]  /*25490*/  SHF.R.S32.HI R30, RZ, 0x1f, R19 ;  /* 0x0000001fff1e7819 */ /* 0x000fe20000011413 */
[----:B------:R-:W-:Y:S01]  /*254a0*/  ULDC.64 UR4, c[0x0][0x300] ;  /* 0x0000c00000047ab9 */ /* 0x000fe20000000a00 */
[----:B------:R-:W-:Y:S01]  /*254b0*/  R2UR UR6, R24 ;  /* 0x00000000180672ca */ /* 0x000fe200000e0000 */
[C---:B0-----:R-:W-:Y:S01]  /*254c0*/  IMAD.WIDE.U32 R2, R19.reuse, UR4, RZ ;  /* 0x0000000413027c25 */ /* 0x041fe2000f8e00ff */
[----:B------:R-:W-:Y:S02]  /*254d0*/  SHF.R.U32.HI R8, RZ, 0x3, R6 ;  /* 0x00000003ff087819 */ /* 0x000fe40000011606 */
[----:B------:R-:W-:Y:S01]  /*254e0*/  LOP3.LUT R16, R16, 0xfffffffe, RZ, 0xc0, !PT ;  /* 0xfffffffe10107812 */ /* 0x000fe200078ec0ff */
[----:B------:R-:W-:Y:S01]  /*254f0*/  IMAD R0, R30, UR4, RZ ;  /* 0x000000041e007c24 */ /* 0x000fe2000f8e02ff */
[----:B------:R-:W-:Y:S01]  /*25500*/  IADD3 R18, -R8, UR46, -R18 ;  /* 0x0000002e08127c10 */ /* 0x000fe2000fffe912 */
[----:B------:R-:W-:Y:S02]  /*25510*/  IMAD.SHL.U32 R23, R6, 0x8, RZ ;  /* 0x0000000806177824 */ /* 0x000fe400078e00ff */
        /* <DEDUP_REMOVED lines=22> */
[----:B------:R-:W-:Y:S02]  /*25680*/  LOP3.LUT R2, R2, 0x38, R37, 0x78, !PT ;  /* 0x0000003802027812 */ /* 0x000fe400078e7825 */
[----:B------:R-:W-:Y:S02]  /*25690*/  @P2 LOP3.LUT R16, R16, 0x1, RZ, 0xfc, !PT ;  /* 0x0000000110102812 */ /* 0x000fe400078efcff */
        /* <DEDUP_REMOVED lines=25> */
.L_x_5313:
        /* <DEDUP_REMOVED lines=15> */
.L_x_5260:
[----:B------:R-:W-:Y:S01]  /*25920*/  SYNCS.ARRIVE.TRANS64.A1T0 RZ, [UR45+0x38830], RZ ;  /* 0x038830ffffff79a7 */ /* 0x000fe2000810002d */
[----:B------:R-:W-:Y:S05]  /*25930*/  WARPSYNC.ALL ;  /* 0x0000000000007948 */ /* 0x000fea0003800000 */
[----:B------:R-:W-:Y:S01]  /*25940*/  UIADD3 UR4, UR45, 0x20400, URZ ;  /* 0x000204002d047890 */ /* 0x000fe2000fffe03f */
[----:B------:R-:W-:Y:S03]  /*25950*/  BAR.SYNC.DEFER_BLOCKING 0x8, 0x100 ;  /* 0x0204000000007b1d */ /* 0x000fe60000010000 */
[----:B------:R-:W-:-:S06]  /*25960*/  ULOP3.LUT UP0, URZ, UR4, 0x3ff, URZ, 0xc0, !UPT ;  /* 0x000003ff043f7892 */ /* 0x000fcc000f80c03f */
[----:B------:R-:W-:-:S13]  /*25970*/  PLOP3.LUT P0, PT, PT, PT, UP0, 0x80, 0x0 ;  /* 0x000000000000781c */ /* 0x000fda0003f0f008 */
        /* <DEDUP_REMOVED lines=17> */
.L_x_5261:
[----:B------:R-:W0:Y:S01]  /*25a90*/  S2R R20, SR_CTAID.Z ;  /* 0x0000000000147919 */ /* 0x000e220000002700 */
[----:B------:R-:W-:Y:S01]  /*25aa0*/  UISETP.NE.AND UP0, UPT, UR47, URZ, UPT ;  /* 0x0000003f2f00728c */ /* 0x000fe2000bf05270 */
[----:B------:R-:W-:Y:S01]  /*25ab0*/  VIADD R37, R31, UR40 ;  /* 0x000000281f257c36 */ /* 0x000fe20008000000 */
[----:B------:R-:W-:Y:S01]  /*25ac0*/  R2UR UR6, R24 ;  /* 0x00000000180672ca */ /* 0x000fe200000e0000 */
[----:B------:R-:W-:Y:S01]  /*25ad0*/  ULDC.64 UR8, c[0x0][0x2d8] ;  /* 0x0000b60000087ab9 */ /* 0x000fe20000000a00 */
[----:B------:R-:W1:Y:S01]  /*25ae0*/  LDC R6, c[0x0][0x448] ;  /* 0x00011200ff067b82 */ /* 0x000e620000000800 */
[----:B------:R-:W-:Y:S01]  /*25af0*/  IMAD.MOV.U32 R0, RZ, RZ, R37 ;  /* 0x000000ffff007224 */ /* 0x000fe200078e0025 */
[----:B------:R-:W-:-:S05]  /*25b00*/  PLOP3.LUT P0, PT, PT, PT, UP0, 0x80, 0x0 ;  /* 0x000000000000781c */ /* 0x000fca0003f0f008 */
[----:B------:R-:W-:-:S04]  /*25b10*/  @UP0 ULDC UR4, c[0x0][0x44c] ;  /* 0x0001130000040ab9 */ /* 0x000fc80000000800 */
[----:B------:R-:W-:-:S04]  /*25b20*/  UIMAD UR6, UR6, UR8, URZ ;  /* 0x00000008060672a4 */ /* 0x000fc8000f8e023f */
[----:B------:R-:W-:Y:S01]  /*25b30*/  @P0 IMAD.HI.U32 R2, R37, UR4, RZ ;  /* 0x0000000425020c27 */ /* 0x000fe2000f8e00ff */
[----:B------:R-:W-:Y:S01]  /*25b40*/  PLOP3.LUT P0, PT, PT, PT, UP0, 0x80, 0x0 ;  /* 0x000000000000781c */ /* 0x000fe20003f0f008 */
[----:B------:R-:W-:Y:S01]  /*25b50*/  @UP0 ULDC UR4, c[0x0][0x450] ;  /* 0x0001140000040ab9 */ /* 0x000fe20000000800 */
[----:B------:R-:W-:Y:S01]  /*25b60*/  UIMAD UR6, UR39, UR9, UR6 ;  /* 0x00000009270672a4 */ /* 0x000fe2000f8e0206 */
[----:B0-----:R-:W-:Y:S02]  /*25b70*/  SHF.R.S32.HI R21, RZ, 0x1f, R20 ;  /* 0x0000001fff157819 */ /* 0x001fe40000011414 */
[----:B------:R-:W0:Y:S08]  /*25b80*/  S2R R20, SR_CTAID.Z ;  /* 0x0000000000147919 */ /* 0x000e300000002700 */
[----:B------:R-:W-:Y:S01]  /*25b90*/  @P0 SHF.R.U32.HI R0, RZ, UR4, R2 ;  /* 0x00000004ff000c19 */ /* 0x000fe20008011602 */
[----:B------:R-:W-:-:S04]  /*25ba0*/  UIMAD.WIDE.U32 UR4, UR39, UR8, URZ ;  /* 0x00000008270472a5 */ /* 0x000fc8000f8e003f */
[----:B------:R-:W-:Y:S02]  /*25bb0*/  UIADD3 UR6, UR5, UR6, URZ ;  /* 0x0000000605067290 */ /* 0x000fe4000fffe03f */
[----:B------:R-:W-:Y:S02]  /*25bc0*/  IMAD.U32 R4, RZ, RZ, UR4 ;  /* 0x00000004ff047e24 */ /* 0x000fe4000f8e00ff */
[----:B------:R-:W-:Y:S01]  /*25bd0*/  IMAD.U32 R5, RZ, RZ, UR5 ;  /* 0x00000005ff057e24 */ /* 0x000fe2000f8e00ff */
[----:B------:R-:W-:Y:S01]  /*25be0*/  ULDC.64 UR4, c[0x0][0x2e0] ;  /* 0x0000b80000047ab9 */ /* 0x000fe20000000a00 */
[----:B------:R-:W-:Y:S01]  /*25bf0*/  IMAD.MOV.U32 R2, RZ, RZ, R4 ;  /* 0x000000ffff027224 */ /* 0x000fe200078e0004 */
[----:B------:R-:W-:Y:S01]  /*25c00*/  SHF.R.S32.HI R5, RZ, 0x1f, R0 ;  /* 0x0000001fff057819 */ /* 0x000fe20000011400 */
[----:B------:R-:W-:Y:S02]  /*25c10*/  IMAD.U32 R3, RZ, RZ, UR6 ;  /* 0x00000006ff037e24 */ /* 0x000fe4000f8e00ff */
[----:B------:R-:W-:-:S04]  /*25c20*/  IMAD R4, R21, UR4, RZ ;  /* 0x0000000415047c24 */ /* 0x000fc8000f8e02ff */
[C---:B0-----:R-:W-:Y:S02]  /*25c30*/  IMAD R4, R20.reuse, UR5, R4 ;  /* 0x0000000514047c24 */ /* 0x041fe4000f8e0204 */
[----:B------:R-:W-:Y:S01]  /*25c40*/  IMAD.WIDE.U32 R2, R20, UR4, R2 ;  /* 0x0000000414027c25 */ /* 0x000fe2000f8e0002 */
[----:B------:R-:W-:Y:S01]  /*25c50*/  ULDC.64 UR4, c[0x0][0x2d0] ;  /* 0x0000b40000047ab9 */ /* 0x000fe20000000a00 */
[----:B------:R-:W0:Y:S02]  /*25c60*/  S2R R20, SR_TID.X ;  /* 0x0000000000147919 */ /* 0x000e240000002100 */
[----:B------:R-:W-:Y:S02]  /*25c70*/  IMAD.IADD R3, R3, 0x1, R4 ;  /* 0x0000000103037824 */ /* 0x000fe400078e0204 */
[----:B------:R-:W-:Y:S02]  /*25c80*/  IMAD.MOV R4, RZ, RZ, -R0 ;  /* 0x000000ffff047224 */ /* 0x000fe400078e0a00 */
[----:B------:R-:W-:-:S02]  /*25c90*/  IMAD R5, R5, UR4, RZ ;  /* 0x0000000405057c24 */ /* 0x000fc4000f8e02ff */
[----:B-1----:R-:W-:Y:S02]  /*25ca0*/  IMAD R4, R6, R4, R37 ;  /* 0x0000000406047224 */ /* 0x002fe400078e0225 */
        /* <DEDUP_REMOVED lines=8> */
[----:B------:R-:W-:-:S03]  /*25d30*/  ULDC.64 UR4, c[0x0][0x280] ;  /* 0x0000a00000047ab9 */ /* 0x000fc60000000a00 */
[----:B------:R-:W-:Y:S01]  /*25d40*/  IMAD.IADD R3, R3, 0x1, R0 ;  /* 0x0000000103037824 */ /* 0x000fe200078e0200 */
[----:B------:R-:W-:Y:S01]  /*25d50*/  LEA R0, P0, R2, UR4, 0x1 ;  /* 0x0000000402007c11 */ /* 0x000fe2000f8008ff */
[----:B------:R-:W-:Y:S01]  /*25d60*/  ULDC UR4, c[0x0][0x2b8] ;  /* 0x0000ae0000047ab9 */ /* 0x000fe20000000800 */
[----:B0-----:R-:W-:Y:S02]  /*25d70*/  LOP3.LUT R20, R20, 0x7f, RZ, 0xc0, !PT ;  /* 0x0000007f14147812 */ /* 0x001fe400078ec0ff */
[----:B------:R-:W-:Y:S01]  /*25d80*/  LEA.HI.X R4, R2, UR5, R3, 0x1, P0 ;  /* 0x0000000502047c11 */ /* 0x000fe200080f0c03 */
[----:B------:R-:W-:Y:S01]  /*25d90*/  UMOV UR5, 0xffffffff ;  /* 0xffffffff00057882 */ /* 0x000fe20000000000 */
[----:B------:R-:W-:Y:S02]  /*25da0*/  ISETP.GE.AND P0, PT, R22, UR4, PT ;  /* 0x0000000416007c0c */ /* 0x000fe4000bf06270 */
[----:B------:R-:W-:Y:S01]  /*25db0*/  SHF.R.U32.HI R20, RZ, 0x3, R20 ;  /* 0x00000003ff147819 */ /* 0x000fe20000011614 */
[----:B------:R-:W-:Y:S10]  /*25dc0*/  BRA.DIV UR5, `(.L_x_5262) ;  /* 0x0000003605207947 */ /* 0x000ff4000b800000 */
[----:B------:R-:W0:Y:S01]  /*25dd0*/  SHFL.IDX PT, R3, R0, RZ, 0x181f ;  /* 0x00181fff00037589 */ /* 0x000e2200000e0000 */
[----:B------:R-:W-:Y:S01]  /*25de0*/  ULDC UR4, c[0x0][0x288] ;  /* 0x0000a20000047ab9 */ /* 0x000fe20000000800 */
[----:B------:R-:W-:Y:S01]  /*25df0*/  LOP3.LUT R16, R16, 0xfffffeff, RZ, 0xc0, !PT ;  /* 0xfffffeff10107812 */ /* 0x000fe200078ec0ff */
[----:B------:R-:W-:Y:S01]  /*25e00*/  IMAD R5, R6, UR4, RZ ;  /* 0x0000000406057c24 */ /* 0x000fe2000f8e02ff */
[----:B------:R-:W1:Y:S01]  /*25e10*/  SHFL.IDX PT, R2, R4, RZ, 0x181f ;  /* 0x00181fff04027589 */ /* 0x000e6200000e0000 */
[----:B------:R-:W-:-:S03]  /*25e20*/  VIADD R6, R20, UR40 ;  /* 0x0000002814067c36 */ /* 0x000fc60008000000 */
[----:B------:R-:W-:Y:S02]  /*25e30*/  SHFL.IDX PT, R14, R0, 0x3, 0x181f ;  /* 0x00781f00000e7f89 */ /* 0x000fe400000e0000 */
[----:B------:R-:W-:-:S13]  /*25e40*/  ISETP.GE.AND P2, PT, R6, R5, PT ;  /* 0x000000050600720c */ /* 0x000fda0003f46270 */
[----:B------:R-:W-:Y:S02]  /*25e50*/  @!P2 LEA R7, R23, UR45, 0x1 ;  /* 0x0000002d1707ac11 */ /* 0x000fe4000f8e08ff */
[----:B0-----:R-:W-:Y:S02]  /*25e60*/  @!P2 LEA R3, P1, R22, R3, 0x1 ;  /* 0x000000031603a211 */ /* 0x001fe400078208ff */
[----:B------:R-:W-:-:S03]  /*25e70*/  @P2 LOP3.LUT R16, R16, 0x100, RZ, 0xfc, !PT ;  /* 0x0000010010102812 */ /* 0x000fc600078efcff */
[----:B-1----:R-:W-:Y:S01]  /*25e80*/  @!P2 IMAD.X R2, RZ, RZ, R2, P1 ;  /* 0x000000ffff02a224 */ /* 0x002fe200008e0602 */
[----:B------:R-:W-:-:S04]  /*25e90*/  LOP3.LUT R16, R16, 0xffffff7f, RZ, 0xc0, !PT ;  /* 0xffffff7f10107812 */ /* 0x000fc800078ec0ff */
[----:B------:R-:W-:-:S04]  /*25ea0*/  @!P2 LOP3.LUT R3, R3, R2, RZ, 0x3c, !PT ;  /* 0x000000020303a212 */ /* 0x000fc800078e3cff */
[----:B------:R-:W-:-:S04]  /*25eb0*/  @!P2 LOP3.LUT R2, R3, R2, RZ, 0x3c, !PT ;  /* 0x000000020302a212 */ /* 0x000fc800078e3cff */
[----:B------:R-:W-:-:S05]  /*25ec0*/  @!P2 LOP3.LUT R3, R3, R2, RZ, 0x3c, !PT ;  /* 0x000000020303a212 */ /* 0x000fca00078e3cff */
[----:B------:R0:W-:Y:S04]  /*25ed0*/  @!P2 LDGSTS.E.BYPASS.LTC128B.128 [R7+0x20400], desc[UR36][R2.64], !P0 ;  /* 0x204000000207afae */ /* 0x0001e8000c101d64 */
[----:B0-----:R-:W0:Y:S01]  /*25ee0*/  SHFL.IDX PT, R3, R0, 0x1, 0x181f ;  /* 0x00381f0000037f89 */ /* 0x001e2200000e0000 */
[----:B------:R-:W-:-:S03]  /*25ef0*/  VIADD R7, R6, 0x10 ;  /* 0x0000001006077836 */ /* 0x000fc60000000000 */
[----:B------:R-:W1:Y:S02]  /*25f00*/  SHFL.IDX PT, R2, R4, 0x1, 0x181f ;  /* 0x00381f0004027f89 */ /* 0x000e6400000e0000 */
[----:B------:R-:W-:-:S13]  /*25f10*/  ISETP.GE.AND P2, PT, R7, R5, PT ;  /* 0x000000050700720c */ /* 0x000fda0003f46270 */
[----:B------:R-:W-:Y:S02]  /*25f20*/  @!P2 LEA R7, R23, UR45, 0x1 ;  /* 0x0000002d1707ac11 */ /* 0x000fe4000f8e08ff */
[----:B------:R-:W-:Y:S02]  /*25f30*/  @P2 LOP3.LUT R16, R16, 0x80, RZ, 0xfc, !PT ;  /* 0x0000008010102812 */ /* 0x000fe400078efcff */
[----:B0-----:R-:W-:Y:S02]  /*25f40*/  @!P2 LEA R3, P1, R22, R3, 0x1 ;  /* 0x000000031603a211 */ /* 0x001fe400078208ff */
[----:B------:R-:W-:-:S03]  /*25f50*/  LOP3.LUT R16, R16, 0xffffffbf, RZ, 0xc0, !PT ;  /* 0xffffffbf10107812 */ /* 0x000fc600078ec0ff */
[----:B-1----:R-:W-:-:S05]  /*25f60*/  @!P2 IMAD.X R2, RZ, RZ, R2, P1 ;  /* 0x000000ffff02a224 */ /* 0x002fca00008e0602 */
[----:B------:R-:W-:-:S04]  /*25f70*/  @!P2 LOP3.LUT R3, R3, R2, RZ, 0x3c, !PT ;  /* 0x000000020303a212 */ /* 0x000fc800078e3cff */
[----:B------:R-:W-:-:S04]  /*25f80*/  @!P2 LOP3.LUT R2, R3, R2, RZ, 0x3c, !PT ;  /* 0x000000020302a212 */ /* 0x000fc800078e3cff */
[----:B------:R-:W-:-:S05]  /*25f90*/  @!P2 LOP3.LUT R3, R3, R2, RZ, 0x3c, !PT ;  /* 0x000000020303a212 */ /* 0x000fca00078e3cff */
[----:B------:R0:W-:Y:S04]  /*25fa0*/  @!P2 LDGSTS.E.BYPASS.LTC128B.128 [R7+0x20c00], desc[UR36][R2.64], !P0 ;  /* 0x20c000000207afae */ /* 0x0001e8000c101d64 */
[----:B0-----:R-:W0:Y:S01]  /*25fb0*/  SHFL.IDX PT, R3, R0, 0x2, 0x181f ;  /* 0x00581f0000037f89 */ /* 0x001e2200000e0000 */
[----:B------:R-:W-:-:S03]  /*25fc0*/  VIADD R7, R6, 0x20 ;  /* 0x0000002006077836 */ /* 0x000fc60000000000 */
[----:B------:R-:W1:Y:S02]  /*25fd0*/  SHFL.IDX PT, R2, R4, 0x2, 0x181f ;  /* 0x00581f0004027f89 */ /* 0x000e6400000e0000 */
[----:B------:R-:W-:Y:S02]  /*25fe0*/  ISETP.GE.AND P2, PT, R7, R5, PT ;  /* 0x000000050700720c */ /* 0x000fe40003f46270 */
[----:B------:R-:W2:Y:S11]  /*25ff0*/  SHFL.IDX PT, R4, R4, 0x3, 0x181f ;  /* 0x00781f0004047f89 */ /* 0x000eb600000e0000 */
[----:B------:R-:W-:-:S02]  /*26000*/  @!P2 LEA R7, R23, UR45, 0x1 ;  /* 0x0000002d1707ac11 */ /* 0x000fc4000f8e08ff */
[----:B------:R-:W-:Y:S02]  /*26010*/  @P2 LOP3.LUT R16, R16, 0x40, RZ, 0xfc, !PT ;  /* 0x0000004010102812 */ /* 0x000fe400078efcff */
[----:B0-----:R-:W-:-:S05]  /*26020*/  @!P2 LEA R3, P1, R22, R3, 0x1 ;  /* 0x000000031603a211 */ /* 0x001fca00078208ff */
[----:B-1----:R-:W-:-:S05]  /*26030*/  @!P2 IMAD.X R2, RZ, RZ, R2, P1 ;  /* 0x000000ffff02a224 */ /* 0x002fca00008e0602 */
[----:B------:R-:W-:-:S04]  /*26040*/  @!P2 LOP3.LUT R3, R3, R2, RZ, 0x3c, !PT ;  /* 0x000000020303a212 */ /* 0x000fc800078e3cff */
[----:B------:R-:W-:-:S04]  /*26050*/  @!P2 LOP3.LUT R2, R3, R2, RZ, 0x3c, !PT ;  /* 0x000000020302a212 */ /* 0x000fc800078e3cff */
[----:B------:R-:W-:-:S05]  /*26060*/  @!P2 LOP3.LUT R3, R3, R2, RZ, 0x3c, !PT ;  /* 0x000000020303a212 */ /* 0x000fca00078e3cff */
[----:B--2---:R0:W-:Y:S02]  /*26070*/  @!P2 LDGSTS.E.BYPASS.LTC128B.128 [R7+0x21400], desc[UR36][R2.64], !P0 ;  /* 0x214000000207afae */ /* 0x0041e4000c101d64 */
.L_x_5322:
        /* <DEDUP_REMOVED lines=36> */
.L_x_5263:
[----:B------:R-:W-:Y:S01]  /*262c0*/  UISETP.NE.AND UP0, UPT, UR47, URZ, UPT ;  /* 0x0000003f2f00728c */ /* 0x000fe2000bf05270 */
[----:B------:R-:W0:Y:S01]  /*262d0*/  S2R R20, SR_CTAID.Z ;  /* 0x0000000000147919 */ /* 0x000e220000002700 */
[----:B------:R-:W-:Y:S01]  /*262e0*/  R2UR UR6, R24 ;  /* 0x00000000180672ca */ /* 0x000fe200000e0000 */
[----:B------:R-:W-:Y:S01]  /*262f0*/  ULDC.64 UR8, c[0x0][0x3d8] ;  /* 0x0000f60000087ab9 */ /* 0x000fe20000000a00 */
[----:B------:R-:W-:Y:S01]  /*26300*/  IMAD.MOV.U32 R0, RZ, RZ, R37 ;  /* 0x000000ffff007224 */ /* 0x000fe200078e0025 */
[C---:B------:R-:W-:Y:S02]  /*26310*/  LOP3.LUT R8, R22.reuse, 0x80, RZ, 0xfc, !PT ;  /* 0x0000008016087812 */ /* 0x040fe400078efcff */
[----:B------:R-:W-:Y:S02]  /*26320*/  PLOP3.LUT P0, PT, PT, PT, UP0, 0x80, 0x0 ;  /* 0x000000000000781c */ /* 0x000fe40003f0f008 */
[C---:B------:R-:W-:Y:S02]  /*26330*/  LOP3.LUT R7, R22.reuse, 0x40, RZ, 0xfc, !PT ;  /* 0x0000004016077812 */ /* 0x040fe400078efcff */
[----:B------:R-:W-:Y:S01]  /*26340*/  @UP0 ULDC UR4, c[0x0][0x44c] ;  /* 0x0001130000040ab9 */ /* 0x000fe20000000800 */
[----:B------:R-:W-:-:S02]  /*26350*/  LOP3.LUT R21, R22, 0x180, RZ, 0xfc, !PT ;  /* 0x0000018016157812 */ /* 0x000fc400078efcff */
[----:B------:R-:W-:Y:S01]  /*26360*/  LOP3.LUT R16, R16, 0xfffff7ff, RZ, 0xc0, !PT ;  /* 0xfffff7ff10107812 */ /* 0x000fe200078ec0ff */
[----:B------:R-:W-:-:S04]  /*26370*/  UIMAD UR6, UR6, UR8, URZ ;  /* 0x00000008060672a4 */ /* 0x000fc8000f8e023f */
[----:B------:R-:W-:Y:S01]  /*26380*/  UIMAD UR6, UR39, UR9, UR6 ;  /* 0x00000009270672a4 */ /* 0x000fe2000f8e0206 */
[----:B------:R-:W-:Y:S01]  /*26390*/  @P0 IMAD.HI.U32 R2, R37, UR4, RZ ;  /* 0x0000000425020c27 */ /* 0x000fe2000f8e00ff */
[----:B------:R-:W-:Y:S01]  /*263a0*/  PLOP3.LUT P0, PT, PT, PT, UP0, 0x80, 0x0 ;  /* 0x000000000000781c */ /* 0x000fe20003f0f008 */
[----:B------:R-:W-:Y:S01]  /*263b0*/  @UP0 ULDC UR4, c[0x0][0x450] ;  /* 0x0001140000040ab9 */ /* 0x000fe20000000800 */
[----:B0-----:R-:W-:-:S11]  /*263c0*/  SHF.R.S32.HI R20, RZ, 0x1f, R20 ;  /* 0x0000001fff147819 */ /* 0x001fd60000011414 */
[----:B------:R-:W-:Y:S01]  /*263d0*/  @P0 SHF.R.U32.HI R0, RZ, UR4, R2 ;  /* 0x00000004ff000c19 */ /* 0x000fe20008011602 */
[----:B------:R-:W-:-:S03]  /*263e0*/  UIMAD.WIDE.U32 UR4, UR39, UR8, URZ ;  /* 0x00000008270472a5 */ /* 0x000fc6000f8e003f */
[----:B------:R-:W-:Y:S01]  /*263f0*/  ULDC.64 UR8, c[0x0][0x3e0] ;  /* 0x0000f80000087ab9 */ /* 0x000fe20000000a00 */
[----:B------:R-:W-:Y:S01]  /*26400*/  UIADD3 UR6, UR5, UR6, URZ ;  /* 0x0000000605067290 */ /* 0x000fe2000fffe03f */
[----:B------:R-:W-:Y:S02]  /*26410*/  IMAD R6, R20, UR8, RZ ;  /* 0x0000000814067c24 */ /* 0x000fe4000f8e02ff */
[----:B------:R-:W0:Y:S01]  /*26420*/  S2R R20, SR_CTAID.Z ;  /* 0x0000000000147919 */ /* 0x000e220000002700 */
[----:B------:R-:W-:Y:S02]  /*26430*/  IMAD.U32 R4, RZ, RZ, UR4 ;  /* 0x00000004ff047e24 */ /* 0x000fe4000f8e00ff */
[----:B------:R-:W-:Y:S01]  /*26440*/  IMAD.U32 R3, RZ, RZ, UR6 ;  /* 0x00000006ff037e24 */ /* 0x000fe2000f8e00ff */
[----:B------:R-:W-:Y:S01]  /*26450*/  ULDC UR6, c[0x0][0x448] ;  /* 0x0001120000067ab9 */ /* 0x000fe20000000800 */
[----:B------:R-:W-:Y:S01]  /*26460*/  IMAD.MOV.U32 R2, RZ, RZ, R4 ;  /* 0x000000ffff027224 */ /* 0x000fe200078e0004 */
[----:B------:R-:W-:Y:S01]  /*26470*/  SHF.R.S32.HI R4, RZ, 0x1f, R0 ;  /* 0x0000001fff047819 */ /* 0x000fe20000011400 */
[----:B------:R-:W-:Y:S01]  /*26480*/  IMAD.U32 R5, RZ, RZ, UR5 ;  /* 0x00000005ff057e24 */ /* 0x000fe2000f8e00ff */
[----:B------:R-:W-:Y:S01]  /*26490*/  ULDC.64 UR4, c[0x0][0x3d0] ;  /* 0x0000f40000047ab9 */ /* 0x000fe20000000a00 */
[----:B0-----:R-:W-:-:S02]  /*264a0*/  IMAD R5, R20, UR9, R6 ;  /* 0x0000000914057c24 */ /* 0x001fc4000f8e0206 */
[----:B------:R-:W-:Y:S01]  /*264b0*/  IMAD.WIDE.U32 R2, R20, UR8, R2 ;  /* 0x0000000814027c25 */ /* 0x000fe2000f8e0002 */
[----:B------:R-:W-:-:S03]  /*264c0*/  LOP3.LUT R20, R22, 0x1c0, RZ, 0xfc, !PT ;  /* 0x000001c016147812 */ /* 0x000fc600078efcff */
[----:B------:R-:W-:Y:S02]  /*264d0*/  IMAD.MOV R6, RZ, RZ, -R0 ;  /* 0x000000ffff067224 */ /* 0x000fe400078e0a00 */
[----:B------:R-:W-:Y:S02]  /*264e0*/  IMAD.IADD R3, R3, 0x1, R5 ;  /* 0x0000000103037824 */ /* 0x000fe400078e0205 */
[----:B------:R-:W-:Y:S02]  /*264f0*/  IMAD R5, R4, UR4, RZ ;  /* 0x0000000404057c24 */ /* 0x000fe4000f8e02ff */
[----:B------:R-:W-:Y:S02]  /*26500*/  IMAD R4, R6, UR6, R37 ;  /* 0x0000000606047c24 */ /* 0x000fe4000f8e0225 */
[C---:B------:R-:W-:Y:S02]  /*26510*/  IMAD R5, R0.reuse, UR5, R5 ;  /* 0x0000000500057c24 */ /* 0x040fe4000f8e0205 */
[----:B------:R-:W-:Y:S01]  /*26520*/  IMAD.WIDE.U32 R2, R0, UR4, R2 ;  /* 0x0000000400027c25 */ /* 0x000fe2000f8e0002 */
[----:B------:R-:W-:Y:S01]  /*26530*/  SHF.R.S32.HI R0, RZ, 0x1f, R4 ;  /* 0x0000001fff007819 */ /* 0x000fe20000011404 */
[----:B------:R-:W-:-:S02]  /*26540*/  ULDC.64 UR4, c[0x0][0x3c8] ;  /* 0x0000f20000047ab9 */ /* 0x000fc40000000a00 */
[----:B------:R-:W-:Y:S02]  /*26550*/  IMAD.IADD R3, R3, 0x1, R5 ;  /* 0x0000000103037824 */ /* 0x000fe400078e0205 */
        /* <DEDUP_REMOVED lines=65> */
[C---:B------:R-:W-:Y:S01]  /*26970*/  LOP3.LUT P0, RZ, R16.reuse, 0x800, RZ, 0xc0, !PT ;  /* 0x0000080010ff7812 */ /* 0x040fe2000780c0ff */
        /* <DEDUP_REMOVED lines=47> */
.L_x_5332:
        /* <DEDUP_REMOVED lines=24> */
.L_x_5266:
[----:B------:R-:W-:Y:S05]  /*26df0*/  BSYNC B0 ;  /* 0x0000000000007941 */ /* 0x000fea0003800000 */
.L_x_5265:
[----:B------:R-:W-:Y:S01]  /*26e00*/  NOP ;  /* 0x0000000000007918 */ /* 0x000fe20000000000 */
[----:B------:R-:W-:Y:S01]  /*26e10*/  SYNCS.ARRIVE.TRANS64.RED.A0T1 RZ, [UR45+0x38810], RZ ;  /* 0x038810ffffff79a7 */ /* 0x000fe2000820042d */
[----:B0-----:R-:W-:Y:S01]  /*26e20*/  IMAD.MOV.U32 R0, RZ, RZ, 0x1 ;  /* 0x00000001ff007424 */ /* 0x001fe200078e00ff */
[----:B------:R-:W-:Y:S04]  /*26e30*/  ARRIVES.LDGSTSBAR.64.TRANSCNT [UR45+0x38810] ;  /* 0x03881000ff0079b0 */ /* 0x000fe80008000aad */
[----:B------:R-:W-:Y:S01]  /*26e40*/  SHF.L.U32 R0, R0, 0x1f, RZ ;  /* 0x0000001f00007819 */ /* 0x000fe200000006ff */
[----:B------:R-:W-:Y:S01]  /*26e50*/  NOP ;  /* 0x0000000000007918 */ /* 0x000fe20000000000 */
[----:B------:R-:W-:Y:S02]  /*26e60*/  SYNCS.ARRIVE.TRANS64.A1T0 RZ, [UR45+0x38810], RZ ;  /* 0x038810ffffff79a7 */ /* 0x000fe4000810002d */
[----:B------:R-:W0:Y:S02]  /*26e70*/  SYNCS.PHASECHK.TRANS64.TRYWAIT P0, [UR45+0x38820], R0 ;  /* 0x03882000ff0075a7 */ /* 0x000e24000800016d */
[----:B0-----:R-:W-:Y:S05]  /*26e80*/  @!P0 BRA `(.L_x_5267) ;  /* 0x0000003000988947 */ /* 0x001fea0003800000 */
.L_x_5333:
[----:B------:R-:W-:-:S13]  /*26e90*/  ISETP.NE.AND P0, PT, R33, 0x3, PT ;  /* 0x000000032100780c */ /* 0x000fda0003f05270 */
[----:B------:R-:W-:Y:S05]  /*26ea0*/  @!P0 BRA `(.L_x_5268) ;  /* 0x0000000000048947 */ /* 0x000fea0003800000 */
[----:B------:R-:W-:Y:S01]  /*26eb0*/  BPT.TRAP 0x1 ;  /* 0x000000040000795c */ /* 0x000fe20000300000 */
.L_x_5268:
[----:B------:R-:W2:Y:S02]  /*26ec0*/  SYNCS.PHASECHK.TRANS64.TRYWAIT P0, [UR45+0x38860], R0 ;  /* 0x03886000ff0075a7 */ /* 0x000ea4000800016d */
[----:B--2---:R-:W-:Y:S05]  /*26ed0*/  @!P0 BRA `(.L_x_5269) ;  /* 0x00000030009c8947 */ /* 0x004fea0003800000 */
.L_x_5334:
        /* <DEDUP_REMOVED lines=24> */
[----:B------:R-:W-:Y:S02]  /*27060*/  LOP3.LUT R4, R17, 0x1, RZ, 0xc0, !PT ;  /* 0x0000000111047812 */ /* 0x000fe400078ec0ff */
        /* <DEDUP_REMOVED lines=80> */
.L_x_5344:
        /* <DEDUP_REMOVED lines=30> */
.L_x_5271:
        /* <DEDUP_REMOVED lines=13> */
[----:B------:R-:W-:Y:S01]  /*27820*/  LOP3.LUT R5, RZ, UR41, RZ, 0x33, !PT ;  /* 0x00000029ff057c12 */ /* 0x000fe2000f8e33ff */
[----:B------:R-:W-:Y:S01]  /*27830*/  IMAD.MOV.U32 R8, RZ, RZ, 0x1 ;  /* 0x00000001ff087424 */ /* 0x000fe200078e00ff */
[----:B------:R-:W-:Y:S02]  /*27840*/  LOP3.LUT R30, R34, 0x40, RZ, 0xc0, !PT ;  /* 0x00000040221e7812 */ /* 0x000fe400078ec0ff */
[----:B------:R-:W-:-:S02]  /*27850*/  LOP3.LUT R28, R17, 0x80, RZ, 0xc0, !PT ;  /* 0x00000080111c7812 */ /* 0x000fc400078ec0ff */
[----:B------:R-:W-:Y:S02]  /*27860*/  LOP3.LUT R2, RZ, UR4, RZ, 0x33, !PT ;  /* 0x00000004ff027c12 */ /* 0x000fe4000f8e33ff */
[----:B------:R-:W-:Y:S02]  /*27870*/  SHF.R.U32.HI R30, RZ, 0x2, R30 ;  /* 0x00000002ff1e7819 */ /* 0x000fe4000001161e */
[----:B------:R-:W-:Y:S02]  /*27880*/  VIADDMNMX R2, R2, -UR43, R3, !PT ;  /* 0x8000002b02027c46 */ /* 0x000fe4000f800103 */
[----:B------:R-:W-:Y:S02]  /*27890*/  SHF.R.U32.HI R28, RZ, 0x3, R28 ;  /* 0x00000003ff1c7819 */ /* 0x000fe4000001161c */
[----:B------:R-:W-:-:S04]  /*278a0*/  VIMNMX R2, R2, R5, !PT ;  /* 0x0000000502027248 */ /* 0x000fc80007fe0100 */
        /* <DEDUP_REMOVED lines=8> */
.L_x_5287:
        /* <DEDUP_REMOVED lines=22> */
.L_x_5274:
[----:B------:R-:W-:Y:S05]  /*27a90*/  BSYNC B1 ;  /* 0x0000000000017941 */ /* 0x000fea0003800000 */
.L_x_5273:
[----:B------:R-:W-:-:S13]  /*27aa0*/  ISETP.NE.AND P0, PT, R33, 0x3, PT ;  /* 0x000000032100780c */ /* 0x000fda0003f05270 */
[----:B------:R-:W-:Y:S05]  /*27ab0*/  @!P0 BRA `(.L_x_5275) ;  /* 0x0000000000048947 */ /* 0x000fea0003800000 */
[----:B------:R-:W-:Y:S01]  /*27ac0*/  BPT.TRAP 0x1 ;  /* 0x000000040000795c */ /* 0x000fe20000300000 */
.L_x_5275:
[----:B------:R-:W-:Y:S01]  /*27ad0*/  LEA R10, R8, UR45, 0x3 ;  /* 0x0000002d080a7c11 */ /* 0x000fe2000f8e18ff */
[----:B------:R-:W-:Y:S01]  /*27ae0*/  BSSY B1, `(.L_x_5276) ;  /* 0x0000004000017945 */ /* 0x000fe20003800000 */
[----:B------:R-:W-:-:S04]  /*27af0*/  SHF.L.U32 R20, R21, 0x1f, RZ ;  /* 0x0000001f15147819 */ /* 0x000fc800000006ff */
[----:B------:R-:W1:Y:S02]  /*27b00*/  SYNCS.PHASECHK.TRANS64.TRYWAIT P0, [R10+URZ+0x38840], R20 ;  /* 0x038840140a0075a7 */ /* 0x000e64000800017f */
[----:B-1----:R-:W-:Y:S05]  /*27b10*/  @!P0 BRA `(.L_x_5277) ;  /* 0x0000002c00b48947 */ /* 0x002fea0003800000 */
.L_x_5345:
[----:B------:R-:W-:Y:S05]  /*27b20*/  BSYNC B1 ;  /* 0x0000000000017941 */ /* 0x000fea0003800000 */
.L_x_5276:
        /* <DEDUP_REMOVED lines=47> */
.L_x_5355:
        /* <DEDUP_REMOVED lines=8> */
.L_x_5279:
        /* <DEDUP_REMOVED lines=10> */
.L_x_5280:
[----:B------:R2:W-:Y:S01]  /*27f40*/  SYNCS.ARRIVE.TRANS64.A1T0 RZ, [R10+URZ+0x38830], RZ ;  /* 0x038830ff0aff79a7 */ /* 0x0005e2000810003f */
[----:B------:R-:W-:Y:S05]  /*27f50*/  @!P2 BRA `(.L_x_5281) ;  /* 0x000000000004a947 */ /* 0x000fea0003800000 */
[----:B------:R-:W-:Y:S01]  /*27f60*/  BPT.TRAP 0x1 ;  /* 0x000000040000795c */ /* 0x000fe20000300000 */
.L_x_5281:
[----:B------:R-:W3:Y:S01]  /*27f70*/  SYNCS.PHASECHK.TRANS64.TRYWAIT P0, [R10+URZ+0x38860], R20 ;  /* 0x038860140a0075a7 */ /* 0x000ee2000800017f */
[----:B------:R-:W-:Y:S04]  /*27f80*/  BSSY B1, `(.L_x_5282) ;  /* 0x0000002000017945 */ /* 0x000fe80003800000 */
[----:B---3--:R-:W-:Y:S05]  /*27f90*/  @!P0 BRA `(.L_x_5283) ;  /* 0x0000002c00b48947 */ /* 0x008fea0003800000 */
.L_x_5356:
[----:B------:R-:W-:Y:S05]  /*27fa0*/  BSYNC B1 ;  /* 0x0000000000017941 */ /* 0x000fea0003800000 */
.L_x_5282:
        /* <DEDUP_REMOVED lines=77> */
.L_x_5366:
        /* <DEDUP_REMOVED lines=20> */
.L_x_5285:
        /* <DEDUP_REMOVED lines=10> */
.L_x_5286:
        /* <DEDUP_REMOVED lines=10> */
.L_x_5272:
[----:B------:R-:W-:Y:S05]  /*28700*/  BSYNC B0 ;  /* 0x0000000000007941 */ /* 0x000fea0003800000 */
.L_x_5245:
[----:B------:R-:W0:Y:S01]  /*28710*/  S2R R3, SR_CgaCtaId ;  /* 0x0000000000037919 */ /* 0x000e220000008800 */
[----:B------:R-:W-:Y:S01]  /*28720*/  MOV R0, 0x400 ;  /* 0x0000040000007802 */ /* 0x000fe20000000f00 */
[----:B------:R-:W-:Y:S01]  /*28730*/  BSSY B0, `(.L_x_5288) ;  /* 0x0000005000007945 */ /* 0x000fe20003800000 */
[----:B------:R-:W-:Y:S02]  /*28740*/  SHF.L.U32 R4, R4, 0x1f, RZ ;  /* 0x0000001f04047819 */ /* 0x000fe400000006ff */
[----:B0-----:R-:W-:-:S04]  /*28750*/  LEA R5, R3, R0, 0x18 ;  /* 0x0000000003057211 */ /* 0x001fc800078ec0ff */
[----:B------:R-:W0:Y:S02]  /*28760*/  SYNCS.PHASECHK.TRANS64.TRYWAIT P0, [R5+URZ+0x38820], R4 ;  /* 0x03882004050075a7 */ /* 0x000e24000800017f */
[----:B0-----:R-:W-:Y:S05]  /*28770*/  @!P0 BRA `(.L_x_5289) ;  /* 0x0000002c00948947 */ /* 0x001fea0003800000 */
.L_x_5367:
[----:B------:R-:W-:Y:S05]  /*28780*/  BSYNC B0 ;  /* 0x0000000000007941 */ /* 0x000fea0003800000 */
.L_x_5288:
[----:B------:R-:W-:-:S03]  /*28790*/  UMOV UR4, 0xffffffff ;  /* 0xffffffff00047882 */ /* 0x000fc60000000000 */
[----:B------:R-:W-:Y:S05]  /*287a0*/  BRA.DIV UR4, `(.L_x_5290) ;  /* 0x0000002e049c7947 */ /* 0x000fea000b800000 */
[----:B------:R-:W1:Y:S02]  /*287b0*/  S2R R0, SR_TID.X ;  /* 0x0000000000007919 */ /* 0x000e640000002100 */
[----:B-1----:R-:W-:-:S04]  /*287c0*/  SHF.R.U32.HI R0, RZ, 0x5, R0 ;  /* 0x00000005ff007819 */ /* 0x002fc80000011600 */
[----:B------:R-:W-:-:S05]  /*287d0*/  LOP3.LUT R0, R0, 0x3, RZ, 0xc0, !PT ;  /* 0x0000000300007812 */ /* 0x000fca00078ec0ff */
[----:B------:R1:W3:Y:S02]  /*287e0*/  SHFL.IDX PT, R14, R0, RZ, 0x1f ;  /* 0x00001fff000e7589 */ /* 0x0002e400000e0000 */
.L_x_5370:
[----:B---3--:R-:W-:-:S13]  /*287f0*/  ISETP.NE.AND P0, PT, R14, RZ, PT ;  /* 0x000000ff0e00720c */ /* 0x008fda0003f05270 */
[----:B------:R-:W-:Y:S05]  /*28800*/  @P0 BRA `(.L_x_5109) ;  /* 0x0000000000880947 */ /* 0x000fea0003800000 */
[----:B------:R-:W-:-:S03]  /*28810*/  UMOV UR4, 0xffffffff ;  /* 0xffffffff00047882 */ /* 0x000fc60000000000 */
[----:B------:R-:W-:Y:S05]  /*28820*/  BRA.DIV UR4, `(.L_x_5291) ;  /* 0x0000002e04b07947 */ /* 0x000fea000b800000 */
[----:B------:R-:W-:-:S13]  /*28830*/  ELECT P6, URZ, PT ;  /* 0x00000000003f782f */ /* 0x000fda00038c0000 */
.L_x_5373:
[----:B------:R-:W-:Y:S05]  /*28840*/  @!P6 BRA `(.L_x_5109) ;  /* 0x000000000078e947 */ /* 0x000fea0003800000 */
[----:B------:R-:W-:-:S06]  /*28850*/  ULOP3.LUT UR4, UR61, 0x2, URZ, 0xfc, !UPT ;  /* 0x000000023d047892 */ /* 0x000fcc000f8efc3f */
[----:B-1----:R-:W-:-:S05]  /*28860*/  IMAD.U32 R0, RZ, RZ, UR4 ;  /* 0x00000004ff007e24 */ /* 0x002fca000f8e00ff */
[----:B------:R-:W-:-:S13]  /*28870*/  ISETP.NE.AND P0, PT, R0, 0x3, PT ;  /* 0x000000030000780c */ /* 0x000fda0003f05270 */
[----:B------:R-:W-:Y:S05]  /*28880*/  @!P0 BRA `(.L_x_5292) ;  /* 0x0000000000048947 */ /* 0x000fea0003800000 */
[----:B------:R-:W-:Y:S01]  /*28890*/  BPT.TRAP 0x1 ;  /* 0x000000040000795c */ /* 0x000fe20000300000 */
.L_x_5292:
[C---:B------:R-:W-:Y:S01]  /*288a0*/  IMAD R3, R8.reuse, 0x8, R5 ;  /* 0x0000000808037824 */ /* 0x040fe200078e0205 */
[----:B------:R-:W-:Y:S01]  /*288b0*/  SHF.L.U32 R2, R21, 0x1f, RZ ;  /* 0x0000001f15027819 */ /* 0x000fe200000006ff */
[----:B------:R-:W-:-:S03]  /*288c0*/  VIADD R8, R8, 0x1 ;  /* 0x0000000108087836 */ /* 0x000fc60000000000 */
[----:B------:R-:W1:Y:S02]  /*288d0*/  SYNCS.PHASECHK.TRANS64.TRYWAIT P1, [R3+URZ+0x38840], R2 ;  /* 0x03884002030075a7 */ /* 0x000e64000802017f */
[----:B------:R-:W-:-:S04]  /*288e0*/  ISETP.NE.AND P2, PT, R8, 0x2, PT ;  /* 0x000000020800780c */ /* 0x000fc80003f45270 */
[----:B------:R-:W-:Y:S01]  /*288f0*/  SEL R0, RZ, 0x1, P2 ;  /* 0x00000001ff007807 */ /* 0x000fe20001000000 */
[----:B-1----:R-:W-:Y:S08]  /*28900*/  @!P1 BRA `(.L_x_5293) ;  /* 0x0000002c00989947 */ /* 0x002ff00003800000 */
.L_x_5374:
[----:B------:R-:W-:Y:S02]  /*28910*/  SEL R8, R8, RZ, P2 ;  /* 0x000000ff08087207 */ /* 0x000fe40001000000 */
[----:B------:R-:W-:Y:S01]  /*28920*/  LOP3.LUT R0, R21, R0, RZ, 0x3c, !PT ;  /* 0x0000000015007212 */ /* 0x000fe200078e3cff */
[----:B------:R-:W-:Y:S06]  /*28930*/  @!P0 BRA `(.L_x_5294) ;  /* 0x0000000000048947 */ /* 0x000fec0003800000 */
[----:B------:R-:W-:Y:S01]  /*28940*/  BPT.TRAP 0x1 ;  /* 0x000000040000795c */ /* 0x000fe20000300000 */
.L_x_5294:
[----:B0-----:R-:W-:Y:S01]  /*28950*/  IMAD R5, R8, 0x8, R5 ;  /* 0x0000000808057824 */ /* 0x001fe200078e0205 */
[----:B------:R-:W-:-:S04]  /*28960*/  SHF.L.U32 R0, R0, 0x1f, RZ ;  /* 0x0000001f00007819 */ /* 0x000fc800000006ff */
[----:B------:R-:W0:Y:S02]  /*28970*/  SYNCS.PHASECHK.TRANS64.TRYWAIT P1, [R5+URZ+0x38840], R0 ;  /* 0x03884000050075a7 */ /* 0x000e24000802017f */
[----:B0-----:R-:W-:Y:S05]  /*28980*/  @!P1 BRA `(.L_x_5295) ;  /* 0x0000002c008c9947 */ /* 0x001fea0003800000 */
.L_x_5375:
[----:B------:R-:W-:Y:S05]  /*28990*/  @!P0 BRA `(.L_x_5296) ;  /* 0x0000000000048947 */ /* 0x000fea0003800000 */
[----:B------:R-:W-:Y:S01]  /*289a0*/  BPT.TRAP 0x1 ;  /* 0x000000040000795c */ /* 0x000fe20000300000 */
.L_x_5296:
[----:B------:R-:W3:Y:S02]  /*289b0*/  SYNCS.PHASECHK.TRANS64.TRYWAIT P1, [R3+URZ+0x38860], R2 ;  /* 0x03886002030075a7 */ /* 0x000ee4000802017f */
[----:B---3--:R-:W-:Y:S05]  /*289c0*/  @!P1 BRA `(.L_x_5297) ;  /* 0x0000002c00909947 */ /* 0x008fea0003800000 */
.L_x_5376:
[----:B------:R-:W-:Y:S05]  /*289d0*/  @!P0 BRA `(.L_x_5298) ;  /* 0x0000000000048947 */ /* 0x000fea0003800000 */
[----:B------:R-:W-:Y:S01]  /*289e0*/  BPT.TRAP 0x1 ;  /* 0x000000040000795c */ /* 0x000fe20000300000 */
.L_x_5298:
[----:B----4-:R4:W0:Y:S02]  /*289f0*/  SYNCS.PHASECHK.TRANS64.TRYWAIT P0, [R5+URZ+0x38860], R0 ;  /* 0x03886000050075a7 */ /* 0x010824000800017f */
[----:B0-----:R-:W-:Y:S05]  /*28a00*/  @!P0 NANOSLEEP.SYNCS 0x989680 ;  /* 0x009896800000895d */ /* 0x001fea0003900000 */
[----:B------:R-:W0:Y:S02]  /*28a10*/  @!P0 SYNCS.PHASECHK.TRANS64 P0, [R5+URZ+0x38860], R0 ;  /* 0x03886000050085a7 */ /* 0x000e24000800007f */
[----:B0-----:R-:W-:Y:S05]  /*28a20*/  @!P0 BRA `(.L_x_5298) ;  /* 0xfffffffc00f08947 */ /* 0x001fea000383ffff */
.L_x_5109:
[----:B------:R-:W-:Y:S05]  /*28a30*/  BSYNC B6 ;  /* 0x0000000000067941 */ /* 0x000fea0003800000 */
.L_x_5106:
[----:B------:R-:W-:Y:S05]  /*28a40*/  EXIT ;  /* 0x000000000000794d */ /* 0x000fea0003800000 */
.L_x_5135:
[----:B0-----:R-:W-:-:S04]  /*28a50*/  IMAD.U32 R3, RZ, RZ, UR43 ;  /* 0x0000002bff037e24 */ /* 0x001fc8000f8e00ff */
[----:B------:R0:W1:Y:S03]  /*28a60*/  SYNCS.PHASECHK.TRANS64.TRYWAIT P0, [R3+URZ+0x38800], R0 ;  /* 0x03880000030075a7 */ /* 0x000066000800017f */
[----:B-1----:R-:W-:Y:S05]  /*28a70*/  @!P0 NANOSLEEP.SYNCS 0x989680 ;  /* 0x009896800000895d */ /* 0x002fea0003900000 */
[----:B------:R-:W1:Y:S02]  /*28a80*/  @!P0 SYNCS.PHASECHK.TRANS64 P0, [R3+URZ+0x38800], R0 ;  /* 0x03880000030085a7 */ /* 0x000e64000800007f */
[----:B-1----:R-:W-:Y:S05]  /*28a90*/  @!P0 BRA `(.L_x_5135) ;  /* 0xfffffffc00ec8947 */ /* 0x002fea000383ffff */
[----:B------:R-:W-:Y:S05]  /*28aa0*/  BRA `(.L_x_5299) ;  /* 0xfffffe1c00447947 */ /* 0x000fea000383ffff */
.L_x_5142:
[----:B-1----:R1:W2:Y:S02]  /*28ab0*/  SYNCS.PHASECHK.TRANS64.TRYWAIT P0, [R6+URZ], R7 ;  /* 0x00000007060075a7 */ /* 0x0022a4000800017f */
[----:B--2---:R-:W-:Y:S05]  /*28ac0*/  @!P0 NANOSLEEP.SYNCS 0x989680 ;  /* 0x009896800000895d */ /* 0x004fea0003900000 */
[----:B------:R-:W2:Y:S02]  /*28ad0*/  @!P0 SYNCS.PHASECHK.TRANS64 P0, [R6+URZ], R7 ;  /* 0x00000007060085a7 */ /* 0x000ea4000800007f */
[----:B--2---:R-:W-:Y:S05]  /*28ae0*/  @!P0 BRA `(.L_x_5142) ;  /* 0xfffffffc00f08947 */ /* 0x004fea000383ffff */
[----:B------:R-:W-:Y:S05]  /*28af0*/  BRA `(.L_x_5141) ;  /* 0xfffffe2000407947 */ /* 0x000fea000383ffff */
.L_x_5144:
[----:B0-----:R-:W-:-:S04]  /*28b00*/  IMAD.U32 R4, RZ, RZ, UR43 ;  /* 0x0000002bff047e24 */ /* 0x001fc8000f8e00ff */
[----:B------:R0:W1:Y:S03]  /*28b10*/  SYNCS.PHASECHK.TRANS64.TRYWAIT P0, [R4+URZ+0x38810], R3 ;  /* 0x03881003040075a7 */ /* 0x000066000800017f */
[----:B-1----:R-:W-:Y:S05]  /*28b20*/  @!P0 NANOSLEEP.SYNCS 0x989680 ;  /* 0x009896800000895d */ /* 0x002fea0003900000 */
[----:B------:R-:W1:Y:S02]  /*28b30*/  @!P0 SYNCS.PHASECHK.TRANS64 P0, [R4+URZ+0x38810], R3 ;  /* 0x03881003040085a7 */ /* 0x000e64000800007f */
[----:B-1----:R-:W-:Y:S05]  /*28b40*/  @!P0 BRA `(.L_x_5144) ;  /* 0xfffffffc00ec8947 */ /* 0x002fea000383ffff */
[----:B------:R-:W-:Y:S05]  /*28b50*/  BRA `(.L_x_5300) ;  /* 0xfffffe2400147947 */ /* 0x000fea000383ffff */
.L_x_5151:
[----:B-1----:R1:W2:Y:S02]  /*28b60*/  SYNCS.PHASECHK.TRANS64.TRYWAIT P0, [R6+URZ], R7 ;  /* 0x00000007060075a7 */ /* 0x0022a4000800017f */
[----:B--2---:R-:W-:Y:S05]  /*28b70*/  @!P0 NANOSLEEP.SYNCS 0x989680 ;  /* 0x009896800000895d */ /* 0x004fea0003900000 */
[----:B------:R-:W2:Y:S02]  /*28b80*/  @!P0 SYNCS.PHASECHK.TRANS64 P0, [R6+URZ], R7 ;  /* 0x00000007060085a7 */ /* 0x000ea4000800007f */
[----:B--2---:R-:W-:Y:S05]  /*28b90*/  @!P0 BRA `(.L_x_5151) ;  /* 0xfffffffc00f08947 */ /* 0x004fea000383ffff */
[----:B------:R-:W-:Y:S05]  /*28ba0*/  BRA `(.L_x_5150) ;  /* 0xfffffe2400587947 */ /* 0x000fea000383ffff */
.L_x_5185:
[----:B-1----:R1:W2:Y:S02]  /*28bb0*/  SYNCS.PHASECHK.TRANS64.TRYWAIT P0, [R6+URZ], R7 ;  /* 0x00000007060075a7 */ /* 0x0022a4000800017f */
[----:B--2---:R-:W-:Y:S05]  /*28bc0*/  @!P0 NANOSLEEP.SYNCS 0x989680 ;  /* 0x009896800000895d */ /* 0x004fea0003900000 */
[----:B------:R-:W2:Y:S02]  /*28bd0*/  @!P0 SYNCS.PHASECHK.TRANS64 P0, [R6+URZ], R7 ;  /* 0x00000007060085a7 */ /* 0x000ea4000800007f */
[----:B--2---:R-:W-:Y:S05]  /*28be0*/  @!P0 BRA `(.L_x_5185) ;  /* 0xfffffffc00f08947 */ /* 0x004fea000383ffff */
[----:B------:R-:W-:Y:S05]  /*28bf0*/  BRA `(.L_x_5184) ;  /* 0xfffffe8c003c7947 */ /* 0x000fea000383ffff */
.L_x_5192:
[----:B-1----:R1:W2:Y:S02]  /*28c00*/  SYNCS.PHASECHK.TRANS64.TRYWAIT P0, [R12+URZ], R13 ;  /* 0x0000000d0c0075a7 */ /* 0x0022a4000800017f */
[----:B--2---:R-:W-:Y:S05]  /*28c10*/  @!P0 NANOSLEEP.SYNCS 0x989680 ;  /* 0x009896800000895d */ /* 0x004fea0003900000 */
[----:B------:R-:W2:Y:S02]  /*28c20*/  @!P0 SYNCS.PHASECHK.TRANS64 P0, [R12+URZ], R13 ;  /* 0x0000000d0c0085a7 */ /* 0x000ea4000800007f */
[----:B--2---:R-:W-:Y:S05]  /*28c30*/  @!P0 BRA `(.L_x_5192) ;  /* 0xfffffffc00f08947 */ /* 0x004fea000383ffff */
[----:B------:R-:W-:Y:S05]  /*28c40*/  BRA `(.L_x_5191) ;  /* 0xfffffe9000487947 */ /* 0x000fea000383ffff */
.L_x_5209:
[----:B-1----:R1:W2:Y:S02]  /*28c50*/  SYNCS.PHASECHK.TRANS64.TRYWAIT P0, [R6+URZ], R7 ;  /* 0x00000007060075a7 */ /* 0x0022a4000800017f */
[----:B--2---:R-:W-:Y:S05]  /*28c60*/  @!P0 NANOSLEEP.SYNCS 0x989680 ;  /* 0x009896800000895d */ /* 0x004fea0003900000 */
[----:B------:R-:W2:Y:S02]  /*28c70*/  @!P0 SYNCS.PHASECHK.TRANS64 P0, [R6+URZ], R7 ;  /* 0x00000007060085a7 */ /* 0x000ea4000800007f */
[----:B--2---:R-:W-:Y:S05]  /*28c80*/  @!P0 BRA `(.L_x_5209) ;  /* 0xfffffffc00f08947 */ /* 0x004fea000383ffff */
[----:B------:R-:W-:Y:S05]  /*28c90*/  BRA `(.L_x_5208) ;  /* 0xfffffef8006c7947 */ /* 0x000fea000383ffff */
.L_x_5216:
[----:B-1----:R1:W2:Y:S02]  /*28ca0*/  SYNCS.PHASECHK.TRANS64.TRYWAIT P0, [R12+URZ], R13 ;  /* 0x0000000d0c0075a7 */ /* 0x0022a4000800017f */
[----:B--2---:R-:W-:Y:S05]  /*28cb0*/  @!P0 NANOSLEEP.SYNCS 0x989680 ;  /* 0x009896800000895d */ /* 0x004fea0003900000 */
[----:B------:R-:W2:Y:S02]  /*28cc0*/  @!P0 SYNCS.PHASECHK.TRANS64 P0, [R12+URZ], R13 ;  /* 0x0000000d0c0085a7 */ /* 0x000ea4000800007f */
[----:B--2---:R-:W-:Y:S05]  /*28cd0*/  @!P0 BRA `(.L_x_5216) ;  /* 0xfffffffc00f08947 */ /* 0x004fea000383ffff */
[----:B------:R-:W-:Y:S05]  /*28ce0*/  BRA `(.L_x_5215) ;  /* 0xfffffefc00787947 */ /* 0x000fea000383ffff */
.L_x_5256:
[----:B------:R-:W-:Y:S02]  /*28cf0*/  IMAD.MOV.U32 R13, RZ, RZ, R23 ;  /* 0x000000ffff0d7224 */ /* 0x000fe400078e0017 */
[----:B------:R-:W-:Y:S02]  /*28d00*/  IMAD.MOV.U32 R12, RZ, RZ, RZ ;  /* 0x000000ffff0c7224 */ /* 0x000fe400078e00ff */
[----:B------:R-:W-:Y:S02]  /*28d10*/  IMAD.MOV.U32 R11, RZ, RZ, 0x1f ;  /* 0x0000001fff0b7424 */ /* 0x000fe400078e00ff */
[----:B------:R-:W-:-:S07]  /*28d20*/  IMAD.MOV.U32 R15, RZ, RZ, -0x1 ;  /* 0xffffffffff0f7424 */ /* 0x000fce00078e00ff */
[----:B------:R-:W-:Y:S05]  /*28d30*/  WARPSYNC.COLLECTIVE R15, `(.L_x_5301) ;  /* 0x000000000f087348 */ /* 0x000fea0003c00000 */
[----:B------:R0:W1:Y:S02]  /*28d40*/  SHFL.IDX P6, R14, R13, R12, R11 ;  /* 0x0000000c0d0e7389 */ /* 0x00006400000c000b */
[----:B01----:R-:W-:Y:S01]  /*28d50*/  ENDCOLLECTIVE ;  /* 0x000000000000791b */ /* 0x003fe20003800000 */
.L_x_5301:
[----:B------:R-:W-:Y:S05]  /*28d60*/  BRA `(.L_x_5302) ;  /* 0xffffffc400807947 */ /* 0x000fea000383ffff */
.L_x_5258:
[----:B0-----:R-:W-:-:S04]  /*28d70*/  IMAD.U32 R3, RZ, RZ, UR45 ;  /* 0x0000002dff037e24 */ /* 0x001fc8000f8e00ff */
[----:B------:R0:W1:Y:S03]  /*28d80*/  SYNCS.PHASECHK.TRANS64.TRYWAIT P0, [R3+URZ+0x38840], R0 ;  /* 0x03884000030075a7 */ /* 0x000066000800017f */
[----:B-1----:R-:W-:Y:S05]  /*28d90*/  @!P0 NANOSLEEP.SYNCS 0x989680 ;  /* 0x009896800000895d */ /* 0x002fea0003900000 */
[----:B------:R-:W1:Y:S02]  /*28da0*/  @!P0 SYNCS.PHASECHK.TRANS64 P0, [R3+URZ+0x38840], R0 ;  /* 0x03884000030085a7 */ /* 0x000e64000800007f */
[----:B-1----:R-:W-:Y:S05]  /*28db0*/  @!P0 BRA `(.L_x_5258) ;  /* 0xfffffffc00ec8947 */ /* 0x002fea000383ffff */
[----:B------:R-:W-:Y:S05]  /*28dc0*/  BRA `(.L_x_5303) ;  /* 0xffffffc400b07947 */ /* 0x000fea000383ffff */
.L_x_5259:
        /* <DEDUP_REMOVED lines=8> */
.L_x_5305:
[----:B------:R-:W-:Y:S05]  /*28e50*/  BSYNC B0 ;  /* 0x0000000000007941 */ /* 0x000fea0003800000 */
.L_x_5304:
        /* <DEDUP_REMOVED lines=9> */
.L_x_5306:
        /* <DEDUP_REMOVED lines=8> */
.L_x_5307:
        /* <DEDUP_REMOVED lines=11> */
.L_x_5308:
[----:B------:R-:W-:Y:S02]  /*29020*/  IMAD.MOV.U32 R13, RZ, RZ, R4 ;  /* 0x000000ffff0d7224 */ /* 0x000fe400078e0004 */
[----:B------:R-:W-:Y:S01]  /*29030*/  IMAD.MOV.U32 R12, RZ, RZ, 0x2 ;  /* 0x00000002ff0c7424 */ /* 0x000fe200078e00ff */
[----:B------:R-:W-:-:S13]  /*29040*/  @P0 LEA R2, P1, R22, R14, 0x1 ;  /* 0x0000000e16020211 */ /* 0x000fda00078208ff */
[----:B------:R-:W-:Y:S05]  /*29050*/  WARPSYNC.COLLECTIVE R15, `(.L_x_5309) ;  /* 0x000000000f087348 */ /* 0x000fea0003c00000 */
[----:B------:R0:W1:Y:S02]  /*29060*/  SHFL.IDX P6, R14, R13, R12, R11 ;  /* 0x0000000c0d0e7389 */ /* 0x00006400000c000b */
[----:B01----:R-:W-:Y:S01]  /*29070*/  ENDCOLLECTIVE ;  /* 0x000000000000791b */ /* 0x003fe20003800000 */
.L_x_5309:
        /* <DEDUP_REMOVED lines=11> */
.L_x_5310:
[----:B------:R-:W-:Y:S02]  /*29130*/  IMAD.MOV.U32 R13, RZ, RZ, R4 ;  /* 0x000000ffff0d7224 */ /* 0x000fe400078e0004 */
[----:B------:R-:W-:Y:S01]  /*29140*/  IMAD.MOV.U32 R12, RZ, RZ, 0x3 ;  /* 0x00000003ff0c7424 */ /* 0x000fe200078e00ff */
[----:B------:R-:W-:-:S13]  /*29150*/  @P0 LEA R2, P1, R22, R14, 0x1 ;  /* 0x0000000e16020211 */ /* 0x000fda00078208ff */
[----:B------:R-:W-:Y:S05]  /*29160*/  WARPSYNC.COLLECTIVE R15, `(.L_x_5311) ;  /* 0x000000000f087348 */ /* 0x000fea0003c00000 */
[----:B------:R0:W1:Y:S02]  /*29170*/  SHFL.IDX P6, R14, R13, R12, R11 ;  /* 0x0000000c0d0e7389 */ /* 0x00006400000c000b */
[----:B01----:R-:W-:Y:S01]  /*29180*/  ENDCOLLECTIVE ;  /* 0x000000000000791b */ /* 0x003fe20003800000 */
.L_x_5311:
        /* <DEDUP_REMOVED lines=11> */
.L_x_5312:
[----:B------:R-:W-:Y:S05]  /*29240*/  BRA `(.L_x_5313) ;  /* 0xffffffc400787947 */ /* 0x000fea000383ffff */
.L_x_5262:
[----:B------:R-:W-:Y:S01]  /*29250*/  IMAD.MOV.U32 R13, RZ, RZ, R4 ;  /* 0x000000ffff0d7224 */ /* 0x000fe200078e0004 */
[----:B------:R-:W-:Y:S01]  /*29260*/  LOP3.LUT R16, R16, 0xfffffeff, RZ, 0xc0, !PT ;  /* 0xfffffeff10107812 */ /* 0x000fe200078ec0ff */
[----:B------:R-:W-:Y:S02]  /*29270*/  IMAD.MOV.U32 R12, RZ, RZ, RZ ;  /* 0x000000ffff0c7224 */ /* 0x000fe400078e00ff */
[----:B------:R-:W-:Y:S02]  /*29280*/  IMAD.MOV.U32 R11, RZ, RZ, 0x181f ;  /* 0x0000181fff0b7424 */ /* 0x000fe400078e00ff */
[----:B------:R-:W-:-:S07]  /*29290*/  IMAD.MOV.U32 R15, RZ, RZ, -0x1 ;  /* 0xffffffffff0f7424 */ /* 0x000fce00078e00ff */
[----:B------:R-:W-:Y:S05]  /*292a0*/  WARPSYNC.COLLECTIVE R15, `(.L_x_5314) ;  /* 0x000000000f087348 */ /* 0x000fea0003c00000 */
[----:B------:R0:W1:Y:S02]  /*292b0*/  SHFL.IDX P6, R14, R13, R12, R11 ;  /* 0x0000000c0d0e7389 */ /* 0x00006400000c000b */
[----:B01----:R-:W-:Y:S01]  /*292c0*/  ENDCOLLECTIVE ;  /* 0x000000000000791b */ /* 0x003fe20003800000 */
.L_x_5314:
[----:B------:R-:W-:Y:S02]  /*292d0*/  IMAD.MOV.U32 R13, RZ, RZ, R0 ;  /* 0x000000ffff0d7224 */ /* 0x000fe400078e0000 */
[----:B------:R-:W-:-:S07]  /*292e0*/  IMAD.MOV.U32 R2, RZ, RZ, R14 ;  /* 0x000000ffff027224 */ /* 0x000fce00078e000e */
[----:B------:R-:W-:Y:S05]  /*292f0*/  WARPSYNC.COLLECTIVE R15, `(.L_x_5315) ;  /* 0x000000000f087348 */ /* 0x000fea0003c00000 */
[----:B------:R0:W1:Y:S02]  /*29300*/  SHFL.IDX P6, R14, R13, R12, R11 ;  /* 0x0000000c0d0e7389 */ /* 0x00006400000c000b */
[----:B01----:R-:W-:Y:S01]  /*29310*/  ENDCOLLECTIVE ;  /* 0x000000000000791b */ /* 0x003fe20003800000 */
.L_x_5315:
[----:B------:R-:W-:Y:S02]  /*29320*/  ULDC UR4, c[0x0][0x288] ;  /* 0x0000a20000047ab9 */ /* 0x000fe40000000800 */
[----:B------:R-:W-:Y:S02]  /*29330*/  IMAD R5, R6, UR4, RZ ;  /* 0x0000000406057c24 */ /* 0x000fe4000f8e02ff */
[----:B------:R-:W-:-:S04]  /*29340*/  VIADD R6, R20, UR40 ;  /* 0x0000002814067c36 */ /* 0x000fc80008000000 */
[C---:B------:R-:W-:Y:S01]  /*29350*/  VIADD R8, R6.reuse, 0x10 ;  /* 0x0000001006087836 */ /* 0x040fe20000000000 */
[----:B------:R-:W-:Y:S01]  /*29360*/  ISETP.GE.AND P2, PT, R6, R5, PT ;  /* 0x000000050600720c */ /* 0x000fe20003f46270 */
[----:B------:R-:W-:Y:S02]  /*29370*/  IMAD.MOV.U32 R13, RZ, RZ, R4 ;  /* 0x000000ffff0d7224 */ /* 0x000fe400078e0004 */
[----:B------:R-:W-:-:S10]  /*29380*/  IMAD.MOV.U32 R12, RZ, RZ, 0x1 ;  /* 0x00000001ff0c7424 */ /* 0x000fd400078e00ff */
[----:B------:R-:W-:Y:S01]  /*29390*/  @!P2 LEA R7, R23, UR45, 0x1 ;  /* 0x0000002d1707ac11 */ /* 0x000fe2000f8e08ff */
[----:B------:R-:W-:Y:S01]  /*293a0*/  IMAD.MOV.U32 R3, RZ, RZ, R14 ;  /* 0x000000ffff037224 */ /* 0x000fe200078e000e */
[----:B------:R-:W-:-:S07]  /*293b0*/  @P2 LOP3.LUT R16, R16, 0x100, RZ, 0xfc, !PT ;  /* 0x0000010010102812 */ /* 0x000fce00078efcff */
[----:B------:R-:W-:Y:S05]  /*293c0*/  WARPSYNC.COLLECTIVE R15, `(.L_x_5316) ;  /* 0x000000000f087348 */ /* 0x000fea0003c00000 */
[----:B------:R0:W1:Y:S02]  /*293d0*/  SHFL.IDX P6, R14, R13, R12, R11 ;  /* 0x0000000c0d0e7389 */ /* 0x00006400000c000b */
[----:B01----:R-:W-:Y:S01]  /*293e0*/  ENDCOLLECTIVE ;  /* 0x000000000000791b */ /* 0x003fe20003800000 */
.L_x_5316:
[----:B------:R-:W-:Y:S02]  /*293f0*/  @!P2 LEA R3, P1, R22, R3, 0x1 ;  /* 0x000000031603a211 */ /* 0x000fe400078208ff */
[----:B------:R-:W-:-:S03]  /*29400*/  LOP3.LUT R16, R16, 0xffffff7f, RZ, 0xc0, !PT ;  /* 0xffffff7f10107812 */ /* 0x000fc600078ec0ff */
        /* <DEDUP_REMOVED lines=10> */
[----:B------:R-:W-:Y:S02]  /*294b0*/  VIADD R8, R6, 0x20 ;  /* 0x0000002006087836 */ /* 0x000fe40000000000 */
[----:B0-----:R-:W-:-:S10]  /*294c0*/  IMAD.MOV.U32 R2, RZ, RZ, R14 ;  /* 0x000000ffff027224 */ /* 0x001fd400078e000e */
[----:B------:R-:W-:Y:S05]  /*294d0*/  WARPSYNC.COLLECTIVE R15, `(.L_x_5317) ;  /* 0x000000000f087348 */ /* 0x000fea0003c00000 */
[----:B------:R0:W1:Y:S02]  /*294e0*/  SHFL.IDX P6, R14, R13, R12, R11 ;  /* 0x0000000c0d0e7389 */ /* 0x00006400000c000b */
[----:B01----:R-:W-:Y:S01]  /*294f0*/  ENDCOLLECTIVE ;  /* 0x000000000000791b */ /* 0x003fe20003800000 */
.L_x_5317:
[----:B------:R-:W-:Y:S02]  /*29500*/  @!P2 LEA R7, R23, UR45, 0x1 ;  /* 0x0000002d1707ac11 */ /* 0x000fe4000f8e08ff */
        /* <DEDUP_REMOVED lines=8> */
.L_x_5318:
        /* <DEDUP_REMOVED lines=15> */
.L_x_5319:
[----:B------:R-:W-:Y:S02]  /*29680*/  @!P2 LEA R7, R23, UR45, 0x1 ;  /* 0x0000002d1707ac11 */ /* 0x000fe4000f8e08ff */
[----:B------:R-:W-:Y:S01]  /*29690*/  @P2 LOP3.LUT R16, R16, 0x40, RZ, 0xfc, !PT ;  /* 0x0000004010102812 */ /* 0x000fe200078efcff */
[----:B------:R-:W-:Y:S02]  /*296a0*/  IMAD.MOV.U32 R13, RZ, RZ, R4 ;  /* 0x000000ffff0d7224 */ /* 0x000fe400078e0004 */
[----:B------:R-:W-:Y:S02]  /*296b0*/  IMAD.MOV.U32 R12, RZ, RZ, 0x3 ;  /* 0x00000003ff0c7424 */ /* 0x000fe400078e00ff */
[----:B------:R-:W-:-:S07]  /*296c0*/  IMAD.MOV.U32 R3, RZ, RZ, R14 ;  /* 0x000000ffff037224 */ /* 0x000fce00078e000e */
[----:B------:R-:W-:Y:S05]  /*296d0*/  WARPSYNC.COLLECTIVE R15, `(.L_x_5320) ;  /* 0x000000000f087348 */ /* 0x000fea0003c00000 */
[----:B------:R0:W1:Y:S02]  /*296e0*/  SHFL.IDX P6, R14, R13, R12, R11 ;  /* 0x0000000c0d0e7389 */ /* 0x00006400000c000b */
[----:B01----:R-:W-:Y:S01]  /*296f0*/  ENDCOLLECTIVE ;  /* 0x000000000000791b */ /* 0x003fe20003800000 */
.L_x_5320:
[----:B------:R-:W-:-:S05]  /*29700*/  @!P2 LEA R3, P1, R22, R3, 0x1 ;  /* 0x000000031603a211 */ /* 0x000fca00078208ff */
[----:B------:R-:W-:-:S05]  /*29710*/  @!P2 IMAD.X R2, RZ, RZ, R2, P1 ;  /* 0x000000ffff02a224 */ /* 0x000fca00008e0602 */
[----:B------:R-:W-:Y:S01]  /*29720*/  @!P2 LOP3.LUT R3, R3, R2, RZ, 0x3c, !PT ;  /* 0x000000020303a212 */ /* 0x000fe200078e3cff */
[----:B------:R-:W-:-:S03]  /*29730*/  IMAD.MOV.U32 R13, RZ, RZ, R0 ;  /* 0x000000ffff0d7224 */ /* 0x000fc600078e0000 */
[----:B------:R-:W-:-:S04]  /*29740*/  @!P2 LOP3.LUT R2, R3, R2, RZ, 0x3c, !PT ;  /* 0x000000020302a212 */ /* 0x000fc800078e3cff */
[----:B------:R-:W-:Y:S01]  /*29750*/  @!P2 LOP3.LUT R3, R3, R2, RZ, 0x3c, !PT ;  /* 0x000000020303a212 */ /* 0x000fe200078e3cff */
[----:B------:R-:W-:-:S04]  /*29760*/  IMAD.MOV.U32 R4, RZ, RZ, R14 ;  /* 0x000000ffff047224 */ /* 0x000fc800078e000e */
[----:B------:R-:W-:Y:S01]  /*29770*/  @!PT LDS RZ, [RZ] ;  /* 0x00000000fffff984 */ /* 0x000fe20000000800 */
[----:B------:R-:W-:Y:S01]  /*29780*/  @!PT LDS RZ, [RZ] ;  /* 0x00000000fffff984 */ /* 0x000fe20000000800 */
[----:B------:R-:W-:Y:S01]  /*29790*/  @!PT LDS RZ, [RZ] ;  /* 0x00000000fffff984 */ /* 0x000fe20000000800 */
[----:B------:R0:W-:Y:S03]  /*297a0*/  @!P2 LDGSTS.E.BYPASS.LTC128B.128 [R7+0x21400], desc[UR36][R2.64], !P0 ;  /* 0x214000000207afae */ /* 0x0001e6000c101d64 */
[----:B0-----:R-:W-:Y:S05]  /*297b0*/  WARPSYNC.COLLECTIVE R15, `(.L_x_5321) ;  /* 0x000000000f087348 */ /* 0x001fea0003c00000 */
[----:B------:R1:W2:Y:S02]  /*297c0*/  SHFL.IDX P6, R14, R13, R12, R11 ;  /* 0x0000000c0d0e7389 */ /* 0x0002a400000c000b */
[----:B012---:R-:W-:Y:S01]  /*297d0*/  ENDCOLLECTIVE ;  /* 0x000000000000791b */ /* 0x007fe20003800000 */
.L_x_5321:
[----:B------:R-:W-:Y:S05]  /*297e0*/  BRA `(.L_x_5322) ;  /* 0xffffffc800247947 */ /* 0x000fea000383ffff */
.L_x_5264:
        /* <DEDUP_REMOVED lines=8> */
.L_x_5324:
[----:B------:R-:W-:Y:S05]  /*29870*/  BSYNC B0 ;  /* 0x0000000000007941 */ /* 0x000fea0003800000 */
.L_x_5323:
        /* <DEDUP_REMOVED lines=13> */
.L_x_5325:
        /* <DEDUP_REMOVED lines=38> */
.L_x_5326:
[----:B------:R-:W-:-:S04]  /*29bb0*/  @!P3 LOP3.LUT R7, R6, 0x80, RZ, 0xc0, !PT ;  /* 0x000000800607b812 */ /* 0x000fc800078ec0ff */
[----:B------:R-:W-:Y:S01]  /*29bc0*/  @!P3 SHF.R.U32.HI R7, RZ, 0x3, R7 ;  /* 0x00000003ff07b819 */ /* 0x000fe20000011607 */
[----:B------:R-:W-:Y:S02]  /*29bd0*/  IMAD.MOV.U32 R13, RZ, RZ, R0 ;  /* 0x000000ffff0d7224 */ /* 0x000fe400078e0000 */
[----:B------:R-:W-:-:S07]  /*29be0*/  IMAD.MOV.U32 R9, RZ, RZ, R14 ;  /* 0x000000ffff097224 */ /* 0x000fce00078e000e */
[----:B------:R-:W-:Y:S05]  /*29bf0*/  WARPSYNC.COLLECTIVE R15, `(.L_x_5327) ;  /* 0x000000000f087348 */ /* 0x000fea0003c00000 */
[----:B------:R0:W1:Y:S02]  /*29c00*/  SHFL.IDX P6, R14, R13, R12, R11 ;  /* 0x0000000c0d0e7389 */ /* 0x00006400000c000b */
[----:B01----:R-:W-:Y:S01]  /*29c10*/  ENDCOLLECTIVE ;  /* 0x000000000000791b */ /* 0x003fe20003800000 */
.L_x_5327:
        /* <DEDUP_REMOVED lines=35> */
.L_x_5328:
[----:B------:R-:W-:-:S04]  /*29e50*/  @!P1 LOP3.LUT R9, R6, 0x80, RZ, 0xc0, !PT ;  /* 0x0000008006099812 */ /* 0x000fc800078ec0ff */
[----:B------:R-:W-:Y:S01]  /*29e60*/  @!P1 SHF.R.U32.HI R9, RZ, 0x3, R9 ;  /* 0x00000003ff099819 */ /* 0x000fe20000011609 */
[----:B------:R-:W-:Y:S02]  /*29e70*/  IMAD.MOV.U32 R13, RZ, RZ, R0 ;  /* 0x000000ffff0d7224 */ /* 0x000fe400078e0000 */
[----:B------:R-:W-:-:S07]  /*29e80*/  IMAD.MOV.U32 R7, RZ, RZ, R14 ;  /* 0x000000ffff077224 */ /* 0x000fce00078e000e */
[----:B------:R-:W-:Y:S05]  /*29e90*/  WARPSYNC.COLLECTIVE R15, `(.L_x_5329) ;  /* 0x000000000f087348 */ /* 0x000fea0003c00000 */
[----:B------:R0:W1:Y:S02]  /*29ea0*/  SHFL.IDX P6, R14, R13, R12, R11 ;  /* 0x0000000c0d0e7389 */ /* 0x00006400000c000b */
[----:B01----:R-:W-:Y:S01]  /*29eb0*/  ENDCOLLECTIVE ;  /* 0x000000000000791b */ /* 0x003fe20003800000 */
.L_x_5329:
        /* <DEDUP_REMOVED lines=29> */
.L_x_5330:
[----:B------:R-:W-:Y:S02]  /*2a090*/  IMAD.MOV.U32 R13, RZ, RZ, R0 ;  /* 0x000000ffff0d7224 */ /* 0x000fe400078e0000 */
[----:B------:R-:W-:-:S07]  /*2a0a0*/  IMAD.MOV.U32 R4, RZ, RZ, R14 ;  /* 0x000000ffff047224 */ /* 0x000fce00078e000e */
[----:B------:R-:W-:Y:S05]  /*2a0b0*/  WARPSYNC.COLLECTIVE R15, `(.L_x_5331) ;  /* 0x000000000f087348 */ /* 0x000fea0003c00000 */
[----:B------:R0:W1:Y:S02]  /*2a0c0*/  SHFL.IDX P6, R14, R13, R12, R11 ;  /* 0x0000000c0d0e7389 */ /* 0x00006400000c000b */
[----:B01----:R-:W-:Y:S01]  /*2a0d0*/  ENDCOLLECTIVE ;  /* 0x000000000000791b */ /* 0x003fe20003800000 */
.L_x_5331:
[----:B------:R-:W-:Y:S05]  /*2a0e0*/  BRA `(.L_x_5332) ;  /* 0xffffffc800e07947 */ /* 0x000fea000383ffff */
.L_x_5267:
[----:B01----:R-:W-:-:S04]  /*2a0f0*/  IMAD.U32 R3, RZ, RZ, UR45 ;  /* 0x0000002dff037e24 */ /* 0x003fc8000f8e00ff */
[----:B------:R0:W1:Y:S03]  /*2a100*/  SYNCS.PHASECHK.TRANS64.TRYWAIT P0, [R3+URZ+0x38820], R0 ;  /* 0x03882000030075a7 */ /* 0x000066000800017f */
[----:B-1----:R-:W-:Y:S05]  /*2a110*/  @!P0 NANOSLEEP.SYNCS 0x989680 ;  /* 0x009896800000895d */ /* 0x002fea0003900000 */
[----:B------:R-:W1:Y:S02]  /*2a120*/  @!P0 SYNCS.PHASECHK.TRANS64 P0, [R3+URZ+0x38820], R0 ;  /* 0x03882000030085a7 */ /* 0x000e64000800007f */
[----:B-1----:R-:W-:Y:S05]  /*2a130*/  @!P0 BRA `(.L_x_5267) ;  /* 0xfffffffc00ec8947 */ /* 0x002fea000383ffff */
[----:B------:R-:W-:Y:S05]  /*2a140*/  BRA `(.L_x_5333) ;  /* 0xffffffcc00507947 */ /* 0x000fea000383ffff */
.L_x_5269:
[----:B01----:R-:W-:-:S04]  /*2a150*/  IMAD.U32 R3, RZ, RZ, UR45 ;  /* 0x0000002dff037e24 */ /* 0x003fc8000f8e00ff */
[----:B------:R0:W1:Y:S03]  /*2a160*/  SYNCS.PHASECHK.TRANS64.TRYWAIT P0, [R3+URZ+0x38860], R0 ;  /* 0x03886000030075a7 */ /* 0x000066000800017f */
[----:B-1----:R-:W-:Y:S05]  /*2a170*/  @!P0 NANOSLEEP.SYNCS 0x989680 ;  /* 0x009896800000895d */ /* 0x002fea0003900000 */
[----:B------:R-:W1:Y:S02]  /*2a180*/  @!P0 SYNCS.PHASECHK.TRANS64 P0, [R3+URZ+0x38860], R0 ;  /* 0x03886000030085a7 */ /* 0x000e64000800007f */
[----:B-1----:R-:W-:Y:S05]  /*2a190*/  @!P0 BRA `(.L_x_5269) ;  /* 0xfffffffc00ec8947 */ /* 0x002fea000383ffff */
[----:B------:R-:W-:Y:S05]  /*2a1a0*/  BRA `(.L_x_5334) ;  /* 0xffffffcc004c7947 */ /* 0x000fea000383ffff */
.L_x_5270:
        /* <DEDUP_REMOVED lines=8> */
.L_x_5336:
[----:B------:R-:W-:Y:S05]  /*2a230*/  BSYNC B0 ;  /* 0x0000000000007941 */ /* 0x000fea0003800000 */
.L_x_5335:
[----:B------:R-:W-:Y:S01]  /*2a240*/  IMAD.MOV.U32 R13, RZ, RZ, R6 ;  /* 0x000000ffff0d7224 */ /* 0x000fe200078e0006 */
[----:B------:R-:W-:Y:S01]  /*2a250*/  LOP3.LUT R4, R17, 0x1, RZ, 0xc0, !PT ;  /* 0x0000000111047812 */ /* 0x000fe200078ec0ff */
        /* <DEDUP_REMOVED lines=12> */
.L_x_5337:
        /* <DEDUP_REMOVED lines=37> */
.L_x_5338:
[----:B------:R-:W-:Y:S02]  /*2a570*/  IMAD.MOV.U32 R13, RZ, RZ, R6 ;  /* 0x000000ffff0d7224 */ /* 0x000fe400078e0006 */
[----:B------:R-:W-:-:S07]  /*2a580*/  IMAD.MOV.U32 R5, RZ, RZ, R14 ;  /* 0x000000ffff057224 */ /* 0x000fce00078e000e */
[----:B------:R-:W-:Y:S05]  /*2a590*/  WARPSYNC.COLLECTIVE R15, `(.L_x_5339) ;  /* 0x000000000f087348 */ /* 0x000fea0003c00000 */
[----:B------:R0:W1:Y:S02]  /*2a5a0*/  SHFL.IDX P6, R14, R13, R12, R11 ;  /* 0x0000000c0d0e7389 */ /* 0x00006400000c000b */
[----:B01----:R-:W-:Y:S01]  /*2a5b0*/  ENDCOLLECTIVE ;  /* 0x000000000000791b */ /* 0x003fe20003800000 */
.L_x_5339:
        /* <DEDUP_REMOVED lines=28> */
.L_x_5340:
[----:B------:R-:W-:Y:S02]  /*2a780*/  IMAD.MOV.U32 R13, RZ, RZ, R6 ;  /* 0x000000ffff0d7224 */ /* 0x000fe400078e0006 */
[----:B------:R-:W-:-:S07]  /*2a790*/  IMAD.MOV.U32 R9, RZ, RZ, R14 ;  /* 0x000000ffff097224 */ /* 0x000fce00078e000e */
[----:B------:R-:W-:Y:S05]  /*2a7a0*/  WARPSYNC.COLLECTIVE R15, `(.L_x_5341) ;  /* 0x000000000f087348 */ /* 0x000fea0003c00000 */
[----:B------:R0:W1:Y:S02]  /*2a7b0*/  SHFL.IDX P6, R14, R13, R12, R11 ;  /* 0x0000000c0d0e7389 */ /* 0x00006400000c000b */
[----:B01----:R-:W-:Y:S01]  /*2a7c0*/  ENDCOLLECTIVE ;  /* 0x000000000000791b */ /* 0x003fe20003800000 */
.L_x_5341:
        /* <DEDUP_REMOVED lines=28> */
.L_x_5342:
[----:B------:R-:W-:Y:S02]  /*2a990*/  IMAD.MOV.U32 R13, RZ, RZ, R6 ;  /* 0x000000ffff0d7224 */ /* 0x000fe400078e0006 */
[----:B------:R-:W-:-:S07]  /*2a9a0*/  IMAD.MOV.U32 R8, RZ, RZ, R14 ;  /* 0x000000ffff087224 */ /* 0x000fce00078e000e */
[----:B------:R-:W-:Y:S05]  /*2a9b0*/  WARPSYNC.COLLECTIVE R15, `(.L_x_5343) ;  /* 0x000000000f087348 */ /* 0x000fea0003c00000 */
[----:B------:R0:W1:Y:S02]  /*2a9c0*/  SHFL.IDX P6, R14, R13, R12, R11 ;  /* 0x0000000c0d0e7389 */ /* 0x00006400000c000b */
[----:B01----:R-:W-:Y:S01]  /*2a9d0*/  ENDCOLLECTIVE ;  /* 0x000000000000791b */ /* 0x003fe20003800000 */
.L_x_5343:
[----:B------:R-:W-:Y:S05]  /*2a9e0*/  BRA `(.L_x_5344) ;  /* 0xffffffc800e07947 */ /* 0x000fea000383ffff */
.L_x_5277:
[----:B-1----:R1:W2:Y:S02]  /*2a9f0*/  SYNCS.PHASECHK.TRANS64.TRYWAIT P0, [R10+URZ+0x38840], R20 ;  /* 0x038840140a0075a7 */ /* 0x0022a4000800017f */
[----:B--2---:R-:W-:Y:S05]  /*2aa00*/  @!P0 NANOSLEEP.SYNCS 0x989680 ;  /* 0x009896800000895d */ /* 0x004fea0003900000 */
[----:B------:R-:W2:Y:S02]  /*2aa10*/  @!P0 SYNCS.PHASECHK.TRANS64 P0, [R10+URZ+0x38840], R20 ;  /* 0x038840140a0085a7 */ /* 0x000ea4000800007f */
[----:B--2---:R-:W-:Y:S05]  /*2aa20*/  @!P0 BRA `(.L_x_5277) ;  /* 0xfffffffc00f08947 */ /* 0x004fea000383ffff */
[----:B------:R-:W-:Y:S05]  /*2aa30*/  BRA `(.L_x_5345) ;  /* 0xffffffd000387947 */ /* 0x000fea000383ffff */
.L_x_5278:
        /* <DEDUP_REMOVED lines=8> */
.L_x_5347:
[----:B------:R-:W-:Y:S05]  /*2aac0*/  BSYNC B1 ;  /* 0x0000000000017941 */ /* 0x000fea0003800000 */
.L_x_5346:
        /* <DEDUP_REMOVED lines=9> */
.L_x_5348:
[----:B------:R-:W-:Y:S02]  /*2ab60*/  IMAD.MOV.U32 R13, RZ, RZ, R29 ;  /* 0x000000ffff0d7224 */ /* 0x000fe400078e001d */
[----:B------:R-:W-:Y:S01]  /*2ab70*/  IMAD.MOV.U32 R12, RZ, RZ, 0x1 ;  /* 0x00000001ff0c7424 */ /* 0x000fe200078e00ff */
[----:B------:R-:W-:-:S13]  /*2ab80*/  IADD3 R2, P0, R14, R0, RZ ;  /* 0x000000000e027210 */ /* 0x000fda0007f1e0ff */
[----:B------:R-:W-:Y:S05]  /*2ab90*/  WARPSYNC.COLLECTIVE R15, `(.L_x_5349) ;  /* 0x000000000f087348 */ /* 0x000fea0003c00000 */
[----:B------:R0:W1:Y:S02]  /*2aba0*/  SHFL.IDX P6, R14, R13, R12, R11 ;  /* 0x0000000c0d0e7389 */ /* 0x00006400000c000b */
[----:B01----:R-:W-:Y:S01]  /*2abb0*/  ENDCOLLECTIVE ;  /* 0x000000000000791b */ /* 0x003fe20003800000 */
.L_x_5349:
        /* <DEDUP_REMOVED lines=10> */
.L_x_5350:
[----:B------:R-:W-:Y:S02]  /*2ac60*/  IMAD.MOV.U32 R13, RZ, RZ, R29 ;  /* 0x000000ffff0d7224 */ /* 0x000fe400078e001d */
[----:B------:R-:W-:Y:S01]  /*2ac70*/  IMAD.MOV.U32 R12, RZ, RZ, 0x2 ;  /* 0x00000002ff0c7424 */ /* 0x000fe200078e00ff */
[----:B------:R-:W-:-:S13]  /*2ac80*/  IADD3 R2, P0, R14, R0, RZ ;  /* 0x000000000e027210 */ /* 0x000fda0007f1e0ff */
[----:B------:R-:W-:Y:S05]  /*2ac90*/  WARPSYNC.COLLECTIVE R15, `(.L_x_5351) ;  /* 0x000000000f087348 */ /* 0x000fea0003c00000 */
[----:B------:R0:W1:Y:S02]  /*2aca0*/  SHFL.IDX P6, R14, R13, R12, R11 ;  /* 0x0000000c0d0e7389 */ /* 0x00006400000c000b */
[----:B01----:R-:W-:Y:S01]  /*2acb0*/  ENDCOLLECTIVE ;  /* 0x000000000000791b */ /* 0x003fe20003800000 */
.L_x_5351:
        /* <DEDUP_REMOVED lines=10> */
.L_x_5352:
[----:B------:R-:W-:Y:S02]  /*2ad60*/  IMAD.MOV.U32 R13, RZ, RZ, R29 ;  /* 0x000000ffff0d7224 */ /* 0x000fe400078e001d */
[----:B------:R-:W-:Y:S01]  /*2ad70*/  IMAD.MOV.U32 R12, RZ, RZ, 0x3 ;  /* 0x00000003ff0c7424 */ /* 0x000fe200078e00ff */
[----:B------:R-:W-:-:S13]  /*2ad80*/  IADD3 R2, P0, R14, R0, RZ ;  /* 0x000000000e027210 */ /* 0x000fda0007f1e0ff */
[----:B------:R-:W-:Y:S05]  /*2ad90*/  WARPSYNC.COLLECTIVE R15, `(.L_x_5353) ;  /* 0x000000000f087348 */ /* 0x000fea0003c00000 */
[----:B------:R0:W1:Y:S02]  /*2ada0*/  SHFL.IDX P6, R14, R13, R12, R11 ;  /* 0x0000000c0d0e7389 */ /* 0x00006400000c000b */
[----:B01----:R-:W-:Y:S01]  /*2adb0*/  ENDCOLLECTIVE ;  /* 0x000000000000791b */ /* 0x003fe20003800000 */
.L_x_5353:
        /* <DEDUP_REMOVED lines=10> */
.L_x_5354:
[----:B------:R-:W-:Y:S05]  /*2ae60*/  BRA `(.L_x_5355) ;  /* 0xffffffcc00ec7947 */ /* 0x000fea000383ffff */
.L_x_5283:
[----:B---3--:R3:W4:Y:S02]  /*2ae70*/  SYNCS.PHASECHK.TRANS64.TRYWAIT P0, [R10+URZ+0x38860], R20 ;  /* 0x038860140a0075a7 */ /* 0x008724000800017f */
[----:B----4-:R-:W-:Y:S05]  /*2ae80*/  @!P0 NANOSLEEP.SYNCS 0x989680 ;  /* 0x009896800000895d */ /* 0x010fea0003900000 */
[----:B------:R-:W4:Y:S02]  /*2ae90*/  @!P0 SYNCS.PHASECHK.TRANS64 P0, [R10+URZ+0x38860], R20 ;  /* 0x038860140a0085a7 */ /* 0x000f24000800007f */
[----:B----4-:R-:W-:Y:S05]  /*2aea0*/  @!P0 BRA `(.L_x_5283) ;  /* 0xfffffffc00f08947 */ /* 0x010fea000383ffff */
[----:B------:R-:W-:Y:S05]  /*2aeb0*/  BRA `(.L_x_5356) ;  /* 0xffffffd000387947 */ /* 0x000fea000383ffff */
.L_x_5284:
        /* <DEDUP_REMOVED lines=8> */
.L_x_5358:
[----:B------:R-:W-:Y:S05]  /*2af40*/  BSYNC B1 ;  /* 0x0000000000017941 */ /* 0x000fea0003800000 */
.L_x_5357:
        /* <DEDUP_REMOVED lines=12> */
.L_x_5359:
        /* <DEDUP_REMOVED lines=13> */
.L_x_5360:
        /* <DEDUP_REMOVED lines=16> */
.L_x_5361:
        /* <DEDUP_REMOVED lines=18> */
.L_x_5362:
        /* <DEDUP_REMOVED lines=14> */
.L_x_5363:
        /* <DEDUP_REMOVED lines=17> */
.L_x_5364:
        /* <DEDUP_REMOVED lines=13> */
.L_x_5365:
[----:B------:R-:W-:Y:S05]  /*2b5c0*/  BRA `(.L_x_5366) ;  /* 0xffffffcc00ac7947 */ /* 0x000fea000383ffff */
.L_x_5289:
[----:B0-----:R0:W1:Y:S02]  /*2b5d0*/  SYNCS.PHASECHK.TRANS64.TRYWAIT P0, [R5+URZ+0x38820], R4 ;  /* 0x03882004050075a7 */ /* 0x001064000800017f */
[----:B-1----:R-:W-:Y:S05]  /*2b5e0*/  @!P0 NANOSLEEP.SYNCS 0x989680 ;  /* 0x009896800000895d */ /* 0x002fea0003900000 */
[----:B------:R-:W1:Y:S02]  /*2b5f0*/  @!P0 SYNCS.PHASECHK.TRANS64 P0, [R5+URZ+0x38820], R4 ;  /* 0x03882004050085a7 */ /* 0x000e64000800007f */
[----:B-1----:R-:W-:Y:S05]  /*2b600*/  @!P0 BRA `(.L_x_5289) ;  /* 0xfffffffc00f08947 */ /* 0x002fea000383ffff */
[----:B------:R-:W-:Y:S05]  /*2b610*/  BRA `(.L_x_5367) ;  /* 0xffffffd000587947 */ /* 0x000fea000383ffff */
.L_x_5290:
        /* <DEDUP_REMOVED lines=11> */
.L_x_5369:
[----:B------:R-:W-:Y:S05]  /*2b6d0*/  BSYNC B0 ;  /* 0x0000000000007941 */ /* 0x000fea0003800000 */
.L_x_5368:
[----:B------:R-:W-:Y:S05]  /*2b6e0*/  BRA `(.L_x_5370) ;  /* 0xffffffd000407947 */ /* 0x000fea000383ffff */
.L_x_5291:
[----:B------:R-:W-:Y:S01]  /*2b6f0*/  BSSY B0, `(.L_x_5371) ;  /* 0x0000006000007945 */ /* 0x000fe20003800000 */
[----:B------:R-:W-:-:S07]  /*2b700*/  IMAD.MOV.U32 R15, RZ, RZ, -0x1 ;  /* 0xffffffffff0f7424 */ /* 0x000fce00078e00ff */
[----:B012--5:R-:W-:Y:S05]  /*2b710*/  WARPSYNC.COLLECTIVE R15, `(.L_x_5372) ;  /* 0x000000000f0c7348 */ /* 0x027fea0003c00000 */
[----:B------:R-:W-:Y:S02]  /*2b720*/  ELECT P6, UR62, PT ;  /* 0x00000000003e782f */ /* 0x000fe400038c0000 */
[----:B------:R-:W-:Y:S01]  /*2b730*/  MOV R14, UR62 ;  /* 0x0000003e000e7c02 */ /* 0x000fe20008000f00 */
[----:B012--5:R-:W-:Y:S10]  /*2b740*/  ENDCOLLECTIVE ;  /* 0x000000000000791b */ /* 0x027ff40003800000 */
.L_x_5372:
[----:B------:R-:W-:Y:S05]  /*2b750*/  BSYNC B0 ;  /* 0x0000000000007941 */ /* 0x000fea0003800000 */
.L_x_5371:
[----:B------:R-:W-:Y:S05]  /*2b760*/  BRA `(.L_x_5373) ;  /* 0xffffffd000347947 */ /* 0x000fea000383ffff */
.L_x_5293:
[----:B-1----:R1:W3:Y:S02]  /*2b770*/  SYNCS.PHASECHK.TRANS64.TRYWAIT P1, [R3+URZ+0x38840], R2 ;  /* 0x03884002030075a7 */ /* 0x0022e4000802017f */
[----:B---3--:R-:W-:Y:S05]  /*2b780*/  @!P1 NANOSLEEP.SYNCS 0x989680 ;  /* 0x009896800000995d */ /* 0x008fea0003900000 */
[----:B------:R-:W3:Y:S02]  /*2b790*/  @!P1 SYNCS.PHASECHK.TRANS64 P1, [R3+URZ+0x38840], R2 ;  /* 0x03884002030095a7 */ /* 0x000ee4000802007f */
[----:B---3--:R-:W-:Y:S05]  /*2b7a0*/  @!P1 BRA `(.L_x_5293) ;  /* 0xfffffffc00f09947 */ /* 0x008fea000383ffff */
[----:B------:R-:W-:Y:S05]  /*2b7b0*/  BRA `(.L_x_5374) ;  /* 0xffffffd000547947 */ /* 0x000fea000383ffff */
.L_x_5295:
[----:B0-----:R0:W3:Y:S02]  /*2b7c0*/  SYNCS.PHASECHK.TRANS64.TRYWAIT P1, [R5+URZ+0x38840], R0 ;  /* 0x03884000050075a7 */ /* 0x0010e4000802017f */
[----:B---3--:R-:W-:Y:S05]  /*2b7d0*/  @!P1 NANOSLEEP.SYNCS 0x989680 ;  /* 0x009896800000995d */ /* 0x008fea0003900000 */
[----:B------:R-:W3:Y:S02]  /*2b7e0*/  @!P1 SYNCS.PHASECHK.TRANS64 P1, [R5+URZ+0x38840], R0 ;  /* 0x03884000050095a7 */ /* 0x000ee4000802007f */
[----:B---3--:R-:W-:Y:S05]  /*2b7f0*/  @!P1 BRA `(.L_x_5295) ;  /* 0xfffffffc00f09947 */ /* 0x008fea000383ffff */
[----:B------:R-:W-:Y:S05]  /*2b800*/  BRA `(.L_x_5375) ;  /* 0xffffffd000607947 */ /* 0x000fea000383ffff */
.L_x_5297:
[----:B---3--:R3:W4:Y:S02]  /*2b810*/  SYNCS.PHASECHK.TRANS64.TRYWAIT P1, [R3+URZ+0x38860], R2 ;  /* 0x03886002030075a7 */ /* 0x008724000802017f */
[----:B----4-:R-:W-:Y:S05]  /*2b820*/  @!P1 NANOSLEEP.SYNCS 0x989680 ;  /* 0x009896800000995d */ /* 0x010fea0003900000 */
[----:B------:R-:W4:Y:S02]  /*2b830*/  @!P1 SYNCS.PHASECHK.TRANS64 P1, [R3+URZ+0x38860], R2 ;  /* 0x03886002030095a7 */ /* 0x000f24000802007f */
[----:B----4-:R-:W-:Y:S05]  /*2b840*/  @!P1 BRA `(.L_x_5297) ;  /* 0xfffffffc00f09947 */ /* 0x010fea000383ffff */
[----:B------:R-:W-:Y:S05]  /*2b850*/  BRA `(.L_x_5376) ;  /* 0xffffffd0005c7947 */ /* 0x000fea000383ffff */
        .type           $_ZN7cutlass13device_kernelIN5flash11enable_sm90INS1_16FlashAttnFwdSm90INS1_25CollectiveMainloopFwdSm90ILi2EN4cute5tupleIJNS5_1CILi1EEES8_S8_EEENS6_IJNS7_ILi64EEESA_SA_EEELi512ENS_6half_tEfNS_4arch4Sm90ELb0ELb1ELb0ELb0ELb1ELb0ELb1ELb0ELb0ELb1ELb1ELb0EEENS1_21CollectiveEpilogueFwdINS6_IJSA_NS7_ILi512EEESA_EEES9_SC_SE_Li256ELb0ELb1ELb1ELb0EEENS1_19SingleTileSchedulerILb0ELb1ELb1ELi64EEEEEEEEEvNT_6ParamsE$_ZZN5flash25CollectiveMainloopFwdSm90ILi2EN4cute5tupleIJNS1_1CILi1EEES4_S4_EEENS2_IJNS3_ILi64EEES6_S6_EEELi512EN7cutlass6half_tEfNS8_4arch4Sm90ELb0ELb1ELb0ELb0ELb1ELb0ELb1ELb0ELb0ELb1ELb1ELb0EE3mmaINS_16FlashAttnFwdSm90ISC_NS_21CollectiveEpilogueFwdINS2_IJS6_NS3_ILi512EEES6_EEES5_S9_SB_Li256ELb0ELb1ELb1ELb0EEENS_19SingleTileSchedulerILb0ELb1ELb1ELi64EEEE13SharedStorageENS1_6TensorINS1_11ArrayEngineIfLm128EEENS1_6LayoutINS2_IJNS2_IJNS3_ILi2EEESR_NS3_ILi32EEEEEES4_S4_EEENS2_IJNS2_IJS4_SR_NS3_ILi4EEEEEENS3_ILi0EEESX_EEEEEEENS_7SoftmaxILi2ELi0EEEEEbRKNSC_6ParamsENS8_13PipelineAsyncILi2EEES17_RNS8_13PipelineStateILj2EEERT0_RT1_iRiRKNS_16SeqlenInfoQKNewKILb0ELb0EEENS2_IJiiiiEEERT_ENKUliT_T0_T1_E_clIZSD_ISM_S10_S12_EbS15_S17_S17_S1A_S1C_S1E_iS1F_S1J_S1K_S1M_EUlRS1N_iE1_NS3_ILb0EEENS3_ILb1EEEEEDaiS1N_S1O_S1P_,@function
        .size           $_ZN7cutlass13device_kernelIN5flash11enable_sm90INS1_16FlashAttnFwdSm90INS1_25CollectiveMainloopFwdSm90ILi2EN4cute5tupleIJNS5_1CILi1EEES8_S8_EEENS6_IJNS7_ILi64EEESA_SA_EEELi512ENS_6half_tEfNS_4arch4Sm90ELb0ELb1ELb0ELb0ELb1ELb0ELb1ELb0ELb0ELb1ELb1ELb0EEENS1_21CollectiveEpilogueFwdINS6_IJSA_NS7_ILi512EEESA_EEES9_SC_SE_Li256ELb0ELb1ELb1ELb0EEENS1_19SingleTileSchedulerILb0ELb1ELb1ELi64EEEEEEEEEvNT_6ParamsE$_ZZN5flash25CollectiveMainloopFwdSm90ILi2EN4cute5tupleIJNS1_1CILi1EEES4_S4_EEENS2_IJNS3_ILi64EEES6_S6_EEELi512EN7cutlass6half_tEfNS8_4arch4Sm90ELb0ELb1ELb0ELb0ELb1ELb0ELb1ELb0ELb0ELb1ELb1ELb0EE3mmaINS_16FlashAttnFwdSm90ISC_NS_21CollectiveEpilogueFwdINS2_IJS6_NS3_ILi512EEES6_EEES5_S9_SB_Li256ELb0ELb1ELb1ELb0EEENS_19SingleTileSchedulerILb0ELb1ELb1ELi64EEEE13SharedStorageENS1_6TensorINS1_11ArrayEngineIfLm128EEENS1_6LayoutINS2_IJNS2_IJNS3_ILi2EEESR_NS3_ILi32EEEEEES4_S4_EEENS2_IJNS2_IJS4_SR_NS3_ILi4EEEEEENS3_ILi0EEESX_EEEEEEENS_7SoftmaxILi2ELi0EEEEEbRKNSC_6ParamsENS8_13PipelineAsyncILi2EEES17_RNS8_13PipelineStateILj2EEERT0_RT1_iRiRKNS_16SeqlenInfoQKNewKILb0ELb0EEENS2_IJiiiiEEERT_ENKUliT_T0_T1_E_clIZSD_ISM_S10_S12_EbS15_S17_S17_S1A_S1C_S1E_iS1F_S1J_S1K_S1M_EUlRS1N_iE1_NS3_ILb0EEENS3_ILb1EEEEEDaiS1N_S1O_S1P_,(.L_x_15646 - $_ZN7cutlass13device_kernelIN5flash11enable_sm90INS1_16FlashAttnFwdSm90INS1_25CollectiveMainloopFwdSm90ILi2EN4cute5tupleIJNS5_1CILi1EEES8_S8_EEENS6_IJNS7_ILi64EEESA_SA_EEELi512ENS_6half_tEfNS_4arch4Sm90ELb0ELb1ELb0ELb0ELb1ELb0ELb1ELb0ELb0ELb1ELb1ELb0EEENS1_21CollectiveEpilogueFwdINS6_IJSA_NS7_ILi512EEESA_EEES9_SC_SE_Li256ELb0ELb1ELb1ELb0EEENS1_19SingleTileSchedulerILb0ELb1ELb1ELi64EEEEEEEEEvNT_6ParamsE$_ZZN5flash25CollectiveMainloopFwdSm90ILi2EN4cute5tupleIJNS1_1CILi1EEES4_S4_EEENS2_IJNS3_ILi64EEES6_S6_EEELi512EN7cutlass6half_tEfNS8_4arch4Sm90ELb0ELb1ELb0ELb0ELb1ELb0ELb1ELb0ELb0ELb1ELb1ELb0EE3mmaINS_16FlashAttnFwdSm90ISC_NS_21CollectiveEpilogueFwdINS2_IJS6_NS3_ILi512EEES6_EEES5_S9_SB_Li256ELb0ELb1ELb1ELb0EEENS_19SingleTileSchedulerILb0ELb1ELb1ELi64EEEE13SharedStorageENS1_6TensorINS1_11ArrayEngineIfLm128EEENS1_6LayoutINS2_IJNS2_IJNS3_ILi2EEESR_NS3_ILi32EEEEEES4_S4_EEENS2_IJNS2_IJS4_SR_NS3_ILi4EEEEEENS3_ILi0EEESX_EEEEEEENS_7SoftmaxILi2ELi0EEEEEbRKNSC_6ParamsENS8_13PipelineAsyncILi2EEES17_RNS8_13PipelineStateILj2EEERT0_RT1_iRiRKNS_16SeqlenInfoQKNewKILb0ELb0EEENS2_IJiiiiEEERT_ENKUliT_T0_T1_E_clIZSD_ISM_S10_S12_EbS15_S17_S17_S1A_S1C_S1E_iS1F_S1J_S1K_S1M_EUlRS1N_iE1_NS3_ILb0EEENS3_ILb1EEEEEDaiS1N_S1O_S1P_)
$_ZN7cutlass13device_kernelIN5flash11enable_sm90INS1_16FlashAttnFwdSm90INS1_25CollectiveMainloopFwdSm90ILi2EN4cute5tupleIJNS5_1CILi1EEES8_S8_EEENS6_IJNS7_ILi64EEESA_SA_EEELi512ENS_6half_tEfNS_4arch4Sm90ELb0ELb1ELb0ELb0ELb1ELb0ELb1ELb0ELb0ELb1ELb1ELb0EEENS1_21CollectiveEpilogueFwdINS6_IJSA_NS7_ILi512EEESA_EEES9_SC_SE_Li256ELb0ELb1ELb1ELb0EEENS1_19SingleTileSchedulerILb0ELb1ELb1ELi64EEEEEEEEEvNT_6ParamsE$_ZZN5flash25CollectiveMainloopFwdSm90ILi2EN4cute5tupleIJNS1_1CILi1EEES4_S4_EEENS2_IJNS3_ILi64EEES6_S6_EEELi512EN7cutlass6half_tEfNS8_4arch4Sm90ELb0ELb1ELb0ELb0ELb1ELb0ELb1ELb0ELb0ELb1ELb1ELb0EE3mmaINS_16FlashAttnFwdSm90ISC_NS_21CollectiveEpilogueFwdINS2_IJS6_NS3_ILi512EEES6_EEES5_S9_SB_Li256ELb0ELb1ELb1ELb0EEENS_19SingleTileSchedulerILb0ELb1ELb1ELi64EEEE13SharedStorageENS1_6TensorINS1_11ArrayEngineIfLm128EEENS1_6LayoutINS2_IJNS2_IJNS3_ILi2EEESR_NS3_ILi32EEEEEES4_S4_EEENS2_IJNS2_IJS4_SR_NS3_ILi4EEEEEENS3_ILi0EEESX_EEEEEEENS_7SoftmaxILi2ELi0EEEEEbRKNSC_6ParamsENS8_13PipelineAsyncILi2EEES17_RNS8_13PipelineStateILj2EEERT0_RT1_iRiRKNS_16SeqlenInfoQKNewKILb0ELb0EEENS2_IJiiiiEEERT_ENKUliT_T0_T1_E_clIZSD_ISM_S10_S12_EbS15_S17_S17_S1A_S1C_S1E_iS1F_S1J_S1K_S1M_EUlRS1N_iE1_NS3_ILb0EEENS3_ILb1EEEEEDaiS1N_S1O_S1P_:
[----:B------:R-:W-:Y:S05]  /*2b860*/  YIELD ;  /* 0x0000000000007946 */ /* 0x000fea0003800000 */
[----:B------:R-:W-:Y:S02]  /*2b870*/  ULDC UR4, c[0x0][0x20] ;  /* 0x0000080000047ab9 */ /* 0x000fe40000000800 */
[----:B------:R-:W-:-:S05]  /*2b880*/  VIADD R7, R17, -UR4 ;  /* 0x8000000411077c36 */ /* 0x000fca0008000000 */
[----:B------:R-:W2:Y:S01]  /*2b890*/  LDL.64 R8, [R7] ;  /* 0x0000000007087983 */ /* 0x000ea20000100a00 */
[----:B------:R-:W0:Y:S02]  /*2b8a0*/  LDC.64 R4, c[0x0][0x208] ;  /* 0x00008200ff047b82 */ /* 0x000e240000000a00 */
[----:B0-----:R-:W-:Y:S02]  /*2b8b0*/  R2UR UR4, R4 ;  /* 0x00000000040472ca */ /* 0x001fe400000e0000 */
[----:B------:R-:W-:-:S13]  /*2b8c0*/  R2UR UR5, R5 ;  /* 0x00000000050572ca */ /* 0x000fda00000e0000 */
[----:B--2---:R-:W2:Y:S01]  /*2b8d0*/  LD.E R10, desc[UR4][R8.64] ;  /* 0x00000004080a7980 */ /* 0x004ea2000c101900 */
[----:B------:R-:W-:Y:S02]  /*2b8e0*/  R2UR UR4, R4 ;  /* 0x00000000040472ca */ /* 0x000fe400000e0000 */
[----:B------:R-:W-:-:S13]  /*2b8f0*/  R2UR UR5, R5 ;  /* 0x00000000050572ca */ /* 0x000fda00000e0000 */
[----:B------:R-:W3:Y:S01]  /*2b900*/  LD.E R12, desc[UR4][R8.64+0x8] ;  /* 0x00000804080c7980 */ /* 0x000ee2000c101900 */
[----:B--2---:R-:W-:-:S05]  /*2b910*/  VIADD R11, R10, 0x1 ;  /* 0x000000010a0b7836 */ /* 0x004fca0000000000 */
[----:B------:R-:W-:-:S13]  /*2b920*/  ISETP.NE.AND P0, PT, R11, 0x2, PT ;  /* 0x000000020b00780c */ /* 0x000fda0003f05270 */
[----:B------:R-:W-:Y:S02]  /*2b930*/  @!P0 R2UR UR6, R4 ;  /* 0x00000000040682ca */ /* 0x000fe400000e0000 */
[----:B------:R-:W-:-:S13]  /*2b940*/  @!P0 R2UR UR7, R5 ;  /* 0x00000000050782ca */ /* 0x000fda00000e0000 */
[----:B------:R-:W2:Y:S01]  /*2b950*/  @!P0 LD.E R13, desc[UR6][R8.64+0x4] ;  /* 0x00000406080d8980 */ /* 0x000ea2000c101900 */
[C---:B------:R-:W-:Y:S02]  /*2b960*/  R2UR UR4, R4.reuse ;  /* 0x00000000040472ca */ /* 0x040fe400000e0000 */
[C---:B------:R-:W-:Y:S02]  /*2b970*/  R2UR UR5, R5.reuse ;  /* 0x00000000050572ca */ /* 0x040fe400000e0000 */
[C---:B------:R-:W-:Y:S02]  /*2b980*/  R2UR UR6, R4.reuse ;  /* 0x00000000040672ca */ /* 0x040fe400000e0000 */
[C---:B------:R-:W-:Y:S02]  /*2b990*/  R2UR UR7, R5.reuse ;  /* 0x00000000050772ca */ /* 0x040fe400000e0000 */
[----:B------:R-:W-:Y:S02]  /*2b9a0*/  @!P0 R2UR UR8, R4 ;  /* 0x00000000040882ca */ /* 0x000fe400000e0000 */
[----:B------:R-:W-:-:S02]  /*2b9b0*/  @!P0 R2UR UR9, R5 ;  /* 0x00000000050982ca */ /* 0x000fc400000e0000 */
[----:B------:R-:W-:Y:S02]  /*2b9c0*/  @!P0 R2UR UR10, R4 ;  /* 0x00000000040a82ca */ /* 0x000fe400000e0000 */
[----:B------:R-:W-:Y:S01]  /*2b9d0*/  @!P0 R2UR UR11, R5 ;  /* 0x00000000050b82ca */ /* 0x000fe200000e0000 */
[----:B---3--:R-:W-:Y:S01]  /*2b9e0*/  VIADD R21, R12, 0x1 ;  /* 0x000000010c157836 */ /* 0x008fe20000000000 */
[----:B------:R-:W-:Y:S04]  /*2b9f0*/  ST.E desc[UR4][R8.64], R11 ;  /* 0x0000000b08007985 */ /* 0x000fe8000c101904 */
[----:B------:R-:W-:Y:S04]  /*2ba00*/  ST.E desc[UR6][R8.64+0x8], R21 ;  /* 0x0000081508007985 */ /* 0x000fe8000c101906 */
[----:B------:R-:W-:Y:S01]  /*2ba10*/  @!P0 ST.E desc[UR8][R8.64], RZ ;  /* 0x000000ff08008985 */ /* 0x000fe2000c101908 */
[----:B--2---:R-:W-:-:S05]  /*2ba20*/  @!P0 LOP3.LUT R25, R13, 0x1, RZ, 0x3c, !PT ;  /* 0x000000010d198812 */ /* 0x004fca00078e3cff */
[----:B------:R0:W-:Y:S04]  /*2ba30*/  @!P0 ST.E desc[UR10][R8.64+0x4], R25 ;  /* 0x0000041908008985 */ /* 0x0001e8000c10190a */
[----:B------:R-:W2:Y:S01]  /*2ba40*/  LDL.64 R14, [R7+0x18] ;  /* 0x00001800070e7983 */ /* 0x000ea20000100a00 */
[----:B------:R-:W-:Y:S02]  /*2ba50*/  R2UR UR4, R4 ;  /* 0x00000000040472ca */ /* 0x000fe400000e0000 */
[----:B------:R-:W-:Y:S01]  /*2ba60*/  R2UR UR5, R5 ;  /* 0x00000000050572ca */ /* 0x000fe200000e0000 */
[----:B------:R-:W3:-:S12]  /*2ba70*/  LDL.64 R12, [R7] ;  /* 0x00000000070c7983 */ /* 0x000ed80000100a00 */
[----:B--2---:R-:W2:Y:S01]  /*2ba80*/  LD.E R20, desc[UR4][R14.64] ;  /* 0x000000040e147980 */ /* 0x004ea2000c101900 */
[C---:B------:R-:W-:Y:S02]  /*2ba90*/  R2UR UR4, R4.reuse ;  /* 0x00000000040472ca */ /* 0x040fe400000e0000 */
[C---:B------:R-:W-:Y:S02]  /*2baa0*/  R2UR UR5, R5.reuse ;  /* 0x00000000050572ca */ /* 0x040fe400000e0000 */
[----:B------:R-:W-:Y:S02]  /*2bab0*/  R2UR UR6, R4 ;  /* 0x00000000040672ca */ /* 0x000fe400000e0000 */
[----:B------:R-:W-:Y:S01]  /*2bac0*/  R2UR UR7, R5 ;  /* 0x00000000050772ca */ /* 0x000fe200000e0000 */
[----:B------:R-:W-:Y:S01]  /*2bad0*/  BSSY B2, `(.L_x_5377) ;  /* 0x0000009000027945 */ /* 0x000fe20003800000 */
[----:B0-----:R-:W-:Y:S02]  /*2bae0*/  IMAD.MOV.U32 R8, RZ, RZ, R16 ;  /* 0x000000ffff087224 */ /* 0x001fe400078e0010 */
[----:B------:R-:W-:-:S05]  /*2baf0*/  IMAD.MOV.U32 R9, RZ, RZ, R2 ;  /* 0x000000ffff097224 */ /* 0x000fca00078e0002 */
[----:B---3--:R0:W5:Y:S04]  /*2bb00*/  LD.E R24, desc[UR4][R12.64] ;  /* 0x000000040c187980 */ /* 0x008168000c101900 */
[----:B------:R0:W5:Y:S01]  /*2bb10*/  LD.E R11, desc[UR6][R12.64+0x4] ;  /* 0x000004060c0b7980 */ /* 0x000162000c101900 */
[----:B--2---:R-:W-:-:S04]  /*2bb20*/  LOP3.LUT R20, R20, 0x1, RZ, 0xfc, !PT ;  /* 0x0000000114147812 */ /* 0x004fc800078efcff */
[----:B------:R-:W-:-:S13]  /*2bb30*/  ISETP.NE.AND P0, PT, R20, 0x3, PT ;  /* 0x000000031400780c */ /* 0x000fda0003f05270 */
[----:B0-----:R-:W-:Y:S05]  /*2bb40*/  @!P0 BRA `(.L_x_5378) ;  /* 0x0000000000048947 */ /* 0x001fea0003800000 */
[----:B------:R-:W-:Y:S01]  /*2bb50*/  BPT.TRAP 0x1 ;  /* 0x000000040000795c */ /* 0x000fe20000300000 */
.L_x_5378:
[----:B------:R-:W-:Y:S05]  /*2bb60*/  BSYNC B2 ;  /* 0x0000000000027941 */ /* 0x000fea0003800000 */
.L_x_5377:
[----:B------:R-:W-:Y:S02]  /*2bb70*/  R2UR UR4, R4 ;  /* 0x00000000040472ca */ /* 0x000fe400000e0000 */
[----:B------:R-:W-:-:S13]  /*2bb80*/  R2UR UR5, R5 ;  /* 0x00000000050572ca */ /* 0x000fda00000e0000 */
[----:B------:R-:W2:Y:S01]  /*2bb90*/  LD.E.64 R20, desc[UR4][R14.64+0x18] ;  /* 0x000018040e147980 */ /* 0x000ea2000c101b00 */
[----:B-----5:R-:W-:Y:S02]  /*2bba0*/  SHF.L.U32 R25, R11, 0x1f, RZ ;  /* 0x0000001f0b197819 */ /* 0x020fe400000006ff */
[----:B--2---:R-:W-:-:S05]  /*2bbb0*/  MOV R21, R20 ;  /* 0x0000001400157202 */ /* 0x004fca0000000f00 */
[----:B------:R-:W-:-:S04]  /*2bbc0*/  IMAD R24, R24, 0x8, R21 ;  /* 0x0000000818187824 */ /* 0x000fc800078e0215 */
[----:B------:R0:W1:Y:S01]  /*2bbd0*/  SYNCS.PHASECHK.TRANS64.TRYWAIT P0, [R24+URZ], R25 ;  /* 0x00000019180075a7 */ /* 0x000062000800017f */
[----:B------:R-:W2:Y:S01]  /*2bbe0*/  LD.E R21, desc[UR4][R14.64] ;  /* 0x000000040e157980 */ /* 0x000ea2000c101900 */
[----:B------:R-:W-:Y:S02]  /*2bbf0*/  R2UR UR6, R4 ;  /* 0x00000000040672ca */ /* 0x000fe400000e0000 */
[----:B------:R-:W-:Y:S01]  /*2bc00*/  R2UR UR7, R5 ;  /* 0x00000000050772ca */ /* 0x000fe200000e0000 */
[----:B------:R0:W5:Y:S01]  /*2bc10*/  LD.E R11, desc[UR4][R12.64] ;  /* 0x000000040c0b7980 */ /* 0x000162000c101900 */
[----:B------:R-:W-:Y:S11]  /*2bc20*/  BSSY B2, `(.L_x_5379) ;  /* 0x0000006000027945 */ /* 0x000ff60003800000 */
[----:B------:R0:W5:Y:S01]  /*2bc30*/  LD.E R20, desc[UR6][R12.64+0x4] ;  /* 0x000004060c147980 */ /* 0x000162000c101900 */
[----:B--2---:R-:W-:-:S04]  /*2bc40*/  LOP3.LUT R21, R21, 0x1, RZ, 0xfc, !PT ;  /* 0x0000000115157812 */ /* 0x004fc800078efcff */
[----:B------:R-:W-:-:S13]  /*2bc50*/  ISETP.NE.AND P1, PT, R21, 0x3, PT ;  /* 0x000000031500780c */ /* 0x000fda0003f25270 */
[----:B01----:R-:W-:Y:S05]  /*2bc60*/  @!P1 BRA `(.L_x_5380) ;  /* 0x0000000000049947 */ /* 0x003fea0003800000 */
[----:B------:R-:W-:Y:S01]  /*2bc70*/  BPT.TRAP 0x1 ;  /* 0x000000040000795c */ /* 0x000fe20000300000 */
.L_x_5380:
[----:B------:R-:W-:Y:S05]  /*2bc80*/  BSYNC B2 ;  /* 0x0000000000027941 */ /* 0x000fea0003800000 */
.L_x_5379:
[----:B------:R-:W-:Y:S04]  /*2bc90*/  BSSY B2, `(.L_x_5381) ;  /* 0x000000a000027945 */ /* 0x000fe80003800000 */
[----:B------:R-:W-:Y:S05]  /*2bca0*/  @P0 BRA `(.L_x_5382) ;  /* 0x0000000000200947 */ /* 0x000fea0003800000 */
[----:B------:R-:W-:Y:S02]  /*2bcb0*/  R2UR UR4, R4 ;  /* 0x00000000040472ca */ /* 0x000fe400000e0000 */
[----:B------:R-:W-:-:S13]  /*2bcc0*/  R2UR UR5, R5 ;  /* 0x00000000050572ca */ /* 0x000fda00000e0000 */
[----:B------:R-:W2:Y:S01]  /*2bcd0*/  LD.E.64 R14, desc[UR4][R14.64+0x18] ;  /* 0x000018040e0e7980 */ /* 0x000ea2000c101b00 */
[----:B-----5:R-:W-:Y:S02]  /*2bce0*/  SHF.L.U32 R20, R20, 0x1f, RZ ;  /* 0x0000001f14147819 */ /* 0x020fe400000006ff */
[----:B--2---:R-:W-:-:S05]  /*2bcf0*/  MOV R12, R14 ;  /* 0x0000000e000c7202 */ /* 0x004fca0000000f00 */
[----:B------:R-:W-:-:S04]  /*2bd00*/  IMAD R11, R11, 0x8, R12 ;  /* 0x000000080b0b7824 */ /* 0x000fc800078e020c */
[----:B------:R-:W0:Y:S02]  /*2bd10*/  SYNCS.PHASECHK.TRANS64.TRYWAIT P0, [R11+URZ], R20 ;  /* 0x000000140b0075a7 */ /* 0x000e24000800017f */
[----:B0-----:R-:W-:Y:S05]  /*2bd20*/  @!P0 BRA `(.L_x_5383) ;  /* 0x0000011400288947 */ /* 0x001fea0003800000 */
.L_x_5382:
[----:B------:R-:W-:Y:S05]  /*2bd30*/  BSYNC B2 ;  /* 0x0000000000027941 */ /* 0x000fea0003800000 */
.L_x_5381:
[----:B0----5:R-:W2:Y:S04]  /*2bd40*/  LDL.64 R20, [R7] ;  /* 0x0000000007147983 */ /* 0x021ea80000100a00 */
[----:B------:R-:W3:Y:S01]  /*2bd50*/  LDL.64 R14, [R7+0x28] ;  /* 0x00002800070e7983 */ /* 0x000ee20000100a00 */
[C---:B------:R-:W-:Y:S02]  /*2bd60*/  R2UR UR6, R4.reuse ;  /* 0x00000000040672ca */ /* 0x040fe400000e0000 */
[C---:B------:R-:W-:Y:S01]  /*2bd70*/  R2UR UR7, R5.reuse ;  /* 0x00000000050772ca */ /* 0x040fe200000e0000 */
[----:B------:R-:W4:Y:S01]  /*2bd80*/  LDL.64 R12, [R7+0x20] ;  /* 0x00002000070c7983 */ /* 0x000f220000100a00 */
[C---:B------:R-:W-:Y:S02]  /*2bd90*/  R2UR UR4, R4.reuse ;  /* 0x00000000040472ca */ /* 0x040fe400000e0000 */
[----:B------:R-:W-:Y:S01]  /*2bda0*/  R2UR UR5, R5 ;  /* 0x00000000050572ca */ /* 0x000fe200000e0000 */
[----:B------:R-:W4:Y:S08]  /*2bdb0*/  LDL.64 R56, [R7+0x8] ;  /* 0x0000080007387983 */ /* 0x000f300000100a00 */
[----:B--2---:R-:W2:Y:S04]  /*2bdc0*/  LD.E R21, desc[UR6][R20.64] ;  /* 0x0000000614157980 */ /* 0x004ea8000c101900 */
[----:B---3--:R-:W2:Y:S01]  /*2bdd0*/  LD.E.64 R58, desc[UR4][R14.64] ;  /* 0x000000040e3a7980 */ /* 0x008ea2000c101b00 */
[----:B------:R-:W-:Y:S05]  /*2bde0*/  WARPSYNC.ALL ;  /* 0x0000000000007948 */ /* 0x000fea0003800000 */
[----:B------:R-:W-:-:S02]  /*2bdf0*/  R2UR UR4, R4 ;  /* 0x00000000040472ca */ /* 0x000fc400000e0000 */
[C---:B------:R-:W-:Y:S02]  /*2be00*/  R2UR UR5, R5.reuse ;  /* 0x00000000050572ca */ /* 0x040fe400000e0000 */
[----:B------:R-:W-:Y:S02]  /*2be10*/  R2UR UR6, R4 ;  /* 0x00000000040672ca */ /* 0x000fe400000e0000 */
[----:B------:R-:W-:-:S09]  /*2be20*/  R2UR UR7, R5 ;  /* 0x00000000050772ca */ /* 0x000fd200000e0000 */
[----:B----4-:R0:W-:Y:S04]  /*2be30*/  ST.E desc[UR4][R56.64], RZ ;  /* 0x000000ff38007985 */ /* 0x0101e8000c101904 */
[----:B------:R-:W3:Y:S01]  /*2be40*/  LD.E.64 R14, desc[UR6][R12.64] ;  /* 0x000000060c0e7980 */ /* 0x000ee2000c101b00 */
[----:B--2---:R-:W-:Y:S01]  /*2be50*/  IMAD R20, R21, 0x200, R58 ;  /* 0x0000020015147824 */ /* 0x004fe200078e023a */
[----:B------:R-:W-:Y:S01]  /*2be60*/  WARPGROUP.ARRIVE ;  /* 0x00000000000079c5 */ /* 0x000fe20000000000 */
[----:B------:R-:W-:Y:S01]  /*2be70*/  IMAD.MOV.U32 R21, RZ, RZ, R59 ;  /* 0x000000ffff157224 */ /* 0x000fe200078e003b */
[----:B------:R-:W-:Y:S01]  /*2be80*/  R2UR UR8, R4 ;  /* 0x00000000040872ca */ /* 0x000fe200000e0000 */
[----:B------:R-:W-:Y:S01]  /*2be90*/  IMAD.MOV.U32 R11, RZ, RZ, 0x1 ;  /* 0x00000001ff0b7424 */ /* 0x000fe200078e00ff */
[----:B------:R-:W-:-:S02]  /*2bea0*/  R2UR UR6, R20 ;  /* 0x00000000140672ca */ /* 0x000fc400000e0000 */
[----:B------:R-:W-:Y:S02]  /*2beb0*/  R2UR UR7, R21 ;  /* 0x00000000150772ca */ /* 0x000fe400000e0000 */
[C---:B------:R-:W-:Y:S02]  /*2bec0*/  R2UR UR9, R5.reuse ;  /* 0x00000000050972ca */ /* 0x040fe400000e0000 */
[----:B------:R-:W-:Y:S02]  /*2bed0*/  R2UR UR10, R4 ;  /* 0x00000000040a72ca */ /* 0x000fe400000e0000 */
[----:B------:R-:W-:Y:S02]  /*2bee0*/  R2UR UR11, R5 ;  /* 0x00000000050b72ca */ /* 0x000fe400000e0000 */
[----:B---3--:R-:W-:Y:S02]  /*2bef0*/  R2UR UR4, R14 ;  /* 0x000000000e0472ca */ /* 0x008fe400000e0000 */
[----:B------:R-:W-:-:S13]  /*2bf00*/  R2UR UR5, R15 ;  /* 0x000000000f0572ca */ /* 0x000fda00000e0000 */
[----:B------:R-:W-:Y:S03]  /*2bf10*/  HGMMA.64x64x16.F32 R24, gdesc[UR4], RZ, !UPT, gsb0 ;  /* 0x00e00000041879f0 */ /* 0x000fe6000c0008ff */
[----:B------:R-:W-:Y:S02]  /*2bf20*/  WARPGROUP.DEPBAR.LE gsb0, 0x0 ;  /* 0x00008000000079c5 */ /* 0x000fe40000010000 */
[----:B------:R0:W-:Y:S04]  /*2bf30*/  ST.E desc[UR8][R56.64], R11 ;  /* 0x0000000b38007985 */ /* 0x0001e8000c101908 */
[----:B------:R-:W2:Y:S01]  /*2bf40*/  LD.E.64 R14, desc[UR10][R12.64] ;  /* 0x0000000a0c0e7980 */ /* 0x000ea2000c101b00 */
[----:B------:R-:W-:Y:S01]  /*2bf50*/  VIADD R58, R20, 0x2 ;  /* 0x00000002143a7836 */ /* 0x000fe20000000000 */
[----:B------:R-:W-:Y:S01]  /*2bf60*/  R2UR UR7, R59 ;  /* 0x000000003b0772ca */ /* 0x000fe200000e0000 */
[----:B------:R-:W-:Y:S01]  /*2bf70*/  WARPGROUP.ARRIVE ;  /* 0x00000000000079c5 */ /* 0x000fe20000000000 */
[----:B------:R-:W-:-:S02]  /*2bf80*/  R2UR UR8, R4 ;  /* 0x00000000040872ca */ /* 0x000fc400000e0000 */
[----:B------:R-:W-:Y:S02]  /*2bf90*/  R2UR UR6, R58 ;  /* 0x000000003a0672ca */ /* 0x000fe400000e0000 */
[C---:B------:R-:W-:Y:S02]  /*2bfa0*/  R2UR UR9, R5.reuse ;  /* 0x00000000050972ca */ /* 0x040fe400000e0000 */
[----:B------:R-:W-:Y:S02]  /*2bfb0*/  R2UR UR10, R4 ;  /* 0x00000000040a72ca */ /* 0x000fe400000e0000 */
[----:B------:R-:W-:Y:S01]  /*2bfc0*/  R2UR UR11, R5 ;  /* 0x00000000050b72ca */ /* 0x000fe200000e0000 */
[----:B--2---:R-:W-:Y:S01]  /*2bfd0*/  VIADD R14, R14, 0x2 ;  /* 0x000000020e0e7836 */ /* 0x004fe20000000000 */
[----:B------:R-:W-:-:S04]  /*2bfe0*/  R2UR UR5, R15 ;  /* 0x000000000f0572ca */ /* 0x000fc800000e0000 */
[----:B------:R-:W-:-:S13]  /*2bff0*/  R2UR UR4, R14 ;  /* 0x000000000e0472ca */ /* 0x000fda00000e0000 */
[----:B------:R-:W-:Y:S03]  /*2c000*/  HGMMA.64x64x16.F32 R24, gdesc[UR4], R24, gsb0 ;  /* 0x00e00000041879f0 */ /* 0x000fe60008000818 */
        /* <DEDUP_REMOVED lines=19> */
[----:B------:R-:W-:Y:S01]  /*2c140*/  WARPGROUP.ARRIVE ;  /* 0x00000000000079c5 */ /* 0x000fe20000000000 */
[----:B------:R-:W-:Y:S01]  /*2c150*/  IMAD.MOV.U32 R21, RZ, RZ, R59 ;  /* 0x000000ffff157224 */ /* 0x000fe200078e003b */
[----:B------:R-:W-:-:S02]  /*2c160*/  R2UR UR8, R4 ;  /* 0x00000000040872ca */ /* 0x000fc400000e0000 */
[----:B------:R-:W-:Y:S02]  /*2c170*/  R2UR UR6, R20 ;  /* 0x00000000140672ca */ /* 0x000fe400000e0000 */
        /* <DEDUP_REMOVED lines=8> */
[----:B------:R-:W2:Y:S01]  /*2c200*/  LDL.64 R14, [R7+0x40] ;  /* 0x00004000070e7983 */ /* 0x000ea20000100a00 */
[----:B------:R-:W-:-:S02]  /*2c210*/  R2UR UR4, R4 ;  /* 0x00000000040472ca */ /* 0x000fc400000e0000 */
[----:B------:R-:W-:Y:S01]  /*2c220*/  R2UR UR5, R5 ;  /* 0x00000000050572ca */ /* 0x000fe200000e0000 */
[----:B------:R-:W3:-:S12]  /*2c230*/  LDL.64 R12, [R7] ;  /* 0x00000000070c7983 */ /* 0x000ed80000100a00 */
[----:B--2---:R-:W2:Y:S01]  /*2c240*/  LD.E R20, desc[UR4][R14.64] ;  /* 0x000000040e147980 */ /* 0x004ea2000c101900 */
[C---:B------:R-:W-:Y:S02]  /*2c250*/  R2UR UR4, R4.reuse ;  /* 0x00000000040472ca */ /* 0x040fe400000e0000 */
[C---:B------:R-:W-:Y:S02]  /*2c260*/  R2UR UR5, R5.reuse ;  /* 0x00000000050572ca */ /* 0x040fe400000e0000 */
[----:B------:R-:W-:Y:S02]  /*2c270*/  R2UR UR6, R4 ;  /* 0x00000000040672ca */ /* 0x000fe400000e0000 */
[----:B------:R-:W-:Y:S01]  /*2c280*/  R2UR UR7, R5 ;  /* 0x00000000050772ca */ /* 0x000fe200000e0000 */
[----:B------:R-:W-:Y:S08]  /*2c290*/  BSSY B2, `(.L_x_5384) ;  /* 0x0000007000027945 */ /* 0x000ff00003800000 */
[----:B---3--:R0:W5:Y:S04]  /*2c2a0*/  LD.E R58, desc[UR4][R12.64] ;  /* 0x000000040c3a7980 */ /* 0x008168000c101900 */
[----:B------:R0:W5:Y:S01]  /*2c2b0*/  LD.E R59, desc[UR6][R12.64+0x4] ;  /* 0x000004060c3b7980 */ /* 0x000162000c101900 */
[----:B--2---:R-:W-:-:S04]  /*2c2c0*/  LOP3.LUT R20, R20, 0x1, RZ, 0xfc, !PT ;  /* 0x0000000114147812 */ /* 0x004fc800078efcff */
[----:B------:R-:W-:-:S13]  /*2c2d0*/  ISETP.NE.AND P0, PT, R20, 0x3, PT ;  /* 0x000000031400780c */ /* 0x000fda0003f05270 */
[----:B0-----:R-:W-:Y:S05]  /*2c2e0*/  @!P0 BRA `(.L_x_5385) ;  /* 0x0000000000048947 */ /* 0x001fea0003800000 */
[----:B------:R-:W-:Y:S01]  /*2c2f0*/  BPT.TRAP 0x1 ;  /* 0x000000040000795c */ /* 0x000fe20000300000 */
.L_x_5385:
[----:B------:R-:W-:Y:S05]  /*2c300*/  BSYNC B2 ;  /* 0x0000000000027941 */ /* 0x000fea0003800000 */
.L_x_5384:
        /* <DEDUP_REMOVED lines=17> */
.L_x_5387:
[----:B------:R-:W-:Y:S05]  /*2c420*/  BSYNC B2 ;  /* 0x0000000000027941 */ /* 0x000fea0003800000 */
.L_x_5386:
        /* <DEDUP_REMOVED lines=10> */
.L_x_5389:
[----:B------:R-:W-:Y:S05]  /*2c4d0*/  BSYNC B2 ;  /* 0x0000000000027941 */ /* 0x000fea0003800000 */
.L_x_5388:
[----:B------:R-:W2:Y:S04]  /*2c4e0*/  LDL.64 R58, [R7] ;  /* 0x00000000073a7983 */ /* 0x000ea80000100a00 */
[----:B------:R-:W3:Y:S04]  /*2c4f0*/  LDL.64 R56, [R7+0x58] ;  /* 0x0000580007387983 */ /* 0x000ee80000100a00 */
[----:B------:R-:W4:Y:S04]  /*2c500*/  LDL.64 R12, [R7+0x48] ;  /* 0x00004800070c7983 */ /* 0x000f280000100a00 */
[----:B0----5:R-:W4:Y:S01]  /*2c510*/  LDL.64 R20, [R7+0x50] ;  /* 0x0000500007147983 */ /* 0x021f220000100a00 */
[----:B------:R-:W-:-:S02]  /*2c520*/  R2UR UR6, R4 ;  /* 0x00000000040672ca */ /* 0x000fc400000e0000 */
[C---:B------:R-:W-:Y:S02]  /*2c530*/  R2UR UR7, R5.reuse ;  /* 0x00000000050772ca */ /* 0x040fe400000e0000 */
[----:B------:R-:W-:Y:S02]  /*2c540*/  R2UR UR4, R4 ;  /* 0x00000000040472ca */ /* 0x000fe400000e0000 */
[----:B------:R-:W-:-:S09]  /*2c550*/  R2UR UR5, R5 ;  /* 0x00000000050572ca */ /* 0x000fd200000e0000 */
[----:B--2---:R-:W2:Y:S04]  /*2c560*/  LD.E R59, desc[UR6][R58.64] ;  /* 0x000000063a3b7980 */ /* 0x004ea8000c101900 */
[----:B---3--:R-:W2:Y:S01]  /*2c570*/  LD.E.64 R14, desc[UR4][R56.64] ;  /* 0x00000004380e7980 */ /* 0x008ea2000c101b00 */
[----:B------:R-:W-:Y:S05]  /*2c580*/  WARPSYNC.ALL ;  /* 0x0000000000007948 */ /* 0x000fea0003800000 */
[----:B------:R-:W-:-:S02]  /*2c590*/  R2UR UR6, R4 ;  /* 0x00000000040672ca */ /* 0x000fc400000e0000 */
[C---:B------:R-:W-:Y:S02]  /*2c5a0*/  R2UR UR7, R5.reuse ;  /* 0x00000000050772ca */ /* 0x040fe400000e0000 */
[----:B------:R-:W-:Y:S02]  /*2c5b0*/  R2UR UR4, R4 ;  /* 0x00000000040472ca */ /* 0x000fe400000e0000 */
[----:B------:R-:W-:-:S09]  /*2c5c0*/  R2UR UR5, R5 ;  /* 0x00000000050572ca */ /* 0x000fd200000e0000 */
[----:B----4-:R-:W3:Y:S04]  /*2c5d0*/  LD.E R62, desc[UR6][R12.64] ;  /* 0x000000060c3e7980 */ /* 0x010ee8000c101900 */
[----:B------:R-:W4:Y:S01]  /*2c5e0*/  LD.E.64 R60, desc[UR4][R20.64] ;  /* 0x00000004143c7980 */ /* 0x000f22000c101b00 */
[----:B------:R-:W-:Y:S01]  /*2c5f0*/  WARPGROUP.ARRIVE ;  /* 0x00000000000079c5 */ /* 0x000fe20000000000 */
[C---:B------:R-:W-:Y:S02]  /*2c600*/  R2UR UR8, R4.reuse ;  /* 0x00000000040872ca */ /* 0x040fe400000e0000 */
[----:B------:R-:W-:Y:S02]  /*2c610*/  R2UR UR9, R5 ;  /* 0x00000000050972ca */ /* 0x000fe400000e0000 */
[----:B------:R-:W-:-:S02]  /*2c620*/  R2UR UR10, R4 ;  /* 0x00000000040a72ca */ /* 0x000fc400000e0000 */
[----:B------:R-:W-:Y:S01]  /*2c630*/  R2UR UR11, R5 ;  /* 0x00000000050b72ca */ /* 0x000fe200000e0000 */
[----:B--2---:R-:W-:Y:S01]  /*2c640*/  IMAD R14, R59, 0x1000, R14 ;  /* 0x000010003b0e7824 */ /* 0x004fe200078e020e */
[----:B------:R-:W-:-:S04]  /*2c650*/  R2UR UR7, R15 ;  /* 0x000000000f0772ca */ /* 0x000fc800000e0000 */
[----:B------:R-:W-:Y:S02]  /*2c660*/  R2UR UR6, R14 ;  /* 0x000000000e0672ca */ /* 0x000fe400000e0000 */
[----:B---3--:R-:W-:Y:S02]  /*2c670*/  ISETP.NE.U32.AND P0, PT, R62, RZ, PT ;  /* 0x000000ff3e00720c */ /* 0x008fe40003f05070 */
[----:B----4-:R-:W-:Y:S02]  /*2c680*/  R2UR UR4, R60 ;  /* 0x000000003c0472ca */ /* 0x010fe400000e0000 */
[----:B------:R-:W-:-:S09]  /*2c690*/  R2UR UR5, R61 ;  /* 0x000000003d0572ca */ /* 0x000fd200000e0000 */
[----:B------:R-:W-:-:S05]  /*2c6a0*/  VOTEU.ANY UP0, P0 ;  /* 0x00000000003f7886 */ /* 0x000fca0000000100 */
[----:B------:R-:W-:Y:S03]  /*2c6b0*/  HGMMA.64x64x16.F32 R24, gdesc[UR4], R24, UP0, gsb0 ;  /* 0x00e00000041879f0 */ /* 0x000fe6000b800818 */
[----:B------:R-:W-:Y:S02]  /*2c6c0*/  WARPGROUP.DEPBAR.LE gsb0, 0x0 ;  /* 0x00008000000079c5 */ /* 0x000fe40000010000 */
[----:B------:R-:W-:Y:S04]  /*2c6d0*/  ST.E desc[UR8][R12.64], R11 ;  /* 0x0000000b0c007985 */ /* 0x000fe8000c101908 */
[----:B------:R-:W2:Y:S01]  /*2c6e0*/  LD.E.64 R56, desc[UR10][R20.64] ;  /* 0x0000000a14387980 */ /* 0x000ea2000c101b00 */
[----:B------:R-:W-:Y:S01]  /*2c6f0*/  VIADD R58, R14, 0x2 ;  /* 0x000000020e3a7836 */ /* 0x000fe20000000000 */
[----:B------:R-:W-:Y:S01]  /*2c700*/  WARPGROUP.ARRIVE ;  /* 0x00000000000079c5 */ /* 0x000fe20000000000 */
[----:B------:R-:W-:Y:S01]  /*2c710*/  IMAD.MOV.U32 R59, RZ, RZ, R15 ;  /* 0x000000ffff3b7224 */ /* 0x000fe200078e000f */
[----:B------:R-:W-:-:S02]  /*2c720*/  R2UR UR8, R4 ;  /* 0x00000000040872ca */ /* 0x000fc400000e0000 */
[----:B------:R-:W-:Y:S02]  /*2c730*/  R2UR UR6, R58 ;  /* 0x000000003a0672ca */ /* 0x000fe400000e0000 */
        /* <DEDUP_REMOVED lines=236> */
[----:B------:R-:W-:Y:S01]  /*2d600*/  UMOV UR4, 0x1 ;  /* 0x0000000100047882 */ /* 0x000fe20000000000 */
[----:B------:R-:W-:Y:S01]  /*2d610*/  IMAD.MOV.U32 R59, RZ, RZ, R15 ;  /* 0x000000ffff3b7224 */ /* 0x000fe200078e000f */
[----:B------:R-:W0:Y:S01]  /*2d620*/  S2R R60, SR_TID.X ;  /* 0x00000000003c7919 */ /* 0x000e220000002100 */
[----:B------:R-:W-:Y:S01]  /*2d630*/  UISETP.NE.U32.AND UP0, UPT, UR4, URZ, UPT ;  /* 0x0000003f0400728c */ /* 0x000fe2000bf05070 */
[----:B------:R-:W-:Y:S01]  /*2d640*/  WARPGROUP.ARRIVE ;  /* 0x00000000000079c5 */ /* 0x000fe20000000000 */
[----:B------:R-:W-:-:S02]  /*2d650*/  R2UR UR6, R4 ;  /* 0x00000000040672ca */ /* 0x000fc400000e0000 */
[----:B------:R-:W-:Y:S02]  /*2d660*/  R2UR UR11, R59 ;  /* 0x000000003b0b72ca */ /* 0x000fe400000e0000 */
[C---:B------:R-:W-:Y:S02]  /*2d670*/  R2UR UR7, R5.reuse ;  /* 0x00000000050772ca */ /* 0x040fe400000e0000 */
[----:B------:R-:W-:Y:S02]  /*2d680*/  R2UR UR12, R4 ;  /* 0x00000000040c72ca */ /* 0x000fe400000e0000 */
[----:B------:R-:W-:Y:S02]  /*2d690*/  R2UR UR13, R5 ;  /* 0x00000000050d72ca */ /* 0x000fe400000e0000 */
[----:B0-----:R-:W-:-:S06]  /*2d6a0*/  SHF.R.U32.HI R60, RZ, 0x7, R60 ;  /* 0x00000007ff3c7819 */ /* 0x001fcc000001163c */
[----:B------:R-:W0:Y:S02]  /*2d6b0*/  SHFL.IDX PT, R60, R60, RZ, 0x1f ;  /* 0x00001fff3c3c7589 */ /* 0x000e2400000e0000 */
[----:B0-----:R-:W-:-:S04]  /*2d6c0*/  ISETP.GT.AND P0, PT, R60, 0x7f, PT ;  /* 0x0000007f3c00780c */ /* 0x001fc80003f04270 */
[----:B------:R-:W-:-:S05]  /*2d6d0*/  SEL R61, RZ, 0x2, !P0 ;  /* 0x00000002ff3d7807 */ /* 0x000fca0004000000 */
[----:B------:R-:W-:-:S05]  /*2d6e0*/  IMAD.IADD R58, R61, 0x1, R62 ;  /* 0x000000013d3a7824 */ /* 0x000fca00078e023e */
[----:B------:R-:W-:Y:S02]  /*2d6f0*/  R2UR UR10, R58 ;  /* 0x000000003a0a72ca */ /* 0x000fe400000e0000 */
[----:B--2---:R-:W-:Y:S02]  /*2d700*/  IADD3 R56, R61, 0x800, R56 ;  /* 0x000008003d387810 */ /* 0x004fe40007ffe038 */
[----:B------:R-:W-:Y:S02]  /*2d710*/  R2UR UR9, R57 ;  /* 0x00000000390972ca */ /* 0x000fe400000e0000 */
[----:B------:R-:W-:-:S13]  /*2d720*/  R2UR UR8, R56 ;  /* 0x00000000380872ca */ /* 0x000fda00000e0000 */
[----:B------:R-:W-:Y:S03]  /*2d730*/  HGMMA.64x64x16.F32 R24, gdesc[UR8], R24, UP0, gsb0 ;  /* 0x00e00000081879f0 */ /* 0x000fe6000b800818 */
[----:B------:R-:W-:Y:S02]  /*2d740*/  WARPGROUP.DEPBAR.LE gsb0, 0x0 ;  /* 0x00008000000079c5 */ /* 0x000fe40000010000 */
[----:B------:R0:W-:Y:S04]  /*2d750*/  ST.E desc[UR6][R12.64], R11 ;  /* 0x0000000b0c007985 */ /* 0x0001e8000c101906 */
[----:B------:R-:W2:Y:S01]  /*2d760*/  LD.E.64 R56, desc[UR12][R20.64] ;  /* 0x0000000c14387980 */ /* 0x000ea2000c101b00 */
[----:B------:R-:W-:Y:S01]  /*2d770*/  IMAD.MOV.U32 R65, RZ, RZ, 0x4 ;  /* 0x00000004ff417424 */ /* 0x000fe200078e00ff */
[----:B------:R-:W-:Y:S01]  /*2d780*/  WARPGROUP.ARRIVE ;  /* 0x00000000000079c5 */ /* 0x000fe20000000000 */
[----:B------:R-:W-:Y:S01]  /*2d790*/  IMAD.MOV.U32 R59, RZ, RZ, R15 ;  /* 0x000000ffff3b7224 */ /* 0x000fe200078e000f */
[----:B------:R-:W-:-:S02]  /*2d7a0*/  R2UR UR8, R4 ;  /* 0x00000000040872ca */ /* 0x000fc400000e0000 */
[----:B------:R-:W-:Y:S02]  /*2d7b0*/  SEL R63, R65, 0x2, P0 ;  /* 0x00000002413f7807 */ /* 0x000fe40000000000 */
[----:B------:R-:W-:Y:S02]  /*2d7c0*/  R2UR UR7, R59 ;  /* 0x000000003b0772ca */ /* 0x000fe400000e0000 */
[C---:B------:R-:W-:Y:S01]  /*2d7d0*/  R2UR UR9, R5.reuse ;  /* 0x00000000050972ca */ /* 0x040fe200000e0000 */
[----:B------:R-:W-:Y:S01]  /*2d7e0*/  IMAD.IADD R58, R62, 0x1, R63 ;  /* 0x000000013e3a7824 */ /* 0x000fe200078e023f */
[----:B------:R-:W-:Y:S02]  /*2d7f0*/  R2UR UR10, R4 ;  /* 0x00000000040a72ca */ /* 0x000fe400000e0000 */
[----:B------:R-:W-:Y:S02]  /*2d800*/  R2UR UR11, R5 ;  /* 0x00000000050b72ca */ /* 0x000fe400000e0000 */
[----:B------:R-:W-:-:S02]  /*2d810*/  R2UR UR6, R58 ;  /* 0x000000003a0672ca */ /* 0x000fc400000e0000 */
[----:B--2---:R-:W-:Y:S02]  /*2d820*/  IADD3 R56, R63, 0x800, R56 ;  /* 0x000008003f387810 */ /* 0x004fe40007ffe038 */
[----:B------:R-:W-:Y:S02]  /*2d830*/  R2UR UR5, R57 ;  /* 0x00000000390572ca */ /* 0x000fe400000e0000 */
[----:B------:R-:W-:-:S13]  /*2d840*/  R2UR UR4, R56 ;  /* 0x00000000380472ca */ /* 0x000fda00000e0000 */
[----:B------:R-:W-:Y:S03]  /*2d850*/  HGMMA.64x64x16.F32 R24, gdesc[UR4], R24, gsb0 ;  /* 0x00e00000041879f0 */ /* 0x000fe60008000818 */
[----:B------:R-:W-:Y:S02]  /*2d860*/  WARPGROUP.DEPBAR.LE gsb0, 0x0 ;  /* 0x00008000000079c5 */ /* 0x000fe40000010000 */
[----:B------:R0:W-:Y:S04]  /*2d870*/  ST.E desc[UR8][R12.64], R11 ;  /* 0x0000000b0c007985 */ /* 0x0001e8000c101908 */
[----:B------:R-:W2:Y:S01]  /*2d880*/  LD.E.64 R56, desc[UR10][R20.64] ;  /* 0x0000000a14387980 */ /* 0x000ea2000c101b00 */
[----:B------:R-:W-:Y:S01]  /*2d890*/  SEL R65, R65, 0x6, !P0 ;  /* 0x0000000641417807 */ /* 0x000fe20004000000 */
[----:B------:R-:W-:Y:S01]  /*2d8a0*/  IMAD.MOV.U32 R59, RZ, RZ, R15 ;  /* 0x000000ffff3b7224 */ /* 0x000fe200078e000f */
[----:B------:R-:W-:Y:S01]  /*2d8b0*/  WARPGROUP.ARRIVE ;  /* 0x00000000000079c5 */ /* 0x000fe20000000000 */
[----:B------:R-:W-:-:S02]  /*2d8c0*/  R2UR UR8, R4 ;  /* 0x00000000040872ca */ /* 0x000fc400000e0000 */
[----:B------:R-:W-:Y:S01]  /*2d8d0*/  IMAD.IADD R58, R62, 0x1, R65 ;  /* 0x000000013e3a7824 */ /* 0x000fe200078e0241 */
[----:B------:R-:W-:Y:S02]  /*2d8e0*/  R2UR UR7, R59 ;  /* 0x000000003b0772ca */ /* 0x000fe400000e0000 */
[C---:B------:R-:W-:Y:S02]  /*2d8f0*/  R2UR UR9, R5.reuse ;  /* 0x00000000050972ca */ /* 0x040fe400000e0000 */
[----:B------:R-:W-:Y:S02]  /*2d900*/  R2UR UR6, R58 ;  /* 0x000000003a0672ca */ /* 0x000fe400000e0000 */
[----:B------:R-:W-:Y:S02]  /*2d910*/  R2UR UR10, R4 ;  /* 0x00000000040a72ca */ /* 0x000fe400000e0000 */
[----:B------:R-:W-:Y:S02]  /*2d920*/  R2UR UR11, R5 ;  /* 0x00000000050b72ca */ /* 0x000fe400000e0000 */
[----:B--2---:R-:W-:-:S02]  /*2d930*/  IADD3 R56, R65, 0x800, R56 ;  /* 0x0000080041387810 */ /* 0x004fc40007ffe038 */
[----:B------:R-:W-:Y:S02]  /*2d940*/  R2UR UR5, R57 ;  /* 0x00000000390572ca */ /* 0x000fe400000e0000 */
[----:B------:R-:W-:-:S13]  /*2d950*/  R2UR UR4, R56 ;  /* 0x00000000380472ca */ /* 0x000fda00000e0000 */
[----:B------:R-:W-:Y:S03]  /*2d960*/  HGMMA.64x64x16.F32 R24, gdesc[UR4], R24, gsb0 ;  /* 0x00e00000041879f0 */ /* 0x000fe60008000818 */
[----:B------:R-:W-:Y:S02]  /*2d970*/  WARPGROUP.DEPBAR.LE gsb0, 0x0 ;  /* 0x00008000000079c5 */ /* 0x000fe40000010000 */
[----:B------:R0:W-:Y:S04]  /*2d980*/  ST.E desc[UR8][R12.64], R11 ;  /* 0x0000000b0c007985 */ /* 0x0001e8000c101908 */
[----:B------:R-:W2:Y:S01]  /*2d990*/  LD.E.64 R66, desc[UR10][R20.64] ;  /* 0x0000000a14427980 */ /* 0x000ea2000c101b00 */
[----:B------:R-:W-:Y:S01]  /*2d9a0*/  IMAD.MOV.U32 R56, RZ, RZ, 0x28 ;  /* 0x00000028ff387424 */ /* 0x000fe200078e00ff */
[----:B------:R-:W-:Y:S01]  /*2d9b0*/  WARPGROUP.ARRIVE ;  /* 0x00000000000079c5 */ /* 0x000fe20000000000 */
[----:B------:R-:W-:Y:S01]  /*2d9c0*/  IMAD.MOV.U32 R57, RZ, RZ, 0xa00 ;  /* 0x00000a00ff397424 */ /* 0x000fe200078e00ff */
[----:B------:R-:W-:Y:S01]  /*2d9d0*/  R2UR UR8, R4 ;  /* 0x00000000040872ca */ /* 0x000fe200000e0000 */
[----:B------:R-:W-:Y:S01]  /*2d9e0*/  IMAD.MOV.U32 R59, RZ, RZ, R15 ;  /* 0x000000ffff3b7224 */ /* 0x000fe200078e000f */
[----:B------:R-:W-:-:S02]  /*2d9f0*/  SEL R56, R56, 0x26, P0 ;  /* 0x0000002638387807 */ /* 0x000fc40000000000 */
[----:B------:R-:W-:Y:S02]  /*2da00*/  SEL R57, R57, 0x980, P0 ;  /* 0x0000098039397807 */ /* 0x000fe40000000000 */
[----:B------:R-:W-:Y:S02]  /*2da10*/  R2UR UR7, R59 ;  /* 0x000000003b0772ca */ /* 0x000fe400000e0000 */
[C---:B------:R-:W-:Y:S01]  /*2da20*/  R2UR UR9, R5.reuse ;  /* 0x00000000050972ca */ /* 0x040fe200000e0000 */
[----:B------:R-:W-:Y:S01]  /*2da30*/  IMAD.IADD R56, R56, 0x1, R57 ;  /* 0x0000000138387824 */ /* 0x000fe200078e0239 */
[----:B------:R-:W-:Y:S02]  /*2da40*/  R2UR UR10, R4 ;  /* 0x00000000040a72ca */ /* 0x000fe400000e0000 */
[----:B------:R-:W-:Y:S02]  /*2da50*/  R2UR UR11, R5 ;  /* 0x00000000050b72ca */ /* 0x000fe400000e0000 */
[----:B------:R-:W-:-:S05]  /*2da60*/  LOP3.LUT R57, R56, 0xa06, RZ, 0xc0, !PT ;  /* 0x00000a0638397812 */ /* 0x000fca00078ec0ff */
[----:B------:R-:W-:-:S05]  /*2da70*/  IMAD.IADD R58, R14, 0x1, R57 ;  /* 0x000000010e3a7824 */ /* 0x000fca00078e0239 */
[----:B------:R-:W-:Y:S01]  /*2da80*/  R2UR UR6, R58 ;  /* 0x000000003a0672ca */ /* 0x000fe200000e0000 */
[----:B--2---:R-:W-:Y:S02]  /*2da90*/  IMAD.IADD R56, R57, 0x1, R66 ;  /* 0x0000000139387824 */ /* 0x004fe400078e0242 */
[----:B------:R-:W-:-:S03]  /*2daa0*/  IMAD.MOV.U32 R57, RZ, RZ, R67 ;  /* 0x000000ffff397224 */ /* 0x000fc600078e0043 */
[----:B------:R-:W-:Y:S02]  /*2dab0*/  R2UR UR4, R56 ;  /* 0x00000000380472ca */ /* 0x000fe400000e0000 */
        /* <DEDUP_REMOVED lines=8> */
[----:B------:R-:W-:Y:S01]  /*2db40*/  R2UR UR8, R4 ;  /* 0x00000000040872ca */ /* 0x000fe200000e0000 */
[----:B------:R-:W-:Y:S01]  /*2db50*/  IMAD.IADD R58, R61, 0x1, R60 ;  /* 0x000000013d3a7824 */ /* 0x000fe200078e023c */
[----:B------:R-:W-:-:S02]  /*2db60*/  R2UR UR9, R5 ;  /* 0x00000000050972ca */ /* 0x000fc400000e0000 */
[----:B------:R-:W-:Y:S02]  /*2db70*/  R2UR UR7, R59 ;  /* 0x000000003b0772ca */ /* 0x000fe400000e0000 */
[----:B------:R-:W-:Y:S02]  /*2db80*/  R2UR UR6, R58 ;  /* 0x000000003a0672ca */ /* 0x000fe400000e0000 */
[----:B------:R-:W-:Y:S02]  /*2db90*/  R2UR UR10, R4 ;  /* 0x00000000040a72ca */ /* 0x000fe400000e0000 */
[----:B------:R-:W-:Y:S02]  /*2dba0*/  R2UR UR11, R5 ;  /* 0x00000000050b72ca */ /* 0x000fe400000e0000 */
[----:B--2---:R-:W-:Y:S02]  /*2dbb0*/  IADD3 R56, R61, 0xa00, R56 ;  /* 0x00000a003d387810 */ /* 0x004fe40007ffe038 */
[----:B------:R-:W-:-:S02]  /*2dbc0*/  R2UR UR5, R57 ;  /* 0x00000000390572ca */ /* 0x000fc400000e0000 */
[----:B------:R-:W-:-:S13]  /*2dbd0*/  R2UR UR4, R56 ;  /* 0x00000000380472ca */ /* 0x000fda00000e0000 */
[----:B------:R-:W-:Y:S03]  /*2dbe0*/  HGMMA.64x64x16.F32 R24, gdesc[UR4], R24, gsb0 ;  /* 0x00e00000041879f0 */ /* 0x000fe60008000818 */
[----:B------:R-:W-:Y:S02]  /*2dbf0*/  WARPGROUP.DEPBAR.LE gsb0, 0x0 ;  /* 0x00008000000079c5 */ /* 0x000fe40000010000 */
[----:B------:R0:W-:Y:S04]  /*2dc00*/  ST.E desc[UR8][R12.64], R11 ;  /* 0x0000000b0c007985 */ /* 0x0001e8000c101908 */
[----:B------:R-:W2:Y:S01]  /*2dc10*/  LD.E.64 R56, desc[UR10][R20.64] ;  /* 0x0000000a14387980 */ /* 0x000ea2000c101b00 */
[----:B------:R-:W-:Y:S01]  /*2dc20*/  IMAD.IADD R58, R63, 0x1, R60 ;  /* 0x000000013f3a7824 */ /* 0x000fe200078e023c */
[----:B------:R-:W-:Y:S01]  /*2dc30*/  WARPGROUP.ARRIVE ;  /* 0x00000000000079c5 */ /* 0x000fe20000000000 */
[----:B------:R-:W-:Y:S01]  /*2dc40*/  IMAD.MOV.U32 R59, RZ, RZ, R15 ;  /* 0x000000ffff3b7224 */ /* 0x000fe200078e000f */
[----:B------:R-:W-:-:S02]  /*2dc50*/  R2UR UR8, R4 ;  /* 0x00000000040872ca */ /* 0x000fc400000e0000 */
[----:B------:R-:W-:Y:S02]  /*2dc60*/  R2UR UR6, R58 ;  /* 0x000000003a0672ca */ /* 0x000fe400000e0000 */
[----:B------:R-:W-:Y:S02]  /*2dc70*/  R2UR UR7, R59 ;  /* 0x000000003b0772ca */ /* 0x000fe400000e0000 */
[C---:B------:R-:W-:Y:S02]  /*2dc80*/  R2UR UR9, R5.reuse ;  /* 0x00000000050972ca */ /* 0x040fe400000e0000 */
        /* <DEDUP_REMOVED lines=172> */
[----:B------:R-:W-:-:S02]  /*2e750*/  R2UR UR8, R4 ;  /* 0x00000000040872ca */ /* 0x000fc400000e0000 */
[----:B------:R-:W-:Y:S02]  /*2e760*/  SEL R56, R56, 0x3e, P0 ;  /* 0x0000003e38387807 */ /* 0x000fe40000000000 */
[----:B------:R-:W-:Y:S02]  /*2e770*/  SEL R57, R57, 0xf80, P0 ;  /* 0x00000f8039397807 */ /* 0x000fe40000000000 */
[----:B------:R-:W-:-:S03]  /*2e780*/  R2UR UR9, R5 ;  /* 0x00000000050972ca */ /* 0x000fc600000e0000 */
[----:B------:R-:W-:-:S05]  /*2e790*/  IMAD.IADD R56, R56, 0x1, R57 ;  /* 0x0000000138387824 */ /* 0x000fca00078e0239 */
[----:B------:R-:W-:-:S05]  /*2e7a0*/  LOP3.LUT R57, R56, 0x1e06, RZ, 0xc0, !PT ;  /* 0x00001e0638397812 */ /* 0x000fca00078ec0ff */
[----:B------:R-:W-:-:S05]  /*2e7b0*/  IMAD.IADD R56, R14, 0x1, R57 ;  /* 0x000000010e387824 */ /* 0x000fca00078e0239 */
[----:B------:R-:W-:Y:S01]  /*2e7c0*/  R2UR UR6, R56 ;  /* 0x00000000380672ca */ /* 0x000fe200000e0000 */
[----:B--2---:R-:W-:Y:S02]  /*2e7d0*/  IMAD.IADD R14, R57, 0x1, R20 ;  /* 0x00000001390e7824 */ /* 0x004fe400078e0214 */
[----:B------:R-:W-:Y:S02]  /*2e7e0*/  IMAD.MOV.U32 R57, RZ, RZ, R15 ;  /* 0x000000ffff397224 */ /* 0x000fe400078e000f */
[----:B------:R-:W-:Y:S01]  /*2e7f0*/  IMAD.MOV.U32 R15, RZ, RZ, R21 ;  /* 0x000000ffff0f7224 */ /* 0x000fe200078e0015 */
[----:B------:R-:W-:Y:S02]  /*2e800*/  R2UR UR4, R14 ;  /* 0x000000000e0472ca */ /* 0x000fe400000e0000 */
[----:B------:R-:W-:Y:S02]  /*2e810*/  R2UR UR7, R57 ;  /* 0x00000000390772ca */ /* 0x000fe400000e0000 */
        /* <DEDUP_REMOVED lines=9> */
[----:B------:R-:W-:Y:S02]  /*2e8b0*/  R2UR UR4, R4 ;  /* 0x00000000040472ca */ /* 0x000fe400000e0000 */
[----:B------:R-:W-:Y:S01]  /*2e8c0*/  R2UR UR5, R5 ;  /* 0x00000000050572ca */ /* 0x000fe200000e0000 */
[----:B------:R-:W-:-:S12]  /*2e8d0*/  BSSY B2, `(.L_x_5391) ;  /* 0x0000006000027945 */ /* 0x000fd80003800000 */
[----:B---3--:R0:W5:Y:S01]  /*2e8e0*/  LD.E R14, desc[UR4][R14.64] ;  /* 0x000000040e0e7980 */ /* 0x008162000c101900 */
[----:B--2---:R-:W-:-:S04]  /*2e8f0*/  LOP3.LUT R56, R56, 0x1, RZ, 0xfc, !PT ;  /* 0x0000000138387812 */ /* 0x004fc800078efcff */
[----:B------:R-:W-:-:S13]  /*2e900*/  ISETP.NE.AND P0, PT, R56, 0x3, PT ;  /* 0x000000033800780c */ /* 0x000fda0003f05270 */
[----:B0-----:R-:W-:Y:S05]  /*2e910*/  @!P0 BRA `(.L_x_5392) ;  /* 0x0000000000048947 */ /* 0x001fea0003800000 */
[----:B------:R-:W-:Y:S01]  /*2e920*/  BPT.TRAP 0x1 ;  /* 0x000000040000795c */ /* 0x000fe20000300000 */
.L_x_5392:
[----:B------:R-:W-:Y:S05]  /*2e930*/  BSYNC B2 ;  /* 0x0000000000027941 */ /* 0x000fea0003800000 */
.L_x_5391:
[C---:B------:R-:W-:Y:S02]  /*2e940*/  R2UR UR6, R4.reuse ;  /* 0x00000000040672ca */ /* 0x040fe400000e0000 */
[C---:B------:R-:W-:Y:S02]  /*2e950*/  R2UR UR7, R5.reuse ;  /* 0x00000000050772ca */ /* 0x040fe400000e0000 */
[----:B------:R-:W-:Y:S02]  /*2e960*/  R2UR UR4, R4 ;  /* 0x00000000040472ca */ /* 0x000fe400000e0000 */
[----:B------:R-:W-:-:S09]  /*2e970*/  R2UR UR5, R5 ;  /* 0x00000000050572ca */ /* 0x000fd200000e0000 */
[----:B------:R-:W2:Y:S04]  /*2e980*/  LD.E.64 R12, desc[UR6][R20.64+0x20] ;  /* 0x00002006140c7980 */ /* 0x000ea8000c101b00 */
[----:B------:R-:W3:Y:S01]  /*2e990*/  LD.E R11, desc[UR4][R20.64+0xc] ;  /* 0x00000c04140b7980 */ /* 0x000ee2000c101900 */
[----:B--2---:R-:W-:-:S05]  /*2e9a0*/  MOV R13, R12 ;  /* 0x0000000c000d7202 */ /* 0x004fca0000000f00 */
[----:B-----5:R-:W-:-:S05]  /*2e9b0*/  IMAD R14, R14, 0x8, R13 ;  /* 0x000000080e0e7824 */ /* 0x020fca00078e020d */
[----:B---3--:R-:W-:-:S04]  /*2e9c0*/  PRMT R11, R11, 0x654, R14 ;  /* 0x000006540b0b7816 */ /* 0x008fc8000000000e */
[----:B------:R0:W-:Y:S01]  /*2e9d0*/  SYNCS.ARRIVE.TRANS64.RED.A1T0 RZ, [R11+URZ], RZ ;  /* 0x000000ff0bff79a7 */ /* 0x0001e2000810043f */
[----:B------:R-:W2:Y:S04]  /*2e9e0*/  LD.E R12, desc[UR4][R8.64+0x24] ;  /* 0x00002404080c7980 */ /* 0x000ea8000c101900 */
[----:B0-----:R-:W3:Y:S01]  /*2e9f0*/  LD.E R11, desc[UR4][R8.64] ;  /* 0x00000004080b7980 */ /* 0x001ee2000c101900 */
[----:B------:R-:W-:Y:S01]  /*2ea00*/  IMAD.MOV.U32 R13, RZ, RZ, R18 ;  /* 0x000000ffff0d7224 */ /* 0x000fe200078e0012 */
[C---:B------:R-:W-:Y:S02]  /*2ea10*/  R2UR UR14, R4.reuse ;  /* 0x00000000040e72ca */ /* 0x040fe400000e0000 */
[----:B------:R-:W-:Y:S02]  /*2ea20*/  R2UR UR15, R5 ;  /* 0x00000000050f72ca */ /* 0x000fe400000e0000 */
[----:B------:R-:W-:-:S02]  /*2ea30*/  R2UR UR10, R4 ;  /* 0x00000000040a72ca */ /* 0x000fc400000e0000 */
[C---:B------:R-:W-:Y:S02]  /*2ea40*/  R2UR UR11, R5.reuse ;  /* 0x00000000050b72ca */ /* 0x040fe400000e0000 */
[C---:B------:R-:W-:Y:S02]  /*2ea50*/  R2UR UR8, R4.reuse ;  /* 0x00000000040872ca */ /* 0x040fe400000e0000 */
[----:B------:R-:W-:Y:S02]  /*2ea60*/  R2UR UR9, R5 ;  /* 0x00000000050972ca */ /* 0x000fe400000e0000 */
[----:B------:R-:W-:-:S03]  /*2ea70*/  R2UR UR12, R4 ;  /* 0x00000000040c72ca */ /* 0x000fc600000e0000 */
[----:B------:R-:W4:Y:S01]  /*2ea80*/  LD.E R64, desc[UR14][R8.64+0x18] ;  /* 0x0000180e08407980 */ /* 0x000f22000c101900 */
[----:B------:R-:W-:-:S03]  /*2ea90*/  R2UR UR13, R5 ;  /* 0x00000000050d72ca */ /* 0x000fc600000e0000 */
[----:B------:R-:W4:Y:S04]  /*2eaa0*/  LD.E R62, desc[UR10][R8.64+0xc] ;  /* 0x00000c0a083e7980 */ /* 0x000f28000c101900 */
[----:B------:R-:W4:Y:S06]  /*2eab0*/  LD.E R61, desc[UR8][R8.64+0x10] ;  /* 0x00001008083d7980 */ /* 0x000f2c000c101900 */
[----:B------:R-:W4:Y:S01]  /*2eac0*/  LD.E R63, desc[UR12][R8.64+0x14] ;  /* 0x0000140c083f7980 */ /* 0x000f22000c101900 */
[----:B--2---:R-:W-:Y:S01]  /*2ead0*/  ISETP.NE.AND P0, PT, R12, 0x1, PT ;  /* 0x000000010c00780c */ /* 0x004fe20003f05270 */
[----:B------:R-:W-:-:S05]  /*2eae0*/  IMAD.MOV.U32 R12, RZ, RZ, R19 ;  /* 0x000000ffff0c7224 */ /* 0x000fca00078e0013 */
[----:B------:R3:W2:Y:S07]  /*2eaf0*/  LD.E R20, desc[UR4][R12.64] ;  /* 0x000000040c147980 */ /* 0x0006ae000c101900 */
[C---:B------:R-:W-:Y:S02]  /*2eb00*/  @P0 R2UR UR4, R4.reuse ;  /* 0x00000000040402ca */ /* 0x040fe400000e0000 */
[----:B------:R-:W-:Y:S02]  /*2eb10*/  @P0 R2UR UR5, R5 ;  /* 0x00000000050502ca */ /* 0x000fe400000e0000 */
[----:B------:R-:W-:-:S02]  /*2eb20*/  @P0 R2UR UR6, R4 ;  /* 0x00000000040602ca */ /* 0x000fc400000e0000 */
[----:B------:R-:W-:-:S09]  /*2eb30*/  @P0 R2UR UR7, R5 ;  /* 0x00000000050702ca */ /* 0x000fd200000e0000 */
[----:B------:R-:W2:Y:S04]  /*2eb40*/  @P0 LD.E R58, desc[UR4][R8.64+0x28] ;  /* 0x00002804083a0980 */ /* 0x000ea8000c101900 */
[----:B------:R-:W2:Y:S01]  /*2eb50*/  @P0 LD.E R57, desc[UR6][R8.64+0x2c] ;  /* 0x00002c0608390980 */ /* 0x000ea2000c101900 */
[C---:B------:R-:W-:Y:S02]  /*2eb60*/  R2UR UR4, R4.reuse ;  /* 0x00000000040472ca */ /* 0x040fe400000e0000 */
[C---:B------:R-:W-:Y:S02]  /*2eb70*/  R2UR UR5, R5.reuse ;  /* 0x00000000050572ca */ /* 0x040fe400000e0000 */
[----:B------:R-:W-:Y:S02]  /*2eb80*/  R2UR UR6, R4 ;  /* 0x00000000040672ca */ /* 0x000fe400000e0000 */
[----:B------:R-:W-:-:S09]  /*2eb90*/  R2UR UR7, R5 ;  /* 0x00000000050772ca */ /* 0x000fd200000e0000 */
[----:B------:R-:W2:Y:S04]  /*2eba0*/  LD.E R59, desc[UR4][R8.64+0x8] ;  /* 0x00000804083b7980 */ /* 0x000ea8000c101900 */
[----:B------:R-:W2:Y:S01]  /*2ebb0*/  LD.E R60, desc[UR6][R8.64+0x4] ;  /* 0x00000406083c7980 */ /* 0x000ea2000c101900 */
[----:B---3--:R-:W-:-:S04]  /*2ebc0*/  SHF.R.S32.HI R12, RZ, 0x1f, R11 ;  /* 0x0000001fff0c7819 */ /* 0x008fc8000001140b */
        /* <DEDUP_REMOVED lines=12> */
[----:B------:R-:W-:Y:S02]  /*2ec90*/  LEA.HI R11, R56, R56, RZ, 0x1 ;  /* 0x00000038380b7211 */ /* 0x000fe400078f08ff */
[----:B------:R-:W-:Y:S02]  /*2eca0*/  LOP3.LUT R21, R21, 0xfffffff8, RZ, 0xc0, !PT ;  /* 0xfffffff815157812 */ /* 0x000fe400078ec0ff */
[----:B------:R-:W-:Y:S02]  /*2ecb0*/  SHF.R.S32.HI R13, RZ, 0x5, R13 ;  /* 0x00000005ff0d7819 */ /* 0x000fe4000001140d */
[----:B------:R-:W-:Y:S01]  /*2ecc0*/  LOP3.LUT R11, R11, 0x1ffffffe, RZ, 0xc0, !PT ;  /* 0x1ffffffe0b0b7812 */ /* 0x000fe200078ec0ff */
[----:B------:R-:W-:-:S04]  /*2ecd0*/  IMAD.IADD R21, R12, 0x1, -R21 ;  /* 0x000000010c157824 */ /* 0x000fc800078e0a15 */
[----:B------:R-:W-:Y:S01]  /*2ece0*/  IMAD.IADD R11, R56, 0x1, -R11 ;  /* 0x00000001380b7824 */ /* 0x000fe200078e0a0b */
[----:B------:R-:W-:Y:S02]  /*2ecf0*/  LOP3.LUT R15, R15, 0x7ffffffc, RZ, 0xc0, !PT ;  /* 0x7ffffffc0f0f7812 */ /* 0x000fe400078ec0ff */
[----:B----4-:R-:W-:-:S03]  /*2ed00*/  ISETP.GE.AND P1, PT, R64, 0x1, PT ;  /* 0x000000014000780c */ /* 0x010fc60003f26270 */
[----:B------:R-:W-:Y:S01]  /*2ed10*/  IMAD.IADD R15, R14, 0x1, -R15 ;  /* 0x000000010e0f7824 */ /* 0x000fe200078e0a0f */
[----:B------:R-:W-:Y:S01]  /*2ed20*/  BSSY B2, `(.L_x_5393) ;  /* 0x0000034000027945 */ /* 0x000fe20003800000 */
[----:B--2---:R-:W-:-:S04]  /*2ed30*/  IMAD R12, R20, 0x4, R13 ;  /* 0x00000004140c7824 */ /* 0x004fc800078e020d */
[----:B------:R-:W-:-:S04]  /*2ed40*/  IMAD.U32 R12, R12, 0x10, R21 ;  /* 0x000000100c0c7824 */ /* 0x000fc800078e0015 */
[----:B------:R-:W-:Y:S02]  /*2ed50*/  IMAD R11, R11, 0x8, R12 ;  /* 0x000000080b0b7824 */ /* 0x000fe400078e020c */
[----:B------:R-:W-:Y:S02]  /*2ed60*/  IMAD.SHL.U32 R20, R0, 0x40, RZ ;  /* 0x0000004000147824 */ /* 0x000fe400078e00ff */
[----:B------:R-:W-:-:S05]  /*2ed70*/  @P0 IMAD.HI.U32 R58, R11, R58, RZ ;  /* 0x0000003a0b3a0227 */ /* 0x000fca00078e00ff */
[----:B------:R-:W-:-:S05]  /*2ed80*/  @P0 SHF.R.U32.HI R11, RZ, R57, R58 ;  /* 0x00000039ff0b0219 */ /* 0x000fca000001163a */
[----:B------:R-:W0:Y:S01]  /*2ed90*/  SHFL.IDX PT, R21, R11, RZ, 0x1c1f ;  /* 0x001c1fff0b157589 */ /* 0x000e2200000e0000 */
[----:B------:R-:W-:-:S05]  /*2eda0*/  IADD3 R12, -R20, 0x1, RZ ;  /* 0x00000001140c7810 */ /* 0x000fca0007ffe1ff */
[----:B------:R-:W-:Y:S01]  /*2edb0*/  IMAD R12, R15, -0x2, R12 ;  /* 0xfffffffe0f0c7824 */ /* 0x000fe200078e020c */
[----:B------:R-:W-:-:S04]  /*2edc0*/  LOP3.LUT R13, RZ, R62, RZ, 0x33, !PT ;  /* 0x0000003eff0d7212 */ /* 0x000fc800078e33ff */
[----:B------:R-:W-:Y:S01]  /*2edd0*/  IADD3 R12, -R60, R12, R59 ;  /* 0x0000000c3c0c7210 */ /* 0x000fe20007ffe13b */
[----:B------:R-:W-:-:S04]  /*2ede0*/  IMAD.IADD R63, R63, 0x1, -R20 ;  /* 0x000000013f3f7824 */ /* 0x000fc800078e0a14 */
[C---:B------:R-:W-:Y:S02]  /*2edf0*/  IMAD.IADD R61, R12.reuse, 0x1, R61 ;  /* 0x000000010c3d7824 */ /* 0x040fe400078e023d */
[----:B------:R-:W-:Y:S02]  /*2ee00*/  IMAD.IADD R56, R12, 0x1, R13 ;  /* 0x000000010c387824 */ /* 0x000fe400078e020d */
[--C-:B0-----:R-:W-:Y:S02]  /*2ee10*/  IMAD.IADD R13, R61, 0x1, R21.reuse ;  /* 0x000000013d0d7824 */ /* 0x101fe400078e0215 */
[----:B------:R-:W-:Y:S01]  /*2ee20*/  IMAD.IADD R12, R56, 0x1, R21 ;  /* 0x00000001380c7824 */ /* 0x000fe200078e0215 */
[----:B------:R-:W-:Y:S06]  /*2ee30*/  @!P1 BRA `(.L_x_5394) ;  /* 0x0000000000889947 */ /* 0x000fec0003800000 */
[----:B------:R-:W-:Y:S01]  /*2ee40*/  IADD3 R21, -R60, R59, R21 ;  /* 0x0000003b3c157210 */ /* 0x000fe20007ffe115 */
[----:B------:R-:W-:Y:S03]  /*2ee50*/  BSSY B3, `(.L_x_5395) ;  /* 0x000001c000037945 */ /* 0x000fe60003800000 */
[----:B------:R-:W-:-:S13]  /*2ee60*/  ISETP.GT.AND P0, PT, R21, -0x1, PT ;  /* 0xffffffff1500780c */ /* 0x000fda0003f04270 */
[----:B------:R-:W-:Y:S05]  /*2ee70*/  @P0 BRA `(.L_x_5396) ;  /* 0x00000000003c0947 */ /* 0x000fea0003800000 */
[----:B------:R-:W-:Y:S01]  /*2ee80*/  ISETP.NE.AND P0, PT, R64, 0x1, PT ;  /* 0x000000014000780c */ /* 0x000fe20003f05270 */
[----:B------:R-:W-:Y:S01]  /*2ee90*/  BSSY B4, `(.L_x_5397) ;  /* 0x000000b000047945 */ /* 0x000fe20003800000 */
[----:B------:R-:W-:-:S11]  /*2eea0*/  LOP3.LUT R21, RZ, R21, RZ, 0x33, !PT ;  /* 0x00000015ff157212 */ /* 0x000fd600078e33ff */
[----:B------:R-:W-:Y:S05]  /*2eeb0*/  @!P0 BRA `(.L_x_5398) ;  /* 0x0000000000208947 */ /* 0x000fea0003800000 */
[C---:B------:R-:W-:Y:S02]  /*2eec0*/  R2UR UR4, R4.reuse ;  /* 0x00000000040472ca */ /* 0x040fe400000e0000 */
[C---:B------:R-:W-:Y:S02]  /*2eed0*/  R2UR UR5, R5.reuse ;  /* 0x00000000050572ca */ /* 0x040fe400000e0000 */
[----:B------:R-:W-:Y:S02]  /*2eee0*/  R2UR UR6, R4 ;  /* 0x00000000040672ca */ /* 0x000fe400000e0000 */
[----:B------:R-:W-:-:S09]  /*2eef0*/  R2UR UR7, R5 ;  /* 0x00000000050772ca */ /* 0x000fd200000e0000 */
[----:B------:R-:W2:Y:S04]  /*2ef00*/  LD.E R14, desc[UR4][R8.64+0x1c] ;  /* 0x00001c04080e7980 */ /* 0x000ea8000c101900 */
[----:B------:R-:W3:Y:S01]  /*2ef10*/  LD.E R57, desc[UR6][R8.64+0x20] ;  /* 0x0000200608397980 */ /* 0x000ee2000c101900 */
[----:B--2---:R-:W-:-:S05]  /*2ef20*/  IMAD.HI.U32 R14, R21, R14, RZ ;  /* 0x0000000e150e7227 */ /* 0x004fca00078e00ff */
[----:B---3--:R-:W-:-:S07]  /*2ef30*/  SHF.R.U32.HI R21, RZ, R57, R14 ;  /* 0x00000039ff157219 */ /* 0x008fce000001160e */
.L_x_5398:
[----:B------:R-:W-:Y:S05]  /*2ef40*/  BSYNC B4 ;  /* 0x0000000000047941 */ /* 0x000fea0003800000 */
.L_x_5397:
[----:B------:R-:W-:Y:S01]  /*2ef50*/  LOP3.LUT R21, RZ, R21, RZ, 0x33, !PT ;  /* 0x00000015ff157212 */ /* 0x000fe200078e33ff */
[----:B------:R-:W-:Y:S06]  /*2ef60*/  BRA `(.L_x_5399) ;  /* 0x0000000000287947 */ /* 0x000fec0003800000 */
.L_x_5396:
[----:B------:R-:W-:-:S13]  /*2ef70*/  ISETP.NE.AND P0, PT, R64, 0x1, PT ;  /* 0x000000014000780c */ /* 0x000fda0003f05270 */
        /* <DEDUP_REMOVED lines=9> */
.L_x_5399:
[----:B------:R-:W-:Y:S05]  /*2f010*/  BSYNC B3 ;  /* 0x0000000000037941 */ /* 0x000fea0003800000 */
.L_x_5395:
[----:B------:R-:W-:-:S04]  /*2f020*/  IMAD R14, R64, R21, -R20 ;  /* 0x00000015400e7224 */ /* 0x000fc800078e0a14 */
[----:B------:R-:W-:-:S05]  /*2f030*/  IMAD R21, R15, -0x2, R14 ;  /* 0xfffffffe0f157824 */ /* 0x000fca00078e020e */
[----:B------:R-:W-:Y:S02]  /*2f040*/  VIMNMX R12, R12, R21, !PT ;  /* 0x000000150c0c7248 */ /* 0x000fe40007fe0100 */
[----:B------:R-:W-:-:S07]  /*2f050*/  VIADDMNMX R13, R21, R64, R13, PT ;  /* 0x00000040150d7246 */ /* 0x000fce000380010d */
.L_x_5394:
[----:B------:R-:W-:Y:S05]  /*2f060*/  BSYNC B2 ;  /* 0x0000000000027941 */ /* 0x000fea0003800000 */
.L_x_5393:
        /* <DEDUP_REMOVED lines=96> */
.L_x_5405:
[----:B------:R-:W-:Y:S05]  /*2f670*/  BSYNC B4 ;  /* 0x0000000000047941 */ /* 0x000fea0003800000 */
.L_x_5404:
[----:B------:R-:W-:Y:S01]  /*2f680*/  LOP3.LUT R59, RZ, R59, RZ, 0x33, !PT ;  /* 0x0000003bff3b7212 */ /* 0x000fe200078e33ff */
[----:B------:R-:W-:Y:S06]  /*2f690*/  BRA `(.L_x_5406) ;  /* 0x0000000000287947 */ /* 0x000fec0003800000 */
.L_x_5403:
        /* <DEDUP_REMOVED lines=10> */
.L_x_5406:
[----:B------:R-:W-:Y:S05]  /*2f740*/  BSYNC B3 ;  /* 0x0000000000037941 */ /* 0x000fea0003800000 */
.L_x_5402:
[----:B------:R-:W-:-:S04]  /*2f750*/  IMAD R8, R64, R59, -R20 ;  /* 0x0000003b40087224 */ /* 0x000fc800078e0a14 */
[----:B------:R-:W-:-:S05]  /*2f760*/  IMAD R15, R15, -0x2, R8 ;  /* 0xfffffffe0f0f7824 */ /* 0x000fca00078e0208 */
[----:B------:R-:W-:Y:S02]  /*2f770*/  VIADDMNMX R13, R15, R64, R13, PT ;  /* 0x000000400f0d7246 */ /* 0x000fe4000380010d */
[----:B------:R-:W-:-:S07]  /*2f780*/  VIMNMX R12, R12, R15, !PT ;  /* 0x0000000f0c0c7248 */ /* 0x000fce0007fe0100 */
.L_x_5401:
[----:B------:R-:W-:Y:S05]  /*2f790*/  BSYNC B2 ;  /* 0x0000000000027941 */ /* 0x000fea0003800000 */
.L_x_5400:
[----:B------:R-:W2:Y:S01]  /*2f7a0*/  LDL.64 R8, [R7+0x70] ;  /* 0x0000700007087983 */ /* 0x000ea20000100a00 */
[----:B------:R-:W-:Y:S02]  /*2f7b0*/  R2UR UR4, R4 ;  /* 0x00000000040472ca */ /* 0x000fe400000e0000 */
[----:B------:R-:W-:Y:S02]  /*2f7c0*/  R2UR UR5, R5 ;  /* 0x00000000050572ca */ /* 0x000fe400000e0000 */
[----:B------:R-:W-:Y:S02]  /*2f7d0*/  ISETP.GT.AND P0, PT, R12, 0x1, !P0 ;  /* 0x000000010c00780c */ /* 0x000fe40004704270 */
[----:B------:R-:W-:Y:S02]  /*2f7e0*/  ISETP.NE.AND P6, PT, R36, RZ, PT ;  /* 0x000000ff2400720c */ /* 0x000fe40003fc5270 */
[----:B------:R-:W-:Y:S02]  /*2f7f0*/  ISETP.LT.OR P0, PT, R13, 0x2, P0 ;  /* 0x000000020d00780c */ /* 0x000fe40000701670 */
[----:B------:R-:W-:-:S02]  /*2f800*/  ISETP.GT.AND P1, PT, R12, 0x8, !P1 ;  /* 0x000000080c00780c */ /* 0x000fc40004f24270 */
[----:B------:R-:W-:Y:S02]  /*2f810*/  FSEL R59, R27, -INF , !P0 ;  /* 0xff8000001b3b7808 */ /* 0x000fe40004000000 */
[----:B------:R-:W-:Y:S02]  /*2f820*/  ISETP.NE.AND P0, PT, R25, RZ, PT ;  /* 0x000000ff1900720c */ /* 0x000fe40003f05270 */
[C---:B------:R-:W-:Y:S02]  /*2f830*/  ISETP.LT.OR P1, PT, R13.reuse, 0x9, P1 ;  /* 0x000000090d00780c */ /* 0x040fe40000f21670 */
[----:B------:R-:W-:Y:S02]  /*2f840*/  ISETP.GT.AND P0, PT, R12, 0x9, !P0 ;  /* 0x000000090c00780c */ /* 0x000fe40004704270 */
[----:B------:R-:W-:Y:S02]  /*2f850*/  FSEL R61, R30, -INF , !P1 ;  /* 0xff8000001e3d7808 */ /* 0x000fe40004800000 */
[----:B------:R-:W-:-:S02]  /*2f860*/  ISETP.LT.OR P0, PT, R13, 0xa, P0 ;  /* 0x0000000a0d00780c */ /* 0x000fc40000701670 */
[----:B------:R-:W-:Y:S02]  /*2f870*/  ISETP.NE.AND P1, PT, R62, RZ, PT ;  /* 0x000000ff3e00720c */ /* 0x000fe40003f25270 */
        /* <DEDUP_REMOVED lines=13> */
[C---:B------:R-:W-:Y:S01]  /*2f950*/  ISETP.GT.AND P0, PT, R12.reuse, 0x19, !P6 ;  /* 0x000000190c00780c */ /* 0x040fe20007704270 */
[----:B--2---:R-:W2:Y:S03]  /*2f960*/  LD.E.64 R14, desc[UR4][R8.64] ;  /* 0x00000004080e7980 */ /* 0x004ea6000c101b00 */
[----:B------:R-:W-:Y:S02]  /*2f970*/  ISETP.LT.OR P0, PT, R13, 0x1a, P0 ;  /* 0x0000001a0d00780c */ /* 0x000fe40000701670 */
[----:B------:R-:W-:Y:S01]  /*2f980*/  ISETP.GT.AND P1, PT, R12, 0x28, !P1 ;  /* 0x000000280c00780c */ /* 0x000fe20004f24270 */
[----:B------:R-:W3:Y:S01]  /*2f990*/  LD.E R24, desc[UR4][R8.64+0x10] ;  /* 0x0000100408187980 */ /* 0x000ee2000c101900 */
[----:B------:R-:W-:-:S02]  /*2f9a0*/  FSEL R39, R39, -INF , !P0 ;  /* 0xff80000027277808 */ /* 0x000fc40004000000 */
[----:B------:R-:W-:Y:S02]  /*2f9b0*/  ISETP.NE.AND P0, PT, R58, RZ, PT ;  /* 0x000000ff3a00720c */ /* 0x000fe40003f05270 */
[C---:B------:R-:W-:Y:S02]  /*2f9c0*/  ISETP.GT.AND P2, PT, R12.reuse, 0x29, !P2 ;  /* 0x000000290c00780c */ /* 0x040fe40005744270 */
[C---:B------:R-:W-:Y:S02]  /*2f9d0*/  ISETP.GT.AND P0, PT, R12.reuse, 0x20, !P0 ;  /* 0x000000200c00780c */ /* 0x040fe40004704270 */
[C---:B------:R-:W-:Y:S02]  /*2f9e0*/  ISETP.GT.AND P3, PT, R12.reuse, 0x30, !P3 ;  /* 0x000000300c00780c */ /* 0x040fe40005f64270 */
[----:B------:R-:W-:Y:S02]  /*2f9f0*/  ISETP.LT.OR P0, PT, R13, 0x21, P0 ;  /* 0x000000210d00780c */ /* 0x000fe40000701670 */
[----:B------:R-:W-:-:S02]  /*2fa00*/  ISETP.GT.AND P4, PT, R12, 0x31, !P4 ;  /* 0x000000310c00780c */ /* 0x000fc40006784270 */
[----:B------:R-:W-:Y:S02]  /*2fa10*/  FSEL R89, R42, -INF , !P0 ;  /* 0xff8000002a597808 */ /* 0x000fe40004000000 */
[----:B------:R-:W-:Y:S02]  /*2fa20*/  ISETP.NE.AND P0, PT, R21, RZ, PT ;  /* 0x000000ff1500720c */ /* 0x000fe40003f05270 */
[----:B------:R-:W-:Y:S02]  /*2fa30*/  ISETP.NE.AND P6, PT, R44, RZ, PT ;  /* 0x000000ff2c00720c */ /* 0x000fe40003fc5270 */
[----:B------:R-:W-:-:S04]  /*2fa40*/  ISETP.GT.AND P0, PT, R12, RZ, !P0 ;  /* 0x000000ff0c00720c */ /* 0x000fc80004704270 */
[----:B------:R-:W-:-:S04]  /*2fa50*/  ISETP.LT.OR P0, PT, R13, 0x1, P0 ;  /* 0x000000010d00780c */ /* 0x000fc80000701670 */
[----:B------:R-:W-:Y:S02]  /*2fa60*/  FSEL R31, R26, -INF , !P0 ;  /* 0xff8000001a1f7808 */ /* 0x000fe40004000000 */
[----:B------:R-:W-:-:S04]  /*2fa70*/  ISETP.NE.AND P0, PT, R40, RZ, PT ;  /* 0x000000ff2800720c */ /* 0x000fc80003f05270 */
[----:B------:R-:W-:-:S04]  /*2fa80*/  ISETP.GT.AND P0, PT, R12, 0x21, !P0 ;  /* 0x000000210c00780c */ /* 0x000fc80004704270 */
[C---:B------:R-:W-:Y:S02]  /*2fa90*/  ISETP.LT.OR P0, PT, R13.reuse, 0x22, P0 ;  /* 0x000000220d00780c */ /* 0x040fe40000701670 */
[----:B------:R-:W-:Y:S02]  /*2faa0*/  ISETP.LT.OR P1, PT, R13, 0x29, P1 ;  /* 0x000000290d00780c */ /* 0x000fe40000f21670 */
[----:B------:R-:W-:Y:S02]  /*2fab0*/  FSEL R91, R43, -INF , !P0 ;  /* 0xff8000002b5b7808 */ /* 0x000fe40004000000 */
[C---:B------:R-:W-:Y:S02]  /*2fac0*/  ISETP.LT.OR P2, PT, R13.reuse, 0x2a, P2 ;  /* 0x0000002a0d00780c */ /* 0x040fe40001741670 */
[----:B------:R-:W-:Y:S02]  /*2fad0*/  FSEL R93, R46, -INF , !P1 ;  /* 0xff8000002e5d7808 */ /* 0x000fe40004800000 */
[----:B------:R-:W-:-:S02]  /*2fae0*/  ISETP.LT.OR P3, PT, R13, 0x31, P3 ;  /* 0x000000310d00780c */ /* 0x000fc40001f61670 */
[----:B------:R-:W-:Y:S02]  /*2faf0*/  FSEL R95, R47, -INF , !P2 ;  /* 0xff8000002f5f7808 */ /* 0x000fe40005000000 */
[----:B------:R-:W-:Y:S02]  /*2fb00*/  ISETP.GT.AND P5, PT, R12, 0x38, !P5 ;  /* 0x000000380c00780c */ /* 0x000fe40006fa4270 */
[C---:B------:R-:W-:Y:S02]  /*2fb10*/  ISETP.LT.OR P4, PT, R13.reuse, 0x32, P4 ;  /* 0x000000320d00780c */ /* 0x040fe40002781670 */
[----:B------:R-:W-:Y:S02]  /*2fb20*/  FSEL R97, R50, -INF , !P3 ;  /* 0xff80000032617808 */ /* 0x000fe40005800000 */
[----:B------:R-:W-:Y:S02]  /*2fb30*/  ISETP.GT.AND P6, PT, R12, 0x39, !P6 ;  /* 0x000000390c00780c */ /* 0x000fe400077c4270 */
[----:B------:R-:W-:-:S02]  /*2fb40*/  ISETP.LT.OR P5, PT, R13, 0x39, P5 ;  /* 0x000000390d00780c */ /* 0x000fc40002fa1670 */
[----:B------:R-:W-:Y:S02]  /*2fb50*/  FSEL R99, R51, -INF , !P4 ;  /* 0xff80000033637808 */ /* 0x000fe40006000000 */
[----:B------:R-:W-:Y:S02]  /*2fb60*/  ISETP.LT.OR P6, PT, R13, 0x3a, P6 ;  /* 0x0000003a0d00780c */ /* 0x000fe400037c1670 */
[----:B------:R-:W-:Y:S02]  /*2fb70*/  FSEL R101, R54, -INF , !P5 ;  /* 0xff80000036657808 */ /* 0x000fe40006800000 */
[----:B------:R-:W-:Y:S02]  /*2fb80*/  R2UR UR6, R4 ;  /* 0x00000000040672ca */ /* 0x000fe400000e0000 */
[----:B------:R-:W-:Y:S02]  /*2fb90*/  R2UR UR7, R5 ;  /* 0x00000000050772ca */ /* 0x000fe400000e0000 */
[----:B------:R-:W-:-:S11]  /*2fba0*/  FSEL R103, R55, -INF , !P6 ;  /* 0xff80000037677808 */ /* 0x000fd60007000000 */
[----:B------:R-:W4:Y:S01]  /*2fbb0*/  LD.E R27, desc[UR6][R8.64+0x14] ;  /* 0x00001406081b7980 */ /* 0x000f22000c101900 */
[----:B--2---:R-:W-:Y:S02]  /*2fbc0*/  FMNMX.FTZ R11, R29, R14, !PT ;  /* 0x0000000e1d0b7209 */ /* 0x004fe40007810000 */
        /* <DEDUP_REMOVED lines=30> */
[----:B------:R-:W-:-:S03]  /*2fdb0*/  FMNMX.FTZ R13, R103, R20, !PT ;  /* 0x00000014670d7209 */ /* 0x000fc60007810000 */
[----:B------:R-:W0:Y:S04]  /*2fdc0*/  SHFL.BFLY PT, R11, R12, 0x2, 0x1f ;  /* 0x0c401f000c0b7f89 */ /* 0x000e2800000e0000 */
[----:B------:R-:W-:Y:S04]  /*2fdd0*/  ST.E.64 desc[UR4][R8.64], R12 ;  /* 0x0000000c08007985 */ /* 0x000fe8000c101b04 */
[----:B------:R-:W2:Y:S01]  /*2fde0*/  LD.E R28, desc[UR6][R8.64+0x4] ;  /* 0x00000406081c7980 */ /* 0x000ea2000c101900 */
[----:B0-----:R-:W-:-:S05]  /*2fdf0*/  FMNMX.FTZ R11, R12, R11, !PT ;  /* 0x0000000b0c0b7209 */ /* 0x001fca0007810000 */
[----:B------:R-:W0:Y:S02]  /*2fe00*/  SHFL.BFLY PT, R20, R11, 0x1, 0x1f ;  /* 0x0c201f000b147f89 */ /* 0x000e2400000e0000 */
[----:B0-----:R-:W-:Y:S02]  /*2fe10*/  FMNMX.FTZ R21, R11, R20, !PT ;  /* 0x000000140b157209 */ /* 0x001fe40007810000 */
[----:B------:R-:W5:Y:S04]  /*2fe20*/  LD.E R20, desc[UR4][R8.64+0x20] ;  /* 0x0000200408147980 */ /* 0x000f68000c101900 */
[----:B------:R-:W-:Y:S04]  /*2fe30*/  ST.E desc[UR4][R8.64], R21 ;  /* 0x0000001508007985 */ /* 0x000fe8000c101904 */
[----:B------:R-:W3:Y:S01]  /*2fe40*/  LD.E R25, desc[UR6][R8.64] ;  /* 0x0000000608197980 */ /* 0x000ee2000c101900 */
[----:B------:R-:W-:-:S02]  /*2fe50*/  R2UR UR8, R4 ;  /* 0x00000000040872ca */ /* 0x000fc400000e0000 */
[----:B------:R-:W-:Y:S01]  /*2fe60*/  R2UR UR9, R5 ;  /* 0x00000000050972ca */ /* 0x000fe200000e0000 */
[----:B--2---:R-:W0:Y:S02]  /*2fe70*/  SHFL.BFLY PT, R11, R28, 0x2, 0x1f ;  /* 0x0c401f001c0b7f89 */ /* 0x004e2400000e0000 */
[----:B0-----:R-:W-:-:S05]  /*2fe80*/  FMNMX.FTZ R12, R11, R28, !PT ;  /* 0x0000001c0b0c7209 */ /* 0x001fca0007810000 */
[----:B------:R-:W0:Y:S02]  /*2fe90*/  SHFL.BFLY PT, R11, R12, 0x1, 0x1f ;  /* 0x0c201f000c0b7f89 */ /* 0x000e2400000e0000 */
[----:B0-----:R-:W-:Y:S02]  /*2fea0*/  FMNMX.FTZ R13, R12, R11, !PT ;  /* 0x0000000b0c0d7209 */ /* 0x001fe40007810000 */
[----:B---3--:R-:W-:Y:S02]  /*2feb0*/  FSETP.NEU.FTZ.AND P0, PT, R25, -INF , PT ;  /* 0xff8000001900780b */ /* 0x008fe40003f1d000 */
[----:B------:R-:W-:Y:S02]  /*2fec0*/  FSETP.NEU.FTZ.AND P1, PT, R13, -INF , PT ;  /* 0xff8000000d00780b */ /* 0x000fe40003f3d000 */
[----:B------:R-:W-:Y:S02]  /*2fed0*/  FSEL R11, R25, RZ, P0 ;  /* 0x000000ff190b7208 */ /* 0x000fe40000000000 */
[----:B------:R-:W-:-:S03]  /*2fee0*/  FSEL R26, R13, RZ, P1 ;  /* 0x000000ff0d1a7208 */ /* 0x000fc60000800000 */
[----:B------:R-:W-:Y:S02]  /*2fef0*/  FADD.FTZ R11, R14, -R11 ;  /* 0x8000000b0e0b7221 */ /* 0x000fe40000010000 */
[----:B------:R-:W-:Y:S02]  /*2ff00*/  FADD.FTZ R15, R15, -R26 ;  /* 0x8000001a0f0f7221 */ /* 0x000fe40000010000 */
[----:B-----5:R-:W-:Y:S02]  /*2ff10*/  FMUL.FTZ R11, R11, R20 ;  /* 0x000000140b0b7220 */ /* 0x020fe40000410000 */
[----:B------:R-:W-:-:S04]  /*2ff20*/  FMUL.FTZ R20, R20, R15 ;  /* 0x0000000f14147220 */ /* 0x000fc80000410000 */
[----:B------:R-:W0:Y:S08]  /*2ff30*/  MUFU.EX2 R11, R11 ;  /* 0x0000000b000b7308 */ /* 0x000e300000000800 */
[----:B------:R-:W4:Y:S01]  /*2ff40*/  MUFU.EX2 R12, R20 ;  /* 0x00000014000c7308 */ /* 0x000f220000000800 */
[----:B------:R1:W-:Y:S01]  /*2ff50*/  ST.E desc[UR4][R8.64+0x4], R13 ;  /* 0x0000040d08007985 */ /* 0x0003e2000c101904 */
[----:B0-----:R-:W-:Y:S01]  /*2ff60*/  FMUL.FTZ R25, R11, R24 ;  /* 0x000000180b197220 */ /* 0x001fe20000410000 */
[----:B----4-:R-:W-:-:S04]  /*2ff70*/  FMUL.FTZ R27, R12, R27 ;  /* 0x0000001b0c1b7220 */ /* 0x010fc80000410000 */
[----:B------:R1:W-:Y:S04]  /*2ff80*/  ST.E desc[UR6][R8.64+0x10], R25 ;  /* 0x0000101908007985 */ /* 0x0003e8000c101906 */
[----:B------:R1:W-:Y:S04]  /*2ff90*/  ST.E desc[UR8][R8.64+0x14], R27 ;  /* 0x0000141b08007985 */ /* 0x0003e8000c101908 */
[----:B------:R-:W2:Y:S04]  /*2ffa0*/  LDL.64 R14, [R7+0x78] ;  /* 0x00007800070e7983 */ /* 0x000ea80000100a00 */
[----:B--2---:R-:W2:Y:S04]  /*2ffb0*/  LD.E.64 R20, desc[UR4][R14.64] ;  /* 0x000000040e147980 */ /* 0x004ea8000c101b00 */
[----:B--2---:R-:W2:Y:S01]  /*2ffc0*/  LD.E R24, desc[UR4][R20.64+0x4] ;  /* 0x0000040414187980 */ /* 0x004ea2000c101900 */
[----:B------:R-:W-:Y:S01]  /*2ffd0*/  BSSY B2, `(.L_x_5407) ;  /* 0x0000010000027945 */ /* 0x000fe20003800000 */
[----:B--2---:R-:W-:-:S13]  /*2ffe0*/  ISETP.NE.AND P0, PT, R24, RZ, PT ;  /* 0x000000ff1800720c */ /* 0x004fda0003f05270 */
[----:B-1----:R-:W-:Y:S05]  /*2fff0*/  @P0 BRA `(.L_x_5408) ;  /* 0x0000000000340947 */ /* 0x002fea0003800000 */
[----:B------:R-:W-:Y:S02]  /*30000*/  R2UR UR4, R4 ;  /* 0x00000000040472ca */ /* 0x000fe400000e0000 */
[----:B------:R-:W-:-:S13]  /*30010*/  R2UR UR5, R5 ;  /* 0x00000000050572ca */ /* 0x000fda00000e0000 */
[----:B------:R-:W2:Y:S01]  /*30020*/  LD.E.64 R8, desc[UR4][R14.64+0x8] ;  /* 0x000008040e087980 */ /* 0x000ea2000c101b00 */
[----:B------:R-:W-:Y:S02]  /*30030*/  R2UR UR6, R4 ;  /* 0x00000000040672ca */ /* 0x000fe400000e0000 */
[----:B------:R-:W-:Y:S01]  /*30040*/  R2UR UR7, R5 ;  /* 0x00000000050772ca */ /* 0x000fe200000e0000 */
[----:B------:R-:W3:-:S12]  /*30050*/  LD.E R21, desc[UR4][R20.64] ;  /* 0x0000000414157980 */ /* 0x000ed8000c101900 */
[----:B--2---:R-:W2:Y:S01]  /*30060*/  LD.E.64 R8, desc[UR6][R8.64] ;  /* 0x0000000608087980 */ /* 0x004ea2000c101b00 */
[----:B---3--:R-:W-:-:S04]  /*30070*/  IMAD R25, R10, 0x40, R21 ;  /* 0x000000400a197824 */ /* 0x008fc800078e0215 */
[----:B--2---:R-:W-:-:S05]  /*30080*/  IMAD.WIDE R24, R25, 0x4, R8 ;  /* 0x0000000419187825 */ /* 0x004fca00078e0208 */
[----:B------:R0:W-:Y:S04]  /*30090*/  ST.E desc[UR4][R24.64], R11 ;  /* 0x0000000b18007985 */ /* 0x0001e8000c101904 */
[----:B------:R-:W2:Y:S04]  /*300a0*/  LD.E.64 R20, desc[UR6][R14.64] ;  /* 0x000000060e147980 */ /* 0x000ea8000c101b00 */
[----:B--2---:R-:W2:Y:S02]  /*300b0*/  LD.E R13, desc[UR4][R20.64+0x4] ;  /* 0x00000404140d7980 */ /* 0x004ea4000c101900 */
[----:B0-2---:R-:W-:-:S13]  /*300c0*/  ISETP.NE.AND P0, PT, R13, RZ, PT ;  /* 0x000000ff0d00720c */ /* 0x005fda0003f05270 */
.L_x_5408:
[----:B------:R-:W-:Y:S05]  /*300d0*/  BSYNC B2 ;  /* 0x0000000000027941 */ /* 0x000fea0003800000 */
.L_x_5407:
[----:B------:R-:W-:Y:S04]  /*300e0*/  BSSY B2, `(.L_x_5409) ;  /* 0x000000d000027945 */ /* 0x000fe80003800000 */
[----:B------:R-:W-:Y:S05]  /*300f0*/  @P0 BRA `(.L_x_5410) ;  /* 0x00000000002c0947 */ /* 0x000fea0003800000 */
        /* <DEDUP_REMOVED lines=8> */
[----:B------:R-:W-:-:S04]  /*30180*/  VIADD R13, R10, 0x8 ;  /* 0x000000080a0d7836 */ /* 0x000fc80000000000 */
[----:B--2---:R-:W-:-:S05]  /*30190*/  IMAD.WIDE R8, R13, 0x4, R8 ;  /* 0x000000040d087825 */ /* 0x004fca00078e0208 */
[----:B------:R0:W-:Y:S02]  /*301a0*/  ST.E desc[UR4][R8.64], R12 ;  /* 0x0000000c08007985 */ /* 0x0001e4000c101904 */
.L_x_5410:
[----:B------:R-:W-:Y:S05]  /*301b0*/  BSYNC B2 ;  /* 0x0000000000027941 */ /* 0x000fea0003800000 */
.L_x_5409:
[----:B0-----:R-:W2:Y:S01]  /*301c0*/  LDL.64 R8, [R7+0x70] ;  /* 0x0000700007087983 */ /* 0x001ea20000100a00 */
[C---:B------:R-:W-:Y:S02]  /*301d0*/  R2UR UR4, R4.reuse ;  /* 0x00000000040472ca */ /* 0x040fe400000e0000 */
[C---:B------:R-:W-:Y:S02]  /*301e0*/  R2UR UR5, R5.reuse ;  /* 0x00000000050572ca */ /* 0x040fe400000e0000 */
[C---:B------:R-:W-:Y:S02]  /*301f0*/  R2UR UR6, R4.reuse ;  /* 0x00000000040672ca */ /* 0x040fe400000e0000 */
[C---:B------:R-:W-:Y:S02]  /*30200*/  R2UR UR7, R5.reuse ;  /* 0x00000000050772ca */ /* 0x040fe400000e0000 */
[----:B------:R-:W-:Y:S02]  /*30210*/  R2UR UR8, R4 ;  /* 0x00000000040872ca */ /* 0x000fe400000e0000 */
[----:B------:R-:W-:-:S05]  /*30220*/  R2UR UR9, R5 ;  /* 0x00000000050972ca */ /* 0x000fca00000e0000 */
[----:B--2---:R-:W2:Y:S04]  /*30230*/  LD.E R10, desc[UR4][R8.64] ;  /* 0x00000004080a7980 */ /* 0x004ea8000c101900 */
[----:B------:R-:W3:Y:S04]  /*30240*/  LD.E R13, desc[UR6][R8.64+0x20] ;  /* 0x00002006080d7980 */ /* 0x000ee8000c101900 */
[----:B------:R-:W4:Y:S04]  /*30250*/  LD.E R20, desc[UR8][R8.64+0x4] ;  /* 0x0000040808147980 */ /* 0x000f28000c101900 */
[----:B------:R-:W4:Y:S04]  /*30260*/  LD.E R57, desc[UR4][R8.64+0x10] ;  /* 0x0000100408397980 */ /* 0x000f28000c101900 */
[----:B------:R-:W4:Y:S01]  /*30270*/  LD.E R56, desc[UR6][R8.64+0x14] ;  /* 0x0000140608387980 */ /* 0x000f22000c101900 */
[C---:B--2---:R-:W-:Y:S01]  /*30280*/  FSETP.NEU.FTZ.AND P0, PT, R10.reuse, -INF , PT ;  /* 0xff8000000a00780b */ /* 0x044fe20003f1d000 */
[----:B---3--:R-:W-:Y:S01]  /*30290*/  FMUL.FTZ R14, R10, R13 ;  /* 0x0000000d0a0e7220 */ /* 0x008fe20000410000 */
[----:B----4-:R-:W-:Y:S01]  /*302a0*/  FSETP.NEU.FTZ.AND P1, PT, R20, -INF , PT ;  /* 0xff8000001400780b */ /* 0x010fe20003f3d000 */
[----:B------:R-:W-:-:S03]  /*302b0*/  FMUL.FTZ R20, R13, R20 ;  /* 0x000000140d147220 */ /* 0x000fc60000410000 */
[----:B------:R-:W-:Y:S02]  /*302c0*/  FSEL R14, R14, RZ, P0 ;  /* 0x000000ff0e0e7208 */ /* 0x000fe40000000000 */
[----:B------:R-:W-:-:S03]  /*302d0*/  FSEL R40, R20, RZ, P1 ;  /* 0x000000ff14287208 */ /* 0x000fc60000800000 */
[-CC-:B------:R-:W-:Y:S01]  /*302e0*/  FFMA.FTZ R10, R29, R13.reuse, -R14.reuse ;  /* 0x0000000d1d0a7223 */ /* 0x180fe2000001080e */
[-CC-:B------:R-:W-:Y:S01]  /*302f0*/  FFMA.FTZ R32, R41, R13.reuse, -R14.reuse ;  /* 0x0000000d29207223 */ /* 0x180fe2000001080e */
[-CC-:B------:R-:W-:Y:S01]  /*30300*/  FFMA.FTZ R28, R37, R13.reuse, -R14.reuse ;  /* 0x0000000d251c7223 */ /* 0x180fe2000001080e */
[-C--:B------:R-:W-:Y:S01]  /*30310*/  FFMA.FTZ R15, R65, R13.reuse, -R14 ;  /* 0x0000000d410f7223 */ /* 0x080fe2000001080e */
[-CC-:B------:R-:W-:Y:S01]  /*30320*/  FFMA.FTZ R41, R31, R13.reuse, -R40.reuse ;  /* 0x0000000d1f297223 */ /* 0x180fe20000010828 */
[-C--:B------:R-:W-:Y:S01]  /*30330*/  FFMA.FTZ R42, R59, R13.reuse, -R40 ;  /* 0x0000000d3b2a7223 */ /* 0x080fe20000010828 */
        /* <DEDUP_REMOVED lines=29> */
[----:B------:R0:W1:Y:S08]  /*30510*/  MUFU.EX2 R13, R15 ;  /* 0x0000000f000d7308 */ /* 0x0000700000000800 */
[----:B------:R2:W-:Y:S01]  /*30520*/  MUFU.EX2 R158, R20 ;  /* 0x00000014009e7308 */ /* 0x0005e20000000800 */
[----:B0-----:R-:W-:-:S07]  /*30530*/  FADD.FTZ R15, R41, R56 ;  /* 0x00000038290f7221 */ /* 0x001fce0000010000 */
[----:B------:R-:W0:Y:S01]  /*30540*/  MUFU.EX2 R43, R43 ;  /* 0x0000002b002b7308 */ /* 0x000e220000000800 */
[----:B--2---:R-:W-:-:S07]  /*30550*/  FADD.FTZ R20, R10, R57 ;  /* 0x000000390a147221 */ /* 0x004fce0000010000 */
[----:B------:R1:W2:Y:S08]  /*30560*/  MUFU.EX2 R27, R21 ;  /* 0x00000015001b7308 */ /* 0x0002b00000000800 */
[----:B------:R-:W3:Y:S01]  /*30570*/  MUFU.EX2 R44, R44 ;  /* 0x0000002c002c7308 */ /* 0x000ee20000000800 */
[----:B-1----:R-:W-:Y:S01]  /*30580*/  FADD.FTZ R21, R13, R20 ;  /* 0x000000140d157221 */ /* 0x002fe20000010000 */
[----:B------:R-:W-:-:S04]  /*30590*/  FADD.FTZ R20, R42, R15 ;  /* 0x0000000f2a147221 */ /* 0x000fc80000010000 */
[----:B0-----:R-:W-:Y:S02]  /*305a0*/  FADD.FTZ R15, R43, R20 ;  /* 0x000000142b0f7221 */ /* 0x001fe40000010000 */
[----:B------:R-:W0:Y:S08]  /*305b0*/  MUFU.EX2 R160, R24 ;  /* 0x0000001800a07308 */ /* 0x000e300000000800 */
[----:B------:R-:W1:Y:S08]  /*305c0*/  MUFU.EX2 R45, R45 ;  /* 0x0000002d002d7308 */ /* 0x000e700000000800 */
[----:B------:R-:W4:Y:S08]  /*305d0*/  MUFU.EX2 R29, R25 ;  /* 0x00000019001d7308 */ /* 0x000f300000000800 */
[----:B------:R-:W4:Y:S08]  /*305e0*/  MUFU.EX2 R46, R46 ;  /* 0x0000002e002e7308 */ /* 0x000f300000000800 */
[----:B------:R2:W-:Y:S08]  /*305f0*/  MUFU.EX2 R39, R14 ;  /* 0x0000000e00277308 */ /* 0x0005f00000000800 */
[----:B------:R-:W4:Y:S01]  /*30600*/  MUFU.EX2 R26, R26 ;  /* 0x0000001a001a7308 */ /* 0x000f220000000800 */
[----:B--2---:R-:W-:-:S04]  /*30610*/  FADD.FTZ R14, R158, R21 ;  /* 0x000000159e0e7221 */ /* 0x004fc80000010000 */
[----:B------:R-:W-:Y:S01]  /*30620*/  FADD.FTZ R21, R27, R14 ;  /* 0x0000000e1b157221 */ /* 0x000fe20000010000 */
[----:B---3--:R-:W-:Y:S02]  /*30630*/  FADD.FTZ R14, R44, R15 ;  /* 0x0000000f2c0e7221 */ /* 0x008fe40000010000 */
[----:B------:R-:W2:Y:S01]  /*30640*/  MUFU.EX2 R47, R47 ;  /* 0x0000002f002f7308 */ /* 0x000ea20000000800 */
[----:B0-----:R-:W-:Y:S01]  /*30650*/  FADD.FTZ R20, R160, R21 ;  /* 0x00000015a0147221 */ /* 0x001fe20000010000 */
[----:B-1----:R-:W-:-:S03]  /*30660*/  FADD.FTZ R15, R45, R14 ;  /* 0x0000000e2d0f7221 */ /* 0x002fc60000010000 */
[----:B----4-:R-:W-:Y:S01]  /*30670*/  FADD.FTZ R21, R29, R20 ;  /* 0x000000141d157221 */ /* 0x010fe20000010000 */
[----:B------:R-:W-:Y:S02]  /*30680*/  FADD.FTZ R14, R46, R15 ;  /* 0x0000000f2e0e7221 */ /* 0x000fe40000010000 */
[----:B------:R-:W0:Y:S01]  /*30690*/  MUFU.EX2 R31, R28 ;  /* 0x0000001c001f7308 */ /* 0x000e220000000800 */
[----:B------:R-:W-:-:S07]  /*306a0*/  FADD.FTZ R20, R26, R21 ;  /* 0x000000151a147221 */ /* 0x000fce0000010000 */
        /* <DEDUP_REMOVED lines=34> */
[----:B------:R-:W-:Y:S01]  /*308d0*/  ST.E desc[UR4][R8.64+0x10], R57 ;  /* 0x0000103908007985 */ /* 0x000fe2000c101904 */
[----:B-1----:R-:W-:-:S05]  /*308e0*/  FADD.FTZ R59, R40, R15 ;  /* 0x0000000f283b7221 */ /* 0x002fca0000010000 */
[----:B------:R0:W-:Y:S04]  /*308f0*/  ST.E desc[UR6][R8.64+0x14], R59 ;  /* 0x0000143b08007985 */ /* 0x0001e8000c101906 */
[----:B------:R-:W2:Y:S01]  /*30900*/  LDL.64 R20, [R7+0x80] ;  /* 0x0000800007147983 */ /* 0x000ea20000100a00 */
[----:B------:R-:W-:Y:S06]  /*30910*/  BAR.SYNC.DEFER_BLOCKING 0xf, 0x100 ;  /* 0x03c4000000007b1d */ /* 0x000fec0000010000 */
[----:B------:R-:W3:Y:S04]  /*30920*/  LDL.64 R14, [R7+0x88] ;  /* 0x00008800070e7983 */ /* 0x000ee80000100a00 */
[----:B--2---:R-:W2:Y:S04]  /*30930*/  LD.E.64 R20, desc[UR4][R20.64+0x10] ;  /* 0x0000100414147980 */ /* 0x004ea8000c101b00 */
[----:B--2---:R-:W2:Y:S04]  /*30940*/  LD.E.64 R24, desc[UR6][R20.64+0x8] ;  /* 0x0000080614187980 */ /* 0x004ea8000c101b00 */
[----:B------:R-:W4:Y:S01]  /*30950*/  LD.E.64 R60, desc[UR4][R20.64] ;  /* 0x00000004143c7980 */ /* 0x000f22000c101b00 */
        /* <DEDUP_REMOVED lines=16> */
[----:B--2---:R-:W-:-:S05]  /*30a60*/  MOV R24, R24 ;  /* 0x0000001800187202 */ /* 0x004fca0000000f00 */
[--C-:B----4-:R-:W-:Y:S02]  /*30a70*/  IMAD R61, R61, 0x2, R24.reuse ;  /* 0x000000023d3d7824 */ /* 0x110fe400078e0218 */
[C---:B0-----:R-:W-:Y:S02]  /*30a80*/  IMAD R8, R60.reuse, 0x2, R24 ;  /* 0x000000023c087824 */ /* 0x041fe400078e0218 */
[----:B------:R-:W-:Y:S01]  /*30a90*/  IMAD R60, R60, 0x2, R61 ;  /* 0x000000023c3c7824 */ /* 0x000fe200078e023d */
[----:B------:R-:W-:Y:S04]  /*30aa0*/  STSM.16.M88.4 [R24], R156 ;  /* 0x0000009c18007844 */ /* 0x000fe80000000200 */
[----:B------:R0:W-:Y:S04]  /*30ab0*/  STSM.16.M88.4 [R8], R160 ;  /* 0x000000a008007844 */ /* 0x0001e80000000200 */
[----:B------:R-:W-:Y:S04]  /*30ac0*/  STSM.16.M88.4 [R61], R164 ;  /* 0x000000a43d007844 */ /* 0x000fe80000000200 */
[----:B------:R1:W-:Y:S04]  /*30ad0*/  STSM.16.M88.4 [R60], R168 ;  /* 0x000000a83c007844 */ /* 0x0003e80000000200 */
[----:B---3--:R-:W2:Y:S04]  /*30ae0*/  LD.E R10, desc[UR4][R14.64] ;  /* 0x000000040e0a7980 */ /* 0x008ea8000c101900 */
[----:B0-----:R-:W3:Y:S04]  /*30af0*/  LD.E R8, desc[UR4][R14.64+0x14] ;  /* 0x000014040e087980 */ /* 0x001ee8000c101900 */
[----:B------:R-:W4:Y:S04]  /*30b00*/  LD.E R36, desc[UR4][R14.64+0x44] ;  /* 0x000044040e247980 */ /* 0x000f28000c101900 */
[----:B------:R-:W4:Y:S01]  /*30b10*/  LD.E R50, desc[UR4][R14.64+0x80] ;  /* 0x000080040e327980 */ /* 0x000f22000c101900 */
[----:B------:R-:W-:-:S02]  /*30b20*/  R2UR UR18, R4 ;  /* 0x00000000041272ca */ /* 0x000fc400000e0000 */
[----:B------:R-:W-:Y:S01]  /*30b30*/  R2UR UR19, R5 ;  /* 0x00000000051372ca */ /* 0x000fe200000e0000 */
[----:B------:R-:W4:Y:S04]  /*30b40*/  LD.E R66, desc[UR4][R14.64+0xc0] ;  /* 0x0000c0040e427980 */ /* 0x000f28000c101900 */
        /* <DEDUP_REMOVED lines=11> */
[----:B------:R-:W4:Y:S01]  /*30c00*/  LD.E R86, desc[UR8][R14.64+0x110] ;  /* 0x000110080e567980 */ /* 0x000f22000c101900 */
[----:B------:R-:W-:-:S02]  /*30c10*/  R2UR UR10, R4 ;  /* 0x00000000040a72ca */ /* 0x000fc400000e0000 */
[C---:B------:R-:W-:Y:S01]  /*30c20*/  R2UR UR11, R5.reuse ;  /* 0x00000000050b72ca */ /* 0x040fe200000e0000 */
[----:B------:R-:W4:Y:S01]  /*30c30*/  LD.E R64, desc[UR18][R14.64+0xb4] ;  /* 0x0000b4120e407980 */ /* 0x000f22000c101900 */
[C---:B------:R-:W-:Y:S02]  /*30c40*/  R2UR UR12, R4.reuse ;  /* 0x00000000040c72ca */ /* 0x040fe400000e0000 */
[C---:B------:R-:W-:Y:S01]  /*30c50*/  R2UR UR13, R5.reuse ;  /* 0x00000000050d72ca */ /* 0x040fe200000e0000 */
[----:B------:R-:W4:Y:S01]  /*30c60*/  LD.E R80, desc[UR18][R14.64+0xf4] ;  /* 0x0000f4120e507980 */ /* 0x000f22000c101900 */
[C---:B------:R-:W-:Y:S02]  /*30c70*/  R2UR UR14, R4.reuse ;  /* 0x00000000040e72ca */ /* 0x040fe400000e0000 */
[----:B------:R-:W-:Y:S02]  /*30c80*/  R2UR UR15, R5 ;  /* 0x00000000050f72ca */ /* 0x000fe400000e0000 */
        /* <DEDUP_REMOVED lines=12> */
[----:B-1----:R-:W4:Y:S04]  /*30d50*/  LD.E R60, desc[UR14][R14.64+0xa4] ;  /* 0x0000a40e0e3c7980 */ /* 0x002f28000c101900 */
        /* <DEDUP_REMOVED lines=9> */
[----:B--2---:R-:W-:-:S05]  /*30df0*/  FMUL.FTZ R9, R11, R10 ;  /* 0x0000000a0b097220 */ /* 0x004fca0000410000 */
[----:B------:R3:W-:Y:S02]  /*30e00*/  ST.E desc[UR4][R14.64], R9 ;  /* 0x000000090e007985 */ /* 0x0007e4000c101904 */
[C---:B---3--:R-:W-:Y:S02]  /*30e10*/  FMUL.FTZ R9, R11.reuse, R8 ;  /* 0x000000080b097220 */ /* 0x048fe40000410000 */
[----:B------:R-:W2:Y:S04]  /*30e20*/  LD.E R8, desc[UR18][R14.64+0x134] ;  /* 0x000134120e087980 */ /* 0x000ea8000c101900 */
[----:B------:R4:W-:Y:S02]  /*30e30*/  ST.E desc[UR4][R14.64+0x14], R9 ;  /* 0x000014090e007985 */ /* 0x0009e4000c101904 */
[----:B----4-:R-:W-:-:S05]  /*30e40*/  FMUL.FTZ R9, R11, R36 ;  /* 0x000000240b097220 */ /* 0x010fca0000410000 */
[----:B------:R0:W-:Y:S02]  /*30e50*/  ST.E desc[UR4][R14.64+0x44], R9 ;  /* 0x000044090e007985 */ /* 0x0001e4000c101904 */
[----:B0-----:R-:W-:-:S05]  /*30e60*/  FMUL.FTZ R9, R11, R50 ;  /* 0x000000320b097220 */ /* 0x001fca0000410000 */
[----:B------:R0:W-:Y:S02]  /*30e70*/  ST.E desc[UR4][R14.64+0x80], R9 ;  /* 0x000080090e007985 */ /* 0x0001e4000c101904 */
[----:B0-----:R-:W-:-:S05]  /*30e80*/  FMUL.FTZ R9, R11, R66 ;  /* 0x000000420b097220 */ /* 0x001fca0000410000 */
[----:B------:R0:W-:Y:S02]  /*30e90*/  ST.E desc[UR4][R14.64+0xc0], R9 ;  /* 0x0000c0090e007985 */ /* 0x0001e4000c101904 */
[----:B0-----:R-:W-:-:S05]  /*30ea0*/  FMUL.FTZ R9, R11, R82 ;  /* 0x000000520b097220 */ /* 0x001fca0000410000 */
[----:B------:R2:W-:Y:S02]  /*30eb0*/  ST.E desc[UR4][R14.64+0x100], R9 ;  /* 0x000100090e007985 */ /* 0x0005e4000c101904 */
[C---:B--2---:R-:W-:Y:S02]  /*30ec0*/  FMUL.FTZ R9, R11.reuse, R8 ;  /* 0x000000080b097220 */ /* 0x044fe40000410000 */
[----:B------:R-:W2:Y:S01]  /*30ed0*/  LD.E R8, desc[UR6][R14.64+0x140] ;  /* 0x000140060e087980 */ /* 0x000ea2000c101900 */
[----:B------:R-:W-:-:S05]  /*30ee0*/  FMUL.FTZ R13, R11, R20 ;  /* 0x000000140b0d7220 */ /* 0x000fca0000410000 */
[----:B------:R0:W-:Y:S02]  /*30ef0*/  ST.E desc[UR6][R14.64+0x4], R13 ;  /* 0x0000040d0e007985 */ /* 0x0001e4000c101906 */
[----:B0-----:R-:W-:-:S05]  /*30f00*/  FMUL.FTZ R13, R11, R34 ;  /* 0x000000220b0d7220 */ /* 0x001fca0000410000 */
        /* <DEDUP_REMOVED lines=22> */
[----:B------:R-:W2:Y:S04]  /*31070*/  LD.E R8, desc[UR6][R14.64+0x150] ;  /* 0x000150060e087980 */ /* 0x000ea8000c101900 */
[----:B------:R2:W-:Y:S02]  /*31080*/  ST.E desc[UR4][R14.64+0x134], R9 ;  /* 0x000134090e007985 */ /* 0x0005e4000c101904 */
[----:B--2---:R-:W-:-:S02]  /*31090*/  FMUL.FTZ R9, R11, R8 ;  /* 0x000000080b097220 */ /* 0x004fc40000410000 */
[----:B------:R-:W2:Y:S04]  /*310a0*/  LD.E R8, desc[UR6][R14.64+0x154] ;  /* 0x000154060e087980 */ /* 0x000ea8000c101900 */
        /* <DEDUP_REMOVED lines=57> */
[----:B------:R2:W-:Y:S01]  /*31440*/  ST.E desc[UR4][R14.64+0x1d4], R21 ;  /* 0x0001d4150e007985 */ /* 0x0005e2000c101904 */
[C---:B------:R-:W-:Y:S01]  /*31450*/  FMUL.FTZ R25, R11.reuse, R26 ;  /* 0x0000001a0b197220 */ /* 0x040fe20000410000 */
[C---:B------:R-:W-:Y:S01]  /*31460*/  FMUL.FTZ R27, R11.reuse, R28 ;  /* 0x0000001c0b1b7220 */ /* 0x040fe20000410000 */
[C---:B------:R-:W-:Y:S01]  /*31470*/  FMUL.FTZ R29, R11.reuse, R30 ;  /* 0x0000001e0b1d7220 */ /* 0x040fe20000410000 */
[----:B------:R-:W-:-:S02]  /*31480*/  FMUL.FTZ R31, R11, R32 ;  /* 0x000000200b1f7220 */ /* 0x000fc40000410000 */
[----:B------:R0:W-:Y:S04]  /*31490*/  ST.E desc[UR10][R14.64+0x20], R25 ;  /* 0x000020190e007985 */ /* 0x0001e8000c10190a */
[----:B------:R1:W-:Y:S04]  /*314a0*/  ST.E desc[UR12][R14.64+0x24], R27 ;  /* 0x0000241b0e007985 */ /* 0x0003e8000c10190c */
[----:B------:R3:W-:Y:S01]  /*314b0*/  ST.E desc[UR14][R14.64+0x30], R29 ;  /* 0x0000301d0e007985 */ /* 0x0007e2000c10190e */
[----:B--2---:R-:W-:-:S03]  /*314c0*/  FMUL.FTZ R21, R11, R8 ;  /* 0x000000080b157220 */ /* 0x004fc60000410000 */
[----:B------:R-:W2:Y:S01]  /*314d0*/  LD.E R8, desc[UR6][R14.64+0x1f4] ;  /* 0x0001f4060e087980 */ /* 0x000ea2000c101900 */
[C---:B0-----:R-:W-:Y:S01]  /*314e0*/  FMUL.FTZ R25, R11.reuse, R40 ;  /* 0x000000280b197220 */ /* 0x041fe20000410000 */
[C---:B-1----:R-:W-:Y:S01]  /*314f0*/  FMUL.FTZ R27, R11.reuse, R42 ;  /* 0x0000002a0b1b7220 */ /* 0x042fe20000410000 */
[C---:B---3--:R-:W-:Y:S01]  /*31500*/  FMUL.FTZ R29, R11.reuse, R44 ;  /* 0x0000002c0b1d7220 */ /* 0x048fe20000410000 */
[----:B------:R0:W-:Y:S04]  /*31510*/  ST.E desc[UR16][R14.64+0x34], R31 ;  /* 0x0000341f0e007985 */ /* 0x0001e8000c101910 */
[----:B------:R1:W-:Y:S01]  /*31520*/  ST.E desc[UR10][R14.64+0x54], R25 ;  /* 0x000054190e007985 */ /* 0x0003e2000c10190a */
[----:B0-----:R-:W-:-:S03]  /*31530*/  FMUL.FTZ R31, R11, R48 ;  /* 0x000000300b1f7220 */ /* 0x001fc60000410000 */
[----:B------:R0:W-:Y:S01]  /*31540*/  ST.E desc[UR12][R14.64+0x60], R27 ;  /* 0x0000601b0e007985 */ /* 0x0001e2000c10190c */
[----:B-1----:R-:W-:-:S03]  /*31550*/  FMUL.FTZ R25, R11, R54 ;  /* 0x000000360b197220 */ /* 0x002fc60000410000 */
[----:B------:R1:W-:Y:S04]  /*31560*/  ST.E desc[UR14][R14.64+0x64], R29 ;  /* 0x0000641d0e007985 */ /* 0x0003e8000c10190e */
[----:B------:R3:W-:Y:S01]  /*31570*/  ST.E desc[UR16][R14.64+0x74], R31 ;  /* 0x0000741f0e007985 */ /* 0x0007e2000c101910 */
[C---:B0-----:R-:W-:Y:S01]  /*31580*/  FMUL.FTZ R27, R11.reuse, R58 ;  /* 0x0000003a0b1b7220 */ /* 0x041fe20000410000 */
[C---:B-1----:R-:W-:Y:S01]  /*31590*/  FMUL.FTZ R29, R11.reuse, R60 ;  /* 0x0000003c0b1d7220 */ /* 0x042fe20000410000 */
[C---:B---3--:R-:W-:Y:S01]  /*315a0*/  FMUL.FTZ R31, R11.reuse, R62 ;  /* 0x0000003e0b1f7220 */ /* 0x048fe20000410000 */
[----:B------:R0:W-:Y:S01]  /*315b0*/  ST.E desc[UR10][R14.64+0x90], R25 ;  /* 0x000090190e007985 */ /* 0x0001e2000c10190a */
[----:B------:R-:W-:-:S03]  /*315c0*/  FMUL.FTZ R33, R11, R64 ;  /* 0x000000400b217220 */ /* 0x000fc60000410000 */
[----:B------:R1:W-:Y:S04]  /*315d0*/  ST.E desc[UR12][R14.64+0xa0], R27 ;  /* 0x0000a01b0e007985 */ /* 0x0003e8000c10190c */
[----:B------:R3:W-:Y:S04]  /*315e0*/  ST.E desc[UR14][R14.64+0xa4], R29 ;  /* 0x0000a41d0e007985 */ /* 0x0007e8000c10190e */
[----:B------:R4:W-:Y:S01]  /*315f0*/  ST.E desc[UR16][R14.64+0xb0], R31 ;  /* 0x0000b01f0e007985 */ /* 0x0009e2000c101910 */
[C---:B0-----:R-:W-:Y:S01]  /*31600*/  FMUL.FTZ R25, R11.reuse, R72 ;  /* 0x000000480b197220 */ /* 0x041fe20000410000 */
[C---:B-1----:R-:W-:Y:S01]  /*31610*/  FMUL.FTZ R27, R11.reuse, R74 ;  /* 0x0000004a0b1b7220 */ /* 0x042fe20000410000 */
[C---:B---3--:R-:W-:Y:S01]  /*31620*/  FMUL.FTZ R29, R11.reuse, R76 ;  /* 0x0000004c0b1d7220 */ /* 0x048fe20000410000 */
[C---:B----4-:R-:W-:Y:S01]  /*31630*/  FMUL.FTZ R31, R11.reuse, R78 ;  /* 0x0000004e0b1f7220 */ /* 0x050fe20000410000 */
[----:B------:R0:W-:Y:S04]  /*31640*/  ST.E desc[UR18][R14.64+0xb4], R33 ;  /* 0x0000b4210e007985 */ /* 0x0001e8000c101912 */
[----:B------:R1:W-:Y:S04]  /*31650*/  ST.E desc[UR10][R14.64+0xd4], R25 ;  /* 0x0000d4190e007985 */ /* 0x0003e8000c10190a */
[----:B------:R3:W-:Y:S04]  /*31660*/  ST.E desc[UR12][R14.64+0xe0], R27 ;  /* 0x0000e01b0e007985 */ /* 0x0007e8000c10190c */
[----:B------:R4:W-:Y:S01]  /*31670*/  ST.E desc[UR14][R14.64+0xe4], R29 ;  /* 0x0000e41d0e007985 */ /* 0x0009e2000c10190e */
[----:B0-----:R-:W-:-:S03]  /*31680*/  FMUL.FTZ R33, R11, R80 ;  /* 0x000000500b217220 */ /* 0x001fc60000410000 */
[----:B------:R0:W-:Y:S01]  /*31690*/  ST.E desc[UR16][R14.64+0xf0], R31 ;  /* 0x0000f01f0e007985 */ /* 0x0001e2000c101910 */
[C---:B-1----:R-:W-:Y:S01]  /*316a0*/  FMUL.FTZ R25, R11.reuse, R88 ;  /* 0x000000580b197220 */ /* 0x042fe20000410000 */
[C---:B---3--:R-:W-:Y:S01]  /*316b0*/  FMUL.FTZ R27, R11.reuse, R90 ;  /* 0x0000005a0b1b7220 */ /* 0x048fe20000410000 */
[C---:B----4-:R-:W-:Y:S01]  /*316c0*/  FMUL.FTZ R29, R11.reuse, R92 ;  /* 0x0000005c0b1d7220 */ /* 0x050fe20000410000 */
[C---:B0-----:R-:W-:Y:S01]  /*316d0*/  FMUL.FTZ R31, R11.reuse, R94 ;  /* 0x0000005e0b1f7220 */ /* 0x041fe20000410000 */
[----:B------:R0:W-:Y:S04]  /*316e0*/  ST.E desc[UR4][R14.64+0x1e0], R9 ;  /* 0x0001e0090e007985 */ /* 0x0001e8000c101904 */
[----:B------:R1:W-:Y:S04]  /*316f0*/  ST.E desc[UR4][R14.64+0x1e4], R13 ;  /* 0x0001e40d0e007985 */ /* 0x0003e8000c101904 */
[----:B0-----:R-:W3:Y:S04]  /*31700*/  LD.E R9, desc[UR6][R14.64+0x8] ;  /* 0x000008060e097980 */ /* 0x001ee8000c101900 */
[----:B-1----:R-:W4:Y:S01]  /*31710*/  LD.E R13, desc[UR6][R14.64+0xc] ;  /* 0x00000c060e0d7980 */ /* 0x002f22000c101900 */
[----:B--2---:R-:W-:-:S05]  /*31720*/  FMUL.FTZ R11, R11, R8 ;  /* 0x000000080b0b7220 */ /* 0x004fca0000410000 */
[----:B------:R0:W-:Y:S04]  /*31730*/  ST.E desc[UR4][R14.64+0x1f4], R11 ;  /* 0x0001f40b0e007985 */ /* 0x0001e8000c101904 */
[----:B0-----:R-:W2:Y:S01]  /*31740*/  LD.E R11, desc[UR6][R14.64+0x18] ;  /* 0x000018060e0b7980 */ /* 0x001ea2000c101900 */
[C---:B---3--:R-:W-:Y:S01]  /*31750*/  FMUL.FTZ R9, R12.reuse, R9 ;  /* 0x000000090c097220 */ /* 0x048fe20000410000 */
[----:B----4-:R-:W-:-:S04]  /*31760*/  FMUL.FTZ R13, R12, R13 ;  /* 0x0000000d0c0d7220 */ /* 0x010fc80000410000 */
        /* <DEDUP_REMOVED lines=60> */
[----:B0-----:R-:W2:Y:S04]  /*31b30*/  LD.E R11, desc[UR6][R14.64+0xbc] ;  /* 0x0000bc060e0b7980 */ /* 0x001ea8000c101900 */
[----:B------:R-:W-:Y:S04]  /*31b40*/  ST.E desc[UR18][R14.64+0xf4], R33 ;  /* 0x0000f4210e007985 */ /* 0x000fe8000c101912 */
[----:B------:R-:W-:Y:S04]  /*31b50*/  ST.E desc[UR10][R14.64+0x114], R25 ;  /* 0x000114190e007985 */ /* 0x000fe8000c10190a */
[----:B------:R-:W-:Y:S04]  /*31b60*/  ST.E desc[UR12][R14.64+0x120], R27 ;  /* 0x0001201b0e007985 */ /* 0x000fe8000c10190c */
[----:B------:R-:W-:Y:S04]  /*31b70*/  ST.E desc[UR14][R14.64+0x124], R29 ;  /* 0x0001241d0e007985 */ /* 0x000fe8000c10190e */
[----:B------:R-:W-:Y:S04]  /*31b80*/  ST.E desc[UR16][R14.64+0x130], R31 ;  /* 0x0001301f0e007985 */ /* 0x000fe8000c101910 */
[----:B------:R-:W-:Y:S01]  /*31b90*/  ST.E desc[UR4][R14.64+0x1f0], R21 ;  /* 0x0001f0150e007985 */ /* 0x000fe2000c101904 */
[C---:B---3--:R-:W-:Y:S01]  /*31ba0*/  FMUL.FTZ R9, R12.reuse, R9 ;  /* 0x000000090c097220 */ /* 0x048fe20000410000 */
[----:B----4-:R-:W-:-:S04]  /*31bb0*/  FMUL.FTZ R13, R12, R13 ;  /* 0x0000000d0c0d7220 */ /* 0x010fc80000410000 */
[----:B------:R0:W-:Y:S04]  /*31bc0*/  ST.E desc[UR4][R14.64+0xac], R9 ;  /* 0x0000ac090e007985 */ /* 0x0001e8000c101904 */
[----:B------:R1:W-:Y:S01]  /*31bd0*/  ST.E desc[UR4][R14.64+0xb8], R13 ;  /* 0x0000b80d0e007985 */ /* 0x0003e2000c101904 */
[----:B--2---:R-:W-:-:S05]  /*31be0*/  FMUL.FTZ R11, R12, R11 ;  /* 0x0000000b0c0b7220 */ /* 0x004fca0000410000 */
[----:B------:R2:W-:Y:S04]  /*31bf0*/  ST.E desc[UR4][R14.64+0xbc], R11 ;  /* 0x0000bc0b0e007985 */ /* 0x0005e8000c101904 */
[----:B0-----:R-:W3:Y:S02]  /*31c00*/  LD.E R9, desc[UR6][R14.64+0xc8] ;  /* 0x0000c8060e097980 */ /* 0x001ee4000c101900 */
[----:B---3--:R-:W-:-:S05]  /*31c10*/  FMUL.FTZ R9, R12, R9 ;  /* 0x000000090c097220 */ /* 0x008fca0000410000 */
[----:B------:R0:W-:Y:S04]  /*31c20*/  ST.E desc[UR4][R14.64+0xc8], R9 ;  /* 0x0000c8090e007985 */ /* 0x0001e8000c101904 */
[----:B-1----:R-:W3:Y:S02]  /*31c30*/  LD.E R13, desc[UR6][R14.64+0xcc] ;  /* 0x0000cc060e0d7980 */ /* 0x002ee4000c101900 */
[----:B---3--:R-:W-:-:S05]  /*31c40*/  FMUL.FTZ R13, R12, R13 ;  /* 0x0000000d0c0d7220 */ /* 0x008fca0000410000 */
[----:B------:R1:W-:Y:S04]  /*31c50*/  ST.E desc[UR4][R14.64+0xcc], R13 ;  /* 0x0000cc0d0e007985 */ /* 0x0003e8000c101904 */
[----:B--2---:R-:W2:Y:S02]  /*31c60*/  LD.E R11, desc[UR6][R14.64+0xd8] ;  /* 0x0000d8060e0b7980 */ /* 0x004ea4000c101900 */
        /* <DEDUP_REMOVED lines=109> */
[----:B------:R-:W-:Y:S04]  /*32340*/  ST.E desc[UR4][R14.64+0x1f8], R21 ;  /* 0x0001f8150e007985 */ /* 0x000fe8000c101904 */
[----:B0-----:R-:W2:Y:S02]  /*32350*/  LD.E R9, desc[UR6][R14.64+0x1fc] ;  /* 0x0001fc060e097980 */ /* 0x001ea4000c101900 */
[----:B--2---:R-:W-:-:S05]  /*32360*/  FMUL.FTZ R25, R12, R9 ;  /* 0x000000090c197220 */ /* 0x004fca0000410000 */
[----:B------:R0:W-:Y:S04]  /*32370*/  ST.E desc[UR4][R14.64+0x1fc], R25 ;  /* 0x0001fc190e007985 */ /* 0x0001e8000c101904 */
[----:B------:R-:W2:Y:S04]  /*32380*/  LDL.64 R8, [R7+0x88] ;  /* 0x0000880007087983 */ /* 0x000ea80000100a00 */
[----:B-1----:R-:W3:Y:S04]  /*32390*/  LDL.64 R12, [R7] ;  /* 0x00000000070c7983 */ /* 0x002ee80000100a00 */
[----:B------:R-:W4:Y:S04]  /*323a0*/  LDL.64 R10, [R7+0x90] ;  /* 0x00009000070a7983 */ /* 0x000f280000100a00 */
[----:B--2---:R-:W2:Y:S04]  /*323b0*/  LD.E R27, desc[UR4][R8.64] ;  /* 0x00000004081b7980 */ /* 0x004ea8000c101900 */
[----:B---3--:R-:W3:Y:S04]  /*323c0*/  LD.E R13, desc[UR6][R12.64] ;  /* 0x000000060c0d7980 */ /* 0x008ee8000c101900 */
[----:B----4-:R-:W3:Y:S04]  /*323d0*/  LD.E.64 R10, desc[UR4][R10.64] ;  /* 0x000000040a0a7980 */ /* 0x010ee8000c101b00 */
[----:B--2---:R1:W-:Y:S04]  /*323e0*/  ST.E desc[UR8][R8.64], R27 ;  /* 0x0000001b08007985 */ /* 0x0043e8000c101908 */
[----:B0-----:R-:W2:Y:S04]  /*323f0*/  LD.E R15, desc[UR10][R8.64+0x4] ;  /* 0x0000040a080f7980 */ /* 0x001ea8000c101900 */
[----:B--2---:R0:W-:Y:S04]  /*32400*/  ST.E desc[UR4][R8.64+0x4], R15 ;  /* 0x0000040f08007985 */ /* 0x0041e8000c101904 */
[----:B------:R-:W2:Y:S04]  /*32410*/  LD.E R21, desc[UR6][R8.64+0x8] ;  /* 0x0000080608157980 */ /* 0x000ea8000c101900 */
[----:B--2---:R2:W-:Y:S04]  /*32420*/  ST.E desc[UR4][R8.64+0x8], R21 ;  /* 0x0000081508007985 */ /* 0x0045e8000c101904 */
[----:B------:R-:W4:Y:S04]  /*32430*/  LD.E R25, desc[UR6][R8.64+0xc] ;  /* 0x00000c0608197980 */ /* 0x000f28000c101900 */
[----:B----4-:R4:W-:Y:S04]  /*32440*/  ST.E desc[UR4][R8.64+0xc], R25 ;  /* 0x00000c1908007985 */ /* 0x0109e8000c101904 */
[----:B-1----:R-:W3:Y:S04]  /*32450*/  LD.E R27, desc[UR6][R8.64+0x10] ;  /* 0x00001006081b7980 */ /* 0x002ee8000c101900 */
[----:B---3--:R1:W-:Y:S04]  /*32460*/  ST.E desc[UR4][R8.64+0x10], R27 ;  /* 0x0000101b08007985 */ /* 0x0083e8000c101904 */
[----:B0-----:R-:W3:Y:S04]  /*32470*/  LD.E R15, desc[UR6][R8.64+0x14] ;  /* 0x00001406080f7980 */ /* 0x001ee8000c101900 */
[----:B---3--:R0:W-:Y:S04]  /*32480*/  ST.E desc[UR4][R8.64+0x14], R15 ;  /* 0x0000140f08007985 */ /* 0x0081e8000c101904 */
[----:B--2---:R-:W2:Y:S04]  /*32490*/  LD.E R21, desc[UR6][R8.64+0x18] ;  /* 0x0000180608157980 */ /* 0x004ea8000c101900 */
[----:B--2---:R2:W-:Y:S04]  /*324a0*/  ST.E desc[UR4][R8.64+0x18], R21 ;  /* 0x0000181508007985 */ /* 0x0045e8000c101904 */
[----:B----4-:R-:W3:Y:S04]  /*324b0*/  LD.E R25, desc[UR6][R8.64+0x1c] ;  /* 0x00001c0608197980 */ /* 0x010ee8000c101900 */
[----:B---3--:R3:W-:Y:S04]  /*324c0*/  ST.E desc[UR4][R8.64+0x1c], R25 ;  /* 0x00001c1908007985 */ /* 0x0087e8000c101904 */
[----:B-1----:R-:W4:Y:S04]  /*324d0*/  LD.E R27, desc[UR6][R8.64+0x20] ;  /* 0x00002006081b7980 */ /* 0x002f28000c101900 */
[----:B----4-:R1:W-:Y:S04]  /*324e0*/  ST.E desc[UR4][R8.64+0x20], R27 ;  /* 0x0000201b08007985 */ /* 0x0103e8000c101904 */
[----:B0-----:R-:W4:Y:S04]  /*324f0*/  LD.E R15, desc[UR6][R8.64+0x24] ;  /* 0x00002406080f7980 */ /* 0x001f28000c101900 */
[----:B----4-:R0:W-:Y:S04]  /*32500*/  ST.E desc[UR4][R8.64+0x24], R15 ;  /* 0x0000240f08007985 */ /* 0x0101e8000c101904 */
[----:B--2---:R-:W2:Y:S04]  /*32510*/  LD.E R21, desc[UR6][R8.64+0x28] ;  /* 0x0000280608157980 */ /* 0x004ea8000c101900 */
[----:B--2---:R2:W-:Y:S04]  /*32520*/  ST.E desc[UR4][R8.64+0x28], R21 ;  /* 0x0000281508007985 */ /* 0x0045e8000c101904 */
[----:B---3--:R-:W3:Y:S04]  /*32530*/  LD.E R25, desc[UR6][R8.64+0x2c] ;  /* 0x00002c0608197980 */ /* 0x008ee8000c101900 */
        /* <DEDUP_REMOVED lines=226> */
[----:B----4-:R-:W-:Y:S04]  /*33360*/  ST.E desc[UR4][R8.64+0x1f0], R27 ;  /* 0x0001f01b08007985 */ /* 0x010fe8000c101904 */
[----:B0-----:R-:W4:Y:S04]  /*33370*/  LD.E R15, desc[UR6][R8.64+0x1f4] ;  /* 0x0001f406080f7980 */ /* 0x001f28000c101900 */
[----:B----4-:R-:W-:Y:S04]  /*33380*/  ST.E desc[UR4][R8.64+0x1f4], R15 ;  /* 0x0001f40f08007985 */ /* 0x010fe8000c101904 */
[----:B--2---:R-:W2:Y:S01]  /*33390*/  LD.E R21, desc[UR6][R8.64+0x1f8] ;  /* 0x0001f80608157980 */ /* 0x004ea2000c101900 */
[----:B------:R-:W-:-:S02]  /*333a0*/  R2UR UR20, R4 ;  /* 0x00000000041472ca */ /* 0x000fc400000e0000 */
[C---:B------:R-:W-:Y:S02]  /*333b0*/  R2UR UR21, R5.reuse ;  /* 0x00000000051572ca */ /* 0x040fe400000e0000 */
[C---:B------:R-:W-:Y:S02]  /*333c0*/  R2UR UR22, R4.reuse ;  /* 0x00000000041672ca */ /* 0x040fe400000e0000 */
[C---:B------:R-:W-:Y:S02]  /*333d0*/  R2UR UR23, R5.reuse ;  /* 0x00000000051772ca */ /* 0x040fe400000e0000 */
[C---:B------:R-:W-:Y:S02]  /*333e0*/  R2UR UR24, R4.reuse ;  /* 0x00000000041872ca */ /* 0x040fe400000e0000 */
[----:B------:R-:W-:Y:S01]  /*333f0*/  R2UR UR25, R5 ;  /* 0x00000000051972ca */ /* 0x000fe200000e0000 */
[----:B--2---:R-:W-:Y:S04]  /*33400*/  ST.E desc[UR4][R8.64+0x1f8], R21 ;  /* 0x0001f81508007985 */ /* 0x004fe8000c101904 */
[----:B---3--:R-:W2:Y:S01]  /*33410*/  LD.E R25, desc[UR6][R8.64+0x1fc] ;  /* 0x0001fc0608197980 */ /* 0x008ea2000c101900 */
[----:B------:R-:W-:-:S02]  /*33420*/  R2UR UR26, R4 ;  /* 0x00000000041a72ca */ /* 0x000fc400000e0000 */
[C---:B------:R-:W-:Y:S02]  /*33430*/  R2UR UR27, R5.reuse ;  /* 0x00000000051b72ca */ /* 0x040fe400000e0000 */
[C---:B------:R-:W-:Y:S02]  /*33440*/  R2UR UR28, R4.reuse ;  /* 0x00000000041c72ca */ /* 0x040fe400000e0000 */
[C---:B------:R-:W-:Y:S02]  /*33450*/  R2UR UR29, R5.reuse ;  /* 0x00000000051d72ca */ /* 0x040fe400000e0000 */
[C---:B------:R-:W-:Y:S02]  /*33460*/  R2UR UR30, R4.reuse ;  /* 0x00000000041e72ca */ /* 0x040fe400000e0000 */
[----:B------:R-:W-:Y:S02]  /*33470*/  R2UR UR31, R5 ;  /* 0x00000000051f72ca */ /* 0x000fe400000e0000 */
        /* <DEDUP_REMOVED lines=22> */
[----:B------:R-:W-:Y:S02]  /*335e0*/  R2UR UR58, R4 ;  /* 0x00000000043a72ca */ /* 0x000fe400000e0000 */
[----:B------:R-:W-:Y:S01]  /*335f0*/  R2UR UR59, R5 ;  /* 0x00000000053b72ca */ /* 0x000fe200000e0000 */
[----:B--2---:R0:W-:Y:S04]  /*33600*/  ST.E desc[UR4][R8.64+0x1fc], R25 ;  /* 0x0001fc1908007985 */ /* 0x0041e8000c101904 */
[----:B------:R-:W2:Y:S04]  /*33610*/  LD.E R24, desc[UR6][R8.64] ;  /* 0x0000000608187980 */ /* 0x000ea8000c101900 */
[----:B------:R-:W2:Y:S04]  /*33620*/  LD.E R26, desc[UR10][R8.64+0x8] ;  /* 0x0000080a081a7980 */ /* 0x000ea8000c101900 */
[----:B0-----:R-:W2:Y:S04]  /*33630*/  LD.E R25, desc[UR8][R8.64+0x4] ;  /* 0x0000040808197980 */ /* 0x001ea8000c101900 */
[----:B------:R-:W2:Y:S04]  /*33640*/  LD.E R27, desc[UR12][R8.64+0xc] ;  /* 0x00000c0c081b7980 */ /* 0x000ea8000c101900 */
        /* <DEDUP_REMOVED lines=123> */
[----:B------:R-:W2:Y:S01]  /*33e00*/  LD.E R151, desc[UR56][R8.64+0x1fc] ;  /* 0x0001fc3808977980 */ /* 0x000ea2000c101900 */
[----:B------:R-:W-:Y:S01]  /*33e10*/  IMAD R10, R13, 0x1000, R10 ;  /* 0x000010000d0a7824 */ /* 0x000fe200078e020a */
[----:B------:R-:W-:-:S04]  /*33e20*/  R2UR UR7, R11 ;  /* 0x000000000b0772ca */ /* 0x000fc800000e0000 */
[----:B------:R-:W-:Y:S02]  /*33e30*/  R2UR UR6, R10 ;  /* 0x000000000a0672ca */ /* 0x000fe400000e0000 */
        /* <DEDUP_REMOVED lines=48> */
[----:B------:R-:W-:Y:S02]  /*34140*/  R2UR UR14, R4 ;  /* 0x00000000040e72ca */ /* 0x000fe400000e0000 */
[----:B------:R-:W-:Y:S01]  /*34150*/  R2UR UR15, R5 ;  /* 0x00000000050f72ca */ /* 0x000fe200000e0000 */
[----:B--2---:R-:W-:-:S06]  /*34160*/  WARPGROUP.ARRIVE ;  /* 0x00000000000079c5 */ /* 0x004fcc0000000000 */
[----:B------:R-:W-:Y:S01]  /*34170*/  HGMMA.64x256x16.F32 R24, R156, gdesc[UR4].tnspB, R24, gsb0 ;  /* 0x43e000049c187df0 */ /* 0x000fe20008000818 */
[----:B------:R-:W-:Y:S02]  /*34180*/  VIADD R12, R10, 0x80 ;  /* 0x000000800a0c7836 */ /* 0x000fe40000000000 */
[----:B------:R-:W-:-:S03]  /*34190*/  IMAD.MOV.U32 R13, RZ, RZ, R11 ;  /* 0x000000ffff0d7224 */ /* 0x000fc600078e000b */
[----:B------:R-:W-:Y:S02]  /*341a0*/  R2UR UR6, R12 ;  /* 0x000000000c0672ca */ /* 0x000fe400000e0000 */
[----:B------:R-:W-:Y:S01]  /*341b0*/  R2UR UR7, R13 ;  /* 0x000000000d0772ca */ /* 0x000fe200000e0000 */
[----:B------:R-:W-:Y:S02]  /*341c0*/  WARPGROUP.DEPBAR.LE gsb0, 0x0 ;  /* 0x00008000000079c5 */ /* 0x000fe40000010000 */
[----:B------:R-:W-:Y:S04]  /*341d0*/  ST.E desc[UR12][R8.64], R24 ;  /* 0x0000001808007985 */ /* 0x000fe8000c10190c */
[----:B------:R-:W-:Y:S04]  /*341e0*/  ST.E desc[UR58][R8.64+0x4], R25 ;  /* 0x0000041908007985 */ /* 0x000fe8000c10193a */
[----:B------:R-:W-:Y:S04]  /*341f0*/  ST.E desc[UR56][R8.64+0x8], R26 ;  /* 0x0000081a08007985 */ /* 0x000fe8000c101938 */
[----:B------:R-:W-:Y:S04]  /*34200*/  ST.E desc[UR10][R8.64+0xc], R27 ;  /* 0x00000c1b08007985 */ /* 0x000fe8000c10190a */
[----:B------:R-:W-:Y:S04]  /*34210*/  ST.E desc[UR8][R8.64+0x10], R28 ;  /* 0x0000101c08007985 */ /* 0x000fe8000c101908 */
[----:B------:R-:W-:Y:S04]  /*34220*/  ST.E desc[UR4][R8.64+0x14], R29 ;  /* 0x0000141d08007985 */ /* 0x000fe8000c101904 */
[----:B------:R-:W-:Y:S04]  /*34230*/  ST.E desc[UR54][R8.64+0x18], R30 ;  /* 0x0000181e08007985 */ /* 0x000fe8000c101936 */
[----:B------:R-:W-:Y:S04]  /*34240*/  ST.E desc[UR52][R8.64+0x1c], R31 ;  /* 0x00001c1f08007985 */ /* 0x000fe8000c101934 */
[----:B------:R-:W-:Y:S01]  /*34250*/  ST.E desc[UR50][R8.64+0x20], R32 ;  /* 0x0000202008007985 */ /* 0x000fe2000c101932 */
[----:B------:R-:W-:-:S03]  /*34260*/  R2UR UR12, R4 ;  /* 0x00000000040c72ca */ /* 0x000fc600000e0000 */
[----:B------:R-:W-:Y:S01]  /*34270*/  ST.E desc[UR48][R8.64+0x24], R33 ;  /* 0x0000242108007985 */ /* 0x000fe2000c101930 */
[----:B------:R-:W-:-:S03]  /*34280*/  R2UR UR13, R5 ;  /* 0x00000000050d72ca */ /* 0x000fc600000e0000 */
[----:B------:R-:W-:Y:S01]  /*34290*/  ST.E desc[UR46][R8.64+0x28], R34 ;  /* 0x0000282208007985 */ /* 0x000fe2000c10192e */
[----:B------:R-:W-:-:S03]  /*342a0*/  R2UR UR58, R4 ;  /* 0x00000000043a72ca */ /* 0x000fc600000e0000 */
[----:B------:R-:W-:Y:S01]  /*342b0*/  ST.E desc[UR44][R8.64+0x2c], R35 ;  /* 0x00002c2308007985 */ /* 0x000fe2000c10192c */
[----:B------:R-:W-:-:S03]  /*342c0*/  R2UR UR59, R5 ;  /* 0x00000000053b72ca */ /* 0x000fc600000e0000 */
[----:B------:R-:W-:Y:S01]  /*342d0*/  ST.E desc[UR42][R8.64+0x30], R36 ;  /* 0x0000302408007985 */ /* 0x000fe2000c10192a */
[C---:B------:R-:W-:Y:S02]  /*342e0*/  R2UR UR56, R4.reuse ;  /* 0x00000000043872ca */ /* 0x040fe400000e0000 */
[C---:B------:R-:W-:Y:S01]  /*342f0*/  R2UR UR57, R5.reuse ;  /* 0x00000000053972ca */ /* 0x040fe200000e0000 */
[----:B------:R-:W-:Y:S01]  /*34300*/  ST.E desc[UR38][R8.64+0x34], R37 ;  /* 0x0000342508007985 */ /* 0x000fe2000c101926 */
[C---:B------:R-:W-:Y:S02]  /*34310*/  R2UR UR10, R4.reuse ;  /* 0x00000000040a72ca */ /* 0x040fe400000e0000 */
[C---:B------:R-:W-:Y:S01]  /*34320*/  R2UR UR11, R5.reuse ;  /* 0x00000000050b72ca */ /* 0x040fe200000e0000 */
[----:B------:R-:W-:Y:S01]  /*34330*/  ST.E desc[UR34][R8.64+0x38], R38 ;  /* 0x0000382608007985 */ /* 0x000fe2000c101922 */
[C---:B------:R-:W-:Y:S02]  /*34340*/  R2UR UR8, R4.reuse ;  /* 0x00000000040872ca */ /* 0x040fe400000e0000 */
[----:B------:R-:W-:Y:S01]  /*34350*/  R2UR UR9, R5 ;  /* 0x00000000050972ca */ /* 0x000fe200000e0000 */
[----:B------:R-:W-:Y:S01]  /*34360*/  ST.E desc[UR32][R8.64+0x3c], R39 ;  /* 0x00003c2708007985 */ /* 0x000fe2000c101920 */
[----:B------:R-:W-:-:S02]  /*34370*/  R2UR UR4, R4 ;  /* 0x00000000040472ca */ /* 0x000fc400000e0000 */
        /* <DEDUP_REMOVED lines=290> */
[----:B------:R-:W-:Y:S02]  /*355a0*/  R2UR UR56, R4 ;  /* 0x00000000043872ca */ /* 0x000fe400000e0000 */
[----:B------:R-:W-:Y:S01]  /*355b0*/  R2UR UR57, R5 ;  /* 0x00000000053972ca */ /* 0x000fe200000e0000 */
        /* <DEDUP_REMOVED lines=14> */
[----:B------:R0:W-:Y:S02]  /*356a0*/  ST.E desc[UR56][R8.64+0x1fc], R151 ;  /* 0x0001fc9708007985 */ /* 0x0001e4000c101938 */
[----:B0-----:R-:W-:-:S06]  /*356b0*/  WARPGROUP.ARRIVE ;  /* 0x00000000000079c5 */ /* 0x001fcc0000000000 */
[----:B------:R-:W-:Y:S01]  /*356c0*/  HGMMA.64x256x16.F32 R24, R160, gdesc[UR4].tnspB, R24, gsb0 ;  /* 0x43e00004a0187df0 */ /* 0x000fe20008000818 */
        /* <DEDUP_REMOVED lines=48> */
[----:B------:R-:W-:Y:S02]  /*359d0*/  R2UR UR14, R4 ;  /* 0x00000000040e72ca */ /* 0x000fe400000e0000 */
[----:B------:R-:W-:Y:S01]  /*359e0*/  R2UR UR15, R5 ;  /* 0x00000000050f72ca */ /* 0x000fe200000e0000 */
        /* <DEDUP_REMOVED lines=391> */
[----:B------:R-:W-:Y:S01]  /*37260*/  VIADD R10, R10, 0x180 ;  /* 0x000001800a0a7836 */ /* 0x000fe20000000000 */
[----:B------:R-:W-:-:S04]  /*37270*/  R2UR UR7, R11 ;  /* 0x000000000b0772ca */ /* 0x000fc800000e0000 */
        /* <DEDUP_REMOVED lines=359> */
[----:B------:R-:W-:Y:S01]  /*388f0*/  R2UR UR25, R5 ;  /* 0x00000000051972ca */ /* 0x000fe200000e0000 */
[----:B------:R-:W-:Y:S02]  /*38900*/  WARPGROUP.DEPBAR.LE gsb0, 0x0 ;  /* 0x00008000000079c5 */ /* 0x000fe40000010000 */
[----:B------:R-:W-:Y:S01]  /*38910*/  ST.E desc[UR4][R8.64], R24 ;  /* 0x0000001808007985 */ /* 0x000fe2000c101904 */
[----:B------:R-:W-:-:S02]  /*38920*/  R2UR UR4, R4 ;  /* 0x00000000040472ca */ /* 0x000fc400000e0000 */
[----:B------:R-:W-:Y:S01]  /*38930*/  R2UR UR5, R5 ;  /* 0x00000000050572ca */ /* 0x000fe200000e0000 */
[----:B------:R-:W-:Y:S04]  /*38940*/  ST.E desc[UR6][R8.64+0x4], R25 ;  /* 0x0000041908007985 */ /* 0x000fe8000c101906 */
[----:B------:R-:W-:Y:S04]  /*38950*/  ST.E desc[UR8][R8.64+0x8], R26 ;  /* 0x0000081a08007985 */ /* 0x000fe8000c101908 */
[----:B------:R-:W-:Y:S01]  /*38960*/  ST.E desc[UR10][R8.64+0xc], R27 ;  /* 0x00000c1b08007985 */ /* 0x000fe2000c10190a */
[----:B------:R-:W-:-:S03]  /*38970*/  R2UR UR6, R4 ;  /* 0x00000000040672ca */ /* 0x000fc600000e0000 */
[----:B------:R-:W-:Y:S01]  /*38980*/  ST.E desc[UR12][R8.64+0x10], R28 ;  /* 0x0000101c08007985 */ /* 0x000fe2000c10190c */
[----:B------:R-:W-:-:S03]  /*38990*/  R2UR UR7, R5 ;  /* 0x00000000050772ca */ /* 0x000fc600000e0000 */
        /* <DEDUP_REMOVED lines=21> */
[C---:B------:R-:W-:Y:S02]  /*38af0*/  R2UR UR20, R4.reuse ;  /* 0x00000000041472ca */ /* 0x040fe400000e0000 */
[----:B------:R-:W-:Y:S01]  /*38b00*/  R2UR UR21, R5 ;  /* 0x00000000051572ca */ /* 0x000fe200000e0000 */
[----:B------:R-:W-:Y:S01]  /*38b10*/  ST.E desc[UR6][R8.64+0x30], R36 ;  /* 0x0000302408007985 */ /* 0x000fe2000c101906 */
[----:B------:R-:W-:-:S02]  /*38b20*/  R2UR UR22, R4 ;  /* 0x00000000041672ca */ /* 0x000fc400000e0000 */
[C---:B------:R-:W-:Y:S02]  /*38b30*/  R2UR UR23, R5.reuse ;  /* 0x00000000051772ca */ /* 0x040fe400000e0000 */
[C---:B------:R-:W-:Y:S02]  /*38b40*/  R2UR UR24, R4.reuse ;  /* 0x00000000041872ca */ /* 0x040fe400000e0000 */
[C---:B------:R-:W-:Y:S02]  /*38b50*/  R2UR UR25, R5.reuse ;  /* 0x00000000051972ca */ /* 0x040fe400000e0000 */
[C---:B------:R-:W-:Y:S02]  /*38b60*/  R2UR UR6, R4.reuse ;  /* 0x00000000040672ca */ /* 0x040fe400000e0000 */
[----:B------:R-:W-:Y:S01]  /*38b70*/  R2UR UR7, R5 ;  /* 0x00000000050772ca */ /* 0x000fe200000e0000 */
[----:B------:R-:W-:Y:S01]  /*38b80*/  ST.E desc[UR8][R8.64+0x34], R37 ;  /* 0x0000342508007985 */ /* 0x000fe2000c101908 */
[----:B------:R-:W-:-:S02]  /*38b90*/  R2UR UR8, R4 ;  /* 0x00000000040872ca */ /* 0x000fc400000e0000 */
[----:B------:R-:W-:Y:S01]  /*38ba0*/  R2UR UR9, R5 ;  /* 0x00000000050972ca */ /* 0x000fe200000e0000 */
        /* <DEDUP_REMOVED lines=28> */
[C---:B------:R-:W-:Y:S01]  /*38d70*/  R2UR UR21, R5.reuse ;  /* 0x00000000051572ca */ /* 0x040fe200000e0000 */
[----:B------:R-:W-:Y:S01]  /*38d80*/  ST.E desc[UR4][R8.64+0x64], R49 ;  /* 0x0000643108007985 */ /* 0x000fe2000c101904 */
[C---:B------:R-:W-:Y:S02]  /*38d90*/  R2UR UR22, R4.reuse ;  /* 0x00000000041672ca */ /* 0x040fe400000e0000 */
[C---:B------:R-:W-:Y:S01]  /*38da0*/  R2UR UR23, R5.reuse ;  /* 0x00000000051772ca */ /* 0x040fe200000e0000 */
[----:B------:R-:W-:Y:S01]  /*38db0*/  ST.E desc[UR6][R8.64+0x68], R50 ;  /* 0x0000683208007985 */ /* 0x000fe2000c101906 */
[C---:B------:R-:W-:Y:S02]  /*38dc0*/  R2UR UR24, R4.reuse ;  /* 0x00000000041872ca */ /* 0x040fe400000e0000 */
[----:B------:R-:W-:Y:S02]  /*38dd0*/  R2UR UR25, R5 ;  /* 0x00000000051972ca */ /* 0x000fe400000e0000 */
[----:B------:R-:W-:-:S02]  /*38de0*/  R2UR UR4, R4 ;  /* 0x00000000040472ca */ /* 0x000fc400000e0000 */
[C---:B------:R-:W-:Y:S02]  /*38df0*/  R2UR UR5, R5.reuse ;  /* 0x00000000050572ca */ /* 0x040fe400000e0000 */
[C---:B------:R-:W-:Y:S02]  /*38e00*/  R2UR UR6, R4.reuse ;  /* 0x00000000040672ca */ /* 0x040fe400000e0000 */
        /* <DEDUP_REMOVED lines=9> */
[----:B------:R-:W-:Y:S04]  /*38ea0*/  ST.E desc[UR20][R8.64+0x84], R57 ;  /* 0x0000843908007985 */ /* 0x000fe8000c101914 */
[----:B------:R-:W-:Y:S04]  /*38eb0*/  ST.E desc[UR22][R8.64+0x88], R58 ;  /* 0x0000883a08007985 */ /* 0x000fe8000c101916 */
[----:B------:R-:W-:Y:S01]  /*38ec0*/  ST.E desc[UR24][R8.64+0x8c], R59 ;  /* 0x00008c3b08007985 */ /* 0x000fe2000c101918 */
[----:B------:R-:W-:-:S03]  /*38ed0*/  R2UR UR10, R4 ;  /* 0x00000000040a72ca */ /* 0x000fc600000e0000 */
[----:B------:R-:W-:Y:S01]  /*38ee0*/  ST.E desc[UR4][R8.64+0x90], R60 ;  /* 0x0000903c08007985 */ /* 0x000fe2000c101904 */
[C---:B------:R-:W-:Y:S02]  /*38ef0*/  R2UR UR4, R4.reuse ;  /* 0x00000000040472ca */ /* 0x040fe400000e0000 */
[C---:B------:R-:W-:Y:S01]  /*38f00*/  R2UR UR5, R5.reuse ;  /* 0x00000000050572ca */ /* 0x040fe200000e0000 */
[----:B------:R-:W-:Y:S01]  /*38f10*/  ST.E desc[UR6][R8.64+0x94], R61 ;  /* 0x0000943d08007985 */ /* 0x000fe2000c101906 */
        /* <DEDUP_REMOVED lines=267> */
[----:B------:R-:W2:Y:S01]  /*39fd0*/  LD.E R21, desc[UR28][R8.64+0x1fc] ;  /* 0x0001fc1c08157980 */ /* 0x000ea2000c101900 */
[----:B------:R-:W-:-:S02]  /*39fe0*/  R2UR UR6, R4 ;  /* 0x00000000040672ca */ /* 0x000fc400000e0000 */
[C---:B------:R-:W-:Y:S02]  /*39ff0*/  R2UR UR7, R5.reuse ;  /* 0x00000000050772ca */ /* 0x040fe400000e0000 */
[----:B------:R-:W-:Y:S02]  /*3a000*/  R2UR UR4, R4 ;  /* 0x00000000040472ca */ /* 0x000fe400000e0000 */
[----:B------:R-:W-:-:S09]  /*3a010*/  R2UR UR5, R5 ;  /* 0x00000000050572ca */ /* 0x000fd200000e0000 */
[----:B--2---:R0:W-:Y:S04]  /*3a020*/  ST.E desc[UR6][R8.64+0x1fc], R21 ;  /* 0x0001fc1508007985 */ /* 0x0041e8000c101906 */
[----:B------:R-:W2:Y:S01]  /*3a030*/  LD.E R11, desc[UR4][R8.64] ;  /* 0x00000004080b7980 */ /* 0x000ea2000c101900 */
[C---:B------:R-:W-:Y:S02]  /*3a040*/  R2UR UR4, R4.reuse ;  /* 0x00000000040472ca */ /* 0x040fe400000e0000 */
        /* <DEDUP_REMOVED lines=10> */
[----:B------:R-:W3:Y:S01]  /*3a0f0*/  LD.E R15, desc[UR6][R8.64+0x8] ;  /* 0x00000806080f7980 */ /* 0x000ee2000c101900 */
[C---:B------:R-:W-:Y:S02]  /*3a100*/  R2UR UR4, R4.reuse ;  /* 0x00000000040472ca */ /* 0x040fe400000e0000 */
[C---:B------:R-:W-:Y:S02]  /*3a110*/  R2UR UR5, R5.reuse ;  /* 0x00000000050572ca */ /* 0x040fe400000e0000 */
[----:B------:R-:W-:Y:S02]  /*3a120*/  R2UR UR6, R4 ;  /* 0x00000000040672ca */ /* 0x000fe400000e0000 */
[----:B------:R-:W-:-:S09]  /*3a130*/  R2UR UR7, R5 ;  /* 0x00000000050772ca */ /* 0x000fd200000e0000 */
[----:B---3--:R3:W-:Y:S04]  /*3a140*/  ST.E desc[UR4][R8.64+0x8], R15 ;  /* 0x0000080f08007985 */ /* 0x0087e8000c101904 */
[----:B0-----:R-:W4:Y:S01]  /*3a150*/  LD.E R21, desc[UR6][R8.64+0xc] ;  /* 0x00000c0608157980 */ /* 0x001f22000c101900 */
[C---:B------:R-:W-:Y:S02]  /*3a160*/  R2UR UR4, R4.reuse ;  /* 0x00000000040472ca */ /* 0x040fe400000e0000 */
[C---:B------:R-:W-:Y:S02]  /*3a170*/  R2UR UR5, R5.reuse ;  /* 0x00000000050572ca */ /* 0x040fe400000e0000 */
[----:B------:R-:W-:Y:S02]  /*3a180*/  R2UR UR6, R4 ;  /* 0x00000000040672ca */ /* 0x000fe400000e0000 */
[----:B------:R-:W-:-:S09]  /*3a190*/  R2UR UR7, R5 ;  /* 0x00000000050772ca */ /* 0x000fd200000e0000 */
[----:B----4-:R0:W-:Y:S04]  /*3a1a0*/  ST.E desc[UR4][R8.64+0xc], R21 ;  /* 0x00000c1508007985 */ /* 0x0101e8000c101904 */
[----:B-1----:R-:W4:Y:S01]  /*3a1b0*/  LD.E R11, desc[UR6][R8.64+0x10] ;  /* 0x00001006080b7980 */ /* 0x002f22000c101900 */
[C---:B------:R-:W-:Y:S02]  /*3a1c0*/  R2UR UR4, R4.reuse ;  /* 0x00000000040472ca */ /* 0x040fe400000e0000 */
[C---:B------:R-:W-:Y:S02]  /*3a1d0*/  R2UR UR5, R5.reuse ;  /* 0x00000000050572ca */ /* 0x040fe400000e0000 */
[----:B------:R-:W-:Y:S02]  /*3a1e0*/  R2UR UR6, R4 ;  /* 0x00000000040672ca */ /* 0x000fe400000e0000 */
[----:B------:R-:W-:-:S09]  /*3a1f0*/  R2UR UR7, R5 ;  /* 0x00000000050772ca */ /* 0x000fd200000e0000 */
[----:B----4-:R1:W-:Y:S04]  /*3a200*/  ST.E desc[UR4][R8.64+0x10], R11 ;  /* 0x0000100b08007985 */ /* 0x0103e8000c101904 */
[----:B--2---:R-:W2:Y:S01]  /*3a210*/  LD.E R13, desc[UR6][R8.64+0x14] ;  /* 0x00001406080d7980 */ /* 0x004ea2000c101900 */
[C---:B------:R-:W-:Y:S02]  /*3a220*/  R2UR UR4, R4.reuse ;  /* 0x00000000040472ca */ /* 0x040fe400000e0000 */
[C---:B------:R-:W-:Y:S02]  /*3a230*/  R2UR UR5, R5.reuse ;  /* 0x00000000050572ca */ /* 0x040fe400000e0000 */
[----:B------:R-:W-:Y:S02]  /*3a240*/  R2UR UR6, R4 ;  /* 0x00000000040672ca */ /* 0x000fe400000e0000 */
[----:B------:R-:W-:-:S09]  /*3a250*/  R2UR UR7, R5 ;  /* 0x00000000050772ca */ /* 0x000fd200000e0000 */
[----:B--2---:R2:W-:Y:S04]  /*3a260*/  ST.E desc[UR4][R8.64+0x14], R13 ;  /* 0x0000140d08007985 */ /* 0x0045e8000c101904 */
[----:B---3--:R-:W3:Y:S01]  /*3a270*/  LD.E R15, desc[UR6][R8.64+0x18] ;  /* 0x00001806080f7980 */ /* 0x008ee2000c101900 */
        /* <DEDUP_REMOVED lines=694> */
[----:B--2---:R-:W-:Y:S04]  /*3cde0*/  ST.E desc[UR4][R8.64+0x1e4], R13 ;  /* 0x0001e40d08007985 */ /* 0x004fe8000c101904 */
[----:B---3--:R-:W2:Y:S01]  /*3cdf0*/  LD.E R15, desc[UR6][R8.64+0x1e8] ;  /* 0x0001e806080f7980 */ /* 0x008ea2000c101900 */
[C---:B------:R-:W-:Y:S02]  /*3ce00*/  R2UR UR4, R4.reuse ;  /* 0x00000000040472ca */ /* 0x040fe400000e0000 */
[C---:B------:R-:W-:Y:S02]  /*3ce10*/  R2UR UR5, R5.reuse ;  /* 0x00000000050572ca */ /* 0x040fe400000e0000 */
[----:B------:R-:W-:Y:S02]  /*3ce20*/  R2UR UR6, R4 ;  /* 0x00000000040672ca */ /* 0x000fe400000e0000 */
[----:B------:R-:W-:-:S09]  /*3ce30*/  R2UR UR7, R5 ;  /* 0x00000000050772ca */ /* 0x000fd200000e0000 */
[----:B--2---:R2:W-:Y:S04]  /*3ce40*/  ST.E desc[UR4][R8.64+0x1e8], R15 ;  /* 0x0001e80f08007985 */ /* 0x0045e8000c101904 */
[----:B0-----:R-:W3:Y:S01]  /*3ce50*/  LD.E R21, desc[UR6][R8.64+0x1ec] ;  /* 0x0001ec0608157980 */ /* 0x001ee2000c101900 */
[C---:B------:R-:W-:Y:S02]  /*3ce60*/  R2UR UR4, R4.reuse ;  /* 0x00000000040472ca */ /* 0x040fe400000e0000 */
[C---:B------:R-:W-:Y:S02]  /*3ce70*/  R2UR UR5, R5.reuse ;  /* 0x00000000050572ca */ /* 0x040fe400000e0000 */
[----:B------:R-:W-:Y:S02]  /*3ce80*/  R2UR UR6, R4 ;  /* 0x00000000040672ca */ /* 0x000fe400000e0000 */
[----:B------:R-:W-:-:S09]  /*3ce90*/  R2UR UR7, R5 ;  /* 0x00000000050772ca */ /* 0x000fd200000e0000 */
[----:B---3--:R-:W-:Y:S04]  /*3cea0*/  ST.E desc[UR4][R8.64+0x1ec], R21 ;  /* 0x0001ec1508007985 */ /* 0x008fe8000c101904 */
[----:B-1----:R-:W3:Y:S01]  /*3ceb0*/  LD.E R11, desc[UR6][R8.64+0x1f0] ;  /* 0x0001f006080b7980 */ /* 0x002ee2000c101900 */
[C---:B------:R-:W-:Y:S02]  /*3cec0*/  R2UR UR4, R4.reuse ;  /* 0x00000000040472ca */ /* 0x040fe400000e0000 */
[C---:B------:R-:W-:Y:S02]  /*3ced0*/  R2UR UR5, R5.reuse ;  /* 0x00000000050572ca */ /* 0x040fe400000e0000 */
[----:B------:R-:W-:Y:S02]  /*3cee0*/  R2UR UR6, R4 ;  /* 0x00000000040672ca */ /* 0x000fe400000e0000 */
[----:B------:R-:W-:-:S09]  /*3cef0*/  R2UR UR7, R5 ;  /* 0x00000000050772ca */ /* 0x000fd200000e0000 */
[----:B---3--:R0:W-:Y:S04]  /*3cf00*/  ST.E desc[UR4][R8.64+0x1f0], R11 ;  /* 0x0001f00b08007985 */ /* 0x0081e8000c101904 */
[----:B------:R-:W3:Y:S01]  /*3cf10*/  LD.E R25, desc[UR6][R8.64+0x1f4] ;  /* 0x0001f40608197980 */ /* 0x000ee2000c101900 */
[C---:B------:R-:W-:Y:S02]  /*3cf20*/  R2UR UR4, R4.reuse ;  /* 0x00000000040472ca */ /* 0x040fe400000e0000 */
[C---:B------:R-:W-:Y:S02]  /*3cf30*/  R2UR UR5, R5.reuse ;  /* 0x00000000050572ca */ /* 0x040fe400000e0000 */
[----:B------:R-:W-:Y:S02]  /*3cf40*/  R2UR UR6, R4 ;  /* 0x00000000040672ca */ /* 0x000fe400000e0000 */
[----:B------:R-:W-:-:S09]  /*3cf50*/  R2UR UR7, R5 ;  /* 0x00000000050772ca */ /* 0x000fd200000e0000 */
[----:B---3--:R1:W-:Y:S04]  /*3cf60*/  ST.E desc[UR4][R8.64+0x1f4], R25 ;  /* 0x0001f41908007985 */ /* 0x0083e8000c101904 */
[----:B--2---:R-:W2:Y:S01]  /*3cf70*/  LD.E R15, desc[UR6][R8.64+0x1f8] ;  /* 0x0001f806080f7980 */ /* 0x004ea2000c101900 */
[----:B------:R-:W-:Y:S02]  /*3cf80*/  R2UR UR4, R4 ;  /* 0x00000000040472ca */ /* 0x000fe400000e0000 */
[----:B------:R-:W-:-:S13]  /*3cf90*/  R2UR UR5, R5 ;  /* 0x00000000050572ca */ /* 0x000fda00000e0000 */
[----:B--2---:R1:W-:Y:S01]  /*3cfa0*/  ST.E desc[UR4][R8.64+0x1f8], R15 ;  /* 0x0001f80f08007985 */ /* 0x0043e2000c101904 */
[----:B------:R-:W-:Y:S01]  /*3cfb0*/  @!PT LDS RZ, [RZ] ;  /* 0x00000000fffff984 */ /* 0x000fe20000000800 */
[----:B------:R-:W-:Y:S01]  /*3cfc0*/  @!PT LDS RZ, [RZ] ;  /* 0x00000000fffff984 */ /* 0x000fe20000000800 */
[----:B------:R-:W-:Y:S01]  /*3cfd0*/  @!PT LDS RZ, [RZ] ;  /* 0x00000000fffff984 */ /* 0x000fe20000000800 */
[----:B------:R-:W-:Y:S01]  /*3cfe0*/  @!PT LDS RZ, [RZ] ;  /* 0x00000000fffff984 */ /* 0x000fe20000000800 */
[----:B------:R2:W-:Y:S06]  /*3cff0*/  MEMBAR.ALL.CTA ;  /* 0x0000000000007992 */ /* 0x0005ec0000008000 */
[----:B--2---:R-:W2:Y:S02]  /*3d000*/  FENCE.VIEW.ASYNC.S ;  /* 0x00000000000073c6 */ /* 0x004ea40000000000 */
[----:B--2---:R-:W-:Y:S02]  /*3d010*/  NOP ;  /* 0x0000000000007918 */ /* 0x004fe40000000000 */
[----:B------:R-:W2:Y:S01]  /*3d020*/  LDL.64 R12, [R7+0x40] ;  /* 0x00004000070c7983 */ /* 0x000ea20000100a00 */
[----:B------:R-:W-:-:S02]  /*3d030*/  R2UR UR4, R4 ;  /* 0x00000000040472ca */ /* 0x000fc400000e0000 */
[----:B------:R-:W-:Y:S01]  /*3d040*/  R2UR UR5, R5 ;  /* 0x00000000050572ca */ /* 0x000fe200000e0000 */
[----:B------:R-:W-:Y:S06]  /*3d050*/  BAR.ARV 0xe, 0x100 ;  /* 0x0384000000007b1d */ /* 0x000fec0000002000 */
[----:B0-----:R-:W3:Y:S06]  /*3d060*/  LDL.64 R10, [R7] ;  /* 0x00000000070a7983 */ /* 0x001eec0000100a00 */
[----:B--2---:R-:W2:Y:S01]  /*3d070*/  LD.E R14, desc[UR4][R12.64] ;  /* 0x000000040c0e7980 */ /* 0x004ea2000c101900 */
[----:B------:R-:W-:-:S02]  /*3d080*/  R2UR UR4, R4 ;  /* 0x00000000040472ca */ /* 0x000fc400000e0000 */
[----:B------:R-:W-:Y:S01]  /*3d090*/  R2UR UR5, R5 ;  /* 0x00000000050572ca */ /* 0x000fe200000e0000 */
[----:B------:R-:W-:-:S12]  /*3d0a0*/  BSSY B2, `(.L_x_5411) ;  /* 0x0000006000027945 */ /* 0x000fd80003800000 */
[----:B---3--:R1:W5:Y:S01]  /*3d0b0*/  LD.E R10, desc[UR4][R10.64] ;  /* 0x000000040a0a7980 */ /* 0x008362000c101900 */
[----:B--2---:R-:W-:-:S04]  /*3d0c0*/  LOP3.LUT R14, R14, 0x1, RZ, 0xfc, !PT ;  /* 0x000000010e0e7812 */ /* 0x004fc800078efcff */
[----:B------:R-:W-:-:S13]  /*3d0d0*/  ISETP.NE.AND P0, PT, R14, 0x3, PT ;  /* 0x000000030e00780c */ /* 0x000fda0003f05270 */
[----:B-1----:R-:W-:Y:S05]  /*3d0e0*/  @!P0 BRA `(.L_x_5412) ;  /* 0x0000000000048947 */ /* 0x002fea0003800000 */
[----:B------:R-:W-:Y:S01]  /*3d0f0*/  BPT.TRAP 0x1 ;  /* 0x000000040000795c */ /* 0x000fe20000300000 */
.L_x_5412:
[----:B------:R-:W-:Y:S05]  /*3d100*/  BSYNC B2 ;  /* 0x0000000000027941 */ /* 0x000fea0003800000 */
.L_x_5411:
        /* <DEDUP_REMOVED lines=9> */
[----:B------:R0:W-:Y:S02]  /*3d1a0*/  SYNCS.ARRIVE.TRANS64.RED.A1T0 RZ, [R7+URZ], RZ ;  /* 0x000000ff07ff79a7 */ /* 0x0001e4000810043f */
[----:B0-----:R-:W-:-:S04]  /*3d1b0*/  IMAD.MOV.U32 R7, RZ, RZ, 0x0 ;  /* 0x00000000ff077424 */ /* 0x001fc800078e00ff */
[----:B------:R-:W-:Y:S05]  /*3d1c0*/  RET.REL.NODEC R6 `(_ZN7cutlass13device_kernelIN5flash11enable_sm90INS1_16FlashAttnFwdSm90INS1_25CollectiveMainloopFwdSm90ILi2EN4cute5tupleIJNS5_1CILi1EEES8_S8_EEENS6_IJNS7_ILi64EEESA_SA_EEELi512ENS_6half_tEfNS_4arch4Sm90ELb0ELb1ELb0ELb0ELb1ELb0ELb1ELb0ELb0ELb1ELb1ELb0EEENS1_21CollectiveEpilogueFwdINS6_IJSA_NS7_ILi512EEESA_EEES9_SC_SE_Li256ELb0ELb1ELb1ELb0EEENS1_19SingleTileSchedulerILb0ELb1ELb1ELi64EEEEEEEEEvNT_6ParamsE) ;  /* 0xfffffc2c068c7950 */ /* 0x000fea0003c3ffff */
.L_x_5383:
[----:B0-----:R0:W1:Y:S02]  /*3d1d0*/  SYNCS.PHASECHK.TRANS64.TRYWAIT P0, [R11+URZ], R20 ;  /* 0x000000140b0075a7 */ /* 0x001064000800017f */
[----:B-1----:R-:W-:Y:S05]  /*3d1e0*/  @!P0 NANOSLEEP.SYNCS 0x989680 ;  /* 0x009896800000895d */ /* 0x002fea0003900000 */
[----:B------:R-:W1:Y:S02]  /*3d1f0*/  @!P0 SYNCS.PHASECHK.TRANS64 P0, [R11+URZ], R20 ;  /* 0x000000140b0085a7 */ /* 0x000e64000800007f */
[----:B-1----:R-:W-:Y:S05]  /*3d200*/  @!P0 BRA `(.L_x_5383) ;  /* 0xfffffffc00f08947 */ /* 0x002fea000383ffff */
[----:B------:R-:W-:Y:S05]  /*3d210*/  BRA `(.L_x_5382) ;  /* 0xfffffee800c47947 */ /* 0x000fea000383ffff */
.L_x_5390:
[----:B0-----:R0:W1:Y:S02]  /*3d220*/  SYNCS.PHASECHK.TRANS64.TRYWAIT P0, [R20+URZ], R21 ;  /* 0x00000015140075a7 */ /* 0x001064000800017f */
[----:B-1----:R-:W-:Y:S05]  /*3d230*/  @!P0 NANOSLEEP.SYNCS 0x989680 ;  /* 0x009896800000895d */ /* 0x002fea0003900000 */
[----:B------:R-:W1:Y:S02]  /*3d240*/  @!P0 SYNCS.PHASECHK.TRANS64 P0, [R20+URZ], R21 ;  /* 0x00000015140085a7 */ /* 0x000e64000800007f */
[----:B-1----:R-:W-:Y:S05]  /*3d250*/  @!P0 BRA `(.L_x_5390) ;  /* 0xfffffffc00f08947 */ /* 0x002fea000383ffff */
[----:B------:R-:W-:Y:S05]  /*3d260*/  BRA `(.L_x_5389) ;  /* 0xfffffef000987947 */ /* 0x000fea000383ffff */
.L_x_5413:
        /* <DEDUP_REMOVED lines=9> */
.L_x_15646:


//--------------------- .text._ZN7cutlass13device_kernelIN5flash11enable_sm90INS1_16FlashAttnFwdSm90INS1_25CollectiveMainloopFwdSm90ILi2EN4cute5tupleIJNS5_1CILi1EEES8_S8_EEENS6_IJNS7_ILi64EEESA_SA_EEELi512ENS_6half_tEfNS_4arch4Sm90ELb0ELb1ELb0ELb1ELb1ELb0ELb0ELb0ELb0ELb1ELb1ELb0EEENS1_21CollectiveEpilogueFwdINS6_IJSA_NS7_ILi512EEESA_EEES9_SC_SE_Li256ELb1ELb1ELb1ELb0EEENS1_36VarlenDynamicPersistentTileSchedulerILi64ELi64ELi256ELi128ELb1ELb1ELb1ELb1ELb0ELb1EEEEEEEEEvNT_6ParamsE --------------------------
	.section	.text._ZN7cutlass13device_kernelIN5flash11enable_sm90INS1_16FlashAttnFwdSm90INS1_25CollectiveMainloopFwdSm90ILi2EN4cute5tupleIJNS5_1CILi1EEES8_S8_EEENS6_IJNS7_ILi64EEESA_SA_EEELi512ENS_6half_tEfNS_4arch4Sm90ELb0ELb1ELb0ELb1ELb1ELb0ELb0ELb0ELb0ELb1ELb1ELb0EEENS1_21CollectiveEpilogueFwdINS6_IJSA_NS7_ILi512EEESA_EEES9_SC_SE_Li256ELb1ELb1ELb1ELb0EEENS1_36VarlenDynamicPersistentTileSchedulerILi64ELi64ELi256ELi128ELb1ELb1ELb1ELb1ELb0ELb1EEEEEEEEEvNT_6ParamsE,"ax",@progbits
	.align	128
.text._ZN7cutlass13device_kernelIN5flash11enable_sm90INS1_16FlashAttnFwdSm90INS1_25CollectiveMainloopFwdSm90ILi2EN4cute5tupleIJNS5_1CILi1EEES8_S8_EEENS6_IJNS7_ILi64EEESA_SA_EEELi512ENS_6half_tEfNS_4arch4Sm90ELb0ELb1ELb0ELb1ELb1ELb0ELb0ELb0ELb0ELb1ELb1ELb0EEENS1_21CollectiveEpilogueFwdINS6_IJSA_NS7_ILi512EEESA_EEES9_SC_SE_Li256ELb1ELb1ELb1ELb0EEENS1_36VarlenDynamicPersistentTileSchedulerILi64ELi64ELi256ELi128ELb1ELb1ELb1ELb1ELb0ELb1EEEEEEEEEvNT_6ParamsE:
        .type           _ZN7cutlass13device_kernelIN5flash11enable_sm90INS1_16FlashAttnFwdSm90INS1_25CollectiveMainloopFwdSm90ILi2EN4cute5tupleIJNS5_1CILi1EEES8_S8_EEENS6_IJNS7_ILi64EEESA_SA_EEELi512ENS_6half_tEfNS_4arch4Sm90ELb0ELb1ELb0ELb1ELb1ELb0ELb0ELb0ELb0ELb1ELb1ELb0EEENS1_21CollectiveEpilogueFwdINS6_IJSA_NS7_ILi512EEESA_EEES9_SC_SE_Li256ELb1ELb1ELb1ELb0EEENS1_36VarlenDynamicPersistentTileSchedulerILi64ELi64ELi256ELi128ELb1ELb1ELb1ELb1ELb0ELb1EEEEEEEEEvNT_6ParamsE,@function
        .size           _ZN7cutlass13device_kernelIN5flash11enable_sm90INS1_16FlashAttnFwdSm90INS1_25CollectiveMainloopFwdSm90ILi2EN4cute5tupleIJNS5_1CILi1EEES8_S8_EEENS6_IJNS7_ILi64EEESA_SA_EEELi512ENS_6half_tEfNS_4arch4Sm90ELb0ELb1ELb0ELb1ELb1ELb0ELb0ELb0ELb0ELb1ELb1ELb0EEENS1_21CollectiveEpilogueFwdINS6_IJSA_NS7_ILi512EEESA_EEES9_SC_SE_Li256ELb1ELb1ELb1ELb0EEENS1_36VarlenDynamicPersistentTileSchedulerILi64ELi64ELi256ELi128ELb1ELb1ELb1ELb1ELb0ELb1EEEEEEEEEvNT_6ParamsE,(.L_x_15648 - _ZN7cutlass13device_kernelIN5flash11enable_sm90INS1_16FlashAttnFwdSm90INS1_25CollectiveMainloopFwdSm90ILi2EN4cute5tupleIJNS5_1CILi1EEES8_S8_EEENS6_IJNS7_ILi64EEESA_SA_EEELi512ENS_6half_tEfNS_4arch4Sm90ELb0ELb1ELb0ELb1ELb1ELb0ELb0ELb0ELb0ELb1ELb1ELb0EEENS1_21CollectiveEpilogueFwdINS6_IJSA_NS7_ILi512EEESA_EEES9_SC_SE_Li256ELb1ELb1ELb1ELb0EEENS1_36VarlenDynamicPersistentTileSchedulerILi64ELi64ELi256ELi128ELb1ELb1ELb1ELb1ELb0ELb1EEEEEEEEEvNT_6ParamsE)
        .other          _ZN7cutlass13device_kernelIN5flash11enable_sm90INS1_16FlashAttnFwdSm90INS1_25CollectiveMainloopFwdSm90ILi2EN4cute5tupleIJNS5_1CILi1EEES8_S8_EEENS6_IJNS7_ILi64EEESA_SA_EEELi512ENS_6half_tEfNS_4arch4Sm90ELb0ELb1ELb0ELb1ELb1ELb0ELb0ELb0ELb0ELb1ELb1ELb0EEENS1_21CollectiveEpilogueFwdINS6_IJSA_NS7_ILi512EEESA_EEES9_SC_SE_Li256ELb1ELb1ELb1ELb0EEENS1_36VarlenDynamicPersistentTileSchedulerILi64ELi64ELi256ELi128ELb1ELb1ELb1ELb1ELb0ELb1EEEEEEEEEvNT_6ParamsE,@"STO_CUDA_ENTRY STV_DEFAULT"
_ZN7cutlass13device_kernelIN5flash11enable_sm90INS1_16FlashAttnFwdSm90INS1_25CollectiveMainloopFwdSm90ILi2EN4cute5tupleIJNS5_1CILi1EEES8_S8_EEENS6_IJNS7_ILi64EEESA_SA_EEELi512ENS_6half_tEfNS_4arch4Sm90ELb0ELb1ELb0ELb1ELb1ELb0ELb0ELb0ELb0ELb1ELb1ELb0EEENS1_21CollectiveEpilogueFwdINS6_IJSA_NS7_ILi512EEESA_EEES9_SC_SE_Li256ELb1ELb1ELb1ELb0EEENS1_36VarlenDynamicPersistentTileSchedulerILi64ELi64ELi256ELi128ELb1ELb1ELb1ELb1ELb0ELb1EEEEEEEEEvNT_6ParamsE:
        /* <DEDUP_REMOVED lines=41> */
.L_x_5414:
        /* <DEDUP_REMOVED lines=22> */
.L_x_5415:
        /* <DEDUP_REMOVED lines=18> */
.L_x_5416:
        /* <DEDUP_REMOVED lines=22> */
.L_x_5417:
        /* <DEDUP_REMOVED lines=23> */
.L_x_5418:
        /* <DEDUP_REMOVED lines=8> */
.L_x_5420:
        /* <DEDUP_REMOVED lines=30> */
[CC--:B------:R-:W-:Y:S02]  /*0a40*/  LEA.HI R6, R3.reuse, R0.reuse, RZ, 0x2 ;  /* 0x0000000003067211 */ /* 0x0c0fe400078f10ff */
[----:B------:R-:W-:Y:S02]  /*0a50*/  LEA.HI R223, R3, R0, RZ, 0x3 ;  /* 0x0000000003df7211 */ /* 0x000fe400078f18ff */
[----:B------:R-:W-:Y:S02]  /*0a60*/  SHF.R.S32.HI R7, RZ, 0x4, R2 ;  /* 0x00000004ff077819 */ /* 0x000fe40000011402 */
[----:B------:R-:W-:Y:S02]  /*0a70*/  LOP3.LUT R3, R2, 0xfffffff0, RZ, 0xc0, !PT ;  /* 0xfffffff002037812 */ /* 0x000fe400078ec0ff */
[----:B------:R-:W-:-:S02]  /*0a80*/  SHF.R.S32.HI R5, RZ, 0x5, R4 ;  /* 0x00000005ff057819 */ /* 0x000fc40000011404 */
[----:B------:R-:W-:Y:S01]  /*0a90*/  SHF.R.S32.HI R4, RZ, 0x1f, R4 ;  /* 0x0000001fff047819 */ /* 0x000fe20000011404 */
[----:B------:R-:W-:Y:S01]  /*0aa0*/  IMAD.IADD R3, R0, 0x1, -R3 ;  /* 0x0000000100037824 */ /* 0x000fe200078e0a03 */
[----:B------:R-:W-:Y:S02]  /*0ab0*/  LOP3.LUT R13, R6, 0xfffffffc, RZ, 0xc0, !PT ;  /* 0xfffffffc060d7812 */ /* 0x000fe400078ec0ff */
[----:B------:R-:W-:Y:S02]  /*0ac0*/  LOP3.LUT R11, R9, 0xffffff80, RZ, 0xc0, !PT ;  /* 0xffffff80090b7812 */ /* 0x000fe400078ec0ff */
[----:B------:R-:W-:Y:S01]  /*0ad0*/  LOP3.LUT R191, R223, 0xfffffff8, RZ, 0xc0, !PT ;  /* 0xfffffff8dfbf7812 */ /* 0x000fe200078ec0ff */
[----:B------:R-:W-:Y:S01]  /*0ae0*/  IMAD.IADD R13, R0, 0x1, -R13 ;  /* 0x00000001000d7824 */ /* 0x000fe200078e0a0d */
[----:B------:R-:W-:Y:S01]  /*0af0*/  LEA.HI R2, R2, R7, RZ, 0x1 ;  /* 0x0000000702027211 */ /* 0x000fe200078f08ff */
[----:B------:R-:W-:Y:S01]  /*0b00*/  IMAD.IADD R11, R0, 0x1, -R11 ;  /* 0x00000001000b7824 */ /* 0x000fe200078e0a0b */
[----:B------:R-:W-:Y:S01]  /*0b10*/  LEA.HI R4, R4, R5, RZ, 0x2 ;  /* 0x0000000504047211 */ /* 0x000fe200078f10ff */
[----:B------:R-:W-:Y:S01]  /*0b20*/  IMAD.IADD R191, R0, 0x1, -R191 ;  /* 0x0000000100bf7824 */ /* 0x000fe200078e0abf */
[----:B------:R-:W-:-:S02]  /*0b30*/  LOP3.LUT R2, R2, 0x1ffffffe, RZ, 0xc0, !PT ;  /* 0x1ffffffe02027812 */ /* 0x000fc400078ec0ff */
[----:B------:R-:W-:Y:S01]  /*0b40*/  SHF.R.S32.HI R224, RZ, 0x7, R9 ;  /* 0x00000007ffe07819 */ /* 0x000fe20000011409 */
[----:B------:R-:W-:Y:S01]  /*0b50*/  IMAD.SHL.U32 R19, R191, 0x8, RZ ;  /* 0x00000008bf137824 */ /* 0x000fe200078e00ff */
[--C-:B------:R-:W-:Y:S01]  /*0b60*/  SHF.R.S32.HI R0, RZ, 0x1f, R3.reuse ;  /* 0x0000001fff007819 */ /* 0x100fe20000011403 */
[----:B------:R-:W-:Y:S01]  /*0b70*/  IMAD.IADD R2, R7, 0x1, -R2 ;  /* 0x0000000107027824 */ /* 0x000fe200078e0a02 */
[----:B------:R-:W-:Y:S01]  /*0b80*/  LOP3.LUT R4, R4, 0x3ffffc, RZ, 0xc0, !PT ;  /* 0x003ffffc04047812 */ /* 0x000fe200078ec0ff */
[----:B------:R-:W-:Y:S01]  /*0b90*/  IMAD R15, R224, 0x100, R3 ;  /* 0x00000100e00f7824 */ /* 0x000fe200078e0203 */
[----:B------:R-:W-:Y:S01]  /*0ba0*/  LEA.HI R7, R13, R13, RZ, 0x1 ;  /* 0x0000000d0d077211 */ /* 0x000fe200078f08ff */
[----:B------:R-:W-:Y:S01]  /*0bb0*/  IMAD.SHL.U32 R2, R2, 0x8, RZ ;  /* 0x0000000802027824 */ /* 0x000fe200078e00ff */
[----:B------:R-:W-:Y:S01]  /*0bc0*/  LEA.HI R6, R0, R3, RZ, 0x3 ;  /* 0x0000000300067211 */ /* 0x000fe200078f18ff */
[----:B------:R-:W-:Y:S01]  /*0bd0*/  IMAD.IADD R4, R5, 0x1, -R4 ;  /* 0x0000000105047824 */ /* 0x000fe200078e0a04 */
[----:B------:R-:W-:-:S02]  /*0be0*/  SHF.R.S32.HI R0, RZ, 0x1f, R11 ;  /* 0x0000001fff007819 */ /* 0x000fc4000001140b */
[----:B------:R-:W-:Y:S01]  /*0bf0*/  LOP3.LUT R10, R7, 0x1ffffffe, RZ, 0xc0, !PT ;  /* 0x1ffffffe070a7812 */ /* 0x000fe200078ec0ff */
[----:B------:R-:W-:Y:S01]  /*0c00*/  IMAD R15, R4, 0x10, R15 ;  /* 0x00000010040f7824 */ /* 0x000fe200078e020f */
[C---:B------:R-:W-:Y:S01]  /*0c10*/  LOP3.LUT R8, R6.reuse, 0xfffffff8, RZ, 0xc0, !PT ;  /* 0xfffffff806087812 */ /* 0x040fe200078ec0ff */
[----:B------:R-:W-:Y:S01]  /*0c20*/  IMAD.SHL.U32 R7, R6, 0x40, RZ ;  /* 0x0000004006077824 */ /* 0x000fe200078e00ff */
[----:B------:R-:W-:Y:S01]  /*0c30*/  LEA.HI R4, R0, R11, RZ, 0x2 ;  /* 0x0000000b00047211 */ /* 0x000fe200078f10ff */
[----:B------:R-:W-:Y:S01]  /*0c40*/  IMAD.IADD R190, R13, 0x1, -R10 ;  /* 0x000000010dbe7824 */ /* 0x000fe200078e0a0a */
[----:B------:R-:W-:Y:S01]  /*0c50*/  LEA.HI R9, R9, R224, RZ, 0x1 ;  /* 0x000000e009097211 */ /* 0x000fe200078f08ff */
[----:B------:R-:W-:Y:S01]  /*0c60*/  IMAD.IADD R8, R3, 0x1, -R8 ;  /* 0x0000000103087824 */ /* 0x000fe200078e0a08 */
[--C-:B------:R-:W-:Y:S02]  /*0c70*/  SHF.R.S32.HI R3, RZ, 0x2, R4.reuse ;  /* 0x00000002ff037819 */ /* 0x100fe40000011404 */
[----:B------:R-:W-:-:S02]  /*0c80*/  SHF.R.S32.HI R6, RZ, 0x1f, R4 ;  /* 0x0000001fff067819 */ /* 0x000fc40000011404 */
[----:B------:R-:W-:Y:S02]  /*0c90*/  LOP3.LUT R10, R4, 0x7ffffffc, RZ, 0xc0, !PT ;  /* 0x7ffffffc040a7812 */ /* 0x000fe400078ec0ff */
[----:B------:R-:W-:Y:S02]  /*0ca0*/  LOP3.LUT R4, R7, 0x7ffffe00, RZ, 0xc0, !PT ;  /* 0x7ffffe0007047812 */ /* 0x000fe400078ec0ff */
[----:B------:R-:W-:Y:S01]  /*0cb0*/  LEA.HI R6, R6, R3, RZ, 0x3 ;  /* 0x0000000306067211 */ /* 0x000fe200078f18ff */
[----:B------:R-:W-:Y:S01]  /*0cc0*/  IMAD.IADD R10, R11, 0x1, -R10 ;  /* 0x000000010b0a7824 */ /* 0x000fe200078e0a0a */
[----:B------:R-:W-:Y:S01]  /*0cd0*/  LOP3.LUT R9, R9, 0xfffffe, RZ, 0xc0, !PT ;  /* 0x00fffffe09097812 */ /* 0x000fe200078ec0ff */
[----:B------:R-:W-:Y:S01]  /*0ce0*/  IMAD R7, R5, 0x400, R4 ;  /* 0x0000040005077824 */ /* 0x000fe200078e0204 */
[----:B------:R-:W-:Y:S01]  /*0cf0*/  LOP3.LUT R6, R6, 0xfffffff8, RZ, 0xc0, !PT ;  /* 0xfffffff806067812 */ /* 0x000fe200078ec0ff */
[----:B------:R-:W-:Y:S01]  /*0d00*/  IMAD.SHL.U32 R4, R8, 0x40, RZ ;  /* 0x0000004008047824 */ /* 0x000fe200078e00ff */
[----:B------:R-:W-:Y:S01]  /*0d10*/  LEA.HI R0, R0, R11, RZ, 0x5 ;  /* 0x0000000b00007211 */ /* 0x000fe200078f28ff */
[----:B------:R-:W-:Y:S01]  /*0d20*/  IMAD.IADD R9, R224, 0x1, -R9 ;  /* 0x00000001e0097824 */ /* 0x000fe200078e0a09 */
[----:B------:R-:W-:Y:S01]  /*0d30*/  R2P PR, R8, 0x6 ;  /* 0x0000000608007804 */ /* 0x000fe20000000000 */
[----:B------:R-:W-:Y:S01]  /*0d40*/  IMAD.IADD R17, R3, 0x1, -R6 ;  /* 0x0000000103117824 */ /* 0x000fe200078e0a06 */
[----:B------:R-:W-:Y:S01]  /*0d50*/  LOP3.LUT R5, R4, 0x1c0, RZ, 0xc0, !PT ;  /* 0x000001c004057812 */ /* 0x000fe200078ec0ff */
[----:B------:R-:W-:Y:S01]  /*0d60*/  IMAD.U32 R3, R15, 0x40, R2 ;  /* 0x000000400f037824 */ /* 0x000fe200078e0002 */
[----:B------:R-:W-:-:S02]  /*0d70*/  SHF.R.S32.HI R0, RZ, 0x5, R0 ;  /* 0x00000005ff007819 */ /* 0x000fc40000011400 */
[----:B------:R-:W-:Y:S02]  /*0d80*/  LOP3.LUT R2, R5, 0x8, R2, 0xf8, !PT ;  /* 0x0000000805027812 */ /* 0x000fe400078ef802 */
[----:B------:R-:W-:Y:S01]  /*0d90*/  SHF.R.U32.HI R5, RZ, 0x3, R5 ;  /* 0x00000003ff057819 */ /* 0x000fe20000011605 */
[----:B------:R0:W-:Y:S01]  /*0da0*/  STL [R1+0x20], R3 ;  /* 0x0000200301007387 */ /* 0x0001e20000100800 */
[----:B------:R-:W-:Y:S01]  /*0db0*/  IMAD R17, R0, 0x10, R17 ;  /* 0x0000001000117824 */ /* 0x000fe200078e0211 */
[----:B------:R-:W-:Y:S02]  /*0dc0*/  SEL R188, R188, 0xffffffe0, !P1 ;  /* 0xffffffe0bcbc7807 */ /* 0x000fe40004800000 */
[----:B------:R-:W-:Y:S01]  /*0dd0*/  LOP3.LUT R4, R2, R5, RZ, 0x3c, !PT ;  /* 0x0000000502047212 */ /* 0x000fe200078e3cff */
[----:B------:R-:W-:Y:S01]  /*0de0*/  IMAD.SHL.U32 R2, R10, 0x2, RZ ;  /* 0x000000020a027824 */ /* 0x000fe200078e00ff */
[----:B------:R-:W-:Y:S01]  /*0df0*/  SHF.R.S32.HI R223, RZ, 0x3, R223 ;  /* 0x00000003ffdf7819 */ /* 0x000fe200000114df */
[----:B------:R-:W-:-:S02]  /*0e00*/  IMAD R190, R190, 0x8, R17 ;  /* 0x00000008bebe7824 */ /* 0x000fc400078e0211 */
[----:B------:R-:W-:Y:S02]  /*0e10*/  IMAD.IADD R4, R7, 0x1, R4 ;  /* 0x0000000107047824 */ /* 0x000fe400078e0204 */
[----:B0-----:R-:W-:-:S03]  /*0e20*/  IMAD.SHL.U32 R3, R9, 0x100, RZ ;  /* 0x0000010009037824 */ /* 0x001fc600078e00ff */
[----:B------:R-:W-:Y:S01]  /*0e30*/  LEA R22, R4, UR41, 0x1 ;  /* 0x0000002904167c11 */ /* 0x000fe2000f8e08ff */
[----:B------:R-:W-:Y:S01]  /*0e40*/  IMAD.IADD R18, R2, 0x1, R3 ;  /* 0x0000000102127824 */ /* 0x000fe200078e0203 */
[----:B------:R0:W-:Y:S03]  /*0e50*/  STL [R1+0x1c], R3 ;  /* 0x00001c0301007387 */ /* 0x0001e60000100800 */
[C---:B------:R-:W-:Y:S01]  /*0e60*/  VIADD R222, R18.reuse, 0x8 ;  /* 0x0000000812de7836 */ /* 0x040fe20000000000 */
[----:B------:R-:W-:Y:S01]  /*0e70*/  SHF.R.S32.HI R0, RZ, 0x1f, R18 ;  /* 0x0000001fff007819 */ /* 0x000fe20000011412 */
[C---:B------:R-:W-:Y:S02]  /*0e80*/  VIADD R221, R18.reuse, 0x10 ;  /* 0x0000001012dd7836 */ /* 0x040fe40000000000 */
        /* <DEDUP_REMOVED lines=64> */
[----:B------:R-:W-:-:S07]  /*1290*/  IMAD.IADD R188, R188, 0x1, R23 ;  /* 0x00000001bcbc7824 */ /* 0x000fce00078e0217 */
.L_x_5543:
[----:B------:R-:W-:Y:S02]  /*12a0*/  ULDC.64 UR8, c[0x0][0xa28] ;  /* 0x00028a0000087ab9 */ /* 0x000fe40000000a00 */
[----:B------:R-:W-:-:S04]  /*12b0*/  UISETP.NE.U32.AND UP0, UPT, UR8, URZ, UPT ;  /* 0x0000003f0800728c */ /* 0x000fc8000bf05070 */
[----:B------:R-:W-:-:S03]  /*12c0*/  UISETP.NE.AND.EX UP0, UPT, UR9, URZ, UPT, UP0 ;  /* 0x0000003f0900728c */ /* 0x000fc6000bf05300 */
[----:B------:R-:W-:Y:S02]  /*12d0*/  ULDC.64 UR8, c[0x0][0xa18] ;  /* 0x0002860000087ab9 */ /* 0x000fe40000000a00 */
[----:B------:R-:W-:Y:S01]  /*12e0*/  UISETP.NE.U32.AND UP1, UPT, UR8, URZ, UPT ;  /* 0x0000003f0800728c */ /* 0x000fe2000bf25070 */
[----:B------:R-:W-:-:S03]  /*12f0*/  PLOP3.LUT P0, PT, PT, PT, UP0, 0x80, 0x0 ;  /* 0x000000000000781c */ /* 0x000fc60003f0f008 */
[----:B------:R-:W-:-:S03]  /*1300*/  UISETP.NE.AND.EX UP1, UPT, UR9, URZ, UPT, UP1 ;  /* 0x0000003f0900728c */ /* 0x000fc6000bf25310 */
[----:B------:R-:W-:Y:S02]  /*1310*/  @UP0 ULDC.64 UR8, c[0x0][0xa28] ;  /* 0x00028a0000080ab9 */ /* 0x000fe40000000a00 */
[----:B------:R-:W-:Y:S01]  /*1320*/  @UP0 UIMAD.WIDE UR8, UR6, 0x4, UR8 ;  /* 0x00000004060808a5 */ /* 0x000fe2000f8e0208 */
[----:B------:R-:W-:-:S05]  /*1330*/  PLOP3.LUT P2, PT, PT, PT, UP1, 0x80, 0x0 ;  /* 0x000000000000781c */ /* 0x000fca0003f4f018 */
[----:B------:R-:W-:Y:S01]  /*1340*/  @UP1 ULDC.64 UR10, c[0x0][0xa18] ;  /* 0x00028600000a1ab9 */ /* 0x000fe20000000a00 */
[----:B0-2-4-:R-:W-:Y:S02]  /*1350*/  IMAD.U32 R4, RZ, RZ, UR8 ;  /* 0x00000008ff047e24 */ /* 0x015fe4000f8e00ff */
[----:B------:R-:W-:Y:S01]  /*1360*/  IMAD.U32 R5, RZ, RZ, UR9 ;  /* 0x00000009ff057e24 */ /* 0x000fe2000f8e00ff */
[----:B------:R-:W-:Y:S02]  /*1370*/  @UP1 UIMAD.WIDE UR8, UR6, 0x4, UR10 ;  /* 0x00000004060818a5 */ /* 0x000fe4000f8e020a */
[----:B------:R-:W-:Y:S02]  /*1380*/  ULOP3.LUT UR4, UR7, 0xff000000, URZ, 0xc0, !UPT ;  /* 0xff00000007047892 */ /* 0x000fe4000f8ec03f */
[----:B------:R-:W2:Y:S01]  /*1390*/  @P0 LDG.E R4, desc[UR54][R4.64] ;  /* 0x0000003604040981 */ /* 0x000ea2000c1e1900 */
[----:B------:R-:W-:Y:S01]  /*13a0*/  ULDC.64 UR10, c[0x0][0xa20] ;  /* 0x00028800000a7ab9 */ /* 0x000fe20000000a00 */
[----:B-1----:R-:W-:-:S02]  /*13b0*/  IMAD.U32 R6, RZ, RZ, UR8 ;  /* 0x00000008ff067e24 */ /* 0x002fc4000f8e00ff */
[----:B---3--:R-:W-:Y:S01]  /*13c0*/  IMAD.U32 R7, RZ, RZ, UR9 ;  /* 0x00000009ff077e24 */ /* 0x008fe2000f8e00ff */
[----:B------:R-:W-:-:S04]  /*13d0*/  ULDC.64 UR8, c[0x0][0x418] ;  /* 0x0001060000087ab9 */ /* 0x000fc80000000a00 */
[----:B------:R-:W3:Y:S01]  /*13e0*/  @P2 LDG.E R6, desc[UR54][R6.64] ;  /* 0x0000003606062981 */ /* 0x000ee2000c1e1900 */
[----:B------:R-:W-:Y:S01]  /*13f0*/  UISETP.NE.U32.AND UP0, UPT, UR8, URZ, UPT ;  /* 0x0000003f0800728c */ /* 0x000fe2000bf05070 */
[----:B------:R-:W-:Y:S01]  /*1400*/  ISETP.NE.U32.AND P1, PT, RZ, UR10, PT ;  /* 0x0000000aff007c0c */ /* 0x000fe2000bf25070 */
[----:B------:R-:W-:Y:S02]  /*1410*/  ULOP3.LUT UR42, UR7, 0xff0000, URZ, 0xc0, !UPT ;  /* 0x00ff0000072a7892 */ /* 0x000fe4000f8ec03f */
[----:B------:R-:W-:Y:S01]  /*1420*/  UISETP.NE.AND.EX UP0, UPT, UR9, URZ, UPT, UP0 ;  /* 0x0000003f0900728c */ /* 0x000fe2000bf05300 */
[----:B------:R-:W-:Y:S01]  /*1430*/  ISETP.NE.AND.EX P1, PT, RZ, UR11, PT, P1 ;  /* 0x0000000bff007c0c */ /* 0x000fe2000bf25310 */
[----:B------:R-:W-:Y:S01]  /*1440*/  ULDC UR8, c[0x0][0x424] ;  /* 0x0001090000087ab9 */ /* 0x000fe20000000800 */
[----:B------:R-:W-:Y:S02]  /*1450*/  USHF.R.U32.HI UR4, URZ, 0x8, UR4 ;  /* 0x000000083f047899 */ /* 0x000fe40008011604 */
[----:B------:R-:W-:Y:S01]  /*1460*/  USEL UR8, UR8, 0x1, UP0 ;  /* 0x0000000108087887 */ /* 0x000fe20008000000 */
[----:B------:R-:W-:Y:S01]  /*1470*/  ULDC UR9, c[0x0][0x2f0] ;  /* 0x0000bc0000097ab9 */ /* 0x000fe20000000800 */
[----:B------:R-:W-:Y:S01]  /*1480*/  UMOV UR48, URZ ;  /* 0x0000003f00307c82 */ /* 0x000fe20008000000 */
[----:B------:R-:W-:-:S02]  /*1490*/  ULEA.HI UR42, UR42, UR4, URZ, 0x10 ;  /* 0x000000042a2a7291 */ /* 0x000fc4000f8f803f */
[----:B------:R-:W-:Y:S02]  /*14a0*/  UIMAD UR4, UR8, UR9, URZ ;  /* 0x00000009080472a4 */ /* 0x000fe4000f8e023f */
[----:B------:R-:W-:Y:S01]  /*14b0*/  ULOP3.LUT UR43, UR7, 0xffff, URZ, 0xc0, !UPT ;  /* 0x0000ffff072b7892 */ /* 0x000fe2000f8ec03f */
        /* <DEDUP_REMOVED lines=17> */
.L_x_5421:
[----:B------:R-:W-:Y:S01]  /*15d0*/  UMOV UR44, UR6 ;  /* 0x00000006002c7c82 */ /* 0x000fe20008000000 */
[----:B------:R-:W-:Y:S05]  /*15e0*/  @!P1 BRA `(.L_x_5422) ;  /* 0x00000000001c9947 */ /* 0x000fea0003800000 */
[----:B------:R-:W-:Y:S02]  /*15f0*/  ULDC.64 UR8, c[0x0][0xa20] ;  /* 0x0002880000087ab9 */ /* 0x000fe40000000a00 */
[----:B------:R-:W-:-:S06]  /*1600*/  UIMAD.WIDE UR6, UR6, 0x4, UR8 ;  /* 0x00000004060678a5 */ /* 0x000fcc000f8e0208 */
[----:B------:R-:W-:Y:S02]  /*1610*/  IMAD.U32 R4, RZ, RZ, UR6 ;  /* 0x00000006ff047e24 */ /* 0x000fe4000f8e00ff */
[----:B------:R-:W-:-:S05]  /*1620*/  IMAD.U32 R5, RZ, RZ, UR7 ;  /* 0x00000007ff057e24 */ /* 0x000fca000f8e00ff */
[----:B------:R-:W2:Y:S02]  /*1630*/  LDG.E R4, desc[UR54][R4.64] ;  /* 0x0000003604047981 */ /* 0x000ea4000c1e1900 */
[----:B--2---:R-:W-:Y:S01]  /*1640*/  R2UR UR4, R4 ;  /* 0x00000000040472ca */ /* 0x004fe200000e0000 */
[----:B------:R-:W-:-:S14]  /*1650*/  BRA `(.L_x_5423) ;  /* 0x0000000000347947 */ /* 0x000fdc0003800000 */
.L_x_5422:
        /* <DEDUP_REMOVED lines=13> */
.L_x_5423:
[----:B------:R-:W-:Y:S02]  /*1730*/  UISETP.NE.AND UP0, UPT, UR46, 0x1, UPT ;  /* 0x000000012e00788c */ /* 0x000fe4000bf05270 */
[----:B------:R-:W-:Y:S02]  /*1740*/  UIADD3 UR48, UR4, -UR48, URZ ;  /* 0x8000003004307290 */ /* 0x000fe4000fffe03f */
[----:B------:R-:W-:Y:S02]  /*1750*/  USHF.L.U32 UR45, UR5, 0x6, URZ ;  /* 0x00000006052d7899 */ /* 0x000fe4000800063f */
[----:B------:R-:W-:Y:S01]  /*1760*/  UIADD3 UR4, UR48, 0x3f, URZ ;  /* 0x0000003f30047890 */ /* 0x000fe2000fffe03f */
[----:B------:R-:W-:-:S03]  /*1770*/  PLOP3.LUT P0, PT, PT, PT, UP0, 0x80, 0x0 ;  /* 0x000000000000781c */ /* 0x000fc60003f0f008 */
[----:B------:R-:W-:-:S04]  /*1780*/  USHF.R.S32.HI UR6, URZ, 0x1f, UR4 ;  /* 0x0000001f3f067899 */ /* 0x000fc80008011404 */
[----:B------:R-:W-:-:S04]  /*1790*/  ULEA.HI UR6, UR6, UR4, URZ, 0x6 ;  /* 0x0000000406067291 */ /* 0x000fc8000f8f303f */
[----:B------:R-:W-:Y:S02]  /*17a0*/  USHF.R.S32.HI UR6, URZ, 0x6, UR6 ;  /* 0x000000063f067899 */ /* 0x000fe40008011406 */
[----:B------:R-:W-:Y:S10]  /*17b0*/  @!P0 BRA `(.L_x_5424) ;  /* 0x0000002400148947 */ /* 0x000ff40003800000 */
[----:B------:R-:W-:Y:S01]  /*17c0*/  ULDC UR4, c[0x0][0x448] ;  /* 0x0001120000047ab9 */ /* 0x000fe20000000800 */
[----:B------:R-:W-:Y:S02]  /*17d0*/  UIADD3 UR7, UR45, 0x3f, URZ ;  /* 0x0000003f2d077890 */ /* 0x000fe4000fffe03f */
[----:B------:R-:W-:Y:S02]  /*17e0*/  UISETP.NE.AND UP0, UPT, UR4, 0x1, UPT ;  /* 0x000000010400788c */ /* 0x000fe4000bf05270 */
[----:B------:R-:W-:Y:S01]  /*17f0*/  UIADD3 UR10, UR48, 0x1, -UR50 ;  /* 0x00000001300a7890 */ /* 0x000fe2000fffe832 */
[----:B------:R-:W-:Y:S02]  /*1800*/  ULDC.64 UR4, c[0x0][0x9e0] ;  /* 0x0002780000047ab9 */ /* 0x000fe40000000a00 */
[----:B------:R-:W-:-:S06]  /*1810*/  UISETP.GE.AND UP1, UPT, UR5, 0x1, UPT ;  /* 0x000000010500788c */ /* 0x000fcc000bf26270 */
[----:B------:R-:W-:Y:S01]  /*1820*/  @UP0 ULDC UR8, c[0x0][0x44c] ;  /* 0x0001130000080ab9 */ /* 0x000fe20000000800 */
[----:B------:R-:W-:Y:S01]  /*1830*/  PLOP3.LUT P1, PT, PT, PT, UP1, 0x80, 0x0 ;  /* 0x000000000000781c */ /* 0x000fe20003f2f018 */
[----:B------:R-:W-:Y:S01]  /*1840*/  UIMAD.WIDE.U32 UR8, UR7, UR8, URZ ;  /* 0x00000008070872a5 */ /* 0x000fe2000f8e003f */
[----:B------:R-:W-:-:S03]  /*1850*/  @UP0 ULDC UR11, c[0x0][0x450] ;  /* 0x00011400000b0ab9 */ /* 0x000fc60000000800 */
[----:B------:R-:W-:-:S04]  /*1860*/  @UP0 USHF.R.U32.HI UR7, URZ, UR11, UR9 ;  /* 0x0000000b3f070299 */ /* 0x000fc80008011609 */
[----:B------:R-:W-:-:S04]  /*1870*/  UIADD3 UR10, UR10, UR7, URZ ;  /* 0x000000070a0a7290 */ /* 0x000fc8000fffe03f */
[----:B------:R-:W-:Y:S01]  /*1880*/  UIADD3 UR4, UR10, UR4, URZ ;  /* 0x000000040a047290 */ /* 0x000fe2000fffe03f */
[----:B------:R-:W-:Y:S11]  /*1890*/  @!P1 BRA `(.L_x_5425) ;  /* 0x0000000000449947 */ /* 0x000ff60003800000 */
        /* <DEDUP_REMOVED lines=10> */
.L_x_5426:
[----:B------:R-:W-:-:S11]  /*1940*/  UISETP.NE.AND UP1, UPT, UR5, 0x1, UPT ;  /* 0x000000010500788c */ /* 0x000fd6000bf25270 */
[----:B------:R-:W-:Y:S02]  /*1950*/  @UP1 ULDC.64 UR10, c[0x0][0x9e8] ;  /* 0x00027a00000a1ab9 */ /* 0x000fe40000000a00 */
[----:B------:R-:W-:-:S04]  /*1960*/  UIMAD.WIDE.U32 UR8, UR7, UR10, URZ ;  /* 0x0000000a070872a5 */ /* 0x000fc8000f8e003f */
[----:B------:R-:W-:-:S12]  /*1970*/  @UP1 USHF.R.U32.HI UR7, URZ, UR11, UR9 ;  /* 0x0000000b3f071299 */ /* 0x000fd80008011609 */
.L_x_5427:
[----:B------:R-:W-:-:S04]  /*1980*/  UIMAD UR7, UR7, UR5, UR5 ;  /* 0x00000005070772a4 */ /* 0x000fc8000f8e0205 */
[----:B------:R-:W-:-:S04]  /*1990*/  UISETP.LT.AND UP1, UPT, UR4, UR7, UPT ;  /* 0x000000070400728c */ /* 0x000fc8000bf21270 */
[----:B------:R-:W-:-:S12]  /*19a0*/  USEL UR4, UR4, UR7, UP1 ;  /* 0x0000000704047287 */ /* 0x000fd80008800000 */
.L_x_5425:
[----:B------:R-:W-:Y:S01]  /*19b0*/  UIADD3 UR4, UR4, 0x3f, URZ ;  /* 0x0000003f04047890 */ /* 0x000fe2000fffe03f */
[----:B------:R-:W-:Y:S01]  /*19c0*/  @UP0 ULDC UR8, c[0x0][0x44c] ;  /* 0x0001130000080ab9 */ /* 0x000fe20000000800 */
[----:B------:R-:W-:Y:S02]  /*19d0*/  @UP0 ULDC UR10, c[0x0][0x450] ;  /* 0x00011400000a0ab9 */ /* 0x000fe40000000800 */
[----:B------:R-:W-:Y:S02]  /*19e0*/  USHF.R.S32.HI UR7, URZ, 0x1f, UR4 ;  /* 0x0000001f3f077899 */ /* 0x000fe40008011404 */
[----:B------:R-:W-:Y:S02]  /*19f0*/  UIMAD.WIDE.U32 UR8, UR45, UR8, URZ ;  /* 0x000000082d0872a5 */ /* 0x000fe4000f8e003f */
[----:B------:R-:W-:-:S03]  /*1a00*/  ULEA.HI UR7, UR7, UR4, URZ, 0x6 ;  /* 0x0000000407077291 */ /* 0x000fc6000f8f303f */
[----:B------:R-:W-:Y:S01]  /*1a10*/  UMOV UR4, UR45 ;  /* 0x0000002d00047c82 */ /* 0x000fe20008000000 */
[----:B------:R-:W-:Y:S02]  /*1a20*/  @UP0 USHF.R.U32.HI UR4, URZ, UR10, UR9 ;  /* 0x0000000a3f040299 */ /* 0x000fe40008011609 */
[----:B------:R-:W-:Y:S02]  /*1a30*/  USHF.R.S32.HI UR7, URZ, 0x6, UR7 ;  /* 0x000000063f077899 */ /* 0x000fe40008011407 */
[----:B------:R-:W-:Y:S02]  /*1a40*/  UIADD3 UR48, UR4, UR48, -UR50 ;  /* 0x0000003004307290 */ /* 0x000fe4000fffe832 */
[----:B------:R-:W-:Y:S01]  /*1a50*/  UISETP.LT.AND UP0, UPT, UR6, UR7, UPT ;  /* 0x000000070600728c */ /* 0x000fe2000bf01270 */
[----:B------:R-:W-:-:S03]  /*1a60*/  ULDC UR4, c[0x0][0x9dc] ;  /* 0x0002770000047ab9 */ /* 0x000fc60000000800 */
        /* <DEDUP_REMOVED lines=13> */
.L_x_5429:
[----:B------:R-:W-:-:S11]  /*1b40*/  UISETP.NE.AND UP0, UPT, UR5, 0x1, UPT ;  /* 0x000000010500788c */ /* 0x000fd6000bf05270 */
[----:B------:R-:W-:Y:S02]  /*1b50*/  @UP0 ULDC.64 UR10, c[0x0][0x9e8] ;  /* 0x00027a00000a0ab9 */ /* 0x000fe40000000a00 */
[----:B------:R-:W-:-:S04]  /*1b60*/  UIMAD.WIDE.U32 UR6, UR48, UR10, URZ ;  /* 0x0000000a300672a5 */ /* 0x000fc8000f8e003f */
[----:B------:R-:W-:-:S12]  /*1b70*/  @UP0 USHF.R.U32.HI UR48, URZ, UR11, UR7 ;  /* 0x0000000b3f300299 */ /* 0x000fd80008011607 */
.L_x_5430:
[----:B------:R-:W-:-:S04]  /*1b80*/  UIMAD UR5, UR48, UR5, URZ ;  /* 0x00000005300572a4 */ /* 0x000fc8000f8e023f */
[----:B------:R-:W-:-:S04]  /*1b90*/  UISETP.LT.AND UP0, UPT, UR4, UR5, UPT ;  /* 0x000000050400728c */ /* 0x000fc8000bf01270 */
[----:B------:R-:W-:-:S12]  /*1ba0*/  USEL UR4, UR4, UR5, !UP0 ;  /* 0x0000000504047287 */ /* 0x000fd8000c000000 */
.L_x_5428:
[----:B------:R-:W-:Y:S02]  /*1bb0*/  USHF.R.S32.HI UR5, URZ, 0x1f, UR4 ;  /* 0x0000001f3f057899 */ /* 0x000fe40008011404 */
[----:B------:R-:W-:Y:S02]  /*1bc0*/  ULOP3.LUT UR20, UR42, 0xff, URZ, 0xc0, !UPT ;  /* 0x000000ff2a147892 */ /* 0x000fe4000f8ec03f */
[----:B------:R-:W-:-:S03]  /*1bd0*/  ULEA.HI UR5, UR5, UR4, URZ, 0x6 ;  /* 0x0000000405057291 */ /* 0x000fc6000f8f303f */
[----:B------:R-:W-:Y:S01]  /*1be0*/  UMOV UR4, URZ ;  /* 0x0000003f00047c82 */ /* 0x000fe20008000000 */
[----:B------:R-:W-:-:S04]  /*1bf0*/  USHF.R.S32.HI UR5, URZ, 0x6, UR5 ;  /* 0x000000063f057899 */ /* 0x000fc80008011405 */
[----:B------:R-:W-:-:S04]  /*1c00*/  UISETP.LT.AND UP0, UPT, URZ, UR5, UPT ;  /* 0x000000053f00728c */ /* 0x000fc8000bf01270 */
[----:B------:R-:W-:-:S04]  /*1c10*/  USEL UR10, URZ, UR5, !UP0 ;  /* 0x000000053f0a7287 */ /* 0x000fc8000c000000 */
[----:B------:R-:W-:-:S06]  /*1c20*/  UISETP.GT.AND UP0, UPT, UR9, UR10, UPT ;  /* 0x0000000a0900728c */ /* 0x000fcc000bf04270 */
[----:B------:R-:W-:-:S13]  /*1c30*/  PLOP3.LUT P0, PT, PT, PT, UP0, 0x80, 0x0 ;  /* 0x000000000000781c */ /* 0x000fda0003f0f008 */
[----:B------:R-:W-:Y:S05]  /*1c40*/  @!P0 BRA `(.L_x_5431) ;  /* 0x0000000000948947 */ /* 0x000fea0003800000 */
[----:B------:R-:W-:-:S04]  /*1c50*/  USHF.R.U32.HI UR11, URZ, 0x10, UR42 ;  /* 0x000000103f0b7899 */ /* 0x000fc8000801162a */
[----:B------:R-:W-:-:S11]  /*1c60*/  UISETP.NE.AND UP0, UPT, UR11, URZ, UPT ;  /* 0x0000003f0b00728c */ /* 0x000fd6000bf05270 */
[----:B------:R-:W-:Y:S02]  /*1c70*/  @!UP0 ULDC UR11, c[0x0][0x9f0] ;  /* 0x00027c00000b8ab9 */ /* 0x000fe40000000800 */
[----:B------:R-:W-:Y:S01]  /*1c80*/  IMAD.U32 R4, RZ, RZ, UR11 ;  /* 0x0000000bff047e24 */ /* 0x000fe2000f8e00ff */
[----:B------:R-:W-:-:S04]  /*1c90*/  UIADD3 UR4, UR11, -0x1, UR9 ;  /* 0xffffffff0b047890 */ /* 0x000fc8000fffe009 */
[-C--:B------:R-:W-:Y:S01]  /*1ca0*/  IABS R0, R4.reuse ;  /* 0x0000000400007213 */ /* 0x080fe20000000000 */
[----:B------:R-:W-:Y:S01]  /*1cb0*/  UIADD3 UR6, -UR10, UR4, URZ ;  /* 0x000000040a067290 */ /* 0x000fe2000fffe13f */
[----:B------:R-:W-:Y:S02]  /*1cc0*/  IABS R6, R4 ;  /* 0x0000000400067213 */ /* 0x000fe40000000000 */
[----:B------:R-:W-:Y:S01]  /*1cd0*/  R2UR UR12, R0 ;  /* 0x00000000000c72ca */ /* 0x000fe200000e0000 */
[----:B------:R-:W-:Y:S02]  /*1ce0*/  UMOV UR4, URZ ;  /* 0x0000003f00047c82 */ /* 0x000fe40008000000 */
[----:B------:R-:W-:Y:S01]  /*1cf0*/  IMAD.U32 R5, RZ, RZ, UR6 ;  /* 0x00000006ff057e24 */ /* 0x000fe2000f8e00ff */
[----:B------:R-:W-:-:S04]  /*1d00*/  ULOP3.LUT UR6, UR6, UR11, URZ, 0x3c, !UPT ;  /* 0x0000000b06067292 */ /* 0x000fc8000f8e3c3f */
[----:B------:R-:W-:-:S05]  /*1d10*/  IABS R5, R5 ;  /* 0x0000000500057213 */ /* 0x000fca0000000000 */
[----:B------:R-:W0:Y:S01]  /*1d20*/  I2F.RP R0, UR12 ;  /* 0x0000000c00007d06 */ /* 0x000e220008209400 */
[----:B------:R-:W-:-:S05]  /*1d30*/  IMAD.MOV.U32 R4, RZ, RZ, R5 ;  /* 0x000000ffff047224 */ /* 0x000fca00078e0005 */
[----:B------:R-:W-:Y:S02]  /*1d40*/  R2UR UR8, R4 ;  /* 0x00000000040872ca */ /* 0x000fe400000e0000 */
[----:B0-----:R-:W0:Y:S02]  /*1d50*/  MUFU.RCP R0, R0 ;  /* 0x0000000000007308 */ /* 0x001e240000001000 */
[----:B0-----:R-:W-:Y:S02]  /*1d60*/  VIADD R3, R0, 0xffffffe ;  /* 0x0ffffffe00037836 */ /* 0x001fe40000000000 */
        /* <DEDUP_REMOVED lines=19> */
.L_x_5431:
[----:B------:R-:W-:Y:S01]  /*1ea0*/  UIMAD UR20, UR20, UR4, UR10 ;  /* 0x00000004141472a4 */ /* 0x000fe2000f8e020a */
[----:B------:R-:W-:Y:S01]  /*1eb0*/  IMAD.U32 R0, RZ, RZ, UR9 ;  /* 0x00000009ff007e24 */ /* 0x000fe2000f8e00ff */
[----:B------:R-:W-:Y:S01]  /*1ec0*/  PLOP3.LUT P0, PT, PT, PT, PT, 0x80, 0x0 ;  /* 0x000000000000781c */ /* 0x000fe20003f0f070 */
[----:B------:R-:W-:Y:S01]  /*1ed0*/  IMAD.U32 R3, RZ, RZ, UR4 ;  /* 0x00000004ff037e24 */ /* 0x000fe2000f8e00ff */
[----:B------:R-:W-:Y:S01]  /*1ee0*/  CS2R R150, SRZ ;  /* 0x0000000000967805 */ /* 0x000fe2000001ff00 */
[----:B------:R-:W-:Y:S01]  /*1ef0*/  IMAD.MOV.U32 R12, RZ, RZ, RZ ;  /* 0x000000ffff0c7224 */ /* 0x000fe200078e00ff */
[----:B------:R-:W-:Y:S02]  /*1f00*/  CS2R R148, SRZ ;  /* 0x0000000000947805 */ /* 0x000fe4000001ff00 */
[----:B------:R-:W-:Y:S02]  /*1f10*/  CS2R R146, SRZ ;  /* 0x0000000000927805 */ /* 0x000fe4000001ff00 */
[----:B------:R-:W-:Y:S01]  /*1f20*/  VIADDMNMX R0, R3, UR20, R0, PT ;  /* 0x0000001403007c46 */ /* 0x000fe2000b800100 */
[----:B------:R-:W-:Y:S01]  /*1f30*/  IMAD.MOV.U32 R3, RZ, RZ, RZ ;  /* 0x000000ffff037224 */ /* 0x000fe200078e00ff */
        /* <DEDUP_REMOVED lines=15> */
[----:B------:R-:W-:Y:S01]  /*2030*/  UISETP.GT.AND UP0, UPT, UR22, UR20, UPT ;  /* 0x000000141600728c */ /* 0x000fe2000bf04270 */
[----:B------:R-:W-:Y:S02]  /*2040*/  CS2R R116, SRZ ;  /* 0x0000000000747805 */ /* 0x000fe4000001ff00 */
[----:B------:R-:W-:Y:S02]  /*2050*/  CS2R R114, SRZ ;  /* 0x0000000000727805 */ /* 0x000fe4000001ff00 */
[----:B------:R-:W-:Y:S02]  /*2060*/  CS2R R112, SRZ ;  /* 0x0000000000707805 */ /* 0x000fe4000001ff00 */
[----:B------:R-:W-:-:S02]  /*2070*/  CS2R R110, SRZ ;  /* 0x00000000006e7805 */ /* 0x000fc4000001ff00 */
[----:B------:R-:W-:Y:S02]  /*2080*/  CS2R R108, SRZ ;  /* 0x00000000006c7805 */ /* 0x000fe4000001ff00 */
[----:B------:R-:W-:Y:S02]  /*2090*/  PLOP3.LUT P1, PT, PT, PT, UP0, 0x80, 0x0 ;  /* 0x000000000000781c */ /* 0x000fe40003f2f008 */
        /* <DEDUP_REMOVED lines=60> */
.L_x_5433:
[----:B------:R-:W-:Y:S01]  /*2460*/  ULEA UR23, UR38, UR41, 0x3 ;  /* 0x0000002926177291 */ /* 0x000fe2000f8e183f */
[----:B------:R-:W-:-:S05]  /*2470*/  IMAD.U32 R0, RZ, RZ, UR37 ;  /* 0x00000025ff007e24 */ /* 0x000fca000f8e00ff */
[----:B------:R-:W-:-:S04]  /*2480*/  SHF.L.U32 R0, R0, 0x1f, RZ ;  /* 0x0000001f00007819 */ /* 0x000fc800000006ff */
[----:B------:R-:W0:Y:S02]  /*2490*/  SYNCS.PHASECHK.TRANS64.TRYWAIT P1, [UR23+0x28c50], R0 ;  /* 0x028c5000ff0075a7 */ /* 0x000e240008020157 */
[----:B0-----:R-:W-:Y:S05]  /*24a0*/  @!P1 BRA `(.L_x_5434) ;  /* 0x0000016800409947 */ /* 0x001fea0003800000 */
.L_x_5638:
[----:B------:R-:W-:Y:S01]  /*24b0*/  BAR.SYNC.DEFER_BLOCKING 0xe, 0x100 ;  /* 0x0384000000007b1d */ /* 0x000fe20000010000 */
[----:B------:R-:W-:Y:S02]  /*24c0*/  UIADD3 UR4, UR41, 0x26800, URZ ;  /* 0x0002680029047890 */ /* 0x000fe4000fffe03f */
[----:B------:R-:W-:Y:S02]  /*24d0*/  ULEA UR18, UR38, UR21, 0xc ;  /* 0x0000001526127291 */ /* 0x000fe4000f8e603f */
[----:B------:R-:W-:Y:S01]  /*24e0*/  USHF.R.U32.HI UR4, URZ, 0x4, UR4 ;  /* 0x000000043f047899 */ /* 0x000fe20008011604 */
[----:B------:R-:W-:Y:S01]  /*24f0*/  UMOV UR19, 0x40000040 ;  /* 0x4000004000137882 */ /* 0x000fe20000000000 */
[----:B------:R-:W-:Y:S02]  /*2500*/  UMOV UR17, 0x40000040 ;  /* 0x4000004000117882 */ /* 0x000fe40000000000 */
[----:B------:R-:W-:Y:S02]  /*2510*/  ULOP3.LUT UR4, UR4, 0x3fff, URZ, 0xc0, !UPT ;  /* 0x00003fff04047892 */ /* 0x000fe4000f8ec03f */
[----:B------:R-:W-:-:S02]  /*2520*/  UIADD3 UR6, UR18, 0x80, URZ ;  /* 0x0000008012067890 */ /* 0x000fc4000fffe03f */
[----:B------:R-:W-:Y:S01]  /*2530*/  ULOP3.LUT UR16, UR4, 0x10000, URZ, 0xfc, !UPT ;  /* 0x0001000004107892 */ /* 0x000fe2000f8efc3f */
[----:B------:R-:W-:Y:S01]  /*2540*/  UMOV UR7, 0x40000040 ;  /* 0x4000004000077882 */ /* 0x000fe20000000000 */
[----:B------:R-:W-:Y:S02]  /*2550*/  UMOV UR5, 0x40000040 ;  /* 0x4000004000057882 */ /* 0x000fe40000000000 */
[----:B------:R-:W-:Y:S02]  /*2560*/  UIADD3 UR4, UR16, 0x2, URZ ;  /* 0x0000000210047890 */ /* 0x000fe4000fffe03f */
[----:B------:R-:W-:Y:S02]  /*2570*/  UIADD3 UR10, UR18, 0x100, URZ ;  /* 0x00000100120a7890 */ /* 0x000fe4000fffe03f */
[----:B------:R-:W-:Y:S01]  /*2580*/  UIADD3 UR8, UR16, 0x4, URZ ;  /* 0x0000000410087890 */ /* 0x000fe2000fffe03f */
[----:B------:R-:W-:Y:S01]  /*2590*/  UMOV UR11, 0x40000040 ;  /* 0x40000040000b7882 */ /* 0x000fe20000000000 */
[----:B------:R-:W-:Y:S01]  /*25a0*/  WARPGROUP.ARRIVE ;  /* 0x00000000000079c5 */ /* 0x000fe20000000000 */
[----:B------:R-:W-:Y:S01]  /*25b0*/  UMOV UR9, 0x40000040 ;  /* 0x4000004000097882 */ /* 0x000fe20000000000 */
[----:B------:R-:W-:-:S02]  /*25c0*/  UIADD3 UR14, UR18, 0x180, URZ ;  /* 0x00000180120e7890 */ /* 0x000fc4000fffe03f */
[----:B------:R-:W-:Y:S02]  /*25d0*/  UIADD3 UR12, UR16, 0x6, URZ ;  /* 0x00000006100c7890 */ /* 0x000fe4000fffe03f */
[----:B------:R-:W-:Y:S01]  /*25e0*/  HGMMA.64x256x16.F32 R24, gdesc[UR16].tnspB, RZ, !UPT, gsb0 ;  /* 0x43e00000101879f0 */ /* 0x000fe2000c0008ff */
[----:B------:R-:W-:Y:S01]  /*25f0*/  UMOV UR15, 0x40000040 ;  /* 0x40000040000f7882 */ /* 0x000fe20000000000 */
[----:B------:R-:W-:Y:S01]  /*2600*/  UMOV UR13, 0x40000040 ;  /* 0x40000040000d7882 */ /* 0x000fe20000000000 */
        /* <DEDUP_REMOVED lines=16> */
.L_x_5435:
        /* <DEDUP_REMOVED lines=8> */
.L_x_5442:
[----:B------:R-:W-:Y:S01]  /*2790*/  BAR.SYNC.DEFER_BLOCKING 0xe, 0x100 ;  /* 0x0384000000007b1d */ /* 0x000fe20000010000 */
[----:B01----:R-:W-:Y:S01]  /*27a0*/  IMAD.U32 R0, RZ, RZ, UR38 ;  /* 0x00000026ff007e24 */ /* 0x003fe2000f8e00ff */
[----:B------:R-:W-:-:S03]  /*27b0*/  UIADD3 UR38, UR38, 0x1, URZ ;  /* 0x0000000126267890 */ /* 0x000fc6000fffe03f */
[----:B------:R-:W-:Y:S01]  /*27c0*/  IMAD R0, R0, 0x40, R17 ;  /* 0x0000004000007824 */ /* 0x000fe200078e0211 */
[----:B------:R-:W-:Y:S01]  /*27d0*/  UISETP.NE.AND UP0, UPT, UR38, 0x2, UPT ;  /* 0x000000022600788c */ /* 0x000fe2000bf05270 */
[----:B------:R-:W-:Y:S01]  /*27e0*/  UMOV UR6, UR22 ;  /* 0x0000001600067c82 */ /* 0x000fe20008000000 */
[----:B------:R-:W-:Y:S02]  /*27f0*/  UIADD3 UR22, UR22, -0x1, URZ ;  /* 0xffffffff16167890 */ /* 0x000fe4000fffe03f */
[----:B------:R-:W-:Y:S01]  /*2800*/  LEA R0, R0, UR41, 0x2 ;  /* 0x0000002900007c11 */ /* 0x000fe2000f8e10ff */
[----:B------:R-:W-:Y:S02]  /*2810*/  UISETP.GT.AND UP1, UPT, UR6, UR20, UPT ;  /* 0x000000140600728c */ /* 0x000fe4000bf24270 */
[----:B------:R-:W-:Y:S02]  /*2820*/  USEL UR6, URZ, 0x1, UP0 ;  /* 0x000000013f067887 */ /* 0x000fe40008000000 */
[----:B------:R-:W-:-:S02]  /*2830*/  USEL UR38, UR38, URZ, UP0 ;  /* 0x0000003f26267287 */ /* 0x000fc40008000000 */
        /* <DEDUP_REMOVED lines=133> */
.L_x_5437:
[----:B------:R-:W-:Y:S01]  /*3090*/  ULEA UR23, UR38, UR41, 0x3 ;  /* 0x0000002926177291 */ /* 0x000fe2000f8e183f */
[----:B------:R-:W-:-:S05]  /*30a0*/  IMAD.U32 R0, RZ, RZ, UR37 ;  /* 0x00000025ff007e24 */ /* 0x000fca000f8e00ff */
[----:B------:R-:W-:-:S04]  /*30b0*/  SHF.L.U32 R0, R0, 0x1f, RZ ;  /* 0x0000001f00007819 */ /* 0x000fc800000006ff */
[----:B------:R0:W1:Y:S01]  /*30c0*/  SYNCS.PHASECHK.TRANS64.TRYWAIT P1, [UR23+0x28c50], R0 ;  /* 0x028c5000ff0075a7 */ /* 0x0000620008020157 */
[----:B------:R-:W-:Y:S05]  /*30d0*/  @!P0 BRA `(.L_x_5438) ;  /* 0x0000000000048947 */ /* 0x000fea0003800000 */
[----:B------:R-:W-:Y:S01]  /*30e0*/  BPT.TRAP 0x1 ;  /* 0x000000040000795c */ /* 0x000fe20000300000 */
.L_x_5438:
[----:B-1----:R-:W-:Y:S05]  /*30f0*/  @P1 BRA `(.L_x_5439) ;  /* 0x0000000000081947 */ /* 0x002fea0003800000 */
[----:B------:R-:W1:Y:S02]  /*3100*/  SYNCS.PHASECHK.TRANS64.TRYWAIT P1, [UR23+0x28c50], R0 ;  /* 0x028c5000ff0075a7 */ /* 0x000e640008020157 */
[----:B-1----:R-:W-:Y:S05]  /*3110*/  @!P1 BRA `(.L_x_5440) ;  /* 0x0000015c003c9947 */ /* 0x002fea0003800000 */
.L_x_5439:
        /* <DEDUP_REMOVED lines=26> */
.L_x_5441:
[----:B------:R-:W-:Y:S01]  /*32c0*/  UIADD3 UR6, UR23, 0x28c60, URZ ;  /* 0x00028c6017067890 */ /* 0x000fe2000fffe03f */
[----:B------:R-:W-:-:S03]  /*32d0*/  PLOP3.LUT P1, PT, PT, PT, UP1, 0x80, 0x0 ;  /* 0x000000000000781c */ /* 0x000fc60003f2f018 */
[----:B------:R-:W-:-:S09]  /*32e0*/  UPRMT UR6, UR40, 0x654, UR6 ;  /* 0x0000065428067896 */ /* 0x000fd20008000006 */
[----:B------:R-:W-:Y:S01]  /*32f0*/  SYNCS.ARRIVE.TRANS64.RED.A1T0 RZ, [UR6], RZ ;  /* 0x000000ffffff79a7 */ /* 0x000fe20008100406 */
[----:B------:R-:W-:Y:S05]  /*3300*/  @P1 BRA `(.L_x_5442) ;  /* 0xfffffff400201947 */ /* 0x000fea000383ffff */
.L_x_5436:
[----:B------:R-:W-:Y:S01]  /*3310*/  BAR.SYNC.DEFER_BLOCKING 0xe, 0x100 ;  /* 0x0384000000007b1d */ /* 0x000fe20000010000 */
[----:B01----:R-:W-:Y:S01]  /*3320*/  IMAD.U32 R0, RZ, RZ, UR38 ;  /* 0x00000026ff007e24 */ /* 0x003fe2000f8e00ff */
[----:B------:R-:W-:Y:S01]  /*3330*/  UIADD3 UR38, UR38, 0x1, URZ ;  /* 0x0000000126267890 */ /* 0x000fe2000fffe03f */
[----:B------:R-:W-:Y:S01]  /*3340*/  PLOP3.LUT P0, PT, PT, PT, PT, 0x8, 0x0 ;  /* 0x000000000000781c */ /* 0x000fe20003f0e170 */
[----:B------:R-:W-:Y:S02]  /*3350*/  IMAD.MOV.U32 R12, RZ, RZ, RZ ;  /* 0x000000ffff0c7224 */ /* 0x000fe400078e00ff */
        /* <DEDUP_REMOVED lines=139> */
.L_x_5424:
[----:B------:R-:W-:Y:S01]  /*3c10*/  ULDC UR4, c[0x0][0x448] ;  /* 0x0001120000047ab9 */ /* 0x000fe20000000800 */
[----:B------:R-:W-:Y:S02]  /*3c20*/  UIADD3 UR7, UR45, 0x3f, URZ ;  /* 0x0000003f2d077890 */ /* 0x000fe4000fffe03f */
[----:B------:R-:W-:Y:S02]  /*3c30*/  UISETP.NE.AND UP0, UPT, UR4, 0x1, UPT ;  /* 0x000000010400788c */ /* 0x000fe4000bf05270 */
[----:B------:R-:W-:Y:S01]  /*3c40*/  UIADD3 UR10, UR48, 0x1, -UR50 ;  /* 0x00000001300a7890 */ /* 0x000fe2000fffe832 */
[----:B------:R-:W-:Y:S01]  /*3c50*/  ULDC.64 UR4, c[0x0][0x9e0] ;  /* 0x0002780000047ab9 */ /* 0x000fe20000000a00 */
[----:B------:R-:W-:-:S07]  /*3c60*/  UP2UR UR52, UPR, URZ, 0x1 ;  /* 0x000000013f347883 */ /* 0x000fce0008000000 */
[----:B------:R-:W-:Y:S01]  /*3c70*/  @UP0 ULDC UR8, c[0x0][0x44c] ;  /* 0x0001130000080ab9 */ /* 0x000fe20000000800 */
[----:B------:R-:W-:Y:S01]  /*3c80*/  @UP0 ULDC UR11, c[0x0][0x450] ;  /* 0x00011400000b0ab9 */ /* 0x000fe20000000800 */
[----:B------:R-:W-:-:S04]  /*3c90*/  UIMAD.WIDE.U32 UR8, UR7, UR8, URZ ;  /* 0x00000008070872a5 */ /* 0x000fc8000f8e003f */
[----:B------:R-:W-:Y:S02]  /*3ca0*/  @UP0 USHF.R.U32.HI UR7, URZ, UR11, UR9 ;  /* 0x0000000b3f070299 */ /* 0x000fe40008011609 */
[----:B------:R-:W-:Y:S02]  /*3cb0*/  UISETP.GE.AND UP0, UPT, UR5, 0x1, UPT ;  /* 0x000000010500788c */ /* 0x000fe4000bf06270 */
[----:B------:R-:W-:Y:S02]  /*3cc0*/  UIADD3 UR8, UR10, UR7, URZ ;  /* 0x000000070a087290 */ /* 0x000fe4000fffe03f */
[----:B------:R-:W-:Y:S02]  /*3cd0*/  UP2UR UR51, UPR, URZ, 0x1 ;  /* 0x000000013f337883 */ /* 0x000fe40008000000 */
[----:B------:R-:W-:Y:S01]  /*3ce0*/  PLOP3.LUT P0, PT, PT, PT, UP0, 0x40, 0x0 ;  /* 0x000000000000781c */ /* 0x000fe20003f0e808 */
[----:B------:R-:W-:-:S12]  /*3cf0*/  UIADD3 UR4, UR8, UR4, URZ ;  /* 0x0000000408047290 */ /* 0x000fd8000fffe03f */
        /* <DEDUP_REMOVED lines=11> */
.L_x_5444:
[----:B------:R-:W-:-:S11]  /*3db0*/  UISETP.NE.AND UP0, UPT, UR5, 0x1, UPT ;  /* 0x000000010500788c */ /* 0x000fd6000bf05270 */
[----:B------:R-:W-:Y:S02]  /*3dc0*/  @UP0 ULDC.64 UR10, c[0x0][0x9e8] ;  /* 0x00027a00000a0ab9 */ /* 0x000fe40000000a00 */
[----:B------:R-:W-:-:S04]  /*3dd0*/  UIMAD.WIDE.U32 UR8, UR7, UR10, URZ ;  /* 0x0000000a070872a5 */ /* 0x000fc8000f8e003f */
[----:B------:R-:W-:-:S12]  /*3de0*/  @UP0 USHF.R.U32.HI UR7, URZ, UR11, UR9 ;  /* 0x0000000b3f070299 */ /* 0x000fd80008011609 */
.L_x_5445:
[----:B------:R-:W-:-:S04]  /*3df0*/  UIMAD UR7, UR7, UR5, UR5 ;  /* 0x00000005070772a4 */ /* 0x000fc8000f8e0205 */
[----:B------:R-:W-:-:S04]  /*3e00*/  UISETP.LT.AND UP0, UPT, UR4, UR7, UPT ;  /* 0x000000070400728c */ /* 0x000fc8000bf01270 */
[----:B------:R-:W-:-:S12]  /*3e10*/  USEL UR4, UR4, UR7, UP0 ;  /* 0x0000000704047287 */ /* 0x000fd80008000000 */
.L_x_5443:
[----:B------:R-:W-:Y:S02]  /*3e20*/  UISETP.NE.AND UP0, UPT, UR52, URZ, UPT ;  /* 0x0000003f3400728c */ /* 0x000fe4000bf05270 */
[----:B------:R-:W-:Y:S02]  /*3e30*/  UIADD3 UR4, UR4, 0x3f, URZ ;  /* 0x0000003f04047890 */ /* 0x000fe4000fffe03f */
[----:B------:R-:W-:Y:S02]  /*3e40*/  UISETP.GE.AND UP1, UPT, UR5, 0x1, UPT ;  /* 0x000000010500788c */ /* 0x000fe4000bf26270 */
[----:B------:R-:W-:Y:S01]  /*3e50*/  USHF.R.S32.HI UR7, URZ, 0x1f, UR4 ;  /* 0x0000001f3f077899 */ /* 0x000fe20008011404 */
[----:B------:R-:W-:-:S03]  /*3e60*/  ULDC UR10, c[0x0][0x9dc] ;  /* 0x00027700000a7ab9 */ /* 0x000fc60000000800 */
[----:B------:R-:W-:Y:S01]  /*3e70*/  ULEA.HI UR7, UR7, UR4, URZ, 0x6 ;  /* 0x0000000407077291 */ /* 0x000fe2000f8f303f */
[----:B------:R-:W-:Y:S01]  /*3e80*/  PLOP3.LUT P0, PT, PT, PT, UP1, 0x40, 0x0 ;  /* 0x000000000000781c */ /* 0x000fe20003f0e818 */
[----:B------:R-:W-:Y:S01]  /*3e90*/  @UP0 ULDC UR8, c[0x0][0x44c] ;  /* 0x0001130000080ab9 */ /* 0x000fe20000000800 */
[----:B------:R-:W-:Y:S01]  /*3ea0*/  @UP0 ULDC UR11, c[0x0][0x450] ;  /* 0x00011400000b0ab9 */ /* 0x000fe20000000800 */
[----:B------:R-:W-:Y:S02]  /*3eb0*/  UIMAD.WIDE.U32 UR8, UR45, UR8, URZ ;  /* 0x000000082d0872a5 */ /* 0x000fe4000f8e003f */
[----:B------:R-:W-:Y:S01]  /*3ec0*/  UMOV UR4, UR45 ;  /* 0x0000002d00047c82 */ /* 0x000fe20008000000 */
[----:B------:R-:W-:Y:S02]  /*3ed0*/  USHF.R.S32.HI UR7, URZ, 0x6, UR7 ;  /* 0x000000063f077899 */ /* 0x000fe40008011407 */
[----:B------:R-:W-:Y:S02]  /*3ee0*/  @UP0 USHF.R.U32.HI UR4, URZ, UR11, UR9 ;  /* 0x0000000b3f040299 */ /* 0x000fe40008011609 */
[----:B------:R-:W-:-:S02]  /*3ef0*/  UISETP.LT.AND UP0, UPT, UR6, UR7, UPT ;  /* 0x000000070600728c */ /* 0x000fc4000bf01270 */
[----:B------:R-:W-:Y:S02]  /*3f00*/  UIADD3 UR4, UR4, UR48, -UR50 ;  /* 0x0000003004047290 */ /* 0x000fe4000fffe832 */
[----:B------:R-:W-:Y:S02]  /*3f10*/  USEL UR6, UR6, UR7, UP0 ;  /* 0x0000000706067287 */ /* 0x000fe40008000000 */
[----:B------:R-:W-:Y:S01]  /*3f20*/  UIADD3 UR7, UR4, -UR10, URZ ;  /* 0x8000000a04077290 */ /* 0x000fe2000fffe03f */
[----:B------:R-:W-:Y:S11]  /*3f30*/  @P0 BRA `(.L_x_5446) ;  /* 0x0000000000440947 */ /* 0x000ff60003800000 */
        /* <DEDUP_REMOVED lines=10> */
.L_x_5447:
[----:B------:R-:W-:-:S11]  /*3fe0*/  UISETP.NE.AND UP0, UPT, UR5, 0x1, UPT ;  /* 0x000000010500788c */ /* 0x000fd6000bf05270 */
[----:B------:R-:W-:Y:S02]  /*3ff0*/  @UP0 ULDC.64 UR10, c[0x0][0x9e8] ;  /* 0x00027a00000a0ab9 */ /* 0x000fe40000000a00 */
[----:B------:R-:W-:-:S04]  /*4000*/  UIMAD.WIDE.U32 UR8, UR4, UR10, URZ ;  /* 0x0000000a040872a5 */ /* 0x000fc8000f8e003f */
[----:B------:R-:W-:-:S12]  /*4010*/  @UP0 USHF.R.U32.HI UR4, URZ, UR11, UR9 ;  /* 0x0000000b3f040299 */ /* 0x000fd80008011609 */
.L_x_5448:
[----:B------:R-:W-:-:S04]  /*4020*/  UIMAD UR4, UR4, UR5, URZ ;  /* 0x00000005040472a4 */ /* 0x000fc8000f8e023f */
[----:B------:R-:W-:-:S04]  /*4030*/  UISETP.LT.AND UP0, UPT, UR7, UR4, UPT ;  /* 0x000000040700728c */ /* 0x000fc8000bf01270 */
[----:B------:R-:W-:-:S12]  /*4040*/  USEL UR7, UR7, UR4, !UP0 ;  /* 0x0000000407077287 */ /* 0x000fd8000c000000 */
.L_x_5446:
[----:B------:R-:W-:Y:S02]  /*4050*/  USHF.R.S32.HI UR4, URZ, 0x1f, UR7 ;  /* 0x0000001f3f047899 */ /* 0x000fe40008011407 */
[----:B------:R-:W-:Y:S02]  /*4060*/  ULOP3.LUT UR10, UR42, 0xff, URZ, 0xc0, !UPT ;  /* 0x000000ff2a0a7892 */ /* 0x000fe4000f8ec03f */
[----:B------:R-:W-:-:S04]  /*4070*/  ULEA.HI UR4, UR4, UR7, URZ, 0x6 ;  /* 0x0000000704047291 */ /* 0x000fc8000f8f303f */
[----:B------:R-:W-:-:S04]  /*4080*/  USHF.R.S32.HI UR4, URZ, 0x6, UR4 ;  /* 0x000000063f047899 */ /* 0x000fc80008011404 */
[----:B------:R-:W-:-:S04]  /*4090*/  UISETP.LT.AND UP0, UPT, URZ, UR4, UPT ;  /* 0x000000043f00728c */ /* 0x000fc8000bf01270 */
[----:B------:R-:W-:-:S03]  /*40a0*/  USEL UR47, URZ, UR4, !UP0 ;  /* 0x000000043f2f7287 */ /* 0x000fc6000c000000 */
[----:B------:R-:W-:Y:S01]  /*40b0*/  UMOV UR4, URZ ;  /* 0x0000003f00047c82 */ /* 0x000fe20008000000 */
        /* <DEDUP_REMOVED lines=40> */
.L_x_5449:
[----:B------:R-:W-:Y:S01]  /*4340*/  UIMAD UR47, UR10, UR4, UR47 ;  /* 0x000000040a2f72a4 */ /* 0x000fe2000f8e022f */
[----:B------:R-:W-:Y:S01]  /*4350*/  IMAD.U32 R168, RZ, RZ, UR6 ;  /* 0x00000006ffa87e24 */ /* 0x000fe2000f8e00ff */
[----:B------:R-:W-:Y:S01]  /*4360*/  PLOP3.LUT P0, PT, PT, PT, PT, 0x80, 0x0 ;  /* 0x000000000000781c */ /* 0x000fe20003f0f070 */
[----:B------:R-:W-:Y:S01]  /*4370*/  IMAD.U32 R5, RZ, RZ, UR4 ;  /* 0x00000004ff057e24 */ /* 0x000fe2000f8e00ff */
[----:B------:R-:W-:Y:S01]  /*4380*/  CS2R R150, SRZ ;  /* 0x0000000000967805 */ /* 0x000fe2000001ff00 */
[----:B------:R-:W-:Y:S01]  /*4390*/  IMAD.MOV.U32 R3, RZ, RZ, RZ ;  /* 0x000000ffff037224 */ /* 0x000fe200078e00ff */
[----:B------:R-:W-:Y:S01]  /*43a0*/  CS2R R148, SRZ ;  /* 0x0000000000947805 */ /* 0x000fe2000001ff00 */
[----:B------:R-:W-:Y:S01]  /*43b0*/  IMAD.MOV.U32 R12, RZ, RZ, RZ ;  /* 0x000000ffff0c7224 */ /* 0x000fe200078e00ff */
[----:B------:R-:W-:Y:S02]  /*43c0*/  VIADDMNMX R168, R5, UR47, R168, PT ;  /* 0x0000002f05a87c46 */ /* 0x000fe4000b8001a8 */
[----:B------:R-:W-:-:S02]  /*43d0*/  CS2R R146, SRZ ;  /* 0x0000000000927805 */ /* 0x000fc4000001ff00 */
[----:B------:R-:W-:Y:S02]  /*43e0*/  CS2R R144, SRZ ;  /* 0x0000000000907805 */ /* 0x000fe4000001ff00 */
[----:B------:R-:W-:Y:S02]  /*43f0*/  CS2R R142, SRZ ;  /* 0x00000000008e7805 */ /* 0x000fe4000001ff00 */
[----:B------:R-:W-:Y:S02]  /*4400*/  ISETP.GT.AND P1, PT, R168, UR47, PT ;  /* 0x0000002fa8007c0c */ /* 0x000fe4000bf24270 */
        /* <DEDUP_REMOVED lines=90> */
.L_x_5450:
        /* <DEDUP_REMOVED lines=12> */
.L_x_5639:
[----:B------:R-:W-:Y:S05]  /*4a70*/  @!P0 BRA `(.L_x_5452) ;  /* 0x0000000000048947 */ /* 0x000fea0003800000 */
[----:B------:R-:W-:Y:S01]  /*4a80*/  BPT.TRAP 0x1 ;  /* 0x000000040000795c */ /* 0x000fe20000300000 */
.L_x_5452:
[----:B------:R-:W-:Y:S02]  /*4a90*/  IMAD.U32 R7, RZ, RZ, UR38 ;  /* 0x00000026ff077e24 */ /* 0x000fe4000f8e00ff */
[----:B------:R-:W-:-:S03]  /*4aa0*/  IMAD.U32 R8, RZ, RZ, UR37 ;  /* 0x00000025ff087e24 */ /* 0x000fc6000f8e00ff */
[----:B------:R-:W-:Y:S02]  /*4ab0*/  LEA R7, R7, UR41, 0x3 ;  /* 0x0000002907077c11 */ /* 0x000fe4000f8e18ff */
[----:B------:R-:W-:-:S04]  /*4ac0*/  SHF.L.U32 R8, R8, 0x1f, RZ ;  /* 0x0000001f08087819 */ /* 0x000fc800000006ff */
[----:B------:R1:W2:Y:S01]  /*4ad0*/  SYNCS.PHASECHK.TRANS64.TRYWAIT P1, [R7+URZ+0x28c30], R8 ;  /* 0x028c3008070075a7 */ /* 0x0002a2000802017f */
[----:B------:R-:W-:Y:S05]  /*4ae0*/  @!P0 BRA `(.L_x_5453) ;  /* 0x0000000000048947 */ /* 0x000fea0003800000 */
[----:B------:R-:W-:Y:S01]  /*4af0*/  BPT.TRAP 0x1 ;  /* 0x000000040000795c */ /* 0x000fe20000300000 */
.L_x_5453:
[----:B--2---:R-:W-:Y:S05]  /*4b00*/  @P1 BRA `(.L_x_5454) ;  /* 0x0000000000081947 */ /* 0x004fea0003800000 */
[----:B------:R-:W2:Y:S02]  /*4b10*/  SYNCS.PHASECHK.TRANS64.TRYWAIT P1, [R7+URZ+0x28c30], R8 ;  /* 0x028c3008070075a7 */ /* 0x000ea4000802017f */
[----:B--2---:R-:W-:Y:S05]  /*4b20*/  @!P1 BRA `(.L_x_5455) ;  /* 0x0000014000e89947 */ /* 0x004fea0003800000 */
.L_x_5454:
        /* <DEDUP_REMOVED lines=40> */
.L_x_5456:
[----:B------:R-:W-:Y:S01]  /*4db0*/  UISETP.NE.AND UP1, UPT, UR52, URZ, UPT ;  /* 0x0000003f3400728c */ /* 0x000fe2000bf25270 */
[----:B------:R-:W-:Y:S01]  /*4dc0*/  VIADD R3, R190, UR45 ;  /* 0x0000002dbe037c36 */ /* 0x000fe20008000000 */
[----:B------:R-:W-:Y:S01]  /*4dd0*/  R2UR UR6, R7 ;  /* 0x00000000070672ca */ /* 0x000fe200000e0000 */
[----:B------:R-:W-:Y:S01]  /*4de0*/  IMAD.MOV.U32 R5, RZ, RZ, -0x40 ;  /* 0xffffffc0ff057424 */ /* 0x000fe200078e00ff */
[----:B------:R-:W-:Y:S01]  /*4df0*/  UISETP.NE.AND UP0, UPT, UR51, URZ, UPT ;  /* 0x0000003f3300728c */ /* 0x000fe2000bf05270 */
[C---:B------:R-:W-:Y:S01]  /*4e00*/  LEA R10, R168.reuse, 0xffffffc0, 0x6 ;  /* 0xffffffc0a80a7811 */ /* 0x040fe200078e30ff */
[----:B------:R-:W-:Y:S01]  /*4e10*/  ULDC UR20, c[0x0][0x9dc] ;  /* 0x0002770000147ab9 */ /* 0x000fe20000000800 */
[----:B------:R-:W-:Y:S01]  /*4e20*/  PLOP3.LUT P1, PT, PT, PT, UP1, 0x80, 0x0 ;  /* 0x000000000000781c */ /* 0x000fe20003f2f018 */
[----:B------:R-:W-:Y:S01]  /*4e30*/  IMAD R5, R168, R5, 0x41 ;  /* 0x00000041a8057424 */ /* 0x000fe200078e0205 */
[----:B------:R-:W-:Y:S01]  /*4e40*/  PLOP3.LUT P2, PT, PT, PT, UP1, 0x80, 0x0 ;  /* 0x000000000000781c */ /* 0x000fe20003f4f018 */
[----:B------:R-:W-:Y:S01]  /*4e50*/  ULDC UR11, c[0x0][0x9e0] ;  /* 0x00027800000b7ab9 */ /* 0x000fe20000000800 */
[----:B------:R-:W-:Y:S01]  /*4e60*/  @UP1 ULDC UR7, c[0x0][0x44c] ;  /* 0x0001130000071ab9 */ /* 0x000fe20000000800 */
[----:B------:R-:W-:Y:S01]  /*4e70*/  IADD3 R11, -R2, UR48, -R10 ;  /* 0x00000030020b7c10 */ /* 0x000fe2000fffe90a */
[----:B------:R-:W-:-:S02]  /*4e80*/  VIADD R14, R5, 0xffffffff ;  /* 0xffffffff050e7836 */ /* 0x000fc40000000000 */
[----:B------:R-:W-:-:S04]  /*4e90*/  UIADD3 UR6, UR6, 0x28c40, URZ ;  /* 0x00028c4006067890 */ /* 0x000fc8000fffe03f */
[----:B------:R-:W-:Y:S01]  /*4ea0*/  UPRMT UR6, UR40, 0x654, UR6 ;  /* 0x0000065428067896 */ /* 0x000fe20008000006 */
[----:B------:R-:W-:Y:S01]  /*4eb0*/  @P1 IMAD.HI.U32 R4, R3, UR7, RZ ;  /* 0x0000000703041c27 */ /* 0x000fe2000f8e00ff */
[----:B------:R-:W-:Y:S01]  /*4ec0*/  @UP1 ULDC UR7, c[0x0][0x450] ;  /* 0x0001140000071ab9 */ /* 0x000fe20000000800 */
[----:B------:R-:W-:-:S03]  /*4ed0*/  PLOP3.LUT P1, PT, PT, PT, UP0, 0x40, 0x0 ;  /* 0x000000000000781c */ /* 0x000fc60003f2e808 */
[----:B------:R-:W-:Y:S02]  /*4ee0*/  @P2 SHF.R.U32.HI R3, RZ, UR7, R4 ;  /* 0x00000007ff032c19 */ /* 0x000fe40008011604 */
[----:B------:R-:W-:Y:S01]  /*4ef0*/  IADD3 R4, -R2, UR48, R5 ;  /* 0x0000003002047c10 */ /* 0x000fe2000fffe105 */
[----:B------:R-:W-:Y:S01]  /*4f00*/  SYNCS.ARRIVE.TRANS64.RED.A1T0 RZ, [UR6], RZ ;  /* 0x000000ffffff79a7 */ /* 0x000fe20008100406 */
[----:B------:R-:W-:Y:S01]  /*4f10*/  ULOP3.LUT UR6, URZ, UR20, URZ, 0x33, !UPT ;  /* 0x000000143f067292 */ /* 0x000fe2000f8e333f */
[----:B------:R-:W0:Y:S02]  /*4f20*/  SHFL.IDX PT, R6, R3, RZ, 0x1c1f ;  /* 0x001c1fff03067589 */ /* 0x000e2400000e0000 */
[----:B------:R-:W-:-:S04]  /*4f30*/  VIADD R4, R4, -UR50 ;  /* 0x8000003204047c36 */ /* 0x000fc80008000000 */
[C---:B------:R-:W-:Y:S02]  /*4f40*/  VIADD R12, R4.reuse, UR11 ;  /* 0x0000000b040c7c36 */ /* 0x040fe40008000000 */
[----:B------:R-:W-:-:S03]  /*4f50*/  VIADD R13, R4, UR6 ;  /* 0x00000006040d7c36 */ /* 0x000fc60008000000 */
[----:B0-----:R-:W-:Y:S01]  /*4f60*/  VIADDMNMX R4, R6, R12, R11, PT ;  /* 0x0000000c06047246 */ /* 0x001fe2000380010b */
[----:B------:R-:W-:Y:S01]  /*4f70*/  IMAD.IADD R5, R13, 0x1, R6 ;  /* 0x000000010d057824 */ /* 0x000fe200078e0206 */
[----:B------:R-:W-:Y:S06]  /*4f80*/  @P1 BRA `(.L_x_5457) ;  /* 0x0000000000641947 */ /* 0x000fec0003800000 */
[----:B------:R-:W-:Y:S01]  /*4f90*/  IMAD.U32 R9, RZ, RZ, UR50 ;  /* 0x00000032ff097e24 */ /* 0x000fe2000f8e00ff */
[----:B------:R-:W-:Y:S04]  /*4fa0*/  BSSY B0, `(.L_x_5458) ;  /* 0x0000013000007945 */ /* 0x000fe80003800000 */
[----:B------:R-:W-:-:S04]  /*4fb0*/  IADD3 R9, -R9, UR48, R6 ;  /* 0x0000003009097c10 */ /* 0x000fc8000fffe106 */
        /* <DEDUP_REMOVED lines=11> */
.L_x_5459:
[----:B------:R-:W-:Y:S02]  /*5070*/  ULDC UR6, c[0x0][0x9e4] ;  /* 0x0002790000067ab9 */ /* 0x000fe40000000800 */
[----:B------:R-:W-:-:S05]  /*5080*/  IMAD.U32 R15, RZ, RZ, UR6 ;  /* 0x00000006ff0f7e24 */ /* 0x000fca000f8e00ff */
[----:B------:R-:W-:-:S13]  /*5090*/  ISETP.NE.AND P1, PT, R15, 0x1, PT ;  /* 0x000000010f00780c */ /* 0x000fda0003f25270 */
[----:B------:R-:W0:Y:S02]  /*50a0*/  @P1 LDC.64 R20, c[0x0][0x9e8] ;  /* 0x00027a00ff141b82 */ /* 0x000e240000000a00 */
[----:B0-----:R-:W-:-:S05]  /*50b0*/  @P1 IMAD.HI.U32 R6, R9, R20, RZ ;  /* 0x0000001409061227 */ /* 0x001fca00078e00ff */
[----:B------:R-:W-:-:S07]  /*50c0*/  @P1 SHF.R.U32.HI R9, RZ, R21, R6 ;  /* 0x00000015ff091219 */ /* 0x000fce0000011606 */
.L_x_5460:
[----:B------:R-:W-:Y:S05]  /*50d0*/  BSYNC B0 ;  /* 0x0000000000007941 */ /* 0x000fea0003800000 */
.L_x_5458:
[----:B------:R-:W-:-:S04]  /*50e0*/  IMAD R9, R9, R15, -R10 ;  /* 0x0000000f09097224 */ /* 0x000fc800078e0a0a */
[----:B------:R-:W-:-:S05]  /*50f0*/  IMAD.IADD R9, R9, 0x1, -R2 ;  /* 0x0000000109097824 */ /* 0x000fca00078e0a02 */
[----:B------:R-:W-:Y:S02]  /*5100*/  VIADDMNMX R4, R9, R15, R4, PT ;  /* 0x0000000f09047246 */ /* 0x000fe40003800104 */
[----:B------:R-:W-:-:S07]  /*5110*/  VIMNMX R5, R5, R9, !PT ;  /* 0x0000000905057248 */ /* 0x000fce0007fe0100 */
.L_x_5457:
[C---:B------:R-:W-:Y:S01]  /*5120*/  ISETP.GE.AND P2, PT, R14.reuse, 0x9, PT ;  /* 0x000000090e00780c */ /* 0x040fe20003f46270 */
[----:B------:R-:W-:Y:S01]  /*5130*/  UISETP.NE.AND UP0, UPT, UR51, URZ, UPT ;  /* 0x0000003f3300728c */ /* 0x000fe2000bf05270 */
        /* <DEDUP_REMOVED lines=41> */
[C---:B------:R-:W-:Y:S02]  /*53d0*/  ISETP.GT.AND P3, PT, R5.reuse, 0x28, !P4 ;  /* 0x000000280500780c */ /* 0x040fe40006764270 */
[----:B------:R-:W-:Y:S02]  /*53e0*/  P2R R62, PR, RZ, 0x10 ;  /* 0x00000010ff3e7803 */ /* 0x000fe40000000000 */
[----:B------:R-:W-:Y:S02]  /*53f0*/  ISETP.LT.OR P3, PT, R4, 0x29, P3 ;  /* 0x000000290400780c */ /* 0x000fe40001f61670 */
[----:B------:R-:W-:Y:S02]  /*5400*/  ISETP.GE.AND P4, PT, R14, 0x2a, PT ;  /* 0x0000002a0e00780c */ /* 0x000fe40003f86270 */
[----:B------:R-:W-:Y:S02]  /*5410*/  FSEL R63, R44, -INF , !P3 ;  /* 0xff8000002c3f7808 */ /* 0x000fe40005800000 */
[----:B------:R-:W-:-:S02]  /*5420*/  ISETP.GT.AND P3, PT, R5, 0x29, !P4 ;  /* 0x000000290500780c */ /* 0x000fc40006764270 */
[----:B------:R-:W-:Y:S02]  /*5430*/  P2R R44, PR, RZ, 0x10 ;  /* 0x00000010ff2c7803 */ /* 0x000fe40000000000 */
[----:B------:R-:W-:Y:S02]  /*5440*/  ISETP.LT.OR P3, PT, R4, 0x2a, P3 ;  /* 0x0000002a0400780c */ /* 0x000fe40001f61670 */
[----:B------:R-:W-:Y:S02]  /*5450*/  P2R R28, PR, RZ, 0x20 ;  /* 0x00000020ff1c7803 */ /* 0x000fe40000000000 */
[----:B------:R-:W-:Y:S02]  /*5460*/  FSEL R45, R45, -INF , !P3 ;  /* 0xff8000002d2d7808 */ /* 0x000fe40005800000 */
[----:B------:R-:W-:Y:S02]  /*5470*/  ISETP.GE.AND P3, PT, R14, 0x31, PT ;  /* 0x000000310e00780c */ /* 0x000fe40003f66270 */
[----:B------:R-:W-:-:S02]  /*5480*/  P2R R56, PR, RZ, 0x40 ;  /* 0x00000040ff387803 */ /* 0x000fc40000000000 */
        /* <DEDUP_REMOVED lines=19> */
[----:B------:R-:W-:Y:S02]  /*55c0*/  ISETP.LT.OR P6, PT, R4, 0x3a, P6 ;  /* 0x0000003a0400780c */ /* 0x000fe400037c1670 */
[----:B------:R-:W0:Y:S02]  /*55d0*/  SHFL.IDX PT, R4, R3, 0x1, 0x1c1f ;  /* 0x003c1f0003047f89 */ /* 0x000e2400000e0000 */
[----:B------:R-:W-:Y:S02]  /*55e0*/  FSEL R53, R53, -INF , !P6 ;  /* 0xff80000035357808 */ /* 0x000fe40007000000 */
[----:B------:R-:W-:Y:S02]  /*55f0*/  PLOP3.LUT P6, PT, PT, PT, UP0, 0x40, 0x0 ;  /* 0x000000000000781c */ /* 0x000fe40003fce808 */
[----:B0-----:R-:W-:Y:S01]  /*5600*/  VIADDMNMX R6, R4, R12, R11, PT ;  /* 0x0000000c04067246 */ /* 0x001fe2000380010b */
[----:B------:R-:W-:-:S10]  /*5610*/  IMAD.IADD R9, R13, 0x1, R4 ;  /* 0x000000010d097824 */ /* 0x000fd400078e0204 */
[----:B------:R-:W-:Y:S05]  /*5620*/  @P6 BRA `(.L_x_5461) ;  /* 0x0000000000646947 */ /* 0x000fea0003800000 */
        /* <DEDUP_REMOVED lines=14> */
.L_x_5463:
[----:B------:R-:W-:Y:S02]  /*5710*/  ULDC UR6, c[0x0][0x9e4] ;  /* 0x0002790000067ab9 */ /* 0x000fe40000000800 */
[----:B------:R-:W-:-:S05]  /*5720*/  IMAD.U32 R11, RZ, RZ, UR6 ;  /* 0x00000006ff0b7e24 */ /* 0x000fca000f8e00ff */
[----:B------:R-:W-:-:S13]  /*5730*/  ISETP.NE.AND P6, PT, R11, 0x1, PT ;  /* 0x000000010b00780c */ /* 0x000fda0003fc5270 */
[----:B------:R-:W0:Y:S02]  /*5740*/  @P6 LDC.64 R4, c[0x0][0x9e8] ;  /* 0x00027a00ff046b82 */ /* 0x000e240000000a00 */
[----:B0-----:R-:W-:-:S05]  /*5750*/  @P6 IMAD.HI.U32 R4, R3, R4, RZ ;  /* 0x0000000403046227 */ /* 0x001fca00078e00ff */
[----:B------:R-:W-:-:S07]  /*5760*/  @P6 SHF.R.U32.HI R3, RZ, R5, R4 ;  /* 0x00000005ff036219 */ /* 0x000fce0000011604 */
.L_x_5464:
[----:B------:R-:W-:Y:S05]  /*5770*/  BSYNC B0 ;  /* 0x0000000000007941 */ /* 0x000fea0003800000 */
.L_x_5462:
[----:B------:R-:W-:-:S04]  /*5780*/  IMAD R3, R3, R11, -R10 ;  /* 0x0000000b03037224 */ /* 0x000fc800078e0a0a */
[----:B------:R-:W-:-:S05]  /*5790*/  IMAD.IADD R3, R3, 0x1, -R2 ;  /* 0x0000000103037824 */ /* 0x000fca00078e0a02 */
[----:B------:R-:W-:Y:S02]  /*57a0*/  VIADDMNMX R6, R3, R11, R6, PT ;  /* 0x0000000b03067246 */ /* 0x000fe40003800106 */
[----:B------:R-:W-:-:S07]  /*57b0*/  VIMNMX R9, R9, R3, !PT ;  /* 0x0000000309097248 */ /* 0x000fce0007fe0100 */
.L_x_5461:
[----:B------:R-:W-:Y:S01]  /*57c0*/  ISETP.GT.AND P1, PT, R9, 0x1, !P1 ;  /* 0x000000010900780c */ /* 0x000fe20004f24270 */
[----:B------:R-:W-:Y:S01]  /*57d0*/  ULDC UR10, c[0x0][0x988] ;  /* 0x00026200000a7ab9 */ /* 0x000fe20000000800 */
[----:B------:R-:W-:Y:S01]  /*57e0*/  FMNMX.FTZ R3, R15, R25, !PT ;  /* 0x000000190f037209 */ /* 0x000fe20007810000 */
[----:B------:R-:W-:Y:S01]  /*57f0*/  BAR.SYNC.DEFER_BLOCKING 0xf, 0x100 ;  /* 0x03c4000000007b1d */ /* 0x000fe20000010000 */
        /* <DEDUP_REMOVED lines=29> */
[C---:B------:R-:W-:Y:S02]  /*59d0*/  ISETP.GT.AND P2, PT, R9.reuse, 0x8, !P2 ;  /* 0x000000080900780c */ /* 0x040fe40005744270 */
[----:B------:R-:W-:Y:S02]  /*59e0*/  FSEL R38, R38, -INF , !P1 ;  /* 0xff80000026267808 */ /* 0x000fe40004800000 */
[----:B------:R-:W-:Y:S02]  /*59f0*/  ISETP.NE.AND P1, PT, R36, RZ, PT ;  /* 0x000000ff2400720c */ /* 0x000fe40003f25270 */
[----:B------:R-:W-:Y:S02]  /*5a00*/  FMNMX.FTZ R4, R52, R3, !PT ;  /* 0x0000000334047209 */ /* 0x000fe40007810000 */
[----:B------:R-:W-:-:S02]  /*5a10*/  ISETP.GT.AND P1, PT, R9, 0x19, !P1 ;  /* 0x000000190900780c */ /* 0x000fc40004f24270 */
[C---:B------:R-:W-:Y:S02]  /*5a20*/  ISETP.LT.OR P2, PT, R6.reuse, 0x9, P2 ;  /* 0x000000090600780c */ /* 0x040fe40001741670 */
[----:B------:R-:W-:Y:S02]  /*5a30*/  ISETP.LT.OR P1, PT, R6, 0x1a, P1 ;  /* 0x0000001a0600780c */ /* 0x000fe40000f21670 */
[----:B------:R-:W-:Y:S02]  /*5a40*/  FMNMX.FTZ R10, R53, R4, !PT ;  /* 0x00000004350a7209 */ /* 0x000fe40007810000 */
[----:B------:R-:W-:Y:S02]  /*5a50*/  FSEL R39, R39, -INF , !P1 ;  /* 0xff80000027277808 */ /* 0x000fe40004800000 */
[----:B------:R-:W-:Y:S01]  /*5a60*/  ISETP.NE.AND P1, PT, R60, RZ, PT ;  /* 0x000000ff3c00720c */ /* 0x000fe20003f25270 */
[----:B------:R-:W0:Y:S01]  /*5a70*/  SHFL.BFLY PT, R3, R10, 0x2, 0x1f ;  /* 0x0c401f000a037f89 */ /* 0x000e2200000e0000 */
[----:B------:R-:W-:-:S02]  /*5a80*/  FSEL R30, R30, -INF , !P2 ;  /* 0xff8000001e1e7808 */ /* 0x000fc40005000000 */
[C---:B------:R-:W-:Y:S02]  /*5a90*/  ISETP.GT.AND P1, PT, R9.reuse, 0x20, !P1 ;  /* 0x000000200900780c */ /* 0x040fe40004f24270 */
[----:B------:R-:W-:Y:S02]  /*5aa0*/  ISETP.NE.AND P2, PT, R40, RZ, PT ;  /* 0x000000ff2800720c */ /* 0x000fe40003f45270 */
[----:B------:R-:W-:Y:S02]  /*5ab0*/  ISETP.LT.OR P1, PT, R6, 0x21, P1 ;  /* 0x000000210600780c */ /* 0x000fe40000f21670 */
[----:B------:R-:W-:Y:S02]  /*5ac0*/  ISETP.NE.AND P6, PT, R20, RZ, PT ;  /* 0x000000ff1400720c */ /* 0x000fe40003fc5270 */
[----:B------:R-:W-:Y:S02]  /*5ad0*/  FSEL R42, R42, -INF , !P1 ;  /* 0xff8000002a2a7808 */ /* 0x000fe40004800000 */
[----:B------:R-:W-:-:S02]  /*5ae0*/  ISETP.GT.AND P1, PT, R9, 0x21, !P2 ;  /* 0x000000210900780c */ /* 0x000fc40005724270 */
[----:B------:R-:W-:Y:S02]  /*5af0*/  ISETP.NE.AND P2, PT, R44, RZ, PT ;  /* 0x000000ff2c00720c */ /* 0x000fe40003f45270 */
[----:B------:R-:W-:Y:S02]  /*5b00*/  ISETP.LT.OR P1, PT, R6, 0x22, P1 ;  /* 0x000000220600780c */ /* 0x000fe40000f21670 */
[----:B------:R-:W-:Y:S02]  /*5b10*/  ISETP.GT.AND P2, PT, R9, 0x29, !P2 ;  /* 0x000000290900780c */ /* 0x000fe40005744270 */
[----:B------:R-:W-:Y:S02]  /*5b20*/  FSEL R43, R43, -INF , !P1 ;  /* 0xff8000002b2b7808 */ /* 0x000fe40004800000 */
[----:B------:R-:W-:Y:S02]  /*5b30*/  ISETP.GT.AND P1, PT, R9, RZ, !P6 ;  /* 0x000000ff0900720c */ /* 0x000fe40007724270 */
[----:B0-----:R-:W-:-:S02]  /*5b40*/  FMNMX.FTZ R11, R10, R3, !PT ;  /* 0x000000030a0b7209 */ /* 0x001fc40007810000 */
[----:B------:R-:W-:Y:S02]  /*5b50*/  ISETP.LT.OR P1, PT, R6, 0x1, P1 ;  /* 0x000000010600780c */ /* 0x000fe40000f21670 */
[C---:B------:R-:W-:Y:S01]  /*5b60*/  ISETP.GT.AND P3, PT, R9.reuse, 0x30, !P3 ;  /* 0x000000300900780c */ /* 0x040fe20005f64270 */
[----:B------:R-:W0:Y:S01]  /*5b70*/  SHFL.BFLY PT, R12, R11, 0x1, 0x1f ;  /* 0x0c201f000b0c7f89 */ /* 0x000e2200000e0000 */
        /* <DEDUP_REMOVED lines=8> */
[----:B------:R-:W-:Y:S02]  /*5c00*/  FMNMX.FTZ R4, R34, R3, !PT ;  /* 0x0000000322047209 */ /* 0x000fe40007810000 */
[----:B------:R-:W-:-:S02]  /*5c10*/  ISETP.LT.OR P2, PT, R6, 0x2a, P2 ;  /* 0x0000002a0600780c */ /* 0x000fc40001741670 */
[----:B------:R-:W-:Y:S02]  /*5c20*/  FMNMX.FTZ R3, R35, R4, !PT ;  /* 0x0000000423037209 */ /* 0x000fe40007810000 */
[----:B------:R-:W-:Y:S02]  /*5c30*/  ISETP.GT.AND P4, PT, R9, 0x31, !P4 ;  /* 0x000000310900780c */ /* 0x000fe40006784270 */
[----:B------:R-:W-:Y:S02]  /*5c40*/  FMNMX.FTZ R4, R38, R3, !PT ;  /* 0x0000000326047209 */ /* 0x000fe40007810000 */
[----:B0-----:R-:W-:Y:S02]  /*5c50*/  FMNMX.FTZ R5, R11, R12, !PT ;  /* 0x0000000c0b057209 */ /* 0x001fe40007810000 */
[----:B------:R-:W-:Y:S02]  /*5c60*/  FMNMX.FTZ R3, R39, R4, !PT ;  /* 0x0000000427037209 */ /* 0x000fe40007810000 */
[----:B------:R-:W-:Y:S01]  /*5c70*/  ISETP.LT.OR P3, PT, R6, 0x31, P3 ;  /* 0x000000310600780c */ /* 0x000fe20001f61670 */
[----:B------:R-:W-:Y:S01]  /*5c80*/  FMUL.FTZ R10, R5, UR10 ;  /* 0x0000000a050a7c20 */ /* 0x000fe20008410000 */
[----:B------:R-:W-:-:S02]  /*5c90*/  FMNMX.FTZ R4, R42, R3, !PT ;  /* 0x000000032a047209 */ /* 0x000fc40007810000 */
[----:B------:R-:W-:Y:S02]  /*5ca0*/  FSEL R47, R47, -INF , !P2 ;  /* 0xff8000002f2f7808 */ /* 0x000fe40005000000 */
[----:B------:R-:W-:Y:S02]  /*5cb0*/  FMNMX.FTZ R3, R43, R4, !PT ;  /* 0x000000042b037209 */ /* 0x000fe40007810000 */
[----:B------:R-:W-:Y:S02]  /*5cc0*/  FSETP.NEU.FTZ.AND P1, PT, R5, -INF , PT ;  /* 0xff8000000500780b */ /* 0x000fe40003f3d000 */
[----:B------:R-:W-:Y:S02]  /*5cd0*/  FMNMX.FTZ R4, R46, R3, !PT ;  /* 0x000000032e047209 */ /* 0x000fe40007810000 */
[----:B------:R-:W-:Y:S02]  /*5ce0*/  ISETP.NE.AND P6, PT, R14, RZ, PT ;  /* 0x000000ff0e00720c */ /* 0x000fe40003fc5270 */
[----:B------:R-:W-:-:S02]  /*5cf0*/  ISETP.GT.AND P5, PT, R9, 0x38, !P5 ;  /* 0x000000380900780c */ /* 0x000fc40006fa4270 */
[----:B------:R-:W-:Y:S02]  /*5d00*/  ISETP.LT.OR P4, PT, R6, 0x32, P4 ;  /* 0x000000320600780c */ /* 0x000fe40002781670 */
[----:B------:R-:W-:Y:S02]  /*5d10*/  FSEL R50, R50, -INF , !P3 ;  /* 0xff80000032327808 */ /* 0x000fe40005800000 */
[----:B------:R-:W-:Y:S02]  /*5d20*/  FMNMX.FTZ R3, R47, R4, !PT ;  /* 0x000000042f037209 */ /* 0x000fe40007810000 */
[----:B------:R-:W-:Y:S02]  /*5d30*/  FSEL R10, R10, RZ, P1 ;  /* 0x000000ff0a0a7208 */ /* 0x000fe40000800000 */
[----:B------:R-:W-:Y:S02]  /*5d40*/  ISETP.GT.AND P1, PT, R9, 0x39, !P6 ;  /* 0x000000390900780c */ /* 0x000fe40007724270 */
[----:B------:R-:W-:Y:S01]  /*5d50*/  ISETP.LT.OR P5, PT, R6, 0x39, P5 ;  /* 0x000000390600780c */ /* 0x000fe20002fa1670 */
[--C-:B------:R-:W-:Y:S01]  /*5d60*/  FFMA.FTZ R9, R15, UR10, -R10.reuse ;  /* 0x0000000a0f097c23 */ /* 0x100fe2000801080a */
[----:B------:R-:W-:Y:S01]  /*5d70*/  FSEL R51, R51, -INF , !P4 ;  /* 0xff80000033337808 */ /* 0x000fe20006000000 */
[--C-:B------:R-:W-:Y:S01]  /*5d80*/  FFMA.FTZ R11, R25, UR10, -R10.reuse ;  /* 0x0000000a190b7c23 */ /* 0x100fe2000801080a */
[----:B------:R-:W-:Y:S01]  /*5d90*/  FMNMX.FTZ R4, R50, R3, !PT ;  /* 0x0000000332047209 */ /* 0x000fe20007810000 */
[--C-:B------:R-:W-:Y:S01]  /*5da0*/  FFMA.FTZ R12, R29, UR10, -R10.reuse ;  /* 0x0000000a1d0c7c23 */ /* 0x100fe2000801080a */
[----:B------:R-:W-:Y:S01]  /*5db0*/  ISETP.LT.OR P1, PT, R6, 0x3a, P1 ;  /* 0x0000003a0600780c */ /* 0x000fe20000f21670 */
[--C-:B------:R-:W-:Y:S01]  /*5dc0*/  FFMA.FTZ R6, R21, UR10, -R10.reuse ;  /* 0x0000000a15067c23 */ /* 0x100fe2000801080a */
[----:B------:R-:W-:Y:S01]  /*5dd0*/  FSEL R54, R54, -INF , !P5 ;  /* 0xff80000036367808 */ /* 0x000fe20006800000 */
[----:B------:R-:W-:Y:S01]  /*5de0*/  MUFU.EX2 R9, R9 ;  /* 0x0000000900097308 */ /* 0x000fe20000000800 */
[----:B------:R-:W-:Y:S01]  /*5df0*/  FMNMX.FTZ R3, R51, R4, !PT ;  /* 0x0000000433037209 */ /* 0x000fe20007810000 */
[--C-:B------:R-:W-:Y:S01]  /*5e00*/  FFMA.FTZ R14, R57, UR10, -R10.reuse ;  /* 0x0000000a390e7c23 */ /* 0x100fe2000801080a */
[----:B------:R-:W-:Y:S01]  /*5e10*/  FSEL R55, R55, -INF , !P1 ;  /* 0xff80000037377808 */ /* 0x000fe20004800000 */
[--C-:B------:R-:W-:Y:S01]  /*5e20*/  FFMA.FTZ R15, R59, UR10, -R10.reuse ;  /* 0x0000000a3b0f7c23 */ /* 0x100fe2000801080a */
[----:B------:R-:W-:Y:S01]  /*5e30*/  FMNMX.FTZ R4, R54, R3, !PT ;  /* 0x0000000336047209 */ /* 0x000fe20007810000 */
[--C-:B------:R-:W-:Y:S01]  /*5e40*/  FFMA.FTZ R20, R37, UR10, -R10.reuse ;  /* 0x0000000a25147c23 */ /* 0x100fe2000801080a */
[--C-:B------:R-:W-:Y:S01]  /*5e50*/  FFMA.FTZ R21, R61, UR10, -R10.reuse ;  /* 0x0000000a3d157c23 */ /* 0x100fe2000801080a */
[----:B------:R-:W-:Y:S01]  /*5e60*/  MUFU.EX2 R154, R6 ;  /* 0x00000006009a7308 */ /* 0x000fe20000000800 */
[----:B------:R-:W-:Y:S01]  /*5e70*/  FMNMX.FTZ R4, R55, R4, !PT ;  /* 0x0000000437047209 */ /* 0x000fe20007810000 */
[--C-:B------:R-:W-:Y:S01]  /*5e80*/  FFMA.FTZ R45, R45, UR10, -R10.reuse ;  /* 0x0000000a2d2d7c23 */ /* 0x100fe2000801080a */
[--C-:B------:R-:W-:Y:S01]  /*5e90*/  FFMA.FTZ R48, R48, UR10, -R10.reuse ;  /* 0x0000000a30307c23 */ /* 0x100fe2000801080a */
[--C-:B------:R-:W-:Y:S01]  /*5ea0*/  FFMA.FTZ R49, R49, UR10, -R10.reuse ;  /* 0x0000000a31317c23 */ /* 0x100fe2000801080a */
[--C-:B------:R-:W-:Y:S01]  /*5eb0*/  FFMA.FTZ R52, R52, UR10, -R10.reuse ;  /* 0x0000000a34347c23 */ /* 0x100fe2000801080a */
[----:B------:R-:W0:Y:S02]  /*5ec0*/  SHFL.BFLY PT, R3, R4, 0x2, 0x1f ;  /* 0x0c401f0004037f89 */ /* 0x000e2400000e0000 */
[----:B------:R3:W4:Y:S08]  /*5ed0*/  MUFU.EX2 R152, R11 ;  /* 0x0000000b00987308 */ /* 0x0007300000000800 */
[----:B------:R5:W-:Y:S01]  /*5ee0*/  MUFU.EX2 R13, R12 ;  /* 0x0000000c000d7308 */ /* 0x000be20000000800 */
[----:B---3--:R-:W-:-:S07]  /*5ef0*/  FFMA.FTZ R11, R33, UR10, -R10 ;  /* 0x0000000a210b7c23 */ /* 0x008fce000801080a */
[----:B------:R-:W-:Y:S01]  /*5f00*/  MUFU.EX2 R14, R14 ;  /* 0x0000000e000e7308 */ /* 0x000fe20000000800 */
[----:B-----5:R-:W-:Y:S01]  /*5f10*/  FFMA.FTZ R12, R63, UR10, -R10 ;  /* 0x0000000a3f0c7c23 */ /* 0x020fe2000801080a */
[----:B----4-:R-:W-:Y:S01]  /*5f20*/  FADD.FTZ R25, R9, R152 ;  /* 0x0000009809197221 */ /* 0x010fe20000010000 */
[----:B------:R-:W-:Y:S02]  /*5f30*/  F2FP.F16.F32.PACK_AB R152, R152, R9 ;  /* 0x000000099898723e */ /* 0x000fe400000000ff */
[----:B0-----:R-:W-:Y:S01]  /*5f40*/  FMNMX.FTZ R3, R4, R3, !PT ;  /* 0x0000000304037209 */ /* 0x001fe20007810000 */
[--C-:B------:R-:W-:Y:S02]  /*5f50*/  FFMA.FTZ R4, R41, UR10, -R10.reuse ;  /* 0x0000000a29047c23 */ /* 0x100fe4000801080a */
[----:B------:R-:W0:Y:S01]  /*5f60*/  MUFU.EX2 R11, R11 ;  /* 0x0000000b000b7308 */ /* 0x000e220000000800 */
[----:B------:R-:W-:Y:S01]  /*5f70*/  FFMA.FTZ R10, R53, UR10, -R10 ;  /* 0x0000000a350a7c23 */ /* 0x000fe2000801080a */
[----:B------:R-:W3:Y:S06]  /*5f80*/  SHFL.BFLY PT, R6, R3, 0x1, 0x1f ;  /* 0x0c201f0003067f89 */ /* 0x000eec00000e0000 */
        /* <DEDUP_REMOVED lines=10> */
[----:B------:R3:W-:Y:S01]  /*6030*/  MUFU.EX2 R3, R10 ;  /* 0x0000000a00037308 */ /* 0x0007e20000000800 */
        /* <DEDUP_REMOVED lines=8> */
[----:B---3--:R-:W-:Y:S01]  /*60c0*/  FADD.FTZ R10, R154, R25 ;  /* 0x000000199a0a7221 */ /* 0x008fe20000010000 */
[--C-:B------:R-:W-:Y:S01]  /*60d0*/  FFMA.FTZ R39, R39, UR10, -R24.reuse ;  /* 0x0000000a27277c23 */ /* 0x100fe20008010818 */
[--C-:B------:R-:W-:Y:S01]  /*60e0*/  FFMA.FTZ R42, R42, UR10, -R24.reuse ;  /* 0x0000000a2a2a7c23 */ /* 0x100fe20008010818 */
[----:B------:R-:W-:Y:S01]  /*60f0*/  FFMA.FTZ R43, R43, UR10, -R24 ;  /* 0x0000000a2b2b7c23 */ /* 0x000fe20008010818 */
[----:B------:R-:W-:Y:S01]  /*6100*/  FADD.FTZ R29, R13, R10 ;  /* 0x0000000a0d1d7221 */ /* 0x000fe20000010000 */
[--C-:B------:R-:W-:Y:S01]  /*6110*/  FFMA.FTZ R46, R46, UR10, -R24.reuse ;  /* 0x0000000a2e2e7c23 */ /* 0x100fe20008010818 */
[--C-:B------:R-:W-:Y:S01]  /*6120*/  FFMA.FTZ R47, R47, UR10, -R24.reuse ;  /* 0x0000000a2f2f7c23 */ /* 0x100fe20008010818 */
[----:B------:R-:W3:Y:S01]  /*6130*/  MUFU.EX2 R27, R27 ;  /* 0x0000001b001b7308 */ /* 0x000ee20000000800 */
[----:B------:R-:W-:Y:S01]  /*6140*/  FADD.FTZ R28, R14, R29 ;  /* 0x0000001d0e1c7221 */ /* 0x000fe20000010000 */
[--C-:B------:R-:W-:Y:S01]  /*6150*/  FFMA.FTZ R50, R50, UR10, -R24.reuse ;  /* 0x0000000a32327c23 */ /* 0x100fe20008010818 */
[----:B------:R-:W-:Y:S01]  /*6160*/  FFMA.FTZ R51, R51, UR10, -R24 ;  /* 0x0000000a33337c23 */ /* 0x000fe20008010818 */
[----:B------:R-:W-:Y:S01]  /*6170*/  F2FP.F16.F32.PACK_AB R154, R13, R154 ;  /* 0x0000009a0d9a723e */ /* 0x000fe200000000ff */
[----:B------:R-:W-:Y:S01]  /*6180*/  FADD.FTZ R28, R11, R28 ;  /* 0x0000001c0b1c7221 */ /* 0x000fe20000010000 */
[--C-:B------:R-:W-:Y:S01]  /*6190*/  FFMA.FTZ R54, R54, UR10, -R24.reuse ;  /* 0x0000000a36367c23 */ /* 0x100fe20008010818 */
[----:B------:R-:W-:Y:S01]  /*61a0*/  FFMA.FTZ R24, R55, UR10, -R24 ;  /* 0x0000000a37187c23 */ /* 0x000fe20008010818 */
[----:B------:R-:W4:Y:S01]  /*61b0*/  MUFU.EX2 R30, R30 ;  /* 0x0000001e001e7308 */ /* 0x000f220000000800 */
[----:B0-----:R-:W-:-:S07]  /*61c0*/  F2FP.F16.F32.PACK_AB R160, R4, R21 ;  /* 0x0000001504a0723e */ /* 0x001fce00000000ff */
[----:B------:R-:W0:Y:S01]  /*61d0*/  MUFU.EX2 R31, R31 ;  /* 0x0000001f001f7308 */ /* 0x000e220000000800 */
[----:B---3--:R-:W-:Y:S01]  /*61e0*/  FADD.FTZ R25, R26, R27 ;  /* 0x0000001b1a197221 */ /* 0x008fe20000010000 */
[----:B------:R-:W-:-:S06]  /*61f0*/  F2FP.F16.F32.PACK_AB R153, R27, R26 ;  /* 0x0000001a1b99723e */ /* 0x000fcc00000000ff */
[----:B------:R-:W3:Y:S01]  /*6200*/  MUFU.EX2 R34, R34 ;  /* 0x0000002200227308 */ /* 0x000ee20000000800 */
[----:B----4-:R-:W-:-:S07]  /*6210*/  FADD.FTZ R10, R30, R25 ;  /* 0x000000191e0a7221 */ /* 0x010fce0000010000 */
[----:B------:R-:W4:Y:S01]  /*6220*/  MUFU.EX2 R35, R35 ;  /* 0x0000002300237308 */ /* 0x000f220000000800 */
[C---:B0-----:R-:W-:Y:S01]  /*6230*/  FADD.FTZ R25, R31.reuse, R10 ;  /* 0x0000000a1f197221 */ /* 0x041fe20000010000 */
[----:B------:R-:W-:-:S05]  /*6240*/  F2FP.F16.F32.PACK_AB R155, R31, R30 ;  /* 0x0000001e1f9b723e */ /* 0x000fca00000000ff */
[----:B------:R0:W-:Y:S01]  /*6250*/  STSM.16.M88.4 [R22+0x26800], R152 ;  /* 0x0268009816007844 */ /* 0x0001e20000000200 */
[----:B------:R-:W5:Y:S01]  /*6260*/  MUFU.EX2 R38, R38 ;  /* 0x0000002600267308 */ /* 0x000f620000000800 */
[----:B---3--:R-:W-:Y:S01]  /*6270*/  FADD.FTZ R10, R34, R25 ;  /* 0x00000019220a7221 */ /* 0x008fe20000010000 */
[----:B------:R-:W-:-:S04]  /*6280*/  FADD.FTZ R25, R15, R28 ;  /* 0x0000001c0f197221 */ /* 0x000fc80000010000 */
[----:B------:R-:W-:Y:S02]  /*6290*/  FADD.FTZ R28, R20, R25 ;  /* 0x00000019141c7221 */ /* 0x000fe40000010000 */
[----:B------:R-:W3:Y:S01]  /*62a0*/  MUFU.EX2 R39, R39 ;  /* 0x0000002700277308 */ /* 0x000ee20000000800 */
[----:B----4-:R-:W-:Y:S01]  /*62b0*/  FADD.FTZ R9, R35, R10 ;  /* 0x0000000a23097221 */ /* 0x010fe20000010000 */
[----:B------:R-:W-:Y:S01]  /*62c0*/  FADD.FTZ R13, R21, R28 ;  /* 0x0000001c150d7221 */ /* 0x000fe20000010000 */
[----:B------:R-:W-:-:S03]  /*62d0*/  F2FP.F16.F32.PACK_AB R157, R35, R34 ;  /* 0x00000022239d723e */ /* 0x000fc600000000ff */
[----:B------:R-:W-:Y:S02]  /*62e0*/  FADD.FTZ R13, R4, R13 ;  /* 0x0000000d040d7221 */ /* 0x000fe40000010000 */
[----:B------:R-:W4:Y:S01]  /*62f0*/  MUFU.EX2 R42, R42 ;  /* 0x0000002a002a7308 */ /* 0x000f220000000800 */
[----:B-----5:R-:W-:-:S07]  /*6300*/  FADD.FTZ R10, R38, R9 ;  /* 0x00000009260a7221 */ /* 0x020fce0000010000 */
[----:B------:R-:W5:Y:S01]  /*6310*/  MUFU.EX2 R43, R43 ;  /* 0x0000002b002b7308 */ /* 0x000f620000000800 */
[C---:B---3--:R-:W-:Y:S01]  /*6320*/  FADD.FTZ R11, R39.reuse, R10 ;  /* 0x0000000a270b7221 */ /* 0x048fe20000010000 */
[----:B------:R-:W-:-:S05]  /*6330*/  F2FP.F16.F32.PACK_AB R159, R39, R38 ;  /* 0x00000026279f723e */ /* 0x000fca00000000ff */
[----:B------:R0:W-:Y:S01]  /*6340*/  STSM.16.M88.4 [R189], R156 ;  /* 0x0000009cbd007844 */ /* 0x0001e20000000200 */
[----:B------:R-:W3:Y:S01]  /*6350*/  MUFU.EX2 R12, R12 ;  /* 0x0000000c000c7308 */ /* 0x000ee20000000800 */
[----:B----4-:R-:W-:-:S07]  /*6360*/  FADD.FTZ R4, R42, R11 ;  /* 0x0000000b2a047221 */ /* 0x010fce0000010000 */
[----:B------:R-:W4:Y:S01]  /*6370*/  MUFU.EX2 R46, R46 ;  /* 0x0000002e002e7308 */ /* 0x000f220000000800 */
[C---:B-----5:R-:W-:Y:S01]  /*6380*/  FADD.FTZ R11, R43.reuse, R4 ;  /* 0x000000042b0b7221 */ /* 0x060fe20000010000 */
[----:B------:R-:W-:-:S06]  /*6390*/  F2FP.F16.F32.PACK_AB R161, R43, R42 ;  /* 0x0000002a2ba1723e */ /* 0x000fcc00000000ff */
[----:B------:R-:W5:Y:S01]  /*63a0*/  MUFU.EX2 R45, R45 ;  /* 0x0000002d002d7308 */ /* 0x000f620000000800 */
[----:B---3--:R-:W-:-:S07]  /*63b0*/  FADD.FTZ R4, R12, R13 ;  /* 0x0000000d0c047221 */ /* 0x008fce0000010000 */
[----:B------:R-:W3:Y:S01]  /*63c0*/  MUFU.EX2 R47, R47 ;  /* 0x0000002f002f7308 */ /* 0x000ee20000000800 */
[----:B----4-:R-:W-:-:S07]  /*63d0*/  FADD.FTZ R10, R46, R11 ;  /* 0x0000000b2e0a7221 */ /* 0x010fce0000010000 */
[----:B------:R-:W-:Y:S01]  /*63e0*/  MUFU.EX2 R48, R48 ;  /* 0x0000003000307308 */ /* 0x000fe20000000800 */
[C---:B-----5:R-:W-:Y:S01]  /*63f0*/  F2FP.F16.F32.PACK_AB R162, R45.reuse, R12 ;  /* 0x0000000c2da2723e */ /* 0x060fe200000000ff */
        /* <DEDUP_REMOVED lines=25> */
.L_x_5465:
[----:B------:R3:W4:Y:S01]  /*6590*/  SYNCS.PHASECHK.TRANS64.TRYWAIT P1, [R7+URZ+0x28c50], R8 ;  /* 0x028c5008070075a7 */ /* 0x000722000802017f */
[----:B------:R-:W-:Y:S05]  /*65a0*/  @!P0 BRA `(.L_x_5466) ;  /* 0x0000000000048947 */ /* 0x000fea0003800000 */
[----:B------:R-:W-:Y:S01]  /*65b0*/  BPT.TRAP 0x1 ;  /* 0x000000040000795c */ /* 0x000fe20000300000 */
.L_x_5466:
[----:B----4-:R-:W-:Y:S05]  /*65c0*/  @P1 BRA `(.L_x_5467) ;  /* 0x0000000000081947 */ /* 0x010fea0003800000 */
[----:B------:R-:W4:Y:S02]  /*65d0*/  SYNCS.PHASECHK.TRANS64.TRYWAIT P1, [R7+URZ+0x28c50], R8 ;  /* 0x028c5008070075a7 */ /* 0x000f24000802017f */
[----:B----4-:R-:W-:Y:S05]  /*65e0*/  @!P1 BRA `(.L_x_5468) ;  /* 0x00000128004c9947 */ /* 0x010fea0003800000 */
.L_x_5467:
        /* <DEDUP_REMOVED lines=34> */
.L_x_5469:
[----:B------:R-:W-:Y:S01]  /*6810*/  R2UR UR6, R7 ;  /* 0x00000000070672ca */ /* 0x000fe200000e0000 */
[----:B------:R-:W-:Y:S01]  /*6820*/  UISETP.NE.AND UP1, UPT, UR52, URZ, UPT ;  /* 0x0000003f3400728c */ /* 0x000fe2000bf25270 */
[----:B------:R-:W-:Y:S01]  /*6830*/  R2UR UR21, R168 ;  /* 0x00000000a81572ca */ /* 0x000fe200000e0000 */
[----:B------:R-:W-:-:S06]  /*6840*/  UISETP.NE.AND UP0, UPT, UR51, URZ, UPT ;  /* 0x0000003f3300728c */ /* 0x000fcc000bf05270 */
[----:B------:R-:W-:-:S03]  /*6850*/  PLOP3.LUT P1, PT, PT, PT, UP0, 0x40, 0x0 ;  /* 0x000000000000781c */ /* 0x000fc60003f2e808 */
[----:B------:R-:W-:Y:S01]  /*6860*/  @UP1 ULDC UR15, c[0x0][0x450] ;  /* 0x00011400000f1ab9 */ /* 0x000fe20000000800 */
[----:B------:R-:W-:Y:S02]  /*6870*/  UIADD3 UR6, UR6, 0x28c60, URZ ;  /* 0x00028c6006067890 */ /* 0x000fe4000fffe03f */
[----:B------:R-:W-:Y:S02]  /*6880*/  UIADD3 UR21, UR21, -0x2, URZ ;  /* 0xfffffffe15157890 */ /* 0x000fe4000fffe03f */
[----:B------:R-:W-:-:S03]  /*6890*/  UPRMT UR14, UR40, 0x654, UR6 ;  /* 0x00000654280e7896 */ /* 0x000fc60008000006 */
[----:B------:R-:W-:Y:S02]  /*68a0*/  @UP1 ULDC UR6, c[0x0][0x44c] ;  /* 0x0001130000061ab9 */ /* 0x000fe40000000800 */
[----:B------:R-:W-:-:S04]  /*68b0*/  UIMAD.WIDE.U32 UR6, UR45, UR6, URZ ;  /* 0x000000062d0672a5 */ /* 0x000fc8000f8e003f */
[----:B------:R-:W-:Y:S01]  /*68c0*/  SYNCS.ARRIVE.TRANS64.RED.A1T0 RZ, [UR14], RZ ;  /* 0x000000ffffff79a7 */ /* 0x000fe2000810040e */
[----:B------:R-:W-:Y:S01]  /*68d0*/  UMOV UR14, UR45 ;  /* 0x0000002d000e7c82 */ /* 0x000fe20008000000 */
[----:B------:R-:W-:-:S04]  /*68e0*/  @UP1 USHF.R.U32.HI UR14, URZ, UR15, UR7 ;  /* 0x0000000f3f0e1299 */ /* 0x000fc80008011607 */
[----:B------:R-:W-:-:S04]  /*68f0*/  UIADD3 UR6, UR14, UR48, -UR50 ;  /* 0x000000300e067290 */ /* 0x000fc8000fffe832 */
[----:B------:R-:W-:Y:S01]  /*6900*/  UIADD3 UR11, UR6, UR11, URZ ;  /* 0x0000000b060b7290 */ /* 0x000fe2000fffe03f */
[----:B------:R-:W-:Y:S11]  /*6910*/  @P1 BRA `(.L_x_5470) ;  /* 0x00000000004c1947 */ /* 0x000ff60003800000 */
        /* <DEDUP_REMOVED lines=11> */
.L_x_5471:
[----:B------:R-:W-:Y:S02]  /*69d0*/  ULDC UR19, c[0x0][0x9e4] ;  /* 0x0002790000137ab9 */ /* 0x000fe40000000800 */
[----:B------:R-:W-:-:S11]  /*69e0*/  UISETP.NE.AND UP0, UPT, UR19, 0x1, UPT ;  /* 0x000000011300788c */ /* 0x000fd6000bf05270 */
[----:B------:R-:W-:Y:S02]  /*69f0*/  @UP0 ULDC.64 UR6, c[0x0][0x9e8] ;  /* 0x00027a0000060ab9 */ /* 0x000fe40000000a00 */
[----:B------:R-:W-:-:S04]  /*6a00*/  UIMAD.WIDE.U32 UR14, UR18, UR6, URZ ;  /* 0x00000006120e72a5 */ /* 0x000fc8000f8e003f */
[----:B------:R-:W-:-:S12]  /*6a10*/  @UP0 USHF.R.U32.HI UR18, URZ, UR7, UR15 ;  /* 0x000000073f120299 */ /* 0x000fd8000801160f */
.L_x_5472:
[----:B------:R-:W-:-:S04]  /*6a20*/  UIMAD UR18, UR18, UR19, UR19 ;  /* 0x00000013121272a4 */ /* 0x000fc8000f8e0213 */
[----:B------:R-:W-:-:S04]  /*6a30*/  UISETP.LT.AND UP0, UPT, UR11, UR18, UPT ;  /* 0x000000120b00728c */ /* 0x000fc8000bf01270 */
[----:B------:R-:W-:-:S12]  /*6a40*/  USEL UR11, UR11, UR18, UP0 ;  /* 0x000000120b0b7287 */ /* 0x000fd80008000000 */
.L_x_5470:
[----:B------:R-:W-:-:S04]  /*6a50*/  USHF.R.S32.HI UR6, URZ, 0x1f, UR11 ;  /* 0x0000001f3f067899 */ /* 0x000fc8000801140b */
[----:B------:R-:W-:-:S04]  /*6a60*/  ULEA.HI UR6, UR6, UR11, URZ, 0x6 ;  /* 0x0000000b06067291 */ /* 0x000fc8000f8f303f */
[----:B------:R-:W-:-:S04]  /*6a70*/  USHF.R.S32.HI UR6, URZ, 0x6, UR6 ;  /* 0x000000063f067899 */ /* 0x000fc80008011406 */
[----:B------:R-:W-:-:S04]  /*6a80*/  UISETP.LT.AND UP0, UPT, UR47, UR6, UPT ;  /* 0x000000062f00728c */ /* 0x000fc8000bf01270 */
[----:B------:R-:W-:-:S04]  /*6a90*/  USEL UR22, UR47, UR6, !UP0 ;  /* 0x000000062f167287 */ /* 0x000fc8000c000000 */
[----:B------:R-:W-:-:S06]  /*6aa0*/  UISETP.GE.AND UP0, UPT, UR21, UR22, UPT ;  /* 0x000000161500728c */ /* 0x000fcc000bf06270 */
[----:B------:R-:W-:-:S13]  /*6ab0*/  PLOP3.LUT P1, PT, PT, PT, UP0, 0x80, 0x0 ;  /* 0x000000000000781c */ /* 0x000fda0003f2f008 */
[----:B------:R-:W-:Y:S05]  /*6ac0*/  @!P1 BRA `(.L_x_5473) ;  /* 0x0000002400a89947 */ /* 0x000fea0003800000 */
[----:B------:R-:W-:Y:S01]  /*6ad0*/  IMAD.MOV.U32 R10, RZ, RZ, R6 ;  /* 0x000000ffff0a7224 */ /* 0x000fe200078e0006 */
[----:B------:R-:W-:Y:S01]  /*6ae0*/  UMOV UR27, UR38 ;  /* 0x00000026001b7c82 */ /* 0x000fe20008000000 */
[----:B------:R-:W-:Y:S01]  /*6af0*/  IMAD.MOV.U32 R9, RZ, RZ, R5 ;  /* 0x000000ffff097224 */ /* 0x000fe200078e0005 */
[----:B------:R-:W-:Y:S01]  /*6b00*/  ULDC UR24, c[0x0][0x9e4] ;  /* 0x0002790000187ab9 */ /* 0x000fe20000000800 */
[----:B------:R-:W-:Y:S01]  /*6b10*/  ULDC UR20, c[0x0][0x9dc] ;  /* 0x0002770000147ab9 */ /* 0x000fe20000000800 */
[----:B------:R-:W-:Y:S01]  /*6b20*/  ULDC UR26, c[0x0][0x988] ;  /* 0x00026200001a7ab9 */ /* 0x000fe20000000800 */
[----:B------:R-:W-:-:S05]  /*6b30*/  ULDC UR25, c[0x0][0x9e0] ;  /* 0x0002780000197ab9 */ /* 0x000fca0000000800 */
.L_x_5492:
[----:B------:R-:W-:-:S04]  /*6b40*/  UIADD3 UR38, UR27, 0x1, URZ ;  /* 0x000000011b267890 */ /* 0x000fc8000fffe03f */
[----:B------:R-:W-:-:S04]  /*6b50*/  UISETP.NE.AND UP0, UPT, UR38, 0x2, UPT ;  /* 0x000000022600788c */ /* 0x000fc8000bf05270 */
[----:B------:R-:W-:Y:S02]  /*6b60*/  USEL UR6, URZ, 0x1, UP0 ;  /* 0x000000013f067887 */ /* 0x000fe40008000000 */
[----:B------:R-:W-:Y:S02]  /*6b70*/  USEL UR38, UR38, URZ, UP0 ;  /* 0x0000003f26267287 */ /* 0x000fe40008000000 */
[----:B------:R-:W-:Y:S01]  /*6b80*/  ULOP3.LUT UR37, UR37, UR6, URZ, 0x3c, !UPT ;  /* 0x0000000625257292 */ /* 0x000fe2000f8e3c3f */
[----:B0-----:R-:W-:Y:S11]  /*6b90*/  @!P0 BRA `(.L_x_5474) ;  /* 0x0000000000048947 */ /* 0x001ff60003800000 */
[----:B------:R-:W-:Y:S01]  /*6ba0*/  BPT.TRAP 0x1 ;  /* 0x000000040000795c */ /* 0x000fe20000300000 */
.L_x_5474:
[----:B------:R-:W-:Y:S01]  /*6bb0*/  ULEA UR23, UR38, UR41, 0x3 ;  /* 0x0000002926177291 */ /* 0x000fe2000f8e183f */
[----:B-1234-:R-:W-:-:S05]  /*6bc0*/  IMAD.U32 R8, RZ, RZ, UR37 ;  /* 0x00000025ff087e24 */ /* 0x01efca000f8e00ff */
[----:B------:R-:W-:-:S04]  /*6bd0*/  SHF.L.U32 R8, R8, 0x1f, RZ ;  /* 0x0000001f08087819 */ /* 0x000fc800000006ff */
[----:B------:R1:W2:Y:S01]  /*6be0*/  SYNCS.PHASECHK.TRANS64.TRYWAIT P1, [UR23+0x28c30], R8 ;  /* 0x028c3008ff0075a7 */ /* 0x0002a20008020157 */
[----:B------:R-:W-:Y:S05]  /*6bf0*/  @!P0 BRA `(.L_x_5475) ;  /* 0x0000000000048947 */ /* 0x000fea0003800000 */
[----:B------:R-:W-:Y:S01]  /*6c00*/  BPT.TRAP 0x1 ;  /* 0x000000040000795c */ /* 0x000fe20000300000 */
.L_x_5475:
[----:B--2---:R-:W-:Y:S05]  /*6c10*/  @P1 BRA `(.L_x_5476) ;  /* 0x0000000000081947 */ /* 0x004fea0003800000 */
[----:B------:R-:W2:Y:S02]  /*6c20*/  SYNCS.PHASECHK.TRANS64.TRYWAIT P1, [UR23+0x28c30], R8 ;  /* 0x028c3008ff0075a7 */ /* 0x000ea40008020157 */
[----:B--2---:R-:W-:Y:S05]  /*6c30*/  @!P1 BRA `(.L_x_5477) ;  /* 0x0000012000cc9947 */ /* 0x004fea0003800000 */
.L_x_5476:
[----:B------:R-:W-:Y:S01]  /*6c40*/  R2UR UR18, R0 ;  /* 0x00000000001272ca */ /* 0x000fe200000e0000 */
[----:B0-----:R-:W-:Y:S01]  /*6c50*/  WARPGROUP.ARRIVE ;  /* 0x00000000000079c5 */ /* 0x001fe20000000000 */
[----:B------:R-:W-:Y:S01]  /*6c60*/  UMOV UR19, 0x40000040 ;  /* 0x4000004000137882 */ /* 0x000fe20000000000 */
[----:B------:R-:W-:Y:S01]  /*6c70*/  UMOV UR7, 0x40000040 ;  /* 0x4000004000077882 */ /* 0x000fe20000000000 */
[----:B------:R-:W-:Y:S01]  /*6c80*/  UMOV UR11, 0x40000040 ;  /* 0x40000040000b7882 */ /* 0x000fe20000000000 */
[----:B------:R-:W-:-:S08]  /*6c90*/  UMOV UR15, 0x40000040 ;  /* 0x40000040000f7882 */ /* 0x000fd00000000000 */
[----:B------:R-:W-:-:S04]  /*6ca0*/  ULEA UR18, UR38, UR18, 0x9 ;  /* 0x0000001226127291 */ /* 0x000fc8000f8e483f */
[----:B------:R-:W-:Y:S02]  /*6cb0*/  UIADD3 UR6, UR18, 0x2, URZ ;  /* 0x0000000212067890 */ /* 0x000fe4000fffe03f */
[----:B------:R-:W-:Y:S02]  /*6cc0*/  UIADD3 UR10, UR18, 0x4, URZ ;  /* 0x00000004120a7890 */ /* 0x000fe4000fffe03f */
[----:B------:R-:W-:Y:S02]  /*6cd0*/  UIADD3 UR14, UR18, 0x6, URZ ;  /* 0x00000006120e7890 */ /* 0x000fe4000fffe03f */
        /* <DEDUP_REMOVED lines=13> */
.L_x_5478:
[----:B------:R-:W-:Y:S01]  /*6db0*/  UISETP.NE.AND UP1, UPT, UR52, URZ, UPT ;  /* 0x0000003f3400728c */ /* 0x000fe2000bf25270 */
[----:B------:R-:W-:Y:S01]  /*6dc0*/  VIADD R14, R190, UR45 ;  /* 0x0000002dbe0e7c36 */ /* 0x000fe20008000000 */
[----:B------:R-:W-:Y:S02]  /*6dd0*/  USHF.L.U32 UR7, UR21, 0x6, URZ ;  /* 0x0000000615077899 */ /* 0x000fe4000800063f */
[----:B------:R-:W-:Y:S02]  /*6de0*/  UISETP.NE.AND UP0, UPT, UR51, URZ, UPT ;  /* 0x0000003f3300728c */ /* 0x000fe4000bf05270 */
[----:B------:R-:W-:Y:S02]  /*6df0*/  PLOP3.LUT P1, PT, PT, PT, UP1, 0x80, 0x0 ;  /* 0x000000000000781c */ /* 0x000fe40003f2f018 */
[----:B------:R-:W-:Y:S01]  /*6e00*/  PLOP3.LUT P2, PT, PT, PT, UP1, 0x80, 0x0 ;  /* 0x000000000000781c */ /* 0x000fe20003f4f018 */
[----:B------:R-:W-:Y:S02]  /*6e10*/  IMAD.U32 R12, RZ, RZ, UR7 ;  /* 0x00000007ff0c7e24 */ /* 0x000fe4000f8e00ff */
[----:B------:R-:W-:-:S03]  /*6e20*/  @UP1 ULDC UR6, c[0x0][0x44c] ;  /* 0x0001130000061ab9 */ /* 0x000fc60000000800 */
[----:B------:R-:W-:-:S05]  /*6e30*/  IADD3 R12, -R2, 0x1, -R12 ;  /* 0x00000001020c7810 */ /* 0x000fca0007ffe90c */
[----:B--2---:R-:W-:Y:S01]  /*6e40*/  @P1 IMAD.HI.U32 R5, R14, UR6, RZ ;  /* 0x000000060e051c27 */ /* 0x004fe2000f8e00ff */
[----:B------:R-:W-:Y:S01]  /*6e50*/  @UP1 ULDC UR6, c[0x0][0x450] ;  /* 0x0001140000061ab9 */ /* 0x000fe20000000800 */
[----:B------:R-:W-:-:S03]  /*6e60*/  PLOP3.LUT P1, PT, PT, PT, UP0, 0x40, 0x0 ;  /* 0x000000000000781c */ /* 0x000fc60003f2e808 */
[----:B------:R-:W-:Y:S01]  /*6e70*/  @P2 SHF.R.U32.HI R14, RZ, UR6, R5 ;  /* 0x00000006ff0e2c19 */ /* 0x000fe20008011605 */
[----:B------:R-:W-:Y:S01]  /*6e80*/  UIADD3 UR6, UR23, 0x28c40, URZ ;  /* 0x00028c4017067890 */ /* 0x000fe2000fffe03f */
[----:B------:R-:W-:-:S03]  /*6e90*/  IMAD.U32 R5, RZ, RZ, UR50 ;  /* 0x00000032ff057e24 */ /* 0x000fc6000f8e00ff */
[----:B------:R-:W0:Y:S01]  /*6ea0*/  SHFL.IDX PT, R15, R14, RZ, 0x1c1f ;  /* 0x001c1fff0e0f7589 */ /* 0x000e2200000e0000 */
[----:B------:R-:W-:Y:S01]  /*6eb0*/  UPRMT UR6, UR40, 0x654, UR6 ;  /* 0x0000065428067896 */ /* 0x000fe20008000006 */
[----:B------:R-:W-:-:S05]  /*6ec0*/  IADD3 R12, -R5, UR48, R12 ;  /* 0x00000030050c7c10 */ /* 0x000fca000fffe10c */
[----:B------:R-:W-:-:S03]  /*6ed0*/  VIADD R13, R12, UR25 ;  /* 0x000000190c0d7c36 */ /* 0x000fc60008000000 */
[----:B------:R-:W-:Y:S01]  /*6ee0*/  SYNCS.ARRIVE.TRANS64.RED.A1T0 RZ, [UR6], RZ ;  /* 0x000000ffffff79a7 */ /* 0x000fe20008100406 */
[----:B------:R-:W-:-:S06]  /*6ef0*/  ULOP3.LUT UR6, URZ, UR20, URZ, 0x33, !UPT ;  /* 0x000000143f067292 */ /* 0x000fcc000f8e333f */
[----:B------:R-:W-:Y:S02]  /*6f00*/  VIADD R12, R12, UR6 ;  /* 0x000000060c0c7c36 */ /* 0x000fe40008000000 */
[----:B0-----:R-:W-:Y:S02]  /*6f10*/  IMAD.IADD R11, R13, 0x1, R15 ;  /* 0x000000010d0b7824 */ /* 0x001fe400078e020f */
[----:B------:R-:W-:Y:S01]  /*6f20*/  IMAD.IADD R5, R15, 0x1, R12 ;  /* 0x000000010f057824 */ /* 0x000fe200078e020c */
[----:B------:R-:W-:Y:S06]  /*6f30*/  @P1 BRA `(.L_x_5479) ;  /* 0x00000000005c1947 */ /* 0x000fec0003800000 */
[----:B------:R-:W-:Y:S01]  /*6f40*/  IMAD.U32 R6, RZ, RZ, UR50 ;  /* 0x00000032ff067e24 */ /* 0x000fe2000f8e00ff */
[----:B------:R-:W-:Y:S04]  /*6f50*/  BSSY B0, `(.L_x_5480) ;  /* 0x0000011000007945 */ /* 0x000fe80003800000 */
[----:B------:R-:W-:-:S04]  /*6f60*/  IADD3 R15, -R6, UR48, R15 ;  /* 0x00000030060f7c10 */ /* 0x000fc8000fffe10f */
        /* <DEDUP_REMOVED lines=10> */
.L_x_5481:
[----:B------:R-:W-:-:S05]  /*7010*/  IMAD.U32 R20, RZ, RZ, UR24 ;  /* 0x00000018ff147e24 */ /* 0x000fca000f8e00ff */
[----:B------:R-:W-:-:S13]  /*7020*/  ISETP.NE.AND P1, PT, R20, 0x1, PT ;  /* 0x000000011400780c */ /* 0x000fda0003f25270 */
[----:B------:R-:W0:Y:S02]  /*7030*/  @P1 LDC.64 R6, c[0x0][0x9e8] ;  /* 0x00027a00ff061b82 */ /* 0x000e240000000a00 */
[----:B0-----:R-:W-:-:S05]  /*7040*/  @P1 IMAD.HI.U32 R6, R15, R6, RZ ;  /* 0x000000060f061227 */ /* 0x001fca00078e00ff */
[----:B------:R-:W-:-:S07]  /*7050*/  @P1 SHF.R.U32.HI R15, RZ, R7, R6 ;  /* 0x00000007ff0f1219 */ /* 0x000fce0000011606 */
.L_x_5482:
[----:B------:R-:W-:Y:S05]  /*7060*/  BSYNC B0 ;  /* 0x0000000000007941 */ /* 0x000fea0003800000 */
.L_x_5480:
[----:B------:R-:W-:-:S04]  /*7070*/  IMAD R15, R15, R20, -UR7 ;  /* 0x800000070f0f7e24 */ /* 0x000fc8000f8e0214 */
[----:B------:R-:W-:-:S05]  /*7080*/  IMAD.IADD R15, R15, 0x1, -R2 ;  /* 0x000000010f0f7824 */ /* 0x000fca00078e0a02 */
[----:B------:R-:W-:Y:S02]  /*7090*/  VIMNMX R5, R5, R15, !PT ;  /* 0x0000000f05057248 */ /* 0x000fe40007fe0100 */
[----:B------:R-:W-:-:S07]  /*70a0*/  VIADDMNMX R11, R15, R20, R11, PT ;  /* 0x000000140f0b7246 */ /* 0x000fce000380010b */
.L_x_5479:
[----:B------:R-:W-:Y:S01]  /*70b0*/  UISETP.GT.AND UP0, UPT, UR21, -0x1, UPT ;  /* 0xffffffff1500788c */ /* 0x000fe2000bf04270 */
[----:B------:R-:W0:Y:S01]  /*70c0*/  SHFL.IDX PT, R6, R14, 0x1, 0x1c1f ;  /* 0x003c1f000e067f89 */ /* 0x000e2200000e0000 */
[----:B------:R-:W-:-:S04]  /*70d0*/  UISETP.NE.AND UP1, UPT, UR51, URZ, UPT ;  /* 0x0000003f3300728c */ /* 0x000fc8000bf25270 */
[----:B------:R-:W-:-:S04]  /*70e0*/  PLOP3.LUT P1, PT, PT, PT, UP0, 0x80, 0x0 ;  /* 0x000000000000781c */ /* 0x000fc80003f2f008 */
[C---:B------:R-:W-:Y:S02]  /*70f0*/  ISETP.GT.AND P4, PT, R5.reuse, 0x1, P1 ;  /* 0x000000010500780c */ /* 0x040fe40000f84270 */
[----:B------:R-:W-:Y:S02]  /*7100*/  ISETP.GT.AND P5, PT, R5, RZ, P1 ;  /* 0x000000ff0500720c */ /* 0x000fe40000fa4270 */
[C---:B------:R-:W-:Y:S02]  /*7110*/  ISETP.LT.OR P4, PT, R11.reuse, 0x2, P4 ;  /* 0x000000020b00780c */ /* 0x040fe40002781670 */
[----:B------:R-:W-:Y:S02]  /*7120*/  ISETP.LT.OR P5, PT, R11, 0x1, P5 ;  /* 0x000000010b00780c */ /* 0x000fe40002fa1670 */
[----:B------:R-:W-:Y:S02]  /*7130*/  FSEL R153, R153, -INF , !P4 ;  /* 0xff80000099997808 */ /* 0x000fe40006000000 */
[----:B------:R-:W-:-:S02]  /*7140*/  ISETP.GT.AND P4, PT, R5, 0x18, P1 ;  /* 0x000000180500780c */ /* 0x000fc40000f84270 */
[----:B------:R-:W-:Y:S02]  /*7150*/  FSEL R152, R152, -INF , !P5 ;  /* 0xff80000098987808 */ /* 0x000fe40006800000 */
[----:B------:R-:W-:Y:S01]  /*7160*/  ISETP.LT.OR P4, PT, R11, 0x19, P4 ;  /* 0x000000190b00780c */ /* 0x000fe20002781670 */
[--C-:B0-----:R-:W-:Y:S01]  /*7170*/  IMAD.IADD R13, R13, 0x1, R6.reuse ;  /* 0x000000010d0d7824 */ /* 0x101fe200078e0206 */
[C---:B------:R-:W-:Y:S01]  /*7180*/  ISETP.GT.AND P6, PT, R5.reuse, 0x8, P1 ;  /* 0x000000080500780c */ /* 0x040fe20000fc4270 */
[----:B------:R-:W-:Y:S01]  /*7190*/  IMAD.IADD R12, R12, 0x1, R6 ;  /* 0x000000010c0c7824 */ /* 0x000fe200078e0206 */
[C---:B------:R-:W-:Y:S02]  /*71a0*/  ISETP.GT.AND P2, PT, R5.reuse, 0x9, P1 ;  /* 0x000000090500780c */ /* 0x040fe40000f44270 */
[C---:B------:R-:W-:Y:S02]  /*71b0*/  ISETP.GT.AND P3, PT, R5.reuse, 0x10, P1 ;  /* 0x000000100500780c */ /* 0x040fe40000f64270 */
[----:B------:R-:W-:-:S02]  /*71c0*/  ISETP.GT.AND P5, PT, R5, 0x11, P1 ;  /* 0x000000110500780c */ /* 0x000fc40000fa4270 */
[----:B------:R-:W-:Y:S02]  /*71d0*/  FSEL R164, R164, -INF , !P4 ;  /* 0xff800000a4a47808 */ /* 0x000fe40006000000 */
[----:B------:R-:W-:Y:S02]  /*71e0*/  ISETP.GT.AND P4, PT, R5, 0x29, P1 ;  /* 0x000000290500780c */ /* 0x000fe40000f84270 */
[C---:B------:R-:W-:Y:S02]  /*71f0*/  ISETP.LT.OR P6, PT, R11.reuse, 0x9, P6 ;  /* 0x000000090b00780c */ /* 0x040fe400037c1670 */
[C---:B------:R-:W-:Y:S02]  /*7200*/  ISETP.LT.OR P2, PT, R11.reuse, 0xa, P2 ;  /* 0x0000000a0b00780c */ /* 0x040fe40001741670 */
[C---:B------:R-:W-:Y:S02]  /*7210*/  ISETP.LT.OR P3, PT, R11.reuse, 0x11, P3 ;  /* 0x000000110b00780c */ /* 0x040fe40001f61670 */
[----:B------:R-:W-:-:S02]  /*7220*/  ISETP.LT.OR P5, PT, R11, 0x12, P5 ;  /* 0x000000120b00780c */ /* 0x000fc40002fa1670 */
[----:B------:R-:W-:Y:S02]  /*7230*/  ISETP.LT.OR P4, PT, R11, 0x2a, P4 ;  /* 0x0000002a0b00780c */ /* 0x000fe40002781670 */
[----:B------:R-:W-:Y:S02]  /*7240*/  FSEL R156, R156, -INF , !P6 ;  /* 0xff8000009c9c7808 */ /* 0x000fe40007000000 */
[----:B------:R-:W-:Y:S02]  /*7250*/  FSEL R157, R157, -INF , !P2 ;  /* 0xff8000009d9d7808 */ /* 0x000fe40005000000 */
[----:B------:R-:W-:Y:S02]  /*7260*/  FSEL R160, R160, -INF , !P3 ;  /* 0xff800000a0a07808 */ /* 0x000fe40005800000 */
[----:B------:R-:W-:Y:S02]  /*7270*/  FSEL R161, R161, -INF , !P5 ;  /* 0xff800000a1a17808 */ /* 0x000fe40006800000 */
[----:B------:R-:W-:-:S02]  /*7280*/  ISETP.GT.AND P6, PT, R5, 0x19, P1 ;  /* 0x000000190500780c */ /* 0x000fc40000fc4270 */
[C---:B------:R-:W-:Y:S02]  /*7290*/  ISETP.GT.AND P2, PT, R5.reuse, 0x20, P1 ;  /* 0x000000200500780c */ /* 0x040fe40000f44270 */
[C---:B------:R-:W-:Y:S02]  /*72a0*/  ISETP.GT.AND P3, PT, R5.reuse, 0x21, P1 ;  /* 0x000000210500780c */ /* 0x040fe40000f64270 */
[----:B------:R-:W-:Y:S02]  /*72b0*/  ISETP.GT.AND P5, PT, R5, 0x28, P1 ;  /* 0x000000280500780c */ /* 0x000fe40000fa4270 */
[----:B------:R-:W-:Y:S02]  /*72c0*/  FSEL R173, R173, -INF , !P4 ;  /* 0xff800000adad7808 */ /* 0x000fe40006000000 */
[----:B------:R-:W-:Y:S02]  /*72d0*/  PLOP3.LUT P4, PT, PT, PT, UP1, 0x40, 0x0 ;  /* 0x000000000000781c */ /* 0x000fe40003f8e818 */
[----:B------:R-:W-:-:S02]  /*72e0*/  ISETP.LT.OR P6, PT, R11, 0x1a, P6 ;  /* 0x0000001a0b00780c */ /* 0x000fc400037c1670 */
[C---:B------:R-:W-:Y:S02]  /*72f0*/  ISETP.LT.OR P2, PT, R11.reuse, 0x21, P2 ;  /* 0x000000210b00780c */ /* 0x040fe40001741670 */
[C---:B------:R-:W-:Y:S02]  /*7300*/  ISETP.LT.OR P3, PT, R11.reuse, 0x22, P3 ;  /* 0x000000220b00780c */ /* 0x040fe40001f61670 */
[----:B------:R-:W-:Y:S02]  /*7310*/  ISETP.LT.OR P5, PT, R11, 0x29, P5 ;  /* 0x000000290b00780c */ /* 0x000fe40002fa1670 */
[----:B------:R-:W-:Y:S02]  /*7320*/  FSEL R165, R165, -INF , !P6 ;  /* 0xff800000a5a57808 */ /* 0x000fe40007000000 */
[----:B------:R-:W-:Y:S02]  /*7330*/  FSEL R168, R168, -INF , !P2 ;  /* 0xff800000a8a87808 */ /* 0x000fe40005000000 */
[----:B------:R-:W-:-:S02]  /*7340*/  FSEL R169, R169, -INF , !P3 ;  /* 0xff800000a9a97808 */ /* 0x000fc40005800000 */
[----:B------:R-:W-:Y:S02]  /*7350*/  FSEL R172, R172, -INF , !P5 ;  /* 0xff800000acac7808 */ /* 0x000fe40006800000 */
[C---:B------:R-:W-:Y:S02]  /*7360*/  ISETP.GT.AND P6, PT, R5.reuse, 0x30, P1 ;  /* 0x000000300500780c */ /* 0x040fe40000fc4270 */
[C---:B------:R-:W-:Y:S02]  /*7370*/  ISETP.GT.AND P2, PT, R5.reuse, 0x31, P1 ;  /* 0x000000310500780c */ /* 0x040fe40000f44270 */
[C---:B------:R-:W-:Y:S02]  /*7380*/  ISETP.GT.AND P3, PT, R5.reuse, 0x38, P1 ;  /* 0x000000380500780c */ /* 0x040fe40000f64270 */
[----:B------:R-:W-:Y:S02]  /*7390*/  ISETP.GT.AND P5, PT, R5, 0x39, P1 ;  /* 0x000000390500780c */ /* 0x000fe40000fa4270 */
[----:B------:R-:W-:-:S02]  /*73a0*/  ISETP.LT.OR P6, PT, R11, 0x31, P6 ;  /* 0x000000310b00780c */ /* 0x000fc400037c1670 */
[C---:B------:R-:W-:Y:S02]  /*73b0*/  ISETP.LT.OR P2, PT, R11.reuse, 0x32, P2 ;  /* 0x000000320b00780c */ /* 0x040fe40001741670 */
[C---:B------:R-:W-:Y:S02]  /*73c0*/  ISETP.LT.OR P3, PT, R11.reuse, 0x39, P3 ;  /* 0x000000390b00780c */ /* 0x040fe40001f61670 */
[----:B------:R-:W-:Y:S02]  /*73d0*/  ISETP.LT.OR P5, PT, R11, 0x3a, P5 ;  /* 0x0000003a0b00780c */ /* 0x000fe40002fa1670 */
[----:B------:R-:W-:Y:S02]  /*73e0*/  FSEL R176, R176, -INF , !P6 ;  /* 0xff800000b0b07808 */ /* 0x000fe40007000000 */
[----:B------:R-:W-:Y:S02]  /*73f0*/  FSEL R177, R177, -INF , !P2 ;  /* 0xff800000b1b17808 */ /* 0x000fe40005000000 */
[----:B------:R-:W-:-:S02]  /*7400*/  FSEL R180, R180, -INF , !P3 ;  /* 0xff800000b4b47808 */ /* 0x000fc40005800000 */
[----:B------:R-:W-:Y:S01]  /*7410*/  FSEL R181, R181, -INF , !P5 ;  /* 0xff800000b5b57808 */ /* 0x000fe20006800000 */
        /* <DEDUP_REMOVED lines=14> */
.L_x_5485:
[----:B------:R-:W-:-:S05]  /*7500*/  IMAD.U32 R11, RZ, RZ, UR24 ;  /* 0x00000018ff0b7e24 */ /* 0x000fca000f8e00ff */
[----:B------:R-:W-:-:S13]  /*7510*/  ISETP.NE.AND P2, PT, R11, 0x1, PT ;  /* 0x000000010b00780c */ /* 0x000fda0003f45270 */
[----:B------:R-:W0:Y:S02]  /*7520*/  @P2 LDC.64 R6, c[0x0][0x9e8] ;  /* 0x00027a00ff062b82 */ /* 0x000e240000000a00 */
[----:B0-----:R-:W-:-:S05]  /*7530*/  @P2 IMAD.HI.U32 R6, R5, R6, RZ ;  /* 0x0000000605062227 */ /* 0x001fca00078e00ff */
[----:B------:R-:W-:-:S07]  /*7540*/  @P2 SHF.R.U32.HI R5, RZ, R7, R6 ;  /* 0x00000007ff052219 */ /* 0x000fce0000011606 */
.L_x_5486:
[----:B------:R-:W-:Y:S05]  /*7550*/  BSYNC B0 ;  /* 0x0000000000007941 */ /* 0x000fea0003800000 */
.L_x_5484:
[----:B------:R-:W-:-:S04]  /*7560*/  IMAD R5, R5, R11, -UR7 ;  /* 0x8000000705057e24 */ /* 0x000fc8000f8e020b */
[----:B------:R-:W-:-:S05]  /*7570*/  IMAD.IADD R5, R5, 0x1, -R2 ;  /* 0x0000000105057824 */ /* 0x000fca00078e0a02 */
[----:B------:R-:W-:Y:S02]  /*7580*/  VIMNMX R12, R12, R5, !PT ;  /* 0x000000050c0c7248 */ /* 0x000fe40007fe0100 */
[----:B------:R-:W-:-:S07]  /*7590*/  VIADDMNMX R13, R5, R11, R13, PT ;  /* 0x0000000b050d7246 */ /* 0x000fce000380010d */
.L_x_5483:
[----:B------:R-:W-:Y:S01]  /*75a0*/  LOP3.LUT R16, R16, 0xffffbfff, RZ, 0xc0, !PT ;  /* 0xffffbfff10107812 */ /* 0x000fe200078ec0ff */
[----:B------:R-:W-:Y:S01]  /*75b0*/  UMOV UR10, UR26 ;  /* 0x0000001a000a7c82 */ /* 0x000fe20008000000 */
[----:B------:R-:W-:Y:S02]  /*75c0*/  FMNMX.FTZ R5, R152, R9, !PT ;  /* 0x0000000998057209 */ /* 0x000fe40007810000 */
[----:B------:R-:W-:Y:S02]  /*75d0*/  @P0 LOP3.LUT R16, R16, 0x4000, RZ, 0xfc, !PT ;  /* 0x0000400010100812 */ /* 0x000fe400078efcff */
[----:B------:R-:W-:Y:S02]  /*75e0*/  ISETP.GT.AND P0, PT, R12, 0x19, P1 ;  /* 0x000000190c00780c */ /* 0x000fe40000f04270 */
[----:B------:R-:W-:Y:S02]  /*75f0*/  FMNMX.FTZ R5, R153, R5, !PT ;  /* 0x0000000599057209 */ /* 0x000fe40007810000 */
[----:B------:R-:W-:-:S02]  /*7600*/  LOP3.LUT R16, R16, 0xfffbffff, RZ, 0xc0, !PT ;  /* 0xfffbffff10107812 */ /* 0x000fc400078ec0ff */
[----:B------:R-:W-:Y:S02]  /*7610*/  FMNMX.FTZ R5, R156, R5, !PT ;  /* 0x000000059c057209 */ /* 0x000fe40007810000 */
[----:B------:R-:W-:Y:S02]  /*7620*/  ISETP.GT.AND P5, PT, R12, 0x1, P1 ;  /* 0x000000010c00780c */ /* 0x000fe40000fa4270 */
[----:B------:R-:W-:Y:S02]  /*7630*/  FMNMX.FTZ R5, R157, R5, !PT ;  /* 0x000000059d057209 */ /* 0x000fe40007810000 */
[----:B------:R-:W-:Y:S02]  /*7640*/  ISETP.LT.OR P5, PT, R13, 0x2, P5 ;  /* 0x000000020d00780c */ /* 0x000fe40002fa1670 */
[----:B------:R-:W-:Y:S02]  /*7650*/  @P0 LOP3.LUT R16, R16, 0x40000, RZ, 0xfc, !PT ;  /* 0x0004000010100812 */ /* 0x000fe400078efcff */
[----:B------:R-:W-:-:S02]  /*7660*/  ISETP.GT.AND P0, PT, R12, 0x31, P1 ;  /* 0x000000310c00780c */ /* 0x000fc40000f04270 */
[----:B------:R-:W-:Y:S02]  /*7670*/  FMNMX.FTZ R5, R160, R5, !PT ;  /* 0x00000005a0057209 */ /* 0x000fe40007810000 */
[----:B------:R-:W-:Y:S02]  /*7680*/  LOP3.LUT R16, R16, 0xfffffffd, RZ, 0xc0, !PT ;  /* 0xfffffffd10107812 */ /* 0x000fe400078ec0ff */
[----:B------:R-:W-:Y:S02]  /*7690*/  FMNMX.FTZ R5, R161, R5, !PT ;  /* 0x00000005a1057209 */ /* 0x000fe40007810000 */
[----:B------:R-:W-:Y:S02]  /*76a0*/  FSEL R155, R155, -INF , !P5 ;  /* 0xff8000009b9b7808 */ /* 0x000fe40006800000 */
[----:B------:R-:W-:Y:S02]  /*76b0*/  FMNMX.FTZ R5, R164, R5, !PT ;  /* 0x00000005a4057209 */ /* 0x000fe40007810000 */
[----:B------:R-:W-:-:S02]  /*76c0*/  ISETP.GT.AND P6, PT, R12, 0x8, P1 ;  /* 0x000000080c00780c */ /* 0x000fc40000fc4270 */
[----:B------:R-:W-:Y:S02]  /*76d0*/  FMNMX.FTZ R5, R165, R5, !PT ;  /* 0x00000005a5057209 */ /* 0x000fe40007810000 */
[----:B------:R-:W-:Y:S02]  /*76e0*/  @P0 LOP3.LUT R16, R16, 0x2, RZ, 0xfc, !PT ;  /* 0x0000000210100812 */ /* 0x000fe400078efcff */
[----:B------:R-:W-:Y:S02]  /*76f0*/  ISETP.GT.AND P0, PT, R12, 0x38, P1 ;  /* 0x000000380c00780c */ /* 0x000fe40000f04270 */
[----:B------:R-:W-:Y:S02]  /*7700*/  FMNMX.FTZ R5, R168, R5, !PT ;  /* 0x00000005a8057209 */ /* 0x000fe40007810000 */
[----:B------:R-:W-:Y:S02]  /*7710*/  LOP3.LUT R16, R16, 0xfffffff7, RZ, 0xc0, !PT ;  /* 0xfffffff710107812 */ /* 0x000fe400078ec0ff */
[----:B------:R-:W-:-:S02]  /*7720*/  FMNMX.FTZ R5, R169, R5, !PT ;  /* 0x00000005a9057209 */ /* 0x000fc40007810000 */
[----:B------:R-:W-:Y:S02]  /*7730*/  ISETP.GT.AND P2, PT, R12, 0x9, P1 ;  /* 0x000000090c00780c */ /* 0x000fe40000f44270 */
[----:B------:R-:W-:Y:S02]  /*7740*/  FMNMX.FTZ R5, R172, R5, !PT ;  /* 0x00000005ac057209 */ /* 0x000fe40007810000 */
[----:B------:R-:W-:Y:S02]  /*7750*/  ISETP.GT.AND P3, PT, R12, 0x10, P1 ;  /* 0x000000100c00780c */ /* 0x000fe40000f64270 */
[----:B------:R-:W-:Y:S02]  /*7760*/  @P0 LOP3.LUT R16, R16, 0x8, RZ, 0xfc, !PT ;  /* 0x0000000810100812 */ /* 0x000fe400078efcff */
[----:B------:R-:W-:Y:S02]  /*7770*/  ISETP.GT.AND P0, PT, R12, RZ, P1 ;  /* 0x000000ff0c00720c */ /* 0x000fe40000f04270 */
[----:B------:R-:W-:-:S02]  /*7780*/  FMNMX.FTZ R5, R173, R5, !PT ;  /* 0x00000005ad057209 */ /* 0x000fc40007810000 */
[C---:B------:R-:W-:Y:S02]  /*7790*/  ISETP.GT.AND P4, PT, R12.reuse, 0x11, P1 ;  /* 0x000000110c00780c */ /* 0x040fe40000f84270 */
[----:B------:R-:W-:Y:S02]  /*77a0*/  ISETP.GT.AND P5, PT, R12, 0x18, P1 ;  /* 0x000000180c00780c */ /* 0x000fe40000fa4270 */
[----:B------:R-:W-:Y:S02]  /*77b0*/  FMNMX.FTZ R5, R176, R5, !PT ;  /* 0x00000005b0057209 */ /* 0x000fe40007810000 */
[C---:B------:R-:W-:Y:S02]  /*77c0*/  ISETP.LT.OR P6, PT, R13.reuse, 0x9, P6 ;  /* 0x000000090d00780c */ /* 0x040fe400037c1670 */
[C---:B------:R-:W-:Y:S02]  /*77d0*/  ISETP.LT.OR P2, PT, R13.reuse, 0xa, P2 ;  /* 0x0000000a0d00780c */ /* 0x040fe40001741670 */
[----:B------:R-:W-:-:S02]  /*77e0*/  ISETP.LT.OR P3, PT, R13, 0x11, P3 ;  /* 0x000000110d00780c */ /* 0x000fc40001f61670 */
[C---:B------:R-:W-:Y:S02]  /*77f0*/  ISETP.LT.OR P4, PT, R13.reuse, 0x12, P4 ;  /* 0x000000120d00780c */ /* 0x040fe40002781670 */
[----:B------:R-:W-:Y:S02]  /*7800*/  ISETP.LT.OR P5, PT, R13, 0x19, P5 ;  /* 0x000000190d00780c */ /* 0x000fe40002fa1670 */
[----:B------:R-:W-:Y:S02]  /*7810*/  FMNMX.FTZ R5, R177, R5, !PT ;  /* 0x00000005b1057209 */ /* 0x000fe40007810000 */
[----:B------:R-:W-:Y:S02]  /*7820*/  LOP3.LUT R16, R16, 0xffffff7f, RZ, 0xc0, !PT ;  /* 0xffffff7f10107812 */ /* 0x000fe400078ec0ff */
[----:B------:R-:W-:Y:S02]  /*7830*/  FSEL R158, R158, -INF , !P6 ;  /* 0xff8000009e9e7808 */ /* 0x000fe40007000000 */
[----:B------:R-:W-:-:S02]  /*7840*/  FSEL R159, R159, -INF , !P2 ;  /* 0xff8000009f9f7808 */ /* 0x000fc40005000000 */
[----:B------:R-:W-:Y:S02]  /*7850*/  FSEL R162, R162, -INF , !P3 ;  /* 0xff800000a2a27808 */ /* 0x000fe40005800000 */
[----:B------:R-:W-:Y:S02]  /*7860*/  FSEL R163, R163, -INF , !P4 ;  /* 0xff800000a3a37808 */ /* 0x000fe40006000000 */
[----:B------:R-:W-:Y:S02]  /*7870*/  FSEL R166, R166, -INF , !P5 ;  /* 0xff800000a6a67808 */ /* 0x000fe40006800000 */
[C---:B------:R-:W-:Y:S02]  /*7880*/  ISETP.GT.AND P2, PT, R12.reuse, 0x20, P1 ;  /* 0x000000200c00780c */ /* 0x040fe40000f44270 */
[C---:B------:R-:W-:Y:S02]  /*7890*/  ISETP.GT.AND P3, PT, R12.reuse, 0x21, P1 ;  /* 0x000000210c00780c */ /* 0x040fe40000f64270 */
[----:B------:R-:W-:-:S02]  /*78a0*/  ISETP.GT.AND P4, PT, R12, 0x28, P1 ;  /* 0x000000280c00780c */ /* 0x000fc40000f84270 */
[C---:B------:R-:W-:Y:S02]  /*78b0*/  ISETP.GT.AND P5, PT, R12.reuse, 0x29, P1 ;  /* 0x000000290c00780c */ /* 0x040fe40000fa4270 */
[C---:B------:R-:W-:Y:S02]  /*78c0*/  ISETP.GT.AND P6, PT, R12.reuse, 0x30, P1 ;  /* 0x000000300c00780c */ /* 0x040fe40000fc4270 */
[----:B------:R-:W-:Y:S02]  /*78d0*/  ISETP.GT.AND P1, PT, R12, 0x39, P1 ;  /* 0x000000390c00780c */ /* 0x000fe40000f24270 */
[----:B------:R-:W-:Y:S02]  /*78e0*/  FMNMX.FTZ R5, R180, R5, !PT ;  /* 0x00000005b4057209 */ /* 0x000fe40007810000 */
[----:B------:R-:W-:Y:S02]  /*78f0*/  @P0 LOP3.LUT R16, R16, 0x80, RZ, 0xfc, !PT ;  /* 0x0000008010100812 */ /* 0x000fe400078efcff */
[----:B------:R-:W-:-:S02]  /*7900*/  FMNMX.FTZ R5, R181, R5, !PT ;  /* 0x00000005b5057209 */ /* 0x000fc40007810000 */
[C---:B------:R-:W-:Y:S02]  /*7910*/  LOP3.LUT P0, RZ, R16.reuse, 0x40000, RZ, 0xc0, !PT ;  /* 0x0004000010ff7812 */ /* 0x040fe4000780c0ff */
[----:B------:R-:W-:Y:S01]  /*7920*/  LOP3.LUT R16, R16, 0xffffffdf, RZ, 0xc0, !PT ;  /* 0xffffffdf10107812 */ /* 0x000fe200078ec0ff */
[----:B------:R-:W0:Y:S01]  /*7930*/  SHFL.BFLY PT, R6, R5, 0x2, 0x1f ;  /* 0x0c401f0005067f89 */ /* 0x000e2200000e0000 */
[C---:B------:R-:W-:Y:S02]  /*7940*/  ISETP.LT.OR P0, PT, R13.reuse, 0x1a, P0 ;  /* 0x0000001a0d00780c */ /* 0x040fe40000701670 */
[----:B------:R-:W-:Y:S02]  /*7950*/  @P1 LOP3.LUT R16, R16, 0x20, RZ, 0xfc, !PT ;  /* 0x0000002010101812 */ /* 0x000fe400078efcff */
[----:B------:R-:W-:Y:S02]  /*7960*/  ISETP.LT.OR P6, PT, R13, 0x31, P6 ;  /* 0x000000310d00780c */ /* 0x000fe400037c1670 */
[----:B------:R-:W-:-:S02]  /*7970*/  LOP3.LUT P1, RZ, R16, 0x2, RZ, 0xc0, !PT ;  /* 0x0000000210ff7812 */ /* 0x000fc4000782c0ff */
[----:B------:R-:W-:Y:S02]  /*7980*/  LOP3.LUT R16, R16, 0xfffffeff, RZ, 0xc0, !PT ;  /* 0xfffffeff10107812 */ /* 0x000fe400078ec0ff */
[----:B------:R-:W-:-:S03]  /*7990*/  ISETP.LT.OR P1, PT, R13, 0x32, P1 ;  /* 0x000000320d00780c */ /* 0x000fc60000f21670 */
[----:B------:R-:W-:Y:S02]  /*79a0*/  @P0 LOP3.LUT R16, R16, 0x100, RZ, 0xfc, !PT ;  /* 0x0000010010100812 */ /* 0x000fe400078efcff */
[C---:B------:R-:W-:Y:S02]  /*79b0*/  ISETP.LT.OR P0, PT, R13.reuse, 0x21, P2 ;  /* 0x000000210d00780c */ /* 0x040fe40001701670 */
[C---:B------:R-:W-:Y:S02]  /*79c0*/  LOP3.LUT P2, RZ, R16.reuse, 0x8, RZ, 0xc0, !PT ;  /* 0x0000000810ff7812 */ /* 0x040fe4000784c0ff */
[----:B------:R-:W-:Y:S02]  /*79d0*/  LOP3.LUT R16, R16, 0xffffffbf, RZ, 0xc0, !PT ;  /* 0xffffffbf10107812 */ /* 0x000fe400078ec0ff */
[----:B------:R-:W-:Y:S02]  /*79e0*/  ISETP.LT.OR P2, PT, R13, 0x39, P2 ;  /* 0x000000390d00780c */ /* 0x000fe40001741670 */
[----:B0-----:R-:W-:-:S02]  /*79f0*/  FMNMX.FTZ R5, R5, R6, !PT ;  /* 0x0000000605057209 */ /* 0x001fc40007810000 */
[----:B------:R-:W-:-:S03]  /*7a00*/  FSEL R182, R182, -INF , !P2 ;  /* 0xff800000b6b67808 */ /* 0x000fc60005000000 */
[----:B------:R-:W-:Y:S01]  /*7a10*/  @P0 LOP3.LUT R16, R16, 0x40, RZ, 0xfc, !PT ;  /* 0x0000004010100812 */ /* 0x000fe200078efcff */
[----:B------:R-:W0:Y:S01]  /*7a20*/  SHFL.BFLY PT, R6, R5, 0x1, 0x1f ;  /* 0x0c201f0005067f89 */ /* 0x000e2200000e0000 */
[C---:B------:R-:W-:Y:S02]  /*7a30*/  ISETP.LT.OR P0, PT, R13.reuse, 0x22, P3 ;  /* 0x000000220d00780c */ /* 0x040fe40001f01670 */
[C---:B------:R-:W-:Y:S02]  /*7a40*/  LOP3.LUT P3, RZ, R16.reuse, 0x80, RZ, 0xc0, !PT ;  /* 0x0000008010ff7812 */ /* 0x040fe4000786c0ff */
[----:B------:R-:W-:Y:S02]  /*7a50*/  LOP3.LUT R16, R16, 0xffffffef, RZ, 0xc0, !PT ;  /* 0xffffffef10107812 */ /* 0x000fe400078ec0ff */
[----:B------:R-:W-:-:S04]  /*7a60*/  ISETP.LT.OR P3, PT, R13, 0x1, P3 ;  /* 0x000000010d00780c */ /* 0x000fc80001f61670 */
[----:B------:R-:W-:-:S03]  /*7a70*/  FSEL R154, R154, -INF , !P3 ;  /* 0xff8000009a9a7808 */ /* 0x000fc60005800000 */
        /* <DEDUP_REMOVED lines=8> */
[----:B------:R-:W-:Y:S01]  /*7b00*/  FMUL.FTZ R6, R5, UR10 ;  /* 0x0000000a05067c20 */ /* 0x000fe20008410000 */
[----:B------:R-:W-:Y:S02]  /*7b10*/  ISETP.LT.OR P0, PT, R13, 0x2a, P5 ;  /* 0x0000002a0d00780c */ /* 0x000fe40002f01670 */
[C---:B------:R-:W-:Y:S02]  /*7b20*/  FSETP.NEU.FTZ.AND P5, PT, R5.reuse, -INF , PT ;  /* 0xff8000000500780b */ /* 0x040fe40003fbd000 */
[----:B------:R-:W-:Y:S02]  /*7b30*/  LOP3.LUT R16, R16, 0xffff7fff, RZ, 0xc0, !PT ;  /* 0xffff7fff10107812 */ /* 0x000fe400078ec0ff */
[----:B------:R-:W-:Y:S02]  /*7b40*/  FSEL R6, R6, RZ, P5 ;  /* 0x000000ff06067208 */ /* 0x000fe40002800000 */
[----:B------:R-:W-:-:S03]  /*7b50*/  FSEL R7, R5, RZ, P5 ;  /* 0x000000ff05077208 */ /* 0x000fc60002800000 */
        /* <DEDUP_REMOVED lines=16> */
[----:B------:R-:W-:Y:S01]  /*7c60*/  @P0 LOP3.LUT R16, R16, 0x8000, RZ, 0xfc, !PT ;  /* 0x0000800010100812 */ /* 0x000fe200078efcff */
[----:B------:R-:W-:Y:S01]  /*7c70*/  FADD.FTZ R7, -R7, R9 ;  /* 0x0000000907077221 */ /* 0x000fe20000010100 */
[----:B------:R-:W-:Y:S01]  /*7c80*/  FMNMX.FTZ R6, R154, R10, !PT ;  /* 0x0000000a9a067209 */ /* 0x000fe20007810000 */
[----:B------:R-:W-:Y:S01]  /*7c90*/  MUFU.EX2 R152, R152 ;  /* 0x0000009800987308 */ /* 0x000fe20000000800 */
[----:B------:R-:W-:Y:S01]  /*7ca0*/  LOP3.LUT R16, R16, 0xfffeffff, RZ, 0xc0, !PT ;  /* 0xfffeffff10107812 */ /* 0x000fe200078ec0ff */
[----:B------:R-:W-:Y:S01]  /*7cb0*/  FMUL.FTZ R7, R7, UR10 ;  /* 0x0000000a07077c20 */ /* 0x000fe20008410000 */
[----:B------:R-:W-:-:S02]  /*7cc0*/  FMNMX.FTZ R6, R155, R6, !PT ;  /* 0x000000069b067209 */ /* 0x000fc40007810000 */
[----:B------:R-:W-:Y:S02]  /*7cd0*/  @P6 LOP3.LUT R16, R16, 0x10000, RZ, 0xfc, !PT ;  /* 0x0001000010106812 */ /* 0x000fe400078efcff */
[----:B------:R-:W-:Y:S01]  /*7ce0*/  FMNMX.FTZ R6, R158, R6, !PT ;  /* 0x000000069e067209 */ /* 0x000fe20007810000 */
[----:B------:R-:W-:Y:S01]  /*7cf0*/  MUFU.EX2 R153, R153 ;  /* 0x0000009900997308 */ /* 0x000fe20000000800 */
[----:B------:R-:W-:Y:S02]  /*7d00*/  LOP3.LUT R16, R16, 0xfffdffff, RZ, 0xc0, !PT ;  /* 0xfffdffff10107812 */ /* 0x000fe400078ec0ff */
[----:B------:R-:W-:Y:S02]  /*7d10*/  FMNMX.FTZ R6, R159, R6, !PT ;  /* 0x000000069f067209 */ /* 0x000fe40007810000 */
[----:B------:R-:W-:Y:S02]  /*7d20*/  @P1 LOP3.LUT R16, R16, 0x20000, RZ, 0xfc, !PT ;  /* 0x0002000010101812 */ /* 0x000fe400078efcff */
[----:B------:R-:W-:Y:S01]  /*7d30*/  FMNMX.FTZ R6, R162, R6, !PT ;  /* 0x00000006a2067209 */ /* 0x000fe20007810000 */
[----:B------:R-:W-:Y:S01]  /*7d40*/  MUFU.EX2 R156, R156 ;  /* 0x0000009c009c7308 */ /* 0x000fe20000000800 */
[----:B------:R-:W-:-:S02]  /*7d50*/  LOP3.LUT P1, RZ, R16, 0x100, RZ, 0xc0, !PT ;  /* 0x0000010010ff7812 */ /* 0x000fc4000782c0ff */
[----:B------:R-:W-:Y:S02]  /*7d60*/  FMNMX.FTZ R6, R163, R6, !PT ;  /* 0x00000006a3067209 */ /* 0x000fe40007810000 */
[----:B------:R-:W-:Y:S02]  /*7d70*/  LOP3.LUT P6, RZ, R16, 0x40, RZ, 0xc0, !PT ;  /* 0x0000004010ff7812 */ /* 0x000fe400078cc0ff */
[----:B------:R-:W-:Y:S01]  /*7d80*/  FSEL R167, R167, -INF , !P1 ;  /* 0xff800000a7a77808 */ /* 0x000fe20004800000 */
[----:B------:R-:W0:Y:S01]  /*7d90*/  MUFU.EX2 R157, R157 ;  /* 0x0000009d009d7308 */ /* 0x000e220000000800 */
[----:B------:R-:W-:Y:S02]  /*7da0*/  FMNMX.FTZ R6, R166, R6, !PT ;  /* 0x00000006a6067209 */ /* 0x000fe40007810000 */
[----:B------:R-:W-:Y:S02]  /*7db0*/  LOP3.LUT P0, RZ, R16, 0x10, RZ, 0xc0, !PT ;  /* 0x0000001010ff7812 */ /* 0x000fe4000780c0ff */
[----:B------:R-:W-:-:S02]  /*7dc0*/  FSEL R170, R170, -INF , !P6 ;  /* 0xff800000aaaa7808 */ /* 0x000fc40007000000 */
[----:B------:R-:W-:Y:S01]  /*7dd0*/  FMNMX.FTZ R6, R167, R6, !PT ;  /* 0x00000006a7067209 */ /* 0x000fe20007810000 */
[----:B------:R-:W-:Y:S01]  /*7de0*/  MUFU.EX2 R160, R160 ;  /* 0x000000a000a07308 */ /* 0x000fe20000000800 */
[----:B------:R-:W-:Y:S02]  /*7df0*/  LOP3.LUT P5, RZ, R16, 0x4, RZ, 0xc0, !PT ;  /* 0x0000000410ff7812 */ /* 0x000fe400078ac0ff */
[----:B------:R-:W-:Y:S02]  /*7e00*/  FSEL R171, R171, -INF , !P0 ;  /* 0xff800000abab7808 */ /* 0x000fe40004000000 */
[----:B------:R-:W-:Y:S02]  /*7e10*/  FMNMX.FTZ R6, R170, R6, !PT ;  /* 0x00000006aa067209 */ /* 0x000fe40007810000 */
[----:B------:R-:W-:Y:S01]  /*7e20*/  LOP3.LUT P0, RZ, R16, 0x8000, RZ, 0xc0, !PT ;  /* 0x0000800010ff7812 */ /* 0x000fe2000780c0ff */
[----:B------:R-:W-:Y:S01]  /*7e30*/  MUFU.EX2 R161, R161 ;  /* 0x000000a100a17308 */ /* 0x000fe20000000800 */
[----:B------:R-:W-:-:S02]  /*7e40*/  FSEL R174, R174, -INF , !P5 ;  /* 0xff800000aeae7808 */ /* 0x000fc40006800000 */
[----:B------:R-:W-:Y:S02]  /*7e50*/  FMNMX.FTZ R6, R171, R6, !PT ;  /* 0x00000006ab067209 */ /* 0x000fe40007810000 */
[----:B------:R-:W-:Y:S02]  /*7e60*/  LOP3.LUT P6, RZ, R16, 0x10000, RZ, 0xc0, !PT ;  /* 0x0001000010ff7812 */ /* 0x000fe400078cc0ff */
[----:B------:R-:W-:Y:S01]  /*7e70*/  FSEL R175, R175, -INF , !P0 ;  /* 0xff800000afaf7808 */ /* 0x000fe20004000000 */
[----:B------:R-:W-:Y:S01]  /*7e80*/  MUFU.EX2 R164, R164 ;  /* 0x000000a400a47308 */ /* 0x000fe20000000800 */
[----:B------:R-:W-:Y:S02]  /*7e90*/  FMNMX.FTZ R6, R174, R6, !PT ;  /* 0x00000006ae067209 */ /* 0x000fe40007810000 */
[----:B------:R-:W-:Y:S02]  /*7ea0*/  LOP3.LUT P1, RZ, R16, 0x20000, RZ, 0xc0, !PT ;  /* 0x0002000010ff7812 */ /* 0x000fe4000782c0ff */
[----:B------:R-:W-:-:S02]  /*7eb0*/  FSEL R178, R178, -INF , !P6 ;  /* 0xff800000b2b27808 */ /* 0x000fc40007000000 */
[----:B------:R-:W-:Y:S01]  /*7ec0*/  FMNMX.FTZ R6, R175, R6, !PT ;  /* 0x00000006af067209 */ /* 0x000fe20007810000 */
[----:B------:R-:W-:Y:S01]  /*7ed0*/  MUFU.EX2 R165, R165 ;  /* 0x000000a500a57308 */ /* 0x000fe20000000800 */
[----:B------:R-:W-:Y:S02]  /*7ee0*/  FSEL R179, R179, -INF , !P1 ;  /* 0xff800000b3b37808 */ /* 0x000fe40004800000 */
[----:B------:R-:W-:Y:S02]  /*7ef0*/  FMNMX.FTZ R6, R178, R6, !PT ;  /* 0x00000006b2067209 */ /* 0x000fe40007810000 */
[----:B------:R-:W-:Y:S02]  /*7f00*/  ISETP.NE.AND P1, PT, R18, RZ, PT ;  /* 0x000000ff1200720c */ /* 0x000fe40003f25270 */
[----:B------:R-:W-:Y:S01]  /*7f10*/  FMNMX.FTZ R6, R179, R6, !PT ;  /* 0x00000006b3067209 */ /* 0x000fe20007810000 */
[----:B------:R-:W-:Y:S01]  /*7f20*/  MUFU.EX2 R168, R168 ;  /* 0x000000a800a87308 */ /* 0x000fe20000000800 */
[----:B------:R-:W-:-:S02]  /*7f30*/  LOP3.LUT P0, RZ, R16, 0x4000, RZ, 0xc0, !PT ;  /* 0x0000400010ff7812 */ /* 0x000fc4000780c0ff */
[----:B------:R-:W-:-:S04]  /*7f40*/  FMNMX.FTZ R6, R182, R6, !PT ;  /* 0x00000006b6067209 */ /* 0x000fc80007810000 */
[----:B------:R-:W-:Y:S01]  /*7f50*/  FMNMX.FTZ R6, R183, R6, !PT ;  /* 0x00000006b7067209 */ /* 0x000fe20007810000 */
[----:B------:R-:W-:Y:S04]  /*7f60*/  MUFU.EX2 R169, R169 ;  /* 0x000000a900a97308 */ /* 0x000fe80000000800 */
[----:B------:R-:W2:Y:S04]  /*7f70*/  SHFL.BFLY PT, R9, R6, 0x2, 0x1f ;  /* 0x0c401f0006097f89 */ /* 0x000ea800000e0000 */
[----:B------:R-:W-:Y:S08]  /*7f80*/  MUFU.EX2 R173, R173 ;  /* 0x000000ad00ad7308 */ /* 0x000ff00000000800 */
[----:B------:R-:W-:Y:S08]  /*7f90*/  MUFU.EX2 R176, R176 ;  /* 0x000000b000b07308 */ /* 0x000ff00000000800 */
[----:B------:R-:W-:Y:S01]  /*7fa0*/  MUFU.EX2 R177, R177 ;  /* 0x000000b100b17308 */ /* 0x000fe20000000800 */
[----:B--2---:R-:W-:-:S07]  /*7fb0*/  FMNMX.FTZ R6, R6, R9, !PT ;  /* 0x0000000906067209 */ /* 0x004fce0007810000 */
[----:B------:R-:W-:Y:S01]  /*7fc0*/  MUFU.EX2 R181, R181 ;  /* 0x000000b500b57308 */ /* 0x000fe20000000800 */
[----:B------:R-:W2:Y:S02]  /*7fd0*/  SHFL.BFLY PT, R9, R6, 0x1, 0x1f ;  /* 0x0c201f0006097f89 */ /* 0x000ea400000e0000 */
[----:B--2---:R-:W-:-:S04]  /*7fe0*/  FMNMX.FTZ R6, R6, R9, !PT ;  /* 0x0000000906067209 */ /* 0x004fc80007810000 */
[C---:B------:R-:W-:Y:S01]  /*7ff0*/  FSETP.NEU.FTZ.AND P2, PT, R6.reuse, -INF , PT ;  /* 0xff8000000600780b */ /* 0x040fe20003f5d000 */
[----:B------:R-:W-:-:S03]  /*8000*/  FMUL.FTZ R14, R6, UR10 ;  /* 0x0000000a060e7c20 */ /* 0x000fc60008410000 */
[----:B------:R-:W-:Y:S02]  /*8010*/  FSEL R9, R6, RZ, P2 ;  /* 0x000000ff06097208 */ /* 0x000fe40001000000 */
[----:B------:R-:W-:-:S03]  /*8020*/  FSEL R14, R14, RZ, P2 ;  /* 0x000000ff0e0e7208 */ /* 0x000fc60001000000 */
[----:B------:R-:W-:Y:S02]  /*8030*/  FADD.FTZ R10, -R9, R10 ;  /* 0x0000000a090a7221 */ /* 0x000fe40000010100 */
[----:B------:R2:W3:Y:S01]  /*8040*/  MUFU.EX2 R9, R7 ;  /* 0x0000000700097308 */ /* 0x0004e20000000800 */
[--C-:B------:R-:W-:Y:S01]  /*8050*/  FFMA.FTZ R11, R154, UR10, -R14.reuse ;  /* 0x0000000a9a0b7c23 */ /* 0x100fe2000801080e */
[--C-:B------:R-:W-:Y:S01]  /*8060*/  FFMA.FTZ R155, R155, UR10, -R14.reuse ;  /* 0x0000000a9b9b7c23 */ /* 0x100fe2000801080e */
[--C-:B------:R-:W-:Y:S01]  /*8070*/  FFMA.FTZ R159, R159, UR10, -R14.reuse ;  /* 0x0000000a9f9f7c23 */ /* 0x100fe2000801080e */
[--C-:B------:R-:W-:Y:S01]  /*8080*/  FFMA.FTZ R12, R162, UR10, -R14.reuse ;  /* 0x0000000aa20c7c23 */ /* 0x100fe2000801080e */
[--C-:B------:R-:W-:Y:S01]  /*8090*/  FFMA.FTZ R163, R163, UR10, -R14.reuse ;  /* 0x0000000aa3a37c23 */ /* 0x100fe2000801080e */
[----:B------:R-:W-:Y:S01]  /*80a0*/  FFMA.FTZ R13, R166, UR10, -R14 ;  /* 0x0000000aa60d7c23 */ /* 0x000fe2000801080e */
[----:B0-----:R-:W-:Y:S01]  /*80b0*/  F2FP.F16.F32.PACK_AB R154, R157, R156 ;  /* 0x0000009c9d9a723e */ /* 0x001fe200000000ff */
[----:B------:R-:W-:Y:S01]  /*80c0*/  MUFU.EX2 R11, R11 ;  /* 0x0000000b000b7308 */ /* 0x000fe20000000800 */
[----:B--2---:R-:W-:Y:S01]  /*80d0*/  FMUL.FTZ R7, R10, UR10 ;  /* 0x0000000a0a077c20 */ /* 0x004fe20008410000 */
[----:B------:R-:W-:-:S02]  /*80e0*/  IMAD.U32 R10, RZ, RZ, UR27 ;  /* 0x0000001bff0a7e24 */ /* 0x000fc4000f8e00ff */
[--C-:B------:R-:W-:Y:S01]  /*80f0*/  FFMA.FTZ R167, R167, UR10, -R14.reuse ;  /* 0x0000000aa7a77c23 */ /* 0x100fe2000801080e */
[--C-:B------:R-:W-:Y:S01]  /*8100*/  FFMA.FTZ R170, R170, UR10, -R14.reuse ;  /* 0x0000000aaaaa7c23 */ /* 0x100fe2000801080e */
[--C-:B------:R-:W-:Y:S01]  /*8110*/  FFMA.FTZ R171, R171, UR10, -R14.reuse ;  /* 0x0000000aabab7c23 */ /* 0x100fe2000801080e */
[----:B------:R-:W-:Y:S02]  /*8120*/  @!P1 IMAD R10, R10, 0x40, R17 ;  /* 0x000000400a0a9824 */ /* 0x000fe400078e0211 */
[----:B------:R-:W-:Y:S01]  /*8130*/  FFMA.FTZ R174, R174, UR10, -R14 ;  /* 0x0000000aaeae7c23 */ /* 0x000fe2000801080e */
[----:B------:R-:W0:Y:S01]  /*8140*/  MUFU.EX2 R7, R7 ;  /* 0x0000000700077308 */ /* 0x000e220000000800 */
[----:B---3--:R-:W-:Y:S01]  /*8150*/  FFMA.FTZ R3, R9, R3, R152 ;  /* 0x0000000309037223 */ /* 0x008fe20000010098 */
[----:B------:R-:W-:Y:S01]  /*8160*/  F2FP.F16.F32.PACK_AB R152, R153, R152 ;  /* 0x000000989998723e */ /* 0x000fe200000000ff */
[--C-:B------:R-:W-:Y:S01]  /*8170*/  FFMA.FTZ R175, R175, UR10, -R14.reuse ;  /* 0x0000000aafaf7c23 */ /* 0x100fe2000801080e */
[----:B------:R-:W-:Y:S01]  /*8180*/  @!P1 LEA R10, R10, UR41, 0x2 ;  /* 0x000000290a0a9c11 */ /* 0x000fe2000f8e10ff */
[----:B------:R-:W-:Y:S01]  /*8190*/  FADD.FTZ R3, R153, R3 ;  /* 0x0000000399037221 */ /* 0x000fe20000010000 */
[--C-:B------:R-:W-:Y:S01]  /*81a0*/  FFMA.FTZ R178, R178, UR10, -R14.reuse ;  /* 0x0000000ab2b27c23 */ /* 0x100fe2000801080e */
[--C-:B------:R-:W-:Y:S01]  /*81b0*/  FFMA.FTZ R179, R179, UR10, -R14.reuse ;  /* 0x0000000ab3b37c23 */ /* 0x100fe2000801080e */
[----:B------:R-:W2:Y:S01]  /*81c0*/  MUFU.EX2 R153, R155 ;  /* 0x0000009b00997308 */ /* 0x000ea20000000800 */
[----:B------:R-:W-:Y:S01]  /*81d0*/  @!P1 STS [R10+0x28800], R9 ;  /* 0x028800090a009388 */ /* 0x000fe20000000800 */
[----:B------:R-:W-:Y:S01]  /*81e0*/  FADD.FTZ R3, R156, R3 ;  /* 0x000000039c037221 */ /* 0x000fe20000010000 */
[----:B------:R-:W-:Y:S01]  /*81f0*/  F2FP.F16.F32.PACK_AB R156, R161, R160 ;  /* 0x000000a0a19c723e */ /* 0x000fe200000000ff */
[----:B------:R-:W-:Y:S01]  /*8200*/  FFMA.FTZ R182, R182, UR10, -R14 ;  /* 0x0000000ab6b67c23 */ /* 0x000fe2000801080e */
[-C--:B------:R-:W-:Y:S01]  /*8210*/  FMUL.FTZ R24, R24, R9.reuse ;  /* 0x0000000918187220 */ /* 0x080fe20000410000 */
[----:B------:R-:W-:Y:S01]  /*8220*/  FADD.FTZ R3, R157, R3 ;  /* 0x000000039d037221 */ /* 0x000fe20000010000 */
[-C--:B------:R-:W-:Y:S01]  /*8230*/  FMUL.FTZ R25, R25, R9.reuse ;  /* 0x0000000919197220 */ /* 0x080fe20000410000 */
[----:B------:R-:W-:Y:S01]  /*8240*/  MUFU.EX2 R155, R159 ;  /* 0x0000009f009b7308 */ /* 0x000fe20000000800 */
[----:B0-----:R0:W-:Y:S01]  /*8250*/  @!P1 STS [R10+0x28820], R7 ;  /* 0x028820070a009388 */ /* 0x0011e20000000800 */
[----:B------:R-:W-:Y:S01]  /*8260*/  FFMA.FTZ R4, R7, R4, R11 ;  /* 0x0000000407047223 */ /* 0x000fe2000001000b */
[----:B------:R-:W-:Y:S01]  /*8270*/  FADD.FTZ R3, R160, R3 ;  /* 0x00000003a0037221 */ /* 0x000fe20000010000 */
[----:B------:R-:W-:Y:S01]  /*8280*/  F2FP.F16.F32.PACK_AB R160, R169, R168 ;  /* 0x000000a8a9a0723e */ /* 0x000fe200000000ff */
[-C--:B------:R-:W-:Y:S01]  /*8290*/  FMUL.FTZ R28, R28, R9.reuse ;  /* 0x000000091c1c7220 */ /* 0x080fe20000410000 */
[----:B------:R-:W-:Y:S01]  /*82a0*/  FMUL.FTZ R29, R29, R9 ;  /* 0x000000091d1d7220 */ /* 0x000fe20000410000 */
[----:B------:R-:W-:Y:S01]  /*82b0*/  FADD.FTZ R3, R161, R3 ;  /* 0x00000003a1037221 */ /* 0x000fe20000010000 */
[----:B------:R-:W-:Y:S01]  /*82c0*/  MUFU.EX2 R12, R12 ;  /* 0x0000000c000c7308 */ /* 0x000fe20000000800 */
[C---:B--2---:R-:W-:Y:S01]  /*82d0*/  FADD.FTZ R4, R153.reuse, R4 ;  /* 0x0000000499047221 */ /* 0x044fe20000010000 */
[----:B------:R-:W-:Y:S01]  /*82e0*/  F2FP.F16.F32.PACK_AB R153, R153, R11 ;  /* 0x0000000b9999723e */ /* 0x000fe200000000ff */
[--C-:B0-----:R-:W-:Y:S01]  /*82f0*/  FFMA.FTZ R10, R158, UR10, -R14.reuse ;  /* 0x0000000a9e0a7c23 */ /* 0x101fe2000801080e */
[----:B------:R-:W-:Y:S01]  /*8300*/  FADD.FTZ R3, R164, R3 ;  /* 0x00000003a4037221 */ /* 0x000fe20000010000 */
[----:B------:R-:W-:Y:S01]  /*8310*/  F2FP.F16.F32.PACK_AB R158, R165, R164 ;  /* 0x000000a4a59e723e */ /* 0x000fe200000000ff */
[----:B------:R-:W-:Y:S01]  /*8320*/  FFMA.FTZ R14, R183, UR10, -R14 ;  /* 0x0000000ab70e7c23 */ /* 0x000fe2000801080e */
[----:B------:R-:W-:Y:S01]  /*8330*/  F2FP.F16.F32.PACK_AB R164, R177, R176 ;  /* 0x000000b0b1a4723e */ /* 0x000fe200000000ff */
[----:B------:R-:W-:Y:S01]  /*8340*/  MUFU.EX2 R157, R163 ;  /* 0x000000a3009d7308 */ /* 0x000fe20000000800 */
[----:B------:R-:W-:Y:S01]  /*8350*/  FADD.FTZ R3, R165, R3 ;  /* 0x00000003a5037221 */ /* 0x000fe20000010000 */
[-C--:B------:R-:W-:Y:S01]  /*8360*/  FMUL.FTZ R32, R32, R9.reuse ;  /* 0x0000000920207220 */ /* 0x080fe20000410000 */
[-C--:B------:R-:W-:Y:S01]  /*8370*/  FMUL.FTZ R33, R33, R9.reuse ;  /* 0x0000000921217220 */ /* 0x080fe20000410000 */
[-C--:B------:R-:W-:Y:S01]  /*8380*/  FMUL.FTZ R36, R36, R9.reuse ;  /* 0x0000000924247220 */ /* 0x080fe20000410000 */
[----:B------:R-:W-:Y:S01]  /*8390*/  FADD.FTZ R3, R168, R3 ;  /* 0x00000003a8037221 */ /* 0x000fe20000010000 */
[-C--:B------:R-:W-:Y:S01]  /*83a0*/  FMUL.FTZ R37, R37, R9.reuse ;  /* 0x0000000925257220 */ /* 0x080fe20000410000 */
[-C--:B------:R-:W-:Y:S01]  /*83b0*/  FMUL.FTZ R40, R40, R9.reuse ;  /* 0x0000000928287220 */ /* 0x080fe20000410000 */
[----:B------:R-:W0:Y:S01]  /*83c0*/  MUFU.EX2 R10, R10 ;  /* 0x0000000a000a7308 */ /* 0x000e220000000800 */
[----:B------:R-:W-:Y:S01]  /*83d0*/  FADD.FTZ R3, R169, R3 ;  /* 0x00000003a9037221 */ /* 0x000fe20000010000 */
[-C--:B------:R-:W-:Y:S01]  /*83e0*/  FMUL.FTZ R41, R41, R9.reuse ;  /* 0x0000000929297220 */ /* 0x080fe20000410000 */
[-C--:B------:R-:W-:Y:S01]  /*83f0*/  FMUL.FTZ R44, R44, R9.reuse ;  /* 0x000000092c2c7220 */ /* 0x080fe20000410000 */
        /* <DEDUP_REMOVED lines=13> */
[----:B0-----:R-:W-:Y:S01]  /*84d0*/  FADD.FTZ R4, R10, R4 ;  /* 0x000000040a047221 */ /* 0x001fe20000010000 */
[-C--:B------:R-:W-:Y:S01]  /*84e0*/  FMUL.FTZ R68, R68, R9.reuse ;  /* 0x0000000944447220 */ /* 0x080fe20000410000 */
[-C--:B------:R-:W-:Y:S01]  /*84f0*/  FMUL.FTZ R69, R69, R9.reuse ;  /* 0x0000000945457220 */ /* 0x080fe20000410000 */
[-C--:B------:R-:W-:Y:S01]  /*8500*/  FMUL.FTZ R72, R72, R9.reuse ;  /* 0x0000000948487220 */ /* 0x080fe20000410000 */
[C---:B------:R-:W-:Y:S01]  /*8510*/  FADD.FTZ R4, R155.reuse, R4 ;  /* 0x000000049b047221 */ /* 0x040fe20000010000 */
[----:B------:R-:W-:Y:S01]  /*8520*/  F2FP.F16.F32.PACK_AB R155, R155, R10 ;  /* 0x0000000a9b9b723e */ /* 0x000fe200000000ff */
[----:B------:R-:W-:Y:S01]  /*8530*/  BAR.SYNC.DEFER_BLOCKING 0xf, 0x100 ;  /* 0x03c4000000007b1d */ /* 0x000fe20000010000 */
[-C--:B------:R-:W-:Y:S01]  /*8540*/  FMUL.FTZ R73, R73, R9.reuse ;  /* 0x0000000949497220 */ /* 0x080fe20000410000 */
[----:B------:R-:W-:Y:S01]  /*8550*/  FADD.FTZ R4, R12, R4 ;  /* 0x000000040c047221 */ /* 0x000fe20000010000 */
[-C--:B------:R-:W-:Y:S01]  /*8560*/  FMUL.FTZ R76, R76, R9.reuse ;  /* 0x000000094c4c7220 */ /* 0x080fe20000410000 */
[-C--:B------:R-:W-:Y:S01]  /*8570*/  FMUL.FTZ R77, R77, R9.reuse ;  /* 0x000000094d4d7220 */ /* 0x080fe20000410000 */
[-C--:B------:R-:W-:Y:S01]  /*8580*/  FMUL.FTZ R80, R80, R9.reuse ;  /* 0x0000000950507220 */ /* 0x080fe20000410000 */
[----:B------:R-:W0:Y:S01]  /*8590*/  MUFU.EX2 R161, R170 ;  /* 0x000000aa00a17308 */ /* 0x000e220000000800 */
[C---:B------:R-:W-:Y:S01]  /*85a0*/  FADD.FTZ R4, R157.reuse, R4 ;  /* 0x000000049d047221 */ /* 0x040fe20000010000 */
[----:B------:R-:W-:Y:S01]  /*85b0*/  F2FP.F16.F32.PACK_AB R157, R157, R12 ;  /* 0x0000000c9d9d723e */ /* 0x000fe200000000ff */
[-C--:B------:R-:W-:Y:S01]  /*85c0*/  FMUL.FTZ R81, R81, R9.reuse ;  /* 0x0000000951517220 */ /* 0x080fe20000410000 */
[-C--:B------:R-:W-:Y:S01]  /*85d0*/  FMUL.FTZ R84, R84, R9.reuse ;  /* 0x0000000954547220 */ /* 0x080fe20000410000 */
[----:B--2---:R-:W-:Y:S01]  /*85e0*/  FADD.FTZ R4, R13, R4 ;  /* 0x000000040d047221 */ /* 0x004fe20000010000 */
[-C--:B------:R-:W-:Y:S01]  /*85f0*/  FMUL.FTZ R85, R85, R9.reuse ;  /* 0x0000000955557220 */ /* 0x080fe20000410000 */
[----:B------:R-:W-:Y:S01]  /*8600*/  FMUL.FTZ R88, R88, R9 ;  /* 0x0000000958587220 */ /* 0x000fe20000410000 */
        /* <DEDUP_REMOVED lines=9> */
[----:B0-----:R-:W-:Y:S01]  /*86a0*/  FADD.FTZ R4, R161, R4 ;  /* 0x00000004a1047221 */ /* 0x001fe20000010000 */
[----:B------:R0:W-:Y:S01]  /*86b0*/  STSM.16.M88.4 [R22+0x26800], R152 ;  /* 0x0268009816007844 */ /* 0x0001e20000000200 */
[-C--:B------:R-:W-:Y:S01]  /*86c0*/  FMUL.FTZ R100, R100, R9.reuse ;  /* 0x0000000964647220 */ /* 0x080fe20000410000 */
[-C--:B------:R-:W-:Y:S01]  /*86d0*/  FMUL.FTZ R101, R101, R9.reuse ;  /* 0x0000000965657220 */ /* 0x080fe20000410000 */
[-C--:B------:R-:W-:Y:S01]  /*86e0*/  FMUL.FTZ R104, R104, R9.reuse ;  /* 0x0000000968687220 */ /* 0x080fe20000410000 */
[----:B------:R0:W-:Y:S01]  /*86f0*/  STSM.16.M88.4 [R189], R156 ;  /* 0x0000009cbd007844 */ /* 0x0001e20000000200 */
        /* <DEDUP_REMOVED lines=11> */
[----:B------:R-:W-:Y:S01]  /*87b0*/  F2FP.F16.F32.PACK_AB R162, R173, R162 ;  /* 0x000000a2ada2723e */ /* 0x000fe200000000ff */
[-C--:B------:R-:W-:Y:S01]  /*87c0*/  FMUL.FTZ R117, R117, R9.reuse ;  /* 0x0000000975757220 */ /* 0x080fe20000410000 */
[-C--:B------:R-:W-:Y:S01]  /*87d0*/  FMUL.FTZ R120, R120, R9.reuse ;  /* 0x0000000978787220 */ /* 0x080fe20000410000 */
[----:B------:R-:W-:Y:S01]  /*87e0*/  FADD.FTZ R3, R173, R3 ;  /* 0x00000003ad037221 */ /* 0x000fe20000010000 */
[-C--:B------:R-:W-:Y:S01]  /*87f0*/  FMUL.FTZ R121, R121, R9.reuse ;  /* 0x0000000979797220 */ /* 0x080fe20000410000 */
[-C--:B------:R-:W-:Y:S01]  /*8800*/  FMUL.FTZ R124, R124, R9.reuse ;  /* 0x000000097c7c7220 */ /* 0x080fe20000410000 */
[----:B------:R-:W3:Y:S01]  /*8810*/  MUFU.EX2 R165, R178 ;  /* 0x000000b200a57308 */ /* 0x000ee20000000800 */
[----:B----4-:R-:W-:Y:S01]  /*8820*/  FADD.FTZ R4, R163, R4 ;  /* 0x00000004a3047221 */ /* 0x010fe20000010000 */
[----:B------:R-:W-:Y:S01]  /*8830*/  FADD.FTZ R3, R176, R3 ;  /* 0x00000003b0037221 */ /* 0x000fe20000010000 */
[-C--:B------:R-:W-:Y:S01]  /*8840*/  FMUL.FTZ R125, R125, R9.reuse ;  /* 0x000000097d7d7220 */ /* 0x080fe20000410000 */
[-C--:B------:R-:W-:Y:S01]  /*8850*/  FMUL.FTZ R128, R128, R9.reuse ;  /* 0x0000000980807220 */ /* 0x080fe20000410000 */
[-C--:B------:R-:W-:Y:S01]  /*8860*/  FMUL.FTZ R129, R129, R9.reuse ;  /* 0x0000000981817220 */ /* 0x080fe20000410000 */
[----:B------:R-:W-:Y:S01]  /*8870*/  FADD.FTZ R3, R177, R3 ;  /* 0x00000003b1037221 */ /* 0x000fe20000010000 */
        /* <DEDUP_REMOVED lines=8> */
[----:B------:R0:W-:Y:S01]  /*8900*/  STSM.16.M88.4 [R23], R160 ;  /* 0x000000a017007844 */ /* 0x0001e20000000200 */
[----:B------:R-:W2:Y:S01]  /*8910*/  MUFU.EX2 R166, R180 ;  /* 0x000000b400a67308 */ /* 0x000ea20000000800 */
[----:B---3--:R-:W-:Y:S01]  /*8920*/  FADD.FTZ R4, R165, R4 ;  /* 0x00000004a5047221 */ /* 0x008fe20000010000 */
[-C--:B------:R-:W-:Y:S01]  /*8930*/  FMUL.FTZ R141, R141, R9.reuse ;  /* 0x000000098d8d7220 */ /* 0x080fe20000410000 */
[-C--:B------:R-:W-:Y:S01]  /*8940*/  FMUL.FTZ R144, R144, R9.reuse ;  /* 0x0000000990907220 */ /* 0x080fe20000410000 */
[-C--:B------:R-:W-:Y:S01]  /*8950*/  FMUL.FTZ R145, R145, R9.reuse ;  /* 0x0000000991917220 */ /* 0x080fe20000410000 */
[-C--:B------:R-:W-:Y:S01]  /*8960*/  FMUL.FTZ R148, R148, R9.reuse ;  /* 0x0000000994947220 */ /* 0x080fe20000410000 */
[----:B------:R-:W-:Y:S01]  /*8970*/  FMUL.FTZ R149, R149, R9 ;  /* 0x0000000995957220 */ /* 0x000fe20000410000 */
[----:B------:R-:W-:Y:S01]  /*8980*/  FMUL.FTZ R26, R26, R7 ;  /* 0x000000071a1a7220 */ /* 0x000fe20000410000 */
[----:B------:R-:W3:Y:S01]  /*8990*/  MUFU.EX2 R167, R182 ;  /* 0x000000b600a77308 */ /* 0x000ee20000000800 */
[C---:B----4-:R-:W-:Y:S01]  /*89a0*/  FADD.FTZ R4, R179.reuse, R4 ;  /* 0x00000004b3047221 */ /* 0x050fe20000010000 */
        /* <DEDUP_REMOVED lines=8> */
[----:B------:R-:W-:Y:S01]  /*8a30*/  F2FP.F16.F32.PACK_AB R166, R181, R166 ;  /* 0x000000a6b5a6723e */ /* 0x000fe200000000ff */
[-C--:B------:R-:W-:Y:S01]  /*8a40*/  FMUL.FTZ R38, R38, R7.reuse ;  /* 0x0000000726267220 */ /* 0x080fe20000410000 */
[-C--:B------:R-:W-:Y:S01]  /*8a50*/  FMUL.FTZ R39, R39, R7.reuse ;  /* 0x0000000727277220 */ /* 0x080fe20000410000 */
[----:B------:R-:W-:Y:S01]  /*8a60*/  FADD.FTZ R3, R181, R3 ;  /* 0x00000003b5037221 */ /* 0x000fe20000010000 */
[-C--:B------:R-:W-:Y:S01]  /*8a70*/  FMUL.FTZ R42, R42, R7.reuse ;  /* 0x000000072a2a7220 */ /* 0x080fe20000410000 */
[-C--:B------:R-:W-:Y:S01]  /*8a80*/  FMUL.FTZ R43, R43, R7.reuse ;  /* 0x000000072b2b7220 */ /* 0x080fe20000410000 */
[-C--:B------:R-:W-:Y:S01]  /*8a90*/  FMUL.FTZ R46, R46, R7.reuse ;  /* 0x000000072e2e7220 */ /* 0x080fe20000410000 */
[----:B---3--:R-:W-:Y:S01]  /*8aa0*/  FADD.FTZ R4, R167, R4 ;  /* 0x00000004a7047221 */ /* 0x008fe20000010000 */
[-C--:B------:R-:W-:Y:S01]  /*8ab0*/  FMUL.FTZ R47, R47, R7.reuse ;  /* 0x000000072f2f7220 */ /* 0x080fe20000410000 */
[-C--:B------:R-:W-:Y:S01]  /*8ac0*/  FMUL.FTZ R50, R50, R7.reuse ;  /* 0x0000000732327220 */ /* 0x080fe20000410000 */
[-C--:B------:R-:W-:Y:S01]  /*8ad0*/  FMUL.FTZ R51, R51, R7.reuse ;  /* 0x0000000733337220 */ /* 0x080fe20000410000 */
[-C--:B------:R-:W-:Y:S01]  /*8ae0*/  FMUL.FTZ R54, R54, R7.reuse ;  /* 0x0000000736367220 */ /* 0x080fe20000410000 */
[-C--:B------:R-:W-:Y:S01]  /*8af0*/  FMUL.FTZ R55, R55, R7.reuse ;  /* 0x0000000737377220 */ /* 0x080fe20000410000 */
[-C--:B------:R-:W-:Y:S01]  /*8b00*/  FMUL.FTZ R58, R58, R7.reuse ;  /* 0x000000073a3a7220 */ /* 0x080fe20000410000 */
[----:B------:R-:W-:Y:S01]  /*8b10*/  FMUL.FTZ R59, R59, R7 ;  /* 0x000000073b3b7220 */ /* 0x000fe20000410000 */
[C---:B----4-:R-:W-:Y:S01]  /*8b20*/  F2FP.F16.F32.PACK_AB R167, R14.reuse, R167 ;  /* 0x000000a70ea7723e */ /* 0x050fe200000000ff */
        /* <DEDUP_REMOVED lines=48> */
[----:B0-----:R-:W-:Y:S06]  /*8e30*/  @!P0 BRA `(.L_x_5487) ;  /* 0x0000000000048947 */ /* 0x001fec0003800000 */
[----:B------:R-:W-:Y:S01]  /*8e40*/  BPT.TRAP 0x1 ;  /* 0x000000040000795c */ /* 0x000fe20000300000 */
.L_x_5487:
[----:B------:R0:W2:Y:S01]  /*8e50*/  SYNCS.PHASECHK.TRANS64.TRYWAIT P1, [UR23+0x28c50], R8 ;  /* 0x028c5008ff0075a7 */ /* 0x0000a20008020157 */
[----:B------:R-:W-:Y:S05]  /*8e60*/  @!P0 BRA `(.L_x_5488) ;  /* 0x0000000000048947 */ /* 0x000fea0003800000 */
[----:B------:R-:W-:Y:S01]  /*8e70*/  BPT.TRAP 0x1 ;  /* 0x000000040000795c */ /* 0x000fe20000300000 */
.L_x_5488:
[----:B--2---:R-:W-:Y:S05]  /*8e80*/  @P1 BRA `(.L_x_5489) ;  /* 0x0000000000081947 */ /* 0x004fea0003800000 */
[----:B------:R-:W2:Y:S02]  /*8e90*/  SYNCS.PHASECHK.TRANS64.TRYWAIT P1, [UR23+0x28c50], R8 ;  /* 0x028c5008ff0075a7 */ /* 0x000ea40008020157 */
[----:B--2---:R-:W-:Y:S05]  /*8ea0*/  @!P1 BRA `(.L_x_5490) ;  /* 0x0000010000489947 */ /* 0x004fea0003800000 */
.L_x_5489:
        /* <DEDUP_REMOVED lines=34> */
.L_x_5491:
[----:B------:R-:W-:Y:S01]  /*90d0*/  UISETP.GT.AND UP0, UPT, UR21, UR22, UPT ;  /* 0x000000161500728c */ /* 0x000fe2000bf04270 */
[----:B------:R-:W-:Y:S01]  /*90e0*/  IMAD.MOV.U32 R10, RZ, RZ, R6 ;  /* 0x000000ffff0a7224 */ /* 0x000fe200078e0006 */
[----:B------:R-:W-:Y:S01]  /*90f0*/  UIADD3 UR23, UR23, 0x28c60, URZ ;  /* 0x00028c6017177890 */ /* 0x000fe2000fffe03f */
[----:B------:R-:W-:Y:S01]  /*9100*/  IMAD.MOV.U32 R9, RZ, RZ, R5 ;  /* 0x000000ffff097224 */ /* 0x000fe200078e0005 */
[----:B------:R-:W-:Y:S02]  /*9110*/  UIADD3 UR21, UR21, -0x1, URZ ;  /* 0xffffffff15157890 */ /* 0x000fe4000fffe03f */
[----:B------:R-:W-:Y:S01]  /*9120*/  PLOP3.LUT P1, PT, PT, PT, UP0, 0x80, 0x0 ;  /* 0x000000000000781c */ /* 0x000fe20003f2f008 */
[----:B------:R-:W-:Y:S01]  /*9130*/  UPRMT UR23, UR40, 0x654, UR23 ;  /* 0x0000065428177896 */ /* 0x000fe20008000017 */
[----:B------:R-:W-:-:S08]  /*9140*/  UMOV UR27, UR38 ;  /* 0x00000026001b7c82 */ /* 0x000fd00008000000 */
[----:B------:R-:W-:Y:S03]  /*9150*/  SYNCS.ARRIVE.TRANS64.RED.A1T0 RZ, [UR23], RZ ;  /* 0x000000ffffff79a7 */ /* 0x000fe60008100417 */
[----:B------:R-:W-:Y:S05]  /*9160*/  @P1 BRA `(.L_x_5492) ;  /* 0xffffffd800741947 */ /* 0x000fea000383ffff */
.L_x_5473:
[----:B------:R-:W-:Y:S02]  /*9170*/  UISETP.NE.AND UP1, UPT, UR52, URZ, UPT ;  /* 0x0000003f3400728c */ /* 0x000fe4000bf25270 */
[----:B------:R-:W-:Y:S02]  /*9180*/  UISETP.NE.AND UP0, UPT, UR51, URZ, UPT ;  /* 0x0000003f3300728c */ /* 0x000fe4000bf05270 */
[----:B------:R-:W-:Y:S02]  /*9190*/  UIADD3 UR11, UR45, 0x3f, URZ ;  /* 0x0000003f2d0b7890 */ /* 0x000fe4000fffe03f */
[----:B------:R-:W-:Y:S02]  /*91a0*/  UIADD3 UR14, UR48, 0x1, -UR50 ;  /* 0x00000001300e7890 */ /* 0x000fe4000fffe832 */
[----:B------:R-:W-:-:S03]  /*91b0*/  PLOP3.LUT P1, PT, PT, PT, UP0, 0x40, 0x0 ;  /* 0x000000000000781c */ /* 0x000fc60003f2e808 */
[----:B------:R-:W-:Y:S01]  /*91c0*/  @UP1 ULDC UR6, c[0x0][0x44c] ;  /* 0x0001130000061ab9 */ /* 0x000fe20000000800 */
[----:B------:R-:W-:Y:S01]  /*91d0*/  @UP1 ULDC UR15, c[0x0][0x450] ;  /* 0x00011400000f1ab9 */ /* 0x000fe20000000800 */
[----:B------:R-:W-:-:S04]  /*91e0*/  UIMAD.WIDE.U32 UR6, UR11, UR6, URZ ;  /* 0x000000060b0672a5 */ /* 0x000fc8000f8e003f */
[----:B------:R-:W-:-:S04]  /*91f0*/  @UP1 USHF.R.U32.HI UR11, URZ, UR15, UR7 ;  /* 0x0000000f3f0b1299 */ /* 0x000fc80008011607 */
[----:B------:R-:W-:-:S04]  /*9200*/  UIADD3 UR11, UR14, UR11, URZ ;  /* 0x0000000b0e0b7290 */ /* 0x000fc8000fffe03f */
[----:B------:R-:W-:Y:S01]  /*9210*/  UIADD3 UR20, UR11, -UR20, URZ ;  /* 0x800000140b147290 */ /* 0x000fe2000fffe03f */
[----:B------:R-:W-:Y:S11]  /*9220*/  @P1 BRA `(.L_x_5493) ;  /* 0x00000000004c1947 */ /* 0x000ff60003800000 */
        /* <DEDUP_REMOVED lines=11> */
.L_x_5494:
[----:B------:R-:W-:Y:S02]  /*92e0*/  ULDC UR18, c[0x0][0x9e4] ;  /* 0x0002790000127ab9 */ /* 0x000fe40000000800 */
[----:B------:R-:W-:-:S11]  /*92f0*/  UISETP.NE.AND UP0, UPT, UR18, 0x1, UPT ;  /* 0x000000011200788c */ /* 0x000fd6000bf05270 */
[----:B------:R-:W-:Y:S02]  /*9300*/  @UP0 ULDC.64 UR6, c[0x0][0x9e8] ;  /* 0x00027a0000060ab9 */ /* 0x000fe40000000a00 */
[----:B------:R-:W-:-:S04]  /*9310*/  UIMAD.WIDE.U32 UR14, UR11, UR6, URZ ;  /* 0x000000060b0e72a5 */ /* 0x000fc8000f8e003f */
[----:B------:R-:W-:-:S12]  /*9320*/  @UP0 USHF.R.U32.HI UR11, URZ, UR7, UR15 ;  /* 0x000000073f0b0299 */ /* 0x000fd8000801160f */
.L_x_5495:
[----:B------:R-:W-:-:S04]  /*9330*/  UIMAD UR11, UR11, UR18, URZ ;  /* 0x000000120b0b72a4 */ /* 0x000fc8000f8e023f */
[----:B------:R-:W-:-:S04]  /*9340*/  UISETP.LT.AND UP0, UPT, UR20, UR11, UPT ;  /* 0x0000000b1400728c */ /* 0x000fc8000bf01270 */
[----:B------:R-:W-:-:S12]  /*9350*/  USEL UR20, UR20, UR11, !UP0 ;  /* 0x0000000b14147287 */ /* 0x000fd8000c000000 */
.L_x_5493:
[----:B------:R-:W-:-:S04]  /*9360*/  UIADD3 UR20, UR20, 0x3f, URZ ;  /* 0x0000003f14147890 */ /* 0x000fc8000fffe03f */
        /* <DEDUP_REMOVED lines=10> */
[----:B01234-:R-:W-:Y:S01]  /*9410*/  IMAD.MOV.U32 R8, RZ, RZ, R5 ;  /* 0x000000ffff087224 */ /* 0x01ffe200078e0005 */
[----:B------:R-:W-:-:S06]  /*9420*/  ULDC UR22, c[0x0][0x988] ;  /* 0x0002620000167ab9 */ /* 0x000fcc0000000800 */
.L_x_5507:
        /* <DEDUP_REMOVED lines=8> */
[----:B0-2---:R-:W-:Y:S10]  /*94b0*/  @!P0 BRA `(.L_x_5497) ;  /* 0x0000000000048947 */ /* 0x005ff40003800000 */
[----:B------:R-:W-:Y:S01]  /*94c0*/  BPT.TRAP 0x1 ;  /* 0x000000040000795c */ /* 0x000fe20000300000 */
.L_x_5497:
[----:B------:R-:W-:Y:S01]  /*94d0*/  ULEA UR23, UR38, UR41, 0x3 ;  /* 0x0000002926177291 */ /* 0x000fe2000f8e183f */
[----:B------:R-:W-:-:S05]  /*94e0*/  IMAD.U32 R7, RZ, RZ, UR37 ;  /* 0x00000025ff077e24 */ /* 0x000fca000f8e00ff */
[----:B------:R-:W-:-:S04]  /*94f0*/  SHF.L.U32 R7, R7, 0x1f, RZ ;  /* 0x0000001f07077819 */ /* 0x000fc800000006ff */
[----:B------:R0:W1:Y:S01]  /*9500*/  SYNCS.PHASECHK.TRANS64.TRYWAIT P1, [UR23+0x28c30], R7 ;  /* 0x028c3007ff0075a7 */ /* 0x0000620008020157 */
[----:B------:R-:W-:Y:S05]  /*9510*/  @!P0 BRA `(.L_x_5498) ;  /* 0x0000000000048947 */ /* 0x000fea0003800000 */
[----:B------:R-:W-:Y:S01]  /*9520*/  BPT.TRAP 0x1 ;  /* 0x000000040000795c */ /* 0x000fe20000300000 */
.L_x_5498:
[----:B-1----:R-:W-:Y:S05]  /*9530*/  @P1 BRA `(.L_x_5499) ;  /* 0x0000000000081947 */ /* 0x002fea0003800000 */
[----:B------:R-:W1:Y:S02]  /*9540*/  SYNCS.PHASECHK.TRANS64.TRYWAIT P1, [UR23+0x28c30], R7 ;  /* 0x028c3007ff0075a7 */ /* 0x000e640008020157 */
[----:B-1----:R-:W-:Y:S05]  /*9550*/  @!P1 BRA `(.L_x_5500) ;  /* 0x000000f800b49947 */ /* 0x002fea0003800000 */
.L_x_5499:
[----:B------:R-:W-:Y:S01]  /*9560*/  R2UR UR18, R0 ;  /* 0x00000000001272ca */ /* 0x000fe200000e0000 */
[----:B------:R-:W-:Y:S01]  /*9570*/  WARPGROUP.ARRIVE ;  /* 0x00000000000079c5 */ /* 0x000fe20000000000 */
        /* <DEDUP_REMOVED lines=21> */
.L_x_5501:
[----:B------:R-:W-:Y:S01]  /*96d0*/  FMNMX.FTZ R5, R152, R8, !PT ;  /* 0x0000000898057209 */ /* 0x000fe20007810000 */
        /* <DEDUP_REMOVED lines=23> */
[----:B-1----:R-:W1:Y:S02]  /*9850*/  SHFL.BFLY PT, R6, R5, 0x2, 0x1f ;  /* 0x0c401f0005067f89 */ /* 0x002e6400000e0000 */
[----:B-1----:R-:W-:-:S05]  /*9860*/  FMNMX.FTZ R5, R5, R6, !PT ;  /* 0x0000000605057209 */ /* 0x002fca0007810000 */
[----:B------:R-:W1:Y:S02]  /*9870*/  SHFL.BFLY PT, R6, R5, 0x1, 0x1f ;  /* 0x0c201f0005067f89 */ /* 0x000e6400000e0000 */
[----:B-1----:R-:W-:-:S05]  /*9880*/  FMNMX.FTZ R5, R5, R6, !PT ;  /* 0x0000000605057209 */ /* 0x002fca0007810000 */
        /* <DEDUP_REMOVED lines=29> */
[----:B------:R-:W3:Y:S01]  /*9a60*/  MUFU.EX2 R156, R156 ;  /* 0x0000009c009c7308 */ /* 0x000ee20000000800 */
[----:B-1----:R-:W-:Y:S01]  /*9a70*/  FFMA.FTZ R3, R8, R3, R152 ;  /* 0x0000000308037223 */ /* 0x002fe20000010098 */
[----:B------:R-:W-:Y:S01]  /*9a80*/  FMNMX.FTZ R6, R167, R6, !PT ;  /* 0x00000006a7067209 */ /* 0x000fe20007810000 */
[----:B------:R-:W-:Y:S01]  /*9a90*/  @!P1 STS [R12+0x28800], R8 ;  /* 0x028800080c009388 */ /* 0x000fe20000000800 */
[-C--:B------:R-:W-:Y:S01]  /*9aa0*/  FMUL.FTZ R24, R24, R8.reuse ;  /* 0x0000000818187220 */ /* 0x080fe20000410000 */
[----:B------:R-:W-:Y:S01]  /*9ab0*/  FMUL.FTZ R25, R25, R8 ;  /* 0x0000000819197220 */ /* 0x000fe20000410000 */
[----:B------:R-:W-:Y:S01]  /*9ac0*/  FMNMX.FTZ R6, R170, R6, !PT ;  /* 0x00000006aa067209 */ /* 0x000fe20007810000 */
[----:B------:R-:W-:Y:S01]  /*9ad0*/  FMUL.FTZ R28, R28, R8 ;  /* 0x000000081c1c7220 */ /* 0x000fe20000410000 */
[----:B------:R-:W1:Y:S01]  /*9ae0*/  MUFU.EX2 R157, R157 ;  /* 0x0000009d009d7308 */ /* 0x000e620000000800 */
[----:B--2---:R-:W-:Y:S01]  /*9af0*/  FADD.FTZ R3, R153, R3 ;  /* 0x0000000399037221 */ /* 0x004fe20000010000 */
[----:B------:R-:W-:Y:S01]  /*9b00*/  FMNMX.FTZ R6, R171, R6, !PT ;  /* 0x00000006ab067209 */ /* 0x000fe20007810000 */
[----:B------:R-:W-:Y:S01]  /*9b10*/  FMUL.FTZ R29, R29, R8 ;  /* 0x000000081d1d7220 */ /* 0x000fe20000410000 */
[----:B------:R-:W-:Y:S01]  /*9b20*/  F2FP.F16.F32.PACK_AB R184, R153, R152 ;  /* 0x0000009899b8723e */ /* 0x000fe200000000ff */
[----:B------:R-:W-:Y:S01]  /*9b30*/  FMUL.FTZ R32, R32, R8 ;  /* 0x0000000820207220 */ /* 0x000fe20000410000 */
[----:B------:R-:W-:Y:S01]  /*9b40*/  FMNMX.FTZ R6, R174, R6, !PT ;  /* 0x00000006ae067209 */ /* 0x000fe20007810000 */
[----:B------:R-:W-:Y:S01]  /*9b50*/  FMUL.FTZ R33, R33, R8 ;  /* 0x0000000821217220 */ /* 0x000fe20000410000 */
[----:B------:R-:W2:Y:S01]  /*9b60*/  MUFU.EX2 R152, R160 ;  /* 0x000000a000987308 */ /* 0x000ea20000000800 */
[----:B---3--:R-:W-:Y:S01]  /*9b70*/  FADD.FTZ R3, R156, R3 ;  /* 0x000000039c037221 */ /* 0x008fe20000010000 */
[----:B------:R-:W-:Y:S01]  /*9b80*/  FMNMX.FTZ R6, R175, R6, !PT ;  /* 0x00000006af067209 */ /* 0x000fe20007810000 */
[-C--:B------:R-:W-:Y:S01]  /*9b90*/  FMUL.FTZ R36, R36, R8.reuse ;  /* 0x0000000824247220 */ /* 0x080fe20000410000 */
[-C--:B------:R-:W-:Y:S01]  /*9ba0*/  FMUL.FTZ R37, R37, R8.reuse ;  /* 0x0000000825257220 */ /* 0x080fe20000410000 */
[----:B------:R-:W-:Y:S01]  /*9bb0*/  FMUL.FTZ R40, R40, R8 ;  /* 0x0000000828287220 */ /* 0x000fe20000410000 */
[----:B------:R-:W-:Y:S01]  /*9bc0*/  FMNMX.FTZ R6, R178, R6, !PT ;  /* 0x00000006b2067209 */ /* 0x000fe20007810000 */
[----:B------:R-:W-:Y:S01]  /*9bd0*/  FMUL.FTZ R41, R41, R8 ;  /* 0x0000000829297220 */ /* 0x000fe20000410000 */
[----:B------:R-:W3:Y:S01]  /*9be0*/  MUFU.EX2 R161, R161 ;  /* 0x000000a100a17308 */ /* 0x000ee20000000800 */
[----:B-1----:R-:W-:Y:S01]  /*9bf0*/  FADD.FTZ R3, R157, R3 ;  /* 0x000000039d037221 */ /* 0x002fe20000010000 */
[----:B------:R-:W-:Y:S01]  /*9c00*/  FMNMX.FTZ R6, R179, R6, !PT ;  /* 0x00000006b3067209 */ /* 0x000fe20007810000 */
[----:B------:R-:W-:Y:S01]  /*9c10*/  FMUL.FTZ R44, R44, R8 ;  /* 0x000000082c2c7220 */ /* 0x000fe20000410000 */
[----:B------:R-:W-:Y:S01]  /*9c20*/  F2FP.F16.F32.PACK_AB R186, R157, R156 ;  /* 0x0000009c9dba723e */ /* 0x000fe200000000ff */
[----:B------:R-:W-:Y:S01]  /*9c30*/  FMUL.FTZ R45, R45, R8 ;  /* 0x000000082d2d7220 */ /* 0x000fe20000410000 */
[----:B------:R-:W-:Y:S01]  /*9c40*/  FMNMX.FTZ R6, R182, R6, !PT ;  /* 0x00000006b6067209 */ /* 0x000fe20007810000 */
[----:B------:R-:W-:Y:S01]  /*9c50*/  FMUL.FTZ R48, R48, R8 ;  /* 0x0000000830307220 */ /* 0x000fe20000410000 */
[----:B------:R-:W1:Y:S01]  /*9c60*/  MUFU.EX2 R164, R164 ;  /* 0x000000a400a47308 */ /* 0x000e620000000800 */
[----:B--2---:R-:W-:Y:S01]  /*9c70*/  FADD.FTZ R3, R152, R3 ;  /* 0x0000000398037221 */ /* 0x004fe20000010000 */
[----:B------:R-:W-:Y:S01]  /*9c80*/  FMNMX.FTZ R6, R183, R6, !PT ;  /* 0x00000006b7067209 */ /* 0x000fe20007810000 */
[-C--:B------:R-:W-:Y:S01]  /*9c90*/  FMUL.FTZ R49, R49, R8.reuse ;  /* 0x0000000831317220 */ /* 0x080fe20000410000 */
[-C--:B------:R-:W-:Y:S01]  /*9ca0*/  FMUL.FTZ R52, R52, R8.reuse ;  /* 0x0000000834347220 */ /* 0x080fe20000410000 */
[-C--:B------:R-:W-:Y:S01]  /*9cb0*/  FMUL.FTZ R53, R53, R8.reuse ;  /* 0x0000000835357220 */ /* 0x080fe20000410000 */
[----:B------:R-:W-:Y:S01]  /*9cc0*/  FMUL.FTZ R56, R56, R8 ;  /* 0x0000000838387220 */ /* 0x000fe20000410000 */
[----:B------:R-:W2:Y:S01]  /*9cd0*/  SHFL.BFLY PT, R10, R6, 0x2, 0x1f ;  /* 0x0c401f00060a7f89 */ /* 0x000ea200000e0000 */
        /* <DEDUP_REMOVED lines=17> */
[----:B----4-:R-:W-:Y:S01]  /*9df0*/  FADD.FTZ R3, R165, R3 ;  /* 0x00000003a5037221 */ /* 0x010fe20000010000 */
[-C--:B------:R-:W-:Y:S01]  /*9e00*/  FMUL.FTZ R80, R80, R8.reuse ;  /* 0x0000000850507220 */ /* 0x080fe20000410000 */
[-C--:B------:R-:W-:Y:S01]  /*9e10*/  FMUL.FTZ R81, R81, R8.reuse ;  /* 0x0000000851517220 */ /* 0x080fe20000410000 */
[-C--:B------:R-:W-:Y:S01]  /*9e20*/  FMUL.FTZ R84, R84, R8.reuse ;  /* 0x0000000854547220 */ /* 0x080fe20000410000 */
[-C--:B------:R-:W-:Y:S01]  /*9e30*/  FMUL.FTZ R85, R85, R8.reuse ;  /* 0x0000000855557220 */ /* 0x080fe20000410000 */
[----:B------:R-:W-:Y:S01]  /*9e40*/  FMUL.FTZ R88, R88, R8 ;  /* 0x0000000858587220 */ /* 0x000fe20000410000 */
[----:B--2---:R-:W-:Y:S01]  /*9e50*/  FMNMX.FTZ R6, R6, R10, !PT ;  /* 0x0000000a06067209 */ /* 0x004fe20007810000 */
[----:B------:R-:W-:Y:S01]  /*9e60*/  MUFU.EX2 R173, R173 ;  /* 0x000000ad00ad7308 */ /* 0x000fe20000000800 */
[----:B---3--:R-:W-:Y:S01]  /*9e70*/  FADD.FTZ R3, R156, R3 ;  /* 0x000000039c037221 */ /* 0x008fe20000010000 */
[-C--:B------:R-:W-:Y:S01]  /*9e80*/  FMUL.FTZ R89, R89, R8.reuse ;  /* 0x0000000859597220 */ /* 0x080fe20000410000 */
[-C--:B------:R-:W-:Y:S01]  /*9e90*/  FMUL.FTZ R92, R92, R8.reuse ;  /* 0x000000085c5c7220 */ /* 0x080fe20000410000 */
[----:B------:R-:W2:Y:S01]  /*9ea0*/  SHFL.BFLY PT, R10, R6, 0x1, 0x1f ;  /* 0x0c201f00060a7f89 */ /* 0x000ea200000e0000 */
[-C--:B------:R-:W-:Y:S01]  /*9eb0*/  FMUL.FTZ R93, R93, R8.reuse ;  /* 0x000000085d5d7220 */ /* 0x080fe20000410000 */
[-C--:B------:R-:W-:Y:S01]  /*9ec0*/  FMUL.FTZ R96, R96, R8.reuse ;  /* 0x0000000860607220 */ /* 0x080fe20000410000 */
[----:B------:R-:W-:Y:S01]  /*9ed0*/  FMUL.FTZ R97, R97, R8 ;  /* 0x0000000861617220 */ /* 0x000fe20000410000 */
[----:B------:R-:W-:Y:S01]  /*9ee0*/  MUFU.EX2 R160, R176 ;  /* 0x000000b000a07308 */ /* 0x000fe20000000800 */
[C---:B-1----:R-:W-:Y:S01]  /*9ef0*/  FADD.FTZ R3, R169.reuse, R3 ;  /* 0x00000003a9037221 */ /* 0x042fe20000010000 */
        /* <DEDUP_REMOVED lines=17> */
[----:B------:R-:W-:Y:S01]  /*a010*/  FMUL.FTZ R128, R128, R8 ;  /* 0x0000000880807220 */ /* 0x000fe20000410000 */
[----:B--2---:R-:W-:Y:S01]  /*a020*/  FMNMX.FTZ R6, R6, R10, !PT ;  /* 0x0000000a06067209 */ /* 0x004fe20007810000 */
[-C--:B------:R-:W-:Y:S01]  /*a030*/  FMUL.FTZ R129, R129, R8.reuse ;  /* 0x0000000881817220 */ /* 0x080fe20000410000 */
[-C--:B------:R-:W-:Y:S01]  /*a040*/  FMUL.FTZ R132, R132, R8.reuse ;  /* 0x0000000884847220 */ /* 0x080fe20000410000 */
[-C--:B------:R-:W-:Y:S01]  /*a050*/  FMUL.FTZ R133, R133, R8.reuse ;  /* 0x0000000885857220 */ /* 0x080fe20000410000 */
[----:B------:R-:W-:Y:S01]  /*a060*/  MUFU.EX2 R181, R181 ;  /* 0x000000b500b57308 */ /* 0x000fe20000000800 */
[C---:B------:R-:W-:Y:S01]  /*a070*/  FMUL.FTZ R10, R6.reuse, UR10 ;  /* 0x0000000a060a7c20 */ /* 0x040fe20008410000 */
[----:B------:R-:W-:Y:S01]  /*a080*/  FADD.FTZ R9, -R6, R9 ;  /* 0x0000000906097221 */ /* 0x000fe20000010100 */
[-C--:B------:R-:W-:Y:S01]  /*a090*/  FMUL.FTZ R136, R136, R8.reuse ;  /* 0x0000000888887220 */ /* 0x080fe20000410000 */
        /* <DEDUP_REMOVED lines=26> */
[----:B------:R-:W-:-:S05]  /*a240*/  FMUL.FTZ R149, R149, R8 ;  /* 0x0000000895957220 */ /* 0x000fca0000410000 */
[----:B------:R-:W3:Y:S01]  /*a250*/  MUFU.EX2 R11, R11 ;  /* 0x0000000b000b7308 */ /* 0x000ee20000000800 */
[----:B-1----:R-:W-:Y:S01]  /*a260*/  FFMA.FTZ R4, R9, R4, R154 ;  /* 0x0000000409047223 */ /* 0x002fe2000001009a */
        /* <DEDUP_REMOVED lines=119> */
.L_x_5502:
[----:B------:R2:W3:Y:S01]  /*a9e0*/  SYNCS.PHASECHK.TRANS64.TRYWAIT P1, [UR23+0x28c50], R7 ;  /* 0x028c5007ff0075a7 */ /* 0x0004e20008020157 */
[----:B------:R-:W-:Y:S05]  /*a9f0*/  @!P0 BRA `(.L_x_5503) ;  /* 0x0000000000048947 */ /* 0x000fea0003800000 */
[----:B------:R-:W-:Y:S01]  /*aa00*/  BPT.TRAP 0x1 ;  /* 0x000000040000795c */ /* 0x000fe20000300000 */
.L_x_5503:
[----:B---3--:R-:W-:Y:S05]  /*aa10*/  @P1 BRA `(.L_x_5504) ;  /* 0x0000000000081947 */ /* 0x008fea0003800000 */
[----:B------:R-:W3:Y:S02]  /*aa20*/  SYNCS.PHASECHK.TRANS64.TRYWAIT P1, [UR23+0x28c50], R7 ;  /* 0x028c5007ff0075a7 */ /* 0x000ee40008020157 */
[----:B---3--:R-:W-:Y:S05]  /*aa30*/  @!P1 BRA `(.L_x_5505) ;  /* 0x000000e400949947 */ /* 0x008fea0003800000 */
.L_x_5504:
        /* <DEDUP_REMOVED lines=34> */
.L_x_5506:
[----:B------:R-:W-:Y:S01]  /*ac60*/  UIADD3 UR23, UR23, 0x28c60, URZ ;  /* 0x00028c6017177890 */ /* 0x000fe2000fffe03f */
[----:B------:R-:W-:Y:S01]  /*ac70*/  PLOP3.LUT P1, PT, PT, PT, UP0, 0x80, 0x0 ;  /* 0x000000000000781c */ /* 0x000fe20003f2f008 */
[----:B------:R-:W-:Y:S01]  /*ac80*/  UMOV UR24, UR38 ;  /* 0x0000002600187c82 */ /* 0x000fe20008000000 */
[----:B-1----:R-:W-:Y:S01]  /*ac90*/  IMAD.MOV.U32 R9, RZ, RZ, R6 ;  /* 0x000000ffff097224 */ /* 0x002fe200078e0006 */
[----:B------:R-:W-:Y:S01]  /*aca0*/  UPRMT UR23, UR40, 0x654, UR23 ;  /* 0x0000065428177896 */ /* 0x000fe20008000017 */
[----:B---3--:R-:W-:-:S08]  /*acb0*/  IMAD.MOV.U32 R8, RZ, RZ, R5 ;  /* 0x000000ffff087224 */ /* 0x008fd000078e0005 */
[----:B------:R-:W-:Y:S01]  /*acc0*/  SYNCS.ARRIVE.TRANS64.RED.A1T0 RZ, [UR23], RZ ;  /* 0x000000ffffff79a7 */ /* 0x000fe20008100417 */
[----:B------:R-:W-:Y:S05]  /*acd0*/  @P1 BRA `(.L_x_5507) ;  /* 0xffffffe400d41947 */ /* 0x000fea000383ffff */
.L_x_5496:
        /* <DEDUP_REMOVED lines=10> */
.L_x_5527:
[----:B------:R-:W-:-:S04]  /*ad80*/  UIADD3 UR38, UR26, 0x1, URZ ;  /* 0x000000011a267890 */ /* 0x000fc8000fffe03f */
[----:B------:R-:W-:-:S04]  /*ad90*/  UISETP.NE.AND UP0, UPT, UR38, 0x2, UPT ;  /* 0x000000022600788c */ /* 0x000fc8000bf05270 */
[----:B------:R-:W-:Y:S02]  /*ada0*/  USEL UR6, URZ, 0x1, UP0 ;  /* 0x000000013f067887 */ /* 0x000fe40008000000 */
[----:B------:R-:W-:Y:S02]  /*adb0*/  USEL UR38, UR38, URZ, UP0 ;  /* 0x0000003f26267287 */ /* 0x000fe40008000000 */
[----:B------:R-:W-:Y:S01]  /*adc0*/  ULOP3.LUT UR37, UR37, UR6, URZ, 0x3c, !UPT ;  /* 0x0000000625257292 */ /* 0x000fe2000f8e3c3f */
[----:B------:R-:W-:Y:S11]  /*add0*/  @!P0 BRA `(.L_x_5509) ;  /* 0x0000000000048947 */ /* 0x000ff60003800000 */
[----:B------:R-:W-:Y:S01]  /*ade0*/  BPT.TRAP 0x1 ;  /* 0x000000040000795c */ /* 0x000fe20000300000 */
.L_x_5509:
[----:B------:R-:W-:Y:S01]  /*adf0*/  ULEA UR20, UR38, UR41, 0x3 ;  /* 0x0000002926147291 */ /* 0x000fe2000f8e183f */
[----:B01234-:R-:W-:-:S05]  /*ae00*/  IMAD.U32 R8, RZ, RZ, UR37 ;  /* 0x00000025ff087e24 */ /* 0x01ffca000f8e00ff */
[----:B------:R-:W-:-:S04]  /*ae10*/  SHF.L.U32 R8, R8, 0x1f, RZ ;  /* 0x0000001f08087819 */ /* 0x000fc800000006ff */
[----:B------:R0:W1:Y:S01]  /*ae20*/  SYNCS.PHASECHK.TRANS64.TRYWAIT P1, [UR20+0x28c30], R8 ;  /* 0x028c3008ff0075a7 */ /* 0x0000620008020154 */
[----:B------:R-:W-:Y:S05]  /*ae30*/  @!P0 BRA `(.L_x_5510) ;  /* 0x0000000000048947 */ /* 0x000fea0003800000 */
[----:B------:R-:W-:Y:S01]  /*ae40*/  BPT.TRAP 0x1 ;  /* 0x000000040000795c */ /* 0x000fe20000300000 */
.L_x_5510:
[----:B-1----:R-:W-:Y:S05]  /*ae50*/  @P1 BRA `(.L_x_5511) ;  /* 0x0000000000081947 */ /* 0x002fea0003800000 */
[----:B------:R-:W1:Y:S02]  /*ae60*/  SYNCS.PHASECHK.TRANS64.TRYWAIT P1, [UR20+0x28c30], R8 ;  /* 0x028c3008ff0075a7 */ /* 0x000e640008020154 */
[----:B-1----:R-:W-:Y:S05]  /*ae70*/  @!P1 BRA `(.L_x_5512) ;  /* 0x000000e0009c9947 */ /* 0x002fea0003800000 */
.L_x_5511:
        /* <DEDUP_REMOVED lines=23> */
.L_x_5513:
        /* <DEDUP_REMOVED lines=9> */
[----:B-1----:R-:W-:Y:S01]  /*b080*/  @P1 IMAD.HI.U32 R5, R14, UR6, RZ ;  /* 0x000000060e051c27 */ /* 0x002fe2000f8e00ff */
[----:B------:R-:W-:Y:S01]  /*b090*/  @UP1 ULDC UR6, c[0x0][0x450] ;  /* 0x0001140000061ab9 */ /* 0x000fe20000000800 */
[----:B------:R-:W-:-:S03]  /*b0a0*/  PLOP3.LUT P1, PT, PT, PT, UP0, 0x40, 0x0 ;  /* 0x000000000000781c */ /* 0x000fc60003f2e808 */
[----:B------:R-:W-:Y:S01]  /*b0b0*/  @P2 SHF.R.U32.HI R14, RZ, UR6, R5 ;  /* 0x00000006ff0e2c19 */ /* 0x000fe20008011605 */
[----:B------:R-:W-:Y:S01]  /*b0c0*/  UIADD3 UR6, UR20, 0x28c40, URZ ;  /* 0x00028c4014067890 */ /* 0x000fe2000fffe03f */
[----:B------:R-:W-:-:S03]  /*b0d0*/  IMAD.U32 R5, RZ, RZ, UR50 ;  /* 0x00000032ff057e24 */ /* 0x000fc6000f8e00ff */
[----:B------:R-:W1:Y:S01]  /*b0e0*/  SHFL.IDX PT, R15, R14, RZ, 0x1c1f ;  /* 0x001c1fff0e0f7589 */ /* 0x000e6200000e0000 */
[----:B------:R-:W-:Y:S01]  /*b0f0*/  UPRMT UR6, UR40, 0x654, UR6 ;  /* 0x0000065428067896 */ /* 0x000fe20008000006 */
[----:B------:R-:W-:-:S05]  /*b100*/  IADD3 R12, -R5, UR48, R12 ;  /* 0x00000030050c7c10 */ /* 0x000fca000fffe10c */
[----:B------:R-:W-:-:S03]  /*b110*/  VIADD R13, R12, UR25 ;  /* 0x000000190c0d7c36 */ /* 0x000fc60008000000 */
[----:B------:R-:W-:Y:S01]  /*b120*/  SYNCS.ARRIVE.TRANS64.RED.A1T0 RZ, [UR6], RZ ;  /* 0x000000ffffff79a7 */ /* 0x000fe20008100406 */
[----:B------:R-:W-:-:S06]  /*b130*/  ULOP3.LUT UR6, URZ, UR24, URZ, 0x33, !UPT ;  /* 0x000000183f067292 */ /* 0x000fcc000f8e333f */
[----:B------:R-:W-:Y:S02]  /*b140*/  VIADD R12, R12, UR6 ;  /* 0x000000060c0c7c36 */ /* 0x000fe40008000000 */
[--C-:B-1----:R-:W-:Y:S02]  /*b150*/  IMAD.IADD R11, R13, 0x1, R15.reuse ;  /* 0x000000010d0b7824 */ /* 0x102fe400078e020f */
        /* <DEDUP_REMOVED lines=15> */
.L_x_5516:
[----:B------:R-:W-:-:S05]  /*b250*/  IMAD.U32 R20, RZ, RZ, UR23 ;  /* 0x00000017ff147e24 */ /* 0x000fca000f8e00ff */
[----:B------:R-:W-:-:S13]  /*b260*/  ISETP.NE.AND P1, PT, R20, 0x1, PT ;  /* 0x000000011400780c */ /* 0x000fda0003f25270 */
[----:B------:R-:W1:Y:S02]  /*b270*/  @P1 LDC.64 R6, c[0x0][0x9e8] ;  /* 0x00027a00ff061b82 */ /* 0x000e640000000a00 */
[----:B-1----:R-:W-:-:S05]  /*b280*/  @P1 IMAD.HI.U32 R6, R15, R6, RZ ;  /* 0x000000060f061227 */ /* 0x002fca00078e00ff */
[----:B------:R-:W-:-:S07]  /*b290*/  @P1 SHF.R.U32.HI R15, RZ, R7, R6 ;  /* 0x00000007ff0f1219 */ /* 0x000fce0000011606 */
.L_x_5517:
[----:B------:R-:W-:Y:S05]  /*b2a0*/  BSYNC B0 ;  /* 0x0000000000007941 */ /* 0x000fea0003800000 */
.L_x_5515:
[----:B------:R-:W-:-:S04]  /*b2b0*/  IMAD R15, R15, R20, -UR7 ;  /* 0x800000070f0f7e24 */ /* 0x000fc8000f8e0214 */
[----:B------:R-:W-:-:S05]  /*b2c0*/  IMAD.IADD R15, R15, 0x1, -R2 ;  /* 0x000000010f0f7824 */ /* 0x000fca00078e0a02 */
[----:B------:R-:W-:Y:S02]  /*b2d0*/  VIMNMX R5, R5, R15, !PT ;  /* 0x0000000f05057248 */ /* 0x000fe40007fe0100 */
[----:B------:R-:W-:-:S07]  /*b2e0*/  VIADDMNMX R11, R15, R20, R11, PT ;  /* 0x000000140f0b7246 */ /* 0x000fce000380010b */
.L_x_5514:
[----:B------:R-:W-:Y:S01]  /*b2f0*/  UISETP.GT.AND UP0, UPT, UR21, -0x1, UPT ;  /* 0xffffffff1500788c */ /* 0x000fe2000bf04270 */
[----:B------:R-:W1:Y:S01]  /*b300*/  SHFL.IDX PT, R6, R14, 0x1, 0x1c1f ;  /* 0x003c1f000e067f89 */ /* 0x000e6200000e0000 */
        /* <DEDUP_REMOVED lines=10> */
[--C-:B-1----:R-:W-:Y:S01]  /*b3b0*/  IMAD.IADD R13, R13, 0x1, R6.reuse ;  /* 0x000000010d0d7824 */ /* 0x102fe200078e0206 */
        /* <DEDUP_REMOVED lines=56> */
.L_x_5520:
[----:B------:R-:W-:-:S05]  /*b740*/  IMAD.U32 R11, RZ, RZ, UR23 ;  /* 0x00000017ff0b7e24 */ /* 0x000fca000f8e00ff */
[----:B------:R-:W-:-:S13]  /*b750*/  ISETP.NE.AND P2, PT, R11, 0x1, PT ;  /* 0x000000010b00780c */ /* 0x000fda0003f45270 */
[----:B------:R-:W1:Y:S02]  /*b760*/  @P2 LDC.64 R6, c[0x0][0x9e8] ;  /* 0x00027a00ff062b82 */ /* 0x000e640000000a00 */
[----:B-1----:R-:W-:-:S05]  /*b770*/  @P2 IMAD.HI.U32 R6, R5, R6, RZ ;  /* 0x0000000605062227 */ /* 0x002fca00078e00ff */
[----:B------:R-:W-:-:S07]  /*b780*/  @P2 SHF.R.U32.HI R5, RZ, R7, R6 ;  /* 0x00000007ff052219 */ /* 0x000fce0000011606 */
.L_x_5521:
[----:B------:R-:W-:Y:S05]  /*b790*/  BSYNC B0 ;  /* 0x0000000000007941 */ /* 0x000fea0003800000 */
.L_x_5519:
[----:B------:R-:W-:-:S04]  /*b7a0*/  IMAD R5, R5, R11, -UR7 ;  /* 0x8000000705057e24 */ /* 0x000fc8000f8e020b */
[----:B------:R-:W-:-:S05]  /*b7b0*/  IMAD.IADD R5, R5, 0x1, -R2 ;  /* 0x0000000105057824 */ /* 0x000fca00078e0a02 */
[----:B------:R-:W-:Y:S02]  /*b7c0*/  VIMNMX R12, R12, R5, !PT ;  /* 0x000000050c0c7248 */ /* 0x000fe40007fe0100 */
[----:B------:R-:W-:-:S07]  /*b7d0*/  VIADDMNMX R13, R5, R11, R13, PT ;  /* 0x0000000b050d7246 */ /* 0x000fce000380010d */
.L_x_5518:
        /* <DEDUP_REMOVED lines=57> */
[----:B------:R-:W1:Y:S01]  /*bb70*/  SHFL.BFLY PT, R6, R5, 0x2, 0x1f ;  /* 0x0c401f0005067f89 */ /* 0x000e6200000e0000 */
        /* <DEDUP_REMOVED lines=11> */
[----:B-1----:R-:W-:-:S02]  /*bc30*/  FMNMX.FTZ R5, R5, R6, !PT ;  /* 0x0000000605057209 */ /* 0x002fc40007810000 */
[----:B------:R-:W-:Y:S02]  /*bc40*/  FSEL R182, R182, -INF , !P2 ;  /* 0xff800000b6b67808 */ /* 0x000fe40005000000 */
[----:B------:R-:W-:Y:S01]  /*bc50*/  ISETP.NE.AND P2, PT, R18, RZ, PT ;  /* 0x000000ff1200720c */ /* 0x000fe20003f45270 */
[----:B------:R-:W1:Y:S01]  /*bc60*/  SHFL.BFLY PT, R6, R5, 0x1, 0x1f ;  /* 0x0c201f0005067f89 */ /* 0x000e6200000e0000 */
[----:B------:R-:W-:Y:S02]  /*bc70*/  @P0 LOP3.LUT R16, R16, 0x40, RZ, 0xfc, !PT ;  /* 0x0000004010100812 */ /* 0x000fe400078efcff */
[----:B------:R-:W-:Y:S02]  /*bc80*/  ISETP.LT.OR P0, PT, R13, 0x22, P3 ;  /* 0x000000220d00780c */ /* 0x000fe40001f01670 */
[C---:B------:R-:W-:Y:S02]  /*bc90*/  LOP3.LUT P3, RZ, R16.reuse, 0x80, RZ, 0xc0, !PT ;  /* 0x0000008010ff7812 */ /* 0x040fe4000786c0ff */
[----:B------:R-:W-:-:S02]  /*bca0*/  LOP3.LUT R16, R16, 0xffffffef, RZ, 0xc0, !PT ;  /* 0xffffffef10107812 */ /* 0x000fc400078ec0ff */
[----:B------:R-:W-:-:S04]  /*bcb0*/  ISETP.LT.OR P3, PT, R13, 0x1, P3 ;  /* 0x000000010d00780c */ /* 0x000fc80001f61670 */
[----:B------:R-:W-:-:S03]  /*bcc0*/  FSEL R154, R154, -INF , !P3 ;  /* 0xff8000009a9a7808 */ /* 0x000fc60005800000 */
[----:B------:R-:W-:Y:S02]  /*bcd0*/  @P0 LOP3.LUT R16, R16, 0x10, RZ, 0xfc, !PT ;  /* 0x0000001010100812 */ /* 0x000fe400078efcff */
[----:B------:R-:W-:Y:S02]  /*bce0*/  ISETP.LT.OR P0, PT, R13, 0x29, P4 ;  /* 0x000000290d00780c */ /* 0x000fe40002701670 */
[C---:B------:R-:W-:Y:S02]  /*bcf0*/  LOP3.LUT P4, RZ, R16.reuse, 0x20, RZ, 0xc0, !PT ;  /* 0x0000002010ff7812 */ /* 0x040fe4000788c0ff */
[----:B------:R-:W-:Y:S02]  /*bd00*/  LOP3.LUT R16, R16, 0xfffffffb, RZ, 0xc0, !PT ;  /* 0xfffffffb10107812 */ /* 0x000fe400078ec0ff */
[----:B-1----:R-:W-:Y:S02]  /*bd10*/  FMNMX.FTZ R5, R5, R6, !PT ;  /* 0x0000000605057209 */ /* 0x002fe40007810000 */
[----:B------:R-:W-:-:S03]  /*bd20*/  ISETP.LT.OR P4, PT, R13, 0x3a, P4 ;  /* 0x0000003a0d00780c */ /* 0x000fc60002781670 */
[----:B------:R-:W-:Y:S01]  /*bd30*/  FMUL.FTZ R6, R5, UR10 ;  /* 0x0000000a05067c20 */ /* 0x000fe20008410000 */
[----:B------:R-:W-:Y:S02]  /*bd40*/  FSEL R183, R183, -INF , !P4 ;  /* 0xff800000b7b77808 */ /* 0x000fe40006000000 */
[----:B------:R-:W-:Y:S02]  /*bd50*/  @P0 LOP3.LUT R16, R16, 0x4, RZ, 0xfc, !PT ;  /* 0x0000000410100812 */ /* 0x000fe400078efcff */
[----:B------:R-:W-:Y:S02]  /*bd60*/  ISETP.LT.OR P0, PT, R13, 0x2a, P5 ;  /* 0x0000002a0d00780c */ /* 0x000fe40002f01670 */
[----:B------:R-:W-:Y:S02]  /*bd70*/  FSETP.NEU.FTZ.AND P5, PT, R5, -INF , PT ;  /* 0xff8000000500780b */ /* 0x000fe40003fbd000 */
[----:B------:R-:W-:Y:S02]  /*bd80*/  LOP3.LUT R16, R16, 0xffff7fff, RZ, 0xc0, !PT ;  /* 0xffff7fff10107812 */ /* 0x000fe400078ec0ff */
[----:B------:R-:W-:-:S02]  /*bd90*/  FSEL R6, R6, RZ, P5 ;  /* 0x000000ff06067208 */ /* 0x000fc40002800000 */
        /* <DEDUP_REMOVED lines=36> */
[----:B------:R-:W1:Y:S01]  /*bfe0*/  MUFU.EX2 R157, R157 ;  /* 0x0000009d009d7308 */ /* 0x000e620000000800 */
        /* <DEDUP_REMOVED lines=22> */
[----:B------:R-:W-:Y:S02]  /*c150*/  LOP3.LUT P0, RZ, R16, 0x4000, RZ, 0xc0, !PT ;  /* 0x0000400010ff7812 */ /* 0x000fe4000780c0ff */
[----:B------:R-:W-:Y:S01]  /*c160*/  FMNMX.FTZ R6, R179, R6, !PT ;  /* 0x00000006b3067209 */ /* 0x000fe20007810000 */
[----:B------:R-:W-:Y:S03]  /*c170*/  MUFU.EX2 R168, R168 ;  /* 0x000000a800a87308 */ /* 0x000fe60000000800 */
        /* <DEDUP_REMOVED lines=23> */
[----:B-1----:R-:W-:Y:S01]  /*c2f0*/  F2FP.F16.F32.PACK_AB R154, R157, R156 ;  /* 0x0000009c9d9a723e */ /* 0x002fe200000000ff */
        /* <DEDUP_REMOVED lines=8> */
[----:B------:R-:W1:Y:S01]  /*c380*/  MUFU.EX2 R7, R7 ;  /* 0x0000000700077308 */ /* 0x000e620000000800 */
        /* <DEDUP_REMOVED lines=16> */
[----:B-1----:R1:W-:Y:S01]  /*c490*/  @!P2 STS [R10+0x28820], R7 ;  /* 0x028820070a00a388 */ /* 0x0023e20000000800 */
        /* <DEDUP_REMOVED lines=9> */
[--C-:B-1----:R-:W-:Y:S01]  /*c530*/  FFMA.FTZ R10, R158, UR10, -R14.reuse ;  /* 0x0000000a9e0a7c23 */ /* 0x102fe2000801080e */
        /* <DEDUP_REMOVED lines=12> */
[----:B------:R-:W1:Y:S01]  /*c600*/  MUFU.EX2 R10, R10 ;  /* 0x0000000a000a7308 */ /* 0x000e620000000800 */
        /* <DEDUP_REMOVED lines=28> */
[----:B------:R-:W1:Y:S01]  /*c7d0*/  MUFU.EX2 R161, R170 ;  /* 0x000000aa00a17308 */ /* 0x000e620000000800 */
        /* <DEDUP_REMOVED lines=137> */
[----:B-1----:R-:W-:Y:S06]  /*d070*/  @!P0 BRA `(.L_x_5522) ;  /* 0x0000000000048947 */ /* 0x002fec0003800000 */
[----:B------:R-:W-:Y:S01]  /*d080*/  BPT.TRAP 0x1 ;  /* 0x000000040000795c */ /* 0x000fe20000300000 */
.L_x_5522:
[----:B------:R1:W2:Y:S01]  /*d090*/  SYNCS.PHASECHK.TRANS64.TRYWAIT P1, [UR20+0x28c50], R8 ;  /* 0x028c5008ff0075a7 */ /* 0x0002a20008020154 */
[----:B------:R-:W-:Y:S05]  /*d0a0*/  @!P0 BRA `(.L_x_5523) ;  /* 0x0000000000048947 */ /* 0x000fea0003800000 */
[----:B------:R-:W-:Y:S01]  /*d0b0*/  BPT.TRAP 0x1 ;  /* 0x000000040000795c */ /* 0x000fe20000300000 */
.L_x_5523:
[----:B--2---:R-:W-:Y:S05]  /*d0c0*/  @P1 BRA `(.L_x_5524) ;  /* 0x0000000000081947 */ /* 0x004fea0003800000 */
[----:B------:R-:W2:Y:S02]  /*d0d0*/  SYNCS.PHASECHK.TRANS64.TRYWAIT P1, [UR20+0x28c50], R8 ;  /* 0x028c5008ff0075a7 */ /* 0x000ea40008020154 */
[----:B--2---:R-:W-:Y:S05]  /*d0e0*/  @!P1 BRA `(.L_x_5525) ;  /* 0x000000c000189947 */ /* 0x004fea0003800000 */
.L_x_5524:
        /* <DEDUP_REMOVED lines=34> */
.L_x_5526:
        /* <DEDUP_REMOVED lines=10> */
.L_x_5508:
[----:B------:R-:W5:Y:S01]  /*d3b0*/  SHFL.BFLY PT, R0, R3, 0x2, 0x1f ;  /* 0x0c401f0003007f89 */ /* 0x000f6200000e0000 */
[----:B------:R-:W-:Y:S01]  /*d3c0*/  IMAD.U32 R11, RZ, RZ, UR10 ;  /* 0x0000000aff0b7e24 */ /* 0x000fe2000f8e00ff */
[----:B------:R-:W-:Y:S06]  /*d3d0*/  BAR.ARV 0x8, 0x100 ;  /* 0x0204000000007b1d */ /* 0x000fec0000002000 */
[----:B------:R-:W-:Y:S02]  /*d3e0*/  IMAD.MOV.U32 R12, RZ, RZ, -0x800000 ;  /* 0xff800000ff0c7424 */ /* 0x000fe400078e00ff */
[----:B------:R-:W-:Y:S01]  /*d3f0*/  BAR.SYNC.DEFER_BLOCKING 0xf, 0x100 ;  /* 0x03c4000000007b1d */ /* 0x000fe20000010000 */
[----:B------:R-:W-:Y:S01]  /*d400*/  ISETP.NE.AND P2, PT, R18, RZ, PT ;  /* 0x000000ff1200720c */ /* 0x000fe20003f45270 */
[----:B------:R-:W-:-:S04]  /*d410*/  UIADD3 UR36, UR36, 0x1, URZ ;  /* 0x0000000124247890 */ /* 0x000fc8000fffe03f */
[----:B------:R-:W0:Y:S01]  /*d420*/  SHFL.BFLY PT, R9, R4, 0x2, 0x1f ;  /* 0x0c401f0004097f89 */ /* 0x000e2200000e0000 */
[----:B-----5:R-:W-:Y:S01]  /*d430*/  FADD.FTZ R0, R0, R3 ;  /* 0x0000000300007221 */ /* 0x020fe20000010000 */
[----:B------:R-:W-:-:S04]  /*d440*/  IMAD.MOV.U32 R3, RZ, RZ, RZ ;  /* 0x000000ffff037224 */ /* 0x000fc800078e00ff */
[----:B01234-:R-:W0:Y:S01]  /*d450*/  SHFL.BFLY PT, R7, R0, 0x1, 0x1f ;  /* 0x0c201f0000077f89 */ /* 0x01fe2200000e0000 */
[----:B------:R-:W-:Y:S01]  /*d460*/  FADD.FTZ R9, R9, R4 ;  /* 0x0000000409097221 */ /* 0x000fe20000010000 */
[----:B------:R-:W-:Y:S01]  /*d470*/  IMAD.U32 R4, RZ, RZ, UR38 ;  /* 0x00000026ff047e24 */ /* 0x000fe2000f8e00ff */
[----:B------:R-:W-:-:S03]  /*d480*/  UIADD3 UR38, UR38, 0x1, URZ ;  /* 0x0000000126267890 */ /* 0x000fc6000fffe03f */
[----:B------:R-:W1:Y:S01]  /*d490*/  SHFL.BFLY PT, R8, R9, 0x1, 0x1f ;  /* 0x0c201f0009087f89 */ /* 0x000e6200000e0000 */
[----:B------:R-:W-:Y:S01]  /*d4a0*/  @!P2 IMAD R4, R4, 0x40, R17 ;  /* 0x000000400404a824 */ /* 0x000fe200078e0211 */
[----:B------:R-:W-:Y:S01]  /*d4b0*/  UISETP.NE.AND UP0, UPT, UR38, 0x2, UPT ;  /* 0x000000022600788c */ /* 0x000fe2000bf05270 */
[----:B0-----:R-:W-:-:S03]  /*d4c0*/  FADD.FTZ R10, R0, R7 ;  /* 0x00000007000a7221 */ /* 0x001fc60000010000 */
[----:B------:R-:W-:Y:S01]  /*d4d0*/  @!P2 LEA R4, R4, UR41, 0x2 ;  /* 0x000000290404ac11 */ /* 0x000fe2000f8e10ff */
[----:B------:R-:W-:Y:S01]  /*d4e0*/  USEL UR4, URZ, 0x1, UP0 ;  /* 0x000000013f047887 */ /* 0x000fe20008000000 */
[----:B------:R-:W-:Y:S01]  /*d4f0*/  FSETP.NE.FTZ.AND P0, PT, R10, RZ, PT ;  /* 0x000000ff0a00720b */ /* 0x000fe20003f15000 */
[----:B------:R-:W-:Y:S02]  /*d500*/  USEL UR38, UR38, URZ, UP0 ;  /* 0x0000003f26267287 */ /* 0x000fe40008000000 */
[----:B------:R-:W-:-:S10]  /*d510*/  ULOP3.LUT UR37, UR37, UR4, URZ, 0x3c, !UPT ;  /* 0x0000000425257292 */ /* 0x000fd4000f8e3c3f */
[----:B------:R-:W0:Y:S01]  /*d520*/  @P0 MUFU.LG2 R7, R10 ;  /* 0x0000000a00070308 */ /* 0x000e220000000c00 */
[----:B------:R-:W-:Y:S01]  /*d530*/  @P0 FMUL.FTZ R0, R11, 0.69314718246459960938 ;  /* 0x3f3172180b000820 */ /* 0x000fe20000410000 */
[----:B-1----:R-:W-:-:S05]  /*d540*/  FADD.FTZ R8, R9, R8 ;  /* 0x0000000809087221 */ /* 0x002fca0000010000 */
[----:B------:R-:W-:Y:S01]  /*d550*/  FSETP.NE.FTZ.AND P1, PT, R8, RZ, PT ;  /* 0x000000ff0800720b */ /* 0x000fe20003f35000 */
[----:B------:R-:W1:Y:S01]  /*d560*/  @P0 MUFU.RCP R3, R10 ;  /* 0x0000000a00030308 */ /* 0x000e620000001000 */
[----:B0-----:R-:W-:-:S04]  /*d570*/  @P0 FMUL.FTZ R7, R7, 0.69314718246459960938 ;  /* 0x3f31721807070820 */ /* 0x001fc80000410000 */
[----:B------:R-:W-:Y:S01]  /*d580*/  @P0 FFMA.FTZ R12, R0, R5, R7 ;  /* 0x00000005000c0223 */ /* 0x000fe20000010007 */
[----:B------:R-:W-:-:S06]  /*d590*/  IMAD.MOV.U32 R0, RZ, RZ, RZ ;  /* 0x000000ffff007224 */ /* 0x000fcc00078e00ff */
[----:B------:R-:W0:Y:S01]  /*d5a0*/  @P1 MUFU.LG2 R5, R8 ;  /* 0x0000000800051308 */ /* 0x000e220000000c00 */
[----:B------:R-:W-:Y:S01]  /*d5b0*/  PLOP3.LUT P0, PT, PT, PT, PT, 0x8, 0x0 ;  /* 0x000000000000781c */ /* 0x000fe20003f0e170 */
[----:B-1----:R-:W-:Y:S01]  /*d5c0*/  @!P2 STS [R4+0x28800], R3 ;  /* 0x028800030400a388 */ /* 0x002fe20000000800 */
[-C--:B------:R-:W-:Y:S01]  /*d5d0*/  FMUL.FTZ R24, R24, R3.reuse ;  /* 0x0000000318187220 */ /* 0x080fe20000410000 */
[-C--:B------:R-:W-:Y:S01]  /*d5e0*/  FMUL.FTZ R25, R25, R3.reuse ;  /* 0x0000000319197220 */ /* 0x080fe20000410000 */
[-C--:B------:R-:W-:Y:S01]  /*d5f0*/  FMUL.FTZ R28, R28, R3.reuse ;  /* 0x000000031c1c7220 */ /* 0x080fe20000410000 */
[-C--:B------:R-:W-:Y:S01]  /*d600*/  FMUL.FTZ R29, R29, R3.reuse ;  /* 0x000000031d1d7220 */ /* 0x080fe20000410000 */
[-C--:B------:R-:W-:Y:S01]  /*d610*/  FMUL.FTZ R32, R32, R3.reuse ;  /* 0x0000000320207220 */ /* 0x080fe20000410000 */
[----:B------:R-:W1:Y:S01]  /*d620*/  @P1 MUFU.RCP R0, R8 ;  /* 0x0000000800001308 */ /* 0x000e620000001000 */
        /* <DEDUP_REMOVED lines=26> */
[----:B0-----:R-:W-:-:S02]  /*d7d0*/  IMAD.U32 R4, RZ, RZ, UR10 ;  /* 0x0000000aff047e24 */ /* 0x001fc4000f8e00ff */
        /* <DEDUP_REMOVED lines=103> */
.L_x_5432:
[----:B------:R-:W0:Y:S08]  /*de50*/  S2UR UR40, SR_CgaCtaId ;  /* 0x00000000002879c3 */ /* 0x000e300000008800 */
[----:B------:R-:W-:Y:S01]  /*de60*/  BAR.SYNC.DEFER_BLOCKING 0x5, 0x180 ;  /* 0x0146000000007b1d */ /* 0x000fe20000010000 */
[----:B------:R-:W-:-:S05]  /*de70*/  USHF.R.U32.HI UR9, URZ, 0x10, UR42 ;  /* 0x000000103f097899 */ /* 0x000fca000801162a */
[----:B------:R-:W-:Y:S01]  /*de80*/  UMOV UR41, 0x400 ;  /* 0x0000040000297882 */ /* 0x000fe20000000000 */
[----:B------:R-:W-:Y:S01]  /*de90*/  BSSY B0, `(.L_x_5528) ;  /* 0x000049c000007945 */ /* 0x000fe20003800000 */
[----:B0-----:R-:W-:-:S09]  /*dea0*/  ULEA UR41, UR40, UR41, 0x18 ;  /* 0x0000002928297291 */ /* 0x001fd2000f8ec03f */
[----:B------:R-:W0:Y:S02]  /*deb0*/  LDS.128 R4, [UR41+0x28cd0] ;  /* 0x028cd029ff047984 */ /* 0x000e240008000c00 */
[----:B0-----:R-:W-:Y:S02]  /*dec0*/  R2UR UR5, R5 ;  /* 0x00000000050572ca */ /* 0x001fe400000e0000 */
[----:B------:R-:W-:Y:S02]  /*ded0*/  R2UR UR7, R6 ;  /* 0x00000000060772ca */ /* 0x000fe400000e0000 */
[----:B------:R-:W-:Y:S01]  /*dee0*/  R2UR UR6, R7 ;  /* 0x00000000070672ca */ /* 0x000fe200000e0000 */
[----:B------:R-:W-:Y:S06]  /*def0*/  BAR.ARV 0x4, 0x180 ;  /* 0x0106000000007b1d */ /* 0x000fec0000002000 */
[----:B------:R-:W-:Y:S08]  /*df00*/  @P0 BRA `(.L_x_5529) ;  /* 0x0000003800540947 */ /* 0x000ff00003800000 */
[----:B------:R-:W2:Y:S01]  /*df10*/  LDL R0, [R1+0x20] ;  /* 0x0000200001007983 */ /* 0x000ea20000100800 */
[----:B------:R-:W0:Y:S01]  /*df20*/  S2UR UR4, SR_SWINHI ;  /* 0x00000000000479c3 */ /* 0x000e220000002f00 */
[----:B------:R-:W-:Y:S01]  /*df30*/  F2FP.F16.F32.PACK_AB R6, R29, R28 ;  /* 0x0000001c1d06723e */ /* 0x000fe200000000ff */
[----:B------:R-:W-:Y:S01]  /*df40*/  ULDC.64 UR14, c[0x0][0xc00] ;  /* 0x00030000000e7ab9 */ /* 0x000fe20000000a00 */
[----:B------:R-:W-:Y:S01]  /*df50*/  F2FP.F16.F32.PACK_AB R7, R31, R30 ;  /* 0x0000001e1f07723e */ /* 0x000fe200000000ff */
[----:B------:R-:W-:Y:S01]  /*df60*/  ULDC.64 UR12, c[0x0][0xc00] ;  /* 0x00030000000c7ab9 */ /* 0x000fe20000000a00 */
[----:B------:R-:W-:Y:S01]  /*df70*/  F2FP.F16.F32.PACK_AB R10, R37, R36 ;  /* 0x00000024250a723e */ /* 0x000fe200000000ff */
[----:B------:R-:W-:Y:S01]  /*df80*/  UIMAD.WIDE UR12, UR44, 0x4, UR12 ;  /* 0x000000042c0c78a5 */ /* 0x000fe2000f8e020c */
[----:B------:R-:W-:Y:S01]  /*df90*/  F2FP.F16.F32.PACK_AB R11, R39, R38 ;  /* 0x00000026270b723e */ /* 0x000fe200000000ff */
[----:B------:R-:W-:Y:S01]  /*dfa0*/  UMOV UR10, UR41 ;  /* 0x00000029000a7c82 */ /* 0x000fe20008000000 */
[----:B0-----:R-:W-:Y:S01]  /*dfb0*/  UMOV UR11, UR4 ;  /* 0x00000004000b7c82 */ /* 0x001fe20008000000 */
[----:B------:R-:W-:Y:S01]  /*dfc0*/  ULDC UR4, c[0x0][0xad4] ;  /* 0x0002b50000047ab9 */ /* 0x000fe20000000800 */
[----:B------:R-:W-:-:S02]  /*dfd0*/  IMAD.U32 R14, RZ, RZ, UR10 ;  /* 0x0000000aff0e7e24 */ /* 0x000fc4000f8e00ff */
[----:B------:R-:W-:Y:S01]  /*dfe0*/  IMAD.U32 R15, RZ, RZ, UR11 ;  /* 0x0000000bff0f7e24 */ /* 0x000fe2000f8e00ff */
[----:B------:R-:W-:Y:S02]  /*dff0*/  ULDC.64 UR10, c[0x0][0xc08] ;  /* 0x00030200000a7ab9 */ /* 0x000fe40000000a00 */
[----:B------:R-:W-:-:S04]  /*e000*/  UISETP.NE.U32.AND UP0, UPT, UR10, URZ, UPT ;  /* 0x0000003f0a00728c */ /* 0x000fc8000bf05070 */
[----:B------:R-:W-:Y:S01]  /*e010*/  UISETP.NE.AND.EX UP0, UPT, UR11, URZ, UPT, UP0 ;  /* 0x0000003f0b00728c */ /* 0x000fe2000bf05300 */
[----:B------:R-:W-:Y:S05]  /*e020*/  BAR.SYNC.DEFER_BLOCKING 0x1, 0x100 ;  /* 0x0044000000007b1d */ /* 0x000fea0000010000 */
[----:B------:R-:W-:-:S05]  /*e030*/  PLOP3.LUT P1, PT, PT, PT, UP0, 0x80, 0x0 ;  /* 0x000000000000781c */ /* 0x000fca0003f2f008 */
[----:B------:R-:W-:Y:S02]  /*e040*/  @UP0 ULDC.64 UR10, c[0x0][0xc08] ;  /* 0x00030200000a0ab9 */ /* 0x000fe40000000a00 */
[----:B------:R-:W-:Y:S01]  /*e050*/  @UP0 UIMAD.WIDE UR10, UR44, 0x4, UR10 ;  /* 0x000000042c0a08a5 */ /* 0x000fe2000f8e020a */
        /* <DEDUP_REMOVED lines=12> */
[----:B0-----:R-:W-:Y:S01]  /*e120*/  IMAD.X R5, RZ, RZ, R21, P0 ;  /* 0x000000ffff057224 */ /* 0x001fe200000e0615 */
[----:B------:R-:W-:Y:S02]  /*e130*/  LOP3.LUT R4, R8, R9, RZ, 0x3c, !PT ;  /* 0x0000000908047212 */ /* 0x000fe400078e3cff */
[----:B------:R-:W-:Y:S02]  /*e140*/  F2FP.F16.F32.PACK_AB R8, R33, R32 ;  /* 0x000000202108723e */ /* 0x000fe400000000ff */
[----:B------:R-:W-:Y:S02]  /*e150*/  MOV R13, R4 ;  /* 0x00000004000d7202 */ /* 0x000fe40000000f00 */
[----:B------:R-:W-:Y:S02]  /*e160*/  IADD3 R5, P0, R20, 0x40, RZ ;  /* 0x0000004014057810 */ /* 0x000fe40007f1e0ff */
[----:B------:R-:W-:-:S02]  /*e170*/  F2FP.F16.F32.PACK_AB R9, R35, R34 ;  /* 0x000000222309723e */ /* 0x000fc400000000ff */
[----:B------:R-:W-:Y:S02]  /*e180*/  LOP3.LUT R4, R5, 0x380, RZ, 0xc0, !PT ;  /* 0x0000038005047812 */ /* 0x000fe400078ec0ff */
[----:B------:R-:W-:Y:S01]  /*e190*/  F2FP.F16.F32.PACK_AB R6, R45, R44 ;  /* 0x0000002c2d06723e */ /* 0x000fe200000000ff */
[----:B------:R0:W-:Y:S01]  /*e1a0*/  STSM.16.M88.4 [R13], R8 ;  /* 0x000000080d007844 */ /* 0x0001e20000000200 */
[----:B------:R-:W-:Y:S02]  /*e1b0*/  SHF.R.U64 R4, R4, 0x3, RZ ;  /* 0x0000000304047819 */ /* 0x000fe400000012ff */
[----:B------:R-:W-:Y:S02]  /*e1c0*/  F2FP.F16.F32.PACK_AB R7, R47, R46 ;  /* 0x0000002e2f07723e */ /* 0x000fe400000000ff */
[----:B------:R-:W-:Y:S01]  /*e1d0*/  LOP3.LUT R4, R4, R5, RZ, 0x3c, !PT ;  /* 0x0000000504047212 */ /* 0x000fe200078e3cff */
[----:B------:R-:W-:-:S05]  /*e1e0*/  IMAD.X R5, RZ, RZ, R21, P0 ;  /* 0x000000ffff057224 */ /* 0x000fca00000e0615 */
[----:B------:R-:W-:Y:S02]  /*e1f0*/  MOV R0, R4 ;  /* 0x0000000400007202 */ /* 0x000fe40000000f00 */
[----:B------:R-:W-:Y:S02]  /*e200*/  F2FP.F16.F32.PACK_AB R4, R41, R40 ;  /* 0x000000282904723e */ /* 0x000fe400000000ff */
[----:B------:R-:W-:Y:S02]  /*e210*/  F2FP.F16.F32.PACK_AB R5, R43, R42 ;  /* 0x0000002a2b05723e */ /* 0x000fe400000000ff */
[----:B0-----:R-:W-:Y:S02]  /*e220*/  IADD3 R9, P0, R20, 0x60, RZ ;  /* 0x0000006014097810 */ /* 0x001fe40007f1e0ff */
[----:B------:R-:W-:Y:S01]  /*e230*/  F2FP.F16.F32.PACK_AB R10, R53, R52 ;  /* 0x00000034350a723e */ /* 0x000fe200000000ff */
[----:B------:R0:W-:Y:S01]  /*e240*/  STSM.16.M88.4 [R0], R4 ;  /* 0x0000000400007844 */ /* 0x0001e20000000200 */
[----:B------:R-:W-:-:S02]  /*e250*/  LOP3.LUT R8, R9, 0x380, RZ, 0xc0, !PT ;  /* 0x0000038009087812 */ /* 0x000fc400078ec0ff */
[----:B------:R-:W-:Y:S02]  /*e260*/  F2FP.F16.F32.PACK_AB R11, R55, R54 ;  /* 0x00000036370b723e */ /* 0x000fe400000000ff */
[----:B------:R-:W-:Y:S01]  /*e270*/  SHF.R.U64 R8, R8, 0x3, RZ ;  /* 0x0000000308087819 */ /* 0x000fe200000012ff */
[----:B0-----:R-:W-:-:S03]  /*e280*/  IMAD.X R5, RZ, RZ, R21, P0 ;  /* 0x000000ffff057224 */ /* 0x001fc600000e0615 */
[----:B------:R-:W-:Y:S02]  /*e290*/  LOP3.LUT R4, R8, R9, RZ, 0x3c, !PT ;  /* 0x0000000908047212 */ /* 0x000fe400078e3cff */
[----:B------:R-:W-:Y:S02]  /*e2a0*/  F2FP.F16.F32.PACK_AB R8, R49, R48 ;  /* 0x000000303108723e */ /* 0x000fe400000000ff */
[----:B------:R-:W-:Y:S02]  /*e2b0*/  MOV R13, R4 ;  /* 0x00000004000d7202 */ /* 0x000fe40000000f00 */
[----:B------:R-:W-:Y:S02]  /*e2c0*/  IADD3 R5, P0, R20, 0x2000, RZ ;  /* 0x0000200014057810 */ /* 0x000fe40007f1e0ff */
[----:B------:R-:W-:Y:S02]  /*e2d0*/  F2FP.F16.F32.PACK_AB R9, R51, R50 ;  /* 0x000000323309723e */ /* 0x000fe400000000ff */
[----:B------:R-:W-:-:S02]  /*e2e0*/  LOP3.LUT R4, R5, 0x380, RZ, 0xc0, !PT ;  /* 0x0000038005047812 */ /* 0x000fc400078ec0ff */
        /* <DEDUP_REMOVED lines=119> */
[----:B0-----:R-:W-:-:S03]  /*ea60*/  IADD3 R9, P0, R20, 0x6060, RZ ;  /* 0x0000606014097810 */ /* 0x001fc60007f1e0ff */
[----:B------:R0:W-:Y:S01]  /*ea70*/  STSM.16.M88.4 [R0], R4 ;  /* 0x0000000400007844 */ /* 0x0001e20000000200 */
[----:B------:R-:W-:Y:S01]  /*ea80*/  LOP3.LUT R8, R9, 0x380, RZ, 0xc0, !PT ;  /* 0x0000038009087812 */ /* 0x000fe200078ec0ff */
[----:B------:R-:W-:Y:S01]  /*ea90*/  IMAD.X R21, RZ, RZ, R21, P0 ;  /* 0x000000ffff157224 */ /* 0x000fe200000e0615 */
[----:B------:R-:W-:Y:S02]  /*eaa0*/  ISETP.NE.U32.AND P0, PT, RZ, UR14, PT ;  /* 0x0000000eff007c0c */ /* 0x000fe4000bf05070 */
[----:B------:R-:W-:Y:S02]  /*eab0*/  SHF.R.U64 R8, R8, 0x3, RZ ;  /* 0x0000000308087819 */ /* 0x000fe400000012ff */
[----:B------:R-:W-:Y:S02]  /*eac0*/  ISETP.NE.AND.EX P0, PT, RZ, UR15, PT, P0 ;  /* 0x0000000fff007c0c */ /* 0x000fe4000bf05300 */
[----:B------:R-:W-:-:S04]  /*ead0*/  LOP3.LUT R20, R8, R9, RZ, 0x3c, !PT ;  /* 0x0000000908147212 */ /* 0x000fc800078e3cff */
[----:B------:R-:W-:Y:S02]  /*eae0*/  MOV R20, R20 ;  /* 0x0000001400147202 */ /* 0x000fe40000000f00 */
[----:B0-----:R-:W-:Y:S02]  /*eaf0*/  F2FP.F16.F32.PACK_AB R4, R145, R144 ;  /* 0x000000909104723e */ /* 0x001fe400000000ff */
[----:B------:R-:W-:Y:S02]  /*eb00*/  F2FP.F16.F32.PACK_AB R5, R147, R146 ;  /* 0x000000929305723e */ /* 0x000fe400000000ff */
[----:B------:R-:W-:Y:S02]  /*eb10*/  F2FP.F16.F32.PACK_AB R6, R149, R148 ;  /* 0x000000949506723e */ /* 0x000fe400000000ff */
[----:B------:R-:W-:-:S05]  /*eb20*/  F2FP.F16.F32.PACK_AB R7, R151, R150 ;  /* 0x000000969707723e */ /* 0x000fca00000000ff */
[----:B------:R0:W-:Y:S02]  /*eb30*/  STSM.16.M88.4 [R20], R4 ;  /* 0x0000000414007844 */ /* 0x0001e40000000200 */
[----:B0-----:R-:W-:Y:S02]  /*eb40*/  IMAD.U32 R4, RZ, RZ, UR10 ;  /* 0x0000000aff047e24 */ /* 0x001fe4000f8e00ff */
[----:B------:R-:W-:Y:S01]  /*eb50*/  IMAD.U32 R5, RZ, RZ, UR11 ;  /* 0x0000000bff057e24 */ /* 0x000fe2000f8e00ff */
[----:B------:R-:W-:Y:S06]  /*eb60*/  BAR.SYNC.DEFER_BLOCKING 0x1, 0x100 ;  /* 0x0044000000007b1d */ /* 0x000fec0000010000 */
[----:B------:R0:W2:Y:S02]  /*eb70*/  @P1 LDG.E R6, desc[UR54][R4.64] ;  /* 0x0000003604061981 */ /* 0x0000a4000c1e1900 */
[----:B0-----:R-:W-:-:S02]  /*eb80*/  IMAD.U32 R4, RZ, RZ, UR12 ;  /* 0x0000000cff047e24 */ /* 0x001fc4000f8e00ff */
[----:B------:R-:W-:-:S05]  /*eb90*/  IMAD.U32 R5, RZ, RZ, UR13 ;  /* 0x0000000dff057e24 */ /* 0x000fca000f8e00ff */
[----:B------:R0:W5:Y:S01]  /*eba0*/  @P0 LDG.E R0, desc[UR54][R4.64] ;  /* 0x0000003604000981 */ /* 0x000162000c1e1900 */
[----:B------:R-:W-:Y:S01]  /*ebb0*/  UISETP.NE.AND UP0, UPT, UR9, URZ, UPT ;  /* 0x0000003f0900728c */ /* 0x000fe2000bf05270 */
[----:B------:R-:W-:Y:S01]  /*ebc0*/  ULDC UR8, c[0x0][0xa88] ;  /* 0x0002a20000087ab9 */ /* 0x000fe20000000800 */
[----:B------:R-:W-:Y:S02]  /*ebd0*/  ULOP3.LUT UR42, UR42, 0xff, URZ, 0xc0, !UPT ;  /* 0x000000ff2a2a7892 */ /* 0x000fe4000f8ec03f */
[----:B------:R-:W-:Y:S01]  /*ebe0*/  USEL UR10, UR9, UR4, UP0 ;  /* 0x00000004090a7287 */ /* 0x000fe20008000000 */
[----:B--2---:R-:W-:Y:S01]  /*ebf0*/  @P1 R2UR UR8, R6 ;  /* 0x00000000060812ca */ /* 0x004fe200000e0000 */
[----:B0-----:R-:W-:-:S14]  /*ec00*/  @P1 BRA `(.L_x_5530) ;  /* 0x0000000000201947 */ /* 0x001fdc0003800000 */
[----:B------:R-:W-:Y:S05]  /*ec10*/  @!P0 BRA `(.L_x_5530) ;  /* 0x00000000001c8947 */ /* 0x000fea0003800000 */
[----:B------:R-:W-:Y:S02]  /*ec20*/  IMAD.U32 R4, RZ, RZ, UR12 ;  /* 0x0000000cff047e24 */ /* 0x000fe4000f8e00ff */
[----:B------:R-:W-:-:S05]  /*ec30*/  IMAD.U32 R5, RZ, RZ, UR13 ;  /* 0x0000000dff057e24 */ /* 0x000fca000f8e00ff */
[----:B------:R-:W2:Y:S04]  /*ec40*/  LDG.E R6, desc[UR54][R4.64] ;  /* 0x0000003604067981 */ /* 0x000ea8000c1e1900 */
[----:B------:R-:W3:Y:S01]  /*ec50*/  LDG.E R7, desc[UR54][R4.64+0x4] ;  /* 0x0000043604077981 */ /* 0x000ee2000c1e1900 */
[----:B--2---:R-:W-:Y:S02]  /*ec60*/  R2UR UR4, R6 ;  /* 0x00000000060472ca */ /* 0x004fe400000e0000 */
[----:B---3--:R-:W-:-:S13]  /*ec70*/  R2UR UR8, R7 ;  /* 0x00000000070872ca */ /* 0x008fda00000e0000 */
[----:B------:R-:W-:-:S12]  /*ec80*/  UIADD3 UR8, -UR4, UR8, URZ ;  /* 0x0000000804087290 */ /* 0x000fd8000fffe13f */
.L_x_5530:
[----:B------:R-:W0:Y:S01]  /*ec90*/  SHFL.IDX PT, R4, R224, RZ, 0x1f ;  /* 0x00001fffe0047589 */ /* 0x000e2200000e0000 */
        /* <DEDUP_REMOVED lines=8> */
[----:B0-----:R-:W-:-:S13]  /*ed20*/  ISETP.NE.AND P0, PT, R4, RZ, PT ;  /* 0x000000ff0400720c */ /* 0x001fda0003f05270 */
[----:B------:R-:W-:Y:S05]  /*ed30*/  @P0 BRA `(.L_x_5531) ;  /* 0x0000000400000947 */ /* 0x000fea0003800000 */
[----:B------:R-:W2:Y:S01]  /*ed40*/  LDL R10, [R1+0x1c] ;  /* 0x00001c00010a7983 */ /* 0x000ea20000100800 */
[----:B------:R-:W0:Y:S01]  /*ed50*/  LDC R0, c[0x0][0xbe8] ;  /* 0x0002fa00ff007b82 */ /* 0x000e220000000800 */
[----:B------:R-:W-:Y:S01]  /*ed60*/  UISETP.GT.AND UP1, UPT, UR10, 0x1, UPT ;  /* 0x000000010a00788c */ /* 0x000fe2000bf24270 */
[----:B------:R-:W-:Y:S01]  /*ed70*/  VIADD R9, R190, UR45 ;  /* 0x0000002dbe097c36 */ /* 0x000fe20008000000 */
[----:B------:R-:W-:Y:S01]  /*ed80*/  UMOV UR21, 0x9b8 ;  /* 0x000009b800157882 */ /* 0x000fe20000000000 */
[----:B------:R-:W-:Y:S02]  /*ed90*/  UISETP.NE.U32.AND UP0, UPT, UR14, URZ, UPT ;  /* 0x0000003f0e00728c */ /* 0x000fe4000bf05070 */
[----:B------:R-:W-:Y:S01]  /*eda0*/  USEL UR21, UR21, 0x978, UP1 ;  /* 0x0000097815157887 */ /* 0x000fe20008800000 */
[----:B------:R-:W-:Y:S01]  /*edb0*/  IMAD.MOV.U32 R5, RZ, RZ, R9 ;  /* 0x000000ffff057224 */ /* 0x000fe200078e0009 */
[----:B------:R-:W-:Y:S02]  /*edc0*/  UISETP.NE.AND.EX UP0, UPT, UR15, URZ, UPT, UP0 ;  /* 0x0000003f0f00728c */ /* 0x000fe4000bf05300 */
[----:B------:R-:W-:-:S02]  /*edd0*/  USEL UR16, UR42, URZ, UP1 ;  /* 0x0000003f2a107287 */ /* 0x000fc40008800000 */
[----:B------:R-:W-:Y:S02]  /*ede0*/  USEL UR19, UR44, URZ, !UP0 ;  /* 0x0000003f2c137287 */ /* 0x000fe4000c000000 */
[----:B------:R-:W-:-:S04]  /*edf0*/  USHF.R.S32.HI UR17, URZ, 0x1f, UR44 ;  /* 0x0000001f3f117899 */ /* 0x000fc8000801142c */
[----:B------:R-:W-:Y:S01]  /*ee00*/  ULDC.64 UR14, c[0x0][UR21+0x228] ;  /* 0x00008a00150e7abb */ /* 0x000fe20008000a00 */
[----:B------:R-:W-:Y:S01]  /*ee10*/  ULDC.64 UR12, c[0x0][UR21+0x220] ;  /* 0x00008800150c7abb */ /* 0x000fe20008000a00 */
[----:B------:R-:W-:Y:S02]  /*ee20*/  UIMAD.WIDE.U32 UR22, UR14, UR16, URZ ;  /* 0x000000100e1672a5 */ /* 0x000fe4000f8e003f */
[----:B------:R-:W-:Y:S01]  /*ee30*/  UIMAD UR24, UR15, UR16, URZ ;  /* 0x000000100f1872a4 */ /* 0x000fe2000f8e023f */
[C---:B0-----:R-:W-:Y:S01]  /*ee40*/  ISETP.NE.AND P0, PT, R0.reuse, 0x1, PT ;  /* 0x000000010000780c */ /* 0x041fe20003f05270 */
[----:B------:R-:W-:Y:S01]  /*ee50*/  UIMAD.WIDE.U32 UR14, UR12, UR19, URZ ;  /* 0x000000130c0e72a5 */ /* 0x000fe2000f8e003f */
[----:B------:R-:W-:Y:S01]  /*ee60*/  IMAD R11, R0, UR8, RZ ;  /* 0x00000008000b7c24 */ /* 0x000fe2000f8e02ff */
[----:B------:R-:W-:Y:S01]  /*ee70*/  ULDC.64 UR10, c[0x0][UR21+0x218] ;  /* 0x00008600150a7abb */ /* 0x000fe20008000a00 */
[----:B------:R-:W-:Y:S02]  /*ee80*/  USEL UR20, UR17, URZ, !UP0 ;  /* 0x0000003f11147287 */ /* 0x000fe4000c000000 */
[----:B------:R-:W-:-:S02]  /*ee90*/  UIMAD UR19, UR13, UR19, URZ ;  /* 0x000000130d1372a4 */ /* 0x000fc4000f8e023f */
[----:B------:R-:W-:Y:S02]  /*eea0*/  UIMAD.WIDE.U32 UR16, UR10, UR43, URZ ;  /* 0x0000002b0a1072a5 */ /* 0x000fe4000f8e003f */
[----:B------:R-:W-:Y:S02]  /*eeb0*/  UIMAD UR10, UR11, UR43, URZ ;  /* 0x0000002b0b0a72a4 */ /* 0x000fe4000f8e023f */
[----:B------:R-:W-:Y:S01]  /*eec0*/  UIMAD UR19, UR12, UR20, UR19 ;  /* 0x000000140c1372a4 */ /* 0x000fe2000f8e0213 */
[----:B------:R-:W0:Y:S01]  /*eed0*/  @P0 LDC R4, c[0x0][0xbec] ;  /* 0x0002fb00ff040b82 */ /* 0x000e220000000800 */
[----:B------:R-:W-:Y:S02]  /*eee0*/  UIADD3 UR24, UR23, UR24, URZ ;  /* 0x0000001817187290 */ /* 0x000fe4000fffe03f */
[----:B------:R-:W-:Y:S02]  /*eef0*/  UIADD3 UR11, UR17, UR10, URZ ;  /* 0x0000000a110b7290 */ /* 0x000fe4000fffe03f */
[----:B------:R-:W-:-:S02]  /*ef00*/  UIADD3 UR16, UP0, UP2, UR14, UR16, UR4 ;  /* 0x000000100e107290 */ /* 0x000fc4000fa1e004 */
[----:B------:R-:W-:Y:S01]  /*ef10*/  UIADD3 UR10, UR15, UR19, URZ ;  /* 0x000000130f0a7290 */ /* 0x000fe2000fffe03f */
[----:B------:R-:W1:Y:S01]  /*ef20*/  @P0 LDC R7, c[0x0][0xbf0] ;  /* 0x0002fc00ff070b82 */ /* 0x000e620000000800 */
[----:B------:R-:W-:Y:S02]  /*ef30*/  IMAD.U32 R6, RZ, RZ, UR24 ;  /* 0x00000018ff067e24 */ /* 0x000fe4000f8e00ff */
[----:B------:R-:W-:Y:S01]  /*ef40*/  UIADD3.X UR10, UR10, UR11, UR18, UP0, UP2 ;  /* 0x0000000b0a0a7290 */ /* 0x000fe200087e4412 */
[----:B0-----:R-:W-:-:S05]  /*ef50*/  @P0 IMAD.HI.U32 R4, R9, R4, RZ ;  /* 0x0000000409040227 */ /* 0x001fca00078e00ff */
[----:B-1----:R-:W-:Y:S01]  /*ef60*/  @P0 SHF.R.U32.HI R5, RZ, R7, R4 ;  /* 0x00000007ff050219 */ /* 0x002fe20000011604 */
[----:B------:R-:W-:-:S04]  /*ef70*/  IMAD.U32 R4, RZ, RZ, UR22 ;  /* 0x00000016ff047e24 */ /* 0x000fc8000f8e00ff */
[--C-:B------:R-:W-:Y:S01]  /*ef80*/  IMAD.MOV R7, RZ, RZ, -R5.reuse ;  /* 0x000000ffff077224 */ /* 0x100fe200078e0a05 */
[----:B------:R-:W-:Y:S02]  /*ef90*/  IADD3 R4, P0, P2, R5, UR16, R4 ;  /* 0x0000001005047c10 */ /* 0x000fe4000fa1e004 */
[----:B------:R-:W-:Y:S01]  /*efa0*/  SHF.R.S32.HI R5, RZ, 0x1f, R5 ;  /* 0x0000001fff057819 */ /* 0x000fe20000011405 */
[----:B------:R-:W-:Y:S02]  /*efb0*/  IMAD R7, R0, R7, R9 ;  /* 0x0000000700077224 */ /* 0x000fe400078e0209 */
[----:B------:R-:W-:Y:S01]  /*efc0*/  VIADD R0, R17, UR45 ;  /* 0x0000002d11007c36 */ /* 0x000fe20008000000 */
[----:B------:R-:W-:Y:S01]  /*efd0*/  IADD3.X R5, R5, UR10, R6, P0, P2 ;  /* 0x0000000a05057c10 */ /* 0x000fe200087e4406 */
[----:B------:R-:W-:Y:S01]  /*efe0*/  ULDC.64 UR10, c[0x0][UR21+0x210] ;  /* 0x00008400150a7abb */ /* 0x000fe20008000a00 */
[----:B------:R-:W-:Y:S01]  /*eff0*/  SHF.R.S32.HI R6, RZ, 0x1f, R7 ;  /* 0x0000001fff067819 */ /* 0x000fe20000011407 */
[----:B------:R-:W-:-:S02]  /*f000*/  IMAD R9, R7, UR11, RZ ;  /* 0x0000000b07097c24 */ /* 0x000fc4000f8e02ff */
        /* <DEDUP_REMOVED lines=8> */
[----:B------:R-:W-:Y:S04]  /*f090*/  SHFL.IDX PT, R6, R8, 0x1, 0x1c1f ;  /* 0x003c1f0008067f89 */ /* 0x000fe800000e0000 */
[----:B------:R-:W-:Y:S04]  /*f0a0*/  SHFL.IDX PT, R4, R8, RZ, 0x1c1f ;  /* 0x001c1fff08047589 */ /* 0x000fe800000e0000 */
[----:B------:R-:W-:Y:S01]  /*f0b0*/  SHFL.IDX PT, R7, R9, 0x1, 0x1c1f ;  /* 0x003c1f0009077f89 */ /* 0x000fe200000e0000 */
[----:B--2---:R-:W-:-:S05]  /*f0c0*/  IMAD.MOV R5, RZ, RZ, -R10 ;  /* 0x000000ffff057224 */ /* 0x004fca00078e0a0a */
[----:B------:R-:W-:Y:S02]  /*f0d0*/  ISETP.NE.AND P0, PT, R2, R5, PT ;  /* 0x000000050200720c */ /* 0x000fe40003f05270 */
[----:B------:R-:W0:Y:S02]  /*f0e0*/  SHFL.IDX PT, R5, R9, RZ, 0x1c1f ;  /* 0x001c1fff09057589 */ /* 0x000e2400000e0000 */
[C---:B------:R-:W-:Y:S01]  /*f0f0*/  ISETP.GE.OR P2, PT, R0.reuse, R11, P0 ;  /* 0x0000000b0000720c */ /* 0x040fe20000746670 */
[----:B------:R-:W-:-:S05]  /*f100*/  VIADD R0, R0, 0x8 ;  /* 0x0000000800007836 */ /* 0x000fca0000000000 */
[----:B------:R-:W-:-:S07]  /*f110*/  ISETP.GE.OR P0, PT, R0, R11, P0 ;  /* 0x0000000b0000720c */ /* 0x000fce0000706670 */
[----:B0-----:R0:W-:Y:S06]  /*f120*/  @!P2 ST.E desc[UR54][R4.64], R12 ;  /* 0x0000000c0400a985 */ /* 0x0011ec000c101936 */
[----:B------:R0:W-:Y:S02]  /*f130*/  @!P0 ST.E desc[UR54][R6.64], R3 ;  /* 0x0000000306008985 */ /* 0x0001e4000c101936 */
.L_x_5531:
[----:B------:R-:W-:Y:S05]  /*f140*/  @P1 BRA `(.L_x_5532) ;  /* 0x0000001000501947 */ /* 0x000fea0003800000 */
[----:B0-----:R-:W-:Y:S01]  /*f150*/  IMAD R3, R223, 0x40, R19 ;  /* 0x00000040df037824 */ /* 0x001fe200078e0213 */
[----:B------:R-:W0:Y:S01]  /*f160*/  LDC R82, c[0x0][0xbe8] ;  /* 0x0002fa00ff527b82 */ /* 0x000e220000000800 */
[----:B------:R-:W-:Y:S01]  /*f170*/  ULDC UR14, c[0x0][0xac8] ;  /* 0x0002b200000e7ab9 */ /* 0x000fe20000000800 */
[----:B------:R-:W-:Y:S01]  /*f180*/  ULDC.64 UR12, c[0x0][0xaa0] ;  /* 0x0002a800000c7ab9 */ /* 0x000fe20000000a00 */
        /* <DEDUP_REMOVED lines=9> */
[--C-:B------:R-:W-:Y:S01]  /*f220*/  IMAD.X R9, RZ, RZ, R15.reuse, P3 ;  /* 0x000000ffff097224 */ /* 0x100fe200018e060f */
[----:B------:R-:W-:Y:S02]  /*f230*/  LOP3.LUT R32, R33, 0x380, RZ, 0xc0, !PT ;  /* 0x0000038021207812 */ /* 0x000fe400078ec0ff */
[----:B------:R-:W-:Y:S02]  /*f240*/  IADD3 R45, P3, R14, 0x8000, RZ ;  /* 0x000080000e2d7810 */ /* 0x000fe40007f7e0ff */
[----:B------:R-:W-:Y:S01]  /*f250*/  LOP3.LUT R40, R40, R41, RZ, 0x3c, !PT ;  /* 0x0000002928287212 */ /* 0x000fe200078e3cff */
[--C-:B------:R-:W-:Y:S01]  /*f260*/  IMAD.X R41, RZ, RZ, R15.reuse, P2 ;  /* 0x000000ffff297224 */ /* 0x100fe200010e060f */
[C---:B------:R-:W-:Y:S01]  /*f270*/  IADD3 R37, P1, R14.reuse, 0x6000, RZ ;  /* 0x000060000e257810 */ /* 0x040fe20007f3e0ff */
[----:B------:R-:W-:Y:S01]  /*f280*/  VIADD R91, R19, 0x40 ;  /* 0x00000040135b7836 */ /* 0x000fe20000000000 */
[----:B------:R-:W-:Y:S01]  /*f290*/  IADD3 R69, P2, R14, 0xe000, RZ ;  /* 0x0000e0000e457810 */ /* 0x000fe20007f5e0ff */
[----:B------:R-:W-:Y:S01]  /*f2a0*/  UIMAD UR18, UR18, UR12, URZ ;  /* 0x0000000c121272a4 */ /* 0x000fe2000f8e023f */
[----:B------:R-:W-:Y:S01]  /*f2b0*/  SHF.R.U64 R32, R32, 0x3, RZ ;  /* 0x0000000320207819 */ /* 0x000fe200000012ff */
[----:B------:R-:W-:Y:S01]  /*f2c0*/  UIMAD.WIDE.U32 UR10, UR4, UR12, URZ ;  /* 0x0000000c040a72a5 */ /* 0x000fe2000f8e003f */
[----:B------:R-:W-:Y:S01]  /*f2d0*/  LOP3.LUT R44, R45, 0x380, RZ, 0xc0, !PT ;  /* 0x000003802d2c7812 */ /* 0x000fe200078ec0ff */
[----:B------:R-:W-:Y:S01]  /*f2e0*/  VIADD R87, R19, 0x80 ;  /* 0x0000008013577836 */ /* 0x000fe20000000000 */
[----:B------:R-:W-:Y:S01]  /*f2f0*/  LOP3.LUT R36, R37, 0x380, RZ, 0xc0, !PT ;  /* 0x0000038025247812 */ /* 0x000fe200078ec0ff */
[----:B------:R-:W-:Y:S01]  /*f300*/  VIADD R89, R19, 0x100 ;  /* 0x0000010013597836 */ /* 0x000fe20000000000 */
[----:B------:R-:W-:Y:S01]  /*f310*/  LOP3.LUT R68, R69, 0x380, RZ, 0xc0, !PT ;  /* 0x0000038045447812 */ /* 0x000fe200078ec0ff */
[----:B------:R-:W-:Y:S01]  /*f320*/  VIADD R95, R19, 0x140 ;  /* 0x00000140135f7836 */ /* 0x000fe20000000000 */
[----:B------:R-:W-:Y:S01]  /*f330*/  LOP3.LUT R32, R32, R33, RZ, 0x3c, !PT ;  /* 0x0000002120207212 */ /* 0x000fe200078e3cff */
[----:B------:R-:W-:Y:S01]  /*f340*/  IMAD.X R33, RZ, RZ, R15, P0 ;  /* 0x000000ffff217224 */ /* 0x000fe200000e060f */
[----:B------:R-:W-:Y:S01]  /*f350*/  SHF.R.U64 R44, R44, 0x3, RZ ;  /* 0x000000032c2c7819 */ /* 0x000fe200000012ff */
[----:B------:R-:W5:Y:S01]  /*f360*/  LD.E.128 R8, desc[UR54][R8.64] ;  /* 0x0000003608087980 */ /* 0x000f62000c101d00 */
[----:B------:R-:W-:-:S02]  /*f370*/  SHF.R.U64 R36, R36, 0x3, RZ ;  /* 0x0000000324247819 */ /* 0x000fc400000012ff */
[----:B------:R-:W-:Y:S01]  /*f380*/  IADD3 R61, P0, R14, 0xc000, RZ ;  /* 0x0000c0000e3d7810 */ /* 0x000fe20007f1e0ff */
[----:B------:R-:W-:Y:S01]  /*f390*/  UIMAD UR18, UR4, UR13, UR18 ;  /* 0x0000000d041272a4 */ /* 0x000fe2000f8e0212 */
[----:B------:R-:W-:Y:S01]  /*f3a0*/  SHF.R.U64 R68, R68, 0x3, RZ ;  /* 0x0000000344447819 */ /* 0x000fe200000012ff */
[----:B------:R-:W5:Y:S01]  /*f3b0*/  LD.E.128 R32, desc[UR54][R32.64] ;  /* 0x0000003620207980 */ /* 0x000f62000c101d00 */
[----:B------:R-:W-:Y:S01]  /*f3c0*/  LOP3.LUT R44, R44, R45, RZ, 0x3c, !PT ;  /* 0x0000002d2c2c7212 */ /* 0x000fe200078e3cff */
[--C-:B------:R-:W-:Y:S01]  /*f3d0*/  IMAD.X R45, RZ, RZ, R15.reuse, P3 ;  /* 0x000000ffff2d7224 */ /* 0x100fe200018e060f */
[----:B------:R-:W-:Y:S01]  /*f3e0*/  LOP3.LUT R36, R36, R37, RZ, 0x3c, !PT ;  /* 0x0000002524247212 */ /* 0x000fe200078e3cff */
[--C-:B------:R-:W-:Y:S01]  /*f3f0*/  IMAD.X R37, RZ, RZ, R15.reuse, P1 ;  /* 0x000000ffff257224 */ /* 0x100fe200008e060f */
[----:B------:R-:W-:Y:S01]  /*f400*/  LOP3.LUT R60, R61, 0x380, RZ, 0xc0, !PT ;  /* 0x000003803d3c7812 */ /* 0x000fe200078ec0ff */
[----:B------:R-:W-:Y:S01]  /*f410*/  ULDC.64 UR12, c[0x0][0xae8] ;  /* 0x0002ba00000c7ab9 */ /* 0x000fe20000000a00 */
[----:B------:R-:W-:Y:S01]  /*f420*/  LOP3.LUT R68, R68, R69, RZ, 0x3c, !PT ;  /* 0x0000004544447212 */ /* 0x000fe200078e3cff */
[----:B------:R-:W-:Y:S01]  /*f430*/  IMAD.X R69, RZ, RZ, R15, P2 ;  /* 0x000000ffff457224 */ /* 0x000fe200010e060f */
[----:B------:R-:W-:-:S02]  /*f440*/  IADD3 R3, P3, R14, 0xf000, RZ ;  /* 0x0000f0000e037810 */ /* 0x000fc40007f7e0ff */
[C---:B------:R-:W-:Y:S02]  /*f450*/  IADD3 R13, P4, R14.reuse, 0x2000, RZ ;  /* 0x000020000e0d7810 */ /* 0x040fe40007f9e0ff */
[C---:B------:R-:W-:Y:S02]  /*f460*/  IADD3 R25, P5, R14.reuse, 0x3000, RZ ;  /* 0x000030000e197810 */ /* 0x040fe40007fbe0ff */
[C---:B------:R-:W-:Y:S01]  /*f470*/  IADD3 R29, P6, R14.reuse, 0x4000, RZ ;  /* 0x000040000e1d7810 */ /* 0x040fe20007fde0ff */
[----:B------:R-:W-:Y:S01]  /*f480*/  UIADD3 UR11, UR11, UR18, URZ ;  /* 0x000000120b0b7290 */ /* 0x000fe2000fffe03f */
[----:B------:R-:W-:Y:S01]  /*f490*/  IADD3 R65, P1, R14, 0xd000, RZ ;  /* 0x0000d0000e417810 */ /* 0x000fe20007f3e0ff */
[----:B------:R-:W-:Y:S01]  /*f4a0*/  USHF.R.S32.HI UR4, URZ, 0x1f, UR9 ;  /* 0x0000001f3f047899 */ /* 0x000fe20008011409 */
[----:B0-----:R-:W-:Y:S01]  /*f4b0*/  ISETP.NE.AND P2, PT, R82, 0x1, PT ;  /* 0x000000015200780c */ /* 0x001fe20003f45270 */
[----:B------:R-:W-:Y:S01]  /*f4c0*/  IMAD.X R73, RZ, RZ, R15, P3 ;  /* 0x000000ffff497224 */ /* 0x000fe200018e060f */
[----:B------:R-:W-:Y:S01]  /*f4d0*/  SHF.R.U64 R60, R60, 0x3, RZ ;  /* 0x000000033c3c7819 */ /* 0x000fe200000012ff */
[----:B------:R-:W5:Y:S01]  /*f4e0*/  LD.E.128 R36, desc[UR54][R36.64] ;  /* 0x0000003624247980 */ /* 0x000f62000c101d00 */
[----:B------:R-:W-:-:S02]  /*f4f0*/  LOP3.LUT R0, R3, 0x380, RZ, 0xc0, !PT ;  /* 0x0000038003007812 */ /* 0x000fc400078ec0ff */
[----:B------:R-:W-:Y:S01]  /*f500*/  LOP3.LUT R64, R65, 0x380, RZ, 0xc0, !PT ;  /* 0x0000038041407812 */ /* 0x000fe200078ec0ff */
[----:B------:R-:W5:Y:S01]  /*f510*/  LD.E.128 R40, desc[UR54][R40.64] ;  /* 0x0000003628287980 */ /* 0x000f62000c101d00 */
[----:B------:R-:W-:Y:S01]  /*f520*/  LOP3.LUT R60, R60, R61, RZ, 0x3c, !PT ;  /* 0x0000003d3c3c7212 */ /* 0x000fe200078e3cff */
[----:B------:R-:W-:Y:S01]  /*f530*/  IMAD.X R61, RZ, RZ, R15, P0 ;  /* 0x000000ffff3d7224 */ /* 0x000fe200000e060f */
[----:B------:R-:W-:Y:S01]  /*f540*/  SHF.R.U64 R0, R0, 0x3, RZ ;  /* 0x0000000300007819 */ /* 0x000fe200000012ff */
[----:B------:R-:W5:Y:S01]  /*f550*/  LD.E.128 R44, desc[UR54][R44.64] ;  /* 0x000000362c2c7980 */ /* 0x000f62000c101d00 */
[----:B------:R-:W-:Y:S01]  /*f560*/  SHF.R.U64 R64, R64, 0x3, RZ ;  /* 0x0000000340407819 */ /* 0x000fe200000012ff */
[----:B------:R-:W0:Y:S01]  /*f570*/  @P2 LDC R79, c[0x0][0xbec] ;  /* 0x0002fb00ff4f2b82 */ /* 0x000e220000000800 */
[----:B------:R-:W-:Y:S01]  /*f580*/  ISETP.GE.AND P0, PT, R91, UR14, PT ;  /* 0x0000000e5b007c0c */ /* 0x000fe2000bf06270 */
[----:B------:R-:W5:Y:S01]  /*f590*/  LD.E.128 R68, desc[UR54][R68.64] ;  /* 0x0000003644447980 */ /* 0x000f62000c101d00 */
[----:B------:R-:W-:-:S02]  /*f5a0*/  LOP3.LUT R72, R0, R3, RZ, 0x3c, !PT ;  /* 0x0000000300487212 */ /* 0x000fc400078e3cff */
[----:B------:R-:W-:Y:S01]  /*f5b0*/  LOP3.LUT R64, R64, R65, RZ, 0x3c, !PT ;  /* 0x0000004140407212 */ /* 0x000fe200078e3cff */
[----:B------:R-:W-:Y:S01]  /*f5c0*/  IMAD.X R65, RZ, RZ, R15, P1 ;  /* 0x000000ffff417224 */ /* 0x000fe200008e060f */
[----:B------:R-:W-:Y:S01]  /*f5d0*/  SEL R3, RZ, 0xffffffff, P0 ;  /* 0xffffffffff037807 */ /* 0x000fe20000000000 */
[----:B------:R-:W1:Y:S01]  /*f5e0*/  @P2 LDC R81, c[0x0][0xbf0] ;  /* 0x0002fc00ff512b82 */ /* 0x000e620000000800 */
[----:B------:R-:W-:Y:S02]  /*f5f0*/  ISETP.GE.AND P1, PT, R19, UR14, PT ;  /* 0x0000000e13007c0c */ /* 0x000fe4000bf26270 */
[----:B------:R-:W-:Y:S01]  /*f600*/  LOP3.LUT R12, R13, 0x380, RZ, 0xc0, !PT ;  /* 0x000003800d0c7812 */ /* 0x000fe200078ec0ff */
[----:B------:R-:W-:Y:S01]  /*f610*/  IMAD.SHL.U32 R3, R3, 0x2, RZ ;  /* 0x0000000203037824 */ /* 0x000fe200078e00ff */
[----:B------:R-:W-:Y:S02]  /*f620*/  SEL R0, RZ, 0x1, P1 ;  /* 0x00000001ff007807 */ /* 0x000fe40000800000 */
[----:B------:R-:W-:-:S02]  /*f630*/  LOP3.LUT R24, R25, 0x380, RZ, 0xc0, !PT ;  /* 0x0000038019187812 */ /* 0x000fc400078ec0ff */
[----:B------:R-:W-:Y:S01]  /*f640*/  LOP3.LUT R28, R29, 0x380, RZ, 0xc0, !PT ;  /* 0x000003801d1c7812 */ /* 0x000fe200078ec0ff */
[----:B------:R-:W-:Y:S01]  /*f650*/  UIMAD.WIDE.U32 UR10, UR43, UR12, UR10 ;  /* 0x0000000c2b0a72a5 */ /* 0x000fe2000f8e000a */
[----:B------:R-:W-:Y:S01]  /*f660*/  LOP3.LUT R20, R3, 0x2, R0, 0xe2, !PT ;  /* 0x0000000203147812 */ /* 0x000fe200078ee200 */
[----:B------:R-:W-:Y:S01]  /*f670*/  VIADD R3, R19, 0xc0 ;  /* 0x000000c013037836 */ /* 0x000fe20000000000 */
[----:B------:R-:W-:Y:S01]  /*f680*/  SHF.R.U64 R12, R12, 0x3, RZ ;  /* 0x000000030c0c7819 */ /* 0x000fe200000012ff */
[----:B------:R-:W-:Y:S01]  /*f690*/  IMAD R0, R191, 0x20, R223 ;  /* 0x00000020bf007824 */ /* 0x000fe200078e02df */
[----:B------:R-:W-:Y:S01]  /*f6a0*/  SHF.R.U64 R24, R24, 0x3, RZ ;  /* 0x0000000318187819 */ /* 0x000fe200000012ff */
[----:B------:R-:W5:Y:S01]  /*f6b0*/  LD.E.128 R60, desc[UR54][R60.64] ;  /* 0x000000363c3c7980 */ /* 0x000f62000c101d00 */
[----:B------:R-:W-:Y:S01]  /*f6c0*/  ISETP.GE.AND P0, PT, R3, UR14, PT ;  /* 0x0000000e03007c0c */ /* 0x000fe2000bf06270 */
[----:B------:R-:W-:Y:S01]  /*f6d0*/  VIADD R80, R0, UR45 ;  /* 0x0000002d00507c36 */ /* 0x000fe20008000000 */
[----:B------:R-:W-:Y:S01]  /*f6e0*/  SHF.R.U64 R28, R28, 0x3, RZ ;  /* 0x000000031c1c7819 */ /* 0x000fe200000012ff */
[----:B------:R-:W5:Y:S01]  /*f6f0*/  LD.E.128 R64, desc[UR54][R64.64] ;  /* 0x0000003640407980 */ /* 0x000f62000c101d00 */
[----:B------:R-:W-:Y:S01]  /*f700*/  SEL R0, RZ, 0xffffffff, P0 ;  /* 0xffffffffff007807 */ /* 0x000fe20000000000 */
[----:B------:R-:W-:Y:S01]  /*f710*/  UIMAD UR11, UR43, UR13, UR11 ;  /* 0x0000000d2b0b72a4 */ /* 0x000fe2000f8e020b */
[----:B------:R-:W-:Y:S01]  /*f720*/  LOP3.LUT R12, R12, R13, RZ, 0x3c, !PT ;  /* 0x0000000d0c0c7212 */ /* 0x000fe200078e3cff */
[--C-:B------:R-:W-:Y:S01]  /*f730*/  IMAD.X R13, RZ, RZ, R15.reuse, P4 ;  /* 0x000000ffff0d7224 */ /* 0x100fe200020e060f */
[----:B------:R-:W-:Y:S01]  /*f740*/  LOP3.LUT R24, R24, R25, RZ, 0x3c, !PT ;  /* 0x0000001918187212 */ /* 0x000fe200078e3cff */
[--C-:B------:R-:W-:Y:S01]  /*f750*/  IMAD.X R25, RZ, RZ, R15.reuse, P5 ;  /* 0x000000ffff197224 */ /* 0x100fe200028e060f */
[----:B------:R-:W-:Y:S01]  /*f760*/  LOP3.LUT R28, R28, R29, RZ, 0x3c, !PT ;  /* 0x0000001d1c1c7212 */ /* 0x000fe200078e3cff */
[----:B------:R-:W-:Y:S01]  /*f770*/  IMAD.X R29, RZ, RZ, R15, P6 ;  /* 0x000000ffff1d7224 */ /* 0x000fe200030e060f */
[----:B------:R-:W-:Y:S01]  /*f780*/  ISETP.GE.AND P1, PT, R87, UR14, PT ;  /* 0x0000000e57007c0c */ /* 0x000fe2000bf26270 */
[----:B------:R-:W-:Y:S01]  /*f790*/  ULDC.64 UR12, c[0x0][0xaf0] ;  /* 0x0002bc00000c7ab9 */ /* 0x000fe20000000a00 */
[----:B------:R-:W-:Y:S01]  /*f7a0*/  IADD3 R49, P4, R14, 0x9000, RZ ;  /* 0x000090000e317810 */ /* 0x000fe20007f9e0ff */
[----:B------:R-:W-:Y:S01]  /*f7b0*/  IMAD.SHL.U32 R83, R0, 0x8, RZ ;  /* 0x0000000800537824 */ /* 0x000fe200078e00ff */
[----:B------:R-:W-:-:S02]  /*f7c0*/  IADD3 R53, P5, R14, 0xa000, RZ ;  /* 0x0000a0000e357810 */ /* 0x000fc40007fbe0ff */
[C---:B------:R-:W-:Y:S01]  /*f7d0*/  LOP3.LUT R5, R14.reuse, 0x380, RZ, 0xc0, !PT ;  /* 0x000003800e057812 */ /* 0x040fe200078ec0ff */
[----:B------:R-:W-:Y:S01]  /*f7e0*/  IMAD.MOV.U32 R77, RZ, RZ, R80 ;  /* 0x000000ffff4d7224 */ /* 0x000fe200078e0050 */
[----:B------:R-:W-:Y:S01]  /*f7f0*/  IADD3 R57, P6, R14, 0xb000, RZ ;  /* 0x0000b0000e397810 */ /* 0x000fe20007fde0ff */
[----:B------:R-:W-:Y:S01]  /*f800*/  UIMAD UR4, UR4, UR12, URZ ;  /* 0x0000000c040472a4 */ /* 0x000fe2000f8e023f */
[----:B------:R-:W-:Y:S01]  /*f810*/  SEL R21, RZ, 0xffffffff, P1 ;  /* 0xffffffffff157807 */ /* 0x000fe20000800000 */
[----:B0-----:R-:W-:Y:S01]  /*f820*/  @P2 IMAD.HI.U32 R0, R80, R79, RZ ;  /* 0x0000004f50002227 */ /* 0x001fe200078e00ff */
[----:B------:R-:W-:Y:S01]  /*f830*/  LOP3.LUT R48, R49, 0x380, RZ, 0xc0, !PT ;  /* 0x0000038031307812 */ /* 0x000fe200078ec0ff */
[----:B------:R-:W5:Y:S01]  /*f840*/  LD.E.128 R24, desc[UR54][R24.64] ;  /* 0x0000003618187980 */ /* 0x000f62000c101d00 */
[----:B------:R-:W-:Y:S02]  /*f850*/  LOP3.LUT R52, R53, 0x380, RZ, 0xc0, !PT ;  /* 0x0000038035347812 */ /* 0x000fe400078ec0ff */
[----:B------:R-:W-:Y:S01]  /*f860*/  LOP3.LUT R56, R57, 0x380, RZ, 0xc0, !PT ;  /* 0x0000038039387812 */ /* 0x000fe200078ec0ff */
[----:B------:R-:W-:Y:S01]  /*f870*/  UIMAD UR4, UR9, UR13, UR4 ;  /* 0x0000000d090472a4 */ /* 0x000fe2000f8e0204 */
[----:B------:R-:W-:Y:S01]  /*f880*/  IMAD.SHL.U32 R21, R21, 0x4, RZ ;  /* 0x0000000415157824 */ /* 0x000fe200078e00ff */
[----:B------:R-:W-:Y:S01]  /*f890*/  UIMAD.WIDE.U32 UR10, UR9, UR12, UR10 ;  /* 0x0000000c090a72a5 */ /* 0x000fe2000f8e000a */
[----:B-1----:R-:W-:Y:S01]  /*f8a0*/  @P2 SHF.R.U32.HI R77, RZ, R81, R0 ;  /* 0x00000051ff4d2219 */ /* 0x002fe20000011600 */
[----:B------:R-:W5:Y:S01]  /*f8b0*/  LD.E.128 R28, desc[UR54][R28.64] ;  /* 0x000000361c1c7980 */ /* 0x000f62000c101d00 */
[----:B------:R-:W-:-:S02]  /*f8c0*/  SHF.R.U64 R48, R48, 0x3, RZ ;  /* 0x0000000330307819 */ /* 0x000fc400000012ff */
[----:B------:R-:W-:Y:S01]  /*f8d0*/  SHF.R.U64 R52, R52, 0x3, RZ ;  /* 0x0000000334347819 */ /* 0x000fe200000012ff */
[----:B------:R-:W5:Y:S01]  /*f8e0*/  LD.E.128 R72, desc[UR54][R72.64] ;  /* 0x0000003648487980 */ /* 0x000f62000c101d00 */
[----:B------:R-:W-:Y:S02]  /*f8f0*/  SHF.R.U64 R56, R56, 0x3, RZ ;  /* 0x0000000338387819 */ /* 0x000fe400000012ff */
[----:B------:R-:W-:Y:S01]  /*f900*/  SHF.R.U64 R5, R5, 0x3, RZ ;  /* 0x0000000305057819 */ /* 0x000fe200000012ff */
[----:B------:R-:W-:Y:S01]  /*f910*/  UIADD3 UR4, UR11, UR4, URZ ;  /* 0x000000040b047290 */ /* 0x000fe2000fffe03f */
[----:B------:R-:W-:Y:S01]  /*f920*/  ISETP.GE.AND P0, PT, R89, UR14, PT ;  /* 0x0000000e59007c0c */ /* 0x000fe2000bf06270 */
[--C-:B------:R-:W-:Y:S01]  /*f930*/  IMAD.MOV R79, RZ, RZ, -R77.reuse ;  /* 0x000000ffff4f7224 */ /* 0x100fe200078e0a4d */
[----:B------:R-:W-:Y:S02]  /*f940*/  SHF.R.S32.HI R78, RZ, 0x1f, R77 ;  /* 0x0000001fff4e7819 */ /* 0x000fe4000001144d */
        /* <DEDUP_REMOVED lines=8> */
[----:B------:R-:W-:Y:S01]  /*f9d0*/  LOP3.LUT R76, R21, 0x4, R20, 0xe2, !PT ;  /* 0x00000004154c7812 */ /* 0x000fe200078ee214 */
[----:B------:R-:W-:Y:S01]  /*f9e0*/  IMAD.U32 R20, RZ, RZ, UR10 ;  /* 0x0000000aff147e24 */ /* 0x000fe2000f8e00ff */
[----:B------:R-:W-:Y:S01]  /*f9f0*/  SEL R0, RZ, 0xffffffff, P0 ;  /* 0xffffffffff007807 */ /* 0x000fe20000000000 */
[----:B------:R-:W-:Y:S01]  /*fa00*/  IMAD.U32 R21, RZ, RZ, UR11 ;  /* 0x0000000bff157e24 */ /* 0x000fe2000f8e00ff */
[----:B------:R-:W-:Y:S01]  /*fa10*/  ULDC.64 UR10, c[0x0][0xae0] ;  /* 0x0002b800000a7ab9 */ /* 0x000fe20000000a00 */
[----:B------:R-:W-:Y:S01]  /*fa20*/  IMAD.U32 R21, RZ, RZ, UR4 ;  /* 0x00000004ff157e24 */ /* 0x000fe2000f8e00ff */
[----:B------:R-:W-:Y:S01]  /*fa30*/  ISETP.GE.AND P0, PT, R95, UR14, PT ;  /* 0x0000000e5f007c0c */ /* 0x000fe2000bf06270 */
[----:B------:R-:W-:-:S02]  /*fa40*/  IMAD R78, R78, UR10, RZ ;  /* 0x0000000a4e4e7c24 */ /* 0x000fc4000f8e02ff */
[----:B------:R-:W-:Y:S01]  /*fa50*/  IMAD R79, R82, R79, R80 ;  /* 0x0000004f524f7224 */ /* 0x000fe200078e0250 */
[----:B------:R-:W-:Y:S01]  /*fa60*/  LOP3.LUT R76, R83, 0x8, R76, 0xe2, !PT ;  /* 0x00000008534c7812 */ /* 0x000fe200078ee24c */
[----:B------:R-:W5:Y:S01]  /*fa70*/  LD.E.128 R4, desc[UR54][R4.64] ;  /* 0x0000003604047980 */ /* 0x000f62000c101d00 */
[----:B------:R-:W-:Y:S01]  /*fa80*/  IMAD.SHL.U32 R83, R0, 0x10, RZ ;  /* 0x0000001000537824 */ /* 0x000fe200078e00ff */
[----:B------:R-:W-:Y:S01]  /*fa90*/  SEL R0, RZ, 0xffffffff, P0 ;  /* 0xffffffffff007807 */ /* 0x000fe20000000000 */
[C---:B------:R-:W-:Y:S01]  /*faa0*/  IMAD R81, R77.reuse, UR11, R78 ;  /* 0x0000000b4d517c24 */ /* 0x040fe2000f8e024e */
[----:B------:R-:W5:Y:S01]  /*fab0*/  LD.E.128 R12, desc[UR54][R12.64] ;  /* 0x000000360c0c7980 */ /* 0x000f62000c101d00 */
[----:B------:R-:W-:Y:S01]  /*fac0*/  IMAD.WIDE.U32 R20, R77, UR10, R20 ;  /* 0x0000000a4d147c25 */ /* 0x000fe2000f8e0014 */
[----:B------:R-:W-:Y:S01]  /*fad0*/  SHF.R.S32.HI R77, RZ, 0x1f, R79 ;  /* 0x0000001fff4d7819 */ /* 0x000fe2000001144f */
[----:B------:R-:W-:Y:S01]  /*fae0*/  ULDC.64 UR10, c[0x0][0xad8] ;  /* 0x0002b600000a7ab9 */ /* 0x000fe20000000a00 */
[----:B------:R-:W5:Y:S01]  /*faf0*/  LD.E.128 R48, desc[UR54][R48.64] ;  /* 0x0000003630307980 */ /* 0x000f62000c101d00 */
[----:B------:R-:W-:-:S03]  /*fb00*/  VIADD R97, R19, 0x180 ;  /* 0x0000018013617836 */ /* 0x000fc60000000000 */
[----:B------:R-:W5:Y:S04]  /*fb10*/  LD.E.128 R52, desc[UR54][R52.64] ;  /* 0x0000003634347980 */ /* 0x000f68000c101d00 */
[----:B------:R-:W5:Y:S01]  /*fb20*/  LD.E.128 R56, desc[UR54][R56.64] ;  /* 0x0000003638387980 */ /* 0x000f62000c101d00 */
[----:B------:R-:W-:Y:S01]  /*fb30*/  @!PT LDS RZ, [RZ] ;  /* 0x00000000fffff984 */ /* 0x000fe20000000800 */
[----:B------:R-:W-:Y:S01]  /*fb40*/  @!PT LDS RZ, [RZ] ;  /* 0x00000000fffff984 */ /* 0x000fe20000000800 */
[----:B------:R-:W-:Y:S01]  /*fb50*/  @!PT LDS RZ, [RZ] ;  /* 0x00000000fffff984 */ /* 0x000fe20000000800 */
[----:B------:R-:W-:Y:S01]  /*fb60*/  @!PT LDS RZ, [RZ] ;  /* 0x00000000fffff984 */ /* 0x000fe20000000800 */
[----:B------:R0:W-:Y:S06]  /*fb70*/  MEMBAR.ALL.CTA ;  /* 0x0000000000007992 */ /* 0x0001ec0000008000 */
[----:B0-----:R-:W0:Y:S01]  /*fb80*/  FENCE.VIEW.ASYNC.S ;  /* 0x00000000000073c6 */ /* 0x001e220000000000 */
[----:B------:R-:W-:Y:S01]  /*fb90*/  LOP3.LUT R76, R83, 0x10, R76, 0xe2, !PT ;  /* 0x00000010534c7812 */ /* 0x000fe200078ee24c */
[----:B------:R-:W-:Y:S01]  /*fba0*/  IMAD.SHL.U32 R83, R0, 0x20, RZ ;  /* 0x0000002000537824 */ /* 0x000fe200078e00ff */
[----:B------:R-:W-:Y:S01]  /*fbb0*/  ISETP.GE.AND P0, PT, R97, UR14, PT ;  /* 0x0000000e61007c0c */ /* 0x000fe2000bf06270 */
[----:B------:R-:W-:-:S02]  /*fbc0*/  IMAD.IADD R21, R21, 0x1, R81 ;  /* 0x0000000115157824 */ /* 0x000fc400078e0251 */
[----:B------:R-:W-:Y:S02]  /*fbd0*/  IMAD R0, R77, UR10, RZ ;  /* 0x0000000a4d007c24 */ /* 0x000fe4000f8e02ff */
[----:B------:R-:W-:Y:S02]  /*fbe0*/  VIADD R92, R223, UR45 ;  /* 0x0000002ddf5c7c36 */ /* 0x000fe40008000000 */
[----:B------:R-:W-:Y:S02]  /*fbf0*/  IMAD R93, R82, UR8, RZ ;  /* 0x00000008525d7c24 */ /* 0x000fe4000f8e02ff */
[----:B------:R-:W-:Y:S01]  /*fc00*/  VIADD R99, R19, 0x1c0 ;  /* 0x000001c013637836 */ /* 0x000fe20000000000 */
[----:B------:R-:W-:Y:S01]  /*fc10*/  UIADD3 UR4, UR41, 0x28c20, URZ ;  /* 0x00028c2029047890 */ /* 0x000fe2000fffe03f */
[C---:B------:R-:W-:Y:S01]  /*fc20*/  IMAD R81, R79.reuse, UR11, R0 ;  /* 0x0000000b4f517c24 */ /* 0x040fe2000f8e0200 */
[----:B------:R-:W-:Y:S01]  /*fc30*/  SEL R77, RZ, 0x40, P0 ;  /* 0x00000040ff4d7807 */ /* 0x000fe20000000000 */
[----:B------:R-:W-:Y:S01]  /*fc40*/  IMAD.WIDE.U32 R20, R79, UR10, R20 ;  /* 0x0000000a4f147c25 */ /* 0x000fe2000f8e0014 */
[----:B------:R-:W-:Y:S01]  /*fc50*/  ISETP.GE.AND P0, PT, R92, R93, PT ;  /* 0x0000005d5c00720c */ /* 0x000fe20003f06270 */
[----:B------:R-:W-:Y:S01]  /*fc60*/  ULDC.64 UR10, c[0x0][0xa80] ;  /* 0x0002a000000a7ab9 */ /* 0x000fe20000000a00 */
[----:B------:R-:W-:Y:S01]  /*fc70*/  ISETP.GE.AND P1, PT, R99, UR14, PT ;  /* 0x0000000e63007c0c */ /* 0x000fe2000bf26270 */
[----:B------:R-:W-:Y:S01]  /*fc80*/  IMAD.IADD R79, R21, 0x1, R81 ;  /* 0x00000001154f7824 */ /* 0x000fe200078e0251 */
[----:B------:R-:W-:Y:S01]  /*fc90*/  LOP3.LUT R76, R83, 0x20, R76, 0xe2, !PT ;  /* 0x00000020534c7812 */ /* 0x000fe200078ee24c */
[----:B------:R-:W-:Y:S01]  /*fca0*/  UPRMT UR4, URZ, 0x654, UR4 ;  /* 0x000006543f047896 */ /* 0x000fe20008000004 */
[----:B------:R-:W-:-:S02]  /*fcb0*/  LEA R88, P2, R20, UR10, 0x1 ;  /* 0x0000000a14587c11 */ /* 0x000fc4000f8408ff */
[----:B------:R-:W-:Y:S02]  /*fcc0*/  SEL R21, RZ, 0x80, P1 ;  /* 0x00000080ff157807 */ /* 0x000fe40000800000 */
[----:B------:R-:W-:Y:S02]  /*fcd0*/  LOP3.LUT R0, R76, R77, RZ, 0xfc, !PT ;  /* 0x0000004d4c007212 */ /* 0x000fe400078efcff */
[----:B------:R-:W-:Y:S01]  /*fce0*/  LEA.HI.X R90, R20, UR11, R79, 0x1, P2 ;  /* 0x0000000b145a7c11 */ /* 0x000fe200090f0c4f */
[----:B------:R-:W-:Y:S01]  /*fcf0*/  BSSY B1, `(.L_x_5533) ;  /* 0x000002c000017945 */ /* 0x000fe20003800000 */
[----:B------:R-:W-:Y:S01]  /*fd00*/  LOP3.LUT R86, R0, R21, RZ, 0xfc, !PT ;  /* 0x0000001500567212 */ /* 0x000fe200078efcff */
[----:B0-----:R-:W-:Y:S01]  /*fd10*/  SYNCS.ARRIVE.TRANS64.RED.A1T0 RZ, [UR4], RZ ;  /* 0x000000ffffff79a7 */ /* 0x001fe20008100404 */
[----:B------:R0:W1:Y:S04]  /*fd20*/  SHFL.IDX PT, R20, R88, RZ, 0x181f ;  /* 0x00181fff58147589 */ /* 0x00006800000e0000 */
[----:B------:R0:W2:Y:S01]  /*fd30*/  SHFL.IDX PT, R21, R90, RZ, 0x181f ;  /* 0x00181fff5a157589 */ /* 0x0000a200000e0000 */
[----:B------:R-:W-:Y:S05]  /*fd40*/  @P0 BRA `(.L_x_5534) ;  /* 0x0000000000980947 */ /* 0x000fea0003800000 */
[----:B------:R-:W-:Y:S02]  /*fd50*/  ISETP.GE.AND P1, PT, R91, UR14, PT ;  /* 0x0000000e5b007c0c */ /* 0x000fe4000bf26270 */
[----:B------:R-:W-:Y:S02]  /*fd60*/  ISETP.GE.AND P0, PT, R19, UR14, PT ;  /* 0x0000000e13007c0c */ /* 0x000fe4000bf06270 */
[----:B------:R-:W-:Y:S02]  /*fd70*/  ISETP.GE.AND P4, PT, R87, UR14, PT ;  /* 0x0000000e57007c0c */ /* 0x000fe4000bf86270 */
[----:B------:R-:W-:Y:S02]  /*fd80*/  SHF.R.S32.HI R77, RZ, 0x1f, R91 ;  /* 0x0000001fff4d7819 */ /* 0x000fe4000001145b */
[----:B------:R-:W-:Y:S02]  /*fd90*/  ISETP.GE.AND P3, PT, R3, UR14, PT ;  /* 0x0000000e03007c0c */ /* 0x000fe4000bf66270 */
[----:B------:R-:W-:-:S02]  /*fda0*/  SHF.R.S32.HI R81, RZ, 0x1f, R87 ;  /* 0x0000001fff517819 */ /* 0x000fc40000011457 */
[----:B------:R-:W-:Y:S02]  /*fdb0*/  SHF.R.S32.HI R83, RZ, 0x1f, R3 ;  /* 0x0000001fff537819 */ /* 0x000fe40000011403 */
[-C--:B-1----:R-:W-:Y:S01]  /*fdc0*/  @!P1 LEA R76, P2, R91, R20.reuse, 0x1 ;  /* 0x000000145b4c9211 */ /* 0x082fe200078408ff */
[----:B--2---:R-:W-:Y:S01]  /*fdd0*/  @!P0 IMAD.WIDE R78, R19, 0x2, R20 ;  /* 0x00000002134e8825 */ /* 0x004fe200078e0214 */
[----:B------:R-:W-:Y:S02]  /*fde0*/  SHF.R.S32.HI R85, RZ, 0x1f, R89 ;  /* 0x0000001fff557819 */ /* 0x000fe40000011459 */
[----:B------:R-:W-:Y:S02]  /*fdf0*/  @!P1 LEA.HI.X R77, R91, R21, R77, 0x1, P2 ;  /* 0x000000155b4d9211 */ /* 0x000fe400010f0c4d */
[----:B------:R-:W-:Y:S01]  /*fe00*/  ISETP.GE.AND P2, PT, R89, UR14, PT ;  /* 0x0000000e59007c0c */ /* 0x000fe2000bf46270 */
[----:B-----5:R1:W-:Y:S01]  /*fe10*/  @!P0 ST.E.128 desc[UR54][R78.64], R4 ;  /* 0x000000044e008985 */ /* 0x0203e2000c101d36 */
[----:B------:R-:W-:-:S02]  /*fe20*/  @!P4 LEA R80, P5, R87, R20, 0x1 ;  /* 0x000000145750c211 */ /* 0x000fc400078a08ff */
[----:B------:R-:W-:Y:S01]  /*fe30*/  LOP3.LUT P0, RZ, R0, 0x40, RZ, 0xc0, !PT ;  /* 0x0000004000ff7812 */ /* 0x000fe2000780c0ff */
[----:B------:R2:W-:Y:S01]  /*fe40*/  @!P1 ST.E.128 desc[UR54][R76.64], R12 ;  /* 0x0000000c4c009985 */ /* 0x0005e2000c101d36 */
[----:B------:R-:W-:Y:S02]  /*fe50*/  ISETP.GE.AND P1, PT, R95, UR14, PT ;  /* 0x0000000e5f007c0c */ /* 0x000fe4000bf26270 */
[-C--:B------:R-:W-:Y:S02]  /*fe60*/  @!P3 LEA R82, P6, R3, R20.reuse, 0x1 ;  /* 0x000000140352b211 */ /* 0x080fe400078c08ff */
[-C--:B------:R-:W-:Y:S02]  /*fe70*/  @!P4 LEA.HI.X R81, R87, R21.reuse, R81, 0x1, P5 ;  /* 0x000000155751c211 */ /* 0x080fe400028f0c51 */
[----:B------:R-:W-:Y:S02]  /*fe80*/  @!P3 LEA.HI.X R83, R3, R21, R83, 0x1, P6 ;  /* 0x000000150353b211 */ /* 0x000fe400030f0c53 */
[----:B------:R-:W-:Y:S01]  /*fe90*/  @!P2 LEA R84, P5, R89, R20, 0x1 ;  /* 0x000000145954a211 */ /* 0x000fe200078a08ff */
[----:B------:R3:W-:Y:S01]  /*fea0*/  @!P4 ST.E.128 desc[UR54][R80.64], R28 ;  /* 0x0000001c5000c985 */ /* 0x0007e2000c101d36 */
[----:B------:R-:W-:-:S02]  /*feb0*/  LOP3.LUT P6, RZ, R86, 0x80, RZ, 0xc0, !PT ;  /* 0x0000008056ff7812 */ /* 0x000fc400078cc0ff */
[-C--:B------:R-:W-:Y:S01]  /*fec0*/  @!P2 LEA.HI.X R85, R89, R21.reuse, R85, 0x1, P5 ;  /* 0x000000155955a211 */ /* 0x080fe200028f0c55 */
[----:B------:R3:W-:Y:S01]  /*fed0*/  @!P3 ST.E.128 desc[UR54][R82.64], R36 ;  /* 0x000000245200b985 */ /* 0x0007e2000c101d36 */
[----:B-1----:R-:W-:Y:S02]  /*fee0*/  SHF.R.S32.HI R5, RZ, 0x1f, R95 ;  /* 0x0000001fff057819 */ /* 0x002fe4000001145f */
[CC--:B------:R-:W-:Y:S01]  /*fef0*/  @!P1 LEA R4, P5, R95.reuse, R20.reuse, 0x1 ;  /* 0x000000145f049211 */ /* 0x0c0fe200078a08ff */
[----:B------:R3:W-:Y:S01]  /*ff00*/  @!P2 ST.E.128 desc[UR54][R84.64], R44 ;  /* 0x0000002c5400a985 */ /* 0x0007e2000c101d36 */
[----:B------:R-:W-:Y:S02]  /*ff10*/  SHF.R.S32.HI R7, RZ, 0x1f, R97 ;  /* 0x0000001fff077819 */ /* 0x000fe40000011461 */
[----:B------:R-:W-:Y:S02]  /*ff20*/  @!P1 LEA.HI.X R5, R95, R21, R5, 0x1, P5 ;  /* 0x000000155f059211 */ /* 0x000fe400028f0c05 */
[----:B------:R-:W-:-:S02]  /*ff30*/  @P0 LEA R6, P5, R97, R20, 0x1 ;  /* 0x0000001461060211 */ /* 0x000fc400078a08ff */
[----:B--2---:R-:W-:Y:S01]  /*ff40*/  SHF.R.S32.HI R13, RZ, 0x1f, R99 ;  /* 0x0000001fff0d7819 */ /* 0x004fe20000011463 */
[----:B------:R3:W-:Y:S01]  /*ff50*/  @!P1 ST.E.128 desc[UR54][R4.64], R52 ;  /* 0x0000003404009985 */ /* 0x0007e2000c101d36 */
[----:B------:R-:W-:Y:S02]  /*ff60*/  @P0 LEA.HI.X R7, R97, R21, R7, 0x1, P5 ;  /* 0x0000001561070211 */ /* 0x000fe400028f0c07 */
[----:B------:R-:W-:-:S03]  /*ff70*/  @P6 LEA R12, P5, R99, R20, 0x1 ;  /* 0x00000014630c6211 */ /* 0x000fc600078a08ff */
[----:B------:R3:W-:Y:S01]  /*ff80*/  @P0 ST.E.128 desc[UR54][R6.64], R60 ;  /* 0x0000003c06000985 */ /* 0x0007e2000c101d36 */
[----:B------:R-:W-:-:S05]  /*ff90*/  @P6 LEA.HI.X R13, R99, R21, R13, 0x1, P5 ;  /* 0x00000015630d6211 */ /* 0x000fca00028f0c0d */
[----:B------:R3:W-:Y:S04]  /*ffa0*/  @P6 ST.E.128 desc[UR54][R12.64], R68 ;  /* 0x000000440c006985 */ /* 0x0007e8000c101d36 */
.L_x_5534:
[----:B------:R-:W-:Y:S05]  /*ffb0*/  BSYNC B1 ;  /* 0x0000000000017941 */ /* 0x000fea0003800000 */
.L_x_5533:
[----:B---3-5:R-:W-:Y:S01]  /*ffc0*/  VIADD R6, R92, 0x20 ;  /* 0x000000205c067836 */ /* 0x028fe20000000000 */
[----:B------:R3:W4:Y:S04]  /*ffd0*/  SHFL.IDX PT, R5, R90, 0x1, 0x181f ;  /* 0x00381f005a057f89 */ /* 0x00072800000e0000 */
[----:B------:R-:W-:Y:S01]  /*ffe0*/  ISETP.GE.AND P0, PT, R6, R93, PT ;  /* 0x0000005d0600720c */ /* 0x000fe20003f06270 */
[----:B------:R3:W0:-:S12]  /*fff0*/  SHFL.IDX PT, R4, R88, 0x1, 0x181f ;  /* 0x00381f0058047f89 */ /* 0x00061800000e0000 */
[----:B---3--:R-:W-:Y:S05]  /*10000*/  @P0 BRA `(.L_x_5535) ;  /* 0x0000002800100947 */ /* 0x008fea0003800000 */
[----:B------:R-:W-:Y:S02]  /*10010*/  ISETP.GE.AND P0, PT, R91, UR14, PT ;  /* 0x0000000e5b007c0c */ /* 0x000fe4000bf06270 */
[----:B------:R-:W-:Y:S02]  /*10020*/  ISETP.GE.AND P5, PT, R19, UR14, PT ;  /* 0x0000000e13007c0c */ /* 0x000fe4000bfa6270 */
[----:B------:R-:W-:Y:S02]  /*10030*/  ISETP.GE.AND P1, PT, R87, UR14, PT ;  /* 0x0000000e57007c0c */ /* 0x000fe4000bf26270 */
[----:B------:R-:W-:Y:S02]  /*10040*/  ISETP.GE.AND P2, PT, R3, UR14, PT ;  /* 0x0000000e03007c0c */ /* 0x000fe4000bf46270 */
[----:B------:R-:W-:Y:S02]  /*10050*/  SHF.R.S32.HI R7, RZ, 0x1f, R91 ;  /* 0x0000001fff077819 */ /* 0x000fe4000001145b */
[----:B------:R-:W-:-:S02]  /*10060*/  ISETP.GE.AND P3, PT, R89, UR14, PT ;  /* 0x0000000e59007c0c */ /* 0x000fc4000bf66270 */
[----:B------:R-:W-:Y:S02]  /*10070*/  SHF.R.S32.HI R15, RZ, 0x1f, R87 ;  /* 0x0000001fff0f7819 */ /* 0x000fe40000011457 */
[-C--:B0-----:R-:W-:Y:S01]  /*10080*/  @!P0 LEA R6, P4, R91, R4.reuse, 0x1 ;  /* 0x000000045b068211 */ /* 0x081fe200078808ff */
[----:B----4-:R-:W-:Y:S01]  /*10090*/  @!P5 IMAD.WIDE R12, R19, 0x2, R4 ;  /* 0x00000002130cd825 */ /* 0x010fe200078e0204 */
[----:B--2---:R-:W-:Y:S02]  /*100a0*/  SHF.R.S32.HI R21, RZ, 0x1f, R3 ;  /* 0x0000001fff157819 */ /* 0x004fe40000011403 */
[----:B------:R-:W-:Y:S02]  /*100b0*/  @!P0 LEA.HI.X R7, R91, R5, R7, 0x1, P4 ;  /* 0x000000055b078211 */ /* 0x000fe400020f0c07 */
[----:B------:R-:W-:Y:S01]  /*100c0*/  ISETP.GE.AND P4, PT, R95, UR14, PT ;  /* 0x0000000e5f007c0c */ /* 0x000fe2000bf86270 */
[----:B------:R0:W-:Y:S01]  /*100d0*/  @!P5 ST.E.128 desc[UR54][R12.64], R8 ;  /* 0x000000080c00d985 */ /* 0x0001e2000c101d36 */
[----:B------:R-:W-:-:S02]  /*100e0*/  @!P1 LEA R14, P6, R87, R4, 0x1 ;  /* 0x00000004570e9211 */ /* 0x000fc400078c08ff */
[-C--:B-1----:R-:W-:Y:S01]  /*100f0*/  @!P2 LEA R20, P5, R3, R4.reuse, 0x1 ;  /* 0x000000040314a211 */ /* 0x082fe200078a08ff */
[----:B------:R1:W-:Y:S01]  /*10100*/  @!P0 ST.E.128 desc[UR54][R6.64], R24 ;  /* 0x0000001806008985 */ /* 0x0003e2000c101d36 */
[-C--:B------:R-:W-:Y:S02]  /*10110*/  @!P1 LEA.HI.X R15, R87, R5.reuse, R15, 0x1, P6 ;  /* 0x00000005570f9211 */ /* 0x080fe400030f0c0f */
[----:B------:R-:W-:Y:S02]  /*10120*/  LOP3.LUT P6, RZ, R0, 0x40, RZ, 0xc0, !PT ;  /* 0x0000004000ff7812 */ /* 0x000fe400078cc0ff */
[----:B------:R-:W-:Y:S01]  /*10130*/  @!P2 LEA.HI.X R21, R3, R5, R21, 0x1, P5 ;  /* 0x000000050315a211 */ /* 0x000fe200028f0c15 */
[----:B------:R1:W-:Y:S01]  /*10140*/  @!P1 ST.E.128 desc[UR54][R14.64], R32 ;  /* 0x000000200e009985 */ /* 0x0003e2000c101d36 */
[----:B------:R-:W-:Y:S02]  /*10150*/  SHF.R.S32.HI R0, RZ, 0x1f, R89 ;  /* 0x0000001fff007819 */ /* 0x000fe40000011459 */
[----:B------:R-:W-:Y:S01]  /*10160*/  @!P3 LEA R28, P5, R89, R4, 0x1 ;  /* 0x00000004591cb211 */ /* 0x000fe200078a08ff */
[----:B------:R1:W-:Y:S01]  /*10170*/  @!P2 ST.E.128 desc[UR54][R20.64], R40 ;  /* 0x000000281400a985 */ /* 0x0003e2000c101d36 */
[----:B------:R-:W-:-:S02]  /*10180*/  LOP3.LUT P0, RZ, R86, 0x80, RZ, 0xc0, !PT ;  /* 0x0000008056ff7812 */ /* 0x000fc4000780c0ff */
[-C--:B------:R-:W-:Y:S02]  /*10190*/  @!P3 LEA.HI.X R29, R89, R5.reuse, R0, 0x1, P5 ;  /* 0x00000005591db211 */ /* 0x080fe400028f0c00 */
[----:B------:R-:W-:Y:S02]  /*101a0*/  SHF.R.S32.HI R0, RZ, 0x1f, R95 ;  /* 0x0000001fff007819 */ /* 0x000fe4000001145f */
[C---:B0-----:R-:W-:Y:S01]  /*101b0*/  @!P4 LEA R8, P5, R95.reuse, R4, 0x1 ;  /* 0x000000045f08c211 */ /* 0x041fe200078a08ff */
[----:B------:R1:W-:Y:S03]  /*101c0*/  @!P3 ST.E.128 desc[UR54][R28.64], R48 ;  /* 0x000000301c00b985 */ /* 0x0003e6000c101d36 */
[----:B------:R-:W-:Y:S02]  /*101d0*/  @!P4 LEA.HI.X R9, R95, R5, R0, 0x1, P5 ;  /* 0x000000055f09c211 */ /* 0x000fe400028f0c00 */
[----:B------:R-:W-:-:S02]  /*101e0*/  SHF.R.S32.HI R0, RZ, 0x1f, R97 ;  /* 0x0000001fff007819 */ /* 0x000fc40000011461 */
[C---:B------:R-:W-:Y:S01]  /*101f0*/  @P6 LEA R10, P5, R97.reuse, R4, 0x1 ;  /* 0x00000004610a6211 */ /* 0x040fe200078a08ff */
[----:B------:R1:W-:Y:S03]  /*10200*/  @!P4 ST.E.128 desc[UR54][R8.64], R56 ;  /* 0x000000380800c985 */ /* 0x0003e6000c101d36 */
[----:B------:R-:W-:-:S05]  /*10210*/  @P6 LEA.HI.X R11, R97, R5, R0, 0x1, P5 ;  /* 0x00000005610b6211 */ /* 0x000fca00028f0c00 */
[----:B------:R1:W-:Y:S01]  /*10220*/  @P6 ST.E.128 desc[UR54][R10.64], R64 ;  /* 0x000000400a006985 */ /* 0x0003e2000c101d36 */
[----:B------:R-:W-:Y:S05]  /*10230*/  @!P0 BRA `(.L_x_5535) ;  /* 0x0000002400848947 */ /* 0x000fea0003800000 */
[----:B------:R-:W-:Y:S02]  /*10240*/  LEA R4, P0, R99, R4, 0x1 ;  /* 0x0000000463047211 */ /* 0x000fe400078008ff */
[----:B------:R-:W-:-:S04]  /*10250*/  SHF.R.S32.HI R0, RZ, 0x1f, R99 ;  /* 0x0000001fff007819 */ /* 0x000fc80000011463 */
[----:B------:R-:W-:-:S05]  /*10260*/  LEA.HI.X R5, R99, R5, R0, 0x1, P0 ;  /* 0x0000000563057211 */ /* 0x000fca00000f0c00 */
[----:B------:R0:W-:Y:S01]  /*10270*/  ST.E.128 desc[UR54][R4.64], R72 ;  /* 0x0000004804007985 */ /* 0x0001e2000c101d36 */
[----:B------:R-:W-:Y:S05]  /*10280*/  BRA `(.L_x_5535) ;  /* 0x0000002400707947 */ /* 0x000fea0003800000 */
.L_x_5532:
[----:B------:R-:W-:Y:S01]  /*10290*/  ULDC.64 UR12, c[0x0][0xb08] ;  /* 0x0002c200000c7ab9 */ /* 0x000fe20000000a00 */
[----:B------:R-:W-:Y:S01]  /*102a0*/  ULDC UR14, c[0x0][0xbe8] ;  /* 0x0002fa00000e7ab9 */ /* 0x000fe20000000800 */
[----:B------:R-:W-:Y:S01]  /*102b0*/  UIMAD UR18, UR18, UR12, URZ ;  /* 0x0000000c121272a4 */ /* 0x000fe2000f8e023f */
[----:B0-----:R-:W-:Y:S01]  /*102c0*/  VIADD R6, R190, UR45 ;  /* 0x0000002dbe067c36 */ /* 0x001fe20008000000 */
[----:B------:R-:W-:Y:S01]  /*102d0*/  UIMAD.WIDE.U32 UR10, UR4, UR12, URZ ;  /* 0x0000000c040a72a5 */ /* 0x000fe2000f8e003f */
[----:B------:R-:W-:Y:S01]  /*102e0*/  BSSY B1, `(.L_x_5536) ;  /* 0x00000cf000017945 */ /* 0x000fe20003800000 */
[----:B------:R-:W-:Y:S01]  /*102f0*/  UIMAD UR18, UR4, UR13, UR18 ;  /* 0x0000000d041272a4 */ /* 0x000fe2000f8e0212 */
[----:B------:R-:W-:Y:S01]  /*10300*/  IMAD.MOV.U32 R3, RZ, RZ, R6 ;  /* 0x000000ffff037224 */ /* 0x000fe200078e0006 */
[----:B------:R-:W-:Y:S01]  /*10310*/  UISETP.NE.AND UP0, UPT, UR14, 0x1, UPT ;  /* 0x000000010e00788c */ /* 0x000fe2000bf05270 */
[----:B------:R-:W-:Y:S01]  /*10320*/  SHF.R.S32.HI R20, RZ, 0x1f, R197 ;  /* 0x0000001fff147819 */ /* 0x000fe200000114c5 */
        /* <DEDUP_REMOVED lines=21> */
[----:B------:R-:W-:Y:S01]  /*10480*/  @P0 IMAD.HI.U32 R0, R6, UR9, RZ ;  /* 0x0000000906000c27 */ /* 0x000fe2000f8e00ff */
[----:B------:R-:W-:Y:S01]  /*10490*/  ULDC.64 UR12, c[0x0][0xb48] ;  /* 0x0002d200000c7ab9 */ /* 0x000fe20000000a00 */
[----:B------:R-:W-:Y:S01]  /*104a0*/  @UP0 ULDC UR4, c[0x0][0xbf0] ;  /* 0x0002fc0000040ab9 */ /* 0x000fe20000000800 */
[----:B------:R-:W-:Y:S01]  /*104b0*/  UIMAD.WIDE.U32 UR10, UR42, UR12, UR10 ;  /* 0x0000000c2a0a72a5 */ /* 0x000fe2000f8e000a */
[----:B------:R-:W-:-:S02]  /*104c0*/  SHF.R.S32.HI R160, RZ, 0x1f, R206 ;  /* 0x0000001fffa07819 */ /* 0x000fc400000114ce */
[----:B------:R-:W-:Y:S01]  /*104d0*/  @P0 SHF.R.U32.HI R3, RZ, UR4, R0 ;  /* 0x00000004ff030c19 */ /* 0x000fe20008011600 */
[----:B------:R-:W-:Y:S01]  /*104e0*/  UIMAD UR42, UR42, UR13, UR11 ;  /* 0x0000000d2a2a72a4 */ /* 0x000fe2000f8e020b */
[----:B------:R-:W-:Y:S01]  /*104f0*/  SHF.R.S32.HI R161, RZ, 0x1f, R207 ;  /* 0x0000001fffa17819 */ /* 0x000fe200000114cf */
[----:B------:R-:W-:Y:S01]  /*10500*/  IMAD.U32 R5, RZ, RZ, UR11 ;  /* 0x0000000bff057e24 */ /* 0x000fe2000f8e00ff */
[--C-:B------:R-:W-:Y:S01]  /*10510*/  SHF.R.S32.HI R0, RZ, 0x1f, R3.reuse ;  /* 0x0000001fff007819 */ /* 0x100fe20000011403 */
[----:B------:R-:W-:Y:S01]  /*10520*/  IMAD.MOV R7, RZ, RZ, -R3 ;  /* 0x000000ffff077224 */ /* 0x000fe200078e0a03 */
[----:B------:R-:W-:Y:S01]  /*10530*/  ULDC.64 UR12, c[0x0][0xb30] ;  /* 0x0002cc00000c7ab9 */ /* 0x000fe20000000a00 */
[----:B------:R-:W-:Y:S01]  /*10540*/  IMAD.U32 R4, RZ, RZ, UR10 ;  /* 0x0000000aff047e24 */ /* 0x000fe2000f8e00ff */
[----:B------:R-:W-:Y:S01]  /*10550*/  ULDC.64 UR10, c[0x0][0xb28] ;  /* 0x0002ca00000a7ab9 */ /* 0x000fe20000000a00 */
[----:B------:R-:W-:Y:S01]  /*10560*/  IMAD R0, R0, UR12, RZ ;  /* 0x0000000c00007c24 */ /* 0x000fe2000f8e02ff */
[----:B------:R-:W-:Y:S01]  /*10570*/  UIADD3 UR4, UR41, 0x28c20, URZ ;  /* 0x00028c2029047890 */ /* 0x000fe2000fffe03f */
[----:B------:R-:W-:Y:S01]  /*10580*/  IMAD R7, R7, UR14, R6 ;  /* 0x0000000e07077c24 */ /* 0x000fe2000f8e0206 */
[----:B------:R-:W-:Y:S01]  /*10590*/  SHF.R.S32.HI R162, RZ, 0x1f, R208 ;  /* 0x0000001fffa27819 */ /* 0x000fe200000114d0 */
[----:B------:R-:W-:Y:S01]  /*105a0*/  IMAD R9, R3, UR13, R0 ;  /* 0x0000000d03097c24 */ /* 0x000fe2000f8e0200 */
[----:B------:R-:W-:Y:S01]  /*105b0*/  UPRMT UR4, URZ, 0x654, UR4 ;  /* 0x000006543f047896 */ /* 0x000fe20008000004 */
[----:B------:R-:W-:Y:S01]  /*105c0*/  IMAD.U32 R5, RZ, RZ, UR42 ;  /* 0x0000002aff057e24 */ /* 0x000fe2000f8e00ff */
[----:B------:R-:W-:-:S02]  /*105d0*/  SHF.R.S32.HI R0, RZ, 0x1f, R7 ;  /* 0x0000001fff007819 */ /* 0x000fc40000011407 */
[----:B------:R-:W-:Y:S01]  /*105e0*/  SHF.R.S32.HI R163, RZ, 0x1f, R209 ;  /* 0x0000001fffa37819 */ /* 0x000fe200000114d1 */
[----:B------:R-:W-:Y:S01]  /*105f0*/  IMAD.WIDE.U32 R4, R3, UR12, R4 ;  /* 0x0000000c03047c25 */ /* 0x000fe2000f8e0004 */
[----:B------:R-:W-:Y:S02]  /*10600*/  SHF.R.S32.HI R164, RZ, 0x1f, R210 ;  /* 0x0000001fffa47819 */ /* 0x000fe400000114d2 */
[----:B------:R-:W-:Y:S01]  /*10610*/  SHF.R.S32.HI R165, RZ, 0x1f, R211 ;  /* 0x0000001fffa57819 */ /* 0x000fe200000114d3 */
[----:B------:R-:W-:Y:S01]  /*10620*/  IMAD R0, R0, UR10, RZ ;  /* 0x0000000a00007c24 */ /* 0x000fe2000f8e02ff */
[----:B------:R-:W-:Y:S01]  /*10630*/  SYNCS.ARRIVE.TRANS64.RED.A1T0 RZ, [UR4], RZ ;  /* 0x000000ffffff79a7 */ /* 0x000fe20008100404 */
[----:B------:R-:W-:Y:S01]  /*10640*/  IMAD.IADD R5, R5, 0x1, R9 ;  /* 0x0000000105057824 */ /* 0x000fe200078e0209 */
[----:B------:R-:W-:Y:S01]  /*10650*/  SHF.R.S32.HI R166, RZ, 0x1f, R212 ;  /* 0x0000001fffa67819 */ /* 0x000fe200000114d4 */
[----:B------:R-:W-:Y:S01]  /*10660*/  IMAD R3, R7, UR11, R0 ;  /* 0x0000000b07037c24 */ /* 0x000fe2000f8e0200 */
[----:B------:R-:W-:Y:S01]  /*10670*/  SHF.R.S32.HI R167, RZ, 0x1f, R213 ;  /* 0x0000001fffa77819 */ /* 0x000fe200000114d5 */
[----:B------:R-:W-:Y:S01]  /*10680*/  VIADD R0, R17, UR45 ;  /* 0x0000002d11007c36 */ /* 0x000fe20008000000 */
[----:B------:R-:W-:Y:S01]  /*10690*/  SHF.R.S32.HI R168, RZ, 0x1f, R214 ;  /* 0x0000001fffa87819 */ /* 0x000fe200000114d6 */
[----:B------:R-:W-:Y:S01]  /*106a0*/  IMAD.WIDE.U32 R4, R7, UR10, R4 ;  /* 0x0000000a07047c25 */ /* 0x000fe2000f8e0004 */
[----:B------:R-:W-:Y:S01]  /*106b0*/  ULDC.64 UR10, c[0x0][0xb00] ;  /* 0x0002c000000a7ab9 */ /* 0x000fe20000000a00 */
[----:B------:R-:W-:-:S02]  /*106c0*/  SHF.R.S32.HI R169, RZ, 0x1f, R215 ;  /* 0x0000001fffa97819 */ /* 0x000fc400000114d7 */
[----:B------:R-:W-:Y:S01]  /*106d0*/  ISETP.GE.AND P0, PT, R0, UR8, PT ;  /* 0x0000000800007c0c */ /* 0x000fe2000bf06270 */
[----:B------:R-:W-:Y:S01]  /*106e0*/  IMAD.IADD R5, R5, 0x1, R3 ;  /* 0x0000000105057824 */ /* 0x000fe200078e0203 */
[C---:B------:R-:W-:Y:S02]  /*106f0*/  LEA R3, P1, R4.reuse, UR10, 0x2 ;  /* 0x0000000a04037c11 */ /* 0x040fe4000f8210ff */
[----:B------:R-:W-:Y:S02]  /*10700*/  SHF.R.S32.HI R170, RZ, 0x1f, R216 ;  /* 0x0000001fffaa7819 */ /* 0x000fe400000114d8 */
[----:B------:R-:W-:Y:S01]  /*10710*/  LEA.HI.X R10, R4, UR11, R5, 0x2, P1 ;  /* 0x0000000b040a7c11 */ /* 0x000fe200088f1405 */
[----:B------:R0:W1:Y:S01]  /*10720*/  SHFL.IDX PT, R12, R3, RZ, 0x1c1f ;  /* 0x001c1fff030c7589 */ /* 0x00006200000e0000 */
[----:B------:R-:W-:Y:S02]  /*10730*/  SHF.R.S32.HI R171, RZ, 0x1f, R217 ;  /* 0x0000001fffab7819 */ /* 0x000fe400000114d9 */
[----:B------:R-:W-:Y:S01]  /*10740*/  SHF.R.S32.HI R172, RZ, 0x1f, R218 ;  /* 0x0000001fffac7819 */ /* 0x000fe200000114da */
[----:B------:R0:W2:Y:S01]  /*10750*/  SHFL.IDX PT, R11, R10, RZ, 0x1c1f ;  /* 0x001c1fff0a0b7589 */ /* 0x0000a200000e0000 */
[----:B------:R-:W-:-:S02]  /*10760*/  SHF.R.S32.HI R173, RZ, 0x1f, R219 ;  /* 0x0000001fffad7819 */ /* 0x000fc400000114db */
[----:B------:R-:W-:Y:S02]  /*10770*/  SHF.R.S32.HI R14, RZ, 0x1f, R220 ;  /* 0x0000001fff0e7819 */ /* 0x000fe400000114dc */
[----:B------:R-:W-:Y:S02]  /*10780*/  SHF.R.S32.HI R15, RZ, 0x1f, R221 ;  /* 0x0000001fff0f7819 */ /* 0x000fe400000114dd */
[----:B------:R-:W-:Y:S02]  /*10790*/  SHF.R.S32.HI R174, RZ, 0x1f, R222 ;  /* 0x0000001fffae7819 */ /* 0x000fe400000114de */
[----:B------:R-:W-:Y:S01]  /*107a0*/  SHF.R.S32.HI R175, RZ, 0x1f, R18 ;  /* 0x0000001fffaf7819 */ /* 0x000fe20000011412 */
[----:B0-----:R-:W-:Y:S06]  /*107b0*/  @P0 BRA `(.L_x_5537) ;  /* 0x0000000800040947 */ /* 0x001fec0003800000 */
[----:B------:R-:W-:Y:S02]  /*107c0*/  ULDC UR4, c[0x0][0xac8] ;  /* 0x0002b20000047ab9 */ /* 0x000fe40000000800 */
[----:B------:R-:W-:Y:S02]  /*107d0*/  ISETP.GE.AND P0, PT, R18, UR4, PT ;  /* 0x0000000412007c0c */ /* 0x000fe4000bf06270 */
[----:B------:R-:W-:Y:S02]  /*107e0*/  ISETP.GE.AND P3, PT, R222, UR4, PT ;  /* 0x00000004de007c0c */ /* 0x000fe4000bf66270 */
[----:B------:R-:W-:-:S09]  /*107f0*/  ISETP.GE.AND P2, PT, R221, UR4, PT ;  /* 0x00000004dd007c0c */ /* 0x000fd2000bf46270 */
[----:B-1----:R-:W-:-:S04]  /*10800*/  @!P0 LEA R4, P1, R18, R12, 0x2 ;  /* 0x0000000c12048211 */ /* 0x002fc800078210ff */
[----:B--2---:R-:W-:Y:S02]  /*10810*/  @!P0 LEA.HI.X R5, R18, R11, R175, 0x2, P1 ;  /* 0x0000000b12058211 */ /* 0x004fe400008f14af */
[----:B------:R-:W-:-:S03]  /*10820*/  ISETP.GE.AND P1, PT, R220, UR4, PT ;  /* 0x00000004dc007c0c */ /* 0x000fc6000bf26270 */
[----:B------:R0:W-:Y:S01]  /*10830*/  @!P0 ST.E.64 desc[UR54][R4.64], R24 ;  /* 0x0000001804008985 */ /* 0x0001e2000c101b36 */
[----:B------:R-:W-:-:S09]  /*10840*/  ISETP.GE.AND P0, PT, R219, UR4, PT ;  /* 0x00000004db007c0c */ /* 0x000fd2000bf06270 */
[-C--:B------:R-:W-:Y:S02]  /*10850*/  @!P1 LEA R6, P5, R220, R12.reuse, 0x2 ;  /* 0x0000000cdc069211 */ /* 0x080fe400078a10ff */
[----:B0-----:R-:W-:Y:S02]  /*10860*/  @!P3 LEA R4, P4, R222, R12, 0x2 ;  /* 0x0000000cde04b211 */ /* 0x001fe400078810ff */
[-C--:B------:R-:W-:Y:S02]  /*10870*/  @!P1 LEA.HI.X R7, R220, R11.reuse, R14, 0x2, P5 ;  /* 0x0000000bdc079211 */ /* 0x080fe400028f140e */
[----:B------:R-:W-:Y:S02]  /*10880*/  @!P3 LEA.HI.X R5, R222, R11, R174, 0x2, P4 ;  /* 0x0000000bde05b211 */ /* 0x000fe400020f14ae */
[----:B------:R-:W-:Y:S02]  /*10890*/  ISETP.GE.AND P4, PT, R217, UR4, PT ;  /* 0x00000004d9007c0c */ /* 0x000fe4000bf86270 */
[----:B------:R-:W-:Y:S01]  /*108a0*/  ISETP.GE.AND P5, PT, R216, UR4, PT ;  /* 0x00000004d8007c0c */ /* 0x000fe2000bfa6270 */
[----:B------:R0:W-:Y:S01]  /*108b0*/  @!P3 ST.E.64 desc[UR54][R4.64], R28 ;  /* 0x0000001c0400b985 */ /* 0x0001e2000c101b36 */
        /* <DEDUP_REMOVED lines=10> */
[----:B-1----:R-:W-:Y:S02]  /*10960*/  @!P4 LEA R6, P2, R217, R12, 0x2 ;  /* 0x0000000cd906c211 */ /* 0x002fe400078410ff */
[----:B------:R-:W-:-:S02]  /*10970*/  @!P3 LEA.HI.X R5, R218, R11, R172, 0x2, P1 ;  /* 0x0000000bda05b211 */ /* 0x000fc400008f14ac */
[----:B------:R-:W-:Y:S02]  /*10980*/  ISETP.GE.AND P1, PT, R214, UR4, PT ;  /* 0x00000004d6007c0c */ /* 0x000fe4000bf26270 */
[-C--:B------:R-:W-:Y:S01]  /*10990*/  @!P4 LEA.HI.X R7, R217, R11.reuse, R171, 0x2, P2 ;  /* 0x0000000bd907c211 */ /* 0x080fe200010f14ab */
[----:B------:R0:W-:Y:S01]  /*109a0*/  @!P3 ST.E.64 desc[UR54][R4.64], R44 ;  /* 0x0000002c0400b985 */ /* 0x0001e2000c101b36 */
[----:B------:R-:W-:Y:S02]  /*109b0*/  ISETP.GE.AND P2, PT, R213, UR4, PT ;  /* 0x00000004d5007c0c */ /* 0x000fe4000bf46270 */
[----:B--2---:R-:W-:Y:S01]  /*109c0*/  @!P5 LEA R8, P6, R216, R12, 0x2 ;  /* 0x0000000cd808d211 */ /* 0x004fe200078c10ff */
[----:B------:R1:W-:Y:S01]  /*109d0*/  @!P4 ST.E.64 desc[UR54][R6.64], R48 ;  /* 0x000000300600c985 */ /* 0x0003e2000c101b36 */
[----:B------:R-:W-:Y:S02]  /*109e0*/  ISETP.GE.AND P3, PT, R212, UR4, PT ;  /* 0x00000004d4007c0c */ /* 0x000fe4000bf66270 */
[----:B------:R-:W-:-:S02]  /*109f0*/  @!P5 LEA.HI.X R9, R216, R11, R170, 0x2, P6 ;  /* 0x0000000bd809d211 */ /* 0x000fc400030f14aa */
        /* <DEDUP_REMOVED lines=11> */
[----:B------:R-:W-:Y:S02]  /*10ab0*/  @!P2 LEA.HI.X R9, R213, R11, R167, 0x2, P6 ;  /* 0x0000000bd509a211 */ /* 0x000fe400030f14a7 */
        /* <DEDUP_REMOVED lines=8> */
[----:B--2---:R-:W-:-:S03]  /*10b40*/  @!P5 LEA R8, P6, R210, R12, 0x2 ;  /* 0x0000000cd208d211 */ /* 0x004fc600078c10ff */
[----:B------:R1:W-:Y:S01]  /*10b50*/  @!P4 ST.E.64 desc[UR54][R6.64], R72 ;  /* 0x000000480600c985 */ /* 0x0003e2000c101b36 */
[----:B------:R-:W-:-:S05]  /*10b60*/  @!P5 LEA.HI.X R9, R210, R11, R164, 0x2, P6 ;  /* 0x0000000bd209d211 */ /* 0x000fca00030f14a4 */
[----:B------:R2:W-:Y:S01]  /*10b70*/  @!P5 ST.E.64 desc[UR54][R8.64], R76 ;  /* 0x0000004c0800d985 */ /* 0x0005e2000c101b36 */
[----:B------:R-:W-:Y:S02]  /*10b80*/  ISETP.GE.AND P5, PT, R206, UR4, PT ;  /* 0x00000004ce007c0c */ /* 0x000fe4000bfa6270 */
        /* <DEDUP_REMOVED lines=17> */
[----:B------:R-:W-:Y:S02]  /*10ca0*/  ISETP.GE.AND P5, PT, R200, UR4, PT ;  /* 0x00000004c8007c0c */ /* 0x000fe4000bfa6270 */
[-C--:B------:R-:W-:Y:S02]  /*10cb0*/  @!P4 LEA.HI.X R7, R205, R11.reuse, R159, 0x2, P0 ;  /* 0x0000000bcd07c211 */ /* 0x080fe400000f149f */
[----:B------:R-:W-:Y:S02]  /*10cc0*/  ISETP.GE.AND P0, PT, R201, UR4, PT ;  /* 0x00000004c9007c0c */ /* 0x000fe4000bf06270 */
[C---:B--2---:R-:W-:Y:S01]  /*10cd0*/  @!P3 LEA R8, P6, R204.reuse, R12, 0x2 ;  /* 0x0000000ccc08b211 */ /* 0x044fe200078c10ff */
        /* <DEDUP_REMOVED lines=18> */
[C---:B0-----:R-:W-:Y:S01]  /*10e00*/  @!P4 LEA R6, P2, R199.reuse, R12, 0x2 ;  /* 0x0000000cc706c211 */ /* 0x041fe200078410ff */
[----:B------:R0:W-:Y:S03]  /*10e10*/  @!P5 ST.E.64 desc[UR54][R4.64], R116 ;  /* 0x000000740400d985 */ /* 0x0001e6000c101b36 */
[----:B------:R-:W-:-:S02]  /*10e20*/  @!P4 LEA.HI.X R7, R199, R11, R153, 0x2, P2 ;  /* 0x0000000bc707c211 */ /* 0x000fc400010f1499 */
[----:B------:R-:W-:Y:S02]  /*10e30*/  ISETP.GE.AND P2, PT, R193, UR4, PT ;  /* 0x00000004c1007c0c */ /* 0x000fe4000bf46270 */
[CC--:B-1----:R-:W-:Y:S01]  /*10e40*/  @!P3 LEA R8, P6, R198.reuse, R12.reuse, 0x2 ;  /* 0x0000000cc608b211 */ /* 0x0c2fe200078c10ff */
        /* <DEDUP_REMOVED lines=10> */
[----:B------:R-:W-:-:S03]  /*10ef0*/  @!P1 LEA.HI.X R7, R196, R11, R229, 0x2, P6 ;  /* 0x0000000bc4079211 */ /* 0x000fc600030f14e5 */
[CC--:B0-----:R-:W-:Y:S02]  /*10f00*/  @!P3 LEA R8, P6, R194.reuse, R12.reuse, 0x2 ;  /* 0x0000000cc208b211 */ /* 0x0c1fe400078c10ff */
[----:B------:R0:W-:Y:S02]  /*10f10*/  @!P1 ST.E.64 desc[UR54][R6.64], R132 ;  /* 0x0000008406009985 */ /* 0x0001e4000c101b36 */
[----:B------:R-:W-:Y:S02]  /*10f20*/  @!P3 LEA.HI.X R9, R194, R11, R227, 0x2, P6 ;  /* 0x0000000bc209b211 */ /* 0x000fe400030f14e3 */
[----:B-1----:R-:W-:-:S04]  /*10f30*/  @!P4 LEA R4, P0, R195, R12, 0x2 ;  /* 0x0000000cc304c211 */ /* 0x002fc800078010ff */
[----:B------:R-:W-:Y:S02]  /*10f40*/  @!P4 LEA.HI.X R5, R195, R11, R228, 0x2, P0 ;  /* 0x0000000bc305c211 */ /* 0x000fe400000f14e4 */
[----:B0-----:R-:W-:-:S03]  /*10f50*/  @!P2 LEA R6, P1, R193, R12, 0x2 ;  /* 0x0000000cc106a211 */ /* 0x001fc600078210ff */
[----:B------:R0:W-:Y:S01]  /*10f60*/  @!P4 ST.E.64 desc[UR54][R4.64], R136 ;  /* 0x000000880400c985 */ /* 0x0001e2000c101b36 */
[C---:B------:R-:W-:Y:S02]  /*10f70*/  @!P5 LEA R12, P0, R192.reuse, R12, 0x2 ;  /* 0x0000000cc00cd211 */ /* 0x040fe400078010ff */
[-C--:B------:R-:W-:Y:S01]  /*10f80*/  @!P2 LEA.HI.X R7, R193, R11.reuse, R226, 0x2, P1 ;  /* 0x0000000bc107a211 */ /* 0x080fe200008f14e2 */
[----:B------:R0:W-:Y:S01]  /*10f90*/  @!P3 ST.E.64 desc[UR54][R8.64], R140 ;  /* 0x0000008c0800b985 */ /* 0x0001e2000c101b36 */
[----:B------:R-:W-:-:S03]  /*10fa0*/  @!P5 LEA.HI.X R13, R192, R11, R225, 0x2, P0 ;  /* 0x0000000bc00dd211 */ /* 0x000fc600000f14e1 */
[----:B------:R0:W-:Y:S04]  /*10fb0*/  @!P2 ST.E.64 desc[UR54][R6.64], R144 ;  /* 0x000000900600a985 */ /* 0x0001e8000c101b36 */
[----:B------:R0:W-:Y:S02]  /*10fc0*/  @!P5 ST.E.64 desc[UR54][R12.64], R148 ;  /* 0x000000940c00d985 */ /* 0x0001e4000c101b36 */
.L_x_5537:
[----:B------:R-:W-:Y:S05]  /*10fd0*/  BSYNC B1 ;  /* 0x0000000000017941 */ /* 0x000fea0003800000 */
.L_x_5536:
[----:B------:R-:W-:Y:S01]  /*10fe0*/  VIADD R0, R0, 0x8 ;  /* 0x0000000800007836 */ /* 0x000fe20000000000 */
[----:B------:R4:W3:Y:S04]  /*10ff0*/  SHFL.IDX PT, R21, R10, 0x1, 0x1c1f ;  /* 0x003c1f000a157f89 */ /* 0x0008e800000e0000 */
[----:B------:R-:W-:Y:S01]  /*11000*/  ISETP.GE.AND P0, PT, R0, UR8, PT ;  /* 0x0000000800007c0c */ /* 0x000fe2000bf06270 */
[----:B------:R-:W0:-:S12]  /*11010*/  SHFL.IDX PT, R3, R3, 0x1, 0x1c1f ;  /* 0x003c1f0003037f89 */ /* 0x000e1800000e0000 */
[----:B----4-:R-:W-:Y:S05]  /*11020*/  @P0 BRA `(.L_x_5535) ;  /* 0x0000001800080947 */ /* 0x010fea0003800000 */
[----:B------:R-:W-:Y:S02]  /*11030*/  ULDC UR4, c[0x0][0xac8] ;  /* 0x0002b20000047ab9 */ /* 0x000fe40000000800 */
[----:B------:R-:W-:Y:S02]  /*11040*/  ISETP.GE.AND P4, PT, R18, UR4, PT ;  /* 0x0000000412007c0c */ /* 0x000fe4000bf86270 */
[----:B------:R-:W-:Y:S02]  /*11050*/  ISETP.GE.AND P2, PT, R222, UR4, PT ;  /* 0x00000004de007c0c */ /* 0x000fe4000bf46270 */
[----:B------:R-:W-:Y:S02]  /*11060*/  ISETP.GE.AND P1, PT, R221, UR4, PT ;  /* 0x00000004dd007c0c */ /* 0x000fe4000bf26270 */
[----:B------:R-:W-:-:S07]  /*11070*/  ISETP.GE.AND P0, PT, R220, UR4, PT ;  /* 0x00000004dc007c0c */ /* 0x000fce000bf06270 */
[-C--:B0-----:R-:W-:Y:S02]  /*11080*/  @!P4 LEA R4, P3, R18, R3.reuse, 0x2 ;  /* 0x000000031204c211 */ /* 0x081fe400078610ff */
[----:B------:R-:W-:Y:S02]  /*11090*/  @!P2 LEA R6, P6, R222, R3, 0x2 ;  /* 0x00000003de06a211 */ /* 0x000fe400078c10ff */
[----:B---3--:R-:W-:Y:S02]  /*110a0*/  @!P4 LEA.HI.X R5, R18, R21, R175, 0x2, P3 ;  /* 0x000000151205c211 */ /* 0x008fe400018f14af */
[----:B------:R-:W-:Y:S02]  /*110b0*/  ISETP.GE.AND P3, PT, R219, UR4, PT ;  /* 0x00000004db007c0c */ /* 0x000fe4000bf66270 */
[----:B------:R-:W-:Y:S01]  /*110c0*/  @!P1 LEA R8, P5, R221, R3, 0x2 ;  /* 0x00000003dd089211 */ /* 0x000fe200078a10ff */
[----:B------:R0:W-:Y:S01]  /*110d0*/  @!P4 ST.E.64 desc[UR54][R4.64], R26 ;  /* 0x0000001a0400c985 */ /* 0x0001e2000c101b36 */
[----:B------:R-:W-:-:S02]  /*110e0*/  ISETP.GE.AND P4, PT, R218, UR4, PT ;  /* 0x00000004da007c0c */ /* 0x000fc4000bf86270 */
[----:B------:R-:W-:Y:S02]  /*110f0*/  @!P2 LEA.HI.X R7, R222, R21, R174, 0x2, P6 ;  /* 0x00000015de07a211 */ /* 0x000fe400030f14ae */
[C---:B------:R-:W-:Y:S02]  /*11100*/  @!P0 LEA R10, P6, R220.reuse, R3, 0x2 ;  /* 0x00000003dc0a8211 */ /* 0x040fe400078c10ff */
        /* <DEDUP_REMOVED lines=8> */
[C---:B-1----:R-:W-:Y:S02]  /*11190*/  @!P4 LEA R12, P2, R218.reuse, R3, 0x2 ;  /* 0x00000003da0cc211 */ /* 0x042fe400078410ff */
[-C--:B------:R-:W-:Y:S02]  /*111a0*/  @!P3 LEA.HI.X R5, R219, R21.reuse, R173, 0x2, P1 ;  /* 0x00000015db05b211 */ /* 0x080fe400008f14ad */
[----:B------:R-:W-:Y:S02]  /*111b0*/  ISETP.GE.AND P1, PT, R215, UR4, PT ;  /* 0x00000004d7007c0c */ /* 0x000fe4000bf26270 */
[----:B------:R-:W-:Y:S01]  /*111c0*/  @!P4 LEA.HI.X R13, R218, R21, R172, 0x2, P2 ;  /* 0x00000015da0dc211 */ /* 0x000fe200010f14ac */
[----:B------:R1:W-:Y:S01]  /*111d0*/  @!P3 ST.E.64 desc[UR54][R4.64], R42 ;  /* 0x0000002a0400b985 */ /* 0x0003e2000c101b36 */
[----:B------:R-:W-:-:S02]  /*111e0*/  ISETP.GE.AND P2, PT, R214, UR4, PT ;  /* 0x00000004d6007c0c */ /* 0x000fc4000bf46270 */
[----:B------:R-:W-:Y:S01]  /*111f0*/  @!P5 LEA R14, P6, R217, R3, 0x2 ;  /* 0x00000003d90ed211 */ /* 0x000fe200078c10ff */
[----:B------:R4:W-:Y:S01]  /*11200*/  @!P4 ST.E.64 desc[UR54][R12.64], R46 ;  /* 0x0000002e0c00c985 */ /* 0x0009e2000c101b36 */
[----:B------:R-:W-:Y:S02]  /*11210*/  ISETP.GE.AND P3, PT, R213, UR4, PT ;  /* 0x00000004d5007c0c */ /* 0x000fe4000bf66270 */
[----:B------:R-:W-:Y:S02]  /*11220*/  @!P5 LEA.HI.X R15, R217, R21, R171, 0x2, P6 ;  /* 0x00000015d90fd211 */ /* 0x000fe400030f14ab */
[-C--:B---3--:R-:W-:Y:S02]  /*11230*/  @!P0 LEA R6, P6, R216, R3.reuse, 0x2 ;  /* 0x00000003d8068211 */ /* 0x088fe400078c10ff */
[----:B------:R-:W-:Y:S01]  /*11240*/  ISETP.GE.AND P4, PT, R212, UR4, PT ;  /* 0x00000004d4007c0c */ /* 0x000fe2000bf86270 */
[----:B------:R3:W-:Y:S01]  /*11250*/  @!P5 ST.E.64 desc[UR54][R14.64], R50 ;  /* 0x000000320e00d985 */ /* 0x0007e2000c101b36 */
[----:B--2---:R-:W-:-:S02]  /*11260*/  @!P1 LEA R8, P5, R215, R3, 0x2 ;  /* 0x00000003d7089211 */ /* 0x004fc400078a10ff */
[----:B------:R-:W-:Y:S02]  /*11270*/  @!P0 LEA.HI.X R7, R216, R21, R170, 0x2, P6 ;  /* 0x00000015d8078211 */ /* 0x000fe400030f14aa */
[C---:B0-----:R-:W-:Y:S02]  /*11280*/  @!P2 LEA R10, P6, R214.reuse, R3, 0x2 ;  /* 0x00000003d60aa211 */ /* 0x041fe400078c10ff */
[-C--:B------:R-:W-:Y:S01]  /*11290*/  @!P1 LEA.HI.X R9, R215, R21.reuse, R169, 0x2, P5 ;  /* 0x00000015d7099211 */ /* 0x080fe200028f14a9 */
[----:B------:R0:W-:Y:S01]  /*112a0*/  @!P0 ST.E.64 desc[UR54][R6.64], R54 ;  /* 0x0000003606008985 */ /* 0x0001e2000c101b36 */
[----:B------:R-:W-:Y:S02]  /*112b0*/  ISETP.GE.AND P5, PT, R211, UR4, PT ;  /* 0x00000004d3007c0c */ /* 0x000fe4000bfa6270 */
[----:B------:R-:W-:Y:S01]  /*112c0*/  @!P2 LEA.HI.X R11, R214, R21, R168, 0x2, P6 ;  /* 0x00000015d60ba211 */ /* 0x000fe200030f14a8 */
[----:B------:R2:W-:Y:S01]  /*112d0*/  @!P1 ST.E.64 desc[UR54][R8.64], R58 ;  /* 0x0000003a08009985 */ /* 0x0005e2000c101b36 */
[----:B------:R-:W-:-:S02]  /*112e0*/  ISETP.GE.AND P0, PT, R210, UR4, PT ;  /* 0x00000004d2007c0c */ /* 0x000fc4000bf06270 */
[-C--:B-1----:R-:W-:Y:S01]  /*112f0*/  @!P3 LEA R4, P6, R213, R3.reuse, 0x2 ;  /* 0x00000003d504b211 */ /* 0x082fe200078c10ff */
[----:B------:R1:W-:Y:S01]  /*11300*/  @!P2 ST.E.64 desc[UR54][R10.64], R62 ;  /* 0x0000003e0a00a985 */ /* 0x0003e2000c101b36 */
[C---:B----4-:R-:W-:Y:S02]  /*11310*/  @!P4 LEA R12, P2, R212.reuse, R3, 0x2 ;  /* 0x00000003d40cc211 */ /* 0x050fe400078410ff */
[----:B------:R-:W-:Y:S02]  /*11320*/  ISETP.GE.AND P1, PT, R209, UR4, PT ;  /* 0x00000004d1007c0c */ /* 0x000fe4000bf26270 */
[-C--:B------:R-:W-:Y:S02]  /*11330*/  @!P3 LEA.HI.X R5, R213, R21.reuse, R167, 0x2, P6 ;  /* 0x00000015d505b211 */ /* 0x080fe400030f14a7 */
[----:B------:R-:W-:Y:S02]  /*11340*/  @!P4 LEA.HI.X R13, R212, R21, R166, 0x2, P2 ;  /* 0x00000015d40dc211 */ /* 0x000fe400010f14a6 */
[----:B------:R-:W-:Y:S01]  /*11350*/  ISETP.GE.AND P2, PT, R208, UR4, PT ;  /* 0x00000004d0007c0c */ /* 0x000fe2000bf46270 */
[----:B------:R-:W-:Y:S01]  /*11360*/  @!P3 ST.E.64 desc[UR54][R4.64], R66 ;  /* 0x000000420400b985 */ /* 0x000fe2000c101b36 */
[----:B---3--:R-:W-:-:S03]  /*11370*/  @!P5 LEA R14, P6, R211, R3, 0x2 ;  /* 0x00000003d30ed211 */ /* 0x008fc600078c10ff */
[----:B------:R3:W-:Y:S01]  /*11380*/  @!P4 ST.E.64 desc[UR54][R12.64], R70 ;  /* 0x000000460c00c985 */ /* 0x0007e2000c101b36 */
[----:B------:R-:W-:Y:S02]  /*11390*/  @!P5 LEA.HI.X R15, R211, R21, R165, 0x2, P6 ;  /* 0x00000015d30fd211 */ /* 0x000fe400030f14a5 */
[CC--:B0-----:R-:W-:Y:S02]  /*113a0*/  @!P0 LEA R6, P4, R210.reuse, R3.reuse, 0x2 ;  /* 0x00000003d2068211 */ /* 0x0c1fe400078810ff */
[----:B--2---:R-:W-:Y:S01]  /*113b0*/  @!P1 LEA R8, P3, R209, R3, 0x2 ;  /* 0x00000003d1089211 */ /* 0x004fe200078610ff */
[----:B------:R0:W-:Y:S01]  /*113c0*/  @!P5 ST.E.64 desc[UR54][R14.64], R74 ;  /* 0x0000004a0e00d985 */ /* 0x0001e2000c101b36 */
[----:B------:R-:W-:Y:S02]  /*113d0*/  @!P0 LEA.HI.X R7, R210, R21, R164, 0x2, P4 ;  /* 0x00000015d2078211 */ /* 0x000fe400020f14a4 */
[----:B------:R-:W-:Y:S02]  /*113e0*/  ISETP.GE.AND P4, PT, R206, UR4, PT ;  /* 0x00000004ce007c0c */ /* 0x000fe4000bf86270 */
[----:B------:R-:W-:Y:S01]  /*113f0*/  ISETP.GE.AND P5, PT, R207, UR4, PT ;  /* 0x00000004cf007c0c */ /* 0x000fe2000bfa6270 */
[----:B------:R2:W-:Y:S01]  /*11400*/  @!P0 ST.E.64 desc[UR54][R6.64], R78 ;  /* 0x0000004e06008985 */ /* 0x0005e2000c101b36 */
[----:B-1----:R-:W-:-:S02]  /*11410*/  @!P2 LEA R10, P6, R208, R3, 0x2 ;  /* 0x00000003d00aa211 */ /* 0x002fc400078c10ff */
[-C--:B------:R-:W-:Y:S02]  /*11420*/  @!P1 LEA.HI.X R9, R209, R21.reuse, R163, 0x2, P3 ;  /* 0x00000015d1099211 */ /* 0x080fe400018f14a3 */
[----:B------:R-:W-:Y:S02]  /*11430*/  ISETP.GE.AND P3, PT, R205, UR4, PT ;  /* 0x00000004cd007c0c */ /* 0x000fe4000bf66270 */
[----:B------:R-:W-:Y:S01]  /*11440*/  @!P2 LEA.HI.X R11, R208, R21, R162, 0x2, P6 ;  /* 0x00000015d00ba211 */ /* 0x000fe200030f14a2 */
[----:B------:R1:W-:Y:S01]  /*11450*/  @!P1 ST.E.64 desc[UR54][R8.64], R82 ;  /* 0x0000005208009985 */ /* 0x0003e2000c101b36 */
[----:B------:R-:W-:Y:S02]  /*11460*/  ISETP.GE.AND P1, PT, R203, UR4, PT ;  /* 0x00000004cb007c0c */ /* 0x000fe4000bf26270 */
[----:B---3--:R-:W-:Y:S01]  /*11470*/  @!P4 LEA R12, P0, R206, R3, 0x2 ;  /* 0x00000003ce0cc211 */ /* 0x008fe200078010ff */
[----:B------:R3:W-:Y:S01]  /*11480*/  @!P2 ST.E.64 desc[UR54][R10.64], R86 ;  /* 0x000000560a00a985 */ /* 0x0007e2000c101b36 */
[----:B------:R-:W-:-:S02]  /*11490*/  ISETP.GE.AND P2, PT, R204, UR4, PT ;  /* 0x00000004cc007c0c */ /* 0x000fc4000bf46270 */
[C---:B------:R-:W-:Y:S02]  /*114a0*/  @!P5 LEA R4, P6, R207.reuse, R3, 0x2 ;  /* 0x00000003cf04d211 */ /* 0x040fe400078c10ff */
[-C--:B------:R-:W-:Y:S02]  /*114b0*/  @!P4 LEA.HI.X R13, R206, R21.reuse, R160, 0x2, P0 ;  /* 0x00000015ce0dc211 */ /* 0x080fe400000f14a0 */
[----:B------:R-:W-:Y:S02]  /*114c0*/  @!P5 LEA.HI.X R5, R207, R21, R161, 0x2, P6 ;  /* 0x00000015cf05d211 */ /* 0x000fe400030f14a1 */
[----:B------:R-:W-:Y:S02]  /*114d0*/  ISETP.GE.AND P0, PT, R202, UR4, PT ;  /* 0x00000004ca007c0c */ /* 0x000fe4000bf06270 */
[----:B0-----:R-:W-:Y:S01]  /*114e0*/  @!P3 LEA R14, P6, R205, R3, 0x2 ;  /* 0x00000003cd0eb211 */ /* 0x001fe200078c10ff */
[----:B------:R0:W-:Y:S01]  /*114f0*/  @!P5 ST.E.64 desc[UR54][R4.64], R90 ;  /* 0x0000005a0400d985 */ /* 0x0001e2000c101b36 */
[----:B------:R-:W-:-:S02]  /*11500*/  ISETP.GE.AND P5, PT, R201, UR4, PT ;  /* 0x00000004c9007c0c */ /* 0x000fc4000bfa6270 */
[----:B------:R-:W-:Y:S01]  /*11510*/  @!P3 LEA.HI.X R15, R205, R21, R159, 0x2, P6 ;  /* 0x00000015cd0fb211 */ /* 0x000fe200030f149f */
[----:B------:R4:W-:Y:S01]  /*11520*/  @!P4 ST.E.64 desc[UR54][R12.64], R94 ;  /* 0x0000005e0c00c985 */ /* 0x0009e2000c101b36 */
[-C--:B--2---:R-:W-:Y:S02]  /*11530*/  @!P2 LEA R6, P6, R204, R3.reuse, 0x2 ;  /* 0x00000003cc06a211 */ /* 0x084fe400078c10ff */
[----:B------:R-:W-:Y:S01]  /*11540*/  ISETP.GE.AND P4, PT, R200, UR4, PT ;  /* 0x00000004c8007c0c */ /* 0x000fe2000bf86270 */
[----:B------:R2:W-:Y:S01]  /*11550*/  @!P3 ST.E.64 desc[UR54][R14.64], R98 ;  /* 0x000000620e00b985 */ /* 0x0005e2000c101b36 */
[----:B-1----:R-:W-:Y:S02]  /*11560*/  @!P1 LEA R8, P3, R203, R3, 0x2 ;  /* 0x00000003cb089211 */ /* 0x002fe400078610ff */
[----:B------:R-:W-:Y:S02]  /*11570*/  @!P2 LEA.HI.X R7, R204, R21, R158, 0x2, P6 ;  /* 0x00000015cc07a211 */ /* 0x000fe400030f149e */
[----:B---3--:R-:W-:-:S02]  /*11580*/  @!P0 LEA R10, P6, R202, R3, 0x2 ;  /* 0x00000003ca0a8211 */ /* 0x008fc400078c10ff */
        /* <DEDUP_REMOVED lines=9> */
[----:B------:R-:W-:Y:S02]  /*11620*/  @!P5 LEA.HI.X R5, R201, R21, R155, 0x2, P1 ;  /* 0x00000015c905d211 */ /* 0x000fe400008f149b */
        /* <DEDUP_REMOVED lines=8> */
[C---:B-1----:R-:W-:Y:S01]  /*116b0*/  @!P0 LEA R6, P5, R198.reuse, R3, 0x2 ;  /* 0x00000003c6068211 */ /* 0x042fe200078a10ff */
[----:B------:R1:W-:Y:S01]  /*116c0*/  @!P3 ST.E.64 desc[UR54][R14.64], R122 ;  /* 0x0000007a0e00b985 */ /* 0x0003e2000c101b36 */
[----:B------:R-:W-:Y:S02]  /*116d0*/  ISETP.GE.AND P3, PT, R195, UR4, PT ;  /* 0x00000004c3007c0c */ /* 0x000fe4000bf66270 */
[----:B------:R-:W-:Y:S02]  /*116e0*/  @!P0 LEA.HI.X R7, R198, R21, R152, 0x2, P5 ;  /* 0x00000015c6078211 */ /* 0x000fe400028f1498 */
[----:B------:R-:W-:Y:S02]  /*116f0*/  ISETP.GE.AND P5, PT, R193, UR4, PT ;  /* 0x00000004c1007c0c */ /* 0x000fe4000bfa6270 */
[-C--:B---3--:R-:W-:Y:S01]  /*11700*/  @!P1 LEA R8, P6, R197, R3.reuse, 0x2 ;  /* 0x00000003c5089211 */ /* 0x088fe200078c10ff */
[----:B------:R4:W-:Y:S02]  /*11710*/  @!P0 ST.E.64 desc[UR54][R6.64], R126 ;  /* 0x0000007e06008985 */ /* 0x0009e4000c101b36 */
[----:B0-----:R-:W-:-:S02]  /*11720*/  @!P4 LEA R4, P0, R196, R3, 0x2 ;  /* 0x00000003c404c211 */ /* 0x001fc400078010ff */
[----:B------:R-:W-:Y:S02]  /*11730*/  @!P1 LEA.HI.X R9, R197, R21, R20, 0x2, P6 ;  /* 0x00000015c5099211 */ /* 0x000fe400030f1414 */
[----:B------:R-:W-:Y:S02]  /*11740*/  @!P3 LEA R10, P6, R195, R3, 0x2 ;  /* 0x00000003c30ab211 */ /* 0x000fe400078c10ff */
[----:B------:R-:W-:Y:S01]  /*11750*/  @!P4 LEA.HI.X R5, R196, R21, R229, 0x2, P0 ;  /* 0x00000015c405c211 */ /* 0x000fe200000f14e5 */
        /* <DEDUP_REMOVED lines=12> */
[----:B----4-:R-:W-:-:S04]  /*11820*/  LEA R4, P0, R192, R3, 0x2 ;  /* 0x00000003c0047211 */ /* 0x010fc800078010ff */
[----:B------:R-:W-:-:S05]  /*11830*/  LEA.HI.X R5, R192, R21, R225, 0x2, P0 ;  /* 0x00000015c0057211 */ /* 0x000fca00000f14e1 */
[----:B------:R0:W-:Y:S01]  /*11840*/  ST.E.64 desc[UR54][R4.64], R150 ;  /* 0x0000009604007985 */ /* 0x0001e2000c101b36 */
[----:B------:R-:W-:Y:S05]  /*11850*/  BRA `(.L_x_5535) ;  /* 0x0000000c00fc7947 */ /* 0x000fea0003800000 */
.L_x_5529:
        /* <DEDUP_REMOVED lines=9> */
[----:B------:R-:W-:Y:S01]  /*118f0*/  UISETP.NE.U32.AND UP1, UPT, UR10, URZ, UPT ;  /* 0x0000003f0a00728c */ /* 0x000fe2000bf25070 */
[----:B------:R-:W-:Y:S02]  /*11900*/  ULDC UR4, c[0x0][0xa88] ;  /* 0x0002a20000047ab9 */ /* 0x000fe40000000800 */
[----:B------:R-:W2:Y:S01]  /*11910*/  @P1 LDG.E R9, desc[UR54][R4.64] ;  /* 0x0000003604091981 */ /* 0x000ea2000c1e1900 */
[----:B------:R-:W-:Y:S01]  /*11920*/  UISETP.NE.AND.EX UP1, UPT, UR11, URZ, UPT, UP1 ;  /* 0x0000003f0b00728c */ /* 0x000fe2000bf25310 */
[----:B------:R-:W-:-:S05]  /*11930*/  IMAD.U32 R0, RZ, RZ, UR4 ;  /* 0x00000004ff007e24 */ /* 0x000fca000f8e00ff */
[----:B------:R-:W-:-:S05]  /*11940*/  PLOP3.LUT P2, PT, PT, PT, UP1, 0x80, 0x0 ;  /* 0x000000000000781c */ /* 0x000fca0003f4f018 */
[----:B------:R-:W-:Y:S02]  /*11950*/  @UP1 ULDC.64 UR10, c[0x0][0xc08] ;  /* 0x00030200000a1ab9 */ /* 0x000fe40000000a00 */
[----:B------:R-:W-:-:S06]  /*11960*/  @UP1 UIMAD.WIDE UR10, UR44, 0x4, UR10 ;  /* 0x000000042c0a18a5 */ /* 0x000fcc000f8e020a */
[----:B------:R-:W-:Y:S02]  /*11970*/  IMAD.U32 R6, RZ, RZ, UR10 ;  /* 0x0000000aff067e24 */ /* 0x000fe4000f8e00ff */
[----:B------:R-:W-:-:S05]  /*11980*/  IMAD.U32 R7, RZ, RZ, UR11 ;  /* 0x0000000bff077e24 */ /* 0x000fca000f8e00ff */
[----:B------:R0:W5:Y:S01]  /*11990*/  @P2 LDG.E R0, desc[UR54][R6.64] ;  /* 0x0000003606002981 */ /* 0x000162000c1e1900 */
[----:B------:R-:W-:Y:S01]  /*119a0*/  UISETP.NE.AND UP1, UPT, UR9, URZ, UPT ;  /* 0x0000003f0900728c */ /* 0x000fe2000bf25270 */
[----:B------:R-:W-:Y:S01]  /*119b0*/  UMOV UR4, URZ ;  /* 0x0000003f00047c82 */ /* 0x000fe20008000000 */
[----:B------:R-:W1:Y:S09]  /*119c0*/  S2R R8, SR_TID.X ;  /* 0x0000000000087919 */ /* 0x000e720000002100 */
[----:B------:R-:W-:Y:S01]  /*119d0*/  @!UP1 ULDC UR9, c[0x0][0xad4] ;  /* 0x0002b50000099ab9 */ /* 0x000fe20000000800 */
[----:B-1----:R-:W-:-:S05]  /*119e0*/  VIADD R3, R8, 0xffffff80 ;  /* 0xffffff8008037836 */ /* 0x002fca0000000000 */
[----:B------:R-:W-:Y:S02]  /*119f0*/  ISETP.GT.AND P0, PT, R3, 0x3f, PT ;  /* 0x0000003f0300780c */ /* 0x000fe40003f04270 */
[----:B--2---:R-:W-:Y:S01]  /*11a00*/  @P1 R2UR UR4, R9 ;  /* 0x00000000090412ca */ /* 0x004fe200000e0000 */
[----:B0-----:R-:W-:-:S14]  /*11a10*/  @P2 BRA `(.L_x_5538) ;  /* 0x0000000000102947 */ /* 0x001fdc0003800000 */
[----:B------:R-:W-:Y:S05]  /*11a20*/  @!P1 BRA `(.L_x_5538) ;  /* 0x00000000000c9947 */ /* 0x000fea0003800000 */
[----:B------:R-:W2:Y:S04]  /*11a30*/  LDG.E R3, desc[UR54][R4.64] ;  /* 0x0000003604037981 */ /* 0x000ea8000c1e1900 */
[----:B-----5:R-:W2:Y:S02]  /*11a40*/  LDG.E R0, desc[UR54][R4.64+0x4] ;  /* 0x0000043604007981 */ /* 0x020ea4000c1e1900 */
[----:B--2---:R-:W-:-:S07]  /*11a50*/  IMAD.IADD R0, R0, 0x1, -R3 ;  /* 0x0000000100007824 */ /* 0x004fce00078e0a03 */
.L_x_5538:
[----:B------:R-:W-:Y:S01]  /*11a60*/  USHF.R.S32.HI UR16, URZ, 0x1f, UR44 ;  /* 0x0000001f3f107899 */ /* 0x000fe2000801142c */
[----:B------:R-:W-:Y:S01]  /*11a70*/  BSSY B1, `(.L_x_5539) ;  /* 0x000003a000017945 */ /* 0x000fe20003800000 */
[----:B------:R-:W-:Y:S02]  /*11a80*/  USHF.R.S32.HI UR24, URZ, 0x1f, UR4 ;  /* 0x0000001f3f187899 */ /* 0x000fe40008011404 */
[----:B------:R-:W-:Y:S02]  /*11a90*/  USEL UR8, UR44, URZ, !UP0 ;  /* 0x0000003f2c087287 */ /* 0x000fe4000c000000 */
[----:B------:R-:W-:Y:S01]  /*11aa0*/  USEL UR16, UR16, URZ, !UP0 ;  /* 0x0000003f10107287 */ /* 0x000fe2000c000000 */
[----:B------:R-:W-:Y:S11]  /*11ab0*/  @P0 BRA `(.L_x_5540) ;  /* 0x0000000000d40947 */ /* 0x000ff60003800000 */
[----:B------:R-:W0:Y:S01]  /*11ac0*/  LDC R9, c[0x0][0xbe8] ;  /* 0x0002fa00ff097b82 */ /* 0x000e220000000800 */
[----:B------:R-:W-:-:S05]  /*11ad0*/  IMAD.U32 R5, RZ, RZ, UR45 ;  /* 0x0000002dff057e24 */ /* 0x000fca000f8e00ff */
[----:B------:R-:W-:Y:S01]  /*11ae0*/  IADD3 R6, R5, -0x80, R8 ;  /* 0xffffff8005067810 */ /* 0x000fe20007ffe008 */
[----:B0----5:R-:W-:-:S05]  /*11af0*/  IMAD R3, R0, R9, RZ ;  /* 0x0000000900037224 */ /* 0x021fca00078e02ff */
[----:B------:R-:W-:-:S13]  /*11b00*/  ISETP.GE.AND P0, PT, R6, R3, PT ;  /* 0x000000030600720c */ /* 0x000fda0003f06270 */
[----:B------:R-:W-:Y:S05]  /*11b10*/  @P0 BRA `(.L_x_5540) ;  /* 0x0000000000bc0947 */ /* 0x000fea0003800000 */
[----:B------:R-:W-:Y:S01]  /*11b20*/  ISETP.NE.AND P0, PT, R9, 0x1, PT ;  /* 0x000000010900780c */ /* 0x000fe20003f05270 */
[----:B------:R-:W-:Y:S01]  /*11b30*/  UISETP.GT.AND UP0, UPT, UR9, 0x1, UPT ;  /* 0x000000010900788c */ /* 0x000fe2000bf04270 */
[----:B------:R-:W-:Y:S01]  /*11b40*/  UMOV UR20, 0x9b8 ;  /* 0x000009b800147882 */ /* 0x000fe20000000000 */
[----:B------:R-:W-:Y:S02]  /*11b50*/  ULOP3.LUT UR17, UR42, 0xff, URZ, 0xc0, !UPT ;  /* 0x000000ff2a117892 */ /* 0x000fe4000f8ec03f */
[----:B------:R-:W-:Y:S02]  /*11b60*/  USEL UR20, UR20, 0x978, UP0 ;  /* 0x0000097814147887 */ /* 0x000fe40008000000 */
[----:B------:R-:W-:-:S06]  /*11b70*/  USEL UR17, UR17, URZ, UP0 ;  /* 0x0000003f11117287 */ /* 0x000fcc0008000000 */
[----:B------:R-:W0:Y:S04]  /*11b80*/  @P0 LDC R3, c[0x0][0xbec] ;  /* 0x0002fb00ff030b82 */ /* 0x000e280000000800 */
[----:B------:R-:W-:Y:S01]  /*11b90*/  ULDC.64 UR10, c[0x0][UR20+0x218] ;  /* 0x00008600140a7abb */ /* 0x000fe20008000a00 */
[----:B------:R-:W-:Y:S01]  /*11ba0*/  ULDC.64 UR14, c[0x0][UR20+0x220] ;  /* 0x00008800140e7abb */ /* 0x000fe20008000a00 */
[----:B------:R-:W-:Y:S02]  /*11bb0*/  ULDC.64 UR18, c[0x0][UR20+0x228] ;  /* 0x00008a0014127abb */ /* 0x000fe40008000a00 */
[----:B------:R-:W1:Y:S01]  /*11bc0*/  @P0 LDC R5, c[0x0][0xbf0] ;  /* 0x0002fc00ff050b82 */ /* 0x000e620000000800 */
[----:B------:R-:W-:Y:S02]  /*11bd0*/  UIMAD.WIDE.U32 UR12, UR10, UR43, URZ ;  /* 0x0000002b0a0c72a5 */ /* 0x000fe4000f8e003f */
[----:B------:R-:W-:-:S02]  /*11be0*/  UIMAD UR21, UR11, UR43, URZ ;  /* 0x0000002b0b1572a4 */ /* 0x000fc4000f8e023f */
[----:B------:R-:W-:Y:S02]  /*11bf0*/  UIMAD UR15, UR15, UR8, URZ ;  /* 0x000000080f0f72a4 */ /* 0x000fe4000f8e023f */
[----:B------:R-:W-:Y:S02]  /*11c00*/  UIMAD.WIDE.U32 UR22, UR18, UR17, URZ ;  /* 0x00000011121672a5 */ /* 0x000fe4000f8e003f */
[----:B------:R-:W-:Y:S02]  /*11c10*/  UIMAD.WIDE.U32 UR10, UR14, UR8, URZ ;  /* 0x000000080e0a72a5 */ /* 0x000fe4000f8e003f */
[----:B------:R-:W-:Y:S02]  /*11c20*/  UIMAD UR17, UR19, UR17, URZ ;  /* 0x00000011131172a4 */ /* 0x000fe4000f8e023f */
[----:B------:R-:W-:Y:S02]  /*11c30*/  UIMAD UR15, UR14, UR16, UR15 ;  /* 0x000000100e0f72a4 */ /* 0x000fe4000f8e020f */
[----:B------:R-:W-:Y:S01]  /*11c40*/  UIADD3 UR12, UP1, UP2, UR10, UR12, UR4 ;  /* 0x0000000c0a0c7290 */ /* 0x000fe2000fa3e004 */
[----:B0-----:R-:W-:Y:S01]  /*11c50*/  @P0 IMAD.HI.U32 R4, R6, R3, RZ ;  /* 0x0000000306040227 */ /* 0x001fe200078e00ff */
[----:B------:R-:W-:-:S02]  /*11c60*/  UIADD3 UR17, UR23, UR17, URZ ;  /* 0x0000001117117290 */ /* 0x000fc4000fffe03f */
[----:B------:R-:W-:Y:S01]  /*11c70*/  UIADD3 UR21, UR13, UR21, URZ ;  /* 0x000000150d157290 */ /* 0x000fe2000fffe03f */
[----:B------:R-:W-:Y:S01]  /*11c80*/  IMAD.MOV.U32 R3, RZ, RZ, R6 ;  /* 0x000000ffff037224 */ /* 0x000fe200078e0006 */
[----:B------:R-:W-:Y:S02]  /*11c90*/  UIADD3 UR15, UR11, UR15, URZ ;  /* 0x0000000f0b0f7290 */ /* 0x000fe4000fffe03f */
[----:B------:R-:W-:Y:S01]  /*11ca0*/  IMAD.U32 R8, RZ, RZ, UR17 ;  /* 0x00000011ff087e24 */ /* 0x000fe2000f8e00ff */
[----:B-1----:R-:W-:Y:S01]  /*11cb0*/  @P0 SHF.R.U32.HI R3, RZ, R5, R4 ;  /* 0x00000005ff030219 */ /* 0x002fe20000011604 */
[----:B------:R-:W-:Y:S01]  /*11cc0*/  IMAD.U32 R4, RZ, RZ, UR22 ;  /* 0x00000016ff047e24 */ /* 0x000fe2000f8e00ff */
[----:B------:R-:W-:Y:S01]  /*11cd0*/  ULDC.64 UR10, c[0x0][UR20+0x210] ;  /* 0x00008400140a7abb */ /* 0x000fe20008000a00 */
        /* <DEDUP_REMOVED lines=19> */
.L_x_5540:
[----:B------:R-:W-:Y:S05]  /*11e10*/  BSYNC B1 ;  /* 0x0000000000017941 */ /* 0x000fea0003800000 */
.L_x_5539:
[----:B------:R-:W-:-:S06]  /*11e20*/  UISETP.GT.AND UP0, UPT, UR9, 0x1, UPT ;  /* 0x000000010900788c */ /* 0x000fcc000bf04270 */
[----:B------:R-:W-:-:S13]  /*11e30*/  PLOP3.LUT P0, PT, PT, PT, UP0, 0x80, 0x0 ;  /* 0x000000000000781c */ /* 0x000fda0003f0f008 */
[----:B------:R-:W-:Y:S05]  /*11e40*/  @P0 BRA `(.L_x_5535) ;  /* 0x0000000800800947 */ /* 0x000fea0003800000 */
[----:B------:R-:W1:Y:S01]  /*11e50*/  LDC R11, c[0x0][0xbe8] ;  /* 0x0002fa00ff0b7b82 */ /* 0x000e620000000800 */
[C---:B------:R-:W-:Y:S01]  /*11e60*/  VIADD R37, R19.reuse, 0x40 ;  /* 0x0000004013257836 */ /* 0x040fe20000000000 */
[----:B------:R-:W-:Y:S01]  /*11e70*/  ULDC UR14, c[0x0][0xac8] ;  /* 0x0002b200000e7ab9 */ /* 0x000fe20000000800 */
[----:B------:R-:W-:Y:S01]  /*11e80*/  ULDC.64 UR12, c[0x0][0xaa0] ;  /* 0x0002a800000c7ab9 */ /* 0x000fe20000000a00 */
[----:B------:R-:W-:Y:S01]  /*11e90*/  ISETP.GE.AND P2, PT, R19, UR14, PT ;  /* 0x0000000e13007c0c */ /* 0x000fe2000bf46270 */
[----:B------:R-:W-:Y:S01]  /*11ea0*/  UIMAD UR9, UR24, UR12, URZ ;  /* 0x0000000c180972a4 */ /* 0x000fe2000f8e023f */
[----:B------:R-:W-:Y:S01]  /*11eb0*/  ISETP.GE.AND P1, PT, R37, UR14, PT ;  /* 0x0000000e25007c0c */ /* 0x000fe2000bf26270 */
[----:B------:R-:W-:Y:S01]  /*11ec0*/  UIMAD.WIDE.U32 UR10, UR4, UR12, URZ ;  /* 0x0000000c040a72a5 */ /* 0x000fe2000f8e003f */
[----:B0-----:R-:W-:Y:S01]  /*11ed0*/  SEL R3, RZ, 0x1, P2 ;  /* 0x00000001ff037807 */ /* 0x001fe20001000000 */
[----:B------:R-:W-:Y:S01]  /*11ee0*/  UIMAD UR9, UR4, UR13, UR9 ;  /* 0x0000000d040972a4 */ /* 0x000fe2000f8e0209 */
[----:B------:R-:W-:Y:S01]  /*11ef0*/  SEL R4, RZ, 0xffffffff, P1 ;  /* 0xffffffffff047807 */ /* 0x000fe20000800000 */
[C---:B------:R-:W-:Y:S01]  /*11f00*/  VIADD R39, R19.reuse, 0x80 ;  /* 0x0000008013277836 */ /* 0x040fe20000000000 */
[----:B------:R-:W-:Y:S01]  /*11f10*/  ULDC.64 UR12, c[0x0][0xae8] ;  /* 0x0002ba00000c7ab9 */ /* 0x000fe20000000a00 */
[----:B------:R-:W-:Y:S01]  /*11f20*/  UIADD3 UR11, UR11, UR9, URZ ;  /* 0x000000090b0b7290 */ /* 0x000fe2000fffe03f */
[----:B------:R-:W-:Y:S01]  /*11f30*/  VIADD R27, R19, 0xc0 ;  /* 0x000000c0131b7836 */ /* 0x000fe20000000000 */
[----:B------:R-:W-:Y:S01]  /*11f40*/  BSSY B1, `(.L_x_5541) ;  /* 0x000006c000017945 */ /* 0x000fe20003800000 */
[----:B------:R-:W-:Y:S01]  /*11f50*/  IMAD.SHL.U32 R4, R4, 0x2, RZ ;  /* 0x0000000204047824 */ /* 0x000fe200078e00ff */
[----:B------:R-:W-:Y:S01]  /*11f60*/  ISETP.GE.AND P1, PT, R39, UR14, PT ;  /* 0x0000000e27007c0c */ /* 0x000fe2000bf26270 */
[----:B------:R-:W-:Y:S01]  /*11f70*/  UIMAD.WIDE.U32 UR10, UR43, UR12, UR10 ;  /* 0x0000000c2b0a72a5 */ /* 0x000fe2000f8e000a */
[C---:B------:R-:W-:Y:S01]  /*11f80*/  VIADD R31, R19.reuse, 0x100 ;  /* 0x00000100131f7836 */ /* 0x040fe20000000000 */
[----:B------:R-:W-:Y:S01]  /*11f90*/  SHF.R.S32.HI R34, RZ, 0x1f, R37 ;  /* 0x0000001fff227819 */ /* 0x000fe20000011425 */
[----:B------:R-:W-:Y:S01]  /*11fa0*/  VIADD R35, R19, 0x140 ;  /* 0x0000014013237836 */ /* 0x000fe20000000000 */
[----:B------:R-:W-:Y:S01]  /*11fb0*/  LOP3.LUT R6, R4, 0x2, R3, 0xe2, !PT ;  /* 0x0000000204067812 */ /* 0x000fe200078ee203 */
[----:B------:R-:W-:Y:S01]  /*11fc0*/  IMAD R3, R191, 0x20, R223 ;  /* 0x00000020bf037824 */ /* 0x000fe200078e02df */
[----:B-1----:R-:W-:Y:S01]  /*11fd0*/  ISETP.NE.AND P0, PT, R11, 0x1, PT ;  /* 0x000000010b00780c */ /* 0x002fe20003f05270 */
[----:B------:R-:W-:Y:S01]  /*11fe0*/  UIMAD UR11, UR43, UR13, UR11 ;  /* 0x0000000d2b0b72a4 */ /* 0x000fe2000f8e020b */
[----:B------:R-:W-:Y:S01]  /*11ff0*/  VIADD R33, R19, 0x180 ;  /* 0x0000018013217836 */ /* 0x000fe20000000000 */
[----:B------:R-:W-:Y:S01]  /*12000*/  SHF.R.S32.HI R30, RZ, 0x1f, R31 ;  /* 0x0000001fff1e7819 */ /* 0x000fe2000001141f */
[----:B------:R-:W-:Y:S01]  /*12010*/  VIADD R8, R3, UR45 ;  /* 0x0000002d03087c36 */ /* 0x000fe20008000000 */
[----:B------:R-:W-:Y:S01]  /*12020*/  SEL R3, RZ, 0xffffffff, P1 ;  /* 0xffffffffff037807 */ /* 0x000fe20000800000 */
[----:B------:R-:W-:Y:S01]  /*12030*/  ULDC.64 UR12, c[0x0][0xaf0] ;  /* 0x0002bc00000c7ab9 */ /* 0x000fe20000000a00 */
[----:B------:R-:W-:Y:S01]  /*12040*/  ISETP.GE.AND P1, PT, R27, UR14, PT ;  /* 0x0000000e1b007c0c */ /* 0x000fe2000bf26270 */
[----:B------:R-:W-:Y:S01]  /*12050*/  UIMAD UR16, UR16, UR12, URZ ;  /* 0x0000000c101072a4 */ /* 0x000fe2000f8e023f */
[----:B-----5:R-:W-:Y:S01]  /*12060*/  IMAD R25, R0, R11, RZ ;  /* 0x0000000b00197224 */ /* 0x020fe200078e02ff */
[----:B------:R-:W-:Y:S01]  /*12070*/  SHF.R.S32.HI R32, RZ, 0x1f, R33 ;  /* 0x0000001fff207819 */ /* 0x000fe20000011421 */
[----:B------:R-:W-:Y:S01]  /*12080*/  IMAD.SHL.U32 R9, R3, 0x4, RZ ;  /* 0x0000000403097824 */ /* 0x000fe200078e00ff */
[----:B------:R-:W-:Y:S01]  /*12090*/  UIMAD UR4, UR8, UR13, UR16 ;  /* 0x0000000d080472a4 */ /* 0x000fe2000f8e0210 */
[----:B------:R-:W0:Y:S01]  /*120a0*/  @P0 LDC R5, c[0x0][0xbec] ;  /* 0x0002fb00ff050b82 */ /* 0x000e220000000800 */
[----:B------:R-:W-:Y:S01]  /*120b0*/  IMAD.MOV.U32 R3, RZ, RZ, R8 ;  /* 0x000000ffff037224 */ /* 0x000fe200078e0008 */
[----:B------:R-:W-:Y:S01]  /*120c0*/  UIMAD.WIDE.U32 UR8, UR8, UR12, UR10 ;  /* 0x0000000c080872a5 */ /* 0x000fe2000f8e000a */
[----:B------:R-:W-:Y:S01]  /*120d0*/  LOP3.LUT R6, R9, 0x4, R6, 0xe2, !PT ;  /* 0x0000000409067812 */ /* 0x000fe200078ee206 */
[----:B------:R-:W-:Y:S01]  /*120e0*/  VIADD R26, R223, UR45 ;  /* 0x0000002ddf1a7c36 */ /* 0x000fe20008000000 */
[----:B------:R-:W-:Y:S01]  /*120f0*/  SHF.R.S32.HI R36, RZ, 0x1f, R39 ;  /* 0x0000001fff247819 */ /* 0x000fe20000011427 */
[----:B------:R-:W-:Y:S01]  /*12100*/  UIADD3 UR4, UR9, UR4, URZ ;  /* 0x0000000409047290 */ /* 0x000fe2000fffe03f */
[----:B------:R-:W-:Y:S01]  /*12110*/  VIADD R29, R19, 0x1c0 ;  /* 0x000001c0131d7836 */ /* 0x000fe20000000000 */
[----:B------:R-:W1:Y:S01]  /*12120*/  @P0 LDC R7, c[0x0][0xbf0] ;  /* 0x0002fc00ff070b82 */ /* 0x000e620000000800 */
[----:B------:R-:W-:-:S02]  /*12130*/  SHF.R.S32.HI R38, RZ, 0x1f, R35 ;  /* 0x0000001fff267819 */ /* 0x000fc40000011423 */
[----:B------:R-:W-:Y:S02]  /*12140*/  SHF.R.S32.HI R40, RZ, 0x1f, R27 ;  /* 0x0000001fff287819 */ /* 0x000fe4000001141b */
[----:B------:R-:W-:Y:S01]  /*12150*/  SHF.R.S32.HI R28, RZ, 0x1f, R29 ;  /* 0x0000001fff1c7819 */ /* 0x000fe2000001141d */
[----:B0-----:R-:W-:Y:S01]  /*12160*/  @P0 IMAD.HI.U32 R4, R8, R5, RZ ;  /* 0x0000000508040227 */ /* 0x001fe200078e00ff */
[----:B------:R-:W-:Y:S02]  /*12170*/  SEL R5, RZ, 0xffffffff, P1 ;  /* 0xffffffffff057807 */ /* 0x000fe40000800000 */
[----:B------:R-:W-:-:S04]  /*12180*/  ISETP.GE.AND P1, PT, R29, UR14, PT ;  /* 0x0000000e1d007c0c */ /* 0x000fc8000bf26270 */
[----:B------:R-:W-:Y:S02]  /*12190*/  SEL R0, RZ, 0x80, P1 ;  /* 0x00000080ff007807 */ /* 0x000fe40000800000 */
[----:B-1----:R-:W-:Y:S01]  /*121a0*/  @P0 SHF.R.U32.HI R3, RZ, R7, R4 ;  /* 0x00000007ff030219 */ /* 0x002fe20000011604 */
[----:B------:R-:W-:Y:S01]  /*121b0*/  IMAD.SHL.U32 R7, R5, 0x8, RZ ;  /* 0x0000000805077824 */ /* 0x000fe200078e00ff */
[----:B------:R-:W-:Y:S01]  /*121c0*/  ISETP.GE.AND P0, PT, R31, UR14, PT ;  /* 0x0000000e1f007c0c */ /* 0x000fe2000bf06270 */
[----:B------:R-:W-:Y:S02]  /*121d0*/  IMAD.U32 R4, RZ, RZ, UR8 ;  /* 0x00000008ff047e24 */ /* 0x000fe4000f8e00ff */
[----:B------:R-:W-:Y:S01]  /*121e0*/  IMAD.U32 R5, RZ, RZ, UR9 ;  /* 0x00000009ff057e24 */ /* 0x000fe2000f8e00ff */
[----:B------:R-:W-:Y:S01]  /*121f0*/  LOP3.LUT R10, R7, 0x8, R6, 0xe2, !PT ;  /* 0x00000008070a7812 */ /* 0x000fe200078ee206 */
[--C-:B------:R-:W-:Y:S01]  /*12200*/  IMAD.MOV R7, RZ, RZ, -R3.reuse ;  /* 0x000000ffff077224 */ /* 0x100fe200078e0a03 */
[----:B------:R-:W-:Y:S01]  /*12210*/  SHF.R.S32.HI R6, RZ, 0x1f, R3 ;  /* 0x0000001fff067819 */ /* 0x000fe20000011403 */
[----:B------:R-:W-:Y:S01]  /*12220*/  ULDC.64 UR8, c[0x0][0xae0] ;  /* 0x0002b80000087ab9 */ /* 0x000fe20000000a00 */
[----:B------:R-:W-:Y:S01]  /*12230*/  SEL R9, RZ, 0xffffffff, P0 ;  /* 0xffffffffff097807 */ /* 0x000fe20000000000 */
[----:B------:R-:W-:Y:S01]  /*12240*/  IMAD.U32 R5, RZ, RZ, UR4 ;  /* 0x00000004ff057e24 */ /* 0x000fe2000f8e00ff */
[----:B------:R-:W-:Y:S01]  /*12250*/  ISETP.GE.AND P0, PT, R35, UR14, PT ;  /* 0x0000000e23007c0c */ /* 0x000fe2000bf06270 */
[----:B------:R-:W-:-:S02]  /*12260*/  IMAD R6, R6, UR8, RZ ;  /* 0x0000000806067c24 */ /* 0x000fc4000f8e02ff */
[----:B------:R-:W-:Y:S01]  /*12270*/  IMAD R7, R11, R7, R8 ;  /* 0x000000070b077224 */ /* 0x000fe200078e0208 */
[----:B------:R-:W-:Y:S01]  /*12280*/  SEL R8, RZ, 0xffffffff, P0 ;  /* 0xffffffffff087807 */ /* 0x000fe20000000000 */
[----:B------:R-:W-:Y:S01]  /*12290*/  IMAD.SHL.U32 R13, R9, 0x10, RZ ;  /* 0x00000010090d7824 */ /* 0x000fe200078e00ff */
[----:B------:R-:W-:Y:S01]  /*122a0*/  ISETP.GE.AND P0, PT, R33, UR14, PT ;  /* 0x0000000e21007c0c */ /* 0x000fe2000bf06270 */
[C---:B------:R-:W-:Y:S02]  /*122b0*/  IMAD R9, R3.reuse, UR9, R6 ;  /* 0x0000000903097c24 */ /* 0x040fe4000f8e0206 */
[----:B------:R-:W-:Y:S01]  /*122c0*/  IMAD.WIDE.U32 R4, R3, UR8, R4 ;  /* 0x0000000803047c25 */ /* 0x000fe2000f8e0004 */
[----:B------:R-:W-:Y:S01]  /*122d0*/  SHF.R.S32.HI R3, RZ, 0x1f, R7 ;  /* 0x0000001fff037819 */ /* 0x000fe20000011407 */
[----:B------:R-:W-:Y:S01]  /*122e0*/  ULDC.64 UR8, c[0x0][0xad8] ;  /* 0x0002b60000087ab9 */ /* 0x000fe20000000a00 */
[----:B------:R-:W-:Y:S01]  /*122f0*/  LOP3.LUT R10, R13, 0x10, R10, 0xe2, !PT ;  /* 0x000000100d0a7812 */ /* 0x000fe200078ee20a */
[----:B------:R-:W-:-:S02]  /*12300*/  IMAD.IADD R5, R5, 0x1, R9 ;  /* 0x0000000105057824 */ /* 0x000fc400078e0209 */
[----:B------:R-:W-:Y:S02]  /*12310*/  IMAD R6, R3, UR8, RZ ;  /* 0x0000000803067c24 */ /* 0x000fe4000f8e02ff */
[----:B------:R-:W-:-:S04]  /*12320*/  IMAD.WIDE.U32 R4, R7, UR8, R4 ;  /* 0x0000000807047c25 */ /* 0x000fc8000f8e0004 */
[----:B------:R-:W-:Y:S01]  /*12330*/  IMAD R3, R7, UR9, R6 ;  /* 0x0000000907037c24 */ /* 0x000fe2000f8e0206 */
[----:B------:R-:W-:Y:S01]  /*12340*/  ULDC.64 UR8, c[0x0][0xa80] ;  /* 0x0002a00000087ab9 */ /* 0x000fe20000000a00 */
[----:B------:R-:W-:Y:S01]  /*12350*/  SEL R7, RZ, 0x40, P0 ;  /* 0x00000040ff077807 */ /* 0x000fe20000000000 */
[----:B------:R-:W-:Y:S01]  /*12360*/  IMAD.SHL.U32 R9, R8, 0x20, RZ ;  /* 0x0000002008097824 */ /* 0x000fe200078e00ff */
[----:B------:R-:W-:Y:S01]  /*12370*/  LEA R20, P0, R4, UR8, 0x1 ;  /* 0x0000000804147c11 */ /* 0x000fe2000f8008ff */
[----:B------:R-:W-:-:S03]  /*12380*/  IMAD.IADD R3, R5, 0x1, R3 ;  /* 0x0000000105037824 */ /* 0x000fc600078e0203 */
[----:B------:R-:W-:Y:S01]  /*12390*/  LOP3.LUT R10, R9, 0x20, R10, 0xe2, !PT ;  /* 0x00000020090a7812 */ /* 0x000fe200078ee20a */
[----:B------:R0:W1:Y:S01]  /*123a0*/  SHFL.IDX PT, R6, R20, RZ, 0x181f ;  /* 0x00181fff14067589 */ /* 0x00006200000e0000 */
[----:B------:R-:W-:Y:S02]  /*123b0*/  LEA.HI.X R3, R4, UR9, R3, 0x1, P0 ;  /* 0x0000000904037c11 */ /* 0x000fe400080f0c03 */
[----:B------:R-:W-:Y:S02]  /*123c0*/  ISETP.GE.AND P0, PT, R26, R25, PT ;  /* 0x000000191a00720c */ /* 0x000fe40003f06270 */
[----:B------:R-:W-:Y:S02]  /*123d0*/  LOP3.LUT R21, R10, R7, RZ, 0xfc, !PT ;  /* 0x000000070a157212 */ /* 0x000fe400078efcff */
[----:B------:R0:W2:Y:S02]  /*123e0*/  SHFL.IDX PT, R7, R3, RZ, 0x181f ;  /* 0x00181fff03077589 */ /* 0x0000a400000e0000 */
        /* <DEDUP_REMOVED lines=33> */
.L_x_5542:
[----:B------:R-:W-:Y:S05]  /*12600*/  BSYNC B1 ;  /* 0x0000000000017941 */ /* 0x000fea0003800000 */
.L_x_5541:
        /* <DEDUP_REMOVED lines=9> */
[----:B------:R-:W-:-:S05]  /*126a0*/  ISETP.GE.AND P2, PT, R31, UR14, PT ;  /* 0x0000000e1f007c0c */ /* 0x000fca000bf46270 */
[----:B-1-3--:R-:W-:Y:S02]  /*126b0*/  @!P1 IMAD.WIDE R4, R19, 0x2, R6 ;  /* 0x0000000213049825 */ /* 0x00afe400078e0206 */
[-C--:B------:R-:W-:Y:S02]  /*126c0*/  @!P5 LEA R8, P0, R37, R6.reuse, 0x1 ;  /* 0x000000062508d211 */ /* 0x080fe400078008ff */
        /* <DEDUP_REMOVED lines=24> */
.L_x_5535:
[----:B------:R-:W-:Y:S05]  /*12850*/  BSYNC B0 ;  /* 0x0000000000007941 */ /* 0x000fea0003800000 */
.L_x_5528:
[----:B------:R-:W-:Y:S02]  /*12860*/  ULDC UR4, c[0x0][0xc3c] ;  /* 0x00030f0000047ab9 */ /* 0x000fe40000000800 */
[----:B------:R-:W-:-:S06]  /*12870*/  UISETP.GE.AND UP0, UPT, UR6, UR4, UPT ;  /* 0x000000040600728c */ /* 0x000fcc000bf06270 */
[----:B------:R-:W-:-:S13]  /*12880*/  PLOP3.LUT P0, PT, PT, PT, UP0, 0x80, 0x0 ;  /* 0x000000000000781c */ /* 0x000fda0003f0f008 */
[----:B------:R-:W-:Y:S05]  /*12890*/  @!P0 BRA `(.L_x_5543) ;  /* 0xfffffee800808947 */ /* 0x000fea000383ffff */
[----:B------:R-:W-:Y:S05]  /*128a0*/  EXIT ;  /* 0x000000000000794d */ /* 0x000fea0003800000 */
.L_x_5419:
        /* <DEDUP_REMOVED lines=16> */
.L_x_5544:
        /* <DEDUP_REMOVED lines=43> */
.L_x_5548:
        /* <DEDUP_REMOVED lines=35> */
.L_x_5546:
        /* <DEDUP_REMOVED lines=13> */
.L_x_5549:
        /* <DEDUP_REMOVED lines=62> */
.L_x_5550:
        /* <DEDUP_REMOVED lines=61> */
.L_x_5551:
[----:B------:R-:W-:-:S05]  /*13710*/  LOP3.LUT R25, RZ, R2, RZ, 0x33, !PT ;  /* 0x00000002ff197212 */ /* 0x000fca00078e33ff */
[----:B------:R-:W-:Y:S01]  /*13720*/  IMAD.IADD R25, R6, 0x1, R25 ;  /* 0x0000000106197824 */ /* 0x000fe200078e0219 */
[----:B------:R-:W-:Y:S06]  /*13730*/  BRA `(.L_x_5552) ;  /* 0x0000000000147947 */ /* 0x000fec0003800000 */
.L_x_5547:
[----:B------:R-:W-:Y:S01]  /*13740*/  ULDC UR4, c[0x0][0xc3c] ;  /* 0x00030f0000047ab9 */ /* 0x000fe20000000800 */
[----:B------:R-:W-:Y:S02]  /*13750*/  IMAD.MOV.U32 R25, RZ, RZ, RZ ;  /* 0x000000ffff197224 */ /* 0x000fe400078e00ff */
[----:B------:R-:W-:Y:S02]  /*13760*/  IMAD.U32 R24, RZ, RZ, UR6 ;  /* 0x00000006ff187e24 */ /* 0x000fe4000f8e00ff */
[----:B------:R-:W-:Y:S02]  /*13770*/  IMAD.MOV.U32 R26, RZ, RZ, RZ ;  /* 0x000000ffff1a7224 */ /* 0x000fe400078e00ff */
[----:B------:R-:W-:-:S07]  /*13780*/  IMAD.U32 R27, RZ, RZ, UR4 ;  /* 0x00000004ff1b7e24 */ /* 0x000fce000f8e00ff */
.L_x_5552:
[----:B------:R-:W-:-:S13]  /*13790*/  ISETP.NE.AND P0, PT, R7, RZ, PT ;  /* 0x000000ff0700720c */ /* 0x000fda0003f05270 */
[----:B------:R-:W0:Y:S01]  /*137a0*/  @!P0 S2R R3, SR_CgaCtaId ;  /* 0x0000000000038919 */ /* 0x000e220000008800 */
[----:B------:R-:W-:-:S04]  /*137b0*/  @!P0 MOV R2, 0x400 ;  /* 0x0000040000028802 */ /* 0x000fc80000000f00 */
[----:B0-----:R-:W-:-:S05]  /*137c0*/  @!P0 LEA R2, R3, R2, 0x18 ;  /* 0x0000000203028211 */ /* 0x001fca00078ec0ff */
[----:B------:R1:W-:Y:S01]  /*137d0*/  @!P0 STS.128 [R2+0x28cd0], R24 ;  /* 0x028cd01802008388 */ /* 0x0003e20000000c00 */
[----:B------:R-:W-:Y:S06]  /*137e0*/  BAR.ARV 0x5, 0x180 ;  /* 0x0146000000007b1d */ /* 0x000fec0000002000 */
.L_x_5545:
        /* <DEDUP_REMOVED lines=9> */
[----:B------:R-:W-:Y:S01]  /*13880*/  LOP3.LUT R4, R0, 0x7f, RZ, 0xc0, !PT ;  /* 0x0000007f00047812 */ /* 0x000fe200078ec0ff */
[----:B------:R1:W-:Y:S01]  /*13890*/  STL [R1+0x10], RZ ;  /* 0x000010ff01007387 */ /* 0x0003e20000100800 */
[----:B------:R-:W-:Y:S01]  /*138a0*/  BSSY B8, `(.L_x_5553) ;  /* 0x0000516000087945 */ /* 0x000fe20003800000 */
[----:B------:R-:W-:Y:S01]  /*138b0*/  LOP3.LUT R3, R2, 0x1f8, RZ, 0xc0, !PT ;  /* 0x000001f802037812 */ /* 0x000fe200078ec0ff */
[----:B------:R-:W-:Y:S01]  /*138c0*/  IMAD.MOV.U32 R22, RZ, RZ, 0x1 ;  /* 0x00000001ff167424 */ /* 0x000fe200078e00ff */
[----:B------:R-:W-:Y:S01]  /*138d0*/  SHF.R.U32.HI R37, RZ, 0x3, R4 ;  /* 0x00000003ff257819 */ /* 0x000fe20000011604 */
[----:B------:R-:W-:Y:S01]  /*138e0*/  IMAD.MOV.U32 R18, RZ, RZ, RZ ;  /* 0x000000ffff127224 */ /* 0x000fe200078e00ff */
[----:B------:R-:W-:Y:S01]  /*138f0*/  LOP3.LUT R3, R3, 0x38, R0, 0x78, !PT ;  /* 0x0000003803037812 */ /* 0x000fe200078e7800 */
[----:B------:R-:W-:Y:S01]  /*13900*/  IMAD.SHL.U32 R0, R0, 0x10, RZ ;  /* 0x0000001000007824 */ /* 0x000fe200078e00ff */
        /* <DEDUP_REMOVED lines=16> */
.L_x_5624:
        /* <DEDUP_REMOVED lines=10> */
[----:B-1----:R-:W-:Y:S01]  /*13ab0*/  IMAD.MOV.U32 R0, RZ, RZ, RZ ;  /* 0x000000ffff007224 */ /* 0x002fe200078e00ff */
        /* <DEDUP_REMOVED lines=10> */
[----:B--2---:R-:W2:Y:S01]  /*13b60*/  @P2 LDG.E R0, desc[UR54][R2.64] ;  /* 0x0000003602002981 */ /* 0x004ea2000c1e1900 */
[----:B-1----:R-:W-:-:S05]  /*13b70*/  @P1 IMAD.WIDE R4, R27, 0x4, R4 ;  /* 0x000000041b041825 */ /* 0x002fca00078e0204 */
        /* <DEDUP_REMOVED lines=8> */
[----:B--2---:R0:W-:Y:S01]  /*13c00*/  STL [R1], R0 ;  /* 0x0000000001007387 */ /* 0x0041e20000100800 */
[----:B---3--:R-:W-:Y:S05]  /*13c10*/  @P1 BRA `(.L_x_5554) ;  /* 0x0000000000181947 */ /* 0x008fea0003800000 */
[----:B------:R-:W-:Y:S02]  /*13c20*/  ULDC UR4, c[0x0][0x288] ;  /* 0x0000a20000047ab9 */ /* 0x000fe40000000800 */
[----:B-----5:R-:W-:Y:S01]  /*13c30*/  IMAD.U32 R36, RZ, RZ, UR4 ;  /* 0x00000004ff247e24 */ /* 0x020fe2000f8e00ff */
[----:B------:R-:W-:Y:S06]  /*13c40*/  @!P2 BRA `(.L_x_5554) ;  /* 0x00000000000ca947 */ /* 0x000fec0003800000 */
[----:B0-----:R-:W2:Y:S04]  /*13c50*/  LDG.E R5, desc[UR54][R2.64] ;  /* 0x0000003602057981 */ /* 0x001ea8000c1e1900 */
[----:B------:R-:W2:Y:S02]  /*13c60*/  LDG.E R36, desc[UR54][R2.64+0x4] ;  /* 0x0000043602247981 */ /* 0x000ea4000c1e1900 */
[----:B--2---:R-:W-:-:S07]  /*13c70*/  IMAD.IADD R36, R36, 0x1, -R5 ;  /* 0x0000000124247824 */ /* 0x004fce00078e0a05 */
.L_x_5554:
[----:B------:R-:W-:Y:S02]  /*13c80*/  ULDC.64 UR4, c[0x0][0xa20] ;  /* 0x0002880000047ab9 */ /* 0x000fe40000000a00 */
[----:B------:R-:W-:-:S04]  /*13c90*/  ISETP.NE.U32.AND P0, PT, RZ, UR4, PT ;  /* 0x00000004ff007c0c */ /* 0x000fc8000bf05070 */
[----:B------:R-:W-:-:S13]  /*13ca0*/  ISETP.NE.AND.EX P0, PT, RZ, UR5, PT, P0 ;  /* 0x00000005ff007c0c */ /* 0x000fda000bf05300 */
[----:B------:R-:W-:Y:S05]  /*13cb0*/  @!P0 BRA `(.L_x_5555) ;  /* 0x0000000000108947 */ /* 0x000fea0003800000 */
[----:B------:R-:W1:Y:S02]  /*13cc0*/  LDC.64 R2, c[0x0][0xa20] ;  /* 0x00028800ff027b82 */ /* 0x000e640000000a00 */
[----:B-1----:R-:W-:-:S05]  /*13cd0*/  IMAD.WIDE R2, R27, 0x4, R2 ;  /* 0x000000041b027825 */ /* 0x002fca00078e0202 */
[----:B------:R1:W5:Y:S01]  /*13ce0*/  LDG.E R28, desc[UR54][R2.64] ;  /* 0x00000036021c7981 */ /* 0x000362000c1e1900 */
[----:B------:R-:W-:Y:S05]  /*13cf0*/  BRA `(.L_x_5556) ;  /* 0x0000000000247947 */ /* 0x000fea0003800000 */
.L_x_5555:
[----:B------:R-:W-:Y:S02]  /*13d00*/  ULDC.64 UR4, c[0x0][0xa08] ;  /* 0x0002820000047ab9 */ /* 0x000fe40000000a00 */
[----:B------:R-:W-:-:S04]  /*13d10*/  ISETP.NE.U32.AND P0, PT, RZ, UR4, PT ;  /* 0x00000004ff007c0c */ /* 0x000fc8000bf05070 */
[----:B------:R-:W-:-:S13]  /*13d20*/  ISETP.NE.AND.EX P0, PT, RZ, UR5, PT, P0 ;  /* 0x00000005ff007c0c */ /* 0x000fda000bf05300 */
[----:B------:R-:W-:Y:S05]  /*13d30*/  @!P0 BRA `(.L_x_5556) ;  /* 0x0000000000148947 */ /* 0x000fea0003800000 */
[----:B------:R-:W1:Y:S02]  /*13d40*/  LDC.64 R2, c[0x0][0xa08] ;  /* 0x00028200ff027b82 */ /* 0x000e640000000a00 */
[----:B-1----:R-:W-:-:S05]  /*13d50*/  IMAD.WIDE R2, R27, 0x4, R2 ;  /* 0x000000041b027825 */ /* 0x002fca00078e0202 */
[----:B------:R-:W2:Y:S04]  /*13d60*/  LDG.E R28, desc[UR54][R2.64] ;  /* 0x00000036021c7981 */ /* 0x000ea8000c1e1900 */
[----:B0-----:R-:W2:Y:S02]  /*13d70*/  LDG.E R5, desc[UR54][R2.64+0x4] ;  /* 0x0000043602057981 */ /* 0x001ea4000c1e1900 */
[----:B--2---:R-:W-:-:S07]  /*13d80*/  IMAD.IADD R28, R5, 0x1, -R28 ;  /* 0x00000001051c7824 */ /* 0x004fce00078e0a1c */
.L_x_5556:
[----:B0-----:R-:W0:Y:S01]  /*13d90*/  LDC R0, c[0x0][0x448] ;  /* 0x00011200ff007b82 */ /* 0x001e220000000800 */
[----:B------:R-:W-:Y:S01]  /*13da0*/  IMAD.SHL.U32 R34, R25, 0x40, RZ ;  /* 0x0000004019227824 */ /* 0x000fe200078e00ff */
[----:B------:R-:W-:Y:S01]  /*13db0*/  LOP3.LUT R16, R16, 0xfffffeff, RZ, 0xc0, !PT ;  /* 0xfffffeff10107812 */ /* 0x000fe200078ec0ff */
[----:B-----5:R-:W-:-:S05]  /*13dc0*/  IMAD.IADD R28, R28, 0x1, -R31 ;  /* 0x000000011c1c7824 */ /* 0x020fca00078e0a1f */
[----:B-1----:R-:W1:Y:S01]  /*13dd0*/  LDC.64 R2, c[0x0][0x9e0] ;  /* 0x00027800ff027b82 */ /* 0x002e620000000a00 */
[----:B0-----:R-:W-:Y:S01]  /*13de0*/  ISETP.NE.AND P2, PT, R0, 0x1, PT ;  /* 0x000000010000780c */ /* 0x001fe20003f45270 */
[----:B------:R-:W-:Y:S01]  /*13df0*/  VIADD R0, R34, 0x3f ;  /* 0x0000003f22007836 */ /* 0x000fe20000000000 */
[----:B-1----:R-:W-:-:S11]  /*13e00*/  ISETP.GE.AND P1, PT, R3, 0x1, PT ;  /* 0x000000010300780c */ /* 0x002fd60003f26270 */
        /* <DEDUP_REMOVED lines=20> */
.L_x_5559:
[----:B------:R-:W-:-:S13]  /*13f50*/  ISETP.NE.AND P0, PT, R3, 0x1, PT ;  /* 0x000000010300780c */ /* 0x000fda0003f05270 */
[----:B------:R-:W0:Y:S02]  /*13f60*/  @P0 LDC.64 R4, c[0x0][0x9e8] ;  /* 0x00027a00ff040b82 */ /* 0x000e240000000a00 */
[----:B0-----:R-:W-:-:S05]  /*13f70*/  @P0 IMAD.HI.U32 R4, R0, R4, RZ ;  /* 0x0000000400040227 */ /* 0x001fca00078e00ff */
[----:B------:R-:W-:-:S07]  /*13f80*/  @P0 SHF.R.U32.HI R0, RZ, R5, R4 ;  /* 0x00000005ff000219 */ /* 0x000fce0000011604 */
.L_x_5560:
[----:B------:R-:W-:Y:S05]  /*13f90*/  BSYNC B0 ;  /* 0x0000000000007941 */ /* 0x000fea0003800000 */
.L_x_5558:
[----:B------:R-:W-:-:S05]  /*13fa0*/  IMAD R5, R0, R3, R3 ;  /* 0x0000000300057224 */ /* 0x000fca00078e0203 */
[----:B------:R-:W-:-:S07]  /*13fb0*/  VIMNMX R2, R2, R5, PT ;  /* 0x0000000502027248 */ /* 0x000fce0003fe0100 */
.L_x_5557:
[----:B------:R-:W0:Y:S01]  /*13fc0*/  @P2 LDC R5, c[0x0][0x44c] ;  /* 0x00011300ff052b82 */ /* 0x000e220000000800 */
[----:B------:R-:W-:Y:S01]  /*13fd0*/  VIADD R2, R2, 0x3f ;  /* 0x0000003f02027836 */ /* 0x000fe20000000000 */
[----:B------:R-:W-:-:S06]  /*13fe0*/  ULDC UR4, c[0x0][0x9dc] ;  /* 0x0002770000047ab9 */ /* 0x000fcc0000000800 */
[----:B------:R-:W1:Y:S01]  /*13ff0*/  @P2 LDC R7, c[0x0][0x450] ;  /* 0x00011400ff072b82 */ /* 0x000e620000000800 */
[----:B0-----:R-:W-:-:S04]  /*14000*/  @P2 IMAD.HI.U32 R0, R34, R5, RZ ;  /* 0x0000000522002227 */ /* 0x001fc800078e00ff */
[----:B------:R-:W-:Y:S01]  /*14010*/  IMAD.MOV.U32 R5, RZ, RZ, R34 ;  /* 0x000000ffff057224 */ /* 0x000fe200078e0022 */
[----:B-1----:R-:W-:Y:S01]  /*14020*/  @P2 SHF.R.U32.HI R5, RZ, R7, R0 ;  /* 0x00000007ff052219 */ /* 0x002fe20000011600 */
[----:B------:R-:W-:Y:S01]  /*14030*/  VIADD R0, R28, 0x3f ;  /* 0x0000003f1c007836 */ /* 0x000fe20000000000 */
[----:B------:R-:W-:Y:S02]  /*14040*/  SHF.R.S32.HI R7, RZ, 0x1f, R2 ;  /* 0x0000001fff077819 */ /* 0x000fe40000011402 */
[----:B------:R-:W-:Y:S02]  /*14050*/  IADD3 R6, R5, R28, -R36 ;  /* 0x0000001c05067210 */ /* 0x000fe40007ffe824 */
[----:B------:R-:W-:Y:S02]  /*14060*/  LEA.HI R2, R7, R2, RZ, 0x6 ;  /* 0x0000000207027211 */ /* 0x000fe400078f30ff */
[----:B------:R-:W-:Y:S02]  /*14070*/  SHF.R.S32.HI R7, RZ, 0x1f, R0 ;  /* 0x0000001fff077819 */ /* 0x000fe40000011400 */
[----:B------:R-:W-:Y:S01]  /*14080*/  SHF.R.S32.HI R9, RZ, 0x6, R2 ;  /* 0x00000006ff097819 */ /* 0x000fe20000011402 */
[----:B------:R-:W-:Y:S01]  /*14090*/  VIADD R2, R6, -UR4 ;  /* 0x8000000406027c36 */ /* 0x000fe20008000000 */
[----:B------:R-:W-:-:S04]  /*140a0*/  LEA.HI R7, R7, R0, RZ, 0x6 ;  /* 0x0000000007077211 */ /* 0x000fc800078f30ff */
[----:B------:R-:W-:-:S04]  /*140b0*/  SHF.R.S32.HI R0, RZ, 0x6, R7 ;  /* 0x00000006ff007819 */ /* 0x000fc80000011407 */
[----:B------:R-:W-:Y:S01]  /*140c0*/  VIMNMX R0, R0, R9, PT ;  /* 0x0000000900007248 */ /* 0x000fe20003fe0100 */
        /* <DEDUP_REMOVED lines=11> */
.L_x_5563:
[----:B------:R-:W-:-:S13]  /*14180*/  ISETP.NE.AND P0, PT, R3, 0x1, PT ;  /* 0x000000010300780c */ /* 0x000fda0003f05270 */
[----:B------:R-:W0:Y:S02]  /*14190*/  @P0 LDC.64 R4, c[0x0][0x9e8] ;  /* 0x00027a00ff040b82 */ /* 0x000e240000000a00 */
[----:B0-----:R-:W-:-:S05]  /*141a0*/  @P0 IMAD.HI.U32 R4, R6, R4, RZ ;  /* 0x0000000406040227 */ /* 0x001fca00078e00ff */
[----:B------:R-:W-:-:S07]  /*141b0*/  @P0 SHF.R.U32.HI R6, RZ, R5, R4 ;  /* 0x00000005ff060219 */ /* 0x000fce0000011604 */
.L_x_5564:
[----:B------:R-:W-:Y:S05]  /*141c0*/  BSYNC B0 ;  /* 0x0000000000007941 */ /* 0x000fea0003800000 */
.L_x_5562:
[----:B------:R-:W-:-:S05]  /*141d0*/  IMAD R3, R6, R3, RZ ;  /* 0x0000000306037224 */ /* 0x000fca00078e02ff */
[----:B------:R-:W-:-:S07]  /*141e0*/  VIMNMX R2, R2, R3, !PT ;  /* 0x0000000302027248 */ /* 0x000fce0007fe0100 */
.L_x_5561:
[----:B------:R-:W-:Y:S01]  /*141f0*/  SHF.R.S32.HI R3, RZ, 0x1f, R2 ;  /* 0x0000001fff037819 */ /* 0x000fe20000011402 */
[----:B------:R-:W-:Y:S03]  /*14200*/  BSSY B0, `(.L_x_5565) ;  /* 0x000002a000007945 */ /* 0x000fe60003800000 */
[----:B------:R-:W-:Y:S02]  /*14210*/  LEA.HI R3, R3, R2, RZ, 0x6 ;  /* 0x0000000203037211 */ /* 0x000fe400078f30ff */
[----:B------:R-:W-:Y:S02]  /*14220*/  LOP3.LUT R2, R26, 0xff000000, RZ, 0xc0, !PT ;  /* 0xff0000001a027812 */ /* 0x000fe400078ec0ff */
[----:B------:R-:W-:-:S04]  /*14230*/  SHF.R.S32.HI R3, RZ, 0x6, R3 ;  /* 0x00000006ff037819 */ /* 0x000fc80000011403 */
        /* <DEDUP_REMOVED lines=8> */
[----:B------:R-:W-:-:S04]  /*142c0*/  SHF.R.U32.HI R5, RZ, 0x10, R2 ;  /* 0x00000010ff057819 */ /* 0x000fc80000011602 */
[----:B------:R-:W-:-:S13]  /*142d0*/  ISETP.NE.AND P0, PT, R5, RZ, PT ;  /* 0x000000ff0500720c */ /* 0x000fda0003f05270 */
[----:B------:R-:W0:Y:S02]  /*142e0*/  @!P0 LDC R5, c[0x0][0x9f0] ;  /* 0x00027c00ff058b82 */ /* 0x000e240000000800 */
[----:B0-----:R-:W-:Y:S02]  /*142f0*/  IABS R7, R5 ;  /* 0x0000000500077213 */ /* 0x001fe40000000000 */
[----:B------:R-:W-:Y:S02]  /*14300*/  IADD3 R9, R5, -0x1, R0 ;  /* 0xffffffff05097810 */ /* 0x000fe40007ffe000 */
[----:B------:R-:W0:Y:S03]  /*14310*/  I2F.RP R10, R7 ;  /* 0x00000007000a7306 */ /* 0x000e260000209400 */
[----:B------:R-:W-:-:S05]  /*14320*/  IMAD.IADD R6, R9, 0x1, -R30 ;  /* 0x0000000109067824 */ /* 0x000fca00078e0a1e */
[----:B------:R-:W-:-:S04]  /*14330*/  LOP3.LUT R2, R6, R5, RZ, 0x3c, !PT ;  /* 0x0000000506027212 */ /* 0x000fc800078e3cff */
[----:B------:R-:W-:Y:S01]  /*14340*/  ISETP.GE.AND P2, PT, R2, RZ, PT ;  /* 0x000000ff0200720c */ /* 0x000fe20003f46270 */
        /* <DEDUP_REMOVED lines=21> */
.L_x_5566:
[----:B------:R-:W-:Y:S05]  /*144a0*/  BSYNC B0 ;  /* 0x0000000000007941 */ /* 0x000fea0003800000 */
.L_x_5565:
        /* <DEDUP_REMOVED lines=23> */
.L_x_5568:
        /* <DEDUP_REMOVED lines=20> */
.L_x_5571:
[----:B------:R-:W-:Y:S05]  /*14760*/  BSYNC B6 ;  /* 0x0000000000067941 */ /* 0x000fea0003800000 */
.L_x_5570:
        /* <DEDUP_REMOVED lines=20> */
.L_x_5574:
        /* <DEDUP_REMOVED lines=15> */
.L_x_5573:
[----:B------:R-:W-:Y:S05]  /*149a0*/  BSYNC B6 ;  /* 0x0000000000067941 */ /* 0x000fea0003800000 */
.L_x_5572:
[----:B------:R-:W0:Y:S01]  /*149b0*/  S2R R19, SR_TID.X ;  /* 0x0000000000137919 */ /* 0x000e220000002100 */
[----:B------:R-:W-:Y:S01]  /*149c0*/  ULDC.64 UR4, c[0x0][0x9f8] ;  /* 0x00027e0000047ab9 */ /* 0x000fe20000000a00 */
[----:B------:R-:W-:Y:S01]  /*149d0*/  IMAD.MOV.U32 R23, RZ, RZ, R27 ;  /* 0x000000ffff177224 */ /* 0x000fe200078e001b */
[----:B------:R-:W-:Y:S01]  /*149e0*/  ISETP.NE.U32.AND P0, PT, RZ, UR4, PT ;  /* 0x00000004ff007c0c */ /* 0x000fe2000bf05070 */
[----:B------:R-:W1:Y:S01]  /*149f0*/  S2R R20, SR_TID.X ;  /* 0x0000000000147919 */ /* 0x000e620000002100 */
[----:B------:R-:W-:Y:S01]  /*14a00*/  ULDC UR4, c[0x0][0x320] ;  /* 0x0000c80000047ab9 */ /* 0x000fe20000000800 */
[----:B------:R-:W2:Y:S01]  /*14a10*/  LDC R10, c[0x0][0x430] ;  /* 0x00010c00ff0a7b82 */ /* 0x000ea20000000800 */
[----:B------:R-:W-:-:S13]  /*14a20*/  ISETP.NE.AND.EX P0, PT, RZ, UR5, PT, P0 ;  /* 0x00000005ff007c0c */ /* 0x000fda000bf05300 */
[----:B------:R-:W3:Y:S01]  /*14a30*/  @P0 LDC.64 R2, c[0x0][0x9f8] ;  /* 0x00027e00ff020b82 */ /* 0x000ee20000000a00 */
[----:B0-----:R-:W-:-:S05]  /*14a40*/  IMAD.SHL.U32 R19, R19, 0x8, RZ ;  /* 0x0000000813137824 */ /* 0x001fca00078e00ff */
[----:B------:R-:W-:-:S04]  /*14a50*/  LOP3.LUT R19, R19, 0x38, RZ, 0xc0, !PT ;  /* 0x0000003813137812 */ /* 0x000fc800078ec0ff */
[C---:B------:R-:W-:Y:S02]  /*14a60*/  LOP3.LUT R21, R19.reuse, 0x40, RZ, 0xfc, !PT ;  /* 0x0000004013157812 */ /* 0x040fe400078efcff */
[----:B------:R-:W-:Y:S01]  /*14a70*/  LOP3.LUT R29, R19, 0x180, RZ, 0xfc, !PT ;  /* 0x00000180131d7812 */ /* 0x000fe200078efcff */
[----:B---3--:R-:W-:Y:S01]  /*14a80*/  @P0 IMAD.WIDE R2, R27, 0x4, R2 ;  /* 0x000000041b020825 */ /* 0x008fe200078e0202 */
[----:B------:R-:W-:Y:S02]  /*14a90*/  ISETP.GE.AND P3, PT, R21, UR4, PT ;  /* 0x0000000415007c0c */ /* 0x000fe4000bf66270 */
[----:B------:R-:W0:Y:S01]  /*14aa0*/  S2R R21, SR_TID.X ;  /* 0x0000000000157919 */ /* 0x000e220000002100 */
[----:B------:R-:W-:Y:S01]  /*14ab0*/  LOP3.LUT R19, R19, 0x1c0, RZ, 0xfc, !PT ;  /* 0x000001c013137812 */ /* 0x000fe200078efcff */
[----:B------:R3:W5:Y:S03]  /*14ac0*/  @P0 LDG.E R23, desc[UR54][R2.64] ;  /* 0x0000003602170981 */ /* 0x000766000c1e1900 */
[----:B------:R-:W-:Y:S01]  /*14ad0*/  ISETP.GE.AND P0, PT, R19, UR4, PT ;  /* 0x0000000413007c0c */ /* 0x000fe2000bf06270 */
[----:B-1----:R-:W-:Y:S01]  /*14ae0*/  IMAD.SHL.U32 R20, R20, 0x8, RZ ;  /* 0x0000000814147824 */ /* 0x002fe200078e00ff */
[----:B------:R-:W-:Y:S01]  /*14af0*/  LOP3.LUT R16, R16, 0xffffffbf, RZ, 0xc0, !PT ;  /* 0xffffffbf10107812 */ /* 0x000fe200078ec0ff */
[----:B------:R-:W1:Y:S01]  /*14b00*/  S2R R19, SR_TID.X ;  /* 0x0000000000137919 */ /* 0x000e620000002100 */
[----:B------:R-:W-:Y:S01]  /*14b10*/  UMOV UR5, 0xffffffff ;  /* 0xffffffff00057882 */ /* 0x000fe20000000000 */
[----:B------:R-:W-:-:S02]  /*14b20*/  ISETP.GE.AND P1, PT, R29, UR4, PT ;  /* 0x000000041d007c0c */ /* 0x000fc4000bf26270 */
[----:B------:R-:W-:Y:S02]  /*14b30*/  LOP3.LUT R20, R20, 0x38, RZ, 0xc0, !PT ;  /* 0x0000003814147812 */ /* 0x000fe400078ec0ff */
[----:B------:R-:W-:Y:S02]  /*14b40*/  @P3 LOP3.LUT R16, R16, 0x40, RZ, 0xfc, !PT ;  /* 0x0000004010103812 */ /* 0x000fe400078efcff */
[----:B------:R-:W-:Y:S02]  /*14b50*/  ISETP.GE.AND P2, PT, R20, UR4, PT ;  /* 0x0000000414007c0c */ /* 0x000fe4000bf46270 */
[----:B------:R-:W-:Y:S02]  /*14b60*/  LOP3.LUT R16, R16, 0xffffff7f, RZ, 0xc0, !PT ;  /* 0xffffff7f10107812 */ /* 0x000fe400078ec0ff */
[----:B------:R-:W-:Y:S02]  /*14b70*/  SEL R6, RZ, 0x40, P1 ;  /* 0x00000040ff067807 */ /* 0x000fe40000800000 */
[----:B------:R-:W-:-:S07]  /*14b80*/  LEA R0, R25, 0xffffffc0, 0x6 ;  /* 0xffffffc019007811 */ /* 0x000fce00078e30ff */
[----:B------:R-:W-:Y:S01]  /*14b90*/  @P2 LOP3.LUT R16, R16, 0x80, RZ, 0xfc, !PT ;  /* 0x0000008010102812 */ /* 0x000fe200078efcff */
[----:B0-----:R-:W-:-:S03]  /*14ba0*/  IMAD.SHL.U32 R21, R21, 0x8, RZ ;  /* 0x0000000815157824 */ /* 0x001fc600078e00ff */
[----:B------:R-:W-:Y:S02]  /*14bb0*/  LOP3.LUT R16, R16, 0xffffffdf, RZ, 0xc0, !PT ;  /* 0xffffffdf10107812 */ /* 0x000fe400078ec0ff */
[----:B------:R-:W-:Y:S01]  /*14bc0*/  LOP3.LUT R21, R21, 0x38, RZ, 0xc0, !PT ;  /* 0x0000003815157812 */ /* 0x000fe200078ec0ff */
[----:B-1----:R-:W-:-:S03]  /*14bd0*/  IMAD.SHL.U32 R19, R19, 0x8, RZ ;  /* 0x0000000813137824 */ /* 0x002fc600078e00ff */
[----:B------:R-:W-:Y:S02]  /*14be0*/  LOP3.LUT R21, R21, 0x80, RZ, 0xfc, !PT ;  /* 0x0000008015157812 */ /* 0x000fe400078efcff */
[----:B------:R-:W-:Y:S02]  /*14bf0*/  LOP3.LUT R19, R19, 0x38, RZ, 0xc0, !PT ;  /* 0x0000003813137812 */ /* 0x000fe400078ec0ff */
[----:B------:R-:W-:Y:S02]  /*14c00*/  ISETP.GE.AND P5, PT, R21, UR4, PT ;  /* 0x0000000415007c0c */ /* 0x000fe4000bfa6270 */
[----:B------:R-:W-:Y:S02]  /*14c10*/  LOP3.LUT R21, R19, 0xc0, RZ, 0xfc, !PT ;  /* 0x000000c013157812 */ /* 0x000fe400078efcff */
[----:B------:R-:W-:Y:S02]  /*14c20*/  SEL R19, RZ, 0x80, P0 ;  /* 0x00000080ff137807 */ /* 0x000fe40000000000 */
[----:B------:R-:W-:-:S02]  /*14c30*/  ISETP.GE.AND P4, PT, R21, UR4, PT ;  /* 0x0000000415007c0c */ /* 0x000fc4000bf86270 */
[C---:B------:R-:W-:Y:S02]  /*14c40*/  LOP3.LUT R21, R20.reuse, 0x100, RZ, 0xfc, !PT ;  /* 0x0000010014157812 */ /* 0x040fe400078efcff */
[----:B------:R-:W-:Y:S02]  /*14c50*/  LOP3.LUT R20, R20, 0x140, RZ, 0xfc, !PT ;  /* 0x0000014014147812 */ /* 0x000fe400078efcff */
[----:B------:R-:W-:Y:S02]  /*14c60*/  ISETP.GE.AND P3, PT, R21, UR4, PT ;  /* 0x0000000415007c0c */ /* 0x000fe4000bf66270 */
[----:B------:R-:W-:Y:S02]  /*14c70*/  @P5 LOP3.LUT R16, R16, 0x20, RZ, 0xfc, !PT ;  /* 0x0000002010105812 */ /* 0x000fe400078efcff */
[----:B------:R-:W-:Y:S02]  /*14c80*/  ISETP.GE.AND P2, PT, R20, UR4, PT ;  /* 0x0000000414007c0c */ /* 0x000fe4000bf46270 */
[----:B------:R-:W-:-:S04]  /*14c90*/  LOP3.LUT R16, R16, 0xffffffef, RZ, 0xc0, !PT ;  /* 0xffffffef10107812 */ /* 0x000fc800078ec0ff */
[----:B------:R-:W-:-:S04]  /*14ca0*/  @P4 LOP3.LUT R16, R16, 0x10, RZ, 0xfc, !PT ;  /* 0x0000001010104812 */ /* 0x000fc800078efcff */
[----:B------:R-:W-:-:S04]  /*14cb0*/  LOP3.LUT R16, R16, 0xfffffffb, RZ, 0xc0, !PT ;  /* 0xfffffffb10107812 */ /* 0x000fc800078ec0ff */
[----:B------:R-:W-:-:S04]  /*14cc0*/  @P2 LOP3.LUT R16, R16, 0x4, RZ, 0xfc, !PT ;  /* 0x0000000410102812 */ /* 0x000fc800078efcff */
[----:B------:R-:W-:-:S04]  /*14cd0*/  LOP3.LUT R16, R16, 0xfffffff7, RZ, 0xc0, !PT ;  /* 0xfffffff710107812 */ /* 0x000fc800078ec0ff */
[----:B------:R-:W-:Y:S01]  /*14ce0*/  @P3 LOP3.LUT R16, R16, 0x8, RZ, 0xfc, !PT ;  /* 0x0000000810103812 */ /* 0x000fe200078efcff */
[----:B--23--:R-:W-:Y:S06]  /*14cf0*/  BRA.DIV UR5, `(.L_x_5575) ;  /* 0x00000046052c7947 */ /* 0x00cfec000b800000 */
.L_x_5642:
        /* <DEDUP_REMOVED lines=28> */
[C---:B------:R-:W-:Y:S02]  /*14ec0*/  LOP3.LUT P1, RZ, R16.reuse, 0x40, RZ, 0xc0, !PT ;  /* 0x0000004010ff7812 */ /* 0x040fe4000782c0ff */
        /* <DEDUP_REMOVED lines=19> */
[----:B------:R0:W-:Y:S01]  /*15000*/  STL [R1+0x14], R6 ;  /* 0x0000140601007387 */ /* 0x0001e20000100800 */
[----:B------:R-:W-:-:S09]  /*15010*/  IMAD R35, R10, R2, R35 ;  /* 0x000000020a237224 */ /* 0x000fd200078e0223 */
[----:B------:R-:W-:-:S04]  /*15020*/  @P0 LOP3.LUT R16, R16, 0x400, RZ, 0xfc, !PT ;  /* 0x0000040010100812 */ /* 0x000fc800078efcff */
[----:B------:R-:W-:-:S04]  /*15030*/  LOP3.LUT R16, R16, 0xfffffffe, RZ, 0xc0, !PT ;  /* 0xfffffffe10107812 */ /* 0x000fc800078ec0ff */
[----:B------:R-:W-:Y:S01]  /*15040*/  @P1 LOP3.LUT R16, R16, 0x1, RZ, 0xfc, !PT ;  /* 0x0000000110101812 */ /* 0x000fe200078efcff */
[----:B0-----:R-:W-:Y:S06]  /*15050*/  @!P0 BRA `(.L_x_5576) ;  /* 0x0000000000048947 */ /* 0x001fec0003800000 */
[----:B------:R-:W-:Y:S01]  /*15060*/  BPT.TRAP 0x1 ;  /* 0x000000040000795c */ /* 0x000fe20000300000 */
.L_x_5576:
[----:B------:R-:W-:Y:S01]  /*15070*/  IADD3 R28, -R37, R28, -R0 ;  /* 0x0000001c251c7210 */ /* 0x000fe20007ffe900 */
[----:B------:R-:W-:Y:S01]  /*15080*/  IMAD R25, R18, 0x8, R17 ;  /* 0x0000000812197824 */ /* 0x000fe200078e0211 */
[----:B------:R-:W-:Y:S01]  /*15090*/  SHF.L.U32 R0, R22, 0x1f, RZ ;  /* 0x0000001f16007819 */ /* 0x000fe200000006ff */
[----:B------:R-:W-:Y:S03]  /*150a0*/  BSSY B0, `(.L_x_5577) ;  /* 0x0000003000007945 */ /* 0x000fe60003800000 */
[----:B------:R-:W0:Y:S02]  /*150b0*/  SYNCS.PHASECHK.TRANS64.TRYWAIT P0, [R25+URZ+0x28c40], R0 ;  /* 0x028c4000190075a7 */ /* 0x000e24000800017f */
[----:B0-----:R-:W-:Y:S05]  /*150c0*/  @!P0 BRA `(.L_x_5578) ;  /* 0x00000040006c8947 */ /* 0x001fea0003800000 */
.L_x_5643:
[----:B------:R-:W-:Y:S05]  /*150d0*/  BSYNC B0 ;  /* 0x0000000000007941 */ /* 0x000fea0003800000 */
.L_x_5577:
        /* <DEDUP_REMOVED lines=63> */
.L_x_5653:
        /* <DEDUP_REMOVED lines=10> */
.L_x_5580:
        /* <DEDUP_REMOVED lines=11> */
.L_x_5581:
[----:B------:R-:W-:Y:S01]  /*15620*/  VIADD R0, R17, 0x20400 ;  /* 0x0002040011007836 */ /* 0x000fe20000000000 */
[----:B------:R1:W-:Y:S06]  /*15630*/  SYNCS.ARRIVE.TRANS64.A1T0 RZ, [R25+URZ+0x28c30], RZ ;  /* 0x028c30ff19ff79a7 */ /* 0x0003ec000810003f */
[----:B------:R-:W-:Y:S05]  /*15640*/  WARPSYNC.ALL ;  /* 0x0000000000007948 */ /* 0x000fea0003800000 */
[----:B------:R-:W-:Y:S01]  /*15650*/  BAR.SYNC.DEFER_BLOCKING 0x8, 0x100 ;  /* 0x0204000000007b1d */ /* 0x000fe20000010000 */
[----:B------:R-:W-:-:S05]  /*15660*/  LOP3.LUT P0, RZ, R0, 0x3ff, RZ, 0xc0, !PT ;  /* 0x000003ff00ff7812 */ /* 0x000fca000780c0ff */
[----:B------:R-:W-:Y:S08]  /*15670*/  BSSY B6, `(.L_x_5582) ;  /* 0x0000012000067945 */ /* 0x000ff00003800000 */
        /* <DEDUP_REMOVED lines=17> */
.L_x_5583:
[----:B------:R-:W-:Y:S05]  /*15790*/  BSYNC B6 ;  /* 0x0000000000067941 */ /* 0x000fea0003800000 */
.L_x_5582:
[----:B0-----:R-:W2:Y:S01]  /*157a0*/  LDL.LU R2, [R1] ;  /* 0x0000000001027983 */ /* 0x001ea20000300800 */
[----:B------:R-:W0:Y:S01]  /*157b0*/  LDC R20, c[0x0][0x448] ;  /* 0x00011200ff147b82 */ /* 0x000e220000000800 */
[----:B------:R-:W-:Y:S01]  /*157c0*/  ULDC.64 UR4, c[0x0][0x298] ;  /* 0x0000a60000047ab9 */ /* 0x000fe20000000a00 */
[----:B------:R-:W-:Y:S01]  /*157d0*/  LOP3.LUT P6, RZ, R16, 0x200, RZ, 0xc0, !PT ;  /* 0x0000020010ff7812 */ /* 0x000fe200078cc0ff */
[----:B------:R3:W5:Y:S01]  /*157e0*/  LDL R7, [R1+0x18] ;  /* 0x0000180001077983 */ /* 0x0007620000100800 */
[----:B------:R-:W-:-:S04]  /*157f0*/  SHF.R.S32.HI R4, RZ, 0x1f, R27 ;  /* 0x0000001fff047819 */ /* 0x000fc8000001141b */
[----:B------:R-:W-:Y:S01]  /*15800*/  SEL R4, R4, RZ, !P6 ;  /* 0x000000ff04047207 */ /* 0x000fe20007000000 */
[----:B------:R-:W4:Y:S02]  /*15810*/  S2R R8, SR_TID.X ;  /* 0x0000000000087919 */ /* 0x000f240000002100 */
[----:B----4-:R-:W-:-:S05]  /*15820*/  IMAD.SHL.U32 R8, R8, 0x8, RZ ;  /* 0x0000000808087824 */ /* 0x010fca00078e00ff */
[----:B------:R-:W-:Y:S02]  /*15830*/  LOP3.LUT R8, R8, 0x38, RZ, 0xc0, !PT ;  /* 0x0000003808087812 */ /* 0x000fe400078ec0ff */
[----:B--2---:R-:W-:-:S05]  /*15840*/  SHF.R.S32.HI R0, RZ, 0x1f, R2 ;  /* 0x0000001fff007819 */ /* 0x004fca0000011402 */
[----:B------:R-:W-:-:S04]  /*15850*/  IMAD R0, R0, UR4, RZ ;  /* 0x0000000400007c24 */ /* 0x000fc8000f8e02ff */
[C---:B------:R-:W-:Y:S02]  /*15860*/  IMAD R0, R2.reuse, UR5, R0 ;  /* 0x0000000502007c24 */ /* 0x040fe4000f8e0200 */
[----:B------:R-:W-:Y:S01]  /*15870*/  IMAD.WIDE.U32 R2, R2, UR4, RZ ;  /* 0x0000000402027c25 */ /* 0x000fe2000f8e00ff */
[----:B------:R-:W-:-:S03]  /*15880*/  ULDC.64 UR4, c[0x0][0x2d8] ;  /* 0x0000b60000047ab9 */ /* 0x000fc60000000a00 */
[----:B------:R-:W-:Y:S01]  /*15890*/  IMAD.IADD R3, R3, 0x1, R0 ;  /* 0x0000000103037824 */ /* 0x000fe200078e0200 */
[----:B------:R-:W-:Y:S02]  /*158a0*/  SEL R0, R27, RZ, !P6 ;  /* 0x000000ff1b007207 */ /* 0x000fe40007000000 */
[----:B0-----:R-:W-:Y:S01]  /*158b0*/  ISETP.NE.AND P6, PT, R20, 0x1, PT ;  /* 0x000000011400780c */ /* 0x001fe20003fc5270 */
[C---:B------:R-:W-:Y:S01]  /*158c0*/  IMAD.WIDE.U32 R2, R26.reuse, UR4, R2 ;  /* 0x000000041a027c25 */ /* 0x040fe2000f8e0002 */
[----:B------:R-:W0:Y:S03]  /*158d0*/  S2R R20, SR_TID.X ;  /* 0x0000000000147919 */ /* 0x000e260000002100 */
[----:B------:R-:W-:Y:S01]  /*158e0*/  IMAD R3, R26, UR5, R3 ;  /* 0x000000051a037c24 */ /* 0x000fe2000f8e0203 */
[----:B------:R-:W-:Y:S02]  /*158f0*/  ULDC.64 UR4, c[0x0][0x2e0] ;  /* 0x0000b80000047ab9 */ /* 0x000fe40000000a00 */
[----:B------:R-:W-:-:S02]  /*15900*/  IMAD R4, R4, UR4, RZ ;  /* 0x0000000404047c24 */ /* 0x000fc4000f8e02ff */
[----:B------:R-:W-:-:S03]  /*15910*/  IMAD.WIDE.U32 R2, R0, UR4, R2 ;  /* 0x0000000400027c25 */ /* 0x000fc6000f8e0002 */
[----:B------:R-:W2:Y:S01]  /*15920*/  @P6 LDC R6, c[0x0][0x44c] ;  /* 0x00011300ff066b82 */ /* 0x000ea20000000800 */
[----:B------:R-:W-:Y:S01]  /*15930*/  IMAD R4, R0, UR5, R4 ;  /* 0x0000000500047c24 */ /* 0x000fe2000f8e0204 */
[----:B------:R-:W-:-:S03]  /*15940*/  ULDC.64 UR4, c[0x0][0x2d0] ;  /* 0x0000b40000047ab9 */ /* 0x000fc60000000a00 */
[----:B------:R-:W-:-:S03]  /*15950*/  IMAD.IADD R3, R3, 0x1, R4 ;  /* 0x0000000103037824 */ /* 0x000fc600078e0204 */
[----:B------:R-:W4:Y:S01]  /*15960*/  @P6 LDC R0, c[0x0][0x450] ;  /* 0x00011400ff006b82 */ /* 0x000f220000000800 */
[----:B0-----:R-:W-:-:S05]  /*15970*/  IMAD.SHL.U32 R20, R20, 0x10, RZ ;  /* 0x0000001014147824 */ /* 0x001fca00078e00ff */
[----:B------:R-:W-:-:S05]  /*15980*/  LOP3.LUT R20, R37, 0x70, R20, 0xf8, !PT ;  /* 0x0000007025147812 */ /* 0x000fca00078ef814 */
[----:B------:R-:W-:-:S04]  /*15990*/  IMAD.IADD R5, R20, 0x1, R34 ;  /* 0x0000000114057824 */ /* 0x000fc800078e0222 */
[----:B--2---:R-:W-:-:S04]  /*159a0*/  @P6 IMAD.HI.U32 R6, R5, R6, RZ ;  /* 0x0000000605066227 */ /* 0x004fc800078e00ff */
[----:B------:R-:W-:Y:S01]  /*159b0*/  IMAD.MOV.U32 R4, RZ, RZ, R5 ;  /* 0x000000ffff047224 */ /* 0x000fe200078e0005 */
[----:B----4-:R-:W-:Y:S02]  /*159c0*/  @P6 SHF.R.U32.HI R4, RZ, R0, R6 ;  /* 0x00000000ff046219 */ /* 0x010fe40000011606 */
[----:B------:R-:W0:Y:S03]  /*159d0*/  LDC R6, c[0x0][0x448] ;  /* 0x00011200ff067b82 */ /* 0x000e260000000800 */
        /* <DEDUP_REMOVED lines=19> */
[----:B---3--:R-:W-:Y:S11]  /*15b10*/  BRA.DIV UR5, `(.L_x_5584) ;  /* 0x0000003e053c7947 */ /* 0x008ff6000b800000 */
[----:B------:R-:W0:Y:S01]  /*15b20*/  SHFL.IDX PT, R3, R0, RZ, 0x181f ;  /* 0x00181fff00037589 */ /* 0x000e2200000e0000 */
[----:B------:R-:W-:Y:S02]  /*15b30*/  IMAD R36, R36, R6, RZ ;  /* 0x0000000624247224 */ /* 0x000fe400078e02ff */
[----:B------:R-:W-:Y:S01]  /*15b40*/  IMAD.IADD R34, R37, 0x1, R34 ;  /* 0x0000000125227824 */ /* 0x000fe200078e0222 */
[----:B------:R-:W2:Y:S04]  /*15b50*/  SHFL.IDX PT, R2, R4, RZ, 0x181f ;  /* 0x00181fff04027589 */ /* 0x000ea800000e0000 */
[----:B------:R-:W-:-:S13]  /*15b60*/  ISETP.GE.AND P0, PT, R34, R36, PT ;  /* 0x000000242200720c */ /* 0x000fda0003f06270 */
[----:B0-----:R-:W-:-:S05]  /*15b70*/  @!P0 LEA R3, P2, R8, R3, 0x1 ;  /* 0x0000000308038211 */ /* 0x001fca00078408ff */
[----:B--2---:R-:W-:-:S05]  /*15b80*/  @!P0 IMAD.X R2, RZ, RZ, R2, P2 ;  /* 0x000000ffff028224 */ /* 0x004fca00010e0602 */
[----:B------:R-:W-:-:S04]  /*15b90*/  @!P0 LOP3.LUT R3, R3, R2, RZ, 0x3c, !PT ;  /* 0x0000000203038212 */ /* 0x000fc800078e3cff */
[----:B------:R-:W-:-:S04]  /*15ba0*/  @!P0 LOP3.LUT R2, R3, R2, RZ, 0x3c, !PT ;  /* 0x0000000203028212 */ /* 0x000fc800078e3cff */
[----:B------:R-:W-:-:S05]  /*15bb0*/  @!P0 LOP3.LUT R3, R3, R2, RZ, 0x3c, !PT ;  /* 0x0000000203038212 */ /* 0x000fca00078e3cff */
[----:B------:R-:W-:Y:S01]  /*15bc0*/  @!PT LDS RZ, [RZ] ;  /* 0x00000000fffff984 */ /* 0x000fe20000000800 */
[----:B-----5:R0:W-:Y:S02]  /*15bd0*/  @!P0 LDGSTS.E.BYPASS.LTC128B.128 [R7+0x20400], desc[UR54][R2.64], !P1 ;  /* 0x2040000002078fae */ /* 0x0201e4000c901d76 */
[----:B0-----:R-:W-:Y:S02]  /*15be0*/  VIADD R2, R34, 0x10 ;  /* 0x0000001022027836 */ /* 0x001fe40000000000 */
[----:B------:R-:W0:Y:S03]  /*15bf0*/  SHFL.IDX PT, R3, R0, 0x1, 0x181f ;  /* 0x00381f0000037f89 */ /* 0x000e2600000e0000 */
[----:B------:R-:W-:Y:S02]  /*15c00*/  ISETP.GE.AND P0, PT, R2, R36, PT ;  /* 0x000000240200720c */ /* 0x000fe40003f06270 */
[----:B------:R-:W2:Y:S11]  /*15c10*/  SHFL.IDX PT, R2, R4, 0x1, 0x181f ;  /* 0x00381f0004027f89 */ /* 0x000eb600000e0000 */
[----:B0-----:R-:W-:-:S05]  /*15c20*/  @!P0 LEA R3, P2, R8, R3, 0x1 ;  /* 0x0000000308038211 */ /* 0x001fca00078408ff */
[----:B--2---:R-:W-:-:S05]  /*15c30*/  @!P0 IMAD.X R2, RZ, RZ, R2, P2 ;  /* 0x000000ffff028224 */ /* 0x004fca00010e0602 */
        /* <DEDUP_REMOVED lines=8> */
[----:B------:R-:W2:Y:S04]  /*15cc0*/  SHFL.IDX PT, R2, R4, 0x2, 0x181f ;  /* 0x00581f0004027f89 */ /* 0x000ea800000e0000 */
[----:B------:R-:W3:Y:S04]  /*15cd0*/  SHFL.IDX PT, R4, R4, 0x3, 0x181f ;  /* 0x00781f0004047f89 */ /* 0x000ee800000e0000 */
[----:B0-----:R-:W-:-:S05]  /*15ce0*/  @!P0 LEA R3, P2, R8, R3, 0x1 ;  /* 0x0000000308038211 */ /* 0x001fca00078408ff */
[----:B--2---:R-:W-:-:S05]  /*15cf0*/  @!P0 IMAD.X R2, RZ, RZ, R2, P2 ;  /* 0x000000ffff028224 */ /* 0x004fca00010e0602 */
[----:B------:R-:W-:-:S04]  /*15d00*/  @!P0 LOP3.LUT R3, R3, R2, RZ, 0x3c, !PT ;  /* 0x0000000203038212 */ /* 0x000fc800078e3cff */
[----:B------:R-:W-:-:S04]  /*15d10*/  @!P0 LOP3.LUT R2, R3, R2, RZ, 0x3c, !PT ;  /* 0x0000000203028212 */ /* 0x000fc800078e3cff */
[----:B------:R-:W-:-:S05]  /*15d20*/  @!P0 LOP3.LUT R3, R3, R2, RZ, 0x3c, !PT ;  /* 0x0000000203038212 */ /* 0x000fca00078e3cff */
[----:B---3--:R0:W-:Y:S02]  /*15d30*/  @!P0 LDGSTS.E.BYPASS.LTC128B.128 [R7+0x21400], desc[UR54][R2.64], !P1 ;  /* 0x2140000002078fae */ /* 0x0081e4000c901d76 */
.L_x_5662:
[----:B------:R-:W-:-:S05]  /*15d40*/  VIADD R34, R34, 0x30 ;  /* 0x0000003022227836 */ /* 0x000fca0000000000 */
[----:B------:R-:W-:-:S13]  /*15d50*/  ISETP.GE.AND P0, PT, R34, R36, PT ;  /* 0x000000242200720c */ /* 0x000fda0003f06270 */
[----:B0-2---:R-:W-:-:S05]  /*15d60*/  @!P0 LEA R2, P2, R8, R0, 0x1 ;  /* 0x0000000008028211 */ /* 0x005fca00078408ff */
[----:B------:R-:W-:-:S05]  /*15d70*/  @!P0 IMAD.X R3, RZ, RZ, R4, P2 ;  /* 0x000000ffff038224 */ /* 0x000fca00010e0604 */
[----:B------:R-:W-:Y:S01]  /*15d80*/  @!PT LDS RZ, [RZ] ;  /* 0x00000000fffff984 */ /* 0x000fe20000000800 */
[----:B------:R-:W-:Y:S01]  /*15d90*/  @!PT LDS RZ, [RZ] ;  /* 0x00000000fffff984 */ /* 0x000fe20000000800 */
[----:B------:R-:W-:Y:S01]  /*15da0*/  @!PT LDS RZ, [RZ] ;  /* 0x00000000fffff984 */ /* 0x000fe20000000800 */
[----:B------:R0:W-:Y:S01]  /*15db0*/  @!P0 LDGSTS.E.BYPASS.LTC128B.128 [R7+0x21c00], desc[UR54][R2.64], !P1 ;  /* 0x21c0000002078fae */ /* 0x0001e2000c901d76 */
[----:B------:R-:W-:Y:S01]  /*15dc0*/  PLOP3.LUT P0, PT, PT, PT, PT, 0x80, 0x0 ;  /* 0x000000000000781c */ /* 0x000fe20003f0f070 */
[----:B------:R-:W-:-:S12]  /*15dd0*/  NOP ;  /* 0x0000000000007918 */ /* 0x000fd80000000000 */
.L_x_5585:
        /* <DEDUP_REMOVED lines=16> */
[----:B------:R-:W2:Y:S03]  /*15ee0*/  SYNCS.PHASECHK.TRANS64.TRYWAIT P0, [R17+URZ+0x28c20], R0 ;  /* 0x028c2000110075a7 */ /* 0x000ea6000800017f */
[----:B0-2---:R-:W-:Y:S05]  /*15ef0*/  @!P0 BRA `(.L_x_5587) ;  /* 0x0000003c00888947 */ /* 0x005fea0003800000 */
.L_x_5663:
[----:B------:R-:W-:Y:S05]  /*15f00*/  BSYNC B0 ;  /* 0x0000000000007941 */ /* 0x000fea0003800000 */
.L_x_5586:
[----:B------:R-:W-:-:S05]  /*15f10*/  IMAD.U32 R2, RZ, RZ, UR36 ;  /* 0x00000024ff027e24 */ /* 0x000fca000f8e00ff */
[----:B------:R-:W-:-:S13]  /*15f20*/  ISETP.NE.AND P0, PT, R2, 0x3, PT ;  /* 0x000000030200780c */ /* 0x000fda0003f05270 */
[----:B------:R-:W-:Y:S05]  /*15f30*/  @!P0 BRA `(.L_x_5588) ;  /* 0x0000000000048947 */ /* 0x000fea0003800000 */
[----:B------:R-:W-:Y:S01]  /*15f40*/  BPT.TRAP 0x1 ;  /* 0x000000040000795c */ /* 0x000fe20000300000 */
.L_x_5588:
[----:B0-----:R-:W-:Y:S01]  /*15f50*/  SHF.L.U32 R0, R22, 0x1f, RZ ;  /* 0x0000001f16007819 */ /* 0x001fe200000006ff */
[----:B------:R-:W-:Y:S03]  /*15f60*/  BSSY B0, `(.L_x_5589) ;  /* 0x0000003000007945 */ /* 0x000fe60003800000 */
[----:B------:R-:W0:Y:S02]  /*15f70*/  SYNCS.PHASECHK.TRANS64.TRYWAIT P0, [R25+URZ+0x28c60], R0 ;  /* 0x028c6000190075a7 */ /* 0x000e24000800017f */
[----:B0-----:R-:W-:Y:S05]  /*15f80*/  @!P0 BRA `(.L_x_5590) ;  /* 0x0000003c00788947 */ /* 0x001fea0003800000 */
.L_x_5664:
[----:B------:R-:W-:Y:S05]  /*15f90*/  BSYNC B0 ;  /* 0x0000000000007941 */ /* 0x000fea0003800000 */
.L_x_5589:
        /* <DEDUP_REMOVED lines=24> */
[----:B------:R-:W2:Y:S01]  /*16120*/  SHFL.IDX PT, R2, R4, RZ, 0x181f ;  /* 0x00181fff04027589 */ /* 0x000ea200000e0000 */
[C---:B------:R-:W-:Y:S02]  /*16130*/  LOP3.LUT P4, RZ, R19.reuse, 0x4, RZ, 0xc0, !PT ;  /* 0x0000000413ff7812 */ /* 0x040fe4000788c0ff */
[C---:B------:R-:W-:Y:S01]  /*16140*/  LOP3.LUT P3, RZ, R19.reuse, 0x8, RZ, 0xc0, !PT ;  /* 0x0000000813ff7812 */ /* 0x040fe2000786c0ff */
[----:B------:R-:W3:Y:S01]  /*16150*/  SHFL.IDX PT, R3, R6, RZ, 0x181f ;  /* 0x00181fff06037589 */ /* 0x000ee200000e0000 */
[----:B------:R-:W-:Y:S02]  /*16160*/  LOP3.LUT P2, RZ, R19, 0x10, RZ, 0xc0, !PT ;  /* 0x0000001013ff7812 */ /* 0x000fe4000784c0ff */
[----:B------:R-:W-:Y:S01]  /*16170*/  LOP3.LUT R16, R16, 0xfffffeff, RZ, 0xc0, !PT ;  /* 0xfffffeff10107812 */ /* 0x000fe200078ec0ff */
[----:B0-----:R-:W-:-:S05]  /*16180*/  IMAD.SHL.U32 R7, R7, 0x8, RZ ;  /* 0x0000000807077824 */ /* 0x001fca00078e00ff */
[----:B------:R-:W-:-:S05]  /*16190*/  LOP3.LUT R7, R7, 0x38, RZ, 0xc0, !PT ;  /* 0x0000003807077812 */ /* 0x000fca00078ec0ff */
[----:B------:R-:W-:Y:S01]  /*161a0*/  IMAD.SHL.U32 R0, R7, 0x2, RZ ;  /* 0x0000000207007824 */ /* 0x000fe200078e00ff */
[----:B------:R-:W-:-:S04]  /*161b0*/  LOP3.LUT R7, R19, 0x1, RZ, 0xc0, !PT ;  /* 0x0000000113077812 */ /* 0x000fc800078ec0ff */
[----:B--2---:R-:W-:Y:S02]  /*161c0*/  IADD3 R2, P0, R2, R0, RZ ;  /* 0x0000000002027210 */ /* 0x004fe40007f1e0ff */
[----:B------:R-:W-:Y:S02]  /*161d0*/  ISETP.NE.U32.AND P1, PT, R7, 0x1, PT ;  /* 0x000000010700780c */ /* 0x000fe40003f25070 */
[----:B------:R-:W-:Y:S01]  /*161e0*/  PRMT R7, R19, 0x8880, RZ ;  /* 0x0000888013077816 */ /* 0x000fe200000000ff */
[----:B---3--:R-:W-:Y:S01]  /*161f0*/  IMAD.X R3, RZ, RZ, R3, P0 ;  /* 0x000000ffff037224 */ /* 0x008fe200000e0603 */
        /* <DEDUP_REMOVED lines=25> */
[----:B------:R-:W2:Y:S04]  /*16390*/  SHFL.IDX PT, R3, R6, 0x1, 0x181f ;  /* 0x00381f0006037f89 */ /* 0x000ea800000e0000 */
[----:B------:R-:W-:Y:S01]  /*163a0*/  SHFL.IDX PT, R6, R6, 0x3, 0x181f ;  /* 0x00781f0006067f89 */ /* 0x000fe200000e0000 */
[----:B0-----:R-:W-:-:S05]  /*163b0*/  IADD3 R2, P6, R2, R0, RZ ;  /* 0x0000000002027210 */ /* 0x001fca0007fde0ff */
[----:B--2---:R-:W-:Y:S01]  /*163c0*/  IMAD.X R3, RZ, RZ, R3, P6 ;  /* 0x000000ffff037224 */ /* 0x004fe200030e0603 */
        /* <DEDUP_REMOVED lines=39> */
[----:B0-----:R0:W2:Y:S02]  /*16640*/  SHFL.IDX PT, R2, R4, 0x3, 0x181f ;  /* 0x00781f0004027f89 */ /* 0x0010a400000e0000 */
.L_x_5674:
        /* <DEDUP_REMOVED lines=11> */
[----:B--2---:R-:W-:Y:S02]  /*16700*/  IADD3 R2, P0, R2, R0, RZ ;  /* 0x0000000002027210 */ /* 0x004fe40007f1e0ff */
        /* <DEDUP_REMOVED lines=22> */
.L_x_5592:
        /* <DEDUP_REMOVED lines=11> */
.L_x_5593:
[----:B------:R-:W2:Y:S01]  /*16920*/  LDL.LU R2, [R1+0x4] ;  /* 0x0000040001027983 */ /* 0x000ea20000300800 */
[----:B------:R3:W-:Y:S01]  /*16930*/  SYNCS.ARRIVE.TRANS64.A1T0 RZ, [R25+URZ+0x28c50], RZ ;  /* 0x028c50ff19ff79a7 */ /* 0x0007e2000810003f */
[----:B------:R-:W-:Y:S01]  /*16940*/  BSSY B0, `(.L_x_5594) ;  /* 0x00000f0000007945 */ /* 0x000fe20003800000 */
[----:B--2---:R-:W-:-:S05]  /*16950*/  VIADD R7, R2, 0xfffffffe ;  /* 0xfffffffe02077836 */ /* 0x004fca0000000000 */
[----:B------:R-:W-:-:S13]  /*16960*/  ISETP.GE.AND P0, PT, R7, R30, PT ;  /* 0x0000001e0700720c */ /* 0x000fda0003f06270 */
[----:B---3--:R-:W-:Y:S05]  /*16970*/  @!P0 BRA `(.L_x_5595) ;  /* 0x0000000c00b08947 */ /* 0x008fea0003800000 */
[----:B------:R-:W2:Y:S01]  /*16980*/  LDL.LU R2, [R1+0x14] ;  /* 0x0000140001027983 */ /* 0x000ea20000300800 */
[----:B------:R-:W-:-:S04]  /*16990*/  LOP3.LUT R28, R19, 0x80, RZ, 0xc0, !PT ;  /* 0x00000080131c7812 */ /* 0x000fc800078ec0ff */
[----:B------:R-:W-:Y:S02]  /*169a0*/  SHF.R.U32.HI R28, RZ, 0x3, R28 ;  /* 0x00000003ff1c7819 */ /* 0x000fe4000001161c */
[----:B--2---:R-:W-:-:S04]  /*169b0*/  LOP3.LUT R29, R2, 0x40, RZ, 0xc0, !PT ;  /* 0x00000040021d7812 */ /* 0x004fc800078ec0ff */
[----:B------:R-:W-:-:S07]  /*169c0*/  SHF.R.U32.HI R29, RZ, 0x2, R29 ;  /* 0x00000002ff1d7819 */ /* 0x000fce000001161d */
.L_x_5608:
[----:B0-----:R-:W0:Y:S01]  /*169d0*/  S2R R4, SR_TID.X ;  /* 0x0000000000047919 */ /* 0x001e220000002100 */
[----:B--2---:R-:W2:Y:S01]  /*169e0*/  LDC R2, c[0x0][0x430] ;  /* 0x00010c00ff027b82 */ /* 0x004ea20000000800 */
[----:B---3--:R-:W-:Y:S01]  /*169f0*/  IMAD R6, R7, 0x40, R31 ;  /* 0x0000004007067824 */ /* 0x008fe200078e021f */
[----:B------:R-:W-:Y:S05]  /*16a00*/  YIELD ;  /* 0x0000000000007946 */ /* 0x000fea0003800000 */
[----:B------:R-:W-:Y:S01]  /*16a10*/  IMAD.U32 R11, RZ, RZ, UR36 ;  /* 0x00000024ff0b7e24 */ /* 0x000fe2000f8e00ff */
[----:B------:R-:W-:Y:S01]  /*16a20*/  ULDC UR4, c[0x0][0x430] ;  /* 0x00010c0000047ab9 */ /* 0x000fe20000000800 */
[----:B------:R-:W-:Y:S01]  /*16a30*/  VIADD R18, R18, 0x1 ;  /* 0x0000000112127836 */ /* 0x000fe20000000000 */
[----:B--2---:R-:W-:Y:S01]  /*16a40*/  ISETP.NE.AND P0, PT, R2, 0x1, PT ;  /* 0x000000010200780c */ /* 0x004fe20003f05270 */
[----:B0-----:R-:W-:-:S05]  /*16a50*/  IMAD.SHL.U32 R4, R4, 0x10, RZ ;  /* 0x0000001004047824 */ /* 0x001fca00078e00ff */
[----:B------:R-:W-:-:S07]  /*16a60*/  LOP3.LUT R4, R37, 0x70, R4, 0xf8, !PT ;  /* 0x0000007025047812 */ /* 0x000fce00078ef804 */
[----:B------:R-:W0:Y:S01]  /*16a70*/  @P0 LDC R3, c[0x0][0x434] ;  /* 0x00010d00ff030b82 */ /* 0x000e220000000800 */
[C---:B------:R-:W-:Y:S01]  /*16a80*/  ISETP.GT.U32.AND P1, PT, R4.reuse, 0x3f, PT ;  /* 0x0000003f0400780c */ /* 0x040fe20003f24070 */
[----:B------:R-:W-:-:S06]  /*16a90*/  IMAD.IADD R6, R4, 0x1, R6 ;  /* 0x0000000104067824 */ /* 0x000fcc00078e0206 */
[----:B------:R-:W2:Y:S01]  /*16aa0*/  @P0 LDC R2, c[0x0][0x438] ;  /* 0x00010e00ff020b82 */ /* 0x000ea20000000800 */
[----:B------:R-:W-:-:S07]  /*16ab0*/  IMAD.MOV.U32 R10, RZ, RZ, R6 ;  /* 0x000000ffff0a7224 */ /* 0x000fce00078e0006 */
[----:B------:R-:W3:Y:S01]  /*16ac0*/  @!P1 LDC.64 R4, c[0x0][0x428] ;  /* 0x00010a00ff049b82 */ /* 0x000ee20000000a00 */
[----:B0-----:R-:W-:-:S07]  /*16ad0*/  @P0 IMAD.HI.U32 R3, R6, R3, RZ ;  /* 0x0000000306030227 */ /* 0x001fce00078e00ff */
[----:B------:R-:W0:Y:S01]  /*16ae0*/  @!P1 LDC.64 R8, c[0x0][0x418] ;  /* 0x00010600ff089b82 */ /* 0x000e220000000a00 */
[----:B--2---:R-:W-:-:S04]  /*16af0*/  @P0 SHF.R.U32.HI R10, RZ, R2, R3 ;  /* 0x00000002ff0a0219 */ /* 0x004fc80000011603 */
[--C-:B------:R-:W-:Y:S01]  /*16b00*/  @!P1 SHF.R.S32.HI R3, RZ, 0x1f, R10.reuse ;  /* 0x0000001fff039819 */ /* 0x100fe2000001140a */
[----:B------:R-:W-:-:S04]  /*16b10*/  @!P1 IMAD.MOV.U32 R2, RZ, RZ, R10 ;  /* 0x000000ffff029224 */ /* 0x000fc800078e000a */
[----:B---3--:R-:W-:-:S04]  /*16b20*/  @!P1 IMAD.WIDE.U32 R2, R23, R4, R2 ;  /* 0x0000000417029225 */ /* 0x008fc800078e0002 */
        /* <DEDUP_REMOVED lines=17> */
[----:B01----:R-:W-:Y:S08]  /*16c40*/  @!P1 BRA `(.L_x_5596) ;  /* 0x0000000000049947 */ /* 0x003ff00003800000 */
[----:B------:R-:W-:Y:S01]  /*16c50*/  BPT.TRAP 0x1 ;  /* 0x000000040000795c */ /* 0x000fe20000300000 */
.L_x_5596:
[----:B------:R-:W-:Y:S01]  /*16c60*/  IMAD R6, R18, 0x8, R17 ;  /* 0x0000000812067824 */ /* 0x000fe200078e0211 */
[----:B------:R-:W-:Y:S01]  /*16c70*/  SHF.L.U32 R19, R22, 0x1f, RZ ;  /* 0x0000001f16137819 */ /* 0x000fe200000006ff */
[----:B------:R-:W-:Y:S01]  /*16c80*/  BSSY B1, `(.L_x_5597) ;  /* 0x0000004000017945 */ /* 0x000fe20003800000 */
[----:B------:R-:W-:Y:S02]  /*16c90*/  SHF.R.S32.HI R9, RZ, 0x1f, R5 ;  /* 0x0000001fff097819 */ /* 0x000fe40000011405 */
[----:B------:R-:W0:Y:S02]  /*16ca0*/  SYNCS.PHASECHK.TRANS64.TRYWAIT P0, [R6+URZ+0x28c40], R19 ;  /* 0x028c4013060075a7 */ /* 0x000e24000800017f */
[----:B0-----:R-:W-:Y:S05]  /*16cb0*/  @!P0 BRA `(.L_x_5598) ;  /* 0x0000003800688947 */ /* 0x001fea0003800000 */
.L_x_5675:
[----:B------:R-:W-:Y:S05]  /*16cc0*/  BSYNC B1 ;  /* 0x0000000000017941 */ /* 0x000fea0003800000 */
.L_x_5597:
        /* <DEDUP_REMOVED lines=17> */
[----:B-1----:R-:W-:Y:S01]  /*16de0*/  IMAD R25, R26, UR5, R3 ;  /* 0x000000051a197c24 */ /* 0x002fe2000f8e0203 */
        /* <DEDUP_REMOVED lines=22> */
.L_x_5685:
        /* <DEDUP_REMOVED lines=8> */
.L_x_5600:
        /* <DEDUP_REMOVED lines=11> */
.L_x_5601:
[----:B------:R2:W-:Y:S01]  /*17080*/  SYNCS.ARRIVE.TRANS64.A1T0 RZ, [R6+URZ+0x28c30], RZ ;  /* 0x028c30ff06ff79a7 */ /* 0x0005e2000810003f */
[----:B------:R-:W-:Y:S05]  /*17090*/  @!P2 BRA `(.L_x_5602) ;  /* 0x000000000004a947 */ /* 0x000fea0003800000 */
[----:B------:R-:W-:Y:S01]  /*170a0*/  BPT.TRAP 0x1 ;  /* 0x000000040000795c */ /* 0x000fe20000300000 */
.L_x_5602:
[----:B------:R-:W3:Y:S01]  /*170b0*/  SYNCS.PHASECHK.TRANS64.TRYWAIT P0, [R6+URZ+0x28c60], R19 ;  /* 0x028c6013060075a7 */ /* 0x000ee2000800017f */
[----:B------:R-:W-:Y:S04]  /*170c0*/  BSSY B1, `(.L_x_5603) ;  /* 0x0000002000017945 */ /* 0x000fe80003800000 */
[----:B---3--:R-:W-:Y:S05]  /*170d0*/  @!P0 BRA `(.L_x_5604) ;  /* 0x0000003800908947 */ /* 0x008fea0003800000 */
.L_x_5686:
[----:B------:R-:W-:Y:S05]  /*170e0*/  BSYNC B1 ;  /* 0x0000000000017941 */ /* 0x000fea0003800000 */
.L_x_5603:
        /* <DEDUP_REMOVED lines=79> */
.L_x_5696:
        /* <DEDUP_REMOVED lines=25> */
.L_x_5606:
        /* <DEDUP_REMOVED lines=11> */
.L_x_5607:
[----:B------:R3:W-:Y:S01]  /*17820*/  SYNCS.ARRIVE.TRANS64.A1T0 RZ, [R6+URZ+0x28c50], RZ ;  /* 0x028c50ff06ff79a7 */ /* 0x0007e2000810003f */
[----:B------:R-:W-:Y:S05]  /*17830*/  @P3 BRA `(.L_x_5608) ;  /* 0xfffffff000643947 */ /* 0x000fea000383ffff */
.L_x_5595:
[----:B------:R-:W-:Y:S05]  /*17840*/  BSYNC B0 ;  /* 0x0000000000007941 */ /* 0x000fea0003800000 */
.L_x_5594:
        /* <DEDUP_REMOVED lines=21> */
.L_x_5610:
[----:B------:R-:W-:Y:S05]  /*179a0*/  BSYNC B0 ;  /* 0x0000000000007941 */ /* 0x000fea0003800000 */
.L_x_5609:
[----:B------:R-:W-:-:S07]  /*179b0*/  SEL R18, R18, RZ, P0 ;  /* 0x000000ff12127207 */ /* 0x000fce0000000000 */
.L_x_5569:
[----:B------:R-:W-:Y:S05]  /*179c0*/  BSYNC B7 ;  /* 0x0000000000077941 */ /* 0x000fea0003800000 */
.L_x_5567:
        /* <DEDUP_REMOVED lines=8> */
[----:B-1----:R1:W4:Y:S01]  /*17a50*/  LDS.128 R24, [R17+0x28cd0] ;  /* 0x028cd00011187984 */ /* 0x0023220000000c00 */
[----:B------:R-:W-:Y:S06]  /*17a60*/  BAR.ARV 0x4, 0x180 ;  /* 0x0106000000007b1d */ /* 0x000fec0000002000 */
[----:B------:R-:W-:Y:S05]  /*17a70*/  BRA `(.L_x_5612) ;  /* 0x0000000c00d47947 */ /* 0x000fea0003800000 */
.L_x_5611:
        /* <DEDUP_REMOVED lines=14> */
[----:B-1----:R-:W-:Y:S01]  /*17b60*/  IMAD.MOV.U32 R25, RZ, RZ, RZ ;  /* 0x000000ffff197224 */ /* 0x002fe200078e00ff */
        /* <DEDUP_REMOVED lines=28> */
.L_x_5706:
[----:B------:R-:W-:Y:S02]  /*17d30*/  ULDC UR4, c[0x0][0xc38] ;  /* 0x00030e0000047ab9 */ /* 0x000fe40000000800 */
[----:B------:R-:W-:-:S04]  /*17d40*/  IMAD.U32 R4, RZ, RZ, UR4 ;  /* 0x00000004ff047e24 */ /* 0x000fc8000f8e00ff */
[----:B-1----:R-:W-:-:S04]  /*17d50*/  IMAD R5, R14, R4, RZ ;  /* 0x000000040e057224 */ /* 0x002fc800078e02ff */
[----:B------:R-:W-:-:S05]  /*17d60*/  IMAD.IADD R6, R6, 0x1, R5 ;  /* 0x0000000106067824 */ /* 0x000fca00078e0205 */
[----:B------:R-:W-:-:S13]  /*17d70*/  ISETP.GT.AND P6, PT, R6, R0, PT ;  /* 0x000000000600720c */ /* 0x000fda0003fc4270 */
[----:B------:R-:W-:Y:S05]  /*17d80*/  @P6 BRA `(.L_x_5614) ;  /* 0x0000000000a46947 */ /* 0x000fea0003800000 */
.L_x_5617:
        /* <DEDUP_REMOVED lines=35> */
.L_x_5714:
[----:B------:R-:W-:Y:S02]  /*17fc0*/  ULDC UR4, c[0x0][0xc38] ;  /* 0x00030e0000047ab9 */ /* 0x000fe40000000800 */
[----:B------:R-:W-:-:S04]  /*17fd0*/  IMAD.U32 R4, RZ, RZ, UR4 ;  /* 0x00000004ff047e24 */ /* 0x000fc8000f8e00ff */
[----:B-1----:R-:W-:-:S04]  /*17fe0*/  IMAD R5, R14, R4, RZ ;  /* 0x000000040e057224 */ /* 0x002fc800078e02ff */
[----:B------:R-:W-:-:S05]  /*17ff0*/  IMAD.IADD R6, R5, 0x1, R6 ;  /* 0x0000000105067824 */ /* 0x000fca00078e0206 */
[----:B------:R-:W-:-:S13]  /*18000*/  ISETP.GT.AND P6, PT, R6, R0, PT ;  /* 0x000000000600720c */ /* 0x000fda0003fc4270 */
[----:B------:R-:W-:Y:S05]  /*18010*/  @!P6 BRA `(.L_x_5617) ;  /* 0xfffffffc005ce947 */ /* 0x000fea000383ffff */
.L_x_5614:
        /* <DEDUP_REMOVED lines=10> */
.L_x_5719:
[----:B------:R-:W-:-:S13]  /*180c0*/  ISETP.NE.AND P0, PT, R2, RZ, PT ;  /* 0x000000ff0200720c */ /* 0x000fda0003f05270 */
[----:B------:R-:W-:Y:S05]  /*180d0*/  @!P0 BRA `(.L_x_5619) ;  /* 0x0000000000108947 */ /* 0x000fea0003800000 */
[----:B------:R-:W-:Y:S01]  /*180e0*/  UMOV UR4, 0xffffffff ;  /* 0xffffffff00047882 */ /* 0x000fe20000000000 */
[----:B-1----:R-:W-:Y:S02]  /*180f0*/  VIADD R12, R12, 0xffffffff ;  /* 0xffffffff0c0c7836 */ /* 0x002fe40000000000 */
[----:B------:R-:W-:Y:S05]  /*18100*/  BRA.DIV UR4, `(.L_x_5620) ;  /* 0x0000003a04c07947 */ /* 0x000fea000b800000 */
[----:B------:R4:W1:Y:S02]  /*18110*/  SHFL.IDX PT, R24, R3, R12, 0x1f ;  /* 0x00001f0c03187589 */ /* 0x00086400000e0000 */
.L_x_5619:
        /* <DEDUP_REMOVED lines=8> */
[----:B-1----:R-:W1:Y:S08]  /*181a0*/  MUFU.RCP R6, R6 ;  /* 0x0000000600067308 */ /* 0x002e700000001000 */
[----:B--2---:R-:W-:Y:S01]  /*181b0*/  MUFU.RCP R9, R9 ;  /* 0x0000000900097308 */ /* 0x004fe20000001000 */
[----:B-1----:R-:W-:-:S07]  /*181c0*/  VIADD R2, R6, 0xffffffe ;  /* 0x0ffffffe06027836 */ /* 0x002fce0000000000 */
[----:B0---4-:R0:W1:Y:S02]  /*181d0*/  F2I.FTZ.U32.TRUNC.NTZ R3, R2 ;  /* 0x0000000200037305 */ /* 0x011064000021f000 */
[----:B0-----:R-:W-:Y:S02]  /*181e0*/  IMAD.MOV.U32 R2, RZ, RZ, RZ ;  /* 0x000000ffff027224 */ /* 0x001fe400078e00ff */
[----:B-1----:R-:W-:-:S04]  /*181f0*/  IMAD.MOV R7, RZ, RZ, -R3 ;  /* 0x000000ffff077224 */ /* 0x002fc800078e0a03 */
[----:B------:R-:W-:-:S04]  /*18200*/  IMAD R7, R7, R4, RZ ;  /* 0x0000000407077224 */ /* 0x000fc800078e02ff */
[----:B------:R-:W-:Y:S01]  /*18210*/  IMAD.HI.U32 R3, R3, R7, R2 ;  /* 0x0000000703037227 */ /* 0x000fe200078e0002 */
[----:B------:R-:W-:Y:S02]  /*18220*/  IABS R7, R0 ;  /* 0x0000000000077213 */ /* 0x000fe40000000000 */
[----:B------:R-:W-:-:S03]  /*18230*/  IABS R2, R25 ;  /* 0x0000001900027213 */ /* 0x000fc60000000000 */
[----:B------:R-:W-:-:S04]  /*18240*/  IMAD.HI.U32 R6, R3, R7, RZ ;  /* 0x0000000703067227 */ /* 0x000fc800078e00ff */
[----:B------:R-:W-:Y:S02]  /*18250*/  IMAD.MOV R2, RZ, RZ, -R2 ;  /* 0x000000ffff027224 */ /* 0x000fe400078e0a02 */
        /* <DEDUP_REMOVED lines=39> */
.L_x_5621:
        /* <DEDUP_REMOVED lines=11> */
[----:B------:R-:W-:Y:S01]  /*18580*/  IMAD R11, R10, R7, RZ ;  /* 0x000000070a0b7224 */ /* 0x000fe200078e02ff */
[----:B------:R-:W-:-:S03]  /*18590*/  IABS R10, R5 ;  /* 0x00000005000a7213 */ /* 0x000fc60000000000 */
        /* <DEDUP_REMOVED lines=18> */
[----:B------:R-:W-:-:S03]  /*186c0*/  IMAD R0, R5, R9, R0 ;  /* 0x0000000905007224 */ /* 0x000fc600078e0200 */
[----:B------:R-:W-:-:S04]  /*186d0*/  VIADDMNMX R4, R3, R4, R6, PT ;  /* 0x0000000403047246 */ /* 0x000fc80003800106 */
[----:B------:R-:W-:-:S04]  /*186e0*/  IABS R6, R4 ;  /* 0x0000000400067213 */ /* 0x000fc80000000000 */
[----:B------:R-:W0:Y:S08]  /*186f0*/  I2F.RP R8, R6 ;  /* 0x0000000600087306 */ /* 0x000e300000209400 */
[----:B0-----:R-:W0:Y:S02]  /*18700*/  MUFU.RCP R8, R8 ;  /* 0x0000000800087308 */ /* 0x001e240000001000 */
[----:B0-----:R-:W-:Y:S01]  /*18710*/  VIADD R2, R8, 0xffffffe ;  /* 0x0ffffffe08027836 */ /* 0x001fe20000000000 */
[----:B------:R-:W-:-:S05]  /*18720*/  IABS R8, R0 ;  /* 0x0000000000087213 */ /* 0x000fca0000000000 */
[----:B------:R0:W1:Y:S02]  /*18730*/  F2I.FTZ.U32.TRUNC.NTZ R3, R2 ;  /* 0x0000000200037305 */ /* 0x000064000021f000 */
[----:B0-----:R-:W-:Y:S02]  /*18740*/  IMAD.MOV.U32 R2, RZ, RZ, RZ ;  /* 0x000000ffff027224 */ /* 0x001fe400078e00ff */
[----:B-1----:R-:W-:-:S04]  /*18750*/  IMAD.MOV R5, RZ, RZ, -R3 ;  /* 0x000000ffff057224 */ /* 0x002fc800078e0a03 */
[----:B------:R-:W-:-:S04]  /*18760*/  IMAD R5, R5, R6, RZ ;  /* 0x0000000605057224 */ /* 0x000fc800078e02ff */
[----:B------:R-:W-:Y:S01]  /*18770*/  IMAD.HI.U32 R3, R3, R5, R2 ;  /* 0x0000000503037227 */ /* 0x000fe200078e0002 */
[-C--:B------:R-:W-:Y:S02]  /*18780*/  IABS R5, R4.reuse ;  /* 0x0000000400057213 */ /* 0x080fe40000000000 */
[----:B------:R-:W-:Y:S02]  /*18790*/  LOP3.LUT R2, R0, R4, RZ, 0x3c, !PT ;  /* 0x0000000400027212 */ /* 0x000fe400078e3cff */
[----:B------:R-:W-:Y:S01]  /*187a0*/  IADD3 R0, R7, 0x1000000, R0 ;  /* 0x0100000007007810 */ /* 0x000fe20007ffe000 */
[----:B------:R-:W-:Y:S01]  /*187b0*/  IMAD.MOV R5, RZ, RZ, -R5 ;  /* 0x000000ffff057224 */ /* 0x000fe200078e0a05 */
[----:B------:R-:W-:Y:S01]  /*187c0*/  ISETP.GE.AND P2, PT, R2, RZ, PT ;  /* 0x000000ff0200720c */ /* 0x000fe20003f46270 */
        /* <DEDUP_REMOVED lines=9> */
[----:B------:R-:W-:Y:S01]  /*18860*/  @!P1 LOP3.LUT R3, RZ, R4, RZ, 0x33, !PT ;  /* 0x00000004ff039212 */ /* 0x000fe200078e33ff */
[----:B------:R-:W-:-:S04]  /*18870*/  IMAD.MOV R4, RZ, RZ, -R4 ;  /* 0x000000ffff047224 */ /* 0x000fc800078e0a04 */
[----:B------:R-:W-:-:S07]  /*18880*/  IMAD R26, R3, R4, R0 ;  /* 0x00000004031a7224 */ /* 0x000fce00078e0200 */
.L_x_5622:
[----:B------:R-:W-:-:S05]  /*18890*/  LOP3.LUT R0, RZ, R3, RZ, 0x33, !PT ;  /* 0x00000003ff007212 */ /* 0x000fca00078e33ff */
[----:B------:R-:W-:Y:S01]  /*188a0*/  IMAD.IADD R25, R25, 0x1, R0 ;  /* 0x0000000119197824 */ /* 0x000fe200078e0200 */
[----:B------:R-:W-:Y:S06]  /*188b0*/  BRA `(.L_x_5623) ;  /* 0x00000000001c7947 */ /* 0x000fec0003800000 */
.L_x_5615:
[----:B------:R-:W-:Y:S01]  /*188c0*/  UMOV UR4, URZ ;  /* 0x0000003f00047c82 */ /* 0x000fe20008000000 */
[----:B------:R-:W-:Y:S01]  /*188d0*/  UMOV UR5, URZ ;  /* 0x0000003f00057c82 */ /* 0x000fe20008000000 */
[----:B------:R-:W-:Y:S01]  /*188e0*/  ULDC UR6, c[0x0][0xc3c] ;  /* 0x00030f0000067ab9 */ /* 0x000fe20000000800 */
[----:B------:R-:W-:Y:S02]  /*188f0*/  IMAD.MOV.U32 R24, RZ, RZ, R0 ;  /* 0x000000ffff187224 */ /* 0x000fe400078e0000 */
[----:B------:R-:W-:Y:S02]  /*18900*/  IMAD.U32 R25, RZ, RZ, UR4 ;  /* 0x00000004ff197e24 */ /* 0x000fe4000f8e00ff */
[----:B------:R-:W-:Y:S02]  /*18910*/  IMAD.U32 R26, RZ, RZ, UR5 ;  /* 0x00000005ff1a7e24 */ /* 0x000fe4000f8e00ff */
[----:B------:R-:W-:-:S07]  /*18920*/  IMAD.U32 R27, RZ, RZ, UR6 ;  /* 0x00000006ff1b7e24 */ /* 0x000fce000f8e00ff */
.L_x_5623:
[----:B------:R-:W1:Y:S01]  /*18930*/  S2R R0, SR_TID.X ;  /* 0x0000000000007919 */ /* 0x000e620000002100 */
[----:B------:R-:W-:Y:S05]  /*18940*/  WARPSYNC.ALL ;  /* 0x0000000000007948 */ /* 0x000fea0003800000 */
[----:B------:R-:W-:Y:S01]  /*18950*/  BAR.SYNC.DEFER_BLOCKING 0x4, 0x180 ;  /* 0x0106000000007b1d */ /* 0x000fe20000010000 */
[----:B-1----:R-:W-:-:S04]  /*18960*/  LOP3.LUT R0, R0, 0x1f, RZ, 0xc0, !PT ;  /* 0x0000001f00007812 */ /* 0x002fc800078ec0ff */
[----:B------:R-:W-:-:S13]  /*18970*/  ISETP.NE.AND P0, PT, R0, RZ, PT ;  /* 0x000000ff0000720c */ /* 0x000fda0003f05270 */
[----:B0-----:R-:W0:Y:S01]  /*18980*/  @!P0 S2R R3, SR_CgaCtaId ;  /* 0x0000000000038919 */ /* 0x001e220000008800 */
[----:B------:R-:W-:-:S04]  /*18990*/  @!P0 MOV R0, 0x400 ;  /* 0x0000040000008802 */ /* 0x000fc80000000f00 */
[----:B0-----:R-:W-:-:S05]  /*189a0*/  @!P0 LEA R17, R3, R0, 0x18 ;  /* 0x0000000003118211 */ /* 0x001fca00078ec0ff */
[----:B------:R0:W-:Y:S01]  /*189b0*/  @!P0 STS.128 [R17+0x28cd0], R24 ;  /* 0x028cd01811008388 */ /* 0x0001e20000000c00 */
[----:B------:R-:W-:Y:S06]  /*189c0*/  BAR.ARV 0x5, 0x180 ;  /* 0x0146000000007b1d */ /* 0x000fec0000002000 */
.L_x_5612:
[----:B------:R-:W-:Y:S02]  /*189d0*/  ULDC UR4, c[0x0][0xc3c] ;  /* 0x00030f0000047ab9 */ /* 0x000fe40000000800 */
[----:B----4-:R-:W-:-:S13]  /*189e0*/  ISETP.GE.AND P0, PT, R27, UR4, PT ;  /* 0x000000041b007c0c */ /* 0x010fda000bf06270 */
[----:B------:R-:W-:Y:S05]  /*189f0*/  @!P0 BRA `(.L_x_5624) ;  /* 0xffffffb000048947 */ /* 0x000fea000383ffff */
[----:B------:R-:W-:Y:S05]  /*18a00*/  BSYNC B8 ;  /* 0x0000000000087941 */ /* 0x000fea0003800000 */
.L_x_5553:
[----:B------:R-:W4:Y:S01]  /*18a10*/  LDL.LU R0, [R1+0x10] ;  /* 0x0000100001007983 */ /* 0x000f220000300800 */
[----:B------:R-:W-:Y:S01]  /*18a20*/  BSSY B0, `(.L_x_5625) ;  /* 0x000000b000007945 */ /* 0x000fe20003800000 */
[----:B------:R-:W5:Y:S01]  /*18a30*/  S2R R5, SR_CgaCtaId ;  /* 0x0000000000057919 */ /* 0x000f620000008800 */
[----:B----4-:R-:W-:-:S05]  /*18a40*/  VIADD R0, R0, 0x1 ;  /* 0x0000000100007836 */ /* 0x010fca0000000000 */
[----:B-1----:R-:W-:-:S04]  /*18a50*/  LEA.HI R2, R0, R0, RZ, 0x1 ;  /* 0x0000000000027211 */ /* 0x002fc800078f08ff */
[----:B------:R-:W-:Y:S02]  /*18a60*/  LOP3.LUT R3, R2, 0xfffffffe, RZ, 0xc0, !PT ;  /* 0xfffffffe02037812 */ /* 0x000fe400078ec0ff */
[----:B------:R-:W-:-:S03]  /*18a70*/  MOV R2, 0x400 ;  /* 0x0000040000027802 */ /* 0x000fc60000000f00 */
[----:B------:R-:W-:Y:S01]  /*18a80*/  IMAD.IADD R0, R0, 0x1, -R3 ;  /* 0x0000000100007824 */ /* 0x000fe200078e0a03 */
[----:B-----5:R-:W-:-:S04]  /*18a90*/  LEA R7, R5, R2, 0x18 ;  /* 0x0000000205077211 */ /* 0x020fc800078ec0ff */
[----:B------:R-:W-:-:S04]  /*18aa0*/  SHF.L.U32 R0, R0, 0x1f, RZ ;  /* 0x0000001f00007819 */ /* 0x000fc800000006ff */
[----:B------:R-:W1:Y:S02]  /*18ab0*/  SYNCS.PHASECHK.TRANS64.TRYWAIT P0, [R7+URZ+0x28c20], R0 ;  /* 0x028c2000070075a7 */ /* 0x000e64000800017f */
[----:B-1----:R-:W-:Y:S05]  /*18ac0*/  @!P0 BRA `(.L_x_5626) ;  /* 0x0000003000788947 */ /* 0x002fea0003800000 */
.L_x_5722:
[----:B------:R-:W-:Y:S05]  /*18ad0*/  BSYNC B0 ;  /* 0x0000000000007941 */ /* 0x000fea0003800000 */
.L_x_5625:
[----:B------:R-:W-:-:S03]  /*18ae0*/  UMOV UR4, 0xffffffff ;  /* 0xffffffff00047882 */ /* 0x000fc60000000000 */
[----:B------:R-:W-:Y:S05]  /*18af0*/  BRA.DIV UR4, `(.L_x_5627) ;  /* 0x0000003204807947 */ /* 0x000fea000b800000 */
[----:B-1----:R-:W1:Y:S02]  /*18b00*/  S2R R0, SR_TID.X ;  /* 0x0000000000007919 */ /* 0x002e640000002100 */
[----:B-1----:R-:W-:-:S04]  /*18b10*/  SHF.R.U32.HI R0, RZ, 0x5, R0 ;  /* 0x00000005ff007819 */ /* 0x002fc80000011600 */
[----:B------:R-:W-:-:S05]  /*18b20*/  LOP3.LUT R0, R0, 0x3, RZ, 0xc0, !PT ;  /* 0x0000000300007812 */ /* 0x000fca00078ec0ff */
[----:B------:R1:W4:Y:S02]  /*18b30*/  SHFL.IDX PT, R14, R0, RZ, 0x1f ;  /* 0x00001fff000e7589 */ /* 0x00032400000e0000 */
.L_x_5725:
[----:B----4-:R-:W-:Y:S01]  /*18b40*/  ISETP.NE.AND P0, PT, R14, RZ, PT ;  /* 0x000000ff0e00720c */ /* 0x010fe20003f05270 */
[----:B------:R-:W-:-:S12]  /*18b50*/  BSSY B0, `(.L_x_5628) ;  /* 0x0000024000007945 */ /* 0x000fd80003800000 */
[----:B------:R-:W-:Y:S05]  /*18b60*/  @P0 BRA `(.L_x_5629) ;  /* 0x0000000000880947 */ /* 0x000fea0003800000 */
[----:B------:R-:W-:-:S03]  /*18b70*/  UMOV UR4, 0xffffffff ;  /* 0xffffffff00047882 */ /* 0x000fc60000000000 */
[----:B------:R-:W-:Y:S05]  /*18b80*/  BRA.DIV UR4, `(.L_x_5630) ;  /* 0x0000003204907947 */ /* 0x000fea000b800000 */
[----:B------:R-:W-:-:S13]  /*18b90*/  ELECT P6, URZ, PT ;  /* 0x00000000003f782f */ /* 0x000fda00038c0000 */
.L_x_5728:
[----:B------:R-:W-:Y:S05]  /*18ba0*/  @!P6 BRA `(.L_x_5629) ;  /* 0x000000000078e947 */ /* 0x000fea0003800000 */
[----:B------:R-:W-:-:S06]  /*18bb0*/  ULOP3.LUT UR4, UR39, 0x2, URZ, 0xfc, !UPT ;  /* 0x0000000227047892 */ /* 0x000fcc000f8efc3f */
[----:B-1----:R-:W-:-:S05]  /*18bc0*/  IMAD.U32 R0, RZ, RZ, UR4 ;  /* 0x00000004ff007e24 */ /* 0x002fca000f8e00ff */
[----:B------:R-:W-:-:S13]  /*18bd0*/  ISETP.NE.AND P0, PT, R0, 0x3, PT ;  /* 0x000000030000780c */ /* 0x000fda0003f05270 */
[----:B------:R-:W-:Y:S05]  /*18be0*/  @!P0 BRA `(.L_x_5631) ;  /* 0x0000000000048947 */ /* 0x000fea0003800000 */
[----:B------:R-:W-:Y:S01]  /*18bf0*/  BPT.TRAP 0x1 ;  /* 0x000000040000795c */ /* 0x000fe20000300000 */
.L_x_5631:
[----:B------:R-:W-:Y:S01]  /*18c00*/  IMAD R5, R18, 0x8, R7 ;  /* 0x0000000812057824 */ /* 0x000fe200078e0207 */
[----:B------:R-:W-:Y:S01]  /*18c10*/  SHF.L.U32 R0, R22, 0x1f, RZ ;  /* 0x0000001f16007819 */ /* 0x000fe200000006ff */
[----:B------:R-:W-:-:S03]  /*18c20*/  VIADD R18, R18, 0x1 ;  /* 0x0000000112127836 */ /* 0x000fc60000000000 */
[----:B------:R-:W1:Y:S02]  /*18c30*/  SYNCS.PHASECHK.TRANS64.TRYWAIT P1, [R5+URZ+0x28c40], R0 ;  /* 0x028c4000050075a7 */ /* 0x000e64000802017f */
[----:B------:R-:W-:-:S04]  /*18c40*/  ISETP.NE.AND P2, PT, R18, 0x2, PT ;  /* 0x000000021200780c */ /* 0x000fc80003f45270 */
[----:B------:R-:W-:Y:S01]  /*18c50*/  SEL R3, RZ, 0x1, P2 ;  /* 0x00000001ff037807 */ /* 0x000fe20001000000 */
[----:B-1----:R-:W-:Y:S08]  /*18c60*/  @!P1 BRA `(.L_x_5632) ;  /* 0x0000003000789947 */ /* 0x002ff00003800000 */
.L_x_5729:
[----:B------:R-:W-:Y:S02]  /*18c70*/  SEL R18, R18, RZ, P2 ;  /* 0x000000ff12127207 */ /* 0x000fe40001000000 */
[----:B------:R-:W-:Y:S01]  /*18c80*/  LOP3.LUT R2, R22, R3, RZ, 0x3c, !PT ;  /* 0x0000000316027212 */ /* 0x000fe200078e3cff */
[----:B------:R-:W-:Y:S06]  /*18c90*/  @!P0 BRA `(.L_x_5633) ;  /* 0x0000000000048947 */ /* 0x000fec0003800000 */
[----:B------:R-:W-:Y:S01]  /*18ca0*/  BPT.TRAP 0x1 ;  /* 0x000000040000795c */ /* 0x000fe20000300000 */
.L_x_5633:
[----:B------:R-:W-:Y:S01]  /*18cb0*/  IMAD R3, R18, 0x8, R7 ;  /* 0x0000000812037824 */ /* 0x000fe200078e0207 */
[----:B------:R-:W-:-:S04]  /*18cc0*/  SHF.L.U32 R2, R2, 0x1f, RZ ;  /* 0x0000001f02027819 */ /* 0x000fc800000006ff */
[----:B------:R-:W4:Y:S02]  /*18cd0*/  SYNCS.PHASECHK.TRANS64.TRYWAIT P1, [R3+URZ+0x28c40], R2 ;  /* 0x028c4002030075a7 */ /* 0x000f24000802017f */
[----:B----4-:R-:W-:Y:S05]  /*18ce0*/  @!P1 BRA `(.L_x_5634) ;  /* 0x00000030006c9947 */ /* 0x010fea0003800000 */
.L_x_5730:
[----:B------:R-:W-:Y:S05]  /*18cf0*/  @!P0 BRA `(.L_x_5635) ;  /* 0x0000000000048947 */ /* 0x000fea0003800000 */
[----:B------:R-:W-:Y:S01]  /*18d00*/  BPT.TRAP 0x1 ;  /* 0x000000040000795c */ /* 0x000fe20000300000 */
.L_x_5635:
[----:B------:R-:W5:Y:S02]  /*18d10*/  SYNCS.PHASECHK.TRANS64.TRYWAIT P1, [R5+URZ+0x28c60], R0 ;  /* 0x028c6000050075a7 */ /* 0x000f64000802017f */
[----:B-----5:R-:W-:Y:S05]  /*18d20*/  @!P1 BRA `(.L_x_5636) ;  /* 0x0000003000709947 */ /* 0x020fea0003800000 */
.L_x_5731:
[----:B------:R-:W-:Y:S05]  /*18d30*/  @!P0 BRA `(.L_x_5637) ;  /* 0x0000000000048947 */ /* 0x000fea0003800000 */
[----:B------:R-:W-:Y:S01]  /*18d40*/  BPT.TRAP 0x1 ;  /* 0x000000040000795c */ /* 0x000fe20000300000 */
.L_x_5637:
[----:B------:R0:W0:Y:S02]  /*18d50*/  SYNCS.PHASECHK.TRANS64.TRYWAIT P0, [R3+URZ+0x28c60], R2 ;  /* 0x028c6002030075a7 */ /* 0x000024000800017f */
[----:B0-----:R-:W-:Y:S05]  /*18d60*/  @!P0 NANOSLEEP.SYNCS 0x989680 ;  /* 0x009896800000895d */ /* 0x001fea0003900000 */
[----:B------:R-:W0:Y:S02]  /*18d70*/  @!P0 SYNCS.PHASECHK.TRANS64 P0, [R3+URZ+0x28c60], R2 ;  /* 0x028c6002030085a7 */ /* 0x000e24000800007f */
[----:B0-----:R-:W-:Y:S05]  /*18d80*/  @!P0 BRA `(.L_x_5637) ;  /* 0xfffffffc00f08947 */ /* 0x001fea000383ffff */
.L_x_5629:
[----:B------:R-:W-:Y:S05]  /*18d90*/  BSYNC B0 ;  /* 0x0000000000007941 */ /* 0x000fea0003800000 */
.L_x_5628:
[----:B------:R-:W-:Y:S05]  /*18da0*/  EXIT ;  /* 0x000000000000794d */ /* 0x000fea0003800000 */
.L_x_5434:
[----:B0-----:R-:W-:-:S04]  /*18db0*/  IMAD.U32 R3, RZ, RZ, UR23 ;  /* 0x00000017ff037e24 */ /* 0x001fc8000f8e00ff */
[----:B------:R0:W1:Y:S03]  /*18dc0*/  SYNCS.PHASECHK.TRANS64.TRYWAIT P1, [R3+URZ+0x28c50], R0 ;  /* 0x028c5000030075a7 */ /* 0x000066000802017f */
[----:B-1----:R-:W-:Y:S05]  /*18dd0*/  @!P1 NANOSLEEP.SYNCS 0x989680 ;  /* 0x009896800000995d */ /* 0x002fea0003900000 */
[----:B------:R-:W1:Y:S02]  /*18de0*/  @!P1 SYNCS.PHASECHK.TRANS64 P1, [R3+URZ+0x28c50], R0 ;  /* 0x028c5000030095a7 */ /* 0x000e64000802007f */
[----:B-1----:R-:W-:Y:S05]  /*18df0*/  @!P1 BRA `(.L_x_5434) ;  /* 0xfffffffc00ec9947 */ /* 0x002fea000383ffff */
[----:B------:R-:W-:Y:S05]  /*18e00*/  BRA `(.L_x_5638) ;  /* 0xfffffe9400a87947 */ /* 0x000fea000383ffff */
.L_x_5440:
[----:B-1----:R-:W-:-:S04]  /*18e10*/  IMAD.U32 R3, RZ, RZ, UR23 ;  /* 0x00000017ff037e24 */ /* 0x002fc8000f8e00ff */
[----:B------:R1:W2:Y:S03]  /*18e20*/  SYNCS.PHASECHK.TRANS64.TRYWAIT P1, [R3+URZ+0x28c50], R0 ;  /* 0x028c5000030075a7 */ /* 0x0002a6000802017f */
[----:B--2---:R-:W-:Y:S05]  /*18e30*/  @!P1 NANOSLEEP.SYNCS 0x989680 ;  /* 0x009896800000995d */ /* 0x004fea0003900000 */
[----:B------:R-:W2:Y:S02]  /*18e40*/  @!P1 SYNCS.PHASECHK.TRANS64 P1, [R3+URZ+0x28c50], R0 ;  /* 0x028c5000030095a7 */ /* 0x000ea4000802007f */
[----:B--2---:R-:W-:Y:S05]  /*18e50*/  @!P1 BRA `(.L_x_5440) ;  /* 0xfffffffc00ec9947 */ /* 0x004fea000383ffff */
[----:B------:R-:W-:Y:S05]  /*18e60*/  BRA `(.L_x_5439) ;  /* 0xfffffea000ac7947 */ /* 0x000fea000383ffff */
.L_x_5451:
[----:B0-----:R-:W-:-:S04]  /*18e70*/  IMAD.U32 R3, RZ, RZ, UR41 ;  /* 0x00000029ff037e24 */ /* 0x001fc8000f8e00ff */
[----:B------:R0:W1:Y:S03]  /*18e80*/  SYNCS.PHASECHK.TRANS64.TRYWAIT P1, [R3+URZ+0x28c00], R0 ;  /* 0x028c0000030075a7 */ /* 0x000066000802017f */
[----:B-1----:R-:W-:Y:S05]  /*18e90*/  @!P1 NANOSLEEP.SYNCS 0x989680 ;  /* 0x009896800000995d */ /* 0x002fea0003900000 */
[----:B------:R-:W1:Y:S02]  /*18ea0*/  @!P1 SYNCS.PHASECHK.TRANS64 P1, [R3+URZ+0x28c00], R0 ;  /* 0x028c0000030095a7 */ /* 0x000e64000802007f */
[----:B-1----:R-:W-:Y:S05]  /*18eb0*/  @!P1 BRA `(.L_x_5451) ;  /* 0xfffffffc00ec9947 */ /* 0x002fea000383ffff */
[----:B------:R-:W-:Y:S05]  /*18ec0*/  BRA `(.L_x_5639) ;  /* 0xfffffeb800e87947 */ /* 0x000fea000383ffff */
.L_x_5455:
[----:B--2---:R2:W3:Y:S02]  /*18ed0*/  SYNCS.PHASECHK.TRANS64.TRYWAIT P1, [R7+URZ+0x28c30], R8 ;  /* 0x028c3008070075a7 */ /* 0x0044e4000802017f */
[----:B---3--:R-:W-:Y:S05]  /*18ee0*/  @!P1 NANOSLEEP.SYNCS 0x989680 ;  /* 0x009896800000995d */ /* 0x008fea0003900000 */
[----:B------:R-:W3:Y:S02]  /*18ef0*/  @!P1 SYNCS.PHASECHK.TRANS64 P1, [R7+URZ+0x28c30], R8 ;  /* 0x028c3008070095a7 */ /* 0x000ee4000802007f */
[----:B---3--:R-:W-:Y:S05]  /*18f00*/  @!P1 BRA `(.L_x_5455) ;  /* 0xfffffffc00f09947 */ /* 0x008fea000383ffff */
[----:B------:R-:W-:Y:S05]  /*18f10*/  BRA `(.L_x_5454) ;  /* 0xfffffebc00047947 */ /* 0x000fea000383ffff */
.L_x_5468:
[----:B----4-:R4:W0:Y:S02]  /*18f20*/  SYNCS.PHASECHK.TRANS64.TRYWAIT P1, [R7+URZ+0x28c50], R8 ;  /* 0x028c5008070075a7 */ /* 0x010824000802017f */
[----:B0-----:R-:W-:Y:S05]  /*18f30*/  @!P1 NANOSLEEP.SYNCS 0x989680 ;  /* 0x009896800000995d */ /* 0x001fea0003900000 */
[----:B------:R-:W0:Y:S02]  /*18f40*/  @!P1 SYNCS.PHASECHK.TRANS64 P1, [R7+URZ+0x28c50], R8 ;  /* 0x028c5008070095a7 */ /* 0x000e24000802007f */
[----:B0-----:R-:W-:Y:S05]  /*18f50*/  @!P1 BRA `(.L_x_5468) ;  /* 0xfffffffc00f09947 */ /* 0x001fea000383ffff */
[----:B------:R-:W-:Y:S05]  /*18f60*/  BRA `(.L_x_5467) ;  /* 0xfffffed400a07947 */ /* 0x000fea000383ffff */
.L_x_5477:
[----:B--2---:R-:W-:-:S04]  /*18f70*/  IMAD.U32 R5, RZ, RZ, UR23 ;  /* 0x00000017ff057e24 */ /* 0x004fc8000f8e00ff */
[----:B------:R2:W3:Y:S03]  /*18f80*/  SYNCS.PHASECHK.TRANS64.TRYWAIT P1, [R5+URZ+0x28c30], R8 ;  /* 0x028c3008050075a7 */ /* 0x0004e6000802017f */
[----:B---3--:R-:W-:Y:S05]  /*18f90*/  @!P1 NANOSLEEP.SYNCS 0x989680 ;  /* 0x009896800000995d */ /* 0x008fea0003900000 */
[----:B------:R-:W3:Y:S02]  /*18fa0*/  @!P1 SYNCS.PHASECHK.TRANS64 P1, [R5+URZ+0x28c30], R8 ;  /* 0x028c3008050095a7 */ /* 0x000ee4000802007f */
[----:B---3--:R-:W-:Y:S05]  /*18fb0*/  @!P1 BRA `(.L_x_5477) ;  /* 0xfffffffc00ec9947 */ /* 0x008fea000383ffff */
[----:B------:R-:W-:Y:S05]  /*18fc0*/  BRA `(.L_x_5476) ;  /* 0xfffffedc001c7947 */ /* 0x000fea000383ffff */
.L_x_5490:
[----:B--2---:R-:W-:-:S04]  /*18fd0*/  IMAD.U32 R7, RZ, RZ, UR23 ;  /* 0x00000017ff077e24 */ /* 0x004fc8000f8e00ff */
[----:B------:R2:W3:Y:S03]  /*18fe0*/  SYNCS.PHASECHK.TRANS64.TRYWAIT P1, [R7+URZ+0x28c50], R8 ;  /* 0x028c5008070075a7 */ /* 0x0004e6000802017f */
[----:B---3--:R-:W-:Y:S05]  /*18ff0*/  @!P1 NANOSLEEP.SYNCS 0x989680 ;  /* 0x009896800000995d */ /* 0x008fea0003900000 */
[----:B------:R-:W3:Y:S02]  /*19000*/  @!P1 SYNCS.PHASECHK.TRANS64 P1, [R7+URZ+0x28c50], R8 ;  /* 0x028c5008070095a7 */ /* 0x000ee4000802007f */
[----:B---3--:R-:W-:Y:S05]  /*19010*/  @!P1 BRA `(.L_x_5490) ;  /* 0xfffffffc00ec9947 */ /* 0x008fea000383ffff */
[----:B------:R-:W-:Y:S05]  /*19020*/  BRA `(.L_x_5489) ;  /* 0xfffffefc00a07947 */ /* 0x000fea000383ffff */
.L_x_5500:
[----:B-1----:R-:W-:-:S04]  /*19030*/  IMAD.U32 R6, RZ, RZ, UR23 ;  /* 0x00000017ff067e24 */ /* 0x002fc8000f8e00ff */
[----:B------:R1:W2:Y:S03]  /*19040*/  SYNCS.PHASECHK.TRANS64.TRYWAIT P1, [R6+URZ+0x28c30], R7 ;  /* 0x028c3007060075a7 */ /* 0x0002a6000802017f */
[----:B--2---:R-:W-:Y:S05]  /*19050*/  @!P1 NANOSLEEP.SYNCS 0x989680 ;  /* 0x009896800000995d */ /* 0x004fea0003900000 */
[----:B------:R-:W2:Y:S02]  /*19060*/  @!P1 SYNCS.PHASECHK.TRANS64 P1, [R6+URZ+0x28c30], R7 ;  /* 0x028c3007060095a7 */ /* 0x000ea4000802007f */
[----:B--2---:R-:W-:Y:S05]  /*19070*/  @!P1 BRA `(.L_x_5500) ;  /* 0xfffffffc00ec9947 */ /* 0x004fea000383ffff */
[----:B------:R-:W-:Y:S05]  /*19080*/  BRA `(.L_x_5499) ;  /* 0xffffff0400347947 */ /* 0x000fea000383ffff */
.L_x_5505:
[----:B---3--:R-:W-:-:S04]  /*19090*/  IMAD.U32 R8, RZ, RZ, UR23 ;  /* 0x00000017ff087e24 */ /* 0x008fc8000f8e00ff */
[----:B------:R3:W4:Y:S03]  /*190a0*/  SYNCS.PHASECHK.TRANS64.TRYWAIT P1, [R8+URZ+0x28c50], R7 ;  /* 0x028c5007080075a7 */ /* 0x000726000802017f */
[----:B----4-:R-:W-:Y:S05]  /*190b0*/  @!P1 NANOSLEEP.SYNCS 0x989680 ;  /* 0x009896800000995d */ /* 0x010fea0003900000 */
[----:B------:R-:W4:Y:S02]  /*190c0*/  @!P1 SYNCS.PHASECHK.TRANS64 P1, [R8+URZ+0x28c50], R7 ;  /* 0x028c5007080095a7 */ /* 0x000f24000802007f */
[----:B----4-:R-:W-:Y:S05]  /*190d0*/  @!P1 BRA `(.L_x_5505) ;  /* 0xfffffffc00ec9947 */ /* 0x010fea000383ffff */
[----:B------:R-:W-:Y:S05]  /*190e0*/  BRA `(.L_x_5504) ;  /* 0xffffff1800547947 */ /* 0x000fea000383ffff */
.L_x_5512:
[----:B-1----:R-:W-:-:S04]  /*190f0*/  IMAD.U32 R5, RZ, RZ, UR20 ;  /* 0x00000014ff057e24 */ /* 0x002fc8000f8e00ff */
[----:B------:R1:W2:Y:S03]  /*19100*/  SYNCS.PHASECHK.TRANS64.TRYWAIT P1, [R5+URZ+0x28c30], R8 ;  /* 0x028c3008050075a7 */ /* 0x0002a6000802017f */
[----:B--2---:R-:W-:Y:S05]  /*19110*/  @!P1 NANOSLEEP.SYNCS 0x989680 ;  /* 0x009896800000995d */ /* 0x004fea0003900000 */
[----:B------:R-:W2:Y:S02]  /*19120*/  @!P1 SYNCS.PHASECHK.TRANS64 P1, [R5+URZ+0x28c30], R8 ;  /* 0x028c3008050095a7 */ /* 0x000ea4000802007f */
[----:B--2---:R-:W-:Y:S05]  /*19130*/  @!P1 BRA `(.L_x_5512) ;  /* 0xfffffffc00ec9947 */ /* 0x004fea000383ffff */
[----:B------:R-:W-:Y:S05]  /*19140*/  BRA `(.L_x_5511) ;  /* 0xffffff1c004c7947 */ /* 0x000fea000383ffff */
.L_x_5525:
[----:B--2---:R-:W-:-:S04]  /*19150*/  IMAD.U32 R7, RZ, RZ, UR20 ;  /* 0x00000014ff077e24 */ /* 0x004fc8000f8e00ff */
[----:B------:R2:W3:Y:S03]  /*19160*/  SYNCS.PHASECHK.TRANS64.TRYWAIT P1, [R7+URZ+0x28c50], R8 ;  /* 0x028c5008070075a7 */ /* 0x0004e6000802017f */
[----:B---3--:R-:W-:Y:S05]  /*19170*/  @!P1 NANOSLEEP.SYNCS 0x989680 ;  /* 0x009896800000995d */ /* 0x008fea0003900000 */
[----:B------:R-:W3:Y:S02]  /*19180*/  @!P1 SYNCS.PHASECHK.TRANS64 P1, [R7+URZ+0x28c50], R8 ;  /* 0x028c5008070095a7 */ /* 0x000ee4000802007f */
[----:B---3--:R-:W-:Y:S05]  /*19190*/  @!P1 BRA `(.L_x_5525) ;  /* 0xfffffffc00ec9947 */ /* 0x008fea000383ffff */
[----:B------:R-:W-:Y:S05]  /*191a0*/  BRA `(.L_x_5524) ;  /* 0xffffff3c00d07947 */ /* 0x000fea000383ffff */
.L_x_5575:
        /* <DEDUP_REMOVED lines=11> */
.L_x_5641:
[----:B------:R-:W-:Y:S05]  /*19260*/  BSYNC B0 ;  /* 0x0000000000007941 */ /* 0x000fea0003800000 */
.L_x_5640:
[----:B------:R-:W-:Y:S05]  /*19270*/  BRA `(.L_x_5642) ;  /* 0xffffffb800a07947 */ /* 0x000fea000383ffff */
.L_x_5578:
[----:B0-----:R0:W1:Y:S02]  /*19280*/  SYNCS.PHASECHK.TRANS64.TRYWAIT P0, [R25+URZ+0x28c40], R0 ;  /* 0x028c4000190075a7 */ /* 0x001064000800017f */
[----:B-1----:R-:W-:Y:S05]  /*19290*/  @!P0 NANOSLEEP.SYNCS 0x989680 ;  /* 0x009896800000895d */ /* 0x002fea0003900000 */
[----:B------:R-:W1:Y:S02]  /*192a0*/  @!P0 SYNCS.PHASECHK.TRANS64 P0, [R25+URZ+0x28c40], R0 ;  /* 0x028c4000190085a7 */ /* 0x000e64000800007f */
[----:B-1----:R-:W-:Y:S05]  /*192b0*/  @!P0 BRA `(.L_x_5578) ;  /* 0xfffffffc00f08947 */ /* 0x002fea000383ffff */
[----:B------:R-:W-:Y:S05]  /*192c0*/  BRA `(.L_x_5643) ;  /* 0xffffffbc00807947 */ /* 0x000fea000383ffff */
.L_x_5579:
        /* <DEDUP_REMOVED lines=8> */
.L_x_5645:
[----:B------:R-:W-:Y:S05]  /*19350*/  BSYNC B0 ;  /* 0x0000000000007941 */ /* 0x000fea0003800000 */
.L_x_5644:
        /* <DEDUP_REMOVED lines=9> */
.L_x_5646:
[----:B------:R-:W-:Y:S02]  /*193f0*/  IMAD.MOV.U32 R13, RZ, RZ, R5 ;  /* 0x000000ffff0d7224 */ /* 0x000fe400078e0005 */
[----:B------:R-:W-:Y:S02]  /*19400*/  IMAD.MOV.U32 R12, RZ, RZ, 0x1 ;  /* 0x00000001ff0c7424 */ /* 0x000fe400078e00ff */
[----:B------:R-:W-:-:S07]  /*19410*/  IMAD.MOV.U32 R3, RZ, RZ, R14 ;  /* 0x000000ffff037224 */ /* 0x000fce00078e000e */
[----:B------:R-:W-:Y:S05]  /*19420*/  WARPSYNC.COLLECTIVE R15, `(.L_x_5647) ;  /* 0x000000000f087348 */ /* 0x000fea0003c00000 */
[----:B------:R0:W1:Y:S02]  /*19430*/  SHFL.IDX P6, R14, R13, R12, R11 ;  /* 0x0000000c0d0e7389 */ /* 0x00006400000c000b */
[----:B01----:R-:W-:Y:S01]  /*19440*/  ENDCOLLECTIVE ;  /* 0x000000000000791b */ /* 0x003fe20003800000 */
.L_x_5647:
        /* <DEDUP_REMOVED lines=15> */
.L_x_5648:
[----:B------:R-:W-:Y:S02]  /*19540*/  @P0 IMAD R6, R4, 0x2, R17 ;  /* 0x0000000204060824 */ /* 0x000fe400078e0211 */
[----:B------:R-:W-:Y:S02]  /*19550*/  IMAD.MOV.U32 R13, RZ, RZ, R5 ;  /* 0x000000ffff0d7224 */ /* 0x000fe400078e0005 */
[----:B------:R-:W-:Y:S02]  /*19560*/  IMAD.MOV.U32 R12, RZ, RZ, 0x2 ;  /* 0x00000002ff0c7424 */ /* 0x000fe400078e00ff */
[----:B------:R-:W-:-:S07]  /*19570*/  IMAD.MOV.U32 R3, RZ, RZ, R14 ;  /* 0x000000ffff037224 */ /* 0x000fce00078e000e */
[----:B------:R-:W-:Y:S05]  /*19580*/  WARPSYNC.COLLECTIVE R15, `(.L_x_5649) ;  /* 0x000000000f087348 */ /* 0x000fea0003c00000 */
[----:B------:R0:W1:Y:S02]  /*19590*/  SHFL.IDX P6, R14, R13, R12, R11 ;  /* 0x0000000c0d0e7389 */ /* 0x00006400000c000b */
[----:B01----:R-:W-:Y:S01]  /*195a0*/  ENDCOLLECTIVE ;  /* 0x000000000000791b */ /* 0x003fe20003800000 */
.L_x_5649:
        /* <DEDUP_REMOVED lines=15> */
.L_x_5650:
[----:B------:R-:W-:Y:S02]  /*196a0*/  @P0 IMAD R6, R4, 0x2, R17 ;  /* 0x0000000204060824 */ /* 0x000fe400078e0211 */
[----:B------:R-:W-:Y:S02]  /*196b0*/  IMAD.MOV.U32 R13, RZ, RZ, R5 ;  /* 0x000000ffff0d7224 */ /* 0x000fe400078e0005 */
[----:B------:R-:W-:Y:S02]  /*196c0*/  IMAD.MOV.U32 R12, RZ, RZ, 0x3 ;  /* 0x00000003ff0c7424 */ /* 0x000fe400078e00ff */
[----:B------:R-:W-:-:S07]  /*196d0*/  IMAD.MOV.U32 R3, RZ, RZ, R14 ;  /* 0x000000ffff037224 */ /* 0x000fce00078e000e */
[----:B------:R-:W-:Y:S05]  /*196e0*/  WARPSYNC.COLLECTIVE R15, `(.L_x_5651) ;  /* 0x000000000f087348 */ /* 0x000fea0003c00000 */
[----:B------:R0:W1:Y:S02]  /*196f0*/  SHFL.IDX P6, R14, R13, R12, R11 ;  /* 0x0000000c0d0e7389 */ /* 0x00006400000c000b */
[----:B01----:R-:W-:Y:S01]  /*19700*/  ENDCOLLECTIVE ;  /* 0x000000000000791b */ /* 0x003fe20003800000 */
.L_x_5651:
        /* <DEDUP_REMOVED lines=10> */
.L_x_5652:
[----:B------:R-:W-:Y:S01]  /*197b0*/  @!PT LDS RZ, [RZ] ;  /* 0x00000000fffff984 */ /* 0x000fe20000000800 */
[----:B------:R-:W-:Y:S01]  /*197c0*/  @!PT LDS RZ, [RZ] ;  /* 0x00000000fffff984 */ /* 0x000fe20000000800 */
[----:B------:R-:W-:Y:S01]  /*197d0*/  @!PT LDS RZ, [RZ] ;  /* 0x00000000fffff984 */ /* 0x000fe20000000800 */
[----:B------:R0:W-:Y:S01]  /*197e0*/  @P0 LDGSTS.E.BYPASS.LTC128B.128 [R6+0x23400], desc[UR54][R2.64], !P2 ;  /* 0x2340000002060fae */ /* 0x0001e2000d101d76 */
[----:B------:R-:W-:Y:S01]  /*197f0*/  IMAD.MOV.U32 R0, RZ, RZ, R14 ;  /* 0x000000ffff007224 */ /* 0x000fe200078e000e */
[----:B------:R-:W-:Y:S06]  /*19800*/  BRA `(.L_x_5653) ;  /* 0xffffffbc00307947 */ /* 0x000fec000383ffff */
.L_x_5584:
[----:B------:R-:W-:Y:S02]  /*19810*/  IMAD.MOV.U32 R13, RZ, RZ, R4 ;  /* 0x000000ffff0d7224 */ /* 0x000fe400078e0004 */
[----:B------:R-:W-:Y:S02]  /*19820*/  IMAD.MOV.U32 R12, RZ, RZ, RZ ;  /* 0x000000ffff0c7224 */ /* 0x000fe400078e00ff */
[----:B------:R-:W-:Y:S02]  /*19830*/  IMAD.MOV.U32 R11, RZ, RZ, 0x181f ;  /* 0x0000181fff0b7424 */ /* 0x000fe400078e00ff */
[----:B------:R-:W-:Y:S02]  /*19840*/  IMAD.MOV.U32 R15, RZ, RZ, -0x1 ;  /* 0xffffffffff0f7424 */ /* 0x000fe400078e00ff */
[----:B------:R-:W-:Y:S02]  /*19850*/  IMAD R36, R36, R6, RZ ;  /* 0x0000000624247224 */ /* 0x000fe400078e02ff */
[----:B------:R-:W-:-:S07]  /*19860*/  IMAD.IADD R34, R37, 0x1, R34 ;  /* 0x0000000125227824 */ /* 0x000fce00078e0222 */
[----:B-1---5:R-:W-:Y:S05]  /*19870*/  WARPSYNC.COLLECTIVE R15, `(.L_x_5654) ;  /* 0x000000000f087348 */ /* 0x022fea0003c00000 */
[----:B------:R0:W2:Y:S02]  /*19880*/  SHFL.IDX P6, R14, R13, R12, R11 ;  /* 0x0000000c0d0e7389 */ /* 0x0000a400000c000b */
[----:B012--5:R-:W-:Y:S01]  /*19890*/  ENDCOLLECTIVE ;  /* 0x000000000000791b */ /* 0x027fe20003800000 */
.L_x_5654:
[C---:B------:R-:W-:Y:S01]  /*198a0*/  VIADD R5, R34.reuse, 0x10 ;  /* 0x0000001022057836 */ /* 0x040fe20000000000 */
[----:B------:R-:W-:Y:S01]  /*198b0*/  ISETP.GE.AND P0, PT, R34, R36, PT ;  /* 0x000000242200720c */ /* 0x000fe20003f06270 */
[----:B------:R-:W-:Y:S02]  /*198c0*/  IMAD.MOV.U32 R13, RZ, RZ, R0 ;  /* 0x000000ffff0d7224 */ /* 0x000fe400078e0000 */
[----:B------:R-:W-:-:S10]  /*198d0*/  IMAD.MOV.U32 R2, RZ, RZ, R14 ;  /* 0x000000ffff027224 */ /* 0x000fd400078e000e */
[----:B------:R-:W-:Y:S05]  /*198e0*/  WARPSYNC.COLLECTIVE R15, `(.L_x_5655) ;  /* 0x000000000f087348 */ /* 0x000fea0003c00000 */
[----:B------:R0:W1:Y:S02]  /*198f0*/  SHFL.IDX P6, R14, R13, R12, R11 ;  /* 0x0000000c0d0e7389 */ /* 0x00006400000c000b */
[----:B01----:R-:W-:Y:S01]  /*19900*/  ENDCOLLECTIVE ;  /* 0x000000000000791b */ /* 0x003fe20003800000 */
.L_x_5655:
[----:B------:R-:W-:Y:S02]  /*19910*/  IMAD.MOV.U32 R13, RZ, RZ, R4 ;  /* 0x000000ffff0d7224 */ /* 0x000fe400078e0004 */
[----:B------:R-:W-:Y:S02]  /*19920*/  IMAD.MOV.U32 R12, RZ, RZ, 0x1 ;  /* 0x00000001ff0c7424 */ /* 0x000fe400078e00ff */
[----:B------:R-:W-:-:S07]  /*19930*/  IMAD.MOV.U32 R3, RZ, RZ, R14 ;  /* 0x000000ffff037224 */ /* 0x000fce00078e000e */
[----:B------:R-:W-:Y:S05]  /*19940*/  WARPSYNC.COLLECTIVE R15, `(.L_x_5656) ;  /* 0x000000000f087348 */ /* 0x000fea0003c00000 */
[----:B------:R0:W1:Y:S02]  /*19950*/  SHFL.IDX P6, R14, R13, R12, R11 ;  /* 0x0000000c0d0e7389 */ /* 0x00006400000c000b */
[----:B01----:R-:W-:Y:S01]  /*19960*/  ENDCOLLECTIVE ;  /* 0x000000000000791b */ /* 0x003fe20003800000 */
.L_x_5656:
        /* <DEDUP_REMOVED lines=15> */
.L_x_5657:
[----:B------:R-:W-:Y:S02]  /*19a60*/  IMAD.MOV.U32 R13, RZ, RZ, R4 ;  /* 0x000000ffff0d7224 */ /* 0x000fe400078e0004 */
[----:B------:R-:W-:Y:S02]  /*19a70*/  IMAD.MOV.U32 R12, RZ, RZ, 0x2 ;  /* 0x00000002ff0c7424 */ /* 0x000fe400078e00ff */
[----:B------:R-:W-:-:S07]  /*19a80*/  IMAD.MOV.U32 R3, RZ, RZ, R14 ;  /* 0x000000ffff037224 */ /* 0x000fce00078e000e */
[----:B------:R-:W-:Y:S05]  /*19a90*/  WARPSYNC.COLLECTIVE R15, `(.L_x_5658) ;  /* 0x000000000f087348 */ /* 0x000fea0003c00000 */
[----:B------:R0:W1:Y:S02]  /*19aa0*/  SHFL.IDX P6, R14, R13, R12, R11 ;  /* 0x0000000c0d0e7389 */ /* 0x00006400000c000b */
[----:B01----:R-:W-:Y:S01]  /*19ab0*/  ENDCOLLECTIVE ;  /* 0x000000000000791b */ /* 0x003fe20003800000 */
.L_x_5658:
        /* <DEDUP_REMOVED lines=16> */
.L_x_5659:
[----:B------:R-:W-:Y:S02]  /*19bc0*/  IMAD.MOV.U32 R13, RZ, RZ, R4 ;  /* 0x000000ffff0d7224 */ /* 0x000fe400078e0004 */
[----:B------:R-:W-:Y:S02]  /*19bd0*/  IMAD.MOV.U32 R12, RZ, RZ, 0x3 ;  /* 0x00000003ff0c7424 */ /* 0x000fe400078e00ff */
[----:B------:R-:W-:-:S07]  /*19be0*/  IMAD.MOV.U32 R3, RZ, RZ, R14 ;  /* 0x000000ffff037224 */ /* 0x000fce00078e000e */
[----:B------:R-:W-:Y:S05]  /*19bf0*/  WARPSYNC.COLLECTIVE R15, `(.L_x_5660) ;  /* 0x000000000f087348 */ /* 0x000fea0003c00000 */
[----:B------:R0:W1:Y:S02]  /*19c00*/  SHFL.IDX P6, R14, R13, R12, R11 ;  /* 0x0000000c0d0e7389 */ /* 0x00006400000c000b */
[----:B01----:R-:W-:Y:S01]  /*19c10*/  ENDCOLLECTIVE ;  /* 0x000000000000791b */ /* 0x003fe20003800000 */
.L_x_5660:
        /* <DEDUP_REMOVED lines=10> */
.L_x_5661:
[----:B------:R-:W-:Y:S01]  /*19cc0*/  @!PT LDS RZ, [RZ] ;  /* 0x00000000fffff984 */ /* 0x000fe20000000800 */
[----:B------:R-:W-:Y:S01]  /*19cd0*/  @!PT LDS RZ, [RZ] ;  /* 0x00000000fffff984 */ /* 0x000fe20000000800 */
[----:B------:R-:W-:Y:S01]  /*19ce0*/  @!PT LDS RZ, [RZ] ;  /* 0x00000000fffff984 */ /* 0x000fe20000000800 */
[----:B------:R2:W-:Y:S01]  /*19cf0*/  @!P0 LDGSTS.E.BYPASS.LTC128B.128 [R7+0x21400], desc[UR54][R2.64], !P1 ;  /* 0x2140000002078fae */ /* 0x0005e2000c901d76 */
[----:B------:R-:W-:Y:S01]  /*19d00*/  IMAD.MOV.U32 R0, RZ, RZ, R14 ;  /* 0x000000ffff007224 */ /* 0x000fe200078e000e */
[----:B------:R-:W-:Y:S06]  /*19d10*/  BRA `(.L_x_5662) ;  /* 0xffffffc000087947 */ /* 0x000fec000383ffff */
.L_x_5587:
[----:B0-----:R0:W2:Y:S02]  /*19d20*/  SYNCS.PHASECHK.TRANS64.TRYWAIT P0, [R17+URZ+0x28c20], R0 ;  /* 0x028c2000110075a7 */ /* 0x0010a4000800017f */
[----:B--2---:R-:W-:Y:S05]  /*19d30*/  @!P0 NANOSLEEP.SYNCS 0x989680 ;  /* 0x009896800000895d */ /* 0x004fea0003900000 */
[----:B------:R-:W2:Y:S02]  /*19d40*/  @!P0 SYNCS.PHASECHK.TRANS64 P0, [R17+URZ+0x28c20], R0 ;  /* 0x028c2000110085a7 */ /* 0x000ea4000800007f */
[----:B--2---:R-:W-:Y:S05]  /*19d50*/  @!P0 BRA `(.L_x_5587) ;  /* 0xfffffffc00f08947 */ /* 0x004fea000383ffff */
[----:B------:R-:W-:Y:S05]  /*19d60*/  BRA `(.L_x_5663) ;  /* 0xffffffc000647947 */ /* 0x000fea000383ffff */
.L_x_5590:
[----:B0-----:R0:W2:Y:S02]  /*19d70*/  SYNCS.PHASECHK.TRANS64.TRYWAIT P0, [R25+URZ+0x28c60], R0 ;  /* 0x028c6000190075a7 */ /* 0x0010a4000800017f */
[----:B--2---:R-:W-:Y:S05]  /*19d80*/  @!P0 NANOSLEEP.SYNCS 0x989680 ;  /* 0x009896800000895d */ /* 0x004fea0003900000 */
[----:B------:R-:W2:Y:S02]  /*19d90*/  @!P0 SYNCS.PHASECHK.TRANS64 P0, [R25+URZ+0x28c60], R0 ;  /* 0x028c6000190085a7 */ /* 0x000ea4000800007f */
[----:B--2---:R-:W-:Y:S05]  /*19da0*/  @!P0 BRA `(.L_x_5590) ;  /* 0xfffffffc00f08947 */ /* 0x004fea000383ffff */
[----:B------:R-:W-:Y:S05]  /*19db0*/  BRA `(.L_x_5664) ;  /* 0xffffffc000747947 */ /* 0x000fea000383ffff */
.L_x_5591:
        /* <DEDUP_REMOVED lines=8> */
.L_x_5666:
[----:B------:R-:W-:Y:S05]  /*19e40*/  BSYNC B0 ;  /* 0x0000000000007941 */ /* 0x000fea0003800000 */
.L_x_5665:
        /* <DEDUP_REMOVED lines=15> */
.L_x_5667:
        /* <DEDUP_REMOVED lines=39> */
.L_x_5668:
[----:B------:R-:W-:Y:S02]  /*1a1b0*/  IMAD.MOV.U32 R13, RZ, RZ, R4 ;  /* 0x000000ffff0d7224 */ /* 0x000fe400078e0004 */
[----:B------:R-:W-:-:S07]  /*1a1c0*/  IMAD.MOV.U32 R3, RZ, RZ, R14 ;  /* 0x000000ffff037224 */ /* 0x000fce00078e000e */
[----:B------:R-:W-:Y:S05]  /*1a1d0*/  WARPSYNC.COLLECTIVE R15, `(.L_x_5669) ;  /* 0x000000000f087348 */ /* 0x000fea0003c00000 */
[----:B------:R0:W1:Y:S02]  /*1a1e0*/  SHFL.IDX P6, R14, R13, R12, R11 ;  /* 0x0000000c0d0e7389 */ /* 0x00006400000c000b */
[----:B01----:R-:W-:Y:S01]  /*1a1f0*/  ENDCOLLECTIVE ;  /* 0x000000000000791b */ /* 0x003fe20003800000 */
.L_x_5669:
        /* <DEDUP_REMOVED lines=29> */
.L_x_5670:
[----:B------:R-:W-:Y:S02]  /*1a3d0*/  IMAD.MOV.U32 R13, RZ, RZ, R4 ;  /* 0x000000ffff0d7224 */ /* 0x000fe400078e0004 */
[----:B------:R-:W-:-:S07]  /*1a3e0*/  IMAD.MOV.U32 R7, RZ, RZ, R14 ;  /* 0x000000ffff077224 */ /* 0x000fce00078e000e */
[----:B------:R-:W-:Y:S05]  /*1a3f0*/  WARPSYNC.COLLECTIVE R15, `(.L_x_5671) ;  /* 0x000000000f087348 */ /* 0x000fea0003c00000 */
[----:B------:R0:W1:Y:S02]  /*1a400*/  SHFL.IDX P6, R14, R13, R12, R11 ;  /* 0x0000000c0d0e7389 */ /* 0x00006400000c000b */
[----:B01----:R-:W-:Y:S01]  /*1a410*/  ENDCOLLECTIVE ;  /* 0x000000000000791b */ /* 0x003fe20003800000 */
.L_x_5671:
        /* <DEDUP_REMOVED lines=29> */
.L_x_5672:
[----:B------:R-:W-:Y:S02]  /*1a5f0*/  IMAD.MOV.U32 R13, RZ, RZ, R4 ;  /* 0x000000ffff0d7224 */ /* 0x000fe400078e0004 */
[----:B------:R-:W-:-:S07]  /*1a600*/  IMAD.MOV.U32 R6, RZ, RZ, R14 ;  /* 0x000000ffff067224 */ /* 0x000fce00078e000e */
[----:B------:R-:W-:Y:S05]  /*1a610*/  WARPSYNC.COLLECTIVE R15, `(.L_x_5673) ;  /* 0x000000000f087348 */ /* 0x000fea0003c00000 */
[----:B------:R0:W1:Y:S02]  /*1a620*/  SHFL.IDX P6, R14, R13, R12, R11 ;  /* 0x0000000c0d0e7389 */ /* 0x00006400000c000b */
[----:B01----:R-:W-:Y:S01]  /*1a630*/  ENDCOLLECTIVE ;  /* 0x000000000000791b */ /* 0x003fe20003800000 */
.L_x_5673:
[----:B------:R-:W-:Y:S01]  /*1a640*/  IMAD.MOV.U32 R2, RZ, RZ, R14 ;  /* 0x000000ffff027224 */ /* 0x000fe200078e000e */
[----:B------:R-:W-:Y:S06]  /*1a650*/  BRA `(.L_x_5674) ;  /* 0xffffffbc00fc7947 */ /* 0x000fec000383ffff */
.L_x_5598:
[----:B0-----:R0:W2:Y:S02]  /*1a660*/  SYNCS.PHASECHK.TRANS64.TRYWAIT P0, [R6+URZ+0x28c40], R19 ;  /* 0x028c4013060075a7 */ /* 0x0010a4000800017f */
[----:B--2---:R-:W-:Y:S05]  /*1a670*/  @!P0 NANOSLEEP.SYNCS 0x989680 ;  /* 0x009896800000895d */ /* 0x004fea0003900000 */
[----:B------:R-:W2:Y:S02]  /*1a680*/  @!P0 SYNCS.PHASECHK.TRANS64 P0, [R6+URZ+0x28c40], R19 ;  /* 0x028c4013060085a7 */ /* 0x000ea4000800007f */
[----:B--2---:R-:W-:Y:S05]  /*1a690*/  @!P0 BRA `(.L_x_5598) ;  /* 0xfffffffc00f08947 */ /* 0x004fea000383ffff */
[----:B------:R-:W-:Y:S05]  /*1a6a0*/  BRA `(.L_x_5675) ;  /* 0xffffffc400847947 */ /* 0x000fea000383ffff */
.L_x_5599:
        /* <DEDUP_REMOVED lines=8> */
.L_x_5677:
[----:B------:R-:W-:Y:S05]  /*1a730*/  BSYNC B1 ;  /* 0x0000000000017941 */ /* 0x000fea0003800000 */
.L_x_5676:
        /* <DEDUP_REMOVED lines=9> */
.L_x_5678:
[----:B------:R-:W-:Y:S02]  /*1a7d0*/  IMAD.MOV.U32 R13, RZ, RZ, R25 ;  /* 0x000000ffff0d7224 */ /* 0x000fe400078e0019 */
[----:B------:R-:W-:Y:S02]  /*1a7e0*/  IMAD.MOV.U32 R12, RZ, RZ, 0x1 ;  /* 0x00000001ff0c7424 */ /* 0x000fe400078e00ff */
[----:B------:R-:W-:-:S07]  /*1a7f0*/  IMAD.MOV.U32 R2, RZ, RZ, R14 ;  /* 0x000000ffff027224 */ /* 0x000fce00078e000e */
[----:B------:R-:W-:Y:S05]  /*1a800*/  WARPSYNC.COLLECTIVE R15, `(.L_x_5679) ;  /* 0x000000000f087348 */ /* 0x000fea0003c00000 */
[----:B------:R0:W1:Y:S02]  /*1a810*/  SHFL.IDX P6, R14, R13, R12, R11 ;  /* 0x0000000c0d0e7389 */ /* 0x00006400000c000b */
[----:B01----:R-:W-:Y:S01]  /*1a820*/  ENDCOLLECTIVE ;  /* 0x000000000000791b */ /* 0x003fe20003800000 */
.L_x_5679:
        /* <DEDUP_REMOVED lines=11> */
.L_x_5680:
[----:B------:R-:W-:Y:S02]  /*1a8e0*/  IMAD.MOV.U32 R13, RZ, RZ, R25 ;  /* 0x000000ffff0d7224 */ /* 0x000fe400078e0019 */
[----:B------:R-:W-:Y:S02]  /*1a8f0*/  IMAD.MOV.U32 R12, RZ, RZ, 0x2 ;  /* 0x00000002ff0c7424 */ /* 0x000fe400078e00ff */
[----:B------:R-:W-:-:S07]  /*1a900*/  IMAD.MOV.U32 R2, RZ, RZ, R14 ;  /* 0x000000ffff027224 */ /* 0x000fce00078e000e */
[----:B------:R-:W-:Y:S05]  /*1a910*/  WARPSYNC.COLLECTIVE R15, `(.L_x_5681) ;  /* 0x000000000f087348 */ /* 0x000fea0003c00000 */
[----:B------:R0:W1:Y:S02]  /*1a920*/  SHFL.IDX P6, R14, R13, R12, R11 ;  /* 0x0000000c0d0e7389 */ /* 0x00006400000c000b */
[----:B01----:R-:W-:Y:S01]  /*1a930*/  ENDCOLLECTIVE ;  /* 0x000000000000791b */ /* 0x003fe20003800000 */
.L_x_5681:
        /* <DEDUP_REMOVED lines=11> */
.L_x_5682:
[----:B------:R-:W-:Y:S02]  /*1a9f0*/  IMAD.MOV.U32 R13, RZ, RZ, R25 ;  /* 0x000000ffff0d7224 */ /* 0x000fe400078e0019 */
[----:B------:R-:W-:Y:S02]  /*1aa00*/  IMAD.MOV.U32 R12, RZ, RZ, 0x3 ;  /* 0x00000003ff0c7424 */ /* 0x000fe400078e00ff */
[----:B------:R-:W-:-:S07]  /*1aa10*/  IMAD.MOV.U32 R2, RZ, RZ, R14 ;  /* 0x000000ffff027224 */ /* 0x000fce00078e000e */
[----:B------:R-:W-:Y:S05]  /*1aa20*/  WARPSYNC.COLLECTIVE R15, `(.L_x_5683) ;  /* 0x000000000f087348 */ /* 0x000fea0003c00000 */
[----:B------:R0:W1:Y:S02]  /*1aa30*/  SHFL.IDX P6, R14, R13, R12, R11 ;  /* 0x0000000c0d0e7389 */ /* 0x00006400000c000b */
[----:B01----:R-:W-:Y:S01]  /*1aa40*/  ENDCOLLECTIVE ;  /* 0x000000000000791b */ /* 0x003fe20003800000 */
.L_x_5683:
        /* <DEDUP_REMOVED lines=11> */
.L_x_5684:
[----:B------:R-:W-:Y:S01]  /*1ab00*/  IMAD.MOV.U32 R2, RZ, RZ, R14 ;  /* 0x000000ffff027224 */ /* 0x000fe200078e000e */
[----:B------:R-:W-:Y:S06]  /*1ab10*/  BRA `(.L_x_5685) ;  /* 0xffffffc4000c7947 */ /* 0x000fec000383ffff */
.L_x_5604:
[----:B---3--:R3:W4:Y:S02]  /*1ab20*/  SYNCS.PHASECHK.TRANS64.TRYWAIT P0, [R6+URZ+0x28c60], R19 ;  /* 0x028c6013060075a7 */ /* 0x008724000800017f */
[----:B----4-:R-:W-:Y:S05]  /*1ab30*/  @!P0 NANOSLEEP.SYNCS 0x989680 ;  /* 0x009896800000895d */ /* 0x010fea0003900000 */
[----:B------:R-:W4:Y:S02]  /*1ab40*/  @!P0 SYNCS.PHASECHK.TRANS64 P0, [R6+URZ+0x28c60], R19 ;  /* 0x028c6013060085a7 */ /* 0x000f24000800007f */
[----:B----4-:R-:W-:Y:S05]  /*1ab50*/  @!P0 BRA `(.L_x_5604) ;  /* 0xfffffffc00f08947 */ /* 0x010fea000383ffff */
[----:B------:R-:W-:Y:S05]  /*1ab60*/  BRA `(.L_x_5686) ;  /* 0xffffffc4005c7947 */ /* 0x000fea000383ffff */
.L_x_5605:
        /* <DEDUP_REMOVED lines=8> */
.L_x_5688:
[----:B------:R-:W-:Y:S05]  /*1abf0*/  BSYNC B1 ;  /* 0x0000000000017941 */ /* 0x000fea0003800000 */
.L_x_5687:
        /* <DEDUP_REMOVED lines=13> */
.L_x_5689:
        /* <DEDUP_REMOVED lines=17> */
.L_x_5690:
        /* <DEDUP_REMOVED lines=16> */
.L_x_5691:
        /* <DEDUP_REMOVED lines=19> */
.L_x_5692:
        /* <DEDUP_REMOVED lines=14> */
.L_x_5693:
        /* <DEDUP_REMOVED lines=16> */
.L_x_5694:
        /* <DEDUP_REMOVED lines=14> */
.L_x_5695:
[----:B------:R-:W-:Y:S05]  /*1b2d0*/  BRA `(.L_x_5696) ;  /* 0xffffffc000c07947 */ /* 0x000fea000383ffff */
.L_x_5613:
        /* <DEDUP_REMOVED lines=8> */
.L_x_5698:
[----:B------:R-:W-:Y:S05]  /*1b360*/  BSYNC B0 ;  /* 0x0000000000007941 */ /* 0x000fea0003800000 */
.L_x_5697:
        /* <DEDUP_REMOVED lines=9> */
.L_x_5699:
[----:B------:R-:W-:Y:S02]  /*1b400*/  ULDC UR4, c[0x0][0xc3c] ;  /* 0x00030f0000047ab9 */ /* 0x000fe40000000800 */
[----:B------:R-:W-:-:S13]  /*1b410*/  ISETP.GE.OR P1, PT, R9, UR4, !P0 ;  /* 0x0000000409007c0c */ /* 0x000fda000c726670 */
[----:B------:R-:W0:Y:S08]  /*1b420*/  @!P1 LDC.64 R2, c[0x0][0xc80] ;  /* 0x00032000ff029b82 */ /* 0x000e300000000a00 */
[----:B------:R-:W1:Y:S01]  /*1b430*/  @!P1 LDC.64 R4, c[0x0][0xc78] ;  /* 0x00031e00ff049b82 */ /* 0x000e620000000a00 */
[----:B------:R-:W-:Y:S01]  /*1b440*/  CS2R R24, SRZ ;  /* 0x0000000000187805 */ /* 0x000fe2000001ff00 */
[----:B------:R-:W-:-:S02]  /*1b450*/  IMAD.MOV.U32 R8, RZ, RZ, RZ ;  /* 0x000000ffff087224 */ /* 0x000fc400078e00ff */
[----:B------:R-:W-:Y:S02]  /*1b460*/  IMAD.MOV.U32 R11, RZ, RZ, RZ ;  /* 0x000000ffff0b7224 */ /* 0x000fe400078e00ff */
[----:B------:R-:W-:Y:S02]  /*1b470*/  IMAD.MOV.U32 R6, RZ, RZ, R14 ;  /* 0x000000ffff067224 */ /* 0x000fe400078e000e */
[----:B0-----:R-:W-:-:S05]  /*1b480*/  @!P1 IMAD.WIDE R2, R9, 0x4, R2 ;  /* 0x0000000409029825 */ /* 0x001fca00078e0202 */
[----:B------:R1:W2:Y:S02]  /*1b490*/  @!P1 LDG.E R7, desc[UR54][R2.64] ;  /* 0x0000003602079981 */ /* 0x0002a4000c1e1900 */
[----:B-1----:R-:W-:-:S05]  /*1b4a0*/  @!P1 IMAD.WIDE R2, R9, 0x4, R4 ;  /* 0x0000000409029825 */ /* 0x002fca00078e0204 */
        /* <DEDUP_REMOVED lines=12> */
.L_x_5700:
[----:B------:R-:W-:Y:S01]  /*1b570*/  IMAD.MOV.U32 R12, RZ, RZ, 0x2 ;  /* 0x00000002ff0c7424 */ /* 0x000fe200078e00ff */
[----:B------:R-:W-:-:S05]  /*1b580*/  SEL R4, R14, RZ, P1 ;  /* 0x000000ff0e047207 */ /* 0x000fca0000800000 */
[----:B------:R-:W-:-:S04]  /*1b590*/  IMAD.IADD R4, R13, 0x1, R4 ;  /* 0x000000010d047824 */ /* 0x000fc800078e0204 */
[----:B------:R-:W-:-:S07]  /*1b5a0*/  IMAD.MOV.U32 R13, RZ, RZ, R4 ;  /* 0x000000ffff0d7224 */ /* 0x000fce00078e0004 */
[----:B------:R-:W-:Y:S05]  /*1b5b0*/  WARPSYNC.COLLECTIVE R15, `(.L_x_5701) ;  /* 0x000000000f087348 */ /* 0x000fea0003c00000 */
[----:B------:R0:W1:Y:S02]  /*1b5c0*/  SHFL.UP P6, R14, R13, R12, R11 ;  /* 0x0400000c0d0e7389 */ /* 0x00006400000c000b */
[----:B01----:R-:W-:Y:S01]  /*1b5d0*/  ENDCOLLECTIVE ;  /* 0x000000000000791b */ /* 0x003fe20003800000 */
.L_x_5701:
[----:B------:R-:W-:Y:S01]  /*1b5e0*/  IMAD.MOV.U32 R12, RZ, RZ, 0x4 ;  /* 0x00000004ff0c7424 */ /* 0x000fe200078e00ff */
[----:B------:R-:W-:-:S05]  /*1b5f0*/  SEL R3, R14, RZ, P2 ;  /* 0x000000ff0e037207 */ /* 0x000fca0001000000 */
[----:B------:R-:W-:-:S04]  /*1b600*/  IMAD.IADD R2, R4, 0x1, R3 ;  /* 0x0000000104027824 */ /* 0x000fc800078e0203 */
[----:B------:R-:W-:-:S07]  /*1b610*/  IMAD.MOV.U32 R13, RZ, RZ, R2 ;  /* 0x000000ffff0d7224 */ /* 0x000fce00078e0002 */
[----:B------:R-:W-:Y:S05]  /*1b620*/  WARPSYNC.COLLECTIVE R15, `(.L_x_5702) ;  /* 0x000000000f087348 */ /* 0x000fea0003c00000 */
[----:B------:R0:W1:Y:S02]  /*1b630*/  SHFL.UP P6, R14, R13, R12, R11 ;  /* 0x0400000c0d0e7389 */ /* 0x00006400000c000b */
[----:B01----:R-:W-:Y:S01]  /*1b640*/  ENDCOLLECTIVE ;  /* 0x000000000000791b */ /* 0x003fe20003800000 */
.L_x_5702:
[----:B------:R-:W-:Y:S01]  /*1b650*/  IMAD.MOV.U32 R12, RZ, RZ, 0x8 ;  /* 0x00000008ff0c7424 */ /* 0x000fe200078e00ff */
[----:B------:R-:W-:-:S05]  /*1b660*/  SEL R3, R14, RZ, P3 ;  /* 0x000000ff0e037207 */ /* 0x000fca0001800000 */
[----:B------:R-:W-:-:S04]  /*1b670*/  IMAD.IADD R3, R2, 0x1, R3 ;  /* 0x0000000102037824 */ /* 0x000fc800078e0203 */
[----:B------:R-:W-:-:S07]  /*1b680*/  IMAD.MOV.U32 R13, RZ, RZ, R3 ;  /* 0x000000ffff0d7224 */ /* 0x000fce00078e0003 */
[----:B------:R-:W-:Y:S05]  /*1b690*/  WARPSYNC.COLLECTIVE R15, `(.L_x_5703) ;  /* 0x000000000f087348 */ /* 0x000fea0003c00000 */
[----:B------:R0:W1:Y:S02]  /*1b6a0*/  SHFL.UP P6, R14, R13, R12, R11 ;  /* 0x0400000c0d0e7389 */ /* 0x00006400000c000b */
[----:B01----:R-:W-:Y:S01]  /*1b6b0*/  ENDCOLLECTIVE ;  /* 0x000000000000791b */ /* 0x003fe20003800000 */
.L_x_5703:
[----:B------:R-:W-:Y:S01]  /*1b6c0*/  IMAD.MOV.U32 R12, RZ, RZ, 0x10 ;  /* 0x00000010ff0c7424 */ /* 0x000fe200078e00ff */
[----:B------:R-:W-:-:S05]  /*1b6d0*/  SEL R4, R14, RZ, P4 ;  /* 0x000000ff0e047207 */ /* 0x000fca0002000000 */
[----:B------:R-:W-:-:S04]  /*1b6e0*/  IMAD.IADD R4, R3, 0x1, R4 ;  /* 0x0000000103047824 */ /* 0x000fc800078e0204 */
[----:B------:R-:W-:-:S07]  /*1b6f0*/  IMAD.MOV.U32 R13, RZ, RZ, R4 ;  /* 0x000000ffff0d7224 */ /* 0x000fce00078e0004 */
[----:B------:R-:W-:Y:S05]  /*1b700*/  WARPSYNC.COLLECTIVE R15, `(.L_x_5704) ;  /* 0x000000000f087348 */ /* 0x000fea0003c00000 */
[----:B------:R0:W1:Y:S02]  /*1b710*/  SHFL.UP P6, R14, R13, R12, R11 ;  /* 0x0400000c0d0e7389 */ /* 0x00006400000c000b */
[----:B01----:R-:W-:Y:S01]  /*1b720*/  ENDCOLLECTIVE ;  /* 0x000000000000791b */ /* 0x003fe20003800000 */
.L_x_5704:
        /* <DEDUP_REMOVED lines=8> */
.L_x_5705:
[----:B------:R-:W-:Y:S05]  /*1b7b0*/  BRA `(.L_x_5706) ;  /* 0xffffffc4005c7947 */ /* 0x000fea000383ffff */
.L_x_5616:
[----:B------:R-:W-:Y:S01]  /*1b7c0*/  BSSY B0, `(.L_x_5707) ;  /* 0x0000007000007945 */ /* 0x000fe20003800000 */
[----:B------:R-:W-:Y:S02]  /*1b7d0*/  IMAD.MOV.U32 R12, RZ, RZ, 0x1 ;  /* 0x00000001ff0c7424 */ /* 0x000fe400078e00ff */
[----:B------:R-:W-:Y:S02]  /*1b7e0*/  IMAD.MOV.U32 R11, RZ, RZ, RZ ;  /* 0x000000ffff0b7224 */ /* 0x000fe400078e00ff */
[----:B------:R-:W-:-:S07]  /*1b7f0*/  IMAD.MOV.U32 R15, RZ, RZ, -0x1 ;  /* 0xffffffffff0f7424 */ /* 0x000fce00078e00ff */
[----:B------:R-:W-:Y:S05]  /*1b800*/  WARPSYNC.COLLECTIVE R15, `(.L_x_5708) ;  /* 0x000000000f087348 */ /* 0x000fea0003c00000 */
[----:B------:R0:W1:Y:S02]  /*1b810*/  SHFL.UP P6, R14, R13, R12, R11 ;  /* 0x0400000c0d0e7389 */ /* 0x00006400000c000b */
[----:B01----:R-:W-:Y:S01]  /*1b820*/  ENDCOLLECTIVE ;  /* 0x000000000000791b */ /* 0x003fe20003800000 */
.L_x_5708:
[----:B------:R-:W-:Y:S05]  /*1b830*/  BSYNC B0 ;  /* 0x0000000000007941 */ /* 0x000fea0003800000 */
.L_x_5707:
        /* <DEDUP_REMOVED lines=8> */
.L_x_5709:
[----:B------:R-:W-:Y:S01]  /*1b8c0*/  IMAD.MOV.U32 R12, RZ, RZ, 0x4 ;  /* 0x00000004ff0c7424 */ /* 0x000fe200078e00ff */
[----:B------:R-:W-:-:S05]  /*1b8d0*/  SEL R2, R14, RZ, P2 ;  /* 0x000000ff0e027207 */ /* 0x000fca0001000000 */
[----:B------:R-:W-:-:S04]  /*1b8e0*/  IMAD.IADD R2, R13, 0x1, R2 ;  /* 0x000000010d027824 */ /* 0x000fc800078e0202 */
[----:B------:R-:W-:-:S07]  /*1b8f0*/  IMAD.MOV.U32 R13, RZ, RZ, R2 ;  /* 0x000000ffff0d7224 */ /* 0x000fce00078e0002 */
[----:B------:R-:W-:Y:S05]  /*1b900*/  WARPSYNC.COLLECTIVE R15, `(.L_x_5710) ;  /* 0x000000000f087348 */ /* 0x000fea0003c00000 */
[----:B------:R0:W1:Y:S02]  /*1b910*/  SHFL.UP P6, R14, R13, R12, R11 ;  /* 0x0400000c0d0e7389 */ /* 0x00006400000c000b */
[----:B01----:R-:W-:Y:S01]  /*1b920*/  ENDCOLLECTIVE ;  /* 0x000000000000791b */ /* 0x003fe20003800000 */
.L_x_5710:
[----:B------:R-:W-:Y:S01]  /*1b930*/  IMAD.MOV.U32 R12, RZ, RZ, 0x8 ;  /* 0x00000008ff0c7424 */ /* 0x000fe200078e00ff */
[----:B------:R-:W-:-:S05]  /*1b940*/  SEL R3, R14, RZ, P3 ;  /* 0x000000ff0e037207 */ /* 0x000fca0001800000 */
[----:B------:R-:W-:-:S04]  /*1b950*/  IMAD.IADD R3, R2, 0x1, R3 ;  /* 0x0000000102037824 */ /* 0x000fc800078e0203 */
[----:B------:R-:W-:-:S07]  /*1b960*/  IMAD.MOV.U32 R13, RZ, RZ, R3 ;  /* 0x000000ffff0d7224 */ /* 0x000fce00078e0003 */
[----:B------:R-:W-:Y:S05]  /*1b970*/  WARPSYNC.COLLECTIVE R15, `(.L_x_5711) ;  /* 0x000000000f087348 */ /* 0x000fea0003c00000 */
[----:B------:R0:W1:Y:S02]  /*1b980*/  SHFL.UP P6, R14, R13, R12, R11 ;  /* 0x0400000c0d0e7389 */ /* 0x00006400000c000b */
[----:B01----:R-:W-:Y:S01]  /*1b990*/  ENDCOLLECTIVE ;  /* 0x000000000000791b */ /* 0x003fe20003800000 */
.L_x_5711:
[----:B------:R-:W-:Y:S01]  /*1b9a0*/  IMAD.MOV.U32 R12, RZ, RZ, 0x10 ;  /* 0x00000010ff0c7424 */ /* 0x000fe200078e00ff */
[----:B------:R-:W-:-:S05]  /*1b9b0*/  SEL R4, R14, RZ, P4 ;  /* 0x000000ff0e047207 */ /* 0x000fca0002000000 */
[----:B------:R-:W-:-:S04]  /*1b9c0*/  IMAD.IADD R4, R3, 0x1, R4 ;  /* 0x0000000103047824 */ /* 0x000fc800078e0204 */
[----:B------:R-:W-:-:S07]  /*1b9d0*/  IMAD.MOV.U32 R13, RZ, RZ, R4 ;  /* 0x000000ffff0d7224 */ /* 0x000fce00078e0004 */
[----:B------:R-:W-:Y:S05]  /*1b9e0*/  WARPSYNC.COLLECTIVE R15, `(.L_x_5712) ;  /* 0x000000000f087348 */ /* 0x000fea0003c00000 */
[----:B------:R0:W1:Y:S02]  /*1b9f0*/  SHFL.UP P6, R14, R13, R12, R11 ;  /* 0x0400000c0d0e7389 */ /* 0x00006400000c000b */
[----:B01----:R-:W-:Y:S01]  /*1ba00*/  ENDCOLLECTIVE ;  /* 0x000000000000791b */ /* 0x003fe20003800000 */
.L_x_5712:
        /* <DEDUP_REMOVED lines=8> */
.L_x_5713:
[----:B------:R-:W-:Y:S05]  /*1ba90*/  BRA `(.L_x_5714) ;  /* 0xffffffc400487947 */ /* 0x000fea000383ffff */
.L_x_5618:
[----:B------:R-:W-:Y:S01]  /*1baa0*/  BSSY B0, `(.L_x_5715) ;  /* 0x0000006000007945 */ /* 0x000fe20003800000 */
[----:B------:R-:W-:Y:S01]  /*1bab0*/  PLOP3.LUT P6, PT, P6, PT, PT, 0x8, 0x0 ;  /* 0x000000000000781c */ /* 0x000fe200037ce170 */
[----:B------:R-:W-:-:S12]  /*1bac0*/  IMAD.MOV.U32 R15, RZ, RZ, -0x1 ;  /* 0xffffffffff0f7424 */ /* 0x000fd800078e00ff */
[----:B0-----:R-:W-:Y:S05]  /*1bad0*/  WARPSYNC.COLLECTIVE R15, `(.L_x_5716) ;  /* 0x000000000f087348 */ /* 0x001fea0003c00000 */
[----:B------:R-:W-:Y:S01]  /*1bae0*/  VOTE.ANY R14, PT, P6 ;  /* 0x00000000000e7806 */ /* 0x000fe200030e0100 */
[----:B0-----:R-:W-:Y:S06]  /*1baf0*/  ENDCOLLECTIVE ;  /* 0x000000000000791b */ /* 0x001fec0003800000 */
.L_x_5716:
[----:B------:R-:W-:Y:S05]  /*1bb00*/  BSYNC B0 ;  /* 0x0000000000007941 */ /* 0x000fea0003800000 */
.L_x_5715:
        /* <DEDUP_REMOVED lines=8> */
.L_x_5717:
[----:B------:R-:W-:Y:S02]  /*1bb90*/  IMAD.IADD R27, R12, 0x1, R27 ;  /* 0x000000010c1b7824 */ /* 0x000fe400078e021b */
[----:B------:R-:W-:Y:S02]  /*1bba0*/  IMAD.MOV.U32 R13, RZ, RZ, R8 ;  /* 0x000000ffff0d7224 */ /* 0x000fe400078e0008 */
[----:B------:R-:W-:-:S07]  /*1bbb0*/  IMAD.MOV.U32 R25, RZ, RZ, R14 ;  /* 0x000000ffff197224 */ /* 0x000fce00078e000e */
[----:B------:R-:W-:Y:S05]  /*1bbc0*/  WARPSYNC.COLLECTIVE R15, `(.L_x_5718) ;  /* 0x000000000f087348 */ /* 0x000fea0003c00000 */
[----:B------:R0:W1:Y:S02]  /*1bbd0*/  SHFL.IDX P6, R14, R13, R12, R11 ;  /* 0x0000000c0d0e7389 */ /* 0x00006400000c000b */
[----:B01----:R-:W-:Y:S01]  /*1bbe0*/  ENDCOLLECTIVE ;  /* 0x000000000000791b */ /* 0x003fe20003800000 */
.L_x_5718:
[----:B------:R-:W-:Y:S01]  /*1bbf0*/  IMAD.MOV.U32 R8, RZ, RZ, R14 ;  /* 0x000000ffff087224 */ /* 0x000fe200078e000e */
[----:B------:R-:W-:Y:S06]  /*1bc00*/  BRA `(.L_x_5719) ;  /* 0xffffffc4002c7947 */ /* 0x000fec000383ffff */
.L_x_5620:
[----:B------:R-:W-:Y:S01]  /*1bc10*/  BSSY B0, `(.L_x_5720) ;  /* 0x0000007000007945 */ /* 0x000fe20003800000 */
[----:B------:R-:W-:Y:S02]  /*1bc20*/  IMAD.MOV.U32 R13, RZ, RZ, R3 ;  /* 0x000000ffff0d7224 */ /* 0x000fe400078e0003 */
[----:B------:R-:W-:Y:S02]  /*1bc30*/  IMAD.MOV.U32 R11, RZ, RZ, 0x1f ;  /* 0x0000001fff0b7424 */ /* 0x000fe400078e00ff */
[----:B------:R-:W-:-:S07]  /*1bc40*/  IMAD.MOV.U32 R15, RZ, RZ, -0x1 ;  /* 0xffffffffff0f7424 */ /* 0x000fce00078e00ff */
[----:B0-23--:R-:W-:Y:S05]  /*1bc50*/  WARPSYNC.COLLECTIVE R15, `(.L_x_5721) ;  /* 0x000000000f087348 */ /* 0x00dfea0003c00000 */
[----:B------:R1:W4:Y:S02]  /*1bc60*/  SHFL.IDX P6, R14, R13, R12, R11 ;  /* 0x0000000c0d0e7389 */ /* 0x00032400000c000b */
[----:B01234-:R-:W-:Y:S01]  /*1bc70*/  ENDCOLLECTIVE ;  /* 0x000000000000791b */ /* 0x01ffe20003800000 */
.L_x_5721:
[----:B------:R-:W-:Y:S05]  /*1bc80*/  BSYNC B0 ;  /* 0x0000000000007941 */ /* 0x000fea0003800000 */
.L_x_5720:
[----:B------:R-:W-:Y:S01]  /*1bc90*/  IMAD.MOV.U32 R24, RZ, RZ, R14 ;  /* 0x000000ffff187224 */ /* 0x000fe200078e000e */
[----:B------:R-:W-:Y:S06]  /*1bca0*/  BRA `(.L_x_5619) ;  /* 0xffffffc4001c7947 */ /* 0x000fec000383ffff */
.L_x_5626:
[----:B-1----:R1:W4:Y:S02]  /*1bcb0*/  SYNCS.PHASECHK.TRANS64.TRYWAIT P0, [R7+URZ+0x28c20], R0 ;  /* 0x028c2000070075a7 */ /* 0x002324000800017f */
[----:B----4-:R-:W-:Y:S05]  /*1bcc0*/  @!P0 NANOSLEEP.SYNCS 0x989680 ;  /* 0x009896800000895d */ /* 0x010fea0003900000 */
[----:B------:R-:W4:Y:S02]  /*1bcd0*/  @!P0 SYNCS.PHASECHK.TRANS64 P0, [R7+URZ+0x28c20], R0 ;  /* 0x028c2000070085a7 */ /* 0x000f24000800007f */
[----:B----4-:R-:W-:Y:S05]  /*1bce0*/  @!P0 BRA `(.L_x_5626) ;  /* 0xfffffffc00f08947 */ /* 0x010fea000383ffff */
[----:B------:R-:W-:Y:S05]  /*1bcf0*/  BRA `(.L_x_5722) ;  /* 0xffffffcc00747947 */ /* 0x000fea000383ffff */
.L_x_5627:
        /* <DEDUP_REMOVED lines=11> */
.L_x_5724:
[----:B------:R-:W-:Y:S05]  /*1bdb0*/  BSYNC B0 ;  /* 0x0000000000007941 */ /* 0x000fea0003800000 */
.L_x_5723:
[----:B------:R-:W-:Y:S05]  /*1bdc0*/  BRA `(.L_x_5725) ;  /* 0xffffffcc005c7947 */ /* 0x000fea000383ffff */
.L_x_5630:
[----:B------:R-:W-:Y:S01]  /*1bdd0*/  BSSY B1, `(.L_x_5726) ;  /* 0x0000006000017945 */ /* 0x000fe20003800000 */
[----:B------:R-:W-:-:S07]  /*1bde0*/  IMAD.MOV.U32 R15, RZ, RZ, -0x1 ;  /* 0xffffffffff0f7424 */ /* 0x000fce00078e00ff */
[----:B0123--:R-:W-:Y:S05]  /*1bdf0*/  WARPSYNC.COLLECTIVE R15, `(.L_x_5727) ;  /* 0x000000000f0c7348 */ /* 0x00ffea0003c00000 */
[----:B------:R-:W-:Y:S02]  /*1be00*/  ELECT P6, UR62, PT ;  /* 0x00000000003e782f */ /* 0x000fe400038c0000 */
[----:B------:R-:W-:Y:S01]  /*1be10*/  MOV R14, UR62 ;  /* 0x0000003e000e7c02 */ /* 0x000fe20008000f00 */
[----:B0123--:R-:W-:Y:S10]  /*1be20*/  ENDCOLLECTIVE ;  /* 0x000000000000791b */ /* 0x00fff40003800000 */
.L_x_5727:
[----:B------:R-:W-:Y:S05]  /*1be30*/  BSYNC B1 ;  /* 0x0000000000017941 */ /* 0x000fea0003800000 */
.L_x_5726:
[----:B------:R-:W-:Y:S05]  /*1be40*/  BRA `(.L_x_5728) ;  /* 0xffffffcc00547947 */ /* 0x000fea000383ffff */
.L_x_5632:
[----:B-1----:R1:W4:Y:S02]  /*1be50*/  SYNCS.PHASECHK.TRANS64.TRYWAIT P1, [R5+URZ+0x28c40], R0 ;  /* 0x028c4000050075a7 */ /* 0x002324000802017f */
[----:B----4-:R-:W-:Y:S05]  /*1be60*/  @!P1 NANOSLEEP.SYNCS 0x989680 ;  /* 0x009896800000995d */ /* 0x010fea0003900000 */
[----:B------:R-:W4:Y:S02]  /*1be70*/  @!P1 SYNCS.PHASECHK.TRANS64 P1, [R5+URZ+0x28c40], R0 ;  /* 0x028c4000050095a7 */ /* 0x000f24000802007f */
[----:B----4-:R-:W-:Y:S05]  /*1be80*/  @!P1 BRA `(.L_x_5632) ;  /* 0xfffffffc00f09947 */ /* 0x010fea000383ffff */
[----:B------:R-:W-:Y:S05]  /*1be90*/  BRA `(.L_x_5729) ;  /* 0xffffffcc00747947 */ /* 0x000fea000383ffff */
.L_x_5634:
[----:B----4-:R4:W0:Y:S02]  /*1bea0*/  SYNCS.PHASECHK.TRANS64.TRYWAIT P1, [R3+URZ+0x28c40], R2 ;  /* 0x028c4002030075a7 */ /* 0x010824000802017f */
[----:B0-----:R-:W-:Y:S05]  /*1beb0*/  @!P1 NANOSLEEP.SYNCS 0x989680 ;  /* 0x009896800000995d */ /* 0x001fea0003900000 */
[----:B------:R-:W0:Y:S02]  /*1bec0*/  @!P1 SYNCS.PHASECHK.TRANS64 P1, [R3+URZ+0x28c40], R2 ;  /* 0x028c4002030095a7 */ /* 0x000e24000802007f */
[----:B0-----:R-:W-:Y:S05]  /*1bed0*/  @!P1 BRA `(.L_x_5634) ;  /* 0xfffffffc00f09947 */ /* 0x001fea000383ffff */
[----:B------:R-:W-:Y:S05]  /*1bee0*/  BRA `(.L_x_5730) ;  /* 0xffffffcc00807947 */ /* 0x000fea000383ffff */
.L_x_5636:
[----:B------:R0:W0:Y:S02]  /*1bef0*/  SYNCS.PHASECHK.TRANS64.TRYWAIT P1, [R5+URZ+0x28c60], R0 ;  /* 0x028c6000050075a7 */ /* 0x000024000802017f */
[----:B0-----:R-:W-:Y:S05]  /*1bf00*/  @!P1 NANOSLEEP.SYNCS 0x989680 ;  /* 0x009896800000995d */ /* 0x001fea0003900000 */
[----:B------:R-:W0:Y:S02]  /*1bf10*/  @!P1 SYNCS.PHASECHK.TRANS64 P1, [R5+URZ+0x28c60], R0 ;  /* 0x028c6000050095a7 */ /* 0x000e24000802007f */
[----:B0-----:R-:W-:Y:S05]  /*1bf20*/  @!P1 BRA `(.L_x_5636) ;  /* 0xfffffffc00f09947 */ /* 0x001fea000383ffff */
[----:B------:R-:W-:Y:S05]  /*1bf30*/  BRA `(.L_x_5731) ;  /* 0xffffffcc007c7947 */ /* 0x000fea000383ffff */
.L_x_5732:
        /* <DEDUP_REMOVED lines=12> */
.L_x_15648:


//--------------------- .text._ZN7cutlass13device_kernelIN5flash11enable_sm90INS1_16FlashAttnFwdSm90INS1_25CollectiveMainloopFwdSm90ILi2EN4cute5tupleIJNS5_1CILi1EEES8_S8_EEENS6_IJNS7_ILi64EEESA_SA_EEELi512ENS_6half_tEfNS_4arch4Sm90ELb0ELb1ELb0ELb1ELb1ELb1ELb0ELb0ELb0ELb1ELb1ELb0EEENS1_21CollectiveEpilogueFwdINS6_IJSA_NS7_ILi512EEESA_EEES9_SC_SE_Li256ELb1ELb1ELb1ELb0EEENS1_36VarlenDynamicPersistentTileSchedulerILi64ELi64ELi256ELi128ELb1ELb1ELb1ELb1ELb0ELb1EEEEEEEEEvNT_6ParamsE --------------------------
	.section	.text._ZN7cutlass13device_kernelIN5flash11enable_sm90INS1_16FlashAttnFwdSm90INS1_25CollectiveMainloopFwdSm90ILi2EN4cute5tupleIJNS5_1CILi1EEES8_S8_EEENS6_IJNS7_ILi64EEESA_SA_EEELi512ENS_6half_tEfNS_4arch4Sm90ELb0ELb1ELb0ELb1ELb1ELb1ELb0ELb0ELb0ELb1ELb1ELb0EEENS1_21CollectiveEpilogueFwdINS6_IJSA_NS7_ILi512EEESA_EEES9_SC_SE_Li256ELb1ELb1ELb1ELb0EEENS1_36VarlenDynamicPersistentTileSchedulerILi64ELi64ELi256ELi128ELb1ELb1ELb1ELb1ELb0ELb1EEEEEEEEEvNT_6ParamsE,"ax",@progbits
	.align	128
.text._ZN7cutlass13device_kernelIN5flash11enable_sm90INS1_16FlashAttnFwdSm90INS1_25CollectiveMainloopFwdSm90ILi2EN4cute5tupleIJNS5_1CILi1EEES8_S8_EEENS6_IJNS7_ILi64EEESA_SA_EEELi512ENS_6half_tEfNS_4arch4Sm90ELb0ELb1ELb0ELb1ELb1ELb1ELb0ELb0ELb0ELb1ELb1ELb0EEENS1_21CollectiveEpilogueFwdINS6_IJSA_NS7_ILi512EEESA_EEES9_SC_SE_Li256ELb1ELb1ELb1ELb0EEENS1_36VarlenDynamicPersistentTileSchedulerILi64ELi64ELi256ELi128ELb1ELb1ELb1ELb1ELb0ELb1EEEEEEEEEvNT_6ParamsE:
        .type           _ZN7cutlass13device_kernelIN5flash11enable_sm90INS1_16FlashAttnFwdSm90INS1_25CollectiveMainloopFwdSm90ILi2EN4cute5tupleIJNS5_1CILi1EEES8_S8_EEENS6_IJNS7_ILi64EEESA_SA_EEELi512ENS_6half_tEfNS_4arch4Sm90ELb0ELb1ELb0ELb1ELb1ELb1ELb0ELb0ELb0ELb1ELb1ELb0EEENS1_21CollectiveEpilogueFwdINS6_IJSA_NS7_ILi512EEESA_EEES9_SC_SE_Li256ELb1ELb1ELb1ELb0EEENS1_36VarlenDynamicPersistentTileSchedulerILi64ELi64ELi256ELi128ELb1ELb1ELb1ELb1ELb0ELb1EEEEEEEEEvNT_6ParamsE,@function
        .size           _ZN7cutlass13device_kernelIN5flash11enable_sm90INS1_16FlashAttnFwdSm90INS1_25CollectiveMainloopFwdSm90ILi2EN4cute5tupleIJNS5_1CILi1EEES8_S8_EEENS6_IJNS7_ILi64EEESA_SA_EEELi512ENS_6half_tEfNS_4arch4Sm90ELb0ELb1ELb0ELb1ELb1ELb1ELb0ELb0ELb0ELb1ELb1ELb0EEENS1_21CollectiveEpilogueFwdINS6_IJSA_NS7_ILi512EEESA_EEES9_SC_SE_Li256ELb1ELb1ELb1ELb0EEENS1_36VarlenDynamicPersistentTileSchedulerILi64ELi64ELi256ELi128ELb1ELb1ELb1ELb1ELb0ELb1EEEEEEEEEvNT_6ParamsE,(.L_x_15649 - _ZN7cutlass13device_kernelIN5flash11enable_sm90INS1_16FlashAttnFwdSm90INS1_25CollectiveMainloopFwdSm90ILi2EN4cute5tupleIJNS5_1CILi1EEES8_S8_EEENS6_IJNS7_ILi64EEESA_SA_EEELi512ENS_6half_tEfNS_4arch4Sm90ELb0ELb1ELb0ELb1ELb1ELb1ELb0ELb0ELb0ELb1ELb1ELb0EEENS1_21CollectiveEpilogueFwdINS6_IJSA_NS7_ILi512EEESA_EEES9_SC_SE_Li256ELb1ELb1ELb1ELb0EEENS1_36VarlenDynamicPersistentTileSchedulerILi64ELi64ELi256ELi128ELb1ELb1ELb1ELb1ELb0ELb1EEEEEEEEEvNT_6ParamsE)
        .other          _ZN7cutlass13device_kernelIN5flash11enable_sm90INS1_16FlashAttnFwdSm90INS1_25CollectiveMainloopFwdSm90ILi2EN4cute5tupleIJNS5_1CILi1EEES8_S8_EEENS6_IJNS7_ILi64EEESA_SA_EEELi512ENS_6half_tEfNS_4arch4Sm90ELb0ELb1ELb0ELb1ELb1ELb1ELb0ELb0ELb0ELb1ELb1ELb0EEENS1_21CollectiveEpilogueFwdINS6_IJSA_NS7_ILi512EEESA_EEES9_SC_SE_Li256ELb1ELb1ELb1ELb0EEENS1_36VarlenDynamicPersistentTileSchedulerILi64ELi64ELi256ELi128ELb1ELb1ELb1ELb1ELb0ELb1EEEEEEEEEvNT_6ParamsE,@"STO_CUDA_ENTRY STV_DEFAULT"
_ZN7cutlass13device_kernelIN5flash11enable_sm90INS1_16FlashAttnFwdSm90INS1_25CollectiveMainloopFwdSm90ILi2EN4cute5tupleIJNS5_1CILi1EEES8_S8_EEENS6_IJNS7_ILi64EEESA_SA_EEELi512ENS_6half_tEfNS_4arch4Sm90ELb0ELb1ELb0ELb1ELb1ELb1ELb0ELb0ELb0ELb1ELb1ELb0EEENS1_21CollectiveEpilogueFwdINS6_IJSA_NS7_ILi512EEESA_EEES9_SC_SE_Li256ELb1ELb1ELb1ELb0EEENS1_36VarlenDynamicPersistentTileSchedulerILi64ELi64ELi256ELi128ELb1ELb1ELb1ELb1ELb0ELb1EEEEEEEEEvNT_6ParamsE:
        /* <DEDUP_REMOVED lines=18> */
.L_x_5734:
[----:B------:R-:W-:Y:S05]  /*0120*/  BSYNC B0 ;  /* 0x0000000000007941 */ /* 0x000fea0003800000 */
.L_x_5733:
        /* <DEDUP_REMOVED lines=37> */
.L_x_5735:
        /* <DEDUP_REMOVED lines=22> */
.L_x_5736:
        /* <DEDUP_REMOVED lines=18> */
.L_x_5737:
        /* <DEDUP_REMOVED lines=22> */
.L_x_5738:
        /* <DEDUP_REMOVED lines=22> */
.L_x_5739:
        /* <DEDUP_REMOVED lines=8> */
.L_x_5742:
        /* <DEDUP_REMOVED lines=25> */
[CC--:B------:R-:W-:Y:S02]  /*0ad0*/  LEA.HI R4, R3.reuse, R0.reuse, RZ, 0x4 ;  /* 0x0000000003047211 */ /* 0x0c0fe400078f20ff */
[----:B------:R-:W-:-:S02]  /*0ae0*/  LEA.HI R5, R3, R0, RZ, 0x5 ;  /* 0x0000000003057211 */ /* 0x000fc400078f28ff */
[CC--:B------:R-:W-:Y:S02]  /*0af0*/  LEA.HI R6, R3.reuse, R0.reuse, RZ, 0x7 ;  /* 0x0000000003067211 */ /* 0x0c0fe400078f38ff */
[CC--:B------:R-:W-:Y:S02]  /*0b00*/  LEA.HI R10, R3.reuse, R0.reuse, RZ, 0x2 ;  /* 0x00000000030a7211 */ /* 0x0c0fe400078f10ff */
[----:B------:R-:W-:Y:S02]  /*0b10*/  LEA.HI R3, R3, R0, RZ, 0x3 ;  /* 0x0000000003037211 */ /* 0x000fe400078f18ff */
[----:B------:R-:W-:Y:S02]  /*0b20*/  SHF.R.S32.HI R214, RZ, 0x5, R5 ;  /* 0x00000005ffd67819 */ /* 0x000fe40000011405 */
[----:B------:R-:W-:Y:S02]  /*0b30*/  LOP3.LUT R13, R3, 0xfffffff8, RZ, 0xc0, !PT ;  /* 0xfffffff8030d7812 */ /* 0x000fe400078ec0ff */
[----:B------:R-:W-:-:S02]  /*0b40*/  LOP3.LUT R3, R4, 0xfffffff0, RZ, 0xc0, !PT ;  /* 0xfffffff004037812 */ /* 0x000fc400078ec0ff */
[----:B------:R-:W-:Y:S01]  /*0b50*/  SHF.R.S32.HI R7, RZ, 0x4, R4 ;  /* 0x00000004ff077819 */ /* 0x000fe20000011404 */
[C---:B------:R-:W-:Y:S01]  /*0b60*/  IMAD.IADD R13, R0.reuse, 0x1, -R13 ;  /* 0x00000001000d7824 */ /* 0x040fe200078e0a0d */
[----:B------:R-:W-:Y:S01]  /*0b70*/  SHF.R.S32.HI R5, RZ, 0x1f, R5 ;  /* 0x0000001fff057819 */ /* 0x000fe20000011405 */
[----:B------:R-:W-:Y:S01]  /*0b80*/  IMAD.IADD R3, R0, 0x1, -R3 ;  /* 0x0000000100037824 */ /* 0x000fe200078e0a03 */
[----:B------:R-:W-:Y:S01]  /*0b90*/  LOP3.LUT R9, R6, 0xffffff80, RZ, 0xc0, !PT ;  /* 0xffffff8006097812 */ /* 0x000fe200078ec0ff */
[----:B------:R-:W-:Y:S01]  /*0ba0*/  IMAD.SHL.U32 R199, R13, 0x8, RZ ;  /* 0x000000080dc77824 */ /* 0x000fe200078e00ff */
[----:B------:R-:W-:Y:S02]  /*0bb0*/  LEA.HI R4, R4, R7, RZ, 0x1 ;  /* 0x0000000704047211 */ /* 0x000fe400078f08ff */
[----:B------:R-:W-:Y:S01]  /*0bc0*/  LOP3.LUT R11, R10, 0xfffffffc, RZ, 0xc0, !PT ;  /* 0xfffffffc0a0b7812 */ /* 0x000fe200078ec0ff */
[----:B------:R-:W-:Y:S01]  /*0bd0*/  IMAD.IADD R9, R0, 0x1, -R9 ;  /* 0x0000000100097824 */ /* 0x000fe200078e0a09 */
[----:B------:R-:W-:Y:S01]  /*0be0*/  LEA.HI R5, R5, R214, RZ, 0x2 ;  /* 0x000000d605057211 */ /* 0x000fe200078f10ff */
[C---:B------:R-:W-:Y:S01]  /*0bf0*/  VIADD R37, R199.reuse, 0x40 ;  /* 0x00000040c7257836 */ /* 0x040fe20000000000 */
[----:B------:R-:W-:Y:S01]  /*0c00*/  LOP3.LUT R4, R4, 0x1ffffffe, RZ, 0xc0, !PT ;  /* 0x1ffffffe04047812 */ /* 0x000fe200078ec0ff */
[----:B------:R-:W-:Y:S01]  /*0c10*/  IMAD.IADD R190, R0, 0x1, -R11 ;  /* 0x0000000100be7824 */ /* 0x000fe200078e0a0b */
[----:B------:R-:W-:Y:S01]  /*0c20*/  SHF.R.S32.HI R20, RZ, 0x7, R6 ;  /* 0x00000007ff147819 */ /* 0x000fe20000011406 */
[----:B------:R-:W-:Y:S01]  /*0c30*/  VIADD R34, R199, 0x100 ;  /* 0x00000100c7227836 */ /* 0x000fe20000000000 */
[--C-:B------:R-:W-:Y:S01]  /*0c40*/  SHF.R.S32.HI R8, RZ, 0x1f, R3.reuse ;  /* 0x0000001fff087819 */ /* 0x100fe20000011403 */
[----:B------:R-:W-:Y:S01]  /*0c50*/  IMAD.IADD R4, R7, 0x1, -R4 ;  /* 0x0000000107047824 */ /* 0x000fe200078e0a04 */
[----:B------:R-:W-:Y:S01]  /*0c60*/  LOP3.LUT R5, R5, 0x3ffffc, RZ, 0xc0, !PT ;  /* 0x003ffffc05057812 */ /* 0x000fe200078ec0ff */
[----:B------:R-:W-:Y:S01]  /*0c70*/  IMAD R16, R20, 0x100, R3 ;  /* 0x0000010014107824 */ /* 0x000fe200078e0203 */
[----:B------:R-:W-:Y:S01]  /*0c80*/  SHF.R.S32.HI R0, RZ, 0x1f, R9 ;  /* 0x0000001fff007819 */ /* 0x000fe20000011409 */
[----:B------:R-:W-:Y:S01]  /*0c90*/  IMAD.SHL.U32 R4, R4, 0x8, RZ ;  /* 0x0000000804047824 */ /* 0x000fe200078e00ff */
[----:B------:R-:W-:Y:S01]  /*0ca0*/  LEA.HI R12, R8, R3, RZ, 0x3 ;  /* 0x00000003080c7211 */ /* 0x000fe200078f18ff */
[----:B------:R-:W-:Y:S01]  /*0cb0*/  IMAD.IADD R5, R214, 0x1, -R5 ;  /* 0x00000001d6057824 */ /* 0x000fe200078e0a05 */
[----:B------:R-:W-:Y:S01]  /*0cc0*/  SHF.R.S32.HI R193, RZ, 0x2, R10 ;  /* 0x00000002ffc17819 */ /* 0x000fe2000001140a */
[----:B------:R-:W-:Y:S01]  /*0cd0*/  STL [R1+0x60], R20 ;  /* 0x0000601401007387 */ /* 0x000fe20000100800 */
[-C--:B------:R-:W-:Y:S01]  /*0ce0*/  LEA.HI R7, R0, R9.reuse, RZ, 0x2 ;  /* 0x0000000900077211 */ /* 0x080fe200078f10ff */
[----:B------:R-:W-:Y:S01]  /*0cf0*/  IMAD R17, R5, 0x10, R16 ;  /* 0x0000001005117824 */ /* 0x000fe200078e0210 */
[C---:B------:R-:W-:Y:S01]  /*0d00*/  LOP3.LUT R14, R12.reuse, 0xfffffff8, RZ, 0xc0, !PT ;  /* 0xfffffff80c0e7812 */ /* 0x040fe200078ec0ff */
[----:B------:R-:W-:Y:S01]  /*0d10*/  VIADD R5, R193, 0x20 ;  /* 0x00000020c1057836 */ /* 0x000fe20000000000 */
[--C-:B------:R-:W-:Y:S01]  /*0d20*/  SHF.R.S32.HI R8, RZ, 0x2, R7.reuse ;  /* 0x00000002ff087819 */ /* 0x100fe20000011407 */
[----:B------:R-:W-:Y:S01]  /*0d30*/  IMAD.SHL.U32 R12, R12, 0x40, RZ ;  /* 0x000000400c0c7824 */ /* 0x000fe200078e00ff */
[----:B------:R-:W-:Y:S01]  /*0d40*/  SHF.R.S32.HI R11, RZ, 0x1f, R7 ;  /* 0x0000001fff0b7819 */ /* 0x000fe20000011407 */
[----:B------:R-:W-:Y:S01]  /*0d50*/  IMAD.IADD R14, R3, 0x1, -R14 ;  /* 0x00000001030e7824 */ /* 0x000fe200078e0a0e */
[----:B------:R-:W-:Y:S01]  /*0d60*/  LOP3.LUT R16, R7, 0x7ffffffc, RZ, 0xc0, !PT ;  /* 0x7ffffffc07107812 */ /* 0x000fe200078ec0ff */
[----:B------:R-:W-:Y:S01]  /*0d70*/  VIADD R31, R199, 0x1c0 ;  /* 0x000001c0c71f7836 */ /* 0x000fe20000000000 */
[----:B------:R-:W-:Y:S01]  /*0d80*/  LEA.HI R11, R11, R8, RZ, 0x3 ;  /* 0x000000080b0b7211 */ /* 0x000fe200078f18ff */
[----:B------:R-:W-:Y:S01]  /*0d90*/  IMAD.SHL.U32 R3, R14, 0x40, RZ ;  /* 0x000000400e037824 */ /* 0x000fe200078e00ff */
[----:B------:R-:W-:Y:S01]  /*0da0*/  SHF.R.S32.HI R18, RZ, 0x1f, R5 ;  /* 0x0000001fff127819 */ /* 0x000fe20000011405 */
[----:B------:R-:W-:Y:S01]  /*0db0*/  IMAD.IADD R16, R9, 0x1, -R16 ;  /* 0x0000000109107824 */ /* 0x000fe200078e0a10 */
[----:B------:R-:W-:Y:S01]  /*0dc0*/  LEA.HI R0, R0, R9, RZ, 0x5 ;  /* 0x0000000900007211 */ /* 0x000fe200078f28ff */
[----:B------:R-:W-:Y:S01]  /*0dd0*/  VIADD R36, R199, 0x80 ;  /* 0x00000080c7247836 */ /* 0x000fe20000000000 */
[----:B------:R-:W-:Y:S01]  /*0de0*/  LOP3.LUT R11, R11, 0xfffffff8, RZ, 0xc0, !PT ;  /* 0xfffffff80b0b7812 */ /* 0x000fe200078ec0ff */
[----:B------:R-:W-:Y:S01]  /*0df0*/  IMAD.SHL.U32 R189, R16, 0x2, RZ ;  /* 0x0000000210bd7824 */ /* 0x000fe200078e00ff */
[----:B------:R-:W-:Y:S01]  /*0e00*/  LEA.HI R9, R18, R5, RZ, 0x3 ;  /* 0x0000000512097211 */ /* 0x000fe200078f18ff */
[----:B------:R-:W-:Y:S01]  /*0e10*/  IMAD.SHL.U32 R5, R5, 0x40, RZ ;  /* 0x0000004005057824 */ /* 0x000fe200078e00ff */
[----:B------:R-:W-:Y:S01]  /*0e20*/  LOP3.LUT R3, R3, 0x1c0, RZ, 0xc0, !PT ;  /* 0x000001c003037812 */ /* 0x000fe200078ec0ff */
[----:B------:R-:W-:Y:S01]  /*0e30*/  IMAD.IADD R11, R8, 0x1, -R11 ;  /* 0x00000001080b7824 */ /* 0x000fe200078e0a0b */
[----:B------:R-:W-:Y:S01]  /*0e40*/  SHF.R.S32.HI R0, RZ, 0x5, R0 ;  /* 0x00000005ff007819 */ /* 0x000fe20000011400 */
[----:B------:R-:W-:Y:S01]  /*0e50*/  IMAD.SHL.U32 R18, R190, 0x8, RZ ;  /* 0x00000008be127824 */ /* 0x000fe200078e00ff */
[----:B------:R-:W-:Y:S01]  /*0e60*/  LEA.HI R6, R6, R20, RZ, 0x1 ;  /* 0x0000001406067211 */ /* 0x000fe200078f08ff */
[--C-:B------:R-:W-:Y:S01]  /*0e70*/  IMAD.U32 R8, R17, 0x40, R4.reuse ;  /* 0x0000004011087824 */ /* 0x100fe200078e0004 */
[----:B------:R-:W-:Y:S01]  /*0e80*/  LOP3.LUT R7, R5, 0x1c0, RZ, 0xc0, !PT ;  /* 0x000001c005077812 */ /* 0x000fe200078ec0ff */
[----:B------:R-:W-:Y:S01]  /*0e90*/  IMAD R194, R0, 0x10, R11 ;  /* 0x0000001000c27824 */ /* 0x000fe200078e020b */
[----:B------:R-:W-:Y:S01]  /*0ea0*/  LOP3.LUT R4, R3, 0x8, R4, 0xf8, !PT ;  /* 0x0000000803047812 */ /* 0x000fe200078ef804 */
[----:B------:R-:W-:Y:S01]  /*0eb0*/  VIADD R30, R18, 0x40 ;  /* 0x00000040121e7836 */ /* 0x000fe20000000000 */
[----:B------:R-:W-:Y:S01]  /*0ec0*/  SHF.R.U32.HI R5, RZ, 0x3, R3 ;  /* 0x00000003ff057819 */ /* 0x000fe20000011603 */
[----:B------:R-:W-:Y:S01]  /*0ed0*/  IMAD.SHL.U32 R9, R9, 0x40, RZ ;  /* 0x0000004009097824 */ /* 0x000fe200078e00ff */
[----:B------:R-:W-:Y:S01]  /*0ee0*/  LOP3.LUT R3, R12, 0x7ffffe00, RZ, 0xc0, !PT ;  /* 0x7ffffe000c037812 */ /* 0x000fe200078ec0ff */
[----:B------:R-:W-:Y:S01]  /*0ef0*/  VIADD R29, R18, 0x60 ;  /* 0x00000060121d7836 */ /* 0x000fe20000000000 */
[----:B------:R-:W-:Y:S01]  /*0f00*/  LOP3.LUT R6, R6, 0xfffffe, RZ, 0xc0, !PT ;  /* 0x00fffffe06067812 */ /* 0x000fe200078ec0ff */
[----:B------:R-:W-:Y:S01]  /*0f10*/  VIADD R28, R18, 0x80 ;  /* 0x00000080121c7836 */ /* 0x000fe20000000000 */
[----:B------:R-:W-:Y:S01]  /*0f20*/  LEA.HI R0, R190, R190, RZ, 0x1 ;  /* 0x000000bebe007211 */ /* 0x000fe200078f08ff */
[----:B------:R-:W-:Y:S01]  /*0f30*/  IMAD R3, R214, 0x400, R3 ;  /* 0x00000400d6037824 */ /* 0x000fe200078e0203 */
[----:B------:R-:W-:Y:S01]  /*0f40*/  SHF.R.S32.HI R10, RZ, 0x1f, R10 ;  /* 0x0000001fff0a7819 */ /* 0x000fe2000001140a */
[----:B------:R-:W-:Y:S01]  /*0f50*/  IMAD.IADD R6, R20, 0x1, -R6 ;  /* 0x0000000114067824 */ /* 0x000fe200078e0a06 */
[----:B------:R-:W-:Y:S01]  /*0f60*/  LOP3.LUT R4, R4, R5, RZ, 0x3c, !PT ;  /* 0x0000000504047212 */ /* 0x000fe200078e3cff */
[----:B------:R0:W-:Y:S01]  /*0f70*/  STL [R1+0x6c], R8 ;  /* 0x00006c0801007387 */ /* 0x0001e20000100800 */
[----:B------:R-:W-:Y:S01]  /*0f80*/  LOP3.LUT R5, R0, 0x1ffffffe, RZ, 0xc0, !PT ;  /* 0x1ffffffe00057812 */ /* 0x000fe200078ec0ff */
[C---:B------:R-:W-:Y:S01]  /*0f90*/  VIADD R27, R18.reuse, 0xa0 ;  /* 0x000000a0121b7836 */ /* 0x040fe20000000000 */
[----:B------:R-:W-:Y:S01]  /*0fa0*/  SHF.R.U32.HI R15, RZ, 0x3, R7 ;  /* 0x00000003ff0f7819 */ /* 0x000fe20000011607 */
[----:B------:R-:W-:Y:S01]  /*0fb0*/  STL [R1+0x5c], RZ ;  /* 0x00005cff01007387 */ /* 0x000fe20000100800 */
[----:B------:R-:W-:Y:S01]  /*0fc0*/  SHF.R.S32.HI R0, RZ, 0x1f, R30 ;  /* 0x0000001fff007819 */ /* 0x000fe2000001141e */
[----:B------:R-:W-:Y:S01]  /*0fd0*/  VIADD R26, R18, 0xc0 ;  /* 0x000000c0121a7836 */ /* 0x000fe20000000000 */
[----:B------:R-:W-:Y:S01]  /*0fe0*/  LOP3.LUT R7, R7, 0x38, R18, 0xf8, !PT ;  /* 0x0000003807077812 */ /* 0x000fe200078ef812 */
[----:B------:R-:W-:Y:S01]  /*0ff0*/  STL [R1+0x14], R30 ;  /* 0x0000141e01007387 */ /* 0x000fe20000100800 */
[----:B------:R-:W-:Y:S01]  /*1000*/  LEA.HI R10, R10, R193, RZ, 0x3 ;  /* 0x000000c10a0a7211 */ /* 0x000fe200078f18ff */
[----:B------:R-:W-:Y:S01]  /*1010*/  VIADD R25, R18, 0xe0 ;  /* 0x000000e012197836 */ /* 0x000fe20000000000 */
[----:B0-----:R-:W-:Y:S01]  /*1020*/  LOP3.LUT R8, R9, 0xfffffe00, RZ, 0xc0, !PT ;  /* 0xfffffe0009087812 */ /* 0x001fe200078ec0ff */
[----:B------:R-:W-:Y:S01]  /*1030*/  IMAD.IADD R3, R3, 0x1, R4 ;  /* 0x0000000103037824 */ /* 0x000fe200078e0204 */
[----:B------:R0:W-:Y:S01]  /*1040*/  STL [R1+0x10], R29 ;  /* 0x0000101d01007387 */ /* 0x0001e20000100800 */
[----:B------:R-:W-:Y:S01]  /*1050*/  IMAD.SHL.U32 R23, R6, 0x100, RZ ;  /* 0x0000010006177824 */ /* 0x000fe200078e00ff */
[----:B------:R-:W-:Y:S01]  /*1060*/  SHF.R.S32.HI R4, RZ, 0x1f, R29 ;  /* 0x0000001fff047819 */ /* 0x000fe2000001141d */
[----:B------:R-:W-:Y:S01]  /*1070*/  VIADD R229, R18, 0x100 ;  /* 0x0000010012e57836 */ /* 0x000fe20000000000 */
[----:B------:R-:W-:Y:S01]  /*1080*/  STL [R1+0xc], R28 ;  /* 0x00000c1c01007387 */ /* 0x000fe20000100800 */
[----:B------:R-:W-:Y:S01]  /*1090*/  SHF.L.U64.HI R0, R30, 0x1, R0 ;  /* 0x000000011e007819 */ /* 0x000fe20000010200 */
[----:B------:R-:W-:Y:S01]  /*10a0*/  VIADD R228, R18, 0x120 ;  /* 0x0000012012e47836 */ /* 0x000fe20000000000 */
[----:B------:R-:W-:Y:S01]  /*10b0*/  LOP3.LUT R7, R8, R7, R15, 0xf6, !PT ;  /* 0x0000000708077212 */ /* 0x000fe200078ef60f */
[----:B------:R-:W-:Y:S01]  /*10c0*/  STL [R1+0x8], R27 ;  /* 0x0000081b01007387 */ /* 0x000fe20000100800 */
[----:B------:R-:W-:Y:S01]  /*10d0*/  LOP3.LUT R10, R10, 0xfffffff8, RZ, 0xc0, !PT ;  /* 0xfffffff80a0a7812 */ /* 0x000fe200078ec0ff */
[----:B------:R-:W-:Y:S01]  /*10e0*/  VIADD R226, R18, 0x140 ;  /* 0x0000014012e27836 */ /* 0x000fe20000000000 */
[----:B------:R-:W-:Y:S01]  /*10f0*/  SHF.R.S32.HI R6, RZ, 0x1f, R28 ;  /* 0x0000001fff067819 */ /* 0x000fe2000001141c */
[----:B------:R-:W-:Y:S01]  /*1100*/  STL [R1+0x4], R26 ;  /* 0x0000041a01007387 */ /* 0x000fe20000100800 */
[----:B------:R-:W-:Y:S01]  /*1110*/  SHF.R.S32.HI R8, RZ, 0x1f, R27 ;  /* 0x0000001fff087819 */ /* 0x000fe2000001141b */
[----:B------:R-:W-:Y:S01]  /*1120*/  IMAD.IADD R198, R193, 0x1, -R10 ;  /* 0x00000001c1c67824 */ /* 0x000fe200078e0a0a */
[----:B0-----:R-:W-:Y:S01]  /*1130*/  SHF.L.U64.HI R29, R29, 0x1, R4 ;  /* 0x000000011d1d7819 */ /* 0x001fe20000010204 */
[----:B------:R-:W-:Y:S01]  /*1140*/  STL [R1], R25 ;  /* 0x0000001901007387 */ /* 0x000fe20000100800 */
[----:B------:R-:W-:Y:S01]  /*1150*/  SHF.L.U64.HI R4, R28, 0x1, R6 ;  /* 0x000000011c047819 */ /* 0x000fe20000010206 */
[C---:B------:R-:W-:Y:S01]  /*1160*/  VIADD R219, R18.reuse, 0x160 ;  /* 0x0000016012db7836 */ /* 0x040fe20000000000 */
[----:B------:R-:W-:Y:S01]  /*1170*/  SHF.R.S32.HI R9, RZ, 0x1f, R26 ;  /* 0x0000001fff097819 */ /* 0x000fe2000001141a */
[----:B------:R-:W-:Y:S01]  /*1180*/  STL [R1+0x68], R23 ;  /* 0x0000681701007387 */ /* 0x000fe20000100800 */
[----:B------:R-:W-:Y:S01]  /*1190*/  SHF.R.S32.HI R10, RZ, 0x1f, R25 ;  /* 0x0000001fff0a7819 */ /* 0x000fe20000011419 */
[----:B------:R-:W-:Y:S01]  /*11a0*/  VIADD R218, R18, 0x180 ;  /* 0x0000018012da7836 */ /* 0x000fe20000000000 */
[----:B------:R-:W-:Y:S01]  /*11b0*/  SHF.R.S32.HI R12, RZ, 0x1f, R229 ;  /* 0x0000001fff0c7819 */ /* 0x000fe200000114e5 */
[----:B------:R0:W-:Y:S01]  /*11c0*/  STL [R1+0x18], R0 ;  /* 0x0000180001007387 */ /* 0x0001e20000100800 */
[----:B------:R-:W-:Y:S01]  /*11d0*/  SHF.L.U64.HI R6, R26, 0x1, R9 ;  /* 0x000000011a067819 */ /* 0x000fe20000010209 */
[----:B------:R-:W-:Y:S01]  /*11e0*/  VIADD R217, R18, 0x1a0 ;  /* 0x000001a012d97836 */ /* 0x000fe20000000000 */
[----:B------:R-:W-:Y:S01]  /*11f0*/  SHF.R.S32.HI R11, RZ, 0x1f, R228 ;  /* 0x0000001fff0b7819 */ /* 0x000fe200000114e4 */
[----:B------:R-:W-:Y:S01]  /*1200*/  STL [R1+0x1c], R29 ;  /* 0x00001c1d01007387 */ /* 0x000fe20000100800 */
[----:B------:R-:W-:Y:S01]  /*1210*/  R2P PR, R14, 0x6 ;  /* 0x000000060e007804 */ /* 0x000fe20000000000 */
[C---:B------:R-:W-:Y:S01]  /*1220*/  VIADD R216, R18.reuse, 0x1c0 ;  /* 0x000001c012d87836 */ /* 0x040fe20000000000 */
[----:B------:R-:W-:Y:S01]  /*1230*/  SHF.R.S32.HI R13, RZ, 0x1f, R226 ;  /* 0x0000001fff0d7819 */ /* 0x000fe200000114e2 */
[----:B------:R1:W-:Y:S01]  /*1240*/  STL [R1+0x20], R4 ;  /* 0x0000200401007387 */ /* 0x0003e20000100800 */
[----:B------:R-:W-:Y:S01]  /*1250*/  SHF.R.S32.HI R14, RZ, 0x1f, R219 ;  /* 0x0000001fff0e7819 */ /* 0x000fe200000114db */
[----:B------:R-:W-:Y:S01]  /*1260*/  VIADD R215, R18, 0x1e0 ;  /* 0x000001e012d77836 */ /* 0x000fe20000000000 */
[----:B0-----:R-:W-:Y:S01]  /*1270*/  SHF.L.U64.HI R0, R27, 0x1, R8 ;  /* 0x000000011b007819 */ /* 0x001fe20000010208 */
[----:B------:R-:W-:Y:S01]  /*1280*/  IMAD.IADD R197, R189, 0x1, R23 ;  /* 0x00000001bdc57824 */ /* 0x000fe200078e0217 */
[----:B------:R-:W-:Y:S01]  /*1290*/  SHF.R.S32.HI R15, RZ, 0x1f, R218 ;  /* 0x0000001fff0f7819 */ /* 0x000fe200000114da */
[----:B------:R-:W-:Y:S01]  /*12a0*/  IMAD.IADD R5, R190, 0x1, -R5 ;  /* 0x00000001be057824 */ /* 0x000fe200078e0a05 */
[----:B------:R-:W-:Y:S01]  /*12b0*/  SHF.R.S32.HI R20, RZ, 0x1f, R217 ;  /* 0x0000001fff147819 */ /* 0x000fe200000114d9 */
[----:B------:R0:W-:Y:S01]  /*12c0*/  STL [R1+0x24], R0 ;  /* 0x0000240001007387 */ /* 0x0001e20000100800 */
[----:B------:R-:W-:Y:S01]  /*12d0*/  SHF.R.S32.HI R21, RZ, 0x1f, R216 ;  /* 0x0000001fff157819 */ /* 0x000fe200000114d8 */
[----:B------:R-:W-:Y:S01]  /*12e0*/  IMAD R200, R3, 0x2, R2 ;  /* 0x0000000203c87824 */ /* 0x000fe200078e0202 */
[----:B-1----:R-:W-:Y:S01]  /*12f0*/  SHF.L.U64.HI R4, R25, 0x1, R10 ;  /* 0x0000000119047819 */ /* 0x002fe2000001020a */
[----:B------:R1:W-:Y:S01]  /*1300*/  STL [R1+0x28], R6 ;  /* 0x0000280601007387 */ /* 0x0003e20000100800 */
[----:B------:R-:W-:Y:S01]  /*1310*/  SHF.R.S32.HI R24, RZ, 0x1f, R215 ;  /* 0x0000001fff187819 */ /* 0x000fe200000114d7 */
[----:B------:R-:W-:Y:S01]  /*1320*/  VIADD R35, R199, 0xc0 ;  /* 0x000000c0c7237836 */ /* 0x000fe20000000000 */
[----:B------:R-:W-:Y:S01]  /*1330*/  SHF.R.S32.HI R37, RZ, 0x1f, R37 ;  /* 0x0000001fff257819 */ /* 0x000fe20000011425 */
[----:B------:R2:W-:Y:S01]  /*1340*/  STL [R1+0x2c], R4 ;  /* 0x00002c0401007387 */ /* 0x0005e20000100800 */
[----:B------:R-:W-:Y:S01]  /*1350*/  SHF.R.S32.HI R34, RZ, 0x1f, R34 ;  /* 0x0000001fff227819 */ /* 0x000fe20000011422 */
[----:B------:R-:W-:Y:S01]  /*1360*/  VIADD R37, R197, 0x10 ;  /* 0x00000010c5257836 */ /* 0x000fe20000000000 */
[----:B0-----:R-:W-:Y:S01]  /*1370*/  SHF.L.U64.HI R0, R229, 0x1, R12 ;  /* 0x00000001e5007819 */ /* 0x001fe2000001020c */
[C---:B------:R-:W-:Y:S01]  /*1380*/  VIADD R34, R197.reuse, 0x28 ;  /* 0x00000028c5227836 */ /* 0x040fe20000000000 */
[----:B------:R-:W-:Y:S01]  /*1390*/  SHF.R.S32.HI R31, RZ, 0x1f, R31 ;  /* 0x0000001fff1f7819 */ /* 0x000fe2000001141f */
[----:B------:R-:W-:Y:S01]  /*13a0*/  VIADD R31, R197, 0x40 ;  /* 0x00000040c51f7836 */ /* 0x000fe20000000000 */
[----:B-1----:R-:W-:Y:S01]  /*13b0*/  SHF.L.U64.HI R6, R228, 0x1, R11 ;  /* 0x00000001e4067819 */ /* 0x002fe2000001020b */
[----:B------:R0:W-:Y:S01]  /*13c0*/  STL [R1+0x30], R0 ;  /* 0x0000300001007387 */ /* 0x0001e20000100800 */
[C---:B------:R-:W-:Y:S01]  /*13d0*/  VIADD R33, R199.reuse, 0x140 ;  /* 0x00000140c7217836 */ /* 0x040fe20000000000 */
[----:B--2---:R-:W-:Y:S01]  /*13e0*/  SHF.L.U64.HI R4, R226, 0x1, R13 ;  /* 0x00000001e2047819 */ /* 0x004fe2000001020d */
[----:B------:R-:W-:Y:S01]  /*13f0*/  VIADD R32, R199, 0x180 ;  /* 0x00000180c7207836 */ /* 0x000fe20000000000 */
[----:B------:R1:W-:Y:S01]  /*1400*/  STL [R1+0x34], R6 ;  /* 0x0000340601007387 */ /* 0x0003e20000100800 */
[C---:B------:R-:W-:Y:S01]  /*1410*/  VIADD R28, R197.reuse, 0x58 ;  /* 0x00000058c51c7836 */ /* 0x040fe20000000000 */
[----:B------:R-:W-:Y:S01]  /*1420*/  SHF.R.S32.HI R36, RZ, 0x1f, R36 ;  /* 0x0000001fff247819 */ /* 0x000fe20000011424 */
[----:B------:R-:W-:Y:S01]  /*1430*/  VIADD R25, R197, 0x70 ;  /* 0x00000070c5197836 */ /* 0x000fe20000000000 */
[----:B------:R2:W-:Y:S01]  /*1440*/  STL [R1+0x38], R4 ;  /* 0x0000380401007387 */ /* 0x0005e20000100800 */
[----:B------:R-:W-:Y:S01]  /*1450*/  IMAD R212, R5, 0x8, R194 ;  /* 0x0000000805d47824 */ /* 0x000fe200078e02c2 */
[----:B0-----:R-:W-:Y:S01]  /*1460*/  SHF.L.U64.HI R0, R219, 0x1, R14 ;  /* 0x00000001db007819 */ /* 0x001fe2000001020e */
[----:B------:R-:W-:Y:S01]  /*1470*/  VIADD R205, R200, 0x26800 ;  /* 0x00026800c8cd7836 */ /* 0x000fe20000000000 */
[----:B------:R-:W-:Y:S01]  /*1480*/  SHF.R.S32.HI R5, RZ, 0x1f, R37 ;  /* 0x0000001fff057819 */ /* 0x000fe20000011425 */
[C---:B------:R-:W-:Y:S01]  /*1490*/  VIADD R12, R197.reuse, 0xb8 ;  /* 0x000000b8c50c7836 */ /* 0x040fe20000000000 */
[----:B-1----:R-:W-:Y:S01]  /*14a0*/  SHF.L.U64.HI R6, R218, 0x1, R15 ;  /* 0x00000001da067819 */ /* 0x002fe2000001020f */
[----:B------:R0:W-:Y:S01]  /*14b0*/  STL [R1+0x3c], R0 ;  /* 0x00003c0001007387 */ /* 0x0001e20000100800 */
[C---:B------:R-:W-:Y:S01]  /*14c0*/  VIADD R15, R197.reuse, 0xa0 ;  /* 0x000000a0c50f7836 */ /* 0x040fe20000000000 */
[----:B------:R-:W-:Y:S01]  /*14d0*/  SHF.R.S32.HI R5, RZ, 0x1f, R34 ;  /* 0x0000001fff057819 */ /* 0x000fe20000011422 */
[C---:B------:R-:W-:Y:S01]  /*14e0*/  VIADD R9, R197.reuse, 0xd0 ;  /* 0x000000d0c5097836 */ /* 0x040fe20000000000 */
[----:B--2---:R-:W-:Y:S01]  /*14f0*/  SHF.L.U64.HI R4, R216, 0x1, R21 ;  /* 0x00000001d8047819 */ /* 0x004fe20000010215 */
[----:B------:R-:W-:Y:S01]  /*1500*/  STL [R1+0x40], R6 ;  /* 0x0000400601007387 */ /* 0x000fe20000100800 */
[C---:B------:R-:W-:Y:S01]  /*1510*/  VIADD R21, R197.reuse, 0x88 ;  /* 0x00000088c5157836 */ /* 0x040fe20000000000 */
[----:B------:R-:W-:Y:S01]  /*1520*/  SHF.R.S32.HI R5, RZ, 0x1f, R31 ;  /* 0x0000001fff057819 */ /* 0x000fe2000001141f */
[----:B------:R-:W-:Y:S01]  /*1530*/  VIADD R10, R197, 0xc8 ;  /* 0x000000c8c50a7836 */ /* 0x000fe20000000000 */
[----:B------:R-:W-:Y:S01]  /*1540*/  SHF.R.S32.HI R35, RZ, 0x1f, R35 ;  /* 0x0000001fff237819 */ /* 0x000fe20000011423 */
[----:B------:R-:W-:Y:S01]  /*1550*/  VIADD R201, R200, 0x26840 ;  /* 0x00026840c8c97836 */ /* 0x000fe20000000000 */
[----:B0-----:R-:W-:Y:S01]  /*1560*/  SHF.L.U64.HI R0, R217, 0x1, R20 ;  /* 0x00000001d9007819 */ /* 0x001fe20000010214 */
[----:B------:R-:W-:Y:S01]  /*1570*/  VIADD R185, R18, 0x20 ;  /* 0x0000002012b97836 */ /* 0x000fe20000000000 */
[----:B------:R-:W-:Y:S01]  /*1580*/  SHF.R.S32.HI R33, RZ, 0x1f, R33 ;  /* 0x0000001fff217819 */ /* 0x000fe20000011421 */
[C---:B------:R-:W-:Y:S01]  /*1590*/  VIADD R38, R197.reuse, 0x8 ;  /* 0x00000008c5267836 */ /* 0x040fe20000000000 */
[----:B------:R-:W-:Y:S01]  /*15a0*/  SHF.R.S32.HI R32, RZ, 0x1f, R32 ;  /* 0x0000001fff207819 */ /* 0x000fe20000011420 */
[----:B------:R0:W-:Y:S01]  /*15b0*/  STL [R1+0x44], R0 ;  /* 0x0000440001007387 */ /* 0x0001e20000100800 */
[----:B------:R-:W-:Y:S01]  /*15c0*/  SEL R204, R204, 0xffffffe0, !P1 ;  /* 0xffffffe0cccc7807 */ /* 0x000fe20004800000 */
[C---:B------:R-:W-:Y:S01]  /*15d0*/  VIADD R36, R197.reuse, 0x18 ;  /* 0x00000018c5247836 */ /* 0x040fe20000000000 */
[----:B------:R-:W-:Y:S01]  /*15e0*/  SHF.R.S32.HI R5, RZ, 0x1f, R28 ;  /* 0x0000001fff057819 */ /* 0x000fe2000001141c */
[----:B------:R1:W-:Y:S01]  /*15f0*/  STL [R1+0x48], R4 ;  /* 0x0000480401007387 */ /* 0x0003e20000100800 */
[C---:B------:R-:W-:Y:S01]  /*1600*/  VIADD R35, R197.reuse, 0x20 ;  /* 0x00000020c5237836 */ /* 0x040fe20000000000 */
[----:B------:R-:W-:Y:S01]  /*1610*/  SHF.R.S32.HI R5, RZ, 0x1f, R25 ;  /* 0x0000001fff057819 */ /* 0x000fe20000011419 */
[C---:B------:R-:W-:Y:S01]  /*1620*/  VIADD R33, R197.reuse, 0x30 ;  /* 0x00000030c5217836 */ /* 0x040fe20000000000 */
[----:B------:R-:W-:Y:S01]  /*1630*/  SHF.R.S32.HI R5, RZ, 0x1f, R21 ;  /* 0x0000001fff057819 */ /* 0x000fe20000011415 */
[----:B------:R-:W-:Y:S01]  /*1640*/  VIADD R32, R197, 0x38 ;  /* 0x00000038c5207836 */ /* 0x000fe20000000000 */
[----:B0-----:R-:W-:Y:S01]  /*1650*/  SHF.L.U64.HI R0, R215, 0x1, R24 ;  /* 0x00000001d7007819 */ /* 0x001fe20000010218 */
[C---:B------:R-:W-:Y:S01]  /*1660*/  VIADD R30, R197.reuse, 0x48 ;  /* 0x00000048c51e7836 */ /* 0x040fe20000000000 */
[----:B------:R-:W-:Y:S01]  /*1670*/  SHF.R.S32.HI R5, RZ, 0x1f, R15 ;  /* 0x0000001fff057819 */ /* 0x000fe2000001140f */
[----:B------:R-:W-:Y:S01]  /*1680*/  VIADD R29, R197, 0x50 ;  /* 0x00000050c51d7836 */ /* 0x000fe20000000000 */
[----:B------:R-:W-:Y:S01]  /*1690*/  SHF.R.S32.HI R5, RZ, 0x1f, R12 ;  /* 0x0000001fff057819 */ /* 0x000fe2000001140c */
[----:B-1----:R-:W-:Y:S01]  /*16a0*/  IMAD R4, R7, 0x2, R2 ;  /* 0x0000000207047824 */ /* 0x002fe200078e0202 */
[----:B------:R0:W-:Y:S01]  /*16b0*/  STL [R1+0x4c], R0 ;  /* 0x00004c0001007387 */ /* 0x0001e20000100800 */
[C---:B------:R-:W-:Y:S01]  /*16c0*/  VIADD R7, R197.reuse, 0xe0 ;  /* 0x000000e0c5077836 */ /* 0x040fe20000000000 */
[----:B------:R-:W-:Y:S01]  /*16d0*/  SHF.R.S32.HI R3, RZ, 0x1f, R9 ;  /* 0x0000001fff037819 */ /* 0x000fe20000011409 */
[C---:B------:R-:W-:Y:S01]  /*16e0*/  VIADD R27, R197.reuse, 0x60 ;  /* 0x00000060c51b7836 */ /* 0x040fe20000000000 */
[----:B------:R1:W-:Y:S01]  /*16f0*/  STL [R1+0x64], R4 ;  /* 0x0000640401007387 */ /* 0x0003e20000100800 */
        /* <DEDUP_REMOVED lines=20> */
[C---:B-1----:R-:W-:Y:S01]  /*1840*/  VIADD R4, R197.reuse, 0xf0 ;  /* 0x000000f0c5047836 */ /* 0x042fe20000000000 */
[----:B------:R-:W-:Y:S01]  /*1850*/  SHF.R.S32.HI R30, RZ, 0x1f, R30 ;  /* 0x0000001fff1e7819 */ /* 0x000fe2000001141e */
[----:B------:R-:W-:Y:S01]  /*1860*/  VIADD R0, R197, 0xf8 ;  /* 0x000000f8c5007836 */ /* 0x000fe20000000000 */
[----:B------:R-:W-:Y:S01]  /*1870*/  SHF.R.S32.HI R29, RZ, 0x1f, R29 ;  /* 0x0000001fff1d7819 */ /* 0x000fe2000001141d */
[C---:B------:R-:W-:Y:S01]  /*1880*/  @P2 VIADD R201, R205.reuse, 0xffffffc0 ;  /* 0xffffffc0cdc92836 */ /* 0x040fe20000000000 */
[----:B------:R-:W-:Y:S01]  /*1890*/  SHF.R.S32.HI R27, RZ, 0x1f, R27 ;  /* 0x0000001fff1b7819 */ /* 0x000fe2000001141b */
[----:B------:R-:W-:Y:S01]  /*18a0*/  IMAD.SHL.U32 R190, R190, 0x4, RZ ;  /* 0x00000004bebe7824 */ /* 0x000fe200078e00ff */
[----:B------:R-:W-:Y:S01]  /*18b0*/  SHF.R.S32.HI R26, RZ, 0x1f, R26 ;  /* 0x0000001fff1a7819 */ /* 0x000fe2000001141a */
[----:B------:R-:W-:Y:S01]  /*18c0*/  IMAD.IADD R205, R205, 0x1, R204 ;  /* 0x00000001cdcd7824 */ /* 0x000fe200078e02cc */
[----:B------:R-:W-:Y:S01]  /*18d0*/  SHF.R.S32.HI R24, RZ, 0x1f, R24 ;  /* 0x0000001fff187819 */ /* 0x000fe20000011418 */
[----:B------:R-:W-:Y:S01]  /*18e0*/  IMAD.MOV.U32 R17, RZ, RZ, RZ ;  /* 0x000000ffff117224 */ /* 0x000fe200078e00ff */
[----:B------:R-:W-:Y:S01]  /*18f0*/  SHF.R.S32.HI R23, RZ, 0x1f, R23 ;  /* 0x0000001fff177819 */ /* 0x000fe20000011417 */
[----:B------:R-:W-:Y:S01]  /*1900*/  VIADD R207, R190, 0x10 ;  /* 0x00000010becf7836 */ /* 0x000fe20000000000 */
        /* <DEDUP_REMOVED lines=9> */
[----:B------:R-:W-:-:S07]  /*19a0*/  IADD3 R204, R204, R201, RZ ;  /* 0x000000c9cccc7210 */ /* 0x000fce0007ffe0ff */
.L_x_5971:
[----:B------:R-:W-:Y:S01]  /*19b0*/  ULDC.64 UR4, c[0x0][0xa28] ;  /* 0x00028a0000047ab9 */ /* 0x000fe20000000a00 */
[----:B01-3--:R-:W0:Y:S01]  /*19c0*/  LDC.64 R4, c[0x0][0xa08] ;  /* 0x00028200ff047b82 */ /* 0x00be220000000a00 */
[----:B------:R-:W-:Y:S01]  /*19d0*/  ISETP.NE.U32.AND P0, PT, RZ, UR4, PT ;  /* 0x00000004ff007c0c */ /* 0x000fe2000bf05070 */
[----:B------:R-:W-:Y:S01]  /*19e0*/  IMAD.MOV.U32 R10, RZ, RZ, RZ ;  /* 0x000000ffff0a7224 */ /* 0x000fe200078e00ff */
[----:B------:R-:W-:Y:S01]  /*19f0*/  ULDC.64 UR6, c[0x0][0xa20] ;  /* 0x0002880000067ab9 */ /* 0x000fe20000000a00 */
[----:B------:R-:W-:Y:S01]  /*1a00*/  IMAD.MOV.U32 R24, RZ, RZ, RZ ;  /* 0x000000ffff187224 */ /* 0x000fe200078e00ff */
[----:B------:R-:W-:Y:S01]  /*1a10*/  ISETP.NE.AND.EX P0, PT, RZ, UR5, PT, P0 ;  /* 0x00000005ff007c0c */ /* 0x000fe2000bf05300 */
[----:B------:R-:W-:Y:S02]  /*1a20*/  ULDC.64 UR4, c[0x0][0xa18] ;  /* 0x0002860000047ab9 */ /* 0x000fe40000000a00 */
[----:B------:R-:W-:-:S04]  /*1a30*/  ISETP.NE.U32.AND P1, PT, RZ, UR4, PT ;  /* 0x00000004ff007c0c */ /* 0x000fc8000bf25070 */
[----:B------:R-:W-:Y:S01]  /*1a40*/  ISETP.NE.AND.EX P1, PT, RZ, UR5, PT, P1 ;  /* 0x00000005ff007c0c */ /* 0x000fe2000bf25310 */
[----:B------:R-:W-:Y:S02]  /*1a50*/  ULDC.64 UR4, c[0x0][0xa08] ;  /* 0x0002820000047ab9 */ /* 0x000fe40000000a00 */
[----:B------:R-:W-:-:S03]  /*1a60*/  ISETP.NE.U32.AND P3, PT, RZ, UR4, PT ;  /* 0x00000004ff007c0c */ /* 0x000fc6000bf65070 */
[----:B--2---:R-:W1:Y:S01]  /*1a70*/  @P0 LDC.64 R8, c[0x0][0xa28] ;  /* 0x00028a00ff080b82 */ /* 0x004e620000000a00 */
[----:B------:R-:W-:Y:S01]  /*1a80*/  ISETP.NE.AND.EX P3, PT, RZ, UR5, PT, P3 ;  /* 0x00000005ff007c0c */ /* 0x000fe2000bf65330 */
[----:B0-----:R-:W-:-:S06]  /*1a90*/  IMAD.WIDE R4, R83, 0x4, R4 ;  /* 0x0000000453047825 */ /* 0x001fcc00078e0204 */
[----:B------:R-:W0:Y:S01]  /*1aa0*/  @P1 LDC.64 R6, c[0x0][0xa18] ;  /* 0x00028600ff061b82 */ /* 0x000e220000000a00 */
[----:B------:R-:W-:Y:S02]  /*1ab0*/  ULDC UR4, c[0x0][0x288] ;  /* 0x0000a20000047ab9 */ /* 0x000fe40000000800 */
[----:B------:R-:W-:Y:S01]  /*1ac0*/  IMAD.U32 R23, RZ, RZ, UR4 ;  /* 0x00000004ff177e24 */ /* 0x000fe2000f8e00ff */
[----:B------:R2:W-:Y:S01]  /*1ad0*/  STL [R1+0x54], R83 ;  /* 0x0000545301007387 */ /* 0x0005e20000100800 */
[----:B------:R-:W-:-:S03]  /*1ae0*/  ULDC.64 UR4, c[0x0][0x418] ;  /* 0x0001060000047ab9 */ /* 0x000fc60000000a00 */
        /* <DEDUP_REMOVED lines=17> */
[----:B------:R-:W-:Y:S02]  /*1c00*/  LEA.HI R11, R0, R3, RZ, 0x10 ;  /* 0x00000003000b7211 */ /* 0x000fe400078f80ff */
        /* <DEDUP_REMOVED lines=11> */
.L_x_5744:
[----:B------:R-:W-:Y:S02]  /*1cc0*/  IMAD.U32 R34, RZ, RZ, UR5 ;  /* 0x00000005ff227e24 */ /* 0x000fe4000f8e00ff */
[----:B------:R-:W-:Y:S01]  /*1cd0*/  IMAD.U32 R25, RZ, RZ, UR4 ;  /* 0x00000004ff197e24 */ /* 0x000fe2000f8e00ff */
[----:B------:R-:W-:Y:S06]  /*1ce0*/  @!P2 BRA `(.L_x_5745) ;  /* 0x000000000010a947 */ /* 0x000fec0003800000 */
[----:B------:R-:W0:Y:S02]  /*1cf0*/  LDC.64 R4, c[0x0][0xa20] ;  /* 0x00028800ff047b82 */ /* 0x000e240000000a00 */
[----:B0-----:R-:W-:-:S05]  /*1d00*/  IMAD.WIDE R4, R83, 0x4, R4 ;  /* 0x0000000453047825 */ /* 0x001fca00078e0204 */
[----:B------:R0:W5:Y:S01]  /*1d10*/  LDG.E R25, desc[UR42][R4.64] ;  /* 0x0000002a04197981 */ /* 0x000162000c1e1900 */
[----:B------:R-:W-:Y:S05]  /*1d20*/  BRA `(.L_x_5746) ;  /* 0x0000000000107947 */ /* 0x000fea0003800000 */
.L_x_5745:
[----:B------:R-:W-:Y:S05]  /*1d30*/  @!P3 BRA `(.L_x_5746) ;  /* 0x00000000000cb947 */ /* 0x000fea0003800000 */
[----:B------:R-:W2:Y:S04]  /*1d40*/  LDG.E R0, desc[UR42][R4.64] ;  /* 0x0000002a04007981 */ /* 0x000ea8000c1e1900 */
[----:B------:R-:W2:Y:S02]  /*1d50*/  LDG.E R25, desc[UR42][R4.64+0x4] ;  /* 0x0000042a04197981 */ /* 0x000ea4000c1e1900 */
[----:B--2---:R-:W-:-:S07]  /*1d60*/  IMAD.IADD R25, R25, 0x1, -R0 ;  /* 0x0000000119197824 */ /* 0x004fce00078e0a00 */
.L_x_5746:
        /* <DEDUP_REMOVED lines=8> */
[----:B0-----:R-:W0:Y:S01]  /*1df0*/  @P1 LDC.64 R4, c[0x0][0xa30] ;  /* 0x00028c00ff041b82 */ /* 0x001e220000000a00 */
[----:B--2---:R-:W-:-:S05]  /*1e00*/  @P0 IMAD.WIDE R6, R83, 0x4, R6 ;  /* 0x0000000453060825 */ /* 0x004fca00078e0206 */
[----:B------:R-:W2:Y:S04]  /*1e10*/  @P0 LDG.E R0, desc[UR42][R6.64] ;  /* 0x0000002a06000981 */ /* 0x000ea8000c1e1900 */
[----:B------:R-:W2:Y:S01]  /*1e20*/  @P0 LDG.E R3, desc[UR42][R6.64+0x4] ;  /* 0x0000042a06030981 */ /* 0x000ea2000c1e1900 */
[----:B-----5:R-:W-:Y:S02]  /*1e30*/  IMAD.MOV.U32 R80, RZ, RZ, R25 ;  /* 0x000000ffff507224 */ /* 0x020fe400078e0019 */
[----:B0-----:R-:W-:-:S05]  /*1e40*/  @P1 IMAD.WIDE R4, R83, 0x4, R4 ;  /* 0x0000000453041825 */ /* 0x001fca00078e0204 */
[----:B------:R0:W5:Y:S01]  /*1e50*/  @P1 LDG.E R80, desc[UR42][R4.64] ;  /* 0x0000002a04501981 */ /* 0x000162000c1e1900 */
[----:B-1----:R-:W-:Y:S01]  /*1e60*/  ISETP.NE.AND P1, PT, R8, 0x1, PT ;  /* 0x000000010800780c */ /* 0x002fe20003f25270 */
[----:B------:R-:W-:Y:S02]  /*1e70*/  IMAD.SHL.U32 R196, R81, 0x40, RZ ;  /* 0x0000004051c47824 */ /* 0x000fe400078e00ff */
[----:B------:R-:W-:Y:S01]  /*1e80*/  IMAD.IADD R13, R25, 0x1, -R10 ;  /* 0x00000001190d7824 */ /* 0x000fe200078e0a0a */
[----:B0-----:R-:W0:Y:S09]  /*1e90*/  LDC.64 R4, c[0x0][0x9e0] ;  /* 0x00027800ff047b82 */ /* 0x001e320000000a00 */
[----:B------:R-:W1:Y:S08]  /*1ea0*/  @P1 LDC R9, c[0x0][0x44c] ;  /* 0x00011300ff091b82 */ /* 0x000e700000000800 */
[----:B------:R-:W3:Y:S01]  /*1eb0*/  @P1 LDC R8, c[0x0][0x450] ;  /* 0x00011400ff081b82 */ /* 0x000ee20000000800 */
[----:B0-----:R-:W-:Y:S01]  /*1ec0*/  ISETP.GE.AND P2, PT, R5, 0x1, PT ;  /* 0x000000010500780c */ /* 0x001fe20003f46270 */
[----:B--2---:R-:W-:-:S02]  /*1ed0*/  @P0 IMAD.IADD R34, R3, 0x1, -R0 ;  /* 0x0000000103220824 */ /* 0x004fc400078e0a00 */
[----:B------:R-:W-:Y:S02]  /*1ee0*/  VIADD R0, R196, 0x3f ;  /* 0x0000003fc4007836 */ /* 0x000fe40000000000 */
[----:B------:R-:W-:Y:S02]  /*1ef0*/  IMAD.IADD R184, R13, 0x1, R34 ;  /* 0x000000010db87824 */ /* 0x000fe400078e0222 */
[----:B-1----:R-:W-:-:S03]  /*1f00*/  @P1 IMAD.HI.U32 R3, R0, R9, RZ ;  /* 0x0000000900031227 */ /* 0x002fc600078e00ff */
[C---:B------:R-:W-:Y:S01]  /*1f10*/  IADD3 R7, R184.reuse, 0x1, -R23 ;  /* 0x00000001b8077810 */ /* 0x040fe20007ffe817 */
[----:B------:R-:W-:Y:S01]  /*1f20*/  IMAD.MOV.U32 R6, RZ, RZ, R0 ;  /* 0x000000ffff067224 */ /* 0x000fe200078e0000 */
[----:B---3--:R-:W-:Y:S01]  /*1f30*/  @P1 SHF.R.U32.HI R6, RZ, R8, R3 ;  /* 0x00000008ff061219 */ /* 0x008fe20000011603 */
[----:B------:R-:W-:-:S04]  /*1f40*/  VIADD R0, R184, 0x3f ;  /* 0x0000003fb8007836 */ /* 0x000fc80000000000 */
[----:B------:R-:W-:Y:S01]  /*1f50*/  IMAD.IADD R9, R7, 0x1, R6 ;  /* 0x0000000107097824 */ /* 0x000fe200078e0206 */
[----:B------:R-:W-:-:S03]  /*1f60*/  SHF.R.S32.HI R3, RZ, 0x1f, R0 ;  /* 0x0000001fff037819 */ /* 0x000fc60000011400 */
[----:B------:R-:W-:Y:S01]  /*1f70*/  IMAD.IADD R4, R9, 0x1, R4 ;  /* 0x0000000109047824 */ /* 0x000fe200078e0204 */
[----:B------:R-:W-:-:S04]  /*1f80*/  LEA.HI R3, R3, R0, RZ, 0x6 ;  /* 0x0000000003037211 */ /* 0x000fc800078f30ff */
[----:B------:R-:W-:Y:S01]  /*1f90*/  SHF.R.S32.HI R38, RZ, 0x6, R3 ;  /* 0x00000006ff267819 */ /* 0x000fe20000011403 */
        /* <DEDUP_REMOVED lines=12> */
.L_x_5749:
[----:B------:R-:W-:-:S13]  /*2060*/  ISETP.NE.AND P0, PT, R5, 0x1, PT ;  /* 0x000000010500780c */ /* 0x000fda0003f05270 */
[----:B------:R-:W0:Y:S02]  /*2070*/  @P0 LDC.64 R6, c[0x0][0x9e8] ;  /* 0x00027a00ff060b82 */ /* 0x000e240000000a00 */
[----:B0-----:R-:W-:-:S05]  /*2080*/  @P0 IMAD.HI.U32 R6, R0, R6, RZ ;  /* 0x0000000600060227 */ /* 0x001fca00078e00ff */
[----:B------:R-:W-:-:S07]  /*2090*/  @P0 SHF.R.U32.HI R0, RZ, R7, R6 ;  /* 0x00000007ff000219 */ /* 0x000fce0000011606 */
.L_x_5750:
[----:B------:R-:W-:Y:S05]  /*20a0*/  BSYNC B0 ;  /* 0x0000000000007941 */ /* 0x000fea0003800000 */
.L_x_5748:
[----:B------:R-:W-:-:S05]  /*20b0*/  IMAD R3, R0, R5, R5 ;  /* 0x0000000500037224 */ /* 0x000fca00078e0205 */
[----:B------:R-:W-:-:S07]  /*20c0*/  VIMNMX R4, R4, R3, PT ;  /* 0x0000000304047248 */ /* 0x000fce0003fe0100 */
.L_x_5747:
[----:B------:R-:W0:Y:S01]  /*20d0*/  @P1 LDC R7, c[0x0][0x44c] ;  /* 0x00011300ff071b82 */ /* 0x000e220000000800 */
[----:B------:R-:W-:Y:S01]  /*20e0*/  VIADD R4, R4, 0x3f ;  /* 0x0000003f04047836 */ /* 0x000fe20000000000 */
[----:B------:R-:W-:Y:S01]  /*20f0*/  ULDC UR4, c[0x0][0x9dc] ;  /* 0x0002770000047ab9 */ /* 0x000fe20000000800 */
[----:B------:R-:W-:Y:S02]  /*2100*/  IMAD.MOV.U32 R0, RZ, RZ, R196 ;  /* 0x000000ffff007224 */ /* 0x000fe400078e00c4 */
[----:B------:R-:W-:Y:S01]  /*2110*/  IMAD.IADD R37, R184, 0x1, -R23 ;  /* 0x00000001b8257824 */ /* 0x000fe200078e0a17 */
[----:B------:R-:W-:Y:S02]  /*2120*/  SHF.R.S32.HI R3, RZ, 0x1f, R4 ;  /* 0x0000001fff037819 */ /* 0x000fe40000011404 */
[----:B------:R-:W1:Y:S02]  /*2130*/  @P1 LDC R9, c[0x0][0x450] ;  /* 0x00011400ff091b82 */ /* 0x000e640000000800 */
[----:B------:R-:W-:-:S04]  /*2140*/  LEA.HI R3, R3, R4, RZ, 0x6 ;  /* 0x0000000403037211 */ /* 0x000fc800078f30ff */
[----:B------:R-:W-:-:S04]  /*2150*/  SHF.R.S32.HI R3, RZ, 0x6, R3 ;  /* 0x00000006ff037819 */ /* 0x000fc80000011403 */
[----:B------:R-:W-:Y:S01]  /*2160*/  VIMNMX R8, R38, R3, PT ;  /* 0x0000000326087248 */ /* 0x000fe20003fe0100 */
[----:B0-----:R-:W-:-:S05]  /*2170*/  @P1 IMAD.HI.U32 R6, R196, R7, RZ ;  /* 0x00000007c4061227 */ /* 0x001fca00078e00ff */
[----:B-1----:R-:W-:-:S05]  /*2180*/  @P1 SHF.R.U32.HI R0, RZ, R9, R6 ;  /* 0x00000009ff001219 */ /* 0x002fca0000011606 */
        /* <DEDUP_REMOVED lines=13> */
.L_x_5753:
[----:B------:R-:W-:-:S13]  /*2260*/  ISETP.NE.AND P0, PT, R5, 0x1, PT ;  /* 0x000000010500780c */ /* 0x000fda0003f05270 */
[----:B------:R-:W0:Y:S02]  /*2270*/  @P0 LDC.64 R6, c[0x0][0x9e8] ;  /* 0x00027a00ff060b82 */ /* 0x000e240000000a00 */
[----:B0-----:R-:W-:-:S05]  /*2280*/  @P0 IMAD.HI.U32 R6, R0, R6, RZ ;  /* 0x0000000600060227 */ /* 0x001fca00078e00ff */
[----:B------:R-:W-:-:S07]  /*2290*/  @P0 SHF.R.U32.HI R0, RZ, R7, R6 ;  /* 0x00000007ff000219 */ /* 0x000fce0000011606 */
.L_x_5754:
[----:B------:R-:W-:Y:S05]  /*22a0*/  BSYNC B0 ;  /* 0x0000000000007941 */ /* 0x000fea0003800000 */
.L_x_5752:
[----:B------:R-:W-:-:S05]  /*22b0*/  IMAD R0, R0, R5, RZ ;  /* 0x0000000500007224 */ /* 0x000fca00078e02ff */
[----:B------:R-:W-:-:S07]  /*22c0*/  VIMNMX R3, R3, R0, !PT ;  /* 0x0000000003037248 */ /* 0x000fce0007fe0100 */
.L_x_5751:
[----:B------:R-:W-:Y:S01]  /*22d0*/  SHF.R.S32.HI R0, RZ, 0x1f, R3 ;  /* 0x0000001fff007819 */ /* 0x000fe20000011403 */
[----:B------:R-:W-:Y:S01]  /*22e0*/  BSSY B0, `(.L_x_5755) ;  /* 0x000002a000007945 */ /* 0x000fe20003800000 */
[----:B------:R-:W-:Y:S02]  /*22f0*/  LOP3.LUT R14, R11, 0xff, RZ, 0xc0, !PT ;  /* 0x000000ff0b0e7812 */ /* 0x000fe400078ec0ff */
[----:B------:R-:W-:Y:S02]  /*2300*/  LEA.HI R0, R0, R3, RZ, 0x6 ;  /* 0x0000000300007211 */ /* 0x000fe400078f30ff */
[----:B------:R-:W-:Y:S01]  /*2310*/  SHF.R.U32.HI R4, RZ, 0x10, R11 ;  /* 0x00000010ff047819 */ /* 0x000fe2000001160b */
[----:B------:R0:W-:Y:S01]  /*2320*/  STL [R1+0x58], R14 ;  /* 0x0000580e01007387 */ /* 0x0001e20000100800 */
[----:B------:R-:W-:-:S03]  /*2330*/  SHF.R.S32.HI R0, RZ, 0x6, R0 ;  /* 0x00000006ff007819 */ /* 0x000fc60000011400 */
[----:B------:R0:W-:Y:S01]  /*2340*/  STL [R1+0x50], R4 ;  /* 0x0000500401007387 */ /* 0x0001e20000100800 */
[----:B------:R-:W-:Y:S01]  /*2350*/  VIMNMX R9, RZ, R0, !PT ;  /* 0x00000000ff097248 */ /* 0x000fe20007fe0100 */
[----:B------:R-:W-:-:S03]  /*2360*/  IMAD.MOV.U32 R0, RZ, RZ, RZ ;  /* 0x000000ffff007224 */ /* 0x000fc600078e00ff */
[----:B------:R-:W-:-:S13]  /*2370*/  ISETP.GT.AND P0, PT, R8, R9, PT ;  /* 0x000000090800720c */ /* 0x000fda0003f04270 */
[----:B0-----:R-:W-:Y:S05]  /*2380*/  @!P0 BRA `(.L_x_5756) ;  /* 0x00000000007c8947 */ /* 0x001fea0003800000 */
        /* <DEDUP_REMOVED lines=31> */
.L_x_5756:
[----:B------:R-:W-:Y:S05]  /*2580*/  BSYNC B0 ;  /* 0x0000000000007941 */ /* 0x000fea0003800000 */
.L_x_5755:
[----:B------:R-:W-:Y:S01]  /*2590*/  IMAD R3, R14, R0, R9 ;  /* 0x000000000e037224 */ /* 0x000fe200078e0209 */
        /* <DEDUP_REMOVED lines=35> */
.L_x_5759:
[----:B------:R-:W-:Y:S05]  /*27d0*/  BSYNC B6 ;  /* 0x0000000000067941 */ /* 0x000fea0003800000 */
.L_x_5758:
        /* <DEDUP_REMOVED lines=20> */
.L_x_5761:
[----:B------:R-:W-:Y:S05]  /*2920*/  BSYNC B6 ;  /* 0x0000000000067941 */ /* 0x000fea0003800000 */
.L_x_5760:
[----:B------:R-:W-:Y:S01]  /*2930*/  ULDC.64 UR4, c[0x0][0x9f8] ;  /* 0x00027e0000047ab9 */ /* 0x000fe20000000a00 */
[----:B------:R-:W-:Y:S01]  /*2940*/  IMAD.MOV.U32 R0, RZ, RZ, R83 ;  /* 0x000000ffff007224 */ /* 0x000fe200078e0053 */
[----:B------:R-:W-:Y:S01]  /*2950*/  ISETP.NE.U32.AND P0, PT, RZ, UR4, PT ;  /* 0x00000004ff007c0c */ /* 0x000fe2000bf05070 */
[----:B------:R-:W0:Y:S01]  /*2960*/  S2R R3, SR_TID.X ;  /* 0x0000000000037919 */ /* 0x000e220000002100 */
[----:B------:R-:W1:Y:S08]  /*2970*/  LDC.64 R6, c[0x0][0x3f8] ;  /* 0x0000fe00ff067b82 */ /* 0x000e700000000a00 */
[----:B------:R-:W2:Y:S01]  /*2980*/  LDC R47, c[0x0][0x3f4] ;  /* 0x0000fd00ff2f7b82 */ /* 0x000ea20000000800 */
[----:B------:R-:W-:-:S02]  /*2990*/  ISETP.NE.AND.EX P0, PT, RZ, UR5, PT, P0 ;  /* 0x00000005ff007c0c */ /* 0x000fc4000bf05300 */
[----:B------:R-:W-:Y:S02]  /*29a0*/  SHF.R.S32.HI R9, RZ, 0x1f, R193 ;  /* 0x0000001fff097819 */ /* 0x000fe400000114c1 */
[----:B------:R-:W-:Y:S01]  /*29b0*/  SHF.R.S32.HI R191, RZ, 0x1f, R190 ;  /* 0x0000001fffbf7819 */ /* 0x000fe200000114be */
[----:B------:R-:W3:Y:S01]  /*29c0*/  S2R R46, SR_TID.X ;  /* 0x00000000002e7919 */ /* 0x000ee20000002100 */
[----:B------:R-:W-:Y:S01]  /*29d0*/  IMAD.SHL.U32 R42, R198, 0x40, RZ ;  /* 0x00000040c62a7824 */ /* 0x000fe200078e00ff */
[----:B------:R-:W-:-:S06]  /*29e0*/  ULDC UR4, c[0x0][0x2f4] ;  /* 0x0000bd0000047ab9 */ /* 0x000fcc0000000800 */
[----:B------:R-:W4:Y:S02]  /*29f0*/  @P0 LDC.64 R4, c[0x0][0x9f8] ;  /* 0x00027e00ff040b82 */ /* 0x000f240000000a00 */
[----:B----4-:R-:W-:-:S05]  /*2a00*/  @P0 IMAD.WIDE R4, R83, 0x4, R4 ;  /* 0x0000000453040825 */ /* 0x010fca00078e0204 */
[----:B------:R4:W3:Y:S01]  /*2a10*/  @P0 LDG.E R0, desc[UR42][R4.64] ;  /* 0x0000002a04000981 */ /* 0x0008e2000c1e1900 */
[----:B0-----:R-:W-:Y:S01]  /*2a20*/  VIADD R10, R3, 0xffffff80 ;  /* 0xffffff80030a7836 */ /* 0x001fe20000000000 */
[----:B--2---:R-:W-:Y:S01]  /*2a30*/  ISETP.GE.AND P0, PT, R18, R47, PT ;  /* 0x0000002f1200720c */ /* 0x004fe20003f06270 */
[-C--:B-1----:R-:W-:Y:S01]  /*2a40*/  IMAD R8, R9, R6.reuse, RZ ;  /* 0x0000000609087224 */ /* 0x082fe200078e02ff */
[----:B------:R-:W-:Y:S01]  /*2a50*/  LOP3.LUT R42, R42, 0x1c0, RZ, 0xc0, !PT ;  /* 0x000001c02a2a7812 */ /* 0x000fe200078ec0ff */
[C---:B------:R-:W-:Y:S01]  /*2a60*/  IMAD.WIDE.U32 R20, R193.reuse, R6, R190 ;  /* 0x00000006c1147225 */ /* 0x040fe200078e00be */
[----:B------:R-:W-:Y:S02]  /*2a70*/  SHF.R.S32.HI R3, RZ, 0x1f, R10 ;  /* 0x0000001fff037819 */ /* 0x000fe4000001140a */
[----:B------:R-:W-:Y:S01]  /*2a80*/  SHF.R.U32.HI R44, RZ, 0x3, R42 ;  /* 0x00000003ff2c7819 */ /* 0x000fe2000001162a */
[----:B------:R-:W-:Y:S01]  /*2a90*/  IMAD R11, R193, R7, R8 ;  /* 0x00000007c10b7224 */ /* 0x000fe200078e0208 */
[----:B----4-:R-:W0:Y:S01]  /*2aa0*/  LDC.64 R4, c[0x0][0x408] ;  /* 0x00010200ff047b82 */ /* 0x010e220000000a00 */
[----:B------:R-:W-:Y:S01]  /*2ab0*/  LEA.HI R3, R3, R10, RZ, 0x2 ;  /* 0x0000000a03037211 */ /* 0x000fe200078f10ff */
[----:B------:R-:W-:Y:S01]  /*2ac0*/  IMAD.WIDE.U32 R28, R193, R6, R18 ;  /* 0x00000006c11c7225 */ /* 0x000fe200078e0012 */
[----:B------:R-:W-:-:S02]  /*2ad0*/  ISETP.GE.AND P2, PT, R18, UR4, PT ;  /* 0x0000000412007c0c */ /* 0x000fc4000bf46270 */
[----:B------:R-:W-:Y:S01]  /*2ae0*/  LOP3.LUT R13, R3, 0xfffffffc, RZ, 0xc0, !PT ;  /* 0xfffffffc030d7812 */ /* 0x000fe200078ec0ff */
[----:B------:R-:W-:Y:S01]  /*2af0*/  IMAD.IADD R21, R21, 0x1, R11 ;  /* 0x0000000115157824 */ /* 0x000fe200078e020b */
[----:B------:R-:W-:Y:S01]  /*2b00*/  SHF.L.U64.HI R40, R6, 0x6, R7 ;  /* 0x0000000606287819 */ /* 0x000fe20000010207 */
[----:B------:R-:W-:Y:S01]  /*2b10*/  IMAD.IADD R29, R11, 0x1, R29 ;  /* 0x000000010b1d7824 */ /* 0x000fe200078e021d */
[----:B-----5:R-:W-:Y:S01]  /*2b20*/  SHF.R.S32.HI R11, RZ, 0x1f, R80 ;  /* 0x0000001fff0b7819 */ /* 0x020fe20000011450 */
[----:B------:R-:W-:Y:S01]  /*2b30*/  IMAD.IADD R12, R10, 0x1, -R13 ;  /* 0x000000010a0c7824 */ /* 0x000fe200078e0a0d */
[----:B------:R-:W-:Y:S01]  /*2b40*/  ISETP.GE.AND P1, PT, R185, UR4, PT ;  /* 0x00000004b9007c0c */ /* 0x000fe2000bf26270 */
[-C--:B------:R-:W-:Y:S01]  /*2b50*/  IMAD.WIDE.U32 R20, R80, R6.reuse, R20 ;  /* 0x0000000650147225 */ /* 0x080fe200078e0014 */
[----:B------:R-:W-:Y:S02]  /*2b60*/  P2R R60, PR, RZ, 0x4 ;  /* 0x00000004ff3c7803 */ /* 0x000fe40000000000 */
[----:B---3--:R-:W-:Y:S01]  /*2b70*/  LEA.HI R46, R46, 0x8, RZ, 0x19 ;  /* 0x000000082e2e7811 */ /* 0x008fe200078fc8ff */
[----:B------:R-:W-:-:S02]  /*2b80*/  IMAD R10, R11, R6, RZ ;  /* 0x000000060b0a7224 */ /* 0x000fc400078e02ff */
[----:B------:R-:W-:-:S04]  /*2b90*/  IMAD.WIDE.U32 R28, R80, R6, R28 ;  /* 0x00000006501c7225 */ /* 0x000fc800078e001c */
[----:B------:R-:W-:Y:S02]  /*2ba0*/  IMAD.IADD R3, R24, 0x1, R25 ;  /* 0x0000000118037824 */ /* 0x000fe400078e0219 */
[-C--:B0-----:R-:W-:Y:S01]  /*2bb0*/  IMAD R8, R9, R4.reuse, RZ ;  /* 0x0000000409087224 */ /* 0x081fe200078e02ff */
[----:B------:R-:W-:Y:S01]  /*2bc0*/  SEL R9, R47, RZ, P0 ;  /* 0x000000ff2f097207 */ /* 0x000fe20000000000 */
[-C--:B------:R-:W-:Y:S01]  /*2bd0*/  IMAD R11, R11, R4.reuse, RZ ;  /* 0x000000040b0b7224 */ /* 0x080fe200078e02ff */
[----:B------:R-:W-:Y:S01]  /*2be0*/  SHF.L.U64.HI R43, R4, 0x6, R5 ;  /* 0x00000006042b7819 */ /* 0x000fe20000010205 */
[CC--:B------:R-:W-:Y:S02]  /*2bf0*/  IMAD R13, R193.reuse, R5.reuse, R8 ;  /* 0x00000005c10d7224 */ /* 0x0c0fe400078e0208 */
[----:B------:R-:W-:Y:S02]  /*2c00*/  IMAD.IADD R9, R18, 0x1, R9 ;  /* 0x0000000112097824 */ /* 0x000fe400078e0209 */
[----:B------:R-:W-:Y:S01]  /*2c10*/  IMAD R11, R80, R5, R11 ;  /* 0x00000005500b7224 */ /* 0x000fe200078e020b */
[----:B------:R-:W-:Y:S01]  /*2c20*/  LOP3.LUT R5, R42, 0x18, R18, 0xf8, !PT ;  /* 0x000000182a057812 */ /* 0x000fe200078ef812 */
[----:B------:R-:W-:Y:S01]  /*2c30*/  IMAD.WIDE.U32 R30, R193, R4, R190 ;  /* 0x00000004c11e7225 */ /* 0x000fe200078e00be */
[----:B------:R-:W-:-:S02]  /*2c40*/  SHF.R.S32.HI R8, RZ, 0x1f, R9 ;  /* 0x0000001fff087819 */ /* 0x000fc40000011409 */
        /* <DEDUP_REMOVED lines=9> */
[C---:B------:R-:W-:Y:S01]  /*2ce0*/  IMAD R9, R80.reuse, R7, R10 ;  /* 0x0000000750097224 */ /* 0x040fe200078e020a */
[----:B------:R-:W-:Y:S01]  /*2cf0*/  SHF.R.S32.HI R58, RZ, 0x1f, R53 ;  /* 0x0000001fff3a7819 */ /* 0x000fe20000011435 */
[----:B------:R-:W-:-:S04]  /*2d00*/  IMAD.WIDE.U32 R30, R80, R4, R30 ;  /* 0x00000004501e7225 */ /* 0x000fc800078e001e */
[----:B------:R-:W-:-:S04]  /*2d10*/  IMAD.WIDE.U32 R32, R80, R4, R32 ;  /* 0x0000000450207225 */ /* 0x000fc800078e0020 */
[----:B------:R-:W-:Y:S02]  /*2d20*/  IMAD.SHL.U32 R41, R6, 0x40, RZ ;  /* 0x0000004006297824 */ /* 0x000fe400078e00ff */
[----:B------:R-:W-:Y:S02]  /*2d30*/  IMAD.SHL.U32 R45, R4, 0x40, RZ ;  /* 0x00000040042d7824 */ /* 0x000fe400078e00ff */
[----:B------:R-:W-:Y:S02]  /*2d40*/  IMAD.SHL.U32 R47, R47, 0x2, RZ ;  /* 0x000000022f2f7824 */ /* 0x000fe400078e00ff */
[----:B------:R-:W-:Y:S02]  /*2d50*/  IMAD R49, R12, 0x40, R193 ;  /* 0x000000400c317824 */ /* 0x000fe400078e02c1 */
[----:B------:R-:W-:Y:S02]  /*2d60*/  IMAD.IADD R51, R21, 0x1, R9 ;  /* 0x0000000115337824 */ /* 0x000fe400078e0209 */
[----:B------:R-:W-:-:S02]  /*2d70*/  IMAD.IADD R52, R9, 0x1, R29 ;  /* 0x0000000109347824 */ /* 0x000fc400078e021d */
[----:B------:R-:W-:Y:S02]  /*2d80*/  IMAD.IADD R56, R31, 0x1, R11 ;  /* 0x000000011f387824 */ /* 0x000fe400078e020b */
[----:B------:R-:W-:Y:S02]  /*2d90*/  IMAD.IADD R57, R11, 0x1, R33 ;  /* 0x000000010b397824 */ /* 0x000fe400078e0221 */
[----:B------:R-:W-:Y:S01]  /*2da0*/  IMAD R59, R214, 0x200, R5 ;  /* 0x00000200d63b7824 */ /* 0x000fe200078e0205 */
[----:B------:R-:W-:-:S07]  /*2db0*/  SHF.R.S32.HI R50, RZ, 0x1f, R0 ;  /* 0x0000001fff327819 */ /* 0x000fce0000011400 */
.L_x_5794:
[----:B0-----:R-:W0:Y:S01]  /*2dc0*/  LDC R63, c[0x0][0x430] ;  /* 0x00010c00ff3f7b82 */ /* 0x001e220000000800 */
[----:B------:R-:W-:Y:S02]  /*2dd0*/  VIADD R35, R35, 0xffffffff ;  /* 0xffffffff23237836 */ /* 0x000fe40000000000 */
[----:B------:R-:W-:Y:S02]  /*2de0*/  IMAD.MOV.U32 R62, RZ, RZ, RZ ;  /* 0x000000ffff3e7224 */ /* 0x000fe400078e00ff */
[----:B------:R-:W-:-:S03]  /*2df0*/  IMAD R4, R35, 0x40, R49 ;  /* 0x0000004023047824 */ /* 0x000fc600078e0231 */
[----:B------:R-:W1:Y:S01]  /*2e00*/  LDC R69, c[0x0][0x3f4] ;  /* 0x0000fd00ff457b82 */ /* 0x000e620000000800 */
[----:B------:R-:W-:Y:S01]  /*2e10*/  IMAD.IADD R12, R3, 0x1, R4 ;  /* 0x00000001030c7824 */ /* 0x000fe200078e0204 */
[----:B------:R-:W-:-:S03]  /*2e20*/  ISETP.GE.AND P2, PT, R4, R34, PT ;  /* 0x000000220400720c */ /* 0x000fc60003f46270 */
[----:B------:R-:W-:Y:S01]  /*2e30*/  IMAD.MOV.U32 R8, RZ, RZ, R12 ;  /* 0x000000ffff087224 */ /* 0x000fe200078e000c */
[----:B------:R-:W-:Y:S02]  /*2e40*/  ISETP.GT.OR P2, PT, R49, 0x3f, P2 ;  /* 0x0000003f3100780c */ /* 0x000fe40001744670 */
[----:B0-----:R-:W-:-:S11]  /*2e50*/  ISETP.NE.AND P3, PT, R63, 0x1, PT ;  /* 0x000000013f00780c */ /* 0x001fd60003f65270 */
[----:B------:R-:W0:Y:S08]  /*2e60*/  @!P2 LDC.64 R6, c[0x0][0x428] ;  /* 0x00010a00ff06ab82 */ /* 0x000e300000000a00 */
[----:B------:R-:W2:Y:S08]  /*2e70*/  @!P2 LDC.64 R4, c[0x0][0x418] ;  /* 0x00010600ff04ab82 */ /* 0x000eb00000000a00 */
        /* <DEDUP_REMOVED lines=40> */
[----:B------:R-:W-:Y:S02]  /*3100*/  IMAD R9, R10, R41, R8 ;  /* 0x000000290a097224 */ /* 0x000fe400078e0208 */
        /* <DEDUP_REMOVED lines=17> */
[----:B------:R-:W-:Y:S01]  /*3220*/  MOV R6, R30 ;  /* 0x0000001e00067202 */ /* 0x000fe20000000f00 */
[----:B------:R-:W-:Y:S01]  /*3230*/  IMAD.MOV.U32 R7, RZ, RZ, R56 ;  /* 0x000000ffff077224 */ /* 0x000fe200078e0038 */
[----:B------:R-:W-:Y:S01]  /*3240*/  ULDC.64 UR4, c[0x0][0x3e8] ;  /* 0x0000fa0000047ab9 */ /* 0x000fe20000000a00 */
[-C--:B------:R-:W-:Y:S01]  /*3250*/  IMAD R5, R10, R45.reuse, R8 ;  /* 0x0000002d0a057224 */ /* 0x080fe200078e0208 */
[----:B------:R-:W-:Y:S01]  /*3260*/  ULDC.64 UR6, c[0x0][0x400] ;  /* 0x0001000000067ab9 */ /* 0x000fe20000000a00 */
[----:B------:R-:W-:Y:S01]  /*3270*/  IMAD.WIDE.U32 R8, R35, R45, R6 ;  /* 0x0000002d23087225 */ /* 0x000fe200078e0006 */
[----:B------:R-:W-:Y:S02]  /*3280*/  IADD3 R7, P3, R20, R4, RZ ;  /* 0x0000000414077210 */ /* 0x000fe40007f7e0ff */
[----:B------:R-:W-:Y:S01]  /*3290*/  CS2R R24, SRZ ;  /* 0x0000000000187805 */ /* 0x000fe2000001ff00 */
[----:B------:R-:W-:Y:S01]  /*32a0*/  IMAD.IADD R5, R9, 0x1, R5 ;  /* 0x0000000109057824 */ /* 0x000fe200078e0205 */
[----:B------:R-:W-:Y:S01]  /*32b0*/  LEA R4, P5, R8, UR6, 0x1 ;  /* 0x0000000608047c11 */ /* 0x000fe2000f8a08ff */
[----:B------:R-:W-:Y:S01]  /*32c0*/  IMAD.X R10, R11, 0x1, R51, P3 ;  /* 0x000000010b0a7824 */ /* 0x000fe200018e0633 */
[----:B------:R-:W-:-:S02]  /*32d0*/  LEA R6, P3, R7, UR4, 0x1 ;  /* 0x0000000407067c11 */ /* 0x000fc4000f8608ff */
[----:B------:R-:W-:Y:S02]  /*32e0*/  LEA.HI.X R5, R8, UR7, R5, 0x1, P5 ;  /* 0x0000000708057c11 */ /* 0x000fe4000a8f0c05 */
[----:B------:R-:W-:Y:S02]  /*32f0*/  CS2R R8, SRZ ;  /* 0x0000000000087805 */ /* 0x000fe4000001ff00 */
[----:B------:R-:W-:Y:S02]  /*3300*/  LEA.HI.X R7, R7, UR5, R10, 0x1, P3 ;  /* 0x0000000507077c11 */ /* 0x000fe400098f0c0a */
[-C--:B------:R-:W-:Y:S02]  /*3310*/  ISETP.GE.AND P5, PT, R190, R69.reuse, PT ;  /* 0x00000045be00720c */ /* 0x080fe40003fa6270 */
[----:B------:R-:W-:-:S11]  /*3320*/  ISETP.GE.AND P3, PT, R207, R69, PT ;  /* 0x00000045cf00720c */ /* 0x000fd60003f66270 */
[----:B------:R0:W5:Y:S04]  /*3330*/  @!P5 LDG.E.64 R26, desc[UR42][R6.64] ;  /* 0x0000002a061ad981 */ /* 0x000168000c1e1b00 */
[----:B------:R0:W5:Y:S04]  /*3340*/  @!P3 LDG.E.64 R8, desc[UR42][R6.64+0x20] ;  /* 0x0000202a0608b981 */ /* 0x000168000c1e1b00 */
[----:B------:R0:W5:Y:S04]  /*3350*/  @!P5 LDG.E.64 R54, desc[UR42][R4.64] ;  /* 0x0000002a0436d981 */ /* 0x000168000c1e1b00 */
[----:B------:R0:W5:Y:S02]  /*3360*/  @!P3 LDG.E.64 R24, desc[UR42][R4.64+0x20] ;  /* 0x0000202a0418b981 */ /* 0x000164000c1e1b00 */
.L_x_5766:
[----:B------:R-:W-:Y:S05]  /*3370*/  BSYNC B1 ;  /* 0x0000000000017941 */ /* 0x000fea0003800000 */
.L_x_5765:
        /* <DEDUP_REMOVED lines=16> */
.L_x_5767:
[----:B------:R-:W-:Y:S01]  /*3480*/  IMAD R61, R187, 0x8, R2 ;  /* 0x00000008bb3d7824 */ /* 0x000fe200078e0202 */
[----:B------:R-:W-:Y:S01]  /*3490*/  SHF.L.U32 R68, R192, 0x1f, RZ ;  /* 0x0000001fc0447819 */ /* 0x000fe200000006ff */
[----:B------:R-:W-:Y:S03]  /*34a0*/  BSSY B1, `(.L_x_5768) ;  /* 0x0000003000017945 */ /* 0x000fe60003800000 */
[----:B------:R-:W0:Y:S02]  /*34b0*/  SYNCS.PHASECHK.TRANS64.TRYWAIT P5, [R61+URZ+0x28c90], R68 ;  /* 0x028c90443d0075a7 */ /* 0x000e2400080a017f */
[----:B0-----:R-:W-:Y:S05]  /*34c0*/  @!P5 BRA `(.L_x_5769) ;  /* 0x000001ec00e0d947 */ /* 0x001fea0003800000 */
.L_x_6120:
[----:B------:R-:W-:Y:S05]  /*34d0*/  BSYNC B1 ;  /* 0x0000000000017941 */ /* 0x000fea0003800000 */
.L_x_5768:
[----:B------:R-:W-:-:S03]  /*34e0*/  UMOV UR4, 0xffffffff ;  /* 0xffffffff00047882 */ /* 0x000fc60000000000 */
[----:B------:R-:W-:Y:S05]  /*34f0*/  BRA.DIV UR4, `(.L_x_5770) ;  /* 0x000001ee04e87947 */ /* 0x000fea000b800000 */
[----:B------:R1:W2:Y:S04]  /*3500*/  SHFL.IDX PT, R73, R14, RZ, 0x1c1f ;  /* 0x001c1fff0e497589 */ /* 0x0002a800000e0000 */
[----:B------:R-:W3:Y:S02]  /*3510*/  SHFL.IDX PT, R70, R70, RZ, 0x1c1f ;  /* 0x001c1fff46467589 */ /* 0x000ee400000e0000 */
.L_x_6124:
[----:B------:R-:W-:Y:S05]  /*3520*/  @P4 BRA `(.L_x_5771) ;  /* 0x00000014004c4947 */ /* 0x000fea0003800000 */
[----:B------:R-:W-:Y:S01]  /*3530*/  ISETP.NE.AND P5, PT, R60, RZ, PT ;  /* 0x000000ff3c00720c */ /* 0x000fe20003fa5270 */
[----:B------:R-:W-:-:S12]  /*3540*/  BSSY B1, `(.L_x_5772) ;  /* 0x0000032000017945 */ /* 0x000fd80003800000 */
[----:B------:R-:W-:Y:S05]  /*3550*/  @P5 BRA `(.L_x_5773) ;  /* 0x0000000000c05947 */ /* 0x000fea0003800000 */
[----:B------:R4:W0:Y:S01]  /*3560*/  LDS.128 R4, [R71+0x22400] ;  /* 0x0224000047047984 */ /* 0x0008220000000c00 */
[----:B------:R-:W-:Y:S01]  /*3570*/  ISETP.GE.AND P5, PT, R190, R69, PT ;  /* 0x00000045be00720c */ /* 0x000fe20003fa6270 */
[----:B------:R-:W-:Y:S01]  /*3580*/  BSSY B2, `(.L_x_5774) ;  /* 0x000002c000027945 */ /* 0x000fe20003800000 */
[----:B---3--:R-:W-:-:S04]  /*3590*/  LEA R10, P4, R18, R70, 0x1 ;  /* 0x00000046120a7211 */ /* 0x008fc800078808ff */
[----:B--2---:R-:W-:-:S07]  /*35a0*/  LEA.HI.X R11, R18, R73, R19, 0x1, P4 ;  /* 0x00000049120b7211 */ /* 0x004fce00020f0c13 */
[----:B----4-:R-:W-:Y:S05]  /*35b0*/  @P5 BRA `(.L_x_5775) ;  /* 0x0000000000a05947 */ /* 0x010fea0003800000 */
[--C-:B------:R-:W-:Y:S01]  /*35c0*/  SHF.R.U64 R15, R54, 0x10, R55.reuse ;  /* 0x00000010360f7819 */ /* 0x100fe20000001237 */
[----:B0-----:R-:W-:Y:S01]  /*35d0*/  HADD2.F32 R12, -RZ, R5.H1_H1 ;  /* 0x30000005ff0c7230 */ /* 0x001fe20000004100 */
[----:B------:R-:W-:Y:S01]  /*35e0*/  SHF.R.U32.HI R54, RZ, 0x10, R55 ;  /* 0x00000010ff367819 */ /* 0x000fe20000011637 */
[----:B------:R-:W-:Y:S01]  /*35f0*/  HADD2.F32 R13, -RZ, R7.H1_H1 ;  /* 0x30000007ff0d7230 */ /* 0x000fe20000004100 */
[--C-:B-1----:R-:W-:Y:S01]  /*3600*/  SHF.R.U64 R14, R26, 0x10, R27.reuse ;  /* 0x000000101a0e7819 */ /* 0x102fe2000000121b */
[----:B------:R-:W-:Y:S01]  /*3610*/  HADD2.F32 R15, -RZ, R15.H0_H0 ;  /* 0x2000000fff0f7230 */ /* 0x000fe20000004100 */
[----:B------:R-:W-:Y:S01]  /*3620*/  SHF.R.U32.HI R26, RZ, 0x10, R27 ;  /* 0x00000010ff1a7819 */ /* 0x000fe2000001161b */
[----:B------:R-:W-:Y:S02]  /*3630*/  HADD2.F32 R54, -RZ, R54.H0_H0 ;  /* 0x20000036ff367230 */ /* 0x000fe40000004100 */
[----:B------:R-:W-:Y:S02]  /*3640*/  HADD2.F32 R5, -RZ, R5.H0_H0 ;  /* 0x20000005ff057230 */ /* 0x000fe40000004100 */
[----:B------:R-:W-:Y:S01]  /*3650*/  FMUL.FTZ R72, R12, R15 ;  /* 0x0000000f0c487220 */ /* 0x000fe20000410000 */
[----:B------:R-:W-:-:S02]  /*3660*/  HADD2.F32 R7, -RZ, R7.H0_H0 ;  /* 0x20000007ff077230 */ /* 0x000fc40000004100 */
[-C--:B------:R-:W-:Y:S01]  /*3670*/  FMUL.FTZ R74, R13, R54.reuse ;  /* 0x000000360d4a7220 */ /* 0x080fe20000410000 */
[----:B------:R-:W-:Y:S02]  /*3680*/  HADD2.F32 R14, -RZ, R14.H0_H0 ;  /* 0x2000000eff0e7230 */ /* 0x000fe40000004100 */
[----:B------:R-:W-:Y:S01]  /*3690*/  FMUL.FTZ R15, R5, R15 ;  /* 0x0000000f050f7220 */ /* 0x000fe20000410000 */
[----:B------:R-:W-:Y:S02]  /*36a0*/  HADD2.F32 R26, -RZ, R26.H0_H0 ;  /* 0x2000001aff1a7230 */ /* 0x000fe40000004100 */
[----:B------:R-:W-:Y:S01]  /*36b0*/  FMUL.FTZ R54, R7, R54 ;  /* 0x0000003607367220 */ /* 0x000fe20000410000 */
[--C-:B------:R-:W-:Y:S02]  /*36c0*/  HADD2.F32 R55, -RZ, R78.reuse.H1_H1 ;  /* 0x3000004eff377230 */ /* 0x100fe40000004100 */
[-C--:B------:R-:W-:Y:S01]  /*36d0*/  FFMA.FTZ R5, R5, R14.reuse, -R72 ;  /* 0x0000000e05057223 */ /* 0x080fe20000010848 */
[----:B------:R-:W-:Y:S01]  /*36e0*/  FFMA.FTZ R12, R12, R14, R15 ;  /* 0x0000000e0c0c7223 */ /* 0x000fe2000001000f */
        /* <DEDUP_REMOVED lines=9> */
[----:B------:R-:W-:Y:S02]  /*3780*/  HADD2.F32 R6, -RZ, R6.H0_H0 ;  /* 0x20000006ff067230 */ /* 0x000fe40000004100 */
[--C-:B------:R-:W-:Y:S02]  /*3790*/  HADD2.F32 R15, -RZ, R75.reuse.H0_H0 ;  /* 0x2000004bff0f7230 */ /* 0x100fe40000004100 */
[----:B------:R-:W-:Y:S01]  /*37a0*/  FMUL.FTZ R26, R4, R26 ;  /* 0x0000001a041a7220 */ /* 0x000fe20000410000 */
[----:B------:R-:W-:-:S02]  /*37b0*/  HADD2.F32 R27, -RZ, R75.H1_H1 ;  /* 0x3000004bff1b7230 */ /* 0x000fc40000004100 */
[-C--:B------:R-:W-:Y:S01]  /*37c0*/  FMUL.FTZ R75, R14, R55.reuse ;  /* 0x000000370e4b7220 */ /* 0x080fe20000410000 */
[----:B------:R-:W-:Y:S01]  /*37d0*/  FMUL.FTZ R55, R6, R55 ;  /* 0x0000003706377220 */ /* 0x000fe20000410000 */
[-C--:B------:R-:W-:Y:S01]  /*37e0*/  FFMA.FTZ R71, R4, R15.reuse, -R71 ;  /* 0x0000000f04477223 */ /* 0x080fe20000010847 */
[----:B------:R-:W-:Y:S01]  /*37f0*/  FFMA.FTZ R26, R13, R15, R26 ;  /* 0x0000000f0d1a7223 */ /* 0x000fe2000001001a */
[-C--:B------:R-:W-:Y:S01]  /*3800*/  FFMA.FTZ R75, R6, R27.reuse, -R75 ;  /* 0x0000001b064b7223 */ /* 0x080fe2000001084b */
[----:B------:R-:W-:-:S03]  /*3810*/  FFMA.FTZ R14, R14, R27, R55 ;  /* 0x0000001b0e0e7223 */ /* 0x000fc60000010037 */
[----:B------:R-:W-:Y:S02]  /*3820*/  F2FP.F16.F32.PACK_AB R4, R26, R71 ;  /* 0x000000471a04723e */ /* 0x000fe400000000ff */
[----:B------:R-:W-:-:S07]  /*3830*/  F2FP.F16.F32.PACK_AB R6, R14, R75 ;  /* 0x0000004b0e06723e */ /* 0x000fce00000000ff */
.L_x_5775:
[----:B------:R-:W-:Y:S05]  /*3840*/  BSYNC B2 ;  /* 0x0000000000027941 */ /* 0x000fea0003800000 */
.L_x_5774:
[----:B0-----:R4:W-:Y:S02]  /*3850*/  ST.E.128 desc[UR42][R10.64], R4 ;  /* 0x000000040a007985 */ /* 0x0019e4000c101d2a */
.L_x_5773:
[----:B------:R-:W-:Y:S05]  /*3860*/  BSYNC B1 ;  /* 0x0000000000017941 */ /* 0x000fea0003800000 */
.L_x_5772:
[----:B------:R-:W-:Y:S05]  /*3870*/  @P1 BRA `(.L_x_5771) ;  /* 0x0000001000781947 */ /* 0x000fea0003800000 */
[----:B----4-:R-:W-:Y:S01]  /*3880*/  IMAD.MOV.U32 R4, RZ, RZ, 0x20 ;  /* 0x00000020ff047424 */ /* 0x010fe200078e00ff */
[----:B------:R-:W-:Y:S01]  /*3890*/  LOP3.LUT P4, RZ, R198, 0x4, RZ, 0xc0, !PT ;  /* 0x00000004c6ff7812 */ /* 0x000fe2000788c0ff */
[----:B------:R-:W-:Y:S01]  /*38a0*/  BSSY B1, `(.L_x_5776) ;  /* 0x0000032000017945 */ /* 0x000fe20003800000 */
[----:B------:R-:W-:Y:S02]  /*38b0*/  ISETP.GE.AND P5, PT, R207, R69, PT ;  /* 0x00000045cf00720c */ /* 0x000fe40003fa6270 */
[----:B------:R-:W-:Y:S02]  /*38c0*/  SEL R4, R4, 0xffffffe0, !P4 ;  /* 0xffffffe004047807 */ /* 0x000fe40006000000 */
[C---:B---3--:R-:W-:Y:S02]  /*38d0*/  LEA R10, P4, R185.reuse, R70, 0x1 ;  /* 0x00000046b90a7211 */ /* 0x048fe400078808ff */
[----:B------:R-:W-:Y:S02]  /*38e0*/  IADD3 R67, R4, R48, R67 ;  /* 0x0000003004437210 */ /* 0x000fe40007ffe043 */
[----:B--2---:R-:W-:-:S03]  /*38f0*/  LEA.HI.X R11, R185, R73, R206, 0x1, P4 ;  /* 0x00000049b90b7211 */ /* 0x004fc600020f0cce */
[----:B------:R-:W-:-:S06]  /*3900*/  IMAD R4, R67, 0x2, R2 ;  /* 0x0000000243047824 */ /* 0x000fcc00078e0202 */
[----:B------:R-:W2:Y:S01]  /*3910*/  LDS.128 R4, [R4+0x22400] ;  /* 0x0224000004047984 */ /* 0x000ea20000000c00 */
[----:B------:R-:W-:Y:S05]  /*3920*/  @P5 BRA `(.L_x_5777) ;  /* 0x0000000000a45947 */ /* 0x000fea0003800000 */
[----:B------:R-:W-:Y:S02]  /*3930*/  SHF.R.U64 R13, R24, 0x10, R25 ;  /* 0x00000010180d7819 */ /* 0x000fe40000001219 */
[----:B------:R-:W-:Y:S01]  /*3940*/  SHF.R.U64 R12, R8, 0x10, R9 ;  /* 0x00000010080c7819 */ /* 0x000fe20000001209 */
[----:B--2---:R-:W-:Y:S01]  /*3950*/  IMAD.MOV.U32 R8, RZ, RZ, R6 ;  /* 0x000000ffff087224 */ /* 0x004fe200078e0006 */
[----:B------:R-:W-:Y:S01]  /*3960*/  SHF.R.U32.HI R24, RZ, 0x10, R25 ;  /* 0x00000010ff187819 */ /* 0x000fe20000011619 */
[----:B------:R-:W-:Y:S01]  /*3970*/  HADD2.F32 R13, -RZ, R13.H0_H0 ;  /* 0x2000000dff0d7230 */ /* 0x000fe20000004100 */
[----:B-1----:R-:W-:Y:S01]  /*3980*/  SHF.R.U32.HI R14, RZ, 0x10, R9 ;  /* 0x00000010ff0e7819 */ /* 0x002fe20000011609 */
        /* <DEDUP_REMOVED lines=35> */
.L_x_5777:
[----:B------:R-:W-:Y:S05]  /*3bc0*/  BSYNC B1 ;  /* 0x0000000000017941 */ /* 0x000fea0003800000 */
.L_x_5776:
[----:B--2---:R2:W-:Y:S01]  /*3bd0*/  ST.E.128 desc[UR42][R10.64], R4 ;  /* 0x000000040a007985 */ /* 0x0045e2000c101d2a */
[----:B------:R-:W-:Y:S05]  /*3be0*/  BRA `(.L_x_5771) ;  /* 0x0000000c009c7947 */ /* 0x000fea0003800000 */
.L_x_5764:
[----:B------:R-:W-:-:S05]  /*3bf0*/  IMAD R66, R35, -0x40, R34 ;  /* 0xffffffc023427824 */ /* 0x000fca00078e0222 */
[----:B------:R-:W-:-:S04]  /*3c00*/  VIMNMX R66, R66, 0x40, PT ;  /* 0x0000004042427848 */ /* 0x000fc80003fe0100 */
[----:B------:R-:W-:-:S04]  /*3c10*/  ISETP.GE.AND P4, PT, R193, R66, PT ;  /* 0x00000042c100720c */ /* 0x000fc80003f86270 */
[----:B------:R-:W-:-:S13]  /*3c20*/  ISETP.GE.OR P3, PT, R18, R69, P4 ;  /* 0x000000451200720c */ /* 0x000fda0002766670 */
[----:B------:R-:W0:Y:S01]  /*3c30*/  @!P3 LDC.64 R12, c[0x0][0x3e8] ;  /* 0x0000fa00ff0cbb82 */ /* 0x000e220000000a00 */
[----:B------:R-:W-:Y:S01]  /*3c40*/  @!P3 IADD3 R6, P5, R28, R4, RZ ;  /* 0x000000041c06b210 */ /* 0x000fe20007fbe0ff */
[----:B------:R-:W-:Y:S02]  /*3c50*/  @!P3 IMAD R4, R43, R35, RZ ;  /* 0x000000232b04b224 */ /* 0x000fe400078e02ff */
[----:B------:R-:W-:Y:S02]  /*3c60*/  @!P3 IMAD.MOV.U32 R5, RZ, RZ, R57 ;  /* 0x000000ffff05b224 */ /* 0x000fe400078e0039 */
[----:B------:R-:W-:Y:S02]  /*3c70*/  @!P3 IMAD R15, R10, R45, R4 ;  /* 0x0000002d0a0fb224 */ /* 0x000fe400078e0204 */
[----:B------:R-:W1:Y:S01]  /*3c80*/  @!P3 LDC.64 R8, c[0x0][0x400] ;  /* 0x00010000ff08bb82 */ /* 0x000e620000000a00 */
[----:B------:R-:W-:Y:S02]  /*3c90*/  @!P3 IMAD.X R7, R11, 0x1, R52, P5 ;  /* 0x000000010b07b824 */ /* 0x000fe400028e0634 */
[----:B------:R-:W-:-:S04]  /*3ca0*/  @!P3 IMAD.MOV.U32 R4, RZ, RZ, R32 ;  /* 0x000000ffff04b224 */ /* 0x000fc800078e0020 */
[----:B------:R-:W-:Y:S01]  /*3cb0*/  @!P3 IMAD.WIDE.U32 R10, R35, R45, R4 ;  /* 0x0000002d230ab225 */ /* 0x000fe200078e0004 */
[----:B------:R-:W-:-:S03]  /*3cc0*/  CS2R R4, SRZ ;  /* 0x0000000000047805 */ /* 0x000fc6000001ff00 */
[----:B------:R-:W-:Y:S01]  /*3cd0*/  @!P3 IMAD.IADD R11, R15, 0x1, R11 ;  /* 0x000000010f0bb824 */ /* 0x000fe200078e020b */
[----:B0-----:R-:W-:-:S04]  /*3ce0*/  @!P3 LEA R12, P5, R6, R12, 0x1 ;  /* 0x0000000c060cb211 */ /* 0x001fc800078a08ff */
[----:B------:R-:W-:Y:S02]  /*3cf0*/  @!P3 LEA.HI.X R13, R6, R13, R7, 0x1, P5 ;  /* 0x0000000d060db211 */ /* 0x000fe400028f0c07 */
[----:B------:R-:W-:Y:S02]  /*3d00*/  CS2R R6, SRZ ;  /* 0x0000000000067805 */ /* 0x000fe4000001ff00 */
[C---:B-1----:R-:W-:Y:S02]  /*3d10*/  @!P3 LEA R8, P5, R10.reuse, R8, 0x1 ;  /* 0x000000080a08b211 */ /* 0x042fe400078a08ff */
[----:B------:R-:W-:Y:S02]  /*3d20*/  CS2R R26, SRZ ;  /* 0x00000000001a7805 */ /* 0x000fe4000001ff00 */
[----:B------:R-:W-:Y:S01]  /*3d30*/  CS2R R24, SRZ ;  /* 0x0000000000187805 */ /* 0x000fe2000001ff00 */
[----:B------:R-:W2:Y:S01]  /*3d40*/  @!P3 LDG.E.128 R4, desc[UR42][R12.64] ;  /* 0x0000002a0c04b981 */ /* 0x000ea2000c1e1d00 */
[----:B------:R-:W-:-:S05]  /*3d50*/  @!P3 LEA.HI.X R9, R10, R9, R11, 0x1, P5 ;  /* 0x000000090a09b211 */ /* 0x000fca00028f0c0b */
        /* <DEDUP_REMOVED lines=22> */
.L_x_5778:
[----:B------:R-:W-:Y:S01]  /*3ec0*/  IMAD R61, R187, 0x8, R2 ;  /* 0x00000008bb3d7824 */ /* 0x000fe200078e0202 */
[----:B------:R-:W-:Y:S01]  /*3ed0*/  SHF.L.U32 R68, R192, 0x1f, RZ ;  /* 0x0000001fc0447819 */ /* 0x000fe200000006ff */
[----:B------:R-:W-:Y:S03]  /*3ee0*/  BSSY B1, `(.L_x_5779) ;  /* 0x0000003000017945 */ /* 0x000fe60003800000 */
[----:B------:R-:W0:Y:S02]  /*3ef0*/  SYNCS.PHASECHK.TRANS64.TRYWAIT P6, [R61+URZ+0x28c90], R68 ;  /* 0x028c90443d0075a7 */ /* 0x000e2400080c017f */
[----:B0-----:R-:W-:Y:S05]  /*3f00*/  @!P6 BRA `(.L_x_5780) ;  /* 0x000001e400b0e947 */ /* 0x001fea0003800000 */
.L_x_6125:
[----:B------:R-:W-:Y:S05]  /*3f10*/  BSYNC B1 ;  /* 0x0000000000017941 */ /* 0x000fea0003800000 */
.L_x_5779:
[----:B------:R-:W-:-:S03]  /*3f20*/  UMOV UR4, 0xffffffff ;  /* 0xffffffff00047882 */ /* 0x000fc60000000000 */
[----:B------:R-:W-:Y:S05]  /*3f30*/  BRA.DIV UR4, `(.L_x_5781) ;  /* 0x000001e604b87947 */ /* 0x000fea000b800000 */
[----:B------:R1:W2:Y:S04]  /*3f40*/  SHFL.IDX PT, R69, R14, RZ, 0x1c1f ;  /* 0x001c1fff0e457589 */ /* 0x0002a800000e0000 */
[----:B------:R-:W3:Y:S02]  /*3f50*/  SHFL.IDX PT, R70, R70, RZ, 0x1c1f ;  /* 0x001c1fff46467589 */ /* 0x000ee400000e0000 */
.L_x_6129:
[----:B------:R-:W4:Y:S02]  /*3f60*/  LDC R72, c[0x0][0x2f4] ;  /* 0x0000bd00ff487b82 */ /* 0x000f240000000800 */
[----:B----4-:R-:W-:-:S13]  /*3f70*/  ISETP.GE.OR P4, PT, R18, R72, P4 ;  /* 0x000000481200720c */ /* 0x010fda0002786670 */
[----:B------:R-:W-:Y:S05]  /*3f80*/  @P4 BRA `(.L_x_5771) ;  /* 0x0000000800b44947 */ /* 0x000fea0003800000 */
[----:B------:R-:W-:Y:S01]  /*3f90*/  IMAD.IADD R8, R72, 0x1, -R47 ;  /* 0x0000000148087824 */ /* 0x000fe200078e0a2f */
[----:B---3--:R-:W-:Y:S01]  /*3fa0*/  LEA R54, P4, R53, R70, 0x1 ;  /* 0x0000004635367211 */ /* 0x008fe200078808ff */
[----:B------:R-:W-:Y:S03]  /*3fb0*/  BSSY B1, `(.L_x_5782) ;  /* 0x000006d000017945 */ /* 0x000fe60003800000 */
[----:B------:R-:W-:Y:S02]  /*3fc0*/  SEL R8, R47, R8, !P0 ;  /* 0x000000082f087207 */ /* 0x000fe40004000000 */
[----:B--2---:R-:W-:Y:S02]  /*3fd0*/  LEA.HI.X R55, R53, R69, R58, 0x1, P4 ;  /* 0x0000004535377211 */ /* 0x004fe400020f0c3a */
        /* <DEDUP_REMOVED lines=12> */
[----:B------:R-:W2:Y:S04]  /*40a0*/  LDS.128 R8, [R9+0x22400] ;  /* 0x0224000009087984 */ /* 0x000ea80000000c00 */
[----:B-1----:R1:W3:Y:S01]  /*40b0*/  LDS.128 R12, [R67+0x22400] ;  /* 0x02240000430c7984 */ /* 0x0022e20000000c00 */
[----:B------:R-:W-:Y:S05]  /*40c0*/  @P5 BRA `(.L_x_5783) ;  /* 0x00000004006c5947 */ /* 0x000fea0003800000 */
[----:B---3--:R-:W-:Y:S01]  /*40d0*/  IMAD.MOV.U32 R73, RZ, RZ, R13 ;  /* 0x000000ffff497224 */ /* 0x008fe200078e000d */
[----:B------:R-:W-:Y:S01]  /*40e0*/  SHF.R.U32.HI R75, RZ, 0x10, R25 ;  /* 0x00000010ff4b7819 */ /* 0x000fe20000011619 */
[----:B-12---:R-:W-:Y:S01]  /*40f0*/  IMAD.MOV.U32 R67, RZ, RZ, R9 ;  /* 0x000000ffff437224 */ /* 0x006fe200078e0009 */
[----:B------:R-:W-:Y:S01]  /*4100*/  SHF.R.U64 R24, R24, 0x10, R25 ;  /* 0x0000001018187819 */ /* 0x000fe20000001219 */
[----:B------:R-:W-:Y:S01]  /*4110*/  HADD2.F32 R76, -RZ, R76.H0_H0 ;  /* 0x2000004cff4c7230 */ /* 0x000fe20000004100 */
[----:B------:R-:W-:Y:S01]  /*4120*/  SHF.R.U64 R6, R6, 0x10, R7 ;  /* 0x0000001006067819 */ /* 0x000fe20000001207 */
[----:B------:R-:W-:Y:S02]  /*4130*/  HADD2.F32 R9, -RZ, R73.H0_H0 ;  /* 0x20000049ff097230 */ /* 0x000fe40000004100 */
[----:B------:R-:W-:Y:S02]  /*4140*/  HADD2.F32 R13, -RZ, R67.H0_H0 ;  /* 0x20000043ff0d7230 */ /* 0x000fe40000004100 */
[----:B------:R-:W-:-:S02]  /*4150*/  HADD2.F32 R74, -RZ, R74.H0_H0 ;  /* 0x2000004aff4a7230 */ /* 0x000fc40000004100 */
[-C--:B------:R-:W-:Y:S01]  /*4160*/  FMUL.FTZ R78, R9, R76.reuse ;  /* 0x0000004c094e7220 */ /* 0x080fe20000410000 */
[----:B------:R-:W-:Y:S02]  /*4170*/  HADD2.F32 R82, -RZ, R82.H0_H0 ;  /* 0x20000052ff527230 */ /* 0x000fe40000004100 */
[C---:B------:R-:W-:Y:S01]  /*4180*/  FMUL.FTZ R76, R13.reuse, R76 ;  /* 0x0000004c0d4c7220 */ /* 0x040fe20000410000 */
[----:B------:R-:W-:Y:S02]  /*4190*/  HADD2.F32 R24, -RZ, R24.H0_H0 ;  /* 0x20000018ff187230 */ /* 0x000fe40000004100 */
[-C--:B------:R-:W-:Y:S01]  /*41a0*/  FFMA.FTZ R13, R13, R74.reuse, -R78 ;  /* 0x0000004a0d0d7223 */ /* 0x080fe2000001084e */
[----:B------:R-:W-:Y:S02]  /*41b0*/  HADD2.F32 R78, -RZ, R77.H0_H0 ;  /* 0x2000004dff4e7230 */ /* 0x000fe40000004100 */
[----:B------:R-:W-:Y:S01]  /*41c0*/  FFMA.FTZ R9, R9, R74, R76 ;  /* 0x0000004a09097223 */ /* 0x000fe2000001004c */
[----:B------:R-:W-:-:S02]  /*41d0*/  HADD2.F32 R74, -RZ, R73.H1_H1 ;  /* 0x30000049ff4a7230 */ /* 0x000fc40000004100 */
[----:B------:R-:W-:Y:S01]  /*41e0*/  HADD2.F32 R73, -RZ, R75.H0_H0 ;  /* 0x2000004bff497230 */ /* 0x000fe20000004100 */
[--C-:B------:R-:W-:Y:S01]  /*41f0*/  SHF.R.U32.HI R75, RZ, 0x10, R5.reuse ;  /* 0x00000010ff4b7819 */ /* 0x100fe20000011605 */
[----:B------:R-:W-:Y:S01]  /*4200*/  HADD2.F32 R76, -RZ, R67.H1_H1 ;  /* 0x30000043ff4c7230 */ /* 0x000fe20000004100 */
[----:B------:R-:W-:Y:S01]  /*4210*/  SHF.R.U64 R5, R4, 0x10, R5 ;  /* 0x0000001004057819 */ /* 0x000fe20000001205 */
[----:B------:R-:W-:Y:S01]  /*4220*/  IMAD.MOV.U32 R77, RZ, RZ, R12 ;  /* 0x000000ffff4d7224 */ /* 0x000fe200078e000c */
[--C-:B------:R-:W-:Y:S01]  /*4230*/  SHF.R.U32.HI R12, RZ, 0x10, R27.reuse ;  /* 0x00000010ff0c7819 */ /* 0x100fe2000001161b */
[----:B------:R-:W-:Y:S02]  /*4240*/  HADD2.F32 R67, -RZ, R75.H0_H0 ;  /* 0x2000004bff437230 */ /* 0x000fe40000004100 */
[-C--:B------:R-:W-:Y:S01]  /*4250*/  FMUL.FTZ R75, R74, R73.reuse ;  /* 0x000000494a4b7220 */ /* 0x080fe20000410000 */
[----:B------:R-:W-:Y:S01]  /*4260*/  FMUL.FTZ R73, R76, R73 ;  /* 0x000000494c497220 */ /* 0x000fe20000410000 */
[----:B------:R-:W-:Y:S01]  /*4270*/  SHF.R.U64 R27, R26, 0x10, R27 ;  /* 0x000000101a1b7819 */ /* 0x000fe2000000121b */
[----:B------:R-:W-:-:S02]  /*4280*/  HADD2.F32 R26, -RZ, R81.H1_H1 ;  /* 0x30000051ff1a7230 */ /* 0x000fc40000004100 */
[-C--:B------:R-:W-:Y:S01]  /*4290*/  FFMA.FTZ R76, R76, R67.reuse, -R75 ;  /* 0x000000434c4c7223 */ /* 0x080fe2000001084b */
[----:B------:R-:W-:Y:S01]  /*42a0*/  FFMA.FTZ R74, R74, R67, R73 ;  /* 0x000000434a4a7223 */ /* 0x000fe20000010049 */
[----:B------:R-:W-:Y:S02]  /*42b0*/  IMAD.MOV.U32 R73, RZ, RZ, R15 ;  /* 0x000000ffff497224 */ /* 0x000fe400078e000f */
[----:B------:R-:W-:Y:S01]  /*42c0*/  IMAD.MOV.U32 R67, RZ, RZ, R11 ;  /* 0x000000ffff437224 */ /* 0x000fe200078e000b */
[----:B------:R-:W-:Y:S01]  /*42d0*/  F2FP.F16.F32.PACK_AB R13, R76, R13 ;  /* 0x0000000d4c0d723e */ /* 0x000fe200000000ff */
[----:B------:R-:W-:Y:S01]  /*42e0*/  IMAD.MOV.U32 R75, RZ, RZ, R8 ;  /* 0x000000ffff4b7224 */ /* 0x000fe200078e0008 */
[----:B------:R-:W-:Y:S01]  /*42f0*/  F2FP.F16.F32.PACK_AB R74, R74, R9 ;  /* 0x000000094a4a723e */ /* 0x000fe200000000ff */
[----:B------:R-:W-:Y:S02]  /*4300*/  HADD2.F32 R11, -RZ, R73.H0_H0 ;  /* 0x20000049ff0b7230 */ /* 0x000fe40000004100 */
[----:B------:R-:W-:-:S02]  /*4310*/  HADD2.F32 R15, -RZ, R67.H0_H0 ;  /* 0x20000043ff0f7230 */ /* 0x000fc40000004100 */
[----:B------:R-:W-:Y:S02]  /*4320*/  HADD2.F32 R8, -RZ, R73.H1_H1 ;  /* 0x30000049ff087230 */ /* 0x000fe40000004100 */
[-C--:B------:R-:W-:Y:S01]  /*4330*/  FMUL.FTZ R84, R11, R82.reuse ;  /* 0x000000520b547220 */ /* 0x080fe20000410000 */
[----:B------:R-:W-:Y:S02]  /*4340*/  HADD2.F32 R73, -RZ, R12.H0_H0 ;  /* 0x2000000cff497230 */ /* 0x000fe40000004100 */
[C---:B------:R-:W-:Y:S01]  /*4350*/  FMUL.FTZ R82, R15.reuse, R82 ;  /* 0x000000520f527220 */ /* 0x040fe20000410000 */
[----:B------:R-:W-:Y:S02]  /*4360*/  HADD2.F32 R12, -RZ, R67.H1_H1 ;  /* 0x30000043ff0c7230 */ /* 0x000fe40000004100 */
[-C--:B------:R-:W-:Y:S01]  /*4370*/  FFMA.FTZ R15, R15, R78.reuse, -R84 ;  /* 0x0000004e0f0f7223 */ /* 0x080fe20000010854 */
[----:B------:R-:W-:Y:S02]  /*4380*/  HADD2.F32 R4, -RZ, R75.H1_H1 ;  /* 0x3000004bff047230 */ /* 0x000fe40000004100 */
[----:B------:R-:W-:Y:S01]  /*4390*/  FFMA.FTZ R11, R11, R78, R82 ;  /* 0x0000004e0b0b7223 */ /* 0x000fe20000010052 */
[----:B------:R-:W-:Y:S01]  /*43a0*/  SHF.R.U32.HI R78, RZ, 0x10, R7 ;  /* 0x00000010ff4e7819 */ /* 0x000fe20000011607 */
[-C--:B------:R-:W-:Y:S01]  /*43b0*/  FMUL.FTZ R79, R8, R73.reuse ;  /* 0x00000049084f7220 */ /* 0x080fe20000410000 */
[----:B------:R-:W-:Y:S01]  /*43c0*/  FMUL.FTZ R73, R12, R73 ;  /* 0x000000490c497220 */ /* 0x000fe20000410000 */
[----:B------:R-:W-:-:S02]  /*43d0*/  HADD2.F32 R7, -RZ, R5.H0_H0 ;  /* 0x20000005ff077230 */ /* 0x000fc40000004100 */
[----:B------:R-:W-:Y:S02]  /*43e0*/  HADD2.F32 R67, -RZ, R78.H0_H0 ;  /* 0x2000004eff437230 */ /* 0x000fe40000004100 */
[----:B------:R-:W-:Y:S02]  /*43f0*/  HADD2.F32 R82, -RZ, R83.H0_H0 ;  /* 0x20000053ff527230 */ /* 0x000fe40000004100 */
[----:B------:R-:W-:Y:S02]  /*4400*/  IMAD.MOV.U32 R5, RZ, RZ, R10 ;  /* 0x000000ffff057224 */ /* 0x000fe400078e000a */
[-C--:B------:R-:W-:Y:S01]  /*4410*/  FFMA.FTZ R8, R8, R67.reuse, R73 ;  /* 0x0000004308087223 */ /* 0x080fe20000010049 */
[--C-:B------:R-:W-:Y:S02]  /*4420*/  HADD2.F32 R73, -RZ, R77.reuse.H0_H0 ;  /* 0x2000004dff497230 */ /* 0x100fe40000004100 */
[----:B------:R-:W-:Y:S01]  /*4430*/  FFMA.FTZ R12, R12, R67, -R79 ;  /* 0x000000430c0c7223 */ /* 0x000fe2000001084f */
[----:B------:R-:W-:-:S02]  /*4440*/  HADD2.F32 R77, -RZ, R77.H1_H1 ;  /* 0x3000004dff4d7230 */ /* 0x000fc40000004100 */
[C---:B------:R-:W-:Y:S01]  /*4450*/  FMUL.FTZ R10, R4.reuse, R24 ;  /* 0x00000018040a7220 */ /* 0x040fe20000410000 */
[----:B------:R-:W-:Y:S02]  /*4460*/  HADD2.F32 R67, -RZ, R75.H0_H0 ;  /* 0x2000004bff437230 */ /* 0x000fe40000004100 */
[----:B------:R-:W-:Y:S01]  /*4470*/  FMUL.FTZ R84, R73, R82 ;  /* 0x0000005249547220 */ /* 0x000fe20000410000 */
[----:B------:R-:W-:Y:S02]  /*4480*/  HADD2.F32 R78, -RZ, R81.H0_H0 ;  /* 0x20000051ff4e7230 */ /* 0x000fe40000004100 */
[C---:B------:R-:W-:Y:S01]  /*4490*/  FMUL.FTZ R25, R77.reuse, R24 ;  /* 0x000000184d197220 */ /* 0x040fe20000410000 */
[-C--:B------:R-:W-:Y:S01]  /*44a0*/  FFMA.FTZ R10, R77, R7.reuse, R10 ;  /* 0x000000074d0a7223 */ /* 0x080fe2000001000a */
[----:B------:R-:W-:Y:S01]  /*44b0*/  FMUL.FTZ R82, R67, R82 ;  /* 0x0000005243527220 */ /* 0x000fe20000410000 */
[----:B------:R-:W-:Y:S02]  /*44c0*/  HADD2.F32 R24, -RZ, R14.H0_H0 ;  /* 0x2000000eff187230 */ /* 0x000fe40000004100 */
[----:B------:R-:W-:Y:S01]  /*44d0*/  FFMA.FTZ R4, R4, R7, -R25 ;  /* 0x0000000704047223 */ /* 0x000fe20000010819 */
[----:B------:R-:W-:-:S02]  /*44e0*/  HADD2.F32 R7, -RZ, R5.H0_H0 ;  /* 0x20000005ff077230 */ /* 0x000fc40000004100 */
[-C--:B------:R-:W-:Y:S01]  /*44f0*/  FFMA.FTZ R67, R67, R78.reuse, -R84 ;  /* 0x0000004e43437223 */ /* 0x080fe20000010854 */
[----:B------:R-:W-:Y:S02]  /*4500*/  HADD2.F32 R27, -RZ, R27.H0_H0 ;  /* 0x2000001bff1b7230 */ /* 0x000fe40000004100 */
[----:B------:R-:W-:Y:S01]  /*4510*/  FFMA.FTZ R73, R73, R78, R82 ;  /* 0x0000004e49497223 */ /* 0x000fe20000010052 */
[----:B------:R-:W-:Y:S02]  /*4520*/  HADD2.F32 R14, -RZ, R14.H1_H1 ;  /* 0x3000000eff0e7230 */ /* 0x000fe40000004100 */
[-C--:B------:R-:W-:Y:S01]  /*4530*/  FMUL.FTZ R78, R24, R26.reuse ;  /* 0x0000001a184e7220 */ /* 0x080fe20000410000 */
[----:B------:R-:W-:Y:S02]  /*4540*/  HADD2.F32 R5, -RZ, R5.H1_H1 ;  /* 0x30000005ff057230 */ /* 0x000fe40000004100 */
[----:B------:R-:W-:Y:S01]  /*4550*/  FMUL.FTZ R75, R7, R26 ;  /* 0x0000001a074b7220 */ /* 0x000fe20000410000 */
[----:B------:R-:W-:-:S02]  /*4560*/  HADD2.F32 R25, -RZ, R83.H1_H1 ;  /* 0x30000053ff197230 */ /* 0x000fc40000004100 */
        /* <DEDUP_REMOVED lines=16> */
[----:B------:R-:W-:-:S07]  /*4670*/  F2FP.F16.F32.PACK_AB R14, R6, R75 ;  /* 0x0000004b060e723e */ /* 0x000fce00000000ff */
.L_x_5783:
[----:B------:R-:W-:Y:S05]  /*4680*/  BSYNC B1 ;  /* 0x0000000000017941 */ /* 0x000fea0003800000 */
.L_x_5782:
[----:B--2---:R2:W-:Y:S01]  /*4690*/  ST.E.128 desc[UR42][R54.64], R8 ;  /* 0x0000000836007985 */ /* 0x0045e2000c101d2a */
[----:B------:R-:W-:Y:S01]  /*46a0*/  ISETP.GE.AND P4, PT, R71, R72, PT ;  /* 0x000000484700720c */ /* 0x000fe20003f86270 */
[----:B------:R-:W-:Y:S02]  /*46b0*/  IMAD.MOV.U32 R4, RZ, RZ, R70 ;  /* 0x000000ffff047224 */ /* 0x000fe400078e0046 */
[----:B------:R-:W-:-:S10]  /*46c0*/  IMAD.MOV.U32 R5, RZ, RZ, R69 ;  /* 0x000000ffff057224 */ /* 0x000fd400078e0045 */
[----:B------:R-:W-:Y:S05]  /*46d0*/  @P4 BRA `(.L_x_5771) ;  /* 0x0000000000e04947 */ /* 0x000fea0003800000 */
[----:B------:R-:W-:-:S05]  /*46e0*/  IMAD.WIDE R4, R71, 0x2, R4 ;  /* 0x0000000247047825 */ /* 0x000fca00078e0204 */
[----:B---3--:R3:W-:Y:S01]  /*46f0*/  ST.E.128 desc[UR42][R4.64], R12 ;  /* 0x0000000c04007985 */ /* 0x0087e2000c101d2a */
[----:B------:R-:W-:Y:S05]  /*4700*/  BRA `(.L_x_5771) ;  /* 0x0000000000d47947 */ /* 0x000fea0003800000 */
.L_x_5763:
[----:B------:R-:W-:-:S06]  /*4710*/  UISETP.NE.AND UP0, UPT, UR37, 0x3, UPT ;  /* 0x000000032500788c */ /* 0x000fcc000bf05270 */
[----:B------:R-:W-:-:S13]  /*4720*/  PLOP3.LUT P3, PT, PT, PT, UP0, 0x80, 0x0 ;  /* 0x000000000000781c */ /* 0x000fda0003f6f008 */
[----:B------:R-:W-:Y:S05]  /*4730*/  @!P3 BRA `(.L_x_5784) ;  /* 0x000000000004b947 */ /* 0x000fea0003800000 */
[----:B------:R-:W-:Y:S01]  /*4740*/  BPT.TRAP 0x1 ;  /* 0x000000040000795c */ /* 0x000fe20000300000 */
.L_x_5784:
[----:B------:R-:W-:Y:S01]  /*4750*/  IMAD R61, R187, 0x8, R2 ;  /* 0x00000008bb3d7824 */ /* 0x000fe200078e0202 */
[----:B------:R-:W-:Y:S01]  /*4760*/  SHF.L.U32 R68, R192, 0x1f, RZ ;  /* 0x0000001fc0447819 */ /* 0x000fe200000006ff */
[----:B------:R-:W-:Y:S01]  /*4770*/  BSSY B1, `(.L_x_5785) ;  /* 0x0000004000017945 */ /* 0x000fe20003800000 */
[----:B------:R-:W-:Y:S02]  /*4780*/  SHF.R.S32.HI R65, RZ, 0x1f, R63 ;  /* 0x0000001fff417819 */ /* 0x000fe4000001143f */
[----:B------:R-:W1:Y:S02]  /*4790*/  SYNCS.PHASECHK.TRANS64.TRYWAIT P4, [R61+URZ+0x28c90], R68 ;  /* 0x028c90443d0075a7 */ /* 0x000e64000808017f */
[----:B-1----:R-:W-:Y:S05]  /*47a0*/  @!P4 BRA `(.L_x_5786) ;  /* 0x000001dc00e8c947 */ /* 0x002fea0003800000 */
.L_x_6130:
[----:B------:R-:W-:Y:S05]  /*47b0*/  BSYNC B1 ;  /* 0x0000000000017941 */ /* 0x000fea0003800000 */
.L_x_5785:
        /* <DEDUP_REMOVED lines=14> */
[----:B------:R-:W-:-:S02]  /*48a0*/  ISETP.GT.AND P4, PT, R66, R193, PT ;  /* 0x000000c14200720c */ /* 0x000fc40003f84270 */
[----:B------:R-:W-:Y:S02]  /*48b0*/  IMAD.IADD R5, R5, 0x1, R9 ;  /* 0x0000000105057824 */ /* 0x000fe400078e0209 */
[----:B------:R-:W-:Y:S01]  /*48c0*/  IMAD.WIDE.U32 R4, R188, UR4, R4 ;  /* 0x00000004bc047c25 */ /* 0x000fe2000f8e0004 */
[----:B------:R-:W-:-:S03]  /*48d0*/  UMOV UR4, 0xffffffff ;  /* 0xffffffff00047882 */ /* 0x000fc60000000000 */
[----:B------:R-:W-:Y:S01]  /*48e0*/  IMAD R13, R188, UR5, R5 ;  /* 0x00000005bc0d7c24 */ /* 0x000fe2000f8e0205 */
[----:B------:R-:W-:-:S04]  /*48f0*/  LEA R5, P5, R4, UR6, 0x1 ;  /* 0x0000000604057c11 */ /* 0x000fc8000f8a08ff */
[----:B------:R-:W-:Y:S01]  /*4900*/  LEA.HI.X R13, R4, UR7, R13, 0x1, P5 ;  /* 0x00000007040d7c11 */ /* 0x000fe2000a8f0c0d */
[----:B------:R-:W-:Y:S08]  /*4910*/  BRA.DIV UR4, `(.L_x_5787) ;  /* 0x000001de04a07947 */ /* 0x000ff0000b800000 */
[----:B------:R0:W2:Y:S04]  /*4920*/  SHFL.IDX PT, R25, R13, RZ, 0x1c1f ;  /* 0x001c1fff0d197589 */ /* 0x0000a800000e0000 */
[----:B------:R0:W3:Y:S02]  /*4930*/  SHFL.IDX PT, R14, R5, RZ, 0x1c1f ;  /* 0x001c1fff050e7589 */ /* 0x0000e400000e0000 */
.L_x_6134:
        /* <DEDUP_REMOVED lines=18> */
.L_x_5771:
[----:B------:R-:W-:Y:S05]  /*4a60*/  BSYNC B0 ;  /* 0x0000000000007941 */ /* 0x000fea0003800000 */
.L_x_5762:
[----:B0-234-:R-:W0:Y:S01]  /*4a70*/  S2R R4, SR_TID.X ;  /* 0x0000000000047919 */ /* 0x01de220000002100 */
[----:B------:R-:W-:Y:S01]  /*4a80*/  @!PT LDS RZ, [RZ] ;  /* 0x00000000fffff984 */ /* 0x000fe20000000800 */
[----:B------:R-:W-:Y:S01]  /*4a90*/  @!PT LDS RZ, [RZ] ;  /* 0x00000000fffff984 */ /* 0x000fe20000000800 */
[----:B------:R-:W-:Y:S01]  /*4aa0*/  @!PT LDS RZ, [RZ] ;  /* 0x00000000fffff984 */ /* 0x000fe20000000800 */
[----:B------:R-:W-:Y:S01]  /*4ab0*/  @!PT LDS RZ, [RZ] ;  /* 0x00000000fffff984 */ /* 0x000fe20000000800 */
[----:B------:R2:W-:Y:S06]  /*4ac0*/  MEMBAR.ALL.CTA ;  /* 0x0000000000007992 */ /* 0x0005ec0000008000 */
[----:B--2---:R-:W2:Y:S01]  /*4ad0*/  FENCE.VIEW.ASYNC.S ;  /* 0x00000000000073c6 */ /* 0x004ea20000000000 */
[----:B------:R-:W-:Y:S05]  /*4ae0*/  WARPSYNC.ALL ;  /* 0x0000000000007948 */ /* 0x000fea0003800000 */
[----:B------:R-:W-:Y:S01]  /*4af0*/  BSSY B0, `(.L_x_5788) ;  /* 0x0000009000007945 */ /* 0x000fe20003800000 */
[----:B0-----:R-:W-:Y:S01]  /*4b00*/  LOP3.LUT R4, R4, 0x7f, RZ, 0xc0, !PT ;  /* 0x0000007f04047812 */ /* 0x001fe200078ec0ff */
[----:B--2---:R0:W-:Y:S03]  /*4b10*/  BAR.SYNC.DEFER_BLOCKING R46, 0x80 ;  /* 0x0002002e0000751d */ /* 0x0041e60000010000 */
[----:B------:R-:W-:-:S13]  /*4b20*/  ISETP.NE.AND P4, PT, R4, RZ, PT ;  /* 0x000000ff0400720c */ /* 0x000fda0003f85270 */
[----:B------:R-:W-:-:S05]  /*4b30*/  @!P4 VIADD R4, R61, 0x28ca0 ;  /* 0x00028ca03d04c836 */ /* 0x000fca0000000000 */
[----:B------:R-:W-:-:S04]  /*4b40*/  @!P4 PRMT R4, RZ, 0x654, R4 ;  /* 0x00000654ff04c816 */ /* 0x000fc80000000004 */
[----:B------:R0:W-:Y:S01]  /*4b50*/  @!P4 SYNCS.ARRIVE.TRANS64.RED.A1T0 RZ, [R4+URZ], RZ ;  /* 0x000000ff04ffc9a7 */ /* 0x0001e2000810043f */
[----:B------:R-:W-:Y:S05]  /*4b60*/  @!P3 BRA `(.L_x_5789) ;  /* 0x000000000004b947 */ /* 0x000fea0003800000 */
[----:B------:R-:W-:Y:S01]  /*4b70*/  BPT.TRAP 0x1 ;  /* 0x000000040000795c */ /* 0x000fe20000300000 */
.L_x_5789:
[----:B------:R-:W-:Y:S05]  /*4b80*/  BSYNC B0 ;  /* 0x0000000000007941 */ /* 0x000fea0003800000 */
.L_x_5788:
[----:B------:R-:W2:Y:S01]  /*4b90*/  SYNCS.PHASECHK.TRANS64.TRYWAIT P3, [R61+URZ+0x28cb0], R68 ;  /* 0x028cb0443d0075a7 */ /* 0x000ea2000806017f */
[----:B------:R-:W-:Y:S04]  /*4ba0*/  BSSY B0, `(.L_x_5790) ;  /* 0x0000002000007945 */ /* 0x000fe80003800000 */
[----:B--2---:R-:W-:Y:S05]  /*4bb0*/  @!P3 BRA `(.L_x_5791) ;  /* 0x000001dc003cb947 */ /* 0x004fea0003800000 */
.L_x_6135:
[----:B------:R-:W-:Y:S05]  /*4bc0*/  BSYNC B0 ;  /* 0x0000000000007941 */ /* 0x000fea0003800000 */
.L_x_5790:
        /* <DEDUP_REMOVED lines=19> */
[----:B------:R-:W3:Y:S08]  /*4d00*/  SHFL.IDX PT, R10, R10, RZ, 0x1c1f ;  /* 0x001c1fff0a0a7589 */ /* 0x000ef000000e0000 */
[----:B------:R-:W-:Y:S05]  /*4d10*/  @!P3 BRA `(.L_x_5793) ;  /* 0x0000000400e4b947 */ /* 0x000fea0003800000 */
[----:B------:R-:W4:Y:S01]  /*4d20*/  LDL R26, [R1+0x14] ;  /* 0x00001400011a7983 */ /* 0x000f220000100800 */
[----:B------:R-:W-:-:S03]  /*4d30*/  ULDC UR4, c[0x0][0x320] ;  /* 0x0000c80000047ab9 */ /* 0x000fc60000000800 */
[----:B------:R-:W5:Y:S04]  /*4d40*/  LDL R25, [R1+0x18] ;  /* 0x0000180001197983 */ /* 0x000f680000100800 */
[----:B------:R-:W2:Y:S04]  /*4d50*/  LDL R71, [R1+0x10] ;  /* 0x0000100001477983 */ /* 0x000ea80000100800 */
[----:B------:R-:W2:Y:S04]  /*4d60*/  LDL R24, [R1+0x1c] ;  /* 0x00001c0001187983 */ /* 0x000ea80000100800 */
[----:B------:R-:W2:Y:S04]  /*4d70*/  LDL R70, [R1+0xc] ;  /* 0x00000c0001467983 */ /* 0x000ea80000100800 */
[----:B------:R-:W2:Y:S04]  /*4d80*/  LDL R69, [R1+0x20] ;  /* 0x0000200001457983 */ /* 0x000ea80000100800 */
[----:B-1----:R-:W2:Y:S01]  /*4d90*/  LDL R67, [R1+0x8] ;  /* 0x0000080001437983 */ /* 0x002ea20000100800 */
[----:B------:R-:W-:-:S03]  /*4da0*/  ISETP.GE.AND P5, PT, R18, UR4, PT ;  /* 0x0000000412007c0c */ /* 0x000fc6000bfa6270 */
[----:B------:R-:W2:Y:S01]  /*4db0*/  LDL R55, [R1+0x24] ;  /* 0x0000240001377983 */ /* 0x000ea20000100800 */
[----:B------:R-:W-:-:S03]  /*4dc0*/  IMAD R9, R187, 0x8000, R48 ;  /* 0x00008000bb097824 */ /* 0x000fc600078e0230 */
[----:B------:R-:W2:Y:S01]  /*4dd0*/  LDL R54, [R1+0x4] ;  /* 0x0000040001367983 */ /* 0x000ea20000100800 */
[C---:B------:R-:W-:Y:S01]  /*4de0*/  IMAD R13, R9.reuse, 0x2, R2 ;  /* 0x00000002090d7824 */ /* 0x040fe200078e0202 */
[----:B------:R-:W-:Y:S01]  /*4df0*/  LOP3.LUT P3, RZ, R198, 0x4, RZ, 0xc0, !PT ;  /* 0x00000004c6ff7812 */ /* 0x000fe2000786c0ff */
[----:B------:R-:W-:Y:S01]  /*4e00*/  VIADD R15, R9, 0x20 ;  /* 0x00000020090f7836 */ /* 0x000fe20000000000 */
[----:B------:R-:W2:Y:S01]  /*4e10*/  LDL R27, [R1+0x28] ;  /* 0x00002800011b7983 */ /* 0x000ea20000100800 */
[----:B------:R-:W-:-:S03]  /*4e20*/  VIADD R14, R18, 0x40 ;  /* 0x00000040120e7836 */ /* 0x000fc60000000000 */
[----:B------:R-:W1:Y:S07]  /*4e30*/  @!P5 LDS.128 R4, [R13+0x400] ;  /* 0x000400000d04d984 */ /* 0x000e6e0000000c00 */
[----:B------:R-:W-:Y:S01]  /*4e40*/  @P3 VIADD R15, R9, 0xffffffe0 ;  /* 0xffffffe0090f3836 */ /* 0x000fe20000000000 */
[----:B0-----:R-:W-:-:S03]  /*4e50*/  @!P5 LEA R8, P3, R18, R11, 0x1 ;  /* 0x0000000b1208d211 */ /* 0x001fc600078608ff */
[----:B------:R-:W-:Y:S01]  /*4e60*/  IMAD R12, R15, 0x2, R2 ;  /* 0x000000020f0c7824 */ /* 0x000fe200078e0202 */
[----:B---3--:R-:W-:Y:S01]  /*4e70*/  @!P5 LEA.HI.X R9, R18, R10, R19, 0x1, P3 ;  /* 0x0000000a1209d211 */ /* 0x008fe200018f0c13 */
[----:B------:R-:W3:Y:S01]  /*4e80*/  LDL R15, [R1+0x34] ;  /* 0x00003400010f7983 */ /* 0x000ee20000100800 */
[----:B------:R-:W-:-:S03]  /*4e90*/  ISETP.GE.AND P3, PT, R185, UR4, PT ;  /* 0x00000004b9007c0c */ /* 0x000fc6000bf66270 */
[----:B-1----:R0:W-:Y:S10]  /*4ea0*/  @!P5 ST.E.128 desc[UR42][R8.64], R4 ;  /* 0x000000040800d985 */ /* 0x0021f4000c101d2a */
[----:B------:R-:W1:Y:S01]  /*4eb0*/  @!P3 LDS.128 R4, [R12+0x400] ;  /* 0x000400000c04b984 */ /* 0x000e620000000c00 */
[----:B0-----:R-:W-:-:S04]  /*4ec0*/  @!P3 LEA R8, P5, R185, R11, 0x1 ;  /* 0x0000000bb908b211 */ /* 0x001fc800078a08ff */
[----:B------:R-:W-:Y:S02]  /*4ed0*/  @!P3 LEA.HI.X R9, R185, R10, R206, 0x1, P5 ;  /* 0x0000000ab909b211 */ /* 0x000fe400028f0cce */
[----:B------:R-:W-:-:S03]  /*4ee0*/  ISETP.GE.AND P5, PT, R14, UR4, PT ;  /* 0x000000040e007c0c */ /* 0x000fc6000bfa6270 */
[----:B-1----:R4:W-:Y:S10]  /*4ef0*/  @!P3 ST.E.128 desc[UR42][R8.64], R4 ;  /* 0x000000040800b985 */ /* 0x0029f4000c101d2a */
[----:B------:R-:W0:Y:S01]  /*4f00*/  @!P5 LDS.128 R4, [R13+0x2400] ;  /* 0x002400000d04d984 */ /* 0x000e220000000c00 */
[----:B------:R-:W-:Y:S01]  /*4f10*/  VIADD R14, R18, 0x60 ;  /* 0x00000060120e7836 */ /* 0x000fe20000000000 */
[----:B----4-:R-:W-:-:S02]  /*4f20*/  @!P5 LEA R8, P3, R26, R11, 0x1 ;  /* 0x0000000b1a08d211 */ /* 0x010fc400078608ff */
[----:B------:R-:W4:Y:S03]  /*4f30*/  LDL R26, [R1] ;  /* 0x00000000011a7983 */ /* 0x000f260000100800 */
[----:B-----5:R-:W-:Y:S02]  /*4f40*/  @!P5 IMAD.X R9, R10, 0x1, R25, P3 ;  /* 0x000000010a09d824 */ /* 0x020fe400018e0619 */
[----:B------:R-:W5:Y:S01]  /*4f50*/  LDL R25, [R1+0x2c] ;  /* 0x00002c0001197983 */ /* 0x000f620000100800 */
[----:B------:R-:W-:-:S03]  /*4f60*/  ISETP.GE.AND P3, PT, R14, UR4, PT ;  /* 0x000000040e007c0c */ /* 0x000fc6000bf66270 */
[----:B0-----:R2:W-:Y:S10]  /*4f70*/  @!P5 ST.E.128 desc[UR42][R8.64], R4 ;  /* 0x000000040800d985 */ /* 0x0015f4000c101d2a */
[----:B------:R-:W0:Y:S01]  /*4f80*/  @!P3 LDS.128 R4, [R12+0x2400] ;  /* 0x002400000c04b984 */ /* 0x000e220000000c00 */
[----:B--2---:R-:W-:-:S05]  /*4f90*/  @!P3 LEA R8, P5, R71, R11, 0x1 ;  /* 0x0000000b4708b211 */ /* 0x004fca00078a08ff */
[----:B------:R-:W-:Y:S02]  /*4fa0*/  @!P3 IMAD.X R9, R10, 0x1, R24, P5 ;  /* 0x000000010a09b824 */ /* 0x000fe400028e0618 */
[----:B------:R-:W2:Y:S01]  /*4fb0*/  LDL R24, [R1+0x30] ;  /* 0x0000300001187983 */ /* 0x000ea20000100800 */
[----:B------:R-:W-:-:S05]  /*4fc0*/  VIADD R14, R18, 0x80 ;  /* 0x00000080120e7836 */ /* 0x000fca0000000000 */
[----:B------:R-:W-:Y:S01]  /*4fd0*/  ISETP.GE.AND P5, PT, R14, UR4, PT ;  /* 0x000000040e007c0c */ /* 0x000fe2000bfa6270 */
[----:B0-----:R0:W-:-:S12]  /*4fe0*/  @!P3 ST.E.128 desc[UR42][R8.64], R4 ;  /* 0x000000040800b985 */ /* 0x0011d8000c101d2a */
[----:B------:R-:W1:Y:S01]  /*4ff0*/  @!P5 LDS.128 R4, [R13+0x4400] ;  /* 0x004400000d04d984 */ /* 0x000e620000000c00 */
[----:B------:R-:W-:Y:S01]  /*5000*/  VIADD R14, R18, 0xa0 ;  /* 0x000000a0120e7836 */ /* 0x000fe20000000000 */
[----:B0-----:R-:W-:-:S05]  /*5010*/  @!P5 LEA R8, P3, R70, R11, 0x1 ;  /* 0x0000000b4608d211 */ /* 0x001fca00078608ff */
[----:B------:R-:W-:Y:S01]  /*5020*/  @!P5 IMAD.X R9, R10, 0x1, R69, P3 ;  /* 0x000000010a09d824 */ /* 0x000fe200018e0645 */
[----:B------:R-:W-:-:S04]  /*5030*/  ISETP.GE.AND P3, PT, R14, UR4, PT ;  /* 0x000000040e007c0c */ /* 0x000fc8000bf66270 */
[----:B-1----:R0:W-:Y:S09]  /*5040*/  @!P5 ST.E.128 desc[UR42][R8.64], R4 ;  /* 0x000000040800d985 */ /* 0x0021f2000c101d2a */
[----:B------:R-:W1:Y:S01]  /*5050*/  @!P3 LDS.128 R4, [R12+0x4400] ;  /* 0x004400000c04b984 */ /* 0x000e620000000c00 */
[----:B------:R-:W-:Y:S01]  /*5060*/  VIADD R14, R18, 0xc0 ;  /* 0x000000c0120e7836 */ /* 0x000fe20000000000 */
[----:B0-----:R-:W-:-:S05]  /*5070*/  @!P3 LEA R8, P5, R67, R11, 0x1 ;  /* 0x0000000b4308b211 */ /* 0x001fca00078a08ff */
[----:B------:R-:W-:Y:S01]  /*5080*/  @!P3 IMAD.X R9, R10, 0x1, R55, P5 ;  /* 0x000000010a09b824 */ /* 0x000fe200028e0637 */
[----:B------:R-:W-:-:S04]  /*5090*/  ISETP.GE.AND P5, PT, R14, UR4, PT ;  /* 0x000000040e007c0c */ /* 0x000fc8000bfa6270 */
[----:B-1----:R0:W-:Y:S09]  /*50a0*/  @!P3 ST.E.128 desc[UR42][R8.64], R4 ;  /* 0x000000040800b985 */ /* 0x0021f2000c101d2a */
[----:B------:R-:W1:Y:S01]  /*50b0*/  @!P5 LDS.128 R4, [R13+0x6400] ;  /* 0x006400000d04d984 */ /* 0x000e620000000c00 */
[----:B0-----:R-:W-:-:S03]  /*50c0*/  @!P5 LEA R8, P3, R54, R11, 0x1 ;  /* 0x0000000b3608d211 */ /* 0x001fc600078608ff */
[----:B------:R-:W3:Y:S02]  /*50d0*/  LDL R54, [R1+0x38] ;  /* 0x0000380001367983 */ /* 0x000ee40000100800 */
[----:B------:R-:W-:Y:S02]  /*50e0*/  @!P5 IMAD.X R9, R10, 0x1, R27, P3 ;  /* 0x000000010a09d824 */ /* 0x000fe400018e061b */
[----:B------:R-:W3:Y:S01]  /*50f0*/  LDL R27, [R1+0x3c] ;  /* 0x00003c00011b7983 */ /* 0x000ee20000100800 */
[----:B------:R-:W-:-:S05]  /*5100*/  VIADD R14, R18, 0xe0 ;  /* 0x000000e0120e7836 */ /* 0x000fca0000000000 */
[----:B------:R-:W-:Y:S01]  /*5110*/  ISETP.GE.AND P3, PT, R14, UR4, PT ;  /* 0x000000040e007c0c */ /* 0x000fe2000bf66270 */
[----:B-1----:R4:W-:-:S12]  /*5120*/  @!P5 ST.E.128 desc[UR42][R8.64], R4 ;  /* 0x000000040800d985 */ /* 0x0029d8000c101d2a */
[----:B------:R-:W0:Y:S01]  /*5130*/  @!P3 LDS.128 R4, [R12+0x6400] ;  /* 0x006400000c04b984 */ /* 0x000e220000000c00 */
[----:B------:R-:W-:Y:S01]  /*5140*/  VIADD R14, R18, 0x100 ;  /* 0x00000100120e7836 */ /* 0x000fe20000000000 */
[----:B----4-:R-:W-:Y:S02]  /*5150*/  @!P3 LEA R8, P5, R26, R11, 0x1 ;  /* 0x0000000b1a08b211 */ /* 0x010fe400078a08ff */
[----:B------:R-:W4:Y:S03]  /*5160*/  LDL R26, [R1+0x40] ;  /* 0x00004000011a7983 */ /* 0x000f260000100800 */
[----:B-----5:R-:W-:Y:S02]  /*5170*/  @!P3 IMAD.X R9, R10, 0x1, R25, P5 ;  /* 0x000000010a09b824 */ /* 0x020fe400028e0619 */
[----:B------:R-:W5:Y:S01]  /*5180*/  LDL R25, [R1+0x44] ;  /* 0x0000440001197983 */ /* 0x000f620000100800 */
[----:B------:R-:W-:-:S03]  /*5190*/  ISETP.GE.AND P5, PT, R14, UR4, PT ;  /* 0x000000040e007c0c */ /* 0x000fc6000bfa6270 */
[----:B0-----:R0:W-:Y:S10]  /*51a0*/  @!P3 ST.E.128 desc[UR42][R8.64], R4 ;  /* 0x000000040800b985 */ /* 0x0011f4000c101d2a */
[----:B------:R-:W1:Y:S01]  /*51b0*/  @!P5 LDS.128 R4, [R13+0x8400] ;  /* 0x008400000d04d984 */ /* 0x000e620000000c00 */
[----:B0-----:R-:W-:-:S05]  /*51c0*/  @!P5 LEA R8, P3, R229, R11, 0x1 ;  /* 0x0000000be508d211 */ /* 0x001fca00078608ff */
[----:B--2---:R-:W-:Y:S02]  /*51d0*/  @!P5 IMAD.X R9, R10, 0x1, R24, P3 ;  /* 0x000000010a09d824 */ /* 0x004fe400018e0618 */
[----:B------:R-:W2:Y:S01]  /*51e0*/  LDL R24, [R1+0x48] ;  /* 0x0000480001187983 */ /* 0x000ea20000100800 */
[----:B------:R-:W-:-:S05]  /*51f0*/  VIADD R14, R18, 0x120 ;  /* 0x00000120120e7836 */ /* 0x000fca0000000000 */
[----:B------:R-:W-:Y:S01]  /*5200*/  ISETP.GE.AND P3, PT, R14, UR4, PT ;  /* 0x000000040e007c0c */ /* 0x000fe2000bf66270 */
[----:B-1----:R0:W-:-:S12]  /*5210*/  @!P5 ST.E.128 desc[UR42][R8.64], R4 ;  /* 0x000000040800d985 */ /* 0x0021d8000c101d2a */
[----:B------:R-:W1:Y:S01]  /*5220*/  @!P3 LDS.128 R4, [R12+0x8400] ;  /* 0x008400000c04b984 */ /* 0x000e620000000c00 */
[----:B0-----:R-:W-:-:S05]  /*5230*/  @!P3 LEA R8, P5, R228, R11, 0x1 ;  /* 0x0000000be408b211 */ /* 0x001fca00078a08ff */
[----:B---3--:R-:W-:Y:S02]  /*5240*/  @!P3 IMAD.X R9, R10, 0x1, R15, P5 ;  /* 0x000000010a09b824 */ /* 0x008fe400028e060f */
[----:B------:R-:W3:Y:S01]  /*5250*/  LDL R15, [R1+0x4c] ;  /* 0x00004c00010f7983 */ /* 0x000ee20000100800 */
[----:B------:R-:W-:-:S05]  /*5260*/  VIADD R14, R18, 0x140 ;  /* 0x00000140120e7836 */ /* 0x000fca0000000000 */
[----:B------:R-:W-:Y:S01]  /*5270*/  ISETP.GE.AND P5, PT, R14, UR4, PT ;  /* 0x000000040e007c0c */ /* 0x000fe2000bfa6270 */
[----:B-1----:R0:W-:-:S12]  /*5280*/  @!P3 ST.E.128 desc[UR42][R8.64], R4 ;  /* 0x000000040800b985 */ /* 0x0021d8000c101d2a */
        /* <DEDUP_REMOVED lines=10> */
[----:B------:R-:W-:Y:S01]  /*5330*/  ISETP.GE.AND P5, PT, R14, UR4, PT ;  /* 0x000000040e007c0c */ /* 0x000fe2000bfa6270 */
[----:B------:R-:W-:-:S03]  /*5340*/  VIADD R14, R18, 0x1a0 ;  /* 0x000001a0120e7836 */ /* 0x000fc60000000000 */
[----:B-1----:R0:W-:Y:S09]  /*5350*/  @!P3 ST.E.128 desc[UR42][R8.64], R4 ;  /* 0x000000040800b985 */ /* 0x0021f2000c101d2a */
[----:B------:R-:W1:Y:S01]  /*5360*/  @!P5 LDS.128 R4, [R13+0xc400] ;  /* 0x00c400000d04d984 */ /* 0x000e620000000c00 */
[----:B0-----:R-:W-:-:S05]  /*5370*/  @!P5 LEA R8, P3, R218, R11, 0x1 ;  /* 0x0000000bda08d211 */ /* 0x001fca00078608ff */
[----:B----4-:R-:W-:Y:S01]  /*5380*/  @!P5 IMAD.X R9, R10, 0x1, R26, P3 ;  /* 0x000000010a09d824 */ /* 0x010fe200018e061a */
[----:B------:R-:W-:-:S04]  /*5390*/  ISETP.GE.AND P3, PT, R14, UR4, PT ;  /* 0x000000040e007c0c */ /* 0x000fc8000bf66270 */
[----:B-1----:R0:W-:Y:S09]  /*53a0*/  @!P5 ST.E.128 desc[UR42][R8.64], R4 ;  /* 0x000000040800d985 */ /* 0x0021f2000c101d2a */
[----:B------:R-:W1:Y:S01]  /*53b0*/  @!P3 LDS.128 R4, [R12+0xc400] ;  /* 0x00c400000c04b984 */ /* 0x000e620000000c00 */
[----:B------:R-:W-:Y:S01]  /*53c0*/  VIADD R14, R18, 0x1c0 ;  /* 0x000001c0120e7836 */ /* 0x000fe20000000000 */
[----:B0-----:R-:W-:-:S05]  /*53d0*/  @!P3 LEA R8, P5, R217, R11, 0x1 ;  /* 0x0000000bd908b211 */ /* 0x001fca00078a08ff */
[----:B-----5:R-:W-:Y:S01]  /*53e0*/  @!P3 IMAD.X R9, R10, 0x1, R25, P5 ;  /* 0x000000010a09b824 */ /* 0x020fe200028e0619 */
[----:B------:R-:W-:Y:S01]  /*53f0*/  ISETP.GE.AND P5, PT, R14, UR4, PT ;  /* 0x000000040e007c0c */ /* 0x000fe2000bfa6270 */
[----:B------:R-:W-:-:S03]  /*5400*/  VIADD R14, R18, 0x1e0 ;  /* 0x000001e0120e7836 */ /* 0x000fc60000000000 */
[----:B-1----:R0:W-:Y:S09]  /*5410*/  @!P3 ST.E.128 desc[UR42][R8.64], R4 ;  /* 0x000000040800b985 */ /* 0x0021f2000c101d2a */
[----:B------:R-:W1:Y:S01]  /*5420*/  @!P5 LDS.128 R4, [R13+0xe400] ;  /* 0x00e400000d04d984 */ /* 0x000e620000000c00 */
[----:B0-----:R-:W-:-:S05]  /*5430*/  @!P5 LEA R8, P3, R216, R11, 0x1 ;  /* 0x0000000bd808d211 */ /* 0x001fca00078608ff */
[----:B--2---:R-:W-:Y:S01]  /*5440*/  @!P5 IMAD.X R9, R10, 0x1, R24, P3 ;  /* 0x000000010a09d824 */ /* 0x004fe200018e0618 */
[----:B------:R-:W-:-:S04]  /*5450*/  ISETP.GE.AND P3, PT, R14, UR4, PT ;  /* 0x000000040e007c0c */ /* 0x000fc8000bf66270 */
[----:B-1----:R0:W-:Y:S09]  /*5460*/  @!P5 ST.E.128 desc[UR42][R8.64], R4 ;  /* 0x000000040800d985 */ /* 0x0021f2000c101d2a */
[----:B------:R-:W1:Y:S01]  /*5470*/  @!P3 LDS.128 R4, [R12+0xe400] ;  /* 0x00e400000c04b984 */ /* 0x000e620000000c00 */
[----:B0-----:R-:W-:-:S05]  /*5480*/  @!P3 LEA R8, P5, R215, R11, 0x1 ;  /* 0x0000000bd708b211 */ /* 0x001fca00078a08ff */
[----:B---3--:R-:W-:-:S05]  /*5490*/  @!P3 IMAD.X R9, R10, 0x1, R15, P5 ;  /* 0x000000010a09b824 */ /* 0x008fca00028e060f */
[----:B-1----:R4:W-:Y:S03]  /*54a0*/  @!P3 ST.E.128 desc[UR42][R8.64], R4 ;  /* 0x000000040800b985 */ /* 0x0029e6000c101d2a */
.L_x_5793:
[----:B------:R-:W-:Y:S05]  /*54b0*/  BSYNC B0 ;  /* 0x0000000000007941 */ /* 0x000fea0003800000 */
.L_x_5792:
[----:B------:R-:W-:Y:S01]  /*54c0*/  @!PT LDS RZ, [RZ] ;  /* 0x00000000fffff984 */ /* 0x000fe20000000800 */
[----:B------:R-:W-:Y:S01]  /*54d0*/  @!PT LDS RZ, [RZ] ;  /* 0x00000000fffff984 */ /* 0x000fe20000000800 */
[----:B------:R-:W-:Y:S01]  /*54e0*/  @!PT LDS RZ, [RZ] ;  /* 0x00000000fffff984 */ /* 0x000fe20000000800 */
[----:B------:R-:W-:Y:S01]  /*54f0*/  @!PT LDS RZ, [RZ] ;  /* 0x00000000fffff984 */ /* 0x000fe20000000800 */
[----:B------:R5:W-:Y:S06]  /*5500*/  MEMBAR.ALL.CTA ;  /* 0x0000000000007992 */ /* 0x000bec0000008000 */
[----:B-----5:R-:W5:Y:S01]  /*5510*/  FENCE.VIEW.ASYNC.S ;  /* 0x00000000000073c6 */ /* 0x020f620000000000 */
[----:B-12---:R-:W-:Y:S01]  /*5520*/  @!P4 VIADD R61, R61, 0x28cc0 ;  /* 0x00028cc03d3dc836 */ /* 0x006fe20000000000 */
[----:B-----5:R1:W-:Y:S04]  /*5530*/  BAR.SYNC.DEFER_BLOCKING R46, 0x80 ;  /* 0x0002002e0000751d */ /* 0x0203e80000010000 */
[----:B------:R-:W-:Y:S01]  /*5540*/  @!P4 PRMT R61, RZ, 0x654, R61 ;  /* 0x00000654ff3dc816 */ /* 0x000fe2000000003d */
[----:B------:R-:W-:Y:S01]  /*5550*/  VIADD R187, R187, 0x1 ;  /* 0x00000001bbbb7836 */ /* 0x000fe20000000000 */
[----:B------:R-:W-:-:S02]  /*5560*/  PLOP3.LUT P3, PT, PT, PT, PT, 0x8, 0x0 ;  /* 0x000000000000781c */ /* 0x000fc40003f6e170 */
[----:B------:R1:W-:Y:S02]  /*5570*/  @!P4 SYNCS.ARRIVE.TRANS64.RED.A1T0 RZ, [R61+URZ], RZ ;  /* 0x000000ff3dffc9a7 */ /* 0x0003e4000810043f */
[----:B------:R-:W-:-:S04]  /*5580*/  ISETP.NE.AND P4, PT, R187, 0x2, PT ;  /* 0x00000002bb00780c */ /* 0x000fc80003f85270 */
[----:B----4-:R-:W-:Y:S02]  /*5590*/  SEL R5, RZ, 0x1, P4 ;  /* 0x00000001ff057807 */ /* 0x010fe40002000000 */
[----:B------:R-:W-:Y:S02]  /*55a0*/  SEL R187, R187, RZ, P4 ;  /* 0x000000ffbbbb7207 */ /* 0x000fe40002000000 */
[----:B------:R-:W-:Y:S01]  /*55b0*/  LOP3.LUT R192, R192, R5, RZ, 0x3c, !PT ;  /* 0x00000005c0c07212 */ /* 0x000fe200078e3cff */
[----:B-1----:R-:W-:Y:S06]  /*55c0*/  @P2 BRA `(.L_x_5794) ;  /* 0xffffffd400fc2947 */ /* 0x002fec000383ffff */
.L_x_5757:
[----:B------:R-:W-:Y:S04]  /*55d0*/  BSSY B0, `(.L_x_5795) ;  /* 0x0000004000007945 */ /* 0x000fe80003800000 */
[----:B------:R-:W-:Y:S05]  /*55e0*/  @P3 BRA `(.L_x_5796) ;  /* 0x0000000000083947 */ /* 0x000fea0003800000 */
[----:B------:R-:W1:Y:S02]  /*55f0*/  FENCE.VIEW.ASYNC.G ;  /* 0x00000000000073c6 */ /* 0x000e640000000100 */
[----:B-1----:R-:W-:Y:S06]  /*5600*/  BAR.ARV 0xc, 0x180 ;  /* 0x0306000000007b1d */ /* 0x002fec0000002000 */
.L_x_5796:
[----:B------:R-:W-:Y:S05]  /*5610*/  BSYNC B0 ;  /* 0x0000000000007941 */ /* 0x000fea0003800000 */
.L_x_5795:
[----:B------:R-:W-:Y:S01]  /*5620*/  UISETP.NE.AND UP0, UPT, UR39, 0x1, UPT ;  /* 0x000000012700788c */ /* 0x000fe2000bf05270 */
[----:B------:R-:W-:Y:S05]  /*5630*/  BSSY B7, `(.L_x_5797) ;  /* 0x0000f64000077945 */ /* 0x000fea0003800000 */
[----:B------:R-:W-:-:S13]  /*5640*/  PLOP3.LUT P0, PT, PT, PT, UP0, 0x80, 0x0 ;  /* 0x000000000000781c */ /* 0x000fda0003f0f008 */
[----:B------:R-:W-:Y:S05]  /*5650*/  @!P0 BRA `(.L_x_5798) ;  /* 0x0000002400508947 */ /* 0x000fea0003800000 */
[----:B------:R-:W1:Y:S01]  /*5660*/  LDC R0, c[0x0][0x448] ;  /* 0x00011200ff007b82 */ /* 0x000e620000000800 */
[----:B------:R-:W-:-:S07]  /*5670*/  IADD3 R23, R184, 0x1, -R23 ;  /* 0x00000001b8177810 */ /* 0x000fce0007ffe817 */
[----:B------:R-:W2:Y:S01]  /*5680*/  LDC.64 R4, c[0x0][0x9e0] ;  /* 0x00027800ff047b82 */ /* 0x000ea20000000a00 */
[----:B-1----:R-:W-:Y:S02]  /*5690*/  ISETP.NE.AND P1, PT, R0, 0x1, PT ;  /* 0x000000010000780c */ /* 0x002fe40003f25270 */
[----:B------:R-:W-:Y:S02]  /*56a0*/  IADD3 R0, R196, 0x3f, RZ ;  /* 0x0000003fc4007810 */ /* 0x000fe40007ffe0ff */
[----:B--2---:R-:W-:-:S09]  /*56b0*/  ISETP.GE.AND P2, PT, R5, 0x1, PT ;  /* 0x000000010500780c */ /* 0x004fd20003f46270 */
        /* <DEDUP_REMOVED lines=18> */
.L_x_5801:
[----:B------:R-:W-:-:S13]  /*57e0*/  ISETP.NE.AND P0, PT, R5, 0x1, PT ;  /* 0x000000010500780c */ /* 0x000fda0003f05270 */
[----:B------:R-:W1:Y:S02]  /*57f0*/  @P0 LDC.64 R6, c[0x0][0x9e8] ;  /* 0x00027a00ff060b82 */ /* 0x000e640000000a00 */
[----:B-1----:R-:W-:-:S05]  /*5800*/  @P0 IMAD.HI.U32 R6, R0, R6, RZ ;  /* 0x0000000600060227 */ /* 0x002fca00078e00ff */
[----:B------:R-:W-:-:S07]  /*5810*/  @P0 SHF.R.U32.HI R0, RZ, R7, R6 ;  /* 0x00000007ff000219 */ /* 0x000fce0000011606 */
.L_x_5802:
[----:B------:R-:W-:Y:S05]  /*5820*/  BSYNC B0 ;  /* 0x0000000000007941 */ /* 0x000fea0003800000 */
.L_x_5800:
[----:B------:R-:W-:-:S05]  /*5830*/  IMAD R3, R0, R5, R5 ;  /* 0x0000000500037224 */ /* 0x000fca00078e0205 */
[----:B------:R-:W-:-:S07]  /*5840*/  VIMNMX R4, R4, R3, PT ;  /* 0x0000000304047248 */ /* 0x000fce0003fe0100 */
.L_x_5799:
[----:B------:R-:W1:Y:S01]  /*5850*/  @P1 LDC R7, c[0x0][0x44c] ;  /* 0x00011300ff071b82 */ /* 0x000e620000000800 */
[----:B------:R-:W-:Y:S01]  /*5860*/  VIADD R4, R4, 0x3f ;  /* 0x0000003f04047836 */ /* 0x000fe20000000000 */
[----:B------:R-:W-:Y:S01]  /*5870*/  ULDC UR4, c[0x0][0x9dc] ;  /* 0x0002770000047ab9 */ /* 0x000fe20000000800 */
[----:B------:R-:W-:-:S03]  /*5880*/  IMAD.MOV.U32 R0, RZ, RZ, R196 ;  /* 0x000000ffff007224 */ /* 0x000fc600078e00c4 */
[----:B------:R-:W-:Y:S02]  /*5890*/  SHF.R.S32.HI R3, RZ, 0x1f, R4 ;  /* 0x0000001fff037819 */ /* 0x000fe40000011404 */
[----:B------:R-:W2:Y:S02]  /*58a0*/  @P1 LDC R6, c[0x0][0x450] ;  /* 0x00011400ff061b82 */ /* 0x000ea40000000800 */
[----:B------:R-:W-:-:S04]  /*58b0*/  LEA.HI R3, R3, R4, RZ, 0x6 ;  /* 0x0000000403037211 */ /* 0x000fc800078f30ff */
[----:B------:R-:W-:-:S04]  /*58c0*/  SHF.R.S32.HI R3, RZ, 0x6, R3 ;  /* 0x00000006ff037819 */ /* 0x000fc80000011403 */
[----:B------:R-:W-:Y:S01]  /*58d0*/  VIMNMX R38, R38, R3, PT ;  /* 0x0000000326267248 */ /* 0x000fe20003fe0100 */
[----:B-1----:R-:W-:-:S05]  /*58e0*/  @P1 IMAD.HI.U32 R7, R196, R7, RZ ;  /* 0x00000007c4071227 */ /* 0x002fca00078e00ff */
[----:B--2---:R-:W-:-:S05]  /*58f0*/  @P1 SHF.R.U32.HI R0, RZ, R6, R7 ;  /* 0x00000006ff001219 */ /* 0x004fca0000011607 */
        /* <DEDUP_REMOVED lines=13> */
.L_x_5805:
[----:B------:R-:W-:-:S13]  /*59d0*/  ISETP.NE.AND P0, PT, R5, 0x1, PT ;  /* 0x000000010500780c */ /* 0x000fda0003f05270 */
[----:B------:R-:W1:Y:S02]  /*59e0*/  @P0 LDC.64 R6, c[0x0][0x9e8] ;  /* 0x00027a00ff060b82 */ /* 0x000e640000000a00 */
[----:B-1----:R-:W-:-:S05]  /*59f0*/  @P0 IMAD.HI.U32 R6, R37, R6, RZ ;  /* 0x0000000625060227 */ /* 0x002fca00078e00ff */
[----:B------:R-:W-:-:S07]  /*5a00*/  @P0 SHF.R.U32.HI R37, RZ, R7, R6 ;  /* 0x00000007ff250219 */ /* 0x000fce0000011606 */
.L_x_5806:
[----:B------:R-:W-:Y:S05]  /*5a10*/  BSYNC B0 ;  /* 0x0000000000007941 */ /* 0x000fea0003800000 */
.L_x_5804:
[----:B------:R-:W-:-:S05]  /*5a20*/  IMAD R5, R37, R5, RZ ;  /* 0x0000000525057224 */ /* 0x000fca00078e02ff */
[----:B------:R-:W-:-:S07]  /*5a30*/  VIMNMX R0, R0, R5, !PT ;  /* 0x0000000500007248 */ /* 0x000fce0007fe0100 */
.L_x_5803:
[----:B------:R-:W-:Y:S01]  /*5a40*/  SHF.R.S32.HI R3, RZ, 0x1f, R0 ;  /* 0x0000001fff037819 */ /* 0x000fe20000011400 */
[----:B------:R-:W-:Y:S03]  /*5a50*/  BSSY B0, `(.L_x_5807) ;  /* 0x0000027000007945 */ /* 0x000fe60003800000 */
[----:B------:R-:W-:-:S04]  /*5a60*/  LEA.HI R3, R3, R0, RZ, 0x6 ;  /* 0x0000000003037211 */ /* 0x000fc800078f30ff */
[----:B------:R-:W-:-:S04]  /*5a70*/  SHF.R.S32.HI R3, RZ, 0x6, R3 ;  /* 0x00000006ff037819 */ /* 0x000fc80000011403 */
[----:B------:R-:W-:Y:S01]  /*5a80*/  VIMNMX R9, RZ, R3, !PT ;  /* 0x00000003ff097248 */ /* 0x000fe20007fe0100 */
[----:B------:R-:W-:-:S03]  /*5a90*/  IMAD.MOV.U32 R3, RZ, RZ, RZ ;  /* 0x000000ffff037224 */ /* 0x000fc600078e00ff */
[----:B------:R-:W-:-:S13]  /*5aa0*/  ISETP.GT.AND P0, PT, R38, R9, PT ;  /* 0x000000092600720c */ /* 0x000fda0003f04270 */
[----:B------:R-:W-:Y:S05]  /*5ab0*/  @!P0 BRA `(.L_x_5808) ;  /* 0x0000000000808947 */ /* 0x000fea0003800000 */
[----:B------:R-:W2:Y:S01]  /*5ac0*/  LDL R4, [R1+0x50] ;  /* 0x0000500001047983 */ /* 0x000ea20000100800 */
[----:B------:R-:W-:Y:S01]  /*5ad0*/  ULDC UR4, c[0x0][0x9f0] ;  /* 0x00027c0000047ab9 */ /* 0x000fe20000000800 */
[----:B--2---:R-:W-:-:S04]  /*5ae0*/  ISETP.NE.AND P0, PT, R4, RZ, PT ;  /* 0x000000ff0400720c */ /* 0x004fc80003f05270 */
[----:B0-----:R-:W-:-:S04]  /*5af0*/  SEL R11, R4, UR4, P0 ;  /* 0x00000004040b7c07 */ /* 0x001fc80008000000 */
[-C--:B------:R-:W-:Y:S02]  /*5b00*/  IABS R6, R11.reuse ;  /* 0x0000000b00067213 */ /* 0x080fe40000000000 */
[----:B------:R-:W-:Y:S02]  /*5b10*/  IADD3 R0, R11, -0x1, R38 ;  /* 0xffffffff0b007810 */ /* 0x000fe40007ffe026 */
[----:B------:R-:W0:Y:S01]  /*5b20*/  I2F.RP R3, R6 ;  /* 0x0000000600037306 */ /* 0x000e220000209400 */
[----:B---3--:R-:W-:Y:S02]  /*5b30*/  IABS R10, R11 ;  /* 0x0000000b000a7213 */ /* 0x008fe40000000000 */
        /* <DEDUP_REMOVED lines=24> */
.L_x_5808:
[----:B------:R-:W-:Y:S05]  /*5cc0*/  BSYNC B0 ;  /* 0x0000000000007941 */ /* 0x000fea0003800000 */
.L_x_5807:
[----:B------:R-:W2:Y:S01]  /*5cd0*/  LDL R0, [R1+0x58] ;  /* 0x0000580001007983 */ /* 0x000ea20000100800 */
        /* <DEDUP_REMOVED lines=65> */
[----:B--2---:R-:W-:-:S05]  /*60f0*/  IMAD R0, R0, R3, R9 ;  /* 0x0000000300007224 */ /* 0x004fca00078e0209 */
[----:B------:R-:W-:Y:S02]  /*6100*/  VIADDMNMX R3, R0, R3, R38, PT ;  /* 0x0000000300037246 */ /* 0x000fe40003800126 */
[----:B------:R-:W-:Y:S02]  /*6110*/  CS2R R38, SRZ ;  /* 0x0000000000267805 */ /* 0x000fe4000001ff00 */
[----:B------:R-:W-:-:S13]  /*6120*/  ISETP.GT.AND P1, PT, R3, R0, PT ;  /* 0x000000000300720c */ /* 0x000fda0003f24270 */
[----:B------:R-:W-:Y:S05]  /*6130*/  @!P1 BRA `(.L_x_5809) ;  /* 0x000000e800cc9947 */ /* 0x000fea0003800000 */
[----:B------:R-:W2:Y:S04]  /*6140*/  LDL R8, [R1+0x60] ;  /* 0x0000600001087983 */ /* 0x000ea80000100800 */
[----:B--2---:R-:W1:Y:S02]  /*6150*/  SHFL.IDX PT, R4, R8, RZ, 0x1f ;  /* 0x00001fff08047589 */ /* 0x004e6400000e0000 */
[----:B-1----:R-:W-:-:S04]  /*6160*/  LEA.HI R5, R4, R4, RZ, 0x1 ;  /* 0x0000000404057211 */ /* 0x002fc800078f08ff */
        /* <DEDUP_REMOVED lines=11> */
.L_x_5810:
[C---:B------:R-:W-:Y:S01]  /*6220*/  IMAD R12, R17.reuse, 0x8, R2 ;  /* 0x00000008110c7824 */ /* 0x040fe200078e0202 */
[----:B------:R-:W-:Y:S01]  /*6230*/  SHF.L.U32 R5, R22, 0x1f, RZ ;  /* 0x0000001f16057819 */ /* 0x000fe200000006ff */
[----:B------:R-:W-:Y:S01]  /*6240*/  VIADD R4, R2, 0x26800 ;  /* 0x0002680002047836 */ /* 0x000fe20000000000 */
[----:B------:R-:W-:Y:S01]  /*6250*/  BSSY B0, `(.L_x_5811) ;  /* 0x0000008000007945 */ /* 0x000fe20003800000 */
[----:B------:R-:W-:Y:S01]  /*6260*/  IMAD R6, R17, 0x1000, R20 ;  /* 0x0000100011067824 */ /* 0x000fe200078e0214 */
[----:B------:R-:W1:Y:S01]  /*6270*/  SYNCS.PHASECHK.TRANS64.TRYWAIT P1, [R12+URZ+0x28c50], R5 ;  /* 0x028c50050c0075a7 */ /* 0x000e62000802017f */
[----:B------:R-:W-:Y:S01]  /*6280*/  IMAD.MOV.U32 R7, RZ, RZ, 0x40000040 ;  /* 0x40000040ff077424 */ /* 0x000fe200078e00ff */
[----:B------:R-:W-:-:S04]  /*6290*/  SHF.R.U32.HI R4, RZ, 0x4, R4 ;  /* 0x00000004ff047819 */ /* 0x000fc80000011604 */
[----:B------:R-:W-:-:S04]  /*62a0*/  LOP3.LUT R4, R4, 0x3fff, RZ, 0xc0, !PT ;  /* 0x00003fff04047812 */ /* 0x000fc800078ec0ff */
[----:B------:R-:W-:Y:S01]  /*62b0*/  LOP3.LUT R4, R4, 0x10000, RZ, 0xfc, !PT ;  /* 0x0001000004047812 */ /* 0x000fe200078efcff */
[----:B-1----:R-:W-:Y:S06]  /*62c0*/  @!P1 BRA `(.L_x_5812) ;  /* 0x000001c4008c9947 */ /* 0x002fec0003800000 */
.L_x_6136:
[----:B------:R-:W-:Y:S05]  /*62d0*/  BSYNC B0 ;  /* 0x0000000000007941 */ /* 0x000fea0003800000 */
.L_x_5811:
[----:B------:R-:W-:Y:S01]  /*62e0*/  BAR.SYNC.DEFER_BLOCKING 0xe, 0x100 ;  /* 0x0384000000007b1d */ /* 0x000fe20000010000 */
[----:B-1----:R-:W-:Y:S01]  /*62f0*/  IMAD.MOV.U32 R5, RZ, RZ, 0x40000040 ;  /* 0x40000040ff057424 */ /* 0x002fe200078e00ff */
[C---:B------:R-:W-:Y:S01]  /*6300*/  R2UR UR6, R6.reuse ;  /* 0x00000000060672ca */ /* 0x040fe200000e0000 */
[----:B---3--:R-:W-:Y:S01]  /*6310*/  VIADD R10, R6, 0x100 ;  /* 0x00000100060a7836 */ /* 0x008fe20000000000 */
[----:B------:R-:W-:Y:S01]  /*6320*/  R2UR UR7, R7 ;  /* 0x00000000070772ca */ /* 0x000fe200000e0000 */
        /* <DEDUP_REMOVED lines=18> */
[----:B-----5:R-:W-:Y:S01]  /*6450*/  WARPGROUP.ARRIVE ;  /* 0x00000000000079c5 */ /* 0x020fe20000000000 */
        /* <DEDUP_REMOVED lines=24> */
.L_x_5813:
[----:B------:R-:W-:Y:S01]  /*65e0*/  VIADD R3, R3, 0xfffffffe ;  /* 0xfffffffe03037836 */ /* 0x000fe20000000000 */
[----:B------:R-:W-:Y:S01]  /*65f0*/  BSSY B0, `(.L_x_5814) ;  /* 0x00000cc000007945 */ /* 0x000fe20003800000 */
[----:B------:R-:W-:-:S03]  /*6600*/  VIADD R12, R12, 0x28c60 ;  /* 0x00028c600c0c7836 */ /* 0x000fc60000000000 */
[----:B------:R-:W-:Y:S02]  /*6610*/  ISETP.GE.AND P1, PT, R3, R0, PT ;  /* 0x000000000300720c */ /* 0x000fe40003f26270 */
[----:B------:R-:W-:-:S04]  /*6620*/  PRMT R12, R186, 0x654, R12 ;  /* 0x00000654ba0c7816 */ /* 0x000fc8000000000c */
[----:B------:R0:W-:Y:S07]  /*6630*/  SYNCS.ARRIVE.TRANS64.RED.A1T0 RZ, [R12+URZ], RZ ;  /* 0x000000ff0cff79a7 */ /* 0x0001ee000810043f */
[----:B------:R-:W-:Y:S05]  /*6640*/  @!P1 BRA `(.L_x_5815) ;  /* 0x0000000c00189947 */ /* 0x000fea0003800000 */
.L_x_5822:
[----:B------:R-:W-:Y:S01]  /*6650*/  BAR.SYNC.DEFER_BLOCKING 0xe, 0x100 ;  /* 0x0384000000007b1d */ /* 0x000fe20000010000 */
[----:B0-----:R-:W-:Y:S01]  /*6660*/  IMAD R12, R17, 0x40, R194 ;  /* 0x00000040110c7824 */ /* 0x001fe200078e02c2 */
[----:B------:R-:W-:Y:S01]  /*6670*/  ISETP.GT.AND P2, PT, R3, R0, PT ;  /* 0x000000000300720c */ /* 0x000fe20003f44270 */
[----:B------:R-:W-:Y:S02]  /*6680*/  VIADD R17, R17, 0x1 ;  /* 0x0000000111117836 */ /* 0x000fe40000000000 */
[----:B------:R-:W-:Y:S02]  /*6690*/  IMAD R12, R12, 0x4, R2 ;  /* 0x000000040c0c7824 */ /* 0x000fe400078e0202 */
[----:B------:R-:W-:Y:S01]  /*66a0*/  VIADD R3, R3, 0xffffffff ;  /* 0xffffffff03037836 */ /* 0x000fe20000000000 */
[----:B------:R-:W-:-:S04]  /*66b0*/  ISETP.NE.AND P1, PT, R17, 0x2, PT ;  /* 0x000000021100780c */ /* 0x000fc80003f25270 */
[----:B------:R-:W-:Y:S01]  /*66c0*/  SEL R17, R17, RZ, P1 ;  /* 0x000000ff11117207 */ /* 0x000fe20000800000 */
[----:B------:R-:W0:Y:S04]  /*66d0*/  LDS R13, [R12+0x28800] ;  /* 0x028800000c0d7984 */ /* 0x000e280000000800 */
[----:B-1----:R-:W1:Y:S01]  /*66e0*/  LDS R12, [R12+0x28820] ;  /* 0x028820000c0c7984 */ /* 0x002e620000000800 */
        /* <DEDUP_REMOVED lines=132> */
.L_x_5816:
[----:B------:R-:W-:Y:S01]  /*6f30*/  IMAD R21, R17, 0x8, R2 ;  /* 0x0000000811157824 */ /* 0x000fe200078e0202 */
[----:B------:R-:W-:-:S04]  /*6f40*/  SHF.L.U32 R12, R22, 0x1f, RZ ;  /* 0x0000001f160c7819 */ /* 0x000fc800000006ff */
[----:B------:R0:W1:Y:S01]  /*6f50*/  SYNCS.PHASECHK.TRANS64.TRYWAIT P1, [R21+URZ+0x28c50], R12 ;  /* 0x028c500c150075a7 */ /* 0x000062000802017f */
[----:B------:R-:W-:Y:S05]  /*6f60*/  @!P0 BRA `(.L_x_5817) ;  /* 0x0000000000048947 */ /* 0x000fea0003800000 */
[----:B------:R-:W-:Y:S01]  /*6f70*/  BPT.TRAP 0x1 ;  /* 0x000000040000795c */ /* 0x000fe20000300000 */
.L_x_5817:
[----:B------:R-:W-:Y:S04]  /*6f80*/  BSSY B1, `(.L_x_5818) ;  /* 0x0000004000017945 */ /* 0x000fe80003800000 */
[----:B-1----:R-:W-:Y:S05]  /*6f90*/  @P1 BRA `(.L_x_5819) ;  /* 0x0000000000081947 */ /* 0x002fea0003800000 */
[----:B------:R-:W1:Y:S02]  /*6fa0*/  SYNCS.PHASECHK.TRANS64.TRYWAIT P1, [R21+URZ+0x28c50], R12 ;  /* 0x028c500c150075a7 */ /* 0x000e64000802017f */
[----:B-1----:R-:W-:Y:S05]  /*6fb0*/  @!P1 BRA `(.L_x_5820) ;  /* 0x000001b800649947 */ /* 0x002fea0003800000 */
.L_x_5819:
[----:B------:R-:W-:Y:S05]  /*6fc0*/  BSYNC B1 ;  /* 0x0000000000017941 */ /* 0x000fea0003800000 */
.L_x_5818:
[----:B01----:R-:W-:Y:S01]  /*6fd0*/  IMAD R12, R17, 0x1000, R20 ;  /* 0x00001000110c7824 */ /* 0x003fe200078e0214 */
[----:B------:R-:W-:Y:S01]  /*6fe0*/  R2UR UR4, R4 ;  /* 0x00000000040472ca */ /* 0x000fe200000e0000 */
[----:B------:R-:W-:Y:S01]  /*6ff0*/  IMAD.MOV.U32 R13, RZ, RZ, 0x40000040 ;  /* 0x40000040ff0d7424 */ /* 0x000fe200078e00ff */
[----:B------:R-:W-:Y:S01]  /*7000*/  R2UR UR5, R5 ;  /* 0x00000000050572ca */ /* 0x000fe200000e0000 */
[----:B------:R-:W-:Y:S01]  /*7010*/  WARPGROUP.ARRIVE ;  /* 0x00000000000079c5 */ /* 0x000fe20000000000 */
[C---:B------:R-:W-:Y:S01]  /*7020*/  R2UR UR6, R12.reuse ;  /* 0x000000000c0672ca */ /* 0x040fe200000e0000 */
[----:B------:R-:W-:Y:S01]  /*7030*/  VIADD R14, R12, 0x80 ;  /* 0x000000800c0e7836 */ /* 0x000fe20000000000 */
[----:B------:R-:W-:Y:S01]  /*7040*/  R2UR UR7, R13 ;  /* 0x000000000d0772ca */ /* 0x000fe200000e0000 */
[----:B------:R-:W-:Y:S02]  /*7050*/  IMAD.MOV.U32 R15, RZ, RZ, 0x40000040 ;  /* 0x40000040ff0f7424 */ /* 0x000fe400078e00ff */
[----:B------:R-:W-:-:S10]  /*7060*/  IMAD.MOV.U32 R13, RZ, RZ, 0x40000040 ;  /* 0x40000040ff0d7424 */ /* 0x000fd400078e00ff */
        /* <DEDUP_REMOVED lines=27> */
[----:B------:R-:W-:Y:S03]  /*7220*/  HGMMA.64x256x16.F32 R24, gdesc[UR4].tnspB, R24, gsb0 ;  /* 0x43e00000041879f0 */ /* 0x000fe60008000818 */
[----:B------:R-:W-:Y:S02]  /*7230*/  WARPGROUP.DEPBAR.LE gsb0, 0x0 ;  /* 0x00008000000079c5 */ /* 0x000fe40000010000 */
[----:B------:R-:W-:Y:S06]  /*7240*/  BAR.ARV 0xf, 0x100 ;  /* 0x03c4000000007b1d */ /* 0x000fec0000002000 */
[----:B------:R-:W-:Y:S05]  /*7250*/  @!P0 BRA `(.L_x_5821) ;  /* 0x0000000000048947 */ /* 0x000fea0003800000 */
[----:B------:R-:W-:Y:S01]  /*7260*/  BPT.TRAP 0x1 ;  /* 0x000000040000795c */ /* 0x000fe20000300000 */
.L_x_5821:
[----:B------:R-:W-:-:S05]  /*7270*/  VIADD R21, R21, 0x28c60 ;  /* 0x00028c6015157836 */ /* 0x000fca0000000000 */
[----:B------:R-:W-:-:S04]  /*7280*/  PRMT R21, R186, 0x654, R21 ;  /* 0x00000654ba157816 */ /* 0x000fc80000000015 */
[----:B------:R1:W-:Y:S01]  /*7290*/  SYNCS.ARRIVE.TRANS64.RED.A1T0 RZ, [R21+URZ], RZ ;  /* 0x000000ff15ff79a7 */ /* 0x0003e2000810043f */
[----:B------:R-:W-:Y:S05]  /*72a0*/  @P2 BRA `(.L_x_5822) ;  /* 0xfffffff000e82947 */ /* 0x000fea000383ffff */
.L_x_5815:
[----:B------:R-:W-:Y:S05]  /*72b0*/  BSYNC B0 ;  /* 0x0000000000007941 */ /* 0x000fea0003800000 */
.L_x_5814:
        /* <DEDUP_REMOVED lines=142> */
.L_x_5798:
[----:B------:R-:W1:Y:S01]  /*7ba0*/  LDC R0, c[0x0][0x448] ;  /* 0x00011200ff007b82 */ /* 0x000e620000000800 */
[----:B------:R-:W-:-:S07]  /*7bb0*/  IADD3 R7, R184, 0x1, -R23 ;  /* 0x00000001b8077810 */ /* 0x000fce0007ffe817 */
[----:B------:R-:W2:Y:S01]  /*7bc0*/  LDC.64 R4, c[0x0][0x9e0] ;  /* 0x00027800ff047b82 */ /* 0x000ea20000000a00 */
[----:B-1----:R-:W-:Y:S01]  /*7bd0*/  ISETP.NE.AND P1, PT, R0, 0x1, PT ;  /* 0x000000010000780c */ /* 0x002fe20003f25270 */
[----:B------:R-:W-:Y:S01]  /*7be0*/  VIADD R0, R196, 0x3f ;  /* 0x0000003fc4007836 */ /* 0x000fe20000000000 */
        /* <DEDUP_REMOVED lines=19> */
.L_x_5825:
[----:B------:R-:W-:-:S13]  /*7d20*/  ISETP.NE.AND P0, PT, R5, 0x1, PT ;  /* 0x000000010500780c */ /* 0x000fda0003f05270 */
[----:B------:R-:W1:Y:S02]  /*7d30*/  @P0 LDC.64 R6, c[0x0][0x9e8] ;  /* 0x00027a00ff060b82 */ /* 0x000e640000000a00 */
[----:B-1----:R-:W-:-:S05]  /*7d40*/  @P0 IMAD.HI.U32 R6, R0, R6, RZ ;  /* 0x0000000600060227 */ /* 0x002fca00078e00ff */
[----:B------:R-:W-:-:S07]  /*7d50*/  @P0 SHF.R.U32.HI R0, RZ, R7, R6 ;  /* 0x00000007ff000219 */ /* 0x000fce0000011606 */
.L_x_5826:
[----:B------:R-:W-:Y:S05]  /*7d60*/  BSYNC B0 ;  /* 0x0000000000007941 */ /* 0x000fea0003800000 */
.L_x_5824:
[----:B------:R-:W-:-:S05]  /*7d70*/  IMAD R3, R0, R5, R5 ;  /* 0x0000000500037224 */ /* 0x000fca00078e0205 */
[----:B------:R-:W-:-:S07]  /*7d80*/  VIMNMX R4, R4, R3, PT ;  /* 0x0000000304047248 */ /* 0x000fce0003fe0100 */
.L_x_5823:
        /* <DEDUP_REMOVED lines=24> */
.L_x_5829:
[----:B------:R-:W-:-:S13]  /*7f10*/  ISETP.NE.AND P0, PT, R5, 0x1, PT ;  /* 0x000000010500780c */ /* 0x000fda0003f05270 */
[----:B------:R-:W1:Y:S02]  /*7f20*/  @P0 LDC.64 R6, c[0x0][0x9e8] ;  /* 0x00027a00ff060b82 */ /* 0x000e640000000a00 */
[----:B-1----:R-:W-:-:S05]  /*7f30*/  @P0 IMAD.HI.U32 R6, R37, R6, RZ ;  /* 0x0000000625060227 */ /* 0x002fca00078e00ff */
[----:B------:R-:W-:-:S07]  /*7f40*/  @P0 SHF.R.U32.HI R37, RZ, R7, R6 ;  /* 0x00000007ff250219 */ /* 0x000fce0000011606 */
.L_x_5830:
[----:B------:R-:W-:Y:S05]  /*7f50*/  BSYNC B0 ;  /* 0x0000000000007941 */ /* 0x000fea0003800000 */
.L_x_5828:
[----:B------:R-:W-:-:S05]  /*7f60*/  IMAD R5, R37, R5, RZ ;  /* 0x0000000525057224 */ /* 0x000fca00078e02ff */
[----:B------:R-:W-:-:S07]  /*7f70*/  VIMNMX R0, R0, R5, !PT ;  /* 0x0000000500007248 */ /* 0x000fce0007fe0100 */
.L_x_5827:
[----:B------:R-:W-:Y:S01]  /*7f80*/  SHF.R.S32.HI R3, RZ, 0x1f, R0 ;  /* 0x0000001fff037819 */ /* 0x000fe20000011400 */
[----:B------:R-:W-:Y:S01]  /*7f90*/  BSSY B0, `(.L_x_5831) ;  /* 0x0000027000007945 */ /* 0x000fe20003800000 */
[----:B------:R-:W-:Y:S02]  /*7fa0*/  IMAD.MOV.U32 R168, RZ, RZ, RZ ;  /* 0x000000ffffa87224 */ /* 0x000fe400078e00ff */
[----:B------:R-:W-:-:S04]  /*7fb0*/  LEA.HI R3, R3, R0, RZ, 0x6 ;  /* 0x0000000003037211 */ /* 0x000fc800078f30ff */
[----:B------:R-:W-:-:S04]  /*7fc0*/  SHF.R.S32.HI R3, RZ, 0x6, R3 ;  /* 0x00000006ff037819 */ /* 0x000fc80000011403 */
[----:B------:R-:W-:-:S04]  /*7fd0*/  VIMNMX R213, RZ, R3, !PT ;  /* 0x00000003ffd57248 */ /* 0x000fc80007fe0100 */
[----:B------:R-:W-:-:S13]  /*7fe0*/  ISETP.GT.AND P0, PT, R38, R213, PT ;  /* 0x000000d52600720c */ /* 0x000fda0003f04270 */
[----:B------:R-:W-:Y:S05]  /*7ff0*/  @!P0 BRA `(.L_x_5832) ;  /* 0x0000000000808947 */ /* 0x000fea0003800000 */
[----:B------:R-:W2:Y:S01]  /*8000*/  LDL R4, [R1+0x50] ;  /* 0x0000500001047983 */ /* 0x000ea20000100800 */
[----:B------:R-:W-:Y:S01]  /*8010*/  ULDC UR4, c[0x0][0x9f0] ;  /* 0x00027c0000047ab9 */ /* 0x000fe20000000800 */
[----:B--2---:R-:W-:-:S04]  /*8020*/  ISETP.NE.AND P0, PT, R4, RZ, PT ;  /* 0x000000ff0400720c */ /* 0x004fc80003f05270 */
[----:B------:R-:W-:-:S04]  /*8030*/  SEL R9, R4, UR4, P0 ;  /* 0x0000000404097c07 */ /* 0x000fc80008000000 */
[-C--:B------:R-:W-:Y:S02]  /*8040*/  IABS R6, R9.reuse ;  /* 0x0000000900067213 */ /* 0x080fe40000000000 */
[----:B------:R-:W-:Y:S02]  /*8050*/  IADD3 R0, R9, -0x1, R38 ;  /* 0xffffffff09007810 */ /* 0x000fe40007ffe026 */
[----:B------:R-:W1:Y:S01]  /*8060*/  I2F.RP R3, R6 ;  /* 0x0000000600037306 */ /* 0x000e620000209400 */
[----:B---3--:R-:W-:Y:S02]  /*8070*/  IABS R10, R9 ;  /* 0x00000009000a7213 */ /* 0x008fe40000000000 */
[----:B------:R-:W-:-:S05]  /*8080*/  IMAD.IADD R0, R0, 0x1, -R213 ;  /* 0x0000000100007824 */ /* 0x000fca00078e0ad5 */
[----:B------:R-:W-:Y:S02]  /*8090*/  IABS R8, R0 ;  /* 0x0000000000087213 */ /* 0x000fe40000000000 */
[----:B------:R-:W-:-:S04]  /*80a0*/  LOP3.LUT R0, R0, R9, RZ, 0x3c, !PT ;  /* 0x0000000900007212 */ /* 0x000fc800078e3cff */
[----:B------:R-:W-:Y:S01]  /*80b0*/  ISETP.GE.AND P2, PT, R0, RZ, PT ;  /* 0x000000ff0000720c */ /* 0x000fe20003f46270 */
[----:B-1----:R-:W1:Y:S02]  /*80c0*/  MUFU.RCP R3, R3 ;  /* 0x0000000300037308 */ /* 0x002e640000001000 */
[----:B-1----:R-:W-:Y:S02]  /*80d0*/  VIADD R4, R3, 0xffffffe ;  /* 0x0ffffffe03047836 */ /* 0x002fe40000000000 */
[----:B------:R-:W-:-:S04]  /*80e0*/  IMAD.MOV R3, RZ, RZ, -R10 ;  /* 0x000000ffff037224 */ /* 0x000fc800078e0a0a */
[----:B------:R1:W2:Y:S02]  /*80f0*/  F2I.FTZ.U32.TRUNC.NTZ R5, R4 ;  /* 0x0000000400057305 */ /* 0x0002a4000021f000 */
[----:B-1----:R-:W-:Y:S02]  /*8100*/  IMAD.MOV.U32 R4, RZ, RZ, RZ ;  /* 0x000000ffff047224 */ /* 0x002fe400078e00ff */
[----:B--2---:R-:W-:-:S04]  /*8110*/  IMAD.MOV R7, RZ, RZ, -R5 ;  /* 0x000000ffff077224 */ /* 0x004fc800078e0a05 */
        /* <DEDUP_REMOVED lines=14> */
.L_x_5832:
[----:B------:R-:W-:Y:S05]  /*8200*/  BSYNC B0 ;  /* 0x0000000000007941 */ /* 0x000fea0003800000 */
.L_x_5831:
        /* <DEDUP_REMOVED lines=71> */
[----:B------:R-:W2:Y:S01]  /*8680*/  LDL R0, [R1+0x60] ;  /* 0x0000600001007983 */ /* 0x000ea20000100800 */
[----:B------:R-:W-:Y:S03]  /*8690*/  BSSY B6, `(.L_x_5833) ;  /* 0x000001d000067945 */ /* 0x000fe60003800000 */
[----:B--2---:R-:W1:Y:S02]  /*86a0*/  SHFL.IDX PT, R0, R0, RZ, 0x1f ;  /* 0x00001fff00007589 */ /* 0x004e6400000e0000 */
[----:B-1----:R-:W-:-:S04]  /*86b0*/  LEA.HI R3, R0, R0, RZ, 0x1 ;  /* 0x0000000000037211 */ /* 0x002fc800078f08ff */
[----:B------:R-:W-:-:S05]  /*86c0*/  LOP3.LUT R3, R3, 0x1fffe, RZ, 0xc0, !PT ;  /* 0x0001fffe03037812 */ /* 0x000fca00078ec0ff */
[----:B------:R-:W-:Y:S02]  /*86d0*/  IMAD.IADD R3, R0, 0x1, -R3 ;  /* 0x0000000100037824 */ /* 0x000fe400078e0a03 */
[----:B------:R-:W-:Y:S02]  /*86e0*/  VIADD R0, R2, 0x26800 ;  /* 0x0002680002007836 */ /* 0x000fe40000000000 */
[----:B------:R-:W-:-:S03]  /*86f0*/  IMAD R3, R3, 0x8000, R2 ;  /* 0x0000800003037824 */ /* 0x000fc600078e0202 */
[----:B------:R-:W-:Y:S01]  /*8700*/  LOP3.LUT P0, RZ, R0, 0x3ff, RZ, 0xc0, !PT ;  /* 0x000003ff00ff7812 */ /* 0x000fe2000780c0ff */
[----:B------:R-:W-:-:S05]  /*8710*/  VIADD R3, R3, 0x400 ;  /* 0x0000040003037836 */ /* 0x000fca0000000000 */
[----:B------:R-:W-:-:S04]  /*8720*/  SHF.R.U32.HI R3, RZ, 0x4, R3 ;  /* 0x00000004ff037819 */ /* 0x000fc80000011603 */
[----:B------:R-:W-:-:S04]  /*8730*/  LOP3.LUT R3, R3, 0x3fff, RZ, 0xc0, !PT ;  /* 0x00003fff03037812 */ /* 0x000fc800078ec0ff */
[----:B------:R-:W-:Y:S01]  /*8740*/  LOP3.LUT R195, R3, 0x2000000, RZ, 0xfc, !PT ;  /* 0x0200000003c37812 */ /* 0x000fe200078efcff */
[----:B------:R-:W-:Y:S06]  /*8750*/  @!P0 BRA `(.L_x_5834) ;  /* 0x0000000000408947 */ /* 0x000fec0003800000 */
[----:B------:R-:W-:Y:S01]  /*8760*/  MOV R14, 0x0 ;  /* 0x00000000000e7802 */ /* 0x000fe20000000f00 */
[----:B------:R-:W-:Y:S01]  /*8770*/  ULDC.64 UR4, c[0x4][0xf0] ;  /* 0x01003c0000047ab9 */ /* 0x000fe20000000a00 */
[----:B------:R-:W-:Y:S01]  /*8780*/  ULDC.64 UR6, c[0x4][0xf8] ;  /* 0x01003e0000067ab9 */ /* 0x000fe20000000a00 */
[----:B------:R-:W-:Y:S01]  /*8790*/  IMAD.U32 R4, RZ, RZ, UR4 ;  /* 0x00000004ff047e24 */ /* 0x000fe2000f8e00ff */
[----:B------:R-:W-:Y:S01]  /*87a0*/  MOV R13, RZ ;  /* 0x000000ff000d7202 */ /* 0x000fe20000000f00 */
[----:B------:R-:W-:Y:S01]  /*87b0*/  IMAD.U32 R5, RZ, RZ, UR5 ;  /* 0x00000005ff057e24 */ /* 0x000fe2000f8e00ff */
[----:B------:R-:W1:Y:S01]  /*87c0*/  LDC.64 R14, c[0x4][R14] ;  /* 0x010000000e0e7b82 */ /* 0x000e620000000a00 */
[----:B------:R-:W-:Y:S01]  /*87d0*/  ULDC.64 UR4, c[0x4][0x58] ;  /* 0x0100160000047ab9 */ /* 0x000fe20000000a00 */
[----:B------:R-:W-:Y:S02]  /*87e0*/  IMAD.U32 R6, RZ, RZ, UR6 ;  /* 0x00000006ff067e24 */ /* 0x000fe4000f8e00ff */
[----:B------:R-:W-:-:S02]  /*87f0*/  IMAD.U32 R7, RZ, RZ, UR7 ;  /* 0x00000007ff077e24 */ /* 0x000fc4000f8e00ff */
[----:B---3--:R-:W-:Y:S02]  /*8800*/  IMAD.U32 R10, RZ, RZ, UR4 ;  /* 0x00000004ff0a7e24 */ /* 0x008fe4000f8e00ff */
[----:B0-----:R-:W-:Y:S02]  /*8810*/  IMAD.U32 R11, RZ, RZ, UR5 ;  /* 0x00000005ff0b7e24 */ /* 0x001fe4000f8e00ff */
[----:B------:R-:W-:Y:S02]  /*8820*/  IMAD.MOV.U32 R8, RZ, RZ, 0x70 ;  /* 0x00000070ff087424 */ /* 0x000fe400078e00ff */
[----:B------:R-:W-:-:S07]  /*8830*/  IMAD.MOV.U32 R12, RZ, RZ, 0x1 ;  /* 0x00000001ff0c7424 */ /* 0x000fce00078e00ff */
[----:B------:R-:W-:-:S07]  /*8840*/  LEPC R20, `(.L_x_5834) ;  /* 0x000000001014794e */ /* 0x000fce0000000000 */
[----:B-1---5:R-:W-:Y:S05]  /*8850*/  CALL.ABS.NOINC R14 ;  /* 0x000000000e007343 */ /* 0x022fea0003c00000 */
.L_x_5834:
[----:B------:R-:W-:Y:S05]  /*8860*/  BSYNC B6 ;  /* 0x0000000000067941 */ /* 0x000fea0003800000 */
.L_x_5833:
        /* <DEDUP_REMOVED lines=13> */
.L_x_5838:
[----:B--2---:R2:W4:Y:S02]  /*8940*/  SYNCS.PHASECHK.TRANS64.TRYWAIT P0, [R2+URZ+0x28c00], R3 ;  /* 0x028c0003020075a7 */ /* 0x004524000800017f */
[----:B----4-:R-:W-:Y:S05]  /*8950*/  @!P0 NANOSLEEP.SYNCS 0x989680 ;  /* 0x009896800000895d */ /* 0x010fea0003900000 */
[----:B------:R-:W4:Y:S02]  /*8960*/  @!P0 SYNCS.PHASECHK.TRANS64 P0, [R2+URZ+0x28c00], R3 ;  /* 0x028c0003020085a7 */ /* 0x000f24000800007f */
[----:B----4-:R-:W-:Y:S05]  /*8970*/  @!P0 BRA `(.L_x_5838) ;  /* 0xfffffffc00f08947 */ /* 0x010fea000383ffff */
.L_x_5837:
[----:B------:R-:W-:Y:S05]  /*8980*/  BSYNC B0 ;  /* 0x0000000000007941 */ /* 0x000fea0003800000 */
.L_x_5836:
[----:B------:R-:W-:Y:S05]  /*8990*/  BRA `(.L_x_5839) ;  /* 0x0000002c00387947 */ /* 0x000fea0003800000 */
.L_x_5835:
[----:B------:R-:W-:Y:S01]  /*89a0*/  VIADD R4, R2, 0x20400 ;  /* 0x0002040002047836 */ /* 0x000fe20000000000 */
[----:B-----5:R-:W-:Y:S01]  /*89b0*/  SHF.R.S32.HI R0, RZ, 0x1f, R80 ;  /* 0x0000001fff007819 */ /* 0x020fe20000011450 */
[----:B------:R-:W-:Y:S01]  /*89c0*/  ULDC.64 UR4, c[0x0][0x3f8] ;  /* 0x0000fe0000047ab9 */ /* 0x000fe20000000a00 */
[----:B------:R-:W-:Y:S01]  /*89d0*/  ULDC.64 UR6, c[0x0][0x408] ;  /* 0x0001020000067ab9 */ /* 0x000fe20000000a00 */
[----:B------:R-:W-:Y:S01]  /*89e0*/  IMAD.WIDE.U32 R24, R80, UR4, RZ ;  /* 0x0000000450187c25 */ /* 0x000fe2000f8e00ff */
[----:B------:R-:W-:Y:S01]  /*89f0*/  LOP3.LUT P0, RZ, R4, 0x3ff, RZ, 0xc0, !PT ;  /* 0x000003ff04ff7812 */ /* 0x000fe2000780c0ff */
[----:B------:R-:W-:Y:S02]  /*8a00*/  BSSY B6, `(.L_x_5840) ;  /* 0x0000019000067945 */ /* 0x000fe40003800000 */
[C---:B------:R-:W-:Y:S02]  /*8a10*/  IMAD R3, R0.reuse, UR4, RZ ;  /* 0x0000000400037c24 */ /* 0x040fe4000f8e02ff */
[----:B------:R-:W-:-:S02]  /*8a20*/  IMAD R5, R0, UR6, RZ ;  /* 0x0000000600057c24 */ /* 0x000fc4000f8e02ff */
[C---:B------:R-:W-:Y:S02]  /*8a30*/  IMAD R3, R80.reuse, UR5, R3 ;  /* 0x0000000550037c24 */ /* 0x040fe4000f8e0203 */
[C---:B------:R-:W-:Y:S02]  /*8a40*/  IMAD R5, R80.reuse, UR7, R5 ;  /* 0x0000000750057c24 */ /* 0x040fe4000f8e0205 */
[----:B------:R-:W-:-:S04]  /*8a50*/  IMAD.WIDE.U32 R80, R80, UR6, RZ ;  /* 0x0000000650507c25 */ /* 0x000fc8000f8e00ff */
[----:B------:R-:W-:Y:S02]  /*8a60*/  IMAD.IADD R27, R3, 0x1, R25 ;  /* 0x00000001031b7824 */ /* 0x000fe400078e0219 */
[----:B------:R-:W-:Y:S01]  /*8a70*/  IMAD.IADD R29, R5, 0x1, R81 ;  /* 0x00000001051d7824 */ /* 0x000fe200078e0251 */
[----:B------:R-:W-:Y:S06]  /*8a80*/  @!P0 BRA `(.L_x_5841) ;  /* 0x0000000000408947 */ /* 0x000fec0003800000 */
[----:B------:R-:W-:Y:S01]  /*8a90*/  MOV R14, 0x0 ;  /* 0x00000000000e7802 */ /* 0x000fe20000000f00 */
[----:B------:R-:W-:Y:S01]  /*8aa0*/  ULDC.64 UR4, c[0x4][0xf0] ;  /* 0x01003c0000047ab9 */ /* 0x000fe20000000a00 */
[----:B------:R-:W-:Y:S01]  /*8ab0*/  ULDC.64 UR6, c[0x4][0x58] ;  /* 0x0100160000067ab9 */ /* 0x000fe20000000a00 */
[----:B------:R-:W-:Y:S02]  /*8ac0*/  IMAD.U32 R4, RZ, RZ, UR4 ;  /* 0x00000004ff047e24 */ /* 0x000fe4000f8e00ff */
[----:B------:R-:W-:Y:S01]  /*8ad0*/  IMAD.U32 R5, RZ, RZ, UR5 ;  /* 0x00000005ff057e24 */ /* 0x000fe2000f8e00ff */
[----:B------:R-:W1:Y:S01]  /*8ae0*/  LDC.64 R14, c[0x4][R14] ;  /* 0x010000000e0e7b82 */ /* 0x000e620000000a00 */
[----:B------:R-:W-:Y:S01]  /*8af0*/  ULDC.64 UR4, c[0x4][0xf8] ;  /* 0x01003e0000047ab9 */ /* 0x000fe20000000a00 */
[----:B---3--:R-:W-:Y:S02]  /*8b00*/  IMAD.U32 R10, RZ, RZ, UR6 ;  /* 0x00000006ff0a7e24 */ /* 0x008fe4000f8e00ff */
[----:B------:R-:W-:-:S02]  /*8b10*/  IMAD.U32 R6, RZ, RZ, UR4 ;  /* 0x00000004ff067e24 */ /* 0x000fc4000f8e00ff */
[----:B------:R-:W-:Y:S02]  /*8b20*/  IMAD.U32 R7, RZ, RZ, UR5 ;  /* 0x00000005ff077e24 */ /* 0x000fe4000f8e00ff */
[----:B0-----:R-:W-:Y:S02]  /*8b30*/  IMAD.U32 R11, RZ, RZ, UR7 ;  /* 0x00000007ff0b7e24 */ /* 0x001fe4000f8e00ff */
[----:B------:R-:W-:Y:S02]  /*8b40*/  IMAD.MOV.U32 R8, RZ, RZ, 0x70 ;  /* 0x00000070ff087424 */ /* 0x000fe400078e00ff */
[----:B------:R-:W-:Y:S02]  /*8b50*/  IMAD.MOV.U32 R12, RZ, RZ, 0x1 ;  /* 0x00000001ff0c7424 */ /* 0x000fe400078e00ff */
[----:B------:R-:W-:-:S07]  /*8b60*/  IMAD.MOV.U32 R13, RZ, RZ, RZ ;  /* 0x000000ffff0d7224 */ /* 0x000fce00078e00ff */
[----:B------:R-:W-:-:S07]  /*8b70*/  LEPC R20, `(.L_x_5841) ;  /* 0x000000001014794e */ /* 0x000fce0000000000 */
[----:B-1----:R-:W-:Y:S05]  /*8b80*/  CALL.ABS.NOINC R14 ;  /* 0x000000000e007343 */ /* 0x002fea0003c00000 */
.L_x_5841:
[----:B------:R-:W-:Y:S05]  /*8b90*/  BSYNC B6 ;  /* 0x0000000000067941 */ /* 0x000fea0003800000 */
.L_x_5840:
[----:B------:R-:W-:Y:S01]  /*8ba0*/  ULDC.U8 UR4, c[0x0][0x410] ;  /* 0x0001040000047ab9 */ /* 0x000fe20000000000 */
[----:B------:R-:W-:Y:S01]  /*8bb0*/  BSSY B0, `(.L_x_5842) ;  /* 0x00002a4000007945 */ /* 0x000fe20003800000 */
[----:B------:R-:W-:Y:S01]  /*8bc0*/  ISETP.NE.AND P0, PT, RZ, UR4, PT ;  /* 0x00000004ff007c0c */ /* 0x000fe2000bf05270 */
[----:B------:R-:W-:-:S12]  /*8bd0*/  IMAD.IADD R34, R193, 0x1, R196 ;  /* 0x00000001c1227824 */ /* 0x000fd800078e02c4 */
[----:B------:R-:W-:Y:S05]  /*8be0*/  @!P0 BRA `(.L_x_5843) ;  /* 0x0000001400748947 */ /* 0x000fea0003800000 */
[----:B------:R-:W1:Y:S01]  /*8bf0*/  LDC R6, c[0x0][0x448] ;  /* 0x00011200ff067b82 */ /* 0x000e620000000800 */
[----:B------:R-:W2:Y:S01]  /*8c00*/  S2R R0, SR_TID.X ;  /* 0x0000000000007919 */ /* 0x000ea20000002100 */
[----:B------:R-:W-:Y:S01]  /*8c10*/  ULDC.64 UR4, c[0x0][0x3f8] ;  /* 0x0000fe0000047ab9 */ /* 0x000fe20000000a00 */
[----:B------:R-:W-:Y:S01]  /*8c20*/  ULDC.64 UR6, c[0x0][0x408] ;  /* 0x0001020000067ab9 */ /* 0x000fe20000000a00 */
[----:B------:R-:W-:Y:S02]  /*8c30*/  IMAD.MOV.U32 R25, RZ, RZ, R27 ;  /* 0x000000ffff197224 */ /* 0x000fe400078e001b */
[----:B------:R-:W-:Y:S01]  /*8c40*/  IMAD.MOV.U32 R81, RZ, RZ, R29 ;  /* 0x000000ffff517224 */ /* 0x000fe200078e001d */
[----:B-1----:R-:W-:Y:S01]  /*8c50*/  ISETP.NE.AND P0, PT, R6, 0x1, PT ;  /* 0x000000010600780c */ /* 0x002fe20003f05270 */
[----:B--2---:R-:W-:-:S12]  /*8c60*/  VIADD R3, R0, 0xffffff80 ;  /* 0xffffff8000037836 */ /* 0x004fd80000000000 */
[----:B------:R-:W1:Y:S01]  /*8c70*/  @P0 LDC R0, c[0x0][0x44c] ;  /* 0x00011300ff000b82 */ /* 0x000e620000000800 */
[----:B------:R-:W-:-:S04]  /*8c80*/  SHF.R.S32.HI R4, RZ, 0x1f, R3 ;  /* 0x0000001fff047819 */ /* 0x000fc80000011403 */
[----:B------:R-:W-:-:S03]  /*8c90*/  LEA.HI R4, R4, R3, RZ, 0x2 ;  /* 0x0000000304047211 */ /* 0x000fc600078f10ff */
[----:B------:R-:W2:Y:S01]  /*8ca0*/  @P0 LDC R5, c[0x0][0x450] ;  /* 0x00011400ff050b82 */ /* 0x000ea20000000800 */
[----:B------:R-:W-:-:S05]  /*8cb0*/  LOP3.LUT R4, R4, 0xfffffffc, RZ, 0xc0, !PT ;  /* 0xfffffffc04047812 */ /* 0x000fca00078ec0ff */
[----:B------:R-:W-:-:S04]  /*8cc0*/  IMAD.IADD R3, R3, 0x1, -R4 ;  /* 0x0000000103037824 */ /* 0x000fc800078e0a04 */
[----:B------:R-:W-:-:S04]  /*8cd0*/  IMAD R3, R3, 0x20, R34 ;  /* 0x0000002003037824 */ /* 0x000fc800078e0222 */
[----:B-1----:R-:W-:-:S05]  /*8ce0*/  @P0 IMAD.HI.U32 R0, R3, R0, RZ ;  /* 0x0000000003000227 */ /* 0x002fca00078e00ff */
[----:B--2---:R-:W-:-:S04]  /*8cf0*/  @P0 SHF.R.U32.HI R3, RZ, R5, R0 ;  /* 0x00000005ff030219 */ /* 0x004fc80000011600 */
[----:B------:R-:W-:Y:S01]  /*8d00*/  SHF.R.S32.HI R0, RZ, 0x1f, R3 ;  /* 0x0000001fff007819 */ /* 0x000fe20000011403 */
[----:B------:R-:W-:-:S04]  /*8d10*/  IMAD.WIDE.U32 R24, R3, UR4, R24 ;  /* 0x0000000403187c25 */ /* 0x000fc8000f8e0018 */
[C---:B------:R-:W-:Y:S02]  /*8d20*/  IMAD R4, R0.reuse, UR4, RZ ;  /* 0x0000000400047c24 */ /* 0x040fe4000f8e02ff */
[----:B------:R-:W-:Y:S02]  /*8d30*/  IMAD R0, R0, UR6, RZ ;  /* 0x0000000600007c24 */ /* 0x000fe4000f8e02ff */
[C---:B------:R-:W-:Y:S01]  /*8d40*/  IMAD R31, R3.reuse, UR5, R4 ;  /* 0x00000005031f7c24 */ /* 0x040fe2000f8e0204 */
[----:B------:R-:W-:Y:S01]  /*8d50*/  ULDC.64 UR4, c[0x0][0x3e8] ;  /* 0x0000fa0000047ab9 */ /* 0x000fe20000000a00 */
[C---:B------:R-:W-:Y:S01]  /*8d60*/  IMAD.WIDE.U32 R80, R3.reuse, UR6, R80 ;  /* 0x0000000603507c25 */ /* 0x040fe2000f8e0050 */
[----:B---3--:R-:W-:Y:S01]  /*8d70*/  LEA R10, P0, R24, UR4, 0x1 ;  /* 0x00000004180a7c11 */ /* 0x008fe2000f8008ff */
        /* <DEDUP_REMOVED lines=11> */
[----:B------:R1:W4:Y:S04]  /*8e30*/  SHFL.IDX PT, R7, R80, RZ, 0x1c1f ;  /* 0x001c1fff50077589 */ /* 0x00032800000e0000 */
[----:B------:R1:W0:Y:S02]  /*8e40*/  SHFL.IDX PT, R8, R30, RZ, 0x1c1f ;  /* 0x001c1fff1e087589 */ /* 0x00022400000e0000 */
.L_x_6142:
[----:B------:R-:W-:Y:S01]  /*8e50*/  IMAD R33, R23, R6, RZ ;  /* 0x0000000617217224 */ /* 0x000fe200078e02ff */
[----:B------:R-:W-:Y:S01]  /*8e60*/  BSSY B1, `(.L_x_5845) ;  /* 0x000001e000017945 */ /* 0x000fe20003800000 */
[----:B------:R-:W-:Y:S02]  /*8e70*/  CS2R R24, SRZ ;  /* 0x0000000000187805 */ /* 0x000fe4000001ff00 */
[----:B------:R-:W-:Y:S02]  /*8e80*/  CS2R R26, SRZ ;  /* 0x00000000001a7805 */ /* 0x000fe4000001ff00 */
[----:B------:R-:W-:Y:S02]  /*8e90*/  CS2R R20, SRZ ;  /* 0x0000000000147805 */ /* 0x000fe4000001ff00 */
[----:B------:R-:W-:Y:S02]  /*8ea0*/  ISETP.GE.AND P0, PT, R34, R33, PT ;  /* 0x000000212200720c */ /* 0x000fe40003f06270 */
[----:B------:R-:W-:-:S11]  /*8eb0*/  CS2R R28, SRZ ;  /* 0x00000000001c7805 */ /* 0x000fd6000001ff00 */
[----:B------:R-:W-:Y:S05]  /*8ec0*/  @P0 BRA `(.L_x_5846) ;  /* 0x00000000005c0947 */ /* 0x000fea0003800000 */
[----:B------:R-:W-:Y:S01]  /*8ed0*/  ULDC UR4, c[0x0][0x3f4] ;  /* 0x0000fd0000047ab9 */ /* 0x000fe20000000800 */
[----:B---3--:R-:W-:Y:S01]  /*8ee0*/  IMAD.MOV.U32 R4, RZ, RZ, R3 ;  /* 0x000000ffff047224 */ /* 0x008fe200078e0003 */
[----:B------:R-:W-:Y:S01]  /*8ef0*/  ISETP.GE.AND P2, PT, R190, UR4, PT ;  /* 0x00000004be007c0c */ /* 0x000fe2000bf46270 */
[----:B--2---:R-:W-:Y:S01]  /*8f00*/  IMAD.MOV.U32 R5, RZ, RZ, R0 ;  /* 0x000000ffff057224 */ /* 0x004fe200078e0000 */
[----:B------:R-:W-:Y:S02]  /*8f10*/  ISETP.GE.AND P3, PT, R207, UR4, PT ;  /* 0x00000004cf007c0c */ /* 0x000fe4000bf66270 */
[----:B------:R-:W-:Y:S02]  /*8f20*/  CS2R R26, SRZ ;  /* 0x00000000001a7805 */ /* 0x000fe4000001ff00 */
[----:B------:R-:W-:Y:S01]  /*8f30*/  SHF.R.S32.HI R12, RZ, 0x1f, R207 ;  /* 0x0000001fff0c7819 */ /* 0x000fe200000114cf */
[----:B----4-:R-:W-:-:S06]  /*8f40*/  IMAD.MOV.U32 R9, RZ, RZ, R7 ;  /* 0x000000ffff097224 */ /* 0x010fcc00078e0007 */
[----:B------:R-:W-:Y:S02]  /*8f50*/  @!P2 IMAD.WIDE R4, R190, 0x2, R4 ;  /* 0x00000002be04a825 */ /* 0x000fe400078e0204 */
[C---:B0-----:R-:W-:Y:S02]  /*8f60*/  @!P3 SHF.L.U64.HI R11, R207.reuse, 0x1, R12 ;  /* 0x00000001cf0bb819 */ /* 0x041fe4000001020c */
[----:B------:R-:W-:Y:S01]  /*8f70*/  @!P3 IMAD.SHL.U32 R6, R207, 0x2, RZ ;  /* 0x00000002cf06b824 */ /* 0x000fe200078e00ff */
[----:B------:R0:W5:Y:S01]  /*8f80*/  @!P2 LD.E.64 R26, desc[UR42][R4.64] ;  /* 0x0000002a041aa980 */ /* 0x000162000c101b00 */
[----:B------:R-:W-:Y:S02]  /*8f90*/  CS2R R28, SRZ ;  /* 0x00000000001c7805 */ /* 0x000fe4000001ff00 */
[----:B------:R-:W-:Y:S02]  /*8fa0*/  CS2R R24, SRZ ;  /* 0x0000000000187805 */ /* 0x000fe4000001ff00 */
[----:B------:R-:W-:-:S02]  /*8fb0*/  CS2R R20, SRZ ;  /* 0x0000000000147805 */ /* 0x000fc4000001ff00 */
[-C--:B0-----:R-:W-:Y:S02]  /*8fc0*/  @!P3 IADD3 R4, P0, R3, R6.reuse, RZ ;  /* 0x000000060304b210 */ /* 0x081fe40007f1e0ff */
[----:B------:R-:W-:Y:S01]  /*8fd0*/  @!P3 IADD3 R6, P1, R8, R6, RZ ;  /* 0x000000060806b210 */ /* 0x000fe20007f3e0ff */
[----:B------:R-:W-:-:S04]  /*8fe0*/  @!P2 IMAD.WIDE R8, R190, 0x2, R8 ;  /* 0x00000002be08a825 */ /* 0x000fc800078e0208 */
[--C-:B------:R-:W-:Y:S01]  /*8ff0*/  @!P3 IMAD.X R5, R0, 0x1, R11.reuse, P0 ;  /* 0x000000010005b824 */ /* 0x100fe200000e060b */
[----:B------:R0:W5:Y:S01]  /*9000*/  @!P2 LD.E.64 R28, desc[UR42][R8.64] ;  /* 0x0000002a081ca980 */ /* 0x000162000c101b00 */
[----:B------:R-:W-:-:S03]  /*9010*/  @!P3 IMAD.X R7, R7, 0x1, R11, P1 ;  /* 0x000000010707b824 */ /* 0x000fc600008e060b */
[----:B------:R0:W5:Y:S04]  /*9020*/  @!P3 LD.E.64 R24, desc[UR42][R4.64] ;  /* 0x0000002a0418b980 */ /* 0x000168000c101b00 */
[----:B------:R0:W5:Y:S02]  /*9030*/  @!P3 LD.E.64 R20, desc[UR42][R6.64] ;  /* 0x0000002a0614b980 */ /* 0x000164000c101b00 */
.L_x_5846:
[----:B------:R-:W-:Y:S05]  /*9040*/  BSYNC B1 ;  /* 0x0000000000017941 */ /* 0x000fea0003800000 */
.L_x_5845:
[----:B--2--5:R-:W-:Y:S01]  /*9050*/  IMAD.MOV.U32 R0, RZ, RZ, R24 ;  /* 0x000000ffff007224 */ /* 0x024fe200078e0018 */
[----:B------:R-:W-:Y:S01]  /*9060*/  UMOV UR4, 0xffffffff ;  /* 0xffffffff00047882 */ /* 0x000fe20000000000 */
[----:B---3--:R-:W-:Y:S01]  /*9070*/  IMAD.MOV.U32 R3, RZ, RZ, R25 ;  /* 0x000000ffff037224 */ /* 0x008fe200078e0019 */
[----:B0-----:R-:W-:Y:S01]  /*9080*/  CS2R R8, SRZ ;  /* 0x0000000000087805 */ /* 0x001fe2000001ff00 */
[----:B------:R-:W-:Y:S02]  /*9090*/  IMAD.MOV.U32 R4, RZ, RZ, R26 ;  /* 0x000000ffff047224 */ /* 0x000fe400078e001a */
        /* <DEDUP_REMOVED lines=11> */
[----:B------:R-:W-:Y:S06]  /*9150*/  BRA.DIV UR4, `(.L_x_5847) ;  /* 0x0000019a04847947 */ /* 0x000fec000b800000 */
[----:B------:R0:W2:Y:S04]  /*9160*/  SHFL.IDX PT, R0, R31, 0x1, 0x1c1f ;  /* 0x003c1f001f007f89 */ /* 0x0000a800000e0000 */
[----:B------:R0:W3:Y:S04]  /*9170*/  SHFL.IDX PT, R3, R10, 0x1, 0x1c1f ;  /* 0x003c1f000a037f89 */ /* 0x0000e800000e0000 */
[----:B----4-:R0:W4:Y:S04]  /*9180*/  SHFL.IDX PT, R7, R80, 0x1, 0x1c1f ;  /* 0x003c1f0050077f89 */ /* 0x01012800000e0000 */
[----:B-1----:R-:W1:Y:S02]  /*9190*/  SHFL.IDX PT, R30, R30, 0x1, 0x1c1f ;  /* 0x003c1f001e1e7f89 */ /* 0x002e6400000e0000 */
.L_x_6148:
[----:B------:R-:W5:Y:S01]  /*91a0*/  LDL R5, [R1+0x5c] ;  /* 0x00005c0001057983 */ /* 0x000f620000100800 */
[----:B------:R-:W-:Y:S01]  /*91b0*/  VIADD R34, R34, 0x20 ;  /* 0x0000002022227836 */ /* 0x000fe20000000000 */
[----:B------:R-:W-:Y:S01]  /*91c0*/  BSSY B1, `(.L_x_5848) ;  /* 0x0000023000017945 */ /* 0x000fe20003800000 */
[----:B------:R-:W-:Y:S01]  /*91d0*/  IMAD.SHL.U32 R32, R198, 0x40, RZ ;  /* 0x00000040c6207824 */ /* 0x000fe200078e00ff */
[----:B------:R-:W-:Y:S02]  /*91e0*/  CS2R R12, SRZ ;  /* 0x00000000000c7805 */ /* 0x000fe4000001ff00 */
[----:B0-----:R-:W-:Y:S02]  /*91f0*/  CS2R R10, SRZ ;  /* 0x00000000000a7805 */ /* 0x001fe4000001ff00 */
[----:B------:R-:W-:Y:S02]  /*9200*/  ISETP.GE.AND P0, PT, R34, R33, PT ;  /* 0x000000212200720c */ /* 0x000fe40003f06270 */
[----:B------:R-:W-:-:S02]  /*9210*/  CS2R R14, SRZ ;  /* 0x00000000000e7805 */ /* 0x000fc4000001ff00 */
[----:B-----5:R-:W-:-:S04]  /*9220*/  LEA.HI R4, R5, R5, RZ, 0x1 ;  /* 0x0000000505047211 */ /* 0x020fc800078f08ff */
[----:B------:R-:W-:-:S05]  /*9230*/  LOP3.LUT R4, R4, 0xfffffffe, RZ, 0xc0, !PT ;  /* 0xfffffffe04047812 */ /* 0x000fca00078ec0ff */
[----:B------:R-:W-:-:S05]  /*9240*/  IMAD.IADD R4, R5, 0x1, -R4 ;  /* 0x0000000105047824 */ /* 0x000fca00078e0a04 */
[----:B------:R-:W-:Y:S01]  /*9250*/  SHF.L.U32 R35, R4, 0x1f, RZ ;  /* 0x0000001f04237819 */ /* 0x000fe200000006ff */
[----:B------:R-:W-:Y:S06]  /*9260*/  @P0 BRA `(.L_x_5849) ;  /* 0x0000000000600947 */ /* 0x000fec0003800000 */
[----:B------:R-:W-:Y:S01]  /*9270*/  ULDC UR4, c[0x0][0x3f4] ;  /* 0x0000fd0000047ab9 */ /* 0x000fe20000000800 */
[----:B---3--:R-:W-:Y:S01]  /*9280*/  IMAD.MOV.U32 R4, RZ, RZ, R3 ;  /* 0x000000ffff047224 */ /* 0x008fe200078e0003 */
[----:B------:R-:W-:Y:S01]  /*9290*/  ISETP.GE.AND P2, PT, R190, UR4, PT ;  /* 0x00000004be007c0c */ /* 0x000fe2000bf46270 */
[----:B--2---:R-:W-:Y:S01]  /*92a0*/  IMAD.MOV.U32 R5, RZ, RZ, R0 ;  /* 0x000000ffff057224 */ /* 0x004fe200078e0000 */
[----:B------:R-:W-:Y:S02]  /*92b0*/  ISETP.GE.AND P3, PT, R207, UR4, PT ;  /* 0x00000004cf007c0c */ /* 0x000fe4000bf66270 */
[----:B------:R-:W-:Y:S02]  /*92c0*/  CS2R R12, SRZ ;  /* 0x00000000000c7805 */ /* 0x000fe4000001ff00 */
[----:B------:R-:W-:Y:S01]  /*92d0*/  SHF.R.S32.HI R10, RZ, 0x1f, R207 ;  /* 0x0000001fff0a7819 */ /* 0x000fe200000114cf */
[----:B-1----:R-:W-:-:S06]  /*92e0*/  IMAD.MOV.U32 R8, RZ, RZ, R30 ;  /* 0x000000ffff087224 */ /* 0x002fcc00078e001e */
[----:B------:R-:W-:Y:S02]  /*92f0*/  @!P2 IMAD.WIDE R4, R190, 0x2, R4 ;  /* 0x00000002be04a825 */ /* 0x000fe400078e0204 */
[C---:B------:R-:W-:Y:S02]  /*9300*/  @!P3 SHF.L.U64.HI R10, R207.reuse, 0x1, R10 ;  /* 0x00000001cf0ab819 */ /* 0x040fe4000001020a */
[----:B------:R-:W-:Y:S01]  /*9310*/  @!P3 IMAD.SHL.U32 R6, R207, 0x2, RZ ;  /* 0x00000002cf06b824 */ /* 0x000fe200078e00ff */
[----:B------:R0:W5:Y:S01]  /*9320*/  @!P2 LD.E.64 R12, desc[UR42][R4.64] ;  /* 0x0000002a040ca980 */ /* 0x000162000c101b00 */
[----:B----4-:R-:W-:Y:S01]  /*9330*/  IMAD.MOV.U32 R9, RZ, RZ, R7 ;  /* 0x000000ffff097224 */ /* 0x010fe200078e0007 */
[----:B------:R-:W-:Y:S02]  /*9340*/  CS2R R14, SRZ ;  /* 0x00000000000e7805 */ /* 0x000fe4000001ff00 */
[-C--:B0-----:R-:W-:Y:S02]  /*9350*/  @!P3 IADD3 R4, P0, R3, R6.reuse, RZ ;  /* 0x000000060304b210 */ /* 0x081fe40007f1e0ff */
[----:B------:R-:W-:Y:S01]  /*9360*/  @!P3 IADD3 R6, P1, R30, R6, RZ ;  /* 0x000000061e06b210 */ /* 0x000fe20007f3e0ff */
[----:B------:R-:W-:Y:S01]  /*9370*/  @!P2 IMAD.WIDE R30, R190, 0x2, R8 ;  /* 0x00000002be1ea825 */ /* 0x000fe200078e0208 */
[----:B------:R-:W-:-:S03]  /*9380*/  CS2R R8, SRZ ;  /* 0x0000000000087805 */ /* 0x000fc6000001ff00 */
[--C-:B------:R-:W-:Y:S01]  /*9390*/  @!P3 IMAD.X R5, R0, 0x1, R10.reuse, P0 ;  /* 0x000000010005b824 */ /* 0x100fe200000e060a */
[----:B------:R0:W5:Y:S01]  /*93a0*/  @!P2 LD.E.64 R14, desc[UR42][R30.64] ;  /* 0x0000002a1e0ea980 */ /* 0x000162000c101b00 */
[----:B------:R-:W-:Y:S01]  /*93b0*/  @!P3 IMAD.X R7, R7, 0x1, R10, P1 ;  /* 0x000000010707b824 */ /* 0x000fe200008e060a */
[----:B------:R-:W-:Y:S02]  /*93c0*/  CS2R R10, SRZ ;  /* 0x00000000000a7805 */ /* 0x000fe4000001ff00 */
[----:B------:R0:W5:Y:S04]  /*93d0*/  @!P3 LD.E.64 R8, desc[UR42][R4.64] ;  /* 0x0000002a0408b980 */ /* 0x000168000c101b00 */
[----:B------:R0:W5:Y:S02]  /*93e0*/  @!P3 LD.E.64 R10, desc[UR42][R6.64] ;  /* 0x0000002a060ab980 */ /* 0x000164000c101b00 */
.L_x_5849:
[----:B------:R-:W-:Y:S05]  /*93f0*/  BSYNC B1 ;  /* 0x0000000000017941 */ /* 0x000fea0003800000 */
.L_x_5848:
[----:B------:R-:W4:Y:S01]  /*9400*/  SYNCS.PHASECHK.TRANS64.TRYWAIT P0, [R2+URZ+0x28c00], R35 ;  /* 0x028c0023020075a7 */ /* 0x000f22000800017f */
[----:B---3--:R-:W-:Y:S01]  /*9410*/  LOP3.LUT R3, R32, 0x1c0, RZ, 0xc0, !PT ;  /* 0x000001c020037812 */ /* 0x008fe200078ec0ff */
[----:B0----5:R-:W-:Y:S01]  /*9420*/  IMAD.MOV.U32 R4, RZ, RZ, R8 ;  /* 0x000000ffff047224 */ /* 0x021fe200078e0008 */
[----:B-1----:R-:W-:Y:S01]  /*9430*/  VIADDMNMX R30, R33, -R196, 0x40, PT ;  /* 0x00000040211e7446 */ /* 0x002fe200038009c4 */
[----:B------:R-:W-:Y:S01]  /*9440*/  IMAD.MOV.U32 R5, RZ, RZ, R13 ;  /* 0x000000ffff057224 */ /* 0x000fe200078e000d */
[----:B--2---:R-:W-:Y:S01]  /*9450*/  LOP3.LUT R0, R3, 0x18, R18, 0xf8, !PT ;  /* 0x0000001803007812 */ /* 0x004fe200078ef812 */
[----:B------:R-:W-:Y:S01]  /*9460*/  IMAD.MOV.U32 R6, RZ, RZ, R10 ;  /* 0x000000ffff067224 */ /* 0x000fe200078e000a */
[----:B------:R-:W-:Y:S01]  /*9470*/  SHF.R.U32.HI R3, RZ, 0x3, R3 ;  /* 0x00000003ff037819 */ /* 0x000fe20000011603 */
[----:B------:R-:W-:Y:S01]  /*9480*/  BSSY B1, `(.L_x_5850) ;  /* 0x0000014000017945 */ /* 0x000fe20003800000 */
[----:B------:R-:W-:Y:S01]  /*9490*/  PRMT R45, R4, 0x7610, R45 ;  /* 0x00007610042d7816 */ /* 0x000fe2000000002d */
[----:B------:R-:W-:Y:S01]  /*94a0*/  IMAD.MOV.U32 R4, RZ, RZ, R12 ;  /* 0x000000ffff047224 */ /* 0x000fe200078e000c */
[----:B------:R-:W-:Y:S01]  /*94b0*/  LOP3.LUT R3, R0, R3, RZ, 0x3c, !PT ;  /* 0x0000000300037212 */ /* 0x000fe200078e3cff */
[----:B------:R-:W-:Y:S01]  /*94c0*/  IMAD.MOV.U32 R0, RZ, RZ, R9 ;  /* 0x000000ffff007224 */ /* 0x000fe200078e0009 */
[----:B------:R-:W-:Y:S01]  /*94d0*/  PRMT R46, R5, 0x5410, R6 ;  /* 0x00005410052e7816 */ /* 0x000fe20000000006 */
[----:B------:R-:W-:Y:S01]  /*94e0*/  IMAD.MOV.U32 R5, RZ, RZ, R15 ;  /* 0x000000ffff057224 */ /* 0x000fe200078e000f */
[----:B------:R-:W-:Y:S01]  /*94f0*/  PRMT R45, R45, 0x5410, R4 ;  /* 0x000054102d2d7816 */ /* 0x000fe20000000004 */
[----:B------:R-:W-:Y:S01]  /*9500*/  IMAD R3, R214, 0x200, R3 ;  /* 0x00000200d6037824 */ /* 0x000fe200078e0203 */
[----:B------:R-:W-:Y:S01]  /*9510*/  PRMT R31, R0, 0x7610, R31 ;  /* 0x00007610001f7816 */ /* 0x000fe2000000001f */
[----:B------:R-:W-:Y:S01]  /*9520*/  IMAD.MOV.U32 R0, RZ, RZ, R11 ;  /* 0x000000ffff007224 */ /* 0x000fe200078e000b */
[----:B------:R-:W-:Y:S01]  /*9530*/  LOP3.LUT P2, RZ, R198, 0x4, RZ, 0xc0, !PT ;  /* 0x00000004c6ff7812 */ /* 0x000fe2000784c0ff */
[----:B------:R-:W-:Y:S01]  /*9540*/  IMAD.MOV.U32 R4, RZ, RZ, R14 ;  /* 0x000000ffff047224 */ /* 0x000fe200078e000e */
[----:B------:R-:W-:Y:S01]  /*9550*/  ISETP.GE.AND P1, PT, R193, R30, PT ;  /* 0x0000001ec100720c */ /* 0x000fe20003f26270 */
[----:B------:R-:W-:Y:S01]  /*9560*/  IMAD R3, R3, 0x2, R2 ;  /* 0x0000000203037824 */ /* 0x000fe200078e0202 */
[----:B------:R-:W-:-:S02]  /*9570*/  PRMT R31, R31, 0x5410, R0 ;  /* 0x000054101f1f7816 */ /* 0x000fc40000000000 */
[----:B------:R-:W-:Y:S01]  /*9580*/  PRMT R47, R4, 0x7610, R47 ;  /* 0x00007610042f7816 */ /* 0x000fe2000000002f */
[C---:B------:R-:W-:Y:S02]  /*9590*/  VIADD R4, R3.reuse, 0x20400 ;  /* 0x0002040003047836 */ /* 0x040fe40000000000 */
[----:B------:R-:W-:Y:S01]  /*95a0*/  VIADD R0, R3, 0x20440 ;  /* 0x0002044003007836 */ /* 0x000fe20000000000 */
[----:B----4-:R-:W-:Y:S06]  /*95b0*/  @!P0 BRA `(.L_x_5851) ;  /* 0x0000019400e08947 */ /* 0x010fec0003800000 */
.L_x_6149:
[----:B------:R-:W-:Y:S05]  /*95c0*/  BSYNC B1 ;  /* 0x0000000000017941 */ /* 0x000fea0003800000 */
.L_x_5850:
[----:B------:R-:W-:Y:S01]  /*95d0*/  BSSY B1, `(.L_x_5852) ;  /* 0x000005f000017945 */ /* 0x000fe20003800000 */
[----:B------:R-:W-:Y:S01]  /*95e0*/  PRMT R47, R47, 0x5410, R5 ;  /* 0x000054102f2f7816 */ /* 0x000fe20000000005 */
[----:B------:R-:W-:Y:S02]  /*95f0*/  @P2 VIADD R0, R4, 0xffffffc0 ;  /* 0xffffffc004002836 */ /* 0x000fe40000000000 */
[----:B------:R-:W-:Y:S05]  /*9600*/  @P1 BRA `(.L_x_5853) ;  /* 0x00000004006c1947 */ /* 0x000fea0003800000 */
[----:B------:R-:W1:Y:S01]  /*9610*/  LDC R4, c[0x0][0x3f4] ;  /* 0x0000fd00ff047b82 */ /* 0x000e620000000800 */
[----:B------:R-:W-:Y:S01]  /*9620*/  BSSY B2, `(.L_x_5854) ;  /* 0x000002e000027945 */ /* 0x000fe20003800000 */
[-C--:B-1----:R-:W-:Y:S02]  /*9630*/  ISETP.GE.AND P0, PT, R190, R4.reuse, PT ;  /* 0x00000004be00720c */ /* 0x082fe40003f06270 */
[----:B------:R-:W-:-:S11]  /*9640*/  ISETP.GE.AND P1, PT, R207, R4, PT ;  /* 0x00000004cf00720c */ /* 0x000fd60003f26270 */
[----:B------:R-:W-:Y:S05]  /*9650*/  @P0 BRA `(.L_x_5855) ;  /* 0x0000000000a80947 */ /* 0x000fea0003800000 */
[----:B------:R-:W1:Y:S01]  /*9660*/  LDS.128 R4, [R3+0x20400] ;  /* 0x0204000003047984 */ /* 0x000e620000000c00 */
[----:B------:R-:W-:Y:S01]  /*9670*/  SHF.R.U32.HI R33, RZ, 0x10, R27 ;  /* 0x00000010ff217819 */ /* 0x000fe2000001161b */
[--C-:B------:R-:W-:Y:S01]  /*9680*/  HADD2.F32 R34, -RZ, R36.reuse.H1_H1 ;  /* 0x30000024ff227230 */ /* 0x100fe20000004100 */
[--C-:B0-----:R-:W-:Y:S01]  /*9690*/  SHF.R.U32.HI R35, RZ, 0x10, R29.reuse ;  /* 0x00000010ff237819 */ /* 0x101fe2000001161d */
[----:B------:R-:W-:Y:S01]  /*96a0*/  HADD2.F32 R32, -RZ, R36.H0_H0 ;  /* 0x20000024ff207230 */ /* 0x000fe20000004100 */
[----:B------:R-:W-:Y:S01]  /*96b0*/  SHF.R.U64 R39, R28, 0x10, R29 ;  /* 0x000000101c277819 */ /* 0x000fe2000000121d */
[----:B------:R-:W-:Y:S01]  /*96c0*/  HADD2.F32 R33, -RZ, R33.H0_H0 ;  /* 0x20000021ff217230 */ /* 0x000fe20000004100 */
[----:B------:R-:W-:Y:S01]  /*96d0*/  SHF.R.U64 R41, R26, 0x10, R27 ;  /* 0x000000101a297819 */ /* 0x000fe2000000121b */
[----:B------:R-:W-:Y:S02]  /*96e0*/  HADD2.F32 R35, -RZ, R35.H0_H0 ;  /* 0x20000023ff237230 */ /* 0x000fe40000004100 */
[----:B-1----:R-:W-:-:S02]  /*96f0*/  HADD2.F32 R28, -RZ, R7.H0_H0 ;  /* 0x20000007ff1c7230 */ /* 0x002fc40000004100 */
[----:B------:R-:W-:Y:S02]  /*9700*/  HADD2.F32 R29, -RZ, R7.H1_H1 ;  /* 0x30000007ff1d7230 */ /* 0x000fe40000004100 */
[--C-:B------:R-:W-:Y:S02]  /*9710*/  HADD2.F32 R7, -RZ, R4.reuse.H0_H0 ;  /* 0x20000004ff077230 */ /* 0x100fe40000004100 */
[----:B------:R-:W-:Y:S02]  /*9720*/  HADD2.F32 R4, -RZ, R4.H1_H1 ;  /* 0x30000004ff047230 */ /* 0x000fe40000004100 */
[C---:B------:R-:W-:Y:S01]  /*9730*/  FMUL.FTZ R38, R29.reuse, R33 ;  /* 0x000000211d267220 */ /* 0x040fe20000410000 */
[-C--:B------:R-:W-:Y:S01]  /*9740*/  FMUL.FTZ R37, R29, R35.reuse ;  /* 0x000000231d257220 */ /* 0x080fe20000410000 */
[--C-:B------:R-:W-:Y:S02]  /*9750*/  HADD2.F32 R26, -RZ, R6.reuse.H0_H0 ;  /* 0x20000006ff1a7230 */ /* 0x100fe40000004100 */
[----:B------:R-:W-:Y:S01]  /*9760*/  FMUL.FTZ R36, R4, R34 ;  /* 0x0000002204247220 */ /* 0x000fe20000410000 */
[----:B------:R-:W-:Y:S01]  /*9770*/  FFMA.FTZ R40, R28, R35, R38 ;  /* 0x000000231c287223 */ /* 0x000fe20000010026 */
[----:B------:R-:W-:-:S02]  /*9780*/  HADD2.F32 R27, -RZ, R6.H1_H1 ;  /* 0x30000006ff1b7230 */ /* 0x000fc40000004100 */
[-C--:B------:R-:W-:Y:S01]  /*9790*/  FMUL.FTZ R38, R4, R32.reuse ;  /* 0x0000002004267220 */ /* 0x080fe20000410000 */
[C---:B------:R-:W-:Y:S01]  /*97a0*/  FFMA.FTZ R36, R7.reuse, R32, -R36 ;  /* 0x0000002007247223 */ /* 0x040fe20000010824 */
[--C-:B------:R-:W-:Y:S02]  /*97b0*/  HADD2.F32 R6, -RZ, R5.reuse.H0_H0 ;  /* 0x20000005ff067230 */ /* 0x100fe40000004100 */
[----:B------:R-:W-:Y:S01]  /*97c0*/  FFMA.FTZ R37, R28, R33, -R37 ;  /* 0x000000211c257223 */ /* 0x000fe20000010825 */
[----:B------:R-:W-:Y:S02]  /*97d0*/  HADD2.F32 R32, -RZ, R44.H1_H1 ;  /* 0x3000002cff207230 */ /* 0x000fe40000004100 */
[----:B------:R-:W-:Y:S01]  /*97e0*/  FFMA.FTZ R33, R7, R34, R38 ;  /* 0x0000002207217223 */ /* 0x000fe20000010026 */
[----:B------:R-:W-:Y:S02]  /*97f0*/  HADD2.F32 R5, -RZ, R5.H1_H1 ;  /* 0x30000005ff057230 */ /* 0x000fe40000004100 */
[----:B------:R-:W-:-:S02]  /*9800*/  HADD2.F32 R28, -RZ, R43.H0_H0 ;  /* 0x2000002bff1c7230 */ /* 0x000fc40000004100 */
[C---:B------:R-:W-:Y:S01]  /*9810*/  FMUL.FTZ R35, R27.reuse, R32 ;  /* 0x000000201b237220 */ /* 0x040fe20000410000 */
[----:B------:R-:W-:Y:S02]  /*9820*/  HADD2.F32 R29, -RZ, R39.H0_H0 ;  /* 0x20000027ff1d7230 */ /* 0x000fe40000004100 */
[----:B------:R-:W-:Y:S02]  /*9830*/  HADD2.F32 R4, -RZ, R41.H0_H0 ;  /* 0x20000029ff047230 */ /* 0x000fe40000004100 */
[-C--:B------:R-:W-:Y:S01]  /*9840*/  FMUL.FTZ R27, R27, R28.reuse ;  /* 0x0000001c1b1b7220 */ /* 0x080fe20000410000 */
[C---:B------:R-:W-:Y:S01]  /*9850*/  FFMA.FTZ R35, R26.reuse, R28, -R35 ;  /* 0x0000001c1a237223 */ /* 0x040fe20000010823 */
[C---:B------:R-:W-:Y:S01]  /*9860*/  FMUL.FTZ R7, R5.reuse, R29 ;  /* 0x0000001d05077220 */ /* 0x040fe20000410000 */
[----:B------:R-:W-:Y:S01]  /*9870*/  FMUL.FTZ R34, R5, R4 ;  /* 0x0000000405227220 */ /* 0x000fe20000410000 */
[----:B------:R-:W-:Y:S02]  /*9880*/  FFMA.FTZ R26, R26, R32, R27 ;  /* 0x000000201a1a7223 */ /* 0x000fe4000001001b */
[----:B------:R-:W-:Y:S01]  /*9890*/  FFMA.FTZ R5, R6, R4, -R7 ;  /* 0x0000000406057223 */ /* 0x000fe20000010807 */
[----:B------:R-:W-:Y:S01]  /*98a0*/  F2FP.F16.F32.PACK_AB R7, R40, R37 ;  /* 0x000000252807723e */ /* 0x000fe200000000ff */
[----:B------:R-:W-:Y:S01]  /*98b0*/  FFMA.FTZ R34, R6, R29, R34 ;  /* 0x0000001d06227223 */ /* 0x000fe20000010022 */
[----:B------:R-:W-:-:S02]  /*98c0*/  F2FP.F16.F32.PACK_AB R4, R33, R36 ;  /* 0x000000242104723e */ /* 0x000fc400000000ff */
[----:B------:R-:W-:Y:S02]  /*98d0*/  F2FP.F16.F32.PACK_AB R6, R26, R35 ;  /* 0x000000231a06723e */ /* 0x000fe400000000ff */
[----:B------:R-:W-:-:S05]  /*98e0*/  F2FP.F16.F32.PACK_AB R5, R34, R5 ;  /* 0x000000052205723e */ /* 0x000fca00000000ff */
[----:B------:R1:W-:Y:S02]  /*98f0*/  STS.128 [R3+0x20400], R4 ;  /* 0x0204000403007388 */ /* 0x0003e40000000c00 */
.L_x_5855:
[----:B------:R-:W-:Y:S05]  /*9900*/  BSYNC B2 ;  /* 0x0000000000027941 */ /* 0x000fea0003800000 */
.L_x_5854:
[----:B------:R-:W-:Y:S05]  /*9910*/  @P1 BRA `(.L_x_5853) ;  /* 0x0000000000a81947 */ /* 0x000fea0003800000 */
[----:B-1----:R-:W1:Y:S01]  /*9920*/  LDS.128 R4, [R0] ;  /* 0x0000000000047984 */ /* 0x002e620000000c00 */
[----:B------:R-:W-:Y:S01]  /*9930*/  SHF.R.U32.HI R27, RZ, 0x10, R25 ;  /* 0x00000010ff1b7819 */ /* 0x000fe20000011619 */
[----:B------:R-:W-:Y:S01]  /*9940*/  HADD2.F32 R28, -RZ, R43.H1_H1 ;  /* 0x3000002bff1c7230 */ /* 0x000fe20000004100 */
[----:B------:R-:W-:Y:S01]  /*9950*/  SHF.R.U32.HI R29, RZ, 0x10, R21 ;  /* 0x00000010ff1d7819 */ /* 0x000fe20000011615 */
[----:B------:R-:W-:Y:S01]  /*9960*/  HADD2.F32 R26, -RZ, R42.H0_H0 ;  /* 0x2000002aff1a7230 */ /* 0x000fe20000004100 */
[----:B------:R-:W-:Y:S01]  /*9970*/  SHF.R.U64 R37, R24, 0x10, R25 ;  /* 0x0000001018257819 */ /* 0x000fe20000001219 */
[----:B------:R-:W-:Y:S01]  /*9980*/  HADD2.F32 R27, -RZ, R27.H0_H0 ;  /* 0x2000001bff1b7230 */ /* 0x000fe20000004100 */
[----:B0-----:R-:W-:Y:S01]  /*9990*/  SHF.R.U64 R35, R20, 0x10, R21 ;  /* 0x0000001014237819 */ /* 0x001fe20000001215 */
        /* <DEDUP_REMOVED lines=15> */
[----:B------:R-:W-:Y:S02]  /*9a90*/  HADD2.F32 R26, -RZ, R44.H0_H0 ;  /* 0x2000002cff1a7230 */ /* 0x000fe40000004100 */
[----:B------:R-:W-:Y:S01]  /*9aa0*/  FFMA.FTZ R27, R7, R28, R34 ;  /* 0x0000001c071b7223 */ /* 0x000fe20000010022 */
[----:B------:R-:W-:Y:S02]  /*9ab0*/  HADD2.F32 R5, -RZ, R5.H1_H1 ;  /* 0x30000005ff057230 */ /* 0x000fe40000004100 */
[----:B------:R-:W-:-:S02]  /*9ac0*/  HADD2.F32 R24, -RZ, R42.H1_H1 ;  /* 0x3000002aff187230 */ /* 0x000fc40000004100 */
        /* <DEDUP_REMOVED lines=14> */
[----:B------:R2:W-:Y:S02]  /*9bb0*/  STS.128 [R0], R4 ;  /* 0x0000000400007388 */ /* 0x0005e40000000c00 */
.L_x_5853:
[----:B------:R-:W-:Y:S05]  /*9bc0*/  BSYNC B1 ;  /* 0x0000000000017941 */ /* 0x000fea0003800000 */
.L_x_5852:
        /* <DEDUP_REMOVED lines=10> */
[----:B------:R-:W-:Y:S01]  /*9c70*/  HADD2.F32 R24, -RZ, R47.H0_H0 ;  /* 0x2000002fff187230 */ /* 0x000fe20000004100 */
[--C-:B------:R-:W-:Y:S01]  /*9c80*/  SHF.R.U32.HI R25, RZ, 0x10, R15.reuse ;  /* 0x00000010ff197819 */ /* 0x100fe2000001160f */
[----:B------:R-:W-:Y:S01]  /*9c90*/  HADD2.F32 R20, -RZ, R45.H1_H1 ;  /* 0x3000002dff147230 */ /* 0x000fe20000004100 */
        /* <DEDUP_REMOVED lines=16> */
[----:B------:R-:W-:Y:S02]  /*9da0*/  HADD2.F32 R6, -RZ, R5.H0_H0 ;  /* 0x20000005ff067230 */ /* 0x000fe40000004100 */
        /* <DEDUP_REMOVED lines=20> */
.L_x_5858:
[----:B------:R-:W-:Y:S05]  /*9ef0*/  BSYNC B1 ;  /* 0x0000000000017941 */ /* 0x000fea0003800000 */
.L_x_5857:
[----:B------:R-:W-:Y:S05]  /*9f00*/  @P1 BRA `(.L_x_5856) ;  /* 0x0000001400b81947 */ /* 0x000fea0003800000 */
[----:B-1----:R-:W1:Y:S01]  /*9f10*/  LDS.128 R4, [R0+0x1000] ;  /* 0x0010000000047984 */ /* 0x002e620000000c00 */
[----:B------:R-:W-:Y:S01]  /*9f20*/  SHF.R.U32.HI R14, RZ, 0x10, R11 ;  /* 0x00000010ff0e7819 */ /* 0x000fe2000001160b */
[----:B------:R-:W-:Y:S01]  /*9f30*/  HADD2.F32 R13, -RZ, R46.H1_H1 ;  /* 0x3000002eff0d7230 */ /* 0x000fe20000004100 */
[----:B------:R-:W-:Y:S02]  /*9f40*/  SHF.R.U32.HI R12, RZ, 0x10, R9 ;  /* 0x00000010ff0c7819 */ /* 0x000fe40000011609 */
[----:B------:R-:W-:Y:S01]  /*9f50*/  SHF.R.U64 R21, R10, 0x10, R11 ;  /* 0x000000100a157819 */ /* 0x000fe2000000120b */
[----:B------:R-:W-:Y:S01]  /*9f60*/  HADD2.F32 R14, -RZ, R14.H0_H0 ;  /* 0x2000000eff0e7230 */ /* 0x000fe20000004100 */
[----:B------:R-:W-:Y:S01]  /*9f70*/  SHF.R.U64 R24, R8, 0x10, R9 ;  /* 0x0000001008187819 */ /* 0x000fe20000001209 */
[----:B------:R-:W-:Y:S02]  /*9f80*/  HADD2.F32 R12, -RZ, R12.H0_H0 ;  /* 0x2000000cff0c7230 */ /* 0x000fe40000004100 */
[----:B------:R-:W-:-:S02]  /*9f90*/  HADD2.F32 R11, -RZ, R45.H0_H0 ;  /* 0x2000002dff0b7230 */ /* 0x000fc40000004100 */
[--C-:B-1----:R-:W-:Y:S02]  /*9fa0*/  HADD2.F32 R10, -RZ, R7.reuse.H1_H1 ;  /* 0x30000007ff0a7230 */ /* 0x102fe40000004100 */
[--C-:B------:R-:W-:Y:S02]  /*9fb0*/  HADD2.F32 R3, -RZ, R4.reuse.H0_H0 ;  /* 0x20000004ff037230 */ /* 0x100fe40000004100 */
[----:B------:R-:W-:Y:S02]  /*9fc0*/  HADD2.F32 R4, -RZ, R4.H1_H1 ;  /* 0x30000004ff047230 */ /* 0x000fe40000004100 */
[C---:B------:R-:W-:Y:S01]  /*9fd0*/  FMUL.FTZ R20, R10.reuse, R14 ;  /* 0x0000000e0a147220 */ /* 0x040fe20000410000 */
[----:B------:R-:W-:Y:S02]  /*9fe0*/  HADD2.F32 R9, -RZ, R7.H0_H0 ;  /* 0x20000007ff097230 */ /* 0x000fe40000004100 */
[----:B------:R-:W-:Y:S01]  /*9ff0*/  FMUL.FTZ R15, R10, R12 ;  /* 0x0000000c0a0f7220 */ /* 0x000fe20000410000 */
[----:B------:R-:W-:-:S02]  /*a000*/  HADD2.F32 R7, -RZ, R6.H0_H0 ;  /* 0x20000006ff077230 */ /* 0x000fc40000004100 */
[C---:B------:R-:W-:Y:S01]  /*a010*/  FMUL.FTZ R10, R4.reuse, R13 ;  /* 0x0000000d040a7220 */ /* 0x040fe20000410000 */
[----:B------:R-:W-:Y:S02]  /*a020*/  HADD2.F32 R8, -RZ, R6.H1_H1 ;  /* 0x30000006ff087230 */ /* 0x000fe40000004100 */
[----:B------:R-:W-:Y:S01]  /*a030*/  FFMA.FTZ R20, R9, R12, -R20 ;  /* 0x0000000c09147223 */ /* 0x000fe20000010814 */
[-C--:B------:R-:W-:Y:S01]  /*a040*/  FMUL.FTZ R12, R4, R11.reuse ;  /* 0x0000000b040c7220 */ /* 0x080fe20000410000 */
[----:B------:R-:W-:Y:S01]  /*a050*/  FFMA.FTZ R11, R3, R11, -R10 ;  /* 0x0000000b030b7223 */ /* 0x000fe2000001080a */
[----:B------:R-:W-:Y:S02]  /*a060*/  HADD2.F32 R10, -RZ, R31.H1_H1 ;  /* 0x3000001fff0a7230 */ /* 0x000fe40000004100 */
[----:B------:R-:W-:Y:S01]  /*a070*/  FFMA.FTZ R15, R9, R14, R15 ;  /* 0x0000000e090f7223 */ /* 0x000fe2000001000f */
[----:B------:R-:W-:Y:S02]  /*a080*/  HADD2.F32 R6, -RZ, R5.H0_H0 ;  /* 0x20000005ff067230 */ /* 0x000fe40000004100 */
[----:B------:R-:W-:Y:S01]  /*a090*/  FFMA.FTZ R12, R3, R13, R12 ;  /* 0x0000000d030c7223 */ /* 0x000fe2000001000c */
[----:B------:R-:W-:-:S02]  /*a0a0*/  HADD2.F32 R31, -RZ, R31.H0_H0 ;  /* 0x2000001fff1f7230 */ /* 0x000fc40000004100 */
[CC--:B------:R-:W-:Y:S01]  /*a0b0*/  FMUL.FTZ R14, R8.reuse, R10.reuse ;  /* 0x0000000a080e7220 */ /* 0x0c0fe20000410000 */
[----:B------:R-:W-:Y:S02]  /*a0c0*/  HADD2.F32 R5, -RZ, R5.H1_H1 ;  /* 0x30000005ff057230 */ /* 0x000fe40000004100 */
[----:B------:R-:W-:Y:S02]  /*a0d0*/  HADD2.F32 R9, -RZ, R21.H0_H0 ;  /* 0x20000015ff097230 */ /* 0x000fe40000004100 */
[-C--:B------:R-:W-:Y:S01]  /*a0e0*/  FMUL.FTZ R13, R8, R31.reuse ;  /* 0x0000001f080d7220 */ /* 0x080fe20000410000 */
[----:B------:R-:W-:Y:S02]  /*a0f0*/  HADD2.F32 R4, -RZ, R24.H0_H0 ;  /* 0x20000018ff047230 */ /* 0x000fe40000004100 */
[----:B------:R-:W-:Y:S01]  /*a100*/  FFMA.FTZ R14, R7, R31, -R14 ;  /* 0x0000001f070e7223 */ /* 0x000fe2000001080e */
[----:B------:R-:W-:Y:S01]  /*a110*/  FMUL.FTZ R3, R5, R9 ;  /* 0x0000000905037220 */ /* 0x000fe20000410000 */
[----:B------:R-:W-:Y:S01]  /*a120*/  FFMA.FTZ R13, R7, R10, R13 ;  /* 0x0000000a070d7223 */ /* 0x000fe2000001000d */
[----:B------:R-:W-:Y:S01]  /*a130*/  FMUL.FTZ R8, R5, R4 ;  /* 0x0000000405087220 */ /* 0x000fe20000410000 */
[----:B------:R-:W-:Y:S01]  /*a140*/  F2FP.F16.F32.PACK_AB R7, R15, R20 ;  /* 0x000000140f07723e */ /* 0x000fe200000000ff */
[----:B------:R-:W-:Y:S01]  /*a150*/  FFMA.FTZ R3, R6, R4, -R3 ;  /* 0x0000000406037223 */ /* 0x000fe20000010803 */
[----:B------:R-:W-:Y:S01]  /*a160*/  F2FP.F16.F32.PACK_AB R4, R12, R11 ;  /* 0x0000000b0c04723e */ /* 0x000fe200000000ff */
[----:B------:R-:W-:Y:S01]  /*a170*/  FFMA.FTZ R8, R6, R9, R8 ;  /* 0x0000000906087223 */ /* 0x000fe20000010008 */
[----:B------:R-:W-:-:S04]  /*a180*/  F2FP.F16.F32.PACK_AB R6, R13, R14 ;  /* 0x0000000e0d06723e */ /* 0x000fc800000000ff */
[----:B------:R-:W-:-:S05]  /*a190*/  F2FP.F16.F32.PACK_AB R5, R8, R3 ;  /* 0x000000030805723e */ /* 0x000fca00000000ff */
[----:B------:R2:W-:Y:S01]  /*a1a0*/  STS.128 [R0+0x1000], R4 ;  /* 0x0010000400007388 */ /* 0x0005e20000000c00 */
[----:B------:R-:W-:Y:S05]  /*a1b0*/  BRA `(.L_x_5856) ;  /* 0x00000014000c7947 */ /* 0x000fea0003800000 */
.L_x_5843:
        /* <DEDUP_REMOVED lines=34> */
[----:B------:R-:W1:Y:S01]  /*a3e0*/  LDC R37, c[0x0][0x3f4] ;  /* 0x0000fd00ff257b82 */ /* 0x000e620000000800 */
[----:B------:R-:W2:Y:S01]  /*a3f0*/  SHFL.IDX PT, R4, R26, RZ, 0x1c1f ;  /* 0x001c1fff1a047589 */ /* 0x000ea200000e0000 */
[----:B------:R-:W-:-:S03]  /*a400*/  IMAD R3, R23, R6, RZ ;  /* 0x0000000617037224 */ /* 0x000fc600078e02ff */
[----:B------:R-:W4:Y:S04]  /*a410*/  SHFL.IDX PT, R0, R27, RZ, 0x1c1f ;  /* 0x001c1fff1b007589 */ /* 0x000f2800000e0000 */
[----:B------:R-:W5:Y:S04]  /*a420*/  SHFL.IDX PT, R14, R35, RZ, 0x1c1f ;  /* 0x001c1fff230e7589 */ /* 0x000f6800000e0000 */
[----:B------:R-:W5:Y:S01]  /*a430*/  SHFL.IDX PT, R5, R25, RZ, 0x1c1f ;  /* 0x001c1fff19057589 */ /* 0x000f6200000e0000 */
[----:B-1----:R-:W-:-:S04]  /*a440*/  ISETP.GE.AND P0, PT, R18, R37, PT ;  /* 0x000000251200720c */ /* 0x002fc80003f06270 */
[----:B------:R-:W-:-:S13]  /*a450*/  ISETP.GE.OR P1, PT, R34, R3, P0 ;  /* 0x000000032200720c */ /* 0x000fda0000726670 */
[C---:B------:R-:W-:Y:S01]  /*a460*/  @!P1 IMAD.SHL.U32 R7, R18.reuse, 0x2, RZ ;  /* 0x0000000212079824 */ /* 0x040fe200078e00ff */
[----:B------:R-:W-:-:S04]  /*a470*/  @!P1 SHF.L.U64.HI R6, R18, 0x1, R19 ;  /* 0x0000000112069819 */ /* 0x000fc80000010213 */
[----:B--2---:R-:W-:-:S05]  /*a480*/  @!P1 IADD3 R8, P2, R4, R7, RZ ;  /* 0x0000000704089210 */ /* 0x004fca0007f5e0ff */
[----:B----4-:R-:W-:-:S06]  /*a490*/  @!P1 IMAD.X R9, R0, 0x1, R6, P2 ;  /* 0x0000000100099824 */ /* 0x010fcc00010e0606 */
[----:B0--3--:R-:W2:Y:S01]  /*a4a0*/  @!P1 LD.E.128 R8, desc[UR42][R8.64] ;  /* 0x0000002a08089980 */ /* 0x009ea2000c101d00 */
[----:B-----5:R-:W-:-:S05]  /*a4b0*/  @!P1 IADD3 R4, P2, R14, R7, RZ ;  /* 0x000000070e049210 */ /* 0x020fca0007f5e0ff */
[----:B------:R-:W-:-:S06]  /*a4c0*/  @!P1 IMAD.X R5, R5, 0x1, R6, P2 ;  /* 0x0000000105059824 */ /* 0x000fcc00010e0606 */
[----:B------:R-:W3:Y:S01]  /*a4d0*/  @!P1 LD.E.128 R4, desc[UR42][R4.64] ;  /* 0x0000002a04049980 */ /* 0x000ee2000c101d00 */
[----:B------:R-:W-:Y:S02]  /*a4e0*/  CS2R R20, SRZ ;  /* 0x0000000000147805 */ /* 0x000fe4000001ff00 */
[----:B------:R-:W-:Y:S02]  /*a4f0*/  CS2R R30, SRZ ;  /* 0x00000000001e7805 */ /* 0x000fe4000001ff00 */
[----:B------:R-:W-:Y:S01]  /*a500*/  CS2R R28, SRZ ;  /* 0x00000000001c7805 */ /* 0x000fe2000001ff00 */
[----:B------:R0:W1:Y:S01]  /*a510*/  SHFL.IDX PT, R24, R26, 0x1, 0x1c1f ;  /* 0x003c1f001a187f89 */ /* 0x00006200000e0000 */
[----:B------:R-:W-:-:S03]  /*a520*/  CS2R R32, SRZ ;  /* 0x0000000000207805 */ /* 0x000fc6000001ff00 */
[----:B------:R0:W4:Y:S04]  /*a530*/  SHFL.IDX PT, R14, R35, 0x1, 0x1c1f ;  /* 0x003c1f00230e7f89 */ /* 0x00012800000e0000 */
[----:B------:R-:W0:Y:S01]  /*a540*/  SHFL.IDX PT, R25, R25, 0x1, 0x1c1f ;  /* 0x003c1f0019197f89 */ /* 0x000e2200000e0000 */
[----:B--2---:R-:W-:Y:S02]  /*a550*/  @!P1 IMAD.MOV.U32 R20, RZ, RZ, R8 ;  /* 0x000000ffff149224 */ /* 0x004fe400078e0008 */
[----:B------:R-:W-:Y:S02]  /*a560*/  @!P1 IMAD.MOV.U32 R21, RZ, RZ, R9 ;  /* 0x000000ffff159224 */ /* 0x000fe400078e0009 */
[----:B------:R-:W-:Y:S02]  /*a570*/  IMAD.MOV.U32 R0, RZ, RZ, R20 ;  /* 0x000000ffff007224 */ /* 0x000fe400078e0014 */
[----:B------:R-:W-:-:S02]  /*a580*/  @!P1 IMAD.MOV.U32 R28, RZ, RZ, R10 ;  /* 0x000000ffff1c9224 */ /* 0x000fc400078e000a */
[----:B------:R-:W-:Y:S01]  /*a590*/  @!P1 IMAD.MOV.U32 R29, RZ, RZ, R11 ;  /* 0x000000ffff1d9224 */ /* 0x000fe200078e000b */
[----:B------:R-:W-:Y:S01]  /*a5a0*/  PRMT R56, R0, 0x7610, R56 ;  /* 0x0000761000387816 */ /* 0x000fe20000000038 */
[----:B------:R-:W-:Y:S01]  /*a5b0*/  IMAD.MOV.U32 R12, RZ, RZ, R21 ;  /* 0x000000ffff0c7224 */ /* 0x000fe200078e0015 */
[----:B------:R2:W0:Y:S01]  /*a5c0*/  SHFL.IDX PT, R0, R27, 0x1, 0x1c1f ;  /* 0x003c1f001b007f89 */ /* 0x00042200000e0000 */
[----:B---3--:R-:W-:Y:S02]  /*a5d0*/  @!P1 IMAD.MOV.U32 R30, RZ, RZ, R4 ;  /* 0x000000ffff1e9224 */ /* 0x008fe400078e0004 */
[----:B------:R-:W-:Y:S01]  /*a5e0*/  @!P1 IMAD.MOV.U32 R31, RZ, RZ, R5 ;  /* 0x000000ffff1f9224 */ /* 0x000fe200078e0005 */
[----:B------:R-:W-:Y:S01]  /*a5f0*/  PRMT R46, R12, 0x7610, R46 ;  /* 0x000076100c2e7816 */ /* 0x000fe2000000002e */
[----:B------:R-:W-:Y:S02]  /*a600*/  @!P1 IMAD.MOV.U32 R32, RZ, RZ, R6 ;  /* 0x000000ffff209224 */ /* 0x000fe400078e0006 */
[----:B------:R-:W-:-:S02]  /*a610*/  @!P1 IMAD.MOV.U32 R33, RZ, RZ, R7 ;  /* 0x000000ffff219224 */ /* 0x000fc400078e0007 */
[----:B------:R-:W-:Y:S02]  /*a620*/  IMAD.MOV.U32 R4, RZ, RZ, R30 ;  /* 0x000000ffff047224 */ /* 0x000fe400078e001e */
[----:B------:R-:W-:Y:S02]  /*a630*/  IMAD.MOV.U32 R5, RZ, RZ, R31 ;  /* 0x000000ffff057224 */ /* 0x000fe400078e001f */
[----:B------:R-:W-:Y:S01]  /*a640*/  IMAD.MOV.U32 R8, RZ, RZ, R28 ;  /* 0x000000ffff087224 */ /* 0x000fe200078e001c */
[----:B------:R-:W-:Y:S01]  /*a650*/  PRMT R40, R40, 0x5410, R4 ;  /* 0x0000541028287816 */ /* 0x000fe20000000004 */
[----:B------:R-:W-:Y:S01]  /*a660*/  IMAD.MOV.U32 R9, RZ, RZ, R29 ;  /* 0x000000ffff097224 */ /* 0x000fe200078e001d */
[----:B------:R-:W-:Y:S01]  /*a670*/  PRMT R47, R5, 0x7610, R47 ;  /* 0x00007610052f7816 */ /* 0x000fe2000000002f */
[----:B------:R-:W-:Y:S01]  /*a680*/  IMAD.MOV.U32 R6, RZ, RZ, R32 ;  /* 0x000000ffff067224 */ /* 0x000fe200078e0020 */
[----:B------:R-:W-:Y:S01]  /*a690*/  CS2R R4, SRZ ;  /* 0x0000000000047805 */ /* 0x000fe2000001ff00 */
[----:B------:R-:W-:Y:S01]  /*a6a0*/  IMAD.MOV.U32 R7, RZ, RZ, R33 ;  /* 0x000000ffff077224 */ /* 0x000fe200078e0021 */
[----:B------:R-:W-:-:S02]  /*a6b0*/  PRMT R36, R8, 0x5410, R9 ;  /* 0x0000541008247816 */ /* 0x000fc40000000009 */
[----:B------:R-:W-:Y:S02]  /*a6c0*/  PRMT R57, R6, 0x7610, R57 ;  /* 0x0000761006397816 */ /* 0x000fe40000000039 */
[----:B012-4-:R-:W-:-:S07]  /*a6d0*/  PRMT R50, R7, 0x7610, R50 ;  /* 0x0000761007327816 */ /* 0x017fce0000000032 */
.L_x_6159:
[----:B------:R-:W2:Y:S01]  /*a6e0*/  LDL R7, [R1+0x5c] ;  /* 0x00005c0001077983 */ /* 0x000ea20000100800 */
[----:B------:R-:W-:Y:S01]  /*a6f0*/  VIADD R34, R34, 0x20 ;  /* 0x0000002022227836 */ /* 0x000fe20000000000 */
[----:B------:R-:W-:Y:S01]  /*a700*/  BSSY B1, `(.L_x_5860) ;  /* 0x0000016000017945 */ /* 0x000fe20003800000 */
[----:B------:R-:W-:Y:S02]  /*a710*/  CS2R R8, SRZ ;  /* 0x0000000000087805 */ /* 0x000fe4000001ff00 */
[----:B------:R-:W-:Y:S02]  /*a720*/  CS2R R10, SRZ ;  /* 0x00000000000a7805 */ /* 0x000fe4000001ff00 */
[----:B------:R-:W-:Y:S02]  /*a730*/  ISETP.GE.AND P1, PT, R34, R3, PT ;  /* 0x000000032200720c */ /* 0x000fe40003f26270 */
[----:B--2---:R-:W-:-:S04]  /*a740*/  LEA.HI R6, R7, R7, RZ, 0x1 ;  /* 0x0000000707067211 */ /* 0x004fc800078f08ff */
[----:B------:R-:W-:-:S05]  /*a750*/  LOP3.LUT R6, R6, 0xfffffffe, RZ, 0xc0, !PT ;  /* 0xfffffffe06067812 */ /* 0x000fca00078ec0ff */
[----:B------:R-:W-:Y:S01]  /*a760*/  IMAD.IADD R13, R7, 0x1, -R6 ;  /* 0x00000001070d7824 */ /* 0x000fe200078e0a06 */
[----:B------:R-:W-:-:S04]  /*a770*/  CS2R R6, SRZ ;  /* 0x0000000000067805 */ /* 0x000fc8000001ff00 */
[----:B------:R-:W-:Y:S01]  /*a780*/  SHF.L.U32 R13, R13, 0x1f, RZ ;  /* 0x0000001f0d0d7819 */ /* 0x000fe200000006ff */
[----:B------:R-:W-:Y:S06]  /*a790*/  @P1 BRA `(.L_x_5861) ;  /* 0x0000000000301947 */ /* 0x000fec0003800000 */
[----:B------:R-:W-:Y:S02]  /*a7a0*/  CS2R R6, SRZ ;  /* 0x0000000000067805 */ /* 0x000fe4000001ff00 */
[----:B------:R-:W-:Y:S02]  /*a7b0*/  CS2R R8, SRZ ;  /* 0x0000000000087805 */ /* 0x000fe4000001ff00 */
[----:B------:R-:W-:Y:S01]  /*a7c0*/  CS2R R10, SRZ ;  /* 0x00000000000a7805 */ /* 0x000fe2000001ff00 */
[----:B------:R-:W-:Y:S06]  /*a7d0*/  @P0 BRA `(.L_x_5861) ;  /* 0x0000000000200947 */ /* 0x000fec0003800000 */
[C---:B------:R-:W-:Y:S01]  /*a7e0*/  IMAD.SHL.U32 R7, R18.reuse, 0x2, RZ ;  /* 0x0000000212077824 */ /* 0x040fe200078e00ff */
[----:B------:R-:W-:-:S04]  /*a7f0*/  SHF.L.U64.HI R5, R18, 0x1, R19 ;  /* 0x0000000112057819 */ /* 0x000fc80000010213 */
[-C--:B------:R-:W-:Y:S02]  /*a800*/  IADD3 R8, P1, R24, R7.reuse, RZ ;  /* 0x0000000718087210 */ /* 0x080fe40007f3e0ff */
[----:B------:R-:W-:-:S03]  /*a810*/  IADD3 R4, P2, R14, R7, RZ ;  /* 0x000000070e047210 */ /* 0x000fc60007f5e0ff */
[--C-:B------:R-:W-:Y:S02]  /*a820*/  IMAD.X R9, R0, 0x1, R5.reuse, P1 ;  /* 0x0000000100097824 */ /* 0x100fe400008e0605 */
[----:B------:R-:W-:-:S04]  /*a830*/  IMAD.X R5, R25, 0x1, R5, P2 ;  /* 0x0000000119057824 */ /* 0x000fc800010e0605 */
[----:B------:R-:W5:Y:S04]  /*a840*/  LD.E.128 R8, desc[UR42][R8.64] ;  /* 0x0000002a08087980 */ /* 0x000f68000c101d00 */
[----:B------:R-:W5:Y:S02]  /*a850*/  LD.E.128 R4, desc[UR42][R4.64] ;  /* 0x0000002a04047980 */ /* 0x000f64000c101d00 */
.L_x_5861:
[----:B------:R-:W-:Y:S05]  /*a860*/  BSYNC B1 ;  /* 0x0000000000017941 */ /* 0x000fea0003800000 */
.L_x_5860:
[----:B------:R-:W0:Y:S01]  /*a870*/  SYNCS.PHASECHK.TRANS64.TRYWAIT P1, [R2+URZ+0x28c00], R13 ;  /* 0x028c000d020075a7 */ /* 0x000e22000802017f */
[----:B-----5:R-:W-:Y:S01]  /*a880*/  IMAD.MOV.U32 R12, RZ, RZ, R4 ;  /* 0x000000ffff0c7224 */ /* 0x020fe200078e0004 */
[----:B------:R-:W-:Y:S01]  /*a890*/  VIADDMNMX R3, R3, -R196, 0x40, PT ;  /* 0x0000004003037446 */ /* 0x000fe200038009c4 */
[----:B------:R-:W-:Y:S01]  /*a8a0*/  IMAD.MOV.U32 R14, RZ, RZ, R5 ;  /* 0x000000ffff0e7224 */ /* 0x000fe200078e0005 */
[----:B------:R-:W-:Y:S01]  /*a8b0*/  BSSY B1, `(.L_x_5862) ;  /* 0x000000e000017945 */ /* 0x000fe20003800000 */
[C---:B------:R-:W-:Y:S01]  /*a8c0*/  VIADD R0, R193.reuse, 0x20 ;  /* 0x00000020c1007836 */ /* 0x040fe20000000000 */
[-C--:B------:R-:W-:Y:S01]  /*a8d0*/  ISETP.GE.OR P2, PT, R193, R3.reuse, P0 ;  /* 0x00000003c100720c */ /* 0x080fe20000746670 */
[----:B------:R-:W-:Y:S01]  /*a8e0*/  IMAD.MOV.U32 R15, RZ, RZ, R9 ;  /* 0x000000ffff0f7224 */ /* 0x000fe200078e0009 */
[----:B------:R-:W-:Y:S01]  /*a8f0*/  PRMT R40, R12, 0x7610, R40 ;  /* 0x000076100c287816 */ /* 0x000fe20000000028 */
[----:B------:R-:W-:Y:S01]  /*a900*/  IMAD.MOV.U32 R12, RZ, RZ, R7 ;  /* 0x000000ffff0c7224 */ /* 0x000fe200078e0007 */
[----:B------:R-:W-:Y:S01]  /*a910*/  PRMT R57, R57, 0x5410, R14 ;  /* 0x0000541039397816 */ /* 0x000fe2000000000e */
[----:B------:R-:W-:Y:S01]  /*a920*/  IMAD.MOV.U32 R14, RZ, RZ, R8 ;  /* 0x000000ffff0e7224 */ /* 0x000fe200078e0008 */
[----:B------:R-:W-:Y:S01]  /*a930*/  ISETP.GE.OR P0, PT, R0, R3, P0 ;  /* 0x000000030000720c */ /* 0x000fe20000706670 */
[----:B------:R-:W-:Y:S01]  /*a940*/  IMAD.IADD R35, R18, 0x1, R37 ;  /* 0x0000000112237824 */ /* 0x000fe200078e0225 */
[----:B------:R-:W-:-:S02]  /*a950*/  MOV R3, R6 ;  /* 0x0000000600037202 */ /* 0x000fc40000000f00 */
[----:B------:R-:W-:Y:S02]  /*a960*/  PRMT R58, R14, 0x5410, R15 ;  /* 0x000054100e3a7816 */ /* 0x000fe4000000000f */
[----:B------:R-:W-:Y:S01]  /*a970*/  PRMT R39, R12, 0x5410, R3 ;  /* 0x000054100c277816 */ /* 0x000fe20000000003 */
[----:B0-----:R-:W-:Y:S06]  /*a980*/  @!P1 BRA `(.L_x_5863) ;  /* 0x0000018800649947 */ /* 0x001fec0003800000 */
.L_x_6160:
[----:B------:R-:W-:Y:S05]  /*a990*/  BSYNC B1 ;  /* 0x0000000000017941 */ /* 0x000fea0003800000 */
.L_x_5862:
[----:B------:R-:W-:Y:S01]  /*a9a0*/  BSSY B1, `(.L_x_5864) ;  /* 0x0000063000017945 */ /* 0x000fe20003800000 */
[----:B------:R-:W-:Y:S01]  /*a9b0*/  IMAD.MOV.U32 R3, RZ, RZ, R10 ;  /* 0x000000ffff037224 */ /* 0x000fe200078e000a */
[----:B------:R-:W-:Y:S01]  /*a9c0*/  LOP3.LUT R35, R35, 0x38, RZ, 0xc0, !PT ;  /* 0x0000003823237812 */ /* 0x000fe200078ec0ff */
[----:B------:R-:W-:Y:S01]  /*a9d0*/  IMAD.MOV.U32 R34, RZ, RZ, R11 ;  /* 0x000000ffff227224 */ /* 0x000fe200078e000b */
[----:B------:R-:W-:Y:S06]  /*a9e0*/  @P2 BRA `(.L_x_5865) ;  /* 0x0000000400782947 */ /* 0x000fec0003800000 */
[----:B------:R-:W-:Y:S01]  /*a9f0*/  IMAD.SHL.U32 R12, R198, 0x40, RZ ;  /* 0x00000040c60c7824 */ /* 0x000fe200078e00ff */
[--C-:B------:R-:W-:Y:S01]  /*aa00*/  SHF.R.U64 R20, R20, 0x10, R21.reuse ;  /* 0x0000001014147819 */ /* 0x100fe20000001215 */
[----:B------:R-:W-:Y:S01]  /*aa10*/  HADD2.F32 R47, -RZ, R47.H0_H0 ;  /* 0x2000002fff2f7230 */ /* 0x000fe20000004100 */
[----:B------:R-:W-:Y:S01]  /*aa20*/  SHF.R.U32.HI R49, RZ, 0x10, R21 ;  /* 0x00000010ff317819 */ /* 0x000fe20000011615 */
[----:B------:R-:W-:Y:S01]  /*aa30*/  HADD2.F32 R46, -RZ, R46.H0_H0 ;  /* 0x2000002eff2e7230 */ /* 0x000fe20000004100 */
[----:B------:R-:W-:Y:S02]  /*aa40*/  LOP3.LUT R25, R12, 0x1c0, RZ, 0xc0, !PT ;  /* 0x000001c00c197812 */ /* 0x000fe400078ec0ff */
[----:B------:R-:W-:Y:S02]  /*aa50*/  SHF.R.U64 R21, R28, 0x10, R29 ;  /* 0x000000101c157819 */ /* 0x000fe4000000121d */
[----:B------:R-:W-:Y:S02]  /*aa60*/  LOP3.LUT R12, R25, 0x38, R18, 0xf8, !PT ;  /* 0x00000038190c7812 */ /* 0x000fe400078ef812 */
[----:B------:R-:W-:Y:S01]  /*aa70*/  SHF.R.U32.HI R14, RZ, 0x3, R25 ;  /* 0x00000003ff0e7819 */ /* 0x000fe20000011619 */
[----:B------:R-:W-:Y:S01]  /*aa80*/  HADD2.F32 R21, -RZ, R21.H0_H0 ;  /* 0x20000015ff157230 */ /* 0x000fe20000004100 */
[----:B------:R-:W-:-:S02]  /*aa90*/  SHF.R.U64 R28, R32, 0x10, R33 ;  /* 0x00000010201c7819 */ /* 0x000fc40000001221 */
[----:B0-----:R-:W-:Y:S02]  /*aaa0*/  LOP3.LUT R13, R12, R14, RZ, 0x3c, !PT ;  /* 0x0000000e0c0d7212 */ /* 0x001fe400078e3cff */
[----:B------:R-:W-:Y:S02]  /*aab0*/  LOP3.LUT R25, R14, R35, R25, 0x1e, !PT ;  /* 0x000000230e197212 */ /* 0x000fe400078e1e19 */
[----:B------:R-:W-:Y:S01]  /*aac0*/  SHF.R.U32.HI R53, RZ, 0x10, R33 ;  /* 0x00000010ff357819 */ /* 0x000fe20000011621 */
[C---:B------:R-:W-:Y:S01]  /*aad0*/  IMAD R13, R214.reuse, 0x200, R13 ;  /* 0x00000200d60d7824 */ /* 0x040fe200078e020d */
[----:B------:R-:W-:Y:S01]  /*aae0*/  SHF.R.U32.HI R48, RZ, 0x10, R31 ;  /* 0x00000010ff307819 */ /* 0x000fe2000001161f */
[----:B------:R-:W-:Y:S01]  /*aaf0*/  IMAD R25, R214, 0x200, R25 ;  /* 0x00000200d6197824 */ /* 0x000fe200078e0219 */
[----:B------:R-:W-:Y:S01]  /*ab00*/  SHF.R.U32.HI R55, RZ, 0x10, R29 ;  /* 0x00000010ff377819 */ /* 0x000fe2000001161d */
[--C-:B------:R-:W-:Y:S01]  /*ab10*/  IMAD R37, R13, 0x2, R2.reuse ;  /* 0x000000020d257824 */ /* 0x100fe200078e0202 */
[----:B------:R-:W-:Y:S01]  /*ab20*/  SHF.R.U64 R30, R30, 0x10, R31 ;  /* 0x000000101e1e7819 */ /* 0x000fe2000000121f */
[----:B------:R-:W-:-:S02]  /*ab30*/  IMAD R38, R25, 0x2, R2 ;  /* 0x0000000219267824 */ /* 0x000fc400078e0202 */
[----:B------:R-:W-:Y:S01]  /*ab40*/  HADD2.F32 R48, -RZ, R48.H0_H0 ;  /* 0x20000030ff307230 */ /* 0x000fe20000004100 */
[----:B------:R-:W0:Y:S04]  /*ab50*/  LDS.128 R12, [R37+0x20400] ;  /* 0x02040000250c7984 */ /* 0x000e280000000c00 */
[----:B------:R-:W1:Y:S01]  /*ab60*/  LDS.128 R24, [R38+0x20400] ;  /* 0x0204000026187984 */ /* 0x000e620000000c00 */
[--C-:B0-----:R-:W-:Y:S02]  /*ab70*/  HADD2.F32 R32, -RZ, R13.reuse.H0_H0 ;  /* 0x2000000dff207230 */ /* 0x101fe40000004100 */
[----:B------:R-:W-:Y:S02]  /*ab80*/  HADD2.F32 R33, -RZ, R13.H1_H1 ;  /* 0x3000000dff217230 */ /* 0x000fe40000004100 */
[----:B-1----:R-:W-:-:S02]  /*ab90*/  HADD2.F32 R13, -RZ, R25.H0_H0 ;  /* 0x20000019ff0d7230 */ /* 0x002fc40000004100 */
[----:B------:R-:W-:Y:S02]  /*aba0*/  HADD2.F32 R43, -RZ, R25.H1_H1 ;  /* 0x30000019ff2b7230 */ /* 0x000fe40000004100 */
[----:B------:R-:W-:Y:S02]  /*abb0*/  HADD2.F32 R44, -RZ, R27.H0_H0 ;  /* 0x2000001bff2c7230 */ /* 0x000fe40000004100 */
[CC--:B------:R-:W-:Y:S01]  /*abc0*/  FMUL.FTZ R25, R13.reuse, R47.reuse ;  /* 0x0000002f0d197220 */ /* 0x0c0fe20000410000 */
[-C--:B------:R-:W-:Y:S01]  /*abd0*/  FMUL.FTZ R51, R13, R46.reuse ;  /* 0x0000002e0d337220 */ /* 0x080fe20000410000 */
[----:B------:R-:W-:Y:S02]  /*abe0*/  HADD2.F32 R41, -RZ, R15.H0_H0 ;  /* 0x2000000fff297230 */ /* 0x000fe40000004100 */
[C---:B------:R-:W-:Y:S01]  /*abf0*/  FFMA.FTZ R13, R32.reuse, R46, -R25 ;  /* 0x0000002e200d7223 */ /* 0x040fe20000010819 */
[----:B------:R-:W-:Y:S02]  /*ac00*/  HADD2.F32 R46, -RZ, R49.H0_H0 ;  /* 0x20000031ff2e7230 */ /* 0x000fe40000004100 */
[----:B------:R-:W-:Y:S01]  /*ac10*/  FFMA.FTZ R25, R32, R47, R51 ;  /* 0x0000002f20197223 */ /* 0x000fe20000010033 */
[----:B------:R-:W-:-:S02]  /*ac20*/  HADD2.F32 R49, -RZ, R50.H0_H0 ;  /* 0x20000032ff317230 */ /* 0x000fc40000004100 */
[C---:B------:R-:W-:Y:S01]  /*ac30*/  FMUL.FTZ R50, R43.reuse, R48 ;  /* 0x000000302b327220 */ /* 0x040fe20000410000 */
[----:B------:R-:W-:Y:S02]  /*ac40*/  HADD2.F32 R47, -RZ, R36.H1_H1 ;  /* 0x30000024ff2f7230 */ /* 0x000fe40000004100 */
[-C--:B------:R-:W-:Y:S01]  /*ac50*/  FMUL.FTZ R52, R43, R46.reuse ;  /* 0x0000002e2b347220 */ /* 0x080fe20000410000 */
[----:B------:R-:W-:Y:S02]  /*ac60*/  HADD2.F32 R45, -RZ, R27.H1_H1 ;  /* 0x3000001bff2d7230 */ /* 0x000fe40000004100 */
[----:B------:R-:W-:Y:S01]  /*ac70*/  FFMA.FTZ R32, R33, R46, -R50 ;  /* 0x0000002e21207223 */ /* 0x000fe20000010832 */
[C---:B------:R-:W-:Y:S01]  /*ac80*/  FMUL.FTZ R50, R44.reuse, R49 ;  /* 0x000000312c327220 */ /* 0x040fe20000410000 */
[----:B------:R-:W-:Y:S02]  /*ac90*/  HADD2.F32 R46, -RZ, R53.H0_H0 ;  /* 0x20000035ff2e7230 */ /* 0x000fe40000004100 */
[----:B------:R-:W-:Y:S01]  /*aca0*/  FMUL.FTZ R54, R44, R47 ;  /* 0x0000002f2c367220 */ /* 0x000fe20000410000 */
[----:B------:R-:W-:-:S02]  /*acb0*/  HADD2.F32 R31, -RZ, R15.H1_H1 ;  /* 0x3000000fff1f7230 */ /* 0x000fc40000004100 */
[----:B------:R-:W-:Y:S01]  /*acc0*/  FFMA.FTZ R52, R33, R48, R52 ;  /* 0x0000003021347223 */ /* 0x000fe20000010034 */
[C---:B------:R-:W-:Y:S01]  /*acd0*/  FFMA.FTZ R47, R41.reuse, R47, -R50 ;  /* 0x0000002f292f7223 */ /* 0x040fe20000010832 */
[----:B------:R-:W-:Y:S02]  /*ace0*/  HADD2.F32 R44, -RZ, R55.H0_H0 ;  /* 0x20000037ff2c7230 */ /* 0x000fe40000004100 */
[----:B------:R-:W-:Y:S01]  /*acf0*/  FFMA.FTZ R54, R41, R49, R54 ;  /* 0x0000003129367223 */ /* 0x000fe20000010036 */
[----:B------:R-:W-:Y:S02]  /*ad00*/  HADD2.F32 R42, -RZ, R24.H0_H0 ;  /* 0x20000018ff2a7230 */ /* 0x000fe40000004100 */
[C---:B------:R-:W-:Y:S01]  /*ad10*/  FMUL.FTZ R48, R45.reuse, R46 ;  /* 0x0000002e2d307220 */ /* 0x040fe20000410000 */
[----:B------:R-:W-:Y:S02]  /*ad20*/  HADD2.F32 R41, -RZ, R40.H1_H1 ;  /* 0x30000028ff297230 */ /* 0x000fe40000004100 */
[----:B------:R-:W-:Y:S01]  /*ad30*/  FMUL.FTZ R50, R45, R44 ;  /* 0x0000002c2d327220 */ /* 0x000fe20000410000 */
[----:B------:R-:W-:-:S02]  /*ad40*/  HADD2.F32 R33, -RZ, R56.H0_H0 ;  /* 0x20000038ff217230 */ /* 0x000fc40000004100 */
[C---:B------:R-:W-:Y:S01]  /*ad50*/  FFMA.FTZ R56, R31.reuse, R44, -R48 ;  /* 0x0000002c1f387223 */ /* 0x040fe20000010830 */
[----:B------:R-:W-:Y:S02]  /*ad60*/  HADD2.F32 R29, -RZ, R12.H0_H0 ;  /* 0x2000000cff1d7230 */ /* 0x000fe40000004100 */
[C---:B------:R-:W-:Y:S01]  /*ad70*/  FMUL.FTZ R48, R42.reuse, R41 ;  /* 0x000000292a307220 */ /* 0x040fe20000410000 */
[----:B------:R-:W-:Y:S02]  /*ad80*/  HADD2.F32 R27, -RZ, R26.H0_H0 ;  /* 0x2000001aff1b7230 */ /* 0x000fe40000004100 */
[----:B------:R-:W-:Y:S01]  /*ad90*/  FMUL.FTZ R42, R42, R33 ;  /* 0x000000212a2a7220 */ /* 0x000fe20000410000 */
[----:B------:R-:W-:Y:S02]  /*ada0*/  HADD2.F32 R44, -RZ, R57.H0_H0 ;  /* 0x20000039ff2c7230 */ /* 0x000fe40000004100 */
[----:B------:R-:W-:Y:S01]  /*adb0*/  FFMA.FTZ R43, R31, R46, R50 ;  /* 0x0000002e1f2b7223 */ /* 0x000fe20000010032 */
[----:B------:R-:W-:-:S02]  /*adc0*/  HADD2.F32 R36, -RZ, R36.H0_H0 ;  /* 0x20000024ff247230 */ /* 0x000fc40000004100 */
[C---:B------:R-:W-:Y:S01]  /*add0*/  FFMA.FTZ R48, R29.reuse, R33, -R48 ;  /* 0x000000211d307223 */ /* 0x040fe20000010830 */
[----:B------:R-:W-:Y:S02]  /*ade0*/  HADD2.F32 R15, -RZ, R14.H0_H0 ;  /* 0x2000000eff0f7230 */ /* 0x000fe40000004100 */
[----:B------:R-:W-:Y:S01]  /*adf0*/  FFMA.FTZ R42, R29, R41, R42 ;  /* 0x000000291d2a7223 */ /* 0x000fe2000001002a */
[----:B------:R-:W-:Y:S02]  /*ae00*/  HADD2.F32 R24, -RZ, R24.H1_H1 ;  /* 0x30000018ff187230 */ /* 0x000fe40000004100 */
[C---:B------:R-:W-:Y:S01]  /*ae10*/  FMUL.FTZ R46, R27.reuse, R44 ;  /* 0x0000002c1b2e7220 */ /* 0x040fe20000410000 */
[----:B------:R-:W-:Y:S02]  /*ae20*/  HADD2.F32 R26, -RZ, R26.H1_H1 ;  /* 0x3000001aff1a7230 */ /* 0x000fe40000004100 */
[----:B------:R-:W-:Y:S01]  /*ae30*/  FMUL.FTZ R50, R27, R36 ;  /* 0x000000241b327220 */ /* 0x000fe20000410000 */
        /* <DEDUP_REMOVED lines=21> */
[----:B------:R1:W-:Y:S01]  /*af90*/  STS.128 [R37+0x20400], R12 ;  /* 0x0204000c25007388 */ /* 0x0003e20000000c00 */
[----:B------:R-:W-:Y:S02]  /*afa0*/  F2FP.F16.F32.PACK_AB R24, R29, R42 ;  /* 0x0000002a1d18723e */ /* 0x000fe400000000ff */
[----:B------:R-:W-:-:S05]  /*afb0*/  F2FP.F16.F32.PACK_AB R26, R31, R50 ;  /* 0x000000321f1a723e */ /* 0x000fca00000000ff */
[----:B------:R1:W-:Y:S02]  /*afc0*/  STS.128 [R38+0x20400], R24 ;  /* 0x0204001826007388 */ /* 0x0003e40000000c00 */
.L_x_5865:
[----:B------:R-:W-:Y:S05]  /*afd0*/  BSYNC B1 ;  /* 0x0000000000017941 */ /* 0x000fea0003800000 */
.L_x_5864:
[----:B------:R-:W-:Y:S01]  /*afe0*/  PRMT R36, R3, 0x5410, R34 ;  /* 0x0000541003247816 */ /* 0x000fe20000000022 */
[----:B------:R-:W-:Y:S06]  /*aff0*/  @P0 BRA `(.L_x_5856) ;  /* 0x00000004007c0947 */ /* 0x000fec0003800000 */
[----:B------:R-:W0:Y:S01]  /*b000*/  LDL R42, [R1+0x64] ;  /* 0x00006400012a7983 */ /* 0x000e220000100800 */
[----:B-1----:R-:W-:Y:S01]  /*b010*/  IMAD.SHL.U32 R12, R0, 0x40, RZ ;  /* 0x00000040000c7824 */ /* 0x002fe200078e00ff */
[----:B------:R-:W-:Y:S01]  /*b020*/  SHF.R.S32.HI R3, RZ, 0x1f, R0 ;  /* 0x0000001fff037819 */ /* 0x000fe20000011400 */
[----:B------:R-:W-:Y:S01]  /*b030*/  HADD2.F32 R21, -RZ, R58.H1_H1 ;  /* 0x3000003aff157230 */ /* 0x000fe20000004100 */
[--C-:B------:R-:W-:Y:S01]  /*b040*/  SHF.R.U64 R41, R4, 0x10, R5.reuse ;  /* 0x0000001004297819 */ /* 0x100fe20000001205 */
[----:B------:R-:W-:Y:S01]  /*b050*/  HADD2.F32 R29, -RZ, R57.H1_H1 ;  /* 0x30000039ff1d7230 */ /* 0x000fe20000004100 */
[----:B------:R-:W-:Y:S01]  /*b060*/  LEA.HI R3, R3, R0, RZ, 0x3 ;  /* 0x0000000003037211 */ /* 0x000fe200078f18ff */
[----:B------:R-:W-:Y:S01]  /*b070*/  HADD2.F32 R40, -RZ, R40.H0_H0 ;  /* 0x20000028ff287230 */ /* 0x000fe20000004100 */
[----:B------:R-:W-:Y:S02]  /*b080*/  LOP3.LUT R12, R12, 0x1c0, RZ, 0xc0, !PT ;  /* 0x000001c00c0c7812 */ /* 0x000fe400078ec0ff */
[----:B------:R-:W-:Y:S01]  /*b090*/  SHF.R.U32.HI R28, RZ, 0x10, R5 ;  /* 0x00000010ff1c7819 */ /* 0x000fe20000011605 */
[----:B------:R-:W-:Y:S01]  /*b0a0*/  IMAD.SHL.U32 R3, R3, 0x40, RZ ;  /* 0x0000004003037824 */ /* 0x000fe200078e00ff */
[----:B------:R-:W-:-:S02]  /*b0b0*/  SHF.R.U32.HI R0, RZ, 0x3, R12 ;  /* 0x00000003ff007819 */ /* 0x000fc4000001160c */
[----:B------:R-:W-:Y:S01]  /*b0c0*/  SHF.R.U64 R4, R10, 0x10, R11 ;  /* 0x000000100a047819 */ /* 0x000fe2000000120b */
[----:B------:R-:W-:Y:S01]  /*b0d0*/  HADD2.F32 R28, -RZ, R28.H0_H0 ;  /* 0x2000001cff1c7230 */ /* 0x000fe20000004100 */
[----:B------:R-:W-:Y:S02]  /*b0e0*/  LOP3.LUT R35, R0, R35, R12, 0x1e, !PT ;  /* 0x0000002300237212 */ /* 0x000fe400078e1e0c */
[----:B------:R-:W-:Y:S02]  /*b0f0*/  LOP3.LUT R0, R3, 0xfffffe00, RZ, 0xc0, !PT ;  /* 0xfffffe0003007812 */ /* 0x000fe400078ec0ff */
[----:B------:R-:W-:Y:S02]  /*b100*/  SHF.R.U32.HI R30, RZ, 0x10, R9 ;  /* 0x00000010ff1e7819 */ /* 0x000fe40000011609 */
[----:B------:R-:W-:Y:S01]  /*b110*/  SHF.R.U64 R37, R6, 0x10, R7 ;  /* 0x0000001006257819 */ /* 0x000fe20000001207 */
[----:B------:R-:W-:Y:S01]  /*b120*/  IMAD.IADD R35, R0, 0x1, R35 ;  /* 0x0000000100237824 */ /* 0x000fe200078e0223 */
[----:B------:R-:W-:-:S02]  /*b130*/  SHF.R.U64 R3, R8, 0x10, R9 ;  /* 0x0000001008037819 */ /* 0x000fc40000001209 */
[----:B------:R-:W-:Y:S01]  /*b140*/  SHF.R.U32.HI R38, RZ, 0x10, R11 ;  /* 0x00000010ff267819 */ /* 0x000fe2000001160b */
[----:B------:R-:W-:Y:S01]  /*b150*/  IMAD R0, R35, 0x2, R2 ;  /* 0x0000000223007824 */ /* 0x000fe200078e0202 */
[----:B------:R-:W-:Y:S01]  /*b160*/  SHF.R.U32.HI R35, RZ, 0x10, R7 ;  /* 0x00000010ff237819 */ /* 0x000fe20000011607 */
[----:B------:R-:W-:-:S03]  /*b170*/  HADD2.F32 R3, -RZ, R3.H0_H0 ;  /* 0x20000003ff037230 */ /* 0x000fc60000004100 */
[----:B------:R-:W1:Y:S02]  /*b180*/  LDS.128 R24, [R0+0x20400] ;  /* 0x0204000000187984 */ /* 0x000e640000000c00 */
[--C-:B-1----:R-:W-:Y:S02]  /*b190*/  HADD2.F32 R10, -RZ, R25.reuse.H0_H0 ;  /* 0x20000019ff0a7230 */ /* 0x102fe40000004100 */
        /* <DEDUP_REMOVED lines=12> */
[----:B0-----:R-:W0:Y:S02]  /*b260*/  LDS.128 R12, [R42+0x20400] ;  /* 0x020400002a0c7984 */ /* 0x001e240000000c00 */
[----:B0-----:R-:W-:-:S02]  /*b270*/  HADD2.F32 R6, -RZ, R13.H0_H0 ;  /* 0x2000000dff067230 */ /* 0x001fc40000004100 */
[----:B------:R-:W-:Y:S02]  /*b280*/  HADD2.F32 R13, -RZ, R13.H1_H1 ;  /* 0x3000000dff0d7230 */ /* 0x000fe40000004100 */
[----:B------:R-:W-:Y:S02]  /*b290*/  HADD2.F32 R5, -RZ, R12.H0_H0 ;  /* 0x2000000cff057230 */ /* 0x000fe40000004100 */
[C---:B------:R-:W-:Y:S01]  /*b2a0*/  FFMA.FTZ R31, R6.reuse, R21, -R31 ;  /* 0x00000015061f7223 */ /* 0x040fe2000001081f */
[----:B------:R-:W-:Y:S01]  /*b2b0*/  FFMA.FTZ R33, R6, R29, R33 ;  /* 0x0000001d06217223 */ /* 0x000fe20000010021 */
[----:B------:R-:W-:Y:S02]  /*b2c0*/  HADD2.F32 R6, -RZ, R58.H0_H0 ;  /* 0x2000003aff067230 */ /* 0x000fe40000004100 */
[----:B------:R-:W-:Y:S01]  /*b2d0*/  FFMA.FTZ R32, R13, R10, -R30 ;  /* 0x0000000a0d207223 */ /* 0x000fe2000001081e */
[----:B------:R-:W-:Y:S01]  /*b2e0*/  FMUL.FTZ R30, R9, R40 ;  /* 0x00000028091e7220 */ /* 0x000fe20000410000 */
[----:B------:R-:W-:-:S02]  /*b2f0*/  HADD2.F32 R10, -RZ, R39.H1_H1 ;  /* 0x30000027ff0a7230 */ /* 0x000fc40000004100 */
[----:B------:R-:W-:Y:S01]  /*b300*/  FFMA.FTZ R34, R13, R28, R34 ;  /* 0x0000001c0d227223 */ /* 0x000fe20000010022 */
[-C--:B------:R-:W-:Y:S01]  /*b310*/  FMUL.FTZ R9, R9, R6.reuse ;  /* 0x0000000609097220 */ /* 0x080fe20000410000 */
[----:B------:R-:W-:Y:S01]  /*b320*/  FFMA.FTZ R30, R5, R6, -R30 ;  /* 0x00000006051e7223 */ /* 0x000fe2000001081e */
[----:B------:R-:W-:Y:S02]  /*b330*/  HADD2.F32 R7, -RZ, R14.H0_H0 ;  /* 0x2000000eff077230 */ /* 0x000fe40000004100 */
[----:B------:R-:W-:Y:S01]  /*b340*/  FMUL.FTZ R28, R11, R10 ;  /* 0x0000000a0b1c7220 */ /* 0x000fe20000410000 */
[--C-:B------:R-:W-:Y:S02]  /*b350*/  HADD2.F32 R6, -RZ, R36.reuse.H0_H0 ;  /* 0x20000024ff067230 */ /* 0x100fe40000004100 */
[----:B------:R-:W-:Y:S01]  /*b360*/  FFMA.FTZ R40, R5, R40, R9 ;  /* 0x0000002805287223 */ /* 0x000fe20000010009 */
[----:B------:R-:W-:Y:S02]  /*b370*/  HADD2.F32 R5, -RZ, R36.H1_H1 ;  /* 0x30000024ff057230 */ /* 0x000fe40000004100 */
[----:B------:R-:W-:-:S02]  /*b380*/  HADD2.F32 R39, -RZ, R39.H0_H0 ;  /* 0x20000027ff277230 */ /* 0x000fc40000004100 */
[-C--:B------:R-:W-:Y:S01]  /*b390*/  FMUL.FTZ R36, R11, R6.reuse ;  /* 0x000000060b247220 */ /* 0x080fe20000410000 */
[----:B------:R-:W-:Y:S01]  /*b3a0*/  FFMA.FTZ R21, R7, R6, -R28 ;  /* 0x0000000607157223 */ /* 0x000fe2000001081c */
[----:B------:R-:W-:Y:S02]  /*b3b0*/  HADD2.F32 R8, -RZ, R15.H0_H0 ;  /* 0x2000000fff087230 */ /* 0x000fe40000004100 */
[----:B------:R-:W-:Y:S02]  /*b3c0*/  HADD2.F32 R6, -RZ, R38.H0_H0 ;  /* 0x20000026ff067230 */ /* 0x000fe40000004100 */
[C---:B------:R-:W-:Y:S01]  /*b3d0*/  FMUL.FTZ R9, R20.reuse, R39 ;  /* 0x0000002714097220 */ /* 0x040fe20000410000 */
[----:B------:R-:W-:Y:S02]  /*b3e0*/  HADD2.F32 R28, -RZ, R35.H0_H0 ;  /* 0x20000023ff1c7230 */ /* 0x000fe40000004100 */
[----:B------:R-:W-:Y:S01]  /*b3f0*/  FMUL.FTZ R38, R20, R5 ;  /* 0x0000000514267220 */ /* 0x000fe20000410000 */
[----:B------:R-:W-:-:S02]  /*b400*/  HADD2.F32 R15, -RZ, R15.H1_H1 ;  /* 0x3000000fff0f7230 */ /* 0x000fc40000004100 */
[----:B------:R-:W-:Y:S01]  /*b410*/  FFMA.FTZ R10, R7, R10, R36 ;  /* 0x0000000a070a7223 */ /* 0x000fe20000010024 */
[C---:B------:R-:W-:Y:S01]  /*b420*/  FFMA.FTZ R20, R8.reuse, R5, -R9 ;  /* 0x0000000508147223 */ /* 0x040fe20000010809 */
[----:B------:R-:W-:Y:S01]  /*b430*/  FFMA.FTZ R38, R8, R39, R38 ;  /* 0x0000002708267223 */ /* 0x000fe20000010026 */
[C---:B------:R-:W-:Y:S01]  /*b440*/  FMUL.FTZ R36, R27.reuse, R28 ;  /* 0x0000001c1b247220 */ /* 0x040fe20000410000 */
[-C--:B------:R-:W-:Y:S01]  /*b450*/  FMUL.FTZ R8, R27, R6.reuse ;  /* 0x000000061b087220 */ /* 0x080fe20000410000 */
[----:B------:R-:W-:Y:S02]  /*b460*/  HADD2.F32 R7, -RZ, R41.H0_H0 ;  /* 0x20000029ff077230 */ /* 0x000fe40000004100 */
[----:B------:R-:W-:Y:S02]  /*b470*/  HADD2.F32 R9, -RZ, R37.H0_H0 ;  /* 0x20000025ff097230 */ /* 0x000fe40000004100 */
[----:B------:R-:W-:Y:S01]  /*b480*/  FFMA.FTZ R25, R15, R6, -R36 ;  /* 0x000000060f197223 */ /* 0x000fe20000010824 */
[----:B------:R-:W-:-:S02]  /*b490*/  HADD2.F32 R5, -RZ, R4.H0_H0 ;  /* 0x20000004ff057230 */ /* 0x000fc40000004100 */
[----:B------:R-:W-:Y:S01]  /*b4a0*/  FFMA.FTZ R27, R15, R28, R8 ;  /* 0x0000001c0f1b7223 */ /* 0x000fe20000010008 */
[----:B------:R-:W-:Y:S02]  /*b4b0*/  HADD2.F32 R12, -RZ, R12.H1_H1 ;  /* 0x3000000cff0c7230 */ /* 0x000fe40000004100 */
[----:B------:R-:W-:Y:S01]  /*b4c0*/  FMUL.FTZ R11, R24, R7 ;  /* 0x00000007180b7220 */ /* 0x000fe20000410000 */
[----:B------:R-:W-:Y:S02]  /*b4d0*/  HADD2.F32 R14, -RZ, R14.H1_H1 ;  /* 0x3000000eff0e7230 */ /* 0x000fe40000004100 */
        /* <DEDUP_REMOVED lines=17> */
.L_x_5856:
[----:B------:R-:W-:Y:S05]  /*b5f0*/  BSYNC B0 ;  /* 0x0000000000007941 */ /* 0x000fea0003800000 */
.L_x_5842:
[----:B------:R-:W-:Y:S01]  /*b600*/  @!PT LDS RZ, [RZ] ;  /* 0x00000000fffff984 */ /* 0x000fe20000000800 */
[----:B------:R-:W-:Y:S01]  /*b610*/  @!PT LDS RZ, [RZ] ;  /* 0x00000000fffff984 */ /* 0x000fe20000000800 */
[----:B------:R-:W-:Y:S01]  /*b620*/  @!PT LDS RZ, [RZ] ;  /* 0x00000000fffff984 */ /* 0x000fe20000000800 */
[----:B------:R-:W-:Y:S01]  /*b630*/  @!PT LDS RZ, [RZ] ;  /* 0x00000000fffff984 */ /* 0x000fe20000000800 */
[----:B------:R4:W-:Y:S06]  /*b640*/  MEMBAR.ALL.CTA ;  /* 0x0000000000007992 */ /* 0x0009ec0000008000 */
[----:B----4-:R-:W4:Y:S01]  /*b650*/  FENCE.VIEW.ASYNC.S ;  /* 0x00000000000073c6 */ /* 0x010f220000000000 */
[----:B------:R-:W-:Y:S05]  /*b660*/  WARPSYNC.ALL ;  /* 0x0000000000007948 */ /* 0x000fea0003800000 */
[----:B----4-:R-:W-:Y:S06]  /*b670*/  BAR.SYNC.DEFER_BLOCKING 0xd, 0x80 ;  /* 0x0342000000007b1d */ /* 0x010fec0000010000 */
.L_x_5839:
[----:B--23--:R-:W-:-:S05]  /*b680*/  IMAD.U32 R0, RZ, RZ, UR37 ;  /* 0x00000025ff007e24 */ /* 0x00cfca000f8e00ff */
[----:B------:R-:W-:-:S13]  /*b690*/  ISETP.NE.AND P0, PT, R0, 0x3, PT ;  /* 0x000000030000780c */ /* 0x000fda0003f05270 */
[----:B------:R-:W-:Y:S05]  /*b6a0*/  @!P0 BRA `(.L_x_5866) ;  /* 0x0000000000048947 */ /* 0x000fea0003800000 */
[----:B------:R-:W-:Y:S01]  /*b6b0*/  BPT.TRAP 0x1 ;  /* 0x000000040000795c */ /* 0x000fe20000300000 */
.L_x_5866:
[----:B-1----:R-:W-:Y:S01]  /*b6c0*/  IMAD R15, R17, 0x8, R2 ;  /* 0x00000008110f7824 */ /* 0x002fe200078e0202 */
[----:B------:R-:W-:-:S04]  /*b6d0*/  SHF.L.U32 R56, R22, 0x1f, RZ ;  /* 0x0000001f16387819 */ /* 0x000fc800000006ff */
[----:B------:R1:W2:Y:S01]  /*b6e0*/  SYNCS.PHASECHK.TRANS64.TRYWAIT P1, [R15+URZ+0x28c30], R56 ;  /* 0x028c30380f0075a7 */ /* 0x0002a2000802017f */
[----:B------:R-:W-:Y:S05]  /*b6f0*/  @!P0 BRA `(.L_x_5867) ;  /* 0x0000000000048947 */ /* 0x000fea0003800000 */
[----:B------:R-:W-:Y:S01]  /*b700*/  BPT.TRAP 0x1 ;  /* 0x000000040000795c */ /* 0x000fe20000300000 */
.L_x_5867:
[C---:B------:R-:W-:Y:S02]  /*b710*/  VIADD R0, R2.reuse, 0x22400 ;  /* 0x0002240002007836 */ /* 0x040fe40000000000 */
[----:B------:R-:W-:-:S03]  /*b720*/  VIADD R3, R2, 0x20400 ;  /* 0x0002040002037836 */ /* 0x000fc60000000000 */
[----:B------:R-:W-:Y:S02]  /*b730*/  SHF.R.U32.HI R0, RZ, 0x4, R0 ;  /* 0x00000004ff007819 */ /* 0x000fe40000011600 */
[----:B------:R-:W-:Y:S02]  /*b740*/  SHF.R.U32.HI R3, RZ, 0x4, R3 ;  /* 0x00000004ff037819 */ /* 0x000fe40000011603 */
[----:B------:R-:W-:Y:S02]  /*b750*/  LOP3.LUT R0, R0, 0x3fff, RZ, 0xc0, !PT ;  /* 0x00003fff00007812 */ /* 0x000fe400078ec0ff */
[----:B------:R-:W-:Y:S02]  /*b760*/  LOP3.LUT R3, R3, 0x3fff, RZ, 0xc0, !PT ;  /* 0x00003fff03037812 */ /* 0x000fe400078ec0ff */
[----:B------:R-:W-:Y:S01]  /*b770*/  LOP3.LUT R21, R0, 0x10000, RZ, 0xfc, !PT ;  /* 0x0001000000157812 */ /* 0x000fe200078efcff */
[----:B--2---:R-:W-:Y:S06]  /*b780*/  @P1 BRA `(.L_x_5868) ;  /* 0x0000000000081947 */ /* 0x004fec0003800000 */
[----:B------:R-:W2:Y:S02]  /*b790*/  SYNCS.PHASECHK.TRANS64.TRYWAIT P1, [R15+URZ+0x28c30], R56 ;  /* 0x028c30380f0075a7 */ /* 0x000ea4000802017f */
[----:B--2---:R-:W-:Y:S05]  /*b7a0*/  @!P1 BRA `(.L_x_5869) ;  /* 0x0000017800f09947 */ /* 0x004fea0003800000 */
.L_x_5868:
[----:B------:R-:W-:Y:S01]  /*b7b0*/  IMAD R10, R17, 0x200, R21 ;  /* 0x00000200110a7824 */ /* 0x000fe200078e0215 */
[----:B------:R-:W-:Y:S01]  /*b7c0*/  LOP3.LUT R4, R3, 0x10000, RZ, 0xfc, !PT ;  /* 0x0001000003047812 */ /* 0x000fe200078efcff */
[----:B------:R-:W-:Y:S01]  /*b7d0*/  IMAD.MOV.U32 R5, RZ, RZ, 0x40000040 ;  /* 0x40000040ff057424 */ /* 0x000fe200078e00ff */
[----:B------:R-:W-:Y:S05]  /*b7e0*/  WARPSYNC.ALL ;  /* 0x0000000000007948 */ /* 0x000fea0003800000 */
[----:B0-----:R-:W-:Y:S01]  /*b7f0*/  IMAD.MOV.U32 R11, RZ, RZ, 0x40000040 ;  /* 0x40000040ff0b7424 */ /* 0x001fe200078e00ff */
[C---:B------:R-:W-:Y:S01]  /*b800*/  R2UR UR4, R4.reuse ;  /* 0x00000000040472ca */ /* 0x040fe200000e0000 */
[----:B------:R-:W-:Y:S01]  /*b810*/  WARPGROUP.ARRIVE ;  /* 0x00000000000079c5 */ /* 0x000fe20000000000 */
[----:B------:R-:W-:Y:S01]  /*b820*/  R2UR UR5, R5 ;  /* 0x00000000050572ca */ /* 0x000fe200000e0000 */
[----:B------:R-:W-:Y:S01]  /*b830*/  VIADD R12, R4, 0x2 ;  /* 0x00000002040c7836 */ /* 0x000fe20000000000 */
[C---:B------:R-:W-:Y:S01]  /*b840*/  R2UR UR6, R10.reuse ;  /* 0x000000000a0672ca */ /* 0x040fe200000e0000 */
[----:B------:R-:W-:Y:S01]  /*b850*/  VIADD R6, R10, 0x2 ;  /* 0x000000020a067836 */ /* 0x000fe20000000000 */
[----:B------:R-:W-:Y:S01]  /*b860*/  R2UR UR7, R11 ;  /* 0x000000000b0772ca */ /* 0x000fe200000e0000 */
[----:B------:R-:W-:-:S02]  /*b870*/  IMAD.MOV.U32 R13, RZ, RZ, 0x40000040 ;  /* 0x40000040ff0d7424 */ /* 0x000fc400078e00ff */
[----:B------:R-:W-:Y:S02]  /*b880*/  IMAD.MOV.U32 R7, RZ, RZ, 0x40000040 ;  /* 0x40000040ff077424 */ /* 0x000fe400078e00ff */
[----:B------:R-:W-:Y:S02]  /*b890*/  VIADD R8, R4, 0x4 ;  /* 0x0000000404087836 */ /* 0x000fe40000000000 */
[----:B------:R-:W-:Y:S02]  /*b8a0*/  IMAD.MOV.U32 R9, RZ, RZ, 0x40000040 ;  /* 0x40000040ff097424 */ /* 0x000fe400078e00ff */
[----:B------:R-:W-:-:S04]  /*b8b0*/  IMAD.MOV.U32 R11, RZ, RZ, 0x40000040 ;  /* 0x40000040ff0b7424 */ /* 0x000fc800078e00ff */
[----:B------:R-:W-:Y:S01]  /*b8c0*/  HGMMA.64x64x16.F32 R24, gdesc[UR4], RZ, !UPT, gsb0 ;  /* 0x00e00000041879f0 */ /* 0x000fe2000c0008ff */
[----:B------:R-:W-:Y:S02]  /*b8d0*/  R2UR UR4, R12 ;  /* 0x000000000c0472ca */ /* 0x000fe400000e0000 */
[----:B------:R-:W-:Y:S02]  /*b8e0*/  R2UR UR5, R13 ;  /* 0x000000000d0572ca */ /* 0x000fe400000e0000 */
[----:B------:R-:W-:Y:S01]  /*b8f0*/  R2UR UR6, R6 ;  /* 0x00000000060672ca */ /* 0x000fe200000e0000 */
[C---:B------:R-:W-:Y:S01]  /*b900*/  VIADD R6, R10.reuse, 0x4 ;  /* 0x000000040a067836 */ /* 0x040fe20000000000 */
[----:B------:R-:W-:Y:S01]  /*b910*/  R2UR UR7, R7 ;  /* 0x00000000070772ca */ /* 0x000fe200000e0000 */
[----:B------:R-:W-:Y:S02]  /*b920*/  IMAD.MOV.U32 R7, RZ, RZ, 0x40000040 ;  /* 0x40000040ff077424 */ /* 0x000fe400078e00ff */
[----:B------:R-:W-:Y:S01]  /*b930*/  VIADD R10, R10, 0x6 ;  /* 0x000000060a0a7836 */ /* 0x000fe20000000000 */
[----:B------:R-:W-:-:S02]  /*b940*/  WARPGROUP.DEPBAR.LE gsb0, 0x0 ;  /* 0x00008000000079c5 */ /* 0x000fc40000010000 */
[----:B------:R-:W-:-:S07]  /*b950*/  WARPGROUP.ARRIVE ;  /* 0x00000000000079c5 */ /* 0x000fce0000000000 */
[----:B------:R-:W-:Y:S01]  /*b960*/  HGMMA.64x64x16.F32 R24, gdesc[UR4], R24, gsb0 ;  /* 0x00e00000041879f0 */ /* 0x000fe20008000818 */
[----:B------:R-:W-:Y:S02]  /*b970*/  R2UR UR4, R8 ;  /* 0x00000000080472ca */ /* 0x000fe400000e0000 */
[----:B------:R-:W-:Y:S02]  /*b980*/  R2UR UR5, R9 ;  /* 0x00000000090572ca */ /* 0x000fe400000e0000 */
[----:B------:R-:W-:Y:S01]  /*b990*/  R2UR UR6, R6 ;  /* 0x00000000060672ca */ /* 0x000fe200000e0000 */
[----:B------:R-:W-:Y:S01]  /*b9a0*/  VIADD R6, R4, 0x6 ;  /* 0x0000000604067836 */ /* 0x000fe20000000000 */
[----:B------:R-:W-:Y:S01]  /*b9b0*/  R2UR UR7, R7 ;  /* 0x00000000070772ca */ /* 0x000fe200000e0000 */
[----:B------:R-:W-:Y:S01]  /*b9c0*/  IMAD.MOV.U32 R7, RZ, RZ, 0x40000040 ;  /* 0x40000040ff077424 */ /* 0x000fe200078e00ff */
[----:B------:R-:W-:Y:S02]  /*b9d0*/  WARPGROUP.DEPBAR.LE gsb0, 0x0 ;  /* 0x00008000000079c5 */ /* 0x000fe40000010000 */
[----:B------:R-:W-:-:S09]  /*b9e0*/  WARPGROUP.ARRIVE ;  /* 0x00000000000079c5 */ /* 0x000fd20000000000 */
        /* <DEDUP_REMOVED lines=11> */
.L_x_5870:
[----:B------:R-:W0:Y:S01]  /*baa0*/  LDC R0, c[0x0][0x448] ;  /* 0x00011200ff007b82 */ /* 0x000e220000000800 */
[----:B------:R-:W-:Y:S01]  /*bab0*/  IMAD.IADD R10, R212, 0x1, R196 ;  /* 0x00000001d40a7824 */ /* 0x000fe200078e02c4 */
[----:B------:R-:W-:Y:S01]  /*bac0*/  ULDC.64 UR40, c[0x0][0x9e0] ;  /* 0x0002780000287ab9 */ /* 0x000fe20000000a00 */
[----:B------:R-:W-:Y:S01]  /*bad0*/  IMAD.MOV.U32 R63, RZ, RZ, -0x40 ;  /* 0xffffffc0ff3f7424 */ /* 0x000fe200078e00ff */
[----:B------:R-:W-:Y:S01]  /*bae0*/  UISETP.GE.AND UP0, UPT, UR41, 0x1, UPT ;  /* 0x000000012900788c */ /* 0x000fe2000bf06270 */
[----:B------:R-:W-:Y:S01]  /*baf0*/  LOP3.LUT R16, R16, 0xffffff7f, RZ, 0xc0, !PT ;  /* 0xffffff7f10107812 */ /* 0x000fe200078ec0ff */
[----:B------:R-:W-:Y:S01]  /*bb00*/  ULDC UR4, c[0x0][0x9dc] ;  /* 0x0002770000047ab9 */ /* 0x000fe20000000800 */
[----:B------:R-:W-:Y:S01]  /*bb10*/  IMAD R63, R168, R63, 0x41 ;  /* 0x00000041a83f7424 */ /* 0x000fe200078e023f */
[----:B------:R-:W-:Y:S01]  /*bb20*/  UP2UR UR47, UPR, URZ, 0x1 ;  /* 0x000000013f2f7883 */ /* 0x000fe20008000000 */
[----:B------:R-:W-:-:S03]  /*bb30*/  IMAD.U32 R20, RZ, RZ, UR4 ;  /* 0x00000004ff147e24 */ /* 0x000fc6000f8e00ff */
[----:B------:R-:W-:Y:S01]  /*bb40*/  IADD3 R14, -R189, R63, R184 ;  /* 0x0000003fbd0e7210 */ /* 0x000fe20007ffe1b8 */
[----:B------:R-:W-:Y:S01]  /*bb50*/  VIADD R63, R63, 0xffffffff ;  /* 0xffffffff3f3f7836 */ /* 0x000fe20000000000 */
[----:B------:R-:W-:-:S03]  /*bb60*/  LOP3.LUT R57, RZ, R20, RZ, 0x33, !PT ;  /* 0x00000014ff397212 */ /* 0x000fc600078e33ff */
[----:B------:R-:W-:-:S04]  /*bb70*/  IMAD.IADD R14, R14, 0x1, -R23 ;  /* 0x000000010e0e7824 */ /* 0x000fc800078e0a17 */
[----:B------:R-:W-:Y:S01]  /*bb80*/  IMAD.IADD R57, R14, 0x1, R57 ;  /* 0x000000010e397824 */ /* 0x000fe200078e0239 */
[----:B0-----:R-:W-:-:S13]  /*bb90*/  ISETP.NE.AND P1, PT, R0, 0x1, PT ;  /* 0x000000010000780c */ /* 0x001fda0003f25270 */
[----:B------:R-:W0:Y:S01]  /*bba0*/  @P1 LDC R3, c[0x0][0x44c] ;  /* 0x00011300ff031b82 */ /* 0x000e220000000800 */
[----:B------:R-:W-:-:S07]  /*bbb0*/  @P1 LOP3.LUT R16, R16, 0x80, RZ, 0xfc, !PT ;  /* 0x0000008010101812 */ /* 0x000fce00078efcff */
[----:B------:R-:W3:Y:S01]  /*bbc0*/  @P1 LDC R11, c[0x0][0x450] ;  /* 0x00011400ff0b1b82 */ /* 0x000ee20000000800 */
[----:B0-----:R-:W-:-:S04]  /*bbd0*/  @P1 IMAD.HI.U32 R0, R10, R3, RZ ;  /* 0x000000030a001227 */ /* 0x001fc800078e00ff */
[----:B------:R-:W-:Y:S01]  /*bbe0*/  VIADD R3, R15, 0x28c40 ;  /* 0x00028c400f037836 */ /* 0x000fe20000000000 */
[----:B---3--:R-:W-:Y:S01]  /*bbf0*/  @P1 SHF.R.U32.HI R10, RZ, R11, R0 ;  /* 0x0000000bff0a1219 */ /* 0x008fe20000011600 */
[----:B------:R-:W-:Y:S01]  /*bc00*/  VIADD R11, R14, UR40 ;  /* 0x000000280e0b7c36 */ /* 0x000fe20008000000 */
[----:B------:R-:W-:Y:S02]  /*bc10*/  PLOP3.LUT P1, PT, PT, PT, UP0, 0x40, 0x0 ;  /* 0x000000000000781c */ /* 0x000fe40003f2e808 */
[----:B------:R-:W-:Y:S01]  /*bc20*/  LEA R0, R168, 0xffffffc0, 0x6 ;  /* 0xffffffc0a8007811 */ /* 0x000fe200078e30ff */
[----:B------:R-:W0:Y:S01]  /*bc30*/  SHFL.IDX PT, R58, R10, RZ, 0x1c1f ;  /* 0x001c1fff0a3a7589 */ /* 0x000e2200000e0000 */
[----:B------:R-:W-:Y:S02]  /*bc40*/  PRMT R3, R186, 0x654, R3 ;  /* 0x00000654ba037816 */ /* 0x000fe40000000003 */
[----:B------:R-:W-:Y:S02]  /*bc50*/  IADD3 R78, -R189, R184, -R0 ;  /* 0x000000b8bd4e7210 */ /* 0x000fe40007ffe900 */
[----:B------:R3:W-:Y:S02]  /*bc60*/  SYNCS.ARRIVE.TRANS64.RED.A1T0 RZ, [R3+URZ], RZ ;  /* 0x000000ff03ff79a7 */ /* 0x0007e4000810043f */
[----:B0-----:R-:W-:Y:S01]  /*bc70*/  VIADDMNMX R61, R58, R11, R78, PT ;  /* 0x0000000b3a3d7246 */ /* 0x001fe2000380014e */
[----:B------:R-:W-:-:S02]  /*bc80*/  IMAD.IADD R59, R57, 0x1, R58 ;  /* 0x00000001393b7824 */ /* 0x000fc400078e023a */
[----:B---3--:R-:W-:Y:S05]  /*bc90*/  @P1 BRA `(.L_x_5871) ;  /* 0x0000000000581947 */ /* 0x008fea0003800000 */
[----:B------:R-:W-:Y:S01]  /*bca0*/  IADD3 R3, -R23, R184, R58 ;  /* 0x000000b817037210 */ /* 0x000fe20007ffe13a */
[----:B------:R-:W-:Y:S03]  /*bcb0*/  BSSY B0, `(.L_x_5872) ;  /* 0x0000010000007945 */ /* 0x000fe60003800000 */
[----:B------:R-:W-:-:S13]  /*bcc0*/  ISETP.GT.AND P1, PT, R3, -0x1, PT ;  /* 0xffffffff0300780c */ /* 0x000fda0003f24270 */
[----:B------:R-:W-:Y:S05]  /*bcd0*/  @P1 BRA `(.L_x_5873) ;  /* 0x0000000000201947 */ /* 0x000fea0003800000 */
[----:B------:R-:W-:Y:S01]  /*bce0*/  UISETP.NE.AND UP0, UPT, UR41, 0x1, UPT ;  /* 0x000000012900788c */ /* 0x000fe2000bf05270 */
[----:B------:R-:W-:-:S05]  /*bcf0*/  LOP3.LUT R3, RZ, R3, RZ, 0x33, !PT ;  /* 0x00000003ff037212 */ /* 0x000fca00078e33ff */
[----:B------:R-:W-:-:S05]  /*bd00*/  PLOP3.LUT P1, PT, PT, PT, UP0, 0x80, 0x0 ;  /* 0x000000000000781c */ /* 0x000fca0003f2f008 */
[----:B------:R-:W-:-:S08]  /*bd10*/  @UP0 ULDC.64 UR4, c[0x0][0x9e8] ;  /* 0x00027a0000040ab9 */ /* 0x000fd00000000a00 */
[----:B------:R-:W-:-:S05]  /*bd20*/  @P1 IMAD.HI.U32 R14, R3, UR4, RZ ;  /* 0x00000004030e1c27 */ /* 0x000fca000f8e00ff */
[----:B------:R-:W-:-:S04]  /*bd30*/  @P1 SHF.R.U32.HI R3, RZ, UR5, R14 ;  /* 0x00000005ff031c19 */ /* 0x000fc8000801160e */
[----:B------:R-:W-:Y:S01]  /*bd40*/  LOP3.LUT R3, RZ, R3, RZ, 0x33, !PT ;  /* 0x00000003ff037212 */ /* 0x000fe200078e33ff */
[----:B------:R-:W-:Y:S06]  /*bd50*/  BRA `(.L_x_5874) ;  /* 0x0000000000147947 */ /* 0x000fec0003800000 */
.L_x_5873:
[----:B------:R-:W-:-:S06]  /*bd60*/  UISETP.NE.AND UP0, UPT, UR41, 0x1, UPT ;  /* 0x000000012900788c */ /* 0x000fcc000bf05270 */
[----:B------:R-:W-:-:S05]  /*bd70*/  PLOP3.LUT P1, PT, PT, PT, UP0, 0x80, 0x0 ;  /* 0x000000000000781c */ /* 0x000fca0003f2f008 */
[----:B------:R-:W-:-:S08]  /*bd80*/  @UP0 ULDC.64 UR4, c[0x0][0x9e8] ;  /* 0x00027a0000040ab9 */ /* 0x000fd00000000a00 */
[----:B------:R-:W-:-:S05]  /*bd90*/  @P1 IMAD.HI.U32 R14, R3, UR4, RZ ;  /* 0x00000004030e1c27 */ /* 0x000fca000f8e00ff */
[----:B------:R-:W-:-:S07]  /*bda0*/  @P1 SHF.R.U32.HI R3, RZ, UR5, R14 ;  /* 0x00000005ff031c19 */ /* 0x000fce000801160e */
.L_x_5874:
[----:B------:R-:W-:Y:S05]  /*bdb0*/  BSYNC B0 ;  /* 0x0000000000007941 */ /* 0x000fea0003800000 */
.L_x_5872:
[----:B------:R-:W-:-:S04]  /*bdc0*/  IMAD R14, R3, UR41, -R0 ;  /* 0x00000029030e7c24 */ /* 0x000fc8000f8e0a00 */
[----:B------:R-:W-:-:S05]  /*bdd0*/  IMAD.IADD R14, R14, 0x1, -R189 ;  /* 0x000000010e0e7824 */ /* 0x000fca00078e0abd */
[----:B------:R-:W-:Y:S02]  /*bde0*/  VIMNMX R59, R59, R14, !PT ;  /* 0x0000000e3b3b7248 */ /* 0x000fe40007fe0100 */
[----:B------:R-:W-:-:S07]  /*bdf0*/  VIADDMNMX R61, R14, UR41, R61, PT ;  /* 0x000000290e3d7c46 */ /* 0x000fce000b80013d */
.L_x_5871:
[C---:B------:R-:W-:Y:S01]  /*be00*/  ISETP.GE.AND P1, PT, R63.reuse, 0x2, PT ;  /* 0x000000023f00780c */ /* 0x040fe20003f26270 */
[----:B------:R-:W0:Y:S01]  /*be10*/  SHFL.IDX PT, R10, R10, 0x1, 0x1c1f ;  /* 0x003c1f000a0a7f89 */ /* 0x000e2200000e0000 */
[----:B------:R-:W-:Y:S01]  /*be20*/  ISETP.GE.AND P5, PT, R63, 0xa, PT ;  /* 0x0000000a3f00780c */ /* 0x000fe20003fa6270 */
[----:B------:R-:W-:Y:S01]  /*be30*/  UISETP.NE.AND UP0, UPT, UR47, URZ, UPT ;  /* 0x0000003f2f00728c */ /* 0x000fe2000bf05270 */
[----:B------:R-:W-:Y:S02]  /*be40*/  ISETP.GT.AND P3, PT, R59, 0x1, !P1 ;  /* 0x000000013b00780c */ /* 0x000fe40004f64270 */
[----:B------:R-:W-:Y:S02]  /*be50*/  ISETP.GE.AND P2, PT, R63, 0x9, PT ;  /* 0x000000093f00780c */ /* 0x000fe40003f46270 */
[----:B------:R-:W-:Y:S02]  /*be60*/  ISETP.LT.OR P3, PT, R61, 0x2, P3 ;  /* 0x000000023d00780c */ /* 0x000fe40001f61670 */
[----:B------:R-:W-:-:S02]  /*be70*/  P2R R69, PR, RZ, 0x20 ;  /* 0x00000020ff457803 */ /* 0x000fc40000000000 */
[----:B------:R-:W-:Y:S02]  /*be80*/  FSEL R76, R25, -INF , !P3 ;  /* 0xff800000194c7808 */ /* 0x000fe40005800000 */
[C---:B------:R-:W-:Y:S02]  /*be90*/  ISETP.GT.AND P3, PT, R59.reuse, 0x9, !P5 ;  /* 0x000000093b00780c */ /* 0x040fe40006f64270 */
[----:B------:R-:W-:Y:S02]  /*bea0*/  ISETP.GT.AND P4, PT, R59, 0x8, !P2 ;  /* 0x000000083b00780c */ /* 0x000fe40005784270 */
[----:B------:R-:W-:Y:S02]  /*beb0*/  ISETP.LT.OR P3, PT, R61, 0xa, P3 ;  /* 0x0000000a3d00780c */ /* 0x000fe40001f61670 */
[----:B------:R-:W-:Y:S02]  /*bec0*/  ISETP.GE.AND P5, PT, R63, 0x11, PT ;  /* 0x000000113f00780c */ /* 0x000fe40003fa6270 */
[----:B------:R-:W-:-:S02]  /*bed0*/  FSEL R58, R29, -INF , !P3 ;  /* 0xff8000001d3a7808 */ /* 0x000fc40005800000 */
[----:B------:R-:W-:Y:S01]  /*bee0*/  ISETP.LT.OR P4, PT, R61, 0x9, P4 ;  /* 0x000000093d00780c */ /* 0x000fe20002781670 */
[----:B0-----:R-:W-:Y:S01]  /*bef0*/  IMAD.IADD R29, R57, 0x1, R10 ;  /* 0x00000001391d7824 */ /* 0x001fe200078e020a */
[----:B------:R-:W-:Y:S02]  /*bf00*/  ISETP.GT.AND P3, PT, R59, 0x10, !P5 ;  /* 0x000000103b00780c */ /* 0x000fe40006f64270 */
[----:B------:R-:W-:Y:S02]  /*bf10*/  FSEL R14, R28, -INF , !P4 ;  /* 0xff8000001c0e7808 */ /* 0x000fe40006000000 */
        /* <DEDUP_REMOVED lines=43> */
[C---:B------:R-:W-:Y:S02]  /*c1d0*/  ISETP.GE.AND P3, PT, R63.reuse, 0x32, PT ;  /* 0x000000323f00780c */ /* 0x040fe40003f66270 */
[----:B------:R-:W-:-:S02]  /*c1e0*/  ISETP.GE.AND P6, PT, R63, 0x1, PT ;  /* 0x000000013f00780c */ /* 0x000fc40003fc6270 */
[----:B------:R-:W-:Y:S02]  /*c1f0*/  ISETP.GT.AND P4, PT, R59, 0x31, !P3 ;  /* 0x000000313b00780c */ /* 0x000fe40005f84270 */
[----:B------:R-:W-:Y:S02]  /*c200*/  P2R R45, PR, RZ, 0x40 ;  /* 0x00000040ff2d7803 */ /* 0x000fe40000000000 */
[----:B------:R-:W-:Y:S02]  /*c210*/  ISETP.LT.OR P4, PT, R61, 0x32, P4 ;  /* 0x000000323d00780c */ /* 0x000fe40002781670 */
[----:B------:R-:W-:Y:S02]  /*c220*/  VIADDMNMX R25, R10, R11, R78, PT ;  /* 0x0000000b0a197246 */ /* 0x000fe4000380014e */
[----:B------:R-:W-:Y:S02]  /*c230*/  FSEL R72, R49, -INF , !P4 ;  /* 0xff80000031487808 */ /* 0x000fe40006000000 */
[----:B------:R-:W-:-:S04]  /*c240*/  ISETP.GE.AND P4, PT, R63, 0x39, PT ;  /* 0x000000393f00780c */ /* 0x000fc80003f86270 */
[----:B------:R-:W-:-:S04]  /*c250*/  ISETP.GT.AND P5, PT, R59, 0x38, !P4 ;  /* 0x000000383b00780c */ /* 0x000fc800067a4270 */
[----:B------:R-:W-:-:S04]  /*c260*/  ISETP.LT.OR P5, PT, R61, 0x39, P5 ;  /* 0x000000393d00780c */ /* 0x000fc80002fa1670 */
[----:B------:R-:W-:Y:S02]  /*c270*/  FSEL R52, R52, -INF , !P5 ;  /* 0xff80000034347808 */ /* 0x000fe40006800000 */
[----:B------:R-:W-:Y:S02]  /*c280*/  ISETP.GT.AND P5, PT, R59, RZ, !P6 ;  /* 0x000000ff3b00720c */ /* 0x000fe400077a4270 */
[----:B------:R-:W-:Y:S02]  /*c290*/  ISETP.GE.AND P6, PT, R63, 0x3a, PT ;  /* 0x0000003a3f00780c */ /* 0x000fe40003fc6270 */
[----:B------:R-:W-:-:S04]  /*c2a0*/  ISETP.LT.OR P5, PT, R61, 0x1, P5 ;  /* 0x000000013d00780c */ /* 0x000fc80002fa1670 */
[----:B------:R-:W-:Y:S02]  /*c2b0*/  FSEL R3, R24, -INF , !P5 ;  /* 0xff80000018037808 */ /* 0x000fe40006800000 */
        /* <DEDUP_REMOVED lines=13> */
[----:B------:R-:W-:Y:S01]  /*c390*/  @P5 IMAD.HI.U32 R10, R11, UR4, RZ ;  /* 0x000000040b0a5c27 */ /* 0x000fe2000f8e00ff */
[----:B------:R-:W-:-:S13]  /*c3a0*/  PLOP3.LUT P5, PT, PT, PT, UP0, 0x80, 0x0 ;  /* 0x000000000000781c */ /* 0x000fda0003faf008 */
[----:B------:R-:W-:-:S04]  /*c3b0*/  @P5 SHF.R.U32.HI R11, RZ, UR5, R10 ;  /* 0x00000005ff0b5c19 */ /* 0x000fc8000801160a */
[----:B------:R-:W-:Y:S01]  /*c3c0*/  LOP3.LUT R11, RZ, R11, RZ, 0x33, !PT ;  /* 0x0000000bff0b7212 */ /* 0x000fe200078e33ff */
[----:B------:R-:W-:Y:S06]  /*c3d0*/  BRA `(.L_x_5878) ;  /* 0x0000000000187947 */ /* 0x000fec0003800000 */
.L_x_5877:
[----:B------:R-:W-:-:S06]  /*c3e0*/  UISETP.NE.AND UP0, UPT, UR41, 0x1, UPT ;  /* 0x000000012900788c */ /* 0x000fcc000bf05270 */
[----:B------:R-:W-:-:S05]  /*c3f0*/  PLOP3.LUT P5, PT, PT, PT, UP0, 0x80, 0x0 ;  /* 0x000000000000781c */ /* 0x000fca0003faf008 */
[----:B------:R-:W-:-:S08]  /*c400*/  @UP0 ULDC.64 UR4, c[0x0][0x9e8] ;  /* 0x00027a0000040ab9 */ /* 0x000fd00000000a00 */
[----:B------:R-:W-:Y:S01]  /*c410*/  @P5 IMAD.HI.U32 R10, R11, UR4, RZ ;  /* 0x000000040b0a5c27 */ /* 0x000fe2000f8e00ff */
[----:B------:R-:W-:-:S13]  /*c420*/  PLOP3.LUT P5, PT, PT, PT, UP0, 0x80, 0x0 ;  /* 0x000000000000781c */ /* 0x000fda0003faf008 */
[----:B------:R-:W-:-:S07]  /*c430*/  @P5 SHF.R.U32.HI R11, RZ, UR5, R10 ;  /* 0x00000005ff0b5c19 */ /* 0x000fce000801160a */
.L_x_5878:
[----:B------:R-:W-:Y:S05]  /*c440*/  BSYNC B0 ;  /* 0x0000000000007941 */ /* 0x000fea0003800000 */
.L_x_5876:
[----:B------:R-:W-:-:S04]  /*c450*/  IMAD R0, R11, UR41, -R0 ;  /* 0x000000290b007c24 */ /* 0x000fc8000f8e0a00 */
[----:B------:R-:W-:-:S05]  /*c460*/  IMAD.IADD R0, R0, 0x1, -R189 ;  /* 0x0000000100007824 */ /* 0x000fca00078e0abd */
[----:B------:R-:W-:Y:S02]  /*c470*/  VIMNMX R29, R29, R0, !PT ;  /* 0x000000001d1d7248 */ /* 0x000fe40007fe0100 */
[----:B------:R-:W-:-:S07]  /*c480*/  VIADDMNMX R25, R0, UR41, R25, PT ;  /* 0x0000002900197c46 */ /* 0x000fce000b800119 */
.L_x_5875:
        /* <DEDUP_REMOVED lines=9> */
[C---:B------:R-:W-:Y:S02]  /*c520*/  ISETP.GT.AND P1, PT, R29.reuse, 0x9, !P1 ;  /* 0x000000091d00780c */ /* 0x040fe40004f24270 */
[----:B------:R-:W-:Y:S02]  /*c530*/  ISETP.GT.AND P2, PT, R29, 0x8, !P2 ;  /* 0x000000081d00780c */ /* 0x000fe40005744270 */
[----:B------:R-:W-:Y:S02]  /*c540*/  ISETP.LT.OR P1, PT, R25, 0xa, P1 ;  /* 0x0000000a1900780c */ /* 0x000fe40000f21670 */
[----:B------:R-:W-:Y:S02]  /*c550*/  FMNMX.FTZ R11, R60, R11, !PT ;  /* 0x0000000b3c0b7209 */ /* 0x000fe40007810000 */
[----:B------:R-:W-:-:S02]  /*c560*/  FSEL R24, R31, -INF , !P1 ;  /* 0xff8000001f187808 */ /* 0x000fc40004800000 */
[----:B------:R-:W-:Y:S02]  /*c570*/  ISETP.NE.AND P1, PT, R67, RZ, PT ;  /* 0x000000ff4300720c */ /* 0x000fe40003f25270 */
[----:B------:R-:W-:Y:S02]  /*c580*/  ISETP.LT.OR P2, PT, R25, 0x9, P2 ;  /* 0x000000091900780c */ /* 0x000fe40001741670 */
[----:B------:R-:W-:Y:S02]  /*c590*/  ISETP.GT.AND P1, PT, R29, 0x10, !P1 ;  /* 0x000000101d00780c */ /* 0x000fe40004f24270 */
[----:B------:R-:W-:Y:S02]  /*c5a0*/  FMNMX.FTZ R11, R62, R11, !PT ;  /* 0x0000000b3e0b7209 */ /* 0x000fe40007810000 */
[----:B------:R-:W-:Y:S02]  /*c5b0*/  ISETP.LT.OR P1, PT, R25, 0x11, P1 ;  /* 0x000000111900780c */ /* 0x000fe40000f21670 */
[----:B------:R-:W-:-:S02]  /*c5c0*/  FSEL R30, R30, -INF , !P2 ;  /* 0xff8000001e1e7808 */ /* 0x000fc40005000000 */
        /* <DEDUP_REMOVED lines=18> */
[----:B------:R-:W-:Y:S02]  /*c6f0*/  ISETP.NE.AND P5, PT, R45, RZ, PT ;  /* 0x000000ff2d00720c */ /* 0x000fe40003fa5270 */
        /* <DEDUP_REMOVED lines=8> */
[C---:B------:R-:W-:Y:S02]  /*c780*/  ISETP.GT.AND P3, PT, R29.reuse, 0x31, !P3 ;  /* 0x000000311d00780c */ /* 0x040fe40005f64270 */
[----:B------:R-:W-:Y:S02]  /*c790*/  FSEL R42, R42, -INF , !P1 ;  /* 0xff8000002a2a7808 */ /* 0x000fe40004800000 */
[----:B------:R-:W-:-:S02]  /*c7a0*/  ISETP.GT.AND P1, PT, R29, 0x21, !P2 ;  /* 0x000000211d00780c */ /* 0x000fc40005724270 */
[----:B------:R-:W-:Y:S02]  /*c7b0*/  ISETP.NE.AND P2, PT, R41, RZ, PT ;  /* 0x000000ff2900720c */ /* 0x000fe40003f45270 */
[----:B------:R-:W-:Y:S02]  /*c7c0*/  ISETP.LT.OR P1, PT, R25, 0x22, P1 ;  /* 0x000000221900780c */ /* 0x000fe40000f21670 */
[----:B------:R-:W-:Y:S02]  /*c7d0*/  ISETP.GT.AND P4, PT, R29, 0x38, !P4 ;  /* 0x000000381d00780c */ /* 0x000fe40006784270 */
[----:B------:R-:W-:Y:S02]  /*c7e0*/  FSEL R36, R43, -INF , !P1 ;  /* 0xff8000002b247808 */ /* 0x000fe40004800000 */
[----:B------:R-:W-:Y:S02]  /*c7f0*/  ISETP.NE.AND P1, PT, R33, RZ, PT ;  /* 0x000000ff2100720c */ /* 0x000fe40003f25270 */
[----:B------:R-:W-:-:S02]  /*c800*/  ISETP.LT.OR P3, PT, R25, 0x32, P3 ;  /* 0x000000321900780c */ /* 0x000fc40001f61670 */
[C---:B------:R-:W-:Y:S02]  /*c810*/  ISETP.GT.AND P1, PT, R29.reuse, 0x28, !P1 ;  /* 0x000000281d00780c */ /* 0x040fe40004f24270 */
[----:B------:R-:W-:Y:S02]  /*c820*/  ISETP.GT.AND P6, PT, R29, 0x39, !P6 ;  /* 0x000000391d00780c */ /* 0x000fe400077c4270 */
[C---:B------:R-:W-:Y:S02]  /*c830*/  ISETP.LT.OR P1, PT, R25.reuse, 0x29, P1 ;  /* 0x000000291900780c */ /* 0x040fe40000f21670 */
[----:B------:R-:W-:Y:S02]  /*c840*/  ISETP.LT.OR P4, PT, R25, 0x39, P4 ;  /* 0x000000391900780c */ /* 0x000fe40002781670 */
[----:B------:R-:W-:Y:S02]  /*c850*/  FSEL R46, R46, -INF , !P1 ;  /* 0xff8000002e2e7808 */ /* 0x000fe40004800000 */
[----:B------:R-:W-:-:S02]  /*c860*/  ISETP.GT.AND P1, PT, R29, RZ, !P5 ;  /* 0x000000ff1d00720c */ /* 0x000fc40006f24270 */
[----:B------:R-:W-:Y:S02]  /*c870*/  ISETP.NE.AND P5, PT, R37, RZ, PT ;  /* 0x000000ff2500720c */ /* 0x000fe40003fa5270 */
[----:B------:R-:W-:Y:S02]  /*c880*/  ISETP.LT.OR P1, PT, R25, 0x1, P1 ;  /* 0x000000011900780c */ /* 0x000fe40000f21670 */
[----:B------:R-:W-:Y:S02]  /*c890*/  FSEL R78, R51, -INF , !P3 ;  /* 0xff800000334e7808 */ /* 0x000fe40005800000 */
[----:B------:R-:W-:Y:S02]  /*c8a0*/  FSEL R27, R26, -INF , !P1 ;  /* 0xff8000001a1b7808 */ /* 0x000fe40004800000 */
[----:B------:R-:W-:Y:S02]  /*c8b0*/  FMNMX.FTZ R26, R74, R11, !PT ;  /* 0x0000000b4a1a7209 */ /* 0x000fe40007810000 */
[----:B------:R-:W-:-:S02]  /*c8c0*/  ISETP.GT.AND P1, PT, R29, 0x29, !P2 ;  /* 0x000000291d00780c */ /* 0x000fc40005724270 */
[----:B------:R-:W-:Y:S01]  /*c8d0*/  ISETP.GT.AND P2, PT, R29, 0x30, !P5 ;  /* 0x000000301d00780c */ /* 0x000fe20006f44270 */
[----:B------:R-:W0:Y:S01]  /*c8e0*/  SHFL.BFLY PT, R11, R26, 0x2, 0x1f ;  /* 0x0c401f001a0b7f89 */ /* 0x000e2200000e0000 */
[C---:B------:R-:W-:Y:S02]  /*c8f0*/  ISETP.LT.OR P1, PT, R25.reuse, 0x2a, P1 ;  /* 0x0000002a1900780c */ /* 0x040fe40000f21670 */
[C---:B------:R-:W-:Y:S02]  /*c900*/  ISETP.LT.OR P2, PT, R25.reuse, 0x31, P2 ;  /* 0x000000311900780c */ /* 0x040fe40001741670 */
[----:B------:R-:W-:Y:S02]  /*c910*/  ISETP.LT.OR P6, PT, R25, 0x3a, P6 ;  /* 0x0000003a1900780c */ /* 0x000fe400037c1670 */
[----:B------:R-:W-:Y:S02]  /*c920*/  FSEL R50, R50, -INF , !P2 ;  /* 0xff80000032327808 */ /* 0x000fe40005000000 */
[----:B------:R-:W-:-:S02]  /*c930*/  FSEL R54, R54, -INF , !P4 ;  /* 0xff80000036367808 */ /* 0x000fc40006000000 */
[----:B0-----:R-:W-:Y:S02]  /*c940*/  FMNMX.FTZ R33, R26, R11, !PT ;  /* 0x0000000b1a217209 */ /* 0x001fe40007810000 */
[----:B------:R-:W-:Y:S02]  /*c950*/  FMNMX.FTZ R11, R27, R0, !PT ;  /* 0x000000001b0b7209 */ /* 0x000fe40007810000 */
[----:B------:R-:W-:Y:S01]  /*c960*/  FSEL R26, R47, -INF , !P1 ;  /* 0xff8000002f1a7808 */ /* 0x000fe20004800000 */
[----:B------:R-:W0:Y:S01]  /*c970*/  SHFL.BFLY PT, R10, R33, 0x1, 0x1f ;  /* 0x0c201f00210a7f89 */ /* 0x000e2200000e0000 */
[----:B------:R-:W-:-:S04]  /*c980*/  FMNMX.FTZ R11, R30, R11, !PT ;  /* 0x0000000b1e0b7209 */ /* 0x000fc80007810000 */
[----:B------:R-:W-:-:S04]  /*c990*/  FMNMX.FTZ R11, R24, R11, !PT ;  /* 0x0000000b180b7209 */ /* 0x000fc80007810000 */
[----:B------:R-:W-:-:S04]  /*c9a0*/  FMNMX.FTZ R11, R34, R11, !PT ;  /* 0x0000000b220b7209 */ /* 0x000fc80007810000 */
[----:B------:R-:W-:Y:S01]  /*c9b0*/  FMNMX.FTZ R31, R28, R11, !PT ;  /* 0x0000000b1c1f7209 */ /* 0x000fe20007810000 */
[----:B------:R-:W-:-:S03]  /*c9c0*/  IMAD.U32 R11, RZ, RZ, UR4 ;  /* 0x00000004ff0b7e24 */ /* 0x000fc6000f8e00ff */
[----:B------:R-:W-:-:S04]  /*c9d0*/  FMNMX.FTZ R31, R38, R31, !PT ;  /* 0x0000001f261f7209 */ /* 0x000fc80007810000 */
[----:B------:R-:W-:Y:S02]  /*c9e0*/  FMNMX.FTZ R31, R32, R31, !PT ;  /* 0x0000001f201f7209 */ /* 0x000fe40007810000 */
[----:B0-----:R-:W-:Y:S02]  /*c9f0*/  FMNMX.FTZ R10, R33, R10, !PT ;  /* 0x0000000a210a7209 */ /* 0x001fe40007810000 */
[----:B------:R-:W-:Y:S02]  /*ca00*/  FMNMX.FTZ R33, R42, R31, !PT ;  /* 0x0000001f2a217209 */ /* 0x000fe40007810000 */
[C---:B------:R-:W-:Y:S01]  /*ca10*/  FSETP.NEU.FTZ.AND P1, PT, R10.reuse, -INF , PT ;  /* 0xff8000000a00780b */ /* 0x040fe20003f3d000 */
[----:B------:R-:W-:Y:S01]  /*ca20*/  FMUL.FTZ R35, R10, R11 ;  /* 0x0000000b0a237220 */ /* 0x000fe20000410000 */
        /* <DEDUP_REMOVED lines=20> */
[-CC-:B------:R-:W-:Y:S01]  /*cb70*/  FFMA.FTZ R25, R48, R11.reuse, -R31.reuse ;  /* 0x0000000b30197223 */ /* 0x180fe2000001081f */
[-CC-:B------:R-:W-:Y:S01]  /*cb80*/  FFMA.FTZ R40, R72, R11.reuse, -R31.reuse ;  /* 0x0000000b48287223 */ /* 0x180fe2000001081f */
[----:B------:R-:W0:Y:S01]  /*cb90*/  SHFL.BFLY PT, R14, R3, 0x2, 0x1f ;  /* 0x0c401f00030e7f89 */ /* 0x000e2200000e0000 */
[-CC-:B------:R-:W-:Y:S01]  /*cba0*/  FFMA.FTZ R44, R74, R11.reuse, -R31.reuse ;  /* 0x0000000b4a2c7223 */ /* 0x180fe2000001081f */
[----:B------:R-:W-:Y:S08]  /*cbb0*/  MUFU.EX2 R164, R164 ;  /* 0x000000a400a47308 */ /* 0x000ff00000000800 */
[----:B------:R-:W3:Y:S08]  /*cbc0*/  MUFU.EX2 R29, R29 ;  /* 0x0000001d001d7308 */ /* 0x000ef00000000800 */
[----:B------:R-:W4:Y:S01]  /*cbd0*/  MUFU.EX2 R166, R166 ;  /* 0x000000a600a67308 */ /* 0x000f220000000800 */
[----:B0-----:R-:W-:Y:S01]  /*cbe0*/  FMNMX.FTZ R41, R3, R14, !PT ;  /* 0x0000000e03297209 */ /* 0x001fe20007810000 */
[----:B------:R-:W-:-:S06]  /*cbf0*/  FFMA.FTZ R3, R70, R11, -R31 ;  /* 0x0000000b46037223 */ /* 0x000fcc000001081f */
[----:B------:R-:W0:Y:S01]  /*cc00*/  MUFU.EX2 R33, R33 ;  /* 0x0000002100217308 */ /* 0x000e220000000800 */
[----:B------:R-:W1:Y:S07]  /*cc10*/  SHFL.BFLY PT, R14, R41, 0x1, 0x1f ;  /* 0x0c201f00290e7f89 */ /* 0x000e6e00000e0000 */
[----:B------:R-:W2:Y:S08]  /*cc20*/  MUFU.EX2 R160, R160 ;  /* 0x000000a000a07308 */ /* 0x000eb00000000800 */
[----:B------:R-:W2:Y:S08]  /*cc30*/  MUFU.EX2 R35, R35 ;  /* 0x0000002300237308 */ /* 0x000eb00000000800 */
[----:B------:R-:W2:Y:S01]  /*cc40*/  MUFU.EX2 R162, R162 ;  /* 0x000000a200a27308 */ /* 0x000ea20000000800 */
[----:B-1----:R-:W-:Y:S01]  /*cc50*/  FMNMX.FTZ R14, R41, R14, !PT ;  /* 0x0000000e290e7209 */ /* 0x002fe20007810000 */
[----:B------:R-:W-:-:S03]  /*cc60*/  FFMA.FTZ R41, R52, R11, -R31 ;  /* 0x0000000b34297223 */ /* 0x000fc6000001081f */
[C---:B------:R-:W-:Y:S01]  /*cc70*/  FSETP.NEU.FTZ.AND P1, PT, R14.reuse, -INF , PT ;  /* 0xff8000000e00780b */ /* 0x040fe20003f3d000 */
[----:B------:R-:W-:Y:S02]  /*cc80*/  FMUL.FTZ R43, R14, R11 ;  /* 0x0000000b0e2b7220 */ /* 0x000fe40000410000 */
[----:B------:R-:W1:Y:S03]  /*cc90*/  MUFU.EX2 R37, R37 ;  /* 0x0000002500257308 */ /* 0x000e660000000800 */
[----:B------:R-:W-:Y:S01]  /*cca0*/  FSEL R31, R43, RZ, P1 ;  /* 0x000000ff2b1f7208 */ /* 0x000fe20000800000 */
[----:B---3--:R-:W-:Y:S01]  /*ccb0*/  FADD.FTZ R43, R164, R29 ;  /* 0x0000001da42b7221 */ /* 0x008fe20000010000 */
[----:B------:R-:W-:-:S03]  /*ccc0*/  F2FP.F16.F32.PACK_AB R164, R29, R164 ;  /* 0x000000a41da4723e */ /* 0x000fc600000000ff */
        /* <DEDUP_REMOVED lines=10> */
[-C--:B------:R-:W-:Y:S01]  /*cd70*/  FFMA.FTZ R32, R36, R11.reuse, -R31 ;  /* 0x0000000b24207223 */ /* 0x080fe2000001081f */
[----:B----4-:R-:W-:Y:S01]  /*cd80*/  FADD.FTZ R34, R166, R43 ;  /* 0x0000002ba6227221 */ /* 0x010fe20000010000 */
[-CC-:B------:R-:W-:Y:S01]  /*cd90*/  FFMA.FTZ R157, R42, R11.reuse, -R31.reuse ;  /* 0x0000000b2a9d7223 */ /* 0x180fe2000001081f */
[-CC-:B------:R-:W-:Y:S01]  /*cda0*/  FFMA.FTZ R159, R46, R11.reuse, -R31.reuse ;  /* 0x0000000b2e9f7223 */ /* 0x180fe2000001081f */
[-CC-:B------:R-:W-:Y:S01]  /*cdb0*/  FFMA.FTZ R26, R26, R11.reuse, -R31.reuse ;  /* 0x0000000b1a1a7223 */ /* 0x180fe2000001081f */
[C---:B0-----:R-:W-:Y:S01]  /*cdc0*/  FADD.FTZ R45, R33.reuse, R34 ;  /* 0x00000022212d7221 */ /* 0x041fe20000010000 */
[----:B------:R-:W0:Y:S01]  /*cdd0*/  MUFU.EX2 R0, R0 ;  /* 0x0000000000007308 */ /* 0x000e220000000800 */
[-CC-:B------:R-:W-:Y:S01]  /*cde0*/  FFMA.FTZ R27, R50, R11.reuse, -R31.reuse ;  /* 0x0000000b321b7223 */ /* 0x180fe2000001081f */
[-C--:B------:R-:W-:Y:S01]  /*cdf0*/  FFMA.FTZ R34, R78, R11.reuse, -R31 ;  /* 0x0000000b4e227223 */ /* 0x080fe2000001081f */
[----:B--2---:R-:W-:Y:S01]  /*ce00*/  FADD.FTZ R38, R160, R45 ;  /* 0x0000002da0267221 */ /* 0x004fe20000010000 */
[-CC-:B------:R-:W-:Y:S01]  /*ce10*/  FFMA.FTZ R54, R54, R11.reuse, -R31.reuse ;  /* 0x0000000b36367223 */ /* 0x180fe2000001081f */
[----:B------:R-:W-:Y:S01]  /*ce20*/  FFMA.FTZ R31, R76, R11, -R31 ;  /* 0x0000000b4c1f7223 */ /* 0x000fe2000001081f */
[----:B------:R-:W-:Y:S01]  /*ce30*/  F2FP.F16.F32.PACK_AB R166, R33, R166 ;  /* 0x000000a621a6723e */ /* 0x000fe200000000ff */
[C---:B------:R-:W-:Y:S01]  /*ce40*/  FADD.FTZ R45, R35.reuse, R38 ;  /* 0x00000026232d7221 */ /* 0x040fe20000010000 */
[----:B------:R-:W2:Y:S01]  /*ce50*/  MUFU.EX2 R167, R167 ;  /* 0x000000a700a77308 */ /* 0x000ea20000000800 */
[----:B------:R-:W-:-:S02]  /*ce60*/  F2FP.F16.F32.PACK_AB R160, R35, R160 ;  /* 0x000000a023a0723e */ /* 0x000fc400000000ff */
[----:B------:R-:W-:Y:S01]  /*ce70*/  FADD.FTZ R38, R162, R45 ;  /* 0x0000002da2267221 */ /* 0x000fe20000010000 */
[----:B-1----:R-:W-:-:S04]  /*ce80*/  F2FP.F16.F32.PACK_AB R162, R37, R162 ;  /* 0x000000a225a2723e */ /* 0x002fc800000000ff */
[----:B------:R-:W1:Y:S01]  /*ce90*/  MUFU.EX2 R24, R24 ;  /* 0x0000001800187308 */ /* 0x000e620000000800 */
[----:B0-----:R-:W-:Y:S01]  /*cea0*/  FADD.FTZ R36, R165, R0 ;  /* 0x00000000a5247221 */ /* 0x001fe20000010000 */
[----:B------:R-:W-:-:S06]  /*ceb0*/  F2FP.F16.F32.PACK_AB R165, R0, R165 ;  /* 0x000000a500a5723e */ /* 0x000fcc00000000ff */
[----:B------:R-:W0:Y:S01]  /*cec0*/  MUFU.EX2 R161, R161 ;  /* 0x000000a100a17308 */ /* 0x000e220000000800 */
[----:B--2---:R-:W-:-:S07]  /*ced0*/  FADD.FTZ R43, R167, R36 ;  /* 0x00000024a72b7221 */ /* 0x004fce0000010000 */
[----:B------:R-:W2:Y:S01]  /*cee0*/  MUFU.EX2 R28, R28 ;  /* 0x0000001c001c7308 */ /* 0x000ea20000000800 */
[C---:B-1----:R-:W-:Y:S01]  /*cef0*/  FADD.FTZ R36, R24.reuse, R43 ;  /* 0x0000002b18247221 */ /* 0x042fe20000010000 */
[----:B------:R-:W-:-:S05]  /*cf00*/  F2FP.F16.F32.PACK_AB R167, R24, R167 ;  /* 0x000000a718a7723e */ /* 0x000fca00000000ff */
[----:B------:R1:W-:Y:S01]  /*cf10*/  STSM.16.M88.4 [R200+0x26800], R164 ;  /* 0x026800a4c8007844 */ /* 0x0003e20000000200 */
[----:B------:R-:W3:Y:S01]  /*cf20*/  MUFU.EX2 R163, R163 ;  /* 0x000000a300a37308 */ /* 0x000ee20000000800 */
[----:B0-----:R-:W-:-:S07]  /*cf30*/  FADD.FTZ R43, R161, R36 ;  /* 0x00000024a12b7221 */ /* 0x001fce0000010000 */
[----:B------:R-:W0:Y:S01]  /*cf40*/  MUFU.EX2 R30, R30 ;  /* 0x0000001e001e7308 */ /* 0x000e220000000800 */
[C---:B--2---:R-:W-:Y:S01]  /*cf50*/  FADD.FTZ R36, R28.reuse, R43 ;  /* 0x0000002b1c247221 */ /* 0x044fe20000010000 */
[----:B------:R-:W-:Y:S01]  /*cf60*/  FADD.FTZ R43, R37, R38 ;  /* 0x00000026252b7221 */ /* 0x000fe20000010000 */
[----:B------:R-:W-:-:S03]  /*cf70*/  F2FP.F16.F32.PACK_AB R161, R28, R161 ;  /* 0x000000a11ca1723e */ /* 0x000fc600000000ff */
[----:B------:R-:W-:Y:S02]  /*cf80*/  FADD.FTZ R38, R156, R43 ;  /* 0x0000002b9c267221 */ /* 0x000fe40000010000 */
[----:B------:R-:W2:Y:S01]  /*cf90*/  MUFU.EX2 R157, R157 ;  /* 0x0000009d009d7308 */ /* 0x000ea20000000800 */
[----:B---3--:R-:W-:-:S07]  /*cfa0*/  FADD.FTZ R29, R163, R36 ;  /* 0x00000024a31d7221 */ /* 0x008fce0000010000 */
[----:B------:R-:W3:Y:S01]  /*cfb0*/  MUFU.EX2 R39, R39 ;  /* 0x0000002700277308 */ /* 0x000ee20000000800 */
[C---:B0-----:R-:W-:Y:S01]  /*cfc0*/  FADD.FTZ R36, R30.reuse, R29 ;  /* 0x0000001d1e247221 */ /* 0x041fe20000010000 */
[----:B------:R-:W-:-:S05]  /*cfd0*/  F2FP.F16.F32.PACK_AB R163, R30, R163 ;  /* 0x000000a31ea3723e */ /* 0x000fca00000000ff */
[----:B------:R1:W-:Y:S01]  /*cfe0*/  STSM.16.M88.4 [R205], R160 ;  /* 0x000000a0cd007844 */ /* 0x0003e20000000200 */
[----:B------:R-:W0:Y:S01]  /*cff0*/  MUFU.EX2 R32, R32 ;  /* 0x0000002000207308 */ /* 0x000e220000000800 */
[----:B--2---:R-:W-:-:S07]  /*d000*/  FADD.FTZ R29, R157, R36 ;  /* 0x000000249d1d7221 */ /* 0x004fce0000010000 */
[----:B------:R-:W2:Y:S01]  /*d010*/  MUFU.EX2 R158, R158 ;  /* 0x0000009e009e7308 */ /* 0x000ea20000000800 */
[C---:B---3--:R-:W-:Y:S01]  /*d020*/  FADD.FTZ R33, R39.reuse, R38 ;  /* 0x0000002627217221 */ /* 0x048fe20000010000 */
[----:B------:R-:W-:-:S06]  /*d030*/  F2FP.F16.F32.PACK_AB R156, R39, R156 ;  /* 0x0000009c279c723e */ /* 0x000fcc00000000ff */
[----:B------:R-:W3:Y:S01]  /*d040*/  MUFU.EX2 R159, R159 ;  /* 0x0000009f009f7308 */ /* 0x000ee20000000800 */
[C---:B0-----:R-:W-:Y:S01]  /*d050*/  FADD.FTZ R0, R32.reuse, R29 ;  /* 0x0000001d20007221 */ /* 0x041fe20000010000 */
[----:B------:R-:W-:-:S06]  /*d060*/  F2FP.F16.F32.PACK_AB R157, R32, R157 ;  /* 0x0000009d209d723e */ /* 0x000fcc00000000ff */
[----:B------:R-:W0:Y:S01]  /*d070*/  MUFU.EX2 R26, R26 ;  /* 0x0000001a001a7308 */ /* 0x000e220000000800 */
[----:B--2---:R-:W-:-:S07]  /*d080*/  FADD.FTZ R24, R158, R33 ;  /* 0x000000219e187221 */ /* 0x004fce0000010000 */
[----:B------:R-:W2:Y:S01]  /*d090*/  MUFU.EX2 R3, R3 ;  /* 0x0000000300037308 */ /* 0x000ea20000000800 */
[----:B---3--:R-:W-:-:S07]  /*d0a0*/  FADD.FTZ R29, R159, R0 ;  /* 0x000000009f1d7221 */ /* 0x008fce0000010000 */
[----:B------:R-:W-:Y:S01]  /*d0b0*/  MUFU.EX2 R25, R25 ;  /* 0x0000001900197308 */ /* 0x000fe20000000800 */
[C---:B0-----:R-:W-:Y:S01]  /*d0c0*/  F2FP.F16.F32.PACK_AB R159, R26.reuse, R159 ;  /* 0x0000009f1a9f723e */ /* 0x041fe200000000ff */
[----:B------:R-:W-:-:S06]  /*d0d0*/  FADD.FTZ R26, R26, R29 ;  /* 0x0000001d1a1a7221 */ /* 0x000fcc0000010000 */
[----:B------:R-:W0:Y:S01]  /*d0e0*/  MUFU.EX2 R40, R40 ;  /* 0x0000002800287308 */ /* 0x000e220000000800 */
[C---:B--2---:R-:W-:Y:S01]  /*d0f0*/  FADD.FTZ R24, R3.reuse, R24 ;  /* 0x0000001803187221 */ /* 0x044fe20000010000 */
[----:B------:R-:W-:-:S05]  /*d100*/  F2FP.F16.F32.PACK_AB R158, R3, R158 ;  /* 0x0000009e039e723e */ /* 0x000fca00000000ff */
[----:B------:R1:W-:Y:S01]  /*d110*/  STSM.16.M88.4 [R201], R156 ;  /* 0x0000009cc9007844 */ /* 0x0003e20000000200 */
[----:B------:R-:W-:Y:S08]  /*d120*/  MUFU.EX2 R27, R27 ;  /* 0x0000001b001b7308 */ /* 0x000ff00000000800 */
[----:B------:R-:W2:Y:S01]  /*d130*/  MUFU.EX2 R34, R34 ;  /* 0x0000002200227308 */ /* 0x000ea20000000800 */
[----:B0-----:R-:W-:Y:S01]  /*d140*/  F2FP.F16.F32.PACK_AB R152, R40, R25 ;  /* 0x000000192898723e */ /* 0x001fe200000000ff */
[----:B------:R-:W-:-:S04]  /*d150*/  FADD.FTZ R25, R25, R24 ;  /* 0x0000001819197221 */ /* 0x000fc80000010000 */
[----:B------:R-:W-:Y:S02]  /*d160*/  FADD.FTZ R40, R40, R25 ;  /* 0x0000001928287221 */ /* 0x000fe40000010000 */
[----:B------:R-:W0:Y:S08]  /*d170*/  MUFU.EX2 R41, R41 ;  /* 0x0000002900297308 */ /* 0x000e300000000800 */
[----:B------:R-:W3:Y:S01]  /*d180*/  MUFU.EX2 R44, R44 ;  /* 0x0000002c002c7308 */ /* 0x000ee20000000800 */
[----:B--2---:R-:W-:Y:S01]  /*d190*/  F2FP.F16.F32.PACK_AB R153, R34, R27 ;  /* 0x0000001b2299723e */ /* 0x004fe200000000ff */
[----:B------:R-:W-:-:S04]  /*d1a0*/  FADD.FTZ R27, R27, R26 ;  /* 0x0000001a1b1b7221 */ /* 0x000fc80000010000 */
[----:B------:R-:W-:Y:S02]  /*d1b0*/  FADD.FTZ R27, R34, R27 ;  /* 0x0000001b221b7221 */ /* 0x000fe40000010000 */
[----:B------:R-:W2:Y:S01]  /*d1c0*/  MUFU.EX2 R54, R54 ;  /* 0x0000003600367308 */ /* 0x000ea20000000800 */
[----:B0-----:R-:W-:-:S07]  /*d1d0*/  FADD.FTZ R3, R41, R40 ;  /* 0x0000002829037221 */ /* 0x001fce0000010000 */
[----:B------:R-:W0:Y:S01]  /*d1e0*/  MUFU.EX2 R31, R31 ;  /* 0x0000001f001f7308 */ /* 0x000e220000000800 */
[C---:B---3--:R-:W-:Y:S01]  /*d1f0*/  F2FP.F16.F32.PACK_AB R154, R44.reuse, R41 ;  /* 0x000000292c9a723e */ /* 0x048fe200000000ff */
[----:B------:R-:W-:Y:S01]  /*d200*/  FADD.FTZ R3, R44, R3 ;  /* 0x000000032c037221 */ /* 0x000fe20000010000 */
[----:B--2---:R-:W-:Y:S01]  /*d210*/  FADD.FTZ R0, R54, R27 ;  /* 0x0000001b36007221 */ /* 0x004fe20000010000 */
[----:B0-----:R-:W-:-:S03]  /*d220*/  F2FP.F16.F32.PACK_AB R155, R31, R54 ;  /* 0x000000361f9b723e */ /* 0x001fc600000000ff */
[----:B------:R-:W-:Y:S02]  /*d230*/  FADD.FTZ R0, R31, R0 ;  /* 0x000000001f007221 */ /* 0x000fe40000010000 */
[----:B------:R1:W-:Y:S01]  /*d240*/  STSM.16.M88.4 [R204], R152 ;  /* 0x00000098cc007844 */ /* 0x0003e20000000200 */
[----:B------:R-:W-:Y:S05]  /*d250*/  @!P0 BRA `(.L_x_5879) ;  /* 0x0000000000048947 */ /* 0x000fea0003800000 */
[----:B------:R-:W-:Y:S01]  /*d260*/  BPT.TRAP 0x1 ;  /* 0x000000040000795c */ /* 0x000fe20000300000 */
.L_x_5879:
[----:B------:R0:W2:Y:S01]  /*d270*/  SYNCS.PHASECHK.TRANS64.TRYWAIT P1, [R15+URZ+0x28c50], R56 ;  /* 0x028c50380f0075a7 */ /* 0x0000a2000802017f */
[----:B------:R-:W-:Y:S05]  /*d280*/  @!P0 BRA `(.L_x_5880) ;  /* 0x0000000000048947 */ /* 0x000fea0003800000 */
[----:B------:R-:W-:Y:S01]  /*d290*/  BPT.TRAP 0x1 ;  /* 0x000000040000795c */ /* 0x000fe20000300000 */
.L_x_5880:
[----:B------:R-:W-:Y:S01]  /*d2a0*/  ULDC UR44, c[0x0][0x9e4] ;  /* 0x00027900002c7ab9 */ /* 0x000fe20000000800 */
[----:B------:R-:W-:Y:S01]  /*d2b0*/  ULDC UR45, c[0x0][0x9dc] ;  /* 0x00027700002d7ab9 */ /* 0x000fe20000000800 */
[----:B------:R-:W-:Y:S01]  /*d2c0*/  ULDC UR38, c[0x0][0x988] ;  /* 0x0002620000267ab9 */ /* 0x000fe20000000800 */
[----:B------:R-:W-:Y:S01]  /*d2d0*/  ULDC UR46, c[0x0][0x9e0] ;  /* 0x00027800002e7ab9 */ /* 0x000fe20000000800 */
[----:B------:R-:W-:Y:S01]  /*d2e0*/  BSSY B0, `(.L_x_5881) ;  /* 0x0000006000007945 */ /* 0x000fe20003800000 */
[----:B------:R-:W-:Y:S02]  /*d2f0*/  IMAD R28, R17, 0x1000, R195 ;  /* 0x00001000111c7824 */ /* 0x000fe400078e02c3 */
[----:B------:R-:W-:Y:S01]  /*d300*/  IMAD.MOV.U32 R29, RZ, RZ, 0x40000040 ;  /* 0x40000040ff1d7424 */ /* 0x000fe200078e00ff */
[----:B--2---:R-:W-:Y:S06]  /*d310*/  @P1 BRA `(.L_x_5882) ;  /* 0x0000000000081947 */ /* 0x004fec0003800000 */
[----:B------:R-:W2:Y:S02]  /*d320*/  SYNCS.PHASECHK.TRANS64.TRYWAIT P1, [R15+URZ+0x28c50], R56 ;  /* 0x028c50380f0075a7 */ /* 0x000ea4000802017f */
[----:B--2---:R-:W-:Y:S05]  /*d330*/  @!P1 BRA `(.L_x_5883) ;  /* 0x0000016000209947 */ /* 0x004fea0003800000 */
.L_x_5882:
[----:B------:R-:W-:Y:S05]  /*d340*/  BSYNC B0 ;  /* 0x0000000000007941 */ /* 0x000fea0003800000 */
.L_x_5881:
[C---:B------:R-:W-:Y:S01]  /*d350*/  R2UR UR6, R28.reuse ;  /* 0x000000001c0672ca */ /* 0x040fe200000e0000 */
[C---:B------:R-:W-:Y:S01]  /*d360*/  VIADD R26, R28.reuse, 0x80 ;  /* 0x000000801c1a7836 */ /* 0x040fe20000000000 */
[----:B------:R-:W-:Y:S01]  /*d370*/  R2UR UR7, R29 ;  /* 0x000000001d0772ca */ /* 0x000fe200000e0000 */
[C---:B------:R-:W-:Y:S02]  /*d380*/  VIADD R24, R28.reuse, 0x100 ;  /* 0x000001001c187836 */ /* 0x040fe40000000000 */
[----:B------:R-:W-:Y:S01]  /*d390*/  VIADD R28, R28, 0x180 ;  /* 0x000001801c1c7836 */ /* 0x000fe20000000000 */
[----:B------:R-:W-:Y:S01]  /*d3a0*/  R2UR UR10, R26 ;  /* 0x000000001a0a72ca */ /* 0x000fe200000e0000 */
[----:B------:R-:W-:Y:S01]  /*d3b0*/  IMAD.MOV.U32 R27, RZ, RZ, 0x40000040 ;  /* 0x40000040ff1b7424 */ /* 0x000fe200078e00ff */
[----:B------:R-:W-:Y:S01]  /*d3c0*/  R2UR UR14, R24 ;  /* 0x00000000180e72ca */ /* 0x000fe200000e0000 */
[----:B------:R-:W-:Y:S01]  /*d3d0*/  IMAD.MOV.U32 R25, RZ, RZ, 0x40000040 ;  /* 0x40000040ff197424 */ /* 0x000fe200078e00ff */
[----:B------:R-:W-:Y:S01]  /*d3e0*/  R2UR UR18, R28 ;  /* 0x000000001c1272ca */ /* 0x000fe200000e0000 */
[----:B------:R-:W-:Y:S01]  /*d3f0*/  IMAD.MOV.U32 R29, RZ, RZ, 0x40000040 ;  /* 0x40000040ff1d7424 */ /* 0x000fe200078e00ff */
[----:B------:R-:W-:-:S02]  /*d400*/  R2UR UR11, R27 ;  /* 0x000000001b0b72ca */ /* 0x000fc400000e0000 */
[----:B------:R-:W-:Y:S02]  /*d410*/  R2UR UR15, R25 ;  /* 0x00000000190f72ca */ /* 0x000fe400000e0000 */
[----:B------:R-:W-:Y:S02]  /*d420*/  R2UR UR19, R29 ;  /* 0x000000001d1372ca */ /* 0x000fe400000e0000 */
[----:B0-2--5:R-:W-:-:S06]  /*d430*/  WARPGROUP.ARRIVE ;  /* 0x00000000000079c5 */ /* 0x025fcc0000000000 */
        /* <DEDUP_REMOVED lines=24> */
.L_x_5884:
[----:B-1----:R-:W0:Y:S01]  /*d5c0*/  LDC R152, c[0x0][0x448] ;  /* 0x00011200ff987b82 */ /* 0x002e220000000800 */
[----:B------:R-:W-:Y:S01]  /*d5d0*/  VIADD R15, R15, 0x28c60 ;  /* 0x00028c600f0f7836 */ /* 0x000fe20000000000 */
[----:B------:R-:W-:Y:S01]  /*d5e0*/  UISETP.NE.AND UP0, UPT, UR47, URZ, UPT ;  /* 0x0000003f2f00728c */ /* 0x000fe2000bf05270 */
[----:B------:R-:W-:-:S03]  /*d5f0*/  IMAD.MOV.U32 R153, RZ, RZ, R196 ;  /* 0x000000ffff997224 */ /* 0x000fc600078e00c4 */
[----:B------:R-:W-:-:S04]  /*d600*/  PRMT R15, R186, 0x654, R15 ;  /* 0x00000654ba0f7816 */ /* 0x000fc8000000000f */
[----:B------:R1:W-:Y:S01]  /*d610*/  SYNCS.ARRIVE.TRANS64.RED.A1T0 RZ, [R15+URZ], RZ ;  /* 0x000000ff0fff79a7 */ /* 0x0003e2000810043f */
[----:B0-----:R-:W-:-:S13]  /*d620*/  ISETP.NE.AND P1, PT, R152, 0x1, PT ;  /* 0x000000019800780c */ /* 0x001fda0003f25270 */
[----:B------:R-:W0:Y:S08]  /*d630*/  @P1 LDC R152, c[0x0][0x44c] ;  /* 0x00011300ff981b82 */ /* 0x000e300000000800 */
[----:B-1----:R-:W1:Y:S01]  /*d640*/  @P1 LDC R15, c[0x0][0x450] ;  /* 0x00011400ff0f1b82 */ /* 0x002e620000000800 */
[----:B0-----:R-:W-:-:S05]  /*d650*/  @P1 IMAD.HI.U32 R152, R196, R152, RZ ;  /* 0x00000098c4981227 */ /* 0x001fca00078e00ff */
[----:B-1----:R-:W-:Y:S01]  /*d660*/  @P1 SHF.R.U32.HI R153, RZ, R15, R152 ;  /* 0x0000000fff991219 */ /* 0x002fe20000011698 */
[----:B------:R-:W-:Y:S01]  /*d670*/  VIADD R15, R168, 0xfffffffe ;  /* 0xfffffffea80f7836 */ /* 0x000fe20000000000 */
[----:B------:R-:W-:Y:S02]  /*d680*/  PLOP3.LUT P1, PT, PT, PT, UP0, 0x40, 0x0 ;  /* 0x000000000000781c */ /* 0x000fe40003f2e808 */
[----:B------:R-:W-:-:S05]  /*d690*/  IADD3 R152, R153, R184, -R23 ;  /* 0x000000b899987210 */ /* 0x000fca0007ffe817 */
[----:B------:R-:W-:-:S06]  /*d6a0*/  VIADD R153, R152, UR40 ;  /* 0x0000002898997c36 */ /* 0x000fcc0008000000 */
[----:B------:R-:W-:Y:S05]  /*d6b0*/  @P1 BRA `(.L_x_5885) ;  /* 0x0000000000541947 */ /* 0x000fea0003800000 */
[C---:B------:R-:W-:Y:S01]  /*d6c0*/  ISETP.GT.AND P1, PT, R152.reuse, RZ, PT ;  /* 0x000000ff9800720c */ /* 0x040fe20003f24270 */
[----:B------:R-:W-:Y:S01]  /*d6d0*/  BSSY B0, `(.L_x_5886) ;  /* 0x0000010000007945 */ /* 0x000fe20003800000 */
[----:B------:R-:W-:-:S11]  /*d6e0*/  VIADD R154, R152, 0xffffffff ;  /* 0xffffffff989a7836 */ /* 0x000fd60000000000 */
[----:B------:R-:W-:Y:S05]  /*d6f0*/  @P1 BRA `(.L_x_5887) ;  /* 0x0000000000201947 */ /* 0x000fea0003800000 */
[----:B------:R-:W-:Y:S01]  /*d700*/  UISETP.NE.AND UP0, UPT, UR41, 0x1, UPT ;  /* 0x000000012900788c */ /* 0x000fe2000bf05270 */
[----:B------:R-:W-:-:S05]  /*d710*/  IMAD.MOV R152, RZ, RZ, -R152 ;  /* 0x000000ffff987224 */ /* 0x000fca00078e0a98 */
[----:B------:R-:W-:-:S05]  /*d720*/  PLOP3.LUT P1, PT, PT, PT, UP0, 0x80, 0x0 ;  /* 0x000000000000781c */ /* 0x000fca0003f2f008 */
[----:B------:R-:W-:-:S08]  /*d730*/  @UP0 ULDC.64 UR4, c[0x0][0x9e8] ;  /* 0x00027a0000040ab9 */ /* 0x000fd00000000a00 */
[----:B------:R-:W-:-:S05]  /*d740*/  @P1 IMAD.HI.U32 R154, R152, UR4, RZ ;  /* 0x00000004989a1c27 */ /* 0x000fca000f8e00ff */
[----:B------:R-:W-:-:S04]  /*d750*/  @P1 SHF.R.U32.HI R152, RZ, UR5, R154 ;  /* 0x00000005ff981c19 */ /* 0x000fc8000801169a */
[----:B------:R-:W-:Y:S01]  /*d760*/  LOP3.LUT R154, RZ, R152, RZ, 0x33, !PT ;  /* 0x00000098ff9a7212 */ /* 0x000fe200078e33ff */
[----:B------:R-:W-:Y:S06]  /*d770*/  BRA `(.L_x_5888) ;  /* 0x0000000000147947 */ /* 0x000fec0003800000 */
.L_x_5887:
[----:B------:R-:W-:-:S06]  /*d780*/  UISETP.NE.AND UP0, UPT, UR41, 0x1, UPT ;  /* 0x000000012900788c */ /* 0x000fcc000bf05270 */
[----:B------:R-:W-:-:S05]  /*d790*/  PLOP3.LUT P1, PT, PT, PT, UP0, 0x80, 0x0 ;  /* 0x000000000000781c */ /* 0x000fca0003f2f008 */
[----:B------:R-:W-:-:S08]  /*d7a0*/  @UP0 ULDC.64 UR4, c[0x0][0x9e8] ;  /* 0x00027a0000040ab9 */ /* 0x000fd00000000a00 */
[----:B------:R-:W-:-:S05]  /*d7b0*/  @P1 IMAD.HI.U32 R152, R154, UR4, RZ ;  /* 0x000000049a981c27 */ /* 0x000fca000f8e00ff */
[----:B------:R-:W-:-:S07]  /*d7c0*/  @P1 SHF.R.U32.HI R154, RZ, UR5, R152 ;  /* 0x00000005ff9a1c19 */ /* 0x000fce0008011698 */
.L_x_5888:
[----:B------:R-:W-:Y:S05]  /*d7d0*/  BSYNC B0 ;  /* 0x0000000000007941 */ /* 0x000fea0003800000 */
.L_x_5886:
[----:B------:R-:W-:-:S04]  /*d7e0*/  IMAD.U32 R152, RZ, RZ, UR41 ;  /* 0x00000029ff987e24 */ /* 0x000fc8000f8e00ff */
[----:B------:R-:W-:-:S05]  /*d7f0*/  IMAD R154, R154, R152, UR41 ;  /* 0x000000299a9a7e24 */ /* 0x000fca000f8e0298 */
[----:B------:R-:W-:-:S07]  /*d800*/  VIMNMX R153, R153, R154, PT ;  /* 0x0000009a99997248 */ /* 0x000fce0003fe0100 */
.L_x_5885:
        /* <DEDUP_REMOVED lines=8> */
.L_x_5912:
[----:B------:R-:W-:-:S05]  /*d890*/  VIADD R208, R17, 0x1 ;  /* 0x0000000111d07836 */ /* 0x000fca0000000000 */
[----:B------:R-:W-:-:S04]  /*d8a0*/  ISETP.NE.AND P1, PT, R208, 0x2, PT ;  /* 0x00000002d000780c */ /* 0x000fc80003f25270 */
[----:B------:R-:W-:Y:S02]  /*d8b0*/  SEL R11, RZ, 0x1, P1 ;  /* 0x00000001ff0b7807 */ /* 0x000fe40000800000 */
[----:B------:R-:W-:Y:S02]  /*d8c0*/  SEL R208, R208, RZ, P1 ;  /* 0x000000ffd0d07207 */ /* 0x000fe40000800000 */
[----:B------:R-:W-:Y:S01]  /*d8d0*/  LOP3.LUT R22, R22, R11, RZ, 0x3c, !PT ;  /* 0x0000000b16167212 */ /* 0x000fe200078e3cff */
[----:B0-----:R-:W-:Y:S06]  /*d8e0*/  @!P0 BRA `(.L_x_5892) ;  /* 0x0000000000048947 */ /* 0x001fec0003800000 */
[----:B------:R-:W-:Y:S01]  /*d8f0*/  BPT.TRAP 0x1 ;  /* 0x000000040000795c */ /* 0x000fe20000300000 */
.L_x_5892:
[----:B------:R-:W-:Y:S01]  /*d900*/  IMAD R209, R208, 0x8, R2 ;  /* 0x00000008d0d17824 */ /* 0x000fe200078e0202 */
[----:B------:R-:W-:-:S04]  /*d910*/  SHF.L.U32 R210, R22, 0x1f, RZ ;  /* 0x0000001f16d27819 */ /* 0x000fc800000006ff */
[----:B------:R0:W1:Y:S01]  /*d920*/  SYNCS.PHASECHK.TRANS64.TRYWAIT P1, [R209+URZ+0x28c30], R210 ;  /* 0x028c30d2d10075a7 */ /* 0x000062000802017f */
[----:B------:R-:W-:Y:S05]  /*d930*/  @!P0 BRA `(.L_x_5893) ;  /* 0x0000000000048947 */ /* 0x000fea0003800000 */
[----:B------:R-:W-:Y:S01]  /*d940*/  BPT.TRAP 0x1 ;  /* 0x000000040000795c */ /* 0x000fe20000300000 */
.L_x_5893:
[----:B------:R-:W-:Y:S01]  /*d950*/  BSSY B2, `(.L_x_5894) ;  /* 0x0000006000027945 */ /* 0x000fe20003800000 */
[----:B------:R-:W-:Y:S02]  /*d960*/  IMAD R156, R208, 0x200, R21 ;  /* 0x00000200d09c7824 */ /* 0x000fe400078e0215 */
[----:B------:R-:W-:Y:S01]  /*d970*/  IMAD.MOV.U32 R157, RZ, RZ, 0x40000040 ;  /* 0x40000040ff9d7424 */ /* 0x000fe200078e00ff */
[----:B-1----:R-:W-:Y:S06]  /*d980*/  @P1 BRA `(.L_x_5895) ;  /* 0x0000000000081947 */ /* 0x002fec0003800000 */
[----:B------:R-:W1:Y:S02]  /*d990*/  SYNCS.PHASECHK.TRANS64.TRYWAIT P1, [R209+URZ+0x28c30], R210 ;  /* 0x028c30d2d10075a7 */ /* 0x000e64000802017f */
[----:B-1----:R-:W-:Y:S05]  /*d9a0*/  @!P1 BRA `(.L_x_5896) ;  /* 0x0000015800989947 */ /* 0x002fea0003800000 */
.L_x_5895:
[----:B------:R-:W-:Y:S05]  /*d9b0*/  BSYNC B2 ;  /* 0x0000000000027941 */ /* 0x000fea0003800000 */
.L_x_5894:
[C---:B------:R-:W-:Y:S01]  /*d9c0*/  R2UR UR6, R156.reuse ;  /* 0x000000009c0672ca */ /* 0x040fe200000e0000 */
[C---:B------:R-:W-:Y:S01]  /*d9d0*/  VIADD R154, R156.reuse, 0x2 ;  /* 0x000000029c9a7836 */ /* 0x040fe20000000000 */
[----:B------:R-:W-:Y:S01]  /*d9e0*/  R2UR UR7, R157 ;  /* 0x000000009d0772ca */ /* 0x000fe200000e0000 */
[----:B------:R-:W-:Y:S01]  /*d9f0*/  VIADD R152, R156, 0x4 ;  /* 0x000000049c987836 */ /* 0x000fe20000000000 */
[----:B------:R-:W-:Y:S01]  /*da00*/  R2UR UR4, R4 ;  /* 0x00000000040472ca */ /* 0x000fe200000e0000 */
        /* <DEDUP_REMOVED lines=11> */
[----:B------:R-:W-:Y:S01]  /*dac0*/  WARPGROUP.ARRIVE ;  /* 0x00000000000079c5 */ /* 0x000fe20000000000 */
[----:B------:R-:W-:Y:S02]  /*dad0*/  R2UR UR8, R12 ;  /* 0x000000000c0872ca */ /* 0x000fe400000e0000 */
[----:B------:R-:W-:Y:S02]  /*dae0*/  R2UR UR9, R13 ;  /* 0x000000000d0972ca */ /* 0x000fe400000e0000 */
[----:B------:R-:W-:Y:S01]  /*daf0*/  R2UR UR12, R8 ;  /* 0x00000000080c72ca */ /* 0x000fe200000e0000 */
[----:B------:R-:W-:Y:S01]  /*db00*/  HGMMA.64x64x16.F32 R152, gdesc[UR4], RZ, !UPT, gsb0 ;  /* 0x00e00000049879f0 */ /* 0x000fe2000c0008ff */
[----:B------:R-:W-:-:S02]  /*db10*/  R2UR UR13, R9 ;  /* 0x00000000090d72ca */ /* 0x000fc400000e0000 */
        /* <DEDUP_REMOVED lines=14> */
.L_x_5897:
[----:B------:R-:W2:Y:S01]  /*dc00*/  LDC R11, c[0x0][0x448] ;  /* 0x00011200ff0b7b82 */ /* 0x000ea20000000800 */
[----:B------:R-:W-:Y:S01]  /*dc10*/  IMAD.IADD R224, R212, 0x1, R196 ;  /* 0x00000001d4e07824 */ /* 0x000fe200078e02c4 */
[----:B------:R-:W-:Y:S01]  /*dc20*/  UISETP.NE.AND UP0, UPT, UR47, URZ, UPT ;  /* 0x0000003f2f00728c */ /* 0x000fe2000bf05270 */
[----:B--2---:R-:W-:-:S13]  /*dc30*/  ISETP.NE.AND P1, PT, R11, 0x1, PT ;  /* 0x000000010b00780c */ /* 0x004fda0003f25270 */
[----:B------:R-:W2:Y:S08]  /*dc40*/  @P1 LDC R20, c[0x0][0x44c] ;  /* 0x00011300ff141b82 */ /* 0x000eb00000000800 */
[----:B------:R-:W3:Y:S01]  /*dc50*/  @P1 LDC R11, c[0x0][0x450] ;  /* 0x00011400ff0b1b82 */ /* 0x000ee20000000800 */
[----:B--2---:R-:W-:-:S05]  /*dc60*/  @P1 IMAD.HI.U32 R20, R224, R20, RZ ;  /* 0x00000014e0141227 */ /* 0x004fca00078e00ff */
[----:B---3--:R-:W-:Y:S01]  /*dc70*/  @P1 SHF.R.U32.HI R224, RZ, R11, R20 ;  /* 0x0000000bffe01219 */ /* 0x008fe20000011614 */
[----:B------:R-:W-:Y:S01]  /*dc80*/  VIADD R11, R209, 0x28c40 ;  /* 0x00028c40d10b7836 */ /* 0x000fe20000000000 */
[----:B------:R-:W-:Y:S01]  /*dc90*/  PLOP3.LUT P1, PT, PT, PT, UP0, 0x40, 0x0 ;  /* 0x000000000000781c */ /* 0x000fe20003f2e808 */
[----:B------:R-:W-:Y:S02]  /*dca0*/  IMAD.U32 R20, RZ, RZ, UR45 ;  /* 0x0000002dff147e24 */ /* 0x000fe4000f8e00ff */
[----:B------:R-:W2:Y:S01]  /*dcb0*/  SHFL.IDX PT, R225, R224, RZ, 0x1c1f ;  /* 0x001c1fffe0e17589 */ /* 0x000ea200000e0000 */
[----:B------:R-:W-:Y:S02]  /*dcc0*/  PRMT R11, R186, 0x654, R11 ;  /* 0x00000654ba0b7816 */ /* 0x000fe4000000000b */
[----:B------:R-:W-:Y:S02]  /*dcd0*/  LOP3.LUT R223, RZ, R20, RZ, 0x33, !PT ;  /* 0x00000014ffdf7212 */ /* 0x000fe400078e33ff */
[----:B------:R3:W-:Y:S02]  /*dce0*/  SYNCS.ARRIVE.TRANS64.RED.A1T0 RZ, [R11+URZ], RZ ;  /* 0x000000ff0bff79a7 */ /* 0x0007e4000810043f */
[----:B---3--:R-:W-:-:S05]  /*dcf0*/  IMAD.SHL.U32 R11, R15, 0x40, RZ ;  /* 0x000000400f0b7824 */ /* 0x008fca00078e00ff */
[----:B------:R-:W-:-:S04]  /*dd00*/  IADD3 R222, -R189, 0x1, -R11 ;  /* 0x00000001bdde7810 */ /* 0x000fc80007ffe90b */
[----:B------:R-:W-:-:S05]  /*dd10*/  IADD3 R222, -R23, R222, R184 ;  /* 0x000000de17de7210 */ /* 0x000fca0007ffe1b8 */
[----:B------:R-:W-:Y:S02]  /*dd20*/  IMAD.IADD R223, R223, 0x1, R222 ;  /* 0x00000001dfdf7824 */ /* 0x000fe400078e02de */
[----:B------:R-:W-:Y:S02]  /*dd30*/  VIADD R222, R222, UR46 ;  /* 0x0000002edede7c36 */ /* 0x000fe40008000000 */
[C---:B--2---:R-:W-:Y:S02]  /*dd40*/  IMAD.IADD R220, R225.reuse, 0x1, R223 ;  /* 0x00000001e1dc7824 */ /* 0x044fe400078e02df */
        /* <DEDUP_REMOVED lines=9> */
[----:B------:R-:W2:Y:S02]  /*dde0*/  @P1 LDC.64 R202, c[0x0][0x9e8] ;  /* 0x00027a00ffca1b82 */ /* 0x000ea40000000a00 */
[----:B--2---:R-:W-:-:S05]  /*ddf0*/  @P1 IMAD.HI.U32 R202, R225, R202, RZ ;  /* 0x000000cae1ca1227 */ /* 0x004fca00078e00ff */
[----:B------:R-:W-:-:S04]  /*de00*/  @P1 SHF.R.U32.HI R225, RZ, R203, R202 ;  /* 0x000000cbffe11219 */ /* 0x000fc800000116ca */
[----:B------:R-:W-:Y:S01]  /*de10*/  LOP3.LUT R225, RZ, R225, RZ, 0x33, !PT ;  /* 0x000000e1ffe17212 */ /* 0x000fe200078e33ff */
[----:B------:R-:W-:Y:S06]  /*de20*/  BRA `(.L_x_5901) ;  /* 0x0000000000147947 */ /* 0x000fec0003800000 */
.L_x_5900:
[----:B------:R-:W-:-:S05]  /*de30*/  IMAD.U32 R227, RZ, RZ, UR44 ;  /* 0x0000002cffe37e24 */ /* 0x000fca000f8e00ff */
[----:B------:R-:W-:-:S13]  /*de40*/  ISETP.NE.AND P1, PT, R227, 0x1, PT ;  /* 0x00000001e300780c */ /* 0x000fda0003f25270 */
[----:B------:R-:W2:Y:S02]  /*de50*/  @P1 LDC.64 R202, c[0x0][0x9e8] ;  /* 0x00027a00ffca1b82 */ /* 0x000ea40000000a00 */
[----:B--2---:R-:W-:-:S05]  /*de60*/  @P1 IMAD.HI.U32 R202, R225, R202, RZ ;  /* 0x000000cae1ca1227 */ /* 0x004fca00078e00ff */
[----:B------:R-:W-:-:S07]  /*de70*/  @P1 SHF.R.U32.HI R225, RZ, R203, R202 ;  /* 0x000000cbffe11219 */ /* 0x000fce00000116ca */
.L_x_5901:
[----:B------:R-:W-:Y:S05]  /*de80*/  BSYNC B2 ;  /* 0x0000000000027941 */ /* 0x000fea0003800000 */
.L_x_5899:
[----:B------:R-:W-:-:S04]  /*de90*/  IMAD R225, R225, R227, -R11 ;  /* 0x000000e3e1e17224 */ /* 0x000fc800078e0a0b */
[----:B------:R-:W-:-:S05]  /*dea0*/  IMAD.IADD R225, R225, 0x1, -R189 ;  /* 0x00000001e1e17824 */ /* 0x000fca00078e0abd */
[----:B------:R-:W-:Y:S02]  /*deb0*/  VIMNMX R220, R220, R225, !PT ;  /* 0x000000e1dcdc7248 */ /* 0x000fe40007fe0100 */
[----:B------:R-:W-:-:S07]  /*dec0*/  VIADDMNMX R221, R225, R227, R221, PT ;  /* 0x000000e3e1dd7246 */ /* 0x000fce00038001dd */
.L_x_5898:
[----:B------:R-:W-:Y:S01]  /*ded0*/  ISETP.GT.AND P1, PT, R15, -0x1, PT ;  /* 0xffffffff0f00780c */ /* 0x000fe20003f24270 */
[----:B------:R-:W2:Y:S01]  /*dee0*/  SHFL.IDX PT, R224, R224, 0x1, 0x1c1f ;  /* 0x003c1f00e0e07f89 */ /* 0x000ea200000e0000 */
[----:B------:R-:W-:Y:S02]  /*def0*/  UISETP.NE.AND UP0, UPT, UR47, URZ, UPT ;  /* 0x0000003f2f00728c */ /* 0x000fe4000bf05270 */
[C---:B------:R-:W-:Y:S02]  /*df00*/  ISETP.GT.AND P4, PT, R220.reuse, RZ, P1 ;  /* 0x000000ffdc00720c */ /* 0x040fe40000f84270 */
[C---:B------:R-:W-:Y:S02]  /*df10*/  ISETP.GT.AND P3, PT, R220.reuse, 0x1, P1 ;  /* 0x00000001dc00780c */ /* 0x040fe40000f64270 */
[----:B------:R-:W-:Y:S02]  /*df20*/  ISETP.LT.OR P4, PT, R221, 0x1, P4 ;  /* 0x00000001dd00780c */ /* 0x000fe40002781670 */
[----:B------:R-:W-:-:S02]  /*df30*/  ISETP.GT.AND P5, PT, R220, 0x8, P1 ;  /* 0x00000008dc00780c */ /* 0x000fc40000fa4270 */
[----:B------:R-:W-:Y:S02]  /*df40*/  FSEL R202, R152, -INF , !P4 ;  /* 0xff80000098ca7808 */ /* 0x000fe40006000000 */
[C---:B------:R-:W-:Y:S02]  /*df50*/  ISETP.GT.AND P4, PT, R220.reuse, 0x10, P1 ;  /* 0x00000010dc00780c */ /* 0x040fe40000f84270 */
[----:B------:R-:W-:Y:S02]  /*df60*/  ISETP.GT.AND P2, PT, R220, 0x9, P1 ;  /* 0x00000009dc00780c */ /* 0x000fe40000f44270 */
[C---:B------:R-:W-:Y:S02]  /*df70*/  ISETP.LT.OR P4, PT, R221.reuse, 0x11, P4 ;  /* 0x00000011dd00780c */ /* 0x040fe40002781670 */
[----:B------:R-:W-:Y:S02]  /*df80*/  ISETP.LT.OR P3, PT, R221, 0x2, P3 ;  /* 0x00000002dd00780c */ /* 0x000fe40001f61670 */
[----:B------:R-:W-:-:S02]  /*df90*/  FSEL R160, R160, -INF , !P4 ;  /* 0xff800000a0a07808 */ /* 0x000fc40006000000 */
[----:B------:R-:W-:Y:S01]  /*dfa0*/  ISETP.GT.AND P4, PT, R220, 0x20, P1 ;  /* 0x00000020dc00780c */ /* 0x000fe20000f84270 */
[--C-:B--2---:R-:W-:Y:S01]  /*dfb0*/  IMAD.IADD R222, R222, 0x1, R224.reuse ;  /* 0x00000001dede7824 */ /* 0x104fe200078e02e0 */
[----:B------:R-:W-:Y:S01]  /*dfc0*/  ISETP.LT.OR P5, PT, R221, 0x9, P5 ;  /* 0x00000009dd00780c */ /* 0x000fe20002fa1670 */
[----:B------:R-:W-:Y:S01]  /*dfd0*/  IMAD.IADD R223, R223, 0x1, R224 ;  /* 0x00000001dfdf7824 */ /* 0x000fe200078e02e0 */
[C---:B------:R-:W-:Y:S02]  /*dfe0*/  ISETP.LT.OR P2, PT, R221.reuse, 0xa, P2 ;  /* 0x0000000add00780c */ /* 0x040fe40001741670 */
[----:B------:R-:W-:Y:S02]  /*dff0*/  ISETP.LT.OR P4, PT, R221, 0x21, P4 ;  /* 0x00000021dd00780c */ /* 0x000fe40002781670 */
[----:B------:R-:W-:Y:S02]  /*e000*/  FSEL R203, R153, -INF , !P3 ;  /* 0xff80000099cb7808 */ /* 0x000fe40005800000 */
[----:B------:R-:W-:-:S02]  /*e010*/  FSEL R156, R156, -INF , !P5 ;  /* 0xff8000009c9c7808 */ /* 0x000fc40006800000 */
[----:B------:R-:W-:Y:S02]  /*e020*/  FSEL R157, R157, -INF , !P2 ;  /* 0xff8000009d9d7808 */ /* 0x000fe40005000000 */
[C---:B------:R-:W-:Y:S02]  /*e030*/  ISETP.GT.AND P3, PT, R220.reuse, 0x11, P1 ;  /* 0x00000011dc00780c */ /* 0x040fe40000f64270 */
[C---:B------:R-:W-:Y:S02]  /*e040*/  ISETP.GT.AND P5, PT, R220.reuse, 0x18, P1 ;  /* 0x00000018dc00780c */ /* 0x040fe40000fa4270 */
[----:B------:R-:W-:Y:S02]  /*e050*/  ISETP.GT.AND P2, PT, R220, 0x19, P1 ;  /* 0x00000019dc00780c */ /* 0x000fe40000f44270 */
[----:B------:R-:W-:Y:S02]  /*e060*/  FSEL R168, R168, -INF , !P4 ;  /* 0xff800000a8a87808 */ /* 0x000fe40006000000 */
[----:B------:R-:W-:-:S02]  /*e070*/  ISETP.GT.AND P4, PT, R220, 0x30, P1 ;  /* 0x00000030dc00780c */ /* 0x000fc40000f84270 */
[C---:B------:R-:W-:Y:S02]  /*e080*/  ISETP.LT.OR P3, PT, R221.reuse, 0x12, P3 ;  /* 0x00000012dd00780c */ /* 0x040fe40001f61670 */
[C---:B------:R-:W-:Y:S02]  /*e090*/  ISETP.LT.OR P5, PT, R221.reuse, 0x19, P5 ;  /* 0x00000019dd00780c */ /* 0x040fe40002fa1670 */
        /* <DEDUP_REMOVED lines=9> */
[----:B------:R-:W-:-:S02]  /*e130*/  PLOP3.LUT P4, PT, PT, PT, UP0, 0x40, 0x0 ;  /* 0x000000000000781c */ /* 0x000fc40003f8e808 */
        /* <DEDUP_REMOVED lines=14> */
[----:B------:R-:W-:Y:S01]  /*e220*/  FSEL R181, R181, -INF , !P2 ;  /* 0xff800000b5b57808 */ /* 0x000fe20005000000 */
        /* <DEDUP_REMOVED lines=13> */
.L_x_5904:
[----:B------:R-:W-:-:S05]  /*e300*/  IMAD.U32 R172, RZ, RZ, UR44 ;  /* 0x0000002cffac7e24 */ /* 0x000fca000f8e00ff */
[----:B------:R-:W-:-:S13]  /*e310*/  ISETP.NE.AND P2, PT, R172, 0x1, PT ;  /* 0x00000001ac00780c */ /* 0x000fda0003f45270 */
[----:B------:R-:W2:Y:S02]  /*e320*/  @P2 LDC.64 R152, c[0x0][0x9e8] ;  /* 0x00027a00ff982b82 */ /* 0x000ea40000000a00 */
[----:B--2---:R-:W-:-:S05]  /*e330*/  @P2 IMAD.HI.U32 R152, R224, R152, RZ ;  /* 0x00000098e0982227 */ /* 0x004fca00078e00ff */
[----:B------:R-:W-:-:S07]  /*e340*/  @P2 SHF.R.U32.HI R224, RZ, R153, R152 ;  /* 0x00000099ffe02219 */ /* 0x000fce0000011698 */
.L_x_5905:
[----:B------:R-:W-:Y:S05]  /*e350*/  BSYNC B2 ;  /* 0x0000000000027941 */ /* 0x000fea0003800000 */
.L_x_5903:
[----:B------:R-:W-:-:S04]  /*e360*/  IMAD R11, R224, R172, -R11 ;  /* 0x000000ace00b7224 */ /* 0x000fc800078e0a0b */
[----:B------:R-:W-:-:S05]  /*e370*/  IMAD.IADD R11, R11, 0x1, -R189 ;  /* 0x000000010b0b7824 */ /* 0x000fca00078e0abd */
[----:B------:R-:W-:Y:S02]  /*e380*/  VIMNMX R223, R223, R11, !PT ;  /* 0x0000000bdfdf7248 */ /* 0x000fe40007fe0100 */
[----:B------:R-:W-:-:S07]  /*e390*/  VIADDMNMX R222, R11, R172, R222, PT ;  /* 0x000000ac0bde7246 */ /* 0x000fce00038001de */
.L_x_5902:
[----:B------:R-:W-:Y:S02]  /*e3a0*/  FMNMX.FTZ R11, R202, R10, !PT ;  /* 0x0000000aca0b7209 */ /* 0x000fe40007810000 */
[----:B------:R-:W-:Y:S02]  /*e3b0*/  LOP3.LUT R16, R16, 0xffffdfff, RZ, 0xc0, !PT ;  /* 0xffffdfff10107812 */ /* 0x000fe400078ec0ff */
[----:B------:R-:W-:Y:S02]  /*e3c0*/  FMNMX.FTZ R11, R203, R11, !PT ;  /* 0x0000000bcb0b7209 */ /* 0x000fe40007810000 */
[----:B------:R-:W-:Y:S02]  /*e3d0*/  @P0 LOP3.LUT R16, R16, 0x2000, RZ, 0xfc, !PT ;  /* 0x0000200010100812 */ /* 0x000fe400078efcff */
[----:B------:R-:W-:Y:S02]  /*e3e0*/  FMNMX.FTZ R11, R156, R11, !PT ;  /* 0x0000000b9c0b7209 */ /* 0x000fe40007810000 */
[----:B------:R-:W-:-:S02]  /*e3f0*/  ISETP.GT.AND P0, PT, R223, 0x20, P1 ;  /* 0x00000020df00780c */ /* 0x000fc40000f04270 */
[----:B------:R-:W-:Y:S02]  /*e400*/  FMNMX.FTZ R11, R157, R11, !PT ;  /* 0x0000000b9d0b7209 */ /* 0x000fe40007810000 */
[----:B------:R-:W-:Y:S02]  /*e410*/  LOP3.LUT R16, R16, 0xfffeffff, RZ, 0xc0, !PT ;  /* 0xfffeffff10107812 */ /* 0x000fe400078ec0ff */
[----:B------:R-:W-:Y:S02]  /*e420*/  FMNMX.FTZ R11, R160, R11, !PT ;  /* 0x0000000ba00b7209 */ /* 0x000fe40007810000 */
[----:B------:R-:W-:Y:S02]  /*e430*/  ISETP.GT.AND P2, PT, R223, 0x1, P1 ;  /* 0x00000001df00780c */ /* 0x000fe40000f44270 */
[----:B------:R-:W-:Y:S02]  /*e440*/  FMNMX.FTZ R11, R161, R11, !PT ;  /* 0x0000000ba10b7209 */ /* 0x000fe40007810000 */
[----:B------:R-:W-:-:S02]  /*e450*/  ISETP.GT.AND P3, PT, R223, 0x8, P1 ;  /* 0x00000008df00780c */ /* 0x000fc40000f64270 */
[----:B------:R-:W-:Y:S02]  /*e460*/  FMNMX.FTZ R11, R164, R11, !PT ;  /* 0x0000000ba40b7209 */ /* 0x000fe40007810000 */
[----:B------:R-:W-:Y:S02]  /*e470*/  @P0 LOP3.LUT R16, R16, 0x10000, RZ, 0xfc, !PT ;  /* 0x0001000010100812 */ /* 0x000fe400078efcff */
[----:B------:R-:W-:Y:S02]  /*e480*/  FMNMX.FTZ R11, R165, R11, !PT ;  /* 0x0000000ba50b7209 */ /* 0x000fe40007810000 */
[C---:B------:R-:W-:Y:S02]  /*e490*/  ISETP.GT.AND P0, PT, R223.reuse, 0x38, P1 ;  /* 0x00000038df00780c */ /* 0x040fe40000f04270 */
[----:B------:R-:W-:Y:S02]  /*e4a0*/  FMNMX.FTZ R11, R168, R11, !PT ;  /* 0x0000000ba80b7209 */ /* 0x000fe40007810000 */
[----:B------:R-:W-:-:S02]  /*e4b0*/  ISETP.GT.AND P4, PT, R223, 0x9, P1 ;  /* 0x00000009df00780c */ /* 0x000fc40000f84270 */
[----:B------:R-:W-:Y:S02]  /*e4c0*/  FMNMX.FTZ R11, R169, R11, !PT ;  /* 0x0000000ba90b7209 */ /* 0x000fe40007810000 */
[----:B------:R-:W-:Y:S02]  /*e4d0*/  LOP3.LUT R16, R16, 0xfffffffd, RZ, 0xc0, !PT ;  /* 0xfffffffd10107812 */ /* 0x000fe400078ec0ff */
[----:B------:R-:W-:Y:S02]  /*e4e0*/  FMNMX.FTZ R11, R225, R11, !PT ;  /* 0x0000000be10b7209 */ /* 0x000fe40007810000 */
[C---:B------:R-:W-:Y:S02]  /*e4f0*/  ISETP.LT.OR P2, PT, R222.reuse, 0x2, P2 ;  /* 0x00000002de00780c */ /* 0x040fe40001741670 */
[----:B------:R-:W-:Y:S02]  /*e500*/  FMNMX.FTZ R11, R173, R11, !PT ;  /* 0x0000000bad0b7209 */ /* 0x000fe40007810000 */
[----:B------:R-:W-:-:S02]  /*e510*/  ISETP.LT.OR P3, PT, R222, 0x9, P3 ;  /* 0x00000009de00780c */ /* 0x000fc40001f61670 */
[----:B------:R-:W-:Y:S02]  /*e520*/  FMNMX.FTZ R11, R176, R11, !PT ;  /* 0x0000000bb00b7209 */ /* 0x000fe40007810000 */
[----:B------:R-:W-:Y:S02]  /*e530*/  ISETP.LT.OR P4, PT, R222, 0xa, P4 ;  /* 0x0000000ade00780c */ /* 0x000fe40002781670 */
[----:B------:R-:W-:Y:S02]  /*e540*/  FMNMX.FTZ R11, R177, R11, !PT ;  /* 0x0000000bb10b7209 */ /* 0x000fe40007810000 */
[----:B------:R-:W-:Y:S02]  /*e550*/  @P0 LOP3.LUT R16, R16, 0x2, RZ, 0xfc, !PT ;  /* 0x0000000210100812 */ /* 0x000fe400078efcff */
[----:B------:R-:W-:Y:S02]  /*e560*/  FMNMX.FTZ R11, R180, R11, !PT ;  /* 0x0000000bb40b7209 */ /* 0x000fe40007810000 */
[----:B------:R-:W-:-:S02]  /*e570*/  ISETP.GT.AND P0, PT, R223, RZ, P1 ;  /* 0x000000ffdf00720c */ /* 0x000fc40000f04270 */
[----:B------:R-:W-:Y:S02]  /*e580*/  FSEL R155, R155, -INF , !P2 ;  /* 0xff8000009b9b7808 */ /* 0x000fe40005000000 */
[----:B------:R-:W-:Y:S02]  /*e590*/  FSEL R158, R158, -INF , !P3 ;  /* 0xff8000009e9e7808 */ /* 0x000fe40005800000 */
[----:B------:R-:W-:Y:S02]  /*e5a0*/  FSEL R159, R159, -INF , !P4 ;  /* 0xff8000009f9f7808 */ /* 0x000fe40006000000 */
[C---:B------:R-:W-:Y:S02]  /*e5b0*/  ISETP.GT.AND P5, PT, R223.reuse, 0x10, P1 ;  /* 0x00000010df00780c */ /* 0x040fe40000fa4270 */
[C---:B------:R-:W-:Y:S02]  /*e5c0*/  ISETP.GT.AND P2, PT, R223.reuse, 0x11, P1 ;  /* 0x00000011df00780c */ /* 0x040fe40000f44270 */
[----:B------:R-:W-:-:S02]  /*e5d0*/  ISETP.GT.AND P3, PT, R223, 0x18, P1 ;  /* 0x00000018df00780c */ /* 0x000fc40000f64270 */
[----:B------:R-:W-:Y:S02]  /*e5e0*/  ISETP.GT.AND P4, PT, R223, 0x19, P1 ;  /* 0x00000019df00780c */ /* 0x000fe40000f84270 */
[----:B------:R-:W-:Y:S02]  /*e5f0*/  FMNMX.FTZ R11, R181, R11, !PT ;  /* 0x0000000bb50b7209 */ /* 0x000fe40007810000 */
[C---:B------:R-:W-:Y:S02]  /*e600*/  ISETP.LT.OR P5, PT, R222.reuse, 0x11, P5 ;  /* 0x00000011de00780c */ /* 0x040fe40002fa1670 */
[C---:B------:R-:W-:Y:S01]  /*e610*/  ISETP.LT.OR P2, PT, R222.reuse, 0x12, P2 ;  /* 0x00000012de00780c */ /* 0x040fe20001741670 */
[----:B------:R-:W2:Y:S01]  /*e620*/  SHFL.BFLY PT, R152, R11, 0x2, 0x1f ;  /* 0x0c401f000b987f89 */ /* 0x000ea200000e0000 */
[C---:B------:R-:W-:Y:S02]  /*e630*/  ISETP.LT.OR P3, PT, R222.reuse, 0x19, P3 ;  /* 0x00000019de00780c */ /* 0x040fe40001f61670 */
[----:B------:R-:W-:-:S02]  /*e640*/  ISETP.LT.OR P4, PT, R222, 0x1a, P4 ;  /* 0x0000001ade00780c */ /* 0x000fc40002781670 */
[----:B------:R-:W-:Y:S02]  /*e650*/  LOP3.LUT R16, R16, 0xffffffdf, RZ, 0xc0, !PT ;  /* 0xffffffdf10107812 */ /* 0x000fe400078ec0ff */
[----:B------:R-:W-:Y:S02]  /*e660*/  FSEL R162, R162, -INF , !P5 ;  /* 0xff800000a2a27808 */ /* 0x000fe40006800000 */
[----:B------:R-:W-:Y:S02]  /*e670*/  FSEL R163, R163, -INF , !P2 ;  /* 0xff800000a3a37808 */ /* 0x000fe40005000000 */
[----:B------:R-:W-:Y:S02]  /*e680*/  FSEL R166, R166, -INF , !P3 ;  /* 0xff800000a6a67808 */ /* 0x000fe40005800000 */
[----:B------:R-:W-:Y:S02]  /*e690*/  FSEL R167, R167, -INF , !P4 ;  /* 0xff800000a7a77808 */ /* 0x000fe40006000000 */
[----:B------:R-:W-:-:S02]  /*e6a0*/  ISETP.GT.AND P2, PT, R223, 0x21, P1 ;  /* 0x00000021df00780c */ /* 0x000fc40000f44270 */
[C---:B------:R-:W-:Y:S02]  /*e6b0*/  ISETP.GT.AND P3, PT, R223.reuse, 0x28, P1 ;  /* 0x00000028df00780c */ /* 0x040fe40000f64270 */
[C---:B------:R-:W-:Y:S02]  /*e6c0*/  ISETP.GT.AND P4, PT, R223.reuse, 0x29, P1 ;  /* 0x00000029df00780c */ /* 0x040fe40000f84270 */
[C---:B------:R-:W-:Y:S02]  /*e6d0*/  ISETP.GT.AND P5, PT, R223.reuse, 0x30, P1 ;  /* 0x00000030df00780c */ /* 0x040fe40000fa4270 */
[C---:B------:R-:W-:Y:S02]  /*e6e0*/  ISETP.GT.AND P6, PT, R223.reuse, 0x31, P1 ;  /* 0x00000031df00780c */ /* 0x040fe40000fc4270 */
[----:B------:R-:W-:Y:S02]  /*e6f0*/  ISETP.GT.AND P1, PT, R223, 0x39, P1 ;  /* 0x00000039df00780c */ /* 0x000fe40000f24270 */
[----:B------:R-:W-:-:S02]  /*e700*/  @P0 LOP3.LUT R16, R16, 0x20, RZ, 0xfc, !PT ;  /* 0x0000002010100812 */ /* 0x000fc400078efcff */
[----:B--2---:R-:W-:Y:S02]  /*e710*/  FMNMX.FTZ R152, R11, R152, !PT ;  /* 0x000000980b987209 */ /* 0x004fe40007810000 */
[C---:B------:R-:W-:Y:S02]  /*e720*/  LOP3.LUT P0, RZ, R16.reuse, 0x10000, RZ, 0xc0, !PT ;  /* 0x0001000010ff7812 */ /* 0x040fe4000780c0ff */
[----:B------:R-:W-:Y:S01]  /*e730*/  LOP3.LUT R16, R16, 0xfffffff7, RZ, 0xc0, !PT ;  /* 0xfffffff710107812 */ /* 0x000fe200078ec0ff */
[----:B------:R-:W2:Y:S01]  /*e740*/  SHFL.BFLY PT, R172, R152, 0x1, 0x1f ;  /* 0x0c201f0098ac7f89 */ /* 0x000ea200000e0000 */
[C---:B------:R-:W-:Y:S02]  /*e750*/  ISETP.LT.OR P0, PT, R222.reuse, 0x21, P0 ;  /* 0x00000021de00780c */ /* 0x040fe40000701670 */
[----:B------:R-:W-:Y:S02]  /*e760*/  ISETP.LT.OR P5, PT, R222, 0x31, P5 ;  /* 0x00000031de00780c */ /* 0x000fe40002fa1670 */
[----:B------:R-:W-:-:S02]  /*e770*/  @P1 LOP3.LUT R16, R16, 0x8, RZ, 0xfc, !PT ;  /* 0x0000000810101812 */ /* 0x000fc400078efcff */
[----:B------:R-:W-:Y:S02]  /*e780*/  ISETP.LT.OR P6, PT, R222, 0x32, P6 ;  /* 0x00000032de00780c */ /* 0x000fe400037c1670 */
[C---:B------:R-:W-:Y:S02]  /*e790*/  LOP3.LUT P1, RZ, R16.reuse, 0x2, RZ, 0xc0, !PT ;  /* 0x0000000210ff7812 */ /* 0x040fe4000782c0ff */
[----:B------:R-:W-:Y:S02]  /*e7a0*/  LOP3.LUT R16, R16, 0xffffffbf, RZ, 0xc0, !PT ;  /* 0xffffffbf10107812 */ /* 0x000fe400078ec0ff */
[----:B------:R-:W-:Y:S02]  /*e7b0*/  FSEL R178, R178, -INF , !P5 ;  /* 0xff800000b2b27808 */ /* 0x000fe40006800000 */
[----:B------:R-:W-:Y:S02]  /*e7c0*/  @P0 LOP3.LUT R16, R16, 0x40, RZ, 0xfc, !PT ;  /* 0x0000004010100812 */ /* 0x000fe400078efcff */
[----:B------:R-:W-:-:S02]  /*e7d0*/  ISETP.LT.OR P0, PT, R222, 0x22, P2 ;  /* 0x00000022de00780c */ /* 0x000fc40001701670 */
[C---:B------:R-:W-:Y:S02]  /*e7e0*/  LOP3.LUT P2, RZ, R16.reuse, 0x20, RZ, 0xc0, !PT ;  /* 0x0000002010ff7812 */ /* 0x040fe4000784c0ff */
[----:B------:R-:W-:Y:S02]  /*e7f0*/  LOP3.LUT R16, R16, 0xffffffef, RZ, 0xc0, !PT ;  /* 0xffffffef10107812 */ /* 0x000fe400078ec0ff */
[----:B------:R-:W-:Y:S02]  /*e800*/  ISETP.LT.OR P2, PT, R222, 0x1, P2 ;  /* 0x00000001de00780c */ /* 0x000fe40001741670 */
[----:B--2---:R-:W-:Y:S02]  /*e810*/  FMNMX.FTZ R172, R152, R172, !PT ;  /* 0x000000ac98ac7209 */ /* 0x004fe40007810000 */
[----:B------:R-:W-:Y:S02]  /*e820*/  FSEL R154, R154, -INF , !P2 ;  /* 0xff8000009a9a7808 */ /* 0x000fe40005000000 */
[----:B------:R-:W-:-:S02]  /*e830*/  ISETP.LT.OR P1, PT, R222, 0x39, P1 ;  /* 0x00000039de00780c */ /* 0x000fc40000f21670 */
[----:B------:R-:W-:Y:S02]  /*e840*/  @P0 LOP3.LUT R16, R16, 0x10, RZ, 0xfc, !PT ;  /* 0x0000001010100812 */ /* 0x000fe400078efcff */
[----:B------:R-:W-:Y:S02]  /*e850*/  ISETP.LT.OR P0, PT, R222, 0x29, P3 ;  /* 0x00000029de00780c */ /* 0x000fe40001f01670 */
[C---:B------:R-:W-:Y:S02]  /*e860*/  LOP3.LUT P3, RZ, R16.reuse, 0x8, RZ, 0xc0, !PT ;  /* 0x0000000810ff7812 */ /* 0x040fe4000786c0ff */
[----:B------:R-:W-:Y:S02]  /*e870*/  LOP3.LUT R16, R16, 0xfffffffb, RZ, 0xc0, !PT ;  /* 0xfffffffb10107812 */ /* 0x000fe400078ec0ff */
[----:B------:R-:W-:Y:S02]  /*e880*/  FSEL R179, R179, -INF , !P6 ;  /* 0xff800000b3b37808 */ /* 0x000fe40007000000 */
[----:B------:R-:W-:-:S02]  /*e890*/  ISETP.LT.OR P3, PT, R222, 0x3a, P3 ;  /* 0x0000003ade00780c */ /* 0x000fc40001f61670 */
[----:B------:R-:W-:Y:S02]  /*e8a0*/  FSEL R182, R182, -INF , !P1 ;  /* 0xff800000b6b67808 */ /* 0x000fe40004800000 */
[----:B------:R-:W-:Y:S02]  /*e8b0*/  FSEL R183, R183, -INF , !P3 ;  /* 0xff800000b7b77808 */ /* 0x000fe40005800000 */
[----:B------:R-:W-:Y:S02]  /*e8c0*/  @P0 LOP3.LUT R16, R16, 0x4, RZ, 0xfc, !PT ;  /* 0x0000000410100812 */ /* 0x000fe400078efcff */
[----:B------:R-:W-:Y:S02]  /*e8d0*/  ISETP.LT.OR P0, PT, R222, 0x2a, P4 ;  /* 0x0000002ade00780c */ /* 0x000fe40002701670 */
[----:B------:R-:W-:Y:S02]  /*e8e0*/  FSETP.NEU.FTZ.AND P4, PT, R172, -INF , PT ;  /* 0xff800000ac00780b */ /* 0x000fe40003f9d000 */
[----:B------:R-:W-:-:S02]  /*e8f0*/  LOP3.LUT R16, R16, 0xffffbfff, RZ, 0xc0, !PT ;  /* 0xffffbfff10107812 */ /* 0x000fc400078ec0ff */
[----:B------:R-:W-:Y:S02]  /*e900*/  FSEL R11, R172, RZ, P4 ;  /* 0x000000ffac0b7208 */ /* 0x000fe40002000000 */
[----:B------:R-:W-:-:S03]  /*e910*/  ISETP.NE.AND P1, PT, R197, RZ, PT ;  /* 0x000000ffc500720c */ /* 0x000fc60003f25270 */
[----:B------:R-:W-:Y:S01]  /*e920*/  FADD.FTZ R10, -R11, R10 ;  /* 0x0000000a0b0a7221 */ /* 0x000fe20000010100 */
[----:B------:R-:W-:Y:S01]  /*e930*/  IMAD.U32 R11, RZ, RZ, UR38 ;  /* 0x00000026ff0b7e24 */ /* 0x000fe2000f8e00ff */
[----:B------:R-:W-:-:S03]  /*e940*/  @P0 LOP3.LUT R16, R16, 0x4000, RZ, 0xfc, !PT ;  /* 0x0000400010100812 */ /* 0x000fc600078efcff */
[-C--:B------:R-:W-:Y:S01]  /*e950*/  FMUL.FTZ R152, R172, R11.reuse ;  /* 0x0000000bac987220 */ /* 0x080fe20000410000 */
[----:B------:R-:W-:Y:S01]  /*e960*/  LOP3.LUT P0, RZ, R16, 0x10, RZ, 0xc0, !PT ;  /* 0x0000001010ff7812 */ /* 0x000fe2000780c0ff */
[----:B------:R-:W-:Y:S01]  /*e970*/  FMUL.FTZ R10, R10, R11 ;  /* 0x0000000b0a0a7220 */ /* 0x000fe20000410000 */
[----:B------:R-:W-:Y:S02]  /*e980*/  LOP3.LUT R16, R16, 0xffff7fff, RZ, 0xc0, !PT ;  /* 0xffff7fff10107812 */ /* 0x000fe400078ec0ff */
[----:B------:R-:W-:Y:S01]  /*e990*/  FSEL R152, R152, RZ, P4 ;  /* 0x000000ff98987208 */ /* 0x000fe20002000000 */
[----:B------:R-:W-:-:S04]  /*e9a0*/  @!P1 IMAD R17, R17, 0x40, R194 ;  /* 0x0000004011119824 */ /* 0x000fc800078e02c2 */
        /* <DEDUP_REMOVED lines=16> */
[----:B------:R-:W-:Y:S01]  /*eab0*/  FMNMX.FTZ R152, R154, R14, !PT ;  /* 0x0000000e9a987209 */ /* 0x000fe20007810000 */
[----:B------:R-:W-:Y:S01]  /*eac0*/  MUFU.EX2 R203, R203 ;  /* 0x000000cb00cb7308 */ /* 0x000fe20000000800 */
[----:B------:R-:W-:Y:S01]  /*ead0*/  @P0 LOP3.LUT R16, R16, 0x8000, RZ, 0xfc, !PT ;  /* 0x0000800010100812 */ /* 0x000fe200078efcff */
[----:B------:R-:W-:Y:S01]  /*eae0*/  @!P1 IMAD R17, R17, 0x4, R2 ;  /* 0x0000000411119824 */ /* 0x000fe200078e0202 */
[----:B------:R-:W-:-:S02]  /*eaf0*/  FMNMX.FTZ R152, R155, R152, !PT ;  /* 0x000000989b987209 */ /* 0x000fc40007810000 */
[----:B------:R-:W-:Y:S02]  /*eb00*/  LOP3.LUT P0, RZ, R16, 0x40, RZ, 0xc0, !PT ;  /* 0x0000004010ff7812 */ /* 0x000fe4000780c0ff */
[----:B------:R-:W-:Y:S01]  /*eb10*/  FMNMX.FTZ R152, R158, R152, !PT ;  /* 0x000000989e987209 */ /* 0x000fe20007810000 */
[----:B------:R-:W-:Y:S01]  /*eb20*/  MUFU.EX2 R156, R156 ;  /* 0x0000009c009c7308 */ /* 0x000fe20000000800 */
[----:B------:R-:W-:Y:S02]  /*eb30*/  FSEL R170, R170, -INF , !P0 ;  /* 0xff800000aaaa7808 */ /* 0x000fe40004000000 */
[----:B------:R-:W-:Y:S02]  /*eb40*/  FMNMX.FTZ R152, R159, R152, !PT ;  /* 0x000000989f987209 */ /* 0x000fe40007810000 */
[----:B------:R-:W-:Y:S02]  /*eb50*/  LOP3.LUT P0, RZ, R16, 0x8000, RZ, 0xc0, !PT ;  /* 0x0000800010ff7812 */ /* 0x000fe4000780c0ff */
[----:B------:R-:W-:Y:S01]  /*eb60*/  FMNMX.FTZ R152, R162, R152, !PT ;  /* 0x00000098a2987209 */ /* 0x000fe20007810000 */
[----:B------:R-:W2:Y:S01]  /*eb70*/  MUFU.EX2 R157, R157 ;  /* 0x0000009d009d7308 */ /* 0x000ea20000000800 */
[----:B------:R-:W-:-:S02]  /*eb80*/  LOP3.LUT P4, RZ, R16, 0x4, RZ, 0xc0, !PT ;  /* 0x0000000410ff7812 */ /* 0x000fc4000788c0ff */
[----:B------:R-:W-:Y:S02]  /*eb90*/  FMNMX.FTZ R152, R163, R152, !PT ;  /* 0x00000098a3987209 */ /* 0x000fe40007810000 */
[----:B------:R-:W-:Y:S02]  /*eba0*/  FSEL R153, R171, -INF , !P0 ;  /* 0xff800000ab997808 */ /* 0x000fe40004000000 */
[----:B------:R-:W-:Y:S01]  /*ebb0*/  FMNMX.FTZ R152, R166, R152, !PT ;  /* 0x00000098a6987209 */ /* 0x000fe20007810000 */
[----:B------:R-:W-:Y:S01]  /*ebc0*/  MUFU.EX2 R160, R160 ;  /* 0x000000a000a07308 */ /* 0x000fe20000000800 */
[----:B------:R-:W-:Y:S02]  /*ebd0*/  LOP3.LUT P0, RZ, R16, 0x4000, RZ, 0xc0, !PT ;  /* 0x0000400010ff7812 */ /* 0x000fe4000780c0ff */
[----:B------:R-:W-:Y:S02]  /*ebe0*/  FMNMX.FTZ R152, R167, R152, !PT ;  /* 0x00000098a7987209 */ /* 0x000fe40007810000 */
        /* <DEDUP_REMOVED lines=15> */
[----:B------:R-:W3:Y:S01]  /*ece0*/  SHFL.BFLY PT, R152, R171, 0x2, 0x1f ;  /* 0x0c401f00ab987f89 */ /* 0x000ee200000e0000 */
[----:B------:R-:W-:Y:S08]  /*ecf0*/  MUFU.EX2 R169, R169 ;  /* 0x000000a900a97308 */ /* 0x000ff00000000800 */
[----:B------:R-:W-:Y:S08]  /*ed00*/  MUFU.EX2 R173, R173 ;  /* 0x000000ad00ad7308 */ /* 0x000ff00000000800 */
[----:B------:R-:W-:Y:S01]  /*ed10*/  MUFU.EX2 R176, R176 ;  /* 0x000000b000b07308 */ /* 0x000fe20000000800 */
[----:B---3--:R-:W-:-:S07]  /*ed20*/  FMNMX.FTZ R171, R171, R152, !PT ;  /* 0x00000098abab7209 */ /* 0x008fce0007810000 */
[----:B------:R-:W-:Y:S01]  /*ed30*/  MUFU.EX2 R177, R177 ;  /* 0x000000b100b17308 */ /* 0x000fe20000000800 */
[----:B------:R-:W3:Y:S07]  /*ed40*/  SHFL.BFLY PT, R220, R171, 0x1, 0x1f ;  /* 0x0c201f00abdc7f89 */ /* 0x000eee00000e0000 */
[----:B------:R4:W-:Y:S08]  /*ed50*/  MUFU.EX2 R152, R202 ;  /* 0x000000ca00987308 */ /* 0x0009f00000000800 */
[----:B------:R-:W-:Y:S01]  /*ed60*/  MUFU.EX2 R181, R181 ;  /* 0x000000b500b57308 */ /* 0x000fe20000000800 */
[----:B---3--:R-:W-:-:S04]  /*ed70*/  FMNMX.FTZ R171, R171, R220, !PT ;  /* 0x000000dcabab7209 */ /* 0x008fc80007810000 */
[C---:B------:R-:W-:Y:S01]  /*ed80*/  FSETP.NEU.FTZ.AND P2, PT, R171.reuse, -INF , PT ;  /* 0xff800000ab00780b */ /* 0x040fe20003f5d000 */
[----:B------:R-:W-:-:S03]  /*ed90*/  FMUL.FTZ R222, R171, R11 ;  /* 0x0000000babde7220 */ /* 0x000fc60000410000 */
[----:B----4-:R-:W-:Y:S02]  /*eda0*/  FSEL R202, R171, RZ, P2 ;  /* 0x000000ffabca7208 */ /* 0x010fe40001000000 */
[----:B------:R-:W-:-:S03]  /*edb0*/  FSEL R222, R222, RZ, P2 ;  /* 0x000000ffdede7208 */ /* 0x000fc60001000000 */
[----:B------:R-:W-:Y:S02]  /*edc0*/  FADD.FTZ R202, -R202, R14 ;  /* 0x0000000ecaca7221 */ /* 0x000fe40000010100 */
[----:B------:R3:W4:Y:S01]  /*edd0*/  MUFU.EX2 R14, R10 ;  /* 0x0000000a000e7308 */ /* 0x0007220000000800 */
        /* <DEDUP_REMOVED lines=8> */
[-C--:B---3--:R-:W-:Y:S01]  /*ee60*/  FMUL.FTZ R10, R202, R11.reuse ;  /* 0x0000000bca0a7220 */ /* 0x088fe20000410000 */
[-CC-:B------:R-:W-:Y:S01]  /*ee70*/  FFMA.FTZ R202, R154, R11.reuse, -R222.reuse ;  /* 0x0000000b9aca7223 */ /* 0x180fe200000108de */
[----:B--2---:R-:W-:Y:S01]  /*ee80*/  F2FP.F16.F32.PACK_AB R154, R157, R156 ;  /* 0x0000009c9d9a723e */ /* 0x004fe200000000ff */
[-CC-:B------:R-:W-:Y:S01]  /*ee90*/  FFMA.FTZ R153, R153, R11.reuse, -R222.reuse ;  /* 0x0000000b99997223 */ /* 0x180fe200000108de */
[-CC-:B------:R-:W-:Y:S01]  /*eea0*/  FFMA.FTZ R174, R174, R11.reuse, -R222.reuse ;  /* 0x0000000baeae7223 */ /* 0x180fe200000108de */
[-CC-:B------:R-:W-:Y:S01]  /*eeb0*/  FFMA.FTZ R175, R175, R11.reuse, -R222.reuse ;  /* 0x0000000bafaf7223 */ /* 0x180fe200000108de */
[----:B------:R-:W-:Y:S01]  /*eec0*/  FFMA.FTZ R178, R178, R11, -R222 ;  /* 0x0000000bb2b27223 */ /* 0x000fe200000108de */
[----:B------:R-:W2:Y:S01]  /*eed0*/  MUFU.EX2 R10, R10 ;  /* 0x0000000a000a7308 */ /* 0x000ea20000000800 */
[----:B----4-:R-:W-:Y:S01]  /*eee0*/  @!P1 STS [R17+0x28800], R14 ;  /* 0x0288000e11009388 */ /* 0x010fe20000000800 */
[----:B------:R-:W-:Y:S01]  /*eef0*/  FFMA.FTZ R3, R14, R3, R152 ;  /* 0x000000030e037223 */ /* 0x000fe20000010098 */
[-CC-:B------:R-:W-:Y:S01]  /*ef00*/  FFMA.FTZ R179, R179, R11.reuse, -R222.reuse ;  /* 0x0000000bb3b37223 */ /* 0x180fe200000108de */
[-CC-:B------:R-:W-:Y:S01]  /*ef10*/  FFMA.FTZ R182, R182, R11.reuse, -R222.reuse ;  /* 0x0000000bb6b67223 */ /* 0x180fe200000108de */
[-C--:B------:R-:W-:Y:S01]  /*ef20*/  FFMA.FTZ R183, R183, R11.reuse, -R222 ;  /* 0x0000000bb7b77223 */ /* 0x080fe200000108de */
[C---:B------:R-:W-:Y:S01]  /*ef30*/  FADD.FTZ R3, R203.reuse, R3 ;  /* 0x00000003cb037221 */ /* 0x040fe20000010000 */
[----:B------:R-:W-:Y:S01]  /*ef40*/  F2FP.F16.F32.PACK_AB R152, R203, R152 ;  /* 0x00000098cb98723e */ /* 0x000fe200000000ff */
[----:B------:R-:W3:Y:S01]  /*ef50*/  MUFU.EX2 R202, R202 ;  /* 0x000000ca00ca7308 */ /* 0x000ee20000000800 */
[----:B------:R-:W-:Y:S01]  /*ef60*/  FMUL.FTZ R24, R24, R14 ;  /* 0x0000000e18187220 */ /* 0x000fe20000410000 */
[----:B------:R-:W-:Y:S01]  /*ef70*/  FADD.FTZ R3, R156, R3 ;  /* 0x000000039c037221 */ /* 0x000fe20000010000 */
[----:B------:R-:W-:Y:S01]  /*ef80*/  F2FP.F16.F32.PACK_AB R156, R161, R160 ;  /* 0x000000a0a19c723e */ /* 0x000fe200000000ff */
[-C--:B------:R-:W-:Y:S01]  /*ef90*/  FMUL.FTZ R25, R25, R14.reuse ;  /* 0x0000000e19197220 */ /* 0x080fe20000410000 */
[-C--:B------:R-:W-:Y:S01]  /*efa0*/  FMUL.FTZ R28, R28, R14.reuse ;  /* 0x0000000e1c1c7220 */ /* 0x080fe20000410000 */
[----:B------:R-:W-:Y:S01]  /*efb0*/  FADD.FTZ R3, R157, R3 ;  /* 0x000000039d037221 */ /* 0x000fe20000010000 */
[----:B------:R-:W-:Y:S01]  /*efc0*/  FMUL.FTZ R29, R29, R14 ;  /* 0x0000000e1d1d7220 */ /* 0x000fe20000410000 */
[----:B------:R-:W-:Y:S01]  /*efd0*/  MUFU.EX2 R159, R159 ;  /* 0x0000009f009f7308 */ /* 0x000fe20000000800 */
[----:B--2---:R2:W-:Y:S01]  /*efe0*/  @!P1 STS [R17+0x28820], R10 ;  /* 0x0288200a11009388 */ /* 0x0045e20000000800 */
[----:B------:R-:W-:Y:S01]  /*eff0*/  FADD.FTZ R3, R160, R3 ;  /* 0x00000003a0037221 */ /* 0x000fe20000010000 */
[----:B------:R-:W-:Y:S01]  /*f000*/  F2FP.F16.F32.PACK_AB R160, R169, R168 ;  /* 0x000000a8a9a0723e */ /* 0x000fe200000000ff */
[-C--:B------:R-:W-:Y:S01]  /*f010*/  FMUL.FTZ R32, R32, R14.reuse ;  /* 0x0000000e20207220 */ /* 0x080fe20000410000 */
[-C--:B------:R-:W-:Y:S01]  /*f020*/  FMUL.FTZ R33, R33, R14.reuse ;  /* 0x0000000e21217220 */ /* 0x080fe20000410000 */
[----:B------:R-:W-:Y:S01]  /*f030*/  FADD.FTZ R3, R161, R3 ;  /* 0x00000003a1037221 */ /* 0x000fe20000010000 */
[----:B------:R-:W-:Y:S01]  /*f040*/  FMUL.FTZ R36, R36, R14 ;  /* 0x0000000e24247220 */ /* 0x000fe20000410000 */
[----:B------:R-:W-:Y:S01]  /*f050*/  MUFU.EX2 R157, R220 ;  /* 0x000000dc009d7308 */ /* 0x000fe20000000800 */
[----:B---3--:R-:W-:Y:S01]  /*f060*/  FFMA.FTZ R0, R10, R0, R202 ;  /* 0x000000000a007223 */ /* 0x008fe200000100ca */
[----:B------:R-:W-:Y:S01]  /*f070*/  FADD.FTZ R3, R164, R3 ;  /* 0x00000003a4037221 */ /* 0x000fe20000010000 */
[----:B--2---:R-:W-:Y:S01]  /*f080*/  FFMA.FTZ R17, R158, R11, -R222 ;  /* 0x0000000b9e117223 */ /* 0x004fe200000108de */
[----:B------:R-:W-:Y:S01]  /*f090*/  F2FP.F16.F32.PACK_AB R158, R165, R164 ;  /* 0x000000a4a59e723e */ /* 0x000fe200000000ff */
[----:B------:R-:W-:Y:S01]  /*f0a0*/  FADD.FTZ R0, R155, R0 ;  /* 0x000000009b007221 */ /* 0x000fe20000010000 */
[----:B------:R-:W-:Y:S01]  /*f0b0*/  FADD.FTZ R3, R165, R3 ;  /* 0x00000003a5037221 */ /* 0x000fe20000010000 */
[----:B------:R-:W-:Y:S01]  /*f0c0*/  F2FP.F16.F32.PACK_AB R164, R177, R176 ;  /* 0x000000b0b1a4723e */ /* 0x000fe200000000ff */
[----:B------:R-:W-:Y:S01]  /*f0d0*/  MUFU.EX2 R163, R163 ;  /* 0x000000a300a37308 */ /* 0x000fe20000000800 */
[-C--:B------:R-:W-:Y:S01]  /*f0e0*/  FMUL.FTZ R37, R37, R14.reuse ;  /* 0x0000000e25257220 */ /* 0x080fe20000410000 */
[----:B------:R-:W-:Y:S01]  /*f0f0*/  FADD.FTZ R3, R168, R3 ;  /* 0x00000003a8037221 */ /* 0x000fe20000010000 */
[-C--:B------:R-:W-:Y:S01]  /*f100*/  FMUL.FTZ R40, R40, R14.reuse ;  /* 0x0000000e28287220 */ /* 0x080fe20000410000 */
[-C--:B------:R-:W-:Y:S01]  /*f110*/  FMUL.FTZ R41, R41, R14.reuse ;  /* 0x0000000e29297220 */ /* 0x080fe20000410000 */
[-C--:B------:R-:W-:Y:S01]  /*f120*/  FMUL.FTZ R44, R44, R14.reuse ;  /* 0x0000000e2c2c7220 */ /* 0x080fe20000410000 */
[----:B------:R-:W-:Y:S01]  /*f130*/  FADD.FTZ R3, R169, R3 ;  /* 0x00000003a9037221 */ /* 0x000fe20000010000 */
        /* <DEDUP_REMOVED lines=22> */
[----:B------:R-:W-:Y:S01]  /*f2a0*/  FADD.FTZ R0, R159, R0 ;  /* 0x000000009f007221 */ /* 0x000fe20000010000 */
[-C--:B------:R-:W-:Y:S01]  /*f2b0*/  FMUL.FTZ R81, R81, R14.reuse ;  /* 0x0000000e51517220 */ /* 0x080fe20000410000 */
[-C--:B------:R-:W-:Y:S01]  /*f2c0*/  FMUL.FTZ R84, R84, R14.reuse ;  /* 0x0000000e54547220 */ /* 0x080fe20000410000 */
[----:B------:R-:W2:Y:S01]  /*f2d0*/  MUFU.EX2 R161, R170 ;  /* 0x000000aa00a17308 */ /* 0x000ea20000000800 */
[----:B------:R-:W-:Y:S01]  /*f2e0*/  FADD.FTZ R0, R157, R0 ;  /* 0x000000009d007221 */ /* 0x000fe20000010000 */
[----:B------:R-:W-:Y:S01]  /*f2f0*/  F2FP.F16.F32.PACK_AB R157, R163, R157 ;  /* 0x0000009da39d723e */ /* 0x000fe200000000ff */
[-C--:B------:R-:W-:Y:S01]  /*f300*/  FMUL.FTZ R85, R85, R14.reuse ;  /* 0x0000000e55557220 */ /* 0x080fe20000410000 */
[-C--:B------:R-:W-:Y:S01]  /*f310*/  FMUL.FTZ R88, R88, R14.reuse ;  /* 0x0000000e58587220 */ /* 0x080fe20000410000 */
[----:B------:R-:W-:Y:S01]  /*f320*/  FADD.FTZ R0, R163, R0 ;  /* 0x00000000a3007221 */ /* 0x000fe20000010000 */
[-C--:B------:R-:W-:Y:S01]  /*f330*/  FMUL.FTZ R89, R89, R14.reuse ;  /* 0x0000000e59597220 */ /* 0x080fe20000410000 */
[-C--:B------:R-:W-:Y:S01]  /*f340*/  FMUL.FTZ R92, R92, R14.reuse ;  /* 0x0000000e5c5c7220 */ /* 0x080fe20000410000 */
[----:B------:R-:W5:Y:S01]  /*f350*/  MUFU.EX2 R162, R225 ;  /* 0x000000e100a27308 */ /* 0x000f620000000800 */
[----:B---3--:R-:W-:Y:S01]  /*f360*/  FADD.FTZ R0, R221, R0 ;  /* 0x00000000dd007221 */ /* 0x008fe20000010000 */
[-C--:B------:R-:W-:Y:S01]  /*f370*/  FMUL.FTZ R93, R93, R14.reuse ;  /* 0x0000000e5d5d7220 */ /* 0x080fe20000410000 */
[-C--:B------:R-:W-:Y:S01]  /*f380*/  FMUL.FTZ R96, R96, R14.reuse ;  /* 0x0000000e60607220 */ /* 0x080fe20000410000 */
[-C--:B------:R-:W-:Y:S01]  /*f390*/  FMUL.FTZ R97, R97, R14.reuse ;  /* 0x0000000e61617220 */ /* 0x080fe20000410000 */
[----:B----4-:R-:W-:Y:S01]  /*f3a0*/  FADD.FTZ R0, R167, R0 ;  /* 0x00000000a7007221 */ /* 0x010fe20000010000 */
[-C--:B------:R-:W-:Y:S01]  /*f3b0*/  FMUL.FTZ R100, R100, R14.reuse ;  /* 0x0000000e64647220 */ /* 0x080fe20000410000 */
[-C--:B------:R-:W-:Y:S01]  /*f3c0*/  FMUL.FTZ R101, R101, R14.reuse ;  /* 0x0000000e65657220 */ /* 0x080fe20000410000 */
[----:B------:R3:W4:Y:S01]  /*f3d0*/  MUFU.EX2 R165, R153 ;  /* 0x0000009900a57308 */ /* 0x0007220000000800 */
        /* <DEDUP_REMOVED lines=8> */
[----:B-----5:R-:W-:Y:S01]  /*f460*/  FADD.FTZ R3, R162, R3 ;  /* 0x00000003a2037221 */ /* 0x020fe20000010000 */
[----:B---3--:R-:W-:Y:S01]  /*f470*/  F2FP.F16.F32.PACK_AB R153, R155, R202 ;  /* 0x000000ca9b99723e */ /* 0x008fe200000000ff */
[-C--:B------:R-:W-:Y:S01]  /*f480*/  FMUL.FTZ R116, R116, R14.reuse ;  /* 0x0000000e74747220 */ /* 0x080fe20000410000 */
[----:B------:R-:W-:Y:S01]  /*f490*/  F2FP.F16.F32.PACK_AB R155, R159, R17 ;  /* 0x000000119f9b723e */ /* 0x000fe200000000ff */
[----:B------:R-:W-:Y:S01]  /*f4a0*/  BAR.SYNC.DEFER_BLOCKING 0xf, 0x100 ;  /* 0x03c4000000007b1d */ /* 0x000fe20000010000 */
[----:B------:R-:W-:Y:S01]  /*f4b0*/  FADD.FTZ R3, R173, R3 ;  /* 0x00000003ad037221 */ /* 0x000fe20000010000 */
[----:B------:R-:W-:Y:S01]  /*f4c0*/  F2FP.F16.F32.PACK_AB R159, R167, R221 ;  /* 0x000000dda79f723e */ /* 0x000fe200000000ff */
[----:B------:R-:W-:Y:S01]  /*f4d0*/  FMUL.FTZ R117, R117, R14 ;  /* 0x0000000e75757220 */ /* 0x000fe20000410000 */
[----:B----4-:R-:W-:Y:S01]  /*f4e0*/  FADD.FTZ R0, R165, R0 ;  /* 0x00000000a5007221 */ /* 0x010fe20000010000 */
[----:B------:R-:W-:Y:S01]  /*f4f0*/  FADD.FTZ R3, R176, R3 ;  /* 0x00000003b0037221 */ /* 0x000fe20000010000 */
[----:B------:R-:W3:Y:S01]  /*f500*/  MUFU.EX2 R175, R175 ;  /* 0x000000af00af7308 */ /* 0x000ee20000000800 */
[----:B------:R-:W-:Y:S01]  /*f510*/  F2FP.F16.F32.PACK_AB R162, R173, R162 ;  /* 0x000000a2ada2723e */ /* 0x000fe200000000ff */
[-C--:B------:R-:W-:Y:S01]  /*f520*/  FMUL.FTZ R120, R120, R14.reuse ;  /* 0x0000000e78787220 */ /* 0x080fe20000410000 */
[----:B------:R-:W-:Y:S01]  /*f530*/  FADD.FTZ R3, R177, R3 ;  /* 0x00000003b1037221 */ /* 0x000fe20000010000 */
[----:B------:R-:W-:Y:S01]  /*f540*/  F2FP.F16.F32.PACK_AB R161, R165, R161 ;  /* 0x000000a1a5a1723e */ /* 0x000fe200000000ff */
[-C--:B------:R-:W-:Y:S01]  /*f550*/  FMUL.FTZ R121, R121, R14.reuse ;  /* 0x0000000e79797220 */ /* 0x080fe20000410000 */
[----:B--2---:R-:W-:Y:S01]  /*f560*/  FADD.FTZ R0, R174, R0 ;  /* 0x00000000ae007221 */ /* 0x004fe20000010000 */
        /* <DEDUP_REMOVED lines=12> */
[----:B------:R3:W-:Y:S01]  /*f630*/  STSM.16.M88.4 [R200+0x26800], R152 ;  /* 0x02680098c8007844 */ /* 0x0007e20000000200 */
[-C--:B------:R-:W-:Y:S01]  /*f640*/  FMUL.FTZ R140, R140, R14.reuse ;  /* 0x0000000e8c8c7220 */ /* 0x080fe20000410000 */
[-C--:B------:R-:W-:Y:S01]  /*f650*/  FMUL.FTZ R141, R141, R14.reuse ;  /* 0x0000000e8d8d7220 */ /* 0x080fe20000410000 */
[-C--:B------:R-:W-:Y:S01]  /*f660*/  FMUL.FTZ R144, R144, R14.reuse ;  /* 0x0000000e90907220 */ /* 0x080fe20000410000 */
[----:B------:R3:W-:Y:S01]  /*f670*/  STSM.16.M88.4 [R205], R156 ;  /* 0x0000009ccd007844 */ /* 0x0007e20000000200 */
[----:B------:R-:W5:Y:S01]  /*f680*/  MUFU.EX2 R179, R179 ;  /* 0x000000b300b37308 */ /* 0x000f620000000800 */
[----:B--2---:R-:W-:Y:S01]  /*f690*/  FADD.FTZ R0, R178, R0 ;  /* 0x00000000b2007221 */ /* 0x004fe20000010000 */
[-C--:B------:R-:W-:Y:S01]  /*f6a0*/  FMUL.FTZ R145, R145, R14.reuse ;  /* 0x0000000e91917220 */ /* 0x080fe20000410000 */
[----:B------:R3:W-:Y:S01]  /*f6b0*/  STSM.16.M88.4 [R201], R160 ;  /* 0x000000a0c9007844 */ /* 0x0007e20000000200 */
[-C--:B------:R-:W-:Y:S01]  /*f6c0*/  FMUL.FTZ R148, R148, R14.reuse ;  /* 0x0000000e94947220 */ /* 0x080fe20000410000 */
[----:B------:R-:W-:Y:S01]  /*f6d0*/  FMUL.FTZ R149, R149, R14 ;  /* 0x0000000e95957220 */ /* 0x000fe20000410000 */
[-C--:B------:R-:W-:Y:S01]  /*f6e0*/  FMUL.FTZ R26, R26, R10.reuse ;  /* 0x0000000a1a1a7220 */ /* 0x080fe20000410000 */
[----:B------:R-:W-:Y:S01]  /*f6f0*/  FMUL.FTZ R27, R27, R10 ;  /* 0x0000000a1b1b7220 */ /* 0x000fe20000410000 */
[----:B------:R-:W2:Y:S01]  /*f700*/  MUFU.EX2 R182, R182 ;  /* 0x000000b600b67308 */ /* 0x000ea20000000800 */
[----:B----4-:R-:W-:Y:S01]  /*f710*/  FADD.FTZ R3, R166, R3 ;  /* 0x00000003a6037221 */ /* 0x010fe20000010000 */
[----:B------:R-:W-:Y:S01]  /*f720*/  F2FP.F16.F32.PACK_AB R166, R181, R166 ;  /* 0x000000a6b5a6723e */ /* 0x000fe200000000ff */
[-C--:B------:R-:W-:Y:S01]  /*f730*/  FMUL.FTZ R30, R30, R10.reuse ;  /* 0x0000000a1e1e7220 */ /* 0x080fe20000410000 */
[-C--:B------:R-:W-:Y:S01]  /*f740*/  FMUL.FTZ R31, R31, R10.reuse ;  /* 0x0000000a1f1f7220 */ /* 0x080fe20000410000 */
[----:B------:R-:W-:Y:S01]  /*f750*/  FADD.FTZ R3, R181, R3 ;  /* 0x00000003b5037221 */ /* 0x000fe20000010000 */
[-C--:B------:R-:W-:Y:S01]  /*f760*/  FMUL.FTZ R34, R34, R10.reuse ;  /* 0x0000000a22227220 */ /* 0x080fe20000410000 */
[----:B------:R-:W-:Y:S01]  /*f770*/  FMUL.FTZ R35, R35, R10 ;  /* 0x0000000a23237220 */ /* 0x000fe20000410000 */
[----:B------:R-:W4:Y:S01]  /*f780*/  MUFU.EX2 R183, R183 ;  /* 0x000000b700b77308 */ /* 0x000f220000000800 */
[C---:B-----5:R-:W-:Y:S01]  /*f790*/  FADD.FTZ R0, R179.reuse, R0 ;  /* 0x00000000b3007221 */ /* 0x060fe20000010000 */
        /* <DEDUP_REMOVED lines=63> */
[----:B---3--:R-:W-:Y:S06]  /*fb90*/  @!P0 BRA `(.L_x_5906) ;  /* 0x0000000000048947 */ /* 0x008fec0003800000 */
[----:B------:R-:W-:Y:S01]  /*fba0*/  BPT.TRAP 0x1 ;  /* 0x000000040000795c */ /* 0x000fe20000300000 */
.L_x_5906:
[----:B------:R2:W3:Y:S01]  /*fbb0*/  SYNCS.PHASECHK.TRANS64.TRYWAIT P1, [R209+URZ+0x28c50], R210 ;  /* 0x028c50d2d10075a7 */ /* 0x0004e2000802017f */
[----:B------:R-:W-:Y:S05]  /*fbc0*/  @!P0 BRA `(.L_x_5907) ;  /* 0x0000000000048947 */ /* 0x000fea0003800000 */
[----:B------:R-:W-:Y:S01]  /*fbd0*/  BPT.TRAP 0x1 ;  /* 0x000000040000795c */ /* 0x000fe20000300000 */
.L_x_5907:
[----:B------:R-:W-:Y:S04]  /*fbe0*/  BSSY B2, `(.L_x_5908) ;  /* 0x0000004000027945 */ /* 0x000fe80003800000 */
[----:B---3--:R-:W-:Y:S05]  /*fbf0*/  @P1 BRA `(.L_x_5909) ;  /* 0x0000000000081947 */ /* 0x008fea0003800000 */
[----:B------:R-:W3:Y:S02]  /*fc00*/  SYNCS.PHASECHK.TRANS64.TRYWAIT P1, [R209+URZ+0x28c50], R210 ;  /* 0x028c50d2d10075a7 */ /* 0x000ee4000802017f */
[----:B---3--:R-:W-:Y:S05]  /*fc10*/  @!P1 BRA `(.L_x_5910) ;  /* 0x0000013800109947 */ /* 0x008fea0003800000 */
.L_x_5909:
[----:B------:R-:W-:Y:S05]  /*fc20*/  BSYNC B2 ;  /* 0x0000000000027941 */ /* 0x000fea0003800000 */
.L_x_5908:
[----:B------:R-:W-:Y:S01]  /*fc30*/  IMAD R168, R208, 0x1000, R195 ;  /* 0x00001000d0a87824 */ /* 0x000fe200078e02c3 */
[----:B------:R-:W-:Y:S01]  /*fc40*/  WARPGROUP.ARRIVE ;  /* 0x00000000000079c5 */ /* 0x000fe20000000000 */
[----:B------:R-:W-:-:S03]  /*fc50*/  IMAD.MOV.U32 R169, RZ, RZ, 0x40000040 ;  /* 0x40000040ffa97424 */ /* 0x000fc600078e00ff */
[----:B------:R-:W-:Y:S02]  /*fc60*/  R2UR UR6, R168 ;  /* 0x00000000a80672ca */ /* 0x000fe400000e0000 */
[----:B------:R-:W-:Y:S01]  /*fc70*/  R2UR UR7, R169 ;  /* 0x00000000a90772ca */ /* 0x000fe200000e0000 */
[----:B------:R-:W-:-:S12]  /*fc80*/  IMAD.MOV.U32 R169, RZ, RZ, 0x40000040 ;  /* 0x40000040ffa97424 */ /* 0x000fd800078e00ff */
[----:B------:R-:W-:Y:S03]  /*fc90*/  HGMMA.64x256x16.F32 R24, R152, gdesc[UR4].tnspB, R24, gsb0 ;  /* 0x43e0000498187df0 */ /* 0x000fe60008000818 */
[----:B------:R-:W-:Y:S02]  /*fca0*/  WARPGROUP.DEPBAR.LE gsb0, 0x0 ;  /* 0x00008000000079c5 */ /* 0x000fe40000010000 */
[----:B------:R-:W-:Y:S01]  /*fcb0*/  IMAD.MOV.U32 R153, RZ, RZ, 0x40000040 ;  /* 0x40000040ff997424 */ /* 0x000fe200078e00ff */
[----:B------:R-:W-:Y:S01]  /*fcc0*/  IADD3 R152, R168, 0x80, RZ ;  /* 0x00000080a8987810 */ /* 0x000fe20007ffe0ff */
[----:B------:R-:W-:-:S03]  /*fcd0*/  WARPGROUP.ARRIVE ;  /* 0x00000000000079c5 */ /* 0x000fc60000000000 */
        /* <DEDUP_REMOVED lines=29> */
.L_x_5911:
[----:B------:R-:W-:Y:S01]  /*feb0*/  ISETP.GT.AND P1, PT, R15, R211, PT ;  /* 0x000000d30f00720c */ /* 0x000fe20003f24270 */
[----:B0123--:R-:W-:Y:S02]  /*fec0*/  VIADD R209, R209, 0x28c60 ;  /* 0x00028c60d1d17836 */ /* 0x00ffe40000000000 */
[----:B------:R-:W-:Y:S02]  /*fed0*/  VIADD R15, R15, 0xffffffff ;  /* 0xffffffff0f0f7836 */ /* 0x000fe40000000000 */
[----:B------:R-:W-:Y:S01]  /*fee0*/  IMAD.MOV.U32 R14, RZ, RZ, R171 ;  /* 0x000000ffff0e7224 */ /* 0x000fe200078e00ab */
[----:B------:R-:W-:Y:S01]  /*fef0*/  PRMT R209, R186, 0x654, R209 ;  /* 0x00000654bad17816 */ /* 0x000fe200000000d1 */
[----:B------:R-:W-:Y:S02]  /*ff00*/  IMAD.MOV.U32 R10, RZ, RZ, R172 ;  /* 0x000000ffff0a7224 */ /* 0x000fe400078e00ac */
[----:B------:R-:W-:Y:S01]  /*ff10*/  IMAD.MOV.U32 R17, RZ, RZ, R208 ;  /* 0x000000ffff117224 */ /* 0x000fe200078e00d0 */
[----:B------:R0:W-:Y:S03]  /*ff20*/  SYNCS.ARRIVE.TRANS64.RED.A1T0 RZ, [R209+URZ], RZ ;  /* 0x000000ffd1ff79a7 */ /* 0x0001e6000810043f */
[----:B------:R-:W-:Y:S05]  /*ff30*/  @P1 BRA `(.L_x_5912) ;  /* 0xffffffd800541947 */ /* 0x000fea000383ffff */
[----:B------:R-:W-:Y:S05]  /*ff40*/  BSYNC B0 ;  /* 0x0000000000007941 */ /* 0x000fea0003800000 */
.L_x_5891:
[----:B------:R-:W-:Y:S02]  /*ff50*/  IMAD.MOV.U32 R14, RZ, RZ, R171 ;  /* 0x000000ffff0e7224 */ /* 0x000fe400078e00ab */
[----:B------:R-:W-:Y:S02]  /*ff60*/  IMAD.MOV.U32 R10, RZ, RZ, R172 ;  /* 0x000000ffff0a7224 */ /* 0x000fe400078e00ac */
[----:B------:R-:W-:-:S07]  /*ff70*/  IMAD.MOV.U32 R17, RZ, RZ, R208 ;  /* 0x000000ffff117224 */ /* 0x000fce00078e00d0 */
.L_x_5890:
[----:B------:R-:W-:Y:S05]  /*ff80*/  BSYNC B1 ;  /* 0x0000000000017941 */ /* 0x000fea0003800000 */
.L_x_5889:
[----:B------:R-:W1:Y:S01]  /*ff90*/  LDC R152, c[0x0][0x448] ;  /* 0x00011200ff987b82 */ /* 0x000e620000000800 */
[----:B------:R-:W-:-:S07]  /*ffa0*/  VIADD R153, R196, 0x3f ;  /* 0x0000003fc4997836 */ /* 0x000fce0000000000 */
[----:B------:R-:W2:Y:S01]  /*ffb0*/  LDC R155, c[0x0][0x9e4] ;  /* 0x00027900ff9b7b82 */ /* 0x000ea20000000800 */
[----:B-1----:R-:W-:Y:S02]  /*ffc0*/  ISETP.NE.AND P4, PT, R152, 0x1, PT ;  /* 0x000000019800780c */ /* 0x002fe40003f85270 */
[----:B--2---:R-:W-:-:S11]  /*ffd0*/  ISETP.GE.AND P5, PT, R155, 0x1, PT ;  /* 0x000000019b00780c */ /* 0x004fd60003fa6270 */
[----:B------:R-:W1:Y:S08]  /*ffe0*/  @P4 LDC R154, c[0x0][0x44c] ;  /* 0x00011300ff9a4b82 */ /* 0x000e700000000800 */
[----:B------:R-:W2:Y:S01]  /*fff0*/  @P4 LDC R152, c[0x0][0x450] ;  /* 0x00011400ff984b82 */ /* 0x000ea20000000800 */
[----:B-1----:R-:W-:-:S05]  /*10000*/  @P4 IMAD.HI.U32 R154, R153, R154, RZ ;  /* 0x0000009a999a4227 */ /* 0x002fca00078e00ff */
[----:B--2---:R-:W-:Y:S02]  /*10010*/  @P4 SHF.R.U32.HI R153, RZ, R152, R154 ;  /* 0x00000098ff994219 */ /* 0x004fe4000001169a */
[----:B------:R-:W-:-:S05]  /*10020*/  IADD3 R152, R184, 0x1, -R23 ;  /* 0x00000001b8987810 */ /* 0x000fca0007ffe817 */
[----:B------:R-:W-:-:S04]  /*10030*/  IMAD.IADD R153, R152, 0x1, R153 ;  /* 0x0000000198997824 */ /* 0x000fc800078e0299 */
[----:B------:R-:W-:Y:S01]  /*10040*/  IMAD.IADD R20, R153, 0x1, -R20 ;  /* 0x0000000199147824 */ /* 0x000fe200078e0a14 */
[----:B------:R-:W-:Y:S06]  /*10050*/  @!P5 BRA `(.L_x_5913) ;  /* 0x000000000048d947 */ /* 0x000fec0003800000 */
[----:B------:R-:W-:Y:S01]  /*10060*/  IMAD.MOV.U32 R154, RZ, RZ, R153 ;  /* 0x000000ffff9a7224 */ /* 0x000fe200078e0099 */
[----:B------:R-:W-:Y:S04]  /*10070*/  BSSY B0, `(.L_x_5914) ;  /* 0x000000e000007945 */ /* 0x000fe80003800000 */
[----:B------:R-:W-:-:S13]  /*10080*/  ISETP.GT.AND P1, PT, R154, -0x1, PT ;  /* 0xffffffff9a00780c */ /* 0x000fda0003f24270 */
        /* <DEDUP_REMOVED lines=8> */
.L_x_5915:
[----:B------:R-:W-:-:S13]  /*10110*/  ISETP.NE.AND P1, PT, R155, 0x1, PT ;  /* 0x000000019b00780c */ /* 0x000fda0003f25270 */
[----:B------:R-:W1:Y:S02]  /*10120*/  @P1 LDC.64 R152, c[0x0][0x9e8] ;  /* 0x00027a00ff981b82 */ /* 0x000e640000000a00 */
[----:B-1----:R-:W-:-:S05]  /*10130*/  @P1 IMAD.HI.U32 R152, R154, R152, RZ ;  /* 0x000000989a981227 */ /* 0x002fca00078e00ff */
[----:B------:R-:W-:-:S07]  /*10140*/  @P1 SHF.R.U32.HI R154, RZ, R153, R152 ;  /* 0x00000099ff9a1219 */ /* 0x000fce0000011698 */
.L_x_5916:
[----:B------:R-:W-:Y:S05]  /*10150*/  BSYNC B0 ;  /* 0x0000000000007941 */ /* 0x000fea0003800000 */
.L_x_5914:
[----:B------:R-:W-:-:S05]  /*10160*/  IMAD R154, R154, R155, RZ ;  /* 0x0000009b9a9a7224 */ /* 0x000fca00078e02ff */
[----:B------:R-:W-:-:S07]  /*10170*/  VIMNMX R20, R20, R154, !PT ;  /* 0x0000009a14147248 */ /* 0x000fce0007fe0100 */
.L_x_5913:
[----:B------:R-:W-:Y:S01]  /*10180*/  VIADD R20, R20, 0x3f ;  /* 0x0000003f14147836 */ /* 0x000fe20000000000 */
[----:B------:R-:W-:Y:S04]  /*10190*/  BSSY B1, `(.L_x_5917) ;  /* 0x00001b0000017945 */ /* 0x000fe80003800000 */
[----:B------:R-:W-:-:S04]  /*101a0*/  SHF.R.S32.HI R152, RZ, 0x1f, R20 ;  /* 0x0000001fff987819 */ /* 0x000fc80000011414 */
[----:B------:R-:W-:-:S04]  /*101b0*/  LEA.HI R152, R152, R20, RZ, 0x6 ;  /* 0x0000001498987211 */ /* 0x000fc800078f30ff */
[----:B------:R-:W-:-:S04]  /*101c0*/  SHF.R.S32.HI R20, RZ, 0x6, R152 ;  /* 0x00000006ff147819 */ /* 0x000fc80000011498 */
[----:B------:R-:W-:-:S04]  /*101d0*/  VIMNMX R20, R213, R20, !PT ;  /* 0x00000014d5147248 */ /* 0x000fc80007fe0100 */
[----:B------:R-:W-:-:S13]  /*101e0*/  ISETP.GE.AND P1, PT, R15, R20, PT ;  /* 0x000000140f00720c */ /* 0x000fda0003f26270 */
[----:B------:R-:W-:Y:S05]  /*101f0*/  @!P1 BRA `(.L_x_5918) ;  /* 0x0000001800a49947 */ /* 0x000fea0003800000 */
[----:B------:R-:W-:Y:S01]  /*10200*/  BSSY B0, `(.L_x_5919) ;  /* 0x00001a7000007945 */ /* 0x000fe20003800000 */
[----:B------:R-:W-:Y:S02]  /*10210*/  IMAD.MOV.U32 R208, RZ, RZ, R14 ;  /* 0x000000ffffd07224 */ /* 0x000fe400078e000e */
[----:B------:R-:W-:Y:S02]  /*10220*/  IMAD.MOV.U32 R210, RZ, RZ, R10 ;  /* 0x000000ffffd27224 */ /* 0x000fe400078e000a */
[----:B------:R-:W-:Y:S02]  /*10230*/  IMAD.MOV.U32 R202, RZ, RZ, R15 ;  /* 0x000000ffffca7224 */ /* 0x000fe400078e000f */
[----:B0-----:R-:W-:-:S07]  /*10240*/  IMAD.MOV.U32 R209, RZ, RZ, R17 ;  /* 0x000000ffffd17224 */ /* 0x001fce00078e0011 */
.L_x_5932:
[----:B------:R-:W-:Y:S02]  /*10250*/  VIADD R17, R209, 0x1 ;  /* 0x00000001d1117836 */ /* 0x000fe40000000000 */
[----:B------:R-:W-:Y:S02]  /*10260*/  IMAD.MOV.U32 R10, RZ, RZ, R202 ;  /* 0x000000ffff0a7224 */ /* 0x000fe400078e00ca */
[----:B------:R-:W-:Y:S01]  /*10270*/  VIADD R202, R202, 0xffffffff ;  /* 0xffffffffcaca7836 */ /* 0x000fe20000000000 */
[C---:B------:R-:W-:Y:S02]  /*10280*/  ISETP.NE.AND P2, PT, R17.reuse, 0x2, PT ;  /* 0x000000021100780c */ /* 0x040fe40003f45270 */
[----:B------:R-:W-:Y:S02]  /*10290*/  ISETP.GT.AND P1, PT, R10, R20, PT ;  /* 0x000000140a00720c */ /* 0x000fe40003f24270 */
[----:B------:R-:W-:Y:S02]  /*102a0*/  SEL R10, RZ, 0x1, P2 ;  /* 0x00000001ff0a7807 */ /* 0x000fe40001000000 */
[----:B------:R-:W-:-:S02]  /*102b0*/  SEL R17, R17, RZ, P2 ;  /* 0x000000ff11117207 */ /* 0x000fc40001000000 */
[----:B------:R-:W-:Y:S01]  /*102c0*/  LOP3.LUT R22, R22, R10, RZ, 0x3c, !PT ;  /* 0x0000000a16167212 */ /* 0x000fe200078e3cff */
[----:B0-----:R-:W-:Y:S06]  /*102d0*/  @!P0 BRA `(.L_x_5920) ;  /* 0x0000000000048947 */ /* 0x001fec0003800000 */
[----:B------:R-:W-:Y:S01]  /*102e0*/  BPT.TRAP 0x1 ;  /* 0x000000040000795c */ /* 0x000fe20000300000 */
.L_x_5920:
[----:B------:R-:W-:Y:S01]  /*102f0*/  IMAD R15, R17, 0x8, R2 ;  /* 0x00000008110f7824 */ /* 0x000fe200078e0202 */
[----:B------:R-:W-:-:S04]  /*10300*/  SHF.L.U32 R203, R22, 0x1f, RZ ;  /* 0x0000001f16cb7819 */ /* 0x000fc800000006ff */
[----:B------:R0:W1:Y:S01]  /*10310*/  SYNCS.PHASECHK.TRANS64.TRYWAIT P2, [R15+URZ+0x28c30], R203 ;  /* 0x028c30cb0f0075a7 */ /* 0x000062000804017f */
[----:B------:R-:W-:Y:S05]  /*10320*/  @!P0 BRA `(.L_x_5921) ;  /* 0x0000000000048947 */ /* 0x000fea0003800000 */
[----:B------:R-:W-:Y:S01]  /*10330*/  BPT.TRAP 0x1 ;  /* 0x000000040000795c */ /* 0x000fe20000300000 */
.L_x_5921:
[----:B------:R-:W-:Y:S01]  /*10340*/  BSSY B2, `(.L_x_5922) ;  /* 0x0000006000027945 */ /* 0x000fe20003800000 */
[----:B------:R-:W-:Y:S02]  /*10350*/  IMAD R154, R17, 0x200, R21 ;  /* 0x00000200119a7824 */ /* 0x000fe400078e0215 */
[----:B------:R-:W-:Y:S01]  /*10360*/  IMAD.MOV.U32 R155, RZ, RZ, 0x40000040 ;  /* 0x40000040ff9b7424 */ /* 0x000fe200078e00ff */
[----:B-1----:R-:W-:Y:S06]  /*10370*/  @P2 BRA `(.L_x_5923) ;  /* 0x0000000000082947 */ /* 0x002fec0003800000 */
[----:B------:R-:W1:Y:S02]  /*10380*/  SYNCS.PHASECHK.TRANS64.TRYWAIT P2, [R15+URZ+0x28c30], R203 ;  /* 0x028c30cb0f0075a7 */ /* 0x000e64000804017f */
[----:B-1----:R-:W-:Y:S05]  /*10390*/  @!P2 BRA `(.L_x_5924) ;  /* 0x000001300044a947 */ /* 0x002fea0003800000 */
.L_x_5923:
[----:B------:R-:W-:Y:S05]  /*103a0*/  BSYNC B2 ;  /* 0x0000000000027941 */ /* 0x000fea0003800000 */
.L_x_5922:
        /* <DEDUP_REMOVED lines=14> */
[----:B------:R-:W-:Y:S01]  /*10490*/  WARPGROUP.ARRIVE ;  /* 0x00000000000079c5 */ /* 0x000fe20000000000 */
[----:B------:R-:W-:Y:S02]  /*104a0*/  R2UR UR8, R12 ;  /* 0x000000000c0872ca */ /* 0x000fe400000e0000 */
[----:B------:R-:W-:Y:S02]  /*104b0*/  R2UR UR9, R13 ;  /* 0x000000000d0972ca */ /* 0x000fe400000e0000 */
[----:B------:R-:W-:Y:S01]  /*104c0*/  R2UR UR14, R10 ;  /* 0x000000000a0e72ca */ /* 0x000fe200000e0000 */
[----:B------:R-:W-:Y:S01]  /*104d0*/  HGMMA.64x64x16.F32 R152, gdesc[UR4], RZ, !UPT, gsb0 ;  /* 0x00e00000049879f0 */ /* 0x000fe2000c0008ff */
[----:B------:R-:W-:Y:S02]  /*104e0*/  R2UR UR15, R11 ;  /* 0x000000000b0f72ca */ /* 0x000fe400000e0000 */
[----:B------:R-:W-:-:S02]  /*104f0*/  R2UR UR12, R8 ;  /* 0x00000000080c72ca */ /* 0x000fc400000e0000 */
        /* <DEDUP_REMOVED lines=15> */
.L_x_5925:
[----:B------:R-:W-:Y:S01]  /*105f0*/  FMNMX.FTZ R10, R152, R210, !PT ;  /* 0x000000d2980a7209 */ /* 0x000fe20007810000 */
[----:B------:R-:W-:Y:S01]  /*10600*/  ULDC UR4, c[0x0][0x988] ;  /* 0x0002620000047ab9 */ /* 0x000fe20000000800 */
[----:B------:R-:W-:Y:S02]  /*10610*/  ISETP.NE.AND P2, PT, R197, RZ, PT ;  /* 0x000000ffc500720c */ /* 0x000fe40003f45270 */
        /* <DEDUP_REMOVED lines=46> */
[-C--:B--2---:R-:W-:Y:S01]  /*10900*/  FMUL.FTZ R24, R24, R168.reuse ;  /* 0x000000a818187220 */ /* 0x084fe20000410000 */
[----:B------:R-:W-:Y:S01]  /*10910*/  FMUL.FTZ R25, R25, R168 ;  /* 0x000000a819197220 */ /* 0x000fe20000410000 */
[----:B------:R-:W-:Y:S01]  /*10920*/  FMNMX.FTZ R14, R155, R14, !PT ;  /* 0x0000000e9b0e7209 */ /* 0x000fe20007810000 */
[-C--:B------:R-:W-:Y:S01]  /*10930*/  FMUL.FTZ R28, R28, R168.reuse ;  /* 0x000000a81c1c7220 */ /* 0x080fe20000410000 */
[-C--:B------:R-:W-:Y:S01]  /*10940*/  FMUL.FTZ R29, R29, R168.reuse ;  /* 0x000000a81d1d7220 */ /* 0x080fe20000410000 */
[----:B------:R-:W-:Y:S01]  /*10950*/  FMUL.FTZ R32, R32, R168 ;  /* 0x000000a820207220 */ /* 0x000fe20000410000 */
[----:B------:R-:W-:Y:S01]  /*10960*/  FMNMX.FTZ R14, R158, R14, !PT ;  /* 0x0000000e9e0e7209 */ /* 0x000fe20007810000 */
[----:B------:R-:W-:Y:S01]  /*10970*/  MUFU.EX2 R211, R161 ;  /* 0x000000a100d37308 */ /* 0x000fe20000000800 */
[----:B----4-:R-:W-:Y:S01]  /*10980*/  FFMA.FTZ R3, R168, R3, R152 ;  /* 0x00000003a8037223 */ /* 0x010fe20000010098 */
[----:B------:R-:W-:Y:S01]  /*10990*/  FMUL.FTZ R33, R33, R168 ;  /* 0x000000a821217220 */ /* 0x000fe20000410000 */
[----:B------:R-:W-:Y:S01]  /*109a0*/  FMNMX.FTZ R14, R159, R14, !PT ;  /* 0x0000000e9f0e7209 */ /* 0x000fe20007810000 */
[-C--:B------:R-:W-:Y:S01]  /*109b0*/  FMUL.FTZ R36, R36, R168.reuse ;  /* 0x000000a824247220 */ /* 0x080fe20000410000 */
[-C--:B------:R-:W-:Y:S01]  /*109c0*/  FMUL.FTZ R37, R37, R168.reuse ;  /* 0x000000a825257220 */ /* 0x080fe20000410000 */
[----:B------:R-:W-:Y:S01]  /*109d0*/  FMUL.FTZ R40, R40, R168 ;  /* 0x000000a828287220 */ /* 0x000fe20000410000 */
[----:B------:R-:W-:Y:S01]  /*109e0*/  FMNMX.FTZ R14, R162, R14, !PT ;  /* 0x0000000ea20e7209 */ /* 0x000fe20007810000 */
[----:B------:R-:W-:Y:S01]  /*109f0*/  MUFU.EX2 R161, R169 ;  /* 0x000000a900a17308 */ /* 0x000fe20000000800 */
        /* <DEDUP_REMOVED lines=8> */
[----:B------:R-:W2:Y:S01]  /*10a80*/  MUFU.EX2 R156, R156 ;  /* 0x0000009c009c7308 */ /* 0x000ea20000000800 */
[-C--:B------:R-:W-:Y:S01]  /*10a90*/  FMUL.FTZ R49, R49, R168.reuse ;  /* 0x000000a831317220 */ /* 0x080fe20000410000 */
[----:B------:R-:W-:Y:S01]  /*10aa0*/  FMUL.FTZ R52, R52, R168 ;  /* 0x000000a834347220 */ /* 0x000fe20000410000 */
[----:B------:R-:W-:Y:S01]  /*10ab0*/  FMNMX.FTZ R14, R167, R14, !PT ;  /* 0x0000000ea70e7209 */ /* 0x000fe20007810000 */
[-C--:B------:R-:W-:Y:S01]  /*10ac0*/  FMUL.FTZ R53, R53, R168.reuse ;  /* 0x000000a835357220 */ /* 0x080fe20000410000 */
[-C--:B------:R-:W-:Y:S01]  /*10ad0*/  FMUL.FTZ R56, R56, R168.reuse ;  /* 0x000000a838387220 */ /* 0x080fe20000410000 */
[----:B------:R-:W-:Y:S01]  /*10ae0*/  FMUL.FTZ R57, R57, R168 ;  /* 0x000000a839397220 */ /* 0x000fe20000410000 */
[----:B------:R-:W-:Y:S01]  /*10af0*/  FMNMX.FTZ R14, R170, R14, !PT ;  /* 0x0000000eaa0e7209 */ /* 0x000fe20007810000 */
[----:B------:R-:W3:Y:S01]  /*10b00*/  MUFU.EX2 R157, R157 ;  /* 0x0000009d009d7308 */ /* 0x000ee20000000800 */
        /* <DEDUP_REMOVED lines=16> */
[----:B---3--:R-:W-:Y:S01]  /*10c10*/  FADD.FTZ R3, R157, R3 ;  /* 0x000000039d037221 */ /* 0x008fe20000010000 */
        /* <DEDUP_REMOVED lines=48> */
[----:B------:R-:W-:-:S07]  /*10f20*/  FMUL.FTZ R149, R149, R168 ;  /* 0x000000a895957220 */ /* 0x000fce0000410000 */
[----:B------:R-:W-:Y:S01]  /*10f30*/  MUFU.EX2 R160, R210 ;  /* 0x000000d200a07308 */ /* 0x000fe20000000800 */
[----:B---3--:R-:W-:Y:S01]  /*10f40*/  FADD.FTZ R3, R153, R3 ;  /* 0x0000000399037221 */ /* 0x008fe20000010000 */
[----:B--2---:R-:W-:-:S05]  /*10f50*/  FMNMX.FTZ R14, R14, R220, !PT ;  /* 0x000000dc0e0e7209 */ /* 0x004fca0007810000 */
[----:B------:R-:W-:Y:S01]  /*10f60*/  FADD.FTZ R169, -R14, R208 ;  /* 0x000000d00ea97221 */ /* 0x000fe20000010100 */
[----:B------:R-:W-:-:S03]  /*10f70*/  @!P2 IMAD R208, R209, 0x40, R194 ;  /* 0x00000040d1d0a824 */ /* 0x000fc600078e02c2 */
[----:B------:R-:W-:Y:S01]  /*10f80*/  FMUL.FTZ R169, R169, R11 ;  /* 0x0000000ba9a97220 */ /* 0x000fe20000410000 */
[----:B------:R-:W-:-:S05]  /*10f90*/  @!P2 IMAD R208, R208, 0x4, R2 ;  /* 0x00000004d0d0a824 */ /* 0x000fca00078e0202 */
[----:B------:R-:W2:Y:S01]  /*10fa0*/  MUFU.EX2 R169, R169 ;  /* 0x000000a900a97308 */ /* 0x000ea20000000800 */
[----:B------:R-:W-:Y:S04]  /*10fb0*/  @!P2 STS [R208+0x28800], R168 ;  /* 0x028800a8d000a388 */ /* 0x000fe80000000800 */
        /* <DEDUP_REMOVED lines=27> */
[-CC-:B------:R-:W-:Y:S01]  /*11170*/  FFMA.FTZ R175, R175, R11.reuse, -R208.reuse ;  /* 0x0000000bafaf7223 */ /* 0x180fe200000108d0 */
[-CC-:B------:R-:W-:Y:S01]  /*11180*/  FFMA.FTZ R178, R178, R11.reuse, -R208.reuse ;  /* 0x0000000bb2b27223 */ /* 0x180fe200000108d0 */
[-CC-:B------:R-:W-:Y:S01]  /*11190*/  FFMA.FTZ R179, R179, R11.reuse, -R208.reuse ;  /* 0x0000000bb3b37223 */ /* 0x180fe200000108d0 */
[-CC-:B------:R-:W-:Y:S01]  /*111a0*/  FFMA.FTZ R182, R182, R11.reuse, -R208.reuse ;  /* 0x0000000bb6b67223 */ /* 0x180fe200000108d0 */
[----:B------:R-:W-:Y:S01]  /*111b0*/  FFMA.FTZ R183, R183, R11, -R208 ;  /* 0x0000000bb7b77223 */ /* 0x000fe200000108d0 */
[-C--:B------:R-:W-:Y:S01]  /*111c0*/  FMUL.FTZ R50, R50, R169.reuse ;  /* 0x000000a932327220 */ /* 0x080fe20000410000 */
[-C--:B------:R-:W-:Y:S01]  /*111d0*/  FMUL.FTZ R51, R51, R169.reuse ;  /* 0x000000a933337220 */ /* 0x080fe20000410000 */
[----:B------:R-:W4:Y:S01]  /*111e0*/  MUFU.EX2 R155, R155 ;  /* 0x0000009b009b7308 */ /* 0x000f220000000800 */
[----:B--2---:R-:W-:Y:S01]  /*111f0*/  F2FP.F16.F32.PACK_AB R154, R157, R156 ;  /* 0x0000009c9d9a723e */ /* 0x004fe200000000ff */
[----:B------:R-:W-:Y:S01]  /*11200*/  FMUL.FTZ R54, R54, R169 ;  /* 0x000000a936367220 */ /* 0x000fe20000410000 */
[----:B------:R-:W-:Y:S01]  /*11210*/  F2FP.F16.F32.PACK_AB R156, R211, R153 ;  /* 0x00000099d39c723e */ /* 0x000fe200000000ff */
[-C--:B------:R-:W-:Y:S01]  /*11220*/  FMUL.FTZ R55, R55, R169.reuse ;  /* 0x000000a937377220 */ /* 0x080fe20000410000 */
[-C--:B------:R-:W-:Y:S01]  /*11230*/  FMUL.FTZ R58, R58, R169.reuse ;  /* 0x000000a93a3a7220 */ /* 0x080fe20000410000 */
[-C--:B------:R-:W-:Y:S01]  /*11240*/  FMUL.FTZ R59, R59, R169.reuse ;  /* 0x000000a93b3b7220 */ /* 0x080fe20000410000 */
[-C--:B------:R-:W-:Y:S01]  /*11250*/  FMUL.FTZ R62, R62, R169.reuse ;  /* 0x000000a93e3e7220 */ /* 0x080fe20000410000 */
[----:B------:R-:W2:Y:S01]  /*11260*/  MUFU.EX2 R158, R158 ;  /* 0x0000009e009e7308 */ /* 0x000ea20000000800 */
[----:B---3--:R-:W-:Y:S01]  /*11270*/  FFMA.FTZ R157, R169, R0, R181 ;  /* 0x00000000a99d7223 */ /* 0x008fe200000100b5 */
[----:B------:R-:W-:Y:S01]  /*11280*/  FADD.FTZ R0, R211, R3 ;  /* 0x00000003d3007221 */ /* 0x000fe20000010000 */
[-C--:B------:R-:W-:Y:S01]  /*11290*/  FMUL.FTZ R63, R63, R169.reuse ;  /* 0x000000a93f3f7220 */ /* 0x080fe20000410000 */
[-C--:B------:R-:W-:Y:S01]  /*112a0*/  FMUL.FTZ R66, R66, R169.reuse ;  /* 0x000000a942427220 */ /* 0x080fe20000410000 */
[-C--:B------:R-:W-:Y:S01]  /*112b0*/  FMUL.FTZ R67, R67, R169.reuse ;  /* 0x000000a943437220 */ /* 0x080fe20000410000 */
[----:B------:R-:W-:Y:S01]  /*112c0*/  FADD.FTZ R0, R164, R0 ;  /* 0x00000000a4007221 */ /* 0x000fe20000010000 */
[----:B------:R-:W-:Y:S01]  /*112d0*/  FMUL.FTZ R70, R70, R169 ;  /* 0x000000a946467220 */ /* 0x000fe20000410000 */
[----:B------:R-:W3:Y:S01]  /*112e0*/  MUFU.EX2 R159, R159 ;  /* 0x0000009f009f7308 */ /* 0x000ee20000000800 */
[----:B----4-:R-:W-:Y:S01]  /*112f0*/  FADD.FTZ R157, R155, R157 ;  /* 0x0000009d9b9d7221 */ /* 0x010fe20000010000 */
[----:B------:R-:W-:Y:S01]  /*11300*/  FADD.FTZ R0, R165, R0 ;  /* 0x00000000a5007221 */ /* 0x000fe20000010000 */
[----:B------:R-:W-:Y:S01]  /*11310*/  F2FP.F16.F32.PACK_AB R153, R155, R181 ;  /* 0x000000b59b99723e */ /* 0x000fe200000000ff */
[-C--:B------:R-:W-:Y:S01]  /*11320*/  FMUL.FTZ R71, R71, R169.reuse ;  /* 0x000000a947477220 */ /* 0x080fe20000410000 */
[-C--:B------:R-:W-:Y:S01]  /*11330*/  FMUL.FTZ R74, R74, R169.reuse ;  /* 0x000000a94a4a7220 */ /* 0x080fe20000410000 */
[----:B------:R-:W-:Y:S01]  /*11340*/  FADD.FTZ R0, R160, R0 ;  /* 0x00000000a0007221 */ /* 0x000fe20000010000 */
[C---:B------:R-:W-:Y:S01]  /*11350*/  F2FP.F16.F32.PACK_AB R160, R161.reuse, R160 ;  /* 0x000000a0a1a0723e */ /* 0x040fe200000000ff */
[----:B------:R-:W4:Y:S01]  /*11360*/  MUFU.EX2 R162, R162 ;  /* 0x000000a200a27308 */ /* 0x000f220000000800 */
[----:B--2---:R-:W-:Y:S01]  /*11370*/  FADD.FTZ R157, R158, R157 ;  /* 0x0000009d9e9d7221 */ /* 0x004fe20000010000 */
[----:B------:R-:W-:Y:S01]  /*11380*/  FADD.FTZ R0, R161, R0 ;  /* 0x00000000a1007221 */ /* 0x000fe20000010000 */
[-C--:B------:R-:W-:Y:S01]  /*11390*/  FMUL.FTZ R75, R75, R169.reuse ;  /* 0x000000a94b4b7220 */ /* 0x080fe20000410000 */
[-C--:B------:R-:W-:Y:S01]  /*113a0*/  FMUL.FTZ R78, R78, R169.reuse ;  /* 0x000000a94e4e7220 */ /* 0x080fe20000410000 */
[-C--:B------:R-:W-:Y:S01]  /*113b0*/  FMUL.FTZ R79, R79, R169.reuse ;  /* 0x000000a94f4f7220 */ /* 0x080fe20000410000 */
[----:B------:R-:W-:Y:S01]  /*113c0*/  FADD.FTZ R0, R172, R0 ;  /* 0x00000000ac007221 */ /* 0x000fe20000010000 */
[-C--:B------:R-:W-:Y:S01]  /*113d0*/  FMUL.FTZ R82, R82, R169.reuse ;  /* 0x000000a952527220 */ /* 0x080fe20000410000 */
[----:B------:R-:W2:Y:S01]  /*113e0*/  MUFU.EX2 R163, R163 ;  /* 0x000000a300a37308 */ /* 0x000ea20000000800 */
[C---:B---3--:R-:W-:Y:S01]  /*113f0*/  FADD.FTZ R157, R159.reuse, R157 ;  /* 0x0000009d9f9d7221 */ /* 0x048fe20000010000 */
[----:B------:R-:W-:Y:S01]  /*11400*/  F2FP.F16.F32.PACK_AB R155, R159, R158 ;  /* 0x0000009e9f9b723e */ /* 0x000fe200000000ff */
[----:B------:R-:W-:Y:S01]  /*11410*/  BAR.SYNC.DEFER_BLOCKING 0xf, 0x100 ;  /* 0x03c4000000007b1d */ /* 0x000fe20000010000 */
[----:B------:R-:W-:Y:S01]  /*11420*/  F2FP.F16.F32.PACK_AB R158, R165, R164 ;  /* 0x000000a4a59e723e */ /* 0x000fe200000000ff */
[----:B------:R-:W-:Y:S01]  /*11430*/  FADD.FTZ R0, R173, R0 ;  /* 0x00000000ad007221 */ /* 0x000fe20000010000 */
[----:B------:R-:W-:Y:S01]  /*11440*/  F2FP.F16.F32.PACK_AB R164, R177, R176 ;  /* 0x000000b0b1a4723e */ /* 0x000fe200000000ff */
        /* <DEDUP_REMOVED lines=45> */
[----:B------:R-:W-:Y:S01]  /*11720*/  FADD.FTZ R170, R180, R0 ;  /* 0x00000000b4aa7221 */ /* 0x000fe20000010000 */
[-C--:B------:R-:W-:Y:S01]  /*11730*/  FMUL.FTZ R134, R134, R169.reuse ;  /* 0x000000a986867220 */ /* 0x080fe20000410000 */
[-C--:B------:R-:W-:Y:S01]  /*11740*/  FMUL.FTZ R135, R135, R169.reuse ;  /* 0x000000a987877220 */ /* 0x080fe20000410000 */
[-C--:B------:R-:W-:Y:S01]  /*11750*/  FMUL.FTZ R138, R138, R169.reuse ;  /* 0x000000a98a8a7220 */ /* 0x080fe20000410000 */
[-C--:B------:R-:W-:Y:S01]  /*11760*/  FMUL.FTZ R139, R139, R169.reuse ;  /* 0x000000a98b8b7220 */ /* 0x080fe20000410000 */
[----:B------:R-:W5:Y:S01]  /*11770*/  MUFU.EX2 R178, R178 ;  /* 0x000000b200b27308 */ /* 0x000f620000000800 */
        /* <DEDUP_REMOVED lines=17> */
[C---:B------:R-:W-:Y:S01]  /*11890*/  FADD.FTZ R3, R166.reuse, R170 ;  /* 0x000000aaa6037221 */ /* 0x040fe20000010000 */
[----:B------:R-:W-:Y:S02]  /*118a0*/  F2FP.F16.F32.PACK_AB R166, R166, R180 ;  /* 0x000000b4a6a6723e */ /* 0x000fe400000000ff */
[C---:B-----5:R-:W-:Y:S01]  /*118b0*/  F2FP.F16.F32.PACK_AB R167, R183.reuse, R167 ;  /* 0x000000a7b7a7723e */ /* 0x060fe200000000ff */
[----:B------:R-:W-:-:S04]  /*118c0*/  FADD.FTZ R0, R183, R0 ;  /* 0x00000000b7007221 */ /* 0x000fc80000010000 */
[----:B------:R3:W-:Y:S01]  /*118d0*/  STSM.16.M88.4 [R204], R164 ;  /* 0x000000a4cc007844 */ /* 0x0007e20000000200 */
[----:B------:R-:W-:Y:S05]  /*118e0*/  @!P0 BRA `(.L_x_5926) ;  /* 0x0000000000048947 */ /* 0x000fea0003800000 */
[----:B------:R-:W-:Y:S01]  /*118f0*/  BPT.TRAP 0x1 ;  /* 0x000000040000795c */ /* 0x000fe20000300000 */
.L_x_5926:
[----:B------:R2:W4:Y:S01]  /*11900*/  SYNCS.PHASECHK.TRANS64.TRYWAIT P2, [R15+URZ+0x28c50], R203 ;  /* 0x028c50cb0f0075a7 */ /* 0x000522000804017f */
[----:B------:R-:W-:Y:S05]  /*11910*/  @!P0 BRA `(.L_x_5927) ;  /* 0x0000000000048947 */ /* 0x000fea0003800000 */
[----:B------:R-:W-:Y:S01]  /*11920*/  BPT.TRAP 0x1 ;  /* 0x000000040000795c */ /* 0x000fe20000300000 */
.L_x_5927:
[----:B------:R-:W-:Y:S04]  /*11930*/  BSSY B2, `(.L_x_5928) ;  /* 0x0000004000027945 */ /* 0x000fe80003800000 */
[----:B----4-:R-:W-:Y:S05]  /*11940*/  @P2 BRA `(.L_x_5929) ;  /* 0x0000000000082947 */ /* 0x010fea0003800000 */
[----:B------:R-:W4:Y:S02]  /*11950*/  SYNCS.PHASECHK.TRANS64.TRYWAIT P2, [R15+URZ+0x28c50], R203 ;  /* 0x028c50cb0f0075a7 */ /* 0x000f24000804017f */
[----:B----4-:R-:W-:Y:S05]  /*11960*/  @!P2 BRA `(.L_x_5930) ;  /* 0x0000011800e4a947 */ /* 0x010fea0003800000 */
.L_x_5929:
[----:B------:R-:W-:Y:S05]  /*11970*/  BSYNC B2 ;  /* 0x0000000000027941 */ /* 0x000fea0003800000 */
.L_x_5928:
        /* <DEDUP_REMOVED lines=40> */
.L_x_5931:
[----:B012-4-:R-:W-:Y:S02]  /*11c00*/  VIADD R15, R15, 0x28c60 ;  /* 0x00028c600f0f7836 */ /* 0x017fe40000000000 */
[----:B------:R-:W-:Y:S02]  /*11c10*/  IMAD.MOV.U32 R208, RZ, RZ, R14 ;  /* 0x000000ffffd07224 */ /* 0x000fe400078e000e */
[----:B------:R-:W-:Y:S01]  /*11c20*/  IMAD.MOV.U32 R210, RZ, RZ, R10 ;  /* 0x000000ffffd27224 */ /* 0x000fe200078e000a */
[----:B------:R-:W-:Y:S01]  /*11c30*/  PRMT R15, R186, 0x654, R15 ;  /* 0x00000654ba0f7816 */ /* 0x000fe2000000000f */
[----:B------:R-:W-:-:S03]  /*11c40*/  IMAD.MOV.U32 R209, RZ, RZ, R17 ;  /* 0x000000ffffd17224 */ /* 0x000fc600078e0011 */
[----:B------:R0:W-:Y:S01]  /*11c50*/  SYNCS.ARRIVE.TRANS64.RED.A1T0 RZ, [R15+URZ], RZ ;  /* 0x000000ff0fff79a7 */ /* 0x0001e2000810043f */
[----:B------:R-:W-:Y:S05]  /*11c60*/  @P1 BRA `(.L_x_5932) ;  /* 0xffffffe400781947 */ /* 0x000fea000383ffff */
[----:B------:R-:W-:Y:S05]  /*11c70*/  BSYNC B0 ;  /* 0x0000000000007941 */ /* 0x000fea0003800000 */
.L_x_5919:
[----:B0-----:R-:W-:-:S07]  /*11c80*/  IMAD.MOV.U32 R15, RZ, RZ, R202 ;  /* 0x000000ffff0f7224 */ /* 0x001fce00078e00ca */
.L_x_5918:
[----:B------:R-:W-:Y:S05]  /*11c90*/  BSYNC B1 ;  /* 0x0000000000017941 */ /* 0x000fea0003800000 */
.L_x_5917:
[----:B------:R-:W-:Y:S01]  /*11ca0*/  ISETP.GE.AND P1, PT, R15, R213, PT ;  /* 0x000000d50f00720c */ /* 0x000fe20003f26270 */
[----:B------:R-:W-:-:S12]  /*11cb0*/  BSSY B0, `(.L_x_5933) ;  /* 0x0000252000007945 */ /* 0x000fd80003800000 */
[----:B------:R-:W-:Y:S05]  /*11cc0*/  @!P1 BRA `(.L_x_5934) ;  /* 0x0000002400409947 */ /* 0x000fea0003800000 */
[----:B0-----:R-:W-:Y:S02]  /*11cd0*/  IMAD.MOV.U32 R209, RZ, RZ, R14 ;  /* 0x000000ffffd17224 */ /* 0x001fe400078e000e */
[----:B------:R-:W-:Y:S02]  /*11ce0*/  IMAD.MOV.U32 R208, RZ, RZ, R10 ;  /* 0x000000ffffd07224 */ /* 0x000fe400078e000a */
[----:B------:R-:W-:-:S07]  /*11cf0*/  IMAD.MOV.U32 R203, RZ, RZ, R17 ;  /* 0x000000ffffcb7224 */ /* 0x000fce00078e0011 */
.L_x_5955:
[----:B------:R-:W-:-:S05]  /*11d00*/  VIADD R17, R203, 0x1 ;  /* 0x00000001cb117836 */ /* 0x000fca0000000000 */
[----:B------:R-:W-:-:S04]  /*11d10*/  ISETP.NE.AND P1, PT, R17, 0x2, PT ;  /* 0x000000021100780c */ /* 0x000fc80003f25270 */
[----:B------:R-:W-:Y:S02]  /*11d20*/  SEL R10, RZ, 0x1, P1 ;  /* 0x00000001ff0a7807 */ /* 0x000fe40000800000 */
[----:B------:R-:W-:Y:S02]  /*11d30*/  SEL R17, R17, RZ, P1 ;  /* 0x000000ff11117207 */ /* 0x000fe40000800000 */
[----:B------:R-:W-:Y:S01]  /*11d40*/  LOP3.LUT R22, R22, R10, RZ, 0x3c, !PT ;  /* 0x0000000a16167212 */ /* 0x000fe200078e3cff */
[----:B-1----:R-:W-:Y:S06]  /*11d50*/  @!P0 BRA `(.L_x_5935) ;  /* 0x0000000000048947 */ /* 0x002fec0003800000 */
[----:B------:R-:W-:Y:S01]  /*11d60*/  BPT.TRAP 0x1 ;  /* 0x000000040000795c */ /* 0x000fe20000300000 */
.L_x_5935:
[----:B------:R-:W-:Y:S01]  /*11d70*/  IMAD R20, R17, 0x8, R2 ;  /* 0x0000000811147824 */ /* 0x000fe200078e0202 */
[----:B------:R-:W-:-:S04]  /*11d80*/  SHF.L.U32 R202, R22, 0x1f, RZ ;  /* 0x0000001f16ca7819 */ /* 0x000fc800000006ff */
[----:B------:R0:W1:Y:S01]  /*11d90*/  SYNCS.PHASECHK.TRANS64.TRYWAIT P1, [R20+URZ+0x28c30], R202 ;  /* 0x028c30ca140075a7 */ /* 0x000062000802017f */
[----:B------:R-:W-:Y:S05]  /*11da0*/  @!P0 BRA `(.L_x_5936) ;  /* 0x0000000000048947 */ /* 0x000fea0003800000 */
[----:B------:R-:W-:Y:S01]  /*11db0*/  BPT.TRAP 0x1 ;  /* 0x000000040000795c */ /* 0x000fe20000300000 */
.L_x_5936:
[----:B------:R-:W-:Y:S01]  /*11dc0*/  BSSY B1, `(.L_x_5937) ;  /* 0x0000006000017945 */ /* 0x000fe20003800000 */
[----:B------:R-:W-:Y:S02]  /*11dd0*/  IMAD R154, R17, 0x200, R21 ;  /* 0x00000200119a7824 */ /* 0x000fe400078e0215 */
[----:B------:R-:W-:Y:S01]  /*11de0*/  IMAD.MOV.U32 R155, RZ, RZ, 0x40000040 ;  /* 0x40000040ff9b7424 */ /* 0x000fe200078e00ff */
[----:B-1----:R-:W-:Y:S06]  /*11df0*/  @P1 BRA `(.L_x_5938) ;  /* 0x0000000000081947 */ /* 0x002fec0003800000 */
[----:B------:R-:W1:Y:S02]  /*11e00*/  SYNCS.PHASECHK.TRANS64.TRYWAIT P1, [R20+URZ+0x28c30], R202 ;  /* 0x028c30ca140075a7 */ /* 0x000e64000802017f */
[----:B-1----:R-:W-:Y:S05]  /*11e10*/  @!P1 BRA `(.L_x_5939) ;  /* 0x0000011400cc9947 */ /* 0x002fea0003800000 */
.L_x_5938:
[----:B------:R-:W-:Y:S05]  /*11e20*/  BSYNC B1 ;  /* 0x0000000000017941 */ /* 0x000fea0003800000 */
.L_x_5937:
        /* <DEDUP_REMOVED lines=36> */
.L_x_5940:
[----:B------:R-:W2:Y:S01]  /*12070*/  @P4 LDC R11, c[0x0][0x44c] ;  /* 0x00011300ff0b4b82 */ /* 0x000ea20000000800 */
[----:B------:R-:W-:Y:S01]  /*12080*/  IMAD.IADD R222, R212, 0x1, R196 ;  /* 0x00000001d4de7824 */ /* 0x000fe200078e02c4 */
[----:B------:R-:W-:Y:S01]  /*12090*/  ULDC UR4, c[0x0][0x9dc] ;  /* 0x0002770000047ab9 */ /* 0x000fe20000000800 */
[----:B------:R-:W-:Y:S01]  /*120a0*/  IMAD.SHL.U32 R14, R15, 0x40, RZ ;  /* 0x000000400f0e7824 */ /* 0x000fe200078e00ff */
[----:B------:R-:W-:Y:S01]  /*120b0*/  ULOP3.LUT UR4, URZ, UR4, URZ, 0x33, !UPT ;  /* 0x000000043f047292 */ /* 0x000fe2000f8e333f */
[----:B------:R-:W-:-:S03]  /*120c0*/  ULDC UR5, c[0x0][0x9e0] ;  /* 0x0002780000057ab9 */ /* 0x000fc60000000800 */
[----:B------:R-:W3:Y:S01]  /*120d0*/  @P4 LDC R10, c[0x0][0x450] ;  /* 0x00011400ff0a4b82 */ /* 0x000ee20000000800 */
[----:B------:R-:W-:-:S04]  /*120e0*/  IADD3 R220, -R189, 0x1, -R14 ;  /* 0x00000001bddc7810 */ /* 0x000fc80007ffe90e */
[----:B------:R-:W-:-:S05]  /*120f0*/  IADD3 R220, -R23, R220, R184 ;  /* 0x000000dc17dc7210 */ /* 0x000fca0007ffe1b8 */
[C---:B------:R-:W-:Y:S02]  /*12100*/  VIADD R221, R220.reuse, UR5 ;  /* 0x00000005dcdd7c36 */ /* 0x040fe40008000000 */
[----:B------:R-:W-:Y:S02]  /*12110*/  VIADD R220, R220, UR4 ;  /* 0x00000004dcdc7c36 */ /* 0x000fe40008000000 */
[----:B--2---:R-:W-:-:S05]  /*12120*/  @P4 IMAD.HI.U32 R11, R222, R11, RZ ;  /* 0x0000000bde0b4227 */ /* 0x004fca00078e00ff */
[----:B---3--:R-:W-:Y:S01]  /*12130*/  @P4 SHF.R.U32.HI R222, RZ, R10, R11 ;  /* 0x0000000affde4219 */ /* 0x008fe2000001160b */
[----:B------:R-:W-:-:S04]  /*12140*/  VIADD R10, R20, 0x28c40 ;  /* 0x00028c40140a7836 */ /* 0x000fc80000000000 */
[----:B------:R-:W2:Y:S01]  /*12150*/  SHFL.IDX PT, R223, R222, RZ, 0x1c1f ;  /* 0x001c1fffdedf7589 */ /* 0x000ea200000e0000 */
[----:B------:R-:W-:-:S04]  /*12160*/  PRMT R10, R186, 0x654, R10 ;  /* 0x00000654ba0a7816 */ /* 0x000fc8000000000a */
[----:B------:R3:W-:Y:S01]  /*12170*/  SYNCS.ARRIVE.TRANS64.RED.A1T0 RZ, [R10+URZ], RZ ;  /* 0x000000ff0aff79a7 */ /* 0x0007e2000810043f */
[--C-:B--2---:R-:W-:Y:S02]  /*12180*/  IMAD.IADD R211, R221, 0x1, R223.reuse ;  /* 0x00000001ddd37824 */ /* 0x104fe400078e02df */
[----:B------:R-:W-:Y:S01]  /*12190*/  IMAD.IADD R210, R220, 0x1, R223 ;  /* 0x00000001dcd27824 */ /* 0x000fe200078e02df */
[----:B---3--:R-:W-:Y:S06]  /*121a0*/  @!P5 BRA `(.L_x_5941) ;  /* 0x000000000060d947 */ /* 0x008fec0003800000 */
        /* <DEDUP_REMOVED lines=8> */
[----:B------:R-:W2:Y:S02]  /*12230*/  @P1 LDC.64 R10, c[0x0][0x9e8] ;  /* 0x00027a00ff0a1b82 */ /* 0x000ea40000000a00 */
[----:B--2---:R-:W-:-:S05]  /*12240*/  @P1 IMAD.HI.U32 R10, R223, R10, RZ ;  /* 0x0000000adf0a1227 */ /* 0x004fca00078e00ff */
[----:B------:R-:W-:-:S04]  /*12250*/  @P1 SHF.R.U32.HI R223, RZ, R11, R10 ;  /* 0x0000000bffdf1219 */ /* 0x000fc8000001160a */
[----:B------:R-:W-:Y:S01]  /*12260*/  LOP3.LUT R223, RZ, R223, RZ, 0x33, !PT ;  /* 0x000000dfffdf7212 */ /* 0x000fe200078e33ff */
[----:B------:R-:W-:Y:S06]  /*12270*/  BRA `(.L_x_5944) ;  /* 0x0000000000187947 */ /* 0x000fec0003800000 */
.L_x_5943:
[----:B------:R-:W-:Y:S02]  /*12280*/  ULDC UR4, c[0x0][0x9e4] ;  /* 0x0002790000047ab9 */ /* 0x000fe40000000800 */
[----:B------:R-:W-:-:S05]  /*12290*/  IMAD.U32 R224, RZ, RZ, UR4 ;  /* 0x00000004ffe07e24 */ /* 0x000fca000f8e00ff */
[----:B------:R-:W-:-:S13]  /*122a0*/  ISETP.NE.AND P1, PT, R224, 0x1, PT ;  /* 0x00000001e000780c */ /* 0x000fda0003f25270 */
[----:B------:R-:W2:Y:S02]  /*122b0*/  @P1 LDC.64 R10, c[0x0][0x9e8] ;  /* 0x00027a00ff0a1b82 */ /* 0x000ea40000000a00 */
[----:B--2---:R-:W-:-:S05]  /*122c0*/  @P1 IMAD.HI.U32 R10, R223, R10, RZ ;  /* 0x0000000adf0a1227 */ /* 0x004fca00078e00ff */
[----:B------:R-:W-:-:S07]  /*122d0*/  @P1 SHF.R.U32.HI R223, RZ, R11, R10 ;  /* 0x0000000bffdf1219 */ /* 0x000fce000001160a */
.L_x_5944:
[----:B------:R-:W-:Y:S05]  /*122e0*/  BSYNC B1 ;  /* 0x0000000000017941 */ /* 0x000fea0003800000 */
.L_x_5942:
[----:B------:R-:W-:-:S04]  /*122f0*/  IMAD R223, R223, R224, -R14 ;  /* 0x000000e0dfdf7224 */ /* 0x000fc800078e0a0e */
[----:B------:R-:W-:-:S05]  /*12300*/  IMAD.IADD R223, R223, 0x1, -R189 ;  /* 0x00000001dfdf7824 */ /* 0x000fca00078e0abd */
[----:B------:R-:W-:Y:S02]  /*12310*/  VIMNMX R210, R210, R223, !PT ;  /* 0x000000dfd2d27248 */ /* 0x000fe40007fe0100 */
[----:B------:R-:W-:-:S07]  /*12320*/  VIADDMNMX R211, R223, R224, R211, PT ;  /* 0x000000e0dfd37246 */ /* 0x000fce00038001d3 */
.L_x_5941:
[----:B------:R-:W-:Y:S01]  /*12330*/  ISETP.GT.AND P1, PT, R15, -0x1, PT ;  /* 0xffffffff0f00780c */ /* 0x000fe20003f24270 */
[----:B------:R-:W2:Y:S03]  /*12340*/  SHFL.IDX PT, R222, R222, 0x1, 0x1c1f ;  /* 0x003c1f00dede7f89 */ /* 0x000ea600000e0000 */
[C---:B------:R-:W-:Y:S02]  /*12350*/  ISETP.GT.AND P2, PT, R210.reuse, RZ, P1 ;  /* 0x000000ffd200720c */ /* 0x040fe40000f44270 */
[C---:B------:R-:W-:Y:S02]  /*12360*/  ISETP.GT.AND P6, PT, R210.reuse, 0x1, P1 ;  /* 0x00000001d200780c */ /* 0x040fe40000fc4270 */
[----:B------:R-:W-:Y:S02]  /*12370*/  ISETP.LT.OR P3, PT, R211, 0x1, P2 ;  /* 0x00000001d300780c */ /* 0x000fe40001761670 */
[----:B------:R-:W-:-:S02]  /*12380*/  ISETP.GT.AND P2, PT, R210, 0x8, P1 ;  /* 0x00000008d200780c */ /* 0x000fc40000f44270 */
[----:B------:R-:W-:Y:S02]  /*12390*/  FSEL R152, R152, -INF , !P3 ;  /* 0xff80000098987808 */ /* 0x000fe40005800000 */
[----:B------:R-:W-:Y:S02]  /*123a0*/  ISETP.GT.AND P3, PT, R210, 0x9, P1 ;  /* 0x00000009d200780c */ /* 0x000fe40000f64270 */
[C---:B------:R-:W-:Y:S02]  /*123b0*/  ISETP.LT.OR P6, PT, R211.reuse, 0x2, P6 ;  /* 0x00000002d300780c */ /* 0x040fe400037c1670 */
[C---:B------:R-:W-:Y:S02]  /*123c0*/  ISETP.LT.OR P2, PT, R211.reuse, 0x9, P2 ;  /* 0x00000009d300780c */ /* 0x040fe40001741670 */
[----:B------:R-:W-:Y:S02]  /*123d0*/  ISETP.LT.OR P3, PT, R211, 0xa, P3 ;  /* 0x0000000ad300780c */ /* 0x000fe40001f61670 */
[----:B------:R-:W-:-:S02]  /*123e0*/  FSEL R153, R153, -INF , !P6 ;  /* 0xff80000099997808 */ /* 0x000fc40007000000 */
[----:B------:R-:W-:Y:S01]  /*123f0*/  FSEL R156, R156, -INF , !P2 ;  /* 0xff8000009c9c7808 */ /* 0x000fe20005000000 */
[--C-:B--2---:R-:W-:Y:S01]  /*12400*/  IMAD.IADD R221, R221, 0x1, R222.reuse ;  /* 0x00000001dddd7824 */ /* 0x104fe200078e02de */
[----:B------:R-:W-:Y:S01]  /*12410*/  FSEL R157, R157, -INF , !P3 ;  /* 0xff8000009d9d7808 */ /* 0x000fe20005800000 */
[----:B------:R-:W-:Y:S01]  /*12420*/  IMAD.IADD R220, R220, 0x1, R222 ;  /* 0x00000001dcdc7824 */ /* 0x000fe200078e02de */
[C---:B------:R-:W-:Y:S02]  /*12430*/  ISETP.GT.AND P6, PT, R210.reuse, 0x10, P1 ;  /* 0x00000010d200780c */ /* 0x040fe40000fc4270 */
[C---:B------:R-:W-:Y:S02]  /*12440*/  ISETP.GT.AND P2, PT, R210.reuse, 0x11, P1 ;  /* 0x00000011d200780c */ /* 0x040fe40000f44270 */
[----:B------:R-:W-:Y:S02]  /*12450*/  ISETP.GT.AND P3, PT, R210, 0x18, P1 ;  /* 0x00000018d200780c */ /* 0x000fe40000f64270 */
[----:B------:R-:W-:-:S02]  /*12460*/  ISETP.LT.OR P6, PT, R211, 0x11, P6 ;  /* 0x00000011d300780c */ /* 0x000fc400037c1670 */
[C---:B------:R-:W-:Y:S02]  /*12470*/  ISETP.LT.OR P2, PT, R211.reuse, 0x12, P2 ;  /* 0x00000012d300780c */ /* 0x040fe40001741670 */
[----:B------:R-:W-:Y:S02]  /*12480*/  ISETP.LT.OR P3, PT, R211, 0x19, P3 ;  /* 0x00000019d300780c */ /* 0x000fe40001f61670 */
[----:B------:R-:W-:Y:S02]  /*12490*/  FSEL R160, R160, -INF , !P6 ;  /* 0xff800000a0a07808 */ /* 0x000fe40007000000 */
[----:B------:R-:W-:Y:S02]  /*124a0*/  FSEL R161, R161, -INF , !P2 ;  /* 0xff800000a1a17808 */ /* 0x000fe40005000000 */
[----:B------:R-:W-:Y:S02]  /*124b0*/  FSEL R164, R164, -INF , !P3 ;  /* 0xff800000a4a47808 */ /* 0x000fe40005800000 */
[----:B------:R-:W-:-:S02]  /*124c0*/  ISETP.GT.AND P6, PT, R210, 0x19, P1 ;  /* 0x00000019d200780c */ /* 0x000fc40000fc4270 */
[C---:B------:R-:W-:Y:S02]  /*124d0*/  ISETP.GT.AND P2, PT, R210.reuse, 0x20, P1 ;  /* 0x00000020d200780c */ /* 0x040fe40000f44270 */
[----:B------:R-:W-:Y:S02]  /*124e0*/  ISETP.GT.AND P3, PT, R210, 0x21, P1 ;  /* 0x00000021d200780c */ /* 0x000fe40000f64270 */
[C---:B------:R-:W-:Y:S02]  /*124f0*/  ISETP.LT.OR P6, PT, R211.reuse, 0x1a, P6 ;  /* 0x0000001ad300780c */ /* 0x040fe400037c1670 */
[C---:B------:R-:W-:Y:S02]  /*12500*/  ISETP.LT.OR P2, PT, R211.reuse, 0x21, P2 ;  /* 0x00000021d300780c */ /* 0x040fe40001741670 */
[----:B------:R-:W-:Y:S02]  /*12510*/  ISETP.LT.OR P3, PT, R211, 0x22, P3 ;  /* 0x00000022d300780c */ /* 0x000fe40001f61670 */
[----:B------:R-:W-:-:S02]  /*12520*/  FSEL R165, R165, -INF , !P6 ;  /* 0xff800000a5a57808 */ /* 0x000fc40007000000 */
[----:B------:R-:W-:Y:S02]  /*12530*/  FSEL R168, R168, -INF , !P2 ;  /* 0xff800000a8a87808 */ /* 0x000fe40005000000 */
[----:B------:R-:W-:Y:S02]  /*12540*/  FSEL R169, R169, -INF , !P3 ;  /* 0xff800000a9a97808 */ /* 0x000fe40005800000 */
        /* <DEDUP_REMOVED lines=17> */
[----:B------:R-:W-:Y:S01]  /*12660*/  FSEL R181, R181, -INF , !P3 ;  /* 0xff800000b5b57808 */ /* 0x000fe20005800000 */
[----:B------:R-:W-:Y:S06]  /*12670*/  @!P5 BRA `(.L_x_5945) ;  /* 0x000000000060d947 */ /* 0x000fec0003800000 */
        /* <DEDUP_REMOVED lines=13> */
.L_x_5947:
[----:B------:R-:W-:Y:S02]  /*12750*/  ULDC UR4, c[0x0][0x9e4] ;  /* 0x0002790000047ab9 */ /* 0x000fe40000000800 */
[----:B------:R-:W-:-:S05]  /*12760*/  IMAD.U32 R210, RZ, RZ, UR4 ;  /* 0x00000004ffd27e24 */ /* 0x000fca000f8e00ff */
[----:B------:R-:W-:-:S13]  /*12770*/  ISETP.NE.AND P2, PT, R210, 0x1, PT ;  /* 0x00000001d200780c */ /* 0x000fda0003f45270 */
[----:B------:R-:W2:Y:S02]  /*12780*/  @P2 LDC.64 R10, c[0x0][0x9e8] ;  /* 0x00027a00ff0a2b82 */ /* 0x000ea40000000a00 */
[----:B--2---:R-:W-:-:S05]  /*12790*/  @P2 IMAD.HI.U32 R10, R222, R10, RZ ;  /* 0x0000000ade0a2227 */ /* 0x004fca00078e00ff */
[----:B------:R-:W-:-:S07]  /*127a0*/  @P2 SHF.R.U32.HI R222, RZ, R11, R10 ;  /* 0x0000000bffde2219 */ /* 0x000fce000001160a */
.L_x_5948:
[----:B------:R-:W-:Y:S05]  /*127b0*/  BSYNC B1 ;  /* 0x0000000000017941 */ /* 0x000fea0003800000 */
.L_x_5946:
[----:B------:R-:W-:-:S04]  /*127c0*/  IMAD R14, R222, R210, -R14 ;  /* 0x000000d2de0e7224 */ /* 0x000fc800078e0a0e */
[----:B------:R-:W-:-:S05]  /*127d0*/  IMAD.IADD R14, R14, 0x1, -R189 ;  /* 0x000000010e0e7824 */ /* 0x000fca00078e0abd */
[----:B------:R-:W-:Y:S02]  /*127e0*/  VIMNMX R220, R220, R14, !PT ;  /* 0x0000000edcdc7248 */ /* 0x000fe40007fe0100 */
[----:B------:R-:W-:-:S07]  /*127f0*/  VIADDMNMX R221, R14, R210, R221, PT ;  /* 0x000000d20edd7246 */ /* 0x000fce00038001dd */
.L_x_5945:
[----:B------:R-:W-:Y:S01]  /*12800*/  FMNMX.FTZ R10, R152, R208, !PT ;  /* 0x000000d0980a7209 */ /* 0x000fe20007810000 */
[----:B------:R-:W-:Y:S01]  /*12810*/  ULDC UR4, c[0x0][0x988] ;  /* 0x0002620000047ab9 */ /* 0x000fe20000000800 */
[----:B------:R-:W-:Y:S02]  /*12820*/  ISETP.GT.AND P6, PT, R220, 0x9, P1 ;  /* 0x00000009dc00780c */ /* 0x000fe40000fc4270 */
[----:B------:R-:W-:Y:S02]  /*12830*/  FMNMX.FTZ R10, R153, R10, !PT ;  /* 0x0000000a990a7209 */ /* 0x000fe40007810000 */
[----:B------:R-:W-:Y:S02]  /*12840*/  ISETP.LT.OR P6, PT, R221, 0xa, P6 ;  /* 0x0000000add00780c */ /* 0x000fe400037c1670 */
[----:B------:R-:W-:Y:S02]  /*12850*/  FMNMX.FTZ R10, R156, R10, !PT ;  /* 0x0000000a9c0a7209 */ /* 0x000fe40007810000 */
[----:B------:R-:W-:-:S02]  /*12860*/  FSEL R159, R159, -INF , !P6 ;  /* 0xff8000009f9f7808 */ /* 0x000fc40007000000 */
[----:B------:R-:W-:Y:S02]  /*12870*/  FMNMX.FTZ R10, R157, R10, !PT ;  /* 0x0000000a9d0a7209 */ /* 0x000fe40007810000 */
        /* <DEDUP_REMOVED lines=18> */
[----:B------:R-:W-:Y:S02]  /*129a0*/  ISETP.LT.OR P3, PT, R221, 0x2, P3 ;  /* 0x00000002dd00780c */ /* 0x000fe40001f61670 */
[----:B------:R-:W-:Y:S02]  /*129b0*/  FMNMX.FTZ R10, R177, R10, !PT ;  /* 0x0000000ab10a7209 */ /* 0x000fe40007810000 */
[----:B------:R-:W-:Y:S02]  /*129c0*/  FSEL R154, R154, -INF , !P6 ;  /* 0xff8000009a9a7808 */ /* 0x000fe40007000000 */
[----:B------:R-:W-:Y:S02]  /*129d0*/  FMNMX.FTZ R10, R180, R10, !PT ;  /* 0x0000000ab40a7209 */ /* 0x000fe40007810000 */
[----:B------:R-:W-:-:S02]  /*129e0*/  FSEL R155, R155, -INF , !P3 ;  /* 0xff8000009b9b7808 */ /* 0x000fc40005800000 */
[----:B------:R-:W-:Y:S02]  /*129f0*/  FMNMX.FTZ R10, R181, R10, !PT ;  /* 0x0000000ab50a7209 */ /* 0x000fe40007810000 */
[C---:B------:R-:W-:Y:S02]  /*12a00*/  ISETP.GT.AND P3, PT, R220.reuse, 0x10, P1 ;  /* 0x00000010dc00780c */ /* 0x040fe40000f64270 */
[----:B------:R-:W-:Y:S01]  /*12a10*/  ISETP.GT.AND P6, PT, R220, 0x38, P1 ;  /* 0x00000038dc00780c */ /* 0x000fe20000fc4270 */
[----:B------:R-:W2:Y:S01]  /*12a20*/  SHFL.BFLY PT, R11, R10, 0x2, 0x1f ;  /* 0x0c401f000a0b7f89 */ /* 0x000ea200000e0000 */
[C---:B------:R-:W-:Y:S02]  /*12a30*/  ISETP.LT.OR P3, PT, R221.reuse, 0x11, P3 ;  /* 0x00000011dd00780c */ /* 0x040fe40001f61670 */
[----:B------:R-:W-:Y:S02]  /*12a40*/  ISETP.LT.OR P6, PT, R221, 0x39, P6 ;  /* 0x00000039dd00780c */ /* 0x000fe400037c1670 */
[----:B------:R-:W-:-:S02]  /*12a50*/  FSEL R162, R162, -INF , !P3 ;  /* 0xff800000a2a27808 */ /* 0x000fc40005800000 */
[----:B------:R-:W-:Y:S02]  /*12a60*/  ISETP.GT.AND P3, PT, R220, 0x19, P1 ;  /* 0x00000019dc00780c */ /* 0x000fe40000f64270 */
[----:B------:R-:W-:Y:S02]  /*12a70*/  FSEL R182, R182, -INF , !P6 ;  /* 0xff800000b6b67808 */ /* 0x000fe40007000000 */
[----:B------:R-:W-:-:S04]  /*12a80*/  ISETP.LT.OR P3, PT, R221, 0x1a, P3 ;  /* 0x0000001add00780c */ /* 0x000fc80001f61670 */
[----:B------:R-:W-:Y:S02]  /*12a90*/  FSEL R167, R167, -INF , !P3 ;  /* 0xff800000a7a77808 */ /* 0x000fe40005800000 */
[----:B------:R-:W-:-:S04]  /*12aa0*/  ISETP.GT.AND P3, PT, R220, 0x28, P1 ;  /* 0x00000028dc00780c */ /* 0x000fc80000f64270 */
[C---:B------:R-:W-:Y:S02]  /*12ab0*/  ISETP.LT.OR P3, PT, R221.reuse, 0x29, P3 ;  /* 0x00000029dd00780c */ /* 0x040fe40001f61670 */
[----:B--2---:R-:W-:Y:S02]  /*12ac0*/  FMNMX.FTZ R10, R10, R11, !PT ;  /* 0x0000000b0a0a7209 */ /* 0x004fe40007810000 */
[----:B------:R-:W-:Y:S02]  /*12ad0*/  FSEL R174, R174, -INF , !P3 ;  /* 0xff800000aeae7808 */ /* 0x000fe40005800000 */
[----:B------:R-:W-:Y:S01]  /*12ae0*/  ISETP.GT.AND P3, PT, R220, 0x30, P1 ;  /* 0x00000030dc00780c */ /* 0x000fe20000f64270 */
[----:B------:R-:W2:Y:S03]  /*12af0*/  SHFL.BFLY PT, R11, R10, 0x1, 0x1f ;  /* 0x0c201f000a0b7f89 */ /* 0x000ea600000e0000 */
[----:B------:R-:W-:-:S04]  /*12b00*/  ISETP.LT.OR P3, PT, R221, 0x31, P3 ;  /* 0x00000031dd00780c */ /* 0x000fc80001f61670 */
[----:B------:R-:W-:Y:S02]  /*12b10*/  FSEL R178, R178, -INF , !P3 ;  /* 0xff800000b2b27808 */ /* 0x000fe40005800000 */
[----:B--2---:R-:W-:-:S04]  /*12b20*/  FMNMX.FTZ R10, R10, R11, !PT ;  /* 0x0000000b0a0a7209 */ /* 0x004fc80007810000 */
[----:B------:R-:W-:-:S04]  /*12b30*/  FSETP.NEU.FTZ.AND P2, PT, R10, -INF , PT ;  /* 0xff8000000a00780b */ /* 0x000fc80003f5d000 */
[----:B------:R-:W-:-:S05]  /*12b40*/  FSEL R11, R10, RZ, P2 ;  /* 0x000000ff0a0b7208 */ /* 0x000fca0001000000 */
[----:B------:R-:W-:Y:S01]  /*12b50*/  FADD.FTZ R208, -R11, R208 ;  /* 0x000000d00bd07221 */ /* 0x000fe20000010100 */
[----:B------:R-:W-:-:S04]  /*12b60*/  IMAD.U32 R11, RZ, RZ, UR4 ;  /* 0x00000004ff0b7e24 */ /* 0x000fc8000f8e00ff */
[----:B------:R-:W-:-:S05]  /*12b70*/  FMUL.FTZ R14, R10, R11 ;  /* 0x0000000b0a0e7220 */ /* 0x000fca0000410000 */
[----:B------:R-:W-:Y:S02]  /*12b80*/  FSEL R14, R14, RZ, P2 ;  /* 0x000000ff0e0e7208 */ /* 0x000fe40001000000 */
[----:B------:R-:W-:-:S03]  /*12b90*/  ISETP.GT.AND P2, PT, R220, 0x8, P1 ;  /* 0x00000008dc00780c */ /* 0x000fc60000f44270 */
        /* <DEDUP_REMOVED lines=16> */
[----:B------:R-:W-:Y:S01]  /*12ca0*/  ISETP.LT.OR P2, PT, R221, 0x9, P2 ;  /* 0x00000009dd00780c */ /* 0x000fe20001741670 */
[----:B------:R-:W-:Y:S01]  /*12cb0*/  MUFU.EX2 R152, R152 ;  /* 0x0000009800987308 */ /* 0x000fe20000000800 */
[----:B------:R-:W-:-:S02]  /*12cc0*/  FMNMX.FTZ R14, R154, R209, !PT ;  /* 0x000000d19a0e7209 */ /* 0x000fc40007810000 */
[----:B------:R-:W-:Y:S02]  /*12cd0*/  FSEL R158, R158, -INF , !P2 ;  /* 0xff8000009e9e7808 */ /* 0x000fe40005000000 */
[----:B------:R-:W-:Y:S02]  /*12ce0*/  FMNMX.FTZ R14, R155, R14, !PT ;  /* 0x0000000e9b0e7209 */ /* 0x000fe40007810000 */
[----:B------:R-:W-:Y:S01]  /*12cf0*/  ISETP.GT.AND P2, PT, R220, 0x11, P1 ;  /* 0x00000011dc00780c */ /* 0x000fe20000f44270 */
[----:B------:R-:W-:Y:S01]  /*12d00*/  MUFU.EX2 R153, R153 ;  /* 0x0000009900997308 */ /* 0x000fe20000000800 */
[----:B------:R-:W-:Y:S02]  /*12d10*/  FMNMX.FTZ R14, R158, R14, !PT ;  /* 0x0000000e9e0e7209 */ /* 0x000fe40007810000 */
[----:B------:R-:W-:Y:S02]  /*12d20*/  ISETP.LT.OR P2, PT, R221, 0x12, P2 ;  /* 0x00000012dd00780c */ /* 0x000fe40001741670 */
[----:B------:R-:W-:-:S02]  /*12d30*/  FMNMX.FTZ R14, R159, R14, !PT ;  /* 0x0000000e9f0e7209 */ /* 0x000fc40007810000 */
[----:B------:R-:W-:Y:S01]  /*12d40*/  FSEL R163, R163, -INF , !P2 ;  /* 0xff800000a3a37808 */ /* 0x000fe20005000000 */
[----:B------:R2:W-:Y:S01]  /*12d50*/  MUFU.EX2 R211, R168 ;  /* 0x000000a800d37308 */ /* 0x0005e20000000800 */
[----:B------:R-:W-:Y:S02]  /*12d60*/  FMNMX.FTZ R14, R162, R14, !PT ;  /* 0x0000000ea20e7209 */ /* 0x000fe40007810000 */
[----:B------:R-:W-:Y:S02]  /*12d70*/  ISETP.GT.AND P2, PT, R220, 0x20, P1 ;  /* 0x00000020dc00780c */ /* 0x000fe40000f44270 */
[----:B------:R-:W-:Y:S02]  /*12d80*/  FMNMX.FTZ R14, R163, R14, !PT ;  /* 0x0000000ea30e7209 */ /* 0x000fe40007810000 */
[----:B------:R-:W-:Y:S01]  /*12d90*/  ISETP.LT.OR P2, PT, R221, 0x21, P2 ;  /* 0x00000021dd00780c */ /* 0x000fe20001741670 */
[----:B------:R-:W-:Y:S01]  /*12da0*/  MUFU.EX2 R156, R156 ;  /* 0x0000009c009c7308 */ /* 0x000fe20000000800 */
[----:B------:R-:W-:-:S02]  /*12db0*/  FMNMX.FTZ R14, R166, R14, !PT ;  /* 0x0000000ea60e7209 */ /* 0x000fc40007810000 */
[----:B------:R-:W-:Y:S02]  /*12dc0*/  FSEL R170, R170, -INF , !P2 ;  /* 0xff800000aaaa7808 */ /* 0x000fe40005000000 */
[----:B------:R-:W-:Y:S02]  /*12dd0*/  FMNMX.FTZ R14, R167, R14, !PT ;  /* 0x0000000ea70e7209 */ /* 0x000fe40007810000 */
[----:B------:R-:W-:Y:S01]  /*12de0*/  ISETP.GT.AND P2, PT, R220, 0x29, P1 ;  /* 0x00000029dc00780c */ /* 0x000fe20000f44270 */
[----:B------:R-:W3:Y:S01]  /*12df0*/  MUFU.EX2 R157, R157 ;  /* 0x0000009d009d7308 */ /* 0x000ee20000000800 */
[----:B------:R-:W-:Y:S02]  /*12e00*/  FMNMX.FTZ R14, R170, R14, !PT ;  /* 0x0000000eaa0e7209 */ /* 0x000fe40007810000 */
[----:B------:R-:W-:Y:S02]  /*12e10*/  ISETP.LT.OR P2, PT, R221, 0x2a, P2 ;  /* 0x0000002add00780c */ /* 0x000fe40001741670 */
[----:B------:R-:W-:-:S02]  /*12e20*/  FMNMX.FTZ R14, R171, R14, !PT ;  /* 0x0000000eab0e7209 */ /* 0x000fc40007810000 */
[----:B------:R-:W-:Y:S01]  /*12e30*/  FSEL R175, R175, -INF , !P2 ;  /* 0xff800000afaf7808 */ /* 0x000fe20005000000 */
[----:B------:R-:W-:Y:S01]  /*12e40*/  MUFU.EX2 R160, R160 ;  /* 0x000000a000a07308 */ /* 0x000fe20000000800 */
[----:B------:R-:W-:Y:S02]  /*12e50*/  ISETP.GT.AND P2, PT, R220, 0x31, P1 ;  /* 0x00000031dc00780c */ /* 0x000fe40000f44270 */
[----:B------:R-:W-:Y:S02]  /*12e60*/  FMNMX.FTZ R14, R174, R14, !PT ;  /* 0x0000000eae0e7209 */ /* 0x000fe40007810000 */
[----:B------:R-:W-:Y:S02]  /*12e70*/  ISETP.LT.OR P2, PT, R221, 0x32, P2 ;  /* 0x00000032dd00780c */ /* 0x000fe40001741670 */
[----:B------:R-:W-:Y:S01]  /*12e80*/  FMNMX.FTZ R14, R175, R14, !PT ;  /* 0x0000000eaf0e7209 */ /* 0x000fe20007810000 */
[----:B------:R-:W-:Y:S01]  /*12e90*/  MUFU.EX2 R161, R161 ;  /* 0x000000a100a17308 */ /* 0x000fe20000000800 */
[----:B------:R-:W-:-:S02]  /*12ea0*/  ISETP.GT.AND P1, PT, R220, 0x39, P1 ;  /* 0x00000039dc00780c */ /* 0x000fc40000f24270 */
[----:B------:R-:W-:Y:S02]  /*12eb0*/  FSEL R179, R179, -INF , !P2 ;  /* 0xff800000b3b37808 */ /* 0x000fe40005000000 */
[----:B------:R-:W-:Y:S02]  /*12ec0*/  FMNMX.FTZ R14, R178, R14, !PT ;  /* 0x0000000eb20e7209 */ /* 0x000fe40007810000 */
[----:B------:R-:W-:Y:S01]  /*12ed0*/  ISETP.LT.OR P1, PT, R221, 0x3a, P1 ;  /* 0x0000003add00780c */ /* 0x000fe20000f21670 */
[----:B------:R-:W-:Y:S01]  /*12ee0*/  MUFU.EX2 R164, R164 ;  /* 0x000000a400a47308 */ /* 0x000fe20000000800 */
[----:B------:R-:W-:Y:S02]  /*12ef0*/  FMNMX.FTZ R14, R179, R14, !PT ;  /* 0x0000000eb30e7209 */ /* 0x000fe40007810000 */
[----:B------:R-:W-:Y:S02]  /*12f00*/  FSEL R183, R183, -INF , !P1 ;  /* 0xff800000b7b77808 */ /* 0x000fe40004800000 */
[----:B------:R-:W-:-:S02]  /*12f10*/  FMNMX.FTZ R14, R182, R14, !PT ;  /* 0x0000000eb60e7209 */ /* 0x000fc40007810000 */
[----:B------:R-:W-:Y:S01]  /*12f20*/  ISETP.NE.AND P2, PT, R197, RZ, PT ;  /* 0x000000ffc500720c */ /* 0x000fe20003f45270 */
[----:B------:R-:W-:Y:S01]  /*12f30*/  MUFU.EX2 R169, R169 ;  /* 0x000000a900a97308 */ /* 0x000fe20000000800 */
[----:B------:R-:W-:-:S05]  /*12f40*/  FMNMX.FTZ R14, R183, R14, !PT ;  /* 0x0000000eb70e7209 */ /* 0x000fca0007810000 */
[----:B------:R-:W4:Y:S02]  /*12f50*/  SHFL.BFLY PT, R210, R14, 0x2, 0x1f ;  /* 0x0c401f000ed27f89 */ /* 0x000f2400000e0000 */
[----:B------:R-:W-:Y:S04]  /*12f60*/  MUFU.EX2 R173, R173 ;  /* 0x000000ad00ad7308 */ /* 0x000fe80000000800 */
[----:B------:R-:W-:-:S04]  /*12f70*/  @!P2 IMAD R222, R203, 0x40, R194 ;  /* 0x00000040cbdea824 */ /* 0x000fc800078e02c2 */
[----:B------:R-:W-:Y:S01]  /*12f80*/  @!P2 IMAD R222, R222, 0x4, R2 ;  /* 0x00000004dedea824 */ /* 0x000fe200078e0202 */
[----:B------:R-:W-:Y:S08]  /*12f90*/  MUFU.EX2 R176, R176 ;  /* 0x000000b000b07308 */ /* 0x000ff00000000800 */
[----:B------:R-:W-:Y:S01]  /*12fa0*/  MUFU.EX2 R177, R177 ;  /* 0x000000b100b17308 */ /* 0x000fe20000000800 */
[----:B----4-:R-:W-:-:S07]  /*12fb0*/  FMNMX.FTZ R14, R14, R210, !PT ;  /* 0x000000d20e0e7209 */ /* 0x010fce0007810000 */
[----:B------:R-:W-:Y:S01]  /*12fc0*/  MUFU.EX2 R181, R181 ;  /* 0x000000b500b57308 */ /* 0x000fe20000000800 */
[----:B------:R-:W4:Y:S02]  /*12fd0*/  SHFL.BFLY PT, R210, R14, 0x1, 0x1f ;  /* 0x0c201f000ed27f89 */ /* 0x000f2400000e0000 */
[----:B----4-:R-:W-:-:S05]  /*12fe0*/  FMNMX.FTZ R14, R14, R210, !PT ;  /* 0x000000d20e0e7209 */ /* 0x010fca0007810000 */
[----:B------:R4:W-:Y:S01]  /*12ff0*/  MUFU.EX2 R210, R165 ;  /* 0x000000a500d27308 */ /* 0x0009e20000000800 */
[C---:B------:R-:W-:Y:S01]  /*13000*/  FSETP.NEU.FTZ.AND P1, PT, R14.reuse, -INF , PT ;  /* 0xff8000000e00780b */ /* 0x040fe20003f3d000 */
[----:B------:R-:W-:-:S03]  /*13010*/  FMUL.FTZ R221, R14, R11 ;  /* 0x0000000b0edd7220 */ /* 0x000fc60000410000 */
[----:B--2---:R-:W-:Y:S02]  /*13020*/  FSEL R168, R14, RZ, P1 ;  /* 0x000000ff0ea87208 */ /* 0x004fe40000800000 */
[----:B------:R-:W-:Y:S01]  /*13030*/  FSEL R221, R221, RZ, P1 ;  /* 0x000000ffdddd7208 */ /* 0x000fe20000800000 */
[-C--:B----4-:R-:W-:Y:S02]  /*13040*/  FMUL.FTZ R165, R208, R11.reuse ;  /* 0x0000000bd0a57220 */ /* 0x090fe40000410000 */
[----:B------:R-:W-:Y:S02]  /*13050*/  FADD.FTZ R168, -R168, R209 ;  /* 0x000000d1a8a87221 */ /* 0x000fe40000010100 */
[-CC-:B------:R-:W-:Y:S01]  /*13060*/  FFMA.FTZ R203, R154, R11.reuse, -R221.reuse ;  /* 0x0000000b9acb7223 */ /* 0x180fe200000108dd */
[-CC-:B------:R-:W-:Y:S01]  /*13070*/  FFMA.FTZ R208, R155, R11.reuse, -R221.reuse ;  /* 0x0000000b9bd07223 */ /* 0x180fe200000108dd */
[----:B------:R-:W2:Y:S01]  /*13080*/  MUFU.EX2 R165, R165 ;  /* 0x000000a500a57308 */ /* 0x000ea20000000800 */
[-C--:B------:R-:W-:Y:S01]  /*13090*/  FMUL.FTZ R168, R168, R11.reuse ;  /* 0x0000000ba8a87220 */ /* 0x080fe20000410000 */
[-CC-:B------:R-:W-:Y:S01]  /*130a0*/  FFMA.FTZ R155, R158, R11.reuse, -R221.reuse ;  /* 0x0000000b9e9b7223 */ /* 0x180fe200000108dd */
[-CC-:B------:R-:W-:Y:S01]  /*130b0*/  FFMA.FTZ R159, R159, R11.reuse, -R221.reuse ;  /* 0x0000000b9f9f7223 */ /* 0x180fe200000108dd */
[-CC-:B------:R-:W-:Y:S01]  /*130c0*/  FFMA.FTZ R209, R162, R11.reuse, -R221.reuse ;  /* 0x0000000ba2d17223 */ /* 0x180fe200000108dd */
[-CC-:B------:R-:W-:Y:S01]  /*130d0*/  FFMA.FTZ R163, R163, R11.reuse, -R221.reuse ;  /* 0x0000000ba3a37223 */ /* 0x180fe200000108dd */
[----:B---3--:R-:W-:Y:S01]  /*130e0*/  F2FP.F16.F32.PACK_AB R154, R157, R156 ;  /* 0x0000009c9d9a723e */ /* 0x008fe200000000ff */
[-CC-:B------:R-:W-:Y:S01]  /*130f0*/  FFMA.FTZ R220, R166, R11.reuse, -R221.reuse ;  /* 0x0000000ba6dc7223 */ /* 0x180fe200000108dd */
[----:B------:R-:W3:Y:S01]  /*13100*/  MUFU.EX2 R168, R168 ;  /* 0x000000a800a87308 */ /* 0x000ee20000000800 */
[-CC-:B------:R-:W-:Y:S01]  /*13110*/  FFMA.FTZ R167, R167, R11.reuse, -R221.reuse ;  /* 0x0000000ba7a77223 */ /* 0x180fe200000108dd */
[-CC-:B------:R-:W-:Y:S01]  /*13120*/  FFMA.FTZ R170, R170, R11.reuse, -R221.reuse ;  /* 0x0000000baaaa7223 */ /* 0x180fe200000108dd */
[-CC-:B------:R-:W-:Y:S01]  /*13130*/  FFMA.FTZ R171, R171, R11.reuse, -R221.reuse ;  /* 0x0000000babab7223 */ /* 0x180fe200000108dd */
[-CC-:B------:R-:W-:Y:S01]  /*13140*/  FFMA.FTZ R174, R174, R11.reuse, -R221.reuse ;  /* 0x0000000baeae7223 */ /* 0x180fe200000108dd */
[-CC-:B------:R-:W-:Y:S01]  /*13150*/  FFMA.FTZ R175, R175, R11.reuse, -R221.reuse ;  /* 0x0000000bafaf7223 */ /* 0x180fe200000108dd */
[-CC-:B------:R-:W-:Y:S01]  /*13160*/  FFMA.FTZ R178, R178, R11.reuse, -R221.reuse ;  /* 0x0000000bb2b27223 */ /* 0x180fe200000108dd */
[--C-:B------:R-:W-:Y:S01]  /*13170*/  FFMA.FTZ R179, R179, R11, -R221.reuse ;  /* 0x0000000bb3b37223 */ /* 0x100fe200000108dd */
[----:B------:R-:W-:Y:S01]  /*13180*/  MUFU.EX2 R208, R208 ;  /* 0x000000d000d07308 */ /* 0x000fe20000000800 */
[----:B--2---:R-:W-:Y:S01]  /*13190*/  FFMA.FTZ R3, R165, R3, R152 ;  /* 0x00000003a5037223 */ /* 0x004fe20000010098 */
[----:B------:R-:W-:Y:S01]  /*131a0*/  F2FP.F16.F32.PACK_AB R152, R153, R152 ;  /* 0x000000989998723e */ /* 0x000fe200000000ff */
[-CC-:B------:R-:W-:Y:S01]  /*131b0*/  FFMA.FTZ R182, R182, R11.reuse, -R221.reuse ;  /* 0x0000000bb6b67223 */ /* 0x180fe200000108dd */
[----:B------:R-:W-:Y:S01]  /*131c0*/  FFMA.FTZ R183, R183, R11, -R221 ;  /* 0x0000000bb7b77223 */ /* 0x000fe200000108dd */
[----:B------:R-:W-:Y:S01]  /*131d0*/  FADD.FTZ R3, R153, R3 ;  /* 0x0000000399037221 */ /* 0x000fe20000010000 */
[----:B------:R2:W-:Y:S01]  /*131e0*/  @!P2 STS [R222+0x28800], R165 ;  /* 0x028800a5de00a388 */ /* 0x0005e20000000800 */
[-C--:B------:R-:W-:Y:S01]  /*131f0*/  FMUL.FTZ R24, R24, R165.reuse ;  /* 0x000000a518187220 */ /* 0x080fe20000410000 */
[----:B------:R-:W4:Y:S01]  /*13200*/  MUFU.EX2 R153, R203 ;  /* 0x000000cb00997308 */ /* 0x000f220000000800 */
[----:B------:R-:W-:Y:S01]  /*13210*/  FADD.FTZ R3, R156, R3 ;  /* 0x000000039c037221 */ /* 0x000fe20000010000 */
[----:B------:R-:W-:Y:S01]  /*13220*/  F2FP.F16.F32.PACK_AB R156, R161, R160 ;  /* 0x000000a0a19c723e */ /* 0x000fe200000000ff */
[----:B---3--:R3:W-:Y:S01]  /*13230*/  @!P2 STS [R222+0x28820], R168 ;  /* 0x028820a8de00a388 */ /* 0x0087e20000000800 */
[-C--:B------:R-:W-:Y:S01]  /*13240*/  FMUL.FTZ R25, R25, R165.reuse ;  /* 0x000000a519197220 */ /* 0x080fe20000410000 */
[----:B------:R-:W-:Y:S01]  /*13250*/  FADD.FTZ R3, R157, R3 ;  /* 0x000000039d037221 */ /* 0x000fe20000010000 */
[-C--:B------:R-:W-:Y:S01]  /*13260*/  FMUL.FTZ R28, R28, R165.reuse ;  /* 0x000000a51c1c7220 */ /* 0x080fe20000410000 */
[-C--:B------:R-:W-:Y:S01]  /*13270*/  FMUL.FTZ R29, R29, R165.reuse ;  /* 0x000000a51d1d7220 */ /* 0x080fe20000410000 */
[----:B------:R-:W5:Y:S01]  /*13280*/  MUFU.EX2 R155, R155 ;  /* 0x0000009b009b7308 */ /* 0x000f620000000800 */
        /* <DEDUP_REMOVED lines=8> */
[----:B----4-:R-:W-:Y:S01]  /*13310*/  FFMA.FTZ R0, R168, R0, R153 ;  /* 0x00000000a8007223 */ /* 0x010fe20000010099 */
[----:B------:R-:W-:Y:S01]  /*13320*/  FADD.FTZ R3, R164, R3 ;  /* 0x00000003a4037221 */ /* 0x000fe20000010000 */
[-C--:B------:R-:W-:Y:S01]  /*13330*/  FMUL.FTZ R41, R41, R165.reuse ;  /* 0x000000a529297220 */ /* 0x080fe20000410000 */
[-C--:B------:R-:W-:Y:S01]  /*13340*/  FMUL.FTZ R44, R44, R165.reuse ;  /* 0x000000a52c2c7220 */ /* 0x080fe20000410000 */
[----:B------:R-:W-:Y:S01]  /*13350*/  FADD.FTZ R0, R208, R0 ;  /* 0x00000000d0007221 */ /* 0x000fe20000010000 */
[----:B------:R-:W-:Y:S01]  /*13360*/  FADD.FTZ R3, R210, R3 ;  /* 0x00000003d2037221 */ /* 0x000fe20000010000 */
[-C--:B------:R-:W-:Y:S01]  /*13370*/  FMUL.FTZ R45, R45, R165.reuse ;  /* 0x000000a52d2d7220 */ /* 0x080fe20000410000 */
[----:B------:R-:W4:Y:S01]  /*13380*/  MUFU.EX2 R157, R209 ;  /* 0x000000d1009d7308 */ /* 0x000f220000000800 */
[----:B-----5:R-:W-:Y:S01]  /*13390*/  FADD.FTZ R0, R155, R0 ;  /* 0x000000009b007221 */ /* 0x020fe20000010000 */
[----:B------:R-:W-:Y:S01]  /*133a0*/  FADD.FTZ R3, R211, R3 ;  /* 0x00000003d3037221 */ /* 0x000fe20000010000 */
[-C--:B------:R-:W-:Y:S01]  /*133b0*/  FMUL.FTZ R48, R48, R165.reuse ;  /* 0x000000a530307220 */ /* 0x080fe20000410000 */
[-C--:B------:R-:W-:Y:S01]  /*133c0*/  FMUL.FTZ R49, R49, R165.reuse ;  /* 0x000000a531317220 */ /* 0x080fe20000410000 */
[-C--:B------:R-:W-:Y:S01]  /*133d0*/  FMUL.FTZ R52, R52, R165.reuse ;  /* 0x000000a534347220 */ /* 0x080fe20000410000 */
[-C--:B------:R-:W-:Y:S01]  /*133e0*/  FMUL.FTZ R53, R53, R165.reuse ;  /* 0x000000a535357220 */ /* 0x080fe20000410000 */
[-C--:B------:R-:W-:Y:S01]  /*133f0*/  FMUL.FTZ R56, R56, R165.reuse ;  /* 0x000000a538387220 */ /* 0x080fe20000410000 */
[----:B------:R-:W5:Y:S01]  /*13400*/  MUFU.EX2 R163, R163 ;  /* 0x000000a300a37308 */ /* 0x000f620000000800 */
        /* <DEDUP_REMOVED lines=16> */
[----:B-----5:R-:W-:Y:S01]  /*13510*/  FADD.FTZ R0, R163, R0 ;  /* 0x00000000a3007221 */ /* 0x020fe20000010000 */
[-C--:B------:R-:W-:Y:S01]  /*13520*/  FMUL.FTZ R81, R81, R165.reuse ;  /* 0x000000a551517220 */ /* 0x080fe20000410000 */
        /* <DEDUP_REMOVED lines=40> */
[----:B------:R-:W-:Y:S01]  /*137b0*/  FMUL.FTZ R149, R149, R165 ;  /* 0x000000a595957220 */ /* 0x000fe20000410000 */
[----:B------:R-:W-:Y:S01]  /*137c0*/  FADD.FTZ R3, R169, R3 ;  /* 0x00000003a9037221 */ /* 0x000fe20000010000 */
[----:B-----5:R-:W-:Y:S01]  /*137d0*/  FADD.FTZ R0, R161, R0 ;  /* 0x00000000a1007221 */ /* 0x020fe20000010000 */
[----:B------:R-:W-:Y:S01]  /*137e0*/  F2FP.F16.F32.PACK_AB R153, R208, R153 ;  /* 0x00000099d099723e */ /* 0x000fe200000000ff */
[----:B------:R-:W-:Y:S01]  /*137f0*/  FMUL.FTZ R26, R26, R168 ;  /* 0x000000a81a1a7220 */ /* 0x000fe20000410000 */
[----:B--2---:R-:W2:Y:S01]  /*13800*/  MUFU.EX2 R165, R178 ;  /* 0x000000b200a57308 */ /* 0x004ea20000000800 */
[----:B0-----:R-:W-:Y:S01]  /*13810*/  FADD.FTZ R3, R162, R3 ;  /* 0x00000003a2037221 */ /* 0x001fe20000010000 */
[----:B----4-:R-:W-:Y:S01]  /*13820*/  FADD.FTZ R0, R171, R0 ;  /* 0x00000000ab007221 */ /* 0x010fe20000010000 */
[----:B------:R-:W-:Y:S01]  /*13830*/  F2FP.F16.F32.PACK_AB R155, R159, R155 ;  /* 0x0000009b9f9b723e */ /* 0x000fe200000000ff */
[----:B------:R-:W-:Y:S01]  /*13840*/  BAR.SYNC.DEFER_BLOCKING 0xf, 0x100 ;  /* 0x03c4000000007b1d */ /* 0x000fe20000010000 */
[----:B------:R-:W-:Y:S01]  /*13850*/  FADD.FTZ R3, R173, R3 ;  /* 0x00000003ad037221 */ /* 0x000fe20000010000 */
[----:B-1----:R-:W-:Y:S01]  /*13860*/  FADD.FTZ R0, R174, R0 ;  /* 0x00000000ae007221 */ /* 0x002fe20000010000 */
[----:B------:R-:W-:Y:S01]  /*13870*/  F2FP.F16.F32.PACK_AB R158, R210, R164 ;  /* 0x000000a4d29e723e */ /* 0x000fe200000000ff */
[----:B------:R-:W-:Y:S01]  /*13880*/  FMUL.FTZ R27, R27, R168 ;  /* 0x000000a81b1b7220 */ /* 0x000fe20000410000 */
[----:B------:R-:W-:Y:S01]  /*13890*/  FADD.FTZ R3, R176, R3 ;  /* 0x00000003b0037221 */ /* 0x000fe20000010000 */
[----:B------:R-:W0:Y:S01]  /*138a0*/  MUFU.EX2 R166, R180 ;  /* 0x000000b400a67308 */ /* 0x000e220000000800 */
[----:B---3--:R-:W-:Y:S01]  /*138b0*/  FADD.FTZ R0, R175, R0 ;  /* 0x00000000af007221 */ /* 0x008fe20000010000 */
[----:B------:R-:W-:Y:S01]  /*138c0*/  F2FP.F16.F32.PACK_AB R157, R163, R157 ;  /* 0x0000009da39d723e */ /* 0x000fe200000000ff */
[----:B------:R-:W-:Y:S01]  /*138d0*/  FADD.FTZ R3, R177, R3 ;  /* 0x00000003b1037221 */ /* 0x000fe20000010000 */
[----:B------:R-:W-:Y:S01]  /*138e0*/  F2FP.F16.F32.PACK_AB R159, R167, R220 ;  /* 0x000000dca79f723e */ /* 0x000fe200000000ff */
[----:B------:R-:W-:Y:S01]  /*138f0*/  FMUL.FTZ R30, R30, R168 ;  /* 0x000000a81e1e7220 */ /* 0x000fe20000410000 */
[----:B------:R-:W-:Y:S01]  /*13900*/  F2FP.F16.F32.PACK_AB R160, R169, R211 ;  /* 0x000000d3a9a0723e */ /* 0x000fe200000000ff */
[----:B--2---:R-:W-:Y:S01]  /*13910*/  FADD.FTZ R0, R165, R0 ;  /* 0x00000000a5007221 */ /* 0x004fe20000010000 */
[----:B------:R-:W1:Y:S01]  /*13920*/  MUFU.EX2 R179, R179 ;  /* 0x000000b300b37308 */ /* 0x000e620000000800 */
[----:B------:R-:W-:Y:S01]  /*13930*/  F2FP.F16.F32.PACK_AB R162, R173, R162 ;  /* 0x000000a2ada2723e */ /* 0x000fe200000000ff */
[-C--:B------:R-:W-:Y:S01]  /*13940*/  FMUL.FTZ R31, R31, R168.reuse ;  /* 0x000000a81f1f7220 */ /* 0x080fe20000410000 */
[----:B------:R-:W-:Y:S01]  /*13950*/  F2FP.F16.F32.PACK_AB R161, R171, R161 ;  /* 0x000000a1aba1723e */ /* 0x000fe200000000ff */
[----:B------:R-:W-:Y:S01]  /*13960*/  FMUL.FTZ R34, R34, R168 ;  /* 0x000000a822227220 */ /* 0x000fe20000410000 */
[----:B------:R-:W-:Y:S01]  /*13970*/  F2FP.F16.F32.PACK_AB R163, R175, R174 ;  /* 0x000000aeafa3723e */ /* 0x000fe200000000ff */
[----:B------:R-:W-:Y:S01]  /*13980*/  FMUL.FTZ R35, R35, R168 ;  /* 0x000000a823237220 */ /* 0x000fe20000410000 */
[----:B------:R-:W-:Y:S01]  /*13990*/  F2FP.F16.F32.PACK_AB R164, R177, R176 ;  /* 0x000000b0b1a4723e */ /* 0x000fe200000000ff */
[----:B------:R-:W2:Y:S01]  /*139a0*/  MUFU.EX2 R182, R182 ;  /* 0x000000b600b67308 */ /* 0x000ea20000000800 */
[----:B0-----:R-:W-:Y:S01]  /*139b0*/  FADD.FTZ R3, R166, R3 ;  /* 0x00000003a6037221 */ /* 0x001fe20000010000 */
[C---:B------:R-:W-:Y:S01]  /*139c0*/  F2FP.F16.F32.PACK_AB R166, R181.reuse, R166 ;  /* 0x000000a6b5a6723e */ /* 0x040fe200000000ff */
[----:B------:R0:W-:Y:S01]  /*139d0*/  STSM.16.M88.4 [R200+0x26800], R152 ;  /* 0x02680098c8007844 */ /* 0x0001e20000000200 */
[-C--:B------:R-:W-:Y:S01]  /*139e0*/  FMUL.FTZ R38, R38, R168.reuse ;  /* 0x000000a826267220 */ /* 0x080fe20000410000 */
[----:B------:R-:W-:Y:S01]  /*139f0*/  FADD.FTZ R3, R181, R3 ;  /* 0x00000003b5037221 */ /* 0x000fe20000010000 */
[-C--:B------:R-:W-:Y:S01]  /*13a00*/  FMUL.FTZ R39, R39, R168.reuse ;  /* 0x000000a827277220 */ /* 0x080fe20000410000 */
[----:B------:R0:W-:Y:S01]  /*13a10*/  STSM.16.M88.4 [R205], R156 ;  /* 0x0000009ccd007844 */ /* 0x0001e20000000200 */
[----:B------:R-:W3:Y:S01]  /*13a20*/  MUFU.EX2 R183, R183 ;  /* 0x000000b700b77308 */ /* 0x000ee20000000800 */
[C---:B-1----:R-:W-:Y:S01]  /*13a30*/  FADD.FTZ R0, R179.reuse, R0 ;  /* 0x00000000b3007221 */ /* 0x042fe20000010000 */
[----:B------:R-:W-:Y:S01]  /*13a40*/  F2FP.F16.F32.PACK_AB R165, R179, R165 ;  /* 0x000000a5b3a5723e */ /* 0x000fe200000000ff */
[----:B------:R0:W-:Y:S01]  /*13a50*/  STSM.16.M88.4 [R201], R160 ;  /* 0x000000a0c9007844 */ /* 0x0001e20000000200 */
        /* <DEDUP_REMOVED lines=13> */
[C---:B---3--:R-:W-:Y:S01]  /*13b30*/  F2FP.F16.F32.PACK_AB R167, R183.reuse, R182 ;  /* 0x000000b6b7a7723e */ /* 0x048fe200000000ff */
        /* <DEDUP_REMOVED lines=48> */
.L_x_5949:
[----:B------:R0:W1:Y:S01]  /*13e40*/  SYNCS.PHASECHK.TRANS64.TRYWAIT P1, [R20+URZ+0x28c50], R202 ;  /* 0x028c50ca140075a7 */ /* 0x000062000802017f */
[----:B------:R-:W-:Y:S05]  /*13e50*/  @!P0 BRA `(.L_x_5950) ;  /* 0x0000000000048947 */ /* 0x000fea0003800000 */
[----:B------:R-:W-:Y:S01]  /*13e60*/  BPT.TRAP 0x1 ;  /* 0x000000040000795c */ /* 0x000fe20000300000 */
.L_x_5950:
[----:B------:R-:W-:Y:S04]  /*13e70*/  BSSY B1, `(.L_x_5951) ;  /* 0x0000004000017945 */ /* 0x000fe80003800000 */
[----:B-1----:R-:W-:Y:S05]  /*13e80*/  @P1 BRA `(.L_x_5952) ;  /* 0x0000000000081947 */ /* 0x002fea0003800000 */
[----:B------:R-:W1:Y:S02]  /*13e90*/  SYNCS.PHASECHK.TRANS64.TRYWAIT P1, [R20+URZ+0x28c50], R202 ;  /* 0x028c50ca140075a7 */ /* 0x000e64000802017f */
[----:B-1----:R-:W-:Y:S05]  /*13ea0*/  @!P1 BRA `(.L_x_5953) ;  /* 0x000000f400bc9947 */ /* 0x002fea0003800000 */
.L_x_5952:
[----:B------:R-:W-:Y:S05]  /*13eb0*/  BSYNC B1 ;  /* 0x0000000000017941 */ /* 0x000fea0003800000 */
.L_x_5951:
        /* <DEDUP_REMOVED lines=8> */
[----:B------:R-:W-:Y:S01]  /*13f40*/  VIADD R152, R168, 0x80 ;  /* 0x00000080a8987836 */ /* 0x000fe20000000000 */
        /* <DEDUP_REMOVED lines=31> */
.L_x_5954:
[C---:B------:R-:W-:Y:S01]  /*14140*/  ISETP.GT.AND P1, PT, R15.reuse, R213, PT ;  /* 0x000000d50f00720c */ /* 0x040fe20003f24270 */
[----:B01----:R-:W-:Y:S01]  /*14150*/  VIADD R20, R20, 0x28c60 ;  /* 0x00028c6014147836 */ /* 0x003fe20000000000 */
[----:B------:R-:W-:Y:S01]  /*14160*/  MOV R208, R10 ;  /* 0x0000000a00d07202 */ /* 0x000fe20000000f00 */
[----:B------:R-:W-:Y:S02]  /*14170*/  VIADD R15, R15, 0xffffffff ;  /* 0xffffffff0f0f7836 */ /* 0x000fe40000000000 */
[----:B------:R-:W-:Y:S01]  /*14180*/  IMAD.MOV.U32 R209, RZ, RZ, R14 ;  /* 0x000000ffffd17224 */ /* 0x000fe200078e000e */
[----:B------:R-:W-:Y:S01]  /*14190*/  PRMT R20, R186, 0x654, R20 ;  /* 0x00000654ba147816 */ /* 0x000fe20000000014 */
[----:B------:R-:W-:-:S03]  /*141a0*/  IMAD.MOV.U32 R203, RZ, RZ, R17 ;  /* 0x000000ffffcb7224 */ /* 0x000fc600078e0011 */
[----:B------:R1:W-:Y:S03]  /*141b0*/  SYNCS.ARRIVE.TRANS64.RED.A1T0 RZ, [R20+URZ], RZ ;  /* 0x000000ff14ff79a7 */ /* 0x0003e6000810043f */
[----:B------:R-:W-:Y:S05]  /*141c0*/  @P1 BRA `(.L_x_5955) ;  /* 0xffffffd800cc1947 */ /* 0x000fea000383ffff */
.L_x_5934:
[----:B------:R-:W-:Y:S05]  /*141d0*/  BSYNC B0 ;  /* 0x0000000000007941 */ /* 0x000fea0003800000 */
.L_x_5933:
[----:B-1----:R-:W2:Y:S01]  /*141e0*/  LDL.LU R20, [R1+0x5c] ;  /* 0x00005c0001147983 */ /* 0x002ea20000300800 */
[----:B------:R-:W-:Y:S02]  /*141f0*/  IMAD.MOV.U32 R155, RZ, RZ, -0x800000 ;  /* 0xff800000ff9b7424 */ /* 0x000fe400078e00ff */
[----:B------:R-:W-:Y:S01]  /*14200*/  IMAD.MOV.U32 R154, RZ, RZ, -0x800000 ;  /* 0xff800000ff9a7424 */ /* 0x000fe200078e00ff */
[----:B------:R-:W1:Y:S02]  /*14210*/  SHFL.BFLY PT, R4, R3, 0x2, 0x1f ;  /* 0x0c401f0003047f89 */ /* 0x000e6400000e0000 */
[----:B-1----:R-:W-:-:S05]  /*14220*/  FADD.FTZ R4, R4, R3 ;  /* 0x0000000304047221 */ /* 0x002fca0000010000 */
[----:B------:R-:W1:Y:S02]  /*14230*/  SHFL.BFLY PT, R3, R4, 0x1, 0x1f ;  /* 0x0c201f0004037f89 */ /* 0x000e6400000e0000 */
[----:B-1----:R-:W-:Y:S01]  /*14240*/  FADD.FTZ R4, R4, R3 ;  /* 0x0000000304047221 */ /* 0x002fe20000010000 */
[----:B------:R-:W-:Y:S01]  /*14250*/  IMAD.MOV.U32 R3, RZ, RZ, RZ ;  /* 0x000000ffff037224 */ /* 0x000fe200078e00ff */
[----:B------:R-:W-:Y:S08]  /*14260*/  BAR.ARV 0x8, 0x100 ;  /* 0x0204000000007b1d */ /* 0x000ff00000002000 */
[----:B------:R-:W-:Y:S01]  /*14270*/  BAR.SYNC.DEFER_BLOCKING 0xf, 0x100 ;  /* 0x03c4000000007b1d */ /* 0x000fe20000010000 */
[----:B------:R-:W-:-:S13]  /*14280*/  FSETP.NE.FTZ.AND P0, PT, R4, RZ, PT ;  /* 0x000000ff0400720b */ /* 0x000fda0003f15000 */
[----:B------:R-:W1:Y:S01]  /*14290*/  @P0 MUFU.RCP R3, R4 ;  /* 0x0000000400030308 */ /* 0x000e620000001000 */
[----:B------:R-:W-:-:S07]  /*142a0*/  @P0 FMUL.FTZ R5, R11, 0.69314718246459960938 ;  /* 0x3f3172180b050820 */ /* 0x000fce0000410000 */
[----:B------:R-:W3:Y:S01]  /*142b0*/  @P0 MUFU.LG2 R4, R4 ;  /* 0x0000000400040308 */ /* 0x000ee20000000c00 */
        /* <DEDUP_REMOVED lines=8> */
[----:B---3--:R-:W-:Y:S01]  /*14340*/  @P0 FMUL.FTZ R4, R4, 0.69314718246459960938 ;  /* 0x3f31721804040820 */ /* 0x008fe20000410000 */
[-C--:B------:R-:W-:Y:S01]  /*14350*/  FMUL.FTZ R40, R40, R3.reuse ;  /* 0x0000000328287220 */ /* 0x080fe20000410000 */
[-C--:B------:R-:W-:Y:S01]  /*14360*/  FMUL.FTZ R41, R41, R3.reuse ;  /* 0x0000000329297220 */ /* 0x080fe20000410000 */
[-C--:B------:R-:W-:Y:S01]  /*14370*/  FMUL.FTZ R44, R44, R3.reuse ;  /* 0x000000032c2c7220 */ /* 0x080fe20000410000 */
[----:B------:R-:W-:Y:S01]  /*14380*/  @P0 FFMA.FTZ R155, R5, R10, R4 ;  /* 0x0000000a059b0223 */ /* 0x000fe20000010004 */
        /* <DEDUP_REMOVED lines=25> */
[----:B-1----:R-:W-:Y:S01]  /*14520*/  FADD.FTZ R4, R4, R0 ;  /* 0x0000000004047221 */ /* 0x002fe20000010000 */
        /* <DEDUP_REMOVED lines=28> */
[----:B-1----:R-:W-:Y:S01]  /*146f0*/  FADD.FTZ R4, R4, R0 ;  /* 0x0000000004047221 */ /* 0x002fe20000010000 */
[----:B------:R-:W-:-:S02]  /*14700*/  IMAD.MOV.U32 R0, RZ, RZ, RZ ;  /* 0x000000ffff007224 */ /* 0x000fc400078e00ff */
[-C--:B------:R-:W-:Y:S01]  /*14710*/  FMUL.FTZ R148, R148, R3.reuse ;  /* 0x0000000394947220 */ /* 0x080fe20000410000 */
[----:B------:R-:W-:Y:S01]  /*14720*/  FMUL.FTZ R149, R149, R3 ;  /* 0x0000000395957220 */ /* 0x000fe20000410000 */
        /* <DEDUP_REMOVED lines=78> */
[----:B------:R-:W-:Y:S06]  /*14c10*/  BAR.ARV 0xe, 0x100 ;  /* 0x0384000000007b1d */ /* 0x000fec0000002000 */
[----:B------:R-:W-:-:S02]  /*14c20*/  PLOP3.LUT P0, PT, PT, PT, PT, 0x8, 0x0 ;  /* 0x000000000000781c */ /* 0x000fc40003f0e170 */
[----:B------:R-:W-:Y:S02]  /*14c30*/  LOP3.LUT R22, R22, R0, RZ, 0x3c, !PT ;  /* 0x0000000016167212 */ /* 0x000fe400078e3cff */
[----:B------:R-:W-:Y:S01]  /*14c40*/  SEL R17, R17, RZ, P1 ;  /* 0x000000ff11117207 */ /* 0x000fe20000800000 */
[----:B--2---:R-:W-:-:S05]  /*14c50*/  VIADD R20, R20, 0x1 ;  /* 0x0000000114147836 */ /* 0x004fca0000000000 */
[----:B------:R1:W-:Y:S03]  /*14c60*/  STL [R1+0x5c], R20 ;  /* 0x00005c1401007387 */ /* 0x0003e60000100800 */
.L_x_5809:
[----:B------:R-:W-:Y:S05]  /*14c70*/  BSYNC B7 ;  /* 0x0000000000077941 */ /* 0x000fea0003800000 */
.L_x_5797:
[----:B------:R-:W2:Y:S08]  /*14c80*/  S2UR UR4, SR_CgaCtaId ;  /* 0x00000000000479c3 */ /* 0x000eb00000008800 */
[----:B------:R-:W-:Y:S01]  /*14c90*/  BAR.SYNC.DEFER_BLOCKING 0x5, 0x180 ;  /* 0x0146000000007b1d */ /* 0x000fe20000010000 */
[----:B------:R-:W-:-:S05]  /*14ca0*/  MOV R2, 0x400 ;  /* 0x0000040000027802 */ /* 0x000fca0000000f00 */
[----:B------:R-:W-:Y:S01]  /*14cb0*/  BSSY B0, `(.L_x_5956) ;  /* 0x00004e6000007945 */ /* 0x000fe20003800000 */
[----:B--2---:R-:W-:-:S05]  /*14cc0*/  IMAD.U32 R186, RZ, RZ, UR4 ;  /* 0x00000004ffba7e24 */ /* 0x004fca000f8e00ff */
[----:B------:R-:W-:-:S05]  /*14cd0*/  LEA R2, R186, R2, 0x18 ;  /* 0x00000002ba027211 */ /* 0x000fca00078ec0ff */
[----:B-----5:R2:W4:Y:S01]  /*14ce0*/  LDS.128 R80, [R2+0x28cd0] ;  /* 0x028cd00002507984 */ /* 0x0205220000000c00 */
[----:B------:R-:W-:Y:S06]  /*14cf0*/  BAR.ARV 0x4, 0x180 ;  /* 0x0106000000007b1d */ /* 0x000fec0000002000 */
[----:B------:R-:W-:Y:S05]  /*14d00*/  @P0 BRA `(.L_x_5957) ;  /* 0x0000003c007c0947 */ /* 0x000fea0003800000 */
[----:B------:R-:W1:Y:S01]  /*14d10*/  LDL R3, [R1+0x6c] ;  /* 0x00006c0001037983 */ /* 0x000e620000100800 */
[----:B------:R-:W2:Y:S01]  /*14d20*/  S2R R0, SR_SWINHI ;  /* 0x0000000000007919 */ /* 0x000ea20000002f00 */
[----:B---3--:R-:W-:Y:S01]  /*14d30*/  F2FP.F16.F32.PACK_AB R10, R29, R28 ;  /* 0x0000001c1d0a723e */ /* 0x008fe200000000ff */
[----:B------:R-:W-:Y:S01]  /*14d40*/  ULDC.64 UR4, c[0x0][0xc08] ;  /* 0x0003020000047ab9 */ /* 0x000fe20000000a00 */
[----:B0-----:R-:W-:Y:S01]  /*14d50*/  F2FP.F16.F32.PACK_AB R11, R31, R30 ;  /* 0x0000001e1f0b723e */ /* 0x001fe200000000ff */
[----:B------:R-:W3:Y:S01]  /*14d60*/  LDL R157, [R1+0x54] ;  /* 0x00005400019d7983 */ /* 0x000ee20000100800 */
[----:B------:R-:W-:Y:S01]  /*14d70*/  F2FP.F16.F32.PACK_AB R12, R33, R32 ;  /* 0x00000020210c723e */ /* 0x000fe200000000ff */
[----:B------:R-:W-:Y:S01]  /*14d80*/  ULDC.64 UR6, c[0x0][0xc00] ;  /* 0x0003000000067ab9 */ /* 0x000fe20000000a00 */
[----:B------:R-:W-:Y:S02]  /*14d90*/  MOV R152, R2 ;  /* 0x0000000200987202 */ /* 0x000fe40000000f00 */
[----:B--2---:R-:W-:-:S02]  /*14da0*/  MOV R153, R0 ;  /* 0x0000000000997202 */ /* 0x004fc40000000f00 */
[----:B------:R-:W-:Y:S02]  /*14db0*/  F2FP.F16.F32.PACK_AB R13, R35, R34 ;  /* 0x00000022230d723e */ /* 0x000fe400000000ff */
[----:B------:R-:W-:Y:S02]  /*14dc0*/  F2FP.F16.F32.PACK_AB R14, R37, R36 ;  /* 0x00000024250e723e */ /* 0x000fe400000000ff */
[----:B------:R-:W-:Y:S01]  /*14dd0*/  F2FP.F16.F32.PACK_AB R15, R39, R38 ;  /* 0x00000026270f723e */ /* 0x000fe200000000ff */
[----:B------:R-:W-:Y:S01]  /*14de0*/  BAR.SYNC.DEFER_BLOCKING 0x1, 0x100 ;  /* 0x0044000000007b1d */ /* 0x000fe20000010000 */
[----:B-1----:R-:W-:-:S03]  /*14df0*/  IMAD.WIDE R20, R3, 0x2, R152 ;  /* 0x0000000203147825 */ /* 0x002fc600078e0298 */
        /* <DEDUP_REMOVED lines=152> */
[----:B------:R-:W-:Y:S02]  /*15780*/  IADD3 R0, P0, R20, 0x6060, RZ ;  /* 0x0000606014007810 */ /* 0x000fe40007f1e0ff */
[----:B------:R-:W-:Y:S02]  /*15790*/  MOV R3, R8 ;  /* 0x0000000800037202 */ /* 0x000fe40000000f00 */
[----:B------:R-:W-:Y:S01]  /*157a0*/  F2FP.F16.F32.PACK_AB R8, R137, R136 ;  /* 0x000000888908723e */ /* 0x000fe200000000ff */
[----:B------:R-:W-:Y:S01]  /*157b0*/  IMAD.X R21, RZ, RZ, R21, P0 ;  /* 0x000000ffff157224 */ /* 0x000fe200000e0615 */
[----:B------:R-:W-:Y:S02]  /*157c0*/  F2FP.F16.F32.PACK_AB R9, R139, R138 ;  /* 0x0000008a8b09723e */ /* 0x000fe400000000ff */
[----:B------:R-:W-:-:S02]  /*157d0*/  F2FP.F16.F32.PACK_AB R10, R141, R140 ;  /* 0x0000008c8d0a723e */ /* 0x000fc400000000ff */
[----:B------:R-:W-:Y:S02]  /*157e0*/  F2FP.F16.F32.PACK_AB R11, R143, R142 ;  /* 0x0000008e8f0b723e */ /* 0x000fe400000000ff */
[----:B------:R-:W-:-:S03]  /*157f0*/  ISETP.NE.U32.AND P0, PT, RZ, UR4, PT ;  /* 0x00000004ff007c0c */ /* 0x000fc6000bf05070 */
[----:B------:R0:W-:Y:S01]  /*15800*/  STSM.16.M88.4 [R3], R8 ;  /* 0x0000000803007844 */ /* 0x0001e20000000200 */
[----:B------:R-:W-:Y:S02]  /*15810*/  ISETP.NE.AND.EX P0, PT, RZ, UR5, PT, P0 ;  /* 0x00000005ff007c0c */ /* 0x000fe4000bf05300 */
[----:B------:R-:W-:Y:S02]  /*15820*/  F2FP.F16.F32.PACK_AB R12, R145, R144 ;  /* 0x00000090910c723e */ /* 0x000fe400000000ff */
[----:B0-----:R-:W-:-:S09]  /*15830*/  LOP3.LUT R3, R0, 0x380, RZ, 0xc0, !PT ;  /* 0x0000038000037812 */ /* 0x001fd200078ec0ff */
[----:B------:R-:W3:Y:S01]  /*15840*/  @P0 LDC.64 R10, c[0x0][0xc08] ;  /* 0x00030200ff0a0b82 */ /* 0x000ee20000000a00 */
[----:B------:R-:W-:-:S04]  /*15850*/  SHF.R.U64 R3, R3, 0x3, RZ ;  /* 0x0000000303037819 */ /* 0x000fc800000012ff */
[----:B------:R-:W-:Y:S02]  /*15860*/  LOP3.LUT R20, R3, R0, RZ, 0x3c, !PT ;  /* 0x0000000003147212 */ /* 0x000fe400078e3cff */
[----:B------:R-:W-:Y:S02]  /*15870*/  F2FP.F16.F32.PACK_AB R13, R147, R146 ;  /* 0x00000092930d723e */ /* 0x000fe400000000ff */
[----:B------:R-:W-:Y:S02]  /*15880*/  MOV R20, R20 ;  /* 0x0000001400147202 */ /* 0x000fe40000000f00 */
[----:B------:R-:W-:Y:S02]  /*15890*/  F2FP.F16.F32.PACK_AB R14, R149, R148 ;  /* 0x00000094950e723e */ /* 0x000fe400000000ff */
[----:B------:R-:W-:-:S05]  /*158a0*/  F2FP.F16.F32.PACK_AB R15, R151, R150 ;  /* 0x00000096970f723e */ /* 0x000fca00000000ff */
[----:B------:R0:W-:Y:S01]  /*158b0*/  STSM.16.M88.4 [R20], R12 ;  /* 0x0000000c14007844 */ /* 0x0001e20000000200 */
[----:B------:R-:W-:Y:S02]  /*158c0*/  ULDC UR4, c[0x0][0xa88] ;  /* 0x0002a20000047ab9 */ /* 0x000fe40000000800 */
[----:B------:R-:W-:Y:S02]  /*158d0*/  IMAD.U32 R8, RZ, RZ, UR4 ;  /* 0x00000004ff087e24 */ /* 0x000fe4000f8e00ff */
[----:B---3--:R-:W-:Y:S01]  /*158e0*/  @P0 IMAD.WIDE R10, R157, 0x4, R10 ;  /* 0x000000049d0a0825 */ /* 0x008fe200078e020a */
[----:B------:R-:W-:Y:S01]  /*158f0*/  BAR.SYNC.DEFER_BLOCKING 0x1, 0x100 ;  /* 0x0044000000007b1d */ /* 0x000fe20000010000 */
[----:B------:R-:W-:-:S04]  /*15900*/  ISETP.NE.U32.AND P1, PT, RZ, UR6, PT ;  /* 0x00000006ff007c0c */ /* 0x000fc8000bf25070 */
[----:B------:R-:W-:Y:S01]  /*15910*/  ISETP.NE.AND.EX P1, PT, RZ, UR7, PT, P1 ;  /* 0x00000007ff007c0c */ /* 0x000fe2000bf25310 */
[----:B------:R1:W5:Y:S02]  /*15920*/  @P0 LDG.E R8, desc[UR42][R10.64] ;  /* 0x0000002a0a080981 */ /* 0x000364000c1e1900 */
[----:B-1----:R-:W1:Y:S01]  /*15930*/  LDC.64 R10, c[0x0][0xc00] ;  /* 0x00030000ff0a7b82 */ /* 0x002e620000000a00 */
[----:B------:R-:W-:Y:S02]  /*15940*/  IMAD.MOV.U32 R3, RZ, RZ, RZ ;  /* 0x000000ffff037224 */ /* 0x000fe400078e00ff */
[----:B-1----:R-:W-:-:S07]  /*15950*/  IMAD.WIDE R10, R157, 0x4, R10 ;  /* 0x000000049d0a7825 */ /* 0x002fce00078e020a */
[----:B------:R0:W5:Y:S01]  /*15960*/  @P1 LDG.E R3, desc[UR42][R10.64] ;  /* 0x0000002a0a031981 */ /* 0x000162000c1e1900 */
[----:B------:R-:W-:Y:S05]  /*15970*/  @P0 BRA `(.L_x_5958) ;  /* 0x0000000000100947 */ /* 0x000fea0003800000 */
[----:B------:R-:W-:Y:S05]  /*15980*/  @!P1 BRA `(.L_x_5958) ;  /* 0x00000000000c9947 */ /* 0x000fea0003800000 */
[----:B-----5:R-:W2:Y:S04]  /*15990*/  LDG.E R8, desc[UR42][R10.64] ;  /* 0x0000002a0a087981 */ /* 0x020ea8000c1e1900 */
[----:B0-----:R-:W2:Y:S02]  /*159a0*/  LDG.E R10, desc[UR42][R10.64+0x4] ;  /* 0x0000042a0a0a7981 */ /* 0x001ea4000c1e1900 */
[----:B--2---:R-:W-:-:S07]  /*159b0*/  IMAD.IADD R8, R10, 0x1, -R8 ;  /* 0x000000010a087824 */ /* 0x004fce00078e0a08 */
.L_x_5958:
[----:B------:R-:W2:Y:S01]  /*159c0*/  LDL R0, [R1+0x60] ;  /* 0x0000600001007983 */ /* 0x000ea20000100800 */
[----:B------:R-:W-:-:S03]  /*159d0*/  ULDC UR4, c[0x0][0xad4] ;  /* 0x0002b50000047ab9 */ /* 0x000fc60000000800 */
[----:B------:R-:W3:Y:S04]  /*159e0*/  LDL.LU R9, [R1+0x50] ;  /* 0x0000500001097983 */ /* 0x000ee80000300800 */
[----:B--2---:R-:W1:Y:S01]  /*159f0*/  SHFL.IDX PT, R0, R0, RZ, 0x1f ;  /* 0x00001fff00007589 */ /* 0x004e6200000e0000 */
[----:B---3--:R-:W-:-:S04]  /*15a00*/  ISETP.NE.AND P1, PT, R9, RZ, PT ;  /* 0x000000ff0900720c */ /* 0x008fc80003f25270 */
[----:B------:R-:W-:Y:S02]  /*15a10*/  SEL R9, R9, UR4, P1 ;  /* 0x0000000409097c07 */ /* 0x000fe40008800000 */
[----:B-1----:R-:W-:Y:S02]  /*15a20*/  ISETP.NE.AND P0, PT, R0, RZ, PT ;  /* 0x000000ff0000720c */ /* 0x002fe40003f05270 */
[----:B-----5:R-:W-:-:S11]  /*15a30*/  SHF.R.S32.HI R0, RZ, 0x1f, R3 ;  /* 0x0000001fff007819 */ /* 0x020fd60000011403 */
[----:B------:R-:W-:Y:S05]  /*15a40*/  @P0 BRA `(.L_x_5959) ;  /* 0x0000000000fc0947 */ /* 0x000fea0003800000 */
[----:B----4-:R-:W2:Y:S04]  /*15a50*/  LDL R80, [R1+0x58] ;  /* 0x0000580001507983 */ /* 0x010ea80000100800 */
[----:B------:R-:W3:Y:S01]  /*15a60*/  LDL R158, [R1+0x68] ;  /* 0x00006800019e7983 */ /* 0x000ee20000100800 */
[----:B0-----:R-:W-:Y:S01]  /*15a70*/  IMAD.MOV.U32 R14, RZ, RZ, 0x9b8 ;  /* 0x000009b8ff0e7424 */ /* 0x001fe200078e00ff */
[----:B------:R-:W-:Y:S01]  /*15a80*/  ISETP.GT.AND P1, PT, R9, 0x1, PT ;  /* 0x000000010900780c */ /* 0x000fe20003f24270 */
[----:B------:R-:W0:Y:S01]  /*15a90*/  LDC R156, c[0x0][0xbe8] ;  /* 0x0002fa00ff9c7b82 */ /* 0x000e220000000800 */
[----:B------:R-:W-:Y:S01]  /*15aa0*/  ISETP.NE.U32.AND P0, PT, RZ, UR6, PT ;  /* 0x00000006ff007c0c */ /* 0x000fe2000bf05070 */
[----:B------:R-:W-:Y:S01]  /*15ab0*/  IMAD.IADD R23, R212, 0x1, R196 ;  /* 0x00000001d4177824 */ /* 0x000fe200078e02c4 */
[----:B------:R-:W-:-:S02]  /*15ac0*/  SEL R14, R14, 0x978, P1 ;  /* 0x000009780e0e7807 */ /* 0x000fc40000800000 */
[----:B------:R-:W-:Y:S02]  /*15ad0*/  ISETP.NE.AND.EX P0, PT, RZ, UR7, PT, P0 ;  /* 0x00000007ff007c0c */ /* 0x000fe4000bf05300 */
[----:B------:R-:W-:Y:S01]  /*15ae0*/  SHF.R.S32.HI R15, RZ, 0x1f, R157 ;  /* 0x0000001fff0f7819 */ /* 0x000fe2000001149d */
[----:B------:R-:W1:Y:S01]  /*15af0*/  LDC.64 R12, c[0x0][R14+0x220] ;  /* 0x000088000e0c7b82 */ /* 0x000e620000000a00 */
[----:B------:R-:W-:Y:S02]  /*15b00*/  SEL R20, R157, RZ, !P0 ;  /* 0x000000ff9d147207 */ /* 0x000fe40004000000 */
[----:B------:R-:W-:-:S05]  /*15b10*/  SEL R15, R15, RZ, !P0 ;  /* 0x000000ff0f0f7207 */ /* 0x000fca0004000000 */
[----:B------:R-:W4:Y:S01]  /*15b20*/  LDC.64 R10, c[0x0][R14+0x218] ;  /* 0x000086000e0a7b82 */ /* 0x000f220000000a00 */
[----:B0-----:R-:W-:Y:S01]  /*15b30*/  ISETP.NE.AND P0, PT, R156, 0x1, PT ;  /* 0x000000019c00780c */ /* 0x001fe20003f05270 */
[----:B-1----:R-:W-:-:S04]  /*15b40*/  IMAD R13, R13, R20, RZ ;  /* 0x000000140d0d7224 */ /* 0x002fc800078e02ff */
[C---:B------:R-:W-:Y:S02]  /*15b50*/  IMAD R15, R12.reuse, R15, R13 ;  /* 0x0000000f0c0f7224 */ /* 0x040fe400078e020d */
[----:B------:R-:W-:-:S04]  /*15b60*/  IMAD.WIDE.U32 R12, R12, R20, RZ ;  /* 0x000000140c0c7225 */ /* 0x000fc800078e00ff */
[-C--:B----4-:R-:W-:Y:S02]  /*15b70*/  IMAD R20, R11, R188.reuse, RZ ;  /* 0x000000bc0b147224 */ /* 0x090fe400078e02ff */
[----:B------:R-:W-:-:S04]  /*15b80*/  IMAD.WIDE.U32 R10, R10, R188, RZ ;  /* 0x000000bc0a0a7225 */ /* 0x000fc800078e00ff */
[----:B------:R-:W-:Y:S01]  /*15b90*/  IMAD.IADD R20, R11, 0x1, R20 ;  /* 0x000000010b147824 */ /* 0x000fe200078e0214 */
[----:B------:R-:W-:Y:S01]  /*15ba0*/  IADD3 R21, P2, P3, R12, R10, R3 ;  /* 0x0000000a0c157210 */ /* 0x000fe20007b5e003 */
[----:B------:R-:W0:Y:S01]  /*15bb0*/  @P0 LDC R11, c[0x0][0xbec] ;  /* 0x0002fb00ff0b0b82 */ /* 0x000e220000000800 */
[----:B------:R-:W-:-:S05]  /*15bc0*/  IMAD.IADD R15, R13, 0x1, R15 ;  /* 0x000000010d0f7824 */ /* 0x000fca00078e020f */
[----:B------:R-:W-:Y:S01]  /*15bd0*/  IADD3.X R15, R15, R20, R0, P2, P3 ;  /* 0x000000140f0f7210 */ /* 0x000fe200017e6400 */
[----:B------:R-:W-:Y:S01]  /*15be0*/  IMAD.MOV.U32 R20, RZ, RZ, R23 ;  /* 0x000000ffff147224 */ /* 0x000fe200078e0017 */
[----:B------:R-:W1:Y:S01]  /*15bf0*/  @P0 LDC R10, c[0x0][0xbf0] ;  /* 0x0002fc00ff0a0b82 */ /* 0x000e620000000800 */
[----:B0-----:R-:W-:-:S05]  /*15c00*/  @P0 IMAD.HI.U32 R11, R23, R11, RZ ;  /* 0x0000000b170b0227 */ /* 0x001fca00078e00ff */
[----:B-1----:R-:W-:Y:S02]  /*15c10*/  @P0 SHF.R.U32.HI R20, RZ, R10, R11 ;  /* 0x0000000aff140219 */ /* 0x002fe4000001160b */
[----:B------:R-:W0:Y:S01]  /*15c20*/  LDC.64 R10, c[0x0][R14+0x228] ;  /* 0x00008a000e0a7b82 */ /* 0x000e220000000a00 */
[----:B--2---:R-:W-:-:S05]  /*15c30*/  SEL R80, R80, RZ, P1 ;  /* 0x000000ff50507207 */ /* 0x004fca0000800000 */
        /* <DEDUP_REMOVED lines=9> */
[----:B------:R-:W-:-:S02]  /*15cd0*/  IMAD.IADD R15, R194, 0x1, R196 ;  /* 0x00000001c20f7824 */ /* 0x000fc400078e02c4 */
[----:B0-----:R-:W-:Y:S01]  /*15ce0*/  SHF.R.S32.HI R14, RZ, 0x1f, R21 ;  /* 0x0000001fff0e7819 */ /* 0x001fe20000011415 */
        /* <DEDUP_REMOVED lines=10> */
[----:B------:R-:W-:Y:S01]  /*15d90*/  ISETP.NE.AND P0, PT, R189, R10, PT ;  /* 0x0000000abd00720c */ /* 0x000fe20003f05270 */
[----:B------:R-:W-:Y:S04]  /*15da0*/  SHFL.IDX PT, R12, R13, 0x1, 0x1c1f ;  /* 0x003c1f000d0c7f89 */ /* 0x000fe800000e0000 */
[----:B------:R-:W-:Y:S04]  /*15db0*/  SHFL.IDX PT, R10, R13, RZ, 0x1c1f ;  /* 0x001c1fff0d0a7589 */ /* 0x000fe800000e0000 */
[----:B------:R-:W0:Y:S04]  /*15dc0*/  SHFL.IDX PT, R11, R14, RZ, 0x1c1f ;  /* 0x001c1fff0e0b7589 */ /* 0x000e2800000e0000 */
[----:B------:R1:W2:Y:S02]  /*15dd0*/  SHFL.IDX PT, R13, R14, 0x1, 0x1c1f ;  /* 0x003c1f000e0d7f89 */ /* 0x0002a400000e0000 */
[----:B-1----:R-:W-:-:S05]  /*15de0*/  IMAD R14, R8, R156, RZ ;  /* 0x0000009c080e7224 */ /* 0x002fca00078e02ff */
[C---:B------:R-:W-:Y:S01]  /*15df0*/  ISETP.GE.OR P1, PT, R15.reuse, R14, P0 ;  /* 0x0000000e0f00720c */ /* 0x040fe20000726670 */
[----:B------:R-:W-:-:S05]  /*15e00*/  VIADD R15, R15, 0x8 ;  /* 0x000000080f0f7836 */ /* 0x000fca0000000000 */
[----:B------:R-:W-:-:S07]  /*15e10*/  ISETP.GE.OR P0, PT, R15, R14, P0 ;  /* 0x0000000e0f00720c */ /* 0x000fce0000706670 */
[----:B0-----:R1:W-:Y:S06]  /*15e20*/  @!P1 ST.E desc[UR42][R10.64], R155 ;  /* 0x0000009b0a009985 */ /* 0x0013ec000c10192a */
[----:B--2---:R1:W-:Y:S02]  /*15e30*/  @!P0 ST.E desc[UR42][R12.64], R154 ;  /* 0x0000009a0c008985 */ /* 0x0043e4000c10192a */
.L_x_5959:
        /* <DEDUP_REMOVED lines=9> */
[----:B------:R-:W-:-:S04]  /*15ed0*/  SHF.R.S32.HI R4, RZ, 0x1f, R21 ;  /* 0x0000001fff047819 */ /* 0x000fc80000011415 */
[----:B------:R-:W-:-:S04]  /*15ee0*/  LEA.HI R23, R4, R21, RZ, 0x3 ;  /* 0x0000001504177211 */ /* 0x000fc800078f18ff */
[----:B0-----:R-:W-:-:S05]  /*15ef0*/  SHF.R.S32.HI R20, RZ, 0x3, R23 ;  /* 0x00000003ff147819 */ /* 0x001fca0000011417 */
[----:B------:R-:W-:-:S04]  /*15f00*/  IMAD R5, R20, 0x40, R199 ;  /* 0x0000004014057824 */ /* 0x000fc800078e02c7 */
[----:B------:R-:W-:-:S03]  /*15f10*/  IMAD.WIDE R152, R5, 0x2, R152 ;  /* 0x0000000205987825 */ /* 0x000fc600078e0298 */
[----:B------:R-:W-:Y:S01]  /*15f20*/  IADD3 R37, P0, R152, 0x5000, RZ ;  /* 0x0000500098257810 */ /* 0x000fe20007f1e0ff */
[----:B------:R-:W-:Y:S01]  /*15f30*/  IMAD R0, R0, UR4, RZ ;  /* 0x0000000400007c24 */ /* 0x000fe2000f8e02ff */
[----:B------:R-:W-:Y:S02]  /*15f40*/  IADD3 R41, P1, R152, 0x6000, RZ ;  /* 0x0000600098297810 */ /* 0x000fe40007f3e0ff */
[----:B------:R-:W-:Y:S01]  /*15f50*/  LOP3.LUT R36, R37, 0x380, RZ, 0xc0, !PT ;  /* 0x0000038025247812 */ /* 0x000fe200078ec0ff */
[----:B------:R-:W-:Y:S01]  /*15f60*/  IMAD R87, R3, UR5, R0 ;  /* 0x0000000503577c24 */ /* 0x000fe2000f8e0200 */
[----:B------:R-:W-:Y:S02]  /*15f70*/  LOP3.LUT R40, R41, 0x380, RZ, 0xc0, !PT ;  /* 0x0000038029287812 */ /* 0x000fe400078ec0ff */
[----:B------:R-:W-:Y:S01]  /*15f80*/  SHF.R.U64 R36, R36, 0x3, RZ ;  /* 0x0000000324247819 */ /* 0x000fe200000012ff */
[----:B-1----:R-:W-:Y:S01]  /*15f90*/  IMAD.WIDE.U32 R10, R3, UR4, RZ ;  /* 0x00000004030a7c25 */ /* 0x002fe2000f8e00ff */
[----:B------:R-:W-:Y:S01]  /*15fa0*/  LOP3.LUT R0, R23, 0xfffffff8, RZ, 0xc0, !PT ;  /* 0xfffffff817007812 */ /* 0x000fe200078ec0ff */
[----:B------:R-:W-:Y:S01]  /*15fb0*/  ULDC.64 UR4, c[0x0][0xae8] ;  /* 0x0002ba0000047ab9 */ /* 0x000fe20000000a00 */
[----:B------:R-:W-:Y:S01]  /*15fc0*/  LOP3.LUT R36, R36, R37, RZ, 0x3c, !PT ;  /* 0x0000002524247212 */ /* 0x000fe200078e3cff */
[----:B------:R-:W-:Y:S01]  /*15fd0*/  IMAD.X R37, RZ, RZ, R153, P0 ;  /* 0x000000ffff257224 */ /* 0x000fe200000e0699 */
[----:B------:R-:W-:-:S02]  /*15fe0*/  IADD3 R65, P0, R152, 0xc000, RZ ;  /* 0x0000c00098417810 */ /* 0x000fc40007f1e0ff */
[----:B------:R-:W-:Y:S02]  /*15ff0*/  IADD3 R45, P2, R152, 0x7000, RZ ;  /* 0x00007000982d7810 */ /* 0x000fe40007f5e0ff */
[----:B------:R-:W-:Y:S01]  /*16000*/  LOP3.LUT R64, R65, 0x380, RZ, 0xc0, !PT ;  /* 0x0000038041407812 */ /* 0x000fe200078ec0ff */
[----:B------:R-:W-:Y:S01]  /*16010*/  IMAD.IADD R11, R11, 0x1, R87 ;  /* 0x000000010b0b7824 */ /* 0x000fe200078e0257 */
[----:B------:R-:W-:Y:S01]  /*16020*/  SHF.R.U64 R40, R40, 0x3, RZ ;  /* 0x0000000328287819 */ /* 0x000fe200000012ff */
[----:B------:R-:W-:Y:S01]  /*16030*/  IMAD.IADD R3, R21, 0x1, -R0 ;  /* 0x0000000115037824 */ /* 0x000fe200078e0a00 */
[----:B------:R-:W-:Y:S01]  /*16040*/  SHF.R.U64 R64, R64, 0x3, RZ ;  /* 0x0000000340407819 */ /* 0x000fe200000012ff */
[----:B------:R-:W-:Y:S01]  /*16050*/  IMAD.WIDE.U32 R10, R188, UR4, R10 ;  /* 0x00000004bc0a7c25 */ /* 0x000fe2000f8e000a */
[----:B------:R-:W-:Y:S01]  /*16060*/  LOP3.LUT R44, R45, 0x380, RZ, 0xc0, !PT ;  /* 0x000003802d2c7812 */ /* 0x000fe200078ec0ff */
[----:B------:R-:W5:Y:S01]  /*16070*/  LD.E.128 R36, desc[UR42][R36.64] ;  /* 0x0000002a24247980 */ /* 0x000f62000c101d00 */
[----:B------:R-:W-:Y:S01]  /*16080*/  LOP3.LUT R64, R64, R65, RZ, 0x3c, !PT ;  /* 0x0000004140407212 */ /* 0x000fe200078e3cff */
[----:B------:R-:W-:Y:S01]  /*16090*/  IMAD.X R65, RZ, RZ, R153, P0 ;  /* 0x000000ffff417224 */ /* 0x000fe200000e0699 */
[----:B---3--:R-:W-:-:S02]  /*160a0*/  ISETP.NE.AND P0, PT, R85, 0x1, PT ;  /* 0x000000015500780c */ /* 0x008fc40003f05270 */
[----:B------:R-:W-:Y:S01]  /*160b0*/  SHF.R.S32.HI R0, RZ, 0x1f, R9 ;  /* 0x0000001fff007819 */ /* 0x000fe20000011409 */
[----:B------:R-:W-:Y:S01]  /*160c0*/  IMAD R11, R188, UR5, R11 ;  /* 0x00000005bc0b7c24 */ /* 0x000fe2000f8e020b */
[----:B------:R-:W-:Y:S01]  /*160d0*/  ULDC.64 UR4, c[0x0][0xaf0] ;  /* 0x0002bc0000047ab9 */ /* 0x000fe20000000a00 */
[----:B------:R-:W-:Y:S01]  /*160e0*/  IMAD R3, R3, 0x20, R20 ;  /* 0x0000002003037824 */ /* 0x000fe200078e0214 */
[----:B------:R-:W-:Y:S01]  /*160f0*/  LOP3.LUT R40, R40, R41, RZ, 0x3c, !PT ;  /* 0x0000002928287212 */ /* 0x000fe200078e3cff */
[C---:B------:R-:W-:Y:S01]  /*16100*/  VIADD R166, R199.reuse, 0x40 ;  /* 0x00000040c7a67836 */ /* 0x040fe20000000000 */
[----:B------:R-:W-:Y:S01]  /*16110*/  IADD3 R13, P3, R152, 0x1000, RZ ;  /* 0x00001000980d7810 */ /* 0x000fe20007f7e0ff */
[C---:B------:R-:W-:Y:S01]  /*16120*/  VIADD R164, R199.reuse, 0x80 ;  /* 0x00000080c7a47836 */ /* 0x040fe20000000000 */
[----:B------:R-:W-:Y:S01]  /*16130*/  SHF.R.U64 R44, R44, 0x3, RZ ;  /* 0x000000032c2c7819 */ /* 0x000fe200000012ff */
[----:B------:R-:W-:Y:S01]  /*16140*/  VIADD R162, R199, 0xc0 ;  /* 0x000000c0c7a27836 */ /* 0x000fe20000000000 */
[----:B------:R-:W-:Y:S01]  /*16150*/  LOP3.LUT R12, R13, 0x380, RZ, 0xc0, !PT ;  /* 0x000003800d0c7812 */ /* 0x000fe200078ec0ff */
[----:B------:R-:W0:Y:S01]  /*16160*/  @P0 LDC R84, c[0x0][0xbec] ;  /* 0x0002fb00ff540b82 */ /* 0x000e220000000800 */
[----:B------:R-:W-:Y:S01]  /*16170*/  IADD3 R25, P4, R152, 0x2000, RZ ;  /* 0x0000200098197810 */ /* 0x000fe20007f9e0ff */
[C---:B------:R-:W-:Y:S01]  /*16180*/  VIADD R160, R199.reuse, 0x100 ;  /* 0x00000100c7a07836 */ /* 0x040fe20000000000 */
[----:B------:R-:W-:Y:S01]  /*16190*/  LOP3.LUT R44, R44, R45, RZ, 0x3c, !PT ;  /* 0x0000002d2c2c7212 */ /* 0x000fe200078e3cff */
[----:B------:R-:W-:Y:S01]  /*161a0*/  VIADD R158, R199, 0x140 ;  /* 0x00000140c79e7836 */ /* 0x000fe20000000000 */
[----:B------:R-:W-:Y:S01]  /*161b0*/  SHF.R.U64 R12, R12, 0x3, RZ ;  /* 0x000000030c0c7819 */ /* 0x000fe200000012ff */
[----:B------:R-:W5:Y:S01]  /*161c0*/  LD.E.128 R64, desc[UR42][R64.64] ;  /* 0x0000002a40407980 */ /* 0x000f62000c101d00 */
[----:B------:R-:W-:Y:S01]  /*161d0*/  IADD3 R29, P5, R152, 0x3000, RZ ;  /* 0x00003000981d7810 */ /* 0x000fe20007fbe0ff */
[----:B------:R-:W1:Y:S01]  /*161e0*/  @P0 LDC R86, c[0x0][0xbf0] ;  /* 0x0002fc00ff560b82 */ /* 0x000e620000000800 */
[----:B----4-:R-:W-:Y:S01]  /*161f0*/  IMAD R80, R0, UR4, RZ ;  /* 0x0000000400507c24 */ /* 0x010fe2000f8e02ff */
[----:B------:R-:W-:Y:S01]  /*16200*/  LOP3.LUT R12, R12, R13, RZ, 0x3c, !PT ;  /* 0x0000000d0c0c7212 */ /* 0x000fe200078e3cff */
[----:B------:R-:W-:Y:S01]  /*16210*/  IMAD.IADD R23, R196, 0x1, R3 ;  /* 0x00000001c4177824 */ /* 0x000fe200078e0203 */
[C---:B------:R-:W-:Y:S01]  /*16220*/  IADD3 R33, P6, R152.reuse, 0x4000, RZ ;  /* 0x0000400098217810 */ /* 0x040fe20007fde0ff */
[----:B------:R-:W-:Y:S01]  /*16230*/  IMAD.X R41, RZ, RZ, R153, P1 ;  /* 0x000000ffff297224 */ /* 0x000fe200008e0699 */
[----:B------:R-:W-:Y:S01]  /*16240*/  IADD3 R69, P1, R152, 0xd000, RZ ;  /* 0x0000d00098457810 */ /* 0x000fe20007f3e0ff */
[----:B------:R-:W-:Y:S01]  /*16250*/  IMAD.WIDE.U32 R10, R9, UR4, R10 ;  /* 0x00000004090a7c25 */ /* 0x000fe2000f8e000a */
[----:B------:R-:W2:Y:S01]  /*16260*/  LDC R0, c[0x0][0xac8] ;  /* 0x0002b200ff007b82 */ /* 0x000ea20000000800 */
[----:B------:R-:W-:-:S02]  /*16270*/  LOP3.LUT R24, R25, 0x380, RZ, 0xc0, !PT ;  /* 0x0000038019187812 */ /* 0x000fc400078ec0ff */
[----:B------:R-:W-:Y:S01]  /*16280*/  IMAD R21, R9, UR5, R80 ;  /* 0x0000000509157c24 */ /* 0x000fe2000f8e0250 */
[----:B------:R-:W-:Y:S01]  /*16290*/  LOP3.LUT R68, R69, 0x380, RZ, 0xc0, !PT ;  /* 0x0000038045447812 */ /* 0x000fe200078ec0ff */
[--C-:B------:R-:W-:Y:S01]  /*162a0*/  IMAD.X R45, RZ, RZ, R153.reuse, P2 ;  /* 0x000000ffff2d7224 */ /* 0x100fe200010e0699 */
[----:B------:R-:W-:Y:S01]  /*162b0*/  IADD3 R73, P2, R152, 0xe000, RZ ;  /* 0x0000e00098497810 */ /* 0x000fe20007f5e0ff */
[----:B------:R-:W-:Y:S01]  /*162c0*/  IMAD.X R13, RZ, RZ, R153, P3 ;  /* 0x000000ffff0d7224 */ /* 0x000fe200018e0699 */
[----:B------:R-:W-:Y:S01]  /*162d0*/  SHF.R.U64 R68, R68, 0x3, RZ ;  /* 0x0000000344447819 */ /* 0x000fe200000012ff */
[----:B0-----:R-:W-:Y:S01]  /*162e0*/  @P0 IMAD.HI.U32 R3, R23, R84, RZ ;  /* 0x0000005417030227 */ /* 0x001fe200078e00ff */
[----:B------:R-:W-:Y:S01]  /*162f0*/  LOP3.LUT R72, R73, 0x380, RZ, 0xc0, !PT ;  /* 0x0000038049487812 */ /* 0x000fe200078ec0ff */
[----:B------:R-:W-:Y:S01]  /*16300*/  ULDC.64 UR4, c[0x0][0xae0] ;  /* 0x0002b80000047ab9 */ /* 0x000fe20000000a00 */
[----:B------:R-:W-:Y:S01]  /*16310*/  LOP3.LUT R68, R68, R69, RZ, 0x3c, !PT ;  /* 0x0000004544447212 */ /* 0x000fe200078e3cff */
[----:B------:R-:W-:Y:S01]  /*16320*/  IMAD.MOV.U32 R9, RZ, RZ, R23 ;  /* 0x000000ffff097224 */ /* 0x000fe200078e0017 */
[----:B------:R-:W-:Y:S01]  /*16330*/  IADD3 R49, P3, R152, 0x8000, RZ ;  /* 0x0000800098317810 */ /* 0x000fe20007f7e0ff */
[----:B------:R-:W-:Y:S01]  /*16340*/  IMAD.X R69, RZ, RZ, R153, P1 ;  /* 0x000000ffff457224 */ /* 0x000fe200008e0699 */
[----:B-1----:R-:W-:Y:S01]  /*16350*/  @P0 SHF.R.U32.HI R9, RZ, R86, R3 ;  /* 0x00000056ff090219 */ /* 0x002fe20000011603 */
[----:B------:R-:W-:Y:S01]  /*16360*/  IMAD.IADD R11, R11, 0x1, R21 ;  /* 0x000000010b0b7824 */ /* 0x000fe200078e0215 */
[----:B------:R-:W-:Y:S01]  /*16370*/  SHF.R.U64 R72, R72, 0x3, RZ ;  /* 0x0000000348487819 */ /* 0x000fe200000012ff */
[----:B------:R-:W5:Y:S01]  /*16380*/  LD.E.128 R12, desc[UR42][R12.64] ;  /* 0x0000002a0c0c7980 */ /* 0x000f62000c101d00 */
[----:B------:R-:W-:Y:S01]  /*16390*/  LOP3.LUT R28, R29, 0x380, RZ, 0xc0, !PT ;  /* 0x000003801d1c7812 */ /* 0x000fe200078ec0ff */
[----:B------:R-:W-:Y:S01]  /*163a0*/  IMAD.MOV R80, RZ, RZ, -R9 ;  /* 0x000000ffff507224 */ /* 0x000fe200078e0a09 */
[----:B------:R-:W-:Y:S01]  /*163b0*/  LOP3.LUT R32, R33, 0x380, RZ, 0xc0, !PT ;  /* 0x0000038021207812 */ /* 0x000fe200078ec0ff */
[----:B------:R-:W5:Y:S01]  /*163c0*/  LD.E.128 R40, desc[UR42][R40.64] ;  /* 0x0000002a28287980 */ /* 0x000f62000c101d00 */
[----:B--2---:R-:W-:Y:S01]  /*163d0*/  ISETP.GE.AND P1, PT, R166, R0, PT ;  /* 0x00000000a600720c */ /* 0x004fe20003f26270 */
[----:B------:R-:W-:Y:S01]  /*163e0*/  IMAD R3, R85, R80, R23 ;  /* 0x0000005055037224 */ /* 0x000fe200078e0217 */
[----:B------:R-:W-:Y:S01]  /*163f0*/  SHF.R.S32.HI R23, RZ, 0x1f, R9 ;  /* 0x0000001fff177819 */ /* 0x000fe20000011409 */
[----:B------:R-:W-:Y:S01]  /*16400*/  IMAD R21, R8, R85, RZ ;  /* 0x0000005508157224 */ /* 0x000fe200078e02ff */
[----:B------:R-:W-:Y:S01]  /*16410*/  LOP3.LUT R48, R49, 0x380, RZ, 0xc0, !PT ;  /* 0x0000038031307812 */ /* 0x000fe200078ec0ff */
[----:B------:R-:W5:Y:S01]  /*16420*/  LD.E.128 R44, desc[UR42][R44.64] ;  /* 0x0000002a2c2c7980 */ /* 0x000f62000c101d00 */
[----:B------:R-:W-:Y:S01]  /*16430*/  LOP3.LUT R72, R72, R73, RZ, 0x3c, !PT ;  /* 0x0000004948487212 */ /* 0x000fe200078e3cff */
[----:B------:R-:W-:Y:S01]  /*16440*/  IMAD R8, R23, UR4, RZ ;  /* 0x0000000417087c24 */ /* 0x000fe2000f8e02ff */
[----:B------:R-:W-:Y:S01]  /*16450*/  SEL R23, RZ, 0xffffffff, P1 ;  /* 0xffffffffff177807 */ /* 0x000fe20000800000 */
[----:B------:R-:W-:Y:S01]  /*16460*/  IMAD.X R73, RZ, RZ, R153, P2 ;  /* 0x000000ffff497224 */ /* 0x000fe200010e0699 */
[----:B------:R-:W-:Y:S01]  /*16470*/  SHF.R.U64 R24, R24, 0x3, RZ ;  /* 0x0000000318187819 */ /* 0x000fe200000012ff */
[----:B------:R-:W5:Y:S01]  /*16480*/  LD.E.128 R68, desc[UR42][R68.64] ;  /* 0x0000002a44447980 */ /* 0x000f62000c101d00 */
[----:B------:R-:W-:-:S02]  /*16490*/  SHF.R.U64 R28, R28, 0x3, RZ ;  /* 0x000000031c1c7819 */ /* 0x000fc400000012ff */
[----:B------:R-:W-:Y:S02]  /*164a0*/  SHF.R.U64 R32, R32, 0x3, RZ ;  /* 0x0000000320207819 */ /* 0x000fe400000012ff */
[-C--:B------:R-:W-:Y:S02]  /*164b0*/  ISETP.GE.AND P0, PT, R164, R0.reuse, PT ;  /* 0x00000000a400720c */ /* 0x080fe40003f06270 */
[----:B------:R-:W-:Y:S01]  /*164c0*/  SHF.R.U64 R48, R48, 0x3, RZ ;  /* 0x0000000330307819 */ /* 0x000fe200000012ff */
[----:B------:R-:W-:Y:S01]  /*164d0*/  IMAD.WIDE.U32 R10, R9, UR4, R10 ;  /* 0x00000004090a7c25 */ /* 0x000fe2000f8e000a */
[----:B------:R-:W-:Y:S01]  /*164e0*/  ISETP.GE.AND P2, PT, R199, R0, PT ;  /* 0x00000000c700720c */ /* 0x000fe20003f46270 */
[----:B------:R-:W5:Y:S01]  /*164f0*/  LD.E.128 R72, desc[UR42][R72.64] ;  /* 0x0000002a48487980 */ /* 0x000f62000c101d00 */
[----:B------:R-:W-:Y:S01]  /*16500*/  LOP3.LUT R24, R24, R25, RZ, 0x3c, !PT ;  /* 0x0000001918187212 */ /* 0x000fe200078e3cff */
[----:B------:R-:W-:Y:S01]  /*16510*/  IMAD R85, R9, UR5, R8 ;  /* 0x0000000509557c24 */ /* 0x000fe2000f8e0208 */
[----:B------:R-:W-:Y:S01]  /*16520*/  LOP3.LUT R28, R28, R29, RZ, 0x3c, !PT ;  /* 0x0000001d1c1c7212 */ /* 0x000fe200078e3cff */
[----:B------:R-:W-:Y:S01]  /*16530*/  IMAD.SHL.U32 R23, R23, 0x2, RZ ;  /* 0x0000000217177824 */ /* 0x000fe200078e00ff */
[----:B------:R-:W-:Y:S01]  /*16540*/  LOP3.LUT R32, R32, R33, RZ, 0x3c, !PT ;  /* 0x0000002120207212 */ /* 0x000fe200078e3cff */
[--C-:B------:R-:W-:Y:S01]  /*16550*/  IMAD.X R25, RZ, RZ, R153.reuse, P4 ;  /* 0x000000ffff197224 */ /* 0x100fe200020e0699 */
[----:B------:R-:W-:Y:S01]  /*16560*/  SEL R8, RZ, 0x1, P2 ;  /* 0x00000001ff087807 */ /* 0x000fe20001000000 */
[--C-:B------:R-:W-:Y:S01]  /*16570*/  IMAD.X R29, RZ, RZ, R153.reuse, P5 ;  /* 0x000000ffff1d7224 */ /* 0x100fe200028e0699 */
[----:B------:R-:W-:Y:S01]  /*16580*/  SEL R9, RZ, 0xffffffff, P0 ;  /* 0xffffffffff097807 */ /* 0x000fe20000000000 */
[--C-:B------:R-:W-:Y:S01]  /*16590*/  IMAD.X R33, RZ, RZ, R153.reuse, P6 ;  /* 0x000000ffff217224 */ /* 0x100fe200030e0699 */
[----:B------:R-:W-:Y:S01]  /*165a0*/  LOP3.LUT R48, R48, R49, RZ, 0x3c, !PT ;  /* 0x0000003130307212 */ /* 0x000fe200078e3cff */
[----:B------:R-:W-:Y:S01]  /*165b0*/  IMAD.X R49, RZ, RZ, R153, P3 ;  /* 0x000000ffff317224 */ /* 0x000fe200018e0699 */
[C---:B------:R-:W-:Y:S01]  /*165c0*/  IADD3 R53, P4, R152.reuse, 0x9000, RZ ;  /* 0x0000900098357810 */ /* 0x040fe20007f9e0ff */
[----:B------:R-:W-:Y:S01]  /*165d0*/  ULDC.64 UR4, c[0x0][0xad8] ;  /* 0x0002b60000047ab9 */ /* 0x000fe20000000a00 */
[----:B------:R-:W-:-:S02]  /*165e0*/  IADD3 R57, P5, R152, 0xa000, RZ ;  /* 0x0000a00098397810 */ /* 0x000fc40007fbe0ff */
[C---:B------:R-:W-:Y:S01]  /*165f0*/  LOP3.LUT R5, R152.reuse, 0x380, RZ, 0xc0, !PT ;  /* 0x0000038098057812 */ /* 0x040fe200078ec0ff */
[----:B------:R-:W-:Y:S01]  /*16600*/  IMAD.IADD R11, R11, 0x1, R85 ;  /* 0x000000010b0b7824 */ /* 0x000fe200078e0255 */
[----:B------:R-:W-:Y:S01]  /*16610*/  IADD3 R61, P6, R152, 0xb000, RZ ;  /* 0x0000b000983d7810 */ /* 0x000fe20007fde0ff */
[----:B------:R-:W5:Y:S01]  /*16620*/  LD.E.128 R24, desc[UR42][R24.64] ;  /* 0x0000002a18187980 */ /* 0x000f62000c101d00 */
[----:B------:R-:W-:Y:S02]  /*16630*/  ISETP.GE.AND P0, PT, R162, R0, PT ;  /* 0x00000000a200720c */ /* 0x000fe40003f06270 */
[----:B------:R-:W-:Y:S01]  /*16640*/  IADD3 R7, P3, R152, 0xf000, RZ ;  /* 0x0000f00098077810 */ /* 0x000fe20007f7e0ff */
[----:B------:R-:W5:Y:S01]  /*16650*/  LD.E.128 R28, desc[UR42][R28.64] ;  /* 0x0000002a1c1c7980 */ /* 0x000f62000c101d00 */
[----:B------:R-:W-:Y:S01]  /*16660*/  LOP3.LUT R8, R23, 0x2, R8, 0xe2, !PT ;  /* 0x0000000217087812 */ /* 0x000fe200078ee208 */
[----:B------:R-:W-:Y:S01]  /*16670*/  IMAD.SHL.U32 R23, R9, 0x4, RZ ;  /* 0x0000000409177824 */ /* 0x000fe200078e00ff */
[----:B------:R-:W-:Y:S01]  /*16680*/  LOP3.LUT R52, R53, 0x380, RZ, 0xc0, !PT ;  /* 0x0000038035347812 */ /* 0x000fe200078ec0ff */
[----:B------:R-:W-:Y:S01]  /*16690*/  IMAD.X R77, RZ, RZ, R153, P3 ;  /* 0x000000ffff4d7224 */ /* 0x000fe200018e0699 */
[----:B------:R-:W-:Y:S01]  /*166a0*/  LOP3.LUT R56, R57, 0x380, RZ, 0xc0, !PT ;  /* 0x0000038039387812 */ /* 0x000fe200078ec0ff */
[----:B------:R-:W5:Y:S01]  /*166b0*/  LD.E.128 R32, desc[UR42][R32.64] ;  /* 0x0000002a20207980 */ /* 0x000f62000c101d00 */
[----:B------:R-:W-:-:S02]  /*166c0*/  LOP3.LUT R60, R61, 0x380, RZ, 0xc0, !PT ;  /* 0x000003803d3c7812 */ /* 0x000fc400078ec0ff */
[----:B------:R-:W-:Y:S01]  /*166d0*/  SEL R9, RZ, 0xffffffff, P0 ;  /* 0xffffffffff097807 */ /* 0x000fe20000000000 */
[----:B------:R-:W5:Y:S01]  /*166e0*/  LD.E.128 R48, desc[UR42][R48.64] ;  /* 0x0000002a30307980 */ /* 0x000f62000c101d00 */
[----:B------:R-:W-:Y:S02]  /*166f0*/  LOP3.LUT R6, R7, 0x380, RZ, 0xc0, !PT ;  /* 0x0000038007067812 */ /* 0x000fe400078ec0ff */
[----:B------:R-:W-:Y:S01]  /*16700*/  SHF.R.U64 R52, R52, 0x3, RZ ;  /* 0x0000000334347819 */ /* 0x000fe200000012ff */
[----:B------:R-:W-:Y:S01]  /*16710*/  IMAD.SHL.U32 R9, R9, 0x8, RZ ;  /* 0x0000000809097824 */ /* 0x000fe200078e00ff */
[----:B------:R-:W-:Y:S02]  /*16720*/  SHF.R.U64 R56, R56, 0x3, RZ ;  /* 0x0000000338387819 */ /* 0x000fe400000012ff */
[----:B------:R-:W-:Y:S02]  /*16730*/  SHF.R.U64 R60, R60, 0x3, RZ ;  /* 0x000000033c3c7819 */ /* 0x000fe400000012ff */
[----:B------:R-:W-:-:S02]  /*16740*/  SHF.R.U64 R5, R5, 0x3, RZ ;  /* 0x0000000305057819 */ /* 0x000fc400000012ff */
[----:B------:R-:W-:Y:S02]  /*16750*/  SHF.R.U64 R6, R6, 0x3, RZ ;  /* 0x0000000306067819 */ /* 0x000fe400000012ff */
[----:B------:R-:W-:Y:S02]  /*16760*/  LOP3.LUT R8, R23, 0x4, R8, 0xe2, !PT ;  /* 0x0000000417087812 */ /* 0x000fe400078ee208 */
[----:B------:R-:W-:Y:S02]  /*16770*/  ISETP.GE.AND P0, PT, R160, R0, PT ;  /* 0x00000000a000720c */ /* 0x000fe40003f06270 */
        /* <DEDUP_REMOVED lines=8> */
[----:B------:R-:W-:Y:S01]  /*16800*/  SHF.R.S32.HI R23, RZ, 0x1f, R3 ;  /* 0x0000001fff177819 */ /* 0x000fe20000011403 */
[----:B------:R-:W5:Y:S01]  /*16810*/  LD.E.128 R52, desc[UR42][R52.64] ;  /* 0x0000002a34347980 */ /* 0x000f62000c101d00 */
[----:B------:R-:W-:-:S02]  /*16820*/  LOP3.LUT R76, R6, R7, RZ, 0x3c, !PT ;  /* 0x00000007064c7212 */ /* 0x000fc400078e3cff */
[----:B------:R-:W-:Y:S01]  /*16830*/  LOP3.LUT R8, R9, 0x8, R8, 0xe2, !PT ;  /* 0x0000000809087812 */ /* 0x000fe200078ee208 */
[----:B------:R-:W-:Y:S01]  /*16840*/  IMAD R80, R23, UR4, RZ ;  /* 0x0000000417507c24 */ /* 0x000fe2000f8e02ff */
[----:B------:R-:W-:Y:S01]  /*16850*/  SEL R9, RZ, 0xffffffff, P0 ;  /* 0xffffffffff097807 */ /* 0x000fe20000000000 */
[----:B------:R-:W5:Y:S01]  /*16860*/  LD.E.128 R4, desc[UR42][R4.64] ;  /* 0x0000002a04047980 */ /* 0x000f62000c101d00 */
[----:B------:R-:W-:Y:S01]  /*16870*/  ISETP.GE.AND P0, PT, R158, R0, PT ;  /* 0x000000009e00720c */ /* 0x000fe20003f06270 */
[----:B------:R-:W-:Y:S02]  /*16880*/  IMAD.WIDE.U32 R10, R3, UR4, R10 ;  /* 0x00000004030a7c25 */ /* 0x000fe4000f8e000a */
[----:B------:R-:W5:Y:S02]  /*16890*/  LD.E.128 R56, desc[UR42][R56.64] ;  /* 0x0000002a38387980 */ /* 0x000f64000c101d00 */
[----:B------:R-:W-:Y:S02]  /*168a0*/  IMAD.SHL.U32 R23, R9, 0x10, RZ ;  /* 0x0000001009177824 */ /* 0x000fe400078e00ff */
[----:B------:R-:W5:Y:S01]  /*168b0*/  LD.E.128 R60, desc[UR42][R60.64] ;  /* 0x0000002a3c3c7980 */ /* 0x000f62000c101d00 */
[----:B------:R-:W-:-:S03]  /*168c0*/  IMAD R9, R3, UR5, R80 ;  /* 0x0000000503097c24 */ /* 0x000fc6000f8e0250 */
[----:B------:R-:W5:Y:S01]  /*168d0*/  LD.E.128 R76, desc[UR42][R76.64] ;  /* 0x0000002a4c4c7980 */ /* 0x000f62000c101d00 */
[----:B------:R-:W-:Y:S01]  /*168e0*/  SEL R3, RZ, 0xffffffff, P0 ;  /* 0xffffffffff037807 */ /* 0x000fe20000000000 */
[----:B------:R-:W-:Y:S01]  /*168f0*/  VIADD R156, R199, 0x180 ;  /* 0x00000180c79c7836 */ /* 0x000fe20000000000 */
[----:B------:R-:W-:Y:S01]  /*16900*/  LOP3.LUT R8, R23, 0x10, R8, 0xe2, !PT ;  /* 0x0000001017087812 */ /* 0x000fe200078ee208 */
[----:B------:R-:W-:Y:S01]  /*16910*/  @!PT LDS RZ, [RZ] ;  /* 0x00000000fffff984 */ /* 0x000fe20000000800 */
[----:B------:R-:W-:Y:S01]  /*16920*/  @!PT LDS RZ, [RZ] ;  /* 0x00000000fffff984 */ /* 0x000fe20000000800 */
[----:B------:R-:W-:Y:S01]  /*16930*/  @!PT LDS RZ, [RZ] ;  /* 0x00000000fffff984 */ /* 0x000fe20000000800 */
[----:B------:R-:W-:Y:S01]  /*16940*/  @!PT LDS RZ, [RZ] ;  /* 0x00000000fffff984 */ /* 0x000fe20000000800 */
[----:B------:R0:W-:Y:S06]  /*16950*/  MEMBAR.ALL.CTA ;  /* 0x0000000000007992 */ /* 0x0001ec0000008000 */
[----:B0-----:R-:W0:Y:S01]  /*16960*/  FENCE.VIEW.ASYNC.S ;  /* 0x00000000000073c6 */ /* 0x001e220000000000 */
[----:B------:R-:W-:Y:S01]  /*16970*/  ULDC.64 UR4, c[0x0][0xa80] ;  /* 0x0002a00000047ab9 */ /* 0x000fe20000000a00 */
[----:B------:R-:W-:Y:S01]  /*16980*/  IMAD.SHL.U32 R23, R3, 0x20, RZ ;  /* 0x0000002003177824 */ /* 0x000fe200078e00ff */
[----:B------:R-:W-:Y:S01]  /*16990*/  LEA R80, P1, R10, UR4, 0x1 ;  /* 0x000000040a507c11 */ /* 0x000fe2000f8208ff */
[----:B------:R-:W-:-:S02]  /*169a0*/  IMAD.IADD R3, R11, 0x1, R9 ;  /* 0x000000010b037824 */ /* 0x000fc400078e0209 */
[----:B------:R-:W-:Y:S01]  /*169b0*/  IMAD.IADD R20, R20, 0x1, R196 ;  /* 0x0000000114147824 */ /* 0x000fe200078e02c4 */
[-C--:B------:R-:W-:Y:S01]  /*169c0*/  ISETP.GE.AND P0, PT, R156, R0.reuse, PT ;  /* 0x000000009c00720c */ /* 0x080fe20003f06270 */
[----:B------:R-:W-:Y:S01]  /*169d0*/  VIADD R154, R199, 0x1c0 ;  /* 0x000001c0c79a7836 */ /* 0x000fe20000000000 */
[----:B------:R-:W-:Y:S01]  /*169e0*/  LEA.HI.X R84, R10, UR5, R3, 0x1, P1 ;  /* 0x000000050a547c11 */ /* 0x000fe200088f0c03 */
[----:B------:R-:W-:Y:S01]  /*169f0*/  VIADD R3, R2, 0x28c20 ;  /* 0x00028c2002037836 */ /* 0x000fe20000000000 */
[----:B------:R-:W-:Y:S02]  /*16a00*/  LOP3.LUT R8, R23, 0x20, R8, 0xe2, !PT ;  /* 0x0000002017087812 */ /* 0x000fe400078ee208 */
[----:B------:R-:W-:Y:S02]  /*16a10*/  ISETP.GE.AND P1, PT, R20, R21, PT ;  /* 0x000000151400720c */ /* 0x000fe40003f26270 */
[----:B------:R-:W-:Y:S02]  /*16a20*/  SEL R23, RZ, 0x40, P0 ;  /* 0x00000040ff177807 */ /* 0x000fe40000000000 */
[----:B------:R-:W-:-:S02]  /*16a30*/  ISETP.GE.AND P0, PT, R154, R0, PT ;  /* 0x000000009a00720c */ /* 0x000fc40003f06270 */
[----:B------:R-:W-:Y:S02]  /*16a40*/  LOP3.LUT R23, R8, R23, RZ, 0xfc, !PT ;  /* 0x0000001708177212 */ /* 0x000fe400078efcff */
[----:B------:R-:W-:Y:S02]  /*16a50*/  PRMT R3, RZ, 0x654, R3 ;  /* 0x00000654ff037816 */ /* 0x000fe40000000003 */
[----:B------:R-:W-:Y:S01]  /*16a60*/  SEL R8, RZ, 0x80, P0 ;  /* 0x00000080ff087807 */ /* 0x000fe20000000000 */
[C---:B------:R-:W-:Y:S01]  /*16a70*/  VIADD R155, R199.reuse, 0x1c0 ;  /* 0x000001c0c79b7836 */ /* 0x040fe20000000000 */
[----:B0-----:R0:W-:Y:S01]  /*16a80*/  SYNCS.ARRIVE.TRANS64.RED.A1T0 RZ, [R3+URZ], RZ ;  /* 0x000000ff03ff79a7 */ /* 0x0011e2000810043f */
[C---:B------:R-:W-:Y:S02]  /*16a90*/  VIADD R157, R199.reuse, 0x180 ;  /* 0x00000180c79d7836 */ /* 0x040fe40000000000 */
[C---:B------:R-:W-:Y:S02]  /*16aa0*/  VIADD R159, R199.reuse, 0x140 ;  /* 0x00000140c79f7836 */ /* 0x040fe40000000000 */
[----:B------:R-:W-:-:S02]  /*16ab0*/  VIADD R161, R199, 0x100 ;  /* 0x00000100c7a17836 */ /* 0x000fc40000000000 */
[----:B------:R-:W-:Y:S01]  /*16ac0*/  VIADD R163, R199, 0xc0 ;  /* 0x000000c0c7a37836 */ /* 0x000fe20000000000 */
[----:B0-----:R-:W-:Y:S01]  /*16ad0*/  LOP3.LUT R3, R23, R8, RZ, 0xfc, !PT ;  /* 0x0000000817037212 */ /* 0x001fe200078efcff */
[C---:B------:R-:W-:Y:S02]  /*16ae0*/  VIADD R165, R199.reuse, 0x80 ;  /* 0x00000080c7a57836 */ /* 0x040fe40000000000 */
[----:B------:R-:W-:Y:S01]  /*16af0*/  VIADD R167, R199, 0x40 ;  /* 0x00000040c7a77836 */ /* 0x000fe20000000000 */
[----:B------:R0:W1:Y:S01]  /*16b00*/  SHFL.IDX PT, R8, R80, RZ, 0x181f ;  /* 0x00181fff50087589 */ /* 0x00006200000e0000 */
[----:B------:R-:W-:Y:S03]  /*16b10*/  BSSY B1, `(.L_x_5961) ;  /* 0x0000029000017945 */ /* 0x000fe60003800000 */
[----:B------:R0:W2:Y:S01]  /*16b20*/  SHFL.IDX PT, R9, R84, RZ, 0x181f ;  /* 0x00181fff54097589 */ /* 0x0000a200000e0000 */
[----:B------:R-:W-:-:S02]  /*16b30*/  SHF.R.S32.HI R155, RZ, 0x1f, R155 ;  /* 0x0000001fff9b7819 */ /* 0x000fc4000001149b */
[----:B------:R-:W-:Y:S02]  /*16b40*/  SHF.R.S32.HI R157, RZ, 0x1f, R157 ;  /* 0x0000001fff9d7819 */ /* 0x000fe4000001149d */
[----:B------:R-:W-:Y:S02]  /*16b50*/  SHF.R.S32.HI R159, RZ, 0x1f, R159 ;  /* 0x0000001fff9f7819 */ /* 0x000fe4000001149f */
[----:B------:R-:W-:Y:S02]  /*16b60*/  SHF.R.S32.HI R161, RZ, 0x1f, R161 ;  /* 0x0000001fffa17819 */ /* 0x000fe400000114a1 */
[----:B------:R-:W-:Y:S02]  /*16b70*/  SHF.R.S32.HI R163, RZ, 0x1f, R163 ;  /* 0x0000001fffa37819 */ /* 0x000fe400000114a3 */
[----:B------:R-:W-:Y:S02]  /*16b80*/  SHF.R.S32.HI R165, RZ, 0x1f, R165 ;  /* 0x0000001fffa57819 */ /* 0x000fe400000114a5 */
[----:B------:R-:W-:Y:S01]  /*16b90*/  SHF.R.S32.HI R167, RZ, 0x1f, R167 ;  /* 0x0000001fffa77819 */ /* 0x000fe200000114a7 */
[----:B0-----:R-:W-:Y:S06]  /*16ba0*/  @P1 BRA `(.L_x_5962) ;  /* 0x00000000007c1947 */ /* 0x001fec0003800000 */
[-C--:B------:R-:W-:Y:S02]  /*16bb0*/  ISETP.GE.AND P0, PT, R199, R0.reuse, PT ;  /* 0x00000000c700720c */ /* 0x080fe40003f06270 */
[-C--:B------:R-:W-:Y:S02]  /*16bc0*/  ISETP.GE.AND P1, PT, R166, R0.reuse, PT ;  /* 0x00000000a600720c */ /* 0x080fe40003f26270 */
[-C--:B------:R-:W-:Y:S02]  /*16bd0*/  ISETP.GE.AND P5, PT, R164, R0.reuse, PT ;  /* 0x00000000a400720c */ /* 0x080fe40003fa6270 */
[-C--:B------:R-:W-:Y:S02]  /*16be0*/  ISETP.GE.AND P3, PT, R162, R0.reuse, PT ;  /* 0x00000000a200720c */ /* 0x080fe40003f66270 */
[----:B------:R-:W-:-:S05]  /*16bf0*/  ISETP.GE.AND P2, PT, R160, R0, PT ;  /* 0x00000000a000720c */ /* 0x000fca0003f46270 */
[----:B-12---:R-:W-:-:S05]  /*16c00*/  @!P0 IMAD.WIDE R10, R199, 0x2, R8 ;  /* 0x00000002c70a8825 */ /* 0x006fca00078e0208 */
[----:B-----5:R0:W-:Y:S02]  /*16c10*/  @!P0 ST.E.128 desc[UR42][R10.64], R4 ;  /* 0x000000040a008985 */ /* 0x0201e4000c101d2a */
[-C--:B0-----:R-:W-:Y:S02]  /*16c20*/  @!P1 LEA R4, P0, R166, R8.reuse, 0x1 ;  /* 0x00000008a6049211 */ /* 0x081fe400078008ff */
[----:B------:R-:W-:Y:S02]  /*16c30*/  @!P3 LEA R6, P6, R162, R8, 0x1 ;  /* 0x00000008a206b211 */ /* 0x000fe400078c08ff */
[-C--:B------:R-:W-:Y:S02]  /*16c40*/  @!P1 LEA.HI.X R5, R166, R9.reuse, R167, 0x1, P0 ;  /* 0x00000009a6059211 */ /* 0x080fe400000f0ca7 */
[----:B------:R-:W-:Y:S02]  /*16c50*/  LOP3.LUT P0, RZ, R23, 0x40, RZ, 0xc0, !PT ;  /* 0x0000004017ff7812 */ /* 0x000fe4000780c0ff */
[----:B------:R-:W-:Y:S01]  /*16c60*/  @!P3 LEA.HI.X R7, R162, R9, R163, 0x1, P6 ;  /* 0x00000009a207b211 */ /* 0x000fe200030f0ca3 */
[----:B------:R0:W-:Y:S01]  /*16c70*/  @!P1 ST.E.128 desc[UR42][R4.64], R24 ;  /* 0x0000001804009985 */ /* 0x0001e2000c101d2a */
[----:B------:R-:W-:-:S13]  /*16c80*/  ISETP.GE.AND P1, PT, R158, R0, PT ;  /* 0x000000009e00720c */ /* 0x000fda0003f26270 */
[-C--:B------:R-:W-:Y:S02]  /*16c90*/  @!P1 LEA R10, P6, R158, R8.reuse, 0x1 ;  /* 0x000000089e0a9211 */ /* 0x080fe400078c08ff */
[----:B0-----:R-:W-:Y:S02]  /*16ca0*/  @!P5 LEA R4, P4, R164, R8, 0x1 ;  /* 0x00000008a404d211 */ /* 0x001fe400078808ff */
[-C--:B------:R-:W-:Y:S02]  /*16cb0*/  @!P1 LEA.HI.X R11, R158, R9.reuse, R159, 0x1, P6 ;  /* 0x000000099e0b9211 */ /* 0x080fe400030f0c9f */
        /* <DEDUP_REMOVED lines=14> */
.L_x_5962:
[----:B------:R-:W-:Y:S05]  /*16da0*/  BSYNC B1 ;  /* 0x0000000000017941 */ /* 0x000fea0003800000 */
.L_x_5961:
[----:B------:R-:W-:Y:S01]  /*16db0*/  VIADD R20, R20, 0x20 ;  /* 0x0000002014147836 */ /* 0x000fe20000000000 */
[----:B0----5:R0:W3:Y:S04]  /*16dc0*/  SHFL.IDX PT, R5, R84, 0x1, 0x181f ;  /* 0x00381f0054057f89 */ /* 0x0210e800000e0000 */
        /* <DEDUP_REMOVED lines=36> */
.L_x_5960:
[----:B01----:R-:W2:Y:S01]  /*17010*/  LDL.LU R12, [R1+0x58] ;  /* 0x00005800010c7983 */ /* 0x003ea20000300800 */
[----:B------:R-:W-:Y:S01]  /*17020*/  ULDC.64 UR4, c[0x0][0xb08] ;  /* 0x0002c20000047ab9 */ /* 0x000fe20000000a00 */
[----:B------:R-:W0:Y:S01]  /*17030*/  LDC R13, c[0x0][0xbe8] ;  /* 0x0002fa00ff0d7b82 */ /* 0x000e220000000800 */
[----:B------:R-:W-:Y:S01]  /*17040*/  IMAD R0, R0, UR4, RZ ;  /* 0x0000000400007c24 */ /* 0x000fe2000f8e02ff */
[----:B------:R-:W-:Y:S01]  /*17050*/  BSSY B1, `(.L_x_5964) ;  /* 0x0000110000017945 */ /* 0x000fe20003800000 */
[----:B------:R-:W-:-:S04]  /*17060*/  IMAD.WIDE.U32 R10, R3, UR4, RZ ;  /* 0x00000004030a7c25 */ /* 0x000fc8000f8e00ff */
[----:B------:R-:W-:Y:S01]  /*17070*/  IMAD R0, R3, UR5, R0 ;  /* 0x0000000503007c24 */ /* 0x000fe2000f8e0200 */
[----:B------:R-:W-:Y:S01]  /*17080*/  ULDC.64 UR4, c[0x0][0xb38] ;  /* 0x0002ce0000047ab9 */ /* 0x000fe20000000a00 */
[----:B------:R-:W-:Y:S02]  /*17090*/  IMAD.IADD R3, R212, 0x1, R196 ;  /* 0x00000001d4037824 */ /* 0x000fe400078e02c4 */
[----:B------:R-:W-:Y:S01]  /*170a0*/  IMAD.IADD R11, R11, 0x1, R0 ;  /* 0x000000010b0b7824 */ /* 0x000fe200078e0200 */
[----:B------:R-:W-:Y:S01]  /*170b0*/  SHF.R.S32.HI R0, RZ, 0x1f, R9 ;  /* 0x0000001fff007819 */ /* 0x000fe20000011409 */
[----:B------:R-:W-:Y:S02]  /*170c0*/  IMAD.IADD R196, R194, 0x1, R196 ;  /* 0x00000001c2c47824 */ /* 0x000fe400078e02c4 */
[----:B------:R-:W-:-:S04]  /*170d0*/  IMAD.WIDE.U32 R10, R188, UR4, R10 ;  /* 0x00000004bc0a7c25 */ /* 0x000fc8000f8e000a */
[----:B------:R-:W-:Y:S01]  /*170e0*/  IMAD R11, R188, UR5, R11 ;  /* 0x00000005bc0b7c24 */ /* 0x000fe2000f8e020b */
[----:B------:R-:W-:Y:S01]  /*170f0*/  ULDC.64 UR4, c[0x0][0xb40] ;  /* 0x0002d00000047ab9 */ /* 0x000fe20000000a00 */
[----:B----4-:R-:W-:Y:S02]  /*17100*/  VIADD R80, R197, 0xf8 ;  /* 0x000000f8c5507836 */ /* 0x010fe40000000000 */
[----:B------:R-:W-:Y:S01]  /*17110*/  IMAD R0, R0, UR4, RZ ;  /* 0x0000000400007c24 */ /* 0x000fe2000f8e02ff */
[----:B0-----:R-:W-:Y:S01]  /*17120*/  ISETP.NE.AND P0, PT, R13, 0x1, PT ;  /* 0x000000010d00780c */ /* 0x001fe20003f05270 */
[----:B------:R-:W-:Y:S01]  /*17130*/  IMAD.WIDE.U32 R10, R9, UR4, R10 ;  /* 0x00000004090a7c25 */ /* 0x000fe2000f8e000a */
[----:B------:R-:W-:-:S03]  /*17140*/  SHF.R.S32.HI R80, RZ, 0x1f, R80 ;  /* 0x0000001fff507819 */ /* 0x000fc60000011450 */
[----:B------:R-:W-:Y:S01]  /*17150*/  IMAD R0, R9, UR5, R0 ;  /* 0x0000000509007c24 */ /* 0x000fe2000f8e0200 */
[----:B------:R-:W-:Y:S01]  /*17160*/  ULDC.64 UR4, c[0x0][0xb48] ;  /* 0x0002d20000047ab9 */ /* 0x000fe20000000a00 */
[----:B------:R-:W-:Y:S02]  /*17170*/  IMAD.MOV.U32 R9, RZ, RZ, R3 ;  /* 0x000000ffff097224 */ /* 0x000fe400078e0003 */
[----:B------:R-:W-:Y:S02]  /*17180*/  IMAD.IADD R11, R11, 0x1, R0 ;  /* 0x000000010b0b7824 */ /* 0x000fe400078e0200 */
[C---:B------:R-:W-:Y:S02]  /*17190*/  VIADD R153, R197.reuse, 0xf0 ;  /* 0x000000f0c5997836 */ /* 0x040fe40000000000 */
[----:B------:R-:W0:Y:S01]  /*171a0*/  @P0 LDC R0, c[0x0][0xbf0] ;  /* 0x0002fc00ff000b82 */ /* 0x000e220000000800 */
        /* <DEDUP_REMOVED lines=72> */
[----:B------:R-:W-:Y:S02]  /*17630*/  VIADD R227, R197, 0x30 ;  /* 0x00000030c5e37836 */ /* 0x000fe40000000000 */
[----:B--2---:R-:W-:-:S04]  /*17640*/  IMAD.WIDE.U32 R10, R12, UR4, R10 ;  /* 0x000000040c0a7c25 */ /* 0x004fc8000f8e000a */
[----:B------:R-:W-:Y:S01]  /*17650*/  IMAD R11, R12, UR5, R11 ;  /* 0x000000050c0b7c24 */ /* 0x000fe2000f8e020b */
[----:B------:R-:W-:Y:S01]  /*17660*/  ULDC.64 UR4, c[0x0][0xb30] ;  /* 0x0002cc0000047ab9 */ /* 0x000fe20000000a00 */
[----:B------:R-:W1:Y:S02]  /*17670*/  @P0 LDC R12, c[0x0][0xbec] ;  /* 0x0002fb00ff0c0b82 */ /* 0x000e640000000800 */
[----:B-1----:R-:W-:-:S05]  /*17680*/  @P0 IMAD.HI.U32 R12, R3, R12, RZ ;  /* 0x0000000c030c0227 */ /* 0x002fca00078e00ff */
[----:B0-----:R-:W-:-:S04]  /*17690*/  @P0 SHF.R.U32.HI R9, RZ, R0, R12 ;  /* 0x00000000ff090219 */ /* 0x001fc8000001160c */
[C---:B------:R-:W-:Y:S01]  /*176a0*/  IADD3 R0, -R9.reuse, RZ, RZ ;  /* 0x000000ff09007210 */ /* 0x040fe20007ffe1ff */
[----:B------:R-:W-:-:S04]  /*176b0*/  IMAD.WIDE.U32 R10, R9, UR4, R10 ;  /* 0x00000004090a7c25 */ /* 0x000fc8000f8e000a */
[----:B------:R-:W-:Y:S02]  /*176c0*/  IMAD R3, R13, R0, R3 ;  /* 0x000000000d037224 */ /* 0x000fe400078e0203 */
[----:B------:R-:W-:Y:S01]  /*176d0*/  IMAD R0, R8, R13, RZ ;  /* 0x0000000d08007224 */ /* 0x000fe200078e02ff */
[----:B------:R-:W-:-:S05]  /*176e0*/  SHF.R.S32.HI R8, RZ, 0x1f, R9 ;  /* 0x0000001fff087819 */ /* 0x000fca0000011409 */
[----:B------:R-:W-:-:S04]  /*176f0*/  IMAD R8, R8, UR4, RZ ;  /* 0x0000000408087c24 */ /* 0x000fc8000f8e02ff */
[----:B------:R-:W-:Y:S01]  /*17700*/  IMAD R8, R9, UR5, R8 ;  /* 0x0000000509087c24 */ /* 0x000fe2000f8e0208 */
[----:B------:R-:W-:-:S03]  /*17710*/  ULDC.64 UR4, c[0x0][0xb28] ;  /* 0x0002ca0000047ab9 */ /* 0x000fc60000000a00 */
[----:B------:R-:W-:Y:S01]  /*17720*/  IMAD.IADD R11, R11, 0x1, R8 ;  /* 0x000000010b0b7824 */ /* 0x000fe200078e0208 */
[----:B------:R-:W-:Y:S01]  /*17730*/  SHF.R.S32.HI R8, RZ, 0x1f, R3 ;  /* 0x0000001fff087819 */ /* 0x000fe20000011403 */
[----:B------:R-:W-:-:S04]  /*17740*/  IMAD.WIDE.U32 R10, R3, UR4, R10 ;  /* 0x00000004030a7c25 */ /* 0x000fc8000f8e000a */
[----:B------:R-:W-:-:S04]  /*17750*/  IMAD R8, R8, UR4, RZ ;  /* 0x0000000408087c24 */ /* 0x000fc8000f8e02ff */
        /* <DEDUP_REMOVED lines=19> */
[----:B------:R-:W-:Y:S01]  /*17890*/  ISETP.GE.AND P4, PT, R195, UR4, PT ;  /* 0x00000004c3007c0c */ /* 0x000fe2000bf86270 */
[----:B------:R-:W-:Y:S01]  /*178a0*/  VIADD R10, R197, 0x20 ;  /* 0x00000020c50a7836 */ /* 0x000fe20000000000 */
[----:B------:R-:W-:-:S04]  /*178b0*/  SHF.R.S32.HI R11, RZ, 0x1f, R11 ;  /* 0x0000001fff0b7819 */ /* 0x000fc8000001140b */
[----:B------:R-:W-:-:S03]  /*178c0*/  SHF.R.S32.HI R10, RZ, 0x1f, R10 ;  /* 0x0000001fff0a7819 */ /* 0x000fc6000001140a */
        /* <DEDUP_REMOVED lines=21> */
[----:B------:R-:W-:-:S05]  /*17a20*/  @!P1 LEA.HI.X R9, R21, R13, R11, 0x2, P2 ;  /* 0x0000000d15099211 */ /* 0x000fca00010f140b */
[----:B------:R0:W-:Y:S01]  /*17a30*/  @!P1 ST.E.64 desc[UR42][R8.64], R36 ;  /* 0x0000002408009985 */ /* 0x0001e2000c101b2a */
[----:B------:R-:W-:Y:S02]  /*17a40*/  ISETP.GE.AND P1, PT, R14, UR4, PT ;  /* 0x000000040e007c0c */ /* 0x000fe4000bf26270 */
        /* <DEDUP_REMOVED lines=56> */
[----:B------:R-:W-:Y:S01]  /*17dd0*/  @!P2 ST.E.64 desc[UR42][R14.64], R88 ;  /* 0x000000580e00a985 */ /* 0x000fe2000c101b2a */
[-C--:B0-----:R-:W-:Y:S02]  /*17de0*/  @!P3 LEA R6, P6, R178, R20.reuse, 0x2 ;  /* 0x00000014b206b211 */ /* 0x081fe400078c10ff */
[-C--:B------:R-:W-:Y:S02]  /*17df0*/  @!P4 LEA R8, P2, R176, R20.reuse, 0x2 ;  /* 0x00000014b008c211 */ /* 0x080fe400078410ff */
[-C--:B------:R-:W-:Y:S02]  /*17e00*/  @!P3 LEA.HI.X R7, R178, R13.reuse, R179, 0x2, P6 ;  /* 0x0000000db207b211 */ /* 0x080fe400030f14b3 */
[----:B-1----:R-:W-:Y:S02]  /*17e10*/  @!P5 LEA R10, P6, R174, R20, 0x2 ;  /* 0x00000014ae0ad211 */ /* 0x002fe400078c10ff */
        /* <DEDUP_REMOVED lines=51> */
.L_x_5965:
[----:B------:R-:W-:Y:S05]  /*18150*/  BSYNC B1 ;  /* 0x0000000000017941 */ /* 0x000fea0003800000 */
.L_x_5964:
[----:B---3--:R-:W-:Y:S01]  /*18160*/  VIADD R7, R196, 0x8 ;  /* 0x00000008c4077836 */ /* 0x008fe20000000000 */
[----:B0-----:R-:W0:Y:S04]  /*18170*/  SHFL.IDX PT, R12, R12, 0x1, 0x1c1f ;  /* 0x003c1f000c0c7f89 */ /* 0x001e2800000e0000 */
[----:B------:R-:W-:Y:S01]  /*18180*/  ISETP.GE.AND P0, PT, R7, R0, PT ;  /* 0x000000000700720c */ /* 0x000fe20003f06270 */
[----:B------:R-:W3:-:S12]  /*18190*/  SHFL.IDX PT, R3, R3, 0x1, 0x1c1f ;  /* 0x003c1f0003037f89 */ /* 0x000ed800000e0000 */
[----:B------:R-:W-:Y:S05]  /*181a0*/  @P0 BRA `(.L_x_5963) ;  /* 0x0000001800580947 */ /* 0x000fea0003800000 */
[----:B------:R-:W-:Y:S01]  /*181b0*/  ULDC UR4, c[0x0][0xac8] ;  /* 0x0002b20000047ab9 */ /* 0x000fe20000000800 */
[C---:B------:R-:W-:Y:S01]  /*181c0*/  VIADD R10, R197.reuse, 0x8 ;  /* 0x00000008c50a7836 */ /* 0x040fe20000000000 */
[C---:B------:R-:W-:Y:S01]  /*181d0*/  ISETP.GE.AND P4, PT, R197.reuse, UR4, PT ;  /* 0x00000004c5007c0c */ /* 0x040fe2000bf86270 */
[C---:B------:R-:W-:Y:S01]  /*181e0*/  VIADD R21, R197.reuse, 0x10 ;  /* 0x00000010c5157836 */ /* 0x040fe20000000000 */
[----:B------:R-:W-:Y:S01]  /*181f0*/  SHF.R.S32.HI R8, RZ, 0x1f, R197 ;  /* 0x0000001fff087819 */ /* 0x000fe200000114c5 */
[C---:B------:R-:W-:Y:S01]  /*18200*/  VIADD R15, R197.reuse, 0x18 ;  /* 0x00000018c50f7836 */ /* 0x040fe20000000000 */
[----:B------:R-:W-:Y:S01]  /*18210*/  ISETP.GE.AND P2, PT, R10, UR4, PT ;  /* 0x000000040a007c0c */ /* 0x000fe2000bf46270 */
[----:B------:R-:W-:Y:S01]  /*18220*/  VIADD R11, R197, 0x8 ;  /* 0x00000008c50b7836 */ /* 0x000fe20000000000 */
[----:B------:R-:W-:Y:S01]  /*18230*/  ISETP.GE.AND P1, PT, R21, UR4, PT ;  /* 0x0000000415007c0c */ /* 0x000fe2000bf26270 */
[----:B--2---:R-:W-:Y:S01]  /*18240*/  VIADD R13, R197, 0x20 ;  /* 0x00000020c50d7836 */ /* 0x004fe20000000000 */
[----:B------:R-:W-:Y:S01]  /*18250*/  ISETP.GE.AND P0, PT, R15, UR4, PT ;  /* 0x000000040f007c0c */ /* 0x000fe2000bf06270 */
[C---:B------:R-:W-:Y:S01]  /*18260*/  VIADD R24, R197.reuse, 0x10 ;  /* 0x00000010c5187836 */ /* 0x040fe20000000000 */
[----:B------:R-:W-:Y:S01]  /*18270*/  SHF.R.S32.HI R11, RZ, 0x1f, R11 ;  /* 0x0000001fff0b7819 */ /* 0x000fe2000001140b */
[----:B-1----:R-:W-:-:S02]  /*18280*/  VIADD R20, R197, 0x18 ;  /* 0x00000018c5147836 */ /* 0x002fc40000000000 */
[CC--:B---3--:R-:W-:Y:S01]  /*18290*/  @!P4 LEA R6, P3, R197.reuse, R3.reuse, 0x2 ;  /* 0x00000003c506c211 */ /* 0x0c8fe200078610ff */
[C---:B------:R-:W-:Y:S01]  /*182a0*/  VIADD R14, R197.reuse, 0x28 ;  /* 0x00000028c50e7836 */ /* 0x040fe20000000000 */
[----:B------:R-:W-:Y:S02]  /*182b0*/  SHF.R.S32.HI R24, RZ, 0x1f, R24 ;  /* 0x0000001fff187819 */ /* 0x000fe40000011418 */
[----:B0-----:R-:W-:Y:S02]  /*182c0*/  @!P4 LEA.HI.X R7, R197, R12, R8, 0x2, P3 ;  /* 0x0000000cc507c211 */ /* 0x001fe400018f1408 */
[----:B------:R-:W-:Y:S02]  /*182d0*/  ISETP.GE.AND P3, PT, R13, UR4, PT ;  /* 0x000000040d007c0c */ /* 0x000fe4000bf66270 */
[----:B------:R-:W-:Y:S01]  /*182e0*/  @!P1 LEA R8, P5, R21, R3, 0x2 ;  /* 0x0000000315089211 */ /* 0x000fe200078a10ff */
[----:B------:R0:W-:Y:S01]  /*182f0*/  @!P4 ST.E.64 desc[UR42][R6.64], R26 ;  /* 0x0000001a0600c985 */ /* 0x0001e2000c101b2a */
[----:B------:R-:W-:-:S02]  /*18300*/  SHF.R.S32.HI R20, RZ, 0x1f, R20 ;  /* 0x0000001fff147819 */ /* 0x000fc40000011414 */
[----:B------:R-:W-:Y:S02]  /*18310*/  @!P1 LEA.HI.X R9, R21, R12, R24, 0x2, P5 ;  /* 0x0000000c15099211 */ /* 0x000fe400028f1418 */
[----:B------:R-:W-:Y:S02]  /*18320*/  ISETP.GE.AND P4, PT, R14, UR4, PT ;  /* 0x000000040e007c0c */ /* 0x000fe4000bf86270 */
[----:B------:R-:W-:Y:S02]  /*18330*/  ISETP.GE.AND P5, PT, R227, UR4, PT ;  /* 0x00000004e3007c0c */ /* 0x000fe4000bfa6270 */
[----:B0-----:R-:W-:-:S04]  /*18340*/  @!P2 LEA R6, P6, R10, R3, 0x2 ;  /* 0x000000030a06a211 */ /* 0x001fc800078c10ff */
[----:B------:R-:W-:Y:S02]  /*18350*/  @!P2 LEA.HI.X R7, R10, R12, R11, 0x2, P6 ;  /* 0x0000000c0a07a211 */ /* 0x000fe400030f140b */
[----:B------:R-:W-:-:S03]  /*18360*/  @!P0 LEA R10, P6, R15, R3, 0x2 ;  /* 0x000000030f0a8211 */ /* 0x000fc600078c10ff */
[----:B------:R0:W-:Y:S01]  /*18370*/  @!P2 ST.E.64 desc[UR42][R6.64], R30 ;  /* 0x0000001e0600a985 */ /* 0x0001e2000c101b2a */
[----:B------:R-:W-:Y:S01]  /*18380*/  @!P0 LEA.HI.X R11, R15, R12, R20, 0x2, P6 ;  /* 0x0000000c0f0b8211 */ /* 0x000fe200030f1414 */
[----:B------:R-:W-:Y:S02]  /*18390*/  VIADD R15, R197, 0x20 ;  /* 0x00000020c50f7836 */ /* 0x000fe40000000000 */
[----:B------:R1:W-:Y:S03]  /*183a0*/  @!P1 ST.E.64 desc[UR42][R8.64], R34 ;  /* 0x0000002208009985 */ /* 0x0003e6000c101b2a */
[----:B------:R-:W-:Y:S01]  /*183b0*/  SHF.R.S32.HI R15, RZ, 0x1f, R15 ;  /* 0x0000001fff0f7819 */ /* 0x000fe2000001140f */
[----:B------:R2:W-:Y:S01]  /*183c0*/  @!P0 ST.E.64 desc[UR42][R10.64], R38 ;  /* 0x000000260a008985 */ /* 0x0005e2000c101b2a */
[----:B------:R-:W-:Y:S02]  /*183d0*/  ISETP.GE.AND P0, PT, R224, UR4, PT ;  /* 0x00000004e0007c0c */ /* 0x000fe4000bf06270 */
[----:B0-----:R-:W-:-:S04]  /*183e0*/  @!P3 LEA R6, P1, R13, R3, 0x2 ;  /* 0x000000030d06b211 */ /* 0x001fc800078210ff */
[-C--:B------:R-:W-:Y:S01]  /*183f0*/  @!P3 LEA.HI.X R7, R13, R12.reuse, R15, 0x2, P1 ;  /* 0x0000000c0d07b211 */ /* 0x080fe200008f140f */
[C---:B------:R-:W-:Y:S01]  /*18400*/  VIADD R15, R197.reuse, 0x28 ;  /* 0x00000028c50f7836 */ /* 0x040fe20000000000 */
[-C--:B-1----:R-:W-:Y:S01]  /*18410*/  @!P4 LEA R8, P2, R14, R3.reuse, 0x2 ;  /* 0x000000030e08c211 */ /* 0x082fe200078410ff */
[----:B------:R-:W-:Y:S01]  /*18420*/  VIADD R13, R197, 0x30 ;  /* 0x00000030c50d7836 */ /* 0x000fe20000000000 */
[----:B------:R-:W-:Y:S01]  /*18430*/  ISETP.GE.AND P1, PT, R222, UR4, PT ;  /* 0x00000004de007c0c */ /* 0x000fe2000bf26270 */
[----:B------:R0:W-:Y:S01]  /*18440*/  @!P3 ST.E.64 desc[UR42][R6.64], R42 ;  /* 0x0000002a0600b985 */ /* 0x0001e2000c101b2a */
[----:B------:R-:W-:Y:S02]  /*18450*/  SHF.R.S32.HI R15, RZ, 0x1f, R15 ;  /* 0x0000001fff0f7819 */ /* 0x000fe4000001140f */
[----:B--2---:R-:W-:Y:S02]  /*18460*/  @!P5 LEA R10, P6, R227, R3, 0x2 ;  /* 0x00000003e30ad211 */ /* 0x004fe400078c10ff */
[----:B------:R-:W-:-:S02]  /*18470*/  @!P4 LEA.HI.X R9, R14, R12, R15, 0x2, P2 ;  /* 0x0000000c0e09c211 */ /* 0x000fc400010f140f */
[----:B------:R-:W-:Y:S02]  /*18480*/  ISETP.GE.AND P2, PT, R220, UR4, PT ;  /* 0x00000004dc007c0c */ /* 0x000fe4000bf46270 */
[----:B------:R-:W-:Y:S01]  /*18490*/  SHF.R.S32.HI R13, RZ, 0x1f, R13 ;  /* 0x0000001fff0d7819 */ /* 0x000fe2000001140d */
[----:B------:R1:W-:Y:S01]  /*184a0*/  @!P4 ST.E.64 desc[UR42][R8.64], R46 ;  /* 0x0000002e0800c985 */ /* 0x0003e2000c101b2a */
[----:B------:R-:W-:Y:S02]  /*184b0*/  ISETP.GE.AND P3, PT, R211, UR4, PT ;  /* 0x00000004d3007c0c */ /* 0x000fe4000bf66270 */
[-C--:B------:R-:W-:Y:S02]  /*184c0*/  @!P5 LEA.HI.X R11, R227, R12.reuse, R13, 0x2, P6 ;  /* 0x0000000ce30bd211 */ /* 0x080fe400030f140d */
[C---:B0-----:R-:W-:Y:S02]  /*184d0*/  @!P0 LEA R6, P6, R224.reuse, R3, 0x2 ;  /* 0x00000003e0068211 */ /* 0x041fe400078c10ff */
[----:B------:R-:W-:Y:S01]  /*184e0*/  ISETP.GE.AND P4, PT, R209, UR4, PT ;  /* 0x00000004d1007c0c */ /* 0x000fe2000bf86270 */
[----:B------:R0:W-:Y:S01]  /*184f0*/  @!P5 ST.E.64 desc[UR42][R10.64], R50 ;  /* 0x000000320a00d985 */ /* 0x0001e2000c101b2a */
[----:B------:R-:W-:-:S02]  /*18500*/  @!P0 LEA.HI.X R7, R224, R12, R225, 0x2, P6 ;  /* 0x0000000ce0078211 */ /* 0x000fc400030f14e1 */
        /* <DEDUP_REMOVED lines=11> */
[----:B------:R-:W-:Y:S02]  /*185c0*/  @!P3 LEA.HI.X R7, R211, R12, R213, 0x2, P6 ;  /* 0x0000000cd307b211 */ /* 0x000fe400030f14d5 */
[----:B0-----:R-:W-:-:S03]  /*185d0*/  @!P4 LEA R8, P2, R209, R3, 0x2 ;  /* 0x00000003d108c211 */ /* 0x001fc600078410ff */
[----:B------:R0:W-:Y:S01]  /*185e0*/  @!P3 ST.E.64 desc[UR42][R6.64], R66 ;  /* 0x000000420600b985 */ /* 0x0001e2000c101b2a */
[-C--:B------:R-:W-:Y:S02]  /*185f0*/  @!P4 LEA.HI.X R9, R209, R12.reuse, R210, 0x2, P2 ;  /* 0x0000000cd109c211 */ /* 0x080fe400010f14d2 */
[----:B------:R-:W-:Y:S02]  /*18600*/  ISETP.GE.AND P2, PT, R182, UR4, PT ;  /* 0x00000004b6007c0c */ /* 0x000fe4000bf46270 */
[CC--:B-1----:R-:W-:Y:S01]  /*18610*/  @!P5 LEA R10, P6, R203.reuse, R3.reuse, 0x2 ;  /* 0x00000003cb0ad211 */ /* 0x0c2fe200078c10ff */
[----:B------:R1:W-:Y:S03]  /*18620*/  @!P4 ST.E.64 desc[UR42][R8.64], R70 ;  /* 0x000000460800c985 */ /* 0x0003e6000c101b2a */
        /* <DEDUP_REMOVED lines=9> */
[----:B------:R-:W-:Y:S02]  /*186c0*/  ISETP.GE.AND P3, PT, R176, UR4, PT ;  /* 0x00000004b0007c0c */ /* 0x000fe4000bf66270 */
[-C--:B0-----:R-:W-:Y:S01]  /*186d0*/  @!P2 LEA R10, P6, R182, R3.reuse, 0x2 ;  /* 0x00000003b60aa211 */ /* 0x081fe200078c10ff */
[----:B------:R0:W-:Y:S01]  /*186e0*/  @!P1 ST.E.64 desc[UR42][R8.64], R4 ;  /* 0x0000000408009985 */ /* 0x0001e2000c101b2a */
[----:B------:R-:W-:Y:S02]  /*186f0*/  ISETP.GE.AND P1, PT, R172, UR4, PT ;  /* 0x00000004ac007c0c */ /* 0x000fe4000bf26270 */
[----:B------:R-:W-:Y:S02]  /*18700*/  @!P2 LEA.HI.X R11, R182, R12, R183, 0x2, P6 ;  /* 0x0000000cb60ba211 */ /* 0x000fe400030f14b7 */
[----:B-1----:R-:W-:-:S03]  /*18710*/  @!P4 LEA R6, P0, R178, R3, 0x2 ;  /* 0x00000003b206c211 */ /* 0x002fc600078010ff */
[----:B------:R-:W-:Y:S01]  /*18720*/  @!P2 ST.E.64 desc[UR42][R10.64], R86 ;  /* 0x000000560a00a985 */ /* 0x000fe2000c101b2a */
        /* <DEDUP_REMOVED lines=25> */
[-C--:B------:R-:W-:Y:S02]  /*188c0*/  @!P5 LEA.HI.X R5, R168, R12.reuse, R169, 0x2, P1 ;  /* 0x0000000ca805d211 */ /* 0x080fe400008f14a9 */
[----:B--2---:R-:W-:Y:S02]  /*188d0*/  @!P3 LEA R8, P6, R164, R3, 0x2 ;  /* 0x00000003a408b211 */ /* 0x004fe400078c10ff */
[----:B------:R-:W-:Y:S01]  /*188e0*/  ISETP.GE.AND P1, PT, R160, UR4, PT ;  /* 0x00000004a0007c0c */ /* 0x000fe2000bf26270 */
        /* <DEDUP_REMOVED lines=16> */
[-C--:B------:R-:W-:Y:S02]  /*189f0*/  @!P2 LEA.HI.X R9, R154, R12.reuse, R155, 0x2, P1 ;  /* 0x0000000c9a09a211 */ /* 0x080fe400008f149b */
[-C--:B0-----:R-:W-:Y:S02]  /*18a00*/  @!P4 LEA R6, P0, R158, R3.reuse, 0x2 ;  /* 0x000000039e06c211 */ /* 0x081fe400078010ff */
[-C--:B-1----:R-:W-:Y:S02]  /*18a10*/  @!P3 LEA R4, P6, R156, R3.reuse, 0x2 ;  /* 0x000000039c04b211 */ /* 0x082fe400078c10ff */
[-C--:B------:R-:W-:Y:S02]  /*18a20*/  @!P4 LEA.HI.X R7, R158, R12.reuse, R159, 0x2, P0 ;  /* 0x0000000c9e07c211 */ /* 0x080fe400000f149f */
[----:B------:R-:W-:Y:S02]  /*18a30*/  @!P5 LEA R10, P0, R152, R3, 0x2 ;  /* 0x00000003980ad211 */ /* 0x000fe400078010ff */
        /* <DEDUP_REMOVED lines=8> */
[----:B0-----:R-:W-:-:S04]  /*18ac0*/  LEA R4, P0, R23, R3, 0x2 ;  /* 0x0000000317047211 */ /* 0x001fc800078010ff */
[----:B------:R-:W-:-:S05]  /*18ad0*/  LEA.HI.X R5, R23, R12, R80, 0x2, P0 ;  /* 0x0000000c17057211 */ /* 0x000fca00000f1450 */
[----:B------:R0:W-:Y:S01]  /*18ae0*/  ST.E.64 desc[UR42][R4.64], R150 ;  /* 0x0000009604007985 */ /* 0x0001e2000c101b2a */
[----:B------:R-:W-:Y:S05]  /*18af0*/  BRA `(.L_x_5963) ;  /* 0x0000001000047947 */ /* 0x000fea0003800000 */
.L_x_5957:
[----:B---3--:R-:W3:Y:S01]  /*18b00*/  LDL R10, [R1+0x54] ;  /* 0x00005400010a7983 */ /* 0x008ee20000100800 */
[----:B------:R-:W-:Y:S01]  /*18b10*/  ULDC.64 UR4, c[0x0][0xc08] ;  /* 0x0003020000047ab9 */ /* 0x000fe20000000a00 */
[----:B------:R-:W3:Y:S01]  /*18b20*/  LDC.64 R4, c[0x0][0xc00] ;  /* 0x00030000ff047b82 */ /* 0x000ee20000000a00 */
[----:B------:R-:W-:Y:S01]  /*18b30*/  ISETP.NE.U32.AND P0, PT, RZ, UR4, PT ;  /* 0x00000004ff007c0c */ /* 0x000fe2000bf05070 */
[----:B------:R-:W2:Y:S01]  /*18b40*/  LDL R9, [R1+0x50] ;  /* 0x0000500001097983 */ /* 0x000ea20000100800 */
[----:B------:R-:W-:Y:S02]  /*18b50*/  IMAD.MOV.U32 R3, RZ, RZ, RZ ;  /* 0x000000ffff037224 */ /* 0x000fe400078e00ff */
[----:B------:R-:W-:Y:S01]  /*18b60*/  ISETP.NE.AND.EX P1, PT, RZ, UR5, PT, P0 ;  /* 0x00000005ff007c0c */ /* 0x000fe2000bf25300 */
[----:B------:R-:W-:Y:S02]  /*18b70*/  ULDC.64 UR4, c[0x0][0xc00] ;  /* 0x0003000000047ab9 */ /* 0x000fe40000000a00 */
[----:B------:R-:W-:-:S04]  /*18b80*/  ISETP.NE.U32.AND P0, PT, RZ, UR4, PT ;  /* 0x00000004ff007c0c */ /* 0x000fc8000bf05070 */
[----:B------:R-:W-:-:S06]  /*18b90*/  ISETP.NE.AND.EX P0, PT, RZ, UR5, PT, P0 ;  /* 0x00000005ff007c0c */ /* 0x000fcc000bf05300 */
[----:B------:R-:W0:Y:S01]  /*18ba0*/  @P1 LDC.64 R6, c[0x0][0xc08] ;  /* 0x00030200ff061b82 */ /* 0x000e220000000a00 */
[----:B------:R-:W-:Y:S02]  /*18bb0*/  ULDC UR4, c[0x0][0xa88] ;  /* 0x0002a20000047ab9 */ /* 0x000fe40000000800 */
[----:B------:R-:W-:Y:S01]  /*18bc0*/  IMAD.U32 R0, RZ, RZ, UR4 ;  /* 0x00000004ff007e24 */ /* 0x000fe2000f8e00ff */
[----:B------:R-:W1:Y:S01]  /*18bd0*/  S2R R31, SR_TID.X ;  /* 0x00000000001f7919 */ /* 0x000e620000002100 */
[----:B---3--:R-:W-:-:S04]  /*18be0*/  IMAD.WIDE R4, R10, 0x4, R4 ;  /* 0x000000040a047825 */ /* 0x008fc800078e0204 */
[----:B0-----:R-:W-:Y:S01]  /*18bf0*/  @P1 IMAD.WIDE R6, R10, 0x4, R6 ;  /* 0x000000040a061825 */ /* 0x001fe200078e0206 */
[----:B------:R0:W5:Y:S04]  /*18c00*/  @P0 LDG.E R3, desc[UR42][R4.64] ;  /* 0x0000002a04030981 */ /* 0x000168000c1e1900 */
[----:B------:R0:W5:Y:S01]  /*18c10*/  @P1 LDG.E R0, desc[UR42][R6.64] ;  /* 0x0000002a06001981 */ /* 0x000162000c1e1900 */
[----:B--2---:R-:W-:Y:S01]  /*18c20*/  ISETP.NE.AND P2, PT, R9, RZ, PT ;  /* 0x000000ff0900720c */ /* 0x004fe20003f45270 */
[----:B-1----:R-:W-:Y:S01]  /*18c30*/  VIADD R8, R31, 0xffffff80 ;  /* 0xffffff801f087836 */ /* 0x002fe20000000000 */
[----:B------:R-:W-:-:S04]  /*18c40*/  SHF.R.S32.HI R26, RZ, 0x1f, R10 ;  /* 0x0000001fff1a7819 */ /* 0x000fc8000001140a */
[----:B------:R-:W-:-:S07]  /*18c50*/  ISETP.GT.AND P3, PT, R8, 0x3f, PT ;  /* 0x0000003f0800780c */ /* 0x000fce0003f64270 */
[----:B------:R-:W1:Y:S02]  /*18c60*/  @!P2 LDC R9, c[0x0][0xad4] ;  /* 0x0002b500ff09ab82 */ /* 0x000e640000000800 */
[----:B-1----:R0:W-:Y:S01]  /*18c70*/  @!P2 STL [R1+0x50], R9 ;  /* 0x000050090100a387 */ /* 0x0021e20000100800 */
[----:B------:R-:W-:Y:S01]  /*18c80*/  ISETP.GT.AND P2, PT, R9, 0x1, PT ;  /* 0x000000010900780c */ /* 0x000fe20003f44270 */
[----:B------:R-:W-:-:S12]  /*18c90*/  @P1 BRA `(.L_x_5966) ;  /* 0x0000000000101947 */ /* 0x000fd80003800000 */
[----:B------:R-:W-:Y:S05]  /*18ca0*/  @!P0 BRA `(.L_x_5966) ;  /* 0x00000000000c8947 */ /* 0x000fea0003800000 */
[----:B0-----:R-:W2:Y:S04]  /*18cb0*/  LDG.E R7, desc[UR42][R4.64] ;  /* 0x0000002a04077981 */ /* 0x001ea8000c1e1900 */
[----:B-----5:R-:W2:Y:S02]  /*18cc0*/  LDG.E R0, desc[UR42][R4.64+0x4] ;  /* 0x0000042a04007981 */ /* 0x020ea4000c1e1900 */
[----:B--2---:R-:W-:-:S07]  /*18cd0*/  IMAD.IADD R0, R0, 0x1, -R7 ;  /* 0x0000000100007824 */ /* 0x004fce00078e0a07 */
.L_x_5966:
        /* <DEDUP_REMOVED lines=17> */
[----:B------:R-:W1:Y:S08]  /*18df0*/  LDC.64 R4, c[0x0][R23+0x220] ;  /* 0x0000880017047b82 */ /* 0x000e700000000a00 */
[----:B------:R-:W3:Y:S08]  /*18e00*/  LDC.64 R12, c[0x0][R23+0x218] ;  /* 0x00008600170c7b82 */ /* 0x000ef00000000a00 */
[----:B------:R-:W5:Y:S08]  /*18e10*/  LDC.64 R6, c[0x0][R23+0x228] ;  /* 0x00008a0017067b82 */ /* 0x000f700000000a00 */
[----:B------:R-:W4:Y:S08]  /*18e20*/  @P1 LDC R20, c[0x0][0xbec] ;  /* 0x0002fb00ff141b82 */ /* 0x000f300000000800 */
[----:B------:R-:W5:Y:S08]  /*18e30*/  LDC.64 R8, c[0x0][R23+0x210] ;  /* 0x0000840017087b82 */ /* 0x000f700000000a00 */
[----:B------:R-:W5:Y:S01]  /*18e40*/  @P1 LDC R27, c[0x0][0xbf0] ;  /* 0x0002fc00ff1b1b82 */ /* 0x000f620000000800 */
[----:B----4-:R-:W-:-:S07]  /*18e50*/  @P1 IMAD.HI.U32 R20, R31, R20, RZ ;  /* 0x000000141f141227 */ /* 0x010fce00078e00ff */
[----:B0-----:R-:W0:Y:S01]  /*18e60*/  @!P0 LDC R10, c[0x0][0xb50] ;  /* 0x0002d400ff0a8b82 */ /* 0x001e220000000800 */
[-C--:B-1----:R-:W-:Y:S02]  /*18e70*/  IMAD R5, R5, R29.reuse, RZ ;  /* 0x0000001d05057224 */ /* 0x082fe400078e02ff */
[----:B------:R-:W-:-:S05]  /*18e80*/  IMAD.WIDE.U32 R14, R4, R29, RZ ;  /* 0x0000001d040e7225 */ /* 0x000fca00078e00ff */
[----:B------:R-:W1:Y:S01]  /*18e90*/  @!P0 LDC R11, c[0x0][0xb54] ;  /* 0x0002d500ff0b8b82 */ /* 0x000e620000000800 */
[-C--:B---3--:R-:W-:Y:S02]  /*18ea0*/  IMAD R25, R13, R188.reuse, RZ ;  /* 0x000000bc0d197224 */ /* 0x088fe400078e02ff */
[----:B------:R-:W-:Y:S01]  /*18eb0*/  IMAD.WIDE.U32 R12, R12, R188, RZ ;  /* 0x000000bc0c0c7225 */ /* 0x000fe200078e00ff */
[----:B-----5:R-:W-:-:S03]  /*18ec0*/  @P1 SHF.R.U32.HI R21, RZ, R27, R20 ;  /* 0x0000001bff151219 */ /* 0x020fc60000011614 */
        /* <DEDUP_REMOVED lines=23> */
.L_x_5968:
[----:B------:R-:W-:Y:S05]  /*19040*/  BSYNC B1 ;  /* 0x0000000000017941 */ /* 0x000fea0003800000 */
.L_x_5967:
[----:B------:R-:W-:Y:S05]  /*19050*/  @P2 BRA `(.L_x_5963) ;  /* 0x0000000800ac2947 */ /* 0x000fea0003800000 */
[----:B0-----:R-:W0:Y:S01]  /*19060*/  S2R R6, SR_TID.X ;  /* 0x0000000000067919 */ /* 0x001e220000002100 */
[----:B------:R-:W2:Y:S01]  /*19070*/  LDC R9, c[0x0][0xbe8] ;  /* 0x0002fa00ff097b82 */ /* 0x000ea20000000800 */
[----:B------:R-:W-:Y:S01]  /*19080*/  ULDC.64 UR4, c[0x0][0xaa0] ;  /* 0x0002a80000047ab9 */ /* 0x000fe20000000a00 */
[C---:B------:R-:W-:Y:S01]  /*19090*/  VIADD R38, R199.reuse, 0x40 ;  /* 0x00000040c7267836 */ /* 0x040fe20000000000 */
[----:B------:R-:W-:Y:S01]  /*190a0*/  BSSY B1, `(.L_x_5969) ;  /* 0x0000082000017945 */ /* 0x000fe20003800000 */
[----:B------:R-:W-:Y:S02]  /*190b0*/  IMAD R4, R24, UR4, RZ ;  /* 0x0000000418047c24 */ /* 0x000fe4000f8e02ff */
[----:B------:R-:W-:Y:S02]  /*190c0*/  VIADD R36, R199, 0x80 ;  /* 0x00000080c7247836 */ /* 0x000fe40000000000 */
[----:B------:R-:W3:Y:S01]  /*190d0*/  LDC R12, c[0x0][0xac8] ;  /* 0x0002b200ff0c7b82 */ /* 0x000ee20000000800 */
[----:B------:R-:W-:-:S02]  /*190e0*/  IMAD R7, R3, UR5, R4 ;  /* 0x0000000503077c24 */ /* 0x000fc4000f8e0204 */
[----:B-1----:R-:W-:Y:S01]  /*190f0*/  IMAD.WIDE.U32 R4, R3, UR4, RZ ;  /* 0x0000000403047c25 */ /* 0x002fe2000f8e00ff */
[----:B------:R-:W-:-:S03]  /*19100*/  ULDC.64 UR4, c[0x0][0xae8] ;  /* 0x0002ba0000047ab9 */ /* 0x000fc60000000a00 */
[----:B------:R-:W-:Y:S02]  /*19110*/  IMAD.IADD R5, R5, 0x1, R7 ;  /* 0x0000000105057824 */ /* 0x000fe400078e0207 */
[----:B------:R-:W-:Y:S02]  /*19120*/  VIADD R34, R199, 0xc0 ;  /* 0x000000c0c7227836 */ /* 0x000fe40000000000 */
[----:B------:R-:W-:-:S04]  /*19130*/  IMAD.WIDE.U32 R4, R188, UR4, R4 ;  /* 0x00000004bc047c25 */ /* 0x000fc8000f8e0004 */
[----:B------:R-:W-:Y:S01]  /*19140*/  IMAD R5, R188, UR5, R5 ;  /* 0x00000005bc057c24 */ /* 0x000fe2000f8e0205 */
[----:B--2---:R-:W-:Y:S01]  /*19150*/  ISETP.NE.AND P0, PT, R9, 0x1, PT ;  /* 0x000000010900780c */ /* 0x004fe20003f05270 */
[----:B------:R-:W-:Y:S01]  /*19160*/  ULDC.64 UR4, c[0x0][0xaf0] ;  /* 0x0002bc0000047ab9 */ /* 0x000fe20000000a00 */
[----:B------:R-:W-:Y:S02]  /*19170*/  IMAD R21, R0, R9, RZ ;  /* 0x0000000900157224 */ /* 0x000fe400078e02ff */
[----:B------:R-:W-:-:S04]  /*19180*/  IMAD.WIDE.U32 R4, R29, UR4, R4 ;  /* 0x000000041d047c25 */ /* 0x000fc8000f8e0004 */
[----:B0-----:R-:W-:Y:S01]  /*19190*/  VIADD R6, R6, 0xffffff80 ;  /* 0xffffff8006067836 */ /* 0x001fe20000000000 */
[-C--:B---3--:R-:W-:Y:S01]  /*191a0*/  ISETP.GE.AND P1, PT, R38, R12.reuse, PT ;  /* 0x0000000c2600720c */ /* 0x088fe20003f26270 */
[C---:B------:R-:W-:Y:S01]  /*191b0*/  VIADD R32, R199.reuse, 0x100 ;  /* 0x00000100c7207836 */ /* 0x040fe20000000000 */
[C---:B------:R-:W-:Y:S01]  /*191c0*/  ISETP.GE.AND P2, PT, R199.reuse, R12, PT ;  /* 0x0000000cc700720c */ /* 0x040fe20003f46270 */
[C---:B------:R-:W-:Y:S01]  /*191d0*/  VIADD R30, R199.reuse, 0x140 ;  /* 0x00000140c71e7836 */ /* 0x040fe20000000000 */
[----:B------:R-:W-:Y:S01]  /*191e0*/  SHF.R.S32.HI R3, RZ, 0x1f, R6 ;  /* 0x0000001fff037819 */ /* 0x000fe20000011406 */
[----:B------:R-:W0:Y:S01]  /*191f0*/  @P0 LDC R11, c[0x0][0xbec] ;  /* 0x0002fb00ff0b0b82 */ /* 0x000e220000000800 */
[----:B------:R-:W-:Y:S01]  /*19200*/  SEL R8, RZ, 0xffffffff, P1 ;  /* 0xffffffffff087807 */ /* 0x000fe20000800000 */
[----:B------:R-:W-:Y:S01]  /*19210*/  VIADD R27, R199, 0x180 ;  /* 0x00000180c71b7836 */ /* 0x000fe20000000000 */
[----:B------:R-:W-:Y:S01]  /*19220*/  LEA.HI R3, R3, R6, RZ, 0x3 ;  /* 0x0000000603037211 */ /* 0x000fe200078f18ff */
[----:B------:R-:W-:Y:S01]  /*19230*/  VIADD R23, R199, 0x1c0 ;  /* 0x000001c0c7177836 */ /* 0x000fe20000000000 */
[----:B------:R-:W-:Y:S01]  /*19240*/  ISETP.GE.AND P1, PT, R36, R12, PT ;  /* 0x0000000c2400720c */ /* 0x000fe20003f26270 */
[----:B------:R-:W-:Y:S01]  /*19250*/  IMAD.SHL.U32 R8, R8, 0x2, RZ ;  /* 0x0000000208087824 */ /* 0x000fe200078e00ff */
[----:B------:R-:W-:Y:S01]  /*19260*/  LOP3.LUT R7, R3, 0xfffffff8, RZ, 0xc0, !PT ;  /* 0xfffffff803077812 */ /* 0x000fe200078ec0ff */
[----:B------:R-:W1:Y:S01]  /*19270*/  @P0 LDC R13, c[0x0][0xbf0] ;  /* 0x0002fc00ff0d0b82 */ /* 0x000e620000000800 */
[----:B------:R-:W-:Y:S01]  /*19280*/  SHF.R.S32.HI R15, RZ, 0x3, R3 ;  /* 0x00000003ff0f7819 */ /* 0x000fe20000011403 */
[----:B------:R-:W-:-:S02]  /*19290*/  IMAD R3, R26, UR4, RZ ;  /* 0x000000041a037c24 */ /* 0x000fc4000f8e02ff */
[----:B------:R-:W-:Y:S02]  /*192a0*/  IMAD.IADD R6, R6, 0x1, -R7 ;  /* 0x0000000106067824 */ /* 0x000fe400078e0a07 */
[----:B------:R-:W-:Y:S02]  /*192b0*/  IMAD.IADD R20, R15, 0x1, R196 ;  /* 0x000000010f147824 */ /* 0x000fe400078e02c4 */
[C---:B------:R-:W-:Y:S01]  /*192c0*/  VIADD R25, R199.reuse, 0x1c0 ;  /* 0x000001c0c7197836 */ /* 0x040fe20000000000 */
[----:B------:R-:W-:Y:S01]  /*192d0*/  LEA R7, R6, R15, 0x5 ;  /* 0x0000000f06077211 */ /* 0x000fe200078e28ff */
[C---:B------:R-:W-:Y:S02]  /*192e0*/  VIADD R28, R199.reuse, 0x180 ;  /* 0x00000180c71c7836 */ /* 0x040fe40000000000 */
[----:B------:R-:W-:Y:S01]  /*192f0*/  VIADD R31, R199, 0x140 ;  /* 0x00000140c71f7836 */ /* 0x000fe20000000000 */
[----:B------:R-:W-:Y:S01]  /*19300*/  SHF.R.S32.HI R25, RZ, 0x1f, R25 ;  /* 0x0000001fff197819 */ /* 0x000fe20000011419 */
[----:B------:R-:W-:Y:S01]  /*19310*/  IMAD.IADD R196, R196, 0x1, R7 ;  /* 0x00000001c4c47824 */ /* 0x000fe200078e0207 */
[----:B------:R-:W-:Y:S01]  /*19320*/  SHF.R.S32.HI R28, RZ, 0x1f, R28 ;  /* 0x0000001fff1c7819 */ /* 0x000fe2000001141c */
[----:B------:R-:W-:Y:S01]  /*19330*/  IMAD R7, R29, UR5, R3 ;  /* 0x000000051d077c24 */ /* 0x000fe2000f8e0203 */
[----:B------:R-:W-:Y:S01]  /*19340*/  ULDC.64 UR4, c[0x0][0xae0] ;  /* 0x0002b80000047ab9 */ /* 0x000fe20000000a00 */
[----:B0-----:R-:W-:Y:S01]  /*19350*/  @P0 IMAD.HI.U32 R6, R196, R11, RZ ;  /* 0x0000000bc4060227 */ /* 0x001fe200078e00ff */
[----:B------:R-:W-:-:S03]  /*19360*/  SHF.R.S32.HI R31, RZ, 0x1f, R31 ;  /* 0x0000001fff1f7819 */ /* 0x000fc6000001141f */
[----:B------:R-:W-:Y:S01]  /*19370*/  IMAD.IADD R5, R5, 0x1, R7 ;  /* 0x0000000105057824 */ /* 0x000fe200078e0207 */
[----:B------:R-:W-:Y:S01]  /*19380*/  SEL R7, RZ, 0x1, P2 ;  /* 0x00000001ff077807 */ /* 0x000fe20001000000 */
[----:B------:R-:W-:Y:S01]  /*19390*/  IMAD.MOV.U32 R3, RZ, RZ, R196 ;  /* 0x000000ffff037224 */ /* 0x000fe200078e00c4 */
[----:B-1----:R-:W-:Y:S01]  /*193a0*/  @P0 SHF.R.U32.HI R3, RZ, R13, R6 ;  /* 0x0000000dff030219 */ /* 0x002fe20000011606 */
[C---:B------:R-:W-:Y:S01]  /*193b0*/  VIADD R33, R199.reuse, 0x100 ;  /* 0x00000100c7217836 */ /* 0x040fe20000000000 */
[----:B------:R-:W-:Y:S01]  /*193c0*/  LOP3.LUT R6, R8, 0x2, R7, 0xe2, !PT ;  /* 0x0000000208067812 */ /* 0x000fe200078ee207 */
[----:B------:R-:W-:Y:S01]  /*193d0*/  VIADD R35, R199, 0xc0 ;  /* 0x000000c0c7237836 */ /* 0x000fe20000000000 */
[----:B------:R-:W-:Y:S01]  /*193e0*/  SEL R8, RZ, 0xffffffff, P1 ;  /* 0xffffffffff087807 */ /* 0x000fe20000800000 */
[----:B------:R-:W-:Y:S01]  /*193f0*/  IMAD.MOV R7, RZ, RZ, -R3 ;  /* 0x000000ffff077224 */ /* 0x000fe200078e0a03 */
[----:B------:R-:W-:Y:S01]  /*19400*/  ISETP.GE.AND P0, PT, R34, R12, PT ;  /* 0x0000000c2200720c */ /* 0x000fe20003f06270 */
[----:B------:R-:W-:Y:S01]  /*19410*/  IMAD.WIDE.U32 R4, R3, UR4, R4 ;  /* 0x0000000403047c25 */ /* 0x000fe2000f8e0004 */
[----:B------:R-:W-:-:S02]  /*19420*/  SHF.R.S32.HI R0, RZ, 0x1f, R3 ;  /* 0x0000001fff007819 */ /* 0x000fc40000011403 */
[-C--:B------:R-:W-:Y:S01]  /*19430*/  ISETP.GE.AND P1, PT, R32, R12.reuse, PT ;  /* 0x0000000c2000720c */ /* 0x080fe20003f26270 */
[----:B------:R-:W-:Y:S01]  /*19440*/  IMAD.SHL.U32 R11, R8, 0x4, RZ ;  /* 0x00000004080b7824 */ /* 0x000fe200078e00ff */
[----:B------:R-:W-:Y:S01]  /*19450*/  SEL R8, RZ, 0xffffffff, P0 ;  /* 0xffffffffff087807 */ /* 0x000fe20000000000 */
[----:B------:R-:W-:Y:S01]  /*19460*/  IMAD R0, R0, UR4, RZ ;  /* 0x0000000400007c24 */ /* 0x000fe2000f8e02ff */
[-C--:B------:R-:W-:Y:S01]  /*19470*/  ISETP.GE.AND P0, PT, R30, R12.reuse, PT ;  /* 0x0000000c1e00720c */ /* 0x080fe20003f06270 */
[----:B------:R-:W-:Y:S01]  /*19480*/  IMAD R7, R9, R7, R196 ;  /* 0x0000000709077224 */ /* 0x000fe200078e02c4 */
[----:B------:R-:W-:Y:S01]  /*19490*/  LOP3.LUT R6, R11, 0x4, R6, 0xe2, !PT ;  /* 0x000000040b067812 */ /* 0x000fe200078ee206 */
[----:B------:R-:W-:Y:S01]  /*194a0*/  IMAD.SHL.U32 R9, R8, 0x8, RZ ;  /* 0x0000000808097824 */ /* 0x000fe200078e00ff */
[----:B------:R-:W-:Y:S01]  /*194b0*/  SEL R8, RZ, 0xffffffff, P1 ;  /* 0xffffffffff087807 */ /* 0x000fe20000800000 */
[----:B------:R-:W-:Y:S01]  /*194c0*/  IMAD R3, R3, UR5, R0 ;  /* 0x0000000503037c24 */ /* 0x000fe2000f8e0200 */
[----:B------:R-:W-:Y:S01]  /*194d0*/  SHF.R.S32.HI R0, RZ, 0x1f, R7 ;  /* 0x0000001fff007819 */ /* 0x000fe20000011407 */
[----:B------:R-:W-:Y:S01]  /*194e0*/  ULDC.64 UR4, c[0x0][0xad8] ;  /* 0x0002b60000047ab9 */ /* 0x000fe20000000a00 */
[----:B------:R-:W-:Y:S01]  /*194f0*/  LOP3.LUT R6, R9, 0x8, R6, 0xe2, !PT ;  /* 0x0000000809067812 */ /* 0x000fe200078ee206 */
[----:B------:R-:W-:Y:S01]  /*19500*/  IMAD.IADD R5, R5, 0x1, R3 ;  /* 0x0000000105057824 */ /* 0x000fe200078e0203 */
[----:B------:R-:W-:Y:S01]  /*19510*/  SEL R3, RZ, 0xffffffff, P0 ;  /* 0xffffffffff037807 */ /* 0x000fe20000000000 */
[----:B------:R-:W-:Y:S01]  /*19520*/  IMAD.SHL.U32 R9, R8, 0x10, RZ ;  /* 0x0000001008097824 */ /* 0x000fe200078e00ff */
[-C--:B------:R-:W-:Y:S01]  /*19530*/  ISETP.GE.AND P0, PT, R27, R12.reuse, PT ;  /* 0x0000000c1b00720c */ /* 0x080fe20003f06270 */
[----:B------:R-:W-:Y:S01]  /*19540*/  IMAD R0, R0, UR4, RZ ;  /* 0x0000000400007c24 */ /* 0x000fe2000f8e02ff */
[----:B------:R-:W-:Y:S01]  /*19550*/  ISETP.GE.AND P2, PT, R23, R12, PT ;  /* 0x0000000c1700720c */ /* 0x000fe20003f46270 */
[----:B------:R-:W-:Y:S01]  /*19560*/  IMAD.WIDE.U32 R4, R7, UR4, R4 ;  /* 0x0000000407047c25 */ /* 0x000fe2000f8e0004 */
[----:B------:R-:W-:-:S02]  /*19570*/  LOP3.LUT R6, R9, 0x10, R6, 0xe2, !PT ;  /* 0x0000001009067812 */ /* 0x000fc400078ee206 */
[----:B------:R-:W-:Y:S01]  /*19580*/  SHF.R.S32.HI R33, RZ, 0x1f, R33 ;  /* 0x0000001fff217819 */ /* 0x000fe20000011421 */
[----:B------:R-:W-:Y:S01]  /*19590*/  IMAD.SHL.U32 R9, R3, 0x20, RZ ;  /* 0x0000002003097824 */ /* 0x000fe200078e00ff */
[----:B------:R-:W-:Y:S01]  /*195a0*/  SHF.R.S32.HI R35, RZ, 0x1f, R35 ;  /* 0x0000001fff237819 */ /* 0x000fe20000011423 */
[----:B------:R-:W-:Y:S01]  /*195b0*/  IMAD R3, R7, UR5, R0 ;  /* 0x0000000507037c24 */ /* 0x000fe2000f8e0200 */
[----:B------:R-:W-:Y:S01]  /*195c0*/  SEL R7, RZ, 0x40, P0 ;  /* 0x00000040ff077807 */ /* 0x000fe20000000000 */
[----:B------:R-:W-:Y:S01]  /*195d0*/  ULDC.64 UR4, c[0x0][0xa80] ;  /* 0x0002a00000047ab9 */ /* 0x000fe20000000a00 */
[----:B------:R-:W-:Y:S01]  /*195e0*/  ISETP.GE.AND P0, PT, R20, R21, PT ;  /* 0x000000151400720c */ /* 0x000fe20003f06270 */
[----:B------:R-:W-:Y:S01]  /*195f0*/  IMAD.IADD R3, R5, 0x1, R3 ;  /* 0x0000000105037824 */ /* 0x000fe200078e0203 */
[C---:B------:R-:W-:Y:S01]  /*19600*/  LEA R13, P1, R4.reuse, UR4, 0x1 ;  /* 0x00000004040d7c11 */ /* 0x040fe2000f8208ff */
[----:B------:R-:W-:Y:S01]  /*19610*/  VIADD R37, R199, 0x80 ;  /* 0x00000080c7257836 */ /* 0x000fe20000000000 */
[----:B------:R-:W-:Y:S01]  /*19620*/  LOP3.LUT R6, R9, 0x20, R6, 0xe2, !PT ;  /* 0x0000002009067812 */ /* 0x000fe200078ee206 */
[----:B------:R-:W-:Y:S01]  /*19630*/  VIADD R39, R199, 0x40 ;  /* 0x00000040c7277836 */ /* 0x000fe20000000000 */
[----:B------:R-:W-:Y:S01]  /*19640*/  LEA.HI.X R3, R4, UR5, R3, 0x1, P1 ;  /* 0x0000000504037c11 */ /* 0x000fe200088f0c03 */
[----:B------:R0:W1:Y:S01]  /*19650*/  SHFL.IDX PT, R10, R13, RZ, 0x181f ;  /* 0x00181fff0d0a7589 */ /* 0x00006200000e0000 */
[----:B------:R-:W-:-:S02]  /*19660*/  LOP3.LUT R14, R6, R7, RZ, 0xfc, !PT ;  /* 0x00000007060e7212 */ /* 0x000fc400078efcff */
[----:B------:R-:W-:Y:S01]  /*19670*/  SEL R5, RZ, 0x80, P2 ;  /* 0x00000080ff057807 */ /* 0x000fe20001000000 */
[----:B------:R0:W2:Y:S01]  /*19680*/  SHFL.IDX PT, R11, R3, RZ, 0x181f ;  /* 0x00181fff030b7589 */ /* 0x0000a200000e0000 */
[----:B------:R-:W-:Y:S02]  /*19690*/  SHF.R.S32.HI R37, RZ, 0x1f, R37 ;  /* 0x0000001fff257819 */ /* 0x000fe40000011425 */
[----:B------:R-:W-:Y:S02]  /*196a0*/  LOP3.LUT R15, R14, R5, RZ, 0xfc, !PT ;  /* 0x000000050e0f7212 */ /* 0x000fe400078efcff */
[----:B------:R-:W-:Y:S01]  /*196b0*/  SHF.R.S32.HI R39, RZ, 0x1f, R39 ;  /* 0x0000001fff277819 */ /* 0x000fe20000011427 */
[----:B------:R-:W-:Y:S06]  /*196c0*/  @P0 BRA `(.L_x_5970) ;  /* 0x00000000007c0947 */ /* 0x000fec0003800000 */
[-C--:B------:R-:W-:Y:S02]  /*196d0*/  ISETP.GE.AND P2, PT, R38, R12.reuse, PT ;  /* 0x0000000c2600720c */ /* 0x080fe40003f46270 */
[-C--:B------:R-:W-:Y:S02]  /*196e0*/  ISETP.GE.AND P1, PT, R199, R12.reuse, PT ;  /* 0x0000000cc700720c */ /* 0x080fe40003f26270 */
[-C--:B------:R-:W-:Y:S02]  /*196f0*/  ISETP.GE.AND P5, PT, R36, R12.reuse, PT ;  /* 0x0000000c2400720c */ /* 0x080fe40003fa6270 */
[----:B------:R-:W-:-:S07]  /*19700*/  ISETP.GE.AND P3, PT, R34, R12, PT ;  /* 0x0000000c2200720c */ /* 0x000fce0003f66270 */
[C---:B-1----:R-:W-:Y:S02]  /*19710*/  @!P2 LEA R4, P0, R38.reuse, R10, 0x1 ;  /* 0x0000000a2604a211 */ /* 0x042fe400078008ff */
        /* <DEDUP_REMOVED lines=21> */
[----:B------:R-:W-:Y:S02]  /*19870*/  @P4 LEA R10, P5, R23, R10, 0x1 ;  /* 0x0000000a170a4211 */ /* 0x000fe400078a08ff */
[-C--:B------:R-:W-:Y:S02]  /*19880*/  @P0 LEA.HI.X R5, R27, R11.reuse, R28, 0x1, P3 ;  /* 0x0000000b1b050211 */ /* 0x080fe400018f0c1c */
[----:B------:R-:W-:-:S03]  /*19890*/  @P4 LEA.HI.X R11, R23, R11, R25, 0x1, P5 ;  /* 0x0000000b170b4211 */ /* 0x000fc600028f0c19 */
[----:B------:R3:W-:Y:S04]  /*198a0*/  @P0 ST.E.128 desc[UR42][R4.64], RZ ;  /* 0x000000ff04000985 */ /* 0x0007e8000c101d2a */
[----:B------:R3:W-:Y:S02]  /*198b0*/  @P4 ST.E.128 desc[UR42][R10.64], RZ ;  /* 0x000000ff0a004985 */ /* 0x0007e4000c101d2a */
.L_x_5970:
[----:B------:R-:W-:Y:S05]  /*198c0*/  BSYNC B1 ;  /* 0x0000000000017941 */ /* 0x000fea0003800000 */
.L_x_5969:
        /* <DEDUP_REMOVED lines=36> */
.L_x_5963:
[----:B------:R-:W-:Y:S05]  /*19b10*/  BSYNC B0 ;  /* 0x0000000000007941 */ /* 0x000fea0003800000 */
.L_x_5956:
[----:B------:R-:W-:Y:S02]  /*19b20*/  ULDC UR4, c[0x0][0xc3c] ;  /* 0x00030f0000047ab9 */ /* 0x000fe40000000800 */
[----:B----4-:R-:W-:-:S13]  /*19b30*/  ISETP.GE.AND P0, PT, R83, UR4, PT ;  /* 0x0000000453007c0c */ /* 0x010fda000bf06270 */
[----:B------:R-:W-:Y:S05]  /*19b40*/  @!P0 BRA `(.L_x_5971) ;  /* 0xfffffe7c00988947 */ /* 0x000fea000383ffff */
[----:B------:R-:W-:Y:S05]  /*19b50*/  BRA `(.L_x_5743) ;  /* 0x0000008800347947 */ /* 0x000fea0003800000 */
.L_x_5741:
        /* <DEDUP_REMOVED lines=16> */
.L_x_5972:
        /* <DEDUP_REMOVED lines=43> */
.L_x_5976:
        /* <DEDUP_REMOVED lines=37> */
.L_x_5974:
        /* <DEDUP_REMOVED lines=13> */
.L_x_5977:
        /* <DEDUP_REMOVED lines=62> */
.L_x_5978:
        /* <DEDUP_REMOVED lines=61> */
.L_x_5979:
[----:B------:R-:W-:-:S04]  /*1a9e0*/  LOP3.LUT R25, RZ, R2, RZ, 0x33, !PT ;  /* 0x00000002ff197212 */ /* 0x000fc800078e33ff */
[----:B------:R-:W-:Y:S01]  /*1a9f0*/  IADD3 R25, R6, R25, RZ ;  /* 0x0000001906197210 */ /* 0x000fe20007ffe0ff */
[----:B------:R-:W-:Y:S06]  /*1aa00*/  BRA `(.L_x_5980) ;  /* 0x00000000000c7947 */ /* 0x000fec0003800000 */
.L_x_5975:
[----:B------:R-:W-:Y:S02]  /*1aa10*/  IMAD.MOV.U32 R25, RZ, RZ, RZ ;  /* 0x000000ffff197224 */ /* 0x000fe400078e00ff */
[----:B------:R-:W-:Y:S02]  /*1aa20*/  IMAD.U32 R24, RZ, RZ, UR6 ;  /* 0x00000006ff187e24 */ /* 0x000fe4000f8e00ff */
[----:B------:R-:W-:-:S07]  /*1aa30*/  IMAD.MOV.U32 R26, RZ, RZ, RZ ;  /* 0x000000ffff1a7224 */ /* 0x000fce00078e00ff */
.L_x_5980:
[----:B------:R-:W-:-:S13]  /*1aa40*/  ISETP.NE.AND P0, PT, R7, RZ, PT ;  /* 0x000000ff0700720c */ /* 0x000fda0003f05270 */
[----:B------:R-:W0:Y:S01]  /*1aa50*/  @!P0 S2R R3, SR_CgaCtaId ;  /* 0x0000000000038919 */ /* 0x000e220000008800 */
[----:B------:R-:W-:-:S04]  /*1aa60*/  @!P0 MOV R2, 0x400 ;  /* 0x0000040000028802 */ /* 0x000fc80000000f00 */
[----:B0-----:R-:W-:-:S05]  /*1aa70*/  @!P0 LEA R2, R3, R2, 0x18 ;  /* 0x0000000203028211 */ /* 0x001fca00078ec0ff */
[----:B------:R1:W-:Y:S01]  /*1aa80*/  @!P0 STS.128 [R2+0x28cd0], R24 ;  /* 0x028cd01802008388 */ /* 0x0003e20000000c00 */
[----:B------:R-:W-:Y:S06]  /*1aa90*/  BAR.ARV 0x5, 0x180 ;  /* 0x0146000000007b1d */ /* 0x000fec0000002000 */
.L_x_5973:
        /* <DEDUP_REMOVED lines=38> */
.L_x_6108:
[----:B------:R-:W-:Y:S05]  /*1ad00*/  YIELD ;  /* 0x0000000000007946 */ /* 0x000fea0003800000 */
[----:B------:R-:W-:Y:S01]  /*1ad10*/  ULDC.64 UR4, c[0x0][0xa28] ;  /* 0x00028a0000047ab9 */ /* 0x000fe20000000a00 */
[----:B------:R-:W-:Y:S01]  /*1ad20*/  IMAD.MOV.U32 R33, RZ, RZ, RZ ;  /* 0x000000ffff217224 */ /* 0x000fe200078e00ff */
[----:B------:R-:W-:Y:S01]  /*1ad30*/  ISETP.NE.U32.AND P0, PT, RZ, UR4, PT ;  /* 0x00000004ff007c0c */ /* 0x000fe2000bf05070 */
[----:B------:R-:W0:Y:S01]  /*1ad40*/  LDC.64 R4, c[0x0][0xa00] ;  /* 0x00028000ff047b82 */ /* 0x000e220000000a00 */
[----:B------:R-:W-:Y:S02]  /*1ad50*/  ULDC.64 UR6, c[0x0][0xa10] ;  /* 0x0002840000067ab9 */ /* 0x000fe40000000a00 */
[----:B------:R-:W-:Y:S01]  /*1ad60*/  ISETP.NE.AND.EX P0, PT, RZ, UR5, PT, P0 ;  /* 0x00000005ff007c0c */ /* 0x000fe2000bf05300 */
[----:B------:R-:W-:-:S12]  /*1ad70*/  ULDC.64 UR4, c[0x0][0xa18] ;  /* 0x0002860000047ab9 */ /* 0x000fd80000000a00 */
[----:B--2---:R-:W2:Y:S02]  /*1ad80*/  @P0 LDC.64 R2, c[0x0][0xa28] ;  /* 0x00028a00ff020b82 */ /* 0x004ea40000000a00 */
[----:B--2---:R-:W-:-:S05]  /*1ad90*/  @P0 IMAD.WIDE R2, R27, 0x4, R2 ;  /* 0x000000041b020825 */ /* 0x004fca00078e0202 */
[----:B------:R2:W5:Y:S01]  /*1ada0*/  @P0 LDG.E R33, desc[UR42][R2.64] ;  /* 0x0000002a02210981 */ /* 0x000562000c1e1900 */
[----:B------:R-:W-:Y:S01]  /*1adb0*/  ISETP.NE.U32.AND P0, PT, RZ, UR4, PT ;  /* 0x00000004ff007c0c */ /* 0x000fe2000bf05070 */
[----:B------:R-:W-:Y:S01]  /*1adc0*/  IMAD.MOV.U32 R30, RZ, RZ, RZ ;  /* 0x000000ffff1e7224 */ /* 0x000fe200078e00ff */
[----:B------:R-:W-:Y:S01]  /*1add0*/  ISETP.NE.U32.AND P1, PT, RZ, UR6, PT ;  /* 0x00000006ff007c0c */ /* 0x000fe2000bf25070 */
[----:B-1----:R-:W-:Y:S01]  /*1ade0*/  IMAD.MOV.U32 R0, RZ, RZ, RZ ;  /* 0x000000ffff007224 */ /* 0x002fe200078e00ff */
[----:B------:R-:W-:Y:S01]  /*1adf0*/  ISETP.NE.AND.EX P2, PT, RZ, UR5, PT, P0 ;  /* 0x00000005ff007c0c */ /* 0x000fe2000bf45300 */
[----:B------:R-:W-:Y:S01]  /*1ae00*/  ULDC.64 UR4, c[0x0][0xa00] ;  /* 0x0002800000047ab9 */ /* 0x000fe20000000a00 */
[----:B------:R-:W-:Y:S01]  /*1ae10*/  ISETP.NE.AND.EX P1, PT, RZ, UR7, PT, P1 ;  /* 0x00000007ff007c0c */ /* 0x000fe2000bf25310 */
[----:B0-----:R-:W-:Y:S01]  /*1ae20*/  IMAD.WIDE R4, R27, 0x4, R4 ;  /* 0x000000041b047825 */ /* 0x001fe200078e0204 */
[----:B------:R-:W-:Y:S01]  /*1ae30*/  ISETP.NE.U32.AND P0, PT, RZ, UR4, PT ;  /* 0x00000004ff007c0c */ /* 0x000fe2000bf05070 */
[----:B--2---:R-:W0:Y:S08]  /*1ae40*/  LDC.64 R2, c[0x0][0xa10] ;  /* 0x00028400ff027b82 */ /* 0x004e300000000a00 */
[----:B---3--:R-:W1:Y:S01]  /*1ae50*/  @P2 LDC.64 R6, c[0x0][0xa18] ;  /* 0x00028600ff062b82 */ /* 0x008e620000000a00 */
[----:B------:R-:W-:Y:S01]  /*1ae60*/  ULDC UR4, c[0x0][0x288] ;  /* 0x0000a20000047ab9 */ /* 0x000fe20000000800 */
[----:B------:R-:W-:Y:S01]  /*1ae70*/  ISETP.NE.AND.EX P0, PT, RZ, UR5, PT, P0 ;  /* 0x00000005ff007c0c */ /* 0x000fe2000bf05300 */
[----:B------:R-:W-:Y:S01]  /*1ae80*/  IMAD.U32 R8, RZ, RZ, UR4 ;  /* 0x00000004ff087e24 */ /* 0x000fe2000f8e00ff */
[----:B------:R-:W-:-:S11]  /*1ae90*/  ULDC.64 UR4, c[0x0][0x418] ;  /* 0x0001060000047ab9 */ /* 0x000fd60000000a00 */
[----:B------:R-:W5:Y:S01]  /*1aea0*/  @P0 LDG.E R30, desc[UR42][R4.64] ;  /* 0x0000002a041e0981 */ /* 0x000f62000c1e1900 */
[----:B0-----:R-:W-:-:S05]  /*1aeb0*/  IMAD.WIDE R2, R27, 0x4, R2 ;  /* 0x000000041b027825 */ /* 0x001fca00078e0202 */
[----:B------:R-:W5:Y:S01]  /*1aec0*/  @P1 LDG.E R0, desc[UR42][R2.64] ;  /* 0x0000002a02001981 */ /* 0x000f62000c1e1900 */
[----:B-1----:R-:W-:-:S05]  /*1aed0*/  @P2 IMAD.WIDE R6, R27, 0x4, R6 ;  /* 0x000000041b062825 */ /* 0x002fca00078e0206 */
        /* <DEDUP_REMOVED lines=8> */
[----:B0-----:R-:W-:Y:S02]  /*1af60*/  IMAD.U32 R6, RZ, RZ, UR5 ;  /* 0x00000005ff067e24 */ /* 0x001fe4000f8e00ff */
[----:B------:R-:W-:Y:S01]  /*1af70*/  IMAD.U32 R11, RZ, RZ, UR4 ;  /* 0x00000004ff0b7e24 */ /* 0x000fe2000f8e00ff */
[----:B--2---:R0:W-:Y:S01]  /*1af80*/  STL [R1], R8 ;  /* 0x0000000801007387 */ /* 0x0041e20000100800 */
[----:B------:R-:W-:Y:S01]  /*1af90*/  IMAD.MOV.U32 R14, RZ, RZ, R8 ;  /* 0x000000ffff0e7224 */ /* 0x000fe200078e0008 */
[----:B----4-:R-:W-:Y:S06]  /*1afa0*/  @P2 BRA `(.L_x_5982) ;  /* 0x0000000000142947 */ /* 0x010fec0003800000 */
[----:B------:R-:W-:Y:S05]  /*1afb0*/  @!P0 BRA `(.L_x_5982) ;  /* 0x0000000000108947 */ /* 0x000fea0003800000 */
[----:B0-----:R-:W2:Y:S04]  /*1afc0*/  LDG.E R8, desc[UR42][R4.64] ;  /* 0x0000002a04087981 */ /* 0x001ea8000c1e1900 */
[----:B------:R-:W2:Y:S02]  /*1afd0*/  LDG.E R7, desc[UR42][R4.64+0x4] ;  /* 0x0000042a04077981 */ /* 0x000ea4000c1e1900 */
[----:B--2---:R-:W-:-:S05]  /*1afe0*/  IMAD.IADD R14, R7, 0x1, -R8 ;  /* 0x00000001070e7824 */ /* 0x004fca00078e0a08 */
[----:B------:R1:W-:Y:S02]  /*1aff0*/  STL [R1], R14 ;  /* 0x0000000e01007387 */ /* 0x0003e40000100800 */
.L_x_5982:
        /* <DEDUP_REMOVED lines=9> */
[----:B------:R-:W2:Y:S02]  /*1b090*/  LDC.64 R4, c[0x0][0xa20] ;  /* 0x00028800ff047b82 */ /* 0x000ea40000000a00 */
[----:B--2---:R-:W-:-:S05]  /*1b0a0*/  IMAD.WIDE R4, R27, 0x4, R4 ;  /* 0x000000041b047825 */ /* 0x004fca00078e0204 */
[----:B------:R2:W5:Y:S01]  /*1b0b0*/  LDG.E R11, desc[UR42][R4.64] ;  /* 0x0000002a040b7981 */ /* 0x000562000c1e1900 */
[----:B------:R-:W-:Y:S05]  /*1b0c0*/  BRA `(.L_x_5984) ;  /* 0x0000000000247947 */ /* 0x000fea0003800000 */
.L_x_5983:
[----:B------:R-:W-:Y:S02]  /*1b0d0*/  ULDC.64 UR4, c[0x0][0xa08] ;  /* 0x0002820000047ab9 */ /* 0x000fe40000000a00 */
[----:B------:R-:W-:-:S04]  /*1b0e0*/  ISETP.NE.U32.AND P0, PT, RZ, UR4, PT ;  /* 0x00000004ff007c0c */ /* 0x000fc8000bf05070 */
[----:B------:R-:W-:-:S13]  /*1b0f0*/  ISETP.NE.AND.EX P0, PT, RZ, UR5, PT, P0 ;  /* 0x00000005ff007c0c */ /* 0x000fda000bf05300 */
[----:B------:R-:W-:Y:S05]  /*1b100*/  @!P0 BRA `(.L_x_5984) ;  /* 0x0000000000148947 */ /* 0x000fea0003800000 */
[----:B------:R-:W2:Y:S02]  /*1b110*/  LDC.64 R4, c[0x0][0xa08] ;  /* 0x00028200ff047b82 */ /* 0x000ea40000000a00 */
[----:B--2---:R-:W-:-:S05]  /*1b120*/  IMAD.WIDE R4, R27, 0x4, R4 ;  /* 0x000000041b047825 */ /* 0x004fca00078e0204 */
[----:B------:R-:W2:Y:S04]  /*1b130*/  LDG.E R11, desc[UR42][R4.64] ;  /* 0x0000002a040b7981 */ /* 0x000ea8000c1e1900 */
[----:B0-----:R-:W2:Y:S02]  /*1b140*/  LDG.E R8, desc[UR42][R4.64+0x4] ;  /* 0x0000042a04087981 */ /* 0x001ea4000c1e1900 */
[----:B--2---:R-:W-:-:S07]  /*1b150*/  IMAD.IADD R11, R8, 0x1, -R11 ;  /* 0x00000001080b7824 */ /* 0x004fce00078e0a0b */
.L_x_5984:
[----:B--2---:R-:W2:Y:S01]  /*1b160*/  @P1 LDG.E R4, desc[UR42][R2.64] ;  /* 0x0000002a02041981 */ /* 0x004ea2000c1e1900 */
[----:B------:R-:W3:Y:S03]  /*1b170*/  LDC R5, c[0x0][0x448] ;  /* 0x00011200ff057b82 */ /* 0x000ee60000000800 */
[----:B------:R-:W2:Y:S01]  /*1b180*/  @P1 LDG.E R13, desc[UR42][R2.64+0x4] ;  /* 0x0000042a020d1981 */ /* 0x000ea2000c1e1900 */
[----:B-----5:R-:W-:Y:S02]  /*1b190*/  IMAD.IADD R11, R11, 0x1, -R33 ;  /* 0x000000010b0b7824 */ /* 0x020fe400078e0a21 */
[----:B------:R-:W-:-:S04]  /*1b1a0*/  IMAD.SHL.U32 R31, R25, 0x40, RZ ;  /* 0x00000040191f7824 */ /* 0x000fc800078e00ff */
[----:B0-----:R-:W-:Y:S01]  /*1b1b0*/  VIADD R8, R31, 0x3f ;  /* 0x0000003f1f087836 */ /* 0x001fe20000000000 */
[----:B---3--:R-:W-:-:S13]  /*1b1c0*/  ISETP.NE.AND P2, PT, R5, 0x1, PT ;  /* 0x000000010500780c */ /* 0x008fda0003f45270 */
[----:B------:R-:W0:Y:S08]  /*1b1d0*/  @P2 LDC R7, c[0x0][0x44c] ;  /* 0x00011300ff072b82 */ /* 0x000e300000000800 */
[----:B------:R-:W3:Y:S01]  /*1b1e0*/  @P2 LDC R5, c[0x0][0x450] ;  /* 0x00011400ff052b82 */ /* 0x000ee20000000800 */
[----:B--2---:R-:W-:Y:S02]  /*1b1f0*/  @P1 IMAD.IADD R6, R13, 0x1, -R4 ;  /* 0x000000010d061824 */ /* 0x004fe400078e0a04 */
[----:B0-----:R-:W-:-:S04]  /*1b200*/  @P2 IMAD.HI.U32 R4, R8, R7, RZ ;  /* 0x0000000708042227 */ /* 0x001fc800078e00ff */
[----:B------:R-:W-:Y:S01]  /*1b210*/  IMAD.IADD R23, R11, 0x1, R6 ;  /* 0x000000010b177824 */ /* 0x000fe200078e0206 */
[----:B---3--:R-:W-:-:S03]  /*1b220*/  @P2 SHF.R.U32.HI R8, RZ, R5, R4 ;  /* 0x00000005ff082219 */ /* 0x008fc60000011604 */
[C---:B------:R-:W-:Y:S01]  /*1b230*/  VIADD R10, R23.reuse, 0x3f ;  /* 0x0000003f170a7836 */ /* 0x040fe20000000000 */
[----:B------:R-:W-:-:S04]  /*1b240*/  IADD3 R7, R23, 0x1, -R14 ;  /* 0x0000000117077810 */ /* 0x000fc80007ffe80e */
[----:B------:R-:W-:Y:S01]  /*1b250*/  SHF.R.S32.HI R3, RZ, 0x1f, R10 ;  /* 0x0000001fff037819 */ /* 0x000fe2000001140a */
[----:B------:R-:W-:-:S03]  /*1b260*/  IMAD.IADD R8, R7, 0x1, R8 ;  /* 0x0000000107087824 */ /* 0x000fc600078e0208 */
[----:B------:R-:W-:Y:S02]  /*1b270*/  LEA.HI R10, R3, R10, RZ, 0x6 ;  /* 0x0000000a030a7211 */ /* 0x000fe400078f30ff */
[----:B------:R-:W0:Y:S02]  /*1b280*/  LDC.64 R2, c[0x0][0x9e0] ;  /* 0x00027800ff027b82 */ /* 0x000e240000000a00 */
[----:B------:R-:W-:Y:S02]  /*1b290*/  SHF.R.S32.HI R10, RZ, 0x6, R10 ;  /* 0x00000006ff0a7819 */ /* 0x000fe4000001140a */
[----:B0-----:R-:W-:Y:S01]  /*1b2a0*/  ISETP.GE.AND P3, PT, R3, 0x1, PT ;  /* 0x000000010300780c */ /* 0x001fe20003f66270 */
[----:B------:R-:W-:-:S12]  /*1b2b0*/  IMAD.IADD R2, R8, 0x1, R2 ;  /* 0x0000000108027824 */ /* 0x000fd800078e0202 */
[----:B------:R-:W-:Y:S05]  /*1b2c0*/  @!P3 BRA `(.L_x_5985) ;  /* 0x000000000048b947 */ /* 0x000fea0003800000 */
        /* <DEDUP_REMOVED lines=11> */
.L_x_5987:
[----:B------:R-:W-:-:S13]  /*1b380*/  ISETP.NE.AND P0, PT, R3, 0x1, PT ;  /* 0x000000010300780c */ /* 0x000fda0003f05270 */
[----:B------:R-:W0:Y:S02]  /*1b390*/  @P0 LDC.64 R4, c[0x0][0x9e8] ;  /* 0x00027a00ff040b82 */ /* 0x000e240000000a00 */
[----:B0-----:R-:W-:-:S05]  /*1b3a0*/  @P0 IMAD.HI.U32 R4, R12, R4, RZ ;  /* 0x000000040c040227 */ /* 0x001fca00078e00ff */
[----:B------:R-:W-:-:S07]  /*1b3b0*/  @P0 SHF.R.U32.HI R12, RZ, R5, R4 ;  /* 0x00000005ff0c0219 */ /* 0x000fce0000011604 */
.L_x_5988:
[----:B------:R-:W-:Y:S05]  /*1b3c0*/  BSYNC B0 ;  /* 0x0000000000007941 */ /* 0x000fea0003800000 */
.L_x_5986:
[----:B------:R-:W-:-:S05]  /*1b3d0*/  IMAD R12, R12, R3, R3 ;  /* 0x000000030c0c7224 */ /* 0x000fca00078e0203 */
[----:B------:R-:W-:-:S07]  /*1b3e0*/  VIMNMX R2, R2, R12, PT ;  /* 0x0000000c02027248 */ /* 0x000fce0003fe0100 */
.L_x_5985:
[----:B------:R-:W0:Y:S01]  /*1b3f0*/  @P2 LDC R8, c[0x0][0x44c] ;  /* 0x00011300ff082b82 */ /* 0x000e220000000800 */
[----:B------:R-:W-:Y:S01]  /*1b400*/  VIADD R2, R2, 0x3f ;  /* 0x0000003f02027836 */ /* 0x000fe20000000000 */
[----:B------:R-:W-:Y:S01]  /*1b410*/  ULDC UR4, c[0x0][0x9dc] ;  /* 0x0002770000047ab9 */ /* 0x000fe20000000800 */
[----:B------:R-:W-:-:S05]  /*1b420*/  IMAD.MOV.U32 R4, RZ, RZ, R31 ;  /* 0x000000ffff047224 */ /* 0x000fca00078e001f */
[----:B------:R-:W2:Y:S01]  /*1b430*/  @P2 LDC R5, c[0x0][0x450] ;  /* 0x00011400ff052b82 */ /* 0x000ea20000000800 */
[----:B0-----:R-:W-:-:S05]  /*1b440*/  @P2 IMAD.HI.U32 R8, R31, R8, RZ ;  /* 0x000000081f082227 */ /* 0x001fca00078e00ff */
[----:B--2---:R-:W-:Y:S01]  /*1b450*/  @P2 SHF.R.U32.HI R4, RZ, R5, R8 ;  /* 0x00000005ff042219 */ /* 0x004fe20000011608 */
[----:B------:R-:W-:Y:S01]  /*1b460*/  IMAD.IADD R8, R23, 0x1, -R14 ;  /* 0x0000000117087824 */ /* 0x000fe200078e0a0e */
[----:B------:R-:W-:-:S03]  /*1b470*/  SHF.R.S32.HI R5, RZ, 0x1f, R2 ;  /* 0x0000001fff057819 */ /* 0x000fc60000011402 */
[----:B------:R-:W-:Y:S01]  /*1b480*/  IMAD.IADD R13, R8, 0x1, R4 ;  /* 0x00000001080d7824 */ /* 0x000fe200078e0204 */
[----:B------:R-:W-:-:S03]  /*1b490*/  LEA.HI R5, R5, R2, RZ, 0x6 ;  /* 0x0000000205057211 */ /* 0x000fc600078f30ff */
[----:B------:R-:W-:Y:S01]  /*1b4a0*/  VIADD R2, R13, -UR4 ;  /* 0x800000040d027c36 */ /* 0x000fe20008000000 */
        /* <DEDUP_REMOVED lines=13> */
.L_x_5991:
[----:B------:R-:W-:-:S13]  /*1b580*/  ISETP.NE.AND P0, PT, R3, 0x1, PT ;  /* 0x000000010300780c */ /* 0x000fda0003f05270 */
[----:B------:R-:W0:Y:S02]  /*1b590*/  @P0 LDC.64 R4, c[0x0][0x9e8] ;  /* 0x00027a00ff040b82 */ /* 0x000e240000000a00 */
[----:B0-----:R-:W-:-:S05]  /*1b5a0*/  @P0 IMAD.HI.U32 R4, R13, R4, RZ ;  /* 0x000000040d040227 */ /* 0x001fca00078e00ff */
[----:B------:R-:W-:-:S07]  /*1b5b0*/  @P0 SHF.R.U32.HI R13, RZ, R5, R4 ;  /* 0x00000005ff0d0219 */ /* 0x000fce0000011604 */
.L_x_5992:
[----:B------:R-:W-:Y:S05]  /*1b5c0*/  BSYNC B0 ;  /* 0x0000000000007941 */ /* 0x000fea0003800000 */
.L_x_5990:
[----:B------:R-:W-:-:S05]  /*1b5d0*/  IMAD R3, R13, R3, RZ ;  /* 0x000000030d037224 */ /* 0x000fca00078e02ff */
[----:B------:R-:W-:-:S07]  /*1b5e0*/  VIMNMX R2, R2, R3, !PT ;  /* 0x0000000302027248 */ /* 0x000fce0007fe0100 */
.L_x_5989:
[----:B------:R-:W-:Y:S01]  /*1b5f0*/  SHF.R.S32.HI R3, RZ, 0x1f, R2 ;  /* 0x0000001fff037819 */ /* 0x000fe20000011402 */
[----:B------:R-:W-:Y:S01]  /*1b600*/  BSSY B0, `(.L_x_5993) ;  /* 0x0000026000007945 */ /* 0x000fe20003800000 */
[----:B------:R-:W-:Y:S01]  /*1b610*/  LOP3.LUT R32, R9, 0xff, RZ, 0xc0, !PT ;  /* 0x000000ff09207812 */ /* 0x000fe200078ec0ff */
[----:B------:R-:W-:Y:S01]  /*1b620*/  IMAD.MOV.U32 R15, RZ, RZ, RZ ;  /* 0x000000ffff0f7224 */ /* 0x000fe200078e00ff */
[----:B------:R-:W-:Y:S02]  /*1b630*/  LEA.HI R3, R3, R2, RZ, 0x6 ;  /* 0x0000000203037211 */ /* 0x000fe400078f30ff */
[----:B------:R-:W-:Y:S02]  /*1b640*/  SHF.R.U32.HI R4, RZ, 0x10, R9 ;  /* 0x00000010ff047819 */ /* 0x000fe40000011609 */
[----:B------:R-:W-:-:S04]  /*1b650*/  SHF.R.S32.HI R3, RZ, 0x6, R3 ;  /* 0x00000006ff037819 */ /* 0x000fc80000011403 */
[----:B------:R-:W-:-:S04]  /*1b660*/  VIMNMX R5, RZ, R3, !PT ;  /* 0x00000003ff057248 */ /* 0x000fc80007fe0100 */
[----:B------:R-:W-:-:S13]  /*1b670*/  ISETP.GT.AND P0, PT, R12, R5, PT ;  /* 0x000000050c00720c */ /* 0x000fda0003f04270 */
[----:B------:R-:W-:Y:S05]  /*1b680*/  @!P0 BRA `(.L_x_5994) ;  /* 0x0000000000748947 */ /* 0x000fea0003800000 */
[----:B------:R-:W-:Y:S01]  /*1b690*/  ISETP.NE.AND P0, PT, R4, RZ, PT ;  /* 0x000000ff0400720c */ /* 0x000fe20003f05270 */
[----:B------:R-:W-:-:S03]  /*1b6a0*/  ULDC UR4, c[0x0][0x9f0] ;  /* 0x00027c0000047ab9 */ /* 0x000fc60000000800 */
[----:B------:R-:W-:-:S04]  /*1b6b0*/  SEL R9, R4, UR4, P0 ;  /* 0x0000000404097c07 */ /* 0x000fc80008000000 */
[----:B-1----:R-:W-:Y:S02]  /*1b6c0*/  IABS R14, R9 ;  /* 0x00000009000e7213 */ /* 0x002fe40000000000 */
        /* <DEDUP_REMOVED lines=25> */
.L_x_5994:
[----:B------:R-:W-:Y:S05]  /*1b860*/  BSYNC B0 ;  /* 0x0000000000007941 */ /* 0x000fea0003800000 */
.L_x_5993:
[-C--:B------:R-:W-:Y:S01]  /*1b870*/  IMAD R5, R32, R15.reuse, R5 ;  /* 0x0000000f20057224 */ /* 0x080fe200078e0205 */
[----:B------:R-:W-:Y:S04]  /*1b880*/  BSSY B0, `(.L_x_5995) ;  /* 0x00001a8000007945 */ /* 0x000fe80003800000 */
        /* <DEDUP_REMOVED lines=21> */
[----:B-1----:R0:W1:Y:S02]  /*1b9e0*/  SHFL.IDX PT, R14, R2, RZ, 0x1f ;  /* 0x00001fff020e7589 */ /* 0x00206400000e0000 */
.L_x_6163:
[----:B-1----:R-:W-:Y:S02]  /*1b9f0*/  ISETP.NE.AND P0, PT, R14, RZ, PT ;  /* 0x000000ff0e00720c */ /* 0x002fe40003f05270 */
[----:B------:R-:W-:-:S11]  /*1ba00*/  PLOP3.LUT P6, PT, PT, PT, PT, 0x8, 0x0 ;  /* 0x000000000000781c */ /* 0x000fd60003fce170 */
[----:B------:R-:W-:Y:S05]  /*1ba10*/  @P0 BRA `(.L_x_5998) ;  /* 0x00000000000c0947 */ /* 0x000fea0003800000 */
[----:B------:R-:W-:-:S03]  /*1ba20*/  UMOV UR4, 0xffffffff ;  /* 0xffffffff00047882 */ /* 0x000fc60000000000 */
[----:B------:R-:W-:Y:S05]  /*1ba30*/  BRA.DIV UR4, `(.L_x_5999) ;  /* 0x0000007e041c7947 */ /* 0x000fea000b800000 */
[----:B------:R-:W-:-:S13]  /*1ba40*/  ELECT P6, URZ, PT ;  /* 0x00000000003f782f */ /* 0x000fda00038c0000 */
.L_x_5998:
        /* <DEDUP_REMOVED lines=9> */
.L_x_6166:
[----:B------:R-:W-:Y:S05]  /*1bae0*/  BSYNC B1 ;  /* 0x0000000000017941 */ /* 0x000fea0003800000 */
.L_x_6000:
[----:B------:R-:W-:Y:S04]  /*1baf0*/  BSSY B1, `(.L_x_6002) ;  /* 0x00000b7000017945 */ /* 0x000fe80003800000 */
[----:B------:R-:W-:Y:S05]  /*1bb00*/  @!P6 BRA `(.L_x_6003) ;  /* 0x0000000800d4e947 */ /* 0x000fea0003800000 */
[----:B------:R-:W-:Y:S01]  /*1bb10*/  IMAD R11, R19, 0x8, R18 ;  /* 0x00000008130b7824 */ /* 0x000fe200078e0212 */
[----:B0-----:R-:W-:Y:S01]  /*1bb20*/  SHF.L.U32 R2, R29, 0x1f, RZ ;  /* 0x0000001f1d027819 */ /* 0x001fe200000006ff */
[----:B------:R-:W0:Y:S01]  /*1bb30*/  S2R R3, SR_TID.X ;  /* 0x0000000000037919 */ /* 0x000e220000002100 */
[----:B------:R-:W-:Y:S02]  /*1bb40*/  BSSY B2, `(.L_x_6004) ;  /* 0x0000005000027945 */ /* 0x000fe40003800000 */
[----:B------:R-:W1:Y:S01]  /*1bb50*/  SYNCS.PHASECHK.TRANS64.TRYWAIT P0, [R11+URZ+0x28ca0], R2 ;  /* 0x028ca0020b0075a7 */ /* 0x000e62000800017f */
[----:B0-----:R-:W-:-:S04]  /*1bb60*/  LOP3.LUT R3, R3, 0x7f, RZ, 0xc0, !PT ;  /* 0x0000007f03037812 */ /* 0x001fc800078ec0ff */
[----:B------:R-:W-:Y:S01]  /*1bb70*/  ISETP.NE.AND P1, PT, R3, RZ, PT ;  /* 0x000000ff0300720c */ /* 0x000fe20003f25270 */
[----:B-1----:R-:W-:-:S12]  /*1bb80*/  @!P0 BRA `(.L_x_6005) ;  /* 0x0000007800fc8947 */ /* 0x002fd80003800000 */
.L_x_6167:
[----:B------:R-:W-:Y:S05]  /*1bb90*/  BSYNC B2 ;  /* 0x0000000000027941 */ /* 0x000fea0003800000 */
.L_x_6004:
        /* <DEDUP_REMOVED lines=9> */
.L_x_6007:
[----:B------:R-:W-:Y:S05]  /*1bc30*/  BSYNC B2 ;  /* 0x0000000000027941 */ /* 0x000fea0003800000 */
.L_x_6006:
        /* <DEDUP_REMOVED lines=12> */
.L_x_6008:
        /* <DEDUP_REMOVED lines=13> */
.L_x_6168:
[----:B------:R-:W-:Y:S05]  /*1bdd0*/  BSYNC B2 ;  /* 0x0000000000027941 */ /* 0x000fea0003800000 */
.L_x_6009:
        /* <DEDUP_REMOVED lines=11> */
.L_x_6012:
[----:B------:R-:W-:Y:S05]  /*1be90*/  BSYNC B2 ;  /* 0x0000000000027941 */ /* 0x000fea0003800000 */
.L_x_6011:
        /* <DEDUP_REMOVED lines=9> */
.L_x_6013:
        /* <DEDUP_REMOVED lines=15> */
.L_x_6014:
        /* <DEDUP_REMOVED lines=15> */
.L_x_6015:
        /* <DEDUP_REMOVED lines=15> */
.L_x_6016:
        /* <DEDUP_REMOVED lines=15> */
.L_x_6017:
        /* <DEDUP_REMOVED lines=15> */
.L_x_6018:
        /* <DEDUP_REMOVED lines=15> */
.L_x_6019:
        /* <DEDUP_REMOVED lines=15> */
.L_x_6020:
        /* <DEDUP_REMOVED lines=10> */
.L_x_6003:
[----:B------:R-:W-:Y:S05]  /*1c660*/  BSYNC B1 ;  /* 0x0000000000017941 */ /* 0x000fea0003800000 */
.L_x_6002:
[----:B------:R-:W-:Y:S01]  /*1c670*/  VIADD R12, R9, 0xfffffffe ;  /* 0xfffffffe090c7836 */ /* 0x000fe20000000000 */
[----:B------:R-:W-:Y:S01]  /*1c680*/  PLOP3.LUT P0, PT, PT, PT, PT, 0x8, 0x0 ;  /* 0x000000000000781c */ /* 0x000fe20003f0e170 */
[----:B------:R-:W-:-:S03]  /*1c690*/  VIADD R19, R19, 0x1 ;  /* 0x0000000113137836 */ /* 0x000fc60000000000 */
[----:B------:R-:W-:Y:S02]  /*1c6a0*/  ISETP.GE.AND P2, PT, R12, R6, PT ;  /* 0x000000060c00720c */ /* 0x000fe40003f46270 */
[----:B------:R-:W-:-:S04]  /*1c6b0*/  ISETP.NE.AND P1, PT, R19, 0x2, PT ;  /* 0x000000021300780c */ /* 0x000fc80003f25270 */
[----:B0-----:R-:W-:Y:S02]  /*1c6c0*/  SEL R2, RZ, 0x1, P1 ;  /* 0x00000001ff027807 */ /* 0x001fe40000800000 */
[----:B------:R-:W-:Y:S02]  /*1c6d0*/  SEL R19, R19, RZ, P1 ;  /* 0x000000ff13137207 */ /* 0x000fe40000800000 */
[----:B------:R-:W-:-:S03]  /*1c6e0*/  LOP3.LUT R29, R29, R2, RZ, 0x3c, !PT ;  /* 0x000000021d1d7212 */ /* 0x000fc600078e3cff */
[----:B------:R-:W-:Y:S05]  /*1c6f0*/  @!P2 BRA `(.L_x_5996) ;  /* 0x0000000c0000a947 */ /* 0x000fea0003800000 */
.L_x_6040:
[----:B------:R-:W-:Y:S05]  /*1c700*/  YIELD ;  /* 0x0000000000007946 */ /* 0x000fea0003800000 */
[----:B------:R-:W-:Y:S04]  /*1c710*/  BSSY B1, `(.L_x_6021) ;  /* 0x00000b6000017945 */ /* 0x000fe80003800000 */
[----:B------:R-:W-:Y:S05]  /*1c720*/  @!P6 BRA `(.L_x_6022) ;  /* 0x0000000800d0e947 */ /* 0x000fea0003800000 */
[----:B------:R-:W-:Y:S01]  /*1c730*/  IMAD R11, R19, 0x8, R18 ;  /* 0x00000008130b7824 */ /* 0x000fe200078e0212 */
[----:B------:R-:W-:Y:S01]  /*1c740*/  SHF.L.U32 R2, R29, 0x1f, RZ ;  /* 0x0000001f1d027819 */ /* 0x000fe200000006ff */
[----:B------:R-:W0:Y:S01]  /*1c750*/  S2R R3, SR_TID.X ;  /* 0x0000000000037919 */ /* 0x000e220000002100 */
[----:B------:R-:W-:Y:S02]  /*1c760*/  BSSY B2, `(.L_x_6023) ;  /* 0x0000005000027945 */ /* 0x000fe40003800000 */
[----:B------:R-:W1:Y:S01]  /*1c770*/  SYNCS.PHASECHK.TRANS64.TRYWAIT P1, [R11+URZ+0x28ca0], R2 ;  /* 0x028ca0020b0075a7 */ /* 0x000e62000802017f */
[----:B0-----:R-:W-:-:S04]  /*1c780*/  LOP3.LUT R3, R3, 0x7f, RZ, 0xc0, !PT ;  /* 0x0000007f03037812 */ /* 0x001fc800078ec0ff */
[----:B------:R-:W-:Y:S01]  /*1c790*/  ISETP.NE.AND P2, PT, R3, RZ, PT ;  /* 0x000000ff0300720c */ /* 0x000fe20003f45270 */
[----:B-1----:R-:W-:-:S12]  /*1c7a0*/  @!P1 BRA `(.L_x_6024) ;  /* 0x00000070001c9947 */ /* 0x002fd80003800000 */
.L_x_6169:
[----:B------:R-:W-:Y:S05]  /*1c7b0*/  BSYNC B2 ;  /* 0x0000000000027941 */ /* 0x000fea0003800000 */
.L_x_6023:
        /* <DEDUP_REMOVED lines=9> */
.L_x_6026:
[----:B------:R-:W-:Y:S05]  /*1c850*/  BSYNC B2 ;  /* 0x0000000000027941 */ /* 0x000fea0003800000 */
.L_x_6025:
        /* <DEDUP_REMOVED lines=11> */
.L_x_6027:
        /* <DEDUP_REMOVED lines=13> */
.L_x_6170:
[----:B------:R-:W-:Y:S05]  /*1c9e0*/  BSYNC B2 ;  /* 0x0000000000027941 */ /* 0x000fea0003800000 */
.L_x_6028:
        /* <DEDUP_REMOVED lines=11> */
.L_x_6031:
[----:B------:R-:W-:Y:S05]  /*1caa0*/  BSYNC B2 ;  /* 0x0000000000027941 */ /* 0x000fea0003800000 */
.L_x_6030:
[----:B------:R-:W-:Y:S01]  /*1cab0*/  R2UR UR6, R2 ;  /* 0x00000000020672ca */ /* 0x000fe200000e0000 */
[----:B------:R-:W-:Y:S01]  /*1cac0*/  UIADD3 UR4, UP0, UR40, 0x670, URZ ;  /* 0x0000067028047890 */ /* 0x000fe2000ff1e03f */
[----:B------:R-:W-:Y:S01]  /*1cad0*/  R2UR UR7, R3 ;  /* 0x00000000030772ca */ /* 0x000fe200000e0000 */
[----:B------:R-:W-:Y:S01]  /*1cae0*/  VIADD R11, R11, 0x28cb0 ;  /* 0x00028cb00b0b7836 */ /* 0x000fe20000000000 */
[----:B------:R-:W-:Y:S01]  /*1caf0*/  R2UR UR10, R9 ;  /* 0x00000000090a72ca */ /* 0x000fe200000e0000 */
[----:B------:R-:W-:Y:S01]  /*1cb00*/  IMAD R9, R19, 0x10000, R18 ;  /* 0x0001000013097824 */ /* 0x000fe200078e0212 */
[----:B------:R-:W-:Y:S01]  /*1cb10*/  PLOP3.LUT P1, PT, PT, PT, PT, 0x80, 0x0 ;  /* 0x000000000000781c */ /* 0x000fe20003f2f070 */
[----:B------:R-:W-:Y:S02]  /*1cb20*/  UIADD3.X UR5, URZ, UR41, URZ, UP0, !UPT ;  /* 0x000000293f057290 */ /* 0x000fe400087fe43f */
[----:B------:R-:W-:-:S10]  /*1cb30*/  VIADD R14, R9, 0x400 ;  /* 0x00000400090e7836 */ /* 0x000fd40000000000 */
.L_x_6032:
        /* <DEDUP_REMOVED lines=15> */
.L_x_6033:
        /* <DEDUP_REMOVED lines=15> */
.L_x_6034:
        /* <DEDUP_REMOVED lines=15> */
.L_x_6035:
        /* <DEDUP_REMOVED lines=15> */
.L_x_6036:
        /* <DEDUP_REMOVED lines=15> */
.L_x_6037:
        /* <DEDUP_REMOVED lines=15> */
.L_x_6038:
        /* <DEDUP_REMOVED lines=15> */
.L_x_6039:
        /* <DEDUP_REMOVED lines=10> */
.L_x_6022:
[----:B------:R-:W-:Y:S05]  /*1d270*/  BSYNC B1 ;  /* 0x0000000000017941 */ /* 0x000fea0003800000 */
.L_x_6021:
        /* <DEDUP_REMOVED lines=8> */
.L_x_5996:
[----:B------:R-:W-:Y:S05]  /*1d300*/  BSYNC B0 ;  /* 0x0000000000007941 */ /* 0x000fea0003800000 */
.L_x_5995:
[----:B------:R-:W0:Y:S01]  /*1d310*/  LDC R0, c[0x0][0x448] ;  /* 0x00011200ff007b82 */ /* 0x000e220000000800 */
[----:B------:R-:W-:Y:S01]  /*1d320*/  VIADD R2, R31, 0x3f ;  /* 0x0000003f1f027836 */ /* 0x000fe20000000000 */
[----:B------:R-:W-:Y:S06]  /*1d330*/  @!P0 WARPSYNC.ALL ;  /* 0x0000000000008948 */ /* 0x000fec0003800000 */
[----:B------:R-:W-:Y:S01]  /*1d340*/  @!P0 BAR.SYNC.DEFER_BLOCKING 0xc, 0x180 ;  /* 0x0306000000008b1d */ /* 0x000fe20000010000 */
[----:B0-----:R-:W-:-:S13]  /*1d350*/  ISETP.NE.AND P1, PT, R0, 0x1, PT ;  /* 0x000000010000780c */ /* 0x001fda0003f25270 */
[----:B------:R-:W0:Y:S08]  /*1d360*/  @P1 LDC R3, c[0x0][0x44c] ;  /* 0x00011300ff031b82 */ /* 0x000e300000000800 */
[----:B------:R-:W2:Y:S01]  /*1d370*/  @P1 LDC R0, c[0x0][0x450] ;  /* 0x00011400ff001b82 */ /* 0x000ea20000000800 */
[----:B0-----:R-:W-:-:S05]  /*1d380*/  @P1 IMAD.HI.U32 R3, R2, R3, RZ ;  /* 0x0000000302031227 */ /* 0x001fca00078e00ff */
[----:B--2---:R-:W-:-:S05]  /*1d390*/  @P1 SHF.R.U32.HI R2, RZ, R0, R3 ;  /* 0x00000000ff021219 */ /* 0x004fca0000011603 */
[----:B------:R-:W-:Y:S02]  /*1d3a0*/  IMAD.IADD R0, R7, 0x1, R2 ;  /* 0x0000000107007824 */ /* 0x000fe400078e0202 */
[----:B------:R-:W0:Y:S02]  /*1d3b0*/  LDC.64 R2, c[0x0][0x9e0] ;  /* 0x00027800ff027b82 */ /* 0x000e240000000a00 */
        /* <DEDUP_REMOVED lines=14> */
.L_x_6043:
[----:B------:R-:W-:-:S13]  /*1d4a0*/  ISETP.NE.AND P0, PT, R3, 0x1, PT ;  /* 0x000000010300780c */ /* 0x000fda0003f05270 */
[----:B------:R-:W0:Y:S02]  /*1d4b0*/  @P0 LDC.64 R6, c[0x0][0x9e8] ;  /* 0x00027a00ff060b82 */ /* 0x000e240000000a00 */
[----:B0-----:R-:W-:-:S05]  /*1d4c0*/  @P0 IMAD.HI.U32 R6, R5, R6, RZ ;  /* 0x0000000605060227 */ /* 0x001fca00078e00ff */
[----:B------:R-:W-:-:S07]  /*1d4d0*/  @P0 SHF.R.U32.HI R5, RZ, R7, R6 ;  /* 0x00000007ff050219 */ /* 0x000fce0000011606 */
.L_x_6044:
[----:B------:R-:W-:Y:S05]  /*1d4e0*/  BSYNC B0 ;  /* 0x0000000000007941 */ /* 0x000fea0003800000 */
.L_x_6042:
[----:B------:R-:W-:-:S05]  /*1d4f0*/  IMAD R5, R5, R3, R3 ;  /* 0x0000000305057224 */ /* 0x000fca00078e0203 */
[----:B------:R-:W-:-:S07]  /*1d500*/  VIMNMX R2, R2, R5, PT ;  /* 0x0000000502027248 */ /* 0x000fce0003fe0100 */
.L_x_6041:
[----:B------:R-:W-:Y:S01]  /*1d510*/  VIADD R2, R2, 0x3f ;  /* 0x0000003f02027836 */ /* 0x000fe20000000000 */
[----:B------:R-:W0:Y:S01]  /*1d520*/  @P1 LDC R0, c[0x0][0x450] ;  /* 0x00011400ff001b82 */ /* 0x000e220000000800 */
[----:B------:R-:W-:-:S03]  /*1d530*/  ULDC UR4, c[0x0][0x9dc] ;  /* 0x0002770000047ab9 */ /* 0x000fc60000000800 */
[----:B------:R-:W-:-:S04]  /*1d540*/  SHF.R.S32.HI R5, RZ, 0x1f, R2 ;  /* 0x0000001fff057819 */ /* 0x000fc80000011402 */
[----:B------:R-:W-:Y:S02]  /*1d550*/  LEA.HI R5, R5, R2, RZ, 0x6 ;  /* 0x0000000205057211 */ /* 0x000fe400078f30ff */
[----:B------:R-:W2:Y:S02]  /*1d560*/  @P1 LDC R2, c[0x0][0x44c] ;  /* 0x00011300ff021b82 */ /* 0x000ea40000000800 */
[----:B------:R-:W-:-:S04]  /*1d570*/  SHF.R.S32.HI R5, RZ, 0x6, R5 ;  /* 0x00000006ff057819 */ /* 0x000fc80000011405 */
[----:B------:R-:W-:Y:S01]  /*1d580*/  VIMNMX R10, R10, R5, PT ;  /* 0x000000050a0a7248 */ /* 0x000fe20003fe0100 */
[----:B------:R-:W-:Y:S02]  /*1d590*/  IMAD.MOV.U32 R5, RZ, RZ, R31 ;  /* 0x000000ffff057224 */ /* 0x000fe400078e001f */
[----:B--2---:R-:W-:-:S05]  /*1d5a0*/  @P1 IMAD.HI.U32 R2, R31, R2, RZ ;  /* 0x000000021f021227 */ /* 0x004fca00078e00ff */
[----:B0-----:R-:W-:-:S05]  /*1d5b0*/  @P1 SHF.R.U32.HI R5, RZ, R0, R2 ;  /* 0x00000000ff051219 */ /* 0x001fca0000011602 */
        /* <DEDUP_REMOVED lines=13> */
.L_x_6047:
[----:B------:R-:W-:-:S13]  /*1d690*/  ISETP.NE.AND P0, PT, R3, 0x1, PT ;  /* 0x000000010300780c */ /* 0x000fda0003f05270 */
[----:B------:R-:W0:Y:S02]  /*1d6a0*/  @P0 LDC.64 R6, c[0x0][0x9e8] ;  /* 0x00027a00ff060b82 */ /* 0x000e240000000a00 */
[----:B0-----:R-:W-:-:S05]  /*1d6b0*/  @P0 IMAD.HI.U32 R6, R2, R6, RZ ;  /* 0x0000000602060227 */ /* 0x001fca00078e00ff */
[----:B------:R-:W-:-:S07]  /*1d6c0*/  @P0 SHF.R.U32.HI R2, RZ, R7, R6 ;  /* 0x00000007ff020219 */ /* 0x000fce0000011606 */
.L_x_6048:
[----:B------:R-:W-:Y:S05]  /*1d6d0*/  BSYNC B0 ;  /* 0x0000000000007941 */ /* 0x000fea0003800000 */
.L_x_6046:
[----:B------:R-:W-:-:S05]  /*1d6e0*/  IMAD R3, R2, R3, RZ ;  /* 0x0000000302037224 */ /* 0x000fca00078e02ff */
[----:B------:R-:W-:-:S07]  /*1d6f0*/  VIMNMX R0, R0, R3, !PT ;  /* 0x0000000300007248 */ /* 0x000fce0007fe0100 */
.L_x_6045:
[----:B------:R-:W-:Y:S01]  /*1d700*/  ISETP.NE.AND P1, PT, R4, RZ, PT ;  /* 0x000000ff0400720c */ /* 0x000fe20003f25270 */
[----:B------:R-:W-:Y:S01]  /*1d710*/  BSSY B0, `(.L_x_6049) ;  /* 0x0000024000007945 */ /* 0x000fe20003800000 */
[----:B------:R-:W-:-:S04]  /*1d720*/  SHF.R.S32.HI R3, RZ, 0x1f, R0 ;  /* 0x0000001fff037819 */ /* 0x000fc80000011400 */
[----:B------:R-:W-:-:S04]  /*1d730*/  LEA.HI R3, R3, R0, RZ, 0x6 ;  /* 0x0000000003037211 */ /* 0x000fc800078f30ff */
[----:B------:R-:W-:Y:S01]  /*1d740*/  SHF.R.S32.HI R0, RZ, 0x6, R3 ;  /* 0x00000006ff007819 */ /* 0x000fe20000011403 */
[----:B------:R-:W-:Y:S02]  /*1d750*/  IMAD.MOV.U32 R3, RZ, RZ, RZ ;  /* 0x000000ffff037224 */ /* 0x000fe400078e00ff */
[----:B------:R-:W0:Y:S01]  /*1d760*/  @!P1 LDC R4, c[0x0][0x9f0] ;  /* 0x00027c00ff049b82 */ /* 0x000e220000000800 */
[----:B------:R-:W-:-:S04]  /*1d770*/  VIMNMX R0, RZ, R0, !PT ;  /* 0x00000000ff007248 */ /* 0x000fc80007fe0100 */
[----:B------:R-:W-:-:S13]  /*1d780*/  ISETP.GT.AND P0, PT, R10, R0, PT ;  /* 0x000000000a00720c */ /* 0x000fda0003f04270 */
[----:B------:R-:W-:Y:S05]  /*1d790*/  @!P0 BRA `(.L_x_6050) ;  /* 0x00000000006c8947 */ /* 0x000fea0003800000 */
[-C--:B0-----:R-:W-:Y:S02]  /*1d7a0*/  IABS R5, R4.reuse ;  /* 0x0000000400057213 */ /* 0x081fe40000000000 */
[----:B------:R-:W-:Y:S02]  /*1d7b0*/  IABS R7, R4 ;  /* 0x0000000400077213 */ /* 0x000fe40000000000 */
[----:B------:R-:W0:Y:S03]  /*1d7c0*/  I2F.RP R8, R5 ;  /* 0x0000000500087306 */ /* 0x000e260000209400 */
[----:B------:R-:W-:-:S05]  /*1d7d0*/  IMAD.MOV R7, RZ, RZ, -R7 ;  /* 0x000000ffff077224 */ /* 0x000fca00078e0a07 */
[----:B0-----:R-:W0:Y:S02]  /*1d7e0*/  MUFU.RCP R8, R8 ;  /* 0x0000000800087308 */ /* 0x001e240000001000 */
[----:B0-----:R-:W-:-:S06]  /*1d7f0*/  VIADD R9, R8, 0xffffffe ;  /* 0x0ffffffe08097836 */ /* 0x001fcc0000000000 */
[----:B------:R-:W0:Y:S02]  /*1d800*/  F2I.FTZ.U32.TRUNC.NTZ R3, R9 ;  /* 0x0000000900037305 */ /* 0x000e24000021f000 */
[----:B0-----:R-:W-:-:S04]  /*1d810*/  IMAD.MOV R2, RZ, RZ, -R3 ;  /* 0x000000ffff027224 */ /* 0x001fc800078e0a03 */
[----:B------:R-:W-:Y:S02]  /*1d820*/  IMAD R6, R2, R5, RZ ;  /* 0x0000000502067224 */ /* 0x000fe400078e02ff */
[----:B------:R-:W-:-:S04]  /*1d830*/  IMAD.MOV.U32 R2, RZ, RZ, RZ ;  /* 0x000000ffff027224 */ /* 0x000fc800078e00ff */
        /* <DEDUP_REMOVED lines=17> */
.L_x_6050:
[----:B------:R-:W-:Y:S05]  /*1d950*/  BSYNC B0 ;  /* 0x0000000000007941 */ /* 0x000fea0003800000 */
.L_x_6049:
[-C--:B------:R-:W-:Y:S01]  /*1d960*/  IMAD R32, R32, R3.reuse, R0 ;  /* 0x0000000320207224 */ /* 0x080fe200078e0200 */
[----:B------:R-:W-:Y:S04]  /*1d970*/  BSSY B7, `(.L_x_6051) ;  /* 0x0000370000077945 */ /* 0x000fe80003800000 */
[----:B------:R-:W-:-:S04]  /*1d980*/  VIADDMNMX R34, R32, R3, R10, PT ;  /* 0x0000000320227246 */ /* 0x000fc8000380010a */
        /* <DEDUP_REMOVED lines=14> */
[----:B0-----:R-:W0:Y:S02]  /*1da70*/  S2R R4, SR_LTMASK ;  /* 0x0000000000047919 */ /* 0x001e240000003900 */
[----:B0-----:R-:W-:-:S04]  /*1da80*/  LOP3.LUT R4, R4, UR4, RZ, 0xc0, !PT ;  /* 0x0000000404047c12 */ /* 0x001fc8000f8ec0ff */
[----:B------:R-:W0:Y:S01]  /*1da90*/  POPC R7, R4 ;  /* 0x0000000400077309 */ /* 0x000e220000000000 */
[----:B--2---:R-:W0:Y:S02]  /*1daa0*/  SHFL.IDX PT, R0, R3, R0, 0x1f ;  /* 0x00001f0003007589 */ /* 0x004e2400000e0000 */
[----:B0-----:R-:W-:Y:S01]  /*1dab0*/  IADD3 R24, R0, UR37, R7 ;  /* 0x0000002500187c10 */ /* 0x001fe2000fffe007 */
[----:B------:R-:W-:Y:S06]  /*1dac0*/  BRA `(.L_x_6053) ;  /* 0x0000003400687947 */ /* 0x000fec0003800000 */
.L_x_6052:
        /* <DEDUP_REMOVED lines=20> */
.L_x_6055:
[----:B------:R-:W-:Y:S05]  /*1dc10*/  BSYNC B6 ;  /* 0x0000000000067941 */ /* 0x000fea0003800000 */
.L_x_6054:
        /* <DEDUP_REMOVED lines=9> */
[----:B0-----:R-:W-:Y:S02]  /*1dcb0*/  IMAD.U32 R4, RZ, RZ, UR6 ;  /* 0x00000006ff047e24 */ /* 0x001fe4000f8e00ff */
[----:B------:R-:W-:Y:S02]  /*1dcc0*/  IMAD.U32 R5, RZ, RZ, UR7 ;  /* 0x00000007ff057e24 */ /* 0x000fe4000f8e00ff */
[----:B------:R-:W-:Y:S02]  /*1dcd0*/  IMAD.U32 R6, RZ, RZ, UR8 ;  /* 0x00000008ff067e24 */ /* 0x000fe4000f8e00ff */
[----:B------:R-:W-:-:S02]  /*1dce0*/  IMAD.U32 R7, RZ, RZ, UR9 ;  /* 0x00000009ff077e24 */ /* 0x000fc4000f8e00ff */
[----:B------:R-:W-:Y:S02]  /*1dcf0*/  IMAD.U32 R10, RZ, RZ, UR4 ;  /* 0x00000004ff0a7e24 */ /* 0x000fe4000f8e00ff */
[----:B------:R-:W-:Y:S02]  /*1dd00*/  IMAD.U32 R11, RZ, RZ, UR5 ;  /* 0x00000005ff0b7e24 */ /* 0x000fe4000f8e00ff */
[----:B------:R-:W-:Y:S02]  /*1dd10*/  IMAD.MOV.U32 R8, RZ, RZ, 0x70 ;  /* 0x00000070ff087424 */ /* 0x000fe400078e00ff */
[----:B------:R-:W-:Y:S02]  /*1dd20*/  IMAD.MOV.U32 R12, RZ, RZ, 0x1 ;  /* 0x00000001ff0c7424 */ /* 0x000fe400078e00ff */
[----:B--2---:R-:W-:-:S07]  /*1dd30*/  IMAD.MOV.U32 R13, RZ, RZ, RZ ;  /* 0x000000ffff0d7224 */ /* 0x004fce00078e00ff */
[----:B------:R-:W-:-:S07]  /*1dd40*/  LEPC R20, `(.L_x_6058) ;  /* 0x000000001014794e */ /* 0x000fce0000000000 */
[----:B-1-3--:R-:W-:Y:S05]  /*1dd50*/  CALL.ABS.NOINC R2 ;  /* 0x0000000002007343 */ /* 0x00afea0003c00000 */
.L_x_6058:
        /* <DEDUP_REMOVED lines=15> */
.L_x_6057:
[----:B------:R-:W-:Y:S05]  /*1de50*/  BSYNC B6 ;  /* 0x0000000000067941 */ /* 0x000fea0003800000 */
.L_x_6056:
[----:B------:R-:W-:Y:S01]  /*1de60*/  ULDC.64 UR4, c[0x0][0x9f8] ;  /* 0x00027e0000047ab9 */ /* 0x000fe20000000a00 */
[----:B------:R-:W-:Y:S01]  /*1de70*/  IMAD.MOV.U32 R26, RZ, RZ, R27 ;  /* 0x000000ffff1a7224 */ /* 0x000fe200078e001b */
[----:B------:R-:W-:Y:S01]  /*1de80*/  ISETP.NE.U32.AND P0, PT, RZ, UR4, PT ;  /* 0x00000004ff007c0c */ /* 0x000fe2000bf05070 */
[----:B------:R-:W2:Y:S01]  /*1de90*/  S2R R20, SR_TID.X ;  /* 0x0000000000147919 */ /* 0x000ea20000002100 */
[----:B------:R-:W3:Y:S01]  /*1dea0*/  LDC R9, c[0x0][0x430] ;  /* 0x00010c00ff097b82 */ /* 0x000ee20000000800 */
[----:B------:R-:W-:Y:S01]  /*1deb0*/  ULDC UR4, c[0x0][0x320] ;  /* 0x0000c80000047ab9 */ /* 0x000fe20000000800 */
[----:B------:R-:W-:-:S13]  /*1dec0*/  ISETP.NE.AND.EX P0, PT, RZ, UR5, PT, P0 ;  /* 0x00000005ff007c0c */ /* 0x000fda000bf05300 */
[----:B------:R-:W4:Y:S01]  /*1ded0*/  @P0 LDC.64 R2, c[0x0][0x9f8] ;  /* 0x00027e00ff020b82 */ /* 0x000f220000000a00 */
[----:B------:R-:W0:Y:S01]  /*1dee0*/  S2R R25, SR_TID.X ;  /* 0x0000000000197919 */ /* 0x000e220000002100 */
[----:B--2---:R-:W-:Y:S01]  /*1def0*/  LOP3.LUT R20, R20, 0x7f, RZ, 0xc0, !PT ;  /* 0x0000007f14147812 */ /* 0x004fe200078ec0ff */
[----:B----4-:R-:W-:-:S05]  /*1df00*/  @P0 IMAD.WIDE R2, R27, 0x4, R2 ;  /* 0x000000041b020825 */ /* 0x010fca00078e0202 */
[----:B------:R2:W4:Y:S01]  /*1df10*/  @P0 LDG.E R26, desc[UR42][R2.64] ;  /* 0x0000002a021a0981 */ /* 0x000522000c1e1900 */
[----:B------:R-:W-:Y:S01]  /*1df20*/  SHF.R.U32.HI R21, RZ, 0x3, R20 ;  /* 0x00000003ff157819 */ /* 0x000fe20000011614 */
[----:B------:R-:W-:Y:S01]  /*1df30*/  IMAD.MOV.U32 R36, RZ, RZ, RZ ;  /* 0x000000ffff247224 */ /* 0x000fe200078e00ff */
[----:B---3--:R-:W-:Y:S01]  /*1df40*/  ISETP.NE.AND P1, PT, R9, 0x1, PT ;  /* 0x000000010900780c */ /* 0x008fe20003f25270 */
[----:B------:R-:W3:Y:S01]  /*1df50*/  S2R R20, SR_TID.X ;  /* 0x0000000000147919 */ /* 0x000ee20000002100 */
[----:B0-----:R-:W-:Y:S01]  /*1df60*/  IMAD.SHL.U32 R25, R25, 0x8, RZ ;  /* 0x0000000819197824 */ /* 0x001fe200078e00ff */
[----:B------:R-:W-:Y:S02]  /*1df70*/  LEA R0, R34, 0xffffffc0, 0x6 ;  /* 0xffffffc022007811 */ /* 0x000fe400078e30ff */
[----:B------:R-:W0:Y:S01]  /*1df80*/  S2R R34, SR_TID.X ;  /* 0x0000000000227919 */ /* 0x000e220000002100 */
[----:B------:R-:W-:Y:S02]  /*1df90*/  LOP3.LUT R16, R16, 0xffffffbf, RZ, 0xc0, !PT ;  /* 0xffffffbf10107812 */ /* 0x000fe400078ec0ff */
[----:B------:R-:W-:Y:S01]  /*1dfa0*/  LOP3.LUT R25, R25, 0x38, RZ, 0xc0, !PT ;  /* 0x0000003819197812 */ /* 0x000fe200078ec0ff */
[----:B------:R-:W1:Y:S03]  /*1dfb0*/  S2R R10, SR_TID.X ;  /* 0x00000000000a7919 */ /* 0x000e660000002100 */
[----:B------:R-:W-:Y:S01]  /*1dfc0*/  LOP3.LUT R25, R25, 0x40, RZ, 0xfc, !PT ;  /* 0x0000004019197812 */ /* 0x000fe200078efcff */
[----:B--2---:R-:W2:Y:S03]  /*1dfd0*/  @P1 LDC R3, c[0x0][0x434] ;  /* 0x00010d00ff031b82 */ /* 0x004ea60000000800 */
[----:B------:R-:W-:-:S02]  /*1dfe0*/  ISETP.GE.AND P2, PT, R25, UR4, PT ;  /* 0x0000000419007c0c */ /* 0x000fc4000bf46270 */
[----:B------:R-:W1:Y:S02]  /*1dff0*/  S2R R25, SR_TID.X ;  /* 0x0000000000197919 */ /* 0x000e640000002100 */
[----:B------:R-:W-:Y:S01]  /*1e000*/  SEL R7, RZ, 0xffffffff, P2 ;  /* 0xffffffffff077807 */ /* 0x000fe20001000000 */
[----:B------:R-:W2:Y:S04]  /*1e010*/  @P1 LDC R2, c[0x0][0x438] ;  /* 0x00010e00ff021b82 */ /* 0x000ea80000000800 */
[----:B------:R-:W-:-:S04]  /*1e020*/  IMAD.SHL.U32 R7, R7, 0x2, RZ ;  /* 0x0000000207077824 */ /* 0x000fc800078e00ff */
[----:B------:R-:W-:Y:S01]  /*1e030*/  @P2 LOP3.LUT R16, R16, 0x40, RZ, 0xfc, !PT ;  /* 0x0000004010102812 */ /* 0x000fe200078efcff */
[----:B---3--:R-:W-:-:S03]  /*1e040*/  IMAD.SHL.U32 R20, R20, 0x10, RZ ;  /* 0x0000001014147824 */ /* 0x008fc600078e00ff */
[----:B------:R-:W-:Y:S01]  /*1e050*/  LOP3.LUT R16, R16, 0xffffff7f, RZ, 0xc0, !PT ;  /* 0xffffff7f10107812 */ /* 0x000fe200078ec0ff */
[----:B0-----:R-:W-:Y:S01]  /*1e060*/  IMAD.SHL.U32 R34, R34, 0x8, RZ ;  /* 0x0000000822227824 */ /* 0x001fe200078e00ff */
[----:B------:R-:W-:Y:S02]  /*1e070*/  LOP3.LUT R20, R21, 0x70, R20, 0xf8, !PT ;  /* 0x0000007015147812 */ /* 0x000fe400078ef814 */
[----:B------:R-:W0:Y:S01]  /*1e080*/  S2R R21, SR_TID.X ;  /* 0x0000000000157919 */ /* 0x000e220000002100 */
[----:B-1----:R-:W-:Y:S01]  /*1e090*/  IMAD.SHL.U32 R10, R10, 0x8, RZ ;  /* 0x000000080a0a7824 */ /* 0x002fe200078e00ff */
[----:B------:R-:W-:Y:S01]  /*1e0a0*/  LOP3.LUT R34, R34, 0x38, RZ, 0xc0, !PT ;  /* 0x0000003822227812 */ /* 0x000fe200078ec0ff */
[----:B------:R-:W-:-:S03]  /*1e0b0*/  IMAD.IADD R37, R20, 0x1, R0 ;  /* 0x0000000114257824 */ /* 0x000fc600078e0200 */
[----:B------:R-:W-:Y:S02]  /*1e0c0*/  LOP3.LUT R34, R34, 0x80, RZ, 0xfc, !PT ;  /* 0x0000008022227812 */ /* 0x000fe400078efcff */
[C---:B------:R-:W-:Y:S01]  /*1e0d0*/  ISETP.GE.AND P0, PT, R37.reuse, R23, PT ;  /* 0x000000172500720c */ /* 0x040fe20003f06270 */
[----:B------:R-:W-:Y:S01]  /*1e0e0*/  IMAD.IADD R37, R37, 0x1, R33 ;  /* 0x0000000125257824 */ /* 0x000fe200078e0221 */
[----:B------:R-:W-:Y:S01]  /*1e0f0*/  ISETP.GE.AND P2, PT, R34, UR4, PT ;  /* 0x0000000422007c0c */ /* 0x000fe2000bf46270 */
[----:B------:R-:W-:Y:S01]  /*1e100*/  IMAD.SHL.U32 R25, R25, 0x8, RZ ;  /* 0x0000000819197824 */ /* 0x000fe200078e00ff */
[----:B------:R-:W-:Y:S01]  /*1e110*/  ISETP.GT.U32.OR P0, PT, R20, 0x3f, P0 ;  /* 0x0000003f1400780c */ /* 0x000fe20000704470 */
[----:B--2---:R-:W-:Y:S01]  /*1e120*/  @P1 IMAD.HI.U32 R3, R37, R3, RZ ;  /* 0x0000000325031227 */ /* 0x004fe200078e00ff */
[----:B------:R-:W-:Y:S02]  /*1e130*/  LOP3.LUT R10, R10, 0x38, RZ, 0xc0, !PT ;  /* 0x000000380a0a7812 */ /* 0x000fe400078ec0ff */
[----:B------:R-:W-:Y:S01]  /*1e140*/  LOP3.LUT R25, R25, 0x38, RZ, 0xc0, !PT ;  /* 0x0000003819197812 */ /* 0x000fe200078ec0ff */
[----:B------:R-:W-:Y:S01]  /*1e150*/  IMAD.MOV.U32 R6, RZ, RZ, R37 ;  /* 0x000000ffff067224 */ /* 0x000fe200078e0025 */
[----:B------:R-:W-:-:S02]  /*1e160*/  @P1 SHF.R.U32.HI R6, RZ, R2, R3 ;  /* 0x00000002ff061219 */ /* 0x000fc40000011603 */
[----:B------:R-:W-:Y:S02]  /*1e170*/  LOP3.LUT R25, R25, 0xc0, RZ, 0xfc, !PT ;  /* 0x000000c019197812 */ /* 0x000fe400078efcff */
[----:B------:R-:W-:Y:S02]  /*1e180*/  LOP3.LUT R10, R10, 0x180, RZ, 0xfc, !PT ;  /* 0x000001800a0a7812 */ /* 0x000fe400078efcff */
[----:B------:R-:W-:Y:S01]  /*1e190*/  ISETP.GE.AND P1, PT, R25, UR4, PT ;  /* 0x0000000419007c0c */ /* 0x000fe2000bf26270 */
[----:B------:R-:W1:Y:S01]  /*1e1a0*/  @!P0 LDC.64 R2, c[0x0][0x428] ;  /* 0x00010a00ff028b82 */ /* 0x000e620000000a00 */
[----:B------:R-:W2:Y:S02]  /*1e1b0*/  S2R R25, SR_TID.X ;  /* 0x0000000000197919 */ /* 0x000ea40000002100 */
[----:B------:R-:W-:Y:S01]  /*1e1c0*/  SEL R5, RZ, 0x8, P1 ;  /* 0x00000008ff057807 */ /* 0x000fe20000800000 */
[----:B0-----:R-:W-:-:S05]  /*1e1d0*/  IMAD.SHL.U32 R21, R21, 0x8, RZ ;  /* 0x0000000815157824 */ /* 0x001fca00078e00ff */
[----:B------:R-:W-:-:S04]  /*1e1e0*/  LOP3.LUT R21, R21, 0x38, RZ, 0xc0, !PT ;  /* 0x0000003815157812 */ /* 0x000fc800078ec0ff */
[----:B------:R-:W-:-:S04]  /*1e1f0*/  ISETP.GE.AND P3, PT, R21, UR4, PT ;  /* 0x0000000415007c0c */ /* 0x000fc8000bf66270 */
[----:B------:R-:W-:-:S04]  /*1e200*/  SEL R4, RZ, 0x1, P3 ;  /* 0x00000001ff047807 */ /* 0x000fc80001800000 */
[----:B------:R-:W-:Y:S02]  /*1e210*/  LOP3.LUT R7, R7, 0x2, R4, 0xe2, !PT ;  /* 0x0000000207077812 */ /* 0x000fe400078ee204 */
[----:B------:R-:W-:-:S03]  /*1e220*/  SEL R4, RZ, 0x4, P2 ;  /* 0x00000004ff047807 */ /* 0x000fc60001000000 */
[----:B------:R-:W-:Y:S02]  /*1e230*/  @P3 LOP3.LUT R16, R16, 0x80, RZ, 0xfc, !PT ;  /* 0x0000008010103812 */ /* 0x000fe400078efcff */
[----:B------:R-:W-:Y:S01]  /*1e240*/  LOP3.LUT R7, R5, R7, R4, 0xfe, !PT ;  /* 0x0000000705077212 */ /* 0x000fe200078efe04 */
[--C-:B------:R-:W-:Y:S01]  /*1e250*/  @!P0 IMAD.MOV.U32 R4, RZ, RZ, R6.reuse ;  /* 0x000000ffff048224 */ /* 0x100fe200078e0006 */
[----:B------:R-:W-:Y:S01]  /*1e260*/  @!P0 SHF.R.S32.HI R5, RZ, 0x1f, R6 ;  /* 0x0000001fff058819 */ /* 0x000fe20000011406 */
[----:B--2---:R-:W-:Y:S01]  /*1e270*/  IMAD.SHL.U32 R25, R25, 0x8, RZ ;  /* 0x0000000819197824 */ /* 0x004fe200078e00ff */
[----:B------:R-:W-:-:S04]  /*1e280*/  LOP3.LUT R16, R16, 0xffffffdf, RZ, 0xc0, !PT ;  /* 0xffffffdf10107812 */ /* 0x000fc800078ec0ff */
[----:B------:R-:W-:Y:S02]  /*1e290*/  @P2 LOP3.LUT R16, R16, 0x20, RZ, 0xfc, !PT ;  /* 0x0000002010102812 */ /* 0x000fe400078efcff */
[----:B------:R-:W-:Y:S02]  /*1e2a0*/  LOP3.LUT R25, R25, 0x38, RZ, 0xc0, !PT ;  /* 0x0000003819197812 */ /* 0x000fe400078ec0ff */
[----:B------:R-:W-:-:S04]  /*1e2b0*/  LOP3.LUT R16, R16, 0xffffffef, RZ, 0xc0, !PT ;  /* 0xffffffef10107812 */ /* 0x000fc800078ec0ff */
[----:B------:R-:W-:Y:S02]  /*1e2c0*/  @P1 LOP3.LUT R16, R16, 0x10, RZ, 0xfc, !PT ;  /* 0x0000001010101812 */ /* 0x000fe400078efcff */
[----:B------:R-:W-:-:S04]  /*1e2d0*/  LOP3.LUT R11, R25, 0x100, RZ, 0xfc, !PT ;  /* 0x00000100190b7812 */ /* 0x000fc800078efcff */
[----:B------:R-:W-:Y:S02]  /*1e2e0*/  ISETP.GE.AND P3, PT, R11, UR4, PT ;  /* 0x000000040b007c0c */ /* 0x000fe4000bf66270 */
[----:B------:R-:W-:Y:S02]  /*1e2f0*/  LOP3.LUT R12, R25, 0x1c0, RZ, 0xfc, !PT ;  /* 0x000001c0190c7812 */ /* 0x000fe400078efcff */
[----:B------:R-:W-:-:S09]  /*1e300*/  LOP3.LUT R16, R16, 0xfffffff7, RZ, 0xc0, !PT ;  /* 0xfffffff710107812 */ /* 0x000fd200078ec0ff */
[----:B------:R-:W-:-:S04]  /*1e310*/  @P3 LOP3.LUT R16, R16, 0x8, RZ, 0xfc, !PT ;  /* 0x0000000810103812 */ /* 0x000fc800078efcff */
[----:B------:R-:W-:Y:S01]  /*1e320*/  LOP3.LUT R16, R16, 0xfffffffb, RZ, 0xc0, !PT ;  /* 0xfffffffb10107812 */ /* 0x000fe200078ec0ff */
[----:B------:R-:W-:Y:S01]  /*1e330*/  UMOV UR5, 0xffffffff ;  /* 0xffffffff00057882 */ /* 0x000fe20000000000 */
[----:B----4-:R-:W-:Y:S01]  /*1e340*/  SHF.R.S32.HI R34, RZ, 0x1f, R26 ;  /* 0x0000001fff227819 */ /* 0x010fe2000001141a */
[----:B-1----:R-:W-:-:S04]  /*1e350*/  @!P0 IMAD.WIDE.U32 R4, R26, R2, R4 ;  /* 0x000000021a048225 */ /* 0x002fc800078e0004 */
[----:B------:R-:W-:-:S04]  /*1e360*/  @!P0 IMAD R8, R34, R2, RZ ;  /* 0x0000000222088224 */ /* 0x000fc800078e02ff */
[----:B------:R-:W-:Y:S02]  /*1e370*/  @!P0 IMAD R8, R26, R3, R8 ;  /* 0x000000031a088224 */ /* 0x000fe400078e0208 */
[----:B------:R-:W0:Y:S02]  /*1e380*/  @!P0 LDC.64 R2, c[0x0][0x418] ;  /* 0x00010600ff028b82 */ /* 0x000e240000000a00 */
[----:B------:R-:W-:Y:S01]  /*1e390*/  @!P0 IMAD.IADD R8, R5, 0x1, R8 ;  /* 0x0000000105088824 */ /* 0x000fe200078e0208 */
[----:B0-----:R-:W-:-:S04]  /*1e3a0*/  @!P0 LEA R2, P1, R4, R2, 0x2 ;  /* 0x0000000204028211 */ /* 0x001fc800078210ff */
[----:B------:R-:W-:-:S05]  /*1e3b0*/  @!P0 LEA.HI.X R3, R4, R3, R8, 0x2, P1 ;  /* 0x0000000304038211 */ /* 0x000fca00008f1408 */
[----:B------:R0:W5:Y:S01]  /*1e3c0*/  @!P0 LDG.E R36, desc[UR42][R2.64] ;  /* 0x0000002a02248981 */ /* 0x000162000c1e1900 */
[----:B------:R-:W-:Y:S01]  /*1e3d0*/  ISETP.GE.AND P0, PT, R10, UR4, PT ;  /* 0x000000040a007c0c */ /* 0x000fe2000bf06270 */
[----:B------:R-:W-:Y:S01]  /*1e3e0*/  IMAD.U32 R8, RZ, RZ, UR38 ;  /* 0x00000026ff087e24 */ /* 0x000fe2000f8e00ff */
[----:B------:R-:W-:Y:S02]  /*1e3f0*/  LOP3.LUT R10, R25, 0x140, RZ, 0xfc, !PT ;  /* 0x00000140190a7812 */ /* 0x000fe400078efcff */
[----:B------:R-:W-:Y:S02]  /*1e400*/  SEL R4, RZ, 0x10, P3 ;  /* 0x00000010ff047807 */ /* 0x000fe40001800000 */
[----:B------:R-:W-:Y:S02]  /*1e410*/  ISETP.GE.AND P2, PT, R10, UR4, PT ;  /* 0x000000040a007c0c */ /* 0x000fe4000bf46270 */
[----:B0-----:R-:W-:Y:S02]  /*1e420*/  SEL R3, RZ, 0x40, P0 ;  /* 0x00000040ff037807 */ /* 0x001fe40000000000 */
[----:B------:R-:W-:-:S02]  /*1e430*/  SEL R5, RZ, 0x20, P2 ;  /* 0x00000020ff057807 */ /* 0x000fc40001000000 */
[----:B------:R-:W-:Y:S01]  /*1e440*/  ISETP.GE.AND P0, PT, R12, UR4, PT ;  /* 0x000000040c007c0c */ /* 0x000fe2000bf06270 */
[----:B------:R-:W-:Y:S01]  /*1e450*/  ULDC UR4, c[0x0][0x2f4] ;  /* 0x0000bd0000047ab9 */ /* 0x000fe20000000800 */
[----:B------:R-:W-:Y:S02]  /*1e460*/  LOP3.LUT R4, R5, R7, R4, 0xfe, !PT ;  /* 0x0000000705047212 */ /* 0x000fe400078efe04 */
[----:B------:R-:W-:Y:S02]  /*1e470*/  SEL R2, RZ, 0x80, P0 ;  /* 0x00000080ff027807 */ /* 0x000fe40000000000 */
[----:B------:R-:W-:Y:S01]  /*1e480*/  LOP3.LUT R10, R4, R3, RZ, 0xfc, !PT ;  /* 0x00000003040a7212 */ /* 0x000fe200078efcff */
[----:B------:R-:W-:Y:S01]  /*1e490*/  IMAD.MOV R3, RZ, RZ, -R6 ;  /* 0x000000ffff037224 */ /* 0x000fe200078e0a06 */
[----:B------:R-:W-:Y:S02]  /*1e4a0*/  ISETP.GE.AND P0, PT, R21, UR4, PT ;  /* 0x0000000415007c0c */ /* 0x000fe4000bf06270 */
[----:B------:R-:W-:Y:S01]  /*1e4b0*/  @P2 LOP3.LUT R16, R16, 0x4, RZ, 0xfc, !PT ;  /* 0x0000000410102812 */ /* 0x000fe200078efcff */
[----:B------:R0:W-:Y:S01]  /*1e4c0*/  STL [R1+0x28], R10 ;  /* 0x0000280a01007387 */ /* 0x0001e20000100800 */
[----:B------:R-:W-:-:S02]  /*1e4d0*/  IMAD R37, R9, R3, R37 ;  /* 0x0000000309257224 */ /* 0x000fc400078e0225 */
[----:B------:R-:W-:-:S07]  /*1e4e0*/  LOP3.LUT R16, R16, 0xfffffffd, RZ, 0xc0, !PT ;  /* 0xfffffffd10107812 */ /* 0x000fce00078ec0ff */
[----:B------:R-:W-:Y:S01]  /*1e4f0*/  @P0 LOP3.LUT R16, R16, 0x2, RZ, 0xfc, !PT ;  /* 0x0000000210100812 */ /* 0x000fe200078efcff */
[----:B0-----:R-:W-:Y:S06]  /*1e500*/  BRA.DIV UR5, `(.L_x_6059) ;  /* 0x0000005205ec7947 */ /* 0x001fec000b800000 */
.L_x_6173:
        /* <DEDUP_REMOVED lines=10> */
.L_x_6060:
        /* <DEDUP_REMOVED lines=9> */
.L_x_6174:
[----:B------:R-:W-:Y:S05]  /*1e640*/  BSYNC B0 ;  /* 0x0000000000007941 */ /* 0x000fea0003800000 */
.L_x_6061:
        /* <DEDUP_REMOVED lines=60> */
.L_x_6184:
        /* <DEDUP_REMOVED lines=10> */
.L_x_6064:
        /* <DEDUP_REMOVED lines=11> */
.L_x_6065:
[----:B0-----:R0:W5:Y:S01]  /*1eb60*/  LDL R4, [R1+0x4] ;  /* 0x0000040001047983 */ /* 0x0011620000100800 */
[----:B------:R0:W-:Y:S02]  /*1eb70*/  SYNCS.ARRIVE.TRANS64.A1T0 RZ, [R25+URZ+0x28c30], RZ ;  /* 0x028c30ff19ff79a7 */ /* 0x0001e4000810003f */
[----:B------:R-:W-:Y:S05]  /*1eb80*/  WARPSYNC.ALL ;  /* 0x0000000000007948 */ /* 0x000fea0003800000 */
[----:B------:R-:W-:Y:S01]  /*1eb90*/  ULDC.64 UR4, c[0x0][0xa00] ;  /* 0x0002800000047ab9 */ /* 0x000fe20000000a00 */
[----:B------:R-:W-:Y:S01]  /*1eba0*/  VIADD R0, R18, 0x20400 ;  /* 0x0002040012007836 */ /* 0x000fe20000000000 */
[----:B------:R-:W-:Y:S01]  /*1ebb0*/  BAR.SYNC.DEFER_BLOCKING 0x8, 0x100 ;  /* 0x0204000000007b1d */ /* 0x000fe20000010000 */
[----:B------:R-:W-:Y:S02]  /*1ebc0*/  ISETP.NE.U32.AND P0, PT, RZ, UR4, PT ;  /* 0x00000004ff007c0c */ /* 0x000fe4000bf05070 */
[----:B------:R-:W-:-:S02]  /*1ebd0*/  SHF.R.S32.HI R2, RZ, 0x1f, R27 ;  /* 0x0000001fff027819 */ /* 0x000fc4000001141b */
[----:B------:R-:W-:Y:S01]  /*1ebe0*/  ISETP.NE.AND.EX P0, PT, RZ, UR5, PT, P0 ;  /* 0x00000005ff007c0c */ /* 0x000fe2000bf05300 */
[----:B------:R-:W-:Y:S01]  /*1ebf0*/  ULDC.64 UR4, c[0x0][0x298] ;  /* 0x0000a60000047ab9 */ /* 0x000fe20000000a00 */
[----:B------:R-:W-:Y:S01]  /*1ec00*/  LOP3.LUT P1, RZ, R0, 0x3ff, RZ, 0xc0, !PT ;  /* 0x000003ff00ff7812 */ /* 0x000fe2000782c0ff */
[----:B------:R-:W-:Y:S01]  /*1ec10*/  BSSY B6, `(.L_x_6066) ;  /* 0x000001f000067945 */ /* 0x000fe20003800000 */
[----:B------:R-:W-:Y:S02]  /*1ec20*/  SHF.R.S32.HI R0, RZ, 0x1f, R30 ;  /* 0x0000001fff007819 */ /* 0x000fe4000001141e */
[----:B------:R-:W-:Y:S02]  /*1ec30*/  SEL R3, R2, RZ, !P0 ;  /* 0x000000ff02037207 */ /* 0x000fe40004000000 */
[----:B------:R-:W-:Y:S01]  /*1ec40*/  SEL R2, R27, RZ, !P0 ;  /* 0x000000ff1b027207 */ /* 0x000fe20004000000 */
[----:B------:R-:W-:Y:S02]  /*1ec50*/  IMAD R0, R0, UR4, RZ ;  /* 0x0000000400007c24 */ /* 0x000fe4000f8e02ff */
[----:B------:R-:W-:Y:S02]  /*1ec60*/  STL [R1+0x38], R3 ;  /* 0x0000380301007387 */ /* 0x000fe40000100800 */
[----:B------:R-:W-:-:S02]  /*1ec70*/  IMAD R0, R30, UR5, R0 ;  /* 0x000000051e007c24 */ /* 0x000fc4000f8e0200 */
[----:B------:R1:W-:Y:S02]  /*1ec80*/  STL [R1+0x18], R2 ;  /* 0x0000180201007387 */ /* 0x0003e40000100800 */
[----:B-1----:R-:W-:-:S04]  /*1ec90*/  IMAD.WIDE.U32 R2, R30, UR4, RZ ;  /* 0x000000041e027c25 */ /* 0x002fc8000f8e00ff */
[----:B------:R-:W-:Y:S01]  /*1eca0*/  IMAD.IADD R0, R3, 0x1, R0 ;  /* 0x0000000103007824 */ /* 0x000fe200078e0200 */
[----:B------:R1:W-:Y:S04]  /*1ecb0*/  STL.64 [R1+0x10], R2 ;  /* 0x0000100201007387 */ /* 0x0003e80000100a00 */
[----:B------:R1:W-:Y:S01]  /*1ecc0*/  STL [R1+0x30], R0 ;  /* 0x0000300001007387 */ /* 0x0003e20000100800 */
[----:B-----5:R-:W-:-:S04]  /*1ecd0*/  PRMT R30, R4, 0x8880, RZ ;  /* 0x00008880041e7816 */ /* 0x020fc800000000ff */
[----:B------:R-:W-:Y:S01]  /*1ece0*/  PRMT R30, R30, 0x7710, RZ ;  /* 0x000077101e1e7816 */ /* 0x000fe200000000ff */
[----:B------:R-:W-:Y:S06]  /*1ecf0*/  @!P1 BRA `(.L_x_6067) ;  /* 0x0000000000409947 */ /* 0x000fec0003800000 */
[----:B-1----:R-:W-:Y:S01]  /*1ed00*/  MOV R2, 0x0 ;  /* 0x0000000000027802 */ /* 0x002fe20000000f00 */
[----:B------:R-:W-:Y:S01]  /*1ed10*/  ULDC.64 UR4, c[0x4][0xf0] ;  /* 0x01003c0000047ab9 */ /* 0x000fe20000000a00 */
[----:B------:R-:W-:Y:S01]  /*1ed20*/  ULDC.64 UR6, c[0x4][0xf8] ;  /* 0x01003e0000067ab9 */ /* 0x000fe20000000a00 */
[----:B------:R-:W-:Y:S01]  /*1ed30*/  ULDC.64 UR8, c[0x4][0x58] ;  /* 0x0100160000087ab9 */ /* 0x000fe20000000a00 */
[----:B------:R-:W-:Y:S01]  /*1ed40*/  IMAD.U32 R4, RZ, RZ, UR4 ;  /* 0x00000004ff047e24 */ /* 0x000fe2000f8e00ff */
[----:B------:R-:W-:Y:S01]  /*1ed50*/  MOV R8, 0x70 ;  /* 0x0000007000087802 */ /* 0x000fe20000000f00 */
[----:B------:R-:W1:Y:S01]  /*1ed60*/  LDC.64 R2, c[0x4][R2] ;  /* 0x0100000002027b82 */ /* 0x000e620000000a00 */
        /* <DEDUP_REMOVED lines=8> */
[----:B01----:R-:W-:Y:S05]  /*1edf0*/  CALL.ABS.NOINC R2 ;  /* 0x0000000002007343 */ /* 0x003fea0003c00000 */
.L_x_6067:
[----:B------:R-:W-:Y:S05]  /*1ee00*/  BSYNC B6 ;  /* 0x0000000000067941 */ /* 0x000fea0003800000 */
.L_x_6066:
[----:B-1----:R-:W2:Y:S01]  /*1ee10*/  LDL.LU R0, [R1+0x30] ;  /* 0x0000300001007983 */ /* 0x002ea20000300800 */
[----:B------:R-:W-:Y:S01]  /*1ee20*/  ULDC.64 UR4, c[0x0][0x2d8] ;  /* 0x0000b60000047ab9 */ /* 0x000fe20000000a00 */
[----:B------:R-:W1:Y:S02]  /*1ee30*/  LDC R7, c[0x0][0x448] ;  /* 0x00011200ff077b82 */ /* 0x000e640000000800 */
[----:B------:R-:W2:Y:S04]  /*1ee40*/  LDL.LU.64 R2, [R1+0x10] ;  /* 0x0000100001027983 */ /* 0x000ea80000300a00 */
[----:B------:R-:W3:Y:S04]  /*1ee50*/  LDL.LU R20, [R1+0x38] ;  /* 0x0000380001147983 */ /* 0x000ee80000300800 */
[----:B------:R-:W4:Y:S04]  /*1ee60*/  LDL.LU R21, [R1+0x18] ;  /* 0x0000180001157983 */ /* 0x000f280000300800 */
[----:B------:R0:W5:Y:S01]  /*1ee70*/  LDL R8, [R1+0x34] ;  /* 0x0000340001087983 */ /* 0x0001620000100800 */
[----:B-1----:R-:W-:-:S13]  /*1ee80*/  ISETP.NE.AND P0, PT, R7, 0x1, PT ;  /* 0x000000010700780c */ /* 0x002fda0003f05270 */
[----:B------:R-:W1:Y:S08]  /*1ee90*/  @P0 LDC R5, c[0x0][0x44c] ;  /* 0x00011300ff050b82 */ /* 0x000e700000000800 */
[----:B------:R-:W0:Y:S01]  /*1eea0*/  @P0 LDC R6, c[0x0][0x450] ;  /* 0x00011400ff060b82 */ /* 0x000e220000000800 */
        /* <DEDUP_REMOVED lines=16> */
[----:B------:R-:W-:Y:S02]  /*1efb0*/  IMAD.IADD R0, R20, 0x1, R31 ;  /* 0x0000000114007824 */ /* 0x000fe400078e021f */
[----:B------:R2:W5:Y:S02]  /*1efc0*/  LDL R20, [R1] ;  /* 0x0000000001147983 */ /* 0x0005640000100800 */
[----:B-1----:R-:W-:-:S04]  /*1efd0*/  @P0 IMAD.HI.U32 R5, R0, R5, RZ ;  /* 0x0000000500050227 */ /* 0x002fc800078e00ff */
[----:B------:R-:W-:Y:S01]  /*1efe0*/  IMAD.MOV.U32 R4, RZ, RZ, R0 ;  /* 0x000000ffff047224 */ /* 0x000fe200078e0000 */
[----:B0-----:R-:W-:Y:S01]  /*1eff0*/  @P0 SHF.R.U32.HI R4, RZ, R6, R5 ;  /* 0x00000006ff040219 */ /* 0x001fe20000011605 */
        /* <DEDUP_REMOVED lines=27> */
[----:B------:R-:W-:Y:S01]  /*1f1b0*/  IMAD.IADD R31, R10, 0x1, R31 ;  /* 0x000000010a1f7824 */ /* 0x000fe200078e021f */
        /* <DEDUP_REMOVED lines=31> */
.L_x_6193:
        /* <DEDUP_REMOVED lines=10> */
.L_x_6069:
        /* <DEDUP_REMOVED lines=18> */
.L_x_6194:
[----:B------:R-:W-:Y:S05]  /*1f570*/  BSYNC B0 ;  /* 0x0000000000007941 */ /* 0x000fea0003800000 */
.L_x_6070:
[----:B------:R-:W-:-:S05]  /*1f580*/  IMAD.U32 R2, RZ, RZ, UR38 ;  /* 0x00000026ff027e24 */ /* 0x000fca000f8e00ff */
[----:B------:R-:W-:-:S13]  /*1f590*/  ISETP.NE.AND P0, PT, R2, 0x3, PT ;  /* 0x000000030200780c */ /* 0x000fda0003f05270 */
[----:B------:R-:W-:Y:S05]  /*1f5a0*/  @!P0 BRA `(.L_x_6072) ;  /* 0x0000000000048947 */ /* 0x000fea0003800000 */
[----:B------:R-:W-:Y:S01]  /*1f5b0*/  BPT.TRAP 0x1 ;  /* 0x000000040000795c */ /* 0x000fe20000300000 */
.L_x_6072:
[----:B0-----:R-:W-:Y:S01]  /*1f5c0*/  SHF.L.U32 R0, R28, 0x1f, RZ ;  /* 0x0000001f1c007819 */ /* 0x001fe200000006ff */
[----:B------:R-:W-:Y:S03]  /*1f5d0*/  BSSY B0, `(.L_x_6073) ;  /* 0x0000003000007945 */ /* 0x000fe60003800000 */
[----:B------:R-:W0:Y:S02]  /*1f5e0*/  SYNCS.PHASECHK.TRANS64.TRYWAIT P0, [R25+URZ+0x28c60], R0 ;  /* 0x028c6000190075a7 */ /* 0x000e24000800017f */
[----:B0-----:R-:W-:Y:S05]  /*1f5f0*/  @!P0 BRA `(.L_x_6074) ;  /* 0x0000004c00a08947 */ /* 0x001fea0003800000 */
.L_x_6195:
[----:B------:R-:W-:Y:S05]  /*1f600*/  BSYNC B0 ;  /* 0x0000000000007941 */ /* 0x000fea0003800000 */
.L_x_6073:
        /* <DEDUP_REMOVED lines=26> */
[----:B------:R-:W-:Y:S01]  /*1f7b0*/  LOP3.LUT P3, RZ, R30, 0x8, RZ, 0xc0, !PT ;  /* 0x000000081eff7812 */ /* 0x000fe2000786c0ff */
        /* <DEDUP_REMOVED lines=82> */
.L_x_6205:
        /* <DEDUP_REMOVED lines=34> */
.L_x_6076:
        /* <DEDUP_REMOVED lines=11> */
.L_x_6077:
        /* <DEDUP_REMOVED lines=12> */
.L_x_6092:
        /* <DEDUP_REMOVED lines=42> */
.L_x_6080:
[----:B------:R-:W-:Y:S01]  /*20310*/  IMAD R6, R22, 0x8, R18 ;  /* 0x0000000816067824 */ /* 0x000fe200078e0212 */
[----:B------:R-:W-:Y:S01]  /*20320*/  SHF.L.U32 R20, R28, 0x1f, RZ ;  /* 0x0000001f1c147819 */ /* 0x000fe200000006ff */
[----:B------:R-:W-:Y:S01]  /*20330*/  BSSY B1, `(.L_x_6081) ;  /* 0x0000004000017945 */ /* 0x000fe20003800000 */
[----:B------:R-:W-:Y:S02]  /*20340*/  SHF.R.S32.HI R9, RZ, 0x1f, R5 ;  /* 0x0000001fff097819 */ /* 0x000fe40000011405 */
[----:B------:R-:W0:Y:S02]  /*20350*/  SYNCS.PHASECHK.TRANS64.TRYWAIT P0, [R6+URZ+0x28c40], R20 ;  /* 0x028c4014060075a7 */ /* 0x000e24000800017f */
[----:B0-----:R-:W-:Y:S05]  /*20360*/  @!P0 BRA `(.L_x_6082) ;  /* 0x0000004800848947 */ /* 0x001fea0003800000 */
.L_x_6206:
[----:B------:R-:W-:Y:S05]  /*20370*/  BSYNC B1 ;  /* 0x0000000000017941 */ /* 0x000fea0003800000 */
.L_x_6081:
        /* <DEDUP_REMOVED lines=40> */
.L_x_6216:
        /* <DEDUP_REMOVED lines=8> */
.L_x_6084:
        /* <DEDUP_REMOVED lines=11> */
.L_x_6085:
[----:B------:R2:W-:Y:S01]  /*20730*/  SYNCS.ARRIVE.TRANS64.A1T0 RZ, [R6+URZ+0x28c30], RZ ;  /* 0x028c30ff06ff79a7 */ /* 0x0005e2000810003f */
[----:B------:R-:W-:Y:S05]  /*20740*/  @!P2 BRA `(.L_x_6086) ;  /* 0x000000000004a947 */ /* 0x000fea0003800000 */
[----:B------:R-:W-:Y:S01]  /*20750*/  BPT.TRAP 0x1 ;  /* 0x000000040000795c */ /* 0x000fe20000300000 */
.L_x_6086:
[----:B------:R-:W3:Y:S01]  /*20760*/  SYNCS.PHASECHK.TRANS64.TRYWAIT P0, [R6+URZ+0x28c60], R20 ;  /* 0x028c6014060075a7 */ /* 0x000ee2000800017f */
[----:B------:R-:W-:Y:S04]  /*20770*/  BSSY B1, `(.L_x_6087) ;  /* 0x0000002000017945 */ /* 0x000fe80003800000 */
[----:B---3--:R-:W-:Y:S05]  /*20780*/  @!P0 BRA `(.L_x_6088) ;  /* 0x0000004800ac8947 */ /* 0x008fea0003800000 */
.L_x_6217:
[----:B------:R-:W-:Y:S05]  /*20790*/  BSYNC B1 ;  /* 0x0000000000017941 */ /* 0x000fea0003800000 */
.L_x_6087:
        /* <DEDUP_REMOVED lines=79> */
.L_x_6227:
        /* <DEDUP_REMOVED lines=25> */
.L_x_6090:
        /* <DEDUP_REMOVED lines=11> */
.L_x_6091:
[----:B------:R1:W-:Y:S01]  /*20ed0*/  SYNCS.ARRIVE.TRANS64.A1T0 RZ, [R6+URZ+0x28c50], RZ ;  /* 0x028c50ff06ff79a7 */ /* 0x0003e2000810003f */
[----:B------:R-:W-:Y:S05]  /*20ee0*/  @P3 BRA `(.L_x_6092) ;  /* 0xfffffff000603947 */ /* 0x000fea000383ffff */
.L_x_6079:
[----:B------:R-:W-:Y:S05]  /*20ef0*/  BSYNC B0 ;  /* 0x0000000000007941 */ /* 0x000fea0003800000 */
.L_x_6078:
        /* <DEDUP_REMOVED lines=21> */
.L_x_6094:
[----:B------:R-:W-:Y:S05]  /*21050*/  BSYNC B0 ;  /* 0x0000000000007941 */ /* 0x000fea0003800000 */
.L_x_6093:
[----:B------:R-:W-:-:S07]  /*21060*/  SEL R22, R22, RZ, P0 ;  /* 0x000000ff16167207 */ /* 0x000fce0000000000 */
.L_x_6053:
[----:B------:R-:W-:Y:S05]  /*21070*/  BSYNC B7 ;  /* 0x0000000000077941 */ /* 0x000fea0003800000 */
.L_x_6051:
        /* <DEDUP_REMOVED lines=11> */
.L_x_6095:
        /* <DEDUP_REMOVED lines=43> */
.L_x_6237:
[----:B------:R-:W-:Y:S02]  /*213e0*/  ULDC UR4, c[0x0][0xc38] ;  /* 0x00030e0000047ab9 */ /* 0x000fe40000000800 */
[----:B------:R-:W-:-:S04]  /*213f0*/  IMAD.U32 R4, RZ, RZ, UR4 ;  /* 0x00000004ff047e24 */ /* 0x000fc8000f8e00ff */
[----:B-1----:R-:W-:-:S04]  /*21400*/  IMAD R3, R14, R4, RZ ;  /* 0x000000040e037224 */ /* 0x002fc800078e02ff */
[----:B------:R-:W-:-:S05]  /*21410*/  IMAD.IADD R6, R6, 0x1, R3 ;  /* 0x0000000106067824 */ /* 0x000fca00078e0203 */
[----:B------:R-:W-:-:S13]  /*21420*/  ISETP.GT.AND P6, PT, R6, R0, PT ;  /* 0x000000000600720c */ /* 0x000fda0003fc4270 */
[----:B------:R-:W-:Y:S05]  /*21430*/  @P6 BRA `(.L_x_6098) ;  /* 0x0000000000a46947 */ /* 0x000fea0003800000 */
.L_x_6101:
        /* <DEDUP_REMOVED lines=35> */
.L_x_6245:
[----:B------:R-:W-:Y:S02]  /*21670*/  ULDC UR4, c[0x0][0xc38] ;  /* 0x00030e0000047ab9 */ /* 0x000fe40000000800 */
[----:B------:R-:W-:-:S04]  /*21680*/  IMAD.U32 R4, RZ, RZ, UR4 ;  /* 0x00000004ff047e24 */ /* 0x000fc8000f8e00ff */
[----:B-1----:R-:W-:-:S04]  /*21690*/  IMAD R3, R14, R4, RZ ;  /* 0x000000040e037224 */ /* 0x002fc800078e02ff */
[----:B------:R-:W-:-:S05]  /*216a0*/  IMAD.IADD R6, R3, 0x1, R6 ;  /* 0x0000000103067824 */ /* 0x000fca00078e0206 */
[----:B------:R-:W-:-:S13]  /*216b0*/  ISETP.GT.AND P6, PT, R6, R0, PT ;  /* 0x000000000600720c */ /* 0x000fda0003fc4270 */
[----:B------:R-:W-:Y:S05]  /*216c0*/  @!P6 BRA `(.L_x_6101) ;  /* 0xfffffffc005ce947 */ /* 0x000fea000383ffff */
.L_x_6098:
        /* <DEDUP_REMOVED lines=10> */
.L_x_6250:
[----:B------:R-:W-:-:S13]  /*21770*/  ISETP.NE.AND P0, PT, R3, RZ, PT ;  /* 0x000000ff0300720c */ /* 0x000fda0003f05270 */
[----:B------:R-:W-:Y:S05]  /*21780*/  @!P0 BRA `(.L_x_6103) ;  /* 0x0000000000108947 */ /* 0x000fea0003800000 */
[----:B------:R-:W-:Y:S01]  /*21790*/  UMOV UR4, 0xffffffff ;  /* 0xffffffff00047882 */ /* 0x000fe20000000000 */
[----:B------:R-:W-:Y:S02]  /*217a0*/  VIADD R12, R7, 0xffffffff ;  /* 0xffffffff070c7836 */ /* 0x000fe40000000000 */
[----:B------:R-:W-:Y:S05]  /*217b0*/  BRA.DIV UR4, `(.L_x_6104) ;  /* 0x0000004a04e07947 */ /* 0x000fea000b800000 */
[----:B------:R4:W0:Y:S02]  /*217c0*/  SHFL.IDX PT, R24, R2, R12, 0x1f ;  /* 0x00001f0c02187589 */ /* 0x00082400000e0000 */
.L_x_6103:
[----:B---3--:R-:W-:Y:S01]  /*217d0*/  ISETP.NE.AND P0, PT, R5, 0x1, PT ;  /* 0x000000010500780c */ /* 0x008fe20003f05270 */
[----:B0-----:R-:W-:-:S05]  /*217e0*/  IMAD R24, R24, R4, R6 ;  /* 0x0000000418187224 */ /* 0x001fca00078e0206 */
[----:B------:R-:W-:-:S07]  /*217f0*/  IADD3 R0, R0, -R24, RZ ;  /* 0x8000001800007210 */ /* 0x000fce0007ffe0ff */
[----:B------:R-:W-:Y:S05]  /*21800*/  @!P0 BRA `(.L_x_6105) ;  /* 0x0000000000dc8947 */ /* 0x000fea0003800000 */
[----:B--2---:R-:W-:Y:S01]  /*21810*/  IABS R4, R25 ;  /* 0x0000001900047213 */ /* 0x004fe20000000000 */
[----:B----4-:R-:W-:Y:S01]  /*21820*/  IMAD.MOV.U32 R2, RZ, RZ, RZ ;  /* 0x000000ffff027224 */ /* 0x010fe200078e00ff */
[----:B------:R-:W-:Y:S02]  /*21830*/  IABS R6, R5 ;  /* 0x0000000500067213 */ /* 0x000fe40000000000 */
[----:B-1----:R-:W0:Y:S08]  /*21840*/  I2F.RP R7, R4 ;  /* 0x0000000400077306 */ /* 0x002e300000209400 */
[----:B------:R-:W-:Y:S08]  /*21850*/  I2F.RP R10, R6 ;  /* 0x00000006000a7306 */ /* 0x000ff00000209400 */
[----:B0-----:R-:W0:Y:S02]  /*21860*/  MUFU.RCP R7, R7 ;  /* 0x0000000700077308 */ /* 0x001e240000001000 */
[----:B0-----:R-:W-:-:S06]  /*21870*/  VIADD R3, R7, 0xffffffe ;  /* 0x0ffffffe07037836 */ /* 0x001fcc0000000000 */
[----:B------:R-:W0:Y:S02]  /*21880*/  F2I.FTZ.U32.TRUNC.NTZ R3, R3 ;  /* 0x0000000300037305 */ /* 0x000e24000021f000 */
[----:B0-----:R-:W-:-:S04]  /*21890*/  IMAD.MOV R9, RZ, RZ, -R3 ;  /* 0x000000ffff097224 */ /* 0x001fc800078e0a03 */
[----:B------:R-:W-:-:S04]  /*218a0*/  IMAD R9, R9, R4, RZ ;  /* 0x0000000409097224 */ /* 0x000fc800078e02ff */
[----:B------:R-:W-:Y:S01]  /*218b0*/  IMAD.HI.U32 R8, R3, R9, R2 ;  /* 0x0000000903087227 */ /* 0x000fe200078e0002 */
[----:B------:R-:W-:Y:S01]  /*218c0*/  IABS R9, R0 ;  /* 0x0000000000097213 */ /* 0x000fe20000000000 */
[----:B------:R-:W0:Y:S01]  /*218d0*/  MUFU.RCP R2, R10 ;  /* 0x0000000a00027308 */ /* 0x000e220000001000 */
[----:B------:R-:W-:-:S03]  /*218e0*/  IABS R3, R25 ;  /* 0x0000001900037213 */ /* 0x000fc60000000000 */
[----:B------:R-:W-:-:S04]  /*218f0*/  IMAD.HI.U32 R7, R8, R9, RZ ;  /* 0x0000000908077227 */ /* 0x000fc800078e00ff */
[----:B------:R-:W-:-:S04]  /*21900*/  IMAD.MOV R12, RZ, RZ, -R3 ;  /* 0x000000ffff0c7224 */ /* 0x000fc800078e0a03 */
[----:B------:R-:W-:Y:S02]  /*21910*/  IMAD R9, R7, R12, R9 ;  /* 0x0000000c07097224 */ /* 0x000fe400078e0209 */
[----:B0-----:R-:W-:-:S03]  /*21920*/  VIADD R3, R2, 0xffffffe ;  /* 0x0ffffffe02037836 */ /* 0x001fc60000000000 */
[----:B------:R-:W-:Y:S01]  /*21930*/  ISETP.GT.U32.AND P1, PT, R4, R9, PT ;  /* 0x000000090400720c */ /* 0x000fe20003f24070 */
[----:B------:R-:W-:Y:S02]  /*21940*/  IMAD.MOV.U32 R2, RZ, RZ, RZ ;  /* 0x000000ffff027224 */ /* 0x000fe400078e00ff */
[----:B------:R-:W0:Y:S10]  /*21950*/  F2I.FTZ.U32.TRUNC.NTZ R3, R3 ;  /* 0x0000000300037305 */ /* 0x000e34000021f000 */
[----:B------:R-:W-:-:S02]  /*21960*/  @!P1 IMAD.IADD R9, R9, 0x1, -R4 ;  /* 0x0000000109099824 */ /* 0x000fc400078e0a04 */
[----:B------:R-:W-:Y:S01]  /*21970*/  @!P1 VIADD R7, R7, 0x1 ;  /* 0x0000000107079836 */ /* 0x000fe20000000000 */
[----:B------:R-:W-:Y:S02]  /*21980*/  ISETP.NE.AND P1, PT, R25, RZ, PT ;  /* 0x000000ff1900720c */ /* 0x000fe40003f25270 */
[----:B------:R-:W-:Y:S01]  /*21990*/  ISETP.GE.U32.AND P0, PT, R9, R4, PT ;  /* 0x000000040900720c */ /* 0x000fe20003f06070 */
[----:B0-----:R-:W-:-:S04]  /*219a0*/  IMAD.MOV R9, RZ, RZ, -R3 ;  /* 0x000000ffff097224 */ /* 0x001fc800078e0a03 */
[----:B------:R-:W-:-:S04]  /*219b0*/  IMAD R9, R9, R6, RZ ;  /* 0x0000000609097224 */ /* 0x000fc800078e02ff */
[----:B------:R-:W-:Y:S01]  /*219c0*/  IMAD.HI.U32 R4, R3, R9, R2 ;  /* 0x0000000903047227 */ /* 0x000fe200078e0002 */
[----:B------:R-:W-:-:S03]  /*219d0*/  LOP3.LUT R2, R0, R25, RZ, 0x3c, !PT ;  /* 0x0000001900027212 */ /* 0x000fc600078e3cff */
[----:B------:R-:W-:Y:S01]  /*219e0*/  @P0 VIADD R7, R7, 0x1 ;  /* 0x0000000107070836 */ /* 0x000fe20000000000 */
[----:B------:R-:W-:Y:S02]  /*219f0*/  ISETP.GE.AND P2, PT, R2, RZ, PT ;  /* 0x000000ff0200720c */ /* 0x000fe40003f46270 */
[----:B------:R-:W-:-:S05]  /*21a00*/  IABS R2, R5 ;  /* 0x0000000500027213 */ /* 0x000fca0000000000 */
[----:B------:R-:W-:-:S06]  /*21a10*/  IMAD.MOV R2, RZ, RZ, -R2 ;  /* 0x000000ffff027224 */ /* 0x000fcc00078e0a02 */
        /* <DEDUP_REMOVED lines=11> */
[----:B------:R-:W-:Y:S01]  /*21ad0*/  ISETP.GE.U32.AND P0, PT, R3, R6, PT ;  /* 0x000000060300720c */ /* 0x000fe20003f06070 */
[----:B------:R-:W-:-:S04]  /*21ae0*/  IMAD.MOV R3, RZ, RZ, -R7 ;  /* 0x000000ffff037224 */ /* 0x000fc800078e0a07 */
[----:B------:R-:W-:-:S08]  /*21af0*/  IMAD R3, R25, R3, R0 ;  /* 0x0000000319037224 */ /* 0x000fd000078e0200 */
        /* <DEDUP_REMOVED lines=8> */
.L_x_6105:
[----:B----4-:R-:W0:Y:S02]  /*21b80*/  LDC.64 R2, c[0x0][0xc90] ;  /* 0x00032400ff027b82 */ /* 0x010e240000000a00 */
[----:B0-----:R-:W-:-:S05]  /*21b90*/  IMAD.WIDE R2, R27, 0x4, R2 ;  /* 0x000000041b027825 */ /* 0x001fca00078e0202 */
[----:B------:R0:W2:Y:S02]  /*21ba0*/  LDG.E R6, desc[UR42][R2.64] ;  /* 0x0000002a02067981 */ /* 0x0000a4000c1e1900 */
[----:B0-----:R-:W-:Y:S02]  /*21bb0*/  IMAD.MOV.U32 R2, RZ, RZ, RZ ;  /* 0x000000ffff027224 */ /* 0x001fe400078e00ff */
[----:B--2---:R-:W-:-:S05]  /*21bc0*/  IMAD R5, R25, R6, RZ ;  /* 0x0000000619057224 */ /* 0x004fca00078e02ff */
[----:B-1----:R-:W-:-:S04]  /*21bd0*/  IABS R7, R5 ;  /* 0x0000000500077213 */ /* 0x002fc80000000000 */
        /* <DEDUP_REMOVED lines=54> */
.L_x_6106:
[----:B------:R-:W-:-:S05]  /*21f40*/  LOP3.LUT R0, RZ, R3, RZ, 0x33, !PT ;  /* 0x00000003ff007212 */ /* 0x000fca00078e33ff */
[----:B------:R-:W-:Y:S01]  /*21f50*/  IMAD.IADD R25, R25, 0x1, R0 ;  /* 0x0000000119197824 */ /* 0x000fe200078e0200 */
[----:B------:R-:W-:Y:S06]  /*21f60*/  BRA `(.L_x_6107) ;  /* 0x00000000001c7947 */ /* 0x000fec0003800000 */
.L_x_6099:
[----:B------:R-:W-:Y:S01]  /*21f70*/  UMOV UR4, URZ ;  /* 0x0000003f00047c82 */ /* 0x000fe20008000000 */
[----:B------:R-:W-:Y:S01]  /*21f80*/  UMOV UR5, URZ ;  /* 0x0000003f00057c82 */ /* 0x000fe20008000000 */
[----:B------:R-:W-:Y:S01]  /*21f90*/  ULDC UR6, c[0x0][0xc3c] ;  /* 0x00030f0000067ab9 */ /* 0x000fe20000000800 */
[----:B------:R-:W-:Y:S02]  /*21fa0*/  IMAD.MOV.U32 R24, RZ, RZ, R0 ;  /* 0x000000ffff187224 */ /* 0x000fe400078e0000 */
[----:B------:R-:W-:Y:S02]  /*21fb0*/  IMAD.U32 R25, RZ, RZ, UR4 ;  /* 0x00000004ff197e24 */ /* 0x000fe4000f8e00ff */
[----:B------:R-:W-:Y:S02]  /*21fc0*/  IMAD.U32 R26, RZ, RZ, UR5 ;  /* 0x00000005ff1a7e24 */ /* 0x000fe4000f8e00ff */
[----:B------:R-:W-:-:S07]  /*21fd0*/  IMAD.U32 R27, RZ, RZ, UR6 ;  /* 0x00000006ff1b7e24 */ /* 0x000fce000f8e00ff */
.L_x_6107:
        /* <DEDUP_REMOVED lines=10> */
.L_x_6096:
[----:B------:R-:W-:Y:S02]  /*22080*/  ULDC UR4, c[0x0][0xc3c] ;  /* 0x00030f0000047ab9 */ /* 0x000fe40000000800 */
[----:B0-----:R-:W-:-:S13]  /*22090*/  ISETP.GE.AND P0, PT, R27, UR4, PT ;  /* 0x000000041b007c0c */ /* 0x001fda000bf06270 */
[----:B------:R-:W-:Y:S05]  /*220a0*/  @!P0 BRA `(.L_x_6108) ;  /* 0xffffff8c00148947 */ /* 0x000fea000383ffff */
[----:B------:R-:W-:Y:S05]  /*220b0*/  BSYNC B8 ;  /* 0x0000000000087941 */ /* 0x000fea0003800000 */
.L_x_5981:
        /* <DEDUP_REMOVED lines=12> */
.L_x_6253:
[----:B------:R-:W-:Y:S05]  /*22180*/  BSYNC B0 ;  /* 0x0000000000007941 */ /* 0x000fea0003800000 */
.L_x_6109:
[----:B------:R-:W-:-:S03]  /*22190*/  UMOV UR4, 0xffffffff ;  /* 0xffffffff00047882 */ /* 0x000fc60000000000 */
[----:B------:R-:W-:Y:S05]  /*221a0*/  BRA.DIV UR4, `(.L_x_6111) ;  /* 0x0000004204a07947 */ /* 0x000fea000b800000 */
[----:B0-----:R-:W0:Y:S02]  /*221b0*/  S2R R0, SR_TID.X ;  /* 0x0000000000007919 */ /* 0x001e240000002100 */
[----:B0-----:R-:W-:-:S04]  /*221c0*/  SHF.R.U32.HI R0, RZ, 0x5, R0 ;  /* 0x00000005ff007819 */ /* 0x001fc80000011600 */
[----:B------:R-:W-:-:S05]  /*221d0*/  LOP3.LUT R0, R0, 0x3, RZ, 0xc0, !PT ;  /* 0x0000000300007812 */ /* 0x000fca00078ec0ff */
[----:B------:R0:W1:Y:S02]  /*221e0*/  SHFL.IDX PT, R14, R0, RZ, 0x1f ;  /* 0x00001fff000e7589 */ /* 0x00006400000e0000 */
.L_x_6256:
[----:B-1----:R-:W-:-:S13]  /*221f0*/  ISETP.NE.AND P0, PT, R14, RZ, PT ;  /* 0x000000ff0e00720c */ /* 0x002fda0003f05270 */
[----:B------:R-:W-:Y:S05]  /*22200*/  @P0 BRA `(.L_x_5743) ;  /* 0x0000000000880947 */ /* 0x000fea0003800000 */
[----:B------:R-:W-:-:S03]  /*22210*/  UMOV UR4, 0xffffffff ;  /* 0xffffffff00047882 */ /* 0x000fc60000000000 */
[----:B------:R-:W-:Y:S05]  /*22220*/  BRA.DIV UR4, `(.L_x_6112) ;  /* 0x0000004204b47947 */ /* 0x000fea000b800000 */
[----:B------:R-:W-:-:S13]  /*22230*/  ELECT P6, URZ, PT ;  /* 0x00000000003f782f */ /* 0x000fda00038c0000 */
.L_x_6259:
[----:B------:R-:W-:Y:S05]  /*22240*/  @!P6 BRA `(.L_x_5743) ;  /* 0x000000000078e947 */ /* 0x000fea0003800000 */
[----:B------:R-:W-:-:S06]  /*22250*/  ULOP3.LUT UR4, UR36, 0x2, URZ, 0xfc, !UPT ;  /* 0x0000000224047892 */ /* 0x000fcc000f8efc3f */
[----:B0-----:R-:W-:-:S05]  /*22260*/  IMAD.U32 R0, RZ, RZ, UR4 ;  /* 0x00000004ff007e24 */ /* 0x001fca000f8e00ff */
[----:B------:R-:W-:-:S13]  /*22270*/  ISETP.NE.AND P0, PT, R0, 0x3, PT ;  /* 0x000000030000780c */ /* 0x000fda0003f05270 */
[----:B------:R-:W-:Y:S05]  /*22280*/  @!P0 BRA `(.L_x_6113) ;  /* 0x0000000000048947 */ /* 0x000fea0003800000 */
[----:B------:R-:W-:Y:S01]  /*22290*/  BPT.TRAP 0x1 ;  /* 0x000000040000795c */ /* 0x000fe20000300000 */
.L_x_6113:
[----:B------:R-:W-:Y:S01]  /*222a0*/  IMAD R5, R22, 0x8, R7 ;  /* 0x0000000816057824 */ /* 0x000fe200078e0207 */
[----:B------:R-:W-:Y:S01]  /*222b0*/  SHF.L.U32 R0, R28, 0x1f, RZ ;  /* 0x0000001f1c007819 */ /* 0x000fe200000006ff */
[----:B------:R-:W-:-:S03]  /*222c0*/  VIADD R22, R22, 0x1 ;  /* 0x0000000116167836 */ /* 0x000fc60000000000 */
[----:B------:R-:W0:Y:S02]  /*222d0*/  SYNCS.PHASECHK.TRANS64.TRYWAIT P1, [R5+URZ+0x28c40], R0 ;  /* 0x028c4000050075a7 */ /* 0x000e24000802017f */
[----:B------:R-:W-:-:S04]  /*222e0*/  ISETP.NE.AND P2, PT, R22, 0x2, PT ;  /* 0x000000021600780c */ /* 0x000fc80003f45270 */
[----:B------:R-:W-:Y:S01]  /*222f0*/  SEL R3, RZ, 0x1, P2 ;  /* 0x00000001ff037807 */ /* 0x000fe20001000000 */
[----:B0-----:R-:W-:Y:S08]  /*22300*/  @!P1 BRA `(.L_x_6114) ;  /* 0x00000040009c9947 */ /* 0x001ff00003800000 */
.L_x_6260:
[----:B------:R-:W-:Y:S02]  /*22310*/  SEL R22, R22, RZ, P2 ;  /* 0x000000ff16167207 */ /* 0x000fe40001000000 */
[----:B------:R-:W-:Y:S01]  /*22320*/  LOP3.LUT R2, R28, R3, RZ, 0x3c, !PT ;  /* 0x000000031c027212 */ /* 0x000fe200078e3cff */
[----:B------:R-:W-:Y:S06]  /*22330*/  @!P0 BRA `(.L_x_6115) ;  /* 0x0000000000048947 */ /* 0x000fec0003800000 */
[----:B------:R-:W-:Y:S01]  /*22340*/  BPT.TRAP 0x1 ;  /* 0x000000040000795c */ /* 0x000fe20000300000 */
.L_x_6115:
[----:B------:R-:W-:Y:S01]  /*22350*/  IMAD R3, R22, 0x8, R7 ;  /* 0x0000000816037824 */ /* 0x000fe200078e0207 */
[----:B------:R-:W-:-:S04]  /*22360*/  SHF.L.U32 R2, R2, 0x1f, RZ ;  /* 0x0000001f02027819 */ /* 0x000fc800000006ff */
[----:B------:R-:W1:Y:S02]  /*22370*/  SYNCS.PHASECHK.TRANS64.TRYWAIT P1, [R3+URZ+0x28c40], R2 ;  /* 0x028c4002030075a7 */ /* 0x000e64000802017f */
[----:B-1----:R-:W-:Y:S05]  /*22380*/  @!P1 BRA `(.L_x_6116) ;  /* 0x0000004000909947 */ /* 0x002fea0003800000 */
.L_x_6261:
[----:B------:R-:W-:Y:S05]  /*22390*/  @!P0 BRA `(.L_x_6117) ;  /* 0x0000000000048947 */ /* 0x000fea0003800000 */
[----:B------:R-:W-:Y:S01]  /*223a0*/  BPT.TRAP 0x1 ;  /* 0x000000040000795c */ /* 0x000fe20000300000 */
.L_x_6117:
[----:B------:R-:W5:Y:S02]  /*223b0*/  SYNCS.PHASECHK.TRANS64.TRYWAIT P1, [R5+URZ+0x28c60], R0 ;  /* 0x028c6000050075a7 */ /* 0x000f64000802017f */
[----:B-----5:R-:W-:Y:S05]  /*223c0*/  @!P1 BRA `(.L_x_6118) ;  /* 0x0000004000949947 */ /* 0x020fea0003800000 */
.L_x_6262:
[----:B------:R-:W-:Y:S05]  /*223d0*/  @!P0 BRA `(.L_x_6119) ;  /* 0x0000000000048947 */ /* 0x000fea0003800000 */
[----:B------:R-:W-:Y:S01]  /*223e0*/  BPT.TRAP 0x1 ;  /* 0x000000040000795c */ /* 0x000fe20000300000 */
.L_x_6119:
[----:B------:R0:W0:Y:S02]  /*223f0*/  SYNCS.PHASECHK.TRANS64.TRYWAIT P0, [R3+URZ+0x28c60], R2 ;  /* 0x028c6002030075a7 */ /* 0x000024000800017f */
[----:B0-----:R-:W-:Y:S05]  /*22400*/  @!P0 NANOSLEEP.SYNCS 0x989680 ;  /* 0x009896800000895d */ /* 0x001fea0003900000 */
[----:B------:R-:W0:Y:S02]  /*22410*/  @!P0 SYNCS.PHASECHK.TRANS64 P0, [R3+URZ+0x28c60], R2 ;  /* 0x028c6002030085a7 */ /* 0x000e24000800007f */
[----:B0-----:R-:W-:Y:S05]  /*22420*/  @!P0 BRA `(.L_x_6119) ;  /* 0xfffffffc00f08947 */ /* 0x001fea000383ffff */
.L_x_5743:
[----:B------:R-:W-:Y:S05]  /*22430*/  BSYNC B9 ;  /* 0x0000000000097941 */ /* 0x000fea0003800000 */
.L_x_5740:
[----:B------:R-:W-:Y:S05]  /*22440*/  EXIT ;  /* 0x000000000000794d */ /* 0x000fea0003800000 */
.L_x_5769:
[----:B0-----:R0:W1:Y:S02]  /*22450*/  SYNCS.PHASECHK.TRANS64.TRYWAIT P5, [R61+URZ+0x28c90], R68 ;  /* 0x028c90443d0075a7 */ /* 0x00106400080a017f */
[----:B-1----:R-:W-:Y:S05]  /*22460*/  @!P5 NANOSLEEP.SYNCS 0x989680 ;  /* 0x009896800000d95d */ /* 0x002fea0003900000 */
[----:B------:R-:W1:Y:S02]  /*22470*/  @!P5 SYNCS.PHASECHK.TRANS64 P5, [R61+URZ+0x28c90], R68 ;  /* 0x028c90443d00d5a7 */ /* 0x000e6400080a007f */
[----:B-1----:R-:W-:Y:S05]  /*22480*/  @!P5 BRA `(.L_x_5769) ;  /* 0xfffffffc00f0d947 */ /* 0x002fea000383ffff */
[----:B------:R-:W-:Y:S05]  /*22490*/  BRA `(.L_x_6120) ;  /* 0xfffffe10000c7947 */ /* 0x000fea000383ffff */
.L_x_5770:
        /* <DEDUP_REMOVED lines=8> */
.L_x_6122:
[----:B------:R-:W-:Y:S05]  /*22520*/  BSYNC B1 ;  /* 0x0000000000017941 */ /* 0x000fea0003800000 */
.L_x_6121:
        /* <DEDUP_REMOVED lines=8> */
.L_x_6123:
[----:B------:R-:W-:Y:S01]  /*225b0*/  IMAD.MOV.U32 R70, RZ, RZ, R14 ;  /* 0x000000ffff467224 */ /* 0x000fe200078e000e */
[----:B------:R-:W-:Y:S06]  /*225c0*/  BRA `(.L_x_6124) ;  /* 0xfffffe0c00d47947 */ /* 0x000fec000383ffff */
.L_x_5780:
[----:B0-----:R0:W1:Y:S02]  /*225d0*/  SYNCS.PHASECHK.TRANS64.TRYWAIT P6, [R61+URZ+0x28c90], R68 ;  /* 0x028c90443d0075a7 */ /* 0x00106400080c017f */
[----:B-1----:R-:W-:Y:S05]  /*225e0*/  @!P6 NANOSLEEP.SYNCS 0x989680 ;  /* 0x009896800000e95d */ /* 0x002fea0003900000 */
[----:B------:R-:W1:Y:S02]  /*225f0*/  @!P6 SYNCS.PHASECHK.TRANS64 P6, [R61+URZ+0x28c90], R68 ;  /* 0x028c90443d00e5a7 */ /* 0x000e6400080c007f */
[----:B-1----:R-:W-:Y:S05]  /*22600*/  @!P6 BRA `(.L_x_5780) ;  /* 0xfffffffc00f0e947 */ /* 0x002fea000383ffff */
[----:B------:R-:W-:Y:S05]  /*22610*/  BRA `(.L_x_6125) ;  /* 0xfffffe18003c7947 */ /* 0x000fea000383ffff */
.L_x_5781:
        /* <DEDUP_REMOVED lines=8> */
.L_x_6127:
[----:B------:R-:W-:Y:S05]  /*226a0*/  BSYNC B1 ;  /* 0x0000000000017941 */ /* 0x000fea0003800000 */
.L_x_6126:
        /* <DEDUP_REMOVED lines=8> */
.L_x_6128:
[----:B------:R-:W-:Y:S01]  /*22730*/  IMAD.MOV.U32 R70, RZ, RZ, R14 ;  /* 0x000000ffff467224 */ /* 0x000fe200078e000e */
[----:B------:R-:W-:Y:S06]  /*22740*/  BRA `(.L_x_6129) ;  /* 0xfffffe1800047947 */ /* 0x000fec000383ffff */
.L_x_5786:
[----:B-1----:R1:W2:Y:S02]  /*22750*/  SYNCS.PHASECHK.TRANS64.TRYWAIT P4, [R61+URZ+0x28c90], R68 ;  /* 0x028c90443d0075a7 */ /* 0x0022a4000808017f */
[----:B--2---:R-:W-:Y:S05]  /*22760*/  @!P4 NANOSLEEP.SYNCS 0x989680 ;  /* 0x009896800000c95d */ /* 0x004fea0003900000 */
[----:B------:R-:W2:Y:S02]  /*22770*/  @!P4 SYNCS.PHASECHK.TRANS64 P4, [R61+URZ+0x28c90], R68 ;  /* 0x028c90443d00c5a7 */ /* 0x000ea4000808007f */
[----:B--2---:R-:W-:Y:S05]  /*22780*/  @!P4 BRA `(.L_x_5786) ;  /* 0xfffffffc00f0c947 */ /* 0x004fea000383ffff */
[----:B------:R-:W-:Y:S05]  /*22790*/  BRA `(.L_x_6130) ;  /* 0xfffffe2000047947 */ /* 0x000fea000383ffff */
.L_x_5787:
[----:B------:R-:W-:Y:S01]  /*227a0*/  BSSY B1, `(.L_x_6131) ;  /* 0x0000007000017945 */ /* 0x000fe20003800000 */
[----:B------:R-:W-:Y:S02]  /*227b0*/  IMAD.MOV.U32 R12, RZ, RZ, RZ ;  /* 0x000000ffff0c7224 */ /* 0x000fe400078e00ff */
[----:B------:R-:W-:Y:S02]  /*227c0*/  IMAD.MOV.U32 R11, RZ, RZ, 0x1c1f ;  /* 0x00001c1fff0b7424 */ /* 0x000fe400078e00ff */
[----:B------:R-:W-:-:S07]  /*227d0*/  IMAD.MOV.U32 R15, RZ, RZ, -0x1 ;  /* 0xffffffffff0f7424 */ /* 0x000fce00078e00ff */
[----:B-1----:R-:W-:Y:S05]  /*227e0*/  WARPSYNC.COLLECTIVE R15, `(.L_x_6132) ;  /* 0x000000000f087348 */ /* 0x002fea0003c00000 */
[----:B------:R0:W2:Y:S02]  /*227f0*/  SHFL.IDX P6, R14, R13, R12, R11 ;  /* 0x0000000c0d0e7389 */ /* 0x0000a400000c000b */
[----:B012---:R-:W-:Y:S01]  /*22800*/  ENDCOLLECTIVE ;  /* 0x000000000000791b */ /* 0x007fe20003800000 */
.L_x_6132:
[----:B------:R-:W-:Y:S05]  /*22810*/  BSYNC B1 ;  /* 0x0000000000017941 */ /* 0x000fea0003800000 */
.L_x_6131:
        /* <DEDUP_REMOVED lines=8> */
.L_x_6133:
[----:B------:R-:W-:Y:S05]  /*228a0*/  BRA `(.L_x_6134) ;  /* 0xfffffe2000247947 */ /* 0x000fea000383ffff */
.L_x_5791:
[----:B--2---:R2:W3:Y:S02]  /*228b0*/  SYNCS.PHASECHK.TRANS64.TRYWAIT P3, [R61+URZ+0x28cb0], R68 ;  /* 0x028cb0443d0075a7 */ /* 0x0044e4000806017f */
[----:B---3--:R-:W-:Y:S05]  /*228c0*/  @!P3 NANOSLEEP.SYNCS 0x989680 ;  /* 0x009896800000b95d */ /* 0x008fea0003900000 */
[----:B------:R-:W3:Y:S02]  /*228d0*/  @!P3 SYNCS.PHASECHK.TRANS64 P3, [R61+URZ+0x28cb0], R68 ;  /* 0x028cb0443d00b5a7 */ /* 0x000ee4000806007f */
[----:B---3--:R-:W-:Y:S05]  /*228e0*/  @!P3 BRA `(.L_x_5791) ;  /* 0xfffffffc00f0b947 */ /* 0x008fea000383ffff */
[----:B------:R-:W-:Y:S05]  /*228f0*/  BRA `(.L_x_6135) ;  /* 0xfffffe2000b07947 */ /* 0x000fea000383ffff */
.L_x_5812:
[----:B-1----:R1:W2:Y:S02]  /*22900*/  SYNCS.PHASECHK.TRANS64.TRYWAIT P1, [R12+URZ+0x28c50], R5 ;  /* 0x028c50050c0075a7 */ /* 0x0022a4000802017f */
[----:B--2---:R-:W-:Y:S05]  /*22910*/  @!P1 NANOSLEEP.SYNCS 0x989680 ;  /* 0x009896800000995d */ /* 0x004fea0003900000 */
[----:B------:R-:W2:Y:S02]  /*22920*/  @!P1 SYNCS.PHASECHK.TRANS64 P1, [R12+URZ+0x28c50], R5 ;  /* 0x028c50050c0095a7 */ /* 0x000ea4000802007f */
[----:B--2---:R-:W-:Y:S05]  /*22930*/  @!P1 BRA `(.L_x_5812) ;  /* 0xfffffffc00f09947 */ /* 0x004fea000383ffff */
[----:B------:R-:W-:Y:S05]  /*22940*/  BRA `(.L_x_6136) ;  /* 0xfffffe3800607947 */ /* 0x000fea000383ffff */
.L_x_5820:
[----:B-1----:R1:W2:Y:S02]  /*22950*/  SYNCS.PHASECHK.TRANS64.TRYWAIT P1, [R21+URZ+0x28c50], R12 ;  /* 0x028c500c150075a7 */ /* 0x0022a4000802017f */
[----:B--2---:R-:W-:Y:S05]  /*22960*/  @!P1 NANOSLEEP.SYNCS 0x989680 ;  /* 0x009896800000995d */ /* 0x004fea0003900000 */
[----:B------:R-:W2:Y:S02]  /*22970*/  @!P1 SYNCS.PHASECHK.TRANS64 P1, [R21+URZ+0x28c50], R12 ;  /* 0x028c500c150095a7 */ /* 0x000ea4000802007f */
[----:B--2---:R-:W-:Y:S05]  /*22980*/  @!P1 BRA `(.L_x_5820) ;  /* 0xfffffffc00f09947 */ /* 0x004fea000383ffff */
[----:B------:R-:W-:Y:S05]  /*22990*/  BRA `(.L_x_5819) ;  /* 0xfffffe4400887947 */ /* 0x000fea000383ffff */
.L_x_5844:
[----:B------:R-:W-:Y:S01]  /*229a0*/  BSSY B1, `(.L_x_6137) ;  /* 0x0000008000017945 */ /* 0x000fe20003800000 */
[----:B------:R-:W-:Y:S02]  /*229b0*/  IMAD.MOV.U32 R13, RZ, RZ, R31 ;  /* 0x000000ffff0d7224 */ /* 0x000fe400078e001f */
[----:B------:R-:W-:Y:S02]  /*229c0*/  IMAD.MOV.U32 R12, RZ, RZ, RZ ;  /* 0x000000ffff0c7224 */ /* 0x000fe400078e00ff */
[----:B0-----:R-:W-:Y:S02]  /*229d0*/  IMAD.MOV.U32 R11, RZ, RZ, 0x1c1f ;  /* 0x00001c1fff0b7424 */ /* 0x001fe400078e00ff */
[----:B------:R-:W-:-:S07]  /*229e0*/  IMAD.MOV.U32 R15, RZ, RZ, -0x1 ;  /* 0xffffffffff0f7424 */ /* 0x000fce00078e00ff */
[----:B------:R-:W-:Y:S05]  /*229f0*/  WARPSYNC.COLLECTIVE R15, `(.L_x_6138) ;  /* 0x000000000f087348 */ /* 0x000fea0003c00000 */
[----:B------:R0:W1:Y:S02]  /*22a00*/  SHFL.IDX P6, R14, R13, R12, R11 ;  /* 0x0000000c0d0e7389 */ /* 0x00006400000c000b */
[----:B01----:R-:W-:Y:S01]  /*22a10*/  ENDCOLLECTIVE ;  /* 0x000000000000791b */ /* 0x003fe20003800000 */
.L_x_6138:
[----:B------:R-:W-:Y:S05]  /*22a20*/  BSYNC B1 ;  /* 0x0000000000017941 */ /* 0x000fea0003800000 */
.L_x_6137:
        /* <DEDUP_REMOVED lines=8> */
.L_x_6139:
[----:B------:R-:W-:Y:S02]  /*22ab0*/  IMAD.MOV.U32 R13, RZ, RZ, R80 ;  /* 0x000000ffff0d7224 */ /* 0x000fe400078e0050 */
[----:B------:R-:W-:-:S07]  /*22ac0*/  IMAD.MOV.U32 R3, RZ, RZ, R14 ;  /* 0x000000ffff037224 */ /* 0x000fce00078e000e */
[----:B------:R-:W-:Y:S05]  /*22ad0*/  WARPSYNC.COLLECTIVE R15, `(.L_x_6140) ;  /* 0x000000000f087348 */ /* 0x000fea0003c00000 */
[----:B------:R0:W1:Y:S02]  /*22ae0*/  SHFL.IDX P6, R14, R13, R12, R11 ;  /* 0x0000000c0d0e7389 */ /* 0x00006400000c000b */
[----:B01----:R-:W-:Y:S01]  /*22af0*/  ENDCOLLECTIVE ;  /* 0x000000000000791b */ /* 0x003fe20003800000 */
.L_x_6140:
[----:B------:R-:W-:Y:S02]  /*22b00*/  IMAD.MOV.U32 R13, RZ, RZ, R30 ;  /* 0x000000ffff0d7224 */ /* 0x000fe400078e001e */
[----:B------:R-:W-:-:S07]  /*22b10*/  IMAD.MOV.U32 R7, RZ, RZ, R14 ;  /* 0x000000ffff077224 */ /* 0x000fce00078e000e */
[----:B------:R-:W-:Y:S05]  /*22b20*/  WARPSYNC.COLLECTIVE R15, `(.L_x_6141) ;  /* 0x000000000f087348 */ /* 0x000fea0003c00000 */
[----:B------:R0:W1:Y:S02]  /*22b30*/  SHFL.IDX P6, R14, R13, R12, R11 ;  /* 0x0000000c0d0e7389 */ /* 0x00006400000c000b */
[----:B01----:R-:W-:Y:S01]  /*22b40*/  ENDCOLLECTIVE ;  /* 0x000000000000791b */ /* 0x003fe20003800000 */
.L_x_6141:
[----:B------:R-:W-:Y:S01]  /*22b50*/  IMAD.MOV.U32 R8, RZ, RZ, R14 ;  /* 0x000000ffff087224 */ /* 0x000fe200078e000e */
[----:B------:R-:W-:Y:S06]  /*22b60*/  BRA `(.L_x_6142) ;  /* 0xfffffe6000b87947 */ /* 0x000fec000383ffff */
.L_x_5847:
[----:B------:R-:W-:Y:S01]  /*22b70*/  BSSY B1, `(.L_x_6143) ;  /* 0x0000008000017945 */ /* 0x000fe20003800000 */
[----:B------:R-:W-:Y:S01]  /*22b80*/  MOV R13, R31 ;  /* 0x0000001f000d7202 */ /* 0x000fe20000000f00 */
[----:B------:R-:W-:Y:S02]  /*22b90*/  IMAD.MOV.U32 R12, RZ, RZ, 0x1 ;  /* 0x00000001ff0c7424 */ /* 0x000fe400078e00ff */
[----:B------:R-:W-:Y:S02]  /*22ba0*/  IMAD.MOV.U32 R11, RZ, RZ, 0x1c1f ;  /* 0x00001c1fff0b7424 */ /* 0x000fe400078e00ff */
[----:B------:R-:W-:-:S07]  /*22bb0*/  IMAD.MOV.U32 R15, RZ, RZ, -0x1 ;  /* 0xffffffffff0f7424 */ /* 0x000fce00078e00ff */
[----:B-1--4-:R-:W-:Y:S05]  /*22bc0*/  WARPSYNC.COLLECTIVE R15, `(.L_x_6144) ;  /* 0x000000000f087348 */ /* 0x012fea0003c00000 */
[----:B------:R0:W2:Y:S02]  /*22bd0*/  SHFL.IDX P6, R14, R13, R12, R11 ;  /* 0x0000000c0d0e7389 */ /* 0x0000a400000c000b */
[----:B012-4-:R-:W-:Y:S01]  /*22be0*/  ENDCOLLECTIVE ;  /* 0x000000000000791b */ /* 0x017fe20003800000 */
.L_x_6144:
[----:B------:R-:W-:Y:S05]  /*22bf0*/  BSYNC B1 ;  /* 0x0000000000017941 */ /* 0x000fea0003800000 */
.L_x_6143:
        /* <DEDUP_REMOVED lines=8> */
.L_x_6145:
[----:B------:R-:W-:Y:S02]  /*22c80*/  IMAD.MOV.U32 R13, RZ, RZ, R80 ;  /* 0x000000ffff0d7224 */ /* 0x000fe400078e0050 */
[----:B------:R-:W-:-:S07]  /*22c90*/  IMAD.MOV.U32 R3, RZ, RZ, R14 ;  /* 0x000000ffff037224 */ /* 0x000fce00078e000e */
[----:B------:R-:W-:Y:S05]  /*22ca0*/  WARPSYNC.COLLECTIVE R15, `(.L_x_6146) ;  /* 0x000000000f087348 */ /* 0x000fea0003c00000 */
[----:B------:R0:W1:Y:S02]  /*22cb0*/  SHFL.IDX P6, R14, R13, R12, R11 ;  /* 0x0000000c0d0e7389 */ /* 0x00006400000c000b */
[----:B01----:R-:W-:Y:S01]  /*22cc0*/  ENDCOLLECTIVE ;  /* 0x000000000000791b */ /* 0x003fe20003800000 */
.L_x_6146:
[----:B------:R-:W-:Y:S02]  /*22cd0*/  IMAD.MOV.U32 R13, RZ, RZ, R30 ;  /* 0x000000ffff0d7224 */ /* 0x000fe400078e001e */
[----:B------:R-:W-:-:S07]  /*22ce0*/  IMAD.MOV.U32 R7, RZ, RZ, R14 ;  /* 0x000000ffff077224 */ /* 0x000fce00078e000e */
[----:B------:R-:W-:Y:S05]  /*22cf0*/  WARPSYNC.COLLECTIVE R15, `(.L_x_6147) ;  /* 0x000000000f087348 */ /* 0x000fea0003c00000 */
[----:B------:R0:W1:Y:S02]  /*22d00*/  SHFL.IDX P6, R14, R13, R12, R11 ;  /* 0x0000000c0d0e7389 */ /* 0x00006400000c000b */
[----:B01----:R-:W-:Y:S01]  /*22d10*/  ENDCOLLECTIVE ;  /* 0x000000000000791b */ /* 0x003fe20003800000 */
.L_x_6147:
[----:B------:R-:W-:Y:S01]  /*22d20*/  IMAD.MOV.U32 R30, RZ, RZ, R14 ;  /* 0x000000ffff1e7224 */ /* 0x000fe200078e000e */
[----:B------:R-:W-:Y:S06]  /*22d30*/  BRA `(.L_x_6148) ;  /* 0xfffffe6400187947 */ /* 0x000fec000383ffff */
.L_x_5851:
[----:B0-----:R0:W1:Y:S02]  /*22d40*/  SYNCS.PHASECHK.TRANS64.TRYWAIT P0, [R2+URZ+0x28c00], R35 ;  /* 0x028c0023020075a7 */ /* 0x001064000800017f */
[----:B-1----:R-:W-:Y:S05]  /*22d50*/  @!P0 NANOSLEEP.SYNCS 0x989680 ;  /* 0x009896800000895d */ /* 0x002fea0003900000 */
[----:B------:R-:W1:Y:S02]  /*22d60*/  @!P0 SYNCS.PHASECHK.TRANS64 P0, [R2+URZ+0x28c00], R35 ;  /* 0x028c0023020085a7 */ /* 0x000e64000800007f */
[----:B-1----:R-:W-:Y:S05]  /*22d70*/  @!P0 BRA `(.L_x_5851) ;  /* 0xfffffffc00f08947 */ /* 0x002fea000383ffff */
[----:B------:R-:W-:Y:S05]  /*22d80*/  BRA `(.L_x_6149) ;  /* 0xfffffe68000c7947 */ /* 0x000fea000383ffff */
.L_x_5859:
[----:B------:R-:W1:Y:S01]  /*22d90*/  LDC R37, c[0x0][0x3f4] ;  /* 0x0000fd00ff257b82 */ /* 0x000e620000000800 */
[----:B------:R-:W-:Y:S01]  /*22da0*/  BSSY B1, `(.L_x_6150) ;  /* 0x0000008000017945 */ /* 0x000fe20003800000 */
[----:B------:R-:W-:Y:S02]  /*22db0*/  IMAD.MOV.U32 R13, RZ, RZ, R27 ;  /* 0x000000ffff0d7224 */ /* 0x000fe400078e001b */
[----:B------:R-:W-:Y:S02]  /*22dc0*/  IMAD.MOV.U32 R12, RZ, RZ, RZ ;  /* 0x000000ffff0c7224 */ /* 0x000fe400078e00ff */
[----:B0-----:R-:W-:Y:S02]  /*22dd0*/  IMAD.MOV.U32 R11, RZ, RZ, 0x1c1f ;  /* 0x00001c1fff0b7424 */ /* 0x001fe400078e00ff */
[----:B------:R-:W-:-:S07]  /*22de0*/  IMAD.MOV.U32 R15, RZ, RZ, -0x1 ;  /* 0xffffffffff0f7424 */ /* 0x000fce00078e00ff */
[----:B-1-3--:R-:W-:Y:S05]  /*22df0*/  WARPSYNC.COLLECTIVE R15, `(.L_x_6151) ;  /* 0x000000000f087348 */ /* 0x00afea0003c00000 */
[----:B------:R0:W2:Y:S02]  /*22e00*/  SHFL.IDX P6, R14, R13, R12, R11 ;  /* 0x0000000c0d0e7389 */ /* 0x0000a400000c000b */
[----:B0123--:R-:W-:Y:S01]  /*22e10*/  ENDCOLLECTIVE ;  /* 0x000000000000791b */ /* 0x00ffe20003800000 */
.L_x_6151:
[----:B------:R-:W-:Y:S05]  /*22e20*/  BSYNC B1 ;  /* 0x0000000000017941 */ /* 0x000fea0003800000 */
.L_x_6150:
[----:B------:R-:W-:Y:S01]  /*22e30*/  IMAD.MOV.U32 R13, RZ, RZ, R26 ;  /* 0x000000ffff0d7224 */ /* 0x000fe200078e001a */
[----:B------:R-:W-:Y:S01]  /*22e40*/  ISETP.GE.AND P0, PT, R18, R37, PT ;  /* 0x000000251200720c */ /* 0x000fe20003f06270 */
[----:B------:R-:W-:Y:S02]  /*22e50*/  IMAD.MOV.U32 R12, RZ, RZ, RZ ;  /* 0x000000ffff0c7224 */ /* 0x000fe400078e00ff */
[----:B------:R-:W-:Y:S02]  /*22e60*/  IMAD.MOV.U32 R11, RZ, RZ, 0x1c1f ;  /* 0x00001c1fff0b7424 */ /* 0x000fe400078e00ff */
[----:B------:R-:W-:Y:S02]  /*22e70*/  IMAD.MOV.U32 R15, RZ, RZ, -0x1 ;  /* 0xffffffffff0f7424 */ /* 0x000fe400078e00ff */
[----:B------:R-:W-:Y:S02]  /*22e80*/  IMAD.MOV.U32 R0, RZ, RZ, R14 ;  /* 0x000000ffff007224 */ /* 0x000fe400078e000e */
[----:B------:R-:W-:-:S07]  /*22e90*/  IMAD R3, R23, R6, RZ ;  /* 0x0000000617037224 */ /* 0x000fce00078e02ff */
[----:B------:R-:W-:Y:S05]  /*22ea0*/  WARPSYNC.COLLECTIVE R15, `(.L_x_6152) ;  /* 0x000000000f087348 */ /* 0x000fea0003c00000 */
[----:B------:R0:W1:Y:S02]  /*22eb0*/  SHFL.IDX P6, R14, R13, R12, R11 ;  /* 0x0000000c0d0e7389 */ /* 0x00006400000c000b */
[----:B01----:R-:W-:Y:S01]  /*22ec0*/  ENDCOLLECTIVE ;  /* 0x000000000000791b */ /* 0x003fe20003800000 */
.L_x_6152:
[----:B------:R-:W-:Y:S01]  /*22ed0*/  ISETP.GE.OR P1, PT, R34, R3, P0 ;  /* 0x000000032200720c */ /* 0x000fe20000726670 */
[----:B------:R-:W-:-:S12]  /*22ee0*/  IMAD.MOV.U32 R13, RZ, RZ, R25 ;  /* 0x000000ffff0d7224 */ /* 0x000fd800078e0019 */
[C---:B------:R-:W-:Y:S01]  /*22ef0*/  @!P1 IMAD.SHL.U32 R7, R18.reuse, 0x2, RZ ;  /* 0x0000000212079824 */ /* 0x040fe200078e00ff */
[----:B------:R-:W-:Y:S01]  /*22f00*/  @!P1 SHF.L.U64.HI R6, R18, 0x1, R19 ;  /* 0x0000000112069819 */ /* 0x000fe20000010213 */
[----:B------:R-:W-:-:S07]  /*22f10*/  IMAD.MOV.U32 R4, RZ, RZ, R14 ;  /* 0x000000ffff047224 */ /* 0x000fce00078e000e */
[----:B------:R-:W-:Y:S05]  /*22f20*/  WARPSYNC.COLLECTIVE R15, `(.L_x_6153) ;  /* 0x000000000f087348 */ /* 0x000fea0003c00000 */
[----:B------:R0:W1:Y:S02]  /*22f30*/  SHFL.IDX P6, R14, R13, R12, R11 ;  /* 0x0000000c0d0e7389 */ /* 0x00006400000c000b */
[----:B01----:R-:W-:Y:S01]  /*22f40*/  ENDCOLLECTIVE ;  /* 0x000000000000791b */ /* 0x003fe20003800000 */
.L_x_6153:
[----:B------:R-:W-:-:S05]  /*22f50*/  @!P1 IADD3 R8, P2, R4, R7, RZ ;  /* 0x0000000704089210 */ /* 0x000fca0007f5e0ff */
[----:B------:R-:W-:Y:S02]  /*22f60*/  @!P1 IMAD.X R9, R0, 0x1, R6, P2 ;  /* 0x0000000100099824 */ /* 0x000fe400010e0606 */
[----:B------:R-:W-:Y:S02]  /*22f70*/  IMAD.MOV.U32 R13, RZ, RZ, R35 ;  /* 0x000000ffff0d7224 */ /* 0x000fe400078e0023 */
[----:B------:R-:W-:-:S07]  /*22f80*/  IMAD.MOV.U32 R5, RZ, RZ, R14 ;  /* 0x000000ffff057224 */ /* 0x000fce00078e000e */
[----:B------:R-:W-:Y:S05]  /*22f90*/  WARPSYNC.COLLECTIVE R15, `(.L_x_6154) ;  /* 0x000000000f087348 */ /* 0x000fea0003c00000 */
[----:B------:R0:W1:Y:S02]  /*22fa0*/  SHFL.IDX P6, R14, R13, R12, R11 ;  /* 0x0000000c0d0e7389 */ /* 0x00006400000c000b */
[----:B01----:R-:W-:Y:S01]  /*22fb0*/  ENDCOLLECTIVE ;  /* 0x000000000000791b */ /* 0x003fe20003800000 */
.L_x_6154:
[----:B------:R-:W2:Y:S01]  /*22fc0*/  @!P1 LD.E.128 R8, desc[UR42][R8.64] ;  /* 0x0000002a08089980 */ /* 0x000ea2000c101d00 */
[----:B------:R-:W-:-:S05]  /*22fd0*/  @!P1 IADD3 R4, P2, R14, R7, RZ ;  /* 0x000000070e049210 */ /* 0x000fca0007f5e0ff */
[----:B------:R-:W-:-:S06]  /*22fe0*/  @!P1 IMAD.X R5, R5, 0x1, R6, P2 ;  /* 0x0000000105059824 */ /* 0x000fcc00010e0606 */
[----:B------:R-:W5:Y:S01]  /*22ff0*/  @!P1 LD.E.128 R4, desc[UR42][R4.64] ;  /* 0x0000002a04049980 */ /* 0x000f62000c101d00 */
[----:B------:R-:W-:Y:S02]  /*23000*/  CS2R R20, SRZ ;  /* 0x0000000000147805 */ /* 0x000fe4000001ff00 */
[----:B------:R-:W-:Y:S01]  /*23010*/  CS2R R28, SRZ ;  /* 0x00000000001c7805 */ /* 0x000fe2000001ff00 */
[----:B------:R-:W-:Y:S01]  /*23020*/  IMAD.MOV.U32 R13, RZ, RZ, R27 ;  /* 0x000000ffff0d7224 */ /* 0x000fe200078e001b */
[----:B------:R-:W-:Y:S02]  /*23030*/  CS2R R30, SRZ ;  /* 0x00000000001e7805 */ /* 0x000fe4000001ff00 */
[----:B------:R-:W-:Y:S01]  /*23040*/  CS2R R32, SRZ ;  /* 0x0000000000207805 */ /* 0x000fe2000001ff00 */
[----:B--2---:R-:W-:Y:S02]  /*23050*/  @!P1 IMAD.MOV.U32 R21, RZ, RZ, R9 ;  /* 0x000000ffff159224 */ /* 0x004fe400078e0009 */
[----:B------:R-:W-:-:S02]  /*23060*/  @!P1 IMAD.MOV.U32 R29, RZ, RZ, R11 ;  /* 0x000000ffff1d9224 */ /* 0x000fc400078e000b */
[----:B------:R-:W-:Y:S02]  /*23070*/  IMAD.MOV.U32 R12, RZ, RZ, R21 ;  /* 0x000000ffff0c7224 */ /* 0x000fe400078e0015 */
[----:B------:R-:W-:Y:S02]  /*23080*/  IMAD.MOV.U32 R11, RZ, RZ, 0x1c1f ;  /* 0x00001c1fff0b7424 */ /* 0x000fe400078e00ff */
[----:B------:R-:W-:Y:S01]  /*23090*/  @!P1 IMAD.MOV.U32 R20, RZ, RZ, R8 ;  /* 0x000000ffff149224 */ /* 0x000fe200078e0008 */
[----:B------:R-:W-:Y:S01]  /*230a0*/  PRMT R46, R12, 0x7610, R46 ;  /* 0x000076100c2e7816 */ /* 0x000fe2000000002e */
[----:B------:R-:W-:Y:S02]  /*230b0*/  IMAD.MOV.U32 R12, RZ, RZ, 0x1 ;  /* 0x00000001ff0c7424 */ /* 0x000fe400078e00ff */
[----:B------:R-:W-:Y:S02]  /*230c0*/  IMAD.MOV.U32 R0, RZ, RZ, R20 ;  /* 0x000000ffff007224 */ /* 0x000fe400078e0014 */
[----:B------:R-:W-:-:S07]  /*230d0*/  @!P1 IMAD.MOV.U32 R28, RZ, RZ, R10 ;  /* 0x000000ffff1c9224 */ /* 0x000fce00078e000a */
[----:B-----5:R-:W-:Y:S05]  /*230e0*/  WARPSYNC.COLLECTIVE R15, `(.L_x_6155) ;  /* 0x000000000f087348 */ /* 0x020fea0003c00000 */
[----:B------:R0:W1:Y:S02]  /*230f0*/  SHFL.IDX P6, R14, R13, R12, R11 ;  /* 0x0000000c0d0e7389 */ /* 0x00006400000c000b */
[----:B01---5:R-:W-:Y:S01]  /*23100*/  ENDCOLLECTIVE ;  /* 0x000000000000791b */ /* 0x023fe20003800000 */
.L_x_6155:
[----:B------:R-:W-:Y:S01]  /*23110*/  IMAD.MOV.U32 R9, RZ, RZ, R29 ;  /* 0x000000ffff097224 */ /* 0x000fe200078e001d */
[----:B------:R-:W-:Y:S01]  /*23120*/  PRMT R56, R0, 0x7610, R56 ;  /* 0x0000761000387816 */ /* 0x000fe20000000038 */
[----:B------:R-:W-:Y:S02]  /*23130*/  IMAD.MOV.U32 R8, RZ, RZ, R28 ;  /* 0x000000ffff087224 */ /* 0x000fe400078e001c */
[----:B------:R-:W-:Y:S02]  /*23140*/  @!P1 IMAD.MOV.U32 R30, RZ, RZ, R4 ;  /* 0x000000ffff1e9224 */ /* 0x000fe400078e0004 */
[----:B------:R-:W-:Y:S01]  /*23150*/  @!P1 IMAD.MOV.U32 R31, RZ, RZ, R5 ;  /* 0x000000ffff1f9224 */ /* 0x000fe200078e0005 */
[----:B------:R-:W-:Y:S01]  /*23160*/  PRMT R36, R8, 0x5410, R9 ;  /* 0x0000541008247816 */ /* 0x000fe20000000009 */
[----:B------:R-:W-:Y:S02]  /*23170*/  @!P1 IMAD.MOV.U32 R32, RZ, RZ, R6 ;  /* 0x000000ffff209224 */ /* 0x000fe400078e0006 */
[----:B------:R-:W-:-:S02]  /*23180*/  @!P1 IMAD.MOV.U32 R33, RZ, RZ, R7 ;  /* 0x000000ffff219224 */ /* 0x000fc400078e0007 */
[----:B------:R-:W-:Y:S02]  /*23190*/  IMAD.MOV.U32 R13, RZ, RZ, R26 ;  /* 0x000000ffff0d7224 */ /* 0x000fe400078e001a */
[----:B------:R-:W-:Y:S02]  /*231a0*/  IMAD.MOV.U32 R4, RZ, RZ, R30 ;  /* 0x000000ffff047224 */ /* 0x000fe400078e001e */
[----:B------:R-:W-:Y:S02]  /*231b0*/  IMAD.MOV.U32 R5, RZ, RZ, R31 ;  /* 0x000000ffff057224 */ /* 0x000fe400078e001f */
[----:B------:R-:W-:Y:S01]  /*231c0*/  IMAD.MOV.U32 R6, RZ, RZ, R32 ;  /* 0x000000ffff067224 */ /* 0x000fe200078e0020 */
[----:B------:R-:W-:Y:S01]  /*231d0*/  PRMT R40, R40, 0x5410, R4 ;  /* 0x0000541028287816 */ /* 0x000fe20000000004 */
[----:B------:R-:W-:Y:S01]  /*231e0*/  IMAD.MOV.U32 R7, RZ, RZ, R33 ;  /* 0x000000ffff077224 */ /* 0x000fe200078e0021 */
[----:B------:R-:W-:Y:S01]  /*231f0*/  PRMT R47, R5, 0x7610, R47 ;  /* 0x00007610052f7816 */ /* 0x000fe2000000002f */
[----:B------:R-:W-:Y:S01]  /*23200*/  IMAD.MOV.U32 R0, RZ, RZ, R14 ;  /* 0x000000ffff007224 */ /* 0x000fe200078e000e */
[----:B------:R-:W-:-:S07]  /*23210*/  PRMT R57, R6, 0x7610, R57 ;  /* 0x0000761006397816 */ /* 0x000fce0000000039 */
[----:B------:R-:W-:Y:S05]  /*23220*/  WARPSYNC.COLLECTIVE R15, `(.L_x_6156) ;  /* 0x000000000f087348 */ /* 0x000fea0003c00000 */
[----:B------:R0:W1:Y:S02]  /*23230*/  SHFL.IDX P6, R14, R13, R12, R11 ;  /* 0x0000000c0d0e7389 */ /* 0x00006400000c000b */
[----:B01----:R-:W-:Y:S01]  /*23240*/  ENDCOLLECTIVE ;  /* 0x000000000000791b */ /* 0x003fe20003800000 */
.L_x_6156:
[----:B------:R-:W-:Y:S02]  /*23250*/  PRMT R50, R7, 0x7610, R50 ;  /* 0x0000761007327816 */ /* 0x000fe40000000032 */
[----:B------:R-:W-:Y:S01]  /*23260*/  CS2R R4, SRZ ;  /* 0x0000000000047805 */ /* 0x000fe2000001ff00 */
[----:B------:R-:W-:Y:S02]  /*23270*/  IMAD.MOV.U32 R13, RZ, RZ, R25 ;  /* 0x000000ffff0d7224 */ /* 0x000fe400078e0019 */
[----:B------:R-:W-:-:S07]  /*23280*/  IMAD.MOV.U32 R24, RZ, RZ, R14 ;  /* 0x000000ffff187224 */ /* 0x000fce00078e000e */
[----:B------:R-:W-:Y:S05]  /*23290*/  WARPSYNC.COLLECTIVE R15, `(.L_x_6157) ;  /* 0x000000000f087348 */ /* 0x000fea0003c00000 */
[----:B------:R0:W1:Y:S02]  /*232a0*/  SHFL.IDX P6, R14, R13, R12, R11 ;  /* 0x0000000c0d0e7389 */ /* 0x00006400000c000b */
[----:B01----:R-:W-:Y:S01]  /*232b0*/  ENDCOLLECTIVE ;  /* 0x000000000000791b */ /* 0x003fe20003800000 */
.L_x_6157:
[----:B------:R-:W-:Y:S02]  /*232c0*/  IMAD.MOV.U32 R13, RZ, RZ, R35 ;  /* 0x000000ffff0d7224 */ /* 0x000fe400078e0023 */
[----:B------:R-:W-:-:S07]  /*232d0*/  IMAD.MOV.U32 R25, RZ, RZ, R14 ;  /* 0x000000ffff197224 */ /* 0x000fce00078e000e */
[----:B------:R-:W-:Y:S05]  /*232e0*/  WARPSYNC.COLLECTIVE R15, `(.L_x_6158) ;  /* 0x000000000f087348 */ /* 0x000fea0003c00000 */
[----:B------:R0:W1:Y:S02]  /*232f0*/  SHFL.IDX P6, R14, R13, R12, R11 ;  /* 0x0000000c0d0e7389 */ /* 0x00006400000c000b */
[----:B01----:R-:W-:Y:S01]  /*23300*/  ENDCOLLECTIVE ;  /* 0x000000000000791b */ /* 0x003fe20003800000 */
.L_x_6158:
[----:B------:R-:W-:Y:S05]  /*23310*/  BRA `(.L_x_6159) ;  /* 0xfffffe7000f07947 */ /* 0x000fea000383ffff */
.L_x_5863:
[----:B0-----:R0:W1:Y:S02]  /*23320*/  SYNCS.PHASECHK.TRANS64.TRYWAIT P1, [R2+URZ+0x28c00], R13 ;  /* 0x028c000d020075a7 */ /* 0x001064000802017f */
[----:B-1----:R-:W-:Y:S05]  /*23330*/  @!P1 NANOSLEEP.SYNCS 0x989680 ;  /* 0x009896800000995d */ /* 0x002fea0003900000 */
[----:B------:R-:W1:Y:S02]  /*23340*/  @!P1 SYNCS.PHASECHK.TRANS64 P1, [R2+URZ+0x28c00], R13 ;  /* 0x028c000d020095a7 */ /* 0x000e64000802007f */
[----:B-1----:R-:W-:Y:S05]  /*23350*/  @!P1 BRA `(.L_x_5863) ;  /* 0xfffffffc00f09947 */ /* 0x002fea000383ffff */
[----:B------:R-:W-:Y:S05]  /*23360*/  BRA `(.L_x_6160) ;  /* 0xfffffe7400887947 */ /* 0x000fea000383ffff */
.L_x_5869:
[----:B--2---:R2:W3:Y:S02]  /*23370*/  SYNCS.PHASECHK.TRANS64.TRYWAIT P1, [R15+URZ+0x28c30], R56 ;  /* 0x028c30380f0075a7 */ /* 0x0044e4000802017f */
[----:B---3--:R-:W-:Y:S05]  /*23380*/  @!P1 NANOSLEEP.SYNCS 0x989680 ;  /* 0x009896800000995d */ /* 0x008fea0003900000 */
[----:B------:R-:W3:Y:S02]  /*23390*/  @!P1 SYNCS.PHASECHK.TRANS64 P1, [R15+URZ+0x28c30], R56 ;  /* 0x028c30380f0095a7 */ /* 0x000ee4000802007f */
[----:B---3--:R-:W-:Y:S05]  /*233a0*/  @!P1 BRA `(.L_x_5869) ;  /* 0xfffffffc00f09947 */ /* 0x008fea000383ffff */
[----:B------:R-:W-:Y:S05]  /*233b0*/  BRA `(.L_x_5868) ;  /* 0xfffffe8000fc7947 */ /* 0x000fea000383ffff */
.L_x_5883:
[----:B--2---:R2:W3:Y:S02]  /*233c0*/  SYNCS.PHASECHK.TRANS64.TRYWAIT P1, [R15+URZ+0x28c50], R56 ;  /* 0x028c50380f0075a7 */ /* 0x0044e4000802017f */
[----:B---3--:R-:W-:Y:S05]  /*233d0*/  @!P1 NANOSLEEP.SYNCS 0x989680 ;  /* 0x009896800000995d */ /* 0x008fea0003900000 */
[----:B------:R-:W3:Y:S02]  /*233e0*/  @!P1 SYNCS.PHASECHK.TRANS64 P1, [R15+URZ+0x28c50], R56 ;  /* 0x028c50380f0095a7 */ /* 0x000ee4000802007f */
[----:B---3--:R-:W-:Y:S05]  /*233f0*/  @!P1 BRA `(.L_x_5883) ;  /* 0xfffffffc00f09947 */ /* 0x008fea000383ffff */
[----:B------:R-:W-:Y:S05]  /*23400*/  BRA `(.L_x_5882) ;  /* 0xfffffe9c00cc7947 */ /* 0x000fea000383ffff */
.L_x_5896:
[----:B-1----:R1:W2:Y:S02]  /*23410*/  SYNCS.PHASECHK.TRANS64.TRYWAIT P1, [R209+URZ+0x28c30], R210 ;  /* 0x028c30d2d10075a7 */ /* 0x0022a4000802017f */
[----:B--2---:R-:W-:Y:S05]  /*23420*/  @!P1 NANOSLEEP.SYNCS 0x989680 ;  /* 0x009896800000995d */ /* 0x004fea0003900000 */
[----:B------:R-:W2:Y:S02]  /*23430*/  @!P1 SYNCS.PHASECHK.TRANS64 P1, [R209+URZ+0x28c30], R210 ;  /* 0x028c30d2d10095a7 */ /* 0x000ea4000802007f */
[----:B--2---:R-:W-:Y:S05]  /*23440*/  @!P1 BRA `(.L_x_5896) ;  /* 0xfffffffc00f09947 */ /* 0x004fea000383ffff */
[----:B------:R-:W-:Y:S05]  /*23450*/  BRA `(.L_x_5895) ;  /* 0xfffffea400547947 */ /* 0x000fea000383ffff */
.L_x_5910:
[----:B---3--:R3:W4:Y:S02]  /*23460*/  SYNCS.PHASECHK.TRANS64.TRYWAIT P1, [R209+URZ+0x28c50], R210 ;  /* 0x028c50d2d10075a7 */ /* 0x008724000802017f */
[----:B----4-:R-:W-:Y:S05]  /*23470*/  @!P1 NANOSLEEP.SYNCS 0x989680 ;  /* 0x009896800000995d */ /* 0x010fea0003900000 */
[----:B------:R-:W4:Y:S02]  /*23480*/  @!P1 SYNCS.PHASECHK.TRANS64 P1, [R209+URZ+0x28c50], R210 ;  /* 0x028c50d2d10095a7 */ /* 0x000f24000802007f */
[----:B----4-:R-:W-:Y:S05]  /*23490*/  @!P1 BRA `(.L_x_5910) ;  /* 0xfffffffc00f09947 */ /* 0x010fea000383ffff */
[----:B------:R-:W-:Y:S05]  /*234a0*/  BRA `(.L_x_5909) ;  /* 0xfffffec400dc7947 */ /* 0x000fea000383ffff */
.L_x_5924:
[----:B-1----:R1:W2:Y:S02]  /*234b0*/  SYNCS.PHASECHK.TRANS64.TRYWAIT P2, [R15+URZ+0x28c30], R203 ;  /* 0x028c30cb0f0075a7 */ /* 0x0022a4000804017f */
[----:B--2---:R-:W-:Y:S05]  /*234c0*/  @!P2 NANOSLEEP.SYNCS 0x989680 ;  /* 0x009896800000a95d */ /* 0x004fea0003900000 */
[----:B------:R-:W2:Y:S02]  /*234d0*/  @!P2 SYNCS.PHASECHK.TRANS64 P2, [R15+URZ+0x28c30], R203 ;  /* 0x028c30cb0f00a5a7 */ /* 0x000ea4000804007f */
[----:B--2---:R-:W-:Y:S05]  /*234e0*/  @!P2 BRA `(.L_x_5924) ;  /* 0xfffffffc00f0a947 */ /* 0x004fea000383ffff */
[----:B------:R-:W-:Y:S05]  /*234f0*/  BRA `(.L_x_5923) ;  /* 0xfffffecc00a87947 */ /* 0x000fea000383ffff */
.L_x_5930:
[----:B----4-:R4:W0:Y:S02]  /*23500*/  SYNCS.PHASECHK.TRANS64.TRYWAIT P2, [R15+URZ+0x28c50], R203 ;  /* 0x028c50cb0f0075a7 */ /* 0x010824000804017f */
[----:B0-----:R-:W-:Y:S05]  /*23510*/  @!P2 NANOSLEEP.SYNCS 0x989680 ;  /* 0x009896800000a95d */ /* 0x001fea0003900000 */
[----:B------:R-:W0:Y:S02]  /*23520*/  @!P2 SYNCS.PHASECHK.TRANS64 P2, [R15+URZ+0x28c50], R203 ;  /* 0x028c50cb0f00a5a7 */ /* 0x000e24000804007f */
[----:B0-----:R-:W-:Y:S05]  /*23530*/  @!P2 BRA `(.L_x_5930) ;  /* 0xfffffffc00f0a947 */ /* 0x001fea000383ffff */
[----:B------:R-:W-:Y:S05]  /*23540*/  BRA `(.L_x_5929) ;  /* 0xfffffee400087947 */ /* 0x000fea000383ffff */
.L_x_5939:
[----:B-1----:R1:W2:Y:S02]  /*23550*/  SYNCS.PHASECHK.TRANS64.TRYWAIT P1, [R20+URZ+0x28c30], R202 ;  /* 0x028c30ca140075a7 */ /* 0x0022a4000802017f */
[----:B--2---:R-:W-:Y:S05]  /*23560*/  @!P1 NANOSLEEP.SYNCS 0x989680 ;  /* 0x009896800000995d */ /* 0x004fea0003900000 */
[----:B------:R-:W2:Y:S02]  /*23570*/  @!P1 SYNCS.PHASECHK.TRANS64 P1, [R20+URZ+0x28c30], R202 ;  /* 0x028c30ca140095a7 */ /* 0x000ea4000802007f */
[----:B--2---:R-:W-:Y:S05]  /*23580*/  @!P1 BRA `(.L_x_5939) ;  /* 0xfffffffc00f09947 */ /* 0x004fea000383ffff */
[----:B------:R-:W-:Y:S05]  /*23590*/  BRA `(.L_x_5938) ;  /* 0xfffffee800207947 */ /* 0x000fea000383ffff */
.L_x_5953:
[----:B-1----:R1:W2:Y:S02]  /*235a0*/  SYNCS.PHASECHK.TRANS64.TRYWAIT P1, [R20+URZ+0x28c50], R202 ;  /* 0x028c50ca140075a7 */ /* 0x0022a4000802017f */
[----:B--2---:R-:W-:Y:S05]  /*235b0*/  @!P1 NANOSLEEP.SYNCS 0x989680 ;  /* 0x009896800000995d */ /* 0x004fea0003900000 */
[----:B------:R-:W2:Y:S02]  /*235c0*/  @!P1 SYNCS.PHASECHK.TRANS64 P1, [R20+URZ+0x28c50], R202 ;  /* 0x028c50ca140095a7 */ /* 0x000ea4000802007f */
[----:B--2---:R-:W-:Y:S05]  /*235d0*/  @!P1 BRA `(.L_x_5953) ;  /* 0xfffffffc00f09947 */ /* 0x004fea000383ffff */
[----:B------:R-:W-:Y:S05]  /*235e0*/  BRA `(.L_x_5952) ;  /* 0xffffff0800307947 */ /* 0x000fea000383ffff */
.L_x_5997:
[----:B------:R-:W0:Y:S01]  /*235f0*/  S2R R13, SR_TID.X ;  /* 0x00000000000d7919 */ /* 0x000e220000002100 */
[----:B------:R-:W-:Y:S01]  /*23600*/  BSSY B1, `(.L_x_6161) ;  /* 0x0000009000017945 */ /* 0x000fe20003800000 */
[----:B------:R-:W-:Y:S02]  /*23610*/  IMAD.MOV.U32 R12, RZ, RZ, RZ ;  /* 0x000000ffff0c7224 */ /* 0x000fe400078e00ff */
[----:B------:R-:W-:Y:S02]  /*23620*/  IMAD.MOV.U32 R11, RZ, RZ, 0x1f ;  /* 0x0000001fff0b7424 */ /* 0x000fe400078e00ff */
[----:B------:R-:W-:Y:S01]  /*23630*/  IMAD.MOV.U32 R15, RZ, RZ, -0x1 ;  /* 0xffffffffff0f7424 */ /* 0x000fe200078e00ff */
[----:B0-----:R-:W-:-:S04]  /*23640*/  SHF.R.U32.HI R13, RZ, 0x5, R13 ;  /* 0x00000005ff0d7819 */ /* 0x001fc8000001160d */
[----:B------:R-:W-:-:S07]  /*23650*/  LOP3.LUT R13, R13, 0x3, RZ, 0xc0, !PT ;  /* 0x000000030d0d7812 */ /* 0x000fce00078ec0ff */
[----:B-1----:R-:W-:Y:S05]  /*23660*/  WARPSYNC.COLLECTIVE R15, `(.L_x_6162) ;  /* 0x000000000f087348 */ /* 0x002fea0003c00000 */
[----:B-1----:R0:W1:Y:S02]  /*23670*/  SHFL.IDX P6, R14, R13, R12, R11 ;  /* 0x0000000c0d0e7389 */ /* 0x00206400000c000b */
[----:B01----:R-:W-:Y:S01]  /*23680*/  ENDCOLLECTIVE ;  /* 0x000000000000791b */ /* 0x003fe20003800000 */
.L_x_6162:
[----:B------:R-:W-:Y:S05]  /*23690*/  BSYNC B1 ;  /* 0x0000000000017941 */ /* 0x000fea0003800000 */
.L_x_6161:
[----:B------:R-:W-:Y:S05]  /*236a0*/  BRA `(.L_x_6163) ;  /* 0xffffff8000d07947 */ /* 0x000fea000383ffff */
.L_x_5999:
[----:B------:R-:W-:Y:S01]  /*236b0*/  BSSY B1, `(.L_x_6164) ;  /* 0x0000006000017945 */ /* 0x000fe20003800000 */
[----:B------:R-:W-:-:S07]  /*236c0*/  IMAD.MOV.U32 R15, RZ, RZ, -0x1 ;  /* 0xffffffffff0f7424 */ /* 0x000fce00078e00ff */
[----:B0-----:R-:W-:Y:S05]  /*236d0*/  WARPSYNC.COLLECTIVE R15, `(.L_x_6165) ;  /* 0x000000000f0c7348 */ /* 0x001fea0003c00000 */
[----:B------:R-:W-:Y:S02]  /*236e0*/  ELECT P6, UR62, PT ;  /* 0x00000000003e782f */ /* 0x000fe400038c0000 */
[----:B------:R-:W-:Y:S01]  /*236f0*/  MOV R14, UR62 ;  /* 0x0000003e000e7c02 */ /* 0x000fe20008000f00 */
[----:B0-----:R-:W-:Y:S10]  /*23700*/  ENDCOLLECTIVE ;  /* 0x000000000000791b */ /* 0x001ff40003800000 */
.L_x_6165:
[----:B------:R-:W-:Y:S05]  /*23710*/  BSYNC B1 ;  /* 0x0000000000017941 */ /* 0x000fea0003800000 */
.L_x_6164:
[----:B------:R-:W-:Y:S05]  /*23720*/  BRA `(.L_x_5998) ;  /* 0xffffff8000c87947 */ /* 0x000fea000383ffff */
.L_x_6001:
[----:B0-----:R0:W1:Y:S02]  /*23730*/  SYNCS.PHASECHK.TRANS64.TRYWAIT P0, [R18+URZ+0x28c20], R2 ;  /* 0x028c2002120075a7 */ /* 0x001064000800017f */
[----:B-1----:R-:W-:Y:S05]  /*23740*/  @!P0 NANOSLEEP.SYNCS 0x989680 ;  /* 0x009896800000895d */ /* 0x002fea0003900000 */
[----:B------:R-:W1:Y:S02]  /*23750*/  @!P0 SYNCS.PHASECHK.TRANS64 P0, [R18+URZ+0x28c20], R2 ;  /* 0x028c2002120085a7 */ /* 0x000e64000800007f */
[----:B-1----:R-:W-:Y:S05]  /*23760*/  @!P0 BRA `(.L_x_6001) ;  /* 0xfffffffc00f08947 */ /* 0x002fea000383ffff */
[----:B------:R-:W-:Y:S05]  /*23770*/  BRA `(.L_x_6166) ;  /* 0xffffff8000d87947 */ /* 0x000fea000383ffff */
.L_x_6005:
[----:B0-----:R0:W1:Y:S02]  /*23780*/  SYNCS.PHASECHK.TRANS64.TRYWAIT P0, [R11+URZ+0x28ca0], R2 ;  /* 0x028ca0020b0075a7 */ /* 0x001064000800017f */
[----:B-1----:R-:W-:Y:S05]  /*23790*/  @!P0 NANOSLEEP.SYNCS 0x989680 ;  /* 0x009896800000895d */ /* 0x002fea0003900000 */
[----:B------:R-:W1:Y:S02]  /*237a0*/  @!P0 SYNCS.PHASECHK.TRANS64 P0, [R11+URZ+0x28ca0], R2 ;  /* 0x028ca0020b0085a7 */ /* 0x000e64000800007f */
[----:B-1----:R-:W-:Y:S05]  /*237b0*/  @!P0 BRA `(.L_x_6005) ;  /* 0xfffffffc00f08947 */ /* 0x002fea000383ffff */
[----:B------:R-:W-:Y:S05]  /*237c0*/  BRA `(.L_x_6167) ;  /* 0xffffff8000f07947 */ /* 0x000fea000383ffff */
.L_x_6010:
[----:B-1----:R1:W2:Y:S02]  /*237d0*/  SYNCS.PHASECHK.TRANS64.TRYWAIT P0, [R11+URZ+0x28cc0], R2 ;  /* 0x028cc0020b0075a7 */ /* 0x0022a4000800017f */
[----:B--2---:R-:W-:Y:S05]  /*237e0*/  @!P0 NANOSLEEP.SYNCS 0x989680 ;  /* 0x009896800000895d */ /* 0x004fea0003900000 */
[----:B------:R-:W2:Y:S02]  /*237f0*/  @!P0 SYNCS.PHASECHK.TRANS64 P0, [R11+URZ+0x28cc0], R2 ;  /* 0x028cc0020b0085a7 */ /* 0x000ea4000800007f */
[----:B--2---:R-:W-:Y:S05]  /*23800*/  @!P0 BRA `(.L_x_6010) ;  /* 0xfffffffc00f08947 */ /* 0x004fea000383ffff */
[----:B------:R-:W-:Y:S05]  /*23810*/  BRA `(.L_x_6168) ;  /* 0xffffff84006c7947 */ /* 0x000fea000383ffff */
.L_x_6024:
[----:B0-----:R0:W1:Y:S02]  /*23820*/  SYNCS.PHASECHK.TRANS64.TRYWAIT P1, [R11+URZ+0x28ca0], R2 ;  /* 0x028ca0020b0075a7 */ /* 0x001064000802017f */
[----:B-1----:R-:W-:Y:S05]  /*23830*/  @!P1 NANOSLEEP.SYNCS 0x989680 ;  /* 0x009896800000995d */ /* 0x002fea0003900000 */
[----:B------:R-:W1:Y:S02]  /*23840*/  @!P1 SYNCS.PHASECHK.TRANS64 P1, [R11+URZ+0x28ca0], R2 ;  /* 0x028ca0020b0095a7 */ /* 0x000e64000802007f */
[----:B-1----:R-:W-:Y:S05]  /*23850*/  @!P1 BRA `(.L_x_6024) ;  /* 0xfffffffc00f09947 */ /* 0x002fea000383ffff */
[----:B------:R-:W-:Y:S05]  /*23860*/  BRA `(.L_x_6169) ;  /* 0xffffff8c00d07947 */ /* 0x000fea000383ffff */
.L_x_6029:
[----:B-1----:R1:W2:Y:S02]  /*23870*/  SYNCS.PHASECHK.TRANS64.TRYWAIT P1, [R11+URZ+0x28cc0], R2 ;  /* 0x028cc0020b0075a7 */ /* 0x0022a4000802017f */
[----:B--2---:R-:W-:Y:S05]  /*23880*/  @!P1 NANOSLEEP.SYNCS 0x989680 ;  /* 0x009896800000995d */ /* 0x004fea0003900000 */
[----:B------:R-:W2:Y:S02]  /*23890*/  @!P1 SYNCS.PHASECHK.TRANS64 P1, [R11+URZ+0x28cc0], R2 ;  /* 0x028cc0020b0095a7 */ /* 0x000ea4000802007f */
[----:B--2---:R-:W-:Y:S05]  /*238a0*/  @!P1 BRA `(.L_x_6029) ;  /* 0xfffffffc00f09947 */ /* 0x004fea000383ffff */
[----:B------:R-:W-:Y:S05]  /*238b0*/  BRA `(.L_x_6170) ;  /* 0xffffff9000487947 */ /* 0x000fea000383ffff */
.L_x_6059:
[----:B------:R-:W0:Y:S01]  /*238c0*/  S2R R11, SR_TID.X ;  /* 0x00000000000b7919 */ /* 0x000e220000002100 */
[----:B------:R-:W-:Y:S01]  /*238d0*/  BSSY B0, `(.L_x_6171) ;  /* 0x000000a000007945 */ /* 0x000fe20003800000 */
[----:B------:R-:W-:Y:S02]  /*238e0*/  IMAD.MOV.U32 R12, RZ, RZ, RZ ;  /* 0x000000ffff0c7224 */ /* 0x000fe400078e00ff */
[----:B------:R-:W-:Y:S01]  /*238f0*/  IMAD.MOV.U32 R15, RZ, RZ, -0x1 ;  /* 0xffffffffff0f7424 */ /* 0x000fe200078e00ff */
[----:B0-----:R-:W-:-:S04]  /*23900*/  SHF.R.U32.HI R11, RZ, 0x5, R11 ;  /* 0x00000005ff0b7819 */ /* 0x001fc8000001160b */
[----:B------:R-:W-:-:S05]  /*23910*/  LOP3.LUT R11, R11, 0x3, RZ, 0xc0, !PT ;  /* 0x000000030b0b7812 */ /* 0x000fca00078ec0ff */
[----:B------:R-:W-:Y:S02]  /*23920*/  IMAD.MOV.U32 R13, RZ, RZ, R11 ;  /* 0x000000ffff0d7224 */ /* 0x000fe400078e000b */
[----:B------:R-:W-:-:S07]  /*23930*/  IMAD.MOV.U32 R11, RZ, RZ, 0x1f ;  /* 0x0000001fff0b7424 */ /* 0x000fce00078e00ff */
[----:B-----5:R-:W-:Y:S05]  /*23940*/  WARPSYNC.COLLECTIVE R15, `(.L_x_6172) ;  /* 0x000000000f087348 */ /* 0x020fea0003c00000 */
[----:B------:R0:W1:Y:S02]  /*23950*/  SHFL.IDX P6, R14, R13, R12, R11 ;  /* 0x0000000c0d0e7389 */ /* 0x00006400000c000b */
[----:B01---5:R-:W-:Y:S01]  /*23960*/  ENDCOLLECTIVE ;  /* 0x000000000000791b */ /* 0x023fe20003800000 */
.L_x_6172:
[----:B------:R-:W-:Y:S05]  /*23970*/  BSYNC B0 ;  /* 0x0000000000007941 */ /* 0x000fea0003800000 */
.L_x_6171:
[----:B------:R-:W-:Y:S05]  /*23980*/  BRA `(.L_x_6173) ;  /* 0xffffffa800e07947 */ /* 0x000fea000383ffff */
.L_x_6062:
[----:B0-----:R0:W1:Y:S02]  /*23990*/  SYNCS.PHASECHK.TRANS64.TRYWAIT P0, [R25+URZ+0x28c40], R0 ;  /* 0x028c4000190075a7 */ /* 0x001064000800017f */
[----:B-1----:R-:W-:Y:S05]  /*239a0*/  @!P0 NANOSLEEP.SYNCS 0x989680 ;  /* 0x009896800000895d */ /* 0x002fea0003900000 */
[----:B------:R-:W1:Y:S02]  /*239b0*/  @!P0 SYNCS.PHASECHK.TRANS64 P0, [R25+URZ+0x28c40], R0 ;  /* 0x028c4000190085a7 */ /* 0x000e64000800007f */
[----:B-1----:R-:W-:Y:S05]  /*239c0*/  @!P0 BRA `(.L_x_6062) ;  /* 0xfffffffc00f08947 */ /* 0x002fea000383ffff */
[----:B------:R-:W-:Y:S05]  /*239d0*/  BRA `(.L_x_6174) ;  /* 0xffffffac00187947 */ /* 0x000fea000383ffff */
.L_x_6063:
        /* <DEDUP_REMOVED lines=8> */
.L_x_6176:
[----:B------:R-:W-:Y:S05]  /*23a60*/  BSYNC B0 ;  /* 0x0000000000007941 */ /* 0x000fea0003800000 */
.L_x_6175:
        /* <DEDUP_REMOVED lines=9> */
.L_x_6177:
[----:B------:R-:W-:Y:S02]  /*23b00*/  IMAD.MOV.U32 R13, RZ, RZ, R5 ;  /* 0x000000ffff0d7224 */ /* 0x000fe400078e0005 */
[----:B------:R-:W-:Y:S02]  /*23b10*/  IMAD.MOV.U32 R12, RZ, RZ, 0x1 ;  /* 0x00000001ff0c7424 */ /* 0x000fe400078e00ff */
[----:B------:R-:W-:-:S07]  /*23b20*/  IMAD.MOV.U32 R3, RZ, RZ, R14 ;  /* 0x000000ffff037224 */ /* 0x000fce00078e000e */
[----:B------:R-:W-:Y:S05]  /*23b30*/  WARPSYNC.COLLECTIVE R15, `(.L_x_6178) ;  /* 0x000000000f087348 */ /* 0x000fea0003c00000 */
[----:B------:R0:W1:Y:S02]  /*23b40*/  SHFL.IDX P6, R14, R13, R12, R11 ;  /* 0x0000000c0d0e7389 */ /* 0x00006400000c000b */
[----:B01----:R-:W-:Y:S01]  /*23b50*/  ENDCOLLECTIVE ;  /* 0x000000000000791b */ /* 0x003fe20003800000 */
.L_x_6178:
        /* <DEDUP_REMOVED lines=15> */
.L_x_6179:
[----:B------:R-:W-:Y:S02]  /*23c50*/  @P0 IMAD R6, R4, 0x2, R18 ;  /* 0x0000000204060824 */ /* 0x000fe400078e0212 */
[----:B------:R-:W-:Y:S02]  /*23c60*/  IMAD.MOV.U32 R13, RZ, RZ, R5 ;  /* 0x000000ffff0d7224 */ /* 0x000fe400078e0005 */
[----:B------:R-:W-:Y:S02]  /*23c70*/  IMAD.MOV.U32 R12, RZ, RZ, 0x2 ;  /* 0x00000002ff0c7424 */ /* 0x000fe400078e00ff */
[----:B------:R-:W-:-:S07]  /*23c80*/  IMAD.MOV.U32 R3, RZ, RZ, R14 ;  /* 0x000000ffff037224 */ /* 0x000fce00078e000e */
[----:B------:R-:W-:Y:S05]  /*23c90*/  WARPSYNC.COLLECTIVE R15, `(.L_x_6180) ;  /* 0x000000000f087348 */ /* 0x000fea0003c00000 */
[----:B------:R0:W1:Y:S02]  /*23ca0*/  SHFL.IDX P6, R14, R13, R12, R11 ;  /* 0x0000000c0d0e7389 */ /* 0x00006400000c000b */
[----:B01----:R-:W-:Y:S01]  /*23cb0*/  ENDCOLLECTIVE ;  /* 0x000000000000791b */ /* 0x003fe20003800000 */
.L_x_6180:
        /* <DEDUP_REMOVED lines=15> */
.L_x_6181:
[----:B------:R-:W-:Y:S02]  /*23db0*/  @P0 IMAD R6, R4, 0x2, R18 ;  /* 0x0000000204060824 */ /* 0x000fe400078e0212 */
[----:B------:R-:W-:Y:S02]  /*23dc0*/  IMAD.MOV.U32 R13, RZ, RZ, R5 ;  /* 0x000000ffff0d7224 */ /* 0x000fe400078e0005 */
[----:B------:R-:W-:Y:S02]  /*23dd0*/  IMAD.MOV.U32 R12, RZ, RZ, 0x3 ;  /* 0x00000003ff0c7424 */ /* 0x000fe400078e00ff */
[----:B------:R-:W-:-:S07]  /*23de0*/  IMAD.MOV.U32 R3, RZ, RZ, R14 ;  /* 0x000000ffff037224 */ /* 0x000fce00078e000e */
[----:B------:R-:W-:Y:S05]  /*23df0*/  WARPSYNC.COLLECTIVE R15, `(.L_x_6182) ;  /* 0x000000000f087348 */ /* 0x000fea0003c00000 */
[----:B------:R0:W1:Y:S02]  /*23e00*/  SHFL.IDX P6, R14, R13, R12, R11 ;  /* 0x0000000c0d0e7389 */ /* 0x00006400000c000b */
[----:B01----:R-:W-:Y:S01]  /*23e10*/  ENDCOLLECTIVE ;  /* 0x000000000000791b */ /* 0x003fe20003800000 */
.L_x_6182:
        /* <DEDUP_REMOVED lines=10> */
.L_x_6183:
[----:B------:R-:W-:Y:S01]  /*23ec0*/  @!PT LDS RZ, [RZ] ;  /* 0x00000000fffff984 */ /* 0x000fe20000000800 */
[----:B------:R-:W-:Y:S01]  /*23ed0*/  @!PT LDS RZ, [RZ] ;  /* 0x00000000fffff984 */ /* 0x000fe20000000800 */
[----:B------:R-:W-:Y:S01]  /*23ee0*/  @!PT LDS RZ, [RZ] ;  /* 0x00000000fffff984 */ /* 0x000fe20000000800 */
[----:B------:R0:W-:Y:S01]  /*23ef0*/  @P0 LDGSTS.E.BYPASS.LTC128B.128 [R6+0x23400], desc[UR42][R2.64], !P2 ;  /* 0x2340000002060fae */ /* 0x0001e2000d101d6a */
[----:B------:R-:W-:Y:S01]  /*23f00*/  MOV R0, R14 ;  /* 0x0000000e00007202 */ /* 0x000fe20000000f00 */
[----:B------:R-:W-:Y:S06]  /*23f10*/  BRA `(.L_x_6184) ;  /* 0xffffffa800bc7947 */ /* 0x000fec000383ffff */
.L_x_6068:
[----:B------:R-:W-:Y:S02]  /*23f20*/  IMAD.MOV.U32 R13, RZ, RZ, R4 ;  /* 0x000000ffff0d7224 */ /* 0x000fe400078e0004 */
[----:B------:R-:W-:Y:S02]  /*23f30*/  IMAD.MOV.U32 R12, RZ, RZ, RZ ;  /* 0x000000ffff0c7224 */ /* 0x000fe400078e00ff */
[----:B------:R-:W-:Y:S02]  /*23f40*/  IMAD.MOV.U32 R11, RZ, RZ, 0x181f ;  /* 0x0000181fff0b7424 */ /* 0x000fe400078e00ff */
[----:B------:R-:W-:Y:S02]  /*23f50*/  IMAD.MOV.U32 R15, RZ, RZ, -0x1 ;  /* 0xffffffffff0f7424 */ /* 0x000fe400078e00ff */
[----:B-----5:R-:W-:Y:S02]  /*23f60*/  IMAD R5, R20, R7, RZ ;  /* 0x0000000714057224 */ /* 0x020fe400078e02ff */
[----:B------:R-:W-:-:S07]  /*23f70*/  IMAD.IADD R31, R10, 0x1, R31 ;  /* 0x000000010a1f7824 */ /* 0x000fce00078e021f */
[----:B------:R-:W-:Y:S05]  /*23f80*/  WARPSYNC.COLLECTIVE R15, `(.L_x_6185) ;  /* 0x000000000f087348 */ /* 0x000fea0003c00000 */
[----:B------:R0:W1:Y:S02]  /*23f90*/  SHFL.IDX P6, R14, R13, R12, R11 ;  /* 0x0000000c0d0e7389 */ /* 0x00006400000c000b */
[----:B01----:R-:W-:Y:S01]  /*23fa0*/  ENDCOLLECTIVE ;  /* 0x000000000000791b */ /* 0x003fe20003800000 */
.L_x_6185:
[C---:B------:R-:W-:Y:S01]  /*23fb0*/  VIADD R6, R31.reuse, 0x10 ;  /* 0x000000101f067836 */ /* 0x040fe20000000000 */
[----:B------:R-:W-:Y:S01]  /*23fc0*/  ISETP.GE.AND P0, PT, R31, R5, PT ;  /* 0x000000051f00720c */ /* 0x000fe20003f06270 */
[----:B------:R-:W-:Y:S02]  /*23fd0*/  IMAD.MOV.U32 R13, RZ, RZ, R0 ;  /* 0x000000ffff0d7224 */ /* 0x000fe400078e0000 */
[----:B------:R-:W-:-:S10]  /*23fe0*/  IMAD.MOV.U32 R2, RZ, RZ, R14 ;  /* 0x000000ffff027224 */ /* 0x000fd400078e000e */
[----:B------:R-:W-:Y:S05]  /*23ff0*/  WARPSYNC.COLLECTIVE R15, `(.L_x_6186) ;  /* 0x000000000f087348 */ /* 0x000fea0003c00000 */
[----:B------:R0:W1:Y:S02]  /*24000*/  SHFL.IDX P6, R14, R13, R12, R11 ;  /* 0x0000000c0d0e7389 */ /* 0x00006400000c000b */
[----:B01----:R-:W-:Y:S01]  /*24010*/  ENDCOLLECTIVE ;  /* 0x000000000000791b */ /* 0x003fe20003800000 */
.L_x_6186:
[----:B------:R-:W-:Y:S02]  /*24020*/  IMAD.MOV.U32 R13, RZ, RZ, R4 ;  /* 0x000000ffff0d7224 */ /* 0x000fe400078e0004 */
[----:B------:R-:W-:Y:S02]  /*24030*/  IMAD.MOV.U32 R12, RZ, RZ, 0x1 ;  /* 0x00000001ff0c7424 */ /* 0x000fe400078e00ff */
[----:B------:R-:W-:-:S07]  /*24040*/  IMAD.MOV.U32 R3, RZ, RZ, R14 ;  /* 0x000000ffff037224 */ /* 0x000fce00078e000e */
[----:B------:R-:W-:Y:S05]  /*24050*/  WARPSYNC.COLLECTIVE R15, `(.L_x_6187) ;  /* 0x000000000f087348 */ /* 0x000fea0003c00000 */
[----:B------:R0:W1:Y:S02]  /*24060*/  SHFL.IDX P6, R14, R13, R12, R11 ;  /* 0x0000000c0d0e7389 */ /* 0x00006400000c000b */
[----:B01----:R-:W-:Y:S01]  /*24070*/  ENDCOLLECTIVE ;  /* 0x000000000000791b */ /* 0x003fe20003800000 */
.L_x_6187:
        /* <DEDUP_REMOVED lines=15> */
.L_x_6188:
[----:B------:R-:W-:Y:S02]  /*24170*/  IMAD.MOV.U32 R13, RZ, RZ, R4 ;  /* 0x000000ffff0d7224 */ /* 0x000fe400078e0004 */
[----:B------:R-:W-:Y:S02]  /*24180*/  IMAD.MOV.U32 R12, RZ, RZ, 0x2 ;  /* 0x00000002ff0c7424 */ /* 0x000fe400078e00ff */
[----:B------:R-:W-:-:S07]  /*24190*/  IMAD.MOV.U32 R3, RZ, RZ, R14 ;  /* 0x000000ffff037224 */ /* 0x000fce00078e000e */
[----:B------:R-:W-:Y:S05]  /*241a0*/  WARPSYNC.COLLECTIVE R15, `(.L_x_6189) ;  /* 0x000000000f087348 */ /* 0x000fea0003c00000 */
[----:B------:R0:W1:Y:S02]  /*241b0*/  SHFL.IDX P6, R14, R13, R12, R11 ;  /* 0x0000000c0d0e7389 */ /* 0x00006400000c000b */
[----:B01----:R-:W-:Y:S01]  /*241c0*/  ENDCOLLECTIVE ;  /* 0x000000000000791b */ /* 0x003fe20003800000 */
.L_x_6189:
        /* <DEDUP_REMOVED lines=16> */
.L_x_6190:
[----:B------:R-:W-:Y:S02]  /*242d0*/  IMAD.MOV.U32 R13, RZ, RZ, R4 ;  /* 0x000000ffff0d7224 */ /* 0x000fe400078e0004 */
[----:B------:R-:W-:Y:S02]  /*242e0*/  IMAD.MOV.U32 R12, RZ, RZ, 0x3 ;  /* 0x00000003ff0c7424 */ /* 0x000fe400078e00ff */
[----:B------:R-:W-:-:S07]  /*242f0*/  IMAD.MOV.U32 R3, RZ, RZ, R14 ;  /* 0x000000ffff037224 */ /* 0x000fce00078e000e */
[----:B------:R-:W-:Y:S05]  /*24300*/  WARPSYNC.COLLECTIVE R15, `(.L_x_6191) ;  /* 0x000000000f087348 */ /* 0x000fea0003c00000 */
[----:B------:R0:W1:Y:S02]  /*24310*/  SHFL.IDX P6, R14, R13, R12, R11 ;  /* 0x0000000c0d0e7389 */ /* 0x00006400000c000b */
[----:B01----:R-:W-:Y:S01]  /*24320*/  ENDCOLLECTIVE ;  /* 0x000000000000791b */ /* 0x003fe20003800000 */
.L_x_6191:
        /* <DEDUP_REMOVED lines=10> */
.L_x_6192:
[----:B------:R-:W-:Y:S01]  /*243d0*/  @!PT LDS RZ, [RZ] ;  /* 0x00000000fffff984 */ /* 0x000fe20000000800 */
[----:B------:R-:W-:Y:S01]  /*243e0*/  @!PT LDS RZ, [RZ] ;  /* 0x00000000fffff984 */ /* 0x000fe20000000800 */
[----:B------:R-:W-:Y:S01]  /*243f0*/  @!PT LDS RZ, [RZ] ;  /* 0x00000000fffff984 */ /* 0x000fe20000000800 */
[----:B------:R1:W-:Y:S01]  /*24400*/  @!P0 LDGSTS.E.BYPASS.LTC128B.128 [R8+0x21400], desc[UR42][R2.64], !P1 ;  /* 0x2140000002088fae */ /* 0x0003e2000c901d6a */
[----:B------:R-:W-:Y:S01]  /*24410*/  IMAD.MOV.U32 R0, RZ, RZ, R14 ;  /* 0x000000ffff007224 */ /* 0x000fe200078e000e */
[----:B------:R-:W-:Y:S06]  /*24420*/  BRA `(.L_x_6193) ;  /* 0xffffffac00e07947 */ /* 0x000fec000383ffff */
.L_x_6071:
[----:B0-----:R0:W1:Y:S02]  /*24430*/  SYNCS.PHASECHK.TRANS64.TRYWAIT P0, [R18+URZ+0x28c20], R0 ;  /* 0x028c2000120075a7 */ /* 0x001064000800017f */
[----:B-1----:R-:W-:Y:S05]  /*24440*/  @!P0 NANOSLEEP.SYNCS 0x989680 ;  /* 0x009896800000895d */ /* 0x002fea0003900000 */
[----:B------:R-:W1:Y:S02]  /*24450*/  @!P0 SYNCS.PHASECHK.TRANS64 P0, [R18+URZ+0x28c20], R0 ;  /* 0x028c2000120085a7 */ /* 0x000e64000800007f */
[----:B-1----:R-:W-:Y:S05]  /*24460*/  @!P0 BRA `(.L_x_6071) ;  /* 0xfffffffc00f08947 */ /* 0x002fea000383ffff */
[----:B------:R-:W-:Y:S05]  /*24470*/  BRA `(.L_x_6194) ;  /* 0xffffffb0003c7947 */ /* 0x000fea000383ffff */
.L_x_6074:
[----:B0-----:R0:W1:Y:S02]  /*24480*/  SYNCS.PHASECHK.TRANS64.TRYWAIT P0, [R25+URZ+0x28c60], R0 ;  /* 0x028c6000190075a7 */ /* 0x001064000800017f */
[----:B-1----:R-:W-:Y:S05]  /*24490*/  @!P0 NANOSLEEP.SYNCS 0x989680 ;  /* 0x009896800000895d */ /* 0x002fea0003900000 */
[----:B------:R-:W1:Y:S02]  /*244a0*/  @!P0 SYNCS.PHASECHK.TRANS64 P0, [R25+URZ+0x28c60], R0 ;  /* 0x028c6000190085a7 */ /* 0x000e64000800007f */
[----:B-1----:R-:W-:Y:S05]  /*244b0*/  @!P0 BRA `(.L_x_6074) ;  /* 0xfffffffc00f08947 */ /* 0x002fea000383ffff */
[----:B------:R-:W-:Y:S05]  /*244c0*/  BRA `(.L_x_6195) ;  /* 0xffffffb0004c7947 */ /* 0x000fea000383ffff */
.L_x_6075:
        /* <DEDUP_REMOVED lines=8> */
.L_x_6197:
[----:B------:R-:W-:Y:S05]  /*24550*/  BSYNC B0 ;  /* 0x0000000000007941 */ /* 0x000fea0003800000 */
.L_x_6196:
        /* <DEDUP_REMOVED lines=15> */
.L_x_6198:
        /* <DEDUP_REMOVED lines=40> */
.L_x_6199:
[----:B------:R-:W-:Y:S02]  /*248d0*/  IMAD.MOV.U32 R13, RZ, RZ, R5 ;  /* 0x000000ffff0d7224 */ /* 0x000fe400078e0005 */
[----:B------:R-:W-:-:S07]  /*248e0*/  IMAD.MOV.U32 R3, RZ, RZ, R14 ;  /* 0x000000ffff037224 */ /* 0x000fce00078e000e */
[----:B------:R-:W-:Y:S05]  /*248f0*/  WARPSYNC.COLLECTIVE R15, `(.L_x_6200) ;  /* 0x000000000f087348 */ /* 0x000fea0003c00000 */
[----:B------:R0:W1:Y:S02]  /*24900*/  SHFL.IDX P6, R14, R13, R12, R11 ;  /* 0x0000000c0d0e7389 */ /* 0x00006400000c000b */
[----:B01----:R-:W-:Y:S01]  /*24910*/  ENDCOLLECTIVE ;  /* 0x000000000000791b */ /* 0x003fe20003800000 */
.L_x_6200:
        /* <DEDUP_REMOVED lines=29> */
.L_x_6201:
[----:B------:R-:W-:Y:S02]  /*24af0*/  IMAD.MOV.U32 R13, RZ, RZ, R5 ;  /* 0x000000ffff0d7224 */ /* 0x000fe400078e0005 */
[----:B------:R-:W-:-:S07]  /*24b00*/  IMAD.MOV.U32 R7, RZ, RZ, R14 ;  /* 0x000000ffff077224 */ /* 0x000fce00078e000e */
[----:B------:R-:W-:Y:S05]  /*24b10*/  WARPSYNC.COLLECTIVE R15, `(.L_x_6202) ;  /* 0x000000000f087348 */ /* 0x000fea0003c00000 */
[----:B------:R0:W1:Y:S02]  /*24b20*/  SHFL.IDX P6, R14, R13, R12, R11 ;  /* 0x0000000c0d0e7389 */ /* 0x00006400000c000b */
[----:B01----:R-:W-:Y:S01]  /*24b30*/  ENDCOLLECTIVE ;  /* 0x000000000000791b */ /* 0x003fe20003800000 */
.L_x_6202:
        /* <DEDUP_REMOVED lines=29> */
.L_x_6203:
[----:B------:R-:W-:Y:S02]  /*24d10*/  IMAD.MOV.U32 R13, RZ, RZ, R5 ;  /* 0x000000ffff0d7224 */ /* 0x000fe400078e0005 */
[----:B------:R-:W-:-:S07]  /*24d20*/  IMAD.MOV.U32 R6, RZ, RZ, R14 ;  /* 0x000000ffff067224 */ /* 0x000fce00078e000e */
[----:B------:R-:W-:Y:S05]  /*24d30*/  WARPSYNC.COLLECTIVE R15, `(.L_x_6204) ;  /* 0x000000000f087348 */ /* 0x000fea0003c00000 */
[----:B------:R0:W1:Y:S02]  /*24d40*/  SHFL.IDX P6, R14, R13, R12, R11 ;  /* 0x0000000c0d0e7389 */ /* 0x00006400000c000b */
[----:B01----:R-:W-:Y:S01]  /*24d50*/  ENDCOLLECTIVE ;  /* 0x000000000000791b */ /* 0x003fe20003800000 */
.L_x_6204:
[----:B------:R-:W-:Y:S01]  /*24d60*/  IMAD.MOV.U32 R2, RZ, RZ, R14 ;  /* 0x000000ffff027224 */ /* 0x000fe200078e000e */
[----:B------:R-:W-:Y:S06]  /*24d70*/  BRA `(.L_x_6205) ;  /* 0xffffffac00d87947 */ /* 0x000fec000383ffff */
.L_x_6082:
[----:B0-----:R0:W1:Y:S02]  /*24d80*/  SYNCS.PHASECHK.TRANS64.TRYWAIT P0, [R6+URZ+0x28c40], R20 ;  /* 0x028c4014060075a7 */ /* 0x001064000800017f */
[----:B-1----:R-:W-:Y:S05]  /*24d90*/  @!P0 NANOSLEEP.SYNCS 0x989680 ;  /* 0x009896800000895d */ /* 0x002fea0003900000 */
[----:B------:R-:W1:Y:S02]  /*24da0*/  @!P0 SYNCS.PHASECHK.TRANS64 P0, [R6+URZ+0x28c40], R20 ;  /* 0x028c4014060085a7 */ /* 0x000e64000800007f */
[----:B-1----:R-:W-:Y:S05]  /*24db0*/  @!P0 BRA `(.L_x_6082) ;  /* 0xfffffffc00f08947 */ /* 0x002fea000383ffff */
[----:B------:R-:W-:Y:S05]  /*24dc0*/  BRA `(.L_x_6206) ;  /* 0xffffffb400687947 */ /* 0x000fea000383ffff */
.L_x_6083:
        /* <DEDUP_REMOVED lines=8> */
.L_x_6208:
[----:B------:R-:W-:Y:S05]  /*24e50*/  BSYNC B1 ;  /* 0x0000000000017941 */ /* 0x000fea0003800000 */
.L_x_6207:
        /* <DEDUP_REMOVED lines=9> */
.L_x_6209:
[----:B------:R-:W-:Y:S02]  /*24ef0*/  IMAD.MOV.U32 R13, RZ, RZ, R25 ;  /* 0x000000ffff0d7224 */ /* 0x000fe400078e0019 */
[----:B------:R-:W-:Y:S02]  /*24f00*/  IMAD.MOV.U32 R12, RZ, RZ, 0x1 ;  /* 0x00000001ff0c7424 */ /* 0x000fe400078e00ff */
[----:B------:R-:W-:-:S07]  /*24f10*/  IMAD.MOV.U32 R2, RZ, RZ, R14 ;  /* 0x000000ffff027224 */ /* 0x000fce00078e000e */
[----:B------:R-:W-:Y:S05]  /*24f20*/  WARPSYNC.COLLECTIVE R15, `(.L_x_6210) ;  /* 0x000000000f087348 */ /* 0x000fea0003c00000 */
[----:B------:R0:W1:Y:S02]  /*24f30*/  SHFL.IDX P6, R14, R13, R12, R11 ;  /* 0x0000000c0d0e7389 */ /* 0x00006400000c000b */
[----:B01----:R-:W-:Y:S01]  /*24f40*/  ENDCOLLECTIVE ;  /* 0x000000000000791b */ /* 0x003fe20003800000 */
.L_x_6210:
        /* <DEDUP_REMOVED lines=11> */
.L_x_6211:
[----:B------:R-:W-:Y:S02]  /*25000*/  IMAD.MOV.U32 R13, RZ, RZ, R25 ;  /* 0x000000ffff0d7224 */ /* 0x000fe400078e0019 */
[----:B------:R-:W-:Y:S02]  /*25010*/  IMAD.MOV.U32 R12, RZ, RZ, 0x2 ;  /* 0x00000002ff0c7424 */ /* 0x000fe400078e00ff */
[----:B------:R-:W-:-:S07]  /*25020*/  IMAD.MOV.U32 R2, RZ, RZ, R14 ;  /* 0x000000ffff027224 */ /* 0x000fce00078e000e */
[----:B------:R-:W-:Y:S05]  /*25030*/  WARPSYNC.COLLECTIVE R15, `(.L_x_6212) ;  /* 0x000000000f087348 */ /* 0x000fea0003c00000 */
[----:B------:R0:W1:Y:S02]  /*25040*/  SHFL.IDX P6, R14, R13, R12, R11 ;  /* 0x0000000c0d0e7389 */ /* 0x00006400000c000b */
[----:B01----:R-:W-:Y:S01]  /*25050*/  ENDCOLLECTIVE ;  /* 0x000000000000791b */ /* 0x003fe20003800000 */
.L_x_6212:
        /* <DEDUP_REMOVED lines=11> */
.L_x_6213:
[----:B------:R-:W-:Y:S02]  /*25110*/  IMAD.MOV.U32 R13, RZ, RZ, R25 ;  /* 0x000000ffff0d7224 */ /* 0x000fe400078e0019 */
[----:B------:R-:W-:Y:S02]  /*25120*/  IMAD.MOV.U32 R12, RZ, RZ, 0x3 ;  /* 0x00000003ff0c7424 */ /* 0x000fe400078e00ff */
[----:B------:R-:W-:-:S07]  /*25130*/  IMAD.MOV.U32 R2, RZ, RZ, R14 ;  /* 0x000000ffff027224 */ /* 0x000fce00078e000e */
[----:B------:R-:W-:Y:S05]  /*25140*/  WARPSYNC.COLLECTIVE R15, `(.L_x_6214) ;  /* 0x000000000f087348 */ /* 0x000fea0003c00000 */
[----:B------:R0:W1:Y:S02]  /*25150*/  SHFL.IDX P6, R14, R13, R12, R11 ;  /* 0x0000000c0d0e7389 */ /* 0x00006400000c000b */
[----:B01----:R-:W-:Y:S01]  /*25160*/  ENDCOLLECTIVE ;  /* 0x000000000000791b */ /* 0x003fe20003800000 */
.L_x_6214:
        /* <DEDUP_REMOVED lines=11> */
.L_x_6215:
[----:B------:R-:W-:Y:S01]  /*25220*/  IMAD.MOV.U32 R2, RZ, RZ, R14 ;  /* 0x000000ffff027224 */ /* 0x000fe200078e000e */
[----:B------:R-:W-:Y:S06]  /*25230*/  BRA `(.L_x_6216) ;  /* 0xffffffb000f07947 */ /* 0x000fec000383ffff */
.L_x_6088:
[----:B---3--:R3:W4:Y:S02]  /*25240*/  SYNCS.PHASECHK.TRANS64.TRYWAIT P0, [R6+URZ+0x28c60], R20 ;  /* 0x028c6014060075a7 */ /* 0x008724000800017f */
[----:B----4-:R-:W-:Y:S05]  /*25250*/  @!P0 NANOSLEEP.SYNCS 0x989680 ;  /* 0x009896800000895d */ /* 0x010fea0003900000 */
[----:B------:R-:W4:Y:S02]  /*25260*/  @!P0 SYNCS.PHASECHK.TRANS64 P0, [R6+URZ+0x28c60], R20 ;  /* 0x028c6014060085a7 */ /* 0x000f24000800007f */
[----:B----4-:R-:W-:Y:S05]  /*25270*/  @!P0 BRA `(.L_x_6088) ;  /* 0xfffffffc00f08947 */ /* 0x010fea000383ffff */
[----:B------:R-:W-:Y:S05]  /*25280*/  BRA `(.L_x_6217) ;  /* 0xffffffb400407947 */ /* 0x000fea000383ffff */
.L_x_6089:
        /* <DEDUP_REMOVED lines=8> */
.L_x_6219:
[----:B------:R-:W-:Y:S05]  /*25310*/  BSYNC B1 ;  /* 0x0000000000017941 */ /* 0x000fea0003800000 */
.L_x_6218:
[----:B------:R-:W-:Y:S01]  /*25320*/  IMAD.MOV.U32 R13, RZ, RZ, R9 ;  /* 0x000000ffff0d7224 */ /* 0x000fe200078e0009 */
[----:B------:R-:W-:Y:S01]  /*25330*/  MOV R3, R14 ;  /* 0x0000000e00037202 */ /* 0x000fe20000000f00 */
[----:B------:R-:W-:Y:S01]  /*25340*/  IMAD.MOV.U32 R12, RZ, RZ, RZ ;  /* 0x000000ffff0c7224 */ /* 0x000fe200078e00ff */
[C---:B------:R-:W-:Y:S01]  /*25350*/  LOP3.LUT P2, RZ, R16.reuse, 0x40, RZ, 0xc0, !PT ;  /* 0x0000004010ff7812 */ /* 0x040fe2000784c0ff */
[----:B------:R-:W-:Y:S01]  /*25360*/  IMAD.MOV.U32 R11, RZ, RZ, 0x181f ;  /* 0x0000181fff0b7424 */ /* 0x000fe200078e00ff */
[C---:B------:R-:W-:Y:S01]  /*25370*/  LOP3.LUT P1, RZ, R16.reuse, 0x20, RZ, 0xc0, !PT ;  /* 0x0000002010ff7812 */ /* 0x040fe2000782c0ff */
[----:B------:R-:W-:Y:S01]  /*25380*/  IMAD.MOV.U32 R15, RZ, RZ, -0x1 ;  /* 0xffffffffff0f7424 */ /* 0x000fe200078e00ff */
[----:B------:R-:W-:Y:S01]  /*25390*/  LOP3.LUT R16, R16, 0xffffdfff, RZ, 0xc0, !PT ;  /* 0xffffdfff10107812 */ /* 0x000fe200078ec0ff */
[----:B------:R-:W-:-:S10]  /*253a0*/  IMAD R21, R21, 0x2, R18 ;  /* 0x0000000215157824 */ /* 0x000fd400078e0212 */
[----:B------:R-:W-:Y:S05]  /*253b0*/  WARPSYNC.COLLECTIVE R15, `(.L_x_6220) ;  /* 0x000000000f087348 */ /* 0x000fea0003c00000 */
[----:B------:R0:W1:Y:S02]  /*253c0*/  SHFL.IDX P6, R14, R13, R12, R11 ;  /* 0x0000000c0d0e7389 */ /* 0x00006400000c000b */
[----:B01----:R-:W-:Y:S01]  /*253d0*/  ENDCOLLECTIVE ;  /* 0x000000000000791b */ /* 0x003fe20003800000 */
.L_x_6220:
[----:B------:R-:W-:-:S04]  /*253e0*/  @P3 LOP3.LUT R16, R16, 0x2000, RZ, 0xfc, !PT ;  /* 0x0000200010103812 */ /* 0x000fc800078efcff */
        /* <DEDUP_REMOVED lines=17> */
.L_x_6221:
        /* <DEDUP_REMOVED lines=16> */
.L_x_6222:
        /* <DEDUP_REMOVED lines=19> */
.L_x_6223:
        /* <DEDUP_REMOVED lines=14> */
.L_x_6224:
        /* <DEDUP_REMOVED lines=16> */
.L_x_6225:
        /* <DEDUP_REMOVED lines=14> */
.L_x_6226:
[----:B------:R-:W-:Y:S05]  /*259f0*/  BRA `(.L_x_6227) ;  /* 0xffffffb000a47947 */ /* 0x000fea000383ffff */
.L_x_6097:
[----:B------:R-:W-:Y:S01]  /*25a00*/  BSSY B0, `(.L_x_6228) ;  /* 0x0000008000007945 */ /* 0x000fe20003800000 */
[----:B------:R-:W-:Y:S02]  /*25a10*/  IMAD.MOV.U32 R13, RZ, RZ, R24 ;  /* 0x000000ffff0d7224 */ /* 0x000fe400078e0018 */
[----:B------:R-:W-:Y:S02]  /*25a20*/  IMAD.MOV.U32 R12, RZ, RZ, RZ ;  /* 0x000000ffff0c7224 */ /* 0x000fe400078e00ff */
[----:B------:R-:W-:Y:S02]  /*25a30*/  IMAD.MOV.U32 R11, RZ, RZ, 0x1f ;  /* 0x0000001fff0b7424 */ /* 0x000fe400078e00ff */
[----:B------:R-:W-:-:S07]  /*25a40*/  IMAD.MOV.U32 R15, RZ, RZ, -0x1 ;  /* 0xffffffffff0f7424 */ /* 0x000fce00078e00ff */
[----:B0123--:R-:W-:Y:S05]  /*25a50*/  WARPSYNC.COLLECTIVE R15, `(.L_x_6229) ;  /* 0x000000000f087348 */ /* 0x00ffea0003c00000 */
[----:B-1----:R1:W4:Y:S02]  /*25a60*/  SHFL.IDX P6, R14, R13, R12, R11 ;  /* 0x0000000c0d0e7389 */ /* 0x00232400000c000b */
[----:B01234-:R-:W-:Y:S01]  /*25a70*/  ENDCOLLECTIVE ;  /* 0x000000000000791b */ /* 0x01ffe20003800000 */
.L_x_6229:
[----:B------:R-:W-:Y:S05]  /*25a80*/  BSYNC B0 ;  /* 0x0000000000007941 */ /* 0x000fea0003800000 */
.L_x_6228:
        /* <DEDUP_REMOVED lines=9> */
.L_x_6230:
[----:B------:R-:W-:Y:S02]  /*25b20*/  ULDC UR4, c[0x0][0xc3c] ;  /* 0x00030f0000047ab9 */ /* 0x000fe40000000800 */
[----:B------:R-:W-:-:S13]  /*25b30*/  ISETP.GE.OR P1, PT, R9, UR4, !P0 ;  /* 0x0000000409007c0c */ /* 0x000fda000c726670 */
[----:B------:R-:W0:Y:S08]  /*25b40*/  @!P1 LDC.64 R2, c[0x0][0xc80] ;  /* 0x00032000ff029b82 */ /* 0x000e300000000a00 */
[----:B------:R-:W1:Y:S01]  /*25b50*/  @!P1 LDC.64 R4, c[0x0][0xc78] ;  /* 0x00031e00ff049b82 */ /* 0x000e620000000a00 */
[----:B------:R-:W-:Y:S01]  /*25b60*/  CS2R R24, SRZ ;  /* 0x0000000000187805 */ /* 0x000fe2000001ff00 */
[----:B------:R-:W-:-:S02]  /*25b70*/  IMAD.MOV.U32 R11, RZ, RZ, RZ ;  /* 0x000000ffff0b7224 */ /* 0x000fc400078e00ff */
[----:B------:R-:W-:Y:S02]  /*25b80*/  IMAD.MOV.U32 R6, RZ, RZ, R14 ;  /* 0x000000ffff067224 */ /* 0x000fe400078e000e */
        /* <DEDUP_REMOVED lines=16> */
.L_x_6231:
[----:B------:R-:W-:Y:S01]  /*25c90*/  IMAD.MOV.U32 R12, RZ, RZ, 0x2 ;  /* 0x00000002ff0c7424 */ /* 0x000fe200078e00ff */
[----:B------:R-:W-:-:S05]  /*25ca0*/  SEL R4, R14, RZ, P1 ;  /* 0x000000ff0e047207 */ /* 0x000fca0000800000 */
[----:B------:R-:W-:-:S04]  /*25cb0*/  IMAD.IADD R4, R13, 0x1, R4 ;  /* 0x000000010d047824 */ /* 0x000fc800078e0204 */
[----:B------:R-:W-:-:S07]  /*25cc0*/  IMAD.MOV.U32 R13, RZ, RZ, R4 ;  /* 0x000000ffff0d7224 */ /* 0x000fce00078e0004 */
[----:B------:R-:W-:Y:S05]  /*25cd0*/  WARPSYNC.COLLECTIVE R15, `(.L_x_6232) ;  /* 0x000000000f087348 */ /* 0x000fea0003c00000 */
[----:B------:R0:W1:Y:S02]  /*25ce0*/  SHFL.UP P6, R14, R13, R12, R11 ;  /* 0x0400000c0d0e7389 */ /* 0x00006400000c000b */
[----:B01----:R-:W-:Y:S01]  /*25cf0*/  ENDCOLLECTIVE ;  /* 0x000000000000791b */ /* 0x003fe20003800000 */
.L_x_6232:
[----:B------:R-:W-:Y:S01]  /*25d00*/  IMAD.MOV.U32 R12, RZ, RZ, 0x4 ;  /* 0x00000004ff0c7424 */ /* 0x000fe200078e00ff */
[----:B------:R-:W-:-:S05]  /*25d10*/  SEL R3, R14, RZ, P2 ;  /* 0x000000ff0e037207 */ /* 0x000fca0001000000 */
[----:B------:R-:W-:-:S04]  /*25d20*/  IMAD.IADD R2, R4, 0x1, R3 ;  /* 0x0000000104027824 */ /* 0x000fc800078e0203 */
[----:B------:R-:W-:-:S07]  /*25d30*/  IMAD.MOV.U32 R13, RZ, RZ, R2 ;  /* 0x000000ffff0d7224 */ /* 0x000fce00078e0002 */
[----:B------:R-:W-:Y:S05]  /*25d40*/  WARPSYNC.COLLECTIVE R15, `(.L_x_6233) ;  /* 0x000000000f087348 */ /* 0x000fea0003c00000 */
[----:B------:R0:W1:Y:S02]  /*25d50*/  SHFL.UP P6, R14, R13, R12, R11 ;  /* 0x0400000c0d0e7389 */ /* 0x00006400000c000b */
[----:B01----:R-:W-:Y:S01]  /*25d60*/  ENDCOLLECTIVE ;  /* 0x000000000000791b */ /* 0x003fe20003800000 */
.L_x_6233:
[----:B------:R-:W-:Y:S01]  /*25d70*/  IMAD.MOV.U32 R12, RZ, RZ, 0x8 ;  /* 0x00000008ff0c7424 */ /* 0x000fe200078e00ff */
[----:B------:R-:W-:-:S05]  /*25d80*/  SEL R3, R14, RZ, P3 ;  /* 0x000000ff0e037207 */ /* 0x000fca0001800000 */
[----:B------:R-:W-:-:S04]  /*25d90*/  IMAD.IADD R3, R2, 0x1, R3 ;  /* 0x0000000102037824 */ /* 0x000fc800078e0203 */
[----:B------:R-:W-:-:S07]  /*25da0*/  IMAD.MOV.U32 R13, RZ, RZ, R3 ;  /* 0x000000ffff0d7224 */ /* 0x000fce00078e0003 */
[----:B------:R-:W-:Y:S05]  /*25db0*/  WARPSYNC.COLLECTIVE R15, `(.L_x_6234) ;  /* 0x000000000f087348 */ /* 0x000fea0003c00000 */
[----:B------:R0:W1:Y:S02]  /*25dc0*/  SHFL.UP P6, R14, R13, R12, R11 ;  /* 0x0400000c0d0e7389 */ /* 0x00006400000c000b */
[----:B01----:R-:W-:Y:S01]  /*25dd0*/  ENDCOLLECTIVE ;  /* 0x000000000000791b */ /* 0x003fe20003800000 */
.L_x_6234:
[----:B------:R-:W-:Y:S01]  /*25de0*/  IMAD.MOV.U32 R12, RZ, RZ, 0x10 ;  /* 0x00000010ff0c7424 */ /* 0x000fe200078e00ff */
[----:B------:R-:W-:-:S05]  /*25df0*/  SEL R4, R14, RZ, P4 ;  /* 0x000000ff0e047207 */ /* 0x000fca0002000000 */
[----:B------:R-:W-:-:S04]  /*25e00*/  IMAD.IADD R4, R3, 0x1, R4 ;  /* 0x0000000103047824 */ /* 0x000fc800078e0204 */
[----:B------:R-:W-:-:S07]  /*25e10*/  IMAD.MOV.U32 R13, RZ, RZ, R4 ;  /* 0x000000ffff0d7224 */ /* 0x000fce00078e0004 */
[----:B------:R-:W-:Y:S05]  /*25e20*/  WARPSYNC.COLLECTIVE R15, `(.L_x_6235) ;  /* 0x000000000f087348 */ /* 0x000fea0003c00000 */
[----:B------:R0:W1:Y:S02]  /*25e30*/  SHFL.UP P6, R14, R13, R12, R11 ;  /* 0x0400000c0d0e7389 */ /* 0x00006400000c000b */
[----:B01----:R-:W-:Y:S01]  /*25e40*/  ENDCOLLECTIVE ;  /* 0x000000000000791b */ /* 0x003fe20003800000 */
.L_x_6235:
        /* <DEDUP_REMOVED lines=8> */
.L_x_6236:
[----:B------:R-:W-:Y:S05]  /*25ed0*/  BRA `(.L_x_6237) ;  /* 0xffffffb400407947 */ /* 0x000fea000383ffff */
.L_x_6100:
[----:B------:R-:W-:Y:S01]  /*25ee0*/  BSSY B0, `(.L_x_6238) ;  /* 0x0000007000007945 */ /* 0x000fe20003800000 */
[----:B------:R-:W-:Y:S02]  /*25ef0*/  IMAD.MOV.U32 R12, RZ, RZ, 0x1 ;  /* 0x00000001ff0c7424 */ /* 0x000fe400078e00ff */
[----:B------:R-:W-:Y:S02]  /*25f00*/  IMAD.MOV.U32 R11, RZ, RZ, RZ ;  /* 0x000000ffff0b7224 */ /* 0x000fe400078e00ff */
[----:B------:R-:W-:-:S07]  /*25f10*/  IMAD.MOV.U32 R15, RZ, RZ, -0x1 ;  /* 0xffffffffff0f7424 */ /* 0x000fce00078e00ff */
[----:B------:R-:W-:Y:S05]  /*25f20*/  WARPSYNC.COLLECTIVE R15, `(.L_x_6239) ;  /* 0x000000000f087348 */ /* 0x000fea0003c00000 */
[----:B------:R0:W1:Y:S02]  /*25f30*/  SHFL.UP P6, R14, R13, R12, R11 ;  /* 0x0400000c0d0e7389 */ /* 0x00006400000c000b */
[----:B01----:R-:W-:Y:S01]  /*25f40*/  ENDCOLLECTIVE ;  /* 0x000000000000791b */ /* 0x003fe20003800000 */
.L_x_6239:
[----:B------:R-:W-:Y:S05]  /*25f50*/  BSYNC B0 ;  /* 0x0000000000007941 */ /* 0x000fea0003800000 */
.L_x_6238:
        /* <DEDUP_REMOVED lines=8> */
.L_x_6240:
[----:B------:R-:W-:Y:S01]  /*25fe0*/  IMAD.MOV.U32 R12, RZ, RZ, 0x4 ;  /* 0x00000004ff0c7424 */ /* 0x000fe200078e00ff */
[----:B------:R-:W-:-:S05]  /*25ff0*/  SEL R2, R14, RZ, P2 ;  /* 0x000000ff0e027207 */ /* 0x000fca0001000000 */
[----:B------:R-:W-:-:S04]  /*26000*/  IMAD.IADD R2, R13, 0x1, R2 ;  /* 0x000000010d027824 */ /* 0x000fc800078e0202 */
[----:B------:R-:W-:-:S07]  /*26010*/  IMAD.MOV.U32 R13, RZ, RZ, R2 ;  /* 0x000000ffff0d7224 */ /* 0x000fce00078e0002 */
[----:B------:R-:W-:Y:S05]  /*26020*/  WARPSYNC.COLLECTIVE R15, `(.L_x_6241) ;  /* 0x000000000f087348 */ /* 0x000fea0003c00000 */
[----:B------:R0:W1:Y:S02]  /*26030*/  SHFL.UP P6, R14, R13, R12, R11 ;  /* 0x0400000c0d0e7389 */ /* 0x00006400000c000b */
[----:B01----:R-:W-:Y:S01]  /*26040*/  ENDCOLLECTIVE ;  /* 0x000000000000791b */ /* 0x003fe20003800000 */
.L_x_6241:
[----:B------:R-:W-:Y:S01]  /*26050*/  IMAD.MOV.U32 R12, RZ, RZ, 0x8 ;  /* 0x00000008ff0c7424 */ /* 0x000fe200078e00ff */
[----:B------:R-:W-:-:S05]  /*26060*/  SEL R3, R14, RZ, P3 ;  /* 0x000000ff0e037207 */ /* 0x000fca0001800000 */
[----:B------:R-:W-:-:S04]  /*26070*/  IMAD.IADD R3, R2, 0x1, R3 ;  /* 0x0000000102037824 */ /* 0x000fc800078e0203 */
[----:B------:R-:W-:-:S07]  /*26080*/  IMAD.MOV.U32 R13, RZ, RZ, R3 ;  /* 0x000000ffff0d7224 */ /* 0x000fce00078e0003 */
[----:B------:R-:W-:Y:S05]  /*26090*/  WARPSYNC.COLLECTIVE R15, `(.L_x_6242) ;  /* 0x000000000f087348 */ /* 0x000fea0003c00000 */
[----:B------:R0:W1:Y:S02]  /*260a0*/  SHFL.UP P6, R14, R13, R12, R11 ;  /* 0x0400000c0d0e7389 */ /* 0x00006400000c000b */
[----:B01----:R-:W-:Y:S01]  /*260b0*/  ENDCOLLECTIVE ;  /* 0x000000000000791b */ /* 0x003fe20003800000 */
.L_x_6242:
[----:B------:R-:W-:Y:S01]  /*260c0*/  IMAD.MOV.U32 R12, RZ, RZ, 0x10 ;  /* 0x00000010ff0c7424 */ /* 0x000fe200078e00ff */
[----:B------:R-:W-:-:S05]  /*260d0*/  SEL R4, R14, RZ, P4 ;  /* 0x000000ff0e047207 */ /* 0x000fca0002000000 */
[----:B------:R-:W-:-:S04]  /*260e0*/  IMAD.IADD R4, R3, 0x1, R4 ;  /* 0x0000000103047824 */ /* 0x000fc800078e0204 */
[----:B------:R-:W-:-:S07]  /*260f0*/  IMAD.MOV.U32 R13, RZ, RZ, R4 ;  /* 0x000000ffff0d7224 */ /* 0x000fce00078e0004 */
[----:B------:R-:W-:Y:S05]  /*26100*/  WARPSYNC.COLLECTIVE R15, `(.L_x_6243) ;  /* 0x000000000f087348 */ /* 0x000fea0003c00000 */
[----:B------:R0:W1:Y:S02]  /*26110*/  SHFL.UP P6, R14, R13, R12, R11 ;  /* 0x0400000c0d0e7389 */ /* 0x00006400000c000b */
[----:B01----:R-:W-:Y:S01]  /*26120*/  ENDCOLLECTIVE ;  /* 0x000000000000791b */ /* 0x003fe20003800000 */
.L_x_6243:
        /* <DEDUP_REMOVED lines=8> */
.L_x_6244:
[----:B------:R-:W-:Y:S05]  /*261b0*/  BRA `(.L_x_6245) ;  /* 0xffffffb4002c7947 */ /* 0x000fea000383ffff */
.L_x_6102:
[----:B------:R-:W-:Y:S01]  /*261c0*/  BSSY B0, `(.L_x_6246) ;  /* 0x0000006000007945 */ /* 0x000fe20003800000 */
[----:B------:R-:W-:Y:S01]  /*261d0*/  PLOP3.LUT P6, PT, P6, PT, PT, 0x8, 0x0 ;  /* 0x000000000000781c */ /* 0x000fe200037ce170 */
[----:B------:R-:W-:-:S12]  /*261e0*/  IMAD.MOV.U32 R15, RZ, RZ, -0x1 ;  /* 0xffffffffff0f7424 */ /* 0x000fd800078e00ff */
[----:B0-----:R-:W-:Y:S05]  /*261f0*/  WARPSYNC.COLLECTIVE R15, `(.L_x_6247) ;  /* 0x000000000f087348 */ /* 0x001fea0003c00000 */
[----:B------:R-:W-:Y:S01]  /*26200*/  VOTE.ANY R14, PT, P6 ;  /* 0x00000000000e7806 */ /* 0x000fe200030e0100 */
[----:B0-----:R-:W-:Y:S06]  /*26210*/  ENDCOLLECTIVE ;  /* 0x000000000000791b */ /* 0x001fec0003800000 */
.L_x_6247:
[----:B------:R-:W-:Y:S05]  /*26220*/  BSYNC B0 ;  /* 0x0000000000007941 */ /* 0x000fea0003800000 */
.L_x_6246:
[----:B------:R-:W-:Y:S02]  /*26230*/  IMAD.MOV.U32 R3, RZ, RZ, R14 ;  /* 0x000000ffff037224 */ /* 0x000fe400078e000e */
[----:B------:R-:W-:Y:S02]  /*26240*/  IMAD.MOV.U32 R13, RZ, RZ, R25 ;  /* 0x000000ffff0d7224 */ /* 0x000fe400078e0019 */
[----:B------:R-:W0:Y:S01]  /*26250*/  POPC R7, R3 ;  /* 0x0000000300077309 */ /* 0x000e220000000000 */
[----:B------:R-:W-:Y:S02]  /*26260*/  IMAD.MOV.U32 R11, RZ, RZ, 0x1f ;  /* 0x0000001fff0b7424 */ /* 0x000fe400078e00ff */
[----:B------:R-:W-:Y:S02]  /*26270*/  IMAD.MOV.U32 R15, RZ, RZ, -0x1 ;  /* 0xffffffffff0f7424 */ /* 0x000fe400078e00ff */
[----:B0-----:R-:W-:Y:S02]  /*26280*/  IMAD.MOV.U32 R12, RZ, RZ, R7 ;  /* 0x000000ffff0c7224 */ /* 0x001fe400078e0007 */
[----:B------:R-:W-:-:S07]  /*26290*/  IMAD.IADD R27, R7, 0x1, R27 ;  /* 0x00000001071b7824 */ /* 0x000fce00078e021b */
[----:B------:R-:W-:Y:S05]  /*262a0*/  WARPSYNC.COLLECTIVE R15, `(.L_x_6248) ;  /* 0x000000000f087348 */ /* 0x000fea0003c00000 */
[----:B------:R0:W1:Y:S02]  /*262b0*/  SHFL.IDX P6, R14, R13, R12, R11 ;  /* 0x0000000c0d0e7389 */ /* 0x00006400000c000b */
[----:B01----:R-:W-:Y:S01]  /*262c0*/  ENDCOLLECTIVE ;  /* 0x000000000000791b */ /* 0x003fe20003800000 */
.L_x_6248:
[----:B------:R-:W-:Y:S02]  /*262d0*/  IMAD.MOV.U32 R13, RZ, RZ, R5 ;  /* 0x000000ffff0d7224 */ /* 0x000fe400078e0005 */
[----:B------:R-:W-:-:S07]  /*262e0*/  IMAD.MOV.U32 R25, RZ, RZ, R14 ;  /* 0x000000ffff197224 */ /* 0x000fce00078e000e */
[----:B------:R-:W-:Y:S05]  /*262f0*/  WARPSYNC.COLLECTIVE R15, `(.L_x_6249) ;  /* 0x000000000f087348 */ /* 0x000fea0003c00000 */
[----:B------:R0:W1:Y:S02]  /*26300*/  SHFL.IDX P6, R14, R13, R12, R11 ;  /* 0x0000000c0d0e7389 */ /* 0x00006400000c000b */
[----:B01----:R-:W-:Y:S01]  /*26310*/  ENDCOLLECTIVE ;  /* 0x000000000000791b */ /* 0x003fe20003800000 */
.L_x_6249:
[----:B------:R-:W-:Y:S01]  /*26320*/  IMAD.MOV.U32 R5, RZ, RZ, R14 ;  /* 0x000000ffff057224 */ /* 0x000fe200078e000e */
[----:B------:R-:W-:Y:S06]  /*26330*/  BRA `(.L_x_6250) ;  /* 0xffffffb4000c7947 */ /* 0x000fec000383ffff */
.L_x_6104:
[----:B------:R-:W-:Y:S01]  /*26340*/  BSSY B0, `(.L_x_6251) ;  /* 0x0000007000007945 */ /* 0x000fe20003800000 */
[----:B------:R-:W-:Y:S02]  /*26350*/  IMAD.MOV.U32 R13, RZ, RZ, R2 ;  /* 0x000000ffff0d7224 */ /* 0x000fe400078e0002 */
[----:B------:R-:W-:Y:S02]  /*26360*/  IMAD.MOV.U32 R11, RZ, RZ, 0x1f ;  /* 0x0000001fff0b7424 */ /* 0x000fe400078e00ff */
[----:B------:R-:W-:-:S07]  /*26370*/  IMAD.MOV.U32 R15, RZ, RZ, -0x1 ;  /* 0xffffffffff0f7424 */ /* 0x000fce00078e00ff */
[----:B0123--:R-:W-:Y:S05]  /*26380*/  WARPSYNC.COLLECTIVE R15, `(.L_x_6252) ;  /* 0x000000000f087348 */ /* 0x00ffea0003c00000 */
[----:B------:R4:W0:Y:S02]  /*26390*/  SHFL.IDX P6, R14, R13, R12, R11 ;  /* 0x0000000c0d0e7389 */ /* 0x00082400000c000b */
[----:B01234-:R-:W-:Y:S01]  /*263a0*/  ENDCOLLECTIVE ;  /* 0x000000000000791b */ /* 0x01ffe20003800000 */
.L_x_6252:
[----:B------:R-:W-:Y:S05]  /*263b0*/  BSYNC B0 ;  /* 0x0000000000007941 */ /* 0x000fea0003800000 */
.L_x_6251:
[----:B------:R-:W-:Y:S01]  /*263c0*/  IMAD.MOV.U32 R24, RZ, RZ, R14 ;  /* 0x000000ffff187224 */ /* 0x000fe200078e000e */
[----:B------:R-:W-:Y:S06]  /*263d0*/  BRA `(.L_x_6103) ;  /* 0xffffffb000fc7947 */ /* 0x000fec000383ffff */
.L_x_6110:
[----:B0-----:R0:W1:Y:S02]  /*263e0*/  SYNCS.PHASECHK.TRANS64.TRYWAIT P0, [R7+URZ+0x28c20], R0 ;  /* 0x028c2000070075a7 */ /* 0x001064000800017f */
[----:B-1----:R-:W-:Y:S05]  /*263f0*/  @!P0 NANOSLEEP.SYNCS 0x989680 ;  /* 0x009896800000895d */ /* 0x002fea0003900000 */
[----:B------:R-:W1:Y:S02]  /*26400*/  @!P0 SYNCS.PHASECHK.TRANS64 P0, [R7+URZ+0x28c20], R0 ;  /* 0x028c2000070085a7 */ /* 0x000e64000800007f */
[----:B-1----:R-:W-:Y:S05]  /*26410*/  @!P0 BRA `(.L_x_6110) ;  /* 0xfffffffc00f08947 */ /* 0x002fea000383ffff */
[----:B------:R-:W-:Y:S05]  /*26420*/  BRA `(.L_x_6253) ;  /* 0xffffffbc00547947 */ /* 0x000fea000383ffff */
.L_x_6111:
        /* <DEDUP_REMOVED lines=11> */
.L_x_6255:
[----:B------:R-:W-:Y:S05]  /*264e0*/  BSYNC B0 ;  /* 0x0000000000007941 */ /* 0x000fea0003800000 */
.L_x_6254:
[----:B------:R-:W-:Y:S05]  /*264f0*/  BRA `(.L_x_6256) ;  /* 0xffffffbc003c7947 */ /* 0x000fea000383ffff */
.L_x_6112:
[----:B------:R-:W-:Y:S01]  /*26500*/  BSSY B0, `(.L_x_6257) ;  /* 0x0000006000007945 */ /* 0x000fe20003800000 */
[----:B------:R-:W-:-:S07]  /*26510*/  IMAD.MOV.U32 R15, RZ, RZ, -0x1 ;  /* 0xffffffffff0f7424 */ /* 0x000fce00078e00ff */
[----:B0-234-:R-:W-:Y:S05]  /*26520*/  WARPSYNC.COLLECTIVE R15, `(.L_x_6258) ;  /* 0x000000000f0c7348 */ /* 0x01dfea0003c00000 */
[----:B------:R-:W-:Y:S02]  /*26530*/  ELECT P6, UR62, PT ;  /* 0x00000000003e782f */ /* 0x000fe400038c0000 */
[----:B------:R-:W-:Y:S01]  /*26540*/  MOV R14, UR62 ;  /* 0x0000003e000e7c02 */ /* 0x000fe20008000f00 */
[----:B0-234-:R-:W-:Y:S10]  /*26550*/  ENDCOLLECTIVE ;  /* 0x000000000000791b */ /* 0x01dff40003800000 */
.L_x_6258:
[----:B------:R-:W-:Y:S05]  /*26560*/  BSYNC B0 ;  /* 0x0000000000007941 */ /* 0x000fea0003800000 */
.L_x_6257:
[----:B------:R-:W-:Y:S05]  /*26570*/  BRA `(.L_x_6259) ;  /* 0xffffffbc00307947 */ /* 0x000fea000383ffff */
.L_x_6114:
[----:B0-----:R0:W1:Y:S02]  /*26580*/  SYNCS.PHASECHK.TRANS64.TRYWAIT P1, [R5+URZ+0x28c40], R0 ;  /* 0x028c4000050075a7 */ /* 0x001064000802017f */
[----:B-1----:R-:W-:Y:S05]  /*26590*/  @!P1 NANOSLEEP.SYNCS 0x989680 ;  /* 0x009896800000995d */ /* 0x002fea0003900000 */
[----:B------:R-:W1:Y:S02]  /*265a0*/  @!P1 SYNCS.PHASECHK.TRANS64 P1, [R5+URZ+0x28c40], R0 ;  /* 0x028c4000050095a7 */ /* 0x000e64000802007f */
[----:B-1----:R-:W-:Y:S05]  /*265b0*/  @!P1 BRA `(.L_x_6114) ;  /* 0xfffffffc00f09947 */ /* 0x002fea000383ffff */
[----:B------:R-:W-:Y:S05]  /*265c0*/  BRA `(.L_x_6260) ;  /* 0xffffffbc00507947 */ /* 0x000fea000383ffff */
.L_x_6116:
[----:B-1----:R1:W0:Y:S02]  /*265d0*/  SYNCS.PHASECHK.TRANS64.TRYWAIT P1, [R3+URZ+0x28c40], R2 ;  /* 0x028c4002030075a7 */ /* 0x002224000802017f */
[----:B0-----:R-:W-:Y:S05]  /*265e0*/  @!P1 NANOSLEEP.SYNCS 0x989680 ;  /* 0x009896800000995d */ /* 0x001fea0003900000 */
[----:B------:R-:W0:Y:S02]  /*265f0*/  @!P1 SYNCS.PHASECHK.TRANS64 P1, [R3+URZ+0x28c40], R2 ;  /* 0x028c4002030095a7 */ /* 0x000e24000802007f */
[----:B0-----:R-:W-:Y:S05]  /*26600*/  @!P1 BRA `(.L_x_6116) ;  /* 0xfffffffc00f09947 */ /* 0x001fea000383ffff */
[----:B------:R-:W-:Y:S05]  /*26610*/  BRA `(.L_x_6261) ;  /* 0xffffffbc005c7947 */ /* 0x000fea000383ffff */
.L_x_6118:
[----:B------:R0:W0:Y:S02]  /*26620*/  SYNCS.PHASECHK.TRANS64.TRYWAIT P1, [R5+URZ+0x28c60], R0 ;  /* 0x028c6000050075a7 */ /* 0x000024000802017f */
[----:B0-----:R-:W-:Y:S05]  /*26630*/  @!P1 NANOSLEEP.SYNCS 0x989680 ;  /* 0x009896800000995d */ /* 0x001fea0003900000 */
[----:B------:R-:W0:Y:S02]  /*26640*/  @!P1 SYNCS.PHASECHK.TRANS64 P1, [R5+URZ+0x28c60], R0 ;  /* 0x028c6000050095a7 */ /* 0x000e24000802007f */
[----:B0-----:R-:W-:Y:S05]  /*26650*/  @!P1 BRA `(.L_x_6118) ;  /* 0xfffffffc00f09947 */ /* 0x001fea000383ffff */
[----:B------:R-:W-:Y:S05]  /*26660*/  BRA `(.L_x_6262) ;  /* 0xffffffbc00587947 */ /* 0x000fea000383ffff */
.L_x_6263:
        /* <DEDUP_REMOVED lines=9> */
.L_x_15649:


//--------------------- .text._ZN7cutlass13device_kernelIN5flash11enable_sm90INS1_16FlashAttnFwdSm90INS1_25CollectiveMainloopFwdSm90ILi2EN4cute5tupleIJNS5_1CILi1EEES8_S8_EEENS6_IJNS7_ILi64EEESA_SA_EEELi512ENS_6half_tEfNS_4arch4Sm90ELb0ELb1ELb0ELb1ELb1ELb0ELb1ELb0ELb0ELb1ELb1ELb0EEENS1_21CollectiveEpilogueFwdINS6_IJSA_NS7_ILi512EEESA_EEES9_SC_SE_Li256ELb1ELb1ELb1ELb0EEENS1_36VarlenDynamicPersistentTileSchedulerILi64ELi64ELi256ELi128ELb1ELb1ELb1ELb1ELb0ELb1EEEEEEEEEvNT_6ParamsE --------------------------
	.section	.text._ZN7cutlass13device_kernelIN5flash11enable_sm90INS1_16FlashAttnFwdSm90INS1_25CollectiveMainloopFwdSm90ILi2EN4cute5tupleIJNS5_1CILi1EEES8_S8_EEENS6_IJNS7_ILi64EEESA_SA_EEELi512ENS_6half_tEfNS_4arch4Sm90ELb0ELb1ELb0ELb1ELb1ELb0ELb1ELb0ELb0ELb1ELb1ELb0EEENS1_21CollectiveEpilogueFwdINS6_IJSA_NS7_ILi512EEESA_EEES9_SC_SE_Li256ELb1ELb1ELb1ELb0EEENS1_36VarlenDynamicPersistentTileSchedulerILi64ELi64ELi256ELi128ELb1ELb1ELb1ELb1ELb0ELb1EEEEEEEEEvNT_6ParamsE,"ax",@progbits
	.align	128
.text._ZN7cutlass13device_kernelIN5flash11enable_sm90INS1_16FlashAttnFwdSm90INS1_25CollectiveMainloopFwdSm90ILi2EN4cute5tupleIJNS5_1CILi1EEES8_S8_EEENS6_IJNS7_ILi64EEESA_SA_EEELi512ENS_6half_tEfNS_4arch4Sm90ELb0ELb1ELb0ELb1ELb1ELb0ELb1ELb0ELb0ELb1ELb1ELb0EEENS1_21CollectiveEpilogueFwdINS6_IJSA_NS7_ILi512EEESA_EEES9_SC_SE_Li256ELb1ELb1ELb1ELb0EEENS1_36VarlenDynamicPersistentTileSchedulerILi64ELi64ELi256ELi128ELb1ELb1ELb1ELb1ELb0ELb1EEEEEEEEEvNT_6ParamsE:
        .type           _ZN7cutlass13device_kernelIN5flash11enable_sm90INS1_16FlashAttnFwdSm90INS1_25CollectiveMainloopFwdSm90ILi2EN4cute5tupleIJNS5_1CILi1EEES8_S8_EEENS6_IJNS7_ILi64EEESA_SA_EEELi512ENS_6half_tEfNS_4arch4Sm90ELb0ELb1ELb0ELb1ELb1ELb0ELb1ELb0ELb0ELb1ELb1ELb0EEENS1_21CollectiveEpilogueFwdINS6_IJSA_NS7_ILi512EEESA_EEES9_SC_SE_Li256ELb1ELb1ELb1ELb0EEENS1_36VarlenDynamicPersistentTileSchedulerILi64ELi64ELi256ELi128ELb1ELb1ELb1ELb1ELb0ELb1EEEEEEEEEvNT_6ParamsE,@function
        .size           _ZN7cutlass13device_kernelIN5flash11enable_sm90INS1_16FlashAttnFwdSm90INS1_25CollectiveMainloopFwdSm90ILi2EN4cute5tupleIJNS5_1CILi1EEES8_S8_EEENS6_IJNS7_ILi64EEESA_SA_EEELi512ENS_6half_tEfNS_4arch4Sm90ELb0ELb1ELb0ELb1ELb1ELb0ELb1ELb0ELb0ELb1ELb1ELb0EEENS1_21CollectiveEpilogueFwdINS6_IJSA_NS7_ILi512EEESA_EEES9_SC_SE_Li256ELb1ELb1ELb1ELb0EEENS1_36VarlenDynamicPersistentTileSchedulerILi64ELi64ELi256ELi128ELb1ELb1ELb1ELb1ELb0ELb1EEEEEEEEEvNT_6ParamsE,(.L_x_15650 - _ZN7cutlass13device_kernelIN5flash11enable_sm90INS1_16FlashAttnFwdSm90INS1_25CollectiveMainloopFwdSm90ILi2EN4cute5tupleIJNS5_1CILi1EEES8_S8_EEENS6_IJNS7_ILi64EEESA_SA_EEELi512ENS_6half_tEfNS_4arch4Sm90ELb0ELb1ELb0ELb1ELb1ELb0ELb1ELb0ELb0ELb1ELb1ELb0EEENS1_21CollectiveEpilogueFwdINS6_IJSA_NS7_ILi512EEESA_EEES9_SC_SE_Li256ELb1ELb1ELb1ELb0EEENS1_36VarlenDynamicPersistentTileSchedulerILi64ELi64ELi256ELi128ELb1ELb1ELb1ELb1ELb0ELb1EEEEEEEEEvNT_6ParamsE)
        .other          _ZN7cutlass13device_kernelIN5flash11enable_sm90INS1_16FlashAttnFwdSm90INS1_25CollectiveMainloopFwdSm90ILi2EN4cute5tupleIJNS5_1CILi1EEES8_S8_EEENS6_IJNS7_ILi64EEESA_SA_EEELi512ENS_6half_tEfNS_4arch4Sm90ELb0ELb1ELb0ELb1ELb1ELb0ELb1ELb0ELb0ELb1ELb1ELb0EEENS1_21CollectiveEpilogueFwdINS6_IJSA_NS7_ILi512EEESA_EEES9_SC_SE_Li256ELb1ELb1ELb1ELb0EEENS1_36VarlenDynamicPersistentTileSchedulerILi64ELi64ELi256ELi128ELb1ELb1ELb1ELb1ELb0ELb1EEEEEEEEEvNT_6ParamsE,@"STO_CUDA_ENTRY STV_DEFAULT"
_ZN7cutlass13device_kernelIN5flash11enable_sm90INS1_16FlashAttnFwdSm90INS1_25CollectiveMainloopFwdSm90ILi2EN4cute5tupleIJNS5_1CILi1EEES8_S8_EEENS6_IJNS7_ILi64EEESA_SA_EEELi512ENS_6half_tEfNS_4arch4Sm90ELb0ELb1ELb0ELb1ELb1ELb0ELb1ELb0ELb0ELb1ELb1ELb0EEENS1_21CollectiveEpilogueFwdINS6_IJSA_NS7_ILi512EEESA_EEES9_SC_SE_Li256ELb1ELb1ELb1ELb0EEENS1_36VarlenDynamicPersistentTileSchedulerILi64ELi64ELi256ELi128ELb1ELb1ELb1ELb1ELb0ELb1EEEEEEEEEvNT_6ParamsE:
        /* <DEDUP_REMOVED lines=43> */
.L_x_6264:
        /* <DEDUP_REMOVED lines=22> */
.L_x_6265:
        /* <DEDUP_REMOVED lines=18> */
.L_x_6266:
        /* <DEDUP_REMOVED lines=22> */
.L_x_6267:
        /* <DEDUP_REMOVED lines=23> */
.L_x_6268:
[----:B------:R-:W-:Y:S01]  /*0800*/  UISETP.NE.AND UP0, UPT, UR58, URZ, UPT ;  /* 0x0000003f3a00728c */ /* 0x000fe2000bf05270 */
[----:B------:R-:W-:Y:S01]  /*0810*/  NOP ;  /* 0x0000000000007918 */ /* 0x000fe20000000000 */
[----:B0-----:R-:W-:Y:S01]  /*0820*/  ULDC UR5, c[0x0][0x20] ;  /* 0x0000080000057ab9 */ /* 0x001fe20000000800 */
[----:B------:R-:W-:Y:S01]  /*0830*/  UMOV UR4, 0x1 ;  /* 0x0000000100047882 */ /* 0x000fe20000000000 */
[----:B-1234-:R-:W-:Y:S01]  /*0840*/  BAR.SYNC.DEFER_BLOCKING 0x0 ;  /* 0x0000000000007b1d */ /* 0x01efe20000010000 */
[----:B------:R-:W-:Y:S01]  /*0850*/  IADD3 R2, P0, R1, UR5, RZ ;  /* 0x0000000501027c10 */ /* 0x000fe2000ff1e0ff */
[----:B------:R-:W-:Y:S01]  /*0860*/  USEL UR5, UR4, 0x2, !UP0 ;  /* 0x0000000204057887 */ /* 0x000fe2000c000000 */
[----:B------:R-:W-:-:S03]  /*0870*/  PLOP3.LUT P1, PT, PT, PT, UP0, 0x40, 0x0 ;  /* 0x000000000000781c */ /* 0x000fc60003f2e808 */
[----:B------:R-:W-:Y:S01]  /*0880*/  ULDC UR4, c[0x0][0x24] ;  /* 0x0000090000047ab9 */ /* 0x000fe20000000800 */
[----:B------:R-:W-:Y:S01]  /*0890*/  ULDC.64 UR36, c[0x0][0x208] ;  /* 0x0000820000247ab9 */ /* 0x000fe20000000a00 */
[----:B------:R-:W-:Y:S02]  /*08a0*/  IMAD.U32 R3, RZ, RZ, UR5 ;  /* 0x00000005ff037e24 */ /* 0x000fe4000f8e00ff */
[----:B------:R-:W-:-:S03]  /*08b0*/  IMAD.X R18, RZ, RZ, UR4, P0 ;  /* 0x00000004ff127e24 */ /* 0x000fc600080e06ff */
[----:B------:R0:W-:Y:S03]  /*08c0*/  STL [R1+0x450], R3 ;  /* 0x0004500301007387 */ /* 0x0001e60000100800 */
[----:B------:R-:W-:Y:S05]  /*08d0*/  @P1 BRA `(.L_x_6269) ;  /* 0x0000026400bc1947 */ /* 0x000fea0003800000 */
.L_x_6270:
[----:B------:R-:W-:-:S08]  /*08e0*/  NOP ;  /* 0x0000000000007918 */ /* 0x000fd00000000000 */
[----:B------:R-:W1:Y:S02]  /*08f0*/  USETMAXREG.TRY_ALLOC.CTAPOOL UP0, 0xe8 ;  /* 0x000000e8000079c8 */ /* 0x000e640008000600 */
[----:B-1----:R-:W-:-:S13]  /*0900*/  PLOP3.LUT P0, PT, PT, PT, UP0, 0x80, 0x0 ;  /* 0x000000000000781c */ /* 0x002fda0003f0f008 */
[----:B------:R-:W-:Y:S05]  /*0910*/  @!P0 BRA `(.L_x_6270) ;  /* 0xfffffffc00f08947 */ /* 0x000fea000383ffff */
[----:B0-----:R-:W0:Y:S01]  /*0920*/  S2R R3, SR_TID.X ;  /* 0x0000000000037919 */ /* 0x001e220000002100 */
[----:B------:R-:W1:Y:S01]  /*0930*/  S2UR UR21, SR_CgaCtaId ;  /* 0x00000000001579c3 */ /* 0x000e620000008800 */
[----:B------:R-:W-:Y:S01]  /*0940*/  UMOV UR44, 0x400 ;  /* 0x00000400002c7882 */ /* 0x000fe20000000000 */
[----:B------:R-:W-:Y:S01]  /*0950*/  ULDC UR4, c[0x0][0xd3c] ;  /* 0x00034f0000047ab9 */ /* 0x000fe20000000800 */
[----:B------:R-:W-:Y:S04]  /*0960*/  STL.64 [R1+0x1c0], RZ ;  /* 0x0001c0ff01007387 */ /* 0x000fe80000100a00 */
[----:B------:R-:W-:Y:S04]  /*0970*/  STL [R1+0x1c8], RZ ;  /* 0x0001c8ff01007387 */ /* 0x000fe80000100800 */
[----:B------:R-:W-:Y:S01]  /*0980*/  STL [R1+0x1cc], RZ ;  /* 0x0001ccff01007387 */ /* 0x000fe20000100800 */
[----:B-1----:R-:W-:Y:S01]  /*0990*/  ULEA UR44, UR21, UR44, 0x18 ;  /* 0x0000002c152c7291 */ /* 0x002fe2000f8ec03f */
[----:B0-----:R-:W-:-:S04]  /*09a0*/  LOP3.LUT R0, R3, 0xffffff80, RZ, 0xc0, !PT ;  /* 0xffffff8003007812 */ /* 0x001fc800078ec0ff */
[----:B------:R-:W-:-:S13]  /*09b0*/  ISETP.NE.AND P0, PT, R0, 0x80, PT ;  /* 0x000000800000780c */ /* 0x000fda0003f05270 */
[----:B------:R-:W-:Y:S06]  /*09c0*/  @!P0 BAR.ARV 0x8, 0x100 ;  /* 0x0204000000008b1d */ /* 0x000fec0000002000 */
[----:B------:R-:W-:-:S13]  /*09d0*/  ISETP.GE.U32.AND P0, PT, R3, 0x100, PT ;  /* 0x000001000300780c */ /* 0x000fda0003f06070 */
        /* <DEDUP_REMOVED lines=8> */
[----:B------:R-:W0:Y:S01]  /*0a60*/  S2UR UR4, SR_SWINHI ;  /* 0x00000000000479c3 */ /* 0x000e220000002f00 */
[----:B------:R-:W-:Y:S02]  /*0a70*/  R2UR UR6, R7 ;  /* 0x00000000070672ca */ /* 0x000fe400000e0000 */
[----:B------:R-:W-:Y:S02]  /*0a80*/  SHF.R.S32.HI R3, RZ, 0x1f, R0 ;  /* 0x0000001fff037819 */ /* 0x000fe40000011400 */
[----:B------:R-:W-:Y:S02]  /*0a90*/  R2UR UR5, R5 ;  /* 0x00000000050572ca */ /* 0x000fe400000e0000 */
[CC--:B------:R-:W-:Y:S02]  /*0aa0*/  LEA.HI R6, R3.reuse, R0.reuse, RZ, 0x7 ;  /* 0x0000000003067211 */ /* 0x0c0fe400078f38ff */
[----:B------:R-:W-:-:S02]  /*0ab0*/  LEA.HI R4, R3, R0, RZ, 0x4 ;  /* 0x0000000003047211 */ /* 0x000fc400078f20ff */
[CC--:B------:R-:W-:Y:S02]  /*0ac0*/  LEA.HI R208, R3.reuse, R0.reuse, RZ, 0x3 ;  /* 0x0000000003d07211 */ /* 0x0c0fe400078f18ff */
[CC--:B------:R-:W-:Y:S02]  /*0ad0*/  LEA.HI R8, R3.reuse, R0.reuse, RZ, 0x2 ;  /* 0x0000000003087211 */ /* 0x0c0fe400078f10ff */
[----:B------:R-:W-:Y:S02]  /*0ae0*/  LOP3.LUT R7, R6, 0xffffff80, RZ, 0xc0, !PT ;  /* 0xffffff8006077812 */ /* 0x000fe400078ec0ff */
[----:B------:R-:W-:Y:S02]  /*0af0*/  LEA.HI R5, R3, R0, RZ, 0x5 ;  /* 0x0000000003057211 */ /* 0x000fe400078f28ff */
[----:B------:R-:W-:Y:S01]  /*0b00*/  LOP3.LUT R3, R4, 0xfffffff0, RZ, 0xc0, !PT ;  /* 0xfffffff004037812 */ /* 0x000fe200078ec0ff */
[----:B------:R-:W-:Y:S01]  /*0b10*/  IMAD.IADD R7, R0, 0x1, -R7 ;  /* 0x0000000100077824 */ /* 0x000fe200078e0a07 */
[----:B------:R-:W-:-:S02]  /*0b20*/  LOP3.LUT R157, R208, 0xfffffff8, RZ, 0xc0, !PT ;  /* 0xfffffff8d09d7812 */ /* 0x000fc400078ec0ff */
[----:B------:R-:W-:Y:S01]  /*0b30*/  LOP3.LUT R9, R8, 0xfffffffc, RZ, 0xc0, !PT ;  /* 0xfffffffc08097812 */ /* 0x000fe200078ec0ff */
[C---:B------:R-:W-:Y:S01]  /*0b40*/  IMAD.IADD R12, R0.reuse, 0x1, -R3 ;  /* 0x00000001000c7824 */ /* 0x040fe200078e0a03 */
[----:B------:R-:W-:Y:S01]  /*0b50*/  SHF.R.S32.HI R209, RZ, 0x7, R6 ;  /* 0x00000007ffd17819 */ /* 0x000fe20000011406 */
[C---:B------:R-:W-:Y:S01]  /*0b60*/  IMAD.IADD R157, R0.reuse, 0x1, -R157 ;  /* 0x00000001009d7824 */ /* 0x040fe200078e0a9d */
[----:B------:R-:W-:Y:S01]  /*0b70*/  SHF.R.S32.HI R13, RZ, 0x5, R5 ;  /* 0x00000005ff0d7819 */ /* 0x000fe20000011405 */
[----:B------:R-:W-:Y:S01]  /*0b80*/  IMAD.IADD R11, R0, 0x1, -R9 ;  /* 0x00000001000b7824 */ /* 0x000fe200078e0a09 */
[----:B------:R-:W-:Y:S01]  /*0b90*/  SHF.R.S32.HI R0, RZ, 0x1f, R7 ;  /* 0x0000001fff007819 */ /* 0x000fe20000011407 */
[----:B------:R-:W-:Y:S01]  /*0ba0*/  UMOV UR38, UR44 ;  /* 0x0000002c00267c82 */ /* 0x000fe20008000000 */
[----:B0-----:R-:W-:Y:S01]  /*0bb0*/  UMOV UR39, UR4 ;  /* 0x0000000400277c82 */ /* 0x001fe20008000000 */
[----:B------:R-:W-:Y:S01]  /*0bc0*/  SHF.R.S32.HI R5, RZ, 0x1f, R5 ;  /* 0x0000001fff057819 */ /* 0x000fe20000011405 */
[----:B------:R-:W-:Y:S01]  /*0bd0*/  IMAD.SHL.U32 R19, R157, 0x8, RZ ;  /* 0x000000089d137824 */ /* 0x000fe200078e00ff */
[----:B------:R-:W-:Y:S01]  /*0be0*/  LEA.HI R8, R0, R7, RZ, 0x2 ;  /* 0x0000000700087211 */ /* 0x000fe200078f10ff */
[----:B------:R-:W-:Y:S01]  /*0bf0*/  IMAD.U32 R14, RZ, RZ, UR38 ;  /* 0x00000026ff0e7e24 */ /* 0x000fe2000f8e00ff */
[----:B------:R-:W-:Y:S01]  /*0c00*/  LEA.HI R6, R6, R209, RZ, 0x1 ;  /* 0x000000d106067211 */ /* 0x000fe200078f08ff */
[----:B------:R-:W-:Y:S01]  /*0c10*/  IMAD.U32 R15, RZ, RZ, UR39 ;  /* 0x00000027ff0f7e24 */ /* 0x000fe2000f8e00ff */
[----:B------:R-:W-:Y:S01]  /*0c20*/  SHF.R.S32.HI R3, RZ, 0x4, R4 ;  /* 0x00000004ff037819 */ /* 0x000fe20000011404 */
[----:B------:R0:W-:Y:S01]  /*0c30*/  STL [R1+0x458], R12 ;  /* 0x0004580c01007387 */ /* 0x0001e20000100800 */
[--C-:B------:R-:W-:Y:S01]  /*0c40*/  SHF.R.S32.HI R9, RZ, 0x2, R8.reuse ;  /* 0x00000002ff097819 */ /* 0x100fe20000011408 */
[----:B------:R-:W-:Y:S01]  /*0c50*/  VIADD R155, R19, 0x80 ;  /* 0x00000080139b7836 */ /* 0x000fe20000000000 */
[----:B------:R-:W-:Y:S01]  /*0c60*/  SHF.R.S32.HI R10, RZ, 0x1f, R8 ;  /* 0x0000001fff0a7819 */ /* 0x000fe20000011408 */
[----:B------:R-:W-:Y:S01]  /*0c70*/  STL.64 [R1+0x440], R14 ;  /* 0x0004400e01007387 */ /* 0x000fe20000100a00 */
[----:B------:R-:W-:Y:S01]  /*0c80*/  LEA.HI R5, R5, R13, RZ, 0x2 ;  /* 0x0000000d05057211 */ /* 0x000fe200078f10ff */
[C---:B------:R-:W-:Y:S01]  /*0c90*/  VIADD R153, R19.reuse, 0x100 ;  /* 0x0000010013997836 */ /* 0x040fe20000000000 */
[----:B------:R-:W-:Y:S01]  /*0ca0*/  LOP3.LUT R6, R6, 0xfffffe, RZ, 0xc0, !PT ;  /* 0x00fffffe06067812 */ /* 0x000fe200078ec0ff */
[----:B------:R-:W-:Y:S01]  /*0cb0*/  VIADD R156, R19, 0x40 ;  /* 0x00000040139c7836 */ /* 0x000fe20000000000 */
[----:B------:R-:W-:Y:S01]  /*0cc0*/  LEA.HI R4, R4, R3, RZ, 0x1 ;  /* 0x0000000304047211 */ /* 0x000fe200078f08ff */
[C---:B0-----:R-:W-:Y:S01]  /*0cd0*/  IMAD R12, R209.reuse, 0x100, R12 ;  /* 0x00000100d10c7824 */ /* 0x041fe200078e020c */
[----:B------:R-:W-:Y:S01]  /*0ce0*/  LEA.HI R10, R10, R9, RZ, 0x3 ;  /* 0x000000090a0a7211 */ /* 0x000fe200078f18ff */
[----:B------:R-:W-:Y:S01]  /*0cf0*/  IMAD.IADD R6, R209, 0x1, -R6 ;  /* 0x00000001d1067824 */ /* 0x000fe200078e0a06 */
[----:B------:R-:W-:Y:S01]  /*0d00*/  LOP3.LUT R5, R5, 0x3ffffc, RZ, 0xc0, !PT ;  /* 0x003ffffc05057812 */ /* 0x000fe200078ec0ff */
[C---:B------:R-:W-:Y:S01]  /*0d10*/  VIADD R154, R19.reuse, 0xc0 ;  /* 0x000000c0139a7836 */ /* 0x040fe20000000000 */
[----:B------:R-:W-:Y:S01]  /*0d20*/  LOP3.LUT R4, R4, 0x1ffffffe, RZ, 0xc0, !PT ;  /* 0x1ffffffe04047812 */ /* 0x000fe200078ec0ff */
[----:B------:R-:W-:Y:S01]  /*0d30*/  VIADD R152, R19, 0x140 ;  /* 0x0000014013987836 */ /* 0x000fe20000000000 */
[----:B------:R-:W-:Y:S01]  /*0d40*/  LOP3.LUT R10, R10, 0xfffffff8, RZ, 0xc0, !PT ;  /* 0xfffffff80a0a7812 */ /* 0x000fe200078ec0ff */
[----:B------:R-:W-:Y:S01]  /*0d50*/  IMAD.IADD R5, R13, 0x1, -R5 ;  /* 0x000000010d057824 */ /* 0x000fe200078e0a05 */
[----:B------:R-:W-:Y:S01]  /*0d60*/  LEA.HI R0, R0, R7, RZ, 0x5 ;  /* 0x0000000700007211 */ /* 0x000fe200078f28ff */
[----:B------:R-:W-:Y:S01]  /*0d70*/  IMAD.SHL.U32 R13, R6, 0x100, RZ ;  /* 0x00000100060d7824 */ /* 0x000fe200078e00ff */
[----:B------:R-:W-:Y:S01]  /*0d80*/  LOP3.LUT R8, R8, 0x7ffffffc, RZ, 0xc0, !PT ;  /* 0x7ffffffc08087812 */ /* 0x000fe200078ec0ff */
[----:B------:R-:W-:Y:S01]  /*0d90*/  IMAD.IADD R4, R3, 0x1, -R4 ;  /* 0x0000000103047824 */ /* 0x000fe200078e0a04 */
[----:B------:R-:W-:Y:S01]  /*0da0*/  SHF.R.S32.HI R0, RZ, 0x5, R0 ;  /* 0x00000005ff007819 */ /* 0x000fe20000011400 */
[----:B------:R-:W-:Y:S01]  /*0db0*/  IMAD.IADD R9, R9, 0x1, -R10 ;  /* 0x0000000109097824 */ /* 0x000fe200078e0a0a */
[----:B------:R-:W-:Y:S01]  /*0dc0*/  LEA.HI R3, R11, R11, RZ, 0x1 ;  /* 0x0000000b0b037211 */ /* 0x000fe200078f08ff */
[----:B------:R-:W-:Y:S01]  /*0dd0*/  IMAD.IADD R8, R7, 0x1, -R8 ;  /* 0x0000000107087824 */ /* 0x000fe200078e0a08 */
[----:B------:R-:W-:Y:S01]  /*0de0*/  STL [R1+0x448], R13 ;  /* 0x0004480d01007387 */ /* 0x000fe20000100800 */
[----:B------:R-:W-:Y:S01]  /*0df0*/  IMAD R5, R5, 0x10, R12 ;  /* 0x0000001005057824 */ /* 0x000fe200078e020c */
[----:B------:R-:W-:Y:S01]  /*0e00*/  LOP3.LUT R12, R3, 0x1ffffffe, RZ, 0xc0, !PT ;  /* 0x1ffffffe030c7812 */ /* 0x000fe200078ec0ff */
[----:B------:R-:W-:Y:S01]  /*0e10*/  IMAD R22, R0, 0x10, R9 ;  /* 0x0000001000167824 */ /* 0x000fe200078e0209 */
[----:B------:R-:W-:Y:S01]  /*0e20*/  SHF.R.S32.HI R0, RZ, 0x1f, R155 ;  /* 0x0000001fff007819 */ /* 0x000fe2000001149b */
[----:B------:R-:W-:Y:S01]  /*0e30*/  IMAD.SHL.U32 R0, R8, 0x2, RZ ;  /* 0x0000000208007824 */ /* 0x000fe200078e00ff */
[----:B------:R-:W-:Y:S01]  /*0e40*/  SHF.R.S32.HI R3, RZ, 0x1f, R156 ;  /* 0x0000001fff037819 */ /* 0x000fe2000001149c */
[----:B------:R-:W-:Y:S01]  /*0e50*/  IMAD.IADD R11, R11, 0x1, -R12 ;  /* 0x000000010b0b7824 */ /* 0x000fe200078e0a0c */
[----:B------:R-:W-:Y:S01]  /*0e60*/  SHF.R.S32.HI R3, RZ, 0x1f, R154 ;  /* 0x0000001fff037819 */ /* 0x000fe2000001149a */
[----:B------:R-:W-:Y:S01]  /*0e70*/  IMAD.IADD R23, R0, 0x1, R13 ;  /* 0x0000000100177824 */ /* 0x000fe200078e020d */
[----:B------:R0:W-:Y:S01]  /*0e80*/  STL [R1+0x44c], R0 ;  /* 0x00044c0001007387 */ /* 0x0001e20000100800 */
[C---:B------:R-:W-:Y:S01]  /*0e90*/  VIADD R211, R19.reuse, 0x180 ;  /* 0x0000018013d37836 */ /* 0x040fe20000000000 */
[----:B------:R-:W-:Y:S01]  /*0ea0*/  SHF.R.S32.HI R3, RZ, 0x1f, R152 ;  /* 0x0000001fff037819 */ /* 0x000fe20000011498 */
[----:B------:R-:W-:Y:S01]  /*0eb0*/  IMAD.SHL.U32 R16, R4, 0x8, RZ ;  /* 0x0000000804107824 */ /* 0x000fe200078e00ff */
[----:B------:R-:W-:Y:S01]  /*0ec0*/  SHF.R.S32.HI R4, RZ, 0x1f, R153 ;  /* 0x0000001fff047819 */ /* 0x000fe20000011499 */
[----:B------:R-:W-:Y:S01]  /*0ed0*/  VIADD R210, R19, 0x1c0 ;  /* 0x000001c013d27836 */ /* 0x000fe20000000000 */
[----:B------:R-:W-:Y:S01]  /*0ee0*/  SHF.R.S32.HI R208, RZ, 0x3, R208 ;  /* 0x00000003ffd07819 */ /* 0x000fe200000114d0 */
[C---:B------:R-:W-:Y:S01]  /*0ef0*/  VIADD R207, R23.reuse, 0x8 ;  /* 0x0000000817cf7836 */ /* 0x040fe20000000000 */
[----:B------:R-:W-:Y:S01]  /*0f00*/  STL [R1+0x454], R16 ;  /* 0x0004541001007387 */ /* 0x000fe20000100800 */
[----:B------:R-:W-:Y:S01]  /*0f10*/  VIADD R206, R23, 0x10 ;  /* 0x0000001017ce7836 */ /* 0x000fe20000000000 */
[----:B0-----:R-:W-:Y:S01]  /*0f20*/  SHF.R.S32.HI R0, RZ, 0x1f, R211 ;  /* 0x0000001fff007819 */ /* 0x001fe200000114d3 */
[----:B------:R-:W-:Y:S01]  /*0f30*/  IMAD R4, R11, 0x8, R22 ;  /* 0x000000080b047824 */ /* 0x000fe200078e0216 */
        /* <DEDUP_REMOVED lines=59> */
[----:B------:R-:W-:Y:S01]  /*12f0*/  IMAD.U32 R16, R5, 0x40, R16 ;  /* 0x0000004005107824 */ /* 0x000fe200078e0010 */
[----:B------:R-:W-:-:S02]  /*1300*/  SHF.R.S32.HI R216, RZ, 0x1f, R177 ;  /* 0x0000001fffd87819 */ /* 0x000fc400000114b1 */
[----:B------:R-:W-:Y:S01]  /*1310*/  SHF.R.S32.HI R215, RZ, 0x1f, R176 ;  /* 0x0000001fffd77819 */ /* 0x000fe200000114b0 */
[----:B------:R-:W-:Y:S01]  /*1320*/  IMAD.WIDE R16, R16, 0x2, R14 ;  /* 0x0000000210107825 */ /* 0x000fe200078e020e */
[----:B------:R-:W-:Y:S02]  /*1330*/  SHF.R.S32.HI R214, RZ, 0x1f, R159 ;  /* 0x0000001fffd67819 */ /* 0x000fe4000001149f */
[----:B------:R-:W-:-:S07]  /*1340*/  SHF.R.S32.HI R213, RZ, 0x1f, R158 ;  /* 0x0000001fffd57819 */ /* 0x000fce000001149e */
.L_x_6418:
[----:B------:R-:W-:Y:S01]  /*1350*/  ULDC.64 UR8, c[0x0][0xb20] ;  /* 0x0002c80000087ab9 */ /* 0x000fe20000000a00 */
[----:B------:R-:W-:Y:S02]  /*1360*/  ULOP3.LUT UR61, UR7, 0xff0000, URZ, 0xc0, !UPT ;  /* 0x00ff0000073d7892 */ /* 0x000fe4000f8ec03f */
[----:B------:R-:W-:Y:S01]  /*1370*/  UISETP.NE.U32.AND UP0, UPT, UR8, URZ, UPT ;  /* 0x0000003f0800728c */ /* 0x000fe2000bf05070 */
[----:B------:R-:W-:-:S03]  /*1380*/  ULDC UR48, c[0x0][0x2f0] ;  /* 0x0000bc0000307ab9 */ /* 0x000fc60000000800 */
        /* <DEDUP_REMOVED lines=9> */
[----:B01-3--:R-:W-:Y:S02]  /*1420*/  IMAD.U32 R4, RZ, RZ, UR8 ;  /* 0x00000008ff047e24 */ /* 0x00bfe4000f8e00ff */
[----:B----4-:R-:W-:Y:S01]  /*1430*/  IMAD.U32 R5, RZ, RZ, UR9 ;  /* 0x00000009ff057e24 */ /* 0x010fe2000f8e00ff */
[----:B------:R-:W-:-:S03]  /*1440*/  @UP1 UIMAD.WIDE UR8, UR6, 0x4, UR10 ;  /* 0x00000004060818a5 */ /* 0x000fc6000f8e020a */
[----:B------:R-:W-:Y:S01]  /*1450*/  ULDC.64 UR10, c[0x0][0xb18] ;  /* 0x0002c600000a7ab9 */ /* 0x000fe20000000a00 */
[----:B--2---:R-:W2:Y:S02]  /*1460*/  @P0 LDG.E R4, desc[UR36][R4.64] ;  /* 0x0000002404040981 */ /* 0x004ea4000c1e1900 */
[----:B------:R-:W-:Y:S02]  /*1470*/  IMAD.U32 R6, RZ, RZ, UR8 ;  /* 0x00000008ff067e24 */ /* 0x000fe4000f8e00ff */
[----:B------:R-:W-:Y:S01]  /*1480*/  IMAD.U32 R7, RZ, RZ, UR9 ;  /* 0x00000009ff077e24 */ /* 0x000fe2000f8e00ff */
[----:B------:R-:W-:-:S04]  /*1490*/  ULDC.64 UR8, c[0x0][0x418] ;  /* 0x0001060000087ab9 */ /* 0x000fc80000000a00 */
[----:B------:R-:W3:Y:S01]  /*14a0*/  @P2 LDG.E R6, desc[UR36][R6.64] ;  /* 0x0000002406062981 */ /* 0x000ee2000c1e1900 */
[----:B------:R-:W-:Y:S01]  /*14b0*/  UISETP.NE.U32.AND UP0, UPT, UR8, URZ, UPT ;  /* 0x0000003f0800728c */ /* 0x000fe2000bf05070 */
[----:B------:R-:W-:Y:S01]  /*14c0*/  ISETP.NE.U32.AND P1, PT, RZ, UR10, PT ;  /* 0x0000000aff007c0c */ /* 0x000fe2000bf25070 */
[----:B------:R-:W-:Y:S02]  /*14d0*/  ULOP3.LUT UR8, UR7, 0xff000000, URZ, 0xc0, !UPT ;  /* 0xff00000007087892 */ /* 0x000fe4000f8ec03f */
[----:B------:R-:W-:Y:S01]  /*14e0*/  IMAD.U32 R212, RZ, RZ, UR7 ;  /* 0x00000007ffd47e24 */ /* 0x000fe2000f8e00ff */
[----:B------:R-:W-:Y:S01]  /*14f0*/  UISETP.NE.AND.EX UP0, UPT, UR9, URZ, UPT, UP0 ;  /* 0x0000003f0900728c */ /* 0x000fe2000bf05300 */
[----:B------:R-:W-:Y:S01]  /*1500*/  ISETP.NE.AND.EX P1, PT, RZ, UR11, PT, P1 ;  /* 0x0000000bff007c0c */ /* 0x000fe2000bf25310 */
[----:B------:R-:W-:Y:S01]  /*1510*/  USHF.R.U32.HI UR8, URZ, 0x8, UR8 ;  /* 0x000000083f087899 */ /* 0x000fe20008011608 */
[----:B------:R-:W-:Y:S01]  /*1520*/  ULDC UR9, c[0x0][0x424] ;  /* 0x0001090000097ab9 */ /* 0x000fe20000000800 */
[----:B------:R-:W-:Y:S01]  /*1530*/  UMOV UR4, URZ ;  /* 0x0000003f00047c82 */ /* 0x000fe20008000000 */
[----:B------:R-:W-:-:S02]  /*1540*/  USEL UR9, UR9, 0x1, UP0 ;  /* 0x0000000109097887 */ /* 0x000fc40008000000 */
[----:B------:R-:W-:Y:S02]  /*1550*/  ULEA.HI UR61, UR61, UR8, URZ, 0x10 ;  /* 0x000000083d3d7291 */ /* 0x000fe4000f8f803f */
        /* <DEDUP_REMOVED lines=18> */
.L_x_6271:
[----:B------:R-:W-:Y:S01]  /*1680*/  UMOV UR59, UR5 ;  /* 0x00000005003b7c82 */ /* 0x000fe20008000000 */
        /* <DEDUP_REMOVED lines=9> */
.L_x_6272:
        /* <DEDUP_REMOVED lines=13> */
.L_x_6273:
[----:B------:R-:W0:Y:S01]  /*17f0*/  LDC R0, c[0x0][0xa80] ;  /* 0x0002a000ff007b82 */ /* 0x000e220000000800 */
[----:B------:R-:W-:Y:S01]  /*1800*/  UISETP.NE.AND UP0, UPT, UR58, 0x1, UPT ;  /* 0x000000013a00788c */ /* 0x000fe2000bf05270 */
[----:B------:R1:W-:Y:S01]  /*1810*/  STL.128 [R1+0x1e0], RZ ;  /* 0x0001e0ff01007387 */ /* 0x0003e20000100c00 */
[C---:B------:R-:W-:Y:S01]  /*1820*/  IADD3 R34, P0, R2.reuse, 0x1e0, RZ ;  /* 0x000001e002227810 */ /* 0x040fe20007f1e0ff */
[----:B------:R-:W-:Y:S01]  /*1830*/  UIADD3 UR48, -UR4, UR48, URZ ;  /* 0x0000003004307290 */ /* 0x000fe2000fffe13f */
[----:B------:R-:W-:Y:S01]  /*1840*/  IADD3 R32, P1, R2, 0x210, RZ ;  /* 0x0000021002207810 */ /* 0x000fe20007f3e0ff */
[----:B------:R1:W-:Y:S01]  /*1850*/  STL.128 [R1+0x1f0], RZ ;  /* 0x0001f0ff01007387 */ /* 0x0003e20000100c00 */
[----:B------:R-:W-:Y:S01]  /*1860*/  PLOP3.LUT P2, PT, PT, PT, UP0, 0x80, 0x0 ;  /* 0x000000000000781c */ /* 0x000fe20003f4f008 */
[--C-:B------:R-:W-:Y:S02]  /*1870*/  IMAD.X R35, RZ, RZ, R18.reuse, P0 ;  /* 0x000000ffff237224 */ /* 0x100fe400000e0612 */
[----:B------:R1:W-:Y:S01]  /*1880*/  STL.128 [R1+0x210], RZ ;  /* 0x000210ff01007387 */ /* 0x0003e20000100c00 */
[----:B------:R-:W-:-:S03]  /*1890*/  IMAD.X R33, RZ, RZ, R18, P1 ;  /* 0x000000ffff217224 */ /* 0x000fc600008e0612 */
[----:B------:R1:W-:Y:S04]  /*18a0*/  STL.128 [R1+0x220], RZ ;  /* 0x000220ff01007387 */ /* 0x0003e80000100c00 */
[----:B------:R1:W-:Y:S04]  /*18b0*/  STL.128 [R1+0x230], RZ ;  /* 0x000230ff01007387 */ /* 0x0003e80000100c00 */
[----:B------:R1:W-:Y:S04]  /*18c0*/  STL.128 [R1+0x240], RZ ;  /* 0x000240ff01007387 */ /* 0x0003e80000100c00 */
[----:B0-----:R1:W-:Y:S04]  /*18d0*/  STL [R1+0x200], R0 ;  /* 0x0002000001007387 */ /* 0x0013e80000100800 */
[----:B------:R1:W-:Y:S04]  /*18e0*/  STL.128 [R1+0x250], RZ ;  /* 0x000250ff01007387 */ /* 0x0003e80000100c00 */
        /* <DEDUP_REMOVED lines=26> */
[----:B------:R1:W-:Y:S01]  /*1a90*/  STL.128 [R1+0x400], RZ ;  /* 0x000400ff01007387 */ /* 0x0003e20000100c00 */
[----:B------:R-:W-:Y:S05]  /*1aa0*/  @!P2 BRA `(.L_x_6274) ;  /* 0x0000008000c0a947 */ /* 0x000fea0003800000 */
[----:B------:R-:W-:Y:S01]  /*1ab0*/  ULDC UR4, c[0x0][0x448] ;  /* 0x0001120000047ab9 */ /* 0x000fe20000000800 */
[----:B------:R-:W-:Y:S02]  /*1ac0*/  USHF.L.U32 UR8, UR5, 0x6, URZ ;  /* 0x0000000605087899 */ /* 0x000fe4000800063f */
[----:B------:R-:W-:Y:S02]  /*1ad0*/  UISETP.NE.AND UP0, UPT, UR4, 0x1, UPT ;  /* 0x000000010400788c */ /* 0x000fe4000bf05270 */
[----:B------:R-:W-:Y:S01]  /*1ae0*/  UIADD3 UR9, UR8, 0x3f, URZ ;  /* 0x0000003f08097890 */ /* 0x000fe2000fffe03f */
[----:B------:R-:W-:Y:S01]  /*1af0*/  ULDC.64 UR4, c[0x0][0xad8] ;  /* 0x0002b60000047ab9 */ /* 0x000fe20000000a00 */
[----:B------:R-:W-:Y:S02]  /*1b00*/  UIADD3 UR10, UR48, 0x1, -UR47 ;  /* 0x00000001300a7890 */ /* 0x000fe4000fffe82f */
[----:B------:R-:W-:-:S05]  /*1b10*/  UISETP.GE.AND UP1, UPT, UR5, 0x1, UPT ;  /* 0x000000010500788c */ /* 0x000fca000bf26270 */
[----:B------:R-:W-:Y:S01]  /*1b20*/  @UP0 UIADD3 UR6, UR8, 0x3f, URZ ;  /* 0x0000003f08060890 */ /* 0x000fe2000fffe03f */
[----:B------:R-:W-:Y:S01]  /*1b30*/  @UP0 ULDC UR7, c[0x0][0x44c] ;  /* 0x0001130000070ab9 */ /* 0x000fe20000000800 */
[----:B------:R-:W-:Y:S02]  /*1b40*/  PLOP3.LUT P1, PT, PT, PT, UP1, 0x80, 0x0 ;  /* 0x000000000000781c */ /* 0x000fe40003f2f018 */
        /* <DEDUP_REMOVED lines=16> */
.L_x_6276:
[----:B------:R-:W-:-:S11]  /*1c50*/  UISETP.NE.AND UP1, UPT, UR5, 0x1, UPT ;  /* 0x000000010500788c */ /* 0x000fd6000bf25270 */
[----:B------:R-:W-:Y:S02]  /*1c60*/  @UP1 ULDC.64 UR10, c[0x0][0xae0] ;  /* 0x0002b800000a1ab9 */ /* 0x000fe40000000a00 */
[----:B------:R-:W-:-:S04]  /*1c70*/  UIMAD.WIDE.U32 UR6, UR9, UR10, URZ ;  /* 0x0000000a090672a5 */ /* 0x000fc8000f8e003f */
[----:B------:R-:W-:-:S12]  /*1c80*/  @UP1 USHF.R.U32.HI UR9, URZ, UR11, UR7 ;  /* 0x0000000b3f091299 */ /* 0x000fd80008011607 */
.L_x_6277:
[----:B------:R-:W-:-:S04]  /*1c90*/  UIMAD UR9, UR9, UR5, UR5 ;  /* 0x00000005090972a4 */ /* 0x000fc8000f8e0205 */
[----:B------:R-:W-:-:S04]  /*1ca0*/  UISETP.LT.AND UP1, UPT, UR4, UR9, UPT ;  /* 0x000000090400728c */ /* 0x000fc8000bf21270 */
[----:B------:R-:W-:-:S12]  /*1cb0*/  USEL UR4, UR4, UR9, UP1 ;  /* 0x0000000904047287 */ /* 0x000fd80008800000 */
.L_x_6275:
[----:B------:R-:W-:Y:S02]  /*1cc0*/  UIADD3 UR9, UR48, 0x3f, URZ ;  /* 0x0000003f30097890 */ /* 0x000fe4000fffe03f */
[----:B------:R-:W-:Y:S02]  /*1cd0*/  UIADD3 UR10, UR4, 0x3f, URZ ;  /* 0x0000003f040a7890 */ /* 0x000fe4000fffe03f */
[----:B------:R-:W-:Y:S02]  /*1ce0*/  USHF.R.S32.HI UR4, URZ, 0x1f, UR9 ;  /* 0x0000001f3f047899 */ /* 0x000fe40008011409 */
[----:B------:R-:W-:Y:S01]  /*1cf0*/  USHF.R.S32.HI UR11, URZ, 0x1f, UR10 ;  /* 0x0000001f3f0b7899 */ /* 0x000fe2000801140a */
[----:B------:R-:W-:Y:S01]  /*1d00*/  @UP0 ULDC UR6, c[0x0][0x44c] ;  /* 0x0001130000060ab9 */ /* 0x000fe20000000800 */
[----:B------:R-:W-:Y:S02]  /*1d10*/  ULEA.HI UR4, UR4, UR9, URZ, 0x6 ;  /* 0x0000000904047291 */ /* 0x000fe4000f8f303f */
[----:B------:R-:W-:-:S02]  /*1d20*/  ULEA.HI UR11, UR11, UR10, URZ, 0x6 ;  /* 0x0000000a0b0b7291 */ /* 0x000fc4000f8f303f */
[----:B------:R-:W-:Y:S01]  /*1d30*/  UIMAD.WIDE.U32 UR6, UR8, UR6, URZ ;  /* 0x00000006080672a5 */ /* 0x000fe2000f8e003f */
[----:B------:R-:W-:Y:S01]  /*1d40*/  @UP0 ULDC UR9, c[0x0][0x450] ;  /* 0x0001140000090ab9 */ /* 0x000fe20000000800 */
[----:B------:R-:W-:Y:S02]  /*1d50*/  USHF.R.S32.HI UR4, URZ, 0x6, UR4 ;  /* 0x000000063f047899 */ /* 0x000fe40008011404 */
[----:B------:R-:W-:Y:S02]  /*1d60*/  USHF.R.S32.HI UR11, URZ, 0x6, UR11 ;  /* 0x000000063f0b7899 */ /* 0x000fe4000801140b */
[----:B------:R-:W-:Y:S02]  /*1d70*/  @UP0 USHF.R.U32.HI UR8, URZ, UR9, UR7 ;  /* 0x000000093f080299 */ /* 0x000fe40008011607 */
[----:B------:R-:W-:Y:S02]  /*1d80*/  UISETP.LT.AND UP0, UPT, UR4, UR11, UPT ;  /* 0x0000000b0400728c */ /* 0x000fe4000bf01270 */
[----:B------:R-:W-:Y:S01]  /*1d90*/  UIADD3 UR8, UR8, UR48, -UR47 ;  /* 0x0000003008087290 */ /* 0x000fe2000fffe82f */
[----:B------:R-:W-:Y:S01]  /*1da0*/  ULDC UR6, c[0x0][0xad4] ;  /* 0x0002b50000067ab9 */ /* 0x000fe20000000800 */
[----:B------:R-:W-:-:S02]  /*1db0*/  USEL UR11, UR4, UR11, UP0 ;  /* 0x0000000b040b7287 */ /* 0x000fc40008000000 */
        /* <DEDUP_REMOVED lines=12> */
.L_x_6279:
[----:B------:R-:W-:-:S11]  /*1e80*/  UISETP.NE.AND UP0, UPT, UR5, 0x1, UPT ;  /* 0x000000010500788c */ /* 0x000fd6000bf05270 */
[----:B------:R-:W-:Y:S02]  /*1e90*/  @UP0 ULDC.64 UR12, c[0x0][0xae0] ;  /* 0x0002b800000c0ab9 */ /* 0x000fe40000000a00 */
[----:B------:R-:W-:-:S04]  /*1ea0*/  UIMAD.WIDE.U32 UR6, UR8, UR12, URZ ;  /* 0x0000000c080672a5 */ /* 0x000fc8000f8e003f */
[----:B------:R-:W-:-:S12]  /*1eb0*/  @UP0 USHF.R.U32.HI UR8, URZ, UR13, UR7 ;  /* 0x0000000d3f080299 */ /* 0x000fd80008011607 */
.L_x_6280:
[----:B------:R-:W-:-:S04]  /*1ec0*/  UIMAD UR5, UR8, UR5, URZ ;  /* 0x00000005080572a4 */ /* 0x000fc8000f8e023f */
[----:B------:R-:W-:-:S04]  /*1ed0*/  UISETP.LT.AND UP0, UPT, UR4, UR5, UPT ;  /* 0x000000050400728c */ /* 0x000fc8000bf01270 */
[----:B------:R-:W-:-:S12]  /*1ee0*/  USEL UR4, UR4, UR5, !UP0 ;  /* 0x0000000504047287 */ /* 0x000fd8000c000000 */
.L_x_6278:
        /* <DEDUP_REMOVED lines=15> */
[-C--:B-1----:R-:W-:Y:S01]  /*1fe0*/  IABS R0, R4.reuse ;  /* 0x0000000400007213 */ /* 0x082fe20000000000 */
        /* <DEDUP_REMOVED lines=31> */
.L_x_6281:
[----:B------:R-:W-:Y:S01]  /*21e0*/  UIMAD UR20, UR20, UR4, UR9 ;  /* 0x00000004141472a4 */ /* 0x000fe2000f8e0209 */
[----:B-1----:R-:W-:Y:S02]  /*21f0*/  IMAD.U32 R0, RZ, RZ, UR11 ;  /* 0x0000000bff007e24 */ /* 0x002fe4000f8e00ff */
[----:B------:R-:W-:-:S05]  /*2200*/  IMAD.U32 R3, RZ, RZ, UR4 ;  /* 0x00000004ff037e24 */ /* 0x000fca000f8e00ff */
[----:B------:R-:W-:-:S04]  /*2210*/  VIADDMNMX R0, R3, UR20, R0, PT ;  /* 0x0000001403007c46 */ /* 0x000fc8000b800100 */
[----:B------:R-:W-:Y:S02]  /*2220*/  R2UR UR22, R0 ;  /* 0x00000000001672ca */ /* 0x000fe400000e0000 */
[----:B------:R-:W-:-:S11]  /*2230*/  PRMT R0, RZ, 0x7610, R0 ;  /* 0x00007610ff007816 */ /* 0x000fd60000000000 */
[----:B------:R-:W-:-:S06]  /*2240*/  UISETP.GT.AND UP0, UPT, UR22, UR20, UPT ;  /* 0x000000141600728c */ /* 0x000fcc000bf04270 */
[----:B------:R-:W-:-:S13]  /*2250*/  PLOP3.LUT P0, PT, PT, PT, UP0, 0x80, 0x0 ;  /* 0x000000000000781c */ /* 0x000fda0003f0f008 */
        /* <DEDUP_REMOVED lines=107> */
[----:B------:R-:W0:Y:S04]  /*2910*/  SHFL.IDX PT, R3, R209, RZ, 0x1f ;  /* 0x00001fffd1037589 */ /* 0x000e2800000e0000 */
[----:B--2---:R1:W-:Y:S04]  /*2920*/  STL [R1+0x210], R0 ;  /* 0x0002100001007387 */ /* 0x0043e80000100800 */
[----:B---3--:R-:W-:Y:S04]  /*2930*/  STL [R1+0x214], R8 ;  /* 0x0002140801007387 */ /* 0x008fe80000100800 */
[----:B----4-:R2:W-:Y:S04]  /*2940*/  STL [R1+0x220], R6 ;  /* 0x0002200601007387 */ /* 0x0105e80000100800 */
[----:B------:R-:W3:Y:S04]  /*2950*/  LDL R162, [R1+0x2cc] ;  /* 0x0002cc0001a27983 */ /* 0x000ee80000100800 */
[----:B------:R-:W4:Y:S01]  /*2960*/  LDL R164, [R1+0x2d4] ;  /* 0x0002d40001a47983 */ /* 0x000f220000100800 */
[----:B0-----:R-:W-:-:S03]  /*2970*/  R2UR UR4, R3 ;  /* 0x00000000030472ca */ /* 0x001fc600000e0000 */
        /* <DEDUP_REMOVED lines=15> */
[----:B-1----:R-:W4:Y:S04]  /*2a70*/  LDL R0, [R1+0x3f8] ;  /* 0x0003f80001007983 */ /* 0x002f280000100800 */
[----:B------:R-:W4:Y:S04]  /*2a80*/  LDL R3, [R1+0x3fc] ;  /* 0x0003fc0001037983 */ /* 0x000f280000100800 */
[----:B--2---:R-:W2:Y:S04]  /*2a90*/  LDL R6, [R1+0x400] ;  /* 0x0004000001067983 */ /* 0x004ea80000100800 */
[----:B------:R-:W2:Y:S04]  /*2aa0*/  LDL R7, [R1+0x404] ;  /* 0x0004040001077983 */ /* 0x000ea80000100800 */
[----:B------:R-:W2:Y:S04]  /*2ab0*/  LDL R8, [R1+0x408] ;  /* 0x0004080001087983 */ /* 0x000ea80000100800 */
[----:B------:R-:W2:Y:S01]  /*2ac0*/  LDL R9, [R1+0x40c] ;  /* 0x00040c0001097983 */ /* 0x000ea20000100800 */
[----:B------:R-:W-:-:S04]  /*2ad0*/  ULEA.HI UR5, UR4, UR4, URZ, 0x1 ;  /* 0x0000000404057291 */ /* 0x000fc8000f8f083f */
[----:B------:R-:W-:-:S04]  /*2ae0*/  ULOP3.LUT UR5, UR5, 0x1fffe, URZ, 0xc0, !UPT ;  /* 0x0001fffe05057892 */ /* 0x000fc8000f8ec03f */
[----:B------:R-:W-:-:S04]  /*2af0*/  UIADD3 UR5, UR4, -UR5, URZ ;  /* 0x8000000504057290 */ /* 0x000fc8000fffe03f */
[----:B------:R-:W-:-:S04]  /*2b00*/  ULEA UR5, UR5, UR44, 0xf ;  /* 0x0000002c05057291 */ /* 0x000fc8000f8e783f */
[----:B------:R-:W-:-:S04]  /*2b10*/  UIADD3 UR5, UR5, 0x400, URZ ;  /* 0x0000040005057890 */ /* 0x000fc8000fffe03f */
[----:B------:R-:W-:-:S04]  /*2b20*/  USHF.R.U32.HI UR5, URZ, 0x4, UR5 ;  /* 0x000000043f057899 */ /* 0x000fc80008011605 */
[----:B------:R-:W-:Y:S02]  /*2b30*/  ULOP3.LUT UR5, UR5, 0x3fff, URZ, 0xc0, !UPT ;  /* 0x00003fff05057892 */ /* 0x000fe4000f8ec03f */
[----:B------:R-:W-:Y:S02]  /*2b40*/  UIADD3 UR4, UR44, 0x36400, URZ ;  /* 0x000364002c047890 */ /* 0x000fe4000fffe03f */
[----:B------:R-:W-:Y:S01]  /*2b50*/  ULOP3.LUT UR23, UR5, 0x2000000, URZ, 0xfc, !UPT ;  /* 0x0200000005177892 */ /* 0x000fe2000f8efc3f */
[----:B------:R0:W-:Y:S01]  /*2b60*/  STL [R1+0x2f8], R5 ;  /* 0x0002f80501007387 */ /* 0x0001e20000100800 */
[----:B------:R-:W-:-:S04]  /*2b70*/  USHF.R.U32.HI UR4, URZ, 0x4, UR4 ;  /* 0x000000043f047899 */ /* 0x000fc80008011604 */
[----:B------:R-:W-:Y:S01]  /*2b80*/  LEA R4, R4, UR23, 0xc ;  /* 0x0000001704047c11 */ /* 0x000fe2000f8e60ff */
[----:B0-----:R-:W-:Y:S01]  /*2b90*/  IMAD.MOV.U32 R5, RZ, RZ, 0x40000040 ;  /* 0x40000040ff057424 */ /* 0x001fe200078e00ff */
[----:B------:R0:W-:Y:S02]  /*2ba0*/  STL [R1+0x230], R30 ;  /* 0x0002301e01007387 */ /* 0x0001e40000100800 */
[C---:B------:R-:W-:Y:S01]  /*2bb0*/  R2UR UR14, R4.reuse ;  /* 0x00000000040e72ca */ /* 0x040fe200000e0000 */
[----:B------:R-:W-:Y:S01]  /*2bc0*/  ULOP3.LUT UR4, UR4, 0x3fff, URZ, 0xc0, !UPT ;  /* 0x00003fff04047892 */ /* 0x000fe2000f8ec03f */
[----:B------:R1:W-:Y:S01]  /*2bd0*/  STL [R1+0x324], R31 ;  /* 0x0003241f01007387 */ /* 0x0003e20000100800 */
[----:B------:R-:W-:Y:S02]  /*2be0*/  R2UR UR15, R5 ;  /* 0x00000000050f72ca */ /* 0x000fe400000e0000 */
[----:B------:R-:W-:Y:S01]  /*2bf0*/  ULOP3.LUT UR12, UR4, 0x10000, URZ, 0xfc, !UPT ;  /* 0x00010000040c7892 */ /* 0x000fe2000f8efc3f */
[----:B0-----:R-:W-:-:S02]  /*2c00*/  VIADD R30, R4, 0x80 ;  /* 0x00000080041e7836 */ /* 0x001fc40000000000 */
[----:B-1----:R-:W-:Y:S01]  /*2c10*/  IMAD.MOV.U32 R31, RZ, RZ, 0x40000040 ;  /* 0x40000040ff1f7424 */ /* 0x002fe200078e00ff */
[----:B------:R-:W-:Y:S02]  /*2c20*/  STL [R1+0x218], R84 ;  /* 0x0002185401007387 */ /* 0x000fe40000100800 */
[----:B------:R-:W-:Y:S02]  /*2c30*/  R2UR UR18, R30 ;  /* 0x000000001e1272ca */ /* 0x000fe400000e0000 */
[----:B------:R-:W-:Y:S01]  /*2c40*/  STL [R1+0x21c], R86 ;  /* 0x00021c5601007387 */ /* 0x000fe20000100800 */
[----:B------:R-:W-:-:S03]  /*2c50*/  R2UR UR19, R31 ;  /* 0x000000001f1372ca */ /* 0x000fc600000e0000 */
        /* <DEDUP_REMOVED lines=98> */
[----:B------:R-:W-:Y:S01]  /*3280*/  UMOV UR13, 0x40000040 ;  /* 0x40000040000d7882 */ /* 0x000fe20000000000 */
[----:B0-----:R-:W-:-:S06]  /*3290*/  WARPGROUP.ARRIVE ;  /* 0x00000000000079c5 */ /* 0x001fcc0000000000 */
[----:B------:R-:W-:Y:S01]  /*32a0*/  HGMMA.64x256x16.F32 R24, gdesc[UR12].tnspB, RZ, !UPT, gsb0 ;  /* 0x43e000000c1879f0 */ /* 0x000fe2000c0008ff */
[----:B------:R-:W-:Y:S01]  /*32b0*/  UIADD3 UR16, UR12, 0x2, URZ ;  /* 0x000000020c107890 */ /* 0x000fe2000fffe03f */
        /* <DEDUP_REMOVED lines=19> */
[----:B--2---:R0:W-:Y:S04]  /*33f0*/  STL [R1+0x400], R6 ;  /* 0x0004000601007387 */ /* 0x0041e80000100800 */
[----:B------:R1:W-:Y:S04]  /*3400*/  STL [R1+0x404], R7 ;  /* 0x0004040701007387 */ /* 0x0003e80000100800 */
[----:B------:R-:W-:Y:S04]  /*3410*/  STL [R1+0x408], R8 ;  /* 0x0004080801007387 */ /* 0x000fe80000100800 */
[----:B------:R-:W-:Y:S01]  /*3420*/  STL [R1+0x40c], R9 ;  /* 0x00040c0901007387 */ /* 0x000fe20000100800 */
[----:B------:R-:W-:Y:S01]  /*3430*/  UMOV UR17, 0x40000040 ;  /* 0x4000004000117882 */ /* 0x000fe20000000000 */
[----:B0-----:R-:W-:-:S02]  /*3440*/  VIADD R6, R4, 0x100 ;  /* 0x0000010004067836 */ /* 0x001fc40000000000 */
[----:B-1----:R-:W-:Y:S01]  /*3450*/  IMAD.MOV.U32 R7, RZ, RZ, 0x40000040 ;  /* 0x40000040ff077424 */ /* 0x002fe200078e00ff */
[----:B------:R-:W-:Y:S01]  /*3460*/  UIADD3 UR4, UR12, 0x4, URZ ;  /* 0x000000040c047890 */ /* 0x000fe2000fffe03f */
[----:B------:R-:W-:Y:S01]  /*3470*/  UMOV UR5, 0x40000040 ;  /* 0x4000004000057882 */ /* 0x000fe20000000000 */
        /* <DEDUP_REMOVED lines=33> */
[----:B------:R-:W-:Y:S01]  /*3690*/  IMAD.MOV.U32 R5, RZ, RZ, 0x40000040 ;  /* 0x40000040ff057424 */ /* 0x000fe200078e00ff */
[----:B------:R-:W-:Y:S01]  /*36a0*/  UIADD3 UR8, UR12, 0x6, URZ ;  /* 0x000000060c087890 */ /* 0x000fe2000fffe03f */
[----:B------:R-:W-:Y:S01]  /*36b0*/  UMOV UR9, 0x40000040 ;  /* 0x4000004000097882 */ /* 0x000fe20000000000 */
[----:B------:R1:W5:Y:S01]  /*36c0*/  LDL R3, [R1+0x1c0] ;  /* 0x0001c00001037983 */ /* 0x0003620000100800 */
[----:B0-----:R-:W-:-:S06]  /*36d0*/  WARPGROUP.ARRIVE ;  /* 0x00000000000079c5 */ /* 0x001fcc0000000000 */
[----:B------:R-:W-:Y:S01]  /*36e0*/  HGMMA.64x256x16.F32 R24, gdesc[UR16].tnspB, R24, gsb0 ;  /* 0x43e00000101879f0 */ /* 0x000fe20008000818 */
[----:B------:R-:W-:Y:S02]  /*36f0*/  R2UR UR6, R6 ;  /* 0x00000000060672ca */ /* 0x000fe400000e0000 */
[----:B------:R-:W-:Y:S01]  /*3700*/  R2UR UR7, R7 ;  /* 0x00000000070772ca */ /* 0x000fe200000e0000 */
[----:B------:R-:W-:Y:S01]  /*3710*/  VIADD R4, R4, 0x180 ;  /* 0x0000018004047836 */ /* 0x000fe20000000000 */
[----:B------:R-:W-:-:S04]  /*3720*/  R2UR UR11, R5 ;  /* 0x00000000050b72ca */ /* 0x000fc800000e0000 */
        /* <DEDUP_REMOVED lines=107> */
[----:B--2---:R-:W2:Y:S04]  /*3de0*/  LDL R76, [R1+0x21c] ;  /* 0x00021c00014c7983 */ /* 0x004ea80000100800 */
[----:B------:R-:W2:Y:S04]  /*3df0*/  LDL R4, [R1+0x220] ;  /* 0x0002200001047983 */ /* 0x000ea80000100800 */
[----:B------:R-:W2:Y:S04]  /*3e00*/  LDL R78, [R1+0x224] ;  /* 0x00022400014e7983 */ /* 0x000ea80000100800 */
[----:B---3--:R-:W3:Y:S04]  /*3e10*/  LDL R80, [R1+0x228] ;  /* 0x0002280001507983 */ /* 0x008ee80000100800 */
[----:B------:R-:W3:Y:S04]  /*3e20*/  LDL R82, [R1+0x22c] ;  /* 0x00022c0001527983 */ /* 0x000ee80000100800 */
[----:B------:R-:W3:Y:S04]  /*3e30*/  LDL R6, [R1+0x230] ;  /* 0x0002300001067983 */ /* 0x000ee80000100800 */
[----:B----4-:R-:W4:Y:S04]  /*3e40*/  LDL R84, [R1+0x234] ;  /* 0x0002340001547983 */ /* 0x010f280000100800 */
[----:B------:R-:W4:Y:S04]  /*3e50*/  LDL R86, [R1+0x238] ;  /* 0x0002380001567983 */ /* 0x000f280000100800 */
[----:B-1----:R-:W4:Y:S04]  /*3e60*/  LDL R88, [R1+0x23c] ;  /* 0x00023c0001587983 */ /* 0x002f280000100800 */
        /* <DEDUP_REMOVED lines=244> */
[----:B------:R-:W-:Y:S06]  /*4db0*/  BAR.ARV 0xf, 0x100 ;  /* 0x03c4000000007b1d */ /* 0x000fec0000002000 */
[----:B------:R-:W-:-:S13]  /*4dc0*/  ISETP.NE.AND P0, PT, RZ, UR58, PT ;  /* 0x0000003aff007c0c */ /* 0x000fda000bf05270 */
[----:B0-----:R-:W-:Y:S05]  /*4dd0*/  @P0 BRA `(.L_x_6283) ;  /* 0x0000000000040947 */ /* 0x001fea0003800000 */
[----:B------:R-:W-:Y:S01]  /*4de0*/  BPT.TRAP 0x1 ;  /* 0x000000040000795c */ /* 0x000fe20000300000 */
.L_x_6283:
[----:B------:R-:W-:Y:S01]  /*4df0*/  UIADD3 UR6, UR22, -0x2, URZ ;  /* 0xfffffffe16067890 */ /* 0x000fe2000fffe03f */
[----:B-----5:R-:W-:Y:S01]  /*4e00*/  LEA R3, R3, UR44, 0x3 ;  /* 0x0000002c03037c11 */ /* 0x020fe2000f8e18ff */
[----:B------:R-:W-:Y:S02]  /*4e10*/  IMAD.U32 R0, RZ, RZ, UR21 ;  /* 0x00000015ff007e24 */ /* 0x000fe4000f8e00ff */
[----:B------:R-:W-:Y:S02]  /*4e20*/  UISETP.GE.AND UP0, UPT, UR6, UR20, UPT ;  /* 0x000000140600728c */ /* 0x000fe4000bf06270 */
[----:B------:R-:W-:-:S04]  /*4e30*/  VIADD R3, R3, 0x38860 ;  /* 0x0003886003037836 */ /* 0x000fc80000000000 */
[----:B------:R-:W-:Y:S02]  /*4e40*/  PLOP3.LUT P0, PT, PT, PT, UP0, 0x80, 0x0 ;  /* 0x000000000000781c */ /* 0x000fe40003f0f008 */
[----:B------:R-:W-:-:S04]  /*4e50*/  PRMT R3, R0, 0x654, R3 ;  /* 0x0000065400037816 */ /* 0x000fc80000000003 */
[----:B------:R0:W-:Y:S07]  /*4e60*/  SYNCS.ARRIVE.TRANS64.RED.A1T0 RZ, [R3+URZ], RZ ;  /* 0x000000ff03ff79a7 */ /* 0x0001ee000810043f */
[----:B------:R-:W-:Y:S05]  /*4e70*/  @!P0 BRA `(.L_x_6284) ;  /* 0x0000003c00708947 */ /* 0x000fea0003800000 */
[----:B------:R-:W-:-:S05]  /*4e80*/  UMOV UR22, UR6 ;  /* 0x0000000600167c82 */ /* 0x000fca0008000000 */
.L_x_6286:
        /* <DEDUP_REMOVED lines=60> */
[----:B-1----:R-:W4:Y:S04]  /*5250*/  LDL.64 R4, [R1+0x3c8] ;  /* 0x0003c80001047983 */ /* 0x002f280000100a00 */
[----:B------:R-:W4:Y:S04]  /*5260*/  LDL.64 R12, [R1+0x3d8] ;  /* 0x0003d800010c7983 */ /* 0x000f280000100a00 */
[----:B------:R-:W4:Y:S04]  /*5270*/  LDL.64 R10, [R1+0x3e8] ;  /* 0x0003e800010a7983 */ /* 0x000f280000100a00 */
[----:B------:R-:W4:Y:S04]  /*5280*/  LDL.64 R8, [R1+0x3f8] ;  /* 0x0003f80001087983 */ /* 0x000f280000100a00 */
[----:B------:R-:W4:Y:S01]  /*5290*/  LDL.64 R6, [R1+0x408] ;  /* 0x0004080001067983 */ /* 0x000f220000100a00 */
[----:B--2---:R-:W-:-:S05]  /*52a0*/  IMAD R138, R0, 0x40, R22 ;  /* 0x00000040008a7824 */ /* 0x004fca00078e0216 */
[----:B------:R-:W-:Y:S01]  /*52b0*/  LEA R138, R138, UR44, 0x2 ;  /* 0x0000002c8a8a7c11 */ /* 0x000fe2000f8e10ff */
[----:B------:R-:W-:Y:S06]  /*52c0*/  BAR.SYNC.DEFER_BLOCKING 0xe, 0x100 ;  /* 0x0384000000007b1d */ /* 0x000fec0000010000 */
[----:B0-----:R-:W3:Y:S04]  /*52d0*/  LDS R3, [R138+0x38400] ;  /* 0x038400008a037984 */ /* 0x001ee80000000800 */
[----:B------:R-:W0:Y:S01]  /*52e0*/  LDS R138, [R138+0x38420] ;  /* 0x038420008a8a7984 */ /* 0x000e220000000800 */
        /* <DEDUP_REMOVED lines=60> */
[-C--:B------:R-:W-:Y:S01]  /*56b0*/  FMUL.FTZ R80, R80, R3.reuse ;  /* 0x0000000350507220 */ /* 0x080fe20000410000 */
[----:B------:R-:W-:Y:S01]  /*56c0*/  FMUL.FTZ R81, R81, R3 ;  /* 0x0000000351517220 */ /* 0x000fe20000410000 */
[C---:B------:R-:W-:Y:S01]  /*56d0*/  FMUL.FTZ R79, R3.reuse, R79 ;  /* 0x0000004f034f7220 */ /* 0x040fe20000410000 */
[----:B------:R-:W-:Y:S01]  /*56e0*/  FMUL.FTZ R78, R3, R78 ;  /* 0x0000004e034e7220 */ /* 0x000fe20000410000 */
[C---:B0-----:R-:W-:Y:S01]  /*56f0*/  FMUL.FTZ R77, R138.reuse, R77 ;  /* 0x0000004d8a4d7220 */ /* 0x041fe20000410000 */
        /* <DEDUP_REMOVED lines=90> */
[----:B------:R0:W-:Y:S01]  /*5ca0*/  STL.64 [R1+0x3f0], R72 ;  /* 0x0003f04801007387 */ /* 0x0001e20000100a00 */
[C---:B------:R-:W-:Y:S01]  /*5cb0*/  FMUL.FTZ R7, R138.reuse, R7 ;  /* 0x000000078a077220 */ /* 0x040fe20000410000 */
[----:B------:R-:W-:Y:S02]  /*5cc0*/  FMUL.FTZ R6, R138, R6 ;  /* 0x000000068a067220 */ /* 0x000fe40000410000 */
        /* <DEDUP_REMOVED lines=322> */
[----:B------:R-:W-:Y:S01]  /*70f0*/  IMAD.MOV.U32 R5, RZ, RZ, 0x40000040 ;  /* 0x40000040ff057424 */ /* 0x000fe200078e00ff */
[----:B------:R-:W3:Y:S01]  /*7100*/  LDL R3, [R1+0x1c8] ;  /* 0x0001c80001037983 */ /* 0x000ee20000100800 */
[----:B------:R-:W-:Y:S01]  /*7110*/  IMAD.MOV.U32 R7, RZ, RZ, 0x40000040 ;  /* 0x40000040ff077424 */ /* 0x000fe200078e00ff */
[----:B------:R-:W-:Y:S02]  /*7120*/  ISETP.NE.AND P0, PT, R0, 0x2, PT ;  /* 0x000000020000780c */ /* 0x000fe40003f05270 */
[----:B------:R0:W-:Y:S01]  /*7130*/  STL [R1+0x1c0], R0 ;  /* 0x0001c00001007387 */ /* 0x0001e20000100800 */
[----:B------:R-:W-:Y:S01]  /*7140*/  R2UR UR15, R5 ;  /* 0x00000000050f72ca */ /* 0x000fe200000e0000 */
[----:B------:R-:W-:Y:S01]  /*7150*/  IMAD.MOV.U32 R5, RZ, RZ, 0x40000040 ;  /* 0x40000040ff057424 */ /* 0x000fe200078e00ff */
[----:B------:R-:W-:Y:S01]  /*7160*/  R2UR UR19, R7 ;  /* 0x00000000071372ca */ /* 0x000fe200000e0000 */
[----:B------:R-:W-:-:S03]  /*7170*/  IMAD.MOV.U32 R7, RZ, RZ, 0x40000040 ;  /* 0x40000040ff077424 */ /* 0x000fc600078e00ff */
[----:B------:R-:W-:Y:S02]  /*7180*/  R2UR UR11, R5 ;  /* 0x00000000050b72ca */ /* 0x000fe400000e0000 */
[----:B------:R-:W-:Y:S02]  /*7190*/  R2UR UR7, R7 ;  /* 0x00000000070772ca */ /* 0x000fe400000e0000 */
[----:B0-----:R-:W-:-:S05]  /*71a0*/  @!P0 IMAD.MOV.U32 R0, RZ, RZ, RZ ;  /* 0x000000ffff008224 */ /* 0x001fca00078e00ff */
[----:B------:R-:W-:Y:S02]  /*71b0*/  LEA R4, R0, UR23, 0xc ;  /* 0x0000001700047c11 */ /* 0x000fe4000f8e60ff */
[----:B------:R-:W4:Y:S02]  /*71c0*/  @!P0 LDL R0, [R1+0x1c4] ;  /* 0x0001c40001008983 */ /* 0x000f240000100800 */
[C---:B------:R-:W-:Y:S01]  /*71d0*/  R2UR UR14, R4.reuse ;  /* 0x00000000040e72ca */ /* 0x040fe200000e0000 */
[----:B------:R-:W-:-:S05]  /*71e0*/  VIADD R6, R4, 0x80 ;  /* 0x0000008004067836 */ /* 0x000fca0000000000 */
[----:B------:R-:W-:Y:S01]  /*71f0*/  R2UR UR18, R6 ;  /* 0x00000000061272ca */ /* 0x000fe200000e0000 */
[C---:B------:R-:W-:Y:S02]  /*7200*/  VIADD R6, R4.reuse, 0x100 ;  /* 0x0000010004067836 */ /* 0x040fe40000000000 */
[----:B------:R-:W-:-:S03]  /*7210*/  VIADD R4, R4, 0x180 ;  /* 0x0000018004047836 */ /* 0x000fc60000000000 */
[----:B------:R-:W-:Y:S02]  /*7220*/  R2UR UR6, R6 ;  /* 0x00000000060672ca */ /* 0x000fe400000e0000 */
[----:B------:R-:W-:Y:S01]  /*7230*/  R2UR UR10, R4 ;  /* 0x00000000040a72ca */ /* 0x000fe200000e0000 */
        /* <DEDUP_REMOVED lines=139> */
[----:B------:R-:W-:Y:S04]  /*7af0*/  STL.128 [R1+0x3e0], R140 ;  /* 0x0003e08c01007387 */ /* 0x000fe80000100c00 */
[----:B------:R-:W-:Y:S04]  /*7b00*/  STL.128 [R1+0x3f0], R144 ;  /* 0x0003f09001007387 */ /* 0x000fe80000100c00 */
[----:B------:R-:W-:Y:S04]  /*7b10*/  STL.128 [R1+0x400], R148 ;  /* 0x0004009401007387 */ /* 0x000fe80000100c00 */
[----:B-1----:R-:W2:Y:S04]  /*7b20*/  LDL R138, [R1+0x210] ;  /* 0x00021000018a7983 */ /* 0x002ea80000100800 */
        /* <DEDUP_REMOVED lines=127> */
[----:B---3--:R-:W-:Y:S01]  /*8320*/  VIADD R3, R3, 0x1 ;  /* 0x0000000103037836 */ /* 0x008fe20000000000 */
[----:B------:R-:W-:-:S02]  /*8330*/  UISETP.NE.AND UP0, UPT, UR58, URZ, UPT ;  /* 0x0000003f3a00728c */ /* 0x000fc4000bf05270 */
[----:B--2---:R-:W-:Y:S04]  /*8340*/  STL [R1+0x210], R138 ;  /* 0x0002108a01007387 */ /* 0x004fe80000100800 */
        /* <DEDUP_REMOVED lines=129> */
[----:B------:R-:W-:-:S02]  /*8b60*/  PLOP3.LUT P1, PT, PT, PT, UP0, 0x80, 0x0 ;  /* 0x000000000000781c */ /* 0x000fc40003f2f008 */
[----:B------:R-:W-:-:S05]  /*8b70*/  @!P0 LOP3.LUT R0, R0, 0x1, RZ, 0x3c, !PT ;  /* 0x0000000100008812 */ /* 0x000fca00078e3cff */
[----:B------:R1:W-:Y:S02]  /*8b80*/  @!P0 STL [R1+0x1c4], R0 ;  /* 0x0001c40001008387 */ /* 0x0003e40000100800 */
[----:B-1----:R-:W-:Y:S01]  /*8b90*/  IMAD.U32 R0, RZ, RZ, UR22 ;  /* 0x00000016ff007e24 */ /* 0x002fe2000f8e00ff */
[----:B------:R-:W-:-:S04]  /*8ba0*/  UIADD3 UR22, UR22, -0x1, URZ ;  /* 0xffffffff16167890 */ /* 0x000fc8000fffe03f */
[----:B------:R-:W-:Y:S01]  /*8bb0*/  ISETP.GT.AND P0, PT, R0, UR20, PT ;  /* 0x0000001400007c0c */ /* 0x000fe2000bf04270 */
[----:B0-----:R-:W-:-:S12]  /*8bc0*/  @P1 BRA `(.L_x_6285) ;  /* 0x0000000000041947 */ /* 0x001fd80003800000 */
[----:B------:R-:W-:Y:S01]  /*8bd0*/  BPT.TRAP 0x1 ;  /* 0x000000040000795c */ /* 0x000fe20000300000 */
.L_x_6285:
[----:B-----5:R-:W-:Y:S01]  /*8be0*/  LEA R4, R4, UR44, 0x3 ;  /* 0x0000002c04047c11 */ /* 0x020fe2000f8e18ff */
[----:B------:R-:W-:-:S04]  /*8bf0*/  IMAD.U32 R3, RZ, RZ, UR21 ;  /* 0x00000015ff037e24 */ /* 0x000fc8000f8e00ff */
[----:B------:R-:W-:-:S05]  /*8c00*/  VIADD R4, R4, 0x38860 ;  /* 0x0003886004047836 */ /* 0x000fca0000000000 */
[----:B------:R-:W-:-:S04]  /*8c10*/  PRMT R4, R3, 0x654, R4 ;  /* 0x0000065403047816 */ /* 0x000fc80000000004 */
[----:B------:R1:W-:Y:S01]  /*8c20*/  SYNCS.ARRIVE.TRANS64.RED.A1T0 RZ, [R4+URZ], RZ ;  /* 0x000000ff04ff79a7 */ /* 0x0003e2000810043f */
[----:B------:R-:W-:Y:S05]  /*8c30*/  @P0 BRA `(.L_x_6286) ;  /* 0xffffffc000940947 */ /* 0x000fea000383ffff */
.L_x_6284:
[----:B------:R-:W2:Y:S04]  /*8c40*/  LDL R135, [R1+0x1c0] ;  /* 0x0001c00001877983 */ /* 0x000ea80000100800 */
[----:B------:R-:W3:Y:S04]  /*8c50*/  LDL.64 R6, [R1+0x210] ;  /* 0x0002100001067983 */ /* 0x000ee80000100a00 */
[----:B-1----:R-:W4:Y:S04]  /*8c60*/  LDL.64 R4, [R1+0x220] ;  /* 0x0002200001047983 */ /* 0x002f280000100a00 */
        /* <DEDUP_REMOVED lines=61> */
[----:B0-----:R-:W5:Y:S01]  /*9040*/  LDL R3, [R1+0x1c0] ;  /* 0x0001c00001037983 */ /* 0x001f620000100800 */
[----:B--2---:R-:W-:-:S05]  /*9050*/  IMAD R135, R135, 0x40, R22 ;  /* 0x0000004087877824 */ /* 0x004fca00078e0216 */
[----:B------:R-:W-:Y:S01]  /*9060*/  LEA R135, R135, UR44, 0x2 ;  /* 0x0000002c87877c11 */ /* 0x000fe2000f8e10ff */
[----:B------:R-:W-:Y:S06]  /*9070*/  BAR.SYNC.DEFER_BLOCKING 0xe, 0x100 ;  /* 0x0384000000007b1d */ /* 0x000fec0000010000 */
[----:B------:R-:W3:Y:S04]  /*9080*/  LDS R0, [R135+0x38400] ;  /* 0x0384000087007984 */ /* 0x000ee80000000800 */
[----:B------:R-:W5:Y:S01]  /*9090*/  LDS R135, [R135+0x38420] ;  /* 0x0384200087877984 */ /* 0x000f620000000800 */
[C---:B---3--:R-:W-:Y:S01]  /*90a0*/  FMUL.FTZ R7, R0.reuse, R7 ;  /* 0x0000000700077220 */ /* 0x048fe20000410000 */
[C---:B------:R-:W-:Y:S01]  /*90b0*/  FMUL.FTZ R6, R0.reuse, R6 ;  /* 0x0000000600067220 */ /* 0x040fe20000410000 */
[C---:B----4-:R-:W-:Y:S01]  /*90c0*/  FMUL.FTZ R5, R0.reuse, R5 ;  /* 0x0000000500057220 */ /* 0x050fe20000410000 */
[----:B------:R-:W-:-:S03]  /*90d0*/  FMUL.FTZ R4, R0, R4 ;  /* 0x0000000400047220 */ /* 0x000fc60000410000 */
[----:B------:R0:W-:Y:S04]  /*90e0*/  STL.64 [R1+0x210], R6 ;  /* 0x0002100601007387 */ /* 0x0001e80000100a00 */
[----:B------:R1:W-:Y:S04]  /*90f0*/  STL.64 [R1+0x220], R4 ;  /* 0x0002200401007387 */ /* 0x0003e80000100a00 */
[----:B0-----:R-:W2:Y:S04]  /*9100*/  LDL.64 R6, [R1+0x408] ;  /* 0x0004080001067983 */ /* 0x001ea80000100a00 */
[----:B-1----:R-:W3:Y:S01]  /*9110*/  LDL.64 R4, [R1+0x3e8] ;  /* 0x0003e80001047983 */ /* 0x002ee20000100a00 */
[C---:B-----5:R-:W-:Y:S01]  /*9120*/  FMUL.FTZ R11, R135.reuse, R11 ;  /* 0x0000000b870b7220 */ /* 0x060fe20000410000 */
[C---:B------:R-:W-:Y:S01]  /*9130*/  FMUL.FTZ R10, R135.reuse, R10 ;  /* 0x0000000a870a7220 */ /* 0x040fe20000410000 */
[C---:B------:R-:W-:Y:S01]  /*9140*/  FMUL.FTZ R133, R0.reuse, R133 ;  /* 0x0000008500857220 */ /* 0x040fe20000410000 */
[C---:B------:R-:W-:Y:S01]  /*9150*/  FMUL.FTZ R132, R0.reuse, R132 ;  /* 0x0000008400847220 */ /* 0x040fe20000410000 */
[C---:B------:R-:W-:Y:S01]  /*9160*/  FMUL.FTZ R131, R0.reuse, R131 ;  /* 0x0000008300837220 */ /* 0x040fe20000410000 */
        /* <DEDUP_REMOVED lines=116> */
[----:B------:R-:W-:-:S02]  /*98b0*/  VIADD R134, R134, 0x1 ;  /* 0x0000000186867836 */ /* 0x000fc40000000000 */
[----:B0-----:R-:W-:Y:S01]  /*98c0*/  VIADD R10, R3, 0x1 ;  /* 0x00000001030a7836 */ /* 0x001fe20000000000 */
        /* <DEDUP_REMOVED lines=31> */
[----:B------:R0:W-:Y:S01]  /*9ac0*/  STL.64 [R1+0x228], R72 ;  /* 0x0002284801007387 */ /* 0x0001e20000100a00 */
[C---:B--2---:R-:W-:Y:S01]  /*9ad0*/  FMUL.FTZ R7, R135.reuse, R7 ;  /* 0x0000000787077220 */ /* 0x044fe20000410000 */
[C---:B------:R-:W-:Y:S01]  /*9ae0*/  FMUL.FTZ R6, R135.reuse, R6 ;  /* 0x0000000687067220 */ /* 0x040fe20000410000 */
[C---:B---3--:R-:W-:Y:S01]  /*9af0*/  FMUL.FTZ R5, R135.reuse, R5 ;  /* 0x0000000587057220 */ /* 0x048fe20000410000 */
[----:B------:R-:W-:Y:S01]  /*9b00*/  FMUL.FTZ R4, R135, R4 ;  /* 0x0000000487047220 */ /* 0x000fe20000410000 */
        /* <DEDUP_REMOVED lines=33> */
[----:B------:R-:W-:Y:S01]  /*9d20*/  BSSY B0, `(.L_x_6287) ;  /* 0x0000007000007945 */ /* 0x000fe20003800000 */
[----:B------:R-:W-:-:S11]  /*9d30*/  IMAD.MOV.U32 R0, RZ, RZ, 0x1 ;  /* 0x00000001ff007424 */ /* 0x000fd600078e00ff */
[----:B0-----:R-:W-:Y:S05]  /*9d40*/  @P0 BRA `(.L_x_6288) ;  /* 0x0000000000100947 */ /* 0x001fea0003800000 */
[----:B------:R-:W2:Y:S04]  /*9d50*/  LDL R4, [R1+0x1c4] ;  /* 0x0001c40001047983 */ /* 0x000ea80000100800 */
[----:B------:R0:W-:Y:S01]  /*9d60*/  STL [R1+0x1c0], RZ ;  /* 0x0001c0ff01007387 */ /* 0x0001e20000100800 */
[----:B--2---:R-:W-:-:S05]  /*9d70*/  LOP3.LUT R4, R4, 0x1, RZ, 0x3c, !PT ;  /* 0x0000000104047812 */ /* 0x004fca00078e3cff */
[----:B------:R0:W-:Y:S02]  /*9d80*/  STL [R1+0x1c4], R4 ;  /* 0x0001c40401007387 */ /* 0x0001e40000100800 */
.L_x_6288:
[----:B------:R-:W-:Y:S05]  /*9d90*/  BSYNC B0 ;  /* 0x0000000000007941 */ /* 0x000fea0003800000 */
.L_x_6287:
[----:B------:R-:W-:Y:S05]  /*9da0*/  BRA `(.L_x_6282) ;  /* 0x0000018000b07947 */ /* 0x000fea0003800000 */
.L_x_6274:
[----:B------:R-:W2:Y:S01]  /*9db0*/  LDL R3, [R1+0x450] ;  /* 0x0004500001037983 */ /* 0x000ea20000100800 */
[----:B------:R-:W-:Y:S01]  /*9dc0*/  UIADD3 UR4, UP3, UR38, 0x38860, URZ ;  /* 0x0003886026047890 */ /* 0x000fe2000ff7e03f */
[----:B------:R-:W-:Y:S01]  /*9dd0*/  IMAD.MOV.U32 R11, RZ, RZ, 0x80 ;  /* 0x00000080ff0b7424 */ /* 0x000fe200078e00ff */
[----:B------:R-:W-:Y:S01]  /*9de0*/  UIADD3 UR7, UP2, UR38, 0x38850, URZ ;  /* 0x0003885026077890 */ /* 0x000fe2000ff5e03f */
[----:B------:R-:W-:Y:S01]  /*9df0*/  IMAD.MOV.U32 R5, RZ, RZ, 0x80 ;  /* 0x00000080ff057424 */ /* 0x000fe200078e00ff */
[----:B------:R-:W-:Y:S01]  /*9e00*/  UIADD3 UR11, UP0, UR38, 0x38830, URZ ;  /* 0x00038830260b7890 */ /* 0x000fe2000ff1e03f */
[----:B------:R-:W-:Y:S01]  /*9e10*/  IMAD.MOV.U32 R6, RZ, RZ, 0x80 ;  /* 0x00000080ff067424 */ /* 0x000fe200078e00ff */
[----:B------:R-:W-:Y:S01]  /*9e20*/  UIADD3 UR9, UP1, UR38, 0x38840, URZ ;  /* 0x0003884026097890 */ /* 0x000fe2000ff3e03f */
[----:B------:R-:W-:Y:S01]  /*9e30*/  IMAD.U32 R7, RZ, RZ, UR21 ;  /* 0x00000015ff077e24 */ /* 0x000fe2000f8e00ff */
[----:B------:R-:W-:Y:S01]  /*9e40*/  UIADD3.X UR8, URZ, UR39, URZ, UP2, !UPT ;  /* 0x000000273f087290 */ /* 0x000fe200097fe43f */
[----:B------:R-:W-:Y:S01]  /*9e50*/  IMAD.MOV.U32 R8, RZ, RZ, 0x100 ;  /* 0x00000100ff087424 */ /* 0x000fe200078e00ff */
[----:B------:R-:W-:Y:S01]  /*9e60*/  ULDC UR13, c[0x0][0x448] ;  /* 0x00011200000d7ab9 */ /* 0x000fe20000000800 */
[----:B------:R-:W-:Y:S01]  /*9e70*/  IMAD.U32 R9, RZ, RZ, UR21 ;  /* 0x00000015ff097e24 */ /* 0x000fe2000f8e00ff */
[----:B------:R-:W-:Y:S01]  /*9e80*/  UIADD3.X UR12, URZ, UR39, URZ, UP0, !UPT ;  /* 0x000000273f0c7290 */ /* 0x000fe200087fe43f */
[----:B-1----:R-:W-:Y:S01]  /*9e90*/  IMAD.U32 R0, RZ, RZ, UR7 ;  /* 0x00000007ff007e24 */ /* 0x002fe2000f8e00ff */
[----:B------:R-:W-:Y:S01]  /*9ea0*/  UIADD3.X UR10, URZ, UR39, URZ, UP1, !UPT ;  /* 0x000000273f0a7290 */ /* 0x000fe20008ffe43f */
[----:B------:R-:W-:Y:S01]  /*9eb0*/  IMAD.U32 R12, RZ, RZ, UR5 ;  /* 0x00000005ff0c7e24 */ /* 0x000fe2000f8e00ff */
[----:B------:R-:W-:Y:S01]  /*9ec0*/  UISETP.NE.AND UP4, UPT, UR13, 0x1, UPT ;  /* 0x000000010d00788c */ /* 0x000fe2000bf85270 */
[----:B------:R0:W-:Y:S01]  /*9ed0*/  STL.64 [R1+0x30], R8 ;  /* 0x0000300801007387 */ /* 0x0001e20000100a00 */
[----:B------:R-:W-:Y:S01]  /*9ee0*/  UIADD3 UR40, UR48, 0x1, -UR47 ;  /* 0x0000000130287890 */ /* 0x000fe2000fffe82f */
[----:B------:R-:W-:Y:S01]  /*9ef0*/  IADD3 R37, P0, R2, 0x28, RZ ;  /* 0x0000002802257810 */ /* 0x000fe20007f1e0ff */
[----:B------:R-:W-:Y:S01]  /*9f00*/  UP2UR UR41, UPR, URZ, 0x10 ;  /* 0x000000103f297883 */ /* 0x000fe20008000000 */
[----:B------:R-:W-:Y:S03]  /*9f10*/  STL [R1+0x50], R12 ;  /* 0x0000500c01007387 */ /* 0x000fe60000100800 */
[----:B------:R-:W-:Y:S01]  /*9f20*/  IMAD.X R42, RZ, RZ, R18, P0 ;  /* 0x000000ffff2a7224 */ /* 0x000fe200000e0612 */
[----:B------:R-:W-:Y:S02]  /*9f30*/  STL [R1+0x10], RZ ;  /* 0x000010ff01007387 */ /* 0x000fe40000100800 */
[----:B------:R-:W-:Y:S01]  /*9f40*/  @UP4 ULDC UR7, c[0x0][0x44c] ;  /* 0x0001130000074ab9 */ /* 0x000fe20000000800 */
[----:B0-----:R-:W-:Y:S01]  /*9f50*/  IMAD.U32 R8, RZ, RZ, UR11 ;  /* 0x0000000bff087e24 */ /* 0x001fe2000f8e00ff */
[----:B------:R-:W-:Y:S01]  /*9f60*/  STL [R1+0x38], RZ ;  /* 0x000038ff01007387 */ /* 0x000fe20000100800 */
[----:B------:R-:W-:-:S05]  /*9f70*/  IMAD.U32 R9, RZ, RZ, UR12 ;  /* 0x0000000cff097e24 */ /* 0x000fca000f8e00ff */
[----:B------:R-:W-:Y:S01]  /*9f80*/  STL.64 [R1+0x18], R8 ;  /* 0x0000180801007387 */ /* 0x000fe20000100a00 */
[----:B--2---:R-:W-:Y:S01]  /*9f90*/  R2UR UR6, R3 ;  /* 0x00000000030672ca */ /* 0x004fe200000e0000 */
[----:B------:R-:W-:Y:S01]  /*9fa0*/  IMAD.U32 R3, RZ, RZ, UR8 ;  /* 0x00000008ff037e24 */ /* 0x000fe2000f8e00ff */
[----:B------:R-:W-:-:S11]  /*9fb0*/  USHF.L.U32 UR8, UR5, 0x6, URZ ;  /* 0x0000000605087899 */ /* 0x000fd6000800063f */
[----:B------:R-:W-:Y:S02]  /*9fc0*/  IMAD.U32 R10, RZ, RZ, UR6 ;  /* 0x00000006ff0a7e24 */ /* 0x000fe4000f8e00ff */
[----:B------:R-:W-:Y:S01]  /*9fd0*/  IMAD.U32 R4, RZ, RZ, UR6 ;  /* 0x00000006ff047e24 */ /* 0x000fe2000f8e00ff */
[----:B------:R-:W-:Y:S02]  /*9fe0*/  UIADD3.X UR6, URZ, UR39, URZ, UP3, !UPT ;  /* 0x000000273f067290 */ /* 0x000fe40009ffe43f */
[----:B------:R0:W-:Y:S04]  /*9ff0*/  STL.64 [R1+0x28], R10 ;  /* 0x0000280a01007387 */ /* 0x0001e80000100a00 */
[----:B------:R1:W-:Y:S01]  /*a000*/  STL.128 [R1], R4 ;  /* 0x0000000401007387 */ /* 0x0003e20000100c00 */
[----:B0-----:R-:W-:Y:S01]  /*a010*/  IMAD.U32 R10, RZ, RZ, UR4 ;  /* 0x00000004ff0a7e24 */ /* 0x001fe2000f8e00ff */
[----:B------:R-:W-:Y:S01]  /*a020*/  ULDC.64 UR4, c[0x0][0xad8] ;  /* 0x0002b60000047ab9 */ /* 0x000fe20000000a00 */
[----:B------:R-:W-:Y:S01]  /*a030*/  IMAD.U32 R11, RZ, RZ, UR6 ;  /* 0x00000006ff0b7e24 */ /* 0x000fe2000f8e00ff */
[----:B------:R-:W-:-:S02]  /*a040*/  UISETP.GE.AND UP0, UPT, UR5, 0x1, UPT ;  /* 0x000000010500788c */ /* 0x000fc4000bf06270 */
[----:B------:R-:W-:Y:S02]  /*a050*/  @UP4 UIADD3 UR6, UR8, 0x3f, URZ ;  /* 0x0000003f08064890 */ /* 0x000fe4000fffe03f */
[----:B------:R-:W-:Y:S01]  /*a060*/  UP2UR UR43, UPR, URZ, 0x1 ;  /* 0x000000013f2b7883 */ /* 0x000fe20008000000 */
[----:B-1----:R-:W-:Y:S01]  /*a070*/  IMAD.MOV.U32 R6, RZ, RZ, R10 ;  /* 0x000000ffff067224 */ /* 0x002fe200078e000a */
[----:B------:R-:W-:Y:S01]  /*a080*/  UIMAD.WIDE.U32 UR6, UR6, UR7, URZ ;  /* 0x00000007060672a5 */ /* 0x000fe2000f8e003f */
[----:B------:R-:W-:Y:S01]  /*a090*/  IMAD.MOV.U32 R7, RZ, RZ, R11 ;  /* 0x000000ffff077224 */ /* 0x000fe200078e000b */
[----:B------:R-:W-:Y:S01]  /*a0a0*/  PLOP3.LUT P1, PT, PT, PT, UP0, 0x40, 0x0 ;  /* 0x000000000000781c */ /* 0x000fe20003f2e808 */
[----:B------:R-:W-:Y:S02]  /*a0b0*/  IMAD.MOV.U32 R4, RZ, RZ, R0 ;  /* 0x000000ffff047224 */ /* 0x000fe400078e0000 */
[----:B------:R-:W-:Y:S02]  /*a0c0*/  IMAD.MOV.U32 R5, RZ, RZ, R3 ;  /* 0x000000ffff057224 */ /* 0x000fe400078e0003 */
[----:B------:R-:W-:Y:S01]  /*a0d0*/  IMAD.U32 R10, RZ, RZ, UR9 ;  /* 0x00000009ff0a7e24 */ /* 0x000fe2000f8e00ff */
[----:B------:R-:W-:Y:S01]  /*a0e0*/  UIADD3 UR9, UR8, 0x3f, URZ ;  /* 0x0000003f08097890 */ /* 0x000fe2000fffe03f */
[----:B------:R-:W-:Y:S01]  /*a0f0*/  IMAD.U32 R11, RZ, RZ, UR10 ;  /* 0x0000000aff0b7e24 */ /* 0x000fe2000f8e00ff */
[----:B------:R0:W-:Y:S01]  /*a100*/  STL.128 [R1+0x40], R4 ;  /* 0x0000400401007387 */ /* 0x0001e20000100c00 */
[----:B------:R-:W-:-:S02]  /*a110*/  @UP4 ULDC UR10, c[0x0][0x450] ;  /* 0x00011400000a4ab9 */ /* 0x000fc40000000800 */
[----:B------:R-:W-:Y:S01]  /*a120*/  @UP4 USHF.R.U32.HI UR9, URZ, UR10, UR7 ;  /* 0x0000000a3f094299 */ /* 0x000fe20008011607 */
[----:B------:R0:W-:Y:S03]  /*a130*/  STL.64 [R1+0x20], R10 ;  /* 0x0000200a01007387 */ /* 0x0001e60000100a00 */
[----:B------:R-:W-:-:S04]  /*a140*/  UIADD3 UR6, UR40, UR9, URZ ;  /* 0x0000000928067290 */ /* 0x000fc8000fffe03f */
[----:B------:R-:W-:Y:S01]  /*a150*/  UIADD3 UR4, UR6, UR4, URZ ;  /* 0x0000000406047290 */ /* 0x000fe2000fffe03f */
[----:B------:R-:W-:Y:S11]  /*a160*/  @P1 BRA `(.L_x_6289) ;  /* 0x0000000000441947 */ /* 0x000ff60003800000 */
        /* <DEDUP_REMOVED lines=10> */
.L_x_6290:
[----:B------:R-:W-:-:S11]  /*a210*/  UISETP.NE.AND UP0, UPT, UR5, 0x1, UPT ;  /* 0x000000010500788c */ /* 0x000fd6000bf05270 */
[----:B------:R-:W-:Y:S02]  /*a220*/  @UP0 ULDC.64 UR10, c[0x0][0xae0] ;  /* 0x0002b800000a0ab9 */ /* 0x000fe40000000a00 */
[----:B------:R-:W-:-:S04]  /*a230*/  UIMAD.WIDE.U32 UR6, UR9, UR10, URZ ;  /* 0x0000000a090672a5 */ /* 0x000fc8000f8e003f */
[----:B------:R-:W-:-:S12]  /*a240*/  @UP0 USHF.R.U32.HI UR9, URZ, UR11, UR7 ;  /* 0x0000000b3f090299 */ /* 0x000fd80008011607 */
.L_x_6291:
[----:B------:R-:W-:-:S04]  /*a250*/  UIMAD UR9, UR9, UR5, UR5 ;  /* 0x00000005090972a4 */ /* 0x000fc8000f8e0205 */
[----:B------:R-:W-:-:S04]  /*a260*/  UISETP.LT.AND UP0, UPT, UR4, UR9, UPT ;  /* 0x000000090400728c */ /* 0x000fc8000bf01270 */
[----:B------:R-:W-:-:S12]  /*a270*/  USEL UR4, UR4, UR9, UP0 ;  /* 0x0000000904047287 */ /* 0x000fd80008000000 */
.L_x_6289:
[----:B------:R-:W-:Y:S02]  /*a280*/  UISETP.NE.AND UP0, UPT, UR41, URZ, UPT ;  /* 0x0000003f2900728c */ /* 0x000fe4000bf05270 */
[----:B------:R-:W-:Y:S02]  /*a290*/  UIADD3 UR10, UR48, 0x3f, URZ ;  /* 0x0000003f300a7890 */ /* 0x000fe4000fffe03f */
[----:B------:R-:W-:Y:S02]  /*a2a0*/  UIADD3 UR4, UR4, 0x3f, URZ ;  /* 0x0000003f04047890 */ /* 0x000fe4000fffe03f */
[----:B------:R-:W-:Y:S02]  /*a2b0*/  UISETP.GE.AND UP1, UPT, UR5, 0x1, UPT ;  /* 0x000000010500788c */ /* 0x000fe4000bf26270 */
[----:B------:R-:W-:Y:S02]  /*a2c0*/  USHF.R.S32.HI UR11, URZ, 0x1f, UR10 ;  /* 0x0000001f3f0b7899 */ /* 0x000fe4000801140a */
[----:B------:R-:W-:Y:S01]  /*a2d0*/  USHF.R.S32.HI UR9, URZ, 0x1f, UR4 ;  /* 0x0000001f3f097899 */ /* 0x000fe20008011404 */
[----:B------:R-:W-:Y:S01]  /*a2e0*/  @UP0 ULDC UR6, c[0x0][0x44c] ;  /* 0x0001130000060ab9 */ /* 0x000fe20000000800 */
[----:B------:R-:W-:Y:S01]  /*a2f0*/  ULEA.HI UR11, UR11, UR10, URZ, 0x6 ;  /* 0x0000000a0b0b7291 */ /* 0x000fe2000f8f303f */
[----:B------:R-:W-:Y:S01]  /*a300*/  PLOP3.LUT P0, PT, PT, PT, UP1, 0x40, 0x0 ;  /* 0x000000000000781c */ /* 0x000fe20003f0e818 */
[----:B------:R-:W-:-:S02]  /*a310*/  UIMAD.WIDE.U32 UR6, UR8, UR6, URZ ;  /* 0x00000006080672a5 */ /* 0x000fc4000f8e003f */
[----:B------:R-:W-:Y:S01]  /*a320*/  ULEA.HI UR9, UR9, UR4, URZ, 0x6 ;  /* 0x0000000409097291 */ /* 0x000fe2000f8f303f */
[----:B------:R-:W-:Y:S01]  /*a330*/  @UP0 ULDC UR12, c[0x0][0x450] ;  /* 0x00011400000c0ab9 */ /* 0x000fe20000000800 */
[----:B------:R-:W-:Y:S02]  /*a340*/  UIADD3 UR45, UR48, -UR47, URZ ;  /* 0x8000002f302d7290 */ /* 0x000fe4000fffe03f */
[----:B------:R-:W-:Y:S02]  /*a350*/  USHF.R.S32.HI UR11, URZ, 0x6, UR11 ;  /* 0x000000063f0b7899 */ /* 0x000fe4000801140b */
[----:B------:R-:W-:Y:S02]  /*a360*/  USHF.R.S32.HI UR9, URZ, 0x6, UR9 ;  /* 0x000000063f097899 */ /* 0x000fe40008011409 */
[----:B------:R-:W-:Y:S02]  /*a370*/  @UP0 USHF.R.U32.HI UR8, URZ, UR12, UR7 ;  /* 0x0000000c3f080299 */ /* 0x000fe40008011607 */
[----:B------:R-:W-:-:S02]  /*a380*/  UISETP.LT.AND UP0, UPT, UR9, UR11, UPT ;  /* 0x0000000b0900728c */ /* 0x000fc4000bf01270 */
[----:B------:R-:W-:Y:S01]  /*a390*/  UIADD3 UR8, UR45, UR8, URZ ;  /* 0x000000082d087290 */ /* 0x000fe2000fffe03f */
[----:B------:R-:W-:Y:S01]  /*a3a0*/  ULDC UR4, c[0x0][0xad4] ;  /* 0x0002b50000047ab9 */ /* 0x000fe20000000800 */
[----:B------:R-:W-:Y:S02]  /*a3b0*/  USEL UR6, UR9, UR11, UP0 ;  /* 0x0000000b09067287 */ /* 0x000fe40008000000 */
[----:B------:R-:W-:Y:S01]  /*a3c0*/  UIADD3 UR7, UR8, -UR4, URZ ;  /* 0x8000000408077290 */ /* 0x000fe2000fffe03f */
[----:B------:R-:W-:Y:S11]  /*a3d0*/  @P0 BRA `(.L_x_6292) ;  /* 0x0000000000480947 */ /* 0x000ff60003800000 */
        /* <DEDUP_REMOVED lines=11> */
.L_x_6293:
[----:B------:R-:W-:-:S11]  /*a490*/  UISETP.NE.AND UP0, UPT, UR5, 0x1, UPT ;  /* 0x000000010500788c */ /* 0x000fd6000bf05270 */
[----:B------:R-:W-:Y:S02]  /*a4a0*/  @UP0 ULDC.64 UR10, c[0x0][0xae0] ;  /* 0x0002b800000a0ab9 */ /* 0x000fe40000000a00 */
[----:B------:R-:W-:-:S04]  /*a4b0*/  UIMAD.WIDE.U32 UR8, UR4, UR10, URZ ;  /* 0x0000000a040872a5 */ /* 0x000fc8000f8e003f */
[----:B------:R-:W-:-:S12]  /*a4c0*/  @UP0 USHF.R.U32.HI UR4, URZ, UR11, UR9 ;  /* 0x0000000b3f040299 */ /* 0x000fd80008011609 */
.L_x_6294:
[----:B------:R-:W-:-:S04]  /*a4d0*/  UIMAD UR4, UR4, UR5, URZ ;  /* 0x00000005040472a4 */ /* 0x000fc8000f8e023f */
[----:B------:R-:W-:-:S04]  /*a4e0*/  UISETP.LT.AND UP0, UPT, UR7, UR4, UPT ;  /* 0x000000040700728c */ /* 0x000fc8000bf01270 */
[----:B------:R-:W-:-:S12]  /*a4f0*/  USEL UR7, UR7, UR4, !UP0 ;  /* 0x0000000407077287 */ /* 0x000fd8000c000000 */
.L_x_6292:
        /* <DEDUP_REMOVED lines=13> */
[----:B0-----:R-:W-:Y:S01]  /*a5d0*/  IMAD.U32 R4, RZ, RZ, UR12 ;  /* 0x0000000cff047e24 */ /* 0x001fe2000f8e00ff */
        /* <DEDUP_REMOVED lines=33> */
.L_x_6295:
[----:B------:R-:W-:Y:S01]  /*a7f0*/  UIMAD UR42, UR10, UR4, UR42 ;  /* 0x000000040a2a72a4 */ /* 0x000fe2000f8e022a */
[----:B------:R-:W-:Y:S02]  /*a800*/  IMAD.U32 R0, RZ, RZ, UR6 ;  /* 0x00000006ff007e24 */ /* 0x000fe4000f8e00ff */
[----:B------:R-:W-:-:S05]  /*a810*/  IMAD.U32 R3, RZ, RZ, UR4 ;  /* 0x00000004ff037e24 */ /* 0x000fca000f8e00ff */
[----:B------:R-:W-:-:S04]  /*a820*/  VIADDMNMX R0, R3, UR42, R0, PT ;  /* 0x0000002a03007c46 */ /* 0x000fc8000b800100 */
[----:B------:R-:W-:Y:S02]  /*a830*/  R2UR UR46, R0 ;  /* 0x00000000002e72ca */ /* 0x000fe400000e0000 */
[----:B------:R-:W-:-:S11]  /*a840*/  PRMT R0, RZ, 0x7610, R0 ;  /* 0x00007610ff007816 */ /* 0x000fd60000000000 */
[----:B------:R-:W-:-:S06]  /*a850*/  UISETP.GT.AND UP0, UPT, UR46, UR42, UPT ;  /* 0x0000002a2e00728c */ /* 0x000fcc000bf04270 */
[----:B------:R-:W-:-:S13]  /*a860*/  PLOP3.LUT P0, PT, PT, PT, UP0, 0x80, 0x0 ;  /* 0x000000000000781c */ /* 0x000fda0003f0f008 */
[----:B------:R-:W-:Y:S05]  /*a870*/  @!P0 BRA `(.L_x_6282) ;  /* 0x0000017400fc8947 */ /* 0x000fea0003800000 */
[----:B------:R-:W1:Y:S01]  /*a880*/  SHFL.IDX PT, R0, R209, RZ, 0x1f ;  /* 0x00001fffd1007589 */ /* 0x000e6200000e0000 */
[----:B------:R-:W-:Y:S01]  /*a890*/  UIADD3 UR8, UR44, 0x400, URZ ;  /* 0x000004002c087890 */ /* 0x000fe2000fffe03f */
[----:B0-----:R-:W-:Y:S01]  /*a8a0*/  IMAD.MOV.U32 R4, RZ, RZ, 0x1 ;  /* 0x00000001ff047424 */ /* 0x001fe200078e00ff */
[----:B------:R-:W-:Y:S01]  /*a8b0*/  UIADD3 UR6, UR44, 0x26400, URZ ;  /* 0x000264002c067890 */ /* 0x000fe2000fffe03f */
[----:B------:R-:W-:Y:S01]  /*a8c0*/  IMAD.MOV.U32 R5, RZ, RZ, RZ ;  /* 0x000000ffff057224 */ /* 0x000fe200078e00ff */
[----:B------:R-:W-:Y:S01]  /*a8d0*/  UIADD3 UR5, UR44, 0x22400, URZ ;  /* 0x000224002c057890 */ /* 0x000fe2000fffe03f */
[----:B------:R-:W-:Y:S01]  /*a8e0*/  IMAD.MOV.U32 R6, RZ, RZ, 0x1 ;  /* 0x00000001ff067424 */ /* 0x000fe200078e00ff */
[----:B------:R-:W-:Y:S01]  /*a8f0*/  USHF.R.U32.HI UR6, URZ, 0x4, UR6 ;  /* 0x000000043f067899 */ /* 0x000fe20008011606 */
[----:B------:R-:W-:Y:S01]  /*a900*/  IMAD.MOV.U32 R7, RZ, RZ, RZ ;  /* 0x000000ffff077224 */ /* 0x000fe200078e00ff */
[----:B------:R-:W-:Y:S01]  /*a910*/  USHF.R.U32.HI UR7, URZ, 0x4, UR8 ;  /* 0x000000043f077899 */ /* 0x000fe20008011608 */
[----:B------:R0:W5:Y:S01]  /*a920*/  LDL R15, [R1+0x454] ;  /* 0x00045400010f7983 */ /* 0x0001620000100800 */
[----:B------:R-:W-:Y:S01]  /*a930*/  USHF.R.U32.HI UR5, URZ, 0x4, UR5 ;  /* 0x000000043f057899 */ /* 0x000fe20008011605 */
[----:B------:R-:W-:Y:S01]  /*a940*/  IMAD.MOV.U32 R11, RZ, RZ, 0x40000040 ;  /* 0x40000040ff0b7424 */ /* 0x000fe200078e00ff */
[----:B------:R-:W-:Y:S01]  /*a950*/  ULOP3.LUT UR6, UR6, 0x3fff, URZ, 0xc0, !UPT ;  /* 0x00003fff06067892 */ /* 0x000fe2000f8ec03f */
[----:B------:R2:W-:Y:S01]  /*a960*/  STL.128 [R1+0x60], R4 ;  /* 0x0000600401007387 */ /* 0x0005e20000100c00 */
[----:B------:R-:W-:Y:S01]  /*a970*/  ULOP3.LUT UR7, UR7, 0x3fff, URZ, 0xc0, !UPT ;  /* 0x00003fff07077892 */ /* 0x000fe2000f8ec03f */
[C---:B------:R-:W-:Y:S01]  /*a980*/  IADD3 R46, P5, R2.reuse, 0x60, RZ ;  /* 0x00000060022e7810 */ /* 0x040fe20007fbe0ff */
[----:B------:R-:W-:Y:S01]  /*a990*/  ULOP3.LUT UR5, UR5, 0x3fff, URZ, 0xc0, !UPT ;  /* 0x00003fff05057892 */ /* 0x000fe2000f8ec03f */
[----:B------:R-:W3:Y:S01]  /*a9a0*/  S2R R28, SR_TID.X ;  /* 0x00000000001c7919 */ /* 0x000ee20000002100 */
[----:B------:R-:W-:Y:S01]  /*a9b0*/  ULOP3.LUT UR6, UR6, 0x10000, URZ, 0xfc, !UPT ;  /* 0x0001000006067892 */ /* 0x000fe2000f8efc3f */
[----:B------:R-:W-:Y:S01]  /*a9c0*/  IADD3 R26, P1, R2, 0x74, RZ ;  /* 0x00000074021a7810 */ /* 0x000fe20007f3e0ff */
[----:B------:R-:W-:Y:S01]  /*a9d0*/  ULOP3.LUT UR7, UR7, 0x10000, URZ, 0xfc, !UPT ;  /* 0x0001000007077892 */ /* 0x000fe2000f8efc3f */
[----:B------:R-:W4:Y:S01]  /*a9e0*/  S2R R13, SR_TID.X ;  /* 0x00000000000d7919 */ /* 0x000f220000002100 */
[----:B------:R-:W-:Y:S01]  /*a9f0*/  ULOP3.LUT UR5, UR5, 0x10000, URZ, 0xfc, !UPT ;  /* 0x0001000005057892 */ /* 0x000fe2000f8efc3f */
[----:B-1----:R-:W-:Y:S01]  /*aa00*/  LEA.HI R3, R0, R0, RZ, 0x1 ;  /* 0x0000000000037211 */ /* 0x002fe200078f08ff */
[----:B------:R-:W-:Y:S01]  /*aa10*/  UIADD3 UR4, UR44, 0x20400, URZ ;  /* 0x000204002c047890 */ /* 0x000fe2000fffe03f */
[----:B------:R-:W-:Y:S01]  /*aa20*/  IADD3 R24, P6, R2, 0x58, RZ ;  /* 0x0000005802187810 */ /* 0x000fe20007fde0ff */
[----:B------:R-:W-:Y:S01]  /*aa30*/  UIADD3 UR9, UP0, UR38, 0x38400, URZ ;  /* 0x0003840026097890 */ /* 0x000fe2000ff1e03f */
[----:B------:R-:W-:Y:S01]  /*aa40*/  LOP3.LUT R3, R3, 0x6, RZ, 0xc0, !PT ;  /* 0x0000000603037812 */ /* 0x000fe200078ec0ff */
[----:B------:R-:W-:Y:S01]  /*aa50*/  USHF.R.U32.HI UR4, URZ, 0x4, UR4 ;  /* 0x000000043f047899 */ /* 0x000fe20008011604 */
[----:B--2---:R-:W-:Y:S01]  /*aa60*/  IMAD.U32 R4, RZ, RZ, UR6 ;  /* 0x00000006ff047e24 */ /* 0x004fe2000f8e00ff */
[----:B------:R-:W-:Y:S01]  /*aa70*/  UIADD3.X UR10, URZ, UR39, URZ, UP0, !UPT ;  /* 0x000000273f0a7290 */ /* 0x000fe200087fe43f */
[----:B------:R-:W-:Y:S01]  /*aa80*/  IMAD.U32 R6, RZ, RZ, UR7 ;  /* 0x00000007ff067e24 */ /* 0x000fe2000f8e00ff */
[----:B------:R-:W-:Y:S01]  /*aa90*/  ULOP3.LUT UR4, UR4, 0x3fff, URZ, 0xc0, !UPT ;  /* 0x00003fff04047892 */ /* 0x000fe2000f8ec03f */
[----:B------:R-:W-:Y:S01]  /*aaa0*/  IMAD.IADD R0, R0, 0x1, -R3 ;  /* 0x0000000100007824 */ /* 0x000fe200078e0a03 */
[----:B------:R-:W-:Y:S01]  /*aab0*/  IADD3 R39, P0, R2, 0x68, RZ ;  /* 0x0000006802277810 */ /* 0x000fe20007f1e0ff */
[----:B------:R-:W-:Y:S01]  /*aac0*/  IMAD.MOV.U32 R5, RZ, RZ, 0x40000040 ;  /* 0x40000040ff057424 */ /* 0x000fe200078e00ff */
[----:B------:R-:W-:Y:S01]  /*aad0*/  ULOP3.LUT UR4, UR4, 0x10000, URZ, 0xfc, !UPT ;  /* 0x0001000004047892 */ /* 0x000fe2000f8efc3f */
[----:B------:R-:W-:Y:S01]  /*aae0*/  IMAD.MOV.U32 R7, RZ, RZ, 0x40000040 ;  /* 0x40000040ff077424 */ /* 0x000fe200078e00ff */
[----:B------:R-:W-:Y:S01]  /*aaf0*/  LEA R0, R0, UR8, 0xf ;  /* 0x0000000800007c11 */ /* 0x000fe2000f8e78ff */
[----:B------:R-:W-:Y:S01]  /*ab00*/  IMAD.U32 R3, RZ, RZ, UR5 ;  /* 0x00000005ff037e24 */ /* 0x000fe2000f8e00ff */
[----:B------:R-:W-:Y:S01]  /*ab10*/  IADD3 R41, P4, R2, 0x78, RZ ;  /* 0x0000007802297810 */ /* 0x000fe20007f9e0ff */
[----:B------:R-:W-:Y:S01]  /*ab20*/  IMAD.U32 R8, RZ, RZ, UR9 ;  /* 0x00000009ff087e24 */ /* 0x000fe2000f8e00ff */
[----:B------:R1:W-:Y:S01]  /*ab30*/  STL.128 [R1+0x90], R4 ;  /* 0x0000900401007387 */ /* 0x0003e20000100c00 */
[----:B------:R-:W-:Y:S01]  /*ab40*/  SHF.R.U32.HI R0, RZ, 0x4, R0 ;  /* 0x00000004ff007819 */ /* 0x000fe20000011600 */
[----:B------:R-:W-:Y:S01]  /*ab50*/  IMAD.U32 R10, RZ, RZ, UR4 ;  /* 0x00000004ff0a7e24 */ /* 0x000fe2000f8e00ff */
[----:B------:R-:W-:Y:S01]  /*ab60*/  UIADD3 UR4, UR44, 0x36400, URZ ;  /* 0x000364002c047890 */ /* 0x000fe2000fffe03f */
[----:B------:R-:W-:Y:S01]  /*ab70*/  IMAD.U32 R9, RZ, RZ, UR10 ;  /* 0x0000000aff097e24 */ /* 0x000fe2000f8e00ff */
[----:B------:R-:W-:Y:S01]  /*ab80*/  LOP3.LUT R0, R0, 0x3fff, RZ, 0xc0, !PT ;  /* 0x00003fff00007812 */ /* 0x000fe200078ec0ff */
[--C-:B------:R-:W-:Y:S01]  /*ab90*/  IMAD.X R53, RZ, RZ, R18.reuse, P5 ;  /* 0x000000ffff357224 */ /* 0x100fe200028e0612 */
[----:B------:R-:W-:Y:S01]  /*aba0*/  ULOP3.LUT UP0, URZ, UR4, 0x3ff, URZ, 0xc0, !UPT ;  /* 0x000003ff043f7892 */ /* 0x000fe2000f80c03f */
[----:B---3--:R-:W-:Y:S01]  /*abb0*/  VIADD R12, R28, 0xffffff80 ;  /* 0xffffff801c0c7836 */ /* 0x008fe20000000000 */
[----:B------:R-:W-:Y:S01]  /*abc0*/  LOP3.LUT R0, R0, 0x2000000, RZ, 0xfc, !PT ;  /* 0x0200000000007812 */ /* 0x000fe200078efcff */
[----:B------:R0:W-:Y:S01]  /*abd0*/  STL.64 [R1+0x58], R8 ;  /* 0x0000580801007387 */ /* 0x0001e20000100a00 */
[C---:B----4-:R-:W-:Y:S01]  /*abe0*/  VIADD R14, R13.reuse, 0xffffff80 ;  /* 0xffffff800d0e7836 */ /* 0x050fe20000000000 */
[C---:B------:R-:W-:Y:S01]  /*abf0*/  IADD3 R40, P3, R2.reuse, 0x80, RZ ;  /* 0x0000008002287810 */ /* 0x040fe20007f7e0ff */
[----:B------:R-:W-:Y:S01]  /*ac00*/  VIADD R13, R13, 0xffffff80 ;  /* 0xffffff800d0d7836 */ /* 0x000fe20000000000 */
[----:B------:R0:W-:Y:S01]  /*ac10*/  STL [R1+0x74], R12 ;  /* 0x0000740c01007387 */ /* 0x0001e20000100800 */
[----:B------:R-:W-:Y:S01]  /*ac20*/  IMAD.X R27, RZ, RZ, R18, P1 ;  /* 0x000000ffff1b7224 */ /* 0x000fe200008e0612 */
[----:B------:R-:W-:Y:S01]  /*ac30*/  IADD3 R36, P2, R2, 0x88, RZ ;  /* 0x0000008802247810 */ /* 0x000fe20007f5e0ff */
[----:B-1----:R-:W-:Y:S01]  /*ac40*/  IMAD.MOV.U32 R4, RZ, RZ, R3 ;  /* 0x000000ffff047224 */ /* 0x002fe200078e0003 */
[----:B------:R0:W-:Y:S01]  /*ac50*/  STL.64 [R1+0x78], R10 ;  /* 0x0000780a01007387 */ /* 0x0001e20000100a00 */
[----:B------:R-:W-:Y:S01]  /*ac60*/  IMAD.MOV.U32 R6, RZ, RZ, R0 ;  /* 0x000000ffff067224 */ /* 0x000fe200078e0000 */
[----:B------:R-:W-:Y:S01]  /*ac70*/  PLOP3.LUT P5, PT, PT, PT, UP0, 0x80, 0x0 ;  /* 0x000000000000781c */ /* 0x000fe20003faf008 */
[----:B------:R-:W-:Y:S01]  /*ac80*/  IMAD.X R25, RZ, RZ, R18, P6 ;  /* 0x000000ffff197224 */ /* 0x000fe200030e0612 */
[----:B------:R0:W5:Y:S01]  /*ac90*/  LDL R3, [R1+0x458] ;  /* 0x0004580001037983 */ /* 0x0001620000100800 */
[----:B------:R-:W-:-:S02]  /*aca0*/  SHF.R.S32.HI R13, RZ, 0x1f, R13 ;  /* 0x0000001fff0d7819 */ /* 0x000fc4000001140d */
[C---:B------:R-:W-:Y:S01]  /*acb0*/  IADD3 R38, P1, R2.reuse, 0x90, RZ ;  /* 0x0000009002267810 */ /* 0x040fe20007f3e0ff */
[----:B------:R0:W-:Y:S01]  /*acc0*/  STL.128 [R1+0x80], R4 ;  /* 0x0000800401007387 */ /* 0x0001e20000100c00 */
[----:B------:R-:W-:Y:S02]  /*acd0*/  LEA.HI R13, R13, R14, RZ, 0x5 ;  /* 0x0000000e0d0d7211 */ /* 0x000fe400078f28ff */
[----:B------:R-:W-:Y:S02]  /*ace0*/  IADD3 R44, P6, R2, 0x98, RZ ;  /* 0x00000098022c7810 */ /* 0x000fe40007fde0ff */
[----:B------:R-:W-:Y:S01]  /*acf0*/  SHF.R.S32.HI R13, RZ, 0x5, R13 ;  /* 0x00000005ff0d7819 */ /* 0x000fe2000001140d */
[--C-:B------:R-:W-:Y:S02]  /*ad00*/  IMAD.X R48, RZ, RZ, R18.reuse, P0 ;  /* 0x000000ffff307224 */ /* 0x100fe400000e0612 */
[----:B------:R-:W-:Y:S02]  /*ad10*/  IMAD.X R50, RZ, RZ, R18, P4 ;  /* 0x000000ffff327224 */ /* 0x000fe400020e0612 */
[----:B------:R-:W-:-:S02]  /*ad20*/  IMAD.MOV.U32 R0, RZ, RZ, R13 ;  /* 0x000000ffff007224 */ /* 0x000fc400078e000d */
[--C-:B------:R-:W-:Y:S02]  /*ad30*/  IMAD.X R49, RZ, RZ, R18.reuse, P3 ;  /* 0x000000ffff317224 */ /* 0x100fe400018e0612 */
[--C-:B------:R-:W-:Y:S02]  /*ad40*/  IMAD.X R43, RZ, RZ, R18.reuse, P2 ;  /* 0x000000ffff2b7224 */ /* 0x100fe400010e0612 */
[--C-:B------:R-:W-:Y:S02]  /*ad50*/  IMAD.X R47, RZ, RZ, R18.reuse, P1 ;  /* 0x000000ffff2f7224 */ /* 0x100fe400008e0612 */
[----:B------:R-:W-:Y:S01]  /*ad60*/  IMAD.X R45, RZ, RZ, R18, P6 ;  /* 0x000000ffff2d7224 */ /* 0x000fe200030e0612 */
[----:B0-----:R-:W-:Y:S06]  /*ad70*/  @!P5 BRA `(.L_x_6296) ;  /* 0x000000000070d947 */ /* 0x001fec0003800000 */
[----:B------:R-:W-:Y:S01]  /*ad80*/  MOV R14, 0x0 ;  /* 0x00000000000e7802 */ /* 0x000fe20000000f00 */
[----:B------:R-:W-:Y:S01]  /*ad90*/  ULDC.64 UR4, c[0x4][0xf0] ;  /* 0x01003c0000047ab9 */ /* 0x000fe20000000a00 */
[----:B------:R-:W-:Y:S01]  /*ada0*/  ULDC.64 UR6, c[0x4][0x58] ;  /* 0x0100160000067ab9 */ /* 0x000fe20000000a00 */
[----:B------:R-:W-:Y:S02]  /*adb0*/  IMAD.U32 R4, RZ, RZ, UR4 ;  /* 0x00000004ff047e24 */ /* 0x000fe4000f8e00ff */
[----:B------:R-:W-:Y:S01]  /*adc0*/  IMAD.U32 R5, RZ, RZ, UR5 ;  /* 0x00000005ff057e24 */ /* 0x000fe2000f8e00ff */
[----:B-----5:R-:W0:Y:S01]  /*add0*/  LDC.64 R14, c[0x4][R14] ;  /* 0x010000000e0e7b82 */ /* 0x020e220000000a00 */
        /* <DEDUP_REMOVED lines=10> */
.L_x_6297:
[----:B------:R-:W2:Y:S02]  /*ae80*/  LDL R7, [R1+0x74] ;  /* 0x0000740001077983 */ /* 0x000ea40000100800 */
[----:B--2---:R-:W-:-:S04]  /*ae90*/  SHF.R.S32.HI R0, RZ, 0x1f, R7 ;  /* 0x0000001fff007819 */ /* 0x004fc80000011407 */
[CC--:B------:R-:W-:Y:S02]  /*aea0*/  LEA.HI R3, R0.reuse, R7.reuse, RZ, 0x4 ;  /* 0x0000000700037211 */ /* 0x0c0fe400078f20ff */
[----:B------:R-:W-:Y:S02]  /*aeb0*/  LEA.HI R0, R0, R7, RZ, 0x5 ;  /* 0x0000000700007211 */ /* 0x000fe400078f28ff */
[----:B------:R-:W-:Y:S02]  /*aec0*/  SHF.R.S32.HI R4, RZ, 0x4, R3 ;  /* 0x00000004ff047819 */ /* 0x000fe40000011403 */
[----:B------:R-:W-:Y:S02]  /*aed0*/  SHF.R.S32.HI R0, RZ, 0x5, R0 ;  /* 0x00000005ff007819 */ /* 0x000fe40000011400 */
[C---:B------:R-:W-:Y:S02]  /*aee0*/  LEA.HI R5, R3.reuse, R4, RZ, 0x1 ;  /* 0x0000000403057211 */ /* 0x040fe400078f08ff */
[----:B------:R-:W-:-:S02]  /*aef0*/  LOP3.LUT R3, R3, 0xfffffff0, RZ, 0xc0, !PT ;  /* 0xfffffff003037812 */ /* 0x000fc400078ec0ff */
[----:B------:R-:W-:-:S03]  /*af00*/  LOP3.LUT R5, R5, 0x1ffffffe, RZ, 0xc0, !PT ;  /* 0x1ffffffe05057812 */ /* 0x000fc600078ec0ff */
[----:B------:R-:W-:Y:S02]  /*af10*/  IMAD.IADD R3, R7, 0x1, -R3 ;  /* 0x0000000107037824 */ /* 0x000fe400078e0a03 */
[----:B------:R-:W-:-:S04]  /*af20*/  IMAD.IADD R5, R4, 0x1, -R5 ;  /* 0x0000000104057824 */ /* 0x000fc800078e0a05 */
[----:B------:R-:W-:-:S07]  /*af30*/  IMAD.SHL.U32 R15, R5, 0x8, RZ ;  /* 0x00000008050f7824 */ /* 0x000fce00078e00ff */
.L_x_6296:
[----:B------:R-:W2:Y:S01]  /*af40*/  LDL R51, [R1+0x1cc] ;  /* 0x0001cc0001337983 */ /* 0x000ea20000100800 */
[----:B-----5:R-:W-:Y:S01]  /*af50*/  SHF.R.S32.HI R4, RZ, 0x1f, R3 ;  /* 0x0000001fff047819 */ /* 0x020fe20000011403 */
[----:B------:R-:W-:Y:S01]  /*af60*/  IMAD.MOV.U32 R7, RZ, RZ, R27 ;  /* 0x000000ffff077224 */ /* 0x000fe200078e001b */
[----:B------:R-:W-:Y:S01]  /*af70*/  IADD3 R12, P1, R2, 0x70, RZ ;  /* 0x00000070020c7810 */ /* 0x000fe20007f3e0ff */
[----:B------:R-:W-:Y:S01]  /*af80*/  VIADD R14, R28, 0xffffff80 ;  /* 0xffffff801c0e7836 */ /* 0x000fe20000000000 */
[----:B------:R-:W-:Y:S01]  /*af90*/  LEA.HI R4, R4, R3, RZ, 0x3 ;  /* 0x0000000304047211 */ /* 0x000fe200078f18ff */
[----:B------:R-:W0:Y:S01]  /*afa0*/  LDC R189, c[0x0][0x450] ;  /* 0x00011400ffbd7b82 */ /* 0x000e220000000800 */
[----:B------:R-:W-:Y:S01]  /*afb0*/  IADD3 R8, P0, R2, 0xb0, RZ ;  /* 0x000000b002087810 */ /* 0x000fe20007f1e0ff */
[----:B------:R-:W-:Y:S01]  /*afc0*/  IMAD.X R13, RZ, RZ, R18, P1 ;  /* 0x000000ffff0d7224 */ /* 0x000fe200008e0612 */
[C---:B------:R-:W-:Y:S01]  /*afd0*/  LOP3.LUT R6, R4.reuse, 0xfffffff8, RZ, 0xc0, !PT ;  /* 0xfffffff804067812 */ /* 0x040fe200078ec0ff */
[----:B------:R-:W-:Y:S01]  /*afe0*/  IMAD.SHL.U32 R11, R4, 0x40, RZ ;  /* 0x00000040040b7824 */ /* 0x000fe200078e00ff */
[----:B------:R1:W-:Y:S01]  /*aff0*/  STL [R1+0xcc], R14 ;  /* 0x0000cc0e01007387 */ /* 0x0003e20000100800 */
[----:B------:R-:W-:Y:S01]  /*b000*/  IMAD.MOV.U32 R4, RZ, RZ, R12 ;  /* 0x000000ffff047224 */ /* 0x000fe200078e000c */
[----:B------:R-:W-:Y:S01]  /*b010*/  IADD3 R20, P2, R2, 0xa0, RZ ;  /* 0x000000a002147810 */ /* 0x000fe20007f5e0ff */
[----:B------:R-:W-:Y:S01]  /*b020*/  IMAD.IADD R3, R3, 0x1, -R6 ;  /* 0x0000000103037824 */ /* 0x000fe200078e0a06 */
[----:B------:R-:W-:Y:S01]  /*b030*/  STL.64 [R1+0xc0], R24 ;  /* 0x0000c01801007387 */ /* 0x000fe20000100a00 */
[----:B------:R-:W-:Y:S01]  /*b040*/  IMAD.MOV.U32 R6, RZ, RZ, R26 ;  /* 0x000000ffff067224 */ /* 0x000fe200078e001a */
[----:B------:R-:W-:Y:S01]  /*b050*/  BSSY B0, `(.L_x_6298) ;  /* 0x0000035000007945 */ /* 0x000fe20003800000 */
[C---:B------:R-:W-:Y:S01]  /*b060*/  IMAD.SHL.U32 R5, R3.reuse, 0x40, RZ ;  /* 0x0000004003057824 */ /* 0x040fe200078e00ff */
[----:B------:R-:W-:Y:S01]  /*b070*/  LOP3.LUT P1, RZ, R3, 0x4, RZ, 0xc0, !PT ;  /* 0x0000000403ff7812 */ /* 0x000fe2000782c0ff */
[----:B------:R-:W-:Y:S01]  /*b080*/  IMAD.X R9, RZ, RZ, R18, P0 ;  /* 0x000000ffff097224 */ /* 0x000fe200000e0612 */
[----:B-1----:R-:W1:Y:S01]  /*b090*/  LDC R14, c[0x0][0xad4] ;  /* 0x0002b500ff0e7b82 */ /* 0x002e620000000800 */
[----:B------:R-:W-:Y:S01]  /*b0a0*/  IMAD.U32 R28, RZ, RZ, UR38 ;  /* 0x00000026ff1c7e24 */ /* 0x000fe2000f8e00ff */
[----:B------:R-:W-:Y:S01]  /*b0b0*/  LOP3.LUT R10, R5, 0x1c0, RZ, 0xc0, !PT ;  /* 0x000001c0050a7812 */ /* 0x000fe200078ec0ff */
[----:B------:R-:W-:Y:S01]  /*b0c0*/  IMAD.MOV.U32 R5, RZ, RZ, R13 ;  /* 0x000000ffff057224 */ /* 0x000fe200078e000d */
[----:B------:R-:W-:Y:S01]  /*b0d0*/  LOP3.LUT R13, R11, 0xfffffe00, RZ, 0xc0, !PT ;  /* 0xfffffe000b0d7812 */ /* 0x000fe200078ec0ff */
[----:B------:R3:W-:Y:S01]  /*b0e0*/  STL.64 [R1+0xb8], R8 ;  /* 0x0000b80801007387 */ /* 0x0007e20000100a00 */
[----:B------:R-:W-:Y:S01]  /*b0f0*/  LOP3.LUT R11, R10, 0x8, R15, 0xf8, !PT ;  /* 0x000000080a0b7812 */ /* 0x000fe200078ef80f */
[----:B------:R-:W-:Y:S01]  /*b100*/  IMAD.U32 R29, RZ, RZ, UR39 ;  /* 0x00000027ff1d7e24 */ /* 0x000fe2000f8e00ff */
[----:B------:R-:W-:Y:S01]  /*b110*/  SHF.R.U32.HI R10, RZ, 0x3, R10 ;  /* 0x00000003ff0a7819 */ /* 0x000fe2000001160a */
[----:B------:R4:W-:Y:S01]  /*b120*/  STL.128 [R1+0x100], R4 ;  /* 0x0001000401007387 */ /* 0x0009e20000100c00 */
[----:B------:R-:W-:Y:S01]  /*b130*/  IMAD R13, R0, 0x400, R13 ;  /* 0x00000400000d7824 */ /* 0x000fe200078e020d */
[----:B------:R-:W-:Y:S01]  /*b140*/  LOP3.LUT P0, RZ, R3, 0x2, RZ, 0xc0, !PT ;  /* 0x0000000203ff7812 */ /* 0x000fe2000780c0ff */
[----:B------:R-:W-:Y:S01]  /*b150*/  IMAD.MOV.U32 R30, RZ, RZ, 0x10 ;  /* 0x00000010ff1e7424 */ /* 0x000fe200078e00ff */
[----:B------:R-:W-:Y:S01]  /*b160*/  LOP3.LUT R10, R11, R10, RZ, 0x3c, !PT ;  /* 0x0000000a0b0a7212 */ /* 0x000fe200078e3cff */
[----:B------:R-:W-:Y:S01]  /*b170*/  IMAD.MOV.U32 R31, RZ, RZ, 0x20 ;  /* 0x00000020ff1f7424 */ /* 0x000fe200078e00ff */
[----:B------:R0:W-:Y:S01]  /*b180*/  STL.64 [R1+0xb0], R22 ;  /* 0x0000b01601007387 */ /* 0x0001e20000100a00 */
[----:B------:R-:W-:Y:S01]  /*b190*/  IMAD.X R21, RZ, RZ, R18, P2 ;  /* 0x000000ffff157224 */ /* 0x000fe200010e0612 */
[----:B---3--:R-:W3:Y:S01]  /*b1a0*/  LDC.64 R8, c[0x0][0x448] ;  /* 0x00011200ff087b82 */ /* 0x008ee20000000a00 */
[----:B------:R-:W-:Y:S01]  /*b1b0*/  IMAD.IADD R11, R13, 0x1, R10 ;  /* 0x000000010d0b7824 */ /* 0x000fe200078e020a */
[----:B------:R-:W-:Y:S01]  /*b1c0*/  SEL R30, R30, 0xfffffff0, !P0 ;  /* 0xfffffff01e1e7807 */ /* 0x000fe20004000000 */
[----:B------:R-:W-:Y:S01]  /*b1d0*/  IMAD.U32 R13, RZ, RZ, UR48 ;  /* 0x00000030ff0d7e24 */ /* 0x000fe2000f8e00ff */
[----:B------:R-:W-:Y:S01]  /*b1e0*/  SEL R31, R31, 0xffffffe0, !P1 ;  /* 0xffffffe01f1f7807 */ /* 0x000fe20004800000 */
[----:B------:R-:W-:Y:S01]  /*b1f0*/  IMAD.WIDE.U32 R10, R11, 0x2, R28 ;  /* 0x000000020b0a7825 */ /* 0x000fe200078e001c */
[----:B------:R0:W-:Y:S02]  /*b200*/  STL.64 [R1+0x110], R20 ;  /* 0x0001101401007387 */ /* 0x0001e40000100a00 */
[----:B----4-:R-:W4:Y:S01]  /*b210*/  LDC.64 R4, c[0x0][0xad8] ;  /* 0x0002b600ff047b82 */ /* 0x010f220000000a00 */
[----:B------:R-:W-:Y:S01]  /*b220*/  IMAD.U32 R12, RZ, RZ, UR47 ;  /* 0x0000002fff0c7e24 */ /* 0x000fe2000f8e00ff */
[----:B------:R-:W-:Y:S01]  /*b230*/  IADD3 R10, P0, R10, 0x36400, RZ ;  /* 0x000364000a0a7810 */ /* 0x000fe20007f1e0ff */
[----:B------:R-:W-:Y:S01]  /*b240*/  IMAD.MOV.U32 R24, RZ, RZ, RZ ;  /* 0x000000ffff187224 */ /* 0x000fe200078e00ff */
[----:B------:R0:W-:Y:S03]  /*b250*/  STL.64 [R1+0xa0], R30 ;  /* 0x0000a01e01007387 */ /* 0x0001e60000100a00 */
[----:B------:R-:W-:Y:S01]  /*b260*/  IMAD.X R11, RZ, RZ, R11, P0 ;  /* 0x000000ffff0b7224 */ /* 0x000fe200000e060b */
[----:B------:R-:W0:Y:S01]  /*b270*/  LDC.64 R6, c[0x0][0xae0] ;  /* 0x0002b800ff067b82 */ /* 0x000e220000000a00 */
[----:B------:R0:W-:Y:S04]  /*b280*/  STL.U8 [R1+0xc8], RZ ;  /* 0x0000c8ff01007387 */ /* 0x0001e80000100000 */
[----:B------:R0:W-:Y:S04]  /*b290*/  STL.64 [R1+0xa8], R10 ;  /* 0x0000a80a01007387 */ /* 0x0001e80000100a00 */
[----:B---3--:R3:W-:Y:S04]  /*b2a0*/  STL.64 [R1+0xf0], R8 ;  /* 0x0000f00801007387 */ /* 0x0087e80000100a00 */
[----:B------:R3:W-:Y:S01]  /*b2b0*/  STL.U8 [R1+0xfc], RZ ;  /* 0x0000fcff01007387 */ /* 0x0007e20000100000 */
[----:B----4-:R-:W-:-:S03]  /*b2c0*/  IMAD.MOV.U32 R15, RZ, RZ, R4 ;  /* 0x000000ffff0f7224 */ /* 0x010fc600078e0004 */
[----:B------:R3:W-:Y:S01]  /*b2d0*/  STL.U8 [R1+0x118], RZ ;  /* 0x000118ff01007387 */ /* 0x0007e20000100000 */
[----:B------:R-:W-:-:S03]  /*b2e0*/  IMAD.MOV.U32 R25, RZ, RZ, R5 ;  /* 0x000000ffff197224 */ /* 0x000fc600078e0005 */
[----:B-1----:R3:W-:Y:S01]  /*b2f0*/  STL.128 [R1+0xd0], R12 ;  /* 0x0000d00c01007387 */ /* 0x0027e20000100c00 */
[----:B0-----:R-:W-:-:S03]  /*b300*/  IMAD.MOV.U32 R26, RZ, RZ, R6 ;  /* 0x000000ffff1a7224 */ /* 0x001fc600078e0006 */
[----:B------:R3:W-:Y:S01]  /*b310*/  STL [R1+0xf8], R189 ;  /* 0x0000f8bd01007387 */ /* 0x0007e20000100800 */
[----:B------:R-:W-:-:S05]  /*b320*/  IMAD.MOV.U32 R27, RZ, RZ, R7 ;  /* 0x000000ffff1b7224 */ /* 0x000fca00078e0007 */
[----:B------:R3:W-:Y:S01]  /*b330*/  STL.128 [R1+0xe0], R24 ;  /* 0x0000e01801007387 */ /* 0x0007e20000100c00 */
[----:B--2---:R-:W-:-:S04]  /*b340*/  LEA.HI R0, R51, R51, RZ, 0x1 ;  /* 0x0000003333007211 */ /* 0x004fc800078f08ff */
[----:B------:R-:W-:-:S05]  /*b350*/  LOP3.LUT R0, R0, 0xfffffffe, RZ, 0xc0, !PT ;  /* 0xfffffffe00007812 */ /* 0x000fca00078ec0ff */
[----:B------:R-:W-:-:S05]  /*b360*/  IMAD.IADD R0, R51, 0x1, -R0 ;  /* 0x0000000133007824 */ /* 0x000fca00078e0a00 */
[----:B------:R-:W-:-:S04]  /*b370*/  SHF.L.U32 R0, R0, 0x1f, RZ ;  /* 0x0000001f00007819 */ /* 0x000fc800000006ff */
[----:B------:R-:W0:Y:S02]  /*b380*/  SYNCS.PHASECHK.TRANS64.TRYWAIT P0, [UR44+0x38800], R0 ;  /* 0x03880000ff0075a7 */ /* 0x000e24000800016c */
[----:B0--3--:R-:W-:Y:S05]  /*b390*/  @!P0 BRA `(.L_x_6299) ;  /* 0x00000230002c8947 */ /* 0x009fea0003800000 */
.L_x_6519:
[----:B------:R-:W-:Y:S05]  /*b3a0*/  BSYNC B0 ;  /* 0x0000000000007941 */ /* 0x000fea0003800000 */
.L_x_6298:
[----:B------:R-:W2:Y:S04]  /*b3b0*/  LDL R26, [R1] ;  /* 0x00000000011a7983 */ /* 0x000ea80000100800 */
[----:B------:R1:W5:Y:S01]  /*b3c0*/  LDL.64 R10, [R1+0x1c0] ;  /* 0x0001c000010a7983 */ /* 0x0003620000100a00 */
[C---:B------:R-:W-:Y:S01]  /*b3d0*/  IADD3 R12, P0, R2.reuse, 0x1c0, RZ ;  /* 0x000001c0020c7810 */ /* 0x040fe20007f1e0ff */
[----:B------:R-:W-:Y:S01]  /*b3e0*/  IMAD.MOV.U32 R14, RZ, RZ, R46 ;  /* 0x000000ffff0e7224 */ /* 0x000fe200078e002e */
[C---:B0-----:R-:W-:Y:S01]  /*b3f0*/  IADD3 R0, P1, R2.reuse, 0xc8, RZ ;  /* 0x000000c802007810 */ /* 0x041fe20007f3e0ff */
[----:B------:R-:W-:Y:S01]  /*b400*/  IMAD.MOV.U32 R15, RZ, RZ, R53 ;  /* 0x000000ffff0f7224 */ /* 0x000fe200078e0035 */
[----:B------:R-:W-:Y:S01]  /*b410*/  BSSY B0, `(.L_x_6300) ;  /* 0x000003d000007945 */ /* 0x000fe20003800000 */
[--C-:B------:R-:W-:Y:S01]  /*b420*/  IMAD.X R13, RZ, RZ, R18.reuse, P0 ;  /* 0x000000ffff0d7224 */ /* 0x100fe200000e0612 */
[C---:B------:R-:W-:Y:S01]  /*b430*/  IADD3 R30, P0, R2.reuse, 0x1cc, RZ ;  /* 0x000001cc021e7810 */ /* 0x040fe20007f1e0ff */
[----:B------:R-:W-:Y:S01]  /*b440*/  IMAD.X R3, RZ, RZ, R18, P1 ;  /* 0x000000ffff037224 */ /* 0x000fe200008e0612 */
[----:B------:R-:W-:-:S02]  /*b450*/  IADD3 R20, P1, R2, 0xb8, RZ ;  /* 0x000000b802147810 */ /* 0x000fc40007f3e0ff */
[----:B------:R0:W-:Y:S01]  /*b460*/  STL.128 [R1+0x120], R12 ;  /* 0x0001200c01007387 */ /* 0x0001e20000100c00 */
[--C-:B------:R-:W-:Y:S01]  /*b470*/  IMAD.X R31, RZ, RZ, R18.reuse, P0 ;  /* 0x000000ffff1f7224 */ /* 0x100fe200000e0612 */
[----:B------:R-:W-:Y:S01]  /*b480*/  IADD3 R24, P0, R2, 0xfc, RZ ;  /* 0x000000fc02187810 */ /* 0x000fe20007f1e0ff */
[----:B------:R-:W-:-:S03]  /*b490*/  IMAD.X R21, RZ, RZ, R18, P1 ;  /* 0x000000ffff157224 */ /* 0x000fc600008e0612 */
[----:B------:R-:W-:Y:S01]  /*b4a0*/  STL.128 [R1+0x150], R28 ;  /* 0x0001501c01007387 */ /* 0x000fe20000100c00 */
[----:B------:R-:W-:Y:S02]  /*b4b0*/  IMAD.X R25, RZ, RZ, R18, P0 ;  /* 0x000000ffff197224 */ /* 0x000fe400000e0612 */
[----:B0-----:R-:W-:Y:S02]  /*b4c0*/  IMAD.MOV.U32 R14, RZ, RZ, R2 ;  /* 0x000000ffff0e7224 */ /* 0x001fe400078e0002 */
[----:B------:R-:W-:Y:S02]  /*b4d0*/  IMAD.MOV.U32 R15, RZ, RZ, R18 ;  /* 0x000000ffff0f7224 */ /* 0x000fe400078e0012 */
[----:B------:R-:W-:Y:S01]  /*b4e0*/  IMAD.MOV.U32 R12, RZ, RZ, R0 ;  /* 0x000000ffff0c7224 */ /* 0x000fe200078e0000 */
[----:B------:R-:W-:Y:S01]  /*b4f0*/  IADD3 R0, P2, R2, 0x1d0, RZ ;  /* 0x000001d002007810 */ /* 0x000fe20007f5e0ff */
[----:B------:R-:W-:-:S04]  /*b500*/  IMAD.MOV.U32 R13, RZ, RZ, R3 ;  /* 0x000000ffff0d7224 */ /* 0x000fc800078e0003 */
[----:B------:R-:W-:Y:S01]  /*b510*/  IMAD.X R3, RZ, RZ, R18, P2 ;  /* 0x000000ffff037224 */ /* 0x000fe200010e0612 */
[----:B------:R0:W-:Y:S01]  /*b520*/  STL.128 [R1+0x130], R12 ;  /* 0x0001300c01007387 */ /* 0x0001e20000100c00 */
[----:B------:R-:W-:Y:S01]  /*b530*/  IADD3 R8, P2, R2, 0x100, RZ ;  /* 0x0000010002087810 */ /* 0x000fe20007f5e0ff */
        /* <DEDUP_REMOVED lines=17> */
[----:B------:R-:W-:Y:S01]  /*b650*/  IMAD.MOV.U32 R12, RZ, RZ, R0 ;  /* 0x000000ffff0c7224 */ /* 0x000fe200078e0000 */
[----:B------:R-:W-:Y:S01]  /*b660*/  IADD3 R0, P0, R2, 0x118, RZ ;  /* 0x0000011802007810 */ /* 0x000fe20007f1e0ff */
[----:B------:R-:W-:Y:S02]  /*b670*/  IMAD.MOV.U32 R13, RZ, RZ, R3 ;  /* 0x000000ffff0d7224 */ /* 0x000fe400078e0003 */
[----:B------:R-:W-:-:S03]  /*b680*/  IMAD.X R3, RZ, RZ, R18, P2 ;  /* 0x000000ffff037224 */ /* 0x000fc600010e0612 */
[----:B------:R0:W-:Y:S02]  /*b690*/  STL.128 [R1+0x180], R12 ;  /* 0x0001800c01007387 */ /* 0x0001e40000100c00 */
[----:B0-----:R-:W-:Y:S02]  /*b6a0*/  IMAD.MOV.U32 R12, RZ, RZ, R34 ;  /* 0x000000ffff0c7224 */ /* 0x001fe400078e0022 */
[----:B------:R-:W-:Y:S02]  /*b6b0*/  IMAD.MOV.U32 R13, RZ, RZ, R35 ;  /* 0x000000ffff0d7224 */ /* 0x000fe400078e0023 */
[----:B------:R-:W-:Y:S02]  /*b6c0*/  IMAD.MOV.U32 R14, RZ, RZ, R20 ;  /* 0x000000ffff0e7224 */ /* 0x000fe400078e0014 */
[----:B------:R-:W-:Y:S02]  /*b6d0*/  IMAD.MOV.U32 R15, RZ, RZ, R21 ;  /* 0x000000ffff0f7224 */ /* 0x000fe400078e0015 */
[----:B------:R-:W-:-:S03]  /*b6e0*/  IMAD.X R21, RZ, RZ, R18, P0 ;  /* 0x000000ffff157224 */ /* 0x000fc600000e0612 */
        /* <DEDUP_REMOVED lines=15> */
.L_x_6301:
[----:B------:R-:W-:Y:S05]  /*b7e0*/  BSYNC B0 ;  /* 0x0000000000007941 */ /* 0x000fea0003800000 */
.L_x_6300:
        /* <DEDUP_REMOVED lines=8> */
.L_x_6303:
[----:B------:R-:W-:Y:S05]  /*b870*/  BSYNC B0 ;  /* 0x0000000000007941 */ /* 0x000fea0003800000 */
.L_x_6302:
[----:B------:R-:W-:Y:S04]  /*b880*/  BSSY B0, `(.L_x_6304) ;  /* 0x0000004000007945 */ /* 0x000fe80003800000 */
[----:B-1----:R-:W-:Y:S05]  /*b890*/  @P0 BRA `(.L_x_6305) ;  /* 0x0000000000080947 */ /* 0x002fea0003800000 */
[----:B------:R-:W1:Y:S02]  /*b8a0*/  SYNCS.PHASECHK.TRANS64.TRYWAIT P0, [R10+URZ], R11 ;  /* 0x0000000b0a0075a7 */ /* 0x000e64000800017f */
[----:B-1----:R-:W-:Y:S05]  /*b8b0*/  @!P0 BRA `(.L_x_6306) ;  /* 0x0000022800fc8947 */ /* 0x002fea0003800000 */
.L_x_6305:
[----:B------:R-:W-:Y:S05]  /*b8c0*/  BSYNC B0 ;  /* 0x0000000000007941 */ /* 0x000fea0003800000 */
.L_x_6304:
        /* <DEDUP_REMOVED lines=10> */
[C---:B------:R-:W-:Y:S01]  /*b970*/  VIADD R56, R10.reuse, 0x2 ;  /* 0x000000020a387836 */ /* 0x040fe20000000000 */
[----:B------:R-:W-:Y:S01]  /*b980*/  R2UR UR6, R10 ;  /* 0x000000000a0672ca */ /* 0x000fe200000e0000 */
[----:B------:R-:W-:Y:S01]  /*b990*/  IMAD.MOV.U32 R57, RZ, RZ, R11 ;  /* 0x000000ffff397224 */ /* 0x000fe200078e000b */
[----:B------:R0:W-:Y:S01]  /*b9a0*/  STL [R1+0x60], RZ ;  /* 0x000060ff01007387 */ /* 0x0001e20000100800 */
[----:B------:R-:W-:Y:S01]  /*b9b0*/  BSSY B0, `(.L_x_6307) ;  /* 0x000002c000007945 */ /* 0x000fe20003800000 */
[----:B---3--:R-:W-:Y:S02]  /*b9c0*/  R2UR UR4, R26 ;  /* 0x000000001a0472ca */ /* 0x008fe400000e0000 */
[----:B------:R-:W-:Y:S02]  /*b9d0*/  R2UR UR5, R27 ;  /* 0x000000001b0572ca */ /* 0x000fe400000e0000 */
[----:B------:R-:W-:Y:S01]  /*b9e0*/  WARPGROUP.ARRIVE ;  /* 0x00000000000079c5 */ /* 0x000fe20000000000 */
[----:B----4-:R-:W-:-:S02]  /*b9f0*/  VIADD R12, R12, 0x2 ;  /* 0x000000020c0c7836 */ /* 0x010fc40000000000 */
[----:B-----5:R-:W-:Y:S02]  /*ba00*/  VIADD R14, R14, 0x4 ;  /* 0x000000040e0e7836 */ /* 0x020fe40000000000 */
[----:B------:R-:W-:-:S06]  /*ba10*/  VIADD R20, R20, 0x6 ;  /* 0x0000000614147836 */ /* 0x000fcc0000000000 */
        /* <DEDUP_REMOVED lines=37> */
.L_x_6520:
[----:B------:R-:W-:Y:S05]  /*bc70*/  BSYNC B0 ;  /* 0x0000000000007941 */ /* 0x000fea0003800000 */
.L_x_6307:
[----:B0-----:R-:W2:Y:S04]  /*bc80*/  LDL R3, [R1+0x28] ;  /* 0x0000280001037983 */ /* 0x001ea80000100800 */
[----:B------:R0:W5:Y:S01]  /*bc90*/  LDL.64 R10, [R1+0x1c0] ;  /* 0x0001c000010a7983 */ /* 0x0001620000100a00 */
[----:B------:R-:W-:Y:S01]  /*bca0*/  BSSY B0, `(.L_x_6309) ;  /* 0x0000005000007945 */ /* 0x000fe20003800000 */
[----:B--2---:R-:W-:-:S04]  /*bcb0*/  LOP3.LUT R3, R3, 0x1, RZ, 0xfc, !PT ;  /* 0x0000000103037812 */ /* 0x004fc800078efcff */
[----:B------:R-:W-:-:S13]  /*bcc0*/  ISETP.NE.AND P1, PT, R3, 0x3, PT ;  /* 0x000000030300780c */ /* 0x000fda0003f25270 */
[----:B0-----:R-:W-:Y:S05]  /*bcd0*/  @!P1 BRA `(.L_x_6310) ;  /* 0x0000000000049947 */ /* 0x001fea0003800000 */
[----:B------:R-:W-:Y:S01]  /*bce0*/  BPT.TRAP 0x1 ;  /* 0x000000040000795c */ /* 0x000fe20000300000 */
.L_x_6310:
[----:B------:R-:W-:Y:S05]  /*bcf0*/  BSYNC B0 ;  /* 0x0000000000007941 */ /* 0x000fea0003800000 */
.L_x_6309:
        /* <DEDUP_REMOVED lines=8> */
.L_x_6312:
[----:B------:R-:W-:Y:S05]  /*bd80*/  BSYNC B0 ;  /* 0x0000000000007941 */ /* 0x000fea0003800000 */
.L_x_6311:
[----:B------:R-:W-:Y:S04]  /*bd90*/  BSSY B0, `(.L_x_6313) ;  /* 0x0000004000007945 */ /* 0x000fe80003800000 */
[----:B-1----:R-:W-:Y:S05]  /*bda0*/  @P0 BRA `(.L_x_6314) ;  /* 0x0000000000080947 */ /* 0x002fea0003800000 */
[----:B------:R-:W1:Y:S02]  /*bdb0*/  SYNCS.PHASECHK.TRANS64.TRYWAIT P0, [R10+URZ], R11 ;  /* 0x0000000b0a0075a7 */ /* 0x000e64000800017f */
[----:B-1----:R-:W-:Y:S05]  /*bdc0*/  @!P0 BRA `(.L_x_6315) ;  /* 0x0000022400e48947 */ /* 0x002fea0003800000 */
.L_x_6314:
[----:B------:R-:W-:Y:S05]  /*bdd0*/  BSYNC B0 ;  /* 0x0000000000007941 */ /* 0x000fea0003800000 */
.L_x_6313:
        /* <DEDUP_REMOVED lines=9> */
[----:B------:R-:W4:Y:S01]  /*be70*/  LDL.64 R20, [R1+0x90] ;  /* 0x0000900001147983 */ /* 0x000f220000100a00 */
[----:B--2---:R-:W-:Y:S01]  /*be80*/  ISETP.NE.U32.AND P0, PT, R8, RZ, PT ;  /* 0x000000ff0800720c */ /* 0x004fe20003f05070 */
[----:B---3--:R-:W-:Y:S01]  /*be90*/  IMAD R10, R3, 0x1000, R10 ;  /* 0x00001000030a7824 */ /* 0x008fe200078e020a */
[----:B------:R-:W-:-:S02]  /*bea0*/  R2UR UR7, R11 ;  /* 0x000000000b0772ca */ /* 0x000fc400000e0000 */
[----:B----4-:R-:W-:Y:S02]  /*beb0*/  R2UR UR4, R14 ;  /* 0x000000000e0472ca */ /* 0x010fe400000e0000 */
[----:B------:R-:W-:Y:S02]  /*bec0*/  R2UR UR6, R10 ;  /* 0x000000000a0672ca */ /* 0x000fe400000e0000 */
[----:B------:R-:W-:-:S05]  /*bed0*/  R2UR UR5, R15 ;  /* 0x000000000f0572ca */ /* 0x000fca00000e0000 */
[----:B------:R-:W-:Y:S01]  /*bee0*/  VOTEU.ANY UP0, P0 ;  /* 0x00000000003f7886 */ /* 0x000fe20000000100 */
[----:B------:R-:W-:Y:S01]  /*bef0*/  VIADD R12, R12, 0x2 ;  /* 0x000000020c0c7836 */ /* 0x000fe20000000000 */
[----:B------:R-:W2:Y:S06]  /*bf00*/  LDL.64 R14, [R1+0x90] ;  /* 0x00009000010e7983 */ /* 0x000eac0000100a00 */
[----:B------:R-:W-:Y:S01]  /*bf10*/  HGMMA.64x64x16.F32 R24, gdesc[UR4], R24, UP0, gsb0 ;  /* 0x00e00000041879f0 */ /* 0x000fe2000b800818 */
[----:B------:R-:W-:Y:S02]  /*bf20*/  VIADD R60, R10, 0x2 ;  /* 0x000000020a3c7836 */ /* 0x000fe40000000000 */
[----:B------:R-:W-:Y:S01]  /*bf30*/  IMAD.MOV.U32 R61, RZ, RZ, R11 ;  /* 0x000000ffff3d7224 */ /* 0x000fe200078e000b */
[----:B------:R-:W-:-:S02]  /*bf40*/  R2UR UR4, R12 ;  /* 0x000000000c0472ca */ /* 0x000fc400000e0000 */
        /* <DEDUP_REMOVED lines=148> */
[----:B----4-:R-:W-:-:S05]  /*c890*/  VIADD R14, R14, 0x606 ;  /* 0x000006060e0e7836 */ /* 0x010fca0000000000 */
[----:B------:R-:W0:Y:S04]  /*c8a0*/  S2R R62, SR_TID.X ;  /* 0x00000000003e7919 */ /* 0x000e280000002100 */
[----:B------:R-:W-:Y:S01]  /*c8b0*/  HGMMA.64x64x16.F32 R24, gdesc[UR4], R24, gsb0 ;  /* 0x00e00000041879f0 */ /* 0x000fe20008000818 */
[----:B------:R-:W-:Y:S02]  /*c8c0*/  VIADD R60, R10, 0x606 ;  /* 0x000006060a3c7836 */ /* 0x000fe40000000000 */
[----:B------:R-:W-:Y:S01]  /*c8d0*/  IMAD.MOV.U32 R61, RZ, RZ, R11 ;  /* 0x000000ffff3d7224 */ /* 0x000fe200078e000b */
[----:B------:R-:W-:Y:S01]  /*c8e0*/  R2UR UR4, R14 ;  /* 0x000000000e0472ca */ /* 0x000fe200000e0000 */
[----:B------:R-:W4:Y:S01]  /*c8f0*/  LDL.64 R20, [R1+0x90] ;  /* 0x0000900001147983 */ /* 0x000f220000100a00 */
[----:B------:R-:W-:-:S02]  /*c900*/  R2UR UR6, R60 ;  /* 0x000000003c0672ca */ /* 0x000fc400000e0000 */
[----:B------:R-:W-:Y:S02]  /*c910*/  R2UR UR7, R61 ;  /* 0x000000003d0772ca */ /* 0x000fe400000e0000 */
[----:B------:R-:W-:Y:S02]  /*c920*/  R2UR UR5, R15 ;  /* 0x000000000f0572ca */ /* 0x000fe400000e0000 */
[----:B0-----:R-:W-:Y:S01]  /*c930*/  SHF.R.U32.HI R62, RZ, 0x7, R62 ;  /* 0x00000007ff3e7819 */ /* 0x001fe2000001163e */
[----:B------:R-:W-:Y:S01]  /*c940*/  VIADD R8, R10, 0x800 ;  /* 0x000008000a087836 */ /* 0x000fe20000000000 */
[----:B------:R-:W-:Y:S01]  /*c950*/  UMOV UR8, 0x1 ;  /* 0x0000000100087882 */ /* 0x000fe20000000000 */
[----:B------:R-:W-:Y:S01]  /*c960*/  IMAD.MOV.U32 R67, RZ, RZ, 0x4 ;  /* 0x00000004ff437424 */ /* 0x000fe200078e00ff */
[----:B------:R-:W4:Y:S04]  /*c970*/  LDL.64 R60, [R1+0x90] ;  /* 0x00009000013c7983 */ /* 0x000f280000100a00 */
[----:B------:R0:W1:Y:S01]  /*c980*/  SHFL.IDX PT, R3, R62, RZ, 0x1f ;  /* 0x00001fff3e037589 */ /* 0x00006200000e0000 */
[----:B------:R-:W-:-:S02]  /*c990*/  WARPGROUP.DEPBAR.LE gsb0, 0x0 ;  /* 0x00008000000079c5 */ /* 0x000fc40000010000 */
[----:B------:R-:W-:Y:S01]  /*c9a0*/  WARPGROUP.ARRIVE ;  /* 0x00000000000079c5 */ /* 0x000fe20000000000 */
[----:B------:R-:W-:Y:S01]  /*c9b0*/  IMAD.MOV.U32 R15, RZ, RZ, R11 ;  /* 0x000000ffff0f7224 */ /* 0x000fe200078e000b */
[----:B------:R-:W-:Y:S01]  /*c9c0*/  UISETP.NE.U32.AND UP0, UPT, UR8, URZ, UPT ;  /* 0x0000003f0800728c */ /* 0x000fe2000bf05070 */
[----:B0-----:R-:W4:Y:S03]  /*c9d0*/  LDL.64 R62, [R1+0x90] ;  /* 0x00009000013e7983 */ /* 0x001f260000100a00 */
[----:B------:R-:W-:Y:S01]  /*c9e0*/  HGMMA.64x64x16.F32 R24, gdesc[UR4], R24, gsb0 ;  /* 0x00e00000041879f0 */ /* 0x000fe20008000818 */
[----:B-1----:R-:W-:-:S04]  /*c9f0*/  ISETP.GT.AND P0, PT, R3, 0x7f, PT ;  /* 0x0000007f0300780c */ /* 0x002fc80003f04270 */
[----:B------:R-:W-:-:S04]  /*ca00*/  SEL R3, RZ, 0x2, !P0 ;  /* 0x00000002ff037807 */ /* 0x000fc80004000000 */
[----:B------:R-:W-:Y:S01]  /*ca10*/  IADD3 R12, R12, 0x800, R3 ;  /* 0x000008000c0c7810 */ /* 0x000fe20007ffe003 */
[----:B------:R-:W-:Y:S01]  /*ca20*/  IMAD.IADD R14, R3, 0x1, R8 ;  /* 0x00000001030e7824 */ /* 0x000fe200078e0208 */
[----:B------:R-:W-:Y:S02]  /*ca30*/  R2UR UR7, R15 ;  /* 0x000000000f0772ca */ /* 0x000fe400000e0000 */
[----:B------:R-:W-:Y:S02]  /*ca40*/  R2UR UR4, R12 ;  /* 0x000000000c0472ca */ /* 0x000fe400000e0000 */
[----:B------:R-:W-:Y:S02]  /*ca50*/  R2UR UR6, R14 ;  /* 0x000000000e0672ca */ /* 0x000fe400000e0000 */
[----:B------:R-:W-:Y:S01]  /*ca60*/  R2UR UR5, R13 ;  /* 0x000000000d0572ca */ /* 0x000fe200000e0000 */
[----:B------:R-:W-:Y:S02]  /*ca70*/  WARPGROUP.DEPBAR.LE gsb0, 0x0 ;  /* 0x00008000000079c5 */ /* 0x000fe40000010000 */
[----:B------:R-:W-:-:S10]  /*ca80*/  WARPGROUP.ARRIVE ;  /* 0x00000000000079c5 */ /* 0x000fd40000000000 */
[----:B------:R-:W-:Y:S01]  /*ca90*/  HGMMA.64x64x16.F32 R24, gdesc[UR4], R24, UP0, gsb0 ;  /* 0x00e00000041879f0 */ /* 0x000fe2000b800818 */
        /* <DEDUP_REMOVED lines=8> */
[----:B------:R-:W-:Y:S01]  /*cb20*/  IMAD.MOV.U32 R15, RZ, RZ, R11 ;  /* 0x000000ffff0f7224 */ /* 0x000fe200078e000b */
[----:B------:R-:W-:-:S02]  /*cb30*/  WARPGROUP.DEPBAR.LE gsb0, 0x0 ;  /* 0x00008000000079c5 */ /* 0x000fc40000010000 */
[----:B------:R-:W-:Y:S01]  /*cb40*/  WARPGROUP.ARRIVE ;  /* 0x00000000000079c5 */ /* 0x000fe20000000000 */
[----:B------:R-:W-:Y:S01]  /*cb50*/  SEL R67, R67, 0x6, !P0 ;  /* 0x0000000643437807 */ /* 0x000fe20004000000 */
[----:B------:R-:W2:Y:S07]  /*cb60*/  LDL.64 R12, [R1+0x90] ;  /* 0x00009000010c7983 */ /* 0x000eae0000100a00 */
[----:B------:R-:W-:Y:S01]  /*cb70*/  HGMMA.64x64x16.F32 R24, gdesc[UR4], R24, gsb0 ;  /* 0x00e00000041879f0 */ /* 0x000fe20008000818 */
[----:B------:R-:W-:Y:S01]  /*cb80*/  IMAD.IADD R14, R8, 0x1, R67 ;  /* 0x00000001080e7824 */ /* 0x000fe200078e0243 */
[----:B---3--:R-:W-:Y:S01]  /*cb90*/  IADD3 R58, R67, 0x800, R58 ;  /* 0x00000800433a7810 */ /* 0x008fe20007ffe03a */
[----:B------:R-:W3:Y:S01]  /*cba0*/  LDL.64 R56, [R1+0x90] ;  /* 0x0000900001387983 */ /* 0x000ee20000100a00 */
        /* <DEDUP_REMOVED lines=24> */
[----:B------:R-:W4:Y:S07]  /*cd30*/  LDL.64 R14, [R1+0x90] ;  /* 0x00009000010e7983 */ /* 0x000f2e0000100a00 */
[----:B------:R-:W-:Y:S01]  /*cd40*/  HGMMA.64x64x16.F32 R24, gdesc[UR4], R24, gsb0 ;  /* 0x00e00000041879f0 */ /* 0x000fe20008000818 */
[----:B------:R-:W-:-:S02]  /*cd50*/  IMAD.IADD R20, R3, 0x1, R8 ;  /* 0x0000000103147824 */ /* 0x000fc400078e0208 */
[--C-:B------:R-:W-:Y:S01]  /*cd60*/  IMAD.MOV.U32 R21, RZ, RZ, R11.reuse ;  /* 0x000000ffff157224 */ /* 0x100fe200078e000b */
[----:B------:R-:W-:Y:S02]  /*cd70*/  R2UR UR4, R62 ;  /* 0x000000003e0472ca */ /* 0x000fe400000e0000 */
[----:B------:R-:W-:Y:S02]  /*cd80*/  R2UR UR6, R20 ;  /* 0x00000000140672ca */ /* 0x000fe400000e0000 */
[----:B------:R-:W-:Y:S02]  /*cd90*/  R2UR UR7, R21 ;  /* 0x00000000150772ca */ /* 0x000fe400000e0000 */
[----:B------:R-:W-:Y:S01]  /*cda0*/  R2UR UR5, R63 ;  /* 0x000000003f0572ca */ /* 0x000fe200000e0000 */
[C---:B------:R-:W-:Y:S01]  /*cdb0*/  IMAD.IADD R58, R65.reuse, 0x1, R8 ;  /* 0x00000001413a7824 */ /* 0x040fe200078e0208 */
[----:B------:R-:W-:Y:S01]  /*cdc0*/  IADD3 R60, R65, 0xa00, R60 ;  /* 0x00000a00413c7810 */ /* 0x000fe20007ffe03c */
[----:B------:R-:W-:Y:S01]  /*cdd0*/  IMAD.MOV.U32 R59, RZ, RZ, R11 ;  /* 0x000000ffff3b7224 */ /* 0x000fe200078e000b */
[----:B------:R-:W4:Y:S01]  /*cde0*/  LDL.64 R20, [R1+0x90] ;  /* 0x0000900001147983 */ /* 0x000f220000100a00 */
        /* <DEDUP_REMOVED lines=8> */
[----:B------:R-:W-:Y:S01]  /*ce70*/  WARPGROUP.ARRIVE ;  /* 0x00000000000079c5 */ /* 0x000fe20000000000 */
[C---:B--2---:R-:W-:Y:S01]  /*ce80*/  IADD3 R12, R67.reuse, 0xa00, R12 ;  /* 0x00000a00430c7810 */ /* 0x044fe20007ffe00c */
[----:B------:R-:W2:Y:S08]  /*ce90*/  LDL.64 R58, [R1+0x90] ;  /* 0x00009000013a7983 */ /* 0x000eb00000100a00 */
[----:B------:R-:W-:Y:S01]  /*cea0*/  HGMMA.64x64x16.F32 R24, gdesc[UR4], R24, gsb0 ;  /* 0x00e00000041879f0 */ /* 0x000fe20008000818 */
[----:B------:R-:W-:-:S02]  /*ceb0*/  IMAD.IADD R60, R67, 0x1, R8 ;  /* 0x00000001433c7824 */ /* 0x000fc400078e0208 */
[----:B------:R-:W-:Y:S01]  /*cec0*/  IMAD.MOV.U32 R61, RZ, RZ, R11 ;  /* 0x000000ffff3d7224 */ /* 0x000fe200078e000b */
[----:B------:R-:W-:Y:S02]  /*ced0*/  R2UR UR4, R12 ;  /* 0x000000000c0472ca */ /* 0x000fe400000e0000 */
[----:B------:R-:W-:Y:S02]  /*cee0*/  R2UR UR6, R60 ;  /* 0x000000003c0672ca */ /* 0x000fe400000e0000 */
[----:B------:R-:W-:Y:S02]  /*cef0*/  R2UR UR7, R61 ;  /* 0x000000003d0772ca */ /* 0x000fe400000e0000 */
[----:B------:R-:W-:Y:S01]  /*cf00*/  R2UR UR5, R13 ;  /* 0x000000000d0572ca */ /* 0x000fe200000e0000 */
[----:B------:R-:W-:Y:S01]  /*cf10*/  IMAD.MOV.U32 R8, RZ, RZ, 0x30 ;  /* 0x00000030ff087424 */ /* 0x000fe200078e00ff */
[----:B------:R-:W2:Y:S01]  /*cf20*/  LDL.64 R60, [R1+0x90] ;  /* 0x00009000013c7983 */ /* 0x000ea20000100a00 */
        /* <DEDUP_REMOVED lines=30> */
[----:B------:R-:W-:Y:S01]  /*d110*/  IADD3 R20, R65, 0xc00, R20 ;  /* 0x00000c0041147810 */ /* 0x000fe20007ffe014 */
        /* <DEDUP_REMOVED lines=38> */
[----:B------:R-:W-:Y:S01]  /*d380*/  VIADD R8, R10, 0xe00 ;  /* 0x00000e000a087836 */ /* 0x000fe20000000000 */
[C---:B---3--:R-:W-:Y:S01]  /*d390*/  IADD3 R12, R3.reuse, 0xe00, R12 ;  /* 0x00000e00030c7810 */ /* 0x048fe20007ffe00c */
[----:B------:R-:W-:Y:S02]  /*d3a0*/  IMAD.MOV.U32 R21, RZ, RZ, R11 ;  /* 0x000000ffff157224 */ /* 0x000fe400078e000b */
[----:B------:R-:W-:Y:S01]  /*d3b0*/  IMAD.IADD R20, R3, 0x1, R8 ;  /* 0x0000000103147824 */ /* 0x000fe200078e0208 */
[----:B------:R-:W-:Y:S01]  /*d3c0*/  R2UR UR4, R12 ;  /* 0x000000000c0472ca */ /* 0x000fe200000e0000 */
[----:B------:R0:W5:Y:S01]  /*d3d0*/  LDL R3, [R1+0x1c0] ;  /* 0x0001c00001037983 */ /* 0x0001620000100800 */
[----:B------:R-:W-:Y:S02]  /*d3e0*/  R2UR UR7, R21 ;  /* 0x00000000150772ca */ /* 0x000fe400000e0000 */
[----:B------:R-:W-:Y:S01]  /*d3f0*/  R2UR UR6, R20 ;  /* 0x00000000140672ca */ /* 0x000fe200000e0000 */
[----:B------:R-:W3:Y:S01]  /*d400*/  LDL R21, [R1] ;  /* 0x0000000001157983 */ /* 0x000ee20000100800 */
[----:B------:R-:W-:-:S03]  /*d410*/  R2UR UR5, R13 ;  /* 0x000000000d0572ca */ /* 0x000fc600000e0000 */
[----:B------:R0:W5:Y:S01]  /*d420*/  LDL R20, [R1+0xc] ;  /* 0x00000c0001147983 */ /* 0x0001620000100800 */
[----:B------:R-:W-:Y:S02]  /*d430*/  WARPGROUP.DEPBAR.LE gsb0, 0x0 ;  /* 0x00008000000079c5 */ /* 0x000fe40000010000 */
[----:B------:R-:W-:-:S07]  /*d440*/  WARPGROUP.ARRIVE ;  /* 0x00000000000079c5 */ /* 0x000fce0000000000 */
        /* <DEDUP_REMOVED lines=28> */
[----:B------:R-:W-:Y:S01]  /*d610*/  IMAD.IADD R58, R13, 0x1, R58 ;  /* 0x000000010d3a7824 */ /* 0x000fe200078e023a */
[----:B------:R-:W-:Y:S02]  /*d620*/  R2UR UR7, R11 ;  /* 0x000000000b0772ca */ /* 0x000fe400000e0000 */
[----:B------:R-:W-:Y:S02]  /*d630*/  R2UR UR6, R10 ;  /* 0x000000000a0672ca */ /* 0x000fe400000e0000 */
[----:B------:R-:W-:Y:S02]  /*d640*/  R2UR UR4, R58 ;  /* 0x000000003a0472ca */ /* 0x000fe400000e0000 */
[----:B------:R-:W-:Y:S01]  /*d650*/  R2UR UR5, R59 ;  /* 0x000000003b0572ca */ /* 0x000fe200000e0000 */
[----:B------:R0:W-:Y:S04]  /*d660*/  STL [R1+0x68], R0 ;  /* 0x0000680001007387 */ /* 0x0001e80000100800 */
        /* <DEDUP_REMOVED lines=40> */
.L_x_6317:
[----:B------:R-:W-:Y:S05]  /*d8f0*/  BSYNC B0 ;  /* 0x0000000000007941 */ /* 0x000fea0003800000 */
.L_x_6316:
        /* <DEDUP_REMOVED lines=11> */
[----:B------:R-:W-:-:S02]  /*d9b0*/  UMOV UR4, 0xffffffc0 ;  /* 0xffffffc000047882 */ /* 0x000fc40000000000 */
[----:B------:R-:W-:Y:S01]  /*d9c0*/  UIMAD UR4, UR46, UR4, 0x41 ;  /* 0x000000412e0474a4 */ /* 0x000fe2000f8e0204 */
        /* <DEDUP_REMOVED lines=25> */
[----:B----4-:R-:W-:Y:S02]  /*db60*/  @P0 SHF.R.U32.HI R8, RZ, R64, R11 ;  /* 0x00000040ff080219 */ /* 0x010fe4000001160b */
[----:B------:R-:W-:-:S03]  /*db70*/  LOP3.LUT R20, R20, 0x7ffffffc, RZ, 0xc0, !PT ;  /* 0x7ffffffc14147812 */ /* 0x000fc600078ec0ff */
[----:B------:R-:W0:Y:S01]  /*db80*/  SHFL.IDX PT, R60, R8, RZ, 0x1c1f ;  /* 0x001c1fff083c7589 */ /* 0x000e2200000e0000 */
[----:B------:R-:W-:Y:S02]  /*db90*/  VIADD R0, R13, UR4 ;  /* 0x000000040d007c36 */ /* 0x000fe40008000000 */
[----:B------:R-:W-:Y:S01]  /*dba0*/  IMAD.IADD R21, R21, 0x1, -R20 ;  /* 0x0000000115157824 */ /* 0x000fe200078e0a14 */
[----:B------:R-:W-:Y:S01]  /*dbb0*/  ULEA UR4, UR46, 0xffffffc0, 0x6 ;  /* 0xffffffc02e047891 */ /* 0x000fe2000f8e303f */
[----:B------:R-:W-:Y:S02]  /*dbc0*/  ISETP.GE.AND P1, PT, R57, 0x1, PT ;  /* 0x000000013900780c */ /* 0x000fe40003f26270 */
[----:B------:R-:W-:-:S03]  /*dbd0*/  IMAD R3, R21, -0x2, R0 ;  /* 0xfffffffe15037824 */ /* 0x000fc600078e0200 */
[----:B------:R-:W-:Y:S02]  /*dbe0*/  VIADD R0, R13, -UR4 ;  /* 0x800000040d007c36 */ /* 0x000fe40008000000 */
[----:B------:R-:W-:Y:S01]  /*dbf0*/  IMAD.IADD R10, R3, 0x1, -R12 ;  /* 0x00000001030a7824 */ /* 0x000fe200078e0a0c */
[----:B------:R-:W-:Y:S01]  /*dc00*/  LOP3.LUT R3, RZ, R14, RZ, 0x33, !PT ;  /* 0x0000000eff037212 */ /* 0x000fe200078e33ff */
[----:B------:R-:W-:Y:S02]  /*dc10*/  IMAD R61, R21, -0x2, R0 ;  /* 0xfffffffe153d7824 */ /* 0x000fe400078e0200 */
[C---:B------:R-:W-:Y:S02]  /*dc20*/  IMAD.IADD R70, R10.reuse, 0x1, R15 ;  /* 0x000000010a467824 */ /* 0x040fe400078e020f */
[----:B------:R-:W-:Y:S02]  /*dc30*/  IMAD.IADD R15, R10, 0x1, R3 ;  /* 0x000000010a0f7824 */ /* 0x000fe400078e0203 */
[----:B------:R-:W-:Y:S01]  /*dc40*/  VIADD R63, R56, -UR4 ;  /* 0x80000004383f7c36 */ /* 0x000fe20008000000 */
        /* <DEDUP_REMOVED lines=13> */
.L_x_6321:
[----:B------:R-:W-:-:S13]  /*dd20*/  ISETP.NE.AND P0, PT, R57, 0x1, PT ;  /* 0x000000013900780c */ /* 0x000fda0003f05270 */
[----:B------:R-:W-:-:S05]  /*dd30*/  @P0 IMAD.HI.U32 R14, R10, R58, RZ ;  /* 0x0000003a0a0e0227 */ /* 0x000fca00078e00ff */
[----:B------:R-:W-:-:S07]  /*dd40*/  @P0 SHF.R.U32.HI R10, RZ, R59, R14 ;  /* 0x0000003bff0a0219 */ /* 0x000fce000001160e */
.L_x_6322:
[----:B------:R-:W-:Y:S05]  /*dd50*/  BSYNC B1 ;  /* 0x0000000000017941 */ /* 0x000fea0003800000 */
.L_x_6320:
[----:B------:R-:W-:-:S04]  /*dd60*/  IMAD R10, R10, R57, -UR4 ;  /* 0x800000040a0a7e24 */ /* 0x000fc8000f8e0239 */
[----:B------:R-:W-:-:S05]  /*dd70*/  IMAD R10, R21, -0x2, R10 ;  /* 0xfffffffe150a7824 */ /* 0x000fca00078e020a */
[----:B------:R-:W-:Y:S02]  /*dd80*/  VIMNMX R3, R3, R10, !PT ;  /* 0x0000000a03037248 */ /* 0x000fe40007fe0100 */
[----:B------:R-:W-:-:S07]  /*dd90*/  VIADDMNMX R0, R10, R57, R0, PT ;  /* 0x000000390a007246 */ /* 0x000fce0003800100 */
.L_x_6319:
[----:B------:R-:W-:Y:S05]  /*dda0*/  BSYNC B0 ;  /* 0x0000000000007941 */ /* 0x000fea0003800000 */
.L_x_6318:
        /* <DEDUP_REMOVED lines=90> */
.L_x_6326:
[----:B------:R-:W-:-:S13]  /*e350*/  ISETP.NE.AND P6, PT, R57, 0x1, PT ;  /* 0x000000013900780c */ /* 0x000fda0003fc5270 */
[----:B------:R-:W-:-:S05]  /*e360*/  @P6 IMAD.HI.U32 R58, R12, R58, RZ ;  /* 0x0000003a0c3a6227 */ /* 0x000fca00078e00ff */
[----:B------:R-:W-:-:S07]  /*e370*/  @P6 SHF.R.U32.HI R12, RZ, R59, R58 ;  /* 0x0000003bff0c6219 */ /* 0x000fce000001163a */
.L_x_6327:
[----:B------:R-:W-:Y:S05]  /*e380*/  BSYNC B1 ;  /* 0x0000000000017941 */ /* 0x000fea0003800000 */
.L_x_6325:
[----:B------:R-:W-:-:S04]  /*e390*/  IMAD R12, R12, R57, -UR4 ;  /* 0x800000040c0c7e24 */ /* 0x000fc8000f8e0239 */
[----:B------:R-:W-:-:S05]  /*e3a0*/  IMAD R12, R21, -0x2, R12 ;  /* 0xfffffffe150c7824 */ /* 0x000fca00078e020c */
[----:B------:R-:W-:Y:S02]  /*e3b0*/  VIADDMNMX R0, R12, R57, R0, PT ;  /* 0x000000390c007246 */ /* 0x000fe40003800100 */
[----:B------:R-:W-:-:S07]  /*e3c0*/  VIMNMX R3, R3, R12, !PT ;  /* 0x0000000c03037248 */ /* 0x000fce0007fe0100 */
.L_x_6324:
[----:B------:R-:W-:Y:S05]  /*e3d0*/  BSYNC B0 ;  /* 0x0000000000007941 */ /* 0x000fea0003800000 */
.L_x_6323:
        /* <DEDUP_REMOVED lines=15> */
[----:B------:R-:W2:Y:S01]  /*e4d0*/  LDL R61, [R1+0x2b4] ;  /* 0x0002b400013d7983 */ /* 0x000ea20000100800 */
[----:B------:R-:W-:-:S02]  /*e4e0*/  FSEL R31, R31, -INF , !P0 ;  /* 0xff8000001f1f7808 */ /* 0x000fc40004000000 */
[----:B------:R-:W-:Y:S01]  /*e4f0*/  ISETP.NE.AND P0, PT, R25, RZ, PT ;  /* 0x000000ff1900720c */ /* 0x000fe20003f05270 */
[----:B------:R-:W2:Y:S01]  /*e500*/  LDL R63, [R1+0x2bc] ;  /* 0x0002bc00013f7983 */ /* 0x000ea20000100800 */
[----:B------:R-:W-:Y:S02]  /*e510*/  FMNMX.FTZ R11, R32, R11, !PT ;  /* 0x0000000b200b7209 */ /* 0x000fe40007810000 */
[----:B------:R-:W-:Y:S01]  /*e520*/  ISETP.GT.AND P0, PT, R3, 0x10, !P0 ;  /* 0x000000100300780c */ /* 0x000fe20004704270 */
[----:B------:R-:W2:Y:S01]  /*e530*/  LDL R69, [R1+0x2d4] ;  /* 0x0002d40001457983 */ /* 0x000ea20000100800 */
[----:B------:R-:W-:Y:S02]  /*e540*/  FSEL R30, R30, -INF , !P1 ;  /* 0xff8000001e1e7808 */ /* 0x000fe40004800000 */
[----:B------:R-:W-:Y:S01]  /*e550*/  ISETP.LT.OR P0, PT, R0, 0x11, P0 ;  /* 0x000000110000780c */ /* 0x000fe20000701670 */
[----:B------:R-:W2:Y:S01]  /*e560*/  LDL R70, [R1+0x2d8] ;  /* 0x0002d80001467983 */ /* 0x000ea20000100800 */
[----:B------:R-:W-:-:S02]  /*e570*/  ISETP.NE.AND P1, PT, R65, RZ, PT ;  /* 0x000000ff4100720c */ /* 0x000fc40003f25270 */
[----:B------:R-:W-:Y:S01]  /*e580*/  FSEL R34, R34, -INF , !P0 ;  /* 0xff80000022227808 */ /* 0x000fe20004000000 */
[----:B------:R-:W2:Y:S01]  /*e590*/  LDL R65, [R1+0x2c4] ;  /* 0x0002c40001417983 */ /* 0x000ea20000100800 */
[----:B------:R-:W-:Y:S02]  /*e5a0*/  ISETP.NE.AND P0, PT, R29, RZ, PT ;  /* 0x000000ff1d00720c */ /* 0x000fe40003f05270 */
[----:B------:R-:W-:Y:S01]  /*e5b0*/  FMNMX.FTZ R11, R56, R11, !PT ;  /* 0x0000000b380b7209 */ /* 0x000fe20007810000 */
[----:B------:R-:W2:Y:S01]  /*e5c0*/  LDL R71, [R1+0x2dc] ;  /* 0x0002dc0001477983 */ /* 0x000ea20000100800 */
[----:B------:R-:W-:Y:S02]  /*e5d0*/  ISETP.GT.AND P0, PT, R3, 0x11, !P0 ;  /* 0x000000110300780c */ /* 0x000fe40004704270 */
[----:B------:R-:W-:Y:S01]  /*e5e0*/  FMNMX.FTZ R11, R36, R11, !PT ;  /* 0x0000000b240b7209 */ /* 0x000fe20007810000 */
[----:B------:R-:W2:Y:S01]  /*e5f0*/  LDL R72, [R1+0x2e0] ;  /* 0x0002e00001487983 */ /* 0x000ea20000100800 */
[----:B------:R-:W-:-:S02]  /*e600*/  ISETP.LT.OR P0, PT, R0, 0x12, P0 ;  /* 0x000000120000780c */ /* 0x000fc40000701670 */
[----:B------:R-:W-:Y:S01]  /*e610*/  FMNMX.FTZ R11, R28, R11, !PT ;  /* 0x0000000b1c0b7209 */ /* 0x000fe20007810000 */
[----:B------:R-:W2:Y:S01]  /*e620*/  LDL R73, [R1+0x2e4] ;  /* 0x0002e40001497983 */ /* 0x000ea20000100800 */
[----:B------:R-:W-:Y:S02]  /*e630*/  FSEL R35, R35, -INF , !P0 ;  /* 0xff80000023237808 */ /* 0x000fe40004000000 */
[----:B------:R-:W-:Y:S01]  /*e640*/  ISETP.NE.AND P0, PT, R33, RZ, PT ;  /* 0x000000ff2100720c */ /* 0x000fe20003f05270 */
[----:B------:R-:W2:Y:S01]  /*e650*/  LDL R74, [R1+0x2e8] ;  /* 0x0002e800014a7983 */ /* 0x000ea20000100800 */
[----:B------:R-:W-:Y:S02]  /*e660*/  FMNMX.FTZ R11, R40, R11, !PT ;  /* 0x0000000b280b7209 */ /* 0x000fe40007810000 */
[----:B------:R-:W-:Y:S01]  /*e670*/  ISETP.GT.AND P0, PT, R3, 0x18, !P0 ;  /* 0x000000180300780c */ /* 0x000fe20004704270 */
[----:B------:R-:W2:Y:S01]  /*e680*/  LDL R75, [R1+0x2ec] ;  /* 0x0002ec00014b7983 */ /* 0x000ea20000100800 */
[----:B------:R-:W-:-:S02]  /*e690*/  FMNMX.FTZ R11, R20, R11, !PT ;  /* 0x0000000b140b7209 */ /* 0x000fc40007810000 */
[----:B------:R-:W-:Y:S01]  /*e6a0*/  ISETP.LT.OR P0, PT, R0, 0x19, P0 ;  /* 0x000000190000780c */ /* 0x000fe20000701670 */
[----:B------:R-:W2:Y:S01]  /*e6b0*/  LDL R76, [R1+0x2f0] ;  /* 0x0002f000014c7983 */ /* 0x000ea20000100800 */
[----:B------:R-:W-:Y:S02]  /*e6c0*/  FMNMX.FTZ R11, R44, R11, !PT ;  /* 0x0000000b2c0b7209 */ /* 0x000fe40007810000 */
[----:B------:R-:W-:Y:S01]  /*e6d0*/  FSEL R38, R38, -INF , !P0 ;  /* 0xff80000026267808 */ /* 0x000fe20004000000 */
[----:B------:R-:W2:Y:S01]  /*e6e0*/  LDL R77, [R1+0x2f4] ;  /* 0x0002f400014d7983 */ /* 0x000ea20000100800 */
[----:B------:R-:W-:Y:S02]  /*e6f0*/  ISETP.GT.AND P0, PT, R3, 0x19, !P1 ;  /* 0x000000190300780c */ /* 0x000fe40004f04270 */
[----:B------:R-:W-:Y:S01]  /*e700*/  ISETP.NE.AND P6, PT, R10, RZ, PT ;  /* 0x000000ff0a00720c */ /* 0x000fe20003fc5270 */
        /* <DEDUP_REMOVED lines=16> */
[----:B------:R-:W-:Y:S02]  /*e810*/  ISETP.GT.AND P0, PT, R3, RZ, !P6 ;  /* 0x000000ff0300720c */ /* 0x000fe40007704270 */
[----:B------:R-:W-:Y:S01]  /*e820*/  FMNMX.FTZ R12, R64, R13, !PT ;  /* 0x0000000d400c7209 */ /* 0x000fe20007810000 */
[----:B------:R-:W2:Y:S01]  /*e830*/  LDL R84, [R1+0x310] ;  /* 0x0003100001547983 */ /* 0x000ea20000100800 */
[----:B------:R-:W-:-:S02]  /*e840*/  ISETP.LT.OR P0, PT, R0, 0x1, P0 ;  /* 0x000000010000780c */ /* 0x000fc40000701670 */
[----:B------:R-:W-:Y:S01]  /*e850*/  ISETP.NE.AND P1, PT, R41, RZ, PT ;  /* 0x000000ff2900720c */ /* 0x000fe20003f25270 */
[----:B------:R-:W0:Y:S01]  /*e860*/  SHFL.BFLY PT, R13, R12, 0x2, 0x1f ;  /* 0x0c401f000c0d7f89 */ /* 0x000e2200000e0000 */
[----:B------:R-:W-:Y:S02]  /*e870*/  FSEL R15, R26, -INF , !P0 ;  /* 0xff8000001a0f7808 */ /* 0x000fe40004000000 */
[----:B------:R-:W-:Y:S01]  /*e880*/  ISETP.NE.AND P0, PT, R67, RZ, PT ;  /* 0x000000ff4300720c */ /* 0x000fe20003f05270 */
[----:B------:R-:W3:Y:S01]  /*e890*/  LDL R26, [R1+0x200] ;  /* 0x00020000011a7983 */ /* 0x000ee20000100800 */
[----:B------:R-:W-:Y:S02]  /*e8a0*/  FMNMX.FTZ R11, R15, R27, !PT ;  /* 0x0000001b0f0b7209 */ /* 0x000fe40007810000 */
[----:B------:R-:W-:Y:S01]  /*e8b0*/  ISETP.GT.AND P0, PT, R3, 0x21, !P0 ;  /* 0x000000210300780c */ /* 0x000fe20004704270 */
[----:B------:R-:W2:Y:S01]  /*e8c0*/  LDL R67, [R1+0x2cc] ;  /* 0x0002cc0001437983 */ /* 0x000ea20000100800 */
[----:B------:R-:W-:-:S02]  /*e8d0*/  FMNMX.FTZ R8, R30, R11, !PT ;  /* 0x0000000b1e087209 */ /* 0x000fc40007810000 */
[----:B------:R-:W-:Y:S01]  /*e8e0*/  ISETP.GT.AND P1, PT, R3, 0x28, !P1 ;  /* 0x000000280300780c */ /* 0x000fe20004f24270 */
[----:B------:R-:W2:Y:S01]  /*e8f0*/  LDL R85, [R1+0x314] ;  /* 0x0003140001557983 */ /* 0x000ea20000100800 */
[----:B------:R-:W-:Y:S02]  /*e900*/  FMNMX.FTZ R11, R31, R8, !PT ;  /* 0x000000081f0b7209 */ /* 0x000fe40007810000 */
[----:B------:R-:W-:Y:S01]  /*e910*/  ISETP.LT.OR P0, PT, R0, 0x22, P0 ;  /* 0x000000220000780c */ /* 0x000fe20000701670 */
        /* <DEDUP_REMOVED lines=10> */
[----:B------:R-:W-:Y:S02]  /*e9c0*/  FMNMX.FTZ R11, R39, R8, !PT ;  /* 0x00000008270b7209 */ /* 0x000fe40007810000 */
[----:B------:R-:W-:Y:S01]  /*e9d0*/  ISETP.GT.AND P3, PT, R3, 0x30, !P3 ;  /* 0x000000300300780c */ /* 0x000fe20005f64270 */
[----:B------:R-:W2:Y:S01]  /*e9e0*/  LDL R90, [R1+0x328] ;  /* 0x00032800015a7983 */ /* 0x000ea20000100800 */
[----:B------:R-:W-:-:S02]  /*e9f0*/  FMNMX.FTZ R8, R42, R11, !PT ;  /* 0x0000000b2a087209 */ /* 0x000fc40007810000 */
[----:B------:R-:W-:Y:S01]  /*ea00*/  ISETP.LT.OR P2, PT, R0, 0x2a, P2 ;  /* 0x0000002a0000780c */ /* 0x000fe20001741670 */
[----:B------:R-:W2:Y:S01]  /*ea10*/  LDL R91, [R1+0x32c] ;  /* 0x00032c00015b7983 */ /* 0x000ea20000100800 */
[----:B------:R-:W-:Y:S02]  /*ea20*/  FSEL R21, R46, -INF , !P1 ;  /* 0xff8000002e157808 */ /* 0x000fe40004800000 */
[----:B------:R-:W-:Y:S01]  /*ea30*/  FMNMX.FTZ R8, R43, R8, !PT ;  /* 0x000000082b087209 */ /* 0x000fe20007810000 */
[----:B------:R-:W4:Y:S01]  /*ea40*/  LDL R46, [R1+0x278] ;  /* 0x00027800012e7983 */ /* 0x000f220000100800 */
[----:B------:R-:W-:Y:S02]  /*ea50*/  ISETP.GT.AND P4, PT, R3, 0x31, !P4 ;  /* 0x000000310300780c */ /* 0x000fe40006784270 */
[----:B------:R-:W-:Y:S01]  /*ea60*/  ISETP.LT.OR P3, PT, R0, 0x31, P3 ;  /* 0x000000310000780c */ /* 0x000fe20001f61670 */
[----:B------:R-:W2:Y:S01]  /*ea70*/  LDL R92, [R1+0x330] ;  /* 0x00033000015c7983 */ /* 0x000ea20000100800 */
[----:B------:R-:W-:-:S02]  /*ea80*/  FSEL R47, R47, -INF , !P2 ;  /* 0xff8000002f2f7808 */ /* 0x000fc40005000000 */
[----:B------:R-:W-:Y:S01]  /*ea90*/  FMNMX.FTZ R8, R21, R8, !PT ;  /* 0x0000000815087209 */ /* 0x000fe20007810000 */
[----:B------:R-:W2:Y:S01]  /*eaa0*/  LDL R93, [R1+0x334] ;  /* 0x00033400015d7983 */ /* 0x000ea20000100800 */
[----:B------:R-:W-:Y:S02]  /*eab0*/  ISETP.NE.AND P6, PT, R45, RZ, PT ;  /* 0x000000ff2d00720c */ /* 0x000fe40003fc5270 */
[----:B------:R-:W-:Y:S01]  /*eac0*/  ISETP.GT.AND P5, PT, R3, 0x38, !P5 ;  /* 0x000000380300780c */ /* 0x000fe20006fa4270 */
[----:B------:R-:W2:Y:S01]  /*ead0*/  LDL R94, [R1+0x338] ;  /* 0x00033800015e7983 */ /* 0x000ea20000100800 */
[----:B------:R-:W-:Y:S02]  /*eae0*/  ISETP.LT.OR P4, PT, R0, 0x32, P4 ;  /* 0x000000320000780c */ /* 0x000fe40002781670 */
[----:B------:R-:W-:Y:S01]  /*eaf0*/  FSEL R41, R50, -INF , !P3 ;  /* 0xff80000032297808 */ /* 0x000fe20005800000 */
[----:B------:R-:W2:Y:S01]  /*eb00*/  LDL R95, [R1+0x33c] ;  /* 0x00033c00015f7983 */ /* 0x000ea20000100800 */
[----:B------:R-:W-:-:S02]  /*eb10*/  FMNMX.FTZ R8, R47, R8, !PT ;  /* 0x000000082f087209 */ /* 0x000fc40007810000 */
[----:B------:R-:W-:Y:S01]  /*eb20*/  ISETP.GT.AND P0, PT, R3, 0x39, !P6 ;  /* 0x000000390300780c */ /* 0x000fe20007704270 */
[----:B------:R-:W2:Y:S01]  /*eb30*/  LDL R50, [R1+0x288] ;  /* 0x0002880001327983 */ /* 0x000ea20000100800 */
[----:B------:R-:W-:Y:S02]  /*eb40*/  ISETP.LT.OR P5, PT, R0, 0x39, P5 ;  /* 0x000000390000780c */ /* 0x000fe40002fa1670 */
[----:B------:R-:W-:Y:S01]  /*eb50*/  FSEL R51, R51, -INF , !P4 ;  /* 0xff80000033337808 */ /* 0x000fe20006000000 */
[----:B------:R-:W2:Y:S01]  /*eb60*/  LDL R96, [R1+0x340] ;  /* 0x0003400001607983 */ /* 0x000ea20000100800 */
[----:B------:R-:W-:Y:S02]  /*eb70*/  FMNMX.FTZ R8, R41, R8, !PT ;  /* 0x0000000829087209 */ /* 0x000fe40007810000 */
[----:B0-----:R-:W-:Y:S01]  /*eb80*/  FMNMX.FTZ R10, R12, R13, !PT ;  /* 0x0000000d0c0a7209 */ /* 0x001fe20007810000 */
[----:B------:R-:W2:Y:S01]  /*eb90*/  LDL R97, [R1+0x344] ;  /* 0x0003440001617983 */ /* 0x000ea20000100800 */
[----:B------:R-:W-:-:S02]  /*eba0*/  ISETP.LT.OR P0, PT, R0, 0x3a, P0 ;  /* 0x0000003a0000780c */ /* 0x000fc40000701670 */
[----:B------:R-:W-:Y:S01]  /*ebb0*/  FSEL R54, R54, -INF , !P5 ;  /* 0xff80000036367808 */ /* 0x000fe20006800000 */
[----:B------:R-:W0:Y:S01]  /*ebc0*/  SHFL.BFLY PT, R11, R10, 0x1, 0x1f ;  /* 0x0c201f000a0b7f89 */ /* 0x000e2200000e0000 */
[----:B------:R-:W-:Y:S02]  /*ebd0*/  FMNMX.FTZ R3, R51, R8, !PT ;  /* 0x0000000833037209 */ /* 0x000fe40007810000 */
[----:B------:R-:W-:Y:S01]  /*ebe0*/  FSEL R55, R55, -INF , !P0 ;  /* 0xff80000037377808 */ /* 0x000fe20004000000 */
[----:B------:R-:W2:Y:S01]  /*ebf0*/  LDL R98, [R1+0x348] ;  /* 0x0003480001627983 */ /* 0x000ea20000100800 */
[----:B------:R-:W-:-:S03]  /*ec00*/  FMNMX.FTZ R0, R54, R3, !PT ;  /* 0x0000000336007209 */ /* 0x000fc60007810000 */
[----:B------:R-:W2:Y:S01]  /*ec10*/  LDL R99, [R1+0x34c] ;  /* 0x00034c0001637983 */ /* 0x000ea20000100800 */
[----:B------:R-:W-:-:S03]  /*ec20*/  FMNMX.FTZ R13, R55, R0, !PT ;  /* 0x00000000370d7209 */ /* 0x000fc60007810000 */
[----:B------:R-:W2:Y:S04]  /*ec30*/  LDL R100, [R1+0x350] ;  /* 0x0003500001647983 */ /* 0x000ea80000100800 */
[----:B------:R-:W-:Y:S04]  /*ec40*/  STL.64 [R1+0x1e0], R12 ;  /* 0x0001e00c01007387 */ /* 0x000fe80000100a00 */
[----:B------:R-:W3:Y:S01]  /*ec50*/  LDL R8, [R1+0x1e4] ;  /* 0x0001e40001087983 */ /* 0x000ee20000100800 */
[----:B0-----:R-:W-:-:S03]  /*ec60*/  FMNMX.FTZ R0, R10, R11, !PT ;  /* 0x0000000b0a007209 */ /* 0x001fc60007810000 */
[----:B------:R-:W2:Y:S04]  /*ec70*/  LDL R101, [R1+0x354] ;  /* 0x0003540001657983 */ /* 0x000ea80000100800 */
[----:B------:R-:W-:Y:S04]  /*ec80*/  STL [R1+0x1e0], R0 ;  /* 0x0001e00001007387 */ /* 0x000fe80000100800 */
[----:B------:R-:W4:Y:S04]  /*ec90*/  LDL R14, [R1+0x1e0] ;  /* 0x0001e000010e7983 */ /* 0x000f280000100800 */
[----:B------:R-:W2:Y:S04]  /*eca0*/  LDL.64 R10, [R1+0x110] ;  /* 0x00011000010a7983 */ /* 0x000ea80000100a00 */
        /* <DEDUP_REMOVED lines=41> */
[----:B---3--:R-:W0:Y:S01]  /*ef40*/  SHFL.BFLY PT, R13, R8, 0x2, 0x1f ;  /* 0x0c401f00080d7f89 */ /* 0x008e2200000e0000 */
[----:B----4-:R-:W-:Y:S01]  /*ef50*/  FMUL.FTZ R3, R26, R14 ;  /* 0x0000000e1a037220 */ /* 0x010fe20000410000 */
[----:B------:R-:W-:-:S04]  /*ef60*/  FSETP.NEU.FTZ.AND P0, PT, R14, -INF , PT ;  /* 0xff8000000e00780b */ /* 0x000fc80003f1d000 */
[----:B------:R-:W-:Y:S02]  /*ef70*/  FSEL R3, R3, RZ, P0 ;  /* 0x000000ff03037208 */ /* 0x000fe40000000000 */
[----:B0-----:R-:W-:-:S03]  /*ef80*/  FMNMX.FTZ R13, R13, R8, !PT ;  /* 0x000000080d0d7209 */ /* 0x001fc60007810000 */
[-CC-:B------:R-:W-:Y:S02]  /*ef90*/  FFMA.FTZ R160, R24, R26.reuse, -R3.reuse ;  /* 0x0000001a18a07223 */ /* 0x180fe40000010803 */
[----:B------:R-:W0:Y:S01]  /*efa0*/  SHFL.BFLY PT, R24, R13, 0x1, 0x1f ;  /* 0x0c201f000d187f89 */ /* 0x000e2200000e0000 */
        /* <DEDUP_REMOVED lines=15> */
[----:B------:R-:W-:Y:S01]  /*f0a0*/  FFMA.FTZ R52, R52, R26, -R3 ;  /* 0x0000001a34347223 */ /* 0x000fe20000010803 */
[----:B------:R-:W3:Y:S01]  /*f0b0*/  LDL R66, [R1+0x2c8] ;  /* 0x0002c80001427983 */ /* 0x000ee20000100800 */
[----:B0-----:R-:W-:-:S02]  /*f0c0*/  FMNMX.FTZ R24, R13, R24, !PT ;  /* 0x000000180d187209 */ /* 0x001fc40007810000 */
[----:B------:R-:W-:Y:S01]  /*f0d0*/  MUFU.EX2 R25, R25 ;  /* 0x0000001900197308 */ /* 0x000fe20000000800 */
[----:B------:R-:W4:Y:S01]  /*f0e0*/  LDL R36, [R1+0x250] ;  /* 0x0002500001247983 */ /* 0x000f220000100800 */
[C---:B------:R-:W-:Y:S01]  /*f0f0*/  FSETP.NEU.FTZ.AND P0, PT, R24.reuse, -INF , PT ;  /* 0xff8000001800780b */ /* 0x040fe20003f1d000 */
[-C--:B-1----:R-:W-:Y:S02]  /*f100*/  FMUL.FTZ R0, R24, R26.reuse ;  /* 0x0000001a18007220 */ /* 0x082fe40000410000 */
[----:B------:R-:W3:Y:S03]  /*f110*/  LDL R40, [R1+0x260] ;  /* 0x0002600001287983 */ /* 0x000ee60000100800 */
[----:B------:R-:W-:Y:S01]  /*f120*/  FSEL R0, R0, RZ, P0 ;  /* 0x000000ff00007208 */ /* 0x000fe20000000000 */
[----:B------:R-:W-:Y:S01]  /*f130*/  MUFU.EX2 R162, R162 ;  /* 0x000000a200a27308 */ /* 0x000fe20000000800 */
[----:B------:R-:W3:Y:S03]  /*f140*/  LDL R56, [R1+0x2a0] ;  /* 0x0002a00001387983 */ /* 0x000ee60000100800 */
[-CC-:B------:R-:W-:Y:S01]  /*f150*/  FFMA.FTZ R15, R15, R26.reuse, -R0.reuse ;  /* 0x0000001a0f0f7223 */ /* 0x180fe20000010800 */
[-CC-:B------:R-:W-:Y:S01]  /*f160*/  FFMA.FTZ R27, R27, R26.reuse, -R0.reuse ;  /* 0x0000001a1b1b7223 */ /* 0x180fe20000010800 */
[-CC-:B------:R-:W-:Y:S01]  /*f170*/  FFMA.FTZ R30, R30, R26.reuse, -R0.reuse ;  /* 0x0000001a1e1e7223 */ /* 0x180fe20000010800 */
[----:B------:R-:W3:Y:S01]  /*f180*/  LDL R68, [R1+0x2d0] ;  /* 0x0002d00001447983 */ /* 0x000ee20000100800 */
[----:B------:R-:W-:Y:S01]  /*f190*/  MUFU.EX2 R161, R15 ;  /* 0x0000000f00a17308 */ /* 0x000fe20000000800 */
[-CC-:B------:R-:W-:Y:S01]  /*f1a0*/  FFMA.FTZ R31, R31, R26.reuse, -R0.reuse ;  /* 0x0000001a1f1f7223 */ /* 0x180fe20000010800 */
[----:B------:R-:W-:-:S06]  /*f1b0*/  FFMA.FTZ R34, R34, R26, -R0 ;  /* 0x0000001a22227223 */ /* 0x000fcc0000010800 */
[----:B------:R-:W0:Y:S01]  /*f1c0*/  MUFU.EX2 R28, R27 ;  /* 0x0000001b001c7308 */ /* 0x000e220000000800 */
[----:B------:R-:W-:-:S07]  /*f1d0*/  FFMA.FTZ R35, R35, R26, -R0 ;  /* 0x0000001a23237223 */ /* 0x000fce0000010800 */
[----:B------:R-:W1:Y:S01]  /*f1e0*/  MUFU.EX2 R30, R30 ;  /* 0x0000001e001e7308 */ /* 0x000e620000000800 */
[-C--:B------:R-:W-:Y:S01]  /*f1f0*/  FFMA.FTZ R3, R64, R26.reuse, -R3 ;  /* 0x0000001a40037223 */ /* 0x080fe20000010803 */
[----:B------:R-:W-:-:S06]  /*f200*/  FFMA.FTZ R38, R38, R26, -R0 ;  /* 0x0000001a26267223 */ /* 0x000fcc0000010800 */
[----:B------:R-:W-:Y:S08]  /*f210*/  MUFU.EX2 R164, R164 ;  /* 0x000000a400a47308 */ /* 0x000ff00000000800 */
[----:B------:R-:W2:Y:S01]  /*f220*/  MUFU.EX2 R31, R31 ;  /* 0x0000001f001f7308 */ /* 0x000ea20000000800 */
[----:B0-----:R-:W-:Y:S01]  /*f230*/  FADD.FTZ R13, R161, R28 ;  /* 0x0000001ca10d7221 */ /* 0x001fe20000010000 */
[----:B------:R-:W-:-:S06]  /*f240*/  FFMA.FTZ R39, R39, R26, -R0 ;  /* 0x0000001a27277223 */ /* 0x000fcc0000010800 */
[----:B------:R-:W-:Y:S08]  /*f250*/  MUFU.EX2 R33, R33 ;  /* 0x0000002100217308 */ /* 0x000ff00000000800 */
[----:B------:R-:W0:Y:S01]  /*f260*/  MUFU.EX2 R34, R34 ;  /* 0x0000002200227308 */ /* 0x000e220000000800 */
[----:B-1----:R-:W-:Y:S01]  /*f270*/  FADD.FTZ R12, R30, R13 ;  /* 0x0000000d1e0c7221 */ /* 0x002fe20000010000 */
[----:B------:R-:W-:-:S06]  /*f280*/  FFMA.FTZ R42, R42, R26, -R0 ;  /* 0x0000001a2a2a7223 */ /* 0x000fcc0000010800 */
[----:B------:R-:W-:Y:S01]  /*f290*/  MUFU.EX2 R166, R166 ;  /* 0x000000a600a67308 */ /* 0x000fe20000000800 */
[----:B------:R-:W-:-:S07]  /*f2a0*/  FFMA.FTZ R43, R43, R26, -R0 ;  /* 0x0000001a2b2b7223 */ /* 0x000fce0000010800 */
        /* <DEDUP_REMOVED lines=8> */
[----:B------:R-:W-:Y:S08]  /*f330*/  MUFU.EX2 R49, R60 ;  /* 0x0000003c00317308 */ /* 0x000ff00000000800 */
[----:B------:R-:W-:Y:S08]  /*f340*/  MUFU.EX2 R48, R48 ;  /* 0x0000003000307308 */ /* 0x000ff00000000800 */
[----:B------:R-:W-:Y:S08]  /*f350*/  MUFU.EX2 R53, R62 ;  /* 0x0000003e00357308 */ /* 0x000ff00000000800 */
[----:B------:R-:W-:Y:S01]  /*f360*/  MUFU.EX2 R52, R52 ;  /* 0x0000003400347308 */ /* 0x000fe20000000800 */
[----:B------:R1:W-:Y:S04]  /*f370*/  STL [R1+0x1e4], R24 ;  /* 0x0001e41801007387 */ /* 0x0003e80000100800 */
[----:B------:R-:W3:Y:S03]  /*f380*/  LDL R27, [R1+0x22c] ;  /* 0x00022c00011b7983 */ /* 0x000ee60000100800 */
[----:B------:R0:W-:Y:S08]  /*f390*/  MUFU.EX2 R57, R3 ;  /* 0x0000000300397308 */ /* 0x0001f00000000800 */
[----:B------:R-:W1:Y:S01]  /*f3a0*/  MUFU.EX2 R35, R35 ;  /* 0x0000002300237308 */ /* 0x000e620000000800 */
[----:B0-----:R-:W-:Y:S01]  /*f3b0*/  FADD.FTZ R3, R160, R25 ;  /* 0x00000019a0037221 */ /* 0x001fe20000010000 */
[----:B--2---:R-:W-:Y:S01]  /*f3c0*/  FADD.FTZ R13, R31, R12 ;  /* 0x0000000c1f0d7221 */ /* 0x004fe20000010000 */
[----:B------:R-:W2:Y:S02]  /*f3d0*/  LDL R64, [R1+0x2c0] ;  /* 0x0002c00001407983 */ /* 0x000ea40000100800 */
[----:B------:R-:W-:-:S03]  /*f3e0*/  FADD.FTZ R8, R162, R3 ;  /* 0x00000003a2087221 */ /* 0x000fc60000010000 */
[----:B------:R-:W0:Y:S01]  /*f3f0*/  MUFU.EX2 R38, R38 ;  /* 0x0000002600267308 */ /* 0x000e220000000800 */
[----:B------:R-:W-:Y:S01]  /*f400*/  FADD.FTZ R3, R29, R8 ;  /* 0x000000081d037221 */ /* 0x000fe20000010000 */
[----:B------:R-:W-:Y:S01]  /*f410*/  FADD.FTZ R12, R34, R13 ;  /* 0x0000000d220c7221 */ /* 0x000fe20000010000 */
[----:B------:R-:W-:Y:S01]  /*f420*/  F2FP.F16.F32.PACK_AB R161, R28, R161 ;  /* 0x000000a11ca1723e */ /* 0x000fe200000000ff */
[----:B-1----:R-:W2:Y:S04]  /*f430*/  LDL R24, [R1+0x220] ;  /* 0x0002200001187983 */ /* 0x002ea80000100800 */
[----:B------:R-:W1:Y:S01]  /*f440*/  MUFU.EX2 R39, R39 ;  /* 0x0000002700277308 */ /* 0x000e620000000800 */
[----:B------:R-:W-:Y:S01]  /*f450*/  FADD.FTZ R8, R164, R3 ;  /* 0x00000003a4087221 */ /* 0x000fe20000010000 */
[----:B------:R-:W-:Y:S01]  /*f460*/  FADD.FTZ R13, R35, R12 ;  /* 0x0000000c230d7221 */ /* 0x000fe20000010000 */
[----:B------:R-:W-:Y:S01]  /*f470*/  F2FP.F16.F32.PACK_AB R163, R31, R30 ;  /* 0x0000001e1fa3723e */ /* 0x000fe200000000ff */
[----:B------:R-:W2:Y:S04]  /*f480*/  LDL R28, [R1+0x230] ;  /* 0x00023000011c7983 */ /* 0x000ea80000100800 */
[----:B------:R-:W1:Y:S01]  /*f490*/  MUFU.EX2 R42, R42 ;  /* 0x0000002a002a7308 */ /* 0x000e620000000800 */
[----:B------:R-:W-:Y:S01]  /*f4a0*/  FADD.FTZ R3, R33, R8 ;  /* 0x0000000821037221 */ /* 0x000fe20000010000 */
[----:B0-----:R-:W-:Y:S01]  /*f4b0*/  FADD.FTZ R14, R38, R13 ;  /* 0x0000000d260e7221 */ /* 0x001fe20000010000 */
[----:B------:R-:W2:Y:S05]  /*f4c0*/  LDL R41, [R1+0x264] ;  /* 0x0002640001297983 */ /* 0x000eaa0000100800 */
[----:B------:R-:W0:Y:S01]  /*f4d0*/  MUFU.EX2 R43, R43 ;  /* 0x0000002b002b7308 */ /* 0x000e220000000800 */
[----:B------:R-:W-:Y:S01]  /*f4e0*/  FADD.FTZ R12, R166, R3 ;  /* 0x00000003a60c7221 */ /* 0x000fe20000010000 */
[----:B-1----:R-:W-:-:S06]  /*f4f0*/  FADD.FTZ R13, R39, R14 ;  /* 0x0000000e270d7221 */ /* 0x002fcc0000010000 */
[----:B------:R-:W1:Y:S01]  /*f500*/  MUFU.EX2 R171, R21 ;  /* 0x0000001500ab7308 */ /* 0x000e620000000800 */
[----:B------:R-:W-:Y:S01]  /*f510*/  FADD.FTZ R3, R37, R12 ;  /* 0x0000000c25037221 */ /* 0x000fe20000010000 */
[----:B------:R-:W-:Y:S01]  /*f520*/  FFMA.FTZ R8, R51, R26, -R0 ;  /* 0x0000001a33087223 */ /* 0x000fe20000010800 */
[----:B------:R-:W-:Y:S01]  /*f530*/  FADD.FTZ R14, R42, R13 ;  /* 0x0000000d2a0e7221 */ /* 0x000fe20000010000 */
[----:B------:R-:W2:Y:S04]  /*f540*/  LDL R54, [R1+0x298] ;  /* 0x0002980001367983 */ /* 0x000ea80000100800 */
[----:B------:R-:W1:Y:S01]  /*f550*/  MUFU.EX2 R32, R47 ;  /* 0x0000002f00207308 */ /* 0x000e620000000800 */
[----:B------:R-:W-:Y:S01]  /*f560*/  FADD.FTZ R12, R168, R3 ;  /* 0x00000003a80c7221 */ /* 0x000fe20000010000 */
[----:B0-----:R-:W-:-:S06]  /*f570*/  FADD.FTZ R14, R43, R14 ;  /* 0x0000000e2b0e7221 */ /* 0x001fcc0000010000 */
[----:B------:R-:W0:Y:S01]  /*f580*/  MUFU.EX2 R173, R173 ;  /* 0x000000ad00ad7308 */ /* 0x000e220000000800 */
[----:B------:R-:W-:Y:S01]  /*f590*/  FADD.FTZ R13, R45, R12 ;  /* 0x0000000c2d0d7221 */ /* 0x000fe20000010000 */
[----:B------:R-:W-:-:S06]  /*f5a0*/  FFMA.FTZ R3, R55, R26, -R0 ;  /* 0x0000001a37037223 */ /* 0x000fcc0000010800 */
[----:B------:R-:W-:Y:S01]  /*f5b0*/  MUFU.EX2 R175, R175 ;  /* 0x000000af00af7308 */ /* 0x000fe20000000800 */
[----:B------:R-:W-:Y:S01]  /*f5c0*/  FADD.FTZ R0, R44, R13 ;  /* 0x0000000d2c007221 */ /* 0x000fe20000010000 */
[----:B-1----:R-:W-:Y:S01]  /*f5d0*/  FADD.FTZ R13, R171, R14 ;  /* 0x0000000eab0d7221 */ /* 0x002fe20000010000 */
[----:B------:R-:W-:Y:S01]  /*f5e0*/  F2FP.F16.F32.PACK_AB R160, R25, R160 ;  /* 0x000000a019a0723e */ /* 0x000fe200000000ff */
[----:B------:R-:W2:Y:S04]  /*f5f0*/  LDL R26, [R1+0x228] ;  /* 0x00022800011a7983 */ /* 0x000ea80000100800 */
        /* <DEDUP_REMOVED lines=8> */
[----:B------:R-:W-:Y:S01]  /*f680*/  F2FP.F16.F32.PACK_AB R164, R33, R164 ;  /* 0x000000a421a4723e */ /* 0x000fe200000000ff */
[----:B------:R-:W2:Y:S01]  /*f690*/  LDL R29, [R1+0x234] ;  /* 0x00023400011d7983 */ /* 0x000ea20000100800 */
[----:B------:R-:W-:Y:S01]  /*f6a0*/  FADD.FTZ R15, R53, R12 ;  /* 0x0000000c350f7221 */ /* 0x000fe20000010000 */
[----:B------:R-:W-:-:S02]  /*f6b0*/  F2FP.F16.F32.PACK_AB R166, R37, R166 ;  /* 0x000000a625a6723e */ /* 0x000fc400000000ff */
[----:B------:R-:W-:Y:S01]  /*f6c0*/  F2FP.F16.F32.PACK_AB R168, R45, R168 ;  /* 0x000000a82da8723e */ /* 0x000fe200000000ff */
[----:B-1----:R-:W-:Y:S01]  /*f6d0*/  FADD.FTZ R0, R8, R13 ;  /* 0x0000000d08007221 */ /* 0x002fe20000010000 */
[----:B------:R-:W-:Y:S01]  /*f6e0*/  FADD.FTZ R20, R52, R15 ;  /* 0x0000000f34147221 */ /* 0x000fe20000010000 */
[----:B------:R-:W-:Y:S01]  /*f6f0*/  F2FP.F16.F32.PACK_AB R170, R49, R44 ;  /* 0x0000002c31aa723e */ /* 0x000fe200000000ff */
[----:B------:R-:W2:Y:S01]  /*f700*/  LDL R30, [R1+0x238] ;  /* 0x00023800011e7983 */ /* 0x000ea20000100800 */
[----:B------:R-:W-:Y:S01]  /*f710*/  FADD.FTZ R0, R175, R0 ;  /* 0x00000000af007221 */ /* 0x000fe20000010000 */
[----:B------:R-:W-:Y:S01]  /*f720*/  FADD.FTZ R20, R57, R20 ;  /* 0x0000001439147221 */ /* 0x000fe20000010000 */
[----:B------:R-:W-:Y:S01]  /*f730*/  F2FP.F16.F32.PACK_AB R172, R53, R48 ;  /* 0x0000003035ac723e */ /* 0x000fe200000000ff */
[----:B------:R-:W2:Y:S01]  /*f740*/  LDL R31, [R1+0x23c] ;  /* 0x00023c00011f7983 */ /* 0x000ea20000100800 */
[----:B------:R-:W-:Y:S01]  /*f750*/  FADD.FTZ R21, R3, R0 ;  /* 0x0000000003157221 */ /* 0x000fe20000010000 */
[----:B------:R-:W-:-:S02]  /*f760*/  F2FP.F16.F32.PACK_AB R174, R57, R52 ;  /* 0x0000003439ae723e */ /* 0x000fc400000000ff */
[----:B------:R-:W-:Y:S01]  /*f770*/  F2FP.F16.F32.PACK_AB R165, R35, R34 ;  /* 0x0000002223a5723e */ /* 0x000fe200000000ff */
[----:B------:R-:W2:Y:S04]  /*f780*/  LDL R33, [R1+0x244] ;  /* 0x0002440001217983 */ /* 0x000ea80000100800 */
[----:B------:R0:W-:Y:S04]  /*f790*/  STL.64 [R1+0x1f0], R20 ;  /* 0x0001f01401007387 */ /* 0x0001e80000100a00 */
[----:B------:R-:W2:Y:S04]  /*f7a0*/  LD.E.64 R14, desc[UR36][R10.64+0x8] ;  /* 0x000008240a0e7980 */ /* 0x000ea8000c101b00 */
[----:B------:R-:W2:Y:S01]  /*f7b0*/  LD.E.64 R12, desc[UR36][R10.64] ;  /* 0x000000240a0c7980 */ /* 0x000ea2000c101b00 */
[----:B------:R-:W-:-:S02]  /*f7c0*/  F2FP.F16.F32.PACK_AB R167, R39, R38 ;  /* 0x0000002627a7723e */ /* 0x000fc400000000ff */
[----:B------:R-:W-:Y:S01]  /*f7d0*/  F2FP.F16.F32.PACK_AB R169, R43, R42 ;  /* 0x0000002a2ba9723e */ /* 0x000fe200000000ff */
[----:B------:R-:W2:Y:S01]  /*f7e0*/  LDL R34, [R1+0x248] ;  /* 0x0002480001227983 */ /* 0x000ea20000100800 */
[----:B------:R-:W-:-:S03]  /*f7f0*/  F2FP.F16.F32.PACK_AB R171, R32, R171 ;  /* 0x000000ab20ab723e */ /* 0x000fc600000000ff */
[----:B------:R-:W2:Y:S04]  /*f800*/  LDL R32, [R1+0x240] ;  /* 0x0002400001207983 */ /* 0x000ea80000100800 */
        /* <DEDUP_REMOVED lines=19> */
[----:B------:R-:W-:-:S02]  /*f940*/  F2FP.F16.F32.PACK_AB R173, R8, R173 ;  /* 0x000000ad08ad723e */ /* 0x000fc400000000ff */
[----:B------:R-:W-:Y:S01]  /*f950*/  F2FP.F16.F32.PACK_AB R175, R3, R175 ;  /* 0x000000af03af723e */ /* 0x000fe200000000ff */
[----:B0-----:R-:W2:Y:S04]  /*f960*/  LDL R20, [R1+0x218] ;  /* 0x0002180001147983 */ /* 0x001ea80000100800 */
[----:B------:R-:W2:Y:S04]  /*f970*/  LDL R21, [R1+0x21c] ;  /* 0x00021c0001157983 */ /* 0x000ea80000100800 */
[----:B------:R-:W2:Y:S04]  /*f980*/  LDL R3, [R1+0x400] ;  /* 0x0004000001037983 */ /* 0x000ea80000100800 */
[----:B------:R-:W2:Y:S04]  /*f990*/  LDL R8, [R1+0x404] ;  /* 0x0004040001087983 */ /* 0x000ea80000100800 */
[----:B----4-:R-:W-:Y:S04]  /*f9a0*/  STL [R1+0x250], R36 ;  /* 0x0002502401007387 */ /* 0x010fe80000100800 */
        /* <DEDUP_REMOVED lines=11> */
[----:B--2---:R-:W-:-:S03]  /*fa60*/  MOV R0, R14 ;  /* 0x0000000e00007202 */ /* 0x004fc60000000f00 */
[----:B------:R-:W2:Y:S02]  /*fa70*/  LDL R14, [R1+0x210] ;  /* 0x00021000010e7983 */ /* 0x000ea40000100800 */
[--C-:B------:R-:W-:Y:S02]  /*fa80*/  IMAD R13, R13, 0x2, R0.reuse ;  /* 0x000000020d0d7824 */ /* 0x100fe400078e0200 */
[----:B------:R-:W3:Y:S04]  /*fa90*/  LDL R15, [R1+0x214] ;  /* 0x00021400010f7983 */ /* 0x000ee80000100800 */
[----:B------:R0:W-:Y:S02]  /*faa0*/  STSM.16.M88.4 [R0], R160 ;  /* 0x000000a000007844 */ /* 0x0001e40000000200 */
[----:B0-----:R-:W-:-:S02]  /*fab0*/  IMAD R0, R12, 0x2, R0 ;  /* 0x000000020c007824 */ /* 0x001fc400078e0200 */
[----:B------:R-:W-:-:S03]  /*fac0*/  IMAD R12, R12, 0x2, R13 ;  /* 0x000000020c0c7824 */ /* 0x000fc600078e020d */
[----:B------:R0:W-:Y:S04]  /*fad0*/  STSM.16.M88.4 [R0], R164 ;  /* 0x000000a400007844 */ /* 0x0001e80000000200 */
[----:B------:R1:W-:Y:S04]  /*fae0*/  STSM.16.M88.4 [R13], R168 ;  /* 0x000000a80d007844 */ /* 0x0003e80000000200 */
[----:B------:R4:W-:Y:S04]  /*faf0*/  STSM.16.M88.4 [R12], R172 ;  /* 0x000000ac0c007844 */ /* 0x0009e80000000200 */
[----:B0-----:R-:W3:Y:S04]  /*fb00*/  LDL R0, [R1+0x3fc] ;  /* 0x0003fc0001007983 */ /* 0x001ee80000100800 */
[----:B-1----:R-:W3:Y:S04]  /*fb10*/  LDL R13, [R1+0x40c] ;  /* 0x00040c00010d7983 */ /* 0x002ee80000100800 */
[----:B----4-:R-:W4:Y:S01]  /*fb20*/  LDL R12, [R1+0x408] ;  /* 0x00040800010c7983 */ /* 0x010f220000100800 */
[----:B------:R-:W-:Y:S01]  /*fb30*/  IMAD R10, R143, 0x1000, R10 ;  /* 0x000010008f0a7824 */ /* 0x000fe200078e020a */
[----:B------:R-:W-:-:S04]  /*fb40*/  R2UR UR7, R11 ;  /* 0x000000000b0772ca */ /* 0x000fc800000e0000 */
        /* <DEDUP_REMOVED lines=107> */
[----:B------:R0:W-:Y:S02]  /*10200*/  STL [R1+0x3f8], R142 ;  /* 0x0003f88e01007387 */ /* 0x0001e40000100800 */
[----:B0-----:R-:W-:-:S06]  /*10210*/  WARPGROUP.ARRIVE ;  /* 0x00000000000079c5 */ /* 0x001fcc0000000000 */
[----:B------:R-:W-:Y:S01]  /*10220*/  HGMMA.64x256x16.F32 R24, R160, gdesc[UR4].tnspB, RZ, !UPT, gsb0 ;  /* 0x43e00004a0187df0 */ /* 0x000fe2000c0008ff */
[----:B--2---:R0:W-:Y:S04]  /*10230*/  STL [R1+0x210], R14 ;  /* 0x0002100e01007387 */ /* 0x0041e80000100800 */
[----:B---3--:R1:W-:Y:S01]  /*10240*/  STL [R1+0x214], R15 ;  /* 0x0002140f01007387 */ /* 0x0083e20000100800 */
        /* <DEDUP_REMOVED lines=9> */
[----:B----4-:R0:W-:Y:S04]  /*102e0*/  STL [R1+0x408], R12 ;  /* 0x0004080c01007387 */ /* 0x0101e80000100800 */
[----:B------:R1:W-:Y:S01]  /*102f0*/  STL [R1+0x40c], R13 ;  /* 0x00040c0d01007387 */ /* 0x0003e20000100800 */
[----:B0-----:R-:W-:-:S02]  /*10300*/  VIADD R12, R10, 0x100 ;  /* 0x000001000a0c7836 */ /* 0x001fc40000000000 */
[----:B-1----:R-:W-:-:S03]  /*10310*/  IMAD.MOV.U32 R13, RZ, RZ, R11 ;  /* 0x000000ffff0d7224 */ /* 0x002fc600078e000b */
        /* <DEDUP_REMOVED lines=142> */
[----:B------:R-:W-:Y:S04]  /*10c00*/  STL.128 [R1+0x400], R148 ;  /* 0x0004009401007387 */ /* 0x000fe80000100c00 */
        /* <DEDUP_REMOVED lines=11> */
[----:B0-----:R-:W4:Y:S04]  /*10cc0*/  LDL R24, [R1+0x23c] ;  /* 0x00023c0001187983 */ /* 0x001f280000100800 */
[----:B------:R-:W4:Y:S04]  /*10cd0*/  LDL R25, [R1+0x240] ;  /* 0x0002400001197983 */ /* 0x000f280000100800 */
[----:B------:R-:W4:Y:S04]  /*10ce0*/  LDL R26, [R1+0x244] ;  /* 0x00024400011a7983 */ /* 0x000f280000100800 */
[----:B------:R-:W4:Y:S04]  /*10cf0*/  LDL R27, [R1+0x248] ;  /* 0x00024800011b7983 */ /* 0x000f280000100800 */
[----:B-1----:R-:W4:Y:S04]  /*10d00*/  LDL R28, [R1+0x24c] ;  /* 0x00024c00011c7983 */ /* 0x002f280000100800 */
        /* <DEDUP_REMOVED lines=137> */
[----:B--2---:R2:W-:Y:S04]  /*115a0*/  STL [R1+0x25c], R32 ;  /* 0x00025c2001007387 */ /* 0x0045e80000100800 */
[----:B------:R2:W-:Y:S04]  /*115b0*/  STL [R1+0x260], R33 ;  /* 0x0002602101007387 */ /* 0x0005e80000100800 */
[----:B------:R2:W-:Y:S04]  /*115c0*/  STL [R1+0x264], R34 ;  /* 0x0002642201007387 */ /* 0x0005e80000100800 */
[----:B------:R2:W-:Y:S04]  /*115d0*/  STL [R1+0x268], R35 ;  /* 0x0002682301007387 */ /* 0x0005e80000100800 */
[----:B---3--:R2:W-:Y:S04]  /*115e0*/  STL [R1+0x26c], R36 ;  /* 0x00026c2401007387 */ /* 0x0085e80000100800 */
[----:B------:R2:W-:Y:S04]  /*115f0*/  STL [R1+0x270], R37 ;  /* 0x0002702501007387 */ /* 0x0005e80000100800 */
        /* <DEDUP_REMOVED lines=112> */
.L_x_6329:
[----:B------:R-:W-:Y:S05]  /*11d00*/  BSYNC B0 ;  /* 0x0000000000007941 */ /* 0x000fea0003800000 */
.L_x_6328:
        /* <DEDUP_REMOVED lines=11> */
[----:B------:R-:W-:Y:S01]  /*11dc0*/  UIADD3 UR46, UR46, -0x2, URZ ;  /* 0xfffffffe2e2e7890 */ /* 0x000fe2000fffe03f */
[----:B--2---:R-:W-:-:S09]  /*11dd0*/  IMAD.SHL.U32 R8, R0, 0x40, RZ ;  /* 0x0000004000087824 */ /* 0x004fd200078e00ff */
[----:B------:R-:W-:Y:S01]  /*11de0*/  @P0 IMAD.HI.U32 R10, R8, R9, RZ ;  /* 0x00000009080a0227 */ /* 0x000fe200078e00ff */
[----:B------:R-:W-:-:S03]  /*11df0*/  PLOP3.LUT P0, PT, PT, PT, UP0, 0x40, 0x0 ;  /* 0x000000000000781c */ /* 0x000fc60003f0e808 */
[----:B------:R-:W-:Y:S01]  /*11e00*/  IMAD.MOV.U32 R0, RZ, RZ, R8 ;  /* 0x000000ffff007224 */ /* 0x000fe200078e0008 */
[----:B------:R-:W-:-:S05]  /*11e10*/  @P1 SHF.R.U32.HI R0, RZ, R189, R10 ;  /* 0x000000bdff001219 */ /* 0x000fca000001160a */
[----:B------:R-:W-:Y:S02]  /*11e20*/  VIADD R3, R0, UR45 ;  /* 0x0000002d00037c36 */ /* 0x000fe40008000000 */
[----:B------:R-:W-:Y:S02]  /*11e30*/  IMAD.U32 R0, RZ, RZ, UR46 ;  /* 0x0000002eff007e24 */ /* 0x000fe4000f8e00ff */
        /* <DEDUP_REMOVED lines=12> */
.L_x_6332:
[----:B------:R-:W-:-:S13]  /*11f00*/  ISETP.NE.AND P0, PT, R5, 0x1, PT ;  /* 0x000000010500780c */ /* 0x000fda0003f05270 */
[----:B------:R-:W-:-:S05]  /*11f10*/  @P0 IMAD.HI.U32 R6, R9, R6, RZ ;  /* 0x0000000609060227 */ /* 0x000fca00078e00ff */
[----:B------:R-:W-:-:S07]  /*11f20*/  @P0 SHF.R.U32.HI R9, RZ, R7, R6 ;  /* 0x00000007ff090219 */ /* 0x000fce0000011606 */
.L_x_6333:
[----:B------:R-:W-:Y:S05]  /*11f30*/  BSYNC B0 ;  /* 0x0000000000007941 */ /* 0x000fea0003800000 */
.L_x_6331:
[----:B------:R-:W-:-:S05]  /*11f40*/  IMAD R5, R9, R5, R5 ;  /* 0x0000000509057224 */ /* 0x000fca00078e0205 */
[----:B------:R-:W-:-:S07]  /*11f50*/  VIMNMX R4, R4, R5, PT ;  /* 0x0000000504047248 */ /* 0x000fce0003fe0100 */
.L_x_6330:
[----:B------:R-:W-:Y:S01]  /*11f60*/  SHF.R.S32.HI R3, RZ, 0x1f, R4 ;  /* 0x0000001fff037819 */ /* 0x000fe20000011404 */
[----:B------:R-:W-:Y:S03]  /*11f70*/  BSSY B1, `(.L_x_6334) ;  /* 0x0000014000017945 */ /* 0x000fe60003800000 */
[----:B------:R-:W-:-:S04]  /*11f80*/  LEA.HI R3, R3, R4, RZ, 0x6 ;  /* 0x0000000403037211 */ /* 0x000fc800078f30ff */
[----:B------:R-:W-:-:S04]  /*11f90*/  SHF.R.S32.HI R3, RZ, 0x6, R3 ;  /* 0x00000006ff037819 */ /* 0x000fc80000011403 */
[----:B------:R-:W-:-:S04]  /*11fa0*/  VIMNMX R3, R3, UR42, !PT ;  /* 0x0000002a03037c48 */ /* 0x000fc8000ffe0100 */
[----:B------:R-:W-:-:S13]  /*11fb0*/  ISETP.GE.AND P0, PT, R0, R3, PT ;  /* 0x000000030000720c */ /* 0x000fda0003f06270 */
[----:B------:R-:W-:Y:S05]  /*11fc0*/  @!P0 BRA `(.L_x_6335) ;  /* 0x0000000000388947 */ /* 0x000fea0003800000 */
[----:B------:R-:W-:Y:S01]  /*11fd0*/  BSSY B0, `(.L_x_6336) ;  /* 0x000000b000007945 */ /* 0x000fe20003800000 */
.L_x_6337:
[C---:B------:R-:W-:Y:S01]  /*11fe0*/  IADD3 R6, P0, R2.reuse, 0x50, RZ ;  /* 0x0000005002067810 */ /* 0x040fe20007f1e0ff */
[C---:B------:R-:W-:Y:S01]  /*11ff0*/  VIADD R12, R2.reuse, 0x120 ;  /* 0x00000120020c7836 */ /* 0x040fe20000000000 */
[----:B------:R-:W-:Y:S02]  /*12000*/  IADD3 R28, P1, R2, 0xcc, RZ ;  /* 0x000000cc021c7810 */ /* 0x000fe40007f3e0ff */
[----:B------:R-:W-:Y:S01]  /*12010*/  MOV R13, 0x12050 ;  /* 0x00012050000d7802 */ /* 0x000fe20000000f00 */
[--C-:B------:R-:W-:Y:S02]  /*12020*/  IMAD.X R7, RZ, RZ, R18.reuse, P0 ;  /* 0x000000ffff077224 */ /* 0x100fe400000e0612 */
[----:B------:R-:W-:-:S08]  /*12030*/  IMAD.X R29, RZ, RZ, R18, P1 ;  /* 0x000000ffff1d7224 */ /* 0x000fd000008e0612 */
[----:B------:R-:W-:Y:S05]  /*12040*/  CALL.REL.NOINC `($_ZN7cutlass13device_kernelIN5flash11enable_sm90INS1_16FlashAttnFwdSm90INS1_25CollectiveMainloopFwdSm90ILi2EN4cute5tupleIJNS5_1CILi1EEES8_S8_EEENS6_IJNS7_ILi64EEESA_SA_EEELi512ENS_6half_tEfNS_4arch4Sm90ELb0ELb1ELb0ELb1ELb1ELb0ELb1ELb0ELb0ELb1ELb1ELb0EEENS1_21CollectiveEpilogueFwdINS6_IJSA_NS7_ILi512EEESA_EEES9_SC_SE_Li256ELb1ELb1ELb1ELb0EEENS1_36VarlenDynamicPersistentTileSchedulerILi64ELi64ELi256ELi128ELb1ELb1ELb1ELb1ELb0ELb1EEEEEEEEEvNT_6ParamsE$_ZZN5flash25CollectiveMainloopFwdSm90ILi2EN4cute5tupleIJNS1_1CILi1EEES4_S4_EEENS2_IJNS3_ILi64EEES6_S6_EEELi512EN7cutlass6half_tEfNS8_4arch4Sm90ELb0ELb1ELb0ELb1ELb1ELb0ELb1ELb0ELb0ELb1ELb1ELb0EE3mmaINS_16FlashAttnFwdSm90ISC_NS_21CollectiveEpilogueFwdINS2_IJS6_NS3_ILi512EEES6_EEES5_S9_SB_Li256ELb1ELb1ELb1ELb0EEENS_36VarlenDynamicPersistentTileSchedulerILi64ELi64ELi256ELi128ELb1ELb1ELb1ELb1ELb0ELb1EEEE13SharedStorageENS1_6TensorINS1_11ArrayEngineIfLm128EEENS1_6LayoutINS2_IJNS2_IJNS3_ILi2EEESR_NS3_ILi32EEEEEES4_S4_EEENS2_IJNS2_IJS4_SR_NS3_ILi4EEEEEENS3_ILi0EEESX_EEEEEEENS_7SoftmaxILi2ELi0EEEEEbRKNSC_6ParamsENS8_13PipelineAsyncILi2EEES17_RNS8_13PipelineStateILj2EEERT0_RT1_iRiRKNS_16SeqlenInfoQKNewKILb1ELb0EEENS2_IJiiiiEEERT_ENKUliT_T0_T1_E_clIZSD_ISM_S10_S12_EbS15_S17_S17_S1A_S1C_S1E_iS1F_S1J_S1K_S1M_EUlRS1N_iE1_NS3_ILb0EEENS3_ILb1EEEEEDaiS1N_S1O_S1P_) ;  /* 0x000001fc00e07944 */ /* 0x000fea0003c00000 */
[C---:B------:R-:W-:Y:S01]  /*12050*/  ISETP.GT.AND P0, PT, R0.reuse, R3, PT ;  /* 0x000000030000720c */ /* 0x040fe20003f04270 */
[----:B------:R-:W-:-:S12]  /*12060*/  VIADD R0, R0, 0xffffffff ;  /* 0xffffffff00007836 */ /* 0x000fd80000000000 */
[----:B------:R-:W-:Y:S05]  /*12070*/  @P0 BRA `(.L_x_6337) ;  /* 0xfffffffc00d80947 */ /* 0x000fea000383ffff */
[----:B------:R-:W-:Y:S05]  /*12080*/  BSYNC B0 ;  /* 0x0000000000007941 */ /* 0x000fea0003800000 */
.L_x_6336:
[----:B------:R-:W2:Y:S02]  /*12090*/  LDL R8, [R1+0x50] ;  /* 0x0000500001087983 */ /* 0x000ea40000100800 */
[----:B--2---:R-:W-:-:S07]  /*120a0*/  IMAD.SHL.U32 R8, R8, 0x40, RZ ;  /* 0x0000004008087824 */ /* 0x004fce00078e00ff */
.L_x_6335:
[----:B------:R-:W-:Y:S05]  /*120b0*/  BSYNC B1 ;  /* 0x0000000000017941 */ /* 0x000fea0003800000 */
.L_x_6334:
        /* <DEDUP_REMOVED lines=26> */
.L_x_6340:
[----:B------:R-:W-:Y:S02]  /*12260*/  ULDC UR4, c[0x0][0xadc] ;  /* 0x0002b70000047ab9 */ /* 0x000fe40000000800 */
[----:B------:R-:W-:-:S05]  /*12270*/  IMAD.U32 R7, RZ, RZ, UR4 ;  /* 0x00000004ff077e24 */ /* 0x000fca000f8e00ff */
[----:B------:R-:W-:-:S13]  /*12280*/  ISETP.NE.AND P0, PT, R7, 0x1, PT ;  /* 0x000000010700780c */ /* 0x000fda0003f05270 */
[----:B------:R-:W0:Y:S02]  /*12290*/  @P0 LDC.64 R4, c[0x0][0xae0] ;  /* 0x0002b800ff040b82 */ /* 0x000e240000000a00 */
[----:B0-----:R-:W-:-:S05]  /*122a0*/  @P0 IMAD.HI.U32 R4, R8, R4, RZ ;  /* 0x0000000408040227 */ /* 0x001fca00078e00ff */
[----:B------:R-:W-:-:S07]  /*122b0*/  @P0 SHF.R.U32.HI R8, RZ, R5, R4 ;  /* 0x00000005ff080219 */ /* 0x000fce0000011604 */
.L_x_6341:
[----:B------:R-:W-:Y:S05]  /*122c0*/  BSYNC B0 ;  /* 0x0000000000007941 */ /* 0x000fea0003800000 */
.L_x_6339:
[----:B------:R-:W-:-:S05]  /*122d0*/  IMAD R8, R8, R7, RZ ;  /* 0x0000000708087224 */ /* 0x000fca00078e02ff */
[----:B------:R-:W-:-:S07]  /*122e0*/  VIMNMX R3, R3, R8, !PT ;  /* 0x0000000803037248 */ /* 0x000fce0007fe0100 */
.L_x_6338:
[----:B------:R-:W-:-:S05]  /*122f0*/  VIADD R3, R3, 0x3f ;  /* 0x0000003f03037836 */ /* 0x000fca0000000000 */
[----:B------:R-:W-:-:S04]  /*12300*/  SHF.R.S32.HI R4, RZ, 0x1f, R3 ;  /* 0x0000001fff047819 */ /* 0x000fc80000011403 */
[----:B------:R-:W-:-:S04]  /*12310*/  LEA.HI R4, R4, R3, RZ, 0x6 ;  /* 0x0000000304047211 */ /* 0x000fc800078f30ff */
[----:B------:R-:W-:-:S04]  /*12320*/  SHF.R.S32.HI R4, RZ, 0x6, R4 ;  /* 0x00000006ff047819 */ /* 0x000fc80000011404 */
[----:B------:R-:W-:-:S04]  /*12330*/  VIMNMX R189, R4, UR42, !PT ;  /* 0x0000002a04bd7c48 */ /* 0x000fc8000ffe0100 */
[----:B------:R-:W-:-:S13]  /*12340*/  ISETP.GE.AND P0, PT, R0, R189, PT ;  /* 0x000000bd0000720c */ /* 0x000fda0003f06270 */
[----:B------:R-:W-:Y:S05]  /*12350*/  @!P0 BRA `(.L_x_6342) ;  /* 0x0000006c003c8947 */ /* 0x000fea0003800000 */
.L_x_6365:
[----:B------:R-:W2:Y:S04]  /*12360*/  LDL R56, [R1+0x1c0] ;  /* 0x0001c00001387983 */ /* 0x000ea80000100800 */
[----:B------:R-:W3:Y:S04]  /*12370*/  LDL R4, [R1+0x1c8] ;  /* 0x0001c80001047983 */ /* 0x000ee80000100800 */
[----:B0-----:R-:W4:Y:S01]  /*12380*/  LDL R3, [R1] ;  /* 0x0000000001037983 */ /* 0x001f220000100800 */
        /* <DEDUP_REMOVED lines=17> */
.L_x_6344:
[----:B------:R-:W-:Y:S05]  /*124a0*/  BSYNC B0 ;  /* 0x0000000000007941 */ /* 0x000fea0003800000 */
.L_x_6343:
[----:B0-----:R-:W2:Y:S02]  /*124b0*/  LDL.64 R4, [R1+0x18] ;  /* 0x0000180001047983 */ /* 0x001ea40000100a00 */
[----:B--2---:R-:W-:Y:S02]  /*124c0*/  MOV R3, R4 ;  /* 0x0000000400037202 */ /* 0x004fe40000000f00 */
[----:B-----5:R-:W-:-:S03]  /*124d0*/  SHF.L.U32 R5, R8, 0x1f, RZ ;  /* 0x0000001f08057819 */ /* 0x020fc600000006ff */
[----:B------:R-:W-:-:S04]  /*124e0*/  IMAD R6, R6, 0x8, R3 ;  /* 0x0000000806067824 */ /* 0x000fc800078e0203 */
[----:B------:R0:W1:Y:S01]  /*124f0*/  SYNCS.PHASECHK.TRANS64.TRYWAIT P0, [R6+URZ], R5 ;  /* 0x00000005060075a7 */ /* 0x000062000800017f */
[----:B------:R0:W5:Y:S01]  /*12500*/  LDL.64 R8, [R1+0x1c0] ;  /* 0x0001c00001087983 */ /* 0x0001620000100a00 */
[----:B------:R-:W-:Y:S04]  /*12510*/  BSSY B0, `(.L_x_6345) ;  /* 0x0000003000007945 */ /* 0x000fe80003800000 */
[----:B------:R-:W-:Y:S05]  /*12520*/  @!P1 BRA `(.L_x_6346) ;  /* 0x0000000000049947 */ /* 0x000fea0003800000 */
[----:B------:R-:W-:Y:S01]  /*12530*/  BPT.TRAP 0x1 ;  /* 0x000000040000795c */ /* 0x000fe20000300000 */
.L_x_6346:
[----:B------:R-:W-:Y:S05]  /*12540*/  BSYNC B0 ;  /* 0x0000000000007941 */ /* 0x000fea0003800000 */
.L_x_6345:
[----:B------:R-:W-:Y:S04]  /*12550*/  BSSY B0, `(.L_x_6347) ;  /* 0x0000006000007945 */ /* 0x000fe80003800000 */
[----:B-1----:R-:W-:Y:S05]  /*12560*/  @P0 BRA `(.L_x_6348) ;  /* 0x0000000000100947 */ /* 0x002fea0003800000 */
[----:B-----5:R-:W-:Y:S01]  /*12570*/  IMAD R8, R8, 0x8, R3 ;  /* 0x0000000808087824 */ /* 0x020fe200078e0203 */
[----:B------:R-:W-:-:S04]  /*12580*/  SHF.L.U32 R9, R9, 0x1f, RZ ;  /* 0x0000001f09097819 */ /* 0x000fc800000006ff */
[----:B------:R-:W1:Y:S02]  /*12590*/  SYNCS.PHASECHK.TRANS64.TRYWAIT P0, [R8+URZ], R9 ;  /* 0x00000009080075a7 */ /* 0x000e64000800017f */
[----:B-1----:R-:W-:Y:S05]  /*125a0*/  @!P0 BRA `(.L_x_6349) ;  /* 0x000001c000008947 */ /* 0x002fea0003800000 */
.L_x_6348:
[----:B------:R-:W-:Y:S05]  /*125b0*/  BSYNC B0 ;  /* 0x0000000000007941 */ /* 0x000fea0003800000 */
.L_x_6347:
[----:B------:R-:W2:Y:S04]  /*125c0*/  LDL R3, [R1+0x1c0] ;  /* 0x0001c00001037983 */ /* 0x000ea80000100800 */
[----:B0-----:R-:W2:Y:S01]  /*125d0*/  LDL.64 R6, [R1+0x80] ;  /* 0x0000800001067983 */ /* 0x001ea20000100a00 */
[----:B------:R-:W-:Y:S05]  /*125e0*/  WARPSYNC.ALL ;  /* 0x0000000000007948 */ /* 0x000fea0003800000 */
[----:B------:R-:W3:Y:S04]  /*125f0*/  LDL.64 R4, [R1+0x78] ;  /* 0x0000780001047983 */ /* 0x000ee80000100a00 */
[----:B-1---5:R-:W4:Y:S04]  /*12600*/  LDL.64 R8, [R1+0x78] ;  /* 0x0000780001087983 */ /* 0x022f280000100a00 */
        /* <DEDUP_REMOVED lines=52> */
.L_x_6351:
[----:B------:R-:W-:Y:S05]  /*12950*/  BSYNC B0 ;  /* 0x0000000000007941 */ /* 0x000fea0003800000 */
.L_x_6350:
        /* <DEDUP_REMOVED lines=8> */
.L_x_6353:
[----:B------:R-:W-:Y:S05]  /*129e0*/  BSYNC B0 ;  /* 0x0000000000007941 */ /* 0x000fea0003800000 */
.L_x_6352:
[----:B------:R-:W-:Y:S04]  /*129f0*/  BSSY B0, `(.L_x_6354) ;  /* 0x0000004000007945 */ /* 0x000fe80003800000 */
[----:B-1----:R-:W-:Y:S05]  /*12a00*/  @P0 BRA `(.L_x_6355) ;  /* 0x0000000000080947 */ /* 0x002fea0003800000 */
[----:B------:R-:W1:Y:S02]  /*12a10*/  SYNCS.PHASECHK.TRANS64.TRYWAIT P0, [R4+URZ], R5 ;  /* 0x00000005040075a7 */ /* 0x000e64000800017f */
[----:B-1----:R-:W-:Y:S05]  /*12a20*/  @!P0 BRA `(.L_x_6356) ;  /* 0x000001b800f48947 */ /* 0x002fea0003800000 */
.L_x_6355:
[----:B------:R-:W-:Y:S05]  /*12a30*/  BSYNC B0 ;  /* 0x0000000000007941 */ /* 0x000fea0003800000 */
.L_x_6354:
        /* <DEDUP_REMOVED lines=9> */
[----:B--2---:R-:W-:Y:S01]  /*12ad0*/  ISETP.NE.U32.AND P0, PT, R12, RZ, PT ;  /* 0x000000ff0c00720c */ /* 0x004fe20003f05070 */
[----:B---3--:R-:W-:Y:S01]  /*12ae0*/  IMAD R4, R13, 0x1000, R4 ;  /* 0x000010000d047824 */ /* 0x008fe200078e0204 */
[----:B------:R-:W-:Y:S01]  /*12af0*/  R2UR UR7, R5 ;  /* 0x00000000050772ca */ /* 0x000fe200000e0000 */
[----:B------:R-:W2:Y:S01]  /*12b00*/  LDL.64 R12, [R1+0x90] ;  /* 0x00009000010c7983 */ /* 0x000ea20000100a00 */
[----:B----4-:R-:W-:-:S09]  /*12b10*/  R2UR UR4, R14 ;  /* 0x000000000e0472ca */ /* 0x010fd200000e0000 */
[----:B------:R-:W-:Y:S01]  /*12b20*/  VOTEU.ANY UP0, P0 ;  /* 0x00000000003f7886 */ /* 0x000fe20000000100 */
[C---:B------:R-:W-:Y:S01]  /*12b30*/  R2UR UR6, R4.reuse ;  /* 0x00000000040672ca */ /* 0x040fe200000e0000 */
[----:B------:R-:W-:Y:S01]  /*12b40*/  VIADD R20, R4, 0x2 ;  /* 0x0000000204147836 */ /* 0x000fe20000000000 */
[----:B------:R-:W-:Y:S01]  /*12b50*/  R2UR UR5, R15 ;  /* 0x000000000f0572ca */ /* 0x000fe200000e0000 */
[----:B------:R-:W-:Y:S01]  /*12b60*/  VIADD R6, R6, 0x2 ;  /* 0x0000000206067836 */ /* 0x000fe20000000000 */
[----:B------:R-:W3:Y:S11]  /*12b70*/  LDL.64 R14, [R1+0x90] ;  /* 0x00009000010e7983 */ /* 0x000ef60000100a00 */
[----:B------:R-:W-:Y:S01]  /*12b80*/  HGMMA.64x64x16.F32 R24, gdesc[UR4], R24, UP0, gsb0 ;  /* 0x00e00000041879f0 */ /* 0x000fe2000b800818 */
        /* <DEDUP_REMOVED lines=40> */
[----:B---3--:R-:W-:Y:S01]  /*12e10*/  VIADD R14, R14, 0x202 ;  /* 0x000002020e0e7836 */ /* 0x008fe20000000000 */
        /* <DEDUP_REMOVED lines=112> */
[----:B------:R-:W-:Y:S01]  /*13520*/  VIADD R12, R4, 0x606 ;  /* 0x00000606040c7836 */ /* 0x000fe20000000000 */
[----:B------:R-:W4:Y:S01]  /*13530*/  LDL.64 R10, [R1+0x90] ;  /* 0x00009000010a7983 */ /* 0x000f220000100a00 */
[----:B------:R-:W-:Y:S01]  /*13540*/  IMAD.MOV.U32 R13, RZ, RZ, R5 ;  /* 0x000000ffff0d7224 */ /* 0x000fe200078e0005 */
[----:B------:R-:W-:Y:S02]  /*13550*/  R2UR UR4, R14 ;  /* 0x000000000e0472ca */ /* 0x000fe400000e0000 */
[----:B------:R-:W-:-:S02]  /*13560*/  R2UR UR6, R12 ;  /* 0x000000000c0672ca */ /* 0x000fc400000e0000 */
[----:B------:R-:W-:Y:S02]  /*13570*/  R2UR UR7, R13 ;  /* 0x000000000d0772ca */ /* 0x000fe400000e0000 */
[----:B------:R-:W-:Y:S02]  /*13580*/  R2UR UR5, R15 ;  /* 0x000000000f0572ca */ /* 0x000fe400000e0000 */
[----:B0-----:R-:W-:Y:S01]  /*13590*/  SHF.R.U32.HI R57, RZ, 0x7, R57 ;  /* 0x00000007ff397819 */ /* 0x001fe20000011639 */
[----:B------:R-:W-:Y:S02]  /*135a0*/  WARPGROUP.DEPBAR.LE gsb0, 0x0 ;  /* 0x00008000000079c5 */ /* 0x000fe40000010000 */
[----:B------:R-:W-:Y:S01]  /*135b0*/  WARPGROUP.ARRIVE ;  /* 0x00000000000079c5 */ /* 0x000fe20000000000 */
[----:B------:R-:W-:Y:S01]  /*135c0*/  VIADD R58, R4, 0x800 ;  /* 0x00000800043a7836 */ /* 0x000fe20000000000 */
[----:B------:R-:W-:Y:S01]  /*135d0*/  R2UR UR9, R21 ;  /* 0x00000000150972ca */ /* 0x000fe200000e0000 */
[----:B------:R-:W-:Y:S01]  /*135e0*/  IMAD.MOV.U32 R13, RZ, RZ, R5 ;  /* 0x000000ffff0d7224 */ /* 0x000fe200078e0005 */
[----:B------:R-:W4:Y:S04]  /*135f0*/  LDL.64 R14, [R1+0x90] ;  /* 0x00009000010e7983 */ /* 0x000f280000100a00 */
[----:B------:R-:W-:Y:S01]  /*13600*/  HGMMA.64x64x16.F32 R24, gdesc[UR4], R24, gsb0 ;  /* 0x00e00000041879f0 */ /* 0x000fe20008000818 */
[----:B------:R-:W0:Y:S01]  /*13610*/  SHFL.IDX PT, R12, R57, RZ, 0x1f ;  /* 0x00001fff390c7589 */ /* 0x000e2200000e0000 */
[----:B------:R-:W-:Y:S01]  /*13620*/  R2UR UR11, R13 ;  /* 0x000000000d0b72ca */ /* 0x000fe200000e0000 */
[----:B------:R-:W-:-:S02]  /*13630*/  UMOV UR4, 0x1 ;  /* 0x0000000100047882 */ /* 0x000fc40000000000 */
[----:B------:R-:W-:Y:S01]  /*13640*/  UISETP.NE.U32.AND UP0, UPT, UR4, URZ, UPT ;  /* 0x0000003f0400728c */ /* 0x000fe2000bf05070 */
[----:B0-----:R-:W-:-:S04]  /*13650*/  ISETP.GT.AND P0, PT, R12, 0x7f, PT ;  /* 0x0000007f0c00780c */ /* 0x001fc80003f04270 */
[----:B------:R-:W-:-:S04]  /*13660*/  SEL R57, RZ, 0x2, !P0 ;  /* 0x00000002ff397807 */ /* 0x000fc80004000000 */
[----:B------:R-:W-:Y:S01]  /*13670*/  IADD3 R20, R20, 0x800, R57 ;  /* 0x0000080014147810 */ /* 0x000fe20007ffe039 */
[----:B------:R-:W-:-:S03]  /*13680*/  IMAD.IADD R12, R57, 0x1, R58 ;  /* 0x00000001390c7824 */ /* 0x000fc600078e023a */
[----:B------:R-:W-:Y:S02]  /*13690*/  R2UR UR8, R20 ;  /* 0x00000000140872ca */ /* 0x000fe400000e0000 */
[----:B------:R-:W-:Y:S01]  /*136a0*/  R2UR UR10, R12 ;  /* 0x000000000c0a72ca */ /* 0x000fe200000e0000 */
[----:B------:R-:W-:Y:S01]  /*136b0*/  IMAD.MOV.U32 R61, RZ, RZ, 0x4 ;  /* 0x00000004ff3d7424 */ /* 0x000fe200078e00ff */
[----:B------:R-:W4:Y:S01]  /*136c0*/  LDL.64 R12, [R1+0x90] ;  /* 0x00009000010c7983 */ /* 0x000f220000100a00 */
[----:B------:R-:W-:Y:S02]  /*136d0*/  WARPGROUP.DEPBAR.LE gsb0, 0x0 ;  /* 0x00008000000079c5 */ /* 0x000fe40000010000 */
[----:B------:R-:W-:-:S08]  /*136e0*/  WARPGROUP.ARRIVE ;  /* 0x00000000000079c5 */ /* 0x000fd00000000000 */
        /* <DEDUP_REMOVED lines=16> */
[----:B---3--:R-:W-:-:S02]  /*137f0*/  IADD3 R8, R61, 0x800, R8 ;  /* 0x000008003d087810 */ /* 0x008fc40007ffe008 */
[----:B------:R-:W-:Y:S02]  /*13800*/  R2UR UR7, R21 ;  /* 0x00000000150772ca */ /* 0x000fe400000e0000 */
[----:B------:R-:W-:Y:S02]  /*13810*/  R2UR UR6, R20 ;  /* 0x00000000140672ca */ /* 0x000fe400000e0000 */
[----:B------:R-:W-:Y:S02]  /*13820*/  R2UR UR4, R8 ;  /* 0x00000000080472ca */ /* 0x000fe400000e0000 */
[----:B------:R-:W-:Y:S01]  /*13830*/  R2UR UR5, R9 ;  /* 0x00000000090572ca */ /* 0x000fe200000e0000 */
[----:B------:R-:W-:Y:S01]  /*13840*/  IMAD.MOV.U32 R8, RZ, RZ, 0x28 ;  /* 0x00000028ff087424 */ /* 0x000fe200078e00ff */
[----:B------:R-:W3:Y:S01]  /*13850*/  LDL.64 R20, [R1+0x90] ;  /* 0x0000900001147983 */ /* 0x000ee20000100a00 */
        /* <DEDUP_REMOVED lines=125> */
[----:B------:R-:W-:-:S02]  /*14030*/  R2UR UR7, R11 ;  /* 0x000000000b0772ca */ /* 0x000fc400000e0000 */
[----:B------:R-:W-:Y:S01]  /*14040*/  R2UR UR4, R6 ;  /* 0x00000000060472ca */ /* 0x000fe200000e0000 */
[----:B------:R0:W5:Y:S01]  /*14050*/  LDL R11, [R1+0xc] ;  /* 0x00000c00010b7983 */ /* 0x0001620000100800 */
[----:B------:R-:W-:Y:S02]  /*14060*/  R2UR UR6, R10 ;  /* 0x000000000a0672ca */ /* 0x000fe400000e0000 */
[----:B------:R-:W-:Y:S01]  /*14070*/  R2UR UR5, R7 ;  /* 0x00000000070572ca */ /* 0x000fe200000e0000 */
[----:B------:R0:W5:Y:S01]  /*14080*/  LDL R10, [R1+0x1c0] ;  /* 0x0001c000010a7983 */ /* 0x0001620000100800 */
[----:B------:R-:W-:Y:S02]  /*14090*/  WARPGROUP.DEPBAR.LE gsb0, 0x0 ;  /* 0x00008000000079c5 */ /* 0x000fe40000010000 */
[----:B------:R-:W-:-:S09]  /*140a0*/  WARPGROUP.ARRIVE ;  /* 0x00000000000079c5 */ /* 0x000fd20000000000 */
        /* <DEDUP_REMOVED lines=74> */
.L_x_6358:
[----:B------:R-:W-:Y:S05]  /*14550*/  BSYNC B0 ;  /* 0x0000000000007941 */ /* 0x000fea0003800000 */
.L_x_6357:
[----:B------:R-:W2:Y:S02]  /*14560*/  LDL.64 R4, [R1+0x20] ;  /* 0x0000200001047983 */ /* 0x000ea40000100a00 */
[----:B--2---:R-:W-:-:S05]  /*14570*/  MOV R5, R4 ;  /* 0x0000000400057202 */ /* 0x004fca0000000f00 */
[----:B-----5:R-:W-:-:S05]  /*14580*/  IMAD R10, R10, 0x8, R5 ;  /* 0x000000080a0a7824 */ /* 0x020fca00078e0205 */
[----:B------:R-:W-:-:S04]  /*14590*/  PRMT R10, R11, 0x654, R10 ;  /* 0x000006540b0a7816 */ /* 0x000fc8000000000a */
[----:B------:R0:W-:Y:S01]  /*145a0*/  SYNCS.ARRIVE.TRANS64.RED.A1T0 RZ, [R10+URZ], RZ ;  /* 0x000000ff0aff79a7 */ /* 0x0001e2000810043f */
[----:B------:R-:W2:Y:S04]  /*145b0*/  LDL.64 R8, [R1+0x1e0] ;  /* 0x0001e00001087983 */ /* 0x000ea80000100a00 */
[----:B------:R-:W3:Y:S01]  /*145c0*/  LDL R13, [R1+0x200] ;  /* 0x00020000010d7983 */ /* 0x000ee20000100800 */
[----:B--2---:R-:W-:Y:S02]  /*145d0*/  FMNMX.FTZ R4, R24, R8, !PT ;  /* 0x0000000818047209 */ /* 0x004fe40007810000 */
        /* <DEDUP_REMOVED lines=32> */
[----:B------:R2:W-:Y:S04]  /*147e0*/  STL.64 [R1+0x1e0], R4 ;  /* 0x0001e00401007387 */ /* 0x0005e80000100a00 */
[----:B------:R-:W4:Y:S01]  /*147f0*/  LDL R20, [R1+0x1e4] ;  /* 0x0001e40001147983 */ /* 0x000f220000100800 */
[----:B-1----:R-:W-:-:S03]  /*14800*/  FMNMX.FTZ R3, R4, R3, !PT ;  /* 0x0000000304037209 */ /* 0x002fc60007810000 */
[----:B--2---:R-:W2:Y:S04]  /*14810*/  LDL.64 R4, [R1+0xb8] ;  /* 0x0000b80001047983 */ /* 0x004ea80000100a00 */
[----:B------:R-:W0:Y:S02]  /*14820*/  SHFL.BFLY PT, R6, R3, 0x1, 0x1f ;  /* 0x0c201f0003067f89 */ /* 0x000e2400000e0000 */
[----:B0-----:R-:W-:Y:S02]  /*14830*/  FMNMX.FTZ R10, R3, R6, !PT ;  /* 0x00000006030a7209 */ /* 0x001fe40007810000 */
[----:B------:R-:W2:Y:S04]  /*14840*/  LDL.64 R6, [R1+0x1f0] ;  /* 0x0001f00001067983 */ /* 0x000ea80000100a00 */
[----:B------:R-:W-:Y:S04]  /*14850*/  STL [R1+0x1e0], R10 ;  /* 0x0001e00a01007387 */ /* 0x000fe80000100800 */
[----:B------:R-:W3:Y:S04]  /*14860*/  LDL R15, [R1+0x1e0] ;  /* 0x0001e000010f7983 */ /* 0x000ee80000100800 */
[----:B----4-:R-:W0:Y:S02]  /*14870*/  SHFL.BFLY PT, R11, R20, 0x2, 0x1f ;  /* 0x0c401f00140b7f89 */ /* 0x010e2400000e0000 */
[----:B0-----:R-:W-:-:S05]  /*14880*/  FMNMX.FTZ R11, R11, R20, !PT ;  /* 0x000000140b0b7209 */ /* 0x001fca0007810000 */
[----:B------:R-:W0:Y:S02]  /*14890*/  SHFL.BFLY PT, R12, R11, 0x1, 0x1f ;  /* 0x0c201f000b0c7f89 */ /* 0x000e2400000e0000 */
[----:B0-----:R-:W-:Y:S01]  /*148a0*/  FMNMX.FTZ R12, R11, R12, !PT ;  /* 0x0000000c0b0c7209 */ /* 0x001fe20007810000 */
[----:B---3--:R-:W-:-:S04]  /*148b0*/  FADD.FTZ R8, R8, -R15 ;  /* 0x8000000f08087221 */ /* 0x008fc80000010000 */
[----:B------:R-:W-:Y:S01]  /*148c0*/  FADD.FTZ R14, R9, -R12 ;  /* 0x8000000c090e7221 */ /* 0x000fe20000010000 */
[----:B------:R-:W-:-:S03]  /*148d0*/  FMUL.FTZ R8, R8, R13 ;  /* 0x0000000d08087220 */ /* 0x000fc60000410000 */
[----:B------:R-:W-:Y:S01]  /*148e0*/  FMUL.FTZ R14, R13, R14 ;  /* 0x0000000e0d0e7220 */ /* 0x000fe20000410000 */
[----:B------:R-:W2:Y:S08]  /*148f0*/  MUFU.EX2 R111, R8 ;  /* 0x00000008006f7308 */ /* 0x000eb00000000800 */
[----:B------:R-:W0:Y:S01]  /*14900*/  MUFU.EX2 R112, R14 ;  /* 0x0000000e00707308 */ /* 0x000e220000000800 */
[----:B------:R1:W-:Y:S01]  /*14910*/  STL [R1+0x1e4], R12 ;  /* 0x0001e40c01007387 */ /* 0x0003e20000100800 */
[----:B--2---:R-:W-:Y:S01]  /*14920*/  FMUL.FTZ R6, R111, R6 ;  /* 0x000000066f067220 */ /* 0x004fe20000410000 */
        /* <DEDUP_REMOVED lines=15> */
.L_x_6360:
[----:B------:R-:W-:Y:S05]  /*14a20*/  BSYNC B0 ;  /* 0x0000000000007941 */ /* 0x000fea0003800000 */
.L_x_6359:
        /* <DEDUP_REMOVED lines=9> */
.L_x_6362:
[----:B------:R-:W-:Y:S05]  /*14ac0*/  BSYNC B0 ;  /* 0x0000000000007941 */ /* 0x000fea0003800000 */
.L_x_6361:
        /* <DEDUP_REMOVED lines=30> */
[----:B------:R-:W4:Y:S01]  /*14cb0*/  LDL R144, [R1+0x1c0] ;  /* 0x0001c00001907983 */ /* 0x000f220000100800 */
[----:B--2---:R-:W-:-:S04]  /*14cc0*/  FMUL.FTZ R62, R62, R65 ;  /* 0x000000413e3e7220 */ /* 0x004fc80000410000 */
[-CC-:B------:R-:W-:Y:S01]  /*14cd0*/  FFMA.FTZ R160, R24, R65.reuse, -R62.reuse ;  /* 0x0000004118a07223 */ /* 0x180fe2000001083e */
[-CC-:B------:R-:W-:Y:S02]  /*14ce0*/  FFMA.FTZ R108, R25, R65.reuse, -R62.reuse ;  /* 0x00000041196c7223 */ /* 0x180fe4000001083e */
[----:B------:R-:W2:Y:S01]  /*14cf0*/  LDL.64 R24, [R1+0x238] ;  /* 0x0002380001187983 */ /* 0x000ea20000100a00 */
[-C--:B------:R-:W-:Y:S01]  /*14d00*/  FFMA.FTZ R166, R36, R65.reuse, -R62 ;  /* 0x0000004124a67223 */ /* 0x080fe2000001083e */
[----:B------:R-:W-:-:S04]  /*14d10*/  FMUL.FTZ R36, R63, R65 ;  /* 0x000000413f247220 */ /* 0x000fc80000410000 */
[-CC-:B------:R-:W-:Y:S01]  /*14d20*/  FFMA.FTZ R161, R26, R65.reuse, -R36.reuse ;  /* 0x000000411aa17223 */ /* 0x180fe20000010824 */
[-CC-:B------:R-:W-:Y:S01]  /*14d30*/  FFMA.FTZ R130, R27, R65.reuse, -R36.reuse ;  /* 0x000000411b827223 */ /* 0x180fe20000010824 */
[----:B------:R-:W3:Y:S01]  /*14d40*/  MUFU.EX2 R160, R160 ;  /* 0x000000a000a07308 */ /* 0x000ee20000000800 */
[-C--:B------:R-:W-:Y:S01]  /*14d50*/  FFMA.FTZ R163, R30, R65.reuse, -R36 ;  /* 0x000000411ea37223 */ /* 0x080fe20000010824 */
[-C--:B------:R-:W-:Y:S01]  /*14d60*/  FFMA.FTZ R162, R28, R65.reuse, -R62 ;  /* 0x000000411ca27223 */ /* 0x080fe2000001083e */
[-C--:B------:R-:W-:Y:S01]  /*14d70*/  FFMA.FTZ R131, R31, R65.reuse, -R36 ;  /* 0x000000411f837223 */ /* 0x080fe20000010824 */
[----:B------:R-:W-:-:S04]  /*14d80*/  FFMA.FTZ R109, R29, R65, -R62 ;  /* 0x000000411d6d7223 */ /* 0x000fc8000001083e */
[----:B------:R-:W-:Y:S01]  /*14d90*/  MUFU.EX2 R108, R108 ;  /* 0x0000006c006c7308 */ /* 0x000fe20000000800 */
[-C--:B------:R-:W-:Y:S01]  /*14da0*/  FFMA.FTZ R165, R34, R65.reuse, -R36 ;  /* 0x0000004122a57223 */ /* 0x080fe20000010824 */
[-C--:B------:R-:W-:Y:S01]  /*14db0*/  FFMA.FTZ R164, R32, R65.reuse, -R62 ;  /* 0x0000004120a47223 */ /* 0x080fe2000001083e */
[-C--:B------:R-:W-:Y:S01]  /*14dc0*/  FFMA.FTZ R128, R35, R65.reuse, -R36 ;  /* 0x0000004123807223 */ /* 0x080fe20000010824 */
[-C--:B------:R-:W-:Y:S01]  /*14dd0*/  FFMA.FTZ R110, R33, R65.reuse, -R62 ;  /* 0x00000041216e7223 */ /* 0x080fe2000001083e */
[-CC-:B------:R-:W-:Y:S01]  /*14de0*/  FFMA.FTZ R167, R38, R65.reuse, -R36.reuse ;  /* 0x0000004126a77223 */ /* 0x180fe20000010824 */
[-C--:B------:R-:W-:Y:S01]  /*14df0*/  FFMA.FTZ R129, R39, R65.reuse, -R36 ;  /* 0x0000004127817223 */ /* 0x080fe20000010824 */
[-C--:B------:R-:W-:Y:S01]  /*14e00*/  FFMA.FTZ R124, R37, R65.reuse, -R62 ;  /* 0x00000041257c7223 */ /* 0x080fe2000001083e */
[----:B------:R-:W0:Y:S01]  /*14e10*/  MUFU.EX2 R161, R161 ;  /* 0x000000a100a17308 */ /* 0x000e220000000800 */
[-C--:B------:R-:W-:Y:S01]  /*14e20*/  FFMA.FTZ R173, R42, R65.reuse, -R36 ;  /* 0x000000412aad7223 */ /* 0x080fe20000010824 */
[----:B------:R-:W-:-:S06]  /*14e30*/  FFMA.FTZ R172, R40, R65, -R62 ;  /* 0x0000004128ac7223 */ /* 0x000fcc000001083e */
        /* <DEDUP_REMOVED lines=10> */
[-CC-:B------:R-:W-:Y:S01]  /*14ee0*/  FFMA.FTZ R191, R49, R65.reuse, -R62.reuse ;  /* 0x0000004131bf7223 */ /* 0x180fe2000001083e */
[-C--:B------:R-:W-:Y:S01]  /*14ef0*/  FFMA.FTZ R170, R52, R65.reuse, -R62 ;  /* 0x0000004134aa7223 */ /* 0x080fe2000001083e */
[----:B---3--:R-:W-:Y:S01]  /*14f00*/  FADD.FTZ R3, R160, R8 ;  /* 0x00000008a0037221 */ /* 0x008fe20000010000 */
[-C--:B------:R-:W-:Y:S01]  /*14f10*/  FFMA.FTZ R171, R54, R65.reuse, -R36 ;  /* 0x0000004136ab7223 */ /* 0x080fe20000010824 */
[----:B------:R-:W-:Y:S01]  /*14f20*/  FFMA.FTZ R190, R53, R65, -R62 ;  /* 0x0000004135be7223 */ /* 0x000fe2000001083e */
[C---:B----4-:R-:W-:Y:S01]  /*14f30*/  FMUL.FTZ R105, R111.reuse, R103 ;  /* 0x000000676f697220 */ /* 0x050fe20000410000 */
        /* <DEDUP_REMOVED lines=10> */
[C---:B------:R-:W-:Y:S01]  /*14fe0*/  FMUL.FTZ R59, R111.reuse, R59 ;  /* 0x0000003b6f3b7220 */ /* 0x040fe20000410000 */
[C---:B------:R-:W-:Y:S01]  /*14ff0*/  FMUL.FTZ R58, R111.reuse, R58 ;  /* 0x0000003a6f3a7220 */ /* 0x040fe20000410000 */
[C---:B------:R-:W-:Y:S01]  /*15000*/  FMUL.FTZ R115, R111.reuse, R57 ;  /* 0x000000396f737220 */ /* 0x040fe20000410000 */
[C---:B------:R-:W-:Y:S01]  /*15010*/  FMUL.FTZ R114, R111.reuse, R56 ;  /* 0x000000386f727220 */ /* 0x040fe20000410000 */
[C---:B------:R-:W-:Y:S01]  /*15020*/  FMUL.FTZ R61, R111.reuse, R61 ;  /* 0x0000003d6f3d7220 */ /* 0x040fe20000410000 */
[C---:B------:R-:W-:Y:S01]  /*15030*/  FMUL.FTZ R60, R111.reuse, R60 ;  /* 0x0000003c6f3c7220 */ /* 0x040fe20000410000 */
[----:B------:R-:W0:Y:S01]  /*15040*/  MUFU.EX2 R131, R131 ;  /* 0x0000008300837308 */ /* 0x000e220000000800 */
[C---:B------:R-:W-:Y:S01]  /*15050*/  FMUL.FTZ R15, R111.reuse, R15 ;  /* 0x0000000f6f0f7220 */ /* 0x040fe20000410000 */
[C---:B------:R-:W-:Y:S01]  /*15060*/  FMUL.FTZ R14, R111.reuse, R14 ;  /* 0x0000000e6f0e7220 */ /* 0x040fe20000410000 */
[C---:B------:R-:W-:Y:S01]  /*15070*/  FMUL.FTZ R21, R111.reuse, R21 ;  /* 0x000000156f157220 */ /* 0x040fe20000410000 */
[C---:B------:R-:W-:Y:S01]  /*15080*/  FMUL.FTZ R20, R111.reuse, R20 ;  /* 0x000000146f147220 */ /* 0x040fe20000410000 */
[C---:B------:R-:W-:Y:S01]  /*15090*/  FMUL.FTZ R117, R111.reuse, R13 ;  /* 0x0000000d6f757220 */ /* 0x040fe20000410000 */
[----:B------:R-:W-:Y:S01]  /*150a0*/  FMUL.FTZ R116, R111, R12 ;  /* 0x0000000c6f747220 */ /* 0x000fe20000410000 */
[----:B------:R-:W-:Y:S01]  /*150b0*/  FMUL.FTZ R119, R112, R11 ;  /* 0x0000000b70777220 */ /* 0x000fe20000410000 */
[----:B------:R-:W0:Y:S01]  /*150c0*/  MUFU.EX2 R109, R109 ;  /* 0x0000006d006d7308 */ /* 0x000e220000000800 */
[----:B-1----:R-:W-:Y:S01]  /*150d0*/  FADD.FTZ R28, R130, R9 ;  /* 0x00000009821c7221 */ /* 0x002fe20000010000 */
[----:B------:R-:W-:Y:S01]  /*150e0*/  FADD.FTZ R3, R108, R3 ;  /* 0x000000036c037221 */ /* 0x000fe20000010000 */
[C---:B------:R-:W-:Y:S01]  /*150f0*/  FMUL.FTZ R118, R112.reuse, R10 ;  /* 0x0000000a70767220 */ /* 0x040fe20000410000 */
[C---:B------:R-:W-:Y:S01]  /*15100*/  FMUL.FTZ R7, R112.reuse, R7 ;  /* 0x0000000770077220 */ /* 0x040fe20000410000 */
[----:B------:R-:W-:Y:S01]  /*15110*/  FMUL.FTZ R6, R112, R6 ;  /* 0x0000000670067220 */ /* 0x000fe20000410000 */
[----:B------:R-:W2:Y:S02]  /*15120*/  LDL.64 R26, [R1+0x2b0] ;  /* 0x0002b000011a7983 */ /* 0x000ea40000100a00 */
[----:B------:R-:W1:Y:S02]  /*15130*/  MUFU.EX2 R165, R165 ;  /* 0x000000a500a57308 */ /* 0x000e640000000800 */
[----:B------:R-:W2:Y:S06]  /*15140*/  LDL.64 R30, [R1+0x2d0] ;  /* 0x0002d000011e7983 */ /* 0x000eac0000100a00 */
[----:B------:R-:W1:Y:S01]  /*15150*/  MUFU.EX2 R164, R164 ;  /* 0x000000a400a47308 */ /* 0x000e620000000800 */
[----:B---3--:R-:W-:Y:S01]  /*15160*/  FADD.FTZ R28, R163, R28 ;  /* 0x0000001ca31c7221 */ /* 0x008fe20000010000 */
[----:B----4-:R-:W-:Y:S01]  /*15170*/  FADD.FTZ R8, R162, R3 ;  /* 0x00000003a2087221 */ /* 0x010fe20000010000 */
[----:B------:R-:W3:Y:S05]  /*15180*/  LDL.64 R32, [R1+0x2e0] ;  /* 0x0002e00001207983 */ /* 0x000eea0000100a00 */
[----:B------:R-:W4:Y:S08]  /*15190*/  MUFU.EX2 R128, R128 ;  /* 0x0000008000807308 */ /* 0x000f300000000800 */
[----:B------:R-:W4:Y:S01]  /*151a0*/  MUFU.EX2 R110, R110 ;  /* 0x0000006e006e7308 */ /* 0x000f220000000800 */
[----:B0-----:R-:W-:Y:S01]  /*151b0*/  FADD.FTZ R28, R131, R28 ;  /* 0x0000001c831c7221 */ /* 0x001fe20000010000 */
[----:B------:R-:W-:Y:S01]  /*151c0*/  FADD.FTZ R3, R109, R8 ;  /* 0x000000086d037221 */ /* 0x000fe20000010000 */
[----:B------:R-:W3:Y:S04]  /*151d0*/  LDL.64 R52, [R1+0x390] ;  /* 0x0003900001347983 */ /* 0x000ee80000100a00 */
[----:B------:R-:W3:Y:S01]  /*151e0*/  LDL.64 R38, [R1+0x298] ;  /* 0x0002980001267983 */ /* 0x000ee20000100a00 */
[----:B------:R-:W0:Y:S01]  /*151f0*/  MUFU.EX2 R167, R167 ;  /* 0x000000a700a77308 */ /* 0x000e220000000800 */
[----:B-1----:R-:W-:Y:S01]  /*15200*/  FADD.FTZ R9, R165, R28 ;  /* 0x0000001ca5097221 */ /* 0x002fe20000010000 */
[----:B------:R-:W-:Y:S01]  /*15210*/  FADD.FTZ R3, R164, R3 ;  /* 0x00000003a4037221 */ /* 0x000fe20000010000 */
[----:B------:R-:W3:Y:S05]  /*15220*/  LDL.64 R62, [R1+0x3c0] ;  /* 0x0003c000013e7983 */ /* 0x000eea0000100a00 */
[----:B------:R-:W1:Y:S08]  /*15230*/  MUFU.EX2 R129, R129 ;  /* 0x0000008100817308 */ /* 0x000e700000000800 */
[----:B------:R-:W1:Y:S01]  /*15240*/  MUFU.EX2 R124, R124 ;  /* 0x0000007c007c7308 */ /* 0x000e620000000800 */
[----:B----4-:R-:W-:Y:S01]  /*15250*/  FADD.FTZ R8, R128, R9 ;  /* 0x0000000980087221 */ /* 0x010fe20000010000 */
[----:B------:R-:W-:Y:S01]  /*15260*/  FADD.FTZ R9, R110, R3 ;  /* 0x000000036e097221 */ /* 0x000fe20000010000 */
[----:B------:R-:W4:Y:S04]  /*15270*/  LDL.64 R42, [R1+0x3e0] ;  /* 0x0003e000012a7983 */ /* 0x000f280000100a00 */
[----:B------:R-:W4:Y:S01]  /*15280*/  LDL.64 R40, [R1+0x288] ;  /* 0x0002880001287983 */ /* 0x000f220000100a00 */
[----:B------:R-:W1:Y:S08]  /*15290*/  MUFU.EX2 R173, R173 ;  /* 0x000000ad00ad7308 */ /* 0x000e700000000800 */
[----:B------:R-:W1:Y:S01]  /*152a0*/  MUFU.EX2 R172, R172 ;  /* 0x000000ac00ac7308 */ /* 0x000e620000000800 */
[----:B0-----:R-:W-:Y:S01]  /*152b0*/  FADD.FTZ R8, R167, R8 ;  /* 0x00000008a7087221 */ /* 0x001fe20000010000 */
[----:B------:R-:W-:-:S06]  /*152c0*/  FADD.FTZ R9, R166, R9 ;  /* 0x00000009a6097221 */ /* 0x000fcc0000010000 */
[----:B------:R-:W-:Y:S08]  /*152d0*/  MUFU.EX2 R125, R125 ;  /* 0x0000007d007d7308 */ /* 0x000ff00000000800 */
[----:B------:R-:W0:Y:S01]  /*152e0*/  MUFU.EX2 R127, R127 ;  /* 0x0000007f007f7308 */ /* 0x000e220000000800 */
[----:B-1----:R-:W-:Y:S01]  /*152f0*/  FADD.FTZ R8, R129, R8 ;  /* 0x0000000881087221 */ /* 0x002fe20000010000 */
[----:B------:R-:W-:-:S06]  /*15300*/  FADD.FTZ R9, R124, R9 ;  /* 0x000000097c097221 */ /* 0x000fcc0000010000 */
[----:B------:R-:W-:Y:S01]  /*15310*/  MUFU.EX2 R174, R174 ;  /* 0x000000ae00ae7308 */ /* 0x000fe20000000800 */
[----:B------:R-:W-:-:S07]  /*15320*/  FFMA.FTZ R3, R51, R65, -R36 ;  /* 0x0000004133037223 */ /* 0x000fce0000010824 */
[----:B------:R-:W1:Y:S01]  /*15330*/  MUFU.EX2 R126, R126 ;  /* 0x0000007e007e7308 */ /* 0x000e620000000800 */
[----:B------:R-:W-:Y:S01]  /*15340*/  FADD.FTZ R34, R173, R8 ;  /* 0x00000008ad227221 */ /* 0x000fe20000010000 */
[----:B------:R-:W-:Y:S01]  /*15350*/  FADD.FTZ R8, R172, R9 ;  /* 0x00000009ac087221 */ /* 0x000fe20000010000 */
[----:B------:R-:W4:Y:S04]  /*15360*/  LDL.64 R48, [R1+0x248] ;  /* 0x0002480001307983 */ /* 0x000f280000100a00 */
[----:B------:R-:W4:Y:S01]  /*15370*/  LDL.64 R46, [R1+0x258] ;  /* 0x00025800012e7983 */ /* 0x000f220000100a00 */
[----:B------:R-:W-:Y:S03]  /*15380*/  MUFU.EX2 R113, R113 ;  /* 0x0000007100717308 */ /* 0x000fe60000000800 */
[----:B------:R-:W4:Y:S05]  /*15390*/  LDL.64 R44, [R1+0x268] ;  /* 0x00026800012c7983 */ /* 0x000f2a0000100a00 */
[----:B------:R-:W1:Y:S01]  /*153a0*/  MUFU.EX2 R175, R175 ;  /* 0x000000af00af7308 */ /* 0x000e620000000800 */
[----:B0-----:R-:W-:Y:S01]  /*153b0*/  FADD.FTZ R35, R127, R34 ;  /* 0x000000227f237221 */ /* 0x001fe20000010000 */
[----:B------:R-:W-:-:S06]  /*153c0*/  FADD.FTZ R9, R125, R8 ;  /* 0x000000087d097221 */ /* 0x000fcc0000010000 */
[----:B------:R-:W-:Y:S01]  /*153d0*/  MUFU.EX2 R168, R168 ;  /* 0x000000a800a87308 */ /* 0x000fe20000000800 */
[----:B------:R-:W-:-:S07]  /*153e0*/  FFMA.FTZ R8, R55, R65, -R36 ;  /* 0x0000004137087223 */ /* 0x000fce0000010824 */
[----:B------:R-:W0:Y:S01]  /*153f0*/  MUFU.EX2 R169, R169 ;  /* 0x000000a900a97308 */ /* 0x000e220000000800 */
[----:B-1----:R-:W-:Y:S01]  /*15400*/  FADD.FTZ R36, R126, R35 ;  /* 0x000000237e247221 */ /* 0x002fe20000010000 */
[----:B------:R-:W-:-:S06]  /*15410*/  FADD.FTZ R34, R174, R9 ;  /* 0x00000009ae227221 */ /* 0x000fcc0000010000 */
[----:B------:R-:W1:Y:S08]  /*15420*/  MUFU.EX2 R191, R191 ;  /* 0x000000bf00bf7308 */ /* 0x000e700000000800 */
[----:B------:R-:W-:Y:S08]  /*15430*/  MUFU.EX2 R170, R170 ;  /* 0x000000aa00aa7308 */ /* 0x000ff00000000800 */
[----:B------:R-:W-:Y:S08]  /*15440*/  MUFU.EX2 R171, R171 ;  /* 0x000000ab00ab7308 */ /* 0x000ff00000000800 */
[----:B------:R-:W-:Y:S01]  /*15450*/  MUFU.EX2 R190, R190 ;  /* 0x000000be00be7308 */ /* 0x000fe20000000800 */
[C---:B------:R-:W-:Y:S01]  /*15460*/  FMUL.FTZ R103, R111.reuse, R99 ;  /* 0x000000636f677220 */ /* 0x040fe20000410000 */
[----:B------:R-:W-:Y:S01]  /*15470*/  FMUL.FTZ R102, R111, R98 ;  /* 0x000000626f667220 */ /* 0x000fe20000410000 */
[----:B------:R-:W4:Y:S04]  /*15480*/  LDL.64 R28, [R1+0x2c0] ;  /* 0x0002c000011c7983 */ /* 0x000f280000100a00 */
[----:B------:R-:W4:Y:S01]  /*15490*/  LDL.64 R50, [R1+0x3f0] ;  /* 0x0003f00001327983 */ /* 0x000f220000100a00 */
[----:B------:R-:W1:Y:S01]  /*154a0*/  MUFU.EX2 R3, R3 ;  /* 0x0000000300037308 */ /* 0x000e620000000800 */
[----:B------:R-:W-:Y:S01]  /*154b0*/  FADD.FTZ R36, R175, R36 ;  /* 0x00000024af247221 */ /* 0x000fe20000010000 */
[----:B------:R-:W-:Y:S01]  /*154c0*/  FADD.FTZ R9, R113, R34 ;  /* 0x0000002271097221 */ /* 0x000fe20000010000 */
[----:B------:R-:W4:Y:S04]  /*154d0*/  LDL.64 R64, [R1+0x3b0] ;  /* 0x0003b00001407983 */ /* 0x000f280000100a00 */
[----:B------:R-:W4:Y:S01]  /*154e0*/  LDL.64 R54, [R1+0x3d0] ;  /* 0x0003d00001367983 */ /* 0x000f220000100a00 */
[----:B------:R-:W1:Y:S01]  /*154f0*/  MUFU.EX2 R8, R8 ;  /* 0x0000000800087308 */ /* 0x000e620000000800 */
[----:B0-----:R-:W-:Y:S01]  /*15500*/  FADD.FTZ R36, R169, R36 ;  /* 0x00000024a9247221 */ /* 0x001fe20000010000 */
[----:B------:R-:W-:Y:S01]  /*15510*/  FADD.FTZ R34, R168, R9 ;  /* 0x00000009a8227221 */ /* 0x000fe20000010000 */
[----:B------:R-:W4:Y:S03]  /*15520*/  LDL.64 R90, [R1+0x2b8] ;  /* 0x0002b800015a7983 */ /* 0x000f260000100a00 */
[----:B-1----:R-:W-:Y:S01]  /*15530*/  FADD.FTZ R9, R191, R34 ;  /* 0x00000022bf097221 */ /* 0x002fe20000010000 */
[----:B------:R-:W4:Y:S01]  /*15540*/  LDL.64 R98, [R1+0x2f8] ;  /* 0x0002f80001627983 */ /* 0x000f220000100a00 */
[----:B------:R-:W-:-:S02]  /*15550*/  FADD.FTZ R36, R3, R36 ;  /* 0x0000002403247221 */ /* 0x000fc40000010000 */
[----:B------:R-:W-:Y:S01]  /*15560*/  FADD.FTZ R9, R170, R9 ;  /* 0x00000009aa097221 */ /* 0x000fe20000010000 */
[----:B------:R-:W4:Y:S01]  /*15570*/  LDL.64 R100, [R1+0x308] ;  /* 0x0003080001647983 */ /* 0x000f220000100a00 */
[----:B------:R-:W-:Y:S02]  /*15580*/  FADD.FTZ R35, R171, R36 ;  /* 0x00000024ab237221 */ /* 0x000fe40000010000 */
[----:B------:R-:W-:Y:S01]  /*15590*/  FADD.FTZ R34, R190, R9 ;  /* 0x00000009be227221 */ /* 0x000fe20000010000 */
[----:B------:R-:W4:Y:S01]  /*155a0*/  LDL.64 R36, [R1+0x2a8] ;  /* 0x0002a80001247983 */ /* 0x000f220000100a00 */
[----:B------:R-:W-:-:S03]  /*155b0*/  FADD.FTZ R35, R8, R35 ;  /* 0x0000002308237221 */ /* 0x000fc60000010000 */
[----:B------:R-:W4:Y:S04]  /*155c0*/  LDL.64 R56, [R1+0x348] ;  /* 0x0003480001387983 */ /* 0x000f280000100a00 */
[----:B------:R0:W-:Y:S01]  /*155d0*/  STL.64 [R1+0x1f0], R34 ;  /* 0x0001f02201007387 */ /* 0x0001e20000100a00 */
[----:B------:R-:W-:Y:S06]  /*155e0*/  BAR.SYNC.DEFER_BLOCKING 0xf, 0x100 ;  /* 0x03c4000000007b1d */ /* 0x000fec0000010000 */
[----:B0-----:R-:W4:Y:S04]  /*155f0*/  LDL.64 R34, [R1+0x278] ;  /* 0x0002780001227983 */ /* 0x001f280000100a00 */
[----:B------:R-:W4:Y:S04]  /*15600*/  LDL.64 R12, [R1+0x388] ;  /* 0x00038800010c7983 */ /* 0x000f280000100a00 */
[----:B------:R-:W4:Y:S01]  /*15610*/  LDL.64 R10, [R1+0x3c8] ;  /* 0x0003c800010a7983 */ /* 0x000f220000100a00 */
[C---:B--2---:R-:W-:Y:S01]  /*15620*/  FMUL.FTZ R123, R112.reuse, R25 ;  /* 0x00000019707b7220 */ /* 0x044fe20000410000 */
[----:B------:R-:W-:-:S02]  /*15630*/  FMUL.FTZ R122, R112, R24 ;  /* 0x00000018707a7220 */ /* 0x000fc40000410000 */
[----:B------:R-:W2:Y:S04]  /*15640*/  LDL.64 R24, [R1+0x3d8] ;  /* 0x0003d80001187983 */ /* 0x000ea80000100a00 */
[----:B------:R-:W2:Y:S04]  /*15650*/  LD.E.64 R88, desc[UR36][R4.64+0x8] ;  /* 0x0000082404587980 */ /* 0x000ea8000c101b00 */
[----:B------:R-:W2:Y:S04]  /*15660*/  LD.E.64 R4, desc[UR36][R4.64] ;  /* 0x0000002404047980 */ /* 0x000ea8000c101b00 */
[----:B------:R-:W-:Y:S04]  /*15670*/  STL.64 [R1+0x400], R94 ;  /* 0x0004005e01007387 */ /* 0x000fe80000100a00 */
[----:B------:R0:W-:Y:S04]  /*15680*/  STL.64 [R1+0x408], R92 ;  /* 0x0004085c01007387 */ /* 0x0001e80000100a00 */
[----:B------:R-:W-:Y:S04]  /*15690*/  STL.64 [R1+0x210], R104 ;  /* 0x0002106801007387 */ /* 0x000fe80000100a00 */
[----:B------:R1:W-:Y:S04]  /*156a0*/  STL.64 [R1+0x220], R102 ;  /* 0x0002206601007387 */ /* 0x0003e80000100a00 */
[----:B------:R1:W-:Y:S04]  /*156b0*/  STL.64 [R1+0x230], R106 ;  /* 0x0002306a01007387 */ /* 0x0003e80000100a00 */
[----:B------:R1:W-:Y:S04]  /*156c0*/  STL.64 [R1+0x240], R58 ;  /* 0x0002403a01007387 */ /* 0x0003e80000100a00 */
[----:B------:R-:W-:Y:S04]  /*156d0*/  STL.64 [R1+0x250], R114 ;  /* 0x0002507201007387 */ /* 0x000fe80000100a00 */
[----:B------:R1:W-:Y:S04]  /*156e0*/  STL.64 [R1+0x260], R60 ;  /* 0x0002603c01007387 */ /* 0x0003e80000100a00 */
[----:B------:R1:W-:Y:S04]  /*156f0*/  STL.64 [R1+0x270], R14 ;  /* 0x0002700e01007387 */ /* 0x0003e80000100a00 */
[----:B------:R1:W-:Y:S04]  /*15700*/  STL.64 [R1+0x280], R20 ;  /* 0x0002801401007387 */ /* 0x0003e80000100a00 */
[----:B------:R1:W-:Y:S04]  /*15710*/  STL.64 [R1+0x290], R116 ;  /* 0x0002907401007387 */ /* 0x0003e80000100a00 */
[----:B------:R1:W-:Y:S04]  /*15720*/  STL.64 [R1+0x228], R118 ;  /* 0x0002287601007387 */ /* 0x0003e80000100a00 */
[----:B------:R3:W-:Y:S04]  /*15730*/  STL.64 [R1+0x238], R122 ;  /* 0x0002387a01007387 */ /* 0x0007e80000100a00 */
[----:B0-----:R-:W2:Y:S04]  /*15740*/  LDL.64 R92, [R1+0x2c8] ;  /* 0x0002c800015c7983 */ /* 0x001ea80000100a00 */
[----:B------:R-:W2:Y:S04]  /*15750*/  LDL.64 R94, [R1+0x2d8] ;  /* 0x0002d800015e7983 */ /* 0x000ea80000100a00 */
[----:B-1----:R-:W2:Y:S04]  /*15760*/  LDL.64 R102, [R1+0x318] ;  /* 0x0003180001667983 */ /* 0x002ea80000100a00 */
        /* <DEDUP_REMOVED lines=9> */
[----:B---3--:R-:W3:Y:S04]  /*15800*/  LDL.64 R122, [R1+0x3f8] ;  /* 0x0003f800017a7983 */ /* 0x008ee80000100a00 */
[----:B------:R0:W-:Y:S04]  /*15810*/  STL.64 [R1+0x218], R6 ;  /* 0x0002180601007387 */ /* 0x0001e80000100a00 */
        /* <DEDUP_REMOVED lines=11> */
[----:B------:R-:W3:Y:S01]  /*158d0*/  LDL R143, [R1+0x23c] ;  /* 0x00023c00018f7983 */ /* 0x000ee20000100800 */
        /* <DEDUP_REMOVED lines=48> */
[----:B------:R-:W-:Y:S04]  /*15be0*/  STL.64 [R1+0x2a0], R120 ;  /* 0x0002a07801007387 */ /* 0x000fe80000100a00 */
[----:B------:R-:W-:Y:S04]  /*15bf0*/  STL.64 [R1+0x2b0], R26 ;  /* 0x0002b01a01007387 */ /* 0x000fe80000100a00 */
[----:B------:R-:W-:Y:S04]  /*15c00*/  STL.64 [R1+0x2d0], R30 ;  /* 0x0002d01e01007387 */ /* 0x000fe80000100a00 */
[----:B------:R-:W-:Y:S04]  /*15c10*/  STL.64 [R1+0x2e0], R32 ;  /* 0x0002e02001007387 */ /* 0x000fe80000100a00 */
        /* <DEDUP_REMOVED lines=28> */
[C---:B--2---:R-:W-:Y:S01]  /*15de0*/  FMUL.FTZ R25, R112.reuse, R25 ;  /* 0x0000001970197220 */ /* 0x044fe20000410000 */
[----:B------:R-:W-:Y:S01]  /*15df0*/  FMUL.FTZ R24, R112, R24 ;  /* 0x0000001870187220 */ /* 0x000fe20000410000 */
[----:B------:R-:W-:Y:S01]  /*15e00*/  STL.64 [R1+0x320], R78 ;  /* 0x0003204e01007387 */ /* 0x000fe20000100a00 */
[----:B------:R-:W-:-:S03]  /*15e10*/  MOV R9, R88 ;  /* 0x0000005800097202 */ /* 0x000fc60000000f00 */
        /* <DEDUP_REMOVED lines=39> */
[C---:B---3--:R-:W-:Y:S01]  /*16090*/  FMUL.FTZ R123, R112.reuse, R123 ;  /* 0x0000007b707b7220 */ /* 0x048fe20000410000 */
        /* <DEDUP_REMOVED lines=39> */
[----:B0-----:R-:W4:Y:S04]  /*16310*/  LDL.64 R6, [R1+0x88] ;  /* 0x0000880001067983 */ /* 0x001f280000100a00 */
        /* <DEDUP_REMOVED lines=116> */
[----:B------:R-:W-:Y:S01]  /*16a60*/  IMAD R6, R144, 0x1000, R6 ;  /* 0x0000100090067824 */ /* 0x000fe200078e0206 */
[----:B------:R-:W-:-:S02]  /*16a70*/  F2FP.F16.F32.PACK_AB R160, R108, R160 ;  /* 0x000000a06ca0723e */ /* 0x000fc400000000ff */
[----:B------:R-:W-:Y:S01]  /*16a80*/  STL [R1+0x240], R10 ;  /* 0x0002400a01007387 */ /* 0x000fe20000100800 */
[----:B------:R-:W-:Y:S02]  /*16a90*/  F2FP.F16.F32.PACK_AB R161, R130, R161 ;  /* 0x000000a182a1723e */ /* 0x000fe400000000ff */
[----:B------:R-:W-:Y:S01]  /*16aa0*/  F2FP.F16.F32.PACK_AB R162, R109, R162 ;  /* 0x000000a26da2723e */ /* 0x000fe200000000ff */
[----:B------:R-:W-:Y:S01]  /*16ab0*/  STL [R1+0x244], R11 ;  /* 0x0002440b01007387 */ /* 0x000fe20000100800 */
[----:B------:R-:W-:Y:S02]  /*16ac0*/  F2FP.F16.F32.PACK_AB R163, R131, R163 ;  /* 0x000000a383a3723e */ /* 0x000fe400000000ff */
[----:B------:R-:W-:Y:S01]  /*16ad0*/  F2FP.F16.F32.PACK_AB R164, R110, R164 ;  /* 0x000000a46ea4723e */ /* 0x000fe200000000ff */
[----:B------:R-:W-:Y:S01]  /*16ae0*/  STL [R1+0x248], R12 ;  /* 0x0002480c01007387 */ /* 0x000fe20000100800 */
[----:B------:R-:W-:Y:S02]  /*16af0*/  F2FP.F16.F32.PACK_AB R165, R128, R165 ;  /* 0x000000a580a5723e */ /* 0x000fe400000000ff */
[----:B------:R-:W-:Y:S01]  /*16b00*/  F2FP.F16.F32.PACK_AB R166, R124, R166 ;  /* 0x000000a67ca6723e */ /* 0x000fe200000000ff */
[----:B------:R-:W-:Y:S01]  /*16b10*/  STL [R1+0x24c], R13 ;  /* 0x00024c0d01007387 */ /* 0x000fe20000100800 */
[----:B------:R-:W-:-:S02]  /*16b20*/  F2FP.F16.F32.PACK_AB R167, R129, R167 ;  /* 0x000000a781a7723e */ /* 0x000fc400000000ff */
[----:B------:R-:W-:Y:S01]  /*16b30*/  F2FP.F16.F32.PACK_AB R172, R125, R172 ;  /* 0x000000ac7dac723e */ /* 0x000fe200000000ff */
[----:B------:R-:W-:Y:S01]  /*16b40*/  STL [R1+0x250], R14 ;  /* 0x0002500e01007387 */ /* 0x000fe20000100800 */
[----:B------:R-:W-:Y:S02]  /*16b50*/  F2FP.F16.F32.PACK_AB R173, R127, R173 ;  /* 0x000000ad7fad723e */ /* 0x000fe400000000ff */
[----:B------:R-:W-:Y:S01]  /*16b60*/  F2FP.F16.F32.PACK_AB R174, R113, R174 ;  /* 0x000000ae71ae723e */ /* 0x000fe200000000ff */
[----:B------:R-:W-:Y:S01]  /*16b70*/  STL [R1+0x254], R15 ;  /* 0x0002540f01007387 */ /* 0x000fe20000100800 */
[----:B------:R-:W-:-:S03]  /*16b80*/  F2FP.F16.F32.PACK_AB R175, R175, R126 ;  /* 0x0000007eafaf723e */ /* 0x000fc600000000ff */
[----:B------:R-:W-:Y:S04]  /*16b90*/  STL [R1+0x258], R20 ;  /* 0x0002581401007387 */ /* 0x000fe80000100800 */
[----:B------:R-:W-:Y:S04]  /*16ba0*/  STL [R1+0x25c], R21 ;  /* 0x00025c1501007387 */ /* 0x000fe80000100800 */
[----:B--2---:R-:W-:Y:S04]  /*16bb0*/  STL [R1+0x260], R24 ;  /* 0x0002601801007387 */ /* 0x004fe80000100800 */
[----:B------:R-:W-:Y:S04]  /*16bc0*/  STL [R1+0x264], R25 ;  /* 0x0002641901007387 */ /* 0x000fe80000100800 */
[----:B------:R-:W-:Y:S04]  /*16bd0*/  STL [R1+0x268], R26 ;  /* 0x0002681a01007387 */ /* 0x000fe80000100800 */
[----:B------:R0:W-:Y:S04]  /*16be0*/  STL [R1+0x26c], R27 ;  /* 0x00026c1b01007387 */ /* 0x0001e80000100800 */
[----:B------:R-:W-:Y:S04]  /*16bf0*/  STL [R1+0x270], R28 ;  /* 0x0002701c01007387 */ /* 0x000fe80000100800 */
        /* <DEDUP_REMOVED lines=79> */
[----:B------:R2:W-:Y:S04]  /*170f0*/  STL [R1+0x3b0], R111 ;  /* 0x0003b06f01007387 */ /* 0x0005e80000100800 */
[----:B------:R-:W-:Y:S04]  /*17100*/  STL [R1+0x3b4], R112 ;  /* 0x0003b47001007387 */ /* 0x000fe80000100800 */
[----:B------:R-:W-:Y:S04]  /*17110*/  STL [R1+0x3b8], R114 ;  /* 0x0003b87201007387 */ /* 0x000fe80000100800 */
[----:B------:R2:W-:Y:S04]  /*17120*/  STL [R1+0x3bc], R115 ;  /* 0x0003bc7301007387 */ /* 0x0005e80000100800 */
[----:B------:R-:W-:Y:S04]  /*17130*/  STL [R1+0x3c0], R116 ;  /* 0x0003c07401007387 */ /* 0x000fe80000100800 */
[----:B------:R-:W-:Y:S04]  /*17140*/  STL [R1+0x3c4], R117 ;  /* 0x0003c47501007387 */ /* 0x000fe80000100800 */
[----:B---3--:R-:W-:Y:S04]  /*17150*/  STL [R1+0x3c8], R118 ;  /* 0x0003c87601007387 */ /* 0x008fe80000100800 */
[----:B------:R3:W-:Y:S04]  /*17160*/  STL [R1+0x3cc], R119 ;  /* 0x0003cc7701007387 */ /* 0x0007e80000100800 */
[----:B------:R-:W-:Y:S04]  /*17170*/  STL [R1+0x3d0], R120 ;  /* 0x0003d07801007387 */ /* 0x000fe80000100800 */
[----:B------:R-:W-:Y:S04]  /*17180*/  STL [R1+0x3d4], R121 ;  /* 0x0003d47901007387 */ /* 0x000fe80000100800 */
[----:B----4-:R-:W-:Y:S04]  /*17190*/  STL [R1+0x3d8], R122 ;  /* 0x0003d87a01007387 */ /* 0x010fe80000100800 */
        /* <DEDUP_REMOVED lines=13> */
[----:B0-----:R-:W4:Y:S04]  /*17270*/  LDL.128 R24, [R1+0x210] ;  /* 0x0002100001187983 */ /* 0x001f280000100c00 */
[----:B-1----:R-:W4:Y:S04]  /*17280*/  LDL.128 R28, [R1+0x220] ;  /* 0x00022000011c7983 */ /* 0x002f280000100c00 */
[----:B--2---:R-:W2:Y:S04]  /*17290*/  LDL.128 R32, [R1+0x230] ;  /* 0x0002300001207983 */ /* 0x004ea80000100c00 */
        /* <DEDUP_REMOVED lines=28> */
[----:B------:R-:W2:Y:S01]  /*17460*/  LDL.128 R148, [R1+0x400] ;  /* 0x0004000001947983 */ /* 0x000ea20000100c00 */
[----:B------:R-:W-:Y:S01]  /*17470*/  IMAD R5, R5, 0x2, R9 ;  /* 0x0000000205057824 */ /* 0x000fe200078e0209 */
[----:B------:R-:W-:-:S02]  /*17480*/  R2UR UR6, R6 ;  /* 0x00000000060672ca */ /* 0x000fc400000e0000 */
[----:B------:R0:W-:Y:S01]  /*17490*/  STSM.16.M88.4 [R9], R160 ;  /* 0x000000a009007844 */ /* 0x0001e20000000200 */
[----:B------:R-:W-:Y:S02]  /*174a0*/  R2UR UR7, R7 ;  /* 0x00000000070772ca */ /* 0x000fe400000e0000 */
[----:B------:R-:W-:Y:S02]  /*174b0*/  F2FP.F16.F32.PACK_AB R168, R191, R168 ;  /* 0x000000a8bfa8723e */ /* 0x000fe400000000ff */
[----:B------:R-:W-:Y:S02]  /*174c0*/  F2FP.F16.F32.PACK_AB R169, R3, R169 ;  /* 0x000000a903a9723e */ /* 0x000fe400000000ff */
[----:B------:R-:W-:Y:S02]  /*174d0*/  F2FP.F16.F32.PACK_AB R170, R190, R170 ;  /* 0x000000aabeaa723e */ /* 0x000fe400000000ff */
[----:B------:R-:W-:Y:S01]  /*174e0*/  F2FP.F16.F32.PACK_AB R171, R8, R171 ;  /* 0x000000ab08ab723e */ /* 0x000fe200000000ff */
[----:B0-----:R-:W-:-:S02]  /*174f0*/  IMAD R9, R4, 0x2, R9 ;  /* 0x0000000204097824 */ /* 0x001fc400078e0209 */
[----:B------:R-:W-:-:S03]  /*17500*/  IMAD R4, R4, 0x2, R5 ;  /* 0x0000000204047824 */ /* 0x000fc600078e0205 */
[----:B------:R-:W-:Y:S04]  /*17510*/  STSM.16.M88.4 [R9], R164 ;  /* 0x000000a409007844 */ /* 0x000fe80000000200 */
[----:B------:R0:W-:Y:S04]  /*17520*/  STSM.16.M88.4 [R5], R172 ;  /* 0x000000ac05007844 */ /* 0x0001e80000000200 */
[----:B------:R1:W-:Y:S01]  /*17530*/  STSM.16.M88.4 [R4], R168 ;  /* 0x000000a804007844 */ /* 0x0003e20000000200 */
[----:B0-----:R-:W-:Y:S02]  /*17540*/  IMAD.MOV.U32 R5, RZ, RZ, R7 ;  /* 0x000000ffff057224 */ /* 0x001fe400078e0007 */
[----:B-1----:R-:W-:Y:S01]  /*17550*/  VIADD R4, R6, 0x80 ;  /* 0x0000008006047836 */ /* 0x002fe20000000000 */
        /* <DEDUP_REMOVED lines=152> */
[----:B-1----:R-:W4:Y:S04]  /*17ee0*/  LDL R76, [R1+0x218] ;  /* 0x00021800014c7983 */ /* 0x002f280000100800 */
[----:B------:R-:W4:Y:S04]  /*17ef0*/  LDL R78, [R1+0x21c] ;  /* 0x00021c00014e7983 */ /* 0x000f280000100800 */
[----:B------:R-:W4:Y:S04]  /*17f00*/  LDL R6, [R1+0x220] ;  /* 0x0002200001067983 */ /* 0x000f280000100800 */
[----:B--2---:R-:W2:Y:S04]  /*17f10*/  LDL R80, [R1+0x224] ;  /* 0x0002240001507983 */ /* 0x004ea80000100800 */
[----:B------:R-:W2:Y:S04]  /*17f20*/  LDL R82, [R1+0x228] ;  /* 0x0002280001527983 */ /* 0x000ea80000100800 */
[----:B---3--:R-:W3:Y:S04]  /*17f30*/  LDL R84, [R1+0x22c] ;  /* 0x00022c0001547983 */ /* 0x008ee80000100800 */
        /* <DEDUP_REMOVED lines=126> */
[----:B------:R1:W-:Y:S04]  /*18720*/  STL [R1+0x210], R4 ;  /* 0x0002100401007387 */ /* 0x0003e80000100800 */
[----:B------:R-:W-:Y:S04]  /*18730*/  STL [R1+0x214], R74 ;  /* 0x0002144a01007387 */ /* 0x000fe80000100800 */
[----:B------:R-:W-:Y:S04]  /*18740*/  STL [R1+0x218], R76 ;  /* 0x0002184c01007387 */ /* 0x000fe80000100800 */
[----:B------:R-:W-:Y:S04]  /*18750*/  STL [R1+0x21c], R78 ;  /* 0x00021c4e01007387 */ /* 0x000fe80000100800 */
[----:B------:R-:W-:Y:S04]  /*18760*/  STL [R1+0x220], R6 ;  /* 0x0002200601007387 */ /* 0x000fe80000100800 */
[----:B--2---:R-:W-:Y:S04]  /*18770*/  STL [R1+0x224], R80 ;  /* 0x0002245001007387 */ /* 0x004fe80000100800 */
[----:B------:R-:W-:Y:S04]  /*18780*/  STL [R1+0x228], R82 ;  /* 0x0002285201007387 */ /* 0x000fe80000100800 */
[----:B---3--:R-:W-:Y:S04]  /*18790*/  STL [R1+0x22c], R84 ;  /* 0x00022c5401007387 */ /* 0x008fe80000100800 */
        /* <DEDUP_REMOVED lines=121> */
[----:B-1----:R-:W4:Y:S04]  /*18f30*/  LDL R4, [R1+0x28] ;  /* 0x0000280001047983 */ /* 0x002f280000100800 */
[----:B--2---:R3:W5:Y:S01]  /*18f40*/  LDL R3, [R1+0x1c0] ;  /* 0x0001c00001037983 */ /* 0x0047620000100800 */
[----:B------:R-:W-:Y:S01]  /*18f50*/  BSSY B0, `(.L_x_6363) ;  /* 0x0000006000007945 */ /* 0x000fe20003800000 */
[----:B------:R-:W-:Y:S06]  /*18f60*/  BAR.ARV 0xe, 0x100 ;  /* 0x0384000000007b1d */ /* 0x000fec0000002000 */
[----:B----4-:R-:W-:-:S04]  /*18f70*/  LOP3.LUT R4, R4, 0x1, RZ, 0xfc, !PT ;  /* 0x0000000104047812 */ /* 0x010fc800078efcff */
[----:B------:R-:W-:-:S13]  /*18f80*/  ISETP.NE.AND P0, PT, R4, 0x3, PT ;  /* 0x000000030400780c */ /* 0x000fda0003f05270 */
[----:B---3--:R-:W-:Y:S05]  /*18f90*/  @!P0 BRA `(.L_x_6364) ;  /* 0x0000000000048947 */ /* 0x008fea0003800000 */
[----:B------:R-:W-:Y:S01]  /*18fa0*/  BPT.TRAP 0x1 ;  /* 0x000000040000795c */ /* 0x000fe20000300000 */
.L_x_6364:
[----:B------:R-:W-:Y:S05]  /*18fb0*/  BSYNC B0 ;  /* 0x0000000000007941 */ /* 0x000fea0003800000 */
.L_x_6363:
        /* <DEDUP_REMOVED lines=9> */
.L_x_6342:
[----:B------:R-:W-:-:S13]  /*19050*/  ISETP.GE.AND P0, PT, R0, UR42, PT ;  /* 0x0000002a00007c0c */ /* 0x000fda000bf06270 */
[----:B------:R-:W-:Y:S05]  /*19060*/  @!P0 BRA `(.L_x_6366) ;  /* 0x0000007800d88947 */ /* 0x000fea0003800000 */
.L_x_6399:
[----:B------:R-:W2:Y:S04]  /*19070*/  LDL R56, [R1+0x1c0] ;  /* 0x0001c00001387983 */ /* 0x000ea80000100800 */
[----:B------:R-:W3:Y:S04]  /*19080*/  LDL R4, [R1+0x1c8] ;  /* 0x0001c80001047983 */ /* 0x000ee80000100800 */
[----:B01----:R-:W4:Y:S01]  /*19090*/  LDL R3, [R1] ;  /* 0x0000000001037983 */ /* 0x003f220000100800 */
        /* <DEDUP_REMOVED lines=17> */
.L_x_6368:
[----:B------:R-:W-:Y:S05]  /*191b0*/  BSYNC B0 ;  /* 0x0000000000007941 */ /* 0x000fea0003800000 */
.L_x_6367:
        /* <DEDUP_REMOVED lines=9> */
.L_x_6370:
[----:B------:R-:W-:Y:S05]  /*19250*/  BSYNC B0 ;  /* 0x0000000000007941 */ /* 0x000fea0003800000 */
.L_x_6369:
[----:B------:R-:W-:Y:S04]  /*19260*/  BSSY B0, `(.L_x_6371) ;  /* 0x0000006000007945 */ /* 0x000fe80003800000 */
[----:B-1----:R-:W-:Y:S05]  /*19270*/  @P0 BRA `(.L_x_6372) ;  /* 0x0000000000100947 */ /* 0x002fea0003800000 */
[----:B-----5:R-:W-:Y:S01]  /*19280*/  IMAD R8, R8, 0x8, R3 ;  /* 0x0000000808087824 */ /* 0x020fe200078e0203 */
[----:B------:R-:W-:-:S04]  /*19290*/  SHF.L.U32 R9, R9, 0x1f, RZ ;  /* 0x0000001f09097819 */ /* 0x000fc800000006ff */
[----:B------:R-:W1:Y:S02]  /*192a0*/  SYNCS.PHASECHK.TRANS64.TRYWAIT P0, [R8+URZ], R9 ;  /* 0x00000009080075a7 */ /* 0x000e64000800017f */
[----:B-1----:R-:W-:Y:S05]  /*192b0*/  @!P0 BRA `(.L_x_6373) ;  /* 0x0000015000e48947 */ /* 0x002fea0003800000 */
.L_x_6372:
[----:B------:R-:W-:Y:S05]  /*192c0*/  BSYNC B0 ;  /* 0x0000000000007941 */ /* 0x000fea0003800000 */
.L_x_6371:
        /* <DEDUP_REMOVED lines=57> */
.L_x_6375:
[----:B------:R-:W-:Y:S05]  /*19660*/  BSYNC B0 ;  /* 0x0000000000007941 */ /* 0x000fea0003800000 */
.L_x_6374:
        /* <DEDUP_REMOVED lines=8> */
.L_x_6377:
[----:B------:R-:W-:Y:S05]  /*196f0*/  BSYNC B0 ;  /* 0x0000000000007941 */ /* 0x000fea0003800000 */
.L_x_6376:
[----:B------:R-:W-:Y:S04]  /*19700*/  BSSY B0, `(.L_x_6378) ;  /* 0x0000004000007945 */ /* 0x000fe80003800000 */
[----:B-1----:R-:W-:Y:S05]  /*19710*/  @P0 BRA `(.L_x_6379) ;  /* 0x0000000000080947 */ /* 0x002fea0003800000 */
[----:B------:R-:W1:Y:S02]  /*19720*/  SYNCS.PHASECHK.TRANS64.TRYWAIT P0, [R4+URZ], R5 ;  /* 0x00000005040075a7 */ /* 0x000e64000800017f */
[----:B-1----:R-:W-:Y:S05]  /*19730*/  @!P0 BRA `(.L_x_6380) ;  /* 0x0000014c00d88947 */ /* 0x002fea0003800000 */
.L_x_6379:
[----:B------:R-:W-:Y:S05]  /*19740*/  BSYNC B0 ;  /* 0x0000000000007941 */ /* 0x000fea0003800000 */
.L_x_6378:
        /* <DEDUP_REMOVED lines=433> */
.L_x_6382:
[----:B------:R-:W-:Y:S05]  /*1b260*/  BSYNC B0 ;  /* 0x0000000000007941 */ /* 0x000fea0003800000 */
.L_x_6381:
        /* <DEDUP_REMOVED lines=8> */
[----:B------:R-:W3:Y:S04]  /*1b2f0*/  LDL R61, [R1+0xf8] ;  /* 0x0000f800013d7983 */ /* 0x000ee80000100800 */
[----:B0-----:R-:W3:Y:S04]  /*1b300*/  LDL.128 R8, [R1+0xe0] ;  /* 0x0000e00001087983 */ /* 0x001ee80000100c00 */
[----:B------:R-:W3:Y:S01]  /*1b310*/  LDL.128 R4, [R1+0xd0] ;  /* 0x0000d00001047983 */ /* 0x000ee20000100c00 */
[----:B------:R-:W-:Y:S01]  /*1b320*/  BSSY B0, `(.L_x_6383) ;  /* 0x000003b000007945 */ /* 0x000fe20003800000 */
[----:B--2---:R-:W-:-:S04]  /*1b330*/  SHF.R.S32.HI R14, RZ, 0x1f, R3 ;  /* 0x0000001fff0e7819 */ /* 0x004fc80000011403 */
[----:B------:R-:W-:-:S04]  /*1b340*/  LEA.HI R15, R14, R3, RZ, 0x7 ;  /* 0x000000030e0f7211 */ /* 0x000fc800078f38ff */
[----:B------:R-:W-:-:S05]  /*1b350*/  LOP3.LUT R20, R15, 0xffffff80, RZ, 0xc0, !PT ;  /* 0xffffff800f147812 */ /* 0x000fca00078ec0ff */
[----:B------:R-:W-:Y:S01]  /*1b360*/  IMAD.IADD R20, R3, 0x1, -R20 ;  /* 0x0000000103147824 */ /* 0x000fe200078e0a14 */
[----:B------:R-:W-:-:S04]  /*1b370*/  LEA.HI R59, R14, R3, RZ, 0x2 ;  /* 0x000000030e3b7211 */ /* 0x000fc800078f10ff */
[----:B------:R-:W-:Y:S02]  /*1b380*/  SHF.R.S32.HI R15, RZ, 0x1f, R20 ;  /* 0x0000001fff0f7819 */ /* 0x000fe40000011414 */
[----:B------:R-:W-:Y:S02]  /*1b390*/  LOP3.LUT R60, R59, 0xfffffffc, RZ, 0xc0, !PT ;  /* 0xfffffffc3b3c7812 */ /* 0x000fe400078ec0ff */
[----:B------:R-:W-:-:S04]  /*1b3a0*/  LEA.HI R21, R15, R20, RZ, 0x2 ;  /* 0x000000140f157211 */ /* 0x000fc800078f10ff */
[--C-:B------:R-:W-:Y:S02]  /*1b3b0*/  SHF.R.S32.HI R14, RZ, 0x2, R21.reuse ;  /* 0x00000002ff0e7819 */ /* 0x100fe40000011415 */
[----:B------:R-:W-:Y:S01]  /*1b3c0*/  SHF.R.S32.HI R57, RZ, 0x1f, R21 ;  /* 0x0000001fff397819 */ /* 0x000fe20000011415 */
[----:B------:R-:W-:Y:S01]  /*1b3d0*/  IMAD.IADD R60, R3, 0x1, -R60 ;  /* 0x00000001033c7824 */ /* 0x000fe200078e0a3c */
[----:B------:R-:W-:Y:S02]  /*1b3e0*/  LEA.HI R15, R15, R20, RZ, 0x5 ;  /* 0x000000140f0f7211 */ /* 0x000fe400078f28ff */
[----:B------:R-:W-:Y:S02]  /*1b3f0*/  LEA.HI R57, R57, R14, RZ, 0x3 ;  /* 0x0000000e39397211 */ /* 0x000fe400078f18ff */
[----:B------:R-:W-:Y:S02]  /*1b400*/  SHF.R.S32.HI R15, RZ, 0x5, R15 ;  /* 0x00000005ff0f7819 */ /* 0x000fe4000001140f */
[----:B------:R-:W-:-:S02]  /*1b410*/  LOP3.LUT R57, R57, 0xfffffff8, RZ, 0xc0, !PT ;  /* 0xfffffff839397812 */ /* 0x000fc400078ec0ff */
[----:B------:R-:W-:Y:S01]  /*1b420*/  LEA.HI R3, R60, R60, RZ, 0x1 ;  /* 0x0000003c3c037211 */ /* 0x000fe200078f08ff */
[----:B----4-:R-:W-:Y:S01]  /*1b430*/  IMAD R58, R58, 0x4, R15 ;  /* 0x000000043a3a7824 */ /* 0x010fe200078e020f */
[----:B---3--:R-:W-:Y:S01]  /*1b440*/  ISETP.NE.AND P0, PT, R12, 0x1, PT ;  /* 0x000000010c00780c */ /* 0x008fe20003f05270 */
[----:B------:R-:W-:Y:S01]  /*1b450*/  IMAD.IADD R57, R14, 0x1, -R57 ;  /* 0x000000010e397824 */ /* 0x000fe200078e0a39 */
[----:B------:R-:W-:-:S03]  /*1b460*/  LOP3.LUT R3, R3, 0x1ffffffe, RZ, 0xc0, !PT ;  /* 0x1ffffffe03037812 */ /* 0x000fc600078ec0ff */
[----:B------:R-:W-:Y:S02]  /*1b470*/  IMAD.U32 R12, R58, 0x10, R57 ;  /* 0x000000103a0c7824 */ /* 0x000fe400078e0039 */
[----:B------:R-:W-:-:S04]  /*1b480*/  IMAD.IADD R3, R60, 0x1, -R3 ;  /* 0x000000013c037824 */ /* 0x000fc800078e0a03 */
        /* <DEDUP_REMOVED lines=9> */
[----:B------:R-:W-:Y:S01]  /*1b520*/  IMAD R14, R21, -0x2, R14 ;  /* 0xfffffffe150e7824 */ /* 0x000fe200078e020e */
[----:B------:R-:W-:-:S04]  /*1b530*/  LOP3.LUT R3, RZ, R6, RZ, 0x33, !PT ;  /* 0x00000006ff037212 */ /* 0x000fc800078e33ff */
[----:B------:R-:W-:-:S05]  /*1b540*/  IADD3 R14, -R4, R14, R5 ;  /* 0x0000000e040e7210 */ /* 0x000fca0007ffe105 */
        /* <DEDUP_REMOVED lines=16> */
.L_x_6386:
[----:B------:R-:W-:-:S13]  /*1b650*/  ISETP.NE.AND P0, PT, R9, 0x1, PT ;  /* 0x000000010900780c */ /* 0x000fda0003f05270 */
[----:B------:R-:W-:-:S05]  /*1b660*/  @P0 IMAD.HI.U32 R8, R7, R10, RZ ;  /* 0x0000000a07080227 */ /* 0x000fca00078e00ff */
[----:B------:R-:W-:-:S07]  /*1b670*/  @P0 SHF.R.U32.HI R7, RZ, R11, R8 ;  /* 0x0000000bff070219 */ /* 0x000fce0000011608 */
.L_x_6387:
[----:B------:R-:W-:Y:S05]  /*1b680*/  BSYNC B1 ;  /* 0x0000000000017941 */ /* 0x000fea0003800000 */
.L_x_6385:
[----:B------:R-:W-:-:S04]  /*1b690*/  IMAD R8, R7, R9, -R60 ;  /* 0x0000000907087224 */ /* 0x000fc800078e0a3c */
[----:B------:R-:W-:-:S05]  /*1b6a0*/  IMAD R8, R21, -0x2, R8 ;  /* 0xfffffffe15087824 */ /* 0x000fca00078e0208 */
[----:B------:R-:W-:Y:S02]  /*1b6b0*/  VIMNMX R3, R3, R8, !PT ;  /* 0x0000000803037248 */ /* 0x000fe40007fe0100 */
[----:B------:R-:W-:-:S07]  /*1b6c0*/  VIADDMNMX R6, R8, R9, R6, PT ;  /* 0x0000000908067246 */ /* 0x000fce0003800106 */
.L_x_6384:
[----:B------:R-:W-:Y:S05]  /*1b6d0*/  BSYNC B0 ;  /* 0x0000000000007941 */ /* 0x000fea0003800000 */
.L_x_6383:
        /* <DEDUP_REMOVED lines=90> */
.L_x_6391:
[----:B------:R-:W-:-:S13]  /*1bc80*/  ISETP.NE.AND P6, PT, R9, 0x1, PT ;  /* 0x000000010900780c */ /* 0x000fda0003fc5270 */
[----:B------:R-:W-:-:S05]  /*1bc90*/  @P6 IMAD.HI.U32 R10, R4, R10, RZ ;  /* 0x0000000a040a6227 */ /* 0x000fca00078e00ff */
[----:B------:R-:W-:-:S07]  /*1bca0*/  @P6 SHF.R.U32.HI R4, RZ, R11, R10 ;  /* 0x0000000bff046219 */ /* 0x000fce000001160a */
.L_x_6392:
[----:B------:R-:W-:Y:S05]  /*1bcb0*/  BSYNC B1 ;  /* 0x0000000000017941 */ /* 0x000fea0003800000 */
.L_x_6390:
[----:B------:R-:W-:-:S04]  /*1bcc0*/  IMAD R4, R4, R9, -R60 ;  /* 0x0000000904047224 */ /* 0x000fc800078e0a3c */
[----:B------:R-:W-:-:S05]  /*1bcd0*/  IMAD R4, R21, -0x2, R4 ;  /* 0xfffffffe15047824 */ /* 0x000fca00078e0204 */
[----:B------:R-:W-:Y:S02]  /*1bce0*/  VIADDMNMX R6, R4, R9, R6, PT ;  /* 0x0000000904067246 */ /* 0x000fe40003800106 */
[----:B------:R-:W-:-:S07]  /*1bcf0*/  VIMNMX R7, R7, R4, !PT ;  /* 0x0000000407077248 */ /* 0x000fce0007fe0100 */
.L_x_6389:
[----:B------:R-:W-:Y:S05]  /*1bd00*/  BSYNC B0 ;  /* 0x0000000000007941 */ /* 0x000fea0003800000 */
.L_x_6388:
[----:B------:R-:W2:Y:S01]  /*1bd10*/  LDL.64 R10, [R1+0x1e0] ;  /* 0x0001e000010a7983 */ /* 0x000ea20000100a00 */
[C---:B------:R-:W-:Y:S02]  /*1bd20*/  ISETP.GT.AND P0, PT, R7.reuse, 0x1, !P0 ;  /* 0x000000010700780c */ /* 0x040fe40004704270 */
[----:B------:R-:W-:Y:S01]  /*1bd30*/  ISETP.GT.AND P1, PT, R7, 0x8, !P1 ;  /* 0x000000080700780c */ /* 0x000fe20004f24270 */
[----:B------:R-:W3:Y:S01]  /*1bd40*/  LDL R14, [R1+0x200] ;  /* 0x00020000010e7983 */ /* 0x000ee20000100800 */
        /* <DEDUP_REMOVED lines=34> */
[----:B------:R-:W-:-:S04]  /*1bf70*/  ISETP.NE.AND P0, PT, R8, RZ, PT ;  /* 0x000000ff0800720c */ /* 0x000fc80003f05270 */
[----:B------:R-:W-:-:S04]  /*1bf80*/  ISETP.GT.AND P0, PT, R7, RZ, !P0 ;  /* 0x000000ff0700720c */ /* 0x000fc80004704270 */
[----:B------:R-:W-:-:S04]  /*1bf90*/  ISETP.LT.OR P0, PT, R6, 0x1, P0 ;  /* 0x000000010600780c */ /* 0x000fc80000701670 */
[----:B------:R-:W-:Y:S02]  /*1bfa0*/  FSEL R36, R26, -INF , !P0 ;  /* 0xff8000001a247808 */ /* 0x000fe40004000000 */
[----:B------:R-:W-:-:S04]  /*1bfb0*/  ISETP.NE.AND P0, PT, R65, RZ, PT ;  /* 0x000000ff4100720c */ /* 0x000fc80003f05270 */
[----:B------:R-:W-:-:S04]  /*1bfc0*/  ISETP.GT.AND P0, PT, R7, 0x21, !P0 ;  /* 0x000000210700780c */ /* 0x000fc80004704270 */
[C---:B------:R-:W-:Y:S02]  /*1bfd0*/  ISETP.LT.OR P0, PT, R6.reuse, 0x22, P0 ;  /* 0x000000220600780c */ /* 0x040fe40000701670 */
[C---:B------:R-:W-:Y:S02]  /*1bfe0*/  ISETP.LT.OR P1, PT, R6.reuse, 0x29, P1 ;  /* 0x000000290600780c */ /* 0x040fe40000f21670 */
[----:B------:R-:W-:Y:S02]  /*1bff0*/  FSEL R43, R43, -INF , !P0 ;  /* 0xff8000002b2b7808 */ /* 0x000fe40004000000 */
[----:B------:R-:W-:Y:S02]  /*1c000*/  ISETP.LT.OR P2, PT, R6, 0x2a, P2 ;  /* 0x0000002a0600780c */ /* 0x000fe40001741670 */
[----:B------:R-:W-:Y:S02]  /*1c010*/  FSEL R46, R46, -INF , !P1 ;  /* 0xff8000002e2e7808 */ /* 0x000fe40004800000 */
[----:B------:R-:W-:-:S02]  /*1c020*/  ISETP.LT.OR P3, PT, R6, 0x31, P3 ;  /* 0x000000310600780c */ /* 0x000fc40001f61670 */
[----:B------:R-:W-:Y:S02]  /*1c030*/  FSEL R47, R47, -INF , !P2 ;  /* 0xff8000002f2f7808 */ /* 0x000fe40005000000 */
[C---:B------:R-:W-:Y:S02]  /*1c040*/  ISETP.GT.AND P5, PT, R7.reuse, 0x38, !P5 ;  /* 0x000000380700780c */ /* 0x040fe40006fa4270 */
[----:B------:R-:W-:Y:S02]  /*1c050*/  ISETP.LT.OR P4, PT, R6, 0x32, P4 ;  /* 0x000000320600780c */ /* 0x000fe40002781670 */
[----:B------:R-:W-:Y:S02]  /*1c060*/  FSEL R50, R50, -INF , !P3 ;  /* 0xff80000032327808 */ /* 0x000fe40005800000 */
[----:B------:R-:W-:Y:S02]  /*1c070*/  ISETP.GT.AND P6, PT, R7, 0x39, !P6 ;  /* 0x000000390700780c */ /* 0x000fe400077c4270 */
[----:B------:R-:W-:-:S02]  /*1c080*/  ISETP.LT.OR P5, PT, R6, 0x39, P5 ;  /* 0x000000390600780c */ /* 0x000fc40002fa1670 */
[----:B------:R-:W-:Y:S02]  /*1c090*/  FSEL R51, R51, -INF , !P4 ;  /* 0xff80000033337808 */ /* 0x000fe40006000000 */
[----:B------:R-:W-:Y:S02]  /*1c0a0*/  ISETP.LT.OR P6, PT, R6, 0x3a, P6 ;  /* 0x0000003a0600780c */ /* 0x000fe400037c1670 */
[----:B------:R-:W-:Y:S01]  /*1c0b0*/  FSEL R54, R54, -INF , !P5 ;  /* 0xff80000036367808 */ /* 0x000fe20006800000 */
[----:B------:R-:W4:Y:S01]  /*1c0c0*/  LDL.64 R6, [R1+0x1f0] ;  /* 0x0001f00001067983 */ /* 0x000f220000100a00 */
[----:B------:R-:W-:Y:S02]  /*1c0d0*/  FSEL R55, R55, -INF , !P6 ;  /* 0xff80000037377808 */ /* 0x000fe40007000000 */
[----:B--2---:R-:W-:-:S04]  /*1c0e0*/  FMNMX.FTZ R3, R63, R10, !PT ;  /* 0x0000000a3f037209 */ /* 0x004fc80007810000 */
        /* <DEDUP_REMOVED lines=33> */
[----:B------:R-:W2:Y:S01]  /*1c300*/  LDL R20, [R1+0x1e4] ;  /* 0x0001e40001147983 */ /* 0x000ea20000100800 */
[----:B0-----:R-:W-:-:S05]  /*1c310*/  FMNMX.FTZ R3, R8, R3, !PT ;  /* 0x0000000308037209 */ /* 0x001fca0007810000 */
[----:B------:R-:W0:Y:S02]  /*1c320*/  SHFL.BFLY PT, R4, R3, 0x1, 0x1f ;  /* 0x0c201f0003047f89 */ /* 0x000e2400000e0000 */
[----:B0-----:R-:W-:Y:S02]  /*1c330*/  FMNMX.FTZ R12, R3, R4, !PT ;  /* 0x00000004030c7209 */ /* 0x001fe40007810000 */
[----:B------:R-:W5:Y:S04]  /*1c340*/  LDL.64 R4, [R1+0xb8] ;  /* 0x0000b80001047983 */ /* 0x000f680000100a00 */
[----:B------:R-:W-:Y:S04]  /*1c350*/  STL [R1+0x1e0], R12 ;  /* 0x0001e00c01007387 */ /* 0x000fe80000100800 */
[----:B------:R-:W3:Y:S04]  /*1c360*/  LDL R15, [R1+0x1e0] ;  /* 0x0001e000010f7983 */ /* 0x000ee80000100800 */
[----:B--2---:R-:W0:Y:S02]  /*1c370*/  SHFL.BFLY PT, R13, R20, 0x2, 0x1f ;  /* 0x0c401f00140d7f89 */ /* 0x004e2400000e0000 */
[----:B0-----:R-:W-:-:S05]  /*1c380*/  FMNMX.FTZ R13, R13, R20, !PT ;  /* 0x000000140d0d7209 */ /* 0x001fca0007810000 */
[----:B------:R-:W0:Y:S01]  /*1c390*/  SHFL.BFLY PT, R8, R13, 0x1, 0x1f ;  /* 0x0c201f000d087f89 */ /* 0x000e2200000e0000 */
[----:B---3--:R-:W-:Y:S02]  /*1c3a0*/  FSETP.NEU.FTZ.AND P0, PT, R15, -INF , PT ;  /* 0xff8000000f00780b */ /* 0x008fe40003f1d000 */
[----:B0-----:R-:W-:Y:S02]  /*1c3b0*/  FMNMX.FTZ R8, R13, R8, !PT ;  /* 0x000000080d087209 */ /* 0x001fe40007810000 */
[----:B------:R-:W-:Y:S02]  /*1c3c0*/  FSEL R3, R15, RZ, P0 ;  /* 0x000000ff0f037208 */ /* 0x000fe40000000000 */
[----:B------:R-:W-:-:S03]  /*1c3d0*/  FSETP.NEU.FTZ.AND P0, PT, R8, -INF , PT ;  /* 0xff8000000800780b */ /* 0x000fc60003f1d000 */
[----:B------:R-:W-:Y:S01]  /*1c3e0*/  FADD.FTZ R3, R10, -R3 ;  /* 0x800000030a037221 */ /* 0x000fe20000010000 */
[----:B------:R-:W-:-:S05]  /*1c3f0*/  FSEL R10, R8, RZ, P0 ;  /* 0x000000ff080a7208 */ /* 0x000fca0000000000 */
        /* <DEDUP_REMOVED lines=9> */
[----:B-----5:R-:W2:Y:S01]  /*1c490*/  LD.E R9, desc[UR36][R4.64+0x4] ;  /* 0x0000042404097980 */ /* 0x020ea2000c101900 */
        /* <DEDUP_REMOVED lines=12> */
.L_x_6394:
[----:B------:R-:W-:Y:S05]  /*1c560*/  BSYNC B0 ;  /* 0x0000000000007941 */ /* 0x000fea0003800000 */
.L_x_6393:
        /* <DEDUP_REMOVED lines=9> */
.L_x_6396:
[----:B------:R-:W-:Y:S05]  /*1c600*/  BSYNC B0 ;  /* 0x0000000000007941 */ /* 0x000fea0003800000 */
.L_x_6395:
[----:B------:R-:W2:Y:S04]  /*1c610*/  LDL R31, [R1+0x200] ;  /* 0x00020000011f7983 */ /* 0x000ea80000100800 */
[----:B------:R-:W2:Y:S04]  /*1c620*/  LDL.64 R10, [R1+0x1e0] ;  /* 0x0001e000010a7983 */ /* 0x000ea80000100a00 */
[----:B------:R-:W3:Y:S04]  /*1c630*/  LDL.64 R8, [R1+0x1f0] ;  /* 0x0001f00001087983 */ /* 0x000ee80000100a00 */
[----:B------:R-:W4:Y:S04]  /*1c640*/  LDL.64 R24, [R1+0x400] ;  /* 0x0004000001187983 */ /* 0x000f280000100a00 */
[----:B------:R-:W3:Y:S04]  /*1c650*/  LDL.64 R26, [R1+0x408] ;  /* 0x00040800011a7983 */ /* 0x000ee80000100a00 */
        /* <DEDUP_REMOVED lines=12> */
[----:B0-----:R-:W3:Y:S04]  /*1c720*/  LDL.64 R6, [R1+0x238] ;  /* 0x0002380001067983 */ /* 0x001ee80000100a00 */
        /* <DEDUP_REMOVED lines=15> */
[----:B------:R-:W3:Y:S01]  /*1c820*/  LDL R144, [R1+0x1c0] ;  /* 0x0001c00001907983 */ /* 0x000ee20000100800 */
[C---:B--2---:R-:W-:Y:S01]  /*1c830*/  FMUL.FTZ R3, R10.reuse, R31 ;  /* 0x0000001f0a037220 */ /* 0x044fe20000410000 */
[----:B------:R-:W-:-:S04]  /*1c840*/  FSETP.NEU.FTZ.AND P0, PT, R10, -INF , PT ;  /* 0xff8000000a00780b */ /* 0x000fc80003f1d000 */
[----:B------:R-:W-:Y:S01]  /*1c850*/  FSEL R10, R3, RZ, P0 ;  /* 0x000000ff030a7208 */ /* 0x000fe20000000000 */
[C---:B------:R-:W-:Y:S01]  /*1c860*/  FMUL.FTZ R3, R11.reuse, R31 ;  /* 0x0000001f0b037220 */ /* 0x040fe20000410000 */
[----:B------:R-:W-:-:S03]  /*1c870*/  FSETP.NEU.FTZ.AND P0, PT, R11, -INF , PT ;  /* 0xff8000000b00780b */ /* 0x000fc60003f1d000 */
[-CC-:B------:R-:W-:Y:S01]  /*1c880*/  FFMA.FTZ R124, R40, R31.reuse, -R10.reuse ;  /* 0x0000001f287c7223 */ /* 0x180fe2000001080a */
[----:B------:R-:W-:Y:S01]  /*1c890*/  FSEL R40, R3, RZ, P0 ;  /* 0x000000ff03287208 */ /* 0x000fe20000000000 */
[-CC-:B------:R-:W-:Y:S01]  /*1c8a0*/  FFMA.FTZ R160, R63, R31.reuse, -R10.reuse ;  /* 0x0000001f3fa07223 */ /* 0x180fe2000001080a */
[-CC-:B------:R-:W-:Y:S01]  /*1c8b0*/  FFMA.FTZ R120, R58, R31.reuse, -R10.reuse ;  /* 0x0000001f3a787223 */ /* 0x180fe2000001080a */
[-CC-:B------:R-:W-:Y:S01]  /*1c8c0*/  FFMA.FTZ R119, R61, R31.reuse, -R10.reuse ;  /* 0x0000001f3d777223 */ /* 0x180fe2000001080a */
[-C--:B------:R-:W-:Y:S01]  /*1c8d0*/  FFMA.FTZ R162, R59, R31.reuse, -R10 ;  /* 0x0000001f3ba27223 */ /* 0x080fe2000001080a */
[-CC-:B------:R-:W-:Y:S01]  /*1c8e0*/  FFMA.FTZ R129, R36, R31.reuse, -R40.reuse ;  /* 0x0000001f24817223 */ /* 0x180fe20000010828 */
[-CC-:B------:R-:W-:Y:S01]  /*1c8f0*/  FFMA.FTZ R161, R32, R31.reuse, -R40.reuse ;  /* 0x0000001f20a17223 */ /* 0x180fe20000010828 */
[----:B------:R-:W-:Y:S01]  /*1c900*/  MUFU.EX2 R160, R160 ;  /* 0x000000a000a07308 */ /* 0x000fe20000000800 */
[-CC-:B------:R-:W-:Y:S01]  /*1c910*/  FFMA.FTZ R163, R30, R31.reuse, -R40.reuse ;  /* 0x0000001f1ea37223 */ /* 0x180fe20000010828 */
[-CC-:B------:R-:W-:Y:S01]  /*1c920*/  FFMA.FTZ R128, R28, R31.reuse, -R40.reuse ;  /* 0x0000001f1c807223 */ /* 0x180fe20000010828 */
[-C--:B------:R-:W-:Y:S01]  /*1c930*/  FFMA.FTZ R165, R34, R31.reuse, -R40 ;  /* 0x0000001f22a57223 */ /* 0x080fe20000010828 */
[-C--:B------:R-:W-:Y:S01]  /*1c940*/  FFMA.FTZ R118, R57, R31.reuse, -R10 ;  /* 0x0000001f39767223 */ /* 0x080fe2000001080a */
[-C--:B------:R-:W-:Y:S01]  /*1c950*/  FFMA.FTZ R127, R35, R31.reuse, -R40 ;  /* 0x0000001f237f7223 */ /* 0x080fe20000010828 */
        /* <DEDUP_REMOVED lines=11> */
[-C--:B------:R-:W-:Y:S01]  /*1ca10*/  FFMA.FTZ R189, R53, R31.reuse, -R10 ;  /* 0x0000001f35bd7223 */ /* 0x080fe2000001080a */
[-CC-:B------:R-:W-:Y:S01]  /*1ca20*/  FFMA.FTZ R167, R38, R31.reuse, -R40.reuse ;  /* 0x0000001f26a77223 */ /* 0x180fe20000010828 */
[-CC-:B------:R-:W-:Y:S01]  /*1ca30*/  FFMA.FTZ R125, R39, R31.reuse, -R40.reuse ;  /* 0x0000001f277d7223 */ /* 0x180fe20000010828 */
[-CC-:B------:R-:W-:Y:S01]  /*1ca40*/  FFMA.FTZ R173, R42, R31.reuse, -R40.reuse ;  /* 0x0000001f2aad7223 */ /* 0x180fe20000010828 */
[-CC-:B------:R-:W-:Y:S01]  /*1ca50*/  FFMA.FTZ R123, R43, R31.reuse, -R40.reuse ;  /* 0x0000001f2b7b7223 */ /* 0x180fe20000010828 */
[----:B------:R-:W-:-:S02]  /*1ca60*/  FFMA.FTZ R121, R46, R31, -R40 ;  /* 0x0000001f2e797223 */ /* 0x000fc40000010828 */
[----:B------:R-:W-:Y:S01]  /*1ca70*/  MUFU.EX2 R124, R124 ;  /* 0x0000007c007c7308 */ /* 0x000fe20000000800 */
[-CC-:B------:R-:W-:Y:S01]  /*1ca80*/  FFMA.FTZ R175, R47, R31.reuse, -R40.reuse ;  /* 0x0000001f2faf7223 */ /* 0x180fe20000010828 */
[-CC-:B------:R-:W-:Y:S01]  /*1ca90*/  FFMA.FTZ R169, R50, R31.reuse, -R40.reuse ;  /* 0x0000001f32a97223 */ /* 0x180fe20000010828 */
[----:B------:R-:W-:Y:S01]  /*1caa0*/  FFMA.FTZ R171, R54, R31, -R40 ;  /* 0x0000001f36ab7223 */ /* 0x000fe20000010828 */
[C---:B----4-:R-:W-:Y:S01]  /*1cab0*/  FMUL.FTZ R25, R131.reuse, R25 ;  /* 0x0000001983197220 */ /* 0x050fe20000410000 */
[C---:B------:R-:W-:Y:S01]  /*1cac0*/  FMUL.FTZ R24, R131.reuse, R24 ;  /* 0x0000001883187220 */ /* 0x040fe20000410000 */
[C---:B---3--:R-:W-:Y:S01]  /*1cad0*/  FMUL.FTZ R27, R130.reuse, R27 ;  /* 0x0000001b821b7220 */ /* 0x048fe20000410000 */
[----:B------:R-:W-:Y:S01]  /*1cae0*/  FMUL.FTZ R26, R130, R26 ;  /* 0x0000001a821a7220 */ /* 0x000fe20000410000 */
[----:B------:R-:W2:Y:S01]  /*1caf0*/  MUFU.EX2 R120, R120 ;  /* 0x0000007800787308 */ /* 0x000ea20000000800 */
[C---:B------:R-:W-:Y:S01]  /*1cb00*/  FMUL.FTZ R21, R131.reuse, R21 ;  /* 0x0000001583157220 */ /* 0x040fe20000410000 */
[C---:B------:R-:W-:Y:S01]  /*1cb10*/  FMUL.FTZ R20, R131.reuse, R20 ;  /* 0x0000001483147220 */ /* 0x040fe20000410000 */
[C---:B------:R-:W-:Y:S01]  /*1cb20*/  FMUL.FTZ R13, R131.reuse, R13 ;  /* 0x0000000d830d7220 */ /* 0x040fe20000410000 */
[C---:B------:R-:W-:Y:S01]  /*1cb30*/  FMUL.FTZ R12, R131.reuse, R12 ;  /* 0x0000000c830c7220 */ /* 0x040fe20000410000 */
        /* <DEDUP_REMOVED lines=15> */
[C---:B------:R-:W-:Y:S01]  /*1cc30*/  FMUL.FTZ R102, R131.reuse, R102 ;  /* 0x0000006683667220 */ /* 0x040fe20000410000 */
[C---:B------:R-:W-:Y:S01]  /*1cc40*/  FMUL.FTZ R109, R131.reuse, R101 ;  /* 0x00000065836d7220 */ /* 0x040fe20000410000 */
[----:B------:R-:W-:Y:S01]  /*1cc50*/  FMUL.FTZ R108, R131, R100 ;  /* 0x00000064836c7220 */ /* 0x000fe20000410000 */
[C---:B------:R-:W-:Y:S01]  /*1cc60*/  FMUL.FTZ R111, R130.reuse, R111 ;  /* 0x0000006f826f7220 */ /* 0x040fe20000410000 */
[----:B------:R-:W0:Y:S01]  /*1cc70*/  MUFU.EX2 R128, R128 ;  /* 0x0000008000807308 */ /* 0x000e220000000800 */
[C---:B------:R-:W-:Y:S01]  /*1cc80*/  FMUL.FTZ R110, R130.reuse, R110 ;  /* 0x0000006e826e7220 */ /* 0x040fe20000410000 */
[C---:B------:R-:W-:Y:S01]  /*1cc90*/  FMUL.FTZ R113, R130.reuse, R105 ;  /* 0x0000006982717220 */ /* 0x040fe20000410000 */
[C---:B------:R-:W-:Y:S01]  /*1cca0*/  FMUL.FTZ R112, R130.reuse, R104 ;  /* 0x0000006882707220 */ /* 0x040fe20000410000 */
[C---:B------:R-:W-:Y:S01]  /*1ccb0*/  FMUL.FTZ R7, R130.reuse, R7 ;  /* 0x0000000782077220 */ /* 0x040fe20000410000 */
[----:B------:R-:W-:Y:S01]  /*1ccc0*/  FMUL.FTZ R6, R130, R6 ;  /* 0x0000000682067220 */ /* 0x000fe20000410000 */
[----:B------:R-:W4:Y:S02]  /*1ccd0*/  LDL.64 R62, [R1+0x3a0] ;  /* 0x0003a000013e7983 */ /* 0x000f240000100a00 */
[----:B------:R-:W0:Y:S01]  /*1cce0*/  MUFU.EX2 R162, R162 ;  /* 0x000000a200a27308 */ /* 0x000e220000000800 */
[----:B-1----:R-:W-:Y:S01]  /*1ccf0*/  FADD.FTZ R10, R161, R10 ;  /* 0x0000000aa10a7221 */ /* 0x002fe20000010000 */
[----:B--2---:R-:W-:Y:S01]  /*1cd00*/  FADD.FTZ R8, R120, R3 ;  /* 0x0000000378087221 */ /* 0x004fe20000010000 */
[----:B------:R-:W2:Y:S04]  /*1cd10*/  LDL.64 R60, [R1+0x3b0] ;  /* 0x0003b000013c7983 */ /* 0x000ea80000100a00 */
[----:B------:R-:W2:Y:S01]  /*1cd20*/  LDL.64 R58, [R1+0x3c0] ;  /* 0x0003c000013a7983 */ /* 0x000ea20000100a00 */
[----:B------:R-:W1:Y:S03]  /*1cd30*/  MUFU.EX2 R165, R165 ;  /* 0x000000a500a57308 */ /* 0x000e660000000800 */
[----:B------:R-:W2:Y:S04]  /*1cd40*/  LDL.64 R56, [R1+0x3d0] ;  /* 0x0003d00001387983 */ /* 0x000ea80000100a00 */
[----:B------:R-:W2:Y:S01]  /*1cd50*/  LDL.64 R34, [R1+0x278] ;  /* 0x0002780001227983 */ /* 0x000ea20000100a00 */
[----:B------:R-:W1:Y:S01]  /*1cd60*/  MUFU.EX2 R118, R118 ;  /* 0x0000007600767308 */ /* 0x000e620000000800 */
[----:B---3--:R-:W-:Y:S01]  /*1cd70*/  FADD.FTZ R9, R163, R10 ;  /* 0x0000000aa3097221 */ /* 0x008fe20000010000 */
[----:B----4-:R-:W-:Y:S01]  /*1cd80*/  FADD.FTZ R3, R119, R8 ;  /* 0x0000000877037221 */ /* 0x010fe20000010000 */
[----:B------:R-:W3:Y:S04]  /*1cd90*/  LDL.64 R44, [R1+0x3e0] ;  /* 0x0003e000012c7983 */ /* 0x000ee80000100a00 */
[----:B------:R-:W4:Y:S01]  /*1cda0*/  LDL.64 R52, [R1+0x3f0] ;  /* 0x0003f00001347983 */ /* 0x000f220000100a00 */
[----:B------:R-:W1:Y:S03]  /*1cdb0*/  MUFU.EX2 R127, R127 ;  /* 0x0000007f007f7308 */ /* 0x000e660000000800 */
[----:B------:R-:W4:Y:S04]  /*1cdc0*/  LDL.64 R32, [R1+0x2d8] ;  /* 0x0002d80001207983 */ /* 0x000f280000100a00 */
[----:B------:R-:W4:Y:S01]  /*1cdd0*/  LDL.64 R48, [R1+0x258] ;  /* 0x0002580001307983 */ /* 0x000f220000100a00 */
[----:B------:R-:W1:Y:S01]  /*1cde0*/  MUFU.EX2 R164, R164 ;  /* 0x000000a400a47308 */ /* 0x000e620000000800 */
[----:B0-----:R-:W-:Y:S01]  /*1cdf0*/  FADD.FTZ R8, R128, R9 ;  /* 0x0000000980087221 */ /* 0x001fe20000010000 */
[----:B------:R-:W-:Y:S01]  /*1ce00*/  FADD.FTZ R3, R162, R3 ;  /* 0x00000003a2037221 */ /* 0x000fe20000010000 */
[----:B------:R-:W4:Y:S04]  /*1ce10*/  LDL.64 R46, [R1+0x268] ;  /* 0x00026800012e7983 */ /* 0x000f280000100a00 */
[----:B------:R-:W4:Y:S01]  /*1ce20*/  LDL.64 R38, [R1+0x2a8] ;  /* 0x0002a80001267983 */ /* 0x000f220000100a00 */
[----:B------:R-:W0:Y:S03]  /*1ce30*/  MUFU.EX2 R167, R167 ;  /* 0x000000a700a77308 */ /* 0x000e260000000800 */
[----:B------:R-:W4:Y:S04]  /*1ce40*/  LDL.64 R28, [R1+0x2f8] ;  /* 0x0002f800011c7983 */ /* 0x000f280000100a00 */
[----:B------:R-:W4:Y:S01]  /*1ce50*/  LDL.64 R36, [R1+0x2b8] ;  /* 0x0002b80001247983 */ /* 0x000f220000100a00 */
[----:B------:R-:W0:Y:S01]  /*1ce60*/  MUFU.EX2 R166, R166 ;  /* 0x000000a600a67308 */ /* 0x000e220000000800 */
[----:B-1----:R-:W-:Y:S01]  /*1ce70*/  FADD.FTZ R8, R165, R8 ;  /* 0x00000008a5087221 */ /* 0x002fe20000010000 */
[----:B------:R-:W-:Y:S01]  /*1ce80*/  FADD.FTZ R3, R118, R3 ;  /* 0x0000000376037221 */ /* 0x000fe20000010000 */
[----:B------:R-:W4:Y:S05]  /*1ce90*/  LDL.64 R42, [R1+0x288] ;  /* 0x00028800012a7983 */ /* 0x000f2a0000100a00 */
[----:B------:R-:W1:Y:S08]  /*1cea0*/  MUFU.EX2 R125, R125 ;  /* 0x0000007d007d7308 */ /* 0x000e700000000800 */
[----:B------:R-:W1:Y:S01]  /*1ceb0*/  MUFU.EX2 R126, R126 ;  /* 0x0000007e007e7308 */ /* 0x000e620000000800 */
[----:B------:R-:W-:Y:S01]  /*1cec0*/  FADD.FTZ R8, R127, R8 ;  /* 0x000000087f087221 */ /* 0x000fe20000010000 */
[----:B------:R-:W-:Y:S01]  /*1ced0*/  FADD.FTZ R3, R164, R3 ;  /* 0x00000003a4037221 */ /* 0x000fe20000010000 */
[----:B------:R-:W4:Y:S05]  /*1cee0*/  LDL.64 R92, [R1+0x348] ;  /* 0x00034800015c7983 */ /* 0x000f2a0000100a00 */
[----:B------:R-:W1:Y:S01]  /*1cef0*/  MUFU.EX2 R173, R173 ;  /* 0x000000ad00ad7308 */ /* 0x000e620000000800 */
[----:B0-----:R-:W-:Y:S01]  /*1cf00*/  FADD.FTZ R8, R167, R8 ;  /* 0x00000008a7087221 */ /* 0x001fe20000010000 */
[----:B------:R-:W-:-:S06]  /*1cf10*/  FADD.FTZ R3, R166, R3 ;  /* 0x00000003a6037221 */ /* 0x000fcc0000010000 */
[----:B------:R-:W0:Y:S08]  /*1cf20*/  MUFU.EX2 R123, R123 ;  /* 0x0000007b007b7308 */ /* 0x000e300000000800 */
[----:B------:R-:W0:Y:S01]  /*1cf30*/  MUFU.EX2 R172, R172 ;  /* 0x000000ac00ac7308 */ /* 0x000e220000000800 */
[----:B-1----:R-:W-:Y:S01]  /*1cf40*/  FADD.FTZ R8, R125, R8 ;  /* 0x000000087d087221 */ /* 0x002fe20000010000 */
[----:B------:R-:W-:-:S06]  /*1cf50*/  FFMA.FTZ R9, R51, R31, -R40 ;  /* 0x0000001f33097223 */ /* 0x000fcc0000010828 */
[----:B------:R-:W1:Y:S01]  /*1cf60*/  MUFU.EX2 R121, R121 ;  /* 0x0000007900797308 */ /* 0x000e620000000800 */
[----:B------:R-:W-:-:S07]  /*1cf70*/  FADD.FTZ R3, R126, R3 ;  /* 0x000000037e037221 */ /* 0x000fce0000010000 */
[----:B------:R-:W1:Y:S01]  /*1cf80*/  MUFU.EX2 R122, R122 ;  /* 0x0000007a007a7308 */ /* 0x000e620000000800 */
[----:B------:R-:W-:Y:S01]  /*1cf90*/  FADD.FTZ R8, R173, R8 ;  /* 0x00000008ad087221 */ /* 0x000fe20000010000 */
[----:B------:R-:W-:Y:S01]  /*1cfa0*/  FADD.FTZ R3, R124, R3 ;  /* 0x000000037c037221 */ /* 0x000fe20000010000 */
[----:B------:R-:W4:Y:S05]  /*1cfb0*/  LDL.64 R50, [R1+0x248] ;  /* 0x0002480001327983 */ /* 0x000f2a0000100a00 */
[----:B------:R-:W1:Y:S08]  /*1cfc0*/  MUFU.EX2 R175, R175 ;  /* 0x000000af00af7308 */ /* 0x000e700000000800 */
[----:B------:R-:W1:Y:S01]  /*1cfd0*/  MUFU.EX2 R174, R174 ;  /* 0x000000ae00ae7308 */ /* 0x000e620000000800 */
[----:B0-----:R-:W-:Y:S01]  /*1cfe0*/  FADD.FTZ R10, R123, R8 ;  /* 0x000000087b0a7221 */ /* 0x001fe20000010000 */
[----:B------:R-:W-:-:S06]  /*1cff0*/  FADD.FTZ R3, R172, R3 ;  /* 0x00000003ac037221 */ /* 0x000fcc0000010000 */
[----:B------:R-:W0:Y:S01]  /*1d000*/  MUFU.EX2 R169, R169 ;  /* 0x000000a900a97308 */ /* 0x000e220000000800 */
[----:B------:R-:W-:-:S07]  /*1d010*/  FFMA.FTZ R8, R55, R31, -R40 ;  /* 0x0000001f37087223 */ /* 0x000fce0000010828 */
[----:B------:R-:W0:Y:S01]  /*1d020*/  MUFU.EX2 R190, R190 ;  /* 0x000000be00be7308 */ /* 0x000e220000000800 */
[----:B-1----:R-:W-:Y:S01]  /*1d030*/  FADD.FTZ R10, R121, R10 ;  /* 0x0000000a790a7221 */ /* 0x002fe20000010000 */
[----:B------:R-:W-:Y:S01]  /*1d040*/  FADD.FTZ R3, R122, R3 ;  /* 0x000000037a037221 */ /* 0x000fe20000010000 */
[----:B------:R-:W4:Y:S04]  /*1d050*/  LDL.64 R54, [R1+0x390] ;  /* 0x0003900001367983 */ /* 0x000f280000100a00 */
[----:B------:R-:W4:Y:S01]  /*1d060*/  LDL.64 R100, [R1+0x388] ;  /* 0x0003880001647983 */ /* 0x000f220000100a00 */
[----:B------:R-:W1:Y:S08]  /*1d070*/  MUFU.EX2 R9, R9 ;  /* 0x0000000900097308 */ /* 0x000e700000000800 */
[----:B------:R-:W1:Y:S01]  /*1d080*/  MUFU.EX2 R168, R168 ;  /* 0x000000a800a87308 */ /* 0x000e620000000800 */
[----:B------:R-:W-:Y:S01]  /*1d090*/  FADD.FTZ R10, R175, R10 ;  /* 0x0000000aaf0a7221 */ /* 0x000fe20000010000 */
[----:B------:R-:W-:Y:S01]  /*1d0a0*/  FADD.FTZ R3, R174, R3 ;  /* 0x00000003ae037221 */ /* 0x000fe20000010000 */
[----:B------:R-:W4:Y:S04]  /*1d0b0*/  LDL.64 R40, [R1+0x298] ;  /* 0x0002980001287983 */ /* 0x000f280000100a00 */
[----:B------:R-:W4:Y:S01]  /*1d0c0*/  LDL.64 R30, [R1+0x2e8] ;  /* 0x0002e800011e7983 */ /* 0x000f220000100a00 */
[----:B------:R-:W1:Y:S08]  /*1d0d0*/  MUFU.EX2 R171, R171 ;  /* 0x000000ab00ab7308 */ /* 0x000e700000000800 */
[----:B------:R-:W1:Y:S01]  /*1d0e0*/  MUFU.EX2 R170, R170 ;  /* 0x000000aa00aa7308 */ /* 0x000e620000000800 */
[----:B0-----:R-:W-:Y:S01]  /*1d0f0*/  FADD.FTZ R10, R169, R10 ;  /* 0x0000000aa90a7221 */ /* 0x001fe20000010000 */
[----:B------:R-:W-:Y:S01]  /*1d100*/  FADD.FTZ R3, R190, R3 ;  /* 0x00000003be037221 */ /* 0x000fe20000010000 */
[----:B------:R-:W4:Y:S05]  /*1d110*/  LDL.64 R104, [R1+0x3c8] ;  /* 0x0003c80001687983 */ /* 0x000f2a0000100a00 */
[----:B------:R-:W0:Y:S08]  /*1d120*/  MUFU.EX2 R189, R189 ;  /* 0x000000bd00bd7308 */ /* 0x000e300000000800 */
[----:B------:R-:W0:Y:S01]  /*1d130*/  MUFU.EX2 R8, R8 ;  /* 0x0000000800087308 */ /* 0x000e220000000800 */
[----:B-1----:R-:W-:Y:S01]  /*1d140*/  FADD.FTZ R10, R9, R10 ;  /* 0x0000000a090a7221 */ /* 0x002fe20000010000 */
[----:B------:R-:W-:-:S03]  /*1d150*/  FADD.FTZ R3, R168, R3 ;  /* 0x00000003a8037221 */ /* 0x000fc60000010000 */
[----:B------:R-:W-:Y:S01]  /*1d160*/  FADD.FTZ R11, R171, R10 ;  /* 0x0000000aab0b7221 */ /* 0x000fe20000010000 */
[----:B------:R-:W-:-:S04]  /*1d170*/  FADD.FTZ R10, R170, R3 ;  /* 0x00000003aa0a7221 */ /* 0x000fc80000010000 */
[----:B0-----:R-:W-:Y:S01]  /*1d180*/  FADD.FTZ R10, R189, R10 ;  /* 0x0000000abd0a7221 */ /* 0x001fe20000010000 */
[----:B------:R-:W-:-:S05]  /*1d190*/  FADD.FTZ R11, R8, R11 ;  /* 0x0000000b080b7221 */ /* 0x000fca0000010000 */
[----:B------:R0:W-:Y:S01]  /*1d1a0*/  STL.64 [R1+0x1f0], R10 ;  /* 0x0001f00a01007387 */ /* 0x0001e20000100a00 */
[----:B------:R-:W-:Y:S06]  /*1d1b0*/  BAR.SYNC.DEFER_BLOCKING 0xf, 0x100 ;  /* 0x03c4000000007b1d */ /* 0x000fec0000010000 */
[----:B0-----:R-:W4:Y:S04]  /*1d1c0*/  LDL.64 R10, [R1+0x350] ;  /* 0x00035000010a7983 */ /* 0x001f280000100a00 */
[----:B------:R-:W4:Y:S04]  /*1d1d0*/  LD.E.64 R88, desc[UR36][R4.64+0x8] ;  /* 0x0000082404587980 */ /* 0x000f28000c101b00 */
[----:B------:R-:W4:Y:S04]  /*1d1e0*/  LD.E.64 R4, desc[UR36][R4.64] ;  /* 0x0000002404047980 */ /* 0x000f28000c101b00 */
[----:B------:R0:W-:Y:S04]  /*1d1f0*/  STL.64 [R1+0x400], R24 ;  /* 0x0004001801007387 */ /* 0x0001e80000100a00 */
[----:B------:R1:W-:Y:S04]  /*1d200*/  STL.64 [R1+0x408], R26 ;  /* 0x0004081a01007387 */ /* 0x0003e80000100a00 */
[----:B------:R-:W-:Y:S04]  /*1d210*/  STL.64 [R1+0x210], R20 ;  /* 0x0002101401007387 */ /* 0x000fe80000100a00 */
        /* <DEDUP_REMOVED lines=8> */
[----:B------:R2:W-:Y:S04]  /*1d2a0*/  STL.64 [R1+0x218], R110 ;  /* 0x0002186e01007387 */ /* 0x0005e80000100a00 */
[----:B------:R2:W-:Y:S04]  /*1d2b0*/  STL.64 [R1+0x228], R112 ;  /* 0x0002287001007387 */ /* 0x0005e80000100a00 */
[----:B0-----:R-:W4:Y:S04]  /*1d2c0*/  LDL.64 R24, [R1+0x2c8] ;  /* 0x0002c80001187983 */ /* 0x001f280000100a00 */
[----:B-1----:R-:W4:Y:S04]  /*1d2d0*/  LDL.64 R26, [R1+0x308] ;  /* 0x00030800011a7983 */ /* 0x002f280000100a00 */
        /* <DEDUP_REMOVED lines=8> */
[----:B--2---:R-:W2:Y:S04]  /*1d360*/  LDL.64 R108, [R1+0x3b8] ;  /* 0x0003b800016c7983 */ /* 0x004ea80000100a00 */
[----:B------:R-:W2:Y:S04]  /*1d370*/  LDL.64 R110, [R1+0x3d8] ;  /* 0x0003d800016e7983 */ /* 0x000ea80000100a00 */
[----:B------:R-:W2:Y:S04]  /*1d380*/  LDL.64 R112, [R1+0x3e8] ;  /* 0x0003e80001707983 */ /* 0x000ea80000100a00 */
[----:B------:R0:W-:Y:S04]  /*1d390*/  STL.64 [R1+0x238], R6 ;  /* 0x0002380601007387 */ /* 0x0001e80000100a00 */
        /* <DEDUP_REMOVED lines=96> */
[----:B------:R-:W-:-:S02]  /*1d9a0*/  FMUL.FTZ R10, R131, R10 ;  /* 0x0000000a830a7220 */ /* 0x000fc40000410000 */
[----:B------:R-:W-:Y:S04]  /*1d9b0*/  STL.64 [R1+0x360], R70 ;  /* 0x0003604601007387 */ /* 0x000fe80000100a00 */
[----:B------:R1:W-:Y:S04]  /*1d9c0*/  STL.64 [R1+0x350], R10 ;  /* 0x0003500a01007387 */ /* 0x0003e80000100a00 */
[----:B------:R-:W-:Y:S04]  /*1d9d0*/  STL.64 [R1+0x370], R68 ;  /* 0x0003704401007387 */ /* 0x000fe80000100a00 */
        /* <DEDUP_REMOVED lines=78> */
[----:B--2---:R-:W2:Y:S04]  /*1dec0*/  LDL R12, [R1+0x248] ;  /* 0x00024800010c7983 */ /* 0x004ea80000100800 */
        /* <DEDUP_REMOVED lines=121> */
[----:B--2---:R-:W-:Y:S01]  /*1e660*/  STL [R1+0x248], R12 ;  /* 0x0002480c01007387 */ /* 0x004fe20000100800 */
[----:B------:R-:W-:Y:S02]  /*1e670*/  F2FP.F16.F32.PACK_AB R165, R127, R165 ;  /* 0x000000a57fa5723e */ /* 0x000fe400000000ff */
[----:B------:R-:W-:Y:S01]  /*1e680*/  F2FP.F16.F32.PACK_AB R166, R126, R166 ;  /* 0x000000a67ea6723e */ /* 0x000fe200000000ff */
[----:B------:R-:W-:Y:S01]  /*1e690*/  STL [R1+0x24c], R13 ;  /* 0x00024c0d01007387 */ /* 0x000fe20000100800 */
[----:B------:R-:W-:-:S02]  /*1e6a0*/  F2FP.F16.F32.PACK_AB R167, R125, R167 ;  /* 0x000000a77da7723e */ /* 0x000fc400000000ff */
[----:B------:R-:W-:Y:S01]  /*1e6b0*/  F2FP.F16.F32.PACK_AB R172, R172, R124 ;  /* 0x0000007cacac723e */ /* 0x000fe200000000ff */
[----:B---3--:R-:W-:Y:S01]  /*1e6c0*/  STL [R1+0x250], R14 ;  /* 0x0002500e01007387 */ /* 0x008fe20000100800 */
[----:B------:R-:W-:Y:S02]  /*1e6d0*/  F2FP.F16.F32.PACK_AB R173, R123, R173 ;  /* 0x000000ad7bad723e */ /* 0x000fe400000000ff */
[----:B------:R-:W-:Y:S01]  /*1e6e0*/  F2FP.F16.F32.PACK_AB R174, R174, R122 ;  /* 0x0000007aaeae723e */ /* 0x000fe200000000ff */
[----:B------:R-:W-:Y:S01]  /*1e6f0*/  STL [R1+0x254], R15 ;  /* 0x0002540f01007387 */ /* 0x000fe20000100800 */
[----:B------:R-:W-:-:S03]  /*1e700*/  F2FP.F16.F32.PACK_AB R175, R175, R121 ;  /* 0x00000079afaf723e */ /* 0x000fc600000000ff */
        /* <DEDUP_REMOVED lines=70> */
[----:B----4-:R-:W-:Y:S04]  /*1eb70*/  STL [R1+0x370], R92 ;  /* 0x0003705c01007387 */ /* 0x010fe80000100800 */
        /* <DEDUP_REMOVED lines=24> */
[----:B------:R4:W-:Y:S04]  /*1ed00*/  STL [R1+0x3d4], R117 ;  /* 0x0003d47501007387 */ /* 0x0009e80000100800 */
        /* <DEDUP_REMOVED lines=17> */
[----:B---3--:R-:W2:Y:S04]  /*1ee20*/  LDL.128 R36, [R1+0x240] ;  /* 0x0002400001247983 */ /* 0x008ea80000100c00 */
        /* <DEDUP_REMOVED lines=464> */
.L_x_6398:
[----:B------:R-:W-:Y:S05]  /*20b30*/  BSYNC B0 ;  /* 0x0000000000007941 */ /* 0x000fea0003800000 */
.L_x_6397:
[----:B------:R-:W2:Y:S04]  /*20b40*/  LDL.64 R6, [R1+0x48] ;  /* 0x0000480001067983 */ /* 0x000ea80000100a00 */
[----:B------:R-:W3:Y:S01]  /*20b50*/  LDL R4, [R1+0x34] ;  /* 0x0000340001047983 */ /* 0x000ee20000100800 */
[C---:B------:R-:W-:Y:S01]  /*20b60*/  ISETP.GT.AND P0, PT, R0.reuse, UR42, PT ;  /* 0x0000002a00007c0c */ /* 0x040fe2000bf04270 */
[----:B------:R-:W-:Y:S01]  /*20b70*/  VIADD R0, R0, 0xffffffff ;  /* 0xffffffff00007836 */ /* 0x000fe20000000000 */
[----:B--2---:R-:W-:-:S05]  /*20b80*/  MOV R6, R6 ;  /* 0x0000000600067202 */ /* 0x004fca0000000f00 */
[----:B-----5:R-:W-:-:S05]  /*20b90*/  IMAD R3, R3, 0x8, R6 ;  /* 0x0000000803037824 */ /* 0x020fca00078e0206 */
[----:B---3--:R-:W-:-:S04]  /*20ba0*/  PRMT R3, R4, 0x654, R3 ;  /* 0x0000065404037816 */ /* 0x008fc80000000003 */
[----:B------:R1:W-:Y:S01]  /*20bb0*/  SYNCS.ARRIVE.TRANS64.RED.A1T0 RZ, [R3+URZ], RZ ;  /* 0x000000ff03ff79a7 */ /* 0x0003e2000810043f */
[----:B------:R-:W-:Y:S05]  /*20bc0*/  @P0 BRA `(.L_x_6399) ;  /* 0xffffff8400280947 */ /* 0x000fea000383ffff */
.L_x_6366:
[----:B------:R-:W-:Y:S05]  /*20bd0*/  WARPSYNC.ALL ;  /* 0x0000000000007948 */ /* 0x000fea0003800000 */
[----:B------:R-:W2:Y:S04]  /*20be0*/  LDL R5, [R1+0x1f0] ;  /* 0x0001f00001057983 */ /* 0x000ea80000100800 */
[----:B------:R-:W3:Y:S04]  /*20bf0*/  LDL R8, [R1+0x1f4] ;  /* 0x0001f40001087983 */ /* 0x000ee80000100800 */
[----:B------:R-:W4:Y:S01]  /*20c00*/  LDL.64 R10, [R1+0xb8] ;  /* 0x0000b800010a7983 */ /* 0x000f220000100a00 */
[----:B------:R-:W-:Y:S08]  /*20c10*/  BAR.ARV 0x8, 0x100 ;  /* 0x0204000000007b1d */ /* 0x000ff00000002000 */
[----:B------:R-:W-:Y:S06]  /*20c20*/  BAR.SYNC.DEFER_BLOCKING 0xf, 0x100 ;  /* 0x03c4000000007b1d */ /* 0x000fec0000010000 */
[----:B--2---:R-:W2:Y:S02]  /*20c30*/  SHFL.BFLY PT, R0, R5, 0x2, 0x1f ;  /* 0x0c401f0005007f89 */ /* 0x004ea400000e0000 */
[----:B--2---:R-:W-:-:S05]  /*20c40*/  FADD.FTZ R0, R5, R0 ;  /* 0x0000000005007221 */ /* 0x004fca0000010000 */
[----:B01----:R-:W0:Y:S02]  /*20c50*/  SHFL.BFLY PT, R3, R0, 0x1, 0x1f ;  /* 0x0c201f0000037f89 */ /* 0x003e2400000e0000 */
[----:B0-----:R-:W-:-:S05]  /*20c60*/  FADD.FTZ R4, R0, R3 ;  /* 0x0000000300047221 */ /* 0x001fca0000010000 */
        /* <DEDUP_REMOVED lines=15> */
[----:B------:R-:W-:Y:S02]  /*20d60*/  IMAD.MOV.U32 R8, RZ, RZ, -0x800000 ;  /* 0xff800000ff087424 */ /* 0x000fe400078e00ff */
[----:B0-----:R-:W-:Y:S01]  /*20d70*/  @P2 FMUL.FTZ R20, R9, 0.69314718246459960938 ;  /* 0x3f31721809142820 */ /* 0x001fe20000410000 */
[----:B-1----:R-:W-:Y:S01]  /*20d80*/  @P1 FMUL.FTZ R6, R6, 0.69314718246459960938 ;  /* 0x3f31721806061820 */ /* 0x002fe20000410000 */
[----:B------:R-:W-:Y:S01]  /*20d90*/  STL [R1+0x1f4], R12 ;  /* 0x0001f40c01007387 */ /* 0x000fe20000100800 */
[----:B---3--:R-:W-:-:S04]  /*20da0*/  @P2 FMUL.FTZ R7, R7, 0.69314718246459960938 ;  /* 0x3f31721807072820 */ /* 0x008fc80000410000 */
[----:B-----5:R-:W-:-:S05]  /*20db0*/  @P2 FFMA.FTZ R8, R7, R14, R20 ;  /* 0x0000000e07082223 */ /* 0x020fca0000010014 */
[----:B------:R0:W-:Y:S01]  /*20dc0*/  STL [R1+0x1f4], R8 ;  /* 0x0001f40801007387 */ /* 0x0001e20000100800 */
[----:B--2---:R-:W-:-:S04]  /*20dd0*/  @P1 FMUL.FTZ R5, R5, 0.69314718246459960938 ;  /* 0x3f31721805051820 */ /* 0x004fc80000410000 */
[----:B----4-:R-:W-:Y:S02]  /*20de0*/  @P1 FFMA.FTZ R0, R5, R4, R6 ;  /* 0x0000000405001223 */ /* 0x010fe40000010006 */
[----:B------:R-:W2:Y:S04]  /*20df0*/  LDL R4, [R1+0x1c0] ;  /* 0x0001c00001047983 */ /* 0x000ea80000100800 */
[----:B------:R1:W-:Y:S04]  /*20e00*/  STL [R1+0x1f0], R0 ;  /* 0x0001f00001007387 */ /* 0x0003e80000100800 */
[----:B------:R-:W3:Y:S02]  /*20e10*/  LD.E R3, desc[UR36][R10.64+0x4] ;  /* 0x000004240a037980 */ /* 0x000ee4000c101900 */
[----:B---3--:R-:W-:-:S13]  /*20e20*/  ISETP.NE.AND P0, PT, R3, RZ, PT ;  /* 0x000000ff0300720c */ /* 0x008fda0003f05270 */
        /* <DEDUP_REMOVED lines=21> */
[----:B0-----:R-:W3:Y:S04]  /*20f80*/  LDL.64 R8, [R1+0x400] ;  /* 0x0004000001087983 */ /* 0x001ee80000100a00 */
[----:B------:R-:W4:Y:S04]  /*20f90*/  LDL.64 R6, [R1+0x408] ;  /* 0x0004080001067983 */ /* 0x000f280000100a00 */
        /* <DEDUP_REMOVED lines=62> */
[----:B------:R-:W-:Y:S01]  /*21380*/  ISETP.NE.AND P0, PT, R134, 0x2, PT ;  /* 0x000000028600780c */ /* 0x000fe20003f05270 */
[-C--:B---3--:R-:W-:Y:S01]  /*21390*/  FMUL.FTZ R9, R9, R3.reuse ;  /* 0x0000000309097220 */ /* 0x088fe20000410000 */
[-C--:B------:R-:W-:Y:S01]  /*213a0*/  FMUL.FTZ R8, R8, R3.reuse ;  /* 0x0000000308087220 */ /* 0x080fe20000410000 */
[-C--:B----4-:R-:W-:Y:S01]  /*213b0*/  FMUL.FTZ R7, R7, R0.reuse ;  /* 0x0000000007077220 */ /* 0x090fe20000410000 */
[-C--:B------:R-:W-:Y:S01]  /*213c0*/  FMUL.FTZ R6, R6, R0.reuse ;  /* 0x0000000006067220 */ /* 0x080fe20000410000 */
[-C--:B-----5:R-:W-:Y:S01]  /*213d0*/  FMUL.FTZ R5, R5, R3.reuse ;  /* 0x0000000305057220 */ /* 0x0a0fe20000410000 */
[-C--:B------:R-:W-:Y:S01]  /*213e0*/  FMUL.FTZ R4, R4, R3.reuse ;  /* 0x0000000304047220 */ /* 0x080fe20000410000 */
[----:B------:R0:W-:Y:S04]  /*213f0*/  STL.64 [R1+0x400], R8 ;  /* 0x0004000801007387 */ /* 0x0001e80000100a00 */
[----:B------:R1:W-:Y:S04]  /*21400*/  STL.64 [R1+0x408], R6 ;  /* 0x0004080601007387 */ /* 0x0003e80000100a00 */
[----:B------:R2:W-:Y:S04]  /*21410*/  STL.64 [R1+0x210], R4 ;  /* 0x0002100401007387 */ /* 0x0005e80000100a00 */
[----:B0-----:R-:W3:Y:S04]  /*21420*/  LDL.64 R8, [R1+0x3f8] ;  /* 0x0003f80001087983 */ /* 0x001ee80000100a00 */
[----:B-1----:R-:W4:Y:S04]  /*21430*/  LDL.64 R6, [R1+0x3c8] ;  /* 0x0003c80001067983 */ /* 0x002f280000100a00 */
[----:B--2---:R-:W2:Y:S04]  /*21440*/  LDL.64 R4, [R1+0x3e8] ;  /* 0x0003e80001047983 */ /* 0x004ea80000100a00 */
[----:B------:R-:W5:Y:S01]  /*21450*/  @!P0 LDL R133, [R1+0x1c4] ;  /* 0x0001c40001858983 */ /* 0x000f620000100800 */
[-C--:B------:R-:W-:Y:S01]  /*21460*/  FMUL.FTZ R15, R15, R0.reuse ;  /* 0x000000000f0f7220 */ /* 0x080fe20000410000 */
[-C--:B------:R-:W-:Y:S01]  /*21470*/  FMUL.FTZ R14, R14, R0.reuse ;  /* 0x000000000e0e7220 */ /* 0x080fe20000410000 */
[-C--:B------:R-:W-:Y:S01]  /*21480*/  FMUL.FTZ R21, R21, R0.reuse ;  /* 0x0000000015157220 */ /* 0x080fe20000410000 */
[-C--:B------:R-:W-:Y:S01]  /*21490*/  FMUL.FTZ R20, R20, R0.reuse ;  /* 0x0000000014147220 */ /* 0x080fe20000410000 */
[-C--:B------:R-:W-:Y:S01]  /*214a0*/  FMUL.FTZ R131, R131, R3.reuse ;  /* 0x0000000383837220 */ /* 0x080fe20000410000 */
[-C--:B------:R-:W-:Y:S01]  /*214b0*/  FMUL.FTZ R130, R130, R3.reuse ;  /* 0x0000000382827220 */ /* 0x080fe20000410000 */
[----:B------:R0:W-:Y:S01]  /*214c0*/  STL.64 [R1+0x368], R14 ;  /* 0x0003680e01007387 */ /* 0x0001e20000100a00 */
[-C--:B------:R-:W-:Y:S01]  /*214d0*/  FMUL.FTZ R129, R129, R3.reuse ;  /* 0x0000000381817220 */ /* 0x080fe20000410000 */
[-C--:B------:R-:W-:Y:S01]  /*214e0*/  FMUL.FTZ R128, R128, R3.reuse ;  /* 0x0000000380807220 */ /* 0x080fe20000410000 */
[-C--:B------:R-:W-:Y:S01]  /*214f0*/  FMUL.FTZ R127, R127, R3.reuse ;  /* 0x000000037f7f7220 */ /* 0x080fe20000410000 */
[----:B------:R5:W-:Y:S01]  /*21500*/  STL.64 [R1+0x3a8], R20 ;  /* 0x0003a81401007387 */ /* 0x000be20000100a00 */
        /* <DEDUP_REMOVED lines=107> */
[----:B0-----:R-:W-:-:S02]  /*21bc0*/  VIADD R14, R135, 0x1 ;  /* 0x00000001870e7836 */ /* 0x001fc40000000000 */
[----:B------:R-:W-:Y:S01]  /*21bd0*/  VIADD R132, R132, 0x1 ;  /* 0x0000000184847836 */ /* 0x000fe20000000000 */
[----:B------:R1:W-:Y:S04]  /*21be0*/  STL [R1+0x1c0], R134 ;  /* 0x0001c08601007387 */ /* 0x0003e80000100800 */
        /* <DEDUP_REMOVED lines=17> */
[-C--:B---3--:R-:W-:Y:S01]  /*21d00*/  FMUL.FTZ R9, R9, R0.reuse ;  /* 0x0000000009097220 */ /* 0x088fe20000410000 */
[-C--:B------:R-:W-:Y:S01]  /*21d10*/  FMUL.FTZ R8, R8, R0.reuse ;  /* 0x0000000008087220 */ /* 0x080fe20000410000 */
[-C--:B----4-:R-:W-:Y:S01]  /*21d20*/  FMUL.FTZ R7, R7, R0.reuse ;  /* 0x0000000007077220 */ /* 0x090fe20000410000 */
[-C--:B------:R-:W-:Y:S01]  /*21d30*/  FMUL.FTZ R6, R6, R0.reuse ;  /* 0x0000000006067220 */ /* 0x080fe20000410000 */
[-C--:B--2---:R-:W-:Y:S01]  /*21d40*/  FMUL.FTZ R5, R5, R0.reuse ;  /* 0x0000000005057220 */ /* 0x084fe20000410000 */
[----:B------:R-:W-:Y:S01]  /*21d50*/  FMUL.FTZ R4, R4, R0 ;  /* 0x0000000004047220 */ /* 0x000fe20000410000 */
[----:B-----5:R-:W-:Y:S01]  /*21d60*/  @!P0 LOP3.LUT R20, R133, 0x1, RZ, 0x3c, !PT ;  /* 0x0000000185148812 */ /* 0x020fe200078e3cff */
        /* <DEDUP_REMOVED lines=43> */
[----:B------:R1:W-:Y:S04]  /*22020*/  @!P0 STL [R1+0x1c4], R20 ;  /* 0x0001c41401008387 */ /* 0x0003e80000100800 */
[----:B------:R1:W-:Y:S04]  /*22030*/  STL [R1+0x1cc], R132 ;  /* 0x0001cc8401007387 */ /* 0x0003e80000100800 */
[----:B------:R1:W-:Y:S01]  /*22040*/  @!P0 STL [R1+0x1c0], RZ ;  /* 0x0001c0ff01008387 */ /* 0x0003e20000100800 */
[----:B------:R-:W-:Y:S01]  /*22050*/  IMAD.MOV.U32 R0, RZ, RZ, 0x1 ;  /* 0x00000001ff007424 */ /* 0x000fe200078e00ff */
[----:B------:R-:W-:Y:S06]  /*22060*/  BAR.ARV 0xe, 0x100 ;  /* 0x0384000000007b1d */ /* 0x000fec0000002000 */
.L_x_6282:
[----:B------:R-:W2:Y:S08]  /*22070*/  S2UR UR21, SR_CgaCtaId ;  /* 0x00000000001579c3 */ /* 0x000eb00000008800 */
[----:B------:R-:W-:Y:S01]  /*22080*/  BAR.SYNC.DEFER_BLOCKING 0x5, 0x180 ;  /* 0x0146000000007b1d */ /* 0x000fe20000010000 */
[----:B------:R-:W-:Y:S01]  /*22090*/  PRMT R0, R0, 0x9910, RZ ;  /* 0x0000991000007816 */ /* 0x000fe200000000ff */
[----:B------:R-:W-:-:S03]  /*220a0*/  USHF.R.U32.HI UR8, URZ, 0x10, UR61 ;  /* 0x000000103f087899 */ /* 0x000fc6000801163d */
[----:B------:R-:W-:Y:S01]  /*220b0*/  ISETP.NE.AND P0, PT, R0, RZ, PT ;  /* 0x000000ff0000720c */ /* 0x000fe20003f05270 */
[----:B------:R-:W-:Y:S01]  /*220c0*/  UMOV UR44, 0x400 ;  /* 0x00000400002c7882 */ /* 0x000fe20000000000 */
[----:B------:R-:W-:Y:S01]  /*220d0*/  BSSY B0, `(.L_x_6400) ;  /* 0x00004ea000007945 */ /* 0x000fe20003800000 */
[----:B--2---:R-:W-:-:S09]  /*220e0*/  ULEA UR44, UR21, UR44, 0x18 ;  /* 0x0000002c152c7291 */ /* 0x004fd2000f8ec03f */
[----:B01----:R-:W0:Y:S02]  /*220f0*/  LDS.128 R4, [UR44+0x388d0] ;  /* 0x0388d02cff047984 */ /* 0x003e240008000c00 */
[----:B0-----:R-:W-:Y:S02]  /*22100*/  R2UR UR5, R5 ;  /* 0x00000000050572ca */ /* 0x001fe400000e0000 */
[----:B------:R-:W-:Y:S02]  /*22110*/  R2UR UR7, R6 ;  /* 0x00000000060772ca */ /* 0x000fe400000e0000 */
[----:B------:R-:W-:Y:S01]  /*22120*/  R2UR UR6, R7 ;  /* 0x00000000070672ca */ /* 0x000fe200000e0000 */
[----:B------:R-:W-:Y:S06]  /*22130*/  BAR.ARV 0x4, 0x180 ;  /* 0x0106000000007b1d */ /* 0x000fec0000002000 */
[----:B------:R-:W-:Y:S08]  /*22140*/  @!P0 BRA `(.L_x_6401) ;  /* 0x0000003c00948947 */ /* 0x000ff00003800000 */
[----:B------:R-:W2:Y:S04]  /*22150*/  LDL.128 R12, [R1+0x210] ;  /* 0x00021000010c7983 */ /* 0x000ea80000100c00 */
[----:B------:R-:W3:Y:S04]  /*22160*/  LDL.128 R4, [R1+0x230] ;  /* 0x0002300001047983 */ /* 0x000ee80000100c00 */
[----:B------:R-:W4:Y:S04]  /*22170*/  LDL.128 R24, [R1+0x220] ;  /* 0x0002200001187983 */ /* 0x000f280000100c00 */
[----:B------:R-:W4:Y:S01]  /*22180*/  LDL.128 R8, [R1+0x240] ;  /* 0x0002400001087983 */ /* 0x000f220000100c00 */
[C---:B------:R-:W-:Y:S01]  /*22190*/  IADD3 R35, P1, R16.reuse, 0x20, RZ ;  /* 0x0000002010237810 */ /* 0x040fe20007f3e0ff */
[----:B------:R-:W-:Y:S01]  /*221a0*/  ULDC.64 UR10, c[0x0][0xd00] ;  /* 0x00034000000a7ab9 */ /* 0x000fe20000000a00 */
[C---:B------:R-:W-:Y:S01]  /*221b0*/  LOP3.LUT R37, R16.reuse, 0x380, RZ, 0xc0, !PT ;  /* 0x0000038010257812 */ /* 0x040fe200078ec0ff */
[----:B------:R-:W4:Y:S01]  /*221c0*/  LDL.128 R120, [R1+0x250] ;  /* 0x0002500001787983 */ /* 0x000f220000100c00 */
[----:B------:R-:W-:Y:S01]  /*221d0*/  LOP3.LUT R34, R35, 0x380, RZ, 0xc0, !PT ;  /* 0x0000038023227812 */ /* 0x000fe200078ec0ff */
[----:B------:R-:W-:Y:S01]  /*221e0*/  ULDC.64 UR18, c[0x0][0xd00] ;  /* 0x0003400000127ab9 */ /* 0x000fe20000000a00 */
[C---:B------:R-:W-:Y:S01]  /*221f0*/  IADD3 R33, P0, R16.reuse, 0x40, RZ ;  /* 0x0000004010217810 */ /* 0x040fe20007f1e0ff */
[----:B------:R-:W4:Y:S01]  /*22200*/  LDL.128 R112, [R1+0x270] ;  /* 0x0002700001707983 */ /* 0x000f220000100c00 */
[----:B------:R-:W-:-:S02]  /*22210*/  IADD3 R30, P4, R16, 0x60, RZ ;  /* 0x00000060101e7810 */ /* 0x000fc40007f9e0ff */
[----:B------:R-:W-:Y:S01]  /*22220*/  IADD3 R28, P3, R16, 0x2000, RZ ;  /* 0x00002000101c7810 */ /* 0x000fe20007f7e0ff */
[----:B------:R-:W4:Y:S01]  /*22230*/  LDL.128 R116, [R1+0x260] ;  /* 0x0002600001747983 */ /* 0x000f220000100c00 */
[----:B------:R-:W-:-:S03]  /*22240*/  SHF.R.U64 R37, R37, 0x3, RZ ;  /* 0x0000000325257819 */ /* 0x000fc600000012ff */
[----:B------:R-:W4:Y:S01]  /*22250*/  LDL.128 R104, [R1+0x290] ;  /* 0x0002900001687983 */ /* 0x000f220000100c00 */
[----:B------:R-:W-:-:S03]  /*22260*/  SHF.R.U64 R34, R34, 0x3, RZ ;  /* 0x0000000322227819 */ /* 0x000fc600000012ff */
[----:B------:R-:W4:Y:S01]  /*22270*/  LDL.128 R108, [R1+0x280] ;  /* 0x00028000016c7983 */ /* 0x000f220000100c00 */
[----:B------:R-:W-:-:S03]  /*22280*/  LOP3.LUT R32, R33, 0x380, RZ, 0xc0, !PT ;  /* 0x0000038021207812 */ /* 0x000fc600078ec0ff */
[----:B------:R-:W4:Y:S01]  /*22290*/  LDL.128 R96, [R1+0x2b0] ;  /* 0x0002b00001607983 */ /* 0x000f220000100c00 */
[----:B------:R-:W-:-:S03]  /*222a0*/  LOP3.LUT R0, R30, 0x380, RZ, 0xc0, !PT ;  /* 0x000003801e007812 */ /* 0x000fc600078ec0ff */
[----:B------:R-:W4:Y:S01]  /*222b0*/  LDL.128 R100, [R1+0x2a0] ;  /* 0x0002a00001647983 */ /* 0x000f220000100c00 */
[----:B------:R-:W-:Y:S01]  /*222c0*/  LOP3.LUT R36, R37, R16, RZ, 0x3c, !PT ;  /* 0x0000001025247212 */ /* 0x000fe200078e3cff */
[--C-:B------:R-:W-:Y:S01]  /*222d0*/  IMAD.MOV.U32 R37, RZ, RZ, R17.reuse ;  /* 0x000000ffff257224 */ /* 0x100fe200078e0011 */
[----:B------:R-:W-:Y:S01]  /*222e0*/  LOP3.LUT R3, R28, 0x380, RZ, 0xc0, !PT ;  /* 0x000003801c037812 */ /* 0x000fe200078ec0ff */
[----:B------:R-:W4:Y:S01]  /*222f0*/  LDL.128 R88, [R1+0x2d0] ;  /* 0x0002d00001587983 */ /* 0x000f220000100c00 */
[----:B------:R-:W-:Y:S01]  /*22300*/  LOP3.LUT R34, R34, R35, RZ, 0x3c, !PT ;  /* 0x0000002322227212 */ /* 0x000fe200078e3cff */
[----:B------:R-:W-:Y:S01]  /*22310*/  IMAD.X R35, RZ, RZ, R17, P1 ;  /* 0x000000ffff237224 */ /* 0x000fe200008e0611 */
[----:B------:R-:W-:Y:S01]  /*22320*/  SHF.R.U64 R32, R32, 0x3, RZ ;  /* 0x0000000320207819 */ /* 0x000fe200000012ff */
[----:B------:R-:W4:Y:S01]  /*22330*/  LDL.128 R92, [R1+0x2c0] ;  /* 0x0002c000015c7983 */ /* 0x000f220000100c00 */
[----:B------:R-:W-:-:S03]  /*22340*/  SHF.R.U64 R31, R0, 0x3, RZ ;  /* 0x00000003001f7819 */ /* 0x000fc600000012ff */
[----:B------:R-:W4:Y:S01]  /*22350*/  LDL.128 R80, [R1+0x2f0] ;  /* 0x0002f00001507983 */ /* 0x000f220000100c00 */
[----:B------:R-:W-:-:S03]  /*22360*/  SHF.R.U64 R3, R3, 0x3, RZ ;  /* 0x0000000303037819 */ /* 0x000fc600000012ff */
[----:B------:R-:W4:Y:S01]  /*22370*/  LDL.128 R84, [R1+0x2e0] ;  /* 0x0002e00001547983 */ /* 0x000f220000100c00 */
[----:B------:R-:W-:Y:S01]  /*22380*/  LOP3.LUT R32, R32, R33, RZ, 0x3c, !PT ;  /* 0x0000002120207212 */ /* 0x000fe200078e3cff */
[--C-:B------:R-:W-:Y:S01]  /*22390*/  IMAD.X R33, RZ, RZ, R17.reuse, P0 ;  /* 0x000000ffff217224 */ /* 0x100fe200000e0611 */
[----:B------:R-:W-:Y:S01]  /*223a0*/  MOV R36, R36 ;  /* 0x0000002400247202 */ /* 0x000fe20000000f00 */
[----:B------:R-:W4:Y:S01]  /*223b0*/  LDL.128 R72, [R1+0x310] ;  /* 0x0003100001487983 */ /* 0x000f220000100c00 */
[----:B------:R-:W-:Y:S01]  /*223c0*/  MOV R34, R34 ;  /* 0x0000002200227202 */ /* 0x000fe20000000f00 */
[--C-:B------:R-:W-:Y:S01]  /*223d0*/  IMAD.X R29, RZ, RZ, R17.reuse, P3 ;  /* 0x000000ffff1d7224 */ /* 0x100fe200018e0611 */
[----:B------:R-:W-:Y:S01]  /*223e0*/  LOP3.LUT R30, R31, R30, RZ, 0x3c, !PT ;  /* 0x0000001e1f1e7212 */ /* 0x000fe200078e3cff */
[----:B------:R-:W-:Y:S01]  /*223f0*/  IMAD.X R31, RZ, RZ, R17, P4 ;  /* 0x000000ffff1f7224 */ /* 0x000fe200020e0611 */
[----:B------:R-:W-:Y:S01]  /*22400*/  LOP3.LUT R28, R3, R28, RZ, 0x3c, !PT ;  /* 0x0000001c031c7212 */ /* 0x000fe200078e3cff */
[----:B------:R-:W4:Y:S01]  /*22410*/  LDL.128 R76, [R1+0x300] ;  /* 0x00030000014c7983 */ /* 0x000f220000100c00 */
[----:B------:R-:W-:-:S03]  /*22420*/  MOV R0, R32 ;  /* 0x0000002000007202 */ /* 0x000fc60000000f00 */
[----:B------:R-:W4:Y:S04]  /*22430*/  LDL.128 R64, [R1+0x330] ;  /* 0x0003300001407983 */ /* 0x000f280000100c00 */
[----:B------:R-:W4:Y:S04]  /*22440*/  LDL.128 R68, [R1+0x320] ;  /* 0x0003200001447983 */ /* 0x000f280000100c00 */
[----:B------:R-:W4:Y:S01]  /*22450*/  LDL.128 R56, [R1+0x350] ;  /* 0x0003500001387983 */ /* 0x000f220000100c00 */
[----:B------:R-:W-:-:S03]  /*22460*/  MOV R3, R30 ;  /* 0x0000001e00037202 */ /* 0x000fc60000000f00 */
[----:B------:R-:W4:Y:S01]  /*22470*/  LDL.128 R60, [R1+0x340] ;  /* 0x00034000013c7983 */ /* 0x000f220000100c00 */
[----:B------:R-:W-:-:S03]  /*22480*/  MOV R144, R28 ;  /* 0x0000001c00907202 */ /* 0x000fc60000000f00 */
[----:B------:R-:W4:Y:S04]  /*22490*/  LDL.128 R48, [R1+0x370] ;  /* 0x0003700001307983 */ /* 0x000f280000100c00 */
[----:B------:R-:W4:Y:S04]  /*224a0*/  LDL.128 R52, [R1+0x360] ;  /* 0x0003600001347983 */ /* 0x000f280000100c00 */
[----:B------:R-:W4:Y:S04]  /*224b0*/  LDL.128 R40, [R1+0x390] ;  /* 0x0003900001287983 */ /* 0x000f280000100c00 */
[----:B------:R-:W4:Y:S01]  /*224c0*/  LDL.128 R44, [R1+0x380] ;  /* 0x00038000012c7983 */ /* 0x000f220000100c00 */
[----:B------:R-:W-:Y:S01]  /*224d0*/  BAR.SYNC.DEFER_BLOCKING 0x1, 0x100 ;  /* 0x0044000000007b1d */ /* 0x000fe20000010000 */
[----:B------:R-:W-:-:S02]  /*224e0*/  IADD3 R143, P6, R16, 0x2020, RZ ;  /* 0x00002020108f7810 */ /* 0x000fc40007fde0ff */
[C---:B------:R-:W-:Y:S02]  /*224f0*/  IADD3 R139, P5, R16.reuse, 0x2040, RZ ;  /* 0x00002040108b7810 */ /* 0x040fe40007fbe0ff */
[----:B------:R-:W-:Y:S01]  /*22500*/  IADD3 R141, P2, R16, 0x2060, RZ ;  /* 0x00002060108d7810 */ /* 0x000fe20007f5e0ff */
[----:B------:R-:W-:Y:S01]  /*22510*/  ULDC UR4, c[0x0][0xb88] ;  /* 0x0002e20000047ab9 */ /* 0x000fe20000000800 */
[----:B------:R-:W-:Y:S01]  /*22520*/  ULDC UR9, c[0x0][0xbd4] ;  /* 0x0002f50000097ab9 */ /* 0x000fe20000000800 */
[----:B------:R-:W4:Y:S01]  /*22530*/  LDL.128 R28, [R1+0x3c0] ;  /* 0x0003c000011c7983 */ /* 0x000f220000100c00 */
[----:B--2---:R-:W-:Y:S02]  /*22540*/  F2FP.F16.F32.PACK_AB R12, R13, R12 ;  /* 0x0000000c0d0c723e */ /* 0x004fe400000000ff */
[----:B------:R-:W-:Y:S02]  /*22550*/  F2FP.F16.F32.PACK_AB R13, R15, R14 ;  /* 0x0000000e0f0d723e */ /* 0x000fe400000000ff */
[----:B---3--:R-:W-:-:S02]  /*22560*/  F2FP.F16.F32.PACK_AB R4, R5, R4 ;  /* 0x000000040504723e */ /* 0x008fc400000000ff */
[----:B------:R-:W-:Y:S02]  /*22570*/  F2FP.F16.F32.PACK_AB R5, R7, R6 ;  /* 0x000000060705723e */ /* 0x000fe400000000ff */
[----:B----4-:R-:W-:Y:S02]  /*22580*/  F2FP.F16.F32.PACK_AB R14, R25, R24 ;  /* 0x00000018190e723e */ /* 0x010fe400000000ff */
[----:B------:R-:W-:Y:S02]  /*22590*/  F2FP.F16.F32.PACK_AB R15, R27, R26 ;  /* 0x0000001a1b0f723e */ /* 0x000fe400000000ff */
[----:B------:R-:W-:Y:S01]  /*225a0*/  F2FP.F16.F32.PACK_AB R6, R9, R8 ;  /* 0x000000080906723e */ /* 0x000fe200000000ff */
[----:B------:R-:W2:Y:S01]  /*225b0*/  LDL.128 R24, [R1+0x3d0] ;  /* 0x0003d00001187983 */ /* 0x000ea20000100c00 */
[----:B------:R-:W-:-:S03]  /*225c0*/  F2FP.F16.F32.PACK_AB R7, R11, R10 ;  /* 0x0000000a0b07723e */ /* 0x000fc600000000ff */
[----:B------:R0:W-:Y:S04]  /*225d0*/  STSM.16.M88.4 [R36], R12 ;  /* 0x0000000c24007844 */ /* 0x0001e80000000200 */
[----:B------:R1:W-:Y:S04]  /*225e0*/  STSM.16.M88.4 [R34], R4 ;  /* 0x0000000422007844 */ /* 0x0003e80000000200 */
[----:B------:R-:W3:Y:S04]  /*225f0*/  LDL.128 R8, [R1+0x3f0] ;  /* 0x0003f00001087983 */ /* 0x000ee80000100c00 */
[----:B0-----:R-:W4:Y:S04]  /*22600*/  LDL.128 R36, [R1+0x3a0] ;  /* 0x0003a00001247983 */ /* 0x001f280000100c00 */
[----:B-1----:R-:W4:Y:S04]  /*22610*/  LDL.128 R32, [R1+0x3b0] ;  /* 0x0003b00001207983 */ /* 0x002f280000100c00 */
[----:B------:R-:W4:Y:S04]  /*22620*/  LDL.128 R4, [R1+0x400] ;  /* 0x0004000001047983 */ /* 0x000f280000100c00 */
[----:B------:R-:W4:Y:S01]  /*22630*/  LDL.128 R12, [R1+0x3e0] ;  /* 0x0003e000010c7983 */ /* 0x000f220000100c00 */
[----:B------:R-:W-:-:S02]  /*22640*/  IADD3 R21, P1, R16, 0x4000, RZ ;  /* 0x0000400010157810 */ /* 0x000fc40007f3e0ff */
[----:B------:R-:W-:Y:S02]  /*22650*/  LOP3.LUT R142, R143, 0x380, RZ, 0xc0, !PT ;  /* 0x000003808f8e7812 */ /* 0x000fe400078ec0ff */
[----:B------:R-:W-:Y:S02]  /*22660*/  LOP3.LUT R138, R139, 0x380, RZ, 0xc0, !PT ;  /* 0x000003808b8a7812 */ /* 0x000fe400078ec0ff */
[----:B------:R-:W-:Y:S02]  /*22670*/  LOP3.LUT R140, R141, 0x380, RZ, 0xc0, !PT ;  /* 0x000003808d8c7812 */ /* 0x000fe400078ec0ff */
[----:B------:R-:W-:Y:S02]  /*22680*/  LOP3.LUT R20, R21, 0x380, RZ, 0xc0, !PT ;  /* 0x0000038015147812 */ /* 0x000fe400078ec0ff */
[----:B------:R-:W-:Y:S02]  /*22690*/  SHF.R.U64 R142, R142, 0x3, RZ ;  /* 0x000000038e8e7819 */ /* 0x000fe400000012ff */
[----:B------:R-:W-:-:S02]  /*226a0*/  SHF.R.U64 R138, R138, 0x3, RZ ;  /* 0x000000038a8a7819 */ /* 0x000fc400000012ff */
[----:B------:R-:W-:Y:S02]  /*226b0*/  SHF.R.U64 R140, R140, 0x3, RZ ;  /* 0x000000038c8c7819 */ /* 0x000fe400000012ff */
[----:B------:R-:W-:Y:S02]  /*226c0*/  SHF.R.U64 R20, R20, 0x3, RZ ;  /* 0x0000000314147819 */ /* 0x000fe400000012ff */
[----:B------:R-:W-:Y:S02]  /*226d0*/  IADD3 R125, P0, R16, 0x4020, RZ ;  /* 0x00004020107d7810 */ /* 0x000fe40007f1e0ff */
[----:B------:R-:W-:Y:S01]  /*226e0*/  LOP3.LUT R142, R142, R143, RZ, 0x3c, !PT ;  /* 0x0000008f8e8e7212 */ /* 0x000fe200078e3cff */
[--C-:B------:R-:W-:Y:S01]  /*226f0*/  IMAD.X R143, RZ, RZ, R17.reuse, P6 ;  /* 0x000000ffff8f7224 */ /* 0x100fe200030e0611 */
[----:B------:R-:W-:Y:S02]  /*22700*/  IADD3 R127, P4, R16, 0x4040, RZ ;  /* 0x00004040107f7810 */ /* 0x000fe40007f9e0ff */
[----:B------:R-:W-:Y:S01]  /*22710*/  LOP3.LUT R138, R138, R139, RZ, 0x3c, !PT ;  /* 0x0000008b8a8a7212 */ /* 0x000fe200078e3cff */
[----:B------:R-:W-:Y:S01]  /*22720*/  IMAD.X R139, RZ, RZ, R17, P5 ;  /* 0x000000ffff8b7224 */ /* 0x000fe200028e0611 */
[----:B------:R-:W-:-:S02]  /*22730*/  IADD3 R129, P3, R16, 0x4060, RZ ;  /* 0x0000406010817810 */ /* 0x000fc40007f7e0ff */
[----:B------:R-:W-:Y:S01]  /*22740*/  LOP3.LUT R140, R140, R141, RZ, 0x3c, !PT ;  /* 0x0000008d8c8c7212 */ /* 0x000fe200078e3cff */
[--C-:B------:R-:W-:Y:S01]  /*22750*/  IMAD.X R141, RZ, RZ, R17.reuse, P2 ;  /* 0x000000ffff8d7224 */ /* 0x100fe200010e0611 */
[----:B------:R-:W-:Y:S02]  /*22760*/  IADD3 R131, P6, R16, 0x6000, RZ ;  /* 0x0000600010837810 */ /* 0x000fe40007fde0ff */
[----:B------:R-:W-:Y:S01]  /*22770*/  LOP3.LUT R20, R20, R21, RZ, 0x3c, !PT ;  /* 0x0000001514147212 */ /* 0x000fe200078e3cff */
[----:B------:R-:W-:Y:S01]  /*22780*/  IMAD.X R21, RZ, RZ, R17, P1 ;  /* 0x000000ffff157224 */ /* 0x000fe200008e0611 */
[----:B------:R-:W-:Y:S02]  /*22790*/  LOP3.LUT R124, R125, 0x380, RZ, 0xc0, !PT ;  /* 0x000003807d7c7812 */ /* 0x000fe400078ec0ff */
[----:B------:R-:W-:Y:S02]  /*227a0*/  IADD3 R133, P5, R16, 0x6020, RZ ;  /* 0x0000602010857810 */ /* 0x000fe40007fbe0ff */
[----:B------:R-:W-:-:S02]  /*227b0*/  LOP3.LUT R126, R127, 0x380, RZ, 0xc0, !PT ;  /* 0x000003807f7e7812 */ /* 0x000fc400078ec0ff */
[C---:B------:R-:W-:Y:S02]  /*227c0*/  IADD3 R135, P2, R16.reuse, 0x6040, RZ ;  /* 0x0000604010877810 */ /* 0x040fe40007f5e0ff */
[----:B------:R-:W-:Y:S02]  /*227d0*/  LOP3.LUT R128, R129, 0x380, RZ, 0xc0, !PT ;  /* 0x0000038081807812 */ /* 0x000fe400078ec0ff */
[----:B------:R-:W-:Y:S02]  /*227e0*/  IADD3 R137, P1, R16, 0x6060, RZ ;  /* 0x0000606010897810 */ /* 0x000fe40007f3e0ff */
[----:B------:R-:W-:Y:S02]  /*227f0*/  LOP3.LUT R130, R131, 0x380, RZ, 0xc0, !PT ;  /* 0x0000038083827812 */ /* 0x000fe400078ec0ff */
[----:B------:R-:W-:Y:S02]  /*22800*/  SHF.R.U64 R124, R124, 0x3, RZ ;  /* 0x000000037c7c7819 */ /* 0x000fe400000012ff */
[----:B------:R-:W-:-:S02]  /*22810*/  LOP3.LUT R132, R133, 0x380, RZ, 0xc0, !PT ;  /* 0x0000038085847812 */ /* 0x000fc400078ec0ff */
[----:B------:R-:W-:Y:S02]  /*22820*/  SHF.R.U64 R126, R126, 0x3, RZ ;  /* 0x000000037e7e7819 */ /* 0x000fe400000012ff */
[----:B------:R-:W-:Y:S02]  /*22830*/  LOP3.LUT R134, R135, 0x380, RZ, 0xc0, !PT ;  /* 0x0000038087867812 */ /* 0x000fe400078ec0ff */
[----:B------:R-:W-:Y:S02]  /*22840*/  F2FP.F16.F32.PACK_AB R120, R121, R120 ;  /* 0x000000787978723e */ /* 0x000fe400000000ff */
[----:B------:R-:W-:Y:S02]  /*22850*/  SHF.R.U64 R128, R128, 0x3, RZ ;  /* 0x0000000380807819 */ /* 0x000fe400000012ff */
[----:B------:R-:W-:Y:S02]  /*22860*/  LOP3.LUT R136, R137, 0x380, RZ, 0xc0, !PT ;  /* 0x0000038089887812 */ /* 0x000fe400078ec0ff */
[----:B------:R-:W-:-:S02]  /*22870*/  F2FP.F16.F32.PACK_AB R121, R123, R122 ;  /* 0x0000007a7b79723e */ /* 0x000fc400000000ff */
[----:B------:R-:W-:Y:S02]  /*22880*/  F2FP.F16.F32.PACK_AB R112, R113, R112 ;  /* 0x000000707170723e */ /* 0x000fe400000000ff */
[----:B------:R-:W-:Y:S02]  /*22890*/  SHF.R.U64 R130, R130, 0x3, RZ ;  /* 0x0000000382827819 */ /* 0x000fe400000012ff */
[----:B------:R-:W-:Y:S02]  /*228a0*/  F2FP.F16.F32.PACK_AB R122, R117, R116 ;  /* 0x00000074757a723e */ /* 0x000fe400000000ff */
[----:B------:R-:W-:Y:S02]  /*228b0*/  F2FP.F16.F32.PACK_AB R123, R119, R118 ;  /* 0x00000076777b723e */ /* 0x000fe400000000ff */
[----:B------:R-:W-:Y:S02]  /*228c0*/  F2FP.F16.F32.PACK_AB R113, R115, R114 ;  /* 0x000000727371723e */ /* 0x000fe400000000ff */
[----:B------:R-:W-:-:S02]  /*228d0*/  F2FP.F16.F32.PACK_AB R104, R105, R104 ;  /* 0x000000686968723e */ /* 0x000fc400000000ff */
[----:B------:R-:W-:Y:S01]  /*228e0*/  LOP3.LUT R124, R124, R125, RZ, 0x3c, !PT ;  /* 0x0000007d7c7c7212 */ /* 0x000fe200078e3cff */
[----:B------:R-:W-:Y:S01]  /*228f0*/  IMAD.X R125, RZ, RZ, R17, P0 ;  /* 0x000000ffff7d7224 */ /* 0x000fe200000e0611 */
        /* <DEDUP_REMOVED lines=15> */
[----:B------:R-:W-:Y:S02]  /*229f0*/  MOV R142, R142 ;  /* 0x0000008e008e7202 */ /* 0x000fe40000000f00 */
[----:B------:R-:W-:Y:S02]  /*22a00*/  F2FP.F16.F32.PACK_AB R98, R93, R92 ;  /* 0x0000005c5d62723e */ /* 0x000fe400000000ff */
[----:B------:R-:W-:Y:S02]  /*22a10*/  F2FP.F16.F32.PACK_AB R99, R95, R94 ;  /* 0x0000005e5f63723e */ /* 0x000fe400000000ff */
[----:B------:R-:W-:-:S02]  /*22a20*/  F2FP.F16.F32.PACK_AB R89, R91, R90 ;  /* 0x0000005a5b59723e */ /* 0x000fc400000000ff */
[----:B------:R-:W-:Y:S01]  /*22a30*/  F2FP.F16.F32.PACK_AB R80, R81, R80 ;  /* 0x000000505150723e */ /* 0x000fe200000000ff */
[----:B------:R0:W-:Y:S01]  /*22a40*/  STSM.16.M88.4 [R0], R120 ;  /* 0x0000007800007844 */ /* 0x0001e20000000200 */
[----:B------:R-:W-:Y:S01]  /*22a50*/  LOP3.LUT R130, R130, R131, RZ, 0x3c, !PT ;  /* 0x0000008382827212 */ /* 0x000fe200078e3cff */
[----:B------:R-:W-:Y:S01]  /*22a60*/  IMAD.X R131, RZ, RZ, R17, P6 ;  /* 0x000000ffff837224 */ /* 0x000fe200030e0611 */
        /* <DEDUP_REMOVED lines=8> */
[----:B------:R-:W-:Y:S01]  /*22af0*/  MOV R140, R140 ;  /* 0x0000008c008c7202 */ /* 0x000fe20000000f00 */
[----:B------:R-:W-:Y:S01]  /*22b00*/  UIMAD.WIDE UR10, UR60, 0x4, UR10 ;  /* 0x000000043c0a78a5 */ /* 0x000fe2000f8e020a */
        /* <DEDUP_REMOVED lines=21> */
[----:B------:R-:W-:Y:S02]  /*22c60*/  MOV R126, R126 ;  /* 0x0000007e007e7202 */ /* 0x000fe40000000f00 */
[----:B------:R-:W-:Y:S02]  /*22c70*/  F2FP.F16.F32.PACK_AB R58, R53, R52 ;  /* 0x00000034353a723e */ /* 0x000fe400000000ff */
[----:B------:R-:W-:Y:S02]  /*22c80*/  F2FP.F16.F32.PACK_AB R59, R55, R54 ;  /* 0x00000036373b723e */ /* 0x000fe400000000ff */
[----:B------:R-:W-:Y:S02]  /*22c90*/  F2FP.F16.F32.PACK_AB R49, R51, R50 ;  /* 0x000000323331723e */ /* 0x000fe400000000ff */
[----:B------:R-:W-:Y:S01]  /*22ca0*/  F2FP.F16.F32.PACK_AB R40, R41, R40 ;  /* 0x000000282928723e */ /* 0x000fe200000000ff */
[----:B------:R1:W-:Y:S01]  /*22cb0*/  STSM.16.M88.4 [R140], R80 ;  /* 0x000000508c007844 */ /* 0x0003e20000000200 */
[----:B------:R-:W-:-:S02]  /*22cc0*/  MOV R128, R128 ;  /* 0x0000008000807202 */ /* 0x000fc40000000f00 */
[----:B------:R-:W-:Y:S02]  /*22cd0*/  F2FP.F16.F32.PACK_AB R50, R45, R44 ;  /* 0x0000002c2d32723e */ /* 0x000fe400000000ff */
[----:B------:R-:W-:Y:S02]  /*22ce0*/  F2FP.F16.F32.PACK_AB R51, R47, R46 ;  /* 0x0000002e2f33723e */ /* 0x000fe400000000ff */
[----:B------:R-:W-:Y:S01]  /*22cf0*/  F2FP.F16.F32.PACK_AB R41, R43, R42 ;  /* 0x0000002a2b29723e */ /* 0x000fe200000000ff */
[----:B------:R1:W-:Y:S01]  /*22d00*/  STSM.16.M88.4 [R20], R72 ;  /* 0x0000004814007844 */ /* 0x0003e20000000200 */
[----:B------:R-:W-:Y:S02]  /*22d10*/  MOV R130, R130 ;  /* 0x0000008200827202 */ /* 0x000fe40000000f00 */
[----:B------:R-:W-:Y:S01]  /*22d20*/  MOV R132, R132 ;  /* 0x0000008400847202 */ /* 0x000fe20000000f00 */
[----:B------:R1:W-:Y:S01]  /*22d30*/  STSM.16.M88.4 [R124], R64 ;  /* 0x000000407c007844 */ /* 0x0003e20000000200 */
[----:B------:R-:W-:-:S02]  /*22d40*/  MOV R134, R134 ;  /* 0x0000008600867202 */ /* 0x000fc40000000f00 */
[----:B------:R-:W-:Y:S01]  /*22d50*/  MOV R136, R136 ;  /* 0x0000008800887202 */ /* 0x000fe20000000f00 */
[----:B------:R1:W-:Y:S04]  /*22d60*/  STSM.16.M88.4 [R126], R56 ;  /* 0x000000387e007844 */ /* 0x0003e80000000200 */
[----:B------:R1:W-:Y:S01]  /*22d70*/  STSM.16.M88.4 [R128], R48 ;  /* 0x0000003080007844 */ /* 0x0003e20000000200 */
[----:B------:R-:W-:-:S04]  /*22d80*/  ISETP.NE.U32.AND P0, PT, RZ, UR18, PT ;  /* 0x00000012ff007c0c */ /* 0x000fc8000bf05070 */
[----:B------:R-:W-:Y:S01]  /*22d90*/  ISETP.NE.AND.EX P0, PT, RZ, UR19, PT, P0 ;  /* 0x00000013ff007c0c */ /* 0x000fe2000bf05300 */
[----:B------:R-:W-:Y:S01]  /*22da0*/  IMAD.U32 R76, RZ, RZ, UR4 ;  /* 0x00000004ff4c7e24 */ /* 0x000fe2000f8e00ff */
[----:B--2---:R-:W-:Y:S02]  /*22db0*/  F2FP.F16.F32.PACK_AB R24, R25, R24 ;  /* 0x000000181918723e */ /* 0x004fe400000000ff */
[----:B------:R-:W-:Y:S02]  /*22dc0*/  F2FP.F16.F32.PACK_AB R25, R27, R26 ;  /* 0x0000001a1b19723e */ /* 0x000fe400000000ff */
[----:B---3--:R-:W-:Y:S02]  /*22dd0*/  F2FP.F16.F32.PACK_AB R8, R9, R8 ;  /* 0x000000080908723e */ /* 0x008fe400000000ff */
[----:B------:R-:W-:Y:S02]  /*22de0*/  F2FP.F16.F32.PACK_AB R9, R11, R10 ;  /* 0x0000000a0b09723e */ /* 0x000fe400000000ff */
[----:B----4-:R-:W-:-:S02]  /*22df0*/  F2FP.F16.F32.PACK_AB R42, R37, R36 ;  /* 0x00000024252a723e */ /* 0x010fc400000000ff */
[----:B------:R-:W-:Y:S02]  /*22e00*/  F2FP.F16.F32.PACK_AB R43, R39, R38 ;  /* 0x00000026272b723e */ /* 0x000fe400000000ff */
[----:B------:R-:W-:Y:S02]  /*22e10*/  F2FP.F16.F32.PACK_AB R32, R33, R32 ;  /* 0x000000202120723e */ /* 0x000fe400000000ff */
[----:B------:R-:W-:Y:S02]  /*22e20*/  F2FP.F16.F32.PACK_AB R33, R35, R34 ;  /* 0x000000222321723e */ /* 0x000fe400000000ff */
[----:B------:R-:W-:Y:S02]  /*22e30*/  F2FP.F16.F32.PACK_AB R34, R29, R28 ;  /* 0x0000001c1d22723e */ /* 0x000fe400000000ff */
[----:B------:R-:W-:Y:S02]  /*22e40*/  F2FP.F16.F32.PACK_AB R35, R31, R30 ;  /* 0x0000001e1f23723e */ /* 0x000fe400000000ff */
[----:B------:R-:W-:Y:S01]  /*22e50*/  F2FP.F16.F32.PACK_AB R10, R5, R4 ;  /* 0x00000004050a723e */ /* 0x000fe200000000ff */
[----:B------:R-:W-:Y:S01]  /*22e60*/  IMAD.U32 R4, RZ, RZ, UR10 ;  /* 0x0000000aff047e24 */ /* 0x000fe2000f8e00ff */
[----:B------:R-:W-:Y:S01]  /*22e70*/  F2FP.F16.F32.PACK_AB R26, R13, R12 ;  /* 0x0000000c0d1a723e */ /* 0x000fe200000000ff */
[----:B------:R-:W-:Y:S01]  /*22e80*/  IMAD.U32 R5, RZ, RZ, UR11 ;  /* 0x0000000bff057e24 */ /* 0x000fe2000f8e00ff */
[----:B------:R-:W-:Y:S01]  /*22e90*/  F2FP.F16.F32.PACK_AB R27, R15, R14 ;  /* 0x0000000e0f1b723e */ /* 0x000fe200000000ff */
[----:B------:R-:W-:Y:S01]  /*22ea0*/  ULDC.64 UR10, c[0x0][0xd08] ;  /* 0x00034200000a7ab9 */ /* 0x000fe20000000a00 */
[----:B------:R-:W-:Y:S01]  /*22eb0*/  F2FP.F16.F32.PACK_AB R11, R7, R6 ;  /* 0x00000006070b723e */ /* 0x000fe200000000ff */
[----:B------:R1:W-:Y:S01]  /*22ec0*/  STSM.16.M88.4 [R130], R40 ;  /* 0x0000002882007844 */ /* 0x0003e20000000200 */
[----:B------:R-:W-:-:S03]  /*22ed0*/  UISETP.NE.U32.AND UP0, UPT, UR10, URZ, UPT ;  /* 0x0000003f0a00728c */ /* 0x000fc6000bf05070 */
[----:B------:R1:W-:Y:S01]  /*22ee0*/  STSM.16.M88.4 [R132], R32 ;  /* 0x0000002084007844 */ /* 0x0003e20000000200 */
[----:B------:R-:W-:-:S03]  /*22ef0*/  UISETP.NE.AND.EX UP0, UPT, UR11, URZ, UPT, UP0 ;  /* 0x0000003f0b00728c */ /* 0x000fc6000bf05300 */
[----:B------:R1:W-:Y:S04]  /*22f00*/  STSM.16.M88.4 [R134], R24 ;  /* 0x0000001886007844 */ /* 0x0003e80000000200 */
[----:B------:R1:W-:Y:S01]  /*22f10*/  STSM.16.M88.4 [R136], R8 ;  /* 0x0000000888007844 */ /* 0x0003e20000000200 */
[----:B------:R-:W-:Y:S01]  /*22f20*/  BAR.SYNC.DEFER_BLOCKING 0x1, 0x100 ;  /* 0x0044000000007b1d */ /* 0x000fe20000010000 */
[----:B------:R-:W-:-:S05]  /*22f30*/  PLOP3.LUT P1, PT, PT, PT, UP0, 0x80, 0x0 ;  /* 0x000000000000781c */ /* 0x000fca0003f2f008 */
[----:B------:R-:W-:Y:S02]  /*22f40*/  @UP0 ULDC.64 UR10, c[0x0][0xd08] ;  /* 0x00034200000a0ab9 */ /* 0x000fe40000000a00 */
[----:B------:R-:W-:-:S06]  /*22f50*/  @UP0 UIMAD.WIDE UR10, UR60, 0x4, UR10 ;  /* 0x000000043c0a08a5 */ /* 0x000fcc000f8e020a */
[----:B------:R-:W-:Y:S02]  /*22f60*/  IMAD.U32 R6, RZ, RZ, UR10 ;  /* 0x0000000aff067e24 */ /* 0x000fe4000f8e00ff */
[----:B------:R-:W-:Y:S01]  /*22f70*/  IMAD.U32 R7, RZ, RZ, UR11 ;  /* 0x0000000bff077e24 */ /* 0x000fe2000f8e00ff */
[----:B0-----:R1:W5:Y:S04]  /*22f80*/  @P0 LDG.E R0, desc[UR36][R4.64] ;  /* 0x0000002404000981 */ /* 0x001368000c1e1900 */
[----:B------:R1:W5:Y:S01]  /*22f90*/  @P1 LDG.E R76, desc[UR36][R6.64] ;  /* 0x00000024064c1981 */ /* 0x000362000c1e1900 */
[----:B------:R-:W-:Y:S02]  /*22fa0*/  UISETP.NE.AND UP0, UPT, UR8, URZ, UPT ;  /* 0x0000003f0800728c */ /* 0x000fe4000bf05270 */
[----:B------:R-:W-:Y:S01]  /*22fb0*/  ULOP3.LUT UR61, UR61, 0xff, URZ, 0xc0, !UPT ;  /* 0x000000ff3d3d7892 */ /* 0x000fe2000f8ec03f */
[----:B------:R-:W-:Y:S01]  /*22fc0*/  UMOV UR4, URZ ;  /* 0x0000003f00047c82 */ /* 0x000fe20008000000 */
[----:B------:R-:W-:Y:S01]  /*22fd0*/  USEL UR23, UR8, UR9, UP0 ;  /* 0x0000000908177287 */ /* 0x000fe20008000000 */
[----:B------:R-:W-:Y:S11]  /*22fe0*/  @P1 BRA `(.L_x_6402) ;  /* 0x0000000000101947 */ /* 0x000ff60003800000 */
[----:B------:R-:W-:Y:S05]  /*22ff0*/  @!P0 BRA `(.L_x_6402) ;  /* 0x00000000000c8947 */ /* 0x000fea0003800000 */
[----:B-1----:R-:W2:Y:S04]  /*23000*/  LDG.E R3, desc[UR36][R4.64] ;  /* 0x0000002404037981 */ /* 0x002ea8000c1e1900 */
[----:B-----5:R-:W2:Y:S02]  /*23010*/  LDG.E R76, desc[UR36][R4.64+0x4] ;  /* 0x00000424044c7981 */ /* 0x020ea4000c1e1900 */
[----:B--2---:R-:W-:-:S07]  /*23020*/  IMAD.IADD R76, R76, 0x1, -R3 ;  /* 0x000000014c4c7824 */ /* 0x004fce00078e0a03 */
.L_x_6402:
[----:B-1----:R-:W0:Y:S01]  /*23030*/  SHFL.IDX PT, R3, R209, RZ, 0x1f ;  /* 0x00001fffd1037589 */ /* 0x002e2200000e0000 */
[----:B------:R-:W-:Y:S02]  /*23040*/  R2UR UR8, R212 ;  /* 0x00000000d40872ca */ /* 0x000fe400000e0000 */
[----:B-----5:R-:W-:-:S11]  /*23050*/  @P0 R2UR UR4, R0 ;  /* 0x00000000000402ca */ /* 0x020fd600000e0000 */
[----:B------:R-:W-:Y:S02]  /*23060*/  ULOP3.LUT UR8, UR8, 0xffff, URZ, 0xc0, !UPT ;  /* 0x0000ffff08087892 */ /* 0x000fe4000f8ec03f */
[----:B------:R-:W-:Y:S01]  /*23070*/  USHF.R.S32.HI UR26, URZ, 0x1f, UR4 ;  /* 0x0000001f3f1a7899 */ /* 0x000fe20008011404 */
[----:B0-----:R-:W-:-:S13]  /*23080*/  ISETP.NE.AND P0, PT, R3, RZ, PT ;  /* 0x000000ff0300720c */ /* 0x001fda0003f05270 */
[----:B------:R-:W-:Y:S05]  /*23090*/  @P0 BRA `(.L_x_6403) ;  /* 0x0000000400280947 */ /* 0x000fea0003800000 */
[----:B------:R-:W2:Y:S01]  /*230a0*/  LDL R6, [R1+0x448] ;  /* 0x0004480001067983 */ /* 0x000ea20000100800 */
[----:B------:R-:W0:Y:S03]  /*230b0*/  LDC R11, c[0x0][0xce8] ;  /* 0x00033a00ff0b7b82 */ /* 0x000e260000000800 */
[----:B------:R-:W3:Y:S04]  /*230c0*/  LDL R5, [R1+0x44c] ;  /* 0x00044c0001057983 */ /* 0x000ee80000100800 */
[----:B------:R-:W4:Y:S01]  /*230d0*/  LDL R4, [R1+0x438] ;  /* 0x0004380001047983 */ /* 0x000f220000100800 */
[----:B------:R-:W-:-:S04]  /*230e0*/  IMAD.U32 R3, RZ, RZ, UR59 ;  /* 0x0000003bff037e24 */ /* 0x000fc8000f8e00ff */
[----:B------:R-:W-:Y:S02]  /*230f0*/  IMAD R10, R3, 0x40, R22 ;  /* 0x00000040030a7824 */ /* 0x000fe400078e0216 */
[----:B0-----:R-:W-:Y:S01]  /*23100*/  IMAD R15, R76, R11, RZ ;  /* 0x0000000b4c0f7224 */ /* 0x001fe200078e02ff */
[----:B------:R-:W-:Y:S01]  /*23110*/  ISETP.NE.AND P2, PT, R11, 0x1, PT ;  /* 0x000000010b00780c */ /* 0x000fe20003f45270 */
[----:B------:R-:W-:Y:S01]  /*23120*/  UISETP.GT.AND UP1, UPT, UR23, 0x1, UPT ;  /* 0x000000011700788c */ /* 0x000fe2000bf24270 */
[----:B------:R-:W-:-:S03]  /*23130*/  UMOV UR22, 0xab8 ;  /* 0x00000ab800167882 */ /* 0x000fc60000000000 */
[----:B------:R-:W-:-:S08]  /*23140*/  USEL UR22, UR22, 0xa78, UP1 ;  /* 0x00000a7816167887 */ /* 0x000fd00008800000 */
[----:B------:R-:W0:Y:S01]  /*23150*/  @P2 LDC R3, c[0x0][0xcf0] ;  /* 0x00033c00ff032b82 */ /* 0x000e220000000800 */
[----:B------:R-:W-:Y:S01]  /*23160*/  UISETP.NE.U32.AND UP0, UPT, UR18, URZ, UPT ;  /* 0x0000003f1200728c */ /* 0x000fe2000bf05070 */
[----:B------:R-:W-:-:S03]  /*23170*/  IMAD.U32 R13, RZ, RZ, UR59 ;  /* 0x0000003bff0d7e24 */ /* 0x000fc6000f8e00ff */
[----:B------:R-:W-:Y:S01]  /*23180*/  UISETP.NE.AND.EX UP0, UPT, UR19, URZ, UPT, UP0 ;  /* 0x0000003f1300728c */ /* 0x000fe2000bf05300 */
[----:B--2---:R-:W-:-:S05]  /*23190*/  IMAD.MOV R0, RZ, RZ, -R6 ;  /* 0x000000ffff007224 */ /* 0x004fca00078e0a06 */
[----:B---3--:R-:W-:Y:S02]  /*231a0*/  ISETP.NE.AND P0, PT, R5, R0, PT ;  /* 0x000000000500720c */ /* 0x008fe40003f05270 */
[----:B------:R-:W1:Y:S02]  /*231b0*/  @P2 LDC R0, c[0x0][0xcec] ;  /* 0x00033b00ff002b82 */ /* 0x000e640000000800 */
[----:B------:R-:W-:-:S13]  /*231c0*/  ISETP.GE.OR P1, PT, R10, R15, P0 ;  /* 0x0000000f0a00720c */ /* 0x000fda0000726670 */
[----:B------:R-:W2:Y:S01]  /*231d0*/  @!P1 LDL R9, [R1+0x1f0] ;  /* 0x0001f00001099983 */ /* 0x000ea20000100800 */
[----:B----4-:R-:W-:Y:S01]  /*231e0*/  IMAD R13, R13, 0x40, R4 ;  /* 0x000000400d0d7824 */ /* 0x010fe200078e0204 */
[----:B------:R-:W-:Y:S01]  /*231f0*/  USHF.R.S32.HI UR16, URZ, 0x1f, UR60 ;  /* 0x0000001f3f107899 */ /* 0x000fe2000801143c */
[----:B------:R-:W-:Y:S01]  /*23200*/  BSSY B1, `(.L_x_6403) ;  /* 0x0000033000017945 */ /* 0x000fe20003800000 */
[----:B------:R-:W-:Y:S01]  /*23210*/  USEL UR9, UR61, URZ, UP1 ;  /* 0x0000003f3d097287 */ /* 0x000fe20008800000 */
[----:B------:R-:W-:Y:S01]  /*23220*/  IMAD.MOV.U32 R7, RZ, RZ, R13 ;  /* 0x000000ffff077224 */ /* 0x000fe200078e000d */
[----:B------:R-:W-:Y:S01]  /*23230*/  USEL UR17, UR60, URZ, !UP0 ;  /* 0x0000003f3c117287 */ /* 0x000fe2000c000000 */
[----:B------:R-:W-:Y:S01]  /*23240*/  ULDC.64 UR10, c[0x0][UR22+0x220] ;  /* 0x00008800160a7abb */ /* 0x000fe20008000a00 */
[----:B------:R-:W-:Y:S01]  /*23250*/  ULDC.64 UR14, c[0x0][UR22+0x228] ;  /* 0x00008a00160e7abb */ /* 0x000fe20008000a00 */
[----:B-1----:R-:W-:Y:S01]  /*23260*/  @P2 IMAD.HI.U32 R0, R13, R0, RZ ;  /* 0x000000000d002227 */ /* 0x002fe200078e00ff */
[----:B------:R-:W-:-:S02]  /*23270*/  USEL UR20, UR16, URZ, !UP0 ;  /* 0x0000003f10147287 */ /* 0x000fc4000c000000 */
[----:B------:R-:W-:Y:S02]  /*23280*/  UIMAD.WIDE.U32 UR24, UR14, UR9, URZ ;  /* 0x000000090e1872a5 */ /* 0x000fe4000f8e003f */
[----:B------:R-:W-:Y:S01]  /*23290*/  UIMAD UR11, UR11, UR17, URZ ;  /* 0x000000110b0b72a4 */ /* 0x000fe2000f8e023f */
[----:B0-----:R-:W-:Y:S01]  /*232a0*/  @P2 SHF.R.U32.HI R7, RZ, R3, R0 ;  /* 0x00000003ff072219 */ /* 0x001fe20000011600 */
[----:B------:R-:W-:Y:S01]  /*232b0*/  ULDC.64 UR12, c[0x0][UR22+0x218] ;  /* 0x00008600160c7abb */ /* 0x000fe20008000a00 */
[----:B------:R-:W-:Y:S01]  /*232c0*/  UIMAD UR9, UR15, UR9, URZ ;  /* 0x000000090f0972a4 */ /* 0x000fe2000f8e023f */
[----:B------:R-:W-:Y:S01]  /*232d0*/  IMAD.U32 R4, RZ, RZ, UR24 ;  /* 0x00000018ff047e24 */ /* 0x000fe2000f8e00ff */
[----:B------:R-:W-:Y:S01]  /*232e0*/  UIMAD.WIDE.U32 UR14, UR10, UR17, URZ ;  /* 0x000000110a0e72a5 */ /* 0x000fe2000f8e003f */
[----:B------:R-:W-:Y:S01]  /*232f0*/  IMAD.MOV R0, RZ, RZ, -R7 ;  /* 0x000000ffff007224 */ /* 0x000fe200078e0a07 */
[----:B------:R-:W-:Y:S01]  /*23300*/  UIMAD.WIDE.U32 UR16, UR12, UR8, URZ ;  /* 0x000000080c1072a5 */ /* 0x000fe2000f8e003f */
[----:B------:R-:W-:Y:S01]  /*23310*/  IMAD.U32 R5, RZ, RZ, UR25 ;  /* 0x00000019ff057e24 */ /* 0x000fe2000f8e00ff */
[----:B------:R-:W-:Y:S01]  /*23320*/  UIMAD UR12, UR13, UR8, URZ ;  /* 0x000000080d0c72a4 */ /* 0x000fe2000f8e023f */
[----:B------:R-:W-:Y:S01]  /*23330*/  IMAD R3, R11, R0, R13 ;  /* 0x000000000b037224 */ /* 0x000fe200078e020d */
[----:B------:R-:W-:-:S02]  /*23340*/  UIMAD UR11, UR10, UR20, UR11 ;  /* 0x000000140a0b72a4 */ /* 0x000fc4000f8e020b */
[----:B------:R-:W-:Y:S02]  /*23350*/  UIADD3 UR13, UR25, UR9, URZ ;  /* 0x00000009190d7290 */ /* 0x000fe4000fffe03f */
[----:B------:R-:W-:Y:S01]  /*23360*/  UIADD3 UR16, UP0, UP2, UR14, UR16, UR4 ;  /* 0x000000100e107290 */ /* 0x000fe2000fa1e004 */
[----:B------:R-:W-:Y:S01]  /*23370*/  SHF.R.S32.HI R0, RZ, 0x1f, R3 ;  /* 0x0000001fff007819 */ /* 0x000fe20000011403 */
[----:B------:R-:W-:Y:S02]  /*23380*/  UIADD3 UR12, UR17, UR12, URZ ;  /* 0x0000000c110c7290 */ /* 0x000fe4000fffe03f */
[----:B------:R-:W-:Y:S01]  /*23390*/  UIADD3 UR9, UR15, UR11, URZ ;  /* 0x0000000b0f097290 */ /* 0x000fe2000fffe03f */
[----:B------:R-:W-:Y:S01]  /*233a0*/  IMAD.U32 R6, RZ, RZ, UR13 ;  /* 0x0000000dff067e24 */ /* 0x000fe2000f8e00ff */
[----:B------:R-:W-:Y:S01]  /*233b0*/  IADD3 R4, P2, P3, R7, UR16, R4 ;  /* 0x0000001007047c10 */ /* 0x000fe2000fb5e004 */
[----:B------:R-:W-:Y:S01]  /*233c0*/  ULDC.64 UR10, c[0x0][UR22+0x210] ;  /* 0x00008400160a7abb */ /* 0x000fe20008000a00 */
[----:B------:R-:W-:Y:S01]  /*233d0*/  UIADD3.X UR9, UR9, UR12, UR26, UP0, UP2 ;  /* 0x0000000c09097290 */ /* 0x000fe200087e441a */
[----:B------:R-:W-:Y:S01]  /*233e0*/  SHF.R.S32.HI R7, RZ, 0x1f, R7 ;  /* 0x0000001fff077819 */ /* 0x000fe20000011407 */
[----:B------:R-:W-:Y:S01]  /*233f0*/  IMAD R11, R3, UR11, RZ ;  /* 0x0000000b030b7c24 */ /* 0x000fe2000f8e02ff */
[----:B------:R-:W-:Y:S01]  /*23400*/  ULDC.64 UR12, c[0x0][0xca8] ;  /* 0x00032a00000c7ab9 */ /* 0x000fe20000000a00 */
[----:B------:R-:W-:Y:S01]  /*23410*/  @!UP1 ULDC UR12, c[0x0][0xc50] ;  /* 0x00031400000c9ab9 */ /* 0x000fe20000000800 */
[----:B------:R-:W-:Y:S01]  /*23420*/  @!UP1 ULDC UR13, c[0x0][0xc54] ;  /* 0x00031500000d9ab9 */ /* 0x000fe20000000800 */
[----:B------:R-:W-:Y:S01]  /*23430*/  IADD3.X R5, R7, UR9, R6, P2, P3 ;  /* 0x0000000907057c10 */ /* 0x000fe200097e6406 */
[----:B------:R-:W-:-:S02]  /*23440*/  IMAD R11, R0, UR10, R11 ;  /* 0x0000000a000b7c24 */ /* 0x000fc4000f8e020b */
[----:B------:R-:W-:Y:S02]  /*23450*/  VIADD R0, R10, 0x8 ;  /* 0x000000080a007836 */ /* 0x000fe40000000000 */
[----:B------:R-:W-:-:S03]  /*23460*/  IMAD.WIDE.U32 R4, R3, UR10, R4 ;  /* 0x0000000a03047c25 */ /* 0x000fc6000f8e0004 */
[----:B------:R-:W-:Y:S01]  /*23470*/  ISETP.GE.OR P0, PT, R0, R15, P0 ;  /* 0x0000000f0000720c */ /* 0x000fe20000706670 */
[----:B------:R-:W-:Y:S01]  /*23480*/  IMAD.IADD R3, R5, 0x1, R11 ;  /* 0x0000000105037824 */ /* 0x000fe200078e020b */
[----:B------:R-:W-:-:S04]  /*23490*/  LEA R8, P2, R4, UR12, 0x2 ;  /* 0x0000000c04087c11 */ /* 0x000fc8000f8410ff */
[----:B------:R-:W-:Y:S01]  /*234a0*/  LEA.HI.X R3, R4, UR13, R3, 0x2, P2 ;  /* 0x0000000d04037c11 */ /* 0x000fe200090f1403 */
[----:B------:R-:W-:Y:S04]  /*234b0*/  SHFL.IDX PT, R6, R8, 0x1, 0x1c1f ;  /* 0x003c1f0008067f89 */ /* 0x000fe800000e0000 */
[----:B------:R-:W-:Y:S04]  /*234c0*/  SHFL.IDX PT, R4, R8, RZ, 0x1c1f ;  /* 0x001c1fff08047589 */ /* 0x000fe800000e0000 */
[----:B------:R-:W2:Y:S04]  /*234d0*/  SHFL.IDX PT, R5, R3, RZ, 0x1c1f ;  /* 0x001c1fff03057589 */ /* 0x000ea800000e0000 */
[----:B------:R0:W1:Y:S04]  /*234e0*/  SHFL.IDX PT, R7, R3, 0x1, 0x1c1f ;  /* 0x003c1f0003077f89 */ /* 0x00006800000e0000 */
[----:B--2---:R0:W-:Y:S01]  /*234f0*/  @!P1 ST.E desc[UR36][R4.64], R9 ;  /* 0x0000000904009985 */ /* 0x0041e2000c101924 */
[----:B-1----:R-:W-:Y:S05]  /*23500*/  @P0 BRA `(.L_x_6404) ;  /* 0x0000000000080947 */ /* 0x002fea0003800000 */
[----:B0-----:R-:W2:Y:S04]  /*23510*/  LDL R3, [R1+0x1f4] ;  /* 0x0001f40001037983 */ /* 0x001ea80000100800 */
[----:B--2---:R1:W-:Y:S02]  /*23520*/  ST.E desc[UR36][R6.64], R3 ;  /* 0x0000000306007985 */ /* 0x0043e4000c101924 */
.L_x_6404:
[----:B------:R-:W-:Y:S05]  /*23530*/  BSYNC B1 ;  /* 0x0000000000017941 */ /* 0x000fea0003800000 */
.L_x_6403:
[----:B------:R-:W-:Y:S02]  /*23540*/  UISETP.GT.AND UP1, UPT, UR23, 0x1, UPT ;  /* 0x000000011700788c */ /* 0x000fe4000bf24270 */
[----:B------:R-:W-:-:S04]  /*23550*/  UISETP.NE.U32.AND UP0, UPT, UR18, URZ, UPT ;  /* 0x0000003f1200728c */ /* 0x000fc8000bf05070 */
[----:B------:R-:W-:Y:S01]  /*23560*/  PLOP3.LUT P0, PT, PT, PT, UP1, 0x80, 0x0 ;  /* 0x000000000000781c */ /* 0x000fe20003f0f018 */
[----:B------:R-:W-:-:S04]  /*23570*/  UISETP.NE.AND.EX UP0, UPT, UR19, URZ, UPT, UP0 ;  /* 0x0000003f1300728c */ /* 0x000fc8000bf05300 */
[----:B------:R-:W-:-:S08]  /*23580*/  USEL UR14, UR60, URZ, !UP0 ;  /* 0x0000003f3c0e7287 */ /* 0x000fd0000c000000 */
[----:B------:R-:W-:Y:S05]  /*23590*/  @P0 BRA `(.L_x_6405) ;  /* 0x0000001000240947 */ /* 0x000fea0003800000 */
[----:B-1----:R-:W2:Y:S01]  /*235a0*/  LDL.64 R6, [R1+0x440] ;  /* 0x0004400001067983 */ /* 0x002ea20000100a00 */
[----:B0-----:R-:W-:Y:S01]  /*235b0*/  IMAD R4, R208, 0x40, R19 ;  /* 0x00000040d0047824 */ /* 0x001fe200078e0213 */
[----:B------:R-:W0:Y:S01]  /*235c0*/  LDC R81, c[0x0][0xce8] ;  /* 0x00033a00ff517b82 */ /* 0x000e220000000800 */
[----:B------:R-:W-:Y:S02]  /*235d0*/  ULDC.64 UR12, c[0x0][0xba0] ;  /* 0x0002e800000c7ab9 */ /* 0x000fe40000000a00 */
[----:B------:R-:W-:Y:S02]  /*235e0*/  UIMAD UR9, UR26, UR12, URZ ;  /* 0x0000000c1a0972a4 */ /* 0x000fe4000f8e023f */
[----:B------:R-:W-:Y:S02]  /*235f0*/  UIMAD.WIDE.U32 UR10, UR4, UR12, URZ ;  /* 0x0000000c040a72a5 */ /* 0x000fe4000f8e003f */
[----:B------:R-:W-:-:S03]  /*23600*/  UIMAD UR9, UR4, UR13, UR9 ;  /* 0x0000000d040972a4 */ /* 0x000fc6000f8e0209 */
[----:B------:R-:W-:Y:S01]  /*23610*/  ULDC.64 UR12, c[0x0][0xbe8] ;  /* 0x0002fa00000c7ab9 */ /* 0x000fe20000000a00 */
[----:B------:R-:W-:-:S04]  /*23620*/  UIADD3 UR11, UR11, UR9, URZ ;  /* 0x000000090b0b7290 */ /* 0x000fc8000fffe03f */
[----:B------:R-:W-:-:S04]  /*23630*/  UIMAD.WIDE.U32 UR10, UR8, UR12, UR10 ;  /* 0x0000000c080a72a5 */ /* 0x000fc8000f8e000a */
[----:B------:R-:W-:-:S03]  /*23640*/  UIMAD UR9, UR8, UR13, UR11 ;  /* 0x0000000d080972a4 */ /* 0x000fc6000f8e020b */
[----:B------:R-:W-:Y:S01]  /*23650*/  ULDC UR11, c[0x0][0xbc8] ;  /* 0x0002f200000b7ab9 */ /* 0x000fe20000000800 */
[----:B------:R-:W-:Y:S01]  /*23660*/  IMAD.U32 R21, RZ, RZ, UR59 ;  /* 0x0000003bff157e24 */ /* 0x000fe2000f8e00ff */
[----:B------:R-:W-:Y:S01]  /*23670*/  USHF.R.S32.HI UR4, URZ, 0x1f, UR14 ;  /* 0x0000001f3f047899 */ /* 0x000fe2000801140e */
[----:B------:R-:W-:-:S03]  /*23680*/  ULDC.64 UR12, c[0x0][0xbf0] ;  /* 0x0002fc00000c7ab9 */ /* 0x000fc60000000a00 */
[----:B------:R-:W-:Y:S01]  /*23690*/  UIMAD UR4, UR4, UR12, URZ ;  /* 0x0000000c040472a4 */ /* 0x000fe2000f8e023f */
[----:B------:R-:W-:-:S03]  /*236a0*/  UMOV UR8, UR10 ;  /* 0x0000000a00087c82 */ /* 0x000fc60008000000 */
[----:B------:R-:W-:Y:S02]  /*236b0*/  UIMAD UR4, UR14, UR13, UR4 ;  /* 0x0000000d0e0472a4 */ /* 0x000fe4000f8e0204 */
[----:B------:R-:W-:-:S04]  /*236c0*/  UIMAD.WIDE.U32 UR8, UR14, UR12, UR8 ;  /* 0x0000000c0e0872a5 */ /* 0x000fc8000f8e0008 */
[----:B------:R-:W-:Y:S01]  /*236d0*/  UIADD3 UR4, UR9, UR4, URZ ;  /* 0x0000000409047290 */ /* 0x000fe2000fffe03f */
[----:B------:R-:W-:Y:S01]  /*236e0*/  BSSY B1, `(.L_x_6406) ;  /* 0x00000ce000017945 */ /* 0x000fe20003800000 */
[----:B------:R-:W-:Y:S02]  /*236f0*/  SHF.R.S32.HI R84, RZ, 0x1f, R210 ;  /* 0x0000001fff547819 */ /* 0x000fe400000114d2 */
[----:B------:R-:W-:Y:S02]  /*23700*/  SHF.R.S32.HI R85, RZ, 0x1f, R211 ;  /* 0x0000001fff557819 */ /* 0x000fe400000114d3 */
[----:B------:R-:W-:Y:S02]  /*23710*/  SHF.R.S32.HI R86, RZ, 0x1f, R152 ;  /* 0x0000001fff567819 */ /* 0x000fe40000011498 */
[----:B------:R-:W-:Y:S02]  /*23720*/  SHF.R.S32.HI R87, RZ, 0x1f, R153 ;  /* 0x0000001fff577819 */ /* 0x000fe40000011499 */
[----:B------:R-:W-:-:S02]  /*23730*/  SHF.R.S32.HI R88, RZ, 0x1f, R154 ;  /* 0x0000001fff587819 */ /* 0x000fc4000001149a */
[----:B------:R-:W-:Y:S02]  /*23740*/  SHF.R.S32.HI R89, RZ, 0x1f, R155 ;  /* 0x0000001fff597819 */ /* 0x000fe4000001149b */
[----:B------:R-:W-:Y:S01]  /*23750*/  SHF.R.S32.HI R90, RZ, 0x1f, R156 ;  /* 0x0000001fff5a7819 */ /* 0x000fe2000001149c */
[----:B--2---:R-:W-:-:S03]  /*23760*/  IMAD.WIDE R4, R4, 0x2, R6 ;  /* 0x0000000204047825 */ /* 0x004fc600078e0206 */
[C---:B------:R-:W-:Y:S02]  /*23770*/  IADD3 R41, P2, R4.reuse, 0x7000, RZ ;  /* 0x0000700004297810 */ /* 0x040fe40007f5e0ff */
[----:B------:R-:W-:Y:S02]  /*23780*/  IADD3 R9, P3, R4, 0x1000, RZ ;  /* 0x0000100004097810 */ /* 0x000fe40007f7e0ff */
[----:B------:R-:W-:Y:S02]  /*23790*/  LOP3.LUT R40, R41, 0x380, RZ, 0xc0, !PT ;  /* 0x0000038029287812 */ /* 0x000fe400078ec0ff */
[----:B------:R-:W-:Y:S02]  /*237a0*/  LOP3.LUT R8, R9, 0x380, RZ, 0xc0, !PT ;  /* 0x0000038009087812 */ /* 0x000fe400078ec0ff */
[----:B------:R-:W-:Y:S02]  /*237b0*/  SHF.R.U64 R40, R40, 0x3, RZ ;  /* 0x0000000328287819 */ /* 0x000fe400000012ff */
[----:B------:R-:W-:-:S02]  /*237c0*/  SHF.R.U64 R8, R8, 0x3, RZ ;  /* 0x0000000308087819 */ /* 0x000fc400000012ff */
[----:B------:R-:W-:Y:S01]  /*237d0*/  LOP3.LUT R40, R40, R41, RZ, 0x3c, !PT ;  /* 0x0000002928287212 */ /* 0x000fe200078e3cff */
[----:B------:R-:W-:Y:S01]  /*237e0*/  IMAD.X R41, RZ, RZ, R5, P2 ;  /* 0x000000ffff297224 */ /* 0x000fe200010e0605 */
[C---:B------:R-:W-:Y:S02]  /*237f0*/  IADD3 R69, P2, R4.reuse, 0xe000, RZ ;  /* 0x0000e00004457810 */ /* 0x040fe40007f5e0ff */
[C---:B------:R-:W-:Y:S02]  /*23800*/  IADD3 R37, P1, R4.reuse, 0x6000, RZ ;  /* 0x0000600004257810 */ /* 0x040fe40007f3e0ff */
[----:B------:R-:W-:Y:S01]  /*23810*/  LOP3.LUT R68, R69, 0x380, RZ, 0xc0, !PT ;  /* 0x0000038045447812 */ /* 0x000fe200078ec0ff */
[----:B------:R-:W5:Y:S01]  /*23820*/  LD.E.128 R40, desc[UR36][R40.64] ;  /* 0x0000002428287980 */ /* 0x000f62000c101d00 */
[----:B------:R-:W-:Y:S02]  /*23830*/  IADD3 R33, P0, R4, 0x5000, RZ ;  /* 0x0000500004217810 */ /* 0x000fe40007f1e0ff */
[----:B------:R-:W-:-:S02]  /*23840*/  SHF.R.U64 R68, R68, 0x3, RZ ;  /* 0x0000000344447819 */ /* 0x000fc400000012ff */
[----:B------:R-:W-:Y:S01]  /*23850*/  LOP3.LUT R8, R8, R9, RZ, 0x3c, !PT ;  /* 0x0000000908087212 */ /* 0x000fe200078e3cff */
[--C-:B------:R-:W-:Y:S01]  /*23860*/  IMAD.X R9, RZ, RZ, R5.reuse, P3 ;  /* 0x000000ffff097224 */ /* 0x100fe200018e0605 */
[----:B------:R-:W-:Y:S02]  /*23870*/  LOP3.LUT R36, R37, 0x380, RZ, 0xc0, !PT ;  /* 0x0000038025247812 */ /* 0x000fe400078ec0ff */
[----:B------:R-:W-:Y:S01]  /*23880*/  LOP3.LUT R68, R68, R69, RZ, 0x3c, !PT ;  /* 0x0000004544447212 */ /* 0x000fe200078e3cff */
[----:B------:R-:W-:Y:S01]  /*23890*/  IMAD.X R69, RZ, RZ, R5, P2 ;  /* 0x000000ffff457224 */ /* 0x000fe200010e0605 */
[----:B------:R-:W-:Y:S01]  /*238a0*/  LOP3.LUT R32, R33, 0x380, RZ, 0xc0, !PT ;  /* 0x0000038021207812 */ /* 0x000fe200078ec0ff */
[----:B------:R-:W5:Y:S01]  /*238b0*/  LD.E.128 R8, desc[UR36][R8.64] ;  /* 0x0000002408087980 */ /* 0x000f62000c101d00 */
[----:B------:R-:W-:Y:S02]  /*238c0*/  IADD3 R45, P3, R4, 0x8000, RZ ;  /* 0x00008000042d7810 */ /* 0x000fe40007f7e0ff */
[----:B0-----:R-:W-:Y:S01]  /*238d0*/  ISETP.NE.AND P2, PT, R81, 0x1, PT ;  /* 0x000000015100780c */ /* 0x001fe20003f45270 */
[----:B------:R-:W5:Y:S01]  /*238e0*/  LD.E.128 R68, desc[UR36][R68.64] ;  /* 0x0000002444447980 */ /* 0x000f62000c101d00 */
[----:B------:R-:W-:-:S02]  /*238f0*/  SHF.R.U64 R36, R36, 0x3, RZ ;  /* 0x0000000324247819 */ /* 0x000fc400000012ff */
[----:B------:R-:W-:Y:S02]  /*23900*/  SHF.R.U64 R32, R32, 0x3, RZ ;  /* 0x0000000320207819 */ /* 0x000fe400000012ff */
[----:B------:R-:W-:Y:S02]  /*23910*/  LOP3.LUT R44, R45, 0x380, RZ, 0xc0, !PT ;  /* 0x000003802d2c7812 */ /* 0x000fe400078ec0ff */
[----:B------:R-:W-:Y:S01]  /*23920*/  LOP3.LUT R36, R36, R37, RZ, 0x3c, !PT ;  /* 0x0000002524247212 */ /* 0x000fe200078e3cff */
[--C-:B------:R-:W-:Y:S01]  /*23930*/  IMAD.X R37, RZ, RZ, R5.reuse, P1 ;  /* 0x000000ffff257224 */ /* 0x100fe200008e0605 */
[----:B------:R-:W-:Y:S01]  /*23940*/  LOP3.LUT R32, R32, R33, RZ, 0x3c, !PT ;  /* 0x0000002120207212 */ /* 0x000fe200078e3cff */
[----:B------:R-:W-:Y:S01]  /*23950*/  IMAD.X R33, RZ, RZ, R5, P0 ;  /* 0x000000ffff217224 */ /* 0x000fe200000e0605 */
[----:B------:R-:W-:Y:S01]  /*23960*/  SHF.R.U64 R44, R44, 0x3, RZ ;  /* 0x000000032c2c7819 */ /* 0x000fe200000012ff */
[----:B------:R-:W0:Y:S01]  /*23970*/  @P2 LDC R77, c[0x0][0xcec] ;  /* 0x00033b00ff4d2b82 */ /* 0x000e220000000800 */
[C---:B------:R-:W-:Y:S01]  /*23980*/  IADD3 R65, P1, R4.reuse, 0xd000, RZ ;  /* 0x0000d00004417810 */ /* 0x040fe20007f3e0ff */
[----:B------:R-:W5:Y:S01]  /*23990*/  LD.E.128 R36, desc[UR36][R36.64] ;  /* 0x0000002424247980 */ /* 0x000f62000c101d00 */
[----:B------:R-:W-:-:S02]  /*239a0*/  IADD3 R61, P0, R4, 0xc000, RZ ;  /* 0x0000c000043d7810 */ /* 0x000fc40007f1e0ff */
[----:B------:R-:W-:Y:S01]  /*239b0*/  LOP3.LUT R44, R44, R45, RZ, 0x3c, !PT ;  /* 0x0000002d2c2c7212 */ /* 0x000fe200078e3cff */
[--C-:B------:R-:W-:Y:S01]  /*239c0*/  IMAD.X R45, RZ, RZ, R5.reuse, P3 ;  /* 0x000000ffff2d7224 */ /* 0x100fe200018e0605 */
[----:B------:R-:W-:Y:S01]  /*239d0*/  LOP3.LUT R64, R65, 0x380, RZ, 0xc0, !PT ;  /* 0x0000038041407812 */ /* 0x000fe200078ec0ff */
[----:B------:R-:W1:Y:S01]  /*239e0*/  @P2 LDC R79, c[0x0][0xcf0] ;  /* 0x00033c00ff4f2b82 */ /* 0x000e620000000800 */
[----:B------:R-:W-:Y:S01]  /*239f0*/  LOP3.LUT R60, R61, 0x380, RZ, 0xc0, !PT ;  /* 0x000003803d3c7812 */ /* 0x000fe200078ec0ff */
[----:B------:R-:W5:Y:S01]  /*23a00*/  LD.E.128 R32, desc[UR36][R32.64] ;  /* 0x0000002420207980 */ /* 0x000f62000c101d00 */
[----:B------:R-:W-:Y:S02]  /*23a10*/  IADD3 R3, P3, R4, 0xf000, RZ ;  /* 0x0000f00004037810 */ /* 0x000fe40007f7e0ff */
[----:B------:R-:W-:Y:S01]  /*23a20*/  SHF.R.U64 R64, R64, 0x3, RZ ;  /* 0x0000000340407819 */ /* 0x000fe200000012ff */
[----:B------:R-:W5:Y:S01]  /*23a30*/  LD.E.128 R44, desc[UR36][R44.64] ;  /* 0x000000242c2c7980 */ /* 0x000f62000c101d00 */
[----:B------:R-:W-:Y:S01]  /*23a40*/  SHF.R.U64 R60, R60, 0x3, RZ ;  /* 0x000000033c3c7819 */ /* 0x000fe200000012ff */
[----:B------:R-:W-:Y:S01]  /*23a50*/  IMAD.X R73, RZ, RZ, R5, P3 ;  /* 0x000000ffff497224 */ /* 0x000fe200018e0605 */
[----:B------:R-:W-:-:S02]  /*23a60*/  LOP3.LUT R0, R3, 0x380, RZ, 0xc0, !PT ;  /* 0x0000038003007812 */ /* 0x000fc400078ec0ff */
[----:B------:R-:W-:Y:S01]  /*23a70*/  LOP3.LUT R64, R64, R65, RZ, 0x3c, !PT ;  /* 0x0000004140407212 */ /* 0x000fe200078e3cff */
[--C-:B------:R-:W-:Y:S01]  /*23a80*/  IMAD.X R65, RZ, RZ, R5.reuse, P1 ;  /* 0x000000ffff417224 */ /* 0x100fe200008e0605 */
[----:B------:R-:W-:Y:S01]  /*23a90*/  LOP3.LUT R60, R60, R61, RZ, 0x3c, !PT ;  /* 0x0000003d3c3c7212 */ /* 0x000fe200078e3cff */
[----:B------:R-:W-:Y:S01]  /*23aa0*/  IMAD.X R61, RZ, RZ, R5, P0 ;  /* 0x000000ffff3d7224 */ /* 0x000fe200000e0605 */
[----:B------:R-:W-:Y:S02]  /*23ab0*/  SHF.R.U64 R0, R0, 0x3, RZ ;  /* 0x0000000300007819 */ /* 0x000fe400000012ff */
[----:B------:R-:W-:Y:S01]  /*23ac0*/  ISETP.GE.AND P1, PT, R19, UR11, PT ;  /* 0x0000000b13007c0c */ /* 0x000fe2000bf26270 */
[----:B------:R-:W5:Y:S01]  /*23ad0*/  LD.E.128 R64, desc[UR36][R64.64] ;  /* 0x0000002440407980 */ /* 0x000f62000c101d00 */
[----:B------:R-:W-:Y:S02]  /*23ae0*/  ISETP.GE.AND P0, PT, R156, UR11, PT ;  /* 0x0000000b9c007c0c */ /* 0x000fe4000bf06270 */
[----:B------:R-:W-:Y:S01]  /*23af0*/  LOP3.LUT R72, R0, R3, RZ, 0x3c, !PT ;  /* 0x0000000300487212 */ /* 0x000fe200078e3cff */
[----:B------:R-:W-:Y:S01]  /*23b00*/  IMAD R0, R157, 0x20, R208 ;  /* 0x000000209d007824 */ /* 0x000fe200078e02d0 */
[----:B------:R-:W-:Y:S01]  /*23b10*/  SEL R3, RZ, 0x1, P1 ;  /* 0x00000001ff037807 */ /* 0x000fe20000800000 */
[----:B------:R-:W5:Y:S01]  /*23b20*/  LD.E.128 R60, desc[UR36][R60.64] ;  /* 0x000000243c3c7980 */ /* 0x000f62000c101d00 */
[----:B------:R-:W-:-:S02]  /*23b30*/  SEL R20, RZ, 0xffffffff, P0 ;  /* 0xffffffffff147807 */ /* 0x000fc40000000000 */
[----:B------:R-:W-:Y:S01]  /*23b40*/  ISETP.GE.AND P1, PT, R155, UR11, PT ;  /* 0x0000000b9b007c0c */ /* 0x000fe2000bf26270 */
[----:B------:R-:W-:Y:S01]  /*23b50*/  IMAD R82, R21, 0x40, R0 ;  /* 0x0000004015527824 */ /* 0x000fe200078e0200 */
[C---:B------:R-:W-:Y:S02]  /*23b60*/  IADD3 R13, P4, R4.reuse, 0x2000, RZ ;  /* 0x00002000040d7810 */ /* 0x040fe40007f9e0ff */
[C---:B------:R-:W-:Y:S02]  /*23b70*/  IADD3 R25, P5, R4.reuse, 0x3000, RZ ;  /* 0x0000300004197810 */ /* 0x040fe40007fbe0ff */
[----:B------:R-:W-:Y:S01]  /*23b80*/  IADD3 R29, P6, R4, 0x4000, RZ ;  /* 0x00004000041d7810 */ /* 0x000fe20007fde0ff */
[----:B------:R-:W-:Y:S01]  /*23b90*/  IMAD.SHL.U32 R20, R20, 0x2, RZ ;  /* 0x0000000214147824 */ /* 0x000fe200078e00ff */
[----:B------:R-:W-:Y:S01]  /*23ba0*/  ISETP.GE.AND P0, PT, R154, UR11, PT ;  /* 0x0000000b9a007c0c */ /* 0x000fe2000bf06270 */
[----:B------:R-:W5:Y:S01]  /*23bb0*/  LD.E.128 R72, desc[UR36][R72.64] ;  /* 0x0000002448487980 */ /* 0x000f62000c101d00 */
[----:B------:R-:W-:-:S02]  /*23bc0*/  SEL R0, RZ, 0xffffffff, P1 ;  /* 0xffffffffff007807 */ /* 0x000fc40000800000 */
[----:B------:R-:W-:Y:S02]  /*23bd0*/  LOP3.LUT R12, R13, 0x380, RZ, 0xc0, !PT ;  /* 0x000003800d0c7812 */ /* 0x000fe400078ec0ff */
[----:B------:R-:W-:Y:S02]  /*23be0*/  LOP3.LUT R24, R25, 0x380, RZ, 0xc0, !PT ;  /* 0x0000038019187812 */ /* 0x000fe400078ec0ff */
[----:B------:R-:W-:Y:S01]  /*23bf0*/  LOP3.LUT R28, R29, 0x380, RZ, 0xc0, !PT ;  /* 0x000003801d1c7812 */ /* 0x000fe200078ec0ff */
[----:B------:R-:W-:Y:S01]  /*23c00*/  IMAD.SHL.U32 R83, R0, 0x4, RZ ;  /* 0x0000000400537824 */ /* 0x000fe200078e00ff */
[----:B------:R-:W-:Y:S01]  /*23c10*/  SEL R21, RZ, 0xffffffff, P0 ;  /* 0xffffffffff157807 */ /* 0x000fe20000000000 */
[----:B0-----:R-:W-:Y:S01]  /*23c20*/  @P2 IMAD.HI.U32 R0, R82, R77, RZ ;  /* 0x0000004d52002227 */ /* 0x001fe200078e00ff */
[----:B------:R-:W-:Y:S02]  /*23c30*/  LOP3.LUT R20, R20, 0x2, R3, 0xe2, !PT ;  /* 0x0000000214147812 */ /* 0x000fe400078ee203 */
[----:B------:R-:W-:-:S02]  /*23c40*/  SHF.R.U64 R12, R12, 0x3, RZ ;  /* 0x000000030c0c7819 */ /* 0x000fc400000012ff */
[----:B------:R-:W-:Y:S02]  /*23c50*/  SHF.R.U64 R24, R24, 0x3, RZ ;  /* 0x0000000318187819 */ /* 0x000fe400000012ff */
[----:B------:R-:W-:Y:S01]  /*23c60*/  SHF.R.U64 R28, R28, 0x3, RZ ;  /* 0x000000031c1c7819 */ /* 0x000fe200000012ff */
[----:B------:R-:W-:Y:S01]  /*23c70*/  IMAD.SHL.U32 R78, R21, 0x8, RZ ;  /* 0x00000008154e7824 */ /* 0x000fe200078e00ff */
[----:B------:R-:W-:Y:S01]  /*23c80*/  LOP3.LUT R77, R83, 0x4, R20, 0xe2, !PT ;  /* 0x00000004534d7812 */ /* 0x000fe200078ee214 */
[----:B------:R-:W-:Y:S01]  /*23c90*/  IMAD.MOV.U32 R3, RZ, RZ, R82 ;  /* 0x000000ffff037224 */ /* 0x000fe200078e0052 */
[----:B------:R-:W-:Y:S01]  /*23ca0*/  LOP3.LUT R12, R12, R13, RZ, 0x3c, !PT ;  /* 0x0000000d0c0c7212 */ /* 0x000fe200078e3cff */
[--C-:B------:R-:W-:Y:S01]  /*23cb0*/  IMAD.X R13, RZ, RZ, R5.reuse, P4 ;  /* 0x000000ffff0d7224 */ /* 0x100fe200020e0605 */
[----:B------:R-:W-:Y:S01]  /*23cc0*/  LOP3.LUT R24, R24, R25, RZ, 0x3c, !PT ;  /* 0x0000001918187212 */ /* 0x000fe200078e3cff */
[--C-:B------:R-:W-:Y:S01]  /*23cd0*/  IMAD.X R25, RZ, RZ, R5.reuse, P5 ;  /* 0x000000ffff197224 */ /* 0x100fe200028e0605 */
[----:B------:R-:W-:Y:S01]  /*23ce0*/  LOP3.LUT R28, R28, R29, RZ, 0x3c, !PT ;  /* 0x0000001d1c1c7212 */ /* 0x000fe200078e3cff */
[----:B------:R-:W-:Y:S01]  /*23cf0*/  IMAD.X R29, RZ, RZ, R5, P6 ;  /* 0x000000ffff1d7224 */ /* 0x000fe200030e0605 */
[----:B-1----:R-:W-:Y:S01]  /*23d00*/  @P2 SHF.R.U32.HI R3, RZ, R79, R0 ;  /* 0x0000004fff032219 */ /* 0x002fe20000011600 */
[----:B------:R-:W-:Y:S01]  /*23d10*/  IMAD.U32 R20, RZ, RZ, UR8 ;  /* 0x00000008ff147e24 */ /* 0x000fe2000f8e00ff */
[C---:B------:R-:W-:Y:S01]  /*23d20*/  IADD3 R49, P4, R4.reuse, 0x9000, RZ ;  /* 0x0000900004317810 */ /* 0x040fe20007f9e0ff */
[----:B------:R-:W-:Y:S01]  /*23d30*/  IMAD.U32 R21, RZ, RZ, UR9 ;  /* 0x00000009ff157e24 */ /* 0x000fe2000f8e00ff */
[C---:B------:R-:W-:Y:S01]  /*23d40*/  IADD3 R53, P5, R4.reuse, 0xa000, RZ ;  /* 0x0000a00004357810 */ /* 0x040fe20007fbe0ff */
[----:B------:R-:W-:Y:S01]  /*23d50*/  ULDC.64 UR8, c[0x0][0xbe0] ;  /* 0x0002f80000087ab9 */ /* 0x000fe20000000a00 */
[----:B------:R-:W-:Y:S01]  /*23d60*/  IADD3 R57, P6, R4, 0xb000, RZ ;  /* 0x0000b00004397810 */ /* 0x000fe20007fde0ff */
[----:B------:R-:W5:Y:S01]  /*23d70*/  LD.E.128 R12, desc[UR36][R12.64] ;  /* 0x000000240c0c7980 */ /* 0x000f62000c101d00 */
[----:B------:R-:W-:-:S02]  /*23d80*/  LOP3.LUT R0, R78, 0x8, R77, 0xe2, !PT ;  /* 0x000000084e007812 */ /* 0x000fc400078ee24d */
[--C-:B------:R-:W-:Y:S01]  /*23d90*/  SHF.R.S32.HI R77, RZ, 0x1f, R3.reuse ;  /* 0x0000001fff4d7819 */ /* 0x100fe20000011403 */
[----:B------:R-:W5:Y:S01]  /*23da0*/  LD.E.128 R24, desc[UR36][R24.64] ;  /* 0x0000002418187980 */ /* 0x000f62000c101d00 */
[----:B------:R-:W-:Y:S02]  /*23db0*/  ISETP.GE.AND P0, PT, R153, UR11, PT ;  /* 0x0000000b99007c0c */ /* 0x000fe4000bf06270 */
[----:B------:R-:W-:Y:S01]  /*23dc0*/  LOP3.LUT R48, R49, 0x380, RZ, 0xc0, !PT ;  /* 0x0000038031307812 */ /* 0x000fe200078ec0ff */
[----:B------:R-:W5:Y:S01]  /*23dd0*/  LD.E.128 R28, desc[UR36][R28.64] ;  /* 0x000000241c1c7980 */ /* 0x000f62000c101d00 */
[----:B------:R-:W-:Y:S02]  /*23de0*/  LOP3.LUT R52, R53, 0x380, RZ, 0xc0, !PT ;  /* 0x0000038035347812 */ /* 0x000fe400078ec0ff */
[----:B------:R-:W-:Y:S01]  /*23df0*/  LOP3.LUT R56, R57, 0x380, RZ, 0xc0, !PT ;  /* 0x0000038039387812 */ /* 0x000fe200078ec0ff */
[----:B------:R-:W-:Y:S01]  /*23e00*/  IMAD.MOV R79, RZ, RZ, -R3 ;  /* 0x000000ffff4f7224 */ /* 0x000fe200078e0a03 */
[----:B------:R-:W-:Y:S01]  /*23e10*/  LOP3.LUT R7, R4, 0x380, RZ, 0xc0, !PT ;  /* 0x0000038004077812 */ /* 0x000fe200078ec0ff */
[----:B------:R-:W-:Y:S01]  /*23e20*/  IMAD.U32 R21, RZ, RZ, UR4 ;  /* 0x00000004ff157e24 */ /* 0x000fe2000f8e00ff */
[----:B------:R-:W-:Y:S01]  /*23e30*/  SEL R78, RZ, 0xffffffff, P0 ;  /* 0xffffffffff4e7807 */ /* 0x000fe20000000000 */
[----:B------:R-:W-:Y:S01]  /*23e40*/  IMAD R80, R77, UR8, RZ ;  /* 0x000000084d507c24 */ /* 0x000fe2000f8e02ff */
[----:B------:R-:W-:-:S02]  /*23e50*/  SHF.R.U64 R48, R48, 0x3, RZ ;  /* 0x0000000330307819 */ /* 0x000fc400000012ff */
[----:B------:R-:W-:Y:S02]  /*23e60*/  SHF.R.U64 R52, R52, 0x3, RZ ;  /* 0x0000000334347819 */ /* 0x000fe400000012ff */
[----:B------:R-:W-:Y:S02]  /*23e70*/  SHF.R.U64 R56, R56, 0x3, RZ ;  /* 0x0000000338387819 */ /* 0x000fe400000012ff */
[----:B------:R-:W-:Y:S01]  /*23e80*/  ISETP.GE.AND P0, PT, R152, UR11, PT ;  /* 0x0000000b98007c0c */ /* 0x000fe2000bf06270 */
[----:B------:R-:W-:Y:S01]  /*23e90*/  IMAD R77, R81, R79, R82 ;  /* 0x0000004f514d7224 */ /* 0x000fe200078e0252 */
        /* <DEDUP_REMOVED lines=8> */
[----:B------:R-:W-:Y:S01]  /*23f20*/  SEL R3, RZ, 0xffffffff, P0 ;  /* 0xffffffffff037807 */ /* 0x000fe20000000000 */
[--C-:B------:R-:W-:Y:S01]  /*23f30*/  IMAD.X R53, RZ, RZ, R5.reuse, P5 ;  /* 0x000000ffff357224 */ /* 0x100fe200028e0605 */
[----:B------:R-:W-:Y:S01]  /*23f40*/  LOP3.LUT R4, R7, R4, RZ, 0x3c, !PT ;  /* 0x0000000407047212 */ /* 0x000fe200078e3cff */
[----:B------:R-:W-:-:S02]  /*23f50*/  IMAD.X R57, RZ, RZ, R5, P6 ;  /* 0x000000ffff397224 */ /* 0x000fc400030e0605 */
[----:B------:R-:W-:Y:S01]  /*23f60*/  IMAD.SHL.U32 R83, R78, 0x10, RZ ;  /* 0x000000104e537824 */ /* 0x000fe200078e00ff */
[----:B------:R-:W5:Y:S01]  /*23f70*/  LD.E.128 R48, desc[UR36][R48.64] ;  /* 0x0000002430307980 */ /* 0x000f62000c101d00 */
[----:B------:R-:W-:-:S03]  /*23f80*/  IMAD.SHL.U32 R3, R3, 0x20, RZ ;  /* 0x0000002003037824 */ /* 0x000fc600078e00ff */
[----:B------:R-:W-:Y:S01]  /*23f90*/  LOP3.LUT R0, R83, 0x10, R0, 0xe2, !PT ;  /* 0x0000001053007812 */ /* 0x000fe200078ee200 */
[----:B------:R-:W5:Y:S01]  /*23fa0*/  LD.E.128 R4, desc[UR36][R4.64] ;  /* 0x0000002404047980 */ /* 0x000f62000c101d00 */
[----:B------:R-:W-:-:S03]  /*23fb0*/  SHF.R.S32.HI R78, RZ, 0x1f, R77 ;  /* 0x0000001fff4e7819 */ /* 0x000fc6000001144d */
[----:B------:R-:W5:Y:S01]  /*23fc0*/  LD.E.128 R52, desc[UR36][R52.64] ;  /* 0x0000002434347980 */ /* 0x000f62000c101d00 */
[----:B------:R-:W-:-:S03]  /*23fd0*/  LOP3.LUT R0, R3, 0x20, R0, 0xe2, !PT ;  /* 0x0000002003007812 */ /* 0x000fc600078ee200 */
[----:B------:R-:W5:Y:S01]  /*23fe0*/  LD.E.128 R56, desc[UR36][R56.64] ;  /* 0x0000002438387980 */ /* 0x000f62000c101d00 */
[----:B------:R-:W-:Y:S01]  /*23ff0*/  IMAD.U32 R3, RZ, RZ, UR59 ;  /* 0x0000003bff037e24 */ /* 0x000fe2000f8e00ff */
[----:B------:R-:W-:Y:S01]  /*24000*/  @!PT LDS RZ, [RZ] ;  /* 0x00000000fffff984 */ /* 0x000fe20000000800 */
[----:B------:R-:W-:Y:S01]  /*24010*/  @!PT LDS RZ, [RZ] ;  /* 0x00000000fffff984 */ /* 0x000fe20000000800 */
[----:B------:R-:W-:Y:S01]  /*24020*/  @!PT LDS RZ, [RZ] ;  /* 0x00000000fffff984 */ /* 0x000fe20000000800 */
[----:B------:R-:W-:Y:S01]  /*24030*/  @!PT LDS RZ, [RZ] ;  /* 0x00000000fffff984 */ /* 0x000fe20000000800 */
[----:B------:R0:W-:Y:S06]  /*24040*/  MEMBAR.ALL.CTA ;  /* 0x0000000000007992 */ /* 0x0001ec0000008000 */
[----:B0-----:R-:W0:Y:S01]  /*24050*/  FENCE.VIEW.ASYNC.S ;  /* 0x00000000000073c6 */ /* 0x001e220000000000 */
[----:B------:R-:W-:Y:S01]  /*24060*/  IMAD.IADD R21, R21, 0x1, R79 ;  /* 0x0000000115157824 */ /* 0x000fe200078e024f */
[----:B------:R-:W-:Y:S01]  /*24070*/  ISETP.GE.AND P0, PT, R211, UR11, PT ;  /* 0x0000000bd3007c0c */ /* 0x000fe2000bf06270 */
[----:B------:R-:W-:-:S02]  /*24080*/  IMAD R78, R78, UR8, RZ ;  /* 0x000000084e4e7c24 */ /* 0x000fc4000f8e02ff */
[----:B------:R-:W-:Y:S02]  /*24090*/  IMAD R83, R76, R81, RZ ;  /* 0x000000514c537224 */ /* 0x000fe400078e02ff */
[----:B------:R-:W-:Y:S01]  /*240a0*/  IMAD R82, R3, 0x40, R208 ;  /* 0x0000004003527824 */ /* 0x000fe200078e02d0 */
[----:B------:R-:W-:Y:S01]  /*240b0*/  UIADD3 UR4, UR44, 0x38820, URZ ;  /* 0x000388202c047890 */ /* 0x000fe2000fffe03f */
[C---:B------:R-:W-:Y:S01]  /*240c0*/  IMAD R79, R77.reuse, UR9, R78 ;  /* 0x000000094d4f7c24 */ /* 0x040fe2000f8e024e */
[----:B------:R-:W-:Y:S01]  /*240d0*/  SEL R3, RZ, 0x40, P0 ;  /* 0x00000040ff037807 */ /* 0x000fe20000000000 */
[----:B------:R-:W-:Y:S01]  /*240e0*/  IMAD.WIDE.U32 R20, R77, UR8, R20 ;  /* 0x000000084d147c25 */ /* 0x000fe2000f8e0014 */
[----:B------:R-:W-:Y:S01]  /*240f0*/  ISETP.GE.AND P0, PT, R82, R83, PT ;  /* 0x000000535200720c */ /* 0x000fe20003f06270 */
[----:B------:R-:W-:Y:S01]  /*24100*/  ULDC.64 UR8, c[0x0][0xb80] ;  /* 0x0002e00000087ab9 */ /* 0x000fe20000000a00 */
[----:B------:R-:W-:Y:S01]  /*24110*/  UPRMT UR4, URZ, 0x654, UR4 ;  /* 0x000006543f047896 */ /* 0x000fe20008000004 */
[----:B------:R-:W-:Y:S01]  /*24120*/  IMAD.IADD R21, R21, 0x1, R79 ;  /* 0x0000000115157824 */ /* 0x000fe200078e024f */
[----:B------:R-:W-:-:S02]  /*24130*/  LEA R80, P2, R20, UR8, 0x1 ;  /* 0x0000000814507c11 */ /* 0x000fc4000f8408ff */
[----:B------:R-:W-:Y:S02]  /*24140*/  ISETP.GE.AND P1, PT, R210, UR11, PT ;  /* 0x0000000bd2007c0c */ /* 0x000fe4000bf26270 */
[----:B------:R-:W-:Y:S02]  /*24150*/  LEA.HI.X R81, R20, UR9, R21, 0x1, P2 ;  /* 0x0000000914517c11 */ /* 0x000fe400090f0c15 */
[----:B------:R-:W-:Y:S01]  /*24160*/  LOP3.LUT R0, R0, R3, RZ, 0xfc, !PT ;  /* 0x0000000300007212 */ /* 0x000fe200078efcff */
[----:B0-----:R0:W1:Y:S01]  /*24170*/  SHFL.IDX PT, R20, R80, RZ, 0x181f ;  /* 0x00181fff50147589 */ /* 0x00106200000e0000 */
[----:B------:R-:W-:Y:S01]  /*24180*/  SEL R3, RZ, 0x80, P1 ;  /* 0x00000080ff037807 */ /* 0x000fe20000800000 */
[----:B------:R-:W-:Y:S02]  /*24190*/  SYNCS.ARRIVE.TRANS64.RED.A1T0 RZ, [UR4], RZ ;  /* 0x000000ffffff79a7 */ /* 0x000fe40008100404 */
[----:B------:R0:W2:Y:S01]  /*241a0*/  SHFL.IDX PT, R21, R81, RZ, 0x181f ;  /* 0x00181fff51157589 */ /* 0x0000a200000e0000 */
[----:B------:R-:W-:Y:S01]  /*241b0*/  LOP3.LUT R3, R0, R3, RZ, 0xfc, !PT ;  /* 0x0000000300037212 */ /* 0x000fe200078efcff */
[----:B------:R-:W-:Y:S06]  /*241c0*/  @P0 BRA `(.L_x_6407) ;  /* 0x00000000007c0947 */ /* 0x000fec0003800000 */
[----:B------:R-:W-:Y:S02]  /*241d0*/  ISETP.GE.AND P1, PT, R156, UR11, PT ;  /* 0x0000000b9c007c0c */ /* 0x000fe4000bf26270 */
[----:B------:R-:W-:Y:S02]  /*241e0*/  ISETP.GE.AND P0, PT, R19, UR11, PT ;  /* 0x0000000b13007c0c */ /* 0x000fe4000bf06270 */
[----:B------:R-:W-:Y:S02]  /*241f0*/  ISETP.GE.AND P5, PT, R155, UR11, PT ;  /* 0x0000000b9b007c0c */ /* 0x000fe4000bfa6270 */
[----:B------:R-:W-:-:S07]  /*24200*/  ISETP.GE.AND P3, PT, R154, UR11, PT ;  /* 0x0000000b9a007c0c */ /* 0x000fce000bf66270 */
[C---:B-1----:R-:W-:Y:S02]  /*24210*/  @!P1 LEA R76, P2, R156.reuse, R20, 0x1 ;  /* 0x000000149c4c9211 */ /* 0x042fe400078408ff */
[----:B--2---:R-:W-:Y:S02]  /*24220*/  @!P0 IMAD.WIDE R78, R19, 0x2, R20 ;  /* 0x00000002134e8825 */ /* 0x004fe400078e0214 */
[----:B------:R-:W-:Y:S02]  /*24230*/  @!P1 LEA.HI.X R77, R156, R21, R90, 0x1, P2 ;  /* 0x000000159c4d9211 */ /* 0x000fe400010f0c5a */
[----:B------:R-:W-:Y:S01]  /*24240*/  ISETP.GE.AND P2, PT, R153, UR11, PT ;  /* 0x0000000b99007c0c */ /* 0x000fe2000bf46270 */
[----:B-----5:R1:W-:Y:S01]  /*24250*/  @!P0 ST.E.128 desc[UR36][R78.64], R4 ;  /* 0x000000044e008985 */ /* 0x0203e2000c101d24 */
[----:B------:R-:W-:-:S03]  /*24260*/  LOP3.LUT P0, RZ, R0, 0x40, RZ, 0xc0, !PT ;  /* 0x0000004000ff7812 */ /* 0x000fc6000780c0ff */
[----:B------:R2:W-:Y:S01]  /*24270*/  @!P1 ST.E.128 desc[UR36][R76.64], R12 ;  /* 0x0000000c4c009985 */ /* 0x0005e2000c101d24 */
[----:B------:R-:W-:Y:S02]  /*24280*/  ISETP.GE.AND P1, PT, R152, UR11, PT ;  /* 0x0000000b98007c0c */ /* 0x000fe4000bf26270 */
[CC--:B-1----:R-:W-:Y:S02]  /*24290*/  @!P5 LEA R4, P4, R155.reuse, R20.reuse, 0x1 ;  /* 0x000000149b04d211 */ /* 0x0c2fe400078808ff */
[CC--:B------:R-:W-:Y:S02]  /*242a0*/  @!P3 LEA R6, P6, R154.reuse, R20.reuse, 0x1 ;  /* 0x000000149a06b211 */ /* 0x0c0fe400078c08ff */
[-C--:B------:R-:W-:Y:S02]  /*242b0*/  @!P5 LEA.HI.X R5, R155, R21.reuse, R89, 0x1, P4 ;  /* 0x000000159b05d211 */ /* 0x080fe400020f0c59 */
[----:B------:R-:W-:Y:S02]  /*242c0*/  LOP3.LUT P4, RZ, R3, 0x80, RZ, 0xc0, !PT ;  /* 0x0000008003ff7812 */ /* 0x000fe4000788c0ff */
[----:B------:R-:W-:Y:S01]  /*242d0*/  @!P3 LEA.HI.X R7, R154, R21, R88, 0x1, P6 ;  /* 0x000000159a07b211 */ /* 0x000fe200030f0c58 */
[----:B------:R1:W-:Y:S02]  /*242e0*/  @!P5 ST.E.128 desc[UR36][R4.64], R28 ;  /* 0x0000001c0400d985 */ /* 0x0003e4000c101d24 */
[----:B--2---:R-:W-:-:S02]  /*242f0*/  @!P1 LEA R12, P6, R152, R20, 0x1 ;  /* 0x00000014980c9211 */ /* 0x004fc400078c08ff */
[----:B------:R2:W-:Y:S02]  /*24300*/  @!P3 ST.E.128 desc[UR36][R6.64], R36 ;  /* 0x000000240600b985 */ /* 0x0005e4000c101d24 */
[-C--:B------:R-:W-:Y:S02]  /*24310*/  @!P1 LEA.HI.X R13, R152, R21.reuse, R86, 0x1, P6 ;  /* 0x00000015980d9211 */ /* 0x080fe400030f0c56 */
[-C--:B-1----:R-:W-:Y:S02]  /*24320*/  @!P2 LEA R4, P5, R153, R20.reuse, 0x1 ;  /* 0x000000149904a211 */ /* 0x082fe400078a08ff */
[-C--:B--2---:R-:W-:Y:S02]  /*24330*/  @P0 LEA R6, P3, R211, R20.reuse, 0x1 ;  /* 0x00000014d3060211 */ /* 0x084fe400078608ff */
        /* <DEDUP_REMOVED lines=8> */
.L_x_6407:
[----:B------:R-:W-:Y:S05]  /*243c0*/  BSYNC B1 ;  /* 0x0000000000017941 */ /* 0x000fea0003800000 */
.L_x_6406:
        /* <DEDUP_REMOVED lines=9> */
[----:B------:R-:W-:-:S05]  /*24460*/  ISETP.GE.AND P1, PT, R153, UR11, PT ;  /* 0x0000000b99007c0c */ /* 0x000fca000bf26270 */
[----:B0---4-:R-:W-:Y:S02]  /*24470*/  @!P0 IMAD.WIDE R6, R19, 0x2, R4 ;  /* 0x0000000213068825 */ /* 0x011fe400078e0204 */
[-C--:B------:R-:W-:Y:S02]  /*24480*/  @!P5 LEA R14, P4, R156, R4.reuse, 0x1 ;  /* 0x000000049c0ed211 */ /* 0x080fe400078808ff */
[----:B------:R-:W-:Y:S01]  /*24490*/  @!P3 LEA R12, P6, R155, R4, 0x1 ;  /* 0x000000049b0cb211 */ /* 0x000fe200078c08ff */
[----:B------:R0:W-:Y:S01]  /*244a0*/  @!P0 ST.E.128 desc[UR36][R6.64], R8 ;  /* 0x0000000806008985 */ /* 0x0001e2000c101d24 */
[----:B------:R-:W-:Y:S02]  /*244b0*/  ISETP.GE.AND P0, PT, R152, UR11, PT ;  /* 0x0000000b98007c0c */ /* 0x000fe4000bf06270 */
[----:B------:R-:W-:Y:S02]  /*244c0*/  @!P5 LEA.HI.X R15, R156, R5, R90, 0x1, P4 ;  /* 0x000000059c0fd211 */ /* 0x000fe400020f0c5a */
[----:B------:R-:W-:-:S02]  /*244d0*/  LOP3.LUT P4, RZ, R0, 0x40, RZ, 0xc0, !PT ;  /* 0x0000004000ff7812 */ /* 0x000fc4000788c0ff */
[----:B------:R-:W-:Y:S01]  /*244e0*/  @!P3 LEA.HI.X R13, R155, R5, R89, 0x1, P6 ;  /* 0x000000059b0db211 */ /* 0x000fe200030f0c59 */
[----:B------:R3:W-:Y:S01]  /*244f0*/  @!P5 ST.E.128 desc[UR36][R14.64], R24 ;  /* 0x000000180e00d985 */ /* 0x0007e2000c101d24 */
[----:B-1----:R-:W-:-:S03]  /*24500*/  @!P2 LEA R20, P5, R154, R4, 0x1 ;  /* 0x000000049a14a211 */ /* 0x002fc600078a08ff */
[----:B------:R3:W-:Y:S01]  /*24510*/  @!P3 ST.E.128 desc[UR36][R12.64], R32 ;  /* 0x000000200c00b985 */ /* 0x0007e2000c101d24 */
[----:B--2---:R-:W-:Y:S02]  /*24520*/  @!P2 LEA.HI.X R21, R154, R5, R88, 0x1, P5 ;  /* 0x000000059a15a211 */ /* 0x004fe400028f0c58 */
[----:B0-----:R-:W-:-:S03]  /*24530*/  @!P1 LEA R6, P6, R153, R4, 0x1 ;  /* 0x0000000499069211 */ /* 0x001fc600078c08ff */
[----:B------:R3:W-:Y:S01]  /*24540*/  @!P2 ST.E.128 desc[UR36][R20.64], R40 ;  /* 0x000000281400a985 */ /* 0x0007e2000c101d24 */
[CC--:B------:R-:W-:Y:S02]  /*24550*/  @!P0 LEA R8, P3, R152.reuse, R4.reuse, 0x1 ;  /* 0x0000000498088211 */ /* 0x0c0fe400078608ff */
[----:B------:R-:W-:Y:S02]  /*24560*/  @P4 LEA R10, P5, R211, R4, 0x1 ;  /* 0x00000004d30a4211 */ /* 0x000fe400078a08ff */
[-C--:B------:R-:W-:Y:S02]  /*24570*/  @!P1 LEA.HI.X R7, R153, R5.reuse, R87, 0x1, P6 ;  /* 0x0000000599079211 */ /* 0x080fe400030f0c57 */
[-C--:B------:R-:W-:Y:S02]  /*24580*/  @!P0 LEA.HI.X R9, R152, R5.reuse, R86, 0x1, P3 ;  /* 0x0000000598098211 */ /* 0x080fe400018f0c56 */
[----:B------:R-:W-:Y:S01]  /*24590*/  @P4 LEA.HI.X R11, R211, R5, R85, 0x1, P5 ;  /* 0x00000005d30b4211 */ /* 0x000fe200028f0c55 */
        /* <DEDUP_REMOVED lines=9> */
.L_x_6405:
[----:B------:R-:W2:Y:S01]  /*24630*/  LDL R0, [R1+0x438] ;  /* 0x0004380001007983 */ /* 0x000ea20000100800 */
[----:B------:R-:W3:Y:S01]  /*24640*/  LDC R21, c[0x0][0xce8] ;  /* 0x00033a00ff157b82 */ /* 0x000ee20000000800 */
[----:B------:R-:W-:Y:S01]  /*24650*/  ULDC.64 UR12, c[0x0][0xc08] ;  /* 0x00030200000c7ab9 */ /* 0x000fe20000000a00 */
[----:B0-----:R-:W-:Y:S01]  /*24660*/  IMAD.U32 R4, RZ, RZ, UR59 ;  /* 0x0000003bff047e24 */ /* 0x001fe2000f8e00ff */
[----:B------:R-:W-:Y:S01]  /*24670*/  UIMAD UR9, UR26, UR12, URZ ;  /* 0x0000000c1a0972a4 */ /* 0x000fe2000f8e023f */
[----:B------:R-:W-:Y:S01]  /*24680*/  BSSY B1, `(.L_x_6409) ;  /* 0x00000e6000017945 */ /* 0x000fe20003800000 */
[----:B------:R-:W-:Y:S01]  /*24690*/  UIMAD.WIDE.U32 UR10, UR4, UR12, URZ ;  /* 0x0000000c040a72a5 */ /* 0x000fe2000f8e003f */
[----:B------:R-:W-:Y:S01]  /*246a0*/  SHF.R.S32.HI R26, RZ, 0x1f, R194 ;  /* 0x0000001fff1a7819 */ /* 0x000fe200000114c2 */
[----:B------:R-:W-:Y:S01]  /*246b0*/  UIMAD UR9, UR4, UR13, UR9 ;  /* 0x0000000d040972a4 */ /* 0x000fe2000f8e0209 */
[----:B------:R-:W-:Y:S01]  /*246c0*/  SHF.R.S32.HI R27, RZ, 0x1f, R195 ;  /* 0x0000001fff1b7819 */ /* 0x000fe200000114c3 */
[----:B------:R-:W-:Y:S01]  /*246d0*/  USHF.R.S32.HI UR4, URZ, 0x1f, UR14 ;  /* 0x0000001f3f047899 */ /* 0x000fe2000801140e */
[----:B------:R-:W-:Y:S01]  /*246e0*/  SHF.R.S32.HI R28, RZ, 0x1f, R196 ;  /* 0x0000001fff1c7819 */ /* 0x000fe200000114c4 */
[----:B------:R-:W-:Y:S01]  /*246f0*/  UIADD3 UR11, UR11, UR9, URZ ;  /* 0x000000090b0b7290 */ /* 0x000fe2000fffe03f */
[----:B------:R-:W-:Y:S01]  /*24700*/  SHF.R.S32.HI R29, RZ, 0x1f, R197 ;  /* 0x0000001fff1d7819 */ /* 0x000fe200000114c5 */
[----:B------:R-:W-:Y:S01]  /*24710*/  ULDC.64 UR12, c[0x0][0xc38] ;  /* 0x00030e00000c7ab9 */ /* 0x000fe20000000a00 */
[----:B------:R-:W-:Y:S01]  /*24720*/  SHF.R.S32.HI R30, RZ, 0x1f, R198 ;  /* 0x0000001fff1e7819 */ /* 0x000fe200000114c6 */
[----:B------:R-:W-:Y:S01]  /*24730*/  UIMAD.WIDE.U32 UR10, UR8, UR12, UR10 ;  /* 0x0000000c080a72a5 */ /* 0x000fe2000f8e000a */
[----:B------:R-:W-:-:S02]  /*24740*/  SHF.R.S32.HI R31, RZ, 0x1f, R199 ;  /* 0x0000001fff1f7819 */ /* 0x000fc400000114c7 */
[----:B------:R-:W-:Y:S01]  /*24750*/  SHF.R.S32.HI R32, RZ, 0x1f, R200 ;  /* 0x0000001fff207819 */ /* 0x000fe200000114c8 */
[----:B------:R-:W-:Y:S01]  /*24760*/  UIMAD UR9, UR8, UR13, UR11 ;  /* 0x0000000d080972a4 */ /* 0x000fe2000f8e020b */
[----:B------:R-:W-:Y:S02]  /*24770*/  SHF.R.S32.HI R33, RZ, 0x1f, R201 ;  /* 0x0000001fff217819 */ /* 0x000fe400000114c9 */
[----:B------:R-:W-:Y:S01]  /*24780*/  ULDC.64 UR12, c[0x0][0xc40] ;  /* 0x00031000000c7ab9 */ /* 0x000fe20000000a00 */
[----:B------:R-:W-:Y:S01]  /*24790*/  UMOV UR8, UR10 ;  /* 0x0000000a00087c82 */ /* 0x000fe20008000000 */
[----:B---3--:R-:W-:Y:S01]  /*247a0*/  ISETP.NE.AND P0, PT, R21, 0x1, PT ;  /* 0x000000011500780c */ /* 0x008fe20003f05270 */
[----:B------:R-:W-:Y:S01]  /*247b0*/  UIMAD UR4, UR4, UR12, URZ ;  /* 0x0000000c040472a4 */ /* 0x000fe2000f8e023f */
[----:B------:R-:W-:Y:S01]  /*247c0*/  SHF.R.S32.HI R34, RZ, 0x1f, R202 ;  /* 0x0000001fff227819 */ /* 0x000fe200000114ca */
[----:B------:R-:W-:Y:S01]  /*247d0*/  UIMAD.WIDE.U32 UR8, UR14, UR12, UR8 ;  /* 0x0000000c0e0872a5 */ /* 0x000fe2000f8e0008 */
[----:B------:R-:W-:Y:S01]  /*247e0*/  SHF.R.S32.HI R35, RZ, 0x1f, R203 ;  /* 0x0000001fff237819 */ /* 0x000fe200000114cb */
[----:B------:R-:W-:Y:S01]  /*247f0*/  UIMAD UR4, UR14, UR13, UR4 ;  /* 0x0000000d0e0472a4 */ /* 0x000fe2000f8e0204 */
[----:B------:R-:W-:Y:S01]  /*24800*/  SHF.R.S32.HI R36, RZ, 0x1f, R204 ;  /* 0x0000001fff247819 */ /* 0x000fe200000114cc */
[----:B------:R-:W-:Y:S01]  /*24810*/  ULDC.64 UR10, c[0x0][0xc48] ;  /* 0x00031200000a7ab9 */ /* 0x000fe20000000a00 */
[----:B------:R-:W-:Y:S01]  /*24820*/  SHF.R.S32.HI R37, RZ, 0x1f, R205 ;  /* 0x0000001fff257819 */ /* 0x000fe200000114cd */
[----:B------:R-:W-:Y:S01]  /*24830*/  UIADD3 UR9, UR9, UR4, URZ ;  /* 0x0000000409097290 */ /* 0x000fe2000fffe03f */
[----:B------:R-:W-:Y:S01]  /*24840*/  SHF.R.S32.HI R38, RZ, 0x1f, R206 ;  /* 0x0000001fff267819 */ /* 0x000fe200000114ce */
[----:B------:R-:W-:Y:S01]  /*24850*/  UIADD3 UR4, UR44, 0x38820, URZ ;  /* 0x000388202c047890 */ /* 0x000fe2000fffe03f */
[----:B------:R-:W-:Y:S01]  /*24860*/  SHF.R.S32.HI R39, RZ, 0x1f, R207 ;  /* 0x0000001fff277819 */ /* 0x000fe200000114cf */
[----:B-1----:R-:W0:Y:S01]  /*24870*/  @P0 LDC R3, c[0x0][0xcec] ;  /* 0x00033b00ff030b82 */ /* 0x002e220000000800 */
[----:B------:R-:W-:Y:S01]  /*24880*/  UIMAD.WIDE.U32 UR8, UR61, UR10, UR8 ;  /* 0x0000000a3d0872a5 */ /* 0x000fe2000f8e0008 */
[----:B------:R-:W-:Y:S01]  /*24890*/  SHF.R.S32.HI R40, RZ, 0x1f, R23 ;  /* 0x0000001fff287819 */ /* 0x000fe20000011417 */
[----:B------:R-:W-:-:S02]  /*248a0*/  UPRMT UR4, URZ, 0x654, UR4 ;  /* 0x000006543f047896 */ /* 0x000fc40008000004 */
[----:B------:R-:W-:-:S03]  /*248b0*/  UIMAD UR61, UR61, UR11, UR9 ;  /* 0x0000000b3d3d72a4 */ /* 0x000fc6000f8e0209 */
[----:B------:R-:W1:Y:S01]  /*248c0*/  @P0 LDC R5, c[0x0][0xcf0] ;  /* 0x00033c00ff050b82 */ /* 0x000e620000000800 */
[----:B------:R-:W-:-:S03]  /*248d0*/  ULDC.64 UR10, c[0x0][0xc30] ;  /* 0x00030c00000a7ab9 */ /* 0x000fc60000000a00 */
[----:B------:R-:W-:Y:S01]  /*248e0*/  SYNCS.ARRIVE.TRANS64.RED.A1T0 RZ, [UR4], RZ ;  /* 0x000000ffffff79a7 */ /* 0x000fe20008100404 */
[----:B--2---:R-:W-:-:S04]  /*248f0*/  IMAD R4, R4, 0x40, R0 ;  /* 0x0000004004047824 */ /* 0x004fc800078e0200 */
[----:B0-----:R-:W-:-:S04]  /*24900*/  @P0 IMAD.HI.U32 R0, R4, R3, RZ ;  /* 0x0000000304000227 */ /* 0x001fc800078e00ff */
[----:B------:R-:W-:Y:S01]  /*24910*/  IMAD.MOV.U32 R3, RZ, RZ, R4 ;  /* 0x000000ffff037224 */ /* 0x000fe200078e0004 */
[----:B-1----:R-:W-:Y:S01]  /*24920*/  @P0 SHF.R.U32.HI R3, RZ, R5, R0 ;  /* 0x00000005ff030219 */ /* 0x002fe20000011600 */
[----:B------:R-:W-:Y:S02]  /*24930*/  IMAD.U32 R5, RZ, RZ, UR9 ;  /* 0x00000009ff057e24 */ /* 0x000fe4000f8e00ff */
[----:B------:R-:W-:Y:S01]  /*24940*/  IMAD.U32 R5, RZ, RZ, UR61 ;  /* 0x0000003dff057e24 */ /* 0x000fe2000f8e00ff */
[--C-:B------:R-:W-:Y:S01]  /*24950*/  SHF.R.S32.HI R0, RZ, 0x1f, R3.reuse ;  /* 0x0000001fff007819 */ /* 0x100fe20000011403 */
[----:B------:R-:W-:-:S04]  /*24960*/  IMAD.MOV R7, RZ, RZ, -R3 ;  /* 0x000000ffff077224 */ /* 0x000fc800078e0a03 */
[----:B------:R-:W-:Y:S02]  /*24970*/  IMAD R7, R21, R7, R4 ;  /* 0x0000000715077224 */ /* 0x000fe400078e0204 */
[----:B------:R-:W-:Y:S02]  /*24980*/  IMAD R0, R0, UR10, RZ ;  /* 0x0000000a00007c24 */ /* 0x000fe4000f8e02ff */
[----:B------:R-:W-:Y:S01]  /*24990*/  IMAD.U32 R4, RZ, RZ, UR8 ;  /* 0x00000008ff047e24 */ /* 0x000fe2000f8e00ff */
[----:B------:R-:W-:Y:S01]  /*249a0*/  ULDC.64 UR8, c[0x0][0xc28] ;  /* 0x00030a0000087ab9 */ /* 0x000fe20000000a00 */
[C---:B------:R-:W-:Y:S01]  /*249b0*/  IMAD R9, R3.reuse, UR11, R0 ;  /* 0x0000000b03097c24 */ /* 0x040fe2000f8e0200 */
[----:B------:R-:W-:Y:S01]  /*249c0*/  SHF.R.S32.HI R0, RZ, 0x1f, R7 ;  /* 0x0000001fff007819 */ /* 0x000fe20000011407 */
[----:B------:R-:W-:-:S04]  /*249d0*/  IMAD.WIDE.U32 R4, R3, UR10, R4 ;  /* 0x0000000a03047c25 */ /* 0x000fc8000f8e0004 */
[----:B------:R-:W-:Y:S02]  /*249e0*/  IMAD.IADD R5, R5, 0x1, R9 ;  /* 0x0000000105057824 */ /* 0x000fe400078e0209 */
[----:B------:R-:W-:Y:S02]  /*249f0*/  IMAD.U32 R9, RZ, RZ, UR59 ;  /* 0x0000003bff097e24 */ /* 0x000fe4000f8e00ff */
[----:B------:R-:W-:Y:S02]  /*24a00*/  IMAD R0, R0, UR8, RZ ;  /* 0x0000000800007c24 */ /* 0x000fe4000f8e02ff */
[----:B------:R-:W-:Y:S02]  /*24a10*/  IMAD R21, R76, R21, RZ ;  /* 0x000000154c157224 */ /* 0x000fe400078e02ff */
[----:B------:R-:W-:Y:S02]  /*24a20*/  IMAD R20, R9, 0x40, R22 ;  /* 0x0000004009147824 */ /* 0x000fe400078e0216 */
[----:B------:R-:W-:-:S02]  /*24a30*/  IMAD R3, R7, UR9, R0 ;  /* 0x0000000907037c24 */ /* 0x000fc4000f8e0200 */
[----:B------:R-:W-:Y:S01]  /*24a40*/  IMAD.WIDE.U32 R4, R7, UR8, R4 ;  /* 0x0000000807047c25 */ /* 0x000fe2000f8e0004 */
[----:B------:R-:W-:Y:S01]  /*24a50*/  ISETP.GE.AND P0, PT, R20, R21, PT ;  /* 0x000000151400720c */ /* 0x000fe20003f06270 */
[----:B------:R-:W-:Y:S02]  /*24a60*/  ULDC.64 UR8, c[0x0][0xc00] ;  /* 0x0003000000087ab9 */ /* 0x000fe40000000a00 */
[----:B------:R-:W-:Y:S01]  /*24a70*/  IMAD.IADD R5, R5, 0x1, R3 ;  /* 0x0000000105057824 */ /* 0x000fe200078e0203 */
[----:B------:R-:W-:-:S04]  /*24a80*/  LEA R3, P1, R4, UR8, 0x2 ;  /* 0x0000000804037c11 */ /* 0x000fc8000f8210ff */
[----:B------:R-:W-:Y:S01]  /*24a90*/  LEA.HI.X R0, R4, UR9, R5, 0x2, P1 ;  /* 0x0000000904007c11 */ /* 0x000fe200088f1405 */
[----:B------:R0:W1:Y:S04]  /*24aa0*/  SHFL.IDX PT, R25, R3, RZ, 0x1c1f ;  /* 0x001c1fff03197589 */ /* 0x00006800000e0000 */
[----:B------:R0:W2:Y:S01]  /*24ab0*/  SHFL.IDX PT, R24, R0, RZ, 0x1c1f ;  /* 0x001c1fff00187589 */ /* 0x0000a200000e0000 */
[----:B------:R-:W-:Y:S05]  /*24ac0*/  @P0 BRA `(.L_x_6410) ;  /* 0x0000000800840947 */ /* 0x000fea0003800000 */
[----:B------:R-:W-:Y:S02]  /*24ad0*/  ULDC UR4, c[0x0][0xbc8] ;  /* 0x0002f20000047ab9 */ /* 0x000fe40000000800 */
[----:B------:R-:W-:-:S13]  /*24ae0*/  ISETP.GE.AND P0, PT, R23, UR4, PT ;  /* 0x0000000417007c0c */ /* 0x000fda000bf06270 */
[----:B------:R-:W3:Y:S01]  /*24af0*/  @!P0 LDL.64 R14, [R1+0x210] ;  /* 0x00021000010e8983 */ /* 0x000ee20000100a00 */
[----:B------:R-:W-:Y:S02]  /*24b00*/  ISETP.GE.AND P1, PT, R207, UR4, PT ;  /* 0x00000004cf007c0c */ /* 0x000fe4000bf26270 */
[----:B-1----:R-:W-:-:S04]  /*24b10*/  @!P0 LEA R8, P2, R23, R25, 0x2 ;  /* 0x0000001917088211 */ /* 0x002fc800078410ff */
[----:B--2---:R-:W-:-:S05]  /*24b20*/  @!P0 LEA.HI.X R9, R23, R24, R40, 0x2, P2 ;  /* 0x0000001817098211 */ /* 0x004fca00010f1428 */
[----:B---3--:R1:W-:Y:S04]  /*24b30*/  @!P0 ST.E.64 desc[UR36][R8.64], R14 ;  /* 0x0000000e08008985 */ /* 0x0083e8000c101b24 */
[----:B------:R-:W2:Y:S01]  /*24b40*/  @!P1 LDL.64 R4, [R1+0x220] ;  /* 0x0002200001049983 */ /* 0x000ea20000100a00 */
[----:B------:R-:W-:Y:S02]  /*24b50*/  ISETP.GE.AND P0, PT, R206, UR4, PT ;  /* 0x00000004ce007c0c */ /* 0x000fe4000bf06270 */
[----:B------:R-:W-:-:S04]  /*24b60*/  @!P1 LEA R10, P2, R207, R25, 0x2 ;  /* 0x00000019cf0a9211 */ /* 0x000fc800078410ff */
[----:B------:R-:W-:-:S05]  /*24b70*/  @!P1 LEA.HI.X R11, R207, R24, R39, 0x2, P2 ;  /* 0x00000018cf0b9211 */ /* 0x000fca00010f1427 */
[----:B--2---:R2:W-:Y:S04]  /*24b80*/  @!P1 ST.E.64 desc[UR36][R10.64], R4 ;  /* 0x000000040a009985 */ /* 0x0045e8000c101b24 */
[----:B------:R-:W3:Y:S01]  /*24b90*/  @!P0 LDL.64 R6, [R1+0x230] ;  /* 0x0002300001068983 */ /* 0x000ee20000100a00 */
[----:B------:R-:W-:Y:S02]  /*24ba0*/  ISETP.GE.AND P1, PT, R205, UR4, PT ;  /* 0x00000004cd007c0c */ /* 0x000fe4000bf26270 */
[----:B------:R-:W-:-:S04]  /*24bb0*/  @!P0 LEA R12, P2, R206, R25, 0x2 ;  /* 0x00000019ce0c8211 */ /* 0x000fc800078410ff */
[----:B------:R-:W-:-:S05]  /*24bc0*/  @!P0 LEA.HI.X R13, R206, R24, R38, 0x2, P2 ;  /* 0x00000018ce0d8211 */ /* 0x000fca00010f1426 */
[----:B---3--:R3:W-:Y:S04]  /*24bd0*/  @!P0 ST.E.64 desc[UR36][R12.64], R6 ;  /* 0x000000060c008985 */ /* 0x0087e8000c101b24 */
[----:B-1----:R-:W4:Y:S01]  /*24be0*/  @!P1 LDL.64 R8, [R1+0x240] ;  /* 0x0002400001089983 */ /* 0x002f220000100a00 */
[----:B------:R-:W-:Y:S02]  /*24bf0*/  ISETP.GE.AND P0, PT, R204, UR4, PT ;  /* 0x00000004cc007c0c */ /* 0x000fe4000bf06270 */
[----:B------:R-:W-:-:S04]  /*24c00*/  @!P1 LEA R14, P2, R205, R25, 0x2 ;  /* 0x00000019cd0e9211 */ /* 0x000fc800078410ff */
[----:B------:R-:W-:-:S05]  /*24c10*/  @!P1 LEA.HI.X R15, R205, R24, R37, 0x2, P2 ;  /* 0x00000018cd0f9211 */ /* 0x000fca00010f1425 */
[----:B----4-:R1:W-:Y:S04]  /*24c20*/  @!P1 ST.E.64 desc[UR36][R14.64], R8 ;  /* 0x000000080e009985 */ /* 0x0103e8000c101b24 */
[----:B--2---:R-:W2:Y:S01]  /*24c30*/  @!P0 LDL.64 R4, [R1+0x250] ;  /* 0x0002500001048983 */ /* 0x004ea20000100a00 */
[----:B------:R-:W-:Y:S02]  /*24c40*/  ISETP.GE.AND P1, PT, R203, UR4, PT ;  /* 0x00000004cb007c0c */ /* 0x000fe4000bf26270 */
[----:B------:R-:W-:-:S04]  /*24c50*/  @!P0 LEA R10, P2, R204, R25, 0x2 ;  /* 0x00000019cc0a8211 */ /* 0x000fc800078410ff */
[----:B------:R-:W-:-:S05]  /*24c60*/  @!P0 LEA.HI.X R11, R204, R24, R36, 0x2, P2 ;  /* 0x00000018cc0b8211 */ /* 0x000fca00010f1424 */
[----:B--2---:R2:W-:Y:S04]  /*24c70*/  @!P0 ST.E.64 desc[UR36][R10.64], R4 ;  /* 0x000000040a008985 */ /* 0x0045e8000c101b24 */
[----:B---3--:R-:W3:Y:S01]  /*24c80*/  @!P1 LDL.64 R6, [R1+0x260] ;  /* 0x0002600001069983 */ /* 0x008ee20000100a00 */
        /* <DEDUP_REMOVED lines=130> */
[----:B------:R-:W-:-:S04]  /*254b0*/  @!P1 LEA R10, P0, R158, R25, 0x2 ;  /* 0x000000199e0a9211 */ /* 0x000fc800078010ff */
[----:B------:R-:W-:-:S05]  /*254c0*/  @!P1 LEA.HI.X R11, R158, R24, R213, 0x2, P0 ;  /* 0x000000189e0b9211 */ /* 0x000fca00000f14d5 */
[----:B--2---:R3:W-:Y:S04]  /*254d0*/  @!P1 ST.E.64 desc[UR36][R10.64], R4 ;  /* 0x000000040a009985 */ /* 0x0047e8000c101b24 */
.L_x_6410:
[----:B------:R-:W-:Y:S05]  /*254e0*/  BSYNC B1 ;  /* 0x0000000000017941 */ /* 0x000fea0003800000 */
.L_x_6409:
[----:B------:R-:W-:Y:S01]  /*254f0*/  VIADD R20, R20, 0x8 ;  /* 0x0000000814147836 */ /* 0x000fe20000000000 */
[----:B0-----:R-:W0:Y:S04]  /*25500*/  SHFL.IDX PT, R0, R0, 0x1, 0x1c1f ;  /* 0x003c1f0000007f89 */ /* 0x001e2800000e0000 */
[----:B------:R-:W-:Y:S01]  /*25510*/  ISETP.GE.AND P0, PT, R20, R21, PT ;  /* 0x000000151400720c */ /* 0x000fe20003f06270 */
[----:B------:R-:W4:-:S12]  /*25520*/  SHFL.IDX PT, R3, R3, 0x1, 0x1c1f ;  /* 0x003c1f0003037f89 */ /* 0x000f1800000e0000 */
[----:B------:R-:W-:Y:S05]  /*25530*/  @P0 BRA `(.L_x_6408) ;  /* 0x00000018008c0947 */ /* 0x000fea0003800000 */
[----:B------:R-:W5:Y:S02]  /*25540*/  LDC R20, c[0x0][0xbc8] ;  /* 0x0002f200ff147b82 */ /* 0x000f640000000800 */
[----:B-----5:R-:W-:-:S13]  /*25550*/  ISETP.GE.AND P1, PT, R23, R20, PT ;  /* 0x000000141700720c */ /* 0x020fda0003f26270 */
[----:B---3--:R-:W3:Y:S01]  /*25560*/  @!P1 LDL.64 R14, [R1+0x218] ;  /* 0x00021800010e9983 */ /* 0x008ee20000100a00 */
[----:B------:R-:W-:Y:S02]  /*25570*/  ISETP.GE.AND P2, PT, R207, R20, PT ;  /* 0x00000014cf00720c */ /* 0x000fe40003f46270 */
[----:B----4-:R-:W-:-:S04]  /*25580*/  @!P1 LEA R8, P0, R23, R3, 0x2 ;  /* 0x0000000317089211 */ /* 0x010fc800078010ff */
[----:B0-----:R-:W-:-:S05]  /*25590*/  @!P1 LEA.HI.X R9, R23, R0, R40, 0x2, P0 ;  /* 0x0000000017099211 */ /* 0x001fca00000f1428 */
[----:B---3--:R0:W-:Y:S04]  /*255a0*/  @!P1 ST.E.64 desc[UR36][R8.64], R14 ;  /* 0x0000000e08009985 */ /* 0x0081e8000c101b24 */
[----:B------:R-:W3:Y:S01]  /*255b0*/  @!P2 LDL.64 R4, [R1+0x228] ;  /* 0x000228000104a983 */ /* 0x000ee20000100a00 */
[----:B------:R-:W-:Y:S02]  /*255c0*/  ISETP.GE.AND P1, PT, R206, R20, PT ;  /* 0x00000014ce00720c */ /* 0x000fe40003f26270 */
[----:B------:R-:W-:-:S04]  /*255d0*/  @!P2 LEA R10, P0, R207, R3, 0x2 ;  /* 0x00000003cf0aa211 */ /* 0x000fc800078010ff */
[----:B------:R-:W-:-:S05]  /*255e0*/  @!P2 LEA.HI.X R11, R207, R0, R39, 0x2, P0 ;  /* 0x00000000cf0ba211 */ /* 0x000fca00000f1427 */
[----:B---3--:R3:W-:Y:S04]  /*255f0*/  @!P2 ST.E.64 desc[UR36][R10.64], R4 ;  /* 0x000000040a00a985 */ /* 0x0087e8000c101b24 */
[----:B------:R-:W4:Y:S01]  /*25600*/  @!P1 LDL.64 R6, [R1+0x238] ;  /* 0x0002380001069983 */ /* 0x000f220000100a00 */
[----:B------:R-:W-:Y:S02]  /*25610*/  ISETP.GE.AND P2, PT, R205, R20, PT ;  /* 0x00000014cd00720c */ /* 0x000fe40003f46270 */
[----:B------:R-:W-:-:S04]  /*25620*/  @!P1 LEA R12, P0, R206, R3, 0x2 ;  /* 0x00000003ce0c9211 */ /* 0x000fc800078010ff */
[----:B------:R-:W-:-:S05]  /*25630*/  @!P1 LEA.HI.X R13, R206, R0, R38, 0x2, P0 ;  /* 0x00000000ce0d9211 */ /* 0x000fca00000f1426 */
[----:B----4-:R4:W-:Y:S04]  /*25640*/  @!P1 ST.E.64 desc[UR36][R12.64], R6 ;  /* 0x000000060c009985 */ /* 0x0109e8000c101b24 */
[----:B0-----:R-:W5:Y:S01]  /*25650*/  @!P2 LDL.64 R8, [R1+0x248] ;  /* 0x000248000108a983 */ /* 0x001f620000100a00 */
[----:B------:R-:W-:Y:S02]  /*25660*/  ISETP.GE.AND P1, PT, R204, R20, PT ;  /* 0x00000014cc00720c */ /* 0x000fe40003f26270 */
[----:B------:R-:W-:-:S04]  /*25670*/  @!P2 LEA R14, P0, R205, R3, 0x2 ;  /* 0x00000003cd0ea211 */ /* 0x000fc800078010ff */
[----:B------:R-:W-:-:S05]  /*25680*/  @!P2 LEA.HI.X R15, R205, R0, R37, 0x2, P0 ;  /* 0x00000000cd0fa211 */ /* 0x000fca00000f1425 */
[----:B-----5:R0:W-:Y:S04]  /*25690*/  @!P2 ST.E.64 desc[UR36][R14.64], R8 ;  /* 0x000000080e00a985 */ /* 0x0201e8000c101b24 */
[----:B---3--:R-:W3:Y:S01]  /*256a0*/  @!P1 LDL.64 R4, [R1+0x258] ;  /* 0x0002580001049983 */ /* 0x008ee20000100a00 */
[----:B------:R-:W-:Y:S02]  /*256b0*/  ISETP.GE.AND P2, PT, R203, R20, PT ;  /* 0x00000014cb00720c */ /* 0x000fe40003f46270 */
[----:B------:R-:W-:-:S04]  /*256c0*/  @!P1 LEA R10, P0, R204, R3, 0x2 ;  /* 0x00000003cc0a9211 */ /* 0x000fc800078010ff */
[----:B------:R-:W-:-:S05]  /*256d0*/  @!P1 LEA.HI.X R11, R204, R0, R36, 0x2, P0 ;  /* 0x00000000cc0b9211 */ /* 0x000fca00000f1424 */
[----:B---3--:R3:W-:Y:S04]  /*256e0*/  @!P1 ST.E.64 desc[UR36][R10.64], R4 ;  /* 0x000000040a009985 */ /* 0x0087e8000c101b24 */
[----:B----4-:R-:W4:Y:S01]  /*256f0*/  @!P2 LDL.64 R6, [R1+0x268] ;  /* 0x000268000106a983 */ /* 0x010f220000100a00 */
        /* <DEDUP_REMOVED lines=119> */
[----:B----4-:R-:W3:Y:S01]  /*25e70*/  @!P2 LDL.64 R6, [R1+0x3e8] ;  /* 0x0003e8000106a983 */ /* 0x010ee20000100a00 */
[----:B------:R-:W-:Y:S01]  /*25e80*/  @!P2 LEA R12, P0, R176, R3, 0x2 ;  /* 0x00000003b00ca211 */ /* 0x000fe200078010ff */
[----:B------:R-:W-:Y:S01]  /*25e90*/  BSSY B1, `(.L_x_6411) ;  /* 0x000000a000017945 */ /* 0x000fe20003800000 */
[----:B------:R-:W-:Y:S02]  /*25ea0*/  ISETP.GE.AND P1, PT, R158, R20, PT ;  /* 0x000000149e00720c */ /* 0x000fe40003f26270 */
[----:B------:R-:W-:Y:S02]  /*25eb0*/  @!P2 LEA.HI.X R13, R176, R0, R215, 0x2, P0 ;  /* 0x00000000b00da211 */ /* 0x000fe400000f14d7 */
[----:B------:R-:W-:-:S03]  /*25ec0*/  ISETP.GE.AND P0, PT, R159, R20, PT ;  /* 0x000000149f00720c */ /* 0x000fc60003f06270 */
[----:B---3--:R0:W-:Y:S10]  /*25ed0*/  @!P2 ST.E.64 desc[UR36][R12.64], R6 ;  /* 0x000000060c00a985 */ /* 0x0081f4000c101b24 */
[----:B------:R-:W-:Y:S05]  /*25ee0*/  @P0 BRA `(.L_x_6412) ;  /* 0x0000000000100947 */ /* 0x000fea0003800000 */
[----:B0-----:R-:W3:Y:S01]  /*25ef0*/  LDL.64 R6, [R1+0x3f8] ;  /* 0x0003f80001067983 */ /* 0x001ee20000100a00 */
[----:B------:R-:W-:-:S04]  /*25f00*/  LEA R4, P0, R159, R3, 0x2 ;  /* 0x000000039f047211 */ /* 0x000fc800078010ff */
[----:B------:R-:W-:-:S05]  /*25f10*/  LEA.HI.X R5, R159, R0, R214, 0x2, P0 ;  /* 0x000000009f057211 */ /* 0x000fca00000f14d6 */
[----:B---3--:R3:W-:Y:S04]  /*25f20*/  ST.E.64 desc[UR36][R4.64], R6 ;  /* 0x0000000604007985 */ /* 0x0087e8000c101b24 */
.L_x_6412:
[----:B------:R-:W-:Y:S05]  /*25f30*/  BSYNC B1 ;  /* 0x0000000000017941 */ /* 0x000fea0003800000 */
.L_x_6411:
[----:B------:R-:W-:Y:S05]  /*25f40*/  @P1 BRA `(.L_x_6408) ;  /* 0x0000001000081947 */ /* 0x000fea0003800000 */
[----:B0--3--:R-:W3:Y:S01]  /*25f50*/  LDL.64 R6, [R1+0x408] ;  /* 0x0004080001067983 */ /* 0x009ee20000100a00 */
[----:B------:R-:W-:-:S04]  /*25f60*/  LEA R4, P0, R158, R3, 0x2 ;  /* 0x000000039e047211 */ /* 0x000fc800078010ff */
[----:B------:R-:W-:-:S05]  /*25f70*/  LEA.HI.X R5, R158, R0, R213, 0x2, P0 ;  /* 0x000000009e057211 */ /* 0x000fca00000f14d5 */
[----:B---3--:R0:W-:Y:S01]  /*25f80*/  ST.E.64 desc[UR36][R4.64], R6 ;  /* 0x0000000604007985 */ /* 0x0081e2000c101b24 */
[----:B------:R-:W-:Y:S05]  /*25f90*/  BRA `(.L_x_6408) ;  /* 0x0000000c00f47947 */ /* 0x000fea0003800000 */
.L_x_6401:
[----:B------:R-:W-:Y:S01]  /*25fa0*/  ULDC.64 UR10, c[0x0][0xd00] ;  /* 0x00034000000a7ab9 */ /* 0x000fe20000000a00 */
[----:B------:R-:W-:Y:S01]  /*25fb0*/  R2UR UR9, R212 ;  /* 0x00000000d40972ca */ /* 0x000fe200000e0000 */
        /* <DEDUP_REMOVED lines=12> */
[----:B------:R-:W-:Y:S01]  /*26080*/  IMAD.U32 R0, RZ, RZ, UR4 ;  /* 0x00000004ff007e24 */ /* 0x000fe2000f8e00ff */
[----:B------:R-:W0:Y:S04]  /*26090*/  S2R R10, SR_TID.X ;  /* 0x00000000000a7919 */ /* 0x000e280000002100 */
        /* <DEDUP_REMOVED lines=8> */
[----:B------:R-:W-:Y:S01]  /*26120*/  ULOP3.LUT UR15, UR9, 0xffff, URZ, 0xc0, !UPT ;  /* 0x0000ffff090f7892 */ /* 0x000fe2000f8ec03f */
[----:B0-----:R-:W-:-:S08]  /*26130*/  VIADD R3, R10, 0xffffff80 ;  /* 0xffffff800a037836 */ /* 0x001fd00000000000 */
[----:B------:R-:W-:Y:S01]  /*26140*/  @!UP1 ULDC UR8, c[0x0][0xbd4] ;  /* 0x0002f50000089ab9 */ /* 0x000fe20000000800 */
[----:B------:R-:W-:Y:S02]  /*26150*/  ISETP.GT.AND P0, PT, R3, 0x3f, PT ;  /* 0x0000003f0300780c */ /* 0x000fe40003f04270 */
[----:B--2---:R-:W-:Y:S01]  /*26160*/  @P1 R2UR UR4, R8 ;  /* 0x00000000080412ca */ /* 0x004fe200000e0000 */
[----:B-1----:R-:W-:-:S14]  /*26170*/  @P2 BRA `(.L_x_6413) ;  /* 0x0000000000102947 */ /* 0x002fdc0003800000 */
[----:B------:R-:W-:Y:S05]  /*26180*/  @!P1 BRA `(.L_x_6413) ;  /* 0x00000000000c9947 */ /* 0x000fea0003800000 */
[----:B------:R-:W2:Y:S04]  /*26190*/  LDG.E R3, desc[UR36][R4.64] ;  /* 0x0000002404037981 */ /* 0x000ea8000c1e1900 */
[----:B-----5:R-:W2:Y:S02]  /*261a0*/  LDG.E R0, desc[UR36][R4.64+0x4] ;  /* 0x0000042404007981 */ /* 0x020ea4000c1e1900 */
[----:B--2---:R-:W-:-:S07]  /*261b0*/  IMAD.IADD R0, R0, 0x1, -R3 ;  /* 0x0000000100007824 */ /* 0x004fce00078e0a03 */
.L_x_6413:
[----:B------:R-:W-:Y:S01]  /*261c0*/  USHF.R.S32.HI UR14, URZ, 0x1f, UR60 ;  /* 0x0000001f3f0e7899 */ /* 0x000fe2000801143c */
[----:B------:R-:W-:Y:S01]  /*261d0*/  BSSY B1, `(.L_x_6414) ;  /* 0x000003b000017945 */ /* 0x000fe20003800000 */
[----:B------:R-:W-:Y:S02]  /*261e0*/  USHF.R.S32.HI UR24, URZ, 0x1f, UR4 ;  /* 0x0000001f3f187899 */ /* 0x000fe40008011404 */
[----:B------:R-:W-:Y:S02]  /*261f0*/  USEL UR9, UR60, URZ, !UP0 ;  /* 0x0000003f3c097287 */ /* 0x000fe4000c000000 */
[----:B------:R-:W-:Y:S01]  /*26200*/  USEL UR14, UR14, URZ, !UP0 ;  /* 0x0000003f0e0e7287 */ /* 0x000fe2000c000000 */
[----:B------:R-:W-:Y:S11]  /*26210*/  @P0 BRA `(.L_x_6415) ;  /* 0x0000000000d80947 */ /* 0x000ff60003800000 */
[----:B------:R-:W0:Y:S01]  /*26220*/  LDC R9, c[0x0][0xce8] ;  /* 0x00033a00ff097b82 */ /* 0x000e220000000800 */
[----:B------:R-:W-:-:S04]  /*26230*/  IMAD.U32 R3, RZ, RZ, UR59 ;  /* 0x0000003bff037e24 */ /* 0x000fc8000f8e00ff */
[----:B------:R-:W-:-:S04]  /*26240*/  IMAD R3, R3, 0x40, R10 ;  /* 0x0000004003037824 */ /* 0x000fc800078e020a */
[----:B------:R-:W-:Y:S02]  /*26250*/  VIADD R6, R3, 0xffffff80 ;  /* 0xffffff8003067836 */ /* 0x000fe40000000000 */
        /* <DEDUP_REMOVED lines=50> */
.L_x_6415:
[----:B------:R-:W-:Y:S05]  /*26580*/  BSYNC B1 ;  /* 0x0000000000017941 */ /* 0x000fea0003800000 */
.L_x_6414:
[----:B------:R-:W-:-:S06]  /*26590*/  UISETP.GT.AND UP0, UPT, UR8, 0x1, UPT ;  /* 0x000000010800788c */ /* 0x000fcc000bf04270 */
[----:B------:R-:W-:-:S13]  /*265a0*/  PLOP3.LUT P0, PT, PT, PT, UP0, 0x80, 0x0 ;  /* 0x000000000000781c */ /* 0x000fda0003f0f008 */
[----:B------:R-:W-:Y:S05]  /*265b0*/  @P0 BRA `(.L_x_6408) ;  /* 0x00000008006c0947 */ /* 0x000fea0003800000 */
[----:B------:R-:W1:Y:S01]  /*265c0*/  LDC R11, c[0x0][0xce8] ;  /* 0x00033a00ff0b7b82 */ /* 0x000e620000000800 */
        /* <DEDUP_REMOVED lines=9> */
[----:B------:R-:W-:Y:S01]  /*26660*/  IMAD R3, R157, 0x20, R208 ;  /* 0x000000209d037824 */ /* 0x000fe200078e02d0 */
[----:B------:R-:W-:Y:S01]  /*26670*/  ISETP.GE.AND P2, PT, R155, UR16, PT ;  /* 0x000000109b007c0c */ /* 0x000fe2000bf46270 */
[----:B------:R-:W-:Y:S01]  /*26680*/  IMAD.SHL.U32 R9, R6, 0x2, RZ ;  /* 0x0000000206097824 */ /* 0x000fe200078e00ff */
[----:B------:R-:W-:Y:S01]  /*26690*/  UIADD3 UR11, UR11, UR8, URZ ;  /* 0x000000080b0b7290 */ /* 0x000fe2000fffe03f */
[----:B------:R-:W-:Y:S01]  /*266a0*/  IMAD.U32 R8, RZ, RZ, UR59 ;  /* 0x0000003bff087e24 */ /* 0x000fe2000f8e00ff */
[----:B------:R-:W-:Y:S01]  /*266b0*/  ULDC.64 UR12, c[0x0][0xbe8] ;  /* 0x0002fa00000c7ab9 */ /* 0x000fe20000000a00 */
[----:B------:R-:W-:Y:S01]  /*266c0*/  ISETP.GE.AND P1, PT, R154, UR16, PT ;  /* 0x000000109a007c0c */ /* 0x000fe2000bf26270 */
[----:B------:R-:W-:Y:S01]  /*266d0*/  UIMAD.WIDE.U32 UR10, UR15, UR12, UR10 ;  /* 0x0000000c0f0a72a5 */ /* 0x000fe2000f8e000a */
[----:B------:R-:W-:Y:S01]  /*266e0*/  LOP3.LUT R6, R9, 0x2, R4, 0xe2, !PT ;  /* 0x0000000209067812 */ /* 0x000fe200078ee204 */
[----:B------:R-:W-:Y:S01]  /*266f0*/  IMAD R8, R8, 0x40, R3 ;  /* 0x0000004008087824 */ /* 0x000fe200078e0203 */
[----:B------:R-:W-:Y:S01]  /*26700*/  SEL R4, RZ, 0xffffffff, P2 ;  /* 0xffffffffff047807 */ /* 0x000fe20001000000 */
[----:B------:R-:W-:Y:S01]  /*26710*/  UIMAD UR11, UR15, UR13, UR11 ;  /* 0x0000000d0f0b72a4 */ /* 0x000fe2000f8e020b */
[----:B------:R-:W-:Y:S01]  /*26720*/  SEL R9, RZ, 0xffffffff, P1 ;  /* 0xffffffffff097807 */ /* 0x000fe20000800000 */
[----:B------:R-:W-:Y:S01]  /*26730*/  IMAD.MOV.U32 R3, RZ, RZ, R8 ;  /* 0x000000ffff037224 */ /* 0x000fe200078e0008 */
[----:B-1----:R-:W-:Y:S01]  /*26740*/  ISETP.NE.AND P0, PT, R11, 0x1, PT ;  /* 0x000000010b00780c */ /* 0x002fe20003f05270 */
[----:B------:R-:W-:Y:S01]  /*26750*/  ULDC.64 UR12, c[0x0][0xbf0] ;  /* 0x0002fc00000c7ab9 */ /* 0x000fe20000000a00 */
[----:B------:R-:W-:Y:S01]  /*26760*/  IMAD.SHL.U32 R13, R4, 0x4, RZ ;  /* 0x00000004040d7824 */ /* 0x000fe200078e00ff */
[----:B------:R-:W-:Y:S01]  /*26770*/  UIMAD UR14, UR14, UR12, URZ ;  /* 0x0000000c0e0e72a4 */ /* 0x000fe2000f8e023f */
[----:B------:R-:W-:Y:S01]  /*26780*/  IMAD.SHL.U32 R9, R9, 0x8, RZ ;  /* 0x0000000809097824 */ /* 0x000fe200078e00ff */
[----:B------:R-:W-:Y:S01]  /*26790*/  ISETP.GE.AND P2, PT, R210, UR16, PT ;  /* 0x00000010d2007c0c */ /* 0x000fe2000bf46270 */
[----:B-----5:R-:W-:Y:S01]  /*267a0*/  IMAD R25, R0, R11, RZ ;  /* 0x0000000b00197224 */ /* 0x020fe200078e02ff */
[----:B------:R-:W-:Y:S01]  /*267b0*/  UIMAD UR4, UR9, UR13, UR14 ;  /* 0x0000000d090472a4 */ /* 0x000fe2000f8e020e */
[----:B------:R-:W-:Y:S01]  /*267c0*/  LOP3.LUT R6, R13, 0x4, R6, 0xe2, !PT ;  /* 0x000000040d067812 */ /* 0x000fe200078ee206 */
[----:B------:R-:W-:Y:S01]  /*267d0*/  UIMAD.WIDE.U32 UR8, UR9, UR12, UR10 ;  /* 0x0000000c090872a5 */ /* 0x000fe2000f8e000a */
[----:B------:R-:W-:Y:S01]  /*267e0*/  SEL R0, RZ, 0x80, P2 ;  /* 0x00000080ff007807 */ /* 0x000fe20001000000 */
[----:B------:R-:W-:Y:S01]  /*267f0*/  BSSY B1, `(.L_x_6416) ;  /* 0x0000053000017945 */ /* 0x000fe20003800000 */
[----:B------:R-:W-:Y:S01]  /*26800*/  LOP3.LUT R10, R9, 0x8, R6, 0xe2, !PT ;  /* 0x00000008090a7812 */ /* 0x000fe200078ee206 */
[----:B------:R-:W0:Y:S01]  /*26810*/  @P0 LDC R5, c[0x0][0xcec] ;  /* 0x00033b00ff050b82 */ /* 0x000e220000000800 */
[----:B------:R-:W-:Y:S01]  /*26820*/  UIADD3 UR4, UR9, UR4, URZ ;  /* 0x0000000409047290 */ /* 0x000fe2000fffe03f */
[----:B------:R-:W-:-:S02]  /*26830*/  SHF.R.S32.HI R27, RZ, 0x1f, R210 ;  /* 0x0000001fff1b7819 */ /* 0x000fc400000114d2 */
[----:B------:R-:W-:Y:S02]  /*26840*/  SHF.R.S32.HI R28, RZ, 0x1f, R211 ;  /* 0x0000001fff1c7819 */ /* 0x000fe400000114d3 */
[----:B------:R-:W-:Y:S02]  /*26850*/  SHF.R.S32.HI R29, RZ, 0x1f, R152 ;  /* 0x0000001fff1d7819 */ /* 0x000fe40000011498 */
[----:B------:R-:W1:Y:S01]  /*26860*/  @P0 LDC R7, c[0x0][0xcf0] ;  /* 0x00033c00ff070b82 */ /* 0x000e620000000800 */
[----:B------:R-:W-:Y:S02]  /*26870*/  SHF.R.S32.HI R30, RZ, 0x1f, R153 ;  /* 0x0000001fff1e7819 */ /* 0x000fe40000011499 */
[----:B------:R-:W-:Y:S02]  /*26880*/  SHF.R.S32.HI R31, RZ, 0x1f, R154 ;  /* 0x0000001fff1f7819 */ /* 0x000fe4000001149a */
[----:B------:R-:W-:Y:S02]  /*26890*/  SHF.R.S32.HI R32, RZ, 0x1f, R155 ;  /* 0x0000001fff207819 */ /* 0x000fe4000001149b */
[----:B------:R-:W-:Y:S01]  /*268a0*/  SHF.R.S32.HI R33, RZ, 0x1f, R156 ;  /* 0x0000001fff217819 */ /* 0x000fe2000001149c */
[----:B0-----:R-:W-:-:S04]  /*268b0*/  @P0 IMAD.HI.U32 R4, R8, R5, RZ ;  /* 0x0000000508040227 */ /* 0x001fc800078e00ff */
[----:B------:R-:W-:Y:S02]  /*268c0*/  IMAD.U32 R5, RZ, RZ, UR9 ;  /* 0x00000009ff057e24 */ /* 0x000fe4000f8e00ff */
[----:B------:R-:W-:Y:S01]  /*268d0*/  IMAD.U32 R5, RZ, RZ, UR4 ;  /* 0x00000004ff057e24 */ /* 0x000fe2000f8e00ff */
[----:B-1----:R-:W-:Y:S01]  /*268e0*/  @P0 SHF.R.U32.HI R3, RZ, R7, R4 ;  /* 0x00000007ff030219 */ /* 0x002fe20000011604 */
[----:B------:R-:W-:Y:S01]  /*268f0*/  IMAD.U32 R4, RZ, RZ, UR8 ;  /* 0x00000008ff047e24 */ /* 0x000fe2000f8e00ff */
[----:B------:R-:W-:Y:S01]  /*26900*/  ISETP.GE.AND P0, PT, R153, UR16, PT ;  /* 0x0000001099007c0c */ /* 0x000fe2000bf06270 */
[----:B------:R-:W-:Y:S01]  /*26910*/  ULDC.64 UR8, c[0x0][0xbe0] ;  /* 0x0002f80000087ab9 */ /* 0x000fe20000000a00 */
[--C-:B------:R-:W-:Y:S01]  /*26920*/  SHF.R.S32.HI R6, RZ, 0x1f, R3.reuse ;  /* 0x0000001fff067819 */ /* 0x100fe20000011403 */
[----:B------:R-:W-:Y:S01]  /*26930*/  IMAD.MOV R7, RZ, RZ, -R3 ;  /* 0x000000ffff077224 */ /* 0x000fe200078e0a03 */
[----:B------:R-:W-:Y:S01]  /*26940*/  SEL R9, RZ, 0xffffffff, P0 ;  /* 0xffffffffff097807 */ /* 0x000fe20000000000 */
[----:B------:R-:W-:Y:S01]  /*26950*/  IMAD.WIDE.U32 R4, R3, UR8, R4 ;  /* 0x0000000803047c25 */ /* 0x000fe2000f8e0004 */
[----:B------:R-:W-:-:S03]  /*26960*/  ISETP.GE.AND P0, PT, R152, UR16, PT ;  /* 0x0000001098007c0c */ /* 0x000fc6000bf06270 */
[----:B------:R-:W-:Y:S02]  /*26970*/  IMAD R6, R6, UR8, RZ ;  /* 0x0000000806067c24 */ /* 0x000fe4000f8e02ff */
[----:B------:R-:W-:Y:S02]  /*26980*/  IMAD R7, R11, R7, R8 ;  /* 0x000000070b077224 */ /* 0x000fe400078e0208 */
[----:B------:R-:W-:Y:S02]  /*26990*/  IMAD.SHL.U32 R13, R9, 0x10, RZ ;  /* 0x00000010090d7824 */ /* 0x000fe400078e00ff */
[----:B------:R-:W-:Y:S01]  /*269a0*/  IMAD R9, R3, UR9, R6 ;  /* 0x0000000903097c24 */ /* 0x000fe2000f8e0206 */
[----:B------:R-:W-:Y:S01]  /*269b0*/  SEL R6, RZ, 0xffffffff, P0 ;  /* 0xffffffffff067807 */ /* 0x000fe20000000000 */
[----:B------:R-:W-:Y:S01]  /*269c0*/  ULDC.64 UR8, c[0x0][0xbd8] ;  /* 0x0002f60000087ab9 */ /* 0x000fe20000000a00 */
[----:B------:R-:W-:Y:S01]  /*269d0*/  SHF.R.S32.HI R3, RZ, 0x1f, R7 ;  /* 0x0000001fff037819 */ /* 0x000fe20000011407 */
[----:B------:R-:W-:Y:S01]  /*269e0*/  IMAD.IADD R5, R5, 0x1, R9 ;  /* 0x0000000105057824 */ /* 0x000fe200078e0209 */
[----:B------:R-:W-:Y:S01]  /*269f0*/  LOP3.LUT R10, R13, 0x10, R10, 0xe2, !PT ;  /* 0x000000100d0a7812 */ /* 0x000fe200078ee20a */
[----:B------:R-:W-:Y:S01]  /*26a00*/  IMAD.SHL.U32 R13, R6, 0x20, RZ ;  /* 0x00000020060d7824 */ /* 0x000fe200078e00ff */
[----:B------:R-:W-:Y:S01]  /*26a10*/  ISETP.GE.AND P0, PT, R211, UR16, PT ;  /* 0x00000010d3007c0c */ /* 0x000fe2000bf06270 */
[----:B------:R-:W-:-:S02]  /*26a20*/  IMAD R6, R3, UR8, RZ ;  /* 0x0000000803067c24 */ /* 0x000fc4000f8e02ff */
[----:B------:R-:W-:Y:S01]  /*26a30*/  IMAD.WIDE.U32 R4, R7, UR8, R4 ;  /* 0x0000000807047c25 */ /* 0x000fe2000f8e0004 */
[----:B------:R-:W-:-:S03]  /*26a40*/  LOP3.LUT R10, R13, 0x20, R10, 0xe2, !PT ;  /* 0x000000200d0a7812 */ /* 0x000fc600078ee20a */
[----:B------:R-:W-:Y:S01]  /*26a50*/  IMAD R3, R7, UR9, R6 ;  /* 0x0000000907037c24 */ /* 0x000fe2000f8e0206 */
[----:B------:R-:W-:Y:S01]  /*26a60*/  ULDC.64 UR8, c[0x0][0xb80] ;  /* 0x0002e00000087ab9 */ /* 0x000fe20000000a00 */
[----:B------:R-:W-:Y:S01]  /*26a70*/  IMAD.U32 R7, RZ, RZ, UR59 ;  /* 0x0000003bff077e24 */ /* 0x000fe2000f8e00ff */
[C---:B------:R-:W-:Y:S01]  /*26a80*/  LEA R20, P1, R4.reuse, UR8, 0x1 ;  /* 0x0000000804147c11 */ /* 0x040fe2000f8208ff */
[----:B------:R-:W-:Y:S02]  /*26a90*/  IMAD.IADD R3, R5, 0x1, R3 ;  /* 0x0000000105037824 */ /* 0x000fe400078e0203 */
[----:B------:R-:W-:Y:S01]  /*26aa0*/  IMAD R26, R7, 0x40, R208 ;  /* 0x00000040071a7824 */ /* 0x000fe200078e02d0 */
[----:B------:R-:W-:Y:S01]  /*26ab0*/  SEL R7, RZ, 0x40, P0 ;  /* 0x00000040ff077807 */ /* 0x000fe20000000000 */
[----:B------:R0:W1:Y:S01]  /*26ac0*/  SHFL.IDX PT, R6, R20, RZ, 0x181f ;  /* 0x00181fff14067589 */ /* 0x00006200000e0000 */
[----:B------:R-:W-:Y:S02]  /*26ad0*/  LEA.HI.X R3, R4, UR9, R3, 0x1, P1 ;  /* 0x0000000904037c11 */ /* 0x000fe400088f0c03 */
[----:B------:R-:W-:-:S02]  /*26ae0*/  ISETP.GE.AND P0, PT, R26, R25, PT ;  /* 0x000000191a00720c */ /* 0x000fc40003f06270 */
        /* <DEDUP_REMOVED lines=8> */
[CC--:B-1----:R-:W-:Y:S02]  /*26b70*/  @!P2 LEA R8, P0, R156.reuse, R6.reuse, 0x1 ;  /* 0x000000069c08a211 */ /* 0x0c2fe400078008ff */
        /* <DEDUP_REMOVED lines=26> */
.L_x_6417:
[----:B------:R-:W-:Y:S05]  /*26d20*/  BSYNC B1 ;  /* 0x0000000000017941 */ /* 0x000fea0003800000 */
.L_x_6416:
        /* <DEDUP_REMOVED lines=9> */
[----:B------:R-:W-:-:S05]  /*26dc0*/  LOP3.LUT P1, RZ, R21, 0x40, RZ, 0xc0, !PT ;  /* 0x0000004015ff7812 */ /* 0x000fca000782c0ff */
[CC--:B-1----:R-:W-:Y:S02]  /*26dd0*/  @!P2 LEA R8, P0, R156.reuse, R6.reuse, 0x1 ;  /* 0x000000069c08a211 */ /* 0x0c2fe400078008ff */
[----:B--2---:R-:W-:Y:S02]  /*26de0*/  @!P3 IMAD.WIDE R4, R19, 0x2, R6 ;  /* 0x000000021304b825 */ /* 0x004fe400078e0206 */
[-C--:B------:R-:W-:Y:S02]  /*26df0*/  @!P2 LEA.HI.X R9, R156, R7.reuse, R33, 0x1, P0 ;  /* 0x000000079c09a211 */ /* 0x080fe400000f0c21 */
[----:B------:R-:W-:Y:S01]  /*26e00*/  @!P5 LEA R10, P0, R155, R6, 0x1 ;  /* 0x000000069b0ad211 */ /* 0x000fe200078008ff */
[----:B------:R0:W-:Y:S01]  /*26e10*/  @!P3 ST.E.128 desc[UR36][R4.64], RZ ;  /* 0x000000ff0400b985 */ /* 0x0001e2000c101d24 */
[----:B------:R-:W-:Y:S02]  /*26e20*/  ISETP.GE.AND P3, PT, R153, UR16, PT ;  /* 0x0000001099007c0c */ /* 0x000fe4000bf66270 */
[----:B------:R-:W-:Y:S01]  /*26e30*/  @!P5 LEA.HI.X R11, R155, R7, R32, 0x1, P0 ;  /* 0x000000079b0bd211 */ /* 0x000fe200000f0c20 */
[----:B------:R1:W-:Y:S01]  /*26e40*/  @!P2 ST.E.128 desc[UR36][R8.64], RZ ;  /* 0x000000ff0800a985 */ /* 0x0003e2000c101d24 */
[----:B------:R-:W-:-:S02]  /*26e50*/  ISETP.GE.AND P2, PT, R152, UR16, PT ;  /* 0x0000001098007c0c */ /* 0x000fc4000bf46270 */
[----:B------:R-:W-:Y:S01]  /*26e60*/  LOP3.LUT P0, RZ, R24, 0x80, RZ, 0xc0, !PT ;  /* 0x0000008018ff7812 */ /* 0x000fe2000780c0ff */
[----:B------:R1:W-:Y:S01]  /*26e70*/  @!P5 ST.E.128 desc[UR36][R10.64], RZ ;  /* 0x000000ff0a00d985 */ /* 0x0003e2000c101d24 */
[----:B------:R-:W-:-:S04]  /*26e80*/  @!P4 LEA R12, P6, R154, R6, 0x1 ;  /* 0x000000069a0cc211 */ /* 0x000fc800078c08ff */
[----:B------:R-:W-:Y:S02]  /*26e90*/  @!P4 LEA.HI.X R13, R154, R7, R31, 0x1, P6 ;  /* 0x000000079a0dc211 */ /* 0x000fe400030f0c1f */
[----:B------:R-:W-:-:S03]  /*26ea0*/  @!P3 LEA R14, P5, R153, R6, 0x1 ;  /* 0x00000006990eb211 */ /* 0x000fc600078a08ff */
[----:B------:R1:W-:Y:S01]  /*26eb0*/  @!P4 ST.E.128 desc[UR36][R12.64], RZ ;  /* 0x000000ff0c00c985 */ /* 0x0003e2000c101d24 */
[-C--:B0-----:R-:W-:Y:S02]  /*26ec0*/  @!P2 LEA R4, P6, R152, R6.reuse, 0x1 ;  /* 0x000000069804a211 */ /* 0x081fe400078c08ff */
        /* <DEDUP_REMOVED lines=10> */
.L_x_6408:
[----:B------:R-:W-:Y:S05]  /*26f70*/  BSYNC B0 ;  /* 0x0000000000007941 */ /* 0x000fea0003800000 */
.L_x_6400:
[----:B------:R-:W-:Y:S02]  /*26f80*/  ULDC UR4, c[0x0][0xd3c] ;  /* 0x00034f0000047ab9 */ /* 0x000fe40000000800 */
[----:B------:R-:W-:-:S06]  /*26f90*/  UISETP.GE.AND UP0, UPT, UR6, UR4, UPT ;  /* 0x000000040600728c */ /* 0x000fcc000bf06270 */
[----:B------:R-:W-:-:S13]  /*26fa0*/  PLOP3.LUT P0, PT, PT, PT, UP0, 0x80, 0x0 ;  /* 0x000000000000781c */ /* 0x000fda0003f0f008 */
[----:B------:R-:W-:Y:S05]  /*26fb0*/  @!P0 BRA `(.L_x_6418) ;  /* 0xfffffda000e48947 */ /* 0x000fea000383ffff */
[----:B------:R-:W-:Y:S05]  /*26fc0*/  EXIT ;  /* 0x000000000000794d */ /* 0x000fea0003800000 */
.L_x_6269:
        /* <DEDUP_REMOVED lines=16> */
.L_x_6419:
        /* <DEDUP_REMOVED lines=44> */
.L_x_6423:
        /* <DEDUP_REMOVED lines=35> */
.L_x_6421:
        /* <DEDUP_REMOVED lines=13> */
.L_x_6424:
        /* <DEDUP_REMOVED lines=62> */
.L_x_6425:
        /* <DEDUP_REMOVED lines=61> */
.L_x_6426:
[----:B------:R-:W-:-:S05]  /*27e40*/  LOP3.LUT R25, RZ, R2, RZ, 0x33, !PT ;  /* 0x00000002ff197212 */ /* 0x000fca00078e33ff */
[----:B------:R-:W-:Y:S01]  /*27e50*/  IMAD.IADD R25, R0, 0x1, R25 ;  /* 0x0000000100197824 */ /* 0x000fe200078e0219 */
[----:B------:R-:W-:Y:S06]  /*27e60*/  BRA `(.L_x_6427) ;  /* 0x0000000000147947 */ /* 0x000fec0003800000 */
.L_x_6422:
[----:B------:R-:W-:Y:S01]  /*27e70*/  ULDC UR4, c[0x0][0xd3c] ;  /* 0x00034f0000047ab9 */ /* 0x000fe20000000800 */
[----:B------:R-:W-:Y:S02]  /*27e80*/  IMAD.MOV.U32 R25, RZ, RZ, RZ ;  /* 0x000000ffff197224 */ /* 0x000fe400078e00ff */
[----:B------:R-:W-:Y:S02]  /*27e90*/  IMAD.U32 R24, RZ, RZ, UR6 ;  /* 0x00000006ff187e24 */ /* 0x000fe4000f8e00ff */
[----:B------:R-:W-:Y:S02]  /*27ea0*/  IMAD.MOV.U32 R26, RZ, RZ, RZ ;  /* 0x000000ffff1a7224 */ /* 0x000fe400078e00ff */
[----:B------:R-:W-:-:S07]  /*27eb0*/  IMAD.U32 R27, RZ, RZ, UR4 ;  /* 0x00000004ff1b7e24 */ /* 0x000fce000f8e00ff */
.L_x_6427:
[----:B------:R-:W-:-:S13]  /*27ec0*/  ISETP.NE.AND P0, PT, R7, RZ, PT ;  /* 0x000000ff0700720c */ /* 0x000fda0003f05270 */
[----:B------:R-:W0:Y:S01]  /*27ed0*/  @!P0 S2R R3, SR_CgaCtaId ;  /* 0x0000000000038919 */ /* 0x000e220000008800 */
[----:B------:R-:W-:-:S04]  /*27ee0*/  @!P0 MOV R0, 0x400 ;  /* 0x0000040000008802 */ /* 0x000fc80000000f00 */
[----:B0-----:R-:W-:-:S05]  /*27ef0*/  @!P0 LEA R0, R3, R0, 0x18 ;  /* 0x0000000003008211 */ /* 0x001fca00078ec0ff */
[----:B------:R1:W-:Y:S01]  /*27f00*/  @!P0 STS.128 [R0+0x388d0], R24 ;  /* 0x0388d01800008388 */ /* 0x0003e20000000c00 */
[----:B------:R-:W-:Y:S06]  /*27f10*/  BAR.ARV 0x5, 0x180 ;  /* 0x0146000000007b1d */ /* 0x000fec0000002000 */
.L_x_6420:
        /* <DEDUP_REMOVED lines=22> */
[----:B------:R-:W-:Y:S02]  /*28080*/  LOP3.LUT R4, R0, 0x38, RZ, 0xc0, !PT ;  /* 0x0000003800047812 */ /* 0x000fe400078ec0ff */
[----:B------:R-:W-:Y:S01]  /*28090*/  UMOV UR4, 0x400 ;  /* 0x0000040000047882 */ /* 0x000fe20000000000 */
[----:B------:R-:W-:Y:S01]  /*280a0*/  LOP3.LUT R34, R3, 0x200, R0, 0xf8, !PT ;  /* 0x0000020003227812 */ /* 0x000fe200078ef800 */
[----:B0-----:R-:W-:Y:S01]  /*280b0*/  ULEA UR4, UR5, UR4, 0x18 ;  /* 0x0000000405047291 */ /* 0x001fe2000f8ec03f */
[----:B------:R-:W-:Y:S02]  /*280c0*/  LOP3.LUT R2, R5, 0x70, R2, 0xf8, !PT ;  /* 0x0000007005027812 */ /* 0x000fe400078ef802 */
[----:B------:R-:W-:-:S02]  /*280d0*/  LOP3.LUT R0, R4, 0x40, RZ, 0xfc, !PT ;  /* 0x0000004004007812 */ /* 0x000fc400078efcff */
[C---:B------:R-:W-:Y:S01]  /*280e0*/  LOP3.LUT R3, R4.reuse, 0x80, RZ, 0xfc, !PT ;  /* 0x0000008004037812 */ /* 0x040fe200078efcff */
[----:B------:R-:W-:Y:S01]  /*280f0*/  IMAD.U32 R17, RZ, RZ, UR4 ;  /* 0x00000004ff117e24 */ /* 0x000fe2000f8e00ff */
[C---:B------:R-:W-:Y:S02]  /*28100*/  LOP3.LUT R2, R4.reuse, 0xc0, RZ, 0xfc, !PT ;  /* 0x000000c004027812 */ /* 0x040fe400078efcff */
[----:B------:R-:W-:Y:S01]  /*28110*/  LOP3.LUT R0, R4, 0x100, RZ, 0xfc, !PT ;  /* 0x0000010004007812 */ /* 0x000fe200078efcff */
[----:B------:R-:W-:Y:S01]  /*28120*/  IMAD R19, R34, 0x2, R17 ;  /* 0x0000000222137824 */ /* 0x000fe200078e0211 */
[C---:B------:R-:W-:Y:S02]  /*28130*/  LOP3.LUT R3, R4.reuse, 0x140, RZ, 0xfc, !PT ;  /* 0x0000014004037812 */ /* 0x040fe400078efcff */
[C---:B------:R-:W-:Y:S02]  /*28140*/  LOP3.LUT R2, R4.reuse, 0x180, RZ, 0xfc, !PT ;  /* 0x0000018004027812 */ /* 0x040fe400078efcff */
[----:B---3--:R-:W-:-:S07]  /*28150*/  LOP3.LUT R0, R4, 0x1c0, RZ, 0xfc, !PT ;  /* 0x000001c004007812 */ /* 0x008fce00078efcff */
.L_x_6505:
[----:B------:R-:W-:Y:S05]  /*28160*/  YIELD ;  /* 0x0000000000007946 */ /* 0x000fea0003800000 */
[----:B------:R-:W-:Y:S01]  /*28170*/  ULDC.64 UR4, c[0x0][0xb20] ;  /* 0x0002c80000047ab9 */ /* 0x000fe20000000a00 */
[----:B------:R-:W-:Y:S01]  /*28180*/  IMAD.MOV.U32 R32, RZ, RZ, RZ ;  /* 0x000000ffff207224 */ /* 0x000fe200078e00ff */
[----:B------:R-:W-:-:S04]  /*28190*/  ISETP.NE.U32.AND P0, PT, RZ, UR4, PT ;  /* 0x00000004ff007c0c */ /* 0x000fc8000bf05070 */
[----:B------:R-:W-:Y:S01]  /*281a0*/  ISETP.NE.AND.EX P0, PT, RZ, UR5, PT, P0 ;  /* 0x00000005ff007c0c */ /* 0x000fe2000bf05300 */
[----:B------:R-:W-:-:S12]  /*281b0*/  ULDC.64 UR4, c[0x0][0xb10] ;  /* 0x0002c40000047ab9 */ /* 0x000fd80000000a00 */
[----:B------:R-:W0:Y:S02]  /*281c0*/  @P0 LDC.64 R2, c[0x0][0xb20] ;  /* 0x0002c800ff020b82 */ /* 0x000e240000000a00 */
        /* <DEDUP_REMOVED lines=11> */
[----:B-1----:R-:W1:Y:S07]  /*28280*/  @P1 LDC.64 R4, c[0x0][0xb10] ;  /* 0x0002c400ff041b82 */ /* 0x002e6e0000000a00 */
[----:B------:R-:W-:Y:S01]  /*28290*/  @P2 LOP3.LUT R16, R16, 0x40, RZ, 0xfc, !PT ;  /* 0x0000004010102812 */ /* 0x000fe200078efcff */
[----:B0-----:R-:W-:-:S05]  /*282a0*/  IMAD.WIDE R2, R27, 0x4, R2 ;  /* 0x000000041b027825 */ /* 0x001fca00078e0202 */
[----:B------:R0:W5:Y:S01]  /*282b0*/  @P2 LDG.E R35, desc[UR36][R2.64] ;  /* 0x0000002402232981 */ /* 0x000162000c1e1900 */
[----:B-1----:R-:W-:-:S05]  /*282c0*/  @P1 IMAD.WIDE R4, R27, 0x4, R4 ;  /* 0x000000041b041825 */ /* 0x002fca00078e0204 */
[----:B--2---:R-:W2:Y:S01]  /*282d0*/  @P1 LDG.E R0, desc[UR36][R4.64] ;  /* 0x0000002404001981 */ /* 0x004ea2000c1e1900 */
        /* <DEDUP_REMOVED lines=10> */
[----:B0-----:R-:W-:-:S05]  /*28380*/  IMAD.U32 R0, RZ, RZ, UR4 ;  /* 0x00000004ff007e24 */ /* 0x001fca000f8e00ff */
[----:B------:R1:W-:Y:S01]  /*28390*/  STL [R1+0x410], R0 ;  /* 0x0004100001007387 */ /* 0x0003e20000100800 */
[----:B------:R-:W-:Y:S05]  /*283a0*/  @!P2 BRA `(.L_x_6429) ;  /* 0x000000000010a947 */ /* 0x000fea0003800000 */
[----:B------:R-:W2:Y:S04]  /*283b0*/  LDG.E R5, desc[UR36][R2.64] ;  /* 0x0000002402057981 */ /* 0x000ea8000c1e1900 */
[----:B-1----:R-:W2:Y:S02]  /*283c0*/  LDG.E R0, desc[UR36][R2.64+0x4] ;  /* 0x0000042402007981 */ /* 0x002ea4000c1e1900 */
[----:B--2---:R-:W-:-:S05]  /*283d0*/  IMAD.IADD R0, R0, 0x1, -R5 ;  /* 0x0000000100007824 */ /* 0x004fca00078e0a05 */
[----:B------:R2:W-:Y:S02]  /*283e0*/  STL [R1+0x410], R0 ;  /* 0x0004100001007387 */ /* 0x0005e40000100800 */
.L_x_6429:
[----:B------:R-:W-:Y:S02]  /*283f0*/  ULDC.64 UR4, c[0x0][0xb18] ;  /* 0x0002c60000047ab9 */ /* 0x000fe40000000a00 */
[----:B------:R-:W-:-:S04]  /*28400*/  ISETP.NE.U32.AND P0, PT, RZ, UR4, PT ;  /* 0x00000004ff007c0c */ /* 0x000fc8000bf05070 */
[----:B------:R-:W-:-:S13]  /*28410*/  ISETP.NE.AND.EX P0, PT, RZ, UR5, PT, P0 ;  /* 0x00000005ff007c0c */ /* 0x000fda000bf05300 */
[----:B------:R-:W-:Y:S05]  /*28420*/  @!P0 BRA `(.L_x_6430) ;  /* 0x0000000000108947 */ /* 0x000fea0003800000 */
[----:B0-----:R-:W0:Y:S02]  /*28430*/  LDC.64 R2, c[0x0][0xb18] ;  /* 0x0002c600ff027b82 */ /* 0x001e240000000a00 */
[----:B0-----:R-:W-:-:S05]  /*28440*/  IMAD.WIDE R2, R27, 0x4, R2 ;  /* 0x000000041b027825 */ /* 0x001fca00078e0202 */
[----:B------:R0:W5:Y:S01]  /*28450*/  LDG.E R7, desc[UR36][R2.64] ;  /* 0x0000002402077981 */ /* 0x000162000c1e1900 */
[----:B------:R-:W-:Y:S05]  /*28460*/  BRA `(.L_x_6431) ;  /* 0x0000000000247947 */ /* 0x000fea0003800000 */
.L_x_6430:
[----:B------:R-:W-:Y:S02]  /*28470*/  ULDC.64 UR4, c[0x0][0xb00] ;  /* 0x0002c00000047ab9 */ /* 0x000fe40000000a00 */
[----:B------:R-:W-:-:S04]  /*28480*/  ISETP.NE.U32.AND P0, PT, RZ, UR4, PT ;  /* 0x00000004ff007c0c */ /* 0x000fc8000bf05070 */
[----:B------:R-:W-:-:S13]  /*28490*/  ISETP.NE.AND.EX P0, PT, RZ, UR5, PT, P0 ;  /* 0x00000005ff007c0c */ /* 0x000fda000bf05300 */
[----:B------:R-:W-:Y:S05]  /*284a0*/  @!P0 BRA `(.L_x_6431) ;  /* 0x0000000000148947 */ /* 0x000fea0003800000 */
[----:B0-----:R-:W0:Y:S02]  /*284b0*/  LDC.64 R2, c[0x0][0xb00] ;  /* 0x0002c000ff027b82 */ /* 0x001e240000000a00 */
[----:B0-----:R-:W-:-:S05]  /*284c0*/  IMAD.WIDE R2, R27, 0x4, R2 ;  /* 0x000000041b027825 */ /* 0x001fca00078e0202 */
[----:B------:R-:W3:Y:S04]  /*284d0*/  LDG.E R7, desc[UR36][R2.64] ;  /* 0x0000002402077981 */ /* 0x000ee8000c1e1900 */
[----:B-12---:R-:W3:Y:S02]  /*284e0*/  LDG.E R0, desc[UR36][R2.64+0x4] ;  /* 0x0000042402007981 */ /* 0x006ee4000c1e1900 */
[----:B---3--:R-:W-:-:S07]  /*284f0*/  IMAD.IADD R7, R0, 0x1, -R7 ;  /* 0x0000000100077824 */ /* 0x008fce00078e0a07 */
.L_x_6431:
[----:B------:R-:W3:Y:S01]  /*28500*/  LDL R6, [R1+0x410] ;  /* 0x0004100001067983 */ /* 0x000ee20000100800 */
[----:B012---:R-:W0:Y:S01]  /*28510*/  LDC R0, c[0x0][0x448] ;  /* 0x00011200ff007b82 */ /* 0x007e220000000800 */
[----:B------:R-:W-:Y:S01]  /*28520*/  IMAD.SHL.U32 R37, R25, 0x40, RZ ;  /* 0x0000004019257824 */ /* 0x000fe200078e00ff */
[----:B------:R-:W-:Y:S01]  /*28530*/  LOP3.LUT R16, R16, 0xffffefff, RZ, 0xc0, !PT ;  /* 0xffffefff10107812 */ /* 0x000fe200078ec0ff */
[----:B-----5:R-:W-:Y:S02]  /*28540*/  IMAD.IADD R25, R7, 0x1, -R32 ;  /* 0x0000000107197824 */ /* 0x020fe400078e0a20 */
[----:B------:R-:W-:-:S03]  /*28550*/  VIADD R4, R37, 0x3f ;  /* 0x0000003f25047836 */ /* 0x000fc60000000000 */
[----:B------:R-:W1:Y:S01]  /*28560*/  LDC.64 R2, c[0x0][0xad8] ;  /* 0x0002b600ff027b82 */ /* 0x000e620000000a00 */
[----:B0-----:R-:W-:Y:S02]  /*28570*/  ISETP.NE.AND P2, PT, R0, 0x1, PT ;  /* 0x000000010000780c */ /* 0x001fe40003f45270 */
[----:B-1----:R-:W-:-:S11]  /*28580*/  ISETP.GE.AND P1, PT, R3, 0x1, PT ;  /* 0x000000010300780c */ /* 0x002fd60003f26270 */
[----:B------:R-:W0:Y:S01]  /*28590*/  @P2 LDC R5, c[0x0][0x44c] ;  /* 0x00011300ff052b82 */ /* 0x000e220000000800 */
[----:B------:R-:W-:-:S07]  /*285a0*/  @P2 LOP3.LUT R16, R16, 0x1000, RZ, 0xfc, !PT ;  /* 0x0000100010102812 */ /* 0x000fce00078efcff */
[----:B------:R-:W1:Y:S01]  /*285b0*/  @P2 LDC R0, c[0x0][0x450] ;  /* 0x00011400ff002b82 */ /* 0x000e620000000800 */
[----:B0-----:R-:W-:-:S05]  /*285c0*/  @P2 IMAD.HI.U32 R5, R4, R5, RZ ;  /* 0x0000000504052227 */ /* 0x001fca00078e00ff */
[----:B-1----:R-:W-:Y:S02]  /*285d0*/  @P2 SHF.R.U32.HI R4, RZ, R0, R5 ;  /* 0x00000000ff042219 */ /* 0x002fe40000011605 */
[----:B---3--:R-:W-:-:S05]  /*285e0*/  IADD3 R5, R25, 0x1, -R6 ;  /* 0x0000000119057810 */ /* 0x008fca0007ffe806 */
        /* <DEDUP_REMOVED lines=14> */
.L_x_6434:
[----:B------:R-:W-:-:S13]  /*286d0*/  ISETP.NE.AND P0, PT, R3, 0x1, PT ;  /* 0x000000010300780c */ /* 0x000fda0003f05270 */
[----:B------:R-:W0:Y:S02]  /*286e0*/  @P0 LDC.64 R4, c[0x0][0xae0] ;  /* 0x0002b800ff040b82 */ /* 0x000e240000000a00 */
[----:B0-----:R-:W-:-:S05]  /*286f0*/  @P0 IMAD.HI.U32 R4, R0, R4, RZ ;  /* 0x0000000400040227 */ /* 0x001fca00078e00ff */
[----:B------:R-:W-:-:S07]  /*28700*/  @P0 SHF.R.U32.HI R0, RZ, R5, R4 ;  /* 0x00000005ff000219 */ /* 0x000fce0000011604 */
.L_x_6435:
[----:B------:R-:W-:Y:S05]  /*28710*/  BSYNC B0 ;  /* 0x0000000000007941 */ /* 0x000fea0003800000 */
.L_x_6433:
[----:B------:R-:W-:-:S05]  /*28720*/  IMAD R5, R0, R3, R3 ;  /* 0x0000000300057224 */ /* 0x000fca00078e0203 */
[----:B------:R-:W-:-:S07]  /*28730*/  VIMNMX R2, R2, R5, PT ;  /* 0x0000000502027248 */ /* 0x000fce0003fe0100 */
.L_x_6432:
[----:B------:R-:W0:Y:S01]  /*28740*/  @P2 LDC R0, c[0x0][0x44c] ;  /* 0x00011300ff002b82 */ /* 0x000e220000000800 */
[----:B------:R-:W-:Y:S01]  /*28750*/  VIADD R2, R2, 0x3f ;  /* 0x0000003f02027836 */ /* 0x000fe20000000000 */
[----:B------:R-:W-:Y:S01]  /*28760*/  ULDC UR4, c[0x0][0xad4] ;  /* 0x0002b50000047ab9 */ /* 0x000fe20000000800 */
[----:B------:R-:W-:-:S05]  /*28770*/  IMAD.MOV.U32 R4, RZ, RZ, R37 ;  /* 0x000000ffff047224 */ /* 0x000fca00078e0025 */
[----:B------:R-:W1:Y:S01]  /*28780*/  @P2 LDC R5, c[0x0][0x450] ;  /* 0x00011400ff052b82 */ /* 0x000e620000000800 */
[----:B0-----:R-:W-:-:S05]  /*28790*/  @P2 IMAD.HI.U32 R0, R37, R0, RZ ;  /* 0x0000000025002227 */ /* 0x001fca00078e00ff */
        /* <DEDUP_REMOVED lines=22> */
.L_x_6438:
[----:B------:R-:W-:-:S13]  /*28900*/  ISETP.NE.AND P0, PT, R3, 0x1, PT ;  /* 0x000000010300780c */ /* 0x000fda0003f05270 */
[----:B------:R-:W0:Y:S02]  /*28910*/  @P0 LDC.64 R4, c[0x0][0xae0] ;  /* 0x0002b800ff040b82 */ /* 0x000e240000000a00 */
[----:B0-----:R-:W-:-:S05]  /*28920*/  @P0 IMAD.HI.U32 R4, R6, R4, RZ ;  /* 0x0000000406040227 */ /* 0x001fca00078e00ff */
[----:B------:R-:W-:-:S07]  /*28930*/  @P0 SHF.R.U32.HI R6, RZ, R5, R4 ;  /* 0x00000005ff060219 */ /* 0x000fce0000011604 */
.L_x_6439:
[----:B------:R-:W-:Y:S05]  /*28940*/  BSYNC B0 ;  /* 0x0000000000007941 */ /* 0x000fea0003800000 */
.L_x_6437:
[----:B------:R-:W-:-:S05]  /*28950*/  IMAD R3, R6, R3, RZ ;  /* 0x0000000306037224 */ /* 0x000fca00078e02ff */
[----:B------:R-:W-:-:S07]  /*28960*/  VIMNMX R2, R2, R3, !PT ;  /* 0x0000000302027248 */ /* 0x000fce0007fe0100 */
.L_x_6436:
        /* <DEDUP_REMOVED lines=43> */
.L_x_6441:
[----:B------:R-:W-:Y:S05]  /*28c20*/  BSYNC B0 ;  /* 0x0000000000007941 */ /* 0x000fea0003800000 */
.L_x_6440:
        /* <DEDUP_REMOVED lines=23> */
.L_x_6443:
        /* <DEDUP_REMOVED lines=20> */
.L_x_6446:
[----:B------:R-:W-:Y:S05]  /*28ee0*/  BSYNC B6 ;  /* 0x0000000000067941 */ /* 0x000fea0003800000 */
.L_x_6445:
        /* <DEDUP_REMOVED lines=20> */
.L_x_6449:
        /* <DEDUP_REMOVED lines=15> */
.L_x_6448:
[----:B------:R-:W-:Y:S05]  /*29120*/  BSYNC B6 ;  /* 0x0000000000067941 */ /* 0x000fea0003800000 */
.L_x_6447:
[----:B------:R-:W-:Y:S01]  /*29130*/  ULDC.64 UR4, c[0x0][0xaf0] ;  /* 0x0002bc0000047ab9 */ /* 0x000fe20000000a00 */
[----:B------:R-:W0:Y:S01]  /*29140*/  S2R R21, SR_TID.X ;  /* 0x0000000000157919 */ /* 0x000e220000002100 */
[----:B------:R-:W-:Y:S01]  /*29150*/  ISETP.NE.U32.AND P0, PT, RZ, UR4, PT ;  /* 0x00000004ff007c0c */ /* 0x000fe2000bf05070 */
[----:B------:R-:W-:Y:S01]  /*29160*/  IMAD.MOV.U32 R28, RZ, RZ, R27 ;  /* 0x000000ffff1c7224 */ /* 0x000fe200078e001b */
[----:B------:R-:W-:Y:S01]  /*29170*/  ULDC UR4, c[0x0][0x320] ;  /* 0x0000c80000047ab9 */ /* 0x000fe20000000800 */
[----:B------:R-:W1:Y:S01]  /*29180*/  S2R R22, SR_TID.X ;  /* 0x0000000000167919 */ /* 0x000e620000002100 */
[----:B------:R-:W-:Y:S01]  /*29190*/  ISETP.NE.AND.EX P0, PT, RZ, UR5, PT, P0 ;  /* 0x00000005ff007c0c */ /* 0x000fe2000bf05300 */
[----:B------:R-:W2:-:S12]  /*291a0*/  LDC R20, c[0x0][0x430] ;  /* 0x00010c00ff147b82 */ /* 0x000e980000000800 */
[----:B------:R-:W3:Y:S01]  /*291b0*/  @P0 LDC.64 R2, c[0x0][0xaf0] ;  /* 0x0002bc00ff020b82 */ /* 0x000ee20000000a00 */
[----:B0-----:R-:W-:-:S05]  /*291c0*/  IMAD.SHL.U32 R29, R21, 0x8, RZ ;  /* 0x00000008151d7824 */ /* 0x001fca00078e00ff */
[----:B------:R-:W-:Y:S01]  /*291d0*/  LOP3.LUT R29, R29, 0x38, RZ, 0xc0, !PT ;  /* 0x000000381d1d7812 */ /* 0x000fe200078ec0ff */
[----:B-1----:R-:W-:-:S03]  /*291e0*/  IMAD.SHL.U32 R21, R22, 0x8, RZ ;  /* 0x0000000816157824 */ /* 0x002fc600078e00ff */
[----:B------:R-:W-:Y:S01]  /*291f0*/  LOP3.LUT R33, R29, 0x40, RZ, 0xfc, !PT ;  /* 0x000000401d217812 */ /* 0x000fe200078efcff */
[----:B---3--:R-:W-:Y:S01]  /*29200*/  @P0 IMAD.WIDE R2, R27, 0x4, R2 ;  /* 0x000000041b020825 */ /* 0x008fe200078e0202 */
[C---:B------:R-:W-:Y:S02]  /*29210*/  LOP3.LUT R0, R29.reuse, 0x180, RZ, 0xfc, !PT ;  /* 0x000001801d007812 */ /* 0x040fe400078efcff */
[----:B------:R-:W-:Y:S02]  /*29220*/  LOP3.LUT R29, R29, 0x1c0, RZ, 0xfc, !PT ;  /* 0x000001c01d1d7812 */ /* 0x000fe400078efcff */
[----:B------:R-:W-:Y:S01]  /*29230*/  ISETP.GE.AND P3, PT, R33, UR4, PT ;  /* 0x0000000421007c0c */ /* 0x000fe2000bf66270 */
[----:B------:R0:W5:Y:S01]  /*29240*/  @P0 LDG.E R28, desc[UR36][R2.64] ;  /* 0x00000024021c0981 */ /* 0x000162000c1e1900 */
[----:B------:R-:W-:Y:S01]  /*29250*/  ISETP.GE.AND P0, PT, R29, UR4, PT ;  /* 0x000000041d007c0c */ /* 0x000fe2000bf06270 */
[C---:B------:R-:W-:Y:S01]  /*29260*/  IMAD.SHL.U32 R29, R22.reuse, 0x8, RZ ;  /* 0x00000008161d7824 */ /* 0x040fe200078e00ff */
[----:B------:R-:W-:Y:S01]  /*29270*/  LOP3.LUT R21, R21, 0x38, RZ, 0xc0, !PT ;  /* 0x0000003815157812 */ /* 0x000fe200078ec0ff */
[----:B------:R-:W-:Y:S01]  /*29280*/  IMAD.SHL.U32 R22, R22, 0x8, RZ ;  /* 0x0000000816167824 */ /* 0x000fe200078e00ff */
[----:B------:R-:W-:Y:S01]  /*29290*/  LOP3.LUT R16, R16, 0xfffffdff, RZ, 0xc0, !PT ;  /* 0xfffffdff10107812 */ /* 0x000fe200078ec0ff */
[----:B------:R-:W-:Y:S01]  /*292a0*/  UMOV UR5, 0xffffffff ;  /* 0xffffffff00057882 */ /* 0x000fe20000000000 */
[----:B------:R-:W-:-:S02]  /*292b0*/  LOP3.LUT R29, R29, 0x38, RZ, 0xc0, !PT ;  /* 0x000000381d1d7812 */ /* 0x000fc400078ec0ff */
[----:B------:R-:W-:Y:S02]  /*292c0*/  ISETP.GE.AND P2, PT, R21, UR4, PT ;  /* 0x0000000415007c0c */ /* 0x000fe4000bf46270 */
[----:B------:R-:W-:Y:S02]  /*292d0*/  LOP3.LUT R29, R29, 0x80, RZ, 0xfc, !PT ;  /* 0x000000801d1d7812 */ /* 0x000fe400078efcff */
[----:B------:R-:W-:Y:S02]  /*292e0*/  @P3 LOP3.LUT R16, R16, 0x200, RZ, 0xfc, !PT ;  /* 0x0000020010103812 */ /* 0x000fe400078efcff */
[----:B------:R-:W-:Y:S02]  /*292f0*/  LOP3.LUT R22, R22, 0x38, RZ, 0xc0, !PT ;  /* 0x0000003816167812 */ /* 0x000fe400078ec0ff */
[----:B------:R-:W-:Y:S02]  /*29300*/  ISETP.GE.AND P5, PT, R29, UR4, PT ;  /* 0x000000041d007c0c */ /* 0x000fe4000bfa6270 */
[----:B------:R-:W-:-:S02]  /*29310*/  LOP3.LUT R16, R16, 0xfffffbff, RZ, 0xc0, !PT ;  /* 0xfffffbff10107812 */ /* 0x000fc400078ec0ff */
[----:B------:R-:W-:Y:S02]  /*29320*/  LOP3.LUT R22, R22, 0xc0, RZ, 0xfc, !PT ;  /* 0x000000c016167812 */ /* 0x000fe400078efcff */
[----:B------:R-:W-:Y:S02]  /*29330*/  @P2 LOP3.LUT R16, R16, 0x400, RZ, 0xfc, !PT ;  /* 0x0000040010102812 */ /* 0x000fe400078efcff */
[----:B------:R-:W-:Y:S02]  /*29340*/  ISETP.GE.AND P4, PT, R22, UR4, PT ;  /* 0x0000000416007c0c */ /* 0x000fe4000bf86270 */
[----:B------:R-:W-:Y:S02]  /*29350*/  LOP3.LUT R16, R16, 0xffffffdf, RZ, 0xc0, !PT ;  /* 0xffffffdf10107812 */ /* 0x000fe400078ec0ff */
[C---:B------:R-:W-:Y:S02]  /*29360*/  LOP3.LUT R22, R21.reuse, 0x100, RZ, 0xfc, !PT ;  /* 0x0000010015167812 */ /* 0x040fe400078efcff */
[----:B------:R-:W-:-:S02]  /*29370*/  LOP3.LUT R21, R21, 0x140, RZ, 0xfc, !PT ;  /* 0x0000014015157812 */ /* 0x000fc400078efcff */
[----:B------:R-:W-:Y:S02]  /*29380*/  @P5 LOP3.LUT R16, R16, 0x20, RZ, 0xfc, !PT ;  /* 0x0000002010105812 */ /* 0x000fe400078efcff */
[----:B------:R-:W-:Y:S02]  /*29390*/  ISETP.GE.AND P2, PT, R21, UR4, PT ;  /* 0x0000000415007c0c */ /* 0x000fe4000bf46270 */
[----:B------:R-:W-:Y:S02]  /*293a0*/  LOP3.LUT R16, R16, 0xffffffef, RZ, 0xc0, !PT ;  /* 0xffffffef10107812 */ /* 0x000fe400078ec0ff */
[----:B------:R-:W-:Y:S02]  /*293b0*/  ISETP.GE.AND P3, PT, R22, UR4, PT ;  /* 0x0000000416007c0c */ /* 0x000fe4000bf66270 */
[----:B------:R-:W-:Y:S02]  /*293c0*/  @P4 LOP3.LUT R16, R16, 0x10, RZ, 0xfc, !PT ;  /* 0x0000001010104812 */ /* 0x000fe400078efcff */
[----:B------:R-:W-:-:S02]  /*293d0*/  ISETP.GE.AND P1, PT, R0, UR4, PT ;  /* 0x0000000400007c0c */ /* 0x000fc4000bf26270 */
[----:B------:R-:W-:Y:S02]  /*293e0*/  LOP3.LUT R16, R16, 0xfffffffb, RZ, 0xc0, !PT ;  /* 0xfffffffb10107812 */ /* 0x000fe400078ec0ff */
[----:B------:R-:W-:Y:S02]  /*293f0*/  SEL R6, RZ, 0x40, P1 ;  /* 0x00000040ff067807 */ /* 0x000fe40000800000 */
[----:B------:R-:W-:Y:S02]  /*29400*/  @P2 LOP3.LUT R16, R16, 0x4, RZ, 0xfc, !PT ;  /* 0x0000000410102812 */ /* 0x000fe400078efcff */
[----:B------:R-:W-:Y:S02]  /*29410*/  SEL R29, RZ, 0x80, P0 ;  /* 0x00000080ff1d7807 */ /* 0x000fe40000000000 */
[----:B------:R-:W-:Y:S02]  /*29420*/  LOP3.LUT R16, R16, 0xfffffff7, RZ, 0xc0, !PT ;  /* 0xfffffff710107812 */ /* 0x000fe400078ec0ff */
[----:B------:R-:W-:-:S02]  /*29430*/  LEA R0, R30, 0xffffffc0, 0x6 ;  /* 0xffffffc01e007811 */ /* 0x000fc400078e30ff */
[----:B------:R-:W-:Y:S01]  /*29440*/  @P3 LOP3.LUT R16, R16, 0x8, RZ, 0xfc, !PT ;  /* 0x0000000810103812 */ /* 0x000fe200078efcff */
[----:B0-2---:R-:W-:Y:S06]  /*29450*/  BRA.DIV UR5, `(.L_x_6450) ;  /* 0x0000005205a47947 */ /* 0x005fec000b800000 */
.L_x_6523:
[----:B------:R-:W0:Y:S01]  /*29460*/  S2R R2, SR_TID.X ;  /* 0x0000000000027919 */ /* 0x000e220000002100 */
[----:B------:R-:W-:Y:S01]  /*29470*/  ISETP.NE.AND P1, PT, R20, 0x1, PT ;  /* 0x000000011400780c */ /* 0x000fe20003f25270 */
[----:B------:R-:W-:Y:S01]  /*29480*/  IMAD.MOV.U32 R36, RZ, RZ, RZ ;  /* 0x000000ffff247224 */ /* 0x000fe200078e00ff */
[----:B-----5:R-:W-:Y:S01]  /*29490*/  SHF.R.S32.HI R33, RZ, 0x1f, R28 ;  /* 0x0000001fff217819 */ /* 0x020fe2000001141c */
[----:B------:R-:W1:Y:S01]  /*294a0*/  S2R R3, SR_TID.X ;  /* 0x0000000000037919 */ /* 0x000e620000002100 */
[C---:B------:R-:W-:Y:S02]  /*294b0*/  LOP3.LUT P6, RZ, R16.reuse, 0x400, RZ, 0xc0, !PT ;  /* 0x0000040010ff7812 */ /* 0x040fe400078cc0ff */
[----:B------:R-:W-:-:S07]  /*294c0*/  LOP3.LUT R16, R16, 0xffffdfff, RZ, 0xc0, !PT ;  /* 0xffffdfff10107812 */ /* 0x000fce00078ec0ff */
[----:B------:R-:W-:Y:S02]  /*294d0*/  @P1 LOP3.LUT R16, R16, 0x2000, RZ, 0xfc, !PT ;  /* 0x0000200010101812 */ /* 0x000fe400078efcff */
[----:B0-----:R-:W-:Y:S01]  /*294e0*/  LOP3.LUT R2, R2, 0x7f, RZ, 0xc0, !PT ;  /* 0x0000007f02027812 */ /* 0x001fe200078ec0ff */
[----:B-1----:R-:W-:-:S03]  /*294f0*/  IMAD.SHL.U32 R10, R3, 0x10, RZ ;  /* 0x00000010030a7824 */ /* 0x002fc600078e00ff */
[----:B------:R-:W-:Y:S01]  /*29500*/  SHF.R.U32.HI R2, RZ, 0x3, R2 ;  /* 0x00000003ff027819 */ /* 0x000fe20000011602 */
[----:B------:R-:W0:Y:S03]  /*29510*/  @P1 LDC R3, c[0x0][0x434] ;  /* 0x00010d00ff031b82 */ /* 0x000e260000000800 */
[----:B------:R-:W-:-:S05]  /*29520*/  LOP3.LUT R10, R2, 0x70, R10, 0xf8, !PT ;  /* 0x00000070020a7812 */ /* 0x000fca00078ef80a */
[----:B------:R-:W-:Y:S01]  /*29530*/  IMAD.IADD R7, R10, 0x1, R0 ;  /* 0x000000010a077824 */ /* 0x000fe200078e0200 */
[----:B------:R-:W1:Y:S04]  /*29540*/  @P1 LDC R2, c[0x0][0x438] ;  /* 0x00010e00ff021b82 */ /* 0x000e680000000800 */
[C---:B------:R-:W-:Y:S01]  /*29550*/  ISETP.GE.AND P0, PT, R7.reuse, R25, PT ;  /* 0x000000190700720c */ /* 0x040fe20003f06270 */
[----:B------:R-:W-:-:S03]  /*29560*/  IMAD.IADD R7, R7, 0x1, R32 ;  /* 0x0000000107077824 */ /* 0x000fc600078e0220 */
[----:B------:R-:W-:Y:S01]  /*29570*/  ISETP.GT.U32.OR P0, PT, R10, 0x3f, P0 ;  /* 0x0000003f0a00780c */ /* 0x000fe20000704470 */
[----:B------:R-:W-:Y:S02]  /*29580*/  IMAD.MOV.U32 R8, RZ, RZ, R7 ;  /* 0x000000ffff087224 */ /* 0x000fe400078e0007 */
[----:B0-----:R-:W-:-:S10]  /*29590*/  @P1 IMAD.HI.U32 R3, R7, R3, RZ ;  /* 0x0000000307031227 */ /* 0x001fd400078e00ff */
[----:B------:R-:W0:Y:S01]  /*295a0*/  @!P0 LDC.64 R4, c[0x0][0x428] ;  /* 0x00010a00ff048b82 */ /* 0x000e220000000a00 */
[----:B-1----:R-:W-:-:S04]  /*295b0*/  @P1 SHF.R.U32.HI R8, RZ, R2, R3 ;  /* 0x00000002ff081219 */ /* 0x002fc80000011603 */
        /* <DEDUP_REMOVED lines=23> */
[----:B------:R-:W-:-:S04]  /*29730*/  LOP3.LUT R2, R4, R2, R3, 0xfe, !PT ;  /* 0x0000000204027212 */ /* 0x000fc800078efe03 */
[----:B------:R-:W-:Y:S01]  /*29740*/  LOP3.LUT R6, R2, R6, RZ, 0xfc, !PT ;  /* 0x0000000602067212 */ /* 0x000fe200078efcff */
[----:B------:R-:W-:-:S03]  /*29750*/  IMAD.MOV R2, RZ, RZ, -R8 ;  /* 0x000000ffff027224 */ /* 0x000fc600078e0a08 */
[----:B------:R-:W-:Y:S01]  /*29760*/  LOP3.LUT R29, R6, R29, RZ, 0xfc, !PT ;  /* 0x0000001d061d7212 */ /* 0x000fe200078efcff */
[----:B------:R-:W-:Y:S01]  /*29770*/  IMAD R3, R20, R2, R7 ;  /* 0x0000000214037224 */ /* 0x000fe200078e0207 */
[----:B------:R0:W-:Y:S01]  /*29780*/  STL [R1+0x434], R6 ;  /* 0x0004340601007387 */ /* 0x0001e20000100800 */
[----:B------:R-:W-:-:S03]  /*29790*/  IMAD.U32 R2, RZ, RZ, UR38 ;  /* 0x00000026ff027e24 */ /* 0x000fc6000f8e00ff */
[----:B------:R0:W-:Y:S02]  /*297a0*/  STL [R1+0x414], R3 ;  /* 0x0004140301007387 */ /* 0x0001e40000100800 */
[----:B------:R-:W-:-:S13]  /*297b0*/  ISETP.NE.AND P0, PT, R2, 0x3, PT ;  /* 0x000000030200780c */ /* 0x000fda0003f05270 */
[----:B------:R-:W-:-:S04]  /*297c0*/  @P0 LOP3.LUT R16, R16, 0x800, RZ, 0xfc, !PT ;  /* 0x0000080010100812 */ /* 0x000fc800078efcff */
[----:B------:R-:W-:-:S04]  /*297d0*/  LOP3.LUT R16, R16, 0xfffffffe, RZ, 0xc0, !PT ;  /* 0xfffffffe10107812 */ /* 0x000fc800078ec0ff */
[----:B------:R-:W-:Y:S01]  /*297e0*/  @P1 LOP3.LUT R16, R16, 0x1, RZ, 0xfc, !PT ;  /* 0x0000000110101812 */ /* 0x000fe200078efcff */
[----:B0-----:R-:W-:Y:S06]  /*297f0*/  @!P0 BRA `(.L_x_6451) ;  /* 0x0000000000048947 */ /* 0x001fec0003800000 */
[----:B------:R-:W-:Y:S01]  /*29800*/  BPT.TRAP 0x1 ;  /* 0x000000040000795c */ /* 0x000fe20000300000 */
.L_x_6451:
        /* <DEDUP_REMOVED lines=9> */
.L_x_6524:
[----:B------:R-:W-:Y:S05]  /*298a0*/  BSYNC B0 ;  /* 0x0000000000007941 */ /* 0x000fea0003800000 */
.L_x_6452:
[----:B------:R-:W0:Y:S01]  /*298b0*/  LDL R2, [R1+0x414] ;  /* 0x0004140001027983 */ /* 0x000e220000100800 */
[----:B------:R-:W-:Y:S01]  /*298c0*/  ULDC.64 UR4, c[0x0][0x300] ;  /* 0x0000c00000047ab9 */ /* 0x000fe20000000a00 */
[----:B-----5:R-:W-:Y:S01]  /*298d0*/  SHF.R.S32.HI R4, RZ, 0x1f, R36 ;  /* 0x0000001fff047819 */ /* 0x020fe20000011424 */
[----:B------:R-:W-:Y:S01]  /*298e0*/  ULDC.64 UR6, c[0x0][0x2e8] ;  /* 0x0000ba0000067ab9 */ /* 0x000fe20000000a00 */
[----:B------:R-:W-:-:S03]  /*298f0*/  LOP3.LUT R16, R16, 0xfffffffd, RZ, 0xc0, !PT ;  /* 0xfffffffd10107812 */ /* 0x000fc600078ec0ff */
[----:B------:R-:W-:Y:S01]  /*29900*/  STL [R1+0x42c], R4 ;  /* 0x00042c0401007387 */ /* 0x000fe20000100800 */
[----:B0-----:R-:W-:-:S05]  /*29910*/  SHF.R.S32.HI R0, RZ, 0x1f, R2 ;  /* 0x0000001fff007819 */ /* 0x001fca0000011402 */
[----:B------:R0:W-:Y:S02]  /*29920*/  STL [R1+0x428], R0 ;  /* 0x0004280001007387 */ /* 0x0001e40000100800 */
[----:B0-----:R-:W-:-:S04]  /*29930*/  IMAD R0, R0, UR4, RZ ;  /* 0x0000000400007c24 */ /* 0x001fc8000f8e02ff */
[C---:B------:R-:W-:Y:S02]  /*29940*/  IMAD R0, R2.reuse, UR5, R0 ;  /* 0x0000000502007c24 */ /* 0x040fe4000f8e0200 */
[----:B------:R-:W-:Y:S01]  /*29950*/  IMAD.WIDE.U32 R2, R2, UR4, RZ ;  /* 0x0000000402027c25 */ /* 0x000fe2000f8e00ff */
[----:B------:R-:W-:-:S03]  /*29960*/  ULDC.64 UR4, c[0x0][0x310] ;  /* 0x0000c40000047ab9 */ /* 0x000fc60000000a00 */
[----:B------:R-:W-:Y:S02]  /*29970*/  IMAD.IADD R3, R3, 0x1, R0 ;  /* 0x0000000103037824 */ /* 0x000fe400078e0200 */
[----:B------:R-:W-:Y:S02]  /*29980*/  IMAD R0, R4, UR4, RZ ;  /* 0x0000000404007c24 */ /* 0x000fe4000f8e02ff */
[----:B------:R-:W0:Y:S01]  /*29990*/  S2R R4, SR_TID.X ;  /* 0x0000000000047919 */ /* 0x000e220000002100 */
[----:B------:R-:W-:-:S04]  /*299a0*/  IMAD.WIDE.U32 R2, R36, UR4, R2 ;  /* 0x0000000424027c25 */ /* 0x000fc8000f8e0002 */
[----:B------:R-:W-:Y:S01]  /*299b0*/  IMAD R0, R36, UR5, R0 ;  /* 0x0000000524007c24 */ /* 0x000fe2000f8e0200 */
[----:B------:R-:W-:-:S03]  /*299c0*/  ULDC.64 UR4, c[0x0][0x308] ;  /* 0x0000c20000047ab9 */ /* 0x000fc60000000a00 */
[----:B------:R-:W-:Y:S02]  /*299d0*/  IMAD.IADD R3, R3, 0x1, R0 ;  /* 0x0000000103037824 */ /* 0x000fe400078e0200 */
[----:B------:R-:W-:Y:S01]  /*299e0*/  IMAD.WIDE.U32 R2, R26, UR4, R2 ;  /* 0x000000041a027c25 */ /* 0x000fe2000f8e0002 */
[----:B------:R-:W-:-:S03]  /*299f0*/  ULDC UR4, c[0x0][0x2f4] ;  /* 0x0000bd0000047ab9 */ /* 0x000fc60000000800 */
[----:B------:R-:W-:Y:S01]  /*29a00*/  IMAD R5, R26, UR5, R3 ;  /* 0x000000051a057c24 */ /* 0x000fe2000f8e0203 */
[----:B------:R-:W-:Y:S01]  /*29a10*/  LEA R0, P0, R2, UR6, 0x1 ;  /* 0x0000000602007c11 */ /* 0x000fe2000f8008ff */
[----:B------:R-:W-:-:S03]  /*29a20*/  UMOV UR5, 0xffffffff ;  /* 0xffffffff00057882 */ /* 0x000fc60000000000 */
[----:B------:R-:W-:Y:S02]  /*29a30*/  LEA.HI.X R5, R2, UR7, R5, 0x1, P0 ;  /* 0x0000000702057c11 */ /* 0x000fe400080f0c05 */
[----:B------:R-:W-:Y:S01]  /*29a40*/  ISETP.GE.AND P0, PT, R25, 0x1, PT ;  /* 0x000000011900780c */ /* 0x000fe20003f06270 */
[----:B0-----:R-:W-:Y:S02]  /*29a50*/  IMAD.SHL.U32 R7, R4, 0x8, RZ ;  /* 0x0000000804077824 */ /* 0x001fe400078e00ff */
[----:B------:R-:W-:-:S03]  /*29a60*/  IMAD R4, R18, 0x1000, R34 ;  /* 0x0000100012047824 */ /* 0x000fc600078e0222 */
[----:B------:R-:W-:-:S04]  /*29a70*/  LOP3.LUT R7, R7, 0x38, RZ, 0xc0, !PT ;  /* 0x0000003807077812 */ /* 0x000fc800078ec0ff */
[----:B------:R-:W-:-:S13]  /*29a80*/  ISETP.GE.AND P2, PT, R7, UR4, PT ;  /* 0x0000000407007c0c */ /* 0x000fda000bf46270 */
[----:B------:R-:W-:Y:S01]  /*29a90*/  @P2 LOP3.LUT R16, R16, 0x2, RZ, 0xfc, !PT ;  /* 0x0000000210102812 */ /* 0x000fe200078efcff */
[----:B------:R-:W-:Y:S06]  /*29aa0*/  BRA.DIV UR5, `(.L_x_6454) ;  /* 0x0000004e05587947 */ /* 0x000fec000b800000 */
        /* <DEDUP_REMOVED lines=32> */
.L_x_6534:
        /* <DEDUP_REMOVED lines=10> */
.L_x_6455:
        /* <DEDUP_REMOVED lines=10> */
.L_x_6456:
[----:B------:R-:W-:Y:S01]  /*29df0*/  VIADD R0, R17, 0x20400 ;  /* 0x0002040011007836 */ /* 0x000fe20000000000 */
[----:B------:R-:W-:Y:S01]  /*29e00*/  LOP3.LUT P1, RZ, R16, 0x40, RZ, 0xc0, !PT ;  /* 0x0000004010ff7812 */ /* 0x000fe2000782c0ff */
[----:B------:R1:W-:-:S12]  /*29e10*/  SYNCS.ARRIVE.TRANS64.A1T0 RZ, [R22+URZ+0x38830], RZ ;  /* 0x038830ff16ff79a7 */ /* 0x0003d8000810003f */
[----:B------:R-:W-:Y:S05]  /*29e20*/  WARPSYNC.ALL ;  /* 0x0000000000007948 */ /* 0x000fea0003800000 */
[----:B------:R-:W-:Y:S01]  /*29e30*/  BAR.SYNC.DEFER_BLOCKING 0x8, 0x100 ;  /* 0x0204000000007b1d */ /* 0x000fe20000010000 */
[----:B------:R-:W-:Y:S02]  /*29e40*/  LOP3.LUT P0, RZ, R0, 0x3ff, RZ, 0xc0, !PT ;  /* 0x000003ff00ff7812 */ /* 0x000fe4000780c0ff */
[----:B------:R-:W-:-:S03]  /*29e50*/  SHF.R.S32.HI R0, RZ, 0x1f, R27 ;  /* 0x0000001fff007819 */ /* 0x000fc6000001141b */
[----:B------:R-:W-:Y:S01]  /*29e60*/  BSSY B6, `(.L_x_6457) ;  /* 0x0000018000067945 */ /* 0x000fe20003800000 */
[----:B------:R-:W-:Y:S02]  /*29e70*/  SEL R30, R0, RZ, !P1 ;  /* 0x000000ff001e7207 */ /* 0x000fe40004800000 */
[----:B------:R-:W-:-:S03]  /*29e80*/  SEL R0, R27, RZ, !P1 ;  /* 0x000000ff1b007207 */ /* 0x000fc60004800000 */
[----:B------:R-:W-:Y:S04]  /*29e90*/  STL [R1+0x424], R30 ;  /* 0x0004241e01007387 */ /* 0x000fe80000100800 */
[----:B------:R2:W-:Y:S02]  /*29ea0*/  STL [R1+0x418], R0 ;  /* 0x0004180001007387 */ /* 0x0005e40000100800 */
[----:B--2---:R-:W-:-:S05]  /*29eb0*/  SHF.R.S32.HI R0, RZ, 0x1f, R35 ;  /* 0x0000001fff007819 */ /* 0x004fca0000011423 */
[----:B------:R2:W-:Y:S01]  /*29ec0*/  STL [R1+0x41c], R0 ;  /* 0x00041c0001007387 */ /* 0x0005e20000100800 */
        /* <DEDUP_REMOVED lines=16> */
[----:B012---:R-:W-:Y:S05]  /*29fd0*/  CALL.ABS.NOINC R2 ;  /* 0x0000000002007343 */ /* 0x007fea0003c00000 */
.L_x_6458:
[----:B------:R-:W-:Y:S05]  /*29fe0*/  BSYNC B6 ;  /* 0x0000000000067941 */ /* 0x000fea0003800000 */
.L_x_6457:
[----:B------:R-:W3:Y:S01]  /*29ff0*/  LDL R20, [R1+0x41c] ;  /* 0x00041c0001147983 */ /* 0x000ee20000100800 */
[----:B------:R-:W-:Y:S01]  /*2a000*/  IMAD.MOV.U32 R21, RZ, RZ, R30 ;  /* 0x000000ffff157224 */ /* 0x000fe200078e001e */
[----:B------:R-:W-:Y:S01]  /*2a010*/  ULDC.64 UR4, c[0x0][0x298] ;  /* 0x0000a60000047ab9 */ /* 0x000fe20000000a00 */
[----:B------:R-:W4:Y:S01]  /*2a020*/  LDC R5, c[0x0][0x448] ;  /* 0x00011200ff057b82 */ /* 0x000f220000000800 */
[----:B------:R1:W5:Y:S01]  /*2a030*/  LDL R9, [R1+0x410] ;  /* 0x0004100001097983 */ /* 0x0003620000100800 */
[----:B0-----:R-:W0:Y:S01]  /*2a040*/  S2R R2, SR_TID.X ;  /* 0x0000000000027919 */ /* 0x001e220000002100 */
[----:B------:R-:W1:Y:S01]  /*2a050*/  S2R R30, SR_TID.X ;  /* 0x00000000001e7919 */ /* 0x000e620000002100 */
[----:B0-----:R-:W-:-:S04]  /*2a060*/  LOP3.LUT R2, R2, 0x7f, RZ, 0xc0, !PT ;  /* 0x0000007f02027812 */ /* 0x001fc800078ec0ff */
[----:B--2---:R-:W-:Y:S02]  /*2a070*/  SHF.R.U32.HI R0, RZ, 0x3, R2 ;  /* 0x00000003ff007819 */ /* 0x004fe40000011602 */
[----:B------:R-:W0:Y:S01]  /*2a080*/  LDC R2, c[0x0][0x448] ;  /* 0x00011200ff027b82 */ /* 0x000e220000000800 */
[----:B---3--:R-:W-:Y:S02]  /*2a090*/  IMAD.MOV.U32 R4, RZ, RZ, R20 ;  /* 0x000000ffff047224 */ /* 0x008fe400078e0014 */
[----:B------:R-:W2:Y:S01]  /*2a0a0*/  LDL R20, [R1+0x418] ;  /* 0x0004180001147983 */ /* 0x000ea20000100800 */
[----:B0-----:R-:W-:Y:S01]  /*2a0b0*/  ISETP.NE.AND P6, PT, R2, 0x1, PT ;  /* 0x000000010200780c */ /* 0x001fe20003fc5270 */
[----:B-1----:R-:W-:Y:S02]  /*2a0c0*/  IMAD.SHL.U32 R30, R30, 0x10, RZ ;  /* 0x000000101e1e7824 */ /* 0x002fe400078e00ff */
[----:B------:R-:W-:-:S03]  /*2a0d0*/  IMAD R4, R4, UR4, RZ ;  /* 0x0000000404047c24 */ /* 0x000fc6000f8e02ff */
[----:B------:R-:W-:Y:S01]  /*2a0e0*/  LOP3.LUT R30, R0, 0x70, R30, 0xf8, !PT ;  /* 0x00000070001e7812 */ /* 0x000fe200078ef81e */
[----:B------:R-:W-:-:S04]  /*2a0f0*/  IMAD R4, R35, UR5, R4 ;  /* 0x0000000523047c24 */ /* 0x000fc8000f8e0204 */
[----:B------:R-:W-:Y:S02]  /*2a100*/  IMAD.IADD R30, R30, 0x1, R37 ;  /* 0x000000011e1e7824 */ /* 0x000fe400078e0225 */
[----:B------:R-:W0:Y:S02]  /*2a110*/  @P6 LDC R3, c[0x0][0x44c] ;  /* 0x00011300ff036b82 */ /* 0x000e240000000800 */
[----:B------:R-:W-:-:S06]  /*2a120*/  IMAD.MOV.U32 R0, RZ, RZ, R30 ;  /* 0x000000ffff007224 */ /* 0x000fcc00078e001e */
[----:B------:R-:W1:Y:S01]  /*2a130*/  @P6 LDC R2, c[0x0][0x450] ;  /* 0x00011400ff026b82 */ /* 0x000e620000000800 */
[----:B0-----:R-:W-:-:S05]  /*2a140*/  @P6 IMAD.HI.U32 R3, R30, R3, RZ ;  /* 0x000000031e036227 */ /* 0x001fca00078e00ff */
[----:B-1----:R-:W-:Y:S01]  /*2a150*/  @P6 SHF.R.U32.HI R0, RZ, R2, R3 ;  /* 0x00000002ff006219 */ /* 0x002fe20000011603 */
        /* <DEDUP_REMOVED lines=14> */
[----:B------:R-:W-:-:S05]  /*2a240*/  SHF.R.S32.HI R4, RZ, 0x1f, R0 ;  /* 0x0000001fff047819 */ /* 0x000fca0000011400 */
[----:B------:R-:W-:Y:S02]  /*2a250*/  IMAD R4, R4, UR4, RZ ;  /* 0x0000000404047c24 */ /* 0x000fe4000f8e02ff */
[----:B------:R-:W-:-:S04]  /*2a260*/  IMAD.WIDE.U32 R2, R0, UR4, R2 ;  /* 0x0000000400027c25 */ /* 0x000fc8000f8e0002 */
[----:B------:R-:W-:Y:S01]  /*2a270*/  IMAD R4, R0, UR5, R4 ;  /* 0x0000000500047c24 */ /* 0x000fe2000f8e0204 */
[----:B------:R-:W-:Y:S01]  /*2a280*/  ULDC.64 UR4, c[0x0][0x2c8] ;  /* 0x0000b20000047ab9 */ /* 0x000fe20000000a00 */
[----:B------:R-:W-:-:S04]  /*2a290*/  IMAD.MOV R0, RZ, RZ, -R0 ;  /* 0x000000ffff007224 */ /* 0x000fc800078e0a00 */
[----:B----4-:R-:W-:Y:S02]  /*2a2a0*/  IMAD R0, R5, R0, R30 ;  /* 0x0000000005007224 */ /* 0x010fe400078e021e */
        /* <DEDUP_REMOVED lines=9> */
[----:B------:R-:W-:-:S03]  /*2a340*/  LOP3.LUT R20, R6, 0x7f, RZ, 0xc0, !PT ;  /* 0x0000007f06147812 */ /* 0x000fc600078ec0ff */
[----:B------:R-:W-:Y:S01]  /*2a350*/  LEA.HI.X R2, R2, UR5, R3, 0x1, P0 ;  /* 0x0000000502027c11 */ /* 0x000fe200080f0c03 */
[----:B------:R-:W-:Y:S01]  /*2a360*/  UMOV UR5, 0xffffffff ;  /* 0xffffffff00057882 */ /* 0x000fe20000000000 */
[----:B------:R-:W-:Y:S02]  /*2a370*/  ISETP.GE.AND P0, PT, R7, UR4, PT ;  /* 0x0000000407007c0c */ /* 0x000fe4000bf06270 */
[----:B------:R-:W-:Y:S01]  /*2a380*/  SHF.R.U32.HI R8, RZ, 0x3, R20 ;  /* 0x00000003ff087819 */ /* 0x000fe20000011614 */
[----:B------:R-:W-:Y:S10]  /*2a390*/  BRA.DIV UR5, `(.L_x_6459) ;  /* 0x0000004a056c7947 */ /* 0x000ff4000b800000 */
[----:B-----5:R-:W-:Y:S01]  /*2a3a0*/  IMAD R3, R9, R5, RZ ;  /* 0x0000000509037224 */ /* 0x020fe200078e02ff */
[----:B------:R-:W-:Y:S01]  /*2a3b0*/  SHFL.IDX PT, R4, R2, RZ, 0x181f ;  /* 0x00181fff02047589 */ /* 0x000fe200000e0000 */
[----:B------:R-:W-:Y:S01]  /*2a3c0*/  IMAD.IADD R37, R8, 0x1, R37 ;  /* 0x0000000108257824 */ /* 0x000fe200078e0225 */
[----:B------:R-:W-:Y:S02]  /*2a3d0*/  LOP3.LUT R16, R16, 0xfffffeff, RZ, 0xc0, !PT ;  /* 0xfffffeff10107812 */ /* 0x000fe400078ec0ff */
[----:B------:R-:W0:Y:S02]  /*2a3e0*/  SHFL.IDX PT, R5, R0, RZ, 0x181f ;  /* 0x00181fff00057589 */ /* 0x000e2400000e0000 */
[----:B------:R-:W-:-:S13]  /*2a3f0*/  ISETP.GE.AND P2, PT, R37, R3, PT ;  /* 0x000000032500720c */ /* 0x000fda0003f46270 */
[----:B------:R-:W-:-:S04]  /*2a400*/  @P2 LOP3.LUT R16, R16, 0x100, RZ, 0xfc, !PT ;  /* 0x0000010010102812 */ /* 0x000fc800078efcff */
[----:B------:R-:W-:Y:S02]  /*2a410*/  LOP3.LUT R16, R16, 0xffffff7f, RZ, 0xc0, !PT ;  /* 0xffffff7f10107812 */ /* 0x000fe400078ec0ff */
[----:B0-----:R-:W-:-:S05]  /*2a420*/  @!P2 LEA R5, P1, R7, R5, 0x1 ;  /* 0x000000050705a211 */ /* 0x001fca00078208ff */
[----:B------:R-:W-:-:S05]  /*2a430*/  @!P2 IMAD.X R4, RZ, RZ, R4, P1 ;  /* 0x000000ffff04a224 */ /* 0x000fca00008e0604 */
        /* <DEDUP_REMOVED lines=30> */
.L_x_6543:
        /* <DEDUP_REMOVED lines=12> */
.L_x_6460:
        /* <DEDUP_REMOVED lines=28> */
.L_x_6462:
[----:B------:R-:W-:Y:S05]  /*2a8a0*/  BSYNC B6 ;  /* 0x0000000000067941 */ /* 0x000fea0003800000 */
.L_x_6461:
        /* <DEDUP_REMOVED lines=8> */
[----:B------:R-:W-:Y:S01]  /*2a930*/  IMAD.MOV.U32 R0, RZ, RZ, R30 ;  /* 0x000000ffff007224 */ /* 0x000fe200078e001e */
[----:B------:R-:W5:Y:S01]  /*2a940*/  S2R R7, SR_TID.X ;  /* 0x0000000000077919 */ /* 0x000f620000002100 */
[----:B0-----:R-:W-:-:S05]  /*2a950*/  @P6 IMAD.HI.U32 R3, R30, R3, RZ ;  /* 0x000000031e036227 */ /* 0x001fca00078e00ff */
[----:B-1----:R-:W-:Y:S01]  /*2a960*/  @P6 SHF.R.U32.HI R0, RZ, R2, R3 ;  /* 0x00000002ff006219 */ /* 0x002fe20000011603 */
[----:B------:R-:W-:Y:S01]  /*2a970*/  IMAD.WIDE.U32 R2, R35, UR4, RZ ;  /* 0x0000000423027c25 */ /* 0x000fe2000f8e00ff */
[----:B------:R-:W0:Y:S02]  /*2a980*/  S2R R10, SR_TID.X ;  /* 0x00000000000a7919 */ /* 0x000e240000002100 */
[----:B------:R-:W-:Y:S01]  /*2a990*/  SHF.R.S32.HI R5, RZ, 0x1f, R0 ;  /* 0x0000001fff057819 */ /* 0x000fe20000011400 */
[----:B------:R-:W1:Y:S01]  /*2a9a0*/  S2R R9, SR_TID.X ;  /* 0x0000000000097919 */ /* 0x000e620000002100 */
[----:B------:R-:W-:Y:S01]  /*2a9b0*/  LOP3.LUT R16, R16, 0xffffefff, RZ, 0xc0, !PT ;  /* 0xffffefff10107812 */ /* 0x000fe200078ec0ff */
[----:B-1----:R-:W-:-:S05]  /*2a9c0*/  IMAD.SHL.U32 R8, R9, 0x8, RZ ;  /* 0x0000000809087824 */ /* 0x002fca00078e00ff */
        /* <DEDUP_REMOVED lines=9> */
[----:B----4-:R-:W-:Y:S01]  /*2aa60*/  IMAD.WIDE.U32 R2, R20, UR4, R2 ;  /* 0x0000000414027c25 */ /* 0x010fe2000f8e0002 */
[----:B------:R-:W-:-:S03]  /*2aa70*/  ULDC UR4, c[0x0][0x448] ;  /* 0x0001120000047ab9 */ /* 0x000fc60000000800 */
[----:B------:R-:W-:-:S04]  /*2aa80*/  IMAD R4, R20, UR5, R4 ;  /* 0x0000000514047c24 */ /* 0x000fc8000f8e0204 */
        /* <DEDUP_REMOVED lines=8> */
[----:B------:R-:W-:Y:S01]  /*2ab10*/  ULDC.64 UR4, c[0x0][0x3c8] ;  /* 0x0000f20000047ab9 */ /* 0x000fe20000000a00 */
[----:B-----5:R-:W-:Y:S02]  /*2ab20*/  IMAD.SHL.U32 R21, R7, 0x8, RZ ;  /* 0x0000000807157824 */ /* 0x020fe400078e00ff */
[----:B------:R-:W-:Y:S02]  /*2ab30*/  IMAD.IADD R3, R3, 0x1, R5 ;  /* 0x0000000103037824 */ /* 0x000fe400078e0205 */
[----:B------:R-:W-:Y:S01]  /*2ab40*/  IMAD R0, R0, UR4, RZ ;  /* 0x0000000400007c24 */ /* 0x000fe2000f8e02ff */
[----:B------:R-:W-:Y:S01]  /*2ab50*/  LOP3.LUT R21, R21, 0x38, RZ, 0xc0, !PT ;  /* 0x0000003815157812 */ /* 0x000fe200078ec0ff */
[----:B------:R-:W-:-:S04]  /*2ab60*/  IMAD.WIDE.U32 R2, R4, UR4, R2 ;  /* 0x0000000404027c25 */ /* 0x000fc8000f8e0002 */
[----:B------:R-:W-:Y:S01]  /*2ab70*/  IMAD R0, R4, UR5, R0 ;  /* 0x0000000504007c24 */ /* 0x000fe2000f8e0200 */
[----:B------:R-:W-:Y:S01]  /*2ab80*/  ULDC.64 UR4, c[0x0][0x390] ;  /* 0x0000e40000047ab9 */ /* 0x000fe20000000a00 */
[----:B------:R-:W-:Y:S01]  /*2ab90*/  IMAD.SHL.U32 R20, R7, 0x8, RZ ;  /* 0x0000000807147824 */ /* 0x000fe200078e00ff */
[----:B------:R-:W-:Y:S01]  /*2aba0*/  LOP3.LUT R7, R21, 0x80, RZ, 0xfc, !PT ;  /* 0x0000008015077812 */ /* 0x000fe200078efcff */
[----:B------:R-:W-:Y:S01]  /*2abb0*/  IMAD.IADD R6, R3, 0x1, R0 ;  /* 0x0000000103067824 */ /* 0x000fe200078e0200 */
[----:B------:R-:W-:Y:S01]  /*2abc0*/  LEA R0, P0, R2, UR4, 0x1 ;  /* 0x0000000402007c11 */ /* 0x000fe2000f8008ff */
[----:B------:R-:W-:Y:S01]  /*2abd0*/  ULDC UR4, c[0x0][0x3b8] ;  /* 0x0000ee0000047ab9 */ /* 0x000fe20000000800 */
[----:B------:R-:W-:Y:S02]  /*2abe0*/  LOP3.LUT R20, R20, 0x38, RZ, 0xc0, !PT ;  /* 0x0000003814147812 */ /* 0x000fe400078ec0ff */
[----:B------:R-:W-:Y:S02]  /*2abf0*/  ISETP.GE.AND P4, PT, R7, UR4, PT ;  /* 0x0000000407007c0c */ /* 0x000fe4000bf86270 */
[----:B------:R-:W-:Y:S01]  /*2ac00*/  LOP3.LUT R7, R20, 0x40, RZ, 0xfc, !PT ;  /* 0x0000004014077812 */ /* 0x000fe200078efcff */
[----:B0-----:R-:W-:-:S05]  /*2ac10*/  IMAD.SHL.U32 R20, R10, 0x8, RZ ;  /* 0x000000080a147824 */ /* 0x001fca00078e00ff */
[----:B------:R-:W-:Y:S02]  /*2ac20*/  LOP3.LUT R20, R20, 0x38, RZ, 0xc0, !PT ;  /* 0x0000003814147812 */ /* 0x000fe400078ec0ff */
[----:B------:R-:W-:Y:S02]  /*2ac30*/  ISETP.GE.AND P5, PT, R7, UR4, PT ;  /* 0x0000000407007c0c */ /* 0x000fe4000bfa6270 */
[----:B------:R-:W-:Y:S01]  /*2ac40*/  LOP3.LUT R7, R20, 0x100, RZ, 0xfc, !PT ;  /* 0x0000010014077812 */ /* 0x000fe200078efcff */
[----:B------:R-:W-:Y:S01]  /*2ac50*/  IMAD.SHL.U32 R20, R10, 0x8, RZ ;  /* 0x000000080a147824 */ /* 0x000fe200078e00ff */
[----:B------:R-:W-:-:S04]  /*2ac60*/  ISETP.GE.AND P1, PT, R8, UR4, PT ;  /* 0x0000000408007c0c */ /* 0x000fc8000bf26270 */
[----:B------:R-:W-:Y:S01]  /*2ac70*/  LOP3.LUT R20, R20, 0x38, RZ, 0xc0, !PT ;  /* 0x0000003814147812 */ /* 0x000fe200078ec0ff */
[----:B------:R-:W-:Y:S01]  /*2ac80*/  IMAD.SHL.U32 R21, R9, 0x8, RZ ;  /* 0x0000000809157824 */ /* 0x000fe200078e00ff */
[----:B------:R-:W-:Y:S02]  /*2ac90*/  ISETP.GE.AND P2, PT, R7, UR4, PT ;  /* 0x0000000407007c0c */ /* 0x000fe4000bf46270 */
[----:B------:R-:W-:Y:S01]  /*2aca0*/  LOP3.LUT R7, R20, 0xc0, RZ, 0xfc, !PT ;  /* 0x000000c014077812 */ /* 0x000fe200078efcff */
[----:B------:R-:W-:Y:S01]  /*2acb0*/  IMAD.SHL.U32 R20, R9, 0x8, RZ ;  /* 0x0000000809147824 */ /* 0x000fe200078e00ff */
[----:B------:R-:W-:Y:S02]  /*2acc0*/  LOP3.LUT R21, R21, 0x38, RZ, 0xc0, !PT ;  /* 0x0000003815157812 */ /* 0x000fe400078ec0ff */
[----:B------:R-:W-:Y:S02]  /*2acd0*/  LEA.HI.X R6, R2, UR5, R6, 0x1, P0 ;  /* 0x0000000502067c11 */ /* 0x000fe400080f0c06 */
[----:B------:R-:W-:-:S02]  /*2ace0*/  LOP3.LUT R20, R20, 0x38, RZ, 0xc0, !PT ;  /* 0x0000003814147812 */ /* 0x000fc400078ec0ff */
[----:B------:R-:W-:Y:S02]  /*2acf0*/  SEL R2, RZ, 0x1, P1 ;  /* 0x00000001ff027807 */ /* 0x000fe40000800000 */
[----:B------:R-:W-:Y:S02]  /*2ad00*/  SEL R3, RZ, 0x4, P4 ;  /* 0x00000004ff037807 */ /* 0x000fe40002000000 */
[----:B------:R-:W-:Y:S02]  /*2ad10*/  SEL R4, RZ, 0x2, P5 ;  /* 0x00000002ff047807 */ /* 0x000fe40002800000 */
[----:B------:R-:W-:Y:S02]  /*2ad20*/  ISETP.GE.AND P3, PT, R7, UR4, PT ;  /* 0x0000000407007c0c */ /* 0x000fe4000bf66270 */
[----:B------:R-:W-:Y:S02]  /*2ad30*/  LOP3.LUT R7, R21, 0x180, RZ, 0xfc, !PT ;  /* 0x0000018015077812 */ /* 0x000fe400078efcff */
[----:B------:R-:W-:-:S02]  /*2ad40*/  LOP3.LUT R9, R20, 0x140, RZ, 0xfc, !PT ;  /* 0x0000014014097812 */ /* 0x000fc400078efcff */
[----:B------:R-:W-:Y:S02]  /*2ad50*/  IADD3 R2, R3, R4, R2 ;  /* 0x0000000403027210 */ /* 0x000fe40007ffe002 */
[----:B------:R-:W-:Y:S02]  /*2ad60*/  SEL R3, RZ, 0x10, P2 ;  /* 0x00000010ff037807 */ /* 0x000fe40001000000 */
[----:B------:R-:W-:Y:S02]  /*2ad70*/  SEL R4, RZ, 0x8, P3 ;  /* 0x00000008ff047807 */ /* 0x000fe40001800000 */
[----:B------:R-:W-:Y:S02]  /*2ad80*/  @P1 LOP3.LUT R16, R16, 0x1000, RZ, 0xfc, !PT ;  /* 0x0000100010101812 */ /* 0x000fe400078efcff */
[----:B------:R-:W-:Y:S02]  /*2ad90*/  ISETP.GE.AND P0, PT, R7, UR4, PT ;  /* 0x0000000407007c0c */ /* 0x000fe4000bf06270 */
[----:B------:R-:W-:-:S02]  /*2ada0*/  LOP3.LUT R7, R20, 0x1c0, RZ, 0xfc, !PT ;  /* 0x000001c014077812 */ /* 0x000fc400078efcff */
[----:B------:R-:W-:Y:S02]  /*2adb0*/  ISETP.GE.AND P1, PT, R9, UR4, PT ;  /* 0x0000000409007c0c */ /* 0x000fe4000bf26270 */
[----:B------:R-:W-:Y:S02]  /*2adc0*/  IADD3 R4, R3, R2, R4 ;  /* 0x0000000203047210 */ /* 0x000fe40007ffe004 */
[----:B------:R-:W-:Y:S02]  /*2add0*/  SEL R2, RZ, 0x40, P0 ;  /* 0x00000040ff027807 */ /* 0x000fe40000000000 */
[----:B------:R-:W-:Y:S02]  /*2ade0*/  SEL R3, RZ, 0x20, P1 ;  /* 0x00000020ff037807 */ /* 0x000fe40000800000 */
[----:B------:R-:W-:Y:S01]  /*2adf0*/  ISETP.GE.AND P0, PT, R7, UR4, PT ;  /* 0x0000000407007c0c */ /* 0x000fe2000bf06270 */
[----:B------:R-:W-:Y:S01]  /*2ae00*/  UMOV UR4, 0xffffffff ;  /* 0xffffffff00047882 */ /* 0x000fe20000000000 */
[----:B------:R-:W-:-:S02]  /*2ae10*/  IADD3 R4, R2, R4, R3 ;  /* 0x0000000402047210 */ /* 0x000fc40007ffe003 */
        /* <DEDUP_REMOVED lines=75> */
.L_x_6553:
        /* <DEDUP_REMOVED lines=23> */
.L_x_6465:
[----:B------:R-:W-:Y:S05]  /*2b440*/  BSYNC B0 ;  /* 0x0000000000007941 */ /* 0x000fea0003800000 */
.L_x_6464:
[----:B------:R-:W-:Y:S01]  /*2b450*/  NOP ;  /* 0x0000000000007918 */ /* 0x000fe20000000000 */
[----:B------:R-:W-:-:S13]  /*2b460*/  PLOP3.LUT P0, PT, PT, PT, PT, 0x80, 0x0 ;  /* 0x000000000000781c */ /* 0x000fda0003f0f070 */
.L_x_6466:
        /* <DEDUP_REMOVED lines=18> */
.L_x_6554:
[----:B------:R-:W-:Y:S05]  /*2b590*/  BSYNC B0 ;  /* 0x0000000000007941 */ /* 0x000fea0003800000 */
.L_x_6467:
[----:B------:R-:W-:-:S13]  /*2b5a0*/  LOP3.LUT P0, RZ, R16, 0x800, RZ, 0xc0, !PT ;  /* 0x0000080010ff7812 */ /* 0x000fda000780c0ff */
[----:B------:R-:W-:Y:S05]  /*2b5b0*/  @!P0 BRA `(.L_x_6469) ;  /* 0x0000000000048947 */ /* 0x000fea0003800000 */
[----:B------:R-:W-:Y:S01]  /*2b5c0*/  BPT.TRAP 0x1 ;  /* 0x000000040000795c */ /* 0x000fe20000300000 */
.L_x_6469:
[----:B0-----:R-:W-:Y:S01]  /*2b5d0*/  SHF.L.U32 R0, R23, 0x1f, RZ ;  /* 0x0000001f17007819 */ /* 0x001fe200000006ff */
[----:B------:R-:W-:Y:S03]  /*2b5e0*/  BSSY B0, `(.L_x_6470) ;  /* 0x0000003000007945 */ /* 0x000fe60003800000 */
[----:B------:R-:W0:Y:S02]  /*2b5f0*/  SYNCS.PHASECHK.TRANS64.TRYWAIT P0, [R22+URZ+0x38860], R0 ;  /* 0x03886000160075a7 */ /* 0x000e24000800017f */
[----:B0-----:R-:W-:Y:S05]  /*2b600*/  @!P0 BRA `(.L_x_6471) ;  /* 0x0000004400fc8947 */ /* 0x001fea0003800000 */
.L_x_6555:
[----:B------:R-:W-:Y:S05]  /*2b610*/  BSYNC B0 ;  /* 0x0000000000007941 */ /* 0x000fea0003800000 */
.L_x_6470:
[----:B------:R-:W0:Y:S01]  /*2b620*/  LDL.LU R3, [R1+0x428] ;  /* 0x0004280001037983 */ /* 0x000e220000300800 */
[----:B------:R-:W-:Y:S01]  /*2b630*/  ULDC.64 UR4, c[0x0][0x328] ;  /* 0x0000ca0000047ab9 */ /* 0x000fe20000000a00 */
[----:B------:R-:W-:Y:S02]  /*2b640*/  ULDC.64 UR6, c[0x0][0x318] ;  /* 0x0000c60000067ab9 */ /* 0x000fe40000000a00 */
[----:B------:R-:W2:Y:S04]  /*2b650*/  LDL.LU R2, [R1+0x414] ;  /* 0x0004140001027983 */ /* 0x000ea80000300800 */
[----:B------:R-:W3:Y:S01]  /*2b660*/  LDL.LU R4, [R1+0x42c] ;  /* 0x00042c0001047983 */ /* 0x000ee20000300800 */
        /* <DEDUP_REMOVED lines=22> */
[C---:B------:R-:W-:Y:S02]  /*2b7d0*/  LOP3.LUT P3, RZ, R29.reuse, 0x8, RZ, 0xc0, !PT ;  /* 0x000000081dff7812 */ /* 0x040fe4000786c0ff */
[----:B------:R-:W-:Y:S02]  /*2b7e0*/  LOP3.LUT P2, RZ, R29, 0x10, RZ, 0xc0, !PT ;  /* 0x000000101dff7812 */ /* 0x000fe4000784c0ff */
[----:B------:R-:W-:Y:S01]  /*2b7f0*/  LOP3.LUT R16, R16, 0xffffffbf, RZ, 0xc0, !PT ;  /* 0xffffffbf10107812 */ /* 0x000fe200078ec0ff */
[----:B0-----:R-:W-:-:S02]  /*2b800*/  IMAD.SHL.U32 R7, R3, 0x8, RZ ;  /* 0x0000000803077824 */ /* 0x001fc400078e00ff */
[----:B------:R-:W0:Y:S03]  /*2b810*/  SHFL.IDX PT, R3, R6, RZ, 0x181f ;  /* 0x00181fff06037589 */ /* 0x000e2600000e0000 */
[----:B------:R-:W-:-:S05]  /*2b820*/  LOP3.LUT R7, R7, 0x38, RZ, 0xc0, !PT ;  /* 0x0000003807077812 */ /* 0x000fca00078ec0ff */
[----:B------:R-:W-:Y:S01]  /*2b830*/  IMAD.SHL.U32 R0, R7, 0x2, RZ ;  /* 0x0000000207007824 */ /* 0x000fe200078e00ff */
[----:B------:R-:W-:-:S04]  /*2b840*/  LOP3.LUT R7, R29, 0x1, RZ, 0xc0, !PT ;  /* 0x000000011d077812 */ /* 0x000fc800078ec0ff */
[----:B-1----:R-:W-:Y:S02]  /*2b850*/  IADD3 R2, P0, R2, R0, RZ ;  /* 0x0000000002027210 */ /* 0x002fe40007f1e0ff */
[----:B------:R-:W-:Y:S02]  /*2b860*/  ISETP.NE.U32.AND P1, PT, R7, 0x1, PT ;  /* 0x000000010700780c */ /* 0x000fe40003f25070 */
[----:B------:R-:W-:Y:S01]  /*2b870*/  PRMT R7, R29, 0x8880, RZ ;  /* 0x000088801d077816 */ /* 0x000fe200000000ff */
[----:B0-----:R-:W-:Y:S01]  /*2b880*/  IMAD.X R3, RZ, RZ, R3, P0 ;  /* 0x000000ffff037224 */ /* 0x001fe200000e0603 */
[----:B------:R-:W-:-:S09]  /*2b890*/  ISETP.LT.OR P0, PT, R25, 0x1, P1 ;  /* 0x000000011900780c */ /* 0x000fd20000f01670 */
[----:B------:R-:W-:Y:S02]  /*2b8a0*/  @P1 LOP3.LUT R16, R16, 0x40, RZ, 0xfc, !PT ;  /* 0x0000004010101812 */ /* 0x000fe400078efcff */
[----:B------:R-:W-:Y:S02]  /*2b8b0*/  LOP3.LUT P1, RZ, R29, 0x20, RZ, 0xc0, !PT ;  /* 0x000000201dff7812 */ /* 0x000fe4000782c0ff */
[----:B------:R-:W-:Y:S01]  /*2b8c0*/  LOP3.LUT R16, R16, 0xffffff7f, RZ, 0xc0, !PT ;  /* 0xffffff7f10107812 */ /* 0x000fe200078ec0ff */
        /* <DEDUP_REMOVED lines=65> */
.L_x_6565:
        /* <DEDUP_REMOVED lines=34> */
.L_x_6473:
        /* <DEDUP_REMOVED lines=10> */
.L_x_6474:
[----:B-1----:R-:W2:Y:S01]  /*2bfa0*/  LDL.LU R2, [R1+0x420] ;  /* 0x0004200001027983 */ /* 0x002ea20000300800 */
        /* <DEDUP_REMOVED lines=10> */
.L_x_6489:
[----:B01----:R-:W1:Y:S01]  /*2c050*/  S2R R2, SR_TID.X ;  /* 0x0000000000027919 */ /* 0x003e620000002100 */
[----:B0-----:R-:W0:Y:S01]  /*2c060*/  LDC R4, c[0x0][0x430] ;  /* 0x00010c00ff047b82 */ /* 0x001e220000000800 */
[----:B---34-:R-:W-:Y:S01]  /*2c070*/  IMAD R6, R7, 0x40, R32 ;  /* 0x0000004007067824 */ /* 0x018fe200078e0220 */
[----:B------:R-:W-:Y:S01]  /*2c080*/  LOP3.LUT P1, RZ, R16, 0x800, RZ, 0xc0, !PT ;  /* 0x0000080010ff7812 */ /* 0x000fe2000782c0ff */
[----:B------:R-:W2:Y:S01]  /*2c090*/  S2R R3, SR_TID.X ;  /* 0x0000000000037919 */ /* 0x000ea20000002100 */
[----:B------:R-:W-:Y:S01]  /*2c0a0*/  VIADD R18, R18, 0x1 ;  /* 0x0000000112127836 */ /* 0x000fe20000000000 */
[----:B------:R-:W-:Y:S05]  /*2c0b0*/  YIELD ;  /* 0x0000000000007946 */ /* 0x000fea0003800000 */
[----:B------:R-:W-:Y:S01]  /*2c0c0*/  ULDC UR4, c[0x0][0x430] ;  /* 0x00010c0000047ab9 */ /* 0x000fe20000000800 */
[----:B0-----:R-:W-:-:S02]  /*2c0d0*/  ISETP.NE.AND P0, PT, R4, 0x1, PT ;  /* 0x000000010400780c */ /* 0x001fc40003f05270 */
[----:B-1----:R-:W-:Y:S01]  /*2c0e0*/  LOP3.LUT R2, R2, 0x7f, RZ, 0xc0, !PT ;  /* 0x0000007f02027812 */ /* 0x002fe200078ec0ff */
[----:B--2---:R-:W-:-:S03]  /*2c0f0*/  IMAD.SHL.U32 R4, R3, 0x10, RZ ;  /* 0x0000001003047824 */ /* 0x004fc600078e00ff */
[----:B------:R-:W-:-:S07]  /*2c100*/  SHF.R.U32.HI R2, RZ, 0x3, R2 ;  /* 0x00000003ff027819 */ /* 0x000fce0000011602 */
[----:B------:R-:W0:Y:S01]  /*2c110*/  @P0 LDC R3, c[0x0][0x434] ;  /* 0x00010d00ff030b82 */ /* 0x000e220000000800 */
[----:B------:R-:W-:-:S04]  /*2c120*/  LOP3.LUT R4, R2, 0x70, R4, 0xf8, !PT ;  /* 0x0000007002047812 */ /* 0x000fc800078ef804 */
[----:B------:R-:W-:-:S03]  /*2c130*/  ISETP.GT.U32.AND P2, PT, R4, 0x3f, PT ;  /* 0x0000003f0400780c */ /* 0x000fc60003f44070 */
[----:B------:R-:W1:Y:S01]  /*2c140*/  @P0 LDC R2, c[0x0][0x438] ;  /* 0x00010e00ff020b82 */ /* 0x000e620000000800 */
[----:B------:R-:W-:-:S04]  /*2c150*/  IMAD.IADD R6, R4, 0x1, R6 ;  /* 0x0000000104067824 */ /* 0x000fc800078e0206 */
[----:B------:R-:W-:-:S05]  /*2c160*/  IMAD.MOV.U32 R10, RZ, RZ, R6 ;  /* 0x000000ffff0a7224 */ /* 0x000fca00078e0006 */
        /* <DEDUP_REMOVED lines=25> */
.L_x_6477:
[----:B------:R-:W-:Y:S01]  /*2c300*/  IMAD R6, R18, 0x8, R17 ;  /* 0x0000000812067824 */ /* 0x000fe200078e0211 */
[----:B------:R-:W-:Y:S01]  /*2c310*/  SHF.L.U32 R20, R23, 0x1f, RZ ;  /* 0x0000001f17147819 */ /* 0x000fe200000006ff */
[----:B------:R-:W-:Y:S01]  /*2c320*/  BSSY B1, `(.L_x_6478) ;  /* 0x0000004000017945 */ /* 0x000fe20003800000 */
[----:B------:R-:W-:Y:S02]  /*2c330*/  SHF.R.S32.HI R9, RZ, 0x1f, R5 ;  /* 0x0000001fff097819 */ /* 0x000fe40000011405 */
[----:B------:R-:W0:Y:S02]  /*2c340*/  SYNCS.PHASECHK.TRANS64.TRYWAIT P0, [R6+URZ+0x38840], R20 ;  /* 0x03884014060075a7 */ /* 0x000e24000800017f */
[----:B0-----:R-:W-:Y:S05]  /*2c350*/  @!P0 BRA `(.L_x_6479) ;  /* 0x0000004000e48947 */ /* 0x001fea0003800000 */
.L_x_6566:
[----:B------:R-:W-:Y:S05]  /*2c360*/  BSYNC B1 ;  /* 0x0000000000017941 */ /* 0x000fea0003800000 */
.L_x_6478:
        /* <DEDUP_REMOVED lines=40> */
.L_x_6576:
        /* <DEDUP_REMOVED lines=8> */
.L_x_6481:
        /* <DEDUP_REMOVED lines=10> */
.L_x_6482:
[----:B------:R3:W-:Y:S01]  /*2c710*/  SYNCS.ARRIVE.TRANS64.A1T0 RZ, [R6+URZ+0x38830], RZ ;  /* 0x038830ff06ff79a7 */ /* 0x0007e2000810003f */
[----:B------:R-:W-:Y:S05]  /*2c720*/  @!P2 BRA `(.L_x_6483) ;  /* 0x000000000004a947 */ /* 0x000fea0003800000 */
[----:B------:R-:W-:Y:S01]  /*2c730*/  BPT.TRAP 0x1 ;  /* 0x000000040000795c */ /* 0x000fe20000300000 */
.L_x_6483:
[----:B------:R-:W4:Y:S01]  /*2c740*/  SYNCS.PHASECHK.TRANS64.TRYWAIT P0, [R6+URZ+0x38860], R20 ;  /* 0x03886014060075a7 */ /* 0x000f22000800017f */
[----:B------:R-:W-:Y:S04]  /*2c750*/  BSSY B1, `(.L_x_6484) ;  /* 0x0000002000017945 */ /* 0x000fe80003800000 */
[----:B----4-:R-:W-:Y:S05]  /*2c760*/  @!P0 BRA `(.L_x_6485) ;  /* 0x0000004400108947 */ /* 0x010fea0003800000 */
.L_x_6577:
[----:B------:R-:W-:Y:S05]  /*2c770*/  BSYNC B1 ;  /* 0x0000000000017941 */ /* 0x000fea0003800000 */
.L_x_6484:
[----:B------:R-:W-:Y:S01]  /*2c780*/  ULDC.64 UR4, c[0x0][0x328] ;  /* 0x0000ca0000047ab9 */ /* 0x000fe20000000a00 */
[----:B------:R-:W-:Y:S01]  /*2c790*/  ULDC.64 UR6, c[0x0][0x318] ;  /* 0x0000c60000067ab9 */ /* 0x000fe20000000a00 */
[----:B------:R-:W-:Y:S01]  /*2c7a0*/  IMAD R9, R9, UR4, RZ ;  /* 0x0000000409097c24 */ /* 0x000fe2000f8e02ff */
[C---:B------:R-:W-:Y:S01]  /*2c7b0*/  LOP3.LUT P5, RZ, R16.reuse, 0x8, RZ, 0xc0, !PT ;  /* 0x0000000810ff7812 */ /* 0x040fe200078ac0ff */
[----:B--2---:R-:W-:Y:S01]  /*2c7c0*/  IMAD.WIDE.U32 R2, R5, UR4, RZ ;  /* 0x0000000405027c25 */ /* 0x004fe2000f8e00ff */
        /* <DEDUP_REMOVED lines=20> */
[----:B------:R-:W2:Y:S01]  /*2c910*/  SHFL.IDX PT, R3, R10, RZ, 0x181f ;  /* 0x00181fff0a037589 */ /* 0x000ea200000e0000 */
        /* <DEDUP_REMOVED lines=11> */
[----:B--2---:R-:W-:Y:S01]  /*2c9d0*/  IMAD.X R3, RZ, RZ, R3, P0 ;  /* 0x000000ffff037224 */ /* 0x004fe200000e0603 */
        /* <DEDUP_REMOVED lines=41> */
.L_x_6587:
        /* <DEDUP_REMOVED lines=25> */
.L_x_6487:
        /* <DEDUP_REMOVED lines=10> */
.L_x_6488:
[----:B------:R1:W-:Y:S01]  /*2cea0*/  SYNCS.ARRIVE.TRANS64.A1T0 RZ, [R6+URZ+0x38850], RZ ;  /* 0x038850ff06ff79a7 */ /* 0x0003e2000810003f */
[----:B------:R-:W-:Y:S05]  /*2ceb0*/  @P3 BRA `(.L_x_6489) ;  /* 0xfffffff000643947 */ /* 0x000fea000383ffff */
.L_x_6476:
[----:B------:R-:W-:Y:S05]  /*2cec0*/  BSYNC B0 ;  /* 0x0000000000007941 */ /* 0x000fea0003800000 */
.L_x_6475:
[----:B0-----:R-:W0:Y:S01]  /*2ced0*/  S2R R2, SR_TID.X ;  /* 0x0000000000027919 */ /* 0x001e220000002100 */
[----:B------:R-:W-:Y:S01]  /*2cee0*/  VIADD R18, R18, 0x1 ;  /* 0x0000000112127836 */ /* 0x000fe20000000000 */
[----:B------:R-:W-:Y:S04]  /*2cef0*/  BSSY B0, `(.L_x_6490) ;  /* 0x0000013000007945 */ /* 0x000fe80003800000 */
[----:B------:R-:W-:-:S04]  /*2cf00*/  ISETP.NE.AND P0, PT, R18, 0x2, PT ;  /* 0x000000021200780c */ /* 0x000fc80003f05270 */
[----:B------:R-:W-:-:S04]  /*2cf10*/  SEL R0, RZ, 0x1, P0 ;  /* 0x00000001ff007807 */ /* 0x000fc80000000000 */
[----:B------:R-:W-:Y:S02]  /*2cf20*/  LOP3.LUT R23, R23, R0, RZ, 0x3c, !PT ;  /* 0x0000000017177212 */ /* 0x000fe400078e3cff */
[----:B0-----:R-:W-:-:S04]  /*2cf30*/  LOP3.LUT R2, R2, 0x7f, RZ, 0xc0, !PT ;  /* 0x0000007f02027812 */ /* 0x001fc800078ec0ff */
[----:B------:R-:W-:-:S13]  /*2cf40*/  ISETP.NE.AND P1, PT, R2, RZ, PT ;  /* 0x000000ff0200720c */ /* 0x000fda0003f25270 */
[----:B------:R-:W-:Y:S05]  /*2cf50*/  @P1 BRA `(.L_x_6491) ;  /* 0x0000000000301947 */ /* 0x000fea0003800000 */
[----:B------:R-:W0:Y:S01]  /*2cf60*/  S2R R5, SR_LANEID ;  /* 0x0000000000057919 */ /* 0x000e220000000000 */
[----:B------:R-:W-:Y:S01]  /*2cf70*/  VOTEU.ANY UR4, UPT, PT ;  /* 0x0000000000047886 */ /* 0x000fe200038e0100 */
[----:B------:R-:W2:Y:S01]  /*2cf80*/  LDC.64 R2, c[0x0][0xd60] ;  /* 0x00035800ff027b82 */ /* 0x000ea20000000a00 */
[----:B------:R-:W0:Y:S02]  /*2cf90*/  FLO.U32 R0, UR4 ;  /* 0x0000000400007d00 */ /* 0x000e2400080e0000 */
[----:B0-----:R-:W-:-:S06]  /*2cfa0*/  ISETP.EQ.U32.AND P1, PT, R0, R5, PT ;  /* 0x000000050000720c */ /* 0x001fcc0003f22070 */
[----:B------:R-:W2:Y:S07]  /*2cfb0*/  POPC R5, UR4 ;  /* 0x0000000400057d09 */ /* 0x000eae0008000000 */
[----:B--2---:R-:W2:Y:S01]  /*2cfc0*/  @P1 ATOMG.E.ADD.STRONG.GPU PT, R3, desc[UR36][R2.64], R5 ;  /* 0x00000005020319a8 */ /* 0x004ea200081ee1e4 */
[----:B------:R-:W0:Y:S02]  /*2cfd0*/  S2R R4, SR_LTMASK ;  /* 0x0000000000047919 */ /* 0x000e240000003900 */
[----:B0-----:R-:W-:-:S04]  /*2cfe0*/  LOP3.LUT R4, R4, UR4, RZ, 0xc0, !PT ;  /* 0x0000000404047c12 */ /* 0x001fc8000f8ec0ff */
[----:B------:R-:W0:Y:S01]  /*2cff0*/  POPC R7, R4 ;  /* 0x0000000400077309 */ /* 0x000e220000000000 */
[----:B--2---:R-:W0:Y:S02]  /*2d000*/  SHFL.IDX PT, R0, R3, R0, 0x1f ;  /* 0x00001f0003007589 */ /* 0x004e2400000e0000 */
[----:B0-----:R-:W-:-:S07]  /*2d010*/  IADD3 R24, R0, UR39, R7 ;  /* 0x0000002700187c10 */ /* 0x001fce000fffe007 */
.L_x_6491:
[----:B------:R-:W-:Y:S05]  /*2d020*/  BSYNC B0 ;  /* 0x0000000000007941 */ /* 0x000fea0003800000 */
.L_x_6490:
[----:B------:R-:W-:-:S07]  /*2d030*/  SEL R18, R18, RZ, P0 ;  /* 0x000000ff12127207 */ /* 0x000fce0000000000 */
.L_x_6444:
[----:B------:R-:W-:Y:S05]  /*2d040*/  BSYNC B7 ;  /* 0x0000000000077941 */ /* 0x000fea0003800000 */
.L_x_6442:
        /* <DEDUP_REMOVED lines=8> */
[----:B------:R2:W0:Y:S01]  /*2d0d0*/  LDS.128 R24, [R17+0x388d0] ;  /* 0x0388d00011187984 */ /* 0x0004220000000c00 */
[----:B------:R-:W-:Y:S06]  /*2d0e0*/  BAR.ARV 0x4, 0x180 ;  /* 0x0106000000007b1d */ /* 0x000fec0000002000 */
[----:B------:R-:W-:Y:S05]  /*2d0f0*/  BRA `(.L_x_6493) ;  /* 0x0000000c00d47947 */ /* 0x000fea0003800000 */
.L_x_6492:
        /* <DEDUP_REMOVED lines=9> */
[----:B------:R-:W2:Y:S01]  /*2d190*/  @!P1 LDC.64 R4, c[0x0][0xd78] ;  /* 0x00035e00ff049b82 */ /* 0x000ea20000000a00 */
[----:B0-----:R-:W-:-:S05]  /*2d1a0*/  @!P1 IMAD.WIDE R2, R9, 0x4, R2 ;  /* 0x0000000409029825 */ /* 0x001fca00078e0202 */
[----:B------:R2:W5:Y:S02]  /*2d1b0*/  @!P1 LDG.E R7, desc[UR36][R2.64] ;  /* 0x0000002402079981 */ /* 0x000564000c1e1900 */
[----:B--2---:R-:W-:-:S05]  /*2d1c0*/  @!P1 IMAD.WIDE R2, R9, 0x4, R4 ;  /* 0x0000000409029825 */ /* 0x004fca00078e0204 */
[----:B------:R-:W2:Y:S01]  /*2d1d0*/  @!P1 LDG.E R4, desc[UR36][R2.64] ;  /* 0x0000002402049981 */ /* 0x000ea2000c1e1900 */
[----:B------:R-:W-:Y:S01]  /*2d1e0*/  IMAD.MOV.U32 R25, RZ, RZ, RZ ;  /* 0x000000ffff197224 */ /* 0x000fe200078e00ff */
[C---:B------:R-:W-:Y:S01]  /*2d1f0*/  ISETP.GE.U32.AND P2, PT, R8.reuse, 0x2, PT ;  /* 0x000000020800780c */ /* 0x040fe20003f46070 */
[----:B------:R-:W-:Y:S01]  /*2d200*/  IMAD.MOV.U32 R5, RZ, RZ, RZ ;  /* 0x000000ffff057224 */ /* 0x000fe200078e00ff */
[C---:B------:R-:W-:Y:S01]  /*2d210*/  ISETP.GE.U32.AND P3, PT, R8.reuse, 0x4, PT ;  /* 0x000000040800780c */ /* 0x040fe20003f66070 */
[----:B------:R-:W-:Y:S01]  /*2d220*/  SHFL.IDX PT, R0, R24, RZ, 0x1f ;  /* 0x00001fff18007589 */ /* 0x000fe200000e0000 */
[C---:B------:R-:W-:Y:S02]  /*2d230*/  ISETP.GE.U32.AND P4, PT, R8.reuse, 0x8, PT ;  /* 0x000000080800780c */ /* 0x040fe40003f86070 */
[----:B------:R-:W-:Y:S01]  /*2d240*/  ISETP.GE.U32.AND P5, PT, R8, 0x10, PT ;  /* 0x000000100800780c */ /* 0x000fe20003fa6070 */
[----:B-1-34-:R0:W-:Y:S02]  /*2d250*/  SHFL.IDX PT, R6, R24, 0x1, 0x1f ;  /* 0x00201f0018067f89 */ /* 0x01a1e400000e0000 */
[----:B0-----:R-:W-:-:S02]  /*2d260*/  IMAD.MOV.U32 R24, RZ, RZ, RZ ;  /* 0x000000ffff187224 */ /* 0x001fc400078e00ff */
[----:B-----5:R-:W-:Y:S02]  /*2d270*/  @!P1 IMAD.MOV.U32 R25, RZ, RZ, R7 ;  /* 0x000000ffff199224 */ /* 0x020fe400078e0007 */
[----:B--2---:R-:W-:Y:S01]  /*2d280*/  @!P1 IMAD.MOV.U32 R5, RZ, RZ, R4 ;  /* 0x000000ffff059224 */ /* 0x004fe200078e0004 */
        /* <DEDUP_REMOVED lines=18> */
.L_x_6597:
[----:B------:R-:W-:Y:S02]  /*2d3b0*/  ULDC UR4, c[0x0][0xd38] ;  /* 0x00034e0000047ab9 */ /* 0x000fe40000000800 */
[----:B------:R-:W-:-:S04]  /*2d3c0*/  IMAD.U32 R4, RZ, RZ, UR4 ;  /* 0x00000004ff047e24 */ /* 0x000fc8000f8e00ff */
[----:B-1----:R-:W-:-:S04]  /*2d3d0*/  IMAD R7, R14, R4, RZ ;  /* 0x000000040e077224 */ /* 0x002fc800078e02ff */
[----:B------:R-:W-:-:S05]  /*2d3e0*/  IMAD.IADD R6, R6, 0x1, R7 ;  /* 0x0000000106067824 */ /* 0x000fca00078e0207 */
[----:B------:R-:W-:-:S13]  /*2d3f0*/  ISETP.GT.AND P6, PT, R6, R0, PT ;  /* 0x000000000600720c */ /* 0x000fda0003fc4270 */
[----:B------:R-:W-:Y:S05]  /*2d400*/  @P6 BRA `(.L_x_6495) ;  /* 0x0000000000a46947 */ /* 0x000fea0003800000 */
.L_x_6498:
        /* <DEDUP_REMOVED lines=35> */
.L_x_6605:
[----:B------:R-:W-:Y:S02]  /*2d640*/  ULDC UR4, c[0x0][0xd38] ;  /* 0x00034e0000047ab9 */ /* 0x000fe40000000800 */
[----:B------:R-:W-:-:S04]  /*2d650*/  IMAD.U32 R4, RZ, RZ, UR4 ;  /* 0x00000004ff047e24 */ /* 0x000fc8000f8e00ff */
[----:B-1----:R-:W-:-:S04]  /*2d660*/  IMAD R7, R14, R4, RZ ;  /* 0x000000040e077224 */ /* 0x002fc800078e02ff */
[----:B------:R-:W-:-:S05]  /*2d670*/  IMAD.IADD R6, R7, 0x1, R6 ;  /* 0x0000000107067824 */ /* 0x000fca00078e0206 */
[----:B------:R-:W-:-:S13]  /*2d680*/  ISETP.GT.AND P6, PT, R6, R0, PT ;  /* 0x000000000600720c */ /* 0x000fda0003fc4270 */
[----:B------:R-:W-:Y:S05]  /*2d690*/  @!P6 BRA `(.L_x_6498) ;  /* 0xfffffffc005ce947 */ /* 0x000fea000383ffff */
.L_x_6495:
        /* <DEDUP_REMOVED lines=10> */
.L_x_6610:
[----:B------:R-:W-:-:S13]  /*2d740*/  ISETP.NE.AND P0, PT, R2, RZ, PT ;  /* 0x000000ff0200720c */ /* 0x000fda0003f05270 */
[----:B------:R-:W-:Y:S05]  /*2d750*/  @!P0 BRA `(.L_x_6500) ;  /* 0x0000000000108947 */ /* 0x000fea0003800000 */
[----:B------:R-:W-:Y:S01]  /*2d760*/  UMOV UR4, 0xffffffff ;  /* 0xffffffff00047882 */ /* 0x000fe20000000000 */
[----:B-1----:R-:W-:Y:S02]  /*2d770*/  VIADD R12, R12, 0xffffffff ;  /* 0xffffffff0c0c7836 */ /* 0x002fe40000000000 */
[----:B------:R-:W-:Y:S05]  /*2d780*/  BRA.DIV UR4, `(.L_x_6501) ;  /* 0x0000004604447947 */ /* 0x000fea000b800000 */
[----:B------:R4:W1:Y:S02]  /*2d790*/  SHFL.IDX PT, R24, R3, R12, 0x1f ;  /* 0x00001f0c03187589 */ /* 0x00086400000e0000 */
.L_x_6500:
        /* <DEDUP_REMOVED lines=10> */
[----:B-1----:R-:W-:Y:S01]  /*2d840*/  VIADD R2, R7, 0xffffffe ;  /* 0x0ffffffe07027836 */ /* 0x002fe20000000000 */
[----:B------:R-:W-:-:S06]  /*2d850*/  IABS R7, R25 ;  /* 0x0000001900077213 */ /* 0x000fcc0000000000 */
[----:B0---4-:R0:W1:Y:S02]  /*2d860*/  F2I.FTZ.U32.TRUNC.NTZ R3, R2 ;  /* 0x0000000200037305 */ /* 0x011064000021f000 */
        /* <DEDUP_REMOVED lines=8> */
[----:B------:R-:W-:Y:S02]  /*2d8f0*/  VIADD R3, R8, 0xffffffe ;  /* 0x0ffffffe08037836 */ /* 0x000fe40000000000 */
[----:B------:R-:W-:Y:S01]  /*2d900*/  IMAD.MOV.U32 R2, RZ, RZ, RZ ;  /* 0x000000ffff027224 */ /* 0x000fe200078e00ff */
[----:B------:R-:W-:-:S03]  /*2d910*/  ISETP.GT.U32.AND P1, PT, R4, R9, PT ;  /* 0x000000090400720c */ /* 0x000fc60003f24070 */
        /* <DEDUP_REMOVED lines=35> */
.L_x_6502:
        /* <DEDUP_REMOVED lines=60> */
.L_x_6503:
[----:B------:R-:W-:-:S05]  /*2df10*/  LOP3.LUT R0, RZ, R3, RZ, 0x33, !PT ;  /* 0x00000003ff007212 */ /* 0x000fca00078e33ff */
[----:B------:R-:W-:Y:S01]  /*2df20*/  IMAD.IADD R25, R25, 0x1, R0 ;  /* 0x0000000119197824 */ /* 0x000fe200078e0200 */
[----:B------:R-:W-:Y:S06]  /*2df30*/  BRA `(.L_x_6504) ;  /* 0x00000000001c7947 */ /* 0x000fec0003800000 */
.L_x_6496:
[----:B------:R-:W-:Y:S01]  /*2df40*/  UMOV UR4, URZ ;  /* 0x0000003f00047c82 */ /* 0x000fe20008000000 */
[----:B------:R-:W-:Y:S01]  /*2df50*/  UMOV UR5, URZ ;  /* 0x0000003f00057c82 */ /* 0x000fe20008000000 */
[----:B------:R-:W-:Y:S01]  /*2df60*/  ULDC UR6, c[0x0][0xd3c] ;  /* 0x00034f0000067ab9 */ /* 0x000fe20000000800 */
[----:B------:R-:W-:Y:S02]  /*2df70*/  IMAD.MOV.U32 R24, RZ, RZ, R0 ;  /* 0x000000ffff187224 */ /* 0x000fe400078e0000 */
[----:B------:R-:W-:Y:S02]  /*2df80*/  IMAD.U32 R25, RZ, RZ, UR4 ;  /* 0x00000004ff197e24 */ /* 0x000fe4000f8e00ff */
[----:B------:R-:W-:Y:S02]  /*2df90*/  IMAD.U32 R26, RZ, RZ, UR5 ;  /* 0x00000005ff1a7e24 */ /* 0x000fe4000f8e00ff */
[----:B------:R-:W-:-:S07]  /*2dfa0*/  IMAD.U32 R27, RZ, RZ, UR6 ;  /* 0x00000006ff1b7e24 */ /* 0x000fce000f8e00ff */
.L_x_6504:
        /* <DEDUP_REMOVED lines=10> */
.L_x_6493:
[----:B------:R-:W-:Y:S02]  /*2e050*/  ULDC UR4, c[0x0][0xd3c] ;  /* 0x00034f0000047ab9 */ /* 0x000fe40000000800 */
[----:B0-----:R-:W-:-:S13]  /*2e060*/  ISETP.GE.AND P0, PT, R27, UR4, PT ;  /* 0x000000041b007c0c */ /* 0x001fda000bf06270 */
[----:B------:R-:W-:Y:S05]  /*2e070*/  @!P0 BRA `(.L_x_6505) ;  /* 0xffffffa000388947 */ /* 0x000fea000383ffff */
[----:B------:R-:W-:Y:S05]  /*2e080*/  BSYNC B8 ;  /* 0x0000000000087941 */ /* 0x000fea0003800000 */
.L_x_6428:
[----:B-1----:R-:W5:Y:S01]  /*2e090*/  LDL.LU R0, [R1+0x430] ;  /* 0x0004300001007983 */ /* 0x002f620000300800 */
[----:B------:R-:W-:Y:S01]  /*2e0a0*/  BSSY B0, `(.L_x_6506) ;  /* 0x000000b000007945 */ /* 0x000fe20003800000 */
[----:B------:R-:W0:Y:S01]  /*2e0b0*/  S2R R5, SR_CgaCtaId ;  /* 0x0000000000057919 */ /* 0x000e220000008800 */
[----:B-----5:R-:W-:-:S05]  /*2e0c0*/  VIADD R0, R0, 0x1 ;  /* 0x0000000100007836 */ /* 0x020fca0000000000 */
[----:B------:R-:W-:-:S04]  /*2e0d0*/  LEA.HI R2, R0, R0, RZ, 0x1 ;  /* 0x0000000000027211 */ /* 0x000fc800078f08ff */
[----:B------:R-:W-:Y:S02]  /*2e0e0*/  LOP3.LUT R3, R2, 0xfffffffe, RZ, 0xc0, !PT ;  /* 0xfffffffe02037812 */ /* 0x000fe400078ec0ff */
[----:B------:R-:W-:-:S03]  /*2e0f0*/  MOV R2, 0x400 ;  /* 0x0000040000027802 */ /* 0x000fc60000000f00 */
[----:B------:R-:W-:Y:S01]  /*2e100*/  IMAD.IADD R0, R0, 0x1, -R3 ;  /* 0x0000000100007824 */ /* 0x000fe200078e0a03 */
[----:B0-----:R-:W-:-:S04]  /*2e110*/  LEA R5, R5, R2, 0x18 ;  /* 0x0000000205057211 */ /* 0x001fc800078ec0ff */
[----:B------:R-:W-:-:S04]  /*2e120*/  SHF.L.U32 R0, R0, 0x1f, RZ ;  /* 0x0000001f00007819 */ /* 0x000fc800000006ff */
[----:B------:R-:W0:Y:S02]  /*2e130*/  SYNCS.PHASECHK.TRANS64.TRYWAIT P0, [R5+URZ+0x38820], R0 ;  /* 0x03882000050075a7 */ /* 0x000e24000800017f */
[----:B0-----:R-:W-:Y:S05]  /*2e140*/  @!P0 BRA `(.L_x_6507) ;  /* 0x0000003800fc8947 */ /* 0x001fea0003800000 */
.L_x_6613:
[----:B------:R-:W-:Y:S05]  /*2e150*/  BSYNC B0 ;  /* 0x0000000000007941 */ /* 0x000fea0003800000 */
.L_x_6506:
[----:B------:R-:W-:-:S03]  /*2e160*/  UMOV UR4, 0xffffffff ;  /* 0xffffffff00047882 */ /* 0x000fc60000000000 */
[----:B------:R-:W-:Y:S05]  /*2e170*/  BRA.DIV UR4, `(.L_x_6508) ;  /* 0x0000003e04047947 */ /* 0x000fea000b800000 */
[----:B0-----:R-:W0:Y:S02]  /*2e180*/  S2R R0, SR_TID.X ;  /* 0x0000000000007919 */ /* 0x001e240000002100 */
[----:B0-----:R-:W-:-:S04]  /*2e190*/  SHF.R.U32.HI R0, RZ, 0x5, R0 ;  /* 0x00000005ff007819 */ /* 0x001fc80000011600 */
[----:B------:R-:W-:-:S05]  /*2e1a0*/  LOP3.LUT R0, R0, 0x3, RZ, 0xc0, !PT ;  /* 0x0000000300007812 */ /* 0x000fca00078ec0ff */
[----:B------:R0:W1:Y:S02]  /*2e1b0*/  SHFL.IDX PT, R14, R0, RZ, 0x1f ;  /* 0x00001fff000e7589 */ /* 0x00006400000e0000 */
.L_x_6616:
[----:B-1----:R-:W-:Y:S01]  /*2e1c0*/  ISETP.NE.AND P0, PT, R14, RZ, PT ;  /* 0x000000ff0e00720c */ /* 0x002fe20003f05270 */
[----:B------:R-:W-:-:S12]  /*2e1d0*/  BSSY B0, `(.L_x_6509) ;  /* 0x0000026000007945 */ /* 0x000fd80003800000 */
[----:B------:R-:W-:Y:S05]  /*2e1e0*/  @P0 BRA `(.L_x_6510) ;  /* 0x0000000000900947 */ /* 0x000fea0003800000 */
[----:B------:R-:W-:-:S03]  /*2e1f0*/  UMOV UR4, 0xffffffff ;  /* 0xffffffff00047882 */ /* 0x000fc60000000000 */
[----:B------:R-:W-:Y:S05]  /*2e200*/  BRA.DIV UR4, `(.L_x_6511) ;  /* 0x0000003e04147947 */ /* 0x000fea000b800000 */
[----:B------:R-:W-:-:S13]  /*2e210*/  ELECT P6, URZ, PT ;  /* 0x00000000003f782f */ /* 0x000fda00038c0000 */
.L_x_6619:
[----:B------:R-:W-:Y:S05]  /*2e220*/  @!P6 BRA `(.L_x_6510) ;  /* 0x000000000080e947 */ /* 0x000fea0003800000 */
[----:B0-----:R-:W5:Y:S02]  /*2e230*/  LDL R0, [R1+0x450] ;  /* 0x0004500001007983 */ /* 0x001f640000100800 */
[----:B-----5:R-:W-:-:S13]  /*2e240*/  R2UR UR4, R0 ;  /* 0x00000000000472ca */ /* 0x020fda00000e0000 */
[----:B------:R-:W-:-:S06]  /*2e250*/  ULOP3.LUT UR4, UR4, 0x2, URZ, 0xfc, !UPT ;  /* 0x0000000204047892 */ /* 0x000fcc000f8efc3f */
[----:B------:R-:W-:-:S05]  /*2e260*/  IMAD.U32 R0, RZ, RZ, UR4 ;  /* 0x00000004ff007e24 */ /* 0x000fca000f8e00ff */
[----:B------:R-:W-:-:S13]  /*2e270*/  ISETP.NE.AND P0, PT, R0, 0x3, PT ;  /* 0x000000030000780c */ /* 0x000fda0003f05270 */
[----:B------:R-:W-:Y:S05]  /*2e280*/  @!P0 BRA `(.L_x_6512) ;  /* 0x0000000000048947 */ /* 0x000fea0003800000 */
[----:B------:R-:W-:Y:S01]  /*2e290*/  BPT.TRAP 0x1 ;  /* 0x000000040000795c */ /* 0x000fe20000300000 */
.L_x_6512:
[C---:B------:R-:W-:Y:S01]  /*2e2a0*/  IMAD R3, R18.reuse, 0x8, R5 ;  /* 0x0000000812037824 */ /* 0x040fe200078e0205 */
[----:B------:R-:W-:Y:S01]  /*2e2b0*/  SHF.L.U32 R2, R23, 0x1f, RZ ;  /* 0x0000001f17027819 */ /* 0x000fe200000006ff */
[----:B------:R-:W-:-:S03]  /*2e2c0*/  VIADD R18, R18, 0x1 ;  /* 0x0000000112127836 */ /* 0x000fc60000000000 */
[----:B------:R-:W0:Y:S02]  /*2e2d0*/  SYNCS.PHASECHK.TRANS64.TRYWAIT P1, [R3+URZ+0x38840], R2 ;  /* 0x03884002030075a7 */ /* 0x000e24000802017f */
[----:B------:R-:W-:-:S04]  /*2e2e0*/  ISETP.NE.AND P2, PT, R18, 0x2, PT ;  /* 0x000000021200780c */ /* 0x000fc80003f45270 */
[----:B------:R-:W-:Y:S01]  /*2e2f0*/  SEL R0, RZ, 0x1, P2 ;  /* 0x00000001ff007807 */ /* 0x000fe20001000000 */
[----:B0-----:R-:W-:Y:S08]  /*2e300*/  @!P1 BRA `(.L_x_6513) ;  /* 0x0000003800f49947 */ /* 0x001ff00003800000 */
.L_x_6620:
[----:B------:R-:W-:Y:S02]  /*2e310*/  SEL R18, R18, RZ, P2 ;  /* 0x000000ff12127207 */ /* 0x000fe40001000000 */
[----:B------:R-:W-:Y:S01]  /*2e320*/  LOP3.LUT R0, R23, R0, RZ, 0x3c, !PT ;  /* 0x0000000017007212 */ /* 0x000fe200078e3cff */
[----:B------:R-:W-:Y:S06]  /*2e330*/  @!P0 BRA `(.L_x_6514) ;  /* 0x0000000000048947 */ /* 0x000fec0003800000 */
[----:B------:R-:W-:Y:S01]  /*2e340*/  BPT.TRAP 0x1 ;  /* 0x000000040000795c */ /* 0x000fe20000300000 */
.L_x_6514:
[----:B------:R-:W-:Y:S01]  /*2e350*/  IMAD R5, R18, 0x8, R5 ;  /* 0x0000000812057824 */ /* 0x000fe200078e0205 */
[----:B------:R-:W-:-:S04]  /*2e360*/  SHF.L.U32 R0, R0, 0x1f, RZ ;  /* 0x0000001f00007819 */ /* 0x000fc800000006ff */
[----:B------:R-:W1:Y:S02]  /*2e370*/  SYNCS.PHASECHK.TRANS64.TRYWAIT P1, [R5+URZ+0x38840], R0 ;  /* 0x03884000050075a7 */ /* 0x000e64000802017f */
[----:B-1----:R-:W-:Y:S05]  /*2e380*/  @!P1 BRA `(.L_x_6515) ;  /* 0x0000003800e89947 */ /* 0x002fea0003800000 */
.L_x_6621:
[----:B------:R-:W-:Y:S05]  /*2e390*/  @!P0 BRA `(.L_x_6516) ;  /* 0x0000000000048947 */ /* 0x000fea0003800000 */
[----:B------:R-:W-:Y:S01]  /*2e3a0*/  BPT.TRAP 0x1 ;  /* 0x000000040000795c */ /* 0x000fe20000300000 */
.L_x_6516:
[----:B------:R-:W5:Y:S02]  /*2e3b0*/  SYNCS.PHASECHK.TRANS64.TRYWAIT P1, [R3+URZ+0x38860], R2 ;  /* 0x03886002030075a7 */ /* 0x000f64000802017f */
[----:B-----5:R-:W-:Y:S05]  /*2e3c0*/  @!P1 BRA `(.L_x_6517) ;  /* 0x0000003800ec9947 */ /* 0x020fea0003800000 */
.L_x_6622:
[----:B------:R-:W-:Y:S05]  /*2e3d0*/  @!P0 BRA `(.L_x_6518) ;  /* 0x0000000000048947 */ /* 0x000fea0003800000 */
[----:B------:R-:W-:Y:S01]  /*2e3e0*/  BPT.TRAP 0x1 ;  /* 0x000000040000795c */ /* 0x000fe20000300000 */
.L_x_6518:
[----:B------:R0:W0:Y:S02]  /*2e3f0*/  SYNCS.PHASECHK.TRANS64.TRYWAIT P0, [R5+URZ+0x38860], R0 ;  /* 0x03886000050075a7 */ /* 0x000024000800017f */
[----:B0-----:R-:W-:Y:S05]  /*2e400*/  @!P0 NANOSLEEP.SYNCS 0x989680 ;  /* 0x009896800000895d */ /* 0x001fea0003900000 */
[----:B------:R-:W0:Y:S02]  /*2e410*/  @!P0 SYNCS.PHASECHK.TRANS64 P0, [R5+URZ+0x38860], R0 ;  /* 0x03886000050085a7 */ /* 0x000e24000800007f */
[----:B0-----:R-:W-:Y:S05]  /*2e420*/  @!P0 BRA `(.L_x_6518) ;  /* 0xfffffffc00f08947 */ /* 0x001fea000383ffff */
.L_x_6510:
[----:B------:R-:W-:Y:S05]  /*2e430*/  BSYNC B0 ;  /* 0x0000000000007941 */ /* 0x000fea0003800000 */
.L_x_6509:
[----:B------:R-:W-:Y:S05]  /*2e440*/  EXIT ;  /* 0x000000000000794d */ /* 0x000fea0003800000 */
.L_x_6299:
[----:B0-----:R-:W-:-:S04]  /*2e450*/  IMAD.U32 R3, RZ, RZ, UR44 ;  /* 0x0000002cff037e24 */ /* 0x001fc8000f8e00ff */
[----:B------:R0:W1:Y:S03]  /*2e460*/  SYNCS.PHASECHK.TRANS64.TRYWAIT P0, [R3+URZ+0x38800], R0 ;  /* 0x03880000030075a7 */ /* 0x000066000800017f */
[----:B-1----:R-:W-:Y:S05]  /*2e470*/  @!P0 NANOSLEEP.SYNCS 0x989680 ;  /* 0x009896800000895d */ /* 0x002fea0003900000 */
[----:B------:R-:W1:Y:S02]  /*2e480*/  @!P0 SYNCS.PHASECHK.TRANS64 P0, [R3+URZ+0x38800], R0 ;  /* 0x03880000030085a7 */ /* 0x000e64000800007f */
[----:B-1----:R-:W-:Y:S05]  /*2e490*/  @!P0 BRA `(.L_x_6299) ;  /* 0xfffffffc00ec8947 */ /* 0x002fea000383ffff */
[----:B------:R-:W-:Y:S05]  /*2e4a0*/  BRA `(.L_x_6519) ;  /* 0xfffffdcc00bc7947 */ /* 0x000fea000383ffff */
.L_x_6306:
[----:B-1----:R1:W2:Y:S02]  /*2e4b0*/  SYNCS.PHASECHK.TRANS64.TRYWAIT P0, [R10+URZ], R11 ;  /* 0x0000000b0a0075a7 */ /* 0x0022a4000800017f */
[----:B--2---:R-:W-:Y:S05]  /*2e4c0*/  @!P0 NANOSLEEP.SYNCS 0x989680 ;  /* 0x009896800000895d */ /* 0x004fea0003900000 */
[----:B------:R-:W2:Y:S02]  /*2e4d0*/  @!P0 SYNCS.PHASECHK.TRANS64 P0, [R10+URZ], R11 ;  /* 0x0000000b0a0085a7 */ /* 0x000ea4000800007f */
[----:B--2---:R-:W-:Y:S05]  /*2e4e0*/  @!P0 BRA `(.L_x_6306) ;  /* 0xfffffffc00f08947 */ /* 0x004fea000383ffff */
[----:B------:R-:W-:Y:S05]  /*2e4f0*/  BRA `(.L_x_6305) ;  /* 0xfffffdd000f07947 */ /* 0x000fea000383ffff */
.L_x_6308:
[----:B0-----:R-:W-:-:S04]  /*2e500*/  IMAD.U32 R8, RZ, RZ, UR44 ;  /* 0x0000002cff087e24 */ /* 0x001fc8000f8e00ff */
[----:B------:R0:W1:Y:S03]  /*2e510*/  SYNCS.PHASECHK.TRANS64.TRYWAIT P0, [R8+URZ+0x38810], R3 ;  /* 0x03881003080075a7 */ /* 0x000066000800017f */
[----:B-1----:R-:W-:Y:S05]  /*2e520*/  @!P0 NANOSLEEP.SYNCS 0x989680 ;  /* 0x009896800000895d */ /* 0x002fea0003900000 */
[----:B------:R-:W1:Y:S02]  /*2e530*/  @!P0 SYNCS.PHASECHK.TRANS64 P0, [R8+URZ+0x38810], R3 ;  /* 0x03881003080085a7 */ /* 0x000e64000800007f */
[----:B-1----:R-:W-:Y:S05]  /*2e540*/  @!P0 BRA `(.L_x_6308) ;  /* 0xfffffffc00ec8947 */ /* 0x002fea000383ffff */
[----:B------:R-:W-:Y:S05]  /*2e550*/  BRA `(.L_x_6520) ;  /* 0xfffffdd400c47947 */ /* 0x000fea000383ffff */
.L_x_6315:
[----:B-1----:R1:W2:Y:S02]  /*2e560*/  SYNCS.PHASECHK.TRANS64.TRYWAIT P0, [R10+URZ], R11 ;  /* 0x0000000b0a0075a7 */ /* 0x0022a4000800017f */
[----:B--2---:R-:W-:Y:S05]  /*2e570*/  @!P0 NANOSLEEP.SYNCS 0x989680 ;  /* 0x009896800000895d */ /* 0x004fea0003900000 */
[----:B------:R-:W2:Y:S02]  /*2e580*/  @!P0 SYNCS.PHASECHK.TRANS64 P0, [R10+URZ], R11 ;  /* 0x0000000b0a0085a7 */ /* 0x000ea4000800007f */
[----:B--2---:R-:W-:Y:S05]  /*2e590*/  @!P0 BRA `(.L_x_6315) ;  /* 0xfffffffc00f08947 */ /* 0x004fea000383ffff */
[----:B------:R-:W-:Y:S05]  /*2e5a0*/  BRA `(.L_x_6314) ;  /* 0xfffffdd800087947 */ /* 0x000fea000383ffff */
.L_x_6349:
[----:B-1----:R1:W2:Y:S02]  /*2e5b0*/  SYNCS.PHASECHK.TRANS64.TRYWAIT P0, [R8+URZ], R9 ;  /* 0x00000009080075a7 */ /* 0x0022a4000800017f */
[----:B--2---:R-:W-:Y:S05]  /*2e5c0*/  @!P0 NANOSLEEP.SYNCS 0x989680 ;  /* 0x009896800000895d */ /* 0x004fea0003900000 */
[----:B------:R-:W2:Y:S02]  /*2e5d0*/  @!P0 SYNCS.PHASECHK.TRANS64 P0, [R8+URZ], R9 ;  /* 0x00000009080085a7 */ /* 0x000ea4000800007f */
[----:B--2---:R-:W-:Y:S05]  /*2e5e0*/  @!P0 BRA `(.L_x_6349) ;  /* 0xfffffffc00f08947 */ /* 0x004fea000383ffff */
[----:B------:R-:W-:Y:S05]  /*2e5f0*/  BRA `(.L_x_6348) ;  /* 0xfffffe3c00ec7947 */ /* 0x000fea000383ffff */
.L_x_6356:
[----:B-1----:R1:W2:Y:S02]  /*2e600*/  SYNCS.PHASECHK.TRANS64.TRYWAIT P0, [R4+URZ], R5 ;  /* 0x00000005040075a7 */ /* 0x0022a4000800017f */
[----:B--2---:R-:W-:Y:S05]  /*2e610*/  @!P0 NANOSLEEP.SYNCS 0x989680 ;  /* 0x009896800000895d */ /* 0x004fea0003900000 */
[----:B------:R-:W2:Y:S02]  /*2e620*/  @!P0 SYNCS.PHASECHK.TRANS64 P0, [R4+URZ], R5 ;  /* 0x00000005040085a7 */ /* 0x000ea4000800007f */
[----:B--2---:R-:W-:Y:S05]  /*2e630*/  @!P0 BRA `(.L_x_6356) ;  /* 0xfffffffc00f08947 */ /* 0x004fea000383ffff */
[----:B------:R-:W-:Y:S05]  /*2e640*/  BRA `(.L_x_6355) ;  /* 0xfffffe4000f87947 */ /* 0x000fea000383ffff */
.L_x_6373:
[----:B-1----:R1:W2:Y:S02]  /*2e650*/  SYNCS.PHASECHK.TRANS64.TRYWAIT P0, [R8+URZ], R9 ;  /* 0x00000009080075a7 */ /* 0x0022a4000800017f */
[----:B--2---:R-:W-:Y:S05]  /*2e660*/  @!P0 NANOSLEEP.SYNCS 0x989680 ;  /* 0x009896800000895d */ /* 0x004fea0003900000 */
[----:B------:R-:W2:Y:S02]  /*2e670*/  @!P0 SYNCS.PHASECHK.TRANS64 P0, [R8+URZ], R9 ;  /* 0x00000009080085a7 */ /* 0x000ea4000800007f */
[----:B--2---:R-:W-:Y:S05]  /*2e680*/  @!P0 BRA `(.L_x_6373) ;  /* 0xfffffffc00f08947 */ /* 0x004fea000383ffff */
[----:B------:R-:W-:Y:S05]  /*2e690*/  BRA `(.L_x_6372) ;  /* 0xfffffeac00087947 */ /* 0x000fea000383ffff */
.L_x_6380:
[----:B-1----:R1:W2:Y:S02]  /*2e6a0*/  SYNCS.PHASECHK.TRANS64.TRYWAIT P0, [R4+URZ], R5 ;  /* 0x00000005040075a7 */ /* 0x0022a4000800017f */
[----:B--2---:R-:W-:Y:S05]  /*2e6b0*/  @!P0 NANOSLEEP.SYNCS 0x989680 ;  /* 0x009896800000895d */ /* 0x004fea0003900000 */
[----:B------:R-:W2:Y:S02]  /*2e6c0*/  @!P0 SYNCS.PHASECHK.TRANS64 P0, [R4+URZ], R5 ;  /* 0x00000005040085a7 */ /* 0x000ea4000800007f */
[----:B--2---:R-:W-:Y:S05]  /*2e6d0*/  @!P0 BRA `(.L_x_6380) ;  /* 0xfffffffc00f08947 */ /* 0x004fea000383ffff */
[----:B------:R-:W-:Y:S05]  /*2e6e0*/  BRA `(.L_x_6379) ;  /* 0xfffffeb000147947 */ /* 0x000fea000383ffff */
.L_x_6450:
        /* <DEDUP_REMOVED lines=11> */
.L_x_6522:
[----:B------:R-:W-:Y:S05]  /*2e7a0*/  BSYNC B0 ;  /* 0x0000000000007941 */ /* 0x000fea0003800000 */
.L_x_6521:
[----:B------:R-:W-:Y:S05]  /*2e7b0*/  BRA `(.L_x_6523) ;  /* 0xffffffac00287947 */ /* 0x000fea000383ffff */
.L_x_6453:
[----:B0-----:R0:W1:Y:S02]  /*2e7c0*/  SYNCS.PHASECHK.TRANS64.TRYWAIT P0, [R22+URZ+0x38840], R0 ;  /* 0x03884000160075a7 */ /* 0x001064000800017f */
[----:B-1----:R-:W-:Y:S05]  /*2e7d0*/  @!P0 NANOSLEEP.SYNCS 0x989680 ;  /* 0x009896800000895d */ /* 0x002fea0003900000 */
[----:B------:R-:W1:Y:S02]  /*2e7e0*/  @!P0 SYNCS.PHASECHK.TRANS64 P0, [R22+URZ+0x38840], R0 ;  /* 0x03884000160085a7 */ /* 0x000e64000800007f */
[----:B-1----:R-:W-:Y:S05]  /*2e7f0*/  @!P0 BRA `(.L_x_6453) ;  /* 0xfffffffc00f08947 */ /* 0x002fea000383ffff */
[----:B------:R-:W-:Y:S05]  /*2e800*/  BRA `(.L_x_6524) ;  /* 0xffffffb000247947 */ /* 0x000fea000383ffff */
.L_x_6454:
        /* <DEDUP_REMOVED lines=8> */
.L_x_6526:
[----:B------:R-:W-:Y:S05]  /*2e890*/  BSYNC B0 ;  /* 0x0000000000007941 */ /* 0x000fea0003800000 */
.L_x_6525:
        /* <DEDUP_REMOVED lines=9> */
.L_x_6527:
[----:B------:R-:W-:Y:S02]  /*2e930*/  IMAD.MOV.U32 R13, RZ, RZ, R5 ;  /* 0x000000ffff0d7224 */ /* 0x000fe400078e0005 */
[----:B------:R-:W-:Y:S02]  /*2e940*/  IMAD.MOV.U32 R12, RZ, RZ, 0x1 ;  /* 0x00000001ff0c7424 */ /* 0x000fe400078e00ff */
[----:B------:R-:W-:-:S07]  /*2e950*/  IMAD.MOV.U32 R3, RZ, RZ, R14 ;  /* 0x000000ffff037224 */ /* 0x000fce00078e000e */
[----:B------:R-:W-:Y:S05]  /*2e960*/  WARPSYNC.COLLECTIVE R15, `(.L_x_6528) ;  /* 0x000000000f087348 */ /* 0x000fea0003c00000 */
[----:B------:R0:W1:Y:S02]  /*2e970*/  SHFL.IDX P6, R14, R13, R12, R11 ;  /* 0x0000000c0d0e7389 */ /* 0x00006400000c000b */
[----:B01----:R-:W-:Y:S01]  /*2e980*/  ENDCOLLECTIVE ;  /* 0x000000000000791b */ /* 0x003fe20003800000 */
.L_x_6528:
        /* <DEDUP_REMOVED lines=15> */
.L_x_6529:
[----:B------:R-:W-:Y:S02]  /*2ea80*/  @P0 IMAD R6, R4, 0x2, R17 ;  /* 0x0000000204060824 */ /* 0x000fe400078e0211 */
[----:B------:R-:W-:Y:S02]  /*2ea90*/  IMAD.MOV.U32 R13, RZ, RZ, R5 ;  /* 0x000000ffff0d7224 */ /* 0x000fe400078e0005 */
[----:B------:R-:W-:Y:S02]  /*2eaa0*/  IMAD.MOV.U32 R12, RZ, RZ, 0x2 ;  /* 0x00000002ff0c7424 */ /* 0x000fe400078e00ff */
[----:B------:R-:W-:-:S07]  /*2eab0*/  IMAD.MOV.U32 R3, RZ, RZ, R14 ;  /* 0x000000ffff037224 */ /* 0x000fce00078e000e */
[----:B------:R-:W-:Y:S05]  /*2eac0*/  WARPSYNC.COLLECTIVE R15, `(.L_x_6530) ;  /* 0x000000000f087348 */ /* 0x000fea0003c00000 */
[----:B------:R0:W1:Y:S02]  /*2ead0*/  SHFL.IDX P6, R14, R13, R12, R11 ;  /* 0x0000000c0d0e7389 */ /* 0x00006400000c000b */
[----:B01----:R-:W-:Y:S01]  /*2eae0*/  ENDCOLLECTIVE ;  /* 0x000000000000791b */ /* 0x003fe20003800000 */
.L_x_6530:
        /* <DEDUP_REMOVED lines=15> */
.L_x_6531:
[----:B------:R-:W-:Y:S02]  /*2ebe0*/  @P0 IMAD R6, R4, 0x2, R17 ;  /* 0x0000000204060824 */ /* 0x000fe400078e0211 */
[----:B------:R-:W-:Y:S02]  /*2ebf0*/  IMAD.MOV.U32 R13, RZ, RZ, R5 ;  /* 0x000000ffff0d7224 */ /* 0x000fe400078e0005 */
[----:B------:R-:W-:Y:S02]  /*2ec00*/  IMAD.MOV.U32 R12, RZ, RZ, 0x3 ;  /* 0x00000003ff0c7424 */ /* 0x000fe400078e00ff */
[----:B------:R-:W-:-:S07]  /*2ec10*/  IMAD.MOV.U32 R3, RZ, RZ, R14 ;  /* 0x000000ffff037224 */ /* 0x000fce00078e000e */
[----:B------:R-:W-:Y:S05]  /*2ec20*/  WARPSYNC.COLLECTIVE R15, `(.L_x_6532) ;  /* 0x000000000f087348 */ /* 0x000fea0003c00000 */
[----:B------:R0:W1:Y:S02]  /*2ec30*/  SHFL.IDX P6, R14, R13, R12, R11 ;  /* 0x0000000c0d0e7389 */ /* 0x00006400000c000b */
[----:B01----:R-:W-:Y:S01]  /*2ec40*/  ENDCOLLECTIVE ;  /* 0x000000000000791b */ /* 0x003fe20003800000 */
.L_x_6532:
        /* <DEDUP_REMOVED lines=10> */
.L_x_6533:
[----:B------:R-:W-:Y:S01]  /*2ecf0*/  @!PT LDS RZ, [RZ] ;  /* 0x00000000fffff984 */ /* 0x000fe20000000800 */
[----:B------:R-:W-:Y:S01]  /*2ed00*/  @!PT LDS RZ, [RZ] ;  /* 0x00000000fffff984 */ /* 0x000fe20000000800 */
[----:B------:R-:W-:Y:S01]  /*2ed10*/  @!PT LDS RZ, [RZ] ;  /* 0x00000000fffff984 */ /* 0x000fe20000000800 */
[----:B------:R0:W-:Y:S01]  /*2ed20*/  @P0 LDGSTS.E.BYPASS.LTC128B.128 [R6+0x23400], desc[UR36][R2.64], !P2 ;  /* 0x2340000002060fae */ /* 0x0001e2000d101d64 */
[----:B------:R-:W-:Y:S01]  /*2ed30*/  IMAD.MOV.U32 R0, RZ, RZ, R14 ;  /* 0x000000ffff007224 */ /* 0x000fe200078e000e */
[----:B------:R-:W-:Y:S06]  /*2ed40*/  BRA `(.L_x_6534) ;  /* 0xffffffac00d87947 */ /* 0x000fec000383ffff */
.L_x_6459:
[----:B------:R-:W-:Y:S01]  /*2ed50*/  IMAD.MOV.U32 R13, RZ, RZ, R2 ;  /* 0x000000ffff0d7224 */ /* 0x000fe200078e0002 */
[----:B------:R-:W-:Y:S01]  /*2ed60*/  LOP3.LUT R16, R16, 0xfffffeff, RZ, 0xc0, !PT ;  /* 0xfffffeff10107812 */ /* 0x000fe200078ec0ff */
        /* <DEDUP_REMOVED lines=8> */
.L_x_6535:
        /* <DEDUP_REMOVED lines=9> */
.L_x_6536:
[----:B------:R-:W-:Y:S02]  /*2ee80*/  IMAD.MOV.U32 R13, RZ, RZ, R2 ;  /* 0x000000ffff0d7224 */ /* 0x000fe400078e0002 */
[----:B------:R-:W-:Y:S02]  /*2ee90*/  IMAD.MOV.U32 R12, RZ, RZ, 0x1 ;  /* 0x00000001ff0c7424 */ /* 0x000fe400078e00ff */
[----:B------:R-:W-:-:S07]  /*2eea0*/  IMAD.MOV.U32 R5, RZ, RZ, R14 ;  /* 0x000000ffff057224 */ /* 0x000fce00078e000e */
[----:B------:R-:W-:Y:S05]  /*2eeb0*/  WARPSYNC.COLLECTIVE R15, `(.L_x_6537) ;  /* 0x000000000f087348 */ /* 0x000fea0003c00000 */
[----:B------:R0:W1:Y:S02]  /*2eec0*/  SHFL.IDX P6, R14, R13, R12, R11 ;  /* 0x0000000c0d0e7389 */ /* 0x00006400000c000b */
[----:B01----:R-:W-:Y:S01]  /*2eed0*/  ENDCOLLECTIVE ;  /* 0x000000000000791b */ /* 0x003fe20003800000 */
.L_x_6537:
        /* <DEDUP_REMOVED lines=15> */
.L_x_6538:
        /* <DEDUP_REMOVED lines=8> */
.L_x_6539:
        /* <DEDUP_REMOVED lines=16> */
.L_x_6540:
[----:B------:R-:W-:Y:S01]  /*2f150*/  @P2 LOP3.LUT R16, R16, 0x40, RZ, 0xfc, !PT ;  /* 0x0000004010102812 */ /* 0x000fe200078efcff */
[----:B------:R-:W-:Y:S02]  /*2f160*/  IMAD.MOV.U32 R13, RZ, RZ, R2 ;  /* 0x000000ffff0d7224 */ /* 0x000fe400078e0002 */
[----:B------:R-:W-:Y:S02]  /*2f170*/  IMAD.MOV.U32 R12, RZ, RZ, 0x3 ;  /* 0x00000003ff0c7424 */ /* 0x000fe400078e00ff */
[----:B------:R-:W-:-:S07]  /*2f180*/  IMAD.MOV.U32 R5, RZ, RZ, R14 ;  /* 0x000000ffff057224 */ /* 0x000fce00078e000e */
[----:B------:R-:W-:Y:S05]  /*2f190*/  WARPSYNC.COLLECTIVE R15, `(.L_x_6541) ;  /* 0x000000000f087348 */ /* 0x000fea0003c00000 */
[----:B------:R0:W1:Y:S02]  /*2f1a0*/  SHFL.IDX P6, R14, R13, R12, R11 ;  /* 0x0000000c0d0e7389 */ /* 0x00006400000c000b */
[----:B01----:R-:W-:Y:S01]  /*2f1b0*/  ENDCOLLECTIVE ;  /* 0x000000000000791b */ /* 0x003fe20003800000 */
.L_x_6541:
        /* <DEDUP_REMOVED lines=14> */
.L_x_6542:
[----:B------:R-:W-:Y:S01]  /*2f2a0*/  IMAD.MOV.U32 R0, RZ, RZ, R14 ;  /* 0x000000ffff007224 */ /* 0x000fe200078e000e */
[----:B------:R-:W-:Y:S06]  /*2f2b0*/  BRA `(.L_x_6543) ;  /* 0xffffffb000d87947 */ /* 0x000fec000383ffff */
.L_x_6463:
        /* <DEDUP_REMOVED lines=47> */
.L_x_6545:
[----:B------:R-:W-:Y:S05]  /*2f5b0*/  BSYNC B0 ;  /* 0x0000000000007941 */ /* 0x000fea0003800000 */
.L_x_6544:
        /* <DEDUP_REMOVED lines=11> */
.L_x_6546:
        /* <DEDUP_REMOVED lines=39> */
.L_x_6547:
[----:B------:R-:W-:Y:S02]  /*2f8e0*/  IMAD.MOV.U32 R13, RZ, RZ, R0 ;  /* 0x000000ffff0d7224 */ /* 0x000fe400078e0000 */
[----:B------:R-:W-:-:S07]  /*2f8f0*/  IMAD.MOV.U32 R7, RZ, RZ, R14 ;  /* 0x000000ffff077224 */ /* 0x000fce00078e000e */
[----:B------:R-:W-:Y:S05]  /*2f900*/  WARPSYNC.COLLECTIVE R15, `(.L_x_6548) ;  /* 0x000000000f087348 */ /* 0x000fea0003c00000 */
[----:B------:R0:W1:Y:S02]  /*2f910*/  SHFL.IDX P6, R14, R13, R12, R11 ;  /* 0x0000000c0d0e7389 */ /* 0x00006400000c000b */
[----:B01----:R-:W-:Y:S01]  /*2f920*/  ENDCOLLECTIVE ;  /* 0x000000000000791b */ /* 0x003fe20003800000 */
.L_x_6548:
        /* <DEDUP_REMOVED lines=33> */
.L_x_6549:
[----:B------:R-:W-:Y:S02]  /*2fb40*/  IMAD.MOV.U32 R13, RZ, RZ, R0 ;  /* 0x000000ffff0d7224 */ /* 0x000fe400078e0000 */
[----:B------:R-:W-:-:S07]  /*2fb50*/  IMAD.MOV.U32 R7, RZ, RZ, R14 ;  /* 0x000000ffff077224 */ /* 0x000fce00078e000e */
[----:B------:R-:W-:Y:S05]  /*2fb60*/  WARPSYNC.COLLECTIVE R15, `(.L_x_6550) ;  /* 0x000000000f087348 */ /* 0x000fea0003c00000 */
[----:B------:R0:W1:Y:S02]  /*2fb70*/  SHFL.IDX P6, R14, R13, R12, R11 ;  /* 0x0000000c0d0e7389 */ /* 0x00006400000c000b */
[----:B01----:R-:W-:Y:S01]  /*2fb80*/  ENDCOLLECTIVE ;  /* 0x000000000000791b */ /* 0x003fe20003800000 */
.L_x_6550:
        /* <DEDUP_REMOVED lines=27> */
.L_x_6551:
[----:B------:R-:W-:Y:S02]  /*2fd40*/  IMAD.MOV.U32 R13, RZ, RZ, R0 ;  /* 0x000000ffff0d7224 */ /* 0x000fe400078e0000 */
[----:B------:R-:W-:-:S07]  /*2fd50*/  IMAD.MOV.U32 R6, RZ, RZ, R14 ;  /* 0x000000ffff067224 */ /* 0x000fce00078e000e */
[----:B------:R-:W-:Y:S05]  /*2fd60*/  WARPSYNC.COLLECTIVE R15, `(.L_x_6552) ;  /* 0x000000000f087348 */ /* 0x000fea0003c00000 */
[----:B------:R0:W1:Y:S02]  /*2fd70*/  SHFL.IDX P6, R14, R13, R12, R11 ;  /* 0x0000000c0d0e7389 */ /* 0x00006400000c000b */
[----:B01----:R-:W-:Y:S01]  /*2fd80*/  ENDCOLLECTIVE ;  /* 0x000000000000791b */ /* 0x003fe20003800000 */
.L_x_6552:
[----:B------:R-:W-:Y:S01]  /*2fd90*/  IMAD.MOV.U32 R0, RZ, RZ, R14 ;  /* 0x000000ffff007224 */ /* 0x000fe200078e000e */
[----:B------:R-:W-:Y:S06]  /*2fda0*/  BRA `(.L_x_6553) ;  /* 0xffffffb400487947 */ /* 0x000fec000383ffff */
.L_x_6468:
[----:B0-----:R0:W1:Y:S02]  /*2fdb0*/  SYNCS.PHASECHK.TRANS64.TRYWAIT P0, [R17+URZ+0x38820], R0 ;  /* 0x03882000110075a7 */ /* 0x001064000800017f */
[----:B-1----:R-:W-:Y:S05]  /*2fdc0*/  @!P0 NANOSLEEP.SYNCS 0x989680 ;  /* 0x009896800000895d */ /* 0x002fea0003900000 */
[----:B------:R-:W1:Y:S02]  /*2fdd0*/  @!P0 SYNCS.PHASECHK.TRANS64 P0, [R17+URZ+0x38820], R0 ;  /* 0x03882000110085a7 */ /* 0x000e64000800007f */
[----:B-1----:R-:W-:Y:S05]  /*2fde0*/  @!P0 BRA `(.L_x_6468) ;  /* 0xfffffffc00f08947 */ /* 0x002fea000383ffff */
[----:B------:R-:W-:Y:S05]  /*2fdf0*/  BRA `(.L_x_6554) ;  /* 0xffffffb400e47947 */ /* 0x000fea000383ffff */
.L_x_6471:
[----:B0-----:R0:W1:Y:S02]  /*2fe00*/  SYNCS.PHASECHK.TRANS64.TRYWAIT P0, [R22+URZ+0x38860], R0 ;  /* 0x03886000160075a7 */ /* 0x001064000800017f */
[----:B-1----:R-:W-:Y:S05]  /*2fe10*/  @!P0 NANOSLEEP.SYNCS 0x989680 ;  /* 0x009896800000895d */ /* 0x002fea0003900000 */
[----:B------:R-:W1:Y:S02]  /*2fe20*/  @!P0 SYNCS.PHASECHK.TRANS64 P0, [R22+URZ+0x38860], R0 ;  /* 0x03886000160085a7 */ /* 0x000e64000800007f */
[----:B-1----:R-:W-:Y:S05]  /*2fe30*/  @!P0 BRA `(.L_x_6471) ;  /* 0xfffffffc00f08947 */ /* 0x002fea000383ffff */
[----:B------:R-:W-:Y:S05]  /*2fe40*/  BRA `(.L_x_6555) ;  /* 0xffffffb400f07947 */ /* 0x000fea000383ffff */
.L_x_6472:
        /* <DEDUP_REMOVED lines=8> */
.L_x_6557:
[----:B------:R-:W-:Y:S05]  /*2fed0*/  BSYNC B0 ;  /* 0x0000000000007941 */ /* 0x000fea0003800000 */
.L_x_6556:
        /* <DEDUP_REMOVED lines=15> */
.L_x_6558:
        /* <DEDUP_REMOVED lines=39> */
.L_x_6559:
[----:B------:R-:W-:Y:S02]  /*30240*/  IMAD.MOV.U32 R13, RZ, RZ, R4 ;  /* 0x000000ffff0d7224 */ /* 0x000fe400078e0004 */
[----:B------:R-:W-:-:S07]  /*30250*/  IMAD.MOV.U32 R3, RZ, RZ, R14 ;  /* 0x000000ffff037224 */ /* 0x000fce00078e000e */
[----:B------:R-:W-:Y:S05]  /*30260*/  WARPSYNC.COLLECTIVE R15, `(.L_x_6560) ;  /* 0x000000000f087348 */ /* 0x000fea0003c00000 */
[----:B------:R0:W1:Y:S02]  /*30270*/  SHFL.IDX P6, R14, R13, R12, R11 ;  /* 0x0000000c0d0e7389 */ /* 0x00006400000c000b */
[----:B01----:R-:W-:Y:S01]  /*30280*/  ENDCOLLECTIVE ;  /* 0x000000000000791b */ /* 0x003fe20003800000 */
.L_x_6560:
        /* <DEDUP_REMOVED lines=29> */
.L_x_6561:
[----:B------:R-:W-:Y:S02]  /*30460*/  IMAD.MOV.U32 R13, RZ, RZ, R4 ;  /* 0x000000ffff0d7224 */ /* 0x000fe400078e0004 */
[----:B------:R-:W-:-:S07]  /*30470*/  IMAD.MOV.U32 R7, RZ, RZ, R14 ;  /* 0x000000ffff077224 */ /* 0x000fce00078e000e */
[----:B------:R-:W-:Y:S05]  /*30480*/  WARPSYNC.COLLECTIVE R15, `(.L_x_6562) ;  /* 0x000000000f087348 */ /* 0x000fea0003c00000 */
[----:B------:R0:W1:Y:S02]  /*30490*/  SHFL.IDX P6, R14, R13, R12, R11 ;  /* 0x0000000c0d0e7389 */ /* 0x00006400000c000b */
[----:B01----:R-:W-:Y:S01]  /*304a0*/  ENDCOLLECTIVE ;  /* 0x000000000000791b */ /* 0x003fe20003800000 */
.L_x_6562:
        /* <DEDUP_REMOVED lines=29> */
.L_x_6563:
[----:B------:R-:W-:Y:S02]  /*30680*/  IMAD.MOV.U32 R13, RZ, RZ, R4 ;  /* 0x000000ffff0d7224 */ /* 0x000fe400078e0004 */
[----:B------:R-:W-:-:S07]  /*30690*/  IMAD.MOV.U32 R6, RZ, RZ, R14 ;  /* 0x000000ffff067224 */ /* 0x000fce00078e000e */
[----:B------:R-:W-:Y:S05]  /*306a0*/  WARPSYNC.COLLECTIVE R15, `(.L_x_6564) ;  /* 0x000000000f087348 */ /* 0x000fea0003c00000 */
[----:B------:R0:W1:Y:S02]  /*306b0*/  SHFL.IDX P6, R14, R13, R12, R11 ;  /* 0x0000000c0d0e7389 */ /* 0x00006400000c000b */
[----:B01----:R-:W-:Y:S01]  /*306c0*/  ENDCOLLECTIVE ;  /* 0x000000000000791b */ /* 0x003fe20003800000 */
.L_x_6564:
[----:B------:R-:W-:Y:S01]  /*306d0*/  IMAD.MOV.U32 R2, RZ, RZ, R14 ;  /* 0x000000ffff027224 */ /* 0x000fe200078e000e */
[----:B------:R-:W-:Y:S06]  /*306e0*/  BRA `(.L_x_6565) ;  /* 0xffffffb4007c7947 */ /* 0x000fec000383ffff */
.L_x_6479:
[----:B0-----:R0:W1:Y:S02]  /*306f0*/  SYNCS.PHASECHK.TRANS64.TRYWAIT P0, [R6+URZ+0x38840], R20 ;  /* 0x03884014060075a7 */ /* 0x001064000800017f */
[----:B-1----:R-:W-:Y:S05]  /*30700*/  @!P0 NANOSLEEP.SYNCS 0x989680 ;  /* 0x009896800000895d */ /* 0x002fea0003900000 */
[----:B------:R-:W1:Y:S02]  /*30710*/  @!P0 SYNCS.PHASECHK.TRANS64 P0, [R6+URZ+0x38840], R20 ;  /* 0x03884014060085a7 */ /* 0x000e64000800007f */
[----:B-1----:R-:W-:Y:S05]  /*30720*/  @!P0 BRA `(.L_x_6479) ;  /* 0xfffffffc00f08947 */ /* 0x002fea000383ffff */
[----:B------:R-:W-:Y:S05]  /*30730*/  BRA `(.L_x_6566) ;  /* 0xffffffbc00087947 */ /* 0x000fea000383ffff */
.L_x_6480:
        /* <DEDUP_REMOVED lines=8> */
.L_x_6568:
[----:B------:R-:W-:Y:S05]  /*307c0*/  BSYNC B1 ;  /* 0x0000000000017941 */ /* 0x000fea0003800000 */
.L_x_6567:
        /* <DEDUP_REMOVED lines=9> */
.L_x_6569:
[----:B------:R-:W-:Y:S02]  /*30860*/  IMAD.MOV.U32 R13, RZ, RZ, R25 ;  /* 0x000000ffff0d7224 */ /* 0x000fe400078e0019 */
[----:B------:R-:W-:Y:S02]  /*30870*/  IMAD.MOV.U32 R12, RZ, RZ, 0x1 ;  /* 0x00000001ff0c7424 */ /* 0x000fe400078e00ff */
[----:B------:R-:W-:-:S07]  /*30880*/  IMAD.MOV.U32 R2, RZ, RZ, R14 ;  /* 0x000000ffff027224 */ /* 0x000fce00078e000e */
[----:B------:R-:W-:Y:S05]  /*30890*/  WARPSYNC.COLLECTIVE R15, `(.L_x_6570) ;  /* 0x000000000f087348 */ /* 0x000fea0003c00000 */
[----:B------:R0:W1:Y:S02]  /*308a0*/  SHFL.IDX P6, R14, R13, R12, R11 ;  /* 0x0000000c0d0e7389 */ /* 0x00006400000c000b */
[----:B01----:R-:W-:Y:S01]  /*308b0*/  ENDCOLLECTIVE ;  /* 0x000000000000791b */ /* 0x003fe20003800000 */
.L_x_6570:
        /* <DEDUP_REMOVED lines=11> */
.L_x_6571:
[----:B------:R-:W-:Y:S02]  /*30970*/  IMAD.MOV.U32 R13, RZ, RZ, R25 ;  /* 0x000000ffff0d7224 */ /* 0x000fe400078e0019 */
[----:B------:R-:W-:Y:S02]  /*30980*/  IMAD.MOV.U32 R12, RZ, RZ, 0x2 ;  /* 0x00000002ff0c7424 */ /* 0x000fe400078e00ff */
[----:B------:R-:W-:-:S07]  /*30990*/  IMAD.MOV.U32 R2, RZ, RZ, R14 ;  /* 0x000000ffff027224 */ /* 0x000fce00078e000e */
[----:B------:R-:W-:Y:S05]  /*309a0*/  WARPSYNC.COLLECTIVE R15, `(.L_x_6572) ;  /* 0x000000000f087348 */ /* 0x000fea0003c00000 */
[----:B------:R0:W1:Y:S02]  /*309b0*/  SHFL.IDX P6, R14, R13, R12, R11 ;  /* 0x0000000c0d0e7389 */ /* 0x00006400000c000b */
[----:B01----:R-:W-:Y:S01]  /*309c0*/  ENDCOLLECTIVE ;  /* 0x000000000000791b */ /* 0x003fe20003800000 */
.L_x_6572:
        /* <DEDUP_REMOVED lines=11> */
.L_x_6573:
[----:B------:R-:W-:Y:S02]  /*30a80*/  IMAD.MOV.U32 R13, RZ, RZ, R25 ;  /* 0x000000ffff0d7224 */ /* 0x000fe400078e0019 */
[----:B------:R-:W-:Y:S02]  /*30a90*/  IMAD.MOV.U32 R12, RZ, RZ, 0x3 ;  /* 0x00000003ff0c7424 */ /* 0x000fe400078e00ff */
[----:B------:R-:W-:-:S07]  /*30aa0*/  IMAD.MOV.U32 R2, RZ, RZ, R14 ;  /* 0x000000ffff027224 */ /* 0x000fce00078e000e */
[----:B------:R-:W-:Y:S05]  /*30ab0*/  WARPSYNC.COLLECTIVE R15, `(.L_x_6574) ;  /* 0x000000000f087348 */ /* 0x000fea0003c00000 */
[----:B------:R0:W1:Y:S02]  /*30ac0*/  SHFL.IDX P6, R14, R13, R12, R11 ;  /* 0x0000000c0d0e7389 */ /* 0x00006400000c000b */
[----:B01----:R-:W-:Y:S01]  /*30ad0*/  ENDCOLLECTIVE ;  /* 0x000000000000791b */ /* 0x003fe20003800000 */
.L_x_6574:
        /* <DEDUP_REMOVED lines=11> */
.L_x_6575:
[----:B------:R-:W-:Y:S01]  /*30b90*/  IMAD.MOV.U32 R2, RZ, RZ, R14 ;  /* 0x000000ffff027224 */ /* 0x000fe200078e000e */
[----:B------:R-:W-:Y:S06]  /*30ba0*/  BRA `(.L_x_6576) ;  /* 0xffffffb800907947 */ /* 0x000fec000383ffff */
.L_x_6485:
[----:B----4-:R4:W0:Y:S02]  /*30bb0*/  SYNCS.PHASECHK.TRANS64.TRYWAIT P0, [R6+URZ+0x38860], R20 ;  /* 0x03886014060075a7 */ /* 0x010824000800017f */
[----:B0-----:R-:W-:Y:S05]  /*30bc0*/  @!P0 NANOSLEEP.SYNCS 0x989680 ;  /* 0x009896800000895d */ /* 0x001fea0003900000 */
[----:B------:R-:W0:Y:S02]  /*30bd0*/  @!P0 SYNCS.PHASECHK.TRANS64 P0, [R6+URZ+0x38860], R20 ;  /* 0x03886014060085a7 */ /* 0x000e24000800007f */
[----:B0-----:R-:W-:Y:S05]  /*30be0*/  @!P0 BRA `(.L_x_6485) ;  /* 0xfffffffc00f08947 */ /* 0x001fea000383ffff */
[----:B------:R-:W-:Y:S05]  /*30bf0*/  BRA `(.L_x_6577) ;  /* 0xffffffb800dc7947 */ /* 0x000fea000383ffff */
.L_x_6486:
[----:B------:R-:W-:Y:S01]  /*30c00*/  BSSY B1, `(.L_x_6578) ;  /* 0x0000008000017945 */ /* 0x000fe20003800000 */
[----:B------:R-:W-:Y:S02]  /*30c10*/  IMAD.MOV.U32 R13, RZ, RZ, R10 ;  /* 0x000000ffff0d7224 */ /* 0x000fe400078e000a */
[----:B------:R-:W-:Y:S02]  /*30c20*/  IMAD.MOV.U32 R12, RZ, RZ, RZ ;  /* 0x000000ffff0c7224 */ /* 0x000fe400078e00ff */
[----:B------:R-:W-:Y:S02]  /*30c30*/  IMAD.MOV.U32 R11, RZ, RZ, 0x181f ;  /* 0x0000181fff0b7424 */ /* 0x000fe400078e00ff */
[----:B------:R-:W-:-:S07]  /*30c40*/  IMAD.MOV.U32 R15, RZ, RZ, -0x1 ;  /* 0xffffffffff0f7424 */ /* 0x000fce00078e00ff */
[----:B0--34-:R-:W-:Y:S05]  /*30c50*/  WARPSYNC.COLLECTIVE R15, `(.L_x_6579) ;  /* 0x000000000f087348 */ /* 0x019fea0003c00000 */
[----:B------:R1:W2:Y:S02]  /*30c60*/  SHFL.IDX P6, R14, R13, R12, R11 ;  /* 0x0000000c0d0e7389 */ /* 0x0002a400000c000b */
[----:B01234-:R-:W-:Y:S01]  /*30c70*/  ENDCOLLECTIVE ;  /* 0x000000000000791b */ /* 0x01ffe20003800000 */
.L_x_6579:
[----:B------:R-:W-:Y:S05]  /*30c80*/  BSYNC B1 ;  /* 0x0000000000017941 */ /* 0x000fea0003800000 */
.L_x_6578:
        /* <DEDUP_REMOVED lines=13> */
.L_x_6580:
        /* <DEDUP_REMOVED lines=17> */
.L_x_6581:
        /* <DEDUP_REMOVED lines=16> */
.L_x_6582:
        /* <DEDUP_REMOVED lines=19> */
.L_x_6583:
        /* <DEDUP_REMOVED lines=14> */
.L_x_6584:
        /* <DEDUP_REMOVED lines=16> */
.L_x_6585:
        /* <DEDUP_REMOVED lines=14> */
.L_x_6586:
[----:B------:R-:W-:Y:S05]  /*31360*/  BRA `(.L_x_6587) ;  /* 0xffffffb800407947 */ /* 0x000fea000383ffff */
.L_x_6494:
[----:B------:R-:W-:Y:S01]  /*31370*/  BSSY B0, `(.L_x_6588) ;  /* 0x0000008000007945 */ /* 0x000fe20003800000 */
[----:B------:R-:W-:Y:S02]  /*31380*/  IMAD.MOV.U32 R13, RZ, RZ, R24 ;  /* 0x000000ffff0d7224 */ /* 0x000fe400078e0018 */
[----:B------:R-:W-:Y:S02]  /*31390*/  IMAD.MOV.U32 R12, RZ, RZ, RZ ;  /* 0x000000ffff0c7224 */ /* 0x000fe400078e00ff */
[----:B------:R-:W-:Y:S02]  /*313a0*/  IMAD.MOV.U32 R11, RZ, RZ, 0x1f ;  /* 0x0000001fff0b7424 */ /* 0x000fe400078e00ff */
[----:B------:R-:W-:-:S07]  /*313b0*/  IMAD.MOV.U32 R15, RZ, RZ, -0x1 ;  /* 0xffffffffff0f7424 */ /* 0x000fce00078e00ff */
[----:B-1-34-:R-:W-:Y:S05]  /*313c0*/  WARPSYNC.COLLECTIVE R15, `(.L_x_6589) ;  /* 0x000000000f087348 */ /* 0x01afea0003c00000 */
[----:B------:R0:W2:Y:S02]  /*313d0*/  SHFL.IDX P6, R14, R13, R12, R11 ;  /* 0x0000000c0d0e7389 */ /* 0x0000a400000c000b */
[----:B01234-:R-:W-:Y:S01]  /*313e0*/  ENDCOLLECTIVE ;  /* 0x000000000000791b */ /* 0x01ffe20003800000 */
.L_x_6589:
[----:B------:R-:W-:Y:S05]  /*313f0*/  BSYNC B0 ;  /* 0x0000000000007941 */ /* 0x000fea0003800000 */
.L_x_6588:
        /* <DEDUP_REMOVED lines=9> */
.L_x_6590:
        /* <DEDUP_REMOVED lines=23> */
.L_x_6591:
[----:B------:R-:W-:Y:S01]  /*31600*/  IMAD.MOV.U32 R12, RZ, RZ, 0x2 ;  /* 0x00000002ff0c7424 */ /* 0x000fe200078e00ff */
[----:B------:R-:W-:-:S05]  /*31610*/  SEL R4, R14, RZ, P1 ;  /* 0x000000ff0e047207 */ /* 0x000fca0000800000 */
[----:B------:R-:W-:-:S04]  /*31620*/  IMAD.IADD R4, R13, 0x1, R4 ;  /* 0x000000010d047824 */ /* 0x000fc800078e0204 */
[----:B------:R-:W-:-:S07]  /*31630*/  IMAD.MOV.U32 R13, RZ, RZ, R4 ;  /* 0x000000ffff0d7224 */ /* 0x000fce00078e0004 */
[----:B------:R-:W-:Y:S05]  /*31640*/  WARPSYNC.COLLECTIVE R15, `(.L_x_6592) ;  /* 0x000000000f087348 */ /* 0x000fea0003c00000 */
[----:B------:R0:W1:Y:S02]  /*31650*/  SHFL.UP P6, R14, R13, R12, R11 ;  /* 0x0400000c0d0e7389 */ /* 0x00006400000c000b */
[----:B01----:R-:W-:Y:S01]  /*31660*/  ENDCOLLECTIVE ;  /* 0x000000000000791b */ /* 0x003fe20003800000 */
.L_x_6592:
[----:B------:R-:W-:Y:S01]  /*31670*/  IMAD.MOV.U32 R12, RZ, RZ, 0x4 ;  /* 0x00000004ff0c7424 */ /* 0x000fe200078e00ff */
[----:B------:R-:W-:-:S05]  /*31680*/  SEL R3, R14, RZ, P2 ;  /* 0x000000ff0e037207 */ /* 0x000fca0001000000 */
[----:B------:R-:W-:-:S04]  /*31690*/  IMAD.IADD R2, R4, 0x1, R3 ;  /* 0x0000000104027824 */ /* 0x000fc800078e0203 */
[----:B------:R-:W-:-:S07]  /*316a0*/  IMAD.MOV.U32 R13, RZ, RZ, R2 ;  /* 0x000000ffff0d7224 */ /* 0x000fce00078e0002 */
[----:B------:R-:W-:Y:S05]  /*316b0*/  WARPSYNC.COLLECTIVE R15, `(.L_x_6593) ;  /* 0x000000000f087348 */ /* 0x000fea0003c00000 */
[----:B------:R0:W1:Y:S02]  /*316c0*/  SHFL.UP P6, R14, R13, R12, R11 ;  /* 0x0400000c0d0e7389 */ /* 0x00006400000c000b */
[----:B01----:R-:W-:Y:S01]  /*316d0*/  ENDCOLLECTIVE ;  /* 0x000000000000791b */ /* 0x003fe20003800000 */
.L_x_6593:
[----:B------:R-:W-:Y:S01]  /*316e0*/  IMAD.MOV.U32 R12, RZ, RZ, 0x8 ;  /* 0x00000008ff0c7424 */ /* 0x000fe200078e00ff */
[----:B------:R-:W-:-:S05]  /*316f0*/  SEL R3, R14, RZ, P3 ;  /* 0x000000ff0e037207 */ /* 0x000fca0001800000 */
[----:B------:R-:W-:-:S04]  /*31700*/  IMAD.IADD R3, R2, 0x1, R3 ;  /* 0x0000000102037824 */ /* 0x000fc800078e0203 */
[----:B------:R-:W-:-:S07]  /*31710*/  IMAD.MOV.U32 R13, RZ, RZ, R3 ;  /* 0x000000ffff0d7224 */ /* 0x000fce00078e0003 */
[----:B------:R-:W-:Y:S05]  /*31720*/  WARPSYNC.COLLECTIVE R15, `(.L_x_6594) ;  /* 0x000000000f087348 */ /* 0x000fea0003c00000 */
[----:B------:R0:W1:Y:S02]  /*31730*/  SHFL.UP P6, R14, R13, R12, R11 ;  /* 0x0400000c0d0e7389 */ /* 0x00006400000c000b */
[----:B01----:R-:W-:Y:S01]  /*31740*/  ENDCOLLECTIVE ;  /* 0x000000000000791b */ /* 0x003fe20003800000 */
.L_x_6594:
[----:B------:R-:W-:Y:S01]  /*31750*/  IMAD.MOV.U32 R12, RZ, RZ, 0x10 ;  /* 0x00000010ff0c7424 */ /* 0x000fe200078e00ff */
[----:B------:R-:W-:-:S05]  /*31760*/  SEL R4, R14, RZ, P4 ;  /* 0x000000ff0e047207 */ /* 0x000fca0002000000 */
[----:B------:R-:W-:-:S04]  /*31770*/  IMAD.IADD R4, R3, 0x1, R4 ;  /* 0x0000000103047824 */ /* 0x000fc800078e0204 */
[----:B------:R-:W-:-:S07]  /*31780*/  IMAD.MOV.U32 R13, RZ, RZ, R4 ;  /* 0x000000ffff0d7224 */ /* 0x000fce00078e0004 */
[----:B------:R-:W-:Y:S05]  /*31790*/  WARPSYNC.COLLECTIVE R15, `(.L_x_6595) ;  /* 0x000000000f087348 */ /* 0x000fea0003c00000 */
[----:B------:R0:W1:Y:S02]  /*317a0*/  SHFL.UP P6, R14, R13, R12, R11 ;  /* 0x0400000c0d0e7389 */ /* 0x00006400000c000b */
[----:B01----:R-:W-:Y:S01]  /*317b0*/  ENDCOLLECTIVE ;  /* 0x000000000000791b */ /* 0x003fe20003800000 */
.L_x_6595:
        /* <DEDUP_REMOVED lines=8> */
.L_x_6596:
[----:B------:R-:W-:Y:S05]  /*31840*/  BRA `(.L_x_6597) ;  /* 0xffffffb800d87947 */ /* 0x000fea000383ffff */
.L_x_6497:
[----:B------:R-:W-:Y:S01]  /*31850*/  BSSY B0, `(.L_x_6598) ;  /* 0x0000007000007945 */ /* 0x000fe20003800000 */
[----:B------:R-:W-:Y:S02]  /*31860*/  IMAD.MOV.U32 R12, RZ, RZ, 0x1 ;  /* 0x00000001ff0c7424 */ /* 0x000fe400078e00ff */
[----:B------:R-:W-:Y:S02]  /*31870*/  IMAD.MOV.U32 R11, RZ, RZ, RZ ;  /* 0x000000ffff0b7224 */ /* 0x000fe400078e00ff */
[----:B------:R-:W-:-:S07]  /*31880*/  IMAD.MOV.U32 R15, RZ, RZ, -0x1 ;  /* 0xffffffffff0f7424 */ /* 0x000fce00078e00ff */
[----:B------:R-:W-:Y:S05]  /*31890*/  WARPSYNC.COLLECTIVE R15, `(.L_x_6599) ;  /* 0x000000000f087348 */ /* 0x000fea0003c00000 */
[----:B------:R0:W1:Y:S02]  /*318a0*/  SHFL.UP P6, R14, R13, R12, R11 ;  /* 0x0400000c0d0e7389 */ /* 0x00006400000c000b */
[----:B01----:R-:W-:Y:S01]  /*318b0*/  ENDCOLLECTIVE ;  /* 0x000000000000791b */ /* 0x003fe20003800000 */
.L_x_6599:
[----:B------:R-:W-:Y:S05]  /*318c0*/  BSYNC B0 ;  /* 0x0000000000007941 */ /* 0x000fea0003800000 */
.L_x_6598:
        /* <DEDUP_REMOVED lines=8> */
.L_x_6600:
[----:B------:R-:W-:Y:S01]  /*31950*/  IMAD.MOV.U32 R12, RZ, RZ, 0x4 ;  /* 0x00000004ff0c7424 */ /* 0x000fe200078e00ff */
[----:B------:R-:W-:-:S05]  /*31960*/  SEL R2, R14, RZ, P2 ;  /* 0x000000ff0e027207 */ /* 0x000fca0001000000 */
[----:B------:R-:W-:-:S04]  /*31970*/  IMAD.IADD R2, R13, 0x1, R2 ;  /* 0x000000010d027824 */ /* 0x000fc800078e0202 */
[----:B------:R-:W-:-:S07]  /*31980*/  IMAD.MOV.U32 R13, RZ, RZ, R2 ;  /* 0x000000ffff0d7224 */ /* 0x000fce00078e0002 */
[----:B------:R-:W-:Y:S05]  /*31990*/  WARPSYNC.COLLECTIVE R15, `(.L_x_6601) ;  /* 0x000000000f087348 */ /* 0x000fea0003c00000 */
[----:B------:R0:W1:Y:S02]  /*319a0*/  SHFL.UP P6, R14, R13, R12, R11 ;  /* 0x0400000c0d0e7389 */ /* 0x00006400000c000b */
[----:B01----:R-:W-:Y:S01]  /*319b0*/  ENDCOLLECTIVE ;  /* 0x000000000000791b */ /* 0x003fe20003800000 */
.L_x_6601:
[----:B------:R-:W-:Y:S01]  /*319c0*/  IMAD.MOV.U32 R12, RZ, RZ, 0x8 ;  /* 0x00000008ff0c7424 */ /* 0x000fe200078e00ff */
[----:B------:R-:W-:-:S05]  /*319d0*/  SEL R3, R14, RZ, P3 ;  /* 0x000000ff0e037207 */ /* 0x000fca0001800000 */
[----:B------:R-:W-:-:S04]  /*319e0*/  IMAD.IADD R3, R2, 0x1, R3 ;  /* 0x0000000102037824 */ /* 0x000fc800078e0203 */
[----:B------:R-:W-:-:S07]  /*319f0*/  IMAD.MOV.U32 R13, RZ, RZ, R3 ;  /* 0x000000ffff0d7224 */ /* 0x000fce00078e0003 */
[----:B------:R-:W-:Y:S05]  /*31a00*/  WARPSYNC.COLLECTIVE R15, `(.L_x_6602) ;  /* 0x000000000f087348 */ /* 0x000fea0003c00000 */
[----:B------:R0:W1:Y:S02]  /*31a10*/  SHFL.UP P6, R14, R13, R12, R11 ;  /* 0x0400000c0d0e7389 */ /* 0x00006400000c000b */
[----:B01----:R-:W-:Y:S01]  /*31a20*/  ENDCOLLECTIVE ;  /* 0x000000000000791b */ /* 0x003fe20003800000 */
.L_x_6602:
[----:B------:R-:W-:Y:S01]  /*31a30*/  IMAD.MOV.U32 R12, RZ, RZ, 0x10 ;  /* 0x00000010ff0c7424 */ /* 0x000fe200078e00ff */
[----:B------:R-:W-:-:S05]  /*31a40*/  SEL R4, R14, RZ, P4 ;  /* 0x000000ff0e047207 */ /* 0x000fca0002000000 */
[----:B------:R-:W-:-:S04]  /*31a50*/  IMAD.IADD R4, R3, 0x1, R4 ;  /* 0x0000000103047824 */ /* 0x000fc800078e0204 */
[----:B------:R-:W-:-:S07]  /*31a60*/  IMAD.MOV.U32 R13, RZ, RZ, R4 ;  /* 0x000000ffff0d7224 */ /* 0x000fce00078e0004 */
[----:B------:R-:W-:Y:S05]  /*31a70*/  WARPSYNC.COLLECTIVE R15, `(.L_x_6603) ;  /* 0x000000000f087348 */ /* 0x000fea0003c00000 */
[----:B------:R0:W1:Y:S02]  /*31a80*/  SHFL.UP P6, R14, R13, R12, R11 ;  /* 0x0400000c0d0e7389 */ /* 0x00006400000c000b */
[----:B01----:R-:W-:Y:S01]  /*31a90*/  ENDCOLLECTIVE ;  /* 0x000000000000791b */ /* 0x003fe20003800000 */
.L_x_6603:
        /* <DEDUP_REMOVED lines=8> */
.L_x_6604:
[----:B------:R-:W-:Y:S05]  /*31b20*/  BRA `(.L_x_6605) ;  /* 0xffffffb800c47947 */ /* 0x000fea000383ffff */
.L_x_6499:
[----:B------:R-:W-:Y:S01]  /*31b30*/  BSSY B0, `(.L_x_6606) ;  /* 0x0000006000007945 */ /* 0x000fe20003800000 */
[----:B------:R-:W-:Y:S01]  /*31b40*/  PLOP3.LUT P6, PT, P6, PT, PT, 0x8, 0x0 ;  /* 0x000000000000781c */ /* 0x000fe200037ce170 */
[----:B------:R-:W-:-:S12]  /*31b50*/  IMAD.MOV.U32 R15, RZ, RZ, -0x1 ;  /* 0xffffffffff0f7424 */ /* 0x000fd800078e00ff */
[----:B0-----:R-:W-:Y:S05]  /*31b60*/  WARPSYNC.COLLECTIVE R15, `(.L_x_6607) ;  /* 0x000000000f087348 */ /* 0x001fea0003c00000 */
[----:B------:R-:W-:Y:S01]  /*31b70*/  VOTE.ANY R14, PT, P6 ;  /* 0x00000000000e7806 */ /* 0x000fe200030e0100 */
[----:B0-----:R-:W-:Y:S06]  /*31b80*/  ENDCOLLECTIVE ;  /* 0x000000000000791b */ /* 0x001fec0003800000 */
.L_x_6607:
[----:B------:R-:W-:Y:S05]  /*31b90*/  BSYNC B0 ;  /* 0x0000000000007941 */ /* 0x000fea0003800000 */
.L_x_6606:
        /* <DEDUP_REMOVED lines=8> */
.L_x_6608:
[----:B------:R-:W-:Y:S02]  /*31c20*/  IMAD.IADD R27, R12, 0x1, R27 ;  /* 0x000000010c1b7824 */ /* 0x000fe400078e021b */
[----:B------:R-:W-:Y:S02]  /*31c30*/  IMAD.MOV.U32 R13, RZ, RZ, R5 ;  /* 0x000000ffff0d7224 */ /* 0x000fe400078e0005 */
[----:B------:R-:W-:-:S07]  /*31c40*/  IMAD.MOV.U32 R25, RZ, RZ, R14 ;  /* 0x000000ffff197224 */ /* 0x000fce00078e000e */
[----:B------:R-:W-:Y:S05]  /*31c50*/  WARPSYNC.COLLECTIVE R15, `(.L_x_6609) ;  /* 0x000000000f087348 */ /* 0x000fea0003c00000 */
[----:B------:R0:W1:Y:S02]  /*31c60*/  SHFL.IDX P6, R14, R13, R12, R11 ;  /* 0x0000000c0d0e7389 */ /* 0x00006400000c000b */
[----:B01----:R-:W-:Y:S01]  /*31c70*/  ENDCOLLECTIVE ;  /* 0x000000000000791b */ /* 0x003fe20003800000 */
.L_x_6609:
[----:B------:R-:W-:Y:S01]  /*31c80*/  IMAD.MOV.U32 R5, RZ, RZ, R14 ;  /* 0x000000ffff057224 */ /* 0x000fe200078e000e */
[----:B------:R-:W-:Y:S06]  /*31c90*/  BRA `(.L_x_6610) ;  /* 0xffffffb800a87947 */ /* 0x000fec000383ffff */
.L_x_6501:
[----:B------:R-:W-:Y:S01]  /*31ca0*/  BSSY B0, `(.L_x_6611) ;  /* 0x0000007000007945 */ /* 0x000fe20003800000 */
[----:B------:R-:W-:Y:S02]  /*31cb0*/  IMAD.MOV.U32 R13, RZ, RZ, R3 ;  /* 0x000000ffff0d7224 */ /* 0x000fe400078e0003 */
[----:B------:R-:W-:Y:S02]  /*31cc0*/  IMAD.MOV.U32 R11, RZ, RZ, 0x1f ;  /* 0x0000001fff0b7424 */ /* 0x000fe400078e00ff */
[----:B------:R-:W-:-:S07]  /*31cd0*/  IMAD.MOV.U32 R15, RZ, RZ, -0x1 ;  /* 0xffffffffff0f7424 */ /* 0x000fce00078e00ff */
[----:B0-23--:R-:W-:Y:S05]  /*31ce0*/  WARPSYNC.COLLECTIVE R15, `(.L_x_6612) ;  /* 0x000000000f087348 */ /* 0x00dfea0003c00000 */
[----:B------:R1:W4:Y:S02]  /*31cf0*/  SHFL.IDX P6, R14, R13, R12, R11 ;  /* 0x0000000c0d0e7389 */ /* 0x00032400000c000b */
[----:B01234-:R-:W-:Y:S01]  /*31d00*/  ENDCOLLECTIVE ;  /* 0x000000000000791b */ /* 0x01ffe20003800000 */
.L_x_6612:
[----:B------:R-:W-:Y:S05]  /*31d10*/  BSYNC B0 ;  /* 0x0000000000007941 */ /* 0x000fea0003800000 */
.L_x_6611:
[----:B------:R-:W-:Y:S01]  /*31d20*/  IMAD.MOV.U32 R24, RZ, RZ, R14 ;  /* 0x000000ffff187224 */ /* 0x000fe200078e000e */
[----:B------:R-:W-:Y:S06]  /*31d30*/  BRA `(.L_x_6500) ;  /* 0xffffffb800987947 */ /* 0x000fec000383ffff */
.L_x_6507:
[----:B0-----:R0:W1:Y:S02]  /*31d40*/  SYNCS.PHASECHK.TRANS64.TRYWAIT P0, [R5+URZ+0x38820], R0 ;  /* 0x03882000050075a7 */ /* 0x001064000800017f */
[----:B-1----:R-:W-:Y:S05]  /*31d50*/  @!P0 NANOSLEEP.SYNCS 0x989680 ;  /* 0x009896800000895d */ /* 0x002fea0003900000 */
[----:B------:R-:W1:Y:S02]  /*31d60*/  @!P0 SYNCS.PHASECHK.TRANS64 P0, [R5+URZ+0x38820], R0 ;  /* 0x03882000050085a7 */ /* 0x000e64000800007f */
[----:B-1----:R-:W-:Y:S05]  /*31d70*/  @!P0 BRA `(.L_x_6507) ;  /* 0xfffffffc00f08947 */ /* 0x002fea000383ffff */
[----:B------:R-:W-:Y:S05]  /*31d80*/  BRA `(.L_x_6613) ;  /* 0xffffffc000f07947 */ /* 0x000fea000383ffff */
.L_x_6508:
        /* <DEDUP_REMOVED lines=11> */
.L_x_6615:
[----:B------:R-:W-:Y:S05]  /*31e40*/  BSYNC B0 ;  /* 0x0000000000007941 */ /* 0x000fea0003800000 */
.L_x_6614:
[----:B------:R-:W-:Y:S05]  /*31e50*/  BRA `(.L_x_6616) ;  /* 0xffffffc000d87947 */ /* 0x000fea000383ffff */
.L_x_6511:
[----:B------:R-:W-:Y:S01]  /*31e60*/  BSSY B1, `(.L_x_6617) ;  /* 0x0000006000017945 */ /* 0x000fe20003800000 */
[----:B------:R-:W-:-:S07]  /*31e70*/  IMAD.MOV.U32 R15, RZ, RZ, -0x1 ;  /* 0xffffffffff0f7424 */ /* 0x000fce00078e00ff */
[----:B0-234-:R-:W-:Y:S05]  /*31e80*/  WARPSYNC.COLLECTIVE R15, `(.L_x_6618) ;  /* 0x000000000f0c7348 */ /* 0x01dfea0003c00000 */
[----:B------:R-:W-:Y:S02]  /*31e90*/  ELECT P6, UR62, PT ;  /* 0x00000000003e782f */ /* 0x000fe400038c0000 */
[----:B------:R-:W-:Y:S01]  /*31ea0*/  MOV R14, UR62 ;  /* 0x0000003e000e7c02 */ /* 0x000fe20008000f00 */
[----:B0-234-:R-:W-:Y:S10]  /*31eb0*/  ENDCOLLECTIVE ;  /* 0x000000000000791b */ /* 0x01dff40003800000 */
.L_x_6618:
[----:B------:R-:W-:Y:S05]  /*31ec0*/  BSYNC B1 ;  /* 0x0000000000017941 */ /* 0x000fea0003800000 */
.L_x_6617:
[----:B------:R-:W-:Y:S05]  /*31ed0*/  BRA `(.L_x_6619) ;  /* 0xffffffc000d07947 */ /* 0x000fea000383ffff */
.L_x_6513:
[----:B0-----:R0:W1:Y:S02]  /*31ee0*/  SYNCS.PHASECHK.TRANS64.TRYWAIT P1, [R3+URZ+0x38840], R2 ;  /* 0x03884002030075a7 */ /* 0x001064000802017f */
[----:B-1----:R-:W-:Y:S05]  /*31ef0*/  @!P1 NANOSLEEP.SYNCS 0x989680 ;  /* 0x009896800000995d */ /* 0x002fea0003900000 */
[----:B------:R-:W1:Y:S02]  /*31f00*/  @!P1 SYNCS.PHASECHK.TRANS64 P1, [R3+URZ+0x38840], R2 ;  /* 0x03884002030095a7 */ /* 0x000e64000802007f */
[----:B-1----:R-:W-:Y:S05]  /*31f10*/  @!P1 BRA `(.L_x_6513) ;  /* 0xfffffffc00f09947 */ /* 0x002fea000383ffff */
[----:B------:R-:W-:Y:S05]  /*31f20*/  BRA `(.L_x_6620) ;  /* 0xffffffc000f87947 */ /* 0x000fea000383ffff */
.L_x_6515:
[----:B-1----:R1:W0:Y:S02]  /*31f30*/  SYNCS.PHASECHK.TRANS64.TRYWAIT P1, [R5+URZ+0x38840], R0 ;  /* 0x03884000050075a7 */ /* 0x002224000802017f */
[----:B0-----:R-:W-:Y:S05]  /*31f40*/  @!P1 NANOSLEEP.SYNCS 0x989680 ;  /* 0x009896800000995d */ /* 0x001fea0003900000 */
[----:B------:R-:W0:Y:S02]  /*31f50*/  @!P1 SYNCS.PHASECHK.TRANS64 P1, [R5+URZ+0x38840], R0 ;  /* 0x03884000050095a7 */ /* 0x000e24000802007f */
[----:B0-----:R-:W-:Y:S05]  /*31f60*/  @!P1 BRA `(.L_x_6515) ;  /* 0xfffffffc00f09947 */ /* 0x001fea000383ffff */
[----:B------:R-:W-:Y:S05]  /*31f70*/  BRA `(.L_x_6621) ;  /* 0xffffffc400047947 */ /* 0x000fea000383ffff */
.L_x_6517:
[----:B------:R0:W0:Y:S02]  /*31f80*/  SYNCS.PHASECHK.TRANS64.TRYWAIT P1, [R3+URZ+0x38860], R2 ;  /* 0x03886002030075a7 */ /* 0x000024000802017f */
[----:B0-----:R-:W-:Y:S05]  /*31f90*/  @!P1 NANOSLEEP.SYNCS 0x989680 ;  /* 0x009896800000995d */ /* 0x001fea0003900000 */
[----:B------:R-:W0:Y:S02]  /*31fa0*/  @!P1 SYNCS.PHASECHK.TRANS64 P1, [R3+URZ+0x38860], R2 ;  /* 0x03886002030095a7 */ /* 0x000e24000802007f */
[----:B0-----:R-:W-:Y:S05]  /*31fb0*/  @!P1 BRA `(.L_x_6517) ;  /* 0xfffffffc00f09947 */ /* 0x001fea000383ffff */
[----:B------:R-:W-:Y:S05]  /*31fc0*/  BRA `(.L_x_6622) ;  /* 0xffffffc400007947 */ /* 0x000fea000383ffff */
        .type           $_ZN7cutlass13device_kernelIN5flash11enable_sm90INS1_16FlashAttnFwdSm90INS1_25CollectiveMainloopFwdSm90ILi2EN4cute5tupleIJNS5_1CILi1EEES8_S8_EEENS6_IJNS7_ILi64EEESA_SA_EEELi512ENS_6half_tEfNS_4arch4Sm90ELb0ELb1ELb0ELb1ELb1ELb0ELb1ELb0ELb0ELb1ELb1ELb0EEENS1_21CollectiveEpilogueFwdINS6_IJSA_NS7_ILi512EEESA_EEES9_SC_SE_Li256ELb1ELb1ELb1ELb0EEENS1_36VarlenDynamicPersistentTileSchedulerILi64ELi64ELi256ELi128ELb1ELb1ELb1ELb1ELb0ELb1EEEEEEEEEvNT_6ParamsE$_ZZN5flash25CollectiveMainloopFwdSm90ILi2EN4cute5tupleIJNS1_1CILi1EEES4_S4_EEENS2_IJNS3_ILi64EEES6_S6_EEELi512EN7cutlass6half_tEfNS8_4arch4Sm90ELb0ELb1ELb0ELb1ELb1ELb0ELb1ELb0ELb0ELb1ELb1ELb0EE3mmaINS_16FlashAttnFwdSm90ISC_NS_21CollectiveEpilogueFwdINS2_IJS6_NS3_ILi512EEES6_EEES5_S9_SB_Li256ELb1ELb1ELb1ELb0EEENS_36VarlenDynamicPersistentTileSchedulerILi64ELi64ELi256ELi128ELb1ELb1ELb1ELb1ELb0ELb1EEEE13SharedStorageENS1_6TensorINS1_11ArrayEngineIfLm128EEENS1_6LayoutINS2_IJNS2_IJNS3_ILi2EEESR_NS3_ILi32EEEEEES4_S4_EEENS2_IJNS2_IJS4_SR_NS3_ILi4EEEEEENS3_ILi0EEESX_EEEEEEENS_7SoftmaxILi2ELi0EEEEEbRKNSC_6ParamsENS8_13PipelineAsyncILi2EEES17_RNS8_13PipelineStateILj2EEERT0_RT1_iRiRKNS_16SeqlenInfoQKNewKILb1ELb0EEENS2_IJiiiiEEERT_ENKUliT_T0_T1_E_clIZSD_ISM_S10_S12_EbS15_S17_S17_S1A_S1C_S1E_iS1F_S1J_S1K_S1M_EUlRS1N_iE1_NS3_ILb0EEENS3_ILb1EEEEEDaiS1N_S1O_S1P_,@function
        .size           $_ZN7cutlass13device_kernelIN5flash11enable_sm90INS1_16FlashAttnFwdSm90INS1_25CollectiveMainloopFwdSm90ILi2EN4cute5tupleIJNS5_1CILi1EEES8_S8_EEENS6_IJNS7_ILi64EEESA_SA_EEELi512ENS_6half_tEfNS_4arch4Sm90ELb0ELb1ELb0ELb1ELb1ELb0ELb1ELb0ELb0ELb1ELb1ELb0EEENS1_21CollectiveEpilogueFwdINS6_IJSA_NS7_ILi512EEESA_EEES9_SC_SE_Li256ELb1ELb1ELb1ELb0EEENS1_36VarlenDynamicPersistentTileSchedulerILi64ELi64ELi256ELi128ELb1ELb1ELb1ELb1ELb0ELb1EEEEEEEEEvNT_6ParamsE$_ZZN5flash25CollectiveMainloopFwdSm90ILi2EN4cute5tupleIJNS1_1CILi1EEES4_S4_EEENS2_IJNS3_ILi64EEES6_S6_EEELi512EN7cutlass6half_tEfNS8_4arch4Sm90ELb0ELb1ELb0ELb1ELb1ELb0ELb1ELb0ELb0ELb1ELb1ELb0EE3mmaINS_16FlashAttnFwdSm90ISC_NS_21CollectiveEpilogueFwdINS2_IJS6_NS3_ILi512EEES6_EEES5_S9_SB_Li256ELb1ELb1ELb1ELb0EEENS_36VarlenDynamicPersistentTileSchedulerILi64ELi64ELi256ELi128ELb1ELb1ELb1ELb1ELb0ELb1EEEE13SharedStorageENS1_6TensorINS1_11ArrayEngineIfLm128EEENS1_6LayoutINS2_IJNS2_IJNS3_ILi2EEESR_NS3_ILi32EEEEEES4_S4_EEENS2_IJNS2_IJS4_SR_NS3_ILi4EEEEEENS3_ILi0EEESX_EEEEEEENS_7SoftmaxILi2ELi0EEEEEbRKNSC_6ParamsENS8_13PipelineAsyncILi2EEES17_RNS8_13PipelineStateILj2EEERT0_RT1_iRiRKNS_16SeqlenInfoQKNewKILb1ELb0EEENS2_IJiiiiEEERT_ENKUliT_T0_T1_E_clIZSD_ISM_S10_S12_EbS15_S17_S17_S1A_S1C_S1E_iS1F_S1J_S1K_S1M_EUlRS1N_iE1_NS3_ILb0EEENS3_ILb1EEEEEDaiS1N_S1O_S1P_,(.L_x_15650 - $_ZN7cutlass13device_kernelIN5flash11enable_sm90INS1_16FlashAttnFwdSm90INS1_25CollectiveMainloopFwdSm90ILi2EN4cute5tupleIJNS5_1CILi1EEES8_S8_EEENS6_IJNS7_ILi64EEESA_SA_EEELi512ENS_6half_tEfNS_4arch4Sm90ELb0ELb1ELb0ELb1ELb1ELb0ELb1ELb0ELb0ELb1ELb1ELb0EEENS1_21CollectiveEpilogueFwdINS6_IJSA_NS7_ILi512EEESA_EEES9_SC_SE_Li256ELb1ELb1ELb1ELb0EEENS1_36VarlenDynamicPersistentTileSchedulerILi64ELi64ELi256ELi128ELb1ELb1ELb1ELb1ELb0ELb1EEEEEEEEEvNT_6ParamsE$_ZZN5flash25CollectiveMainloopFwdSm90ILi2EN4cute5tupleIJNS1_1CILi1EEES4_S4_EEENS2_IJNS3_ILi64EEES6_S6_EEELi512EN7cutlass6half_tEfNS8_4arch4Sm90ELb0ELb1ELb0ELb1ELb1ELb0ELb1ELb0ELb0ELb1ELb1ELb0EE3mmaINS_16FlashAttnFwdSm90ISC_NS_21CollectiveEpilogueFwdINS2_IJS6_NS3_ILi512EEES6_EEES5_S9_SB_Li256ELb1ELb1ELb1ELb0EEENS_36VarlenDynamicPersistentTileSchedulerILi64ELi64ELi256ELi128ELb1ELb1ELb1ELb1ELb0ELb1EEEE13SharedStorageENS1_6TensorINS1_11ArrayEngineIfLm128EEENS1_6LayoutINS2_IJNS2_IJNS3_ILi2EEESR_NS3_ILi32EEEEEES4_S4_EEENS2_IJNS2_IJS4_SR_NS3_ILi4EEEEEENS3_ILi0EEESX_EEEEEEENS_7SoftmaxILi2ELi0EEEEEbRKNSC_6ParamsENS8_13PipelineAsyncILi2EEES17_RNS8_13PipelineStateILj2EEERT0_RT1_iRiRKNS_16SeqlenInfoQKNewKILb1ELb0EEENS2_IJiiiiEEERT_ENKUliT_T0_T1_E_clIZSD_ISM_S10_S12_EbS15_S17_S17_S1A_S1C_S1E_iS1F_S1J_S1K_S1M_EUlRS1N_iE1_NS3_ILb0EEENS3_ILb1EEEEEDaiS1N_S1O_S1P_)
$_ZN7cutlass13device_kernelIN5flash11enable_sm90INS1_16FlashAttnFwdSm90INS1_25CollectiveMainloopFwdSm90ILi2EN4cute5tupleIJNS5_1CILi1EEES8_S8_EEENS6_IJNS7_ILi64EEESA_SA_EEELi512ENS_6half_tEfNS_4arch4Sm90ELb0ELb1ELb0ELb1ELb1ELb0ELb1ELb0ELb0ELb1ELb1ELb0EEENS1_21CollectiveEpilogueFwdINS6_IJSA_NS7_ILi512EEESA_EEES9_SC_SE_Li256ELb1ELb1ELb1ELb0EEENS1_36VarlenDynamicPersistentTileSchedulerILi64ELi64ELi256ELi128ELb1ELb1ELb1ELb1ELb0ELb1EEEEEEEEEvNT_6ParamsE$_ZZN5flash25CollectiveMainloopFwdSm90ILi2EN4cute5tupleIJNS1_1CILi1EEES4_S4_EEENS2_IJNS3_ILi64EEES6_S6_EEELi512EN7cutlass6half_tEfNS8_4arch4Sm90ELb0ELb1ELb0ELb1ELb1ELb0ELb1ELb0ELb0ELb1ELb1ELb0EE3mmaINS_16FlashAttnFwdSm90ISC_NS_21CollectiveEpilogueFwdINS2_IJS6_NS3_ILi512EEES6_EEES5_S9_SB_Li256ELb1ELb1ELb1ELb0EEENS_36VarlenDynamicPersistentTileSchedulerILi64ELi64ELi256ELi128ELb1ELb1ELb1ELb1ELb0ELb1EEEE13SharedStorageENS1_6TensorINS1_11ArrayEngineIfLm128EEENS1_6LayoutINS2_IJNS2_IJNS3_ILi2EEESR_NS3_ILi32EEEEEES4_S4_EEENS2_IJNS2_IJS4_SR_NS3_ILi4EEEEEENS3_ILi0EEESX_EEEEEEENS_7SoftmaxILi2ELi0EEEEEbRKNSC_6ParamsENS8_13PipelineAsyncILi2EEES17_RNS8_13PipelineStateILj2EEERT0_RT1_iRiRKNS_16SeqlenInfoQKNewKILb1ELb0EEENS2_IJiiiiEEERT_ENKUliT_T0_T1_E_clIZSD_ISM_S10_S12_EbS15_S17_S17_S1A_S1C_S1E_iS1F_S1J_S1K_S1M_EUlRS1N_iE1_NS3_ILb0EEENS3_ILb1EEEEEDaiS1N_S1O_S1P_:
        /* <DEDUP_REMOVED lines=48> */
.L_x_6624:
[----:B------:R-:W-:Y:S05]  /*322d0*/  BSYNC B2 ;  /* 0x0000000000027941 */ /* 0x000fea0003800000 */
.L_x_6623:
        /* <DEDUP_REMOVED lines=17> */
.L_x_6626:
[----:B------:R-:W-:Y:S05]  /*323f0*/  BSYNC B2 ;  /* 0x0000000000027941 */ /* 0x000fea0003800000 */
.L_x_6625:
        /* <DEDUP_REMOVED lines=10> */
.L_x_6628:
[----:B------:R-:W-:Y:S05]  /*324a0*/  BSYNC B2 ;  /* 0x0000000000027941 */ /* 0x000fea0003800000 */
.L_x_6627:
        /* <DEDUP_REMOVED lines=15> */
[----:B----4-:R-:W-:Y:S04]  /*325a0*/  ST.E desc[UR4][R20.64], RZ ;  /* 0x000000ff14007985 */ /* 0x010fe8000c101904 */
[----:B------:R-:W3:Y:S01]  /*325b0*/  LD.E.64 R24, desc[UR6][R56.64] ;  /* 0x0000000638187980 */ /* 0x000ee2000c101b00 */
[----:B--2---:R-:W-:Y:S01]  /*325c0*/  IMAD R10, R9, 0x200, R10 ;  /* 0x00000200090a7824 */ /* 0x004fe200078e020a */
[----:B------:R-:W-:Y:S01]  /*325d0*/  R2UR UR7, R11 ;  /* 0x000000000b0772ca */ /* 0x000fe200000e0000 */
[----:B------:R-:W-:Y:S01]  /*325e0*/  IMAD.MOV.U32 R9, RZ, RZ, 0x1 ;  /* 0x00000001ff097424 */ /* 0x000fe200078e00ff */
[----:B------:R-:W-:Y:S02]  /*325f0*/  R2UR UR8, R4 ;  /* 0x00000000040872ca */ /* 0x000fe400000e0000 */
[----:B------:R-:W-:-:S02]  /*32600*/  R2UR UR6, R10 ;  /* 0x000000000a0672ca */ /* 0x000fc400000e0000 */
[C---:B------:R-:W-:Y:S02]  /*32610*/  R2UR UR9, R5.reuse ;  /* 0x00000000050972ca */ /* 0x040fe400000e0000 */
[----:B------:R-:W-:Y:S02]  /*32620*/  R2UR UR10, R4 ;  /* 0x00000000040a72ca */ /* 0x000fe400000e0000 */
[----:B------:R-:W-:Y:S02]  /*32630*/  R2UR UR11, R5 ;  /* 0x00000000050b72ca */ /* 0x000fe400000e0000 */
[----:B---3--:R-:W-:Y:S02]  /*32640*/  R2UR UR4, R24 ;  /* 0x00000000180472ca */ /* 0x008fe400000e0000 */
[----:B------:R-:W-:Y:S02]  /*32650*/  R2UR UR5, R25 ;  /* 0x00000000190572ca */ /* 0x000fe400000e0000 */
[----:B------:R-:W-:-:S11]  /*32660*/  WARPGROUP.ARRIVE ;  /* 0x00000000000079c5 */ /* 0x000fd60000000000 */
[----:B------:R-:W-:Y:S03]  /*32670*/  HGMMA.64x64x16.F32 R24, gdesc[UR4], RZ, !UPT, gsb0 ;  /* 0x00e00000041879f0 */ /* 0x000fe6000c0008ff */
        /* <DEDUP_REMOVED lines=36> */
[----:B------:R-:W-:Y:S01]  /*328c0*/  R2UR UR7, R11 ;  /* 0x000000000b0772ca */ /* 0x000fe200000e0000 */
[----:B------:R-:W-:Y:S01]  /*328d0*/  WARPGROUP.ARRIVE ;  /* 0x00000000000079c5 */ /* 0x000fe20000000000 */
[----:B------:R-:W-:-:S02]  /*328e0*/  R2UR UR8, R4 ;  /* 0x00000000040872ca */ /* 0x000fc400000e0000 */
        /* <DEDUP_REMOVED lines=11> */
[----:B0-----:R-:W3:-:S12]  /*329a0*/  LDL.64 R20, [R12] ;  /* 0x000000000c147983 */ /* 0x001ed80000100a00 */
        /* <DEDUP_REMOVED lines=12> */
.L_x_6631:
[----:B------:R-:W-:Y:S05]  /*32a70*/  BSYNC B2 ;  /* 0x0000000000027941 */ /* 0x000fea0003800000 */
.L_x_6630:
        /* <DEDUP_REMOVED lines=17> */
.L_x_6633:
[----:B------:R-:W-:Y:S05]  /*32b90*/  BSYNC B2 ;  /* 0x0000000000027941 */ /* 0x000fea0003800000 */
.L_x_6632:
        /* <DEDUP_REMOVED lines=10> */
.L_x_6635:
[----:B------:R-:W-:Y:S05]  /*32c40*/  BSYNC B2 ;  /* 0x0000000000027941 */ /* 0x000fea0003800000 */
.L_x_6634:
        /* <DEDUP_REMOVED lines=295> */
[----:B------:R-:W-:Y:S04]  /*33ec0*/  ST.E desc[UR10][R20.64], R9 ;  /* 0x0000000914007985 */ /* 0x000fe8000c10190a */
        /* <DEDUP_REMOVED lines=17> */
[----:B------:R-:W-:Y:S04]  /*33fe0*/  ST.E desc[UR8][R20.64], R9 ;  /* 0x0000000914007985 */ /* 0x000fe8000c101908 */
        /* <DEDUP_REMOVED lines=16> */
[----:B------:R-:W-:Y:S04]  /*340f0*/  ST.E desc[UR8][R20.64], R9 ;  /* 0x0000000914007985 */ /* 0x000fe8000c101908 */
[----:B------:R-:W2:Y:S01]  /*34100*/  LD.E.64 R58, desc[UR10][R56.64] ;  /* 0x0000000a383a7980 */ /* 0x000ea2000c101b00 */
[----:B------:R-:W-:Y:S01]  /*34110*/  IMAD.MOV.U32 R60, RZ, RZ, 0x28 ;  /* 0x00000028ff3c7424 */ /* 0x000fe200078e00ff */
[----:B------:R-:W-:Y:S01]  /*34120*/  WARPGROUP.ARRIVE ;  /* 0x00000000000079c5 */ /* 0x000fe20000000000 */
[----:B------:R-:W-:Y:S01]  /*34130*/  IMAD.MOV.U32 R61, RZ, RZ, 0xa00 ;  /* 0x00000a00ff3d7424 */ /* 0x000fe200078e00ff */
[----:B------:R-:W-:-:S02]  /*34140*/  R2UR UR8, R4 ;  /* 0x00000000040872ca */ /* 0x000fc400000e0000 */
[----:B------:R-:W-:Y:S02]  /*34150*/  SEL R60, R60, 0x26, P0 ;  /* 0x000000263c3c7807 */ /* 0x000fe40000000000 */
[----:B------:R-:W-:Y:S02]  /*34160*/  SEL R61, R61, 0x980, P0 ;  /* 0x000009803d3d7807 */ /* 0x000fe40000000000 */
[C---:B------:R-:W-:Y:S02]  /*34170*/  R2UR UR9, R5.reuse ;  /* 0x00000000050972ca */ /* 0x040fe400000e0000 */
[----:B------:R-:W-:Y:S01]  /*34180*/  R2UR UR10, R4 ;  /* 0x00000000040a72ca */ /* 0x000fe200000e0000 */
[----:B------:R-:W-:Y:S01]  /*34190*/  IMAD.IADD R60, R60, 0x1, R61 ;  /* 0x000000013c3c7824 */ /* 0x000fe200078e023d */
[----:B------:R-:W-:-:S04]  /*341a0*/  R2UR UR11, R5 ;  /* 0x00000000050b72ca */ /* 0x000fc800000e0000 */
[----:B------:R-:W-:-:S05]  /*341b0*/  LOP3.LUT R61, R60, 0xa06, RZ, 0xc0, !PT ;  /* 0x00000a063c3d7812 */ /* 0x000fca00078ec0ff */
[----:B------:R-:W-:-:S05]  /*341c0*/  IMAD.IADD R60, R10, 0x1, R61 ;  /* 0x000000010a3c7824 */ /* 0x000fca00078e023d */
[----:B------:R-:W-:Y:S01]  /*341d0*/  R2UR UR6, R60 ;  /* 0x000000003c0672ca */ /* 0x000fe200000e0000 */
[----:B--2---:R-:W-:Y:S01]  /*341e0*/  IMAD.IADD R58, R61, 0x1, R58 ;  /* 0x000000013d3a7824 */ /* 0x004fe200078e023a */
[----:B------:R-:W-:Y:S01]  /*341f0*/  R2UR UR5, R59 ;  /* 0x000000003b0572ca */ /* 0x000fe200000e0000 */
[----:B------:R-:W-:-:S03]  /*34200*/  IMAD.MOV.U32 R61, RZ, RZ, R11 ;  /* 0x000000ffff3d7224 */ /* 0x000fc600078e000b */
[----:B------:R-:W-:Y:S02]  /*34210*/  R2UR UR4, R58 ;  /* 0x000000003a0472ca */ /* 0x000fe400000e0000 */
        /* <DEDUP_REMOVED lines=20> */
[----:B------:R-:W-:Y:S04]  /*34360*/  ST.E desc[UR8][R20.64], R9 ;  /* 0x0000000914007985 */ /* 0x000fe8000c101908 */
        /* <DEDUP_REMOVED lines=176> */
[----:B------:R-:W-:Y:S01]  /*34e70*/  R2UR UR7, R11 ;  /* 0x000000000b0772ca */ /* 0x000fe200000e0000 */
[----:B------:R-:W-:Y:S01]  /*34e80*/  IMAD.MOV.U32 R59, RZ, RZ, 0x1000 ;  /* 0x00001000ff3b7424 */ /* 0x000fe200078e00ff */
[----:B------:R-:W-:Y:S01]  /*34e90*/  WARPGROUP.ARRIVE ;  /* 0x00000000000079c5 */ /* 0x000fe20000000000 */
        /* <DEDUP_REMOVED lines=8> */
[----:B--2---:R-:W-:Y:S01]  /*34f20*/  IMAD.IADD R56, R59, 0x1, R56 ;  /* 0x000000013b387824 */ /* 0x004fe200078e0238 */
        /* <DEDUP_REMOVED lines=18> */
.L_x_6638:
[----:B------:R-:W-:Y:S05]  /*35050*/  BSYNC B2 ;  /* 0x0000000000027941 */ /* 0x000fea0003800000 */
.L_x_6637:
        /* <DEDUP_REMOVED lines=11> */
[----:B------:R1:W3:Y:S04]  /*35110*/  LD.E R58, desc[UR4][R6.64] ;  /* 0x00000004063a7980 */ /* 0x0002e8000c101900 */
[----:B0-----:R-:W4:Y:S01]  /*35120*/  LD.E R9, desc[UR4][R14.64] ;  /* 0x000000040e097980 */ /* 0x001f22000c101900 */
[----:B------:R-:W-:-:S02]  /*35130*/  R2UR UR14, R4 ;  /* 0x00000000040e72ca */ /* 0x000fc400000e0000 */
[C---:B------:R-:W-:Y:S02]  /*35140*/  R2UR UR15, R5.reuse ;  /* 0x00000000050f72ca */ /* 0x040fe400000e0000 */
[C---:B------:R-:W-:Y:S02]  /*35150*/  R2UR UR10, R4.reuse ;  /* 0x00000000040a72ca */ /* 0x040fe400000e0000 */
[C---:B------:R-:W-:Y:S02]  /*35160*/  R2UR UR11, R5.reuse ;  /* 0x00000000050b72ca */ /* 0x040fe400000e0000 */
[C---:B------:R-:W-:Y:S02]  /*35170*/  R2UR UR8, R4.reuse ;  /* 0x00000000040872ca */ /* 0x040fe400000e0000 */
[----:B------:R-:W-:Y:S02]  /*35180*/  R2UR UR9, R5 ;  /* 0x00000000050972ca */ /* 0x000fe400000e0000 */
[----:B------:R-:W-:-:S03]  /*35190*/  R2UR UR12, R4 ;  /* 0x00000000040c72ca */ /* 0x000fc600000e0000 */
[----:B------:R-:W3:Y:S01]  /*351a0*/  LD.E R6, desc[UR14][R14.64+0x18] ;  /* 0x0000180e0e067980 */ /* 0x000ee2000c101900 */
[----:B------:R-:W-:-:S03]  /*351b0*/  R2UR UR13, R5 ;  /* 0x00000000050d72ca */ /* 0x000fc600000e0000 */
[----:B------:R-:W3:Y:S04]  /*351c0*/  LD.E R61, desc[UR10][R14.64+0xc] ;  /* 0x00000c0a0e3d7980 */ /* 0x000ee8000c101900 */
[----:B------:R-:W3:Y:S06]  /*351d0*/  LD.E R59, desc[UR8][R14.64+0x10] ;  /* 0x000010080e3b7980 */ /* 0x000eec000c101900 */
[----:B------:R-:W3:Y:S01]  /*351e0*/  LD.E R63, desc[UR12][R14.64+0x14] ;  /* 0x0000140c0e3f7980 */ /* 0x000ee2000c101900 */
[----:B--2---:R-:W-:-:S13]  /*351f0*/  ISETP.NE.AND P0, PT, R20, 0x1, PT ;  /* 0x000000011400780c */ /* 0x004fda0003f05270 */
[C---:B------:R-:W-:Y:S02]  /*35200*/  @P0 R2UR UR4, R4.reuse ;  /* 0x00000000040402ca */ /* 0x040fe400000e0000 */
[C---:B------:R-:W-:Y:S02]  /*35210*/  @P0 R2UR UR5, R5.reuse ;  /* 0x00000000050502ca */ /* 0x040fe400000e0000 */
[----:B------:R-:W-:Y:S02]  /*35220*/  @P0 R2UR UR6, R4 ;  /* 0x00000000040602ca */ /* 0x000fe400000e0000 */
        /* <DEDUP_REMOVED lines=9> */
[----:B----4-:R-:W-:-:S04]  /*352c0*/  SHF.R.S32.HI R10, RZ, 0x1f, R9 ;  /* 0x0000001fff0a7819 */ /* 0x010fc80000011409 */
[----:B-1----:R-:W-:-:S04]  /*352d0*/  LEA.HI R7, R10, R9, RZ, 0x7 ;  /* 0x000000090a077211 */ /* 0x002fc800078f38ff */
        /* <DEDUP_REMOVED lines=12> */
[----:B------:R-:W-:-:S02]  /*353a0*/  LEA.HI R9, R60, R60, RZ, 0x1 ;  /* 0x0000003c3c097211 */ /* 0x000fc400078f08ff */
[----:B------:R-:W-:Y:S01]  /*353b0*/  LOP3.LUT R56, R56, 0xfffffff8, RZ, 0xc0, !PT ;  /* 0xfffffff838387812 */ /* 0x000fe200078ec0ff */
[----:B---3--:R-:W-:Y:S01]  /*353c0*/  IMAD R7, R58, 0x4, R7 ;  /* 0x000000043a077824 */ /* 0x008fe200078e0207 */
[----:B------:R-:W-:-:S03]  /*353d0*/  LOP3.LUT R9, R9, 0x1ffffffe, RZ, 0xc0, !PT ;  /* 0x1ffffffe09097812 */ /* 0x000fc600078ec0ff */
[----:B------:R-:W-:Y:S02]  /*353e0*/  IMAD.IADD R56, R11, 0x1, -R56 ;  /* 0x000000010b387824 */ /* 0x000fe400078e0a38 */
[----:B------:R-:W-:Y:S02]  /*353f0*/  IMAD.IADD R9, R60, 0x1, -R9 ;  /* 0x000000013c097824 */ /* 0x000fe400078e0a09 */
[----:B------:R-:W-:-:S04]  /*35400*/  IMAD.U32 R56, R7, 0x10, R56 ;  /* 0x0000001007387824 */ /* 0x000fc800078e0038 */
[----:B------:R-:W-:Y:S01]  /*35410*/  IMAD R56, R9, 0x8, R56 ;  /* 0x0000000809387824 */ /* 0x000fe200078e0238 */
[----:B------:R-:W-:Y:S01]  /*35420*/  LOP3.LUT R7, R10, 0x7ffffffc, RZ, 0xc0, !PT ;  /* 0x7ffffffc0a077812 */ /* 0x000fe200078ec0ff */
[----:B------:R-:W-:Y:S01]  /*35430*/  IMAD.SHL.U32 R60, R0, 0x40, RZ ;  /* 0x00000040003c7824 */ /* 0x000fe200078e00ff */
[----:B------:R-:W-:-:S03]  /*35440*/  ISETP.GE.AND P1, PT, R6, 0x1, PT ;  /* 0x000000010600780c */ /* 0x000fc60003f26270 */
[----:B------:R-:W-:Y:S01]  /*35450*/  IMAD.IADD R7, R20, 0x1, -R7 ;  /* 0x0000000114077824 */ /* 0x000fe200078e0a07 */
[----:B------:R-:W-:-:S05]  /*35460*/  IADD3 R10, -R60, 0x1, RZ ;  /* 0x000000013c0a7810 */ /* 0x000fca0007ffe1ff */
[----:B------:R-:W-:Y:S01]  /*35470*/  IMAD R10, R7, -0x2, R10 ;  /* 0xfffffffe070a7824 */ /* 0x000fe200078e020a */
[----:B------:R-:W-:Y:S01]  /*35480*/  LOP3.LUT R61, RZ, R61, RZ, 0x33, !PT ;  /* 0x0000003dff3d7212 */ /* 0x000fe200078e33ff */
[----:B------:R-:W-:Y:S01]  /*35490*/  BSSY B2, `(.L_x_6639) ;  /* 0x000002d000027945 */ /* 0x000fe20003800000 */
[----:B------:R-:W-:Y:S02]  /*354a0*/  IMAD.IADD R63, R63, 0x1, -R60 ;  /* 0x000000013f3f7824 */ /* 0x000fe400078e0a3c */
[----:B--2---:R-:W-:-:S05]  /*354b0*/  @P0 IMAD.HI.U32 R21, R56, R21, RZ ;  /* 0x0000001538150227 */ /* 0x004fca00078e00ff */
[----:B------:R-:W-:-:S05]  /*354c0*/  @P0 SHF.R.U32.HI R56, RZ, R62, R21 ;  /* 0x0000003eff380219 */ /* 0x000fca0000011615 */
[----:B------:R-:W0:Y:S01]  /*354d0*/  SHFL.IDX PT, R58, R56, RZ, 0x1c1f ;  /* 0x001c1fff383a7589 */ /* 0x000e2200000e0000 */
[----:B------:R-:W-:-:S05]  /*354e0*/  IADD3 R10, -R64, R10, R57 ;  /* 0x0000000a400a7210 */ /* 0x000fca0007ffe139 */
        /* <DEDUP_REMOVED lines=21> */
.L_x_6644:
[----:B------:R-:W-:Y:S05]  /*35640*/  BSYNC B4 ;  /* 0x0000000000047941 */ /* 0x000fea0003800000 */
.L_x_6643:
[----:B------:R-:W-:Y:S01]  /*35650*/  LOP3.LUT R9, RZ, R9, RZ, 0x33, !PT ;  /* 0x00000009ff097212 */ /* 0x000fe200078e33ff */
[----:B------:R-:W-:Y:S06]  /*35660*/  BRA `(.L_x_6645) ;  /* 0x0000000000287947 */ /* 0x000fec0003800000 */
.L_x_6642:
        /* <DEDUP_REMOVED lines=10> */
.L_x_6645:
[----:B------:R-:W-:Y:S05]  /*35710*/  BSYNC B3 ;  /* 0x0000000000037941 */ /* 0x000fea0003800000 */
.L_x_6641:
[----:B------:R-:W-:-:S04]  /*35720*/  IMAD R20, R6, R9, -R60 ;  /* 0x0000000906147224 */ /* 0x000fc800078e0a3c */
[----:B------:R-:W-:-:S05]  /*35730*/  IMAD R9, R7, -0x2, R20 ;  /* 0xfffffffe07097824 */ /* 0x000fca00078e0214 */
[----:B------:R-:W-:Y:S02]  /*35740*/  VIMNMX R10, R10, R9, !PT ;  /* 0x000000090a0a7248 */ /* 0x000fe40007fe0100 */
[----:B------:R-:W-:-:S07]  /*35750*/  VIADDMNMX R11, R9, R6, R11, PT ;  /* 0x00000006090b7246 */ /* 0x000fce000380010b */
.L_x_6640:
[----:B------:R-:W-:Y:S05]  /*35760*/  BSYNC B2 ;  /* 0x0000000000027941 */ /* 0x000fea0003800000 */
.L_x_6639:
        /* <DEDUP_REMOVED lines=96> */
.L_x_6651:
[----:B------:R-:W-:Y:S05]  /*35d70*/  BSYNC B4 ;  /* 0x0000000000047941 */ /* 0x000fea0003800000 */
.L_x_6650:
[----:B------:R-:W-:Y:S01]  /*35d80*/  LOP3.LUT R57, RZ, R57, RZ, 0x33, !PT ;  /* 0x00000039ff397212 */ /* 0x000fe200078e33ff */
[----:B------:R-:W-:Y:S06]  /*35d90*/  BRA `(.L_x_6652) ;  /* 0x0000000000287947 */ /* 0x000fec0003800000 */
.L_x_6649:
        /* <DEDUP_REMOVED lines=10> */
.L_x_6652:
[----:B------:R-:W-:Y:S05]  /*35e40*/  BSYNC B3 ;  /* 0x0000000000037941 */ /* 0x000fea0003800000 */
.L_x_6648:
[----:B------:R-:W-:-:S04]  /*35e50*/  IMAD R10, R6, R57, -R60 ;  /* 0x00000039060a7224 */ /* 0x000fc800078e0a3c */
[----:B------:R-:W-:-:S05]  /*35e60*/  IMAD R7, R7, -0x2, R10 ;  /* 0xfffffffe07077824 */ /* 0x000fca00078e020a */
[----:B------:R-:W-:Y:S02]  /*35e70*/  VIADDMNMX R21, R7, R6, R21, PT ;  /* 0x0000000607157246 */ /* 0x000fe40003800115 */
[----:B------:R-:W-:-:S07]  /*35e80*/  VIMNMX R20, R20, R7, !PT ;  /* 0x0000000714147248 */ /* 0x000fce0007fe0100 */
.L_x_6647:
[----:B------:R-:W-:Y:S05]  /*35e90*/  BSYNC B2 ;  /* 0x0000000000027941 */ /* 0x000fea0003800000 */
.L_x_6646:
        /* <DEDUP_REMOVED lines=36> */
[----:B------:R-:W-:-:S04]  /*360e0*/  ISETP.GT.AND P0, PT, R20, RZ, !P0 ;  /* 0x000000ff1400720c */ /* 0x000fc80004704270 */
[----:B------:R-:W-:-:S04]  /*360f0*/  ISETP.LT.OR P0, PT, R21, 0x1, P0 ;  /* 0x000000011500780c */ /* 0x000fc80000701670 */
[----:B------:R-:W-:Y:S02]  /*36100*/  FSEL R26, R26, -INF , !P0 ;  /* 0xff8000001a1a7808 */ /* 0x000fe40004000000 */
[----:B------:R-:W-:Y:S01]  /*36110*/  ISETP.NE.AND P0, PT, R70, RZ, PT ;  /* 0x000000ff4600720c */ /* 0x000fe20003f05270 */
[----:B--2---:R-:W2:Y:S03]  /*36120*/  LD.E.64 R10, desc[UR4][R6.64] ;  /* 0x00000004060a7980 */ /* 0x004ea6000c101b00 */
[C---:B------:R-:W-:Y:S02]  /*36130*/  ISETP.GT.AND P0, PT, R20.reuse, 0x21, !P0 ;  /* 0x000000211400780c */ /* 0x040fe40004704270 */
[C---:B------:R-:W-:Y:S01]  /*36140*/  ISETP.GT.AND P1, PT, R20.reuse, 0x28, !P1 ;  /* 0x000000281400780c */ /* 0x040fe20004f24270 */
[----:B------:R-:W3:Y:S01]  /*36150*/  LD.E R58, desc[UR4][R6.64+0x10] ;  /* 0x00001004063a7980 */ /* 0x000ee2000c101900 */
[----:B------:R-:W-:-:S02]  /*36160*/  ISETP.GT.AND P2, PT, R20, 0x29, !P2 ;  /* 0x000000291400780c */ /* 0x000fc40005744270 */
[C---:B------:R-:W-:Y:S02]  /*36170*/  ISETP.GT.AND P3, PT, R20.reuse, 0x30, !P3 ;  /* 0x000000301400780c */ /* 0x040fe40005f64270 */
[C---:B------:R-:W-:Y:S02]  /*36180*/  ISETP.GT.AND P4, PT, R20.reuse, 0x31, !P4 ;  /* 0x000000311400780c */ /* 0x040fe40006784270 */
[C---:B------:R-:W-:Y:S02]  /*36190*/  ISETP.GT.AND P5, PT, R20.reuse, 0x38, !P5 ;  /* 0x000000381400780c */ /* 0x040fe40006fa4270 */
[----:B------:R-:W-:Y:S02]  /*361a0*/  ISETP.GT.AND P6, PT, R20, 0x39, !P6 ;  /* 0x000000391400780c */ /* 0x000fe400077c4270 */
[C---:B------:R-:W-:Y:S02]  /*361b0*/  ISETP.LT.OR P0, PT, R21.reuse, 0x22, P0 ;  /* 0x000000221500780c */ /* 0x040fe40000701670 */
[----:B------:R-:W-:-:S02]  /*361c0*/  ISETP.LT.OR P1, PT, R21, 0x29, P1 ;  /* 0x000000291500780c */ /* 0x000fc40000f21670 */
[C---:B------:R-:W-:Y:S02]  /*361d0*/  ISETP.LT.OR P2, PT, R21.reuse, 0x2a, P2 ;  /* 0x0000002a1500780c */ /* 0x040fe40001741670 */
[----:B------:R-:W-:Y:S02]  /*361e0*/  FSEL R46, R46, -INF , !P1 ;  /* 0xff8000002e2e7808 */ /* 0x000fe40004800000 */
[----:B------:R-:W-:Y:S02]  /*361f0*/  ISETP.LT.OR P3, PT, R21, 0x31, P3 ;  /* 0x000000311500780c */ /* 0x000fe40001f61670 */
[----:B------:R-:W-:Y:S02]  /*36200*/  FSEL R56, R47, -INF , !P2 ;  /* 0xff8000002f387808 */ /* 0x000fe40005000000 */
[----:B------:R-:W-:Y:S02]  /*36210*/  ISETP.LT.OR P4, PT, R21, 0x32, P4 ;  /* 0x000000321500780c */ /* 0x000fe40002781670 */
[----:B------:R-:W-:-:S02]  /*36220*/  FSEL R50, R50, -INF , !P3 ;  /* 0xff80000032327808 */ /* 0x000fc40005800000 */
[----:B------:R-:W-:Y:S02]  /*36230*/  ISETP.LT.OR P5, PT, R21, 0x39, P5 ;  /* 0x000000391500780c */ /* 0x000fe40002fa1670 */
[----:B------:R-:W-:Y:S02]  /*36240*/  FSEL R51, R51, -INF , !P4 ;  /* 0xff80000033337808 */ /* 0x000fe40006000000 */
[----:B------:R-:W-:Y:S02]  /*36250*/  ISETP.LT.OR P6, PT, R21, 0x3a, P6 ;  /* 0x0000003a1500780c */ /* 0x000fe400037c1670 */
[----:B------:R-:W-:Y:S02]  /*36260*/  FSEL R54, R54, -INF , !P5 ;  /* 0xff80000036367808 */ /* 0x000fe40006800000 */
[----:B------:R-:W-:Y:S02]  /*36270*/  R2UR UR6, R4 ;  /* 0x00000000040672ca */ /* 0x000fe400000e0000 */
[----:B------:R-:W-:-:S02]  /*36280*/  R2UR UR7, R5 ;  /* 0x00000000050772ca */ /* 0x000fc400000e0000 */
        /* <DEDUP_REMOVED lines=19> */
[----:B------:R-:W-:-:S02]  /*363c0*/  FSEL R24, R43, -INF , !P0 ;  /* 0xff8000002b187808 */ /* 0x000fc40004000000 */
        /* <DEDUP_REMOVED lines=37> */
[----:B------:R-:W-:Y:S02]  /*36620*/  FMUL.FTZ R47, R20, R11 ;  /* 0x0000000b142f7220 */ /* 0x000fe40000410000 */
        /* <DEDUP_REMOVED lines=26> */
.L_x_6654:
[----:B------:R-:W-:Y:S05]  /*367d0*/  BSYNC B2 ;  /* 0x0000000000027941 */ /* 0x000fea0003800000 */
.L_x_6653:
        /* <DEDUP_REMOVED lines=13> */
.L_x_6656:
[----:B------:R-:W-:Y:S05]  /*368b0*/  BSYNC B2 ;  /* 0x0000000000027941 */ /* 0x000fea0003800000 */
.L_x_6655:
        /* <DEDUP_REMOVED lines=12> */
[----:B--2---:R-:W-:Y:S01]  /*36980*/  FSETP.NEU.FTZ.AND P1, PT, R14, -INF , PT ;  /* 0xff8000000e00780b */ /* 0x004fe20003f3d000 */
[----:B---3--:R-:W-:Y:S01]  /*36990*/  FMUL.FTZ R14, R11, R14 ;  /* 0x0000000e0b0e7220 */ /* 0x008fe20000410000 */
[C---:B----4-:R-:W-:Y:S01]  /*369a0*/  FMUL.FTZ R10, R8.reuse, R11 ;  /* 0x0000000b080a7220 */ /* 0x050fe20000410000 */
[----:B------:R-:W-:-:S03]  /*369b0*/  FSETP.NEU.FTZ.AND P0, PT, R8, -INF , PT ;  /* 0xff8000000800780b */ /* 0x000fc60003f1d000 */
[----:B------:R-:W-:Y:S02]  /*369c0*/  FSEL R14, R14, RZ, P1 ;  /* 0x000000ff0e0e7208 */ /* 0x000fe40000800000 */
[----:B------:R-:W-:-:S03]  /*369d0*/  FSEL R10, R10, RZ, P0 ;  /* 0x000000ff0a0a7208 */ /* 0x000fc60000000000 */
[-C--:B------:R-:W-:Y:S02]  /*369e0*/  FFMA.FTZ R26, R26, R11.reuse, -R14 ;  /* 0x0000000b1a1a7223 */ /* 0x080fe4000001080e */
[-CC-:B------:R-:W-:Y:S01]  /*369f0*/  FFMA.FTZ R9, R9, R11.reuse, -R10.reuse ;  /* 0x0000000b09097223 */ /* 0x180fe2000001080a */
[-C--:B------:R-:W-:Y:S01]  /*36a00*/  FFMA.FTZ R25, R25, R11.reuse, -R10 ;  /* 0x0000000b19197223 */ /* 0x080fe2000001080a */
[-C--:B------:R-:W-:Y:S02]  /*36a10*/  FFMA.FTZ R8, R27, R11.reuse, -R14 ;  /* 0x0000000b1b087223 */ /* 0x080fe4000001080e */
[----:B------:R-:W0:Y:S01]  /*36a20*/  MUFU.EX2 R160, R9 ;  /* 0x0000000900a07308 */ /* 0x000e220000000800 */
[-C--:B------:R-:W-:Y:S01]  /*36a30*/  FFMA.FTZ R28, R28, R11.reuse, -R10 ;  /* 0x0000000b1c1c7223 */ /* 0x080fe2000001080a */
[----:B------:R-:W-:-:S06]  /*36a40*/  FFMA.FTZ R30, R30, R11, -R14 ;  /* 0x0000000b1e1e7223 */ /* 0x000fcc000001080e */
[----:B------:R-:W1:Y:S01]  /*36a50*/  MUFU.EX2 R26, R26 ;  /* 0x0000001a001a7308 */ /* 0x000e620000000800 */
[-C--:B------:R-:W-:Y:S01]  /*36a60*/  FFMA.FTZ R29, R29, R11.reuse, -R10 ;  /* 0x0000000b1d1d7223 */ /* 0x080fe2000001080a */
[----:B------:R-:W-:-:S06]  /*36a70*/  FFMA.FTZ R31, R31, R11, -R14 ;  /* 0x0000000b1f1f7223 */ /* 0x000fcc000001080e */
[----:B------:R-:W2:Y:S01]  /*36a80*/  MUFU.EX2 R25, R25 ;  /* 0x0000001900197308 */ /* 0x000ea20000000800 */
[-C--:B------:R-:W-:Y:S01]  /*36a90*/  FFMA.FTZ R32, R32, R11.reuse, -R10 ;  /* 0x0000000b20207223 */ /* 0x080fe2000001080a */
[----:B------:R-:W-:-:S06]  /*36aa0*/  FFMA.FTZ R34, R34, R11, -R14 ;  /* 0x0000000b22227223 */ /* 0x000fcc000001080e */
[----:B------:R-:W3:Y:S01]  /*36ab0*/  MUFU.EX2 R161, R8 ;  /* 0x0000000800a17308 */ /* 0x000ee20000000800 */
[-CC-:B------:R-:W-:Y:S01]  /*36ac0*/  FFMA.FTZ R33, R33, R11.reuse, -R10.reuse ;  /* 0x0000000b21217223 */ /* 0x180fe2000001080a */
[----:B------:R-:W-:-:S06]  /*36ad0*/  FFMA.FTZ R36, R36, R11, -R10 ;  /* 0x0000000b24247223 */ /* 0x000fcc000001080a */
[----:B------:R-:W-:Y:S01]  /*36ae0*/  MUFU.EX2 R28, R28 ;  /* 0x0000001c001c7308 */ /* 0x000fe20000000800 */
[-CC-:B------:R-:W-:Y:S01]  /*36af0*/  FFMA.FTZ R37, R37, R11.reuse, -R10.reuse ;  /* 0x0000000b25257223 */ /* 0x180fe2000001080a */
[----:B------:R-:W-:-:S06]  /*36b00*/  FFMA.FTZ R40, R40, R11, -R10 ;  /* 0x0000000b28287223 */ /* 0x000fcc000001080a */
[----:B------:R-:W4:Y:S01]  /*36b10*/  MUFU.EX2 R30, R30 ;  /* 0x0000001e001e7308 */ /* 0x000f220000000800 */
[-CC-:B------:R-:W-:Y:S01]  /*36b20*/  FFMA.FTZ R41, R41, R11.reuse, -R10.reuse ;  /* 0x0000000b29297223 */ /* 0x180fe2000001080a */
[-CC-:B------:R-:W-:Y:S01]  /*36b30*/  FFMA.FTZ R44, R44, R11.reuse, -R10.reuse ;  /* 0x0000000b2c2c7223 */ /* 0x180fe2000001080a */
[-CC-:B------:R-:W-:Y:S01]  /*36b40*/  FFMA.FTZ R45, R45, R11.reuse, -R10.reuse ;  /* 0x0000000b2d2d7223 */ /* 0x180fe2000001080a */
[-CC-:B------:R-:W-:Y:S01]  /*36b50*/  FFMA.FTZ R48, R48, R11.reuse, -R10.reuse ;  /* 0x0000000b30307223 */ /* 0x180fe2000001080a */
[-CC-:B------:R-:W-:Y:S01]  /*36b60*/  FFMA.FTZ R49, R49, R11.reuse, -R10.reuse ;  /* 0x0000000b31317223 */ /* 0x180fe2000001080a */
[-C--:B------:R-:W-:Y:S02]  /*36b70*/  FFMA.FTZ R52, R52, R11.reuse, -R10 ;  /* 0x0000000b34347223 */ /* 0x080fe4000001080a */
[----:B------:R-:W-:Y:S01]  /*36b80*/  MUFU.EX2 R29, R29 ;  /* 0x0000001d001d7308 */ /* 0x000fe20000000800 */
[-C--:B------:R-:W-:Y:S01]  /*36b90*/  FFMA.FTZ R35, R35, R11.reuse, -R14 ;  /* 0x0000000b23237223 */ /* 0x080fe2000001080e */
[-C--:B------:R-:W-:Y:S01]  /*36ba0*/  FFMA.FTZ R10, R53, R11.reuse, -R10 ;  /* 0x0000000b350a7223 */ /* 0x080fe2000001080a */
[-CC-:B------:R-:W-:Y:S01]  /*36bb0*/  FFMA.FTZ R38, R38, R11.reuse, -R14.reuse ;  /* 0x0000000b26267223 */ /* 0x180fe2000001080e */
[-CC-:B------:R-:W-:Y:S01]  /*36bc0*/  FFMA.FTZ R39, R39, R11.reuse, -R14.reuse ;  /* 0x0000000b27277223 */ /* 0x180fe2000001080e */
[----:B------:R-:W-:-:S03]  /*36bd0*/  FFMA.FTZ R42, R42, R11, -R14 ;  /* 0x0000000b2a2a7223 */ /* 0x000fc6000001080e */
[----:B------:R-:W4:Y:S01]  /*36be0*/  MUFU.EX2 R31, R31 ;  /* 0x0000001f001f7308 */ /* 0x000f220000000800 */
[-CC-:B------:R-:W-:Y:S01]  /*36bf0*/  FFMA.FTZ R24, R24, R11.reuse, -R14.reuse ;  /* 0x0000000b18187223 */ /* 0x180fe2000001080e */
[-CC-:B------:R-:W-:Y:S01]  /*36c00*/  FFMA.FTZ R46, R46, R11.reuse, -R14.reuse ;  /* 0x0000000b2e2e7223 */ /* 0x180fe2000001080e */
[-CC-:B------:R-:W-:Y:S01]  /*36c10*/  FFMA.FTZ R56, R56, R11.reuse, -R14.reuse ;  /* 0x0000000b38387223 */ /* 0x180fe2000001080e */
[-CC-:B------:R-:W-:Y:S01]  /*36c20*/  FFMA.FTZ R50, R50, R11.reuse, -R14.reuse ;  /* 0x0000000b32327223 */ /* 0x180fe2000001080e */
[-CC-:B------:R-:W-:Y:S01]  /*36c30*/  FFMA.FTZ R51, R51, R11.reuse, -R14.reuse ;  /* 0x0000000b33337223 */ /* 0x180fe2000001080e */
[-CC-:B------:R-:W-:Y:S01]  /*36c40*/  FFMA.FTZ R54, R54, R11.reuse, -R14.reuse ;  /* 0x0000000b36367223 */ /* 0x180fe2000001080e */
[----:B------:R-:W-:Y:S01]  /*36c50*/  FFMA.FTZ R11, R55, R11, -R14 ;  /* 0x0000000b370b7223 */ /* 0x000fe2000001080e */
[----:B------:R-:W4:Y:S01]  /*36c60*/  MUFU.EX2 R32, R32 ;  /* 0x0000002000207308 */ /* 0x000f220000000800 */
[----:B0-----:R-:W-:Y:S01]  /*36c70*/  FADD.FTZ R14, R160, R15 ;  /* 0x0000000fa00e7221 */ /* 0x001fe20000010000 */
[----:B-1----:R-:W-:-:S06]  /*36c80*/  FADD.FTZ R20, R26, R21 ;  /* 0x000000151a147221 */ /* 0x002fcc0000010000 */
[----:B------:R-:W0:Y:S01]  /*36c90*/  MUFU.EX2 R34, R34 ;  /* 0x0000002200227308 */ /* 0x000e220000000800 */
[----:B--2---:R-:W-:Y:S01]  /*36ca0*/  FADD.FTZ R9, R25, R14 ;  /* 0x0000000e19097221 */ /* 0x004fe20000010000 */
[----:B---3--:R-:W-:-:S06]  /*36cb0*/  FADD.FTZ R15, R161, R20 ;  /* 0x00000014a10f7221 */ /* 0x008fcc0000010000 */
[----:B------:R-:W1:Y:S01]  /*36cc0*/  MUFU.EX2 R33, R33 ;  /* 0x0000002100217308 */ /* 0x000e620000000800 */
[----:B----4-:R-:W-:-:S07]  /*36cd0*/  FADD.FTZ R14, R30, R15 ;  /* 0x0000000f1e0e7221 */ /* 0x010fce0000010000 */
[----:B------:R-:W2:Y:S01]  /*36ce0*/  MUFU.EX2 R35, R35 ;  /* 0x0000002300237308 */ /* 0x000ea20000000800 */
[----:B------:R-:W-:-:S07]  /*36cf0*/  FADD.FTZ R15, R31, R14 ;  /* 0x0000000e1f0f7221 */ /* 0x000fce0000010000 */
[----:B------:R-:W3:Y:S08]  /*36d00*/  MUFU.EX2 R36, R36 ;  /* 0x0000002400247308 */ /* 0x000ef00000000800 */
[----:B------:R4:W-:Y:S08]  /*36d10*/  MUFU.EX2 R27, R10 ;  /* 0x0000000a001b7308 */ /* 0x0009f00000000800 */
[----:B------:R-:W3:Y:S01]  /*36d20*/  MUFU.EX2 R38, R38 ;  /* 0x0000002600267308 */ /* 0x000ee20000000800 */
[----:B----4-:R-:W-:-:S04]  /*36d30*/  FADD.FTZ R10, R28, R9 ;  /* 0x000000091c0a7221 */ /* 0x010fc80000010000 */
[----:B------:R-:W-:-:S03]  /*36d40*/  FADD.FTZ R9, R29, R10 ;  /* 0x0000000a1d097221 */ /* 0x000fc60000010000 */
[----:B------:R-:W4:Y:S01]  /*36d50*/  MUFU.EX2 R37, R37 ;  /* 0x0000002500257308 */ /* 0x000f220000000800 */
[----:B------:R-:W-:Y:S01]  /*36d60*/  FADD.FTZ R8, R32, R9 ;  /* 0x0000000920087221 */ /* 0x000fe20000010000 */
[----:B0-----:R-:W-:-:S06]  /*36d70*/  FADD.FTZ R10, R34, R15 ;  /* 0x0000000f220a7221 */ /* 0x001fcc0000010000 */
[----:B------:R-:W0:Y:S01]  /*36d80*/  MUFU.EX2 R39, R39 ;  /* 0x0000002700277308 */ /* 0x000e220000000800 */
[----:B-1----:R-:W-:Y:S01]  /*36d90*/  FADD.FTZ R9, R33, R8 ;  /* 0x0000000821097221 */ /* 0x002fe20000010000 */
[----:B--2---:R-:W-:-:S06]  /*36da0*/  FADD.FTZ R15, R35, R10 ;  /* 0x0000000a230f7221 */ /* 0x004fcc0000010000 */
[----:B------:R-:W1:Y:S08]  /*36db0*/  MUFU.EX2 R40, R40 ;  /* 0x0000002800287308 */ /* 0x000e700000000800 */
[----:B------:R-:W2:Y:S01]  /*36dc0*/  MUFU.EX2 R42, R42 ;  /* 0x0000002a002a7308 */ /* 0x000ea20000000800 */
[----:B---3--:R-:W-:Y:S01]  /*36dd0*/  FADD.FTZ R8, R36, R9 ;  /* 0x0000000924087221 */ /* 0x008fe20000010000 */
[----:B------:R-:W-:-:S06]  /*36de0*/  FADD.FTZ R10, R38, R15 ;  /* 0x0000000f260a7221 */ /* 0x000fcc0000010000 */
[----:B------:R-:W3:Y:S08]  /*36df0*/  MUFU.EX2 R41, R41 ;  /* 0x0000002900297308 */ /* 0x000ef00000000800 */
[----:B------:R-:W3:Y:S01]  /*36e00*/  MUFU.EX2 R169, R24 ;  /* 0x0000001800a97308 */ /* 0x000ee20000000800 */
[----:B----4-:R-:W-:Y:S01]  /*36e10*/  FADD.FTZ R9, R37, R8 ;  /* 0x0000000825097221 */ /* 0x010fe20000010000 */
[----:B0-----:R-:W-:-:S06]  /*36e20*/  FADD.FTZ R15, R39, R10 ;  /* 0x0000000a270f7221 */ /* 0x001fcc0000010000 */
[----:B------:R-:W0:Y:S08]  /*36e30*/  MUFU.EX2 R44, R44 ;  /* 0x0000002c002c7308 */ /* 0x000e300000000800 */
[----:B------:R-:W4:Y:S01]  /*36e40*/  MUFU.EX2 R46, R46 ;  /* 0x0000002e002e7308 */ /* 0x000f220000000800 */
        /* <DEDUP_REMOVED lines=8> */
[----:B0-----:R-:W-:Y:S01]  /*36ed0*/  FADD.FTZ R8, R44, R9 ;  /* 0x000000092c087221 */ /* 0x001fe20000010000 */
[----:B----4-:R-:W-:-:S06]  /*36ee0*/  FADD.FTZ R10, R46, R15 ;  /* 0x0000000f2e0a7221 */ /* 0x010fcc0000010000 */
        /* <DEDUP_REMOVED lines=8> */
[----:B------:R-:W3:Y:S01]  /*36f70*/  MUFU.EX2 R175, R11 ;  /* 0x0000000b00af7308 */ /* 0x000ee20000000800 */
[----:B0-----:R-:W-:Y:S01]  /*36f80*/  FADD.FTZ R9, R49, R8 ;  /* 0x0000000831097221 */ /* 0x001fe20000010000 */
[----:B----4-:R-:W-:-:S03]  /*36f90*/  FADD.FTZ R15, R51, R10 ;  /* 0x0000000a330f7221 */ /* 0x010fc60000010000 */
[----:B-1----:R-:W-:Y:S01]  /*36fa0*/  FADD.FTZ R8, R52, R9 ;  /* 0x0000000934087221 */ /* 0x002fe20000010000 */
[----:B--2---:R-:W-:-:S03]  /*36fb0*/  FADD.FTZ R10, R54, R15 ;  /* 0x0000000f360a7221 */ /* 0x004fc60000010000 */
[----:B------:R-:W-:Y:S01]  /*36fc0*/  FADD.FTZ R53, R27, R8 ;  /* 0x000000081b357221 */ /* 0x000fe20000010000 */
[----:B---3--:R-:W-:-:S04]  /*36fd0*/  FADD.FTZ R55, R175, R10 ;  /* 0x0000000aaf377221 */ /* 0x008fc80000010000 */
[----:B------:R-:W-:Y:S04]  /*36fe0*/  ST.E desc[UR4][R6.64+0x10], R53 ;  /* 0x0000103506007985 */ /* 0x000fe8000c101904 */
        /* <DEDUP_REMOVED lines=27> */
[----:B------:R3:W-:Y:S04]  /*371a0*/  STSM.16.M88.4 [R14], R160 ;  /* 0x000000a00e007844 */ /* 0x0007e80000000200 */
        /* <DEDUP_REMOVED lines=195> */
[----:B--2---:R-:W-:Y:S02]  /*37de0*/  FMUL.FTZ R43, R43, R6 ;  /* 0x000000062b2b7220 */ /* 0x004fe40000410000 */
        /* <DEDUP_REMOVED lines=70> */
[----:B------:R2:W-:Y:S04]  /*38250*/  ST.E desc[UR4][R8.64+0xa8], R15 ;  /* 0x0000a80f08007985 */ /* 0x0005e8000c101904 */
[----:B------:R-:W-:Y:S04]  /*38260*/  ST.E desc[UR18][R8.64+0xf4], R31 ;  /* 0x0000f41f08007985 */ /* 0x000fe8000c101912 */
[----:B------:R-:W-:Y:S04]  /*38270*/  ST.E desc[UR10][R8.64+0x114], R21 ;  /* 0x0001141508007985 */ /* 0x000fe8000c10190a */
[----:B------:R-:W-:Y:S04]  /*38280*/  ST.E desc[UR12][R8.64+0x120], R25 ;  /* 0x0001201908007985 */ /* 0x000fe8000c10190c */
[----:B------:R-:W-:Y:S04]  /*38290*/  ST.E desc[UR14][R8.64+0x124], R27 ;  /* 0x0001241b08007985 */ /* 0x000fe8000c10190e */
[----:B------:R-:W-:Y:S04]  /*382a0*/  ST.E desc[UR16][R8.64+0x130], R29 ;  /* 0x0001301d08007985 */ /* 0x000fe8000c101910 */
[----:B------:R-:W-:Y:S04]  /*382b0*/  ST.E desc[UR4][R8.64+0x1f4], R43 ;  /* 0x0001f42b08007985 */ /* 0x000fe8000c101904 */
[----:B------:R0:W-:Y:S04]  /*382c0*/  ST.E desc[UR4][R8.64+0xac], R7 ;  /* 0x0000ac0708007985 */ /* 0x0001e8000c101904 */
[----:B------:R1:W-:Y:S01]  /*382d0*/  ST.E desc[UR4][R8.64+0xb8], R11 ;  /* 0x0000b80b08007985 */ /* 0x0003e2000c101904 */
[----:B--2---:R-:W-:-:S05]  /*382e0*/  FMUL.FTZ R15, R47, R6 ;  /* 0x000000062f0f7220 */ /* 0x004fca0000410000 */
[----:B------:R2:W-:Y:S04]  /*382f0*/  ST.E desc[UR4][R8.64+0xbc], R15 ;  /* 0x0000bc0f08007985 */ /* 0x0005e8000c101904 */
[----:B------:R-:W0:Y:S02]  /*38300*/  LD.E R6, desc[UR6][R8.64+0xc8] ;  /* 0x0000c80608067980 */ /* 0x000e24000c101900 */
[----:B0-----:R-:W-:-:S05]  /*38310*/  FMUL.FTZ R7, R47, R6 ;  /* 0x000000062f077220 */ /* 0x001fca0000410000 */
[----:B------:R0:W-:Y:S04]  /*38320*/  ST.E desc[UR4][R8.64+0xc8], R7 ;  /* 0x0000c80708007985 */ /* 0x0001e8000c101904 */
[----:B------:R-:W1:Y:S02]  /*38330*/  LD.E R6, desc[UR6][R8.64+0xcc] ;  /* 0x0000cc0608067980 */ /* 0x000e64000c101900 */
[----:B-1----:R-:W-:-:S05]  /*38340*/  FMUL.FTZ R11, R47, R6 ;  /* 0x000000062f0b7220 */ /* 0x002fca0000410000 */
[----:B------:R1:W-:Y:S04]  /*38350*/  ST.E desc[UR4][R8.64+0xcc], R11 ;  /* 0x0000cc0b08007985 */ /* 0x0003e8000c101904 */
[----:B------:R-:W2:Y:S02]  /*38360*/  LD.E R6, desc[UR6][R8.64+0xd8] ;  /* 0x0000d80608067980 */ /* 0x000ea4000c101900 */
        /* <DEDUP_REMOVED lines=100> */
[----:B------:R-:W-:Y:S04]  /*389b0*/  ST.E desc[UR4][R8.64+0x1dc], R15 ;  /* 0x0001dc0f08007985 */ /* 0x000fe8000c101904 */
        /* <DEDUP_REMOVED lines=9> */
[----:B------:R-:W2:Y:S02]  /*38a50*/  LD.E R6, desc[UR6][R8.64+0x1fc] ;  /* 0x0001fc0608067980 */ /* 0x000ea4000c101900 */
[----:B--2---:R-:W-:-:S05]  /*38a60*/  FMUL.FTZ R47, R47, R6 ;  /* 0x000000062f2f7220 */ /* 0x004fca0000410000 */
[----:B------:R2:W-:Y:S04]  /*38a70*/  ST.E desc[UR4][R8.64+0x1fc], R47 ;  /* 0x0001fc2f08007985 */ /* 0x0005e8000c101904 */
[----:B0-----:R-:W3:Y:S04]  /*38a80*/  LDL.64 R6, [R12+0x88] ;  /* 0x000088000c067983 */ /* 0x001ee80000100a00 */
[----:B-1----:R-:W4:Y:S04]  /*38a90*/  LDL.64 R10, [R12] ;  /* 0x000000000c0a7983 */ /* 0x002f280000100a00 */
[----:B------:R-:W2:Y:S04]  /*38aa0*/  LDL.64 R14, [R12+0x90] ;  /* 0x000090000c0e7983 */ /* 0x000ea80000100a00 */
[----:B---3--:R-:W3:Y:S04]  /*38ab0*/  LD.E R25, desc[UR4][R6.64] ;  /* 0x0000000406197980 */ /* 0x008ee8000c101900 */
[----:B----4-:R-:W4:Y:S04]  /*38ac0*/  LD.E R11, desc[UR6][R10.64] ;  /* 0x000000060a0b7980 */ /* 0x010f28000c101900 */
[----:B--2---:R-:W4:Y:S04]  /*38ad0*/  LD.E.64 R8, desc[UR4][R14.64] ;  /* 0x000000040e087980 */ /* 0x004f28000c101b00 */
[----:B---3--:R-:W-:Y:S04]  /*38ae0*/  ST.E desc[UR8][R6.64], R25 ;  /* 0x0000001906007985 */ /* 0x008fe8000c101908 */
[----:B------:R-:W2:Y:S04]  /*38af0*/  LD.E R21, desc[UR10][R6.64+0x4] ;  /* 0x0000040a06157980 */ /* 0x000ea8000c101900 */
[----:B--2---:R0:W-:Y:S04]  /*38b00*/  ST.E desc[UR4][R6.64+0x4], R21 ;  /* 0x0000041506007985 */ /* 0x0041e8000c101904 */
[----:B------:R-:W2:Y:S04]  /*38b10*/  LD.E R27, desc[UR6][R6.64+0x8] ;  /* 0x00000806061b7980 */ /* 0x000ea8000c101900 */
[----:B--2---:R1:W-:Y:S04]  /*38b20*/  ST.E desc[UR4][R6.64+0x8], R27 ;  /* 0x0000081b06007985 */ /* 0x0043e8000c101904 */
[----:B------:R-:W2:Y:S04]  /*38b30*/  LD.E R29, desc[UR6][R6.64+0xc] ;  /* 0x00000c06061d7980 */ /* 0x000ea8000c101900 */
[----:B--2---:R-:W-:Y:S04]  /*38b40*/  ST.E desc[UR4][R6.64+0xc], R29 ;  /* 0x00000c1d06007985 */ /* 0x004fe8000c101904 */
[----:B------:R-:W2:Y:S04]  /*38b50*/  LD.E R15, desc[UR6][R6.64+0x10] ;  /* 0x00001006060f7980 */ /* 0x000ea8000c101900 */
[----:B--2---:R2:W-:Y:S04]  /*38b60*/  ST.E desc[UR4][R6.64+0x10], R15 ;  /* 0x0000100f06007985 */ /* 0x0045e8000c101904 */
[----:B0-----:R-:W3:Y:S04]  /*38b70*/  LD.E R21, desc[UR6][R6.64+0x14] ;  /* 0x0000140606157980 */ /* 0x001ee8000c101900 */
[----:B---3--:R0:W-:Y:S04]  /*38b80*/  ST.E desc[UR4][R6.64+0x14], R21 ;  /* 0x0000141506007985 */ /* 0x0081e8000c101904 */
[----:B------:R-:W3:Y:S04]  /*38b90*/  LD.E R25, desc[UR6][R6.64+0x18] ;  /* 0x0000180606197980 */ /* 0x000ee8000c101900 */
[----:B---3--:R3:W-:Y:S04]  /*38ba0*/  ST.E desc[UR4][R6.64+0x18], R25 ;  /* 0x0000181906007985 */ /* 0x0087e8000c101904 */
[----:B-1----:R-:W4:Y:S04]  /*38bb0*/  LD.E R27, desc[UR6][R6.64+0x1c] ;  /* 0x00001c06061b7980 */ /* 0x002f28000c101900 */
[----:B----4-:R1:W-:Y:S04]  /*38bc0*/  ST.E desc[UR4][R6.64+0x1c], R27 ;  /* 0x00001c1b06007985 */ /* 0x0103e8000c101904 */
[----:B--2---:R-:W2:Y:S04]  /*38bd0*/  LD.E R15, desc[UR6][R6.64+0x20] ;  /* 0x00002006060f7980 */ /* 0x004ea8000c101900 */
[----:B--2---:R2:W-:Y:S04]  /*38be0*/  ST.E desc[UR4][R6.64+0x20], R15 ;  /* 0x0000200f06007985 */ /* 0x0045e8000c101904 */
[----:B0-----:R-:W4:Y:S04]  /*38bf0*/  LD.E R21, desc[UR6][R6.64+0x24] ;  /* 0x0000240606157980 */ /* 0x001f28000c101900 */
[----:B----4-:R0:W-:Y:S04]  /*38c00*/  ST.E desc[UR4][R6.64+0x24], R21 ;  /* 0x0000241506007985 */ /* 0x0101e8000c101904 */
[----:B---3--:R-:W3:Y:S04]  /*38c10*/  LD.E R25, desc[UR6][R6.64+0x28] ;  /* 0x0000280606197980 */ /* 0x008ee8000c101900 */
        /* <DEDUP_REMOVED lines=228> */
[----:B--2---:R-:W-:Y:S04]  /*39a60*/  ST.E desc[UR4][R6.64+0x1f0], R15 ;  /* 0x0001f00f06007985 */ /* 0x004fe8000c101904 */
[----:B0-----:R-:W2:Y:S04]  /*39a70*/  LD.E R21, desc[UR6][R6.64+0x1f4] ;  /* 0x0001f40606157980 */ /* 0x001ea8000c101900 */
[----:B--2---:R-:W-:Y:S04]  /*39a80*/  ST.E desc[UR4][R6.64+0x1f4], R21 ;  /* 0x0001f41506007985 */ /* 0x004fe8000c101904 */
[----:B---3--:R-:W2:Y:S01]  /*39a90*/  LD.E R25, desc[UR6][R6.64+0x1f8] ;  /* 0x0001f80606197980 */ /* 0x008ea2000c101900 */
[----:B------:R-:W-:-:S02]  /*39aa0*/  R2UR UR30, R4 ;  /* 0x00000000041e72ca */ /* 0x000fc400000e0000 */
[C---:B------:R-:W-:Y:S02]  /*39ab0*/  R2UR UR31, R5.reuse ;  /* 0x00000000051f72ca */ /* 0x040fe400000e0000 */
[C---:B------:R-:W-:Y:S02]  /*39ac0*/  R2UR UR28, R4.reuse ;  /* 0x00000000041c72ca */ /* 0x040fe400000e0000 */
[C---:B------:R-:W-:Y:S02]  /*39ad0*/  R2UR UR29, R5.reuse ;  /* 0x00000000051d72ca */ /* 0x040fe400000e0000 */
[C---:B------:R-:W-:Y:S02]  /*39ae0*/  R2UR UR26, R4.reuse ;  /* 0x00000000041a72ca */ /* 0x040fe400000e0000 */
[----:B------:R-:W-:Y:S01]  /*39af0*/  R2UR UR27, R5 ;  /* 0x00000000051b72ca */ /* 0x000fe200000e0000 */
[----:B--2---:R0:W-:Y:S04]  /*39b00*/  ST.E desc[UR4][R6.64+0x1f8], R25 ;  /* 0x0001f81906007985 */ /* 0x0041e8000c101904 */
[----:B-1----:R-:W2:Y:S01]  /*39b10*/  LD.E R27, desc[UR6][R6.64+0x1fc] ;  /* 0x0001fc06061b7980 */ /* 0x002ea2000c101900 */
        /* <DEDUP_REMOVED lines=26> */
[----:B0-----:R-:W2:Y:S04]  /*39cc0*/  LD.E R25, desc[UR28][R6.64+0x4] ;  /* 0x0000041c06197980 */ /* 0x001ea8000c101900 */
[----:B------:R-:W2:Y:S04]  /*39cd0*/  LD.E R26, desc[UR26][R6.64+0x8] ;  /* 0x0000081a061a7980 */ /* 0x000ea8000c101900 */
[----:B-1----:R-:W2:Y:S04]  /*39ce0*/  LD.E R27, desc[UR24][R6.64+0xc] ;  /* 0x00000c18061b7980 */ /* 0x002ea8000c101900 */
        /* <DEDUP_REMOVED lines=2475> */
.L_x_6658:
[----:B------:R-:W-:Y:S05]  /*437a0*/  BSYNC B2 ;  /* 0x0000000000027941 */ /* 0x000fea0003800000 */
.L_x_6657:
[C---:B------:R-:W-:Y:S02]  /*437b0*/  R2UR UR6, R4.reuse ;  /* 0x00000000040672ca */ /* 0x040fe400000e0000 */
[C---:B------:R-:W-:Y:S02]  /*437c0*/  R2UR UR7, R5.reuse ;  /* 0x00000000050772ca */ /* 0x040fe400000e0000 */
[----:B------:R-:W-:Y:S02]  /*437d0*/  R2UR UR4, R4 ;  /* 0x00000000040472ca */ /* 0x000fe400000e0000 */
[----:B------:R-:W-:-:S09]  /*437e0*/  R2UR UR5, R5 ;  /* 0x00000000050572ca */ /* 0x000fd200000e0000 */
[----:B------:R-:W2:Y:S04]  /*437f0*/  LD.E.64 R4, desc[UR6][R10.64+0x20] ;  /* 0x000020060a047980 */ /* 0x000ea8000c101b00 */
[----:B------:R-:W3:Y:S01]  /*43800*/  LD.E R6, desc[UR4][R10.64+0xc] ;  /* 0x00000c040a067980 */ /* 0x000ee2000c101900 */
[----:B--2---:R-:W-:Y:S01]  /*43810*/  MOV R5, R4 ;  /* 0x0000000400057202 */ /* 0x004fe20000000f00 */
[----:B------:R-:W-:-:S04]  /*43820*/  IMAD.MOV.U32 R4, RZ, RZ, R13 ;  /* 0x000000ffff047224 */ /* 0x000fc800078e000d */
[----:B-----5:R-:W-:-:S05]  /*43830*/  IMAD R5, R8, 0x8, R5 ;  /* 0x0000000808057824 */ /* 0x020fca00078e0205 */
[----:B---3--:R-:W-:-:S04]  /*43840*/  PRMT R5, R6, 0x654, R5 ;  /* 0x0000065406057816 */ /* 0x008fc80000000005 */
[----:B------:R0:W-:Y:S02]  /*43850*/  SYNCS.ARRIVE.TRANS64.RED.A1T0 RZ, [R5+URZ], RZ ;  /* 0x000000ff05ff79a7 */ /* 0x0001e4000810043f */
[----:B0-----:R-:W-:-:S04]  /*43860*/  IMAD.MOV.U32 R5, RZ, RZ, 0x0 ;  /* 0x00000000ff057424 */ /* 0x001fc800078e00ff */
[----:B------:R-:W-:Y:S05]  /*43870*/  RET.REL.NODEC R4 `(_ZN7cutlass13device_kernelIN5flash11enable_sm90INS1_16FlashAttnFwdSm90INS1_25CollectiveMainloopFwdSm90ILi2EN4cute5tupleIJNS5_1CILi1EEES8_S8_EEENS6_IJNS7_ILi64EEESA_SA_EEELi512ENS_6half_tEfNS_4arch4Sm90ELb0ELb1ELb0ELb1ELb1ELb0ELb1ELb0ELb0ELb1ELb1ELb0EEENS1_21CollectiveEpilogueFwdINS6_IJSA_NS7_ILi512EEESA_EEES9_SC_SE_Li256ELb1ELb1ELb1ELb0EEENS1_36VarlenDynamicPersistentTileSchedulerILi64ELi64ELi256ELi128ELb1ELb1ELb1ELb1ELb0ELb1EEEEEEEEEvNT_6ParamsE) ;  /* 0xfffffbc404e07950 */ /* 0x000fea0003c3ffff */
.L_x_6629:
[----:B0-----:R0:W1:Y:S02]  /*43880*/  SYNCS.PHASECHK.TRANS64.TRYWAIT P0, [R9+URZ], R24 ;  /* 0x00000018090075a7 */ /* 0x001064000800017f */
[----:B-1----:R-:W-:Y:S05]  /*43890*/  @!P0 NANOSLEEP.SYNCS 0x989680 ;  /* 0x009896800000895d */ /* 0x002fea0003900000 */
[----:B------:R-:W1:Y:S02]  /*438a0*/  @!P0 SYNCS.PHASECHK.TRANS64 P0, [R9+URZ], R24 ;  /* 0x00000018090085a7 */ /* 0x000e64000800007f */
[----:B-1----:R-:W-:Y:S05]  /*438b0*/  @!P0 BRA `(.L_x_6629) ;  /* 0xfffffffc00f08947 */ /* 0x002fea000383ffff */
[----:B------:R-:W-:Y:S05]  /*438c0*/  BRA `(.L_x_6628) ;  /* 0xfffffee800f47947 */ /* 0x000fea000383ffff */
.L_x_6636:
[----:B0-----:R0:W1:Y:S02]  /*438d0*/  SYNCS.PHASECHK.TRANS64.TRYWAIT P0, [R56+URZ], R57 ;  /* 0x00000039380075a7 */ /* 0x001064000800017f */
[----:B-1----:R-:W-:Y:S05]  /*438e0*/  @!P0 NANOSLEEP.SYNCS 0x989680 ;  /* 0x009896800000895d */ /* 0x002fea0003900000 */
[----:B------:R-:W1:Y:S02]  /*438f0*/  @!P0 SYNCS.PHASECHK.TRANS64 P0, [R56+URZ], R57 ;  /* 0x00000039380085a7 */ /* 0x000e64000800007f */
[----:B-1----:R-:W-:Y:S05]  /*43900*/  @!P0 BRA `(.L_x_6636) ;  /* 0xfffffffc00f08947 */ /* 0x002fea000383ffff */
[----:B------:R-:W-:Y:S05]  /*43910*/  BRA `(.L_x_6635) ;  /* 0xfffffef000c87947 */ /* 0x000fea000383ffff */
.L_x_6659:
        /* <DEDUP_REMOVED lines=14> */
.L_x_15650:


//--------------------- .text._ZN7cutlass13device_kernelIN5flash11enable_sm90INS1_16FlashAttnFwdSm90INS1_25CollectiveMainloopFwdSm90ILi2EN4cute5tupleIJNS5_1CILi1EEES8_S8_EEENS6_IJNS7_ILi64EEESA_SA_EEELi512ENS_6half_tEfNS_4arch4Sm90ELb0ELb1ELb0ELb1ELb1ELb1ELb1ELb0ELb0ELb1ELb1ELb0EEENS1_21CollectiveEpilogueFwdINS6_IJSA_NS7_ILi512EEESA_EEES9_SC_SE_Li256ELb1ELb1ELb1ELb0EEENS1_36VarlenDynamicPersistentTileSchedulerILi64ELi64ELi256ELi128ELb1ELb1ELb1ELb1ELb0ELb1EEEEEEEEEvNT_6ParamsE --------------------------
	.section	.text._ZN7cutlass13device_kernelIN5flash11enable_sm90INS1_16FlashAttnFwdSm90INS1_25CollectiveMainloopFwdSm90ILi2EN4cute5tupleIJNS5_1CILi1EEES8_S8_EEENS6_IJNS7_ILi64EEESA_SA_EEELi512ENS_6half_tEfNS_4arch4Sm90ELb0ELb1ELb0ELb1ELb1ELb1ELb1ELb0ELb0ELb1ELb1ELb0EEENS1_21CollectiveEpilogueFwdINS6_IJSA_NS7_ILi512EEESA_EEES9_SC_SE_Li256ELb1ELb1ELb1ELb0EEENS1_36VarlenDynamicPersistentTileSchedulerILi64ELi64ELi256ELi128ELb1ELb1ELb1ELb1ELb0ELb1EEEEEEEEEvNT_6ParamsE,"ax",@progbits
	.align	128
.text._ZN7cutlass13device_kernelIN5flash11enable_sm90INS1_16FlashAttnFwdSm90INS1_25CollectiveMainloopFwdSm90ILi2EN4cute5tupleIJNS5_1CILi1EEES8_S8_EEENS6_IJNS7_ILi64EEESA_SA_EEELi512ENS_6half_tEfNS_4arch4Sm90ELb0ELb1ELb0ELb1ELb1ELb1ELb1ELb0ELb0ELb1ELb1ELb0EEENS1_21CollectiveEpilogueFwdINS6_IJSA_NS7_ILi512EEESA_EEES9_SC_SE_Li256ELb1ELb1ELb1ELb0EEENS1_36VarlenDynamicPersistentTileSchedulerILi64ELi64ELi256ELi128ELb1ELb1ELb1ELb1ELb0ELb1EEEEEEEEEvNT_6ParamsE:
        .type           _ZN7cutlass13device_kernelIN5flash11enable_sm90INS1_16FlashAttnFwdSm90INS1_25CollectiveMainloopFwdSm90ILi2EN4cute5tupleIJNS5_1CILi1EEES8_S8_EEENS6_IJNS7_ILi64EEESA_SA_EEELi512ENS_6half_tEfNS_4arch4Sm90ELb0ELb1ELb0ELb1ELb1ELb1ELb1ELb0ELb0ELb1ELb1ELb0EEENS1_21CollectiveEpilogueFwdINS6_IJSA_NS7_ILi512EEESA_EEES9_SC_SE_Li256ELb1ELb1ELb1ELb0EEENS1_36VarlenDynamicPersistentTileSchedulerILi64ELi64ELi256ELi128ELb1ELb1ELb1ELb1ELb0ELb1EEEEEEEEEvNT_6ParamsE,@function
        .size           _ZN7cutlass13device_kernelIN5flash11enable_sm90INS1_16FlashAttnFwdSm90INS1_25CollectiveMainloopFwdSm90ILi2EN4cute5tupleIJNS5_1CILi1EEES8_S8_EEENS6_IJNS7_ILi64EEESA_SA_EEELi512ENS_6half_tEfNS_4arch4Sm90ELb0ELb1ELb0ELb1ELb1ELb1ELb1ELb0ELb0ELb1ELb1ELb0EEENS1_21CollectiveEpilogueFwdINS6_IJSA_NS7_ILi512EEESA_EEES9_SC_SE_Li256ELb1ELb1ELb1ELb0EEENS1_36VarlenDynamicPersistentTileSchedulerILi64ELi64ELi256ELi128ELb1ELb1ELb1ELb1ELb0ELb1EEEEEEEEEvNT_6ParamsE,(.L_x_15652 - _ZN7cutlass13device_kernelIN5flash11enable_sm90INS1_16FlashAttnFwdSm90INS1_25CollectiveMainloopFwdSm90ILi2EN4cute5tupleIJNS5_1CILi1EEES8_S8_EEENS6_IJNS7_ILi64EEESA_SA_EEELi512ENS_6half_tEfNS_4arch4Sm90ELb0ELb1ELb0ELb1ELb1ELb1ELb1ELb0ELb0ELb1ELb1ELb0EEENS1_21CollectiveEpilogueFwdINS6_IJSA_NS7_ILi512EEESA_EEES9_SC_SE_Li256ELb1ELb1ELb1ELb0EEENS1_36VarlenDynamicPersistentTileSchedulerILi64ELi64ELi256ELi128ELb1ELb1ELb1ELb1ELb0ELb1EEEEEEEEEvNT_6ParamsE)
        .other          _ZN7cutlass13device_kernelIN5flash11enable_sm90INS1_16FlashAttnFwdSm90INS1_25CollectiveMainloopFwdSm90ILi2EN4cute5tupleIJNS5_1CILi1EEES8_S8_EEENS6_IJNS7_ILi64EEESA_SA_EEELi512ENS_6half_tEfNS_4arch4Sm90ELb0ELb1ELb0ELb1ELb1ELb1ELb1ELb0ELb0ELb1ELb1ELb0EEENS1_21CollectiveEpilogueFwdINS6_IJSA_NS7_ILi512EEESA_EEES9_SC_SE_Li256ELb1ELb1ELb1ELb0EEENS1_36VarlenDynamicPersistentTileSchedulerILi64ELi64ELi256ELi128ELb1ELb1ELb1ELb1ELb0ELb1EEEEEEEEEvNT_6ParamsE,@"STO_CUDA_ENTRY STV_DEFAULT"
_ZN7cutlass13device_kernelIN5flash11enable_sm90INS1_16FlashAttnFwdSm90INS1_25CollectiveMainloopFwdSm90ILi2EN4cute5tupleIJNS5_1CILi1EEES8_S8_EEENS6_IJNS7_ILi64EEESA_SA_EEELi512ENS_6half_tEfNS_4arch4Sm90ELb0ELb1ELb0ELb1ELb1ELb1ELb1ELb0ELb0ELb1ELb1ELb0EEENS1_21CollectiveEpilogueFwdINS6_IJSA_NS7_ILi512EEESA_EEES9_SC_SE_Li256ELb1ELb1ELb1ELb0EEENS1_36VarlenDynamicPersistentTileSchedulerILi64ELi64ELi256ELi128ELb1ELb1ELb1ELb1ELb0ELb1EEEEEEEEEvNT_6ParamsE:
[----:B------:R-:W0:Y:S02]  /*0000*/  LDC R1, c[0x0][0x28] ;  /* 0x00000a00ff017b82 */ /* 0x000e240000000800 */
[----:B0-----:R-:W-:-:S05]  /*0010*/  VIADD R1, R1, 0xfffffb90 ;  /* 0xfffffb9001017836 */ /* 0x001fca0000000000 */
[----:B------:R-:W-:Y:S01]  /*0020*/  R2UR UR4, R1 ;  /* 0x00000000010472ca */ /* 0x000fe200000e0000 */
[----:B------:R-:W0:Y:S01]  /*0030*/  S2R R3, SR_TID.X ;  /* 0x0000000000037919 */ /* 0x000e220000002100 */
[----:B------:R-:W-:Y:S01]  /*0040*/  ELECT P0, URZ, PT ;  /* 0x00000000003f782f */ /* 0x000fe20003800000 */
[----:B------:R-:W-:Y:S01]  /*0050*/  BSSY B0, `(.L_x_6660) ;  /* 0x0000012000007945 */ /* 0x000fe20003800000 */
[----:B------:R-:W-:Y:S01]  /*0060*/  ULDC UR39, c[0x0][0x20] ;  /* 0x0000080000277ab9 */ /* 0x000fe20000000800 */
[----:B------:R-:W-:-:S08]  /*0070*/  ULDC UR42, c[0x0][0x24] ;  /* 0x00000900002a7ab9 */ /* 0x000fd00000000800 */
[----:B------:R-:W-:-:S04]  /*0080*/  UIADD3 UR39, UP0, UR4, UR39, URZ ;  /* 0x0000002704277290 */ /* 0x000fc8000ff1e03f */
[----:B------:R-:W-:Y:S01]  /*0090*/  UIADD3.X UR42, URZ, UR42, URZ, UP0, !UPT ;  /* 0x0000002a3f2a7290 */ /* 0x000fe200087fe43f */
        /* <DEDUP_REMOVED lines=13> */
.L_x_6661:
[----:B------:R-:W-:Y:S05]  /*0170*/  BSYNC B0 ;  /* 0x0000000000007941 */ /* 0x000fea0003800000 */
.L_x_6660:
        /* <DEDUP_REMOVED lines=17> */
[----:B------:R-:W-:Y:S01]  /*0290*/  @UP0 USHF.L.U32 UR6, UR6, 0x1, URZ ;  /* 0x0000000106060899 */ /* 0x000fe2000800063f */
[----:B------:R-:W-:-:S03]  /*02a0*/  VOTEU.ANY UP0, P0 ;  /* 0x00000000003f7886 */ /* 0x000fc60000000100 */
[----:B------:R-:W-:Y:S01]  /*02b0*/  UISETP.NE.AND UP3, UPT, UR38, URZ, UPT ;  /* 0x0000003f2600728c */ /* 0x000fe2000bf65270 */
[----:B------:R-:W0:Y:S02]  /*02c0*/  FENCE.VIEW.ASYNC.S ;  /* 0x00000000000073c6 */ /* 0x000e240000000000 */
[----:B0-----:R0:W1:Y:S01]  /*02d0*/  @UP0 SYNCS.EXCH.64 URZ, [UR8+0x38800], UR4 ;  /* 0x03880004083f05b2 */ /* 0x0010620008000100 */
[----:B------:R-:W-:Y:S01]  /*02e0*/  UP2UR UR61, UPR, URZ, 0x8 ;  /* 0x000000083f3d7883 */ /* 0x000fe20008000000 */
[----:B------:R0:W2:Y:S03]  /*02f0*/  @UP1 SYNCS.EXCH.64 URZ, [UR8+0x38810], UR4 ;  /* 0x03881004083f15b2 */ /* 0x0000a60008000100 */
[----:B------:R0:W3:Y:S01]  /*0300*/  @UP2 SYNCS.EXCH.64 URZ, [UR8+0x38820], UR6 ;  /* 0x03882006083f25b2 */ /* 0x0000e20008000100 */
[----:B------:R-:W-:Y:S07]  /*0310*/  @P1 BRA `(.L_x_6662) ;  /* 0x0000000000381947 */ /* 0x000fee0003800000 */
        /* <DEDUP_REMOVED lines=14> */
.L_x_6662:
        /* <DEDUP_REMOVED lines=22> */
.L_x_6663:
        /* <DEDUP_REMOVED lines=18> */
.L_x_6664:
        /* <DEDUP_REMOVED lines=22> */
.L_x_6665:
        /* <DEDUP_REMOVED lines=22> */
.L_x_6666:
[----:B------:R-:W-:Y:S01]  /*0940*/  UISETP.NE.AND UP0, UPT, UR38, URZ, UPT ;  /* 0x0000003f2600728c */ /* 0x000fe2000bf05270 */
[----:B------:R-:W-:Y:S01]  /*0950*/  NOP ;  /* 0x0000000000007918 */ /* 0x000fe20000000000 */
[----:B------:R-:W-:Y:S01]  /*0960*/  UMOV UR60, 0x1 ;  /* 0x00000001003c7882 */ /* 0x000fe20000000000 */
[----:B------:R-:W-:Y:S01]  /*0970*/  ULDC.64 UR36, c[0x0][0x208] ;  /* 0x0000820000247ab9 */ /* 0x000fe20000000a00 */
[----:B------:R-:W-:Y:S01]  /*0980*/  USEL UR60, UR60, 0x2, !UP0 ;  /* 0x000000023c3c7887 */ /* 0x000fe2000c000000 */
[----:B------:R-:W-:Y:S01]  /*0990*/  BSSY B9, `(.L_x_6667) ;  /* 0x00037bb000097945 */ /* 0x000fe20003800000 */
[----:B0123--:R-:W-:Y:S01]  /*09a0*/  BAR.SYNC.DEFER_BLOCKING 0x0 ;  /* 0x0000000000007b1d */ /* 0x00ffe20000010000 */
[----:B------:R-:W-:-:S13]  /*09b0*/  PLOP3.LUT P0, PT, PT, PT, UP0, 0x40, 0x0 ;  /* 0x000000000000781c */ /* 0x000fda0003f0e808 */
[----:B------:R-:W-:Y:S05]  /*09c0*/  @P0 BRA `(.L_x_6668) ;  /* 0x000002e000ec0947 */ /* 0x000fea0003800000 */
.L_x_6669:
[----:B------:R-:W-:-:S08]  /*09d0*/  NOP ;  /* 0x0000000000007918 */ /* 0x000fd00000000000 */
[----:B------:R-:W0:Y:S02]  /*09e0*/  USETMAXREG.TRY_ALLOC.CTAPOOL UP0, 0xe8 ;  /* 0x000000e8000079c8 */ /* 0x000e240008000600 */
[----:B0-----:R-:W-:-:S13]  /*09f0*/  PLOP3.LUT P0, PT, PT, PT, UP0, 0x80, 0x0 ;  /* 0x000000000000781c */ /* 0x001fda0003f0f008 */
[----:B------:R-:W-:Y:S05]  /*0a00*/  @!P0 BRA `(.L_x_6669) ;  /* 0xfffffffc00f08947 */ /* 0x000fea000383ffff */
[----:B------:R-:W0:Y:S01]  /*0a10*/  S2R R0, SR_TID.X ;  /* 0x0000000000007919 */ /* 0x000e220000002100 */
[----:B------:R-:W1:Y:S01]  /*0a20*/  S2UR UR4, SR_CgaCtaId ;  /* 0x00000000000479c3 */ /* 0x000e620000008800 */
[----:B------:R-:W-:Y:S04]  /*0a30*/  STL.64 [R1+0x1c0], RZ ;  /* 0x0001c0ff01007387 */ /* 0x000fe80000100a00 */
[----:B------:R-:W-:Y:S04]  /*0a40*/  STL [R1+0x1c8], RZ ;  /* 0x0001c8ff01007387 */ /* 0x000fe80000100800 */
[----:B------:R-:W-:Y:S01]  /*0a50*/  STL [R1+0x1cc], RZ ;  /* 0x0001ccff01007387 */ /* 0x000fe20000100800 */
[----:B-1----:R-:W-:Y:S01]  /*0a60*/  IMAD.U32 R155, RZ, RZ, UR4 ;  /* 0x00000004ff9b7e24 */ /* 0x002fe2000f8e00ff */
[----:B------:R-:W-:Y:S01]  /*0a70*/  ULDC UR4, c[0x0][0xd3c] ;  /* 0x00034f0000047ab9 */ /* 0x000fe20000000800 */
[----:B0-----:R-:W-:-:S04]  /*0a80*/  SHF.R.U32.HI R2, RZ, 0x7, R0 ;  /* 0x00000007ff027819 */ /* 0x001fc80000011600 */
[----:B------:R-:W-:Y:S02]  /*0a90*/  ISETP.NE.AND P0, PT, R2, 0x1, PT ;  /* 0x000000010200780c */ /* 0x000fe40003f05270 */
[----:B------:R-:W-:-:S04]  /*0aa0*/  MOV R2, 0x400 ;  /* 0x0000040000027802 */ /* 0x000fc80000000f00 */
[----:B------:R-:W-:-:S07]  /*0ab0*/  LEA R2, R155, R2, 0x18 ;  /* 0x000000029b027211 */ /* 0x000fce00078ec0ff */
[----:B------:R-:W-:Y:S06]  /*0ac0*/  @!P0 BAR.ARV 0x8, 0x100 ;  /* 0x0204000000008b1d */ /* 0x000fec0000002000 */
[----:B------:R-:W-:-:S13]  /*0ad0*/  ISETP.GE.U32.AND P0, PT, R0, 0x100, PT ;  /* 0x000001000000780c */ /* 0x000fda0003f06070 */
[----:B------:R-:W-:Y:S08]  /*0ae0*/  @P0 BAR.ARV 0xf, 0x100 ;  /* 0x03c4000000000b1d */ /* 0x000ff00000002000 */
[----:B------:R-:W-:Y:S06]  /*0af0*/  BAR.SYNC.DEFER_BLOCKING 0x5, 0x180 ;  /* 0x0146000000007b1d */ /* 0x000fec0000010000 */
[----:B------:R-:W0:Y:S02]  /*0b00*/  LDS.128 R84, [R2+0x388d0] ;  /* 0x0388d00002547984 */ /* 0x000e240000000c00 */
[----:B------:R-:W-:Y:S06]  /*0b10*/  BAR.ARV 0x4, 0x180 ;  /* 0x0106000000007b1d */ /* 0x000fec0000002000 */
[----:B0-----:R-:W-:-:S13]  /*0b20*/  ISETP.GE.AND P0, PT, R87, UR4, PT ;  /* 0x0000000457007c0c */ /* 0x001fda000bf06270 */
[----:B------:R-:W-:Y:S05]  /*0b30*/  @P0 BRA `(.L_x_6670) ;  /* 0x0000037800800947 */ /* 0x000fea0003800000 */
[----:B------:R-:W-:Y:S01]  /*0b40*/  VIADD R221, R0, 0xffffff80 ;  /* 0xffffff8000dd7836 */ /* 0x000fe20000000000 */
[----:B------:R-:W0:Y:S01]  /*0b50*/  S2UR UR4, SR_SWINHI ;  /* 0x00000000000479c3 */ /* 0x000e220000002f00 */
[----:B------:R-:W-:Y:S01]  /*0b60*/  R2UR UR40, R2 ;  /* 0x00000000022872ca */ /* 0x000fe200000e0000 */
[----:B------:R-:W-:Y:S02]  /*0b70*/  IMAD.MOV.U32 R161, RZ, RZ, 0x2 ;  /* 0x00000002ffa17424 */ /* 0x000fe400078e00ff */
[----:B------:R-:W-:Y:S01]  /*0b80*/  SHF.R.S32.HI R0, RZ, 0x1f, R221 ;  /* 0x0000001fff007819 */ /* 0x000fe200000114dd */
[----:B------:R-:W-:Y:S02]  /*0b90*/  IMAD.MOV.U32 R156, RZ, RZ, RZ ;  /* 0x000000ffff9c7224 */ /* 0x000fe400078e00ff */
[----:B------:R-:W-:Y:S01]  /*0ba0*/  IMAD.MOV.U32 R158, RZ, RZ, RZ ;  /* 0x000000ffff9e7224 */ /* 0x000fe200078e00ff */
[CC--:B------:R-:W-:Y:S02]  /*0bb0*/  LEA.HI R5, R0.reuse, R221.reuse, RZ, 0x7 ;  /* 0x000000dd00057211 */ /* 0x0c0fe400078f38ff */
[----:B------:R-:W-:-:S02]  /*0bc0*/  LEA.HI R3, R0, R221, RZ, 0x4 ;  /* 0x000000dd00037211 */ /* 0x000fc400078f20ff */
[----:B------:R-:W-:Y:S02]  /*0bd0*/  LOP3.LUT R4, R5, 0xffffff80, RZ, 0xc0, !PT ;  /* 0xffffff8005047812 */ /* 0x000fe400078ec0ff */
[CC--:B------:R-:W-:Y:S02]  /*0be0*/  LEA.HI R11, R0.reuse, R221.reuse, RZ, 0x2 ;  /* 0x000000dd000b7211 */ /* 0x0c0fe400078f10ff */
[CC--:B------:R-:W-:Y:S01]  /*0bf0*/  LEA.HI R13, R0.reuse, R221.reuse, RZ, 0x3 ;  /* 0x000000dd000d7211 */ /* 0x0c0fe200078f18ff */
[----:B------:R-:W-:Y:S01]  /*0c00*/  IMAD.IADD R6, R221, 0x1, -R4 ;  /* 0x00000001dd067824 */ /* 0x000fe200078e0a04 */
[----:B------:R-:W-:Y:S02]  /*0c10*/  LEA.HI R4, R0, R221, RZ, 0x5 ;  /* 0x000000dd00047211 */ /* 0x000fe400078f28ff */
[----:B------:R-:W-:Y:S02]  /*0c20*/  LOP3.LUT R0, R3, 0xfffffff0, RZ, 0xc0, !PT ;  /* 0xfffffff003007812 */ /* 0x000fe400078ec0ff */
[----:B------:R-:W-:-:S02]  /*0c30*/  SHF.R.S32.HI R7, RZ, 0x1f, R6 ;  /* 0x0000001fff077819 */ /* 0x000fc40000011406 */
[----:B------:R-:W-:Y:S01]  /*0c40*/  SHF.R.S32.HI R167, RZ, 0x5, R4 ;  /* 0x00000005ffa77819 */ /* 0x000fe20000011404 */
[----:B------:R-:W-:Y:S01]  /*0c50*/  IMAD.IADD R15, R221, 0x1, -R0 ;  /* 0x00000001dd0f7824 */ /* 0x000fe200078e0a00 */
[CC--:B------:R-:W-:Y:S01]  /*0c60*/  LEA.HI R8, R7.reuse, R6.reuse, RZ, 0x2 ;  /* 0x0000000607087211 */ /* 0x0c0fe200078f10ff */
[----:B------:R-:W-:Y:S01]  /*0c70*/  UMOV UR40, UR40 ;  /* 0x0000002800287c82 */ /* 0x000fe20008000000 */
[----:B0-----:R-:W-:Y:S01]  /*0c80*/  UMOV UR41, UR4 ;  /* 0x0000000400297c82 */ /* 0x001fe20008000000 */
[----:B------:R-:W-:Y:S02]  /*0c90*/  SHF.R.S32.HI R0, RZ, 0x4, R3 ;  /* 0x00000004ff007819 */ /* 0x000fe40000011403 */
[--C-:B------:R-:W-:Y:S01]  /*0ca0*/  SHF.R.S32.HI R9, RZ, 0x2, R8.reuse ;  /* 0x00000002ff097819 */ /* 0x100fe20000011408 */
[----:B------:R0:W-:Y:S01]  /*0cb0*/  STL [R1+0x468], R15 ;  /* 0x0004680f01007387 */ /* 0x0001e20000100800 */
[----:B------:R-:W-:Y:S02]  /*0cc0*/  SHF.R.S32.HI R10, RZ, 0x1f, R8 ;  /* 0x0000001fff0a7819 */ /* 0x000fe40000011408 */
[----:B------:R-:W-:-:S02]  /*0cd0*/  LEA.HI R7, R7, R6, RZ, 0x5 ;  /* 0x0000000607077211 */ /* 0x000fc400078f28ff */
[----:B------:R-:W-:Y:S02]  /*0ce0*/  LEA.HI R10, R10, R9, RZ, 0x3 ;  /* 0x000000090a0a7211 */ /* 0x000fe400078f18ff */
[----:B------:R-:W-:Y:S02]  /*0cf0*/  SHF.R.S32.HI R4, RZ, 0x1f, R4 ;  /* 0x0000001fff047819 */ /* 0x000fe40000011404 */
[----:B------:R-:W-:Y:S02]  /*0d00*/  LOP3.LUT R10, R10, 0xfffffff8, RZ, 0xc0, !PT ;  /* 0xfffffff80a0a7812 */ /* 0x000fe400078ec0ff */
[----:B------:R-:W-:Y:S02]  /*0d10*/  LEA.HI R3, R3, R0, RZ, 0x1 ;  /* 0x0000000003037211 */ /* 0x000fe400078f08ff */
[----:B------:R-:W-:Y:S01]  /*0d20*/  LOP3.LUT R12, R11, 0xfffffffc, RZ, 0xc0, !PT ;  /* 0xfffffffc0b0c7812 */ /* 0x000fe200078ec0ff */
[----:B------:R-:W-:Y:S01]  /*0d30*/  IMAD.IADD R10, R9, 0x1, -R10 ;  /* 0x00000001090a7824 */ /* 0x000fe200078e0a0a */
[----:B------:R-:W-:-:S02]  /*0d40*/  SHF.R.S32.HI R7, RZ, 0x5, R7 ;  /* 0x00000005ff077819 */ /* 0x000fc40000011407 */
[----:B------:R-:W-:Y:S01]  /*0d50*/  SHF.R.S32.HI R18, RZ, 0x2, R11 ;  /* 0x00000002ff127819 */ /* 0x000fe2000001140b */
[----:B------:R-:W-:Y:S01]  /*0d60*/  IMAD.IADD R20, R221, 0x1, -R12 ;  /* 0x00000001dd147824 */ /* 0x000fe200078e0a0c */
[----:B------:R-:W-:Y:S01]  /*0d70*/  LEA.HI R4, R4, R167, RZ, 0x2 ;  /* 0x000000a704047211 */ /* 0x000fe200078f10ff */
[----:B------:R-:W-:Y:S01]  /*0d80*/  IMAD R162, R7, 0x10, R10 ;  /* 0x0000001007a27824 */ /* 0x000fe200078e020a */
[----:B------:R-:W-:Y:S01]  /*0d90*/  LOP3.LUT R3, R3, 0x1ffffffe, RZ, 0xc0, !PT ;  /* 0x1ffffffe03037812 */ /* 0x000fe200078ec0ff */
[----:B------:R-:W-:Y:S01]  /*0da0*/  VIADD R7, R18, 0x20 ;  /* 0x0000002012077836 */ /* 0x000fe20000000000 */
[----:B------:R-:W-:Y:S01]  /*0db0*/  LOP3.LUT R9, R8, 0x7ffffffc, RZ, 0xc0, !PT ;  /* 0x7ffffffc08097812 */ /* 0x000fe200078ec0ff */
[----:B------:R-:W-:Y:S01]  /*0dc0*/  IMAD.SHL.U32 R16, R20, 0x8, RZ ;  /* 0x0000000814107824 */ /* 0x000fe200078e00ff */
[----:B------:R-:W-:Y:S01]  /*0dd0*/  SHF.R.S32.HI R19, RZ, 0x7, R5 ;  /* 0x00000007ff137819 */ /* 0x000fe20000011405 */
[----:B------:R-:W-:Y:S01]  /*0de0*/  IMAD.IADD R3, R0, 0x1, -R3 ;  /* 0x0000000100037824 */ /* 0x000fe200078e0a03 */
[----:B------:R-:W-:Y:S01]  /*0df0*/  LOP3.LUT R4, R4, 0x3ffffc, RZ, 0xc0, !PT ;  /* 0x003ffffc04047812 */ /* 0x000fe200078ec0ff */
[----:B------:R-:W-:Y:S01]  /*0e00*/  IMAD.IADD R9, R6, 0x1, -R9 ;  /* 0x0000000106097824 */ /* 0x000fe200078e0a09 */
[----:B------:R-:W-:Y:S01]  /*0e10*/  SHF.R.S32.HI R0, RZ, 0x3, R13 ;  /* 0x00000003ff007819 */ /* 0x000fe2000001140d */
[----:B0-----:R-:W-:Y:S01]  /*0e20*/  IMAD R15, R19, 0x100, R15 ;  /* 0x00000100130f7824 */ /* 0x001fe200078e020f */
[----:B------:R-:W-:Y:S01]  /*0e30*/  LEA.HI R5, R5, R19, RZ, 0x1 ;  /* 0x0000001305057211 */ /* 0x000fe200078f08ff */
[----:B------:R-:W-:Y:S01]  /*0e40*/  IMAD.IADD R4, R167, 0x1, -R4 ;  /* 0x00000001a7047824 */ /* 0x000fe200078e0a04 */
[----:B------:R-:W-:Y:S01]  /*0e50*/  LEA.HI R0, R20, R20, RZ, 0x1 ;  /* 0x0000001414007211 */ /* 0x000fe200078f08ff */
[----:B------:R-:W-:Y:S01]  /*0e60*/  VIADD R192, R16, 0xc0 ;  /* 0x000000c010c07836 */ /* 0x000fe20000000000 */
[----:B------:R-:W-:Y:S01]  /*0e70*/  SHF.R.S32.HI R6, RZ, 0x1f, R7 ;  /* 0x0000001fff067819 */ /* 0x000fe20000011407 */
[----:B------:R-:W-:Y:S01]  /*0e80*/  IMAD R15, R4, 0x10, R15 ;  /* 0x00000010040f7824 */ /* 0x000fe200078e020f */
[----:B------:R-:W-:Y:S01]  /*0e90*/  LOP3.LUT R5, R5, 0xfffffe, RZ, 0xc0, !PT ;  /* 0x00fffffe05057812 */ /* 0x000fe200078ec0ff */
[----:B------:R-:W-:Y:S01]  /*0ea0*/  IMAD.SHL.U32 R4, R7, 0x40, RZ ;  /* 0x0000004007047824 */ /* 0x000fe200078e00ff */
[----:B------:R-:W-:Y:S01]  /*0eb0*/  LOP3.LUT R0, R0, 0x1ffffffe, RZ, 0xc0, !PT ;  /* 0x1ffffffe00007812 */ /* 0x000fe200078ec0ff */
[----:B------:R-:W-:Y:S01]  /*0ec0*/  IMAD.SHL.U32 R22, R20, 0x4, RZ ;  /* 0x0000000414167824 */ /* 0x000fe200078e00ff */
[----:B------:R-:W-:Y:S01]  /*0ed0*/  LEA.HI R6, R6, R7, RZ, 0x3 ;  /* 0x0000000706067211 */ /* 0x000fe200078f18ff */
[----:B------:R-:W-:Y:S01]  /*0ee0*/  IMAD.SHL.U32 R7, R3, 0x8, RZ ;  /* 0x0000000803077824 */ /* 0x000fe200078e00ff */
[----:B------:R-:W-:Y:S01]  /*0ef0*/  LOP3.LUT R14, R13, 0xfffffff8, RZ, 0xc0, !PT ;  /* 0xfffffff80d0e7812 */ /* 0x000fe200078ec0ff */
[----:B------:R-:W-:Y:S01]  /*0f00*/  IMAD.IADD R5, R19, 0x1, -R5 ;  /* 0x0000000113057824 */ /* 0x000fe200078e0a05 */
[----:B------:R-:W-:Y:S01]  /*0f10*/  SHF.R.S32.HI R11, RZ, 0x1f, R11 ;  /* 0x0000001fff0b7819 */ /* 0x000fe2000001140b */
[----:B------:R-:W-:Y:S01]  /*0f20*/  IMAD.IADD R3, R20, 0x1, -R0 ;  /* 0x0000000114037824 */ /* 0x000fe200078e0a00 */
[----:B------:R-:W-:Y:S01]  /*0f30*/  LOP3.LUT R4, R4, 0x1c0, RZ, 0xc0, !PT ;  /* 0x000001c004047812 */ /* 0x000fe200078ec0ff */
[----:B------:R-:W-:Y:S01]  /*0f40*/  IMAD.SHL.U32 R6, R6, 0x40, RZ ;  /* 0x0000004006067824 */ /* 0x000fe200078e00ff */
[----:B------:R-:W-:Y:S01]  /*0f50*/  LEA.HI R11, R11, R18, RZ, 0x3 ;  /* 0x000000120b0b7211 */ /* 0x000fe200078f18ff */
[----:B------:R-:W-:Y:S01]  /*0f60*/  IMAD.IADD R221, R221, 0x1, -R14 ;  /* 0x00000001dddd7824 */ /* 0x000fe200078e0a0e */
[----:B------:R-:W-:Y:S01]  /*0f70*/  LOP3.LUT R0, R4, 0x38, R16, 0xf8, !PT ;  /* 0x0000003804007812 */ /* 0x000fe200078ef810 */
[----:B------:R-:W-:Y:S01]  /*0f80*/  IMAD.SHL.U32 R8, R5, 0x100, RZ ;  /* 0x0000010005087824 */ /* 0x000fe200078e00ff */
[----:B------:R-:W-:Y:S01]  /*0f90*/  SHF.R.S32.HI R5, RZ, 0x1f, R192 ;  /* 0x0000001fff057819 */ /* 0x000fe200000114c0 */
[----:B------:R-:W-:Y:S01]  /*0fa0*/  IMAD R25, R3, 0x8, R162 ;  /* 0x0000000803197824 */ /* 0x000fe200078e02a2 */
[----:B------:R-:W-:Y:S01]  /*0fb0*/  LOP3.LUT R11, R11, 0xfffffff8, RZ, 0xc0, !PT ;  /* 0xfffffff80b0b7812 */ /* 0x000fe200078ec0ff */
[----:B------:R-:W-:Y:S01]  /*0fc0*/  IMAD.SHL.U32 R166, R221, 0x8, RZ ;  /* 0x00000008dda67824 */ /* 0x000fe200078e00ff */
[----:B------:R-:W-:Y:S01]  /*0fd0*/  SHF.R.U32.HI R10, RZ, 0x3, R4 ;  /* 0x00000003ff0a7819 */ /* 0x000fe20000011604 */
[----:B------:R0:W-:Y:S01]  /*0fe0*/  STL [R1+0x464], R7 ;  /* 0x0004640701007387 */ /* 0x0001e20000100800 */
[----:B------:R-:W-:Y:S01]  /*0ff0*/  LOP3.LUT R6, R6, 0xfffffe00, RZ, 0xc0, !PT ;  /* 0xfffffe0006067812 */ /* 0x000fe200078ec0ff */
[----:B------:R-:W-:Y:S01]  /*1000*/  IMAD.U32 R160, R15, 0x40, R7 ;  /* 0x000000400fa07824 */ /* 0x000fe200078e0007 */
[----:B------:R-:W-:Y:S01]  /*1010*/  SHF.L.U64.HI R202, R192, 0x1, R5 ;  /* 0x00000001c0ca7819 */ /* 0x000fe20000010205 */
[----:B------:R-:W-:Y:S01]  /*1020*/  STL [R1+0x454], R25 ;  /* 0x0004541901007387 */ /* 0x000fe20000100800 */
[----:B------:R-:W-:Y:S01]  /*1030*/  VIADD R191, R16, 0xe0 ;  /* 0x000000e010bf7836 */ /* 0x000fe20000000000 */
[----:B------:R-:W-:Y:S01]  /*1040*/  LOP3.LUT R5, R6, R0, R10, 0xf6, !PT ;  /* 0x0000000006057212 */ /* 0x000fe200078ef60a */
[----:B------:R-:W-:Y:S01]  /*1050*/  VIADD R218, R166, 0x80 ;  /* 0x00000080a6da7836 */ /* 0x000fe20000000000 */
[----:B------:R-:W-:Y:S01]  /*1060*/  STL [R1+0x45c], R8 ;  /* 0x00045c0801007387 */ /* 0x000fe20000100800 */
[----:B------:R-:W-:Y:S01]  /*1070*/  IMAD.IADD R159, R18, 0x1, -R11 ;  /* 0x00000001129f7824 */ /* 0x000fe200078e0a0b */
[----:B------:R-:W-:Y:S01]  /*1080*/  SHF.R.S32.HI R4, RZ, 0x1f, R191 ;  /* 0x0000001fff047819 */ /* 0x000fe200000114bf */
[----:B0-----:R-:W-:Y:S01]  /*1090*/  IMAD.SHL.U32 R7, R9, 0x2, RZ ;  /* 0x0000000209077824 */ /* 0x001fe200078e00ff */
[----:B------:R-:W-:Y:S01]  /*10a0*/  SHF.R.S32.HI R14, RZ, 0x1f, R218 ;  /* 0x0000001fff0e7819 */ /* 0x000fe200000114da */
[C---:B------:R-:W-:Y:S01]  /*10b0*/  VIADD R215, R166.reuse, 0x140 ;  /* 0x00000140a6d77836 */ /* 0x040fe20000000000 */
[----:B------:R-:W-:Y:S01]  /*10c0*/  SHF.L.U64.HI R203, R191, 0x1, R4 ;  /* 0x00000001bfcb7819 */ /* 0x000fe20000010204 */
[C---:B------:R-:W-:Y:S01]  /*10d0*/  VIADD R217, R166.reuse, 0xc0 ;  /* 0x000000c0a6d97836 */ /* 0x040fe20000000000 */
[----:B------:R-:W-:Y:S01]  /*10e0*/  STL [R1+0x458], R6 ;  /* 0x0004580601007387 */ /* 0x000fe20000100800 */
[----:B------:R-:W-:Y:S01]  /*10f0*/  VIADD R11, R166, 0x1c0 ;  /* 0x000001c0a60b7836 */ /* 0x000fe20000000000 */
[----:B------:R-:W-:Y:S01]  /*1100*/  SHF.R.S32.HI R14, RZ, 0x1f, R215 ;  /* 0x0000001fff0e7819 */ /* 0x000fe200000114d7 */
[----:B------:R-:W-:Y:S01]  /*1110*/  IMAD.IADD R163, R7, 0x1, R8 ;  /* 0x0000000107a37824 */ /* 0x000fe200078e0208 */
[----:B------:R-:W-:Y:S01]  /*1120*/  SHF.R.S32.HI R13, RZ, 0x1f, R217 ;  /* 0x0000001fff0d7819 */ /* 0x000fe200000114d9 */
[----:B------:R-:W-:Y:S01]  /*1130*/  VIADD R165, R22, 0x10 ;  /* 0x0000001016a57836 */ /* 0x000fe20000000000 */
[----:B------:R-:W-:Y:S01]  /*1140*/  SHF.R.S32.HI R11, RZ, 0x1f, R11 ;  /* 0x0000001fff0b7819 */ /* 0x000fe2000001140b */
[C---:B------:R-:W-:Y:S01]  /*1150*/  VIADD R12, R166.reuse, 0x180 ;  /* 0x00000180a60c7836 */ /* 0x040fe20000000000 */
[----:B------:R0:W-:Y:S01]  /*1160*/  STL [R1+0x448], R20 ;  /* 0x0004481401007387 */ /* 0x0001e20000100800 */
[----:B------:R-:W-:Y:S01]  /*1170*/  IMAD R0, R5, 0x2, R2 ;  /* 0x0000000205007824 */ /* 0x000fe200078e0202 */
        /* <DEDUP_REMOVED lines=63> */
[C---:B------:R-:W-:Y:S01]  /*1570*/  VIADD R20, R163.reuse, 0x58 ;  /* 0x00000058a3147836 */ /* 0x040fe20000000000 */
[----:B------:R-:W-:Y:S01]  /*1580*/  SHF.R.S32.HI R4, RZ, 0x1f, R227 ;  /* 0x0000001fff047819 */ /* 0x000fe200000114e3 */
[C---:B0-----:R-:W-:Y:S01]  /*1590*/  VIADD R13, R163.reuse, 0x70 ;  /* 0x00000070a30d7836 */ /* 0x041fe20000000000 */
[----:B------:R-:W-:Y:S01]  /*15a0*/  SHF.R.S32.HI R3, RZ, 0x1f, R226 ;  /* 0x0000001fff037819 */ /* 0x000fe200000114e2 */
[C---:B------:R-:W-:Y:S01]  /*15b0*/  VIADD R10, R163.reuse, 0x88 ;  /* 0x00000088a30a7836 */ /* 0x040fe20000000000 */
[----:B------:R-:W-:Y:S01]  /*15c0*/  SHF.R.S32.HI R0, RZ, 0x1f, R225 ;  /* 0x0000001fff007819 */ /* 0x000fe200000114e1 */
[C---:B--2---:R-:W-:Y:S01]  /*15d0*/  VIADD R7, R163.reuse, 0xa0 ;  /* 0x000000a0a3077836 */ /* 0x044fe20000000000 */
[----:B------:R-:W-:Y:S01]  /*15e0*/  SHF.R.S32.HI R17, RZ, 0x1f, R16 ;  /* 0x0000001fff117819 */ /* 0x000fe20000011410 */
[C---:B------:R-:W-:Y:S01]  /*15f0*/  VIADD R224, R163.reuse, 0xe8 ;  /* 0x000000e8a3e07836 */ /* 0x040fe20000000000 */
[----:B------:R-:W-:Y:S01]  /*1600*/  SHF.R.S32.HI R164, RZ, 0x1f, R19 ;  /* 0x0000001fffa47819 */ /* 0x000fe20000011413 */
[----:B------:R-:W-:Y:S01]  /*1610*/  VIADD R223, R163, 0xf0 ;  /* 0x000000f0a3df7836 */ /* 0x000fe20000000000 */
[----:B------:R-:W-:Y:S01]  /*1620*/  SHF.L.U64.HI R198, R197, 0x1, R198 ;  /* 0x00000001c5c67819 */ /* 0x000fe200000102c6 */
[----:B------:R-:W-:Y:S01]  /*1630*/  VIADD R222, R163, 0xf8 ;  /* 0x000000f8a3de7836 */ /* 0x000fe20000000000 */
[----:B------:R-:W-:Y:S01]  /*1640*/  SHF.L.U64.HI R199, R196, 0x1, R199 ;  /* 0x00000001c4c77819 */ /* 0x000fe200000102c7 */
[----:B------:R-:W-:Y:S01]  /*1650*/  IMAD.WIDE R160, R160, R161, UR40 ;  /* 0x00000028a0a07e25 */ /* 0x000fe2000f8e02a1 */
[----:B------:R-:W-:-:S02]  /*1660*/  SHF.L.U64.HI R200, R195, 0x1, R200 ;  /* 0x00000001c3c87819 */ /* 0x000fc400000102c8 */
[----:B------:R-:W-:Y:S02]  /*1670*/  SHF.L.U64.HI R201, R194, 0x1, R201 ;  /* 0x00000001c2c97819 */ /* 0x000fe400000102c9 */
[----:B------:R-:W-:Y:S02]  /*1680*/  SHF.L.U64.HI R204, R189, 0x1, R204 ;  /* 0x00000001bdcc7819 */ /* 0x000fe400000102cc */
[----:B------:R-:W-:Y:S02]  /*1690*/  SHF.L.U64.HI R205, R188, 0x1, R205 ;  /* 0x00000001bccd7819 */ /* 0x000fe400000102cd */
[----:B------:R-:W-:Y:S02]  /*16a0*/  SHF.L.U64.HI R206, R187, 0x1, R206 ;  /* 0x00000001bbce7819 */ /* 0x000fe400000102ce */
[----:B------:R-:W-:Y:S02]  /*16b0*/  SHF.L.U64.HI R207, R186, 0x1, R207 ;  /* 0x00000001bacf7819 */ /* 0x000fe400000102cf */
[----:B------:R-:W-:-:S02]  /*16c0*/  SHF.L.U64.HI R208, R185, 0x1, R208 ;  /* 0x00000001b9d07819 */ /* 0x000fc400000102d0 */
[----:B------:R-:W-:Y:S02]  /*16d0*/  SHF.L.U64.HI R209, R184, 0x1, R209 ;  /* 0x00000001b8d17819 */ /* 0x000fe400000102d1 */
[----:B------:R-:W-:Y:S02]  /*16e0*/  SHF.L.U64.HI R210, R183, 0x1, R210 ;  /* 0x00000001b7d27819 */ /* 0x000fe400000102d2 */
[----:B------:R-:W-:Y:S02]  /*16f0*/  SHF.L.U64.HI R211, R182, 0x1, R211 ;  /* 0x00000001b6d37819 */ /* 0x000fe400000102d3 */
[----:B------:R-:W-:Y:S02]  /*1700*/  SHF.R.S32.HI R20, RZ, 0x1f, R20 ;  /* 0x0000001fff147819 */ /* 0x000fe40000011414 */
[----:B------:R-:W-:Y:S02]  /*1710*/  SHF.R.S32.HI R13, RZ, 0x1f, R13 ;  /* 0x0000001fff0d7819 */ /* 0x000fe4000001140d */
[----:B------:R-:W-:-:S02]  /*1720*/  SHF.R.S32.HI R10, RZ, 0x1f, R10 ;  /* 0x0000001fff0a7819 */ /* 0x000fc4000001140a */
[----:B------:R-:W-:Y:S02]  /*1730*/  SHF.R.S32.HI R7, RZ, 0x1f, R7 ;  /* 0x0000001fff077819 */ /* 0x000fe40000011407 */
[----:B------:R-:W-:Y:S02]  /*1740*/  SHF.R.S32.HI R4, RZ, 0x1f, R224 ;  /* 0x0000001fff047819 */ /* 0x000fe400000114e0 */
[----:B------:R-:W-:Y:S02]  /*1750*/  SHF.R.S32.HI R3, RZ, 0x1f, R223 ;  /* 0x0000001fff037819 */ /* 0x000fe400000114df */
[----:B------:R-:W-:-:S07]  /*1760*/  SHF.R.S32.HI R0, RZ, 0x1f, R222 ;  /* 0x0000001fff007819 */ /* 0x000fce00000114de */
.L_x_6904:
[----:B------:R-:W-:Y:S01]  /*1770*/  ULDC.64 UR4, c[0x0][0xb20] ;  /* 0x0002c80000047ab9 */ /* 0x000fe20000000a00 */
[----:B0-234-:R-:W0:Y:S01]  /*1780*/  LDC.64 R4, c[0x0][0xb00] ;  /* 0x0002c000ff047b82 */ /* 0x01de220000000a00 */
        /* <DEDUP_REMOVED lines=10> */
[----:B------:R-:W1:Y:S01]  /*1830*/  @P0 LDC.64 R8, c[0x0][0xb20] ;  /* 0x0002c800ff080b82 */ /* 0x000e620000000a00 */
        /* <DEDUP_REMOVED lines=36> */
.L_x_6671:
[----:B------:R-:W-:Y:S02]  /*1a80*/  IMAD.U32 R27, RZ, RZ, UR5 ;  /* 0x00000005ff1b7e24 */ /* 0x000fe4000f8e00ff */
[----:B------:R-:W-:Y:S01]  /*1a90*/  IMAD.U32 R29, RZ, RZ, UR4 ;  /* 0x00000004ff1d7e24 */ /* 0x000fe2000f8e00ff */
[----:B------:R-:W-:Y:S06]  /*1aa0*/  @!P2 BRA `(.L_x_6672) ;  /* 0x000000000010a947 */ /* 0x000fec0003800000 */
[----:B------:R-:W0:Y:S02]  /*1ab0*/  LDC.64 R4, c[0x0][0xb18] ;  /* 0x0002c600ff047b82 */ /* 0x000e240000000a00 */
[----:B0-----:R-:W-:-:S05]  /*1ac0*/  IMAD.WIDE R4, R87, 0x4, R4 ;  /* 0x0000000457047825 */ /* 0x001fca00078e0204 */
[----:B------:R0:W5:Y:S01]  /*1ad0*/  LDG.E R29, desc[UR36][R4.64] ;  /* 0x00000024041d7981 */ /* 0x000162000c1e1900 */
[----:B------:R-:W-:Y:S05]  /*1ae0*/  BRA `(.L_x_6673) ;  /* 0x0000000000107947 */ /* 0x000fea0003800000 */
.L_x_6672:
[----:B------:R-:W-:Y:S05]  /*1af0*/  @!P3 BRA `(.L_x_6673) ;  /* 0x00000000000cb947 */ /* 0x000fea0003800000 */
[----:B------:R-:W2:Y:S04]  /*1b00*/  LDG.E R0, desc[UR36][R4.64] ;  /* 0x0000002404007981 */ /* 0x000ea8000c1e1900 */
[----:B------:R-:W2:Y:S02]  /*1b10*/  LDG.E R29, desc[UR36][R4.64+0x4] ;  /* 0x00000424041d7981 */ /* 0x000ea4000c1e1900 */
[----:B--2---:R-:W-:-:S07]  /*1b20*/  IMAD.IADD R29, R29, 0x1, -R0 ;  /* 0x000000011d1d7824 */ /* 0x004fce00078e0a00 */
.L_x_6673:
        /* <DEDUP_REMOVED lines=47> */
.L_x_6676:
[----:B------:R-:W-:-:S13]  /*1e20*/  ISETP.NE.AND P0, PT, R5, 0x1, PT ;  /* 0x000000010500780c */ /* 0x000fda0003f05270 */
[----:B------:R-:W0:Y:S02]  /*1e30*/  @P0 LDC.64 R6, c[0x0][0xae0] ;  /* 0x0002b800ff060b82 */ /* 0x000e240000000a00 */
[----:B0-----:R-:W-:-:S05]  /*1e40*/  @P0 IMAD.HI.U32 R6, R0, R6, RZ ;  /* 0x0000000600060227 */ /* 0x001fca00078e00ff */
[----:B------:R-:W-:-:S07]  /*1e50*/  @P0 SHF.R.U32.HI R0, RZ, R7, R6 ;  /* 0x00000007ff000219 */ /* 0x000fce0000011606 */
.L_x_6677:
[----:B------:R-:W-:Y:S05]  /*1e60*/  BSYNC B0 ;  /* 0x0000000000007941 */ /* 0x000fea0003800000 */
.L_x_6675:
[----:B------:R-:W-:-:S05]  /*1e70*/  IMAD R3, R0, R5, R5 ;  /* 0x0000000500037224 */ /* 0x000fca00078e0205 */
[----:B------:R-:W-:-:S07]  /*1e80*/  VIMNMX R4, R4, R3, PT ;  /* 0x0000000304047248 */ /* 0x000fce0003fe0100 */
.L_x_6674:
        /* <DEDUP_REMOVED lines=25> */
.L_x_6680:
[----:B------:R-:W-:-:S13]  /*2020*/  ISETP.NE.AND P0, PT, R5, 0x1, PT ;  /* 0x000000010500780c */ /* 0x000fda0003f05270 */
[----:B------:R-:W0:Y:S02]  /*2030*/  @P0 LDC.64 R6, c[0x0][0xae0] ;  /* 0x0002b800ff060b82 */ /* 0x000e240000000a00 */
[----:B0-----:R-:W-:-:S05]  /*2040*/  @P0 IMAD.HI.U32 R6, R0, R6, RZ ;  /* 0x0000000600060227 */ /* 0x001fca00078e00ff */
[----:B------:R-:W-:-:S07]  /*2050*/  @P0 SHF.R.U32.HI R0, RZ, R7, R6 ;  /* 0x00000007ff000219 */ /* 0x000fce0000011606 */
.L_x_6681:
[----:B------:R-:W-:Y:S05]  /*2060*/  BSYNC B0 ;  /* 0x0000000000007941 */ /* 0x000fea0003800000 */
.L_x_6679:
[----:B------:R-:W-:-:S05]  /*2070*/  IMAD R0, R0, R5, RZ ;  /* 0x0000000500007224 */ /* 0x000fca00078e02ff */
[----:B------:R-:W-:-:S07]  /*2080*/  VIMNMX R3, R3, R0, !PT ;  /* 0x0000000003037248 */ /* 0x000fce0007fe0100 */
.L_x_6678:
[----:B------:R-:W-:Y:S01]  /*2090*/  SHF.R.S32.HI R0, RZ, 0x1f, R3 ;  /* 0x0000001fff007819 */ /* 0x000fe20000011403 */
[----:B------:R-:W-:Y:S01]  /*20a0*/  BSSY B0, `(.L_x_6682) ;  /* 0x0000028000007945 */ /* 0x000fe20003800000 */
[----:B------:R-:W-:Y:S02]  /*20b0*/  LOP3.LUT R220, R213, 0xff, RZ, 0xc0, !PT ;  /* 0x000000ffd5dc7812 */ /* 0x000fe400078ec0ff */
[----:B------:R-:W-:Y:S01]  /*20c0*/  LEA.HI R0, R0, R3, RZ, 0x6 ;  /* 0x0000000300007211 */ /* 0x000fe200078f30ff */
[----:B------:R-:W-:Y:S01]  /*20d0*/  IMAD.MOV.U32 R3, RZ, RZ, RZ ;  /* 0x000000ffff037224 */ /* 0x000fe200078e00ff */
        /* <DEDUP_REMOVED lines=36> */
.L_x_6683:
[----:B------:R-:W-:Y:S05]  /*2320*/  BSYNC B0 ;  /* 0x0000000000007941 */ /* 0x000fea0003800000 */
.L_x_6682:
[----:B------:R-:W-:-:S05]  /*2330*/  IMAD R0, R220, R3, R9 ;  /* 0x00000003dc007224 */ /* 0x000fca00078e0209 */
        /* <DEDUP_REMOVED lines=35> */
.L_x_6686:
[----:B------:R-:W-:Y:S05]  /*2570*/  BSYNC B6 ;  /* 0x0000000000067941 */ /* 0x000fea0003800000 */
.L_x_6685:
        /* <DEDUP_REMOVED lines=20> */
.L_x_6688:
[----:B------:R-:W-:Y:S05]  /*26c0*/  BSYNC B6 ;  /* 0x0000000000067941 */ /* 0x000fea0003800000 */
.L_x_6687:
[----:B------:R-:W-:Y:S01]  /*26d0*/  ULDC.64 UR4, c[0x0][0xaf0] ;  /* 0x0002bc0000047ab9 */ /* 0x000fe20000000a00 */
[----:B------:R-:W-:Y:S01]  /*26e0*/  IMAD.MOV.U32 R39, RZ, RZ, R87 ;  /* 0x000000ffff277224 */ /* 0x000fe200078e0057 */
[----:B------:R-:W-:Y:S01]  /*26f0*/  ISETP.NE.U32.AND P0, PT, RZ, UR4, PT ;  /* 0x00000004ff007c0c */ /* 0x000fe2000bf05070 */
[----:B------:R-:W2:Y:S01]  /*2700*/  LDL R20, [R1+0x448] ;  /* 0x0004480001147983 */ /* 0x000ea20000100800 */
[----:B------:R-:W0:Y:S02]  /*2710*/  LDC R3, c[0x0][0x3f4] ;  /* 0x0000fd00ff037b82 */ /* 0x000e240000000800 */
[----:B------:R-:W-:-:S13]  /*2720*/  ISETP.NE.AND.EX P0, PT, RZ, UR5, PT, P0 ;  /* 0x00000005ff007c0c */ /* 0x000fda000bf05300 */
[----:B------:R-:W1:Y:S02]  /*2730*/  @P0 LDC.64 R4, c[0x0][0xaf0] ;  /* 0x0002bc00ff040b82 */ /* 0x000e640000000a00 */
[----:B-1----:R-:W-:-:S05]  /*2740*/  @P0 IMAD.WIDE R4, R87, 0x4, R4 ;  /* 0x0000000457040825 */ /* 0x002fca00078e0204 */
[----:B------:R-:W3:Y:S01]  /*2750*/  @P0 LDG.E R39, desc[UR36][R4.64] ;  /* 0x0000002404270981 */ /* 0x000ee2000c1e1900 */
[----:B0-----:R-:W-:Y:S01]  /*2760*/  ISETP.GE.AND P1, PT, R16, R3, PT ;  /* 0x000000031000720c */ /* 0x001fe20003f26270 */
[----:B------:R-:W-:-:S03]  /*2770*/  IMAD.IADD R38, R38, 0x1, R29 ;  /* 0x0000000126267824 */ /* 0x000fc600078e021d */
[----:B------:R-:W-:-:S05]  /*2780*/  SEL R3, R3, RZ, P1 ;  /* 0x000000ff03037207 */ /* 0x000fca0000800000 */
[----:B------:R-:W-:-:S05]  /*2790*/  IMAD.IADD R3, R16, 0x1, R3 ;  /* 0x0000000110037824 */ /* 0x000fca00078e0203 */
[----:B------:R-:W-:-:S04]  /*27a0*/  SHF.R.S32.HI R0, RZ, 0x1f, R3 ;  /* 0x0000001fff007819 */ /* 0x000fc80000011403 */
[----:B------:R-:W-:-:S04]  /*27b0*/  LEA.HI R0, R0, R3, RZ, 0x3 ;  /* 0x0000000300007211 */ /* 0x000fc800078f18ff */
[----:B------:R-:W-:Y:S01]  /*27c0*/  SHF.R.S32.HI R0, RZ, 0x3, R0 ;  /* 0x00000003ff007819 */ /* 0x000fe20000011400 */
[----:B--2---:R-:W-:Y:S01]  /*27d0*/  IMAD R34, R20, 0x40, R18 ;  /* 0x0000004014227824 */ /* 0x004fe200078e0212 */
[----:B---3--:R-:W-:-:S07]  /*27e0*/  SHF.R.S32.HI R3, RZ, 0x1f, R39 ;  /* 0x0000001fff037819 */ /* 0x008fce0000011427 */
.L_x_6721:
        /* <DEDUP_REMOVED lines=21> */
[----:B--2---:R-:W-:Y:S01]  /*2940*/  @!P0 LEA R4, P2, R6, R4, 0x2 ;  /* 0x0000000406048211 */ /* 0x004fe200078410ff */
[----:B------:R-:W-:-:S03]  /*2950*/  IMAD.SHL.U32 R55, R159, 0x40, RZ ;  /* 0x000000409f377824 */ /* 0x000fc600078e00ff */
[----:B------:R-:W-:Y:S02]  /*2960*/  @!P0 LEA.HI.X R5, R6, R5, R7, 0x2, P2 ;  /* 0x0000000506058211 */ /* 0x000fe400010f1407 */
[----:B------:R-:W-:Y:S01]  /*2970*/  LOP3.LUT R55, R55, 0x1c0, RZ, 0xc0, !PT ;  /* 0x000001c037377812 */ /* 0x000fe200078ec0ff */
[----:B------:R-:W-:Y:S02]  /*2980*/  IMAD.SHL.U32 R50, R167, 0x200, RZ ;  /* 0x00000200a7327824 */ /* 0x000fe400078e00ff */
[----:B-----5:R0:W5:Y:S01]  /*2990*/  @!P0 LDG.E R41, desc[UR36][R4.64] ;  /* 0x0000002404298981 */ /* 0x020162000c1e1900 */
[----:B-1----:R-:W-:Y:S01]  /*29a0*/  ISETP.GE.AND P0, PT, R37, 0x1, PT ;  /* 0x000000012500780c */ /* 0x002fe20003f06270 */
[----:B------:R-:W-:Y:S01]  /*29b0*/  IMAD.SHL.U32 R36, R156, 0x1000, RZ ;  /* 0x000010009c247824 */ /* 0x000fe200078e00ff */
[----:B------:R-:W-:Y:S01]  /*29c0*/  LOP3.LUT R42, R55, 0x18, R16, 0xf8, !PT ;  /* 0x00000018372a7812 */ /* 0x000fe200078ef810 */
[----:B------:R-:W-:Y:S01]  /*29d0*/  IMAD.MOV R6, RZ, RZ, -R8 ;  /* 0x000000ffff067224 */ /* 0x000fe200078e0a08 */
[----:B------:R-:W-:Y:S01]  /*29e0*/  SHF.R.U32.HI R53, RZ, 0x3, R55 ;  /* 0x00000003ff357819 */ /* 0x000fe20000011637 */
[----:B------:R-:W-:Y:S05]  /*29f0*/  YIELD ;  /* 0x0000000000007946 */ /* 0x000fea0003800000 */
[----:B------:R-:W-:Y:S01]  /*2a00*/  LOP3.LUT R42, R50, R42, R53, 0xf6, !PT ;  /* 0x0000002a322a7212 */ /* 0x000fe200078ef635 */
[----:B------:R-:W-:Y:S01]  /*2a10*/  BSSY B0, `(.L_x_6689) ;  /* 0x00001d0000007945 */ /* 0x000fe20003800000 */
[----:B------:R-:W-:Y:S01]  /*2a20*/  IMAD R43, R43, R6, R12 ;  /* 0x000000062b2b7224 */ /* 0x000fe200078e020c */
[----:B------:R-:W-:-:S02]  /*2a30*/  ISETP.GT.AND P2, PT, R33, R32, PT ;  /* 0x000000202100720c */ /* 0x000fc40003f44270 */
[----:B0-----:R-:W-:-:S04]  /*2a40*/  IMAD.IADD R5, R42, 0x1, R36 ;  /* 0x000000012a057824 */ /* 0x001fc800078e0224 */
[----:B------:R-:W-:Y:S01]  /*2a50*/  IMAD R48, R5, 0x2, R2 ;  /* 0x0000000205307824 */ /* 0x000fe200078e0202 */
[----:B------:R-:W-:Y:S06]  /*2a60*/  @!P0 BRA `(.L_x_6690) ;  /* 0x0000001800548947 */ /* 0x000fec0003800000 */
[----:B------:R-:W-:Y:S01]  /*2a70*/  SHF.R.S32.HI R44, RZ, 0x1f, R43 ;  /* 0x0000001fff2c7819 */ /* 0x000fe2000001142b */
[----:B------:R-:W-:Y:S01]  /*2a80*/  ULDC.64 UR4, c[0x0][0x300] ;  /* 0x0000c00000047ab9 */ /* 0x000fe20000000a00 */
[----:B-----5:R-:W-:Y:S01]  /*2a90*/  SHF.R.S32.HI R45, RZ, 0x1f, R41 ;  /* 0x0000001fff2d7819 */ /* 0x020fe20000011429 */
[----:B------:R-:W-:Y:S01]  /*2aa0*/  IMAD.WIDE.U32 R6, R43, UR4, RZ ;  /* 0x000000042b067c25 */ /* 0x000fe2000f8e00ff */
[----:B------:R-:W-:Y:S01]  /*2ab0*/  SHF.R.S32.HI R11, RZ, 0x1f, R33 ;  /* 0x0000001fff0b7819 */ /* 0x000fe20000011421 */
[----:B------:R-:W-:Y:S02]  /*2ac0*/  ULDC.U8 UR6, c[0x0][0x410] ;  /* 0x0001040000067ab9 */ /* 0x000fe40000000000 */
[----:B------:R-:W-:Y:S01]  /*2ad0*/  IMAD R4, R44, UR4, RZ ;  /* 0x000000042c047c24 */ /* 0x000fe2000f8e02ff */
[----:B------:R-:W-:-:S03]  /*2ae0*/  ISETP.NE.AND P0, PT, RZ, UR6, PT ;  /* 0x00000006ff007c0c */ /* 0x000fc6000bf05270 */
[----:B------:R-:W-:Y:S01]  /*2af0*/  IMAD R9, R43, UR5, R4 ;  /* 0x000000052b097c24 */ /* 0x000fe2000f8e0204 */
[----:B------:R-:W-:Y:S01]  /*2b00*/  ULDC.64 UR4, c[0x0][0x310] ;  /* 0x0000c40000047ab9 */ /* 0x000fe20000000a00 */
[----:B------:R-:W0:Y:S01]  /*2b10*/  LDC.64 R4, c[0x0][0x3f8] ;  /* 0x0000fe00ff047b82 */ /* 0x000e220000000a00 */
        /* <DEDUP_REMOVED lines=8> */
[----:B------:R-:W-:Y:S02]  /*2ba0*/  ULDC.64 UR4, c[0x0][0x2e8] ;  /* 0x0000ba0000047ab9 */ /* 0x000fe40000000a00 */
[C---:B------:R-:W-:Y:S01]  /*2bb0*/  LEA R47, P3, R6.reuse, UR4, 0x1 ;  /* 0x00000004062f7c11 */ /* 0x040fe2000f8608ff */
[-C--:B0-----:R-:W-:Y:S02]  /*2bc0*/  IMAD R10, R11, R4.reuse, RZ ;  /* 0x000000040b0a7224 */ /* 0x081fe400078e02ff */
[----:B------:R-:W-:Y:S01]  /*2bd0*/  IMAD.WIDE.U32 R8, R33, R4, RZ ;  /* 0x0000000421087225 */ /* 0x000fe200078e00ff */
[----:B------:R-:W-:-:S03]  /*2be0*/  LEA.HI.X R49, R6, UR5, R49, 0x1, P3 ;  /* 0x0000000506317c11 */ /* 0x000fc600098f0c31 */
[----:B------:R-:W-:Y:S02]  /*2bf0*/  IMAD R7, R33, R5, R10 ;  /* 0x0000000521077224 */ /* 0x000fe400078e020a */
[----:B------:R-:W-:Y:S02]  /*2c00*/  IMAD.SHL.U32 R59, R8, 0x40, RZ ;  /* 0x00000040083b7824 */ /* 0x000fe400078e00ff */
[----:B------:R-:W-:-:S05]  /*2c10*/  IMAD.IADD R7, R9, 0x1, R7 ;  /* 0x0000000109077824 */ /* 0x000fca00078e0207 */
[----:B------:R-:W-:Y:S01]  /*2c20*/  SHF.L.U64.HI R57, R8, 0x6, R7 ;  /* 0x0000000608397819 */ /* 0x000fe20000010207 */
[----:B------:R-:W-:Y:S06]  /*2c30*/  @!P0 BRA `(.L_x_6691) ;  /* 0x0000000800f88947 */ /* 0x000fec0003800000 */
[----:B------:R-:W0:Y:S01]  /*2c40*/  LDC.64 R6, c[0x0][0x408] ;  /* 0x00010200ff067b82 */ /* 0x000e220000000a00 */
[----:B------:R-:W-:Y:S01]  /*2c50*/  IMAD R46, R33, -0x40, R27 ;  /* 0xffffffc0212e7824 */ /* 0x000fe200078e021b */
[----:B------:R-:W-:Y:S01]  /*2c60*/  BSSY B1, `(.L_x_6692) ;  /* 0x0000031000017945 */ /* 0x000fe20003800000 */
[----:B------:R-:W-:Y:S02]  /*2c70*/  CS2R R8, SRZ ;  /* 0x0000000000087805 */ /* 0x000fe4000001ff00 */
[----:B------:R-:W-:Y:S02]  /*2c80*/  CS2R R28, SRZ ;  /* 0x00000000001c7805 */ /* 0x000fe4000001ff00 */
[----:B------:R-:W-:Y:S02]  /*2c90*/  CS2R R20, SRZ ;  /* 0x0000000000147805 */ /* 0x000fe4000001ff00 */
[----:B------:R-:W-:Y:S02]  /*2ca0*/  VIMNMX R46, R46, 0x40, PT ;  /* 0x000000402e2e7848 */ /* 0x000fe40003fe0100 */
[----:B------:R-:W-:-:S02]  /*2cb0*/  CS2R R30, SRZ ;  /* 0x00000000001e7805 */ /* 0x000fc4000001ff00 */
[----:B------:R-:W-:Y:S01]  /*2cc0*/  ISETP.GE.AND P0, PT, R18, R46, PT ;  /* 0x0000002e1200720c */ /* 0x000fe20003f06270 */
[----:B0-----:R-:W-:-:S04]  /*2cd0*/  IMAD R10, R11, R6, RZ ;  /* 0x000000060b0a7224 */ /* 0x001fc800078e02ff */
[----:B------:R-:W-:-:S08]  /*2ce0*/  IMAD R15, R33, R7, R10 ;  /* 0x00000007210f7224 */ /* 0x000fd000078e020a */
[----:B------:R-:W-:Y:S05]  /*2cf0*/  @P0 BRA `(.L_x_6693) ;  /* 0x00000000009c0947 */ /* 0x000fea0003800000 */
[----:B------:R-:W-:Y:S01]  /*2d00*/  SHF.R.S32.HI R9, RZ, 0x1f, R18 ;  /* 0x0000001fff097819 */ /* 0x000fe20000011412 */
[----:B------:R-:W-:Y:S01]  /*2d10*/  ULDC.64 UR4, c[0x0][0x3e8] ;  /* 0x0000fa0000047ab9 */ /* 0x000fe20000000a00 */
[----:B------:R-:W-:Y:S01]  /*2d20*/  SHF.R.S32.HI R23, RZ, 0x1f, R22 ;  /* 0x0000001fff177819 */ /* 0x000fe20000011416 */
[----:B------:R-:W-:Y:S01]  /*2d30*/  ULDC.64 UR6, c[0x0][0x400] ;  /* 0x0001000000067ab9 */ /* 0x000fe20000000a00 */
[----:B------:R-:W-:Y:S01]  /*2d40*/  SHF.R.S32.HI R13, RZ, 0x1f, R35 ;  /* 0x0000001fff0d7819 */ /* 0x000fe20000011423 */
[C---:B------:R-:W-:Y:S01]  /*2d50*/  IMAD R8, R9.reuse, R6, RZ ;  /* 0x0000000609087224 */ /* 0x040fe200078e02ff */
[-C--:B------:R-:W-:Y:S01]  /*2d60*/  ISETP.GE.AND P3, PT, R22, R37.reuse, PT ;  /* 0x000000251600720c */ /* 0x080fe20003f66270 */
[----:B------:R-:W-:Y:S01]  /*2d70*/  IMAD R10, R9, R4, RZ ;  /* 0x00000004090a7224 */ /* 0x000fe200078e02ff */
[----:B------:R-:W-:Y:S01]  /*2d80*/  ISETP.GE.AND P5, PT, R165, R37, PT ;  /* 0x00000025a500720c */ /* 0x000fe20003fa6270 */
[C---:B------:R-:W-:Y:S02]  /*2d90*/  IMAD R51, R18.reuse, R7, R8 ;  /* 0x0000000712337224 */ /* 0x040fe400078e0208 */
[----:B------:R-:W-:-:S04]  /*2da0*/  IMAD.WIDE.U32 R8, R18, R6, R22 ;  /* 0x0000000612087225 */ /* 0x000fc800078e0016 */
[----:B------:R-:W-:Y:S02]  /*2db0*/  IMAD R12, R13, R6, RZ ;  /* 0x000000060d0c7224 */ /* 0x000fe400078e02ff */
[C---:B------:R-:W-:Y:S02]  /*2dc0*/  IMAD R21, R18.reuse, R5, R10 ;  /* 0x0000000512157224 */ /* 0x040fe400078e020a */
[----:B------:R-:W-:Y:S02]  /*2dd0*/  IMAD.IADD R9, R9, 0x1, R51 ;  /* 0x0000000109097824 */ /* 0x000fe400078e0233 */
[----:B------:R-:W-:-:S04]  /*2de0*/  IMAD.WIDE.U32 R10, R18, R4, R22 ;  /* 0x00000004120a7225 */ /* 0x000fc800078e0016 */
[----:B------:R-:W-:Y:S02]  /*2df0*/  IMAD R51, R35, R7, R12 ;  /* 0x0000000723337224 */ /* 0x000fe400078e020c */
[----:B------:R-:W-:Y:S02]  /*2e00*/  IMAD R14, R13, R4, RZ ;  /* 0x000000040d0e7224 */ /* 0x000fe400078e02ff */
[----:B------:R-:W-:-:S04]  /*2e10*/  IMAD.WIDE.U32 R8, R35, R6, R8 ;  /* 0x0000000623087225 */ /* 0x000fc800078e0008 */
[----:B------:R-:W-:-:S04]  /*2e20*/  IMAD.WIDE.U32 R12, R33, R6, RZ ;  /* 0x00000006210c7225 */ /* 0x000fc800078e00ff */
[----:B------:R-:W-:Y:S01]  /*2e30*/  IMAD.IADD R7, R11, 0x1, R21 ;  /* 0x000000010b077824 */ /* 0x000fe200078e0215 */
[----:B------:R-:W-:Y:S01]  /*2e40*/  CS2R R20, SRZ ;  /* 0x0000000000147805 */ /* 0x000fe2000001ff00 */
[----:B------:R-:W-:Y:S01]  /*2e50*/  IMAD.MOV.U32 R6, RZ, RZ, R10 ;  /* 0x000000ffff067224 */ /* 0x000fe200078e000a */
[----:B------:R-:W-:Y:S01]  /*2e60*/  LEA R10, P4, R12, R8, 0x6 ;  /* 0x000000080c0a7211 */ /* 0x000fe200078830ff */
[C---:B------:R-:W-:Y:S02]  /*2e70*/  IMAD R11, R35.reuse, R5, R14 ;  /* 0x00000005230b7224 */ /* 0x040fe400078e020e */
[----:B------:R-:W-:-:S04]  /*2e80*/  IMAD.WIDE.U32 R6, R35, R4, R6 ;  /* 0x0000000423067225 */ /* 0x000fc800078e0006 */
[----:B------:R-:W-:Y:S01]  /*2e90*/  IMAD.IADD R5, R9, 0x1, R51 ;  /* 0x0000000109057824 */ /* 0x000fe200078e0233 */
[----:B------:R-:W-:Y:S01]  /*2ea0*/  IADD3 R8, P6, R59, R6, RZ ;  /* 0x000000063b087210 */ /* 0x000fe20007fde0ff */
[----:B------:R-:W-:-:S03]  /*2eb0*/  IMAD.IADD R13, R13, 0x1, R15 ;  /* 0x000000010d0d7824 */ /* 0x000fc600078e020f */
[----:B------:R-:W-:Y:S02]  /*2ec0*/  IADD3.X R7, R57, R7, R11, P6, !PT ;  /* 0x0000000739077210 */ /* 0x000fe400037fe40b */
[----:B------:R-:W-:Y:S02]  /*2ed0*/  LEA R4, P6, R8, UR4, 0x1 ;  /* 0x0000000408047c11 */ /* 0x000fe4000f8c08ff */
[----:B------:R-:W-:Y:S02]  /*2ee0*/  LEA.HI.X R13, R12, R5, R13, 0x6, P4 ;  /* 0x000000050c0d7211 */ /* 0x000fe400020f340d */
[----:B------:R-:W-:Y:S02]  /*2ef0*/  LEA R6, P4, R10, UR6, 0x1 ;  /* 0x000000060a067c11 */ /* 0x000fe4000f8808ff */
[----:B------:R-:W-:Y:S02]  /*2f00*/  LEA.HI.X R5, R8, UR5, R7, 0x1, P6 ;  /* 0x0000000508057c11 */ /* 0x000fe4000b0f0c07 */
[----:B------:R-:W-:-:S02]  /*2f10*/  CS2R R8, SRZ ;  /* 0x0000000000087805 */ /* 0x000fc4000001ff00 */
[----:B------:R-:W-:Y:S01]  /*2f20*/  LEA.HI.X R7, R10, UR7, R13, 0x1, P4 ;  /* 0x000000070a077c11 */ /* 0x000fe2000a0f0c0d */
[----:B------:R0:W5:Y:S04]  /*2f30*/  @!P3 LDG.E.64 R28, desc[UR36][R4.64] ;  /* 0x00000024041cb981 */ /* 0x000168000c1e1b00 */
[----:B------:R0:W5:Y:S04]  /*2f40*/  @!P5 LDG.E.64 R8, desc[UR36][R4.64+0x20] ;  /* 0x000020240408d981 */ /* 0x000168000c1e1b00 */
[----:B------:R0:W5:Y:S04]  /*2f50*/  @!P3 LDG.E.64 R30, desc[UR36][R6.64] ;  /* 0x00000024061eb981 */ /* 0x000168000c1e1b00 */
[----:B------:R0:W5:Y:S02]  /*2f60*/  @!P5 LDG.E.64 R20, desc[UR36][R6.64+0x20] ;  /* 0x000020240614d981 */ /* 0x000164000c1e1b00 */
.L_x_6693:
[----:B------:R-:W-:Y:S05]  /*2f70*/  BSYNC B1 ;  /* 0x0000000000017941 */ /* 0x000fea0003800000 */
.L_x_6692:
[----:B------:R-:W-:Y:S01]  /*2f80*/  UISETP.NE.AND UP0, UPT, UR38, URZ, UPT ;  /* 0x0000003f2600728c */ /* 0x000fe2000bf05270 */
        /* <DEDUP_REMOVED lines=13> */
[----:B------:R-:W-:Y:S06]  /*3060*/  @P3 BRA `(.L_x_6694) ;  /* 0x0000000000043947 */ /* 0x000fec0003800000 */
[----:B------:R-:W-:Y:S01]  /*3070*/  BPT.TRAP 0x1 ;  /* 0x000000040000795c */ /* 0x000fe20000300000 */
.L_x_6694:
[----:B------:R-:W-:Y:S01]  /*3080*/  IMAD R40, R156, 0x8, R2 ;  /* 0x000000089c287824 */ /* 0x000fe200078e0202 */
[----:B------:R-:W-:Y:S01]  /*3090*/  SHF.L.U32 R51, R158, 0x1f, RZ ;  /* 0x0000001f9e337819 */ /* 0x000fe200000006ff */
[----:B------:R-:W-:Y:S03]  /*30a0*/  BSSY B1, `(.L_x_6695) ;  /* 0x0000003000017945 */ /* 0x000fe60003800000 */
[----:B------:R-:W0:Y:S02]  /*30b0*/  SYNCS.PHASECHK.TRANS64.TRYWAIT P4, [R40+URZ+0x38890], R51 ;  /* 0x03889033280075a7 */ /* 0x000e24000808017f */
[----:B0-----:R-:W-:Y:S05]  /*30c0*/  @!P4 BRA `(.L_x_6696) ;  /* 0x000003540024c947 */ /* 0x001fea0003800000 */
.L_x_7059:
[----:B------:R-:W-:Y:S05]  /*30d0*/  BSYNC B1 ;  /* 0x0000000000017941 */ /* 0x000fea0003800000 */
.L_x_6695:
[----:B------:R-:W-:-:S03]  /*30e0*/  UMOV UR4, 0xffffffff ;  /* 0xffffffff00047882 */ /* 0x000fc60000000000 */
[----:B------:R-:W-:Y:S05]  /*30f0*/  BRA.DIV UR4, `(.L_x_6697) ;  /* 0x00000356042c7947 */ /* 0x000fea000b800000 */
[----:B------:R-:W1:Y:S04]  /*3100*/  SHFL.IDX PT, R49, R49, RZ, 0x1c1f ;  /* 0x001c1fff31317589 */ /* 0x000e6800000e0000 */
[----:B------:R2:W3:Y:S02]  /*3110*/  SHFL.IDX PT, R14, R47, RZ, 0x1c1f ;  /* 0x001c1fff2f0e7589 */ /* 0x0004e400000e0000 */
.L_x_7063:
[----:B------:R-:W-:Y:S05]  /*3120*/  @P0 BRA `(.L_x_6698) ;  /* 0x0000001400780947 */ /* 0x000fea0003800000 */
[----:B------:R-:W4:Y:S01]  /*3130*/  LDC R52, c[0x0][0x2f4] ;  /* 0x0000bd00ff347b82 */ /* 0x000f220000000800 */
[----:B------:R-:W-:Y:S01]  /*3140*/  BSSY B1, `(.L_x_6699) ;  /* 0x0000034000017945 */ /* 0x000fe20003800000 */
[----:B----4-:R-:W-:-:S13]  /*3150*/  ISETP.GE.AND P0, PT, R16, R52, PT ;  /* 0x000000341000720c */ /* 0x010fda0003f06270 */
[----:B------:R-:W-:Y:S05]  /*3160*/  @P0 BRA `(.L_x_6700) ;  /* 0x0000000000c40947 */ /* 0x000fea0003800000 */
[----:B------:R4:W0:Y:S01]  /*3170*/  LDS.128 R4, [R48+0x22400] ;  /* 0x0224000030047984 */ /* 0x0008220000000c00 */
[----:B------:R-:W-:Y:S01]  /*3180*/  ISETP.GE.AND P4, PT, R22, R37, PT ;  /* 0x000000251600720c */ /* 0x000fe20003f86270 */
[----:B------:R-:W-:Y:S01]  /*3190*/  BSSY B2, `(.L_x_6701) ;  /* 0x000002d000027945 */ /* 0x000fe20003800000 */
[----:B---3--:R-:W-:-:S04]  /*31a0*/  LEA R10, P0, R16, R14, 0x1 ;  /* 0x0000000e100a7211 */ /* 0x008fc800078008ff */
[----:B-1----:R-:W-:-:S07]  /*31b0*/  LEA.HI.X R11, R16, R49, R17, 0x1, P0 ;  /* 0x00000031100b7211 */ /* 0x002fce00000f0c11 */
[----:B----4-:R-:W-:Y:S05]  /*31c0*/  @P4 BRA `(.L_x_6702) ;  /* 0x0000000000a44947 */ /* 0x010fea0003800000 */
[--C-:B------:R-:W-:Y:S01]  /*31d0*/  SHF.R.U64 R15, R28, 0x10, R29.reuse ;  /* 0x000000101c0f7819 */ /* 0x100fe2000000121d */
[----:B0-----:R-:W-:Y:S01]  /*31e0*/  IMAD.MOV.U32 R12, RZ, RZ, R6 ;  /* 0x000000ffff0c7224 */ /* 0x001fe200078e0006 */
[----:B------:R-:W-:Y:S01]  /*31f0*/  SHF.R.U32.HI R28, RZ, 0x10, R29 ;  /* 0x00000010ff1c7819 */ /* 0x000fe2000001161d */
[--C-:B------:R-:W-:Y:S01]  /*3200*/  HADD2.F32 R6, -RZ, R5.reuse.H1_H1 ;  /* 0x30000005ff067230 */ /* 0x100fe20000004100 */
[--C-:B------:R-:W-:Y:S01]  /*3210*/  SHF.R.U64 R29, R30, 0x10, R31.reuse ;  /* 0x000000101e1d7819 */ /* 0x100fe2000000121f */
[----:B------:R-:W-:Y:S01]  /*3220*/  HADD2.F32 R5, -RZ, R5.H0_H0 ;  /* 0x20000005ff057230 */ /* 0x000fe20000004100 */
[----:B------:R-:W-:Y:S01]  /*3230*/  SHF.R.U32.HI R30, RZ, 0x10, R31 ;  /* 0x00000010ff1e7819 */ /* 0x000fe2000001161f */
[----:B------:R-:W-:Y:S02]  /*3240*/  HADD2.F32 R15, -RZ, R15.H0_H0 ;  /* 0x2000000fff0f7230 */ /* 0x000fe40000004100 */
[----:B------:R-:W-:Y:S02]  /*3250*/  HADD2.F32 R29, -RZ, R29.H0_H0 ;  /* 0x2000001dff1d7230 */ /* 0x000fe40000004100 */
[----:B------:R-:W-:-:S02]  /*3260*/  HADD2.F32 R30, -RZ, R30.H0_H0 ;  /* 0x2000001eff1e7230 */ /* 0x000fc40000004100 */
[--C-:B------:R-:W-:Y:S02]  /*3270*/  HADD2.F32 R13, -RZ, R7.reuse.H1_H1 ;  /* 0x30000007ff0d7230 */ /* 0x100fe40000004100 */
[CC--:B------:R-:W-:Y:S01]  /*3280*/  FMUL.FTZ R48, R6.reuse, R29.reuse ;  /* 0x0000001d06307220 */ /* 0x0c0fe20000410000 */
[----:B------:R-:W-:Y:S02]  /*3290*/  HADD2.F32 R7, -RZ, R7.H0_H0 ;  /* 0x20000007ff077230 */ /* 0x000fe40000004100 */
[C---:B------:R-:W-:Y:S01]  /*32a0*/  FMUL.FTZ R29, R5.reuse, R29 ;  /* 0x0000001d051d7220 */ /* 0x040fe20000410000 */
[----:B------:R-:W-:Y:S02]  /*32b0*/  HADD2.F32 R28, -RZ, R28.H0_H0 ;  /* 0x2000001cff1c7230 */ /* 0x000fe40000004100 */
[-C--:B------:R-:W-:Y:S01]  /*32c0*/  FFMA.FTZ R48, R5, R15.reuse, -R48 ;  /* 0x0000000f05307223 */ /* 0x080fe20000010830 */
[----:B------:R-:W-:Y:S01]  /*32d0*/  FMUL.FTZ R50, R13, R30 ;  /* 0x0000001e0d327220 */ /* 0x000fe20000410000 */
[----:B--2---:R-:W-:Y:S01]  /*32e0*/  FFMA.FTZ R47, R6, R15, R29 ;  /* 0x0000000f062f7223 */ /* 0x004fe2000001001d */
[----:B------:R-:W-:-:S02]  /*32f0*/  HADD2.F32 R5, -RZ, R4.H1_H1 ;  /* 0x30000004ff057230 */ /* 0x000fc40000004100 */
[C---:B------:R-:W-:Y:S01]  /*3300*/  FMUL.FTZ R30, R7.reuse, R30 ;  /* 0x0000001e071e7220 */ /* 0x040fe20000410000 */
[--C-:B------:R-:W-:Y:S02]  /*3310*/  HADD2.F32 R15, -RZ, R57.reuse.H0_H0 ;  /* 0x20000039ff0f7230 */ /* 0x100fe40000004100 */
[-C--:B------:R-:W-:Y:S01]  /*3320*/  FFMA.FTZ R50, R7, R28.reuse, -R50 ;  /* 0x0000001c07327223 */ /* 0x080fe20000010832 */
[----:B------:R-:W-:Y:S02]  /*3330*/  HADD2.F32 R4, -RZ, R4.H0_H0 ;  /* 0x20000004ff047230 */ /* 0x000fe40000004100 */
[----:B------:R-:W-:Y:S01]  /*3340*/  FFMA.FTZ R53, R13, R28, R30 ;  /* 0x0000001c0d357223 */ /* 0x000fe2000001001e */
[----:B------:R-:W-:Y:S02]  /*3350*/  HADD2.F32 R29, -RZ, R57.H1_H1 ;  /* 0x30000039ff1d7230 */ /* 0x000fe40000004100 */
[----:B------:R-:W-:Y:S01]  /*3360*/  FMUL.FTZ R31, R5, R15 ;  /* 0x0000000f051f7220 */ /* 0x000fe20000410000 */
[----:B------:R-:W-:-:S02]  /*3370*/  HADD2.F32 R6, -RZ, R12.H1_H1 ;  /* 0x3000000cff067230 */ /* 0x000fc40000004100 */
        /* <DEDUP_REMOVED lines=14> */
.L_x_6702:
[----:B------:R-:W-:Y:S05]  /*3460*/  BSYNC B2 ;  /* 0x0000000000027941 */ /* 0x000fea0003800000 */
.L_x_6701:
[----:B0-----:R4:W-:Y:S02]  /*3470*/  ST.E.128 desc[UR36][R10.64], R4 ;  /* 0x000000040a007985 */ /* 0x0019e4000c101d24 */
.L_x_6700:
[----:B------:R-:W-:Y:S05]  /*3480*/  BSYNC B1 ;  /* 0x0000000000017941 */ /* 0x000fea0003800000 */
.L_x_6699:
[----:B------:R-:W-:-:S13]  /*3490*/  ISETP.GE.AND P0, PT, R19, R52, PT ;  /* 0x000000341300720c */ /* 0x000fda0003f06270 */
[----:B------:R-:W-:Y:S05]  /*34a0*/  @P0 BRA `(.L_x_6698) ;  /* 0x0000001000980947 */ /* 0x000fea0003800000 */
[----:B----4-:R-:W-:Y:S01]  /*34b0*/  IMAD.MOV.U32 R5, RZ, RZ, 0x20 ;  /* 0x00000020ff057424 */ /* 0x010fe200078e00ff */
[----:B------:R-:W-:Y:S01]  /*34c0*/  LOP3.LUT P0, RZ, R159, 0x4, RZ, 0xc0, !PT ;  /* 0x000000049fff7812 */ /* 0x000fe2000780c0ff */
[----:B------:R-:W-:Y:S01]  /*34d0*/  BSSY B1, `(.L_x_6703) ;  /* 0x0000032000017945 */ /* 0x000fe20003800000 */
[----:B------:R-:W-:Y:S02]  /*34e0*/  ISETP.GE.AND P4, PT, R165, R37, PT ;  /* 0x00000025a500720c */ /* 0x000fe40003f86270 */
[----:B------:R-:W-:Y:S02]  /*34f0*/  SEL R5, R5, 0xffffffe0, !P0 ;  /* 0xffffffe005057807 */ /* 0x000fe40004000000 */
[----:B---3--:R-:W-:Y:S02]  /*3500*/  LEA R10, P0, R19, R14, 0x1 ;  /* 0x0000000e130a7211 */ /* 0x008fe400078008ff */
[----:B------:R-:W-:Y:S02]  /*3510*/  IADD3 R5, R5, R42, R36 ;  /* 0x0000002a05057210 */ /* 0x000fe40007ffe024 */
[----:B-1----:R-:W-:-:S03]  /*3520*/  LEA.HI.X R11, R19, R49, R164, 0x1, P0 ;  /* 0x00000031130b7211 */ /* 0x002fc600000f0ca4 */
[----:B------:R-:W-:-:S06]  /*3530*/  IMAD R4, R5, 0x2, R2 ;  /* 0x0000000205047824 */ /* 0x000fcc00078e0202 */
[----:B------:R-:W1:Y:S01]  /*3540*/  LDS.128 R4, [R4+0x22400] ;  /* 0x0224000004047984 */ /* 0x000e620000000c00 */
[----:B------:R-:W-:Y:S05]  /*3550*/  @P4 BRA `(.L_x_6704) ;  /* 0x0000000000a44947 */ /* 0x000fea0003800000 */
[----:B------:R-:W-:Y:S02]  /*3560*/  SHF.R.U64 R13, R20, 0x10, R21 ;  /* 0x00000010140d7819 */ /* 0x000fe40000001215 */
[----:B------:R-:W-:Y:S01]  /*3570*/  SHF.R.U64 R12, R8, 0x10, R9 ;  /* 0x00000010080c7819 */ /* 0x000fe20000001209 */
[----:B-1----:R-:W-:Y:S01]  /*3580*/  IMAD.MOV.U32 R8, RZ, RZ, R6 ;  /* 0x000000ffff087224 */ /* 0x002fe200078e0006 */
        /* <DEDUP_REMOVED lines=38> */
.L_x_6704:
[----:B------:R-:W-:Y:S05]  /*37f0*/  BSYNC B1 ;  /* 0x0000000000017941 */ /* 0x000fea0003800000 */
.L_x_6703:
[----:B-1----:R1:W-:Y:S01]  /*3800*/  ST.E.128 desc[UR36][R10.64], R4 ;  /* 0x000000040a007985 */ /* 0x0023e2000c101d24 */
[----:B------:R-:W-:Y:S05]  /*3810*/  BRA `(.L_x_6698) ;  /* 0x0000000c00bc7947 */ /* 0x000fea0003800000 */
.L_x_6691:
[----:B------:R-:W-:Y:S01]  /*3820*/  SHF.R.S32.HI R7, RZ, 0x1f, R18 ;  /* 0x0000001fff077819 */ /* 0x000fe20000011412 */
[CC--:B------:R-:W-:Y:S01]  /*3830*/  IMAD.WIDE.U32 R8, R18.reuse, R4.reuse, R16 ;  /* 0x0000000412087225 */ /* 0x0c0fe200078e0010 */
[----:B------:R-:W-:Y:S01]  /*3840*/  ULDC.64 UR6, c[0x0][0x408] ;  /* 0x0001020000067ab9 */ /* 0x000fe20000000a00 */
[----:B------:R-:W-:Y:S02]  /*3850*/  ULDC.64 UR4, c[0x0][0x3e8] ;  /* 0x0000fa0000047ab9 */ /* 0x000fe40000000a00 */
[C---:B------:R-:W-:Y:S02]  /*3860*/  IMAD R6, R7.reuse, R4, RZ ;  /* 0x0000000407067224 */ /* 0x040fe400078e02ff */
[----:B------:R-:W-:Y:S02]  /*3870*/  IMAD R15, R7, UR6, RZ ;  /* 0x00000006070f7c24 */ /* 0x000fe4000f8e02ff */
[----:B------:R-:W-:Y:S02]  /*3880*/  IMAD R13, R18, R5, R6 ;  /* 0x00000005120d7224 */ /* 0x000fe400078e0206 */
[----:B------:R-:W-:-:S02]  /*3890*/  IMAD R46, R33, -0x40, R27 ;  /* 0xffffffc0212e7824 */ /* 0x000fc400078e021b */
[----:B------:R-:W-:Y:S01]  /*38a0*/  IMAD.IADD R9, R13, 0x1, R9 ;  /* 0x000000010d097824 */ /* 0x000fe200078e0209 */
[----:B------:R-:W-:Y:S01]  /*38b0*/  SHF.R.S32.HI R13, RZ, 0x1f, R35 ;  /* 0x0000001fff0d7819 */ /* 0x000fe20000011423 */
[----:B------:R-:W-:Y:S01]  /*38c0*/  IMAD.WIDE.U32 R6, R18, UR6, R16 ;  /* 0x0000000612067c25 */ /* 0x000fe2000f8e0010 */
[----:B------:R-:W-:-:S03]  /*38d0*/  VIMNMX R46, R46, 0x40, PT ;  /* 0x000000402e2e7848 */ /* 0x000fc60003fe0100 */
[----:B------:R-:W-:-:S04]  /*38e0*/  IMAD.WIDE.U32 R8, R35, R4, R8 ;  /* 0x0000000423087225 */ /* 0x000fc800078e0008 */
[----:B------:R-:W-:Y:S02]  /*38f0*/  IMAD R4, R13, R4, RZ ;  /* 0x000000040d047224 */ /* 0x000fe400078e02ff */
[C---:B------:R-:W-:Y:S02]  /*3900*/  IMAD R15, R18.reuse, UR7, R15 ;  /* 0x00000007120f7c24 */ /* 0x040fe4000f8e020f */
[----:B------:R-:W-:Y:S01]  /*3910*/  IMAD R5, R35, R5, R4 ;  /* 0x0000000523057224 */ /* 0x000fe200078e0204 */
[----:B------:R-:W-:Y:S01]  /*3920*/  IADD3 R4, P0, R59, R8, RZ ;  /* 0x000000083b047210 */ /* 0x000fe20007f1e0ff */
[----:B------:R-:W-:Y:S02]  /*3930*/  IMAD.IADD R7, R15, 0x1, R7 ;  /* 0x000000010f077824 */ /* 0x000fe400078e0207 */
[----:B------:R-:W-:Y:S01]  /*3940*/  IMAD R12, R13, UR6, RZ ;  /* 0x000000060d0c7c24 */ /* 0x000fe2000f8e02ff */
[----:B------:R-:W-:Y:S01]  /*3950*/  IADD3.X R5, R57, R5, R9, P0, !PT ;  /* 0x0000000539057210 */ /* 0x000fe200007fe409 */
[----:B------:R-:W-:Y:S01]  /*3960*/  IMAD R10, R11, UR6, RZ ;  /* 0x000000060b0a7c24 */ /* 0x000fe2000f8e02ff */
[----:B------:R-:W-:Y:S01]  /*3970*/  ISETP.GE.AND P0, PT, R18, R46, PT ;  /* 0x0000002e1200720c */ /* 0x000fe20003f06270 */
[----:B------:R-:W-:-:S03]  /*3980*/  IMAD.WIDE.U32 R8, R33, UR6, RZ ;  /* 0x0000000621087c25 */ /* 0x000fc6000f8e00ff */
[----:B------:R-:W-:Y:S01]  /*3990*/  ISETP.GE.OR P3, PT, R16, R37, P0 ;  /* 0x000000251000720c */ /* 0x000fe20000766670 */
[C---:B------:R-:W-:Y:S02]  /*39a0*/  IMAD R13, R35.reuse, UR7, R12 ;  /* 0x00000007230d7c24 */ /* 0x040fe4000f8e020c */
[----:B------:R-:W-:-:S04]  /*39b0*/  IMAD.WIDE.U32 R6, R35, UR6, R6 ;  /* 0x0000000623067c25 */ /* 0x000fc8000f8e0006 */
[----:B------:R-:W-:Y:S01]  /*39c0*/  IMAD R15, R33, UR7, R10 ;  /* 0x00000007210f7c24 */ /* 0x000fe2000f8e020a */
[----:B------:R-:W-:Y:S01]  /*39d0*/  LEA R10, P4, R4, UR4, 0x1 ;  /* 0x00000004040a7c11 */ /* 0x000fe2000f8808ff */
[----:B------:R-:W-:Y:S01]  /*39e0*/  IMAD.IADD R13, R13, 0x1, R7 ;  /* 0x000000010d0d7824 */ /* 0x000fe200078e0207 */
[----:B------:R-:W-:Y:S01]  /*39f0*/  LEA R12, P5, R8, R6, 0x6 ;  /* 0x00000006080c7211 */ /* 0x000fe200078a30ff */
[----:B------:R-:W-:Y:S01]  /*3a00*/  IMAD.IADD R9, R15, 0x1, R9 ;  /* 0x000000010f097824 */ /* 0x000fe200078e0209 */
[----:B------:R-:W-:Y:S01]  /*3a10*/  LEA.HI.X R11, R4, UR5, R5, 0x1, P4 ;  /* 0x00000005040b7c11 */ /* 0x000fe2000a0f0c05 */
[----:B------:R-:W-:Y:S01]  /*3a20*/  ULDC.64 UR4, c[0x0][0x400] ;  /* 0x0001000000047ab9 */ /* 0x000fe20000000a00 */
[----:B------:R-:W-:Y:S02]  /*3a30*/  CS2R R4, SRZ ;  /* 0x0000000000047805 */ /* 0x000fe4000001ff00 */
[----:B------:R-:W-:Y:S02]  /*3a40*/  CS2R R6, SRZ ;  /* 0x0000000000067805 */ /* 0x000fe4000001ff00 */
[----:B------:R-:W-:-:S02]  /*3a50*/  LEA.HI.X R9, R8, R13, R9, 0x6, P5 ;  /* 0x0000000d08097211 */ /* 0x000fc400028f3409 */
[C---:B------:R-:W-:Y:S02]  /*3a60*/  LEA R8, P4, R12.reuse, UR4, 0x1 ;  /* 0x000000040c087c11 */ /* 0x040fe4000f8808ff */
[----:B------:R-:W-:Y:S02]  /*3a70*/  CS2R R30, SRZ ;  /* 0x00000000001e7805 */ /* 0x000fe4000001ff00 */
[----:B------:R-:W-:Y:S01]  /*3a80*/  CS2R R28, SRZ ;  /* 0x00000000001c7805 */ /* 0x000fe2000001ff00 */
[----:B------:R-:W2:Y:S01]  /*3a90*/  @!P3 LDG.E.128 R4, desc[UR36][R10.64] ;  /* 0x000000240a04b981 */ /* 0x000ea2000c1e1d00 */
[----:B------:R-:W-:-:S05]  /*3aa0*/  LEA.HI.X R9, R12, UR5, R9, 0x1, P4 ;  /* 0x000000050c097c11 */ /* 0x000fca000a0f0c09 */
[----:B------:R-:W3:Y:S01]  /*3ab0*/  @!P3 LDG.E.128 R28, desc[UR36][R8.64] ;  /* 0x00000024081cb981 */ /* 0x000ee2000c1e1d00 */
[----:B------:R-:W-:Y:S01]  /*3ac0*/  UISETP.NE.AND UP0, UPT, UR38, URZ, UPT ;  /* 0x0000003f2600728c */ /* 0x000fe2000bf05270 */
        /* <DEDUP_REMOVED lines=18> */
[----:B------:R-:W-:Y:S06]  /*3bf0*/  @P3 BRA `(.L_x_6705) ;  /* 0x0000000000043947 */ /* 0x000fec0003800000 */
[----:B------:R-:W-:Y:S01]  /*3c00*/  BPT.TRAP 0x1 ;  /* 0x000000040000795c */ /* 0x000fe20000300000 */
.L_x_6705:
[----:B------:R-:W-:Y:S01]  /*3c10*/  IMAD R40, R156, 0x8, R2 ;  /* 0x000000089c287824 */ /* 0x000fe200078e0202 */
[----:B------:R-:W-:Y:S01]  /*3c20*/  SHF.L.U32 R51, R158, 0x1f, RZ ;  /* 0x0000001f9e337819 */ /* 0x000fe200000006ff */
[----:B------:R-:W-:Y:S03]  /*3c30*/  BSSY B1, `(.L_x_6706) ;  /* 0x0000003000017945 */ /* 0x000fe60003800000 */
[----:B------:R-:W0:Y:S02]  /*3c40*/  SYNCS.PHASECHK.TRANS64.TRYWAIT P5, [R40+URZ+0x38890], R51 ;  /* 0x03889033280075a7 */ /* 0x000e2400080a017f */
[----:B0-----:R-:W-:Y:S05]  /*3c50*/  @!P5 BRA `(.L_x_6707) ;  /* 0x00000348009cd947 */ /* 0x001fea0003800000 */
.L_x_7064:
[----:B------:R-:W-:Y:S05]  /*3c60*/  BSYNC B1 ;  /* 0x0000000000017941 */ /* 0x000fea0003800000 */
.L_x_6706:
[----:B------:R-:W-:-:S03]  /*3c70*/  UMOV UR4, 0xffffffff ;  /* 0xffffffff00047882 */ /* 0x000fc60000000000 */
[----:B------:R-:W-:Y:S05]  /*3c80*/  BRA.DIV UR4, `(.L_x_6708) ;  /* 0x0000034a04a47947 */ /* 0x000fea000b800000 */
[----:B------:R1:W2:Y:S04]  /*3c90*/  SHFL.IDX PT, R21, R49, RZ, 0x1c1f ;  /* 0x001c1fff31157589 */ /* 0x0002a800000e0000 */
[----:B------:R1:W3:Y:S02]  /*3ca0*/  SHFL.IDX PT, R20, R47, RZ, 0x1c1f ;  /* 0x001c1fff2f147589 */ /* 0x0002e400000e0000 */
.L_x_7068:
[----:B-1----:R-:W1:Y:S02]  /*3cb0*/  LDC R47, c[0x0][0x2f4] ;  /* 0x0000bd00ff2f7b82 */ /* 0x002e640000000800 */
[----:B-1----:R-:W-:-:S13]  /*3cc0*/  ISETP.GE.OR P0, PT, R16, R47, P0 ;  /* 0x0000002f1000720c */ /* 0x002fda0000706670 */
[----:B------:R-:W-:Y:S05]  /*3cd0*/  @P0 BRA `(.L_x_6698) ;  /* 0x00000008008c0947 */ /* 0x000fea0003800000 */
[----:B------:R-:W-:Y:S01]  /*3ce0*/  IMAD.SHL.U32 R8, R37, 0x2, RZ ;  /* 0x0000000225087824 */ /* 0x000fe200078e00ff */
[----:B------:R-:W-:Y:S01]  /*3cf0*/  BSSY B1, `(.L_x_6709) ;  /* 0x0000066000017945 */ /* 0x000fe20003800000 */
[----:B------:R-:W-:Y:S02]  /*3d00*/  IMAD.SHL.U32 R37, R0, 0x8, RZ ;  /* 0x0000000800257824 */ /* 0x000fe400078e00ff */
[----:B------:R-:W-:-:S05]  /*3d10*/  @P1 IMAD.IADD R8, R47, 0x1, -R8 ;  /* 0x000000012f081824 */ /* 0x000fca00078e0a08 */
[----:B------:R-:W-:-:S04]  /*3d20*/  SHF.R.S32.HI R9, RZ, 0x1f, R8 ;  /* 0x0000001fff097819 */ /* 0x000fc80000011408 */
[----:B------:R-:W-:Y:S02]  /*3d30*/  LEA.HI R9, R9, R8, RZ, 0x4 ;  /* 0x0000000809097211 */ /* 0x000fe400078f20ff */
[----:B------:R-:W-:Y:S02]  /*3d40*/  LOP3.LUT R8, R55, 0x38, R37, 0xf8, !PT ;  /* 0x0000003837087812 */ /* 0x000fe400078ef825 */
[----:B------:R-:W-:-:S05]  /*3d50*/  LEA.HI.SX32 R9, R9, R0, 0x1c ;  /* 0x0000000009097211 */ /* 0x000fca00078fe2ff */
[----:B------:R-:W-:Y:S01]  /*3d60*/  IMAD.SHL.U32 R48, R9, 0x8, RZ ;  /* 0x0000000809307824 */ /* 0x000fe200078e00ff */
[----:B------:R-:W-:-:S04]  /*3d70*/  LOP3.LUT R9, R50, R8, R53, 0xf6, !PT ;  /* 0x0000000832097212 */ /* 0x000fc800078ef635 */
[----:B------:R-:W-:Y:S01]  /*3d80*/  LOP3.LUT R55, R55, 0x38, R48, 0xf8, !PT ;  /* 0x0000003837377812 */ /* 0x000fe200078ef830 */
[----:B------:R-:W-:-:S03]  /*3d90*/  IMAD.IADD R9, R36, 0x1, R9 ;  /* 0x0000000124097824 */ /* 0x000fc600078e0209 */
[----:B------:R-:W-:Y:S01]  /*3da0*/  LOP3.LUT R55, R50, R55, R53, 0xf6, !PT ;  /* 0x0000003732377212 */ /* 0x000fe200078ef635 */
[----:B------:R-:W-:-:S04]  /*3db0*/  IMAD R9, R9, 0x2, R2 ;  /* 0x0000000209097824 */ /* 0x000fc800078e0202 */
[----:B------:R-:W-:Y:S02]  /*3dc0*/  IMAD.IADD R55, R36, 0x1, R55 ;  /* 0x0000000124377824 */ /* 0x000fe400078e0237 */
[----:B------:R-:W1:Y:S01]  /*3dd0*/  LDS.128 R8, [R9+0x22400] ;  /* 0x0224000009087984 */ /* 0x000e620000000c00 */
[----:B--23--:R-:W-:-:S04]  /*3de0*/  IMAD.WIDE R36, R37, 0x2, R20 ;  /* 0x0000000225247825 */ /* 0x00cfc800078e0214 */
[----:B------:R-:W-:-:S05]  /*3df0*/  IMAD R55, R55, 0x2, R2 ;  /* 0x0000000237377824 */ /* 0x000fca00078e0202 */
[----:B------:R2:W3:Y:S01]  /*3e00*/  LDS.128 R12, [R55+0x22400] ;  /* 0x02240000370c7984 */ /* 0x0004e20000000c00 */
[----:B------:R-:W-:Y:S05]  /*3e10*/  @P4 BRA `(.L_x_6710) ;  /* 0x00000004004c4947 */ /* 0x000fea0003800000 */
[----:B------:R-:W-:Y:S02]  /*3e20*/  SHF.R.U32.HI R50, RZ, 0x10, R29 ;  /* 0x00000010ff327819 */ /* 0x000fe4000001161d */
[--C-:B------:R-:W-:Y:S02]  /*3e30*/  SHF.R.U64 R49, R4, 0x10, R5.reuse ;  /* 0x0000001004317819 */ /* 0x100fe40000001205 */
[----:B------:R-:W-:Y:S01]  /*3e40*/  SHF.R.U32.HI R52, RZ, 0x10, R5 ;  /* 0x00000010ff347819 */ /* 0x000fe20000011605 */
[----:B------:R-:W-:Y:S01]  /*3e50*/  HADD2.F32 R50, -RZ, R50.H0_H0 ;  /* 0x20000032ff327230 */ /* 0x000fe20000004100 */
[----:B------:R-:W-:Y:S01]  /*3e60*/  SHF.R.U64 R28, R28, 0x10, R29 ;  /* 0x000000101c1c7819 */ /* 0x000fe2000000121d */
[----:B-1----:R-:W-:Y:S01]  /*3e70*/  IMAD.MOV.U32 R29, RZ, RZ, R8 ;  /* 0x000000ffff1d7224 */ /* 0x002fe200078e0008 */
[--C-:B------:R-:W-:Y:S01]  /*3e80*/  SHF.R.U64 R4, R6, 0x10, R7.reuse ;  /* 0x0000001006047819 */ /* 0x100fe20000001207 */
[----:B------:R-:W-:Y:S01]  /*3e90*/  HADD2.F32 R6, -RZ, R9.H0_H0 ;  /* 0x20000009ff067230 */ /* 0x000fe20000004100 */
[----:B------:R-:W-:Y:S01]  /*3ea0*/  SHF.R.U32.HI R56, RZ, 0x10, R7 ;  /* 0x00000010ff387819 */ /* 0x000fe20000011607 */
[--C-:B---3--:R-:W-:Y:S01]  /*3eb0*/  HADD2.F32 R7, -RZ, R13.reuse.H0_H0 ;  /* 0x2000000dff077230 */ /* 0x108fe20000004100 */
[--C-:B------:R-:W-:Y:S01]  /*3ec0*/  SHF.R.U64 R5, R30, 0x10, R31.reuse ;  /* 0x000000101e057819 */ /* 0x100fe2000000121f */
[----:B------:R-:W-:Y:S01]  /*3ed0*/  HADD2.F32 R8, -RZ, R13.H1_H1 ;  /* 0x3000000dff087230 */ /* 0x000fe20000004100 */
[----:B--2---:R-:W-:Y:S01]  /*3ee0*/  SHF.R.U32.HI R55, RZ, 0x10, R31 ;  /* 0x00000010ff377819 */ /* 0x004fe2000001161f */
[----:B------:R-:W-:-:S02]  /*3ef0*/  HADD2.F32 R31, -RZ, R54.H1_H1 ;  /* 0x30000036ff1f7230 */ /* 0x000fc40000004100 */
[----:B------:R-:W-:Y:S02]  /*3f00*/  HADD2.F32 R9, -RZ, R9.H1_H1 ;  /* 0x30000009ff097230 */ /* 0x000fe40000004100 */
[----:B------:R-:W-:Y:S02]  /*3f10*/  IMAD.MOV.U32 R30, RZ, RZ, R12 ;  /* 0x000000ffff1e7224 */ /* 0x000fe400078e000c */
[-C--:B------:R-:W-:Y:S01]  /*3f20*/  FMUL.FTZ R53, R7, R31.reuse ;  /* 0x0000001f07357220 */ /* 0x080fe20000410000 */
[----:B------:R-:W-:Y:S02]  /*3f30*/  HADD2.F32 R12, -RZ, R54.H0_H0 ;  /* 0x20000036ff0c7230 */ /* 0x000fe40000004100 */
[-C--:B------:R-:W-:Y:S01]  /*3f40*/  FMUL.FTZ R54, R8, R50.reuse ;  /* 0x0000003208367220 */ /* 0x080fe20000410000 */
[----:B------:R-:W-:Y:S02]  /*3f50*/  HADD2.F32 R13, -RZ, R52.H0_H0 ;  /* 0x20000034ff0d7230 */ /* 0x000fe40000004100 */
[C---:B------:R-:W-:Y:S01]  /*3f60*/  FMUL.FTZ R52, R6.reuse, R31 ;  /* 0x0000001f06347220 */ /* 0x040fe20000410000 */
[----:B------:R-:W-:Y:S01]  /*3f70*/  FMUL.FTZ R31, R9, R50 ;  /* 0x00000032091f7220 */ /* 0x000fe20000410000 */
[----:B------:R-:W-:Y:S01]  /*3f80*/  FFMA.FTZ R6, R6, R12, -R53 ;  /* 0x0000000c06067223 */ /* 0x000fe20000010835 */
[----:B------:R-:W-:-:S02]  /*3f90*/  HADD2.F32 R50, -RZ, R56.H0_H0 ;  /* 0x20000038ff327230 */ /* 0x000fc40000004100 */
[----:B------:R-:W-:Y:S01]  /*3fa0*/  FFMA.FTZ R7, R7, R12, R52 ;  /* 0x0000000c07077223 */ /* 0x000fe20000010034 */
[-C--:B------:R-:W-:Y:S01]  /*3fb0*/  FFMA.FTZ R9, R9, R13.reuse, -R54 ;  /* 0x0000000d09097223 */ /* 0x080fe20000010836 */
[----:B------:R-:W-:Y:S01]  /*3fc0*/  FFMA.FTZ R8, R8, R13, R31 ;  /* 0x0000000d08087223 */ /* 0x000fe2000001001f */
[----:B------:R-:W-:Y:S02]  /*3fd0*/  HADD2.F32 R12, -RZ, R11.H0_H0 ;  /* 0x2000000bff0c7230 */ /* 0x000fe40000004100 */
[----:B------:R-:W-:Y:S01]  /*3fe0*/  HADD2.F32 R52, -RZ, R57.H0_H0 ;  /* 0x20000039ff347230 */ /* 0x000fe20000004100 */
[----:B------:R-:W-:Y:S01]  /*3ff0*/  F2FP.F16.F32.PACK_AB R9, R9, R6 ;  /* 0x000000060909723e */ /* 0x000fe200000000ff */
[----:B------:R-:W-:Y:S02]  /*4000*/  HADD2.F32 R13, -RZ, R15.H0_H0 ;  /* 0x2000000fff0d7230 */ /* 0x000fe40000004100 */
[----:B------:R-:W-:Y:S02]  /*4010*/  HADD2.F32 R54, -RZ, R55.H0_H0 ;  /* 0x20000037ff367230 */ /* 0x000fe40000004100 */
[----:B------:R-:W-:-:S02]  /*4020*/  HADD2.F32 R11, -RZ, R11.H1_H1 ;  /* 0x3000000bff0b7230 */ /* 0x000fc40000004100 */
[-C--:B------:R-:W-:Y:S01]  /*4030*/  FMUL.FTZ R53, R13, R52.reuse ;  /* 0x000000340d357220 */ /* 0x080fe20000410000 */
[----:B------:R-:W-:Y:S02]  /*4040*/  HADD2.F32 R15, -RZ, R15.H1_H1 ;  /* 0x3000000fff0f7230 */ /* 0x000fe40000004100 */
[----:B------:R-:W-:Y:S01]  /*4050*/  FMUL.FTZ R52, R12, R52 ;  /* 0x000000340c347220 */ /* 0x000fe20000410000 */
[----:B------:R-:W-:Y:S02]  /*4060*/  HADD2.F32 R31, -RZ, R57.H1_H1 ;  /* 0x30000039ff1f7230 */ /* 0x000fe40000004100 */
[-C--:B------:R-:W-:Y:S01]  /*4070*/  FMUL.FTZ R58, R11, R54.reuse ;  /* 0x000000360b3a7220 */ /* 0x080fe20000410000 */
[----:B------:R-:W-:Y:S02]  /*4080*/  HADD2.F32 R28, -RZ, R28.H0_H0 ;  /* 0x2000001cff1c7230 */ /* 0x000fe40000004100 */
[----:B------:R-:W-:Y:S01]  /*4090*/  FMUL.FTZ R56, R15, R54 ;  /* 0x000000360f387220 */ /* 0x000fe20000410000 */
[----:B------:R-:W-:-:S02]  /*40a0*/  HADD2.F32 R49, -RZ, R49.H0_H0 ;  /* 0x20000031ff317230 */ /* 0x000fc40000004100 */
[-C--:B------:R-:W-:Y:S01]  /*40b0*/  FFMA.FTZ R54, R12, R31.reuse, -R53 ;  /* 0x0000001f0c367223 */ /* 0x080fe20000010835 */
[-C--:B------:R-:W-:Y:S01]  /*40c0*/  FFMA.FTZ R58, R15, R50.reuse, R58 ;  /* 0x000000320f3a7223 */ /* 0x080fe2000001003a */
[----:B------:R-:W-:Y:S01]  /*40d0*/  FFMA.FTZ R57, R11, R50, -R56 ;  /* 0x000000320b397223 */ /* 0x000fe20000010838 */
[----:B------:R-:W-:Y:S02]  /*40e0*/  HADD2.F32 R15, -RZ, R60.H0_H0 ;  /* 0x2000003cff0f7230 */ /* 0x000fe40000004100 */
[----:B------:R-:W-:Y:S01]  /*40f0*/  FFMA.FTZ R55, R13, R31, R52 ;  /* 0x0000001f0d377223 */ /* 0x000fe20000010034 */
[----:B------:R-:W-:Y:S02]  /*4100*/  HADD2.F32 R12, -RZ, R30.H0_H0 ;  /* 0x2000001eff0c7230 */ /* 0x000fe40000004100 */
[----:B------:R-:W-:Y:S02]  /*4110*/  HADD2.F32 R11, -RZ, R29.H0_H0 ;  /* 0x2000001dff0b7230 */ /* 0x000fe40000004100 */
[----:B------:R-:W-:-:S02]  /*4120*/  HADD2.F32 R13, -RZ, R59.H0_H0 ;  /* 0x2000003bff0d7230 */ /* 0x000fc40000004100 */
[CC--:B------:R-:W-:Y:S01]  /*4130*/  FMUL.FTZ R50, R12.reuse, R15.reuse ;  /* 0x0000000f0c327220 */ /* 0x0c0fe20000410000 */
[----:B------:R-:W-:Y:S02]  /*4140*/  HADD2.F32 R30, -RZ, R30.H1_H1 ;  /* 0x3000001eff1e7230 */ /* 0x000fe40000004100 */
[C---:B------:R-:W-:Y:S01]  /*4150*/  FMUL.FTZ R15, R11.reuse, R15 ;  /* 0x0000000f0b0f7220 */ /* 0x040fe20000410000 */
[----:B------:R-:W-:Y:S02]  /*4160*/  HADD2.F32 R29, -RZ, R29.H1_H1 ;  /* 0x3000001dff1d7230 */ /* 0x000fe40000004100 */
[-C--:B------:R-:W-:Y:S01]  /*4170*/  FFMA.FTZ R50, R11, R13.reuse, -R50 ;  /* 0x0000000d0b327223 */ /* 0x080fe20000010832 */
[----:B------:R-:W-:Y:S02]  /*4180*/  HADD2.F32 R11, -RZ, R14.H0_H0 ;  /* 0x2000000eff0b7230 */ /* 0x000fe40000004100 */
[----:B------:R-:W-:Y:S01]  /*4190*/  FFMA.FTZ R31, R12, R13, R15 ;  /* 0x0000000d0c1f7223 */ /* 0x000fe2000001000f */
[-C--:B------:R-:W-:Y:S01]  /*41a0*/  FMUL.FTZ R52, R30, R28.reuse ;  /* 0x0000001c1e347220 */ /* 0x080fe20000410000 */
[----:B------:R-:W-:Y:S01]  /*41b0*/  FMUL.FTZ R53, R29, R28 ;  /* 0x0000001c1d357220 */ /* 0x000fe20000410000 */
[----:B------:R-:W-:Y:S01]  /*41c0*/  HADD2.F32 R15, -RZ, R5.H0_H0 ;  /* 0x20000005ff0f7230 */ /* 0x000fe20000004100 */
[----:B------:R-:W-:Y:S01]  /*41d0*/  F2FP.F16.F32.PACK_AB R55, R58, R55 ;  /* 0x000000373a37723e */ /* 0x000fe200000000ff */
[----:B------:R-:W-:-:S02]  /*41e0*/  HADD2.F32 R28, -RZ, R59.H1_H1 ;  /* 0x3000003bff1c7230 */ /* 0x000fc40000004100 */
[-C--:B------:R-:W-:Y:S01]  /*41f0*/  FFMA.FTZ R29, R29, R49.reuse, -R52 ;  /* 0x000000311d1d7223 */ /* 0x080fe20000010834 */
[----:B------:R-:W-:Y:S02]  /*4200*/  HADD2.F32 R5, -RZ, R10.H0_H0 ;  /* 0x2000000aff057230 */ /* 0x000fe40000004100 */
[----:B------:R-:W-:Y:S01]  /*4210*/  FFMA.FTZ R30, R30, R49, R53 ;  /* 0x000000311e1e7223 */ /* 0x000fe20000010035 */
[----:B------:R-:W-:Y:S02]  /*4220*/  HADD2.F32 R14, -RZ, R14.H1_H1 ;  /* 0x3000000eff0e7230 */ /* 0x000fe40000004100 */
[----:B------:R-:W-:Y:S02]  /*4230*/  HADD2.F32 R10, -RZ, R10.H1_H1 ;  /* 0x3000000aff0a7230 */ /* 0x000fe40000004100 */
[----:B------:R-:W-:Y:S02]  /*4240*/  HADD2.F32 R13, -RZ, R4.H0_H0 ;  /* 0x20000004ff0d7230 */ /* 0x000fe40000004100 */
[----:B------:R-:W-:Y:S01]  /*4250*/  FMUL.FTZ R4, R11, R28 ;  /* 0x0000001c0b047220 */ /* 0x000fe20000410000 */
[----:B------:R-:W-:-:S02]  /*4260*/  HADD2.F32 R12, -RZ, R60.H1_H1 ;  /* 0x3000003cff0c7230 */ /* 0x000fc40000004100 */
[-C--:B------:R-:W-:Y:S01]  /*4270*/  FMUL.FTZ R49, R14, R15.reuse ;  /* 0x0000000f0e317220 */ /* 0x080fe20000410000 */
[C---:B------:R-:W-:Y:S01]  /*4280*/  FMUL.FTZ R28, R5.reuse, R28 ;  /* 0x0000001c051c7220 */ /* 0x040fe20000410000 */
[----:B------:R-:W-:Y:S01]  /*4290*/  FMUL.FTZ R15, R10, R15 ;  /* 0x0000000f0a0f7220 */ /* 0x000fe20000410000 */
[-C--:B------:R-:W-:Y:S02]  /*42a0*/  FFMA.FTZ R4, R5, R12.reuse, -R4 ;  /* 0x0000000c05047223 */ /* 0x080fe40000010804 */
[----:B------:R-:W-:Y:S01]  /*42b0*/  FFMA.FTZ R28, R11, R12, R28 ;  /* 0x0000000c0b1c7223 */ /* 0x000fe2000001001c */
[-C--:B------:R-:W-:Y:S01]  /*42c0*/  FFMA.FTZ R15, R14, R13.reuse, R15 ;  /* 0x0000000d0e0f7223 */ /* 0x080fe2000001000f */
[----:B------:R-:W-:Y:S01]  /*42d0*/  FFMA.FTZ R49, R10, R13, -R49 ;  /* 0x0000000d0a317223 */ /* 0x000fe20000010831 */
[----:B------:R-:W-:Y:S02]  /*42e0*/  F2FP.F16.F32.PACK_AB R13, R8, R7 ;  /* 0x00000007080d723e */ /* 0x000fe400000000ff */
[----:B------:R-:W-:-:S02]  /*42f0*/  F2FP.F16.F32.PACK_AB R11, R57, R54 ;  /* 0x00000036390b723e */ /* 0x000fc400000000ff */
[----:B------:R-:W-:Y:S01]  /*4300*/  F2FP.F16.F32.PACK_AB R14, R15, R28 ;  /* 0x0000001c0f0e723e */ /* 0x000fe200000000ff */
[----:B------:R-:W-:Y:S01]  /*4310*/  IMAD.MOV.U32 R15, RZ, RZ, R55 ;  /* 0x000000ffff0f7224 */ /* 0x000fe200078e0037 */
[----:B------:R-:W-:Y:S02]  /*4320*/  F2FP.F16.F32.PACK_AB R8, R29, R50 ;  /* 0x000000321d08723e */ /* 0x000fe400000000ff */
[----:B------:R-:W-:Y:S02]  /*4330*/  F2FP.F16.F32.PACK_AB R12, R30, R31 ;  /* 0x0000001f1e0c723e */ /* 0x000fe400000000ff */
[----:B------:R-:W-:-:S07]  /*4340*/  F2FP.F16.F32.PACK_AB R10, R49, R4 ;  /* 0x00000004310a723e */ /* 0x000fce00000000ff */
.L_x_6710:
[----:B------:R-:W-:Y:S05]  /*4350*/  BSYNC B1 ;  /* 0x0000000000017941 */ /* 0x000fea0003800000 */
.L_x_6709:
[----:B-1----:R1:W-:Y:S01]  /*4360*/  ST.E.128 desc[UR36][R36.64], R8 ;  /* 0x0000000824007985 */ /* 0x0023e2000c101d24 */
[----:B------:R-:W-:-:S13]  /*4370*/  ISETP.GE.AND P0, PT, R48, R47, PT ;  /* 0x0000002f3000720c */ /* 0x000fda0003f06270 */
[----:B------:R-:W-:Y:S05]  /*4380*/  @P0 BRA `(.L_x_6698) ;  /* 0x0000000000e00947 */ /* 0x000fea0003800000 */
[----:B------:R-:W-:-:S05]  /*4390*/  IMAD.WIDE R20, R48, 0x2, R20 ;  /* 0x0000000230147825 */ /* 0x000fca00078e0214 */
[----:B---3--:R3:W-:Y:S01]  /*43a0*/  ST.E.128 desc[UR36][R20.64], R12 ;  /* 0x0000000c14007985 */ /* 0x0087e2000c101d24 */
[----:B------:R-:W-:Y:S05]  /*43b0*/  BRA `(.L_x_6698) ;  /* 0x0000000000d47947 */ /* 0x000fea0003800000 */
.L_x_6690:
[----:B------:R-:W-:-:S06]  /*43c0*/  UISETP.NE.AND UP0, UPT, UR38, URZ, UPT ;  /* 0x0000003f2600728c */ /* 0x000fcc000bf05270 */
[----:B------:R-:W-:-:S13]  /*43d0*/  PLOP3.LUT P3, PT, PT, PT, UP0, 0x80, 0x0 ;  /* 0x000000000000781c */ /* 0x000fda0003f6f008 */
[----:B------:R-:W-:Y:S05]  /*43e0*/  @P3 BRA `(.L_x_6711) ;  /* 0x0000000000043947 */ /* 0x000fea0003800000 */
[----:B------:R-:W-:Y:S01]  /*43f0*/  BPT.TRAP 0x1 ;  /* 0x000000040000795c */ /* 0x000fe20000300000 */
.L_x_6711:
[----:B------:R-:W-:Y:S01]  /*4400*/  IMAD R40, R156, 0x8, R2 ;  /* 0x000000089c287824 */ /* 0x000fe200078e0202 */
[----:B------:R-:W-:Y:S01]  /*4410*/  SHF.L.U32 R51, R158, 0x1f, RZ ;  /* 0x0000001f9e337819 */ /* 0x000fe200000006ff */
[----:B------:R-:W-:Y:S01]  /*4420*/  BSSY B1, `(.L_x_6712) ;  /* 0x0000004000017945 */ /* 0x000fe20003800000 */
[----:B------:R-:W-:Y:S02]  /*4430*/  SHF.R.S32.HI R44, RZ, 0x1f, R43 ;  /* 0x0000001fff2c7819 */ /* 0x000fe4000001142b */
[----:B------:R-:W0:Y:S02]  /*4440*/  SYNCS.PHASECHK.TRANS64.TRYWAIT P0, [R40+URZ+0x38890], R51 ;  /* 0x03889033280075a7 */ /* 0x000e24000800017f */
[----:B0-----:R-:W-:Y:S05]  /*4450*/  @!P0 BRA `(.L_x_6713) ;  /* 0x0000034000fc8947 */ /* 0x001fea0003800000 */
.L_x_7069:
[----:B------:R-:W-:Y:S05]  /*4460*/  BSYNC B1 ;  /* 0x0000000000017941 */ /* 0x000fea0003800000 */
.L_x_6712:
        /* <DEDUP_REMOVED lines=24> */
.L_x_7073:
[----:B------:R-:W-:Y:S05]  /*45f0*/  @!P0 BRA `(.L_x_6698) ;  /* 0x0000000000448947 */ /* 0x000fea0003800000 */
[----:B------:R-:W-:Y:S02]  /*4600*/  ULDC UR4, c[0x0][0x2f4] ;  /* 0x0000bd0000047ab9 */ /* 0x000fe40000000800 */
[----:B------:R-:W-:-:S13]  /*4610*/  ISETP.GE.AND P4, PT, R16, UR4, PT ;  /* 0x0000000410007c0c */ /* 0x000fda000bf86270 */
[----:B-1----:R-:W1:Y:S01]  /*4620*/  @!P4 LDS.128 R4, [R48+0x22400] ;  /* 0x022400003004c984 */ /* 0x002e620000000c00 */
[----:B---3--:R-:W-:-:S04]  /*4630*/  @!P4 LEA R8, P0, R16, R14, 0x1 ;  /* 0x0000000e1008c211 */ /* 0x008fc800078008ff */
[----:B--2---:R-:W-:Y:S02]  /*4640*/  @!P4 LEA.HI.X R9, R16, R21, R17, 0x1, P0 ;  /* 0x000000151009c211 */ /* 0x004fe400000f0c11 */
[----:B------:R-:W-:-:S03]  /*4650*/  ISETP.GE.AND P0, PT, R19, UR4, PT ;  /* 0x0000000413007c0c */ /* 0x000fc6000bf06270 */
[----:B-1----:R4:W-:Y:S10]  /*4660*/  @!P4 ST.E.128 desc[UR36][R8.64], R4 ;  /* 0x000000040800c985 */ /* 0x0029f4000c101d24 */
        /* <DEDUP_REMOVED lines=8> */
[----:B------:R-:W1:Y:S04]  /*46f0*/  LDS.128 R4, [R5+0x22400] ;  /* 0x0224000005047984 */ /* 0x000e680000000c00 */
[----:B-1----:R1:W-:Y:S02]  /*4700*/  ST.E.128 desc[UR36][R8.64], R4 ;  /* 0x0000000408007985 */ /* 0x0023e4000c101d24 */
.L_x_6698:
[----:B------:R-:W-:Y:S05]  /*4710*/  BSYNC B0 ;  /* 0x0000000000007941 */ /* 0x000fea0003800000 */
.L_x_6689:
[----:B-1--4-:R-:W1:Y:S01]  /*4720*/  S2R R4, SR_TID.X ;  /* 0x0000000000047919 */ /* 0x012e620000002100 */
[----:B------:R-:W-:Y:S01]  /*4730*/  @!PT LDS RZ, [RZ] ;  /* 0x00000000fffff984 */ /* 0x000fe20000000800 */
[----:B------:R-:W-:Y:S01]  /*4740*/  @!PT LDS RZ, [RZ] ;  /* 0x00000000fffff984 */ /* 0x000fe20000000800 */
[----:B------:R-:W-:Y:S01]  /*4750*/  @!PT LDS RZ, [RZ] ;  /* 0x00000000fffff984 */ /* 0x000fe20000000800 */
[----:B------:R-:W-:Y:S01]  /*4760*/  @!PT LDS RZ, [RZ] ;  /* 0x00000000fffff984 */ /* 0x000fe20000000800 */
[----:B------:R4:W-:Y:S06]  /*4770*/  MEMBAR.ALL.CTA ;  /* 0x0000000000007992 */ /* 0x0009ec0000008000 */
[----:B----4-:R-:W4:Y:S01]  /*4780*/  FENCE.VIEW.ASYNC.S ;  /* 0x00000000000073c6 */ /* 0x010f220000000000 */
[----:B------:R-:W-:Y:S05]  /*4790*/  WARPSYNC.ALL ;  /* 0x0000000000007948 */ /* 0x000fea0003800000 */
[----:B------:R-:W-:Y:S01]  /*47a0*/  BSSY B0, `(.L_x_6715) ;  /* 0x000000a000007945 */ /* 0x000fe20003800000 */
[----:B-1----:R-:W-:-:S02]  /*47b0*/  SHF.R.U32.HI R5, RZ, 0x7, R4 ;  /* 0x00000007ff057819 */ /* 0x002fc40000011604 */
[----:B------:R-:W-:-:S03]  /*47c0*/  LOP3.LUT P0, RZ, R4, 0x7f, RZ, 0xc0, !PT ;  /* 0x0000007f04ff7812 */ /* 0x000fc6000780c0ff */
[----:B------:R-:W-:-:S10]  /*47d0*/  VIADD R10, R5, 0x8 ;  /* 0x00000008050a7836 */ /* 0x000fd40000000000 */
[----:B------:R-:W-:-:S05]  /*47e0*/  @!P0 VIADD R4, R40, 0x388a0 ;  /* 0x000388a028048836 */ /* 0x000fca0000000000 */
[----:B------:R-:W-:Y:S01]  /*47f0*/  @!P0 PRMT R4, RZ, 0x654, R4 ;  /* 0x00000654ff048816 */ /* 0x000fe20000000004 */
[----:B----4-:R1:W-:Y:S06]  /*4800*/  BAR.SYNC.DEFER_BLOCKING R10, 0x80 ;  /* 0x0002000a0000751d */ /* 0x0103ec0000010000 */
[----:B------:R1:W-:Y:S01]  /*4810*/  @!P0 SYNCS.ARRIVE.TRANS64.RED.A1T0 RZ, [R4+URZ], RZ ;  /* 0x000000ff04ff89a7 */ /* 0x0003e2000810043f */
[----:B------:R-:W-:Y:S05]  /*4820*/  @P3 BRA `(.L_x_6716) ;  /* 0x0000000000043947 */ /* 0x000fea0003800000 */
[----:B------:R-:W-:Y:S01]  /*4830*/  BPT.TRAP 0x1 ;  /* 0x000000040000795c */ /* 0x000fe20000300000 */
.L_x_6716:
[----:B------:R-:W-:Y:S05]  /*4840*/  BSYNC B0 ;  /* 0x0000000000007941 */ /* 0x000fea0003800000 */
.L_x_6715:
[----:B------:R-:W4:Y:S01]  /*4850*/  SYNCS.PHASECHK.TRANS64.TRYWAIT P3, [R40+URZ+0x388b0], R51 ;  /* 0x0388b033280075a7 */ /* 0x000f22000806017f */
[----:B------:R-:W-:Y:S04]  /*4860*/  BSSY B0, `(.L_x_6717) ;  /* 0x0000002000007945 */ /* 0x000fe80003800000 */
[----:B----4-:R-:W-:Y:S05]  /*4870*/  @!P3 BRA `(.L_x_6718) ;  /* 0x00000340004cb947 */ /* 0x010fea0003800000 */
.L_x_7074:
[----:B------:R-:W-:Y:S05]  /*4880*/  BSYNC B0 ;  /* 0x0000000000007941 */ /* 0x000fea0003800000 */
.L_x_6717:
[----:B------:R-:W-:Y:S01]  /*4890*/  ULDC.64 UR4, c[0x0][0x328] ;  /* 0x0000ca0000047ab9 */ /* 0x000fe20000000a00 */
[----:B------:R-:W-:Y:S01]  /*48a0*/  ULDC.64 UR6, c[0x0][0x318] ;  /* 0x0000c60000067ab9 */ /* 0x000fe20000000a00 */
[----:B------:R-:W-:Y:S01]  /*48b0*/  IMAD R44, R44, UR4, RZ ;  /* 0x000000042c2c7c24 */ /* 0x000fe2000f8e02ff */
[----:B------:R-:W-:Y:S01]  /*48c0*/  BSSY B0, `(.L_x_6719) ;  /* 0x0000077000007945 */ /* 0x000fe20003800000 */
[----:B-1----:R-:W-:-:S04]  /*48d0*/  IMAD.WIDE.U32 R4, R43, UR4, RZ ;  /* 0x000000042b047c25 */ /* 0x002fc8000f8e00ff */
[----:B------:R-:W-:Y:S01]  /*48e0*/  IMAD R43, R43, UR5, R44 ;  /* 0x000000052b2b7c24 */ /* 0x000fe2000f8e022c */
[----:B------:R-:W-:Y:S01]  /*48f0*/  ULDC.64 UR4, c[0x0][0x338] ;  /* 0x0000ce0000047ab9 */ /* 0x000fe20000000a00 */
[----:B------:R-:W-:Y:S02]  /*4900*/  IMAD R9, R156, 0x8000, R42 ;  /* 0x000080009c097824 */ /* 0x000fe400078e022a */
        /* <DEDUP_REMOVED lines=8> */
[----:B---3--:R-:W-:-:S04]  /*4990*/  LEA R12, P3, R4, UR6, 0x1 ;  /* 0x00000006040c7c11 */ /* 0x008fc8000f8608ff */
[----:B------:R-:W-:Y:S02]  /*49a0*/  LEA.HI.X R11, R4, UR7, R11, 0x1, P3 ;  /* 0x00000007040b7c11 */ /* 0x000fe400098f0c0b */
[----:B------:R-:W-:Y:S01]  /*49b0*/  ISETP.GT.AND P3, PT, R46, R18, PT ;  /* 0x000000122e00720c */ /* 0x000fe20003f64270 */
[----:B------:R-:W1:Y:S04]  /*49c0*/  SHFL.IDX PT, R12, R12, RZ, 0x1c1f ;  /* 0x001c1fff0c0c7589 */ /* 0x000e6800000e0000 */
[----:B------:R-:W3:Y:S08]  /*49d0*/  SHFL.IDX PT, R11, R11, RZ, 0x1c1f ;  /* 0x001c1fff0b0b7589 */ /* 0x000ef000000e0000 */
[----:B------:R-:W-:Y:S05]  /*49e0*/  @!P3 BRA `(.L_x_6720) ;  /* 0x000000040090b947 */ /* 0x000fea0003800000 */
[----:B------:R-:W-:Y:S01]  /*49f0*/  ULDC UR4, c[0x0][0x320] ;  /* 0x0000c80000047ab9 */ /* 0x000fe20000000800 */
[C---:B------:R-:W-:Y:S01]  /*4a00*/  IMAD R14, R9.reuse, 0x2, R2 ;  /* 0x00000002090e7824 */ /* 0x040fe200078e0202 */
[C---:B------:R-:W-:Y:S01]  /*4a10*/  ISETP.GE.AND P4, PT, R16.reuse, UR4, PT ;  /* 0x0000000410007c0c */ /* 0x040fe2000bf86270 */
[----:B------:R-:W-:Y:S01]  /*4a20*/  VIADD R13, R9, 0x20 ;  /* 0x00000020090d7836 */ /* 0x000fe20000000000 */
[----:B------:R-:W-:Y:S01]  /*4a30*/  LOP3.LUT P6, RZ, R159, 0x4, RZ, 0xc0, !PT ;  /* 0x000000049fff7812 */ /* 0x000fe200078cc0ff */
[----:B------:R-:W-:Y:S01]  /*4a40*/  VIADD R15, R16, 0x40 ;  /* 0x00000040100f7836 */ /* 0x000fe20000000000 */
[----:B------:R-:W-:-:S09]  /*4a50*/  ISETP.GE.AND P3, PT, R19, UR4, PT ;  /* 0x0000000413007c0c */ /* 0x000fd2000bf66270 */
[----:B------:R-:W5:Y:S01]  /*4a60*/  @!P4 LDS.128 R4, [R14+0x400] ;  /* 0x000400000e04c984 */ /* 0x000f620000000c00 */
[----:B-1----:R-:W-:Y:S01]  /*4a70*/  @!P4 LEA R8, P5, R16, R12, 0x1 ;  /* 0x0000000c1008c211 */ /* 0x002fe200078a08ff */
[----:B------:R-:W-:-:S03]  /*4a80*/  @P6 VIADD R13, R9, 0xffffffe0 ;  /* 0xffffffe0090d6836 */ /* 0x000fc60000000000 */
[----:B---3--:R-:W-:Y:S01]  /*4a90*/  @!P4 LEA.HI.X R9, R16, R11, R17, 0x1, P5 ;  /* 0x0000000b1009c211 */ /* 0x008fe200028f0c11 */
[----:B------:R-:W-:-:S04]  /*4aa0*/  IMAD R13, R13, 0x2, R2 ;  /* 0x000000020d0d7824 */ /* 0x000fc800078e0202 */
[----:B-----5:R1:W-:Y:S01]  /*4ab0*/  @!P4 ST.E.128 desc[UR36][R8.64], R4 ;  /* 0x000000040800c985 */ /* 0x0203e2000c101d24 */
[----:B------:R-:W-:Y:S01]  /*4ac0*/  ISETP.GE.AND P4, PT, R15, UR4, PT ;  /* 0x000000040f007c0c */ /* 0x000fe2000bf86270 */
[----:B------:R-:W-:Y:S02]  /*4ad0*/  VIADD R15, R16, 0x60 ;  /* 0x00000060100f7836 */ /* 0x000fe40000000000 */
[----:B------:R-:W3:Y:S01]  /*4ae0*/  @!P3 LDS.128 R4, [R13+0x400] ;  /* 0x000400000d04b984 */ /* 0x000ee20000000c00 */
[----:B-1----:R-:W-:-:S04]  /*4af0*/  @!P3 LEA R8, P5, R19, R12, 0x1 ;  /* 0x0000000c1308b211 */ /* 0x002fc800078a08ff */
[----:B------:R-:W-:-:S05]  /*4b00*/  @!P3 LEA.HI.X R9, R19, R11, R164, 0x1, P5 ;  /* 0x0000000b1309b211 */ /* 0x000fca00028f0ca4 */
[----:B---3--:R1:W-:Y:S01]  /*4b10*/  @!P3 ST.E.128 desc[UR36][R8.64], R4 ;  /* 0x000000040800b985 */ /* 0x0083e2000c101d24 */
[----:B------:R-:W-:Y:S01]  /*4b20*/  ISETP.GE.AND P3, PT, R15, UR4, PT ;  /* 0x000000040f007c0c */ /* 0x000fe2000bf66270 */
[----:B------:R-:W-:Y:S02]  /*4b30*/  VIADD R15, R16, 0x80 ;  /* 0x00000080100f7836 */ /* 0x000fe40000000000 */
[----:B------:R-:W3:Y:S01]  /*4b40*/  @!P4 LDS.128 R4, [R14+0x2400] ;  /* 0x002400000e04c984 */ /* 0x000ee20000000c00 */
[----:B-1----:R-:W-:-:S05]  /*4b50*/  @!P4 LEA R8, P5, R197, R12, 0x1 ;  /* 0x0000000cc508c211 */ /* 0x002fca00078a08ff */
[----:B------:R-:W-:-:S05]  /*4b60*/  @!P4 IMAD.X R9, R11, 0x1, R198, P5 ;  /* 0x000000010b09c824 */ /* 0x000fca00028e06c6 */
        /* <DEDUP_REMOVED lines=67> */
[----:B------:R-:W-:-:S03]  /*4fa0*/  ISETP.GE.AND P3, PT, R15, UR4, PT ;  /* 0x000000040f007c0c */ /* 0x000fc6000bf66270 */
[----:B------:R-:W3:Y:S01]  /*4fb0*/  @!P4 LDS.128 R4, [R14+0xe400] ;  /* 0x00e400000e04c984 */ /* 0x000ee20000000c00 */
[----:B-1----:R-:W-:-:S05]  /*4fc0*/  @!P4 LEA R8, P5, R183, R12, 0x1 ;  /* 0x0000000cb708c211 */ /* 0x002fca00078a08ff */
[----:B------:R-:W-:-:S05]  /*4fd0*/  @!P4 IMAD.X R9, R11, 0x1, R210, P5 ;  /* 0x000000010b09c824 */ /* 0x000fca00028e06d2 */
[----:B---3--:R1:W-:Y:S04]  /*4fe0*/  @!P4 ST.E.128 desc[UR36][R8.64], R4 ;  /* 0x000000040800c985 */ /* 0x0083e8000c101d24 */
[----:B------:R-:W3:Y:S01]  /*4ff0*/  @!P3 LDS.128 R4, [R13+0xe400] ;  /* 0x00e400000d04b984 */ /* 0x000ee20000000c00 */
[----:B-1----:R-:W-:-:S05]  /*5000*/  @!P3 LEA R8, P4, R182, R12, 0x1 ;  /* 0x0000000cb608b211 */ /* 0x002fca00078808ff */
[----:B------:R-:W-:-:S05]  /*5010*/  @!P3 IMAD.X R9, R11, 0x1, R211, P4 ;  /* 0x000000010b09b824 */ /* 0x000fca00020e06d3 */
[----:B---3--:R1:W-:Y:S03]  /*5020*/  @!P3 ST.E.128 desc[UR36][R8.64], R4 ;  /* 0x000000040800b985 */ /* 0x0083e6000c101d24 */
.L_x_6720:
[----:B------:R-:W-:Y:S05]  /*5030*/  BSYNC B0 ;  /* 0x0000000000007941 */ /* 0x000fea0003800000 */
.L_x_6719:
[----:B------:R-:W-:Y:S01]  /*5040*/  @!PT LDS RZ, [RZ] ;  /* 0x00000000fffff984 */ /* 0x000fe20000000800 */
[----:B------:R-:W-:Y:S01]  /*5050*/  @!PT LDS RZ, [RZ] ;  /* 0x00000000fffff984 */ /* 0x000fe20000000800 */
[----:B------:R-:W-:Y:S01]  /*5060*/  @!PT LDS RZ, [RZ] ;  /* 0x00000000fffff984 */ /* 0x000fe20000000800 */
[----:B------:R-:W-:Y:S01]  /*5070*/  @!PT LDS RZ, [RZ] ;  /* 0x00000000fffff984 */ /* 0x000fe20000000800 */
[----:B------:R5:W-:Y:S06]  /*5080*/  MEMBAR.ALL.CTA ;  /* 0x0000000000007992 */ /* 0x000bec0000008000 */
[----:B-----5:R-:W5:Y:S01]  /*5090*/  FENCE.VIEW.ASYNC.S ;  /* 0x00000000000073c6 */ /* 0x020f620000000000 */
[----:B------:R-:W-:Y:S02]  /*50a0*/  VIADD R156, R156, 0x1 ;  /* 0x000000019c9c7836 */ /* 0x000fe40000000000 */
[----:B0---4-:R-:W-:Y:S01]  /*50b0*/  @!P0 VIADD R40, R40, 0x388c0 ;  /* 0x000388c028288836 */ /* 0x011fe20000000000 */
[----:B-----5:R0:W-:Y:S02]  /*50c0*/  BAR.SYNC.DEFER_BLOCKING R10, 0x80 ;  /* 0x0002000a0000751d */ /* 0x0201e40000010000 */
[----:B------:R-:W-:-:S02]  /*50d0*/  ISETP.NE.AND P3, PT, R156, 0x2, PT ;  /* 0x000000029c00780c */ /* 0x000fc40003f65270 */
[----:B------:R-:W-:Y:S02]  /*50e0*/  @!P0 PRMT R40, RZ, 0x654, R40 ;  /* 0x00000654ff288816 */ /* 0x000fe40000000028 */
[----:B-1----:R-:W-:Y:S02]  /*50f0*/  SEL R5, RZ, 0x1, P3 ;  /* 0x00000001ff057807 */ /* 0x002fe40001800000 */
[----:B------:R-:W-:Y:S02]  /*5100*/  SEL R156, R156, RZ, P3 ;  /* 0x000000ff9c9c7207 */ /* 0x000fe40001800000 */
[----:B------:R-:W-:Y:S01]  /*5110*/  LOP3.LUT R158, R158, R5, RZ, 0x3c, !PT ;  /* 0x000000059e9e7212 */ /* 0x000fe200078e3cff */
[----:B------:R0:W-:Y:S01]  /*5120*/  @!P0 SYNCS.ARRIVE.TRANS64.RED.A1T0 RZ, [R40+URZ], RZ ;  /* 0x000000ff28ff89a7 */ /* 0x0001e2000810043f */
[----:B------:R-:W-:Y:S01]  /*5130*/  PLOP3.LUT P0, PT, PT, PT, PT, 0x8, 0x0 ;  /* 0x000000000000781c */ /* 0x000fe20003f0e170 */
[----:B------:R-:W-:-:S12]  /*5140*/  @P2 BRA `(.L_x_6721) ;  /* 0xffffffd400a82947 */ /* 0x000fd8000383ffff */
.L_x_6684:
[----:B------:R-:W1:Y:S01]  /*5150*/  LDC R0, c[0x0][0xa80] ;  /* 0x0002a000ff007b82 */ /* 0x000e620000000800 */
[----:B------:R4:W-:Y:S01]  /*5160*/  STL.128 [R1+0x1e0], RZ ;  /* 0x0001e0ff01007387 */ /* 0x0009e20000100c00 */
[----:B------:R-:W-:Y:S01]  /*5170*/  BSSY B0, `(.L_x_6722) ;  /* 0x0000027000007945 */ /* 0x000fe20003800000 */
[----:B------:R-:W-:Y:S02]  /*5180*/  IMAD.U32 R38, RZ, RZ, UR39 ;  /* 0x00000027ff267e24 */ /* 0x000fe4000f8e00ff */
[----:B------:R4:W-:Y:S04]  /*5190*/  STL.128 [R1+0x1f0], RZ ;  /* 0x0001f0ff01007387 */ /* 0x0009e80000100c00 */
[----:B------:R4:W-:Y:S04]  /*51a0*/  STL.128 [R1+0x210], RZ ;  /* 0x000210ff01007387 */ /* 0x0009e80000100c00 */
[----:B------:R4:W-:Y:S04]  /*51b0*/  STL.128 [R1+0x220], RZ ;  /* 0x000220ff01007387 */ /* 0x0009e80000100c00 */
[----:B------:R4:W-:Y:S04]  /*51c0*/  STL.128 [R1+0x230], RZ ;  /* 0x000230ff01007387 */ /* 0x0009e80000100c00 */
[----:B------:R4:W-:Y:S04]  /*51d0*/  STL.128 [R1+0x240], RZ ;  /* 0x000240ff01007387 */ /* 0x0009e80000100c00 */
[----:B-1----:R4:W-:Y:S04]  /*51e0*/  STL [R1+0x200], R0 ;  /* 0x0002000001007387 */ /* 0x0029e80000100800 */
        /* <DEDUP_REMOVED lines=28> */
[----:B------:R-:W-:Y:S05]  /*53b0*/  @P0 BRA `(.L_x_6723) ;  /* 0x0000000000080947 */ /* 0x000fea0003800000 */
[----:B------:R-:W1:Y:S02]  /*53c0*/  FENCE.VIEW.ASYNC.G ;  /* 0x00000000000073c6 */ /* 0x000e640000000100 */
[----:B-1----:R-:W-:Y:S06]  /*53d0*/  BAR.ARV 0xc, 0x180 ;  /* 0x0306000000007b1d */ /* 0x002fec0000002000 */
.L_x_6723:
[----:B------:R-:W-:Y:S05]  /*53e0*/  BSYNC B0 ;  /* 0x0000000000007941 */ /* 0x000fea0003800000 */
.L_x_6722:
[----:B------:R-:W-:Y:S01]  /*53f0*/  UISETP.NE.AND UP0, UPT, UR38, 0x1, UPT ;  /* 0x000000012600788c */ /* 0x000fe2000bf05270 */
[----:B------:R-:W-:Y:S01]  /*5400*/  IMAD.U32 R34, RZ, RZ, UR39 ;  /* 0x00000027ff227e24 */ /* 0x000fe2000f8e00ff */
[----:B------:R-:W-:Y:S01]  /*5410*/  IADD3 R38, P0, R38, 0x1e0, RZ ;  /* 0x000001e026267810 */ /* 0x000fe20007f1e0ff */
[----:B------:R-:W-:Y:S03]  /*5420*/  BSSY B7, `(.L_x_6724) ;  /* 0x0002482000077945 */ /* 0x000fe60003800000 */
[----:B------:R-:W-:Y:S01]  /*5430*/  PLOP3.LUT P2, PT, PT, PT, UP0, 0x80, 0x0 ;  /* 0x000000000000781c */ /* 0x000fe20003f4f008 */
[----:B------:R-:W-:Y:S01]  /*5440*/  IMAD.X R37, RZ, RZ, UR42, P0 ;  /* 0x0000002aff257e24 */ /* 0x000fe200080e06ff */
[----:B------:R-:W-:-:S05]  /*5450*/  IADD3 R34, P1, R34, 0x210, RZ ;  /* 0x0000021022227810 */ /* 0x000fca0007f3e0ff */
[----:B------:R-:W-:-:S06]  /*5460*/  IMAD.X R33, RZ, RZ, UR42, P1 ;  /* 0x0000002aff217e24 */ /* 0x000fcc00088e06ff */
[----:B------:R-:W-:Y:S05]  /*5470*/  @!P2 BRA `(.L_x_6725) ;  /* 0x0000008000b8a947 */ /* 0x000fea0003800000 */
[----:B----4-:R-:W1:Y:S01]  /*5480*/  LDC R0, c[0x0][0x448] ;  /* 0x00011200ff007b82 */ /* 0x010e620000000800 */
[----:B------:R-:W-:-:S07]  /*5490*/  VIADD R3, R181, 0x3f ;  /* 0x0000003fb5037836 */ /* 0x000fce0000000000 */
[----:B------:R-:W4:Y:S01]  /*54a0*/  LDC.64 R4, c[0x0][0xad8] ;  /* 0x0002b600ff047b82 */ /* 0x000f220000000a00 */
[----:B-1----:R-:W-:Y:S02]  /*54b0*/  ISETP.NE.AND P1, PT, R0, 0x1, PT ;  /* 0x000000010000780c */ /* 0x002fe40003f25270 */
[----:B----4-:R-:W-:-:S11]  /*54c0*/  ISETP.GE.AND P2, PT, R5, 0x1, PT ;  /* 0x000000010500780c */ /* 0x010fd60003f46270 */
[----:B------:R-:W1:Y:S08]  /*54d0*/  @P1 LDC R0, c[0x0][0x44c] ;  /* 0x00011300ff001b82 */ /* 0x000e700000000800 */
[----:B------:R-:W4:Y:S01]  /*54e0*/  @P1 LDC R7, c[0x0][0x450] ;  /* 0x00011400ff071b82 */ /* 0x000f220000000800 */
[----:B-1----:R-:W-:-:S05]  /*54f0*/  @P1 IMAD.HI.U32 R0, R3, R0, RZ ;  /* 0x0000000003001227 */ /* 0x002fca00078e00ff */
[----:B----4-:R-:W-:-:S05]  /*5500*/  @P1 SHF.R.U32.HI R3, RZ, R7, R0 ;  /* 0x00000007ff031219 */ /* 0x010fca0000011600 */
        /* <DEDUP_REMOVED lines=14> */
.L_x_6728:
[----:B------:R-:W-:-:S13]  /*55f0*/  ISETP.NE.AND P0, PT, R5, 0x1, PT ;  /* 0x000000010500780c */ /* 0x000fda0003f05270 */
[----:B------:R-:W1:Y:S02]  /*5600*/  @P0 LDC.64 R6, c[0x0][0xae0] ;  /* 0x0002b800ff060b82 */ /* 0x000e640000000a00 */
[----:B-1----:R-:W-:-:S05]  /*5610*/  @P0 IMAD.HI.U32 R6, R0, R6, RZ ;  /* 0x0000000600060227 */ /* 0x002fca00078e00ff */
[----:B------:R-:W-:-:S07]  /*5620*/  @P0 SHF.R.U32.HI R0, RZ, R7, R6 ;  /* 0x00000007ff000219 */ /* 0x000fce0000011606 */
.L_x_6729:
[----:B------:R-:W-:Y:S05]  /*5630*/  BSYNC B0 ;  /* 0x0000000000007941 */ /* 0x000fea0003800000 */
.L_x_6727:
[----:B------:R-:W-:-:S05]  /*5640*/  IMAD R3, R0, R5, R5 ;  /* 0x0000000500037224 */ /* 0x000fca00078e0205 */
[----:B------:R-:W-:-:S07]  /*5650*/  VIMNMX R4, R4, R3, PT ;  /* 0x0000000304047248 */ /* 0x000fce0003fe0100 */
.L_x_6726:
[----:B------:R-:W1:Y:S01]  /*5660*/  @P1 LDC R0, c[0x0][0x44c] ;  /* 0x00011300ff001b82 */ /* 0x000e620000000800 */
[----:B------:R-:W-:Y:S01]  /*5670*/  VIADD R4, R4, 0x3f ;  /* 0x0000003f04047836 */ /* 0x000fe20000000000 */
[----:B------:R-:W-:Y:S01]  /*5680*/  ULDC UR4, c[0x0][0xad4] ;  /* 0x0002b50000047ab9 */ /* 0x000fe20000000800 */
[----:B------:R-:W-:-:S03]  /*5690*/  IMAD.MOV.U32 R7, RZ, RZ, R181 ;  /* 0x000000ffff077224 */ /* 0x000fc600078e00b5 */
[----:B------:R-:W-:Y:S02]  /*56a0*/  SHF.R.S32.HI R3, RZ, 0x1f, R4 ;  /* 0x0000001fff037819 */ /* 0x000fe40000011404 */
[----:B------:R-:W4:Y:S02]  /*56b0*/  @P1 LDC R9, c[0x0][0x450] ;  /* 0x00011400ff091b82 */ /* 0x000f240000000800 */
[----:B------:R-:W-:-:S04]  /*56c0*/  LEA.HI R3, R3, R4, RZ, 0x6 ;  /* 0x0000000403037211 */ /* 0x000fc800078f30ff */
[----:B------:R-:W-:-:S04]  /*56d0*/  SHF.R.S32.HI R3, RZ, 0x6, R3 ;  /* 0x00000006ff037819 */ /* 0x000fc80000011403 */
[----:B------:R-:W-:Y:S01]  /*56e0*/  VIMNMX R12, R26, R3, PT ;  /* 0x000000031a0c7248 */ /* 0x000fe20003fe0100 */
[----:B-1----:R-:W-:-:S05]  /*56f0*/  @P1 IMAD.HI.U32 R0, R181, R0, RZ ;  /* 0x00000000b5001227 */ /* 0x002fca00078e00ff */
[----:B----4-:R-:W-:-:S05]  /*5700*/  @P1 SHF.R.U32.HI R7, RZ, R9, R0 ;  /* 0x00000009ff071219 */ /* 0x010fca0000011600 */
        /* <DEDUP_REMOVED lines=13> */
.L_x_6732:
[----:B------:R-:W-:-:S13]  /*57e0*/  ISETP.NE.AND P0, PT, R5, 0x1, PT ;  /* 0x000000010500780c */ /* 0x000fda0003f05270 */
[----:B------:R-:W1:Y:S02]  /*57f0*/  @P0 LDC.64 R6, c[0x0][0xae0] ;  /* 0x0002b800ff060b82 */ /* 0x000e640000000a00 */
[----:B-1----:R-:W-:-:S05]  /*5800*/  @P0 IMAD.HI.U32 R6, R190, R6, RZ ;  /* 0x00000006be060227 */ /* 0x002fca00078e00ff */
[----:B------:R-:W-:-:S07]  /*5810*/  @P0 SHF.R.U32.HI R190, RZ, R7, R6 ;  /* 0x00000007ffbe0219 */ /* 0x000fce0000011606 */
.L_x_6733:
[----:B------:R-:W-:Y:S05]  /*5820*/  BSYNC B0 ;  /* 0x0000000000007941 */ /* 0x000fea0003800000 */
.L_x_6731:
[----:B------:R-:W-:-:S05]  /*5830*/  IMAD R5, R190, R5, RZ ;  /* 0x00000005be057224 */ /* 0x000fca00078e02ff */
[----:B------:R-:W-:-:S07]  /*5840*/  VIMNMX R0, R0, R5, !PT ;  /* 0x0000000500007248 */ /* 0x000fce0007fe0100 */
.L_x_6730:
        /* <DEDUP_REMOVED lines=8> */
[----:B------:R-:W-:Y:S01]  /*58d0*/  ISETP.NE.AND P0, PT, R213, RZ, PT ;  /* 0x000000ffd500720c */ /* 0x000fe20003f05270 */
[----:B------:R-:W-:-:S03]  /*58e0*/  ULDC UR4, c[0x0][0xae8] ;  /* 0x0002ba0000047ab9 */ /* 0x000fc60000000800 */
[----:B---3--:R-:W-:-:S04]  /*58f0*/  SEL R11, R213, UR4, P0 ;  /* 0x00000004d50b7c07 */ /* 0x008fc80008000000 */
[-C--:B------:R-:W-:Y:S02]  /*5900*/  IABS R6, R11.reuse ;  /* 0x0000000b00067213 */ /* 0x080fe40000000000 */
[----:B------:R-:W-:Y:S02]  /*5910*/  IADD3 R0, R11, -0x1, R12 ;  /* 0xffffffff0b007810 */ /* 0x000fe40007ffe00c */
[----:B------:R-:W1:Y:S01]  /*5920*/  I2F.RP R3, R6 ;  /* 0x0000000600037306 */ /* 0x000e620000209400 */
[----:B0-----:R-:W-:Y:S02]  /*5930*/  IABS R10, R11 ;  /* 0x0000000b000a7213 */ /* 0x001fe40000000000 */
[----:B------:R-:W-:-:S05]  /*5940*/  IMAD.IADD R0, R0, 0x1, -R9 ;  /* 0x0000000100007824 */ /* 0x000fca00078e0a09 */
[----:B------:R-:W-:Y:S02]  /*5950*/  IABS R8, R0 ;  /* 0x0000000000087213 */ /* 0x000fe40000000000 */
[----:B------:R-:W-:-:S04]  /*5960*/  LOP3.LUT R0, R0, R11, RZ, 0x3c, !PT ;  /* 0x0000000b00007212 */ /* 0x000fc800078e3cff */
[----:B------:R-:W-:Y:S01]  /*5970*/  ISETP.GE.AND P2, PT, R0, RZ, PT ;  /* 0x000000ff0000720c */ /* 0x000fe20003f46270 */
[----:B-1----:R-:W0:Y:S02]  /*5980*/  MUFU.RCP R3, R3 ;  /* 0x0000000300037308 */ /* 0x002e240000001000 */
        /* <DEDUP_REMOVED lines=19> */
.L_x_6735:
[----:B------:R-:W-:Y:S05]  /*5ac0*/  BSYNC B0 ;  /* 0x0000000000007941 */ /* 0x000fea0003800000 */
.L_x_6734:
[----:B------:R-:W-:Y:S01]  /*5ad0*/  IMAD R0, R220, R3, R9 ;  /* 0x00000003dc007224 */ /* 0x000fe200078e0209 */
[----:B------:R-:W-:-:S04]  /*5ae0*/  PRMT R4, RZ, 0x7610, R4 ;  /* 0x00007610ff047816 */ /* 0x000fc80000000004 */
[----:B------:R-:W-:-:S04]  /*5af0*/  VIADDMNMX R12, R0, R3, R12, PT ;  /* 0x00000003000c7246 */ /* 0x000fc8000380010c */
[----:B------:R-:W-:-:S13]  /*5b00*/  ISETP.GT.AND P0, PT, R12, R0, PT ;  /* 0x000000000c00720c */ /* 0x000fda0003f04270 */
[----:B------:R-:W-:Y:S05]  /*5b10*/  @!P0 BRA `(.L_x_6736) ;  /* 0x0000024000488947 */ /* 0x000fea0003800000 */
        /* <DEDUP_REMOVED lines=14> */
[----:B-----5:R-:W4:Y:S04]  /*5c00*/  LDL R35, [R1+0x22c] ;  /* 0x00022c0001237983 */ /* 0x020f280000100800 */
        /* <DEDUP_REMOVED lines=103> */
[----:B---3--:R-:W0:Y:S03]  /*6280*/  S2R R11, SR_TID.X ;  /* 0x00000000000b7919 */ /* 0x008e260000002100 */
[----:B------:R-:W3:Y:S04]  /*6290*/  LDL R14, [R1+0x3f4] ;  /* 0x0003f400010e7983 */ /* 0x000ee80000100800 */
[----:B------:R-:W3:Y:S04]  /*62a0*/  LDL R15, [R1+0x3f8] ;  /* 0x0003f800010f7983 */ /* 0x000ee80000100800 */
[----:B------:R-:W3:Y:S04]  /*62b0*/  LDL R20, [R1+0x3fc] ;  /* 0x0003fc0001147983 */ /* 0x000ee80000100800 */
[----:B------:R-:W3:Y:S04]  /*62c0*/  LDL R21, [R1+0x400] ;  /* 0x0004000001157983 */ /* 0x000ee80000100800 */
[----:B------:R-:W3:Y:S04]  /*62d0*/  LDL R152, [R1+0x404] ;  /* 0x0004040001987983 */ /* 0x000ee80000100800 */
[----:B------:R-:W3:Y:S01]  /*62e0*/  LDL R153, [R1+0x408] ;  /* 0x0004080001997983 */ /* 0x000ee20000100800 */
[----:B0-----:R-:W-:-:S02]  /*62f0*/  VIADD R13, R11, 0xffffff80 ;  /* 0xffffff800b0d7836 */ /* 0x001fc40000000000 */
[----:B------:R-:W-:-:S05]  /*6300*/  VIADD R11, R11, 0xffffff80 ;  /* 0xffffff800b0b7836 */ /* 0x000fca0000000000 */
[----:B------:R-:W-:-:S04]  /*6310*/  SHF.R.S32.HI R11, RZ, 0x1f, R11 ;  /* 0x0000001fff0b7819 */ /* 0x000fc8000001140b */
[----:B------:R-:W-:Y:S01]  /*6320*/  LEA.HI R11, R11, R13, RZ, 0x7 ;  /* 0x0000000d0b0b7211 */ /* 0x000fe200078f38ff */
[----:B----4-:R0:W-:Y:S03]  /*6330*/  STL [R1+0x214], R10 ;  /* 0x0002140a01007387 */ /* 0x0101e60000100800 */
[----:B------:R-:W-:Y:S01]  /*6340*/  SHF.R.S32.HI R11, RZ, 0x7, R11 ;  /* 0x00000007ff0b7819 */ /* 0x000fe2000001140b */
[----:B------:R1:W-:Y:S04]  /*6350*/  STL [R1+0x210], R9 ;  /* 0x0002100901007387 */ /* 0x0003e80000100800 */
[----:B------:R-:W4:Y:S04]  /*6360*/  SHFL.IDX PT, R132, R11, RZ, 0x1f ;  /* 0x00001fff0b847589 */ /* 0x000f2800000e0000 */
[----:B0-----:R-:W3:Y:S04]  /*6370*/  LDL R10, [R1+0x3e8] ;  /* 0x0003e800010a7983 */ /* 0x001ee80000100800 */
[----:B------:R0:W-:Y:S04]  /*6380*/  STL [R1+0x218], R8 ;  /* 0x0002180801007387 */ /* 0x0001e80000100800 */
[----:B-1----:R-:W3:Y:S04]  /*6390*/  LDL R9, [R1+0x3e4] ;  /* 0x0003e40001097983 */ /* 0x002ee80000100800 */
[----:B------:R-:W3:Y:S04]  /*63a0*/  LDL R13, [R1+0x3f0] ;  /* 0x0003f000010d7983 */ /* 0x000ee80000100800 */
[----:B0-----:R-:W3:Y:S01]  /*63b0*/  LDL R8, [R1+0x40c] ;  /* 0x00040c0001087983 */ /* 0x001ee20000100800 */
[----:B----4-:R-:W-:-:S04]  /*63c0*/  LEA.HI R11, R132, R132, RZ, 0x1 ;  /* 0x00000084840b7211 */ /* 0x010fc800078f08ff */
[----:B------:R-:W-:-:S05]  /*63d0*/  LOP3.LUT R11, R11, 0x1fffe, RZ, 0xc0, !PT ;  /* 0x0001fffe0b0b7812 */ /* 0x000fca00078ec0ff */
[----:B------:R-:W-:Y:S02]  /*63e0*/  IMAD.IADD R132, R132, 0x1, -R11 ;  /* 0x0000000184847824 */ /* 0x000fe400078e0a0b */
[----:B------:R-:W4:Y:S02]  /*63f0*/  LDL R11, [R1+0x3ec] ;  /* 0x0003ec00010b7983 */ /* 0x000f240000100800 */
[----:B------:R-:W-:-:S04]  /*6400*/  IMAD R132, R132, 0x8000, R2 ;  /* 0x0000800084847824 */ /* 0x000fc800078e0202 */
[----:B------:R-:W-:Y:S01]  /*6410*/  VIADD R132, R132, 0x400 ;  /* 0x0000040084847836 */ /* 0x000fe20000000000 */
[----:B------:R0:W-:Y:S04]  /*6420*/  STL [R1+0x228], R34 ;  /* 0x0002282201007387 */ /* 0x0001e80000100800 */
[----:B------:R-:W-:Y:S01]  /*6430*/  SHF.R.U32.HI R132, RZ, 0x4, R132 ;  /* 0x00000004ff847819 */ /* 0x000fe20000011684 */
[----:B------:R1:W-:Y:S01]  /*6440*/  STL [R1+0x224], R3 ;  /* 0x0002240301007387 */ /* 0x0003e20000100800 */
[----:B0-----:R-:W-:Y:S02]  /*6450*/  VIADD R34, R2, 0x36400 ;  /* 0x0003640002227836 */ /* 0x001fe40000000000 */
[----:B-1----:R-:W-:-:S03]  /*6460*/  LOP3.LUT R3, R132, 0x3fff, RZ, 0xc0, !PT ;  /* 0x00003fff84037812 */ /* 0x002fc600078ec0ff */
[----:B------:R-:W-:Y:S02]  /*6470*/  SHF.R.U32.HI R34, RZ, 0x4, R34 ;  /* 0x00000004ff227819 */ /* 0x000fe40000011622 */
[----:B------:R-:W-:Y:S02]  /*6480*/  LOP3.LUT R3, R3, 0x2000000, RZ, 0xfc, !PT ;  /* 0x0200000003037812 */ /* 0x000fe400078efcff */
[----:B------:R-:W-:Y:S01]  /*6490*/  LOP3.LUT R34, R34, 0x3fff, RZ, 0xc0, !PT ;  /* 0x00003fff22227812 */ /* 0x000fe200078ec0ff */
[----:B------:R0:W-:Y:S04]  /*64a0*/  STL [R1+0x3b0], R6 ;  /* 0x0003b00601007387 */ /* 0x0001e80000100800 */
[----:B------:R1:W-:Y:S04]  /*64b0*/  STL [R1+0x3bc], R5 ;  /* 0x0003bc0501007387 */ /* 0x0003e80000100800 */
[----:B------:R1:W-:Y:S01]  /*64c0*/  STL [R1+0x3c0], R7 ;  /* 0x0003c00701007387 */ /* 0x0003e20000100800 */
[----:B0-----:R-:W-:-:S03]  /*64d0*/  IMAD R6, R33, 0x1000, R3 ;  /* 0x0000100021067824 */ /* 0x001fc600078e0203 */
[----:B------:R0:W-:Y:S01]  /*64e0*/  STL [R1+0x3b8], R4 ;  /* 0x0003b80401007387 */ /* 0x0001e20000100800 */
[----:B-1----:R-:W-:Y:S02]  /*64f0*/  IMAD.MOV.U32 R5, RZ, RZ, 0x40000040 ;  /* 0x40000040ff057424 */ /* 0x002fe400078e00ff */
[----:B------:R-:W-:Y:S01]  /*6500*/  IMAD.MOV.U32 R7, RZ, RZ, 0x40000040 ;  /* 0x40000040ff077424 */ /* 0x000fe200078e00ff */
[----:B0-----:R-:W-:Y:S01]  /*6510*/  LOP3.LUT R4, R34, 0x10000, RZ, 0xfc, !PT ;  /* 0x0001000022047812 */ /* 0x001fe200078efcff */
[----:B------:R0:W-:Y:S01]  /*6520*/  STL [R1+0x3c4], R24 ;  /* 0x0003c41801007387 */ /* 0x0001e20000100800 */
[----:B------:R-:W-:Y:S02]  /*6530*/  R2UR UR6, R6 ;  /* 0x00000000060672ca */ /* 0x000fe400000e0000 */
[----:B------:R-:W-:Y:S01]  /*6540*/  R2UR UR7, R7 ;  /* 0x00000000070772ca */ /* 0x000fe200000e0000 */
[----:B------:R1:W-:Y:S01]  /*6550*/  STL [R1+0x3d4], R25 ;  /* 0x0003d41901007387 */ /* 0x0003e20000100800 */
[----:B------:R-:W-:-:S02]  /*6560*/  R2UR UR4, R4 ;  /* 0x00000000040472ca */ /* 0x000fc400000e0000 */
[----:B------:R-:W-:Y:S01]  /*6570*/  R2UR UR5, R5 ;  /* 0x00000000050572ca */ /* 0x000fe200000e0000 */
[----:B0-----:R-:W-:Y:S02]  /*6580*/  VIADD R24, R6, 0x80 ;  /* 0x0000008006187836 */ /* 0x001fe40000000000 */
        /* <DEDUP_REMOVED lines=110> */
[----:B0-----:R-:W-:-:S06]  /*6c70*/  WARPGROUP.ARRIVE ;  /* 0x00000000000079c5 */ /* 0x001fcc0000000000 */
[----:B------:R-:W-:Y:S01]  /*6c80*/  HGMMA.64x256x16.F32 R24, gdesc[UR4].tnspB, RZ, !UPT, gsb0 ;  /* 0x43e00000041879f0 */ /* 0x000fe2000c0008ff */
[----:B---3--:R0:W-:Y:S04]  /*6c90*/  STL [R1+0x3e8], R10 ;  /* 0x0003e80a01007387 */ /* 0x0081e80000100800 */
[----:B----4-:R1:W-:Y:S01]  /*6ca0*/  STL [R1+0x3ec], R11 ;  /* 0x0003ec0b01007387 */ /* 0x0103e20000100800 */
[----:B0-----:R-:W-:Y:S02]  /*6cb0*/  VIADD R10, R4, 0x2 ;  /* 0x00000002040a7836 */ /* 0x001fe40000000000 */
[----:B-1----:R-:W-:-:S03]  /*6cc0*/  IMAD.MOV.U32 R11, RZ, RZ, 0x40000040 ;  /* 0x40000040ff0b7424 */ /* 0x002fc600078e00ff */
[----:B------:R-:W-:Y:S02]  /*6cd0*/  R2UR UR8, R10 ;  /* 0x000000000a0872ca */ /* 0x000fe400000e0000 */
[----:B------:R-:W-:Y:S01]  /*6ce0*/  R2UR UR9, R11 ;  /* 0x000000000b0972ca */ /* 0x000fe200000e0000 */
[----:B------:R0:W-:Y:S04]  /*6cf0*/  STL [R1+0x3e4], R9 ;  /* 0x0003e40901007387 */ /* 0x0001e80000100800 */
[----:B------:R1:W-:Y:S04]  /*6d00*/  STL [R1+0x3f0], R13 ;  /* 0x0003f00d01007387 */ /* 0x0003e80000100800 */
[----:B------:R-:W-:Y:S04]  /*6d10*/  STL [R1+0x3f4], R14 ;  /* 0x0003f40e01007387 */ /* 0x000fe80000100800 */
[----:B------:R-:W-:Y:S04]  /*6d20*/  STL [R1+0x3f8], R15 ;  /* 0x0003f80f01007387 */ /* 0x000fe80000100800 */
[----:B------:R-:W-:Y:S04]  /*6d30*/  STL [R1+0x3fc], R20 ;  /* 0x0003fc1401007387 */ /* 0x000fe80000100800 */
[----:B------:R-:W-:Y:S04]  /*6d40*/  STL [R1+0x400], R21 ;  /* 0x0004001501007387 */ /* 0x000fe80000100800 */
[----:B------:R-:W-:Y:S04]  /*6d50*/  STL [R1+0x404], R152 ;  /* 0x0004049801007387 */ /* 0x000fe80000100800 */
[----:B------:R-:W-:Y:S04]  /*6d60*/  STL [R1+0x408], R153 ;  /* 0x0004089901007387 */ /* 0x000fe80000100800 */
[----:B------:R2:W-:Y:S01]  /*6d70*/  STL [R1+0x40c], R8 ;  /* 0x00040c0801007387 */ /* 0x0005e20000100800 */
[----:B0-----:R-:W-:-:S02]  /*6d80*/  IMAD.MOV.U32 R9, RZ, RZ, 0x40000040 ;  /* 0x40000040ff097424 */ /* 0x001fc400078e00ff */
[----:B------:R-:W-:Y:S01]  /*6d90*/  IMAD.MOV.U32 R7, RZ, RZ, 0x40000040 ;  /* 0x40000040ff077424 */ /* 0x000fe200078e00ff */
[----:B-1----:R0:W5:Y:S01]  /*6da0*/  LDL R13, [R1+0x1c0] ;  /* 0x0001c000010d7983 */ /* 0x0021620000100800 */
[----:B--2---:R-:W-:Y:S01]  /*6db0*/  VIADD R8, R6, 0x100 ;  /* 0x0000010006087836 */ /* 0x004fe20000000000 */
[----:B------:R-:W-:Y:S01]  /*6dc0*/  R2UR UR7, R9 ;  /* 0x00000000090772ca */ /* 0x000fe200000e0000 */
[----:B------:R-:W-:-:S03]  /*6dd0*/  IMAD.MOV.U32 R9, RZ, RZ, 0x40000040 ;  /* 0x40000040ff097424 */ /* 0x000fc600078e00ff */
        /* <DEDUP_REMOVED lines=38> */
[----:B------:R-:W-:Y:S01]  /*7040*/  HGMMA.64x256x16.F32 R24, gdesc[UR8].tnspB, R24, gsb0 ;  /* 0x43e00000081879f0 */ /* 0x000fe20008000818 */
        /* <DEDUP_REMOVED lines=36> */
[----:B------:R-:W-:Y:S01]  /*7290*/  R2UR UR6, R6 ;  /* 0x00000000060672ca */ /* 0x000fe200000e0000 */
[----:B------:R-:W-:Y:S01]  /*72a0*/  VIADD R6, R4, 0x6 ;  /* 0x0000000604067836 */ /* 0x000fe20000000000 */
[----:B------:R-:W-:Y:S01]  /*72b0*/  R2UR UR7, R7 ;  /* 0x00000000070772ca */ /* 0x000fe200000e0000 */
[----:B------:R-:W-:-:S03]  /*72c0*/  IMAD.MOV.U32 R7, RZ, RZ, 0x40000040 ;  /* 0x40000040ff077424 */ /* 0x000fc600078e00ff */
        /* <DEDUP_REMOVED lines=330> */
.L_x_6737:
[----:B------:R-:W-:Y:S01]  /*8770*/  VIADD R20, R12, 0xfffffffe ;  /* 0xfffffffe0c147836 */ /* 0x000fe20000000000 */
[----:B------:R-:W-:Y:S01]  /*8780*/  BSSY B0, `(.L_x_6738) ;  /* 0x00003e8000007945 */ /* 0x000fe20003800000 */
[----:B-----5:R-:W-:-:S03]  /*8790*/  IMAD R13, R13, 0x8, R2 ;  /* 0x000000080d0d7824 */ /* 0x020fc600078e0202 */
[----:B------:R-:W-:Y:S01]  /*87a0*/  ISETP.GE.AND P0, PT, R20, R0, PT ;  /* 0x000000001400720c */ /* 0x000fe20003f06270 */
[----:B------:R-:W-:-:S05]  /*87b0*/  VIADD R14, R13, 0x38860 ;  /* 0x000388600d0e7836 */ /* 0x000fca0000000000 */
[----:B------:R-:W-:-:S04]  /*87c0*/  PRMT R14, R155, 0x654, R14 ;  /* 0x000006549b0e7816 */ /* 0x000fc8000000000e */
[----:B------:R0:W-:Y:S03]  /*87d0*/  SYNCS.ARRIVE.TRANS64.RED.A1T0 RZ, [R14+URZ], RZ ;  /* 0x000000ff0eff79a7 */ /* 0x0001e6000810043f */
[----:B------:R-:W-:Y:S05]  /*87e0*/  @!P0 BRA `(.L_x_6739) ;  /* 0x0000003c00848947 */ /* 0x000fea0003800000 */
.L_x_6741:
[----:B0-----:R-:W2:Y:S04]  /*87f0*/  LDL R21, [R1+0x1c0] ;  /* 0x0001c00001157983 */ /* 0x001ea80000100800 */
        /* <DEDUP_REMOVED lines=63> */
[----:B01----:R-:W4:Y:S01]  /*8bf0*/  LDL.64 R14, [R1+0x408] ;  /* 0x00040800010e7983 */ /* 0x003f220000100a00 */
[----:B--2---:R-:W-:-:S04]  /*8c00*/  IMAD R148, R21, 0x40, R162 ;  /* 0x0000004015947824 */ /* 0x004fc800078e02a2 */
[----:B------:R-:W-:Y:S01]  /*8c10*/  IMAD R148, R148, 0x4, R2 ;  /* 0x0000000494947824 */ /* 0x000fe200078e0202 */
[----:B------:R-:W-:Y:S06]  /*8c20*/  BAR.SYNC.DEFER_BLOCKING 0xe, 0x100 ;  /* 0x0384000000007b1d */ /* 0x000fec0000010000 */
[----:B------:R-:W3:Y:S04]  /*8c30*/  LDS R149, [R148+0x38400] ;  /* 0x0384000094957984 */ /* 0x000ee80000000800 */
        /* <DEDUP_REMOVED lines=193> */
[----:B0-----:R-:W2:Y:S04]  /*9850*/  LDL R12, [R1+0x214] ;  /* 0x00021400010c7983 */ /* 0x001ea80000100800 */
[----:B------:R-:W3:Y:S04]  /*9860*/  LDL R13, [R1+0x218] ;  /* 0x00021800010d7983 */ /* 0x000ee80000100800 */
        /* <DEDUP_REMOVED lines=126> */
[----:B--2---:R-:W-:Y:S04]  /*a050*/  STL [R1+0x214], R12 ;  /* 0x0002140c01007387 */ /* 0x004fe80000100800 */
[----:B---3--:R-:W-:Y:S04]  /*a060*/  STL [R1+0x218], R13 ;  /* 0x0002180d01007387 */ /* 0x008fe80000100800 */
[----:B----4-:R-:W-:Y:S04]  /*a070*/  STL [R1+0x21c], R14 ;  /* 0x00021c0e01007387 */ /* 0x010fe80000100800 */
        /* <DEDUP_REMOVED lines=156> */
[----:B------:R-:W-:Y:S01]  /*aa40*/  VIADD R12, R21, 0x1 ;  /* 0x00000001150c7836 */ /* 0x000fe20000000000 */
[----:B------:R-:W-:Y:S01]  /*aa50*/  R2UR UR4, R4 ;  /* 0x00000000040472ca */ /* 0x000fe200000e0000 */
[----:B------:R-:W-:Y:S01]  /*aa60*/  IMAD.MOV.U32 R13, RZ, RZ, 0x40000040 ;  /* 0x40000040ff0d7424 */ /* 0x000fe200078e00ff */
[----:B------:R-:W-:Y:S01]  /*aa70*/  R2UR UR5, R5 ;  /* 0x00000000050572ca */ /* 0x000fe200000e0000 */
[----:B------:R-:W-:Y:S01]  /*aa80*/  IMAD.MOV.U32 R15, RZ, RZ, 0x40000040 ;  /* 0x40000040ff0f7424 */ /* 0x000fe200078e00ff */
[----:B------:R-:W-:Y:S01]  /*aa90*/  ISETP.NE.AND P0, PT, R12, 0x2, PT ;  /* 0x000000020c00780c */ /* 0x000fe20003f05270 */
[----:B------:R0:W-:Y:S01]  /*aaa0*/  STL [R1+0x1c0], R12 ;  /* 0x0001c00c01007387 */ /* 0x0001e20000100800 */
[----:B------:R-:W-:Y:S01]  /*aab0*/  R2UR UR7, R13 ;  /* 0x000000000d0772ca */ /* 0x000fe200000e0000 */
[----:B------:R-:W-:-:S10]  /*aac0*/  IMAD.MOV.U32 R13, RZ, RZ, 0x40000040 ;  /* 0x40000040ff0d7424 */ /* 0x000fd400078e00ff */
[----:B0-----:R-:W-:-:S04]  /*aad0*/  @!P0 IMAD.MOV.U32 R12, RZ, RZ, RZ ;  /* 0x000000ffff0c8224 */ /* 0x001fc800078e00ff */
[----:B------:R-:W-:-:S04]  /*aae0*/  IMAD R12, R12, 0x1000, R3 ;  /* 0x000010000c0c7824 */ /* 0x000fc800078e0203 */
[C---:B------:R-:W-:Y:S01]  /*aaf0*/  VIADD R14, R12.reuse, 0x80 ;  /* 0x000000800c0e7836 */ /* 0x040fe20000000000 */
[----:B------:R-:W-:Y:S01]  /*ab00*/  R2UR UR6, R12 ;  /* 0x000000000c0672ca */ /* 0x000fe200000e0000 */
[----:B--2---:R-:W-:-:S12]  /*ab10*/  WARPGROUP.ARRIVE ;  /* 0x00000000000079c5 */ /* 0x004fd80000000000 */
        /* <DEDUP_REMOVED lines=43> */
[----:B------:R-:W-:Y:S02]  /*add0*/  R2UR UR6, R14 ;  /* 0x000000000e0672ca */ /* 0x000fe400000e0000 */
[----:B------:R-:W-:Y:S02]  /*ade0*/  R2UR UR7, R15 ;  /* 0x000000000f0772ca */ /* 0x000fe400000e0000 */
        /* <DEDUP_REMOVED lines=38> */
[----:B------:R-:W-:Y:S01]  /*b050*/  R2UR UR7, R13 ;  /* 0x000000000d0772ca */ /* 0x000fe200000e0000 */
[----:B------:R-:W2:Y:S01]  /*b060*/  @!P0 LDL R12, [R1+0x1c4] ;  /* 0x0001c400010c8983 */ /* 0x000ea20000100800 */
[----:B------:R-:W-:Y:S02]  /*b070*/  R2UR UR4, R6 ;  /* 0x00000000060472ca */ /* 0x000fe400000e0000 */
[----:B------:R-:W-:Y:S01]  /*b080*/  R2UR UR5, R7 ;  /* 0x00000000070572ca */ /* 0x000fe200000e0000 */
[----:B------:R-:W3:Y:S04]  /*b090*/  LDL R13, [R1+0x1c8] ;  /* 0x0001c800010d7983 */ /* 0x000ee80000100800 */
        /* <DEDUP_REMOVED lines=70> */
[----:B-1----:R-:W3:Y:S04]  /*b500*/  LDL R139, [R1+0x238] ;  /* 0x00023800018b7983 */ /* 0x002ee80000100800 */
[----:B----4-:R-:W4:Y:S04]  /*b510*/  LDL R143, [R1+0x228] ;  /* 0x00022800018f7983 */ /* 0x010f280000100800 */
[----:B0-----:R-:W4:Y:S04]  /*b520*/  LDL R147, [R1+0x218] ;  /* 0x0002180001937983 */ /* 0x001f280000100800 */
[----:B--2---:R-:W2:Y:S04]  /*b530*/  LDL R149, [R1+0x210] ;  /* 0x0002100001957983 */ /* 0x004ea80000100800 */
        /* <DEDUP_REMOVED lines=126> */
[----:B--2---:R0:W-:Y:S04]  /*bd20*/  STL [R1+0x210], R149 ;  /* 0x0002109501007387 */ /* 0x0041e80000100800 */
        /* <DEDUP_REMOVED lines=129> */
[----:B------:R-:W-:-:S02]  /*c540*/  PLOP3.LUT P1, PT, PT, PT, UP0, 0x80, 0x0 ;  /* 0x000000000000781c */ /* 0x000fc40003f2f008 */
[----:B------:R-:W-:-:S05]  /*c550*/  @!P0 LOP3.LUT R12, R12, 0x1, RZ, 0x3c, !PT ;  /* 0x000000010c0c8812 */ /* 0x000fca00078e3cff */
[----:B------:R0:W-:Y:S01]  /*c560*/  @!P0 STL [R1+0x1c4], R12 ;  /* 0x0001c40c01008387 */ /* 0x0001e20000100800 */
[C---:B------:R-:W-:Y:S01]  /*c570*/  ISETP.GT.AND P0, PT, R20.reuse, R0, PT ;  /* 0x000000001400720c */ /* 0x040fe20003f04270 */
[----:B------:R-:W-:-:S04]  /*c580*/  VIADD R20, R20, 0xffffffff ;  /* 0xffffffff14147836 */ /* 0x000fc80000000000 */
[----:B------:R-:W-:Y:S08]  /*c590*/  @P1 BRA `(.L_x_6740) ;  /* 0x0000000000041947 */ /* 0x000ff00003800000 */
[----:B------:R-:W-:Y:S01]  /*c5a0*/  BPT.TRAP 0x1 ;  /* 0x000000040000795c */ /* 0x000fe20000300000 */
.L_x_6740:
[----:B-----5:R-:W-:-:S04]  /*c5b0*/  IMAD R14, R14, 0x8, R2 ;  /* 0x000000080e0e7824 */ /* 0x020fc800078e0202 */
[----:B------:R-:W-:-:S05]  /*c5c0*/  VIADD R14, R14, 0x38860 ;  /* 0x000388600e0e7836 */ /* 0x000fca0000000000 */
[----:B------:R-:W-:-:S04]  /*c5d0*/  PRMT R14, R155, 0x654, R14 ;  /* 0x000006549b0e7816 */ /* 0x000fc8000000000e */
[----:B------:R1:W-:Y:S01]  /*c5e0*/  SYNCS.ARRIVE.TRANS64.RED.A1T0 RZ, [R14+URZ], RZ ;  /* 0x000000ff0eff79a7 */ /* 0x0003e2000810043f */
[----:B------:R-:W-:Y:S05]  /*c5f0*/  @P0 BRA `(.L_x_6741) ;  /* 0xffffffc0007c0947 */ /* 0x000fea000383ffff */
.L_x_6739:
[----:B------:R-:W-:Y:S05]  /*c600*/  BSYNC B0 ;  /* 0x0000000000007941 */ /* 0x000fea0003800000 */
.L_x_6738:
[----:B------:R-:W2:Y:S04]  /*c610*/  LDL R3, [R1+0x1c0] ;  /* 0x0001c00001037983 */ /* 0x000ea80000100800 */
[----:B0-----:R-:W3:Y:S04]  /*c620*/  LDL.64 R52, [R1+0x220] ;  /* 0x0002200001347983 */ /* 0x001ee80000100a00 */
[----:B------:R-:W4:Y:S04]  /*c630*/  LDL.64 R48, [R1+0x240] ;  /* 0x0002400001307983 */ /* 0x000f280000100a00 */
[----:B------:R-:W5:Y:S04]  /*c640*/  LDL.64 R50, [R1+0x210] ;  /* 0x0002100001327983 */ /* 0x000f680000100a00 */
        /* <DEDUP_REMOVED lines=44> */
[----:B------:R-:W4:Y:S04]  /*c910*/  LDL R106, [R1+0x1c8] ;  /* 0x0001c800016a7983 */ /* 0x000f280000100800 */
[----:B------:R-:W4:Y:S01]  /*c920*/  LDL R105, [R1+0x1c0] ;  /* 0x0001c00001697983 */ /* 0x000f220000100800 */
[----:B--2---:R-:W-:-:S04]  /*c930*/  IMAD R3, R3, 0x40, R162 ;  /* 0x0000004003037824 */ /* 0x004fc800078e02a2 */
[----:B------:R-:W-:Y:S01]  /*c940*/  IMAD R104, R3, 0x4, R2 ;  /* 0x0000000403687824 */ /* 0x000fe200078e0202 */
[----:B------:R-:W-:Y:S06]  /*c950*/  BAR.SYNC.DEFER_BLOCKING 0xe, 0x100 ;  /* 0x0384000000007b1d */ /* 0x000fec0000010000 */
[----:B------:R-:W3:Y:S04]  /*c960*/  LDS R0, [R104+0x38400] ;  /* 0x0384000068007984 */ /* 0x000ee80000000800 */
[----:B------:R-:W0:Y:S01]  /*c970*/  LDS R104, [R104+0x38420] ;  /* 0x0384200068687984 */ /* 0x000e220000000800 */
[C---:B---3--:R-:W-:Y:S01]  /*c980*/  FMUL.FTZ R3, R0.reuse, R53 ;  /* 0x0000003500037220 */ /* 0x048fe20000410000 */
[C---:B------:R-:W-:Y:S01]  /*c990*/  FMUL.FTZ R2, R0.reuse, R52 ;  /* 0x0000003400027220 */ /* 0x040fe20000410000 */
[C---:B-----5:R-:W-:Y:S01]  /*c9a0*/  FMUL.FTZ R51, R0.reuse, R51 ;  /* 0x0000003300337220 */ /* 0x060fe20000410000 */
[C---:B------:R-:W-:Y:S01]  /*c9b0*/  FMUL.FTZ R50, R0.reuse, R50 ;  /* 0x0000003200327220 */ /* 0x040fe20000410000 */
[C---:B----4-:R-:W-:Y:S01]  /*c9c0*/  FMUL.FTZ R47, R0.reuse, R47 ;  /* 0x0000002f002f7220 */ /* 0x050fe20000410000 */
        /* <DEDUP_REMOVED lines=13> */
[C---:B-1----:R-:W-:Y:S01]  /*caa0*/  FMUL.FTZ R3, R0.reuse, R49 ;  /* 0x0000003100037220 */ /* 0x042fe20000410000 */
        /* <DEDUP_REMOVED lines=13> */
[----:B------:R-:W-:Y:S01]  /*cb80*/  STL.64 [R1+0x210], R50 ;  /* 0x0002103201007387 */ /* 0x000fe20000100a00 */
[C---:B-1----:R-:W-:Y:S01]  /*cb90*/  FMUL.FTZ R3, R0.reuse, R43 ;  /* 0x0000002b00037220 */ /* 0x042fe20000410000 */
[----:B------:R-:W-:-:S02]  /*cba0*/  FMUL.FTZ R2, R0, R42 ;  /* 0x0000002a00027220 */ /* 0x000fc40000410000 */
[----:B------:R1:W-:Y:S04]  /*cbb0*/  STL.64 [R1+0x230], R46 ;  /* 0x0002302e01007387 */ /* 0x0003e80000100a00 */
[----:B------:R-:W-:Y:S04]  /*cbc0*/  STL.64 [R1+0x250], R44 ;  /* 0x0002502c01007387 */ /* 0x000fe80000100a00 */
[----:B------:R-:W-:Y:S04]  /*cbd0*/  STL.64 [R1+0x260], R2 ;  /* 0x0002600201007387 */ /* 0x000fe80000100a00 */
[----:B------:R-:W-:Y:S04]  /*cbe0*/  STL.64 [R1+0x270], R40 ;  /* 0x0002702801007387 */ /* 0x000fe80000100a00 */
[----:B------:R-:W-:Y:S04]  /*cbf0*/  STL.64 [R1+0x280], R34 ;  /* 0x0002802201007387 */ /* 0x000fe80000100a00 */
        /* <DEDUP_REMOVED lines=8> */
[----:B-1----:R-:W5:Y:S04]  /*cc80*/  LDL.64 R46, [R1+0x2f8] ;  /* 0x0002f800012e7983 */ /* 0x002f680000100a00 */
[----:B------:R-:W5:Y:S04]  /*cc90*/  LDL.64 R52, [R1+0x318] ;  /* 0x0003180001347983 */ /* 0x000f680000100a00 */
[----:B------:R-:W5:Y:S04]  /*cca0*/  LDL.64 R50, [R1+0x328] ;  /* 0x0003280001327983 */ /* 0x000f680000100a00 */
[----:B------:R-:W5:Y:S04]  /*ccb0*/  LDL.64 R48, [R1+0x338] ;  /* 0x0003380001307983 */ /* 0x000f680000100a00 */
[----:B--2---:R-:W2:Y:S04]  /*ccc0*/  LDL.64 R36, [R1+0x348] ;  /* 0x0003480001247983 */ /* 0x004ea80000100a00 */
[----:B------:R-:W2:Y:S04]  /*ccd0*/  LDL.64 R44, [R1+0x358] ;  /* 0x00035800012c7983 */ /* 0x000ea80000100a00 */
[----:B------:R-:W2:Y:S04]  /*cce0*/  LDL.64 R42, [R1+0x368] ;  /* 0x00036800012a7983 */ /* 0x000ea80000100a00 */
[----:B------:R-:W2:Y:S04]  /*ccf0*/  LDL.64 R40, [R1+0x378] ;  /* 0x0003780001287983 */ /* 0x000ea80000100a00 */
[----:B---3--:R-:W3:Y:S04]  /*cd00*/  LDL.64 R38, [R1+0x388] ;  /* 0x0003880001267983 */ /* 0x008ee80000100a00 */
[----:B----4-:R-:W4:Y:S04]  /*cd10*/  LDL.64 R26, [R1+0x398] ;  /* 0x00039800011a7983 */ /* 0x010f280000100a00 */
[----:B------:R-:W4:Y:S04]  /*cd20*/  LDL.64 R34, [R1+0x3a8] ;  /* 0x0003a80001227983 */ /* 0x000f280000100a00 */
[----:B-----5:R-:W5:Y:S04]  /*cd30*/  LDL.64 R32, [R1+0x3b8] ;  /* 0x0003b80001207983 */ /* 0x020f680000100a00 */
[----:B------:R-:W5:Y:S04]  /*cd40*/  LDL.64 R30, [R1+0x3c8] ;  /* 0x0003c800011e7983 */ /* 0x000f680000100a00 */
[----:B------:R-:W5:Y:S04]  /*cd50*/  LDL.64 R28, [R1+0x3d8] ;  /* 0x0003d800011c7983 */ /* 0x000f680000100a00 */
[----:B------:R-:W5:Y:S04]  /*cd60*/  LDL.64 R2, [R1+0x3e8] ;  /* 0x0003e80001027983 */ /* 0x000f680000100a00 */
[----:B0-----:R-:W5:Y:S04]  /*cd70*/  LDL.64 R24, [R1+0x3f8] ;  /* 0x0003f80001187983 */ /* 0x001f680000100a00 */
[----:B------:R-:W5:Y:S01]  /*cd80*/  LDL.64 R20, [R1+0x408] ;  /* 0x0004080001147983 */ /* 0x000f620000100a00 */
        /* <DEDUP_REMOVED lines=63> */
[----:B------:R-:W-:Y:S01]  /*d180*/  VIADD R0, R105, 0x1 ;  /* 0x0000000169007836 */ /* 0x000fe20000000000 */
        /* <DEDUP_REMOVED lines=31> */
[----:B------:R-:W-:Y:S01]  /*d380*/  STL [R1+0x1c0], R0 ;  /* 0x0001c00001007387 */ /* 0x000fe20000100800 */
[----:B------:R-:W-:-:S03]  /*d390*/  ISETP.NE.AND P0, PT, R0, 0x2, PT ;  /* 0x000000020000780c */ /* 0x000fc60003f05270 */
[----:B------:R0:W-:Y:S02]  /*d3a0*/  STL.64 [R1+0x310], R4 ;  /* 0x0003100401007387 */ /* 0x0001e40000100a00 */
[----:B0-----:R-:W-:Y:S02]  /*d3b0*/  IMAD.MOV.U32 R4, RZ, RZ, 0x1 ;  /* 0x00000001ff047424 */ /* 0x001fe400078e00ff */
        /* <DEDUP_REMOVED lines=22> */
[C---:B-----5:R-:W-:Y:S01]  /*d520*/  FMUL.FTZ R33, R104.reuse, R33 ;  /* 0x0000002168217220 */ /* 0x060fe20000410000 */
        /* <DEDUP_REMOVED lines=28> */
[----:B------:R-:W-:Y:S06]  /*d6f0*/  BAR.ARV 0xf, 0x100 ;  /* 0x03c4000000007b1d */ /* 0x000fec0000002000 */
[----:B------:R-:W-:Y:S05]  /*d700*/  @P0 BRA `(.L_x_6736) ;  /* 0x000001c4004c0947 */ /* 0x000fea0003800000 */
[----:B------:R-:W2:Y:S04]  /*d710*/  LDL R0, [R1+0x1c4] ;  /* 0x0001c40001007983 */ /* 0x000ea80000100800 */
[----:B------:R4:W-:Y:S01]  /*d720*/  STL [R1+0x1c0], RZ ;  /* 0x0001c0ff01007387 */ /* 0x0009e20000100800 */
[----:B--2---:R-:W-:-:S05]  /*d730*/  LOP3.LUT R0, R0, 0x1, RZ, 0x3c, !PT ;  /* 0x0000000100007812 */ /* 0x004fca00078e3cff */
[----:B------:R4:W-:Y:S01]  /*d740*/  STL [R1+0x1c4], R0 ;  /* 0x0001c40001007387 */ /* 0x0009e20000100800 */
[----:B------:R-:W-:Y:S05]  /*d750*/  BRA `(.L_x_6736) ;  /* 0x000001c400387947 */ /* 0x000fea0003800000 */
.L_x_6725:
[----:B----4-:R-:W1:Y:S01]  /*d760*/  LDC R0, c[0x0][0x448] ;  /* 0x00011200ff007b82 */ /* 0x010e620000000800 */
[----:B------:R-:W-:Y:S01]  /*d770*/  UIADD3 UR10, UP0, UR40, 0x38830, URZ ;  /* 0x00038830280a7890 */ /* 0x000fe2000ff1e03f */
[----:B------:R-:W-:Y:S01]  /*d780*/  IMAD.U32 R4, RZ, RZ, UR60 ;  /* 0x0000003cff047e24 */ /* 0x000fe2000f8e00ff */
[----:B------:R-:W-:Y:S01]  /*d790*/  UIADD3 UR8, UP1, UR40, 0x38840, URZ ;  /* 0x0003884028087890 */ /* 0x000fe2000ff3e03f */
[----:B------:R-:W-:Y:S01]  /*d7a0*/  IMAD.MOV.U32 R5, RZ, RZ, 0x80 ;  /* 0x00000080ff057424 */ /* 0x000fe200078e00ff */
[----:B------:R-:W-:Y:S01]  /*d7b0*/  UIADD3 UR6, UP2, UR40, 0x38850, URZ ;  /* 0x0003885028067890 */ /* 0x000fe2000ff5e03f */
[----:B------:R-:W-:Y:S01]  /*d7c0*/  IMAD.MOV.U32 R7, RZ, RZ, R155 ;  /* 0x000000ffff077224 */ /* 0x000fe200078e009b */
[----:B------:R-:W-:Y:S01]  /*d7d0*/  UIADD3 UR4, UP3, UR40, 0x38860, URZ ;  /* 0x0003886028047890 */ /* 0x000fe2000ff7e03f */
[----:B------:R-:W4:Y:S01]  /*d7e0*/  LDC.64 R8, c[0x0][0xad8] ;  /* 0x0002b600ff087b82 */ /* 0x000f220000000a00 */
[----:B------:R-:W-:Y:S01]  /*d7f0*/  IMAD.MOV.U32 R6, RZ, RZ, 0x100 ;  /* 0x00000100ff067424 */ /* 0x000fe200078e00ff */
[----:B------:R-:W-:Y:S01]  /*d800*/  UIADD3.X UR11, URZ, UR41, URZ, UP0, !UPT ;  /* 0x000000293f0b7290 */ /* 0x000fe200087fe43f */
[----:B------:R-:W-:Y:S01]  /*d810*/  IMAD.U32 R3, RZ, RZ, UR6 ;  /* 0x00000006ff037e24 */ /* 0x000fe2000f8e00ff */
[----:B------:R-:W-:Y:S01]  /*d820*/  UIADD3.X UR9, URZ, UR41, URZ, UP1, !UPT ;  /* 0x000000293f097290 */ /* 0x000fe20008ffe43f */
[----:B------:R-:W-:Y:S01]  /*d830*/  IMAD.U32 R14, RZ, RZ, UR4 ;  /* 0x00000004ff0e7e24 */ /* 0x000fe2000f8e00ff */
[----:B------:R-:W-:Y:S01]  /*d840*/  UIADD3.X UR7, URZ, UR41, URZ, UP2, !UPT ;  /* 0x000000293f077290 */ /* 0x000fe200097fe43f */
[----:B------:R2:W-:Y:S01]  /*d850*/  STL.64 [R1+0x28], R4 ;  /* 0x0000280401007387 */ /* 0x0005e20000100a00 */
[----:B------:R-:W-:Y:S01]  /*d860*/  UIADD3.X UR5, URZ, UR41, URZ, UP3, !UPT ;  /* 0x000000293f057290 */ /* 0x000fe20009ffe43f */
[----:B------:R-:W-:-:S02]  /*d870*/  IMAD.U32 R152, RZ, RZ, UR60 ;  /* 0x0000003cff987e24 */ /* 0x000fc4000f8e00ff */
[----:B------:R3:W-:Y:S01]  /*d880*/  STL.64 [R1+0x30], R6 ;  /* 0x0000300601007387 */ /* 0x0007e20000100a00 */
[----:B------:R-:W-:Y:S02]  /*d890*/  IMAD.MOV.U32 R153, RZ, RZ, 0x80 ;  /* 0x00000080ff997424 */ /* 0x000fe400078e00ff */
[----:B------:R-:W-:Y:S01]  /*d8a0*/  IMAD.MOV.U32 R154, RZ, RZ, 0x80 ;  /* 0x00000080ff9a7424 */ /* 0x000fe200078e00ff */
[----:B------:R0:W-:Y:S01]  /*d8b0*/  STL [R1+0x50], R85 ;  /* 0x0000505501007387 */ /* 0x0001e20000100800 */
[----:B-1----:R-:W-:Y:S01]  /*d8c0*/  ISETP.NE.AND P2, PT, R0, 0x1, PT ;  /* 0x000000010000780c */ /* 0x002fe20003f45270 */
[----:B0-----:R-:W-:Y:S02]  /*d8d0*/  IMAD.U32 R10, RZ, RZ, UR10 ;  /* 0x0000000aff0a7e24 */ /* 0x001fe4000f8e00ff */
[----:B--2---:R-:W-:Y:S01]  /*d8e0*/  IMAD.U32 R5, RZ, RZ, UR7 ;  /* 0x00000007ff057e24 */ /* 0x004fe2000f8e00ff */
[----:B------:R0:W-:Y:S01]  /*d8f0*/  STL.128 [R1], R152 ;  /* 0x0000009801007387 */ /* 0x0001e20000100c00 */
[----:B------:R-:W-:-:S02]  /*d900*/  IMAD.U32 R12, RZ, RZ, UR8 ;  /* 0x00000008ff0c7e24 */ /* 0x000fc4000f8e00ff */
[----:B---3--:R-:W-:Y:S01]  /*d910*/  IMAD.U32 R7, RZ, RZ, UR5 ;  /* 0x00000005ff077e24 */ /* 0x008fe2000f8e00ff */
[----:B------:R0:W-:Y:S01]  /*d920*/  STL [R1+0x10], RZ ;  /* 0x000010ff01007387 */ /* 0x0001e20000100800 */
[----:B------:R-:W-:Y:S01]  /*d930*/  IMAD.U32 R11, RZ, RZ, UR11 ;  /* 0x0000000bff0b7e24 */ /* 0x000fe2000f8e00ff */
[----:B----4-:R-:W-:Y:S01]  /*d940*/  ISETP.GE.AND P3, PT, R9, 0x1, PT ;  /* 0x000000010900780c */ /* 0x010fe20003f66270 */
[----:B------:R-:W-:Y:S01]  /*d950*/  IMAD.U32 R13, RZ, RZ, UR9 ;  /* 0x00000009ff0d7e24 */ /* 0x000fe2000f8e00ff */
[----:B------:R0:W-:Y:S01]  /*d960*/  STL [R1+0x38], RZ ;  /* 0x000038ff01007387 */ /* 0x0001e20000100800 */
[----:B------:R-:W1:Y:S01]  /*d970*/  @P2 LDC R0, c[0x0][0x44c] ;  /* 0x00011300ff002b82 */ /* 0x000e620000000800 */
[----:B------:R-:W-:Y:S02]  /*d980*/  IMAD.MOV.U32 R4, RZ, RZ, R3 ;  /* 0x000000ffff047224 */ /* 0x000fe400078e0003 */
[----:B------:R-:W-:Y:S01]  /*d990*/  IMAD.MOV.U32 R6, RZ, RZ, R14 ;  /* 0x000000ffff067224 */ /* 0x000fe200078e000e */
[----:B------:R0:W-:Y:S01]  /*d9a0*/  STL.64 [R1+0x18], R10 ;  /* 0x0000180a01007387 */ /* 0x0001e20000100a00 */
[----:B------:R-:W-:-:S02]  /*d9b0*/  VIADD R3, R181, 0x3f ;  /* 0x0000003fb5037836 */ /* 0x000fc40000000000 */
[----:B------:R-:W-:Y:S01]  /*d9c0*/  IMAD.U32 R32, RZ, RZ, UR39 ;  /* 0x00000027ff207e24 */ /* 0x000fe2000f8e00ff */
[----:B------:R-:W2:Y:S01]  /*d9d0*/  @P2 LDC R15, c[0x0][0x450] ;  /* 0x00011400ff0f2b82 */ /* 0x000ea20000000800 */
[----:B------:R0:W-:Y:S01]  /*d9e0*/  STL.128 [R1+0x40], R4 ;  /* 0x0000400401007387 */ /* 0x0001e20000100c00 */
[----:B------:R-:W-:Y:S02]  /*d9f0*/  IMAD.U32 R56, RZ, RZ, UR39 ;  /* 0x00000027ff387e24 */ /* 0x000fe4000f8e00ff */
[----:B------:R-:W-:Y:S01]  /*da00*/  IADD3 R32, P0, R32, 0x28, RZ ;  /* 0x0000002820207810 */ /* 0x000fe20007f1e0ff */
[----:B------:R0:W-:Y:S02]  /*da10*/  STL.64 [R1+0x20], R12 ;  /* 0x0000200c01007387 */ /* 0x0001e40000100a00 */
[----:B------:R-:W-:Y:S02]  /*da20*/  IADD3 R56, P1, R56, 0x50, RZ ;  /* 0x0000005038387810 */ /* 0x000fe40007f3e0ff */
[----:B------:R-:W-:-:S03]  /*da30*/  IMAD.X R31, RZ, RZ, UR42, P0 ;  /* 0x0000002aff1f7e24 */ /* 0x000fc600080e06ff */
[----:B------:R-:W-:Y:S02]  /*da40*/  IMAD.X R57, RZ, RZ, UR42, P1 ;  /* 0x0000002aff397e24 */ /* 0x000fe400088e06ff */
[----:B-1----:R-:W-:-:S05]  /*da50*/  @P2 IMAD.HI.U32 R0, R3, R0, RZ ;  /* 0x0000000003002227 */ /* 0x002fca00078e00ff */
[----:B--2---:R-:W-:-:S05]  /*da60*/  @P2 SHF.R.U32.HI R3, RZ, R15, R0 ;  /* 0x0000000fff032219 */ /* 0x004fca0000011600 */
[----:B------:R-:W-:-:S04]  /*da70*/  IMAD.IADD R3, R212, 0x1, R3 ;  /* 0x00000001d4037824 */ /* 0x000fc800078e0203 */
[----:B------:R-:W-:Y:S01]  /*da80*/  IMAD.IADD R8, R3, 0x1, R8 ;  /* 0x0000000103087824 */ /* 0x000fe200078e0208 */
[----:B0-----:R-:W-:Y:S06]  /*da90*/  @!P3 BRA `(.L_x_6742) ;  /* 0x000000000048b947 */ /* 0x001fec0003800000 */
        /* <DEDUP_REMOVED lines=11> */
.L_x_6744:
[----:B------:R-:W-:-:S13]  /*db50*/  ISETP.NE.AND P0, PT, R9, 0x1, PT ;  /* 0x000000010900780c */ /* 0x000fda0003f05270 */
[----:B------:R-:W0:Y:S02]  /*db60*/  @P0 LDC.64 R4, c[0x0][0xae0] ;  /* 0x0002b800ff040b82 */ /* 0x000e240000000a00 */
[----:B0-----:R-:W-:-:S05]  /*db70*/  @P0 IMAD.HI.U32 R4, R0, R4, RZ ;  /* 0x0000000400040227 */ /* 0x001fca00078e00ff */
[----:B------:R-:W-:-:S07]  /*db80*/  @P0 SHF.R.U32.HI R0, RZ, R5, R4 ;  /* 0x00000005ff000219 */ /* 0x000fce0000011604 */
.L_x_6745:
[----:B------:R-:W-:Y:S05]  /*db90*/  BSYNC B0 ;  /* 0x0000000000007941 */ /* 0x000fea0003800000 */
.L_x_6743:
[----:B------:R-:W-:-:S05]  /*dba0*/  IMAD R3, R0, R9, R9 ;  /* 0x0000000900037224 */ /* 0x000fca00078e0209 */
[----:B------:R-:W-:-:S07]  /*dbb0*/  VIMNMX R8, R8, R3, PT ;  /* 0x0000000308087248 */ /* 0x000fce0003fe0100 */
.L_x_6742:
[----:B------:R-:W0:Y:S01]  /*dbc0*/  @P2 LDC R0, c[0x0][0x44c] ;  /* 0x00011300ff002b82 */ /* 0x000e220000000800 */
[----:B------:R-:W-:Y:S01]  /*dbd0*/  VIADD R8, R8, 0x3f ;  /* 0x0000003f08087836 */ /* 0x000fe20000000000 */
[----:B------:R-:W-:Y:S01]  /*dbe0*/  ULDC UR4, c[0x0][0xad4] ;  /* 0x0002b50000047ab9 */ /* 0x000fe20000000800 */
[----:B------:R-:W-:-:S03]  /*dbf0*/  IMAD.MOV.U32 R5, RZ, RZ, R181 ;  /* 0x000000ffff057224 */ /* 0x000fc600078e00b5 */
        /* <DEDUP_REMOVED lines=20> */
.L_x_6748:
[----:B------:R-:W-:-:S13]  /*dd40*/  ISETP.NE.AND P0, PT, R9, 0x1, PT ;  /* 0x000000010900780c */ /* 0x000fda0003f05270 */
[----:B------:R-:W0:Y:S02]  /*dd50*/  @P0 LDC.64 R4, c[0x0][0xae0] ;  /* 0x0002b800ff040b82 */ /* 0x000e240000000a00 */
[----:B0-----:R-:W-:-:S05]  /*dd60*/  @P0 IMAD.HI.U32 R4, R0, R4, RZ ;  /* 0x0000000400040227 */ /* 0x001fca00078e00ff */
[----:B------:R-:W-:-:S07]  /*dd70*/  @P0 SHF.R.U32.HI R0, RZ, R5, R4 ;  /* 0x00000005ff000219 */ /* 0x000fce0000011604 */
.L_x_6749:
[----:B------:R-:W-:Y:S05]  /*dd80*/  BSYNC B0 ;  /* 0x0000000000007941 */ /* 0x000fea0003800000 */
.L_x_6747:
[----:B------:R-:W-:-:S05]  /*dd90*/  IMAD R0, R0, R9, RZ ;  /* 0x0000000900007224 */ /* 0x000fca00078e02ff */
[----:B------:R-:W-:-:S07]  /*dda0*/  VIMNMX R3, R3, R0, !PT ;  /* 0x0000000003037248 */ /* 0x000fce0007fe0100 */
.L_x_6746:
        /* <DEDUP_REMOVED lines=39> */
.L_x_6751:
[----:B------:R-:W-:Y:S05]  /*e020*/  BSYNC B0 ;  /* 0x0000000000007941 */ /* 0x000fea0003800000 */
.L_x_6750:
[----:B------:R-:W-:Y:S01]  /*e030*/  IMAD R180, R220, R193, R9 ;  /* 0x000000c1dcb47224 */ /* 0x000fe200078e0209 */
[----:B------:R-:W-:-:S04]  /*e040*/  PRMT R4, RZ, 0x7610, R4 ;  /* 0x00007610ff047816 */ /* 0x000fc80000000004 */
[----:B------:R-:W-:-:S04]  /*e050*/  VIADDMNMX R193, R180, R193, R26, PT ;  /* 0x000000c1b4c17246 */ /* 0x000fc8000380011a */
[----:B------:R-:W-:-:S13]  /*e060*/  ISETP.GT.AND P0, PT, R193, R180, PT ;  /* 0x000000b4c100720c */ /* 0x000fda0003f04270 */
[----:B------:R-:W-:Y:S05]  /*e070*/  @!P0 BRA `(.L_x_6736) ;  /* 0x000001b800f08947 */ /* 0x000fea0003800000 */
[----:B------:R-:W0:Y:S01]  /*e080*/  S2R R0, SR_TID.X ;  /* 0x0000000000007919 */ /* 0x000e220000002100 */
[----:B------:R-:W-:Y:S01]  /*e090*/  VIADD R10, R2, 0x36400 ;  /* 0x00036400020a7836 */ /* 0x000fe20000000000 */
[----:B------:R-:W-:Y:S01]  /*e0a0*/  UIADD3 UR4, UP0, UR40, 0x38400, URZ ;  /* 0x0003840028047890 */ /* 0x000fe2000ff1e03f */
[----:B------:R-:W-:Y:S01]  /*e0b0*/  IMAD.MOV.U32 R4, RZ, RZ, 0x1 ;  /* 0x00000001ff047424 */ /* 0x000fe200078e00ff */
[----:B------:R-:W1:Y:S01]  /*e0c0*/  S2R R30, SR_TID.X ;  /* 0x00000000001e7919 */ /* 0x000e620000002100 */
[----:B------:R-:W-:Y:S01]  /*e0d0*/  IMAD.MOV.U32 R5, RZ, RZ, RZ ;  /* 0x000000ffff057224 */ /* 0x000fe200078e00ff */
[----:B------:R-:W-:Y:S01]  /*e0e0*/  LOP3.LUT P0, RZ, R10, 0x3ff, RZ, 0xc0, !PT ;  /* 0x000003ff0aff7812 */ /* 0x000fe2000780c0ff */
[----:B------:R-:W-:Y:S01]  /*e0f0*/  IMAD.MOV.U32 R6, RZ, RZ, 0x1 ;  /* 0x00000001ff067424 */ /* 0x000fe200078e00ff */
[----:B------:R-:W-:Y:S01]  /*e100*/  UIADD3.X UR5, URZ, UR41, URZ, UP0, !UPT ;  /* 0x000000293f057290 */ /* 0x000fe200087fe43f */
[----:B------:R-:W-:Y:S02]  /*e110*/  IMAD.MOV.U32 R7, RZ, RZ, RZ ;  /* 0x000000ffff077224 */ /* 0x000fe400078e00ff */
[----:B------:R-:W-:-:S02]  /*e120*/  VIADD R10, R2, 0x26400 ;  /* 0x00026400020a7836 */ /* 0x000fc40000000000 */
[C---:B------:R-:W-:Y:S01]  /*e130*/  VIADD R11, R2.reuse, 0x400 ;  /* 0x00000400020b7836 */ /* 0x040fe20000000000 */
[----:B------:R2:W-:Y:S01]  /*e140*/  STL.128 [R1+0x60], R4 ;  /* 0x0000600401007387 */ /* 0x0005e20000100c00 */
[----:B------:R-:W-:Y:S01]  /*e150*/  VIADD R58, R2, 0x20400 ;  /* 0x00020400023a7836 */ /* 0x000fe20000000000 */
[----:B------:R-:W-:Y:S01]  /*e160*/  SHF.R.U32.HI R10, RZ, 0x4, R10 ;  /* 0x00000004ff0a7819 */ /* 0x000fe2000001160a */
[----:B------:R-:W-:Y:S02]  /*e170*/  IMAD.U32 R8, RZ, RZ, UR4 ;  /* 0x00000004ff087e24 */ /* 0x000fe4000f8e00ff */
[----:B------:R-:W-:Y:S01]  /*e180*/  IMAD.U32 R9, RZ, RZ, UR5 ;  /* 0x00000005ff097e24 */ /* 0x000fe2000f8e00ff */
[----:B------:R-:W-:Y:S01]  /*e190*/  LOP3.LUT R10, R10, 0x3fff, RZ, 0xc0, !PT ;  /* 0x00003fff0a0a7812 */ /* 0x000fe200078ec0ff */
[----:B------:R-:W-:Y:S02]  /*e1a0*/  IMAD.U32 R26, RZ, RZ, UR39 ;  /* 0x00000027ff1a7e24 */ /* 0x000fe4000f8e00ff */
[----:B------:R-:W-:Y:S01]  /*e1b0*/  IMAD.U32 R40, RZ, RZ, UR39 ;  /* 0x00000027ff287e24 */ /* 0x000fe2000f8e00ff */
[----:B------:R-:W-:Y:S01]  /*e1c0*/  LOP3.LUT R10, R10, 0x10000, RZ, 0xfc, !PT ;  /* 0x000100000a0a7812 */ /* 0x000fe200078efcff */
[----:B------:R3:W-:Y:S01]  /*e1d0*/  STL.64 [R1+0x58], R8 ;  /* 0x0000580801007387 */ /* 0x0007e20000100a00 */
[----:B------:R-:W-:-:S02]  /*e1e0*/  IMAD.U32 R54, RZ, RZ, UR39 ;  /* 0x00000027ff367e24 */ /* 0x000fc4000f8e00ff */
[----:B------:R-:W-:Y:S01]  /*e1f0*/  IMAD.U32 R68, RZ, RZ, UR39 ;  /* 0x00000027ff447e24 */ /* 0x000fe2000f8e00ff */
[----:B--2---:R-:W-:Y:S01]  /*e200*/  SHF.R.U32.HI R5, RZ, 0x4, R11 ;  /* 0x00000004ff057819 */ /* 0x004fe2000001160b */
[----:B------:R-:W-:Y:S02]  /*e210*/  IMAD.MOV.U32 R7, RZ, RZ, 0x40000040 ;  /* 0x40000040ff077424 */ /* 0x000fe400078e00ff */
[C---:B0-----:R-:W-:Y:S01]  /*e220*/  VIADD R3, R0.reuse, 0xffffff80 ;  /* 0xffffff8000037836 */ /* 0x041fe20000000000 */
[----:B------:R-:W-:Y:S01]  /*e230*/  LOP3.LUT R5, R5, 0x3fff, RZ, 0xc0, !PT ;  /* 0x00003fff05057812 */ /* 0x000fe200078ec0ff */
[----:B------:R-:W-:Y:S02]  /*e240*/  VIADD R0, R0, 0xffffff80 ;  /* 0xffffff8000007836 */ /* 0x000fe40000000000 */
[----:B-1----:R-:W-:Y:S01]  /*e250*/  VIADD R12, R30, 0xffffff80 ;  /* 0xffffff801e0c7836 */ /* 0x002fe20000000000 */
[----:B------:R-:W-:Y:S01]  /*e260*/  LOP3.LUT R6, R5, 0x10000, RZ, 0xfc, !PT ;  /* 0x0001000005067812 */ /* 0x000fe200078efcff */
[----:B------:R-:W-:Y:S01]  /*e270*/  IMAD.MOV.U32 R5, RZ, RZ, 0x40000040 ;  /* 0x40000040ff057424 */ /* 0x000fe200078e00ff */
[----:B------:R-:W-:Y:S01]  /*e280*/  SHF.R.S32.HI R0, RZ, 0x1f, R0 ;  /* 0x0000001fff007819 */ /* 0x000fe20000011400 */
[----:B---3--:R-:W-:Y:S01]  /*e290*/  IMAD.MOV.U32 R9, RZ, RZ, 0x40000040 ;  /* 0x40000040ff097424 */ /* 0x008fe200078e00ff */
[----:B------:R0:W-:Y:S01]  /*e2a0*/  STL [R1+0x74], R12 ;  /* 0x0000740c01007387 */ /* 0x0001e20000100800 */
[----:B------:R-:W-:Y:S01]  /*e2b0*/  IMAD.U32 R61, RZ, RZ, UR39 ;  /* 0x00000027ff3d7e24 */ /* 0x000fe2000f8e00ff */
[----:B------:R-:W-:Y:S01]  /*e2c0*/  LEA.HI R0, R0, R3, RZ, 0x7 ;  /* 0x0000000300007211 */ /* 0x000fe200078f38ff */
[----:B------:R-:W-:-:S02]  /*e2d0*/  IMAD.U32 R43, RZ, RZ, UR39 ;  /* 0x00000027ff2b7e24 */ /* 0x000fc4000f8e00ff */
[----:B------:R-:W-:Y:S01]  /*e2e0*/  IMAD.U32 R50, RZ, RZ, UR39 ;  /* 0x00000027ff327e24 */ /* 0x000fe2000f8e00ff */
[----:B------:R-:W-:Y:S01]  /*e2f0*/  SHF.R.S32.HI R0, RZ, 0x7, R0 ;  /* 0x00000007ff007819 */ /* 0x000fe20000011400 */
[----:B------:R-:W-:Y:S01]  /*e300*/  IMAD.U32 R48, RZ, RZ, UR39 ;  /* 0x00000027ff307e24 */ /* 0x000fe2000f8e00ff */
[----:B0-----:R0:W5:Y:S04]  /*e310*/  LDL R12, [R1+0x464] ;  /* 0x00046400010c7983 */ /* 0x0011680000100800 */
[----:B------:R-:W1:Y:S02]  /*e320*/  SHFL.IDX PT, R0, R0, RZ, 0x1f ;  /* 0x00001fff00007589 */ /* 0x000e6400000e0000 */
[----:B-1----:R-:W-:-:S04]  /*e330*/  LEA.HI R3, R0, R0, RZ, 0x1 ;  /* 0x0000000000037211 */ /* 0x002fc800078f08ff */
[----:B------:R-:W-:-:S05]  /*e340*/  LOP3.LUT R3, R3, 0x6, RZ, 0xc0, !PT ;  /* 0x0000000603037812 */ /* 0x000fca00078ec0ff */
[----:B------:R-:W-:Y:S02]  /*e350*/  IMAD.IADD R0, R0, 0x1, -R3 ;  /* 0x0000000100007824 */ /* 0x000fe400078e0a03 */
[----:B------:R-:W-:Y:S02]  /*e360*/  VIADD R3, R2, 0x22400 ;  /* 0x0002240002037836 */ /* 0x000fe40000000000 */
[----:B------:R-:W-:Y:S01]  /*e370*/  IMAD R4, R0, 0x8000, R11 ;  /* 0x0000800000047824 */ /* 0x000fe200078e020b */
[----:B------:R-:W-:Y:S02]  /*e380*/  SHF.R.U32.HI R0, RZ, 0x4, R58 ;  /* 0x00000004ff007819 */ /* 0x000fe4000001163a */
[----:B------:R-:W-:Y:S02]  /*e390*/  SHF.R.U32.HI R3, RZ, 0x4, R3 ;  /* 0x00000004ff037819 */ /* 0x000fe40000011603 */
[----:B------:R-:W-:Y:S02]  /*e3a0*/  SHF.R.U32.HI R4, RZ, 0x4, R4 ;  /* 0x00000004ff047819 */ /* 0x000fe40000011604 */
[----:B------:R-:W-:-:S02]  /*e3b0*/  LOP3.LUT R3, R3, 0x3fff, RZ, 0xc0, !PT ;  /* 0x00003fff03037812 */ /* 0x000fc400078ec0ff */
[----:B------:R-:W-:Y:S02]  /*e3c0*/  LOP3.LUT R0, R0, 0x3fff, RZ, 0xc0, !PT ;  /* 0x00003fff00007812 */ /* 0x000fe400078ec0ff */
[----:B------:R-:W-:Y:S02]  /*e3d0*/  LOP3.LUT R11, R3, 0x10000, RZ, 0xfc, !PT ;  /* 0x00010000030b7812 */ /* 0x000fe400078efcff */
[----:B------:R-:W-:Y:S01]  /*e3e0*/  LOP3.LUT R3, R4, 0x3fff, RZ, 0xc0, !PT ;  /* 0x00003fff04037812 */ /* 0x000fe200078ec0ff */
[----:B------:R-:W-:Y:S01]  /*e3f0*/  IMAD.MOV.U32 R4, RZ, RZ, R10 ;  /* 0x000000ffff047224 */ /* 0x000fe200078e000a */
[----:B------:R-:W-:Y:S01]  /*e400*/  LOP3.LUT R8, R0, 0x10000, RZ, 0xfc, !PT ;  /* 0x0001000000087812 */ /* 0x000fe200078efcff */
[----:B------:R-:W-:Y:S01]  /*e410*/  IMAD.U32 R10, RZ, RZ, UR39 ;  /* 0x00000027ff0a7e24 */ /* 0x000fe2000f8e00ff */
[----:B------:R-:W-:Y:S01]  /*e420*/  LOP3.LUT R3, R3, 0x2000000, RZ, 0xfc, !PT ;  /* 0x0200000003037812 */ /* 0x000fe200078efcff */
[----:B------:R-:W-:Y:S01]  /*e430*/  BSSY B6, `(.L_x_6752) ;  /* 0x0000037000067945 */ /* 0x000fe20003800000 */
[----:B------:R1:W-:Y:S01]  /*e440*/  STL.128 [R1+0x90], R4 ;  /* 0x0000900401007387 */ /* 0x0003e20000100c00 */
[----:B------:R-:W-:Y:S01]  /*e450*/  IADD3 R26, P6, R26, 0x58, RZ ;  /* 0x000000581a1a7810 */ /* 0x000fe20007fde0ff */
[----:B------:R-:W-:-:S02]  /*e460*/  IMAD.MOV.U32 R0, RZ, RZ, R167 ;  /* 0x000000ffff007224 */ /* 0x000fc400078e00a7 */
[----:B------:R0:W-:Y:S01]  /*e470*/  STL.64 [R1+0x78], R8 ;  /* 0x0000780801007387 */ /* 0x0001e20000100a00 */
[----:B-1----:R-:W-:-:S03]  /*e480*/  IMAD.MOV.U32 R6, RZ, RZ, R3 ;  /* 0x000000ffff067224 */ /* 0x002fc600078e0003 */
[----:B------:R0:W5:Y:S01]  /*e490*/  LDL R3, [R1+0x468] ;  /* 0x0004680001037983 */ /* 0x0001620000100800 */
[----:B------:R-:W-:-:S05]  /*e4a0*/  IMAD.MOV.U32 R4, RZ, RZ, R11 ;  /* 0x000000ffff047224 */ /* 0x000fca00078e000b */
[----:B------:R0:W-:Y:S01]  /*e4b0*/  STL.128 [R1+0x80], R4 ;  /* 0x0000800401007387 */ /* 0x0001e20000100c00 */
[----:B------:R-:W-:Y:S02]  /*e4c0*/  IADD3 R28, P2, R10, 0x74, RZ ;  /* 0x000000740a1c7810 */ /* 0x000fe40007f5e0ff */
[----:B------:R-:W-:Y:S01]  /*e4d0*/  IADD3 R40, P5, R40, 0x60, RZ ;  /* 0x0000006028287810 */ /* 0x000fe20007fbe0ff */
[----:B------:R-:W-:Y:S01]  /*e4e0*/  IMAD.X R27, RZ, RZ, UR42, P6 ;  /* 0x0000002aff1b7e24 */ /* 0x000fe2000b0e06ff */
[----:B------:R-:W-:Y:S01]  /*e4f0*/  IADD3 R54, P1, R54, 0x68, RZ ;  /* 0x0000006836367810 */ /* 0x000fe20007f3e0ff */
[----:B------:R-:W-:Y:S01]  /*e500*/  IMAD.X R29, RZ, RZ, UR42, P2 ;  /* 0x0000002aff1d7e24 */ /* 0x000fe200090e06ff */
[----:B------:R-:W-:Y:S01]  /*e510*/  IADD3 R68, P4, R68, 0x78, RZ ;  /* 0x0000007844447810 */ /* 0x000fe20007f9e0ff */
[----:B------:R-:W-:Y:S01]  /*e520*/  IMAD.X R39, RZ, RZ, UR42, P5 ;  /* 0x0000002aff277e24 */ /* 0x000fe2000a8e06ff */
[----:B------:R-:W-:Y:S02]  /*e530*/  IADD3 R61, P3, R61, 0x80, RZ ;  /* 0x000000803d3d7810 */ /* 0x000fe40007f7e0ff */
[----:B------:R-:W-:-:S02]  /*e540*/  IADD3 R43, P2, R43, 0x88, RZ ;  /* 0x000000882b2b7810 */ /* 0x000fc40007f5e0ff */
[----:B------:R-:W-:Y:S02]  /*e550*/  IADD3 R50, P6, R50, 0x90, RZ ;  /* 0x0000009032327810 */ /* 0x000fe40007fde0ff */
[----:B------:R-:W-:Y:S01]  /*e560*/  IADD3 R48, P5, R48, 0x98, RZ ;  /* 0x0000009830307810 */ /* 0x000fe20007fbe0ff */
[----:B------:R-:W-:Y:S02]  /*e570*/  IMAD.X R53, RZ, RZ, UR42, P1 ;  /* 0x0000002aff357e24 */ /* 0x000fe400088e06ff */
[----:B------:R-:W-:Y:S02]  /*e580*/  IMAD.X R67, RZ, RZ, UR42, P4 ;  /* 0x0000002aff437e24 */ /* 0x000fe4000a0e06ff */
[----:B------:R-:W-:Y:S02]  /*e590*/  IMAD.X R66, RZ, RZ, UR42, P3 ;  /* 0x0000002aff427e24 */ /* 0x000fe400098e06ff */
[----:B------:R-:W-:Y:S02]  /*e5a0*/  IMAD.X R42, RZ, RZ, UR42, P2 ;  /* 0x0000002aff2a7e24 */ /* 0x000fe400090e06ff */
[----:B------:R-:W-:-:S02]  /*e5b0*/  IMAD.X R49, RZ, RZ, UR42, P6 ;  /* 0x0000002aff317e24 */ /* 0x000fc4000b0e06ff */
[----:B------:R-:W-:Y:S01]  /*e5c0*/  IMAD.X R47, RZ, RZ, UR42, P5 ;  /* 0x0000002aff2f7e24 */ /* 0x000fe2000a8e06ff */
[----:B0-----:R-:W-:Y:S06]  /*e5d0*/  @!P0 BRA `(.L_x_6753) ;  /* 0x0000000000708947 */ /* 0x001fec0003800000 */
        /* <DEDUP_REMOVED lines=12> */
[----:B-----5:R-:W-:Y:S02]  /*e6a0*/  IMAD.MOV.U32 R12, RZ, RZ, 0x1 ;  /* 0x00000001ff0c7424 */ /* 0x020fe400078e00ff */
[----:B------:R-:W-:-:S07]  /*e6b0*/  IMAD.MOV.U32 R13, RZ, RZ, RZ ;  /* 0x000000ffff0d7224 */ /* 0x000fce00078e00ff */
[----:B------:R-:W-:-:S07]  /*e6c0*/  LEPC R20, `(.L_x_6754) ;  /* 0x000000001014794e */ /* 0x000fce0000000000 */
[----:B0-----:R-:W-:Y:S05]  /*e6d0*/  CALL.ABS.NOINC R14 ;  /* 0x000000000e007343 */ /* 0x001fea0003c00000 */
.L_x_6754:
        /* <DEDUP_REMOVED lines=12> */
.L_x_6753:
[----:B------:R-:W-:Y:S05]  /*e7a0*/  BSYNC B6 ;  /* 0x0000000000067941 */ /* 0x000fea0003800000 */
.L_x_6752:
[----:B-----5:R-:W-:Y:S01]  /*e7b0*/  SHF.R.S32.HI R4, RZ, 0x1f, R3 ;  /* 0x0000001fff047819 */ /* 0x020fe20000011403 */
[----:B------:R-:W-:Y:S01]  /*e7c0*/  UIADD3 UR4, UP0, UR39, 0x70, URZ ;  /* 0x0000007027047890 */ /* 0x000fe2000ff1e03f */
[----:B------:R-:W-:Y:S01]  /*e7d0*/  IMAD.MOV.U32 R7, RZ, RZ, R29 ;  /* 0x000000ffff077224 */ /* 0x000fe200078e001d */
[----:B------:R-:W0:Y:S01]  /*e7e0*/  LDC.64 R14, c[0x0][0xad8] ;  /* 0x0002b600ff0e7b82 */ /* 0x000e220000000a00 */
[----:B------:R-:W-:Y:S01]  /*e7f0*/  LEA.HI R4, R4, R3, RZ, 0x3 ;  /* 0x0000000304047211 */ /* 0x000fe200078f18ff */
[----:B------:R-:W-:Y:S01]  /*e800*/  UIADD3.X UR5, URZ, UR42, URZ, UP0, !UPT ;  /* 0x0000002a3f057290 */ /* 0x000fe200087fe43f */
[----:B------:R1:W-:Y:S01]  /*e810*/  STL.64 [R1+0xc0], R26 ;  /* 0x0000c01a01007387 */ /* 0x0003e20000100a00 */
[----:B------:R-:W-:Y:S01]  /*e820*/  IMAD.U32 R8, RZ, RZ, UR4 ;  /* 0x00000004ff087e24 */ /* 0x000fe2000f8e00ff */
[C---:B------:R-:W-:Y:S01]  /*e830*/  LOP3.LUT R6, R4.reuse, 0xfffffff8, RZ, 0xc0, !PT ;  /* 0xfffffff804067812 */ /* 0x040fe200078ec0ff */
[----:B------:R-:W-:Y:S01]  /*e840*/  IMAD.SHL.U32 R4, R4, 0x40, RZ ;  /* 0x0000004004047824 */ /* 0x000fe200078e00ff */
[----:B------:R-:W-:Y:S01]  /*e850*/  UIADD3 UR4, UP1, UR39, 0xa0, URZ ;  /* 0x000000a027047890 */ /* 0x000fe2000ff3e03f */
[----:B------:R-:W-:Y:S01]  /*e860*/  IMAD.U32 R9, RZ, RZ, UR5 ;  /* 0x00000005ff097e24 */ /* 0x000fe2000f8e00ff */
[----:B------:R-:W2:Y:S01]  /*e870*/  LDC R20, c[0x0][0x450] ;  /* 0x00011400ff147b82 */ /* 0x000ea20000000800 */
[----:B------:R-:W-:Y:S01]  /*e880*/  IMAD.IADD R21, R3, 0x1, -R6 ;  /* 0x0000000103157824 */ /* 0x000fe200078e0a06 */
[----:B------:R-:W-:Y:S01]  /*e890*/  LOP3.LUT R5, R4, 0xfffffe00, RZ, 0xc0, !PT ;  /* 0xfffffe0004057812 */ /* 0x000fe200078ec0ff */
[----:B------:R-:W-:Y:S01]  /*e8a0*/  VIADD R6, R30, 0xffffff80 ;  /* 0xffffff801e067836 */ /* 0x000fe20000000000 */
[----:B------:R-:W-:Y:S01]  /*e8b0*/  UIADD3.X UR5, URZ, UR42, URZ, UP1, !UPT ;  /* 0x0000002a3f057290 */ /* 0x000fe20008ffe43f */
[----:B------:R-:W-:Y:S01]  /*e8c0*/  IMAD.SHL.U32 R3, R21, 0x40, RZ ;  /* 0x0000004015037824 */ /* 0x000fe200078e00ff */
[----:B------:R-:W-:Y:S01]  /*e8d0*/  UIADD3 UR6, UP0, UR39, 0xb0, URZ ;  /* 0x000000b027067890 */ /* 0x000fe2000ff1e03f */
[----:B------:R-:W-:Y:S01]  /*e8e0*/  IMAD R0, R0, 0x400, R5 ;  /* 0x0000040000007824 */ /* 0x000fe200078e0205 */
[----:B------:R3:W-:Y:S01]  /*e8f0*/  STL [R1+0xcc], R6 ;  /* 0x0000cc0601007387 */ /* 0x0007e20000100800 */
[----:B------:R-:W-:Y:S01]  /*e900*/  IMAD.MOV.U32 R5, RZ, RZ, R9 ;  /* 0x000000ffff057224 */ /* 0x000fe200078e0009 */
[----:B------:R-:W-:Y:S01]  /*e910*/  LOP3.LUT R3, R3, 0x1c0, RZ, 0xc0, !PT ;  /* 0x000001c003037812 */ /* 0x000fe200078ec0ff */
[----:B-1----:R-:W1:Y:S01]  /*e920*/  LDC R26, c[0x0][0xad4] ;  /* 0x0002b500ff1a7b82 */ /* 0x002e620000000800 */
[----:B------:R-:W-:Y:S01]  /*e930*/  IMAD.MOV.U32 R13, RZ, RZ, 0x2 ;  /* 0x00000002ff0d7424 */ /* 0x000fe200078e00ff */
[----:B------:R-:W-:Y:S01]  /*e940*/  UIADD3.X UR7, URZ, UR42, URZ, UP0, !UPT ;  /* 0x0000002a3f077290 */ /* 0x000fe200087fe43f */
[----:B------:R-:W-:Y:S01]  /*e950*/  LOP3.LUT R4, R3, 0x8, R12, 0xf8, !PT ;  /* 0x0000000803047812 */ /* 0x000fe200078ef80c */
[----:B------:R-:W-:Y:S01]  /*e960*/  IMAD.U32 R10, RZ, RZ, UR4 ;  /* 0x00000004ff0a7e24 */ /* 0x000fe2000f8e00ff */
[----:B------:R-:W-:Y:S01]  /*e970*/  SHF.R.U32.HI R3, RZ, 0x3, R3 ;  /* 0x00000003ff037819 */ /* 0x000fe20000011603 */
[----:B------:R-:W-:Y:S01]  /*e980*/  IMAD.U32 R11, RZ, RZ, UR5 ;  /* 0x00000005ff0b7e24 */ /* 0x000fe2000f8e00ff */
[C---:B------:R-:W-:Y:S01]  /*e990*/  LOP3.LUT P0, RZ, R21.reuse, 0x2, RZ, 0xc0, !PT ;  /* 0x0000000215ff7812 */ /* 0x040fe2000780c0ff */
[----:B---3--:R-:W-:Y:S01]  /*e9a0*/  IMAD.MOV.U32 R6, RZ, RZ, R28 ;  /* 0x000000ffff067224 */ /* 0x008fe200078e001c */
[----:B------:R-:W-:Y:S01]  /*e9b0*/  LOP3.LUT R3, R4, R3, RZ, 0x3c, !PT ;  /* 0x0000000304037212 */ /* 0x000fe200078e3cff */
[----:B------:R-:W-:Y:S01]  /*e9c0*/  IMAD.MOV.U32 R4, RZ, RZ, R8 ;  /* 0x000000ffff047224 */ /* 0x000fe200078e0008 */
[----:B------:R3:W-:Y:S01]  /*e9d0*/  STL.64 [R1+0x110], R10 ;  /* 0x0001100a01007387 */ /* 0x0007e20000100a00 */
[----:B------:R-:W4:Y:S01]  /*e9e0*/  LDC.64 R8, c[0x0][0x448] ;  /* 0x00011200ff087b82 */ /* 0x000f220000000a00 */
[----:B------:R-:W-:Y:S01]  /*e9f0*/  LOP3.LUT P1, RZ, R21, 0x4, RZ, 0xc0, !PT ;  /* 0x0000000415ff7812 */ /* 0x000fe2000782c0ff */
[----:B------:R-:W-:Y:S01]  /*ea00*/  IMAD.IADD R0, R0, 0x1, R3 ;  /* 0x0000000100007824 */ /* 0x000fe200078e0203 */
[----:B------:R1:W-:Y:S01]  /*ea10*/  STL.128 [R1+0x100], R4 ;  /* 0x0001000401007387 */ /* 0x0003e20000100c00 */
[----:B0-----:R-:W-:Y:S01]  /*ea20*/  IMAD.MOV.U32 R27, RZ, RZ, R14 ;  /* 0x000000ffff1b7224 */ /* 0x001fe200078e000e */
[----:B------:R-:W-:Y:S01]  /*ea30*/  ULDC UR4, c[0x0][0x3f4] ;  /* 0x0000fd0000047ab9 */ /* 0x000fe20000000800 */
[----:B------:R-:W-:Y:S01]  /*ea40*/  IMAD.WIDE.U32 R12, R0, R13, UR40 ;  /* 0x00000028000c7e25 */ /* 0x000fe2000f8e000d */
[----:B--2---:R-:W-:Y:S03]  /*ea50*/  STL [R1+0xf8], R20 ;  /* 0x0000f81401007387 */ /* 0x004fe60000100800 */
[----:B------:R-:W-:Y:S01]  /*ea60*/  IMAD.MOV.U32 R0, RZ, RZ, 0x20 ;  /* 0x00000020ff007424 */ /* 0x000fe200078e00ff */
[----:B---3--:R-:W-:Y:S01]  /*ea70*/  IADD3 R10, P2, R12, 0x36400, RZ ;  /* 0x000364000c0a7810 */ /* 0x008fe20007f5e0ff */
[----:B------:R-:W-:Y:S01]  /*ea80*/  IMAD.MOV.U32 R12, RZ, RZ, 0x10 ;  /* 0x00000010ff0c7424 */ /* 0x000fe200078e00ff */
[----:B-1----:R-:W-:Y:S01]  /*ea90*/  STL.128 [R1+0xd0], R24 ;  /* 0x0000d01801007387 */ /* 0x002fe20000100c00 */
[----:B------:R-:W-:-:S02]  /*eaa0*/  IMAD.U32 R30, RZ, RZ, UR39 ;  /* 0x00000027ff1e7e24 */ /* 0x000fc4000f8e00ff */
[----:B------:R-:W-:Y:S01]  /*eab0*/  IMAD.X R11, RZ, RZ, R13, P2 ;  /* 0x000000ffff0b7224 */ /* 0x000fe200010e060d */
[----:B------:R-:W-:Y:S01]  /*eac0*/  SEL R13, R0, 0xffffffe0, !P1 ;  /* 0xffffffe0000d7807 */ /* 0x000fe20004800000 */
[----:B------:R-:W-:Y:S01]  /*ead0*/  STL.64 [R1+0xb0], R162 ;  /* 0x0000b0a201007387 */ /* 0x000fe20000100a00 */
[----:B------:R-:W0:Y:S01]  /*eae0*/  LDC.64 R6, c[0x0][0xae0] ;  /* 0x0002b800ff067b82 */ /* 0x000e220000000a00 */
[----:B------:R-:W-:Y:S01]  /*eaf0*/  IMAD.U32 R4, RZ, RZ, UR6 ;  /* 0x00000006ff047e24 */ /* 0x000fe2000f8e00ff */
[----:B------:R-:W-:Y:S01]  /*eb00*/  SEL R12, R12, 0xfffffff0, !P0 ;  /* 0xfffffff00c0c7807 */ /* 0x000fe20004000000 */
[----:B------:R-:W-:Y:S01]  /*eb10*/  IMAD.U32 R5, RZ, RZ, UR7 ;  /* 0x00000007ff057e24 */ /* 0x000fe2000f8e00ff */
[----:B------:R-:W-:Y:S01]  /*eb20*/  STL.64 [R1+0xa8], R10 ;  /* 0x0000a80a01007387 */ /* 0x000fe20000100a00 */
[----:B------:R-:W-:Y:S01]  /*eb30*/  ISETP.LT.AND P0, PT, RZ, UR4, PT ;  /* 0x00000004ff007c0c */ /* 0x000fe2000bf01270 */
[----:B------:R-:W-:Y:S01]  /*eb40*/  IMAD.U32 R29, RZ, RZ, UR39 ;  /* 0x00000027ff1d7e24 */ /* 0x000fe2000f8e00ff */
[----:B------:R-:W-:Y:S01]  /*eb50*/  IADD3 R30, P1, R30, 0x118, RZ ;  /* 0x000001181e1e7810 */ /* 0x000fe20007f3e0ff */
[----:B------:R1:W-:Y:S01]  /*eb60*/  STL.64 [R1+0xb8], R4 ;  /* 0x0000b80401007387 */ /* 0x0003e20000100a00 */
[----:B------:R-:W-:-:S02]  /*eb70*/  IMAD.U32 R28, RZ, RZ, UR39 ;  /* 0x00000027ff1c7e24 */ /* 0x000fc4000f8e00ff */
[----:B------:R-:W-:Y:S01]  /*eb80*/  IMAD.U32 R45, RZ, RZ, UR39 ;  /* 0x00000027ff2d7e24 */ /* 0x000fe2000f8e00ff */
[----:B------:R2:W-:Y:S01]  /*eb90*/  STL.64 [R1+0xa0], R12 ;  /* 0x0000a00c01007387 */ /* 0x0005e20000100a00 */
[----:B------:R-:W-:Y:S01]  /*eba0*/  IMAD.U32 R55, RZ, RZ, UR39 ;  /* 0x00000027ff377e24 */ /* 0x000fe2000f8e00ff */
[----:B------:R-:W-:Y:S01]  /*ebb0*/  IADD3 R29, P2, R29, 0xfc, RZ ;  /* 0x000000fc1d1d7810 */ /* 0x000fe20007f5e0ff */
[----:B------:R-:W-:Y:S01]  /*ebc0*/  IMAD.U32 R52, RZ, RZ, UR39 ;  /* 0x00000027ff347e24 */ /* 0x000fe2000f8e00ff */
[----:B----4-:R2:W-:Y:S01]  /*ebd0*/  STL.64 [R1+0xf0], R8 ;  /* 0x0000f00801007387 */ /* 0x0105e20000100a00 */
[----:B------:R-:W-:Y:S01]  /*ebe0*/  IADD3 R28, P3, R28, 0xcc, RZ ;  /* 0x000000cc1c1c7810 */ /* 0x000fe20007f7e0ff */
[----:B------:R-:W-:Y:S01]  /*ebf0*/  IMAD.X R46, RZ, RZ, UR42, P1 ;  /* 0x0000002aff2e7e24 */ /* 0x000fe200088e06ff */
[----:B------:R-:W-:Y:S01]  /*ec00*/  IADD3 R45, P4, R45, 0xc8, RZ ;  /* 0x000000c82d2d7810 */ /* 0x000fe20007f9e0ff */
[----:B-1----:R-:W-:Y:S01]  /*ec10*/  IMAD.MOV.U32 R4, RZ, RZ, RZ ;  /* 0x000000ffff047224 */ /* 0x002fe200078e00ff */
[----:B------:R2:W-:Y:S01]  /*ec20*/  STL.U8 [R1+0xc8], RZ ;  /* 0x0000c8ff01007387 */ /* 0x0005e20000100000 */
[----:B------:R-:W-:Y:S01]  /*ec30*/  IMAD.MOV.U32 R5, RZ, RZ, R15 ;  /* 0x000000ffff057224 */ /* 0x000fe200078e000f */
[----:B------:R-:W-:Y:S01]  /*ec40*/  IADD3 R55, P5, R55, 0xb8, RZ ;  /* 0x000000b837377810 */ /* 0x000fe20007fbe0ff */
[----:B------:R-:W-:Y:S01]  /*ec50*/  IMAD.X R41, RZ, RZ, UR42, P2 ;  /* 0x0000002aff297e24 */ /* 0x000fe200090e06ff */
[----:B------:R2:W-:Y:S01]  /*ec60*/  STL.U8 [R1+0xfc], RZ ;  /* 0x0000fcff01007387 */ /* 0x0005e20000100000 */
[----:B------:R-:W-:Y:S01]  /*ec70*/  IADD3 R52, P6, R52, 0x100, RZ ;  /* 0x0000010034347810 */ /* 0x000fe20007fde0ff */
[----:B------:R-:W-:-:S02]  /*ec80*/  IMAD.X R36, RZ, RZ, UR42, P3 ;  /* 0x0000002aff247e24 */ /* 0x000fc400098e06ff */
[----:B0-----:R2:W-:Y:S01]  /*ec90*/  STL.128 [R1+0xe0], R4 ;  /* 0x0000e00401007387 */ /* 0x0015e20000100c00 */
[----:B------:R-:W-:Y:S02]  /*eca0*/  IMAD.X R44, RZ, RZ, UR42, P4 ;  /* 0x0000002aff2c7e24 */ /* 0x000fe4000a0e06ff */
[----:B------:R-:W-:Y:S01]  /*ecb0*/  IMAD.X R60, RZ, RZ, UR42, P5 ;  /* 0x0000002aff3c7e24 */ /* 0x000fe2000a8e06ff */
[----:B------:R2:W-:Y:S01]  /*ecc0*/  STL.U8 [R1+0x118], RZ ;  /* 0x000118ff01007387 */ /* 0x0005e20000100000 */
[----:B------:R-:W-:Y:S01]  /*ecd0*/  IMAD.X R51, RZ, RZ, UR42, P6 ;  /* 0x0000002aff337e24 */ /* 0x000fe2000b0e06ff */
[----:B------:R-:W-:Y:S06]  /*ece0*/  @P0 BRA `(.L_x_6755) ;  /* 0x0000000000400947 */ /* 0x000fec0003800000 */
[----:B------:R-:W3:Y:S02]  /*ecf0*/  LDL R3, [R1+0x1cc] ;  /* 0x0001cc0001037983 */ /* 0x000ee40000100800 */
[----:B---3--:R-:W-:-:S04]  /*ed00*/  LEA.HI R0, R3, R3, RZ, 0x1 ;  /* 0x0000000303007211 */ /* 0x008fc800078f08ff */
        /* <DEDUP_REMOVED lines=8> */
.L_x_6758:
[----:B-1----:R1:W3:Y:S02]  /*ed90*/  SYNCS.PHASECHK.TRANS64.TRYWAIT P0, [R2+URZ+0x38800], R3 ;  /* 0x03880003020075a7 */ /* 0x0022e4000800017f */
[----:B---3--:R-:W-:Y:S05]  /*eda0*/  @!P0 NANOSLEEP.SYNCS 0x989680 ;  /* 0x009896800000895d */ /* 0x008fea0003900000 */
[----:B------:R-:W3:Y:S02]  /*edb0*/  @!P0 SYNCS.PHASECHK.TRANS64 P0, [R2+URZ+0x38800], R3 ;  /* 0x03880003020085a7 */ /* 0x000ee4000800007f */
[----:B---3--:R-:W-:Y:S05]  /*edc0*/  @!P0 BRA `(.L_x_6758) ;  /* 0xfffffffc00f08947 */ /* 0x008fea000383ffff */
.L_x_6757:
[----:B------:R-:W-:Y:S05]  /*edd0*/  BSYNC B0 ;  /* 0x0000000000007941 */ /* 0x000fea0003800000 */
.L_x_6756:
[----:B------:R-:W-:Y:S05]  /*ede0*/  BRA `(.L_x_6759) ;  /* 0x0000002c00347947 */ /* 0x000fea0003800000 */
.L_x_6755:
[----:B------:R-:W-:Y:S01]  /*edf0*/  LOP3.LUT P0, RZ, R58, 0x3ff, RZ, 0xc0, !PT ;  /* 0x000003ff3aff7812 */ /* 0x000fe2000780c0ff */
[----:B------:R-:W-:Y:S01]  /*ee00*/  ULDC.64 UR4, c[0x0][0x3f8] ;  /* 0x0000fe0000047ab9 */ /* 0x000fe20000000a00 */
[----:B------:R-:W-:Y:S01]  /*ee10*/  SHF.R.S32.HI R0, RZ, 0x1f, R35 ;  /* 0x0000001fff007819 */ /* 0x000fe20000011423 */
[----:B------:R-:W-:Y:S01]  /*ee20*/  ULDC.64 UR6, c[0x0][0x408] ;  /* 0x0001020000067ab9 */ /* 0x000fe20000000a00 */
[----:B------:R-:W-:Y:S01]  /*ee30*/  IMAD.WIDE.U32 R26, R35, UR4, RZ ;  /* 0x00000004231a7c25 */ /* 0x000fe2000f8e00ff */
[----:B------:R-:W-:Y:S03]  /*ee40*/  BSSY B6, `(.L_x_6760) ;  /* 0x0000019000067945 */ /* 0x000fe60003800000 */
[C---:B--2---:R-:W-:Y:S02]  /*ee50*/  IMAD R4, R0.reuse, UR4, RZ ;  /* 0x0000000400047c24 */ /* 0x044fe4000f8e02ff */
        /* <DEDUP_REMOVED lines=23> */
.L_x_6761:
[----:B------:R-:W-:Y:S05]  /*efd0*/  BSYNC B6 ;  /* 0x0000000000067941 */ /* 0x000fea0003800000 */
.L_x_6760:
[----:B------:R-:W2:Y:S01]  /*efe0*/  LDL R3, [R1+0x50] ;  /* 0x0000500001037983 */ /* 0x000ea20000100800 */
[----:B------:R-:W-:Y:S01]  /*eff0*/  ULDC.U8 UR4, c[0x0][0x410] ;  /* 0x0001040000047ab9 */ /* 0x000fe20000000000 */
[----:B------:R-:W-:Y:S01]  /*f000*/  BSSY B0, `(.L_x_6762) ;  /* 0x00002a3000007945 */ /* 0x000fe20003800000 */
[----:B------:R-:W-:Y:S01]  /*f010*/  ISETP.NE.AND P0, PT, RZ, UR4, PT ;  /* 0x00000004ff007c0c */ /* 0x000fe2000bf05270 */
[----:B--2---:R-:W-:-:S12]  /*f020*/  IMAD R0, R3, 0x40, R18 ;  /* 0x0000004003007824 */ /* 0x004fd800078e0212 */
[----:B------:R-:W-:Y:S05]  /*f030*/  @!P0 BRA `(.L_x_6763) ;  /* 0x0000001400688947 */ /* 0x000fea0003800000 */
[----:B------:R-:W2:Y:S01]  /*f040*/  LDL R20, [R1+0x448] ;  /* 0x0004480001147983 */ /* 0x000ea20000100800 */
[----:B------:R-:W0:Y:S01]  /*f050*/  LDC R65, c[0x0][0x448] ;  /* 0x00011200ff417b82 */ /* 0x000e220000000800 */
[----:B------:R-:W-:Y:S01]  /*f060*/  ULDC.64 UR4, c[0x0][0x3f8] ;  /* 0x0000fe0000047ab9 */ /* 0x000fe20000000a00 */
[----:B------:R-:W-:Y:S01]  /*f070*/  ULDC.64 UR6, c[0x0][0x408] ;  /* 0x0001020000067ab9 */ /* 0x000fe20000000a00 */
[----:B------:R-:W-:Y:S02]  /*f080*/  IMAD.MOV.U32 R27, RZ, RZ, R25 ;  /* 0x000000ffff1b7224 */ /* 0x000fe400078e0019 */
[----:B------:R-:W-:Y:S01]  /*f090*/  IMAD.MOV.U32 R59, RZ, RZ, R35 ;  /* 0x000000ffff3b7224 */ /* 0x000fe200078e0023 */
[----:B0-----:R-:W-:-:S13]  /*f0a0*/  ISETP.NE.AND P0, PT, R65, 0x1, PT ;  /* 0x000000014100780c */ /* 0x001fda0003f05270 */
[----:B------:R-:W0:Y:S08]  /*f0b0*/  @P0 LDC R4, c[0x0][0x44c] ;  /* 0x00011300ff040b82 */ /* 0x000e300000000800 */
[----:B------:R-:W1:Y:S01]  /*f0c0*/  @P0 LDC R5, c[0x0][0x450] ;  /* 0x00011400ff050b82 */ /* 0x000e620000000800 */
[----:B--2---:R-:W-:-:S04]  /*f0d0*/  IMAD R3, R20, 0x20, R0 ;  /* 0x0000002014037824 */ /* 0x004fc800078e0200 */
[----:B0-----:R-:W-:-:S05]  /*f0e0*/  @P0 IMAD.HI.U32 R4, R3, R4, RZ ;  /* 0x0000000403040227 */ /* 0x001fca00078e00ff */
[----:B-1----:R-:W-:-:S04]  /*f0f0*/  @P0 SHF.R.U32.HI R3, RZ, R5, R4 ;  /* 0x00000005ff030219 */ /* 0x002fc80000011604 */
        /* <DEDUP_REMOVED lines=17> */
[----:B------:R0:W1:Y:S04]  /*f210*/  SHFL.IDX PT, R7, R64, RZ, 0x1c1f ;  /* 0x001c1fff40077589 */ /* 0x00006800000e0000 */
[----:B------:R0:W2:Y:S04]  /*f220*/  SHFL.IDX PT, R6, R10, RZ, 0x1c1f ;  /* 0x001c1fff0a067589 */ /* 0x0000a800000e0000 */
[----:B------:R0:W3:Y:S04]  /*f230*/  SHFL.IDX PT, R20, R35, RZ, 0x1c1f ;  /* 0x001c1fff23147589 */ /* 0x0000e800000e0000 */
[----:B------:R0:W4:Y:S02]  /*f240*/  SHFL.IDX PT, R8, R3, RZ, 0x1c1f ;  /* 0x001c1fff03087589 */ /* 0x00012400000e0000 */
.L_x_7080:
        /* <DEDUP_REMOVED lines=8> */
[----:B------:R-:W3:Y:S01]  /*f2d0*/  LDL R11, [R1+0x44c] ;  /* 0x00044c00010b7983 */ /* 0x000ee20000100800 */
[----:B------:R-:W-:Y:S01]  /*f2e0*/  ULDC UR4, c[0x0][0x3f4] ;  /* 0x0000fd0000047ab9 */ /* 0x000fe20000000800 */
[----:B--2---:R-:W-:Y:S01]  /*f2f0*/  IMAD.MOV.U32 R4, RZ, RZ, R6 ;  /* 0x000000ffff047224 */ /* 0x004fe200078e0006 */
[----:B------:R-:W-:Y:S01]  /*f300*/  ISETP.GE.AND P2, PT, R22, UR4, PT ;  /* 0x0000000416007c0c */ /* 0x000fe2000bf46270 */
[----:B-1----:R-:W-:Y:S01]  /*f310*/  IMAD.MOV.U32 R5, RZ, RZ, R7 ;  /* 0x000000ffff057224 */ /* 0x002fe200078e0007 */
[----:B------:R-:W-:Y:S02]  /*f320*/  ISETP.GE.AND P3, PT, R165, UR4, PT ;  /* 0x00000004a5007c0c */ /* 0x000fe4000bf66270 */
[----:B------:R-:W-:-:S09]  /*f330*/  CS2R R58, SRZ ;  /* 0x00000000003a7805 */ /* 0x000fd2000001ff00 */
[----:B------:R-:W-:-:S04]  /*f340*/  @!P2 IMAD.WIDE R4, R22, 0x2, R4 ;  /* 0x000000021604a825 */ /* 0x000fc800078e0204 */
[----:B------:R-:W-:Y:S01]  /*f350*/  @!P3 IMAD.SHL.U32 R9, R165, 0x2, RZ ;  /* 0x00000002a509b824 */ /* 0x000fe200078e00ff */
[----:B------:R1:W5:Y:S01]  /*f360*/  @!P2 LD.E.64 R58, desc[UR36][R4.64] ;  /* 0x00000024043aa980 */ /* 0x000362000c101b00 */
[----:B------:R-:W-:Y:S02]  /*f370*/  CS2R R62, SRZ ;  /* 0x00000000003e7805 */ /* 0x000fe4000001ff00 */
[----:B------:R-:W-:Y:S02]  /*f380*/  CS2R R26, SRZ ;  /* 0x00000000001a7805 */ /* 0x000fe4000001ff00 */
[----:B------:R-:W-:Y:S02]  /*f390*/  CS2R R24, SRZ ;  /* 0x0000000000187805 */ /* 0x000fe4000001ff00 */
[-C--:B-1----:R-:W-:Y:S02]  /*f3a0*/  @!P3 IADD3 R4, P0, R6, R9.reuse, RZ ;  /* 0x000000090604b210 */ /* 0x082fe40007f1e0ff */
[----:B----4-:R-:W-:Y:S01]  /*f3b0*/  @!P3 IADD3 R6, P1, R8, R9, RZ ;  /* 0x000000090806b210 */ /* 0x010fe20007f3e0ff */
[----:B---3--:R-:W-:-:S02]  /*f3c0*/  IMAD.MOV.U32 R9, RZ, RZ, R20 ;  /* 0x000000ffff097224 */ /* 0x008fc400078e0014 */
[----:B------:R-:W-:-:S05]  /*f3d0*/  @!P2 IMAD.WIDE R8, R22, 0x2, R8 ;  /* 0x000000021608a825 */ /* 0x000fca00078e0208 */
[----:B------:R1:W5:Y:S01]  /*f3e0*/  @!P2 LD.E.64 R62, desc[UR36][R8.64] ;  /* 0x00000024083ea980 */ /* 0x000362000c101b00 */
[----:B------:R-:W-:-:S05]  /*f3f0*/  @!P3 SHF.L.U64.HI R11, R165, 0x1, R11 ;  /* 0x00000001a50bb819 */ /* 0x000fca000001020b */
[--C-:B------:R-:W-:Y:S02]  /*f400*/  @!P3 IMAD.X R5, R7, 0x1, R11.reuse, P0 ;  /* 0x000000010705b824 */ /* 0x100fe400000e060b */
[----:B------:R-:W-:-:S03]  /*f410*/  @!P3 IMAD.X R7, R20, 0x1, R11, P1 ;  /* 0x000000011407b824 */ /* 0x000fc600008e060b */
[----:B------:R1:W5:Y:S04]  /*f420*/  @!P3 LD.E.64 R26, desc[UR36][R4.64] ;  /* 0x00000024041ab980 */ /* 0x000368000c101b00 */
[----:B------:R1:W5:Y:S02]  /*f430*/  @!P3 LD.E.64 R24, desc[UR36][R6.64] ;  /* 0x000000240618b980 */ /* 0x000364000c101b00 */
.L_x_6766:
[----:B------:R-:W-:Y:S05]  /*f440*/  BSYNC B1 ;  /* 0x0000000000017941 */ /* 0x000fea0003800000 */
.L_x_6765:
[----:B-1---5:R-:W-:Y:S01]  /*f450*/  IMAD.MOV.U32 R4, RZ, RZ, R26 ;  /* 0x000000ffff047224 */ /* 0x022fe200078e001a */
[----:B------:R-:W-:Y:S01]  /*f460*/  UMOV UR4, 0xffffffff ;  /* 0xffffffff00047882 */ /* 0x000fe20000000000 */
[----:B------:R-:W-:Y:S01]  /*f470*/  IMAD.MOV.U32 R5, RZ, RZ, R27 ;  /* 0x000000ffff057224 */ /* 0x000fe200078e001b */
[----:B---3--:R-:W-:Y:S01]  /*f480*/  CS2R R20, SRZ ;  /* 0x0000000000147805 */ /* 0x008fe2000001ff00 */
[----:B--2---:R-:W-:Y:S02]  /*f490*/  IMAD.MOV.U32 R6, RZ, RZ, R58 ;  /* 0x000000ffff067224 */ /* 0x004fe400078e003a */
        /* <DEDUP_REMOVED lines=14> */
[----:B0-----:R-:W0:Y:S04]  /*f580*/  SHFL.IDX PT, R35, R35, 0x1, 0x1c1f ;  /* 0x003c1f0023237f89 */ /* 0x001e2800000e0000 */
[----:B------:R1:W0:Y:S02]  /*f590*/  SHFL.IDX PT, R14, R3, 0x1, 0x1c1f ;  /* 0x003c1f00030e7f89 */ /* 0x00022400000e0000 */
.L_x_7086:
[----:B------:R-:W5:Y:S01]  /*f5a0*/  LDL R4, [R1+0x1cc] ;  /* 0x0001cc0001047983 */ /* 0x000f620000100800 */
[----:B------:R-:W-:Y:S01]  /*f5b0*/  VIADD R0, R0, 0x20 ;  /* 0x0000002000007836 */ /* 0x000fe20000000000 */
[----:B------:R-:W-:Y:S01]  /*f5c0*/  BSSY B1, `(.L_x_6768) ;  /* 0x0000022000017945 */ /* 0x000fe20003800000 */
[----:B-1----:R-:W-:Y:S02]  /*f5d0*/  CS2R R10, SRZ ;  /* 0x00000000000a7805 */ /* 0x002fe4000001ff00 */
[----:B----4-:R-:W-:Y:S02]  /*f5e0*/  CS2R R8, SRZ ;  /* 0x0000000000087805 */ /* 0x010fe4000001ff00 */
[----:B------:R-:W-:Y:S02]  /*f5f0*/  CS2R R12, SRZ ;  /* 0x00000000000c7805 */ /* 0x000fe4000001ff00 */
[----:B------:R-:W-:Y:S02]  /*f600*/  ISETP.GE.AND P0, PT, R0, R65, PT ;  /* 0x000000410000720c */ /* 0x000fe40003f06270 */
[----:B-----5:R-:W-:-:S04]  /*f610*/  LEA.HI R3, R4, R4, RZ, 0x1 ;  /* 0x0000000404037211 */ /* 0x020fc800078f08ff */
[----:B------:R-:W-:-:S05]  /*f620*/  LOP3.LUT R3, R3, 0xfffffffe, RZ, 0xc0, !PT ;  /* 0xfffffffe03037812 */ /* 0x000fca00078ec0ff */
[----:B------:R-:W-:-:S05]  /*f630*/  IMAD.IADD R3, R4, 0x1, -R3 ;  /* 0x0000000104037824 */ /* 0x000fca00078e0a03 */
[----:B------:R-:W-:Y:S01]  /*f640*/  SHF.L.U32 R3, R3, 0x1f, RZ ;  /* 0x0000001f03037819 */ /* 0x000fe200000006ff */
[----:B------:R-:W-:Y:S06]  /*f650*/  @P0 BRA `(.L_x_6769) ;  /* 0x0000000000600947 */ /* 0x000fec0003800000 */
[----:B------:R-:W4:Y:S01]  /*f660*/  LDL R15, [R1+0x44c] ;  /* 0x00044c00010f7983 */ /* 0x000f220000100800 */
[----:B------:R-:W-:Y:S01]  /*f670*/  ULDC UR4, c[0x0][0x3f4] ;  /* 0x0000fd0000047ab9 */ /* 0x000fe20000000800 */
[----:B---3--:R-:W-:Y:S01]  /*f680*/  IMAD.MOV.U32 R4, RZ, RZ, R6 ;  /* 0x000000ffff047224 */ /* 0x008fe200078e0006 */
[----:B------:R-:W-:Y:S01]  /*f690*/  ISETP.GE.AND P2, PT, R22, UR4, PT ;  /* 0x0000000416007c0c */ /* 0x000fe2000bf46270 */
[----:B--2---:R-:W-:Y:S01]  /*f6a0*/  IMAD.MOV.U32 R5, RZ, RZ, R7 ;  /* 0x000000ffff057224 */ /* 0x004fe200078e0007 */
[----:B------:R-:W-:Y:S02]  /*f6b0*/  ISETP.GE.AND P3, PT, R165, UR4, PT ;  /* 0x00000004a5007c0c */ /* 0x000fe4000bf66270 */
[----:B------:R-:W-:Y:S01]  /*f6c0*/  CS2R R10, SRZ ;  /* 0x00000000000a7805 */ /* 0x000fe2000001ff00 */
[----:B0-----:R-:W-:-:S08]  /*f6d0*/  IMAD.MOV.U32 R8, RZ, RZ, R14 ;  /* 0x000000ffff087224 */ /* 0x001fd000078e000e */
[----:B------:R-:W-:-:S04]  /*f6e0*/  @!P2 IMAD.WIDE R4, R22, 0x2, R4 ;  /* 0x000000021604a825 */ /* 0x000fc800078e0204 */
[C---:B------:R-:W-:Y:S01]  /*f6f0*/  @!P3 IMAD.SHL.U32 R9, R165.reuse, 0x2, RZ ;  /* 0x00000002a509b824 */ /* 0x040fe200078e00ff */
[----:B------:R0:W5:Y:S01]  /*f700*/  @!P2 LD.E.64 R10, desc[UR36][R4.64] ;  /* 0x00000024040aa980 */ /* 0x000162000c101b00 */
[----:B------:R-:W-:Y:S02]  /*f710*/  CS2R R12, SRZ ;  /* 0x00000000000c7805 */ /* 0x000fe4000001ff00 */
[----:B------:R-:W-:Y:S02]  /*f720*/  CS2R R20, SRZ ;  /* 0x0000000000147805 */ /* 0x000fe4000001ff00 */
[-C--:B0-----:R-:W-:Y:S02]  /*f730*/  @!P3 IADD3 R4, P0, R6, R9.reuse, RZ ;  /* 0x000000090604b210 */ /* 0x081fe40007f1e0ff */
[----:B------:R-:W-:Y:S01]  /*f740*/  @!P3 IADD3 R6, P1, R14, R9, RZ ;  /* 0x000000090e06b210 */ /* 0x000fe20007f3e0ff */
[----:B------:R-:W-:Y:S01]  /*f750*/  IMAD.MOV.U32 R9, RZ, RZ, R35 ;  /* 0x000000ffff097224 */ /* 0x000fe200078e0023 */
[----:B----4-:R-:W-:Y:S01]  /*f760*/  @!P3 SHF.L.U64.HI R0, R165, 0x1, R15 ;  /* 0x00000001a500b819 */ /* 0x010fe2000001020f */
[----:B------:R-:W-:Y:S01]  /*f770*/  @!P2 IMAD.WIDE R14, R22, 0x2, R8 ;  /* 0x00000002160ea825 */ /* 0x000fe200078e0208 */
[----:B------:R-:W-:-:S03]  /*f780*/  CS2R R8, SRZ ;  /* 0x0000000000087805 */ /* 0x000fc6000001ff00 */
[--C-:B------:R-:W-:Y:S01]  /*f790*/  @!P3 IMAD.X R5, R7, 0x1, R0.reuse, P0 ;  /* 0x000000010705b824 */ /* 0x100fe200000e0600 */
[----:B------:R1:W5:Y:S01]  /*f7a0*/  @!P2 LD.E.64 R12, desc[UR36][R14.64] ;  /* 0x000000240e0ca980 */ /* 0x000362000c101b00 */
[----:B------:R-:W-:-:S03]  /*f7b0*/  @!P3 IMAD.X R7, R35, 0x1, R0, P1 ;  /* 0x000000012307b824 */ /* 0x000fc600008e0600 */
[----:B------:R1:W5:Y:S04]  /*f7c0*/  @!P3 LD.E.64 R20, desc[UR36][R4.64] ;  /* 0x000000240414b980 */ /* 0x000368000c101b00 */
[----:B------:R1:W5:Y:S02]  /*f7d0*/  @!P3 LD.E.64 R8, desc[UR36][R6.64] ;  /* 0x000000240608b980 */ /* 0x000364000c101b00 */
.L_x_6769:
[----:B------:R-:W-:Y:S05]  /*f7e0*/  BSYNC B1 ;  /* 0x0000000000017941 */ /* 0x000fea0003800000 */
.L_x_6768:
[----:B------:R-:W4:Y:S01]  /*f7f0*/  SYNCS.PHASECHK.TRANS64.TRYWAIT P0, [R2+URZ+0x38800], R3 ;  /* 0x03880003020075a7 */ /* 0x000f22000800017f */
[----:B------:R-:W-:Y:S04]  /*f800*/  BSSY B1, `(.L_x_6770) ;  /* 0x0000002000017945 */ /* 0x000fe80003800000 */
[----:B----4-:R-:W-:Y:S05]  /*f810*/  @!P0 BRA `(.L_x_6771) ;  /* 0x00000294005c8947 */ /* 0x010fea0003800000 */
.L_x_7087:
[----:B------:R-:W-:Y:S05]  /*f820*/  BSYNC B1 ;  /* 0x0000000000017941 */ /* 0x000fea0003800000 */
.L_x_6770:
[----:B-1-3--:R-:W3:Y:S01]  /*f830*/  LDL R6, [R1+0x50] ;  /* 0x0000500001067983 */ /* 0x00aee20000100800 */
[C---:B------:R-:W-:Y:S01]  /*f840*/  IMAD.SHL.U32 R0, R159.reuse, 0x40, RZ ;  /* 0x000000409f007824 */ /* 0x040fe200078e00ff */
[----:B------:R-:W-:Y:S01]  /*f850*/  LOP3.LUT P1, RZ, R159, 0x4, RZ, 0xc0, !PT ;  /* 0x000000049fff7812 */ /* 0x000fe2000782c0ff */
[----:B-----5:R-:W-:Y:S01]  /*f860*/  IMAD.MOV.U32 R4, RZ, RZ, R21 ;  /* 0x000000ffff047224 */ /* 0x020fe200078e0015 */
[----:B------:R-:W-:Y:S01]  /*f870*/  BSSY B1, `(.L_x_6772) ;  /* 0x0000077000017945 */ /* 0x000fe20003800000 */
[----:B------:R-:W-:Y:S01]  /*f880*/  IMAD.MOV.U32 R5, RZ, RZ, R8 ;  /* 0x000000ffff057224 */ /* 0x000fe200078e0008 */
[----:B----4-:R-:W-:-:S04]  /*f890*/  LOP3.LUT R3, R0, 0x1c0, RZ, 0xc0, !PT ;  /* 0x000001c000037812 */ /* 0x010fc800078ec0ff */
[----:B------:R-:W-:Y:S02]  /*f8a0*/  LOP3.LUT R0, R3, 0x18, R16, 0xf8, !PT ;  /* 0x0000001803007812 */ /* 0x000fe400078ef810 */
[----:B------:R-:W-:Y:S02]  /*f8b0*/  SHF.R.U32.HI R3, RZ, 0x3, R3 ;  /* 0x00000003ff037819 */ /* 0x000fe40000011603 */
[----:B0-----:R-:W-:Y:S01]  /*f8c0*/  PRMT R14, R5, 0x7610, R14 ;  /* 0x00007610050e7816 */ /* 0x001fe2000000000e */
[----:B------:R-:W-:Y:S01]  /*f8d0*/  IMAD.MOV.U32 R5, RZ, RZ, R12 ;  /* 0x000000ffff057224 */ /* 0x000fe200078e000c */
[----:B------:R-:W-:-:S05]  /*f8e0*/  LOP3.LUT R0, R0, R3, RZ, 0x3c, !PT ;  /* 0x0000000300007212 */ /* 0x000fca00078e3cff */
[----:B------:R-:W-:Y:S02]  /*f8f0*/  IMAD R3, R167, 0x200, R0 ;  /* 0x00000200a7037824 */ /* 0x000fe400078e0200 */
[----:B------:R-:W-:Y:S02]  /*f900*/  IMAD.MOV.U32 R0, RZ, RZ, R20 ;  /* 0x000000ffff007224 */ /* 0x000fe400078e0014 */
[----:B------:R-:W-:Y:S02]  /*f910*/  IMAD R2, R3, 0x2, R2 ;  /* 0x0000000203027824 */ /* 0x000fe400078e0202 */
[----:B------:R-:W-:Y:S01]  /*f920*/  IMAD.MOV.U32 R3, RZ, RZ, R10 ;  /* 0x000000ffff037224 */ /* 0x000fe200078e000a */
[----:B------:R-:W-:Y:S01]  /*f930*/  PRMT R0, R0, 0x5410, R4 ;  /* 0x0000541000007816 */ /* 0x000fe20000000004 */
[----:B------:R-:W-:Y:S02]  /*f940*/  IMAD.MOV.U32 R4, RZ, RZ, R11 ;  /* 0x000000ffff047224 */ /* 0x000fe400078e000b */
[C---:B--2---:R-:W-:Y:S01]  /*f950*/  VIADD R7, R2.reuse, 0x20400 ;  /* 0x0002040002077836 */ /* 0x044fe20000000000 */
[----:B------:R-:W-:Y:S01]  /*f960*/  PRMT R64, R3, 0x7610, R64 ;  /* 0x0000761003407816 */ /* 0x000fe20000000040 */
[----:B------:R-:W-:Y:S01]  /*f970*/  VIADD R3, R2, 0x20440 ;  /* 0x0002044002037836 */ /* 0x000fe20000000000 */
[----:B------:R-:W-:Y:S01]  /*f980*/  PRMT R35, R4, 0x7610, R35 ;  /* 0x0000761004237816 */ /* 0x000fe20000000023 */
[----:B------:R-:W-:Y:S01]  /*f990*/  IMAD.MOV.U32 R4, RZ, RZ, R9 ;  /* 0x000000ffff047224 */ /* 0x000fe200078e0009 */
[----:B------:R-:W-:Y:S01]  /*f9a0*/  PRMT R64, R64, 0x5410, R5 ;  /* 0x0000541040407816 */ /* 0x000fe20000000005 */
[----:B------:R-:W-:-:S03]  /*f9b0*/  @P1 VIADD R3, R7, 0xffffffc0 ;  /* 0xffffffc007031836 */ /* 0x000fc60000000000 */
[----:B------:R-:W-:Y:S01]  /*f9c0*/  PRMT R14, R14, 0x5410, R4 ;  /* 0x000054100e0e7816 */ /* 0x000fe20000000004 */
[----:B---3--:R-:W-:-:S05]  /*f9d0*/  IMAD R6, R6, -0x40, R65 ;  /* 0xffffffc006067824 */ /* 0x008fca00078e0241 */
[----:B------:R-:W-:Y:S01]  /*f9e0*/  VIMNMX R15, R6, 0x40, PT ;  /* 0x00000040060f7848 */ /* 0x000fe20003fe0100 */
[----:B------:R-:W-:-:S03]  /*f9f0*/  IMAD.MOV.U32 R6, RZ, RZ, R13 ;  /* 0x000000ffff067224 */ /* 0x000fc600078e000d */
[----:B------:R-:W-:Y:S02]  /*fa00*/  ISETP.GE.AND P0, PT, R18, R15, PT ;  /* 0x0000000f1200720c */ /* 0x000fe40003f06270 */
[----:B------:R-:W-:-:S11]  /*fa10*/  PRMT R35, R35, 0x5410, R6 ;  /* 0x0000541023237816 */ /* 0x000fd60000000006 */
[----:B------:R-:W-:Y:S05]  /*fa20*/  @P0 BRA `(.L_x_6773) ;  /* 0x00000004006c0947 */ /* 0x000fea0003800000 */
[----:B------:R-:W0:Y:S01]  /*fa30*/  LDC R4, c[0x0][0x3f4] ;  /* 0x0000fd00ff047b82 */ /* 0x000e220000000800 */
[----:B------:R-:W-:Y:S01]  /*fa40*/  BSSY B2, `(.L_x_6774) ;  /* 0x000002e000027945 */ /* 0x000fe20003800000 */
[-C--:B0-----:R-:W-:Y:S02]  /*fa50*/  ISETP.GE.AND P0, PT, R22, R4.reuse, PT ;  /* 0x000000041600720c */ /* 0x081fe40003f06270 */
[----:B------:R-:W-:-:S11]  /*fa60*/  ISETP.GE.AND P1, PT, R165, R4, PT ;  /* 0x00000004a500720c */ /* 0x000fd60003f26270 */
[----:B------:R-:W-:Y:S05]  /*fa70*/  @P0 BRA `(.L_x_6775) ;  /* 0x0000000000a80947 */ /* 0x000fea0003800000 */
[----:B------:R-:W0:Y:S01]  /*fa80*/  LDS.128 R4, [R2+0x20400] ;  /* 0x0204000002047984 */ /* 0x000e220000000c00 */
[----:B------:R-:W-:Y:S01]  /*fa90*/  SHF.R.U32.HI R76, RZ, 0x10, R63 ;  /* 0x00000010ff4c7819 */ /* 0x000fe2000001163f */
[----:B------:R-:W-:Y:S01]  /*faa0*/  HADD2.F32 R72, -RZ, R72.H0_H0 ;  /* 0x20000048ff487230 */ /* 0x000fe20000004100 */
[----:B------:R-:W-:Y:S01]  /*fab0*/  SHF.R.U32.HI R74, RZ, 0x10, R59 ;  /* 0x00000010ff4a7819 */ /* 0x000fe2000001163b */
[----:B------:R-:W-:Y:S01]  /*fac0*/  HADD2.F32 R73, -RZ, R73.H0_H0 ;  /* 0x20000049ff497230 */ /* 0x000fe20000004100 */
[----:B------:R-:W-:Y:S01]  /*fad0*/  SHF.R.U64 R77, R62, 0x10, R63 ;  /* 0x000000103e4d7819 */ /* 0x000fe2000000123f */
[----:B------:R-:W-:Y:S01]  /*fae0*/  HADD2.F32 R76, -RZ, R76.H0_H0 ;  /* 0x2000004cff4c7230 */ /* 0x000fe20000004100 */
[----:B------:R-:W-:Y:S01]  /*faf0*/  SHF.R.U64 R58, R58, 0x10, R59 ;  /* 0x000000103a3a7819 */ /* 0x000fe2000000123b */
[----:B------:R-:W-:-:S04]  /*fb00*/  HADD2.F32 R74, -RZ, R74.H0_H0 ;  /* 0x2000004aff4a7230 */ /* 0x000fc80000004100 */
        /* <DEDUP_REMOVED lines=16> */
[----:B------:R-:W-:-:S02]  /*fc10*/  HADD2.F32 R63, -RZ, R71.H1_H1 ;  /* 0x30000047ff3f7230 */ /* 0x000fc40000004100 */
[----:B------:R-:W-:Y:S01]  /*fc20*/  FFMA.FTZ R73, R7, R73, R74 ;  /* 0x0000004907497223 */ /* 0x000fe2000001004a */
[----:B------:R-:W-:Y:S02]  /*fc30*/  HADD2.F32 R4, -RZ, R77.H0_H0 ;  /* 0x2000004dff047230 */ /* 0x000fe40000004100 */
[C---:B------:R-:W-:Y:S01]  /*fc40*/  FMUL.FTZ R65, R5.reuse, R58 ;  /* 0x0000003a05417220 */ /* 0x040fe20000410000 */
[----:B------:R-:W-:Y:S02]  /*fc50*/  HADD2.F32 R71, -RZ, R71.H0_H0 ;  /* 0x20000047ff477230 */ /* 0x000fe40000004100 */
[C---:B------:R-:W-:Y:S01]  /*fc60*/  FMUL.FTZ R72, R62.reuse, R63 ;  /* 0x0000003f3e487220 */ /* 0x040fe20000410000 */
[----:B------:R-:W-:Y:S02]  /*fc70*/  FMUL.FTZ R7, R5, R4 ;  /* 0x0000000405077220 */ /* 0x000fe40000410000 */
[-C--:B------:R-:W-:Y:S01]  /*fc80*/  FMUL.FTZ R62, R62, R71.reuse ;  /* 0x000000473e3e7220 */ /* 0x080fe20000410000 */
[C---:B------:R-:W-:Y:S01]  /*fc90*/  FFMA.FTZ R72, R59.reuse, R71, -R72 ;  /* 0x000000473b487223 */ /* 0x040fe20000010848 */
[C---:B------:R-:W-:Y:S01]  /*fca0*/  FFMA.FTZ R5, R6.reuse, R58, -R7 ;  /* 0x0000003a06057223 */ /* 0x040fe20000010807 */
[----:B------:R-:W-:Y:S01]  /*fcb0*/  FFMA.FTZ R58, R6, R4, R65 ;  /* 0x00000004063a7223 */ /* 0x000fe20000010041 */
[----:B------:R-:W-:Y:S01]  /*fcc0*/  FFMA.FTZ R59, R59, R63, R62 ;  /* 0x0000003f3b3b7223 */ /* 0x000fe2000001003e */
[----:B------:R-:W-:-:S02]  /*fcd0*/  F2FP.F16.F32.PACK_AB R7, R75, R80 ;  /* 0x000000504b07723e */ /* 0x000fc400000000ff */
[----:B------:R-:W-:Y:S02]  /*fce0*/  F2FP.F16.F32.PACK_AB R4, R73, R78 ;  /* 0x0000004e4904723e */ /* 0x000fe400000000ff */
[----:B------:R-:W-:Y:S02]  /*fcf0*/  F2FP.F16.F32.PACK_AB R6, R59, R72 ;  /* 0x000000483b06723e */ /* 0x000fe400000000ff */
[----:B------:R-:W-:-:S05]  /*fd00*/  F2FP.F16.F32.PACK_AB R5, R58, R5 ;  /* 0x000000053a05723e */ /* 0x000fca00000000ff */
[----:B------:R0:W-:Y:S02]  /*fd10*/  STS.128 [R2+0x20400], R4 ;  /* 0x0204000402007388 */ /* 0x0001e40000000c00 */
.L_x_6775:
[----:B------:R-:W-:Y:S05]  /*fd20*/  BSYNC B2 ;  /* 0x0000000000027941 */ /* 0x000fea0003800000 */
.L_x_6774:
[----:B------:R-:W-:Y:S05]  /*fd30*/  @P1 BRA `(.L_x_6773) ;  /* 0x0000000000a81947 */ /* 0x000fea0003800000 */
[----:B0-----:R-:W0:Y:S01]  /*fd40*/  LDS.128 R4, [R3] ;  /* 0x0000000003047984 */ /* 0x001e220000000c00 */
        /* <DEDUP_REMOVED lines=41> */
.L_x_6773:
[----:B------:R-:W-:Y:S05]  /*ffe0*/  BSYNC B1 ;  /* 0x0000000000017941 */ /* 0x000fea0003800000 */
.L_x_6772:
[----:B01----:R-:W-:-:S05]  /*fff0*/  VIADD R4, R18, 0x20 ;  /* 0x0000002012047836 */ /* 0x003fca0000000000 */
[----:B------:R-:W-:-:S13]  /*10000*/  ISETP.GE.AND P0, PT, R4, R15, PT ;  /* 0x0000000f0400720c */ /* 0x000fda0003f06270 */
        /* <DEDUP_REMOVED lines=8> */
[--C-:B------:R-:W-:Y:S01]  /*10090*/  HADD2.F32 R15, -RZ, R64.reuse.H0_H0 ;  /* 0x20000040ff0f7230 */ /* 0x100fe20000004100 */
[----:B------:R-:W-:Y:S01]  /*100a0*/  SHF.R.U32.HI R24, RZ, 0x10, R11 ;  /* 0x00000010ff187819 */ /* 0x000fe2000001160b */
[----:B------:R-:W-:Y:S01]  /*100b0*/  HADD2.F32 R64, -RZ, R64.H1_H1 ;  /* 0x30000040ff407230 */ /* 0x000fe20000004100 */
[----:B------:R-:W-:Y:S01]  /*100c0*/  SHF.R.U64 R59, R12, 0x10, R13 ;  /* 0x000000100c3b7819 */ /* 0x000fe2000000120d */
[----:B------:R-:W-:Y:S01]  /*100d0*/  HADD2.F32 R25, -RZ, R25.H0_H0 ;  /* 0x20000019ff197230 */ /* 0x000fe20000004100 */
[----:B------:R-:W-:Y:S01]  /*100e0*/  SHF.R.U64 R62, R10, 0x10, R11 ;  /* 0x000000100a3e7819 */ /* 0x000fe2000000120b */
[----:B------:R-:W-:Y:S02]  /*100f0*/  HADD2.F32 R24, -RZ, R24.H0_H0 ;  /* 0x20000018ff187230 */ /* 0x000fe40000004100 */
[----:B0-----:R-:W-:-:S02]  /*10100*/  HADD2.F32 R13, -RZ, R7.H1_H1 ;  /* 0x30000007ff0d7230 */ /* 0x001fc40000004100 */
[----:B------:R-:W-:Y:S02]  /*10110*/  HADD2.F32 R12, -RZ, R7.H0_H0 ;  /* 0x20000007ff0c7230 */ /* 0x000fe40000004100 */
[--C-:B------:R-:W-:Y:S02]  /*10120*/  HADD2.F32 R7, -RZ, R4.reuse.H0_H0 ;  /* 0x20000004ff077230 */ /* 0x100fe40000004100 */
[C---:B------:R-:W-:Y:S01]  /*10130*/  FMUL.FTZ R27, R13.reuse, R25 ;  /* 0x000000190d1b7220 */ /* 0x040fe20000410000 */
[----:B------:R-:W-:Y:S02]  /*10140*/  HADD2.F32 R4, -RZ, R4.H1_H1 ;  /* 0x30000004ff047230 */ /* 0x000fe40000004100 */
[-C--:B------:R-:W-:Y:S01]  /*10150*/  FMUL.FTZ R58, R13, R24.reuse ;  /* 0x000000180d3a7220 */ /* 0x080fe20000410000 */
[--C-:B------:R-:W-:Y:S02]  /*10160*/  HADD2.F32 R10, -RZ, R6.reuse.H0_H0 ;  /* 0x20000006ff0a7230 */ /* 0x100fe40000004100 */
[----:B------:R-:W-:Y:S01]  /*10170*/  FFMA.FTZ R27, R12, R24, -R27 ;  /* 0x000000180c1b7223 */ /* 0x000fe2000001081b */
[----:B------:R-:W-:-:S02]  /*10180*/  HADD2.F32 R11, -RZ, R6.H1_H1 ;  /* 0x30000006ff0b7230 */ /* 0x000fc40000004100 */
[----:B------:R-:W-:Y:S01]  /*10190*/  FMUL.FTZ R26, R4, R64 ;  /* 0x00000040041a7220 */ /* 0x000fe20000410000 */
[----:B------:R-:W-:Y:S02]  /*101a0*/  HADD2.F32 R13, -RZ, R35.H1_H1 ;  /* 0x30000023ff0d7230 */ /* 0x000fe40000004100 */
[----:B------:R-:W-:Y:S01]  /*101b0*/  FFMA.FTZ R58, R12, R25, R58 ;  /* 0x000000190c3a7223 */ /* 0x000fe2000001003a */
[----:B------:R-:W-:Y:S02]  /*101c0*/  HADD2.F32 R6, -RZ, R5.H0_H0 ;  /* 0x20000005ff067230 */ /* 0x000fe40000004100 */
[-C--:B------:R-:W-:Y:S01]  /*101d0*/  FMUL.FTZ R24, R4, R15.reuse ;  /* 0x0000000f04187220 */ /* 0x080fe20000410000 */
[----:B------:R-:W-:Y:S02]  /*101e0*/  HADD2.F32 R35, -RZ, R35.H0_H0 ;  /* 0x20000023ff237230 */ /* 0x000fe40000004100 */
[----:B------:R-:W-:Y:S01]  /*101f0*/  FFMA.FTZ R26, R7, R15, -R26 ;  /* 0x0000000f071a7223 */ /* 0x000fe2000001081a */
[----:B------:R-:W-:-:S02]  /*10200*/  HADD2.F32 R5, -RZ, R5.H1_H1 ;  /* 0x30000005ff057230 */ /* 0x000fc40000004100 */
        /* <DEDUP_REMOVED lines=16> */
.L_x_6778:
[----:B------:R-:W-:Y:S05]  /*10310*/  BSYNC B1 ;  /* 0x0000000000017941 */ /* 0x000fea0003800000 */
.L_x_6777:
[----:B------:R-:W-:Y:S05]  /*10320*/  @P1 BRA `(.L_x_6776) ;  /* 0x0000001400c01947 */ /* 0x000fea0003800000 */
[----:B0-----:R-:W0:Y:S01]  /*10330*/  LDS.128 R4, [R3+0x1000] ;  /* 0x0010000003047984 */ /* 0x001e220000000c00 */
        /* <DEDUP_REMOVED lines=18> */
[----:B------:R-:W-:Y:S01]  /*10460*/  FFMA.FTZ R25, R9, R15, R10 ;  /* 0x0000000f09197223 */ /* 0x000fe2000001000a */
[C---:B------:R-:W-:Y:S01]  /*10470*/  FMUL.FTZ R21, R4.reuse, R13 ;  /* 0x0000000d04157220 */ /* 0x040fe20000410000 */
[-C--:B------:R-:W-:Y:S01]  /*10480*/  FMUL.FTZ R15, R4, R11.reuse ;  /* 0x0000000b040f7220 */ /* 0x080fe20000410000 */
[--C-:B------:R-:W-:Y:S02]  /*10490*/  HADD2.F32 R6, -RZ, R5.reuse.H0_H0 ;  /* 0x20000005ff067230 */ /* 0x100fe40000004100 */
[----:B------:R-:W-:Y:S01]  /*104a0*/  FMUL.FTZ R10, R8, R14 ;  /* 0x0000000e080a7220 */ /* 0x000fe20000410000 */
[----:B------:R-:W-:Y:S02]  /*104b0*/  HADD2.F32 R4, -RZ, R0.H1_H1 ;  /* 0x30000000ff047230 */ /* 0x000fe40000004100 */
[----:B------:R-:W-:Y:S01]  /*104c0*/  FFMA.FTZ R21, R2, R11, -R21 ;  /* 0x0000000b02157223 */ /* 0x000fe20000010815 */
[----:B------:R-:W-:-:S02]  /*104d0*/  HADD2.F32 R5, -RZ, R5.H1_H1 ;  /* 0x30000005ff057230 */ /* 0x000fc40000004100 */
[----:B------:R-:W-:Y:S01]  /*104e0*/  FFMA.FTZ R2, R2, R13, R15 ;  /* 0x0000000d02027223 */ /* 0x000fe2000001000f */
[----:B------:R-:W-:Y:S02]  /*104f0*/  HADD2.F32 R9, -RZ, R24.H0_H0 ;  /* 0x20000018ff097230 */ /* 0x000fe40000004100 */
[-C--:B------:R-:W-:Y:S01]  /*10500*/  FMUL.FTZ R13, R8, R4.reuse ;  /* 0x00000004080d7220 */ /* 0x080fe20000410000 */
[----:B------:R-:W-:Y:S02]  /*10510*/  HADD2.F32 R0, -RZ, R26.H0_H0 ;  /* 0x2000001aff007230 */ /* 0x000fe40000004100 */
[----:B------:R-:W-:Y:S01]  /*10520*/  FFMA.FTZ R10, R7, R4, -R10 ;  /* 0x00000004070a7223 */ /* 0x000fe2000001080a */
[----:B------:R-:W-:Y:S01]  /*10530*/  F2FP.F16.F32.PACK_AB R4, R2, R21 ;  /* 0x000000150204723e */ /* 0x000fe200000000ff */
[----:B------:R-:W-:Y:S01]  /*10540*/  FMUL.FTZ R11, R5, R9 ;  /* 0x00000009050b7220 */ /* 0x000fe20000410000 */
[----:B------:R-:W-:Y:S01]  /*10550*/  FFMA.FTZ R13, R7, R14, R13 ;  /* 0x0000000e070d7223 */ /* 0x000fe2000001000d */
[----:B------:R-:W-:Y:S01]  /*10560*/  FMUL.FTZ R8, R5, R0 ;  /* 0x0000000005087220 */ /* 0x000fe20000410000 */
[----:B------:R-:W-:Y:S01]  /*10570*/  F2FP.F16.F32.PACK_AB R7, R25, R20 ;  /* 0x000000141907723e */ /* 0x000fe200000000ff */
[----:B------:R-:W-:-:S02]  /*10580*/  FFMA.FTZ R5, R6, R0, -R11 ;  /* 0x0000000006057223 */ /* 0x000fc4000001080b */
[----:B------:R-:W-:Y:S01]  /*10590*/  FFMA.FTZ R8, R6, R9, R8 ;  /* 0x0000000906087223 */ /* 0x000fe20000010008 */
[----:B------:R-:W-:-:S04]  /*105a0*/  F2FP.F16.F32.PACK_AB R6, R13, R10 ;  /* 0x0000000a0d06723e */ /* 0x000fc800000000ff */
[----:B------:R-:W-:-:S05]  /*105b0*/  F2FP.F16.F32.PACK_AB R5, R8, R5 ;  /* 0x000000050805723e */ /* 0x000fca00000000ff */
[----:B------:R2:W-:Y:S01]  /*105c0*/  STS.128 [R3+0x1000], R4 ;  /* 0x0010000403007388 */ /* 0x0005e20000000c00 */
[----:B------:R-:W-:Y:S05]  /*105d0*/  BRA `(.L_x_6776) ;  /* 0x0000001400147947 */ /* 0x000fea0003800000 */
.L_x_6763:
        /* <DEDUP_REMOVED lines=29> */
[----:B------:R-:W0:Y:S01]  /*107b0*/  LDC R71, c[0x0][0x3f4] ;  /* 0x0000fd00ff477b82 */ /* 0x000e220000000800 */
[----:B------:R-:W1:Y:S01]  /*107c0*/  SHFL.IDX PT, R5, R35, RZ, 0x1c1f ;  /* 0x001c1fff23057589 */ /* 0x000e6200000e0000 */
[----:B------:R-:W-:-:S03]  /*107d0*/  IMAD R3, R24, R7, RZ ;  /* 0x0000000718037224 */ /* 0x000fc600078e02ff */
[----:B------:R-:W2:Y:S04]  /*107e0*/  SHFL.IDX PT, R4, R27, RZ, 0x1c1f ;  /* 0x001c1fff1b047589 */ /* 0x000ea800000e0000 */
[----:B------:R-:W3:Y:S04]  /*107f0*/  SHFL.IDX PT, R14, R69, RZ, 0x1c1f ;  /* 0x001c1fff450e7589 */ /* 0x000ee800000e0000 */
[----:B------:R-:W4:Y:S01]  /*10800*/  SHFL.IDX PT, R8, R25, RZ, 0x1c1f ;  /* 0x001c1fff19087589 */ /* 0x000f2200000e0000 */
[----:B0-----:R-:W-:-:S04]  /*10810*/  ISETP.GE.AND P0, PT, R16, R71, PT ;  /* 0x000000471000720c */ /* 0x001fc80003f06270 */
[----:B------:R-:W-:-:S13]  /*10820*/  ISETP.GE.OR P1, PT, R0, R3, P0 ;  /* 0x000000030000720c */ /* 0x000fda0000726670 */
[C---:B------:R-:W-:Y:S01]  /*10830*/  @!P1 IMAD.SHL.U32 R9, R16.reuse, 0x2, RZ ;  /* 0x0000000210099824 */ /* 0x040fe200078e00ff */
[----:B------:R-:W-:-:S04]  /*10840*/  @!P1 SHF.L.U64.HI R21, R16, 0x1, R17 ;  /* 0x0000000110159819 */ /* 0x000fc80000010211 */
[----:B-1----:R-:W-:-:S05]  /*10850*/  @!P1 IADD3 R6, P2, R5, R9, RZ ;  /* 0x0000000905069210 */ /* 0x002fca0007f5e0ff */
[----:B--2---:R-:W-:Y:S02]  /*10860*/  @!P1 IMAD.X R5, R4, 0x1, R21, P2 ;  /* 0x0000000104059824 */ /* 0x004fe400010e0615 */
[----:B------:R-:W-:Y:S01]  /*10870*/  @!P1 IMAD.MOV.U32 R4, RZ, RZ, R6 ;  /* 0x000000ffff049224 */ /* 0x000fe200078e0006 */
[----:B---3--:R-:W-:-:S05]  /*10880*/  @!P1 IADD3 R14, P2, R14, R9, RZ ;  /* 0x000000090e0e9210 */ /* 0x008fca0007f5e0ff */
[----:B------:R-:W2:Y:S01]  /*10890*/  @!P1 LD.E.128 R4, desc[UR36][R4.64] ;  /* 0x0000002404049980 */ /* 0x000ea2000c101d00 */
[----:B----4-:R-:W-:Y:S02]  /*108a0*/  @!P1 IMAD.X R9, R8, 0x1, R21, P2 ;  /* 0x0000000108099824 */ /* 0x010fe400010e0615 */
[----:B------:R-:W-:-:S06]  /*108b0*/  @!P1 IMAD.MOV.U32 R8, RZ, RZ, R14 ;  /* 0x000000ffff089224 */ /* 0x000fcc00078e000e */
[----:B------:R-:W3:Y:S01]  /*108c0*/  @!P1 LD.E.128 R8, desc[UR36][R8.64] ;  /* 0x0000002408089980 */ /* 0x000ee2000c101d00 */
[----:B------:R-:W-:Y:S02]  /*108d0*/  CS2R R20, SRZ ;  /* 0x0000000000147805 */ /* 0x000fe4000001ff00 */
[----:B------:R-:W-:Y:S02]  /*108e0*/  CS2R R58, SRZ ;  /* 0x00000000003a7805 */ /* 0x000fe4000001ff00 */
[----:B------:R-:W-:Y:S01]  /*108f0*/  CS2R R62, SRZ ;  /* 0x00000000003e7805 */ /* 0x000fe2000001ff00 */
[----:B------:R-:W0:Y:S01]  /*10900*/  SHFL.IDX PT, R24, R27, 0x1, 0x1c1f ;  /* 0x003c1f001b187f89 */ /* 0x000e2200000e0000 */
[----:B------:R-:W-:-:S03]  /*10910*/  CS2R R64, SRZ ;  /* 0x0000000000407805 */ /* 0x000fc6000001ff00 */
[----:B------:R-:W1:Y:S04]  /*10920*/  SHFL.IDX PT, R25, R25, 0x1, 0x1c1f ;  /* 0x003c1f0019197f89 */ /* 0x000e6800000e0000 */
[----:B------:R4:W0:Y:S04]  /*10930*/  SHFL.IDX PT, R26, R35, 0x1, 0x1c1f ;  /* 0x003c1f00231a7f89 */ /* 0x00082800000e0000 */
[----:B------:R5:W0:Y:S01]  /*10940*/  SHFL.IDX PT, R14, R69, 0x1, 0x1c1f ;  /* 0x003c1f00450e7f89 */ /* 0x000a2200000e0000 */
[----:B--2---:R-:W-:Y:S02]  /*10950*/  @!P1 IMAD.MOV.U32 R20, RZ, RZ, R6 ;  /* 0x000000ffff149224 */ /* 0x004fe400078e0006 */
[----:B------:R-:W-:-:S02]  /*10960*/  @!P1 IMAD.MOV.U32 R21, RZ, RZ, R7 ;  /* 0x000000ffff159224 */ /* 0x000fc400078e0007 */
[----:B------:R-:W-:Y:S02]  /*10970*/  IMAD.MOV.U32 R6, RZ, RZ, R20 ;  /* 0x000000ffff067224 */ /* 0x000fe400078e0014 */
[----:B------:R-:W-:Y:S02]  /*10980*/  @!P1 IMAD.MOV.U32 R58, RZ, RZ, R4 ;  /* 0x000000ffff3a9224 */ /* 0x000fe400078e0004 */
[----:B------:R-:W-:Y:S01]  /*10990*/  @!P1 IMAD.MOV.U32 R59, RZ, RZ, R5 ;  /* 0x000000ffff3b9224 */ /* 0x000fe200078e0005 */
[----:B------:R-:W-:Y:S01]  /*109a0*/  PRMT R70, R70, 0x5410, R6 ;  /* 0x0000541046467816 */ /* 0x000fe20000000006 */
[----:B------:R-:W-:Y:S02]  /*109b0*/  IMAD.MOV.U32 R7, RZ, RZ, R21 ;  /* 0x000000ffff077224 */ /* 0x000fe400078e0015 */
[----:B------:R-:W-:Y:S02]  /*109c0*/  IMAD.MOV.U32 R4, RZ, RZ, R58 ;  /* 0x000000ffff047224 */ /* 0x000fe400078e003a */
[----:B------:R-:W-:Y:S01]  /*109d0*/  IMAD.MOV.U32 R5, RZ, RZ, R59 ;  /* 0x000000ffff057224 */ /* 0x000fe200078e003b */
[----:B------:R-:W-:Y:S01]  /*109e0*/  PRMT R79, R79, 0x5410, R7 ;  /* 0x000054104f4f7816 */ /* 0x000fe20000000007 */
[----:B---3--:R-:W-:Y:S01]  /*109f0*/  @!P1 IMAD.MOV.U32 R62, RZ, RZ, R8 ;  /* 0x000000ffff3e9224 */ /* 0x008fe200078e0008 */
[----:B------:R-:W-:Y:S01]  /*10a00*/  PRMT R70, R4, 0x7610, R70 ;  /* 0x0000761004467816 */ /* 0x000fe20000000046 */
[----:B------:R-:W-:Y:S01]  /*10a10*/  @!P1 IMAD.MOV.U32 R63, RZ, RZ, R9 ;  /* 0x000000ffff3f9224 */ /* 0x000fe200078e0009 */
[----:B----4-:R-:W-:Y:S01]  /*10a20*/  PRMT R35, R5, 0x7610, R35 ;  /* 0x0000761005237816 */ /* 0x010fe20000000023 */
[----:B------:R-:W-:-:S02]  /*10a30*/  @!P1 IMAD.MOV.U32 R64, RZ, RZ, R10 ;  /* 0x000000ffff409224 */ /* 0x000fc400078e000a */
[----:B------:R-:W-:Y:S02]  /*10a40*/  @!P1 IMAD.MOV.U32 R65, RZ, RZ, R11 ;  /* 0x000000ffff419224 */ /* 0x000fe400078e000b */
[----:B------:R-:W-:Y:S02]  /*10a50*/  IMAD.MOV.U32 R6, RZ, RZ, R62 ;  /* 0x000000ffff067224 */ /* 0x000fe400078e003e */
[----:B------:R-:W-:Y:S02]  /*10a60*/  IMAD.MOV.U32 R7, RZ, RZ, R63 ;  /* 0x000000ffff077224 */ /* 0x000fe400078e003f */
[----:B------:R-:W-:Y:S01]  /*10a70*/  IMAD.MOV.U32 R4, RZ, RZ, R64 ;  /* 0x000000ffff047224 */ /* 0x000fe200078e0040 */
[----:B------:R-:W-:Y:S01]  /*10a80*/  PRMT R83, R6, 0x7610, R83 ;  /* 0x0000761006537816 */ /* 0x000fe20000000053 */
[----:B------:R-:W-:Y:S01]  /*10a90*/  IMAD.MOV.U32 R5, RZ, RZ, R65 ;  /* 0x000000ffff057224 */ /* 0x000fe200078e0041 */
[----:B------:R-:W-:Y:S02]  /*10aa0*/  PRMT R87, R7, 0x7610, R87 ;  /* 0x0000761007577816 */ /* 0x000fe40000000057 */
[----:B------:R-:W-:-:S02]  /*10ab0*/  CS2R R6, SRZ ;  /* 0x0000000000067805 */ /* 0x000fc4000001ff00 */
[----:B------:R-:W-:Y:S02]  /*10ac0*/  PRMT R35, R35, 0x5410, R4 ;  /* 0x0000541023237816 */ /* 0x000fe40000000004 */
[----:B01---5:R-:W-:-:S07]  /*10ad0*/  PRMT R69, R5, 0x7610, R69 ;  /* 0x0000761005457816 */ /* 0x023fce0000000045 */
.L_x_7097:
        /* <DEDUP_REMOVED lines=24> */
.L_x_6781:
[----:B------:R-:W-:Y:S05]  /*10c60*/  BSYNC B1 ;  /* 0x0000000000017941 */ /* 0x000fea0003800000 */
.L_x_6780:
[----:B------:R-:W0:Y:S01]  /*10c70*/  SYNCS.PHASECHK.TRANS64.TRYWAIT P1, [R2+URZ+0x38800], R13 ;  /* 0x0388000d020075a7 */ /* 0x000e22000802017f */
[----:B------:R-:W-:Y:S04]  /*10c80*/  BSSY B1, `(.L_x_6782) ;  /* 0x0000002000017945 */ /* 0x000fe80003800000 */
[----:B0-----:R-:W-:Y:S05]  /*10c90*/  @!P1 BRA `(.L_x_6783) ;  /* 0x0000028400c09947 */ /* 0x001fea0003800000 */
.L_x_7098:
[----:B------:R-:W-:Y:S05]  /*10ca0*/  BSYNC B1 ;  /* 0x0000000000017941 */ /* 0x000fea0003800000 */
.L_x_6782:
[----:B------:R-:W2:Y:S01]  /*10cb0*/  LDL R14, [R1+0x50] ;  /* 0x00005000010e7983 */ /* 0x000ea20000100800 */
[----:B0----5:R-:W-:Y:S01]  /*10cc0*/  IMAD.MOV.U32 R13, RZ, RZ, R4 ;  /* 0x000000ffff0d7224 */ /* 0x021fe200078e0004 */
[----:B------:R-:W-:Y:S01]  /*10cd0*/  BSSY B1, `(.L_x_6784) ;  /* 0x0000072000017945 */ /* 0x000fe20003800000 */
[----:B------:R-:W-:Y:S02]  /*10ce0*/  VIADD R15, R18, 0x20 ;  /* 0x00000020120f7836 */ /* 0x000fe40000000000 */
[----:B------:R-:W-:Y:S01]  /*10cf0*/  IMAD.MOV.U32 R0, RZ, RZ, R6 ;  /* 0x000000ffff007224 */ /* 0x000fe200078e0006 */
[----:B------:R-:W-:Y:S01]  /*10d00*/  PRMT R69, R69, 0x5410, R13 ;  /* 0x0000541045457816 */ /* 0x000fe2000000000d */
[----:B------:R-:W-:Y:S02]  /*10d10*/  IMAD.MOV.U32 R12, RZ, RZ, R7 ;  /* 0x000000ffff0c7224 */ /* 0x000fe400078e0007 */
[----:B------:R-:W-:Y:S02]  /*10d20*/  IMAD.MOV.U32 R13, RZ, RZ, R10 ;  /* 0x000000ffff0d7224 */ /* 0x000fe400078e000a */
[----:B------:R-:W-:Y:S01]  /*10d30*/  IMAD.IADD R72, R16, 0x1, R71 ;  /* 0x0000000110487824 */ /* 0x000fe200078e0247 */
[----:B------:R-:W-:Y:S01]  /*10d40*/  PRMT R0, R0, 0x5410, R12 ;  /* 0x0000541000007816 */ /* 0x000fe2000000000c */
[----:B------:R-:W-:-:S02]  /*10d50*/  IMAD.MOV.U32 R12, RZ, RZ, R5 ;  /* 0x000000ffff0c7224 */ /* 0x000fc400078e0005 */
[----:B------:R-:W-:Y:S01]  /*10d60*/  IMAD.MOV.U32 R71, RZ, RZ, R9 ;  /* 0x000000ffff477224 */ /* 0x000fe200078e0009 */
[----:B------:R-:W-:Y:S02]  /*10d70*/  LOP3.LUT R72, R72, 0x38, RZ, 0xc0, !PT ;  /* 0x0000003848487812 */ /* 0x000fe400078ec0ff */
[----:B------:R-:W-:Y:S01]  /*10d80*/  PRMT R79, R12, 0x7610, R79 ;  /* 0x000076100c4f7816 */ /* 0x000fe2000000004f */
[----:B--2---:R-:W-:-:S05]  /*10d90*/  IMAD R3, R14, -0x40, R3 ;  /* 0xffffffc00e037824 */ /* 0x004fca00078e0203 */
[----:B------:R-:W-:-:S04]  /*10da0*/  VIMNMX R3, R3, 0x40, PT ;  /* 0x0000004003037848 */ /* 0x000fc80003fe0100 */
[-C--:B------:R-:W-:Y:S02]  /*10db0*/  ISETP.GE.OR P1, PT, R18, R3.reuse, P0 ;  /* 0x000000031200720c */ /* 0x080fe40000726670 */
[----:B------:R-:W-:Y:S01]  /*10dc0*/  ISETP.GE.OR P0, PT, R15, R3, P0 ;  /* 0x000000030f00720c */ /* 0x000fe20000706670 */
[----:B------:R-:W-:-:S05]  /*10dd0*/  IMAD.MOV.U32 R3, RZ, RZ, R11 ;  /* 0x000000ffff037224 */ /* 0x000fca00078e000b */
[----:B------:R-:W-:Y:S01]  /*10de0*/  PRMT R76, R13, 0x5410, R3 ;  /* 0x000054100d4c7816 */ /* 0x000fe20000000003 */
[----:B------:R-:W-:-:S04]  /*10df0*/  IMAD.MOV.U32 R3, RZ, RZ, R8 ;  /* 0x000000ffff037224 */ /* 0x000fc800078e0008 */
[----:B------:R-:W-:Y:S05]  /*10e00*/  @P1 BRA `(.L_x_6785) ;  /* 0x0000000400781947 */ /* 0x000fea0003800000 */
[----:B------:R-:W-:Y:S01]  /*10e10*/  IMAD.SHL.U32 R12, R159, 0x40, RZ ;  /* 0x000000409f0c7824 */ /* 0x000fe200078e00ff */
[--C-:B------:R-:W-:Y:S01]  /*10e20*/  SHF.R.U64 R58, R58, 0x10, R59.reuse ;  /* 0x000000103a3a7819 */ /* 0x100fe2000000123b */
[----:B------:R-:W-:Y:S01]  /*10e30*/  IMAD.SHL.U32 R14, R167, 0x200, RZ ;  /* 0x00000200a70e7824 */ /* 0x000fe200078e00ff */
[----:B------:R-:W-:Y:S01]  /*10e40*/  SHF.R.U32.HI R80, RZ, 0x10, R59 ;  /* 0x00000010ff507819 */ /* 0x000fe2000001163b */
[----:B------:R-:W-:Y:S01]  /*10e50*/  HADD2.F32 R85, -RZ, R35.H0_H0 ;  /* 0x20000023ff557230 */ /* 0x000fe20000004100 */
[----:B------:R-:W-:Y:S01]  /*10e60*/  LOP3.LUT R13, R12, 0x1c0, RZ, 0xc0, !PT ;  /* 0x000001c00c0d7812 */ /* 0x000fe200078ec0ff */
[----:B------:R-:W-:Y:S01]  /*10e70*/  HADD2.F32 R87, -RZ, R87.H0_H0 ;  /* 0x20000057ff577230 */ /* 0x000fe20000004100 */
[----:B------:R-:W-:Y:S01]  /*10e80*/  SHF.R.U64 R59, R62, 0x10, R63 ;  /* 0x000000103e3b7819 */ /* 0x000fe2000000123f */
[----:B------:R-:W-:Y:S01]  /*10e90*/  HADD2.F32 R86, -RZ, R79.H1_H1 ;  /* 0x3000004fff567230 */ /* 0x000fe20000004100 */
[--C-:B------:R-:W-:Y:S01]  /*10ea0*/  SHF.R.U32.HI R73, RZ, 0x3, R13.reuse ;  /* 0x00000003ff497819 */ /* 0x100fe2000001160d */
[----:B------:R-:W-:Y:S01]  /*10eb0*/  HADD2.F32 R83, -RZ, R83.H0_H0 ;  /* 0x20000053ff537230 */ /* 0x000fe20000004100 */
[----:B------:R-:W-:Y:S01]  /*10ec0*/  LOP3.LUT R12, R13, 0x38, R16, 0xf8, !PT ;  /* 0x000000380d0c7812 */ /* 0x000fe200078ef810 */
[----:B------:R-:W-:Y:S01]  /*10ed0*/  HADD2.F32 R59, -RZ, R59.H0_H0 ;  /* 0x2000003bff3b7230 */ /* 0x000fe20000004100 */
[----:B------:R-:W-:-:S02]  /*10ee0*/  LOP3.LUT R13, R73, R72, R13, 0x1e, !PT ;  /* 0x00000048490d7212 */ /* 0x000fc400078e1e0d */
[----:B------:R-:W-:Y:S02]  /*10ef0*/  LOP3.LUT R73, R14, R12, R73, 0xf6, !PT ;  /* 0x0000000c0e497212 */ /* 0x000fe400078ef649 */
[----:B------:R-:W-:Y:S02]  /*10f00*/  LOP3.LUT R13, R13, R14, RZ, 0xfc, !PT ;  /* 0x0000000e0d0d7212 */ /* 0x000fe400078efcff */
[--C-:B------:R-:W-:Y:S01]  /*10f10*/  SHF.R.U64 R20, R20, 0x10, R21.reuse ;  /* 0x0000001014147819 */ /* 0x100fe20000001215 */
[--C-:B------:R-:W-:Y:S01]  /*10f20*/  IMAD R73, R73, 0x2, R2.reuse ;  /* 0x0000000249497824 */ /* 0x100fe200078e0202 */
[----:B------:R-:W-:Y:S01]  /*10f30*/  SHF.R.U32.HI R62, RZ, 0x10, R21 ;  /* 0x00000010ff3e7819 */ /* 0x000fe20000011615 */
[----:B------:R-:W-:Y:S01]  /*10f40*/  IMAD R74, R13, 0x2, R2 ;  /* 0x000000020d4a7824 */ /* 0x000fe200078e0202 */
[----:B------:R-:W-:Y:S01]  /*10f50*/  SHF.R.U64 R21, R64, 0x10, R65 ;  /* 0x0000001040157819 */ /* 0x000fe20000001241 */
[----:B------:R-:W-:Y:S01]  /*10f60*/  HADD2.F32 R20, -RZ, R20.H0_H0 ;  /* 0x20000014ff147230 */ /* 0x000fe20000004100 */
[----:B------:R-:W0:Y:S01]  /*10f70*/  LDS.128 R12, [R73+0x20400] ;  /* 0x02040000490c7984 */ /* 0x000e220000000c00 */
[----:B------:R-:W-:Y:S01]  /*10f80*/  SHF.R.U32.HI R81, RZ, 0x10, R63 ;  /* 0x00000010ff517819 */ /* 0x000fe2000001163f */
[----:B------:R-:W-:Y:S01]  /*10f90*/  HADD2.F32 R62, -RZ, R62.H0_H0 ;  /* 0x2000003eff3e7230 */ /* 0x000fe20000004100 */
[----:B------:R-:W-:Y:S01]  /*10fa0*/  SHF.R.U32.HI R77, RZ, 0x10, R65 ;  /* 0x00000010ff4d7819 */ /* 0x000fe20000011641 */
[----:B------:R-:W1:Y:S01]  /*10fb0*/  LDS.128 R24, [R74+0x20400] ;  /* 0x020400004a187984 */ /* 0x000e620000000c00 */
[----:B------:R-:W-:-:S02]  /*10fc0*/  HADD2.F32 R21, -RZ, R21.H0_H0 ;  /* 0x20000015ff157230 */ /* 0x000fc40000004100 */
[----:B0-----:R-:W-:Y:S02]  /*10fd0*/  HADD2.F32 R82, -RZ, R13.H0_H0 ;  /* 0x2000000dff527230 */ /* 0x001fe40000004100 */
[----:B------:R-:W-:Y:S02]  /*10fe0*/  HADD2.F32 R75, -RZ, R15.H0_H0 ;  /* 0x2000000fff4b7230 */ /* 0x000fe40000004100 */
[----:B-1----:R-:W-:Y:S02]  /*10ff0*/  HADD2.F32 R64, -RZ, R25.H0_H0 ;  /* 0x20000019ff407230 */ /* 0x002fe40000004100 */
[----:B------:R-:W-:Y:S02]  /*11000*/  HADD2.F32 R63, -RZ, R15.H1_H1 ;  /* 0x3000000fff3f7230 */ /* 0x000fe40000004100 */
[--C-:B------:R-:W-:Y:S02]  /*11010*/  HADD2.F32 R15, -RZ, R14.reuse.H0_H0 ;  /* 0x2000000eff0f7230 */ /* 0x100fe40000004100 */
[C---:B------:R-:W-:Y:S01]  /*11020*/  FMUL.FTZ R89, R64.reuse, R87 ;  /* 0x0000005740597220 */ /* 0x040fe20000410000 */
[----:B------:R-:W-:Y:S01]  /*11030*/  FMUL.FTZ R84, R64, R85 ;  /* 0x0000005540547220 */ /* 0x000fe20000410000 */
[----:B------:R-:W-:-:S02]  /*11040*/  HADD2.F32 R65, -RZ, R14.H1_H1 ;  /* 0x3000000eff417230 */ /* 0x000fc40000004100 */
[C---:B------:R-:W-:Y:S01]  /*11050*/  FFMA.FTZ R64, R82.reuse, R85, -R89 ;  /* 0x0000005552407223 */ /* 0x040fe20000010859 */
[----:B------:R-:W-:Y:S01]  /*11060*/  FFMA.FTZ R14, R82, R87, R84 ;  /* 0x00000057520e7223 */ /* 0x000fe20000010054 */
[----:B------:R-:W-:Y:S02]  /*11070*/  HADD2.F32 R87, -RZ, R80.H0_H0 ;  /* 0x20000050ff577230 */ /* 0x000fe40000004100 */
[----:B------:R-:W-:Y:S02]  /*11080*/  HADD2.F32 R89, -RZ, R81.H0_H0 ;  /* 0x20000051ff597230 */ /* 0x000fe40000004100 */
[----:B------:R-:W-:Y:S02]  /*11090*/  HADD2.F32 R84, -RZ, R25.H1_H1 ;  /* 0x30000019ff547230 */ /* 0x000fe40000004100 */
[----:B------:R-:W-:Y:S02]  /*110a0*/  HADD2.F32 R82, -RZ, R69.H0_H0 ;  /* 0x20000045ff527230 */ /* 0x000fe40000004100 */
[----:B------:R-:W-:-:S02]  /*110b0*/  HADD2.F32 R85, -RZ, R27.H0_H0 ;  /* 0x2000001bff557230 */ /* 0x000fc40000004100 */
[C---:B------:R-:W-:Y:S01]  /*110c0*/  FMUL.FTZ R91, R84.reuse, R87 ;  /* 0x00000057545b7220 */ /* 0x040fe20000410000 */
[----:B------:R-:W-:Y:S02]  /*110d0*/  HADD2.F32 R78, -RZ, R13.H1_H1 ;  /* 0x3000000dff4e7230 */ /* 0x000fe40000004100 */
[----:B------:R-:W-:Y:S02]  /*110e0*/  HADD2.F32 R81, -RZ, R27.H1_H1 ;  /* 0x3000001bff517230 */ /* 0x000fe40000004100 */
[----:B------:R-:W-:Y:S01]  /*110f0*/  FMUL.FTZ R27, R84, R89 ;  /* 0x00000059541b7220 */ /* 0x000fe20000410000 */
        /* <DEDUP_REMOVED lines=8> */
[C---:B------:R-:W-:Y:S01]  /*11180*/  FMUL.FTZ R86, R81.reuse, R84 ;  /* 0x0000005451567220 */ /* 0x040fe20000410000 */
[----:B------:R-:W-:Y:S02]  /*11190*/  HADD2.F32 R82, -RZ, R70.H0_H0 ;  /* 0x20000046ff527230 */ /* 0x000fe40000004100 */
[-C--:B------:R-:W-:Y:S01]  /*111a0*/  FMUL.FTZ R90, R81, R62.reuse ;  /* 0x0000003e515a7220 */ /* 0x080fe20000410000 */
[----:B------:R-:W-:Y:S02]  /*111b0*/  HADD2.F32 R13, -RZ, R12.H0_H0 ;  /* 0x2000000cff0d7230 */ /* 0x000fe40000004100 */
[----:B------:R-:W-:Y:S01]  /*111c0*/  FFMA.FTZ R81, R63, R62, -R86 ;  /* 0x0000003e3f517223 */ /* 0x000fe20000010856 */
[----:B------:R-:W-:Y:S02]  /*111d0*/  HADD2.F32 R25, -RZ, R26.H0_H0 ;  /* 0x2000001aff197230 */ /* 0x000fe40000004100 */
[----:B------:R-:W-:Y:S01]  /*111e0*/  FMUL.FTZ R88, R80, R83 ;  /* 0x0000005350587220 */ /* 0x000fe20000410000 */
[----:B------:R-:W-:-:S02]  /*111f0*/  HADD2.F32 R86, -RZ, R35.H1_H1 ;  /* 0x30000023ff567230 */ /* 0x000fc40000004100 */
[----:B------:R-:W-:Y:S01]  /*11200*/  FMUL.FTZ R80, R80, R82 ;  /* 0x0000005250507220 */ /* 0x000fe20000410000 */
[----:B------:R-:W-:Y:S02]  /*11210*/  HADD2.F32 R70, -RZ, R70.H1_H1 ;  /* 0x30000046ff467230 */ /* 0x000fe40000004100 */
[----:B------:R-:W-:Y:S01]  /*11220*/  FFMA.FTZ R62, R63, R84, R90 ;  /* 0x000000543f3e7223 */ /* 0x000fe2000001005a */
[----:B------:R-:W-:Y:S01]  /*11230*/  FFMA.FTZ R35, R13, R82, -R88 ;  /* 0x000000520d237223 */ /* 0x000fe20000010858 */
[----:B------:R-:W-:Y:S02]  /*11240*/  HADD2.F32 R24, -RZ, R24.H1_H1 ;  /* 0x30000018ff187230 */ /* 0x000fe40000004100 */
[----:B------:R-:W-:Y:S01]  /*11250*/  FMUL.FTZ R84, R25, R86 ;  /* 0x0000005619547220 */ /* 0x000fe20000410000 */
[----:B------:R-:W-:Y:S02]  /*11260*/  HADD2.F32 R26, -RZ, R26.H1_H1 ;  /* 0x3000001aff1a7230 */ /* 0x000fe40000004100 */
[----:B------:R-:W-:Y:S01]  /*11270*/  FFMA.FTZ R80, R13, R83, R80 ;  /* 0x000000530d507223 */ /* 0x000fe20000010050 */
[----:B------:R-:W-:Y:S01]  /*11280*/  FMUL.FTZ R82, R25, R70 ;  /* 0x0000004619527220 */ /* 0x000fe20000410000 */
[----:B------:R-:W-:-:S02]  /*11290*/  HADD2.F32 R13, -RZ, R58.H0_H0 ;  /* 0x2000003aff0d7230 */ /* 0x000fc40000004100 */
[C---:B------:R-:W-:Y:S01]  /*112a0*/  FFMA.FTZ R84, R15.reuse, R70, -R84 ;  /* 0x000000460f547223 */ /* 0x040fe20000010854 */
[----:B------:R-:W-:Y:S02]  /*112b0*/  HADD2.F32 R12, -RZ, R12.H1_H1 ;  /* 0x3000000cff0c7230 */ /* 0x000fe40000004100 */
[----:B------:R-:W-:Y:S01]  /*112c0*/  FFMA.FTZ R82, R15, R86, R82 ;  /* 0x000000560f527223 */ /* 0x000fe20000010052 */
[----:B------:R-:W-:Y:S01]  /*112d0*/  FMUL.FTZ R15, R24, R59 ;  /* 0x0000003b180f7220 */ /* 0x000fe20000410000 */
[----:B------:R-:W-:Y:S01]  /*112e0*/  FMUL.FTZ R70, R26, R21 ;  /* 0x000000151a467220 */ /* 0x000fe20000410000 */
[-C--:B------:R-:W-:Y:S01]  /*112f0*/  FMUL.FTZ R58, R24, R13.reuse ;  /* 0x0000000d183a7220 */ /* 0x080fe20000410000 */
        /* <DEDUP_REMOVED lines=15> */
.L_x_6785:
[----:B------:R-:W-:Y:S05]  /*113f0*/  BSYNC B1 ;  /* 0x0000000000017941 */ /* 0x000fea0003800000 */
.L_x_6784:
[----:B------:R-:W-:Y:S02]  /*11400*/  PRMT R70, R3, 0x7610, R70 ;  /* 0x0000761003467816 */ /* 0x000fe40000000046 */
[----:B------:R-:W-:Y:S01]  /*11410*/  PRMT R62, R71, 0x7610, R62 ;  /* 0x00007610473e7816 */ /* 0x000fe2000000003e */
[----:B------:R-:W-:Y:S06]  /*11420*/  @P0 BRA `(.L_x_6776) ;  /* 0x0000000400800947 */ /* 0x000fec0003800000 */
[----:B------:R-:W2:Y:S01]  /*11430*/  LDL R20, [R1+0x458] ;  /* 0x0004580001147983 */ /* 0x000ea20000100800 */
[C---:B0-----:R-:W-:Y:S02]  /*11440*/  VIADD R12, R18.reuse, 0x20 ;  /* 0x00000020120c7836 */ /* 0x041fe40000000000 */
[----:B------:R-:W-:Y:S01]  /*11450*/  VIADD R13, R18, 0x20 ;  /* 0x00000020120d7836 */ /* 0x000fe20000000000 */
[----:B------:R-:W3:Y:S01]  /*11460*/  LDL R73, [R1+0x450] ;  /* 0x0004500001497983 */ /* 0x000ee20000100800 */
[----:B------:R-:W-:Y:S02]  /*11470*/  IMAD.SHL.U32 R12, R12, 0x40, RZ ;  /* 0x000000400c0c7824 */ /* 0x000fe400078e00ff */
[----:B------:R-:W-:-:S03]  /*11480*/  IMAD.SHL.U32 R13, R13, 0x40, RZ ;  /* 0x000000400d0d7824 */ /* 0x000fc600078e00ff */
[----:B------:R-:W-:Y:S02]  /*11490*/  LOP3.LUT R12, R12, 0x1c0, RZ, 0xc0, !PT ;  /* 0x000001c00c0c7812 */ /* 0x000fe400078ec0ff */
[----:B------:R-:W-:Y:S02]  /*114a0*/  LOP3.LUT R13, R13, 0x1c0, RZ, 0xc0, !PT ;  /* 0x000001c00d0d7812 */ /* 0x000fe400078ec0ff */
[----:B------:R-:W-:-:S04]  /*114b0*/  SHF.R.U32.HI R12, RZ, 0x3, R12 ;  /* 0x00000003ff0c7819 */ /* 0x000fc8000001160c */
[----:B------:R-:W-:Y:S02]  /*114c0*/  LOP3.LUT R72, R12, R72, R13, 0x1e, !PT ;  /* 0x000000480c487212 */ /* 0x000fe400078e1e0d */
[----:B------:R-:W-:Y:S01]  /*114d0*/  SHF.R.U32.HI R63, RZ, 0x10, R5 ;  /* 0x00000010ff3f7819 */ /* 0x000fe20000011605 */
[----:B------:R-:W-:Y:S02]  /*114e0*/  HADD2.F32 R62, -RZ, R62.H0_H0 ;  /* 0x2000003eff3e7230 */ /* 0x000fe40000004100 */
[----:B------:R-:W-:Y:S02]  /*114f0*/  HADD2.F32 R79, -RZ, R79.H0_H0 ;  /* 0x2000004fff4f7230 */ /* 0x000fe40000004100 */
[----:B------:R-:W-:Y:S02]  /*11500*/  HADD2.F32 R70, -RZ, R70.H0_H0 ;  /* 0x20000046ff467230 */ /* 0x000fe40000004100 */
[----:B--2---:R-:W-:-:S04]  /*11510*/  IMAD.IADD R3, R20, 0x1, R72 ;  /* 0x0000000114037824 */ /* 0x004fc800078e0248 */
[----:B------:R-:W-:Y:S01]  /*11520*/  IMAD R2, R3, 0x2, R2 ;  /* 0x0000000203027824 */ /* 0x000fe200078e0202 */
[----:B---3--:R-:W0:Y:S04]  /*11530*/  LDS.128 R12, [R73+0x20400] ;  /* 0x02040000490c7984 */ /* 0x008e280000000c00 */
[----:B------:R-:W1:Y:S01]  /*11540*/  LDS.128 R24, [R2+0x20400] ;  /* 0x0204000002187984 */ /* 0x000e620000000c00 */
[----:B------:R-:W-:Y:S02]  /*11550*/  SHF.R.U64 R3, R4, 0x10, R5 ;  /* 0x0000001004037819 */ /* 0x000fe40000001205 */
[--C-:B------:R-:W-:Y:S02]  /*11560*/  SHF.R.U64 R5, R8, 0x10, R9.reuse ;  /* 0x0000001008057819 */ /* 0x100fe40000001209 */
[----:B------:R-:W-:-:S02]  /*11570*/  SHF.R.U32.HI R72, RZ, 0x10, R9 ;  /* 0x00000010ff487819 */ /* 0x000fc40000011609 */
[----:B------:R-:W-:Y:S02]  /*11580*/  SHF.R.U64 R4, R6, 0x10, R7 ;  /* 0x0000001006047819 */ /* 0x000fe40000001207 */
[--C-:B------:R-:W-:Y:S01]  /*11590*/  SHF.R.U64 R6, R10, 0x10, R11.reuse ;  /* 0x000000100a067819 */ /* 0x100fe2000000120b */
[----:B------:R-:W-:Y:S01]  /*115a0*/  HADD2.F32 R72, -RZ, R72.H0_H0 ;  /* 0x20000048ff487230 */ /* 0x000fe20000004100 */
[----:B------:R-:W-:Y:S02]  /*115b0*/  SHF.R.U32.HI R20, RZ, 0x10, R11 ;  /* 0x00000010ff147819 */ /* 0x000fe4000001160b */
[----:B------:R-:W-:Y:S01]  /*115c0*/  SHF.R.U32.HI R7, RZ, 0x10, R7 ;  /* 0x00000010ff077819 */ /* 0x000fe20000011607 */
[----:B0-----:R-:W-:Y:S02]  /*115d0*/  HADD2.F32 R9, -RZ, R13.H0_H0 ;  /* 0x2000000dff097230 */ /* 0x001fe40000004100 */
[--C-:B-1----:R-:W-:Y:S02]  /*115e0*/  HADD2.F32 R8, -RZ, R25.reuse.H0_H0 ;  /* 0x20000019ff087230 */ /* 0x102fe40000004100 */
[----:B------:R-:W-:-:S03]  /*115f0*/  HADD2.F32 R11, -RZ, R25.H1_H1 ;  /* 0x30000019ff0b7230 */ /* 0x000fc60000004100 */
[CC--:B------:R-:W-:Y:S01]  /*11600*/  FMUL.FTZ R64, R8.reuse, R62.reuse ;  /* 0x0000003e08407220 */ /* 0x0c0fe20000410000 */
[-C--:B------:R-:W-:Y:S01]  /*11610*/  FMUL.FTZ R74, R8, R79.reuse ;  /* 0x0000004f084a7220 */ /* 0x080fe20000410000 */
[----:B------:R-:W-:Y:S02]  /*11620*/  HADD2.F32 R35, -RZ, R13.H1_H1 ;  /* 0x3000000dff237230 */ /* 0x000fe40000004100 */
[C---:B------:R-:W-:Y:S01]  /*11630*/  FFMA.FTZ R8, R9.reuse, R79, -R64 ;  /* 0x0000004f09087223 */ /* 0x040fe20000010840 */
[----:B------:R-:W-:Y:S02]  /*11640*/  HADD2.F32 R64, -RZ, R63.H0_H0 ;  /* 0x2000003fff407230 */ /* 0x000fe40000004100 */
[----:B------:R-:W-:Y:S01]  /*11650*/  FFMA.FTZ R9, R9, R62, R74 ;  /* 0x0000003e09097223 */ /* 0x000fe2000001004a */
[----:B------:R-:W-:Y:S02]  /*11660*/  HADD2.F32 R25, -RZ, R24.H0_H0 ;  /* 0x20000018ff197230 */ /* 0x000fe40000004100 */
[----:B------:R-:W-:Y:S01]  /*11670*/  FMUL.FTZ R78, R11, R72 ;  /* 0x000000480b4e7220 */ /* 0x000fe20000410000 */
[----:B------:R-:W-:-:S02]  /*11680*/  HADD2.F32 R62, -RZ, R69.H1_H1 ;  /* 0x30000045ff3e7230 */ /* 0x000fc40000004100 */
[-C--:B------:R-:W-:Y:S01]  /*11690*/  FMUL.FTZ R74, R11, R64.reuse ;  /* 0x000000400b4a7220 */ /* 0x080fe20000410000 */
[----:B------:R-:W-:Y:S02]  /*116a0*/  HADD2.F32 R21, -RZ, R12.H0_H0 ;  /* 0x2000000cff157230 */ /* 0x000fe40000004100 */
[----:B------:R-:W-:Y:S01]  /*116b0*/  FFMA.FTZ R11, R35, R64, -R78 ;  /* 0x00000040230b7223 */ /* 0x000fe2000001084e */
[C---:B------:R-:W-:Y:S01]  /*116c0*/  FMUL.FTZ R64, R25.reuse, R70 ;  /* 0x0000004619407220 */ /* 0x040fe20000410000 */
[----:B------:R-:W-:Y:S01]  /*116d0*/  FMUL.FTZ R65, R25, R62 ;  /* 0x0000003e19417220 */ /* 0x000fe20000410000 */
[----:B------:R-:W-:Y:S02]  /*116e0*/  HADD2.F32 R58, -RZ, R26.H0_H0 ;  /* 0x2000001aff3a7230 */ /* 0x000fe40000004100 */
[----:B------:R-:W-:Y:S02]  /*116f0*/  HADD2.F32 R63, -RZ, R76.H0_H0 ;  /* 0x2000004cff3f7230 */ /* 0x000fe40000004100 */
        /* <DEDUP_REMOVED lines=9> */
[----:B------:R-:W-:Y:S02]  /*11790*/  HADD2.F32 R20, -RZ, R7.H0_H0 ;  /* 0x20000007ff147230 */ /* 0x000fe40000004100 */
[C---:B------:R-:W-:Y:S01]  /*117a0*/  FMUL.FTZ R7, R59.reuse, R76 ;  /* 0x0000004c3b077220 */ /* 0x040fe20000410000 */
[----:B------:R-:W-:Y:S02]  /*117b0*/  HADD2.F32 R13, -RZ, R14.H0_H0 ;  /* 0x2000000eff0d7230 */ /* 0x000fe40000004100 */
[----:B------:R-:W-:Y:S01]  /*117c0*/  FMUL.FTZ R59, R59, R0 ;  /* 0x000000003b3b7220 */ /* 0x000fe20000410000 */
[----:B------:R-:W-:Y:S02]  /*117d0*/  HADD2.F32 R10, -RZ, R15.H0_H0 ;  /* 0x2000000fff0a7230 */ /* 0x000fe40000004100 */
[----:B------:R-:W-:Y:S02]  /*117e0*/  HADD2.F32 R27, -RZ, R27.H1_H1 ;  /* 0x3000001bff1b7230 */ /* 0x000fe40000004100 */
[----:B------:R-:W-:Y:S01]  /*117f0*/  FFMA.FTZ R74, R35, R72, R74 ;  /* 0x00000048234a7223 */ /* 0x000fe2000001004a */
[----:B------:R-:W-:-:S02]  /*11800*/  HADD2.F32 R15, -RZ, R15.H1_H1 ;  /* 0x3000000fff0f7230 */ /* 0x000fc40000004100 */
[C---:B------:R-:W-:Y:S01]  /*11810*/  FFMA.FTZ R62, R13.reuse, R25, -R62 ;  /* 0x000000190d3e7223 */ /* 0x040fe2000001083e */
[----:B------:R-:W-:Y:S01]  /*11820*/  FFMA.FTZ R70, R13, R63, R70 ;  /* 0x0000003f0d467223 */ /* 0x000fe20000010046 */
[C---:B------:R-:W-:Y:S01]  /*11830*/  FFMA.FTZ R0, R10.reuse, R0, -R7 ;  /* 0x000000000a007223 */ /* 0x040fe20000010807 */
[----:B------:R-:W-:Y:S01]  /*11840*/  FFMA.FTZ R59, R10, R76, R59 ;  /* 0x0000004c0a3b7223 */ /* 0x000fe2000001003b */
[----:B------:R-:W-:Y:S02]  /*11850*/  HADD2.F32 R24, -RZ, R24.H1_H1 ;  /* 0x30000018ff187230 */ /* 0x000fe40000004100 */
[C---:B------:R-:W-:Y:S01]  /*11860*/  FMUL.FTZ R72, R27.reuse, R58 ;  /* 0x0000003a1b487220 */ /* 0x040fe20000410000 */
[----:B------:R-:W-:Y:S02]  /*11870*/  HADD2.F32 R26, -RZ, R26.H1_H1 ;  /* 0x3000001aff1a7230 */ /* 0x000fe40000004100 */
[----:B------:R-:W-:Y:S01]  /*11880*/  FMUL.FTZ R10, R27, R20 ;  /* 0x000000141b0a7220 */ /* 0x000fe20000410000 */
[----:B------:R-:W-:-:S02]  /*11890*/  HADD2.F32 R7, -RZ, R5.H0_H0 ;  /* 0x20000005ff077230 */ /* 0x000fc40000004100 */
[----:B------:R-:W-:Y:S02]  /*118a0*/  HADD2.F32 R13, -RZ, R6.H0_H0 ;  /* 0x20000006ff0d7230 */ /* 0x000fe40000004100 */
[----:B------:R-:W-:Y:S02]  /*118b0*/  HADD2.F32 R3, -RZ, R3.H0_H0 ;  /* 0x20000003ff037230 */ /* 0x000fe40000004100 */
[----:B------:R-:W-:Y:S02]  /*118c0*/  HADD2.F32 R5, -RZ, R4.H0_H0 ;  /* 0x20000004ff057230 */ /* 0x000fe40000004100 */
[C---:B------:R-:W-:Y:S01]  /*118d0*/  FFMA.FTZ R25, R15.reuse, R20, -R72 ;  /* 0x000000140f197223 */ /* 0x040fe20000010848 */
[----:B------:R-:W-:Y:S02]  /*118e0*/  HADD2.F32 R12, -RZ, R12.H1_H1 ;  /* 0x3000000cff0c7230 */ /* 0x000fe40000004100 */
[----:B------:R-:W-:Y:S01]  /*118f0*/  FFMA.FTZ R10, R15, R58, R10 ;  /* 0x0000003a0f0a7223 */ /* 0x000fe2000001000a */
[----:B------:R-:W-:-:S02]  /*11900*/  HADD2.F32 R14, -RZ, R14.H1_H1 ;  /* 0x3000000eff0e7230 */ /* 0x000fc40000004100 */
        /* <DEDUP_REMOVED lines=16> */
[----:B------:R1:W-:Y:S04]  /*11a10*/  STS.128 [R73+0x20400], R4 ;  /* 0x0204000449007388 */ /* 0x0003e80000000c00 */
[----:B------:R1:W-:Y:S02]  /*11a20*/  STS.128 [R2+0x20400], R8 ;  /* 0x0204000802007388 */ /* 0x0003e40000000c00 */
.L_x_6776:
[----:B------:R-:W-:Y:S05]  /*11a30*/  BSYNC B0 ;  /* 0x0000000000007941 */ /* 0x000fea0003800000 */
.L_x_6762:
[----:B------:R-:W-:Y:S01]  /*11a40*/  @!PT LDS RZ, [RZ] ;  /* 0x00000000fffff984 */ /* 0x000fe20000000800 */
[----:B------:R-:W-:Y:S01]  /*11a50*/  @!PT LDS RZ, [RZ] ;  /* 0x00000000fffff984 */ /* 0x000fe20000000800 */
[----:B------:R-:W-:Y:S01]  /*11a60*/  @!PT LDS RZ, [RZ] ;  /* 0x00000000fffff984 */ /* 0x000fe20000000800 */
[----:B------:R-:W-:Y:S01]  /*11a70*/  @!PT LDS RZ, [RZ] ;  /* 0x00000000fffff984 */ /* 0x000fe20000000800 */
[----:B------:R3:W-:Y:S06]  /*11a80*/  MEMBAR.ALL.CTA ;  /* 0x0000000000007992 */ /* 0x0007ec0000008000 */
[----:B---3--:R-:W3:Y:S01]  /*11a90*/  FENCE.VIEW.ASYNC.S ;  /* 0x00000000000073c6 */ /* 0x008ee20000000000 */
[----:B------:R-:W-:Y:S05]  /*11aa0*/  WARPSYNC.ALL ;  /* 0x0000000000007948 */ /* 0x000fea0003800000 */
[----:B---3--:R-:W-:Y:S06]  /*11ab0*/  BAR.SYNC.DEFER_BLOCKING 0xd, 0x80 ;  /* 0x0342000000007b1d */ /* 0x008fec0000010000 */
.L_x_6759:
[----:B012---:R-:W-:Y:S01]  /*11ac0*/  IMAD.MOV.U32 R4, RZ, RZ, R32 ;  /* 0x000000ffff047224 */ /* 0x007fe200078e0020 */
[----:B------:R-:W-:Y:S01]  /*11ad0*/  UIADD3 UR8, UP0, UR39, 0x1cc, URZ ;  /* 0x000001cc27087890 */ /* 0x000fe2000ff1e03f */
[----:B------:R-:W-:Y:S01]  /*11ae0*/  IMAD.MOV.U32 R5, RZ, RZ, R31 ;  /* 0x000000ffff057224 */ /* 0x000fe200078e001f */
[----:B------:R-:W-:Y:S01]  /*11af0*/  UIADD3 UR6, UP1, UR39, 0x1c0, URZ ;  /* 0x000001c027067890 */ /* 0x000fe2000ff3e03f */
[----:B------:R-:W-:Y:S01]  /*11b00*/  IMAD.MOV.U32 R6, RZ, RZ, R54 ;  /* 0x000000ffff067224 */ /* 0x000fe200078e0036 */
[----:B------:R-:W-:Y:S01]  /*11b10*/  UIADD3.X UR9, URZ, UR42, URZ, UP0, !UPT ;  /* 0x0000002a3f097290 */ /* 0x000fe200087fe43f */
[----:B------:R-:W-:Y:S01]  /*11b20*/  IMAD.MOV.U32 R7, RZ, RZ, R53 ;  /* 0x000000ffff077224 */ /* 0x000fe200078e0035 */
[----:B------:R-:W-:Y:S01]  /*11b30*/  UIADD3.X UR7, URZ, UR42, URZ, UP1, !UPT ;  /* 0x0000002a3f077290 */ /* 0x000fe20008ffe43f */
[----:B------:R-:W-:Y:S01]  /*11b40*/  IMAD.MOV.U32 R8, RZ, RZ, R68 ;  /* 0x000000ffff087224 */ /* 0x000fe200078e0044 */
[----:B------:R-:W-:Y:S01]  /*11b50*/  UIADD3 UR4, UP2, UR39, 0x1d0, URZ ;  /* 0x000001d027047890 */ /* 0x000fe2000ff5e03f */
[----:B------:R-:W-:Y:S01]  /*11b60*/  IMAD.MOV.U32 R9, RZ, RZ, R67 ;  /* 0x000000ffff097224 */ /* 0x000fe200078e0043 */
[----:B------:R0:W-:Y:S01]  /*11b70*/  STL.128 [R1+0x160], R4 ;  /* 0x0001600401007387 */ /* 0x0001e20000100c00 */
[----:B------:R-:W-:Y:S01]  /*11b80*/  IMAD.MOV.U32 R10, RZ, RZ, R61 ;  /* 0x000000ffff0a7224 */ /* 0x000fe200078e003d */
[----:B------:R-:W-:Y:S01]  /*11b90*/  UIADD3.X UR5, URZ, UR42, URZ, UP2, !UPT ;  /* 0x0000002a3f057290 */ /* 0x000fe200097fe43f */
[----:B------:R-:W-:-:S02]  /*11ba0*/  IMAD.MOV.U32 R11, RZ, RZ, R66 ;  /* 0x000000ffff0b7224 */ /* 0x000fc400078e0042 */
[----:B------:R-:W-:Y:S02]  /*11bb0*/  IMAD.U32 R0, RZ, RZ, UR39 ;  /* 0x00000027ff007e24 */ /* 0x000fe4000f8e00ff */
[----:B------:R-:W-:Y:S01]  /*11bc0*/  IMAD.U32 R3, RZ, RZ, UR42 ;  /* 0x0000002aff037e24 */ /* 0x000fe2000f8e00ff */
[----:B------:R1:W-:Y:S01]  /*11bd0*/  STL.128 [R1+0x140], R8 ;  /* 0x0001400801007387 */ /* 0x0003e20000100c00 */
[----:B------:R-:W-:Y:S02]  /*11be0*/  IMAD.U32 R2, RZ, RZ, UR4 ;  /* 0x00000004ff027e24 */ /* 0x000fe4000f8e00ff */
[----:B------:R-:W-:Y:S02]  /*11bf0*/  IMAD.U32 R13, RZ, RZ, UR5 ;  /* 0x00000005ff0d7e24 */ /* 0x000fe4000f8e00ff */
[----:B0-----:R-:W-:Y:S02]  /*11c00*/  IMAD.MOV.U32 R4, RZ, RZ, R38 ;  /* 0x000000ffff047224 */ /* 0x001fe400078e0026 */
[----:B------:R-:W-:-:S02]  /*11c10*/  IMAD.MOV.U32 R5, RZ, RZ, R37 ;  /* 0x000000ffff057224 */ /* 0x000fc400078e0025 */
[----:B------:R-:W-:Y:S02]  /*11c20*/  IMAD.MOV.U32 R6, RZ, RZ, R55 ;  /* 0x000000ffff067224 */ /* 0x000fe400078e0037 */
[----:B------:R-:W-:Y:S02]  /*11c30*/  IMAD.MOV.U32 R7, RZ, RZ, R60 ;  /* 0x000000ffff077224 */ /* 0x000fe400078e003c */
[----:B-1----:R-:W-:Y:S02]  /*11c40*/  IMAD.MOV.U32 R8, RZ, RZ, R50 ;  /* 0x000000ffff087224 */ /* 0x002fe400078e0032 */
[----:B------:R-:W-:Y:S01]  /*11c50*/  IMAD.MOV.U32 R9, RZ, RZ, R49 ;  /* 0x000000ffff097224 */ /* 0x000fe200078e0031 */
[----:B------:R0:W-:Y:S01]  /*11c60*/  STL.128 [R1+0x190], R4 ;  /* 0x0001900401007387 */ /* 0x0001e20000100c00 */
[----:B------:R-:W-:Y:S02]  /*11c70*/  IMAD.MOV.U32 R10, RZ, RZ, R48 ;  /* 0x000000ffff0a7224 */ /* 0x000fe400078e0030 */
[----:B------:R-:W-:-:S05]  /*11c80*/  IMAD.MOV.U32 R11, RZ, RZ, R47 ;  /* 0x000000ffff0b7224 */ /* 0x000fca00078e002f */
[----:B------:R1:W-:Y:S01]  /*11c90*/  STL.128 [R1+0x170], R8 ;  /* 0x0001700801007387 */ /* 0x0003e20000100c00 */
[----:B0-----:R-:W-:Y:S02]  /*11ca0*/  IMAD.MOV.U32 R4, RZ, RZ, R52 ;  /* 0x000000ffff047224 */ /* 0x001fe400078e0034 */
[----:B------:R-:W-:Y:S02]  /*11cb0*/  IMAD.MOV.U32 R5, RZ, RZ, R51 ;  /* 0x000000ffff057224 */ /* 0x000fe400078e0033 */
[----:B------:R-:W-:Y:S02]  /*11cc0*/  IMAD.MOV.U32 R6, RZ, RZ, R34 ;  /* 0x000000ffff067224 */ /* 0x000fe400078e0022 */
[----:B------:R-:W-:Y:S02]  /*11cd0*/  IMAD.MOV.U32 R7, RZ, RZ, R33 ;  /* 0x000000ffff077224 */ /* 0x000fe400078e0021 */
[----:B-1----:R-:W-:Y:S02]  /*11ce0*/  IMAD.U32 R8, RZ, RZ, UR40 ;  /* 0x00000028ff087e24 */ /* 0x002fe4000f8e00ff */
[----:B------:R-:W-:Y:S01]  /*11cf0*/  IMAD.U32 R9, RZ, RZ, UR41 ;  /* 0x00000029ff097e24 */ /* 0x000fe2000f8e00ff */
[----:B------:R0:W-:Y:S01]  /*11d00*/  STL.128 [R1+0x1a0], R4 ;  /* 0x0001a00401007387 */ /* 0x0001e20000100c00 */
[----:B------:R-:W-:-:S02]  /*11d10*/  IMAD.U32 R10, RZ, RZ, UR8 ;  /* 0x00000008ff0a7e24 */ /* 0x000fc4000f8e00ff */
[----:B------:R-:W-:-:S05]  /*11d20*/  IMAD.U32 R11, RZ, RZ, UR9 ;  /* 0x00000009ff0b7e24 */ /* 0x000fca000f8e00ff */
        /* <DEDUP_REMOVED lines=9> */
[----:B------:R-:W-:Y:S02]  /*11dc0*/  IMAD.MOV.U32 R7, RZ, RZ, R3 ;  /* 0x000000ffff077224 */ /* 0x000fe400078e0003 */
[----:B------:R-:W-:-:S02]  /*11dd0*/  IMAD.U32 R0, RZ, RZ, UR6 ;  /* 0x00000006ff007e24 */ /* 0x000fc4000f8e00ff */
[----:B------:R-:W-:Y:S01]  /*11de0*/  IMAD.U32 R3, RZ, RZ, UR7 ;  /* 0x00000007ff037e24 */ /* 0x000fe2000f8e00ff */
[----:B------:R0:W-:Y:S02]  /*11df0*/  STL.128 [R1+0x130], R4 ;  /* 0x0001300401007387 */ /* 0x0001e40000100c00 */
[----:B0-----:R-:W-:Y:S02]  /*11e00*/  IMAD.MOV.U32 R6, RZ, RZ, R40 ;  /* 0x000000ffff067224 */ /* 0x001fe400078e0028 */
[----:B------:R-:W-:Y:S02]  /*11e10*/  IMAD.MOV.U32 R7, RZ, RZ, R39 ;  /* 0x000000ffff077224 */ /* 0x000fe400078e0027 */
[----:B------:R-:W-:Y:S02]  /*11e20*/  IMAD.MOV.U32 R4, RZ, RZ, R0 ;  /* 0x000000ffff047224 */ /* 0x000fe400078e0000 */
[----:B------:R-:W-:Y:S02]  /*11e30*/  IMAD.MOV.U32 R5, RZ, RZ, R3 ;  /* 0x000000ffff057224 */ /* 0x000fe400078e0003 */
[----:B------:R-:W-:-:S03]  /*11e40*/  IMAD.U32 R0, RZ, RZ, UR39 ;  /* 0x00000027ff007e24 */ /* 0x000fc6000f8e00ff */
[----:B------:R0:W-:Y:S01]  /*11e50*/  STL.128 [R1+0x120], R4 ;  /* 0x0001200401007387 */ /* 0x0001e20000100c00 */
[----:B------:R-:W-:Y:S02]  /*11e60*/  VIADD R0, R0, 0x120 ;  /* 0x0000012000007836 */ /* 0x000fe40000000000 */
[----:B0-----:R-:W-:Y:S02]  /*11e70*/  IMAD.MOV.U32 R6, RZ, RZ, R29 ;  /* 0x000000ffff067224 */ /* 0x001fe400078e001d */
[----:B------:R-:W-:Y:S02]  /*11e80*/  IMAD.MOV.U32 R7, RZ, RZ, R41 ;  /* 0x000000ffff077224 */ /* 0x000fe400078e0029 */
[----:B------:R-:W-:Y:S02]  /*11e90*/  IMAD.MOV.U32 R4, RZ, RZ, R2 ;  /* 0x000000ffff047224 */ /* 0x000fe400078e0002 */
[----:B------:R-:W-:-:S05]  /*11ea0*/  IMAD.MOV.U32 R5, RZ, RZ, R13 ;  /* 0x000000ffff057224 */ /* 0x000fca00078e000d */
[----:B------:R0:W-:Y:S02]  /*11eb0*/  STL.128 [R1+0x180], R4 ;  /* 0x0001800401007387 */ /* 0x0001e40000100c00 */
[----:B0-----:R-:W-:-:S07]  /*11ec0*/  VIADD R4, R193, 0xffffffff ;  /* 0xffffffffc1047836 */ /* 0x001fce0000000000 */
[----:B------:R-:W-:Y:S05]  /*11ed0*/  CALL.REL.NOINC `($_ZN7cutlass13device_kernelIN5flash11enable_sm90INS1_16FlashAttnFwdSm90INS1_25CollectiveMainloopFwdSm90ILi2EN4cute5tupleIJNS5_1CILi1EEES8_S8_EEENS6_IJNS7_ILi64EEESA_SA_EEELi512ENS_6half_tEfNS_4arch4Sm90ELb0ELb1ELb0ELb1ELb1ELb1ELb1ELb0ELb0ELb1ELb1ELb0EEENS1_21CollectiveEpilogueFwdINS6_IJSA_NS7_ILi512EEESA_EEES9_SC_SE_Li256ELb1ELb1ELb1ELb0EEENS1_36VarlenDynamicPersistentTileSchedulerILi64ELi64ELi256ELi128ELb1ELb1ELb1ELb1ELb0ELb1EEEEEEEEEvNT_6ParamsE$_ZZN5flash25CollectiveMainloopFwdSm90ILi2EN4cute5tupleIJNS1_1CILi1EEES4_S4_EEENS2_IJNS3_ILi64EEES6_S6_EEELi512EN7cutlass6half_tEfNS8_4arch4Sm90ELb0ELb1ELb0ELb1ELb1ELb1ELb1ELb0ELb0ELb1ELb1ELb0EE3mmaINS_16FlashAttnFwdSm90ISC_NS_21CollectiveEpilogueFwdINS2_IJS6_NS3_ILi512EEES6_EEES5_S9_SB_Li256ELb1ELb1ELb1ELb0EEENS_36VarlenDynamicPersistentTileSchedulerILi64ELi64ELi256ELi128ELb1ELb1ELb1ELb1ELb0ELb1EEEE13SharedStorageENS1_6TensorINS1_11ArrayEngineIfLm128EEENS1_6LayoutINS2_IJNS2_IJNS3_ILi2EEESR_NS3_ILi32EEEEEES4_S4_EEENS2_IJNS2_IJS4_SR_NS3_ILi4EEEEEENS3_ILi0EEESX_EEEEEEENS_7SoftmaxILi2ELi0EEEEEbRKNSC_6ParamsENS8_13PipelineAsyncILi2EEES17_RNS8_13PipelineStateILj2EEERT0_RT1_iRiRKNS_16SeqlenInfoQKNewKILb1ELb1EEENS2_IJiiiiEEERT_ENKUliT_T0_T1_E_clIZSD_ISM_S10_S12_EbS15_S17_S17_S1A_S1C_S1E_iS1F_S1J_S1K_S1M_EUlRS1N_iE0_NS3_ILb1EEES1U_EEDaiS1N_S1O_S1P_) ;  /* 0x000002b000947944 */ /* 0x000fea0003c00000 */
[----:B------:R-:W2:Y:S01]  /*11ee0*/  LDL R6, [R1+0x50] ;  /* 0x0000500001067983 */ /* 0x000ea20000100800 */
[----:B------:R-:W0:Y:S08]  /*11ef0*/  LDC R0, c[0x0][0x448] ;  /* 0x00011200ff007b82 */ /* 0x000e300000000800 */
[----:B------:R-:W1:Y:S01]  /*11f00*/  LDC.64 R2, c[0x0][0xad8] ;  /* 0x0002b600ff027b82 */ /* 0x000e620000000a00 */
[----:B0-----:R-:W-:-:S13]  /*11f10*/  ISETP.NE.AND P0, PT, R0, 0x1, PT ;  /* 0x000000010000780c */ /* 0x001fda0003f05270 */
[----:B------:R-:W0:Y:S08]  /*11f20*/  @P0 LDC R5, c[0x0][0x44c] ;  /* 0x00011300ff050b82 */ /* 0x000e300000000800 */
[----:B------:R-:W3:Y:S01]  /*11f30*/  @P0 LDC R7, c[0x0][0x450] ;  /* 0x00011400ff070b82 */ /* 0x000ee20000000800 */
[----:B--2---:R-:W-:-:S04]  /*11f40*/  IMAD.SHL.U32 R6, R6, 0x40, RZ ;  /* 0x0000004006067824 */ /* 0x004fc800078e00ff */
[----:B0-----:R-:W-:-:S04]  /*11f50*/  @P0 IMAD.HI.U32 R0, R6, R5, RZ ;  /* 0x0000000506000227 */ /* 0x001fc800078e00ff */
[----:B------:R-:W-:Y:S01]  /*11f60*/  IMAD.MOV.U32 R5, RZ, RZ, R6 ;  /* 0x000000ffff057224 */ /* 0x000fe200078e0006 */
[----:B---3--:R-:W-:Y:S01]  /*11f70*/  @P0 SHF.R.U32.HI R5, RZ, R7, R0 ;  /* 0x00000007ff050219 */ /* 0x008fe20000011600 */
[----:B------:R-:W-:Y:S01]  /*11f80*/  VIADD R0, R193, 0xfffffffe ;  /* 0xfffffffec1007836 */ /* 0x000fe20000000000 */
[----:B-1----:R-:W-:-:S03]  /*11f90*/  ISETP.GE.AND P0, PT, R3, 0x1, PT ;  /* 0x000000010300780c */ /* 0x002fc60003f06270 */
[----:B------:R-:W-:-:S04]  /*11fa0*/  IMAD.IADD R9, R190, 0x1, R5 ;  /* 0x00000001be097824 */ /* 0x000fc800078e0205 */
[----:B------:R-:W-:-:S06]  /*11fb0*/  IMAD.IADD R2, R9, 0x1, R2 ;  /* 0x0000000109027824 */ /* 0x000fcc00078e0202 */
        /* <DEDUP_REMOVED lines=12> */
.L_x_6788:
[----:B------:R-:W-:-:S13]  /*12080*/  ISETP.NE.AND P0, PT, R3, 0x1, PT ;  /* 0x000000010300780c */ /* 0x000fda0003f05270 */
[----:B------:R-:W0:Y:S02]  /*12090*/  @P0 LDC.64 R4, c[0x0][0xae0] ;  /* 0x0002b800ff040b82 */ /* 0x000e240000000a00 */
[----:B0-----:R-:W-:-:S05]  /*120a0*/  @P0 IMAD.HI.U32 R4, R7, R4, RZ ;  /* 0x0000000407040227 */ /* 0x001fca00078e00ff */
[----:B------:R-:W-:-:S07]  /*120b0*/  @P0 SHF.R.U32.HI R7, RZ, R5, R4 ;  /* 0x00000005ff070219 */ /* 0x000fce0000011604 */
.L_x_6789:
[----:B------:R-:W-:Y:S05]  /*120c0*/  BSYNC B0 ;  /* 0x0000000000007941 */ /* 0x000fea0003800000 */
.L_x_6787:
[----:B------:R-:W-:-:S05]  /*120d0*/  IMAD R3, R7, R3, R3 ;  /* 0x0000000307037224 */ /* 0x000fca00078e0203 */
[----:B------:R-:W-:-:S07]  /*120e0*/  VIMNMX R2, R2, R3, PT ;  /* 0x0000000302027248 */ /* 0x000fce0003fe0100 */
.L_x_6786:
[----:B------:R-:W-:-:S04]  /*120f0*/  SHF.R.S32.HI R3, RZ, 0x1f, R2 ;  /* 0x0000001fff037819 */ /* 0x000fc80000011402 */
[----:B------:R-:W-:-:S04]  /*12100*/  LEA.HI R3, R3, R2, RZ, 0x6 ;  /* 0x0000000203037211 */ /* 0x000fc800078f30ff */
[----:B------:R-:W-:-:S04]  /*12110*/  SHF.R.S32.HI R3, RZ, 0x6, R3 ;  /* 0x00000006ff037819 */ /* 0x000fc80000011403 */
[----:B------:R-:W-:-:S04]  /*12120*/  VIMNMX R9, R180, R3, !PT ;  /* 0x00000003b4097248 */ /* 0x000fc80007fe0100 */
[----:B------:R-:W-:-:S13]  /*12130*/  ISETP.GE.AND P0, PT, R0, R9, PT ;  /* 0x000000090000720c */ /* 0x000fda0003f06270 */
[----:B------:R-:W-:Y:S05]  /*12140*/  @!P0 BRA `(.L_x_6790) ;  /* 0x0000007800e08947 */ /* 0x000fea0003800000 */
.L_x_6823:
[----:B------:R-:W2:Y:S04]  /*12150*/  LDL R56, [R1+0x1c0] ;  /* 0x0001c00001387983 */ /* 0x000ea80000100800 */
[----:B------:R-:W3:Y:S04]  /*12160*/  LDL R2, [R1+0x1c8] ;  /* 0x0001c80001027983 */ /* 0x000ee80000100800 */
[----:B------:R-:W4:Y:S01]  /*12170*/  LDL R3, [R1] ;  /* 0x0000000001037983 */ /* 0x000f220000100800 */
[----:B0-2---:R-:W-:-:S05]  /*12180*/  VIADD R4, R56, 0x1 ;  /* 0x0000000138047836 */ /* 0x005fca0000000000 */
        /* <DEDUP_REMOVED lines=16> */
.L_x_6792:
[----:B------:R-:W-:Y:S05]  /*12290*/  BSYNC B0 ;  /* 0x0000000000007941 */ /* 0x000fea0003800000 */
.L_x_6791:
        /* <DEDUP_REMOVED lines=9> */
.L_x_6794:
[----:B------:R-:W-:Y:S05]  /*12330*/  BSYNC B0 ;  /* 0x0000000000007941 */ /* 0x000fea0003800000 */
.L_x_6793:
[----:B------:R-:W-:Y:S04]  /*12340*/  BSSY B0, `(.L_x_6795) ;  /* 0x0000006000007945 */ /* 0x000fe80003800000 */
[----:B-1----:R-:W-:Y:S05]  /*12350*/  @P0 BRA `(.L_x_6796) ;  /* 0x0000000000100947 */ /* 0x002fea0003800000 */
[----:B-----5:R-:W-:Y:S01]  /*12360*/  IMAD R2, R2, 0x8, R5 ;  /* 0x0000000802027824 */ /* 0x020fe200078e0205 */
[----:B------:R-:W-:-:S04]  /*12370*/  SHF.L.U32 R3, R3, 0x1f, RZ ;  /* 0x0000001f03037819 */ /* 0x000fc800000006ff */
[----:B------:R-:W1:Y:S02]  /*12380*/  SYNCS.PHASECHK.TRANS64.TRYWAIT P0, [R2+URZ], R3 ;  /* 0x00000003020075a7 */ /* 0x000e64000800017f */
[----:B-1----:R-:W-:Y:S05]  /*12390*/  @!P0 BRA `(.L_x_6797) ;  /* 0x0000027000148947 */ /* 0x002fea0003800000 */
.L_x_6796:
[----:B------:R-:W-:Y:S05]  /*123a0*/  BSYNC B0 ;  /* 0x0000000000007941 */ /* 0x000fea0003800000 */
.L_x_6795:
[----:B------:R-:W2:Y:S04]  /*123b0*/  LDL R15, [R1+0x1c0] ;  /* 0x0001c000010f7983 */ /* 0x000ea80000100800 */
[----:B0-----:R-:W2:Y:S01]  /*123c0*/  LDL.64 R4, [R1+0x80] ;  /* 0x0000800001047983 */ /* 0x001ea20000100a00 */
[----:B------:R-:W-:Y:S05]  /*123d0*/  WARPSYNC.ALL ;  /* 0x0000000000007948 */ /* 0x000fea0003800000 */
[----:B-1---5:R-:W3:Y:S04]  /*123e0*/  LDL.64 R2, [R1+0x78] ;  /* 0x0000780001027983 */ /* 0x022ee80000100a00 */
[----:B------:R-:W4:Y:S04]  /*123f0*/  LDL.64 R6, [R1+0x78] ;  /* 0x0000780001067983 */ /* 0x000f280000100a00 */
        /* <DEDUP_REMOVED lines=52> */
.L_x_6799:
[----:B------:R-:W-:Y:S05]  /*12740*/  BSYNC B0 ;  /* 0x0000000000007941 */ /* 0x000fea0003800000 */
.L_x_6798:
        /* <DEDUP_REMOVED lines=8> */
.L_x_6801:
[----:B------:R-:W-:Y:S05]  /*127d0*/  BSYNC B0 ;  /* 0x0000000000007941 */ /* 0x000fea0003800000 */
.L_x_6800:
[----:B------:R-:W-:Y:S04]  /*127e0*/  BSSY B0, `(.L_x_6802) ;  /* 0x0000004000007945 */ /* 0x000fe80003800000 */
[----:B-1----:R-:W-:Y:S05]  /*127f0*/  @P0 BRA `(.L_x_6803) ;  /* 0x0000000000080947 */ /* 0x002fea0003800000 */
[----:B------:R-:W1:Y:S02]  /*12800*/  SYNCS.PHASECHK.TRANS64.TRYWAIT P0, [R2+URZ], R3 ;  /* 0x00000003020075a7 */ /* 0x000e64000800017f */
[----:B-1----:R-:W-:Y:S05]  /*12810*/  @!P0 BRA `(.L_x_6804) ;  /* 0x0000026c00088947 */ /* 0x002fea0003800000 */
.L_x_6803:
[----:B------:R-:W-:Y:S05]  /*12820*/  BSYNC B0 ;  /* 0x0000000000007941 */ /* 0x000fea0003800000 */
.L_x_6802:
        /* <DEDUP_REMOVED lines=433> */
.L_x_6806:
[----:B------:R-:W-:Y:S05]  /*14340*/  BSYNC B0 ;  /* 0x0000000000007941 */ /* 0x000fea0003800000 */
.L_x_6805:
        /* <DEDUP_REMOVED lines=10> */
[----:B------:R-:W4:Y:S01]  /*143f0*/  LDL.128 R4, [R1+0xd0] ;  /* 0x0000d00001047983 */ /* 0x000f220000100c00 */
[----:B------:R-:W-:Y:S01]  /*14400*/  IMAD.SHL.U32 R64, R0, 0x40, RZ ;  /* 0x0000004000407824 */ /* 0x000fe200078e00ff */
[----:B------:R-:W-:Y:S01]  /*14410*/  BSSY B0, `(.L_x_6807) ;  /* 0x000003a000007945 */ /* 0x000fe20003800000 */
[----:B--2---:R-:W-:-:S04]  /*14420*/  SHF.R.S32.HI R11, RZ, 0x1f, R8 ;  /* 0x0000001fff0b7819 */ /* 0x004fc80000011408 */
[----:B0-----:R-:W-:-:S04]  /*14430*/  LEA.HI R10, R11, R8, RZ, 0x7 ;  /* 0x000000080b0a7211 */ /* 0x001fc800078f38ff */
        /* <DEDUP_REMOVED lines=22> */
[----:B------:R-:W-:Y:S02]  /*145a0*/  @P0 SHF.R.U32.HI R2, RZ, R60, R3 ;  /* 0x0000003cff020219 */ /* 0x000fe40000011603 */
        /* <DEDUP_REMOVED lines=24> */
.L_x_6810:
[----:B------:R-:W-:-:S13]  /*14730*/  ISETP.NE.AND P0, PT, R13, 0x1, PT ;  /* 0x000000010d00780c */ /* 0x000fda0003f05270 */
[----:B------:R-:W-:-:S05]  /*14740*/  @P0 IMAD.HI.U32 R8, R7, R14, RZ ;  /* 0x0000000e07080227 */ /* 0x000fca00078e00ff */
[----:B------:R-:W-:-:S07]  /*14750*/  @P0 SHF.R.U32.HI R7, RZ, R15, R8 ;  /* 0x0000000fff070219 */ /* 0x000fce0000011608 */
.L_x_6811:
[----:B------:R-:W-:Y:S05]  /*14760*/  BSYNC B1 ;  /* 0x0000000000017941 */ /* 0x000fea0003800000 */
.L_x_6809:
[----:B------:R-:W-:-:S04]  /*14770*/  IMAD R7, R7, R13, -R64 ;  /* 0x0000000d07077224 */ /* 0x000fc800078e0a40 */
[----:B------:R-:W-:-:S05]  /*14780*/  IMAD R8, R20, -0x2, R7 ;  /* 0xfffffffe14087824 */ /* 0x000fca00078e0207 */
[----:B------:R-:W-:Y:S02]  /*14790*/  VIMNMX R3, R3, R8, !PT ;  /* 0x0000000803037248 */ /* 0x000fe40007fe0100 */
[----:B------:R-:W-:-:S07]  /*147a0*/  VIADDMNMX R6, R8, R13, R6, PT ;  /* 0x0000000d08067246 */ /* 0x000fce0003800106 */
.L_x_6808:
[----:B------:R-:W-:Y:S05]  /*147b0*/  BSYNC B0 ;  /* 0x0000000000007941 */ /* 0x000fea0003800000 */
.L_x_6807:
        /* <DEDUP_REMOVED lines=90> */
.L_x_6815:
[----:B------:R-:W-:-:S13]  /*14d60*/  ISETP.NE.AND P6, PT, R13, 0x1, PT ;  /* 0x000000010d00780c */ /* 0x000fda0003fc5270 */
[----:B------:R-:W-:-:S05]  /*14d70*/  @P6 IMAD.HI.U32 R14, R4, R14, RZ ;  /* 0x0000000e040e6227 */ /* 0x000fca00078e00ff */
[----:B------:R-:W-:-:S07]  /*14d80*/  @P6 SHF.R.U32.HI R4, RZ, R15, R14 ;  /* 0x0000000fff046219 */ /* 0x000fce000001160e */
.L_x_6816:
[----:B------:R-:W-:Y:S05]  /*14d90*/  BSYNC B1 ;  /* 0x0000000000017941 */ /* 0x000fea0003800000 */
.L_x_6814:
[----:B------:R-:W-:-:S04]  /*14da0*/  IMAD R3, R4, R13, -R64 ;  /* 0x0000000d04037224 */ /* 0x000fc800078e0a40 */
[----:B------:R-:W-:-:S05]  /*14db0*/  IMAD R20, R20, -0x2, R3 ;  /* 0xfffffffe14147824 */ /* 0x000fca00078e0203 */
[----:B------:R-:W-:Y:S02]  /*14dc0*/  VIADDMNMX R10, R20, R13, R10, PT ;  /* 0x0000000d140a7246 */ /* 0x000fe4000380010a */
[----:B------:R-:W-:-:S07]  /*14dd0*/  VIMNMX R11, R11, R20, !PT ;  /* 0x000000140b0b7248 */ /* 0x000fce0007fe0100 */
.L_x_6813:
[----:B------:R-:W-:Y:S05]  /*14de0*/  BSYNC B0 ;  /* 0x0000000000007941 */ /* 0x000fea0003800000 */
.L_x_6812:
[C---:B------:R-:W-:Y:S01]  /*14df0*/  ISETP.GT.AND P0, PT, R11.reuse, 0x1, !P0 ;  /* 0x000000010b00780c */ /* 0x040fe20004704270 */
[----:B------:R-:W2:Y:S01]  /*14e00*/  LDL R20, [R1+0x200] ;  /* 0x0002000001147983 */ /* 0x000ea20000100800 */
        /* <DEDUP_REMOVED lines=36> */
[----:B------:R-:W3:Y:S02]  /*15050*/  LDL.64 R6, [R1+0x1e0] ;  /* 0x0001e00001067983 */ /* 0x000ee40000100a00 */
        /* <DEDUP_REMOVED lines=19> */
[----:B------:R-:W-:Y:S02]  /*15190*/  FSEL R54, R54, -INF , !P5 ;  /* 0xff80000036367808 */ /* 0x000fe40006800000 */
[----:B------:R-:W-:Y:S02]  /*151a0*/  FSEL R55, R55, -INF , !P6 ;  /* 0xff80000037377808 */ /* 0x000fe40007000000 */
[----:B---3--:R-:W-:-:S04]  /*151b0*/  FMNMX.FTZ R3, R71, R6, !PT ;  /* 0x0000000647037209 */ /* 0x008fc80007810000 */
        /* <DEDUP_REMOVED lines=32> */
[----:B------:R1:W-:Y:S04]  /*153c0*/  STL.64 [R1+0x1e0], R2 ;  /* 0x0001e00201007387 */ /* 0x0003e80000100a00 */
[----:B------:R-:W3:Y:S01]  /*153d0*/  LDL R24, [R1+0x1e4] ;  /* 0x0001e40001187983 */ /* 0x000ee20000100800 */
[----:B0-----:R-:W-:-:S03]  /*153e0*/  FMNMX.FTZ R10, R2, R5, !PT ;  /* 0x00000005020a7209 */ /* 0x001fc60007810000 */
[----:B-1----:R-:W4:Y:S04]  /*153f0*/  LDL.64 R2, [R1+0xb8] ;  /* 0x0000b80001027983 */ /* 0x002f280000100a00 */
[----:B------:R-:W0:Y:S02]  /*15400*/  SHFL.BFLY PT, R5, R10, 0x1, 0x1f ;  /* 0x0c201f000a057f89 */ /* 0x000e2400000e0000 */
[----:B0-----:R-:W-:Y:S02]  /*15410*/  FMNMX.FTZ R12, R10, R5, !PT ;  /* 0x000000050a0c7209 */ /* 0x001fe40007810000 */
[----:B------:R-:W5:Y:S04]  /*15420*/  LDL.64 R4, [R1+0x1f0] ;  /* 0x0001f00001047983 */ /* 0x000f680000100a00 */
[----:B------:R-:W-:Y:S04]  /*15430*/  STL [R1+0x1e0], R12 ;  /* 0x0001e00c01007387 */ /* 0x000fe80000100800 */
[----:B------:R-:W2:Y:S04]  /*15440*/  LDL R13, [R1+0x1e0] ;  /* 0x0001e000010d7983 */ /* 0x000ea80000100800 */
[----:B---3--:R-:W0:Y:S02]  /*15450*/  SHFL.BFLY PT, R11, R24, 0x2, 0x1f ;  /* 0x0c401f00180b7f89 */ /* 0x008e2400000e0000 */
[----:B0-----:R-:W-:-:S05]  /*15460*/  FMNMX.FTZ R11, R11, R24, !PT ;  /* 0x000000180b0b7209 */ /* 0x001fca0007810000 */
[----:B------:R-:W0:Y:S01]  /*15470*/  SHFL.BFLY PT, R14, R11, 0x1, 0x1f ;  /* 0x0c201f000b0e7f89 */ /* 0x000e2200000e0000 */
[----:B--2---:R-:W-:Y:S02]  /*15480*/  FSETP.NEU.FTZ.AND P0, PT, R13, -INF , PT ;  /* 0xff8000000d00780b */ /* 0x004fe40003f1d000 */
        /* <DEDUP_REMOVED lines=8> */
[----:B------:R-:W5:Y:S08]  /*15510*/  MUFU.EX2 R135, R13 ;  /* 0x0000000d00877308 */ /* 0x000f700000000800 */
[----:B------:R-:W0:Y:S01]  /*15520*/  MUFU.EX2 R134, R7 ;  /* 0x0000000700867308 */ /* 0x000e220000000800 */
[----:B------:R1:W-:Y:S01]  /*15530*/  STL [R1+0x1e4], R14 ;  /* 0x0001e40e01007387 */ /* 0x0003e20000100800 */
[----:B-----5:R-:W-:Y:S01]  /*15540*/  FMUL.FTZ R4, R135, R4 ;  /* 0x0000000487047220 */ /* 0x020fe20000410000 */
[----:B0-----:R-:W-:-:S05]  /*15550*/  FMUL.FTZ R5, R5, R134 ;  /* 0x0000008605057220 */ /* 0x001fca0000410000 */
[----:B------:R1:W-:Y:S04]  /*15560*/  STL.64 [R1+0x1f0], R4 ;  /* 0x0001f00401007387 */ /* 0x0003e80000100a00 */
[----:B----4-:R-:W2:Y:S01]  /*15570*/  LD.E R6, desc[UR36][R2.64+0x4] ;  /* 0x0000042402067980 */ /* 0x010ea2000c101900 */
        /* <DEDUP_REMOVED lines=9> */
[----:B0-----:R-:W2:Y:S04]  /*15610*/  LDL.64 R2, [R1+0xb8] ;  /* 0x0000b80001027983 */ /* 0x001ea80000100a00 */
[----:B--2---:R-:W2:Y:S02]  /*15620*/  LD.E R6, desc[UR36][R2.64+0x4] ;  /* 0x0000042402067980 */ /* 0x004ea4000c101900 */
[----:B--2---:R-:W-:-:S13]  /*15630*/  ISETP.NE.AND P0, PT, R6, RZ, PT ;  /* 0x000000ff0600720c */ /* 0x004fda0003f05270 */
.L_x_6818:
[----:B------:R-:W-:Y:S05]  /*15640*/  BSYNC B0 ;  /* 0x0000000000007941 */ /* 0x000fea0003800000 */
.L_x_6817:
        /* <DEDUP_REMOVED lines=9> */
.L_x_6820:
[----:B------:R-:W-:Y:S05]  /*156e0*/  BSYNC B0 ;  /* 0x0000000000007941 */ /* 0x000fea0003800000 */
.L_x_6819:
        /* <DEDUP_REMOVED lines=40> */
[----:B------:R-:W-:Y:S02]  /*15970*/  FSEL R73, R73, RZ, P0 ;  /* 0x000000ff49497208 */ /* 0x000fe40000000000 */
[----:B------:R-:W-:-:S03]  /*15980*/  FSETP.NEU.FTZ.AND P0, PT, R39, -INF , PT ;  /* 0xff8000002700780b */ /* 0x000fc60003f1d000 */
[-C--:B------:R-:W-:Y:S01]  /*15990*/  FFMA.FTZ R170, R8, R56.reuse, -R73 ;  /* 0x0000003808aa7223 */ /* 0x080fe20000010849 */
[----:B------:R-:W-:-:S05]  /*159a0*/  FMUL.FTZ R8, R39, R56 ;  /* 0x0000003827087220 */ /* 0x000fca0000410000 */
[----:B------:R-:W-:Y:S01]  /*159b0*/  FSEL R39, R8, RZ, P0 ;  /* 0x000000ff08277208 */ /* 0x000fe20000000000 */
[----:B------:R-:W-:-:S04]  /*159c0*/  FFMA.FTZ R152, R71, R56, -R73 ;  /* 0x0000003847987223 */ /* 0x000fc80000010849 */
[-CC-:B------:R-:W-:Y:S01]  /*159d0*/  FFMA.FTZ R132, R70, R56.reuse, -R39.reuse ;  /* 0x0000003846847223 */ /* 0x180fe20000010827 */
[-C--:B------:R-:W-:Y:S01]  /*159e0*/  FFMA.FTZ R153, R69, R56.reuse, -R39 ;  /* 0x0000003845997223 */ /* 0x080fe20000010827 */
[-C--:B------:R-:W-:Y:S01]  /*159f0*/  FFMA.FTZ R121, R62, R56.reuse, -R73 ;  /* 0x000000383e797223 */ /* 0x080fe20000010849 */
[----:B------:R-:W3:Y:S01]  /*15a00*/  MUFU.EX2 R152, R152 ;  /* 0x0000009800987308 */ /* 0x000ee20000000800 */
        /* <DEDUP_REMOVED lines=13> */
[----:B------:R-:W-:-:S02]  /*15ae0*/  FFMA.FTZ R176, R40, R56, -R73 ;  /* 0x0000003828b07223 */ /* 0x000fc40000010849 */
        /* <DEDUP_REMOVED lines=12> */
[-C--:B------:R-:W-:Y:S01]  /*15bb0*/  FFMA.FTZ R175, R54, R56.reuse, -R39 ;  /* 0x0000003836af7223 */ /* 0x080fe20000010827 */
[----:B------:R-:W-:Y:S01]  /*15bc0*/  FFMA.FTZ R190, R53, R56, -R73 ;  /* 0x0000003835be7223 */ /* 0x000fe20000010849 */
[C---:B----4-:R-:W-:Y:S01]  /*15bd0*/  FMUL.FTZ R35, R135.reuse, R35 ;  /* 0x0000002387237220 */ /* 0x050fe20000410000 */
[C---:B------:R-:W-:Y:S01]  /*15be0*/  FMUL.FTZ R34, R135.reuse, R34 ;  /* 0x0000002287227220 */ /* 0x040fe20000410000 */
[----:B------:R-:W2:Y:S01]  /*15bf0*/  MUFU.EX2 R121, R121 ;  /* 0x0000007900797308 */ /* 0x000ea20000000800 */
[----:B---3--:R-:W-:Y:S01]  /*15c00*/  FADD.FTZ R6, R152, R6 ;  /* 0x0000000698067221 */ /* 0x008fe20000010000 */
[C---:B------:R-:W-:Y:S01]  /*15c10*/  FMUL.FTZ R37, R134.reuse, R37 ;  /* 0x0000002586257220 */ /* 0x040fe20000410000 */
[----:B------:R-:W-:Y:S01]  /*15c20*/  FMUL.FTZ R36, R134, R36 ;  /* 0x0000002486247220 */ /* 0x000fe20000410000 */
        /* <DEDUP_REMOVED lines=11> */
[C---:B------:R-:W-:Y:S01]  /*15ce0*/  FMUL.FTZ R11, R135.reuse, R11 ;  /* 0x0000000b870b7220 */ /* 0x040fe20000410000 */
        /* <DEDUP_REMOVED lines=9> */
[----:B------:R-:W-:Y:S01]  /*15d80*/  FMUL.FTZ R12, R135, R12 ;  /* 0x0000000c870c7220 */ /* 0x000fe20000410000 */
[C---:B------:R-:W-:Y:S01]  /*15d90*/  FMUL.FTZ R85, R134.reuse, R85 ;  /* 0x0000005586557220 */ /* 0x040fe20000410000 */
[C---:B------:R-:W-:Y:S01]  /*15da0*/  FMUL.FTZ R84, R134.reuse, R84 ;  /* 0x0000005486547220 */ /* 0x040fe20000410000 */
[C---:B------:R-:W-:Y:S01]  /*15db0*/  FMUL.FTZ R87, R134.reuse, R87 ;  /* 0x0000005786577220 */ /* 0x040fe20000410000 */
[C---:B------:R-:W-:Y:S01]  /*15dc0*/  FMUL.FTZ R86, R134.reuse, R86 ;  /* 0x0000005686567220 */ /* 0x040fe20000410000 */
[C---:B------:R-:W-:Y:S01]  /*15dd0*/  FMUL.FTZ R5, R134.reuse, R5 ;  /* 0x0000000586057220 */ /* 0x040fe20000410000 */
[----:B------:R-:W-:Y:S01]  /*15de0*/  FMUL.FTZ R4, R134, R4 ;  /* 0x0000000486047220 */ /* 0x000fe20000410000 */
        /* <DEDUP_REMOVED lines=14> */
[----:B------:R-:W4:Y:S05]  /*15ed0*/  LDL.64 R58, [R1+0x268] ;  /* 0x00026800013a7983 */ /* 0x000f2a0000100a00 */
[----:B------:R-:W1:Y:S01]  /*15ee0*/  MUFU.EX2 R168, R168 ;  /* 0x000000a800a87308 */ /* 0x000e620000000800 */
[----:B0-----:R-:W-:Y:S01]  /*15ef0*/  FADD.FTZ R8, R131, R8 ;  /* 0x0000000883087221 */ /* 0x001fe20000010000 */
[----:B------:R-:W-:Y:S01]  /*15f00*/  FADD.FTZ R6, R154, R7 ;  /* 0x000000079a067221 */ /* 0x000fe20000010000 */
[----:B------:R-:W4:Y:S05]  /*15f10*/  LDL.64 R62, [R1+0x248] ;  /* 0x00024800013e7983 */ /* 0x000f2a0000100a00 */
[----:B------:R-:W0:Y:S08]  /*15f20*/  MUFU.EX2 R171, R171 ;  /* 0x000000ab00ab7308 */ /* 0x000e300000000800 */
[----:B------:R-:W0:Y:S01]  /*15f30*/  MUFU.EX2 R129, R129 ;  /* 0x0000008100817308 */ /* 0x000e220000000800 */
[----:B-1----:R-:W-:Y:S01]  /*15f40*/  FADD.FTZ R41, R169, R8 ;  /* 0x00000008a9297221 */ /* 0x002fe20000010000 */
[----:B------:R-:W-:Y:S01]  /*15f50*/  FADD.FTZ R7, R117, R6 ;  /* 0x0000000675077221 */ /* 0x000fe20000010000 */
[----:B------:R-:W4:Y:S05]  /*15f60*/  LDL.64 R46, [R1+0x278] ;  /* 0x00027800012e7983 */ /* 0x000f2a0000100a00 */
        /* <DEDUP_REMOVED lines=18> */
[----:B------:R-:W4:Y:S05]  /*16090*/  LDL.64 R44, [R1+0x2d8] ;  /* 0x0002d800012c7983 */ /* 0x000f2a0000100a00 */
[----:B------:R-:W-:Y:S08]  /*160a0*/  MUFU.EX2 R178, R178 ;  /* 0x000000b200b27308 */ /* 0x000ff00000000800 */
[----:B------:R-:W1:Y:S01]  /*160b0*/  MUFU.EX2 R116, R116 ;  /* 0x0000007400747308 */ /* 0x000e620000000800 */
[----:B0-----:R-:W-:Y:S01]  /*160c0*/  FADD.FTZ R38, R126, R41 ;  /* 0x000000297e267221 */ /* 0x001fe20000010000 */
[----:B------:R-:W-:-:S06]  /*160d0*/  FADD.FTZ R6, R127, R6 ;  /* 0x000000067f067221 */ /* 0x000fcc0000010000 */
[----:B------:R-:W-:Y:S01]  /*160e0*/  MUFU.EX2 R193, R193 ;  /* 0x000000c100c17308 */ /* 0x000fe20000000800 */
[----:B------:R-:W-:-:S07]  /*160f0*/  FFMA.FTZ R7, R55, R56, -R39 ;  /* 0x0000003837077223 */ /* 0x000fce0000010827 */
[----:B------:R-:W0:Y:S01]  /*16100*/  MUFU.EX2 R173, R173 ;  /* 0x000000ad00ad7308 */ /* 0x000e220000000800 */
[----:B-1----:R-:W-:Y:S01]  /*16110*/  FADD.FTZ R41, R179, R38 ;  /* 0x00000026b3297221 */ /* 0x002fe20000010000 */
[----:B------:R-:W-:Y:S01]  /*16120*/  FADD.FTZ R39, R125, R6 ;  /* 0x000000067d277221 */ /* 0x000fe20000010000 */
[----:B------:R-:W4:Y:S04]  /*16130*/  LDL.64 R56, [R1+0x3e0] ;  /* 0x0003e00001387983 */ /* 0x000f280000100a00 */
[----:B------:R-:W4:Y:S01]  /*16140*/  LDL.64 R50, [R1+0x2a8] ;  /* 0x0002a80001327983 */ /* 0x000f220000100a00 */
[----:B------:R-:W-:Y:S03]  /*16150*/  MUFU.EX2 R172, R172 ;  /* 0x000000ac00ac7308 */ /* 0x000fe60000000800 */
[----:B------:R-:W4:Y:S05]  /*16160*/  LDL.64 R48, [R1+0x2b8] ;  /* 0x0002b80001307983 */ /* 0x000f2a0000100a00 */
        /* <DEDUP_REMOVED lines=8> */
[----:B------:R-:W0:Y:S08]  /*161f0*/  MUFU.EX2 R190, R190 ;  /* 0x000000be00be7308 */ /* 0x000e300000000800 */
[----:B------:R-:W0:Y:S01]  /*16200*/  MUFU.EX2 R7, R7 ;  /* 0x0000000700077308 */ /* 0x000e220000000800 */
[----:B-1----:R-:W-:Y:S01]  /*16210*/  FADD.FTZ R6, R8, R41 ;  /* 0x0000002908067221 */ /* 0x002fe20000010000 */
[----:B------:R-:W-:-:S03]  /*16220*/  FADD.FTZ R39, R172, R39 ;  /* 0x00000027ac277221 */ /* 0x000fc60000010000 */
[----:B------:R-:W-:Y:S01]  /*16230*/  FADD.FTZ R6, R175, R6 ;  /* 0x00000006af067221 */ /* 0x000fe20000010000 */
[----:B------:R-:W-:-:S04]  /*16240*/  FADD.FTZ R41, R174, R39 ;  /* 0x00000027ae297221 */ /* 0x000fc80000010000 */
[----:B0-----:R-:W-:Y:S02]  /*16250*/  FADD.FTZ R38, R190, R41 ;  /* 0x00000029be267221 */ /* 0x001fe40000010000 */
[----:B------:R-:W4:Y:S01]  /*16260*/  LDL.64 R40, [R1+0x2f8] ;  /* 0x0002f80001287983 */ /* 0x000f220000100a00 */
[----:B------:R-:W-:-:S05]  /*16270*/  FADD.FTZ R39, R7, R6 ;  /* 0x0000000607277221 */ /* 0x000fca0000010000 */
[----:B------:R0:W-:Y:S01]  /*16280*/  STL.64 [R1+0x1f0], R38 ;  /* 0x0001f02601007387 */ /* 0x0001e20000100a00 */
[----:B------:R-:W-:Y:S06]  /*16290*/  BAR.SYNC.DEFER_BLOCKING 0xf, 0x100 ;  /* 0x03c4000000007b1d */ /* 0x000fec0000010000 */
[----:B0-----:R-:W4:Y:S04]  /*162a0*/  LDL.64 R38, [R1+0x308] ;  /* 0x0003080001267983 */ /* 0x001f280000100a00 */
[----:B------:R-:W4:Y:S04]  /*162b0*/  LD.E.64 R96, desc[UR36][R2.64+0x8] ;  /* 0x0000082402607980 */ /* 0x000f28000c101b00 */
[----:B------:R-:W4:Y:S04]  /*162c0*/  LD.E.64 R2, desc[UR36][R2.64] ;  /* 0x0000002402027980 */ /* 0x000f28000c101b00 */
[----:B------:R-:W-:Y:S04]  /*162d0*/  STL.64 [R1+0x400], R34 ;  /* 0x0004002201007387 */ /* 0x000fe80000100a00 */
[----:B------:R0:W-:Y:S04]  /*162e0*/  STL.64 [R1+0x408], R36 ;  /* 0x0004082401007387 */ /* 0x0001e80000100a00 */
[----:B------:R-:W-:Y:S04]  /*162f0*/  STL.64 [R1+0x210], R32 ;  /* 0x0002102001007387 */ /* 0x000fe80000100a00 */
        /* <DEDUP_REMOVED lines=397> */
[----:B---3--:R-:W-:Y:S04]  /*17bd0*/  STL [R1+0x350], R84 ;  /* 0x0003505401007387 */ /* 0x008fe80000100800 */
        /* <DEDUP_REMOVED lines=515> */
.L_x_6822:
[----:B------:R-:W-:Y:S05]  /*19c10*/  BSYNC B0 ;  /* 0x0000000000007941 */ /* 0x000fea0003800000 */
.L_x_6821:
        /* <DEDUP_REMOVED lines=9> */
[----:B------:R-:W2:Y:S02]  /*19cb0*/  LDL R6, [R1+0x50] ;  /* 0x0000500001067983 */ /* 0x000ea40000100800 */
[----:B--2---:R-:W-:-:S07]  /*19cc0*/  IMAD.SHL.U32 R6, R6, 0x40, RZ ;  /* 0x0000004006067824 */ /* 0x004fce00078e00ff */
.L_x_6790:
[----:B------:R-:W1:Y:S01]  /*19cd0*/  LDC R2, c[0x0][0x448] ;  /* 0x00011200ff027b82 */ /* 0x000e620000000800 */
[----:B------:R-:W-:Y:S01]  /*19ce0*/  VIADD R3, R6, 0x3f ;  /* 0x0000003f06037836 */ /* 0x000fe20000000000 */
[----:B------:R-:W-:-:S06]  /*19cf0*/  ULDC UR4, c[0x0][0xad4] ;  /* 0x0002b50000047ab9 */ /* 0x000fcc0000000800 */
[----:B------:R-:W2:Y:S01]  /*19d00*/  LDC R8, c[0x0][0xadc] ;  /* 0x0002b700ff087b82 */ /* 0x000ea20000000800 */
[----:B-1----:R-:W-:-:S13]  /*19d10*/  ISETP.NE.AND P0, PT, R2, 0x1, PT ;  /* 0x000000010200780c */ /* 0x002fda0003f05270 */
[----:B------:R-:W1:Y:S08]  /*19d20*/  @P0 LDC R2, c[0x0][0x44c] ;  /* 0x00011300ff020b82 */ /* 0x000e700000000800 */
[----:B------:R-:W3:Y:S01]  /*19d30*/  @P0 LDC R5, c[0x0][0x450] ;  /* 0x00011400ff050b82 */ /* 0x000ee20000000800 */
[----:B-1----:R-:W-:-:S05]  /*19d40*/  @P0 IMAD.HI.U32 R2, R3, R2, RZ ;  /* 0x0000000203020227 */ /* 0x002fca00078e00ff */
[----:B---3--:R-:W-:Y:S02]  /*19d50*/  @P0 SHF.R.U32.HI R3, RZ, R5, R2 ;  /* 0x00000005ff030219 */ /* 0x008fe40000011602 */
[----:B--2---:R-:W-:-:S03]  /*19d60*/  ISETP.GE.AND P0, PT, R8, 0x1, PT ;  /* 0x000000010800780c */ /* 0x004fc60003f06270 */
[----:B------:R-:W-:-:S04]  /*19d70*/  IMAD.IADD R3, R212, 0x1, R3 ;  /* 0x00000001d4037824 */ /* 0x000fc800078e0203 */
[----:B0-----:R-:W-:-:S06]  /*19d80*/  VIADD R4, R3, -UR4 ;  /* 0x8000000403047c36 */ /* 0x001fcc0008000000 */
[----:B------:R-:W-:Y:S05]  /*19d90*/  @!P0 BRA `(.L_x_6824) ;  /* 0x0000000000488947 */ /* 0x000fea0003800000 */
        /* <DEDUP_REMOVED lines=11> */
.L_x_6826:
[----:B------:R-:W-:-:S13]  /*19e50*/  ISETP.NE.AND P0, PT, R8, 0x1, PT ;  /* 0x000000010800780c */ /* 0x000fda0003f05270 */
[----:B------:R-:W0:Y:S02]  /*19e60*/  @P0 LDC.64 R2, c[0x0][0xae0] ;  /* 0x0002b800ff020b82 */ /* 0x000e240000000a00 */
[----:B0-----:R-:W-:-:S05]  /*19e70*/  @P0 IMAD.HI.U32 R2, R5, R2, RZ ;  /* 0x0000000205020227 */ /* 0x001fca00078e00ff */
[----:B------:R-:W-:-:S07]  /*19e80*/  @P0 SHF.R.U32.HI R5, RZ, R3, R2 ;  /* 0x00000003ff050219 */ /* 0x000fce0000011602 */
.L_x_6827:
[----:B------:R-:W-:Y:S05]  /*19e90*/  BSYNC B0 ;  /* 0x0000000000007941 */ /* 0x000fea0003800000 */
.L_x_6825:
[----:B------:R-:W-:-:S05]  /*19ea0*/  IMAD R5, R5, R8, RZ ;  /* 0x0000000805057224 */ /* 0x000fca00078e02ff */
[----:B------:R-:W-:-:S07]  /*19eb0*/  VIMNMX R4, R4, R5, !PT ;  /* 0x0000000504047248 */ /* 0x000fce0007fe0100 */
.L_x_6824:
[----:B------:R-:W-:-:S05]  /*19ec0*/  VIADD R4, R4, 0x3f ;  /* 0x0000003f04047836 */ /* 0x000fca0000000000 */
[----:B------:R-:W-:-:S04]  /*19ed0*/  SHF.R.S32.HI R3, RZ, 0x1f, R4 ;  /* 0x0000001fff037819 */ /* 0x000fc80000011404 */
[----:B------:R-:W-:-:S04]  /*19ee0*/  LEA.HI R3, R3, R4, RZ, 0x6 ;  /* 0x0000000403037211 */ /* 0x000fc800078f30ff */
[----:B------:R-:W-:-:S04]  /*19ef0*/  SHF.R.S32.HI R3, RZ, 0x6, R3 ;  /* 0x00000006ff037819 */ /* 0x000fc80000011403 */
[----:B------:R-:W-:-:S04]  /*19f00*/  VIMNMX R14, R180, R3, !PT ;  /* 0x00000003b40e7248 */ /* 0x000fc80007fe0100 */
[----:B------:R-:W-:-:S13]  /*19f10*/  ISETP.GE.AND P0, PT, R0, R14, PT ;  /* 0x0000000e0000720c */ /* 0x000fda0003f06270 */
[----:B------:R-:W-:Y:S05]  /*19f20*/  @!P0 BRA `(.L_x_6828) ;  /* 0x0000006c003c8947 */ /* 0x000fea0003800000 */
.L_x_6851:
        /* <DEDUP_REMOVED lines=20> */
.L_x_6830:
[----:B------:R-:W-:Y:S05]  /*1a070*/  BSYNC B0 ;  /* 0x0000000000007941 */ /* 0x000fea0003800000 */
.L_x_6829:
        /* <DEDUP_REMOVED lines=9> */
.L_x_6832:
[----:B------:R-:W-:Y:S05]  /*1a110*/  BSYNC B0 ;  /* 0x0000000000007941 */ /* 0x000fea0003800000 */
.L_x_6831:
[----:B------:R-:W-:Y:S04]  /*1a120*/  BSSY B0, `(.L_x_6833) ;  /* 0x0000006000007945 */ /* 0x000fe80003800000 */
[----:B-1----:R-:W-:Y:S05]  /*1a130*/  @P0 BRA `(.L_x_6834) ;  /* 0x0000000000100947 */ /* 0x002fea0003800000 */
[----:B-----5:R-:W-:Y:S01]  /*1a140*/  IMAD R2, R2, 0x8, R5 ;  /* 0x0000000802027824 */ /* 0x020fe200078e0205 */
[----:B------:R-:W-:-:S04]  /*1a150*/  SHF.L.U32 R3, R3, 0x1f, RZ ;  /* 0x0000001f03037819 */ /* 0x000fc800000006ff */
[----:B------:R-:W1:Y:S02]  /*1a160*/  SYNCS.PHASECHK.TRANS64.TRYWAIT P0, [R2+URZ], R3 ;  /* 0x00000003020075a7 */ /* 0x000e64000800017f */
[----:B-1----:R-:W-:Y:S05]  /*1a170*/  @!P0 BRA `(.L_x_6835) ;  /* 0x000001f000c48947 */ /* 0x002fea0003800000 */
.L_x_6834:
[----:B------:R-:W-:Y:S05]  /*1a180*/  BSYNC B0 ;  /* 0x0000000000007941 */ /* 0x000fea0003800000 */
.L_x_6833:
        /* <DEDUP_REMOVED lines=57> */
.L_x_6837:
[----:B------:R-:W-:Y:S05]  /*1a520*/  BSYNC B0 ;  /* 0x0000000000007941 */ /* 0x000fea0003800000 */
.L_x_6836:
        /* <DEDUP_REMOVED lines=8> */
.L_x_6839:
[----:B------:R-:W-:Y:S05]  /*1a5b0*/  BSYNC B0 ;  /* 0x0000000000007941 */ /* 0x000fea0003800000 */
.L_x_6838:
[----:B------:R-:W-:Y:S04]  /*1a5c0*/  BSSY B0, `(.L_x_6840) ;  /* 0x0000004000007945 */ /* 0x000fe80003800000 */
[----:B-1----:R-:W-:Y:S05]  /*1a5d0*/  @P0 BRA `(.L_x_6841) ;  /* 0x0000000000080947 */ /* 0x002fea0003800000 */
[----:B------:R-:W1:Y:S02]  /*1a5e0*/  SYNCS.PHASECHK.TRANS64.TRYWAIT P0, [R2+URZ], R3 ;  /* 0x00000003020075a7 */ /* 0x000e64000800017f */
[----:B-1----:R-:W-:Y:S05]  /*1a5f0*/  @!P0 BRA `(.L_x_6842) ;  /* 0x000001ec00b88947 */ /* 0x002fea0003800000 */
.L_x_6841:
[----:B------:R-:W-:Y:S05]  /*1a600*/  BSYNC B0 ;  /* 0x0000000000007941 */ /* 0x000fea0003800000 */
.L_x_6840:
        /* <DEDUP_REMOVED lines=433> */
.L_x_6844:
[----:B------:R-:W-:Y:S05]  /*1c120*/  BSYNC B0 ;  /* 0x0000000000007941 */ /* 0x000fea0003800000 */
.L_x_6843:
        /* <DEDUP_REMOVED lines=39> */
[----:B------:R-:W0:Y:S04]  /*1c3a0*/  SHFL.BFLY PT, R5, R2, 0x2, 0x1f ;  /* 0x0c401f0002057f89 */ /* 0x000e2800000e0000 */
[----:B------:R1:W-:Y:S04]  /*1c3b0*/  STL.64 [R1+0x1e0], R2 ;  /* 0x0001e00201007387 */ /* 0x0003e80000100a00 */
[----:B------:R-:W2:Y:S01]  /*1c3c0*/  LDL R20, [R1+0x1e4] ;  /* 0x0001e40001147983 */ /* 0x000ea20000100800 */
[----:B0-----:R-:W-:-:S03]  /*1c3d0*/  FMNMX.FTZ R8, R2, R5, !PT ;  /* 0x0000000502087209 */ /* 0x001fc60007810000 */
[----:B-1----:R-:W4:Y:S04]  /*1c3e0*/  LDL.64 R2, [R1+0xb8] ;  /* 0x0000b80001027983 */ /* 0x002f280000100a00 */
[----:B------:R-:W0:Y:S02]  /*1c3f0*/  SHFL.BFLY PT, R5, R8, 0x1, 0x1f ;  /* 0x0c201f0008057f89 */ /* 0x000e2400000e0000 */
[----:B0-----:R-:W-:Y:S02]  /*1c400*/  FMNMX.FTZ R10, R8, R5, !PT ;  /* 0x00000005080a7209 */ /* 0x001fe40007810000 */
[----:B------:R-:W4:Y:S04]  /*1c410*/  LDL.64 R4, [R1+0x1f0] ;  /* 0x0001f00001047983 */ /* 0x000f280000100a00 */
        /* <DEDUP_REMOVED lines=29> */
.L_x_6846:
[----:B------:R-:W-:Y:S05]  /*1c5f0*/  BSYNC B0 ;  /* 0x0000000000007941 */ /* 0x000fea0003800000 */
.L_x_6845:
        /* <DEDUP_REMOVED lines=9> */
.L_x_6848:
[----:B------:R-:W-:Y:S05]  /*1c690*/  BSYNC B0 ;  /* 0x0000000000007941 */ /* 0x000fea0003800000 */
.L_x_6847:
        /* <DEDUP_REMOVED lines=35> */
[-C--:B--2---:R-:W-:Y:S01]  /*1c8d0*/  FMUL.FTZ R65, R65, R66.reuse ;  /* 0x0000004241417220 */ /* 0x084fe20000410000 */
[----:B------:R-:W-:-:S03]  /*1c8e0*/  FMUL.FTZ R15, R64, R66 ;  /* 0x00000042400f7220 */ /* 0x000fc60000410000 */
[-C--:B------:R-:W-:Y:S01]  /*1c8f0*/  FFMA.FTZ R153, R26, R66.reuse, -R65 ;  /* 0x000000421a997223 */ /* 0x080fe20000010841 */
[-C--:B------:R-:W-:Y:S01]  /*1c900*/  FFMA.FTZ R152, R24, R66.reuse, -R15 ;  /* 0x0000004218987223 */ /* 0x080fe2000001080f */
[-C--:B------:R-:W-:Y:S01]  /*1c910*/  FFMA.FTZ R132, R27, R66.reuse, -R65 ;  /* 0x000000421b847223 */ /* 0x080fe20000010841 */
[-C--:B------:R-:W-:Y:S01]  /*1c920*/  FFMA.FTZ R106, R25, R66.reuse, -R15 ;  /* 0x00000042196a7223 */ /* 0x080fe2000001080f */
[-C--:B------:R-:W-:Y:S02]  /*1c930*/  FFMA.FTZ R155, R30, R66.reuse, -R65 ;  /* 0x000000421e9b7223 */ /* 0x080fe40000010841 */
[----:B------:R-:W3:Y:S01]  /*1c940*/  MUFU.EX2 R153, R153 ;  /* 0x0000009900997308 */ /* 0x000ee20000000800 */
[-C--:B------:R-:W-:Y:S01]  /*1c950*/  FFMA.FTZ R154, R28, R66.reuse, -R15 ;  /* 0x000000421c9a7223 */ /* 0x080fe2000001080f */
[----:B------:R-:W-:-:S06]  /*1c960*/  FFMA.FTZ R133, R31, R66, -R65 ;  /* 0x000000421f857223 */ /* 0x000fcc0000010841 */
        /* <DEDUP_REMOVED lines=8> */
[----:B------:R-:W1:Y:S08]  /*1c9f0*/  MUFU.EX2 R132, R132 ;  /* 0x0000008400847308 */ /* 0x000e700000000800 */
[----:B------:R-:W2:Y:S08]  /*1ca00*/  MUFU.EX2 R106, R106 ;  /* 0x0000006a006a7308 */ /* 0x000eb00000000800 */
[----:B------:R-:W4:Y:S01]  /*1ca10*/  MUFU.EX2 R155, R155 ;  /* 0x0000009b009b7308 */ /* 0x000f220000000800 */
[----:B---3--:R-:W-:-:S07]  /*1ca20*/  FADD.FTZ R25, R153, R7 ;  /* 0x0000000799197221 */ /* 0x008fce0000010000 */
[----:B------:R-:W3:Y:S01]  /*1ca30*/  MUFU.EX2 R154, R154 ;  /* 0x0000009a009a7308 */ /* 0x000ee20000000800 */
[----:B0-----:R-:W-:Y:S01]  /*1ca40*/  FADD.FTZ R7, R152, R6 ;  /* 0x0000000698077221 */ /* 0x001fe20000010000 */
        /* <DEDUP_REMOVED lines=12> */
[-CC-:B------:R-:W-:Y:S01]  /*1cb10*/  FFMA.FTZ R172, R48, R66.reuse, -R15.reuse ;  /* 0x0000004230ac7223 */ /* 0x180fe2000001080f */
[-C--:B------:R-:W-:Y:S01]  /*1cb20*/  FFMA.FTZ R190, R49, R66.reuse, -R15 ;  /* 0x0000004231be7223 */ /* 0x080fe2000001080f */
[----:B------:R-:W0:Y:S01]  /*1cb30*/  MUFU.EX2 R107, R107 ;  /* 0x0000006b006b7308 */ /* 0x000e220000000800 */
[----:B-1----:R-:W-:Y:S01]  /*1cb40*/  FADD.FTZ R6, R132, R25 ;  /* 0x0000001984067221 */ /* 0x002fe20000010000 */
[----:B--2---:R-:W-:Y:S01]  /*1cb50*/  FADD.FTZ R7, R106, R7 ;  /* 0x000000076a077221 */ /* 0x004fe20000010000 */
[-C--:B------:R-:W-:Y:S01]  /*1cb60*/  FFMA.FTZ R175, R54, R66.reuse, -R65 ;  /* 0x0000004236af7223 */ /* 0x080fe20000010841 */
[----:B------:R-:W-:Y:S01]  /*1cb70*/  FFMA.FTZ R174, R52, R66, -R15 ;  /* 0x0000004234ae7223 */ /* 0x000fe2000001080f */
[C---:B----4-:R-:W-:Y:S01]  /*1cb80*/  FMUL.FTZ R93, R110.reuse, R89 ;  /* 0x000000596e5d7220 */ /* 0x050fe20000410000 */
[C---:B------:R-:W-:Y:S01]  /*1cb90*/  FMUL.FTZ R92, R110.reuse, R88 ;  /* 0x000000586e5c7220 */ /* 0x040fe20000410000 */
[C---:B------:R-:W-:Y:S01]  /*1cba0*/  FMUL.FTZ R95, R109.reuse, R91 ;  /* 0x0000005b6d5f7220 */ /* 0x040fe20000410000 */
[----:B------:R-:W1:Y:S01]  /*1cbb0*/  MUFU.EX2 R169, R169 ;  /* 0x000000a900a97308 */ /* 0x000e620000000800 */
[----:B------:R-:W-:Y:S01]  /*1cbc0*/  FMUL.FTZ R94, R109, R90 ;  /* 0x0000005a6d5e7220 */ /* 0x000fe20000410000 */
[C---:B------:R-:W-:Y:S01]  /*1cbd0*/  FMUL.FTZ R101, R110.reuse, R101 ;  /* 0x000000656e657220 */ /* 0x040fe20000410000 */
[C---:B------:R-:W-:Y:S01]  /*1cbe0*/  FMUL.FTZ R100, R110.reuse, R100 ;  /* 0x000000646e647220 */ /* 0x040fe20000410000 */
[C---:B------:R-:W-:Y:S01]  /*1cbf0*/  FMUL.FTZ R103, R110.reuse, R103 ;  /* 0x000000676e677220 */ /* 0x040fe20000410000 */
[C---:B------:R-:W-:Y:S01]  /*1cc00*/  FMUL.FTZ R102, R110.reuse, R102 ;  /* 0x000000666e667220 */ /* 0x040fe20000410000 */
[C---:B------:R-:W-:Y:S01]  /*1cc10*/  FMUL.FTZ R105, R110.reuse, R99 ;  /* 0x000000636e697220 */ /* 0x040fe20000410000 */
[----:B------:R-:W-:Y:S01]  /*1cc20*/  FMUL.FTZ R104, R110, R98 ;  /* 0x000000626e687220 */ /* 0x000fe20000410000 */
[----:B------:R-:W2:Y:S01]  /*1cc30*/  MUFU.EX2 R168, R168 ;  /* 0x000000a800a87308 */ /* 0x000ea20000000800 */
[----:B------:R-:W-:Y:S01]  /*1cc40*/  FADD.FTZ R26, R155, R6 ;  /* 0x000000069b1a7221 */ /* 0x000fe20000010000 */
[----:B---3--:R-:W-:Y:S01]  /*1cc50*/  FADD.FTZ R6, R154, R7 ;  /* 0x000000079a067221 */ /* 0x008fe20000010000 */
        /* <DEDUP_REMOVED lines=18> */
[C---:B------:R-:W-:Y:S01]  /*1cd80*/  FMUL.FTZ R9, R110.reuse, R9 ;  /* 0x000000096e097220 */ /* 0x040fe20000410000 */
[----:B------:R-:W-:Y:S01]  /*1cd90*/  FMUL.FTZ R8, R110, R8 ;  /* 0x000000086e087220 */ /* 0x000fe20000410000 */
[----:B------:R-:W4:Y:S01]  /*1cda0*/  LDL.64 R28, [R1+0x2c0] ;  /* 0x0002c000011c7983 */ /* 0x000f220000100a00 */
[----:B------:R-:W0:Y:S08]  /*1cdb0*/  MUFU.EX2 R171, R171 ;  /* 0x000000ab00ab7308 */ /* 0x000e300000000800 */
[----:B------:R-:W0:Y:S01]  /*1cdc0*/  MUFU.EX2 R170, R170 ;  /* 0x000000aa00aa7308 */ /* 0x000e220000000800 */
[----:B-1----:R-:W-:Y:S01]  /*1cdd0*/  FADD.FTZ R31, R169, R26 ;  /* 0x0000001aa91f7221 */ /* 0x002fe20000010000 */
[----:B--2---:R-:W-:Y:S01]  /*1cde0*/  FADD.FTZ R7, R168, R7 ;  /* 0x00000007a8077221 */ /* 0x004fe20000010000 */
[----:B------:R-:W2:Y:S05]  /*1cdf0*/  LDL.64 R38, [R1+0x360] ;  /* 0x0003600001267983 */ /* 0x000eaa0000100a00 */
[----:B------:R-:W1:Y:S08]  /*1ce00*/  MUFU.EX2 R131, R131 ;  /* 0x0000008300837308 */ /* 0x000e700000000800 */
[----:B------:R-:W1:Y:S01]  /*1ce10*/  MUFU.EX2 R127, R127 ;  /* 0x0000007f007f7308 */ /* 0x000e620000000800 */
[----:B---3--:R-:W-:Y:S01]  /*1ce20*/  FADD.FTZ R30, R130, R31 ;  /* 0x0000001f821e7221 */ /* 0x008fe20000010000 */
[----:B----4-:R-:W-:Y:S01]  /*1ce30*/  FADD.FTZ R7, R108, R7 ;  /* 0x000000076c077221 */ /* 0x010fe20000010000 */
[----:B------:R-:W3:Y:S04]  /*1ce40*/  LDL.64 R40, [R1+0x370] ;  /* 0x0003700001287983 */ /* 0x000ee80000100a00 */
[----:B------:R-:W4:Y:S01]  /*1ce50*/  LDL.64 R42, [R1+0x380] ;  /* 0x00038000012a7983 */ /* 0x000f220000100a00 */
[----:B------:R-:W1:Y:S08]  /*1ce60*/  MUFU.EX2 R177, R177 ;  /* 0x000000b100b17308 */ /* 0x000e700000000800 */
        /* <DEDUP_REMOVED lines=18> */
[----:B------:R-:W0:Y:S01]  /*1cf90*/  MUFU.EX2 R173, R173 ;  /* 0x000000ad00ad7308 */ /* 0x000e220000000800 */
[-C--:B------:R-:W-:Y:S01]  /*1cfa0*/  FFMA.FTZ R15, R53, R66.reuse, -R15 ;  /* 0x00000042350f7223 */ /* 0x080fe2000001080f */
[----:B------:R-:W-:-:S06]  /*1cfb0*/  FFMA.FTZ R7, R55, R66, -R65 ;  /* 0x0000004237077223 */ /* 0x000fcc0000010841 */
[----:B------:R-:W0:Y:S01]  /*1cfc0*/  MUFU.EX2 R172, R172 ;  /* 0x000000ac00ac7308 */ /* 0x000e220000000800 */
[----:B-1----:R-:W-:Y:S01]  /*1cfd0*/  FADD.FTZ R34, R179, R34 ;  /* 0x00000022b3227221 */ /* 0x002fe20000010000 */
[----:B------:R-:W-:Y:S01]  /*1cfe0*/  FADD.FTZ R35, R178, R35 ;  /* 0x00000023b2237221 */ /* 0x000fe20000010000 */
[----:B------:R-:W4:Y:S04]  /*1cff0*/  LDL.64 R24, [R1+0x2b0] ;  /* 0x0002b00001187983 */ /* 0x000f280000100a00 */
[----:B------:R-:W4:Y:S01]  /*1d000*/  LDL.64 R26, [R1+0x2d0] ;  /* 0x0002d000011a7983 */ /* 0x000f220000100a00 */
[----:B------:R-:W1:Y:S03]  /*1d010*/  MUFU.EX2 R6, R6 ;  /* 0x0000000600067308 */ /* 0x000e660000000800 */
        /* <DEDUP_REMOVED lines=18> */
[----:B------:R-:W4:Y:S02]  /*1d140*/  LDL.64 R66, [R1+0x248] ;  /* 0x0002480001427983 */ /* 0x000f240000100a00 */
[----:B------:R-:W-:Y:S01]  /*1d150*/  FADD.FTZ R36, R175, R34 ;  /* 0x00000022af247221 */ /* 0x000fe20000010000 */
[----:B------:R-:W-:Y:S01]  /*1d160*/  FADD.FTZ R34, R174, R35 ;  /* 0x00000023ae227221 */ /* 0x000fe20000010000 */
[----:B------:R-:W4:Y:S03]  /*1d170*/  LDL.64 R90, [R1+0x2a8] ;  /* 0x0002a800015a7983 */ /* 0x000f260000100a00 */
[----:B0-----:R-:W-:Y:S01]  /*1d180*/  FADD.FTZ R34, R15, R34 ;  /* 0x000000220f227221 */ /* 0x001fe20000010000 */
[----:B------:R-:W4:Y:S04]  /*1d190*/  LDL.64 R88, [R1+0x2b8] ;  /* 0x0002b80001587983 */ /* 0x000f280000100a00 */
[----:B------:R-:W4:Y:S01]  /*1d1a0*/  LDL.64 R98, [R1+0x2f8] ;  /* 0x0002f80001627983 */ /* 0x000f220000100a00 */
[----:B------:R-:W-:-:S03]  /*1d1b0*/  FADD.FTZ R35, R7, R36 ;  /* 0x0000002407237221 */ /* 0x000fc60000010000 */
[----:B------:R-:W4:Y:S04]  /*1d1c0*/  LDL.64 R36, [R1+0x350] ;  /* 0x0003500001247983 */ /* 0x000f280000100a00 */
[----:B------:R0:W-:Y:S01]  /*1d1d0*/  STL.64 [R1+0x1f0], R34 ;  /* 0x0001f02201007387 */ /* 0x0001e20000100a00 */
[----:B------:R-:W-:Y:S06]  /*1d1e0*/  BAR.SYNC.DEFER_BLOCKING 0xf, 0x100 ;  /* 0x03c4000000007b1d */ /* 0x000fec0000010000 */
[----:B0-----:R-:W4:Y:S04]  /*1d1f0*/  LDL.64 R34, [R1+0x340] ;  /* 0x0003400001227983 */ /* 0x001f280000100a00 */
[----:B------:R-:W4:Y:S04]  /*1d200*/  LDL.64 R10, [R1+0x378] ;  /* 0x00037800010a7983 */ /* 0x000f280000100a00 */
[----:B------:R-:W4:Y:S04]  /*1d210*/  LD.E.64 R86, desc[UR36][R2.64+0x8] ;  /* 0x0000082402567980 */ /* 0x000f28000c101b00 */
[----:B------:R-:W4:Y:S04]  /*1d220*/  LD.E.64 R2, desc[UR36][R2.64] ;  /* 0x0000002402027980 */ /* 0x000f28000c101b00 */
        /* <DEDUP_REMOVED lines=24> */
[----:B------:R0:W-:Y:S04]  /*1d3b0*/  STL.64 [R1+0x280], R8 ;  /* 0x0002800801007387 */ /* 0x0001e80000100a00 */
        /* <DEDUP_REMOVED lines=93> */
[----:B------:R-:W-:Y:S01]  /*1d990*/  FMUL.FTZ R34, R110, R34 ;  /* 0x000000226e227220 */ /* 0x000fe20000410000 */
[C---:B------:R-:W-:Y:S01]  /*1d9a0*/  FMUL.FTZ R11, R109.reuse, R11 ;  /* 0x0000000b6d0b7220 */ /* 0x040fe20000410000 */
[----:B------:R-:W-:Y:S01]  /*1d9b0*/  FMUL.FTZ R10, R109, R10 ;  /* 0x0000000a6d0a7220 */ /* 0x000fe20000410000 */
        /* <DEDUP_REMOVED lines=189> */
[----:B---3--:R-:W3:Y:S04]  /*1e590*/  LDL R135, [R1+0x3e8] ;  /* 0x0003e80001877983 */ /* 0x008ee80000100800 */
        /* <DEDUP_REMOVED lines=127> */
[----:B--2---:R-:W-:Y:S04]  /*1ed90*/  STL [R1+0x3e4], R134 ;  /* 0x0003e48601007387 */ /* 0x004fe80000100800 */
[----:B---3--:R2:W-:Y:S04]  /*1eda0*/  STL [R1+0x3e8], R135 ;  /* 0x0003e88701007387 */ /* 0x0085e80000100800 */
        /* <DEDUP_REMOVED lines=9> */
[----:B0-----:R-:W4:Y:S04]  /*1ee40*/  LDL.128 R24, [R1+0x210] ;  /* 0x0002100001187983 */ /* 0x001f280000100c00 */
[----:B-1----:R-:W4:Y:S04]  /*1ee50*/  LDL.128 R28, [R1+0x220] ;  /* 0x00022000011c7983 */ /* 0x002f280000100c00 */
[----:B------:R-:W4:Y:S04]  /*1ee60*/  LDL.128 R32, [R1+0x230] ;  /* 0x0002300001207983 */ /* 0x000f280000100c00 */
        /* <DEDUP_REMOVED lines=24> */
[----:B--2---:R-:W2:Y:S04]  /*1eff0*/  LDL.128 R132, [R1+0x3c0] ;  /* 0x0003c00001847983 */ /* 0x004ea80000100c00 */
[----:B---3--:R-:W2:Y:S04]  /*1f000*/  LDL.128 R136, [R1+0x3d0] ;  /* 0x0003d00001887983 */ /* 0x008ea80000100c00 */
[----:B----4-:R-:W2:Y:S04]  /*1f010*/  LDL.128 R140, [R1+0x3e0] ;  /* 0x0003e000018c7983 */ /* 0x010ea80000100c00 */
        /* <DEDUP_REMOVED lines=438> */
.L_x_6850:
[----:B------:R-:W-:Y:S05]  /*20b80*/  BSYNC B0 ;  /* 0x0000000000007941 */ /* 0x000fea0003800000 */
.L_x_6849:
        /* <DEDUP_REMOVED lines=9> */
.L_x_6828:
[----:B------:R-:W-:-:S13]  /*20c20*/  ISETP.GE.AND P0, PT, R0, R180, PT ;  /* 0x000000b40000720c */ /* 0x000fda0003f06270 */
[----:B------:R-:W-:Y:S05]  /*20c30*/  @!P0 BRA `(.L_x_6852) ;  /* 0x0000007800d88947 */ /* 0x000fea0003800000 */
.L_x_6885:
[----:B------:R-:W0:Y:S04]  /*20c40*/  LDL R21, [R1+0x1c0] ;  /* 0x0001c00001157983 */ /* 0x000e280000100800 */
[----:B------:R-:W2:Y:S04]  /*20c50*/  LDL R2, [R1+0x1c8] ;  /* 0x0001c80001027983 */ /* 0x000ea80000100800 */
[----:B------:R-:W3:Y:S01]  /*20c60*/  LDL R3, [R1] ;  /* 0x0000000001037983 */ /* 0x000ee20000100800 */
[----:B01----:R-:W-:-:S05]  /*20c70*/  VIADD R4, R21, 0x1 ;  /* 0x0000000115047836 */ /* 0x003fca0000000000 */
[----:B------:R-:W-:-:S13]  /*20c80*/  ISETP.NE.AND P0, PT, R4, 0x2, PT ;  /* 0x000000020400780c */ /* 0x000fda0003f05270 */
[----:B------:R0:W5:Y:S04]  /*20c90*/  @P0 LDL R6, [R1+0x1c4] ;  /* 0x0001c40001060983 */ /* 0x0001680000100800 */
[----:B------:R-:W4:Y:S01]  /*20ca0*/  @!P0 LDL R5, [R1+0x1c4] ;  /* 0x0001c40001058983 */ /* 0x000f220000100800 */
[----:B--2---:R-:W-:Y:S01]  /*20cb0*/  VIADD R2, R2, 0x1 ;  /* 0x0000000102027836 */ /* 0x004fe20000000000 */
[----:B---3--:R-:W-:Y:S02]  /*20cc0*/  LOP3.LUT R3, R3, 0x1, RZ, 0xfc, !PT ;  /* 0x0000000103037812 */ /* 0x008fe400078efcff */
[----:B------:R1:W-:Y:S04]  /*20cd0*/  STL [R1+0x1c0], R4 ;  /* 0x0001c00401007387 */ /* 0x0003e80000100800 */
[----:B------:R0:W-:Y:S04]  /*20ce0*/  STL [R1+0x1c8], R2 ;  /* 0x0001c80201007387 */ /* 0x0001e80000100800 */
[----:B------:R0:W-:Y:S01]  /*20cf0*/  @!P0 STL [R1+0x1c0], RZ ;  /* 0x0001c0ff01008387 */ /* 0x0001e20000100800 */
[----:B------:R-:W-:Y:S01]  /*20d00*/  ISETP.NE.AND P1, PT, R3, 0x3, PT ;  /* 0x000000030300780c */ /* 0x000fe20003f25270 */
[----:B------:R-:W-:Y:S05]  /*20d10*/  YIELD ;  /* 0x0000000000007946 */ /* 0x000fea0003800000 */
[----:B------:R-:W-:Y:S01]  /*20d20*/  BSSY B0, `(.L_x_6853) ;  /* 0x0000006000007945 */ /* 0x000fe20003800000 */
[----:B-1----:R-:W-:Y:S01]  /*20d30*/  @!P0 IMAD.MOV.U32 R4, RZ, RZ, RZ ;  /* 0x000000ffff048224 */ /* 0x002fe200078e00ff */
[----:B----4-:R-:W-:-:S05]  /*20d40*/  @!P0 LOP3.LUT R6, R5, 0x1, RZ, 0x3c, !PT ;  /* 0x0000000105068812 */ /* 0x010fca00078e3cff */
[----:B------:R0:W-:Y:S01]  /*20d50*/  @!P0 STL [R1+0x1c4], R6 ;  /* 0x0001c40601008387 */ /* 0x0001e20000100800 */
[----:B------:R-:W-:Y:S05]  /*20d60*/  @!P1 BRA `(.L_x_6854) ;  /* 0x0000000000049947 */ /* 0x000fea0003800000 */
[----:B------:R-:W-:Y:S01]  /*20d70*/  BPT.TRAP 0x1 ;  /* 0x000000040000795c */ /* 0x000fe20000300000 */
.L_x_6854:
[----:B------:R-:W-:Y:S05]  /*20d80*/  BSYNC B0 ;  /* 0x0000000000007941 */ /* 0x000fea0003800000 */
.L_x_6853:
        /* <DEDUP_REMOVED lines=9> */
.L_x_6856:
[----:B------:R-:W-:Y:S05]  /*20e20*/  BSYNC B0 ;  /* 0x0000000000007941 */ /* 0x000fea0003800000 */
.L_x_6855:
[----:B------:R-:W-:Y:S04]  /*20e30*/  BSSY B0, `(.L_x_6857) ;  /* 0x0000006000007945 */ /* 0x000fe80003800000 */
[----:B-1----:R-:W-:Y:S05]  /*20e40*/  @P0 BRA `(.L_x_6858) ;  /* 0x0000000000100947 */ /* 0x002fea0003800000 */
[----:B-----5:R-:W-:Y:S01]  /*20e50*/  IMAD R2, R2, 0x8, R5 ;  /* 0x0000000802027824 */ /* 0x020fe200078e0205 */
[----:B------:R-:W-:-:S04]  /*20e60*/  SHF.L.U32 R3, R3, 0x1f, RZ ;  /* 0x0000001f03037819 */ /* 0x000fc800000006ff */
[----:B------:R-:W1:Y:S02]  /*20e70*/  SYNCS.PHASECHK.TRANS64.TRYWAIT P0, [R2+URZ], R3 ;  /* 0x00000003020075a7 */ /* 0x000e64000800017f */
[----:B-1----:R-:W-:Y:S05]  /*20e80*/  @!P0 BRA `(.L_x_6859) ;  /* 0x0000018400a88947 */ /* 0x002fea0003800000 */
.L_x_6858:
[----:B------:R-:W-:Y:S05]  /*20e90*/  BSYNC B0 ;  /* 0x0000000000007941 */ /* 0x000fea0003800000 */
.L_x_6857:
        /* <DEDUP_REMOVED lines=57> */
.L_x_6861:
[----:B------:R-:W-:Y:S05]  /*21230*/  BSYNC B0 ;  /* 0x0000000000007941 */ /* 0x000fea0003800000 */
.L_x_6860:
        /* <DEDUP_REMOVED lines=8> */
.L_x_6863:
[----:B------:R-:W-:Y:S05]  /*212c0*/  BSYNC B0 ;  /* 0x0000000000007941 */ /* 0x000fea0003800000 */
.L_x_6862:
[----:B------:R-:W-:Y:S04]  /*212d0*/  BSSY B0, `(.L_x_6864) ;  /* 0x0000004000007945 */ /* 0x000fe80003800000 */
[----:B-1----:R-:W-:Y:S05]  /*212e0*/  @P0 BRA `(.L_x_6865) ;  /* 0x0000000000080947 */ /* 0x002fea0003800000 */
[----:B------:R-:W1:Y:S02]  /*212f0*/  SYNCS.PHASECHK.TRANS64.TRYWAIT P0, [R2+URZ], R3 ;  /* 0x00000003020075a7 */ /* 0x000e64000800017f */
[----:B-1----:R-:W-:Y:S05]  /*21300*/  @!P0 BRA `(.L_x_6866) ;  /* 0x00000180009c8947 */ /* 0x002fea0003800000 */
.L_x_6865:
[----:B------:R-:W-:Y:S05]  /*21310*/  BSYNC B0 ;  /* 0x0000000000007941 */ /* 0x000fea0003800000 */
.L_x_6864:
        /* <DEDUP_REMOVED lines=248> */
[----:B------:R-:W-:Y:S01]  /*222a0*/  IMAD.MOV.U32 R9, RZ, RZ, R3 ;  /* 0x000000ffff097224 */ /* 0x000fe200078e0003 */
        /* <DEDUP_REMOVED lines=91> */
[----:B------:R-:W-:Y:S01]  /*22860*/  R2UR UR6, R8 ;  /* 0x00000000080672ca */ /* 0x000fe200000e0000 */
[----:B------:R-:W2:Y:S01]  /*22870*/  LDL R12, [R1] ;  /* 0x00000000010c7983 */ /* 0x000ea20000100800 */
        /* <DEDUP_REMOVED lines=9> */
[----:B------:R-:W-:Y:S02]  /*22910*/  R2UR UR4, R4 ;  /* 0x00000000040472ca */ /* 0x000fe400000e0000 */
[----:B------:R-:W-:Y:S02]  /*22920*/  R2UR UR7, R9 ;  /* 0x00000000090772ca */ /* 0x000fe400000e0000 */
[----:B------:R-:W-:Y:S01]  /*22930*/  R2UR UR6, R8 ;  /* 0x00000000080672ca */ /* 0x000fe200000e0000 */
[----:B------:R0:W5:Y:S01]  /*22940*/  LDL R9, [R1+0xc] ;  /* 0x00000c0001097983 */ /* 0x0001620000100800 */
        /* <DEDUP_REMOVED lines=69> */
[----:B------:R-:W-:-:S03]  /*22da0*/  LOP3.LUT R2, R12, 0x1, RZ, 0xfc, !PT ;  /* 0x000000010c027812 */ /* 0x000fc600078efcff */
        /* <DEDUP_REMOVED lines=8> */
.L_x_6868:
[----:B------:R-:W-:Y:S05]  /*22e30*/  BSYNC B0 ;  /* 0x0000000000007941 */ /* 0x000fea0003800000 */
.L_x_6867:
        /* <DEDUP_REMOVED lines=9> */
[----:B0-----:R-:W4:Y:S04]  /*22ed0*/  LDL.128 R8, [R1+0xe0] ;  /* 0x0000e00001087983 */ /* 0x001f280000100c00 */
[----:B------:R-:W4:Y:S01]  /*22ee0*/  LDL.128 R4, [R1+0xd0] ;  /* 0x0000d00001047983 */ /* 0x000f220000100c00 */
[----:B------:R-:W-:Y:S01]  /*22ef0*/  IMAD.SHL.U32 R63, R0, 0x40, RZ ;  /* 0x00000040003f7824 */ /* 0x000fe200078e00ff */
        /* <DEDUP_REMOVED lines=50> */
.L_x_6872:
[----:B------:R-:W-:-:S13]  /*23220*/  ISETP.NE.AND P0, PT, R9, 0x1, PT ;  /* 0x000000010900780c */ /* 0x000fda0003f05270 */
[----:B------:R-:W-:-:S05]  /*23230*/  @P0 IMAD.HI.U32 R8, R6, R10, RZ ;  /* 0x0000000a06080227 */ /* 0x000fca00078e00ff */
[----:B------:R-:W-:-:S07]  /*23240*/  @P0 SHF.R.U32.HI R6, RZ, R11, R8 ;  /* 0x0000000bff060219 */ /* 0x000fce0000011608 */
.L_x_6873:
[----:B------:R-:W-:Y:S05]  /*23250*/  BSYNC B1 ;  /* 0x0000000000017941 */ /* 0x000fea0003800000 */
.L_x_6871:
[----:B------:R-:W-:-:S04]  /*23260*/  IMAD R7, R6, R9, -R63 ;  /* 0x0000000906077224 */ /* 0x000fc800078e0a3f */
[----:B------:R-:W-:-:S05]  /*23270*/  IMAD R6, R20, -0x2, R7 ;  /* 0xfffffffe14067824 */ /* 0x000fca00078e0207 */
[----:B------:R-:W-:Y:S02]  /*23280*/  VIMNMX R3, R3, R6, !PT ;  /* 0x0000000603037248 */ /* 0x000fe40007fe0100 */
[----:B------:R-:W-:-:S07]  /*23290*/  VIADDMNMX R2, R6, R9, R2, PT ;  /* 0x0000000906027246 */ /* 0x000fce0003800102 */
.L_x_6870:
[----:B------:R-:W-:Y:S05]  /*232a0*/  BSYNC B0 ;  /* 0x0000000000007941 */ /* 0x000fea0003800000 */
.L_x_6869:
        /* <DEDUP_REMOVED lines=90> */
.L_x_6877:
[----:B------:R-:W-:-:S13]  /*23850*/  ISETP.NE.AND P6, PT, R9, 0x1, PT ;  /* 0x000000010900780c */ /* 0x000fda0003fc5270 */
[----:B------:R-:W-:-:S05]  /*23860*/  @P6 IMAD.HI.U32 R10, R4, R10, RZ ;  /* 0x0000000a040a6227 */ /* 0x000fca00078e00ff */
[----:B------:R-:W-:-:S07]  /*23870*/  @P6 SHF.R.U32.HI R4, RZ, R11, R10 ;  /* 0x0000000bff046219 */ /* 0x000fce000001160a */
.L_x_6878:
[----:B------:R-:W-:Y:S05]  /*23880*/  BSYNC B1 ;  /* 0x0000000000017941 */ /* 0x000fea0003800000 */
.L_x_6876:
[----:B------:R-:W-:-:S04]  /*23890*/  IMAD R3, R4, R9, -R63 ;  /* 0x0000000904037224 */ /* 0x000fc800078e0a3f */
[----:B------:R-:W-:-:S05]  /*238a0*/  IMAD R20, R20, -0x2, R3 ;  /* 0xfffffffe14147824 */ /* 0x000fca00078e0203 */
[----:B------:R-:W-:Y:S02]  /*238b0*/  VIADDMNMX R8, R20, R9, R8, PT ;  /* 0x0000000914087246 */ /* 0x000fe40003800108 */
[----:B------:R-:W-:-:S07]  /*238c0*/  VIMNMX R13, R13, R20, !PT ;  /* 0x000000140d0d7248 */ /* 0x000fce0007fe0100 */
.L_x_6875:
[----:B------:R-:W-:Y:S05]  /*238d0*/  BSYNC B0 ;  /* 0x0000000000007941 */ /* 0x000fea0003800000 */
.L_x_6874:
        /* <DEDUP_REMOVED lines=133> */
.L_x_6880:
[----:B------:R-:W-:Y:S05]  /*24130*/  BSYNC B0 ;  /* 0x0000000000007941 */ /* 0x000fea0003800000 */
.L_x_6879:
        /* <DEDUP_REMOVED lines=9> */
.L_x_6882:
[----:B------:R-:W-:Y:S05]  /*241d0*/  BSYNC B0 ;  /* 0x0000000000007941 */ /* 0x000fea0003800000 */
.L_x_6881:
        /* <DEDUP_REMOVED lines=41> */
[----:B------:R-:W2:Y:S01]  /*24470*/  LDL.64 R4, [R1+0x238] ;  /* 0x0002380001047983 */ /* 0x000ea20000100a00 */
[C---:B------:R-:W-:Y:S02]  /*24480*/  FSETP.NEU.FTZ.AND P0, PT, R9.reuse, -INF , PT ;  /* 0xff8000000900780b */ /* 0x040fe40003f1d000 */
[-C--:B------:R-:W-:Y:S01]  /*24490*/  FFMA.FTZ R176, R40, R69.reuse, -R8 ;  /* 0x0000004528b07223 */ /* 0x080fe20000010808 */
[----:B------:R-:W-:-:S05]  /*244a0*/  FMUL.FTZ R40, R9, R69 ;  /* 0x0000004509287220 */ /* 0x000fca0000410000 */
        /* <DEDUP_REMOVED lines=65> */
[----:B------:R-:W-:Y:S01]  /*248c0*/  FMUL.FTZ R86, R134, R86 ;  /* 0x0000005686567220 */ /* 0x000fe20000410000 */
[----:B------:R-:W2:Y:S04]  /*248d0*/  LDL.64 R66, [R1+0x390] ;  /* 0x0003900001427983 */ /* 0x000ea80000100a00 */
[----:B------:R-:W0:Y:S01]  /*248e0*/  MUFU.EX2 R154, R154 ;  /* 0x0000009a009a7308 */ /* 0x000e220000000800 */
[----:B-1----:R-:W-:Y:S01]  /*248f0*/  FADD.FTZ R8, R153, R8 ;  /* 0x0000000899087221 */ /* 0x002fe20000010000 */
[----:B---3--:R-:W-:Y:S01]  /*24900*/  FADD.FTZ R7, R121, R6 ;  /* 0x0000000679077221 */ /* 0x008fe20000010000 */
[----:B------:R-:W3:Y:S04]  /*24910*/  LDL.64 R70, [R1+0x3c0] ;  /* 0x0003c00001467983 */ /* 0x000ee80000100a00 */
[----:B------:R-:W3:Y:S01]  /*24920*/  LDL.64 R64, [R1+0x3f0] ;  /* 0x0003f00001407983 */ /* 0x000ee20000100a00 */
[----:B------:R-:W1:Y:S03]  /*24930*/  MUFU.EX2 R169, R169 ;  /* 0x000000a900a97308 */ /* 0x000e660000000800 */
[----:B------:R-:W3:Y:S04]  /*24940*/  LDL.64 R60, [R1+0x258] ;  /* 0x00025800013c7983 */ /* 0x000ee80000100a00 */
[----:B------:R-:W3:Y:S01]  /*24950*/  LDL.64 R62, [R1+0x248] ;  /* 0x00024800013e7983 */ /* 0x000ee20000100a00 */
        /* <DEDUP_REMOVED lines=11> */
[----:B------:R-:W0:Y:S08]  /*24a10*/  MUFU.EX2 R171, R171 ;  /* 0x000000ab00ab7308 */ /* 0x000e300000000800 */
        /* <DEDUP_REMOVED lines=21> */
[----:B------:R-:W-:-:S06]  /*24b70*/  FADD.FTZ R6, R176, R7 ;  /* 0x00000007b0067221 */ /* 0x000fcc0000010000 */
        /* <DEDUP_REMOVED lines=11> */
[----:B------:R-:W-:Y:S08]  /*24c30*/  MUFU.EX2 R172, R172 ;  /* 0x000000ac00ac7308 */ /* 0x000ff00000000800 */
        /* <DEDUP_REMOVED lines=11> */
[----:B------:R-:W-:Y:S01]  /*24cf0*/  FADD.FTZ R39, R172, R39 ;  /* 0x00000027ac277221 */ /* 0x000fe20000010000 */
[----:B------:R-:W4:Y:S02]  /*24d00*/  LDL.64 R40, [R1+0x2f8] ;  /* 0x0002f80001287983 */ /* 0x000f240000100a00 */
[----:B------:R-:W-:Y:S01]  /*24d10*/  FADD.FTZ R6, R175, R6 ;  /* 0x00000006af067221 */ /* 0x000fe20000010000 */
[----:B------:R-:W-:-:S04]  /*24d20*/  FADD.FTZ R38, R174, R39 ;  /* 0x00000027ae267221 */ /* 0x000fc80000010000 */
[----:B0-----:R-:W-:Y:S01]  /*24d30*/  FADD.FTZ R38, R9, R38 ;  /* 0x0000002609267221 */ /* 0x001fe20000010000 */
[----:B------:R-:W-:-:S05]  /*24d40*/  FADD.FTZ R39, R7, R6 ;  /* 0x0000000607277221 */ /* 0x000fca0000010000 */
[----:B------:R0:W-:Y:S01]  /*24d50*/  STL.64 [R1+0x1f0], R38 ;  /* 0x0001f02601007387 */ /* 0x0001e20000100a00 */
[----:B------:R-:W-:Y:S06]  /*24d60*/  BAR.SYNC.DEFER_BLOCKING 0xf, 0x100 ;  /* 0x03c4000000007b1d */ /* 0x000fec0000010000 */
[----:B0-----:R-:W4:Y:S01]  /*24d70*/  LDL.64 R38, [R1+0x308] ;  /* 0x0003080001267983 */ /* 0x001f220000100a00 */
[C---:B--2---:R-:W-:Y:S01]  /*24d80*/  FMUL.FTZ R5, R134.reuse, R5 ;  /* 0x0000000586057220 */ /* 0x044fe20000410000 */
[C---:B------:R-:W-:Y:S02]  /*24d90*/  FMUL.FTZ R4, R134.reuse, R4 ;  /* 0x0000000486047220 */ /* 0x040fe40000410000 */
[----:B------:R-:W2:Y:S04]  /*24da0*/  LD.E.64 R96, desc[UR36][R2.64+0x8] ;  /* 0x0000082402607980 */ /* 0x000ea8000c101b00 */
[----:B------:R-:W2:Y:S04]  /*24db0*/  LD.E.64 R2, desc[UR36][R2.64] ;  /* 0x0000002402027980 */ /* 0x000ea8000c101b00 */
        /* <DEDUP_REMOVED lines=23> */
[----:B------:R-:W3:Y:S04]  /*24f30*/  LDL.64 R12, [R1+0x3a8] ;  /* 0x0003a800010c7983 */ /* 0x000ee80000100a00 */
[----:B------:R-:W3:Y:S04]  /*24f40*/  LDL.64 R84, [R1+0x3b8] ;  /* 0x0003b80001547983 */ /* 0x000ee80000100a00 */
[----:B------:R-:W3:Y:S04]  /*24f50*/  LDL.64 R86, [R1+0x3c8] ;  /* 0x0003c80001567983 */ /* 0x000ee80000100a00 */
        /* <DEDUP_REMOVED lines=101> */
[----:B--2---:R-:W-:-:S03]  /*255b0*/  MOV R6, R96 ;  /* 0x0000006000067202 */ /* 0x004fc60000000f00 */
        /* <DEDUP_REMOVED lines=788> */
.L_x_6884:
[----:B------:R-:W-:Y:S05]  /*28700*/  BSYNC B0 ;  /* 0x0000000000007941 */ /* 0x000fea0003800000 */
.L_x_6883:
        /* <DEDUP_REMOVED lines=9> */
.L_x_6852:
[----:B------:R-:W2:Y:S01]  /*287a0*/  LDL R5, [R1+0x1f0] ;  /* 0x0001f00001057983 */ /* 0x000ea20000100800 */
[----:B------:R-:W-:Y:S05]  /*287b0*/  WARPSYNC.ALL ;  /* 0x0000000000007948 */ /* 0x000fea0003800000 */
[----:B------:R-:W3:Y:S01]  /*287c0*/  LDL R10, [R1+0x1f4] ;  /* 0x0001f400010a7983 */ /* 0x000ee20000100800 */
[----:B------:R-:W-:Y:S08]  /*287d0*/  BAR.ARV 0x8, 0x100 ;  /* 0x0204000000007b1d */ /* 0x000ff00000002000 */
[----:B------:R-:W-:Y:S06]  /*287e0*/  BAR.SYNC.DEFER_BLOCKING 0xf, 0x100 ;  /* 0x03c4000000007b1d */ /* 0x000fec0000010000 */
[----:B--2---:R-:W2:Y:S02]  /*287f0*/  SHFL.BFLY PT, R0, R5, 0x2, 0x1f ;  /* 0x0c401f0005007f89 */ /* 0x004ea400000e0000 */
[----:B--2---:R-:W-:-:S05]  /*28800*/  FADD.FTZ R0, R5, R0 ;  /* 0x0000000005007221 */ /* 0x004fca0000010000 */
[----:B------:R-:W2:Y:S02]  /*28810*/  SHFL.BFLY PT, R3, R0, 0x1, 0x1f ;  /* 0x0c201f0000037f89 */ /* 0x000ea400000e0000 */
[----:B--2---:R-:W-:-:S05]  /*28820*/  FADD.FTZ R2, R0, R3 ;  /* 0x0000000300027221 */ /* 0x004fca0000010000 */
[----:B------:R-:W-:Y:S04]  /*28830*/  STL [R1+0x1f0], R2 ;  /* 0x0001f00201007387 */ /* 0x000fe80000100800 */
[----:B------:R-:W2:Y:S04]  /*28840*/  LDL R13, [R1+0x1f0] ;  /* 0x0001f000010d7983 */ /* 0x000ea80000100800 */
[----:B---3--:R-:W0:Y:S02]  /*28850*/  SHFL.BFLY PT, R3, R10, 0x2, 0x1f ;  /* 0x0c401f000a037f89 */ /* 0x008e2400000e0000 */
[----:B01----:R-:W-:-:S05]  /*28860*/  FADD.FTZ R4, R3, R10 ;  /* 0x0000000a03047221 */ /* 0x003fca0000010000 */
[----:B------:R-:W0:Y:S02]  /*28870*/  SHFL.BFLY PT, R3, R4, 0x1, 0x1f ;  /* 0x0c201f0004037f89 */ /* 0x000e2400000e0000 */
[----:B0-----:R-:W-:Y:S02]  /*28880*/  FADD.FTZ R6, R4, R3 ;  /* 0x0000000304067221 */ /* 0x001fe40000010000 */
[----:B------:R-:W3:Y:S03]  /*28890*/  LDL.64 R2, [R1+0xb8] ;  /* 0x0000b80001027983 */ /* 0x000ee60000100a00 */
[----:B------:R-:W-:-:S13]  /*288a0*/  FSETP.NE.FTZ.AND P2, PT, R6, RZ, PT ;  /* 0x000000ff0600720b */ /* 0x000fda0003f55000 */
[----:B------:R-:W4:Y:S04]  /*288b0*/  @P2 LDL R9, [R1+0x200] ;  /* 0x0002000001092983 */ /* 0x000f280000100800 */
[----:B------:R-:W5:Y:S01]  /*288c0*/  @P2 LDL R12, [R1+0x1e4] ;  /* 0x0001e400010c2983 */ /* 0x000f620000100800 */
[----:B--2---:R-:W-:-:S13]  /*288d0*/  FSETP.NE.FTZ.AND P1, PT, R13, RZ, PT ;  /* 0x000000ff0d00720b */ /* 0x004fda0003f35000 */
[----:B------:R-:W2:Y:S04]  /*288e0*/  @P1 LDL R5, [R1+0x200] ;  /* 0x0002000001051983 */ /* 0x000ea80000100800 */
[----:B------:R-:W3:Y:S01]  /*288f0*/  @P1 LDL R8, [R1+0x1e0] ;  /* 0x0001e00001081983 */ /* 0x000ee20000100800 */
[----:B------:R-:W0:Y:S08]  /*28900*/  @P2 MUFU.LG2 R11, R6 ;  /* 0x00000006000b2308 */ /* 0x000e300000000c00 */
[----:B------:R-:W1:Y:S01]  /*28910*/  @P1 MUFU.LG2 R7, R13 ;  /* 0x0000000d00071308 */ /* 0x000e620000000c00 */
[----:B------:R-:W-:-:S02]  /*28920*/  IMAD.MOV.U32 R0, RZ, RZ, -0x800000 ;  /* 0xff800000ff007424 */ /* 0x000fc400078e00ff */
[----:B------:R-:W-:Y:S02]  /*28930*/  IMAD.MOV.U32 R10, RZ, RZ, -0x800000 ;  /* 0xff800000ff0a7424 */ /* 0x000fe400078e00ff */
[----:B0-----:R-:W-:Y:S01]  /*28940*/  @P2 FMUL.FTZ R14, R11, 0.69314718246459960938 ;  /* 0x3f3172180b0e2820 */ /* 0x001fe20000410000 */
[----:B-1----:R-:W-:Y:S01]  /*28950*/  @P1 FMUL.FTZ R4, R7, 0.69314718246459960938 ;  /* 0x3f31721807041820 */ /* 0x002fe20000410000 */
[----:B------:R-:W-:Y:S04]  /*28960*/  STL [R1+0x1f4], R6 ;  /* 0x0001f40601007387 */ /* 0x000fe80000100800 */
[----:B------:R-:W3:Y:S01]  /*28970*/  LDL R7, [R1+0x1c0] ;  /* 0x0001c00001077983 */ /* 0x000ee20000100800 */
[----:B----4-:R-:W-:-:S04]  /*28980*/  @P2 FMUL.FTZ R9, R9, 0.69314718246459960938 ;  /* 0x3f31721809092820 */ /* 0x010fc80000410000 */
[----:B-----5:R-:W-:-:S05]  /*28990*/  @P2 FFMA.FTZ R10, R9, R12, R14 ;  /* 0x0000000c090a2223 */ /* 0x020fca000001000e */
[----:B------:R-:W-:Y:S01]  /*289a0*/  STL [R1+0x1f4], R10 ;  /* 0x0001f40a01007387 */ /* 0x000fe20000100800 */
[----:B--2---:R-:W-:-:S04]  /*289b0*/  @P1 FMUL.FTZ R5, R5, 0.69314718246459960938 ;  /* 0x3f31721805051820 */ /* 0x004fc80000410000 */
[----:B---3--:R-:W-:-:S05]  /*289c0*/  @P1 FFMA.FTZ R0, R5, R8, R4 ;  /* 0x0000000805001223 */ /* 0x008fca0000010004 */
[----:B------:R0:W-:Y:S04]  /*289d0*/  STL [R1+0x1f0], R0 ;  /* 0x0001f00001007387 */ /* 0x0001e80000100800 */
[----:B------:R-:W2:Y:S02]  /*289e0*/  LD.E R4, desc[UR36][R2.64+0x4] ;  /* 0x0000042402047980 */ /* 0x000ea4000c101900 */
[----:B--2---:R-:W-:-:S13]  /*289f0*/  ISETP.NE.AND P0, PT, R4, RZ, PT ;  /* 0x000000ff0400720c */ /* 0x004fda0003f05270 */
[----:B------:R-:W2:Y:S04]  /*28a00*/  @!P0 LDL.64 R4, [R1+0xc0] ;  /* 0x0000c00001048983 */ /* 0x000ea80000100a00 */
[----:B------:R-:W3:Y:S01]  /*28a10*/  @!P0 LD.E R8, desc[UR36][R2.64] ;  /* 0x0000002402088980 */ /* 0x000ee2000c101900 */
[----:B------:R-:W-:-:S06]  /*28a20*/  IMAD.MOV.U32 R102, RZ, RZ, RZ ;  /* 0x000000ffff667224 */ /* 0x000fcc00078e00ff */
[----:B------:R-:W1:Y:S01]  /*28a30*/  @P1 MUFU.RCP R102, R13 ;  /* 0x0000000d00661308 */ /* 0x000e620000001000 */
[----:B--2---:R-:W2:Y:S01]  /*28a40*/  @!P0 LD.E.64 R4, desc[UR36][R4.64] ;  /* 0x0000002404048980 */ /* 0x004ea2000c101b00 */
[----:B---3--:R-:W-:-:S04]  /*28a50*/  @!P0 IMAD R9, R7, 0x40, R8 ;  /* 0x0000004007098824 */ /* 0x008fc800078e0208 */
[----:B--2---:R-:W-:-:S05]  /*28a60*/  @!P0 IMAD.WIDE R4, R9, 0x4, R4 ;  /* 0x0000000409048825 */ /* 0x004fca00078e0204 */
[----:B-1----:R1:W-:Y:S04]  /*28a70*/  @!P0 ST.E desc[UR36][R4.64], R102 ;  /* 0x0000006604008985 */ /* 0x0023e8000c101924 */
[----:B------:R-:W0:Y:S04]  /*28a80*/  @!P0 LDL.64 R2, [R1+0xb8] ;  /* 0x0000b80001028983 */ /* 0x000e280000100a00 */
[----:B0-----:R-:W2:Y:S02]  /*28a90*/  @!P0 LD.E R0, desc[UR36][R2.64+0x4] ;  /* 0x0000042402008980 */ /* 0x001ea4000c101900 */
[----:B--2---:R-:W-:-:S13]  /*28aa0*/  @!P0 ISETP.NE.AND P0, PT, R0, RZ, PT ;  /* 0x000000ff0000820c */ /* 0x004fda0003f05270 */
[----:B-1----:R-:W2:Y:S04]  /*28ab0*/  @!P0 LDL.64 R4, [R1+0xc0] ;  /* 0x0000c00001048983 */ /* 0x002ea80000100a00 */
[----:B------:R-:W3:Y:S01]  /*28ac0*/  @!P0 LD.E R8, desc[UR36][R2.64] ;  /* 0x0000002402088980 */ /* 0x000ee2000c101900 */
[----:B------:R-:W-:-:S06]  /*28ad0*/  IMAD.MOV.U32 R0, RZ, RZ, RZ ;  /* 0x000000ffff007224 */ /* 0x000fcc00078e00ff */
[----:B------:R-:W0:Y:S01]  /*28ae0*/  @P2 MUFU.RCP R0, R6 ;  /* 0x0000000600002308 */ /* 0x000e220000001000 */
[----:B--2---:R-:W2:Y:S01]  /*28af0*/  @!P0 LD.E.64 R4, desc[UR36][R4.64] ;  /* 0x0000002404048980 */ /* 0x004ea2000c101b00 */
[----:B---3--:R-:W-:-:S04]  /*28b00*/  @!P0 IMAD R8, R7, 0x40, R8 ;  /* 0x0000004007088824 */ /* 0x008fc800078e0208 */
[----:B------:R-:W-:-:S04]  /*28b10*/  @!P0 VIADD R7, R8, 0x8 ;  /* 0x0000000808078836 */ /* 0x000fc80000000000 */
[----:B--2---:R-:W-:-:S05]  /*28b20*/  @!P0 IMAD.WIDE R4, R7, 0x4, R4 ;  /* 0x0000000407048825 */ /* 0x004fca00078e0204 */
[----:B0-----:R0:W-:Y:S04]  /*28b30*/  @!P0 ST.E desc[UR36][R4.64], R0 ;  /* 0x0000000004008985 */ /* 0x0011e8000c101924 */
        /* <DEDUP_REMOVED lines=53> */
[----:B------:R-:W-:Y:S01]  /*28e90*/  FMUL.FTZ R40, R40, R102 ;  /* 0x0000006628287220 */ /* 0x000fe20000410000 */
[-C--:B----4-:R-:W-:Y:S01]  /*28ea0*/  FMUL.FTZ R39, R39, R0.reuse ;  /* 0x0000000027277220 */ /* 0x090fe20000410000 */
[----:B------:R-:W-:Y:S01]  /*28eb0*/  FMUL.FTZ R38, R38, R0 ;  /* 0x0000000026267220 */ /* 0x000fe20000410000 */
        /* <DEDUP_REMOVED lines=30> */
[----:B------:R-:W-:Y:S04]  /*290a0*/  STL.64 [R1+0x400], R40 ;  /* 0x0004002801007387 */ /* 0x000fe80000100a00 */
[----:B------:R0:W-:Y:S04]  /*290b0*/  STL.64 [R1+0x408], R38 ;  /* 0x0004082601007387 */ /* 0x0001e80000100a00 */
        /* <DEDUP_REMOVED lines=10> */
[----:B------:R-:W-:Y:S04]  /*29160*/  STL.64 [R1+0x2b0], R10 ;  /* 0x0002b00a01007387 */ /* 0x000fe80000100a00 */
[----:B------:R3:W-:Y:S04]  /*29170*/  STL.64 [R1+0x2c0], R8 ;  /* 0x0002c00801007387 */ /* 0x0007e80000100a00 */
[----:B------:R-:W-:Y:S04]  /*29180*/  STL.64 [R1+0x2d0], R6 ;  /* 0x0002d00601007387 */ /* 0x000fe80000100a00 */
[----:B------:R4:W-:Y:S04]  /*29190*/  STL.64 [R1+0x2e0], R4 ;  /* 0x0002e00401007387 */ /* 0x0009e80000100a00 */
[----:B------:R5:W-:Y:S04]  /*291a0*/  STL.64 [R1+0x2f0], R2 ;  /* 0x0002f00201007387 */ /* 0x000be80000100a00 */
[----:B0-----:R-:W5:Y:S04]  /*291b0*/  LDL.64 R38, [R1+0x2c8] ;  /* 0x0002c80001267983 */ /* 0x001f680000100a00 */
[----:B------:R-:W5:Y:S04]  /*291c0*/  LDL.64 R40, [R1+0x308] ;  /* 0x0003080001287983 */ /* 0x000f680000100a00 */
[----:B-1----:R-:W5:Y:S04]  /*291d0*/  LDL.64 R28, [R1+0x318] ;  /* 0x00031800011c7983 */ /* 0x002f680000100a00 */
[----:B------:R-:W5:Y:S04]  /*291e0*/  LDL.64 R36, [R1+0x328] ;  /* 0x0003280001247983 */ /* 0x000f680000100a00 */
[----:B------:R-:W5:Y:S04]  /*291f0*/  LDL.64 R34, [R1+0x338] ;  /* 0x0003380001227983 */ /* 0x000f680000100a00 */
[----:B------:R-:W5:Y:S04]  /*29200*/  LDL.64 R32, [R1+0x348] ;  /* 0x0003480001207983 */ /* 0x000f680000100a00 */
[----:B------:R-:W5:Y:S04]  /*29210*/  LDL.64 R30, [R1+0x358] ;  /* 0x00035800011e7983 */ /* 0x000f680000100a00 */
[----:B--2---:R-:W2:Y:S04]  /*29220*/  LDL.64 R12, [R1+0x368] ;  /* 0x00036800010c7983 */ /* 0x004ea80000100a00 */
[----:B------:R-:W2:Y:S04]  /*29230*/  LDL.64 R26, [R1+0x378] ;  /* 0x00037800011a7983 */ /* 0x000ea80000100a00 */
        /* <DEDUP_REMOVED lines=8> */
[----:B------:R-:W5:Y:S01]  /*292c0*/  @!P0 LDL R105, [R1+0x1c4] ;  /* 0x0001c40001698983 */ /* 0x000f620000100800 */
        /* <DEDUP_REMOVED lines=94> */
[----:B------:R-:W-:Y:S04]  /*298b0*/  STL [R1+0x1cc], R106 ;  /* 0x0001cc6a01007387 */ /* 0x000fe80000100800 */
[----:B------:R-:W-:Y:S01]  /*298c0*/  @!P0 STL [R1+0x1c0], RZ ;  /* 0x0001c0ff01008387 */ /* 0x000fe20000100800 */
        /* <DEDUP_REMOVED lines=24> */
[-C--:B---3--:R-:W-:Y:S01]  /*29a50*/  FMUL.FTZ R9, R9, R0.reuse ;  /* 0x0000000009097220 */ /* 0x088fe20000410000 */
[-C--:B------:R-:W-:Y:S01]  /*29a60*/  FMUL.FTZ R8, R8, R0.reuse ;  /* 0x0000000008087220 */ /* 0x080fe20000410000 */
[-C--:B----4-:R-:W-:Y:S01]  /*29a70*/  FMUL.FTZ R5, R5, R0.reuse ;  /* 0x0000000005057220 */ /* 0x090fe20000410000 */
[-C--:B------:R-:W-:Y:S01]  /*29a80*/  FMUL.FTZ R4, R4, R0.reuse ;  /* 0x0000000004047220 */ /* 0x080fe20000410000 */
[-C--:B------:R-:W-:Y:S01]  /*29a90*/  FMUL.FTZ R11, R11, R0.reuse ;  /* 0x000000000b0b7220 */ /* 0x080fe20000410000 */
[-C--:B------:R-:W-:Y:S01]  /*29aa0*/  FMUL.FTZ R10, R10, R0.reuse ;  /* 0x000000000a0a7220 */ /* 0x080fe20000410000 */
[-C--:B-----5:R-:W-:Y:S01]  /*29ab0*/  FMUL.FTZ R3, R3, R0.reuse ;  /* 0x0000000003037220 */ /* 0x0a0fe20000410000 */
[-C--:B------:R-:W-:Y:S01]  /*29ac0*/  FMUL.FTZ R2, R2, R0.reuse ;  /* 0x0000000002027220 */ /* 0x080fe20000410000 */
[-C--:B------:R-:W-:Y:S01]  /*29ad0*/  FMUL.FTZ R7, R7, R0.reuse ;  /* 0x0000000007077220 */ /* 0x080fe20000410000 */
[----:B------:R-:W-:Y:S01]  /*29ae0*/  FMUL.FTZ R6, R6, R0 ;  /* 0x0000000006067220 */ /* 0x000fe20000410000 */
[----:B------:R-:W-:Y:S01]  /*29af0*/  @!P0 LOP3.LUT R0, R105, 0x1, RZ, 0x3c, !PT ;  /* 0x0000000169008812 */ /* 0x000fe200078e3cff */
        /* <DEDUP_REMOVED lines=16> */
[----:B------:R-:W-:Y:S04]  /*29c00*/  @!P0 STL [R1+0x1c4], R0 ;  /* 0x0001c40001008387 */ /* 0x000fe80000100800 */
[----:B------:R0:W-:Y:S02]  /*29c10*/  STL.64 [R1+0x3c8], R4 ;  /* 0x0003c80401007387 */ /* 0x0001e40000100a00 */
[----:B0-----:R-:W-:Y:S01]  /*29c20*/  IMAD.MOV.U32 R4, RZ, RZ, 0x1 ;  /* 0x00000001ff047424 */ /* 0x001fe200078e00ff */
[----:B------:R-:W-:Y:S06]  /*29c30*/  BAR.ARV 0xe, 0x100 ;  /* 0x0384000000007b1d */ /* 0x000fec0000002000 */
.L_x_6736:
[----:B------:R-:W-:Y:S05]  /*29c40*/  BSYNC B7 ;  /* 0x0000000000077941 */ /* 0x000fea0003800000 */
.L_x_6724:
[----:B------:R-:W0:Y:S08]  /*29c50*/  S2UR UR4, SR_CgaCtaId ;  /* 0x00000000000479c3 */ /* 0x000e300000008800 */
[----:B------:R-:W-:Y:S01]  /*29c60*/  BAR.SYNC.DEFER_BLOCKING 0x5, 0x180 ;  /* 0x0146000000007b1d */ /* 0x000fe20000010000 */
[----:B----4-:R-:W-:Y:S02]  /*29c70*/  PRMT R0, R4, 0x9910, RZ ;  /* 0x0000991004007816 */ /* 0x010fe400000000ff */
[----:B-1----:R-:W-:-:S02]  /*29c80*/  MOV R2, 0x400 ;  /* 0x0000040000027802 */ /* 0x002fc40000000f00 */
[----:B------:R-:W-:Y:S01]  /*29c90*/  ISETP.NE.AND P0, PT, R0, RZ, PT ;  /* 0x000000ff0000720c */ /* 0x000fe20003f05270 */
[----:B------:R-:W-:Y:S01]  /*29ca0*/  BSSY B0, `(.L_x_6886) ;  /* 0x0000509000007945 */ /* 0x000fe20003800000 */
[----:B0-----:R-:W-:-:S05]  /*29cb0*/  IMAD.U32 R155, RZ, RZ, UR4 ;  /* 0x00000004ff9b7e24 */ /* 0x001fca000f8e00ff */
[----:B------:R-:W-:-:S05]  /*29cc0*/  LEA R2, R155, R2, 0x18 ;  /* 0x000000029b027211 */ /* 0x000fca00078ec0ff */
[----:B------:R0:W1:Y:S01]  /*29cd0*/  LDS.128 R84, [R2+0x388d0] ;  /* 0x0388d00002547984 */ /* 0x0000620000000c00 */
[----:B------:R-:W-:Y:S06]  /*29ce0*/  BAR.ARV 0x4, 0x180 ;  /* 0x0106000000007b1d */ /* 0x000fec0000002000 */
[----:B------:R-:W-:Y:S05]  /*29cf0*/  @!P0 BRA `(.L_x_6887) ;  /* 0x0000004000488947 */ /* 0x000fea0003800000 */
[----:B--2---:R-:W2:Y:S04]  /*29d00*/  LDL.128 R44, [R1+0x210] ;  /* 0x00021000012c7983 */ /* 0x004ea80000100c00 */
[----:B------:R-:W4:Y:S04]  /*29d10*/  LDL.128 R48, [R1+0x230] ;  /* 0x0002300001307983 */ /* 0x000f280000100c00 */
[----:B-----5:R-:W4:Y:S04]  /*29d20*/  LDL.128 R32, [R1+0x220] ;  /* 0x0002200001207983 */ /* 0x020f280000100c00 */
[----:B------:R-:W4:Y:S04]  /*29d30*/  LDL.128 R52, [R1+0x250] ;  /* 0x0002500001347983 */ /* 0x000f280000100c00 */
[----:B------:R-:W4:Y:S04]  /*29d40*/  LDL.128 R40, [R1+0x240] ;  /* 0x0002400001287983 */ /* 0x000f280000100c00 */
[----:B------:R-:W4:Y:S04]  /*29d50*/  LDL.128 R36, [R1+0x260] ;  /* 0x0002600001247983 */ /* 0x000f280000100c00 */
[----:B------:R-:W4:Y:S04]  /*29d60*/  LDL.128 R76, [R1+0x270] ;  /* 0x00027000014c7983 */ /* 0x000f280000100c00 */
[----:B------:R-:W4:Y:S04]  /*29d70*/  LDL.128 R72, [R1+0x280] ;  /* 0x0002800001487983 */ /* 0x000f280000100c00 */
[----:B------:R-:W4:Y:S04]  /*29d80*/  LDL.128 R104, [R1+0x290] ;  /* 0x0002900001687983 */ /* 0x000f280000100c00 */
[----:B------:R-:W4:Y:S04]  /*29d90*/  LDL.128 R4, [R1+0x2a0] ;  /* 0x0002a00001047983 */ /* 0x000f280000100c00 */
[----:B---3--:R-:W3:Y:S04]  /*29da0*/  LDL.128 R8, [R1+0x2b0] ;  /* 0x0002b00001087983 */ /* 0x008ee80000100c00 */
[----:B------:R-:W3:Y:S01]  /*29db0*/  LDL.128 R12, [R1+0x2c0] ;  /* 0x0002c000010c7983 */ /* 0x000ee20000100c00 */
[----:B------:R-:W-:Y:S01]  /*29dc0*/  IADD3 R21, P2, R160, 0x20, RZ ;  /* 0x00000020a0157810 */ /* 0x000fe20007f5e0ff */
[----:B------:R-:W-:-:S02]  /*29dd0*/  ULDC.64 UR4, c[0x0][0xd08] ;  /* 0x0003420000047ab9 */ /* 0x000fc40000000a00 */
[----:B------:R-:W3:Y:S01]  /*29de0*/  LDL.128 R24, [R1+0x2d0] ;  /* 0x0002d00001187983 */ /* 0x000ee20000100c00 */
[----:B------:R-:W-:-:S03]  /*29df0*/  IADD3 R59, P1, R160, 0x40, RZ ;  /* 0x00000040a03b7810 */ /* 0x000fc60007f3e0ff */
[----:B------:R-:W3:Y:S01]  /*29e00*/  LDL.128 R28, [R1+0x2e0] ;  /* 0x0002e000011c7983 */ /* 0x000ee20000100c00 */
[C---:B------:R-:W-:Y:S02]  /*29e10*/  LOP3.LUT R57, R160.reuse, 0x380, RZ, 0xc0, !PT ;  /* 0x00000380a0397812 */ /* 0x040fe400078ec0ff */
[----:B------:R-:W-:Y:S01]  /*29e20*/  IADD3 R60, P0, R160, 0x60, RZ ;  /* 0x00000060a03c7810 */ /* 0x000fe20007f1e0ff */
[----:B------:R-:W3:Y:S01]  /*29e30*/  LDL.128 R108, [R1+0x2f0] ;  /* 0x0002f000016c7983 */ /* 0x000ee20000100c00 */
[----:B------:R-:W-:Y:S02]  /*29e40*/  LOP3.LUT R20, R21, 0x380, RZ, 0xc0, !PT ;  /* 0x0000038015147812 */ /* 0x000fe400078ec0ff */
[----:B------:R-:W-:Y:S01]  /*29e50*/  LOP3.LUT R58, R59, 0x380, RZ, 0xc0, !PT ;  /* 0x000003803b3a7812 */ /* 0x000fe200078ec0ff */
[----:B------:R-:W3:Y:S01]  /*29e60*/  LDL.128 R88, [R1+0x3d0] ;  /* 0x0003d00001587983 */ /* 0x000ee20000100c00 */
[----:B------:R-:W-:Y:S02]  /*29e70*/  SHF.R.U64 R57, R57, 0x3, RZ ;  /* 0x0000000339397819 */ /* 0x000fe400000012ff */
[----:B------:R-:W-:Y:S01]  /*29e80*/  LOP3.LUT R0, R60, 0x380, RZ, 0xc0, !PT ;  /* 0x000003803c007812 */ /* 0x000fe200078ec0ff */
[----:B------:R-:W3:Y:S01]  /*29e90*/  LDL.128 R80, [R1+0x3c0] ;  /* 0x0003c00001507983 */ /* 0x000ee20000100c00 */
[----:B------:R-:W-:-:S02]  /*29ea0*/  SHF.R.U64 R20, R20, 0x3, RZ ;  /* 0x0000000314147819 */ /* 0x000fc400000012ff */
[----:B------:R-:W-:Y:S01]  /*29eb0*/  SHF.R.U64 R58, R58, 0x3, RZ ;  /* 0x000000033a3a7819 */ /* 0x000fe200000012ff */
[----:B------:R-:W3:Y:S01]  /*29ec0*/  LDL.128 R96, [R1+0x3f0] ;  /* 0x0003f00001607983 */ /* 0x000ee20000100c00 */
[----:B------:R-:W-:Y:S01]  /*29ed0*/  LOP3.LUT R56, R57, R160, RZ, 0x3c, !PT ;  /* 0x000000a039387212 */ /* 0x000fe200078e3cff */
[--C-:B------:R-:W-:Y:S01]  /*29ee0*/  IMAD.MOV.U32 R57, RZ, RZ, R161.reuse ;  /* 0x000000ffff397224 */ /* 0x100fe200078e00a1 */
[----:B------:R-:W-:Y:S01]  /*29ef0*/  SHF.R.U64 R61, R0, 0x3, RZ ;  /* 0x00000003003d7819 */ /* 0x000fe200000012ff */
[----:B------:R-:W3:Y:S01]  /*29f00*/  LDL.128 R92, [R1+0x3e0] ;  /* 0x0003e000015c7983 */ /* 0x000ee20000100c00 */
[----:B------:R-:W-:Y:S01]  /*29f10*/  LOP3.LUT R20, R20, R21, RZ, 0x3c, !PT ;  /* 0x0000001514147212 */ /* 0x000fe200078e3cff */
[--C-:B------:R-:W-:Y:S01]  /*29f20*/  IMAD.X R21, RZ, RZ, R161.reuse, P2 ;  /* 0x000000ffff157224 */ /* 0x100fe200010e06a1 */
[----:B------:R-:W-:Y:S01]  /*29f30*/  LOP3.LUT R58, R58, R59, RZ, 0x3c, !PT ;  /* 0x0000003b3a3a7212 */ /* 0x000fe200078e3cff */
[--C-:B------:R-:W-:Y:S01]  /*29f40*/  IMAD.X R59, RZ, RZ, R161.reuse, P1 ;  /* 0x000000ffff3b7224 */ /* 0x100fe200008e06a1 */
[----:B------:R-:W-:Y:S01]  /*29f50*/  LOP3.LUT R60, R61, R60, RZ, 0x3c, !PT ;  /* 0x0000003c3d3c7212 */ /* 0x000fe200078e3cff */
[----:B------:R-:W-:Y:S01]  /*29f60*/  IMAD.X R61, RZ, RZ, R161, P0 ;  /* 0x000000ffff3d7224 */ /* 0x000fe200000e06a1 */
[----:B------:R-:W-:Y:S01]  /*29f70*/  MOV R64, R56 ;  /* 0x0000003800407202 */ /* 0x000fe20000000f00 */
[----:B------:R-:W3:Y:S01]  /*29f80*/  LDL.128 R100, [R1+0x400] ;  /* 0x0004000001647983 */ /* 0x000ee20000100c00 */
[----:B------:R-:W-:-:S02]  /*29f90*/  MOV R68, R20 ;  /* 0x0000001400447202 */ /* 0x000fc40000000f00 */
[----:B------:R-:W-:Y:S02]  /*29fa0*/  MOV R3, R58 ;  /* 0x0000003a00037202 */ /* 0x000fe40000000f00 */
[----:B------:R-:W-:Y:S01]  /*29fb0*/  MOV R0, R60 ;  /* 0x0000003c00007202 */ /* 0x000fe20000000f00 */
[----:B------:R-:W3:Y:S04]  /*29fc0*/  LDL.128 R56, [R1+0x360] ;  /* 0x0003600001387983 */ /* 0x000ee80000100c00 */
[----:B------:R-:W3:Y:S01]  /*29fd0*/  LDL.128 R60, [R1+0x370] ;  /* 0x00037000013c7983 */ /* 0x000ee20000100c00 */
[----:B------:R-:W-:Y:S01]  /*29fe0*/  BAR.SYNC.DEFER_BLOCKING 0x1, 0x100 ;  /* 0x0044000000007b1d */ /* 0x000fe20000010000 */
[----:B--2---:R-:W-:Y:S02]  /*29ff0*/  F2FP.F16.F32.PACK_AB R44, R45, R44 ;  /* 0x0000002c2d2c723e */ /* 0x004fe400000000ff */
[----:B------:R-:W-:-:S02]  /*2a000*/  F2FP.F16.F32.PACK_AB R45, R47, R46 ;  /* 0x0000002e2f2d723e */ /* 0x000fc400000000ff */
[----:B----4-:R-:W-:Y:S02]  /*2a010*/  F2FP.F16.F32.PACK_AB R48, R49, R48 ;  /* 0x000000303130723e */ /* 0x010fe400000000ff */
[----:B------:R-:W-:Y:S02]  /*2a020*/  F2FP.F16.F32.PACK_AB R49, R51, R50 ;  /* 0x000000323331723e */ /* 0x000fe400000000ff */
[----:B------:R-:W-:Y:S02]  /*2a030*/  F2FP.F16.F32.PACK_AB R46, R33, R32 ;  /* 0x00000020212e723e */ /* 0x000fe400000000ff */
[----:B------:R-:W-:Y:S02]  /*2a040*/  F2FP.F16.F32.PACK_AB R47, R35, R34 ;  /* 0x00000022232f723e */ /* 0x000fe400000000ff */
[----:B------:R-:W-:Y:S01]  /*2a050*/  F2FP.F16.F32.PACK_AB R52, R53, R52 ;  /* 0x000000343534723e */ /* 0x000fe200000000ff */
[----:B------:R-:W2:Y:S01]  /*2a060*/  LDL.128 R32, [R1+0x300] ;  /* 0x0003000001207983 */ /* 0x000ea20000100c00 */
[----:B------:R-:W-:-:S02]  /*2a070*/  F2FP.F16.F32.PACK_AB R53, R55, R54 ;  /* 0x000000363735723e */ /* 0x000fc400000000ff */
[----:B------:R-:W-:Y:S02]  /*2a080*/  F2FP.F16.F32.PACK_AB R50, R41, R40 ;  /* 0x000000282932723e */ /* 0x000fe400000000ff */
[----:B------:R-:W-:Y:S02]  /*2a090*/  F2FP.F16.F32.PACK_AB R51, R43, R42 ;  /* 0x0000002a2b33723e */ /* 0x000fe400000000ff */
[----:B------:R-:W-:Y:S01]  /*2a0a0*/  F2FP.F16.F32.PACK_AB R54, R37, R36 ;  /* 0x000000242536723e */ /* 0x000fe200000000ff */
[----:B------:R4:W-:Y:S01]  /*2a0b0*/  STSM.16.M88.4 [R64], R44 ;  /* 0x0000002c40007844 */ /* 0x0009e20000000200 */
[----:B------:R-:W-:Y:S02]  /*2a0c0*/  F2FP.F16.F32.PACK_AB R55, R39, R38 ;  /* 0x000000262737723e */ /* 0x000fe400000000ff */
[----:B------:R-:W-:Y:S01]  /*2a0d0*/  F2FP.F16.F32.PACK_AB R76, R77, R76 ;  /* 0x0000004c4d4c723e */ /* 0x000fe200000000ff */
[----:B------:R-:W2:Y:S01]  /*2a0e0*/  LDL.128 R36, [R1+0x310] ;  /* 0x0003100001247983 */ /* 0x000ea20000100c00 */
[----:B------:R-:W-:-:S02]  /*2a0f0*/  F2FP.F16.F32.PACK_AB R77, R79, R78 ;  /* 0x0000004e4f4d723e */ /* 0x000fc400000000ff */
[----:B------:R-:W-:Y:S01]  /*2a100*/  F2FP.F16.F32.PACK_AB R78, R73, R72 ;  /* 0x00000048494e723e */ /* 0x000fe200000000ff */
[----:B------:R0:W-:Y:S01]  /*2a110*/  STSM.16.M88.4 [R68], R48 ;  /* 0x0000003044007844 */ /* 0x0001e20000000200 */
[----:B------:R-:W-:-:S03]  /*2a120*/  F2FP.F16.F32.PACK_AB R79, R75, R74 ;  /* 0x0000004a4b4f723e */ /* 0x000fc600000000ff */
[----:B------:R1:W-:Y:S04]  /*2a130*/  STSM.16.M88.4 [R3], R52 ;  /* 0x0000003403007844 */ /* 0x0003e80000000200 */
[----:B----4-:R-:W4:Y:S04]  /*2a140*/  LDL.128 R44, [R1+0x330] ;  /* 0x00033000012c7983 */ /* 0x010f280000100c00 */
[----:B------:R-:W4:Y:S04]  /*2a150*/  LDL.128 R40, [R1+0x320] ;  /* 0x0003200001287983 */ /* 0x000f280000100c00 */
[----:B0-----:R-:W4:Y:S04]  /*2a160*/  LDL.128 R48, [R1+0x340] ;  /* 0x0003400001307983 */ /* 0x001f280000100c00 */
[----:B-1----:R-:W4:Y:S04]  /*2a170*/  LDL.128 R52, [R1+0x350] ;  /* 0x0003500001347983 */ /* 0x002f280000100c00 */
[----:B------:R-:W4:Y:S04]  /*2a180*/  LDL.128 R68, [R1+0x390] ;  /* 0x0003900001447983 */ /* 0x000f280000100c00 */
[----:B------:R0:W-:Y:S04]  /*2a190*/  STSM.16.M88.4 [R0], R76 ;  /* 0x0000004c00007844 */ /* 0x0001e80000000200 */
[----:B------:R-:W4:Y:S04]  /*2a1a0*/  LDL.128 R64, [R1+0x380] ;  /* 0x0003800001407983 */ /* 0x000f280000100c00 */
[----:B------:R-:W4:Y:S04]  /*2a1b0*/  LDL.128 R72, [R1+0x3a0] ;  /* 0x0003a00001487983 */ /* 0x000f280000100c00 */
[----:B0-----:R-:W4:Y:S01]  /*2a1c0*/  LDL.128 R76, [R1+0x3b0] ;  /* 0x0003b000014c7983 */ /* 0x001f220000100c00 */
[----:B------:R-:W-:-:S04]  /*2a1d0*/  IADD3 R21, P0, R160, 0x2000, RZ ;  /* 0x00002000a0157810 */ /* 0x000fc80007f1e0ff */
[----:B------:R-:W-:-:S04]  /*2a1e0*/  LOP3.LUT R20, R21, 0x380, RZ, 0xc0, !PT ;  /* 0x0000038015147812 */ /* 0x000fc800078ec0ff */
[----:B------:R-:W-:Y:S02]  /*2a1f0*/  SHF.R.U64 R20, R20, 0x3, RZ ;  /* 0x0000000314147819 */ /* 0x000fe400000012ff */
[----:B------:R-:W-:Y:S02]  /*2a200*/  F2FP.F16.F32.PACK_AB R104, R105, R104 ;  /* 0x000000686968723e */ /* 0x000fe400000000ff */
[----:B------:R-:W-:Y:S01]  /*2a210*/  LOP3.LUT R20, R20, R21, RZ, 0x3c, !PT ;  /* 0x0000001514147212 */ /* 0x000fe200078e3cff */
[----:B------:R-:W-:Y:S01]  /*2a220*/  IMAD.X R21, RZ, RZ, R161, P0 ;  /* 0x000000ffff157224 */ /* 0x000fe200000e06a1 */
[----:B------:R-:W-:Y:S02]  /*2a230*/  F2FP.F16.F32.PACK_AB R105, R107, R106 ;  /* 0x0000006a6b69723e */ /* 0x000fe400000000ff */
[----:B------:R-:W-:Y:S02]  /*2a240*/  F2FP.F16.F32.PACK_AB R106, R5, R4 ;  /* 0x00000004056a723e */ /* 0x000fe400000000ff */
[----:B------:R-:W-:-:S04]  /*2a250*/  IADD3 R5, P0, R160, 0x2020, RZ ;  /* 0x00002020a0057810 */ /* 0x000fc80007f1e0ff */
[----:B------:R-:W-:-:S04]  /*2a260*/  LOP3.LUT R4, R5, 0x380, RZ, 0xc0, !PT ;  /* 0x0000038005047812 */ /* 0x000fc800078ec0ff */
[----:B------:R-:W-:-:S04]  /*2a270*/  SHF.R.U64 R4, R4, 0x3, RZ ;  /* 0x0000000304047819 */ /* 0x000fc800000012ff */
[----:B------:R-:W-:Y:S01]  /*2a280*/  LOP3.LUT R4, R4, R5, RZ, 0x3c, !PT ;  /* 0x0000000504047212 */ /* 0x000fe200078e3cff */
[----:B------:R-:W-:-:S05]  /*2a290*/  IMAD.X R5, RZ, RZ, R161, P0 ;  /* 0x000000ffff057224 */ /* 0x000fca00000e06a1 */
[----:B------:R-:W-:Y:S02]  /*2a2a0*/  MOV R0, R4 ;  /* 0x0000000400007202 */ /* 0x000fe40000000f00 */
[----:B------:R-:W-:-:S04]  /*2a2b0*/  IADD3 R5, P0, R160, 0x2040, RZ ;  /* 0x00002040a0057810 */ /* 0x000fc80007f1e0ff */
[----:B------:R-:W-:Y:S02]  /*2a2c0*/  LOP3.LUT R4, R5, 0x380, RZ, 0xc0, !PT ;  /* 0x0000038005047812 */ /* 0x000fe400078ec0ff */
[----:B---3--:R-:W-:Y:S02]  /*2a2d0*/  F2FP.F16.F32.PACK_AB R8, R9, R8 ;  /* 0x000000080908723e */ /* 0x008fe400000000ff */
[----:B------:R-:W-:Y:S02]  /*2a2e0*/  SHF.R.U64 R4, R4, 0x3, RZ ;  /* 0x0000000304047819 */ /* 0x000fe400000012ff */
[----:B------:R-:W-:Y:S02]  /*2a2f0*/  MOV R20, R20 ;  /* 0x0000001400147202 */ /* 0x000fe40000000f00 */
[----:B------:R-:W-:Y:S02]  /*2a300*/  F2FP.F16.F32.PACK_AB R107, R7, R6 ;  /* 0x00000006076b723e */ /* 0x000fe400000000ff */
[----:B------:R-:W-:-:S02]  /*2a310*/  F2FP.F16.F32.PACK_AB R9, R11, R10 ;  /* 0x0000000a0b09723e */ /* 0x000fc400000000ff */
[----:B------:R-:W-:Y:S02]  /*2a320*/  F2FP.F16.F32.PACK_AB R10, R13, R12 ;  /* 0x0000000c0d0a723e */ /* 0x000fe400000000ff */
[----:B------:R-:W-:Y:S02]  /*2a330*/  F2FP.F16.F32.PACK_AB R11, R15, R14 ;  /* 0x0000000e0f0b723e */ /* 0x000fe400000000ff */
[----:B------:R-:W-:Y:S01]  /*2a340*/  LOP3.LUT R4, R4, R5, RZ, 0x3c, !PT ;  /* 0x0000000504047212 */ /* 0x000fe200078e3cff */
[----:B------:R-:W-:Y:S01]  /*2a350*/  IMAD.X R5, RZ, RZ, R161, P0 ;  /* 0x000000ffff057224 */ /* 0x000fe200000e06a1 */
[----:B------:R-:W-:Y:S01]  /*2a360*/  IADD3 R3, P0, R160, 0x2060, RZ ;  /* 0x00002060a0037810 */ /* 0x000fe20007f1e0ff */
[----:B------:R-:W-:Y:S01]  /*2a370*/  STSM.16.M88.4 [R20], R104 ;  /* 0x0000006814007844 */ /* 0x000fe20000000200 */
[----:B------:R-:W-:Y:S02]  /*2a380*/  F2FP.F16.F32.PACK_AB R24, R25, R24 ;  /* 0x000000181918723e */ /* 0x000fe400000000ff */
[----:B------:R-:W-:Y:S01]  /*2a390*/  F2FP.F16.F32.PACK_AB R25, R27, R26 ;  /* 0x0000001a1b19723e */ /* 0x000fe200000000ff */
[----:B------:R0:W-:Y:S01]  /*2a3a0*/  STSM.16.M88.4 [R0], R8 ;  /* 0x0000000800007844 */ /* 0x0001e20000000200 */
[----:B------:R-:W-:-:S02]  /*2a3b0*/  MOV R4, R4 ;  /* 0x0000000400047202 */ /* 0x000fc40000000f00 */
[----:B------:R-:W-:Y:S02]  /*2a3c0*/  F2FP.F16.F32.PACK_AB R26, R29, R28 ;  /* 0x0000001c1d1a723e */ /* 0x000fe400000000ff */
[----:B------:R-:W-:Y:S02]  /*2a3d0*/  F2FP.F16.F32.PACK_AB R27, R31, R30 ;  /* 0x0000001e1f1b723e */ /* 0x000fe400000000ff */
[----:B------:R-:W-:-:S03]  /*2a3e0*/  IADD3 R13, P5, R160, 0x4020, RZ ;  /* 0x00004020a00d7810 */ /* 0x000fc60007fbe0ff */
[----:B------:R1:W-:Y:S01]  /*2a3f0*/  STSM.16.M88.4 [R4], R24 ;  /* 0x0000001804007844 */ /* 0x0003e20000000200 */
[C---:B0-----:R-:W-:Y:S01]  /*2a400*/  IADD3 R11, P6, R160.reuse, 0x4000, RZ ;  /* 0x00004000a00b7810 */ /* 0x041fe20007fde0ff */
[----:B------:R-:W-:Y:S01]  /*2a410*/  IMAD.X R9, RZ, RZ, R161, P0 ;  /* 0x000000ffff097224 */ /* 0x000fe200000e06a1 */
[C---:B------:R-:W-:Y:S02]  /*2a420*/  IADD3 R5, P0, R160.reuse, 0x6040, RZ ;  /* 0x00006040a0057810 */ /* 0x040fe40007f1e0ff */
[----:B------:R-:W-:Y:S02]  /*2a430*/  LOP3.LUT R10, R11, 0x380, RZ, 0xc0, !PT ;  /* 0x000003800b0a7812 */ /* 0x000fe400078ec0ff */
[----:B------:R-:W-:Y:S02]  /*2a440*/  IADD3 R15, P4, R160, 0x4040, RZ ;  /* 0x00004040a00f7810 */ /* 0x000fe40007f9e0ff */
[----:B------:R-:W-:Y:S02]  /*2a450*/  SHF.R.U64 R10, R10, 0x3, RZ ;  /* 0x000000030a0a7819 */ /* 0x000fe400000012ff */
[----:B-1----:R-:W-:-:S02]  /*2a460*/  LOP3.LUT R4, R5, 0x380, RZ, 0xc0, !PT ;  /* 0x0000038005047812 */ /* 0x002fc400078ec0ff */
[----:B------:R-:W-:Y:S02]  /*2a470*/  IADD3 R21, P3, R160, 0x4060, RZ ;  /* 0x00004060a0157810 */ /* 0x000fe40007f7e0ff */
[----:B------:R-:W-:Y:S02]  /*2a480*/  SHF.R.U64 R4, R4, 0x3, RZ ;  /* 0x0000000304047819 */ /* 0x000fe400000012ff */
[----:B------:R-:W-:Y:S02]  /*2a490*/  IADD3 R25, P2, R160, 0x6000, RZ ;  /* 0x00006000a0197810 */ /* 0x000fe40007f5e0ff */
[----:B------:R-:W-:Y:S02]  /*2a4a0*/  LOP3.LUT R8, R3, 0x380, RZ, 0xc0, !PT ;  /* 0x0000038003087812 */ /* 0x000fe400078ec0ff */
[----:B------:R-:W-:Y:S02]  /*2a4b0*/  LOP3.LUT R12, R13, 0x380, RZ, 0xc0, !PT ;  /* 0x000003800d0c7812 */ /* 0x000fe400078ec0ff */
[----:B------:R-:W-:Y:S01]  /*2a4c0*/  LOP3.LUT R10, R10, R11, RZ, 0x3c, !PT ;  /* 0x0000000b0a0a7212 */ /* 0x000fe200078e3cff */
[----:B------:R-:W-:Y:S01]  /*2a4d0*/  IMAD.X R11, RZ, RZ, R161, P6 ;  /* 0x000000ffff0b7224 */ /* 0x000fe200030e06a1 */
[----:B------:R-:W-:-:S02]  /*2a4e0*/  IADD3 R27, P1, R160, 0x6020, RZ ;  /* 0x00006020a01b7810 */ /* 0x000fc40007f3e0ff */
[----:B------:R-:W-:Y:S02]  /*2a4f0*/  LOP3.LUT R14, R15, 0x380, RZ, 0xc0, !PT ;  /* 0x000003800f0e7812 */ /* 0x000fe400078ec0ff */
[----:B------:R-:W-:Y:S02]  /*2a500*/  LOP3.LUT R20, R21, 0x380, RZ, 0xc0, !PT ;  /* 0x0000038015147812 */ /* 0x000fe400078ec0ff */
[----:B------:R-:W-:Y:S02]  /*2a510*/  IADD3 R7, P6, R160, 0x6060, RZ ;  /* 0x00006060a0077810 */ /* 0x000fe40007fde0ff */
[----:B------:R-:W-:Y:S01]  /*2a520*/  LOP3.LUT R4, R4, R5, RZ, 0x3c, !PT ;  /* 0x0000000504047212 */ /* 0x000fe200078e3cff */
[----:B------:R-:W-:Y:S01]  /*2a530*/  IMAD.X R5, RZ, RZ, R161, P0 ;  /* 0x000000ffff057224 */ /* 0x000fe200000e06a1 */
[----:B------:R-:W-:Y:S02]  /*2a540*/  LOP3.LUT R24, R25, 0x380, RZ, 0xc0, !PT ;  /* 0x0000038019187812 */ /* 0x000fe400078ec0ff */
[----:B------:R-:W-:-:S02]  /*2a550*/  SHF.R.U64 R8, R8, 0x3, RZ ;  /* 0x0000000308087819 */ /* 0x000fc400000012ff */
[----:B------:R-:W-:Y:S02]  /*2a560*/  SHF.R.U64 R12, R12, 0x3, RZ ;  /* 0x000000030c0c7819 */ /* 0x000fe400000012ff */
[----:B------:R-:W-:Y:S02]  /*2a570*/  LOP3.LUT R26, R27, 0x380, RZ, 0xc0, !PT ;  /* 0x000003801b1a7812 */ /* 0x000fe400078ec0ff */
[----:B------:R-:W-:Y:S02]  /*2a580*/  ISETP.NE.U32.AND P0, PT, RZ, UR4, PT ;  /* 0x00000004ff007c0c */ /* 0x000fe4000bf05070 */
[----:B------:R-:W-:Y:S02]  /*2a590*/  SHF.R.U64 R14, R14, 0x3, RZ ;  /* 0x000000030e0e7819 */ /* 0x000fe400000012ff */
[----:B------:R-:W-:Y:S02]  /*2a5a0*/  SHF.R.U64 R20, R20, 0x3, RZ ;  /* 0x0000000314147819 */ /* 0x000fe400000012ff */
[----:B------:R-:W-:-:S02]  /*2a5b0*/  LOP3.LUT R6, R7, 0x380, RZ, 0xc0, !PT ;  /* 0x0000038007067812 */ /* 0x000fc400078ec0ff */
[----:B------:R-:W-:Y:S02]  /*2a5c0*/  SHF.R.U64 R24, R24, 0x3, RZ ;  /* 0x0000000318187819 */ /* 0x000fe400000012ff */
[----:B------:R-:W-:Y:S02]  /*2a5d0*/  LOP3.LUT R8, R8, R3, RZ, 0x3c, !PT ;  /* 0x0000000308087212 */ /* 0x000fe400078e3cff */
[----:B------:R-:W-:Y:S01]  /*2a5e0*/  LOP3.LUT R12, R12, R13, RZ, 0x3c, !PT ;  /* 0x0000000d0c0c7212 */ /* 0x000fe200078e3cff */
[--C-:B------:R-:W-:Y:S01]  /*2a5f0*/  IMAD.X R13, RZ, RZ, R161.reuse, P5 ;  /* 0x000000ffff0d7224 */ /* 0x100fe200028e06a1 */
[----:B------:R-:W-:Y:S02]  /*2a600*/  SHF.R.U64 R26, R26, 0x3, RZ ;  /* 0x000000031a1a7819 */ /* 0x000fe400000012ff */
[----:B------:R-:W-:Y:S02]  /*2a610*/  MOV R0, R4 ;  /* 0x0000000400007202 */ /* 0x000fe40000000f00 */
[----:B------:R-:W-:Y:S01]  /*2a620*/  ISETP.NE.AND.EX P0, PT, RZ, UR5, PT, P0 ;  /* 0x00000005ff007c0c */ /* 0x000fe2000bf05300 */
[----:B------:R-:W0:Y:S01]  /*2a630*/  LDC.64 R4, c[0x0][0xd00] ;  /* 0x00034000ff047b82 */ /* 0x000e220000000a00 */
[----:B------:R-:W-:Y:S01]  /*2a640*/  LOP3.LUT R14, R14, R15, RZ, 0x3c, !PT ;  /* 0x0000000f0e0e7212 */ /* 0x000fe200078e3cff */
[--C-:B------:R-:W-:Y:S01]  /*2a650*/  IMAD.X R15, RZ, RZ, R161.reuse, P4 ;  /* 0x000000ffff0f7224 */ /* 0x100fe200020e06a1 */
[----:B------:R-:W-:Y:S01]  /*2a660*/  LOP3.LUT R20, R20, R21, RZ, 0x3c, !PT ;  /* 0x0000001514147212 */ /* 0x000fe200078e3cff */
[----:B------:R-:W-:Y:S01]  /*2a670*/  IMAD.X R21, RZ, RZ, R161, P3 ;  /* 0x000000ffff157224 */ /* 0x000fe200018e06a1 */
[----:B------:R-:W-:-:S02]  /*2a680*/  SHF.R.U64 R6, R6, 0x3, RZ ;  /* 0x0000000306067819 */ /* 0x000fc400000012ff */
[----:B------:R-:W-:Y:S02]  /*2a690*/  F2FP.F16.F32.PACK_AB R108, R109, R108 ;  /* 0x0000006c6d6c723e */ /* 0x000fe400000000ff */
[----:B------:R-:W-:Y:S01]  /*2a6a0*/  LOP3.LUT R24, R24, R25, RZ, 0x3c, !PT ;  /* 0x0000001918187212 */ /* 0x000fe200078e3cff */
[--C-:B------:R-:W-:Y:S01]  /*2a6b0*/  IMAD.X R25, RZ, RZ, R161.reuse, P2 ;  /* 0x000000ffff197224 */ /* 0x100fe200010e06a1 */
[----:B------:R-:W-:Y:S02]  /*2a6c0*/  F2FP.F16.F32.PACK_AB R109, R111, R110 ;  /* 0x0000006e6f6d723e */ /* 0x000fe400000000ff */
[----:B------:R-:W-:Y:S01]  /*2a6d0*/  LOP3.LUT R26, R26, R27, RZ, 0x3c, !PT ;  /* 0x0000001b1a1a7212 */ /* 0x000fe200078e3cff */
[----:B------:R-:W-:Y:S01]  /*2a6e0*/  IMAD.X R27, RZ, RZ, R161, P1 ;  /* 0x000000ffff1b7224 */ /* 0x000fe200008e06a1 */
[----:B------:R-:W-:Y:S02]  /*2a6f0*/  MOV R8, R8 ;  /* 0x0000000800087202 */ /* 0x000fe40000000f00 */
[----:B------:R-:W-:-:S02]  /*2a700*/  MOV R10, R10 ;  /* 0x0000000a000a7202 */ /* 0x000fc40000000f00 */
[----:B------:R-:W-:Y:S01]  /*2a710*/  LOP3.LUT R6, R6, R7, RZ, 0x3c, !PT ;  /* 0x0000000706067212 */ /* 0x000fe200078e3cff */
[----:B------:R-:W-:Y:S01]  /*2a720*/  IMAD.X R7, RZ, RZ, R161, P6 ;  /* 0x000000ffff077224 */ /* 0x000fe200030e06a1 */
[----:B------:R-:W-:Y:S02]  /*2a730*/  MOV R12, R12 ;  /* 0x0000000c000c7202 */ /* 0x000fe40000000f00 */
[----:B------:R-:W-:Y:S02]  /*2a740*/  F2FP.F16.F32.PACK_AB R60, R61, R60 ;  /* 0x0000003c3d3c723e */ /* 0x000fe400000000ff */
[----:B------:R-:W-:Y:S02]  /*2a750*/  MOV R14, R14 ;  /* 0x0000000e000e7202 */ /* 0x000fe40000000f00 */
[----:B------:R-:W-:Y:S02]  /*2a760*/  F2FP.F16.F32.PACK_AB R61, R63, R62 ;  /* 0x0000003e3f3d723e */ /* 0x000fe400000000ff */
[----:B------:R-:W-:-:S02]  /*2a770*/  MOV R20, R20 ;  /* 0x0000001400147202 */ /* 0x000fc40000000f00 */
[----:B------:R-:W-:Y:S02]  /*2a780*/  MOV R24, R24 ;  /* 0x0000001800187202 */ /* 0x000fe40000000f00 */
[----:B------:R-:W-:Y:S02]  /*2a790*/  F2FP.F16.F32.PACK_AB R88, R89, R88 ;  /* 0x000000585958723e */ /* 0x000fe400000000ff */
[----:B------:R-:W-:Y:S02]  /*2a7a0*/  MOV R26, R26 ;  /* 0x0000001a001a7202 */ /* 0x000fe40000000f00 */
[----:B------:R-:W-:Y:S02]  /*2a7b0*/  F2FP.F16.F32.PACK_AB R89, R91, R90 ;  /* 0x0000005a5b59723e */ /* 0x000fe400000000ff */
[----:B------:R-:W-:Y:S02]  /*2a7c0*/  F2FP.F16.F32.PACK_AB R96, R97, R96 ;  /* 0x000000606160723e */ /* 0x000fe400000000ff */
[----:B------:R-:W-:-:S02]  /*2a7d0*/  F2FP.F16.F32.PACK_AB R90, R93, R92 ;  /* 0x0000005c5d5a723e */ /* 0x000fc400000000ff */
[----:B------:R-:W-:Y:S02]  /*2a7e0*/  F2FP.F16.F32.PACK_AB R91, R95, R94 ;  /* 0x0000005e5f5b723e */ /* 0x000fe400000000ff */
[----:B------:R-:W-:Y:S02]  /*2a7f0*/  F2FP.F16.F32.PACK_AB R97, R99, R98 ;  /* 0x000000626361723e */ /* 0x000fe400000000ff */
[----:B------:R-:W-:Y:S02]  /*2a800*/  MOV R3, R6 ;  /* 0x0000000600037202 */ /* 0x000fe40000000f00 */
[----:B------:R-:W-:Y:S01]  /*2a810*/  F2FP.F16.F32.PACK_AB R98, R101, R100 ;  /* 0x000000646562723e */ /* 0x000fe200000000ff */
[----:B------:R-:W1:Y:S01]  /*2a820*/  LDC.64 R6, c[0x0][0xd00] ;  /* 0x00034000ff067b82 */ /* 0x000e620000000a00 */
[----:B------:R-:W-:Y:S02]  /*2a830*/  F2FP.F16.F32.PACK_AB R99, R103, R102 ;  /* 0x000000666763723e */ /* 0x000fe400000000ff */
[----:B0-----:R-:W-:-:S04]  /*2a840*/  ISETP.NE.U32.AND P1, PT, R4, RZ, PT ;  /* 0x000000ff0400720c */ /* 0x001fc80003f25070 */
[----:B------:R-:W-:Y:S01]  /*2a850*/  ISETP.NE.AND.EX P1, PT, R5, RZ, PT, P1 ;  /* 0x000000ff0500720c */ /* 0x000fe20003f25310 */
[----:B------:R-:W-:Y:S01]  /*2a860*/  ULDC UR4, c[0x0][0xb88] ;  /* 0x0002e20000047ab9 */ /* 0x000fe20000000800 */
[----:B--2---:R-:W-:Y:S02]  /*2a870*/  F2FP.F16.F32.PACK_AB R110, R33, R32 ;  /* 0x00000020216e723e */ /* 0x004fe400000000ff */
[----:B------:R-:W-:Y:S02]  /*2a880*/  F2FP.F16.F32.PACK_AB R111, R35, R34 ;  /* 0x00000022236f723e */ /* 0x000fe400000000ff */
[----:B------:R-:W-:Y:S02]  /*2a890*/  F2FP.F16.F32.PACK_AB R36, R37, R36 ;  /* 0x000000242524723e */ /* 0x000fe400000000ff */
[----:B------:R-:W-:Y:S01]  /*2a8a0*/  F2FP.F16.F32.PACK_AB R37, R39, R38 ;  /* 0x000000262725723e */ /* 0x000fe200000000ff */
[----:B------:R0:W-:Y:S01]  /*2a8b0*/  STSM.16.M88.4 [R8], R108 ;  /* 0x0000006c08007844 */ /* 0x0001e20000000200 */
[----:B----4-:R-:W-:-:S02]  /*2a8c0*/  F2FP.F16.F32.PACK_AB R44, R45, R44 ;  /* 0x0000002c2d2c723e */ /* 0x010fc400000000ff */
[----:B------:R-:W-:Y:S02]  /*2a8d0*/  F2FP.F16.F32.PACK_AB R45, R47, R46 ;  /* 0x0000002e2f2d723e */ /* 0x000fe400000000ff */
[----:B------:R-:W-:Y:S02]  /*2a8e0*/  F2FP.F16.F32.PACK_AB R38, R41, R40 ;  /* 0x000000282926723e */ /* 0x000fe400000000ff */
[----:B------:R-:W-:Y:S01]  /*2a8f0*/  F2FP.F16.F32.PACK_AB R39, R43, R42 ;  /* 0x0000002a2b27723e */ /* 0x000fe200000000ff */
[----:B0-----:R-:W0:Y:S01]  /*2a900*/  @P0 LDC.64 R8, c[0x0][0xd08] ;  /* 0x00034200ff080b82 */ /* 0x001e220000000a00 */
        /* <DEDUP_REMOVED lines=10> */
[----:B------:R-:W-:Y:S01]  /*2a9b0*/  STSM.16.M88.4 [R10], R36 ;  /* 0x000000240a007844 */ /* 0x000fe20000000200 */
[----:B------:R-:W-:Y:S02]  /*2a9c0*/  F2FP.F16.F32.PACK_AB R70, R73, R72 ;  /* 0x000000484946723e */ /* 0x000fe400000000ff */
[----:B------:R-:W-:Y:S01]  /*2a9d0*/  F2FP.F16.F32.PACK_AB R71, R75, R74 ;  /* 0x0000004a4b47723e */ /* 0x000fe200000000ff */
[----:B------:R-:W-:Y:S01]  /*2a9e0*/  STSM.16.M88.4 [R12], R44 ;  /* 0x0000002c0c007844 */ /* 0x000fe20000000200 */
[----:B------:R-:W-:Y:S02]  /*2a9f0*/  F2FP.F16.F32.PACK_AB R76, R77, R76 ;  /* 0x0000004c4d4c723e */ /* 0x000fe400000000ff */
[----:B------:R-:W-:Y:S02]  /*2aa00*/  F2FP.F16.F32.PACK_AB R77, R79, R78 ;  /* 0x0000004e4f4d723e */ /* 0x000fe400000000ff */
[----:B------:R-:W-:-:S02]  /*2aa10*/  F2FP.F16.F32.PACK_AB R78, R81, R80 ;  /* 0x00000050514e723e */ /* 0x000fc400000000ff */
[----:B------:R-:W-:Y:S01]  /*2aa20*/  F2FP.F16.F32.PACK_AB R79, R83, R82 ;  /* 0x00000052534f723e */ /* 0x000fe200000000ff */
[----:B------:R-:W-:Y:S04]  /*2aa30*/  STSM.16.M88.4 [R14], R52 ;  /* 0x000000340e007844 */ /* 0x000fe80000000200 */
[----:B------:R2:W-:Y:S04]  /*2aa40*/  STSM.16.M88.4 [R20], R60 ;  /* 0x0000003c14007844 */ /* 0x0005e80000000200 */
[----:B------:R-:W-:Y:S04]  /*2aa50*/  STSM.16.M88.4 [R24], R68 ;  /* 0x0000004418007844 */ /* 0x000fe80000000200 */
[----:B------:R-:W-:Y:S04]  /*2aa60*/  STSM.16.M88.4 [R26], R76 ;  /* 0x0000004c1a007844 */ /* 0x000fe80000000200 */
[----:B------:R-:W-:Y:S04]  /*2aa70*/  STSM.16.M88.4 [R0], R88 ;  /* 0x0000005800007844 */ /* 0x000fe80000000200 */
[----:B------:R3:W-:Y:S01]  /*2aa80*/  STSM.16.M88.4 [R3], R96 ;  /* 0x0000006003007844 */ /* 0x0007e20000000200 */
[----:B--2---:R-:W-:-:S02]  /*2aa90*/  IMAD.MOV.U32 R20, RZ, RZ, RZ ;  /* 0x000000ffff147224 */ /* 0x004fc400078e00ff */
[C---:B-1----:R-:W-:Y:S01]  /*2aaa0*/  IMAD.WIDE R6, R214.reuse, 0x4, R6 ;  /* 0x00000004d6067825 */ /* 0x042fe200078e0206 */
[----:B------:R-:W-:Y:S03]  /*2aab0*/  BAR.SYNC.DEFER_BLOCKING 0x1, 0x100 ;  /* 0x0044000000007b1d */ /* 0x000fe60000010000 */
[----:B0-----:R-:W-:-:S04]  /*2aac0*/  @P0 IMAD.WIDE R8, R214, 0x4, R8 ;  /* 0x00000004d6080825 */ /* 0x001fc800078e0208 */
[----:B---3--:R-:W-:Y:S01]  /*2aad0*/  IMAD.U32 R3, RZ, RZ, UR4 ;  /* 0x00000004ff037e24 */ /* 0x008fe2000f8e00ff */
[C---:B------:R-:W-:Y:S01]  /*2aae0*/  ISETP.NE.AND P2, PT, R213.reuse, RZ, PT ;  /* 0x000000ffd500720c */ /* 0x040fe20003f45270 */
[----:B------:R-:W-:Y:S01]  /*2aaf0*/  ULDC UR4, c[0x0][0xbd4] ;  /* 0x0002f50000047ab9 */ /* 0x000fe20000000800 */
[----:B------:R0:W5:Y:S04]  /*2ab00*/  @P1 LDG.E R20, desc[UR36][R6.64] ;  /* 0x0000002406141981 */ /* 0x000168000c1e1900 */
[----:B------:R0:W5:Y:S01]  /*2ab10*/  @P0 LDG.E R3, desc[UR36][R8.64] ;  /* 0x0000002408030981 */ /* 0x000162000c1e1900 */
[----:B------:R-:W-:Y:S01]  /*2ab20*/  SEL R213, R213, UR4, P2 ;  /* 0x00000004d5d57c07 */ /* 0x000fe20009000000 */
[----:B------:R-:W-:Y:S06]  /*2ab30*/  @P0 BRA `(.L_x_6888) ;  /* 0x0000000000100947 */ /* 0x000fec0003800000 */
[----:B------:R-:W-:Y:S05]  /*2ab40*/  @!P1 BRA `(.L_x_6888) ;  /* 0x00000000000c9947 */ /* 0x000fea0003800000 */
[----:B------:R-:W2:Y:S04]  /*2ab50*/  LDG.E R0, desc[UR36][R6.64] ;  /* 0x0000002406007981 */ /* 0x000ea8000c1e1900 */
[----:B-----5:R-:W2:Y:S02]  /*2ab60*/  LDG.E R3, desc[UR36][R6.64+0x4] ;  /* 0x0000042406037981 */ /* 0x020ea4000c1e1900 */
[----:B--2---:R-:W-:-:S07]  /*2ab70*/  IMAD.IADD R3, R3, 0x1, -R0 ;  /* 0x0000000103037824 */ /* 0x004fce00078e0a00 */
.L_x_6888:
[----:B------:R-:W0:Y:S01]  /*2ab80*/  S2R R0, SR_TID.X ;  /* 0x0000000000007919 */ /* 0x000e220000002100 */
[----:B------:R-:W-:Y:S02]  /*2ab90*/  ISETP.NE.U32.AND P0, PT, R4, RZ, PT ;  /* 0x000000ff0400720c */ /* 0x000fe40003f05070 */
[----:B------:R-:W-:Y:S02]  /*2aba0*/  ISETP.GT.AND P3, PT, R213, 0x1, PT ;  /* 0x00000001d500780c */ /* 0x000fe40003f64270 */
[----:B------:R-:W-:Y:S01]  /*2abb0*/  ISETP.NE.AND.EX P0, PT, R5, RZ, PT, P0 ;  /* 0x000000ff0500720c */ /* 0x000fe20003f05300 */
[C---:B0-----:R-:W-:Y:S02]  /*2abc0*/  VIADD R6, R0.reuse, 0xffffff80 ;  /* 0xffffff8000067836 */ /* 0x041fe40000000000 */
[----:B------:R-:W-:-:S05]  /*2abd0*/  VIADD R0, R0, 0xffffff80 ;  /* 0xffffff8000007836 */ /* 0x000fca0000000000 */
[----:B------:R-:W-:-:S04]  /*2abe0*/  SHF.R.S32.HI R0, RZ, 0x1f, R0 ;  /* 0x0000001fff007819 */ /* 0x000fc80000011400 */
[----:B------:R-:W-:-:S04]  /*2abf0*/  LEA.HI R0, R0, R6, RZ, 0x7 ;  /* 0x0000000600007211 */ /* 0x000fc800078f38ff */
[----:B------:R-:W-:-:S06]  /*2ac00*/  SHF.R.S32.HI R0, RZ, 0x7, R0 ;  /* 0x00000007ff007819 */ /* 0x000fcc0000011400 */
[----:B------:R-:W0:Y:S02]  /*2ac10*/  SHFL.IDX PT, R0, R0, RZ, 0x1f ;  /* 0x00001fff00007589 */ /* 0x000e2400000e0000 */
[----:B0-----:R-:W-:Y:S02]  /*2ac20*/  ISETP.NE.AND P1, PT, R0, RZ, PT ;  /* 0x000000ff0000720c */ /* 0x001fe40003f25270 */
[----:B-----5:R-:W-:-:S11]  /*2ac30*/  SHF.R.S32.HI R0, RZ, 0x1f, R20 ;  /* 0x0000001fff007819 */ /* 0x020fd60000011414 */
[----:B------:R-:W-:Y:S05]  /*2ac40*/  @P1 BRA `(.L_x_6889) ;  /* 0x0000000400141947 */ /* 0x000fea0003800000 */
[----:B------:R-:W2:Y:S01]  /*2ac50*/  LDL R6, [R1+0x45c] ;  /* 0x00045c0001067983 */ /* 0x000ea20000100800 */
[----:B------:R-:W0:Y:S03]  /*2ac60*/  LDC R26, c[0x0][0xce8] ;  /* 0x00033a00ff1a7b82 */ /* 0x000e260000000800 */
[----:B------:R-:W3:Y:S04]  /*2ac70*/  LDL R7, [R1+0x460] ;  /* 0x0004600001077983 */ /* 0x000ee80000100800 */
[----:B------:R-:W4:Y:S01]  /*2ac80*/  LDL R25, [R1+0x454] ;  /* 0x0004540001197983 */ /* 0x000f220000100800 */
[----:B------:R-:W-:Y:S02]  /*2ac90*/  IMAD.IADD R28, R162, 0x1, R181 ;  /* 0x00000001a21c7824 */ /* 0x000fe400078e02b5 */
[----:B0-----:R-:W-:Y:S01]  /*2aca0*/  IMAD R37, R3, R26, RZ ;  /* 0x0000001a03257224 */ /* 0x001fe200078e02ff */
[----:B------:R-:W-:Y:S01]  /*2acb0*/  ISETP.GT.AND P5, PT, R213, 0x1, PT ;  /* 0x00000001d500780c */ /* 0x000fe20003fa4270 */
[----:B------:R-:W-:-:S05]  /*2acc0*/  IMAD.MOV.U32 R21, RZ, RZ, 0xab8 ;  /* 0x00000ab8ff157424 */ /* 0x000fca00078e00ff */
[----:B------:R-:W-:-:S04]  /*2acd0*/  SEL R21, R21, 0xa78, P5 ;  /* 0x00000a7815157807 */ /* 0x000fc80002800000 */
[----:B------:R-:W0:Y:S08]  /*2ace0*/  LDC.64 R12, c[0x0][R21+0x220] ;  /* 0x00008800150c7b82 */ /* 0x000e300000000a00 */
[----:B------:R-:W1:Y:S01]  /*2acf0*/  LDC.64 R10, c[0x0][R21+0x218] ;  /* 0x00008600150a7b82 */ /* 0x000e620000000a00 */
[----:B------:R-:W-:-:S07]  /*2ad00*/  ISETP.NE.AND P6, PT, R26, 0x1, PT ;  /* 0x000000011a00780c */ /* 0x000fce0003fc5270 */
[----:B------:R-:W5:Y:S01]  /*2ad10*/  LDC.64 R8, c[0x0][R21+0x228] ;  /* 0x00008a0015087b82 */ /* 0x000f620000000a00 */
[----:B------:R-:W-:-:S07]  /*2ad20*/  ISETP.NE.U32.AND P2, PT, R4, RZ, PT ;  /* 0x000000ff0400720c */ /* 0x000fce0003f45070 */
[----:B------:R-:W0:Y:S01]  /*2ad30*/  @P6 LDC R14, c[0x0][0xcec] ;  /* 0x00033b00ff0e6b82 */ /* 0x000e220000000800 */
[----:B--2---:R-:W-:-:S07]  /*2ad40*/  IMAD.MOV R6, RZ, RZ, -R6 ;  /* 0x000000ffff067224 */ /* 0x004fce00078e0a06 */
[----:B------:R-:W2:Y:S01]  /*2ad50*/  @P6 LDC R24, c[0x0][0xcf0] ;  /* 0x00033c00ff186b82 */ /* 0x000ea20000000800 */
[----:B---3--:R-:W-:-:S04]  /*2ad60*/  ISETP.NE.AND P1, PT, R7, R6, PT ;  /* 0x000000060700720c */ /* 0x008fc80003f25270 */
[----:B------:R-:W-:-:S13]  /*2ad70*/  ISETP.GE.OR P4, PT, R28, R37, P1 ;  /* 0x000000251c00720c */ /* 0x000fda0000f86670 */
[----:B------:R-:W3:Y:S01]  /*2ad80*/  @!P4 LDL R29, [R1+0x1f0] ;  /* 0x0001f000011dc983 */ /* 0x000ee20000100800 */
[----:B------:R-:W5:Y:S01]  /*2ad90*/  LDC.64 R6, c[0x0][R21+0x210] ;  /* 0x0000840015067b82 */ /* 0x000f620000000a00 */
[----:B------:R-:W-:Y:S01]  /*2ada0*/  ISETP.NE.AND.EX P2, PT, R5, RZ, PT, P2 ;  /* 0x000000ff0500720c */ /* 0x000fe20003f45320 */
[----:B----4-:R-:W-:Y:S01]  /*2adb0*/  IMAD.IADD R35, R25, 0x1, R181 ;  /* 0x0000000119237824 */ /* 0x010fe200078e02b5 */
[----:B------:R-:W-:Y:S01]  /*2adc0*/  SHF.R.S32.HI R15, RZ, 0x1f, R214 ;  /* 0x0000001fff0f7819 */ /* 0x000fe200000114d6 */
[----:B------:R-:W-:Y:S01]  /*2add0*/  BSSY B1, `(.L_x_6889) ;  /* 0x000002c000017945 */ /* 0x000fe20003800000 */
[----:B------:R-:W-:Y:S01]  /*2ade0*/  SEL R31, R214, RZ, !P2 ;  /* 0x000000ffd61f7207 */ /* 0x000fe20005000000 */
[----:B0-----:R-:W-:Y:S01]  /*2adf0*/  @P6 IMAD.HI.U32 R27, R35, R14, RZ ;  /* 0x0000000e231b6227 */ /* 0x001fe200078e00ff */
[----:B------:R-:W-:Y:S01]  /*2ae00*/  SEL R33, R15, RZ, !P2 ;  /* 0x000000ff0f217207 */ /* 0x000fe20005000000 */
[----:B------:R-:W0:Y:S02]  /*2ae10*/  LDC.64 R4, c[0x0][0xca8] ;  /* 0x00032a00ff047b82 */ /* 0x000e240000000a00 */
[----:B------:R-:W-:-:S02]  /*2ae20*/  IMAD R13, R13, R31, RZ ;  /* 0x0000001f0d0d7224 */ /* 0x000fc400078e02ff */
[----:B------:R-:W-:-:S04]  /*2ae30*/  IMAD.WIDE.U32 R14, R12, R31, RZ ;  /* 0x0000001f0c0e7225 */ /* 0x000fc800078e00ff */
[----:B------:R-:W-:Y:S02]  /*2ae40*/  IMAD R33, R12, R33, R13 ;  /* 0x000000210c217224 */ /* 0x000fe400078e020d */
[-C--:B-1----:R-:W-:Y:S01]  /*2ae50*/  IMAD R31, R11, R157.reuse, RZ ;  /* 0x0000009d0b1f7224 */ /* 0x082fe200078e02ff */
[----:B------:R-:W-:Y:S01]  /*2ae60*/  SEL R11, R220, RZ, P5 ;  /* 0x000000ffdc0b7207 */ /* 0x000fe20002800000 */
[----:B------:R-:W-:-:S04]  /*2ae70*/  IMAD.WIDE.U32 R12, R10, R157, RZ ;  /* 0x0000009d0a0c7225 */ /* 0x000fc800078e00ff */
[----:B------:R-:W-:Y:S01]  /*2ae80*/  IMAD.MOV.U32 R25, RZ, RZ, R35 ;  /* 0x000000ffff197224 */ /* 0x000fe200078e0023 */
[----:B--2---:R-:W-:Y:S01]  /*2ae90*/  @P6 SHF.R.U32.HI R25, RZ, R24, R27 ;  /* 0x00000018ff196219 */ /* 0x004fe2000001161b */
[----:B------:R-:W-:Y:S01]  /*2aea0*/  IMAD.IADD R10, R13, 0x1, R31 ;  /* 0x000000010d0a7824 */ /* 0x000fe200078e021f */
[----:B------:R-:W-:Y:S01]  /*2aeb0*/  IADD3 R14, P2, P6, R14, R12, R20 ;  /* 0x0000000c0e0e7210 */ /* 0x000fe20007e5e014 */
[----:B------:R-:W-:Y:S02]  /*2aec0*/  IMAD.IADD R33, R15, 0x1, R33 ;  /* 0x000000010f217824 */ /* 0x000fe400078e0221 */
[-C--:B-----5:R-:W-:Y:S01]  /*2aed0*/  IMAD R13, R9, R11.reuse, RZ ;  /* 0x0000000b090d7224 */ /* 0x0a0fe200078e02ff */
[----:B0-----:R-:W0:Y:S01]  /*2aee0*/  @!P5 LDC R4, c[0x0][0xc50] ;  /* 0x00031400ff04db82 */ /* 0x001e220000000800 */
[----:B------:R-:W-:Y:S01]  /*2aef0*/  IMAD.WIDE.U32 R8, R8, R11, RZ ;  /* 0x0000000b08087225 */ /* 0x000fe200078e00ff */
[----:B------:R-:W-:-:S03]  /*2af00*/  IADD3.X R10, R33, R10, R0, P2, P6 ;  /* 0x0000000a210a7210 */ /* 0x000fc600017ec400 */
[----:B------:R-:W-:Y:S02]  /*2af10*/  IMAD.MOV R15, RZ, RZ, -R25 ;  /* 0x000000ffff0f7224 */ /* 0x000fe400078e0a19 */
[----:B------:R-:W-:Y:S01]  /*2af20*/  IMAD.IADD R13, R9, 0x1, R13 ;  /* 0x00000001090d7824 */ /* 0x000fe200078e020d */
[----:B------:R-:W1:Y:S01]  /*2af30*/  @!P5 LDC R5, c[0x0][0xc54] ;  /* 0x00031500ff05db82 */ /* 0x000e620000000800 */
[----:B------:R-:W-:Y:S01]  /*2af40*/  IADD3 R8, P2, P5, R25, R14, R8 ;  /* 0x0000000e19087210 */ /* 0x000fe20007d5e008 */
[----:B------:R-:W-:Y:S01]  /*2af50*/  IMAD R11, R26, R15, R35 ;  /* 0x0000000f1a0b7224 */ /* 0x000fe200078e0223 */
[----:B------:R-:W-:-:S04]  /*2af60*/  SHF.R.S32.HI R25, RZ, 0x1f, R25 ;  /* 0x0000001fff197819 */ /* 0x000fc80000011419 */
[----:B------:R-:W-:Y:S01]  /*2af70*/  IADD3.X R9, R25, R10, R13, P2, P5 ;  /* 0x0000000a19097210 */ /* 0x000fe200017ea40d */
[-C--:B------:R-:W-:Y:S01]  /*2af80*/  IMAD R7, R7, R11.reuse, RZ ;  /* 0x0000000b07077224 */ /* 0x080fe200078e02ff */
[----:B------:R-:W-:Y:S01]  /*2af90*/  SHF.R.S32.HI R13, RZ, 0x1f, R11 ;  /* 0x0000001fff0d7819 */ /* 0x000fe2000001140b */
[----:B------:R-:W-:-:S04]  /*2afa0*/  IMAD.WIDE.U32 R8, R6, R11, R8 ;  /* 0x0000000b06087225 */ /* 0x000fc800078e0008 */
[----:B------:R-:W-:-:S04]  /*2afb0*/  IMAD R7, R6, R13, R7 ;  /* 0x0000000d06077224 */ /* 0x000fc800078e0207 */
[----:B------:R-:W-:Y:S01]  /*2afc0*/  IMAD.IADD R6, R9, 0x1, R7 ;  /* 0x0000000109067824 */ /* 0x000fe200078e0207 */
[----:B0-----:R-:W-:-:S04]  /*2afd0*/  LEA R9, P2, R8, R4, 0x2 ;  /* 0x0000000408097211 */ /* 0x001fc800078410ff */
[----:B-1----:R-:W-:Y:S01]  /*2afe0*/  LEA.HI.X R10, R8, R5, R6, 0x2, P2 ;  /* 0x00000005080a7211 */ /* 0x002fe200010f1406 */
[----:B------:R-:W-:Y:S01]  /*2aff0*/  VIADD R8, R28, 0x8 ;  /* 0x000000081c087836 */ /* 0x000fe20000000000 */
[----:B------:R-:W-:Y:S04]  /*2b000*/  SHFL.IDX PT, R6, R9, RZ, 0x1c1f ;  /* 0x001c1fff09067589 */ /* 0x000fe800000e0000 */
[----:B------:R-:W3:Y:S01]  /*2b010*/  SHFL.IDX PT, R7, R10, RZ, 0x1c1f ;  /* 0x001c1fff0a077589 */ /* 0x000ee200000e0000 */
[----:B------:R-:W-:-:S03]  /*2b020*/  ISETP.GE.OR P1, PT, R8, R37, P1 ;  /* 0x000000250800720c */ /* 0x000fc60000f26670 */
[----:B------:R0:W1:Y:S04]  /*2b030*/  SHFL.IDX PT, R4, R9, 0x1, 0x1c1f ;  /* 0x003c1f0009047f89 */ /* 0x00006800000e0000 */
[----:B------:R0:W2:Y:S04]  /*2b040*/  SHFL.IDX PT, R5, R10, 0x1, 0x1c1f ;  /* 0x003c1f000a057f89 */ /* 0x0000a800000e0000 */
[----:B---3--:R0:W-:Y:S02]  /*2b050*/  @!P4 ST.E desc[UR36][R6.64], R29 ;  /* 0x0000001d0600c985 */ /* 0x0081e4000c101924 */
[----:B-12---:R-:W-:Y:S05]  /*2b060*/  @P1 BRA `(.L_x_6890) ;  /* 0x0000000000081947 */ /* 0x006fea0003800000 */
[----:B0-----:R-:W2:Y:S04]  /*2b070*/  LDL R7, [R1+0x1f4] ;  /* 0x0001f40001077983 */ /* 0x001ea80000100800 */
[----:B--2---:R1:W-:Y:S02]  /*2b080*/  ST.E desc[UR36][R4.64], R7 ;  /* 0x0000000704007985 */ /* 0x0043e4000c101924 */
.L_x_6890:
[----:B------:R-:W-:Y:S05]  /*2b090*/  BSYNC B1 ;  /* 0x0000000000017941 */ /* 0x000fea0003800000 */
.L_x_6889:
[----:B------:R-:W-:Y:S01]  /*2b0a0*/  SEL R76, R214, RZ, !P0 ;  /* 0x000000ffd64c7207 */ /* 0x000fe20004000000 */
[----:B------:R-:W-:Y:S06]  /*2b0b0*/  @P3 BRA `(.L_x_6891) ;  /* 0x0000001000343947 */ /* 0x000fec0003800000 */
[----:B-1----:R-:W1:Y:S01]  /*2b0c0*/  S2R R4, SR_TID.X ;  /* 0x0000000000047919 */ /* 0x002e620000002100 */
[----:B------:R-:W-:Y:S01]  /*2b0d0*/  IMAD.MOV.U32 R5, RZ, RZ, 0x2 ;  /* 0x00000002ff057424 */ /* 0x000fe200078e00ff */
[----:B------:R-:W2:Y:S01]  /*2b0e0*/  LDC R80, c[0x0][0xce8] ;  /* 0x00033a00ff507b82 */ /* 0x000ea20000000800 */
[----:B------:R-:W-:Y:S01]  /*2b0f0*/  ULDC.64 UR4, c[0x0][0xba0] ;  /* 0x0002e80000047ab9 */ /* 0x000fe20000000a00 */
[C---:B-1----:R-:W-:Y:S02]  /*2b100*/  VIADD R88, R4.reuse, 0xffffff80 ;  /* 0xffffff8004587836 */ /* 0x042fe40000000000 */
[----:B------:R-:W-:-:S03]  /*2b110*/  VIADD R91, R4, 0xffffff80 ;  /* 0xffffff80045b7836 */ /* 0x000fc60000000000 */
[----:B------:R-:W-:-:S04]  /*2b120*/  SHF.R.S32.HI R88, RZ, 0x1f, R88 ;  /* 0x0000001fff587819 */ /* 0x000fc80000011458 */
[----:B------:R-:W-:-:S04]  /*2b130*/  LEA.HI R88, R88, R91, RZ, 0x3 ;  /* 0x0000005b58587211 */ /* 0x000fc800078f18ff */
[----:B------:R-:W-:-:S05]  /*2b140*/  SHF.R.S32.HI R88, RZ, 0x3, R88 ;  /* 0x00000003ff587819 */ /* 0x000fca0000011458 */
[----:B------:R-:W-:-:S04]  /*2b150*/  IMAD R4, R88, 0x40, R166 ;  /* 0x0000004058047824 */ /* 0x000fc800078e02a6 */
[----:B------:R-:W-:-:S03]  /*2b160*/  IMAD.WIDE R4, R4, R5, UR40 ;  /* 0x0000002804047e25 */ /* 0x000fc6000f8e0205 */
[C---:B------:R-:W-:Y:S02]  /*2b170*/  IADD3 R41, P2, R4.reuse, 0x7000, RZ ;  /* 0x0000700004297810 */ /* 0x040fe40007f5e0ff */
[----:B------:R-:W-:Y:S02]  /*2b180*/  IADD3 R33, P0, R4, 0x5000, RZ ;  /* 0x0000500004217810 */ /* 0x000fe40007f1e0ff */
[----:B------:R-:W-:Y:S01]  /*2b190*/  LOP3.LUT R40, R41, 0x380, RZ, 0xc0, !PT ;  /* 0x0000038029287812 */ /* 0x000fe200078ec0ff */
[----:B------:R-:W-:Y:S01]  /*2b1a0*/  IMAD R21, R0, UR4, RZ ;  /* 0x0000000400157c24 */ /* 0x000fe2000f8e02ff */
[----:B------:R-:W-:Y:S01]  /*2b1b0*/  LOP3.LUT R32, R33, 0x380, RZ, 0xc0, !PT ;  /* 0x0000038021207812 */ /* 0x000fe200078ec0ff */
[----:B------:R-:W1:Y:S01]  /*2b1c0*/  LDC R0, c[0x0][0xbc8] ;  /* 0x0002f200ff007b82 */ /* 0x000e620000000800 */
[----:B------:R-:W-:Y:S02]  /*2b1d0*/  SHF.R.U64 R40, R40, 0x3, RZ ;  /* 0x0000000328287819 */ /* 0x000fe400000012ff */
[----:B------:R-:W-:-:S02]  /*2b1e0*/  IADD3 R37, P1, R4, 0x6000, RZ ;  /* 0x0000600004257810 */ /* 0x000fc40007f3e0ff */
[----:B------:R-:W-:Y:S01]  /*2b1f0*/  LOP3.LUT R40, R40, R41, RZ, 0x3c, !PT ;  /* 0x0000002928287212 */ /* 0x000fe200078e3cff */
[----:B------:R-:W-:Y:S01]  /*2b200*/  IMAD.X R41, RZ, RZ, R5, P2 ;  /* 0x000000ffff297224 */ /* 0x000fe200010e0605 */
[----:B------:R-:W-:Y:S02]  /*2b210*/  IADD3 R69, P2, R4, 0xe000, RZ ;  /* 0x0000e00004457810 */ /* 0x000fe40007f5e0ff */
[----:B------:R-:W-:Y:S02]  /*2b220*/  SHF.R.U64 R32, R32, 0x3, RZ ;  /* 0x0000000320207819 */ /* 0x000fe400000012ff */
[----:B------:R-:W-:Y:S01]  /*2b230*/  LOP3.LUT R68, R69, 0x380, RZ, 0xc0, !PT ;  /* 0x0000038045447812 */ /* 0x000fe200078ec0ff */
[----:B------:R-:W-:Y:S01]  /*2b240*/  IMAD R77, R20, UR5, R21 ;  /* 0x00000005144d7c24 */ /* 0x000fe2000f8e0215 */
[----:B------:R-:W-:Y:S01]  /*2b250*/  LOP3.LUT R36, R37, 0x380, RZ, 0xc0, !PT ;  /* 0x0000038025247812 */ /* 0x000fe200078ec0ff */
[----:B------:R-:W-:Y:S01]  /*2b260*/  IMAD R78, R221, 0x20, R88 ;  /* 0x00000020dd4e7824 */ /* 0x000fe200078e0258 */
[----:B------:R-:W-:Y:S01]  /*2b270*/  SHF.R.U64 R68, R68, 0x3, RZ ;  /* 0x0000000344447819 */ /* 0x000fe200000012ff */
[----:B------:R-:W-:Y:S01]  /*2b280*/  IMAD.WIDE.U32 R20, R20, UR4, RZ ;  /* 0x0000000414147c25 */ /* 0x000fe2000f8e00ff */
[----:B------:R-:W-:Y:S01]  /*2b290*/  LOP3.LUT R32, R32, R33, RZ, 0x3c, !PT ;  /* 0x0000002120207212 */ /* 0x000fe200078e3cff */
[----:B------:R-:W-:Y:S01]  /*2b2a0*/  ULDC.64 UR4, c[0x0][0xbe8] ;  /* 0x0002fa0000047ab9 */ /* 0x000fe20000000a00 */
[----:B------:R-:W-:Y:S01]  /*2b2b0*/  LOP3.LUT R68, R68, R69, RZ, 0x3c, !PT ;  /* 0x0000004544447212 */ /* 0x000fe200078e3cff */
[--C-:B------:R-:W-:Y:S01]  /*2b2c0*/  IMAD.X R69, RZ, RZ, R5.reuse, P2 ;  /* 0x000000ffff457224 */ /* 0x100fe200010e0605 */
[----:B--2---:R-:W-:Y:S01]  /*2b2d0*/  ISETP.NE.AND P2, PT, R80, 0x1, PT ;  /* 0x000000015000780c */ /* 0x004fe20003f45270 */
[----:B------:R-:W-:Y:S01]  /*2b2e0*/  IMAD.X R33, RZ, RZ, R5, P0 ;  /* 0x000000ffff217224 */ /* 0x000fe200000e0605 */
[----:B------:R-:W-:Y:S01]  /*2b2f0*/  SHF.R.U64 R36, R36, 0x3, RZ ;  /* 0x0000000324247819 */ /* 0x000fe200000012ff */
[----:B------:R-:W5:Y:S01]  /*2b300*/  LD.E.128 R40, desc[UR36][R40.64] ;  /* 0x0000002428287980 */ /* 0x000f62000c101d00 */
[C---:B------:R-:W-:Y:S01]  /*2b310*/  IADD3 R61, P0, R4.reuse, 0xc000, RZ ;  /* 0x0000c000043d7810 */ /* 0x040fe20007f1e0ff */
[----:B------:R-:W-:Y:S01]  /*2b320*/  IMAD.IADD R21, R21, 0x1, R77 ;  /* 0x0000000115157824 */ /* 0x000fe200078e024d */
[----:B0-----:R-:W-:-:S02]  /*2b330*/  IADD3 R9, P3, R4, 0x1000, RZ ;  /* 0x0000100004097810 */ /* 0x001fc40007f7e0ff */
[C---:B------:R-:W-:Y:S02]  /*2b340*/  IADD3 R13, P4, R4.reuse, 0x2000, RZ ;  /* 0x00002000040d7810 */ /* 0x040fe40007f9e0ff */
[C---:B------:R-:W-:Y:S02]  /*2b350*/  IADD3 R25, P5, R4.reuse, 0x3000, RZ ;  /* 0x0000300004197810 */ /* 0x040fe40007fbe0ff */
[----:B------:R-:W-:Y:S01]  /*2b360*/  IADD3 R29, P6, R4, 0x4000, RZ ;  /* 0x00004000041d7810 */ /* 0x000fe20007fde0ff */
[----:B------:R-:W0:Y:S01]  /*2b370*/  @P2 LDC R83, c[0x0][0xcec] ;  /* 0x00033b00ff532b82 */ /* 0x000e220000000800 */
[----:B------:R-:W-:Y:S01]  /*2b380*/  LOP3.LUT R36, R36, R37, RZ, 0x3c, !PT ;  /* 0x0000002524247212 */ /* 0x000fe200078e3cff */
[----:B------:R-:W-:Y:S01]  /*2b390*/  IMAD.X R37, RZ, RZ, R5, P1 ;  /* 0x000000ffff257224 */ /* 0x000fe200008e0605 */
[----:B------:R-:W-:Y:S01]  /*2b3a0*/  LOP3.LUT R60, R61, 0x380, RZ, 0xc0, !PT ;  /* 0x000003803d3c7812 */ /* 0x000fe200078ec0ff */
[----:B------:R-:W-:Y:S01]  /*2b3b0*/  IMAD.WIDE.U32 R20, R157, UR4, R20 ;  /* 0x000000049d147c25 */ /* 0x000fe2000f8e0014 */
[----:B------:R-:W-:Y:S01]  /*2b3c0*/  LOP3.LUT R8, R9, 0x380, RZ, 0xc0, !PT ;  /* 0x0000038009087812 */ /* 0x000fe200078ec0ff */
[----:B------:R-:W5:Y:S01]  /*2b3d0*/  LD.E.128 R32, desc[UR36][R32.64] ;  /* 0x0000002420207980 */ /* 0x000f62000c101d00 */
[----:B------:R-:W-:Y:S01]  /*2b3e0*/  IADD3 R65, P1, R4, 0xd000, RZ ;  /* 0x0000d00004417810 */ /* 0x000fe20007f3e0ff */
[----:B------:R-:W2:Y:S01]  /*2b3f0*/  @P2 LDC R89, c[0x0][0xcf0] ;  /* 0x00033c00ff592b82 */ /* 0x000ea20000000800 */
[----:B------:R-:W-:Y:S01]  /*2b400*/  SHF.R.U64 R60, R60, 0x3, RZ ;  /* 0x000000033c3c7819 */ /* 0x000fe200000012ff */
[----:B------:R-:W-:Y:S01]  /*2b410*/  IMAD.IADD R82, R181, 0x1, R78 ;  /* 0x00000001b5527824 */ /* 0x000fe200078e024e */
[----:B------:R-:W-:Y:S01]  /*2b420*/  SHF.R.S32.HI R77, RZ, 0x1f, R76 ;  /* 0x0000001fff4d7819 */ /* 0x000fe2000001144c */
[----:B------:R-:W-:Y:S01]  /*2b430*/  IMAD R21, R157, UR5, R21 ;  /* 0x000000059d157c24 */ /* 0x000fe2000f8e0215 */
[----:B------:R-:W-:Y:S01]  /*2b440*/  SHF.R.U64 R8, R8, 0x3, RZ ;  /* 0x0000000308087819 */ /* 0x000fe200000012ff */
[----:B------:R-:W-:Y:S01]  /*2b450*/  ULDC.64 UR4, c[0x0][0xbf0] ;  /* 0x0002fc0000047ab9 */ /* 0x000fe20000000a00 */
[----:B------:R-:W-:Y:S01]  /*2b460*/  LOP3.LUT R64, R65, 0x380, RZ, 0xc0, !PT ;  /* 0x0000038041407812 */ /* 0x000fe200078ec0ff */
[----:B------:R-:W-:Y:S01]  /*2b470*/  IMAD R77, R77, UR4, RZ ;  /* 0x000000044d4d7c24 */ /* 0x000fe2000f8e02ff */
[----:B------:R-:W-:Y:S01]  /*2b480*/  LOP3.LUT R60, R60, R61, RZ, 0x3c, !PT ;  /* 0x0000003d3c3c7212 */ /* 0x000fe200078e3cff */
[--C-:B------:R-:W-:Y:S01]  /*2b490*/  IMAD.X R61, RZ, RZ, R5.reuse, P0 ;  /* 0x000000ffff3d7224 */ /* 0x100fe200000e0605 */
[----:B------:R-:W-:Y:S01]  /*2b4a0*/  LOP3.LUT R8, R8, R9, RZ, 0x3c, !PT ;  /* 0x0000000908087212 */ /* 0x000fe200078e3cff */
[----:B------:R-:W-:Y:S01]  /*2b4b0*/  IMAD.X R9, RZ, RZ, R5, P3 ;  /* 0x000000ffff097224 */ /* 0x000fe200018e0605 */
[----:B------:R-:W-:Y:S01]  /*2b4c0*/  SHF.R.U64 R64, R64, 0x3, RZ ;  /* 0x0000000340407819 */ /* 0x000fe200000012ff */
[----:B------:R-:W5:Y:S01]  /*2b4d0*/  LD.E.128 R36, desc[UR36][R36.64] ;  /* 0x0000002424247980 */ /* 0x000f62000c101d00 */
[----:B-1----:R-:W-:-:S02]  /*2b4e0*/  ISETP.GE.AND P0, PT, R219, R0, PT ;  /* 0x00000000db00720c */ /* 0x002fc40003f06270 */
[----:B------:R-:W-:Y:S01]  /*2b4f0*/  IADD3 R45, P3, R4, 0x8000, RZ ;  /* 0x00008000042d7810 */ /* 0x000fe20007f7e0ff */
[C---:B------:R-:W-:Y:S01]  /*2b500*/  IMAD R81, R76.reuse, UR5, R77 ;  /* 0x000000054c517c24 */ /* 0x040fe2000f8e024d */
[----:B------:R-:W-:Y:S01]  /*2b510*/  LOP3.LUT R12, R13, 0x380, RZ, 0xc0, !PT ;  /* 0x000003800d0c7812 */ /* 0x000fe200078ec0ff */
[----:B------:R-:W5:Y:S01]  /*2b520*/  LD.E.128 R68, desc[UR36][R68.64] ;  /* 0x0000002444447980 */ /* 0x000f62000c101d00 */
[----:B------:R-:W-:Y:S02]  /*2b530*/  LOP3.LUT R24, R25, 0x380, RZ, 0xc0, !PT ;  /* 0x0000038019187812 */ /* 0x000fe400078ec0ff */
[----:B------:R-:W-:Y:S01]  /*2b540*/  LOP3.LUT R28, R29, 0x380, RZ, 0xc0, !PT ;  /* 0x000003801d1c7812 */ /* 0x000fe200078ec0ff */
[----:B------:R-:W-:Y:S01]  /*2b550*/  IMAD.WIDE.U32 R20, R76, UR4, R20 ;  /* 0x000000044c147c25 */ /* 0x000fe2000f8e0014 */
[----:B------:R-:W-:Y:S01]  /*2b560*/  LOP3.LUT R64, R64, R65, RZ, 0x3c, !PT ;  /* 0x0000004140407212 */ /* 0x000fe200078e3cff */
[----:B------:R-:W-:Y:S01]  /*2b570*/  ULDC.64 UR4, c[0x0][0xbe0] ;  /* 0x0002f80000047ab9 */ /* 0x000fe20000000a00 */
[----:B------:R-:W-:Y:S01]  /*2b580*/  SEL R77, RZ, 0xffffffff, P0 ;  /* 0xffffffffff4d7807 */ /* 0x000fe20000000000 */
[----:B------:R-:W-:Y:S01]  /*2b590*/  IMAD.X R65, RZ, RZ, R5, P1 ;  /* 0x000000ffff417224 */ /* 0x000fe200008e0605 */
[----:B------:R-:W-:Y:S01]  /*2b5a0*/  LOP3.LUT R44, R45, 0x380, RZ, 0xc0, !PT ;  /* 0x000003802d2c7812 */ /* 0x000fe200078ec0ff */
[----:B------:R-:W5:Y:S01]  /*2b5b0*/  LD.E.128 R60, desc[UR36][R60.64] ;  /* 0x000000243c3c7980 */ /* 0x000f62000c101d00 */
[----:B------:R-:W-:Y:S01]  /*2b5c0*/  ISETP.GE.AND P1, PT, R166, R0, PT ;  /* 0x00000000a600720c */ /* 0x000fe20003f26270 */
[----:B------:R-:W-:Y:S01]  /*2b5d0*/  IMAD.SHL.U32 R77, R77, 0x2, RZ ;  /* 0x000000024d4d7824 */ /* 0x000fe200078e00ff */
[----:B------:R-:W-:-:S02]  /*2b5e0*/  SHF.R.U64 R12, R12, 0x3, RZ ;  /* 0x000000030c0c7819 */ /* 0x000fc400000012ff */
[----:B------:R-:W-:Y:S02]  /*2b5f0*/  SHF.R.U64 R24, R24, 0x3, RZ ;  /* 0x0000000318187819 */ /* 0x000fe400000012ff */
[----:B------:R-:W-:Y:S02]  /*2b600*/  SHF.R.U64 R28, R28, 0x3, RZ ;  /* 0x000000031c1c7819 */ /* 0x000fe400000012ff */
[----:B------:R-:W-:Y:S01]  /*2b610*/  LOP3.LUT R11, R4, 0x380, RZ, 0xc0, !PT ;  /* 0x00000380040b7812 */ /* 0x000fe200078ec0ff */
[----:B------:R-:W-:Y:S01]  /*2b620*/  IMAD.IADD R21, R21, 0x1, R81 ;  /* 0x0000000115157824 */ /* 0x000fe200078e0251 */
[----:B------:R-:W-:Y:S01]  /*2b630*/  SHF.R.U64 R44, R44, 0x3, RZ ;  /* 0x000000032c2c7819 */ /* 0x000fe200000012ff */
[----:B------:R-:W5:Y:S01]  /*2b640*/  LD.E.128 R64, desc[UR36][R64.64] ;  /* 0x0000002440407980 */ /* 0x000f62000c101d00 */
[----:B------:R-:W-:Y:S02]  /*2b650*/  ISETP.GE.AND P0, PT, R218, R0, PT ;  /* 0x00000000da00720c */ /* 0x000fe40003f06270 */
[----:B------:R-:W-:-:S02]  /*2b660*/  SEL R76, RZ, 0x1, P1 ;  /* 0x00000001ff4c7807 */ /* 0x000fc40000800000 */
        /* <DEDUP_REMOVED lines=11> */
[----:B------:R-:W-:Y:S01]  /*2b720*/  IADD3 R57, P6, R4, 0xb000, RZ ;  /* 0x0000b00004397810 */ /* 0x000fe20007fde0ff */
[----:B------:R-:W5:Y:S01]  /*2b730*/  LD.E.128 R24, desc[UR36][R24.64] ;  /* 0x0000002418187980 */ /* 0x000f62000c101d00 */
[----:B------:R-:W-:Y:S02]  /*2b740*/  SEL R79, RZ, 0xffffffff, P0 ;  /* 0xffffffffff4f7807 */ /* 0x000fe40000000000 */
[----:B------:R-:W-:Y:S01]  /*2b750*/  LOP3.LUT R78, R77, 0x2, R76, 0xe2, !PT ;  /* 0x000000024d4e7812 */ /* 0x000fe200078ee24c */
[----:B0-----:R-:W-:Y:S01]  /*2b760*/  @P2 IMAD.HI.U32 R76, R82, R83, RZ ;  /* 0x00000053524c2227 */ /* 0x001fe200078e00ff */
[----:B------:R-:W-:Y:S01]  /*2b770*/  IADD3 R7, P3, R4, 0xf000, RZ ;  /* 0x0000f00004077810 */ /* 0x000fe20007f7e0ff */
[----:B------:R-:W5:Y:S01]  /*2b780*/  LD.E.128 R28, desc[UR36][R28.64] ;  /* 0x000000241c1c7980 */ /* 0x000f62000c101d00 */
[----:B------:R-:W-:Y:S01]  /*2b790*/  LOP3.LUT R48, R49, 0x380, RZ, 0xc0, !PT ;  /* 0x0000038031307812 */ /* 0x000fe200078ec0ff */
[----:B------:R-:W-:Y:S01]  /*2b7a0*/  IMAD.MOV.U32 R77, RZ, RZ, R82 ;  /* 0x000000ffff4d7224 */ /* 0x000fe200078e0052 */
[----:B------:R-:W-:Y:S01]  /*2b7b0*/  LOP3.LUT R52, R53, 0x380, RZ, 0xc0, !PT ;  /* 0x0000038035347812 */ /* 0x000fe200078ec0ff */
[----:B------:R-:W-:Y:S01]  /*2b7c0*/  IMAD.SHL.U32 R79, R79, 0x4, RZ ;  /* 0x000000044f4f7824 */ /* 0x000fe200078e00ff */
[----:B------:R-:W-:Y:S01]  /*2b7d0*/  LOP3.LUT R56, R57, 0x380, RZ, 0xc0, !PT ;  /* 0x0000038039387812 */ /* 0x000fe200078ec0ff */
[----:B------:R-:W-:Y:S01]  /*2b7e0*/  IMAD.X R73, RZ, RZ, R5, P3 ;  /* 0x000000ffff497224 */ /* 0x000fe200018e0605 */
[----:B------:R-:W-:Y:S01]  /*2b7f0*/  ISETP.GE.AND P1, PT, R217, R0, PT ;  /* 0x00000000d900720c */ /* 0x000fe20003f26270 */
[----:B------:R-:W5:Y:S01]  /*2b800*/  LD.E.128 R44, desc[UR36][R44.64] ;  /* 0x000000242c2c7980 */ /* 0x000f62000c101d00 */
[----:B------:R-:W-:-:S02]  /*2b810*/  LOP3.LUT R6, R7, 0x380, RZ, 0xc0, !PT ;  /* 0x0000038007067812 */ /* 0x000fc400078ec0ff */
[----:B--2---:R-:W-:Y:S02]  /*2b820*/  @P2 SHF.R.U32.HI R77, RZ, R89, R76 ;  /* 0x00000059ff4d2219 */ /* 0x004fe4000001164c */
[----:B------:R-:W-:Y:S02]  /*2b830*/  SHF.R.U64 R48, R48, 0x3, RZ ;  /* 0x0000000330307819 */ /* 0x000fe400000012ff */
[----:B------:R-:W-:Y:S02]  /*2b840*/  SHF.R.U64 R52, R52, 0x3, RZ ;  /* 0x0000000334347819 */ /* 0x000fe400000012ff */
[----:B------:R-:W-:Y:S02]  /*2b850*/  SHF.R.U64 R56, R56, 0x3, RZ ;  /* 0x0000000338387819 */ /* 0x000fe400000012ff */
[----:B------:R-:W-:Y:S02]  /*2b860*/  SEL R76, RZ, 0xffffffff, P1 ;  /* 0xffffffffff4c7807 */ /* 0x000fe40000800000 */
[----:B------:R-:W-:-:S02]  /*2b870*/  SHF.R.U64 R11, R11, 0x3, RZ ;  /* 0x000000030b0b7819 */ /* 0x000fc400000012ff */
[----:B------:R-:W-:Y:S02]  /*2b880*/  SHF.R.U64 R6, R6, 0x3, RZ ;  /* 0x0000000306067819 */ /* 0x000fe400000012ff */
[----:B------:R-:W-:Y:S01]  /*2b890*/  LOP3.LUT R78, R79, 0x4, R78, 0xe2, !PT ;  /* 0x000000044f4e7812 */ /* 0x000fe200078ee24e */
[--C-:B------:R-:W-:Y:S01]  /*2b8a0*/  IMAD.MOV R79, RZ, RZ, -R77.reuse ;  /* 0x000000ffff4f7224 */ /* 0x100fe200078e0a4d */
[----:B------:R-:W-:Y:S02]  /*2b8b0*/  ISETP.GE.AND P0, PT, R216, R0, PT ;  /* 0x00000000d800720c */ /* 0x000fe40003f06270 */
[----:B------:R-:W-:Y:S01]  /*2b8c0*/  SHF.R.S32.HI R81, RZ, 0x1f, R77 ;  /* 0x0000001fff517819 */ /* 0x000fe2000001144d */
[----:B------:R-:W-:Y:S01]  /*2b8d0*/  IMAD.SHL.U32 R83, R76, 0x8, RZ ;  /* 0x000000084c537824 */ /* 0x000fe200078e00ff */
[----:B------:R-:W-:Y:S01]  /*2b8e0*/  LOP3.LUT R48, R48, R49, RZ, 0x3c, !PT ;  /* 0x0000003130307212 */ /* 0x000fe200078e3cff */
[--C-:B------:R-:W-:Y:S01]  /*2b8f0*/  IMAD.X R49, RZ, RZ, R5.reuse, P4 ;  /* 0x000000ffff317224 */ /* 0x100fe200020e0605 */
[----:B------:R-:W-:Y:S01]  /*2b900*/  LOP3.LUT R52, R52, R53, RZ, 0x3c, !PT ;  /* 0x0000003534347212 */ /* 0x000fe200078e3cff */
[--C-:B------:R-:W-:Y:S01]  /*2b910*/  IMAD.X R53, RZ, RZ, R5.reuse, P5 ;  /* 0x000000ffff357224 */ /* 0x100fe200028e0605 */
[----:B------:R-:W-:Y:S01]  /*2b920*/  LOP3.LUT R56, R56, R57, RZ, 0x3c, !PT ;  /* 0x0000003938387212 */ /* 0x000fe200078e3cff */
[----:B------:R-:W-:Y:S01]  /*2b930*/  IMAD.X R57, RZ, RZ, R5, P6 ;  /* 0x000000ffff397224 */ /* 0x000fe200030e0605 */
[----:B------:R-:W-:-:S02]  /*2b940*/  LOP3.LUT R4, R11, R4, RZ, 0x3c, !PT ;  /* 0x000000040b047212 */ /* 0x000fc400078e3cff */
[----:B------:R-:W-:Y:S01]  /*2b950*/  LOP3.LUT R72, R6, R7, RZ, 0x3c, !PT ;  /* 0x0000000706487212 */ /* 0x000fe200078e3cff */
[----:B------:R-:W-:Y:S01]  /*2b960*/  IMAD R79, R80, R79, R82 ;  /* 0x0000004f504f7224 */ /* 0x000fe200078e0252 */
[----:B------:R-:W-:Y:S01]  /*2b970*/  SEL R76, RZ, 0xffffffff, P0 ;  /* 0xffffffffff4c7807 */ /* 0x000fe20000000000 */
[----:B------:R-:W-:Y:S01]  /*2b980*/  IMAD R82, R81, UR4, RZ ;  /* 0x0000000451527c24 */ /* 0x000fe2000f8e02ff */
[----:B------:R-:W-:Y:S01]  /*2b990*/  ISETP.GE.AND P0, PT, R215, R0, PT ;  /* 0x00000000d700720c */ /* 0x000fe20003f06270 */
[----:B------:R-:W5:Y:S01]  /*2b9a0*/  LD.E.128 R4, desc[UR36][R4.64] ;  /* 0x0000002404047980 */ /* 0x000f62000c101d00 */
[----:B------:R-:W-:Y:S01]  /*2b9b0*/  LOP3.LUT R78, R83, 0x8, R78, 0xe2, !PT ;  /* 0x00000008534e7812 */ /* 0x000fe200078ee24e */
[----:B------:R-:W-:Y:S01]  /*2b9c0*/  IMAD.SHL.U32 R83, R76, 0x10, RZ ;  /* 0x000000104c537824 */ /* 0x000fe200078e00ff */
[----:B------:R-:W-:Y:S01]  /*2b9d0*/  SEL R76, RZ, 0xffffffff, P0 ;  /* 0xffffffffff4c7807 */ /* 0x000fe20000000000 */
[----:B------:R-:W5:Y:S01]  /*2b9e0*/  LD.E.128 R8, desc[UR36][R8.64] ;  /* 0x0000002408087980 */ /* 0x000f62000c101d00 */
[----:B------:R-:W-:-:S02]  /*2b9f0*/  IMAD R81, R77, UR5, R82 ;  /* 0x000000054d517c24 */ /* 0x000fc4000f8e0252 */
[----:B------:R-:W-:Y:S01]  /*2ba00*/  IMAD.WIDE.U32 R20, R77, UR4, R20 ;  /* 0x000000044d147c25 */ /* 0x000fe2000f8e0014 */
        /* <DEDUP_REMOVED lines=13> */
[----:B------:R-:W-:-:S02]  /*2bae0*/  IMAD.SHL.U32 R83, R76, 0x20, RZ ;  /* 0x000000204c537824 */ /* 0x000fc400078e00ff */
[----:B------:R-:W-:Y:S02]  /*2baf0*/  IMAD.IADD R21, R21, 0x1, R81 ;  /* 0x0000000115157824 */ /* 0x000fe400078e0251 */
[----:B------:R-:W-:Y:S02]  /*2bb00*/  IMAD R76, R77, UR4, RZ ;  /* 0x000000044d4c7c24 */ /* 0x000fe4000f8e02ff */
[----:B------:R-:W-:Y:S02]  /*2bb10*/  IMAD R80, R3, R80, RZ ;  /* 0x0000005003507224 */ /* 0x000fe400078e02ff */
[----:B------:R-:W-:Y:S02]  /*2bb20*/  IMAD.IADD R181, R88, 0x1, R181 ;  /* 0x0000000158b57824 */ /* 0x000fe400078e02b5 */
[----:B------:R-:W-:Y:S02]  /*2bb30*/  VIADD R90, R166, 0x180 ;  /* 0x00000180a65a7836 */ /* 0x000fe40000000000 */
[----:B------:R-:W-:-:S02]  /*2bb40*/  IMAD R77, R79, UR5, R76 ;  /* 0x000000054f4d7c24 */ /* 0x000fc4000f8e024c */
[----:B------:R-:W-:Y:S01]  /*2bb50*/  IMAD.WIDE.U32 R20, R79, UR4, R20 ;  /* 0x000000044f147c25 */ /* 0x000fe2000f8e0014 */
[----:B------:R-:W-:Y:S01]  /*2bb60*/  ISETP.GE.AND P1, PT, R181, R80, PT ;  /* 0x00000050b500720c */ /* 0x000fe20003f26270 */
[----:B------:R-:W-:Y:S01]  /*2bb70*/  ULDC.64 UR4, c[0x0][0xb80] ;  /* 0x0002e00000047ab9 */ /* 0x000fe20000000a00 */
[----:B------:R-:W-:Y:S01]  /*2bb80*/  ISETP.GE.AND P0, PT, R90, R0, PT ;  /* 0x000000005a00720c */ /* 0x000fe20003f06270 */
[----:B------:R-:W-:Y:S01]  /*2bb90*/  VIADD R84, R166, 0x1c0 ;  /* 0x000001c0a6547836 */ /* 0x000fe20000000000 */
[----:B------:R-:W-:Y:S01]  /*2bba0*/  LEA R82, P2, R20, UR4, 0x1 ;  /* 0x0000000414527c11 */ /* 0x000fe2000f8408ff */
[----:B------:R-:W-:Y:S02]  /*2bbb0*/  IMAD.IADD R21, R21, 0x1, R77 ;  /* 0x0000000115157824 */ /* 0x000fe400078e024d */
[----:B------:R-:W-:Y:S01]  /*2bbc0*/  VIADD R3, R2, 0x38820 ;  /* 0x0003882002037836 */ /* 0x000fe20000000000 */
[----:B------:R-:W-:Y:S02]  /*2bbd0*/  LOP3.LUT R78, R83, 0x20, R78, 0xe2, !PT ;  /* 0x00000020534e7812 */ /* 0x000fe400078ee24e */
[----:B------:R-:W-:-:S02]  /*2bbe0*/  SEL R81, RZ, 0x40, P0 ;  /* 0x00000040ff517807 */ /* 0x000fc40000000000 */
[----:B------:R-:W-:Y:S02]  /*2bbf0*/  ISETP.GE.AND P0, PT, R84, R0, PT ;  /* 0x000000005400720c */ /* 0x000fe40003f06270 */
[----:B------:R-:W-:Y:S02]  /*2bc00*/  LEA.HI.X R83, R20, UR5, R21, 0x1, P2 ;  /* 0x0000000514537c11 */ /* 0x000fe400090f0c15 */
[----:B------:R-:W-:Y:S01]  /*2bc10*/  PRMT R3, RZ, 0x654, R3 ;  /* 0x00000654ff037816 */ /* 0x000fe20000000003 */
[----:B------:R-:W-:Y:S01]  /*2bc20*/  VIADD R88, R166, 0x1c0 ;  /* 0x000001c0a6587836 */ /* 0x000fe20000000000 */
[----:B------:R-:W-:Y:S01]  /*2bc30*/  LOP3.LUT R81, R78, R81, RZ, 0xfc, !PT ;  /* 0x000000514e517212 */ /* 0x000fe200078efcff */
[----:B------:R-:W-:Y:S01]  /*2bc40*/  VIADD R89, R166, 0x180 ;  /* 0x00000180a6597836 */ /* 0x000fe20000000000 */
[----:B------:R-:W-:Y:S01]  /*2bc50*/  SEL R76, RZ, 0x80, P0 ;  /* 0x00000080ff4c7807 */ /* 0x000fe20000000000 */
[----:B0-----:R0:W-:Y:S01]  /*2bc60*/  SYNCS.ARRIVE.TRANS64.RED.A1T0 RZ, [R3+URZ], RZ ;  /* 0x000000ff03ff79a7 */ /* 0x0011e2000810043f */
[----:B------:R1:W2:Y:S01]  /*2bc70*/  SHFL.IDX PT, R20, R82, RZ, 0x181f ;  /* 0x00181fff52147589 */ /* 0x0002a200000e0000 */
[----:B------:R-:W-:Y:S03]  /*2bc80*/  BSSY B1, `(.L_x_6892) ;  /* 0x000002a000017945 */ /* 0x000fe60003800000 */
[----:B------:R1:W3:Y:S01]  /*2bc90*/  SHFL.IDX PT, R21, R83, RZ, 0x181f ;  /* 0x00181fff53157589 */ /* 0x0002e200000e0000 */
[----:B------:R-:W-:-:S02]  /*2bca0*/  SHF.R.S32.HI R88, RZ, 0x1f, R88 ;  /* 0x0000001fff587819 */ /* 0x000fc40000011458 */
[----:B0-----:R-:W-:Y:S02]  /*2bcb0*/  LOP3.LUT R3, R81, R76, RZ, 0xfc, !PT ;  /* 0x0000004c51037212 */ /* 0x001fe400078efcff */
[----:B------:R-:W-:Y:S02]  /*2bcc0*/  SHF.R.S32.HI R89, RZ, 0x1f, R89 ;  /* 0x0000001fff597819 */ /* 0x000fe40000011459 */
[----:B------:R-:W-:Y:S02]  /*2bcd0*/  SHF.R.S32.HI R91, RZ, 0x1f, R215 ;  /* 0x0000001fff5b7819 */ /* 0x000fe400000114d7 */
[----:B------:R-:W-:Y:S02]  /*2bce0*/  SHF.R.S32.HI R92, RZ, 0x1f, R216 ;  /* 0x0000001fff5c7819 */ /* 0x000fe400000114d8 */
[----:B------:R-:W-:Y:S02]  /*2bcf0*/  SHF.R.S32.HI R93, RZ, 0x1f, R217 ;  /* 0x0000001fff5d7819 */ /* 0x000fe400000114d9 */
[----:B------:R-:W-:-:S02]  /*2bd00*/  SHF.R.S32.HI R94, RZ, 0x1f, R218 ;  /* 0x0000001fff5e7819 */ /* 0x000fc400000114da */
[----:B------:R-:W-:Y:S01]  /*2bd10*/  SHF.R.S32.HI R95, RZ, 0x1f, R219 ;  /* 0x0000001fff5f7819 */ /* 0x000fe200000114db */
[----:B-1----:R-:W-:Y:S06]  /*2bd20*/  @P1 BRA `(.L_x_6893) ;  /* 0x00000000007c1947 */ /* 0x002fec0003800000 */
[-C--:B------:R-:W-:Y:S02]  /*2bd30*/  ISETP.GE.AND P1, PT, R219, R0.reuse, PT ;  /* 0x00000000db00720c */ /* 0x080fe40003f26270 */
[-C--:B------:R-:W-:Y:S02]  /*2bd40*/  ISETP.GE.AND P0, PT, R166, R0.reuse, PT ;  /* 0x00000000a600720c */ /* 0x080fe40003f06270 */
[-C--:B------:R-:W-:Y:S02]  /*2bd50*/  ISETP.GE.AND P5, PT, R218, R0.reuse, PT ;  /* 0x00000000da00720c */ /* 0x080fe40003fa6270 */
[----:B------:R-:W-:-:S07]  /*2bd60*/  ISETP.GE.AND P3, PT, R217, R0, PT ;  /* 0x00000000d900720c */ /* 0x000fce0003f66270 */
[C---:B--2---:R-:W-:Y:S02]  /*2bd70*/  @!P1 LEA R76, P2, R219.reuse, R20, 0x1 ;  /* 0x00000014db4c9211 */ /* 0x044fe400078408ff */
[----:B---3--:R-:W-:Y:S02]  /*2bd80*/  @!P0 IMAD.WIDE R78, R166, 0x2, R20 ;  /* 0x00000002a64e8825 */ /* 0x008fe400078e0214 */
[----:B------:R-:W-:Y:S02]  /*2bd90*/  @!P1 LEA.HI.X R77, R219, R21, R95, 0x1, P2 ;  /* 0x00000015db4d9211 */ /* 0x000fe400010f0c5f */
[----:B------:R-:W-:Y:S01]  /*2bda0*/  ISETP.GE.AND P2, PT, R216, R0, PT ;  /* 0x00000000d800720c */ /* 0x000fe20003f46270 */
[----:B-----5:R0:W-:Y:S01]  /*2bdb0*/  @!P0 ST.E.128 desc[UR36][R78.64], R4 ;  /* 0x000000044e008985 */ /* 0x0201e2000c101d24 */
[----:B------:R-:W-:-:S03]  /*2bdc0*/  LOP3.LUT P0, RZ, R81, 0x40, RZ, 0xc0, !PT ;  /* 0x0000004051ff7812 */ /* 0x000fc6000780c0ff */
[----:B------:R1:W-:Y:S01]  /*2bdd0*/  @!P1 ST.E.128 desc[UR36][R76.64], R12 ;  /* 0x0000000c4c009985 */ /* 0x0003e2000c101d24 */
[----:B------:R-:W-:Y:S02]  /*2bde0*/  ISETP.GE.AND P1, PT, R215, R0, PT ;  /* 0x00000000d700720c */ /* 0x000fe40003f26270 */
[CC--:B0-----:R-:W-:Y:S02]  /*2bdf0*/  @!P5 LEA R4, P4, R218.reuse, R20.reuse, 0x1 ;  /* 0x00000014da04d211 */ /* 0x0c1fe400078808ff */
[-C--:B------:R-:W-:Y:S02]  /*2be00*/  @!P3 LEA R6, P6, R217, R20.reuse, 0x1 ;  /* 0x00000014d906b211 */ /* 0x080fe400078c08ff */
[-C--:B------:R-:W-:Y:S02]  /*2be10*/  @!P5 LEA.HI.X R5, R218, R21.reuse, R94, 0x1, P4 ;  /* 0x00000015da05d211 */ /* 0x080fe400020f0c5e */
[----:B------:R-:W-:Y:S02]  /*2be20*/  LOP3.LUT P4, RZ, R3, 0x80, RZ, 0xc0, !PT ;  /* 0x0000008003ff7812 */ /* 0x000fe4000788c0ff */
[----:B------:R-:W-:Y:S01]  /*2be30*/  @!P3 LEA.HI.X R7, R217, R21, R93, 0x1, P6 ;  /* 0x00000015d907b211 */ /* 0x000fe200030f0c5d */
[----:B------:R0:W-:Y:S02]  /*2be40*/  @!P5 ST.E.128 desc[UR36][R4.64], R28 ;  /* 0x0000001c0400d985 */ /* 0x0001e4000c101d24 */
[----:B-1----:R-:W-:-:S02]  /*2be50*/  @!P1 LEA R12, P6, R215, R20, 0x1 ;  /* 0x00000014d70c9211 */ /* 0x002fc400078c08ff */
[----:B------:R1:W-:Y:S02]  /*2be60*/  @!P3 ST.E.128 desc[UR36][R6.64], R36 ;  /* 0x000000240600b985 */ /* 0x0003e4000c101d24 */
[-C--:B------:R-:W-:Y:S02]  /*2be70*/  @!P1 LEA.HI.X R13, R215, R21.reuse, R91, 0x1, P6 ;  /* 0x00000015d70d9211 */ /* 0x080fe400030f0c5b */
        /* <DEDUP_REMOVED lines=10> */
.L_x_6893:
[----:B------:R-:W-:Y:S05]  /*2bf20*/  BSYNC B1 ;  /* 0x0000000000017941 */ /* 0x000fea0003800000 */
.L_x_6892:
[----:B0----5:R-:W-:Y:S01]  /*2bf30*/  VIADD R7, R181, 0x20 ;  /* 0x00000020b5077836 */ /* 0x021fe20000000000 */
[----:B------:R0:W1:Y:S04]  /*2bf40*/  SHFL.IDX PT, R5, R83, 0x1, 0x181f ;  /* 0x00381f0053057f89 */ /* 0x00006800000e0000 */
        /* <DEDUP_REMOVED lines=9> */
[----:B-1--4-:R-:W-:Y:S02]  /*2bfe0*/  @!P6 IMAD.WIDE R6, R166, 0x2, R4 ;  /* 0x00000002a606e825 */ /* 0x012fe400078e0204 */
[----:B------:R-:W-:-:S03]  /*2bff0*/  @!P5 LEA R12, P4, R219, R4, 0x1 ;  /* 0x00000004db0cd211 */ /* 0x000fc600078808ff */
[----:B------:R0:W-:Y:S01]  /*2c000*/  @!P6 ST.E.128 desc[UR36][R6.64], R8 ;  /* 0x000000080600e985 */ /* 0x0001e2000c101d24 */
[----:B------:R-:W-:Y:S02]  /*2c010*/  @!P5 LEA.HI.X R13, R219, R5, R95, 0x1, P4 ;  /* 0x00000005db0dd211 */ /* 0x000fe400020f0c5f */
[----:B------:R-:W-:-:S03]  /*2c020*/  LOP3.LUT P4, RZ, R81, 0x40, RZ, 0xc0, !PT ;  /* 0x0000004051ff7812 */ /* 0x000fc6000788c0ff */
[----:B------:R1:W-:Y:S01]  /*2c030*/  @!P5 ST.E.128 desc[UR36][R12.64], R24 ;  /* 0x000000180c00d985 */ /* 0x0003e2000c101d24 */
[CC--:B0-----:R-:W-:Y:S02]  /*2c040*/  @!P3 LEA R6, P6, R218.reuse, R4.reuse, 0x1 ;  /* 0x00000004da06b211 */ /* 0x0c1fe400078c08ff */
[C---:B------:R-:W-:Y:S02]  /*2c050*/  @!P2 LEA R8, P5, R217.reuse, R4, 0x1 ;  /* 0x00000004d908a211 */ /* 0x040fe400078a08ff */
[-C--:B------:R-:W-:Y:S02]  /*2c060*/  @!P3 LEA.HI.X R7, R218, R5.reuse, R94, 0x1, P6 ;  /* 0x00000005da07b211 */ /* 0x080fe400030f0c5e */
[----:B------:R-:W-:-:S03]  /*2c070*/  @!P2 LEA.HI.X R9, R217, R5, R93, 0x1, P5 ;  /* 0x00000005d909a211 */ /* 0x000fc600028f0c5d */
[CC--:B-1----:R-:W-:Y:S01]  /*2c080*/  @P4 LEA R12, P5, R90.reuse, R4.reuse, 0x1 ;  /* 0x000000045a0c4211 */ /* 0x0c2fe200078a08ff */
[----:B------:R0:W-:Y:S01]  /*2c090*/  @!P3 ST.E.128 desc[UR36][R6.64], R32 ;  /* 0x000000200600b985 */ /* 0x0001e2000c101d24 */
[CC--:B------:R-:W-:Y:S02]  /*2c0a0*/  @!P0 LEA R10, P3, R215.reuse, R4.reuse, 0x1 ;  /* 0x00000004d70a8211 */ /* 0x0c0fe400078608ff */
[-C--:B------:R-:W-:Y:S01]  /*2c0b0*/  @P4 LEA.HI.X R13, R90, R5.reuse, R89, 0x1, P5 ;  /* 0x000000055a0d4211 */ /* 0x080fe200028f0c59 */
[----:B------:R1:W-:Y:S01]  /*2c0c0*/  @!P2 ST.E.128 desc[UR36][R8.64], R40 ;  /* 0x000000280800a985 */ /* 0x0003e2000c101d24 */
[----:B------:R-:W-:Y:S02]  /*2c0d0*/  @!P0 LEA.HI.X R11, R215, R5, R91, 0x1, P3 ;  /* 0x00000005d70b8211 */ /* 0x000fe400018f0c5b */
        /* <DEDUP_REMOVED lines=11> */
.L_x_6891:
[----:B0-----:R-:W2:Y:S01]  /*2c190*/  LDL R6, [R1+0x454] ;  /* 0x0004540001067983 */ /* 0x001ea20000100800 */
[----:B------:R-:W0:Y:S01]  /*2c1a0*/  LDC R10, c[0x0][0xce8] ;  /* 0x00033a00ff0a7b82 */ /* 0x000e220000000800 */
[----:B------:R-:W-:Y:S01]  /*2c1b0*/  ULDC.64 UR4, c[0x0][0xc08] ;  /* 0x0003020000047ab9 */ /* 0x000fe20000000a00 */
[----:B------:R-:W-:Y:S01]  /*2c1c0*/  ULDC.64 UR6, c[0x0][0xc30] ;  /* 0x00030c0000067ab9 */ /* 0x000fe20000000a00 */
[----:B-1----:R-:W-:Y:S01]  /*2c1d0*/  IMAD R7, R0, UR4, RZ ;  /* 0x0000000400077c24 */ /* 0x002fe2000f8e02ff */
[----:B------:R-:W-:Y:S01]  /*2c1e0*/  BSSY B1, `(.L_x_6895) ;  /* 0x0000117000017945 */ /* 0x000fe20003800000 */
[C---:B------:R-:W-:Y:S01]  /*2c1f0*/  IMAD.WIDE.U32 R4, R20.reuse, UR4, RZ ;  /* 0x0000000414047c25 */ /* 0x040fe2000f8e00ff */
[----:B------:R-:W-:Y:S02]  /*2c200*/  SHF.R.S32.HI R34, RZ, 0x1f, R223 ;  /* 0x0000001fff227819 */ /* 0x000fe400000114df */
[----:B------:R-:W-:Y:S01]  /*2c210*/  SHF.R.S32.HI R35, RZ, 0x1f, R224 ;  /* 0x0000001fff237819 */ /* 0x000fe200000114e0 */
[----:B------:R-:W-:Y:S01]  /*2c220*/  IMAD R7, R20, UR5, R7 ;  /* 0x0000000514077c24 */ /* 0x000fe2000f8e0207 */
[----:B------:R-:W-:Y:S01]  /*2c230*/  ULDC.64 UR4, c[0x0][0xc38] ;  /* 0x00030e0000047ab9 */ /* 0x000fe20000000a00 */
[----:B------:R-:W-:Y:S01]  /*2c240*/  VIADD R12, R163, 0x18 ;  /* 0x00000018a30c7836 */ /* 0x000fe20000000000 */
        /* <DEDUP_REMOVED lines=10> */
[----:B------:R-:W-:Y:S01]  /*2c2f0*/  VIADD R15, R163, 0x30 ;  /* 0x00000030a30f7836 */ /* 0x000fe20000000000 */
[----:B0-----:R-:W-:Y:S01]  /*2c300*/  ISETP.NE.AND P0, PT, R10, 0x1, PT ;  /* 0x000000010a00780c */ /* 0x001fe20003f05270 */
[----:B------:R-:W-:Y:S01]  /*2c310*/  IMAD R7, R7, UR4, RZ ;  /* 0x0000000407077c24 */ /* 0x000fe2000f8e02ff */
[----:B------:R-:W-:Y:S01]  /*2c320*/  SHF.R.S32.HI R38, RZ, 0x1f, R227 ;  /* 0x0000001fff267819 */ /* 0x000fe200000114e3 */
[C---:B------:R-:W-:Y:S01]  /*2c330*/  IMAD.WIDE.U32 R4, R76.reuse, UR4, R4 ;  /* 0x000000044c047c25 */ /* 0x040fe2000f8e0004 */
[----:B------:R-:W-:Y:S02]  /*2c340*/  SHF.R.S32.HI R29, RZ, 0x1f, R15 ;  /* 0x0000001fff1d7819 */ /* 0x000fe4000001140f */
[----:B------:R-:W-:Y:S01]  /*2c350*/  SHF.R.S32.HI R39, RZ, 0x1f, R228 ;  /* 0x0000001fff277819 */ /* 0x000fe200000114e4 */
[----:B------:R-:W-:Y:S01]  /*2c360*/  IMAD R9, R76, UR5, R7 ;  /* 0x000000054c097c24 */ /* 0x000fe2000f8e0207 */
[----:B------:R-:W-:Y:S01]  /*2c370*/  ULDC.64 UR4, c[0x0][0xc48] ;  /* 0x0003120000047ab9 */ /* 0x000fe20000000a00 */
[----:B------:R-:W-:Y:S01]  /*2c380*/  IMAD R3, R3, R10, RZ ;  /* 0x0000000a03037224 */ /* 0x000fe200078e02ff */
[----:B------:R-:W-:Y:S01]  /*2c390*/  SHF.R.S32.HI R40, RZ, 0x1f, R229 ;  /* 0x0000001fff287819 */ /* 0x000fe200000114e5 */
[----:B------:R-:W-:-:S02]  /*2c3a0*/  IMAD.IADD R5, R5, 0x1, R9 ;  /* 0x0000000105057824 */ /* 0x000fc400078e0209 */
[----:B------:R-:W0:Y:S01]  /*2c3b0*/  @P0 LDC R11, c[0x0][0xcec] ;  /* 0x00033b00ff0b0b82 */ /* 0x000e220000000800 */
[----:B------:R-:W-:Y:S02]  /*2c3c0*/  VIADD R20, R163, 0x38 ;  /* 0x00000038a3147836 */ /* 0x000fe40000000000 */
[----:B------:R-:W-:-:S03]  /*2c3d0*/  IMAD.WIDE.U32 R4, R220, UR4, R4 ;  /* 0x00000004dc047c25 */ /* 0x000fc6000f8e0004 */
[----:B------:R-:W-:Y:S01]  /*2c3e0*/  SHF.R.S32.HI R30, RZ, 0x1f, R20 ;  /* 0x0000001fff1e7819 */ /* 0x000fe20000011414 */
[----:B------:R-:W-:Y:S01]  /*2c3f0*/  IMAD R5, R220, UR5, R5 ;  /* 0x00000005dc057c24 */ /* 0x000fe2000f8e0205 */
[----:B------:R-:W1:Y:S01]  /*2c400*/  @P0 LDC R13, c[0x0][0xcf0] ;  /* 0x00033c00ff0d0b82 */ /* 0x000e620000000800 */
[----:B------:R-:W-:Y:S01]  /*2c410*/  ULDC.64 UR4, c[0x0][0xc28] ;  /* 0x00030a0000047ab9 */ /* 0x000fe20000000a00 */
        /* <DEDUP_REMOVED lines=47> */
[--C-:B--2---:R-:W-:Y:S02]  /*2c710*/  IMAD.IADD R6, R6, 0x1, R181.reuse ;  /* 0x0000000106067824 */ /* 0x104fe400078e02b5 */
[----:B------:R-:W-:Y:S02]  /*2c720*/  IMAD.IADD R181, R162, 0x1, R181 ;  /* 0x00000001a2b57824 */ /* 0x000fe400078e02b5 */
[----:B0-----:R-:W-:-:S04]  /*2c730*/  @P0 IMAD.HI.U32 R0, R6, R11, RZ ;  /* 0x0000000b06000227 */ /* 0x001fc800078e00ff */
[----:B------:R-:W-:Y:S01]  /*2c740*/  IMAD.MOV.U32 R7, RZ, RZ, R6 ;  /* 0x000000ffff077224 */ /* 0x000fe200078e0006 */
[----:B-1----:R-:W-:Y:S01]  /*2c750*/  @P0 SHF.R.U32.HI R7, RZ, R13, R0 ;  /* 0x0000000dff070219 */ /* 0x002fe20000011600 */
[----:B------:R-:W-:-:S03]  /*2c760*/  VIADD R13, R163, 0x20 ;  /* 0x00000020a30d7836 */ /* 0x000fc60000000000 */
[--C-:B------:R-:W-:Y:S01]  /*2c770*/  SHF.R.S32.HI R0, RZ, 0x1f, R7.reuse ;  /* 0x0000001fff007819 */ /* 0x100fe20000011407 */
[----:B------:R-:W-:Y:S01]  /*2c780*/  IMAD.MOV R9, RZ, RZ, -R7 ;  /* 0x000000ffff097224 */ /* 0x000fe200078e0a07 */
[----:B------:R-:W-:Y:S01]  /*2c790*/  SHF.R.S32.HI R27, RZ, 0x1f, R13 ;  /* 0x0000001fff1b7819 */ /* 0x000fe2000001140d */
[----:B------:R-:W-:-:S04]  /*2c7a0*/  IMAD.WIDE.U32 R4, R7, UR6, R4 ;  /* 0x0000000607047c25 */ /* 0x000fc8000f8e0004 */
[----:B------:R-:W-:Y:S02]  /*2c7b0*/  IMAD R9, R10, R9, R6 ;  /* 0x000000090a097224 */ /* 0x000fe400078e0206 */
[----:B------:R-:W-:Y:S02]  /*2c7c0*/  IMAD R0, R0, UR6, RZ ;  /* 0x0000000600007c24 */ /* 0x000fe4000f8e02ff */
[----:B------:R-:W-:Y:S02]  /*2c7d0*/  VIADD R6, R2, 0x38820 ;  /* 0x0003882002067836 */ /* 0x000fe40000000000 */
[----:B------:R-:W-:Y:S01]  /*2c7e0*/  IMAD R11, R7, UR7, R0 ;  /* 0x00000007070b7c24 */ /* 0x000fe2000f8e0200 */
[----:B------:R-:W-:Y:S01]  /*2c7f0*/  SHF.R.S32.HI R0, RZ, 0x1f, R9 ;  /* 0x0000001fff007819 */ /* 0x000fe20000011409 */
[----:B------:R-:W-:Y:S01]  /*2c800*/  VIADD R10, R163, 0x8 ;  /* 0x00000008a30a7836 */ /* 0x000fe20000000000 */
[----:B------:R-:W-:Y:S01]  /*2c810*/  PRMT R6, RZ, 0x654, R6 ;  /* 0x00000654ff067816 */ /* 0x000fe20000000006 */
[----:B------:R-:W-:-:S02]  /*2c820*/  IMAD.IADD R5, R5, 0x1, R11 ;  /* 0x0000000105057824 */ /* 0x000fc400078e020b */
[----:B------:R-:W-:Y:S01]  /*2c830*/  IMAD R0, R0, UR4, RZ ;  /* 0x0000000400007c24 */ /* 0x000fe2000f8e02ff */
[----:B------:R0:W-:Y:S01]  /*2c840*/  SYNCS.ARRIVE.TRANS64.RED.A1T0 RZ, [R6+URZ], RZ ;  /* 0x000000ff06ff79a7 */ /* 0x0001e2000810043f */
[----:B------:R-:W-:Y:S01]  /*2c850*/  IMAD.WIDE.U32 R4, R9, UR4, R4 ;  /* 0x0000000409047c25 */ /* 0x000fe2000f8e0004 */
[----:B------:R-:W-:-:S03]  /*2c860*/  SHF.R.S32.HI R24, RZ, 0x1f, R10 ;  /* 0x0000001fff187819 */ /* 0x000fc6000001140a */
[----:B------:R-:W-:Y:S01]  /*2c870*/  IMAD R7, R9, UR5, R0 ;  /* 0x0000000509077c24 */ /* 0x000fe2000f8e0200 */
[----:B------:R-:W-:Y:S01]  /*2c880*/  ULDC.64 UR4, c[0x0][0xc00] ;  /* 0x0003000000047ab9 */ /* 0x000fe20000000a00 */
[----:B------:R-:W-:Y:S01]  /*2c890*/  VIADD R11, R163, 0x10 ;  /* 0x00000010a30b7836 */ /* 0x000fe20000000000 */
[C---:B------:R-:W-:Y:S01]  /*2c8a0*/  LEA R8, P0, R4.reuse, UR4, 0x2 ;  /* 0x0000000404087c11 */ /* 0x040fe2000f8010ff */
[----:B------:R-:W-:Y:S01]  /*2c8b0*/  IMAD.IADD R5, R5, 0x1, R7 ;  /* 0x0000000105057824 */ /* 0x000fe200078e0207 */
[----:B------:R-:W-:Y:S02]  /*2c8c0*/  SHF.R.S32.HI R9, RZ, 0x1f, R163 ;  /* 0x0000001fff097819 */ /* 0x000fe400000114a3 */
[----:B------:R-:W-:Y:S01]  /*2c8d0*/  SHF.R.S32.HI R25, RZ, 0x1f, R11 ;  /* 0x0000001fff197819 */ /* 0x000fe2000001140b */
[----:B------:R0:W1:Y:S01]  /*2c8e0*/  SHFL.IDX PT, R32, R8, RZ, 0x1c1f ;  /* 0x001c1fff08207589 */ /* 0x00006200000e0000 */
[----:B------:R-:W-:Y:S02]  /*2c8f0*/  LEA.HI.X R0, R4, UR5, R5, 0x2, P0 ;  /* 0x0000000504007c11 */ /* 0x000fe400080f1405 */
[----:B------:R-:W-:-:S03]  /*2c900*/  ISETP.GE.AND P0, PT, R181, R3, PT ;  /* 0x00000003b500720c */ /* 0x000fc60003f06270 */
[----:B------:R0:W2:Y:S10]  /*2c910*/  SHFL.IDX PT, R33, R0, RZ, 0x1c1f ;  /* 0x001c1fff00217589 */ /* 0x0000b400000e0000 */
[----:B0-----:R-:W-:Y:S05]  /*2c920*/  @P0 BRA `(.L_x_6896) ;  /* 0x0000000800880947 */ /* 0x001fea0003800000 */
[----:B------:R-:W-:Y:S02]  /*2c930*/  ULDC UR4, c[0x0][0xbc8] ;  /* 0x0002f20000047ab9 */ /* 0x000fe40000000800 */
[----:B------:R-:W-:-:S13]  /*2c940*/  ISETP.GE.AND P0, PT, R163, UR4, PT ;  /* 0x00000004a3007c0c */ /* 0x000fda000bf06270 */
[----:B------:R-:W3:Y:S01]  /*2c950*/  @!P0 LDL.64 R6, [R1+0x210] ;  /* 0x0002100001068983 */ /* 0x000ee20000100a00 */
[----:B------:R-:W-:Y:S02]  /*2c960*/  ISETP.GE.AND P1, PT, R10, UR4, PT ;  /* 0x000000040a007c0c */ /* 0x000fe4000bf26270 */
[----:B-1----:R-:W-:-:S04]  /*2c970*/  @!P0 LEA R4, P2, R163, R32, 0x2 ;  /* 0x00000020a3048211 */ /* 0x002fc800078410ff */
[----:B--2---:R-:W-:-:S05]  /*2c980*/  @!P0 LEA.HI.X R5, R163, R33, R9, 0x2, P2 ;  /* 0x00000021a3058211 */ /* 0x004fca00010f1409 */
[----:B---3--:R0:W-:Y:S04]  /*2c990*/  @!P0 ST.E.64 desc[UR36][R4.64], R6 ;  /* 0x0000000604008985 */ /* 0x0081e8000c101b24 */
[----:B0-----:R-:W2:Y:S01]  /*2c9a0*/  @!P1 LDL.64 R4, [R1+0x220] ;  /* 0x0002200001049983 */ /* 0x001ea20000100a00 */
[----:B------:R-:W-:Y:S02]  /*2c9b0*/  ISETP.GE.AND P0, PT, R11, UR4, PT ;  /* 0x000000040b007c0c */ /* 0x000fe4000bf06270 */
[----:B------:R-:W-:-:S04]  /*2c9c0*/  @!P1 LEA R6, P2, R10, R32, 0x2 ;  /* 0x000000200a069211 */ /* 0x000fc800078410ff */
[----:B------:R-:W-:-:S05]  /*2c9d0*/  @!P1 LEA.HI.X R7, R10, R33, R24, 0x2, P2 ;  /* 0x000000210a079211 */ /* 0x000fca00010f1418 */
[----:B--2---:R0:W-:Y:S04]  /*2c9e0*/  @!P1 ST.E.64 desc[UR36][R6.64], R4 ;  /* 0x0000000406009985 */ /* 0x0041e8000c101b24 */
        /* <DEDUP_REMOVED lines=142> */
[C---:B------:R-:W-:Y:S02]  /*2d2d0*/  @!P0 LEA R6, P2, R223.reuse, R32, 0x2 ;  /* 0x00000020df068211 */ /* 0x040fe400078410ff */
[----:B------:R-:W-:Y:S02]  /*2d2e0*/  SHF.R.S32.HI R71, RZ, 0x1f, R222 ;  /* 0x0000001fff477819 */ /* 0x000fe400000114de */
[----:B------:R-:W-:-:S05]  /*2d2f0*/  @!P0 LEA.HI.X R7, R223, R33, R34, 0x2, P2 ;  /* 0x00000021df078211 */ /* 0x000fca00010f1422 */
[----:B--2---:R0:W-:Y:S04]  /*2d300*/  @!P0 ST.E.64 desc[UR36][R6.64], R4 ;  /* 0x0000000406008985 */ /* 0x0041e8000c101b24 */
[----:B0-----:R-:W2:Y:S01]  /*2d310*/  @!P1 LDL.64 R4, [R1+0x400] ;  /* 0x0004000001049983 */ /* 0x001ea20000100a00 */
[----:B------:R-:W-:-:S04]  /*2d320*/  @!P1 LEA R32, P0, R222, R32, 0x2 ;  /* 0x00000020de209211 */ /* 0x000fc800078010ff */
[----:B------:R-:W-:-:S05]  /*2d330*/  @!P1 LEA.HI.X R33, R222, R33, R71, 0x2, P0 ;  /* 0x00000021de219211 */ /* 0x000fca00000f1447 */
[----:B--2---:R0:W-:Y:S04]  /*2d340*/  @!P1 ST.E.64 desc[UR36][R32.64], R4 ;  /* 0x0000000420009985 */ /* 0x0041e8000c101b24 */
.L_x_6896:
[----:B------:R-:W-:Y:S05]  /*2d350*/  BSYNC B1 ;  /* 0x0000000000017941 */ /* 0x000fea0003800000 */
.L_x_6895:
[----:B0-----:R-:W-:Y:S01]  /*2d360*/  VIADD R4, R181, 0x8 ;  /* 0x00000008b5047836 */ /* 0x001fe20000000000 */
[----:B------:R-:W0:Y:S04]  /*2d370*/  SHFL.IDX PT, R0, R0, 0x1, 0x1c1f ;  /* 0x003c1f0000007f89 */ /* 0x000e2800000e0000 */
[----:B------:R-:W-:Y:S01]  /*2d380*/  ISETP.GE.AND P0, PT, R4, R3, PT ;  /* 0x000000030400720c */ /* 0x000fe20003f06270 */
[----:B------:R-:W3:-:S12]  /*2d390*/  SHFL.IDX PT, R8, R8, 0x1, 0x1c1f ;  /* 0x003c1f0008087f89 */ /* 0x000ed800000e0000 */
[----:B------:R-:W-:Y:S05]  /*2d3a0*/  @P0 BRA `(.L_x_6894) ;  /* 0x0000001800600947 */ /* 0x000fea0003800000 */
[----:B------:R-:W4:Y:S02]  /*2d3b0*/  LDC R3, c[0x0][0xbc8] ;  /* 0x0002f200ff037b82 */ /* 0x000f240000000800 */
[----:B----4-:R-:W-:-:S13]  /*2d3c0*/  ISETP.GE.AND P1, PT, R163, R3, PT ;  /* 0x00000003a300720c */ /* 0x010fda0003f26270 */
[----:B------:R-:W4:Y:S01]  /*2d3d0*/  @!P1 LDL.64 R6, [R1+0x218] ;  /* 0x0002180001069983 */ /* 0x000f220000100a00 */
[----:B------:R-:W-:Y:S02]  /*2d3e0*/  ISETP.GE.AND P2, PT, R10, R3, PT ;  /* 0x000000030a00720c */ /* 0x000fe40003f46270 */
[----:B---3--:R-:W-:-:S04]  /*2d3f0*/  @!P1 LEA R4, P0, R163, R8, 0x2 ;  /* 0x00000008a3049211 */ /* 0x008fc800078010ff */
[----:B0-----:R-:W-:-:S05]  /*2d400*/  @!P1 LEA.HI.X R5, R163, R0, R9, 0x2, P0 ;  /* 0x00000000a3059211 */ /* 0x001fca00000f1409 */
[----:B----4-:R0:W-:Y:S04]  /*2d410*/  @!P1 ST.E.64 desc[UR36][R4.64], R6 ;  /* 0x0000000604009985 */ /* 0x0101e8000c101b24 */
[----:B0-----:R-:W3:Y:S01]  /*2d420*/  @!P2 LDL.64 R4, [R1+0x228] ;  /* 0x000228000104a983 */ /* 0x001ee20000100a00 */
[----:B------:R-:W-:Y:S02]  /*2d430*/  ISETP.GE.AND P1, PT, R11, R3, PT ;  /* 0x000000030b00720c */ /* 0x000fe40003f26270 */
[----:B------:R-:W-:-:S04]  /*2d440*/  @!P2 LEA R6, P0, R10, R8, 0x2 ;  /* 0x000000080a06a211 */ /* 0x000fc800078010ff */
[----:B------:R-:W-:-:S05]  /*2d450*/  @!P2 LEA.HI.X R7, R10, R0, R24, 0x2, P0 ;  /* 0x000000000a07a211 */ /* 0x000fca00000f1418 */
[----:B---3--:R0:W-:Y:S04]  /*2d460*/  @!P2 ST.E.64 desc[UR36][R6.64], R4 ;  /* 0x000000040600a985 */ /* 0x0081e8000c101b24 */
        /* <DEDUP_REMOVED lines=136> */
[----:B------:R-:W-:Y:S01]  /*2dcf0*/  @!P2 LEA R6, P0, R224, R8, 0x2 ;  /* 0x00000008e006a211 */ /* 0x000fe200078010ff */
[----:B------:R-:W-:Y:S01]  /*2dd00*/  BSSY B1, `(.L_x_6897) ;  /* 0x000000a000017945 */ /* 0x000fe20003800000 */
[-C--:B------:R-:W-:Y:S02]  /*2dd10*/  ISETP.GE.AND P1, PT, R222, R3.reuse, PT ;  /* 0x00000003de00720c */ /* 0x080fe40003f26270 */
        /* <DEDUP_REMOVED lines=8> */
.L_x_6898:
[----:B------:R-:W-:Y:S05]  /*2dda0*/  BSYNC B1 ;  /* 0x0000000000017941 */ /* 0x000fea0003800000 */
.L_x_6897:
[----:B------:R-:W-:Y:S05]  /*2ddb0*/  @P1 BRA `(.L_x_6894) ;  /* 0x0000000c00dc1947 */ /* 0x000fea0003800000 */
[----:B0--3--:R-:W3:Y:S01]  /*2ddc0*/  LDL.64 R4, [R1+0x408] ;  /* 0x0004080001047983 */ /* 0x009ee20000100a00 */
[----:B------:R-:W-:Y:S02]  /*2ddd0*/  SHF.R.S32.HI R3, RZ, 0x1f, R222 ;  /* 0x0000001fff037819 */ /* 0x000fe400000114de */
[----:B------:R-:W-:-:S04]  /*2dde0*/  LEA R8, P0, R222, R8, 0x2 ;  /* 0x00000008de087211 */ /* 0x000fc800078010ff */
[----:B------:R-:W-:-:S05]  /*2ddf0*/  LEA.HI.X R9, R222, R0, R3, 0x2, P0 ;  /* 0x00000000de097211 */ /* 0x000fca00000f1403 */
[----:B---3--:R0:W-:Y:S01]  /*2de00*/  ST.E.64 desc[UR36][R8.64], R4 ;  /* 0x0000000408007985 */ /* 0x0081e2000c101b24 */
[----:B------:R-:W-:Y:S05]  /*2de10*/  BRA `(.L_x_6894) ;  /* 0x0000000c00c47947 */ /* 0x000fea0003800000 */
.L_x_6887:
[----:B------:R-:W-:Y:S01]  /*2de20*/  ULDC.64 UR4, c[0x0][0xd08] ;  /* 0x0003420000047ab9 */ /* 0x000fe20000000a00 */
[----:B------:R-:W4:Y:S01]  /*2de30*/  LDC.64 R6, c[0x0][0xd00] ;  /* 0x00034000ff067b82 */ /* 0x000f220000000a00 */
[----:B------:R-:W-:Y:S01]  /*2de40*/  ISETP.NE.U32.AND P0, PT, RZ, UR4, PT ;  /* 0x00000004ff007c0c */ /* 0x000fe2000bf05070 */
[----:B------:R-:W-:-:S03]  /*2de50*/  IMAD.MOV.U32 R3, RZ, RZ, RZ ;  /* 0x000000ffff037224 */ /* 0x000fc600078e00ff */
[----:B------:R-:W-:Y:S01]  /*2de60*/  ISETP.NE.AND.EX P1, PT, RZ, UR5, PT, P0 ;  /* 0x00000005ff007c0c */ /* 0x000fe2000bf25300 */
[----:B------:R-:W-:Y:S02]  /*2de70*/  ULDC.64 UR4, c[0x0][0xd00] ;  /* 0x0003400000047ab9 */ /* 0x000fe40000000a00 */
[----:B------:R-:W-:-:S04]  /*2de80*/  ISETP.NE.U32.AND P0, PT, RZ, UR4, PT ;  /* 0x00000004ff007c0c */ /* 0x000fc8000bf05070 */
[----:B------:R-:W-:-:S06]  /*2de90*/  ISETP.NE.AND.EX P0, PT, RZ, UR5, PT, P0 ;  /* 0x00000005ff007c0c */ /* 0x000fcc000bf05300 */
[----:B------:R-:W2:Y:S01]  /*2dea0*/  @P1 LDC.64 R4, c[0x0][0xd08] ;  /* 0x00034200ff041b82 */ /* 0x000ea20000000a00 */
[----:B------:R-:W-:Y:S02]  /*2deb0*/  ULDC UR4, c[0x0][0xb88] ;  /* 0x0002e20000047ab9 */ /* 0x000fe40000000800 */
[----:B------:R-:W-:Y:S02]  /*2dec0*/  IMAD.U32 R0, RZ, RZ, UR4 ;  /* 0x00000004ff007e24 */ /* 0x000fe4000f8e00ff */
[----:B----4-:R-:W-:-:S05]  /*2ded0*/  IMAD.WIDE R6, R214, 0x4, R6 ;  /* 0x00000004d6067825 */ /* 0x010fca00078e0206 */
[----:B------:R4:W5:Y:S01]  /*2dee0*/  @P0 LDG.E R3, desc[UR36][R6.64] ;  /* 0x0000002406030981 */ /* 0x000962000c1e1900 */
[----:B------:R-:W3:Y:S01]  /*2def0*/  S2R R30, SR_TID.X ;  /* 0x00000000001e7919 */ /* 0x000ee20000002100 */
[----:B--2---:R-:W-:-:S05]  /*2df00*/  @P1 IMAD.WIDE R4, R214, 0x4, R4 ;  /* 0x00000004d6041825 */ /* 0x004fca00078e0204 */
[----:B------:R4:W5:Y:S01]  /*2df10*/  @P1 LDG.E R0, desc[UR36][R4.64] ;  /* 0x0000002404001981 */ /* 0x000962000c1e1900 */
[----:B------:R-:W-:Y:S02]  /*2df20*/  ISETP.NE.AND P2, PT, R213, RZ, PT ;  /* 0x000000ffd500720c */ /* 0x000fe40003f45270 */
[----:B------:R-:W-:-:S11]  /*2df30*/  SHF.R.S32.HI R28, RZ, 0x1f, R214 ;  /* 0x0000001fff1c7819 */ /* 0x000fd600000114d6 */
[----:B------:R-:W2:Y:S01]  /*2df40*/  @!P2 LDC R213, c[0x0][0xbd4] ;  /* 0x0002f500ffd5ab82 */ /* 0x000ea20000000800 */
[----:B---3--:R-:W-:-:S05]  /*2df50*/  VIADD R8, R30, 0xffffff80 ;  /* 0xffffff801e087836 */ /* 0x008fca0000000000 */
[----:B------:R-:W-:Y:S02]  /*2df60*/  ISETP.GT.AND P3, PT, R8, 0x3f, PT ;  /* 0x0000003f0800780c */ /* 0x000fe40003f64270 */
[----:B--2---:R-:W-:Y:S01]  /*2df70*/  ISETP.GT.AND P2, PT, R213, 0x1, PT ;  /* 0x00000001d500780c */ /* 0x004fe20003f44270 */
[----:B----4-:R-:W-:-:S12]  /*2df80*/  @P1 BRA `(.L_x_6899) ;  /* 0x0000000000101947 */ /* 0x010fd80003800000 */
[----:B------:R-:W-:Y:S05]  /*2df90*/  @!P0 BRA `(.L_x_6899) ;  /* 0x00000000000c8947 */ /* 0x000fea0003800000 */
[----:B------:R-:W2:Y:S04]  /*2dfa0*/  LDG.E R5, desc[UR36][R6.64] ;  /* 0x0000002406057981 */ /* 0x000ea8000c1e1900 */
[----:B-----5:R-:W2:Y:S02]  /*2dfb0*/  LDG.E R0, desc[UR36][R6.64+0x4] ;  /* 0x0000042406007981 */ /* 0x020ea4000c1e1900 */
[----:B--2---:R-:W-:-:S07]  /*2dfc0*/  IMAD.IADD R0, R0, 0x1, -R5 ;  /* 0x0000000100007824 */ /* 0x004fce00078e0a05 */
.L_x_6899:
[----:B------:R-:W-:Y:S01]  /*2dfd0*/  BSSY B1, `(.L_x_6900) ;  /* 0x0000035000017945 */ /* 0x000fe20003800000 */
[----:B------:R-:W-:Y:S02]  /*2dfe0*/  SEL R29, R214, RZ, !P0 ;  /* 0x000000ffd61d7207 */ /* 0x000fe40004000000 */
[----:B------:R-:W-:Y:S02]  /*2dff0*/  SEL R28, R28, RZ, !P0 ;  /* 0x000000ff1c1c7207 */ /* 0x000fe40004000000 */
[----:B-----5:R-:W-:Y:S01]  /*2e000*/  SHF.R.S32.HI R26, RZ, 0x1f, R3 ;  /* 0x0000001fff1a7819 */ /* 0x020fe20000011403 */
[----:B------:R-:W-:Y:S06]  /*2e010*/  @P3 BRA `(.L_x_6901) ;  /* 0x0000000000c03947 */ /* 0x000fec0003800000 */
[----:B------:R-:W2:Y:S01]  /*2e020*/  LDC R33, c[0x0][0xce8] ;  /* 0x00033a00ff217b82 */ /* 0x000ea20000000800 */
[----:B------:R-:W-:Y:S01]  /*2e030*/  IADD3 R31, R181, -0x80, R30 ;  /* 0xffffff80b51f7810 */ /* 0x000fe20007ffe01e */
[----:B--2---:R-:W-:-:S05]  /*2e040*/  IMAD R4, R0, R33, RZ ;  /* 0x0000002100047224 */ /* 0x004fca00078e02ff */
[----:B------:R-:W-:-:S13]  /*2e050*/  ISETP.GE.AND P0, PT, R31, R4, PT ;  /* 0x000000041f00720c */ /* 0x000fda0003f06270 */
[----:B------:R-:W-:Y:S05]  /*2e060*/  @P0 BRA `(.L_x_6901) ;  /* 0x0000000000ac0947 */ /* 0x000fea0003800000 */
[----:B------:R-:W-:Y:S01]  /*2e070*/  IMAD.MOV.U32 R24, RZ, RZ, 0xab8 ;  /* 0x00000ab8ff187424 */ /* 0x000fe200078e00ff */
[----:B------:R-:W-:Y:S01]  /*2e080*/  ISETP.GT.AND P0, PT, R213, 0x1, PT ;  /* 0x00000001d500780c */ /* 0x000fe20003f04270 */
[----:B------:R-:W2:Y:S01]  /*2e090*/  LDC.64 R10, c[0x0][0xca8] ;  /* 0x00032a00ff0a7b82 */ /* 0x000ea20000000a00 */
[----:B------:R-:W-:Y:S01]  /*2e0a0*/  ISETP.NE.AND P1, PT, R33, 0x1, PT ;  /* 0x000000012100780c */ /* 0x000fe20003f25270 */
[----:B------:R-:W-:Y:S01]  /*2e0b0*/  IMAD.MOV.U32 R21, RZ, RZ, R31 ;  /* 0x000000ffff157224 */ /* 0x000fe200078e001f */
[----:B------:R-:W-:-:S05]  /*2e0c0*/  SEL R24, R24, 0xa78, P0 ;  /* 0x00000a7818187807 */ /* 0x000fca0000000000 */
[----:B------:R-:W3:Y:S08]  /*2e0d0*/  LDC.64 R4, c[0x0][R24+0x220] ;  /* 0x0000880018047b82 */ /* 0x000ef00000000a00 */
[----:B------:R-:W4:Y:S08]  /*2e0e0*/  LDC.64 R12, c[0x0][R24+0x218] ;  /* 0x00008600180c7b82 */ /* 0x000f300000000a00 */
[----:B------:R-:W5:Y:S08]  /*2e0f0*/  LDC.64 R6, c[0x0][R24+0x228] ;  /* 0x00008a0018067b82 */ /* 0x000f700000000a00 */
[----:B------:R-:W0:Y:S08]  /*2e100*/  @P1 LDC R20, c[0x0][0xcec] ;  /* 0x00033b00ff141b82 */ /* 0x000e300000000800 */
[----:B------:R-:W1:Y:S08]  /*2e110*/  LDC.64 R8, c[0x0][R24+0x210] ;  /* 0x0000840018087b82 */ /* 0x000e700000000a00 */
[----:B------:R-:W5:Y:S01]  /*2e120*/  @P1 LDC R27, c[0x0][0xcf0] ;  /* 0x00033c00ff1b1b82 */ /* 0x000f620000000800 */
[----:B0-----:R-:W-:-:S07]  /*2e130*/  @P1 IMAD.HI.U32 R20, R31, R20, RZ ;  /* 0x000000141f141227 */ /* 0x001fce00078e00ff */
[----:B--2---:R-:W0:Y:S01]  /*2e140*/  @!P0 LDC R10, c[0x0][0xc50] ;  /* 0x00031400ff0a8b82 */ /* 0x004e220000000800 */
[-C--:B---3--:R-:W-:Y:S02]  /*2e150*/  IMAD R5, R5, R29.reuse, RZ ;  /* 0x0000001d05057224 */ /* 0x088fe400078e02ff */
[----:B------:R-:W-:-:S05]  /*2e160*/  IMAD.WIDE.U32 R14, R4, R29, RZ ;  /* 0x0000001d040e7225 */ /* 0x000fca00078e00ff */
[----:B------:R-:W2:Y:S01]  /*2e170*/  @!P0 LDC R11, c[0x0][0xc54] ;  /* 0x00031500ff0b8b82 */ /* 0x000ea20000000800 */
[-C--:B----4-:R-:W-:Y:S02]  /*2e180*/  IMAD R25, R13, R157.reuse, RZ ;  /* 0x0000009d0d197224 */ /* 0x090fe400078e02ff */
[----:B------:R-:W-:Y:S01]  /*2e190*/  IMAD.WIDE.U32 R12, R12, R157, RZ ;  /* 0x0000009d0c0c7225 */ /* 0x000fe200078e00ff */
[----:B-----5:R-:W-:-:S03]  /*2e1a0*/  @P1 SHF.R.U32.HI R21, RZ, R27, R20 ;  /* 0x0000001bff151219 */ /* 0x020fc60000011614 */
[----:B------:R-:W-:Y:S01]  /*2e1b0*/  IMAD R27, R4, R28, R5 ;  /* 0x0000001c041b7224 */ /* 0x000fe200078e0205 */
[----:B------:R-:W-:Y:S01]  /*2e1c0*/  SEL R5, R220, RZ, P0 ;  /* 0x000000ffdc057207 */ /* 0x000fe20000000000 */
[----:B------:R-:W-:Y:S01]  /*2e1d0*/  IMAD.IADD R25, R13, 0x1, R25 ;  /* 0x000000010d197824 */ /* 0x000fe200078e0219 */
[----:B------:R-:W-:Y:S01]  /*2e1e0*/  IADD3 R12, P1, P3, R14, R12, R3 ;  /* 0x0000000c0e0c7210 */ /* 0x000fe20007b3e003 */
[----:B------:R-:W-:Y:S02]  /*2e1f0*/  IMAD.MOV R4, RZ, RZ, -R21 ;  /* 0x000000ffff047224 */ /* 0x000fe400078e0a15 */
[----:B------:R-:W-:Y:S02]  /*2e200*/  IMAD.IADD R27, R15, 0x1, R27 ;  /* 0x000000010f1b7824 */ /* 0x000fe400078e021b */
        /* <DEDUP_REMOVED lines=8> */
[-C--:B-1----:R-:W-:Y:S01]  /*2e290*/  IMAD R4, R9, R5.reuse, RZ ;  /* 0x0000000509047224 */ /* 0x082fe200078e02ff */
[----:B------:R-:W-:Y:S01]  /*2e2a0*/  SHF.R.S32.HI R13, RZ, 0x1f, R5 ;  /* 0x0000001fff0d7819 */ /* 0x000fe20000011405 */
[----:B------:R-:W-:-:S04]  /*2e2b0*/  IMAD.WIDE.U32 R6, R8, R5, R6 ;  /* 0x0000000508067225 */ /* 0x000fc800078e0006 */
[----:B------:R-:W-:Y:S01]  /*2e2c0*/  IMAD R13, R8, R13, R4 ;  /* 0x0000000d080d7224 */ /* 0x000fe200078e0204 */
[----:B0-----:R-:W-:Y:S01]  /*2e2d0*/  LEA R10, P0, R6, R10, 0x2 ;  /* 0x0000000a060a7211 */ /* 0x001fe200078010ff */
[----:B------:R-:W-:Y:S02]  /*2e2e0*/  IMAD.MOV.U32 R5, RZ, RZ, -0x800000 ;  /* 0xff800000ff057424 */ /* 0x000fe400078e00ff */
[----:B------:R-:W-:-:S05]  /*2e2f0*/  IMAD.IADD R4, R7, 0x1, R13 ;  /* 0x0000000107047824 */ /* 0x000fca00078e020d */
[----:B--2---:R-:W-:-:S05]  /*2e300*/  LEA.HI.X R11, R6, R11, R4, 0x2, P0 ;  /* 0x0000000b060b7211 */ /* 0x004fca00000f1404 */
[----:B------:R2:W-:Y:S02]  /*2e310*/  STG.E desc[UR36][R10.64], R5 ;  /* 0x000000050a007986 */ /* 0x0005e4000c101924 */
.L_x_6901:
[----:B------:R-:W-:Y:S05]  /*2e320*/  BSYNC B1 ;  /* 0x0000000000017941 */ /* 0x000fea0003800000 */
.L_x_6900:
[----:B------:R-:W-:Y:S05]  /*2e330*/  @P2 BRA `(.L_x_6894) ;  /* 0x00000008007c2947 */ /* 0x000fea0003800000 */
[----:B--2---:R-:W2:Y:S01]  /*2e340*/  LDC R11, c[0x0][0xce8] ;  /* 0x00033a00ff0b7b82 */ /* 0x004ea20000000800 */
[----:B------:R-:W-:Y:S01]  /*2e350*/  ULDC.64 UR4, c[0x0][0xba0] ;  /* 0x0002e80000047ab9 */ /* 0x000fe20000000a00 */
[----:B------:R-:W-:Y:S01]  /*2e360*/  VIADD R14, R30, 0xffffff80 ;  /* 0xffffff801e0e7836 */ /* 0x000fe20000000000 */
[----:B------:R-:W-:Y:S01]  /*2e370*/  BSSY B1, `(.L_x_6902) ;  /* 0x0000077000017945 */ /* 0x000fe20003800000 */
[----:B------:R-:W-:Y:S01]  /*2e380*/  IMAD R6, R26, UR4, RZ ;  /* 0x000000041a067c24 */ /* 0x000fe2000f8e02ff */
[----:B------:R-:W-:Y:S01]  /*2e390*/  SHF.R.S32.HI R31, RZ, 0x1f, R216 ;  /* 0x0000001fff1f7819 */ /* 0x000fe200000114d8 */
[----:B------:R-:W-:Y:S01]  /*2e3a0*/  VIADD R24, R30, 0xffffff80 ;  /* 0xffffff801e187836 */ /* 0x000fe20000000000 */
[----:B------:R-:W-:Y:S01]  /*2e3b0*/  SHF.R.S32.HI R14, RZ, 0x1f, R14 ;  /* 0x0000001fff0e7819 */ /* 0x000fe2000001140e */
[----:B------:R-:W3:Y:S01]  /*2e3c0*/  LDC R13, c[0x0][0xbc8] ;  /* 0x0002f200ff0d7b82 */ /* 0x000ee20000000800 */
[----:B------:R-:W-:Y:S01]  /*2e3d0*/  IMAD.WIDE.U32 R4, R3, UR4, RZ ;  /* 0x0000000403047c25 */ /* 0x000fe2000f8e00ff */
[----:B------:R-:W-:-:S02]  /*2e3e0*/  SHF.R.S32.HI R30, RZ, 0x1f, R215 ;  /* 0x0000001fff1e7819 */ /* 0x000fc400000114d7 */
[----:B------:R-:W-:Y:S01]  /*2e3f0*/  LEA.HI R14, R14, R24, RZ, 0x3 ;  /* 0x000000180e0e7211 */ /* 0x000fe200078f18ff */
[----:B------:R-:W-:Y:S01]  /*2e400*/  IMAD R3, R3, UR5, R6 ;  /* 0x0000000503037c24 */ /* 0x000fe2000f8e0206 */
[----:B------:R-:W-:Y:S01]  /*2e410*/  ULDC.64 UR4, c[0x0][0xbe8] ;  /* 0x0002fa0000047ab9 */ /* 0x000fe20000000a00 */
        /* <DEDUP_REMOVED lines=8> */
[----:B--2---:R-:W-:Y:S01]  /*2e4a0*/  ISETP.NE.AND P0, PT, R11, 0x1, PT ;  /* 0x000000010b00780c */ /* 0x004fe20003f05270 */
[----:B------:R-:W-:Y:S01]  /*2e4b0*/  IMAD R5, R157, UR5, R5 ;  /* 0x000000059d057c24 */ /* 0x000fe2000f8e0205 */
[----:B------:R-:W-:Y:S01]  /*2e4c0*/  ULDC.64 UR4, c[0x0][0xbf0] ;  /* 0x0002fc0000047ab9 */ /* 0x000fe20000000a00 */
[----:B------:R-:W-:Y:S02]  /*2e4d0*/  IMAD R6, R221, 0x20, R14 ;  /* 0x00000020dd067824 */ /* 0x000fe400078e020e */
[----:B------:R-:W-:Y:S02]  /*2e4e0*/  IMAD R3, R28, UR4, RZ ;  /* 0x000000041c037c24 */ /* 0x000fe4000f8e02ff */
[----:B------:R-:W-:Y:S01]  /*2e4f0*/  IMAD.IADD R8, R181, 0x1, R6 ;  /* 0x00000001b5087824 */ /* 0x000fe200078e0206 */
[-C--:B---3--:R-:W-:Y:S01]  /*2e500*/  ISETP.GE.AND P1, PT, R219, R13.reuse, PT ;  /* 0x0000000ddb00720c */ /* 0x088fe20003f26270 */
[C---:B------:R-:W-:Y:S01]  /*2e510*/  IMAD R3, R29.reuse, UR5, R3 ;  /* 0x000000051d037c24 */ /* 0x040fe2000f8e0203 */
[-C--:B------:R-:W-:Y:S01]  /*2e520*/  ISETP.GE.AND P2, PT, R166, R13.reuse, PT ;  /* 0x0000000da600720c */ /* 0x080fe20003f46270 */
[----:B------:R-:W-:Y:S01]  /*2e530*/  IMAD.WIDE.U32 R4, R29, UR4, R4 ;  /* 0x000000041d047c25 */ /* 0x000fe2000f8e0004 */
[----:B------:R-:W-:Y:S01]  /*2e540*/  SEL R10, RZ, 0xffffffff, P1 ;  /* 0xffffffffff0a7807 */ /* 0x000fe20000800000 */
[----:B------:R-:W2:Y:S01]  /*2e550*/  @P0 LDC R7, c[0x0][0xcec] ;  /* 0x00033b00ff070b82 */ /* 0x000ea20000000800 */
[----:B------:R-:W-:Y:S01]  /*2e560*/  ISETP.GE.AND P1, PT, R218, R13, PT ;  /* 0x0000000dda00720c */ /* 0x000fe20003f26270 */
[----:B------:R-:W-:Y:S01]  /*2e570*/  IMAD.IADD R5, R5, 0x1, R3 ;  /* 0x0000000105057824 */ /* 0x000fe200078e0203 */
[----:B------:R-:W-:Y:S01]  /*2e580*/  ULDC.64 UR4, c[0x0][0xbe0] ;  /* 0x0002f80000047ab9 */ /* 0x000fe20000000a00 */
[----:B------:R-:W-:-:S02]  /*2e590*/  IMAD.SHL.U32 R10, R10, 0x2, RZ ;  /* 0x000000020a0a7824 */ /* 0x000fc400078e00ff */
[----:B------:R-:W-:Y:S02]  /*2e5a0*/  IMAD.MOV.U32 R3, RZ, RZ, R8 ;  /* 0x000000ffff037224 */ /* 0x000fe400078e0008 */
[----:B------:R-:W3:Y:S01]  /*2e5b0*/  @P0 LDC R9, c[0x0][0xcf0] ;  /* 0x00033c00ff090b82 */ /* 0x000ee20000000800 */
[----:B------:R-:W-:Y:S02]  /*2e5c0*/  IMAD R21, R0, R11, RZ ;  /* 0x0000000b00157224 */ /* 0x000fe400078e02ff */
[C---:B------:R-:W-:Y:S02]  /*2e5d0*/  VIADD R24, R166.reuse, 0x1c0 ;  /* 0x000001c0a6187836 */ /* 0x040fe40000000000 */
[----:B------:R-:W-:-:S03]  /*2e5e0*/  VIADD R27, R166, 0x180 ;  /* 0x00000180a61b7836 */ /* 0x000fc60000000000 */
[----:B------:R-:W-:Y:S02]  /*2e5f0*/  SHF.R.S32.HI R24, RZ, 0x1f, R24 ;  /* 0x0000001fff187819 */ /* 0x000fe40000011418 */
[----:B------:R-:W-:Y:S01]  /*2e600*/  SHF.R.S32.HI R27, RZ, 0x1f, R27 ;  /* 0x0000001fff1b7819 */ /* 0x000fe2000001141b */
[----:B--2---:R-:W-:Y:S01]  /*2e610*/  @P0 IMAD.HI.U32 R6, R8, R7, RZ ;  /* 0x0000000708060227 */ /* 0x004fe200078e00ff */
[----:B------:R-:W-:Y:S02]  /*2e620*/  SEL R7, RZ, 0x1, P2 ;  /* 0x00000001ff077807 */ /* 0x000fe40001000000 */
[----:B------:R-:W-:Y:S02]  /*2e630*/  ISETP.GE.AND P2, PT, R20, R13, PT ;  /* 0x0000000d1400720c */ /* 0x000fe40003f46270 */
[----:B---3--:R-:W-:Y:S02]  /*2e640*/  @P0 SHF.R.U32.HI R3, RZ, R9, R6 ;  /* 0x00000009ff030219 */ /* 0x008fe40000011606 */
[----:B------:R-:W-:-:S02]  /*2e650*/  LOP3.LUT R9, R10, 0x2, R7, 0xe2, !PT ;  /* 0x000000020a097812 */ /* 0x000fc400078ee207 */
[----:B------:R-:W-:Y:S01]  /*2e660*/  SEL R10, RZ, 0xffffffff, P1 ;  /* 0xffffffffff0a7807 */ /* 0x000fe20000800000 */
[--C-:B------:R-:W-:Y:S01]  /*2e670*/  IMAD.MOV R7, RZ, RZ, -R3.reuse ;  /* 0x000000ffff077224 */ /* 0x100fe200078e0a03 */
[----:B------:R-:W-:Y:S01]  /*2e680*/  SHF.R.S32.HI R6, RZ, 0x1f, R3 ;  /* 0x0000001fff067819 */ /* 0x000fe20000011403 */
[----:B------:R-:W-:Y:S01]  /*2e690*/  IMAD.WIDE.U32 R4, R3, UR4, R4 ;  /* 0x0000000403047c25 */ /* 0x000fe2000f8e0004 */
[-C--:B------:R-:W-:Y:S02]  /*2e6a0*/  ISETP.GE.AND P0, PT, R217, R13.reuse, PT ;  /* 0x0000000dd900720c */ /* 0x080fe40003f06270 */
[----:B------:R-:W-:Y:S01]  /*2e6b0*/  ISETP.GE.AND P1, PT, R216, R13, PT ;  /* 0x0000000dd800720c */ /* 0x000fe20003f26270 */
[----:B------:R-:W-:Y:S01]  /*2e6c0*/  IMAD.SHL.U32 R12, R10, 0x4, RZ ;  /* 0x000000040a0c7824 */ /* 0x000fe200078e00ff */
[----:B------:R-:W-:Y:S01]  /*2e6d0*/  SEL R10, RZ, 0xffffffff, P0 ;  /* 0xffffffffff0a7807 */ /* 0x000fe20000000000 */
[----:B------:R-:W-:Y:S01]  /*2e6e0*/  IMAD R7, R11, R7, R8 ;  /* 0x000000070b077224 */ /* 0x000fe200078e0208 */
[-C--:B------:R-:W-:Y:S01]  /*2e6f0*/  ISETP.GE.AND P0, PT, R215, R13.reuse, PT ;  /* 0x0000000dd700720c */ /* 0x080fe20003f06270 */
[----:B------:R-:W-:Y:S01]  /*2e700*/  IMAD R6, R6, UR4, RZ ;  /* 0x0000000406067c24 */ /* 0x000fe2000f8e02ff */
[----:B------:R-:W-:Y:S01]  /*2e710*/  LOP3.LUT R8, R12, 0x4, R9, 0xe2, !PT ;  /* 0x000000040c087812 */ /* 0x000fe200078ee209 */
[----:B------:R-:W-:Y:S01]  /*2e720*/  IMAD.SHL.U32 R15, R10, 0x8, RZ ;  /* 0x000000080a0f7824 */ /* 0x000fe200078e00ff */
[----:B------:R-:W-:Y:S01]  /*2e730*/  SEL R10, RZ, 0xffffffff, P0 ;  /* 0xffffffffff0a7807 */ /* 0x000fe20000000000 */
[----:B------:R-:W-:Y:S01]  /*2e740*/  IMAD R9, R3, UR5, R6 ;  /* 0x0000000503097c24 */ /* 0x000fe2000f8e0206 */
[----:B------:R-:W-:Y:S01]  /*2e750*/  SHF.R.S32.HI R3, RZ, 0x1f, R7 ;  /* 0x0000001fff037819 */ /* 0x000fe20000011407 */
[----:B------:R-:W-:Y:S01]  /*2e760*/  ULDC.64 UR4, c[0x0][0xbd8] ;  /* 0x0002f60000047ab9 */ /* 0x000fe20000000a00 */
[----:B------:R-:W-:Y:S01]  /*2e770*/  SEL R6, RZ, 0xffffffff, P1 ;  /* 0xffffffffff067807 */ /* 0x000fe20000800000 */
[----:B------:R-:W-:Y:S01]  /*2e780*/  IMAD.IADD R5, R5, 0x1, R9 ;  /* 0x0000000105057824 */ /* 0x000fe200078e0209 */
[----:B------:R-:W-:Y:S01]  /*2e790*/  ISETP.GE.AND P0, PT, R25, R13, PT ;  /* 0x0000000d1900720c */ /* 0x000fe20003f06270 */
[----:B------:R-:W-:Y:S01]  /*2e7a0*/  IMAD R0, R3, UR4, RZ ;  /* 0x0000000403007c24 */ /* 0x000fe2000f8e02ff */
[----:B------:R-:W-:Y:S01]  /*2e7b0*/  LOP3.LUT R8, R15, 0x8, R8, 0xe2, !PT ;  /* 0x000000080f087812 */ /* 0x000fe200078ee208 */
[----:B------:R-:W-:-:S02]  /*2e7c0*/  IMAD.SHL.U32 R15, R6, 0x10, RZ ;  /* 0x00000010060f7824 */ /* 0x000fc400078e00ff */
[----:B------:R-:W-:Y:S02]  /*2e7d0*/  IMAD R3, R7, UR5, R0 ;  /* 0x0000000507037c24 */ /* 0x000fe4000f8e0200 */
[----:B------:R-:W-:Y:S01]  /*2e7e0*/  IMAD.IADD R0, R14, 0x1, R181 ;  /* 0x000000010e007824 */ /* 0x000fe200078e02b5 */
[----:B------:R-:W-:Y:S01]  /*2e7f0*/  LOP3.LUT R8, R15, 0x10, R8, 0xe2, !PT ;  /* 0x000000100f087812 */ /* 0x000fe200078ee208 */
[----:B------:R-:W-:Y:S01]  /*2e800*/  IMAD.WIDE.U32 R4, R7, UR4, R4 ;  /* 0x0000000407047c25 */ /* 0x000fe2000f8e0004 */
[----:B------:R-:W-:Y:S01]  /*2e810*/  SEL R7, RZ, 0x40, P0 ;  /* 0x00000040ff077807 */ /* 0x000fe20000000000 */
[----:B------:R-:W-:Y:S01]  /*2e820*/  ULDC.64 UR4, c[0x0][0xb80] ;  /* 0x0002e00000047ab9 */ /* 0x000fe20000000a00 */
[----:B------:R-:W-:Y:S01]  /*2e830*/  ISETP.GE.AND P0, PT, R0, R21, PT ;  /* 0x000000150000720c */ /* 0x000fe20003f06270 */
[----:B------:R-:W-:Y:S01]  /*2e840*/  IMAD.SHL.U32 R9, R10, 0x20, RZ ;  /* 0x000000200a097824 */ /* 0x000fe200078e00ff */
[----:B------:R-:W-:Y:S01]  /*2e850*/  LEA R12, P1, R4, UR4, 0x1 ;  /* 0x00000004040c7c11 */ /* 0x000fe2000f8208ff */
[----:B------:R-:W-:Y:S01]  /*2e860*/  IMAD.IADD R3, R5, 0x1, R3 ;  /* 0x0000000105037824 */ /* 0x000fe200078e0203 */
[----:B------:R-:W-:-:S02]  /*2e870*/  SEL R5, RZ, 0x80, P2 ;  /* 0x00000080ff057807 */ /* 0x000fc40001000000 */
[----:B------:R-:W-:Y:S01]  /*2e880*/  LOP3.LUT R8, R9, 0x20, R8, 0xe2, !PT ;  /* 0x0000002009087812 */ /* 0x000fe200078ee208 */
[----:B------:R2:W3:Y:S01]  /*2e890*/  SHFL.IDX PT, R10, R12, RZ, 0x181f ;  /* 0x00181fff0c0a7589 */ /* 0x0004e200000e0000 */
[----:B------:R-:W-:Y:S02]  /*2e8a0*/  LEA.HI.X R3, R4, UR5, R3, 0x1, P1 ;  /* 0x0000000504037c11 */ /* 0x000fe400088f0c03 */
[----:B------:R-:W-:-:S03]  /*2e8b0*/  LOP3.LUT R14, R8, R7, RZ, 0xfc, !PT ;  /* 0x00000007080e7212 */ /* 0x000fc600078efcff */
[----:B------:R2:W4:Y:S01]  /*2e8c0*/  SHFL.IDX PT, R11, R3, RZ, 0x181f ;  /* 0x00181fff030b7589 */ /* 0x00052200000e0000 */
[----:B------:R-:W-:Y:S01]  /*2e8d0*/  LOP3.LUT R15, R14, R5, RZ, 0xfc, !PT ;  /* 0x000000050e0f7212 */ /* 0x000fe200078efcff */
[----:B------:R-:W-:Y:S06]  /*2e8e0*/  @P0 BRA `(.L_x_6903) ;  /* 0x00000000007c0947 */ /* 0x000fec0003800000 */
[-C--:B------:R-:W-:Y:S02]  /*2e8f0*/  ISETP.GE.AND P2, PT, R219, R13.reuse, PT ;  /* 0x0000000ddb00720c */ /* 0x080fe40003f46270 */
[-C--:B------:R-:W-:Y:S02]  /*2e900*/  ISETP.GE.AND P1, PT, R166, R13.reuse, PT ;  /* 0x0000000da600720c */ /* 0x080fe40003f26270 */
[-C--:B------:R-:W-:Y:S02]  /*2e910*/  ISETP.GE.AND P5, PT, R218, R13.reuse, PT ;  /* 0x0000000dda00720c */ /* 0x080fe40003fa6270 */
[----:B------:R-:W-:-:S07]  /*2e920*/  ISETP.GE.AND P3, PT, R217, R13, PT ;  /* 0x0000000dd900720c */ /* 0x000fce0003f66270 */
[C---:B---3--:R-:W-:Y:S02]  /*2e930*/  @!P2 LEA R4, P0, R219.reuse, R10, 0x1 ;  /* 0x0000000adb04a211 */ /* 0x048fe400078008ff */
[----:B----4-:R-:W-:Y:S02]  /*2e940*/  @!P1 IMAD.WIDE R6, R166, 0x2, R10 ;  /* 0x00000002a6069825 */ /* 0x010fe400078e020a */
[----:B------:R-:W-:Y:S02]  /*2e950*/  @!P2 LEA.HI.X R5, R219, R11, R34, 0x1, P0 ;  /* 0x0000000bdb05a211 */ /* 0x000fe400000f0c22 */
[----:B------:R-:W-:Y:S01]  /*2e960*/  LOP3.LUT P0, RZ, R14, 0x40, RZ, 0xc0, !PT ;  /* 0x000000400eff7812 */ /* 0x000fe2000780c0ff */
[----:B------:R3:W-:Y:S01]  /*2e970*/  @!P1 ST.E.128 desc[UR36][R6.64], RZ ;  /* 0x000000ff06009985 */ /* 0x0007e2000c101d24 */
[----:B------:R-:W-:-:S03]  /*2e980*/  ISETP.GE.AND P1, PT, R215, R13, PT ;  /* 0x0000000dd700720c */ /* 0x000fc60003f26270 */
[----:B------:R4:W-:Y:S01]  /*2e990*/  @!P2 ST.E.128 desc[UR36][R4.64], RZ ;  /* 0x000000ff0400a985 */ /* 0x0009e2000c101d24 */
[----:B------:R-:W-:Y:S02]  /*2e9a0*/  ISETP.GE.AND P2, PT, R216, R13, PT ;  /* 0x0000000dd800720c */ /* 0x000fe40003f46270 */
[----:B---3--:R-:W-:-:S04]  /*2e9b0*/  @!P5 LEA R6, P4, R218, R10, 0x1 ;  /* 0x0000000ada06d211 */ /* 0x008fc800078808ff */
[-C--:B------:R-:W-:Y:S02]  /*2e9c0*/  @!P5 LEA.HI.X R7, R218, R11.reuse, R33, 0x1, P4 ;  /* 0x0000000bda07d211 */ /* 0x080fe400020f0c21 */
[----:B------:R-:W-:Y:S02]  /*2e9d0*/  LOP3.LUT P4, RZ, R15, 0x80, RZ, 0xc0, !PT ;  /* 0x000000800fff7812 */ /* 0x000fe4000788c0ff */
[CC--:B----4-:R-:W-:Y:S01]  /*2e9e0*/  @!P3 LEA R4, P6, R217.reuse, R10.reuse, 0x1 ;  /* 0x0000000ad904b211 */ /* 0x0d0fe200078c08ff */
[----:B------:R3:W-:Y:S02]  /*2e9f0*/  @!P5 ST.E.128 desc[UR36][R6.64], RZ ;  /* 0x000000ff0600d985 */ /* 0x0007e4000c101d24 */
[C---:B------:R-:W-:Y:S02]  /*2ea00*/  @!P2 LEA R8, P5, R216.reuse, R10, 0x1 ;  /* 0x0000000ad808a211 */ /* 0x040fe400078a08ff */
[-C--:B------:R-:W-:Y:S02]  /*2ea10*/  @!P3 LEA.HI.X R5, R217, R11.reuse, R32, 0x1, P6 ;  /* 0x0000000bd905b211 */ /* 0x080fe400030f0c20 */
[----:B------:R-:W-:-:S03]  /*2ea20*/  @!P2 LEA.HI.X R9, R216, R11, R31, 0x1, P5 ;  /* 0x0000000bd809a211 */ /* 0x000fc600028f0c1f */
[----:B------:R4:W-:Y:S01]  /*2ea30*/  @!P3 ST.E.128 desc[UR36][R4.64], RZ ;  /* 0x000000ff0400b985 */ /* 0x0009e2000c101d24 */
[----:B---3--:R-:W-:-:S03]  /*2ea40*/  @!P1 LEA R6, P6, R215, R10, 0x1 ;  /* 0x0000000ad7069211 */ /* 0x008fc600078c08ff */
[----:B------:R3:W-:Y:S01]  /*2ea50*/  @!P2 ST.E.128 desc[UR36][R8.64], RZ ;  /* 0x000000ff0800a985 */ /* 0x0007e2000c101d24 */
[----:B------:R-:W-:Y:S02]  /*2ea60*/  @!P1 LEA.HI.X R7, R215, R11, R30, 0x1, P6 ;  /* 0x0000000bd7079211 */ /* 0x000fe400030f0c1e */
[----:B----4-:R-:W-:-:S03]  /*2ea70*/  @P0 LEA R4, P3, R25, R10, 0x1 ;  /* 0x0000000a19040211 */ /* 0x010fc600078608ff */
[----:B------:R3:W-:Y:S01]  /*2ea80*/  @!P1 ST.E.128 desc[UR36][R6.64], RZ ;  /* 0x000000ff06009985 */ /* 0x0007e2000c101d24 */
[C---:B------:R-:W-:Y:S02]  /*2ea90*/  @P4 LEA R10, P5, R20.reuse, R10, 0x1 ;  /* 0x0000000a140a4211 */ /* 0x040fe400078a08ff */
[-C--:B------:R-:W-:Y:S02]  /*2eaa0*/  @P0 LEA.HI.X R5, R25, R11.reuse, R27, 0x1, P3 ;  /* 0x0000000b19050211 */ /* 0x080fe400018f0c1b */
[----:B------:R-:W-:-:S03]  /*2eab0*/  @P4 LEA.HI.X R11, R20, R11, R24, 0x1, P5 ;  /* 0x0000000b140b4211 */ /* 0x000fc600028f0c18 */
[----:B------:R3:W-:Y:S04]  /*2eac0*/  @P0 ST.E.128 desc[UR36][R4.64], RZ ;  /* 0x000000ff04000985 */ /* 0x0007e8000c101d24 */
[----:B------:R3:W-:Y:S02]  /*2ead0*/  @P4 ST.E.128 desc[UR36][R10.64], RZ ;  /* 0x000000ff0a004985 */ /* 0x0007e4000c101d24 */
.L_x_6903:
[----:B------:R-:W-:Y:S05]  /*2eae0*/  BSYNC B1 ;  /* 0x0000000000017941 */ /* 0x000fea0003800000 */
.L_x_6902:
[----:B------:R-:W-:Y:S01]  /*2eaf0*/  VIADD R0, R0, 0x20 ;  /* 0x0000002000007836 */ /* 0x000fe20000000000 */
[----:B---34-:R3:W4:Y:S04]  /*2eb00*/  SHFL.IDX PT, R11, R3, 0x1, 0x181f ;  /* 0x00381f00030b7f89 */ /* 0x01872800000e0000 */
[----:B------:R-:W-:Y:S01]  /*2eb10*/  ISETP.GE.AND P0, PT, R0, R21, PT ;  /* 0x000000150000720c */ /* 0x000fe20003f06270 */
[----:B------:R3:W0:-:S12]  /*2eb20*/  SHFL.IDX PT, R10, R12, 0x1, 0x181f ;  /* 0x00381f000c0a7f89 */ /* 0x00061800000e0000 */
[----:B---3--:R-:W-:Y:S05]  /*2eb30*/  @P0 BRA `(.L_x_6894) ;  /* 0x00000000007c0947 */ /* 0x008fea0003800000 */
[-C--:B------:R-:W-:Y:S02]  /*2eb40*/  ISETP.GE.AND P6, PT, R166, R13.reuse, PT ;  /* 0x0000000da600720c */ /* 0x080fe40003fc6270 */
[-C--:B------:R-:W-:Y:S02]  /*2eb50*/  ISETP.GE.AND P5, PT, R219, R13.reuse, PT ;  /* 0x0000000ddb00720c */ /* 0x080fe40003fa6270 */
[-C--:B------:R-:W-:Y:S02]  /*2eb60*/  ISETP.GE.AND P4, PT, R218, R13.reuse, PT ;  /* 0x0000000dda00720c */ /* 0x080fe40003f86270 */
[-C--:B------:R-:W-:Y:S02]  /*2eb70*/  ISETP.GE.AND P3, PT, R217, R13.reuse, PT ;  /* 0x0000000dd900720c */ /* 0x080fe40003f66270 */
[-C--:B------:R-:W-:Y:S02]  /*2eb80*/  ISETP.GE.AND P2, PT, R216, R13.reuse, PT ;  /* 0x0000000dd800720c */ /* 0x080fe40003f46270 */
[----:B------:R-:W-:-:S03]  /*2eb90*/  ISETP.GE.AND P1, PT, R215, R13, PT ;  /* 0x0000000dd700720c */ /* 0x000fc60003f26270 */
[----:B0---4-:R-:W-:Y:S02]  /*2eba0*/  @!P6 IMAD.WIDE R6, R166, 0x2, R10 ;  /* 0x00000002a606e825 */ /* 0x011fe400078e020a */
[----:B------:R-:W-:-:S03]  /*2ebb0*/  @!P5 LEA R4, P0, R219, R10, 0x1 ;  /* 0x0000000adb04d211 */ /* 0x000fc600078008ff */
[----:B------:R0:W-:Y:S01]  /*2ebc0*/  @!P6 ST.E.128 desc[UR36][R6.64], RZ ;  /* 0x000000ff0600e985 */ /* 0x0001e2000c101d24 */
[----:B------:R-:W-:Y:S02]  /*2ebd0*/  @!P5 LEA.HI.X R5, R219, R11, R34, 0x1, P0 ;  /* 0x0000000bdb05d211 */ /* 0x000fe400000f0c22 */
[----:B------:R-:W-:-:S03]  /*2ebe0*/  LOP3.LUT P0, RZ, R14, 0x40, RZ, 0xc0, !PT ;  /* 0x000000400eff7812 */ /* 0x000fc6000780c0ff */
[----:B------:R3:W-:Y:S01]  /*2ebf0*/  @!P5 ST.E.128 desc[UR36][R4.64], RZ ;  /* 0x000000ff0400d985 */ /* 0x0007e2000c101d24 */
[----:B0-----:R-:W-:-:S04]  /*2ec00*/  @!P4 LEA R6, P6, R218, R10, 0x1 ;  /* 0x0000000ada06c211 */ /* 0x001fc800078c08ff */
[-C--:B------:R-:W-:Y:S02]  /*2ec10*/  @!P4 LEA.HI.X R7, R218, R11.reuse, R33, 0x1, P6 ;  /* 0x0000000bda07c211 */ /* 0x080fe400030f0c21 */
[----:B------:R-:W-:Y:S02]  /*2ec20*/  LOP3.LUT P6, RZ, R15, 0x80, RZ, 0xc0, !PT ;  /* 0x000000800fff7812 */ /* 0x000fe400078cc0ff */
[CC--:B---3--:R-:W-:Y:S01]  /*2ec30*/  @!P3 LEA R4, P5, R217.reuse, R10.reuse, 0x1 ;  /* 0x0000000ad904b211 */ /* 0x0c8fe200078a08ff */
[----:B------:R0:W-:Y:S01]  /*2ec40*/  @!P4 ST.E.128 desc[UR36][R6.64], RZ ;  /* 0x000000ff0600c985 */ /* 0x0001e2000c101d24 */
[C---:B------:R-:W-:Y:S02]  /*2ec50*/  @!P2 LEA R8, P4, R216.reuse, R10, 0x1 ;  /* 0x0000000ad808a211 */ /* 0x040fe400078808ff */
[-C--:B------:R-:W-:Y:S02]  /*2ec60*/  @!P3 LEA.HI.X R5, R217, R11.reuse, R32, 0x1, P5 ;  /* 0x0000000bd905b211 */ /* 0x080fe400028f0c20 */
[----:B------:R-:W-:-:S03]  /*2ec70*/  @!P2 LEA.HI.X R9, R216, R11, R31, 0x1, P4 ;  /* 0x0000000bd809a211 */ /* 0x000fc600020f0c1f */
[----:B------:R3:W-:Y:S01]  /*2ec80*/  @!P3 ST.E.128 desc[UR36][R4.64], RZ ;  /* 0x000000ff0400b985 */ /* 0x0007e2000c101d24 */
[----:B0-----:R-:W-:-:S03]  /*2ec90*/  @!P1 LEA R6, P5, R215, R10, 0x1 ;  /* 0x0000000ad7069211 */ /* 0x001fc600078a08ff */
[----:B------:R0:W-:Y:S01]  /*2eca0*/  @!P2 ST.E.128 desc[UR36][R8.64], RZ ;  /* 0x000000ff0800a985 */ /* 0x0001e2000c101d24 */
[----:B------:R-:W-:Y:S02]  /*2ecb0*/  @!P1 LEA.HI.X R7, R215, R11, R30, 0x1, P5 ;  /* 0x0000000bd7079211 */ /* 0x000fe400028f0c1e */
[----:B---3--:R-:W-:-:S03]  /*2ecc0*/  @P0 LEA R4, P3, R25, R10, 0x1 ;  /* 0x0000000a19040211 */ /* 0x008fc600078608ff */
[----:B------:R0:W-:Y:S01]  /*2ecd0*/  @!P1 ST.E.128 desc[UR36][R6.64], RZ ;  /* 0x000000ff06009985 */ /* 0x0001e2000c101d24 */
[C---:B------:R-:W-:Y:S02]  /*2ece0*/  @P6 LEA R10, P4, R20.reuse, R10, 0x1 ;  /* 0x0000000a140a6211 */ /* 0x040fe400078808ff */
[-C--:B------:R-:W-:Y:S02]  /*2ecf0*/  @P0 LEA.HI.X R5, R25, R11.reuse, R27, 0x1, P3 ;  /* 0x0000000b19050211 */ /* 0x080fe400018f0c1b */
[----:B------:R-:W-:-:S03]  /*2ed00*/  @P6 LEA.HI.X R11, R20, R11, R24, 0x1, P4 ;  /* 0x0000000b140b6211 */ /* 0x000fc600020f0c18 */
[----:B------:R0:W-:Y:S04]  /*2ed10*/  @P0 ST.E.128 desc[UR36][R4.64], RZ ;  /* 0x000000ff04000985 */ /* 0x0001e8000c101d24 */
[----:B------:R0:W-:Y:S02]  /*2ed20*/  @P6 ST.E.128 desc[UR36][R10.64], RZ ;  /* 0x000000ff0a006985 */ /* 0x0001e4000c101d24 */
.L_x_6894:
[----:B------:R-:W-:Y:S05]  /*2ed30*/  BSYNC B0 ;  /* 0x0000000000007941 */ /* 0x000fea0003800000 */
.L_x_6886:
[----:B------:R-:W-:Y:S02]  /*2ed40*/  ULDC UR4, c[0x0][0xd3c] ;  /* 0x00034f0000047ab9 */ /* 0x000fe40000000800 */
[----:B-1----:R-:W-:-:S13]  /*2ed50*/  ISETP.GE.AND P0, PT, R87, UR4, PT ;  /* 0x0000000457007c0c */ /* 0x002fda000bf06270 */
[----:B------:R-:W-:Y:S05]  /*2ed60*/  @!P0 BRA `(.L_x_6904) ;  /* 0xfffffd2800808947 */ /* 0x000fea000383ffff */
[----:B------:R-:W-:Y:S05]  /*2ed70*/  BRA `(.L_x_6670) ;  /* 0x0000009400f07947 */ /* 0x000fea0003800000 */
.L_x_6668:
[----:B------:R-:W-:-:S08]  /*2ed80*/  NOP ;  /* 0x0000000000007918 */ /* 0x000fd00000000000 */
[----:B------:R-:W0:-:S00]  /*2ed90*/  USETMAXREG.DEALLOC.CTAPOOL 0x28 ;  /* 0x00000028000079c8 */ /* 0x000e0000080e0500 */
        /* <DEDUP_REMOVED lines=14> */
.L_x_6905:
        /* <DEDUP_REMOVED lines=44> */
.L_x_6909:
[----:B------:R-:W0:Y:S01]  /*2f140*/  LDC R0, c[0x0][0xd3c] ;  /* 0x00034f00ff007b82 */ /* 0x000e220000000800 */
[----:B------:R-:W-:Y:S01]  /*2f150*/  UIADD3 UR4, UR4, 0x1f, URZ ;  /* 0x0000001f04047890 */ /* 0x000fe2000fffe03f */
[----:B------:R-:W-:Y:S02]  /*2f160*/  ULDC UR7, c[0x0][0xd3c] ;  /* 0x00034f0000077ab9 */ /* 0x000fe40000000800 */
[----:B------:R-:W-:-:S03]  /*2f170*/  IMAD.U32 R27, RZ, RZ, UR7 ;  /* 0x00000007ff1b7e24 */ /* 0x000fc6000f8e00ff */
        /* <DEDUP_REMOVED lines=33> */
.L_x_6907:
        /* <DEDUP_REMOVED lines=13> */
.L_x_6910:
        /* <DEDUP_REMOVED lines=62> */
.L_x_6911:
        /* <DEDUP_REMOVED lines=61> */
.L_x_6912:
[----:B------:R-:W-:-:S05]  /*2fc10*/  LOP3.LUT R25, RZ, R2, RZ, 0x33, !PT ;  /* 0x00000002ff197212 */ /* 0x000fca00078e33ff */
[----:B------:R-:W-:Y:S01]  /*2fc20*/  IMAD.IADD R25, R0, 0x1, R25 ;  /* 0x0000000100197824 */ /* 0x000fe200078e0219 */
[----:B------:R-:W-:Y:S06]  /*2fc30*/  BRA `(.L_x_6913) ;  /* 0x00000000000c7947 */ /* 0x000fec0003800000 */
.L_x_6908:
[----:B------:R-:W-:Y:S02]  /*2fc40*/  IMAD.MOV.U32 R25, RZ, RZ, RZ ;  /* 0x000000ffff197224 */ /* 0x000fe400078e00ff */
[----:B------:R-:W-:Y:S02]  /*2fc50*/  IMAD.U32 R24, RZ, RZ, UR6 ;  /* 0x00000006ff187e24 */ /* 0x000fe4000f8e00ff */
[----:B------:R-:W-:-:S07]  /*2fc60*/  IMAD.MOV.U32 R26, RZ, RZ, RZ ;  /* 0x000000ffff1a7224 */ /* 0x000fce00078e00ff */
.L_x_6913:
[----:B------:R-:W-:-:S13]  /*2fc70*/  ISETP.NE.AND P0, PT, R7, RZ, PT ;  /* 0x000000ff0700720c */ /* 0x000fda0003f05270 */
[----:B------:R-:W0:Y:S01]  /*2fc80*/  @!P0 S2R R3, SR_CgaCtaId ;  /* 0x0000000000038919 */ /* 0x000e220000008800 */
[----:B------:R-:W-:-:S04]  /*2fc90*/  @!P0 MOV R0, 0x400 ;  /* 0x0000040000008802 */ /* 0x000fc80000000f00 */
[----:B0-----:R-:W-:-:S05]  /*2fca0*/  @!P0 LEA R0, R3, R0, 0x18 ;  /* 0x0000000003008211 */ /* 0x001fca00078ec0ff */
[----:B------:R1:W-:Y:S01]  /*2fcb0*/  @!P0 STS.128 [R0+0x388d0], R24 ;  /* 0x0388d01800008388 */ /* 0x0003e20000000c00 */
[----:B------:R-:W-:Y:S06]  /*2fcc0*/  BAR.ARV 0x5, 0x180 ;  /* 0x0146000000007b1d */ /* 0x000fec0000002000 */
.L_x_6906:
[----:B------:R2:W-:Y:S01]  /*2fcd0*/  STL [R1+0x43c], RZ ;  /* 0x00043cff01007387 */ /* 0x0005e20000100800 */
[----:B------:R-:W-:Y:S01]  /*2fce0*/  ULDC UR4, c[0x0][0xd3c] ;  /* 0x00034f0000047ab9 */ /* 0x000fe20000000800 */
[----:B------:R-:W-:Y:S01]  /*2fcf0*/  IMAD.MOV.U32 R28, RZ, RZ, 0x1 ;  /* 0x00000001ff1c7424 */ /* 0x000fe200078e00ff */
[----:B0-----:R-:W-:Y:S01]  /*2fd00*/  ISETP.GE.AND P0, PT, R27, UR4, PT ;  /* 0x000000041b007c0c */ /* 0x001fe2000bf06270 */
[----:B------:R-:W-:-:S12]  /*2fd10*/  IMAD.MOV.U32 R22, RZ, RZ, RZ ;  /* 0x000000ffff167224 */ /* 0x000fd800078e00ff */
[----:B--2---:R-:W-:Y:S05]  /*2fd20*/  @P0 BRA `(.L_x_6914) ;  /* 0x0000008400280947 */ /* 0x004fea0003800000 */
[----:B------:R-:W0:Y:S01]  /*2fd30*/  S2R R5, SR_TID.X ;  /* 0x0000000000057919 */ /* 0x000e220000002100 */
[----:B------:R-:W2:Y:S01]  /*2fd40*/  S2UR UR5, SR_CgaCtaId ;  /* 0x00000000000579c3 */ /* 0x000ea20000008800 */
[----:B------:R-:W-:Y:S01]  /*2fd50*/  UMOV UR4, 0x400 ;  /* 0x0000040000047882 */ /* 0x000fe20000000000 */
[----:B------:R-:W-:Y:S01]  /*2fd60*/  BSSY B8, `(.L_x_6914) ;  /* 0x0000846000087945 */ /* 0x000fe20003800000 */
[----:B------:R3:W-:Y:S01]  /*2fd70*/  STL [R1+0x43c], RZ ;  /* 0x00043cff01007387 */ /* 0x0007e20000100800 */
[----:B------:R-:W-:Y:S01]  /*2fd80*/  IMAD.MOV.U32 R29, RZ, RZ, 0x1 ;  /* 0x00000001ff1d7424 */ /* 0x000fe200078e00ff */
[----:B------:R-:W-:Y:S01]  /*2fd90*/  ULDC.64 UR40, c[0x0][0x198] ;  /* 0x0000660000287ab9 */ /* 0x000fe20000000a00 */
[----:B------:R-:W-:Y:S01]  /*2fda0*/  IMAD.MOV.U32 R19, RZ, RZ, RZ ;  /* 0x000000ffff137224 */ /* 0x000fe200078e00ff */
[----:B------:R-:W-:Y:S01]  /*2fdb0*/  ULOP3.LUT UR44, UR60, 0x2, URZ, 0xfc, !UPT ;  /* 0x000000023c2c7892 */ /* 0x000fe2000f8efc3f */
[----:B------:R-:W-:Y:S01]  /*2fdc0*/  IMAD.MOV.U32 R22, RZ, RZ, RZ ;  /* 0x000000ffff167224 */ /* 0x000fe200078e00ff */
[----:B------:R-:W-:Y:S01]  /*2fdd0*/  ULDC UR43, c[0x0][0xc] ;  /* 0x00000300002b7ab9 */ /* 0x000fe20000000800 */
[----:B------:R-:W-:Y:S01]  /*2fde0*/  IMAD.MOV.U32 R28, RZ, RZ, 0x1 ;  /* 0x00000001ff1c7424 */ /* 0x000fe200078e00ff */
[----:B--2---:R-:W-:-:S06]  /*2fdf0*/  ULEA UR4, UR5, UR4, 0x18 ;  /* 0x0000000405047291 */ /* 0x004fcc000f8ec03f */
[----:B------:R-:W-:Y:S01]  /*2fe00*/  IMAD.U32 R18, RZ, RZ, UR4 ;  /* 0x00000004ff127e24 */ /* 0x000fe2000f8e00ff */
[C---:B0-----:R-:W-:Y:S01]  /*2fe10*/  LOP3.LUT R4, R5.reuse, 0x7f, RZ, 0xc0, !PT ;  /* 0x0000007f05047812 */ /* 0x041fe200078ec0ff */
[----:B-1----:R-:W-:-:S04]  /*2fe20*/  IMAD.SHL.U32 R0, R5, 0x8, RZ ;  /* 0x0000000805007824 */ /* 0x002fc800078e00ff */
[----:B------:R-:W-:Y:S01]  /*2fe30*/  IMAD.SHL.U32 R36, R4, 0x8, RZ ;  /* 0x0000000804247824 */ /* 0x000fe200078e00ff */
[C---:B------:R-:W-:Y:S02]  /*2fe40*/  LOP3.LUT R2, R0.reuse, 0x1f8, RZ, 0xc0, !PT ;  /* 0x000001f800027812 */ /* 0x040fe400078ec0ff */
[----:B------:R-:W-:Y:S02]  /*2fe50*/  LOP3.LUT R0, R0, 0x38, RZ, 0xc0, !PT ;  /* 0x0000003800007812 */ /* 0x000fe400078ec0ff */
[----:B------:R-:W-:Y:S01]  /*2fe60*/  LOP3.LUT R3, R2, 0x38, R5, 0x78, !PT ;  /* 0x0000003802037812 */ /* 0x000fe200078e7805 */
[----:B------:R-:W-:-:S03]  /*2fe70*/  IMAD.SHL.U32 R2, R5, 0x10, RZ ;  /* 0x0000001005027824 */ /* 0x000fc600078e00ff */
[----:B------:R-:W-:Y:S02]  /*2fe80*/  LOP3.LUT R36, R3, 0x200, R36, 0xf8, !PT ;  /* 0x0000020003247812 */ /* 0x000fe400078ef824 */
[----:B------:R-:W-:Y:S02]  /*2fe90*/  SHF.R.U32.HI R3, RZ, 0x3, R4 ;  /* 0x00000003ff037819 */ /* 0x000fe40000011604 */
[----:B------:R-:W-:Y:S01]  /*2fea0*/  LOP3.LUT R4, R0, 0x80, RZ, 0xfc, !PT ;  /* 0x0000008000047812 */ /* 0x000fe200078efcff */
[----:B------:R-:W-:Y:S01]  /*2feb0*/  IMAD R23, R36, 0x2, R18 ;  /* 0x0000000224177824 */ /* 0x000fe200078e0212 */
[----:B------:R-:W-:Y:S02]  /*2fec0*/  LOP3.LUT R3, R3, 0x70, R2, 0xf8, !PT ;  /* 0x0000007003037812 */ /* 0x000fe400078ef802 */
[C---:B------:R-:W-:Y:S02]  /*2fed0*/  LOP3.LUT R2, R0.reuse, 0x40, RZ, 0xfc, !PT ;  /* 0x0000004000027812 */ /* 0x040fe400078efcff */
[----:B------:R-:W-:-:S02]  /*2fee0*/  LOP3.LUT R3, R0, 0xc0, RZ, 0xfc, !PT ;  /* 0x000000c000037812 */ /* 0x000fc400078efcff */
[C---:B------:R-:W-:Y:S02]  /*2fef0*/  LOP3.LUT R2, R0.reuse, 0x100, RZ, 0xfc, !PT ;  /* 0x0000010000027812 */ /* 0x040fe400078efcff */
[C---:B------:R-:W-:Y:S02]  /*2ff00*/  LOP3.LUT R3, R0.reuse, 0x140, RZ, 0xfc, !PT ;  /* 0x0000014000037812 */ /* 0x040fe400078efcff */
[C---:B------:R-:W-:Y:S02]  /*2ff10*/  LOP3.LUT R2, R0.reuse, 0x180, RZ, 0xfc, !PT ;  /* 0x0000018000027812 */ /* 0x040fe400078efcff */
[----:B---3--:R-:W-:-:S07]  /*2ff20*/  LOP3.LUT R0, R0, 0x1c0, RZ, 0xfc, !PT ;  /* 0x000001c000007812 */ /* 0x008fce00078efcff */
.L_x_7047:
[----:B------:R-:W-:Y:S05]  /*2ff30*/  YIELD ;  /* 0x0000000000007946 */ /* 0x000fea0003800000 */
[----:B------:R-:W-:Y:S01]  /*2ff40*/  ULDC.64 UR4, c[0x0][0xb20] ;  /* 0x0002c80000047ab9 */ /* 0x000fe20000000a00 */
[----:B------:R-:W-:Y:S01]  /*2ff50*/  IMAD.MOV.U32 R34, RZ, RZ, RZ ;  /* 0x000000ffff227224 */ /* 0x000fe200078e00ff */
[----:B------:R-:W-:Y:S01]  /*2ff60*/  ISETP.NE.U32.AND P0, PT, RZ, UR4, PT ;  /* 0x00000004ff007c0c */ /* 0x000fe2000bf05070 */
[----:B0-----:R-:W0:Y:S01]  /*2ff70*/  LDC.64 R4, c[0x0][0xaf8] ;  /* 0x0002be00ff047b82 */ /* 0x001e220000000a00 */
[----:B------:R-:W-:Y:S01]  /*2ff80*/  IMAD.MOV.U32 R0, RZ, RZ, RZ ;  /* 0x000000ffff007224 */ /* 0x000fe200078e00ff */
[----:B------:R-:W-:Y:S01]  /*2ff90*/  ULDC.64 UR6, c[0x0][0xb08] ;  /* 0x0002c20000067ab9 */ /* 0x000fe20000000a00 */
[----:B------:R-:W-:Y:S01]  /*2ffa0*/  ISETP.NE.AND.EX P0, PT, RZ, UR5, PT, P0 ;  /* 0x00000005ff007c0c */ /* 0x000fe2000bf05300 */
[----:B------:R-:W-:-:S12]  /*2ffb0*/  ULDC.64 UR4, c[0x0][0xb10] ;  /* 0x0002c40000047ab9 */ /* 0x000fd80000000a00 */
[----:B-1----:R-:W1:Y:S02]  /*2ffc0*/  @P0 LDC.64 R2, c[0x0][0xb20] ;  /* 0x0002c800ff020b82 */ /* 0x002e640000000a00 */
[----:B-1----:R-:W-:-:S05]  /*2ffd0*/  @P0 IMAD.WIDE R2, R27, 0x4, R2 ;  /* 0x000000041b020825 */ /* 0x002fca00078e0202 */
[----:B------:R1:W5:Y:S01]  /*2ffe0*/  @P0 LDG.E R34, desc[UR36][R2.64] ;  /* 0x0000002402220981 */ /* 0x000362000c1e1900 */
[----:B------:R-:W-:Y:S01]  /*2fff0*/  ISETP.NE.U32.AND P0, PT, RZ, UR4, PT ;  /* 0x00000004ff007c0c */ /* 0x000fe2000bf05070 */
[----:B0-----:R-:W-:Y:S01]  /*30000*/  IMAD.WIDE R4, R27, 0x4, R4 ;  /* 0x000000041b047825 */ /* 0x001fe200078e0204 */
[----:B------:R-:W-:Y:S02]  /*30010*/  ISETP.NE.U32.AND P1, PT, RZ, UR6, PT ;  /* 0x00000006ff007c0c */ /* 0x000fe4000bf25070 */
[----:B------:R-:W-:Y:S01]  /*30020*/  ISETP.NE.AND.EX P2, PT, RZ, UR5, PT, P0 ;  /* 0x00000005ff007c0c */ /* 0x000fe2000bf45300 */
[----:B------:R-:W-:Y:S01]  /*30030*/  ULDC.64 UR4, c[0x0][0xaf8] ;  /* 0x0002be0000047ab9 */ /* 0x000fe20000000a00 */
[----:B------:R-:W-:Y:S01]  /*30040*/  ISETP.NE.AND.EX P1, PT, RZ, UR7, PT, P1 ;  /* 0x00000007ff007c0c */ /* 0x000fe2000bf25310 */
[----:B---3--:R-:W-:Y:S01]  /*30050*/  IMAD.MOV.U32 R6, RZ, RZ, RZ ;  /* 0x000000ffff067224 */ /* 0x008fe200078e00ff */
[----:B------:R-:W-:Y:S01]  /*30060*/  ISETP.NE.U32.AND P0, PT, RZ, UR4, PT ;  /* 0x00000004ff007c0c */ /* 0x000fe2000bf05070 */
[----:B-1----:R-:W0:Y:S03]  /*30070*/  LDC.64 R2, c[0x0][0xb08] ;  /* 0x0002c200ff027b82 */ /* 0x002e260000000a00 */
[----:B------:R-:W-:-:S05]  /*30080*/  ISETP.NE.AND.EX P0, PT, RZ, UR5, PT, P0 ;  /* 0x00000005ff007c0c */ /* 0x000fca000bf05300 */
[----:B------:R-:W1:Y:S08]  /*30090*/  @P2 LDC.64 R8, c[0x0][0xb10] ;  /* 0x0002c400ff082b82 */ /* 0x000e700000000a00 */
[----:B--2---:R-:W2:Y:S01]  /*300a0*/  @P0 LDG.E R0, desc[UR36][R4.64] ;  /* 0x0000002404000981 */ /* 0x004ea2000c1e1900 */
[----:B------:R-:W-:Y:S01]  /*300b0*/  ULDC UR4, c[0x0][0x288] ;  /* 0x0000a20000047ab9 */ /* 0x000fe20000000800 */
[----:B0-----:R-:W-:-:S05]  /*300c0*/  IMAD.WIDE R2, R27, 0x4, R2 ;  /* 0x000000041b027825 */ /* 0x001fca00078e0202 */
[----:B------:R0:W5:Y:S01]  /*300d0*/  @P1 LDG.E R6, desc[UR36][R2.64] ;  /* 0x0000002402061981 */ /* 0x000162000c1e1900 */
[----:B-1----:R-:W-:-:S03]  /*300e0*/  @P2 IMAD.WIDE R8, R27, 0x4, R8 ;  /* 0x000000041b082825 */ /* 0x002fc600078e0208 */
[----:B--2---:R1:W-:Y:S02]  /*300f0*/  STL [R1+0x418], R0 ;  /* 0x0004180001007387 */ /* 0x0043e40000100800 */
[----:B-1----:R-:W-:Y:S01]  /*30100*/  IMAD.U32 R0, RZ, RZ, UR4 ;  /* 0x00000004ff007e24 */ /* 0x002fe2000f8e00ff */
[----:B------:R-:W-:-:S05]  /*30110*/  ULDC.64 UR4, c[0x0][0x418] ;  /* 0x0001060000047ab9 */ /* 0x000fca0000000a00 */
[----:B------:R-:W2:Y:S01]  /*30120*/  @P2 LDG.E R0, desc[UR36][R8.64] ;  /* 0x0000002408002981 */ /* 0x000ea2000c1e1900 */
[----:B------:R-:W-:-:S03]  /*30130*/  UISETP.NE.U32.AND UP0, UPT, UR4, URZ, UPT ;  /* 0x0000003f0400728c */ /* 0x000fc6000bf05070 */
[----:B------:R-:W-:Y:S01]  /*30140*/  ULDC UR4, c[0x0][0x424] ;  /* 0x0001090000047ab9 */ /* 0x000fe20000000800 */
[----:B------:R-:W-:-:S03]  /*30150*/  UISETP.NE.AND.EX UP0, UPT, UR5, URZ, UPT, UP0 ;  /* 0x0000003f0500728c */ /* 0x000fc6000bf05300 */
[----:B------:R-:W-:Y:S01]  /*30160*/  ULDC UR5, c[0x0][0x2f0] ;  /* 0x0000bc0000057ab9 */ /* 0x000fe20000000800 */
[----:B------:R-:W-:-:S04]  /*30170*/  USEL UR4, UR4, 0x1, UP0 ;  /* 0x0000000104047887 */ /* 0x000fc80008000000 */
[----:B------:R-:W-:-:S03]  /*30180*/  UIMAD UR4, UR4, UR5, URZ ;  /* 0x00000005040472a4 */ /* 0x000fc6000f8e023f */
[----:B------:R-:W-:Y:S02]  /*30190*/  ULDC UR5, c[0x0][0x348] ;  /* 0x0000d20000057ab9 */ /* 0x000fe40000000800 */
[----:B------:R-:W-:Y:S02]  /*301a0*/  IMAD.U32 R7, RZ, RZ, UR5 ;  /* 0x00000005ff077e24 */ /* 0x000fe4000f8e00ff */
[----:B------:R-:W-:Y:S01]  /*301b0*/  IMAD.U32 R10, RZ, RZ, UR4 ;  /* 0x00000004ff0a7e24 */ /* 0x000fe2000f8e00ff */
[----:B--2---:R0:W-:Y:S01]  /*301c0*/  STL [R1+0x410], R0 ;  /* 0x0004100001007387 */ /* 0x0041e20000100800 */
[----:B------:R-:W-:Y:S01]  /*301d0*/  IMAD.MOV.U32 R12, RZ, RZ, R0 ;  /* 0x000000ffff0c7224 */ /* 0x000fe200078e0000 */
[----:B------:R-:W-:Y:S06]  /*301e0*/  @P2 BRA `(.L_x_6915) ;  /* 0x0000000000142947 */ /* 0x000fec0003800000 */
[----:B------:R-:W-:Y:S05]  /*301f0*/  @!P0 BRA `(.L_x_6915) ;  /* 0x0000000000108947 */ /* 0x000fea0003800000 */
[----:B------:R-:W2:Y:S04]  /*30200*/  LDG.E R9, desc[UR36][R4.64] ;  /* 0x0000002404097981 */ /* 0x000ea8000c1e1900 */
[----:B0-----:R-:W2:Y:S02]  /*30210*/  LDG.E R0, desc[UR36][R4.64+0x4] ;  /* 0x0000042404007981 */ /* 0x001ea4000c1e1900 */
[----:B--2---:R-:W-:-:S05]  /*30220*/  IMAD.IADD R12, R0, 0x1, -R9 ;  /* 0x00000001000c7824 */ /* 0x004fca00078e0a09 */
[----:B------:R1:W-:Y:S02]  /*30230*/  STL [R1+0x410], R12 ;  /* 0x0004100c01007387 */ /* 0x0003e40000100800 */
.L_x_6915:
[----:B------:R-:W-:Y:S01]  /*30240*/  ULDC.64 UR4, c[0x0][0xb18] ;  /* 0x0002c60000047ab9 */ /* 0x000fe20000000a00 */
[C---:B0-----:R-:W-:Y:S02]  /*30250*/  LOP3.LUT R0, R26.reuse, 0xff000000, RZ, 0xc0, !PT ;  /* 0xff0000001a007812 */ /* 0x041fe400078ec0ff */
[----:B------:R-:W-:Y:S02]  /*30260*/  ISETP.NE.U32.AND P0, PT, RZ, UR4, PT ;  /* 0x00000004ff007c0c */ /* 0x000fe4000bf05070 */
[----:B------:R-:W-:Y:S02]  /*30270*/  SHF.R.U32.HI R5, RZ, 0x8, R0 ;  /* 0x00000008ff057819 */ /* 0x000fe40000011600 */
[----:B------:R-:W-:Y:S02]  /*30280*/  ISETP.NE.AND.EX P0, PT, RZ, UR5, PT, P0 ;  /* 0x00000005ff007c0c */ /* 0x000fe4000bf05300 */
[C---:B------:R-:W-:Y:S02]  /*30290*/  LOP3.LUT R0, R26.reuse, 0xff0000, RZ, 0xc0, !PT ;  /* 0x00ff00001a007812 */ /* 0x040fe400078ec0ff */
[----:B------:R-:W-:-:S02]  /*302a0*/  LOP3.LUT R16, R26, 0xffff, RZ, 0xc0, !PT ;  /* 0x0000ffff1a107812 */ /* 0x000fc400078ec0ff */
[----:B------:R-:W-:-:S07]  /*302b0*/  LEA.HI R0, R0, R5, RZ, 0x10 ;  /* 0x0000000500007211 */ /* 0x000fce00078f80ff */
[----:B------:R-:W-:Y:S05]  /*302c0*/  @!P0 BRA `(.L_x_6916) ;  /* 0x0000000000108947 */ /* 0x000fea0003800000 */
[----:B------:R-:W0:Y:S02]  /*302d0*/  LDC.64 R4, c[0x0][0xb18] ;  /* 0x0002c600ff047b82 */ /* 0x000e240000000a00 */
[----:B0-----:R-:W-:-:S05]  /*302e0*/  IMAD.WIDE R4, R27, 0x4, R4 ;  /* 0x000000041b047825 */ /* 0x001fca00078e0204 */
[----:B------:R0:W5:Y:S01]  /*302f0*/  LDG.E R10, desc[UR36][R4.64] ;  /* 0x00000024040a7981 */ /* 0x000162000c1e1900 */
[----:B------:R-:W-:Y:S05]  /*30300*/  BRA `(.L_x_6917) ;  /* 0x0000000000247947 */ /* 0x000fea0003800000 */
.L_x_6916:
        /* <DEDUP_REMOVED lines=9> */
.L_x_6917:
[----:B0-----:R-:W2:Y:S01]  /*303a0*/  @P1 LDG.E R4, desc[UR36][R2.64] ;  /* 0x0000002402041981 */ /* 0x001ea2000c1e1900 */
[----:B------:R-:W0:Y:S03]  /*303b0*/  LDC R5, c[0x0][0x448] ;  /* 0x00011200ff057b82 */ /* 0x000e260000000800 */
[----:B------:R-:W2:Y:S01]  /*303c0*/  @P1 LDG.E R9, desc[UR36][R2.64+0x4] ;  /* 0x0000042402091981 */ /* 0x000ea2000c1e1900 */
[----:B-----5:R-:W-:Y:S02]  /*303d0*/  IMAD.IADD R10, R10, 0x1, -R34 ;  /* 0x000000010a0a7824 */ /* 0x020fe400078e0a22 */
[----:B------:R-:W-:Y:S01]  /*303e0*/  IMAD.SHL.U32 R32, R25, 0x40, RZ ;  /* 0x0000004019207824 */ /* 0x000fe200078e00ff */
[----:B0-----:R-:W-:-:S13]  /*303f0*/  ISETP.NE.AND P2, PT, R5, 0x1, PT ;  /* 0x000000010500780c */ /* 0x001fda0003f45270 */
[----:B------:R-:W0:Y:S08]  /*30400*/  @P2 LDC R8, c[0x0][0x44c] ;  /* 0x00011300ff082b82 */ /* 0x000e300000000800 */
[----:B------:R-:W3:Y:S01]  /*30410*/  @P2 LDC R5, c[0x0][0x450] ;  /* 0x00011400ff052b82 */ /* 0x000ee20000000800 */
[----:B--2---:R-:W-:Y:S02]  /*30420*/  @P1 IMAD.IADD R7, R9, 0x1, -R4 ;  /* 0x0000000109071824 */ /* 0x004fe400078e0a04 */
[----:B------:R-:W-:-:S02]  /*30430*/  VIADD R9, R32, 0x3f ;  /* 0x0000003f20097836 */ /* 0x000fc40000000000 */
[----:B------:R-:W-:Y:S02]  /*30440*/  IMAD.IADD R26, R10, 0x1, R7 ;  /* 0x000000010a1a7824 */ /* 0x000fe400078e0207 */
[----:B0-----:R-:W-:-:S04]  /*30450*/  @P2 IMAD.HI.U32 R8, R9, R8, RZ ;  /* 0x0000000809082227 */ /* 0x001fc800078e00ff */
[C---:B------:R-:W-:Y:S01]  /*30460*/  VIADD R20, R26.reuse, 0x3f ;  /* 0x0000003f1a147836 */ /* 0x040fe20000000000 */
[----:B---3--:R-:W-:Y:S02]  /*30470*/  @P2 SHF.R.U32.HI R9, RZ, R5, R8 ;  /* 0x00000005ff092219 */ /* 0x008fe40000011608 */
[----:B------:R-:W-:Y:S02]  /*30480*/  IADD3 R8, R26, 0x1, -R12 ;  /* 0x000000011a087810 */ /* 0x000fe40007ffe80c */
[----:B------:R-:W-:-:S03]  /*30490*/  SHF.R.S32.HI R3, RZ, 0x1f, R20 ;  /* 0x0000001fff037819 */ /* 0x000fc60000011414 */
[----:B------:R-:W-:Y:S01]  /*304a0*/  IMAD.IADD R9, R8, 0x1, R9 ;  /* 0x0000000108097824 */ /* 0x000fe200078e0209 */
        /* <DEDUP_REMOVED lines=17> */
.L_x_6920:
[----:B------:R-:W-:-:S13]  /*305c0*/  ISETP.NE.AND P0, PT, R3, 0x1, PT ;  /* 0x000000010300780c */ /* 0x000fda0003f05270 */
[----:B------:R-:W0:Y:S02]  /*305d0*/  @P0 LDC.64 R4, c[0x0][0xae0] ;  /* 0x0002b800ff040b82 */ /* 0x000e240000000a00 */
[----:B0-----:R-:W-:-:S05]  /*305e0*/  @P0 IMAD.HI.U32 R4, R11, R4, RZ ;  /* 0x000000040b040227 */ /* 0x001fca00078e00ff */
[----:B------:R-:W-:-:S07]  /*305f0*/  @P0 SHF.R.U32.HI R11, RZ, R5, R4 ;  /* 0x00000005ff0b0219 */ /* 0x000fce0000011604 */
.L_x_6921:
[----:B------:R-:W-:Y:S05]  /*30600*/  BSYNC B0 ;  /* 0x0000000000007941 */ /* 0x000fea0003800000 */
.L_x_6919:
[----:B------:R-:W-:-:S05]  /*30610*/  IMAD R11, R11, R3, R3 ;  /* 0x000000030b0b7224 */ /* 0x000fca00078e0203 */
[----:B------:R-:W-:-:S07]  /*30620*/  VIMNMX R2, R2, R11, PT ;  /* 0x0000000b02027248 */ /* 0x000fce0003fe0100 */
.L_x_6918:
        /* <DEDUP_REMOVED lines=9> */
[----:B-1----:R-:W-:Y:S01]  /*306c0*/  IMAD.IADD R12, R9, 0x1, R4 ;  /* 0x00000001090c7824 */ /* 0x002fe200078e0204 */
        /* <DEDUP_REMOVED lines=15> */
.L_x_6924:
[----:B------:R-:W-:-:S13]  /*307c0*/  ISETP.NE.AND P0, PT, R3, 0x1, PT ;  /* 0x000000010300780c */ /* 0x000fda0003f05270 */
[----:B------:R-:W0:Y:S02]  /*307d0*/  @P0 LDC.64 R4, c[0x0][0xae0] ;  /* 0x0002b800ff040b82 */ /* 0x000e240000000a00 */
[----:B0-----:R-:W-:-:S05]  /*307e0*/  @P0 IMAD.HI.U32 R4, R12, R4, RZ ;  /* 0x000000040c040227 */ /* 0x001fca00078e00ff */
[----:B------:R-:W-:-:S07]  /*307f0*/  @P0 SHF.R.U32.HI R12, RZ, R5, R4 ;  /* 0x00000005ff0c0219 */ /* 0x000fce0000011604 */
.L_x_6925:
[----:B------:R-:W-:Y:S05]  /*30800*/  BSYNC B0 ;  /* 0x0000000000007941 */ /* 0x000fea0003800000 */
.L_x_6923:
[----:B------:R-:W-:-:S05]  /*30810*/  IMAD R3, R12, R3, RZ ;  /* 0x000000030c037224 */ /* 0x000fca00078e02ff */
[----:B------:R-:W-:-:S07]  /*30820*/  VIMNMX R2, R2, R3, !PT ;  /* 0x0000000302027248 */ /* 0x000fce0007fe0100 */
.L_x_6922:
        /* <DEDUP_REMOVED lines=39> */
.L_x_6927:
[----:B------:R-:W-:Y:S05]  /*30aa0*/  BSYNC B0 ;  /* 0x0000000000007941 */ /* 0x000fea0003800000 */
.L_x_6926:
        /* <DEDUP_REMOVED lines=8> */
[----:B------:R-:W-:-:S13]  /*30b30*/  ISETP.GT.AND P0, PT, R11, R4, PT ;  /* 0x000000040b00720c */ /* 0x000fda0003f04270 */
        /* <DEDUP_REMOVED lines=15> */
.L_x_7101:
[----:B-1----:R-:W-:Y:S02]  /*30c30*/  ISETP.NE.AND P0, PT, R14, RZ, PT ;  /* 0x000000ff0e00720c */ /* 0x002fe40003f05270 */
[----:B------:R-:W-:-:S11]  /*30c40*/  PLOP3.LUT P6, PT, PT, PT, PT, 0x8, 0x0 ;  /* 0x000000000000781c */ /* 0x000fd60003fce170 */
[----:B------:R-:W-:Y:S05]  /*30c50*/  @P0 BRA `(.L_x_6931) ;  /* 0x00000000000c0947 */ /* 0x000fea0003800000 */
[----:B------:R-:W-:-:S03]  /*30c60*/  UMOV UR4, 0xffffffff ;  /* 0xffffffff00047882 */ /* 0x000fc60000000000 */
[----:B------:R-:W-:Y:S05]  /*30c70*/  BRA.DIV UR4, `(.L_x_6932) ;  /* 0x0000008a04887947 */ /* 0x000fea000b800000 */
[----:B------:R-:W-:-:S13]  /*30c80*/  ELECT P6, URZ, PT ;  /* 0x00000000003f782f */ /* 0x000fda00038c0000 */
.L_x_6931:
        /* <DEDUP_REMOVED lines=9> */
.L_x_7104:
[----:B------:R-:W-:Y:S05]  /*30d20*/  BSYNC B1 ;  /* 0x0000000000017941 */ /* 0x000fea0003800000 */
.L_x_6933:
[----:B------:R-:W-:Y:S04]  /*30d30*/  BSSY B1, `(.L_x_6935) ;  /* 0x00000b7000017945 */ /* 0x000fe80003800000 */
[----:B------:R-:W-:Y:S05]  /*30d40*/  @!P6 BRA `(.L_x_6936) ;  /* 0x0000000800d4e947 */ /* 0x000fea0003800000 */
[----:B------:R-:W1:Y:S01]  /*30d50*/  S2R R7, SR_TID.X ;  /* 0x0000000000077919 */ /* 0x000e620000002100 */
[----:B0-----:R-:W-:Y:S01]  /*30d60*/  IMAD R3, R19, 0x8, R18 ;  /* 0x0000000813037824 */ /* 0x001fe200078e0212 */
[----:B------:R-:W-:Y:S01]  /*30d70*/  BSSY B2, `(.L_x_6937) ;  /* 0x0000006000027945 */ /* 0x000fe20003800000 */
[----:B-1----:R-:W-:Y:S02]  /*30d80*/  LOP3.LUT R10, R7, 0x7f, RZ, 0xc0, !PT ;  /* 0x0000007f070a7812 */ /* 0x002fe400078ec0ff */
[----:B------:R-:W-:Y:S02]  /*30d90*/  SHF.L.U32 R7, R29, 0x1f, RZ ;  /* 0x0000001f1d077819 */ /* 0x000fe400000006ff */
[----:B------:R-:W-:Y:S02]  /*30da0*/  ISETP.NE.AND P1, PT, R10, RZ, PT ;  /* 0x000000ff0a00720c */ /* 0x000fe40003f25270 */
[----:B------:R-:W0:Y:S02]  /*30db0*/  SYNCS.PHASECHK.TRANS64.TRYWAIT P0, [R3+URZ+0x388a0], R7 ;  /* 0x0388a007030075a7 */ /* 0x000e24000800017f */
[----:B0-----:R-:W-:Y:S09]  /*30dc0*/  @!P0 BRA `(.L_x_6938) ;  /* 0x0000008800688947 */ /* 0x001ff20003800000 */
.L_x_7105:
[----:B------:R-:W-:Y:S05]  /*30dd0*/  BSYNC B2 ;  /* 0x0000000000027941 */ /* 0x000fea0003800000 */
.L_x_6937:
[----:B------:R-:W-:Y:S04]  /*30de0*/  BSSY B2, `(.L_x_6939) ;  /* 0x0000009000027945 */ /* 0x000fe80003800000 */
[----:B------:R-:W-:Y:S05]  /*30df0*/  @P1 BRA `(.L_x_6940) ;  /* 0x00000000001c1947 */ /* 0x000fea0003800000 */
[----:B------:R-:W1:Y:S02]  /*30e00*/  S2R R10, SR_TID.X ;  /* 0x00000000000a7919 */ /* 0x000e640000002100 */
[----:B-1----:R-:W-:Y:S01]  /*30e10*/  LOP3.LUT R11, R10, 0x1f, RZ, 0xc0, !PT ;  /* 0x0000001f0a0b7812 */ /* 0x002fe200078ec0ff */
[----:B------:R-:W-:-:S03]  /*30e20*/  IMAD.MOV.U32 R10, RZ, RZ, 0x2000 ;  /* 0x00002000ff0a7424 */ /* 0x000fc600078e00ff */
[----:B------:R-:W-:Y:S01]  /*30e30*/  ISETP.NE.AND P0, PT, R11, RZ, PT ;  /* 0x000000ff0b00720c */ /* 0x000fe20003f05270 */
[----:B------:R1:W-:-:S12]  /*30e40*/  SYNCS.ARRIVE.TRANS64 RZ, [R3+URZ+0x38890], R10 ;  /* 0x0388900a03ff79a7 */ /* 0x0003d8000800003f */
[----:B-1----:R-:W-:Y:S05]  /*30e50*/  @!P0 BRA `(.L_x_6940) ;  /* 0x0000000000048947 */ /* 0x002fea0003800000 */
[----:B------:R-:W-:Y:S01]  /*30e60*/  BPT.TRAP 0x1 ;  /* 0x000000040000795c */ /* 0x000fe20000300000 */
.L_x_6940:
[----:B------:R-:W-:Y:S05]  /*30e70*/  BSYNC B2 ;  /* 0x0000000000027941 */ /* 0x000fea0003800000 */
.L_x_6939:
        /* <DEDUP_REMOVED lines=12> */
.L_x_6941:
        /* <DEDUP_REMOVED lines=13> */
.L_x_7106:
[----:B------:R-:W-:Y:S05]  /*31010*/  BSYNC B2 ;  /* 0x0000000000027941 */ /* 0x000fea0003800000 */
.L_x_6942:
        /* <DEDUP_REMOVED lines=11> */
.L_x_6945:
[----:B------:R-:W-:Y:S05]  /*310d0*/  BSYNC B2 ;  /* 0x0000000000027941 */ /* 0x000fea0003800000 */
.L_x_6944:
        /* <DEDUP_REMOVED lines=9> */
.L_x_6946:
        /* <DEDUP_REMOVED lines=15> */
.L_x_6947:
        /* <DEDUP_REMOVED lines=15> */
.L_x_6948:
        /* <DEDUP_REMOVED lines=15> */
.L_x_6949:
        /* <DEDUP_REMOVED lines=15> */
.L_x_6950:
        /* <DEDUP_REMOVED lines=15> */
.L_x_6951:
        /* <DEDUP_REMOVED lines=15> */
.L_x_6952:
        /* <DEDUP_REMOVED lines=15> */
.L_x_6953:
        /* <DEDUP_REMOVED lines=10> */
.L_x_6936:
[----:B------:R-:W-:Y:S05]  /*318a0*/  BSYNC B1 ;  /* 0x0000000000017941 */ /* 0x000fea0003800000 */
.L_x_6935:
        /* <DEDUP_REMOVED lines=9> */
.L_x_6973:
[----:B------:R-:W-:Y:S05]  /*31940*/  YIELD ;  /* 0x0000000000007946 */ /* 0x000fea0003800000 */
[----:B------:R-:W-:Y:S04]  /*31950*/  BSSY B1, `(.L_x_6954) ;  /* 0x00000b6000017945 */ /* 0x000fe80003800000 */
[----:B------:R-:W-:Y:S05]  /*31960*/  @!P6 BRA `(.L_x_6955) ;  /* 0x0000000800d0e947 */ /* 0x000fea0003800000 */
[----:B------:R-:W0:Y:S01]  /*31970*/  S2R R2, SR_TID.X ;  /* 0x0000000000027919 */ /* 0x000e220000002100 */
[----:B------:R-:W-:Y:S01]  /*31980*/  IMAD R10, R19, 0x8, R18 ;  /* 0x00000008130a7824 */ /* 0x000fe200078e0212 */
[----:B------:R-:W-:Y:S01]  /*31990*/  BSSY B2, `(.L_x_6956) ;  /* 0x0000006000027945 */ /* 0x000fe20003800000 */
[----:B0-----:R-:W-:Y:S02]  /*319a0*/  LOP3.LUT R3, R2, 0x7f, RZ, 0xc0, !PT ;  /* 0x0000007f02037812 */ /* 0x001fe400078ec0ff */
[----:B------:R-:W-:Y:S02]  /*319b0*/  SHF.L.U32 R2, R29, 0x1f, RZ ;  /* 0x0000001f1d027819 */ /* 0x000fe400000006ff */
[----:B------:R-:W-:Y:S02]  /*319c0*/  ISETP.NE.AND P2, PT, R3, RZ, PT ;  /* 0x000000ff0300720c */ /* 0x000fe40003f45270 */
[----:B------:R-:W0:Y:S02]  /*319d0*/  SYNCS.PHASECHK.TRANS64.TRYWAIT P1, [R10+URZ+0x388a0], R2 ;  /* 0x0388a0020a0075a7 */ /* 0x000e24000802017f */
[----:B0-----:R-:W-:Y:S09]  /*319e0*/  @!P1 BRA `(.L_x_6957) ;  /* 0x0000007c00889947 */ /* 0x001ff20003800000 */
.L_x_7107:
[----:B------:R-:W-:Y:S05]  /*319f0*/  BSYNC B2 ;  /* 0x0000000000027941 */ /* 0x000fea0003800000 */
.L_x_6956:
        /* <DEDUP_REMOVED lines=9> */
.L_x_6959:
[----:B------:R-:W-:Y:S05]  /*31a90*/  BSYNC B2 ;  /* 0x0000000000027941 */ /* 0x000fea0003800000 */
.L_x_6958:
        /* <DEDUP_REMOVED lines=11> */
.L_x_6960:
        /* <DEDUP_REMOVED lines=13> */
.L_x_7108:
[----:B------:R-:W-:Y:S05]  /*31c20*/  BSYNC B2 ;  /* 0x0000000000027941 */ /* 0x000fea0003800000 */
.L_x_6961:
[----:B------:R-:W-:Y:S01]  /*31c30*/  BSSY B2, `(.L_x_6963) ;  /* 0x000000b000027945 */ /* 0x000fe20003800000 */
[----:B01----:R-:W-:Y:S02]  /*31c40*/  IMAD.MOV.U32 R2, RZ, RZ, 0x0 ;  /* 0x00000000ff027424 */ /* 0x003fe400078e00ff */
[----:B------:R-:W-:Y:S01]  /*31c50*/  IMAD.MOV.U32 R3, RZ, RZ, 0x12f00000 ;  /* 0x12f00000ff037424 */ /* 0x000fe200078e00ff */
[----:B------:R-:W-:Y:S06]  /*31c60*/  @P2 BRA `(.L_x_6964) ;  /* 0x00000000001c2947 */ /* 0x000fec0003800000 */
[----:B------:R-:W0:Y:S02]  /*31c70*/  S2R R13, SR_TID.X ;  /* 0x00000000000d7919 */ /* 0x000e240000002100 */
[----:B0-----:R-:W-:Y:S01]  /*31c80*/  LOP3.LUT R14, R13, 0x1f, RZ, 0xc0, !PT ;  /* 0x0000001f0d0e7812 */ /* 0x001fe200078ec0ff */
[----:B------:R-:W-:-:S03]  /*31c90*/  IMAD.MOV.U32 R13, RZ, RZ, 0x10000 ;  /* 0x00010000ff0d7424 */ /* 0x000fc600078e00ff */
[----:B------:R-:W-:Y:S01]  /*31ca0*/  ISETP.NE.AND P1, PT, R14, RZ, PT ;  /* 0x000000ff0e00720c */ /* 0x000fe20003f25270 */
[----:B------:R0:W-:-:S12]  /*31cb0*/  SYNCS.ARRIVE.TRANS64 RZ, [R10+URZ+0x388b0], R13 ;  /* 0x0388b00d0aff79a7 */ /* 0x0001d8000800003f */
[----:B0-----:R-:W-:Y:S05]  /*31cc0*/  @!P1 BRA `(.L_x_6964) ;  /* 0x0000000000049947 */ /* 0x001fea0003800000 */
[----:B------:R-:W-:Y:S01]  /*31cd0*/  BPT.TRAP 0x1 ;  /* 0x000000040000795c */ /* 0x000fe20000300000 */
.L_x_6964:
[----:B------:R-:W-:Y:S05]  /*31ce0*/  BSYNC B2 ;  /* 0x0000000000027941 */ /* 0x000fea0003800000 */
.L_x_6963:
        /* <DEDUP_REMOVED lines=9> */
.L_x_6965:
        /* <DEDUP_REMOVED lines=15> */
.L_x_6966:
        /* <DEDUP_REMOVED lines=15> */
.L_x_6967:
        /* <DEDUP_REMOVED lines=15> */
.L_x_6968:
        /* <DEDUP_REMOVED lines=15> */
.L_x_6969:
        /* <DEDUP_REMOVED lines=15> */
.L_x_6970:
        /* <DEDUP_REMOVED lines=15> */
.L_x_6971:
        /* <DEDUP_REMOVED lines=15> */
.L_x_6972:
        /* <DEDUP_REMOVED lines=10> */
.L_x_6955:
[----:B------:R-:W-:Y:S05]  /*324b0*/  BSYNC B1 ;  /* 0x0000000000017941 */ /* 0x000fea0003800000 */
.L_x_6954:
        /* <DEDUP_REMOVED lines=8> */
.L_x_6929:
[----:B------:R-:W-:Y:S05]  /*32540*/  BSYNC B0 ;  /* 0x0000000000007941 */ /* 0x000fea0003800000 */
.L_x_6928:
[----:B------:R-:W1:Y:S01]  /*32550*/  LDC R2, c[0x0][0x448] ;  /* 0x00011200ff027b82 */ /* 0x000e620000000800 */
[----:B0-----:R-:W-:Y:S01]  /*32560*/  VIADD R3, R32, 0x3f ;  /* 0x0000003f20037836 */ /* 0x001fe20000000000 */
[----:B------:R-:W-:Y:S06]  /*32570*/  @!P0 WARPSYNC.ALL ;  /* 0x0000000000008948 */ /* 0x000fec0003800000 */
[----:B------:R-:W-:Y:S01]  /*32580*/  @!P0 BAR.SYNC.DEFER_BLOCKING 0xc, 0x180 ;  /* 0x0306000000008b1d */ /* 0x000fe20000010000 */
[----:B-1----:R-:W-:-:S13]  /*32590*/  ISETP.NE.AND P1, PT, R2, 0x1, PT ;  /* 0x000000010200780c */ /* 0x002fda0003f25270 */
[----:B------:R-:W0:Y:S08]  /*325a0*/  @P1 LDC R4, c[0x0][0x44c] ;  /* 0x00011300ff041b82 */ /* 0x000e300000000800 */
[----:B------:R-:W1:Y:S01]  /*325b0*/  @P1 LDC R2, c[0x0][0x450] ;  /* 0x00011400ff021b82 */ /* 0x000e620000000800 */
[----:B0-----:R-:W-:-:S05]  /*325c0*/  @P1 IMAD.HI.U32 R4, R3, R4, RZ ;  /* 0x0000000403041227 */ /* 0x001fca00078e00ff */
[----:B-1----:R-:W-:-:S05]  /*325d0*/  @P1 SHF.R.U32.HI R3, RZ, R2, R4 ;  /* 0x00000002ff031219 */ /* 0x002fca0000011604 */
        /* <DEDUP_REMOVED lines=16> */
.L_x_6976:
[----:B------:R-:W-:-:S13]  /*326e0*/  ISETP.NE.AND P0, PT, R3, 0x1, PT ;  /* 0x000000010300780c */ /* 0x000fda0003f05270 */
[----:B------:R-:W0:Y:S02]  /*326f0*/  @P0 LDC.64 R4, c[0x0][0xae0] ;  /* 0x0002b800ff040b82 */ /* 0x000e240000000a00 */
[----:B0-----:R-:W-:-:S05]  /*32700*/  @P0 IMAD.HI.U32 R4, R6, R4, RZ ;  /* 0x0000000406040227 */ /* 0x001fca00078e00ff */
[----:B------:R-:W-:-:S07]  /*32710*/  @P0 SHF.R.U32.HI R6, RZ, R5, R4 ;  /* 0x00000005ff060219 */ /* 0x000fce0000011604 */
.L_x_6977:
[----:B------:R-:W-:Y:S05]  /*32720*/  BSYNC B0 ;  /* 0x0000000000007941 */ /* 0x000fea0003800000 */
.L_x_6975:
[----:B------:R-:W-:-:S05]  /*32730*/  IMAD R5, R6, R3, R3 ;  /* 0x0000000306057224 */ /* 0x000fca00078e0203 */
[----:B------:R-:W-:-:S07]  /*32740*/  VIMNMX R2, R2, R5, PT ;  /* 0x0000000502027248 */ /* 0x000fce0003fe0100 */
.L_x_6974:
[----:B------:R-:W-:Y:S01]  /*32750*/  VIADD R2, R2, 0x3f ;  /* 0x0000003f02027836 */ /* 0x000fe20000000000 */
[----:B------:R-:W-:-:S04]  /*32760*/  ULDC UR4, c[0x0][0xad4] ;  /* 0x0002b50000047ab9 */ /* 0x000fc80000000800 */
[----:B------:R-:W-:-:S04]  /*32770*/  SHF.R.S32.HI R5, RZ, 0x1f, R2 ;  /* 0x0000001fff057819 */ /* 0x000fc80000011402 */
[----:B------:R-:W-:Y:S02]  /*32780*/  LEA.HI R5, R5, R2, RZ, 0x6 ;  /* 0x0000000205057211 */ /* 0x000fe400078f30ff */
[----:B------:R-:W0:Y:S02]  /*32790*/  @P1 LDC R2, c[0x0][0x450] ;  /* 0x00011400ff021b82 */ /* 0x000e240000000800 */
[----:B------:R-:W-:-:S04]  /*327a0*/  SHF.R.S32.HI R5, RZ, 0x6, R5 ;  /* 0x00000006ff057819 */ /* 0x000fc80000011405 */
[----:B------:R-:W-:Y:S02]  /*327b0*/  VIMNMX R20, R20, R5, PT ;  /* 0x0000000514147248 */ /* 0x000fe40003fe0100 */
[----:B------:R-:W1:Y:S02]  /*327c0*/  @P1 LDC R5, c[0x0][0x44c] ;  /* 0x00011300ff051b82 */ /* 0x000e640000000800 */
[----:B-1----:R-:W-:-:S04]  /*327d0*/  @P1 IMAD.HI.U32 R4, R32, R5, RZ ;  /* 0x0000000520041227 */ /* 0x002fc800078e00ff */
[----:B------:R-:W-:Y:S01]  /*327e0*/  IMAD.MOV.U32 R5, RZ, RZ, R32 ;  /* 0x000000ffff057224 */ /* 0x000fe200078e0020 */
        /* <DEDUP_REMOVED lines=14> */
.L_x_6980:
[----:B------:R-:W-:-:S13]  /*328d0*/  ISETP.NE.AND P0, PT, R3, 0x1, PT ;  /* 0x000000010300780c */ /* 0x000fda0003f05270 */
[----:B------:R-:W0:Y:S02]  /*328e0*/  @P0 LDC.64 R4, c[0x0][0xae0] ;  /* 0x0002b800ff040b82 */ /* 0x000e240000000a00 */
[----:B0-----:R-:W-:-:S05]  /*328f0*/  @P0 IMAD.HI.U32 R4, R6, R4, RZ ;  /* 0x0000000406040227 */ /* 0x001fca00078e00ff */
[----:B------:R-:W-:-:S07]  /*32900*/  @P0 SHF.R.U32.HI R6, RZ, R5, R4 ;  /* 0x00000005ff060219 */ /* 0x000fce0000011604 */
.L_x_6981:
[----:B------:R-:W-:Y:S05]  /*32910*/  BSYNC B0 ;  /* 0x0000000000007941 */ /* 0x000fea0003800000 */
.L_x_6979:
[----:B------:R-:W-:-:S05]  /*32920*/  IMAD R3, R6, R3, RZ ;  /* 0x0000000306037224 */ /* 0x000fca00078e02ff */
[----:B------:R-:W-:-:S07]  /*32930*/  VIMNMX R2, R2, R3, !PT ;  /* 0x0000000302027248 */ /* 0x000fce0007fe0100 */
.L_x_6978:
[----:B------:R-:W-:Y:S01]  /*32940*/  ISETP.NE.AND P1, PT, R0, RZ, PT ;  /* 0x000000ff0000720c */ /* 0x000fe20003f25270 */
[----:B------:R-:W-:Y:S01]  /*32950*/  BSSY B0, `(.L_x_6982) ;  /* 0x0000024000007945 */ /* 0x000fe20003800000 */
[----:B------:R-:W-:-:S04]  /*32960*/  SHF.R.S32.HI R3, RZ, 0x1f, R2 ;  /* 0x0000001fff037819 */ /* 0x000fc80000011402 */
[----:B------:R-:W-:Y:S01]  /*32970*/  LEA.HI R3, R3, R2, RZ, 0x6 ;  /* 0x0000000203037211 */ /* 0x000fe200078f30ff */
[----:B------:R-:W-:-:S03]  /*32980*/  IMAD.MOV.U32 R2, RZ, RZ, RZ ;  /* 0x000000ffff027224 */ /* 0x000fc600078e00ff */
[----:B------:R-:W-:-:S03]  /*32990*/  SHF.R.S32.HI R3, RZ, 0x6, R3 ;  /* 0x00000006ff037819 */ /* 0x000fc60000011403 */
        /* <DEDUP_REMOVED lines=31> */
.L_x_6983:
[----:B------:R-:W-:Y:S05]  /*32b90*/  BSYNC B0 ;  /* 0x0000000000007941 */ /* 0x000fea0003800000 */
.L_x_6982:
[-C--:B------:R-:W-:Y:S01]  /*32ba0*/  IMAD R33, R33, R2.reuse, R4 ;  /* 0x0000000221217224 */ /* 0x080fe200078e0204 */
[----:B------:R-:W-:Y:S04]  /*32bb0*/  BSSY B7, `(.L_x_6984) ;  /* 0x000045d000077945 */ /* 0x000fe80003800000 */
[----:B------:R-:W-:-:S04]  /*32bc0*/  VIADDMNMX R31, R33, R2, R20, PT ;  /* 0x00000002211f7246 */ /* 0x000fc80003800114 */
[----:B------:R-:W-:Y:S01]  /*32bd0*/  ISETP.GT.AND P0, PT, R31, R33, PT ;  /* 0x000000211f00720c */ /* 0x000fe20003f04270 */
[----:B------:R1:W-:-:S12]  /*32be0*/  STL [R1+0x430], R31 ;  /* 0x0004301f01007387 */ /* 0x0003d80000100800 */
[----:B-1----:R-:W-:Y:S05]  /*32bf0*/  @P0 BRA `(.L_x_6985) ;  /* 0x0000000000440947 */ /* 0x002fea0003800000 */
[----:B0-----:R-:W0:Y:S02]  /*32c00*/  S2R R0, SR_TID.X ;  /* 0x0000000000007919 */ /* 0x001e240000002100 */
        /* <DEDUP_REMOVED lines=16> */
.L_x_6985:
[----:B0-----:R-:W-:Y:S01]  /*32d10*/  VIADD R0, R18, 0x22400 ;  /* 0x0002240012007836 */ /* 0x001fe20000000000 */
        /* <DEDUP_REMOVED lines=19> */
.L_x_6988:
[----:B------:R-:W-:Y:S05]  /*32e50*/  BSYNC B6 ;  /* 0x0000000000067941 */ /* 0x000fea0003800000 */
.L_x_6987:
        /* <DEDUP_REMOVED lines=20> */
.L_x_6991:
        /* <DEDUP_REMOVED lines=15> */
.L_x_6990:
[----:B------:R-:W-:Y:S05]  /*33090*/  BSYNC B6 ;  /* 0x0000000000067941 */ /* 0x000fea0003800000 */
.L_x_6989:
[----:B------:R-:W-:Y:S01]  /*330a0*/  ULDC.64 UR4, c[0x0][0xaf0] ;  /* 0x0002bc0000047ab9 */ /* 0x000fe20000000a00 */
[----:B------:R-:W-:Y:S01]  /*330b0*/  IMAD.MOV.U32 R30, RZ, RZ, R27 ;  /* 0x000000ffff1e7224 */ /* 0x000fe200078e001b */
[----:B------:R-:W-:Y:S01]  /*330c0*/  ISETP.NE.U32.AND P0, PT, RZ, UR4, PT ;  /* 0x00000004ff007c0c */ /* 0x000fe2000bf05070 */
[----:B------:R-:W0:Y:S01]  /*330d0*/  S2R R20, SR_TID.X ;  /* 0x0000000000147919 */ /* 0x000e220000002100 */
[----:B------:R-:W1:Y:S01]  /*330e0*/  LDC R10, c[0x0][0x430] ;  /* 0x00010c00ff0a7b82 */ /* 0x000e620000000800 */
[----:B------:R-:W2:Y:S01]  /*330f0*/  S2R R21, SR_TID.X ;  /* 0x0000000000157919 */ /* 0x000ea20000002100 */
[----:B------:R-:W-:Y:S01]  /*33100*/  ISETP.NE.AND.EX P0, PT, RZ, UR5, PT, P0 ;  /* 0x00000005ff007c0c */ /* 0x000fe2000bf05300 */
[----:B------:R-:W-:-:S12]  /*33110*/  ULDC UR4, c[0x0][0x320] ;  /* 0x0000c80000047ab9 */ /* 0x000fd80000000800 */
[----:B------:R-:W3:Y:S01]  /*33120*/  @P0 LDC.64 R2, c[0x0][0xaf0] ;  /* 0x0002bc00ff020b82 */ /* 0x000ee20000000a00 */
[----:B0-----:R-:W-:Y:S01]  /*33130*/  LOP3.LUT R20, R20, 0x7f, RZ, 0xc0, !PT ;  /* 0x0000007f14147812 */ /* 0x001fe200078ec0ff */
[----:B---3--:R-:W-:-:S05]  /*33140*/  @P0 IMAD.WIDE R2, R27, 0x4, R2 ;  /* 0x000000041b020825 */ /* 0x008fca00078e0202 */
[----:B------:R0:W3:Y:S01]  /*33150*/  @P0 LDG.E R30, desc[UR36][R2.64] ;  /* 0x00000024021e0981 */ /* 0x0000e2000c1e1900 */
[----:B------:R-:W-:Y:S01]  /*33160*/  SHF.R.U32.HI R25, RZ, 0x3, R20 ;  /* 0x00000003ff197819 */ /* 0x000fe20000011614 */
[----:B--2---:R-:W-:Y:S01]  /*33170*/  IMAD.SHL.U32 R20, R21, 0x10, RZ ;  /* 0x0000001015147824 */ /* 0x004fe200078e00ff */
[----:B-1----:R-:W-:Y:S02]  /*33180*/  ISETP.NE.AND P1, PT, R10, 0x1, PT ;  /* 0x000000010a00780c */ /* 0x002fe40003f25270 */
[----:B------:R-:W-:Y:S02]  /*33190*/  LEA R0, R31, 0xffffffc0, 0x6 ;  /* 0xffffffc01f007811 */ /* 0x000fe400078e30ff */
[----:B------:R-:W-:Y:S01]  /*331a0*/  LOP3.LUT R20, R25, 0x70, R20, 0xf8, !PT ;  /* 0x0000007019147812 */ /* 0x000fe200078ef814 */
[----:B------:R-:W1:Y:S01]  /*331b0*/  S2R R31, SR_TID.X ;  /* 0x00000000001f7919 */ /* 0x000e620000002100 */
[----:B------:R-:W-:Y:S01]  /*331c0*/  LOP3.LUT R17, R17, 0xffffffbf, RZ, 0xc0, !PT ;  /* 0xffffffbf11117812 */ /* 0x000fe200078ec0ff */
[----:B------:R-:W2:Y:S02]  /*331d0*/  S2R R25, SR_TID.X ;  /* 0x0000000000197919 */ /* 0x000ea40000002100 */
[----:B------:R-:W-:-:S04]  /*331e0*/  IMAD.IADD R7, R20, 0x1, R0 ;  /* 0x0000000114077824 */ /* 0x000fc800078e0200 */
[----:B0-----:R-:W0:Y:S01]  /*331f0*/  @P1 LDC R3, c[0x0][0x434] ;  /* 0x00010d00ff031b82 */ /* 0x001e220000000800 */
[C---:B------:R-:W-:Y:S01]  /*33200*/  ISETP.GE.AND P0, PT, R7.reuse, R26, PT ;  /* 0x0000001a0700720c */ /* 0x040fe20003f06270 */
[----:B------:R-:W-:-:S03]  /*33210*/  IMAD.IADD R7, R7, 0x1, R34 ;  /* 0x0000000107077824 */ /* 0x000fc600078e0222 */
[----:B------:R-:W-:Y:S01]  /*33220*/  ISETP.GT.U32.OR P0, PT, R20, 0x3f, P0 ;  /* 0x0000003f1400780c */ /* 0x000fe20000704470 */
[----:B------:R-:W-:Y:S02]  /*33230*/  IMAD.MOV.U32 R6, RZ, RZ, R7 ;  /* 0x000000ffff067224 */ /* 0x000fe400078e0007 */
[----:B------:R-:W4:Y:S01]  /*33240*/  @P1 LDC R2, c[0x0][0x438] ;  /* 0x00010e00ff021b82 */ /* 0x000f220000000800 */
[----:B0-----:R-:W-:-:S04]  /*33250*/  @P1 IMAD.HI.U32 R3, R7, R3, RZ ;  /* 0x0000000307031227 */ /* 0x001fc800078e00ff */
[----:B--2---:R-:W-:Y:S02]  /*33260*/  IMAD.SHL.U32 R35, R25, 0x8, RZ ;  /* 0x0000000819237824 */ /* 0x004fe400078e00ff */
[C---:B-1----:R-:W-:Y:S01]  /*33270*/  IMAD.SHL.U32 R25, R31.reuse, 0x8, RZ ;  /* 0x000000081f197824 */ /* 0x042fe200078e00ff */
[----:B----4-:R-:W-:Y:S01]  /*33280*/  @P1 SHF.R.U32.HI R6, RZ, R2, R3 ;  /* 0x00000002ff061219 */ /* 0x010fe20000011603 */
[----:B------:R-:W-:Y:S01]  /*33290*/  IMAD.SHL.U32 R11, R31, 0x8, RZ ;  /* 0x000000081f0b7824 */ /* 0x000fe200078e00ff */
[----:B------:R-:W-:Y:S01]  /*332a0*/  LOP3.LUT R35, R35, 0x38, RZ, 0xc0, !PT ;  /* 0x0000003823237812 */ /* 0x000fe200078ec0ff */
[----:B------:R-:W0:Y:S01]  /*332b0*/  @!P0 LDC.64 R2, c[0x0][0x428] ;  /* 0x00010a00ff028b82 */ /* 0x000e220000000a00 */
[----:B------:R-:W-:Y:S01]  /*332c0*/  LOP3.LUT R25, R25, 0x38, RZ, 0xc0, !PT ;  /* 0x0000003819197812 */ /* 0x000fe200078ec0ff */
[----:B------:R-:W-:Y:S01]  /*332d0*/  IMAD.SHL.U32 R31, R31, 0x8, RZ ;  /* 0x000000081f1f7824 */ /* 0x000fe200078e00ff */
[----:B------:R-:W-:Y:S02]  /*332e0*/  LOP3.LUT R4, R35, 0x40, RZ, 0xfc, !PT ;  /* 0x0000004023047812 */ /* 0x000fe400078efcff */
[----:B------:R-:W1:Y:S01]  /*332f0*/  S2R R35, SR_TID.X ;  /* 0x0000000000237919 */ /* 0x000e620000002100 */
[----:B------:R-:W-:-:S02]  /*33300*/  ISETP.GE.AND P3, PT, R25, UR4, PT ;  /* 0x0000000419007c0c */ /* 0x000fc4000bf66270 */
[----:B------:R-:W-:Y:S02]  /*33310*/  ISETP.GE.AND P2, PT, R4, UR4, PT ;  /* 0x0000000404007c0c */ /* 0x000fe4000bf46270 */
[----:B------:R-:W-:Y:S02]  /*33320*/  LOP3.LUT R11, R11, 0x38, RZ, 0xc0, !PT ;  /* 0x000000380b0b7812 */ /* 0x000fe400078ec0ff */
[----:B------:R-:W-:Y:S02]  /*33330*/  SEL R8, RZ, 0xffffffff, P2 ;  /* 0xffffffffff087807 */ /* 0x000fe40001000000 */
[----:B------:R-:W-:Y:S02]  /*33340*/  LOP3.LUT R11, R11, 0x180, RZ, 0xfc, !PT ;  /* 0x000001800b0b7812 */ /* 0x000fe400078efcff */
[----:B------:R-:W-:Y:S01]  /*33350*/  LOP3.LUT R31, R31, 0x38, RZ, 0xc0, !PT ;  /* 0x000000381f1f7812 */ /* 0x000fe200078ec0ff */
[----:B------:R-:W-:-:S04]  /*33360*/  IMAD.SHL.U32 R8, R8, 0x2, RZ ;  /* 0x0000000208087824 */ /* 0x000fc800078e00ff */
[----:B------:R-:W-:-:S04]  /*33370*/  @P2 LOP3.LUT R17, R17, 0x40, RZ, 0xfc, !PT ;  /* 0x0000004011112812 */ /* 0x000fc800078efcff */
[----:B------:R-:W-:-:S04]  /*33380*/  LOP3.LUT R17, R17, 0xffffff7f, RZ, 0xc0, !PT ;  /* 0xffffff7f11117812 */ /* 0x000fc800078ec0ff */
[----:B------:R-:W-:-:S04]  /*33390*/  @P3 LOP3.LUT R17, R17, 0x80, RZ, 0xfc, !PT ;  /* 0x0000008011113812 */ /* 0x000fc800078efcff */
[----:B------:R-:W-:Y:S01]  /*333a0*/  LOP3.LUT R17, R17, 0xffffffdf, RZ, 0xc0, !PT ;  /* 0xffffffdf11117812 */ /* 0x000fe200078ec0ff */
[C---:B-1----:R-:W-:Y:S02]  /*333b0*/  IMAD.SHL.U32 R4, R35.reuse, 0x8, RZ ;  /* 0x0000000823047824 */ /* 0x042fe400078e00ff */
[----:B------:R-:W-:-:S03]  /*333c0*/  IMAD.SHL.U32 R35, R35, 0x8, RZ ;  /* 0x0000000823237824 */ /* 0x000fc600078e00ff */
[----:B------:R-:W-:Y:S02]  /*333d0*/  LOP3.LUT R4, R4, 0x38, RZ, 0xc0, !PT ;  /* 0x0000003804047812 */ /* 0x000fe400078ec0ff */
[----:B------:R-:W-:Y:S02]  /*333e0*/  LOP3.LUT R35, R35, 0x38, RZ, 0xc0, !PT ;  /* 0x0000003823237812 */ /* 0x000fe400078ec0ff */
[----:B------:R-:W-:Y:S02]  /*333f0*/  LOP3.LUT R4, R4, 0x80, RZ, 0xfc, !PT ;  /* 0x0000008004047812 */ /* 0x000fe400078efcff */
[----:B------:R-:W-:Y:S02]  /*33400*/  LOP3.LUT R35, R35, 0xc0, RZ, 0xfc, !PT ;  /* 0x000000c023237812 */ /* 0x000fe400078efcff */
[----:B------:R-:W-:Y:S02]  /*33410*/  ISETP.GE.AND P2, PT, R4, UR4, PT ;  /* 0x0000000404007c0c */ /* 0x000fe4000bf46270 */
[----:B------:R-:W-:-:S02]  /*33420*/  SEL R4, RZ, 0x1, P3 ;  /* 0x00000001ff047807 */ /* 0x000fc40001800000 */
[----:B------:R-:W-:Y:S02]  /*33430*/  ISETP.GE.AND P1, PT, R35, UR4, PT ;  /* 0x0000000423007c0c */ /* 0x000fe4000bf26270 */
[----:B------:R-:W-:Y:S02]  /*33440*/  LOP3.LUT R8, R8, 0x2, R4, 0xe2, !PT ;  /* 0x0000000208087812 */ /* 0x000fe400078ee204 */
[----:B------:R-:W-:Y:S02]  /*33450*/  SEL R4, RZ, 0x4, P2 ;  /* 0x00000004ff047807 */ /* 0x000fe40001000000 */
[----:B------:R-:W-:-:S03]  /*33460*/  SEL R5, RZ, 0x8, P1 ;  /* 0x00000008ff057807 */ /* 0x000fc60000800000 */
[----:B------:R-:W-:Y:S02]  /*33470*/  @P2 LOP3.LUT R17, R17, 0x20, RZ, 0xfc, !PT ;  /* 0x0000002011112812 */ /* 0x000fe400078efcff */
[----:B------:R-:W-:Y:S01]  /*33480*/  LOP3.LUT R8, R5, R8, R4, 0xfe, !PT ;  /* 0x0000000805087212 */ /* 0x000fe200078efe04 */
[--C-:B------:R-:W-:Y:S01]  /*33490*/  @!P0 IMAD.MOV.U32 R4, RZ, RZ, R6.reuse ;  /* 0x000000ffff048224 */ /* 0x100fe200078e0006 */
[----:B------:R-:W-:Y:S02]  /*334a0*/  @!P0 SHF.R.S32.HI R5, RZ, 0x1f, R6 ;  /* 0x0000001fff058819 */ /* 0x000fe40000011406 */
[----:B------:R-:W-:-:S04]  /*334b0*/  LOP3.LUT R17, R17, 0xffffffef, RZ, 0xc0, !PT ;  /* 0xffffffef11117812 */ /* 0x000fc800078ec0ff */
[----:B------:R-:W-:Y:S02]  /*334c0*/  @P1 LOP3.LUT R17, R17, 0x10, RZ, 0xfc, !PT ;  /* 0x0000001011111812 */ /* 0x000fe400078efcff */
[----:B---3--:R-:W-:Y:S01]  /*334d0*/  SHF.R.S32.HI R35, RZ, 0x1f, R30 ;  /* 0x0000001fff237819 */ /* 0x008fe2000001141e */
[----:B0-----:R-:W-:-:S04]  /*334e0*/  @!P0 IMAD.WIDE.U32 R4, R30, R2, R4 ;  /* 0x000000021e048225 */ /* 0x001fc800078e0004 */
[----:B------:R-:W-:-:S04]  /*334f0*/  @!P0 IMAD R9, R35, R2, RZ ;  /* 0x0000000223098224 */ /* 0x000fc800078e02ff */
[----:B------:R-:W-:Y:S02]  /*33500*/  @!P0 IMAD R9, R30, R3, R9 ;  /* 0x000000031e098224 */ /* 0x000fe400078e0209 */
[----:B------:R-:W0:Y:S02]  /*33510*/  @!P0 LDC.64 R2, c[0x0][0x418] ;  /* 0x00010600ff028b82 */ /* 0x000e240000000a00 */
[----:B------:R-:W-:Y:S01]  /*33520*/  @!P0 IMAD.IADD R9, R5, 0x1, R9 ;  /* 0x0000000105098824 */ /* 0x000fe200078e0209 */
[----:B0-----:R-:W-:-:S04]  /*33530*/  @!P0 LEA R2, P1, R4, R2, 0x2 ;  /* 0x0000000204028211 */ /* 0x001fc800078210ff */
[----:B------:R-:W-:Y:S01]  /*33540*/  @!P0 LEA.HI.X R3, R4, R3, R9, 0x2, P1 ;  /* 0x0000000304038211 */ /* 0x000fe200008f1409 */
[----:B------:R-:W-:-:S06]  /*33550*/  IMAD.MOV.U32 R4, RZ, RZ, RZ ;  /* 0x000000ffff047224 */ /* 0x000fcc00078e00ff */
[----:B------:R0:W2:Y:S01]  /*33560*/  @!P0 LDG.E R4, desc[UR36][R2.64] ;  /* 0x0000002402048981 */ /* 0x0000a2000c1e1900 */
[----:B------:R-:W-:Y:S01]  /*33570*/  ISETP.GE.AND P0, PT, R11, UR4, PT ;  /* 0x000000040b007c0c */ /* 0x000fe2000bf06270 */
[----:B------:R-:W-:Y:S01]  /*33580*/  UMOV UR5, 0xffffffff ;  /* 0xffffffff00057882 */ /* 0x000fe20000000000 */
[C---:B------:R-:W-:Y:S02]  /*33590*/  LOP3.LUT R12, R31.reuse, 0x100, RZ, 0xfc, !PT ;  /* 0x000001001f0c7812 */ /* 0x040fe400078efcff */
[----:B------:R-:W-:Y:S02]  /*335a0*/  LOP3.LUT R11, R31, 0x140, RZ, 0xfc, !PT ;  /* 0x000001401f0b7812 */ /* 0x000fe400078efcff */
[----:B------:R-:W-:Y:S02]  /*335b0*/  ISETP.GE.AND P3, PT, R12, UR4, PT ;  /* 0x000000040c007c0c */ /* 0x000fe4000bf66270 */
[----:B------:R-:W-:Y:S02]  /*335c0*/  ISETP.GE.AND P2, PT, R11, UR4, PT ;  /* 0x000000040b007c0c */ /* 0x000fe4000bf46270 */
[----:B0-----:R-:W-:-:S02]  /*335d0*/  SEL R3, RZ, 0x10, P3 ;  /* 0x00000010ff037807 */ /* 0x001fc40001800000 */
[----:B------:R-:W-:Y:S02]  /*335e0*/  SEL R2, RZ, 0x40, P0 ;  /* 0x00000040ff027807 */ /* 0x000fe40000000000 */
[----:B------:R-:W-:Y:S02]  /*335f0*/  LOP3.LUT R13, R31, 0x1c0, RZ, 0xfc, !PT ;  /* 0x000001c01f0d7812 */ /* 0x000fe400078efcff */
[----:B------:R-:W-:Y:S02]  /*33600*/  LOP3.LUT R17, R17, 0xfffffff7, RZ, 0xc0, !PT ;  /* 0xfffffff711117812 */ /* 0x000fe400078ec0ff */
[----:B------:R-:W-:Y:S01]  /*33610*/  ISETP.GE.AND P0, PT, R13, UR4, PT ;  /* 0x000000040d007c0c */ /* 0x000fe2000bf06270 */
[----:B------:R-:W-:Y:S01]  /*33620*/  ULDC UR4, c[0x0][0x2f4] ;  /* 0x0000bd0000047ab9 */ /* 0x000fe20000000800 */
[----:B------:R-:W-:Y:S02]  /*33630*/  @P3 LOP3.LUT R17, R17, 0x8, RZ, 0xfc, !PT ;  /* 0x0000000811113812 */ /* 0x000fe400078efcff */
[----:B------:R-:W-:-:S02]  /*33640*/  SEL R31, RZ, 0x80, P0 ;  /* 0x00000080ff1f7807 */ /* 0x000fc40000000000 */
[----:B------:R-:W-:Y:S02]  /*33650*/  ISETP.GE.AND P0, PT, R25, UR4, PT ;  /* 0x0000000419007c0c */ /* 0x000fe4000bf06270 */
[----:B------:R-:W-:-:S04]  /*33660*/  LOP3.LUT R17, R17, 0xfffffffb, RZ, 0xc0, !PT ;  /* 0xfffffffb11117812 */ /* 0x000fc800078ec0ff */
        /* <DEDUP_REMOVED lines=8> */
[----:B------:R-:W-:Y:S01]  /*336f0*/  STL [R1+0x448], R5 ;  /* 0x0004480501007387 */ /* 0x000fe20000100800 */
[----:B------:R-:W-:-:S05]  /*33700*/  IMAD R2, R10, R2, R7 ;  /* 0x000000020a027224 */ /* 0x000fca00078e0207 */
[----:B------:R0:W-:Y:S02]  /*33710*/  STL [R1+0x41c], R2 ;  /* 0x00041c0201007387 */ /* 0x0001e40000100800 */
[----:B0-----:R-:W-:Y:S01]  /*33720*/  IMAD.U32 R2, RZ, RZ, UR44 ;  /* 0x0000002cff027e24 */ /* 0x001fe2000f8e00ff */
[----:B------:R-:W-:Y:S06]  /*33730*/  BRA.DIV UR5, `(.L_x_6992) ;  /* 0x00000062055c7947 */ /* 0x000fec000b800000 */
.L_x_7111:
        /* <DEDUP_REMOVED lines=9> */
.L_x_6993:
        /* <DEDUP_REMOVED lines=9> */
.L_x_7112:
[----:B------:R-:W-:Y:S05]  /*33860*/  BSYNC B0 ;  /* 0x0000000000007941 */ /* 0x000fea0003800000 */
.L_x_6994:
        /* <DEDUP_REMOVED lines=62> */
.L_x_7122:
        /* <DEDUP_REMOVED lines=10> */
.L_x_6997:
        /* <DEDUP_REMOVED lines=10> */
.L_x_6998:
[----:B0-----:R0:W5:Y:S01]  /*33d90*/  LDL R2, [R1+0x418] ;  /* 0x0004180001027983 */ /* 0x0011620000100800 */
[----:B------:R0:W-:Y:S02]  /*33da0*/  SYNCS.ARRIVE.TRANS64.A1T0 RZ, [R25+URZ+0x38830], RZ ;  /* 0x038830ff19ff79a7 */ /* 0x0001e4000810003f */
[----:B------:R-:W-:Y:S05]  /*33db0*/  WARPSYNC.ALL ;  /* 0x0000000000007948 */ /* 0x000fea0003800000 */
[----:B------:R-:W-:Y:S01]  /*33dc0*/  ULDC.64 UR4, c[0x0][0xaf8] ;  /* 0x0002be0000047ab9 */ /* 0x000fe20000000a00 */
[----:B------:R-:W-:Y:S01]  /*33dd0*/  VIADD R0, R18, 0x20400 ;  /* 0x0002040012007836 */ /* 0x000fe20000000000 */
[----:B------:R-:W-:Y:S01]  /*33de0*/  BAR.SYNC.DEFER_BLOCKING 0x8, 0x100 ;  /* 0x0204000000007b1d */ /* 0x000fe20000010000 */
[----:B------:R-:W-:-:S03]  /*33df0*/  ISETP.NE.U32.AND P0, PT, RZ, UR4, PT ;  /* 0x00000004ff007c0c */ /* 0x000fc6000bf05070 */
[----:B------:R-:W-:Y:S02]  /*33e00*/  LOP3.LUT P1, RZ, R0, 0x3ff, RZ, 0xc0, !PT ;  /* 0x000003ff00ff7812 */ /* 0x000fe4000782c0ff */
[----:B------:R-:W-:Y:S01]  /*33e10*/  ISETP.NE.AND.EX P0, PT, RZ, UR5, PT, P0 ;  /* 0x00000005ff007c0c */ /* 0x000fe2000bf05300 */
[----:B------:R-:W-:Y:S01]  /*33e20*/  BSSY B6, `(.L_x_6999) ;  /* 0x0000019000067945 */ /* 0x000fe20003800000 */
[----:B------:R-:W-:Y:S02]  /*33e30*/  SHF.R.S32.HI R0, RZ, 0x1f, R27 ;  /* 0x0000001fff007819 */ /* 0x000fe4000001141b */
[----:B------:R-:W-:Y:S02]  /*33e40*/  SEL R3, R27, RZ, !P0 ;  /* 0x000000ff1b037207 */ /* 0x000fe40004000000 */
[----:B------:R-:W-:-:S03]  /*33e50*/  SEL R0, R0, RZ, !P0 ;  /* 0x000000ff00007207 */ /* 0x000fc60004000000 */
[----:B------:R-:W-:Y:S04]  /*33e60*/  STL [R1+0x420], R3 ;  /* 0x0004200301007387 */ /* 0x000fe80000100800 */
[----:B------:R1:W-:Y:S02]  /*33e70*/  STL [R1+0x434], R0 ;  /* 0x0004340001007387 */ /* 0x0003e40000100800 */
[----:B-1---5:R-:W-:-:S05]  /*33e80*/  SHF.R.S32.HI R0, RZ, 0x1f, R2 ;  /* 0x0000001fff007819 */ /* 0x022fca0000011402 */
[----:B------:R1:W-:Y:S01]  /*33e90*/  STL [R1+0x42c], R0 ;  /* 0x00042c0001007387 */ /* 0x0003e20000100800 */
[----:B------:R-:W-:Y:S05]  /*33ea0*/  @!P1 BRA `(.L_x_7000) ;  /* 0x0000000000409947 */ /* 0x000fea0003800000 */
[----:B------:R-:W-:Y:S01]  /*33eb0*/  MOV R2, 0x0 ;  /* 0x0000000000027802 */ /* 0x000fe20000000f00 */
[----:B------:R-:W-:Y:S01]  /*33ec0*/  ULDC.64 UR4, c[0x4][0xf0] ;  /* 0x01003c0000047ab9 */ /* 0x000fe20000000a00 */
[----:B------:R-:W-:Y:S01]  /*33ed0*/  ULDC.64 UR6, c[0x4][0xf8] ;  /* 0x01003e0000067ab9 */ /* 0x000fe20000000a00 */
[----:B------:R-:W-:Y:S01]  /*33ee0*/  ULDC.64 UR8, c[0x4][0x58] ;  /* 0x0100160000087ab9 */ /* 0x000fe20000000a00 */
[----:B------:R-:W-:Y:S02]  /*33ef0*/  IMAD.U32 R4, RZ, RZ, UR4 ;  /* 0x00000004ff047e24 */ /* 0x000fe4000f8e00ff */
[----:B------:R-:W2:Y:S01]  /*33f00*/  LDC.64 R2, c[0x4][R2] ;  /* 0x0100000002027b82 */ /* 0x000ea20000000a00 */
        /* <DEDUP_REMOVED lines=10> */
.L_x_7000:
[----:B------:R-:W-:Y:S05]  /*33fb0*/  BSYNC B6 ;  /* 0x0000000000067941 */ /* 0x000fea0003800000 */
.L_x_6999:
[----:B------:R-:W2:Y:S01]  /*33fc0*/  LDL R21, [R1+0x418] ;  /* 0x0004180001157983 */ /* 0x000ea20000100800 */
[----:B------:R-:W3:Y:S01]  /*33fd0*/  LDC R6, c[0x0][0x448] ;  /* 0x00011200ff067b82 */ /* 0x000ee20000000800 */
[----:B------:R-:W-:Y:S02]  /*33fe0*/  ULDC.64 UR4, c[0x0][0x298] ;  /* 0x0000a60000047ab9 */ /* 0x000fe40000000a00 */
[----:B------:R-:W4:Y:S04]  /*33ff0*/  LDL R20, [R1+0x434] ;  /* 0x0004340001147983 */ /* 0x000f280000100800 */
[----:B-1----:R-:W4:Y:S04]  /*34000*/  LDL R0, [R1+0x42c] ;  /* 0x00042c0001007983 */ /* 0x002f280000100800 */
[----:B------:R1:W5:Y:S01]  /*34010*/  LDL R9, [R1+0x410] ;  /* 0x0004100001097983 */ /* 0x0003620000100800 */
[----:B------:R-:W0:Y:S01]  /*34020*/  S2R R2, SR_TID.X ;  /* 0x0000000000027919 */ /* 0x000e220000002100 */
[----:B---3--:R-:W-:-:S13]  /*34030*/  ISETP.NE.AND P0, PT, R6, 0x1, PT ;  /* 0x000000010600780c */ /* 0x008fda0003f05270 */
[----:B------:R-:W3:Y:S01]  /*34040*/  @P0 LDC R3, c[0x0][0x450] ;  /* 0x00011400ff030b82 */ /* 0x000ee20000000800 */
[----:B0-----:R-:W-:-:S04]  /*34050*/  LOP3.LUT R2, R2, 0x7f, RZ, 0xc0, !PT ;  /* 0x0000007f02027812 */ /* 0x001fc800078ec0ff */
[----:B------:R-:W-:Y:S01]  /*34060*/  SHF.R.U32.HI R2, RZ, 0x3, R2 ;  /* 0x00000003ff027819 */ /* 0x000fe20000011602 */
[----:B--2---:R-:W-:Y:S02]  /*34070*/  IMAD.MOV.U32 R5, RZ, RZ, R21 ;  /* 0x000000ffff057224 */ /* 0x004fe400078e0015 */
[----:B----4-:R-:W-:Y:S02]  /*34080*/  IMAD.MOV.U32 R21, RZ, RZ, R20 ;  /* 0x000000ffff157224 */ /* 0x010fe400078e0014 */
[----:B------:R-:W2:Y:S01]  /*34090*/  LDL R20, [R1+0x420] ;  /* 0x0004200001147983 */ /* 0x000ea20000100800 */
[----:B------:R-:W-:Y:S02]  /*340a0*/  IMAD.MOV.U32 R4, RZ, RZ, R0 ;  /* 0x000000ffff047224 */ /* 0x000fe400078e0000 */
[----:B------:R-:W0:Y:S02]  /*340b0*/  S2R R0, SR_TID.X ;  /* 0x0000000000007919 */ /* 0x000e240000002100 */
[----:B0-----:R-:W-:-:S05]  /*340c0*/  IMAD.SHL.U32 R0, R0, 0x10, RZ ;  /* 0x0000001000007824 */ /* 0x001fca00078e00ff */
[----:B------:R-:W-:Y:S02]  /*340d0*/  LOP3.LUT R0, R2, 0x70, R0, 0xf8, !PT ;  /* 0x0000007002007812 */ /* 0x000fe400078ef800 */
[----:B------:R-:W0:Y:S03]  /*340e0*/  @P0 LDC R2, c[0x0][0x44c] ;  /* 0x00011300ff020b82 */ /* 0x000e260000000800 */
[----:B------:R-:W-:Y:S02]  /*340f0*/  IMAD.IADD R37, R0, 0x1, R32 ;  /* 0x0000000100257824 */ /* 0x000fe400078e0220 */
[----:B------:R-:W-:Y:S02]  /*34100*/  IMAD R4, R4, UR4, RZ ;  /* 0x0000000404047c24 */ /* 0x000fe4000f8e02ff */
[----:B------:R-:W-:Y:S02]  /*34110*/  IMAD.MOV.U32 R0, RZ, RZ, R37 ;  /* 0x000000ffff007224 */ /* 0x000fe400078e0025 */
[----:B------:R-:W-:-:S02]  /*34120*/  IMAD R4, R5, UR5, R4 ;  /* 0x0000000505047c24 */ /* 0x000fc4000f8e0204 */
        /* <DEDUP_REMOVED lines=71> */
.L_x_7131:
        /* <DEDUP_REMOVED lines=11> */
.L_x_7002:
        /* <DEDUP_REMOVED lines=28> */
.L_x_7004:
[----:B------:R-:W-:Y:S05]  /*34810*/  BSYNC B6 ;  /* 0x0000000000067941 */ /* 0x000fea0003800000 */
.L_x_7003:
[----:B------:R-:W2:Y:S01]  /*34820*/  LDL.LU R0, [R1+0x42c] ;  /* 0x00042c0001007983 */ /* 0x000ea20000300800 */
[----:B------:R-:W1:Y:S01]  /*34830*/  LDC R7, c[0x0][0x448] ;  /* 0x00011200ff077b82 */ /* 0x000e620000000800 */
[----:B------:R-:W-:Y:S02]  /*34840*/  ULDC.64 UR4, c[0x0][0x398] ;  /* 0x0000e60000047ab9 */ /* 0x000fe40000000a00 */
[----:B0-----:R-:W3:Y:S04]  /*34850*/  LDL.LU R2, [R1+0x418] ;  /* 0x0004180001027983 */ /* 0x001ee80000300800 */
[----:B------:R-:W4:Y:S04]  /*34860*/  LDL.LU R21, [R1+0x434] ;  /* 0x0004340001157983 */ /* 0x000f280000300800 */
[----:B------:R-:W5:Y:S01]  /*34870*/  LDL.LU R20, [R1+0x420] ;  /* 0x0004200001147983 */ /* 0x000f620000300800 */
[----:B------:R-:W-:Y:S01]  /*34880*/  IMAD.MOV.U32 R4, RZ, RZ, R37 ;  /* 0x000000ffff047224 */ /* 0x000fe200078e0025 */
[----:B------:R-:W-:Y:S01]  /*34890*/  LOP3.LUT R17, R17, 0xfffff7ff, RZ, 0xc0, !PT ;  /* 0xfffff7ff11117812 */ /* 0x000fe200078ec0ff */
[----:B------:R-:W0:Y:S01]  /*348a0*/  S2R R10, SR_TID.X ;  /* 0x00000000000a7919 */ /* 0x000e220000002100 */
[----:B------:R-:W0:Y:S01]  /*348b0*/  S2R R8, SR_TID.X ;  /* 0x0000000000087919 */ /* 0x000e220000002100 */
[----:B------:R-:W0:Y:S01]  /*348c0*/  S2R R9, SR_TID.X ;  /* 0x0000000000097919 */ /* 0x000e220000002100 */
[----:B-1----:R-:W-:-:S13]  /*348d0*/  ISETP.NE.AND P0, PT, R7, 0x1, PT ;  /* 0x000000010700780c */ /* 0x002fda0003f05270 */
[----:B------:R-:W1:Y:S01]  /*348e0*/  @P0 LDC R5, c[0x0][0x450] ;  /* 0x00011400ff050b82 */ /* 0x000e620000000800 */
        /* <DEDUP_REMOVED lines=9> */
[----:B-----5:R-:W-:-:S04]  /*34980*/  IMAD.WIDE.U32 R2, R20, UR4, R2 ;  /* 0x0000000414027c25 */ /* 0x020fc8000f8e0002 */
[----:B------:R-:W-:Y:S01]  /*34990*/  IMAD R0, R20, UR5, R0 ;  /* 0x0000000514007c24 */ /* 0x000fe2000f8e0200 */
[----:B------:R-:W-:Y:S01]  /*349a0*/  ULDC.64 UR4, c[0x0][0x3d0] ;  /* 0x0000f40000047ab9 */ /* 0x000fe20000000a00 */
[----:B0-----:R-:W-:Y:S02]  /*349b0*/  IMAD.SHL.U32 R20, R10, 0x8, RZ ;  /* 0x000000080a147824 */ /* 0x001fe400078e00ff */
[----:B------:R-:W-:Y:S02]  /*349c0*/  IMAD.IADD R3, R3, 0x1, R0 ;  /* 0x0000000103037824 */ /* 0x000fe400078e0200 */
[----:B------:R-:W0:Y:S01]  /*349d0*/  @P0 LDC R0, c[0x0][0x44c] ;  /* 0x00011300ff000b82 */ /* 0x000e220000000800 */
[----:B------:R-:W-:Y:S01]  /*349e0*/  IMAD.SHL.U32 R21, R8, 0x8, RZ ;  /* 0x0000000808157824 */ /* 0x000fe200078e00ff */
[----:B------:R-:W-:-:S04]  /*349f0*/  LOP3.LUT R20, R20, 0x38, RZ, 0xc0, !PT ;  /* 0x0000003814147812 */ /* 0x000fc800078ec0ff */
[----:B------:R-:W-:-:S04]  /*34a00*/  LOP3.LUT R21, R21, 0x38, RZ, 0xc0, !PT ;  /* 0x0000003815157812 */ /* 0x000fc800078ec0ff */
[----:B------:R-:W-:Y:S01]  /*34a10*/  LOP3.LUT R8, R21, 0x80, RZ, 0xfc, !PT ;  /* 0x0000008015087812 */ /* 0x000fe200078efcff */
[----:B------:R-:W-:-:S05]  /*34a20*/  IMAD.SHL.U32 R21, R9, 0x8, RZ ;  /* 0x0000000809157824 */ /* 0x000fca00078e00ff */
[----:B------:R-:W-:-:S04]  /*34a30*/  LOP3.LUT R21, R21, 0x38, RZ, 0xc0, !PT ;  /* 0x0000003815157812 */ /* 0x000fc800078ec0ff */
[----:B------:R-:W-:Y:S01]  /*34a40*/  LOP3.LUT R9, R21, 0x40, RZ, 0xfc, !PT ;  /* 0x0000004015097812 */ /* 0x000fe200078efcff */
[----:B0-----:R-:W-:-:S05]  /*34a50*/  @P0 IMAD.HI.U32 R0, R37, R0, RZ ;  /* 0x0000000025000227 */ /* 0x001fca00078e00ff */
[----:B-1----:R-:W-:-:S04]  /*34a60*/  @P0 SHF.R.U32.HI R4, RZ, R5, R0 ;  /* 0x00000005ff040219 */ /* 0x002fc80000011600 */
[--C-:B------:R-:W-:Y:S01]  /*34a70*/  SHF.R.S32.HI R5, RZ, 0x1f, R4.reuse ;  /* 0x0000001fff057819 */ /* 0x100fe20000011404 */
[----:B------:R-:W-:Y:S02]  /*34a80*/  IMAD.MOV R0, RZ, RZ, -R4 ;  /* 0x000000ffff007224 */ /* 0x000fe400078e0a04 */
[----:B------:R-:W-:-:S04]  /*34a90*/  IMAD.WIDE.U32 R2, R4, UR4, R2 ;  /* 0x0000000404027c25 */ /* 0x000fc8000f8e0002 */
        /* <DEDUP_REMOVED lines=13> */
[----:B------:R-:W-:-:S04]  /*34b70*/  ISETP.GE.AND P1, PT, R20, UR4, PT ;  /* 0x0000000414007c0c */ /* 0x000fc8000bf26270 */
[----:B------:R-:W-:Y:S02]  /*34b80*/  LEA.HI.X R6, R2, UR5, R6, 0x1, P0 ;  /* 0x0000000502067c11 */ /* 0x000fe400080f0c06 */
[----:B------:R-:W-:Y:S02]  /*34b90*/  ISETP.GE.AND P0, PT, R8, UR4, PT ;  /* 0x0000000408007c0c */ /* 0x000fe4000bf06270 */
[----:B------:R-:W0:Y:S01]  /*34ba0*/  S2R R8, SR_TID.X ;  /* 0x0000000000087919 */ /* 0x000e220000002100 */
[----:B------:R-:W-:Y:S02]  /*34bb0*/  SEL R0, RZ, 0x1, P1 ;  /* 0x00000001ff007807 */ /* 0x000fe40000800000 */
[----:B------:R-:W-:Y:S02]  /*34bc0*/  SEL R2, RZ, 0x4, P0 ;  /* 0x00000004ff027807 */ /* 0x000fe40000000000 */
[----:B------:R-:W-:-:S04]  /*34bd0*/  @P1 LOP3.LUT R17, R17, 0x800, RZ, 0xfc, !PT ;  /* 0x0000080011111812 */ /* 0x000fc800078efcff */
[----:B------:R-:W-:-:S04]  /*34be0*/  LOP3.LUT R17, R17, 0xfffffdff, RZ, 0xc0, !PT ;  /* 0xfffffdff11117812 */ /* 0x000fc800078ec0ff */
[----:B------:R-:W-:Y:S02]  /*34bf0*/  @P0 LOP3.LUT R17, R17, 0x200, RZ, 0xfc, !PT ;  /* 0x0000020011110812 */ /* 0x000fe400078efcff */
[----:B------:R-:W-:Y:S02]  /*34c00*/  ISETP.GE.AND P0, PT, R9, UR4, PT ;  /* 0x0000000409007c0c */ /* 0x000fe4000bf06270 */
[----:B------:R-:W1:Y:S01]  /*34c10*/  S2R R9, SR_TID.X ;  /* 0x0000000000097919 */ /* 0x000e620000002100 */
[----:B------:R-:W-:Y:S02]  /*34c20*/  LOP3.LUT R17, R17, 0xfffffbff, RZ, 0xc0, !PT ;  /* 0xfffffbff11117812 */ /* 0x000fe400078ec0ff */
[----:B------:R-:W-:-:S04]  /*34c30*/  SEL R3, RZ, 0x2, P0 ;  /* 0x00000002ff037807 */ /* 0x000fc80000000000 */
[----:B------:R-:W-:-:S04]  /*34c40*/  IADD3 R0, R2, R3, R0 ;  /* 0x0000000302007210 */ /* 0x000fc80007ffe000 */
[----:B------:R-:W-:Y:S01]  /*34c50*/  @P0 LOP3.LUT R17, R17, 0x400, RZ, 0xfc, !PT ;  /* 0x0000040011110812 */ /* 0x000fe200078efcff */
[----:B0-----:R-:W-:-:S05]  /*34c60*/  IMAD.SHL.U32 R21, R8, 0x8, RZ ;  /* 0x0000000808157824 */ /* 0x001fca00078e00ff */
[----:B------:R-:W-:-:S04]  /*34c70*/  LOP3.LUT R21, R21, 0x38, RZ, 0xc0, !PT ;  /* 0x0000003815157812 */ /* 0x000fc800078ec0ff */
[----:B------:R-:W-:-:S04]  /*34c80*/  LOP3.LUT R8, R21, 0x100, RZ, 0xfc, !PT ;  /* 0x0000010015087812 */ /* 0x000fc800078efcff */
[----:B------:R-:W-:Y:S01]  /*34c90*/  ISETP.GE.AND P4, PT, R8, UR4, PT ;  /* 0x0000000408007c0c */ /* 0x000fe2000bf86270 */
[----:B------:R-:W-:Y:S02]  /*34ca0*/  IMAD.SHL.U32 R8, R10, 0x8, RZ ;  /* 0x000000080a087824 */ /* 0x000fe400078e00ff */
[----:B-1----:R-:W-:Y:S01]  /*34cb0*/  IMAD.SHL.U32 R21, R9, 0x8, RZ ;  /* 0x0000000809157824 */ /* 0x002fe200078e00ff */
[----:B------:R-:W-:Y:S02]  /*34cc0*/  SEL R2, RZ, 0x10, P4 ;  /* 0x00000010ff027807 */ /* 0x000fe40002000000 */
[----:B------:R-:W-:Y:S02]  /*34cd0*/  LOP3.LUT R8, R8, 0x38, RZ, 0xc0, !PT ;  /* 0x0000003808087812 */ /* 0x000fe400078ec0ff */
[----:B------:R-:W-:Y:S02]  /*34ce0*/  LOP3.LUT R21, R21, 0x38, RZ, 0xc0, !PT ;  /* 0x0000003815157812 */ /* 0x000fe400078ec0ff */
[----:B------:R-:W-:-:S02]  /*34cf0*/  LOP3.LUT R8, R8, 0x180, RZ, 0xfc, !PT ;  /* 0x0000018008087812 */ /* 0x000fc400078efcff */
[----:B------:R-:W-:Y:S01]  /*34d00*/  LOP3.LUT R9, R21, 0xc0, RZ, 0xfc, !PT ;  /* 0x000000c015097812 */ /* 0x000fe200078efcff */
[----:B------:R-:W-:Y:S01]  /*34d10*/  IMAD.SHL.U32 R21, R10, 0x8, RZ ;  /* 0x000000080a157824 */ /* 0x000fe200078e00ff */
[----:B------:R-:W-:Y:S02]  /*34d20*/  ISETP.GE.AND P0, PT, R8, UR4, PT ;  /* 0x0000000408007c0c */ /* 0x000fe4000bf06270 */
[----:B------:R-:W-:Y:S02]  /*34d30*/  ISETP.GE.AND P5, PT, R9, UR4, PT ;  /* 0x0000000409007c0c */ /* 0x000fe4000bfa6270 */
[----:B------:R-:W-:Y:S02]  /*34d40*/  LOP3.LUT R21, R21, 0x38, RZ, 0xc0, !PT ;  /* 0x0000003815157812 */ /* 0x000fe400078ec0ff */
[----:B------:R-:W-:Y:S02]  /*34d50*/  SEL R3, RZ, 0x8, P5 ;  /* 0x00000008ff037807 */ /* 0x000fe40002800000 */
[----:B------:R-:W-:-:S02]  /*34d60*/  LOP3.LUT R9, R21, 0x140, RZ, 0xfc, !PT ;  /* 0x0000014015097812 */ /* 0x000fc400078efcff */
[----:B------:R-:W-:Y:S02]  /*34d70*/  LOP3.LUT R8, R21, 0x1c0, RZ, 0xfc, !PT ;  /* 0x000001c015087812 */ /* 0x000fe400078efcff */
        /* <DEDUP_REMOVED lines=21> */
[----:B---3--:R-:W-:-:S03]  /*34ed0*/  IMAD.MOV.U32 R9, RZ, RZ, R3 ;  /* 0x000000ffff097224 */ /* 0x008fc600078e0003 */
[----:B------:R-:W-:Y:S01]  /*34ee0*/  ISETP.GE.AND P0, PT, R32, R7, PT ;  /* 0x000000072000720c */ /* 0x000fe20003f06270 */
[----:B------:R-:W0:-:S12]  /*34ef0*/  SHFL.IDX PT, R3, R5, RZ, 0x181f ;  /* 0x00181fff05037589 */ /* 0x000e1800000e0000 */
        /* <DEDUP_REMOVED lines=38> */
[----:B------:R-:W-:-:S04]  /*35160*/  @P2 LOP3.LUT R17, R17, 0x8000, RZ, 0xfc, !PT ;  /* 0x0000800011112812 */ /* 0x000fc800078efcff */
        /* <DEDUP_REMOVED lines=37> */
[----:B------:R-:W-:-:S13]  /*353c0*/  @!P0 ISETP.NE.U32.AND P1, PT, R8, RZ, PT ;  /* 0x000000ff0800820c */ /* 0x000fda0003f25070 */
[----:B------:R0:W-:Y:S04]  /*353d0*/  @!P0 LDGSTS.E.BYPASS.LTC128B.128 [R23+0x35400], desc[UR36][R2.64+0x380], P1 ;  /* 0x3540038002178fae */ /* 0x0001e80008901d64 */
[----:B0-2---:R0:W1:Y:S02]  /*353e0*/  SHFL.IDX PT, R2, R5, 0x3, 0x181f ;  /* 0x00781f0005027f89 */ /* 0x00506400000e0000 */
.L_x_7141:
[----:B------:R-:W2:Y:S01]  /*353f0*/  LDL.LU R3, [R1+0x438] ;  /* 0x0004380001037983 */ /* 0x000ea20000300800 */
[----:B------:R-:W-:Y:S01]  /*35400*/  BSSY B0, `(.L_x_7006) ;  /* 0x0000019000007945 */ /* 0x000fe20003800000 */
[----:B--2---:R-:W-:-:S13]  /*35410*/  ISETP.GE.AND P0, PT, R3, R7, PT ;  /* 0x000000070300720c */ /* 0x004fda0003f06270 */
[----:B------:R-:W-:Y:S05]  /*35420*/  @P0 BRA `(.L_x_7007) ;  /* 0x0000000000580947 */ /* 0x000fea0003800000 */
[----:B------:R-:W-:Y:S02]  /*35430*/  LOP3.LUT R0, R0, 0x40, RZ, 0xc0, !PT ;  /* 0x0000004000007812 */ /* 0x000fe400078ec0ff */
[C---:B------:R-:W-:Y:S02]  /*35440*/  LOP3.LUT P6, RZ, R17.reuse, 0x800, RZ, 0xc0, !PT ;  /* 0x0000080011ff7812 */ /* 0x040fe400078cc0ff */
[----:B-1----:R-:W-:Y:S02]  /*35450*/  LEA R2, P0, R20, R2, 0x1 ;  /* 0x0000000214027211 */ /* 0x002fe400078008ff */
        /* <DEDUP_REMOVED lines=19> */
.L_x_7007:
[----:B------:R-:W-:Y:S05]  /*35590*/  BSYNC B0 ;  /* 0x0000000000007941 */ /* 0x000fea0003800000 */
.L_x_7006:
[----:B------:R-:W-:Y:S01]  /*355a0*/  NOP ;  /* 0x0000000000007918 */ /* 0x000fe20000000000 */
[----:B------:R-:W-:-:S13]  /*355b0*/  PLOP3.LUT P0, PT, PT, PT, PT, 0x80, 0x0 ;  /* 0x000000000000781c */ /* 0x000fda0003f0f070 */
.L_x_7008:
[----:B------:R-:W-:Y:S02]  /*355c0*/  PLOP3.LUT P1, PT, P1, P0, PT, 0xa2, 0x0 ;  /* 0x000000000000781c */ /* 0x000fe40000f21472 */
[----:B------:R-:W-:-:S08]  /*355d0*/  @P0 R2UR P1, UR4, R18 ;  /* 0x00000000120402ca */ /* 0x000fd00000020000 */
[----:B------:R-:W-:-:S05]  /*355e0*/  @P0 PLOP3.LUT P0, PT, P1, PT, PT, 0x80, 0x0 ;  /* 0x000000000000081c */ /* 0x000fca0000f0f070 */
[----:B------:R-:W-:Y:S01]  /*355f0*/  @!P1 SYNCS.ARRIVE.TRANS64.RED.A0T1 RZ, [UR4+0x38810], RZ ;  /* 0x038810ffffff99a7 */ /* 0x000fe20008200404 */
[----:B------:R-:W-:Y:S07]  /*35600*/  @!P1 ARRIVES.LDGSTSBAR.64.TRANSCNT [UR4+0x38810] ;  /* 0x03881000ff0099b0 */ /* 0x000fee0008000a84 */
[----:B------:R-:W-:Y:S05]  /*35610*/  @P0 BRA.U.ANY `(.L_x_7008) ;  /* 0xfffffffd00e80947 */ /* 0x000fea000393ffff */
[----:B-12---:R-:W2:Y:S02]  /*35620*/  LDL.LU R2, [R1+0x43c] ;  /* 0x00043c0001027983 */ /* 0x006ea40000300800 */
        /* <DEDUP_REMOVED lines=10> */
[----:B-12---:R-:W-:Y:S05]  /*356d0*/  @!P0 BRA `(.L_x_7010) ;  /* 0x0000005800088947 */ /* 0x006fea0003800000 */
.L_x_7142:
[----:B------:R-:W-:Y:S05]  /*356e0*/  BSYNC B0 ;  /* 0x0000000000007941 */ /* 0x000fea0003800000 */
.L_x_7009:
[----:B------:R-:W-:-:S13]  /*356f0*/  LOP3.LUT P0, RZ, R17, 0x100, RZ, 0xc0, !PT ;  /* 0x0000010011ff7812 */ /* 0x000fda000780c0ff */
[----:B------:R-:W-:Y:S05]  /*35700*/  @!P0 BRA `(.L_x_7011) ;  /* 0x0000000000048947 */ /* 0x000fea0003800000 */
[----:B------:R-:W-:Y:S01]  /*35710*/  BPT.TRAP 0x1 ;  /* 0x000000040000795c */ /* 0x000fe20000300000 */
.L_x_7011:
[----:B-1----:R-:W-:Y:S01]  /*35720*/  SHF.L.U32 R0, R28, 0x1f, RZ ;  /* 0x0000001f1c007819 */ /* 0x002fe200000006ff */
[----:B------:R-:W-:Y:S03]  /*35730*/  BSSY B0, `(.L_x_7012) ;  /* 0x0000003000007945 */ /* 0x000fe60003800000 */
[----:B------:R-:W1:Y:S02]  /*35740*/  SYNCS.PHASECHK.TRANS64.TRYWAIT P0, [R25+URZ+0x38860], R0 ;  /* 0x03886000190075a7 */ /* 0x000e64000800017f */
[----:B-1----:R-:W-:Y:S05]  /*35750*/  @!P0 BRA `(.L_x_7013) ;  /* 0x0000005400fc8947 */ /* 0x002fea0003800000 */
.L_x_7143:
[----:B------:R-:W-:Y:S05]  /*35760*/  BSYNC B0 ;  /* 0x0000000000007941 */ /* 0x000fea0003800000 */
.L_x_7012:
[----:B------:R-:W1:Y:S01]  /*35770*/  LDL.LU R3, [R1+0x440] ;  /* 0x0004400001037983 */ /* 0x000e620000300800 */
[----:B------:R-:W-:Y:S01]  /*35780*/  ULDC.64 UR4, c[0x0][0x328] ;  /* 0x0000ca0000047ab9 */ /* 0x000fe20000000a00 */
[----:B------:R-:W-:Y:S02]  /*35790*/  ULDC.64 UR6, c[0x0][0x318] ;  /* 0x0000c60000067ab9 */ /* 0x000fe40000000a00 */
[----:B------:R-:W2:Y:S04]  /*357a0*/  LDL.LU R2, [R1+0x41c] ;  /* 0x00041c0001027983 */ /* 0x000ea80000300800 */
[----:B0-----:R-:W3:Y:S04]  /*357b0*/  LDL.LU R5, [R1+0x444] ;  /* 0x0004440001057983 */ /* 0x001ee80000300800 */
[----:B------:R-:W4:Y:S01]  /*357c0*/  LDL.LU R4, [R1+0x414] ;  /* 0x0004140001047983 */ /* 0x000f220000300800 */
[----:B-1----:R-:W-:-:S04]  /*357d0*/  IMAD R0, R3, UR4, RZ ;  /* 0x0000000403007c24 */ /* 0x002fc8000f8e02ff */
        /* <DEDUP_REMOVED lines=102> */
.L_x_7153:
        /* <DEDUP_REMOVED lines=34> */
.L_x_7015:
        /* <DEDUP_REMOVED lines=10> */
.L_x_7016:
        /* <DEDUP_REMOVED lines=11> */
.L_x_7031:
[----:B0-----:R-:W0:Y:S01]  /*361b0*/  LDC R5, c[0x0][0x430] ;  /* 0x00010c00ff057b82 */ /* 0x001e220000000800 */
[----:B-1----:R-:W1:Y:S01]  /*361c0*/  S2R R2, SR_TID.X ;  /* 0x0000000000027919 */ /* 0x002e620000002100 */
[----:B------:R-:W-:Y:S01]  /*361d0*/  IMAD R4, R7, 0x40, R34 ;  /* 0x0000004007047824 */ /* 0x000fe200078e0222 */
[----:B------:R-:W-:Y:S01]  /*361e0*/  LOP3.LUT P1, RZ, R17, 0x100, RZ, 0xc0, !PT ;  /* 0x0000010011ff7812 */ /* 0x000fe2000782c0ff */
[----:B------:R-:W-:Y:S01]  /*361f0*/  VIADD R22, R22, 0x1 ;  /* 0x0000000116167836 */ /* 0x000fe20000000000 */
[----:B------:R-:W2:Y:S01]  /*36200*/  S2R R3, SR_TID.X ;  /* 0x0000000000037919 */ /* 0x000ea20000002100 */
[----:B0-----:R-:W-:Y:S02]  /*36210*/  ISETP.NE.AND P0, PT, R5, 0x1, PT ;  /* 0x000000010500780c */ /* 0x001fe40003f05270 */
[----:B-1----:R-:W-:-:S11]  /*36220*/  LOP3.LUT R2, R2, 0x7f, RZ, 0xc0, !PT ;  /* 0x0000007f02027812 */ /* 0x002fd600078ec0ff */
[----:B------:R-:W0:Y:S01]  /*36230*/  @P0 LDC R9, c[0x0][0x434] ;  /* 0x00010d00ff090b82 */ /* 0x000e220000000800 */
[----:B--2---:R-:W-:Y:S01]  /*36240*/  IMAD.SHL.U32 R8, R3, 0x10, RZ ;  /* 0x0000001003087824 */ /* 0x004fe200078e00ff */
[----:B------:R-:W-:-:S04]  /*36250*/  SHF.R.U32.HI R2, RZ, 0x3, R2 ;  /* 0x00000003ff027819 */ /* 0x000fc80000011602 */
[----:B------:R-:W-:Y:S02]  /*36260*/  LOP3.LUT R8, R2, 0x70, R8, 0xf8, !PT ;  /* 0x0000007002087812 */ /* 0x000fe400078ef808 */
[----:B------:R-:W1:Y:S02]  /*36270*/  @P0 LDC R3, c[0x0][0x438] ;  /* 0x00010e00ff030b82 */ /* 0x000e640000000800 */
[C---:B------:R-:W-:Y:S01]  /*36280*/  ISETP.GT.U32.AND P2, PT, R8.reuse, 0x3f, PT ;  /* 0x0000003f0800780c */ /* 0x040fe20003f44070 */
[----:B------:R-:W-:-:S04]  /*36290*/  IMAD.IADD R4, R8, 0x1, R4 ;  /* 0x0000000108047824 */ /* 0x000fc800078e0204 */
[----:B------:R-:W-:Y:S02]  /*362a0*/  IMAD.MOV.U32 R2, RZ, RZ, R4 ;  /* 0x000000ffff027224 */ /* 0x000fe400078e0004 */
[----:B0--34-:R-:W-:-:S06]  /*362b0*/  @P0 IMAD.HI.U32 R6, R4, R9, RZ ;  /* 0x0000000904060227 */ /* 0x019fcc00078e00ff */
[----:B------:R-:W0:Y:S01]  /*362c0*/  @!P2 LDC.64 R8, c[0x0][0x428] ;  /* 0x00010a00ff08ab82 */ /* 0x000e220000000a00 */
[----:B-1----:R-:W-:-:S05]  /*362d0*/  @P0 SHF.R.U32.HI R2, RZ, R3, R6 ;  /* 0x00000003ff020219 */ /* 0x002fca0000011606 */
[----:B------:R-:W-:-:S04]  /*362e0*/  IMAD.MOV R3, RZ, RZ, -R2 ;  /* 0x000000ffff037224 */ /* 0x000fc800078e0a02 */
[----:B------:R-:W-:Y:S01]  /*362f0*/  IMAD R5, R5, R3, R4 ;  /* 0x0000000305057224 */ /* 0x000fe200078e0204 */
[--C-:B------:R-:W-:Y:S01]  /*36300*/  @!P2 SHF.R.S32.HI R3, RZ, 0x1f, R2.reuse ;  /* 0x0000001fff03a819 */ /* 0x100fe20000011402 */
[-C--:B0-----:R-:W-:Y:S02]  /*36310*/  @!P2 IMAD R4, R35, R8.reuse, RZ ;  /* 0x000000082304a224 */ /* 0x081fe400078e02ff */
        /* <DEDUP_REMOVED lines=18> */
.L_x_7019:
[----:B------:R-:W-:Y:S01]  /*36440*/  IMAD R6, R22, 0x8, R18 ;  /* 0x0000000816067824 */ /* 0x000fe200078e0212 */
[----:B------:R-:W-:Y:S01]  /*36450*/  SHF.L.U32 R25, R28, 0x1f, RZ ;  /* 0x0000001f1c197819 */ /* 0x000fe200000006ff */
[----:B------:R-:W-:Y:S01]  /*36460*/  BSSY B1, `(.L_x_7020) ;  /* 0x0000004000017945 */ /* 0x000fe20003800000 */
[----:B------:R-:W-:Y:S02]  /*36470*/  SHF.R.S32.HI R9, RZ, 0x1f, R5 ;  /* 0x0000001fff097819 */ /* 0x000fe40000011405 */
[----:B------:R-:W0:Y:S02]  /*36480*/  SYNCS.PHASECHK.TRANS64.TRYWAIT P0, [R6+URZ+0x38840], R25 ;  /* 0x03884019060075a7 */ /* 0x000e24000800017f */
[----:B0-----:R-:W-:Y:S05]  /*36490*/  @!P0 BRA `(.L_x_7021) ;  /* 0x0000005000e88947 */ /* 0x001fea0003800000 */
.L_x_7154:
[----:B------:R-:W-:Y:S05]  /*364a0*/  BSYNC B1 ;  /* 0x0000000000017941 */ /* 0x000fea0003800000 */
.L_x_7020:
        /* <DEDUP_REMOVED lines=40> */
.L_x_7164:
        /* <DEDUP_REMOVED lines=8> */
.L_x_7023:
        /* <DEDUP_REMOVED lines=10> */
.L_x_7024:
[----:B------:R3:W-:Y:S01]  /*36850*/  SYNCS.ARRIVE.TRANS64.A1T0 RZ, [R6+URZ+0x38830], RZ ;  /* 0x038830ff06ff79a7 */ /* 0x0007e2000810003f */
[----:B------:R-:W-:Y:S05]  /*36860*/  @!P2 BRA `(.L_x_7025) ;  /* 0x000000000004a947 */ /* 0x000fea0003800000 */
[----:B------:R-:W-:Y:S01]  /*36870*/  BPT.TRAP 0x1 ;  /* 0x000000040000795c */ /* 0x000fe20000300000 */
.L_x_7025:
[----:B------:R-:W4:Y:S01]  /*36880*/  SYNCS.PHASECHK.TRANS64.TRYWAIT P0, [R6+URZ+0x38860], R25 ;  /* 0x03886019060075a7 */ /* 0x000f22000800017f */
[----:B------:R-:W-:Y:S04]  /*36890*/  BSSY B1, `(.L_x_7026) ;  /* 0x0000002000017945 */ /* 0x000fe80003800000 */
[----:B----4-:R-:W-:Y:S05]  /*368a0*/  @!P0 BRA `(.L_x_7027) ;  /* 0x0000005400148947 */ /* 0x010fea0003800000 */
.L_x_7165:
[----:B------:R-:W-:Y:S05]  /*368b0*/  BSYNC B1 ;  /* 0x0000000000017941 */ /* 0x000fea0003800000 */
.L_x_7026:
[----:B------:R-:W-:Y:S01]  /*368c0*/  ULDC.64 UR4, c[0x0][0x328] ;  /* 0x0000ca0000047ab9 */ /* 0x000fe20000000a00 */
[----:B------:R-:W-:Y:S01]  /*368d0*/  ULDC.64 UR6, c[0x0][0x318] ;  /* 0x0000c60000067ab9 */ /* 0x000fe20000000a00 */
[----:B------:R-:W-:Y:S01]  /*368e0*/  IMAD R9, R9, UR4, RZ ;  /* 0x0000000409097c24 */ /* 0x000fe2000f8e02ff */
[----:B------:R-:W-:Y:S01]  /*368f0*/  LOP3.LUT P5, RZ, R17, 0x8, RZ, 0xc0, !PT ;  /* 0x0000000811ff7812 */ /* 0x000fe200078ac0ff */
[----:B--2---:R-:W-:Y:S01]  /*36900*/  IMAD.WIDE.U32 R2, R5, UR4, RZ ;  /* 0x0000000405027c25 */ /* 0x004fe2000f8e00ff */
        /* <DEDUP_REMOVED lines=16> */
[----:B------:R-:W2:Y:S01]  /*36a10*/  SHFL.IDX PT, R2, R9, RZ, 0x181f ;  /* 0x00181fff09027589 */ /* 0x000ea200000e0000 */
[----:B------:R-:W-:Y:S01]  /*36a20*/  LOP3.LUT P1, RZ, R17, 0x80, RZ, 0xc0, !PT ;  /* 0x0000008011ff7812 */ /* 0x000fe2000782c0ff */
        /* <DEDUP_REMOVED lines=12> */
[----:B--2---:R-:W-:-:S05]  /*36af0*/  IADD3 R2, P0, R2, R0, RZ ;  /* 0x0000000002027210 */ /* 0x004fca0007f1e0ff */
        /* <DEDUP_REMOVED lines=43> */
.L_x_7175:
        /* <DEDUP_REMOVED lines=25> */
.L_x_7029:
        /* <DEDUP_REMOVED lines=10> */
.L_x_7030:
[----:B------:R1:W-:Y:S01]  /*36fe0*/  SYNCS.ARRIVE.TRANS64.A1T0 RZ, [R6+URZ+0x38850], RZ ;  /* 0x038850ff06ff79a7 */ /* 0x0003e2000810003f */
[----:B------:R-:W-:Y:S05]  /*36ff0*/  @P3 BRA `(.L_x_7031) ;  /* 0xfffffff0006c3947 */ /* 0x000fea000383ffff */
.L_x_7018:
[----:B------:R-:W-:Y:S05]  /*37000*/  BSYNC B0 ;  /* 0x0000000000007941 */ /* 0x000fea0003800000 */
.L_x_7017:
        /* <DEDUP_REMOVED lines=21> */
.L_x_7033:
[----:B------:R-:W-:Y:S05]  /*37160*/  BSYNC B0 ;  /* 0x0000000000007941 */ /* 0x000fea0003800000 */
.L_x_7032:
[----:B------:R-:W-:-:S07]  /*37170*/  SEL R22, R22, RZ, P0 ;  /* 0x000000ff16167207 */ /* 0x000fce0000000000 */
.L_x_6986:
[----:B------:R-:W-:Y:S05]  /*37180*/  BSYNC B7 ;  /* 0x0000000000077941 */ /* 0x000fea0003800000 */
.L_x_6984:
        /* <DEDUP_REMOVED lines=8> */
[----:B----4-:R2:W4:Y:S01]  /*37210*/  LDS.128 R24, [R18+0x388d0] ;  /* 0x0388d00012187984 */ /* 0x0105220000000c00 */
[----:B------:R-:W-:Y:S06]  /*37220*/  BAR.ARV 0x4, 0x180 ;  /* 0x0106000000007b1d */ /* 0x000fec0000002000 */
[----:B------:R-:W-:Y:S05]  /*37230*/  BRA `(.L_x_7035) ;  /* 0x0000000c00d47947 */ /* 0x000fea0003800000 */
.L_x_7034:
        /* <DEDUP_REMOVED lines=14> */
[----:B----4-:R-:W-:Y:S01]  /*37320*/  IMAD.MOV.U32 R25, RZ, RZ, RZ ;  /* 0x000000ffff197224 */ /* 0x010fe200078e00ff */
[C---:B------:R-:W-:Y:S01]  /*37330*/  ISETP.GE.U32.AND P2, PT, R8.reuse, 0x2, PT ;  /* 0x000000020800780c */ /* 0x040fe20003f46070 */
[----:B------:R-:W-:Y:S01]  /*37340*/  IMAD.MOV.U32 R5, RZ, RZ, RZ ;  /* 0x000000ffff057224 */ /* 0x000fe200078e00ff */
[C---:B------:R-:W-:Y:S01]  /*37350*/  ISETP.GE.U32.AND P3, PT, R8.reuse, 0x4, PT ;  /* 0x000000040800780c */ /* 0x040fe20003f66070 */
[----:B------:R-:W-:Y:S01]  /*37360*/  SHFL.IDX PT, R0, R24, RZ, 0x1f ;  /* 0x00001fff18007589 */ /* 0x000fe200000e0000 */
[C---:B------:R-:W-:Y:S02]  /*37370*/  ISETP.GE.U32.AND P4, PT, R8.reuse, 0x8, PT ;  /* 0x000000080800780c */ /* 0x040fe40003f86070 */
[----:B------:R-:W-:Y:S01]  /*37380*/  ISETP.GE.U32.AND P5, PT, R8, 0x10, PT ;  /* 0x000000100800780c */ /* 0x000fe20003fa6070 */
[----:B-1-3--:R0:W-:Y:S02]  /*37390*/  SHFL.IDX PT, R6, R24, 0x1, 0x1f ;  /* 0x00201f0018067f89 */ /* 0x00a1e400000e0000 */
        /* <DEDUP_REMOVED lines=21> */
.L_x_7185:
[----:B------:R-:W-:Y:S02]  /*374f0*/  ULDC UR4, c[0x0][0xd38] ;  /* 0x00034e0000047ab9 */ /* 0x000fe40000000800 */
[----:B------:R-:W-:-:S04]  /*37500*/  IMAD.U32 R4, RZ, RZ, UR4 ;  /* 0x00000004ff047e24 */ /* 0x000fc8000f8e00ff */
[----:B-1----:R-:W-:-:S04]  /*37510*/  IMAD R3, R14, R4, RZ ;  /* 0x000000040e037224 */ /* 0x002fc800078e02ff */
[----:B------:R-:W-:-:S05]  /*37520*/  IMAD.IADD R6, R6, 0x1, R3 ;  /* 0x0000000106067824 */ /* 0x000fca00078e0203 */
[----:B------:R-:W-:-:S13]  /*37530*/  ISETP.GT.AND P6, PT, R6, R0, PT ;  /* 0x000000000600720c */ /* 0x000fda0003fc4270 */
[----:B------:R-:W-:Y:S05]  /*37540*/  @P6 BRA `(.L_x_7037) ;  /* 0x0000000000a46947 */ /* 0x000fea0003800000 */
.L_x_7040:
        /* <DEDUP_REMOVED lines=35> */
.L_x_7193:
[----:B------:R-:W-:Y:S02]  /*37780*/  ULDC UR4, c[0x0][0xd38] ;  /* 0x00034e0000047ab9 */ /* 0x000fe40000000800 */
[----:B------:R-:W-:-:S04]  /*37790*/  IMAD.U32 R4, RZ, RZ, UR4 ;  /* 0x00000004ff047e24 */ /* 0x000fc8000f8e00ff */
[----:B-1----:R-:W-:-:S04]  /*377a0*/  IMAD R3, R14, R4, RZ ;  /* 0x000000040e037224 */ /* 0x002fc800078e02ff */
[----:B------:R-:W-:-:S05]  /*377b0*/  IMAD.IADD R6, R3, 0x1, R6 ;  /* 0x0000000103067824 */ /* 0x000fca00078e0206 */
[----:B------:R-:W-:-:S13]  /*377c0*/  ISETP.GT.AND P6, PT, R6, R0, PT ;  /* 0x000000000600720c */ /* 0x000fda0003fc4270 */
[----:B------:R-:W-:Y:S05]  /*377d0*/  @!P6 BRA `(.L_x_7040) ;  /* 0xfffffffc005ce947 */ /* 0x000fea000383ffff */
.L_x_7037:
        /* <DEDUP_REMOVED lines=10> */
.L_x_7198:
[----:B------:R-:W-:-:S13]  /*37880*/  ISETP.NE.AND P0, PT, R3, RZ, PT ;  /* 0x000000ff0300720c */ /* 0x000fda0003f05270 */
[----:B------:R-:W-:Y:S05]  /*37890*/  @!P0 BRA `(.L_x_7042) ;  /* 0x0000000000108947 */ /* 0x000fea0003800000 */
[----:B------:R-:W-:Y:S01]  /*378a0*/  UMOV UR4, 0xffffffff ;  /* 0xffffffff00047882 */ /* 0x000fe20000000000 */
[----:B------:R-:W-:Y:S02]  /*378b0*/  VIADD R12, R7, 0xffffffff ;  /* 0xffffffff070c7836 */ /* 0x000fe40000000000 */
[----:B------:R-:W-:Y:S05]  /*378c0*/  BRA.DIV UR4, `(.L_x_7043) ;  /* 0x00000056044c7947 */ /* 0x000fea000b800000 */
[----:B------:R4:W0:Y:S02]  /*378d0*/  SHFL.IDX PT, R24, R2, R12, 0x1f ;  /* 0x00001f0c02187589 */ /* 0x00082400000e0000 */
.L_x_7042:
[----:B---3--:R-:W-:Y:S01]  /*378e0*/  ISETP.NE.AND P0, PT, R5, 0x1, PT ;  /* 0x000000010500780c */ /* 0x008fe20003f05270 */
[----:B0-----:R-:W-:-:S04]  /*378f0*/  IMAD R24, R24, R4, R6 ;  /* 0x0000000418187224 */ /* 0x001fc800078e0206 */
[----:B------:R-:W-:-:S08]  /*37900*/  IMAD.IADD R0, R0, 0x1, -R24 ;  /* 0x0000000100007824 */ /* 0x000fd000078e0a18 */
        /* <DEDUP_REMOVED lines=56> */
.L_x_7044:
        /* <DEDUP_REMOVED lines=60> */
.L_x_7045:
[----:B------:R-:W-:-:S05]  /*38050*/  LOP3.LUT R0, RZ, R3, RZ, 0x33, !PT ;  /* 0x00000003ff007212 */ /* 0x000fca00078e33ff */
[----:B------:R-:W-:Y:S01]  /*38060*/  IMAD.IADD R25, R25, 0x1, R0 ;  /* 0x0000000119197824 */ /* 0x000fe200078e0200 */
[----:B------:R-:W-:Y:S06]  /*38070*/  BRA `(.L_x_7046) ;  /* 0x00000000001c7947 */ /* 0x000fec0003800000 */
.L_x_7038:
[----:B------:R-:W-:Y:S01]  /*38080*/  UMOV UR4, URZ ;  /* 0x0000003f00047c82 */ /* 0x000fe20008000000 */
[----:B------:R-:W-:Y:S01]  /*38090*/  UMOV UR5, URZ ;  /* 0x0000003f00057c82 */ /* 0x000fe20008000000 */
[----:B------:R-:W-:Y:S01]  /*380a0*/  ULDC UR6, c[0x0][0xd3c] ;  /* 0x00034f0000067ab9 */ /* 0x000fe20000000800 */
[----:B------:R-:W-:Y:S02]  /*380b0*/  IMAD.MOV.U32 R24, RZ, RZ, R0 ;  /* 0x000000ffff187224 */ /* 0x000fe400078e0000 */
[----:B------:R-:W-:Y:S02]  /*380c0*/  IMAD.U32 R25, RZ, RZ, UR4 ;  /* 0x00000004ff197e24 */ /* 0x000fe4000f8e00ff */
[----:B------:R-:W-:Y:S02]  /*380d0*/  IMAD.U32 R26, RZ, RZ, UR5 ;  /* 0x00000005ff1a7e24 */ /* 0x000fe4000f8e00ff */
[----:B------:R-:W-:-:S07]  /*380e0*/  IMAD.U32 R27, RZ, RZ, UR6 ;  /* 0x00000006ff1b7e24 */ /* 0x000fce000f8e00ff */
.L_x_7046:
        /* <DEDUP_REMOVED lines=10> */
.L_x_7035:
[----:B------:R-:W-:Y:S02]  /*38190*/  ULDC UR4, c[0x0][0xd3c] ;  /* 0x00034f0000047ab9 */ /* 0x000fe40000000800 */
[----:B----4-:R-:W-:-:S13]  /*381a0*/  ISETP.GE.AND P0, PT, R27, UR4, PT ;  /* 0x000000041b007c0c */ /* 0x010fda000bf06270 */
[----:B------:R-:W-:Y:S05]  /*381b0*/  @!P0 BRA `(.L_x_7047) ;  /* 0xffffff7c005c8947 */ /* 0x000fea000383ffff */
[----:B------:R-:W-:Y:S05]  /*381c0*/  BSYNC B8 ;  /* 0x0000000000087941 */ /* 0x000fea0003800000 */
.L_x_6914:
[----:B-1----:R-:W4:Y:S01]  /*381d0*/  LDL.LU R0, [R1+0x43c] ;  /* 0x00043c0001007983 */ /* 0x002f220000300800 */
[----:B------:R-:W-:Y:S01]  /*381e0*/  BSSY B0, `(.L_x_7048) ;  /* 0x000000b000007945 */ /* 0x000fe20003800000 */
[----:B------:R-:W1:Y:S01]  /*381f0*/  S2R R5, SR_CgaCtaId ;  /* 0x0000000000057919 */ /* 0x000e620000008800 */
        /* <DEDUP_REMOVED lines=9> */
.L_x_7201:
[----:B------:R-:W-:Y:S05]  /*38290*/  BSYNC B0 ;  /* 0x0000000000007941 */ /* 0x000fea0003800000 */
.L_x_7048:
[----:B------:R-:W-:-:S03]  /*382a0*/  UMOV UR4, 0xffffffff ;  /* 0xffffffff00047882 */ /* 0x000fc60000000000 */
[----:B------:R-:W-:Y:S05]  /*382b0*/  BRA.DIV UR4, `(.L_x_7050) ;  /* 0x0000004e040c7947 */ /* 0x000fea000b800000 */
[----:B-1----:R-:W1:Y:S02]  /*382c0*/  S2R R0, SR_TID.X ;  /* 0x0000000000007919 */ /* 0x002e640000002100 */
[----:B-1----:R-:W-:-:S04]  /*382d0*/  SHF.R.U32.HI R0, RZ, 0x5, R0 ;  /* 0x00000005ff007819 */ /* 0x002fc80000011600 */
[----:B------:R-:W-:-:S05]  /*382e0*/  LOP3.LUT R0, R0, 0x3, RZ, 0xc0, !PT ;  /* 0x0000000300007812 */ /* 0x000fca00078ec0ff */
[----:B------:R1:W4:Y:S02]  /*382f0*/  SHFL.IDX PT, R14, R0, RZ, 0x1f ;  /* 0x00001fff000e7589 */ /* 0x00032400000e0000 */
.L_x_7204:
[----:B----4-:R-:W-:-:S13]  /*38300*/  ISETP.NE.AND P0, PT, R14, RZ, PT ;  /* 0x000000ff0e00720c */ /* 0x010fda0003f05270 */
[----:B------:R-:W-:Y:S05]  /*38310*/  @P0 BRA `(.L_x_6670) ;  /* 0x0000000000880947 */ /* 0x000fea0003800000 */
[----:B------:R-:W-:-:S03]  /*38320*/  UMOV UR4, 0xffffffff ;  /* 0xffffffff00047882 */ /* 0x000fc60000000000 */
[----:B------:R-:W-:Y:S05]  /*38330*/  BRA.DIV UR4, `(.L_x_7051) ;  /* 0x0000004e04207947 */ /* 0x000fea000b800000 */
[----:B------:R-:W-:-:S13]  /*38340*/  ELECT P6, URZ, PT ;  /* 0x00000000003f782f */ /* 0x000fda00038c0000 */
.L_x_7207:
[----:B------:R-:W-:Y:S05]  /*38350*/  @!P6 BRA `(.L_x_6670) ;  /* 0x000000000078e947 */ /* 0x000fea0003800000 */
[----:B------:R-:W-:-:S06]  /*38360*/  ULOP3.LUT UR4, UR60, 0x2, URZ, 0xfc, !UPT ;  /* 0x000000023c047892 */ /* 0x000fcc000f8efc3f */
[----:B-1----:R-:W-:-:S05]  /*38370*/  IMAD.U32 R0, RZ, RZ, UR4 ;  /* 0x00000004ff007e24 */ /* 0x002fca000f8e00ff */
[----:B------:R-:W-:-:S13]  /*38380*/  ISETP.NE.AND P0, PT, R0, 0x3, PT ;  /* 0x000000030000780c */ /* 0x000fda0003f05270 */
[----:B------:R-:W-:Y:S05]  /*38390*/  @!P0 BRA `(.L_x_7052) ;  /* 0x0000000000048947 */ /* 0x000fea0003800000 */
[----:B------:R-:W-:Y:S01]  /*383a0*/  BPT.TRAP 0x1 ;  /* 0x000000040000795c */ /* 0x000fe20000300000 */
.L_x_7052:
[----:B------:R-:W-:Y:S01]  /*383b0*/  IMAD R5, R22, 0x8, R7 ;  /* 0x0000000816057824 */ /* 0x000fe200078e0207 */
[----:B------:R-:W-:Y:S01]  /*383c0*/  SHF.L.U32 R0, R28, 0x1f, RZ ;  /* 0x0000001f1c007819 */ /* 0x000fe200000006ff */
[----:B------:R-:W-:-:S03]  /*383d0*/  VIADD R22, R22, 0x1 ;  /* 0x0000000116167836 */ /* 0x000fc60000000000 */
[----:B------:R-:W1:Y:S02]  /*383e0*/  SYNCS.PHASECHK.TRANS64.TRYWAIT P1, [R5+URZ+0x38840], R0 ;  /* 0x03884000050075a7 */ /* 0x000e64000802017f */
[----:B------:R-:W-:-:S04]  /*383f0*/  ISETP.NE.AND P2, PT, R22, 0x2, PT ;  /* 0x000000021600780c */ /* 0x000fc80003f45270 */
[----:B------:R-:W-:Y:S01]  /*38400*/  SEL R3, RZ, 0x1, P2 ;  /* 0x00000001ff037807 */ /* 0x000fe20001000000 */
[----:B-1----:R-:W-:Y:S08]  /*38410*/  @!P1 BRA `(.L_x_7053) ;  /* 0x0000004c00089947 */ /* 0x002ff00003800000 */
.L_x_7208:
[----:B------:R-:W-:Y:S02]  /*38420*/  SEL R22, R22, RZ, P2 ;  /* 0x000000ff16167207 */ /* 0x000fe40001000000 */
[----:B------:R-:W-:Y:S01]  /*38430*/  LOP3.LUT R2, R28, R3, RZ, 0x3c, !PT ;  /* 0x000000031c027212 */ /* 0x000fe200078e3cff */
[----:B------:R-:W-:Y:S06]  /*38440*/  @!P0 BRA `(.L_x_7054) ;  /* 0x0000000000048947 */ /* 0x000fec0003800000 */
[----:B------:R-:W-:Y:S01]  /*38450*/  BPT.TRAP 0x1 ;  /* 0x000000040000795c */ /* 0x000fe20000300000 */
.L_x_7054:
[----:B------:R-:W-:Y:S01]  /*38460*/  IMAD R3, R22, 0x8, R7 ;  /* 0x0000000816037824 */ /* 0x000fe200078e0207 */
[----:B------:R-:W-:-:S04]  /*38470*/  SHF.L.U32 R2, R2, 0x1f, RZ ;  /* 0x0000001f02027819 */ /* 0x000fc800000006ff */
[----:B------:R-:W4:Y:S02]  /*38480*/  SYNCS.PHASECHK.TRANS64.TRYWAIT P1, [R3+URZ+0x38840], R2 ;  /* 0x03884002030075a7 */ /* 0x000f24000802017f */
[----:B----4-:R-:W-:Y:S05]  /*38490*/  @!P1 BRA `(.L_x_7055) ;  /* 0x0000004800fc9947 */ /* 0x010fea0003800000 */
.L_x_7209:
[----:B------:R-:W-:Y:S05]  /*384a0*/  @!P0 BRA `(.L_x_7056) ;  /* 0x0000000000048947 */ /* 0x000fea0003800000 */
[----:B------:R-:W-:Y:S01]  /*384b0*/  BPT.TRAP 0x1 ;  /* 0x000000040000795c */ /* 0x000fe20000300000 */
.L_x_7056:
[----:B------:R-:W5:Y:S02]  /*384c0*/  SYNCS.PHASECHK.TRANS64.TRYWAIT P1, [R5+URZ+0x38860], R0 ;  /* 0x03886000050075a7 */ /* 0x000f64000802017f */
[----:B-----5:R-:W-:Y:S05]  /*384d0*/  @!P1 BRA `(.L_x_7057) ;  /* 0x0000004c00009947 */ /* 0x020fea0003800000 */
.L_x_7210:
[----:B------:R-:W-:Y:S05]  /*384e0*/  @!P0 BRA `(.L_x_7058) ;  /* 0x0000000000048947 */ /* 0x000fea0003800000 */
[----:B------:R-:W-:Y:S01]  /*384f0*/  BPT.TRAP 0x1 ;  /* 0x000000040000795c */ /* 0x000fe20000300000 */
.L_x_7058:
[----:B------:R0:W0:Y:S02]  /*38500*/  SYNCS.PHASECHK.TRANS64.TRYWAIT P0, [R3+URZ+0x38860], R2 ;  /* 0x03886002030075a7 */ /* 0x000024000800017f */
[----:B0-----:R-:W-:Y:S05]  /*38510*/  @!P0 NANOSLEEP.SYNCS 0x989680 ;  /* 0x009896800000895d */ /* 0x001fea0003900000 */
[----:B------:R-:W0:Y:S02]  /*38520*/  @!P0 SYNCS.PHASECHK.TRANS64 P0, [R3+URZ+0x38860], R2 ;  /* 0x03886002030085a7 */ /* 0x000e24000800007f */
[----:B0-----:R-:W-:Y:S05]  /*38530*/  @!P0 BRA `(.L_x_7058) ;  /* 0xfffffffc00f08947 */ /* 0x001fea000383ffff */
.L_x_6670:
[----:B------:R-:W-:Y:S05]  /*38540*/  BSYNC B9 ;  /* 0x0000000000097941 */ /* 0x000fea0003800000 */
.L_x_6667:
[----:B------:R-:W-:Y:S05]  /*38550*/  EXIT ;  /* 0x000000000000794d */ /* 0x000fea0003800000 */
.L_x_6696:
[----:B0-----:R0:W1:Y:S02]  /*38560*/  SYNCS.PHASECHK.TRANS64.TRYWAIT P4, [R40+URZ+0x38890], R51 ;  /* 0x03889033280075a7 */ /* 0x001064000808017f */
[----:B-1----:R-:W-:Y:S05]  /*38570*/  @!P4 NANOSLEEP.SYNCS 0x989680 ;  /* 0x009896800000c95d */ /* 0x002fea0003900000 */
[----:B------:R-:W1:Y:S02]  /*38580*/  @!P4 SYNCS.PHASECHK.TRANS64 P4, [R40+URZ+0x38890], R51 ;  /* 0x038890332800c5a7 */ /* 0x000e64000808007f */
[----:B-1----:R-:W-:Y:S05]  /*38590*/  @!P4 BRA `(.L_x_6696) ;  /* 0xfffffffc00f0c947 */ /* 0x002fea000383ffff */
[----:B------:R-:W-:Y:S05]  /*385a0*/  BRA `(.L_x_7059) ;  /* 0xfffffca800c87947 */ /* 0x000fea000383ffff */
.L_x_6697:
        /* <DEDUP_REMOVED lines=8> */
.L_x_7061:
[----:B------:R-:W-:Y:S05]  /*38630*/  BSYNC B1 ;  /* 0x0000000000017941 */ /* 0x000fea0003800000 */
.L_x_7060:
        /* <DEDUP_REMOVED lines=8> */
.L_x_7062:
[----:B------:R-:W-:Y:S05]  /*386c0*/  BRA `(.L_x_7063) ;  /* 0xfffffca800947947 */ /* 0x000fea000383ffff */
.L_x_6707:
[----:B0-----:R0:W1:Y:S02]  /*386d0*/  SYNCS.PHASECHK.TRANS64.TRYWAIT P5, [R40+URZ+0x38890], R51 ;  /* 0x03889033280075a7 */ /* 0x00106400080a017f */
[----:B-1----:R-:W-:Y:S05]  /*386e0*/  @!P5 NANOSLEEP.SYNCS 0x989680 ;  /* 0x009896800000d95d */ /* 0x002fea0003900000 */
[----:B------:R-:W1:Y:S02]  /*386f0*/  @!P5 SYNCS.PHASECHK.TRANS64 P5, [R40+URZ+0x38890], R51 ;  /* 0x038890332800d5a7 */ /* 0x000e6400080a007f */
[----:B-1----:R-:W-:Y:S05]  /*38700*/  @!P5 BRA `(.L_x_6707) ;  /* 0xfffffffc00f0d947 */ /* 0x002fea000383ffff */
[----:B------:R-:W-:Y:S05]  /*38710*/  BRA `(.L_x_7064) ;  /* 0xfffffcb400507947 */ /* 0x000fea000383ffff */
.L_x_6708:
        /* <DEDUP_REMOVED lines=8> */
.L_x_7066:
[----:B------:R-:W-:Y:S05]  /*387a0*/  BSYNC B1 ;  /* 0x0000000000017941 */ /* 0x000fea0003800000 */
.L_x_7065:
        /* <DEDUP_REMOVED lines=8> */
.L_x_7067:
[----:B------:R-:W-:Y:S01]  /*38830*/  IMAD.MOV.U32 R20, RZ, RZ, R14 ;  /* 0x000000ffff147224 */ /* 0x000fe200078e000e */
[----:B------:R-:W-:Y:S06]  /*38840*/  BRA `(.L_x_7068) ;  /* 0xfffffcb400187947 */ /* 0x000fec000383ffff */
.L_x_6713:
[----:B0-----:R0:W1:Y:S02]  /*38850*/  SYNCS.PHASECHK.TRANS64.TRYWAIT P0, [R40+URZ+0x38890], R51 ;  /* 0x03889033280075a7 */ /* 0x001064000800017f */
[----:B-1----:R-:W-:Y:S05]  /*38860*/  @!P0 NANOSLEEP.SYNCS 0x989680 ;  /* 0x009896800000895d */ /* 0x002fea0003900000 */
[----:B------:R-:W1:Y:S02]  /*38870*/  @!P0 SYNCS.PHASECHK.TRANS64 P0, [R40+URZ+0x38890], R51 ;  /* 0x03889033280085a7 */ /* 0x000e64000800007f */
[----:B-1----:R-:W-:Y:S05]  /*38880*/  @!P0 BRA `(.L_x_6713) ;  /* 0xfffffffc00f08947 */ /* 0x002fea000383ffff */
[----:B------:R-:W-:Y:S05]  /*38890*/  BRA `(.L_x_7069) ;  /* 0xfffffcb800f07947 */ /* 0x000fea000383ffff */
.L_x_6714:
[----:B------:R-:W-:Y:S01]  /*388a0*/  BSSY B1, `(.L_x_7070) ;  /* 0x0000007000017945 */ /* 0x000fe20003800000 */
[----:B------:R-:W-:Y:S02]  /*388b0*/  IMAD.MOV.U32 R12, RZ, RZ, RZ ;  /* 0x000000ffff0c7224 */ /* 0x000fe400078e00ff */
[----:B------:R-:W-:Y:S02]  /*388c0*/  IMAD.MOV.U32 R11, RZ, RZ, 0x1c1f ;  /* 0x00001c1fff0b7424 */ /* 0x000fe400078e00ff */
[----:B------:R-:W-:-:S07]  /*388d0*/  IMAD.MOV.U32 R15, RZ, RZ, -0x1 ;  /* 0xffffffffff0f7424 */ /* 0x000fce00078e00ff */
[----:B0-----:R-:W-:Y:S05]  /*388e0*/  WARPSYNC.COLLECTIVE R15, `(.L_x_7071) ;  /* 0x000000000f087348 */ /* 0x001fea0003c00000 */
[----:B------:R1:W2:Y:S02]  /*388f0*/  SHFL.IDX P6, R14, R13, R12, R11 ;  /* 0x0000000c0d0e7389 */ /* 0x0002a400000c000b */
[----:B012---:R-:W-:Y:S01]  /*38900*/  ENDCOLLECTIVE ;  /* 0x000000000000791b */ /* 0x007fe20003800000 */
.L_x_7071:
[----:B------:R-:W-:Y:S05]  /*38910*/  BSYNC B1 ;  /* 0x0000000000017941 */ /* 0x000fea0003800000 */
.L_x_7070:
        /* <DEDUP_REMOVED lines=8> */
.L_x_7072:
[----:B------:R-:W-:Y:S05]  /*389a0*/  BRA `(.L_x_7073) ;  /* 0xfffffcbc00107947 */ /* 0x000fea000383ffff */
.L_x_6718:
[----:B----4-:R4:W0:Y:S02]  /*389b0*/  SYNCS.PHASECHK.TRANS64.TRYWAIT P3, [R40+URZ+0x388b0], R51 ;  /* 0x0388b033280075a7 */ /* 0x010824000806017f */
[----:B0-----:R-:W-:Y:S05]  /*389c0*/  @!P3 NANOSLEEP.SYNCS 0x989680 ;  /* 0x009896800000b95d */ /* 0x001fea0003900000 */
[----:B------:R-:W0:Y:S02]  /*389d0*/  @!P3 SYNCS.PHASECHK.TRANS64 P3, [R40+URZ+0x388b0], R51 ;  /* 0x0388b0332800b5a7 */ /* 0x000e24000806007f */
[----:B0-----:R-:W-:Y:S05]  /*389e0*/  @!P3 BRA `(.L_x_6718) ;  /* 0xfffffffc00f0b947 */ /* 0x001fea000383ffff */
[----:B------:R-:W-:Y:S05]  /*389f0*/  BRA `(.L_x_7074) ;  /* 0xfffffcbc00a07947 */ /* 0x000fea000383ffff */
.L_x_6764:
        /* <DEDUP_REMOVED lines=8> */
.L_x_7076:
[----:B------:R-:W-:Y:S05]  /*38a80*/  BSYNC B1 ;  /* 0x0000000000017941 */ /* 0x000fea0003800000 */
.L_x_7075:
        /* <DEDUP_REMOVED lines=8> */
.L_x_7077:
[----:B------:R-:W-:Y:S02]  /*38b10*/  IMAD.MOV.U32 R13, RZ, RZ, R35 ;  /* 0x000000ffff0d7224 */ /* 0x000fe400078e0023 */
[----:B------:R-:W-:-:S07]  /*38b20*/  IMAD.MOV.U32 R6, RZ, RZ, R14 ;  /* 0x000000ffff067224 */ /* 0x000fce00078e000e */
[----:B------:R-:W-:Y:S05]  /*38b30*/  WARPSYNC.COLLECTIVE R15, `(.L_x_7078) ;  /* 0x000000000f087348 */ /* 0x000fea0003c00000 */
[----:B------:R0:W1:Y:S02]  /*38b40*/  SHFL.IDX P6, R14, R13, R12, R11 ;  /* 0x0000000c0d0e7389 */ /* 0x00006400000c000b */
[----:B01----:R-:W-:Y:S01]  /*38b50*/  ENDCOLLECTIVE ;  /* 0x000000000000791b */ /* 0x003fe20003800000 */
.L_x_7078:
[----:B------:R-:W-:Y:S02]  /*38b60*/  IMAD.MOV.U32 R13, RZ, RZ, R3 ;  /* 0x000000ffff0d7224 */ /* 0x000fe400078e0003 */
[----:B------:R-:W-:-:S07]  /*38b70*/  IMAD.MOV.U32 R20, RZ, RZ, R14 ;  /* 0x000000ffff147224 */ /* 0x000fce00078e000e */
[----:B------:R-:W-:Y:S05]  /*38b80*/  WARPSYNC.COLLECTIVE R15, `(.L_x_7079) ;  /* 0x000000000f087348 */ /* 0x000fea0003c00000 */
[----:B------:R0:W1:Y:S02]  /*38b90*/  SHFL.IDX P6, R14, R13, R12, R11 ;  /* 0x0000000c0d0e7389 */ /* 0x00006400000c000b */
[----:B01----:R-:W-:Y:S01]  /*38ba0*/  ENDCOLLECTIVE ;  /* 0x000000000000791b */ /* 0x003fe20003800000 */
.L_x_7079:
[----:B------:R-:W-:Y:S01]  /*38bb0*/  IMAD.MOV.U32 R8, RZ, RZ, R14 ;  /* 0x000000ffff087224 */ /* 0x000fe200078e000e */
[----:B------:R-:W-:Y:S06]  /*38bc0*/  BRA `(.L_x_7080) ;  /* 0xfffffd6400a07947 */ /* 0x000fec000383ffff */
.L_x_6767:
[----:B------:R-:W-:Y:S01]  /*38bd0*/  BSSY B1, `(.L_x_7081) ;  /* 0x0000008000017945 */ /* 0x000fe20003800000 */
[----:B------:R-:W-:Y:S02]  /*38be0*/  IMAD.MOV.U32 R13, RZ, RZ, R64 ;  /* 0x000000ffff0d7224 */ /* 0x000fe400078e0040 */
[----:B------:R-:W-:Y:S02]  /*38bf0*/  IMAD.MOV.U32 R12, RZ, RZ, 0x1 ;  /* 0x00000001ff0c7424 */ /* 0x000fe400078e00ff */
[----:B------:R-:W-:Y:S02]  /*38c00*/  IMAD.MOV.U32 R11, RZ, RZ, 0x1c1f ;  /* 0x00001c1fff0b7424 */ /* 0x000fe400078e00ff */
[----:B------:R-:W-:-:S07]  /*38c10*/  IMAD.MOV.U32 R15, RZ, RZ, -0x1 ;  /* 0xffffffffff0f7424 */ /* 0x000fce00078e00ff */
[----:B0---4-:R-:W-:Y:S05]  /*38c20*/  WARPSYNC.COLLECTIVE R15, `(.L_x_7082) ;  /* 0x000000000f087348 */ /* 0x011fea0003c00000 */
[----:B------:R1:W2:Y:S02]  /*38c30*/  SHFL.IDX P6, R14, R13, R12, R11 ;  /* 0x0000000c0d0e7389 */ /* 0x0002a400000c000b */
[----:B012-4-:R-:W-:Y:S01]  /*38c40*/  ENDCOLLECTIVE ;  /* 0x000000000000791b */ /* 0x017fe20003800000 */
.L_x_7082:
[----:B------:R-:W-:Y:S05]  /*38c50*/  BSYNC B1 ;  /* 0x0000000000017941 */ /* 0x000fea0003800000 */
.L_x_7081:
        /* <DEDUP_REMOVED lines=8> */
.L_x_7083:
[----:B------:R-:W-:Y:S02]  /*38ce0*/  IMAD.MOV.U32 R13, RZ, RZ, R35 ;  /* 0x000000ffff0d7224 */ /* 0x000fe400078e0023 */
[----:B------:R-:W-:-:S07]  /*38cf0*/  IMAD.MOV.U32 R6, RZ, RZ, R14 ;  /* 0x000000ffff067224 */ /* 0x000fce00078e000e */
[----:B------:R-:W-:Y:S05]  /*38d00*/  WARPSYNC.COLLECTIVE R15, `(.L_x_7084) ;  /* 0x000000000f087348 */ /* 0x000fea0003c00000 */
[----:B------:R0:W1:Y:S02]  /*38d10*/  SHFL.IDX P6, R14, R13, R12, R11 ;  /* 0x0000000c0d0e7389 */ /* 0x00006400000c000b */
[----:B01----:R-:W-:Y:S01]  /*38d20*/  ENDCOLLECTIVE ;  /* 0x000000000000791b */ /* 0x003fe20003800000 */
.L_x_7084:
[----:B------:R-:W-:Y:S02]  /*38d30*/  IMAD.MOV.U32 R13, RZ, RZ, R3 ;  /* 0x000000ffff0d7224 */ /* 0x000fe400078e0003 */
[----:B------:R-:W-:-:S07]  /*38d40*/  IMAD.MOV.U32 R35, RZ, RZ, R14 ;  /* 0x000000ffff237224 */ /* 0x000fce00078e000e */
[----:B------:R-:W-:Y:S05]  /*38d50*/  WARPSYNC.COLLECTIVE R15, `(.L_x_7085) ;  /* 0x000000000f087348 */ /* 0x000fea0003c00000 */
[----:B------:R0:W1:Y:S02]  /*38d60*/  SHFL.IDX P6, R14, R13, R12, R11 ;  /* 0x0000000c0d0e7389 */ /* 0x00006400000c000b */
[----:B01----:R-:W-:Y:S01]  /*38d70*/  ENDCOLLECTIVE ;  /* 0x000000000000791b */ /* 0x003fe20003800000 */
.L_x_7085:
[----:B------:R-:W-:Y:S05]  /*38d80*/  BRA `(.L_x_7086) ;  /* 0xfffffd6800047947 */ /* 0x000fea000383ffff */
.L_x_6771:
[----:B----4-:R4:W0:Y:S02]  /*38d90*/  SYNCS.PHASECHK.TRANS64.TRYWAIT P0, [R2+URZ+0x38800], R3 ;  /* 0x03880003020075a7 */ /* 0x010824000800017f */
[----:B0-----:R-:W-:Y:S05]  /*38da0*/  @!P0 NANOSLEEP.SYNCS 0x989680 ;  /* 0x009896800000895d */ /* 0x001fea0003900000 */
[----:B------:R-:W0:Y:S02]  /*38db0*/  @!P0 SYNCS.PHASECHK.TRANS64 P0, [R2+URZ+0x38800], R3 ;  /* 0x03880003020085a7 */ /* 0x000e24000800007f */
[----:B0-----:R-:W-:Y:S05]  /*38dc0*/  @!P0 BRA `(.L_x_6771) ;  /* 0xfffffffc00f08947 */ /* 0x001fea000383ffff */
[----:B------:R-:W-:Y:S05]  /*38dd0*/  BRA `(.L_x_7087) ;  /* 0xfffffd6800907947 */ /* 0x000fea000383ffff */
.L_x_6779:
[----:B------:R-:W0:Y:S01]  /*38de0*/  LDC R71, c[0x0][0x3f4] ;  /* 0x0000fd00ff477b82 */ /* 0x000e220000000800 */
        /* <DEDUP_REMOVED lines=8> */
.L_x_7089:
[----:B------:R-:W-:Y:S05]  /*38e70*/  BSYNC B1 ;  /* 0x0000000000017941 */ /* 0x000fea0003800000 */
.L_x_7088:
        /* <DEDUP_REMOVED lines=10> */
.L_x_7090:
        /* <DEDUP_REMOVED lines=8> */
.L_x_7091:
[----:B------:R-:W-:-:S05]  /*38fa0*/  @!P1 IADD3 R6, P2, R5, R9, RZ ;  /* 0x0000000905069210 */ /* 0x000fca0007f5e0ff */
[----:B------:R-:W-:Y:S02]  /*38fb0*/  @!P1 IMAD.X R5, R4, 0x1, R21, P2 ;  /* 0x0000000104059824 */ /* 0x000fe400010e0615 */
[----:B------:R-:W-:Y:S02]  /*38fc0*/  @!P1 IMAD.MOV.U32 R4, RZ, RZ, R6 ;  /* 0x000000ffff049224 */ /* 0x000fe400078e0006 */
[----:B------:R-:W-:-:S04]  /*38fd0*/  IMAD.MOV.U32 R13, RZ, RZ, R69 ;  /* 0x000000ffff0d7224 */ /* 0x000fc800078e0045 */
[----:B------:R-:W5:Y:S01]  /*38fe0*/  @!P1 LD.E.128 R4, desc[UR36][R4.64] ;  /* 0x0000002404049980 */ /* 0x000f62000c101d00 */
[----:B------:R-:W-:-:S07]  /*38ff0*/  IMAD.MOV.U32 R8, RZ, RZ, R14 ;  /* 0x000000ffff087224 */ /* 0x000fce00078e000e */
[----:B-----5:R-:W-:Y:S05]  /*39000*/  WARPSYNC.COLLECTIVE R15, `(.L_x_7092) ;  /* 0x000000000f087348 */ /* 0x020fea0003c00000 */
[----:B------:R0:W1:Y:S02]  /*39010*/  SHFL.IDX P6, R14, R13, R12, R11 ;  /* 0x0000000c0d0e7389 */ /* 0x00006400000c000b */
[----:B01---5:R-:W-:Y:S01]  /*39020*/  ENDCOLLECTIVE ;  /* 0x000000000000791b */ /* 0x023fe20003800000 */
.L_x_7092:
[----:B------:R-:W-:-:S05]  /*39030*/  @!P1 IADD3 R14, P2, R14, R9, RZ ;  /* 0x000000090e0e9210 */ /* 0x000fca0007f5e0ff */
[----:B------:R-:W-:Y:S02]  /*39040*/  @!P1 IMAD.X R9, R8, 0x1, R21, P2 ;  /* 0x0000000108099824 */ /* 0x000fe400010e0615 */
[----:B------:R-:W-:-:S06]  /*39050*/  @!P1 IMAD.MOV.U32 R8, RZ, RZ, R14 ;  /* 0x000000ffff089224 */ /* 0x000fcc00078e000e */
[----:B------:R-:W2:Y:S01]  /*39060*/  @!P1 LD.E.128 R8, desc[UR36][R8.64] ;  /* 0x0000002408089980 */ /* 0x000ea2000c101d00 */
[----:B------:R-:W-:Y:S01]  /*39070*/  CS2R R64, SRZ ;  /* 0x0000000000407805 */ /* 0x000fe2000001ff00 */
[----:B------:R-:W-:Y:S02]  /*39080*/  IMAD.MOV.U32 R13, RZ, RZ, R27 ;  /* 0x000000ffff0d7224 */ /* 0x000fe400078e001b */
[----:B------:R-:W-:Y:S01]  /*39090*/  IMAD.MOV.U32 R12, RZ, RZ, 0x1 ;  /* 0x00000001ff0c7424 */ /* 0x000fe200078e00ff */
[----:B------:R-:W-:Y:S02]  /*390a0*/  CS2R R20, SRZ ;  /* 0x0000000000147805 */ /* 0x000fe4000001ff00 */
[----:B------:R-:W-:Y:S02]  /*390b0*/  CS2R R58, SRZ ;  /* 0x00000000003a7805 */ /* 0x000fe4000001ff00 */
[----:B------:R-:W-:Y:S01]  /*390c0*/  CS2R R62, SRZ ;  /* 0x00000000003e7805 */ /* 0x000fe2000001ff00 */
[----:B--2---:R-:W-:-:S02]  /*390d0*/  @!P1 IMAD.MOV.U32 R65, RZ, RZ, R11 ;  /* 0x000000ffff419224 */ /* 0x004fc400078e000b */
[----:B------:R-:W-:-:S07]  /*390e0*/  IMAD.MOV.U32 R11, RZ, RZ, 0x1c1f ;  /* 0x00001c1fff0b7424 */ /* 0x000fce00078e00ff */
[----:B------:R-:W-:Y:S05]  /*390f0*/  WARPSYNC.COLLECTIVE R15, `(.L_x_7093) ;  /* 0x000000000f087348 */ /* 0x000fea0003c00000 */
[----:B------:R0:W1:Y:S02]  /*39100*/  SHFL.IDX P6, R14, R13, R12, R11 ;  /* 0x0000000c0d0e7389 */ /* 0x00006400000c000b */
[----:B01----:R-:W-:Y:S01]  /*39110*/  ENDCOLLECTIVE ;  /* 0x000000000000791b */ /* 0x003fe20003800000 */
.L_x_7093:
[----:B------:R-:W-:Y:S02]  /*39120*/  IMAD.MOV.U32 R13, RZ, RZ, R35 ;  /* 0x000000ffff0d7224 */ /* 0x000fe400078e0023 */
[----:B------:R-:W-:-:S07]  /*39130*/  IMAD.MOV.U32 R24, RZ, RZ, R14 ;  /* 0x000000ffff187224 */ /* 0x000fce00078e000e */
[----:B------:R-:W-:Y:S05]  /*39140*/  WARPSYNC.COLLECTIVE R15, `(.L_x_7094) ;  /* 0x000000000f087348 */ /* 0x000fea0003c00000 */
[----:B------:R0:W1:Y:S02]  /*39150*/  SHFL.IDX P6, R14, R13, R12, R11 ;  /* 0x0000000c0d0e7389 */ /* 0x00006400000c000b */
[----:B01----:R-:W-:Y:S01]  /*39160*/  ENDCOLLECTIVE ;  /* 0x000000000000791b */ /* 0x003fe20003800000 */
.L_x_7094:
[----:B------:R-:W-:Y:S02]  /*39170*/  IMAD.MOV.U32 R13, RZ, RZ, R25 ;  /* 0x000000ffff0d7224 */ /* 0x000fe400078e0019 */
[----:B------:R-:W-:-:S07]  /*39180*/  IMAD.MOV.U32 R26, RZ, RZ, R14 ;  /* 0x000000ffff1a7224 */ /* 0x000fce00078e000e */
[----:B------:R-:W-:Y:S05]  /*39190*/  WARPSYNC.COLLECTIVE R15, `(.L_x_7095) ;  /* 0x000000000f087348 */ /* 0x000fea0003c00000 */
[----:B------:R0:W1:Y:S02]  /*391a0*/  SHFL.IDX P6, R14, R13, R12, R11 ;  /* 0x0000000c0d0e7389 */ /* 0x00006400000c000b */
[----:B01----:R-:W-:Y:S01]  /*391b0*/  ENDCOLLECTIVE ;  /* 0x000000000000791b */ /* 0x003fe20003800000 */
.L_x_7095:
[----:B------:R-:W-:Y:S02]  /*391c0*/  @!P1 IMAD.MOV.U32 R20, RZ, RZ, R6 ;  /* 0x000000ffff149224 */ /* 0x000fe400078e0006 */
[----:B------:R-:W-:Y:S02]  /*391d0*/  @!P1 IMAD.MOV.U32 R21, RZ, RZ, R7 ;  /* 0x000000ffff159224 */ /* 0x000fe400078e0007 */
[----:B------:R-:W-:Y:S02]  /*391e0*/  @!P1 IMAD.MOV.U32 R58, RZ, RZ, R4 ;  /* 0x000000ffff3a9224 */ /* 0x000fe400078e0004 */
[----:B------:R-:W-:Y:S02]  /*391f0*/  @!P1 IMAD.MOV.U32 R59, RZ, RZ, R5 ;  /* 0x000000ffff3b9224 */ /* 0x000fe400078e0005 */
[----:B------:R-:W-:Y:S02]  /*39200*/  IMAD.MOV.U32 R4, RZ, RZ, R20 ;  /* 0x000000ffff047224 */ /* 0x000fe400078e0014 */
[----:B------:R-:W-:-:S02]  /*39210*/  IMAD.MOV.U32 R5, RZ, RZ, R21 ;  /* 0x000000ffff057224 */ /* 0x000fc400078e0015 */
[----:B------:R-:W-:Y:S01]  /*39220*/  IMAD.MOV.U32 R13, RZ, RZ, R69 ;  /* 0x000000ffff0d7224 */ /* 0x000fe200078e0045 */
[----:B------:R-:W-:Y:S01]  /*39230*/  PRMT R70, R70, 0x5410, R4 ;  /* 0x0000541046467816 */ /* 0x000fe20000000004 */
[----:B------:R-:W-:Y:S01]  /*39240*/  IMAD.MOV.U32 R4, RZ, RZ, R58 ;  /* 0x000000ffff047224 */ /* 0x000fe200078e003a */
[----:B------:R-:W-:Y:S01]  /*39250*/  PRMT R79, R79, 0x5410, R5 ;  /* 0x000054104f4f7816 */ /* 0x000fe20000000005 */
[----:B------:R-:W-:Y:S02]  /*39260*/  IMAD.MOV.U32 R5, RZ, RZ, R59 ;  /* 0x000000ffff057224 */ /* 0x000fe400078e003b */
[----:B------:R-:W-:-:S07]  /*39270*/  IMAD.MOV.U32 R25, RZ, RZ, R14 ;  /* 0x000000ffff197224 */ /* 0x000fce00078e000e */
[----:B------:R-:W-:Y:S05]  /*39280*/  WARPSYNC.COLLECTIVE R15, `(.L_x_7096) ;  /* 0x000000000f087348 */ /* 0x000fea0003c00000 */
[----:B------:R0:W1:Y:S02]  /*39290*/  SHFL.IDX P6, R14, R13, R12, R11 ;  /* 0x0000000c0d0e7389 */ /* 0x00006400000c000b */
[----:B01----:R-:W-:Y:S01]  /*392a0*/  ENDCOLLECTIVE ;  /* 0x000000000000791b */ /* 0x003fe20003800000 */
.L_x_7096:
[----:B------:R-:W-:Y:S01]  /*392b0*/  @!P1 IMAD.MOV.U32 R64, RZ, RZ, R10 ;  /* 0x000000ffff409224 */ /* 0x000fe200078e000a */
[----:B------:R-:W-:Y:S02]  /*392c0*/  PRMT R70, R4, 0x7610, R70 ;  /* 0x0000761004467816 */ /* 0x000fe40000000046 */
[----:B------:R-:W-:Y:S01]  /*392d0*/  PRMT R35, R5, 0x7610, R35 ;  /* 0x0000761005237816 */ /* 0x000fe20000000023 */
[----:B------:R-:W-:Y:S02]  /*392e0*/  IMAD.MOV.U32 R4, RZ, RZ, R64 ;  /* 0x000000ffff047224 */ /* 0x000fe400078e0040 */
[----:B------:R-:W-:Y:S02]  /*392f0*/  IMAD.MOV.U32 R5, RZ, RZ, R65 ;  /* 0x000000ffff057224 */ /* 0x000fe400078e0041 */
[----:B------:R-:W-:Y:S02]  /*39300*/  @!P1 IMAD.MOV.U32 R62, RZ, RZ, R8 ;  /* 0x000000ffff3e9224 */ /* 0x000fe400078e0008 */
[----:B------:R-:W-:Y:S01]  /*39310*/  @!P1 IMAD.MOV.U32 R63, RZ, RZ, R9 ;  /* 0x000000ffff3f9224 */ /* 0x000fe200078e0009 */
[----:B------:R-:W-:Y:S01]  /*39320*/  PRMT R35, R35, 0x5410, R4 ;  /* 0x0000541023237816 */ /* 0x000fe20000000004 */
[----:B------:R-:W-:Y:S01]  /*39330*/  IMAD.MOV.U32 R4, RZ, RZ, R62 ;  /* 0x000000ffff047224 */ /* 0x000fe200078e003e */
[----:B------:R-:W-:Y:S01]  /*39340*/  PRMT R69, R5, 0x7610, R69 ;  /* 0x0000761005457816 */ /* 0x000fe20000000045 */
[----:B------:R-:W-:Y:S01]  /*39350*/  IMAD.MOV.U32 R5, RZ, RZ, R63 ;  /* 0x000000ffff057224 */ /* 0x000fe200078e003f */
[----:B------:R-:W-:-:S02]  /*39360*/  CS2R R6, SRZ ;  /* 0x0000000000067805 */ /* 0x000fc4000001ff00 */
[----:B------:R-:W-:Y:S02]  /*39370*/  PRMT R83, R4, 0x7610, R83 ;  /* 0x0000761004537816 */ /* 0x000fe40000000053 */
[----:B------:R-:W-:Y:S01]  /*39380*/  PRMT R87, R5, 0x7610, R87 ;  /* 0x0000761005577816 */ /* 0x000fe20000000057 */
[----:B------:R-:W-:Y:S06]  /*39390*/  BRA `(.L_x_7097) ;  /* 0xfffffd7400d07947 */ /* 0x000fec000383ffff */
.L_x_6783:
[----:B0-----:R0:W1:Y:S02]  /*393a0*/  SYNCS.PHASECHK.TRANS64.TRYWAIT P1, [R2+URZ+0x38800], R13 ;  /* 0x0388000d020075a7 */ /* 0x001064000802017f */
[----:B-1----:R-:W-:Y:S05]  /*393b0*/  @!P1 NANOSLEEP.SYNCS 0x989680 ;  /* 0x009896800000995d */ /* 0x002fea0003900000 */
[----:B------:R-:W1:Y:S02]  /*393c0*/  @!P1 SYNCS.PHASECHK.TRANS64 P1, [R2+URZ+0x38800], R13 ;  /* 0x0388000d020095a7 */ /* 0x000e64000802007f */
[----:B-1----:R-:W-:Y:S05]  /*393d0*/  @!P1 BRA `(.L_x_6783) ;  /* 0xfffffffc00f09947 */ /* 0x002fea000383ffff */
[----:B------:R-:W-:Y:S05]  /*393e0*/  BRA `(.L_x_7098) ;  /* 0xfffffd78002c7947 */ /* 0x000fea000383ffff */
.L_x_6797:
[----:B-1----:R1:W2:Y:S02]  /*393f0*/  SYNCS.PHASECHK.TRANS64.TRYWAIT P0, [R2+URZ], R3 ;  /* 0x00000003020075a7 */ /* 0x0022a4000800017f */
[----:B--2---:R-:W-:Y:S05]  /*39400*/  @!P0 NANOSLEEP.SYNCS 0x989680 ;  /* 0x009896800000895d */ /* 0x004fea0003900000 */
[----:B------:R-:W2:Y:S02]  /*39410*/  @!P0 SYNCS.PHASECHK.TRANS64 P0, [R2+URZ], R3 ;  /* 0x00000003020085a7 */ /* 0x000ea4000800007f */
[----:B--2---:R-:W-:Y:S05]  /*39420*/  @!P0 BRA `(.L_x_6797) ;  /* 0xfffffffc00f08947 */ /* 0x004fea000383ffff */
[----:B------:R-:W-:Y:S05]  /*39430*/  BRA `(.L_x_6796) ;  /* 0xfffffd8c00d87947 */ /* 0x000fea000383ffff */
.L_x_6804:
[----:B-1----:R1:W2:Y:S02]  /*39440*/  SYNCS.PHASECHK.TRANS64.TRYWAIT P0, [R2+URZ], R3 ;  /* 0x00000003020075a7 */ /* 0x0022a4000800017f */
[----:B--2---:R-:W-:Y:S05]  /*39450*/  @!P0 NANOSLEEP.SYNCS 0x989680 ;  /* 0x009896800000895d */ /* 0x004fea0003900000 */
[----:B------:R-:W2:Y:S02]  /*39460*/  @!P0 SYNCS.PHASECHK.TRANS64 P0, [R2+URZ], R3 ;  /* 0x00000003020085a7 */ /* 0x000ea4000800007f */
[----:B--2---:R-:W-:Y:S05]  /*39470*/  @!P0 BRA `(.L_x_6804) ;  /* 0xfffffffc00f08947 */ /* 0x004fea000383ffff */
[----:B------:R-:W-:Y:S05]  /*39480*/  BRA `(.L_x_6803) ;  /* 0xfffffd9000e47947 */ /* 0x000fea000383ffff */
.L_x_6835:
[----:B-1----:R1:W2:Y:S02]  /*39490*/  SYNCS.PHASECHK.TRANS64.TRYWAIT P0, [R2+URZ], R3 ;  /* 0x00000003020075a7 */ /* 0x0022a4000800017f */
[----:B--2---:R-:W-:Y:S05]  /*394a0*/  @!P0 NANOSLEEP.SYNCS 0x989680 ;  /* 0x009896800000895d */ /* 0x004fea0003900000 */
[----:B------:R-:W2:Y:S02]  /*394b0*/  @!P0 SYNCS.PHASECHK.TRANS64 P0, [R2+URZ], R3 ;  /* 0x00000003020085a7 */ /* 0x000ea4000800007f */
[----:B--2---:R-:W-:Y:S05]  /*394c0*/  @!P0 BRA `(.L_x_6835) ;  /* 0xfffffffc00f08947 */ /* 0x004fea000383ffff */
[----:B------:R-:W-:Y:S05]  /*394d0*/  BRA `(.L_x_6834) ;  /* 0xfffffe0c00287947 */ /* 0x000fea000383ffff */
.L_x_6842:
[----:B-1----:R1:W2:Y:S02]  /*394e0*/  SYNCS.PHASECHK.TRANS64.TRYWAIT P0, [R2+URZ], R3 ;  /* 0x00000003020075a7 */ /* 0x0022a4000800017f */
[----:B--2---:R-:W-:Y:S05]  /*394f0*/  @!P0 NANOSLEEP.SYNCS 0x989680 ;  /* 0x009896800000895d */ /* 0x004fea0003900000 */
[----:B------:R-:W2:Y:S02]  /*39500*/  @!P0 SYNCS.PHASECHK.TRANS64 P0, [R2+URZ], R3 ;  /* 0x00000003020085a7 */ /* 0x000ea4000800007f */
[----:B--2---:R-:W-:Y:S05]  /*39510*/  @!P0 BRA `(.L_x_6842) ;  /* 0xfffffffc00f08947 */ /* 0x004fea000383ffff */
[----:B------:R-:W-:Y:S05]  /*39520*/  BRA `(.L_x_6841) ;  /* 0xfffffe1000347947 */ /* 0x000fea000383ffff */
.L_x_6859:
[----:B-1----:R1:W2:Y:S02]  /*39530*/  SYNCS.PHASECHK.TRANS64.TRYWAIT P0, [R2+URZ], R3 ;  /* 0x00000003020075a7 */ /* 0x0022a4000800017f */
[----:B--2---:R-:W-:Y:S05]  /*39540*/  @!P0 NANOSLEEP.SYNCS 0x989680 ;  /* 0x009896800000895d */ /* 0x004fea0003900000 */
[----:B------:R-:W2:Y:S02]  /*39550*/  @!P0 SYNCS.PHASECHK.TRANS64 P0, [R2+URZ], R3 ;  /* 0x00000003020085a7 */ /* 0x000ea4000800007f */
[----:B--2---:R-:W-:Y:S05]  /*39560*/  @!P0 BRA `(.L_x_6859) ;  /* 0xfffffffc00f08947 */ /* 0x004fea000383ffff */
[----:B------:R-:W-:Y:S05]  /*39570*/  BRA `(.L_x_6858) ;  /* 0xfffffe7800447947 */ /* 0x000fea000383ffff */
.L_x_6866:
[----:B-1----:R1:W2:Y:S02]  /*39580*/  SYNCS.PHASECHK.TRANS64.TRYWAIT P0, [R2+URZ], R3 ;  /* 0x00000003020075a7 */ /* 0x0022a4000800017f */
[----:B--2---:R-:W-:Y:S05]  /*39590*/  @!P0 NANOSLEEP.SYNCS 0x989680 ;  /* 0x009896800000895d */ /* 0x004fea0003900000 */
[----:B------:R-:W2:Y:S02]  /*395a0*/  @!P0 SYNCS.PHASECHK.TRANS64 P0, [R2+URZ], R3 ;  /* 0x00000003020085a7 */ /* 0x000ea4000800007f */
[----:B--2---:R-:W-:Y:S05]  /*395b0*/  @!P0 BRA `(.L_x_6866) ;  /* 0xfffffffc00f08947 */ /* 0x004fea000383ffff */
[----:B------:R-:W-:Y:S05]  /*395c0*/  BRA `(.L_x_6865) ;  /* 0xfffffe7c00507947 */ /* 0x000fea000383ffff */
.L_x_6930:
[----:B------:R-:W0:Y:S01]  /*395d0*/  S2R R12, SR_TID.X ;  /* 0x00000000000c7919 */ /* 0x000e220000002100 */
[----:B------:R-:W-:Y:S01]  /*395e0*/  BSSY B1, `(.L_x_7099) ;  /* 0x000000a000017945 */ /* 0x000fe20003800000 */
[----:B------:R-:W-:Y:S02]  /*395f0*/  IMAD.MOV.U32 R11, RZ, RZ, 0x1f ;  /* 0x0000001fff0b7424 */ /* 0x000fe400078e00ff */
        /* <DEDUP_REMOVED lines=8> */
.L_x_7100:
[----:B------:R-:W-:Y:S05]  /*39680*/  BSYNC B1 ;  /* 0x0000000000017941 */ /* 0x000fea0003800000 */
.L_x_7099:
[----:B------:R-:W-:Y:S05]  /*39690*/  BRA `(.L_x_7101) ;  /* 0xffffff7400647947 */ /* 0x000fea000383ffff */
.L_x_6932:
[----:B------:R-:W-:Y:S01]  /*396a0*/  BSSY B1, `(.L_x_7102) ;  /* 0x0000006000017945 */ /* 0x000fe20003800000 */
[----:B------:R-:W-:-:S07]  /*396b0*/  IMAD.MOV.U32 R15, RZ, RZ, -0x1 ;  /* 0xffffffffff0f7424 */ /* 0x000fce00078e00ff */
[----:B0-----:R-:W-:Y:S05]  /*396c0*/  WARPSYNC.COLLECTIVE R15, `(.L_x_7103) ;  /* 0x000000000f0c7348 */ /* 0x001fea0003c00000 */
[----:B------:R-:W-:Y:S02]  /*396d0*/  ELECT P6, UR62, PT ;  /* 0x00000000003e782f */ /* 0x000fe400038c0000 */
[----:B------:R-:W-:Y:S01]  /*396e0*/  MOV R14, UR62 ;  /* 0x0000003e000e7c02 */ /* 0x000fe20008000f00 */
[----:B0-----:R-:W-:Y:S10]  /*396f0*/  ENDCOLLECTIVE ;  /* 0x000000000000791b */ /* 0x001ff40003800000 */
.L_x_7103:
[----:B------:R-:W-:Y:S05]  /*39700*/  BSYNC B1 ;  /* 0x0000000000017941 */ /* 0x000fea0003800000 */
.L_x_7102:
[----:B------:R-:W-:Y:S05]  /*39710*/  BRA `(.L_x_6931) ;  /* 0xffffff74005c7947 */ /* 0x000fea000383ffff */
.L_x_6934:
[----:B0-----:R0:W1:Y:S02]  /*39720*/  SYNCS.PHASECHK.TRANS64.TRYWAIT P0, [R18+URZ+0x38820], R3 ;  /* 0x03882003120075a7 */ /* 0x001064000800017f */
[----:B-1----:R-:W-:Y:S05]  /*39730*/  @!P0 NANOSLEEP.SYNCS 0x989680 ;  /* 0x009896800000895d */ /* 0x002fea0003900000 */
[----:B------:R-:W1:Y:S02]  /*39740*/  @!P0 SYNCS.PHASECHK.TRANS64 P0, [R18+URZ+0x38820], R3 ;  /* 0x03882003120085a7 */ /* 0x000e64000800007f */
[----:B-1----:R-:W-:Y:S05]  /*39750*/  @!P0 BRA `(.L_x_6934) ;  /* 0xfffffffc00f08947 */ /* 0x002fea000383ffff */
[----:B------:R-:W-:Y:S05]  /*39760*/  BRA `(.L_x_7104) ;  /* 0xffffff74006c7947 */ /* 0x000fea000383ffff */
.L_x_6938:
[----:B0-----:R0:W1:Y:S02]  /*39770*/  SYNCS.PHASECHK.TRANS64.TRYWAIT P0, [R3+URZ+0x388a0], R7 ;  /* 0x0388a007030075a7 */ /* 0x001064000800017f */
[----:B-1----:R-:W-:Y:S05]  /*39780*/  @!P0 NANOSLEEP.SYNCS 0x989680 ;  /* 0x009896800000895d */ /* 0x002fea0003900000 */
[----:B------:R-:W1:Y:S02]  /*39790*/  @!P0 SYNCS.PHASECHK.TRANS64 P0, [R3+URZ+0x388a0], R7 ;  /* 0x0388a007030085a7 */ /* 0x000e64000800007f */
[----:B-1----:R-:W-:Y:S05]  /*397a0*/  @!P0 BRA `(.L_x_6938) ;  /* 0xfffffffc00f08947 */ /* 0x002fea000383ffff */
[----:B------:R-:W-:Y:S05]  /*397b0*/  BRA `(.L_x_7105) ;  /* 0xffffff7400847947 */ /* 0x000fea000383ffff */
.L_x_6943:
[----:B-1----:R1:W2:Y:S02]  /*397c0*/  SYNCS.PHASECHK.TRANS64.TRYWAIT P0, [R3+URZ+0x388c0], R7 ;  /* 0x0388c007030075a7 */ /* 0x0022a4000800017f */
[----:B--2---:R-:W-:Y:S05]  /*397d0*/  @!P0 NANOSLEEP.SYNCS 0x989680 ;  /* 0x009896800000895d */ /* 0x004fea0003900000 */
[----:B------:R-:W2:Y:S02]  /*397e0*/  @!P0 SYNCS.PHASECHK.TRANS64 P0, [R3+URZ+0x388c0], R7 ;  /* 0x0388c007030085a7 */ /* 0x000ea4000800007f */
[----:B--2---:R-:W-:Y:S05]  /*397f0*/  @!P0 BRA `(.L_x_6943) ;  /* 0xfffffffc00f08947 */ /* 0x004fea000383ffff */
[----:B------:R-:W-:Y:S05]  /*39800*/  BRA `(.L_x_7106) ;  /* 0xffffff7800007947 */ /* 0x000fea000383ffff */
.L_x_6957:
[----:B0-----:R0:W1:Y:S02]  /*39810*/  SYNCS.PHASECHK.TRANS64.TRYWAIT P1, [R10+URZ+0x388a0], R2 ;  /* 0x0388a0020a0075a7 */ /* 0x001064000802017f */
[----:B-1----:R-:W-:Y:S05]  /*39820*/  @!P1 NANOSLEEP.SYNCS 0x989680 ;  /* 0x009896800000995d */ /* 0x002fea0003900000 */
[----:B------:R-:W1:Y:S02]  /*39830*/  @!P1 SYNCS.PHASECHK.TRANS64 P1, [R10+URZ+0x388a0], R2 ;  /* 0x0388a0020a0095a7 */ /* 0x000e64000802007f */
[----:B-1----:R-:W-:Y:S05]  /*39840*/  @!P1 BRA `(.L_x_6957) ;  /* 0xfffffffc00f09947 */ /* 0x002fea000383ffff */
[----:B------:R-:W-:Y:S05]  /*39850*/  BRA `(.L_x_7107) ;  /* 0xffffff8000647947 */ /* 0x000fea000383ffff */
.L_x_6962:
[----:B-1----:R1:W2:Y:S02]  /*39860*/  SYNCS.PHASECHK.TRANS64.TRYWAIT P1, [R10+URZ+0x388c0], R2 ;  /* 0x0388c0020a0075a7 */ /* 0x0022a4000802017f */
[----:B--2---:R-:W-:Y:S05]  /*39870*/  @!P1 NANOSLEEP.SYNCS 0x989680 ;  /* 0x009896800000995d */ /* 0x004fea0003900000 */
[----:B------:R-:W2:Y:S02]  /*39880*/  @!P1 SYNCS.PHASECHK.TRANS64 P1, [R10+URZ+0x388c0], R2 ;  /* 0x0388c0020a0095a7 */ /* 0x000ea4000802007f */
[----:B--2---:R-:W-:Y:S05]  /*39890*/  @!P1 BRA `(.L_x_6962) ;  /* 0xfffffffc00f09947 */ /* 0x004fea000383ffff */
[----:B------:R-:W-:Y:S05]  /*398a0*/  BRA `(.L_x_7108) ;  /* 0xffffff8000dc7947 */ /* 0x000fea000383ffff */
.L_x_6992:
[----:B------:R-:W-:Y:S01]  /*398b0*/  SHF.R.U32.HI R11, RZ, 0x5, R21 ;  /* 0x00000005ff0b7819 */ /* 0x000fe20000011615 */
[----:B------:R-:W-:Y:S01]  /*398c0*/  BSSY B0, `(.L_x_7109) ;  /* 0x0000009000007945 */ /* 0x000fe20003800000 */
[----:B------:R-:W-:Y:S02]  /*398d0*/  IMAD.MOV.U32 R12, RZ, RZ, RZ ;  /* 0x000000ffff0c7224 */ /* 0x000fe400078e00ff */
[----:B------:R-:W-:Y:S01]  /*398e0*/  LOP3.LUT R11, R11, 0x3, RZ, 0xc0, !PT ;  /* 0x000000030b0b7812 */ /* 0x000fe200078ec0ff */
[----:B------:R-:W-:-:S04]  /*398f0*/  IMAD.MOV.U32 R15, RZ, RZ, -0x1 ;  /* 0xffffffffff0f7424 */ /* 0x000fc800078e00ff */
[----:B------:R-:W-:Y:S02]  /*39900*/  IMAD.MOV.U32 R13, RZ, RZ, R11 ;  /* 0x000000ffff0d7224 */ /* 0x000fe400078e000b */
[----:B------:R-:W-:-:S07]  /*39910*/  IMAD.MOV.U32 R11, RZ, RZ, 0x1f ;  /* 0x0000001fff0b7424 */ /* 0x000fce00078e00ff */
[----:B------:R-:W-:Y:S05]  /*39920*/  WARPSYNC.COLLECTIVE R15, `(.L_x_7110) ;  /* 0x000000000f087348 */ /* 0x000fea0003c00000 */
[----:B------:R0:W1:Y:S02]  /*39930*/  SHFL.IDX P6, R14, R13, R12, R11 ;  /* 0x0000000c0d0e7389 */ /* 0x00006400000c000b */
[----:B01----:R-:W-:Y:S01]  /*39940*/  ENDCOLLECTIVE ;  /* 0x000000000000791b */ /* 0x003fe20003800000 */
.L_x_7110:
[----:B------:R-:W-:Y:S05]  /*39950*/  BSYNC B0 ;  /* 0x0000000000007941 */ /* 0x000fea0003800000 */
.L_x_7109:
[----:B------:R-:W-:Y:S05]  /*39960*/  BRA `(.L_x_7111) ;  /* 0xffffff9c00747947 */ /* 0x000fea000383ffff */
.L_x_6995:
[----:B0-----:R0:W1:Y:S02]  /*39970*/  SYNCS.PHASECHK.TRANS64.TRYWAIT P0, [R25+URZ+0x38840], R0 ;  /* 0x03884000190075a7 */ /* 0x001064000800017f */
[----:B-1----:R-:W-:Y:S05]  /*39980*/  @!P0 NANOSLEEP.SYNCS 0x989680 ;  /* 0x009896800000895d */ /* 0x002fea0003900000 */
[----:B------:R-:W1:Y:S02]  /*39990*/  @!P0 SYNCS.PHASECHK.TRANS64 P0, [R25+URZ+0x38840], R0 ;  /* 0x03884000190085a7 */ /* 0x000e64000800007f */
[----:B-1----:R-:W-:Y:S05]  /*399a0*/  @!P0 BRA `(.L_x_6995) ;  /* 0xfffffffc00f08947 */ /* 0x002fea000383ffff */
[----:B------:R-:W-:Y:S05]  /*399b0*/  BRA `(.L_x_7112) ;  /* 0xffffff9c00a87947 */ /* 0x000fea000383ffff */
.L_x_6996:
        /* <DEDUP_REMOVED lines=8> */
.L_x_7114:
[----:B------:R-:W-:Y:S05]  /*39a40*/  BSYNC B0 ;  /* 0x0000000000007941 */ /* 0x000fea0003800000 */
.L_x_7113:
        /* <DEDUP_REMOVED lines=9> */
.L_x_7115:
[----:B------:R-:W-:Y:S02]  /*39ae0*/  IMAD.MOV.U32 R13, RZ, RZ, R4 ;  /* 0x000000ffff0d7224 */ /* 0x000fe400078e0004 */
[----:B------:R-:W-:Y:S02]  /*39af0*/  IMAD.MOV.U32 R12, RZ, RZ, 0x1 ;  /* 0x00000001ff0c7424 */ /* 0x000fe400078e00ff */
[----:B------:R-:W-:-:S07]  /*39b00*/  IMAD.MOV.U32 R3, RZ, RZ, R14 ;  /* 0x000000ffff037224 */ /* 0x000fce00078e000e */
[----:B------:R-:W-:Y:S05]  /*39b10*/  WARPSYNC.COLLECTIVE R15, `(.L_x_7116) ;  /* 0x000000000f087348 */ /* 0x000fea0003c00000 */
[----:B------:R0:W1:Y:S02]  /*39b20*/  SHFL.IDX P6, R14, R13, R12, R11 ;  /* 0x0000000c0d0e7389 */ /* 0x00006400000c000b */
[----:B01----:R-:W-:Y:S01]  /*39b30*/  ENDCOLLECTIVE ;  /* 0x000000000000791b */ /* 0x003fe20003800000 */
.L_x_7116:
        /* <DEDUP_REMOVED lines=15> */
.L_x_7117:
[----:B------:R-:W-:Y:S02]  /*39c30*/  @P0 IMAD R6, R5, 0x2, R18 ;  /* 0x0000000205060824 */ /* 0x000fe400078e0212 */
[----:B------:R-:W-:Y:S02]  /*39c40*/  IMAD.MOV.U32 R13, RZ, RZ, R4 ;  /* 0x000000ffff0d7224 */ /* 0x000fe400078e0004 */
[----:B------:R-:W-:Y:S02]  /*39c50*/  IMAD.MOV.U32 R12, RZ, RZ, 0x2 ;  /* 0x00000002ff0c7424 */ /* 0x000fe400078e00ff */
[----:B------:R-:W-:-:S07]  /*39c60*/  IMAD.MOV.U32 R3, RZ, RZ, R14 ;  /* 0x000000ffff037224 */ /* 0x000fce00078e000e */
[----:B------:R-:W-:Y:S05]  /*39c70*/  WARPSYNC.COLLECTIVE R15, `(.L_x_7118) ;  /* 0x000000000f087348 */ /* 0x000fea0003c00000 */
[----:B------:R0:W1:Y:S02]  /*39c80*/  SHFL.IDX P6, R14, R13, R12, R11 ;  /* 0x0000000c0d0e7389 */ /* 0x00006400000c000b */
[----:B01----:R-:W-:Y:S01]  /*39c90*/  ENDCOLLECTIVE ;  /* 0x000000000000791b */ /* 0x003fe20003800000 */
.L_x_7118:
        /* <DEDUP_REMOVED lines=15> */
.L_x_7119:
[----:B------:R-:W-:Y:S02]  /*39d90*/  @P0 IMAD R6, R5, 0x2, R18 ;  /* 0x0000000205060824 */ /* 0x000fe400078e0212 */
[----:B------:R-:W-:Y:S02]  /*39da0*/  IMAD.MOV.U32 R13, RZ, RZ, R4 ;  /* 0x000000ffff0d7224 */ /* 0x000fe400078e0004 */
[----:B------:R-:W-:Y:S02]  /*39db0*/  IMAD.MOV.U32 R12, RZ, RZ, 0x3 ;  /* 0x00000003ff0c7424 */ /* 0x000fe400078e00ff */
[----:B------:R-:W-:-:S07]  /*39dc0*/  IMAD.MOV.U32 R3, RZ, RZ, R14 ;  /* 0x000000ffff037224 */ /* 0x000fce00078e000e */
[----:B------:R-:W-:Y:S05]  /*39dd0*/  WARPSYNC.COLLECTIVE R15, `(.L_x_7120) ;  /* 0x000000000f087348 */ /* 0x000fea0003c00000 */
[----:B------:R0:W1:Y:S02]  /*39de0*/  SHFL.IDX P6, R14, R13, R12, R11 ;  /* 0x0000000c0d0e7389 */ /* 0x00006400000c000b */
[----:B01----:R-:W-:Y:S01]  /*39df0*/  ENDCOLLECTIVE ;  /* 0x000000000000791b */ /* 0x003fe20003800000 */
.L_x_7120:
        /* <DEDUP_REMOVED lines=10> */
.L_x_7121:
[----:B------:R-:W-:Y:S01]  /*39ea0*/  @!PT LDS RZ, [RZ] ;  /* 0x00000000fffff984 */ /* 0x000fe20000000800 */
[----:B------:R-:W-:Y:S01]  /*39eb0*/  @!PT LDS RZ, [RZ] ;  /* 0x00000000fffff984 */ /* 0x000fe20000000800 */
[----:B------:R-:W-:Y:S01]  /*39ec0*/  @!PT LDS RZ, [RZ] ;  /* 0x00000000fffff984 */ /* 0x000fe20000000800 */
[----:B------:R0:W-:Y:S01]  /*39ed0*/  @P0 LDGSTS.E.BYPASS.LTC128B.128 [R6+0x23400], desc[UR36][R2.64], !P2 ;  /* 0x2340000002060fae */ /* 0x0001e2000d101d64 */
[----:B------:R-:W-:Y:S01]  /*39ee0*/  IMAD.MOV.U32 R0, RZ, RZ, R14 ;  /* 0x000000ffff007224 */ /* 0x000fe200078e000e */
[----:B------:R-:W-:Y:S06]  /*39ef0*/  BRA `(.L_x_7122) ;  /* 0xffffff9c00547947 */ /* 0x000fec000383ffff */
.L_x_7001:
        /* <DEDUP_REMOVED lines=9> */
.L_x_7123:
        /* <DEDUP_REMOVED lines=10> */
.L_x_7124:
[----:B------:R-:W-:Y:S02]  /*3a030*/  IMAD.MOV.U32 R13, RZ, RZ, R2 ;  /* 0x000000ffff0d7224 */ /* 0x000fe400078e0002 */
[----:B------:R-:W-:Y:S02]  /*3a040*/  IMAD.MOV.U32 R12, RZ, RZ, 0x1 ;  /* 0x00000001ff0c7424 */ /* 0x000fe400078e00ff */
[----:B------:R-:W-:-:S07]  /*3a050*/  IMAD.MOV.U32 R4, RZ, RZ, R14 ;  /* 0x000000ffff047224 */ /* 0x000fce00078e000e */
[----:B------:R-:W-:Y:S05]  /*3a060*/  WARPSYNC.COLLECTIVE R15, `(.L_x_7125) ;  /* 0x000000000f087348 */ /* 0x000fea0003c00000 */
[----:B------:R0:W1:Y:S02]  /*3a070*/  SHFL.IDX P6, R14, R13, R12, R11 ;  /* 0x0000000c0d0e7389 */ /* 0x00006400000c000b */
[----:B01----:R-:W-:Y:S01]  /*3a080*/  ENDCOLLECTIVE ;  /* 0x000000000000791b */ /* 0x003fe20003800000 */
.L_x_7125:
        /* <DEDUP_REMOVED lines=12> */
.L_x_7126:
[----:B------:R-:W-:Y:S02]  /*3a150*/  IMAD.MOV.U32 R13, RZ, RZ, R2 ;  /* 0x000000ffff0d7224 */ /* 0x000fe400078e0002 */
[----:B------:R-:W-:Y:S02]  /*3a160*/  IMAD.MOV.U32 R12, RZ, RZ, 0x2 ;  /* 0x00000002ff0c7424 */ /* 0x000fe400078e00ff */
[----:B------:R-:W-:-:S07]  /*3a170*/  IMAD.MOV.U32 R5, RZ, RZ, R14 ;  /* 0x000000ffff057224 */ /* 0x000fce00078e000e */
[----:B------:R-:W-:Y:S05]  /*3a180*/  WARPSYNC.COLLECTIVE R15, `(.L_x_7127) ;  /* 0x000000000f087348 */ /* 0x000fea0003c00000 */
[----:B------:R0:W1:Y:S02]  /*3a190*/  SHFL.IDX P6, R14, R13, R12, R11 ;  /* 0x0000000c0d0e7389 */ /* 0x00006400000c000b */
[----:B01----:R-:W-:Y:S01]  /*3a1a0*/  ENDCOLLECTIVE ;  /* 0x000000000000791b */ /* 0x003fe20003800000 */
.L_x_7127:
        /* <DEDUP_REMOVED lines=10> */
.L_x_7128:
        /* <DEDUP_REMOVED lines=11> */
.L_x_7129:
        /* <DEDUP_REMOVED lines=14> */
.L_x_7130:
[----:B------:R-:W-:Y:S01]  /*3a3e0*/  IMAD.MOV.U32 R0, RZ, RZ, R14 ;  /* 0x000000ffff007224 */ /* 0x000fe200078e000e */
[----:B------:R-:W-:Y:S06]  /*3a3f0*/  BRA `(.L_x_7131) ;  /* 0xffffffa000687947 */ /* 0x000fec000383ffff */
.L_x_7005:
        /* <DEDUP_REMOVED lines=45> */
.L_x_7133:
[----:B------:R-:W-:Y:S05]  /*3a6d0*/  BSYNC B0 ;  /* 0x0000000000007941 */ /* 0x000fea0003800000 */
.L_x_7132:
        /* <DEDUP_REMOVED lines=11> */
.L_x_7134:
        /* <DEDUP_REMOVED lines=39> */
.L_x_7135:
        /* <DEDUP_REMOVED lines=8> */
.L_x_7136:
        /* <DEDUP_REMOVED lines=33> */
.L_x_7137:
[----:B------:R-:W-:Y:S02]  /*3ac90*/  IMAD.MOV.U32 R13, RZ, RZ, R5 ;  /* 0x000000ffff0d7224 */ /* 0x000fe400078e0005 */
[----:B------:R-:W-:-:S07]  /*3aca0*/  IMAD.MOV.U32 R8, RZ, RZ, R14 ;  /* 0x000000ffff087224 */ /* 0x000fce00078e000e */
[----:B------:R-:W-:Y:S05]  /*3acb0*/  WARPSYNC.COLLECTIVE R15, `(.L_x_7138) ;  /* 0x000000000f087348 */ /* 0x000fea0003c00000 */
[----:B------:R0:W1:Y:S02]  /*3acc0*/  SHFL.IDX P6, R14, R13, R12, R11 ;  /* 0x0000000c0d0e7389 */ /* 0x00006400000c000b */
[----:B01----:R-:W-:Y:S01]  /*3acd0*/  ENDCOLLECTIVE ;  /* 0x000000000000791b */ /* 0x003fe20003800000 */
.L_x_7138:
        /* <DEDUP_REMOVED lines=23> */
.L_x_7139:
        /* <DEDUP_REMOVED lines=9> */
.L_x_7140:
[----:B------:R-:W-:Y:S01]  /*3aee0*/  IMAD.MOV.U32 R2, RZ, RZ, R14 ;  /* 0x000000ffff027224 */ /* 0x000fe200078e000e */
[----:B------:R-:W-:Y:S06]  /*3aef0*/  BRA `(.L_x_7141) ;  /* 0xffffffa4003c7947 */ /* 0x000fec000383ffff */
.L_x_7010:
[----:B-1----:R1:W2:Y:S02]  /*3af00*/  SYNCS.PHASECHK.TRANS64.TRYWAIT P0, [R18+URZ+0x38820], R0 ;  /* 0x03882000120075a7 */ /* 0x0022a4000800017f */
[----:B--2---:R-:W-:Y:S05]  /*3af10*/  @!P0 NANOSLEEP.SYNCS 0x989680 ;  /* 0x009896800000895d */ /* 0x004fea0003900000 */
[----:B------:R-:W2:Y:S02]  /*3af20*/  @!P0 SYNCS.PHASECHK.TRANS64 P0, [R18+URZ+0x38820], R0 ;  /* 0x03882000120085a7 */ /* 0x000ea4000800007f */
[----:B--2---:R-:W-:Y:S05]  /*3af30*/  @!P0 BRA `(.L_x_7010) ;  /* 0xfffffffc00f08947 */ /* 0x004fea000383ffff */
[----:B------:R-:W-:Y:S05]  /*3af40*/  BRA `(.L_x_7142) ;  /* 0xffffffa400e47947 */ /* 0x000fea000383ffff */
.L_x_7013:
[----:B-1----:R1:W2:Y:S02]  /*3af50*/  SYNCS.PHASECHK.TRANS64.TRYWAIT P0, [R25+URZ+0x38860], R0 ;  /* 0x03886000190075a7 */ /* 0x0022a4000800017f */
[----:B--2---:R-:W-:Y:S05]  /*3af60*/  @!P0 NANOSLEEP.SYNCS 0x989680 ;  /* 0x009896800000895d */ /* 0x004fea0003900000 */
[----:B------:R-:W2:Y:S02]  /*3af70*/  @!P0 SYNCS.PHASECHK.TRANS64 P0, [R25+URZ+0x38860], R0 ;  /* 0x03886000190085a7 */ /* 0x000ea4000800007f */
[----:B--2---:R-:W-:Y:S05]  /*3af80*/  @!P0 BRA `(.L_x_7013) ;  /* 0xfffffffc00f08947 */ /* 0x004fea000383ffff */
[----:B------:R-:W-:Y:S05]  /*3af90*/  BRA `(.L_x_7143) ;  /* 0xffffffa400f07947 */ /* 0x000fea000383ffff */
.L_x_7014:
        /* <DEDUP_REMOVED lines=8> */
.L_x_7145:
[----:B------:R-:W-:Y:S05]  /*3b020*/  BSYNC B0 ;  /* 0x0000000000007941 */ /* 0x000fea0003800000 */
.L_x_7144:
        /* <DEDUP_REMOVED lines=15> */
.L_x_7146:
        /* <DEDUP_REMOVED lines=39> */
.L_x_7147:
[----:B------:R-:W-:Y:S02]  /*3b390*/  IMAD.MOV.U32 R13, RZ, RZ, R5 ;  /* 0x000000ffff0d7224 */ /* 0x000fe400078e0005 */
[----:B------:R-:W-:-:S07]  /*3b3a0*/  IMAD.MOV.U32 R3, RZ, RZ, R14 ;  /* 0x000000ffff037224 */ /* 0x000fce00078e000e */
[----:B------:R-:W-:Y:S05]  /*3b3b0*/  WARPSYNC.COLLECTIVE R15, `(.L_x_7148) ;  /* 0x000000000f087348 */ /* 0x000fea0003c00000 */
[----:B------:R0:W1:Y:S02]  /*3b3c0*/  SHFL.IDX P6, R14, R13, R12, R11 ;  /* 0x0000000c0d0e7389 */ /* 0x00006400000c000b */
[----:B01----:R-:W-:Y:S01]  /*3b3d0*/  ENDCOLLECTIVE ;  /* 0x000000000000791b */ /* 0x003fe20003800000 */
.L_x_7148:
        /* <DEDUP_REMOVED lines=29> */
.L_x_7149:
[----:B------:R-:W-:Y:S02]  /*3b5b0*/  IMAD.MOV.U32 R13, RZ, RZ, R5 ;  /* 0x000000ffff0d7224 */ /* 0x000fe400078e0005 */
[----:B------:R-:W-:-:S07]  /*3b5c0*/  IMAD.MOV.U32 R7, RZ, RZ, R14 ;  /* 0x000000ffff077224 */ /* 0x000fce00078e000e */
[----:B------:R-:W-:Y:S05]  /*3b5d0*/  WARPSYNC.COLLECTIVE R15, `(.L_x_7150) ;  /* 0x000000000f087348 */ /* 0x000fea0003c00000 */
[----:B------:R0:W1:Y:S02]  /*3b5e0*/  SHFL.IDX P6, R14, R13, R12, R11 ;  /* 0x0000000c0d0e7389 */ /* 0x00006400000c000b */
[----:B01----:R-:W-:Y:S01]  /*3b5f0*/  ENDCOLLECTIVE ;  /* 0x000000000000791b */ /* 0x003fe20003800000 */
.L_x_7150:
        /* <DEDUP_REMOVED lines=29> */
.L_x_7151:
[----:B------:R-:W-:Y:S02]  /*3b7d0*/  IMAD.MOV.U32 R13, RZ, RZ, R5 ;  /* 0x000000ffff0d7224 */ /* 0x000fe400078e0005 */
[----:B------:R-:W-:-:S07]  /*3b7e0*/  IMAD.MOV.U32 R6, RZ, RZ, R14 ;  /* 0x000000ffff067224 */ /* 0x000fce00078e000e */
[----:B------:R-:W-:Y:S05]  /*3b7f0*/  WARPSYNC.COLLECTIVE R15, `(.L_x_7152) ;  /* 0x000000000f087348 */ /* 0x000fea0003c00000 */
[----:B------:R0:W1:Y:S02]  /*3b800*/  SHFL.IDX P6, R14, R13, R12, R11 ;  /* 0x0000000c0d0e7389 */ /* 0x00006400000c000b */
[----:B01----:R-:W-:Y:S01]  /*3b810*/  ENDCOLLECTIVE ;  /* 0x000000000000791b */ /* 0x003fe20003800000 */
.L_x_7152:
[----:B------:R-:W-:Y:S01]  /*3b820*/  IMAD.MOV.U32 R2, RZ, RZ, R14 ;  /* 0x000000ffff027224 */ /* 0x000fe200078e000e */
[----:B------:R-:W-:Y:S06]  /*3b830*/  BRA `(.L_x_7153) ;  /* 0xffffffa400807947 */ /* 0x000fec000383ffff */
.L_x_7021:
[----:B0-----:R0:W1:Y:S02]  /*3b840*/  SYNCS.PHASECHK.TRANS64.TRYWAIT P0, [R6+URZ+0x38840], R25 ;  /* 0x03884019060075a7 */ /* 0x001064000800017f */
[----:B-1----:R-:W-:Y:S05]  /*3b850*/  @!P0 NANOSLEEP.SYNCS 0x989680 ;  /* 0x009896800000895d */ /* 0x002fea0003900000 */
[----:B------:R-:W1:Y:S02]  /*3b860*/  @!P0 SYNCS.PHASECHK.TRANS64 P0, [R6+URZ+0x38840], R25 ;  /* 0x03884019060085a7 */ /* 0x000e64000800007f */
[----:B-1----:R-:W-:Y:S05]  /*3b870*/  @!P0 BRA `(.L_x_7021) ;  /* 0xfffffffc00f08947 */ /* 0x002fea000383ffff */
[----:B------:R-:W-:Y:S05]  /*3b880*/  BRA `(.L_x_7154) ;  /* 0xffffffac00047947 */ /* 0x000fea000383ffff */
.L_x_7022:
        /* <DEDUP_REMOVED lines=8> */
.L_x_7156:
[----:B------:R-:W-:Y:S05]  /*3b910*/  BSYNC B1 ;  /* 0x0000000000017941 */ /* 0x000fea0003800000 */
.L_x_7155:
        /* <DEDUP_REMOVED lines=9> */
.L_x_7157:
[----:B------:R-:W-:Y:S02]  /*3b9b0*/  IMAD.MOV.U32 R13, RZ, RZ, R26 ;  /* 0x000000ffff0d7224 */ /* 0x000fe400078e001a */
[----:B------:R-:W-:Y:S02]  /*3b9c0*/  IMAD.MOV.U32 R12, RZ, RZ, 0x1 ;  /* 0x00000001ff0c7424 */ /* 0x000fe400078e00ff */
[----:B------:R-:W-:-:S07]  /*3b9d0*/  IMAD.MOV.U32 R2, RZ, RZ, R14 ;  /* 0x000000ffff027224 */ /* 0x000fce00078e000e */
[----:B------:R-:W-:Y:S05]  /*3b9e0*/  WARPSYNC.COLLECTIVE R15, `(.L_x_7158) ;  /* 0x000000000f087348 */ /* 0x000fea0003c00000 */
[----:B------:R0:W1:Y:S02]  /*3b9f0*/  SHFL.IDX P6, R14, R13, R12, R11 ;  /* 0x0000000c0d0e7389 */ /* 0x00006400000c000b */
[----:B01----:R-:W-:Y:S01]  /*3ba00*/  ENDCOLLECTIVE ;  /* 0x000000000000791b */ /* 0x003fe20003800000 */
.L_x_7158:
        /* <DEDUP_REMOVED lines=11> */
.L_x_7159:
[----:B------:R-:W-:Y:S02]  /*3bac0*/  IMAD.MOV.U32 R13, RZ, RZ, R26 ;  /* 0x000000ffff0d7224 */ /* 0x000fe400078e001a */
[----:B------:R-:W-:Y:S02]  /*3bad0*/  IMAD.MOV.U32 R12, RZ, RZ, 0x2 ;  /* 0x00000002ff0c7424 */ /* 0x000fe400078e00ff */
[----:B------:R-:W-:-:S07]  /*3bae0*/  IMAD.MOV.U32 R2, RZ, RZ, R14 ;  /* 0x000000ffff027224 */ /* 0x000fce00078e000e */
[----:B------:R-:W-:Y:S05]  /*3baf0*/  WARPSYNC.COLLECTIVE R15, `(.L_x_7160) ;  /* 0x000000000f087348 */ /* 0x000fea0003c00000 */
[----:B------:R0:W1:Y:S02]  /*3bb00*/  SHFL.IDX P6, R14, R13, R12, R11 ;  /* 0x0000000c0d0e7389 */ /* 0x00006400000c000b */
[----:B01----:R-:W-:Y:S01]  /*3bb10*/  ENDCOLLECTIVE ;  /* 0x000000000000791b */ /* 0x003fe20003800000 */
.L_x_7160:
        /* <DEDUP_REMOVED lines=11> */
.L_x_7161:
[----:B------:R-:W-:Y:S02]  /*3bbd0*/  IMAD.MOV.U32 R13, RZ, RZ, R26 ;  /* 0x000000ffff0d7224 */ /* 0x000fe400078e001a */
[----:B------:R-:W-:Y:S02]  /*3bbe0*/  IMAD.MOV.U32 R12, RZ, RZ, 0x3 ;  /* 0x00000003ff0c7424 */ /* 0x000fe400078e00ff */
[----:B------:R-:W-:-:S07]  /*3bbf0*/  IMAD.MOV.U32 R2, RZ, RZ, R14 ;  /* 0x000000ffff027224 */ /* 0x000fce00078e000e */
[----:B------:R-:W-:Y:S05]  /*3bc00*/  WARPSYNC.COLLECTIVE R15, `(.L_x_7162) ;  /* 0x000000000f087348 */ /* 0x000fea0003c00000 */
[----:B------:R0:W1:Y:S02]  /*3bc10*/  SHFL.IDX P6, R14, R13, R12, R11 ;  /* 0x0000000c0d0e7389 */ /* 0x00006400000c000b */
[----:B01----:R-:W-:Y:S01]  /*3bc20*/  ENDCOLLECTIVE ;  /* 0x000000000000791b */ /* 0x003fe20003800000 */
.L_x_7162:
        /* <DEDUP_REMOVED lines=11> */
.L_x_7163:
[----:B------:R-:W-:Y:S01]  /*3bce0*/  IMAD.MOV.U32 R2, RZ, RZ, R14 ;  /* 0x000000ffff027224 */ /* 0x000fe200078e000e */
[----:B------:R-:W-:Y:S06]  /*3bcf0*/  BRA `(.L_x_7164) ;  /* 0xffffffa8008c7947 */ /* 0x000fec000383ffff */
.L_x_7027:
[----:B----4-:R4:W0:Y:S02]  /*3bd00*/  SYNCS.PHASECHK.TRANS64.TRYWAIT P0, [R6+URZ+0x38860], R25 ;  /* 0x03886019060075a7 */ /* 0x010824000800017f */
[----:B0-----:R-:W-:Y:S05]  /*3bd10*/  @!P0 NANOSLEEP.SYNCS 0x989680 ;  /* 0x009896800000895d */ /* 0x001fea0003900000 */
[----:B------:R-:W0:Y:S02]  /*3bd20*/  @!P0 SYNCS.PHASECHK.TRANS64 P0, [R6+URZ+0x38860], R25 ;  /* 0x03886019060085a7 */ /* 0x000e24000800007f */
[----:B0-----:R-:W-:Y:S05]  /*3bd30*/  @!P0 BRA `(.L_x_7027) ;  /* 0xfffffffc00f08947 */ /* 0x001fea000383ffff */
[----:B------:R-:W-:Y:S05]  /*3bd40*/  BRA `(.L_x_7165) ;  /* 0xffffffa800d87947 */ /* 0x000fea000383ffff */
.L_x_7028:
[----:B------:R-:W-:Y:S01]  /*3bd50*/  BSSY B1, `(.L_x_7166) ;  /* 0x0000008000017945 */ /* 0x000fe20003800000 */
[----:B------:R-:W-:Y:S02]  /*3bd60*/  IMAD.MOV.U32 R13, RZ, RZ, R10 ;  /* 0x000000ffff0d7224 */ /* 0x000fe400078e000a */
[----:B------:R-:W-:Y:S02]  /*3bd70*/  IMAD.MOV.U32 R12, RZ, RZ, RZ ;  /* 0x000000ffff0c7224 */ /* 0x000fe400078e00ff */
[----:B------:R-:W-:Y:S02]  /*3bd80*/  IMAD.MOV.U32 R11, RZ, RZ, 0x181f ;  /* 0x0000181fff0b7424 */ /* 0x000fe400078e00ff */
[----:B------:R-:W-:-:S07]  /*3bd90*/  IMAD.MOV.U32 R15, RZ, RZ, -0x1 ;  /* 0xffffffffff0f7424 */ /* 0x000fce00078e00ff */
[----:B01-34-:R-:W-:Y:S05]  /*3bda0*/  WARPSYNC.COLLECTIVE R15, `(.L_x_7167) ;  /* 0x000000000f087348 */ /* 0x01bfea0003c00000 */
[----:B------:R2:W0:Y:S02]  /*3bdb0*/  SHFL.IDX P6, R14, R13, R12, R11 ;  /* 0x0000000c0d0e7389 */ /* 0x00042400000c000b */
[----:B01234-:R-:W-:Y:S01]  /*3bdc0*/  ENDCOLLECTIVE ;  /* 0x000000000000791b */ /* 0x01ffe20003800000 */
.L_x_7167:
[----:B------:R-:W-:Y:S05]  /*3bdd0*/  BSYNC B1 ;  /* 0x0000000000017941 */ /* 0x000fea0003800000 */
.L_x_7166:
        /* <DEDUP_REMOVED lines=13> */
.L_x_7168:
        /* <DEDUP_REMOVED lines=17> */
.L_x_7169:
        /* <DEDUP_REMOVED lines=16> */
.L_x_7170:
        /* <DEDUP_REMOVED lines=19> */
.L_x_7171:
        /* <DEDUP_REMOVED lines=14> */
.L_x_7172:
        /* <DEDUP_REMOVED lines=16> */
.L_x_7173:
        /* <DEDUP_REMOVED lines=14> */
.L_x_7174:
[----:B------:R-:W-:Y:S05]  /*3c4b0*/  BRA `(.L_x_7175) ;  /* 0xffffffa8003c7947 */ /* 0x000fea000383ffff */
.L_x_7036:
        /* <DEDUP_REMOVED lines=8> */
.L_x_7177:
[----:B------:R-:W-:Y:S05]  /*3c540*/  BSYNC B0 ;  /* 0x0000000000007941 */ /* 0x000fea0003800000 */
.L_x_7176:
        /* <DEDUP_REMOVED lines=9> */
.L_x_7178:
        /* <DEDUP_REMOVED lines=23> */
.L_x_7179:
[----:B------:R-:W-:Y:S01]  /*3c750*/  IMAD.MOV.U32 R12, RZ, RZ, 0x2 ;  /* 0x00000002ff0c7424 */ /* 0x000fe200078e00ff */
[----:B------:R-:W-:-:S05]  /*3c760*/  SEL R4, R14, RZ, P1 ;  /* 0x000000ff0e047207 */ /* 0x000fca0000800000 */
[----:B------:R-:W-:-:S04]  /*3c770*/  IMAD.IADD R4, R13, 0x1, R4 ;  /* 0x000000010d047824 */ /* 0x000fc800078e0204 */
[----:B------:R-:W-:-:S07]  /*3c780*/  IMAD.MOV.U32 R13, RZ, RZ, R4 ;  /* 0x000000ffff0d7224 */ /* 0x000fce00078e0004 */
[----:B------:R-:W-:Y:S05]  /*3c790*/  WARPSYNC.COLLECTIVE R15, `(.L_x_7180) ;  /* 0x000000000f087348 */ /* 0x000fea0003c00000 */
[----:B------:R0:W1:Y:S02]  /*3c7a0*/  SHFL.UP P6, R14, R13, R12, R11 ;  /* 0x0400000c0d0e7389 */ /* 0x00006400000c000b */
[----:B01----:R-:W-:Y:S01]  /*3c7b0*/  ENDCOLLECTIVE ;  /* 0x000000000000791b */ /* 0x003fe20003800000 */
.L_x_7180:
[----:B------:R-:W-:Y:S01]  /*3c7c0*/  IMAD.MOV.U32 R12, RZ, RZ, 0x4 ;  /* 0x00000004ff0c7424 */ /* 0x000fe200078e00ff */
[----:B------:R-:W-:-:S05]  /*3c7d0*/  SEL R3, R14, RZ, P2 ;  /* 0x000000ff0e037207 */ /* 0x000fca0001000000 */
[----:B------:R-:W-:-:S04]  /*3c7e0*/  IMAD.IADD R2, R4, 0x1, R3 ;  /* 0x0000000104027824 */ /* 0x000fc800078e0203 */
[----:B------:R-:W-:-:S07]  /*3c7f0*/  IMAD.MOV.U32 R13, RZ, RZ, R2 ;  /* 0x000000ffff0d7224 */ /* 0x000fce00078e0002 */
[----:B------:R-:W-:Y:S05]  /*3c800*/  WARPSYNC.COLLECTIVE R15, `(.L_x_7181) ;  /* 0x000000000f087348 */ /* 0x000fea0003c00000 */
[----:B------:R0:W1:Y:S02]  /*3c810*/  SHFL.UP P6, R14, R13, R12, R11 ;  /* 0x0400000c0d0e7389 */ /* 0x00006400000c000b */
[----:B01----:R-:W-:Y:S01]  /*3c820*/  ENDCOLLECTIVE ;  /* 0x000000000000791b */ /* 0x003fe20003800000 */
.L_x_7181:
[----:B------:R-:W-:Y:S01]  /*3c830*/  IMAD.MOV.U32 R12, RZ, RZ, 0x8 ;  /* 0x00000008ff0c7424 */ /* 0x000fe200078e00ff */
[----:B------:R-:W-:-:S05]  /*3c840*/  SEL R3, R14, RZ, P3 ;  /* 0x000000ff0e037207 */ /* 0x000fca0001800000 */
[----:B------:R-:W-:-:S04]  /*3c850*/  IMAD.IADD R3, R2, 0x1, R3 ;  /* 0x0000000102037824 */ /* 0x000fc800078e0203 */
[----:B------:R-:W-:-:S07]  /*3c860*/  IMAD.MOV.U32 R13, RZ, RZ, R3 ;  /* 0x000000ffff0d7224 */ /* 0x000fce00078e0003 */
[----:B------:R-:W-:Y:S05]  /*3c870*/  WARPSYNC.COLLECTIVE R15, `(.L_x_7182) ;  /* 0x000000000f087348 */ /* 0x000fea0003c00000 */
[----:B------:R0:W1:Y:S02]  /*3c880*/  SHFL.UP P6, R14, R13, R12, R11 ;  /* 0x0400000c0d0e7389 */ /* 0x00006400000c000b */
[----:B01----:R-:W-:Y:S01]  /*3c890*/  ENDCOLLECTIVE ;  /* 0x000000000000791b */ /* 0x003fe20003800000 */
.L_x_7182:
[----:B------:R-:W-:Y:S01]  /*3c8a0*/  IMAD.MOV.U32 R12, RZ, RZ, 0x10 ;  /* 0x00000010ff0c7424 */ /* 0x000fe200078e00ff */
[----:B------:R-:W-:-:S05]  /*3c8b0*/  SEL R4, R14, RZ, P4 ;  /* 0x000000ff0e047207 */ /* 0x000fca0002000000 */
[----:B------:R-:W-:-:S04]  /*3c8c0*/  IMAD.IADD R4, R3, 0x1, R4 ;  /* 0x0000000103047824 */ /* 0x000fc800078e0204 */
[----:B------:R-:W-:-:S07]  /*3c8d0*/  IMAD.MOV.U32 R13, RZ, RZ, R4 ;  /* 0x000000ffff0d7224 */ /* 0x000fce00078e0004 */
[----:B------:R-:W-:Y:S05]  /*3c8e0*/  WARPSYNC.COLLECTIVE R15, `(.L_x_7183) ;  /* 0x000000000f087348 */ /* 0x000fea0003c00000 */
[----:B------:R0:W1:Y:S02]  /*3c8f0*/  SHFL.UP P6, R14, R13, R12, R11 ;  /* 0x0400000c0d0e7389 */ /* 0x00006400000c000b */
[----:B01----:R-:W-:Y:S01]  /*3c900*/  ENDCOLLECTIVE ;  /* 0x000000000000791b */ /* 0x003fe20003800000 */
.L_x_7183:
        /* <DEDUP_REMOVED lines=8> */
.L_x_7184:
[----:B------:R-:W-:Y:S05]  /*3c990*/  BRA `(.L_x_7185) ;  /* 0xffffffa800d47947 */ /* 0x000fea000383ffff */
.L_x_7039:
[----:B------:R-:W-:Y:S01]  /*3c9a0*/  BSSY B0, `(.L_x_7186) ;  /* 0x0000007000007945 */ /* 0x000fe20003800000 */
[----:B------:R-:W-:Y:S02]  /*3c9b0*/  IMAD.MOV.U32 R12, RZ, RZ, 0x1 ;  /* 0x00000001ff0c7424 */ /* 0x000fe400078e00ff */
[----:B------:R-:W-:Y:S02]  /*3c9c0*/  IMAD.MOV.U32 R11, RZ, RZ, RZ ;  /* 0x000000ffff0b7224 */ /* 0x000fe400078e00ff */
[----:B------:R-:W-:-:S07]  /*3c9d0*/  IMAD.MOV.U32 R15, RZ, RZ, -0x1 ;  /* 0xffffffffff0f7424 */ /* 0x000fce00078e00ff */
[----:B------:R-:W-:Y:S05]  /*3c9e0*/  WARPSYNC.COLLECTIVE R15, `(.L_x_7187) ;  /* 0x000000000f087348 */ /* 0x000fea0003c00000 */
[----:B------:R0:W1:Y:S02]  /*3c9f0*/  SHFL.UP P6, R14, R13, R12, R11 ;  /* 0x0400000c0d0e7389 */ /* 0x00006400000c000b */
[----:B01----:R-:W-:Y:S01]  /*3ca00*/  ENDCOLLECTIVE ;  /* 0x000000000000791b */ /* 0x003fe20003800000 */
.L_x_7187:
[----:B------:R-:W-:Y:S05]  /*3ca10*/  BSYNC B0 ;  /* 0x0000000000007941 */ /* 0x000fea0003800000 */
.L_x_7186:
        /* <DEDUP_REMOVED lines=8> */
.L_x_7188:
[----:B------:R-:W-:Y:S01]  /*3caa0*/  IMAD.MOV.U32 R12, RZ, RZ, 0x4 ;  /* 0x00000004ff0c7424 */ /* 0x000fe200078e00ff */
[----:B------:R-:W-:-:S05]  /*3cab0*/  SEL R2, R14, RZ, P2 ;  /* 0x000000ff0e027207 */ /* 0x000fca0001000000 */
[----:B------:R-:W-:-:S04]  /*3cac0*/  IMAD.IADD R2, R13, 0x1, R2 ;  /* 0x000000010d027824 */ /* 0x000fc800078e0202 */
[----:B------:R-:W-:-:S07]  /*3cad0*/  IMAD.MOV.U32 R13, RZ, RZ, R2 ;  /* 0x000000ffff0d7224 */ /* 0x000fce00078e0002 */
[----:B------:R-:W-:Y:S05]  /*3cae0*/  WARPSYNC.COLLECTIVE R15, `(.L_x_7189) ;  /* 0x000000000f087348 */ /* 0x000fea0003c00000 */
[----:B------:R0:W1:Y:S02]  /*3caf0*/  SHFL.UP P6, R14, R13, R12, R11 ;  /* 0x0400000c0d0e7389 */ /* 0x00006400000c000b */
[----:B01----:R-:W-:Y:S01]  /*3cb00*/  ENDCOLLECTIVE ;  /* 0x000000000000791b */ /* 0x003fe20003800000 */
.L_x_7189:
[----:B------:R-:W-:Y:S01]  /*3cb10*/  IMAD.MOV.U32 R12, RZ, RZ, 0x8 ;  /* 0x00000008ff0c7424 */ /* 0x000fe200078e00ff */
[----:B------:R-:W-:-:S05]  /*3cb20*/  SEL R3, R14, RZ, P3 ;  /* 0x000000ff0e037207 */ /* 0x000fca0001800000 */
[----:B------:R-:W-:-:S04]  /*3cb30*/  IMAD.IADD R3, R2, 0x1, R3 ;  /* 0x0000000102037824 */ /* 0x000fc800078e0203 */
[----:B------:R-:W-:-:S07]  /*3cb40*/  IMAD.MOV.U32 R13, RZ, RZ, R3 ;  /* 0x000000ffff0d7224 */ /* 0x000fce00078e0003 */
[----:B------:R-:W-:Y:S05]  /*3cb50*/  WARPSYNC.COLLECTIVE R15, `(.L_x_7190) ;  /* 0x000000000f087348 */ /* 0x000fea0003c00000 */
[----:B------:R0:W1:Y:S02]  /*3cb60*/  SHFL.UP P6, R14, R13, R12, R11 ;  /* 0x0400000c0d0e7389 */ /* 0x00006400000c000b */
[----:B01----:R-:W-:Y:S01]  /*3cb70*/  ENDCOLLECTIVE ;  /* 0x000000000000791b */ /* 0x003fe20003800000 */
.L_x_7190:
[----:B------:R-:W-:Y:S01]  /*3cb80*/  IMAD.MOV.U32 R12, RZ, RZ, 0x10 ;  /* 0x00000010ff0c7424 */ /* 0x000fe200078e00ff */
[----:B------:R-:W-:-:S05]  /*3cb90*/  SEL R4, R14, RZ, P4 ;  /* 0x000000ff0e047207 */ /* 0x000fca0002000000 */
[----:B------:R-:W-:-:S04]  /*3cba0*/  IMAD.IADD R4, R3, 0x1, R4 ;  /* 0x0000000103047824 */ /* 0x000fc800078e0204 */
[----:B------:R-:W-:-:S07]  /*3cbb0*/  IMAD.MOV.U32 R13, RZ, RZ, R4 ;  /* 0x000000ffff0d7224 */ /* 0x000fce00078e0004 */
[----:B------:R-:W-:Y:S05]  /*3cbc0*/  WARPSYNC.COLLECTIVE R15, `(.L_x_7191) ;  /* 0x000000000f087348 */ /* 0x000fea0003c00000 */
[----:B------:R0:W1:Y:S02]  /*3cbd0*/  SHFL.UP P6, R14, R13, R12, R11 ;  /* 0x0400000c0d0e7389 */ /* 0x00006400000c000b */
[----:B01----:R-:W-:Y:S01]  /*3cbe0*/  ENDCOLLECTIVE ;  /* 0x000000000000791b */ /* 0x003fe20003800000 */
.L_x_7191:
        /* <DEDUP_REMOVED lines=8> */
.L_x_7192:
[----:B------:R-:W-:Y:S05]  /*3cc70*/  BRA `(.L_x_7193) ;  /* 0xffffffa800c07947 */ /* 0x000fea000383ffff */
.L_x_7041:
[----:B------:R-:W-:Y:S01]  /*3cc80*/  BSSY B0, `(.L_x_7194) ;  /* 0x0000006000007945 */ /* 0x000fe20003800000 */
[----:B------:R-:W-:Y:S01]  /*3cc90*/  PLOP3.LUT P6, PT, P6, PT, PT, 0x8, 0x0 ;  /* 0x000000000000781c */ /* 0x000fe200037ce170 */
[----:B------:R-:W-:-:S12]  /*3cca0*/  IMAD.MOV.U32 R15, RZ, RZ, -0x1 ;  /* 0xffffffffff0f7424 */ /* 0x000fd800078e00ff */
[----:B0-----:R-:W-:Y:S05]  /*3ccb0*/  WARPSYNC.COLLECTIVE R15, `(.L_x_7195) ;  /* 0x000000000f087348 */ /* 0x001fea0003c00000 */
[----:B------:R-:W-:Y:S01]  /*3ccc0*/  VOTE.ANY R14, PT, P6 ;  /* 0x00000000000e7806 */ /* 0x000fe200030e0100 */
[----:B0-----:R-:W-:Y:S06]  /*3ccd0*/  ENDCOLLECTIVE ;  /* 0x000000000000791b */ /* 0x001fec0003800000 */
.L_x_7195:
[----:B------:R-:W-:Y:S05]  /*3cce0*/  BSYNC B0 ;  /* 0x0000000000007941 */ /* 0x000fea0003800000 */
.L_x_7194:
        /* <DEDUP_REMOVED lines=10> */
.L_x_7196:
[----:B------:R-:W-:Y:S02]  /*3cd90*/  IMAD.MOV.U32 R13, RZ, RZ, R5 ;  /* 0x000000ffff0d7224 */ /* 0x000fe400078e0005 */
[----:B------:R-:W-:-:S07]  /*3cda0*/  IMAD.MOV.U32 R25, RZ, RZ, R14 ;  /* 0x000000ffff197224 */ /* 0x000fce00078e000e */
[----:B------:R-:W-:Y:S05]  /*3cdb0*/  WARPSYNC.COLLECTIVE R15, `(.L_x_7197) ;  /* 0x000000000f087348 */ /* 0x000fea0003c00000 */
[----:B------:R0:W1:Y:S02]  /*3cdc0*/  SHFL.IDX P6, R14, R13, R12, R11 ;  /* 0x0000000c0d0e7389 */ /* 0x00006400000c000b */
[----:B01----:R-:W-:Y:S01]  /*3cdd0*/  ENDCOLLECTIVE ;  /* 0x000000000000791b */ /* 0x003fe20003800000 */
.L_x_7197:
[----:B------:R-:W-:Y:S01]  /*3cde0*/  IMAD.MOV.U32 R5, RZ, RZ, R14 ;  /* 0x000000ffff057224 */ /* 0x000fe200078e000e */
[----:B------:R-:W-:Y:S06]  /*3cdf0*/  BRA `(.L_x_7198) ;  /* 0xffffffa800a07947 */ /* 0x000fec000383ffff */
.L_x_7043:
[----:B------:R-:W-:Y:S01]  /*3ce00*/  BSSY B0, `(.L_x_7199) ;  /* 0x0000007000007945 */ /* 0x000fe20003800000 */
[----:B------:R-:W-:Y:S02]  /*3ce10*/  IMAD.MOV.U32 R13, RZ, RZ, R2 ;  /* 0x000000ffff0d7224 */ /* 0x000fe400078e0002 */
[----:B------:R-:W-:Y:S02]  /*3ce20*/  IMAD.MOV.U32 R11, RZ, RZ, 0x1f ;  /* 0x0000001fff0b7424 */ /* 0x000fe400078e00ff */
[----:B------:R-:W-:-:S07]  /*3ce30*/  IMAD.MOV.U32 R15, RZ, RZ, -0x1 ;  /* 0xffffffffff0f7424 */ /* 0x000fce00078e00ff */
[----:B0123--:R-:W-:Y:S05]  /*3ce40*/  WARPSYNC.COLLECTIVE R15, `(.L_x_7200) ;  /* 0x000000000f087348 */ /* 0x00ffea0003c00000 */
[----:B------:R4:W0:Y:S02]  /*3ce50*/  SHFL.IDX P6, R14, R13, R12, R11 ;  /* 0x0000000c0d0e7389 */ /* 0x00082400000c000b */
[----:B01234-:R-:W-:Y:S01]  /*3ce60*/  ENDCOLLECTIVE ;  /* 0x000000000000791b */ /* 0x01ffe20003800000 */
.L_x_7200:
[----:B------:R-:W-:Y:S05]  /*3ce70*/  BSYNC B0 ;  /* 0x0000000000007941 */ /* 0x000fea0003800000 */
.L_x_7199:
[----:B------:R-:W-:Y:S01]  /*3ce80*/  IMAD.MOV.U32 R24, RZ, RZ, R14 ;  /* 0x000000ffff187224 */ /* 0x000fe200078e000e */
[----:B------:R-:W-:Y:S06]  /*3ce90*/  BRA `(.L_x_7042) ;  /* 0xffffffa800907947 */ /* 0x000fec000383ffff */
.L_x_7049:
[----:B-1----:R1:W4:Y:S02]  /*3cea0*/  SYNCS.PHASECHK.TRANS64.TRYWAIT P0, [R7+URZ+0x38820], R0 ;  /* 0x03882000070075a7 */ /* 0x002324000800017f */
[----:B----4-:R-:W-:Y:S05]  /*3ceb0*/  @!P0 NANOSLEEP.SYNCS 0x989680 ;  /* 0x009896800000895d */ /* 0x010fea0003900000 */
[----:B------:R-:W4:Y:S02]  /*3cec0*/  @!P0 SYNCS.PHASECHK.TRANS64 P0, [R7+URZ+0x38820], R0 ;  /* 0x03882000070085a7 */ /* 0x000f24000800007f */
[----:B----4-:R-:W-:Y:S05]  /*3ced0*/  @!P0 BRA `(.L_x_7049) ;  /* 0xfffffffc00f08947 */ /* 0x010fea000383ffff */
[----:B------:R-:W-:Y:S05]  /*3cee0*/  BRA `(.L_x_7201) ;  /* 0xffffffb000e87947 */ /* 0x000fea000383ffff */
.L_x_7050:
        /* <DEDUP_REMOVED lines=11> */
.L_x_7203:
[----:B------:R-:W-:Y:S05]  /*3cfa0*/  BSYNC B0 ;  /* 0x0000000000007941 */ /* 0x000fea0003800000 */
.L_x_7202:
[----:B------:R-:W-:Y:S05]  /*3cfb0*/  BRA `(.L_x_7204) ;  /* 0xffffffb000d07947 */ /* 0x000fea000383ffff */
.L_x_7051:
[----:B------:R-:W-:Y:S01]  /*3cfc0*/  BSSY B0, `(.L_x_7205) ;  /* 0x0000006000007945 */ /* 0x000fe20003800000 */
[----:B------:R-:W-:-:S07]  /*3cfd0*/  IMAD.MOV.U32 R15, RZ, RZ, -0x1 ;  /* 0xffffffffff0f7424 */ /* 0x000fce00078e00ff */
[----:B0123--:R-:W-:Y:S05]  /*3cfe0*/  WARPSYNC.COLLECTIVE R15, `(.L_x_7206) ;  /* 0x000000000f0c7348 */ /* 0x00ffea0003c00000 */
[----:B------:R-:W-:Y:S02]  /*3cff0*/  ELECT P6, UR62, PT ;  /* 0x00000000003e782f */ /* 0x000fe400038c0000 */
[----:B------:R-:W-:Y:S01]  /*3d000*/  MOV R14, UR62 ;  /* 0x0000003e000e7c02 */ /* 0x000fe20008000f00 */
[----:B0123--:R-:W-:Y:S10]  /*3d010*/  ENDCOLLECTIVE ;  /* 0x000000000000791b */ /* 0x00fff40003800000 */
.L_x_7206:
[----:B------:R-:W-:Y:S05]  /*3d020*/  BSYNC B0 ;  /* 0x0000000000007941 */ /* 0x000fea0003800000 */
.L_x_7205:
[----:B------:R-:W-:Y:S05]  /*3d030*/  BRA `(.L_x_7207) ;  /* 0xffffffb000c47947 */ /* 0x000fea000383ffff */
.L_x_7053:
[----:B-1----:R1:W4:Y:S02]  /*3d040*/  SYNCS.PHASECHK.TRANS64.TRYWAIT P1, [R5+URZ+0x38840], R0 ;  /* 0x03884000050075a7 */ /* 0x002324000802017f */
[----:B----4-:R-:W-:Y:S05]  /*3d050*/  @!P1 NANOSLEEP.SYNCS 0x989680 ;  /* 0x009896800000995d */ /* 0x010fea0003900000 */
[----:B------:R-:W4:Y:S02]  /*3d060*/  @!P1 SYNCS.PHASECHK.TRANS64 P1, [R5+URZ+0x38840], R0 ;  /* 0x03884000050095a7 */ /* 0x000f24000802007f */
[----:B----4-:R-:W-:Y:S05]  /*3d070*/  @!P1 BRA `(.L_x_7053) ;  /* 0xfffffffc00f09947 */ /* 0x010fea000383ffff */
[----:B------:R-:W-:Y:S05]  /*3d080*/  BRA `(.L_x_7208) ;  /* 0xffffffb000e47947 */ /* 0x000fea000383ffff */
.L_x_7055:
[----:B----4-:R4:W0:Y:S02]  /*3d090*/  SYNCS.PHASECHK.TRANS64.TRYWAIT P1, [R3+URZ+0x38840], R2 ;  /* 0x03884002030075a7 */ /* 0x010824000802017f */
[----:B0-----:R-:W-:Y:S05]  /*3d0a0*/  @!P1 NANOSLEEP.SYNCS 0x989680 ;  /* 0x009896800000995d */ /* 0x001fea0003900000 */
[----:B------:R-:W0:Y:S02]  /*3d0b0*/  @!P1 SYNCS.PHASECHK.TRANS64 P1, [R3+URZ+0x38840], R2 ;  /* 0x03884002030095a7 */ /* 0x000e24000802007f */
[----:B0-----:R-:W-:Y:S05]  /*3d0c0*/  @!P1 BRA `(.L_x_7055) ;  /* 0xfffffffc00f09947 */ /* 0x001fea000383ffff */
[----:B------:R-:W-:Y:S05]  /*3d0d0*/  BRA `(.L_x_7209) ;  /* 0xffffffb000f07947 */ /* 0x000fea000383ffff */
.L_x_7057:
[----:B------:R0:W0:Y:S02]  /*3d0e0*/  SYNCS.PHASECHK.TRANS64.TRYWAIT P1, [R5+URZ+0x38860], R0 ;  /* 0x03886000050075a7 */ /* 0x000024000802017f */
[----:B0-----:R-:W-:Y:S05]  /*3d0f0*/  @!P1 NANOSLEEP.SYNCS 0x989680 ;  /* 0x009896800000995d */ /* 0x001fea0003900000 */
[----:B------:R-:W0:Y:S02]  /*3d100*/  @!P1 SYNCS.PHASECHK.TRANS64 P1, [R5+URZ+0x38860], R0 ;  /* 0x03886000050095a7 */ /* 0x000e24000802007f */
[----:B0-----:R-:W-:Y:S05]  /*3d110*/  @!P1 BRA `(.L_x_7057) ;  /* 0xfffffffc00f09947 */ /* 0x001fea000383ffff */
[----:B------:R-:W-:Y:S05]  /*3d120*/  BRA `(.L_x_7210) ;  /* 0xffffffb000ec7947 */ /* 0x000fea000383ffff */
        .type           $_ZN7cutlass13device_kernelIN5flash11enable_sm90INS1_16FlashAttnFwdSm90INS1_25CollectiveMainloopFwdSm90ILi2EN4cute5tupleIJNS5_1CILi1EEES8_S8_EEENS6_IJNS7_ILi64EEESA_SA_EEELi512ENS_6half_tEfNS_4arch4Sm90ELb0ELb1ELb0ELb1ELb1ELb1ELb1ELb0ELb0ELb1ELb1ELb0EEENS1_21CollectiveEpilogueFwdINS6_IJSA_NS7_ILi512EEESA_EEES9_SC_SE_Li256ELb1ELb1ELb1ELb0EEENS1_36VarlenDynamicPersistentTileSchedulerILi64ELi64ELi256ELi128ELb1ELb1ELb1ELb1ELb0ELb1EEEEEEEEEvNT_6ParamsE$_ZZN5flash25CollectiveMainloopFwdSm90ILi2EN4cute5tupleIJNS1_1CILi1EEES4_S4_EEENS2_IJNS3_ILi64EEES6_S6_EEELi512EN7cutlass6half_tEfNS8_4arch4Sm90ELb0ELb1ELb0ELb1ELb1ELb1ELb1ELb0ELb0ELb1ELb1ELb0EE3mmaINS_16FlashAttnFwdSm90ISC_NS_21CollectiveEpilogueFwdINS2_IJS6_NS3_ILi512EEES6_EEES5_S9_SB_Li256ELb1ELb1ELb1ELb0EEENS_36VarlenDynamicPersistentTileSchedulerILi64ELi64ELi256ELi128ELb1ELb1ELb1ELb1ELb0ELb1EEEE13SharedStorageENS1_6TensorINS1_11ArrayEngineIfLm128EEENS1_6LayoutINS2_IJNS2_IJNS3_ILi2EEESR_NS3_ILi32EEEEEES4_S4_EEENS2_IJNS2_IJS4_SR_NS3_ILi4EEEEEENS3_ILi0EEESX_EEEEEEENS_7SoftmaxILi2ELi0EEEEEbRKNSC_6ParamsENS8_13PipelineAsyncILi2EEES17_RNS8_13PipelineStateILj2EEERT0_RT1_iRiRKNS_16SeqlenInfoQKNewKILb1ELb1EEENS2_IJiiiiEEERT_ENKUliT_T0_T1_E_clIZSD_ISM_S10_S12_EbS15_S17_S17_S1A_S1C_S1E_iS1F_S1J_S1K_S1M_EUlRS1N_iE0_NS3_ILb1EEES1U_EEDaiS1N_S1O_S1P_,@function
        .size           $_ZN7cutlass13device_kernelIN5flash11enable_sm90INS1_16FlashAttnFwdSm90INS1_25CollectiveMainloopFwdSm90ILi2EN4cute5tupleIJNS5_1CILi1EEES8_S8_EEENS6_IJNS7_ILi64EEESA_SA_EEELi512ENS_6half_tEfNS_4arch4Sm90ELb0ELb1ELb0ELb1ELb1ELb1ELb1ELb0ELb0ELb1ELb1ELb0EEENS1_21CollectiveEpilogueFwdINS6_IJSA_NS7_ILi512EEESA_EEES9_SC_SE_Li256ELb1ELb1ELb1ELb0EEENS1_36VarlenDynamicPersistentTileSchedulerILi64ELi64ELi256ELi128ELb1ELb1ELb1ELb1ELb0ELb1EEEEEEEEEvNT_6ParamsE$_ZZN5flash25CollectiveMainloopFwdSm90ILi2EN4cute5tupleIJNS1_1CILi1EEES4_S4_EEENS2_IJNS3_ILi64EEES6_S6_EEELi512EN7cutlass6half_tEfNS8_4arch4Sm90ELb0ELb1ELb0ELb1ELb1ELb1ELb1ELb0ELb0ELb1ELb1ELb0EE3mmaINS_16FlashAttnFwdSm90ISC_NS_21CollectiveEpilogueFwdINS2_IJS6_NS3_ILi512EEES6_EEES5_S9_SB_Li256ELb1ELb1ELb1ELb0EEENS_36VarlenDynamicPersistentTileSchedulerILi64ELi64ELi256ELi128ELb1ELb1ELb1ELb1ELb0ELb1EEEE13SharedStorageENS1_6TensorINS1_11ArrayEngineIfLm128EEENS1_6LayoutINS2_IJNS2_IJNS3_ILi2EEESR_NS3_ILi32EEEEEES4_S4_EEENS2_IJNS2_IJS4_SR_NS3_ILi4EEEEEENS3_ILi0EEESX_EEEEEEENS_7SoftmaxILi2ELi0EEEEEbRKNSC_6ParamsENS8_13PipelineAsyncILi2EEES17_RNS8_13PipelineStateILj2EEERT0_RT1_iRiRKNS_16SeqlenInfoQKNewKILb1ELb1EEENS2_IJiiiiEEERT_ENKUliT_T0_T1_E_clIZSD_ISM_S10_S12_EbS15_S17_S17_S1A_S1C_S1E_iS1F_S1J_S1K_S1M_EUlRS1N_iE0_NS3_ILb1EEES1U_EEDaiS1N_S1O_S1P_,(.L_x_15652 - $_ZN7cutlass13device_kernelIN5flash11enable_sm90INS1_16FlashAttnFwdSm90INS1_25CollectiveMainloopFwdSm90ILi2EN4cute5tupleIJNS5_1CILi1EEES8_S8_EEENS6_IJNS7_ILi64EEESA_SA_EEELi512ENS_6half_tEfNS_4arch4Sm90ELb0ELb1ELb0ELb1ELb1ELb1ELb1ELb0ELb0ELb1ELb1ELb0EEENS1_21CollectiveEpilogueFwdINS6_IJSA_NS7_ILi512EEESA_EEES9_SC_SE_Li256ELb1ELb1ELb1ELb0EEENS1_36VarlenDynamicPersistentTileSchedulerILi64ELi64ELi256ELi128ELb1ELb1ELb1ELb1ELb0ELb1EEEEEEEEEvNT_6ParamsE$_ZZN5flash25CollectiveMainloopFwdSm90ILi2EN4cute5tupleIJNS1_1CILi1EEES4_S4_EEENS2_IJNS3_ILi64EEES6_S6_EEELi512EN7cutlass6half_tEfNS8_4arch4Sm90ELb0ELb1ELb0ELb1ELb1ELb1ELb1ELb0ELb0ELb1ELb1ELb0EE3mmaINS_16FlashAttnFwdSm90ISC_NS_21CollectiveEpilogueFwdINS2_IJS6_NS3_ILi512EEES6_EEES5_S9_SB_Li256ELb1ELb1ELb1ELb0EEENS_36VarlenDynamicPersistentTileSchedulerILi64ELi64ELi256ELi128ELb1ELb1ELb1ELb1ELb0ELb1EEEE13SharedStorageENS1_6TensorINS1_11ArrayEngineIfLm128EEENS1_6LayoutINS2_IJNS2_IJNS3_ILi2EEESR_NS3_ILi32EEEEEES4_S4_EEENS2_IJNS2_IJS4_SR_NS3_ILi4EEEEEENS3_ILi0EEESX_EEEEEEENS_7SoftmaxILi2ELi0EEEEEbRKNSC_6ParamsENS8_13PipelineAsyncILi2EEES17_RNS8_13PipelineStateILj2EEERT0_RT1_iRiRKNS_16SeqlenInfoQKNewKILb1ELb1EEENS2_IJiiiiEEERT_ENKUliT_T0_T1_E_clIZSD_ISM_S10_S12_EbS15_S17_S17_S1A_S1C_S1E_iS1F_S1J_S1K_S1M_EUlRS1N_iE0_NS3_ILb1EEES1U_EEDaiS1N_S1O_S1P_)
$_ZN7cutlass13device_kernelIN5flash11enable_sm90INS1_16FlashAttnFwdSm90INS1_25CollectiveMainloopFwdSm90ILi2EN4cute5tupleIJNS5_1CILi1EEES8_S8_EEENS6_IJNS7_ILi64EEESA_SA_EEELi512ENS_6half_tEfNS_4arch4Sm90ELb0ELb1ELb0ELb1ELb1ELb1ELb1ELb0ELb0ELb1ELb1ELb0EEENS1_21CollectiveEpilogueFwdINS6_IJSA_NS7_ILi512EEESA_EEES9_SC_SE_Li256ELb1ELb1ELb1ELb0EEENS1_36VarlenDynamicPersistentTileSchedulerILi64ELi64ELi256ELi128ELb1ELb1ELb1ELb1ELb0ELb1EEEEEEEEEvNT_6ParamsE$_ZZN5flash25CollectiveMainloopFwdSm90ILi2EN4cute5tupleIJNS1_1CILi1EEES4_S4_EEENS2_IJNS3_ILi64EEES6_S6_EEELi512EN7cutlass6half_tEfNS8_4arch4Sm90ELb0ELb1ELb0ELb1ELb1ELb1ELb1ELb0ELb0ELb1ELb1ELb0EE3mmaINS_16FlashAttnFwdSm90ISC_NS_21CollectiveEpilogueFwdINS2_IJS6_NS3_ILi512EEES6_EEES5_S9_SB_Li256ELb1ELb1ELb1ELb0EEENS_36VarlenDynamicPersistentTileSchedulerILi64ELi64ELi256ELi128ELb1ELb1ELb1ELb1ELb0ELb1EEEE13SharedStorageENS1_6TensorINS1_11ArrayEngineIfLm128EEENS1_6LayoutINS2_IJNS2_IJNS3_ILi2EEESR_NS3_ILi32EEEEEES4_S4_EEENS2_IJNS2_IJS4_SR_NS3_ILi4EEEEEENS3_ILi0EEESX_EEEEEEENS_7SoftmaxILi2ELi0EEEEEbRKNSC_6ParamsENS8_13PipelineAsyncILi2EEES17_RNS8_13PipelineStateILj2EEERT0_RT1_iRiRKNS_16SeqlenInfoQKNewKILb1ELb1EEENS2_IJiiiiEEERT_ENKUliT_T0_T1_E_clIZSD_ISM_S10_S12_EbS15_S17_S17_S1A_S1C_S1E_iS1F_S1J_S1K_S1M_EUlRS1N_iE0_NS3_ILb1EEES1U_EEDaiS1N_S1O_S1P_:
[----:B------:R-:W-:Y:S05]  /*3d130*/  YIELD ;  /* 0x0000000000007946 */ /* 0x000fea0003800000 */
[----:B------:R-:W-:Y:S02]  /*3d140*/  ULDC UR4, c[0x0][0x20] ;  /* 0x0000080000047ab9 */ /* 0x000fe40000000800 */
[----:B------:R-:W-:-:S05]  /*3d150*/  VIADD R0, R0, -UR4 ;  /* 0x8000000400007c36 */ /* 0x000fca0008000000 */
[----:B------:R-:W2:Y:S01]  /*3d160*/  LDL.64 R6, [R0+0x18] ;  /* 0x0000180000067983 */ /* 0x000ea20000100a00 */
[----:B------:R-:W0:Y:S03]  /*3d170*/  LDC.64 R2, c[0x0][0x208] ;  /* 0x00008200ff027b82 */ /* 0x000e260000000a00 */
[----:B------:R-:W3:Y:S01]  /*3d180*/  LDL.64 R10, [R0] ;  /* 0x00000000000a7983 */ /* 0x000ee20000100a00 */
[----:B0-----:R-:W-:Y:S02]  /*3d190*/  R2UR UR4, R2 ;  /* 0x00000000020472ca */ /* 0x001fe400000e0000 */
[----:B------:R-:W-:-:S13]  /*3d1a0*/  R2UR UR5, R3 ;  /* 0x00000000030572ca */ /* 0x000fda00000e0000 */
[----:B--2---:R-:W2:Y:S01]  /*3d1b0*/  LD.E R8, desc[UR4][R6.64] ;  /* 0x0000000406087980 */ /* 0x004ea2000c101900 */
[C---:B------:R-:W-:Y:S02]  /*3d1c0*/  R2UR UR4, R2.reuse ;  /* 0x00000000020472ca */ /* 0x040fe400000e0000 */
[C---:B------:R-:W-:Y:S02]  /*3d1d0*/  R2UR UR5, R3.reuse ;  /* 0x00000000030572ca */ /* 0x040fe400000e0000 */
[----:B------:R-:W-:Y:S02]  /*3d1e0*/  R2UR UR6, R2 ;  /* 0x00000000020672ca */ /* 0x000fe400000e0000 */
[----:B------:R-:W-:Y:S01]  /*3d1f0*/  R2UR UR7, R3 ;  /* 0x00000000030772ca */ /* 0x000fe200000e0000 */
[----:B------:R-:W-:Y:S01]  /*3d200*/  BSSY B0, `(.L_x_7211) ;  /* 0x0000009000007945 */ /* 0x000fe20003800000 */
[----:B------:R-:W-:-:S07]  /*3d210*/  IMAD.MOV.U32 R9, RZ, RZ, R36 ;  /* 0x000000ffff097224 */ /* 0x000fce00078e0024 */
[----:B---3--:R0:W5:Y:S04]  /*3d220*/  LD.E R5, desc[UR4][R10.64] ;  /* 0x000000040a057980 */ /* 0x008168000c101900 */
[----:B------:R0:W5:Y:S01]  /*3d230*/  LD.E R14, desc[UR6][R10.64+0x4] ;  /* 0x000004060a0e7980 */ /* 0x000162000c101900 */
[----:B--2---:R-:W-:-:S04]  /*3d240*/  LOP3.LUT R8, R8, 0x1, RZ, 0xfc, !PT ;  /* 0x0000000108087812 */ /* 0x004fc800078efcff */
[----:B------:R-:W-:Y:S01]  /*3d250*/  ISETP.NE.AND P0, PT, R8, 0x3, PT ;  /* 0x000000030800780c */ /* 0x000fe20003f05270 */
[----:B------:R-:W-:-:S12]  /*3d260*/  IMAD.MOV.U32 R8, RZ, RZ, R28 ;  /* 0x000000ffff087224 */ /* 0x000fd800078e001c */
[----:B0-----:R-:W-:Y:S05]  /*3d270*/  @!P0 BRA `(.L_x_7212) ;  /* 0x0000000000048947 */ /* 0x001fea0003800000 */
[----:B------:R-:W-:Y:S01]  /*3d280*/  BPT.TRAP 0x1 ;  /* 0x000000040000795c */ /* 0x000fe20000300000 */
.L_x_7212:
[----:B------:R-:W-:Y:S05]  /*3d290*/  BSYNC B0 ;  /* 0x0000000000007941 */ /* 0x000fea0003800000 */
.L_x_7211:
        /* <DEDUP_REMOVED lines=17> */
.L_x_7214:
[----:B------:R-:W-:Y:S05]  /*3d3b0*/  BSYNC B0 ;  /* 0x0000000000007941 */ /* 0x000fea0003800000 */
.L_x_7213:
        /* <DEDUP_REMOVED lines=10> */
.L_x_7216:
[----:B------:R-:W-:Y:S05]  /*3d460*/  BSYNC B0 ;  /* 0x0000000000007941 */ /* 0x000fea0003800000 */
.L_x_7215:
[----:B------:R-:W2:Y:S01]  /*3d470*/  LDL.64 R10, [R0] ;  /* 0x00000000000a7983 */ /* 0x000ea20000100a00 */
[C---:B------:R-:W-:Y:S02]  /*3d480*/  R2UR UR6, R2.reuse ;  /* 0x00000000020672ca */ /* 0x040fe400000e0000 */
[C---:B------:R-:W-:Y:S01]  /*3d490*/  R2UR UR7, R3.reuse ;  /* 0x00000000030772ca */ /* 0x040fe200000e0000 */
[----:B------:R-:W3:Y:S01]  /*3d4a0*/  LDL.64 R6, [R0+0x28] ;  /* 0x0000280000067983 */ /* 0x000ee20000100a00 */
[C---:B------:R-:W-:Y:S02]  /*3d4b0*/  R2UR UR4, R2.reuse ;  /* 0x00000000020472ca */ /* 0x040fe400000e0000 */
[----:B------:R-:W-:Y:S01]  /*3d4c0*/  R2UR UR5, R3 ;  /* 0x00000000030572ca */ /* 0x000fe200000e0000 */
[----:B0----5:R-:W4:Y:S08]  /*3d4d0*/  LDL.64 R12, [R0+0x20] ;  /* 0x00002000000c7983 */ /* 0x021f300000100a00 */
[----:B--2---:R-:W2:Y:S04]  /*3d4e0*/  LD.E R5, desc[UR6][R10.64] ;  /* 0x000000060a057980 */ /* 0x004ea8000c101900 */
[----:B---3--:R-:W2:Y:S04]  /*3d4f0*/  LD.E.64 R6, desc[UR4][R6.64] ;  /* 0x0000000406067980 */ /* 0x008ea8000c101b00 */
[----:B------:R-:W3:Y:S01]  /*3d500*/  LDL.64 R10, [R0+0x8] ;  /* 0x00000800000a7983 */ /* 0x000ee20000100a00 */
[----:B------:R-:W-:Y:S05]  /*3d510*/  WARPSYNC.ALL ;  /* 0x0000000000007948 */ /* 0x000fea0003800000 */
[----:B------:R-:W-:-:S02]  /*3d520*/  R2UR UR4, R2 ;  /* 0x00000000020472ca */ /* 0x000fc400000e0000 */
[C---:B------:R-:W-:Y:S02]  /*3d530*/  R2UR UR5, R3.reuse ;  /* 0x00000000030572ca */ /* 0x040fe400000e0000 */
[----:B------:R-:W-:Y:S02]  /*3d540*/  R2UR UR6, R2 ;  /* 0x00000000020672ca */ /* 0x000fe400000e0000 */
[----:B------:R-:W-:-:S09]  /*3d550*/  R2UR UR7, R3 ;  /* 0x00000000030772ca */ /* 0x000fd200000e0000 */
[----:B---3--:R0:W-:Y:S04]  /*3d560*/  ST.E desc[UR4][R10.64], RZ ;  /* 0x000000ff0a007985 */ /* 0x0081e8000c101904 */
[----:B----4-:R-:W3:Y:S01]  /*3d570*/  LD.E.64 R14, desc[UR6][R12.64] ;  /* 0x000000060c0e7980 */ /* 0x010ee2000c101b00 */
[----:B--2---:R-:W-:Y:S01]  /*3d580*/  IMAD R6, R5, 0x200, R6 ;  /* 0x0000020005067824 */ /* 0x004fe200078e0206 */
[----:B------:R-:W-:Y:S01]  /*3d590*/  R2UR UR7, R7 ;  /* 0x00000000070772ca */ /* 0x000fe200000e0000 */
[----:B------:R-:W-:Y:S01]  /*3d5a0*/  WARPGROUP.ARRIVE ;  /* 0x00000000000079c5 */ /* 0x000fe20000000000 */
[----:B------:R-:W-:Y:S01]  /*3d5b0*/  R2UR UR8, R2 ;  /* 0x00000000020872ca */ /* 0x000fe200000e0000 */
[----:B------:R-:W-:Y:S01]  /*3d5c0*/  IMAD.MOV.U32 R5, RZ, RZ, 0x1 ;  /* 0x00000001ff057424 */ /* 0x000fe200078e00ff */
[----:B------:R-:W-:-:S02]  /*3d5d0*/  R2UR UR6, R6 ;  /* 0x00000000060672ca */ /* 0x000fc400000e0000 */
        /* <DEDUP_REMOVED lines=55> */
[----:B------:R-:W-:-:S13]  /*3d950*/  R2UR UR5, R3 ;  /* 0x00000000030572ca */ /* 0x000fda00000e0000 */
[----:B--2---:R-:W2:Y:S04]  /*3d960*/  LD.E R12, desc[UR4][R6.64] ;  /* 0x00000004060c7980 */ /* 0x004ea8000c101900 */
[----:B------:R-:W3:Y:S01]  /*3d970*/  LDL.64 R6, [R0+0x30] ;  /* 0x0000300000067983 */ /* 0x000ee20000100a00 */
[----:B------:R-:W-:Y:S01]  /*3d980*/  BSSY B0, `(.L_x_7218) ;  /* 0x0000008000007945 */ /* 0x000fe20003800000 */
[----:B--2---:R-:W-:-:S04]  /*3d990*/  LEA.HI R13, R12, R12, RZ, 0x1 ;  /* 0x0000000c0c0d7211 */ /* 0x004fc800078f08ff */
[----:B------:R-:W-:-:S05]  /*3d9a0*/  LOP3.LUT R13, R13, 0xfffffffe, RZ, 0xc0, !PT ;  /* 0xfffffffe0d0d7812 */ /* 0x000fca00078ec0ff */
[----:B------:R-:W-:Y:S01]  /*3d9b0*/  IMAD.IADD R13, R12, 0x1, -R13 ;  /* 0x000000010c0d7824 */ /* 0x000fe200078e0a0d */
[----:B---3--:R-:W-:-:S04]  /*3d9c0*/  MOV R12, R6 ;  /* 0x00000006000c7202 */ /* 0x008fc80000000f00 */
[----:B------:R-:W-:-:S04]  /*3d9d0*/  SHF.L.U32 R13, R13, 0x1f, RZ ;  /* 0x0000001f0d0d7819 */ /* 0x000fc800000006ff */
[----:B------:R-:W1:Y:S02]  /*3d9e0*/  SYNCS.PHASECHK.TRANS64.TRYWAIT P0, [R12+URZ+0x38810], R13 ;  /* 0x0388100d0c0075a7 */ /* 0x000e64000800017f */
[----:B01----:R-:W-:Y:S05]  /*3d9f0*/  @!P0 BRA `(.L_x_7219) ;  /* 0x000000e800ac8947 */ /* 0x003fea0003800000 */
.L_x_7245:
[----:B------:R-:W-:Y:S05]  /*3da00*/  BSYNC B0 ;  /* 0x0000000000007941 */ /* 0x000fea0003800000 */
.L_x_7218:
[----:B------:R-:W0:Y:S01]  /*3da10*/  LDL.64 R6, [R0+0x40] ;  /* 0x0000400000067983 */ /* 0x000e220000100a00 */
[----:B------:R-:W-:Y:S02]  /*3da20*/  R2UR UR4, R2 ;  /* 0x00000000020472ca */ /* 0x000fe400000e0000 */
[----:B------:R-:W-:Y:S01]  /*3da30*/  R2UR UR5, R3 ;  /* 0x00000000030572ca */ /* 0x000fe200000e0000 */
[----:B------:R-:W2:-:S12]  /*3da40*/  LDL.64 R10, [R0] ;  /* 0x00000000000a7983 */ /* 0x000e980000100a00 */
[----:B0-----:R-:W3:Y:S01]  /*3da50*/  LD.E R12, desc[UR4][R6.64] ;  /* 0x00000004060c7980 */ /* 0x001ee2000c101900 */
[----:B------:R-:W-:Y:S02]  /*3da60*/  R2UR UR6, R2 ;  /* 0x00000000020672ca */ /* 0x000fe400000e0000 */
[----:B------:R-:W-:Y:S01]  /*3da70*/  R2UR UR7, R3 ;  /* 0x00000000030772ca */ /* 0x000fe200000e0000 */
[----:B--2---:R0:W5:Y:S01]  /*3da80*/  LD.E R14, desc[UR4][R10.64] ;  /* 0x000000040a0e7980 */ /* 0x004162000c101900 */
[----:B------:R-:W-:Y:S11]  /*3da90*/  BSSY B0, `(.L_x_7220) ;  /* 0x0000006000007945 */ /* 0x000ff60003800000 */
[----:B------:R0:W5:Y:S01]  /*3daa0*/  LD.E R15, desc[UR6][R10.64+0x4] ;  /* 0x000004060a0f7980 */ /* 0x000162000c101900 */
[----:B---3--:R-:W-:-:S04]  /*3dab0*/  LOP3.LUT R12, R12, 0x1, RZ, 0xfc, !PT ;  /* 0x000000010c0c7812 */ /* 0x008fc800078efcff */
[----:B------:R-:W-:-:S13]  /*3dac0*/  ISETP.NE.AND P0, PT, R12, 0x3, PT ;  /* 0x000000030c00780c */ /* 0x000fda0003f05270 */
[----:B0-----:R-:W-:Y:S05]  /*3dad0*/  @!P0 BRA `(.L_x_7221) ;  /* 0x0000000000048947 */ /* 0x001fea0003800000 */
[----:B------:R-:W-:Y:S01]  /*3dae0*/  BPT.TRAP 0x1 ;  /* 0x000000040000795c */ /* 0x000fe20000300000 */
.L_x_7221:
[----:B------:R-:W-:Y:S05]  /*3daf0*/  BSYNC B0 ;  /* 0x0000000000007941 */ /* 0x000fea0003800000 */
.L_x_7220:
        /* <DEDUP_REMOVED lines=17> */
.L_x_7223:
[----:B------:R-:W-:Y:S05]  /*3dc10*/  BSYNC B0 ;  /* 0x0000000000007941 */ /* 0x000fea0003800000 */
.L_x_7222:
        /* <DEDUP_REMOVED lines=10> */
.L_x_7225:
[----:B------:R-:W-:Y:S05]  /*3dcc0*/  BSYNC B0 ;  /* 0x0000000000007941 */ /* 0x000fea0003800000 */
.L_x_7224:
        /* <DEDUP_REMOVED lines=303> */
[----:B------:R-:W-:Y:S01]  /*3efc0*/  R2UR UR9, R3 ;  /* 0x00000000030972ca */ /* 0x000fe200000e0000 */
        /* <DEDUP_REMOVED lines=272> */
.L_x_7228:
[----:B------:R-:W-:Y:S05]  /*400d0*/  BSYNC B0 ;  /* 0x0000000000007941 */ /* 0x000fea0003800000 */
.L_x_7227:
        /* <DEDUP_REMOVED lines=11> */
[----:B------:R-:W3:Y:S04]  /*40190*/  LD.E R57, desc[UR4][R56.64] ;  /* 0x0000000438397980 */ /* 0x000ee8000c101900 */
[----:B0-----:R-:W4:Y:S01]  /*401a0*/  LD.E R5, desc[UR4][R8.64+0x24] ;  /* 0x0000240408057980 */ /* 0x001f22000c101900 */
[----:B------:R-:W-:-:S02]  /*401b0*/  R2UR UR12, R2 ;  /* 0x00000000020c72ca */ /* 0x000fc400000e0000 */
[C---:B------:R-:W-:Y:S02]  /*401c0*/  R2UR UR13, R3.reuse ;  /* 0x00000000030d72ca */ /* 0x040fe400000e0000 */
[C---:B------:R-:W-:Y:S02]  /*401d0*/  R2UR UR8, R2.reuse ;  /* 0x00000000020872ca */ /* 0x040fe400000e0000 */
[C---:B------:R-:W-:Y:S02]  /*401e0*/  R2UR UR9, R3.reuse ;  /* 0x00000000030972ca */ /* 0x040fe400000e0000 */
[----:B------:R-:W-:Y:S02]  /*401f0*/  R2UR UR10, R2 ;  /* 0x00000000020a72ca */ /* 0x000fe400000e0000 */
[----:B------:R-:W-:-:S05]  /*40200*/  R2UR UR11, R3 ;  /* 0x00000000030b72ca */ /* 0x000fca00000e0000 */
[----:B------:R-:W3:Y:S04]  /*40210*/  LD.E R7, desc[UR12][R8.64+0x18] ;  /* 0x0000180c08077980 */ /* 0x000ee8000c101900 */
[----:B------:R-:W3:Y:S04]  /*40220*/  LD.E R59, desc[UR8][R8.64+0xc] ;  /* 0x00000c08083b7980 */ /* 0x000ee8000c101900 */
[----:B------:R-:W3:Y:S01]  /*40230*/  LD.E R61, desc[UR10][R8.64+0x14] ;  /* 0x0000140a083d7980 */ /* 0x000ee2000c101900 */
[----:B----4-:R-:W-:-:S13]  /*40240*/  ISETP.NE.AND P0, PT, R5, 0x1, PT ;  /* 0x000000010500780c */ /* 0x010fda0003f05270 */
[C---:B------:R-:W-:Y:S02]  /*40250*/  @P0 R2UR UR4, R2.reuse ;  /* 0x00000000020402ca */ /* 0x040fe400000e0000 */
[C---:B------:R-:W-:Y:S02]  /*40260*/  @P0 R2UR UR5, R3.reuse ;  /* 0x00000000030502ca */ /* 0x040fe400000e0000 */
[----:B------:R-:W-:Y:S02]  /*40270*/  @P0 R2UR UR6, R2 ;  /* 0x00000000020602ca */ /* 0x000fe400000e0000 */
[----:B------:R-:W-:-:S09]  /*40280*/  @P0 R2UR UR7, R3 ;  /* 0x00000000030702ca */ /* 0x000fd200000e0000 */
[----:B------:R-:W4:Y:S01]  /*40290*/  @P0 LD.E R58, desc[UR4][R8.64+0x28] ;  /* 0x00002804083a0980 */ /* 0x000f22000c101900 */
[C---:B------:R-:W-:Y:S02]  /*402a0*/  R2UR UR4, R2.reuse ;  /* 0x00000000020472ca */ /* 0x040fe400000e0000 */
[C---:B------:R-:W-:Y:S01]  /*402b0*/  R2UR UR5, R3.reuse ;  /* 0x00000000030572ca */ /* 0x040fe200000e0000 */
[----:B------:R-:W4:Y:S01]  /*402c0*/  @P0 LD.E R21, desc[UR6][R8.64+0x2c] ;  /* 0x00002c0608150980 */ /* 0x000f22000c101900 */
[----:B------:R-:W-:Y:S02]  /*402d0*/  R2UR UR6, R2 ;  /* 0x00000000020672ca */ /* 0x000fe400000e0000 */
[----:B------:R-:W-:-:S09]  /*402e0*/  R2UR UR7, R3 ;  /* 0x00000000030772ca */ /* 0x000fd200000e0000 */
[----:B------:R-:W4:Y:S04]  /*402f0*/  LD.E R5, desc[UR4][R8.64+0x8] ;  /* 0x0000080408057980 */ /* 0x000f28000c101900 */
[----:B------:R-:W4:Y:S04]  /*40300*/  LD.E R6, desc[UR6][R8.64+0x4] ;  /* 0x0000040608067980 */ /* 0x000f28000c101900 */
[----:B------:R-:W4:Y:S01]  /*40310*/  LD.E R56, desc[UR4][R8.64+0x10] ;  /* 0x0000100408387980 */ /* 0x000f22000c101900 */
        /* <DEDUP_REMOVED lines=23> */
[----:B------:R-:W-:-:S04]  /*40490*/  IMAD.SHL.U32 R4, R4, 0x40, RZ ;  /* 0x0000004004047824 */ /* 0x000fc800078e00ff */
[----:B------:R-:W-:Y:S01]  /*404a0*/  IMAD.IADD R10, R13, 0x1, -R10 ;  /* 0x000000010d0a7824 */ /* 0x000fe200078e0a0a */
[----:B------:R-:W-:Y:S02]  /*404b0*/  ISETP.GE.AND P1, PT, R7, 0x1, PT ;  /* 0x000000010700780c */ /* 0x000fe40003f26270 */
[----:B------:R-:W-:Y:S01]  /*404c0*/  LOP3.LUT R12, RZ, R59, RZ, 0x33, !PT ;  /* 0x0000003bff0c7212 */ /* 0x000fe200078e33ff */
[----:B------:R-:W-:Y:S01]  /*404d0*/  BSSY B0, `(.L_x_7229) ;  /* 0x0000031000007945 */ /* 0x000fe20003800000 */
[----:B------:R-:W-:Y:S02]  /*404e0*/  IMAD.IADD R61, R61, 0x1, -R4 ;  /* 0x000000013d3d7824 */ /* 0x000fe400078e0a04 */
[----:B----4-:R-:W-:-:S05]  /*404f0*/  @P0 IMAD.HI.U32 R58, R11, R58, RZ ;  /* 0x0000003a0b3a0227 */ /* 0x010fca00078e00ff */
[----:B------:R-:W-:-:S05]  /*40500*/  @P0 SHF.R.U32.HI R11, RZ, R21, R58 ;  /* 0x00000015ff0b0219 */ /* 0x000fca000001163a */
[----:B------:R-:W0:Y:S01]  /*40510*/  SHFL.IDX PT, R21, R11, RZ, 0x1c1f ;  /* 0x001c1fff0b157589 */ /* 0x000e2200000e0000 */
[----:B------:R-:W-:-:S05]  /*40520*/  IADD3 R13, R5, 0x1, -R4 ;  /* 0x00000001050d7810 */ /* 0x000fca0007ffe804 */
[C---:B------:R-:W-:Y:S02]  /*40530*/  IMAD R15, R10.reuse, -0x2, R13 ;  /* 0xfffffffe0a0f7824 */ /* 0x040fe400078e020d */
[----:B------:R-:W-:Y:S02]  /*40540*/  IMAD.IADD R13, R5, 0x1, -R4 ;  /* 0x00000001050d7824 */ /* 0x000fe400078e0a04 */
[----:B------:R-:W-:Y:S02]  /*40550*/  IMAD.IADD R15, R15, 0x1, -R6 ;  /* 0x000000010f0f7824 */ /* 0x000fe400078e0a06 */
[----:B------:R-:W-:Y:S02]  /*40560*/  IMAD R20, R10, -0x2, R13 ;  /* 0xfffffffe0a147824 */ /* 0x000fe400078e020d */
[C---:B------:R-:W-:Y:S02]  /*40570*/  IMAD.IADD R57, R15.reuse, 0x1, R56 ;  /* 0x000000010f397824 */ /* 0x040fe400078e0238 */
[----:B------:R-:W-:-:S03]  /*40580*/  IMAD.IADD R56, R15, 0x1, R12 ;  /* 0x000000010f387824 */ /* 0x000fc600078e020c */
[----:B0-----:R-:W-:Y:S01]  /*40590*/  VIADDMNMX R12, R21, R57, R20, PT ;  /* 0x00000039150c7246 */ /* 0x001fe20003800114 */
        /* <DEDUP_REMOVED lines=18> */
.L_x_7234:
[----:B------:R-:W-:Y:S05]  /*406c0*/  BSYNC B2 ;  /* 0x0000000000027941 */ /* 0x000fea0003800000 */
.L_x_7233:
[----:B------:R-:W-:Y:S01]  /*406d0*/  LOP3.LUT R14, RZ, R14, RZ, 0x33, !PT ;  /* 0x0000000eff0e7212 */ /* 0x000fe200078e33ff */
[----:B------:R-:W-:Y:S06]  /*406e0*/  BRA `(.L_x_7235) ;  /* 0x0000000000287947 */ /* 0x000fec0003800000 */
.L_x_7232:
        /* <DEDUP_REMOVED lines=10> */
.L_x_7235:
[----:B------:R-:W-:Y:S05]  /*40790*/  BSYNC B1 ;  /* 0x0000000000017941 */ /* 0x000fea0003800000 */
.L_x_7231:
[----:B------:R-:W-:-:S04]  /*407a0*/  IMAD R15, R7, R14, -R4 ;  /* 0x0000000e070f7224 */ /* 0x000fc800078e0a04 */
[----:B------:R-:W-:-:S05]  /*407b0*/  IMAD R14, R10, -0x2, R15 ;  /* 0xfffffffe0a0e7824 */ /* 0x000fca00078e020f */
[----:B------:R-:W-:Y:S02]  /*407c0*/  VIMNMX R13, R13, R14, !PT ;  /* 0x0000000e0d0d7248 */ /* 0x000fe40007fe0100 */
[----:B------:R-:W-:-:S07]  /*407d0*/  VIADDMNMX R12, R14, R7, R12, PT ;  /* 0x000000070e0c7246 */ /* 0x000fce000380010c */
.L_x_7230:
[----:B------:R-:W-:Y:S05]  /*407e0*/  BSYNC B0 ;  /* 0x0000000000007941 */ /* 0x000fea0003800000 */
.L_x_7229:
        /* <DEDUP_REMOVED lines=96> */
.L_x_7241:
[----:B------:R-:W-:Y:S05]  /*40df0*/  BSYNC B2 ;  /* 0x0000000000027941 */ /* 0x000fea0003800000 */
.L_x_7240:
[----:B------:R-:W-:Y:S01]  /*40e00*/  LOP3.LUT R5, RZ, R5, RZ, 0x33, !PT ;  /* 0x00000005ff057212 */ /* 0x000fe200078e33ff */
[----:B------:R-:W-:Y:S06]  /*40e10*/  BRA `(.L_x_7242) ;  /* 0x0000000000287947 */ /* 0x000fec0003800000 */
.L_x_7239:
        /* <DEDUP_REMOVED lines=10> */
.L_x_7242:
[----:B------:R-:W-:Y:S05]  /*40ec0*/  BSYNC B1 ;  /* 0x0000000000017941 */ /* 0x000fea0003800000 */
.L_x_7238:
[----:B------:R-:W-:-:S04]  /*40ed0*/  IMAD R5, R7, R5, -R4 ;  /* 0x0000000507057224 */ /* 0x000fc800078e0a04 */
[----:B------:R-:W-:-:S05]  /*40ee0*/  IMAD R10, R10, -0x2, R5 ;  /* 0xfffffffe0a0a7824 */ /* 0x000fca00078e0205 */
[----:B------:R-:W-:Y:S02]  /*40ef0*/  VIADDMNMX R12, R10, R7, R12, PT ;  /* 0x000000070a0c7246 */ /* 0x000fe4000380010c */
[----:B------:R-:W-:-:S07]  /*40f00*/  VIMNMX R13, R13, R10, !PT ;  /* 0x0000000a0d0d7248 */ /* 0x000fce0007fe0100 */
.L_x_7237:
[----:B------:R-:W-:Y:S05]  /*40f10*/  BSYNC B0 ;  /* 0x0000000000007941 */ /* 0x000fea0003800000 */
.L_x_7236:
[----:B------:R-:W2:Y:S01]  /*40f20*/  LDL.64 R4, [R0+0x70] ;  /* 0x0000700000047983 */ /* 0x000ea20000100a00 */
[----:B------:R-:W-:Y:S02]  /*40f30*/  ISETP.GT.AND P0, PT, R13, 0x1, !P0 ;  /* 0x000000010d00780c */ /* 0x000fe40004704270 */
[----:B------:R-:W-:Y:S02]  /*40f40*/  ISETP.NE.AND P6, PT, R63, RZ, PT ;  /* 0x000000ff3f00720c */ /* 0x000fe40003fc5270 */
[----:B------:R-:W-:Y:S02]  /*40f50*/  ISETP.LT.OR P0, PT, R12, 0x2, P0 ;  /* 0x000000020c00780c */ /* 0x000fe40000701670 */
[----:B------:R-:W-:Y:S02]  /*40f60*/  ISETP.GT.AND P1, PT, R13, 0x8, !P1 ;  /* 0x000000080d00780c */ /* 0x000fe40004f24270 */
[----:B------:R-:W-:Y:S02]  /*40f70*/  FSEL R27, R27, -INF , !P0 ;  /* 0xff8000001b1b7808 */ /* 0x000fe40004000000 */
[----:B------:R-:W-:-:S02]  /*40f80*/  ISETP.NE.AND P0, PT, R21, RZ, PT ;  /* 0x000000ff1500720c */ /* 0x000fc40003f05270 */
[----:B------:R-:W-:Y:S02]  /*40f90*/  ISETP.LT.OR P1, PT, R12, 0x9, P1 ;  /* 0x000000090c00780c */ /* 0x000fe40000f21670 */
[----:B------:R-:W-:Y:S02]  /*40fa0*/  ISETP.GT.AND P0, PT, R13, 0x9, !P0 ;  /* 0x000000090d00780c */ /* 0x000fe40004704270 */
[----:B------:R-:W-:Y:S02]  /*40fb0*/  FSEL R30, R30, -INF , !P1 ;  /* 0xff8000001e1e7808 */ /* 0x000fe40004800000 */
[----:B------:R-:W-:Y:S02]  /*40fc0*/  ISETP.LT.OR P0, PT, R12, 0xa, P0 ;  /* 0x0000000a0c00780c */ /* 0x000fe40000701670 */
[----:B------:R-:W-:Y:S02]  /*40fd0*/  ISETP.NE.AND P1, PT, R65, RZ, PT ;  /* 0x000000ff4100720c */ /* 0x000fe40003f25270 */
[----:B------:R-:W-:-:S02]  /*40fe0*/  FSEL R31, R31, -INF , !P0 ;  /* 0xff8000001f1f7808 */ /* 0x000fc40004000000 */
[----:B------:R-:W-:Y:S02]  /*40ff0*/  ISETP.NE.AND P0, PT, R58, RZ, PT ;  /* 0x000000ff3a00720c */ /* 0x000fe40003f05270 */
[----:B------:R-:W-:Y:S02]  /*41000*/  MOV R10, UR37 ;  /* 0x00000025000a7c02 */ /* 0x000fe40008000f00 */
[----:B------:R-:W-:Y:S02]  /*41010*/  ISETP.GT.AND P0, PT, R13, 0x10, !P0 ;  /* 0x000000100d00780c */ /* 0x000fe40004704270 */
[----:B------:R-:W-:Y:S02]  /*41020*/  MOV R11, UR36 ;  /* 0x00000024000b7c02 */ /* 0x000fe40008000f00 */
        /* <DEDUP_REMOVED lines=21> */
[C---:B------:R-:W-:Y:S02]  /*41180*/  ISETP.GT.AND P0, PT, R13.reuse, RZ, !P0 ;  /* 0x000000ff0d00720c */ /* 0x040fe40004704270 */
[----:B------:R-:W-:Y:S02]  /*41190*/  ISETP.GT.AND P4, PT, R13, 0x31, !P4 ;  /* 0x000000310d00780c */ /* 0x000fe40006784270 */
[----:B------:R-:W-:Y:S02]  /*411a0*/  ISETP.LT.OR P0, PT, R12, 0x1, P0 ;  /* 0x000000010c00780c */ /* 0x000fe40000701670 */
[----:B------:R-:W-:-:S02]  /*411b0*/  ISETP.NE.AND P6, PT, R61, RZ, PT ;  /* 0x000000ff3d00720c */ /* 0x000fc40003fc5270 */
[----:B------:R-:W-:Y:S02]  /*411c0*/  FSEL R26, R26, -INF , !P0 ;  /* 0xff8000001a1a7808 */ /* 0x000fe40004000000 */
[----:B------:R-:W-:Y:S02]  /*411d0*/  ISETP.NE.AND P0, PT, R64, RZ, PT ;  /* 0x000000ff4000720c */ /* 0x000fe40003f05270 */
[----:B------:R-:W-:-:S04]  /*411e0*/  FMNMX.FTZ R7, R26, R27, !PT ;  /* 0x0000001b1a077209 */ /* 0x000fc80007810000 */
[----:B------:R-:W-:-:S04]  /*411f0*/  FMNMX.FTZ R6, R30, R7, !PT ;  /* 0x000000071e067209 */ /* 0x000fc80007810000 */
[----:B------:R-:W-:-:S04]  /*41200*/  FMNMX.FTZ R7, R31, R6, !PT ;  /* 0x000000061f077209 */ /* 0x000fc80007810000 */
[----:B------:R-:W-:-:S04]  /*41210*/  FMNMX.FTZ R6, R34, R7, !PT ;  /* 0x0000000722067209 */ /* 0x000fc80007810000 */
[----:B------:R-:W-:Y:S02]  /*41220*/  FMNMX.FTZ R7, R35, R6, !PT ;  /* 0x0000000623077209 */ /* 0x000fe40007810000 */
[----:B------:R-:W-:Y:S02]  /*41230*/  ISETP.GT.AND P0, PT, R13, 0x21, !P0 ;  /* 0x000000210d00780c */ /* 0x000fe40004704270 */
[----:B------:R-:W-:Y:S02]  /*41240*/  FMNMX.FTZ R6, R38, R7, !PT ;  /* 0x0000000726067209 */ /* 0x000fe40007810000 */
[C---:B------:R-:W-:Y:S02]  /*41250*/  ISETP.LT.OR P0, PT, R12.reuse, 0x22, P0 ;  /* 0x000000220c00780c */ /* 0x040fe40000701670 */
[----:B------:R-:W-:Y:S02]  /*41260*/  FMNMX.FTZ R7, R39, R6, !PT ;  /* 0x0000000627077209 */ /* 0x000fe40007810000 */
[----:B------:R-:W-:-:S02]  /*41270*/  ISETP.LT.OR P1, PT, R12, 0x29, P1 ;  /* 0x000000290c00780c */ /* 0x000fc40000f21670 */
[----:B------:R-:W-:Y:S02]  /*41280*/  FSEL R43, R43, -INF , !P0 ;  /* 0xff8000002b2b7808 */ /* 0x000fe40004000000 */
[----:B------:R-:W-:Y:S02]  /*41290*/  FMNMX.FTZ R6, R42, R7, !PT ;  /* 0x000000072a067209 */ /* 0x000fe40007810000 */
[----:B------:R-:W-:Y:S02]  /*412a0*/  ISETP.LT.OR P2, PT, R12, 0x2a, P2 ;  /* 0x0000002a0c00780c */ /* 0x000fe40001741670 */
[----:B------:R-:W-:Y:S02]  /*412b0*/  FSEL R46, R46, -INF , !P1 ;  /* 0xff8000002e2e7808 */ /* 0x000fe40004800000 */
[----:B------:R-:W-:Y:S02]  /*412c0*/  FMNMX.FTZ R7, R43, R6, !PT ;  /* 0x000000062b077209 */ /* 0x000fe40007810000 */
[----:B------:R-:W-:-:S02]  /*412d0*/  ISETP.LT.OR P3, PT, R12, 0x31, P3 ;  /* 0x000000310c00780c */ /* 0x000fc40001f61670 */
[----:B------:R-:W-:Y:S02]  /*412e0*/  FSEL R47, R47, -INF , !P2 ;  /* 0xff8000002f2f7808 */ /* 0x000fe40005000000 */
[----:B------:R-:W-:Y:S02]  /*412f0*/  FMNMX.FTZ R6, R46, R7, !PT ;  /* 0x000000072e067209 */ /* 0x000fe40007810000 */
[----:B------:R-:W-:Y:S02]  /*41300*/  ISETP.GT.AND P5, PT, R13, 0x38, !P5 ;  /* 0x000000380d00780c */ /* 0x000fe40006fa4270 */
[----:B------:R-:W-:Y:S02]  /*41310*/  ISETP.LT.OR P4, PT, R12, 0x32, P4 ;  /* 0x000000320c00780c */ /* 0x000fe40002781670 */
[----:B------:R-:W-:Y:S02]  /*41320*/  FSEL R50, R50, -INF , !P3 ;  /* 0xff80000032327808 */ /* 0x000fe40005800000 */
[----:B------:R-:W-:-:S02]  /*41330*/  FMNMX.FTZ R7, R47, R6, !PT ;  /* 0x000000062f077209 */ /* 0x000fc40007810000 */
[----:B------:R-:W-:Y:S02]  /*41340*/  ISETP.GT.AND P0, PT, R13, 0x39, !P6 ;  /* 0x000000390d00780c */ /* 0x000fe40007704270 */
[----:B------:R-:W-:Y:S02]  /*41350*/  ISETP.LT.OR P5, PT, R12, 0x39, P5 ;  /* 0x000000390c00780c */ /* 0x000fe40002fa1670 */
[----:B------:R-:W-:Y:S02]  /*41360*/  FSEL R51, R51, -INF , !P4 ;  /* 0xff80000033337808 */ /* 0x000fe40006000000 */
[----:B------:R-:W-:Y:S02]  /*41370*/  FMNMX.FTZ R6, R50, R7, !PT ;  /* 0x0000000732067209 */ /* 0x000fe40007810000 */
[----:B------:R-:W-:Y:S02]  /*41380*/  ISETP.LT.OR P0, PT, R12, 0x3a, P0 ;  /* 0x0000003a0c00780c */ /* 0x000fe40000701670 */
[----:B------:R-:W-:-:S02]  /*41390*/  R2UR UR4, R2 ;  /* 0x00000000020472ca */ /* 0x000fc400000e0000 */
[----:B------:R-:W-:Y:S02]  /*413a0*/  R2UR UR5, R3 ;  /* 0x00000000030572ca */ /* 0x000fe400000e0000 */
[----:B------:R-:W-:Y:S02]  /*413b0*/  FSEL R54, R54, -INF , !P5 ;  /* 0xff80000036367808 */ /* 0x000fe40006800000 */
[----:B------:R-:W-:Y:S02]  /*413c0*/  FMNMX.FTZ R7, R51, R6, !PT ;  /* 0x0000000633077209 */ /* 0x000fe40007810000 */
[----:B------:R-:W-:Y:S02]  /*413d0*/  R2UR UR6, R2 ;  /* 0x00000000020672ca */ /* 0x000fe400000e0000 */
[----:B------:R-:W-:Y:S02]  /*413e0*/  R2UR UR7, R3 ;  /* 0x00000000030772ca */ /* 0x000fe400000e0000 */
[----:B------:R-:W-:-:S02]  /*413f0*/  FSEL R55, R55, -INF , !P0 ;  /* 0xff80000037377808 */ /* 0x000fc40004000000 */
[----:B------:R-:W-:-:S04]  /*41400*/  FMNMX.FTZ R6, R54, R7, !PT ;  /* 0x0000000736067209 */ /* 0x000fc80007810000 */
[----:B------:R-:W-:-:S05]  /*41410*/  FMNMX.FTZ R9, R55, R6, !PT ;  /* 0x0000000637097209 */ /* 0x000fca0007810000 */
[----:B--2---:R-:W-:Y:S04]  /*41420*/  ST.E desc[UR4][R4.64+0x4], R9 ;  /* 0x0000040904007985 */ /* 0x004fe8000c101904 */
[----:B------:R-:W2:Y:S01]  /*41430*/  LD.E R8, desc[UR6][R4.64+0x4] ;  /* 0x0000040604087980 */ /* 0x000ea2000c101900 */
        /* <DEDUP_REMOVED lines=15> */
[----:B------:R-:W0:Y:S01]  /*41530*/  SHFL.BFLY PT, R6, R7, 0x2, 0x1f ;  /* 0x0c401f0007067f89 */ /* 0x000e2200000e0000 */
[----:B------:R-:W-:Y:S02]  /*41540*/  R2UR UR8, R2 ;  /* 0x00000000020872ca */ /* 0x000fe400000e0000 */
[----:B------:R-:W-:Y:S02]  /*41550*/  R2UR UR9, R3 ;  /* 0x00000000030972ca */ /* 0x000fe400000e0000 */
[----:B0-----:R-:W-:Y:S01]  /*41560*/  FMNMX.FTZ R6, R7, R6, !PT ;  /* 0x0000000607067209 */ /* 0x001fe20007810000 */
[----:B------:R-:W-:Y:S04]  /*41570*/  ST.E desc[UR4][R4.64], R7 ;  /* 0x0000000704007985 */ /* 0x000fe8000c101904 */
[----:B--2---:R-:W0:Y:S02]  /*41580*/  SHFL.BFLY PT, R9, R8, 0x2, 0x1f ;  /* 0x0c401f0008097f89 */ /* 0x004e2400000e0000 */
[----:B0-----:R-:W-:-:S02]  /*41590*/  FMNMX.FTZ R12, R8, R9, !PT ;  /* 0x00000009080c7209 */ /* 0x001fc40007810000 */
[----:B------:R-:W0:Y:S04]  /*415a0*/  SHFL.BFLY PT, R9, R6, 0x1, 0x1f ;  /* 0x0c201f0006097f89 */ /* 0x000e2800000e0000 */
[----:B------:R-:W1:Y:S01]  /*415b0*/  SHFL.BFLY PT, R13, R12, 0x1, 0x1f ;  /* 0x0c201f000c0d7f89 */ /* 0x000e6200000e0000 */
[----:B0-----:R-:W-:Y:S02]  /*415c0*/  FMNMX.FTZ R9, R6, R9, !PT ;  /* 0x0000000906097209 */ /* 0x001fe40007810000 */
[----:B-1----:R-:W-:-:S03]  /*415d0*/  FMNMX.FTZ R13, R12, R13, !PT ;  /* 0x0000000d0c0d7209 */ /* 0x002fc60007810000 */
[----:B------:R-:W-:Y:S04]  /*415e0*/  ST.E desc[UR6][R4.64], R9 ;  /* 0x0000000904007985 */ /* 0x000fe8000c101906 */
[----:B------:R0:W-:Y:S04]  /*415f0*/  ST.E desc[UR8][R4.64+0x4], R13 ;  /* 0x0000040d04007985 */ /* 0x0001e8000c101908 */
[----:B0-----:R-:W2:Y:S04]  /*41600*/  LDL.64 R4, [R0+0x70] ;  /* 0x0000700000047983 */ /* 0x001ea80000100a00 */
[----:B--2---:R-:W2:Y:S04]  /*41610*/  LD.E R6, desc[UR6][R4.64+0x20] ;  /* 0x0000200604067980 */ /* 0x004ea8000c101900 */
[----:B------:R-:W2:Y:S04]  /*41620*/  LD.E R15, desc[UR4][R4.64] ;  /* 0x00000004040f7980 */ /* 0x000ea8000c101900 */
[----:B------:R-:W3:Y:S01]  /*41630*/  LD.E R57, desc[UR4][R4.64+0x4] ;  /* 0x0000040404397980 */ /* 0x000ee2000c101900 */
[C---:B--2---:R-:W-:Y:S01]  /*41640*/  FMUL.FTZ R8, R15.reuse, R6 ;  /* 0x000000060f087220 */ /* 0x044fe20000410000 */
[----:B------:R-:W-:-:S04]  /*41650*/  FSETP.NEU.FTZ.AND P0, PT, R15, -INF , PT ;  /* 0xff8000000f00780b */ /* 0x000fc80003f1d000 */
[----:B------:R-:W-:Y:S01]  /*41660*/  FSEL R7, R8, RZ, P0 ;  /* 0x000000ff08077208 */ /* 0x000fe20000000000 */
[----:B---3--:R-:W-:Y:S01]  /*41670*/  FMUL.FTZ R8, R6, R57 ;  /* 0x0000003906087220 */ /* 0x008fe20000410000 */
[----:B------:R-:W-:-:S03]  /*41680*/  FSETP.NEU.FTZ.AND P0, PT, R57, -INF , PT ;  /* 0xff8000003900780b */ /* 0x000fc60003f1d000 */
        /* <DEDUP_REMOVED lines=16> */
[----:B------:R-:W-:-:S05]  /*41790*/  FSEL R7, R8, RZ, P0 ;  /* 0x000000ff08077208 */ /* 0x000fca0000000000 */
[-CC-:B------:R-:W-:Y:S01]  /*417a0*/  FFMA.FTZ R153, R26, R6.reuse, -R7.reuse ;  /* 0x000000061a997223 */ /* 0x180fe20000010807 */
[-CC-:B------:R-:W-:Y:S01]  /*417b0*/  FFMA.FTZ R12, R27, R6.reuse, -R7.reuse ;  /* 0x000000061b0c7223 */ /* 0x180fe20000010807 */
[-CC-:B------:R-:W-:Y:S01]  /*417c0*/  FFMA.FTZ R155, R30, R6.reuse, -R7.reuse ;  /* 0x000000061e9b7223 */ /* 0x180fe20000010807 */
[----:B------:R-:W-:Y:S01]  /*417d0*/  MUFU.EX2 R152, R152 ;  /* 0x0000009800987308 */ /* 0x000fe20000000800 */
[----:B------:R-:W-:-:S07]  /*417e0*/  FFMA.FTZ R14, R31, R6, -R7 ;  /* 0x000000061f0e7223 */ /* 0x000fce0000010807 */
[----:B------:R-:W0:Y:S01]  /*417f0*/  MUFU.EX2 R13, R13 ;  /* 0x0000000d000d7308 */ /* 0x000e220000000800 */
[----:B------:R-:W-:-:S07]  /*41800*/  FFMA.FTZ R169, R34, R6, -R7 ;  /* 0x0000000622a97223 */ /* 0x000fce0000010807 */
[----:B------:R-:W-:Y:S08]  /*41810*/  MUFU.EX2 R153, R153 ;  /* 0x0000009900997308 */ /* 0x000ff00000000800 */
[----:B------:R-:W1:Y:S01]  /*41820*/  MUFU.EX2 R12, R12 ;  /* 0x0000000c000c7308 */ /* 0x000e620000000800 */
[----:B------:R-:W-:-:S07]  /*41830*/  FFMA.FTZ R20, R35, R6, -R7 ;  /* 0x0000000623147223 */ /* 0x000fce0000010807 */
[----:B------:R-:W2:Y:S08]  /*41840*/  MUFU.EX2 R154, R154 ;  /* 0x0000009a009a7308 */ /* 0x000eb00000000800 */
[----:B------:R-:W3:Y:S01]  /*41850*/  MUFU.EX2 R155, R155 ;  /* 0x0000009b009b7308 */ /* 0x000ee20000000800 */
[----:B------:R-:W-:-:S07]  /*41860*/  FFMA.FTZ R171, R38, R6, -R7 ;  /* 0x0000000626ab7223 */ /* 0x000fce0000010807 */
[----:B------:R-:W4:Y:S08]  /*41870*/  MUFU.EX2 R15, R15 ;  /* 0x0000000f000f7308 */ /* 0x000f300000000800 */
[----:B------:R-:W4:Y:S01]  /*41880*/  MUFU.EX2 R14, R14 ;  /* 0x0000000e000e7308 */ /* 0x000f220000000800 */
[----:B0-----:R-:W-:Y:S01]  /*41890*/  FADD.FTZ R9, R152, R13 ;  /* 0x0000000d98097221 */ /* 0x001fe20000010000 */
[----:B-1----:R-:W-:-:S06]  /*418a0*/  FADD.FTZ R8, R153, R12 ;  /* 0x0000000c99087221 */ /* 0x002fcc0000010000 */
[----:B------:R-:W0:Y:S01]  /*418b0*/  MUFU.EX2 R168, R168 ;  /* 0x000000a800a87308 */ /* 0x000e220000000800 */
[----:B------:R-:W-:-:S07]  /*418c0*/  FFMA.FTZ R24, R39, R6, -R7 ;  /* 0x0000000627187223 */ /* 0x000fce0000010807 */
[----:B------:R-:W1:Y:S01]  /*418d0*/  MUFU.EX2 R169, R169 ;  /* 0x000000a900a97308 */ /* 0x000e620000000800 */
[----:B--2---:R-:W-:Y:S01]  /*418e0*/  FADD.FTZ R30, R154, R9 ;  /* 0x000000099a1e7221 */ /* 0x004fe20000010000 */
[----:B---3--:R-:W-:-:S06]  /*418f0*/  FADD.FTZ R9, R155, R8 ;  /* 0x000000089b097221 */ /* 0x008fcc0000010000 */
[----:B------:R-:W2:Y:S01]  /*41900*/  MUFU.EX2 R21, R21 ;  /* 0x0000001500157308 */ /* 0x000ea20000000800 */
[----:B------:R-:W-:-:S07]  /*41910*/  FFMA.FTZ R173, R42, R6, -R7 ;  /* 0x000000062aad7223 */ /* 0x000fce0000010807 */
[----:B------:R-:W3:Y:S01]  /*41920*/  MUFU.EX2 R20, R20 ;  /* 0x0000001400147308 */ /* 0x000ee20000000800 */
[----:B----4-:R-:W-:Y:S01]  /*41930*/  FADD.FTZ R27, R15, R30 ;  /* 0x0000001e0f1b7221 */ /* 0x010fe20000010000 */
[----:B------:R-:W-:-:S06]  /*41940*/  FADD.FTZ R8, R14, R9 ;  /* 0x000000090e087221 */ /* 0x000fcc0000010000 */
[----:B------:R-:W4:Y:S01]  /*41950*/  MUFU.EX2 R170, R170 ;  /* 0x000000aa00aa7308 */ /* 0x000f220000000800 */
[----:B------:R-:W-:-:S07]  /*41960*/  FFMA.FTZ R26, R43, R6, -R7 ;  /* 0x000000062b1a7223 */ /* 0x000fce0000010807 */
        /* <DEDUP_REMOVED lines=18> */
[----:B------:R-:W0:Y:S08]  /*41a90*/  MUFU.EX2 R174, R174 ;  /* 0x000000ae00ae7308 */ /* 0x000e300000000800 */
[----:B------:R-:W1:Y:S01]  /*41aa0*/  MUFU.EX2 R175, R175 ;  /* 0x000000af00af7308 */ /* 0x000e620000000800 */
[----:B------:R-:W-:Y:S01]  /*41ab0*/  FFMA.FTZ R51, R51, R6, -R7 ;  /* 0x0000000633337223 */ /* 0x000fe20000010807 */
[----:B--2---:R-:W-:Y:S01]  /*41ac0*/  FADD.FTZ R32, R172, R27 ;  /* 0x0000001bac207221 */ /* 0x004fe20000010000 */
[----:B---3--:R-:W-:-:S05]  /*41ad0*/  FADD.FTZ R9, R173, R8 ;  /* 0x00000008ad097221 */ /* 0x008fca0000010000 */
[----:B------:R-:W2:Y:S01]  /*41ae0*/  MUFU.EX2 R33, R33 ;  /* 0x0000002100217308 */ /* 0x000ea20000000800 */
[----:B------:R-:W-:-:S07]  /*41af0*/  FFMA.FTZ R54, R54, R6, -R7 ;  /* 0x0000000636367223 */ /* 0x000fce0000010807 */
[----:B------:R-:W3:Y:S01]  /*41b00*/  MUFU.EX2 R28, R28 ;  /* 0x0000001c001c7308 */ /* 0x000ee20000000800 */
[----:B----4-:R-:W-:Y:S01]  /*41b10*/  FADD.FTZ R27, R29, R32 ;  /* 0x000000201d1b7221 */ /* 0x010fe20000010000 */
[----:B------:R-:W-:-:S06]  /*41b20*/  FADD.FTZ R8, R26, R9 ;  /* 0x000000091a087221 */ /* 0x000fcc0000010000 */
[----:B------:R-:W4:Y:S08]  /*41b30*/  MUFU.EX2 R176, R176 ;  /* 0x000000b000b07308 */ /* 0x000f300000000800 */
[----:B------:R-:W4:Y:S01]  /*41b40*/  MUFU.EX2 R177, R177 ;  /* 0x000000b100b17308 */ /* 0x000f220000000800 */
[----:B------:R-:W-:Y:S01]  /*41b50*/  FFMA.FTZ R6, R55, R6, -R7 ;  /* 0x0000000637067223 */ /* 0x000fe20000010807 */
[----:B0-----:R-:W-:Y:S01]  /*41b60*/  FADD.FTZ R32, R174, R27 ;  /* 0x0000001bae207221 */ /* 0x001fe20000010000 */
[----:B-1----:R-:W-:-:S05]  /*41b70*/  FADD.FTZ R7, R175, R8 ;  /* 0x00000008af077221 */ /* 0x002fca0000010000 */
[----:B------:R-:W0:Y:S08]  /*41b80*/  MUFU.EX2 R37, R37 ;  /* 0x0000002500257308 */ /* 0x000e300000000800 */
[----:B------:R-:W1:Y:S01]  /*41b90*/  MUFU.EX2 R30, R51 ;  /* 0x00000033001e7308 */ /* 0x000e620000000800 */
[----:B--2---:R-:W-:Y:S01]  /*41ba0*/  FADD.FTZ R9, R33, R32 ;  /* 0x0000002021097221 */ /* 0x004fe20000010000 */
[----:B---3--:R-:W-:-:S06]  /*41bb0*/  FADD.FTZ R8, R28, R7 ;  /* 0x000000071c087221 */ /* 0x008fcc0000010000 */
[----:B------:R-:W2:Y:S08]  /*41bc0*/  MUFU.EX2 R178, R178 ;  /* 0x000000b200b27308 */ /* 0x000eb00000000800 */
[----:B------:R-:W3:Y:S01]  /*41bd0*/  MUFU.EX2 R54, R54 ;  /* 0x0000003600367308 */ /* 0x000ee20000000800 */
[----:B----4-:R-:W-:Y:S01]  /*41be0*/  FADD.FTZ R32, R176, R9 ;  /* 0x00000009b0207221 */ /* 0x010fe20000010000 */
[----:B------:R-:W-:-:S06]  /*41bf0*/  FADD.FTZ R7, R177, R8 ;  /* 0x00000008b1077221 */ /* 0x000fcc0000010000 */
[----:B------:R-:W4:Y:S08]  /*41c00*/  MUFU.EX2 R41, R41 ;  /* 0x0000002900297308 */ /* 0x000f300000000800 */
[----:B------:R-:W4:Y:S01]  /*41c10*/  MUFU.EX2 R179, R6 ;  /* 0x0000000600b37308 */ /* 0x000f220000000800 */
[----:B0-----:R-:W-:Y:S01]  /*41c20*/  FADD.FTZ R9, R37, R32 ;  /* 0x0000002025097221 */ /* 0x001fe20000010000 */
[----:B-1----:R-:W-:-:S03]  /*41c30*/  FADD.FTZ R7, R30, R7 ;  /* 0x000000071e077221 */ /* 0x002fc60000010000 */
[----:B--2---:R-:W-:Y:S01]  /*41c40*/  FADD.FTZ R8, R178, R9 ;  /* 0x00000009b2087221 */ /* 0x004fe20000010000 */
[----:B---3--:R-:W-:-:S03]  /*41c50*/  FADD.FTZ R32, R54, R7 ;  /* 0x0000000736207221 */ /* 0x008fc60000010000 */
[----:B----4-:R-:W-:Y:S01]  /*41c60*/  FADD.FTZ R27, R41, R8 ;  /* 0x00000008291b7221 */ /* 0x010fe20000010000 */
[----:B------:R-:W-:-:S04]  /*41c70*/  FADD.FTZ R31, R179, R32 ;  /* 0x00000020b31f7221 */ /* 0x000fc80000010000 */
[----:B------:R-:W-:Y:S04]  /*41c80*/  ST.E desc[UR4][R4.64+0x10], R27 ;  /* 0x0000101b04007985 */ /* 0x000fe8000c101904 */
[----:B------:R0:W-:Y:S04]  /*41c90*/  ST.E desc[UR6][R4.64+0x14], R31 ;  /* 0x0000141f04007985 */ /* 0x0001e8000c101906 */
[----:B------:R-:W2:Y:S01]  /*41ca0*/  LDL.64 R8, [R0+0x80] ;  /* 0x0000800000087983 */ /* 0x000ea20000100a00 */
[----:B------:R-:W-:Y:S06]  /*41cb0*/  BAR.SYNC.DEFER_BLOCKING 0xf, 0x100 ;  /* 0x03c4000000007b1d */ /* 0x000fec0000010000 */
[----:B0-----:R-:W3:Y:S01]  /*41cc0*/  LDL.64 R4, [R0+0x88] ;  /* 0x0000880000047983 */ /* 0x001ee20000100a00 */
[----:B------:R-:W-:-:S02]  /*41cd0*/  R2UR UR10, R2 ;  /* 0x00000000020a72ca */ /* 0x000fc400000e0000 */
[----:B------:R-:W-:Y:S01]  /*41ce0*/  R2UR UR11, R3 ;  /* 0x00000000030b72ca */ /* 0x000fe200000e0000 */
[----:B------:R-:W4:Y:S04]  /*41cf0*/  LDL.64 R138, [R0] ;  /* 0x00000000008a7983 */ /* 0x000f280000100a00 */
[----:B--2---:R-:W2:Y:S04]  /*41d00*/  LD.E.64 R8, desc[UR4][R8.64+0x10] ;  /* 0x0000100408087980 */ /* 0x004ea8000c101b00 */
[----:B--2---:R-:W2:Y:S04]  /*41d10*/  LD.E.64 R6, desc[UR6][R8.64+0x8] ;  /* 0x0000080608067980 */ /* 0x004ea8000c101b00 */
[----:B------:R-:W3:Y:S01]  /*41d20*/  LD.E.64 R8, desc[UR4][R8.64] ;  /* 0x0000000408087980 */ /* 0x000ee2000c101b00 */
[----:B------:R-:W-:-:S02]  /*41d30*/  R2UR UR12, R2 ;  /* 0x00000000020c72ca */ /* 0x000fc400000e0000 */
[----:B------:R-:W-:Y:S02]  /*41d40*/  R2UR UR13, R3 ;  /* 0x00000000030d72ca */ /* 0x000fe400000e0000 */
        /* <DEDUP_REMOVED lines=16> */
[----:B--2---:R-:W-:-:S02]  /*41e50*/  MOV R34, R6 ;  /* 0x0000000600227202 */ /* 0x004fc40000000f00 */
[----:B------:R-:W2:Y:S03]  /*41e60*/  LDL.64 R6, [R0+0x90] ;  /* 0x0000900000067983 */ /* 0x000ea60000100a00 */
[--C-:B---3--:R-:W-:Y:S02]  /*41e70*/  IMAD R31, R9, 0x2, R34.reuse ;  /* 0x00000002091f7824 */ /* 0x108fe400078e0222 */
[C---:B------:R-:W-:Y:S02]  /*41e80*/  IMAD R27, R8.reuse, 0x2, R34 ;  /* 0x00000002081b7824 */ /* 0x040fe400078e0222 */
[----:B------:R-:W-:Y:S01]  /*41e90*/  IMAD R32, R8, 0x2, R31 ;  /* 0x0000000208207824 */ /* 0x000fe200078e021f */
[----:B------:R-:W-:Y:S04]  /*41ea0*/  STSM.16.M88.4 [R34], R152 ;  /* 0x0000009822007844 */ /* 0x000fe80000000200 */
[----:B------:R0:W-:Y:S04]  /*41eb0*/  STSM.16.M88.4 [R27], R168 ;  /* 0x000000a81b007844 */ /* 0x0001e80000000200 */
[----:B------:R1:W-:Y:S04]  /*41ec0*/  STSM.16.M88.4 [R31], R172 ;  /* 0x000000ac1f007844 */ /* 0x0003e80000000200 */
[----:B------:R3:W-:Y:S04]  /*41ed0*/  STSM.16.M88.4 [R32], R176 ;  /* 0x000000b020007844 */ /* 0x0007e80000000200 */
[----:B------:R-:W2:Y:S04]  /*41ee0*/  LD.E R15, desc[UR4][R4.64] ;  /* 0x00000004040f7980 */ /* 0x000ea8000c101900 */
[----:B------:R-:W2:Y:S04]  /*41ef0*/  LD.E R21, desc[UR6][R4.64+0x4] ;  /* 0x0000040604157980 */ /* 0x000ea8000c101900 */
[----:B------:R-:W2:Y:S04]  /*41f00*/  LD.E R25, desc[UR8][R4.64+0x8] ;  /* 0x0000080804197980 */ /* 0x000ea8000c101900 */
[----:B------:R-:W2:Y:S04]  /*41f10*/  LD.E R29, desc[UR10][R4.64+0xc] ;  /* 0x00000c0a041d7980 */ /* 0x000ea8000c101900 */
[----:B------:R-:W2:Y:S04]  /*41f20*/  LD.E R33, desc[UR12][R4.64+0x10] ;  /* 0x0000100c04217980 */ /* 0x000ea8000c101900 */
[----:B------:R-:W2:Y:S01]  /*41f30*/  LD.E R35, desc[UR4][R4.64+0x14] ;  /* 0x0000140404237980 */ /* 0x000ea2000c101900 */
[----:B------:R-:W-:-:S02]  /*41f40*/  R2UR UR14, R2 ;  /* 0x00000000020e72ca */ /* 0x000fc400000e0000 */
[C---:B------:R-:W-:Y:S01]  /*41f50*/  R2UR UR15, R3.reuse ;  /* 0x00000000030f72ca */ /* 0x040fe200000e0000 */
[----:B----4-:R-:W4:Y:S01]  /*41f60*/  LD.E R138, desc[UR4][R138.64] ;  /* 0x000000048a8a7980 */ /* 0x010f22000c101900 */
[C---:B------:R-:W-:Y:S02]  /*41f70*/  R2UR UR16, R2.reuse ;  /* 0x00000000021072ca */ /* 0x040fe400000e0000 */
[C---:B------:R-:W-:Y:S01]  /*41f80*/  R2UR UR17, R3.reuse ;  /* 0x00000000031172ca */ /* 0x040fe200000e0000 */
[----:B------:R-:W4:Y:S01]  /*41f90*/  LD.E R24, desc[UR8][R4.64+0x38] ;  /* 0x0000380804187980 */ /* 0x000f22000c101900 */
[C---:B------:R-:W-:Y:S02]  /*41fa0*/  R2UR UR18, R2.reuse ;  /* 0x00000000021272ca */ /* 0x040fe400000e0000 */
[----:B------:R-:W-:Y:S01]  /*41fb0*/  R2UR UR19, R3 ;  /* 0x00000000031372ca */ /* 0x000fe200000e0000 */
[----:B------:R-:W4:Y:S01]  /*41fc0*/  LD.E R26, desc[UR12][R4.64+0x40] ;  /* 0x0000400c041a7980 */ /* 0x000f22000c101900 */
[----:B------:R-:W-:-:S02]  /*41fd0*/  R2UR UR20, R2 ;  /* 0x00000000021472ca */ /* 0x000fc400000e0000 */
[C---:B------:R-:W-:Y:S01]  /*41fe0*/  R2UR UR21, R3.reuse ;  /* 0x00000000031572ca */ /* 0x040fe200000e0000 */
[----:B0-----:R-:W4:Y:S01]  /*41ff0*/  LD.E R27, desc[UR14][R4.64+0x44] ;  /* 0x0000440e041b7980 */ /* 0x001f22000c101900 */
        /* <DEDUP_REMOVED lines=8> */
[----:B------:R-:W4:Y:S01]  /*42080*/  LD.E R12, desc[UR20][R4.64+0x20] ;  /* 0x00002014040c7980 */ /* 0x000f22000c101900 */
[----:B------:R-:W-:Y:S02]  /*42090*/  R2UR UR28, R2 ;  /* 0x00000000021c72ca */ /* 0x000fe400000e0000 */
[----:B------:R-:W-:Y:S01]  /*420a0*/  R2UR UR29, R3 ;  /* 0x00000000031d72ca */ /* 0x000fe200000e0000 */
[----:B------:R-:W4:Y:S04]  /*420b0*/  LD.E R13, desc[UR22][R4.64+0x24] ;  /* 0x00002416040d7980 */ /* 0x000f28000c101900 */
[----:B------:R-:W4:Y:S04]  /*420c0*/  LD.E R14, desc[UR24][R4.64+0x28] ;  /* 0x00002818040e7980 */ /* 0x000f28000c101900 */
[----:B------:R-:W4:Y:S04]  /*420d0*/  LD.E R28, desc[UR16][R4.64+0x48] ;  /* 0x00004810041c7980 */ /* 0x000f28000c101900 */
[----:B------:R-:W4:Y:S04]  /*420e0*/  LD.E R20, desc[UR28][R4.64+0x30] ;  /* 0x0000301c04147980 */ /* 0x000f28000c101900 */
[----:B------:R-:W4:Y:S04]  /*420f0*/  LD.E R30, desc[UR20][R4.64+0x50] ;  /* 0x00005014041e7980 */ /* 0x000f28000c101900 */
[----:B-1----:R-:W4:Y:S04]  /*42100*/  LD.E R31, desc[UR22][R4.64+0x54] ;  /* 0x00005416041f7980 */ /* 0x002f28000c101900 */
[----:B---3--:R-:W3:Y:S04]  /*42110*/  LD.E R32, desc[UR24][R4.64+0x58] ;  /* 0x0000581804207980 */ /* 0x008ee8000c101900 */
[----:B------:R-:W3:Y:S04]  /*42120*/  LD.E R34, desc[UR28][R4.64+0x60] ;  /* 0x0000601c04227980 */ /* 0x000ee8000c101900 */
        /* <DEDUP_REMOVED lines=47> */
[----:B--2---:R-:W2:Y:S04]  /*42420*/  LD.E.64 R6, desc[UR4][R6.64] ;  /* 0x0000000406067980 */ /* 0x004ea8000c101b00 */
[----:B------:R-:W2:Y:S04]  /*42430*/  LD.E R83, desc[UR22][R4.64+0x124] ;  /* 0x0001241604537980 */ /* 0x000ea8000c101900 */
[----:B------:R-:W2:Y:S04]  /*42440*/  LD.E R84, desc[UR24][R4.64+0x128] ;  /* 0x0001281804547980 */ /* 0x000ea8000c101900 */
[----:B------:R-:W2:Y:S04]  /*42450*/  LD.E R85, desc[UR26][R4.64+0x12c] ;  /* 0x00012c1a04557980 */ /* 0x000ea8000c101900 */
[----:B------:R-:W2:Y:S04]  /*42460*/  LD.E R86, desc[UR28][R4.64+0x130] ;  /* 0x0001301c04567980 */ /* 0x000ea8000c101900 */
[----:B------:R-:W2:Y:S04]  /*42470*/  LD.E R87, desc[UR4][R4.64+0x134] ;  /* 0x0001340404577980 */ /* 0x000ea8000c101900 */
[----:B------:R-:W2:Y:S04]  /*42480*/  LD.E R88, desc[UR6][R4.64+0x138] ;  /* 0x0001380604587980 */ /* 0x000ea8000c101900 */
[----:B------:R0:W-:Y:S04]  /*42490*/  ST.E desc[UR6][R4.64], R15 ;  /* 0x0000000f04007985 */ /* 0x0001e8000c101906 */
[----:B------:R1:W-:Y:S04]  /*424a0*/  ST.E desc[UR8][R4.64+0x4], R21 ;  /* 0x0000041504007985 */ /* 0x0003e8000c101908 */
[----:B------:R1:W-:Y:S04]  /*424b0*/  ST.E desc[UR10][R4.64+0x8], R25 ;  /* 0x0000081904007985 */ /* 0x0003e8000c10190a */
[----:B------:R1:W-:Y:S04]  /*424c0*/  ST.E desc[UR12][R4.64+0xc], R29 ;  /* 0x00000c1d04007985 */ /* 0x0003e8000c10190c */
[----:B------:R1:W-:Y:S04]  /*424d0*/  ST.E desc[UR14][R4.64+0x10], R33 ;  /* 0x0000102104007985 */ /* 0x0003e8000c10190e */
[----:B------:R1:W-:Y:S04]  /*424e0*/  ST.E desc[UR4][R4.64+0x14], R35 ;  /* 0x0000142304007985 */ /* 0x0003e8000c101904 */
[----:B0-----:R-:W2:Y:S04]  /*424f0*/  LD.E R15, desc[UR26][R4.64+0x2c] ;  /* 0x00002c1a040f7980 */ /* 0x001ea8000c101900 */
        /* <DEDUP_REMOVED lines=54> */
[----:B----4-:R-:W-:Y:S04]  /*42860*/  ST.E desc[UR4][R4.64+0x18], R8 ;  /* 0x0000180804007985 */ /* 0x010fe8000c101904 */
        /* <DEDUP_REMOVED lines=11> */
[----:B---3--:R-:W-:Y:S04]  /*42920*/  ST.E desc[UR22][R4.64+0x58], R32 ;  /* 0x0000582004007985 */ /* 0x008fe8000c101916 */
[----:B------:R-:W-:Y:S04]  /*42930*/  ST.E desc[UR26][R4.64+0x60], R34 ;  /* 0x0000602204007985 */ /* 0x000fe8000c10191a */
[----:B------:R-:W-:Y:S04]  /*42940*/  ST.E desc[UR6][R4.64+0x68], R36 ;  /* 0x0000682404007985 */ /* 0x000fe8000c101906 */
[----:B------:R-:W-:Y:S04]  /*42950*/  ST.E desc[UR8][R4.64+0x6c], R37 ;  /* 0x00006c2504007985 */ /* 0x000fe8000c101908 */
[----:B------:R-:W-:Y:S04]  /*42960*/  ST.E desc[UR10][R4.64+0x70], R38 ;  /* 0x0000702604007985 */ /* 0x000fe8000c10190a */
[----:B--2---:R-:W-:Y:S04]  /*42970*/  ST.E desc[UR14][R4.64+0x2c], R15 ;  /* 0x00002c0f04007985 */ /* 0x004fe8000c10190e */
        /* <DEDUP_REMOVED lines=89> */
[----:B------:R-:W-:-:S03]  /*42f10*/  IMAD R6, R138, 0x1000, R6 ;  /* 0x000010008a067824 */ /* 0x000fc600078e0206 */
        /* <DEDUP_REMOVED lines=18> */
[----:B------:R-:W-:Y:S01]  /*43040*/  HGMMA.64x256x16.F32 R24, R152, gdesc[UR4].tnspB, RZ, !UPT, gsb0 ;  /* 0x43e0000498187df0 */ /* 0x000fe2000c0008ff */
        /* <DEDUP_REMOVED lines=47> */
[----:B------:R-:W-:Y:S01]  /*43340*/  R2UR UR51, R3 ;  /* 0x00000000033372ca */ /* 0x000fe200000e0000 */
[----:B------:R-:W-:-:S02]  /*43350*/  VIADD R8, R6, 0x80 ;  /* 0x0000008006087836 */ /* 0x000fc40000000000 */
        /* <DEDUP_REMOVED lines=339> */
[----:B------:R0:W-:Y:S01]  /*44890*/  ST.E desc[UR10][R4.64+0x1fc], R151 ;  /* 0x0001fc9704007985 */ /* 0x0001e2000c10190a */
[----:B------:R-:W-:Y:S01]  /*448a0*/  UMOV UR14, UR36 ;  /* 0x00000024000e7c82 */ /* 0x000fe20008000000 */
[----:B------:R-:W-:Y:S01]  /*448b0*/  UMOV UR15, UR37 ;  /* 0x00000025000f7c82 */ /* 0x000fe20008000000 */
        /* <DEDUP_REMOVED lines=812> */
[----:B------:R-:W-:Y:S02]  /*47b80*/  R2UR UR29, R3 ;  /* 0x00000000031d72ca */ /* 0x000fe400000e0000 */
[----:B------:R-:W-:Y:S02]  /*47b90*/  R2UR UR37, R10 ;  /* 0x000000000a2572ca */ /* 0x000fe400000e0000 */
[----:B------:R-:W-:Y:S01]  /*47ba0*/  R2UR UR36, R11 ;  /* 0x000000000b2472ca */ /* 0x000fe200000e0000 */
[----:B------:R-:W-:Y:S02]  /*47bb0*/  WARPGROUP.DEPBAR.LE gsb0, 0x0 ;  /* 0x00008000000079c5 */ /* 0x000fe40000010000 */
[----:B------:R0:W-:Y:S01]  /*47bc0*/  ST.E desc[UR4][R4.64], R24 ;  /* 0x0000001804007985 */ /* 0x0001e2000c101904 */
[----:B------:R-:W-:-:S02]  /*47bd0*/  R2UR UR4, R2 ;  /* 0x00000000020472ca */ /* 0x000fc400000e0000 */
[C---:B------:R-:W-:Y:S01]  /*47be0*/  R2UR UR5, R3.reuse ;  /* 0x00000000030572ca */ /* 0x040fe200000e0000 */
[----:B------:R1:W-:Y:S01]  /*47bf0*/  ST.E desc[UR6][R4.64+0x4], R25 ;  /* 0x0000041904007985 */ /* 0x0003e2000c101906 */
[C---:B------:R-:W-:Y:S02]  /*47c00*/  R2UR UR6, R2.reuse ;  /* 0x00000000020672ca */ /* 0x040fe400000e0000 */
[C---:B------:R-:W-:Y:S01]  /*47c10*/  R2UR UR7, R3.reuse ;  /* 0x00000000030772ca */ /* 0x040fe200000e0000 */
[----:B------:R2:W-:Y:S01]  /*47c20*/  ST.E desc[UR8][R4.64+0x8], R26 ;  /* 0x0000081a04007985 */ /* 0x0005e2000c101908 */
[C---:B------:R-:W-:Y:S02]  /*47c30*/  R2UR UR8, R2.reuse ;  /* 0x00000000020872ca */ /* 0x040fe400000e0000 */
[----:B------:R-:W-:Y:S01]  /*47c40*/  R2UR UR9, R3 ;  /* 0x00000000030972ca */ /* 0x000fe200000e0000 */
        /* <DEDUP_REMOVED lines=370> */
[----:B------:R-:W-:-:S03]  /*49370*/  R2UR UR4, R2 ;  /* 0x00000000020472ca */ /* 0x000fc600000e0000 */
[----:B------:R-:W-:Y:S01]  /*49380*/  ST.E desc[UR6][R4.64+0x1fc], R151 ;  /* 0x0001fc9704007985 */ /* 0x000fe2000c101906 */
[----:B------:R-:W-:-:S03]  /*49390*/  R2UR UR5, R3 ;  /* 0x00000000030572ca */ /* 0x000fc600000e0000 */
[----:B------:R-:W4:Y:S01]  /*493a0*/  LD.E R6, desc[UR8][R4.64] ;  /* 0x0000000804067980 */ /* 0x000f22000c101900 */
[C---:B------:R-:W-:Y:S02]  /*493b0*/  R2UR UR6, R2.reuse ;  /* 0x00000000020672ca */ /* 0x040fe400000e0000 */
[C---:B------:R-:W-:Y:S01]  /*493c0*/  R2UR UR7, R3.reuse ;  /* 0x00000000030772ca */ /* 0x040fe200000e0000 */
[----:B------:R-:W4:Y:S01]  /*493d0*/  LD.E R7, desc[UR10][R4.64+0x4] ;  /* 0x0000040a04077980 */ /* 0x000f22000c101900 */
        /* <DEDUP_REMOVED lines=32> */
[----:B0-----:R-:W4:Y:S01]  /*495e0*/  LD.E R24, desc[UR6][R4.64+0x30] ;  /* 0x0000300604187980 */ /* 0x001f22000c101900 */
[----:B------:R-:W-:-:S02]  /*495f0*/  R2UR UR4, R2 ;  /* 0x00000000020472ca */ /* 0x000fc400000e0000 */
[C---:B------:R-:W-:Y:S01]  /*49600*/  R2UR UR5, R3.reuse ;  /* 0x00000000030572ca */ /* 0x040fe200000e0000 */
[----:B-1----:R-:W4:Y:S01]  /*49610*/  LD.E R25, desc[UR8][R4.64+0x34] ;  /* 0x0000340804197980 */ /* 0x002f22000c101900 */
[C---:B------:R-:W-:Y:S02]  /*49620*/  R2UR UR6, R2.reuse ;  /* 0x00000000020672ca */ /* 0x040fe400000e0000 */
[C---:B------:R-:W-:Y:S01]  /*49630*/  R2UR UR7, R3.reuse ;  /* 0x00000000030772ca */ /* 0x040fe200000e0000 */
[----:B--2---:R-:W2:Y:S01]  /*49640*/  LD.E R26, desc[UR10][R4.64+0x38] ;  /* 0x0000380a041a7980 */ /* 0x004ea2000c101900 */
[C---:B------:R-:W-:Y:S02]  /*49650*/  R2UR UR8, R2.reuse ;  /* 0x00000000020872ca */ /* 0x040fe400000e0000 */
[----:B------:R-:W-:Y:S01]  /*49660*/  R2UR UR9, R3 ;  /* 0x00000000030972ca */ /* 0x000fe200000e0000 */
[----:B---3--:R-:W3:Y:S01]  /*49670*/  LD.E R27, desc[UR12][R4.64+0x3c] ;  /* 0x00003c0c041b7980 */ /* 0x008ee2000c101900 */
        /* <DEDUP_REMOVED lines=380> */
[----:B--2---:R-:W-:Y:S01]  /*4ae40*/  ST.E desc[UR10][R4.64+0x38], R26 ;  /* 0x0000381a04007985 */ /* 0x004fe2000c10190a */
[C---:B------:R-:W-:Y:S02]  /*4ae50*/  R2UR UR8, R2.reuse ;  /* 0x00000000020872ca */ /* 0x040fe400000e0000 */
[----:B------:R-:W-:Y:S01]  /*4ae60*/  R2UR UR9, R3 ;  /* 0x00000000030972ca */ /* 0x000fe200000e0000 */
[----:B---3--:R-:W-:Y:S01]  /*4ae70*/  ST.E desc[UR12][R4.64+0x3c], R27 ;  /* 0x00003c1b04007985 */ /* 0x008fe2000c10190c */
[----:B------:R-:W-:-:S02]  /*4ae80*/  R2UR UR10, R2 ;  /* 0x00000000020a72ca */ /* 0x000fc400000e0000 */
[C---:B------:R-:W-:Y:S01]  /*4ae90*/  R2UR UR11, R3.reuse ;  /* 0x00000000030b72ca */ /* 0x040fe200000e0000 */
[----:B----4-:R-:W-:Y:S01]  /*4aea0*/  ST.E desc[UR14][R4.64+0x40], R28 ;  /* 0x0000401c04007985 */ /* 0x010fe2000c10190e */
        /* <DEDUP_REMOVED lines=311> */
[----:B------:R-:W-:Y:S01]  /*4c220*/  @!PT LDS RZ, [RZ] ;  /* 0x00000000fffff984 */ /* 0x000fe20000000800 */
[----:B------:R-:W-:Y:S01]  /*4c230*/  @!PT LDS RZ, [RZ] ;  /* 0x00000000fffff984 */ /* 0x000fe20000000800 */
[----:B------:R-:W-:Y:S01]  /*4c240*/  @!PT LDS RZ, [RZ] ;  /* 0x00000000fffff984 */ /* 0x000fe20000000800 */
[----:B------:R-:W-:Y:S01]  /*4c250*/  @!PT LDS RZ, [RZ] ;  /* 0x00000000fffff984 */ /* 0x000fe20000000800 */
[----:B------:R1:W-:Y:S06]  /*4c260*/  MEMBAR.ALL.CTA ;  /* 0x0000000000007992 */ /* 0x0003ec0000008000 */
[----:B-1----:R-:W1:Y:S02]  /*4c270*/  FENCE.VIEW.ASYNC.S ;  /* 0x00000000000073c6 */ /* 0x002e640000000000 */
[----:B-1----:R-:W-:-:S02]  /*4c280*/  NOP ;  /* 0x0000000000007918 */ /* 0x002fc40000000000 */
[----:B0-----:R-:W2:Y:S01]  /*4c290*/  LDL.64 R4, [R0+0x40] ;  /* 0x0000400000047983 */ /* 0x001ea20000100a00 */
[C---:B------:R-:W-:Y:S02]  /*4c2a0*/  R2UR UR4, R2.reuse ;  /* 0x00000000020472ca */ /* 0x040fe400000e0000 */
[----:B------:R-:W-:Y:S01]  /*4c2b0*/  R2UR UR5, R3 ;  /* 0x00000000030572ca */ /* 0x000fe200000e0000 */
[----:B------:R-:W3:Y:S01]  /*4c2c0*/  LDL.64 R6, [R0] ;  /* 0x0000000000067983 */ /* 0x000ee20000100a00 */
[----:B------:R-:W-:Y:S11]  /*4c2d0*/  BAR.ARV 0xe, 0x100 ;  /* 0x0384000000007b1d */ /* 0x000ff60000002000 */
[----:B--2---:R-:W2:Y:S01]  /*4c2e0*/  LD.E R8, desc[UR4][R4.64] ;  /* 0x0000000404087980 */ /* 0x004ea2000c101900 */
[----:B------:R-:W-:-:S02]  /*4c2f0*/  R2UR UR4, R2 ;  /* 0x00000000020472ca */ /* 0x000fc400000e0000 */
[----:B------:R-:W-:Y:S01]  /*4c300*/  R2UR UR5, R3 ;  /* 0x00000000030572ca */ /* 0x000fe200000e0000 */
[----:B------:R-:W-:-:S12]  /*4c310*/  BSSY B0, `(.L_x_7243) ;  /* 0x0000006000007945 */ /* 0x000fd80003800000 */
[----:B---3--:R0:W5:Y:S01]  /*4c320*/  LD.E R6, desc[UR4][R6.64] ;  /* 0x0000000406067980 */ /* 0x008162000c101900 */
[----:B--2---:R-:W-:-:S04]  /*4c330*/  LOP3.LUT R8, R8, 0x1, RZ, 0xfc, !PT ;  /* 0x0000000108087812 */ /* 0x004fc800078efcff */
[----:B------:R-:W-:-:S13]  /*4c340*/  ISETP.NE.AND P0, PT, R8, 0x3, PT ;  /* 0x000000030800780c */ /* 0x000fda0003f05270 */
[----:B0-----:R-:W-:Y:S05]  /*4c350*/  @!P0 BRA `(.L_x_7244) ;  /* 0x0000000000048947 */ /* 0x001fea0003800000 */
[----:B------:R-:W-:Y:S01]  /*4c360*/  BPT.TRAP 0x1 ;  /* 0x000000040000795c */ /* 0x000fe20000300000 */
.L_x_7244:
[----:B------:R-:W-:Y:S05]  /*4c370*/  BSYNC B0 ;  /* 0x0000000000007941 */ /* 0x000fea0003800000 */
.L_x_7243:
[C---:B------:R-:W-:Y:S02]  /*4c380*/  R2UR UR6, R2.reuse ;  /* 0x00000000020672ca */ /* 0x040fe400000e0000 */
[C---:B------:R-:W-:Y:S02]  /*4c390*/  R2UR UR7, R3.reuse ;  /* 0x00000000030772ca */ /* 0x040fe400000e0000 */
[----:B------:R-:W-:Y:S02]  /*4c3a0*/  R2UR UR4, R2 ;  /* 0x00000000020472ca */ /* 0x000fe400000e0000 */
[----:B------:R-:W-:-:S09]  /*4c3b0*/  R2UR UR5, R3 ;  /* 0x00000000030572ca */ /* 0x000fd200000e0000 */
[----:B------:R-:W2:Y:S04]  /*4c3c0*/  LD.E.64 R2, desc[UR6][R4.64+0x20] ;  /* 0x0000200604027980 */ /* 0x000ea8000c101b00 */
[----:B------:R-:W3:Y:S01]  /*4c3d0*/  LD.E R0, desc[UR4][R4.64+0xc] ;  /* 0x00000c0404007980 */ /* 0x000ee2000c101900 */
[----:B------:R-:W-:Y:S02]  /*4c3e0*/  MOV R7, 0x11ee0 ;  /* 0x00011ee000077802 */ /* 0x000fe40000000f00 */
[----:B--2---:R-:W-:-:S03]  /*4c3f0*/  MOV R3, R2 ;  /* 0x0000000200037202 */ /* 0x004fc60000000f00 */
[----:B------:R-:W-:Y:S02]  /*4c400*/  IMAD.MOV.U32 R2, RZ, RZ, R7 ;  /* 0x000000ffff027224 */ /* 0x000fe400078e0007 */
[----:B-----5:R-:W-:-:S05]  /*4c410*/  IMAD R3, R6, 0x8, R3 ;  /* 0x0000000806037824 */ /* 0x020fca00078e0203 */
[----:B---3--:R-:W-:Y:S01]  /*4c420*/  PRMT R0, R0, 0x654, R3 ;  /* 0x0000065400007816 */ /* 0x008fe20000000003 */
[----:B------:R-:W-:-:S03]  /*4c430*/  IMAD.MOV.U32 R3, RZ, RZ, 0x0 ;  /* 0x00000000ff037424 */ /* 0x000fc600078e00ff */
[----:B------:R0:W-:Y:S02]  /*4c440*/  SYNCS.ARRIVE.TRANS64.RED.A1T0 RZ, [R0+URZ], RZ ;  /* 0x000000ff00ff79a7 */ /* 0x0001e4000810043f */
[----:B0-----:R-:W-:Y:S05]  /*4c450*/  RET.REL.NODEC R2 `(_ZN7cutlass13device_kernelIN5flash11enable_sm90INS1_16FlashAttnFwdSm90INS1_25CollectiveMainloopFwdSm90ILi2EN4cute5tupleIJNS5_1CILi1EEES8_S8_EEENS6_IJNS7_ILi64EEESA_SA_EEELi512ENS_6half_tEfNS_4arch4Sm90ELb0ELb1ELb0ELb1ELb1ELb1ELb1ELb0ELb0ELb1ELb1ELb0EEENS1_21CollectiveEpilogueFwdINS6_IJSA_NS7_ILi512EEESA_EEES9_SC_SE_Li256ELb1ELb1ELb1ELb0EEENS1_36VarlenDynamicPersistentTileSchedulerILi64ELi64ELi256ELi128ELb1ELb1ELb1ELb1ELb0ELb1EEEEEEEEEvNT_6ParamsE) ;  /* 0xfffffb3802e87950 */ /* 0x001fea0003c3ffff */
.L_x_7217:
[----:B0-----:R0:W1:Y:S02]  /*4c460*/  SYNCS.PHASECHK.TRANS64.TRYWAIT P0, [R12+URZ], R13 ;  /* 0x0000000d0c0075a7 */ /* 0x001064000800017f */
[----:B-1----:R-:W-:Y:S05]  /*4c470*/  @!P0 NANOSLEEP.SYNCS 0x989680 ;  /* 0x009896800000895d */ /* 0x002fea0003900000 */
[----:B------:R-:W1:Y:S02]  /*4c480*/  @!P0 SYNCS.PHASECHK.TRANS64 P0, [R12+URZ], R13 ;  /* 0x0000000d0c0085a7 */ /* 0x000e64000800007f */
[----:B-1----:R-:W-:Y:S05]  /*4c490*/  @!P0 BRA `(.L_x_7217) ;  /* 0xfffffffc00f08947 */ /* 0x002fea000383ffff */
[----:B------:R-:W-:Y:S05]  /*4c4a0*/  BRA `(.L_x_7216) ;  /* 0xffffff0c00ec7947 */ /* 0x000fea000383ffff */
.L_x_7219:
[----:B0-----:R0:W1:Y:S02]  /*4c4b0*/  SYNCS.PHASECHK.TRANS64.TRYWAIT P0, [R12+URZ+0x38810], R13 ;  /* 0x0388100d0c0075a7 */ /* 0x001064000800017f */
[----:B-1----:R-:W-:Y:S05]  /*4c4c0*/  @!P0 NANOSLEEP.SYNCS 0x989680 ;  /* 0x009896800000895d */ /* 0x002fea0003900000 */
[----:B------:R-:W1:Y:S02]  /*4c4d0*/  @!P0 SYNCS.PHASECHK.TRANS64 P0, [R12+URZ+0x38810], R13 ;  /* 0x0388100d0c0085a7 */ /* 0x000e64000800007f */
[----:B-1----:R-:W-:Y:S05]  /*4c4e0*/  @!P0 BRA `(.L_x_7219) ;  /* 0xfffffffc00f08947 */ /* 0x002fea000383ffff */
[----:B------:R-:W-:Y:S05]  /*4c4f0*/  BRA `(.L_x_7245) ;  /* 0xffffff1400407947 */ /* 0x000fea000383ffff */
.L_x_7226:
[----:B0-----:R0:W1:Y:S02]  /*4c500*/  SYNCS.PHASECHK.TRANS64.TRYWAIT P0, [R12+URZ], R13 ;  /* 0x0000000d0c0075a7 */ /* 0x001064000800017f */
[----:B-1----:R-:W-:Y:S05]  /*4c510*/  @!P0 NANOSLEEP.SYNCS 0x989680 ;  /* 0x009896800000895d */ /* 0x002fea0003900000 */
[----:B------:R-:W1:Y:S02]  /*4c520*/  @!P0 SYNCS.PHASECHK.TRANS64 P0, [R12+URZ], R13 ;  /* 0x0000000d0c0085a7 */ /* 0x000e64000800007f */
[----:B-1----:R-:W-:Y:S05]  /*4c530*/  @!P0 BRA `(.L_x_7226) ;  /* 0xfffffffc00f08947 */ /* 0x002fea000383ffff */
[----:B------:R-:W-:Y:S05]  /*4c540*/  BRA `(.L_x_7225) ;  /* 0xffffff1400dc7947 */ /* 0x000fea000383ffff */
.L_x_7246:
        /* <DEDUP_REMOVED lines=11> */
.L_x_15652:


//--------------------- .text._ZN7cutlass13device_kernelIN5flash11enable_sm90INS1_16FlashAttnFwdSm90INS1_25CollectiveMainloopFwdSm90ILi2EN4cute5tupleIJNS5_1CILi1EEES8_S8_EEENS6_IJNS7_ILi64EEESA_SA_EEELi512ENS_6half_tEfNS_4arch4Sm90ELb1ELb0ELb0ELb0ELb1ELb0ELb0ELb0ELb0ELb1ELb1ELb0EEENS1_21CollectiveEpilogueFwdINS6_IJSA_NS7_ILi512EEESA_EEES9_SC_SE_Li256ELb0ELb1ELb1ELb0EEENS1_19SingleTileSchedulerILb0ELb1ELb1ELi64EEEEEEEEEvNT_6ParamsE --------------------------
	.section	.text._ZN7cutlass13device_kernelIN5flash11enable_sm90INS1_16FlashAttnFwdSm90INS1_25CollectiveMainloopFwdSm90ILi2EN4cute5tupleIJNS5_1CILi1EEES8_S8_EEENS6_IJNS7_ILi64EEESA_SA_EEELi512ENS_6half_tEfNS_4arch4Sm90ELb1ELb0ELb0ELb0ELb1ELb0ELb0ELb0ELb0ELb1ELb1ELb0EEENS1_21CollectiveEpilogueFwdINS6_IJSA_NS7_ILi512EEESA_EEES9_SC_SE_Li256ELb0ELb1ELb1ELb0EEENS1_19SingleTileSchedulerILb0ELb1ELb1ELi64EEEEEEEEEvNT_6ParamsE,"ax",@progbits
	.align	128
.text._ZN7cutlass13device_kernelIN5flash11enable_sm90INS1_16FlashAttnFwdSm90INS1_25CollectiveMainloopFwdSm90ILi2EN4cute5tupleIJNS5_1CILi1EEES8_S8_EEENS6_IJNS7_ILi64EEESA_SA_EEELi512ENS_6half_tEfNS_4arch4Sm90ELb1ELb0ELb0ELb0ELb1ELb0ELb0ELb0ELb0ELb1ELb1ELb0EEENS1_21CollectiveEpilogueFwdINS6_IJSA_NS7_ILi512EEESA_EEES9_SC_SE_Li256ELb0ELb1ELb1ELb0EEENS1_19SingleTileSchedulerILb0ELb1ELb1ELi64EEEEEEEEEvNT_6ParamsE:
        .type           _ZN7cutlass13device_kernelIN5flash11enable_sm90INS1_16FlashAttnFwdSm90INS1_25CollectiveMainloopFwdSm90ILi2EN4cute5tupleIJNS5_1CILi1EEES8_S8_EEENS6_IJNS7_ILi64EEESA_SA_EEELi512ENS_6half_tEfNS_4arch4Sm90ELb1ELb0ELb0ELb0ELb1ELb0ELb0ELb0ELb0ELb1ELb1ELb0EEENS1_21CollectiveEpilogueFwdINS6_IJSA_NS7_ILi512EEESA_EEES9_SC_SE_Li256ELb0ELb1ELb1ELb0EEENS1_19SingleTileSchedulerILb0ELb1ELb1ELi64EEEEEEEEEvNT_6ParamsE,@function
        .size           _ZN7cutlass13device_kernelIN5flash11enable_sm90INS1_16FlashAttnFwdSm90INS1_25CollectiveMainloopFwdSm90ILi2EN4cute5tupleIJNS5_1CILi1EEES8_S8_EEENS6_IJNS7_ILi64EEESA_SA_EEELi512ENS_6half_tEfNS_4arch4Sm90ELb1ELb0ELb0ELb0ELb1ELb0ELb0ELb0ELb0ELb1ELb1ELb0EEENS1_21CollectiveEpilogueFwdINS6_IJSA_NS7_ILi512EEESA_EEES9_SC_SE_Li256ELb0ELb1ELb1ELb0EEENS1_19SingleTileSchedulerILb0ELb1ELb1ELi64EEEEEEEEEvNT_6ParamsE,(.L_x_15654 - _ZN7cutlass13device_kernelIN5flash11enable_sm90INS1_16FlashAttnFwdSm90INS1_25CollectiveMainloopFwdSm90ILi2EN4cute5tupleIJNS5_1CILi1EEES8_S8_EEENS6_IJNS7_ILi64EEESA_SA_EEELi512ENS_6half_tEfNS_4arch4Sm90ELb1ELb0ELb0ELb0ELb1ELb0ELb0ELb0ELb0ELb1ELb1ELb0EEENS1_21CollectiveEpilogueFwdINS6_IJSA_NS7_ILi512EEESA_EEES9_SC_SE_Li256ELb0ELb1ELb1ELb0EEENS1_19SingleTileSchedulerILb0ELb1ELb1ELi64EEEEEEEEEvNT_6ParamsE)
        .other          _ZN7cutlass13device_kernelIN5flash11enable_sm90INS1_16FlashAttnFwdSm90INS1_25CollectiveMainloopFwdSm90ILi2EN4cute5tupleIJNS5_1CILi1EEES8_S8_EEENS6_IJNS7_ILi64EEESA_SA_EEELi512ENS_6half_tEfNS_4arch4Sm90ELb1ELb0ELb0ELb0ELb1ELb0ELb0ELb0ELb0ELb1ELb1ELb0EEENS1_21CollectiveEpilogueFwdINS6_IJSA_NS7_ILi512EEESA_EEES9_SC_SE_Li256ELb0ELb1ELb1ELb0EEENS1_19SingleTileSchedulerILb0ELb1ELb1ELi64EEEEEEEEEvNT_6ParamsE,@"STO_CUDA_ENTRY STV_DEFAULT"
_ZN7cutlass13device_kernelIN5flash11enable_sm90INS1_16FlashAttnFwdSm90INS1_25CollectiveMainloopFwdSm90ILi2EN4cute5tupleIJNS5_1CILi1EEES8_S8_EEENS6_IJNS7_ILi64EEESA_SA_EEELi512ENS_6half_tEfNS_4arch4Sm90ELb1ELb0ELb0ELb0ELb1ELb0ELb0ELb0ELb0ELb1ELb1ELb0EEENS1_21CollectiveEpilogueFwdINS6_IJSA_NS7_ILi512EEESA_EEES9_SC_SE_Li256ELb0ELb1ELb1ELb0EEENS1_19SingleTileSchedulerILb0ELb1ELb1ELi64EEEEEEEEEvNT_6ParamsE:
        /* <DEDUP_REMOVED lines=40> */
.L_x_7247:
        /* <DEDUP_REMOVED lines=22> */
.L_x_7248:
        /* <DEDUP_REMOVED lines=18> */
.L_x_7249:
        /* <DEDUP_REMOVED lines=22> */
.L_x_7250:
        /* <DEDUP_REMOVED lines=23> */
.L_x_7251:
        /* <DEDUP_REMOVED lines=9> */
.L_x_7254:
        /* <DEDUP_REMOVED lines=25> */
[----:B------:R-:W0:Y:S01]  /*09f0*/  S2UR UR7, SR_CTAID.X ;  /* 0x00000000000779c3 */ /* 0x000e220000002500 */
[----:B------:R-:W-:Y:S01]  /*0a00*/  ULDC UR10, c[0x0][0x2f0] ;  /* 0x0000bc00000a7ab9 */ /* 0x000fe20000000800 */
[----:B------:R-:W-:Y:S01]  /*0a10*/  VIADD R16, R30, 0xffffff80 ;  /* 0xffffff801e107836 */ /* 0x000fe20000000000 */
[----:B------:R-:W-:-:S04]  /*0a20*/  UISETP.NE.AND.EX UP0, UPT, UR5, URZ, UPT, UP0 ;  /* 0x0000003f0500728c */ /* 0x000fc8000bf05300 */
[----:B------:R-:W-:Y:S01]  /*0a30*/  USEL UR41, UR41, 0x1, UP0 ;  /* 0x0000000129297887 */ /* 0x000fe20008000000 */
[----:B------:R-:W1:Y:S01]  /*0a40*/  S2UR UR44, SR_CgaCtaId ;  /* 0x00000000002c79c3 */ /* 0x000e620000008800 */
[----:B------:R-:W-:Y:S02]  /*0a50*/  UISETP.NE.AND UP0, UPT, UR11, 0x1, UPT ;  /* 0x000000010b00788c */ /* 0x000fe4000bf05270 */
[----:B------:R-:W-:-:S04]  /*0a60*/  UIMAD UR4, UR41, UR10, 0x3f ;  /* 0x0000003f290474a4 */ /* 0x000fc8000f8e020a */
[----:B------:R-:W-:Y:S01]  /*0a70*/  PLOP3.LUT P0, PT, PT, PT, UP0, 0x80, 0x0 ;  /* 0x000000000000781c */ /* 0x000fe20003f0f008 */
[----:B------:R-:W-:-:S04]  /*0a80*/  USHF.R.S32.HI UR5, URZ, 0x1f, UR4 ;  /* 0x0000001f3f057899 */ /* 0x000fc80008011404 */
[----:B------:R-:W-:-:S04]  /*0a90*/  ULEA.HI UR5, UR5, UR4, URZ, 0x6 ;  /* 0x0000000405057291 */ /* 0x000fc8000f8f303f */
[----:B------:R-:W-:-:S04]  /*0aa0*/  USHF.R.S32.HI UR6, URZ, 0x6, UR5 ;  /* 0x000000063f067899 */ /* 0x000fc80008011405 */
[----:B0-----:R-:W-:Y:S08]  /*0ab0*/  @!P0 BRA `(.L_x_7256) ;  /* 0x00000020003c8947 */ /* 0x001ff00003800000 */
[----:B------:R-:W-:Y:S01]  /*0ac0*/  ULDC UR4, c[0x0][0x448] ;  /* 0x0001120000047ab9 */ /* 0x000fe20000000800 */
[----:B------:R-:W-:Y:S01]  /*0ad0*/  ULEA UR7, UR7, 0x3f, 0x6 ;  /* 0x0000003f07077891 */ /* 0x000fe2000f8e303f */
[----:B------:R-:W-:Y:S01]  /*0ae0*/  PLOP3.LUT P0, PT, PT, PT, PT, 0x80, 0x0 ;  /* 0x000000000000781c */ /* 0x000fe20003f0f070 */
[----:B------:R-:W-:Y:S01]  /*0af0*/  UISETP.NE.AND UP0, UPT, UR4, 0x1, UPT ;  /* 0x000000010400788c */ /* 0x000fe2000bf05270 */
[----:B------:R-:W-:Y:S01]  /*0b00*/  IMAD.MOV.U32 R3, RZ, RZ, RZ ;  /* 0x000000ffff037224 */ /* 0x000fe200078e00ff */
[----:B------:R-:W-:Y:S01]  /*0b10*/  ULDC UR8, c[0x0][0x288] ;  /* 0x0000a20000087ab9 */ /* 0x000fe20000000800 */
[----:B------:R-:W-:Y:S01]  /*0b20*/  USHF.R.U32.HI UR11, URZ, 0x10, UR9 ;  /* 0x000000103f0b7899 */ /* 0x000fe20008011609 */
[----:B------:R-:W-:Y:S01]  /*0b30*/  IMAD.MOV.U32 R5, RZ, RZ, RZ ;  /* 0x000000ffff057224 */ /* 0x000fe200078e00ff */
[----:B------:R-:W-:Y:S01]  /*0b40*/  UIADD3 UR8, -UR8, 0x40, URZ ;  /* 0x0000004008087890 */ /* 0x000fe2000fffe13f */
[----:B------:R-:W-:Y:S01]  /*0b50*/  MOV R6, RZ ;  /* 0x000000ff00067202 */ /* 0x000fe20000000f00 */
[----:B------:R-:W-:Y:S01]  /*0b60*/  ULOP3.LUT UR9, UR9, 0xffff, URZ, 0xc0, !UPT ;  /* 0x0000ffff09097892 */ /* 0x000fe2000f8ec03f */
[----:B------:R-:W-:Y:S01]  /*0b70*/  CS2R R150, SRZ ;  /* 0x0000000000967805 */ /* 0x000fe2000001ff00 */
[----:B------:R-:W-:Y:S01]  /*0b80*/  UIMAD UR8, UR41, UR10, UR8 ;  /* 0x0000000a290872a4 */ /* 0x000fe2000f8e0208 */
[----:B------:R-:W-:Y:S01]  /*0b90*/  CS2R R148, SRZ ;  /* 0x0000000000947805 */ /* 0x000fe2000001ff00 */
[----:B------:R-:W-:Y:S01]  /*0ba0*/  @UP0 ULDC UR4, c[0x0][0x44c] ;  /* 0x0001130000040ab9 */ /* 0x000fe20000000800 */
[----:B------:R-:W-:Y:S01]  /*0bb0*/  @UP0 ULDC UR12, c[0x0][0x450] ;  /* 0x00011400000c0ab9 */ /* 0x000fe20000000800 */
[----:B------:R-:W-:Y:S01]  /*0bc0*/  UIMAD.WIDE.U32 UR4, UR7, UR4, URZ ;  /* 0x00000004070472a5 */ /* 0x000fe2000f8e003f */
[----:B------:R-:W-:-:S02]  /*0bd0*/  CS2R R146, SRZ ;  /* 0x0000000000927805 */ /* 0x000fc4000001ff00 */
[----:B------:R-:W-:Y:S02]  /*0be0*/  CS2R R144, SRZ ;  /* 0x0000000000907805 */ /* 0x000fe4000001ff00 */
[----:B------:R-:W-:Y:S01]  /*0bf0*/  CS2R R142, SRZ ;  /* 0x00000000008e7805 */ /* 0x000fe2000001ff00 */
[----:B------:R-:W-:Y:S01]  /*0c00*/  @UP0 USHF.R.U32.HI UR7, URZ, UR12, UR5 ;  /* 0x0000000c3f070299 */ /* 0x000fe20008011605 */
[----:B------:R-:W-:Y:S02]  /*0c10*/  CS2R R140, SRZ ;  /* 0x00000000008c7805 */ /* 0x000fe4000001ff00 */
[----:B------:R-:W-:Y:S02]  /*0c20*/  CS2R R138, SRZ ;  /* 0x00000000008a7805 */ /* 0x000fe4000001ff00 */
[----:B------:R-:W-:Y:S01]  /*0c30*/  CS2R R136, SRZ ;  /* 0x0000000000887805 */ /* 0x000fe2000001ff00 */
[----:B------:R-:W-:Y:S01]  /*0c40*/  UIADD3 UR7, UR8, UR7, URZ ;  /* 0x0000000708077290 */ /* 0x000fe2000fffe03f */
[----:B------:R-:W-:-:S02]  /*0c50*/  CS2R R134, SRZ ;  /* 0x0000000000867805 */ /* 0x000fc4000001ff00 */
[----:B------:R-:W-:Y:S02]  /*0c60*/  CS2R R132, SRZ ;  /* 0x0000000000847805 */ /* 0x000fe4000001ff00 */
[----:B------:R-:W-:Y:S01]  /*0c70*/  CS2R R130, SRZ ;  /* 0x0000000000827805 */ /* 0x000fe2000001ff00 */
[----:B------:R-:W-:Y:S01]  /*0c80*/  USHF.R.S32.HI UR4, URZ, 0x1f, UR7 ;  /* 0x0000001f3f047899 */ /* 0x000fe20008011407 */
[----:B------:R-:W-:Y:S02]  /*0c90*/  CS2R R128, SRZ ;  /* 0x0000000000807805 */ /* 0x000fe4000001ff00 */
[----:B------:R-:W-:Y:S02]  /*0ca0*/  CS2R R126, SRZ ;  /* 0x00000000007e7805 */ /* 0x000fe4000001ff00 */
[----:B------:R-:W-:Y:S01]  /*0cb0*/  CS2R R124, SRZ ;  /* 0x00000000007c7805 */ /* 0x000fe2000001ff00 */
[----:B------:R-:W-:Y:S01]  /*0cc0*/  ULEA.HI UR4, UR4, UR7, URZ, 0x6 ;  /* 0x0000000704047291 */ /* 0x000fe2000f8f303f */
[----:B------:R-:W-:-:S02]  /*0cd0*/  CS2R R122, SRZ ;  /* 0x00000000007a7805 */ /* 0x000fc4000001ff00 */
[----:B------:R-:W-:Y:S02]  /*0ce0*/  CS2R R120, SRZ ;  /* 0x0000000000787805 */ /* 0x000fe4000001ff00 */
[----:B------:R-:W-:Y:S01]  /*0cf0*/  CS2R R118, SRZ ;  /* 0x0000000000767805 */ /* 0x000fe2000001ff00 */
[----:B------:R-:W-:Y:S01]  /*0d00*/  USHF.R.S32.HI UR4, URZ, 0x6, UR4 ;  /* 0x000000063f047899 */ /* 0x000fe20008011404 */
[----:B------:R-:W-:Y:S02]  /*0d10*/  CS2R R116, SRZ ;  /* 0x0000000000747805 */ /* 0x000fe4000001ff00 */
[----:B------:R-:W-:Y:S02]  /*0d20*/  CS2R R114, SRZ ;  /* 0x0000000000727805 */ /* 0x000fe4000001ff00 */
[----:B------:R-:W-:Y:S01]  /*0d30*/  CS2R R112, SRZ ;  /* 0x0000000000707805 */ /* 0x000fe2000001ff00 */
[----:B------:R-:W-:Y:S01]  /*0d40*/  UISETP.LT.AND UP0, UPT, UR6, UR4, UPT ;  /* 0x000000040600728c */ /* 0x000fe2000bf01270 */
[----:B------:R-:W-:-:S02]  /*0d50*/  CS2R R110, SRZ ;  /* 0x00000000006e7805 */ /* 0x000fc4000001ff00 */
[----:B------:R-:W-:Y:S02]  /*0d60*/  CS2R R108, SRZ ;  /* 0x00000000006c7805 */ /* 0x000fe4000001ff00 */
[----:B------:R-:W-:Y:S01]  /*0d70*/  CS2R R106, SRZ ;  /* 0x00000000006a7805 */ /* 0x000fe2000001ff00 */
[----:B------:R-:W-:Y:S01]  /*0d80*/  USEL UR6, UR6, UR4, UP0 ;  /* 0x0000000406067287 */ /* 0x000fe20008000000 */
[----:B------:R-:W-:Y:S01]  /*0d90*/  CS2R R104, SRZ ;  /* 0x0000000000687805 */ /* 0x000fe2000001ff00 */
[----:B------:R-:W-:Y:S01]  /*0da0*/  UISETP.NE.AND UP0, UPT, UR11, URZ, UPT ;  /* 0x0000003f0b00728c */ /* 0x000fe2000bf05270 */
[----:B------:R-:W-:Y:S01]  /*0db0*/  CS2R R102, SRZ ;  /* 0x0000000000667805 */ /* 0x000fe2000001ff00 */
[----:B------:R-:W-:Y:S01]  /*0dc0*/  UISETP.GE.AND UP1, UPT, UR6, 0x1, UPT ;  /* 0x000000010600788c */ /* 0x000fe2000bf26270 */
[----:B------:R-:W-:Y:S02]  /*0dd0*/  CS2R R100, SRZ ;  /* 0x0000000000647805 */ /* 0x000fe4000001ff00 */
[----:B------:R-:W-:-:S02]  /*0de0*/  CS2R R98, SRZ ;  /* 0x0000000000627805 */ /* 0x000fc4000001ff00 */
[----:B------:R-:W-:Y:S02]  /*0df0*/  CS2R R96, SRZ ;  /* 0x0000000000607805 */ /* 0x000fe4000001ff00 */
[----:B------:R-:W-:Y:S02]  /*0e00*/  CS2R R94, SRZ ;  /* 0x00000000005e7805 */ /* 0x000fe4000001ff00 */
[----:B------:R-:W-:Y:S02]  /*0e10*/  CS2R R92, SRZ ;  /* 0x00000000005c7805 */ /* 0x000fe4000001ff00 */
[----:B------:R-:W-:Y:S02]  /*0e20*/  PLOP3.LUT P1, PT, PT, PT, UP1, 0x80, 0x0 ;  /* 0x000000000000781c */ /* 0x000fe40003f2f018 */
[----:B------:R-:W-:Y:S02]  /*0e30*/  CS2R R90, SRZ ;  /* 0x00000000005a7805 */ /* 0x000fe4000001ff00 */
[----:B------:R-:W-:Y:S01]  /*0e40*/  CS2R R88, SRZ ;  /* 0x0000000000587805 */ /* 0x000fe2000001ff00 */
[----:B------:R-:W-:Y:S01]  /*0e50*/  @!UP0 ULDC UR11, c[0x0][0x9f0] ;  /* 0x00027c00000b8ab9 */ /* 0x000fe20000000800 */
        /* <DEDUP_REMOVED lines=39> */
[----:B------:R0:W2:Y:S02]  /*10d0*/  F2I.FTZ.U32.TRUNC.NTZ R3, R2 ;  /* 0x0000000200037305 */ /* 0x0000a4000021f000 */
[----:B0-----:R-:W-:Y:S01]  /*10e0*/  IMAD.MOV.U32 R2, RZ, RZ, RZ ;  /* 0x000000ffff027224 */ /* 0x001fe200078e00ff */
[----:B--2---:R-:W-:-:S05]  /*10f0*/  IADD3 R10, RZ, -R3, RZ ;  /* 0x80000003ff0a7210 */ /* 0x004fca0007ffe0ff */
        /* <DEDUP_REMOVED lines=8> */
[----:B------:R-:W-:Y:S02]  /*1180*/  ISETP.NE.AND P2, PT, RZ, UR11, PT ;  /* 0x0000000bff007c0c */ /* 0x000fe4000bf45270 */
[----:B------:R-:W-:-:S13]  /*1190*/  ISETP.GE.U32.AND P1, PT, R0, R7, PT ;  /* 0x000000070000720c */ /* 0x000fda0003f26070 */
[----:B------:R-:W-:-:S05]  /*11a0*/  @P1 IADD3 R3, R3, 0x1, RZ ;  /* 0x0000000103031810 */ /* 0x000fca0007ffe0ff */
[----:B------:R-:W-:Y:S01]  /*11b0*/  @!P3 IMAD.MOV R3, RZ, RZ, -R3 ;  /* 0x000000ffff03b224 */ /* 0x000fe200078e0a03 */
[----:B------:R-:W-:-:S07]  /*11c0*/  @!P2 LOP3.LUT R3, RZ, UR11, RZ, 0x33, !PT ;  /* 0x0000000bff03ac12 */ /* 0x000fce000f8e33ff */
.L_x_7257:
[----:B------:R-:W-:Y:S01]  /*11d0*/  IMAD R0, R3, UR9, RZ ;  /* 0x0000000903007c24 */ /* 0x000fe2000f8e02ff */
[----:B------:R-:W-:Y:S01]  /*11e0*/  CS2R R34, SRZ ;  /* 0x0000000000227805 */ /* 0x000fe2000001ff00 */
[----:B------:R-:W-:Y:S01]  /*11f0*/  IMAD.MOV.U32 R36, RZ, RZ, RZ ;  /* 0x000000ffff247224 */ /* 0x000fe200078e00ff */
[----:B------:R-:W-:Y:S02]  /*1200*/  CS2R R32, SRZ ;  /* 0x0000000000207805 */ /* 0x000fe4000001ff00 */
[----:B------:R-:W-:Y:S02]  /*1210*/  CS2R R30, SRZ ;  /* 0x00000000001e7805 */ /* 0x000fe4000001ff00 */
[----:B------:R-:W-:Y:S02]  /*1220*/  VIADDMNMX R3, R0, R3, UR6, PT ;  /* 0x0000000600037e46 */ /* 0x000fe4000b800103 */
[----:B------:R-:W-:Y:S02]  /*1230*/  CS2R R28, SRZ ;  /* 0x00000000001c7805 */ /* 0x000fe4000001ff00 */
[----:B------:R-:W-:-:S02]  /*1240*/  CS2R R26, SRZ ;  /* 0x00000000001a7805 */ /* 0x000fc4000001ff00 */
        /* <DEDUP_REMOVED lines=9> */
[----:B------:R-:W-:-:S04]  /*12e0*/  IADD3 R5, R16, -R5, RZ ;  /* 0x8000000510057210 */ /* 0x000fc80007ffe0ff */
        /* <DEDUP_REMOVED lines=12> */
[----:B-1----:R-:W-:Y:S01]  /*13b0*/  ULEA UR5, UR44, UR7, 0x18 ;  /* 0x000000072c057291 */ /* 0x002fe2000f8ec03f */
        /* <DEDUP_REMOVED lines=12> */
.L_x_7259:
[----:B------:R-:W-:-:S04]  /*1480*/  SHF.L.U32 R2, RZ, 0x1f, RZ ;  /* 0x0000001fff027819 */ /* 0x000fc800000006ff */
[----:B------:R-:W0:Y:S02]  /*1490*/  SYNCS.PHASECHK.TRANS64.TRYWAIT P1, [UR5+0x28c50], R2 ;  /* 0x028c5002ff0075a7 */ /* 0x000e240008020145 */
[----:B0-----:R-:W-:Y:S05]  /*14a0*/  @!P1 BRA `(.L_x_7260) ;  /* 0x000000dc00889947 */ /* 0x001fea0003800000 */
.L_x_7356:
        /* <DEDUP_REMOVED lines=39> */
.L_x_7261:
        /* <DEDUP_REMOVED lines=9> */
.L_x_7268:
[----:B------:R-:W-:Y:S01]  /*17b0*/  BAR.SYNC.DEFER_BLOCKING 0xe, 0x100 ;  /* 0x0384000000007b1d */ /* 0x000fe20000010000 */
[----:B01----:R-:W-:Y:S01]  /*17c0*/  IMAD.U32 R5, RZ, RZ, UR4 ;  /* 0x00000004ff057e24 */ /* 0x003fe2000f8e00ff */
[----:B------:R-:W-:Y:S01]  /*17d0*/  UIADD3 UR4, UR4, 0x1, URZ ;  /* 0x0000000104047890 */ /* 0x000fe2000fffe03f */
[C---:B------:R-:W-:Y:S01]  /*17e0*/  ISETP.GT.AND P2, PT, R3.reuse, R0, PT ;  /* 0x000000000300720c */ /* 0x040fe20003f44270 */
[----:B------:R-:W-:Y:S02]  /*17f0*/  VIADD R3, R3, 0xffffffff ;  /* 0xffffffff03037836 */ /* 0x000fe40000000000 */
[----:B------:R-:W-:Y:S01]  /*1800*/  LEA R2, R5, R4, 0x6 ;  /* 0x0000000405027211 */ /* 0x000fe200078e30ff */
[----:B------:R-:W-:-:S03]  /*1810*/  UISETP.NE.AND UP0, UPT, UR4, 0x2, UPT ;  /* 0x000000020400788c */ /* 0x000fc6000bf05270 */
        /* <DEDUP_REMOVED lines=136> */
.L_x_7263:
[----:B------:R-:W-:Y:S01]  /*20a0*/  ULEA UR7, UR4, UR5, 0x3 ;  /* 0x0000000504077291 */ /* 0x000fe2000f8e183f */
[----:B------:R-:W-:-:S08]  /*20b0*/  SHF.L.U32 R2, R7, 0x1f, RZ ;  /* 0x0000001f07027819 */ /* 0x000fd000000006ff */
[----:B------:R0:W1:Y:S01]  /*20c0*/  SYNCS.PHASECHK.TRANS64.TRYWAIT P1, [UR7+0x28c50], R2 ;  /* 0x028c5002ff0075a7 */ /* 0x0000620008020147 */
[----:B------:R-:W-:Y:S05]  /*20d0*/  @!P0 BRA `(.L_x_7264) ;  /* 0x0000000000048947 */ /* 0x000fea0003800000 */
[----:B------:R-:W-:Y:S01]  /*20e0*/  BPT.TRAP 0x1 ;  /* 0x000000040000795c */ /* 0x000fe20000300000 */
.L_x_7264:
[----:B-1----:R-:W-:Y:S05]  /*20f0*/  @P1 BRA `(.L_x_7265) ;  /* 0x0000000000081947 */ /* 0x002fea0003800000 */
[----:B------:R-:W1:Y:S02]  /*2100*/  SYNCS.PHASECHK.TRANS64.TRYWAIT P1, [UR7+0x28c50], R2 ;  /* 0x028c5002ff0075a7 */ /* 0x000e640008020147 */
[----:B-1----:R-:W-:Y:S05]  /*2110*/  @!P1 BRA `(.L_x_7266) ;  /* 0x000000d000849947 */ /* 0x002fea0003800000 */
.L_x_7265:
        /* <DEDUP_REMOVED lines=26> */
.L_x_7267:
[----:B------:R-:W-:-:S04]  /*22c0*/  UIADD3 UR7, UR7, 0x28c60, URZ ;  /* 0x00028c6007077890 */ /* 0x000fc8000fffe03f */
[----:B------:R-:W-:-:S09]  /*22d0*/  UPRMT UR7, UR44, 0x654, UR7 ;  /* 0x000006542c077896 */ /* 0x000fd20008000007 */
[----:B------:R-:W-:Y:S01]  /*22e0*/  SYNCS.ARRIVE.TRANS64.RED.A1T0 RZ, [UR7], RZ ;  /* 0x000000ffffff79a7 */ /* 0x000fe20008100407 */
[----:B------:R-:W-:Y:S05]  /*22f0*/  @P2 BRA `(.L_x_7268) ;  /* 0xfffffff4002c2947 */ /* 0x000fea000383ffff */
[----:B------:R-:W-:-:S12]  /*2300*/  USHF.L.U32 UR4, UR4, 0x6, URZ ;  /* 0x0000000604047899 */ /* 0x000fd8000800063f */
.L_x_7262:
[----:B------:R-:W-:Y:S01]  /*2310*/  BAR.SYNC.DEFER_BLOCKING 0xe, 0x100 ;  /* 0x0384000000007b1d */ /* 0x000fe20000010000 */
[----:B------:R-:W-:Y:S01]  /*2320*/  VIADD R4, R4, UR4 ;  /* 0x0000000404047c36 */ /* 0x000fe20008000000 */
[----:B------:R-:W-:Y:S01]  /*2330*/  PLOP3.LUT P0, PT, PT, PT, PT, 0x8, 0x0 ;  /* 0x000000000000781c */ /* 0x000fe20003f0e170 */
[----:B------:R-:W-:Y:S01]  /*2340*/  IMAD.MOV.U32 R6, RZ, RZ, RZ ;  /* 0x000000ffff067224 */ /* 0x000fe200078e00ff */
[----:B01----:R-:W-:Y:S02]  /*2350*/  MOV R5, RZ ;  /* 0x000000ff00057202 */ /* 0x003fe40000000f00 */
[----:B------:R-:W-:-:S05]  /*2360*/  LEA R4, R4, UR5, 0x2 ;  /* 0x0000000504047c11 */ /* 0x000fca000f8e10ff */
        /* <DEDUP_REMOVED lines=132> */
.L_x_7256:
[----:B------:R-:W-:Y:S01]  /*2bb0*/  ULDC UR4, c[0x0][0x448] ;  /* 0x0001120000047ab9 */ /* 0x000fe20000000800 */
[----:B------:R-:W-:Y:S02]  /*2bc0*/  ULEA UR7, UR7, 0x3f, 0x6 ;  /* 0x0000003f07077891 */ /* 0x000fe4000f8e303f */
[----:B------:R-:W-:Y:S01]  /*2bd0*/  UISETP.NE.AND UP0, UPT, UR4, 0x1, UPT ;  /* 0x000000010400788c */ /* 0x000fe2000bf05270 */
[----:B------:R-:W-:Y:S01]  /*2be0*/  ULDC UR8, c[0x0][0x288] ;  /* 0x0000a20000087ab9 */ /* 0x000fe20000000800 */
[----:B------:R-:W-:Y:S02]  /*2bf0*/  ULOP3.LUT UR40, UR9, 0xffff, URZ, 0xc0, !UPT ;  /* 0x0000ffff09287892 */ /* 0x000fe4000f8ec03f */
[----:B------:R-:W-:Y:S02]  /*2c00*/  UIADD3 UR8, -UR8, 0x40, URZ ;  /* 0x0000004008087890 */ /* 0x000fe4000fffe13f */
[----:B------:R-:W-:Y:S02]  /*2c10*/  UP2UR UR45, UPR, URZ, 0x1 ;  /* 0x000000013f2d7883 */ /* 0x000fe40008000000 */
[----:B------:R-:W-:-:S03]  /*2c20*/  UIMAD UR8, UR41, UR10, UR8 ;  /* 0x0000000a290872a4 */ /* 0x000fc6000f8e0208 */
[----:B------:R-:W-:Y:S01]  /*2c30*/  @UP0 ULDC UR4, c[0x0][0x44c] ;  /* 0x0001130000040ab9 */ /* 0x000fe20000000800 */
[----:B------:R-:W-:Y:S01]  /*2c40*/  @UP0 ULDC UR11, c[0x0][0x450] ;  /* 0x00011400000b0ab9 */ /* 0x000fe20000000800 */
[----:B------:R-:W-:-:S04]  /*2c50*/  UIMAD.WIDE.U32 UR4, UR7, UR4, URZ ;  /* 0x00000004070472a5 */ /* 0x000fc8000f8e003f */
[----:B------:R-:W-:Y:S02]  /*2c60*/  @UP0 USHF.R.U32.HI UR7, URZ, UR11, UR5 ;  /* 0x0000000b3f070299 */ /* 0x000fe40008011605 */
[----:B------:R-:W-:Y:S02]  /*2c70*/  USHF.R.U32.HI UR11, URZ, 0x10, UR9 ;  /* 0x000000103f0b7899 */ /* 0x000fe40008011609 */
[----:B------:R-:W-:Y:S02]  /*2c80*/  UIADD3 UR7, UR8, UR7, URZ ;  /* 0x0000000708077290 */ /* 0x000fe4000fffe03f */
[----:B------:R-:W-:Y:S02]  /*2c90*/  UISETP.NE.AND UP1, UPT, UR11, URZ, UPT ;  /* 0x0000003f0b00728c */ /* 0x000fe4000bf25270 */
[----:B------:R-:W-:-:S04]  /*2ca0*/  USHF.R.S32.HI UR4, URZ, 0x1f, UR7 ;  /* 0x0000001f3f047899 */ /* 0x000fc80008011407 */
[----:B------:R-:W-:-:S04]  /*2cb0*/  ULEA.HI UR4, UR4, UR7, URZ, 0x6 ;  /* 0x0000000704047291 */ /* 0x000fc8000f8f303f */
[----:B------:R-:W-:Y:S01]  /*2cc0*/  USHF.R.S32.HI UR4, URZ, 0x6, UR4 ;  /* 0x000000063f047899 */ /* 0x000fe20008011404 */
[----:B------:R-:W-:-:S03]  /*2cd0*/  @!UP1 ULDC UR11, c[0x0][0x9f0] ;  /* 0x00027c00000b9ab9 */ /* 0x000fc60000000800 */
[----:B------:R-:W-:-:S04]  /*2ce0*/  UISETP.LT.AND UP0, UPT, UR6, UR4, UPT ;  /* 0x000000040600728c */ /* 0x000fc8000bf01270 */
[----:B------:R-:W-:-:S03]  /*2cf0*/  USEL UR10, UR6, UR4, UP0 ;  /* 0x00000004060a7287 */ /* 0x000fc60008000000 */
[----:B------:R-:W-:Y:S01]  /*2d00*/  UMOV UR4, URZ ;  /* 0x0000003f00047c82 */ /* 0x000fe20008000000 */
[----:B------:R-:W-:-:S06]  /*2d10*/  UISETP.GE.AND UP0, UPT, UR10, 0x1, UPT ;  /* 0x000000010a00788c */ /* 0x000fcc000bf06270 */
        /* <DEDUP_REMOVED lines=15> */
[----:B0-----:R-:W-:-:S02]  /*2e10*/  IADD3 R2, R0, 0xffffffe, RZ ;  /* 0x0ffffffe00027810 */ /* 0x001fc40007ffe0ff */
[----:B------:R-:W-:-:S04]  /*2e20*/  IADD3 R0, RZ, -R5, RZ ;  /* 0x80000005ff007210 */ /* 0x000fc80007ffe0ff */
        /* <DEDUP_REMOVED lines=18> */
.L_x_7269:
        /* <DEDUP_REMOVED lines=77> */
[----:B-1----:R-:W-:Y:S01]  /*3420*/  ULEA UR39, UR44, UR39, 0x18 ;  /* 0x000000272c277291 */ /* 0x002fe2000f8ec03f */
        /* <DEDUP_REMOVED lines=21> */
[----:B------:R-:W-:Y:S01]  /*3580*/  MOV R5, UR5 ;  /* 0x0000000500057c02 */ /* 0x000fe20008000f00 */
[----:B------:R-:W-:Y:S01]  /*3590*/  ULDC.64 UR4, c[0x4][0xf8] ;  /* 0x01003e0000047ab9 */ /* 0x000fe20000000a00 */
[----:B------:R-:W-:Y:S01]  /*35a0*/  MOV R10, UR6 ;  /* 0x00000006000a7c02 */ /* 0x000fe20008000f00 */
[----:B------:R-:W-:Y:S01]  /*35b0*/  IMAD.U32 R6, RZ, RZ, UR4 ;  /* 0x00000004ff067e24 */ /* 0x000fe2000f8e00ff */
[----:B------:R-:W-:Y:S01]  /*35c0*/  MOV R12, 0x1 ;  /* 0x00000001000c7802 */ /* 0x000fe20000000f00 */
[----:B------:R-:W-:-:S02]  /*35d0*/  IMAD.U32 R7, RZ, RZ, UR5 ;  /* 0x00000005ff077e24 */ /* 0x000fc4000f8e00ff */
[----:B------:R-:W-:Y:S02]  /*35e0*/  IMAD.U32 R11, RZ, RZ, UR7 ;  /* 0x00000007ff0b7e24 */ /* 0x000fe4000f8e00ff */
[----:B------:R-:W-:Y:S02]  /*35f0*/  IMAD.MOV.U32 R8, RZ, RZ, 0x70 ;  /* 0x00000070ff087424 */ /* 0x000fe400078e00ff */
[----:B0-----:R-:W-:-:S07]  /*3600*/  IMAD.MOV.U32 R13, RZ, RZ, RZ ;  /* 0x000000ffff0d7224 */ /* 0x001fce00078e00ff */
[----:B------:R-:W-:-:S07]  /*3610*/  LEPC R20, `(.L_x_7270) ;  /* 0x000000001014794e */ /* 0x000fce0000000000 */
[----:B-1----:R-:W-:Y:S05]  /*3620*/  CALL.ABS.NOINC R2 ;  /* 0x0000000002007343 */ /* 0x002fea0003c00000 */
.L_x_7270:
        /* <DEDUP_REMOVED lines=11> */
.L_x_7357:
[----:B------:R-:W-:Y:S01]  /*36e0*/  ULOP3.LUT UR4, UR43, 0x1, URZ, 0xfc, !UPT ;  /* 0x000000012b047892 */ /* 0x000fe2000f8efc3f */
[----:B0-----:R-:W-:Y:S02]  /*36f0*/  LOP3.LUT R0, R3, 0x7ffffffc, RZ, 0xc0, !PT ;  /* 0x7ffffffc03007812 */ /* 0x001fe400078ec0ff */
[----:B------:R-:W-:Y:S02]  /*3700*/  IADD3 R3, -R2, R19, RZ ;  /* 0x0000001302037210 */ /* 0x000fe40007ffe1ff */
[----:B------:R-:W-:Y:S01]  /*3710*/  LEA.HI R7, R7, R6, RZ, 0x3 ;  /* 0x0000000607077211 */ /* 0x000fe200078f18ff */
[----:B------:R-:W-:Y:S01]  /*3720*/  IMAD.U32 R2, RZ, RZ, UR4 ;  /* 0x00000004ff027e24 */ /* 0x000fe2000f8e00ff */
[----:B------:R-:W-:Y:S01]  /*3730*/  LEA.HI R4, R4, R5, RZ, 0x5 ;  /* 0x0000000504047211 */ /* 0x000fe200078f28ff */
[----:B------:R-:W-:Y:S01]  /*3740*/  IMAD.IADD R0, R5, 0x1, -R0 ;  /* 0x0000000105007824 */ /* 0x000fe200078e0a00 */
[----:B------:R-:W-:Y:S02]  /*3750*/  LOP3.LUT R7, R7, 0xfffffff8, RZ, 0xc0, !PT ;  /* 0xfffffff807077812 */ /* 0x000fe400078ec0ff */
[----:B------:R-:W-:Y:S01]  /*3760*/  ISETP.NE.AND P0, PT, R2, 0x3, PT ;  /* 0x000000030200780c */ /* 0x000fe20003f05270 */
[----:B------:R-:W-:Y:S01]  /*3770*/  IMAD.SHL.U32 R12, R0, 0x2, RZ ;  /* 0x00000002000c7824 */ /* 0x000fe200078e00ff */
[----:B------:R-:W-:-:S02]  /*3780*/  IADD3 R7, R6, -R7, RZ ;  /* 0x8000000706077210 */ /* 0x000fc40007ffe0ff */
[----:B------:R-:W-:Y:S01]  /*3790*/  SHF.R.S32.HI R0, RZ, 0x5, R4 ;  /* 0x00000005ff007819 */ /* 0x000fe20000011404 */
[----:B------:R-:W-:-:S03]  /*37a0*/  IMAD R2, R3, 0x100, R12 ;  /* 0x0000010003027824 */ /* 0x000fc600078e020c */
[----:B------:R-:W-:-:S05]  /*37b0*/  LEA R0, R0, R7, 0x4 ;  /* 0x0000000700007211 */ /* 0x000fca00078e20ff */
[----:B------:R-:W-:Y:S05]  /*37c0*/  @!P0 BRA `(.L_x_7272) ;  /* 0x0000000000048947 */ /* 0x000fea0003800000 */
[----:B------:R-:W-:Y:S01]  /*37d0*/  BPT.TRAP 0x1 ;  /* 0x000000040000795c */ /* 0x000fe20000300000 */
.L_x_7272:
[----:B------:R0:W1:Y:S01]  /*37e0*/  SYNCS.PHASECHK.TRANS64.TRYWAIT P1, [UR39+0x28c30], R13 ;  /* 0x028c300dff0075a7 */ /* 0x0000620008020167 */
[----:B------:R-:W-:Y:S05]  /*37f0*/  @!P0 BRA `(.L_x_7273) ;  /* 0x0000000000048947 */ /* 0x000fea0003800000 */
[----:B------:R-:W-:Y:S01]  /*3800*/  BPT.TRAP 0x1 ;  /* 0x000000040000795c */ /* 0x000fe20000300000 */
.L_x_7273:
[----:B-1----:R-:W-:Y:S05]  /*3810*/  @P1 BRA `(.L_x_7274) ;  /* 0x0000000000081947 */ /* 0x002fea0003800000 */
[----:B------:R-:W1:Y:S02]  /*3820*/  SYNCS.PHASECHK.TRANS64.TRYWAIT P1, [UR39+0x28c30], R13 ;  /* 0x028c300dff0075a7 */ /* 0x000e640008020167 */
[----:B-1----:R-:W-:Y:S05]  /*3830*/  @!P1 BRA `(.L_x_7275) ;  /* 0x000000b800ec9947 */ /* 0x002fea0003800000 */
.L_x_7274:
        /* <DEDUP_REMOVED lines=39> */
.L_x_7276:
[----:B------:R-:W2:Y:S01]  /*3ab0*/  S2R R11, SR_CTAID.X ;  /* 0x00000000000b7919 */ /* 0x000ea20000002500 */
[----:B------:R-:W-:Y:S01]  /*3ac0*/  LEA.HI R3, R17, R16, RZ, 0x2 ;  /* 0x0000001011037211 */ /* 0x000fe200078f10ff */
[----:B------:R-:W-:Y:S01]  /*3ad0*/  UISETP.NE.AND UP0, UPT, UR45, URZ, UPT ;  /* 0x0000003f2d00728c */ /* 0x000fe2000bf05270 */
[----:B------:R-:W-:Y:S02]  /*3ae0*/  ULDC UR7, c[0x0][0x2f0] ;  /* 0x0000bc0000077ab9 */ /* 0x000fe40000000800 */
[----:B------:R-:W-:Y:S01]  /*3af0*/  LOP3.LUT R3, R3, 0xfffffffc, RZ, 0xc0, !PT ;  /* 0xfffffffc03037812 */ /* 0x000fe200078ec0ff */
[----:B------:R-:W-:Y:S01]  /*3b00*/  ULDC UR6, c[0x0][0x288] ;  /* 0x0000a20000067ab9 */ /* 0x000fe20000000800 */
[----:B------:R-:W-:Y:S01]  /*3b10*/  ULDC UR14, c[0x0][0x988] ;  /* 0x00026200000e7ab9 */ /* 0x000fe20000000800 */
[----:B------:R-:W-:Y:S02]  /*3b20*/  PLOP3.LUT P1, PT, PT, PT, UP0, 0x80, 0x0 ;  /* 0x000000000000781c */ /* 0x000fe40003f2f008 */
[----:B------:R-:W-:Y:S01]  /*3b30*/  IMAD.IADD R3, R16, 0x1, -R3 ;  /* 0x0000000110037824 */ /* 0x000fe200078e0a03 */
[----:B------:R-:W-:-:S02]  /*3b40*/  PLOP3.LUT P2, PT, PT, PT, UP0, 0x80, 0x0 ;  /* 0x000000000000781c */ /* 0x000fc40003f4f008 */
[----:B------:R-:W-:Y:S01]  /*3b50*/  @UP0 ULDC UR4, c[0x0][0x44c] ;  /* 0x0001130000040ab9 */ /* 0x000fe20000000800 */
[----:B------:R-:W-:Y:S02]  /*3b60*/  MOV R5, UR6 ;  /* 0x0000000600057c02 */ /* 0x000fe40008000f00 */
[----:B-1----:R-:W-:-:S04]  /*3b70*/  LEA.HI R4, R3, R3, RZ, 0x1 ;  /* 0x0000000303047211 */ /* 0x002fc800078f08ff */
[----:B------:R-:W-:-:S04]  /*3b80*/  LOP3.LUT R4, R4, 0x1ffffffe, RZ, 0xc0, !PT ;  /* 0x1ffffffe04047812 */ /* 0x000fc800078ec0ff */
[----:B------:R-:W-:Y:S01]  /*3b90*/  IADD3 R4, R3, -R4, RZ ;  /* 0x8000000403047210 */ /* 0x000fe20007ffe0ff */
[----:B--2---:R-:W-:-:S04]  /*3ba0*/  IMAD R11, R11, 0x40, R0 ;  /* 0x000000400b0b7824 */ /* 0x004fc800078e0200 */
[----:B------:R-:W-:-:S04]  /*3bb0*/  IMAD R11, R4, 0x8, R11 ;  /* 0x00000008040b7824 */ /* 0x000fc800078e020b */
[----:B------:R-:W-:Y:S01]  /*3bc0*/  @P1 IMAD.HI.U32 R4, R11, UR4, RZ ;  /* 0x000000040b041c27 */ /* 0x000fe2000f8e00ff */
[----:B------:R-:W-:-:S03]  /*3bd0*/  @UP0 ULDC UR4, c[0x0][0x450] ;  /* 0x0001140000040ab9 */ /* 0x000fc60000000800 */
[----:B------:R-:W-:Y:S01]  /*3be0*/  IMAD.MOV.U32 R3, RZ, RZ, R11 ;  /* 0x000000ffff037224 */ /* 0x000fe200078e000b */
[----:B------:R-:W-:Y:S01]  /*3bf0*/  @P2 SHF.R.U32.HI R3, RZ, UR4, R4 ;  /* 0x00000004ff032c19 */ /* 0x000fe20008011604 */
[----:B------:R-:W-:Y:S02]  /*3c00*/  UMOV UR4, 0xffffffc0 ;  /* 0xffffffc000047882 */ /* 0x000fe40000000000 */
[----:B------:R-:W-:Y:S02]  /*3c10*/  UIMAD UR4, UR46, UR4, 0x40 ;  /* 0x000000402e0474a4 */ /* 0x000fe4000f8e0204 */
[----:B------:R-:W1:Y:S02]  /*3c20*/  SHFL.IDX PT, R6, R3, 0x1, 0x1c1f ;  /* 0x003c1f0003067f89 */ /* 0x000e6400000e0000 */
[----:B------:R-:W-:Y:S02]  /*3c30*/  UIADD3 UR5, UR4, 0x1, URZ ;  /* 0x0000000104057890 */ /* 0x000fe4000fffe03f */
[----:B------:R-:W-:Y:S01]  /*3c40*/  UIMAD UR4, UR41, UR7, UR4 ;  /* 0x00000007290472a4 */ /* 0x000fe2000f8e0204 */
[----:B------:R-:W2:Y:S01]  /*3c50*/  SHFL.IDX PT, R3, R3, RZ, 0x1c1f ;  /* 0x001c1fff03037589 */ /* 0x000ea200000e0000 */
[----:B------:R-:W-:-:S04]  /*3c60*/  UIMAD UR5, UR41, UR7, UR5 ;  /* 0x00000007290572a4 */ /* 0x000fc8000f8e0205 */
[----:B------:R-:W-:Y:S01]  /*3c70*/  IADD3 R4, -R12, UR4, RZ ;  /* 0x000000040c047c10 */ /* 0x000fe2000fffe1ff */
[----:B------:R-:W-:Y:S01]  /*3c80*/  UIADD3 UR4, UR39, 0x28c40, URZ ;  /* 0x00028c4027047890 */ /* 0x000fe2000fffe03f */
[----:B------:R-:W-:-:S03]  /*3c90*/  IADD3 R5, -R5, UR5, -R12 ;  /* 0x0000000505057c10 */ /* 0x000fc6000fffe90c */
[----:B------:R-:W-:Y:S01]  /*3ca0*/  UPRMT UR4, UR44, 0x654, UR4 ;  /* 0x000006542c047896 */ /* 0x000fe20008000004 */
[----:B-1----:R-:W-:-:S08]  /*3cb0*/  VIADDMNMX R6, R6, R5, R4, PT ;  /* 0x0000000506067246 */ /* 0x002fd00003800104 */
[----:B------:R-:W-:Y:S01]  /*3cc0*/  SYNCS.ARRIVE.TRANS64.RED.A1T0 RZ, [UR4], RZ ;  /* 0x000000ffffff79a7 */ /* 0x000fe20008100404 */
[----:B------:R-:W-:Y:S01]  /*3cd0*/  BAR.SYNC.DEFER_BLOCKING 0xf, 0x100 ;  /* 0x03c4000000007b1d */ /* 0x000fe20000010000 */
[C---:B------:R-:W-:Y:S02]  /*3ce0*/  ISETP.GT.AND P1, PT, R6.reuse, RZ, PT ;  /* 0x000000ff0600720c */ /* 0x040fe40003f24270 */
[C---:B------:R-:W-:Y:S02]  /*3cf0*/  ISETP.GT.AND P2, PT, R6.reuse, 0x1, PT ;  /* 0x000000010600780c */ /* 0x040fe40003f44270 */
[----:B------:R-:W-:Y:S02]  /*3d00*/  ISETP.GT.AND P3, PT, R6, 0x8, PT ;  /* 0x000000080600780c */ /* 0x000fe40003f64270 */
        /* <DEDUP_REMOVED lines=39> */
[----:B--2---:R-:W-:Y:S02]  /*3f80*/  VIADDMNMX R5, R3, R5, R4, PT ;  /* 0x0000000503057246 */ /* 0x004fe40003800104 */
[----:B------:R-:W-:Y:S02]  /*3f90*/  FSEL R54, R54, -INF , P2 ;  /* 0xff80000036367808 */ /* 0x000fe40001000000 */
[----:B------:R-:W-:Y:S02]  /*3fa0*/  FMNMX.FTZ R7, R51, R8, !PT ;  /* 0x0000000833077209 */ /* 0x000fe40007810000 */
[----:B------:R-:W-:Y:S02]  /*3fb0*/  FSEL R55, R55, -INF , P1 ;  /* 0xff80000037377808 */ /* 0x000fe40000800000 */
[----:B------:R-:W-:-:S02]  /*3fc0*/  ISETP.GT.AND P1, PT, R5, RZ, PT ;  /* 0x000000ff0500720c */ /* 0x000fc40003f24270 */
[C---:B------:R-:W-:Y:S02]  /*3fd0*/  ISETP.GT.AND P2, PT, R5.reuse, 0x1, PT ;  /* 0x000000010500780c */ /* 0x040fe40003f44270 */
[----:B------:R-:W-:Y:S02]  /*3fe0*/  FMNMX.FTZ R6, R54, R7, !PT ;  /* 0x0000000736067209 */ /* 0x000fe40007810000 */
[----:B------:R-:W-:Y:S02]  /*3ff0*/  ISETP.GT.AND P3, PT, R5, 0x8, PT ;  /* 0x000000080500780c */ /* 0x000fe40003f64270 */
[----:B------:R-:W-:Y:S02]  /*4000*/  FSEL R24, R24, -INF , P1 ;  /* 0xff80000018187808 */ /* 0x000fe40000800000 */
[----:B------:R-:W-:Y:S02]  /*4010*/  FSEL R25, R25, -INF , P2 ;  /* 0xff80000019197808 */ /* 0x000fe40001000000 */
[----:B------:R-:W-:-:S02]  /*4020*/  FMNMX.FTZ R6, R55, R6, !PT ;  /* 0x0000000637067209 */ /* 0x000fc40007810000 */
[C---:B------:R-:W-:Y:S02]  /*4030*/  ISETP.GT.AND P1, PT, R5.reuse, 0x9, PT ;  /* 0x000000090500780c */ /* 0x040fe40003f24270 */
[----:B------:R-:W-:Y:S01]  /*4040*/  FSEL R28, R28, -INF , P3 ;  /* 0xff8000001c1c7808 */ /* 0x000fe20001800000 */
[----:B------:R-:W1:Y:S01]  /*4050*/  SHFL.BFLY PT, R7, R6, 0x2, 0x1f ;  /* 0x0c401f0006077f89 */ /* 0x000e6200000e0000 */
        /* <DEDUP_REMOVED lines=19> */
[----:B-1----:R-:W-:Y:S02]  /*4190*/  FMNMX.FTZ R7, R6, R7, !PT ;  /* 0x0000000706077209 */ /* 0x002fe40007810000 */
[----:B------:R-:W-:Y:S02]  /*41a0*/  ISETP.GT.AND P2, PT, R5, 0x28, PT ;  /* 0x000000280500780c */ /* 0x000fe40003f44270 */
[----:B------:R-:W-:Y:S01]  /*41b0*/  FSEL R41, R41, -INF , P1 ;  /* 0xff80000029297808 */ /* 0x000fe20000800000 */
[----:B------:R-:W1:Y:S01]  /*41c0*/  SHFL.BFLY PT, R8, R7, 0x1, 0x1f ;  /* 0x0c201f0007087f89 */ /* 0x000e6200000e0000 */
        /* <DEDUP_REMOVED lines=18> */
[----:B-1----:R-:W-:-:S02]  /*42f0*/  FMNMX.FTZ R4, R7, R8, !PT ;  /* 0x0000000807047209 */ /* 0x002fc40007810000 */
[----:B------:R-:W-:Y:S02]  /*4300*/  FMNMX.FTZ R6, R53, R6, !PT ;  /* 0x0000000635067209 */ /* 0x000fe40007810000 */
[C---:B------:R-:W-:Y:S01]  /*4310*/  FSETP.NEU.FTZ.AND P2, PT, R4.reuse, -INF , PT ;  /* 0xff8000000400780b */ /* 0x040fe20003f5d000 */
[----:B------:R-:W-:Y:S02]  /*4320*/  FMUL.FTZ R7, R4, UR14 ;  /* 0x0000000e04077c20 */ /* 0x000fe40008410000 */
[----:B------:R-:W1:Y:S03]  /*4330*/  SHFL.BFLY PT, R3, R6, 0x2, 0x1f ;  /* 0x0c401f0006037f89 */ /* 0x000e6600000e0000 */
        /* <DEDUP_REMOVED lines=15> */
[----:B------:R-:W2:Y:S01]  /*4430*/  MUFU.EX2 R27, R27 ;  /* 0x0000001b001b7308 */ /* 0x000ea20000000800 */
[--C-:B------:R-:W-:Y:S01]  /*4440*/  FFMA.FTZ R51, R51, UR14, -R10.reuse ;  /* 0x0000000e33337c23 */ /* 0x100fe2000801080a */
[----:B-1----:R-:W-:Y:S01]  /*4450*/  FMNMX.FTZ R5, R6, R3, !PT ;  /* 0x0000000306057209 */ /* 0x002fe20007810000 */
[--C-:B------:R-:W-:Y:S01]  /*4460*/  FFMA.FTZ R54, R54, UR14, -R10.reuse ;  /* 0x0000000e36367c23 */ /* 0x100fe2000801080a */
[----:B------:R-:W-:-:S03]  /*4470*/  FFMA.FTZ R55, R55, UR14, -R10 ;  /* 0x0000000e37377c23 */ /* 0x000fc6000801080a */
[----:B------:R-:W1:Y:S01]  /*4480*/  SHFL.BFLY PT, R6, R5, 0x1, 0x1f ;  /* 0x0c201f0005067f89 */ /* 0x000e6200000e0000 */
[----:B------:R-:W-:Y:S08]  /*4490*/  MUFU.EX2 R30, R30 ;  /* 0x0000001e001e7308 */ /* 0x000ff00000000800 */
[----:B------:R-:W3:Y:S01]  /*44a0*/  MUFU.EX2 R31, R31 ;  /* 0x0000001f001f7308 */ /* 0x000ee20000000800 */
[----:B--2---:R-:W-:-:S07]  /*44b0*/  F2FP.F16.F32.PACK_AB R161, R27, R26 ;  /* 0x0000001a1ba1723e */ /* 0x004fce00000000ff */
[----:B------:R-:W-:Y:S01]  /*44c0*/  MUFU.EX2 R34, R34 ;  /* 0x0000002200227308 */ /* 0x000fe20000000800 */
[----:B-1----:R-:W-:-:S07]  /*44d0*/  FMNMX.FTZ R3, R5, R6, !PT ;  /* 0x0000000605037209 */ /* 0x002fce0007810000 */
[----:B------:R-:W-:Y:S01]  /*44e0*/  MUFU.EX2 R35, R35 ;  /* 0x0000002300237308 */ /* 0x000fe20000000800 */
[----:B---3--:R-:W-:Y:S02]  /*44f0*/  F2FP.F16.F32.PACK_AB R163, R31, R30 ;  /* 0x0000001e1fa3723e */ /* 0x008fe400000000ff */
[C---:B------:R-:W-:Y:S01]  /*4500*/  FSETP.NEU.FTZ.AND P1, PT, R3.reuse, -INF , PT ;  /* 0xff8000000300780b */ /* 0x040fe20003f3d000 */
[----:B------:R-:W-:-:S04]  /*4510*/  FMUL.FTZ R5, R3, UR14 ;  /* 0x0000000e03057c20 */ /* 0x000fc80008410000 */
[----:B------:R-:W-:Y:S01]  /*4520*/  MUFU.EX2 R38, R38 ;  /* 0x0000002600267308 */ /* 0x000fe20000000800 */
[----:B------:R-:W-:Y:S02]  /*4530*/  FSEL R9, R5, RZ, P1 ;  /* 0x000000ff05097208 */ /* 0x000fe40000800000 */
[----:B------:R-:W-:-:S03]  /*4540*/  LEA.HI R5, R17, R16, RZ, 0x4 ;  /* 0x0000001011057211 */ /* 0x000fc600078f20ff */
        /* <DEDUP_REMOVED lines=20> */
[--C-:B------:R-:W-:Y:S01]  /*4690*/  FFMA.FTZ R45, R45, UR14, -R9.reuse ;  /* 0x0000000e2d2d7c23 */ /* 0x100fe20008010809 */
[----:B------:R-:W-:Y:S01]  /*46a0*/  SHF.L.U32 R15, R6, 0x6, RZ ;  /* 0x00000006060f7819 */ /* 0x000fe200000006ff */
        /* <DEDUP_REMOVED lines=13> */
[----:B------:R-:W-:-:S02]  /*4780*/  LOP3.LUT P1, RZ, R8, 0x2, RZ, 0xc0, !PT ;  /* 0x0000000208ff7812 */ /* 0x000fc4000782c0ff */
[----:B------:R-:W-:Y:S02]  /*4790*/  LOP3.LUT R14, R5, 0x8, R14, 0xf8, !PT ;  /* 0x00000008050e7812 */ /* 0x000fe400078ef80e */
[----:B------:R-:W-:Y:S02]  /*47a0*/  SHF.R.U32.HI R5, RZ, 0x3, R5 ;  /* 0x00000003ff057819 */ /* 0x000fe40000011605 */
[----:B------:R-:W-:Y:S01]  /*47b0*/  LOP3.LUT P2, RZ, R8, 0x4, RZ, 0xc0, !PT ;  /* 0x0000000408ff7812 */ /* 0x000fe2000784c0ff */
[----:B------:R-:W-:Y:S01]  /*47c0*/  MUFU.EX2 R32, R32 ;  /* 0x0000002000207308 */ /* 0x000fe20000000800 */
[----:B------:R-:W-:Y:S01]  /*47d0*/  LOP3.LUT R14, R14, R5, RZ, 0x3c, !PT ;  /* 0x000000050e0e7212 */ /* 0x000fe200078e3cff */
[----:B------:R-:W-:Y:S01]  /*47e0*/  FADD.FTZ R5, R26, R27 ;  /* 0x0000001b1a057221 */ /* 0x000fe20000010000 */
[----:B-1----:R-:W-:Y:S02]  /*47f0*/  F2FP.F16.F32.PACK_AB R160, R25, R24 ;  /* 0x0000001819a0723e */ /* 0x002fe400000000ff */
[----:B------:R-:W-:Y:S01]  /*4800*/  IADD3 R14, R14, R15, R7 ;  /* 0x0000000f0e0e7210 */ /* 0x000fe20007ffe007 */
[----:B------:R-:W-:Y:S01]  /*4810*/  FADD.FTZ R6, R30, R5 ;  /* 0x000000051e067221 */ /* 0x000fe20000010000 */
[----:B------:R-:W-:Y:S01]  /*4820*/  F2FP.F16.F32.PACK_AB R157, R35, R34 ;  /* 0x00000022239d723e */ /* 0x000fe200000000ff */
[----:B------:R-:W1:Y:S01]  /*4830*/  MUFU.EX2 R33, R33 ;  /* 0x0000002100217308 */ /* 0x000e620000000800 */
[----:B------:R-:W-:Y:S01]  /*4840*/  LEA R10, R14, UR39, 0x1 ;  /* 0x000000270e0a7c11 */ /* 0x000fe2000f8e08ff */
[----:B------:R-:W-:Y:S01]  /*4850*/  FADD.FTZ R5, R31, R6 ;  /* 0x000000061f057221 */ /* 0x000fe20000010000 */
[----:B--2---:R-:W-:-:S02]  /*4860*/  F2FP.F16.F32.PACK_AB R162, R29, R28 ;  /* 0x0000001c1da2723e */ /* 0x004fc400000000ff */
[----:B------:R-:W-:Y:S01]  /*4870*/  IADD3 R9, R10, 0x26840, RZ ;  /* 0x000268400a097810 */ /* 0x000fe20007ffe0ff */
        /* <DEDUP_REMOVED lines=9> */
[----:B-1----:R-:W-:Y:S02]  /*4910*/  F2FP.F16.F32.PACK_AB R156, R33, R32 ;  /* 0x00000020219c723e */ /* 0x002fe400000000ff */
[----:B------:R-:W-:-:S04]  /*4920*/  FADD.FTZ R6, R32, R5 ;  /* 0x0000000520067221 */ /* 0x000fc80000010000 */
[----:B------:R-:W-:Y:S01]  /*4930*/  FADD.FTZ R5, R33, R6 ;  /* 0x0000000621057221 */ /* 0x000fe20000010000 */
[----:B------:R-:W1:Y:S03]  /*4940*/  MUFU.EX2 R37, R37 ;  /* 0x0000002500257308 */ /* 0x000e660000000800 */
[----:B--2---:R-:W-:-:S05]  /*4950*/  FADD.FTZ R6, R36, R5 ;  /* 0x0000000524067221 */ /* 0x004fca0000010000 */
[----:B------:R-:W2:Y:S01]  /*4960*/  MUFU.EX2 R42, R42 ;  /* 0x0000002a002a7308 */ /* 0x000ea20000000800 */
[C---:B----4-:R-:W-:Y:S01]  /*4970*/  FADD.FTZ R7, R39.reuse, R8 ;  /* 0x0000000827077221 */ /* 0x050fe20000010000 */
[----:B------:R-:W-:-:S06]  /*4980*/  F2FP.F16.F32.PACK_AB R159, R39, R38 ;  /* 0x00000026279f723e */ /* 0x000fcc00000000ff */
[----:B------:R-:W4:Y:S01]  /*4990*/  MUFU.EX2 R40, R40 ;  /* 0x0000002800287308 */ /* 0x000f220000000800 */
[C---:B-1----:R-:W-:Y:S01]  /*49a0*/  FADD.FTZ R5, R37.reuse, R6 ;  /* 0x0000000625057221 */ /* 0x042fe20000010000 */
[----:B------:R-:W-:-:S06]  /*49b0*/  F2FP.F16.F32.PACK_AB R158, R37, R36 ;  /* 0x00000024259e723e */ /* 0x000fcc00000000ff */
[----:B------:R-:W1:Y:S01]  /*49c0*/  MUFU.EX2 R43, R43 ;  /* 0x0000002b002b7308 */ /* 0x000e620000000800 */
[----:B--2---:R-:W-:Y:S01]  /*49d0*/  FADD.FTZ R8, R42, R7 ;  /* 0x000000072a087221 */ /* 0x004fe20000010000 */
[----:B------:R-:W-:-:S05]  /*49e0*/  IMAD.MOV.U32 R7, RZ, RZ, 0x20 ;  /* 0x00000020ff077424 */ /* 0x000fca00078e00ff */
[----:B------:R-:W-:Y:S01]  /*49f0*/  SEL R7, R7, 0xffffffe0, !P1 ;  /* 0xffffffe007077807 */ /* 0x000fe20004800000 */
[----:B------:R-:W2:Y:S01]  /*4a00*/  MUFU.EX2 R41, R41 ;  /* 0x0000002900297308 */ /* 0x000ea20000000800 */
[----:B----4-:R-:W-:-:S07]  /*4a10*/  FADD.FTZ R6, R40, R5 ;  /* 0x0000000528067221 */ /* 0x010fce0000010000 */
[----:B------:R-:W4:Y:S01]  /*4a20*/  MUFU.EX2 R46, R46 ;  /* 0x0000002e002e7308 */ /* 0x000f220000000800 */
[C---:B-1----:R-:W-:Y:S01]  /*4a30*/  FADD.FTZ R15, R43.reuse, R8 ;  /* 0x000000082b0f7221 */ /* 0x042fe20000010000 */
[----:B------:R-:W-:Y:S01]  /*4a40*/  VIADD R8, R10, 0x26800 ;  /* 0x000268000a087836 */ /* 0x000fe20000000000 */
[----:B------:R-:W-:-:S03]  /*4a50*/  F2FP.F16.F32.PACK_AB R153, R43, R42 ;  /* 0x0000002a2b99723e */ /* 0x000fc600000000ff */
[C---:B------:R-:W-:Y:S02]  /*4a60*/  @P2 VIADD R9, R8.reuse, 0xffffffc0 ;  /* 0xffffffc008092836 */ /* 0x040fe40000000000 */
[----:B------:R-:W1:Y:S01]  /*4a70*/  MUFU.EX2 R44, R44 ;  /* 0x0000002c002c7308 */ /* 0x000e620000000800 */
[C---:B--2---:R-:W-:Y:S01]  /*4a80*/  FADD.FTZ R5, R41.reuse, R6 ;  /* 0x0000000629057221 */ /* 0x044fe20000010000 */
[----:B------:R-:W-:Y:S01]  /*4a90*/  IMAD.IADD R8, R8, 0x1, R7 ;  /* 0x0000000108087824 */ /* 0x000fe200078e0207 */
[----:B------:R-:W-:Y:S02]  /*4aa0*/  F2FP.F16.F32.PACK_AB R152, R41, R40 ;  /* 0x000000282998723e */ /* 0x000fe400000000ff */
[----:B------:R-:W-:Y:S02]  /*4ab0*/  IADD3 R7, R7, R9, RZ ;  /* 0x0000000907077210 */ /* 0x000fe40007ffe0ff */
[----:B------:R3:W-:Y:S01]  /*4ac0*/  STSM.16.M88.4 [R8], R156 ;  /* 0x0000009c08007844 */ /* 0x0007e20000000200 */
[----:B------:R-:W2:Y:S01]  /*4ad0*/  MUFU.EX2 R47, R47 ;  /* 0x0000002f002f7308 */ /* 0x000ea20000000800 */
[----:B----4-:R-:W-:-:S07]  /*4ae0*/  FADD.FTZ R14, R46, R15 ;  /* 0x0000000f2e0e7221 */ /* 0x010fce0000010000 */
[----:B------:R-:W4:Y:S01]  /*4af0*/  MUFU.EX2 R45, R45 ;  /* 0x0000002d002d7308 */ /* 0x000f220000000800 */
[----:B-1----:R-:W-:-:S07]  /*4b00*/  FADD.FTZ R6, R44, R5 ;  /* 0x000000052c067221 */ /* 0x002fce0000010000 */
[----:B------:R-:W-:Y:S01]  /*4b10*/  MUFU.EX2 R50, R50 ;  /* 0x0000003200327308 */ /* 0x000fe20000000800 */
[C---:B--2---:R-:W-:Y:S01]  /*4b20*/  F2FP.F16.F32.PACK_AB R155, R47.reuse, R46 ;  /* 0x0000002e2f9b723e */ /* 0x044fe200000000ff */
[----:B------:R-:W-:-:S06]  /*4b30*/  FADD.FTZ R47, R47, R14 ;  /* 0x0000000e2f2f7221 */ /* 0x000fcc0000010000 */
[----:B------:R-:W1:Y:S01]  /*4b40*/  MUFU.EX2 R51, R51 ;  /* 0x0000003300337308 */ /* 0x000e620000000800 */
[C---:B----4-:R-:W-:Y:S01]  /*4b50*/  F2FP.F16.F32.PACK_AB R154, R45.reuse, R44 ;  /* 0x0000002c2d9a723e */ /* 0x050fe200000000ff */
        /* <DEDUP_REMOVED lines=9> */
[----:B--2---:R-:W-:Y:S01]  /*4bf0*/  F2FP.F16.F32.PACK_AB R164, R49, R48 ;  /* 0x0000003031a4723e */ /* 0x004fe200000000ff */
[----:B------:R-:W-:-:S04]  /*4c00*/  FADD.FTZ R48, R48, R45 ;  /* 0x0000002d30307221 */ /* 0x000fc80000010000 */
[----:B------:R-:W-:Y:S02]  /*4c10*/  FADD.FTZ R49, R49, R48 ;  /* 0x0000003031317221 */ /* 0x000fe40000010000 */
[----:B------:R-:W2:Y:S01]  /*4c20*/  MUFU.EX2 R53, R53 ;  /* 0x0000003500357308 */ /* 0x000ea20000000800 */
[----:B-1----:R-:W-:-:S07]  /*4c30*/  FADD.FTZ R6, R54, R51 ;  /* 0x0000003336067221 */ /* 0x002fce0000010000 */
[----:B------:R-:W1:Y:S01]  /*4c40*/  MUFU.EX2 R55, R55 ;  /* 0x0000003700377308 */ /* 0x000e620000000800 */
[----:B--2---:R-:W-:Y:S01]  /*4c50*/  F2FP.F16.F32.PACK_AB R166, R53, R52 ;  /* 0x0000003435a6723e */ /* 0x004fe200000000ff */
[----:B------:R-:W-:-:S04]  /*4c60*/  FADD.FTZ R52, R52, R49 ;  /* 0x0000003134347221 */ /* 0x000fc80000010000 */
[----:B------:R-:W-:Y:S01]  /*4c70*/  FADD.FTZ R5, R53, R52 ;  /* 0x0000003435057221 */ /* 0x000fe20000010000 */
[C---:B-1----:R-:W-:Y:S01]  /*4c80*/  F2FP.F16.F32.PACK_AB R167, R55.reuse, R54 ;  /* 0x0000003637a7723e */ /* 0x042fe200000000ff */
[----:B------:R-:W-:-:S04]  /*4c90*/  FADD.FTZ R6, R55, R6 ;  /* 0x0000000637067221 */ /* 0x000fc80000010000 */
[----:B------:R3:W-:Y:S01]  /*4ca0*/  STSM.16.M88.4 [R7], R164 ;  /* 0x000000a407007844 */ /* 0x0007e20000000200 */
[----:B------:R-:W-:Y:S05]  /*4cb0*/  @!P0 BRA `(.L_x_7277) ;  /* 0x0000000000048947 */ /* 0x000fea0003800000 */
[----:B------:R-:W-:Y:S01]  /*4cc0*/  BPT.TRAP 0x1 ;  /* 0x000000040000795c */ /* 0x000fe20000300000 */
.L_x_7277:
[----:B------:R1:W2:Y:S01]  /*4cd0*/  SYNCS.PHASECHK.TRANS64.TRYWAIT P1, [UR39+0x28c50], R13 ;  /* 0x028c500dff0075a7 */ /* 0x0002a20008020167 */
[----:B------:R-:W-:Y:S05]  /*4ce0*/  @!P0 BRA `(.L_x_7278) ;  /* 0x0000000000048947 */ /* 0x000fea0003800000 */
[----:B------:R-:W-:Y:S01]  /*4cf0*/  BPT.TRAP 0x1 ;  /* 0x000000040000795c */ /* 0x000fe20000300000 */
.L_x_7278:
[----:B--2---:R-:W-:Y:S05]  /*4d00*/  @P1 BRA `(.L_x_7279) ;  /* 0x0000000000081947 */ /* 0x004fea0003800000 */
[----:B------:R-:W2:Y:S02]  /*4d10*/  SYNCS.PHASECHK.TRANS64.TRYWAIT P1, [UR39+0x28c50], R13 ;  /* 0x028c500dff0075a7 */ /* 0x000ea40008020167 */
[----:B--2---:R-:W-:Y:S05]  /*4d20*/  @!P1 BRA `(.L_x_7280) ;  /* 0x000000a400c89947 */ /* 0x004fea0003800000 */
.L_x_7279:
        /* <DEDUP_REMOVED lines=36> */
.L_x_7281:
[----:B------:R-:W4:Y:S01]  /*4f70*/  S2UR UR4, SR_CTAID.X ;  /* 0x00000000000479c3 */ /* 0x000f220000002500 */
[----:B------:R-:W-:Y:S02]  /*4f80*/  UISETP.NE.AND UP0, UPT, UR45, URZ, UPT ;  /* 0x0000003f2d00728c */ /* 0x000fe4000bf05270 */
[----:B------:R-:W-:Y:S02]  /*4f90*/  UIMAD UR7, UR41, UR7, -UR6 ;  /* 0x00000007290772a4 */ /* 0x000fe4000f8e0a06 */
[----:B------:R-:W-:-:S07]  /*4fa0*/  UIADD3 UR25, UR46, -0x2, URZ ;  /* 0xfffffffe2e197890 */ /* 0x000fce000fffe03f */
[----:B------:R-:W-:Y:S01]  /*4fb0*/  @UP0 ULDC UR11, c[0x0][0x450] ;  /* 0x00011400000b0ab9 */ /* 0x000fe20000000800 */
[----:B----4-:R-:W-:-:S03]  /*4fc0*/  USHF.L.U32 UR10, UR4, 0x6, URZ ;  /* 0x00000006040a7899 */ /* 0x010fc6000800063f */
[----:B------:R-:W-:Y:S02]  /*4fd0*/  @UP0 ULDC UR4, c[0x0][0x44c] ;  /* 0x0001130000040ab9 */ /* 0x000fe40000000800 */
[----:B------:R-:W-:Y:S02]  /*4fe0*/  UIMAD.WIDE.U32 UR4, UR10, UR4, URZ ;  /* 0x000000040a0472a5 */ /* 0x000fe4000f8e003f */
[----:B------:R-:W-:Y:S02]  /*4ff0*/  UMOV UR6, UR10 ;  /* 0x0000000a00067c82 */ /* 0x000fe40008000000 */
[----:B------:R-:W-:Y:S02]  /*5000*/  @UP0 USHF.R.U32.HI UR6, URZ, UR11, UR5 ;  /* 0x0000000b3f060299 */ /* 0x000fe40008011605 */
[----:B------:R-:W-:Y:S02]  /*5010*/  UIADD3 UR5, UR39, 0x28c60, URZ ;  /* 0x00028c6027057890 */ /* 0x000fe4000fffe03f */
[----:B------:R-:W-:-:S02]  /*5020*/  UIADD3 UR6, UR7, UR6, URZ ;  /* 0x0000000607067290 */ /* 0x000fc4000fffe03f */
[----:B------:R-:W-:Y:S02]  /*5030*/  UPRMT UR5, UR44, 0x654, UR5 ;  /* 0x000006542c057896 */ /* 0x000fe40008000005 */
[----:B------:R-:W-:-:S04]  /*5040*/  USHF.R.S32.HI UR4, URZ, 0x1f, UR6 ;  /* 0x0000001f3f047899 */ /* 0x000fc80008011406 */
[----:B------:R-:W-:-:S03]  /*5050*/  ULEA.HI UR4, UR4, UR6, URZ, 0x6 ;  /* 0x0000000604047291 */ /* 0x000fc6000f8f303f */
[----:B------:R-:W-:Y:S01]  /*5060*/  SYNCS.ARRIVE.TRANS64.RED.A1T0 RZ, [UR5], RZ ;  /* 0x000000ffffff79a7 */ /* 0x000fe20008100405 */
[----:B------:R-:W-:Y:S01]  /*5070*/  USHF.R.S32.HI UR4, URZ, 0x6, UR4 ;  /* 0x000000063f047899 */ /* 0x000fe20008011404 */
[----:B------:R-:W-:-:S03]  /*5080*/  UMOV UR5, URZ ;  /* 0x0000003f00057c82 */ /* 0x000fc60008000000 */
[----:B------:R-:W-:-:S04]  /*5090*/  UISETP.LT.AND UP0, UPT, UR40, UR4, UPT ;  /* 0x000000042800728c */ /* 0x000fc8000bf01270 */
[----:B------:R-:W-:-:S03]  /*50a0*/  USEL UR7, UR40, UR4, !UP0 ;  /* 0x0000000428077287 */ /* 0x000fc6000c000000 */
[----:B------:R-:W-:Y:S01]  /*50b0*/  UMOV UR4, URZ ;  /* 0x0000003f00047c82 */ /* 0x000fe20008000000 */
[----:B------:R-:W-:-:S06]  /*50c0*/  UISETP.GE.AND UP0, UPT, UR25, UR7, UPT ;  /* 0x000000071900728c */ /* 0x000fcc000bf06270 */
[----:B------:R-:W-:-:S13]  /*50d0*/  PLOP3.LUT P1, PT, PT, PT, UP0, 0x80, 0x0 ;  /* 0x000000000000781c */ /* 0x000fda0003f2f008 */
[----:B------:R-:W-:Y:S05]  /*50e0*/  @!P1 BRA `(.L_x_7282) ;  /* 0x0000001c009c9947 */ /* 0x000fea0003800000 */
[----:B------:R-:W-:Y:S01]  /*50f0*/  IMAD.MOV.U32 R15, RZ, RZ, R4 ;  /* 0x000000ffff0f7224 */ /* 0x000fe200078e0004 */
[----:B------:R-:W-:Y:S01]  /*5100*/  UMOV UR5, URZ ;  /* 0x0000003f00057c82 */ /* 0x000fe20008000000 */
[----:B--2---:R-:W-:Y:S01]  /*5110*/  IMAD.MOV.U32 R14, RZ, RZ, R3 ;  /* 0x000000ffff0e7224 */ /* 0x004fe200078e0003 */
[----:B------:R-:W-:Y:S01]  /*5120*/  UMOV UR6, URZ ;  /* 0x0000003f00067c82 */ /* 0x000fe20008000000 */
[----:B------:R-:W-:Y:S01]  /*5130*/  ULDC UR29, c[0x0][0x288] ;  /* 0x0000a200001d7ab9 */ /* 0x000fe20000000800 */
[----:B------:R-:W-:Y:S01]  /*5140*/  ULDC UR28, c[0x0][0x2f0] ;  /* 0x0000bc00001c7ab9 */ /* 0x000fe20000000800 */
[----:B------:R-:W-:-:S05]  /*5150*/  ULDC UR26, c[0x0][0x988] ;  /* 0x00026200001a7ab9 */ /* 0x000fca0000000800 */
.L_x_7293:
[----:B------:R-:W-:-:S04]  /*5160*/  UIADD3 UR4, UR6, 0x1, URZ ;  /* 0x0000000106047890 */ /* 0x000fc8000fffe03f */
[----:B------:R-:W-:-:S04]  /*5170*/  UISETP.NE.AND UP0, UPT, UR4, 0x2, UPT ;  /* 0x000000020400788c */ /* 0x000fc8000bf05270 */
[----:B------:R-:W-:Y:S02]  /*5180*/  USEL UR10, URZ, 0x1, UP0 ;  /* 0x000000013f0a7887 */ /* 0x000fe40008000000 */
[----:B------:R-:W-:Y:S02]  /*5190*/  USEL UR4, UR4, URZ, UP0 ;  /* 0x0000003f04047287 */ /* 0x000fe40008000000 */
[----:B------:R-:W-:Y:S01]  /*51a0*/  ULOP3.LUT UR5, UR5, UR10, URZ, 0x3c, !UPT ;  /* 0x0000000a05057292 */ /* 0x000fe2000f8e3c3f */
[----:B------:R-:W-:Y:S11]  /*51b0*/  @!P0 BRA `(.L_x_7283) ;  /* 0x0000000000048947 */ /* 0x000ff60003800000 */
[----:B------:R-:W-:Y:S01]  /*51c0*/  BPT.TRAP 0x1 ;  /* 0x000000040000795c */ /* 0x000fe20000300000 */
.L_x_7283:
[----:B------:R-:W-:Y:S01]  /*51d0*/  ULEA UR27, UR4, UR39, 0x3 ;  /* 0x00000027041b7291 */ /* 0x000fe2000f8e183f */
[----:B01----:R-:W-:-:S04]  /*51e0*/  MOV R13, UR5 ;  /* 0x00000005000d7c02 */ /* 0x003fc80008000f00 */
[----:B------:R-:W-:-:S04]  /*51f0*/  SHF.L.U32 R13, R13, 0x1f, RZ ;  /* 0x0000001f0d0d7819 */ /* 0x000fc800000006ff */
[----:B------:R0:W1:Y:S01]  /*5200*/  SYNCS.PHASECHK.TRANS64.TRYWAIT P1, [UR27+0x28c30], R13 ;  /* 0x028c300dff0075a7 */ /* 0x000062000802015b */
[----:B------:R-:W-:Y:S05]  /*5210*/  @!P0 BRA `(.L_x_7284) ;  /* 0x0000000000048947 */ /* 0x000fea0003800000 */
[----:B------:R-:W-:Y:S01]  /*5220*/  BPT.TRAP 0x1 ;  /* 0x000000040000795c */ /* 0x000fe20000300000 */
.L_x_7284:
[----:B-1----:R-:W-:Y:S05]  /*5230*/  @P1 BRA `(.L_x_7285) ;  /* 0x0000000000081947 */ /* 0x002fea0003800000 */
[----:B------:R-:W1:Y:S02]  /*5240*/  SYNCS.PHASECHK.TRANS64.TRYWAIT P1, [UR27+0x28c30], R13 ;  /* 0x028c300dff0075a7 */ /* 0x000e64000802015b */
[----:B-1----:R-:W-:Y:S05]  /*5250*/  @!P1 BRA `(.L_x_7286) ;  /* 0x000000a000949947 */ /* 0x002fea0003800000 */
.L_x_7285:
        /* <DEDUP_REMOVED lines=22> */
.L_x_7287:
[----:B------:R-:W-:Y:S01]  /*53c0*/  UISETP.NE.AND UP0, UPT, UR45, URZ, UPT ;  /* 0x0000003f2d00728c */ /* 0x000fe2000bf05270 */
[----:B------:R-:W-:Y:S01]  /*53d0*/  IMAD.MOV.U32 R3, RZ, RZ, R11 ;  /* 0x000000ffff037224 */ /* 0x000fe200078e000b */
[----:B------:R-:W-:Y:S01]  /*53e0*/  UMOV UR14, UR26 ;  /* 0x0000001a000e7c82 */ /* 0x000fe20008000000 */
[----:B------:R-:W-:-:S03]  /*53f0*/  IMAD.U32 R19, RZ, RZ, UR28 ;  /* 0x0000001cff137e24 */ /* 0x000fc6000f8e00ff */
[----:B------:R-:W-:Y:S02]  /*5400*/  PLOP3.LUT P1, PT, PT, PT, UP0, 0x80, 0x0 ;  /* 0x000000000000781c */ /* 0x000fe40003f2f008 */
[----:B------:R-:W-:-:S03]  /*5410*/  PLOP3.LUT P2, PT, PT, PT, UP0, 0x80, 0x0 ;  /* 0x000000000000781c */ /* 0x000fc60003f4f008 */
[----:B------:R-:W-:-:S08]  /*5420*/  @UP0 ULDC UR10, c[0x0][0x44c] ;  /* 0x00011300000a0ab9 */ /* 0x000fd00000000800 */
[----:B-1----:R-:W-:Y:S01]  /*5430*/  @P1 IMAD.HI.U32 R4, R11, UR10, RZ ;  /* 0x0000000a0b041c27 */ /* 0x002fe2000f8e00ff */
[----:B------:R-:W-:-:S04]  /*5440*/  @UP0 ULDC UR10, c[0x0][0x450] ;  /* 0x00011400000a0ab9 */ /* 0x000fc80000000800 */
[----:B------:R-:W-:Y:S01]  /*5450*/  @P2 SHF.R.U32.HI R3, RZ, UR10, R4 ;  /* 0x0000000aff032c19 */ /* 0x000fe20008011604 */
[----:B------:R-:W-:Y:S02]  /*5460*/  UMOV UR10, 0xffffffc0 ;  /* 0xffffffc0000a7882 */ /* 0x000fe40000000000 */
[----:B------:R-:W-:Y:S02]  /*5470*/  UIMAD UR10, UR25, UR10, 0x1 ;  /* 0x00000001190a74a4 */ /* 0x000fe4000f8e020a */
[----:B------:R-:W1:Y:S04]  /*5480*/  SHFL.IDX PT, R17, R3, 0x1, 0x1c1f ;  /* 0x003c1f0003117f89 */ /* 0x000e6800000e0000 */
[----:B------:R-:W-:Y:S01]  /*5490*/  IADD3 R4, -R12, UR10, RZ ;  /* 0x0000000a0c047c10 */ /* 0x000fe2000fffe1ff */
[----:B------:R-:W2:Y:S01]  /*54a0*/  SHFL.IDX PT, R3, R3, RZ, 0x1c1f ;  /* 0x001c1fff03037589 */ /* 0x000ea200000e0000 */
[----:B------:R-:W-:-:S03]  /*54b0*/  UIADD3 UR10, UR27, 0x28c40, URZ ;  /* 0x00028c401b0a7890 */ /* 0x000fc6000fffe03f */
[----:B------:R-:W-:Y:S01]  /*54c0*/  IMAD R4, R19, UR41, R4 ;  /* 0x0000002913047c24 */ /* 0x000fe2000f8e0204 */
[----:B------:R-:W-:-:S09]  /*54d0*/  UPRMT UR10, UR44, 0x654, UR10 ;  /* 0x000006542c0a7896 */ /* 0x000fd2000800000a */
[----:B------:R-:W-:Y:S01]  /*54e0*/  SYNCS.ARRIVE.TRANS64.RED.A1T0 RZ, [UR10], RZ ;  /* 0x000000ffffff79a7 */ /* 0x000fe2000810040a */
[----:B-1----:R-:W-:-:S04]  /*54f0*/  IADD3 R17, R17, -UR29, R4 ;  /* 0x8000001d11117c10 */ /* 0x002fc8000fffe004 */
[C---:B------:R-:W-:Y:S02]  /*5500*/  ISETP.GT.AND P1, PT, R17.reuse, RZ, PT ;  /* 0x000000ff1100720c */ /* 0x040fe40003f24270 */
[C---:B------:R-:W-:Y:S02]  /*5510*/  ISETP.GT.AND P2, PT, R17.reuse, 0x1, PT ;  /* 0x000000011100780c */ /* 0x040fe40003f44270 */
        /* <DEDUP_REMOVED lines=44> */
[----:B------:R-:W-:-:S04]  /*57e0*/  FMNMX.FTZ R16, R182, R17, !PT ;  /* 0x00000011b6107209 */ /* 0x000fc80007810000 */
[----:B------:R-:W-:Y:S02]  /*57f0*/  FMNMX.FTZ R18, R183, R16, !PT ;  /* 0x00000010b7127209 */ /* 0x000fe40007810000 */
[----:B--2---:R-:W-:-:S03]  /*5800*/  IADD3 R16, R3, -UR29, R4 ;  /* 0x8000001d03107c10 */ /* 0x004fc6000fffe004 */
[----:B------:R-:W1:Y:S01]  /*5810*/  SHFL.BFLY PT, R19, R18, 0x2, 0x1f ;  /* 0x0c401f0012137f89 */ /* 0x000e6200000e0000 */
        /* <DEDUP_REMOVED lines=71> */
[----:B-1----:R-:W-:Y:S01]  /*5c90*/  FMNMX.FTZ R152, R3, R152, !PT ;  /* 0x0000009803987209 */ /* 0x002fe20007810000 */
[----:B------:R-:W-:Y:S01]  /*5ca0*/  MUFU.EX2 R22, R22 ;  /* 0x0000001600167308 */ /* 0x000fe20000000800 */
[----:B------:R-:W-:-:S03]  /*5cb0*/  FFMA.FTZ R16, R183, UR14, -R16 ;  /* 0x0000000eb7107c23 */ /* 0x000fc60008010810 */
[----:B------:R-:W1:Y:S04]  /*5cc0*/  SHFL.BFLY PT, R3, R152, 0x1, 0x1f ;  /* 0x0c201f0098037f89 */ /* 0x000e6800000e0000 */
[----:B------:R-:W-:Y:S08]  /*5cd0*/  MUFU.EX2 R155, R155 ;  /* 0x0000009b009b7308 */ /* 0x000ff00000000800 */
[----:B------:R-:W-:Y:S08]  /*5ce0*/  MUFU.EX2 R20, R20 ;  /* 0x0000001400147308 */ /* 0x000ff00000000800 */
[----:B------:R-:W-:Y:S01]  /*5cf0*/  MUFU.EX2 R18, R18 ;  /* 0x0000001200127308 */ /* 0x000fe20000000800 */
[----:B-1----:R-:W-:-:S04]  /*5d00*/  FMNMX.FTZ R3, R152, R3, !PT ;  /* 0x0000000398037209 */ /* 0x002fc80007810000 */
[C---:B------:R-:W-:Y:S01]  /*5d10*/  FSETP.NEU.FTZ.AND P1, PT, R3.reuse, -INF , PT ;  /* 0xff8000000300780b */ /* 0x040fe20003f3d000 */
[----:B------:R-:W-:Y:S02]  /*5d20*/  FMUL.FTZ R152, R3, UR14 ;  /* 0x0000000e03987c20 */ /* 0x000fe40008410000 */
[----:B------:R-:W-:Y:S03]  /*5d30*/  MUFU.EX2 R21, R21 ;  /* 0x0000001500157308 */ /* 0x000fe60000000800 */
[----:B------:R-:W-:-:S05]  /*5d40*/  FSEL R178, R152, RZ, P1 ;  /* 0x000000ff98b27208 */ /* 0x000fca0000800000 */
[----:B------:R-:W-:Y:S01]  /*5d50*/  MUFU.EX2 R159, R159 ;  /* 0x0000009f009f7308 */ /* 0x000fe20000000800 */
[--C-:B------:R-:W-:Y:S01]  /*5d60*/  FFMA.FTZ R154, R156, UR14, -R178.reuse ;  /* 0x0000000e9c9a7c23 */ /* 0x100fe200080108b2 */
[--C-:B------:R-:W-:Y:S01]  /*5d70*/  FFMA.FTZ R156, R160, UR14, -R178.reuse ;  /* 0x0000000ea09c7c23 */ /* 0x100fe200080108b2 */
[--C-:B------:R-:W-:Y:S01]  /*5d80*/  FFMA.FTZ R153, R153, UR14, -R178.reuse ;  /* 0x0000000e99997c23 */ /* 0x100fe200080108b2 */
[----:B------:R-:W-:Y:S01]  /*5d90*/  FSEL R160, R4, RZ, P4 ;  /* 0x000000ff04a07208 */ /* 0x000fe20002000000 */
[--C-:B------:R-:W-:Y:S01]  /*5da0*/  FFMA.FTZ R152, R17, UR14, -R178.reuse ;  /* 0x0000000e11987c23 */ /* 0x100fe200080108b2 */
[--C-:B------:R-:W-:Y:S01]  /*5db0*/  FFMA.FTZ R17, R157, UR14, -R178.reuse ;  /* 0x0000000e9d117c23 */ /* 0x100fe200080108b2 */
[--C-:B------:R-:W-:Y:S01]  /*5dc0*/  FFMA.FTZ R157, R161, UR14, -R178.reuse ;  /* 0x0000000ea19d7c23 */ /* 0x100fe200080108b2 */
[----:B------:R1:W-:Y:S01]  /*5dd0*/  MUFU.EX2 R175, R153 ;  /* 0x0000009900af7308 */ /* 0x0003e20000000800 */
[--C-:B------:R-:W-:Y:S01]  /*5de0*/  FFMA.FTZ R161, R165, UR14, -R178.reuse ;  /* 0x0000000ea5a17c23 */ /* 0x100fe200080108b2 */
[----:B------:R-:W-:Y:S01]  /*5df0*/  MOV R165, UR6 ;  /* 0x0000000600a57c02 */ /* 0x000fe20008000f00 */
[--C-:B------:R-:W-:Y:S01]  /*5e00*/  FFMA.FTZ R158, R164, UR14, -R178.reuse ;  /* 0x0000000ea49e7c23 */ /* 0x100fe200080108b2 */
[--C-:B------:R-:W-:Y:S01]  /*5e10*/  FFMA.FTZ R169, R169, UR14, -R178.reuse ;  /* 0x0000000ea9a97c23 */ /* 0x100fe200080108b2 */
[--C-:B------:R-:W-:Y:S01]  /*5e20*/  FFMA.FTZ R172, R172, UR14, -R178.reuse ;  /* 0x0000000eacac7c23 */ /* 0x100fe200080108b2 */
[--C-:B------:R-:W-:Y:S01]  /*5e30*/  FFMA.FTZ R173, R173, UR14, -R178.reuse ;  /* 0x0000000eadad7c23 */ /* 0x100fe200080108b2 */
[--C-:B------:R-:W-:Y:S01]  /*5e40*/  FFMA.FTZ R176, R176, UR14, -R178.reuse ;  /* 0x0000000eb0b07c23 */ /* 0x100fe200080108b2 */
[----:B------:R-:W-:Y:S01]  /*5e50*/  MUFU.EX2 R152, R152 ;  /* 0x0000009800987308 */ /* 0x000fe20000000800 */
[----:B-1----:R-:W-:Y:S01]  /*5e60*/  FADD.FTZ R153, -R160, R15 ;  /* 0x0000000fa0997221 */ /* 0x002fe20000010100 */
[----:B------:R-:W-:Y:S01]  /*5e70*/  FSEL R15, R3, RZ, P1 ;  /* 0x000000ff030f7208 */ /* 0x000fe20000800000 */
[--C-:B------:R-:W-:Y:S01]  /*5e80*/  FFMA.FTZ R160, R168, UR14, -R178.reuse ;  /* 0x0000000ea8a07c23 */ /* 0x100fe200080108b2 */
[----:B------:R-:W-:Y:S01]  /*5e90*/  ISETP.NE.AND P1, PT, R2, RZ, PT ;  /* 0x000000ff0200720c */ /* 0x000fe20003f25270 */
[----:B------:R-:W-:Y:S01]  /*5ea0*/  FMUL.FTZ R153, R153, UR14 ;  /* 0x0000000e99997c20 */ /* 0x000fe20008410000 */
[----:B------:R-:W-:Y:S01]  /*5eb0*/  FFMA.FTZ R177, R177, UR14, -R178 ;  /* 0x0000000eb1b17c23 */ /* 0x000fe200080108b2 */
[----:B------:R-:W-:Y:S01]  /*5ec0*/  FADD.FTZ R15, -R15, R14 ;  /* 0x0000000e0f0f7221 */ /* 0x000fe20000010100 */
[----:B------:R-:W-:Y:S01]  /*5ed0*/  MUFU.EX2 R154, R154 ;  /* 0x0000009a009a7308 */ /* 0x000fe20000000800 */
[--C-:B------:R-:W-:Y:S01]  /*5ee0*/  FFMA.FTZ R180, R180, UR14, -R178.reuse ;  /* 0x0000000eb4b47c23 */ /* 0x100fe200080108b2 */
[----:B------:R-:W-:Y:S01]  /*5ef0*/  FFMA.FTZ R178, R181, UR14, -R178 ;  /* 0x0000000eb5b27c23 */ /* 0x000fe200080108b2 */
[----:B------:R-:W-:-:S05]  /*5f00*/  FMUL.FTZ R15, R15, UR14 ;  /* 0x0000000e0f0f7c20 */ /* 0x000fca0008410000 */
[----:B------:R-:W1:Y:S08]  /*5f10*/  MUFU.EX2 R14, R153 ;  /* 0x00000099000e7308 */ /* 0x000e700000000800 */
[----:B------:R-:W2:Y:S08]  /*5f20*/  MUFU.EX2 R15, R15 ;  /* 0x0000000f000f7308 */ /* 0x000eb00000000800 */
[----:B------:R-:W3:Y:S01]  /*5f30*/  MUFU.EX2 R17, R17 ;  /* 0x0000001100117308 */ /* 0x000ee20000000800 */
[----:B-1----:R-:W-:Y:S01]  /*5f40*/  FFMA.FTZ R153, R14, R6, R19 ;  /* 0x000000060e997223 */ /* 0x002fe20000010013 */
[-C--:B------:R-:W-:Y:S01]  /*5f50*/  FMUL.FTZ R26, R26, R14.reuse ;  /* 0x0000000e1a1a7220 */ /* 0x080fe20000410000 */
[-C--:B------:R-:W-:Y:S01]  /*5f60*/  FMUL.FTZ R27, R27, R14.reuse ;  /* 0x0000000e1b1b7220 */ /* 0x080fe20000410000 */
[-C--:B------:R-:W-:Y:S01]  /*5f70*/  FMUL.FTZ R30, R30, R14.reuse ;  /* 0x0000000e1e1e7220 */ /* 0x080fe20000410000 */
[----:B------:R-:W-:Y:S01]  /*5f80*/  FADD.FTZ R6, R22, R153 ;  /* 0x0000009916067221 */ /* 0x000fe20000010000 */
[-C--:B------:R-:W-:Y:S01]  /*5f90*/  FMUL.FTZ R31, R31, R14.reuse ;  /* 0x0000000e1f1f7220 */ /* 0x080fe20000410000 */
[----:B------:R-:W-:Y:S01]  /*5fa0*/  FMUL.FTZ R34, R34, R14 ;  /* 0x0000000e22227220 */ /* 0x000fe20000410000 */
[----:B------:R-:W1:Y:S01]  /*5fb0*/  MUFU.EX2 R156, R156 ;  /* 0x0000009c009c7308 */ /* 0x000e620000000800 */
[----:B--2---:R-:W-:Y:S01]  /*5fc0*/  FFMA.FTZ R164, R15, R5, R152 ;  /* 0x000000050fa47223 */ /* 0x004fe20000010098 */
[----:B------:R-:W-:-:S02]  /*5fd0*/  @!P1 IMAD R5, R165, 0x40, R0 ;  /* 0x00000040a5059824 */ /* 0x000fc400078e0200 */
[----:B------:R-:W-:Y:S01]  /*5fe0*/  FADD.FTZ R153, R155, R6 ;  /* 0x000000069b997221 */ /* 0x000fe20000010000 */
[C---:B------:R-:W-:Y:S01]  /*5ff0*/  F2FP.F16.F32.PACK_AB R155, R20.reuse, R155 ;  /* 0x0000009b149b723e */ /* 0x040fe200000000ff */
[C---:B------:R-:W-:Y:S01]  /*6000*/  FADD.FTZ R165, R175.reuse, R164 ;  /* 0x000000a4afa57221 */ /* 0x040fe20000010000 */
[----:B------:R-:W-:Y:S01]  /*6010*/  F2FP.F16.F32.PACK_AB R152, R175, R152 ;  /* 0x00000098af98723e */ /* 0x000fe200000000ff */
[----:B------:R-:W-:Y:S01]  /*6020*/  FADD.FTZ R153, R20, R153 ;  /* 0x0000009914997221 */ /* 0x000fe20000010000 */
[----:B------:R-:W2:Y:S01]  /*6030*/  MUFU.EX2 R157, R157 ;  /* 0x0000009d009d7308 */ /* 0x000ea20000000800 */
[----:B------:R-:W-:Y:S01]  /*6040*/  FADD.FTZ R164, R154, R165 ;  /* 0x000000a59aa47221 */ /* 0x000fe20000010000 */
[----:B------:R-:W-:Y:S01]  /*6050*/  @!P1 LEA R5, R5, UR39, 0x2 ;  /* 0x0000002705059c11 */ /* 0x000fe2000f8e10ff */
[----:B------:R-:W-:Y:S01]  /*6060*/  FADD.FTZ R168, R18, R153 ;  /* 0x0000009912a87221 */ /* 0x000fe20000010000 */
[C---:B---3--:R-:W-:Y:S01]  /*6070*/  F2FP.F16.F32.PACK_AB R154, R17.reuse, R154 ;  /* 0x0000009a119a723e */ /* 0x048fe200000000ff */
[----:B------:R-:W-:Y:S01]  /*6080*/  FADD.FTZ R165, R17, R164 ;  /* 0x000000a411a57221 */ /* 0x000fe20000010000 */
[-C--:B------:R-:W-:Y:S01]  /*6090*/  FMUL.FTZ R24, R24, R15.reuse ;  /* 0x0000000f18187220 */ /* 0x080fe20000410000 */
[----:B------:R-:W-:Y:S01]  /*60a0*/  FADD.FTZ R168, R21, R168 ;  /* 0x000000a815a87221 */ /* 0x000fe20000010000 */
[----:B------:R-:W3:Y:S01]  /*60b0*/  MUFU.EX2 R158, R158 ;  /* 0x0000009e009e7308 */ /* 0x000ee20000000800 */
[----:B-1----:R-:W-:Y:S01]  /*60c0*/  FADD.FTZ R6, R156, R165 ;  /* 0x000000a59c067221 */ /* 0x002fe20000010000 */
[----:B------:R-:W-:Y:S01]  /*60d0*/  @!P1 STS [R5+0x28800], R15 ;  /* 0x0288000f05009388 */ /* 0x000fe20000000800 */
[-C--:B------:R-:W-:Y:S01]  /*60e0*/  FMUL.FTZ R25, R25, R15.reuse ;  /* 0x0000000f19197220 */ /* 0x080fe20000410000 */
[-C--:B------:R-:W-:Y:S01]  /*60f0*/  FMUL.FTZ R28, R28, R15.reuse ;  /* 0x0000000f1c1c7220 */ /* 0x080fe20000410000 */
[-C--:B------:R-:W-:Y:S01]  /*6100*/  FMUL.FTZ R29, R29, R15.reuse ;  /* 0x0000000f1d1d7220 */ /* 0x080fe20000410000 */
[----:B------:R1:W-:Y:S01]  /*6110*/  @!P1 STS [R5+0x28820], R14 ;  /* 0x0288200e05009388 */ /* 0x0003e20000000800 */
        /* <DEDUP_REMOVED lines=11> */
[----:B------:R-:W-:Y:S01]  /*61d0*/  FADD.FTZ R153, R159, R168 ;  /* 0x000000a89f997221 */ /* 0x000fe20000010000 */
[-C--:B------:R-:W-:Y:S01]  /*61e0*/  FMUL.FTZ R41, R41, R15.reuse ;  /* 0x0000000f29297220 */ /* 0x080fe20000410000 */
[-C--:B------:R-:W-:Y:S01]  /*61f0*/  FMUL.FTZ R44, R44, R15.reuse ;  /* 0x0000000f2c2c7220 */ /* 0x080fe20000410000 */
[-C--:B------:R-:W-:Y:S01]  /*6200*/  FMUL.FTZ R45, R45, R15.reuse ;  /* 0x0000000f2d2d7220 */ /* 0x080fe20000410000 */
[-C--:B------:R-:W-:Y:S01]  /*6210*/  FMUL.FTZ R48, R48, R15.reuse ;  /* 0x0000000f30307220 */ /* 0x080fe20000410000 */
[-C--:B------:R-:W-:Y:S01]  /*6220*/  FMUL.FTZ R49, R49, R15.reuse ;  /* 0x0000000f31317220 */ /* 0x080fe20000410000 */
[----:B------:R-:W3:Y:S01]  /*6230*/  MUFU.EX2 R160, R160 ;  /* 0x000000a000a07308 */ /* 0x000ee20000000800 */
        /* <DEDUP_REMOVED lines=8> */
[----:B--2---:R-:W-:Y:S01]  /*62c0*/  FADD.FTZ R6, R162, R153 ;  /* 0x00000099a2067221 */ /* 0x004fe20000010000 */
[----:B------:R-:W-:Y:S01]  /*62d0*/  F2FP.F16.F32.PACK_AB R153, R22, R19 ;  /* 0x000000131699723e */ /* 0x000fe200000000ff */
[----:B------:R-:W-:Y:S01]  /*62e0*/  BAR.SYNC.DEFER_BLOCKING 0xf, 0x100 ;  /* 0x03c4000000007b1d */ /* 0x000fe20000010000 */
[----:B------:R-:W-:Y:S01]  /*62f0*/  F2FP.F16.F32.PACK_AB R159, R162, R159 ;  /* 0x0000009fa29f723e */ /* 0x000fe200000000ff */
        /* <DEDUP_REMOVED lines=19> */
[-C--:B------:R-:W-:Y:S01]  /*6430*/  FMUL.FTZ R92, R92, R15.reuse ;  /* 0x0000000f5c5c7220 */ /* 0x080fe20000410000 */
[----:B------:R-:W3:Y:S01]  /*6440*/  MUFU.EX2 R172, R172 ;  /* 0x000000ac00ac7308 */ /* 0x000ee20000000800 */
[C---:B-1----:R-:W-:Y:S01]  /*6450*/  FADD.FTZ R5, R169.reuse, R22 ;  /* 0x00000016a9057221 */ /* 0x042fe20000010000 */
[----:B------:R-:W-:Y:S01]  /*6460*/  F2FP.F16.F32.PACK_AB R160, R169, R160 ;  /* 0x000000a0a9a0723e */ /* 0x000fe200000000ff */
[----:B------:R1:W-:Y:S01]  /*6470*/  STSM.16.M88.4 [R10+0x26800], R152 ;  /* 0x026800980a007844 */ /* 0x0003e20000000200 */
[-C--:B------:R-:W-:Y:S01]  /*6480*/  FMUL.FTZ R93, R93, R15.reuse ;  /* 0x0000000f5d5d7220 */ /* 0x080fe20000410000 */
[-C--:B------:R-:W-:Y:S01]  /*6490*/  FMUL.FTZ R96, R96, R15.reuse ;  /* 0x0000000f60607220 */ /* 0x080fe20000410000 */
[----:B------:R-:W-:Y:S01]  /*64a0*/  FMUL.FTZ R97, R97, R15 ;  /* 0x0000000f61617220 */ /* 0x000fe20000410000 */
[----:B------:R1:W-:Y:S01]  /*64b0*/  STSM.16.M88.4 [R8], R156 ;  /* 0x0000009c08007844 */ /* 0x0003e20000000200 */
        /* <DEDUP_REMOVED lines=38> */
[----:B------:R-:W-:Y:S01]  /*6720*/  FMUL.FTZ R149, R149, R15 ;  /* 0x0000000f95957220 */ /* 0x000fe20000410000 */
[----:B------:R1:W-:Y:S01]  /*6730*/  STSM.16.M88.4 [R9], R160 ;  /* 0x000000a009007844 */ /* 0x0003e20000000200 */
        /* <DEDUP_REMOVED lines=16> */
[----:B------:R-:W-:Y:S01]  /*6840*/  MUFU.EX2 R171, R171 ;  /* 0x000000ab00ab7308 */ /* 0x000fe20000000800 */
[C---:B---3--:R-:W-:Y:S01]  /*6850*/  F2FP.F16.F32.PACK_AB R165, R174.reuse, R167 ;  /* 0x000000a7aea5723e */ /* 0x048fe200000000ff */
[----:B------:R-:W-:Y:S01]  /*6860*/  FADD.FTZ R6, R174, R5 ;  /* 0x00000005ae067221 */ /* 0x000fe20000010000 */
        /* <DEDUP_REMOVED lines=23> */
[----:B------:R-:W-:Y:S01]  /*69e0*/  FADD.FTZ R19, R171, R6 ;  /* 0x00000006ab137221 */ /* 0x000fe20000010000 */
        /* <DEDUP_REMOVED lines=11> */
[-C--:B------:R-:W-:Y:S01]  /*6aa0*/  FMUL.FTZ R111, R111, R14.reuse ;  /* 0x0000000e6f6f7220 */ /* 0x080fe20000410000 */
[-C--:B------:R-:W-:Y:S01]  /*6ab0*/  FMUL.FTZ R114, R114, R14.reuse ;  /* 0x0000000e72727220 */ /* 0x080fe20000410000 */
[-C--:B------:R-:W-:Y:S01]  /*6ac0*/  FMUL.FTZ R115, R115, R14.reuse ;  /* 0x0000000e73737220 */ /* 0x080fe20000410000 */
        /* <DEDUP_REMOVED lines=23> */
.L_x_7288:
[----:B------:R1:W2:Y:S01]  /*6c40*/  SYNCS.PHASECHK.TRANS64.TRYWAIT P1, [UR27+0x28c50], R13 ;  /* 0x028c500dff0075a7 */ /* 0x0002a2000802015b */
[----:B------:R-:W-:Y:S05]  /*6c50*/  @!P0 BRA `(.L_x_7289) ;  /* 0x0000000000048947 */ /* 0x000fea0003800000 */
[----:B------:R-:W-:Y:S01]  /*6c60*/  BPT.TRAP 0x1 ;  /* 0x000000040000795c */ /* 0x000fe20000300000 */
.L_x_7289:
[----:B--2---:R-:W-:Y:S05]  /*6c70*/  @P1 BRA `(.L_x_7290) ;  /* 0x0000000000081947 */ /* 0x004fea0003800000 */
[----:B------:R-:W2:Y:S02]  /*6c80*/  SYNCS.PHASECHK.TRANS64.TRYWAIT P1, [UR27+0x28c50], R13 ;  /* 0x028c500dff0075a7 */ /* 0x000ea4000802015b */
[----:B--2---:R-:W-:Y:S05]  /*6c90*/  @!P1 BRA `(.L_x_7291) ;  /* 0x00000088001c9947 */ /* 0x004fea0003800000 */
.L_x_7290:
        /* <DEDUP_REMOVED lines=34> */
.L_x_7292:
[----:B------:R-:W-:Y:S01]  /*6ec0*/  UISETP.GT.AND UP0, UPT, UR25, UR7, UPT ;  /* 0x000000071900728c */ /* 0x000fe2000bf04270 */
[----:B------:R-:W-:Y:S01]  /*6ed0*/  IMAD.MOV.U32 R15, RZ, RZ, R4 ;  /* 0x000000ffff0f7224 */ /* 0x000fe200078e0004 */
[----:B------:R-:W-:Y:S01]  /*6ee0*/  UIADD3 UR27, UR27, 0x28c60, URZ ;  /* 0x00028c601b1b7890 */ /* 0x000fe2000fffe03f */
[----:B--2---:R-:W-:Y:S01]  /*6ef0*/  MOV R14, R3 ;  /* 0x00000003000e7202 */ /* 0x004fe20000000f00 */
[----:B------:R-:W-:Y:S02]  /*6f00*/  UIADD3 UR25, UR25, -0x1, URZ ;  /* 0xffffffff19197890 */ /* 0x000fe4000fffe03f */
[----:B------:R-:W-:Y:S01]  /*6f10*/  PLOP3.LUT P1, PT, PT, PT, UP0, 0x80, 0x0 ;  /* 0x000000000000781c */ /* 0x000fe20003f2f008 */
[----:B------:R-:W-:Y:S01]  /*6f20*/  UPRMT UR27, UR44, 0x654, UR27 ;  /* 0x000006542c1b7896 */ /* 0x000fe2000800001b */
[----:B------:R-:W-:-:S08]  /*6f30*/  UMOV UR6, UR4 ;  /* 0x0000000400067c82 */ /* 0x000fd00008000000 */
[----:B------:R-:W-:Y:S03]  /*6f40*/  SYNCS.ARRIVE.TRANS64.RED.A1T0 RZ, [UR27], RZ ;  /* 0x000000ffffff79a7 */ /* 0x000fe6000810041b */
[----:B------:R-:W-:Y:S05]  /*6f50*/  @P1 BRA `(.L_x_7293) ;  /* 0xffffffe000801947 */ /* 0x000fea000383ffff */
.L_x_7282:
[----:B------:R-:W-:-:S06]  /*6f60*/  UISETP.GE.AND UP0, UPT, UR25, UR40, UPT ;  /* 0x000000281900728c */ /* 0x000fcc000bf06270 */
[----:B------:R-:W-:-:S13]  /*6f70*/  PLOP3.LUT P1, PT, PT, PT, UP0, 0x80, 0x0 ;  /* 0x000000000000781c */ /* 0x000fda0003f2f008 */
[----:B------:R-:W-:Y:S05]  /*6f80*/  @!P1 BRA `(.L_x_7294) ;  /* 0x0000001800349947 */ /* 0x000fea0003800000 */
[----:B012---:R-:W-:Y:S01]  /*6f90*/  IMAD.MOV.U32 R13, RZ, RZ, R4 ;  /* 0x000000ffff0d7224 */ /* 0x007fe200078e0004 */
[----:B------:R-:W-:Y:S01]  /*6fa0*/  UMOV UR7, UR4 ;  /* 0x0000000400077c82 */ /* 0x000fe20008000000 */
[----:B------:R-:W-:Y:S01]  /*6fb0*/  IMAD.MOV.U32 R12, RZ, RZ, R3 ;  /* 0x000000ffff0c7224 */ /* 0x000fe200078e0003 */
[----:B------:R-:W-:-:S06]  /*6fc0*/  ULDC UR6, c[0x0][0x988] ;  /* 0x0002620000067ab9 */ /* 0x000fcc0000000800 */
.L_x_7305:
[----:B------:R-:W-:-:S04]  /*6fd0*/  UIADD3 UR4, UR7, 0x1, URZ ;  /* 0x0000000107047890 */ /* 0x000fc8000fffe03f */
[----:B------:R-:W-:-:S04]  /*6fe0*/  UISETP.NE.AND UP0, UPT, UR4, 0x2, UPT ;  /* 0x000000020400788c */ /* 0x000fc8000bf05270 */
[----:B------:R-:W-:Y:S02]  /*6ff0*/  USEL UR10, URZ, 0x1, UP0 ;  /* 0x000000013f0a7887 */ /* 0x000fe40008000000 */
[----:B------:R-:W-:Y:S02]  /*7000*/  USEL UR4, UR4, URZ, UP0 ;  /* 0x0000003f04047287 */ /* 0x000fe40008000000 */
[----:B------:R-:W-:Y:S01]  /*7010*/  ULOP3.LUT UR5, UR5, UR10, URZ, 0x3c, !UPT ;  /* 0x0000000a05057292 */ /* 0x000fe2000f8e3c3f */
[----:B0-2---:R-:W-:Y:S11]  /*7020*/  @!P0 BRA `(.L_x_7295) ;  /* 0x0000000000048947 */ /* 0x005ff60003800000 */
[----:B------:R-:W-:Y:S01]  /*7030*/  BPT.TRAP 0x1 ;  /* 0x000000040000795c */ /* 0x000fe20000300000 */
.L_x_7295:
[----:B------:R-:W-:Y:S01]  /*7040*/  ULEA UR26, UR4, UR39, 0x3 ;  /* 0x00000027041a7291 */ /* 0x000fe2000f8e183f */
[----:B------:R-:W-:-:S04]  /*7050*/  MOV R11, UR5 ;  /* 0x00000005000b7c02 */ /* 0x000fc80008000f00 */
[----:B------:R-:W-:-:S04]  /*7060*/  SHF.L.U32 R11, R11, 0x1f, RZ ;  /* 0x0000001f0b0b7819 */ /* 0x000fc800000006ff */
[----:B------:R0:W1:Y:S01]  /*7070*/  SYNCS.PHASECHK.TRANS64.TRYWAIT P1, [UR26+0x28c30], R11 ;  /* 0x028c300bff0075a7 */ /* 0x000062000802015a */
[----:B------:R-:W-:Y:S05]  /*7080*/  @!P0 BRA `(.L_x_7296) ;  /* 0x0000000000048947 */ /* 0x000fea0003800000 */
[----:B------:R-:W-:Y:S01]  /*7090*/  BPT.TRAP 0x1 ;  /* 0x000000040000795c */ /* 0x000fe20000300000 */
.L_x_7296:
[----:B-1----:R-:W-:Y:S05]  /*70a0*/  @P1 BRA `(.L_x_7297) ;  /* 0x0000000000081947 */ /* 0x002fea0003800000 */
[----:B------:R-:W1:Y:S02]  /*70b0*/  SYNCS.PHASECHK.TRANS64.TRYWAIT P1, [UR26+0x28c30], R11 ;  /* 0x028c300bff0075a7 */ /* 0x000e64000802015a */
[----:B-1----:R-:W-:Y:S05]  /*70c0*/  @!P1 BRA `(.L_x_7298) ;  /* 0x0000008400289947 */ /* 0x002fea0003800000 */
.L_x_7297:
        /* <DEDUP_REMOVED lines=22> */
.L_x_7299:
        /* <DEDUP_REMOVED lines=28> */
[----:B------:R-:W-:Y:S02]  /*73f0*/  FMNMX.FTZ R4, R162, R3, !PT ;  /* 0x00000003a2047209 */ /* 0x000fe40007810000 */
[----:B-1----:R-:W-:Y:S02]  /*7400*/  FMNMX.FTZ R3, R16, R15, !PT ;  /* 0x0000000f10037209 */ /* 0x002fe40007810000 */
[----:B------:R-:W-:-:S03]  /*7410*/  FMNMX.FTZ R15, R163, R4, !PT ;  /* 0x00000004a30f7209 */ /* 0x000fc60007810000 */
[C---:B------:R-:W-:Y:S01]  /*7420*/  FMUL.FTZ R22, R3.reuse, UR14 ;  /* 0x0000000e03167c20 */ /* 0x040fe20008410000 */
        /* <DEDUP_REMOVED lines=25> */
[----:B------:R-:W-:Y:S01]  /*75c0*/  FMNMX.FTZ R4, R182, R17, !PT ;  /* 0x00000011b6047209 */ /* 0x000fe20007810000 */
[----:B------:R-:W-:-:S03]  /*75d0*/  FFMA.FTZ R17, R157, UR14, -R22 ;  /* 0x0000000e9d117c23 */ /* 0x000fc60008010816 */
[----:B------:R-:W-:Y:S02]  /*75e0*/  FMNMX.FTZ R4, R183, R4, !PT ;  /* 0x00000004b7047209 */ /* 0x000fe40007810000 */
[----:B------:R-:W2:Y:S03]  /*75f0*/  MUFU.EX2 R152, R152 ;  /* 0x0000009800987308 */ /* 0x000ea60000000800 */
[----:B------:R-:W3:Y:S05]  /*7600*/  SHFL.BFLY PT, R23, R4, 0x2, 0x1f ;  /* 0x0c401f0004177f89 */ /* 0x000eea00000e0000 */
[----:B------:R-:W-:Y:S01]  /*7610*/  MUFU.EX2 R14, R14 ;  /* 0x0000000e000e7308 */ /* 0x000fe20000000800 */
        /* <DEDUP_REMOVED lines=8> */
[C---:B--2---:R-:W-:Y:S01]  /*76a0*/  FADD.FTZ R5, R152.reuse, R5 ;  /* 0x0000000598057221 */ /* 0x044fe20000010000 */
        /* <DEDUP_REMOVED lines=9> */
[----:B---3--:R-:W-:Y:S01]  /*7740*/  FMNMX.FTZ R20, R4, R23, !PT ;  /* 0x0000001704147209 */ /* 0x008fe20007810000 */
[--C-:B------:R-:W-:Y:S01]  /*7750*/  FFMA.FTZ R23, R169, UR14, -R22.reuse ;  /* 0x0000000ea9177c23 */ /* 0x100fe20008010816 */
[----:B------:R-:W-:Y:S01]  /*7760*/  FFMA.FTZ R169, R177, UR14, -R22 ;  /* 0x0000000eb1a97c23 */ /* 0x000fe20008010816 */
[-C--:B------:R-:W-:Y:S01]  /*7770*/  FMUL.FTZ R49, R49, R12.reuse ;  /* 0x0000000c31317220 */ /* 0x080fe20000410000 */
[-C--:B------:R-:W-:Y:S01]  /*7780*/  FMUL.FTZ R52, R52, R12.reuse ;  /* 0x0000000c34347220 */ /* 0x080fe20000410000 */
[----:B------:R-:W1:Y:S01]  /*7790*/  SHFL.BFLY PT, R153, R20, 0x1, 0x1f ;  /* 0x0c201f0014997f89 */ /* 0x000e6200000e0000 */
        /* <DEDUP_REMOVED lines=23> */
[----:B-1----:R-:W-:Y:S01]  /*7910*/  FMNMX.FTZ R4, R20, R153, !PT ;  /* 0x0000009914047209 */ /* 0x002fe20007810000 */
[----:B------:R-:W-:Y:S01]  /*7920*/  MUFU.EX2 R160, R160 ;  /* 0x000000a000a07308 */ /* 0x000fe20000000800 */
[-C--:B------:R-:W-:Y:S01]  /*7930*/  FMUL.FTZ R93, R93, R12.reuse ;  /* 0x0000000c5d5d7220 */ /* 0x080fe20000410000 */
[-C--:B------:R-:W-:Y:S01]  /*7940*/  FMUL.FTZ R96, R96, R12.reuse ;  /* 0x0000000c60607220 */ /* 0x080fe20000410000 */
[-C--:B------:R-:W-:Y:S01]  /*7950*/  FMUL.FTZ R97, R97, R12.reuse ;  /* 0x0000000c61617220 */ /* 0x080fe20000410000 */
        /* <DEDUP_REMOVED lines=21> */
[--C-:B------:R-:W-:Y:S01]  /*7ab0*/  FFMA.FTZ R182, R182, UR14, -R176.reuse ;  /* 0x0000000eb6b67c23 */ /* 0x100fe200080108b0 */
        /* <DEDUP_REMOVED lines=11> */
[----:B--2---:R-:W-:-:S02]  /*7b70*/  IMAD.U32 R155, RZ, RZ, UR7 ;  /* 0x00000007ff9b7e24 */ /* 0x004fc4000f8e00ff */
[----:B-1----:R-:W-:Y:S01]  /*7b80*/  FFMA.FTZ R6, R173, R6, R168 ;  /* 0x00000006ad067223 */ /* 0x002fe200000100a8 */
[-C--:B------:R-:W-:Y:S01]  /*7b90*/  FMUL.FTZ R120, R120, R12.reuse ;  /* 0x0000000c78787220 */ /* 0x080fe20000410000 */
[-C--:B------:R-:W-:Y:S01]  /*7ba0*/  FMUL.FTZ R121, R121, R12.reuse ;  /* 0x0000000c79797220 */ /* 0x080fe20000410000 */
[----:B------:R-:W-:Y:S02]  /*7bb0*/  @!P1 IMAD R22, R155, 0x40, R0 ;  /* 0x000000409b169824 */ /* 0x000fe400078e0200 */
[-C--:B------:R-:W-:Y:S01]  /*7bc0*/  FMUL.FTZ R124, R124, R12.reuse ;  /* 0x0000000c7c7c7220 */ /* 0x080fe20000410000 */
[-C--:B------:R-:W-:Y:S01]  /*7bd0*/  FMUL.FTZ R125, R125, R12.reuse ;  /* 0x0000000c7d7d7220 */ /* 0x080fe20000410000 */
[----:B------:R-:W1:Y:S01]  /*7be0*/  MUFU.EX2 R159, R159 ;  /* 0x0000009f009f7308 */ /* 0x000e620000000800 */
[C---:B---3--:R-:W-:Y:S01]  /*7bf0*/  FADD.FTZ R155, R153.reuse, R6 ;  /* 0x00000006999b7221 */ /* 0x048fe20000010000 */
[----:B------:R-:W-:Y:S01]  /*7c00*/  FADD.FTZ R6, R14, R5 ;  /* 0x000000050e067221 */ /* 0x000fe20000010000 */
[----:B------:R-:W-:Y:S01]  /*7c10*/  @!P1 LEA R22, R22, UR39, 0x2 ;  /* 0x0000002716169c11 */ /* 0x000fe2000f8e10ff */
[----:B------:R-:W-:Y:S01]  /*7c20*/  FMUL.FTZ R128, R128, R12 ;  /* 0x0000000c80807220 */ /* 0x000fe20000410000 */
[----:B------:R-:W-:Y:S01]  /*7c30*/  F2FP.F16.F32.PACK_AB R153, R153, R168 ;  /* 0x000000a89999723e */ /* 0x000fe200000000ff */
[----:B------:R-:W-:Y:S01]  /*7c40*/  FADD.FTZ R5, R17, R6 ;  /* 0x0000000611057221 */ /* 0x000fe20000010000 */
[-C--:B------:R-:W-:Y:S01]  /*7c50*/  FMUL.FTZ R129, R129, R12.reuse ;  /* 0x0000000c81817220 */ /* 0x080fe20000410000 */
[----:B------:R-:W2:Y:S01]  /*7c60*/  MUFU.EX2 R157, R162 ;  /* 0x000000a2009d7308 */ /* 0x000ea20000000800 */
[----:B----4-:R-:W-:Y:S01]  /*7c70*/  FADD.FTZ R154, R158, R155 ;  /* 0x0000009b9e9a7221 */ /* 0x010fe20000010000 */
[----:B------:R-:W-:Y:S01]  /*7c80*/  @!P1 STS [R22+0x28800], R12 ;  /* 0x0288000c16009388 */ /* 0x000fe20000000800 */
[-C--:B------:R-:W-:Y:S01]  /*7c90*/  FMUL.FTZ R132, R132, R12.reuse ;  /* 0x0000000c84847220 */ /* 0x080fe20000410000 */
[-C--:B------:R-:W-:Y:S01]  /*7ca0*/  FMUL.FTZ R133, R133, R12.reuse ;  /* 0x0000000c85857220 */ /* 0x080fe20000410000 */
[-C--:B------:R-:W-:Y:S01]  /*7cb0*/  FMUL.FTZ R136, R136, R12.reuse ;  /* 0x0000000c88887220 */ /* 0x080fe20000410000 */
[----:B------:R3:W-:Y:S01]  /*7cc0*/  @!P1 STS [R22+0x28820], R173 ;  /* 0x028820ad16009388 */ /* 0x0007e20000000800 */
[-C--:B------:R-:W-:Y:S01]  /*7cd0*/  FMUL.FTZ R137, R137, R12.reuse ;  /* 0x0000000c89897220 */ /* 0x080fe20000410000 */
[----:B------:R-:W4:Y:S01]  /*7ce0*/  MUFU.EX2 R172, R163 ;  /* 0x000000a300ac7308 */ /* 0x000f220000000800 */
[----:B-1----:R-:W-:Y:S01]  /*7cf0*/  FADD.FTZ R154, R159, R154 ;  /* 0x0000009a9f9a7221 */ /* 0x002fe20000010000 */
[-C--:B------:R-:W-:Y:S01]  /*7d00*/  FMUL.FTZ R140, R140, R12.reuse ;  /* 0x0000000c8c8c7220 */ /* 0x080fe20000410000 */
[-C--:B------:R-:W-:Y:S01]  /*7d10*/  FMUL.FTZ R141, R141, R12.reuse ;  /* 0x0000000c8d8d7220 */ /* 0x080fe20000410000 */
[-C--:B------:R-:W-:Y:S01]  /*7d20*/  FMUL.FTZ R144, R144, R12.reuse ;  /* 0x0000000c90907220 */ /* 0x080fe20000410000 */
[-C--:B------:R-:W-:Y:S01]  /*7d30*/  FMUL.FTZ R145, R145, R12.reuse ;  /* 0x0000000c91917220 */ /* 0x080fe20000410000 */
[-C--:B------:R-:W-:Y:S01]  /*7d40*/  FMUL.FTZ R148, R148, R12.reuse ;  /* 0x0000000c94947220 */ /* 0x080fe20000410000 */
[----:B------:R-:W-:Y:S01]  /*7d50*/  FMUL.FTZ R149, R149, R12 ;  /* 0x0000000c95957220 */ /* 0x000fe20000410000 */
        /* <DEDUP_REMOVED lines=8> */
[----:B------:R-:W5:Y:S01]  /*7de0*/  MUFU.EX2 R167, R167 ;  /* 0x000000a700a77308 */ /* 0x000f620000000800 */
[-C--:B------:R-:W-:Y:S01]  /*7df0*/  FMUL.FTZ R39, R39, R173.reuse ;  /* 0x000000ad27277220 */ /* 0x080fe20000410000 */
[-C--:B------:R-:W-:Y:S01]  /*7e00*/  FMUL.FTZ R42, R42, R173.reuse ;  /* 0x000000ad2a2a7220 */ /* 0x080fe20000410000 */
[-C--:B------:R-:W-:Y:S01]  /*7e10*/  FMUL.FTZ R43, R43, R173.reuse ;  /* 0x000000ad2b2b7220 */ /* 0x080fe20000410000 */
[-C--:B------:R-:W-:Y:S01]  /*7e20*/  FMUL.FTZ R46, R46, R173.reuse ;  /* 0x000000ad2e2e7220 */ /* 0x080fe20000410000 */
[-C--:B------:R-:W-:Y:S01]  /*7e30*/  FMUL.FTZ R47, R47, R173.reuse ;  /* 0x000000ad2f2f7220 */ /* 0x080fe20000410000 */
[-C--:B------:R-:W-:Y:S01]  /*7e40*/  FMUL.FTZ R50, R50, R173.reuse ;  /* 0x000000ad32327220 */ /* 0x080fe20000410000 */
        /* <DEDUP_REMOVED lines=11> */
[----:B--2---:R-:W-:Y:S01]  /*7f00*/  FADD.FTZ R5, R157, R154 ;  /* 0x0000009a9d057221 */ /* 0x004fe20000010000 */
[----:B------:R-:W-:Y:S01]  /*7f10*/  F2FP.F16.F32.PACK_AB R156, R19, R156 ;  /* 0x0000009c139c723e */ /* 0x000fe200000000ff */
[----:B------:R-:W-:Y:S01]  /*7f20*/  FMUL.FTZ R67, R67, R173 ;  /* 0x000000ad43437220 */ /* 0x000fe20000410000 */
[----:B------:R-:W-:Y:S01]  /*7f30*/  FADD.FTZ R155, R19, R170 ;  /* 0x000000aa139b7221 */ /* 0x000fe20000010000 */
[C---:B----4-:R-:W-:Y:S01]  /*7f40*/  FADD.FTZ R5, R172.reuse, R5 ;  /* 0x00000005ac057221 */ /* 0x050fe20000010000 */
[----:B------:R-:W-:Y:S01]  /*7f50*/  F2FP.F16.F32.PACK_AB R157, R172, R157 ;  /* 0x0000009dac9d723e */ /* 0x000fe200000000ff */
[----:B------:R-:W0:Y:S01]  /*7f60*/  MUFU.EX2 R162, R171 ;  /* 0x000000ab00a27308 */ /* 0x000e220000000800 */
[----:B------:R-:W-:Y:S01]  /*7f70*/  FADD.FTZ R154, R16, R155 ;  /* 0x0000009b109a7221 */ /* 0x000fe20000010000 */
[----:B-1----:R-:W-:Y:S01]  /*7f80*/  FADD.FTZ R170, R166, R5 ;  /* 0x00000005a6aa7221 */ /* 0x002fe20000010000 */
[----:B------:R-:W-:Y:S01]  /*7f90*/  F2FP.F16.F32.PACK_AB R155, R159, R158 ;  /* 0x0000009e9f9b723e */ /* 0x000fe200000000ff */
[-C--:B------:R-:W-:Y:S01]  /*7fa0*/  FMUL.FTZ R70, R70, R173.reuse ;  /* 0x000000ad46467220 */ /* 0x080fe20000410000 */
[----:B------:R-:W-:Y:S01]  /*7fb0*/  FADD.FTZ R5, R21, R154 ;  /* 0x0000009a15057221 */ /* 0x000fe20000010000 */
[----:B-----5:R-:W-:Y:S01]  /*7fc0*/  FADD.FTZ R170, R167, R170 ;  /* 0x000000aaa7aa7221 */ /* 0x020fe20000010000 */
[----:B------:R-:W-:Y:S01]  /*7fd0*/  F2FP.F16.F32.PACK_AB R154, R17, R14 ;  /* 0x0000000e119a723e */ /* 0x000fe200000000ff */
[----:B------:R-:W1:Y:S01]  /*7fe0*/  MUFU.EX2 R18, R18 ;  /* 0x0000001200127308 */ /* 0x000e620000000800 */
[----:B------:R-:W-:Y:S01]  /*7ff0*/  BAR.SYNC.DEFER_BLOCKING 0xf, 0x100 ;  /* 0x03c4000000007b1d */ /* 0x000fe20000010000 */
[----:B------:R-:W-:Y:S01]  /*8000*/  FADD.FTZ R14, R160, R5 ;  /* 0x00000005a00e7221 */ /* 0x000fe20000010000 */
[----:B---3--:R-:W-:Y:S01]  /*8010*/  FADD.FTZ R5, R161, R170 ;  /* 0x000000aaa1057221 */ /* 0x008fe20000010000 */
[----:B------:R-:W-:Y:S01]  /*8020*/  F2FP.F16.F32.PACK_AB R158, R21, R16 ;  /* 0x00000010159e723e */ /* 0x000fe200000000ff */
[----:B------:R-:W-:Y:S01]  /*8030*/  FMUL.FTZ R71, R71, R173 ;  /* 0x000000ad47477220 */ /* 0x000fe20000410000 */
[----:B------:R-:W-:Y:S01]  /*8040*/  FADD.FTZ R15, R23, R14 ;  /* 0x0000000e170f7221 */ /* 0x000fe20000010000 */
[----:B------:R-:W-:Y:S01]  /*8050*/  F2FP.F16.F32.PACK_AB R159, R167, R166 ;  /* 0x000000a6a79f723e */ /* 0x000fe200000000ff */
[----:B------:R-:W2:Y:S01]  /*8060*/  MUFU.EX2 R163, R174 ;  /* 0x000000ae00a37308 */ /* 0x000ea20000000800 */
[C---:B0-----:R-:W-:Y:S01]  /*8070*/  FADD.FTZ R14, R162.reuse, R5 ;  /* 0x00000005a20e7221 */ /* 0x041fe20000010000 */
[----:B------:R-:W-:Y:S01]  /*8080*/  F2FP.F16.F32.PACK_AB R161, R162, R161 ;  /* 0x000000a1a2a1723e */ /* 0x000fe200000000ff */
[-C--:B------:R-:W-:Y:S01]  /*8090*/  FMUL.FTZ R74, R74, R173.reuse ;  /* 0x000000ad4a4a7220 */ /* 0x080fe20000410000 */
[----:B------:R-:W-:Y:S01]  /*80a0*/  F2FP.F16.F32.PACK_AB R160, R23, R160 ;  /* 0x000000a017a0723e */ /* 0x000fe200000000ff */
[-C--:B------:R-:W-:Y:S01]  /*80b0*/  FMUL.FTZ R75, R75, R173.reuse ;  /* 0x000000ad4b4b7220 */ /* 0x080fe20000410000 */
[-C--:B------:R-:W-:Y:S01]  /*80c0*/  FMUL.FTZ R78, R78, R173.reuse ;  /* 0x000000ad4e4e7220 */ /* 0x080fe20000410000 */
[-C--:B------:R-:W-:Y:S01]  /*80d0*/  FMUL.FTZ R79, R79, R173.reuse ;  /* 0x000000ad4f4f7220 */ /* 0x080fe20000410000 */
[----:B------:R-:W0:Y:S01]  /*80e0*/  MUFU.EX2 R165, R165 ;  /* 0x000000a500a57308 */ /* 0x000e220000000800 */
        /* <DEDUP_REMOVED lines=9> */
[----:B------:R2:W-:Y:S01]  /*8180*/  STSM.16.M88.4 [R10+0x26800], R152 ;  /* 0x026800980a007844 */ /* 0x0005e20000000200 */
[-C--:B------:R-:W-:Y:S01]  /*8190*/  FMUL.FTZ R94, R94, R173.reuse ;  /* 0x000000ad5e5e7220 */ /* 0x080fe20000410000 */
[-C--:B------:R-:W-:Y:S01]  /*81a0*/  FMUL.FTZ R95, R95, R173.reuse ;  /* 0x000000ad5f5f7220 */ /* 0x080fe20000410000 */
[-C--:B------:R-:W-:Y:S01]  /*81b0*/  FMUL.FTZ R98, R98, R173.reuse ;  /* 0x000000ad62627220 */ /* 0x080fe20000410000 */
[----:B------:R2:W-:Y:S01]  /*81c0*/  STSM.16.M88.4 [R8], R156 ;  /* 0x0000009c08007844 */ /* 0x0005e20000000200 */
[-C--:B------:R-:W-:Y:S01]  /*81d0*/  FMUL.FTZ R99, R99, R173.reuse ;  /* 0x000000ad63637220 */ /* 0x080fe20000410000 */
[----:B------:R-:W3:Y:S01]  /*81e0*/  MUFU.EX2 R164, R164 ;  /* 0x000000a400a47308 */ /* 0x000ee20000000800 */
[C---:B0-----:R-:W-:Y:S01]  /*81f0*/  FADD.FTZ R15, R165.reuse, R22 ;  /* 0x00000016a50f7221 */ /* 0x041fe20000010000 */
[----:B------:R-:W-:Y:S01]  /*8200*/  F2FP.F16.F32.PACK_AB R162, R165, R18 ;  /* 0x00000012a5a2723e */ /* 0x000fe200000000ff */
[-C--:B------:R-:W-:Y:S01]  /*8210*/  FMUL.FTZ R102, R102, R173.reuse ;  /* 0x000000ad66667220 */ /* 0x080fe20000410000 */
[-C--:B------:R-:W-:Y:S01]  /*8220*/  FMUL.FTZ R103, R103, R173.reuse ;  /* 0x000000ad67677220 */ /* 0x080fe20000410000 */
[-C--:B------:R-:W-:Y:S01]  /*8230*/  FMUL.FTZ R106, R106, R173.reuse ;  /* 0x000000ad6a6a7220 */ /* 0x080fe20000410000 */
[-C--:B------:R-:W-:Y:S01]  /*8240*/  FMUL.FTZ R107, R107, R173.reuse ;  /* 0x000000ad6b6b7220 */ /* 0x080fe20000410000 */
[----:B------:R-:W-:Y:S01]  /*8250*/  FMUL.FTZ R110, R110, R173 ;  /* 0x000000ad6e6e7220 */ /* 0x000fe20000410000 */
[----:B------:R-:W0:Y:S01]  /*8260*/  MUFU.EX2 R178, R178 ;  /* 0x000000b200b27308 */ /* 0x000e220000000800 */
        /* <DEDUP_REMOVED lines=30> */
[----:B------:R-:W-:Y:S01]  /*8450*/  FMUL.FTZ R151, R151, R173 ;  /* 0x000000ad97977220 */ /* 0x000fe20000410000 */
[----:B------:R-:W1:Y:S01]  /*8460*/  MUFU.EX2 R179, R179 ;  /* 0x000000b300b37308 */ /* 0x000e620000000800 */
[----:B---3--:R-:W-:-:S07]  /*8470*/  FADD.FTZ R6, R20, R5 ;  /* 0x0000000514067221 */ /* 0x008fce0000010000 */
[----:B------:R-:W3:Y:S01]  /*8480*/  MUFU.EX2 R182, R182 ;  /* 0x000000b600b67308 */ /* 0x000ee20000000800 */
[C---:B0-----:R-:W-:Y:S01]  /*8490*/  F2FP.F16.F32.PACK_AB R166, R13.reuse, R20 ;  /* 0x000000140da6723e */ /* 0x041fe200000000ff */
[----:B------:R-:W-:-:S06]  /*84a0*/  FADD.FTZ R5, R13, R6 ;  /* 0x000000060d057221 */ /* 0x000fcc0000010000 */
[----:B------:R-:W0:Y:S01]  /*84b0*/  MUFU.EX2 R183, R183 ;  /* 0x000000b700b77308 */ /* 0x000e220000000800 */
[C---:B-1----:R-:W-:Y:S01]  /*84c0*/  FADD.FTZ R15, R179.reuse, R16 ;  /* 0x00000010b30f7221 */ /* 0x042fe20000010000 */
[----:B------:R-:W-:-:S03]  /*84d0*/  F2FP.F16.F32.PACK_AB R165, R179, R178 ;  /* 0x000000b2b3a5723e */ /* 0x000fc600000000ff */
[----:B---3--:R-:W-:Y:S01]  /*84e0*/  FADD.FTZ R14, R182, R15 ;  /* 0x0000000fb60e7221 */ /* 0x008fe20000010000 */
[----:B0-----:R-:W-:-:S03]  /*84f0*/  F2FP.F16.F32.PACK_AB R167, R183, R182 ;  /* 0x000000b6b7a7723e */ /* 0x001fc600000000ff */
[----:B------:R-:W-:Y:S02]  /*8500*/  FADD.FTZ R6, R183, R14 ;  /* 0x0000000eb7067221 */ /* 0x000fe40000010000 */
[----:B------:R2:W-:Y:S01]  /*8510*/  STSM.16.M88.4 [R7], R164 ;  /* 0x000000a407007844 */ /* 0x0005e20000000200 */
[----:B------:R-:W-:Y:S05]  /*8520*/  @!P0 BRA `(.L_x_7300) ;  /* 0x0000000000048947 */ /* 0x000fea0003800000 */
[----:B------:R-:W-:Y:S01]  /*8530*/  BPT.TRAP 0x1 ;  /* 0x000000040000795c */ /* 0x000fe20000300000 */
.L_x_7300:
[----:B------:R0:W1:Y:S01]  /*8540*/  SYNCS.PHASECHK.TRANS64.TRYWAIT P1, [UR26+0x28c50], R11 ;  /* 0x028c500bff0075a7 */ /* 0x000062000802015a */
[----:B------:R-:W-:Y:S05]  /*8550*/  @!P0 BRA `(.L_x_7301) ;  /* 0x0000000000048947 */ /* 0x000fea0003800000 */
[----:B------:R-:W-:Y:S01]  /*8560*/  BPT.TRAP 0x1 ;  /* 0x000000040000795c */ /* 0x000fe20000300000 */
.L_x_7301:
[----:B-1----:R-:W-:Y:S05]  /*8570*/  @P1 BRA `(.L_x_7302) ;  /* 0x0000000000081947 */ /* 0x002fea0003800000 */
[----:B------:R-:W1:Y:S02]  /*8580*/  SYNCS.PHASECHK.TRANS64.TRYWAIT P1, [UR26+0x28c50], R11 ;  /* 0x028c500bff0075a7 */ /* 0x000e64000802015a */
[----:B-1----:R-:W-:Y:S05]  /*8590*/  @!P1 BRA `(.L_x_7303) ;  /* 0x00000070000c9947 */ /* 0x002fea0003800000 */
.L_x_7302:
        /* <DEDUP_REMOVED lines=34> */
.L_x_7304:
[----:B------:R-:W-:Y:S01]  /*87c0*/  UISETP.GT.AND UP0, UPT, UR25, UR40, UPT ;  /* 0x000000281900728c */ /* 0x000fe2000bf04270 */
[----:B------:R-:W-:Y:S01]  /*87d0*/  MOV R13, R4 ;  /* 0x00000004000d7202 */ /* 0x000fe20000000f00 */
[----:B------:R-:W-:Y:S01]  /*87e0*/  UIADD3 UR7, UR26, 0x28c60, URZ ;  /* 0x00028c601a077890 */ /* 0x000fe2000fffe03f */
[----:B-1----:R-:W-:Y:S01]  /*87f0*/  IMAD.MOV.U32 R12, RZ, RZ, R3 ;  /* 0x000000ffff0c7224 */ /* 0x002fe200078e0003 */
[----:B------:R-:W-:Y:S02]  /*8800*/  UIADD3 UR25, UR25, -0x1, URZ ;  /* 0xffffffff19197890 */ /* 0x000fe4000fffe03f */
[----:B------:R-:W-:Y:S01]  /*8810*/  PLOP3.LUT P1, PT, PT, PT, UP0, 0x80, 0x0 ;  /* 0x000000000000781c */ /* 0x000fe20003f2f008 */
[----:B------:R-:W-:-:S09]  /*8820*/  UPRMT UR7, UR44, 0x654, UR7 ;  /* 0x000006542c077896 */ /* 0x000fd20008000007 */
[----:B------:R-:W-:Y:S01]  /*8830*/  SYNCS.ARRIVE.TRANS64.RED.A1T0 RZ, [UR7], RZ ;  /* 0x000000ffffff79a7 */ /* 0x000fe20008100407 */
[----:B------:R-:W-:Y:S02]  /*8840*/  UMOV UR7, UR4 ;  /* 0x0000000400077c82 */ /* 0x000fe40008000000 */
[----:B------:R-:W-:Y:S05]  /*8850*/  @P1 BRA `(.L_x_7305) ;  /* 0xffffffe400dc1947 */ /* 0x000fea000383ffff */
.L_x_7294:
[----:B--23--:R-:W2:Y:S01]  /*8860*/  SHFL.BFLY PT, R8, R5, 0x2, 0x1f ;  /* 0x0c401f0005087f89 */ /* 0x00cea200000e0000 */
[----:B------:R-:W-:Y:S08]  /*8870*/  BAR.ARV 0x8, 0x100 ;  /* 0x0204000000007b1d */ /* 0x000ff00000002000 */
[----:B------:R-:W-:Y:S01]  /*8880*/  BAR.SYNC.DEFER_BLOCKING 0xf, 0x100 ;  /* 0x03c4000000007b1d */ /* 0x000fe20000010000 */
[----:B------:R-:W-:-:S02]  /*8890*/  ISETP.NE.AND P0, PT, R2, RZ, PT ;  /* 0x000000ff0200720c */ /* 0x000fc40003f05270 */
[----:B------:R-:W-:-:S03]  /*88a0*/  MOV R2, RZ ;  /* 0x000000ff00027202 */ /* 0x000fc60000000f00 */
[----:B------:R-:W3:Y:S01]  /*88b0*/  SHFL.BFLY PT, R9, R6, 0x2, 0x1f ;  /* 0x0c401f0006097f89 */ /* 0x000ee200000e0000 */
[----:B--2---:R-:W-:Y:S01]  /*88c0*/  FADD.FTZ R8, R8, R5 ;  /* 0x0000000508087221 */ /* 0x004fe20000010000 */
[----:B------:R-:W-:-:S04]  /*88d0*/  IMAD.U32 R5, RZ, RZ, UR4 ;  /* 0x00000004ff057e24 */ /* 0x000fc8000f8e00ff */
[----:B------:R-:W0:Y:S01]  /*88e0*/  SHFL.BFLY PT, R7, R8, 0x1, 0x1f ;  /* 0x0c201f0008077f89 */ /* 0x000e2200000e0000 */
[----:B------:R-:W-:Y:S01]  /*88f0*/  IMAD R0, R5, 0x40, R0 ;  /* 0x0000004005007824 */ /* 0x000fe200078e0200 */
[----:B------:R-:W-:-:S04]  /*8900*/  MOV R5, 0xff800000 ;  /* 0xff80000000057802 */ /* 0x000fc80000000f00 */
[----:B------:R-:W-:Y:S01]  /*8910*/  @!P0 LEA R0, R0, UR39, 0x2 ;  /* 0x0000002700008c11 */ /* 0x000fe2000f8e10ff */
[----:B---3--:R-:W-:Y:S01]  /*8920*/  FADD.FTZ R9, R9, R6 ;  /* 0x0000000609097221 */ /* 0x008fe20000010000 */
[----:B------:R-:W-:-:S04]  /*8930*/  IMAD.MOV.U32 R6, RZ, RZ, -0x800000 ;  /* 0xff800000ff067424 */ /* 0x000fc800078e00ff */
[----:B------:R-:W2:Y:S01]  /*8940*/  SHFL.BFLY PT, R10, R9, 0x1, 0x1f ;  /* 0x0c201f00090a7f89 */ /* 0x000ea200000e0000 */
[----:B0-----:R-:W-:Y:S01]  /*8950*/  FADD.FTZ R11, R8, R7 ;  /* 0x00000007080b7221 */ /* 0x001fe20000010000 */
[----:B------:R-:W-:-:S04]  /*8960*/  IMAD.MOV.U32 R7, RZ, RZ, RZ ;  /* 0x000000ffff077224 */ /* 0x000fc800078e00ff */
[----:B------:R-:W-:-:S13]  /*8970*/  FSETP.NE.FTZ.AND P1, PT, R11, RZ, PT ;  /* 0x000000ff0b00720b */ /* 0x000fda0003f35000 */
[----:B------:R-:W0:Y:S01]  /*8980*/  @P1 MUFU.RCP R7, R11 ;  /* 0x0000000b00071308 */ /* 0x000e220000001000 */
[----:B--2---:R-:W-:-:S05]  /*8990*/  FADD.FTZ R10, R9, R10 ;  /* 0x0000000a090a7221 */ /* 0x004fca0000010000 */
[----:B------:R-:W-:Y:S02]  /*89a0*/  FSETP.NE.FTZ.AND P2, PT, R10, RZ, PT ;  /* 0x000000ff0a00720b */ /* 0x000fe40003f55000 */
[----:B------:R-:W-:Y:S01]  /*89b0*/  @P1 MUFU.LG2 R8, R11 ;  /* 0x0000000b00081308 */ /* 0x000fe20000000c00 */
[----:B0-----:R-:W-:Y:S01]  /*89c0*/  @!P0 STS [R0+0x28800], R7 ;  /* 0x0288000700008388 */ /* 0x001fe20000000800 */
[-C--:B------:R-:W-:Y:S01]  /*89d0*/  FMUL.FTZ R24, R24, R7.reuse ;  /* 0x0000000718187220 */ /* 0x080fe20000410000 */
[----:B------:R-:W-:-:S08]  /*89e0*/  FMUL.FTZ R25, R25, R7 ;  /* 0x0000000719197220 */ /* 0x000fd00000410000 */
[----:B------:R-:W0:Y:S01]  /*89f0*/  @P2 MUFU.RCP R2, R10 ;  /* 0x0000000a00022308 */ /* 0x000e220000001000 */
[-C--:B------:R-:W-:Y:S01]  /*8a00*/  FMUL.FTZ R28, R28, R7.reuse ;  /* 0x000000071c1c7220 */ /* 0x080fe20000410000 */
[-C--:B------:R-:W-:Y:S01]  /*8a10*/  FMUL.FTZ R29, R29, R7.reuse ;  /* 0x000000071d1d7220 */ /* 0x080fe20000410000 */
[-C--:B------:R-:W-:Y:S01]  /*8a20*/  FMUL.FTZ R32, R32, R7.reuse ;  /* 0x0000000720207220 */ /* 0x080fe20000410000 */
[-C--:B------:R-:W-:Y:S01]  /*8a30*/  FMUL.FTZ R33, R33, R7.reuse ;  /* 0x0000000721217220 */ /* 0x080fe20000410000 */
[-C--:B------:R-:W-:Y:S01]  /*8a40*/  FMUL.FTZ R36, R36, R7.reuse ;  /* 0x0000000724247220 */ /* 0x080fe20000410000 */
[-C--:B------:R-:W-:Y:S01]  /*8a50*/  FMUL.FTZ R37, R37, R7.reuse ;  /* 0x0000000725257220 */ /* 0x080fe20000410000 */
[-C--:B------:R-:W-:Y:S01]  /*8a60*/  FMUL.FTZ R40, R40, R7.reuse ;  /* 0x0000000728287220 */ /* 0x080fe20000410000 */
[----:B------:R2:W3:Y:S01]  /*8a70*/  @P2 MUFU.LG2 R9, R10 ;  /* 0x0000000a00092308 */ /* 0x0004e20000000c00 */
        /* <DEDUP_REMOVED lines=8> */
[----:B0-----:R0:W-:Y:S01]  /*8b00*/  @!P0 STS [R0+0x28820], R2 ;  /* 0x0288200200008388 */ /* 0x0011e20000000800 */
[----:B--2---:R-:W-:-:S02]  /*8b10*/  IMAD.U32 R10, RZ, RZ, UR14 ;  /* 0x0000000eff0a7e24 */ /* 0x004fc4000f8e00ff */
        /* <DEDUP_REMOVED lines=8> */
[----:B0-----:R-:W-:Y:S01]  /*8ba0*/  MOV R0, UR14 ;  /* 0x0000000e00007c02 */ /* 0x001fe20008000f00 */
        /* <DEDUP_REMOVED lines=41> */
[----:B------:R-:W-:Y:S01]  /*8e40*/  @P1 FMUL.FTZ R7, R8, 0.69314718246459960938 ;  /* 0x3f31721808071820 */ /* 0x000fe20000410000 */
[----:B---3--:R-:W-:Y:S01]  /*8e50*/  @P2 FMUL.FTZ R9, R9, 0.69314718246459960938 ;  /* 0x3f31721809092820 */ /* 0x008fe20000410000 */
        /* <DEDUP_REMOVED lines=68> */
.L_x_7258:
[----:B------:R-:W-:Y:S05]  /*92a0*/  @P0 BRA `(.L_x_7306) ;  /* 0x0000002000f80947 */ /* 0x000fea0003800000 */
[----:B------:R-:W0:Y:S01]  /*92b0*/  S2R R0, SR_TID.X ;  /* 0x0000000000007919 */ /* 0x000e220000002100 */
[----:B------:R-:W2:Y:S01]  /*92c0*/  S2UR UR5, SR_CgaCtaId ;  /* 0x00000000000579c3 */ /* 0x000ea20000008800 */
[----:B------:R-:W-:Y:S01]  /*92d0*/  UMOV UR4, 0x400 ;  /* 0x0000040000047882 */ /* 0x000fe20000000000 */
[----:B------:R-:W-:-:S06]  /*92e0*/  IMAD R2, RZ, RZ, -UR42 ;  /* 0x8000002aff027e24 */ /* 0x000fcc000f8e02ff */
[----:B------:R-:W-:Y:S08]  /*92f0*/  BAR.SYNC.DEFER_BLOCKING 0x1, 0x100 ;  /* 0x0044000000007b1d */ /* 0x000ff00000010000 */
[----:B------:R-:W3:Y:S08]  /*9300*/  S2UR UR6, SR_CTAID.Y ;  /* 0x00000000000679c3 */ /* 0x000ef00000002600 */
[----:B------:R-:W3:Y:S01]  /*9310*/  LDC R3, c[0x0][0xc50] ;  /* 0x00031400ff037b82 */ /* 0x000ee20000000800 */
[----:B--2---:R-:W-:-:S07]  /*9320*/  ULEA UR4, UR5, UR4, 0x18 ;  /* 0x0000000405047291 */ /* 0x004fce000f8ec03f */
[----:B------:R-:W2:Y:S01]  /*9330*/  LDC R7, c[0x0][0xbe8] ;  /* 0x0002fa00ff077b82 */ /* 0x000ea20000000800 */
[----:B------:R-:W-:Y:S01]  /*9340*/  UIADD3 UR4, UR4, 0x28c20, URZ ;  /* 0x00028c2004047890 */ /* 0x000fe2000fffe03f */
[----:B0-----:R-:W-:-:S03]  /*9350*/  VIADD R18, R0, 0xffffff80 ;  /* 0xffffff8000127836 */ /* 0x001fc60000000000 */
[----:B------:R-:W-:Y:S02]  /*9360*/  UPRMT UR4, URZ, 0x654, UR4 ;  /* 0x000006543f047896 */ /* 0x000fe40008000004 */
[----:B------:R-:W-:-:S04]  /*9370*/  SHF.R.S32.HI R21, RZ, 0x1f, R18 ;  /* 0x0000001fff157819 */ /* 0x000fc80000011412 */
[----:B------:R-:W-:Y:S01]  /*9380*/  LEA.HI R4, R21, R18, RZ, 0x7 ;  /* 0x0000001215047211 */ /* 0x000fe200078f38ff */
[----:B---3--:R-:W-:Y:S01]  /*9390*/  IMAD R2, R3, R2, UR6 ;  /* 0x0000000603027e24 */ /* 0x008fe2000f8e0202 */
[----:B------:R-:W-:Y:S01]  /*93a0*/  USHF.R.S32.HI UR6, URZ, 0x1f, UR42 ;  /* 0x0000001f3f067899 */ /* 0x000fe2000801142a */
[----:B------:R-:W-:Y:S01]  /*93b0*/  SYNCS.ARRIVE.TRANS64.RED.A1T0 RZ, [UR4], RZ ;  /* 0x000000ffffff79a7 */ /* 0x000fe20008100404 */
[----:B------:R-:W-:Y:S02]  /*93c0*/  SHF.R.S32.HI R0, RZ, 0x7, R4 ;  /* 0x00000007ff007819 */ /* 0x000fe40000011404 */
[----:B------:R-:W-:Y:S02]  /*93d0*/  LOP3.LUT R9, R4, 0xffffff80, RZ, 0xc0, !PT ;  /* 0xffffff8004097812 */ /* 0x000fe400078ec0ff */
[----:B------:R-:W-:Y:S01]  /*93e0*/  SHF.R.S32.HI R3, RZ, 0x1f, R2 ;  /* 0x0000001fff037819 */ /* 0x000fe20000011402 */
[----:B------:R-:W0:Y:S01]  /*93f0*/  SHFL.IDX PT, R10, R0, RZ, 0x1f ;  /* 0x00001fff000a7589 */ /* 0x000e2200000e0000 */
[----:B------:R-:W-:-:S02]  /*9400*/  IADD3 R8, R18, -R9, RZ ;  /* 0x8000000912087210 */ /* 0x000fc40007ffe0ff */
[----:B--2---:R-:W-:Y:S02]  /*9410*/  ISETP.NE.AND P1, PT, R7, 0x1, PT ;  /* 0x000000010700780c */ /* 0x004fe40003f25270 */
[----:B------:R-:W-:-:S04]  /*9420*/  SHF.R.S32.HI R155, RZ, 0x1f, R8 ;  /* 0x0000001fff9b7819 */ /* 0x000fc80000011408 */
[----:B------:R-:W-:-:S04]  /*9430*/  LEA.HI R9, R155, R8, RZ, 0x2 ;  /* 0x000000089b097211 */ /* 0x000fc800078f10ff */
[----:B------:R-:W-:Y:S02]  /*9440*/  SHF.R.S32.HI R154, RZ, 0x2, R9 ;  /* 0x00000002ff9a7819 */ /* 0x000fe40000011409 */
[----:B0-----:R-:W-:-:S13]  /*9450*/  ISETP.NE.AND P0, PT, R10, RZ, PT ;  /* 0x000000ff0a00720c */ /* 0x001fda0003f05270 */
[----:B------:R-:W-:Y:S05]  /*9460*/  @P0 BRA `(.L_x_7307) ;  /* 0x0000000400440947 */ /* 0x000fea0003800000 */
[----:B------:R-:W0:Y:S01]  /*9470*/  LDC R19, c[0x0][0xbe8] ;  /* 0x0002fa00ff137b82 */ /* 0x000e220000000800 */
[----:B------:R-:W-:Y:S01]  /*9480*/  LOP3.LUT R11, R4, 0xffffff80, RZ, 0xc0, !PT ;  /* 0xffffff80040b7812 */ /* 0x000fe200078ec0ff */
[----:B------:R-:W2:Y:S01]  /*9490*/  S2R R23, SR_CTAID.X ;  /* 0x0000000000177919 */ /* 0x000ea20000002500 */
[----:B------:R-:W-:Y:S01]  /*94a0*/  LEA.HI R10, R21, R18, RZ, 0x2 ;  /* 0x00000012150a7211 */ /* 0x000fe200078f10ff */
[----:B------:R-:W-:Y:S02]  /*94b0*/  ULDC.64 UR4, c[0x0][0xbd0] ;  /* 0x0002f40000047ab9 */ /* 0x000fe40000000a00 */
[----:B------:R-:W-:Y:S01]  /*94c0*/  IMAD.IADD R20, R18, 0x1, -R11 ;  /* 0x0000000112147824 */ /* 0x000fe200078e0a0b */
[----:B------:R-:W-:Y:S01]  /*94d0*/  LOP3.LUT R17, R10, 0xfffffffc, RZ, 0xc0, !PT ;  /* 0xfffffffc0a117812 */ /* 0x000fe200078ec0ff */
[----:B------:R-:W3:Y:S01]  /*94e0*/  S2UR UR7, SR_CTAID.Z ;  /* 0x00000000000779c3 */ /* 0x000ee20000002700 */
[----:B------:R-:W-:Y:S02]  /*94f0*/  UIMAD.WIDE.U32 UR8, UR42, UR4, URZ ;  /* 0x000000042a0872a5 */ /* 0x000fe4000f8e003f */
[----:B------:R-:W-:Y:S01]  /*9500*/  SHF.R.S32.HI R11, RZ, 0x1f, R20 ;  /* 0x0000001fff0b7819 */ /* 0x000fe20000011414 */
[----:B------:R-:W-:Y:S01]  /*9510*/  IMAD.IADD R10, R18, 0x1, -R17 ;  /* 0x00000001120a7824 */ /* 0x000fe200078e0a11 */
[----:B------:R-:W-:-:S02]  /*9520*/  UIMAD UR4, UR6, UR4, URZ ;  /* 0x00000004060472a4 */ /* 0x000fc4000f8e023f */
[C---:B------:R-:W-:Y:S01]  /*9530*/  LEA.HI R22, R11.reuse, R20, RZ, 0x2 ;  /* 0x000000140b167211 */ /* 0x040fe200078f10ff */
[----:B------:R-:W4:Y:S01]  /*9540*/  LDC.64 R14, c[0x0][0xbd8] ;  /* 0x0002f600ff0e7b82 */ /* 0x000f220000000a00 */
[----:B------:R-:W-:Y:S01]  /*9550*/  LEA.HI R12, R10, R10, RZ, 0x1 ;  /* 0x0000000a0a0c7211 */ /* 0x000fe200078f08ff */
[----:B------:R-:W-:Y:S01]  /*9560*/  UIMAD UR4, UR42, UR5, UR4 ;  /* 0x000000052a0472a4 */ /* 0x000fe2000f8e0204 */
[--C-:B------:R-:W-:Y:S02]  /*9570*/  SHF.R.S32.HI R4, RZ, 0x2, R22.reuse ;  /* 0x00000002ff047819 */ /* 0x100fe40000011416 */
[----:B-1----:R-:W-:Y:S01]  /*9580*/  SHF.R.S32.HI R13, RZ, 0x1f, R22 ;  /* 0x0000001fff0d7819 */ /* 0x002fe20000011416 */
[----:B------:R-:W-:Y:S01]  /*9590*/  UIADD3 UR4, UR9, UR4, URZ ;  /* 0x0000000409047290 */ /* 0x000fe2000fffe03f */
[----:B------:R-:W-:Y:S02]  /*95a0*/  LEA.HI R11, R11, R20, RZ, 0x5 ;  /* 0x000000140b0b7211 */ /* 0x000fe400078f28ff */
[----:B0-----:R-:W-:-:S02]  /*95b0*/  ISETP.NE.AND P0, PT, R19, 0x1, PT ;  /* 0x000000011300780c */ /* 0x001fc40003f05270 */
[----:B------:R-:W-:Y:S02]  /*95c0*/  LEA.HI R13, R13, R4, RZ, 0x3 ;  /* 0x000000040d0d7211 */ /* 0x000fe400078f18ff */
[----:B------:R-:W-:Y:S02]  /*95d0*/  LOP3.LUT R153, R12, 0x1ffffffe, RZ, 0xc0, !PT ;  /* 0x1ffffffe0c997812 */ /* 0x000fe400078ec0ff */
[----:B------:R-:W-:Y:S01]  /*95e0*/  LOP3.LUT R13, R13, 0xfffffff8, RZ, 0xc0, !PT ;  /* 0xfffffff80d0d7812 */ /* 0x000fe200078ec0ff */
[----:B---3--:R-:W-:Y:S01]  /*95f0*/  USHF.R.S32.HI UR5, URZ, 0x1f, UR7 ;  /* 0x0000001f3f057899 */ /* 0x008fe20008011407 */
[----:B------:R-:W-:Y:S01]  /*9600*/  SHF.R.S32.HI R11, RZ, 0x5, R11 ;  /* 0x00000005ff0b7819 */ /* 0x000fe2000001140b */
[----:B------:R-:W-:Y:S01]  /*9610*/  IMAD.IADD R153, R10, 0x1, -R153 ;  /* 0x000000010a997824 */ /* 0x000fe200078e0a99 */
[----:B------:R-:W-:Y:S02]  /*9620*/  IADD3 R4, R4, -R13, RZ ;  /* 0x8000000d04047210 */ /* 0x000fe40007ffe0ff */
[----:B------:R-:W-:Y:S01]  /*9630*/  MOV R10, UR8 ;  /* 0x00000008000a7c02 */ /* 0x000fe20008000f00 */
[----:B------:R-:W0:Y:S02]  /*9640*/  @P0 LDC R13, c[0x0][0xbec] ;  /* 0x0002fb00ff0d0b82 */ /* 0x000e240000000800 */
[----:B------:R-:W-:-:S02]  /*9650*/  IMAD R152, R11, 0x10, R4 ;  /* 0x000000100b987824 */ /* 0x000fc400078e0204 */
[C---:B----4-:R-:W-:Y:S02]  /*9660*/  IMAD R12, R14.reuse, UR5, RZ ;  /* 0x000000050e0c7c24 */ /* 0x050fe4000f8e02ff */
[----:B------:R-:W-:Y:S02]  /*9670*/  IMAD R4, R153, 0x8, R152 ;  /* 0x0000000899047824 */ /* 0x000fe400078e0298 */
[----:B------:R-:W1:Y:S01]  /*9680*/  @P0 LDC R17, c[0x0][0xbf0] ;  /* 0x0002fc00ff110b82 */ /* 0x000e620000000800 */
[----:B------:R-:W-:Y:S01]  /*9690*/  IMAD.U32 R11, RZ, RZ, UR9 ;  /* 0x00000009ff0b7e24 */ /* 0x000fe2000f8e00ff */
[----:B------:R-:W-:Y:S01]  /*96a0*/  MOV R11, UR4 ;  /* 0x00000004000b7c02 */ /* 0x000fe20008000f00 */
[----:B--2---:R-:W-:Y:S01]  /*96b0*/  IMAD R4, R23, 0x40, R4 ;  /* 0x0000004017047824 */ /* 0x004fe200078e0204 */
[----:B------:R-:W-:Y:S01]  /*96c0*/  ULDC.64 UR4, c[0x0][0xbe0] ;  /* 0x0002f80000047ab9 */ /* 0x000fe20000000a00 */
[----:B------:R-:W-:Y:S02]  /*96d0*/  IMAD R15, R15, UR7, R12 ;  /* 0x000000070f0f7c24 */ /* 0x000fe4000f8e020c */
[----:B------:R-:W-:-:S04]  /*96e0*/  IMAD.WIDE.U32 R10, R14, UR7, R10 ;  /* 0x000000070e0a7c25 */ /* 0x000fc8000f8e000a */
[----:B------:R-:W-:Y:S01]  /*96f0*/  IMAD R23, R23, 0x40, R152 ;  /* 0x0000004017177824 */ /* 0x000fe200078e0298 */
[----:B------:R-:W-:Y:S01]  /*9700*/  IADD3 R11, R11, R15, RZ ;  /* 0x0000000f0b0b7210 */ /* 0x000fe20007ffe0ff */
[----:B0-----:R-:W-:-:S04]  /*9710*/  @P0 IMAD.HI.U32 R12, R4, R13, RZ ;  /* 0x0000000d040c0227 */ /* 0x001fc800078e00ff */
[----:B------:R-:W-:Y:S02]  /*9720*/  IMAD.MOV.U32 R13, RZ, RZ, R4 ;  /* 0x000000ffff0d7224 */ /* 0x000fe400078e0004 */
[----:B------:R-:W-:Y:S01]  /*9730*/  IMAD.WIDE.U32 R10, R2, UR4, R10 ;  /* 0x00000004020a7c25 */ /* 0x000fe2000f8e000a */
[----:B-1----:R-:W-:-:S03]  /*9740*/  @P0 SHF.R.U32.HI R13, RZ, R17, R12 ;  /* 0x00000011ff0d0219 */ /* 0x002fc6000001160c */
[----:B------:R-:W-:Y:S01]  /*9750*/  IMAD R17, R3, UR4, RZ ;  /* 0x0000000403117c24 */ /* 0x000fe2000f8e02ff */
[----:B------:R-:W-:Y:S01]  /*9760*/  IADD3 R10, P0, R13, R10, RZ ;  /* 0x0000000a0d0a7210 */ /* 0x000fe20007f1e0ff */
[----:B------:R-:W-:Y:S02]  /*9770*/  IMAD.MOV R15, RZ, RZ, -R13 ;  /* 0x000000ffff0f7224 */ /* 0x000fe400078e0a0d */
[----:B------:R-:W-:Y:S01]  /*9780*/  IMAD R12, R2, UR5, R17 ;  /* 0x00000005020c7c24 */ /* 0x000fe2000f8e0211 */
[----:B------:R-:W-:Y:S01]  /*9790*/  SHF.R.S32.HI R17, RZ, 0x1f, R13 ;  /* 0x0000001fff117819 */ /* 0x000fe2000001140d */
[----:B------:R-:W-:Y:S01]  /*97a0*/  IMAD R15, R19, R15, R4 ;  /* 0x0000000f130f7224 */ /* 0x000fe200078e0204 */
[----:B------:R-:W-:Y:S01]  /*97b0*/  ULDC.64 UR4, c[0x0][0xbc8] ;  /* 0x0002f20000047ab9 */ /* 0x000fe20000000a00 */
[----:B------:R-:W-:Y:S02]  /*97c0*/  LOP3.LUT R13, R22, 0x7ffffffc, RZ, 0xc0, !PT ;  /* 0x7ffffffc160d7812 */ /* 0x000fe400078ec0ff */
[----:B------:R-:W-:-:S02]  /*97d0*/  IADD3.X R11, R17, R11, R12, P0, !PT ;  /* 0x0000000b110b7210 */ /* 0x000fc400007fe40c */
[----:B------:R-:W-:Y:S01]  /*97e0*/  SHF.R.S32.HI R4, RZ, 0x1f, R15 ;  /* 0x0000001fff047819 */ /* 0x000fe2000001140f */
[----:B------:R-:W-:Y:S02]  /*97f0*/  IMAD.IADD R20, R20, 0x1, -R13 ;  /* 0x0000000114147824 */ /* 0x000fe400078e0a0d */
[----:B------:R-:W-:-:S04]  /*9800*/  IMAD.WIDE.U32 R10, R15, UR4, R10 ;  /* 0x000000040f0a7c25 */ /* 0x000fc8000f8e000a */
[----:B------:R-:W-:-:S04]  /*9810*/  IMAD R4, R4, UR4, RZ ;  /* 0x0000000404047c24 */ /* 0x000fc8000f8e02ff */
[----:B------:R-:W-:Y:S01]  /*9820*/  IMAD R15, R15, UR5, R4 ;  /* 0x000000050f0f7c24 */ /* 0x000fe2000f8e0204 */
[----:B------:R-:W-:Y:S01]  /*9830*/  ULDC.64 UR4, c[0x0][0xba8] ;  /* 0x0002ea0000047ab9 */ /* 0x000fe20000000a00 */
[-C--:B------:R-:W-:Y:S02]  /*9840*/  LEA.HI R4, R0, R0.reuse, RZ, 0x1 ;  /* 0x0000000000047211 */ /* 0x080fe400078f08ff */
[----:B------:R-:W-:Y:S01]  /*9850*/  IMAD.IADD R11, R11, 0x1, R15 ;  /* 0x000000010b0b7824 */ /* 0x000fe200078e020f */
[----:B------:R-:W-:Y:S01]  /*9860*/  LEA R16, P0, R10, UR4, 0x2 ;  /* 0x000000040a107c11 */ /* 0x000fe2000f8010ff */
[----:B------:R-:W-:Y:S01]  /*9870*/  ULDC UR4, c[0x0][0xa88] ;  /* 0x0002a20000047ab9 */ /* 0x000fe20000000800 */
[----:B------:R-:W-:Y:S01]  /*9880*/  LOP3.LUT R15, R4, 0xfffffe, RZ, 0xc0, !PT ;  /* 0x00fffffe040f7812 */ /* 0x000fe200078ec0ff */
[----:B------:R-:W-:Y:S01]  /*9890*/  IMAD R4, R19, UR4, RZ ;  /* 0x0000000413047c24 */ /* 0x000fe2000f8e02ff */
[----:B------:R-:W-:Y:S01]  /*98a0*/  LEA.HI.X R17, R10, UR5, R11, 0x2, P0 ;  /* 0x000000050a117c11 */ /* 0x000fe200080f140b */
[----:B------:R-:W-:Y:S01]  /*98b0*/  SHFL.IDX PT, R12, R16, 0x1, 0x1c1f ;  /* 0x003c1f00100c7f89 */ /* 0x000fe200000e0000 */
[----:B------:R-:W-:Y:S01]  /*98c0*/  IADD3 R14, -R15, R0, RZ ;  /* 0x000000000f0e7210 */ /* 0x000fe20007ffe1ff */
[----:B------:R-:W-:-:S02]  /*98d0*/  IMAD.SHL.U32 R15, R20, 0x2, RZ ;  /* 0x00000002140f7824 */ /* 0x000fc400078e00ff */
[----:B------:R-:W-:Y:S01]  /*98e0*/  SHFL.IDX PT, R10, R16, RZ, 0x1c1f ;  /* 0x001c1fff100a7589 */ /* 0x000fe200000e0000 */
[----:B------:R-:W-:-:S03]  /*98f0*/  LEA R14, -R14, RZ, 0x8 ;  /* 0x000000ff0e0e7211 */ /* 0x000fc600078e41ff */
[----:B------:R-:W0:Y:S01]  /*9900*/  SHFL.IDX PT, R11, R17, RZ, 0x1c1f ;  /* 0x001c1fff110b7589 */ /* 0x000e2200000e0000 */
[----:B------:R-:W-:Y:S01]  /*9910*/  ISETP.NE.AND P0, PT, R15, R14, PT ;  /* 0x0000000e0f00720c */ /* 0x000fe20003f05270 */
[C---:B------:R-:W-:Y:S02]  /*9920*/  VIADD R15, R23.reuse, 0x8 ;  /* 0x00000008170f7836 */ /* 0x040fe40000000000 */
[----:B------:R-:W1:Y:S01]  /*9930*/  SHFL.IDX PT, R13, R17, 0x1, 0x1c1f ;  /* 0x003c1f00110d7f89 */ /* 0x000e6200000e0000 */
[-C--:B------:R-:W-:Y:S02]  /*9940*/  ISETP.GE.OR P2, PT, R23, R4.reuse, P0 ;  /* 0x000000041700720c */ /* 0x080fe40000746670 */
[----:B------:R-:W-:-:S11]  /*9950*/  ISETP.GE.OR P0, PT, R15, R4, P0 ;  /* 0x000000040f00720c */ /* 0x000fd60000706670 */
[----:B0-----:R0:W-:Y:S04]  /*9960*/  @!P2 ST.E desc[UR36][R10.64], R6 ;  /* 0x000000060a00a985 */ /* 0x0011e8000c101924 */
[----:B-1----:R0:W-:Y:S02]  /*9970*/  @!P0 ST.E desc[UR36][R12.64], R5 ;  /* 0x000000050c008985 */ /* 0x0021e4000c101924 */
.L_x_7307:
[----:B------:R-:W2:Y:S01]  /*9980*/  S2R R14, SR_CTAID.X ;  /* 0x00000000000e7919 */ /* 0x000ea20000002500 */
[----:B------:R-:W3:Y:S01]  /*9990*/  S2UR UR7, SR_CTAID.Z ;  /* 0x00000000000779c3 */ /* 0x000ee20000002700 */
[----:B------:R-:W-:Y:S01]  /*99a0*/  LEA.HI R21, R21, R18, RZ, 0x2 ;  /* 0x0000001215157211 */ /* 0x000fe200078f10ff */
[----:B------:R-:W-:Y:S01]  /*99b0*/  ULDC.64 UR8, c[0x0][0xb38] ;  /* 0x0002ce0000087ab9 */ /* 0x000fe20000000a00 */
[----:B0-----:R-:W-:Y:S01]  /*99c0*/  SHF.R.S32.HI R5, RZ, 0x1f, R9 ;  /* 0x0000001fff057819 */ /* 0x001fe20000011409 */
[----:B------:R-:W-:Y:S01]  /*99d0*/  UIMAD UR6, UR6, UR8, URZ ;  /* 0x00000008060672a4 */ /* 0x000fe2000f8e023f */
[----:B------:R-:W-:Y:S01]  /*99e0*/  LOP3.LUT R21, R21, 0xfffffffc, RZ, 0xc0, !PT ;  /* 0xfffffffc15157812 */ /* 0x000fe200078ec0ff */
[----:B------:R-:W-:Y:S01]  /*99f0*/  UIMAD.WIDE.U32 UR4, UR42, UR8, URZ ;  /* 0x000000082a0472a5 */ /* 0x000fe2000f8e003f */
[----:B------:R-:W-:Y:S01]  /*9a00*/  LEA.HI R5, R5, R154, RZ, 0x3 ;  /* 0x0000009a05057211 */ /* 0x000fe200078f18ff */
[----:B-1----:R-:W0:Y:S01]  /*9a10*/  LDC.64 R12, c[0x0][0xb40] ;  /* 0x0002d000ff0c7b82 */ /* 0x002e220000000a00 */
[----:B------:R-:W-:Y:S01]  /*9a20*/  IADD3 R21, R18, -R21, RZ ;  /* 0x8000001512157210 */ /* 0x000fe20007ffe0ff */
[----:B------:R-:W-:Y:S01]  /*9a30*/  UIMAD UR6, UR42, UR9, UR6 ;  /* 0x000000092a0672a4 */ /* 0x000fe2000f8e0206 */
[----:B------:R-:W-:Y:S01]  /*9a40*/  LOP3.LUT R5, R5, 0xfffffff8, RZ, 0xc0, !PT ;  /* 0xfffffff805057812 */ /* 0x000fe200078ec0ff */
[----:B------:R-:W-:Y:S01]  /*9a50*/  BSSY B0, `(.L_x_7308) ;  /* 0x00000fc000007945 */ /* 0x000fe20003800000 */
[----:B------:R-:W-:Y:S01]  /*9a60*/  LEA.HI R4, R21, R21, RZ, 0x1 ;  /* 0x0000001515047211 */ /* 0x000fe200078f08ff */
[----:B------:R-:W-:Y:S01]  /*9a70*/  UIADD3 UR6, UR5, UR6, URZ ;  /* 0x0000000605067290 */ /* 0x000fe2000fffe03f */
[----:B------:R-:W-:Y:S01]  /*9a80*/  LEA.HI R155, R155, R8, RZ, 0x5 ;  /* 0x000000089b9b7211 */ /* 0x000fe200078f28ff */
[----:B------:R-:W1:Y:S01]  /*9a90*/  @P1 LDC R10, c[0x0][0xbec] ;  /* 0x0002fb00ff0a1b82 */ /* 0x000e620000000800 */
[----:B------:R-:W-:Y:S01]  /*9aa0*/  IMAD.IADD R154, R154, 0x1, -R5 ;  /* 0x000000019a9a7824 */ /* 0x000fe200078e0a05 */
[----:B------:R-:W-:-:S02]  /*9ab0*/  LOP3.LUT R4, R4, 0x1ffffffe, RZ, 0xc0, !PT ;  /* 0x1ffffffe04047812 */ /* 0x000fc400078ec0ff */
[----:B------:R-:W-:Y:S02]  /*9ac0*/  SHF.R.S32.HI R155, RZ, 0x5, R155 ;  /* 0x00000005ff9b7819 */ /* 0x000fe4000001149b */
[----:B------:R-:W-:Y:S01]  /*9ad0*/  MOV R5, UR5 ;  /* 0x0000000500057c02 */ /* 0x000fe20008000f00 */
[----:B------:R-:W-:Y:S01]  /*9ae0*/  IMAD.IADD R4, R21, 0x1, -R4 ;  /* 0x0000000115047824 */ /* 0x000fe200078e0a04 */
[----:B------:R-:W4:Y:S01]  /*9af0*/  @P1 LDC R17, c[0x0][0xbf0] ;  /* 0x0002fc00ff111b82 */ /* 0x000f220000000800 */
[----:B------:R-:W-:Y:S01]  /*9b00*/  LEA R155, R155, R154, 0x4 ;  /* 0x0000009a9b9b7211 */ /* 0x000fe200078e20ff */
[----:B---3--:R-:W-:Y:S01]  /*9b10*/  USHF.R.S32.HI UR8, URZ, 0x1f, UR7 ;  /* 0x0000001f3f087899 */ /* 0x008fe20008011407 */
[----:B------:R-:W-:Y:S01]  /*9b20*/  IMAD.U32 R5, RZ, RZ, UR6 ;  /* 0x00000006ff057e24 */ /* 0x000fe2000f8e00ff */
[----:B------:R-:W-:Y:S02]  /*9b30*/  LOP3.LUT R9, R9, 0x7ffffffc, RZ, 0xc0, !PT ;  /* 0x7ffffffc09097812 */ /* 0x000fe400078ec0ff */
[----:B------:R-:W-:-:S02]  /*9b40*/  IMAD R11, R4, 0x8, R155 ;  /* 0x00000008040b7824 */ /* 0x000fc400078e029b */
[----:B------:R-:W-:Y:S01]  /*9b50*/  IMAD.U32 R4, RZ, RZ, UR4 ;  /* 0x00000004ff047e24 */ /* 0x000fe2000f8e00ff */
[----:B------:R-:W-:Y:S01]  /*9b60*/  ULDC.64 UR4, c[0x0][0xb48] ;  /* 0x0002d20000047ab9 */ /* 0x000fe20000000a00 */
[----:B0-----:R-:W-:Y:S02]  /*9b70*/  IMAD R6, R12, UR8, RZ ;  /* 0x000000080c067c24 */ /* 0x001fe4000f8e02ff */
[----:B--2---:R-:W-:Y:S02]  /*9b80*/  IMAD R15, R14, 0x40, R11 ;  /* 0x000000400e0f7824 */ /* 0x004fe400078e020b */
[----:B------:R-:W-:Y:S02]  /*9b90*/  IMAD R13, R13, UR7, R6 ;  /* 0x000000070d0d7c24 */ /* 0x000fe4000f8e0206 */
[----:B-1----:R-:W-:Y:S01]  /*9ba0*/  @P1 IMAD.HI.U32 R10, R15, R10, RZ ;  /* 0x0000000a0f0a1227 */ /* 0x002fe200078e00ff */
[----:B------:R-:W-:-:S03]  /*9bb0*/  MOV R11, R15 ;  /* 0x0000000f000b7202 */ /* 0x000fc60000000f00 */
[----:B------:R-:W-:-:S04]  /*9bc0*/  IMAD.WIDE.U32 R4, R12, UR7, R4 ;  /* 0x000000070c047c25 */ /* 0x000fc8000f8e0004 */
[----:B------:R-:W-:Y:S01]  /*9bd0*/  IMAD R3, R3, UR4, RZ ;  /* 0x0000000403037c24 */ /* 0x000fe2000f8e02ff */
[----:B----4-:R-:W-:Y:S01]  /*9be0*/  @P1 SHF.R.U32.HI R11, RZ, R17, R10 ;  /* 0x00000011ff0b1219 */ /* 0x010fe2000001160a */
[----:B------:R-:W-:Y:S02]  /*9bf0*/  IMAD.IADD R5, R5, 0x1, R13 ;  /* 0x0000000105057824 */ /* 0x000fe400078e020d */
[C---:B------:R-:W-:Y:S01]  /*9c00*/  IMAD R13, R2.reuse, UR5, R3 ;  /* 0x00000005020d7c24 */ /* 0x040fe2000f8e0203 */
[----:B------:R-:W-:Y:S01]  /*9c10*/  SHF.R.S32.HI R6, RZ, 0x1f, R11 ;  /* 0x0000001fff067819 */ /* 0x000fe2000001140b */
[----:B------:R-:W-:Y:S01]  /*9c20*/  IMAD.WIDE.U32 R2, R2, UR4, R4 ;  /* 0x0000000402027c25 */ /* 0x000fe2000f8e0004 */
[----:B------:R-:W-:-:S03]  /*9c30*/  ULDC.64 UR4, c[0x0][0xb30] ;  /* 0x0002cc0000047ab9 */ /* 0x000fc60000000a00 */
[----:B------:R-:W-:Y:S01]  /*9c40*/  IMAD.MOV R10, RZ, RZ, -R11 ;  /* 0x000000ffff0a7224 */ /* 0x000fe200078e0a0b */
[----:B------:R-:W-:Y:S01]  /*9c50*/  IADD3 R3, R3, R13, RZ ;  /* 0x0000000d03037210 */ /* 0x000fe20007ffe0ff */
[----:B------:R-:W-:Y:S02]  /*9c60*/  IMAD R6, R6, UR4, RZ ;  /* 0x0000000406067c24 */ /* 0x000fe4000f8e02ff */
[----:B------:R-:W-:Y:S02]  /*9c70*/  IMAD R5, R7, R10, R15 ;  /* 0x0000000a07057224 */ /* 0x000fe400078e020f */
[C---:B------:R-:W-:Y:S01]  /*9c80*/  IMAD R13, R11.reuse, UR5, R6 ;  /* 0x000000050b0d7c24 */ /* 0x040fe2000f8e0206 */
[----:B------:R-:W-:Y:S01]  /*9c90*/  LEA.HI R6, R0, R0, RZ, 0x1 ;  /* 0x0000000000067211 */ /* 0x000fe200078f08ff */
        /* <DEDUP_REMOVED lines=9> */
[----:B------:R-:W-:Y:S01]  /*9d30*/  IMAD.IADD R5, R3, 0x1, R11 ;  /* 0x0000000103057824 */ /* 0x000fe200078e020b */
[----:B------:R-:W-:Y:S01]  /*9d40*/  ULDC UR4, c[0x0][0xa88] ;  /* 0x0002a20000047ab9 */ /* 0x000fe20000000800 */
[----:B------:R-:W-:Y:S01]  /*9d50*/  LOP3.LUT R11, R6, 0xfffffe, RZ, 0xc0, !PT ;  /* 0x00fffffe060b7812 */ /* 0x000fe200078ec0ff */
[----:B------:R-:W-:Y:S01]  /*9d60*/  IMAD R6, R7, UR4, RZ ;  /* 0x0000000407067c24 */ /* 0x000fe2000f8e02ff */
[----:B------:R-:W-:Y:S02]  /*9d70*/  LEA R7, R14, R155, 0x6 ;  /* 0x0000009b0e077211 */ /* 0x000fe400078e30ff */
[----:B------:R-:W-:Y:S01]  /*9d80*/  LEA.HI.X R5, R2, UR5, R5, 0x2, P0 ;  /* 0x0000000502057c11 */ /* 0x000fe200080f1405 */
[----:B------:R-:W-:Y:S01]  /*9d90*/  IMAD.IADD R11, R0, 0x1, -R11 ;  /* 0x00000001000b7824 */ /* 0x000fe200078e0a0b */
[----:B------:R-:W-:Y:S01]  /*9da0*/  ISETP.GE.AND P0, PT, R7, R6, PT ;  /* 0x000000060700720c */ /* 0x000fe20003f06270 */
[----:B------:R-:W-:Y:S01]  /*9db0*/  IMAD.IADD R0, R8, 0x1, -R9 ;  /* 0x0000000108007824 */ /* 0x000fe200078e0a09 */
[----:B------:R0:W1:Y:S04]  /*9dc0*/  SHFL.IDX PT, R2, R4, RZ, 0x1c1f ;  /* 0x001c1fff04027589 */ /* 0x00006800000e0000 */
[----:B------:R-:W-:Y:S01]  /*9dd0*/  LEA R0, R11, R0, 0x7 ;  /* 0x000000000b007211 */ /* 0x000fe200078e38ff */
[----:B------:R0:W2:Y:S04]  /*9de0*/  SHFL.IDX PT, R3, R5, RZ, 0x1c1f ;  /* 0x001c1fff05037589 */ /* 0x0000a800000e0000 */
[----:B------:R-:W-:-:S02]  /*9df0*/  IMAD.SHL.U32 R0, R0, 0x2, RZ ;  /* 0x0000000200007824 */ /* 0x000fc400078e00ff */
[----:B------:R-:W-:Y:S05]  /*9e00*/  @P0 BRA `(.L_x_7309) ;  /* 0x0000000c00000947 */ /* 0x000fea0003800000 */
        /* <DEDUP_REMOVED lines=13> */
[----:B------:R-:W-:Y:S01]  /*9ee0*/  VIADD R22, R0, 0x50 ;  /* 0x0000005000167836 */ /* 0x000fe20000000000 */
[----:B------:R-:W-:-:S02]  /*9ef0*/  ISETP.GE.AND P0, PT, R16, UR4, PT ;  /* 0x0000000410007c0c */ /* 0x000fc4000bf06270 */
[----:B------:R-:W-:Y:S02]  /*9f00*/  ISETP.GE.AND P1, PT, R17, UR4, PT ;  /* 0x0000000411007c0c */ /* 0x000fe4000bf26270 */
[----:B------:R-:W-:Y:S02]  /*9f10*/  @!P2 LEA.HI R8, R0, R0, RZ, 0x1 ;  /* 0x000000000008a211 */ /* 0x000fe400078f08ff */
[----:B------:R-:W-:Y:S02]  /*9f20*/  @!P3 LEA.HI R10, R9, R9, RZ, 0x1 ;  /* 0x00000009090ab211 */ /* 0x000fe400078f08ff */
[----:B------:R-:W-:Y:S02]  /*9f30*/  @!P4 LEA.HI R12, R11, R11, RZ, 0x1 ;  /* 0x0000000b0b0cc211 */ /* 0x000fe400078f08ff */
[----:B------:R-:W-:Y:S02]  /*9f40*/  @!P5 LEA.HI R14, R13, R13, RZ, 0x1 ;  /* 0x0000000d0d0ed211 */ /* 0x000fe400078f08ff */
[----:B------:R-:W-:-:S02]  /*9f50*/  @!P2 LOP3.LUT R9, R8, 0xfffffffe, RZ, 0xc0, !PT ;  /* 0xfffffffe0809a812 */ /* 0x000fc400078ec0ff */
[----:B------:R-:W-:Y:S02]  /*9f60*/  @!P3 LOP3.LUT R11, R10, 0xfffffffe, RZ, 0xc0, !PT ;  /* 0xfffffffe0a0bb812 */ /* 0x000fe400078ec0ff */
[----:B------:R-:W-:Y:S01]  /*9f70*/  @!P4 LOP3.LUT R13, R12, 0xfffffffe, RZ, 0xc0, !PT ;  /* 0xfffffffe0c0dc812 */ /* 0x000fe200078ec0ff */
[--C-:B-12---:R-:W-:Y:S01]  /*9f80*/  @!P2 IMAD.WIDE R8, R9, 0x4, R2.reuse ;  /* 0x000000040908a825 */ /* 0x106fe200078e0202 */
[----:B------:R-:W-:Y:S02]  /*9f90*/  @!P5 LOP3.LUT R15, R14, 0xfffffffe, RZ, 0xc0, !PT ;  /* 0xfffffffe0e0fd812 */ /* 0x000fe400078ec0ff */
[----:B------:R-:W-:Y:S01]  /*9fa0*/  IADD3 R20, R0, 0x40, RZ ;  /* 0x0000004000147810 */ /* 0x000fe20007ffe0ff */
        /* <DEDUP_REMOVED lines=9> */
[----:B------:R-:W-:Y:S01]  /*a040*/  ISETP.GE.AND P6, PT, R22, UR4, PT ;  /* 0x0000000416007c0c */ /* 0x000fe2000bfc6270 */
[----:B------:R4:W-:Y:S01]  /*a050*/  @!P5 ST.E.64 desc[UR36][R14.64], R36 ;  /* 0x000000240e00d985 */ /* 0x0009e2000c101b24 */
[----:B------:R-:W-:Y:S01]  /*a060*/  ISETP.GE.AND P5, PT, R21, UR4, PT ;  /* 0x0000000415007c0c */ /* 0x000fe2000bfa6270 */
[----:B-1----:R-:W-:Y:S01]  /*a070*/  VIADD R24, R0, 0x60 ;  /* 0x0000006000187836 */ /* 0x002fe20000000000 */
[----:B------:R-:W-:Y:S02]  /*a080*/  @!P0 LEA.HI R16, R16, R16, RZ, 0x1 ;  /* 0x0000001010108211 */ /* 0x000fe400078f08ff */
[----:B------:R-:W-:-:S02]  /*a090*/  @!P1 LEA.HI R17, R17, R17, RZ, 0x1 ;  /* 0x0000001111119211 */ /* 0x000fc400078f08ff */
[----:B------:R-:W-:Y:S02]  /*a0a0*/  @!P0 LOP3.LUT R9, R16, 0xfffffffe, RZ, 0xc0, !PT ;  /* 0xfffffffe10098812 */ /* 0x000fe400078ec0ff */
[----:B--2---:R-:W-:Y:S02]  /*a0b0*/  @!P1 LOP3.LUT R11, R17, 0xfffffffe, RZ, 0xc0, !PT ;  /* 0xfffffffe110b9812 */ /* 0x004fe400078ec0ff */
        /* <DEDUP_REMOVED lines=8> */
[----:B---3--:R-:W-:Y:S01]  /*a140*/  @!P2 LOP3.LUT R13, R18, 0xfffffffe, RZ, 0xc0, !PT ;  /* 0xfffffffe120da812 */ /* 0x008fe200078ec0ff */
[----:B------:R2:W-:Y:S01]  /*a150*/  @!P1 ST.E.64 desc[UR36][R10.64], R44 ;  /* 0x0000002c0a009985 */ /* 0x0005e2000c101b24 */
[----:B------:R-:W-:Y:S01]  /*a160*/  @!P3 LOP3.LUT R19, R19, 0xfffffffe, RZ, 0xc0, !PT ;  /* 0xfffffffe1313b812 */ /* 0x000fe200078ec0ff */
[----:B------:R-:W-:Y:S01]  /*a170*/  VIADD R18, R0, 0x68 ;  /* 0x0000006800127836 */ /* 0x000fe20000000000 */
[----:B----4-:R-:W-:Y:S01]  /*a180*/  @!P4 LOP3.LUT R15, R20, 0xfffffffe, RZ, 0xc0, !PT ;  /* 0xfffffffe140fc812 */ /* 0x010fe200078ec0ff */
[C---:B------:R-:W-:Y:S01]  /*a190*/  VIADD R20, R0.reuse, 0x78 ;  /* 0x0000007800147836 */ /* 0x040fe20000000000 */
[----:B------:R-:W-:Y:S02]  /*a1a0*/  @!P5 LOP3.LUT R21, R21, 0xfffffffe, RZ, 0xc0, !PT ;  /* 0xfffffffe1515d812 */ /* 0x000fe400078ec0ff */
[----:B------:R-:W-:Y:S02]  /*a1b0*/  IADD3 R23, R0, 0x58, RZ ;  /* 0x0000005800177810 */ /* 0x000fe40007ffe0ff */
[----:B------:R-:W-:Y:S01]  /*a1c0*/  @!P6 LOP3.LUT R17, R22, 0xfffffffe, RZ, 0xc0, !PT ;  /* 0xfffffffe1611e812 */ /* 0x000fe200078ec0ff */
[----:B-1----:R-:W-:Y:S01]  /*a1d0*/  @!P2 IMAD.WIDE R8, R13, 0x4, R2 ;  /* 0x000000040d08a825 */ /* 0x002fe200078e0202 */
[----:B------:R-:W-:-:S02]  /*a1e0*/  ISETP.GE.AND P1, PT, R23, UR4, PT ;  /* 0x0000000417007c0c */ /* 0x000fc4000bf26270 */
[----:B------:R-:W-:Y:S01]  /*a1f0*/  ISETP.GE.AND P0, PT, R24, UR4, PT ;  /* 0x0000000418007c0c */ /* 0x000fe2000bf06270 */
[--C-:B--2---:R-:W-:Y:S01]  /*a200*/  @!P3 IMAD.WIDE R10, R19, 0x4, R2.reuse ;  /* 0x00000004130ab825 */ /* 0x104fe200078e0202 */
[----:B------:R1:W-:Y:S01]  /*a210*/  @!P2 ST.E.64 desc[UR36][R8.64], R48 ;  /* 0x000000300800a985 */ /* 0x0003e2000c101b24 */
[C---:B------:R-:W-:Y:S02]  /*a220*/  IADD3 R19, R0.reuse, 0x70, RZ ;  /* 0x0000007000137810 */ /* 0x040fe40007ffe0ff */
[--C-:B------:R-:W-:Y:S01]  /*a230*/  @!P4 IMAD.WIDE R12, R15, 0x4, R2.reuse ;  /* 0x000000040f0cc825 */ /* 0x100fe200078e0202 */
[----:B------:R2:W-:Y:S01]  /*a240*/  @!P3 ST.E.64 desc[UR36][R10.64], R52 ;  /* 0x000000340a00b985 */ /* 0x0005e2000c101b24 */
[----:B------:R-:W-:Y:S02]  /*a250*/  IADD3 R22, R0, 0x88, RZ ;  /* 0x0000008800167810 */ /* 0x000fe40007ffe0ff */
        /* <DEDUP_REMOVED lines=9> */
[----:B------:R-:W-:Y:S02]  /*a2f0*/  ISETP.GE.AND P3, PT, R22, UR4, PT ;  /* 0x0000000416007c0c */ /* 0x000fe4000bf66270 */
[----:B------:R-:W-:-:S02]  /*a300*/  ISETP.GE.AND P4, PT, R21, UR4, PT ;  /* 0x0000000415007c0c */ /* 0x000fc4000bf86270 */
[----:B------:R-:W-:Y:S02]  /*a310*/  @!P1 LEA.HI R23, R23, R23, RZ, 0x1 ;  /* 0x0000001717179211 */ /* 0x000fe400078f08ff */
[----:B------:R-:W-:Y:S02]  /*a320*/  @!P0 LEA.HI R24, R24, R24, RZ, 0x1 ;  /* 0x0000001818188211 */ /* 0x000fe400078f08ff */
[----:B-1----:R-:W-:Y:S01]  /*a330*/  @!P1 LOP3.LUT R9, R23, 0xfffffffe, RZ, 0xc0, !PT ;  /* 0xfffffffe17099812 */ /* 0x002fe200078ec0ff */
[----:B------:R-:W-:Y:S01]  /*a340*/  VIADD R23, R0, 0x90 ;  /* 0x0000009000177836 */ /* 0x000fe20000000000 */
[----:B--2---:R-:W-:Y:S01]  /*a350*/  @!P0 LOP3.LUT R11, R24, 0xfffffffe, RZ, 0xc0, !PT ;  /* 0xfffffffe180b8812 */ /* 0x004fe200078ec0ff */
        /* <DEDUP_REMOVED lines=9> */
[----:B---3--:R-:W-:Y:S01]  /*a3f0*/  @!P2 LOP3.LUT R13, R18, 0xfffffffe, RZ, 0xc0, !PT ;  /* 0xfffffffe120da812 */ /* 0x008fe200078ec0ff */
[----:B------:R2:W-:Y:S01]  /*a400*/  @!P0 ST.E.64 desc[UR36][R10.64], R72 ;  /* 0x000000480a008985 */ /* 0x0005e2000c101b24 */
[----:B------:R-:W-:Y:S02]  /*a410*/  @!P6 LOP3.LUT R19, R19, 0xfffffffe, RZ, 0xc0, !PT ;  /* 0xfffffffe1313e812 */ /* 0x000fe400078ec0ff */
[----:B----4-:R-:W-:Y:S01]  /*a420*/  @!P5 LOP3.LUT R15, R20, 0xfffffffe, RZ, 0xc0, !PT ;  /* 0xfffffffe140fd812 */ /* 0x010fe200078ec0ff */
[----:B------:R-:W-:Y:S01]  /*a430*/  VIADD R20, R0, 0xb0 ;  /* 0x000000b000147836 */ /* 0x000fe20000000000 */
[----:B------:R-:W-:-:S02]  /*a440*/  @!P4 LOP3.LUT R21, R21, 0xfffffffe, RZ, 0xc0, !PT ;  /* 0xfffffffe1515c812 */ /* 0x000fc400078ec0ff */
[----:B-----5:R-:W-:Y:S01]  /*a450*/  @!P3 LOP3.LUT R17, R22, 0xfffffffe, RZ, 0xc0, !PT ;  /* 0xfffffffe1611b812 */ /* 0x020fe200078ec0ff */
[C---:B------:R-:W-:Y:S01]  /*a460*/  VIADD R22, R0.reuse, 0xc0 ;  /* 0x000000c000167836 */ /* 0x040fe20000000000 */
[----:B------:R-:W-:Y:S01]  /*a470*/  ISETP.GE.AND P0, PT, R23, UR4, PT ;  /* 0x0000000417007c0c */ /* 0x000fe2000bf06270 */
[--C-:B-1----:R-:W-:Y:S01]  /*a480*/  @!P2 IMAD.WIDE R8, R13, 0x4, R2.reuse ;  /* 0x000000040d08a825 */ /* 0x102fe200078e0202 */
[----:B------:R-:W-:Y:S02]  /*a490*/  IADD3 R18, R0, 0xa0, RZ ;  /* 0x000000a000127810 */ /* 0x000fe40007ffe0ff */
[----:B------:R-:W-:Y:S01]  /*a4a0*/  ISETP.GE.AND P1, PT, R24, UR4, PT ;  /* 0x0000000418007c0c */ /* 0x000fe2000bf26270 */
[--C-:B--2---:R-:W-:Y:S01]  /*a4b0*/  @!P6 IMAD.WIDE R10, R19, 0x4, R2.reuse ;  /* 0x00000004130ae825 */ /* 0x104fe200078e0202 */
        /* <DEDUP_REMOVED lines=17> */
[----:B-1----:R-:W-:Y:S02]  /*a5d0*/  @!P0 LOP3.LUT R9, R23, 0xfffffffe, RZ, 0xc0, !PT ;  /* 0xfffffffe17098812 */ /* 0x002fe400078ec0ff */
[----:B------:R-:W-:Y:S02]  /*a5e0*/  @!P2 LEA.HI R18, R18, R18, RZ, 0x1 ;  /* 0x000000121212a211 */ /* 0x000fe400078f08ff */
[----:B--2---:R-:W-:Y:S01]  /*a5f0*/  @!P1 LOP3.LUT R11, R24, 0xfffffffe, RZ, 0xc0, !PT ;  /* 0xfffffffe180b9812 */ /* 0x004fe200078ec0ff */
[----:B------:R-:W-:Y:S01]  /*a600*/  @!P0 IMAD.WIDE R8, R9, 0x4, R2 ;  /* 0x0000000409088825 */ /* 0x000fe200078e0202 */
[----:B------:R-:W-:-:S02]  /*a610*/  @!P4 LEA.HI R20, R20, R20, RZ, 0x1 ;  /* 0x000000141414c211 */ /* 0x000fc400078f08ff */
[----:B---3--:R-:W-:Y:S01]  /*a620*/  @!P2 LOP3.LUT R13, R18, 0xfffffffe, RZ, 0xc0, !PT ;  /* 0xfffffffe120da812 */ /* 0x008fe200078ec0ff */
        /* <DEDUP_REMOVED lines=9> */
[----:B----4-:R-:W-:Y:S01]  /*a6c0*/  @!P4 LOP3.LUT R15, R20, 0xfffffffe, RZ, 0xc0, !PT ;  /* 0xfffffffe140fc812 */ /* 0x010fe200078ec0ff */
[----:B------:R3:W-:Y:S01]  /*a6d0*/  @!P2 ST.E.64 desc[UR36][R12.64], R104 ;  /* 0x000000680c00a985 */ /* 0x0007e2000c101b24 */
[----:B------:R-:W-:Y:S01]  /*a6e0*/  @!P5 LOP3.LUT R21, R21, 0xfffffffe, RZ, 0xc0, !PT ;  /* 0xfffffffe1515d812 */ /* 0x000fe200078ec0ff */
[----:B------:R-:W-:Y:S01]  /*a6f0*/  VIADD R20, R0, 0xd8 ;  /* 0x000000d800147836 */ /* 0x000fe20000000000 */
[----:B-----5:R-:W-:-:S02]  /*a700*/  @!P6 LOP3.LUT R17, R22, 0xfffffffe, RZ, 0xc0, !PT ;  /* 0xfffffffe1611e812 */ /* 0x020fc400078ec0ff */
        /* <DEDUP_REMOVED lines=9> */
[----:B---3--:R-:W-:-:S02]  /*a7a0*/  IADD3 R12, R0, 0xe8, RZ ;  /* 0x000000e8000c7810 */ /* 0x008fc40007ffe0ff */
[----:B------:R-:W-:Y:S01]  /*a7b0*/  @!P6 IMAD.WIDE R16, R17, 0x4, R2 ;  /* 0x000000041110e825 */ /* 0x000fe200078e0202 */
[----:B------:R3:W-:Y:S01]  /*a7c0*/  @!P5 ST.E.64 desc[UR36][R14.64], R116 ;  /* 0x000000740e00d985 */ /* 0x0007e2000c101b24 */
[----:B------:R-:W-:Y:S02]  /*a7d0*/  ISETP.GE.AND P4, PT, R12, UR4, PT ;  /* 0x000000040c007c0c */ /* 0x000fe4000bf86270 */
[C---:B------:R-:W-:Y:S01]  /*a7e0*/  VIADD R21, R0.reuse, 0xe0 ;  /* 0x000000e000157836 */ /* 0x040fe20000000000 */
[----:B------:R4:W-:Y:S01]  /*a7f0*/  @!P6 ST.E.64 desc[UR36][R16.64], R120 ;  /* 0x000000781000e985 */ /* 0x0009e2000c101b24 */
[----:B------:R-:W-:Y:S01]  /*a800*/  VIADD R13, R0, 0xf0 ;  /* 0x000000f0000d7836 */ /* 0x000fe20000000000 */
[----:B------:R-:W-:Y:S01]  /*a810*/  @!P0 LEA.HI R18, R18, R18, RZ, 0x1 ;  /* 0x0000001212128211 */ /* 0x000fe200078f08ff */
[----:B-1----:R-:W-:Y:S01]  /*a820*/  VIADD R9, R0, 0xf8 ;  /* 0x000000f800097836 */ /* 0x002fe20000000000 */
[----:B------:R-:W-:Y:S02]  /*a830*/  ISETP.GE.AND P3, PT, R21, UR4, PT ;  /* 0x0000000415007c0c */ /* 0x000fe4000bf66270 */
[----:B------:R-:W-:-:S02]  /*a840*/  ISETP.GE.AND P5, PT, R13, UR4, PT ;  /* 0x000000040d007c0c */ /* 0x000fc4000bfa6270 */
[----:B------:R-:W-:Y:S02]  /*a850*/  ISETP.GE.AND P6, PT, R9, UR4, PT ;  /* 0x0000000409007c0c */ /* 0x000fe4000bfc6270 */
[----:B------:R-:W-:Y:S02]  /*a860*/  @!P1 LEA.HI R19, R19, R19, RZ, 0x1 ;  /* 0x0000001313139211 */ /* 0x000fe400078f08ff */
[----:B------:R-:W-:Y:S02]  /*a870*/  @!P2 LEA.HI R20, R20, R20, RZ, 0x1 ;  /* 0x000000141414a211 */ /* 0x000fe400078f08ff */
[----:B------:R-:W-:Y:S02]  /*a880*/  @!P4 LEA.HI R12, R12, R12, RZ, 0x1 ;  /* 0x0000000c0c0cc211 */ /* 0x000fe400078f08ff */
[----:B--2---:R-:W-:Y:S02]  /*a890*/  @!P1 LOP3.LUT R11, R19, 0xfffffffe, RZ, 0xc0, !PT ;  /* 0xfffffffe130b9812 */ /* 0x004fe400078ec0ff */
[----:B------:R-:W-:-:S02]  /*a8a0*/  @!P3 LEA.HI R21, R21, R21, RZ, 0x1 ;  /* 0x000000151515b211 */ /* 0x000fc400078f08ff */
[----:B------:R-:W-:Y:S02]  /*a8b0*/  @!P5 LEA.HI R8, R13, R13, RZ, 0x1 ;  /* 0x0000000d0d08d211 */ /* 0x000fe400078f08ff */
[----:B------:R-:W-:Y:S02]  /*a8c0*/  @!P6 LEA.HI R10, R9, R9, RZ, 0x1 ;  /* 0x00000009090ae211 */ /* 0x000fe400078f08ff */
[----:B------:R-:W-:Y:S02]  /*a8d0*/  @!P0 LOP3.LUT R9, R18, 0xfffffffe, RZ, 0xc0, !PT ;  /* 0xfffffffe12098812 */ /* 0x000fe400078ec0ff */
[----:B------:R-:W-:Y:S02]  /*a8e0*/  @!P2 LOP3.LUT R13, R20, 0xfffffffe, RZ, 0xc0, !PT ;  /* 0xfffffffe140da812 */ /* 0x000fe400078ec0ff */
[----:B---3--:R-:W-:Y:S02]  /*a8f0*/  @!P3 LOP3.LUT R15, R21, 0xfffffffe, RZ, 0xc0, !PT ;  /* 0xfffffffe150fb812 */ /* 0x008fe400078ec0ff */
[----:B----4-:R-:W-:Y:S01]  /*a900*/  @!P4 LOP3.LUT R17, R12, 0xfffffffe, RZ, 0xc0, !PT ;  /* 0xfffffffe0c11c812 */ /* 0x010fe200078ec0ff */
[----:B------:R-:W-:Y:S01]  /*a910*/  @!P2 IMAD.WIDE R12, R13, 0x4, R2 ;  /* 0x000000040d0ca825 */ /* 0x000fe200078e0202 */
[----:B------:R-:W-:-:S02]  /*a920*/  @!P5 LOP3.LUT R19, R8, 0xfffffffe, RZ, 0xc0, !PT ;  /* 0xfffffffe0813d812 */ /* 0x000fc400078ec0ff */
        /* <DEDUP_REMOVED lines=14> */
.L_x_7309:
[----:B------:R-:W-:Y:S05]  /*aa10*/  BSYNC B0 ;  /* 0x0000000000007941 */ /* 0x000fea0003800000 */
.L_x_7308:
[----:B------:R-:W-:Y:S01]  /*aa20*/  IADD3 R7, R7, 0x8, RZ ;  /* 0x0000000807077810 */ /* 0x000fe20007ffe0ff */
[----:B--23--:R2:W3:Y:S03]  /*aa30*/  SHFL.IDX PT, R3, R5, 0x1, 0x1c1f ;  /* 0x003c1f0005037f89 */ /* 0x00c4e600000e0000 */
[----:B------:R-:W-:Y:S01]  /*aa40*/  ISETP.GE.AND P0, PT, R7, R6, PT ;  /* 0x000000060700720c */ /* 0x000fe20003f06270 */
[----:B-1----:R2:W4:-:S12]  /*aa50*/  SHFL.IDX PT, R2, R4, 0x1, 0x1c1f ;  /* 0x003c1f0004027f89 */ /* 0x00251800000e0000 */
[----:B--2---:R-:W-:Y:S05]  /*aa60*/  @P0 BRA `(.L_x_7255) ;  /* 0x0000004800100947 */ /* 0x004fea0003800000 */
[C---:B0-----:R-:W-:Y:S01]  /*aa70*/  VIADD R5, R0.reuse, 0x8 ;  /* 0x0000000800057836 */ /* 0x041fe20000000000 */
        /* <DEDUP_REMOVED lines=22> */
[----:B---34-:R-:W-:Y:S01]  /*abe0*/  @!P0 IMAD.WIDE R4, R5, 0x4, R2 ;  /* 0x0000000405048825 */ /* 0x018fe200078e0202 */
[----:B------:R-:W-:-:S02]  /*abf0*/  IADD3 R16, R0, 0x48, RZ ;  /* 0x0000004800107810 */ /* 0x000fc40007ffe0ff */
[----:B------:R-:W-:Y:S01]  /*ac00*/  ISETP.GE.AND P3, PT, R15, UR4, PT ;  /* 0x000000040f007c0c */ /* 0x000fe2000bf66270 */
[--C-:B------:R-:W-:Y:S01]  /*ac10*/  @!P1 IMAD.WIDE R6, R7, 0x4, R2.reuse ;  /* 0x0000000407069825 */ /* 0x100fe200078e0202 */
[----:B------:R0:W-:Y:S01]  /*ac20*/  @!P0 ST.E.64 desc[UR36][R4.64], R26 ;  /* 0x0000001a04008985 */ /* 0x0001e2000c101b24 */
[----:B------:R-:W-:Y:S02]  /*ac30*/  ISETP.GE.AND P0, PT, R12, UR4, PT ;  /* 0x000000040c007c0c */ /* 0x000fe4000bf06270 */
[----:B------:R-:W-:Y:S01]  /*ac40*/  @!P2 IMAD.WIDE R8, R9, 0x4, R2 ;  /* 0x000000040908a825 */ /* 0x000fe200078e0202 */
[----:B------:R1:W-:Y:S01]  /*ac50*/  @!P1 ST.E.64 desc[UR36][R6.64], R30 ;  /* 0x0000001e06009985 */ /* 0x0003e2000c101b24 */
[----:B------:R-:W-:Y:S02]  /*ac60*/  ISETP.GE.AND P1, PT, R13, UR4, PT ;  /* 0x000000040d007c0c */ /* 0x000fe4000bf26270 */
[----:B------:R-:W-:Y:S01]  /*ac70*/  ISETP.GE.AND P4, PT, R16, UR4, PT ;  /* 0x0000000410007c0c */ /* 0x000fe2000bf86270 */
        /* <DEDUP_REMOVED lines=17> */
[----:B------:R-:W-:-:S02]  /*ad90*/  @!P2 LOP3.LUT R11, R14, 0xfffffffe, RZ, 0xc0, !PT ;  /* 0xfffffffe0e0ba812 */ /* 0x000fc400078ec0ff */
[----:B------:R-:W-:Y:S02]  /*ada0*/  @!P3 LOP3.LUT R15, R15, 0xfffffffe, RZ, 0xc0, !PT ;  /* 0xfffffffe0f0fb812 */ /* 0x000fe400078ec0ff */
[----:B------:R-:W-:Y:S01]  /*adb0*/  @!P4 LOP3.LUT R17, R16, 0xfffffffe, RZ, 0xc0, !PT ;  /* 0xfffffffe1011c812 */ /* 0x000fe200078ec0ff */
        /* <DEDUP_REMOVED lines=9> */
[----:B------:R1:W-:Y:S03]  /*ae50*/  @!P1 ST.E.64 desc[UR36][R6.64], R50 ;  /* 0x0000003206009985 */ /* 0x0003e6000c101b24 */
[--C-:B------:R-:W-:Y:S01]  /*ae60*/  @!P3 IMAD.WIDE R10, R15, 0x4, R2.reuse ;  /* 0x000000040f0ab825 */ /* 0x100fe200078e0202 */
[----:B------:R2:W-:Y:S01]  /*ae70*/  @!P2 ST.E.64 desc[UR36][R8.64], R54 ;  /* 0x000000360800a985 */ /* 0x0005e2000c101b24 */
[----:B------:R-:W-:Y:S02]  /*ae80*/  ISETP.GE.AND P2, PT, R16, UR4, PT ;  /* 0x0000000410007c0c */ /* 0x000fe4000bf46270 */
[----:B------:R-:W-:Y:S01]  /*ae90*/  @!P4 IMAD.WIDE R12, R17, 0x4, R2 ;  /* 0x00000004110cc825 */ /* 0x000fe200078e0202 */
[----:B------:R3:W-:Y:S01]  /*aea0*/  @!P3 ST.E.64 desc[UR36][R10.64], R58 ;  /* 0x0000003a0a00b985 */ /* 0x0007e2000c101b24 */
[----:B------:R-:W-:-:S02]  /*aeb0*/  IADD3 R17, R0, 0x78, RZ ;  /* 0x0000007800117810 */ /* 0x000fc40007ffe0ff */
[----:B------:R-:W-:Y:S01]  /*aec0*/  VIADD R15, R0, 0x68 ;  /* 0x00000068000f7836 */ /* 0x000fe20000000000 */
[----:B------:R4:W-:Y:S01]  /*aed0*/  @!P4 ST.E.64 desc[UR36][R12.64], R62 ;  /* 0x0000003e0c00c985 */ /* 0x0009e2000c101b24 */
[----:B------:R-:W-:Y:S02]  /*aee0*/  ISETP.GE.AND P4, PT, R14, UR4, PT ;  /* 0x000000040e007c0c */ /* 0x000fe4000bf86270 */
[----:B------:R-:W-:Y:S02]  /*aef0*/  ISETP.GE.AND P1, PT, R17, UR4, PT ;  /* 0x0000000411007c0c */ /* 0x000fe4000bf26270 */
[----:B------:R-:W-:Y:S02]  /*af00*/  ISETP.GE.AND P3, PT, R15, UR4, PT ;  /* 0x000000040f007c0c */ /* 0x000fe4000bf66270 */
[----:B------:R-:W-:Y:S02]  /*af10*/  @!P5 LEA.HI R18, R18, R18, RZ, 0x1 ;  /* 0x000000121212d211 */ /* 0x000fe400078f08ff */
[----:B------:R-:W-:-:S02]  /*af20*/  @!P6 LEA.HI R19, R19, R19, RZ, 0x1 ;  /* 0x000000131313e211 */ /* 0x000fc400078f08ff */
        /* <DEDUP_REMOVED lines=18> */
[C---:B------:R-:W-:Y:S01]  /*b050*/  VIADD R20, R0.reuse, 0xb8 ;  /* 0x000000b800147836 */ /* 0x040fe20000000000 */
        /* <DEDUP_REMOVED lines=39> */
[C---:B------:R-:W-:Y:S01]  /*b2d0*/  VIADD R16, R0.reuse, 0xe0 ;  /* 0x000000e000107836 */ /* 0x040fe20000000000 */
        /* <DEDUP_REMOVED lines=20> */
[----:B------:R-:W-:Y:S01]  /*b420*/  ISETP.GE.AND P1, PT, R15, UR4, PT ;  /* 0x000000040f007c0c */ /* 0x000fe2000bf26270 */
[----:B------:R-:W-:Y:S01]  /*b430*/  VIADD R0, R0, 0xf8 ;  /* 0x000000f800007836 */ /* 0x000fe20000000000 */
[----:B------:R-:W-:Y:S02]  /*b440*/  ISETP.GE.AND P4, PT, R20, UR4, PT ;  /* 0x0000000414007c0c */ /* 0x000fe4000bf86270 */
[----:B------:R-:W-:-:S02]  /*b450*/  ISETP.GE.AND P3, PT, R17, UR4, PT ;  /* 0x0000000411007c0c */ /* 0x000fc4000bf66270 */
[----:B------:R-:W-:Y:S02]  /*b460*/  @!P5 LEA.HI R18, R18, R18, RZ, 0x1 ;  /* 0x000000121212d211 */ /* 0x000fe400078f08ff */
        /* <DEDUP_REMOVED lines=14> */
[----:B---3--:R-:W-:-:S02]  /*b550*/  @!P2 LOP3.LUT R11, R16, 0xfffffffe, RZ, 0xc0, !PT ;  /* 0xfffffffe100ba812 */ /* 0x008fc400078ec0ff */
        /* <DEDUP_REMOVED lines=19> */
.L_x_7306:
[----:B------:R-:W0:Y:S02]  /*b690*/  S2R R0, SR_TID.X ;  /* 0x0000000000007919 */ /* 0x000e240000002100 */
[----:B0-----:R-:W-:-:S05]  /*b6a0*/  VIADD R2, R0, 0xffffff80 ;  /* 0xffffff8000027836 */ /* 0x001fca0000000000 */
[----:B------:R-:W-:-:S13]  /*b6b0*/  ISETP.GT.AND P0, PT, R2, 0x3f, PT ;  /* 0x0000003f0200780c */ /* 0x000fda0003f04270 */
[----:B------:R-:W-:Y:S05]  /*b6c0*/  @P0 BRA `(.L_x_7255) ;  /* 0x0000003800f80947 */ /* 0x000fea0003800000 */
[----:B------:R-:W0:Y:S01]  /*b6d0*/  S2R R3, SR_CTAID.X ;  /* 0x0000000000037919 */ /* 0x000e220000002500 */
[----:B------:R-:W2:Y:S01]  /*b6e0*/  LDC R6, c[0x0][0xbe8] ;  /* 0x0002fa00ff067b82 */ /* 0x000ea20000000800 */
[----:B------:R-:W-:Y:S01]  /*b6f0*/  ULDC UR4, c[0x0][0xa88] ;  /* 0x0002a20000047ab9 */ /* 0x000fe20000000800 */
[----:B0-----:R-:W-:Y:S01]  /*b700*/  LEA R0, R3, R0, 0x6 ;  /* 0x0000000003007211 */ /* 0x001fe200078e30ff */
[----:B--2---:R-:W-:-:S04]  /*b710*/  IMAD R3, R6, UR4, RZ ;  /* 0x0000000406037c24 */ /* 0x004fc8000f8e02ff */
        /* <DEDUP_REMOVED lines=10> */
[----:B------:R-:W2:Y:S01]  /*b7c0*/  LDC.64 R10, c[0x0][0xbd8] ;  /* 0x0002f600ff0a7b82 */ /* 0x000ea20000000a00 */
[----:B------:R-:W-:-:S04]  /*b7d0*/  UIMAD UR6, UR42, UR9, UR6 ;  /* 0x000000092a0672a4 */ /* 0x000fc8000f8e0206 */
[----:B------:R-:W-:Y:S01]  /*b7e0*/  UIADD3 UR6, UR5, UR6, URZ ;  /* 0x0000000605067290 */ /* 0x000fe2000fffe03f */
[----:B------:R-:W-:Y:S01]  /*b7f0*/  MOV R2, UR4 ;  /* 0x0000000400027c02 */ /* 0x000fe20008000f00 */
[----:B------:R-:W-:Y:S01]  /*b800*/  IMAD.U32 R3, RZ, RZ, UR5 ;  /* 0x00000005ff037e24 */ /* 0x000fe2000f8e00ff */
[----:B------:R-:W3:Y:S01]  /*b810*/  @P0 LDC R7, c[0x0][0xbec] ;  /* 0x0002fb00ff070b82 */ /* 0x000ee20000000800 */
[----:B------:R-:W-:Y:S02]  /*b820*/  ULDC.64 UR4, c[0x0][0xbe0] ;  /* 0x0002f80000047ab9 */ /* 0x000fe40000000a00 */
[----:B------:R-:W-:-:S05]  /*b830*/  IMAD.U32 R3, RZ, RZ, UR6 ;  /* 0x00000006ff037e24 */ /* 0x000fca000f8e00ff */
[----:B------:R-:W4:Y:S01]  /*b840*/  @P0 LDC R9, c[0x0][0xbf0] ;  /* 0x0002fc00ff090b82 */ /* 0x000f220000000800 */
[----:B0-----:R-:W-:-:S07]  /*b850*/  USHF.R.S32.HI UR8, URZ, 0x1f, UR7 ;  /* 0x0000001f3f087899 */ /* 0x001fce0008011407 */
[----:B------:R-:W0:Y:S01]  /*b860*/  S2UR UR10, SR_CTAID.Y ;  /* 0x00000000000a79c3 */ /* 0x000e220000002600 */
[C---:B--2---:R-:W-:Y:S02]  /*b870*/  IMAD R12, R10.reuse, UR8, RZ ;  /* 0x000000080a0c7c24 */ /* 0x044fe4000f8e02ff */
[----:B------:R-:W-:-:S04]  /*b880*/  IMAD.WIDE.U32 R2, R10, UR7, R2 ;  /* 0x000000070a027c25 */ /* 0x000fc8000f8e0002 */
[----:B------:R-:W-:Y:S01]  /*b890*/  IMAD R11, R11, UR7, R12 ;  /* 0x000000070b0b7c24 */ /* 0x000fe2000f8e020c */
[----:B------:R-:W0:Y:S01]  /*b8a0*/  LDC R8, c[0x0][0xc50] ;  /* 0x00031400ff087b82 */ /* 0x000e220000000800 */
[----:B---3--:R-:W-:Y:S01]  /*b8b0*/  @P0 IMAD.HI.U32 R4, R0, R7, RZ ;  /* 0x0000000700040227 */ /* 0x008fe200078e00ff */
[----:B------:R-:W-:-:S03]  /*b8c0*/  IADD3 R7, RZ, -UR42, RZ ;  /* 0x8000002aff077c10 */ /* 0x000fc6000fffe0ff */
[----:B------:R-:W-:Y:S01]  /*b8d0*/  IMAD.IADD R3, R11, 0x1, R3 ;  /* 0x000000010b037824 */ /* 0x000fe200078e0203 */
[----:B----4-:R-:W-:Y:S01]  /*b8e0*/  @P0 SHF.R.U32.HI R5, RZ, R9, R4 ;  /* 0x00000009ff050219 */ /* 0x010fe20000011604 */
        /* <DEDUP_REMOVED lines=15> */
[----:B------:R-:W-:-:S04]  /*b9e0*/  ULDC.64 UR4, c[0x0][0xba8] ;  /* 0x0002ea0000047ab9 */ /* 0x000fc80000000a00 */
[----:B------:R-:W-:Y:S02]  /*b9f0*/  IADD3 R3, R3, R5, RZ ;  /* 0x0000000503037210 */ /* 0x000fe40007ffe0ff */
[----:B------:R-:W-:-:S04]  /*ba00*/  LEA R4, P0, R2, UR4, 0x2 ;  /* 0x0000000402047c11 */ /* 0x000fc8000f8010ff */
[----:B------:R-:W-:Y:S01]  /*ba10*/  LEA.HI.X R5, R2, UR5, R3, 0x2, P0 ;  /* 0x0000000502057c11 */ /* 0x000fe200080f1403 */
[----:B------:R-:W-:-:S05]  /*ba20*/  IMAD.MOV.U32 R3, RZ, RZ, -0x800000 ;  /* 0xff800000ff037424 */ /* 0x000fca00078e00ff */
[----:B------:R0:W-:Y:S01]  /*ba30*/  STG.E desc[UR36][R4.64], R3 ;  /* 0x0000000304007986 */ /* 0x0001e2000c101924 */
[----:B------:R-:W-:Y:S05]  /*ba40*/  BRA `(.L_x_7255) ;  /* 0x0000003800187947 */ /* 0x000fea0003800000 */
.L_x_7253:
        /* <DEDUP_REMOVED lines=18> */
.L_x_7310:
[----:B------:R-:W-:Y:S01]  /*bb70*/  ULDC UR44, c[0x0][0xc50] ;  /* 0x00031400002c7ab9 */ /* 0x000fe20000000800 */
[----:B------:R-:W-:Y:S01]  /*bb80*/  UMOV UR39, UR6 ;  /* 0x0000000600277c82 */ /* 0x000fe20008000000 */
[----:B------:R-:W-:-:S11]  /*bb90*/  UISETP.NE.AND UP0, UPT, UR44, 0x1, UPT ;  /* 0x000000012c00788c */ /* 0x000fd6000bf05270 */
[----:B------:R-:W-:Y:S01]  /*bba0*/  @UP0 ULDC UR4, c[0x0][0xc54] ;  /* 0x0003150000040ab9 */ /* 0x000fe20000000800 */
[----:B------:R-:W-:Y:S01]  /*bbb0*/  @UP0 ULDC UR7, c[0x0][0xc58] ;  /* 0x0003160000070ab9 */ /* 0x000fe20000000800 */
[----:B------:R-:W-:-:S04]  /*bbc0*/  UIMAD.WIDE.U32 UR4, UR6, UR4, URZ ;  /* 0x00000004060472a5 */ /* 0x000fc8000f8e003f */
[----:B------:R-:W-:-:S12]  /*bbd0*/  @UP0 USHF.R.U32.HI UR39, URZ, UR7, UR5 ;  /* 0x000000073f270299 */ /* 0x000fd80008011605 */
.L_x_7311:
[----:B------:R-:W-:Y:S01]  /*bbe0*/  ISETP.GE.AND P0, PT, R17, RZ, PT ;  /* 0x000000ff1100720c */ /* 0x000fe20003f06270 */
[----:B------:R-:W-:Y:S01]  /*bbf0*/  UIADD3 UR4, -UR39, URZ, URZ ;  /* 0x0000003f27047290 */ /* 0x000fe2000fffe13f */
[----:B------:R-:W-:Y:S01]  /*bc00*/  IMAD.MOV.U32 R21, RZ, RZ, 0x1 ;  /* 0x00000001ff157424 */ /* 0x000fe200078e00ff */
[----:B------:R-:W-:Y:S01]  /*bc10*/  MOV R0, RZ ;  /* 0x000000ff00007202 */ /* 0x000fe20000000f00 */
[----:B------:R-:W-:Y:S01]  /*bc20*/  IMAD.MOV.U32 R4, RZ, RZ, 0x1 ;  /* 0x00000001ff047424 */ /* 0x000fe200078e00ff */
[----:B------:R-:W-:-:S08]  /*bc30*/  UIMAD UR44, UR44, UR4, UR6 ;  /* 0x000000042c2c72a4 */ /* 0x000fd0000f8e0206 */
[----:B------:R-:W-:Y:S05]  /*bc40*/  @!P0 BRA `(.L_x_7312) ;  /* 0x0000003000d08947 */ /* 0x000fea0003800000 */
[----:B------:R-:W0:Y:S01]  /*bc50*/  LDC.64 R2, c[0x0][0xa28] ;  /* 0x00028a00ff027b82 */ /* 0x000e220000000a00 */
[----:B------:R-:W-:Y:S01]  /*bc60*/  ULDC UR4, c[0x0][0x448] ;  /* 0x0001120000047ab9 */ /* 0x000fe20000000800 */
[----:B------:R-:W-:Y:S01]  /*bc70*/  ULDC UR7, c[0x0][0x2f0] ;  /* 0x0000bc0000077ab9 */ /* 0x000fe20000000800 */
[----:B------:R-:W-:-:S05]  /*bc80*/  IMAD.MOV.U32 R28, RZ, RZ, RZ ;  /* 0x000000ffff1c7224 */ /* 0x000fca00078e00ff */
        /* <DEDUP_REMOVED lines=20> */
[----:B------:R-:W-:Y:S02]  /*bdd0*/  USHF.R.S32.HI UR5, URZ, 0x1f, UR4 ;  /* 0x0000001f3f057899 */ /* 0x000fe40008011404 */
[----:B------:R-:W-:Y:S02]  /*bde0*/  USHF.R.S32.HI UR7, URZ, 0x1f, UR6 ;  /* 0x0000001f3f077899 */ /* 0x000fe40008011406 */
[----:B------:R-:W-:-:S02]  /*bdf0*/  ULEA.HI UR5, UR5, UR4, URZ, 0x6 ;  /* 0x0000000405057291 */ /* 0x000fc4000f8f303f */
[----:B------:R-:W-:Y:S02]  /*be00*/  ULEA.HI UR7, UR7, UR6, URZ, 0x6 ;  /* 0x0000000607077291 */ /* 0x000fe4000f8f303f */
[----:B------:R-:W-:Y:S02]  /*be10*/  USHF.R.S32.HI UR41, URZ, 0x6, UR5 ;  /* 0x000000063f297899 */ /* 0x000fe40008011405 */
[----:B------:R-:W-:-:S04]  /*be20*/  USHF.R.S32.HI UR42, URZ, 0x6, UR7 ;  /* 0x000000063f2a7899 */ /* 0x000fc80008011407 */
        /* <DEDUP_REMOVED lines=43> */
.L_x_7313:
[----:B------:R-:W-:Y:S02]  /*c0e0*/  UIMAD UR48, UR44, UR38, URZ ;  /* 0x000000262c3072a4 */ /* 0x000fe4000f8e023f */
[----:B------:R-:W-:Y:S02]  /*c0f0*/  IMAD.U32 R0, RZ, RZ, UR38 ;  /* 0x00000026ff007e24 */ /* 0x000fe4000f8e00ff */
[----:B------:R-:W-:Y:S02]  /*c100*/  IMAD.MOV.U32 R4, RZ, RZ, 0x1 ;  /* 0x00000001ff047424 */ /* 0x000fe400078e00ff */
[----:B------:R-:W-:-:S04]  /*c110*/  MOV R25, UR48 ;  /* 0x0000003000197c02 */ /* 0x000fc80008000f00 */
        /* <DEDUP_REMOVED lines=26> */
[----:B0----5:R-:W-:Y:S05]  /*c2c0*/  CALL.ABS.NOINC R2 ;  /* 0x0000000002007343 */ /* 0x021fea0003c00000 */
.L_x_7314:
        /* <DEDUP_REMOVED lines=19> */
[----:B-1---5:R-:W-:Y:S05]  /*c400*/  CALL.ABS.NOINC R2 ;  /* 0x0000000002007343 */ /* 0x022fea0003c00000 */
.L_x_7316:
        /* <DEDUP_REMOVED lines=15> */
.L_x_7315:
        /* <DEDUP_REMOVED lines=35> */
[----:B------:R-:W-:-:S05]  /*c730*/  @!P0 IMAD R9, R24, R9, R0 ;  /* 0x0000000918098224 */ /* 0x000fca00078e0200 */
[----:B------:R-:W-:-:S04]  /*c740*/  @!P0 IADD3 R0, R3, R9, RZ ;  /* 0x0000000903008210 */ /* 0x000fc80007ffe0ff */
[----:B------:R-:W-:-:S06]  /*c750*/  @!P0 LEA.HI.X R5, R2, R5, R0, 0x2, P1 ;  /* 0x0000000502058211 */ /* 0x000fcc00008f1400 */
[----:B------:R0:W2:Y:S01]  /*c760*/  @!P0 LDG.E R5, desc[UR36][R4.64] ;  /* 0x0000002404058981 */ /* 0x0000a2000c1e1900 */
[----:B------:R-:W-:Y:S01]  /*c770*/  IMAD.MOV R0, RZ, RZ, -R7 ;  /* 0x000000ffff007224 */ /* 0x000fe200078e0a07 */
[----:B------:R-:W-:Y:S02]  /*c780*/  LOP3.LUT R16, R16, 0xffffffdf, RZ, 0xc0, !PT ;  /* 0xffffffdf10107812 */ /* 0x000fe400078ec0ff */
[----:B------:R-:W-:Y:S01]  /*c790*/  CS2R R26, SRZ ;  /* 0x00000000001a7805 */ /* 0x000fe2000001ff00 */
        /* <DEDUP_REMOVED lines=25> */
[----:B--2---:R-:W-:Y:S02]  /*c930*/  @!P0 SHF.R.S32.HI R27, RZ, 0x1f, R5 ;  /* 0x0000001fff1b8819 */ /* 0x004fe40000011405 */
[----:B------:R-:W-:Y:S02]  /*c940*/  @!P0 MOV R26, R5 ;  /* 0x00000005001a8202 */ /* 0x000fe40000000f00 */
[----:B------:R-:W-:Y:S01]  /*c950*/  ISETP.GE.AND P0, PT, R3, UR4, PT ;  /* 0x0000000403007c0c */ /* 0x000fe2000bf06270 */
[----:B------:R-:W-:Y:S01]  /*c960*/  IMAD.SHL.U32 R3, R0, 0x2, RZ ;  /* 0x0000000200037824 */ /* 0x000fe200078e00ff */
[----:B------:R-:W-:Y:S02]  /*c970*/  SEL R0, RZ, 0x1, P5 ;  /* 0x00000001ff007807 */ /* 0x000fe40002800000 */
[----:B------:R-:W-:-:S02]  /*c980*/  SEL R34, RZ, 0x40, P0 ;  /* 0x00000040ff227807 */ /* 0x000fc40000000000 */
[----:B------:R-:W-:Y:S02]  /*c990*/  ISETP.GE.AND P0, PT, R2, UR4, PT ;  /* 0x0000000402007c0c */ /* 0x000fe4000bf06270 */
        /* <DEDUP_REMOVED lines=13> */
.L_x_7359:
        /* <DEDUP_REMOVED lines=14> */
.L_x_7318:
[----:B------:R-:W-:-:S05]  /*cb50*/  IMAD.MOV.U32 R0, RZ, RZ, 0x1 ;  /* 0x00000001ff007424 */ /* 0x000fca00078e00ff */
[----:B------:R-:W-:-:S04]  /*cb60*/  SHF.L.U32 R0, R0, 0x1f, RZ ;  /* 0x0000001f00007819 */ /* 0x000fc800000006ff */
[----:B------:R-:W0:Y:S02]  /*cb70*/  SYNCS.PHASECHK.TRANS64.TRYWAIT P0, [UR45+0x28c40], R0 ;  /* 0x028c4000ff0075a7 */ /* 0x000e24000800016d */
[----:B0-----:R-:W-:Y:S05]  /*cb80*/  @!P0 BRA `(.L_x_7319) ;  /* 0x0000002800c88947 */ /* 0x001fea0003800000 */
.L_x_7360:
        /* <DEDUP_REMOVED lines=28> */
[----:B------:R-:W-:Y:S02]  /*cd50*/  LOP3.LUT R3, R3, 0x38, R30, 0x78, !PT ;  /* 0x0000003803037812 */ /* 0x000fe400078e781e */
[----:B------:R-:W-:Y:S02]  /*cd60*/  SHF.L.U32 R30, R6, 0x3, RZ ;  /* 0x00000003061e7819 */ /* 0x000fe400000006ff */
[----:B------:R-:W-:Y:S02]  /*cd70*/  ISETP.GE.AND P0, PT, R18, 0x1, PT ;  /* 0x000000011200780c */ /* 0x000fe40003f06270 */
[----:B------:R-:W-:-:S02]  /*cd80*/  LOP3.LUT R30, R3, 0x200, R30, 0xf8, !PT ;  /* 0x00000200031e7812 */ /* 0x000fc400078ef81e */
[----:B------:R-:W-:Y:S01]  /*cd90*/  @P2 LOP3.LUT R16, R16, 0x1, RZ, 0xfc, !PT ;  /* 0x0000000110102812 */ /* 0x000fe200078efcff */
[----:B------:R-:W-:Y:S08]  /*cda0*/  BRA.DIV UR5, `(.L_x_7320) ;  /* 0x0000002a05587947 */ /* 0x000ff0000b800000 */
        /* <DEDUP_REMOVED lines=12> */
[----:B------:R-:W0:Y:S02]  /*ce70*/  SHFL.IDX PT, R14, R0, 0x2, 0x181f ;  /* 0x00581f00000e7f89 */ /* 0x000e2400000e0000 */
[----:B------:R-:W-:Y:S02]  /*ce80*/  @P0 IADD3.X R3, RZ, R4, RZ, P1, !PT ;  /* 0x00000004ff030210 */ /* 0x000fe40000ffe4ff */
        /* <DEDUP_REMOVED lines=9> */
.L_x_7370:
        /* <DEDUP_REMOVED lines=15> */
.L_x_7321:
        /* <DEDUP_REMOVED lines=23> */
.L_x_7322:
[----:B------:R-:W-:Y:S01]  /*d180*/  UISETP.NE.AND UP0, UPT, UR47, URZ, UPT ;  /* 0x0000003f2f00728c */ /* 0x000fe2000bf05270 */
[----:B------:R-:W0:Y:S01]  /*d190*/  S2R R20, SR_CTAID.Z ;  /* 0x0000000000147919 */ /* 0x000e220000002700 */
[----:B------:R-:W-:Y:S01]  /*d1a0*/  MOV R0, UR46 ;  /* 0x0000002e00007c02 */ /* 0x000fe20008000f00 */
[----:B------:R-:W-:Y:S01]  /*d1b0*/  ULDC.64 UR8, c[0x0][0x2d8] ;  /* 0x0000b60000087ab9 */ /* 0x000fe20000000a00 */
[----:B------:R-:W-:Y:S02]  /*d1c0*/  R2UR UR6, R23 ;  /* 0x00000000170672ca */ /* 0x000fe400000e0000 */
[----:B------:R-:W-:Y:S01]  /*d1d0*/  PLOP3.LUT P0, PT, PT, PT, UP0, 0x80, 0x0 ;  /* 0x000000000000781c */ /* 0x000fe20003f0f008 */
[----:B------:R-:W-:-:S04]  /*d1e0*/  IMAD R9, R0, 0x40, R31 ;  /* 0x0000004000097824 */ /* 0x000fc800078e021f */
[----:B------:R-:W-:Y:S01]  /*d1f0*/  @UP0 ULDC UR4, c[0x0][0x44c] ;  /* 0x0001130000040ab9 */ /* 0x000fe20000000800 */
[----:B------:R-:W-:-:S05]  /*d200*/  IMAD.MOV.U32 R7, RZ, RZ, R9 ;  /* 0x000000ffff077224 */ /* 0x000fca00078e0009 */
[----:B------:R-:W-:Y:S02]  /*d210*/  UIMAD UR6, UR6, UR8, URZ ;  /* 0x00000008060672a4 */ /* 0x000fe4000f8e023f */
        /* <DEDUP_REMOVED lines=10> */
[----:B------:R-:W-:Y:S02]  /*d2c0*/  IMAD.U32 R4, RZ, RZ, UR4 ;  /* 0x00000004ff047e24 */ /* 0x000fe4000f8e00ff */
[----:B------:R-:W-:Y:S02]  /*d2d0*/  IMAD R6, R6, UR8, RZ ;  /* 0x0000000806067c24 */ /* 0x000fe4000f8e02ff */
[----:B------:R-:W-:Y:S01]  /*d2e0*/  MOV R3, UR6 ;  /* 0x0000000600037c02 */ /* 0x000fe20008000f00 */
[----:B------:R-:W-:Y:S01]  /*d2f0*/  IMAD.U32 R5, RZ, RZ, UR5 ;  /* 0x00000005ff057e24 */ /* 0x000fe2000f8e00ff */
[----:B------:R-:W-:Y:S01]  /*d300*/  MOV R2, R4 ;  /* 0x0000000400027202 */ /* 0x000fe20000000f00 */
[----:B------:R-:W-:Y:S01]  /*d310*/  IMAD R5, R20, UR9, R6 ;  /* 0x0000000914057c24 */ /* 0x000fe2000f8e0206 */
[----:B------:R-:W-:Y:S01]  /*d320*/  SHF.R.S32.HI R4, RZ, 0x1f, R7 ;  /* 0x0000001fff047819 */ /* 0x000fe20000011407 */
[----:B------:R-:W-:-:S02]  /*d330*/  ULDC.64 UR4, c[0x0][0x2d0] ;  /* 0x0000b40000047ab9 */ /* 0x000fc40000000a00 */
[----:B------:R-:W-:-:S04]  /*d340*/  IMAD.WIDE.U32 R2, R20, UR8, R2 ;  /* 0x0000000814027c25 */ /* 0x000fc8000f8e0002 */
[----:B------:R-:W-:Y:S02]  /*d350*/  IMAD.IADD R3, R3, 0x1, R5 ;  /* 0x0000000103037824 */ /* 0x000fe400078e0205 */
[----:B------:R-:W-:Y:S02]  /*d360*/  IMAD.MOV R5, RZ, RZ, -R7 ;  /* 0x000000ffff057224 */ /* 0x000fe400078e0a07 */
[----:B------:R-:W-:Y:S02]  /*d370*/  IMAD R4, R4, UR4, RZ ;  /* 0x0000000404047c24 */ /* 0x000fe4000f8e02ff */
[----:B-1----:R-:W-:Y:S02]  /*d380*/  IMAD R5, R0, R5, R9 ;  /* 0x0000000500057224 */ /* 0x002fe400078e0209 */
[C---:B------:R-:W-:Y:S02]  /*d390*/  IMAD R9, R7.reuse, UR5, R4 ;  /* 0x0000000507097c24 */ /* 0x040fe4000f8e0204 */
[----:B------:R-:W-:Y:S01]  /*d3a0*/  IMAD.WIDE.U32 R2, R7, UR4, R2 ;  /* 0x0000000407027c25 */ /* 0x000fe2000f8e0002 */
[----:B------:R-:W-:Y:S01]  /*d3b0*/  SHF.R.S32.HI R4, RZ, 0x1f, R5 ;  /* 0x0000001fff047819 */ /* 0x000fe20000011405 */
[----:B------:R-:W-:-:S03]  /*d3c0*/  ULDC.64 UR4, c[0x0][0x2c8] ;  /* 0x0000b20000047ab9 */ /* 0x000fc60000000a00 */
[----:B------:R-:W-:Y:S01]  /*d3d0*/  IADD3 R3, R3, R9, RZ ;  /* 0x0000000903037210 */ /* 0x000fe20007ffe0ff */
[----:B------:R-:W-:-:S04]  /*d3e0*/  IMAD R4, R4, UR4, RZ ;  /* 0x0000000404047c24 */ /* 0x000fc8000f8e02ff */
[C---:B------:R-:W-:Y:S02]  /*d3f0*/  IMAD R7, R5.reuse, UR5, R4 ;  /* 0x0000000505077c24 */ /* 0x040fe4000f8e0204 */
[----:B------:R-:W-:Y:S01]  /*d400*/  IMAD.WIDE.U32 R2, R5, UR4, R2 ;  /* 0x0000000405027c25 */ /* 0x000fe2000f8e0002 */
[----:B------:R-:W-:-:S03]  /*d410*/  ULDC.64 UR4, c[0x0][0x280] ;  /* 0x0000a00000047ab9 */ /* 0x000fc60000000a00 */
[----:B------:R-:W-:Y:S01]  /*d420*/  IMAD.IADD R5, R3, 0x1, R7 ;  /* 0x0000000103057824 */ /* 0x000fe200078e0207 */
[----:B------:R-:W-:Y:S01]  /*d430*/  LEA R4, P0, R2, UR4, 0x1 ;  /* 0x0000000402047c11 */ /* 0x000fe2000f8008ff */
[----:B------:R-:W-:Y:S02]  /*d440*/  ULDC UR4, c[0x0][0x2b8] ;  /* 0x0000ae0000047ab9 */ /* 0x000fe40000000800 */
[----:B------:R-:W-:Y:S02]  /*d450*/  ISETP.GE.AND P1, PT, R22, UR4, PT ;  /* 0x0000000416007c0c */ /* 0x000fe4000bf26270 */
[----:B------:R-:W-:Y:S01]  /*d460*/  LEA.HI.X R5, R2, UR5, R5, 0x1, P0 ;  /* 0x0000000502057c11 */ /* 0x000fe200080f0c05 */
[----:B------:R-:W-:-:S03]  /*d470*/  UMOV UR5, 0xffffffff ;  /* 0xffffffff00057882 */ /* 0x000fc60000000000 */
[----:B------:R-:W-:Y:S07]  /*d480*/  BRA.DIV UR5, `(.L_x_7323) ;  /* 0x0000002605c07947 */ /* 0x000fee000b800000 */
[----:B------:R-:W0:Y:S01]  /*d490*/  SHFL.IDX PT, R14, R4, RZ, 0x181f ;  /* 0x00181fff040e7589 */ /* 0x000e2200000e0000 */
[----:B------:R-:W-:Y:S01]  /*d4a0*/  IMAD.U32 R6, RZ, RZ, UR46 ;  /* 0x0000002eff067e24 */ /* 0x000fe2000f8e00ff */
[----:B------:R-:W-:Y:S02]  /*d4b0*/  ULDC UR4, c[0x0][0x288] ;  /* 0x0000a20000047ab9 */ /* 0x000fe40000000800 */
[----:B------:R-:W1:Y:S01]  /*d4c0*/  SHFL.IDX PT, R2, R5, RZ, 0x181f ;  /* 0x00181fff05027589 */ /* 0x000e6200000e0000 */
[----:B------:R-:W-:Y:S01]  /*d4d0*/  IMAD R0, R0, UR4, RZ ;  /* 0x0000000400007c24 */ /* 0x000fe2000f8e02ff */
[----:B------:R-:W-:Y:S02]  /*d4e0*/  LEA R7, R6, R35, 0x6 ;  /* 0x0000002306077211 */ /* 0x000fe400078e30ff */
[----:B------:R-:W-:Y:S02]  /*d4f0*/  SHFL.IDX PT, R6, R5, 0x1, 0x181f ;  /* 0x00381f0005067f89 */ /* 0x000fe400000e0000 */
[----:B------:R-:W-:-:S02]  /*d500*/  ISETP.GE.AND P0, PT, R7, R0, PT ;  /* 0x000000000700720c */ /* 0x000fc40003f06270 */
[----:B------:R-:W-:-:S11]  /*d510*/  IADD3 R11, R7, 0x10, RZ ;  /* 0x00000010070b7810 */ /* 0x000fd60007ffe0ff */
        /* <DEDUP_REMOVED lines=17> */
[----:B------:R0:W2:Y:S02]  /*d630*/  SHFL.IDX PT, R14, R4, 0x3, 0x181f ;  /* 0x00781f00040e7f89 */ /* 0x0000a400000e0000 */
[----:B-1----:R-:W-:Y:S02]  /*d640*/  @!P0 IADD3.X R3, RZ, R6, RZ, P2, !PT ;  /* 0x00000006ff038210 */ /* 0x002fe400017fe4ff */
[----:B------:R0:W1:Y:S04]  /*d650*/  SHFL.IDX PT, R6, R5, 0x3, 0x181f ;  /* 0x00781f0005067f89 */ /* 0x00006800000e0000 */
[----:B------:R0:W-:Y:S03]  /*d660*/  @!P0 LDGSTS.E.BYPASS.LTC128B.128 [R9+0x21400], desc[UR36][R2.64], !P1 ;  /* 0x2140000002098fae */ /* 0x0001e6000c901d64 */
.L_x_7379:
        /* <DEDUP_REMOVED lines=18> */
.L_x_7380:
[----:B------:R-:W-:-:S13]  /*d790*/  ISETP.NE.AND P0, PT, R33, 0x3, PT ;  /* 0x000000032100780c */ /* 0x000fda0003f05270 */
[----:B------:R-:W-:Y:S05]  /*d7a0*/  @!P0 BRA `(.L_x_7325) ;  /* 0x0000000000048947 */ /* 0x000fea0003800000 */
[----:B------:R-:W-:Y:S01]  /*d7b0*/  BPT.TRAP 0x1 ;  /* 0x000000040000795c */ /* 0x000fe20000300000 */
.L_x_7325:
[----:B------:R-:W1:Y:S02]  /*d7c0*/  SYNCS.PHASECHK.TRANS64.TRYWAIT P0, [UR45+0x28c60], R0 ;  /* 0x028c6000ff0075a7 */ /* 0x000e64000800016d */
[----:B-1----:R-:W-:Y:S05]  /*d7d0*/  @!P0 BRA `(.L_x_7326) ;  /* 0x0000002800308947 */ /* 0x002fea0003800000 */
.L_x_7381:
        /* <DEDUP_REMOVED lines=41> */
[----:B-1----:R-:W-:Y:S02]  /*da70*/  IADD3.X R3, RZ, R3, RZ, P0, !PT ;  /* 0x00000003ff037210 */ /* 0x002fe400007fe4ff */
        /* <DEDUP_REMOVED lines=45> */
[----:B------:R-:W-:Y:S02]  /*dd50*/  ISETP.LT.OR P6, PT, R18, 0x21, P6 ;  /* 0x000000211200780c */ /* 0x000fe400037c1670 */
[----:B--2---:R-:W-:-:S11]  /*dd60*/  MOV R4, RZ ;  /* 0x000000ff00047202 */ /* 0x004fd60000000f00 */
        /* <DEDUP_REMOVED lines=16> */
.L_x_7391:
        /* <DEDUP_REMOVED lines=30> */
.L_x_7328:
        /* <DEDUP_REMOVED lines=9> */
[----:B------:R-:W-:Y:S01]  /*e0e0*/  ULOP3.LUT UR5, URZ, UR42, URZ, 0x33, !UPT ;  /* 0x0000002a3f057292 */ /* 0x000fe2000f8e333f */
        /* <DEDUP_REMOVED lines=8> */
[----:B------:R-:W-:Y:S01]  /*e170*/  VIMNMX3 R3, R0, UR5, R3, !PT ;  /* 0x0000000500037c0f */ /* 0x000fe2000f800103 */
[----:B------:R-:W-:Y:S01]  /*e180*/  IMAD.MOV.U32 R0, RZ, RZ, 0x1 ;  /* 0x00000001ff007424 */ /* 0x000fe200078e00ff */
[----:B------:R-:W-:Y:S02]  /*e190*/  SHF.R.U32.HI R25, RZ, 0x3, R25 ;  /* 0x00000003ff197819 */ /* 0x000fe40000011619 */
[C---:B------:R-:W-:Y:S01]  /*e1a0*/  IADD3 R22, -R3.reuse, -0x2, RZ ;  /* 0xfffffffe03167810 */ /* 0x040fe20007ffe1ff */
[----:B------:R-:W-:-:S07]  /*e1b0*/  IMAD R9, R3, -0x40, R2 ;  /* 0xffffffc003097824 */ /* 0x000fce00078e0202 */
.L_x_7344:
[----:B------:R-:W-:Y:S01]  /*e1c0*/  ISETP.NE.AND P1, PT, R37, 0x1, PT ;  /* 0x000000012500780c */ /* 0x000fe20003f25270 */
[----:B------:R-:W-:Y:S01]  /*e1d0*/  BSSY B1, `(.L_x_7330) ;  /* 0x0000014000017945 */ /* 0x000fe20003800000 */
[----:B------:R-:W-:Y:S01]  /*e1e0*/  ISETP.GT.U32.AND P0, PT, R31, 0x3f, PT ;  /* 0x0000003f1f00780c */ /* 0x000fe20003f04070 */
[----:B------:R-:W-:Y:S01]  /*e1f0*/  IMAD.MOV.U32 R7, RZ, RZ, R9 ;  /* 0x000000ffff077224 */ /* 0x000fe200078e0009 */
[----:B------:R-:W-:-:S09]  /*e200*/  MOV R6, RZ ;  /* 0x000000ff00067202 */ /* 0x000fd20000000f00 */
        /* <DEDUP_REMOVED lines=16> */
.L_x_7331:
[----:B------:R-:W-:Y:S05]  /*e310*/  BSYNC B1 ;  /* 0x0000000000017941 */ /* 0x000fea0003800000 */
.L_x_7330:
[----:B------:R-:W-:-:S13]  /*e320*/  ISETP.NE.AND P0, PT, R33, 0x3, PT ;  /* 0x000000032100780c */ /* 0x000fda0003f05270 */
[----:B------:R-:W-:Y:S05]  /*e330*/  @!P0 BRA `(.L_x_7332) ;  /* 0x0000000000048947 */ /* 0x000fea0003800000 */
[----:B------:R-:W-:Y:S01]  /*e340*/  BPT.TRAP 0x1 ;  /* 0x000000040000795c */ /* 0x000fe20000300000 */
.L_x_7332:
[----:B------:R-:W-:Y:S01]  /*e350*/  LEA R10, R0, UR45, 0x3 ;  /* 0x0000002d000a7c11 */ /* 0x000fe2000f8e18ff */
[----:B------:R-:W-:Y:S01]  /*e360*/  BSSY B1, `(.L_x_7333) ;  /* 0x0000004000017945 */ /* 0x000fe20003800000 */
[----:B------:R-:W-:-:S04]  /*e370*/  SHF.L.U32 R20, R21, 0x1f, RZ ;  /* 0x0000001f15147819 */ /* 0x000fc800000006ff */
[----:B------:R-:W1:Y:S02]  /*e380*/  SYNCS.PHASECHK.TRANS64.TRYWAIT P0, [R10+URZ+0x28c40], R20 ;  /* 0x028c40140a0075a7 */ /* 0x000e64000800017f */
[----:B-1----:R-:W-:Y:S05]  /*e390*/  @!P0 BRA `(.L_x_7334) ;  /* 0x0000002400688947 */ /* 0x002fea0003800000 */
.L_x_7392:
[----:B------:R-:W-:Y:S05]  /*e3a0*/  BSYNC B1 ;  /* 0x0000000000017941 */ /* 0x000fea0003800000 */
.L_x_7333:
        /* <DEDUP_REMOVED lines=39> */
[----:B------:R-:W0:Y:S01]  /*e620*/  SHFL.IDX PT, R14, R26, 0x2, 0x181f ;  /* 0x00581f001a0e7f89 */ /* 0x000e2200000e0000 */
[----:B--2---:R-:W-:-:S03]  /*e630*/  IADD3.X R5, RZ, R3, RZ, P0, !PT ;  /* 0x00000003ff057210 */ /* 0x004fc600007fe4ff */
[----:B------:R-:W2:Y:S04]  /*e640*/  SHFL.IDX PT, R3, R29, 0x2, 0x181f ;  /* 0x00581f001d037f89 */ /* 0x000ea800000e0000 */
[----:B------:R3:W-:Y:S01]  /*e650*/  LDGSTS.E.BYPASS.LTC128B.128 [R27+0x22c00], desc[UR36][R4.64], !P1 ;  /* 0x22c00000041b7fae */ /* 0x0007e2000c901d64 */
[----:B0-----:R-:W-:-:S03]  /*e660*/  IADD3 R2, P0, R14, R8, RZ ;  /* 0x000000080e027210 */ /* 0x001fc60007f1e0ff */
[----:B------:R3:W0:Y:S02]  /*e670*/  SHFL.IDX PT, R14, R26, 0x3, 0x181f ;  /* 0x00781f001a0e7f89 */ /* 0x00062400000e0000 */
[----:B--2---:R-:W-:-:S05]  /*e680*/  IMAD.X R3, RZ, RZ, R3, P0 ;  /* 0x000000ffff037224 */ /* 0x004fca00000e0603 */
[----:B------:R3:W-:Y:S03]  /*e690*/  LDGSTS.E.BYPASS.LTC128B.128 [R27+0x23400], desc[UR36][R2.64], !P1 ;  /* 0x23400000021b7fae */ /* 0x0007e6000c901d64 */
.L_x_7402:
        /* <DEDUP_REMOVED lines=8> */
.L_x_7336:
        /* <DEDUP_REMOVED lines=10> */
.L_x_7337:
[----:B------:R2:W-:Y:S01]  /*e7c0*/  SYNCS.ARRIVE.TRANS64.A1T0 RZ, [R10+URZ+0x28c30], RZ ;  /* 0x028c30ff0aff79a7 */ /* 0x0005e2000810003f */
[----:B------:R-:W-:Y:S05]  /*e7d0*/  @!P2 BRA `(.L_x_7338) ;  /* 0x000000000004a947 */ /* 0x000fea0003800000 */
[----:B------:R-:W-:Y:S01]  /*e7e0*/  BPT.TRAP 0x1 ;  /* 0x000000040000795c */ /* 0x000fe20000300000 */
.L_x_7338:
[----:B------:R-:W3:Y:S01]  /*e7f0*/  SYNCS.PHASECHK.TRANS64.TRYWAIT P0, [R10+URZ+0x28c60], R20 ;  /* 0x028c60140a0075a7 */ /* 0x000ee2000800017f */
[----:B------:R-:W-:Y:S04]  /*e800*/  BSSY B1, `(.L_x_7339) ;  /* 0x0000002000017945 */ /* 0x000fe80003800000 */
[----:B---3--:R-:W-:Y:S05]  /*e810*/  @!P0 BRA `(.L_x_7340) ;  /* 0x0000002400688947 */ /* 0x008fea0003800000 */
.L_x_7403:
[----:B------:R-:W-:Y:S05]  /*e820*/  BSYNC B1 ;  /* 0x0000000000017941 */ /* 0x000fea0003800000 */
.L_x_7339:
        /* <DEDUP_REMOVED lines=10> */
[----:B------:R-:W-:Y:S01]  /*e8d0*/  IMAD R7, R18, UR6, RZ ;  /* 0x0000000612077c24 */ /* 0x000fe2000f8e02ff */
[----:B------:R-:W-:-:S03]  /*e8e0*/  IADD3 R3, R3, R5, RZ ;  /* 0x0000000503037210 */ /* 0x000fc60007ffe0ff */
        /* <DEDUP_REMOVED lines=65> */
.L_x_7413:
        /* <DEDUP_REMOVED lines=20> */
.L_x_7342:
        /* <DEDUP_REMOVED lines=10> */
.L_x_7343:
[----:B------:R-:W-:Y:S01]  /*eee0*/  IADD3 R0, R0, 0x1, RZ ;  /* 0x0000000100007810 */ /* 0x000fe20007ffe0ff */
[----:B------:R-:W-:Y:S01]  /*eef0*/  VIADD R22, R22, 0xffffffff ;  /* 0xffffffff16167836 */ /* 0x000fe20000000000 */
[----:B------:R1:W-:Y:S01]  /*ef00*/  SYNCS.ARRIVE.TRANS64.A1T0 RZ, [R10+URZ+0x28c50], RZ ;  /* 0x028c50ff0aff79a7 */ /* 0x0003e2000810003f */
[----:B------:R-:W-:Y:S01]  /*ef10*/  VIADD R9, R9, 0xffffffc0 ;  /* 0xffffffc009097836 */ /* 0x000fe20000000000 */
[----:B------:R-:W-:-:S04]  /*ef20*/  ISETP.NE.AND P0, PT, R0, 0x2, PT ;  /* 0x000000020000780c */ /* 0x000fc80003f05270 */
[----:B------:R-:W-:Y:S02]  /*ef30*/  SEL R0, R0, RZ, P0 ;  /* 0x000000ff00007207 */ /* 0x000fe40000000000 */
[----:B0-----:R-:W-:Y:S02]  /*ef40*/  SEL R2, RZ, 0x1, P0 ;  /* 0x00000001ff027807 */ /* 0x001fe40000000000 */
[----:B------:R-:W-:Y:S02]  /*ef50*/  ISETP.GT.AND P0, PT, R22, UR48, PT ;  /* 0x0000003016007c0c */ /* 0x000fe4000bf04270 */
[----:B------:R-:W-:-:S11]  /*ef60*/  LOP3.LUT R21, R21, R2, RZ, 0x3c, !PT ;  /* 0x0000000215157212 */ /* 0x000fd600078e3cff */
[----:B-1----:R-:W-:Y:S05]  /*ef70*/  @P0 BRA `(.L_x_7344) ;  /* 0xfffffff000900947 */ /* 0x002fea000383ffff */
.L_x_7329:
[----:B------:R-:W-:Y:S05]  /*ef80*/  BSYNC B0 ;  /* 0x0000000000007941 */ /* 0x000fea0003800000 */
.L_x_7312:
[----:B------:R-:W0:Y:S01]  /*ef90*/  S2R R3, SR_CgaCtaId ;  /* 0x0000000000037919 */ /* 0x000e220000008800 */
[----:B------:R-:W-:Y:S01]  /*efa0*/  MOV R2, 0x400 ;  /* 0x0000040000027802 */ /* 0x000fe20000000f00 */
[----:B------:R-:W-:Y:S01]  /*efb0*/  BSSY B0, `(.L_x_7345) ;  /* 0x0000005000007945 */ /* 0x000fe20003800000 */
[----:B------:R-:W-:Y:S02]  /*efc0*/  SHF.L.U32 R4, R4, 0x1f, RZ ;  /* 0x0000001f04047819 */ /* 0x000fe400000006ff */
[----:B0-----:R-:W-:-:S04]  /*efd0*/  LEA R5, R3, R2, 0x18 ;  /* 0x0000000203057211 */ /* 0x001fc800078ec0ff */
[----:B------:R-:W0:Y:S02]  /*efe0*/  SYNCS.PHASECHK.TRANS64.TRYWAIT P0, [R5+URZ+0x28c20], R4 ;  /* 0x028c2004050075a7 */ /* 0x000e24000800017f */
[----:B0-----:R-:W-:Y:S05]  /*eff0*/  @!P0 BRA `(.L_x_7346) ;  /* 0x0000002400488947 */ /* 0x001fea0003800000 */
.L_x_7414:
[----:B------:R-:W-:Y:S05]  /*f000*/  BSYNC B0 ;  /* 0x0000000000007941 */ /* 0x000fea0003800000 */
.L_x_7345:
[----:B------:R-:W-:-:S03]  /*f010*/  UMOV UR4, 0xffffffff ;  /* 0xffffffff00047882 */ /* 0x000fc60000000000 */
[----:B------:R-:W-:Y:S05]  /*f020*/  BRA.DIV UR4, `(.L_x_7347) ;  /* 0x0000002604507947 */ /* 0x000fea000b800000 */
[----:B------:R-:W1:Y:S02]  /*f030*/  S2R R2, SR_TID.X ;  /* 0x0000000000027919 */ /* 0x000e640000002100 */
[----:B-1----:R-:W-:-:S04]  /*f040*/  SHF.R.U32.HI R2, RZ, 0x5, R2 ;  /* 0x00000005ff027819 */ /* 0x002fc80000011602 */
[----:B------:R-:W-:-:S05]  /*f050*/  LOP3.LUT R2, R2, 0x3, RZ, 0xc0, !PT ;  /* 0x0000000302027812 */ /* 0x000fca00078ec0ff */
[----:B------:R1:W3:Y:S02]  /*f060*/  SHFL.IDX PT, R14, R2, RZ, 0x1f ;  /* 0x00001fff020e7589 */ /* 0x0002e400000e0000 */
.L_x_7417:
[----:B---3--:R-:W-:-:S13]  /*f070*/  ISETP.NE.AND P0, PT, R14, RZ, PT ;  /* 0x000000ff0e00720c */ /* 0x008fda0003f05270 */
[----:B------:R-:W-:Y:S05]  /*f080*/  @P0 BRA `(.L_x_7255) ;  /* 0x0000000000880947 */ /* 0x000fea0003800000 */
[----:B------:R-:W-:-:S03]  /*f090*/  UMOV UR4, 0xffffffff ;  /* 0xffffffff00047882 */ /* 0x000fc60000000000 */
[----:B------:R-:W-:Y:S05]  /*f0a0*/  BRA.DIV UR4, `(.L_x_7348) ;  /* 0x0000002604647947 */ /* 0x000fea000b800000 */
[----:B------:R-:W-:-:S13]  /*f0b0*/  ELECT P6, URZ, PT ;  /* 0x00000000003f782f */ /* 0x000fda00038c0000 */
.L_x_7420:
[----:B------:R-:W-:Y:S05]  /*f0c0*/  @!P6 BRA `(.L_x_7255) ;  /* 0x000000000078e947 */ /* 0x000fea0003800000 */
[----:B------:R-:W-:-:S06]  /*f0d0*/  ULOP3.LUT UR4, UR43, 0x2, URZ, 0xfc, !UPT ;  /* 0x000000022b047892 */ /* 0x000fcc000f8efc3f */
[----:B-1----:R-:W-:-:S04]  /*f0e0*/  MOV R2, UR4 ;  /* 0x0000000400027c02 */ /* 0x002fc80008000f00 */
[----:B------:R-:W-:-:S13]  /*f0f0*/  ISETP.NE.AND P0, PT, R2, 0x3, PT ;  /* 0x000000030200780c */ /* 0x000fda0003f05270 */
[----:B------:R-:W-:Y:S05]  /*f100*/  @!P0 BRA `(.L_x_7349) ;  /* 0x0000000000048947 */ /* 0x000fea0003800000 */
[----:B------:R-:W-:Y:S01]  /*f110*/  BPT.TRAP 0x1 ;  /* 0x000000040000795c */ /* 0x000fe20000300000 */
.L_x_7349:
[C---:B0-----:R-:W-:Y:S01]  /*f120*/  IMAD R4, R0.reuse, 0x8, R5 ;  /* 0x0000000800047824 */ /* 0x041fe200078e0205 */
[----:B------:R-:W-:Y:S01]  /*f130*/  SHF.L.U32 R3, R21, 0x1f, RZ ;  /* 0x0000001f15037819 */ /* 0x000fe200000006ff */
[----:B------:R-:W-:-:S03]  /*f140*/  VIADD R0, R0, 0x1 ;  /* 0x0000000100007836 */ /* 0x000fc60000000000 */
[----:B------:R-:W0:Y:S02]  /*f150*/  SYNCS.PHASECHK.TRANS64.TRYWAIT P1, [R4+URZ+0x28c40], R3 ;  /* 0x028c4003040075a7 */ /* 0x000e24000802017f */
[----:B------:R-:W-:-:S04]  /*f160*/  ISETP.NE.AND P2, PT, R0, 0x2, PT ;  /* 0x000000020000780c */ /* 0x000fc80003f45270 */
[----:B------:R-:W-:Y:S01]  /*f170*/  SEL R2, RZ, 0x1, P2 ;  /* 0x00000001ff027807 */ /* 0x000fe20001000000 */
[----:B0-----:R-:W-:Y:S08]  /*f180*/  @!P1 BRA `(.L_x_7350) ;  /* 0x00000024004c9947 */ /* 0x001ff00003800000 */
.L_x_7421:
[----:B------:R-:W-:Y:S02]  /*f190*/  SEL R0, R0, RZ, P2 ;  /* 0x000000ff00007207 */ /* 0x000fe40001000000 */
[----:B------:R-:W-:Y:S01]  /*f1a0*/  LOP3.LUT R2, R21, R2, RZ, 0x3c, !PT ;  /* 0x0000000215027212 */ /* 0x000fe200078e3cff */
[----:B------:R-:W-:Y:S06]  /*f1b0*/  @!P0 BRA `(.L_x_7351) ;  /* 0x0000000000048947 */ /* 0x000fec0003800000 */
[----:B------:R-:W-:Y:S01]  /*f1c0*/  BPT.TRAP 0x1 ;  /* 0x000000040000795c */ /* 0x000fe20000300000 */
.L_x_7351:
[----:B------:R-:W-:Y:S02]  /*f1d0*/  LEA R5, R0, R5, 0x3 ;  /* 0x0000000500057211 */ /* 0x000fe400078e18ff */
[----:B------:R-:W-:-:S04]  /*f1e0*/  SHF.L.U32 R0, R2, 0x1f, RZ ;  /* 0x0000001f02007819 */ /* 0x000fc800000006ff */
[----:B------:R-:W1:Y:S02]  /*f1f0*/  SYNCS.PHASECHK.TRANS64.TRYWAIT P1, [R5+URZ+0x28c40], R0 ;  /* 0x028c4000050075a7 */ /* 0x000e64000802017f */
[----:B-1----:R-:W-:Y:S05]  /*f200*/  @!P1 BRA `(.L_x_7352) ;  /* 0x0000002400409947 */ /* 0x002fea0003800000 */
.L_x_7422:
[----:B------:R-:W-:Y:S05]  /*f210*/  @!P0 BRA `(.L_x_7353) ;  /* 0x0000000000048947 */ /* 0x000fea0003800000 */
[----:B------:R-:W-:Y:S01]  /*f220*/  BPT.TRAP 0x1 ;  /* 0x000000040000795c */ /* 0x000fe20000300000 */
.L_x_7353:
[----:B------:R-:W3:Y:S02]  /*f230*/  SYNCS.PHASECHK.TRANS64.TRYWAIT P1, [R4+URZ+0x28c60], R3 ;  /* 0x028c6003040075a7 */ /* 0x000ee4000802017f */
[----:B---3--:R-:W-:Y:S05]  /*f240*/  @!P1 BRA `(.L_x_7354) ;  /* 0x0000002400449947 */ /* 0x008fea0003800000 */
.L_x_7423:
[----:B------:R-:W-:Y:S05]  /*f250*/  @!P0 BRA `(.L_x_7355) ;  /* 0x0000000000048947 */ /* 0x000fea0003800000 */
[----:B------:R-:W-:Y:S01]  /*f260*/  BPT.TRAP 0x1 ;  /* 0x000000040000795c */ /* 0x000fe20000300000 */
.L_x_7355:
[----:B----4-:R4:W0:Y:S02]  /*f270*/  SYNCS.PHASECHK.TRANS64.TRYWAIT P0, [R5+URZ+0x28c60], R0 ;  /* 0x028c6000050075a7 */ /* 0x010824000800017f */
[----:B0-----:R-:W-:Y:S05]  /*f280*/  @!P0 NANOSLEEP.SYNCS 0x989680 ;  /* 0x009896800000895d */ /* 0x001fea0003900000 */
[----:B------:R-:W0:Y:S02]  /*f290*/  @!P0 SYNCS.PHASECHK.TRANS64 P0, [R5+URZ+0x28c60], R0 ;  /* 0x028c6000050085a7 */ /* 0x000e24000800007f */
[----:B0-----:R-:W-:Y:S05]  /*f2a0*/  @!P0 BRA `(.L_x_7355) ;  /* 0xfffffffc00f08947 */ /* 0x001fea000383ffff */
.L_x_7255:
[----:B-1----:R-:W-:Y:S05]  /*f2b0*/  BSYNC B6 ;  /* 0x0000000000067941 */ /* 0x002fea0003800000 */
.L_x_7252:
[----:B------:R-:W-:Y:S05]  /*f2c0*/  EXIT ;  /* 0x000000000000794d */ /* 0x000fea0003800000 */
.L_x_7260:
[----:B0-----:R-:W-:-:S04]  /*f2d0*/  IMAD.U32 R5, RZ, RZ, UR5 ;  /* 0x00000005ff057e24 */ /* 0x001fc8000f8e00ff */
[----:B------:R0:W1:Y:S03]  /*f2e0*/  SYNCS.PHASECHK.TRANS64.TRYWAIT P1, [R5+URZ+0x28c50], R2 ;  /* 0x028c5002050075a7 */ /* 0x000066000802017f */
[----:B-1----:R-:W-:Y:S05]  /*f2f0*/  @!P1 NANOSLEEP.SYNCS 0x989680 ;  /* 0x009896800000995d */ /* 0x002fea0003900000 */
[----:B------:R-:W1:Y:S02]  /*f300*/  @!P1 SYNCS.PHASECHK.TRANS64 P1, [R5+URZ+0x28c50], R2 ;  /* 0x028c5002050095a7 */ /* 0x000e64000802007f */
[----:B-1----:R-:W-:Y:S05]  /*f310*/  @!P1 BRA `(.L_x_7260) ;  /* 0xfffffffc00ec9947 */ /* 0x002fea000383ffff */
[----:B------:R-:W-:Y:S05]  /*f320*/  BRA `(.L_x_7356) ;  /* 0xffffff2000607947 */ /* 0x000fea000383ffff */
.L_x_7266:
[----:B-1----:R-:W-:-:S04]  /*f330*/  IMAD.U32 R5, RZ, RZ, UR7 ;  /* 0x00000007ff057e24 */ /* 0x002fc8000f8e00ff */
[----:B------:R1:W2:Y:S03]  /*f340*/  SYNCS.PHASECHK.TRANS64.TRYWAIT P1, [R5+URZ+0x28c50], R2 ;  /* 0x028c5002050075a7 */ /* 0x0002a6000802017f */
[----:B--2---:R-:W-:Y:S05]  /*f350*/  @!P1 NANOSLEEP.SYNCS 0x989680 ;  /* 0x009896800000995d */ /* 0x004fea0003900000 */
[----:B------:R-:W2:Y:S02]  /*f360*/  @!P1 SYNCS.PHASECHK.TRANS64 P1, [R5+URZ+0x28c50], R2 ;  /* 0x028c5002050095a7 */ /* 0x000ea4000802007f */
[----:B--2---:R-:W-:Y:S05]  /*f370*/  @!P1 BRA `(.L_x_7266) ;  /* 0xfffffffc00ec9947 */ /* 0x004fea000383ffff */
[----:B------:R-:W-:Y:S05]  /*f380*/  BRA `(.L_x_7265) ;  /* 0xffffff2c00647947 */ /* 0x000fea000383ffff */
.L_x_7271:
[----:B0-----:R-:W-:-:S04]  /*f390*/  MOV R0, UR39 ;  /* 0x0000002700007c02 */ /* 0x001fc80008000f00 */
[----:B------:R0:W1:Y:S03]  /*f3a0*/  SYNCS.PHASECHK.TRANS64.TRYWAIT P0, [R0+URZ+0x28c00], R13 ;  /* 0x028c000d000075a7 */ /* 0x000066000800017f */
[----:B-1----:R-:W-:Y:S05]  /*f3b0*/  @!P0 NANOSLEEP.SYNCS 0x989680 ;  /* 0x009896800000895d */ /* 0x002fea0003900000 */
[----:B------:R-:W1:Y:S02]  /*f3c0*/  @!P0 SYNCS.PHASECHK.TRANS64 P0, [R0+URZ+0x28c00], R13 ;  /* 0x028c000d000085a7 */ /* 0x000e64000800007f */
[----:B-1----:R-:W-:Y:S05]  /*f3d0*/  @!P0 BRA `(.L_x_7271) ;  /* 0xfffffffc00ec8947 */ /* 0x002fea000383ffff */
[----:B------:R-:W-:Y:S05]  /*f3e0*/  BRA `(.L_x_7357) ;  /* 0xffffff4000bc7947 */ /* 0x000fea000383ffff */
.L_x_7275:
[----:B-1----:R-:W-:-:S04]  /*f3f0*/  IMAD.U32 R4, RZ, RZ, UR39 ;  /* 0x00000027ff047e24 */ /* 0x002fc8000f8e00ff */
[----:B------:R1:W2:Y:S03]  /*f400*/  SYNCS.PHASECHK.TRANS64.TRYWAIT P1, [R4+URZ+0x28c30], R13 ;  /* 0x028c300d040075a7 */ /* 0x0002a6000802017f */
[----:B--2---:R-:W-:Y:S05]  /*f410*/  @!P1 NANOSLEEP.SYNCS 0x989680 ;  /* 0x009896800000995d */ /* 0x004fea0003900000 */
[----:B------:R-:W2:Y:S02]  /*f420*/  @!P1 SYNCS.PHASECHK.TRANS64 P1, [R4+URZ+0x28c30], R13 ;  /* 0x028c300d040095a7 */ /* 0x000ea4000802007f */
[----:B--2---:R-:W-:Y:S05]  /*f430*/  @!P1 BRA `(.L_x_7275) ;  /* 0xfffffffc00ec9947 */ /* 0x004fea000383ffff */
[----:B------:R-:W-:Y:S05]  /*f440*/  BRA `(.L_x_7274) ;  /* 0xffffff4000fc7947 */ /* 0x000fea000383ffff */
.L_x_7280:
[----:B--2---:R-:W-:-:S04]  /*f450*/  IMAD.U32 R14, RZ, RZ, UR39 ;  /* 0x00000027ff0e7e24 */ /* 0x004fc8000f8e00ff */
[----:B------:R2:W4:Y:S03]  /*f460*/  SYNCS.PHASECHK.TRANS64.TRYWAIT P1, [R14+URZ+0x28c50], R13 ;  /* 0x028c500d0e0075a7 */ /* 0x000526000802017f */
[----:B----4-:R-:W-:Y:S05]  /*f470*/  @!P1 NANOSLEEP.SYNCS 0x989680 ;  /* 0x009896800000995d */ /* 0x010fea0003900000 */
[----:B------:R-:W4:Y:S02]  /*f480*/  @!P1 SYNCS.PHASECHK.TRANS64 P1, [R14+URZ+0x28c50], R13 ;  /* 0x028c500d0e0095a7 */ /* 0x000f24000802007f */
[----:B----4-:R-:W-:Y:S05]  /*f490*/  @!P1 BRA `(.L_x_7280) ;  /* 0xfffffffc00ec9947 */ /* 0x010fea000383ffff */
[----:B------:R-:W-:Y:S05]  /*f4a0*/  BRA `(.L_x_7279) ;  /* 0xffffff5800207947 */ /* 0x000fea000383ffff */
.L_x_7286:
[----:B-1----:R-:W-:-:S04]  /*f4b0*/  MOV R4, UR27 ;  /* 0x0000001b00047c02 */ /* 0x002fc80008000f00 */
[----:B------:R1:W2:Y:S03]  /*f4c0*/  SYNCS.PHASECHK.TRANS64.TRYWAIT P1, [R4+URZ+0x28c30], R13 ;  /* 0x028c300d040075a7 */ /* 0x0002a6000802017f */
[----:B--2---:R-:W-:Y:S05]  /*f4d0*/  @!P1 NANOSLEEP.SYNCS 0x989680 ;  /* 0x009896800000995d */ /* 0x004fea0003900000 */
[----:B------:R-:W2:Y:S02]  /*f4e0*/  @!P1 SYNCS.PHASECHK.TRANS64 P1, [R4+URZ+0x28c30], R13 ;  /* 0x028c300d040095a7 */ /* 0x000ea4000802007f */
[----:B--2---:R-:W-:Y:S05]  /*f4f0*/  @!P1 BRA `(.L_x_7286) ;  /* 0xfffffffc00ec9947 */ /* 0x004fea000383ffff */
[----:B------:R-:W-:Y:S05]  /*f500*/  BRA `(.L_x_7285) ;  /* 0xffffff5c00547947 */ /* 0x000fea000383ffff */
.L_x_7291:
[----:B--2---:R-:W-:-:S04]  /*f510*/  IMAD.U32 R14, RZ, RZ, UR27 ;  /* 0x0000001bff0e7e24 */ /* 0x004fc8000f8e00ff */
[----:B------:R2:W3:Y:S03]  /*f520*/  SYNCS.PHASECHK.TRANS64.TRYWAIT P1, [R14+URZ+0x28c50], R13 ;  /* 0x028c500d0e0075a7 */ /* 0x0004e6000802017f */
[----:B---3--:R-:W-:Y:S05]  /*f530*/  @!P1 NANOSLEEP.SYNCS 0x989680 ;  /* 0x009896800000995d */ /* 0x008fea0003900000 */
[----:B------:R-:W3:Y:S02]  /*f540*/  @!P1 SYNCS.PHASECHK.TRANS64 P1, [R14+URZ+0x28c50], R13 ;  /* 0x028c500d0e0095a7 */ /* 0x000ee4000802007f */
[----:B---3--:R-:W-:Y:S05]  /*f550*/  @!P1 BRA `(.L_x_7291) ;  /* 0xfffffffc00ec9947 */ /* 0x008fea000383ffff */
[----:B------:R-:W-:Y:S05]  /*f560*/  BRA `(.L_x_7290) ;  /* 0xffffff7400cc7947 */ /* 0x000fea000383ffff */
.L_x_7298:
[----:B-1----:R-:W-:-:S04]  /*f570*/  IMAD.U32 R4, RZ, RZ, UR26 ;  /* 0x0000001aff047e24 */ /* 0x002fc8000f8e00ff */
[----:B------:R1:W2:Y:S03]  /*f580*/  SYNCS.PHASECHK.TRANS64.TRYWAIT P1, [R4+URZ+0x28c30], R11 ;  /* 0x028c300b040075a7 */ /* 0x0002a6000802017f */
[----:B--2---:R-:W-:Y:S05]  /*f590*/  @!P1 NANOSLEEP.SYNCS 0x989680 ;  /* 0x009896800000995d */ /* 0x004fea0003900000 */
[----:B------:R-:W2:Y:S02]  /*f5a0*/  @!P1 SYNCS.PHASECHK.TRANS64 P1, [R4+URZ+0x28c30], R11 ;  /* 0x028c300b040095a7 */ /* 0x000ea4000802007f */
[----:B--2---:R-:W-:Y:S05]  /*f5b0*/  @!P1 BRA `(.L_x_7298) ;  /* 0xfffffffc00ec9947 */ /* 0x004fea000383ffff */
[----:B------:R-:W-:Y:S05]  /*f5c0*/  BRA `(.L_x_7297) ;  /* 0xffffff7800c07947 */ /* 0x000fea000383ffff */
.L_x_7303:
[----:B-1----:R-:W-:-:S04]  /*f5d0*/  MOV R12, UR26 ;  /* 0x0000001a000c7c02 */ /* 0x002fc80008000f00 */
[----:B------:R1:W3:Y:S03]  /*f5e0*/  SYNCS.PHASECHK.TRANS64.TRYWAIT P1, [R12+URZ+0x28c50], R11 ;  /* 0x028c500b0c0075a7 */ /* 0x0002e6000802017f */
[----:B---3--:R-:W-:Y:S05]  /*f5f0*/  @!P1 NANOSLEEP.SYNCS 0x989680 ;  /* 0x009896800000995d */ /* 0x008fea0003900000 */
[----:B------:R-:W3:Y:S02]  /*f600*/  @!P1 SYNCS.PHASECHK.TRANS64 P1, [R12+URZ+0x28c50], R11 ;  /* 0x028c500b0c0095a7 */ /* 0x000ee4000802007f */
[----:B---3--:R-:W-:Y:S05]  /*f610*/  @!P1 BRA `(.L_x_7303) ;  /* 0xfffffffc00ec9947 */ /* 0x008fea000383ffff */
[----:B------:R-:W-:Y:S05]  /*f620*/  BRA `(.L_x_7302) ;  /* 0xffffff8c00dc7947 */ /* 0x000fea000383ffff */
.L_x_7317:
[----:B------:R-:W-:Y:S01]  /*f630*/  IMAD.MOV.U32 R13, RZ, RZ, R23 ;  /* 0x000000ffff0d7224 */ /* 0x000fe200078e0017 */
[----:B------:R-:W-:Y:S01]  /*f640*/  MOV R11, 0x1f ;  /* 0x0000001f000b7802 */ /* 0x000fe20000000f00 */
[----:B------:R-:W-:Y:S02]  /*f650*/  IMAD.MOV.U32 R12, RZ, RZ, RZ ;  /* 0x000000ffff0c7224 */ /* 0x000fe400078e00ff */
[----:B------:R-:W-:-:S07]  /*f660*/  IMAD.MOV.U32 R15, RZ, RZ, -0x1 ;  /* 0xffffffffff0f7424 */ /* 0x000fce00078e00ff */
[----:B------:R-:W-:Y:S05]  /*f670*/  WARPSYNC.COLLECTIVE R15, `(.L_x_7358) ;  /* 0x000000000f087348 */ /* 0x000fea0003c00000 */
[----:B------:R0:W1:Y:S02]  /*f680*/  SHFL.IDX P6, R14, R13, R12, R11 ;  /* 0x0000000c0d0e7389 */ /* 0x00006400000c000b */
[----:B01----:R-:W-:Y:S01]  /*f690*/  ENDCOLLECTIVE ;  /* 0x000000000000791b */ /* 0x003fe20003800000 */
.L_x_7358:
[----:B------:R-:W-:Y:S05]  /*f6a0*/  BRA `(.L_x_7359) ;  /* 0xffffffd000f07947 */ /* 0x000fea000383ffff */
.L_x_7319:
[----:B0-----:R-:W-:-:S04]  /*f6b0*/  IMAD.U32 R3, RZ, RZ, UR45 ;  /* 0x0000002dff037e24 */ /* 0x001fc8000f8e00ff */
[----:B------:R0:W1:Y:S03]  /*f6c0*/  SYNCS.PHASECHK.TRANS64.TRYWAIT P0, [R3+URZ+0x28c40], R0 ;  /* 0x028c4000030075a7 */ /* 0x000066000800017f */
[----:B-1----:R-:W-:Y:S05]  /*f6d0*/  @!P0 NANOSLEEP.SYNCS 0x989680 ;  /* 0x009896800000895d */ /* 0x002fea0003900000 */
[----:B------:R-:W1:Y:S02]  /*f6e0*/  @!P0 SYNCS.PHASECHK.TRANS64 P0, [R3+URZ+0x28c40], R0 ;  /* 0x028c4000030085a7 */ /* 0x000e64000800007f */
[----:B-1----:R-:W-:Y:S05]  /*f6f0*/  @!P0 BRA `(.L_x_7319) ;  /* 0xfffffffc00ec8947 */ /* 0x002fea000383ffff */
[----:B------:R-:W-:Y:S05]  /*f700*/  BRA `(.L_x_7360) ;  /* 0xffffffd400207947 */ /* 0x000fea000383ffff */
.L_x_7320:
        /* <DEDUP_REMOVED lines=8> */
.L_x_7362:
[----:B------:R-:W-:Y:S05]  /*f790*/  BSYNC B0 ;  /* 0x0000000000007941 */ /* 0x000fea0003800000 */
.L_x_7361:
        /* <DEDUP_REMOVED lines=9> */
.L_x_7363:
[----:B------:R-:W-:Y:S01]  /*f830*/  IMAD.MOV.U32 R13, RZ, RZ, R5 ;  /* 0x000000ffff0d7224 */ /* 0x000fe200078e0005 */
[----:B------:R-:W-:Y:S02]  /*f840*/  MOV R12, 0x1 ;  /* 0x00000001000c7802 */ /* 0x000fe40000000f00 */
[----:B------:R-:W-:-:S04]  /*f850*/  @P0 LEA R14, P1, R22, R14, 0x1 ;  /* 0x0000000e160e0211 */ /* 0x000fc800078208ff */
[----:B------:R-:W-:Y:S01]  /*f860*/  @P0 IADD3.X R3, RZ, R2, RZ, P1, !PT ;  /* 0x00000002ff030210 */ /* 0x000fe20000ffe4ff */
[----:B------:R-:W-:-:S08]  /*f870*/  @P0 IMAD.MOV.U32 R2, RZ, RZ, R14 ;  /* 0x000000ffff020224 */ /* 0x000fd000078e000e */
[----:B------:R-:W-:Y:S05]  /*f880*/  WARPSYNC.COLLECTIVE R15, `(.L_x_7364) ;  /* 0x000000000f087348 */ /* 0x000fea0003c00000 */
[----:B------:R0:W1:Y:S02]  /*f890*/  SHFL.IDX P6, R14, R13, R12, R11 ;  /* 0x0000000c0d0e7389 */ /* 0x00006400000c000b */
[----:B01----:R-:W-:Y:S01]  /*f8a0*/  ENDCOLLECTIVE ;  /* 0x000000000000791b */ /* 0x003fe20003800000 */
.L_x_7364:
        /* <DEDUP_REMOVED lines=11> */
.L_x_7365:
[----:B------:R-:W-:Y:S02]  /*f960*/  IMAD.MOV.U32 R13, RZ, RZ, R5 ;  /* 0x000000ffff0d7224 */ /* 0x000fe400078e0005 */
[----:B------:R-:W-:Y:S01]  /*f970*/  IMAD.MOV.U32 R12, RZ, RZ, 0x2 ;  /* 0x00000002ff0c7424 */ /* 0x000fe200078e00ff */
[----:B------:R-:W-:-:S13]  /*f980*/  @P0 LEA R2, P1, R22, R14, 0x1 ;  /* 0x0000000e16020211 */ /* 0x000fda00078208ff */
[----:B------:R-:W-:Y:S05]  /*f990*/  WARPSYNC.COLLECTIVE R15, `(.L_x_7366) ;  /* 0x000000000f087348 */ /* 0x000fea0003c00000 */
[----:B------:R0:W1:Y:S02]  /*f9a0*/  SHFL.IDX P6, R14, R13, R12, R11 ;  /* 0x0000000c0d0e7389 */ /* 0x00006400000c000b */
[----:B01----:R-:W-:Y:S01]  /*f9b0*/  ENDCOLLECTIVE ;  /* 0x000000000000791b */ /* 0x003fe20003800000 */
.L_x_7366:
[----:B------:R-:W-:-:S05]  /*f9c0*/  @P0 IADD3.X R3, RZ, R4, RZ, P1, !PT ;  /* 0x00000004ff030210 */ /* 0x000fca0000ffe4ff */
        /* <DEDUP_REMOVED lines=11> */
.L_x_7367:
[----:B------:R-:W-:Y:S01]  /*fa80*/  MOV R13, R5 ;  /* 0x00000005000d7202 */ /* 0x000fe20000000f00 */
[----:B------:R-:W-:Y:S01]  /*fa90*/  IMAD.MOV.U32 R12, RZ, RZ, 0x3 ;  /* 0x00000003ff0c7424 */ /* 0x000fe200078e00ff */
[----:B------:R-:W-:-:S13]  /*faa0*/  @P0 LEA R2, P1, R22, R14, 0x1 ;  /* 0x0000000e16020211 */ /* 0x000fda00078208ff */
[----:B------:R-:W-:Y:S05]  /*fab0*/  WARPSYNC.COLLECTIVE R15, `(.L_x_7368) ;  /* 0x000000000f087348 */ /* 0x000fea0003c00000 */
[----:B------:R0:W1:Y:S02]  /*fac0*/  SHFL.IDX P6, R14, R13, R12, R11 ;  /* 0x0000000c0d0e7389 */ /* 0x00006400000c000b */
[----:B01----:R-:W-:Y:S01]  /*fad0*/  ENDCOLLECTIVE ;  /* 0x000000000000791b */ /* 0x003fe20003800000 */
.L_x_7368:
[----:B------:R-:W-:-:S05]  /*fae0*/  @P0 IMAD.X R3, RZ, RZ, R4, P1 ;  /* 0x000000ffff030224 */ /* 0x000fca00008e0604 */
[----:B------:R-:W-:Y:S01]  /*faf0*/  @!PT LDS RZ, [RZ] ;  /* 0x00000000fffff984 */ /* 0x000fe20000000800 */
[----:B------:R-:W-:Y:S01]  /*fb00*/  @!PT LDS RZ, [RZ] ;  /* 0x00000000fffff984 */ /* 0x000fe20000000800 */
[----:B------:R-:W-:Y:S01]  /*fb10*/  @!PT LDS RZ, [RZ] ;  /* 0x00000000fffff984 */ /* 0x000fe20000000800 */
[----:B------:R0:W-:Y:S01]  /*fb20*/  @P0 LDGSTS.E.BYPASS.LTC128B.128 [R7+0x23400], desc[UR36][R2.64], !P2 ;  /* 0x2340000002070fae */ /* 0x0001e2000d101d64 */
[----:B------:R-:W-:Y:S01]  /*fb30*/  MOV R13, R0 ;  /* 0x00000000000d7202 */ /* 0x000fe20000000f00 */
[----:B------:R-:W-:-:S07]  /*fb40*/  IMAD.MOV.U32 R4, RZ, RZ, R14 ;  /* 0x000000ffff047224 */ /* 0x000fce00078e000e */
[----:B0-----:R-:W-:Y:S05]  /*fb50*/  WARPSYNC.COLLECTIVE R15, `(.L_x_7369) ;  /* 0x000000000f087348 */ /* 0x001fea0003c00000 */
[----:B------:R1:W2:Y:S02]  /*fb60*/  SHFL.IDX P6, R14, R13, R12, R11 ;  /* 0x0000000c0d0e7389 */ /* 0x0002a400000c000b */
[----:B012---:R-:W-:Y:S01]  /*fb70*/  ENDCOLLECTIVE ;  /* 0x000000000000791b */ /* 0x007fe20003800000 */
.L_x_7369:
[----:B------:R-:W-:Y:S05]  /*fb80*/  BRA `(.L_x_7370) ;  /* 0xffffffd000e47947 */ /* 0x000fea000383ffff */
.L_x_7323:
[----:B------:R-:W-:Y:S01]  /*fb90*/  IMAD.MOV.U32 R13, RZ, RZ, R5 ;  /* 0x000000ffff0d7224 */ /* 0x000fe200078e0005 */
[----:B------:R-:W-:Y:S01]  /*fba0*/  MOV R11, 0x181f ;  /* 0x0000181f000b7802 */ /* 0x000fe20000000f00 */
[----:B------:R-:W-:Y:S02]  /*fbb0*/  IMAD.MOV.U32 R12, RZ, RZ, RZ ;  /* 0x000000ffff0c7224 */ /* 0x000fe400078e00ff */
[----:B------:R-:W-:Y:S02]  /*fbc0*/  IMAD.MOV.U32 R15, RZ, RZ, -0x1 ;  /* 0xffffffffff0f7424 */ /* 0x000fe400078e00ff */
[----:B------:R-:W-:-:S07]  /*fbd0*/  IMAD.U32 R6, RZ, RZ, UR46 ;  /* 0x0000002eff067e24 */ /* 0x000fce000f8e00ff */
[----:B------:R-:W-:Y:S05]  /*fbe0*/  WARPSYNC.COLLECTIVE R15, `(.L_x_7371) ;  /* 0x000000000f087348 */ /* 0x000fea0003c00000 */
[----:B------:R0:W1:Y:S02]  /*fbf0*/  SHFL.IDX P6, R14, R13, R12, R11 ;  /* 0x0000000c0d0e7389 */ /* 0x00006400000c000b */
[----:B01----:R-:W-:Y:S01]  /*fc00*/  ENDCOLLECTIVE ;  /* 0x000000000000791b */ /* 0x003fe20003800000 */
.L_x_7371:
[----:B------:R-:W-:Y:S01]  /*fc10*/  IMAD R7, R6, 0x40, R35 ;  /* 0x0000004006077824 */ /* 0x000fe200078e0223 */
[----:B------:R-:W-:Y:S01]  /*fc20*/  MOV R13, R4 ;  /* 0x00000004000d7202 */ /* 0x000fe20000000f00 */
[----:B------:R-:W-:-:S07]  /*fc30*/  IMAD.MOV.U32 R2, RZ, RZ, R14 ;  /* 0x000000ffff027224 */ /* 0x000fce00078e000e */
[----:B------:R-:W-:Y:S05]  /*fc40*/  WARPSYNC.COLLECTIVE R15, `(.L_x_7372) ;  /* 0x000000000f087348 */ /* 0x000fea0003c00000 */
[----:B------:R0:W1:Y:S02]  /*fc50*/  SHFL.IDX P6, R14, R13, R12, R11 ;  /* 0x0000000c0d0e7389 */ /* 0x00006400000c000b */
[----:B01----:R-:W-:Y:S01]  /*fc60*/  ENDCOLLECTIVE ;  /* 0x000000000000791b */ /* 0x003fe20003800000 */
.L_x_7372:
[----:B------:R-:W-:Y:S02]  /*fc70*/  ULDC UR4, c[0x0][0x288] ;  /* 0x0000a20000047ab9 */ /* 0x000fe40000000800 */
[----:B------:R-:W-:-:S05]  /*fc80*/  IMAD R0, R0, UR4, RZ ;  /* 0x0000000400007c24 */ /* 0x000fca000f8e02ff */
[C---:B------:R-:W-:Y:S01]  /*fc90*/  ISETP.GE.AND P0, PT, R7.reuse, R0, PT ;  /* 0x000000000700720c */ /* 0x040fe20003f06270 */
[----:B------:R-:W-:Y:S01]  /*fca0*/  VIADD R11, R7, 0x10 ;  /* 0x00000010070b7836 */ /* 0x000fe20000000000 */
[----:B------:R-:W-:Y:S01]  /*fcb0*/  MOV R13, R5 ;  /* 0x00000005000d7202 */ /* 0x000fe20000000f00 */
[----:B------:R-:W-:-:S10]  /*fcc0*/  IMAD.MOV.U32 R12, RZ, RZ, 0x1 ;  /* 0x00000001ff0c7424 */ /* 0x000fd400078e00ff */
[----:B------:R-:W-:Y:S02]  /*fcd0*/  @!P0 LEA R9, R30, UR45, 0x1 ;  /* 0x0000002d1e098c11 */ /* 0x000fe4000f8e08ff */
[----:B------:R-:W-:-:S04]  /*fce0*/  @!P0 LEA R14, P2, R22, R14, 0x1 ;  /* 0x0000000e160e8211 */ /* 0x000fc800078408ff */
[----:B------:R-:W-:Y:S01]  /*fcf0*/  @!P0 IADD3.X R3, RZ, R2, RZ, P2, !PT ;  /* 0x00000002ff038210 */ /* 0x000fe200017fe4ff */
        /* <DEDUP_REMOVED lines=10> */
.L_x_7373:
[----:B------:R-:W-:Y:S02]  /*fda0*/  IADD3 R9, R7, 0x20, RZ ;  /* 0x0000002007097810 */ /* 0x000fe40007ffe0ff */
[----:B------:R-:W-:Y:S01]  /*fdb0*/  @!P0 LEA R21, R30, UR45, 0x1 ;  /* 0x0000002d1e158c11 */ /* 0x000fe2000f8e08ff */
[----:B------:R-:W-:Y:S01]  /*fdc0*/  IMAD.MOV.U32 R13, RZ, RZ, R4 ;  /* 0x000000ffff0d7224 */ /* 0x000fe200078e0004 */
[----:B------:R-:W-:-:S07]  /*fdd0*/  MOV R6, R14 ;  /* 0x0000000e00067202 */ /* 0x000fce0000000f00 */
[----:B------:R-:W-:Y:S05]  /*fde0*/  WARPSYNC.COLLECTIVE R15, `(.L_x_7374) ;  /* 0x000000000f087348 */ /* 0x000fea0003c00000 */
[----:B------:R0:W1:Y:S02]  /*fdf0*/  SHFL.IDX P6, R14, R13, R12, R11 ;  /* 0x0000000c0d0e7389 */ /* 0x00006400000c000b */
[----:B01----:R-:W-:Y:S01]  /*fe00*/  ENDCOLLECTIVE ;  /* 0x000000000000791b */ /* 0x003fe20003800000 */
.L_x_7374:
[----:B------:R-:W-:Y:S02]  /*fe10*/  IMAD.MOV.U32 R13, RZ, RZ, R5 ;  /* 0x000000ffff0d7224 */ /* 0x000fe400078e0005 */
[----:B------:R-:W-:Y:S01]  /*fe20*/  IMAD.MOV.U32 R12, RZ, RZ, 0x2 ;  /* 0x00000002ff0c7424 */ /* 0x000fe200078e00ff */
[----:B------:R-:W-:-:S13]  /*fe30*/  @!P0 LEA R2, P2, R22, R14, 0x1 ;  /* 0x0000000e16028211 */ /* 0x000fda00078408ff */
[----:B------:R-:W-:Y:S05]  /*fe40*/  WARPSYNC.COLLECTIVE R15, `(.L_x_7375) ;  /* 0x000000000f087348 */ /* 0x000fea0003c00000 */
[----:B------:R0:W1:Y:S02]  /*fe50*/  SHFL.IDX P6, R14, R13, R12, R11 ;  /* 0x0000000c0d0e7389 */ /* 0x00006400000c000b */
[----:B01----:R-:W-:Y:S01]  /*fe60*/  ENDCOLLECTIVE ;  /* 0x000000000000791b */ /* 0x003fe20003800000 */
.L_x_7375:
        /* <DEDUP_REMOVED lines=12> */
.L_x_7376:
[----:B------:R-:W-:Y:S01]  /*ff30*/  MOV R13, R5 ;  /* 0x00000005000d7202 */ /* 0x000fe20000000f00 */
[----:B------:R-:W-:Y:S01]  /*ff40*/  IMAD.MOV.U32 R12, RZ, RZ, 0x3 ;  /* 0x00000003ff0c7424 */ /* 0x000fe200078e00ff */
[----:B------:R-:W-:-:S13]  /*ff50*/  @!P0 LEA R2, P2, R22, R14, 0x1 ;  /* 0x0000000e16028211 */ /* 0x000fda00078408ff */
[----:B------:R-:W-:Y:S05]  /*ff60*/  WARPSYNC.COLLECTIVE R15, `(.L_x_7377) ;  /* 0x000000000f087348 */ /* 0x000fea0003c00000 */
[----:B------:R0:W1:Y:S02]  /*ff70*/  SHFL.IDX P6, R14, R13, R12, R11 ;  /* 0x0000000c0d0e7389 */ /* 0x00006400000c000b */
[----:B01----:R-:W-:Y:S01]  /*ff80*/  ENDCOLLECTIVE ;  /* 0x000000000000791b */ /* 0x003fe20003800000 */
.L_x_7377:
        /* <DEDUP_REMOVED lines=10> */
.L_x_7378:
[----:B------:R-:W-:Y:S05]  /*10030*/  BRA `(.L_x_7379) ;  /* 0xffffffd4008c7947 */ /* 0x000fea000383ffff */
.L_x_7324:
[----:B0-----:R-:W-:-:S04]  /*10040*/  IMAD.U32 R3, RZ, RZ, UR45 ;  /* 0x0000002dff037e24 */ /* 0x001fc8000f8e00ff */
[----:B------:R0:W1:Y:S03]  /*10050*/  SYNCS.PHASECHK.TRANS64.TRYWAIT P0, [R3+URZ+0x28c20], R0 ;  /* 0x028c2000030075a7 */ /* 0x000066000800017f */
[----:B-1----:R-:W-:Y:S05]  /*10060*/  @!P0 NANOSLEEP.SYNCS 0x989680 ;  /* 0x009896800000895d */ /* 0x002fea0003900000 */
[----:B------:R-:W1:Y:S02]  /*10070*/  @!P0 SYNCS.PHASECHK.TRANS64 P0, [R3+URZ+0x28c20], R0 ;  /* 0x028c2000030085a7 */ /* 0x000e64000800007f */
[----:B-1----:R-:W-:Y:S05]  /*10080*/  @!P0 BRA `(.L_x_7324) ;  /* 0xfffffffc00ec8947 */ /* 0x002fea000383ffff */
[----:B------:R-:W-:Y:S05]  /*10090*/  BRA `(.L_x_7380) ;  /* 0xffffffd400bc7947 */ /* 0x000fea000383ffff */
.L_x_7326:
[----:B0-----:R-:W-:-:S04]  /*100a0*/  IMAD.U32 R3, RZ, RZ, UR45 ;  /* 0x0000002dff037e24 */ /* 0x001fc8000f8e00ff */
[----:B------:R0:W1:Y:S03]  /*100b0*/  SYNCS.PHASECHK.TRANS64.TRYWAIT P0, [R3+URZ+0x28c60], R0 ;  /* 0x028c6000030075a7 */ /* 0x000066000800017f */
[----:B-1----:R-:W-:Y:S05]  /*100c0*/  @!P0 NANOSLEEP.SYNCS 0x989680 ;  /* 0x009896800000895d */ /* 0x002fea0003900000 */
[----:B------:R-:W1:Y:S02]  /*100d0*/  @!P0 SYNCS.PHASECHK.TRANS64 P0, [R3+URZ+0x28c60], R0 ;  /* 0x028c6000030085a7 */ /* 0x000e64000800007f */
[----:B-1----:R-:W-:Y:S05]  /*100e0*/  @!P0 BRA `(.L_x_7326) ;  /* 0xfffffffc00ec8947 */ /* 0x002fea000383ffff */
[----:B------:R-:W-:Y:S05]  /*100f0*/  BRA `(.L_x_7381) ;  /* 0xffffffd400b87947 */ /* 0x000fea000383ffff */
.L_x_7327:
        /* <DEDUP_REMOVED lines=8> */
.L_x_7383:
[----:B------:R-:W-:Y:S05]  /*10180*/  BSYNC B0 ;  /* 0x0000000000007941 */ /* 0x000fea0003800000 */
.L_x_7382:
        /* <DEDUP_REMOVED lines=11> */
.L_x_7384:
        /* <DEDUP_REMOVED lines=40> */
.L_x_7385:
[----:B------:R-:W-:Y:S02]  /*104c0*/  IMAD.MOV.U32 R13, RZ, RZ, R0 ;  /* 0x000000ffff0d7224 */ /* 0x000fe400078e0000 */
[----:B------:R-:W-:-:S07]  /*104d0*/  IMAD.MOV.U32 R5, RZ, RZ, R14 ;  /* 0x000000ffff057224 */ /* 0x000fce00078e000e */
[----:B------:R-:W-:Y:S05]  /*104e0*/  WARPSYNC.COLLECTIVE R15, `(.L_x_7386) ;  /* 0x000000000f087348 */ /* 0x000fea0003c00000 */
[----:B------:R0:W1:Y:S02]  /*104f0*/  SHFL.IDX P6, R14, R13, R12, R11 ;  /* 0x0000000c0d0e7389 */ /* 0x00006400000c000b */
[----:B01----:R-:W-:Y:S01]  /*10500*/  ENDCOLLECTIVE ;  /* 0x000000000000791b */ /* 0x003fe20003800000 */
.L_x_7386:
        /* <DEDUP_REMOVED lines=28> */
.L_x_7387:
[----:B------:R-:W-:Y:S01]  /*106d0*/  IMAD.MOV.U32 R13, RZ, RZ, R0 ;  /* 0x000000ffff0d7224 */ /* 0x000fe200078e0000 */
[----:B------:R-:W-:-:S07]  /*106e0*/  MOV R9, R14 ;  /* 0x0000000e00097202 */ /* 0x000fce0000000f00 */
[----:B------:R-:W-:Y:S05]  /*106f0*/  WARPSYNC.COLLECTIVE R15, `(.L_x_7388) ;  /* 0x000000000f087348 */ /* 0x000fea0003c00000 */
[----:B------:R0:W1:Y:S02]  /*10700*/  SHFL.IDX P6, R14, R13, R12, R11 ;  /* 0x0000000c0d0e7389 */ /* 0x00006400000c000b */
[----:B01----:R-:W-:Y:S01]  /*10710*/  ENDCOLLECTIVE ;  /* 0x000000000000791b */ /* 0x003fe20003800000 */
.L_x_7388:
        /* <DEDUP_REMOVED lines=28> */
.L_x_7389:
[----:B------:R-:W-:Y:S01]  /*108e0*/  MOV R13, R0 ;  /* 0x00000000000d7202 */ /* 0x000fe20000000f00 */
[----:B------:R-:W-:-:S07]  /*108f0*/  IMAD.MOV.U32 R6, RZ, RZ, R14 ;  /* 0x000000ffff067224 */ /* 0x000fce00078e000e */
[----:B------:R-:W-:Y:S05]  /*10900*/  WARPSYNC.COLLECTIVE R15, `(.L_x_7390) ;  /* 0x000000000f087348 */ /* 0x000fea0003c00000 */
[----:B------:R0:W1:Y:S02]  /*10910*/  SHFL.IDX P6, R14, R13, R12, R11 ;  /* 0x0000000c0d0e7389 */ /* 0x00006400000c000b */
[----:B01----:R-:W-:Y:S01]  /*10920*/  ENDCOLLECTIVE ;  /* 0x000000000000791b */ /* 0x003fe20003800000 */
.L_x_7390:
[----:B------:R-:W-:Y:S05]  /*10930*/  BRA `(.L_x_7391) ;  /* 0xffffffd4004c7947 */ /* 0x000fea000383ffff */
.L_x_7334:
[----:B-1----:R1:W2:Y:S02]  /*10940*/  SYNCS.PHASECHK.TRANS64.TRYWAIT P0, [R10+URZ+0x28c40], R20 ;  /* 0x028c40140a0075a7 */ /* 0x0022a4000800017f */
[----:B--2---:R-:W-:Y:S05]  /*10950*/  @!P0 NANOSLEEP.SYNCS 0x989680 ;  /* 0x009896800000895d */ /* 0x004fea0003900000 */
[----:B------:R-:W2:Y:S02]  /*10960*/  @!P0 SYNCS.PHASECHK.TRANS64 P0, [R10+URZ+0x28c40], R20 ;  /* 0x028c40140a0085a7 */ /* 0x000ea4000800007f */
[----:B--2---:R-:W-:Y:S05]  /*10970*/  @!P0 BRA `(.L_x_7334) ;  /* 0xfffffffc00f08947 */ /* 0x004fea000383ffff */
[----:B------:R-:W-:Y:S05]  /*10980*/  BRA `(.L_x_7392) ;  /* 0xffffffd800847947 */ /* 0x000fea000383ffff */
.L_x_7335:
        /* <DEDUP_REMOVED lines=8> */
.L_x_7394:
[----:B------:R-:W-:Y:S05]  /*10a10*/  BSYNC B1 ;  /* 0x0000000000017941 */ /* 0x000fea0003800000 */
.L_x_7393:
        /* <DEDUP_REMOVED lines=9> */
.L_x_7395:
[----:B------:R-:W-:Y:S01]  /*10ab0*/  MOV R13, R29 ;  /* 0x0000001d000d7202 */ /* 0x000fe20000000f00 */
[----:B------:R-:W-:Y:S01]  /*10ac0*/  IMAD.MOV.U32 R12, RZ, RZ, 0x1 ;  /* 0x00000001ff0c7424 */ /* 0x000fe200078e00ff */
[----:B------:R-:W-:-:S13]  /*10ad0*/  IADD3 R2, P0, R14, R8, RZ ;  /* 0x000000080e027210 */ /* 0x000fda0007f1e0ff */
[----:B------:R-:W-:Y:S05]  /*10ae0*/  WARPSYNC.COLLECTIVE R15, `(.L_x_7396) ;  /* 0x000000000f087348 */ /* 0x000fea0003c00000 */
[----:B------:R0:W1:Y:S02]  /*10af0*/  SHFL.IDX P6, R14, R13, R12, R11 ;  /* 0x0000000c0d0e7389 */ /* 0x00006400000c000b */
[----:B01----:R-:W-:Y:S01]  /*10b00*/  ENDCOLLECTIVE ;  /* 0x000000000000791b */ /* 0x003fe20003800000 */
.L_x_7396:
        /* <DEDUP_REMOVED lines=10> */
.L_x_7397:
[----:B------:R-:W-:Y:S01]  /*10bb0*/  IMAD.MOV.U32 R13, RZ, RZ, R29 ;  /* 0x000000ffff0d7224 */ /* 0x000fe200078e001d */
[----:B------:R-:W-:Y:S02]  /*10bc0*/  MOV R12, 0x2 ;  /* 0x00000002000c7802 */ /* 0x000fe40000000f00 */
[----:B------:R-:W-:-:S13]  /*10bd0*/  IADD3 R2, P0, R14, R8, RZ ;  /* 0x000000080e027210 */ /* 0x000fda0007f1e0ff */
[----:B------:R-:W-:Y:S05]  /*10be0*/  WARPSYNC.COLLECTIVE R15, `(.L_x_7398) ;  /* 0x000000000f087348 */ /* 0x000fea0003c00000 */
[----:B------:R0:W1:Y:S02]  /*10bf0*/  SHFL.IDX P6, R14, R13, R12, R11 ;  /* 0x0000000c0d0e7389 */ /* 0x00006400000c000b */
[----:B01----:R-:W-:Y:S01]  /*10c00*/  ENDCOLLECTIVE ;  /* 0x000000000000791b */ /* 0x003fe20003800000 */
.L_x_7398:
        /* <DEDUP_REMOVED lines=10> */
.L_x_7399:
[----:B------:R-:W-:Y:S02]  /*10cb0*/  IMAD.MOV.U32 R13, RZ, RZ, R29 ;  /* 0x000000ffff0d7224 */ /* 0x000fe400078e001d */
[----:B------:R-:W-:Y:S01]  /*10cc0*/  IMAD.MOV.U32 R12, RZ, RZ, 0x3 ;  /* 0x00000003ff0c7424 */ /* 0x000fe200078e00ff */
[----:B------:R-:W-:-:S13]  /*10cd0*/  IADD3 R2, P0, R14, R8, RZ ;  /* 0x000000080e027210 */ /* 0x000fda0007f1e0ff */
[----:B------:R-:W-:Y:S05]  /*10ce0*/  WARPSYNC.COLLECTIVE R15, `(.L_x_7400) ;  /* 0x000000000f087348 */ /* 0x000fea0003c00000 */
[----:B------:R0:W1:Y:S02]  /*10cf0*/  SHFL.IDX P6, R14, R13, R12, R11 ;  /* 0x0000000c0d0e7389 */ /* 0x00006400000c000b */
[----:B01----:R-:W-:Y:S01]  /*10d00*/  ENDCOLLECTIVE ;  /* 0x000000000000791b */ /* 0x003fe20003800000 */
.L_x_7400:
        /* <DEDUP_REMOVED lines=10> */
.L_x_7401:
[----:B------:R-:W-:Y:S05]  /*10db0*/  BRA `(.L_x_7402) ;  /* 0xffffffd800387947 */ /* 0x000fea000383ffff */
.L_x_7340:
[----:B---3--:R3:W4:Y:S02]  /*10dc0*/  SYNCS.PHASECHK.TRANS64.TRYWAIT P0, [R10+URZ+0x28c60], R20 ;  /* 0x028c60140a0075a7 */ /* 0x008724000800017f */
[----:B----4-:R-:W-:Y:S05]  /*10dd0*/  @!P0 NANOSLEEP.SYNCS 0x989680 ;  /* 0x009896800000895d */ /* 0x010fea0003900000 */
[----:B------:R-:W4:Y:S02]  /*10de0*/  @!P0 SYNCS.PHASECHK.TRANS64 P0, [R10+URZ+0x28c60], R20 ;  /* 0x028c60140a0085a7 */ /* 0x000f24000800007f */
[----:B----4-:R-:W-:Y:S05]  /*10df0*/  @!P0 BRA `(.L_x_7340) ;  /* 0xfffffffc00f08947 */ /* 0x010fea000383ffff */
[----:B------:R-:W-:Y:S05]  /*10e00*/  BRA `(.L_x_7403) ;  /* 0xffffffd800847947 */ /* 0x000fea000383ffff */
.L_x_7341:
        /* <DEDUP_REMOVED lines=8> */
.L_x_7405:
[----:B------:R-:W-:Y:S05]  /*10e90*/  BSYNC B1 ;  /* 0x0000000000017941 */ /* 0x000fea0003800000 */
.L_x_7404:
        /* <DEDUP_REMOVED lines=10> */
.L_x_7406:
        /* <DEDUP_REMOVED lines=15> */
.L_x_7407:
        /* <DEDUP_REMOVED lines=16> */
.L_x_7408:
        /* <DEDUP_REMOVED lines=18> */
.L_x_7409:
        /* <DEDUP_REMOVED lines=14> */
.L_x_7410:
        /* <DEDUP_REMOVED lines=17> */
.L_x_7411:
        /* <DEDUP_REMOVED lines=13> */
.L_x_7412:
[----:B------:R-:W-:Y:S05]  /*11510*/  BRA `(.L_x_7413) ;  /* 0xffffffd400f87947 */ /* 0x000fea000383ffff */
.L_x_7346:
[----:B0-----:R0:W1:Y:S02]  /*11520*/  SYNCS.PHASECHK.TRANS64.TRYWAIT P0, [R5+URZ+0x28c20], R4 ;  /* 0x028c2004050075a7 */ /* 0x001064000800017f */
[----:B-1----:R-:W-:Y:S05]  /*11530*/  @!P0 NANOSLEEP.SYNCS 0x989680 ;  /* 0x009896800000895d */ /* 0x002fea0003900000 */
[----:B------:R-:W1:Y:S02]  /*11540*/  @!P0 SYNCS.PHASECHK.TRANS64 P0, [R5+URZ+0x28c20], R4 ;  /* 0x028c2004050085a7 */ /* 0x000e64000800007f */
[----:B-1----:R-:W-:Y:S05]  /*11550*/  @!P0 BRA `(.L_x_7346) ;  /* 0xfffffffc00f08947 */ /* 0x002fea000383ffff */
[----:B------:R-:W-:Y:S05]  /*11560*/  BRA `(.L_x_7414) ;  /* 0xffffffd800a47947 */ /* 0x000fea000383ffff */
.L_x_7347:
        /* <DEDUP_REMOVED lines=11> */
.L_x_7416:
[----:B------:R-:W-:Y:S05]  /*11620*/  BSYNC B0 ;  /* 0x0000000000007941 */ /* 0x000fea0003800000 */
.L_x_7415:
[----:B------:R-:W-:Y:S05]  /*11630*/  BRA `(.L_x_7417) ;  /* 0xffffffd8008c7947 */ /* 0x000fea000383ffff */
.L_x_7348:
[----:B------:R-:W-:Y:S01]  /*11640*/  BSSY B0, `(.L_x_7418) ;  /* 0x0000006000007945 */ /* 0x000fe20003800000 */
[----:B------:R-:W-:-:S07]  /*11650*/  IMAD.MOV.U32 R15, RZ, RZ, -0x1 ;  /* 0xffffffffff0f7424 */ /* 0x000fce00078e00ff */
[----:B012--5:R-:W-:Y:S05]  /*11660*/  WARPSYNC.COLLECTIVE R15, `(.L_x_7419) ;  /* 0x000000000f0c7348 */ /* 0x027fea0003c00000 */
[----:B------:R-:W-:Y:S02]  /*11670*/  ELECT P6, UR62, PT ;  /* 0x00000000003e782f */ /* 0x000fe400038c0000 */
[----:B------:R-:W-:Y:S01]  /*11680*/  MOV R14, UR62 ;  /* 0x0000003e000e7c02 */ /* 0x000fe20008000f00 */
[----:B012--5:R-:W-:Y:S10]  /*11690*/  ENDCOLLECTIVE ;  /* 0x000000000000791b */ /* 0x027ff40003800000 */
.L_x_7419:
[----:B------:R-:W-:Y:S05]  /*116a0*/  BSYNC B0 ;  /* 0x0000000000007941 */ /* 0x000fea0003800000 */
.L_x_7418:
[----:B------:R-:W-:Y:S05]  /*116b0*/  BRA `(.L_x_7420) ;  /* 0xffffffd800807947 */ /* 0x000fea000383ffff */
.L_x_7350:
[----:B0-----:R0:W1:Y:S02]  /*116c0*/  SYNCS.PHASECHK.TRANS64.TRYWAIT P1, [R4+URZ+0x28c40], R3 ;  /* 0x028c4003040075a7 */ /* 0x001064000802017f */
[----:B-1----:R-:W-:Y:S05]  /*116d0*/  @!P1 NANOSLEEP.SYNCS 0x989680 ;  /* 0x009896800000995d */ /* 0x002fea0003900000 */
[----:B------:R-:W1:Y:S02]  /*116e0*/  @!P1 SYNCS.PHASECHK.TRANS64 P1, [R4+URZ+0x28c40], R3 ;  /* 0x028c4003040095a7 */ /* 0x000e64000802007f */
[----:B-1----:R-:W-:Y:S05]  /*116f0*/  @!P1 BRA `(.L_x_7350) ;  /* 0xfffffffc00f09947 */ /* 0x002fea000383ffff */
[----:B------:R-:W-:Y:S05]  /*11700*/  BRA `(.L_x_7421) ;  /* 0xffffffd800a07947 */ /* 0x000fea000383ffff */
.L_x_7352:
[----:B-1----:R1:W3:Y:S02]  /*11710*/  SYNCS.PHASECHK.TRANS64.TRYWAIT P1, [R5+URZ+0x28c40], R0 ;  /* 0x028c4000050075a7 */ /* 0x0022e4000802017f */
[----:B---3--:R-:W-:Y:S05]  /*11720*/  @!P1 NANOSLEEP.SYNCS 0x989680 ;  /* 0x009896800000995d */ /* 0x008fea0003900000 */
[----:B------:R-:W3:Y:S02]  /*11730*/  @!P1 SYNCS.PHASECHK.TRANS64 P1, [R5+URZ+0x28c40], R0 ;  /* 0x028c4000050095a7 */ /* 0x000ee4000802007f */
[----:B---3--:R-:W-:Y:S05]  /*11740*/  @!P1 BRA `(.L_x_7352) ;  /* 0xfffffffc00f09947 */ /* 0x008fea000383ffff */
[----:B------:R-:W-:Y:S05]  /*11750*/  BRA `(.L_x_7422) ;  /* 0xffffffd800ac7947 */ /* 0x000fea000383ffff */
.L_x_7354:
[----:B---3--:R3:W4:Y:S02]  /*11760*/  SYNCS.PHASECHK.TRANS64.TRYWAIT P1, [R4+URZ+0x28c60], R3 ;  /* 0x028c6003040075a7 */ /* 0x008724000802017f */
[----:B----4-:R-:W-:Y:S05]  /*11770*/  @!P1 NANOSLEEP.SYNCS 0x989680 ;  /* 0x009896800000995d */ /* 0x010fea0003900000 */
[----:B------:R-:W4:Y:S02]  /*11780*/  @!P1 SYNCS.PHASECHK.TRANS64 P1, [R4+URZ+0x28c60], R3 ;  /* 0x028c6003040095a7 */ /* 0x000f24000802007f */
[----:B----4-:R-:W-:Y:S05]  /*11790*/  @!P1 BRA `(.L_x_7354) ;  /* 0xfffffffc00f09947 */ /* 0x010fea000383ffff */
[----:B------:R-:W-:Y:S05]  /*117a0*/  BRA `(.L_x_7423) ;  /* 0xffffffd800a87947 */ /* 0x000fea000383ffff */
.L_x_7424:
        /* <DEDUP_REMOVED lines=13> */
.L_x_15654:


//--------------------- .text._ZN7cutlass13device_kernelIN5flash11enable_sm90INS1_16FlashAttnFwdSm90INS1_25CollectiveMainloopFwdSm90ILi2EN4cute5tupleIJNS5_1CILi1EEES8_S8_EEENS6_IJNS7_ILi64EEESA_SA_EEELi512ENS_6half_tEfNS_4arch4Sm90ELb1ELb0ELb0ELb0ELb1ELb0ELb1ELb0ELb0ELb1ELb1ELb0EEENS1_21CollectiveEpilogueFwdINS6_IJSA_NS7_ILi512EEESA_EEES9_SC_SE_Li256ELb0ELb1ELb1ELb0EEENS1_19SingleTileSchedulerILb0ELb1ELb1ELi64EEEEEEEEEvNT_6ParamsE --------------------------
	.section	.text._ZN7cutlass13device_kernelIN5flash11enable_sm90INS1_16FlashAttnFwdSm90INS1_25CollectiveMainloopFwdSm90ILi2EN4cute5tupleIJNS5_1CILi1EEES8_S8_EEENS6_IJNS7_ILi64EEESA_SA_EEELi512ENS_6half_tEfNS_4arch4Sm90ELb1ELb0ELb0ELb0ELb1ELb0ELb1ELb0ELb0ELb1ELb1ELb0EEENS1_21CollectiveEpilogueFwdINS6_IJSA_NS7_ILi512EEESA_EEES9_SC_SE_Li256ELb0ELb1ELb1ELb0EEENS1_19SingleTileSchedulerILb0ELb1ELb1ELi64EEEEEEEEEvNT_6ParamsE,"ax",@progbits
	.align	128
.text._ZN7cutlass13device_kernelIN5flash11enable_sm90INS1_16FlashAttnFwdSm90INS1_25CollectiveMainloopFwdSm90ILi2EN4cute5tupleIJNS5_1CILi1EEES8_S8_EEENS6_IJNS7_ILi64EEESA_SA_EEELi512ENS_6half_tEfNS_4arch4Sm90ELb1ELb0ELb0ELb0ELb1ELb0ELb1ELb0ELb0ELb1ELb1ELb0EEENS1_21CollectiveEpilogueFwdINS6_IJSA_NS7_ILi512EEESA_EEES9_SC_SE_Li256ELb0ELb1ELb1ELb0EEENS1_19SingleTileSchedulerILb0ELb1ELb1ELi64EEEEEEEEEvNT_6ParamsE:
        .type           _ZN7cutlass13device_kernelIN5flash11enable_sm90INS1_16FlashAttnFwdSm90INS1_25CollectiveMainloopFwdSm90ILi2EN4cute5tupleIJNS5_1CILi1EEES8_S8_EEENS6_IJNS7_ILi64EEESA_SA_EEELi512ENS_6half_tEfNS_4arch4Sm90ELb1ELb0ELb0ELb0ELb1ELb0ELb1ELb0ELb0ELb1ELb1ELb0EEENS1_21CollectiveEpilogueFwdINS6_IJSA_NS7_ILi512EEESA_EEES9_SC_SE_Li256ELb0ELb1ELb1ELb0EEENS1_19SingleTileSchedulerILb0ELb1ELb1ELi64EEEEEEEEEvNT_6ParamsE,@function
        .size           _ZN7cutlass13device_kernelIN5flash11enable_sm90INS1_16FlashAttnFwdSm90INS1_25CollectiveMainloopFwdSm90ILi2EN4cute5tupleIJNS5_1CILi1EEES8_S8_EEENS6_IJNS7_ILi64EEESA_SA_EEELi512ENS_6half_tEfNS_4arch4Sm90ELb1ELb0ELb0ELb0ELb1ELb0ELb1ELb0ELb0ELb1ELb1ELb0EEENS1_21CollectiveEpilogueFwdINS6_IJSA_NS7_ILi512EEESA_EEES9_SC_SE_Li256ELb0ELb1ELb1ELb0EEENS1_19SingleTileSchedulerILb0ELb1ELb1ELi64EEEEEEEEEvNT_6ParamsE,(.L_x_15655 - _ZN7cutlass13device_kernelIN5flash11enable_sm90INS1_16FlashAttnFwdSm90INS1_25CollectiveMainloopFwdSm90ILi2EN4cute5tupleIJNS5_1CILi1EEES8_S8_EEENS6_IJNS7_ILi64EEESA_SA_EEELi512ENS_6half_tEfNS_4arch4Sm90ELb1ELb0ELb0ELb0ELb1ELb0ELb1ELb0ELb0ELb1ELb1ELb0EEENS1_21CollectiveEpilogueFwdINS6_IJSA_NS7_ILi512EEESA_EEES9_SC_SE_Li256ELb0ELb1ELb1ELb0EEENS1_19SingleTileSchedulerILb0ELb1ELb1ELi64EEEEEEEEEvNT_6ParamsE)
        .other          _ZN7cutlass13device_kernelIN5flash11enable_sm90INS1_16FlashAttnFwdSm90INS1_25CollectiveMainloopFwdSm90ILi2EN4cute5tupleIJNS5_1CILi1EEES8_S8_EEENS6_IJNS7_ILi64EEESA_SA_EEELi512ENS_6half_tEfNS_4arch4Sm90ELb1ELb0ELb0ELb0ELb1ELb0ELb1ELb0ELb0ELb1ELb1ELb0EEENS1_21CollectiveEpilogueFwdINS6_IJSA_NS7_ILi512EEESA_EEES9_SC_SE_Li256ELb0ELb1ELb1ELb0EEENS1_19SingleTileSchedulerILb0ELb1ELb1ELi64EEEEEEEEEvNT_6ParamsE,@"STO_CUDA_ENTRY STV_DEFAULT"
_ZN7cutlass13device_kernelIN5flash11enable_sm90INS1_16FlashAttnFwdSm90INS1_25CollectiveMainloopFwdSm90ILi2EN4cute5tupleIJNS5_1CILi1EEES8_S8_EEENS6_IJNS7_ILi64EEESA_SA_EEELi512ENS_6half_tEfNS_4arch4Sm90ELb1ELb0ELb0ELb0ELb1ELb0ELb1ELb0ELb0ELb1ELb1ELb0EEENS1_21CollectiveEpilogueFwdINS6_IJSA_NS7_ILi512EEESA_EEES9_SC_SE_Li256ELb0ELb1ELb1ELb0EEENS1_19SingleTileSchedulerILb0ELb1ELb1ELi64EEEEEEEEEvNT_6ParamsE:
        /* <DEDUP_REMOVED lines=43> */
.L_x_7425:
        /* <DEDUP_REMOVED lines=22> */
.L_x_7426:
        /* <DEDUP_REMOVED lines=18> */
.L_x_7427:
        /* <DEDUP_REMOVED lines=22> */
.L_x_7428:
        /* <DEDUP_REMOVED lines=23> */
.L_x_7429:
        /* <DEDUP_REMOVED lines=9> */
[----:B------:R0:W-:Y:S05]  /*0890*/  STL [R1+0x4], R2 ;  /* 0x0000040201007387 */ /* 0x0001ea0000100800 */
[----:B------:R-:W-:Y:S05]  /*08a0*/  @!P0 BRA `(.L_x_7431) ;  /* 0x000000f000188947 */ /* 0x000fea0003800000 */
.L_x_7432:
[----:B------:R-:W-:-:S08]  /*08b0*/  NOP ;  /* 0x0000000000007918 */ /* 0x000fd00000000000 */
[----:B------:R-:W1:Y:S02]  /*08c0*/  USETMAXREG.TRY_ALLOC.CTAPOOL UP0, 0xe8 ;  /* 0x000000e8000079c8 */ /* 0x000e640008000600 */
[----:B-1----:R-:W-:-:S13]  /*08d0*/  PLOP3.LUT P0, PT, PT, PT, UP0, 0x80, 0x0 ;  /* 0x000000000000781c */ /* 0x002fda0003f0f008 */
[----:B------:R-:W-:Y:S05]  /*08e0*/  @!P0 BRA `(.L_x_7432) ;  /* 0xfffffffc00f08947 */ /* 0x000fea000383ffff */
[----:B------:R-:W1:Y:S01]  /*08f0*/  S2UR UR6, SR_CTAID.Y ;  /* 0x00000000000679c3 */ /* 0x000e620000002600 */
[----:B------:R-:W-:Y:S01]  /*0900*/  ULDC UR7, c[0x0][0xd50] ;  /* 0x0003540000077ab9 */ /* 0x000fe20000000800 */
[----:B------:R-:W-:Y:S01]  /*0910*/  LOP3.LUT R0, R24, 0xffffff80, RZ, 0xc0, !PT ;  /* 0xffffff8018007812 */ /* 0x000fe200078ec0ff */
[----:B------:R-:W-:-:S03]  /*0920*/  UISETP.NE.AND UP0, UPT, UR7, 0x1, UPT ;  /* 0x000000010700788c */ /* 0x000fc6000bf05270 */
[----:B------:R-:W-:Y:S02]  /*0930*/  ISETP.NE.AND P0, PT, R0, 0x80, PT ;  /* 0x000000800000780c */ /* 0x000fe40003f05270 */
[----:B------:R-:W2:Y:S06]  /*0940*/  S2UR UR8, SR_CTAID.Z ;  /* 0x00000000000879c3 */ /* 0x000eac0000002700 */
[----:B------:R-:W-:Y:S01]  /*0950*/  @UP0 ULDC UR4, c[0x0][0xd54] ;  /* 0x0003550000040ab9 */ /* 0x000fe20000000800 */
[----:B------:R-:W-:-:S04]  /*0960*/  @UP0 ULDC UR10, c[0x0][0xd58] ;  /* 0x00035600000a0ab9 */ /* 0x000fc80000000800 */
[----:B------:R-:W-:Y:S06]  /*0970*/  @!P0 BAR.ARV 0x8, 0x100 ;  /* 0x0204000000008b1d */ /* 0x000fec0000002000 */
[----:B-1----:R-:W-:Y:S01]  /*0980*/  UIMAD.WIDE.U32 UR4, UR6, UR4, URZ ;  /* 0x00000004060472a5 */ /* 0x002fe2000f8e003f */
[----:B------:R-:W-:Y:S01]  /*0990*/  ISETP.GE.U32.AND P0, PT, R24, 0x100, PT ;  /* 0x000001001800780c */ /* 0x000fe20003f06070 */
[----:B------:R-:W-:Y:S02]  /*09a0*/  UMOV UR11, UR6 ;  /* 0x00000006000b7c82 */ /* 0x000fe40008000000 */
[----:B------:R-:W-:-:S04]  /*09b0*/  @UP0 USHF.R.U32.HI UR11, URZ, UR10, UR5 ;  /* 0x0000000a3f0b0299 */ /* 0x000fc80008011605 */
[----:B------:R-:W-:Y:S02]  /*09c0*/  UIADD3 UR4, -UR11, URZ, URZ ;  /* 0x0000003f0b047290 */ /* 0x000fe4000fffe13f */
[----:B------:R-:W-:Y:S02]  /*09d0*/  IMAD.U32 R0, RZ, RZ, UR11 ;  /* 0x0000000bff007e24 */ /* 0x000fe4000f8e00ff */
[----:B------:R-:W-:Y:S02]  /*09e0*/  UIMAD UR7, UR7, UR4, UR6 ;  /* 0x00000004070772a4 */ /* 0x000fe4000f8e0206 */
[----:B------:R-:W-:Y:S06]  /*09f0*/  @P0 BAR.ARV 0xf, 0x100 ;  /* 0x03c4000000000b1d */ /* 0x000fec0000002000 */
[----:B--2---:R-:W-:Y:S01]  /*0a00*/  ISETP.LE.AND P0, PT, RZ, UR8, PT ;  /* 0x00000008ff007c0c */ /* 0x004fe2000bf03270 */
[----:B------:R1:W-:-:S12]  /*0a10*/  STL [R1], R0 ;  /* 0x0000000001007387 */ /* 0x0003d80000100800 */
[----:B-1----:R-:W-:Y:S05]  /*0a20*/  @!P0 BRA `(.L_x_7433) ;  /* 0x0000013400708947 */ /* 0x002fea0003800000 */
[----:B------:R-:W1:Y:S01]  /*0a30*/  LDC.64 R4, c[0x0][0x418] ;  /* 0x00010600ff047b82 */ /* 0x000e620000000a00 */
[----:B------:R-:W-:Y:S01]  /*0a40*/  UISETP.NE.AND UP0, UPT, UR9, 0x1, UPT ;  /* 0x000000010900788c */ /* 0x000fe2000bf05270 */
[----:B------:R-:W2:Y:S01]  /*0a50*/  S2R R197, SR_CgaCtaId ;  /* 0x0000000000c57919 */ /* 0x000ea20000008800 */
[----:B------:R-:W-:-:S05]  /*0a60*/  VIADD R152, R24, 0xffffff80 ;  /* 0xffffff8018987836 */ /* 0x000fca0000000000 */
[----:B------:R-:W3:Y:S08]  /*0a70*/  LDC R195, c[0x0][0x424] ;  /* 0x00010900ffc37b82 */ /* 0x000ef00000000800 */
[----:B0-----:R-:W0:Y:S08]  /*0a80*/  LDC R2, c[0x0][0x2f0] ;  /* 0x0000bc00ff027b82 */ /* 0x001e300000000800 */
[----:B------:R-:W4:Y:S01]  /*0a90*/  S2UR UR38, SR_CTAID.X ;  /* 0x00000000002679c3 */ /* 0x000f220000002500 */
[----:B-1----:R-:W-:-:S04]  /*0aa0*/  ISETP.NE.U32.AND P0, PT, R4, RZ, PT ;  /* 0x000000ff0400720c */ /* 0x002fc80003f05070 */
[----:B------:R-:W-:-:S04]  /*0ab0*/  ISETP.NE.AND.EX P0, PT, R5, RZ, PT, P0 ;  /* 0x000000ff0500720c */ /* 0x000fc80003f05300 */
[----:B---3--:R-:W-:Y:S02]  /*0ac0*/  SEL R195, R195, 0x1, P0 ;  /* 0x00000001c3c37807 */ /* 0x008fe40000000000 */
[----:B------:R-:W-:-:S03]  /*0ad0*/  PLOP3.LUT P0, PT, PT, PT, UP0, 0x80, 0x0 ;  /* 0x000000000000781c */ /* 0x000fc60003f0f008 */
[----:B0-----:R-:W-:-:S05]  /*0ae0*/  IMAD R0, R195, R2, 0x3f ;  /* 0x0000003fc3007424 */ /* 0x001fca00078e0202 */
[----:B------:R-:W-:Y:S01]  /*0af0*/  SHF.R.S32.HI R3, RZ, 0x1f, R0 ;  /* 0x0000001fff037819 */ /* 0x000fe20000011400 */
[----:B----4-:R-:W-:-:S03]  /*0b00*/  USHF.L.U32 UR38, UR38, 0x6, URZ ;  /* 0x0000000626267899 */ /* 0x010fc6000800063f */
[----:B------:R-:W-:-:S04]  /*0b10*/  LEA.HI R3, R3, R0, RZ, 0x6 ;  /* 0x0000000003037211 */ /* 0x000fc800078f30ff */
[----:B------:R-:W-:Y:S01]  /*0b20*/  SHF.R.S32.HI R3, RZ, 0x6, R3 ;  /* 0x00000006ff037819 */ /* 0x000fe20000011403 */
[----:B--2---:R-:W-:Y:S06]  /*0b30*/  @!P0 BRA `(.L_x_7434) ;  /* 0x0000002000248947 */ /* 0x004fec0003800000 */
[----:B------:R-:W0:Y:S01]  /*0b40*/  LDC R0, c[0x0][0x288] ;  /* 0x0000a200ff007b82 */ /* 0x000e220000000800 */
[----:B------:R-:W-:Y:S01]  /*0b50*/  ULDC UR4, c[0x0][0x448] ;  /* 0x0001120000047ab9 */ /* 0x000fe20000000800 */
[----:B------:R-:W-:Y:S01]  /*0b60*/  UIADD3 UR38, UR38, 0x3f, URZ ;  /* 0x0000003f26267890 */ /* 0x000fe2000fffe03f */
[----:B------:R-:W-:Y:S01]  /*0b70*/  R2UR UR9, R3 ;  /* 0x00000000030972ca */ /* 0x000fe200000e0000 */
[----:B------:R-:W-:Y:S01]  /*0b80*/  UISETP.NE.AND UP0, UPT, UR4, 0x1, UPT ;  /* 0x000000010400788c */ /* 0x000fe2000bf05270 */
[----:B------:R-:W-:Y:S01]  /*0b90*/  PLOP3.LUT P0, PT, PT, PT, PT, 0x80, 0x0 ;  /* 0x000000000000781c */ /* 0x000fe20003f0f070 */
[----:B------:R-:W-:Y:S01]  /*0ba0*/  USHF.R.U32.HI UR10, URZ, 0x10, UR7 ;  /* 0x000000103f0a7899 */ /* 0x000fe20008011607 */
[----:B------:R-:W-:Y:S01]  /*0bb0*/  IMAD.MOV.U32 R4, RZ, RZ, RZ ;  /* 0x000000ffff047224 */ /* 0x000fe200078e00ff */
[----:B------:R-:W-:Y:S01]  /*0bc0*/  ULOP3.LUT UR6, UR7, 0xffff, URZ, 0xc0, !UPT ;  /* 0x0000ffff07067892 */ /* 0x000fe2000f8ec03f */
[----:B------:R-:W-:Y:S02]  /*0bd0*/  CS2R R150, SRZ ;  /* 0x0000000000967805 */ /* 0x000fe4000001ff00 */
[----:B------:R-:W-:-:S02]  /*0be0*/  CS2R R148, SRZ ;  /* 0x0000000000947805 */ /* 0x000fc4000001ff00 */
[----:B------:R-:W-:Y:S02]  /*0bf0*/  CS2R R146, SRZ ;  /* 0x0000000000927805 */ /* 0x000fe4000001ff00 */
[----:B------:R-:W-:Y:S02]  /*0c00*/  CS2R R144, SRZ ;  /* 0x0000000000907805 */ /* 0x000fe4000001ff00 */
[----:B------:R-:W-:Y:S02]  /*0c10*/  CS2R R142, SRZ ;  /* 0x00000000008e7805 */ /* 0x000fe4000001ff00 */
        /* <DEDUP_REMOVED lines=10> */
[----:B0-----:R-:W-:Y:S02]  /*0cc0*/  IADD3 R0, -R0, 0x40, RZ ;  /* 0x0000004000007810 */ /* 0x001fe40007ffe1ff */
[----:B------:R-:W-:-:S02]  /*0cd0*/  CS2R R128, SRZ ;  /* 0x0000000000807805 */ /* 0x000fc4000001ff00 */
[----:B------:R-:W-:Y:S02]  /*0ce0*/  CS2R R126, SRZ ;  /* 0x00000000007e7805 */ /* 0x000fe4000001ff00 */
[----:B------:R-:W-:Y:S02]  /*0cf0*/  CS2R R124, SRZ ;  /* 0x00000000007c7805 */ /* 0x000fe4000001ff00 */
[----:B------:R-:W-:Y:S01]  /*0d00*/  CS2R R122, SRZ ;  /* 0x00000000007a7805 */ /* 0x000fe2000001ff00 */
[----:B------:R-:W-:Y:S01]  /*0d10*/  IMAD R0, R195, R2, R0 ;  /* 0x00000002c3007224 */ /* 0x000fe200078e0200 */
[----:B------:R-:W-:Y:S02]  /*0d20*/  CS2R R2, SRZ ;  /* 0x0000000000027805 */ /* 0x000fe4000001ff00 */
        /* <DEDUP_REMOVED lines=16> */
[----:B------:R-:W-:Y:S01]  /*0e30*/  UIADD3 UR38, UR8, UR38, URZ ;  /* 0x0000002608267290 */ /* 0x000fe2000fffe03f */
[----:B------:R-:W-:Y:S02]  /*0e40*/  CS2R R90, SRZ ;  /* 0x00000000005a7805 */ /* 0x000fe4000001ff00 */
[----:B------:R-:W-:Y:S02]  /*0e50*/  CS2R R88, SRZ ;  /* 0x0000000000587805 */ /* 0x000fe4000001ff00 */
[----:B------:R-:W-:Y:S01]  /*0e60*/  CS2R R86, SRZ ;  /* 0x0000000000567805 */ /* 0x000fe2000001ff00 */
[----:B------:R-:W-:Y:S01]  /*0e70*/  USHF.R.S32.HI UR4, URZ, 0x1f, UR38 ;  /* 0x0000001f3f047899 */ /* 0x000fe20008011426 */
[----:B------:R-:W-:-:S02]  /*0e80*/  CS2R R84, SRZ ;  /* 0x0000000000547805 */ /* 0x000fc4000001ff00 */
[----:B------:R-:W-:Y:S02]  /*0e90*/  CS2R R82, SRZ ;  /* 0x0000000000527805 */ /* 0x000fe4000001ff00 */
[----:B------:R-:W-:Y:S01]  /*0ea0*/  CS2R R80, SRZ ;  /* 0x0000000000507805 */ /* 0x000fe2000001ff00 */
[----:B------:R-:W-:Y:S01]  /*0eb0*/  ULEA.HI UR4, UR4, UR38, URZ, 0x6 ;  /* 0x0000002604047291 */ /* 0x000fe2000f8f303f */
[----:B------:R-:W-:Y:S02]  /*0ec0*/  CS2R R78, SRZ ;  /* 0x00000000004e7805 */ /* 0x000fe4000001ff00 */
[----:B------:R-:W-:Y:S02]  /*0ed0*/  CS2R R76, SRZ ;  /* 0x00000000004c7805 */ /* 0x000fe4000001ff00 */
[----:B------:R-:W-:Y:S01]  /*0ee0*/  CS2R R74, SRZ ;  /* 0x00000000004a7805 */ /* 0x000fe2000001ff00 */
[----:B------:R-:W-:Y:S01]  /*0ef0*/  USHF.R.S32.HI UR4, URZ, 0x6, UR4 ;  /* 0x000000063f047899 */ /* 0x000fe20008011404 */
[----:B------:R-:W-:-:S02]  /*0f00*/  CS2R R72, SRZ ;  /* 0x0000000000487805 */ /* 0x000fc4000001ff00 */
[----:B------:R-:W-:Y:S02]  /*0f10*/  CS2R R70, SRZ ;  /* 0x0000000000467805 */ /* 0x000fe4000001ff00 */
[----:B------:R-:W-:Y:S01]  /*0f20*/  CS2R R68, SRZ ;  /* 0x0000000000447805 */ /* 0x000fe2000001ff00 */
[----:B------:R-:W-:Y:S01]  /*0f30*/  UISETP.LT.AND UP0, UPT, UR9, UR4, UPT ;  /* 0x000000040900728c */ /* 0x000fe2000bf01270 */
[----:B------:R-:W-:Y:S02]  /*0f40*/  CS2R R66, SRZ ;  /* 0x0000000000427805 */ /* 0x000fe4000001ff00 */
[----:B------:R-:W-:Y:S02]  /*0f50*/  CS2R R64, SRZ ;  /* 0x0000000000407805 */ /* 0x000fe4000001ff00 */
[----:B------:R-:W-:Y:S01]  /*0f60*/  CS2R R62, SRZ ;  /* 0x00000000003e7805 */ /* 0x000fe2000001ff00 */
[----:B------:R-:W-:Y:S01]  /*0f70*/  USEL UR5, UR9, UR4, UP0 ;  /* 0x0000000409057287 */ /* 0x000fe20008000000 */
[----:B------:R-:W-:Y:S01]  /*0f80*/  CS2R R60, SRZ ;  /* 0x00000000003c7805 */ /* 0x000fe2000001ff00 */
[----:B------:R-:W-:Y:S01]  /*0f90*/  UISETP.NE.AND UP0, UPT, UR10, URZ, UPT ;  /* 0x0000003f0a00728c */ /* 0x000fe2000bf05270 */
[----:B------:R-:W-:Y:S01]  /*0fa0*/  CS2R R58, SRZ ;  /* 0x00000000003a7805 */ /* 0x000fe2000001ff00 */
[----:B------:R-:W-:Y:S01]  /*0fb0*/  UISETP.GE.AND UP1, UPT, UR5, 0x1, UPT ;  /* 0x000000010500788c */ /* 0x000fe2000bf26270 */
[----:B------:R-:W-:-:S02]  /*0fc0*/  CS2R R56, SRZ ;  /* 0x0000000000387805 */ /* 0x000fc4000001ff00 */
[----:B------:R-:W-:Y:S02]  /*0fd0*/  CS2R R54, SRZ ;  /* 0x0000000000367805 */ /* 0x000fe4000001ff00 */
[----:B------:R-:W-:Y:S02]  /*0fe0*/  CS2R R52, SRZ ;  /* 0x0000000000347805 */ /* 0x000fe4000001ff00 */
[----:B------:R-:W-:Y:S02]  /*0ff0*/  CS2R R50, SRZ ;  /* 0x0000000000327805 */ /* 0x000fe4000001ff00 */
[----:B------:R-:W-:Y:S02]  /*1000*/  CS2R R48, SRZ ;  /* 0x0000000000307805 */ /* 0x000fe4000001ff00 */
[----:B------:R-:W-:Y:S02]  /*1010*/  PLOP3.LUT P1, PT, PT, PT, UP1, 0x80, 0x0 ;  /* 0x000000000000781c */ /* 0x000fe40003f2f018 */
[----:B------:R-:W-:-:S02]  /*1020*/  CS2R R46, SRZ ;  /* 0x00000000002e7805 */ /* 0x000fc4000001ff00 */
[----:B------:R-:W-:Y:S01]  /*1030*/  CS2R R44, SRZ ;  /* 0x00000000002c7805 */ /* 0x000fe2000001ff00 */
[----:B------:R-:W-:Y:S01]  /*1040*/  @!UP0 ULDC UR10, c[0x0][0xae8] ;  /* 0x0002ba00000a8ab9 */ /* 0x000fe20000000800 */
[----:B------:R-:W-:Y:S02]  /*1050*/  CS2R R42, SRZ ;  /* 0x00000000002a7805 */ /* 0x000fe4000001ff00 */
[----:B------:R-:W-:Y:S02]  /*1060*/  CS2R R40, SRZ ;  /* 0x0000000000287805 */ /* 0x000fe4000001ff00 */
[----:B------:R-:W-:Y:S01]  /*1070*/  CS2R R38, SRZ ;  /* 0x0000000000267805 */ /* 0x000fe2000001ff00 */
[----:B------:R-:W-:Y:S02]  /*1080*/  IMAD.MOV.U32 R37, RZ, RZ, RZ ;  /* 0x000000ffff257224 */ /* 0x000fe400078e00ff */
[----:B------:R-:W-:Y:S05]  /*1090*/  @!P1 BRA `(.L_x_7435) ;  /* 0x0000000000749947 */ /* 0x000fea0003800000 */
        /* <DEDUP_REMOVED lines=26> */
[----:B------:R-:W-:-:S05]  /*1240*/  IMAD.MOV.U32 R3, RZ, RZ, R7 ;  /* 0x000000ffff037224 */ /* 0x000fca00078e0007 */
[----:B------:R-:W-:Y:S02]  /*1250*/  @!P3 IADD3 R3, -R3, RZ, RZ ;  /* 0x000000ff0303b210 */ /* 0x000fe40007ffe1ff */
[----:B------:R-:W-:-:S07]  /*1260*/  @!P2 LOP3.LUT R3, RZ, UR10, RZ, 0x33, !PT ;  /* 0x0000000aff03ac12 */ /* 0x000fce000f8e33ff */
.L_x_7435:
        /* <DEDUP_REMOVED lines=11> */
[----:B------:R-:W2:Y:S01]  /*1320*/  LDL R5, [R1+0x4] ;  /* 0x0000040001057983 */ /* 0x000ea20000100800 */
[----:B------:R-:W-:Y:S01]  /*1330*/  MOV R6, 0x400 ;  /* 0x0000040000067802 */ /* 0x000fe20000000f00 */
[----:B------:R-:W-:Y:S01]  /*1340*/  UMOV UR5, 0x40000040 ;  /* 0x4000004000057882 */ /* 0x000fe20000000000 */
[----:B------:R-:W-:Y:S01]  /*1350*/  UMOV UR7, 0x40000040 ;  /* 0x4000004000077882 */ /* 0x000fe20000000000 */
[----:B------:R-:W-:Y:S01]  /*1360*/  BAR.SYNC.DEFER_BLOCKING 0xe, 0x100 ;  /* 0x0384000000007b1d */ /* 0x000fe20000010000 */
[----:B------:R-:W-:-:S05]  /*1370*/  LEA R11, R197, R6, 0x18 ;  /* 0x00000006c50b7211 */ /* 0x000fca00078ec0ff */
[----:B------:R-:W-:Y:S01]  /*1380*/  UMOV UR9, 0x40000040 ;  /* 0x4000004000097882 */ /* 0x000fe20000000000 */
[----:B------:R-:W-:Y:S01]  /*1390*/  UMOV UR11, 0x40000040 ;  /* 0x40000040000b7882 */ /* 0x000fe20000000000 */
[----:B------:R-:W-:Y:S01]  /*13a0*/  UMOV UR13, 0x40000040 ;  /* 0x40000040000d7882 */ /* 0x000fe20000000000 */
[----:B------:R-:W-:Y:S01]  /*13b0*/  UMOV UR15, 0x40000040 ;  /* 0x40000040000f7882 */ /* 0x000fe20000000000 */
[----:B------:R-:W-:Y:S01]  /*13c0*/  UMOV UR17, 0x40000040 ;  /* 0x4000004000117882 */ /* 0x000fe20000000000 */
[----:B------:R-:W-:Y:S01]  /*13d0*/  UMOV UR19, 0x40000040 ;  /* 0x4000004000137882 */ /* 0x000fe20000000000 */
[----:B------:R-:W-:Y:S01]  /*13e0*/  WARPGROUP.ARRIVE ;  /* 0x00000000000079c5 */ /* 0x000fe20000000000 */
[----:B--2---:R-:W-:Y:S02]  /*13f0*/  R2UR UR20, R5 ;  /* 0x00000000051472ca */ /* 0x004fe400000e0000 */
[----:B------:R-:W-:-:S04]  /*1400*/  SHF.R.S32.HI R5, RZ, 0x1f, R152 ;  /* 0x0000001fff057819 */ /* 0x000fc80000011498 */
[----:B------:R-:W-:-:S04]  /*1410*/  LEA.HI R5, R5, R152, RZ, 0x7 ;  /* 0x0000009805057211 */ /* 0x000fc800078f38ff */
[----:B------:R-:W-:Y:S02]  /*1420*/  SHF.R.S32.HI R2, RZ, 0x7, R5 ;  /* 0x00000007ff027819 */ /* 0x000fe40000011405 */
[----:B------:R-:W-:-:S04]  /*1430*/  LOP3.LUT R5, R5, 0xffffff80, RZ, 0xc0, !PT ;  /* 0xffffff8005057812 */ /* 0x000fc800078ec0ff */
[----:B------:R-:W0:Y:S01]  /*1440*/  SHFL.IDX PT, R2, R2, RZ, 0x1f ;  /* 0x00001fff02027589 */ /* 0x000e2200000e0000 */
[----:B------:R-:W-:Y:S01]  /*1450*/  IMAD.IADD R5, R152, 0x1, -R5 ;  /* 0x0000000198057824 */ /* 0x000fe200078e0a05 */
[----:B0-----:R-:W-:-:S04]  /*1460*/  LEA.HI R4, R2, R2, RZ, 0x1 ;  /* 0x0000000202047211 */ /* 0x001fc800078f08ff */
[----:B------:R-:W-:Y:S01]  /*1470*/  LOP3.LUT R7, R4, 0x1fffe, RZ, 0xc0, !PT ;  /* 0x0001fffe04077812 */ /* 0x000fe200078ec0ff */
[----:B------:R-:W-:-:S04]  /*1480*/  VIADD R4, R11, 0x36400 ;  /* 0x000364000b047836 */ /* 0x000fc80000000000 */
[----:B------:R-:W-:Y:S01]  /*1490*/  IMAD.IADD R7, R2, 0x1, -R7 ;  /* 0x0000000102077824 */ /* 0x000fe200078e0a07 */
[----:B------:R-:W-:-:S03]  /*14a0*/  SHF.R.U32.HI R4, RZ, 0x4, R4 ;  /* 0x00000004ff047819 */ /* 0x000fc60000011604 */
[----:B------:R-:W-:Y:S01]  /*14b0*/  IMAD R7, R7, 0x8000, R11 ;  /* 0x0000800007077824 */ /* 0x000fe200078e020b */
[----:B------:R-:W-:-:S03]  /*14c0*/  LOP3.LUT R4, R4, 0x3fff, RZ, 0xc0, !PT ;  /* 0x00003fff04047812 */ /* 0x000fc600078ec0ff */
[----:B------:R-:W-:Y:S01]  /*14d0*/  VIADD R7, R7, 0x400 ;  /* 0x0000040007077836 */ /* 0x000fe20000000000 */
[----:B------:R-:W-:-:S04]  /*14e0*/  LOP3.LUT R4, R4, 0x10000, RZ, 0xfc, !PT ;  /* 0x0001000004047812 */ /* 0x000fc800078efcff */
[----:B------:R-:W-:Y:S01]  /*14f0*/  SHF.R.U32.HI R7, RZ, 0x4, R7 ;  /* 0x00000004ff077819 */ /* 0x000fe20000011607 */
[C---:B------:R-:W-:Y:S01]  /*1500*/  VIADD R6, R4.reuse, 0x2 ;  /* 0x0000000204067836 */ /* 0x040fe20000000000 */
[----:B------:R-:W-:Y:S02]  /*1510*/  R2UR UR4, R4 ;  /* 0x00000000040472ca */ /* 0x000fe400000e0000 */
[----:B------:R-:W-:Y:S02]  /*1520*/  LOP3.LUT R7, R7, 0x3fff, RZ, 0xc0, !PT ;  /* 0x00003fff07077812 */ /* 0x000fe400078ec0ff */
[----:B------:R-:W-:Y:S01]  /*1530*/  R2UR UR8, R6 ;  /* 0x00000000060872ca */ /* 0x000fe200000e0000 */
[----:B------:R-:W-:Y:S01]  /*1540*/  VIADD R6, R4, 0x4 ;  /* 0x0000000404067836 */ /* 0x000fe20000000000 */
[----:B------:R-:W-:-:S04]  /*1550*/  LOP3.LUT R9, R7, 0x2000000, RZ, 0xfc, !PT ;  /* 0x0200000007097812 */ /* 0x000fc800078efcff */
[C---:B------:R-:W-:Y:S01]  /*1560*/  R2UR UR6, R9.reuse ;  /* 0x00000000090672ca */ /* 0x040fe200000e0000 */
[----:B------:R-:W-:Y:S01]  /*1570*/  VIADD R2, R9, 0x80 ;  /* 0x0000008009027836 */ /* 0x000fe20000000000 */
[----:B------:R-:W-:-:S04]  /*1580*/  R2UR UR12, R6 ;  /* 0x00000000060c72ca */ /* 0x000fc800000e0000 */
[----:B------:R-:W-:Y:S01]  /*1590*/  R2UR UR10, R2 ;  /* 0x00000000020a72ca */ /* 0x000fe200000e0000 */
[----:B------:R-:W-:-:S05]  /*15a0*/  VIADD R2, R9, 0x100 ;  /* 0x0000010009027836 */ /* 0x000fca0000000000 */
[----:B------:R-:W-:Y:S01]  /*15b0*/  R2UR UR14, R2 ;  /* 0x00000000020e72ca */ /* 0x000fe200000e0000 */
[----:B------:R-:W-:Y:S01]  /*15c0*/  HGMMA.64x256x16.F32 R24, gdesc[UR4].tnspB, RZ, !UPT, gsb0 ;  /* 0x43e00000041879f0 */ /* 0x000fe2000c0008ff */
[----:B------:R-:W-:Y:S01]  /*15d0*/  VIADD R2, R4, 0x6 ;  /* 0x0000000604027836 */ /* 0x000fe20000000000 */
[----:B------:R-:W-:Y:S01]  /*15e0*/  ULOP3.LUT UR6, UR20, 0x1, URZ, 0xfc, !UPT ;  /* 0x0000000114067892 */ /* 0x000fe2000f8efc3f */
[----:B------:R-:W-:-:S03]  /*15f0*/  VIADD R4, R9, 0x180 ;  /* 0x0000018009047836 */ /* 0x000fc60000000000 */
[----:B------:R-:W-:Y:S01]  /*1600*/  R2UR UR16, R2 ;  /* 0x00000000021072ca */ /* 0x000fe200000e0000 */
[----:B------:R-:W-:Y:S01]  /*1610*/  UISETP.NE.AND UP0, UPT, UR6, 0x3, UPT ;  /* 0x000000030600788c */ /* 0x000fe2000bf05270 */
[----:B------:R-:W-:Y:S02]  /*1620*/  R2UR UR18, R4 ;  /* 0x00000000041272ca */ /* 0x000fe400000e0000 */
[----:B------:R-:W-:-:S03]  /*1630*/  SHF.R.S32.HI R2, RZ, 0x1f, R5 ;  /* 0x0000001fff027819 */ /* 0x000fc60000011405 */
[----:B------:R-:W-:Y:S02]  /*1640*/  PLOP3.LUT P1, PT, PT, PT, UP0, 0x80, 0x0 ;  /* 0x000000000000781c */ /* 0x000fe40003f2f008 */
[CC--:B------:R-:W-:Y:S02]  /*1650*/  LEA.HI R4, R2.reuse, R5.reuse, RZ, 0x2 ;  /* 0x0000000502047211 */ /* 0x0c0fe400078f10ff */
[----:B------:R-:W-:Y:S02]  /*1660*/  LEA.HI R2, R2, R5, RZ, 0x5 ;  /* 0x0000000502027211 */ /* 0x000fe400078f28ff */
[--C-:B------:R-:W-:Y:S02]  /*1670*/  SHF.R.S32.HI R6, RZ, 0x2, R4.reuse ;  /* 0x00000002ff067819 */ /* 0x100fe40000011404 */
[----:B------:R-:W-:Y:S02]  /*1680*/  SHF.R.S32.HI R7, RZ, 0x1f, R4 ;  /* 0x0000001fff077819 */ /* 0x000fe40000011404 */
[----:B------:R-:W-:-:S02]  /*1690*/  SHF.R.S32.HI R2, RZ, 0x5, R2 ;  /* 0x00000005ff027819 */ /* 0x000fc40000011402 */
[----:B------:R-:W-:-:S04]  /*16a0*/  LEA.HI R7, R7, R6, RZ, 0x3 ;  /* 0x0000000607077211 */ /* 0x000fc800078f18ff */
[----:B------:R-:W-:-:S05]  /*16b0*/  LOP3.LUT R7, R7, 0xfffffff8, RZ, 0xc0, !PT ;  /* 0xfffffff807077812 */ /* 0x000fca00078ec0ff */
[----:B------:R-:W-:-:S04]  /*16c0*/  IMAD.IADD R7, R6, 0x1, -R7 ;  /* 0x0000000106077824 */ /* 0x000fc800078e0a07 */
[----:B------:R-:W-:Y:S02]  /*16d0*/  IMAD R7, R2, 0x10, R7 ;  /* 0x0000001002077824 */ /* 0x000fe400078e0207 */
[----:B------:R-:W-:Y:S01]  /*16e0*/  IMAD.MOV.U32 R2, RZ, RZ, RZ ;  /* 0x000000ffff027224 */ /* 0x000fe200078e00ff */
[----:B------:R-:W-:Y:S02]  /*16f0*/  WARPGROUP.DEPBAR.LE gsb0, 0x0 ;  /* 0x00008000000079c5 */ /* 0x000fe40000010000 */
        /* <DEDUP_REMOVED lines=14> */
.L_x_7437:
[----:B------:R-:W-:Y:S01]  /*17e0*/  IADD3 R3, R3, -0x2, RZ ;  /* 0xfffffffe03037810 */ /* 0x000fe20007ffe0ff */
[----:B------:R-:W-:-:S03]  /*17f0*/  VIADD R4, R11, 0x38860 ;  /* 0x000388600b047836 */ /* 0x000fc60000000000 */
[----:B------:R-:W-:Y:S02]  /*1800*/  ISETP.GE.AND P0, PT, R3, R0, PT ;  /* 0x000000000300720c */ /* 0x000fe40003f06270 */
[----:B------:R-:W-:-:S04]  /*1810*/  PRMT R4, R197, 0x654, R4 ;  /* 0x00000654c5047816 */ /* 0x000fc80000000004 */
[----:B------:R0:W-:Y:S07]  /*1820*/  SYNCS.ARRIVE.TRANS64.RED.A1T0 RZ, [R4+URZ], RZ ;  /* 0x000000ff04ff79a7 */ /* 0x0001ee000810043f */
[----:B------:R-:W-:Y:S05]  /*1830*/  @!P0 BRA `(.L_x_7438) ;  /* 0x0000000800bc8947 */ /* 0x000fea0003800000 */
[----:B------:R-:W-:-:S07]  /*1840*/  IMAD.MOV.U32 R2, RZ, RZ, RZ ;  /* 0x000000ffff027224 */ /* 0x000fce00078e00ff */
.L_x_7440:
[----:B------:R-:W-:Y:S01]  /*1850*/  BAR.SYNC.DEFER_BLOCKING 0xe, 0x100 ;  /* 0x0384000000007b1d */ /* 0x000fe20000010000 */
[C---:B01----:R-:W-:Y:S02]  /*1860*/  IMAD R4, R2.reuse, 0x40, R7 ;  /* 0x0000004002047824 */ /* 0x043fe400078e0207 */
[----:B------:R-:W-:Y:S02]  /*1870*/  VIADD R2, R2, 0x1 ;  /* 0x0000000102027836 */ /* 0x000fe40000000000 */
[----:B------:R-:W-:Y:S01]  /*1880*/  IMAD R4, R4, 0x4, R11 ;  /* 0x0000000404047824 */ /* 0x000fe200078e020b */
[----:B------:R-:W-:Y:S01]  /*1890*/  UMOV UR7, 0x40000040 ;  /* 0x4000004000077882 */ /* 0x000fe20000000000 */
[----:B------:R-:W-:Y:S01]  /*18a0*/  UMOV UR11, 0x40000040 ;  /* 0x40000040000b7882 */ /* 0x000fe20000000000 */
[----:B------:R-:W-:Y:S01]  /*18b0*/  ISETP.NE.AND P0, PT, R2, 0x2, PT ;  /* 0x000000020200780c */ /* 0x000fe20003f05270 */
[----:B------:R-:W-:Y:S01]  /*18c0*/  UMOV UR15, 0x40000040 ;  /* 0x40000040000f7882 */ /* 0x000fe20000000000 */
[----:B------:R-:W-:-:S02]  /*18d0*/  UMOV UR19, 0x40000040 ;  /* 0x4000004000137882 */ /* 0x000fc40000000000 */
[----:B------:R-:W-:Y:S02]  /*18e0*/  SEL R2, R2, RZ, P0 ;  /* 0x000000ff02027207 */ /* 0x000fe40000000000 */
[C---:B------:R-:W-:Y:S01]  /*18f0*/  ISETP.GT.AND P0, PT, R3.reuse, R0, PT ;  /* 0x000000000300720c */ /* 0x040fe20003f04270 */
[----:B------:R-:W-:Y:S01]  /*1900*/  VIADD R3, R3, 0xffffffff ;  /* 0xffffffff03037836 */ /* 0x000fe20000000000 */
[----:B------:R-:W0:Y:S04]  /*1910*/  LDS R5, [R4+0x38400] ;  /* 0x0384000004057984 */ /* 0x000e280000000800 */
[----:B------:R1:W2:Y:S02]  /*1920*/  LDS R6, [R4+0x38420] ;  /* 0x0384200004067984 */ /* 0x0002a40000000800 */
[----:B-1----:R-:W-:-:S05]  /*1930*/  IMAD R4, R2, 0x1000, R9 ;  /* 0x0000100002047824 */ /* 0x002fca00078e0209 */
[----:B------:R-:W-:Y:S01]  /*1940*/  R2UR UR6, R4 ;  /* 0x00000000040672ca */ /* 0x000fe200000e0000 */
        /* <DEDUP_REMOVED lines=128> */
[----:B------:R-:W-:-:S05]  /*2150*/  VIADD R5, R4, 0x80 ;  /* 0x0000008004057836 */ /* 0x000fca0000000000 */
[----:B------:R-:W-:Y:S01]  /*2160*/  WARPGROUP.ARRIVE ;  /* 0x00000000000079c5 */ /* 0x000fe20000000000 */
[----:B------:R-:W-:Y:S01]  /*2170*/  R2UR UR10, R5 ;  /* 0x00000000050a72ca */ /* 0x000fe200000e0000 */
[C---:B------:R-:W-:Y:S02]  /*2180*/  VIADD R5, R4.reuse, 0x100 ;  /* 0x0000010004057836 */ /* 0x040fe40000000000 */
[----:B------:R-:W-:Y:S02]  /*2190*/  VIADD R4, R4, 0x180 ;  /* 0x0000018004047836 */ /* 0x000fe40000000000 */
[----:B------:R-:W-:Y:S01]  /*21a0*/  HGMMA.64x256x16.F32 R24, gdesc[UR4].tnspB, R24, gsb0 ;  /* 0x43e00000041879f0 */ /* 0x000fe20008000818 */
[----:B------:R-:W-:Y:S02]  /*21b0*/  R2UR UR14, R5 ;  /* 0x00000000050e72ca */ /* 0x000fe400000e0000 */
[----:B------:R-:W-:Y:S01]  /*21c0*/  R2UR UR18, R4 ;  /* 0x00000000041272ca */ /* 0x000fe200000e0000 */
[----:B------:R-:W-:-:S02]  /*21d0*/  WARPGROUP.DEPBAR.LE gsb0, 0x0 ;  /* 0x00008000000079c5 */ /* 0x000fc40000010000 */
[----:B------:R-:W-:-:S15]  /*21e0*/  WARPGROUP.ARRIVE ;  /* 0x00000000000079c5 */ /* 0x000fde0000000000 */
[----:B------:R-:W-:-:S07]  /*21f0*/  NOP ;  /* 0x0000000000007918 */ /* 0x000fce0000000000 */
        /* <DEDUP_REMOVED lines=13> */
.L_x_7439:
[----:B------:R-:W-:-:S04]  /*22d0*/  IMAD R4, R2, 0x8, R11 ;  /* 0x0000000802047824 */ /* 0x000fc800078e020b */
[----:B------:R-:W-:-:S05]  /*22e0*/  VIADD R4, R4, 0x38860 ;  /* 0x0003886004047836 */ /* 0x000fca0000000000 */
[----:B------:R-:W-:-:S04]  /*22f0*/  PRMT R4, R197, 0x654, R4 ;  /* 0x00000654c5047816 */ /* 0x000fc80000000004 */
[----:B------:R1:W-:Y:S01]  /*2300*/  SYNCS.ARRIVE.TRANS64.RED.A1T0 RZ, [R4+URZ], RZ ;  /* 0x000000ff04ff79a7 */ /* 0x0003e2000810043f */
[----:B------:R-:W-:Y:S05]  /*2310*/  @P0 BRA `(.L_x_7440) ;  /* 0xfffffff4004c0947 */ /* 0x000fea000383ffff */
[----:B------:R-:W-:-:S07]  /*2320*/  IMAD.SHL.U32 R2, R2, 0x40, RZ ;  /* 0x0000004002027824 */ /* 0x000fce00078e00ff */
.L_x_7438:
[----:B------:R-:W-:Y:S01]  /*2330*/  BAR.SYNC.DEFER_BLOCKING 0xe, 0x100 ;  /* 0x0384000000007b1d */ /* 0x000fe20000010000 */
[----:B------:R-:W-:Y:S01]  /*2340*/  IMAD.IADD R2, R7, 0x1, R2 ;  /* 0x0000000107027824 */ /* 0x000fe200078e0202 */
[----:B------:R-:W-:Y:S01]  /*2350*/  PLOP3.LUT P0, PT, PT, PT, PT, 0x8, 0x0 ;  /* 0x000000000000781c */ /* 0x000fe20003f0e170 */
[----:B01----:R-:W-:Y:S02]  /*2360*/  IMAD.MOV.U32 R4, RZ, RZ, RZ ;  /* 0x000000ffff047224 */ /* 0x003fe400078e00ff */
[----:B------:R-:W-:-:S05]  /*2370*/  IMAD R2, R2, 0x4, R11 ;  /* 0x0000000402027824 */ /* 0x000fca00078e020b */
        /* <DEDUP_REMOVED lines=133> */
.L_x_7434:
[----:B------:R-:W0:Y:S01]  /*2bd0*/  LDC R0, c[0x0][0x288] ;  /* 0x0000a200ff007b82 */ /* 0x000e220000000800 */
[----:B------:R-:W-:Y:S01]  /*2be0*/  ULDC UR4, c[0x0][0x448] ;  /* 0x0001120000047ab9 */ /* 0x000fe20000000800 */
[----:B------:R-:W-:Y:S02]  /*2bf0*/  UIADD3 UR6, UR38, 0x3f, URZ ;  /* 0x0000003f26067890 */ /* 0x000fe4000fffe03f */
[----:B------:R-:W-:Y:S02]  /*2c00*/  UISETP.NE.AND UP0, UPT, UR4, 0x1, UPT ;  /* 0x000000010400788c */ /* 0x000fe4000bf05270 */
[----:B------:R-:W-:Y:S02]  /*2c10*/  USHF.R.U32.HI UR9, URZ, 0x10, UR7 ;  /* 0x000000103f097899 */ /* 0x000fe40008011607 */
[----:B------:R-:W-:Y:S02]  /*2c20*/  UP2UR UR60, UPR, URZ, 0x1 ;  /* 0x000000013f3c7883 */ /* 0x000fe40008000000 */
[----:B------:R-:W-:-:S05]  /*2c30*/  ULOP3.LUT UR61, UR7, 0xffff, URZ, 0xc0, !UPT ;  /* 0x0000ffff073d7892 */ /* 0x000fca000f8ec03f */
[----:B------:R-:W-:Y:S01]  /*2c40*/  @UP0 ULDC UR4, c[0x0][0x44c] ;  /* 0x0001130000040ab9 */ /* 0x000fe20000000800 */
[----:B------:R-:W-:Y:S01]  /*2c50*/  @UP0 ULDC UR8, c[0x0][0x450] ;  /* 0x0001140000080ab9 */ /* 0x000fe20000000800 */
[----:B------:R-:W-:-:S04]  /*2c60*/  UIMAD.WIDE.U32 UR4, UR6, UR4, URZ ;  /* 0x00000004060472a5 */ /* 0x000fc8000f8e003f */
[----:B------:R-:W-:Y:S02]  /*2c70*/  @UP0 USHF.R.U32.HI UR6, URZ, UR8, UR5 ;  /* 0x000000083f060299 */ /* 0x000fe40008011605 */
[----:B------:R-:W-:Y:S01]  /*2c80*/  UISETP.NE.AND UP0, UPT, UR9, URZ, UPT ;  /* 0x0000003f0900728c */ /* 0x000fe2000bf05270 */
[----:B0-----:R-:W-:Y:S01]  /*2c90*/  IADD3 R0, -R0, 0x40, RZ ;  /* 0x0000004000007810 */ /* 0x001fe20007ffe1ff */
[----:B------:R-:W-:-:S04]  /*2ca0*/  UMOV UR4, URZ ;  /* 0x0000003f00047c82 */ /* 0x000fc80008000000 */
[----:B------:R-:W-:-:S05]  /*2cb0*/  IMAD R0, R195, R2, R0 ;  /* 0x00000002c3007224 */ /* 0x000fca00078e0200 */
[----:B------:R-:W-:Y:S01]  /*2cc0*/  IADD3 R0, R0, UR6, RZ ;  /* 0x0000000600007c10 */ /* 0x000fe2000fffe0ff */
[----:B------:R-:W-:-:S03]  /*2cd0*/  @!UP0 ULDC UR9, c[0x0][0xae8] ;  /* 0x0002ba0000098ab9 */ /* 0x000fc60000000800 */
[----:B------:R-:W-:-:S04]  /*2ce0*/  SHF.R.S32.HI R5, RZ, 0x1f, R0 ;  /* 0x0000001fff057819 */ /* 0x000fc80000011400 */
[----:B------:R-:W-:-:S04]  /*2cf0*/  LEA.HI R5, R5, R0, RZ, 0x6 ;  /* 0x0000000005057211 */ /* 0x000fc800078f30ff */
[----:B------:R-:W-:-:S04]  /*2d00*/  SHF.R.S32.HI R0, RZ, 0x6, R5 ;  /* 0x00000006ff007819 */ /* 0x000fc80000011405 */
[----:B------:R-:W-:-:S04]  /*2d10*/  VIMNMX R22, R3, R0, PT ;  /* 0x0000000003167248 */ /* 0x000fc80003fe0100 */
[----:B------:R-:W-:-:S13]  /*2d20*/  ISETP.GE.AND P0, PT, R22, 0x1, PT ;  /* 0x000000011600780c */ /* 0x000fda0003f06270 */
[----:B------:R-:W-:Y:S05]  /*2d30*/  @!P0 BRA `(.L_x_7441) ;  /* 0x0000000000808947 */ /* 0x000fea0003800000 */
[----:B------:R-:W-:Y:S01]  /*2d40*/  IMAD.U32 R5, RZ, RZ, UR9 ;  /* 0x00000009ff057e24 */ /* 0x000fe2000f8e00ff */
[----:B------:R-:W-:-:S04]  /*2d50*/  UMOV UR4, URZ ;  /* 0x0000003f00047c82 */ /* 0x000fc80008000000 */
[----:B------:R-:W-:-:S04]  /*2d60*/  IABS R0, R5 ;  /* 0x0000000500007213 */ /* 0x000fc80000000000 */
[----:B------:R-:W-:Y:S02]  /*2d70*/  R2UR UR8, R0 ;  /* 0x00000000000872ca */ /* 0x000fe400000e0000 */
[----:B------:R-:W-:Y:S02]  /*2d80*/  IADD3 R0, R5, -0x1, R22 ;  /* 0xffffffff05007810 */ /* 0x000fe40007ffe016 */
[----:B------:R-:W-:Y:S02]  /*2d90*/  IABS R5, R5 ;  /* 0x0000000500057213 */ /* 0x000fe40000000000 */
[----:B------:R-:W-:-:S04]  /*2da0*/  IABS R4, R0 ;  /* 0x0000000000047213 */ /* 0x000fc80000000000 */
[----:B------:R-:W-:-:S03]  /*2db0*/  R2UR UR7, R4 ;  /* 0x00000000040772ca */ /* 0x000fc600000e0000 */
        /* <DEDUP_REMOVED lines=11> */
[----:B------:R-:W-:Y:S01]  /*2e70*/  UIMAD UR4, UR5, UR6, UR7 ;  /* 0x00000006050472a4 */ /* 0x000fe2000f8e0207 */
[----:B------:R-:W-:-:S03]  /*2e80*/  R2UR UR6, R0 ;  /* 0x00000000000672ca */ /* 0x000fc600000e0000 */
[----:B------:R-:W-:-:S11]  /*2e90*/  UISETP.GT.U32.AND UP0, UPT, UR8, UR4, UPT ;  /* 0x000000040800728c */ /* 0x000fd6000bf04070 */
[----:B------:R-:W-:Y:S02]  /*2ea0*/  @!UP0 UIADD3 UR4, UR4, -UR8, URZ ;  /* 0x8000000804048290 */ /* 0x000fe4000fffe03f */
[----:B------:R-:W-:Y:S02]  /*2eb0*/  @!UP0 UIADD3 UR5, UR5, 0x1, URZ ;  /* 0x0000000105058890 */ /* 0x000fe4000fffe03f */
[----:B------:R-:W-:Y:S02]  /*2ec0*/  UISETP.GE.U32.AND UP1, UPT, UR4, UR8, UPT ;  /* 0x000000080400728c */ /* 0x000fe4000bf26070 */
[----:B------:R-:W-:-:S04]  /*2ed0*/  ULOP3.LUT UR4, UR6, UR9, URZ, 0x3c, !UPT ;  /* 0x0000000906047292 */ /* 0x000fc8000f8e3c3f */
[----:B------:R-:W-:-:S05]  /*2ee0*/  UISETP.GE.AND UP0, UPT, UR4, URZ, UPT ;  /* 0x0000003f0400728c */ /* 0x000fca000bf06270 */
[----:B------:R-:W-:Y:S02]  /*2ef0*/  @UP1 UIADD3 UR5, UR5, 0x1, URZ ;  /* 0x0000000105051890 */ /* 0x000fe4000fffe03f */
[----:B------:R-:W-:-:S05]  /*2f00*/  UISETP.NE.AND UP1, UPT, UR9, URZ, UPT ;  /* 0x0000003f0900728c */ /* 0x000fca000bf25270 */
[----:B------:R-:W-:Y:S02]  /*2f10*/  UMOV UR4, UR5 ;  /* 0x0000000500047c82 */ /* 0x000fe40008000000 */
[----:B------:R-:W-:-:S04]  /*2f20*/  @!UP0 UIADD3 UR4, -UR4, URZ, URZ ;  /* 0x0000003f04048290 */ /* 0x000fc8000fffe13f */
[----:B------:R-:W-:-:S12]  /*2f30*/  @!UP1 ULOP3.LUT UR4, URZ, UR9, URZ, 0x33, !UPT ;  /* 0x000000093f049292 */ /* 0x000fd8000f8e333f */
.L_x_7441:
[----:B------:R-:W-:Y:S02]  /*2f40*/  UIMAD UR61, UR61, UR4, URZ ;  /* 0x000000043d3d72a4 */ /* 0x000fe4000f8e023f */
[----:B------:R-:W-:Y:S01]  /*2f50*/  IMAD.U32 R3, RZ, RZ, UR4 ;  /* 0x00000004ff037e24 */ /* 0x000fe2000f8e00ff */
[----:B------:R-:W-:Y:S01]  /*2f60*/  PLOP3.LUT P0, PT, PT, PT, PT, 0x80, 0x0 ;  /* 0x000000000000781c */ /* 0x000fe20003f0f070 */
[----:B------:R-:W-:Y:S01]  /*2f70*/  IMAD.MOV.U32 R2, RZ, RZ, RZ ;  /* 0x000000ffff027224 */ /* 0x000fe200078e00ff */
[----:B------:R-:W-:Y:S01]  /*2f80*/  CS2R R150, SRZ ;  /* 0x0000000000967805 */ /* 0x000fe2000001ff00 */
[----:B------:R-:W-:Y:S01]  /*2f90*/  IMAD.MOV.U32 R4, RZ, RZ, RZ ;  /* 0x000000ffff047224 */ /* 0x000fe200078e00ff */
[----:B------:R-:W-:Y:S02]  /*2fa0*/  VIADDMNMX R22, R3, UR61, R22, PT ;  /* 0x0000003d03167c46 */ /* 0x000fe4000b800116 */
[----:B------:R-:W-:Y:S02]  /*2fb0*/  CS2R R148, SRZ ;  /* 0x0000000000947805 */ /* 0x000fe4000001ff00 */
[----:B------:R-:W-:-:S02]  /*2fc0*/  CS2R R146, SRZ ;  /* 0x0000000000927805 */ /* 0x000fc4000001ff00 */
[----:B------:R-:W-:Y:S02]  /*2fd0*/  CS2R R144, SRZ ;  /* 0x0000000000907805 */ /* 0x000fe4000001ff00 */
[----:B------:R-:W-:Y:S02]  /*2fe0*/  ISETP.GT.AND P1, PT, R22, UR61, PT ;  /* 0x0000003d16007c0c */ /* 0x000fe4000bf24270 */
        /* <DEDUP_REMOVED lines=61> */
[----:B------:R-:W-:Y:S02]  /*33c0*/  SHF.R.S32.HI R57, RZ, 0x1f, R152 ;  /* 0x0000001fff397819 */ /* 0x000fe40000011498 */
[----:B------:R-:W-:Y:S02]  /*33d0*/  MOV R198, 0x400 ;  /* 0x0000040000c67802 */ /* 0x000fe40000000f00 */
[----:B------:R-:W-:Y:S02]  /*33e0*/  LEA.HI R16, R57, R152, RZ, 0x7 ;  /* 0x0000009839107211 */ /* 0x000fe400078f38ff */
[----:B------:R-:W-:Y:S02]  /*33f0*/  LEA R198, R197, R198, 0x18 ;  /* 0x000000c6c5c67211 */ /* 0x000fe400078ec0ff */
[----:B------:R-:W-:-:S05]  /*3400*/  SHF.R.S32.HI R17, RZ, 0x7, R16 ;  /* 0x00000007ff117819 */ /* 0x000fca0000011410 */
[----:B------:R-:W0:Y:S02]  /*3410*/  SHFL.IDX PT, R0, R17, RZ, 0x1f ;  /* 0x00001fff11007589 */ /* 0x000e2400000e0000 */
        /* <DEDUP_REMOVED lines=24> */
[----:B0-----:R-:W-:-:S07]  /*35a0*/  IMAD.MOV.U32 R13, RZ, RZ, RZ ;  /* 0x000000ffff0d7224 */ /* 0x001fce00078e00ff */
[----:B------:R-:W-:-:S07]  /*35b0*/  LEPC R20, `(.L_x_7442) ;  /* 0x000000001014794e */ /* 0x000fce0000000000 */
[----:B-1----:R-:W-:Y:S05]  /*35c0*/  CALL.ABS.NOINC R2 ;  /* 0x0000000002007343 */ /* 0x002fea0003c00000 */
.L_x_7442:
[----:B------:R-:W-:Y:S02]  /*35d0*/  SHF.L.U32 R5, RZ, 0x1f, RZ ;  /* 0x0000001fff057819 */ /* 0x000fe400000006ff */
[----:B------:R-:W-:Y:S02]  /*35e0*/  LOP3.LUT R3, R16, 0xffffff80, RZ, 0xc0, !PT ;  /* 0xffffff8010037812 */ /* 0x000fe400078ec0ff */
[----:B------:R-:W0:Y:S01]  /*35f0*/  SYNCS.PHASECHK.TRANS64.TRYWAIT P0, [R198+URZ+0x38800], R5 ;  /* 0x03880005c60075a7 */ /* 0x000e22000800017f */
        /* <DEDUP_REMOVED lines=8> */
.L_x_7533:
[----:B------:R-:W2:Y:S01]  /*3680*/  LDL R0, [R1+0x4] ;  /* 0x0000040001007983 */ /* 0x000ea20000100800 */
[----:B------:R-:W-:Y:S02]  /*3690*/  LEA.HI R9, R9, R6, RZ, 0x3 ;  /* 0x0000000609097211 */ /* 0x000fe400078f18ff */
[----:B------:R-:W-:Y:S02]  /*36a0*/  LEA.HI R4, R4, R7, RZ, 0x5 ;  /* 0x0000000704047211 */ /* 0x000fe400078f28ff */
[----:B------:R-:W-:Y:S02]  /*36b0*/  LOP3.LUT R9, R9, 0xfffffff8, RZ, 0xc0, !PT ;  /* 0xfffffff809097812 */ /* 0x000fe400078ec0ff */
[----:B------:R-:W-:-:S03]  /*36c0*/  SHF.R.S32.HI R4, RZ, 0x5, R4 ;  /* 0x00000005ff047819 */ /* 0x000fc60000011404 */
[----:B------:R-:W-:-:S04]  /*36d0*/  IMAD.IADD R9, R6, 0x1, -R9 ;  /* 0x0000000106097824 */ /* 0x000fc800078e0a09 */
[----:B------:R-:W-:Y:S01]  /*36e0*/  IMAD R192, R4, 0x10, R9 ;  /* 0x0000001004c07824 */ /* 0x000fe200078e0209 */
[----:B--2---:R-:W-:Y:S02]  /*36f0*/  R2UR UR4, R0 ;  /* 0x00000000000472ca */ /* 0x004fe400000e0000 */
[----:B------:R-:W-:Y:S01]  /*3700*/  LOP3.LUT R0, R3, 0x7ffffffc, RZ, 0xc0, !PT ;  /* 0x7ffffffc03007812 */ /* 0x000fe200078ec0ff */
[----:B------:R-:W-:-:S04]  /*3710*/  IMAD.IADD R3, R17, 0x1, -R2 ;  /* 0x0000000111037824 */ /* 0x000fc800078e0a02 */
        /* <DEDUP_REMOVED lines=8> */
.L_x_7444:
[----:B------:R1:W2:Y:S01]  /*37a0*/  SYNCS.PHASECHK.TRANS64.TRYWAIT P1, [R198+URZ+0x38830], R5 ;  /* 0x03883005c60075a7 */ /* 0x0002a2000802017f */
[----:B------:R-:W-:Y:S05]  /*37b0*/  @!P0 BRA `(.L_x_7445) ;  /* 0x0000000000048947 */ /* 0x000fea0003800000 */
[----:B------:R-:W-:Y:S01]  /*37c0*/  BPT.TRAP 0x1 ;  /* 0x000000040000795c */ /* 0x000fe20000300000 */
.L_x_7445:
[----:B--2---:R-:W-:Y:S05]  /*37d0*/  @P1 BRA `(.L_x_7446) ;  /* 0x0000000000081947 */ /* 0x004fea0003800000 */
[----:B------:R-:W2:Y:S02]  /*37e0*/  SYNCS.PHASECHK.TRANS64.TRYWAIT P1, [R198+URZ+0x38830], R5 ;  /* 0x03883005c60075a7 */ /* 0x000ea4000802017f */
[----:B--2---:R-:W-:Y:S05]  /*37f0*/  @!P1 BRA `(.L_x_7447) ;  /* 0x0000010800189947 */ /* 0x004fea0003800000 */
.L_x_7446:
        /* <DEDUP_REMOVED lines=28> */
[----:B------:R-:W-:Y:S01]  /*39c0*/  VIADD R2, R0, 0x4 ;  /* 0x0000000400027836 */ /* 0x000fe20000000000 */
[----:B------:R-:W-:Y:S01]  /*39d0*/  UMOV UR9, 0x40000040 ;  /* 0x4000004000097882 */ /* 0x000fe20000000000 */
[----:B------:R-:W-:-:S02]  /*39e0*/  VIADD R3, R191, 0x4 ;  /* 0x00000004bf037836 */ /* 0x000fc40000000000 */
[----:B------:R-:W-:Y:S02]  /*39f0*/  VIADD R0, R0, 0x6 ;  /* 0x0000000600007836 */ /* 0x000fe40000000000 */
[----:B------:R-:W-:-:S03]  /*3a00*/  IMAD.U32 R17, RZ, RZ, UR9 ;  /* 0x00000009ff117e24 */ /* 0x000fc6000f8e00ff */
        /* <DEDUP_REMOVED lines=32> */
.L_x_7534:
[----:B------:R-:W-:Y:S05]  /*3c10*/  @!P0 BRA `(.L_x_7449) ;  /* 0x0000000000048947 */ /* 0x000fea0003800000 */
[----:B------:R-:W-:Y:S01]  /*3c20*/  BPT.TRAP 0x1 ;  /* 0x000000040000795c */ /* 0x000fe20000300000 */
.L_x_7449:
[----:B------:R4:W0:Y:S01]  /*3c30*/  SYNCS.PHASECHK.TRANS64.TRYWAIT P1, [R198+URZ+0x38850], R5 ;  /* 0x03885005c60075a7 */ /* 0x000822000802017f */
[----:B------:R-:W-:Y:S05]  /*3c40*/  @!P0 BRA `(.L_x_7450) ;  /* 0x0000000000048947 */ /* 0x000fea0003800000 */
[----:B------:R-:W-:Y:S01]  /*3c50*/  BPT.TRAP 0x1 ;  /* 0x000000040000795c */ /* 0x000fe20000300000 */
.L_x_7450:
        /* <DEDUP_REMOVED lines=11> */
.L_x_7451:
[----:B------:R-:W-:Y:S01]  /*3d10*/  R2UR UR4, R0 ;  /* 0x00000000000472ca */ /* 0x000fe200000e0000 */
[----:B------:R-:W-:Y:S01]  /*3d20*/  WARPGROUP.ARRIVE ;  /* 0x00000000000079c5 */ /* 0x000fe20000000000 */
[----:B------:R-:W-:Y:S01]  /*3d30*/  R2UR UR6, R18 ;  /* 0x00000000120672ca */ /* 0x000fe200000e0000 */
[----:B------:R-:W-:Y:S01]  /*3d40*/  UMOV UR9, 0x40000040 ;  /* 0x4000004000097882 */ /* 0x000fe20000000000 */
[----:B------:R-:W-:Y:S01]  /*3d50*/  UMOV UR7, 0x40000040 ;  /* 0x4000004000077882 */ /* 0x000fe20000000000 */
[----:B------:R-:W-:Y:S01]  /*3d60*/  UMOV UR5, UR9 ;  /* 0x0000000900057c82 */ /* 0x000fe20008000000 */
[----:B------:R-:W-:Y:S01]  /*3d70*/  VIADD R2, R0, 0x2 ;  /* 0x0000000200027836 */ /* 0x000fe20000000000 */
[----:B------:R-:W-:Y:S01]  /*3d80*/  UMOV UR11, 0x40000040 ;  /* 0x40000040000b7882 */ /* 0x000fe20000000000 */
[----:B------:R-:W-:Y:S01]  /*3d90*/  VIADD R3, R18, 0x2 ;  /* 0x0000000212037836 */ /* 0x000fe20000000000 */
[----:B------:R-:W-:Y:S01]  /*3da0*/  UMOV UR13, 0x40000040 ;  /* 0x40000040000d7882 */ /* 0x000fe20000000000 */
[----:B------:R-:W-:Y:S01]  /*3db0*/  IMAD.U32 R7, RZ, RZ, UR9 ;  /* 0x00000009ff077e24 */ /* 0x000fe2000f8e00ff */
[----:B------:R-:W-:Y:S01]  /*3dc0*/  UMOV UR9, 0x40000040 ;  /* 0x4000004000097882 */ /* 0x000fe20000000000 */
[----:B------:R-:W-:Y:S01]  /*3dd0*/  VIADD R4, R0, 0x4 ;  /* 0x0000000400047836 */ /* 0x000fe20000000000 */
[----:B------:R-:W-:Y:S01]  /*3de0*/  UMOV UR8, UR4 ;  /* 0x0000000400087c82 */ /* 0x000fe20008000000 */
[----:B-1234-:R-:W-:Y:S01]  /*3df0*/  VIADD R5, R18, 0x4 ;  /* 0x0000000412057836 */ /* 0x01efe20000000000 */
[----:B------:R-:W-:Y:S01]  /*3e00*/  UMOV UR4, UR8 ;  /* 0x0000000800047c82 */ /* 0x000fe20008000000 */
[----:B------:R-:W-:Y:S01]  /*3e10*/  IMAD.U32 R6, RZ, RZ, UR8 ;  /* 0x00000008ff067e24 */ /* 0x000fe2000f8e00ff */
[----:B------:R-:W-:Y:S01]  /*3e20*/  HGMMA.64x64x16.F32 R24, gdesc[UR4], R24, gsb0 ;  /* 0x00e00000041879f0 */ /* 0x000fe20008000818 */
[----:B------:R-:W-:Y:S01]  /*3e30*/  R2UR UR4, R2 ;  /* 0x00000000020472ca */ /* 0x000fe200000e0000 */
[----:B------:R-:W-:Y:S01]  /*3e40*/  UMOV UR5, UR9 ;  /* 0x0000000900057c82 */ /* 0x000fe20008000000 */
[----:B------:R-:W-:Y:S01]  /*3e50*/  R2UR UR6, R3 ;  /* 0x00000000030672ca */ /* 0x000fe200000e0000 */
[----:B------:R-:W-:Y:S01]  /*3e60*/  UMOV UR7, 0x40000040 ;  /* 0x4000004000077882 */ /* 0x000fe20000000000 */
[----:B------:R-:W-:Y:S01]  /*3e70*/  MOV R3, UR9 ;  /* 0x0000000900037c02 */ /* 0x000fe20008000f00 */
[----:B------:R-:W-:Y:S01]  /*3e80*/  UMOV UR9, 0x40000040 ;  /* 0x4000004000097882 */ /* 0x000fe20000000000 */
[----:B------:R-:W-:Y:S01]  /*3e90*/  VIADD R12, R0, 0x6 ;  /* 0x00000006000c7836 */ /* 0x000fe20000000000 */
[----:B------:R-:W-:Y:S01]  /*3ea0*/  UMOV UR15, 0x40000040 ;  /* 0x40000040000f7882 */ /* 0x000fe20000000000 */
[----:B------:R-:W-:Y:S01]  /*3eb0*/  VIADD R13, R18, 0x6 ;  /* 0x00000006120d7836 */ /* 0x000fe20000000000 */
[----:B------:R-:W-:Y:S01]  /*3ec0*/  UMOV UR17, 0x40000040 ;  /* 0x4000004000117882 */ /* 0x000fe20000000000 */
[----:B------:R-:W-:Y:S01]  /*3ed0*/  VIADD R19, R0, 0x200 ;  /* 0x0000020000137836 */ /* 0x000fe20000000000 */
[----:B------:R-:W-:Y:S01]  /*3ee0*/  UMOV UR19, 0x40000040 ;  /* 0x4000004000137882 */ /* 0x000fe20000000000 */
[----:B------:R-:W-:Y:S01]  /*3ef0*/  VIADD R20, R18, 0x200 ;  /* 0x0000020012147836 */ /* 0x000fe20000000000 */
        /* <DEDUP_REMOVED lines=20> */
[----:B------:R-:W-:Y:S01]  /*4040*/  VIADD R184, R0, 0x800 ;  /* 0x0000080000b87836 */ /* 0x000fe20000000000 */
[----:B------:R-:W-:Y:S01]  /*4050*/  UMOV UR57, 0x40000040 ;  /* 0x4000004000397882 */ /* 0x000fe20000000000 */
[----:B------:R-:W-:Y:S01]  /*4060*/  UMOV UR59, 0x40000040 ;  /* 0x40000040003b7882 */ /* 0x000fe20000000000 */
[----:B------:R-:W-:-:S02]  /*4070*/  IMAD.MOV.U32 R58, RZ, RZ, 0x4 ;  /* 0x00000004ff3a7424 */ /* 0x000fc400078e00ff */
[----:B------:R-:W-:Y:S02]  /*4080*/  VIADD R199, R0, 0xe00 ;  /* 0x00000e0000c77836 */ /* 0x000fe40000000000 */
[----:B------:R-:W-:Y:S01]  /*4090*/  IMAD.MOV.U32 R61, RZ, RZ, 0x40 ;  /* 0x00000040ff3d7424 */ /* 0x000fe200078e00ff */
[----:B0-----:R-:W-:Y:S01]  /*40a0*/  SHF.R.U32.HI R21, RZ, 0x7, R21 ;  /* 0x00000007ff157819 */ /* 0x001fe20000011615 */
[----:B------:R-:W-:Y:S02]  /*40b0*/  WARPGROUP.DEPBAR.LE gsb0, 0x0 ;  /* 0x00008000000079c5 */ /* 0x000fe40000010000 */
[----:B------:R-:W-:-:S06]  /*40c0*/  WARPGROUP.ARRIVE ;  /* 0x00000000000079c5 */ /* 0x000fcc0000000000 */
[----:B------:R-:W-:Y:S01]  /*40d0*/  HGMMA.64x64x16.F32 R24, gdesc[UR4], R24, gsb0 ;  /* 0x00e00000041879f0 */ /* 0x000fe20008000818 */
[----:B------:R-:W-:Y:S01]  /*40e0*/  R2UR UR4, R4 ;  /* 0x00000000040472ca */ /* 0x000fe200000e0000 */
[----:B------:R-:W-:Y:S01]  /*40f0*/  UMOV UR5, UR9 ;  /* 0x0000000900057c82 */ /* 0x000fe20008000000 */
[----:B------:R-:W-:Y:S01]  /*4100*/  R2UR UR6, R5 ;  /* 0x00000000050672ca */ /* 0x000fe200000e0000 */
[----:B------:R-:W-:Y:S01]  /*4110*/  UMOV UR7, 0x40000040 ;  /* 0x4000004000077882 */ /* 0x000fe20000000000 */
[----:B------:R-:W-:Y:S01]  /*4120*/  IMAD.U32 R5, RZ, RZ, UR9 ;  /* 0x00000009ff057e24 */ /* 0x000fe2000f8e00ff */
[----:B------:R-:W-:-:S08]  /*4130*/  UMOV UR9, 0x40000040 ;  /* 0x4000004000097882 */ /* 0x000fd00000000000 */
        /* <DEDUP_REMOVED lines=34> */
[----:B------:R-:W-:Y:S01]  /*4360*/  VIADD R20, R18, 0x400 ;  /* 0x0000040012147836 */ /* 0x000fe20000000000 */
[----:B------:R-:W-:-:S04]  /*4370*/  IADD3 R19, R0, 0x400, RZ ;  /* 0x0000040000137810 */ /* 0x000fc80007ffe0ff */
        /* <DEDUP_REMOVED lines=30> */
[----:B------:R-:W0:Y:S01]  /*4560*/  SHFL.IDX PT, R19, R21, RZ, 0x1f ;  /* 0x00001fff15137589 */ /* 0x000e2200000e0000 */
[----:B------:R-:W-:Y:S02]  /*4570*/  WARPGROUP.DEPBAR.LE gsb0, 0x0 ;  /* 0x00008000000079c5 */ /* 0x000fe40000010000 */
[----:B------:R-:W-:-:S06]  /*4580*/  WARPGROUP.ARRIVE ;  /* 0x00000000000079c5 */ /* 0x000fcc0000000000 */
[----:B------:R-:W-:Y:S01]  /*4590*/  HGMMA.64x64x16.F32 R24, gdesc[UR4], R24, gsb0 ;  /* 0x00e00000041879f0 */ /* 0x000fe20008000818 */
[----:B0-----:R-:W-:Y:S02]  /*45a0*/  ISETP.GT.AND P1, PT, R19, 0x7f, PT ;  /* 0x0000007f1300780c */ /* 0x001fe40003f24270 */
[----:B------:R-:W-:Y:S02]  /*45b0*/  IADD3 R19, R18, 0x800, RZ ;  /* 0x0000080012137810 */ /* 0x000fe40007ffe0ff */
[----:B------:R-:W-:Y:S02]  /*45c0*/  SEL R20, RZ, 0x2, !P1 ;  /* 0x00000002ff147807 */ /* 0x000fe40004800000 */
[C---:B------:R-:W-:Y:S02]  /*45d0*/  SEL R56, R58.reuse, 0x2, P1 ;  /* 0x000000023a387807 */ /* 0x040fe40000800000 */
[----:B------:R-:W-:Y:S01]  /*45e0*/  SEL R58, R58, 0x6, !P1 ;  /* 0x000000063a3a7807 */ /* 0x000fe20004800000 */
[----:B------:R-:W-:-:S02]  /*45f0*/  IMAD.IADD R21, R20, 0x1, R184 ;  /* 0x0000000114157824 */ /* 0x000fc400078e02b8 */
        /* <DEDUP_REMOVED lines=90> */
[----:B------:R-:W-:Y:S01]  /*4ba0*/  IADD3 R21, R58, R23, RZ ;  /* 0x000000173a157210 */ /* 0x000fe20007ffe0ff */
        /* <DEDUP_REMOVED lines=76> */
[C---:B------:R-:W-:Y:S01]  /*5070*/  IADD3 R20, R56.reuse, R199, RZ ;  /* 0x000000c738147210 */ /* 0x040fe20007ffe0ff */
[--C-:B------:R-:W-:Y:S02]  /*5080*/  IMAD.IADD R56, R56, 0x1, R21.reuse ;  /* 0x0000000138387824 */ /* 0x100fe400078e0215 */
        /* <DEDUP_REMOVED lines=16> */
[----:B------:R-:W-:Y:S01]  /*5190*/  IMAD.MOV.U32 R21, RZ, RZ, 0x1000 ;  /* 0x00001000ff157424 */ /* 0x000fe200078e00ff */
[----:B------:R-:W-:-:S04]  /*51a0*/  SEL R20, R61, 0x3e, P1 ;  /* 0x0000003e3d147807 */ /* 0x000fc80000800000 */
[----:B------:R-:W-:-:S04]  /*51b0*/  SEL R21, R21, 0xf80, P1 ;  /* 0x00000f8015157807 */ /* 0x000fc80000800000 */
        /* <DEDUP_REMOVED lines=17> */
.L_x_7453:
[----:B------:R-:W-:Y:S01]  /*52d0*/  LEA.HI R20, R57, R152, RZ, 0x2 ;  /* 0x0000009839147211 */ /* 0x000fe200078f10ff */
[----:B------:R-:W-:Y:S01]  /*52e0*/  UISETP.NE.AND UP0, UPT, UR60, URZ, UPT ;  /* 0x0000003f3c00728c */ /* 0x000fe2000bf05270 */
[----:B------:R-:W-:Y:S01]  /*52f0*/  VIADD R59, R192, UR38 ;  /* 0x00000026c03b7c36 */ /* 0x000fe20008000000 */
[----:B------:R-:W0:Y:S01]  /*5300*/  LDC R169, c[0x0][0x288] ;  /* 0x0000a200ffa97b82 */ /* 0x000e220000000800 */
[----:B------:R-:W-:Y:S01]  /*5310*/  LOP3.LUT R21, R20, 0xfffffffc, RZ, 0xc0, !PT ;  /* 0xfffffffc14157812 */ /* 0x000fe200078ec0ff */
[----:B------:R-:W-:Y:S01]  /*5320*/  IMAD R56, R22, -0x40, R61 ;  /* 0xffffffc016387824 */ /* 0x000fe200078e023d */
[----:B------:R-:W-:Y:S01]  /*5330*/  ULDC UR7, c[0x0][0x2f0] ;  /* 0x0000bc0000077ab9 */ /* 0x000fe20000000800 */
[----:B------:R-:W-:Y:S01]  /*5340*/  PLOP3.LUT P1, PT, PT, PT, UP0, 0x80, 0x0 ;  /* 0x000000000000781c */ /* 0x000fe20003f2f008 */
[----:B------:R-:W-:Y:S01]  /*5350*/  IMAD.MOV.U32 R189, RZ, RZ, 0x20 ;  /* 0x00000020ffbd7424 */ /* 0x000fe200078e00ff */
[----:B------:R-:W-:Y:S01]  /*5360*/  PLOP3.LUT P2, PT, PT, PT, UP0, 0x80, 0x0 ;  /* 0x000000000000781c */ /* 0x000fe20003f4f008 */
[----:B------:R-:W-:Y:S01]  /*5370*/  IMAD.IADD R21, R152, 0x1, -R21 ;  /* 0x0000000198157824 */ /* 0x000fe200078e0a15 */
[----:B------:R-:W-:Y:S01]  /*5380*/  R2UR UR10, R193 ;  /* 0x00000000c10a72ca */ /* 0x000fe200000e0000 */
[----:B------:R-:W-:Y:S01]  /*5390*/  @UP0 ULDC UR6, c[0x0][0x44c] ;  /* 0x0001130000060ab9 */ /* 0x000fe20000000800 */
[----:B------:R-:W-:Y:S01]  /*53a0*/  VIADD R58, R56, 0x1 ;  /* 0x00000001383a7836 */ /* 0x000fe20000000000 */
[----:B------:R-:W-:Y:S01]  /*53b0*/  UMOV UR11, 0x40000040 ;  /* 0x40000040000b7882 */ /* 0x000fe20000000000 */
[----:B------:R-:W-:Y:S01]  /*53c0*/  LEA.HI R20, R21, R21, RZ, 0x1 ;  /* 0x0000001515147211 */ /* 0x000fe200078f08ff */
[----:B------:R-:W-:-:S02]  /*53d0*/  VIADD R216, R193, 0x80 ;  /* 0x00000080c1d87836 */ /* 0x000fc40000000000 */
[----:B------:R-:W-:Y:S01]  /*53e0*/  IMAD R58, R195, UR7, R58 ;  /* 0x00000007c33a7c24 */ /* 0x000fe2000f8e023a */
[----:B------:R-:W-:-:S05]  /*53f0*/  LOP3.LUT R20, R20, 0x1ffffffe, RZ, 0xc0, !PT ;  /* 0x1ffffffe14147812 */ /* 0x000fca00078ec0ff */
[----:B------:R-:W-:Y:S01]  /*5400*/  IMAD.IADD R20, R21, 0x1, -R20 ;  /* 0x0000000115147824 */ /* 0x000fe200078e0a14 */
[----:B0-----:R-:W-:-:S03]  /*5410*/  IADD3 R58, R58, -R169, -R196 ;  /* 0x800000a93a3a7210 */ /* 0x001fc60007ffe8c4 */
[----:B------:R-:W-:-:S04]  /*5420*/  IMAD R186, R20, 0x8, R59 ;  /* 0x0000000814ba7824 */ /* 0x000fc800078e023b */
[----:B------:R-:W-:Y:S01]  /*5430*/  @P1 IMAD.HI.U32 R21, R186, UR6, RZ ;  /* 0x00000006ba151c27 */ /* 0x000fe2000f8e00ff */
[----:B------:R-:W-:-:S03]  /*5440*/  @UP0 ULDC UR6, c[0x0][0x450] ;  /* 0x0001140000060ab9 */ /* 0x000fc60000000800 */
[----:B------:R-:W-:Y:S01]  /*5450*/  IMAD.MOV.U32 R20, RZ, RZ, R186 ;  /* 0x000000ffff147224 */ /* 0x000fe200078e00ba */
[----:B------:R-:W-:Y:S01]  /*5460*/  @P2 SHF.R.U32.HI R20, RZ, UR6, R21 ;  /* 0x00000006ff142c19 */ /* 0x000fe20008011615 */
[----:B------:R-:W-:Y:S01]  /*5470*/  IMAD R21, R195, UR7, R56 ;  /* 0x00000007c3157c24 */ /* 0x000fe2000f8e0238 */
[----:B------:R-:W-:-:S03]  /*5480*/  ULDC UR6, c[0x0][0xa80] ;  /* 0x0002a00000067ab9 */ /* 0x000fc60000000800 */
[----:B------:R-:W0:Y:S01]  /*5490*/  SHFL.IDX PT, R59, R20, RZ, 0x1c1f ;  /* 0x001c1fff143b7589 */ /* 0x000e2200000e0000 */
[----:B------:R-:W-:-:S03]  /*54a0*/  IMAD.IADD R21, R21, 0x1, -R196 ;  /* 0x0000000115157824 */ /* 0x000fc600078e0ac4 */
[----:B------:R-:W1:Y:S02]  /*54b0*/  SHFL.IDX PT, R20, R20, 0x1, 0x1c1f ;  /* 0x003c1f0014147f89 */ /* 0x000e6400000e0000 */
        /* <DEDUP_REMOVED lines=47> */
[----:B-1----:R-:W-:Y:S02]  /*57b0*/  VIADDMNMX R21, R20, R58, R21, PT ;  /* 0x0000003a14157246 */ /* 0x002fe40003800115 */
        /* <DEDUP_REMOVED lines=9> */
[----:B------:R-:W-:Y:S02]  /*5850*/  ISETP.GT.AND P2, PT, R21, 0x10, PT ;  /* 0x000000101500780c */ /* 0x000fe40003f44270 */
[----:B------:R-:W-:Y:S02]  /*5860*/  FSEL R31, R31, -INF , P1 ;  /* 0xff8000001f1f7808 */ /* 0x000fe40000800000 */
[C---:B------:R-:W-:Y:S02]  /*5870*/  ISETP.GT.AND P1, PT, R21.reuse, 0x11, PT ;  /* 0x000000111500780c */ /* 0x040fe40003f24270 */
[----:B------:R-:W-:Y:S02]  /*5880*/  FSEL R34, R34, -INF , P2 ;  /* 0xff80000022227808 */ /* 0x000fe40001000000 */
[----:B------:R-:W-:-:S02]  /*5890*/  ISETP.GT.AND P2, PT, R21, 0x18, PT ;  /* 0x000000181500780c */ /* 0x000fc40003f44270 */
[----:B------:R-:W-:Y:S02]  /*58a0*/  FSEL R35, R35, -INF , P1 ;  /* 0xff80000023237808 */ /* 0x000fe40000800000 */
[----:B------:R-:W-:Y:S02]  /*58b0*/  ISETP.GT.AND P1, PT, R21, 0x19, PT ;  /* 0x000000191500780c */ /* 0x000fe40003f24270 */
[----:B0-----:R-:W-:Y:S02]  /*58c0*/  FMNMX.FTZ R185, R56, R59, !PT ;  /* 0x0000003b38b97209 */ /* 0x001fe40007810000 */
[----:B------:R-:W-:Y:S02]  /*58d0*/  FMNMX.FTZ R59, R26, R27, !PT ;  /* 0x0000001b1a3b7209 */ /* 0x000fe40007810000 */
[----:B------:R-:W-:Y:S01]  /*58e0*/  FSEL R38, R38, -INF , P2 ;  /* 0xff80000026267808 */ /* 0x000fe20001000000 */
[----:B------:R-:W0:Y:S01]  /*58f0*/  SHFL.BFLY PT, R58, R185, 0x1, 0x1f ;  /* 0x0c201f00b93a7f89 */ /* 0x000e2200000e0000 */
[----:B------:R-:W-:-:S02]  /*5900*/  FMNMX.FTZ R20, R30, R59, !PT ;  /* 0x0000003b1e147209 */ /* 0x000fc40007810000 */
[----:B------:R-:W-:Y:S02]  /*5910*/  ISETP.GT.AND P2, PT, R21, 0x20, PT ;  /* 0x000000201500780c */ /* 0x000fe40003f44270 */
[----:B------:R-:W-:Y:S02]  /*5920*/  FMNMX.FTZ R59, R31, R20, !PT ;  /* 0x000000141f3b7209 */ /* 0x000fe40007810000 */
[----:B------:R-:W-:Y:S02]  /*5930*/  FSEL R39, R39, -INF , P1 ;  /* 0xff80000027277808 */ /* 0x000fe40000800000 */
[----:B------:R-:W-:Y:S02]  /*5940*/  FMNMX.FTZ R20, R34, R59, !PT ;  /* 0x0000003b22147209 */ /* 0x000fe40007810000 */
[----:B------:R-:W-:Y:S02]  /*5950*/  ISETP.GT.AND P1, PT, R21, 0x21, PT ;  /* 0x000000211500780c */ /* 0x000fe40003f24270 */
[----:B------:R-:W-:-:S02]  /*5960*/  FMNMX.FTZ R59, R35, R20, !PT ;  /* 0x00000014233b7209 */ /* 0x000fc40007810000 */
[----:B------:R-:W-:Y:S02]  /*5970*/  FSEL R42, R42, -INF , P2 ;  /* 0xff8000002a2a7808 */ /* 0x000fe40001000000 */
[----:B------:R-:W-:Y:S02]  /*5980*/  FMNMX.FTZ R20, R38, R59, !PT ;  /* 0x0000003b26147209 */ /* 0x000fe40007810000 */
[----:B------:R-:W-:Y:S02]  /*5990*/  ISETP.GT.AND P2, PT, R21, 0x28, PT ;  /* 0x000000281500780c */ /* 0x000fe40003f44270 */
[----:B------:R-:W-:Y:S02]  /*59a0*/  FMNMX.FTZ R59, R39, R20, !PT ;  /* 0x00000014273b7209 */ /* 0x000fe40007810000 */
[----:B------:R-:W-:Y:S02]  /*59b0*/  FSEL R43, R43, -INF , P1 ;  /* 0xff8000002b2b7808 */ /* 0x000fe40000800000 */
[----:B0-----:R-:W-:-:S02]  /*59c0*/  FMNMX.FTZ R185, R185, R58, !PT ;  /* 0x0000003ab9b97209 */ /* 0x001fc40007810000 */
[----:B------:R-:W-:Y:S02]  /*59d0*/  FMNMX.FTZ R20, R42, R59, !PT ;  /* 0x0000003b2a147209 */ /* 0x000fe40007810000 */
[----:B------:R-:W-:Y:S01]  /*59e0*/  ISETP.GT.AND P3, PT, R21, 0x29, PT ;  /* 0x000000291500780c */ /* 0x000fe20003f64270 */
[----:B------:R-:W-:Y:S01]  /*59f0*/  FMUL.FTZ R56, R185, UR6 ;  /* 0x00000006b9387c20 */ /* 0x000fe20008410000 */
[----:B------:R-:W-:Y:S02]  /*5a00*/  FSEL R46, R46, -INF , P2 ;  /* 0xff8000002e2e7808 */ /* 0x000fe40001000000 */
[----:B------:R-:W-:Y:S02]  /*5a10*/  FMNMX.FTZ R59, R43, R20, !PT ;  /* 0x000000142b3b7209 */ /* 0x000fe40007810000 */
[----:B------:R-:W-:Y:S02]  /*5a20*/  FSETP.NEU.FTZ.AND P4, PT, R185, -INF , PT ;  /* 0xff800000b900780b */ /* 0x000fe40003f9d000 */
[----:B------:R-:W-:-:S02]  /*5a30*/  ISETP.GT.AND P1, PT, R21, 0x30, PT ;  /* 0x000000301500780c */ /* 0x000fc40003f24270 */
[----:B------:R-:W-:Y:S02]  /*5a40*/  FSEL R47, R47, -INF , P3 ;  /* 0xff8000002f2f7808 */ /* 0x000fe40001800000 */
[----:B------:R-:W-:Y:S02]  /*5a50*/  FMNMX.FTZ R20, R46, R59, !PT ;  /* 0x0000003b2e147209 */ /* 0x000fe40007810000 */
[----:B------:R-:W-:Y:S02]  /*5a60*/  FSEL R56, R56, RZ, P4 ;  /* 0x000000ff38387208 */ /* 0x000fe40002000000 */
[----:B------:R-:W-:Y:S02]  /*5a70*/  ISETP.GT.AND P2, PT, R21, 0x31, PT ;  /* 0x000000311500780c */ /* 0x000fe40003f44270 */
        /* <DEDUP_REMOVED lines=16> */
[----:B------:R-:W-:Y:S01]  /*5b80*/  FSEL R55, R55, -INF , P2 ;  /* 0xff80000037377808 */ /* 0x000fe20001000000 */
        /* <DEDUP_REMOVED lines=9> */
[----:B------:R-:W-:Y:S01]  /*5c20*/  FFMA.FTZ R206, R53, UR6, -R56 ;  /* 0x0000000635ce7c23 */ /* 0x000fe20008010838 */
[----:B------:R-:W0:Y:S01]  /*5c30*/  SHFL.BFLY PT, R21, R24, 0x2, 0x1f ;  /* 0x0c401f0018157f89 */ /* 0x000e2200000e0000 */
[----:B------:R-:W-:Y:S08]  /*5c40*/  MUFU.EX2 R20, R58 ;  /* 0x0000003a00147308 */ /* 0x000ff00000000800 */
[----:B------:R-:W1:Y:S08]  /*5c50*/  MUFU.EX2 R171, R171 ;  /* 0x000000ab00ab7308 */ /* 0x000e700000000800 */
[----:B------:R-:W-:Y:S01]  /*5c60*/  MUFU.EX2 R172, R172 ;  /* 0x000000ac00ac7308 */ /* 0x000fe20000000800 */
[----:B0-----:R-:W-:-:S07]  /*5c70*/  FMNMX.FTZ R21, R24, R21, !PT ;  /* 0x0000001518157209 */ /* 0x001fce0007810000 */
[----:B------:R-:W0:Y:S01]  /*5c80*/  MUFU.EX2 R175, R175 ;  /* 0x000000af00af7308 */ /* 0x000e220000000800 */
[CC--:B------:R-:W-:Y:S02]  /*5c90*/  LEA.HI R24, R57.reuse, R152.reuse, RZ, 0x4 ;  /* 0x0000009839187211 */ /* 0x0c0fe400078f20ff */
[----:B------:R-:W-:Y:S01]  /*5ca0*/  LEA.HI R57, R57, R152, RZ, 0x5 ;  /* 0x0000009839397211 */ /* 0x000fe200078f28ff */
[----:B------:R-:W2:Y:S01]  /*5cb0*/  SHFL.BFLY PT, R168, R21, 0x1, 0x1f ;  /* 0x0c201f0015a87f89 */ /* 0x000ea200000e0000 */
[----:B------:R-:W-:Y:S02]  /*5cc0*/  LOP3.LUT R25, R24, 0xfffffff0, RZ, 0xc0, !PT ;  /* 0xfffffff018197812 */ /* 0x000fe400078ec0ff */
[----:B------:R-:W-:Y:S01]  /*5cd0*/  SHF.R.U32.HI R24, RZ, 0x1, R24 ;  /* 0x00000001ff187819 */ /* 0x000fe20000011618 */
[----:B------:R-:W-:Y:S01]  /*5ce0*/  IMAD.SHL.U32 R57, R57, 0x20, RZ ;  /* 0x0000002039397824 */ /* 0x000fe200078e00ff */
[----:B------:R-:W-:Y:S01]  /*5cf0*/  MUFU.EX2 R176, R176 ;  /* 0x000000b000b07308 */ /* 0x000fe20000000800 */
[----:B------:R-:W-:Y:S01]  /*5d00*/  IMAD.IADD R25, R152, 0x1, -R25 ;  /* 0x0000000198197824 */ /* 0x000fe200078e0a19 */
[----:B-1----:R-:W-:Y:S01]  /*5d10*/  F2FP.F16.F32.PACK_AB R152, R171, R20 ;  /* 0x00000014ab98723e */ /* 0x002fe200000000ff */
[----:B------:R-:W-:Y:S01]  /*5d20*/  FADD.FTZ R171, R20, R171 ;  /* 0x000000ab14ab7221 */ /* 0x000fe20000010000 */
[----:B------:R-:W-:-:S04]  /*5d30*/  LOP3.LUT R57, R57, 0x7ffffc00, RZ, 0xc0, !PT ;  /* 0x7ffffc0039397812 */ /* 0x000fc800078ec0ff */
[----:B------:R-:W1:Y:S01]  /*5d40*/  MUFU.EX2 R179, R179 ;  /* 0x000000b300b37308 */ /* 0x000e620000000800 */
[----:B0-----:R-:W-:Y:S01]  /*5d50*/  F2FP.F16.F32.PACK_AB R154, R175, R172 ;  /* 0x000000acaf9a723e */ /* 0x001fe200000000ff */
[----:B------:R-:W-:-:S04]  /*5d60*/  FADD.FTZ R172, R172, R171 ;  /* 0x000000abacac7221 */ /* 0x000fc80000010000 */
[----:B------:R-:W-:Y:S02]  /*5d70*/  FADD.FTZ R175, R175, R172 ;  /* 0x000000acafaf7221 */ /* 0x000fe40000010000 */
[----:B------:R-:W-:Y:S01]  /*5d80*/  MUFU.EX2 R180, R180 ;  /* 0x000000b400b47308 */ /* 0x000fe20000000800 */
[----:B--2---:R-:W-:-:S04]  /*5d90*/  FMNMX.FTZ R168, R21, R168, !PT ;  /* 0x000000a815a87209 */ /* 0x004fc80007810000 */
[C---:B------:R-:W-:Y:S01]  /*5da0*/  FSETP.NEU.FTZ.AND P1, PT, R168.reuse, -INF , PT ;  /* 0xff800000a800780b */ /* 0x040fe20003f3d000 */
[----:B------:R-:W-:Y:S02]  /*5db0*/  FMUL.FTZ R21, R168, UR6 ;  /* 0x00000006a8157c20 */ /* 0x000fe40008410000 */
[----:B------:R-:W0:Y:S01]  /*5dc0*/  MUFU.EX2 R183, R183 ;  /* 0x000000b700b77308 */ /* 0x000e220000000800 */
[----:B-1----:R-:W-:Y:S01]  /*5dd0*/  F2FP.F16.F32.PACK_AB R156, R179, R176 ;  /* 0x000000b0b39c723e */ /* 0x002fe200000000ff */
[----:B------:R-:W-:Y:S01]  /*5de0*/  FADD.FTZ R176, R176, R175 ;  /* 0x000000afb0b07221 */ /* 0x000fe20000010000 */
[----:B------:R-:W-:-:S03]  /*5df0*/  FSEL R29, R21, RZ, P1 ;  /* 0x000000ff151d7208 */ /* 0x000fc60000800000 */
[----:B------:R-:W-:Y:S02]  /*5e00*/  FADD.FTZ R179, R179, R176 ;  /* 0x000000b0b3b37221 */ /* 0x000fe40000010000 */
[----:B------:R-:W-:Y:S01]  /*5e10*/  MUFU.EX2 R200, R200 ;  /* 0x000000c800c87308 */ /* 0x000fe20000000800 */
        /* <DEDUP_REMOVED lines=8> */
[--C-:B------:R-:W-:Y:S01]  /*5ea0*/  FFMA.FTZ R181, R38, UR6, -R29.reuse ;  /* 0x0000000626b57c23 */ /* 0x100fe2000801081d */
[C---:B------:R-:W-:Y:S01]  /*5eb0*/  LOP3.LUT R28, R26.reuse, 0xfffffff8, RZ, 0xc0, !PT ;  /* 0xfffffff81a1c7812 */ /* 0x040fe200078ec0ff */
[--C-:B------:R-:W-:Y:S01]  /*5ec0*/  FFMA.FTZ R182, R39, UR6, -R29.reuse ;  /* 0x0000000627b67c23 */ /* 0x100fe2000801081d */
[----:B------:R-:W-:Y:S01]  /*5ed0*/  SHF.L.U32 R26, R26, 0x6, RZ ;  /* 0x000000061a1a7819 */ /* 0x000fe200000006ff */
[--C-:B------:R-:W-:Y:S01]  /*5ee0*/  FFMA.FTZ R208, R42, UR6, -R29.reuse ;  /* 0x000000062ad07c23 */ /* 0x100fe2000801081d */
[--C-:B------:R-:W-:Y:S01]  /*5ef0*/  FFMA.FTZ R209, R43, UR6, -R29.reuse ;  /* 0x000000062bd17c23 */ /* 0x100fe2000801081d */
[----:B------:R-:W-:Y:S01]  /*5f00*/  IMAD.IADD R28, R25, 0x1, -R28 ;  /* 0x00000001191c7824 */ /* 0x000fe200078e0a1c */
[----:B------:R-:W-:Y:S01]  /*5f10*/  LOP3.LUT R26, R26, 0x7ffffe00, RZ, 0xc0, !PT ;  /* 0x7ffffe001a1a7812 */ /* 0x000fe200078ec0ff */
[--C-:B------:R-:W-:Y:S01]  /*5f20*/  FFMA.FTZ R210, R46, UR6, -R29.reuse ;  /* 0x000000062ed27c23 */ /* 0x100fe2000801081d */
[----:B------:R-:W-:Y:S01]  /*5f30*/  FFMA.FTZ R211, R47, UR6, -R29 ;  /* 0x000000062fd37c23 */ /* 0x000fe2000801081d */
[----:B------:R-:W-:-:S02]  /*5f40*/  IMAD.SHL.U32 R25, R28, 0x40, RZ ;  /* 0x000000401c197824 */ /* 0x000fc400078e00ff */
[--C-:B------:R-:W-:Y:S01]  /*5f50*/  FFMA.FTZ R212, R50, UR6, -R29.reuse ;  /* 0x0000000632d47c23 */ /* 0x100fe2000801081d */
[--C-:B------:R-:W-:Y:S01]  /*5f60*/  FFMA.FTZ R213, R51, UR6, -R29.reuse ;  /* 0x0000000633d57c23 */ /* 0x100fe2000801081d */
[--C-:B------:R-:W-:Y:S01]  /*5f70*/  FFMA.FTZ R214, R54, UR6, -R29.reuse ;  /* 0x0000000636d67c23 */ /* 0x100fe2000801081d */
[----:B------:R-:W-:Y:S01]  /*5f80*/  FFMA.FTZ R215, R55, UR6, -R29 ;  /* 0x0000000637d77c23 */ /* 0x000fe2000801081d */
[----:B------:R-:W-:Y:S01]  /*5f90*/  LOP3.LUT R25, R25, 0x1c0, RZ, 0xc0, !PT ;  /* 0x000001c019197812 */ /* 0x000fe200078ec0ff */
[----:B------:R-:W-:Y:S01]  /*5fa0*/  MUFU.EX2 R170, R170 ;  /* 0x000000aa00aa7308 */ /* 0x000fe20000000800 */
[----:B------:R-:W-:Y:S02]  /*5fb0*/  LOP3.LUT P2, RZ, R28, 0x4, RZ, 0xc0, !PT ;  /* 0x000000041cff7812 */ /* 0x000fe4000784c0ff */
[----:B------:R-:W-:Y:S02]  /*5fc0*/  LOP3.LUT R24, R25, 0x8, R24, 0xf8, !PT ;  /* 0x0000000819187812 */ /* 0x000fe400078ef818 */
[----:B------:R-:W-:-:S02]  /*5fd0*/  SHF.R.U32.HI R25, RZ, 0x3, R25 ;  /* 0x00000003ff197819 */ /* 0x000fc40000011619 */
[----:B------:R-:W-:Y:S01]  /*5fe0*/  LOP3.LUT P1, RZ, R28, 0x2, RZ, 0xc0, !PT ;  /* 0x000000021cff7812 */ /* 0x000fe2000782c0ff */
[----:B------:R-:W1:Y:S01]  /*5ff0*/  MUFU.EX2 R21, R21 ;  /* 0x0000001500157308 */ /* 0x000e620000000800 */
[----:B------:R-:W-:Y:S02]  /*6000*/  LOP3.LUT R24, R24, R25, RZ, 0x3c, !PT ;  /* 0x0000001918187212 */ /* 0x000fe400078e3cff */
[----:B------:R-:W-:Y:S02]  /*6010*/  SEL R189, R189, 0xffffffe0, !P1 ;  /* 0xffffffe0bdbd7807 */ /* 0x000fe40004800000 */
[----:B------:R-:W-:Y:S01]  /*6020*/  IADD3 R57, R24, R26, R57 ;  /* 0x0000001a18397210 */ /* 0x000fe20007ffe039 */
[----:B------:R-:W-:Y:S01]  /*6030*/  VIADD R24, R198, 0x38840 ;  /* 0x00038840c6187836 */ /* 0x000fe20000000000 */
[----:B0-----:R-:W-:Y:S01]  /*6040*/  F2FP.F16.F32.PACK_AB R158, R183, R180 ;  /* 0x000000b4b79e723e */ /* 0x001fe200000000ff */
[----:B------:R-:W-:Y:S01]  /*6050*/  MUFU.EX2 R173, R173 ;  /* 0x000000ad00ad7308 */ /* 0x000fe20000000800 */
[----:B------:R-:W-:Y:S01]  /*6060*/  FADD.FTZ R180, R180, R179 ;  /* 0x000000b3b4b47221 */ /* 0x000fe20000010000 */
[----:B------:R-:W-:Y:S01]  /*6070*/  IMAD R188, R57, 0x2, R198 ;  /* 0x0000000239bc7824 */ /* 0x000fe200078e02c6 */
[----:B------:R-:W-:-:S02]  /*6080*/  PRMT R24, R197, 0x654, R24 ;  /* 0x00000654c5187816 */ /* 0x000fc40000000018 */
[----:B------:R-:W-:Y:S01]  /*6090*/  FADD.FTZ R183, R183, R180 ;  /* 0x000000b4b7b77221 */ /* 0x000fe20000010000 */
[C---:B------:R-:W-:Y:S01]  /*60a0*/  VIADD R190, R188.reuse, 0x36400 ;  /* 0x00036400bcbe7836 */ /* 0x040fe20000000000 */
[----:B------:R0:W-:Y:S01]  /*60b0*/  SYNCS.ARRIVE.TRANS64.RED.A1T0 RZ, [R24+URZ], RZ ;  /* 0x000000ff18ff79a7 */ /* 0x0001e2000810043f */
[----:B------:R-:W2:Y:S01]  /*60c0*/  MUFU.EX2 R174, R174 ;  /* 0x000000ae00ae7308 */ /* 0x000ea20000000800 */
[----:B------:R-:W-:Y:S01]  /*60d0*/  VIADD R187, R188, 0x36440 ;  /* 0x00036440bcbb7836 */ /* 0x000fe20000000000 */
[----:B-1----:R-:W-:Y:S01]  /*60e0*/  F2FP.F16.F32.PACK_AB R153, R21, R170 ;  /* 0x000000aa1599723e */ /* 0x002fe200000000ff */
[----:B------:R-:W-:Y:S02]  /*60f0*/  @P2 VIADD R187, R190, 0xffffffc0 ;  /* 0xffffffc0bebb2836 */ /* 0x000fe40000000000 */
[----:B------:R-:W-:Y:S01]  /*6100*/  FADD.FTZ R170, R170, R21 ;  /* 0x00000015aaaa7221 */ /* 0x000fe20000010000 */
[----:B------:R-:W-:Y:S02]  /*6110*/  IMAD.IADD R190, R190, 0x1, R189 ;  /* 0x00000001bebe7824 */ /* 0x000fe400078e02bd */
[----:B------:R-:W-:Y:S01]  /*6120*/  IMAD.IADD R189, R189, 0x1, R187 ;  /* 0x00000001bdbd7824 */ /* 0x000fe200078e02bb */
[----:B------:R-:W-:Y:S08]  /*6130*/  MUFU.EX2 R177, R177 ;  /* 0x000000b100b17308 */ /* 0x000ff00000000800 */
[----:B------:R-:W1:Y:S01]  /*6140*/  MUFU.EX2 R178, R178 ;  /* 0x000000b200b27308 */ /* 0x000e620000000800 */
[----:B--2---:R-:W-:Y:S01]  /*6150*/  F2FP.F16.F32.PACK_AB R155, R174, R173 ;  /* 0x000000adae9b723e */ /* 0x004fe200000000ff */
[----:B------:R-:W-:Y:S01]  /*6160*/  BAR.SYNC.DEFER_BLOCKING 0xf, 0x100 ;  /* 0x03c4000000007b1d */ /* 0x000fe20000010000 */
[----:B------:R-:W-:-:S04]  /*6170*/  FADD.FTZ R173, R173, R170 ;  /* 0x000000aaadad7221 */ /* 0x000fc80000010000 */
[----:B------:R-:W-:Y:S01]  /*6180*/  FADD.FTZ R174, R174, R173 ;  /* 0x000000adaeae7221 */ /* 0x000fe20000010000 */
[----:B------:R-:W-:Y:S08]  /*6190*/  MUFU.EX2 R181, R181 ;  /* 0x000000b500b57308 */ /* 0x000ff00000000800 */
[----:B------:R-:W2:Y:S01]  /*61a0*/  MUFU.EX2 R182, R182 ;  /* 0x000000b600b67308 */ /* 0x000ea20000000800 */
[----:B-1----:R-:W-:Y:S01]  /*61b0*/  F2FP.F16.F32.PACK_AB R157, R178, R177 ;  /* 0x000000b1b29d723e */ /* 0x002fe200000000ff */
[----:B------:R-:W-:-:S04]  /*61c0*/  FADD.FTZ R177, R177, R174 ;  /* 0x000000aeb1b17221 */ /* 0x000fc80000010000 */
[----:B------:R-:W-:Y:S02]  /*61d0*/  FADD.FTZ R178, R178, R177 ;  /* 0x000000b1b2b27221 */ /* 0x000fe40000010000 */
[----:B------:R-:W1:Y:S01]  /*61e0*/  MUFU.EX2 R201, R201 ;  /* 0x000000c900c97308 */ /* 0x000e620000000800 */
[----:B------:R3:W-:Y:S07]  /*61f0*/  STSM.16.M88.4 [R188+0x36400], R152 ;  /* 0x03640098bc007844 */ /* 0x0007ee0000000200 */
[----:B------:R-:W-:Y:S01]  /*6200*/  MUFU.EX2 R202, R202 ;  /* 0x000000ca00ca7308 */ /* 0x000fe20000000800 */
[----:B--2---:R-:W-:Y:S01]  /*6210*/  F2FP.F16.F32.PACK_AB R159, R182, R181 ;  /* 0x000000b5b69f723e */ /* 0x004fe200000000ff */
[----:B------:R-:W-:-:S04]  /*6220*/  FADD.FTZ R181, R181, R178 ;  /* 0x000000b2b5b57221 */ /* 0x000fc80000010000 */
[----:B------:R2:W-:Y:S01]  /*6230*/  STSM.16.M88.4 [R190], R156 ;  /* 0x0000009cbe007844 */ /* 0x0005e20000000200 */
[----:B------:R-:W-:Y:S01]  /*6240*/  FADD.FTZ R181, R182, R181 ;  /* 0x000000b5b6b57221 */ /* 0x000fe20000010000 */
[----:B------:R-:W4:Y:S01]  /*6250*/  MUFU.EX2 R203, R203 ;  /* 0x000000cb00cb7308 */ /* 0x000f220000000800 */
[----:B-1----:R-:W-:Y:S01]  /*6260*/  F2FP.F16.F32.PACK_AB R160, R201, R200 ;  /* 0x000000c8c9a0723e */ /* 0x002fe200000000ff */
[----:B------:R-:W-:-:S04]  /*6270*/  FADD.FTZ R200, R200, R183 ;  /* 0x000000b7c8c87221 */ /* 0x000fc80000010000 */
[----:B------:R-:W-:Y:S02]  /*6280*/  FADD.FTZ R201, R201, R200 ;  /* 0x000000c8c9c97221 */ /* 0x000fe40000010000 */
[----:B------:R-:W-:Y:S08]  /*6290*/  MUFU.EX2 R208, R208 ;  /* 0x000000d000d07308 */ /* 0x000ff00000000800 */
[----:B------:R-:W1:Y:S01]  /*62a0*/  MUFU.EX2 R209, R209 ;  /* 0x000000d100d17308 */ /* 0x000e620000000800 */
[----:B----4-:R-:W-:Y:S01]  /*62b0*/  F2FP.F16.F32.PACK_AB R162, R203, R202 ;  /* 0x000000cacba2723e */ /* 0x010fe200000000ff */
[----:B------:R-:W-:-:S04]  /*62c0*/  FADD.FTZ R202, R202, R201 ;  /* 0x000000c9caca7221 */ /* 0x000fc80000010000 */
[----:B------:R-:W-:Y:S02]  /*62d0*/  FADD.FTZ R203, R203, R202 ;  /* 0x000000cacbcb7221 */ /* 0x000fe40000010000 */
[----:B------:R-:W-:Y:S08]  /*62e0*/  MUFU.EX2 R210, R210 ;  /* 0x000000d200d27308 */ /* 0x000ff00000000800 */
        /* <DEDUP_REMOVED lines=8> */
[----:B------:R2:W-:Y:S01]  /*6370*/  STSM.16.M88.4 [R187], R160 ;  /* 0x000000a0bb007844 */ /* 0x0005e20000000200 */
[----:B------:R-:W-:Y:S01]  /*6380*/  FADD.FTZ R211, R211, R210 ;  /* 0x000000d2d3d37221 */ /* 0x000fe20000010000 */
[----:B------:R-:W4:Y:S08]  /*6390*/  MUFU.EX2 R207, R207 ;  /* 0x000000cf00cf7308 */ /* 0x000f300000000800 */
[----:B------:R-:W5:Y:S01]  /*63a0*/  MUFU.EX2 R206, R206 ;  /* 0x000000ce00ce7308 */ /* 0x000f620000000800 */
[----:B-1----:R-:W-:Y:S01]  /*63b0*/  F2FP.F16.F32.PACK_AB R164, R205, R204 ;  /* 0x000000cccda4723e */ /* 0x002fe200000000ff */
[----:B------:R-:W-:-:S04]  /*63c0*/  FADD.FTZ R204, R204, R203 ;  /* 0x000000cbcccc7221 */ /* 0x000fc80000010000 */
[----:B------:R-:W-:Y:S02]  /*63d0*/  FADD.FTZ R204, R205, R204 ;  /* 0x000000cccdcc7221 */ /* 0x000fe40000010000 */
[----:B------:R-:W-:Y:S02]  /*63e0*/  MUFU.EX2 R212, R212 ;  /* 0x000000d400d47308 */ /* 0x000fe40000000800 */
[----:B----4-:R-:W-:-:S06]  /*63f0*/  FADD.FTZ R21, R207, R204 ;  /* 0x000000cccf157221 */ /* 0x010fcc0000010000 */
[----:B------:R-:W1:Y:S01]  /*6400*/  MUFU.EX2 R213, R213 ;  /* 0x000000d500d57308 */ /* 0x000e620000000800 */
[C---:B-----5:R-:W-:Y:S01]  /*6410*/  F2FP.F16.F32.PACK_AB R166, R206.reuse, R207 ;  /* 0x000000cfcea6723e */ /* 0x060fe200000000ff */
[----:B------:R-:W-:-:S06]  /*6420*/  FADD.FTZ R21, R206, R21 ;  /* 0x00000015ce157221 */ /* 0x000fcc0000010000 */
[----:B------:R-:W4:Y:S08]  /*6430*/  MUFU.EX2 R214, R214 ;  /* 0x000000d600d67308 */ /* 0x000f300000000800 */
[----:B------:R-:W5:Y:S01]  /*6440*/  MUFU.EX2 R215, R215 ;  /* 0x000000d700d77308 */ /* 0x000f620000000800 */
[----:B-1----:R-:W-:Y:S01]  /*6450*/  F2FP.F16.F32.PACK_AB R165, R213, R212 ;  /* 0x000000d4d5a5723e */ /* 0x002fe200000000ff */
[----:B------:R-:W-:-:S04]  /*6460*/  FADD.FTZ R212, R212, R211 ;  /* 0x000000d3d4d47221 */ /* 0x000fc80000010000 */
[----:B------:R-:W-:-:S04]  /*6470*/  FADD.FTZ R213, R213, R212 ;  /* 0x000000d4d5d57221 */ /* 0x000fc80000010000 */
[----:B----4-:R-:W-:Y:S01]  /*6480*/  FADD.FTZ R20, R214, R213 ;  /* 0x000000d5d6147221 */ /* 0x010fe20000010000 */
[----:B-----5:R-:W-:-:S03]  /*6490*/  F2FP.F16.F32.PACK_AB R167, R215, R214 ;  /* 0x000000d6d7a7723e */ /* 0x020fc600000000ff */
[----:B------:R-:W-:Y:S02]  /*64a0*/  FADD.FTZ R20, R215, R20 ;  /* 0x00000014d7147221 */ /* 0x000fe40000010000 */
[----:B------:R2:W-:Y:S01]  /*64b0*/  STSM.16.M88.4 [R189], R164 ;  /* 0x000000a4bd007844 */ /* 0x0005e20000000200 */
[----:B0-----:R-:W-:-:S06]  /*64c0*/  WARPGROUP.ARRIVE ;  /* 0x00000000000079c5 */ /* 0x001fcc0000000000 */
[----:B------:R-:W-:Y:S01]  /*64d0*/  HGMMA.64x256x16.F32 R24, R152, gdesc[UR8].tnspB, RZ, !UPT, gsb0 ;  /* 0x43e0000898187df0 */ /* 0x000fe2000c0008ff */
[----:B------:R-:W-:Y:S01]  /*64e0*/  R2UR UR10, R216 ;  /* 0x00000000d80a72ca */ /* 0x000fe200000e0000 */
[----:B------:R-:W-:Y:S01]  /*64f0*/  UMOV UR11, 0x40000040 ;  /* 0x40000040000b7882 */ /* 0x000fe20000000000 */
[C---:B------:R-:W-:Y:S01]  /*6500*/  VIADD R216, R193.reuse, 0x100 ;  /* 0x00000100c1d87836 */ /* 0x040fe20000000000 */
[----:B------:R-:W-:Y:S02]  /*6510*/  WARPGROUP.DEPBAR.LE gsb0, 0x0 ;  /* 0x00008000000079c5 */ /* 0x000fe40000010000 */
[----:B------:R-:W-:Y:S01]  /*6520*/  WARPGROUP.ARRIVE ;  /* 0x00000000000079c5 */ /* 0x000fe20000000000 */
[----:B---3--:R-:W-:-:S15]  /*6530*/  VIADD R152, R193, 0x180 ;  /* 0x00000180c1987836 */ /* 0x008fde0000000000 */
        /* <DEDUP_REMOVED lines=25> */
.L_x_7454:
[----:B------:R-:W-:Y:S01]  /*66d0*/  UISETP.NE.AND UP0, UPT, UR60, URZ, UPT ;  /* 0x0000003f3c00728c */ /* 0x000fe2000bf05270 */
[----:B------:R-:W-:Y:S02]  /*66e0*/  IMAD R169, R195, UR7, -R169 ;  /* 0x00000007c3a97c24 */ /* 0x000fe4000f8e0aa9 */
[----:B------:R-:W-:Y:S02]  /*66f0*/  VIADD R200, R22, 0xfffffffe ;  /* 0xfffffffe16c87836 */ /* 0x000fe40000000000 */
[----:B------:R-:W-:Y:S01]  /*6700*/  VIADD R152, R198, 0x38860 ;  /* 0x00038860c6987836 */ /* 0x000fe20000000000 */
[----:B------:R-:W-:Y:S01]  /*6710*/  R2UR UR7, R169 ;  /* 0x00000000a90772ca */ /* 0x000fe200000e0000 */
[----:B------:R-:W-:-:S03]  /*6720*/  IMAD.MOV.U32 R22, RZ, RZ, RZ ;  /* 0x000000ffff167224 */ /* 0x000fc600078e00ff */
[----:B------:R-:W-:Y:S01]  /*6730*/  PRMT R152, R197, 0x654, R152 ;  /* 0x00000654c5987816 */ /* 0x000fe20000000098 */
[----:B------:R-:W-:Y:S01]  /*6740*/  @UP0 ULDC UR10, c[0x0][0x44c] ;  /* 0x00011300000a0ab9 */ /* 0x000fe20000000800 */
[----:B------:R-:W-:Y:S01]  /*6750*/  @UP0 ULDC UR14, c[0x0][0x450] ;  /* 0x00011400000e0ab9 */ /* 0x000fe20000000800 */
[----:B------:R-:W-:Y:S01]  /*6760*/  UIMAD.WIDE.U32 UR10, UR38, UR10, URZ ;  /* 0x0000000a260a72a5 */ /* 0x000fe2000f8e003f */
[----:B------:R0:W-:Y:S03]  /*6770*/  SYNCS.ARRIVE.TRANS64.RED.A1T0 RZ, [R152+URZ], RZ ;  /* 0x000000ff98ff79a7 */ /* 0x0001e6000810043f */
[----:B------:R-:W-:-:S04]  /*6780*/  @UP0 USHF.R.U32.HI UR38, URZ, UR14, UR11 ;  /* 0x0000000e3f260299 */ /* 0x000fc8000801160b */
[----:B------:R-:W-:-:S04]  /*6790*/  UIADD3 UR38, UR7, UR38, URZ ;  /* 0x0000002607267290 */ /* 0x000fc8000fffe03f */
[----:B------:R-:W-:-:S04]  /*67a0*/  USHF.R.S32.HI UR7, URZ, 0x1f, UR38 ;  /* 0x0000001f3f077899 */ /* 0x000fc80008011426 */
[----:B------:R-:W-:-:S03]  /*67b0*/  ULEA.HI UR7, UR7, UR38, URZ, 0x6 ;  /* 0x0000002607077291 */ /* 0x000fc6000f8f303f */
[----:B------:R-:W-:Y:S01]  /*67c0*/  UMOV UR38, URZ ;  /* 0x0000003f00267c82 */ /* 0x000fe20008000000 */
[----:B------:R-:W-:-:S04]  /*67d0*/  USHF.R.S32.HI UR7, URZ, 0x6, UR7 ;  /* 0x000000063f077899 */ /* 0x000fc80008011407 */
[----:B------:R-:W-:-:S04]  /*67e0*/  UISETP.LT.AND UP0, UPT, UR61, UR7, UPT ;  /* 0x000000073d00728c */ /* 0x000fc8000bf01270 */
[----:B------:R-:W-:-:S06]  /*67f0*/  USEL UR39, UR61, UR7, !UP0 ;  /* 0x000000073d277287 */ /* 0x000fcc000c000000 */
[----:B------:R-:W-:-:S13]  /*6800*/  ISETP.GE.AND P1, PT, R200, UR39, PT ;  /* 0x00000027c8007c0c */ /* 0x000fda000bf26270 */
[----:B0-----:R-:W-:Y:S05]  /*6810*/  @!P1 BRA `(.L_x_7455) ;  /* 0x0000003000c89947 */ /* 0x001fea0003800000 */
[----:B------:R-:W-:Y:S01]  /*6820*/  IMAD.MOV.U32 R203, RZ, RZ, R168 ;  /* 0x000000ffffcb7224 */ /* 0x000fe200078e00a8 */
[----:B------:R-:W-:Y:S01]  /*6830*/  MOV R205, RZ ;  /* 0x000000ff00cd7202 */ /* 0x000fe20000000f00 */
[----:B------:R-:W-:Y:S01]  /*6840*/  IMAD.MOV.U32 R202, RZ, RZ, R185 ;  /* 0x000000ffffca7224 */ /* 0x000fe200078e00b9 */
[----:B------:R-:W-:-:S06]  /*6850*/  UMOV UR38, URZ ;  /* 0x0000003f00267c82 */ /* 0x000fcc0008000000 */
.L_x_7466:
[----:B------:R-:W-:-:S05]  /*6860*/  VIADD R22, R205, 0x1 ;  /* 0x00000001cd167836 */ /* 0x000fca0000000000 */
[----:B------:R-:W-:-:S04]  /*6870*/  ISETP.NE.AND P1, PT, R22, 0x2, PT ;  /* 0x000000021600780c */ /* 0x000fc80003f25270 */
[----:B0-----:R-:W-:Y:S02]  /*6880*/  SEL R152, RZ, 0x1, P1 ;  /* 0x00000001ff987807 */ /* 0x001fe40000800000 */
[----:B------:R-:W-:Y:S02]  /*6890*/  SEL R22, R22, RZ, P1 ;  /* 0x000000ff16167207 */ /* 0x000fe40000800000 */
[----:B------:R-:W-:-:S13]  /*68a0*/  R2UR UR6, R152 ;  /* 0x00000000980672ca */ /* 0x000fda00000e0000 */
[----:B------:R-:W-:Y:S01]  /*68b0*/  ULOP3.LUT UR38, UR38, UR6, URZ, 0x3c, !UPT ;  /* 0x0000000626267292 */ /* 0x000fe2000f8e3c3f */
[----:B------:R-:W-:Y:S11]  /*68c0*/  @!P0 BRA `(.L_x_7456) ;  /* 0x0000000000048947 */ /* 0x000ff60003800000 */
[----:B------:R-:W-:Y:S01]  /*68d0*/  BPT.TRAP 0x1 ;  /* 0x000000040000795c */ /* 0x000fe20000300000 */
.L_x_7456:
[----:B------:R-:W-:Y:S02]  /*68e0*/  IMAD.U32 R204, RZ, RZ, UR38 ;  /* 0x00000026ffcc7e24 */ /* 0x000fe4000f8e00ff */
[----:B------:R-:W-:-:S03]  /*68f0*/  IMAD R201, R22, 0x8, R198 ;  /* 0x0000000816c97824 */ /* 0x000fc600078e02c6 */
[----:B------:R-:W-:-:S04]  /*6900*/  SHF.L.U32 R204, R204, 0x1f, RZ ;  /* 0x0000001fcccc7819 */ /* 0x000fc800000006ff */
[----:B------:R0:W1:Y:S01]  /*6910*/  SYNCS.PHASECHK.TRANS64.TRYWAIT P1, [R201+URZ+0x38830], R204 ;  /* 0x038830ccc90075a7 */ /* 0x000062000802017f */
[----:B------:R-:W-:Y:S05]  /*6920*/  @!P0 BRA `(.L_x_7457) ;  /* 0x0000000000048947 */ /* 0x000fea0003800000 */
[----:B------:R-:W-:Y:S01]  /*6930*/  BPT.TRAP 0x1 ;  /* 0x000000040000795c */ /* 0x000fe20000300000 */
.L_x_7457:
[----:B------:R-:W-:Y:S01]  /*6940*/  IMAD R185, R22, 0x200, R191 ;  /* 0x0000020016b97824 */ /* 0x000fe200078e02bf */
[----:B-1----:R-:W-:Y:S06]  /*6950*/  @P1 BRA `(.L_x_7458) ;  /* 0x0000000000081947 */ /* 0x002fec0003800000 */
[----:B------:R-:W1:Y:S02]  /*6960*/  SYNCS.PHASECHK.TRANS64.TRYWAIT P1, [R201+URZ+0x38830], R204 ;  /* 0x038830ccc90075a7 */ /* 0x000e64000802017f */
[----:B-1----:R-:W-:Y:S05]  /*6970*/  @!P1 BRA `(.L_x_7459) ;  /* 0x000000d400f49947 */ /* 0x002fea0003800000 */
.L_x_7458:
        /* <DEDUP_REMOVED lines=49> */
.L_x_7460:
[----:B------:R2:W3:Y:S01]  /*6c90*/  SYNCS.PHASECHK.TRANS64.TRYWAIT P1, [R201+URZ+0x38850], R204 ;  /* 0x038850ccc90075a7 */ /* 0x0004e2000802017f */
[----:B------:R-:W-:Y:S05]  /*6ca0*/  @!P0 BRA `(.L_x_7461) ;  /* 0x0000000000048947 */ /* 0x000fea0003800000 */
[----:B------:R-:W-:Y:S01]  /*6cb0*/  BPT.TRAP 0x1 ;  /* 0x000000040000795c */ /* 0x000fe20000300000 */
.L_x_7461:
[----:B------:R-:W-:Y:S01]  /*6cc0*/  IMAD R185, R22, 0x1000, R18 ;  /* 0x0000100016b97824 */ /* 0x000fe200078e0212 */
[----:B---3--:R-:W-:Y:S06]  /*6cd0*/  @P1 BRA `(.L_x_7462) ;  /* 0x0000000000081947 */ /* 0x008fec0003800000 */
[----:B------:R-:W3:Y:S02]  /*6ce0*/  SYNCS.PHASECHK.TRANS64.TRYWAIT P1, [R201+URZ+0x38850], R204 ;  /* 0x038850ccc90075a7 */ /* 0x000ee4000802017f */
[----:B---3--:R-:W-:Y:S05]  /*6cf0*/  @!P1 BRA `(.L_x_7463) ;  /* 0x000000d400289947 */ /* 0x008fea0003800000 */
.L_x_7462:
[----:B------:R-:W-:Y:S01]  /*6d00*/  R2UR UR6, R185 ;  /* 0x00000000b90672ca */ /* 0x000fe200000e0000 */
[----:B------:R-:W-:Y:S01]  /*6d10*/  WARPGROUP.ARRIVE ;  /* 0x00000000000079c5 */ /* 0x000fe20000000000 */
[----:B0123--:R-:W-:Y:S01]  /*6d20*/  MOV R204, UR49 ;  /* 0x0000003100cc7c02 */ /* 0x00ffe20008000f00 */
[----:B------:R-:W-:Y:S01]  /*6d30*/  UMOV UR51, 0x40000040 ;  /* 0x4000004000337882 */ /* 0x000fe20000000000 */
[----:B------:R-:W-:Y:S01]  /*6d40*/  MOV R206, UR48 ;  /* 0x0000003000ce7c02 */ /* 0x000fe20008000f00 */
        /* <DEDUP_REMOVED lines=43> */
[----:B------:R-:W-:Y:S01]  /*7000*/  R2UR UR6, R204 ;  /* 0x00000000cc0672ca */ /* 0x000fe200000e0000 */
[----:B------:R-:W-:Y:S01]  /*7010*/  VIADD R204, R185, 0x202 ;  /* 0x00000202b9cc7836 */ /* 0x000fe20000000000 */
[----:B0-----:R-:W-:-:S04]  /*7020*/  SHF.R.U32.HI R213, RZ, 0x7, R213 ;  /* 0x00000007ffd57819 */ /* 0x001fc800000116d5 */
[----:B------:R-:W-:Y:S01]  /*7030*/  R2UR UR10, R204 ;  /* 0x00000000cc0a72ca */ /* 0x000fe200000e0000 */
[----:B------:R-:W-:-:S05]  /*7040*/  VIADD R204, R185, 0x204 ;  /* 0x00000204b9cc7836 */ /* 0x000fca0000000000 */
[----:B------:R-:W-:Y:S01]  /*7050*/  R2UR UR14, R204 ;  /* 0x00000000cc0e72ca */ /* 0x000fe200000e0000 */
[----:B------:R-:W-:-:S05]  /*7060*/  VIADD R204, R185, 0x206 ;  /* 0x00000206b9cc7836 */ /* 0x000fca0000000000 */
[----:B------:R-:W-:Y:S01]  /*7070*/  R2UR UR18, R204 ;  /* 0x00000000cc1272ca */ /* 0x000fe200000e0000 */
[----:B------:R-:W-:-:S05]  /*7080*/  VIADD R204, R185, 0x400 ;  /* 0x00000400b9cc7836 */ /* 0x000fca0000000000 */
[----:B------:R-:W-:Y:S02]  /*7090*/  R2UR UR22, R204 ;  /* 0x00000000cc1672ca */ /* 0x000fe400000e0000 */
[C---:B------:R-:W-:Y:S01]  /*70a0*/  IADD3 R204, R185.reuse, 0x402, RZ ;  /* 0x00000402b9cc7810 */ /* 0x040fe20007ffe0ff */
[----:B------:R-:W-:Y:S02]  /*70b0*/  WARPGROUP.DEPBAR.LE gsb0, 0x0 ;  /* 0x00008000000079c5 */ /* 0x000fe40000010000 */
[----:B------:R-:W-:Y:S01]  /*70c0*/  WARPGROUP.ARRIVE ;  /* 0x00000000000079c5 */ /* 0x000fe20000000000 */
[----:B------:R-:W-:Y:S01]  /*70d0*/  R2UR UR26, R204 ;  /* 0x00000000cc1a72ca */ /* 0x000fe200000e0000 */
[----:B------:R-:W-:-:S04]  /*70e0*/  VIADD R204, R185, 0x404 ;  /* 0x00000404b9cc7836 */ /* 0x000fc80000000000 */
[----:B------:R-:W-:Y:S01]  /*70f0*/  HGMMA.64x64x16.F32 R152, gdesc[UR52], R152, gsb0 ;  /* 0x00e00000349879f0 */ /* 0x000fe20008000898 */
[----:B------:R-:W-:Y:S01]  /*7100*/  R2UR UR30, R204 ;  /* 0x00000000cc1e72ca */ /* 0x000fe200000e0000 */
[----:B------:R-:W-:Y:S01]  /*7110*/  VIADD R204, R185, 0x406 ;  /* 0x00000406b9cc7836 */ /* 0x000fe20000000000 */
[----:B------:R-:W-:Y:S01]  /*7120*/  R2UR UR53, R207 ;  /* 0x00000000cf3572ca */ /* 0x000fe200000e0000 */
[----:B------:R-:W-:Y:S01]  /*7130*/  UMOV UR55, 0x40000040 ;  /* 0x4000004000377882 */ /* 0x000fe20000000000 */
[----:B------:R-:W-:Y:S01]  /*7140*/  R2UR UR52, R208 ;  /* 0x00000000d03472ca */ /* 0x000fe200000e0000 */
[C---:B------:R-:W-:Y:S01]  /*7150*/  VIADD R207, R185.reuse, 0x800 ;  /* 0x00000800b9cf7836 */ /* 0x040fe20000000000 */
        /* <DEDUP_REMOVED lines=10> */
[----:B0-----:R-:W-:-:S04]  /*7200*/  ISETP.GT.AND P1, PT, R204, 0x7f, PT ;  /* 0x0000007fcc00780c */ /* 0x001fc80003f24270 */
        /* <DEDUP_REMOVED lines=90> */
[----:B------:R-:W-:-:S04]  /*77b0*/  IMAD.IADD R209, R23, 0x1, R204 ;  /* 0x0000000117d17824 */ /* 0x000fc800078e02cc */
        /* <DEDUP_REMOVED lines=70> */
[----:B------:R-:W-:-:S04]  /*7c20*/  MOV R209, 0xe00 ;  /* 0x00000e0000d17802 */ /* 0x000fc80000000f00 */
        /* <DEDUP_REMOVED lines=62> */
.L_x_7464:
[----:B------:R-:W-:Y:S01]  /*8010*/  UISETP.NE.AND UP0, UPT, UR60, URZ, UPT ;  /* 0x0000003f3c00728c */ /* 0x000fe2000bf05270 */
[----:B------:R-:W-:Y:S01]  /*8020*/  IMAD.MOV.U32 R204, RZ, RZ, R186 ;  /* 0x000000ffffcc7224 */ /* 0x000fe200078e00ba */
[----:B------:R-:W-:Y:S01]  /*8030*/  ULDC UR10, c[0x0][0x2f0] ;  /* 0x0000bc00000a7ab9 */ /* 0x000fe20000000800 */
[----:B------:R-:W-:Y:S01]  /*8040*/  ULDC UR7, c[0x0][0x288] ;  /* 0x0000a20000077ab9 */ /* 0x000fe20000000800 */
[----:B------:R-:W-:Y:S02]  /*8050*/  UMOV UR11, 0x40000040 ;  /* 0x40000040000b7882 */ /* 0x000fe40000000000 */
[----:B------:R-:W-:Y:S02]  /*8060*/  PLOP3.LUT P1, PT, PT, PT, UP0, 0x80, 0x0 ;  /* 0x000000000000781c */ /* 0x000fe40003f2f008 */
[----:B------:R-:W-:-:S03]  /*8070*/  PLOP3.LUT P2, PT, PT, PT, UP0, 0x80, 0x0 ;  /* 0x000000000000781c */ /* 0x000fc60003f4f008 */
[----:B------:R-:W-:-:S08]  /*8080*/  @UP0 ULDC UR6, c[0x0][0x44c] ;  /* 0x0001130000060ab9 */ /* 0x000fd00000000800 */
[----:B------:R-:W-:Y:S01]  /*8090*/  @P1 IMAD.HI.U32 R185, R186, UR6, RZ ;  /* 0x00000006bab91c27 */ /* 0x000fe2000f8e00ff */
[----:B------:R-:W-:-:S04]  /*80a0*/  @UP0 ULDC UR6, c[0x0][0x450] ;  /* 0x0001140000060ab9 */ /* 0x000fc80000000800 */
[----:B------:R-:W-:Y:S01]  /*80b0*/  @P2 SHF.R.U32.HI R204, RZ, UR6, R185 ;  /* 0x00000006ffcc2c19 */ /* 0x000fe200080116b9 */
[----:B------:R-:W-:Y:S01]  /*80c0*/  IMAD.MOV.U32 R185, RZ, RZ, -0x40 ;  /* 0xffffffc0ffb97424 */ /* 0x000fe200078e00ff */
[----:B------:R-:W-:-:S03]  /*80d0*/  ULDC UR6, c[0x0][0xa80] ;  /* 0x0002a00000067ab9 */ /* 0x000fc60000000800 */
[----:B------:R-:W0:Y:S01]  /*80e0*/  SHFL.IDX PT, R208, R204, 0x1, 0x1c1f ;  /* 0x003c1f00ccd07f89 */ /* 0x000e2200000e0000 */
[----:B------:R-:W-:-:S03]  /*80f0*/  IMAD R185, R200, R185, 0x1 ;  /* 0x00000001c8b97424 */ /* 0x000fc600078e02b9 */
[----:B------:R-:W1:Y:S01]  /*8100*/  SHFL.IDX PT, R204, R204, RZ, 0x1c1f ;  /* 0x001c1fffcccc7589 */ /* 0x000e6200000e0000 */
[----:B------:R-:W-:-:S04]  /*8110*/  IMAD.IADD R206, R185, 0x1, -R196 ;  /* 0x00000001b9ce7824 */ /* 0x000fc800078e0ac4 */
[----:B------:R-:W-:-:S05]  /*8120*/  IMAD R185, R195, UR10, R206 ;  /* 0x0000000ac3b97c24 */ /* 0x000fca000f8e02ce */
[----:B0-----:R-:W-:-:S04]  /*8130*/  IADD3 R206, R208, -UR7, R185 ;  /* 0x80000007d0ce7c10 */ /* 0x001fc8000fffe0b9 */
        /* <DEDUP_REMOVED lines=49> */
[C---:B------:R-:W-:Y:S02]  /*8450*/  ISETP.GT.AND P1, PT, R185.reuse, RZ, PT ;  /* 0x000000ffb900720c */ /* 0x040fe40003f24270 */
[C---:B------:R-:W-:Y:S01]  /*8460*/  ISETP.GT.AND P2, PT, R185.reuse, 0x1, PT ;  /* 0x00000001b900780c */ /* 0x040fe20003f44270 */
[----:B------:R-:W0:Y:S01]  /*8470*/  SHFL.BFLY PT, R209, R206, 0x2, 0x1f ;  /* 0x0c401f00ced17f89 */ /* 0x000e2200000e0000 */
[----:B------:R-:W-:Y:S02]  /*8480*/  FSEL R207, R152, -INF , P1 ;  /* 0xff80000098cf7808 */ /* 0x000fe40000800000 */
[----:B------:R-:W-:Y:S02]  /*8490*/  ISETP.GT.AND P1, PT, R185, 0x8, PT ;  /* 0x00000008b900780c */ /* 0x000fe40003f24270 */
[----:B------:R-:W-:-:S02]  /*84a0*/  FSEL R153, R153, -INF , P2 ;  /* 0xff80000099997808 */ /* 0x000fc40001000000 */
[----:B------:R-:W-:Y:S02]  /*84b0*/  FMNMX.FTZ R152, R207, R202, !PT ;  /* 0x000000cacf987209 */ /* 0x000fe40007810000 */
[C---:B------:R-:W-:Y:S02]  /*84c0*/  ISETP.GT.AND P2, PT, R185.reuse, 0x9, PT ;  /* 0x00000009b900780c */ /* 0x040fe40003f44270 */
[----:B------:R-:W-:Y:S02]  /*84d0*/  FSEL R156, R156, -INF , P1 ;  /* 0xff8000009c9c7808 */ /* 0x000fe40000800000 */
[----:B------:R-:W-:Y:S02]  /*84e0*/  ISETP.GT.AND P1, PT, R185, 0x10, PT ;  /* 0x00000010b900780c */ /* 0x000fe40003f24270 */
[----:B------:R-:W-:Y:S02]  /*84f0*/  FSEL R157, R157, -INF , P2 ;  /* 0xff8000009d9d7808 */ /* 0x000fe40001000000 */
[----:B------:R-:W-:-:S02]  /*8500*/  ISETP.GT.AND P2, PT, R185, 0x11, PT ;  /* 0x00000011b900780c */ /* 0x000fc40003f44270 */
[----:B------:R-:W-:Y:S02]  /*8510*/  FSEL R160, R160, -INF , P1 ;  /* 0xff800000a0a07808 */ /* 0x000fe40000800000 */
[----:B------:R-:W-:Y:S02]  /*8520*/  ISETP.GT.AND P1, PT, R185, 0x18, PT ;  /* 0x00000018b900780c */ /* 0x000fe40003f24270 */
[----:B------:R-:W-:Y:S02]  /*8530*/  FSEL R161, R161, -INF , P2 ;  /* 0xff800000a1a17808 */ /* 0x000fe40001000000 */
[----:B0-----:R-:W-:Y:S02]  /*8540*/  FMNMX.FTZ R208, R206, R209, !PT ;  /* 0x000000d1ced07209 */ /* 0x001fe40007810000 */
[----:B------:R-:W-:Y:S02]  /*8550*/  FMNMX.FTZ R209, R153, R152, !PT ;  /* 0x0000009899d17209 */ /* 0x000fe40007810000 */
[----:B------:R-:W-:Y:S01]  /*8560*/  ISETP.GT.AND P2, PT, R185, 0x19, PT ;  /* 0x00000019b900780c */ /* 0x000fe20003f44270 */
[----:B------:R-:W0:Y:S01]  /*8570*/  SHFL.BFLY PT, R211, R208, 0x1, 0x1f ;  /* 0x0c201f00d0d37f89 */ /* 0x000e2200000e0000 */
[----:B------:R-:W-:-:S02]  /*8580*/  FMNMX.FTZ R152, R156, R209, !PT ;  /* 0x000000d19c987209 */ /* 0x000fc40007810000 */
[----:B------:R-:W-:Y:S02]  /*8590*/  FSEL R164, R164, -INF , P1 ;  /* 0xff800000a4a47808 */ /* 0x000fe40000800000 */
[----:B------:R-:W-:Y:S02]  /*85a0*/  FMNMX.FTZ R209, R157, R152, !PT ;  /* 0x000000989dd17209 */ /* 0x000fe40007810000 */
[----:B------:R-:W-:Y:S02]  /*85b0*/  ISETP.GT.AND P1, PT, R185, 0x20, PT ;  /* 0x00000020b900780c */ /* 0x000fe40003f24270 */
[----:B------:R-:W-:Y:S02]  /*85c0*/  FMNMX.FTZ R152, R160, R209, !PT ;  /* 0x000000d1a0987209 */ /* 0x000fe40007810000 */
[----:B------:R-:W-:Y:S02]  /*85d0*/  FSEL R165, R165, -INF , P2 ;  /* 0xff800000a5a57808 */ /* 0x000fe40001000000 */
[----:B------:R-:W-:-:S02]  /*85e0*/  FMNMX.FTZ R209, R161, R152, !PT ;  /* 0x00000098a1d17209 */ /* 0x000fc40007810000 */
[----:B------:R-:W-:Y:S02]  /*85f0*/  ISETP.GT.AND P2, PT, R185, 0x21, PT ;  /* 0x00000021b900780c */ /* 0x000fe40003f44270 */
[----:B------:R-:W-:Y:S02]  /*8600*/  FMNMX.FTZ R204, R164, R209, !PT ;  /* 0x000000d1a4cc7209 */ /* 0x000fe40007810000 */
[----:B------:R-:W-:Y:S02]  /*8610*/  FSEL R152, R168, -INF , P1 ;  /* 0xff800000a8987808 */ /* 0x000fe40000800000 */
[----:B------:R-:W-:Y:S02]  /*8620*/  FMNMX.FTZ R209, R165, R204, !PT ;  /* 0x000000cca5d17209 */ /* 0x000fe40007810000 */
[----:B------:R-:W-:Y:S02]  /*8630*/  ISETP.GT.AND P1, PT, R185, 0x28, PT ;  /* 0x00000028b900780c */ /* 0x000fe40003f24270 */
[----:B------:R-:W-:-:S02]  /*8640*/  FSEL R206, R169, -INF , P2 ;  /* 0xff800000a9ce7808 */ /* 0x000fc40001000000 */
[----:B------:R-:W-:Y:S02]  /*8650*/  FMNMX.FTZ R209, R152, R209, !PT ;  /* 0x000000d198d17209 */ /* 0x000fe40007810000 */
[----:B0-----:R-:W-:Y:S02]  /*8660*/  FMNMX.FTZ R168, R208, R211, !PT ;  /* 0x000000d3d0a87209 */ /* 0x001fe40007810000 */
[C---:B------:R-:W-:Y:S02]  /*8670*/  ISETP.GT.AND P2, PT, R185.reuse, 0x29, PT ;  /* 0x00000029b900780c */ /* 0x040fe40003f44270 */
[----:B------:R-:W-:Y:S01]  /*8680*/  FSEL R208, R172, -INF , P1 ;  /* 0xff800000acd07808 */ /* 0x000fe20000800000 */
[----:B------:R-:W-:Y:S01]  /*8690*/  FMUL.FTZ R212, R168, UR6 ;  /* 0x00000006a8d47c20 */ /* 0x000fe20008410000 */
        /* <DEDUP_REMOVED lines=10> */
[----:B------:R-:W-:Y:S02]  /*8740*/  FSETP.NEU.FTZ.AND P4, PT, R168, -INF , PT ;  /* 0xff800000a800780b */ /* 0x000fe40003f9d000 */
[----:B------:R-:W-:Y:S02]  /*8750*/  ISETP.GT.AND P1, PT, R185, 0x39, PT ;  /* 0x00000039b900780c */ /* 0x000fe40003f24270 */
[----:B------:R-:W-:Y:S02]  /*8760*/  FSEL R213, R180, -INF , P3 ;  /* 0xff800000b4d57808 */ /* 0x000fe40001800000 */
[----:B------:R-:W-:-:S02]  /*8770*/  FMNMX.FTZ R172, R211, R172, !PT ;  /* 0x000000acd3ac7209 */ /* 0x000fc40007810000 */
[----:B------:R-:W-:Y:S02]  /*8780*/  FSEL R212, R212, RZ, P4 ;  /* 0x000000ffd4d47208 */ /* 0x000fe40002000000 */
[----:B------:R-:W-:Y:S02]  /*8790*/  FSEL R215, R181, -INF , P1 ;  /* 0xff800000b5d77808 */ /* 0x000fe40000800000 */
        /* <DEDUP_REMOVED lines=19> */
[----:B------:R-:W-:Y:S08]  /*88d0*/  MUFU.EX2 R169, R169 ;  /* 0x000000a900a97308 */ /* 0x000ff00000000800 */
[----:B------:R-:W-:Y:S01]  /*88e0*/  MUFU.EX2 R172, R172 ;  /* 0x000000ac00ac7308 */ /* 0x000fe20000000800 */
[----:B0-----:R-:W-:-:S07]  /*88f0*/  FMNMX.FTZ R155, R154, R155, !PT ;  /* 0x0000009b9a9b7209 */ /* 0x001fce0007810000 */
[----:B------:R-:W-:Y:S01]  /*8900*/  MUFU.EX2 R173, R173 ;  /* 0x000000ad00ad7308 */ /* 0x000fe20000000800 */
[----:B------:R-:W0:Y:S07]  /*8910*/  SHFL.BFLY PT, R154, R155, 0x1, 0x1f ;  /* 0x0c201f009b9a7f89 */ /* 0x000e2e00000e0000 */
[----:B------:R-:W1:Y:S08]  /*8920*/  MUFU.EX2 R176, R176 ;  /* 0x000000b000b07308 */ /* 0x000e700000000800 */
[----:B------:R-:W-:Y:S08]  /*8930*/  MUFU.EX2 R177, R177 ;  /* 0x000000b100b17308 */ /* 0x000ff00000000800 */
[----:B------:R-:W-:Y:S01]  /*8940*/  MUFU.EX2 R180, R180 ;  /* 0x000000b400b47308 */ /* 0x000fe20000000800 */
[----:B0-----:R-:W-:-:S04]  /*8950*/  FMNMX.FTZ R185, R155, R154, !PT ;  /* 0x0000009a9bb97209 */ /* 0x001fc80007810000 */
        /* <DEDUP_REMOVED lines=10> */
[----:B------:R-:W-:Y:S01]  /*8a00*/  FSEL R153, R185, RZ, P1 ;  /* 0x000000ffb9997208 */ /* 0x000fe20000800000 */
[--C-:B------:R-:W-:Y:S01]  /*8a10*/  FFMA.FTZ R156, R211, UR6, -R154.reuse ;  /* 0x00000006d39c7c23 */ /* 0x100fe2000801089a */
[----:B------:R-:W-:Y:S01]  /*8a20*/  ISETP.NE.AND P1, PT, R194, RZ, PT ;  /* 0x000000ffc200720c */ /* 0x000fe20003f25270 */
[----:B------:R-:W-:Y:S01]  /*8a30*/  FADD.FTZ R152, -R152, R203 ;  /* 0x000000cb98987221 */ /* 0x000fe20000010100 */
[----:B------:R-:W-:Y:S01]  /*8a40*/  FFMA.FTZ R217, R157, UR6, -R154 ;  /* 0x000000069dd97c23 */ /* 0x000fe2000801089a */
[----:B------:R-:W-:Y:S01]  /*8a50*/  FADD.FTZ R153, -R153, R202 ;  /* 0x000000ca99997221 */ /* 0x000fe20000010100 */
[----:B------:R-:W-:Y:S01]  /*8a60*/  FFMA.FTZ R218, R160, UR6, -R154 ;  /* 0x00000006a0da7c23 */ /* 0x000fe2000801089a */
[----:B------:R-:W-:Y:S01]  /*8a70*/  FMUL.FTZ R155, R152, UR6 ;  /* 0x00000006989b7c20 */ /* 0x000fe20008410000 */
[----:B------:R-:W-:-:S02]  /*8a80*/  VIADD R152, R201, 0x38840 ;  /* 0x00038840c9987836 */ /* 0x000fc40000000000 */
[----:B------:R-:W-:Y:S01]  /*8a90*/  FMUL.FTZ R153, R153, UR6 ;  /* 0x0000000699997c20 */ /* 0x000fe20008410000 */
[--C-:B------:R-:W-:Y:S01]  /*8aa0*/  FFMA.FTZ R223, R206, UR6, -R154.reuse ;  /* 0x00000006cedf7c23 */ /* 0x100fe2000801089a */
[----:B------:R1:W0:Y:S01]  /*8ab0*/  MUFU.EX2 R202, R155 ;  /* 0x0000009b00ca7308 */ /* 0x0002220000000800 */
[----:B------:R-:W-:Y:S01]  /*8ac0*/  FFMA.FTZ R219, R161, UR6, -R154 ;  /* 0x00000006a1db7c23 */ /* 0x000fe2000801089a */
[----:B------:R-:W-:Y:S01]  /*8ad0*/  PRMT R152, R197, 0x654, R152 ;  /* 0x00000654c5987816 */ /* 0x000fe20000000098 */
[----:B------:R-:W-:Y:S01]  /*8ae0*/  FFMA.FTZ R220, R164, UR6, -R154 ;  /* 0x00000006a4dc7c23 */ /* 0x000fe2000801089a */
[----:B------:R-:W-:Y:S02]  /*8af0*/  @!P1 IMAD R157, R205, 0x40, R192 ;  /* 0x00000040cd9d9824 */ /* 0x000fe400078e02c0 */
[--C-:B------:R-:W-:Y:S01]  /*8b00*/  FFMA.FTZ R221, R165, UR6, -R154.reuse ;  /* 0x00000006a5dd7c23 */ /* 0x100fe2000801089a */
[--C-:B------:R-:W-:Y:S01]  /*8b10*/  FFMA.FTZ R206, R208, UR6, -R154.reuse ;  /* 0x00000006d0ce7c23 */ /* 0x100fe2000801089a */
[----:B------:R-:W-:Y:S01]  /*8b20*/  FFMA.FTZ R209, R209, UR6, -R154 ;  /* 0x00000006d1d17c23 */ /* 0x000fe2000801089a */
[----:B------:R2:W3:Y:S01]  /*8b30*/  MUFU.EX2 R211, R153 ;  /* 0x0000009900d37308 */ /* 0x0004e20000000800 */
[----:B------:R-:W-:-:S02]  /*8b40*/  @!P1 IMAD R160, R157, 0x4, R198 ;  /* 0x000000049da09824 */ /* 0x000fc400078e02c6 */
[--C-:B------:R-:W-:Y:S01]  /*8b50*/  FFMA.FTZ R208, R210, UR6, -R154.reuse ;  /* 0x00000006d2d07c23 */ /* 0x100fe2000801089a */
[----:B------:R4:W-:Y:S01]  /*8b60*/  SYNCS.ARRIVE.TRANS64.RED.A1T0 RZ, [R152+URZ], RZ ;  /* 0x000000ff98ff79a7 */ /* 0x0009e2000810043f */
[--C-:B------:R-:W-:Y:S01]  /*8b70*/  FFMA.FTZ R210, R213, UR6, -R154.reuse ;  /* 0x00000006d5d27c23 */ /* 0x100fe2000801089a */
[----:B------:R-:W-:Y:S01]  /*8b80*/  FFMA.FTZ R215, R215, UR6, -R154 ;  /* 0x00000006d7d77c23 */ /* 0x000fe2000801089a */
[----:B------:R-:W-:Y:S01]  /*8b90*/  IMAD R213, R22, 0x1000, R193 ;  /* 0x0000100016d57824 */ /* 0x000fe200078e02c1 */
[----:B-1----:R-:W-:Y:S01]  /*8ba0*/  F2FP.F16.F32.PACK_AB R155, R176, R173 ;  /* 0x000000adb09b723e */ /* 0x002fe200000000ff */
[----:B------:R-:W-:Y:S01]  /*8bb0*/  MUFU.EX2 R214, R214 ;  /* 0x000000d600d67308 */ /* 0x000fe20000000800 */
[----:B0-----:R-:W-:Y:S01]  /*8bc0*/  @!P1 STS [R160+0x38420], R202 ;  /* 0x038420caa0009388 */ /* 0x001fe20000000800 */
[----:B--2---:R-:W-:Y:S01]  /*8bd0*/  F2FP.F16.F32.PACK_AB R153, R172, R169 ;  /* 0x000000a9ac99723e */ /* 0x004fe200000000ff */
[-C--:B------:R-:W-:Y:S01]  /*8be0*/  FMUL.FTZ R26, R26, R202.reuse ;  /* 0x000000ca1a1a7220 */ /* 0x080fe20000410000 */
[----:B------:R-:W-:Y:S01]  /*8bf0*/  F2FP.F16.F32.PACK_AB R157, R180, R177 ;  /* 0x000000b1b49d723e */ /* 0x000fe200000000ff */
[-C--:B------:R-:W-:Y:S01]  /*8c00*/  FMUL.FTZ R27, R27, R202.reuse ;  /* 0x000000ca1b1b7220 */ /* 0x080fe20000410000 */
[----:B------:R-:W-:Y:S01]  /*8c10*/  F2FP.F16.F32.PACK_AB R159, R204, R181 ;  /* 0x000000b5cc9f723e */ /* 0x000fe200000000ff */
[-C--:B------:R-:W-:Y:S01]  /*8c20*/  FMUL.FTZ R30, R30, R202.reuse ;  /* 0x000000ca1e1e7220 */ /* 0x080fe20000410000 */
[----:B------:R-:W4:Y:S01]  /*8c30*/  MUFU.EX2 R207, R207 ;  /* 0x000000cf00cf7308 */ /* 0x000f220000000800 */
[----:B---3--:R0:W-:Y:S01]  /*8c40*/  @!P1 STS [R160+0x38400], R211 ;  /* 0x038400d3a0009388 */ /* 0x0081e20000000800 */
[----:B------:R-:W-:Y:S01]  /*8c50*/  R2UR UR10, R213 ;  /* 0x00000000d50a72ca */ /* 0x000fe200000e0000 */
        /* <DEDUP_REMOVED lines=14> */
[----:B----4-:R-:W-:Y:S01]  /*8d40*/  F2FP.F16.F32.PACK_AB R152, R207, R214 ;  /* 0x000000d6cf98723e */ /* 0x010fe200000000ff */
        /* <DEDUP_REMOVED lines=46> */
[----:B------:R-:W2:Y:S01]  /*9030*/  MUFU.EX2 R171, R171 ;  /* 0x000000ab00ab7308 */ /* 0x000ea20000000800 */
        /* <DEDUP_REMOVED lines=87> */
[----:B------:R0:W1:Y:S01]  /*95b0*/  MUFU.EX2 R203, R156 ;  /* 0x0000009c00cb7308 */ /* 0x0000620000000800 */
[----:B------:R-:W-:Y:S01]  /*95c0*/  FMUL.FTZ R149, R149, R211 ;  /* 0x000000d395957220 */ /* 0x000fe20000410000 */
[-C--:B------:R-:W-:Y:S01]  /*95d0*/  FMUL.FTZ R150, R150, R202.reuse ;  /* 0x000000ca96967220 */ /* 0x080fe20000410000 */
[----:B------:R-:W-:Y:S01]  /*95e0*/  FMUL.FTZ R151, R151, R202 ;  /* 0x000000ca97977220 */ /* 0x000fe20000410000 */
[----:B------:R2:W-:Y:S01]  /*95f0*/  STSM.16.M88.4 [R188+0x36400], R152 ;  /* 0x03640098bc007844 */ /* 0x0005e20000000200 */
[----:B------:R-:W-:Y:S01]  /*9600*/  IADD3 R212, R213, 0x80, RZ ;  /* 0x00000080d5d47810 */ /* 0x000fe20007ffe0ff */
[----:B------:R-:W-:Y:S01]  /*9610*/  FFMA.FTZ R169, R202, R20, R169 ;  /* 0x00000014caa97223 */ /* 0x000fe200000100a9 */
[----:B------:R-:W-:Y:S01]  /*9620*/  FFMA.FTZ R214, R211, R21, R214 ;  /* 0x00000015d3d67223 */ /* 0x000fe200000100d6 */
[----:B------:R-:W-:Y:S01]  /*9630*/  MUFU.EX2 R210, R210 ;  /* 0x000000d200d27308 */ /* 0x000fe20000000800 */
[----:B0-----:R-:W-:Y:S01]  /*9640*/  F2FP.F16.F32.PACK_AB R156, R219, R218 ;  /* 0x000000dadb9c723e */ /* 0x001fe200000000ff */
[----:B------:R-:W-:Y:S01]  /*9650*/  FADD.FTZ R172, R172, R169 ;  /* 0x000000a9acac7221 */ /* 0x000fe20000010000 */
[----:B------:R-:W-:-:S03]  /*9660*/  FADD.FTZ R207, R207, R214 ;  /* 0x000000d6cfcf7221 */ /* 0x000fc60000010000 */
[----:B------:R2:W-:Y:S01]  /*9670*/  STSM.16.M88.4 [R190], R156 ;  /* 0x0000009cbe007844 */ /* 0x0005e20000000200 */
[----:B------:R-:W-:Y:S01]  /*9680*/  FADD.FTZ R173, R173, R172 ;  /* 0x000000acadad7221 */ /* 0x000fe20000010000 */
[----:B------:R-:W0:Y:S01]  /*9690*/  MUFU.EX2 R205, R215 ;  /* 0x000000d700cd7308 */ /* 0x000e220000000800 */
[----:B-1----:R-:W-:Y:S01]  /*96a0*/  F2FP.F16.F32.PACK_AB R164, R203, R208 ;  /* 0x000000d0cba4723e */ /* 0x002fe200000000ff */
[----:B------:R2:W-:Y:S01]  /*96b0*/  STSM.16.M88.4 [R187], R160 ;  /* 0x000000a0bb007844 */ /* 0x0005e20000000200 */
[----:B------:R-:W-:Y:S01]  /*96c0*/  FADD.FTZ R216, R216, R207 ;  /* 0x000000cfd8d87221 */ /* 0x000fe20000010000 */
[----:B------:R-:W-:-:S03]  /*96d0*/  FADD.FTZ R176, R176, R173 ;  /* 0x000000adb0b07221 */ /* 0x000fc60000010000 */
[----:B------:R-:W-:Y:S01]  /*96e0*/  FADD.FTZ R217, R217, R216 ;  /* 0x000000d8d9d97221 */ /* 0x000fe20000010000 */
[----:B------:R-:W1:Y:S01]  /*96f0*/  MUFU.EX2 R183, R183 ;  /* 0x000000b700b77308 */ /* 0x000e620000000800 */
[----:B------:R-:W-:Y:S02]  /*9700*/  FADD.FTZ R177, R177, R176 ;  /* 0x000000b0b1b17221 */ /* 0x000fe40000010000 */
[----:B------:R-:W-:Y:S02]  /*9710*/  FADD.FTZ R218, R218, R217 ;  /* 0x000000d9dada7221 */ /* 0x000fe40000010000 */
[----:B------:R-:W-:Y:S02]  /*9720*/  FADD.FTZ R180, R180, R177 ;  /* 0x000000b1b4b47221 */ /* 0x000fe40000010000 */
[----:B------:R-:W-:Y:S01]  /*9730*/  FADD.FTZ R219, R219, R218 ;  /* 0x000000dadbdb7221 */ /* 0x000fe20000010000 */
[----:B0-----:R-:W-:Y:S01]  /*9740*/  F2FP.F16.F32.PACK_AB R166, R205, R210 ;  /* 0x000000d2cda6723e */ /* 0x001fe200000000ff */
[----:B------:R-:W-:-:S02]  /*9750*/  FADD.FTZ R181, R181, R180 ;  /* 0x000000b4b5b57221 */ /* 0x000fc40000010000 */
[----:B------:R-:W-:Y:S02]  /*9760*/  FADD.FTZ R220, R220, R219 ;  /* 0x000000dbdcdc7221 */ /* 0x000fe40000010000 */
[----:B------:R-:W-:Y:S02]  /*9770*/  FADD.FTZ R181, R204, R181 ;  /* 0x000000b5ccb57221 */ /* 0x000fe40000010000 */
[----:B------:R-:W-:Y:S01]  /*9780*/  FADD.FTZ R221, R221, R220 ;  /* 0x000000dcdddd7221 */ /* 0x000fe20000010000 */
[----:B-1----:R-:W-:Y:S01]  /*9790*/  F2FP.F16.F32.PACK_AB R167, R183, R182 ;  /* 0x000000b6b7a7723e */ /* 0x002fe200000000ff */
[----:B------:R-:W-:Y:S02]  /*97a0*/  FADD.FTZ R170, R170, R181 ;  /* 0x000000b5aaaa7221 */ /* 0x000fe40000010000 */
[----:B------:R-:W-:Y:S02]  /*97b0*/  FADD.FTZ R222, R222, R221 ;  /* 0x000000dddede7221 */ /* 0x000fe40000010000 */
[----:B------:R2:W-:Y:S01]  /*97c0*/  STSM.16.M88.4 [R189], R164 ;  /* 0x000000a4bd007844 */ /* 0x0005e20000000200 */
[----:B------:R-:W-:Y:S01]  /*97d0*/  WARPGROUP.ARRIVE ;  /* 0x00000000000079c5 */ /* 0x000fe20000000000 */
[----:B------:R-:W-:Y:S01]  /*97e0*/  FADD.FTZ R171, R171, R170 ;  /* 0x000000aaabab7221 */ /* 0x000fe20000010000 */
[----:B------:R-:W-:-:S03]  /*97f0*/  FADD.FTZ R223, R223, R222 ;  /* 0x000000dedfdf7221 */ /* 0x000fc60000010000 */
[----:B------:R-:W-:Y:S01]  /*9800*/  FADD.FTZ R174, R174, R171 ;  /* 0x000000abaeae7221 */ /* 0x000fe20000010000 */
[----:B------:R-:W-:Y:S01]  /*9810*/  HGMMA.64x256x16.F32 R24, R152, gdesc[UR8].tnspB, R24, gsb0 ;  /* 0x43e0000898187df0 */ /* 0x000fe20008000818 */
[----:B------:R-:W-:Y:S01]  /*9820*/  R2UR UR10, R212 ;  /* 0x00000000d40a72ca */ /* 0x000fe200000e0000 */
[----:B------:R-:W-:Y:S01]  /*9830*/  UMOV UR11, 0x40000040 ;  /* 0x40000040000b7882 */ /* 0x000fe20000000000 */
[C---:B------:R-:W-:Y:S02]  /*9840*/  VIADD R212, R213.reuse, 0x100 ;  /* 0x00000100d5d47836 */ /* 0x040fe40000000000 */
[----:B------:R-:W-:Y:S01]  /*9850*/  FADD.FTZ R206, R206, R223 ;  /* 0x000000dfcece7221 */ /* 0x000fe20000010000 */
[----:B------:R-:W-:Y:S02]  /*9860*/  VIADD R213, R213, 0x180 ;  /* 0x00000180d5d57836 */ /* 0x000fe40000000000 */
[----:B------:R-:W-:Y:S01]  /*9870*/  FADD.FTZ R175, R175, R174 ;  /* 0x000000aeafaf7221 */ /* 0x000fe20000010000 */
[----:B------:R-:W-:-:S03]  /*9880*/  FADD.FTZ R209, R209, R206 ;  /* 0x000000ced1d17221 */ /* 0x000fc60000010000 */
[----:B------:R-:W-:Y:S01]  /*9890*/  FADD.FTZ R178, R178, R175 ;  /* 0x000000afb2b27221 */ /* 0x000fe20000010000 */
[----:B------:R-:W-:-:S03]  /*98a0*/  FADD.FTZ R208, R208, R209 ;  /* 0x000000d1d0d07221 */ /* 0x000fc60000010000 */
[----:B------:R-:W-:Y:S01]  /*98b0*/  FADD.FTZ R179, R179, R178 ;  /* 0x000000b2b3b37221 */ /* 0x000fe20000010000 */
[----:B------:R-:W-:-:S03]  /*98c0*/  FADD.FTZ R203, R203, R208 ;  /* 0x000000d0cbcb7221 */ /* 0x000fc60000010000 */
[----:B------:R-:W-:Y:S01]  /*98d0*/  FADD.FTZ R20, R182, R179 ;  /* 0x000000b3b6147221 */ /* 0x000fe20000010000 */
[----:B------:R-:W-:-:S03]  /*98e0*/  FADD.FTZ R210, R210, R203 ;  /* 0x000000cbd2d27221 */ /* 0x000fc60000010000 */
[----:B------:R-:W-:Y:S01]  /*98f0*/  FADD.FTZ R20, R183, R20 ;  /* 0x00000014b7147221 */ /* 0x000fe20000010000 */
[----:B------:R-:W-:Y:S01]  /*9900*/  FADD.FTZ R21, R205, R210 ;  /* 0x000000d2cd157221 */ /* 0x000fe20000010000 */
[----:B------:R-:W-:Y:S02]  /*9910*/  WARPGROUP.DEPBAR.LE gsb0, 0x0 ;  /* 0x00008000000079c5 */ /* 0x000fe40000010000 */
[----:B------:R-:W-:-:S06]  /*9920*/  WARPGROUP.ARRIVE ;  /* 0x00000000000079c5 */ /* 0x000fcc0000000000 */
        /* <DEDUP_REMOVED lines=24> */
.L_x_7465:
[C---:B------:R-:W-:Y:S01]  /*9ab0*/  ISETP.GT.AND P1, PT, R200.reuse, UR39, PT ;  /* 0x00000027c8007c0c */ /* 0x040fe2000bf24270 */
[----:B------:R-:W-:Y:S02]  /*9ac0*/  VIADD R152, R201, 0x38860 ;  /* 0x00038860c9987836 */ /* 0x000fe40000000000 */
[----:B------:R-:W-:Y:S02]  /*9ad0*/  VIADD R200, R200, 0xffffffff ;  /* 0xffffffffc8c87836 */ /* 0x000fe40000000000 */
[----:B------:R-:W-:Y:S01]  /*9ae0*/  IMAD.MOV.U32 R203, RZ, RZ, R168 ;  /* 0x000000ffffcb7224 */ /* 0x000fe200078e00a8 */
[----:B------:R-:W-:Y:S01]  /*9af0*/  PRMT R152, R197, 0x654, R152 ;  /* 0x00000654c5987816 */ /* 0x000fe20000000098 */
[----:B------:R-:W-:Y:S02]  /*9b00*/  IMAD.MOV.U32 R202, RZ, RZ, R185 ;  /* 0x000000ffffca7224 */ /* 0x000fe400078e00b9 */
[----:B------:R-:W-:Y:S01]  /*9b10*/  IMAD.MOV.U32 R205, RZ, RZ, R22 ;  /* 0x000000ffffcd7224 */ /* 0x000fe200078e0016 */
[----:B------:R0:W-:Y:S03]  /*9b20*/  SYNCS.ARRIVE.TRANS64.RED.A1T0 RZ, [R152+URZ], RZ ;  /* 0x000000ff98ff79a7 */ /* 0x0001e6000810043f */
[----:B------:R-:W-:Y:S05]  /*9b30*/  @P1 BRA `(.L_x_7466) ;  /* 0xffffffcc00481947 */ /* 0x000fea000383ffff */
.L_x_7455:
[----:B------:R-:W-:-:S13]  /*9b40*/  ISETP.GE.AND P1, PT, R200, UR61, PT ;  /* 0x0000003dc8007c0c */ /* 0x000fda000bf26270 */
[----:B------:R-:W-:Y:S05]  /*9b50*/  @!P1 BRA `(.L_x_7467) ;  /* 0x0000002800dc9947 */ /* 0x000fea0003800000 */
[----:B------:R-:W-:Y:S01]  /*9b60*/  IMAD.MOV.U32 R209, RZ, RZ, R168 ;  /* 0x000000ffffd17224 */ /* 0x000fe200078e00a8 */
[----:B------:R-:W-:Y:S01]  /*9b70*/  ULDC UR39, c[0x0][0xa80] ;  /* 0x0002a00000277ab9 */ /* 0x000fe20000000800 */
[----:B------:R-:W-:Y:S02]  /*9b80*/  IMAD.MOV.U32 R186, RZ, RZ, R185 ;  /* 0x000000ffffba7224 */ /* 0x000fe400078e00b9 */
[----:B------:R-:W-:-:S07]  /*9b90*/  IMAD.MOV.U32 R211, RZ, RZ, R22 ;  /* 0x000000ffffd37224 */ /* 0x000fce00078e0016 */
.L_x_7478:
[----:B------:R-:W-:-:S05]  /*9ba0*/  VIADD R22, R211, 0x1 ;  /* 0x00000001d3167836 */ /* 0x000fca0000000000 */
[----:B------:R-:W-:-:S04]  /*9bb0*/  ISETP.NE.AND P1, PT, R22, 0x2, PT ;  /* 0x000000021600780c */ /* 0x000fc80003f25270 */
[----:B01----:R-:W-:Y:S02]  /*9bc0*/  SEL R152, RZ, 0x1, P1 ;  /* 0x00000001ff987807 */ /* 0x003fe40000800000 */
[----:B------:R-:W-:Y:S02]  /*9bd0*/  SEL R22, R22, RZ, P1 ;  /* 0x000000ff16167207 */ /* 0x000fe40000800000 */
[----:B------:R-:W-:-:S13]  /*9be0*/  R2UR UR6, R152 ;  /* 0x00000000980672ca */ /* 0x000fda00000e0000 */
[----:B------:R-:W-:Y:S01]  /*9bf0*/  ULOP3.LUT UR38, UR38, UR6, URZ, 0x3c, !UPT ;  /* 0x0000000626267292 */ /* 0x000fe2000f8e3c3f */
[----:B------:R-:W-:Y:S11]  /*9c00*/  @!P0 BRA `(.L_x_7468) ;  /* 0x0000000000048947 */ /* 0x000ff60003800000 */
[----:B------:R-:W-:Y:S01]  /*9c10*/  BPT.TRAP 0x1 ;  /* 0x000000040000795c */ /* 0x000fe20000300000 */
.L_x_7468:
[----:B------:R-:W-:Y:S02]  /*9c20*/  IMAD.U32 R196, RZ, RZ, UR38 ;  /* 0x00000026ffc47e24 */ /* 0x000fe4000f8e00ff */
[----:B------:R-:W-:-:S03]  /*9c30*/  IMAD R195, R22, 0x8, R198 ;  /* 0x0000000816c37824 */ /* 0x000fc600078e02c6 */
[----:B------:R-:W-:-:S04]  /*9c40*/  SHF.L.U32 R196, R196, 0x1f, RZ ;  /* 0x0000001fc4c47819 */ /* 0x000fc800000006ff */
[----:B------:R0:W1:Y:S01]  /*9c50*/  SYNCS.PHASECHK.TRANS64.TRYWAIT P1, [R195+URZ+0x38830], R196 ;  /* 0x038830c4c30075a7 */ /* 0x000062000802017f */
[----:B------:R-:W-:Y:S05]  /*9c60*/  @!P0 BRA `(.L_x_7469) ;  /* 0x0000000000048947 */ /* 0x000fea0003800000 */
[----:B------:R-:W-:Y:S01]  /*9c70*/  BPT.TRAP 0x1 ;  /* 0x000000040000795c */ /* 0x000fe20000300000 */
.L_x_7469:
[----:B------:R-:W-:Y:S01]  /*9c80*/  IMAD R185, R22, 0x200, R191 ;  /* 0x0000020016b97824 */ /* 0x000fe200078e02bf */
[----:B-1----:R-:W-:Y:S06]  /*9c90*/  @P1 BRA `(.L_x_7470) ;  /* 0x0000000000081947 */ /* 0x002fec0003800000 */
[----:B------:R-:W1:Y:S02]  /*9ca0*/  SYNCS.PHASECHK.TRANS64.TRYWAIT P1, [R195+URZ+0x38830], R196 ;  /* 0x038830c4c30075a7 */ /* 0x000e64000802017f */
[----:B-1----:R-:W-:Y:S05]  /*9cb0*/  @!P1 BRA `(.L_x_7471) ;  /* 0x000000a4004c9947 */ /* 0x002fea0003800000 */
.L_x_7470:
[----:B------:R-:W-:Y:S01]  /*9cc0*/  R2UR UR58, R185 ;  /* 0x00000000b93a72ca */ /* 0x000fe200000e0000 */
[----:B------:R-:W-:Y:S01]  /*9cd0*/  WARPGROUP.ARRIVE ;  /* 0x00000000000079c5 */ /* 0x000fe20000000000 */
[----:B------:R-:W-:Y:S01]  /*9ce0*/  R2UR UR56, R10 ;  /* 0x000000000a3872ca */ /* 0x000fe200000e0000 */
[----:B------:R-:W-:Y:S01]  /*9cf0*/  UMOV UR59, 0x40000040 ;  /* 0x40000040003b7882 */ /* 0x000fe20000000000 */
[----:B------:R-:W-:Y:S01]  /*9d00*/  R2UR UR57, R11 ;  /* 0x000000000b3972ca */ /* 0x000fe200000e0000 */
[----:B------:R-:W-:-:S12]  /*9d10*/  VIADD R201, R185, 0x2 ;  /* 0x00000002b9c97836 */ /* 0x000fd80000000000 */
[----:B------:R-:W-:Y:S01]  /*9d20*/  HGMMA.64x64x16.F32 R152, gdesc[UR56], RZ, !UPT, gsb0 ;  /* 0x00e00000389879f0 */ /* 0x000fe2000c0008ff */
[----:B------:R-:W-:Y:S01]  /*9d30*/  R2UR UR58, R201 ;  /* 0x00000000c93a72ca */ /* 0x000fe200000e0000 */
[----:B------:R-:W-:Y:S01]  /*9d40*/  UMOV UR59, 0x40000040 ;  /* 0x40000040003b7882 */ /* 0x000fe20000000000 */
[----:B------:R-:W-:Y:S01]  /*9d50*/  R2UR UR56, R8 ;  /* 0x00000000083872ca */ /* 0x000fe200000e0000 */
[----:B------:R-:W-:Y:S01]  /*9d60*/  VIADD R201, R185, 0x4 ;  /* 0x00000004b9c97836 */ /* 0x000fe20000000000 */
[----:B------:R-:W-:Y:S02]  /*9d70*/  R2UR UR57, R9 ;  /* 0x00000000093972ca */ /* 0x000fe400000e0000 */
[----:B------:R-:W-:Y:S01]  /*9d80*/  IADD3 R185, R185, 0x6, RZ ;  /* 0x00000006b9b97810 */ /* 0x000fe20007ffe0ff */
[----:B------:R-:W-:Y:S02]  /*9d90*/  WARPGROUP.DEPBAR.LE gsb0, 0x0 ;  /* 0x00008000000079c5 */ /* 0x000fe40000010000 */
[----:B------:R-:W-:-:S08]  /*9da0*/  WARPGROUP.ARRIVE ;  /* 0x00000000000079c5 */ /* 0x000fd00000000000 */
[----:B------:R-:W-:Y:S01]  /*9db0*/  HGMMA.64x64x16.F32 R152, gdesc[UR56], R152, gsb0 ;  /* 0x00e00000389879f0 */ /* 0x000fe20008000898 */
[----:B------:R-:W-:Y:S01]  /*9dc0*/  R2UR UR58, R201 ;  /* 0x00000000c93a72ca */ /* 0x000fe200000e0000 */
[----:B------:R-:W-:Y:S01]  /*9dd0*/  UMOV UR59, 0x40000040 ;  /* 0x40000040003b7882 */ /* 0x000fe20000000000 */
[----:B------:R-:W-:Y:S02]  /*9de0*/  R2UR UR56, R16 ;  /* 0x00000000103872ca */ /* 0x000fe400000e0000 */
[----:B------:R-:W-:Y:S01]  /*9df0*/  R2UR UR57, R17 ;  /* 0x00000000113972ca */ /* 0x000fe200000e0000 */
[----:B------:R-:W-:Y:S02]  /*9e00*/  WARPGROUP.DEPBAR.LE gsb0, 0x0 ;  /* 0x00008000000079c5 */ /* 0x000fe40000010000 */
[----:B------:R-:W-:-:S10]  /*9e10*/  WARPGROUP.ARRIVE ;  /* 0x00000000000079c5 */ /* 0x000fd40000000000 */
[----:B------:R-:W-:Y:S01]  /*9e20*/  HGMMA.64x64x16.F32 R152, gdesc[UR56], R152, gsb0 ;  /* 0x00e00000389879f0 */ /* 0x000fe20008000898 */
[----:B------:R-:W-:Y:S01]  /*9e30*/  R2UR UR58, R185 ;  /* 0x00000000b93a72ca */ /* 0x000fe200000e0000 */
[----:B------:R-:W-:Y:S01]  /*9e40*/  UMOV UR59, 0x40000040 ;  /* 0x40000040003b7882 */ /* 0x000fe20000000000 */
        /* <DEDUP_REMOVED lines=8> */
.L_x_7472:
[----:B------:R2:W3:Y:S01]  /*9ed0*/  SYNCS.PHASECHK.TRANS64.TRYWAIT P1, [R195+URZ+0x38850], R196 ;  /* 0x038850c4c30075a7 */ /* 0x0004e2000802017f */
[----:B------:R-:W-:Y:S05]  /*9ee0*/  @!P0 BRA `(.L_x_7473) ;  /* 0x0000000000048947 */ /* 0x000fea0003800000 */
[----:B------:R-:W-:Y:S01]  /*9ef0*/  BPT.TRAP 0x1 ;  /* 0x000000040000795c */ /* 0x000fe20000300000 */
.L_x_7473:
[----:B------:R-:W-:Y:S01]  /*9f00*/  IMAD R185, R22, 0x1000, R18 ;  /* 0x0000100016b97824 */ /* 0x000fe200078e0212 */
[----:B---3--:R-:W-:Y:S06]  /*9f10*/  @P1 BRA `(.L_x_7474) ;  /* 0x0000000000081947 */ /* 0x008fec0003800000 */
[----:B------:R-:W3:Y:S02]  /*9f20*/  SYNCS.PHASECHK.TRANS64.TRYWAIT P1, [R195+URZ+0x38850], R196 ;  /* 0x038850c4c30075a7 */ /* 0x000ee4000802017f */
[----:B---3--:R-:W-:Y:S05]  /*9f30*/  @!P1 BRA `(.L_x_7475) ;  /* 0x000000a000c09947 */ /* 0x008fea0003800000 */
.L_x_7474:
[----:B------:R-:W-:Y:S01]  /*9f40*/  R2UR UR58, R185 ;  /* 0x00000000b93a72ca */ /* 0x000fe200000e0000 */
[----:B------:R-:W-:Y:S01]  /*9f50*/  WARPGROUP.ARRIVE ;  /* 0x00000000000079c5 */ /* 0x000fe20000000000 */
[----:B------:R-:W-:Y:S01]  /*9f60*/  R2UR UR56, R6 ;  /* 0x00000000063872ca */ /* 0x000fe200000e0000 */
[----:B------:R-:W-:Y:S01]  /*9f70*/  UMOV UR59, 0x40000040 ;  /* 0x40000040003b7882 */ /* 0x000fe20000000000 */
[----:B------:R-:W-:Y:S01]  /*9f80*/  R2UR UR57, R7 ;  /* 0x00000000073972ca */ /* 0x000fe200000e0000 */
[C---:B0123--:R-:W-:Y:S01]  /*9f90*/  VIADD R196, R185.reuse, 0x2 ;  /* 0x00000002b9c47836 */ /* 0x04ffe20000000000 */
        /* <DEDUP_REMOVED lines=11> */
[----:B------:R-:W-:Y:S01]  /*a050*/  HGMMA.64x64x16.F32 R152, gdesc[UR56], R152, gsb0 ;  /* 0x00e00000389879f0 */ /* 0x000fe20008000898 */
[----:B------:R-:W-:Y:S01]  /*a060*/  R2UR UR58, R196 ;  /* 0x00000000c43a72ca */ /* 0x000fe200000e0000 */
[----:B------:R-:W-:Y:S01]  /*a070*/  UMOV UR59, 0x40000040 ;  /* 0x40000040003b7882 */ /* 0x000fe20000000000 */
[----:B------:R-:W-:Y:S01]  /*a080*/  R2UR UR56, R2 ;  /* 0x00000000023872ca */ /* 0x000fe200000e0000 */
[----:B------:R-:W-:Y:S01]  /*a090*/  VIADD R196, R185, 0x4 ;  /* 0x00000004b9c47836 */ /* 0x000fe20000000000 */
[----:B------:R-:W-:Y:S01]  /*a0a0*/  R2UR UR57, R3 ;  /* 0x00000000033972ca */ /* 0x000fe200000e0000 */
[----:B------:R-:W0:Y:S01]  /*a0b0*/  S2R R201, SR_TID.X ;  /* 0x0000000000c97919 */ /* 0x000e220000002100 */
[----:B------:R-:W-:Y:S01]  /*a0c0*/  UMOV UR55, 0x40000040 ;  /* 0x4000004000377882 */ /* 0x000fe20000000000 */
[----:B0-----:R-:W-:Y:S01]  /*a0d0*/  SHF.R.U32.HI R201, RZ, 0x7, R201 ;  /* 0x00000007ffc97819 */ /* 0x001fe200000116c9 */
[----:B------:R-:W-:-:S02]  /*a0e0*/  WARPGROUP.DEPBAR.LE gsb0, 0x0 ;  /* 0x00008000000079c5 */ /* 0x000fc40000010000 */
[----:B------:R-:W-:-:S07]  /*a0f0*/  WARPGROUP.ARRIVE ;  /* 0x00000000000079c5 */ /* 0x000fce0000000000 */
[----:B------:R-:W-:Y:S01]  /*a100*/  HGMMA.64x64x16.F32 R152, gdesc[UR56], R152, gsb0 ;  /* 0x00e00000389879f0 */ /* 0x000fe20008000898 */
[----:B------:R-:W-:Y:S01]  /*a110*/  R2UR UR58, R196 ;  /* 0x00000000c43a72ca */ /* 0x000fe200000e0000 */
[----:B------:R-:W-:Y:S01]  /*a120*/  UMOV UR59, 0x40000040 ;  /* 0x40000040003b7882 */ /* 0x000fe20000000000 */
[----:B------:R-:W-:Y:S01]  /*a130*/  R2UR UR56, R4 ;  /* 0x00000000043872ca */ /* 0x000fe200000e0000 */
[----:B------:R-:W-:Y:S01]  /*a140*/  VIADD R196, R185, 0x6 ;  /* 0x00000006b9c47836 */ /* 0x000fe20000000000 */
[----:B------:R-:W-:Y:S01]  /*a150*/  R2UR UR57, R5 ;  /* 0x00000000053972ca */ /* 0x000fe200000e0000 */
[----:B------:R-:W-:Y:S02]  /*a160*/  WARPGROUP.DEPBAR.LE gsb0, 0x0 ;  /* 0x00008000000079c5 */ /* 0x000fe40000010000 */
[----:B------:R-:W-:-:S10]  /*a170*/  WARPGROUP.ARRIVE ;  /* 0x00000000000079c5 */ /* 0x000fd40000000000 */
[----:B------:R-:W-:Y:S01]  /*a180*/  HGMMA.64x64x16.F32 R152, gdesc[UR56], R152, gsb0 ;  /* 0x00e00000389879f0 */ /* 0x000fe20008000898 */
[----:B------:R-:W-:Y:S01]  /*a190*/  R2UR UR58, R196 ;  /* 0x00000000c43a72ca */ /* 0x000fe200000e0000 */
[----:B------:R-:W-:Y:S01]  /*a1a0*/  UMOV UR59, 0x40000040 ;  /* 0x40000040003b7882 */ /* 0x000fe20000000000 */
[----:B------:R-:W-:Y:S01]  /*a1b0*/  R2UR UR56, R12 ;  /* 0x000000000c3872ca */ /* 0x000fe200000e0000 */
[----:B------:R-:W-:Y:S01]  /*a1c0*/  VIADD R196, R185, 0x200 ;  /* 0x00000200b9c47836 */ /* 0x000fe20000000000 */
[----:B------:R-:W-:-:S04]  /*a1d0*/  R2UR UR57, R13 ;  /* 0x000000000d3972ca */ /* 0x000fc800000e0000 */
        /* <DEDUP_REMOVED lines=23> */
[----:B------:R-:W-:Y:S02]  /*a350*/  WARPGROUP.DEPBAR.LE gsb0, 0x0 ;  /* 0x00008000000079c5 */ /* 0x000fe40000010000 */
[----:B------:R-:W-:Y:S01]  /*a360*/  WARPGROUP.ARRIVE ;  /* 0x00000000000079c5 */ /* 0x000fe20000000000 */
[----:B------:R0:W1:Y:S05]  /*a370*/  SHFL.IDX PT, R196, R201, RZ, 0x1f ;  /* 0x00001fffc9c47589 */ /* 0x00006a00000e0000 */
[----:B------:R-:W-:Y:S01]  /*a380*/  HGMMA.64x64x16.F32 R152, gdesc[UR56], R152, gsb0 ;  /* 0x00e00000389879f0 */ /* 0x000fe20008000898 */
[----:B------:R-:W-:Y:S01]  /*a390*/  UMOV UR57, 0x40000040 ;  /* 0x4000004000397882 */ /* 0x000fe20000000000 */
[----:B------:R-:W-:Y:S01]  /*a3a0*/  UMOV UR59, 0x40000040 ;  /* 0x40000040003b7882 */ /* 0x000fe20000000000 */
[----:B0-----:R-:W-:-:S02]  /*a3b0*/  IADD3 R201, R185, 0x800, RZ ;  /* 0x00000800b9c97810 */ /* 0x001fc40007ffe0ff */
[----:B-1----:R-:W-:-:S04]  /*a3c0*/  ISETP.GT.AND P1, PT, R196, 0x7f, PT ;  /* 0x0000007fc400780c */ /* 0x002fc80003f24270 */
[----:B------:R-:W-:-:S05]  /*a3d0*/  SEL R196, RZ, 0x2, !P1 ;  /* 0x00000002ffc47807 */ /* 0x000fca0004800000 */
[----:B------:R-:W-:Y:S02]  /*a3e0*/  IMAD.IADD R202, R184, 0x1, R196 ;  /* 0x00000001b8ca7824 */ /* 0x000fe400078e02c4 */
[----:B------:R-:W-:-:S03]  /*a3f0*/  IMAD.IADD R203, R196, 0x1, R201 ;  /* 0x00000001c4cb7824 */ /* 0x000fc600078e02c9 */
[----:B------:R-:W-:Y:S01]  /*a400*/  R2UR UR56, R202 ;  /* 0x00000000ca3872ca */ /* 0x000fe200000e0000 */
[----:B------:R-:W-:Y:S01]  /*a410*/  IMAD.MOV.U32 R202, RZ, RZ, 0x4 ;  /* 0x00000004ffca7424 */ /* 0x000fe200078e00ff */
[----:B------:R-:W-:-:S04]  /*a420*/  R2UR UR58, R203 ;  /* 0x00000000cb3a72ca */ /* 0x000fc800000e0000 */
        /* <DEDUP_REMOVED lines=206> */
.L_x_7476:
[----:B------:R-:W-:Y:S01]  /*b110*/  FMNMX.FTZ R196, R152, R186, !PT ;  /* 0x000000ba98c47209 */ /* 0x000fe20007810000 */
[----:B------:R-:W-:Y:S01]  /*b120*/  UMOV UR6, UR39 ;  /* 0x0000002700067c82 */ /* 0x000fe20008000000 */
[----:B------:R-:W-:Y:S01]  /*b130*/  ISETP.NE.AND P1, PT, R194, RZ, PT ;  /* 0x000000ffc200720c */ /* 0x000fe20003f25270 */
[----:B------:R-:W-:Y:S01]  /*b140*/  IMAD R218, R22, 0x1000, R193 ;  /* 0x0000100016da7824 */ /* 0x000fe200078e02c1 */
[----:B------:R-:W-:Y:S01]  /*b150*/  FMNMX.FTZ R185, R153, R196, !PT ;  /* 0x000000c499b97209 */ /* 0x000fe20007810000 */
[----:B------:R-:W-:-:S03]  /*b160*/  UMOV UR11, 0x40000040 ;  /* 0x40000040000b7882 */ /* 0x000fc60000000000 */
[----:B------:R-:W-:Y:S02]  /*b170*/  FMNMX.FTZ R196, R156, R185, !PT ;  /* 0x000000b99cc47209 */ /* 0x000fe40007810000 */
[----:B------:R-:W-:Y:S02]  /*b180*/  R2UR UR10, R218 ;  /* 0x00000000da0a72ca */ /* 0x000fe400000e0000 */
        /* <DEDUP_REMOVED lines=30> */
[----:B------:R-:W0:Y:S01]  /*b370*/  MUFU.EX2 R186, R202 ;  /* 0x000000ca00ba7308 */ /* 0x000e220000000800 */
        /* <DEDUP_REMOVED lines=18> */
[----:B------:R-:W-:Y:S01]  /*b4a0*/  MUFU.EX2 R201, R201 ;  /* 0x000000c900c97308 */ /* 0x000fe20000000800 */
[----:B0-----:R-:W-:Y:S01]  /*b4b0*/  FMUL.FTZ R24, R24, R186 ;  /* 0x000000ba18187220 */ /* 0x001fe20000410000 */
[----:B------:R-:W-:Y:S01]  /*b4c0*/  FMNMX.FTZ R153, R179, R152, !PT ;  /* 0x00000098b3997209 */ /* 0x000fe20007810000 */
[-C--:B------:R-:W-:Y:S01]  /*b4d0*/  FMUL.FTZ R25, R25, R186.reuse ;  /* 0x000000ba19197220 */ /* 0x080fe20000410000 */
[-C--:B------:R-:W-:Y:S01]  /*b4e0*/  FMUL.FTZ R28, R28, R186.reuse ;  /* 0x000000ba1c1c7220 */ /* 0x080fe20000410000 */
[-C--:B------:R-:W-:Y:S01]  /*b4f0*/  FMUL.FTZ R29, R29, R186.reuse ;  /* 0x000000ba1d1d7220 */ /* 0x080fe20000410000 */
[----:B------:R-:W-:Y:S01]  /*b500*/  FMNMX.FTZ R152, R182, R153, !PT ;  /* 0x00000099b6987209 */ /* 0x000fe20007810000 */
[-C--:B------:R-:W-:Y:S01]  /*b510*/  FMUL.FTZ R32, R32, R186.reuse ;  /* 0x000000ba20207220 */ /* 0x080fe20000410000 */
[----:B------:R-:W-:Y:S01]  /*b520*/  MUFU.EX2 R196, R196 ;  /* 0x000000c400c47308 */ /* 0x000fe20000000800 */
[----:B------:R-:W-:Y:S01]  /*b530*/  FMUL.FTZ R33, R33, R186 ;  /* 0x000000ba21217220 */ /* 0x000fe20000410000 */
[----:B------:R-:W-:Y:S01]  /*b540*/  FMNMX.FTZ R152, R183, R152, !PT ;  /* 0x00000098b7987209 */ /* 0x000fe20007810000 */
[-C--:B------:R-:W-:Y:S01]  /*b550*/  FMUL.FTZ R36, R36, R186.reuse ;  /* 0x000000ba24247220 */ /* 0x080fe20000410000 */
[-C--:B------:R-:W-:Y:S01]  /*b560*/  FMUL.FTZ R37, R37, R186.reuse ;  /* 0x000000ba25257220 */ /* 0x080fe20000410000 */
[-C--:B------:R-:W-:Y:S01]  /*b570*/  FMUL.FTZ R40, R40, R186.reuse ;  /* 0x000000ba28287220 */ /* 0x080fe20000410000 */
[-C--:B------:R-:W-:Y:S01]  /*b580*/  FMUL.FTZ R41, R41, R186.reuse ;  /* 0x000000ba29297220 */ /* 0x080fe20000410000 */
[----:B------:R-:W0:Y:S01]  /*b590*/  SHFL.BFLY PT, R153, R152, 0x2, 0x1f ;  /* 0x0c401f0098997f89 */ /* 0x000e2200000e0000 */
        /* <DEDUP_REMOVED lines=23> */
[----:B0-----:R-:W-:Y:S01]  /*b710*/  FMNMX.FTZ R153, R152, R153, !PT ;  /* 0x0000009998997209 */ /* 0x001fe20007810000 */
[----:B------:R-:W0:Y:S01]  /*b720*/  MUFU.EX2 R205, R205 ;  /* 0x000000cd00cd7308 */ /* 0x000e220000000800 */
[-C--:B------:R-:W-:Y:S01]  /*b730*/  FMUL.FTZ R84, R84, R186.reuse ;  /* 0x000000ba54547220 */ /* 0x080fe20000410000 */
[-C--:B------:R-:W-:Y:S01]  /*b740*/  FMUL.FTZ R85, R85, R186.reuse ;  /* 0x000000ba55557220 */ /* 0x080fe20000410000 */
[-C--:B------:R-:W-:Y:S01]  /*b750*/  FMUL.FTZ R88, R88, R186.reuse ;  /* 0x000000ba58587220 */ /* 0x080fe20000410000 */
[----:B------:R-:W1:Y:S01]  /*b760*/  SHFL.BFLY PT, R168, R153, 0x1, 0x1f ;  /* 0x0c201f0099a87f89 */ /* 0x000e6200000e0000 */
        /* <DEDUP_REMOVED lines=23> */
[----:B-1----:R-:W-:Y:S01]  /*b8e0*/  FMNMX.FTZ R168, R153, R168, !PT ;  /* 0x000000a899a87209 */ /* 0x002fe20007810000 */
[----:B------:R-:W-:Y:S01]  /*b8f0*/  FFMA.FTZ R153, R181, UR6, -R210 ;  /* 0x00000006b5997c23 */ /* 0x000fe200080108d2 */
[-C--:B------:R-:W-:Y:S01]  /*b900*/  FMUL.FTZ R128, R128, R186.reuse ;  /* 0x000000ba80807220 */ /* 0x080fe20000410000 */
[-C--:B------:R-:W-:Y:S01]  /*b910*/  FMUL.FTZ R129, R129, R186.reuse ;  /* 0x000000ba81817220 */ /* 0x080fe20000410000 */
[----:B------:R-:W-:Y:S01]  /*b920*/  MUFU.EX2 R169, R169 ;  /* 0x000000a900a97308 */ /* 0x000fe20000000800 */
[----:B------:R-:W-:Y:S01]  /*b930*/  FADD.FTZ R152, -R168, R209 ;  /* 0x000000d1a8987221 */ /* 0x000fe20000010100 */
[-C--:B------:R-:W-:Y:S01]  /*b940*/  FMUL.FTZ R132, R132, R186.reuse ;  /* 0x000000ba84847220 */ /* 0x080fe20000410000 */
[-C--:B------:R-:W-:Y:S01]  /*b950*/  FMUL.FTZ R133, R133, R186.reuse ;  /* 0x000000ba85857220 */ /* 0x080fe20000410000 */
[-C--:B------:R-:W-:Y:S01]  /*b960*/  FMUL.FTZ R136, R136, R186.reuse ;  /* 0x000000ba88887220 */ /* 0x080fe20000410000 */
[----:B------:R-:W-:Y:S01]  /*b970*/  FMUL.FTZ R181, R152, UR6 ;  /* 0x0000000698b57c20 */ /* 0x000fe20008410000 */
[----:B------:R-:W-:Y:S01]  /*b980*/  FMUL.FTZ R152, R168, UR6 ;  /* 0x00000006a8987c20 */ /* 0x000fe20008410000 */
[-C--:B------:R-:W-:Y:S01]  /*b990*/  FMUL.FTZ R137, R137, R186.reuse ;  /* 0x000000ba89897220 */ /* 0x080fe20000410000 */
[----:B------:R0:W-:Y:S01]  /*b9a0*/  MUFU.EX2 R209, R153 ;  /* 0x0000009900d17308 */ /* 0x0001e20000000800 */
[----:B------:R-:W-:Y:S01]  /*b9b0*/  FMUL.FTZ R140, R140, R186 ;  /* 0x000000ba8c8c7220 */ /* 0x000fe20000410000 */
[----:B------:R-:W-:Y:S01]  /*b9c0*/  FFMA.FTZ R210, R154, UR6, -R152 ;  /* 0x000000069ad27c23 */ /* 0x000fe20008010898 */
[----:B------:R-:W-:-:S02]  /*b9d0*/  VIADD R154, R195, 0x38840 ;  /* 0x00038840c39a7836 */ /* 0x000fc40000000000 */
[--C-:B------:R-:W-:Y:S01]  /*b9e0*/  FFMA.FTZ R213, R155, UR6, -R152.reuse ;  /* 0x000000069bd57c23 */ /* 0x100fe20008010898 */
[--C-:B------:R-:W-:Y:S01]  /*b9f0*/  FFMA.FTZ R212, R158, UR6, -R152.reuse ;  /* 0x000000069ed47c23 */ /* 0x100fe20008010898 */
[--C-:B------:R-:W-:Y:S01]  /*ba00*/  FFMA.FTZ R215, R159, UR6, -R152.reuse ;  /* 0x000000069fd77c23 */ /* 0x100fe20008010898 */
[----:B------:R-:W-:Y:S01]  /*ba10*/  FFMA.FTZ R214, R162, UR6, -R152 ;  /* 0x00000006a2d67c23 */ /* 0x000fe20008010898 */
[----:B------:R-:W1:Y:S01]  /*ba20*/  MUFU.EX2 R181, R181 ;  /* 0x000000b500b57308 */ /* 0x000e620000000800 */
[----:B0-----:R-:W-:Y:S01]  /*ba30*/  @!P1 IMAD R153, R211, 0x40, R192 ;  /* 0x00000040d3999824 */ /* 0x001fe200078e02c0 */
[----:B------:R-:W-:Y:S01]  /*ba40*/  PRMT R154, R197, 0x654, R154 ;  /* 0x00000654c59a7816 */ /* 0x000fe2000000009a */
[--C-:B------:R-:W-:Y:S01]  /*ba50*/  FFMA.FTZ R217, R163, UR6, -R152.reuse ;  /* 0x00000006a3d97c23 */ /* 0x100fe20008010898 */
[----:B------:R-:W-:Y:S01]  /*ba60*/  FFMA.FTZ R216, R166, UR6, -R152 ;  /* 0x00000006a6d87c23 */ /* 0x000fe20008010898 */
[----:B------:R-:W-:Y:S02]  /*ba70*/  @!P1 IMAD R153, R153, 0x4, R198 ;  /* 0x0000000499999824 */ /* 0x000fe400078e02c6 */
[--C-:B------:R-:W-:Y:S01]  /*ba80*/  FFMA.FTZ R219, R167, UR6, -R152.reuse ;  /* 0x00000006a7db7c23 */ /* 0x100fe20008010898 */
[--C-:B------:R-:W-:Y:S01]  /*ba90*/  FFMA.FTZ R170, R170, UR6, -R152.reuse ;  /* 0x00000006aaaa7c23 */ /* 0x100fe20008010898 */
[--C-:B------:R-:W-:Y:S01]  /*baa0*/  FFMA.FTZ R171, R171, UR6, -R152.reuse ;  /* 0x00000006abab7c23 */ /* 0x100fe20008010898 */
[--C-:B------:R-:W-:Y:S01]  /*bab0*/  FFMA.FTZ R174, R174, UR6, -R152.reuse ;  /* 0x00000006aeae7c23 */ /* 0x100fe20008010898 */
[--C-:B------:R-:W-:Y:S01]  /*bac0*/  FFMA.FTZ R175, R175, UR6, -R152.reuse ;  /* 0x00000006afaf7c23 */ /* 0x100fe20008010898 */
[----:B------:R0:W-:Y:S01]  /*bad0*/  SYNCS.ARRIVE.TRANS64.RED.A1T0 RZ, [R154+URZ], RZ ;  /* 0x000000ff9aff79a7 */ /* 0x0001e2000810043f */
[--C-:B------:R-:W-:Y:S01]  /*bae0*/  FFMA.FTZ R178, R178, UR6, -R152.reuse ;  /* 0x00000006b2b27c23 */ /* 0x100fe20008010898 */
[--C-:B------:R-:W-:Y:S01]  /*baf0*/  FFMA.FTZ R179, R179, UR6, -R152.reuse ;  /* 0x00000006b3b37c23 */ /* 0x100fe20008010898 */
[--C-:B------:R-:W-:Y:S01]  /*bb00*/  FFMA.FTZ R182, R182, UR6, -R152.reuse ;  /* 0x00000006b6b67c23 */ /* 0x100fe20008010898 */
[----:B------:R-:W-:Y:S01]  /*bb10*/  FFMA.FTZ R183, R183, UR6, -R152 ;  /* 0x00000006b7b77c23 */ /* 0x000fe20008010898 */
[----:B------:R-:W-:Y:S01]  /*bb20*/  @!P1 STS [R153+0x38400], R186 ;  /* 0x038400ba99009388 */ /* 0x000fe20000000800 */
[----:B------:R-:W-:Y:S01]  /*bb30*/  MUFU.EX2 R210, R210 ;  /* 0x000000d200d27308 */ /* 0x000fe20000000800 */
[----:B------:R-:W-:Y:S01]  /*bb40*/  F2FP.F16.F32.PACK_AB R152, R196, R201 ;  /* 0x000000c9c498723e */ /* 0x000fe200000000ff */
[-C--:B-1----:R-:W-:Y:S01]  /*bb50*/  FMUL.FTZ R26, R26, R181.reuse ;  /* 0x000000b51a1a7220 */ /* 0x082fe20000410000 */
[----:B------:R1:W-:Y:S01]  /*bb60*/  @!P1 STS [R153+0x38420], R181 ;  /* 0x038420b599009388 */ /* 0x0003e20000000800 */
[----:B0-----:R-:W-:Y:S01]  /*bb70*/  F2FP.F16.F32.PACK_AB R154, R203, R202 ;  /* 0x000000cacb9a723e */ /* 0x001fe200000000ff */
[-C--:B------:R-:W-:Y:S01]  /*bb80*/  FMUL.FTZ R27, R27, R181.reuse ;  /* 0x000000b51b1b7220 */ /* 0x080fe20000410000 */
[----:B------:R-:W-:Y:S01]  /*bb90*/  F2FP.F16.F32.PACK_AB R158, R207, R206 ;  /* 0x000000cecf9e723e */ /* 0x000fe200000000ff */
[-C--:B------:R-:W-:Y:S01]  /*bba0*/  FMUL.FTZ R30, R30, R181.reuse ;  /* 0x000000b51e1e7220 */ /* 0x080fe20000410000 */
[----:B------:R-:W1:Y:S01]  /*bbb0*/  MUFU.EX2 R213, R213 ;  /* 0x000000d500d57308 */ /* 0x000e620000000800 */
        /* <DEDUP_REMOVED lines=82> */
[----:B------:R-:W-:Y:S01]  /*c0e0*/  FMUL.FTZ R151, R151, R181 ;  /* 0x000000b597977220 */ /* 0x000fe20000410000 */
[----:B------:R1:W-:Y:S01]  /*c0f0*/  STSM.16.M88.4 [R188+0x36400], R152 ;  /* 0x03640098bc007844 */ /* 0x0003e20000000200 */
[----:B------:R-:W-:-:S02]  /*c100*/  VIADD R211, R218, 0x80 ;  /* 0x00000080dad37836 */ /* 0x000fc40000000000 */
[----:B------:R-:W-:Y:S01]  /*c110*/  FFMA.FTZ R21, R186, R21, R201 ;  /* 0x00000015ba157223 */ /* 0x000fe200000100c9 */
[----:B------:R-:W-:Y:S01]  /*c120*/  FFMA.FTZ R20, R181, R20, R210 ;  /* 0x00000014b5147223 */ /* 0x000fe200000100d2 */
[----:B------:R-:W-:Y:S01]  /*c130*/  MUFU.EX2 R174, R174 ;  /* 0x000000ae00ae7308 */ /* 0x000fe20000000800 */
[----:B------:R1:W-:Y:S01]  /*c140*/  STSM.16.M88.4 [R190], R156 ;  /* 0x0000009cbe007844 */ /* 0x0003e20000000200 */
        /* <DEDUP_REMOVED lines=15> */
[----:B------:R-:W0:Y:S01]  /*c240*/  MUFU.EX2 R177, R177 ;  /* 0x000000b100b17308 */ /* 0x000e220000000800 */
[----:B--2---:R-:W-:Y:S01]  /*c250*/  F2FP.F16.F32.PACK_AB R163, R175, R174 ;  /* 0x000000aeafa3723e */ /* 0x004fe200000000ff */
[----:B------:R-:W-:Y:S01]  /*c260*/  FADD.FTZ R207, R207, R206 ;  /* 0x000000cecfcf7221 */ /* 0x000fe20000010000 */
[----:B------:R-:W-:-:S03]  /*c270*/  FADD.FTZ R219, R219, R216 ;  /* 0x000000d8dbdb7221 */ /* 0x000fc60000010000 */
[----:B------:R1:W-:Y:S01]  /*c280*/  STSM.16.M88.4 [R187], R160 ;  /* 0x000000a0bb007844 */ /* 0x0003e20000000200 */
[----:B------:R-:W-:Y:S01]  /*c290*/  FADD.FTZ R208, R208, R207 ;  /* 0x000000cfd0d07221 */ /* 0x000fe20000010000 */
[----:B------:R-:W2:Y:S01]  /*c2a0*/  MUFU.EX2 R180, R180 ;  /* 0x000000b400b47308 */ /* 0x000ea20000000800 */
[----:B------:R-:W-:Y:S02]  /*c2b0*/  FADD.FTZ R170, R170, R219 ;  /* 0x000000dbaaaa7221 */ /* 0x000fe40000010000 */
[----:B------:R-:W-:Y:S02]  /*c2c0*/  FADD.FTZ R169, R169, R208 ;  /* 0x000000d0a9a97221 */ /* 0x000fe40000010000 */
[----:B------:R-:W-:Y:S02]  /*c2d0*/  FADD.FTZ R171, R171, R170 ;  /* 0x000000aaabab7221 */ /* 0x000fe40000010000 */
[----:B------:R-:W-:Y:S01]  /*c2e0*/  FADD.FTZ R172, R172, R169 ;  /* 0x000000a9acac7221 */ /* 0x000fe20000010000 */
[----:B------:R-:W-:Y:S01]  /*c2f0*/  MUFU.EX2 R178, R178 ;  /* 0x000000b200b27308 */ /* 0x000fe20000000800 */
[----:B0-----:R-:W-:Y:S01]  /*c300*/  F2FP.F16.F32.PACK_AB R164, R177, R176 ;  /* 0x000000b0b1a4723e */ /* 0x001fe200000000ff */
[----:B------:R-:W-:Y:S01]  /*c310*/  FADD.FTZ R174, R174, R171 ;  /* 0x000000abaeae7221 */ /* 0x000fe20000010000 */
[----:B------:R-:W-:-:S03]  /*c320*/  FADD.FTZ R173, R173, R172 ;  /* 0x000000acadad7221 */ /* 0x000fc60000010000 */
[----:B------:R-:W-:Y:S01]  /*c330*/  FADD.FTZ R175, R175, R174 ;  /* 0x000000aeafaf7221 */ /* 0x000fe20000010000 */
[----:B------:R-:W-:Y:S01]  /*c340*/  FADD.FTZ R176, R176, R173 ;  /* 0x000000adb0b07221 */ /* 0x000fe20000010000 */
[----:B------:R-:W0:Y:S01]  /*c350*/  MUFU.EX2 R179, R179 ;  /* 0x000000b300b37308 */ /* 0x000e220000000800 */
[----:B--2---:R-:W-:Y:S02]  /*c360*/  F2FP.F16.F32.PACK_AB R166, R209, R180 ;  /* 0x000000b4d1a6723e */ /* 0x004fe400000000ff */
[----:B------:R-:W-:-:S04]  /*c370*/  FADD.FTZ R177, R177, R176 ;  /* 0x000000b0b1b17221 */ /* 0x000fc80000010000 */
[----:B------:R-:W-:Y:S01]  /*c380*/  FADD.FTZ R180, R180, R177 ;  /* 0x000000b1b4b47221 */ /* 0x000fe20000010000 */
[----:B------:R-:W2:Y:S03]  /*c390*/  MUFU.EX2 R182, R182 ;  /* 0x000000b600b67308 */ /* 0x000ea60000000800 */
[----:B------:R-:W-:-:S05]  /*c3a0*/  FADD.FTZ R21, R209, R180 ;  /* 0x000000b4d1157221 */ /* 0x000fca0000010000 */
[----:B------:R-:W3:Y:S01]  /*c3b0*/  MUFU.EX2 R183, R183 ;  /* 0x000000b700b77308 */ /* 0x000ee20000000800 */
[----:B0-----:R-:W-:Y:S01]  /*c3c0*/  F2FP.F16.F32.PACK_AB R165, R179, R178 ;  /* 0x000000b2b3a5723e */ /* 0x001fe200000000ff */
[----:B------:R-:W-:-:S04]  /*c3d0*/  FADD.FTZ R178, R178, R175 ;  /* 0x000000afb2b27221 */ /* 0x000fc80000010000 */
[----:B------:R-:W-:-:S04]  /*c3e0*/  FADD.FTZ R179, R179, R178 ;  /* 0x000000b2b3b37221 */ /* 0x000fc80000010000 */
[----:B--2---:R-:W-:Y:S01]  /*c3f0*/  FADD.FTZ R20, R182, R179 ;  /* 0x000000b3b6147221 */ /* 0x004fe20000010000 */
[----:B---3--:R-:W-:-:S03]  /*c400*/  F2FP.F16.F32.PACK_AB R167, R183, R182 ;  /* 0x000000b6b7a7723e */ /* 0x008fc600000000ff */
[----:B------:R-:W-:Y:S02]  /*c410*/  FADD.FTZ R20, R183, R20 ;  /* 0x00000014b7147221 */ /* 0x000fe40000010000 */
[----:B------:R1:W-:Y:S01]  /*c420*/  STSM.16.M88.4 [R189], R164 ;  /* 0x000000a4bd007844 */ /* 0x0003e20000000200 */
[----:B------:R-:W-:-:S06]  /*c430*/  WARPGROUP.ARRIVE ;  /* 0x00000000000079c5 */ /* 0x000fcc0000000000 */
        /* <DEDUP_REMOVED lines=32> */
.L_x_7477:
        /* <DEDUP_REMOVED lines=9> */
.L_x_7467:
[----:B------:R-:W2:Y:S01]  /*c6d0*/  SHFL.BFLY PT, R0, R21, 0x2, 0x1f ;  /* 0x0c401f0015007f89 */ /* 0x000ea200000e0000 */
[----:B------:R-:W-:Y:S08]  /*c6e0*/  BAR.ARV 0x8, 0x100 ;  /* 0x0204000000007b1d */ /* 0x000ff00000002000 */
[----:B------:R-:W-:Y:S01]  /*c6f0*/  BAR.SYNC.DEFER_BLOCKING 0xf, 0x100 ;  /* 0x03c4000000007b1d */ /* 0x000fe20000010000 */
[----:B------:R-:W-:Y:S01]  /*c700*/  ISETP.NE.AND P0, PT, R194, RZ, PT ;  /* 0x000000ffc200720c */ /* 0x000fe20003f05270 */
[----:B------:R-:W-:Y:S01]  /*c710*/  IMAD.U32 R8, RZ, RZ, UR6 ;  /* 0x00000006ff087e24 */ /* 0x000fe2000f8e00ff */
[----:B------:R-:W-:-:S03]  /*c720*/  LEA R7, R22, R192, 0x6 ;  /* 0x000000c016077211 */ /* 0x000fc600078e30ff */
[----:B------:R-:W3:Y:S01]  /*c730*/  SHFL.BFLY PT, R5, R20, 0x2, 0x1f ;  /* 0x0c401f0014057f89 */ /* 0x000ee200000e0000 */
[----:B--2---:R-:W-:-:S07]  /*c740*/  FADD.FTZ R2, R0, R21 ;  /* 0x0000001500027221 */ /* 0x004fce0000010000 */
[----:B------:R-:W-:Y:S01]  /*c750*/  @!P0 IMAD R198, R7, 0x4, R198 ;  /* 0x0000000407c68824 */ /* 0x000fe200078e02c6 */
[----:B------:R-:W2:Y:S01]  /*c760*/  SHFL.BFLY PT, R3, R2, 0x1, 0x1f ;  /* 0x0c201f0002037f89 */ /* 0x000ea200000e0000 */
[----:B---3--:R-:W-:-:S05]  /*c770*/  FADD.FTZ R5, R5, R20 ;  /* 0x0000001405057221 */ /* 0x008fca0000010000 */
[----:B------:R-:W3:Y:S01]  /*c780*/  SHFL.BFLY PT, R0, R5, 0x1, 0x1f ;  /* 0x0c201f0005007f89 */ /* 0x000ee200000e0000 */
[----:B--2---:R-:W-:Y:S01]  /*c790*/  FADD.FTZ R4, R2, R3 ;  /* 0x0000000302047221 */ /* 0x004fe20000010000 */
[----:B------:R-:W-:Y:S02]  /*c7a0*/  IMAD.MOV.U32 R3, RZ, RZ, RZ ;  /* 0x000000ffff037224 */ /* 0x000fe400078e00ff */
[----:B------:R-:W-:Y:S02]  /*c7b0*/  IMAD.MOV.U32 R2, RZ, RZ, -0x800000 ;  /* 0xff800000ff027424 */ /* 0x000fe400078e00ff */
[----:B------:R-:W-:-:S13]  /*c7c0*/  FSETP.NE.FTZ.AND P1, PT, R4, RZ, PT ;  /* 0x000000ff0400720b */ /* 0x000fda0003f35000 */
[----:B------:R-:W2:Y:S01]  /*c7d0*/  @P1 MUFU.RCP R3, R4 ;  /* 0x0000000400031308 */ /* 0x000ea20000001000 */
[----:B---3--:R-:W-:Y:S01]  /*c7e0*/  FADD.FTZ R6, R5, R0 ;  /* 0x0000000005067221 */ /* 0x008fe20000010000 */
[----:B------:R-:W-:-:S04]  /*c7f0*/  IMAD.MOV.U32 R0, RZ, RZ, RZ ;  /* 0x000000ffff007224 */ /* 0x000fc800078e00ff */
[----:B------:R-:W-:Y:S02]  /*c800*/  FSETP.NE.FTZ.AND P2, PT, R6, RZ, PT ;  /* 0x000000ff0600720b */ /* 0x000fe40003f55000 */
[----:B------:R3:W4:Y:S01]  /*c810*/  @P1 MUFU.LG2 R5, R4 ;  /* 0x0000000400051308 */ /* 0x0007220000000c00 */
[----:B--2---:R2:W-:Y:S01]  /*c820*/  @!P0 STS [R198+0x38400], R3 ;  /* 0x03840003c6008388 */ /* 0x0045e20000000800 */
[----:B---3--:R-:W-:Y:S02]  /*c830*/  IMAD.MOV.U32 R4, RZ, RZ, -0x800000 ;  /* 0xff800000ff047424 */ /* 0x008fe400078e00ff */
[----:B------:R-:W-:-:S07]  /*c840*/  FMUL.FTZ R24, R24, R3 ;  /* 0x0000000318187220 */ /* 0x000fce0000410000 */
[----:B------:R-:W3:Y:S01]  /*c850*/  @P2 MUFU.RCP R0, R6 ;  /* 0x0000000600002308 */ /* 0x000ee20000001000 */
[----:B------:R-:W-:Y:S01]  /*c860*/  @P2 FMUL.FTZ R8, R8, 0.69314718246459960938 ;  /* 0x3f31721808082820 */ /* 0x000fe20000410000 */
[-C--:B------:R-:W-:Y:S01]  /*c870*/  FMUL.FTZ R25, R25, R3.reuse ;  /* 0x0000000319197220 */ /* 0x080fe20000410000 */
[-C--:B------:R-:W-:Y:S01]  /*c880*/  FMUL.FTZ R28, R28, R3.reuse ;  /* 0x000000031c1c7220 */ /* 0x080fe20000410000 */
[-C--:B------:R-:W-:Y:S01]  /*c890*/  FMUL.FTZ R29, R29, R3.reuse ;  /* 0x000000031d1d7220 */ /* 0x080fe20000410000 */
[----:B----4-:R-:W-:Y:S01]  /*c8a0*/  @P1 FMUL.FTZ R5, R5, 0.69314718246459960938 ;  /* 0x3f31721805051820 */ /* 0x010fe20000410000 */
[-C--:B------:R-:W-:Y:S01]  /*c8b0*/  FMUL.FTZ R32, R32, R3.reuse ;  /* 0x0000000320207220 */ /* 0x080fe20000410000 */
[-C--:B------:R-:W-:Y:S01]  /*c8c0*/  FMUL.FTZ R33, R33, R3.reuse ;  /* 0x0000000321217220 */ /* 0x080fe20000410000 */
[----:B------:R4:W5:Y:S01]  /*c8d0*/  @P2 MUFU.LG2 R7, R6 ;  /* 0x0000000600072308 */ /* 0x0009620000000c00 */
        /* <DEDUP_REMOVED lines=8> */
[----:B---3--:R2:W-:Y:S01]  /*c960*/  @!P0 STS [R198+0x38420], R0 ;  /* 0x03842000c6008388 */ /* 0x0085e20000000800 */
[----:B----4-:R-:W-:-:S02]  /*c970*/  IMAD.U32 R6, RZ, RZ, UR6 ;  /* 0x00000006ff067e24 */ /* 0x010fc4000f8e00ff */
[-C--:B------:R-:W-:Y:S01]  /*c980*/  FMUL.FTZ R52, R52, R3.reuse ;  /* 0x0000000334347220 */ /* 0x080fe20000410000 */
[-C--:B------:R-:W-:Y:S01]  /*c990*/  FMUL.FTZ R53, R53, R3.reuse ;  /* 0x0000000335357220 */ /* 0x080fe20000410000 */
[-C--:B------:R-:W-:Y:S01]  /*c9a0*/  FMUL.FTZ R56, R56, R3.reuse ;  /* 0x0000000338387220 */ /* 0x080fe20000410000 */
[----:B------:R-:W-:Y:S01]  /*c9b0*/  @P1 FMUL.FTZ R6, R6, 0.69314718246459960938 ;  /* 0x3f31721806061820 */ /* 0x000fe20000410000 */
[-C--:B------:R-:W-:Y:S01]  /*c9c0*/  FMUL.FTZ R57, R57, R3.reuse ;  /* 0x0000000339397220 */ /* 0x080fe20000410000 */
[-C--:B------:R-:W-:Y:S01]  /*c9d0*/  FMUL.FTZ R60, R60, R3.reuse ;  /* 0x000000033c3c7220 */ /* 0x080fe20000410000 */
[----:B-----5:R-:W-:Y:S01]  /*c9e0*/  @P2 FMUL.FTZ R7, R7, 0.69314718246459960938 ;  /* 0x3f31721807072820 */ /* 0x020fe20000410000 */
        /* <DEDUP_REMOVED lines=112> */
[----:B--2---:R-:W-:Y:S06]  /*d0f0*/  BAR.ARV 0xe, 0x100 ;  /* 0x0384000000007b1d */ /* 0x004fec0000002000 */
.L_x_7436:
[----:B------:R-:W-:Y:S05]  /*d100*/  @P0 BRA `(.L_x_7479) ;  /* 0x0000002400080947 */ /* 0x000fea0003800000 */
[----:B------:R-:W2:Y:S01]  /*d110*/  LDL R156, [R1] ;  /* 0x00000000019c7983 */ /* 0x000ea20000100800 */
[----:B------:R-:W3:Y:S01]  /*d120*/  S2UR UR5, SR_CgaCtaId ;  /* 0x00000000000579c3 */ /* 0x000ee20000008800 */
[----:B------:R-:W-:Y:S01]  /*d130*/  UMOV UR4, 0x400 ;  /* 0x0000040000047882 */ /* 0x000fe20000000000 */
[----:B------:R-:W4:Y:S06]  /*d140*/  S2R R0, SR_TID.X ;  /* 0x0000000000007919 */ /* 0x000f2c0000002100 */
[----:B------:R-:W5:Y:S08]  /*d150*/  S2UR UR6, SR_CTAID.Y ;  /* 0x00000000000679c3 */ /* 0x000f700000002600 */
[----:B------:R-:W5:Y:S08]  /*d160*/  LDC R10, c[0x0][0xd50] ;  /* 0x00035400ff0a7b82 */ /* 0x000f700000000800 */
[----:B------:R-:W0:Y:S01]  /*d170*/  LDC R6, c[0x0][0xce8] ;  /* 0x00033a00ff067b82 */ /* 0x000e220000000800 */
[----:B---3--:R-:W-:-:S04]  /*d180*/  ULEA UR4, UR5, UR4, 0x18 ;  /* 0x0000000405047291 */ /* 0x008fc8000f8ec03f */
[----:B------:R-:W-:-:S04]  /*d190*/  UIADD3 UR4, UR4, 0x38820, URZ ;  /* 0x0003882004047890 */ /* 0x000fc8000fffe03f */
[----:B------:R-:W-:Y:S01]  /*d1a0*/  UPRMT UR4, URZ, 0x654, UR4 ;  /* 0x000006543f047896 */ /* 0x000fe20008000004 */
[----:B------:R-:W-:Y:S01]  /*d1b0*/  BAR.SYNC.DEFER_BLOCKING 0x1, 0x100 ;  /* 0x0044000000007b1d */ /* 0x000fe20000010000 */
[----:B----4-:R-:W-:-:S05]  /*d1c0*/  VIADD R20, R0, 0xffffff80 ;  /* 0xffffff8000147836 */ /* 0x010fca0000000000 */
[----:B------:R-:W-:-:S04]  /*d1d0*/  SHF.R.S32.HI R21, RZ, 0x1f, R20 ;  /* 0x0000001fff157819 */ /* 0x000fc80000011414 */
[----:B------:R-:W-:-:S04]  /*d1e0*/  LEA.HI R9, R21, R20, RZ, 0x7 ;  /* 0x0000001415097211 */ /* 0x000fc800078f38ff */
[----:B------:R-:W-:Y:S02]  /*d1f0*/  SHF.R.S32.HI R0, RZ, 0x7, R9 ;  /* 0x00000007ff007819 */ /* 0x000fe40000011409 */
[----:B------:R-:W-:Y:S02]  /*d200*/  LOP3.LUT R5, R9, 0xffffff80, RZ, 0xc0, !PT ;  /* 0xffffff8009057812 */ /* 0x000fe400078ec0ff */
[----:B0-----:R-:W-:Y:S01]  /*d210*/  ISETP.NE.AND P1, PT, R6, 0x1, PT ;  /* 0x000000010600780c */ /* 0x001fe20003f25270 */
[----:B------:R-:W0:Y:S02]  /*d220*/  SHFL.IDX PT, R7, R0, RZ, 0x1f ;  /* 0x00001fff00077589 */ /* 0x000e2400000e0000 */
[----:B------:R-:W-:Y:S01]  /*d230*/  IMAD.IADD R8, R20, 0x1, -R5 ;  /* 0x0000000114087824 */ /* 0x000fe200078e0a05 */
[----:B------:R-:W-:Y:S04]  /*d240*/  SYNCS.ARRIVE.TRANS64.RED.A1T0 RZ, [UR4], RZ ;  /* 0x000000ffffff79a7 */ /* 0x000fe80008100404 */
[----:B------:R-:W-:-:S02]  /*d250*/  SHF.R.S32.HI R155, RZ, 0x1f, R8 ;  /* 0x0000001fff9b7819 */ /* 0x000fc40000011408 */
[----:B0-----:R-:W-:Y:S02]  /*d260*/  ISETP.NE.AND P0, PT, R7, RZ, PT ;  /* 0x000000ff0700720c */ /* 0x001fe40003f05270 */
[----:B------:R-:W-:-:S04]  /*d270*/  LEA.HI R7, R155, R8, RZ, 0x2 ;  /* 0x000000089b077211 */ /* 0x000fc800078f10ff */
[----:B------:R-:W-:Y:S02]  /*d280*/  SHF.R.S32.HI R154, RZ, 0x2, R7 ;  /* 0x00000002ff9a7819 */ /* 0x000fe40000011407 */
[----:B--2---:R-:W-:-:S13]  /*d290*/  R2UR UR7, R156 ;  /* 0x000000009c0772ca */ /* 0x004fda00000e0000 */
[----:B------:R-:W-:-:S04]  /*d2a0*/  IMAD R3, RZ, RZ, -UR7 ;  /* 0x80000007ff037e24 */ /* 0x000fc8000f8e02ff */
[----:B-----5:R-:W-:Y:S01]  /*d2b0*/  IMAD R3, R10, R3, UR6 ;  /* 0x000000060a037e24 */ /* 0x020fe2000f8e0203 */
[----:B------:R-:W-:-:S04]  /*d2c0*/  USHF.R.S32.HI UR6, URZ, 0x1f, UR7 ;  /* 0x0000001f3f067899 */ /* 0x000fc80008011407 */
[----:B------:R-:W-:Y:S01]  /*d2d0*/  SHF.R.S32.HI R5, RZ, 0x1f, R3 ;  /* 0x0000001fff057819 */ /* 0x000fe20000011403 */
[----:B------:R-:W-:Y:S07]  /*d2e0*/  @P0 BRA `(.L_x_7480) ;  /* 0x0000000400480947 */ /* 0x000fee0003800000 */
[----:B------:R-:W0:Y:S01]  /*d2f0*/  LDC R16, c[0x0][0xce8] ;  /* 0x00033a00ff107b82 */ /* 0x000e220000000800 */
[----:B------:R-:W-:Y:S01]  /*d300*/  LOP3.LUT R9, R9, 0xffffff80, RZ, 0xc0, !PT ;  /* 0xffffff8009097812 */ /* 0x000fe200078ec0ff */
[----:B------:R-:W2:Y:S01]  /*d310*/  S2R R22, SR_CTAID.X ;  /* 0x0000000000167919 */ /* 0x000ea20000002500 */
[----:B------:R-:W-:Y:S01]  /*d320*/  LEA.HI R11, R21, R20, RZ, 0x2 ;  /* 0x00000014150b7211 */ /* 0x000fe200078f10ff */
[----:B------:R-:W-:Y:S01]  /*d330*/  ULDC.64 UR4, c[0x0][0xcd0] ;  /* 0x0003340000047ab9 */ /* 0x000fe20000000a00 */
[----:B------:R-:W-:Y:S01]  /*d340*/  R2UR UR10, R156 ;  /* 0x000000009c0a72ca */ /* 0x000fe200000e0000 */
[C---:B------:R-:W-:Y:S01]  /*d350*/  IMAD.IADD R23, R20.reuse, 0x1, -R9 ;  /* 0x0000000114177824 */ /* 0x040fe200078e0a09 */
[----:B------:R-:W-:Y:S01]  /*d360*/  LOP3.LUT R11, R11, 0xfffffffc, RZ, 0xc0, !PT ;  /* 0xfffffffc0b0b7812 */ /* 0x000fe200078ec0ff */
[----:B------:R-:W3:Y:S03]  /*d370*/  S2UR UR7, SR_CTAID.Z ;  /* 0x00000000000779c3 */ /* 0x000ee60000002700 */
[----:B------:R-:W-:Y:S01]  /*d380*/  SHF.R.S32.HI R10, RZ, 0x1f, R23 ;  /* 0x0000001fff0a7819 */ /* 0x000fe20000011417 */
[----:B------:R-:W-:-:S03]  /*d390*/  IMAD.IADD R11, R20, 0x1, -R11 ;  /* 0x00000001140b7824 */ /* 0x000fc600078e0a0b */
[CC--:B-1----:R-:W-:Y:S01]  /*d3a0*/  LEA.HI R152, R10.reuse, R23.reuse, RZ, 0x2 ;  /* 0x000000170a987211 */ /* 0x0c2fe200078f10ff */
[----:B------:R-:W1:Y:S01]  /*d3b0*/  LDC.64 R18, c[0x0][0xcd8] ;  /* 0x00033600ff127b82 */ /* 0x000e620000000a00 */
[----:B------:R-:W-:Y:S01]  /*d3c0*/  LEA.HI R10, R10, R23, RZ, 0x5 ;  /* 0x000000170a0a7211 */ /* 0x000fe200078f28ff */
[----:B------:R-:W-:Y:S01]  /*d3d0*/  UIMAD.WIDE.U32 UR8, UR10, UR4, URZ ;  /* 0x000000040a0872a5 */ /* 0x000fe2000f8e003f */
[--C-:B------:R-:W-:Y:S01]  /*d3e0*/  SHF.R.S32.HI R9, RZ, 0x2, R152.reuse ;  /* 0x00000002ff097819 */ /* 0x100fe20000011498 */
[----:B------:R-:W-:Y:S01]  /*d3f0*/  UIMAD UR4, UR6, UR4, URZ ;  /* 0x00000004060472a4 */ /* 0x000fe2000f8e023f */
[----:B------:R-:W-:Y:S02]  /*d400*/  SHF.R.S32.HI R12, RZ, 0x1f, R152 ;  /* 0x0000001fff0c7819 */ /* 0x000fe40000011498 */
[----:B------:R-:W-:Y:S01]  /*d410*/  SHF.R.S32.HI R10, RZ, 0x5, R10 ;  /* 0x00000005ff0a7819 */ /* 0x000fe2000001140a */
[----:B------:R-:W-:Y:S01]  /*d420*/  UIMAD UR4, UR10, UR5, UR4 ;  /* 0x000000050a0472a4 */ /* 0x000fe2000f8e0204 */
[----:B0-----:R-:W-:-:S02]  /*d430*/  ISETP.NE.AND P0, PT, R16, 0x1, PT ;  /* 0x000000011000780c */ /* 0x001fc40003f05270 */
[----:B------:R-:W-:Y:S01]  /*d440*/  LEA.HI R12, R12, R9, RZ, 0x3 ;  /* 0x000000090c0c7211 */ /* 0x000fe200078f18ff */
[----:B------:R-:W-:Y:S01]  /*d450*/  UIADD3 UR4, UR9, UR4, URZ ;  /* 0x0000000409047290 */ /* 0x000fe2000fffe03f */
[----:B------:R-:W-:Y:S02]  /*d460*/  LOP3.LUT R152, R152, 0x7ffffffc, RZ, 0xc0, !PT ;  /* 0x7ffffffc98987812 */ /* 0x000fe400078ec0ff */
[----:B------:R-:W-:Y:S01]  /*d470*/  LOP3.LUT R12, R12, 0xfffffff8, RZ, 0xc0, !PT ;  /* 0xfffffff80c0c7812 */ /* 0x000fe200078ec0ff */
[----:B---3--:R-:W-:Y:S02]  /*d480*/  USHF.R.S32.HI UR5, URZ, 0x1f, UR7 ;  /* 0x0000001f3f057899 */ /* 0x008fe40008011407 */
[----:B------:R-:W-:Y:S02]  /*d490*/  IMAD.IADD R152, R23, 0x1, -R152 ;  /* 0x0000000117987824 */ /* 0x000fe400078e0a98 */
[----:B------:R-:W-:Y:S01]  /*d4a0*/  IMAD.IADD R9, R9, 0x1, -R12 ;  /* 0x0000000109097824 */ /* 0x000fe200078e0a0c */
[----:B------:R-:W-:Y:S01]  /*d4b0*/  LEA.HI R12, R11, R11, RZ, 0x1 ;  /* 0x0000000b0b0c7211 */ /* 0x000fe200078f08ff */
[----:B------:R-:W0:Y:S01]  /*d4c0*/  @P0 LDC R14, c[0x0][0xcec] ;  /* 0x00033b00ff0e0b82 */ /* 0x000e220000000800 */
[----:B------:R-:W-:-:S02]  /*d4d0*/  IMAD.SHL.U32 R152, R152, 0x2, RZ ;  /* 0x0000000298987824 */ /* 0x000fc400078e00ff */
[----:B------:R-:W-:Y:S01]  /*d4e0*/  LOP3.LUT R12, R12, 0x1ffffffe, RZ, 0xc0, !PT ;  /* 0x1ffffffe0c0c7812 */ /* 0x000fe200078ec0ff */
[----:B------:R-:W-:Y:S02]  /*d4f0*/  IMAD R153, R10, 0x10, R9 ;  /* 0x000000100a997824 */ /* 0x000fe400078e0209 */
[----:B------:R-:W-:Y:S02]  /*d500*/  IMAD.U32 R10, RZ, RZ, UR8 ;  /* 0x00000008ff0a7e24 */ /* 0x000fe4000f8e00ff */
[----:B------:R-:W3:Y:S01]  /*d510*/  @P0 LDC R17, c[0x0][0xcf0] ;  /* 0x00033c00ff110b82 */ /* 0x000ee20000000800 */
[----:B------:R-:W-:Y:S02]  /*d520*/  IMAD.IADD R12, R11, 0x1, -R12 ;  /* 0x000000010b0c7824 */ /* 0x000fe400078e0a0c */
[----:B------:R-:W-:Y:S01]  /*d530*/  IMAD.U32 R11, RZ, RZ, UR9 ;  /* 0x00000009ff0b7e24 */ /* 0x000fe2000f8e00ff */
[----:B------:R-:W-:Y:S01]  /*d540*/  MOV R11, UR4 ;  /* 0x00000004000b7c02 */ /* 0x000fe20008000f00 */
[----:B------:R-:W-:-:S02]  /*d550*/  IMAD R9, R12, 0x8, R153 ;  /* 0x000000080c097824 */ /* 0x000fc400078e0299 */
[----:B-1----:R-:W-:Y:S01]  /*d560*/  IMAD R12, R18, UR5, RZ ;  /* 0x00000005120c7c24 */ /* 0x002fe2000f8e02ff */
[----:B------:R-:W-:Y:S01]  /*d570*/  ULDC.64 UR4, c[0x0][0xce0] ;  /* 0x0003380000047ab9 */ /* 0x000fe20000000a00 */
[----:B--2---:R-:W-:Y:S02]  /*d580*/  IMAD R9, R22, 0x40, R9 ;  /* 0x0000004016097824 */ /* 0x004fe400078e0209 */
[----:B------:R-:W-:Y:S02]  /*d590*/  IMAD R15, R19, UR7, R12 ;  /* 0x00000007130f7c24 */ /* 0x000fe4000f8e020c */
[----:B------:R-:W-:Y:S02]  /*d5a0*/  IMAD.MOV.U32 R13, RZ, RZ, R9 ;  /* 0x000000ffff0d7224 */ /* 0x000fe400078e0009 */
        /* <DEDUP_REMOVED lines=8> */
[----:B------:R-:W-:-:S03]  /*d630*/  IADD3 R10, P0, R13, R10, RZ ;  /* 0x0000000a0d0a7210 */ /* 0x000fc60007f1e0ff */
[----:B------:R-:W-:Y:S02]  /*d640*/  IMAD R9, R16, R14, R9 ;  /* 0x0000000e10097224 */ /* 0x000fe400078e0209 */
[----:B------:R-:W-:Y:S01]  /*d650*/  IMAD R14, R3, UR5, R12 ;  /* 0x00000005030e7c24 */ /* 0x000fe2000f8e020c */
[----:B------:R-:W-:Y:S02]  /*d660*/  ULDC.64 UR4, c[0x0][0xcc8] ;  /* 0x0003320000047ab9 */ /* 0x000fe40000000a00 */
        /* <DEDUP_REMOVED lines=10> */
[----:B------:R-:W-:Y:S01]  /*d710*/  LOP3.LUT R11, R12, 0xfffffe, RZ, 0xc0, !PT ;  /* 0x00fffffe0c0b7812 */ /* 0x000fe200078ec0ff */
[----:B------:R-:W-:Y:S01]  /*d720*/  IMAD R14, R16, UR4, RZ ;  /* 0x00000004100e7c24 */ /* 0x000fe2000f8e02ff */
[----:B------:R-:W-:Y:S01]  /*d730*/  LEA.HI.X R18, R10, UR5, R9, 0x2, P0 ;  /* 0x000000050a127c11 */ /* 0x000fe200080f1409 */
[----:B------:R-:W-:Y:S01]  /*d740*/  SHFL.IDX PT, R12, R17, 0x1, 0x1c1f ;  /* 0x003c1f00110c7f89 */ /* 0x000fe200000e0000 */
[----:B------:R-:W-:-:S02]  /*d750*/  IMAD R9, R22, 0x40, R153 ;  /* 0x0000004016097824 */ /* 0x000fc400078e0299 */
[----:B------:R-:W-:Y:S01]  /*d760*/  IMAD.IADD R15, R0, 0x1, -R11 ;  /* 0x00000001000f7824 */ /* 0x000fe200078e0a0b */
[----:B------:R-:W-:Y:S03]  /*d770*/  SHFL.IDX PT, R10, R17, RZ, 0x1c1f ;  /* 0x001c1fff110a7589 */ /* 0x000fe600000e0000 */
        /* <DEDUP_REMOVED lines=9> */
.L_x_7480:
[----:B------:R-:W2:Y:S01]  /*d810*/  S2R R14, SR_CTAID.X ;  /* 0x00000000000e7919 */ /* 0x000ea20000002500 */
[----:B------:R-:W-:Y:S01]  /*d820*/  LEA.HI R21, R21, R20, RZ, 0x2 ;  /* 0x0000001415157211 */ /* 0x000fe200078f10ff */
[----:B------:R-:W3:Y:S01]  /*d830*/  S2UR UR7, SR_CTAID.Z ;  /* 0x00000000000779c3 */ /* 0x000ee20000002700 */
[----:B------:R-:W-:Y:S01]  /*d840*/  SHF.R.S32.HI R9, RZ, 0x1f, R7 ;  /* 0x0000001fff097819 */ /* 0x000fe20000011407 */
[----:B------:R-:W-:Y:S01]  /*d850*/  ULDC.64 UR8, c[0x0][0xc38] ;  /* 0x00030e0000087ab9 */ /* 0x000fe20000000a00 */
[----:B------:R-:W-:Y:S01]  /*d860*/  LOP3.LUT R21, R21, 0xfffffffc, RZ, 0xc0, !PT ;  /* 0xfffffffc15157812 */ /* 0x000fe200078ec0ff */
[----:B------:R-:W-:Y:S01]  /*d870*/  UIMAD UR6, UR6, UR8, URZ ;  /* 0x00000008060672a4 */ /* 0x000fe2000f8e023f */
[----:B------:R-:W-:Y:S01]  /*d880*/  LEA.HI R9, R9, R154, RZ, 0x3 ;  /* 0x0000009a09097211 */ /* 0x000fe200078f18ff */
[----:B------:R-:W-:Y:S01]  /*d890*/  BSSY B0, `(.L_x_7481) ;  /* 0x0000102000007945 */ /* 0x000fe20003800000 */
[----:B------:R-:W-:Y:S01]  /*d8a0*/  R2UR UR10, R156 ;  /* 0x000000009c0a72ca */ /* 0x000fe200000e0000 */
[----:B------:R-:W-:Y:S01]  /*d8b0*/  IMAD.IADD R21, R20, 0x1, -R21 ;  /* 0x0000000114157824 */ /* 0x000fe200078e0a15 */
[----:B0-----:R-:W0:Y:S01]  /*d8c0*/  LDC.64 R12, c[0x0][0xc40] ;  /* 0x00031000ff0c7b82 */ /* 0x001e220000000a00 */
[----:B------:R-:W-:-:S02]  /*d8d0*/  LOP3.LUT R9, R9, 0xfffffff8, RZ, 0xc0, !PT ;  /* 0xfffffff809097812 */ /* 0x000fc400078ec0ff */
[----:B------:R-:W-:Y:S02]  /*d8e0*/  LEA.HI R155, R155, R8, RZ, 0x5 ;  /* 0x000000089b9b7211 */ /* 0x000fe400078f28ff */
[----:B------:R-:W-:Y:S01]  /*d8f0*/  LEA.HI R2, R21, R21, RZ, 0x1 ;  /* 0x0000001515027211 */ /* 0x000fe200078f08ff */
[----:B------:R-:W-:Y:S01]  /*d900*/  IMAD.IADD R154, R154, 0x1, -R9 ;  /* 0x000000019a9a7824 */ /* 0x000fe200078e0a09 */
[----:B------:R-:W-:Y:S01]  /*d910*/  SHF.R.S32.HI R155, RZ, 0x5, R155 ;  /* 0x00000005ff9b7819 */ /* 0x000fe2000001149b */
[----:B------:R-:W4:Y:S01]  /*d920*/  @P1 LDC R4, c[0x0][0xcec] ;  /* 0x00033b00ff041b82 */ /* 0x000f220000000800 */
[----:B------:R-:W-:Y:S02]  /*d930*/  LOP3.LUT R2, R2, 0x1ffffffe, RZ, 0xc0, !PT ;  /* 0x1ffffffe02027812 */ /* 0x000fe400078ec0ff */
[----:B------:R-:W-:Y:S01]  /*d940*/  UIMAD.WIDE.U32 UR4, UR10, UR8, URZ ;  /* 0x000000080a0472a5 */ /* 0x000fe2000f8e003f */
[----:B------:R-:W-:Y:S01]  /*d950*/  IMAD R155, R155, 0x10, R154 ;  /* 0x000000109b9b7824 */ /* 0x000fe200078e029a */
[----:B------:R-:W-:Y:S01]  /*d960*/  UIMAD UR6, UR10, UR9, UR6 ;  /* 0x000000090a0672a4 */ /* 0x000fe2000f8e0206 */
[----:B------:R-:W-:Y:S01]  /*d970*/  IMAD.IADD R2, R21, 0x1, -R2 ;  /* 0x0000000115027824 */ /* 0x000fe200078e0a02 */
[----:B---3--:R-:W-:Y:S01]  /*d980*/  USHF.R.S32.HI UR8, URZ, 0x1f, UR7 ;  /* 0x0000001f3f087899 */ /* 0x008fe20008011407 */
[----:B------:R-:W3:Y:S01]  /*d990*/  @P1 LDC R17, c[0x0][0xcf0] ;  /* 0x00033c00ff111b82 */ /* 0x000ee20000000800 */
[----:B------:R-:W-:Y:S01]  /*d9a0*/  UIADD3 UR6, UR5, UR6, URZ ;  /* 0x0000000605067290 */ /* 0x000fe2000fffe03f */
[----:B------:R-:W-:Y:S01]  /*d9b0*/  IMAD R9, R2, 0x8, R155 ;  /* 0x0000000802097824 */ /* 0x000fe200078e029b */
[----:B------:R-:W-:Y:S01]  /*d9c0*/  MOV R10, UR4 ;  /* 0x00000004000a7c02 */ /* 0x000fe20008000f00 */
[----:B------:R-:W-:Y:S01]  /*d9d0*/  IMAD.U32 R11, RZ, RZ, UR5 ;  /* 0x00000005ff0b7e24 */ /* 0x000fe2000f8e00ff */
[----:B------:R-:W-:Y:S01]  /*d9e0*/  ULDC.64 UR4, c[0x0][0xc48] ;  /* 0x0003120000047ab9 */ /* 0x000fe20000000a00 */
[----:B--2---:R-:W-:-:S02]  /*d9f0*/  IMAD R15, R14, 0x40, R9 ;  /* 0x000000400e0f7824 */ /* 0x004fc400078e0209 */
[----:B------:R-:W-:Y:S02]  /*da00*/  IMAD.U32 R11, RZ, RZ, UR6 ;  /* 0x00000006ff0b7e24 */ /* 0x000fe4000f8e00ff */
[C---:B0-----:R-:W-:Y:S02]  /*da10*/  IMAD R2, R12.reuse, UR8, RZ ;  /* 0x000000080c027c24 */ /* 0x041fe4000f8e02ff */
[----:B------:R-:W-:-:S04]  /*da20*/  IMAD.WIDE.U32 R10, R12, UR7, R10 ;  /* 0x000000070c0a7c25 */ /* 0x000fc8000f8e000a */
[----:B----4-:R-:W-:-:S04]  /*da30*/  @P1 IMAD.HI.U32 R4, R15, R4, RZ ;  /* 0x000000040f041227 */ /* 0x010fc800078e00ff */
[----:B------:R-:W-:Y:S02]  /*da40*/  IMAD R13, R13, UR7, R2 ;  /* 0x000000070d0d7c24 */ /* 0x000fe4000f8e0202 */
[----:B------:R-:W-:Y:S01]  /*da50*/  IMAD.MOV.U32 R9, RZ, RZ, R15 ;  /* 0x000000ffff097224 */ /* 0x000fe200078e000f */
[----:B---3--:R-:W-:Y:S01]  /*da60*/  @P1 SHF.R.U32.HI R9, RZ, R17, R4 ;  /* 0x00000011ff091219 */ /* 0x008fe20000011604 */
[----:B------:R-:W-:Y:S02]  /*da70*/  IMAD R2, R5, UR4, RZ ;  /* 0x0000000405027c24 */ /* 0x000fe4000f8e02ff */
[----:B------:R-:W-:Y:S01]  /*da80*/  IMAD.IADD R11, R11, 0x1, R13 ;  /* 0x000000010b0b7824 */ /* 0x000fe200078e020d */
[--C-:B------:R-:W-:Y:S01]  /*da90*/  SHF.R.S32.HI R4, RZ, 0x1f, R9.reuse ;  /* 0x0000001fff047819 */ /* 0x100fe20000011409 */
[----:B------:R-:W-:Y:S02]  /*daa0*/  IMAD R13, R3, UR5, R2 ;  /* 0x00000005030d7c24 */ /* 0x000fe4000f8e0202 */
[----:B------:R-:W-:-:S02]  /*dab0*/  IMAD.MOV R5, RZ, RZ, -R9 ;  /* 0x000000ffff057224 */ /* 0x000fc400078e0a09 */
        /* <DEDUP_REMOVED lines=24> */
[----:B------:R0:W2:Y:S01]  /*dc40*/  SHFL.IDX PT, R2, R4, RZ, 0x1c1f ;  /* 0x001c1fff04027589 */ /* 0x0000a200000e0000 */
[----:B------:R-:W-:Y:S01]  /*dc50*/  IMAD.IADD R0, R8, 0x1, -R9 ;  /* 0x0000000108007824 */ /* 0x000fe200078e0a09 */
[----:B------:R-:W-:-:S02]  /*dc60*/  ISETP.GE.AND P0, PT, R7, R6, PT ;  /* 0x000000060700720c */ /* 0x000fc40003f06270 */
[----:B------:R0:W3:Y:S01]  /*dc70*/  SHFL.IDX PT, R3, R5, RZ, 0x1c1f ;  /* 0x001c1fff05037589 */ /* 0x0000e200000e0000 */
[----:B------:R-:W-:-:S04]  /*dc80*/  IMAD R0, R11, 0x80, R0 ;  /* 0x000000800b007824 */ /* 0x000fc800078e0200 */
[----:B------:R-:W-:-:S06]  /*dc90*/  IMAD.SHL.U32 R0, R0, 0x2, RZ ;  /* 0x0000000200007824 */ /* 0x000fcc00078e00ff */
[----:B0-----:R-:W-:Y:S05]  /*dca0*/  @P0 BRA `(.L_x_7482) ;  /* 0x0000000c00000947 */ /* 0x001fea0003800000 */
[C---:B------:R-:W-:Y:S01]  /*dcb0*/  VIADD R9, R0.reuse, 0x8 ;  /* 0x0000000800097836 */ /* 0x040fe20000000000 */
[----:B------:R-:W-:Y:S01]  /*dcc0*/  ULDC UR4, c[0x0][0xbc8] ;  /* 0x0002f20000047ab9 */ /* 0x000fe20000000800 */
[C---:B------:R-:W-:Y:S01]  /*dcd0*/  VIADD R11, R0.reuse, 0x10 ;  /* 0x00000010000b7836 */ /* 0x040fe20000000000 */
        /* <DEDUP_REMOVED lines=13> */
[----:B------:R-:W-:-:S02]  /*ddb0*/  VIADD R22, R0, 0x50 ;  /* 0x0000005000167836 */ /* 0x000fc40000000000 */
[C---:B------:R-:W-:Y:S01]  /*ddc0*/  @!P2 LEA.HI R8, R0.reuse, R0, RZ, 0x1 ;  /* 0x000000000008a211 */ /* 0x040fe200078f08ff */
[----:B------:R-:W-:Y:S01]  /*ddd0*/  VIADD R23, R0, 0x58 ;  /* 0x0000005800177836 */ /* 0x000fe20000000000 */
[----:B------:R-:W-:Y:S02]  /*dde0*/  @!P3 LEA.HI R10, R9, R9, RZ, 0x1 ;  /* 0x00000009090ab211 */ /* 0x000fe400078f08ff */
[----:B------:R-:W-:Y:S02]  /*ddf0*/  @!P4 LEA.HI R12, R11, R11, RZ, 0x1 ;  /* 0x0000000b0b0cc211 */ /* 0x000fe400078f08ff */
[----:B------:R-:W-:Y:S02]  /*de00*/  @!P5 LEA.HI R14, R13, R13, RZ, 0x1 ;  /* 0x0000000d0d0ed211 */ /* 0x000fe400078f08ff */
[----:B------:R-:W-:Y:S02]  /*de10*/  @!P2 LOP3.LUT R9, R8, 0xfffffffe, RZ, 0xc0, !PT ;  /* 0xfffffffe0809a812 */ /* 0x000fe400078ec0ff */
[----:B------:R-:W-:-:S02]  /*de20*/  @!P3 LOP3.LUT R11, R10, 0xfffffffe, RZ, 0xc0, !PT ;  /* 0xfffffffe0a0bb812 */ /* 0x000fc400078ec0ff */
[----:B------:R-:W-:Y:S01]  /*de30*/  @!P4 LOP3.LUT R13, R12, 0xfffffffe, RZ, 0xc0, !PT ;  /* 0xfffffffe0c0dc812 */ /* 0x000fe200078ec0ff */
[--C-:B--23--:R-:W-:Y:S01]  /*de40*/  @!P2 IMAD.WIDE R8, R9, 0x4, R2.reuse ;  /* 0x000000040908a825 */ /* 0x10cfe200078e0202 */
[----:B------:R-:W-:Y:S02]  /*de50*/  @!P5 LOP3.LUT R15, R14, 0xfffffffe, RZ, 0xc0, !PT ;  /* 0xfffffffe0e0fd812 */ /* 0x000fe400078ec0ff */
[----:B------:R-:W-:Y:S01]  /*de60*/  ISETP.GE.AND P6, PT, R22, UR4, PT ;  /* 0x0000000416007c0c */ /* 0x000fe2000bfc6270 */
        /* <DEDUP_REMOVED lines=11> */
[----:B------:R-:W-:Y:S01]  /*df20*/  ISETP.GE.AND P5, PT, R21, UR4, PT ;  /* 0x0000000415007c0c */ /* 0x000fe2000bfa6270 */
[----:B0-----:R-:W-:Y:S01]  /*df30*/  VIADD R24, R0, 0x60 ;  /* 0x0000006000187836 */ /* 0x001fe20000000000 */
[----:B------:R-:W-:Y:S02]  /*df40*/  @!P1 LEA.HI R17, R17, R17, RZ, 0x1 ;  /* 0x0000001111119211 */ /* 0x000fe400078f08ff */
[----:B------:R-:W-:-:S02]  /*df50*/  @!P0 LOP3.LUT R9, R16, 0xfffffffe, RZ, 0xc0, !PT ;  /* 0xfffffffe10098812 */ /* 0x000fc400078ec0ff */
        /* <DEDUP_REMOVED lines=14> */
[----:B------:R-:W-:Y:S01]  /*e040*/  VIADD R20, R0, 0x78 ;  /* 0x0000007800147836 */ /* 0x000fe20000000000 */
[----:B------:R-:W-:Y:S02]  /*e050*/  @!P5 LOP3.LUT R21, R21, 0xfffffffe, RZ, 0xc0, !PT ;  /* 0xfffffffe1515d812 */ /* 0x000fe400078ec0ff */
[----:B------:R-:W-:Y:S01]  /*e060*/  @!P6 LOP3.LUT R17, R22, 0xfffffffe, RZ, 0xc0, !PT ;  /* 0xfffffffe1611e812 */ /* 0x000fe200078ec0ff */
[----:B------:R-:W-:Y:S01]  /*e070*/  VIADD R22, R0, 0x88 ;  /* 0x0000008800167836 */ /* 0x000fe20000000000 */
[----:B------:R-:W-:Y:S01]  /*e080*/  ISETP.GE.AND P1, PT, R23, UR4, PT ;  /* 0x0000000417007c0c */ /* 0x000fe2000bf26270 */
[----:B0-----:R-:W-:Y:S01]  /*e090*/  @!P2 IMAD.WIDE R8, R13, 0x4, R2 ;  /* 0x000000040d08a825 */ /* 0x001fe200078e0202 */
[----:B------:R-:W-:-:S03]  /*e0a0*/  ISETP.GE.AND P0, PT, R24, UR4, PT ;  /* 0x0000000418007c0c */ /* 0x000fc6000bf06270 */
        /* <DEDUP_REMOVED lines=20> */
[----:B--2---:R-:W-:Y:S01]  /*e1f0*/  @!P0 LOP3.LUT R11, R24, 0xfffffffe, RZ, 0xc0, !PT ;  /* 0xfffffffe180b8812 */ /* 0x004fe200078ec0ff */
        /* <DEDUP_REMOVED lines=11> */
[----:B------:R-:W-:Y:S02]  /*e2b0*/  @!P6 LOP3.LUT R19, R19, 0xfffffffe, RZ, 0xc0, !PT ;  /* 0xfffffffe1313e812 */ /* 0x000fe400078ec0ff */
[----:B----4-:R-:W-:Y:S01]  /*e2c0*/  @!P5 LOP3.LUT R15, R20, 0xfffffffe, RZ, 0xc0, !PT ;  /* 0xfffffffe140fd812 */ /* 0x010fe200078ec0ff */
[----:B------:R-:W-:Y:S01]  /*e2d0*/  VIADD R20, R0, 0xb0 ;  /* 0x000000b000147836 */ /* 0x000fe20000000000 */
[----:B------:R-:W-:Y:S02]  /*e2e0*/  @!P4 LOP3.LUT R21, R21, 0xfffffffe, RZ, 0xc0, !PT ;  /* 0xfffffffe1515c812 */ /* 0x000fe400078ec0ff */
[----:B-----5:R-:W-:Y:S01]  /*e2f0*/  @!P3 LOP3.LUT R17, R22, 0xfffffffe, RZ, 0xc0, !PT ;  /* 0xfffffffe1611b812 */ /* 0x020fe200078ec0ff */
[C---:B------:R-:W-:Y:S01]  /*e300*/  VIADD R22, R0.reuse, 0xc0 ;  /* 0x000000c000167836 */ /* 0x040fe20000000000 */
[----:B------:R-:W-:Y:S01]  /*e310*/  ISETP.GE.AND P0, PT, R23, UR4, PT ;  /* 0x0000000417007c0c */ /* 0x000fe2000bf06270 */
[----:B0-----:R-:W-:Y:S01]  /*e320*/  @!P2 IMAD.WIDE R8, R13, 0x4, R2 ;  /* 0x000000040d08a825 */ /* 0x001fe200078e0202 */
[----:B------:R-:W-:-:S02]  /*e330*/  IADD3 R18, R0, 0xa0, RZ ;  /* 0x000000a000127810 */ /* 0x000fc40007ffe0ff */
[----:B------:R-:W-:Y:S01]  /*e340*/  ISETP.GE.AND P1, PT, R24, UR4, PT ;  /* 0x0000000418007c0c */ /* 0x000fe2000bf26270 */
        /* <DEDUP_REMOVED lines=20> */
[----:B--2---:R-:W-:Y:S01]  /*e490*/  @!P1 LOP3.LUT R11, R24, 0xfffffffe, RZ, 0xc0, !PT ;  /* 0xfffffffe180b9812 */ /* 0x004fe200078ec0ff */
[--C-:B------:R-:W-:Y:S01]  /*e4a0*/  @!P0 IMAD.WIDE R8, R9, 0x4, R2.reuse ;  /* 0x0000000409088825 */ /* 0x100fe200078e0202 */
[----:B------:R-:W-:Y:S02]  /*e4b0*/  @!P4 LEA.HI R20, R20, R20, RZ, 0x1 ;  /* 0x000000141414c211 */ /* 0x000fe400078f08ff */
        /* <DEDUP_REMOVED lines=11> */
[----:B------:R-:W-:Y:S01]  /*e570*/  @!P2 ST.E.64 desc[UR36][R12.64], R104 ;  /* 0x000000680c00a985 */ /* 0x000fe2000c101b24 */
[----:B------:R-:W-:Y:S01]  /*e580*/  @!P5 LOP3.LUT R21, R21, 0xfffffffe, RZ, 0xc0, !PT ;  /* 0xfffffffe1515d812 */ /* 0x000fe200078ec0ff */
[----:B------:R-:W-:Y:S01]  /*e590*/  VIADD R20, R0, 0xd8 ;  /* 0x000000d800147836 */ /* 0x000fe20000000000 */
[----:B-----5:R-:W-:-:S02]  /*e5a0*/  @!P6 LOP3.LUT R17, R22, 0xfffffffe, RZ, 0xc0, !PT ;  /* 0xfffffffe1611e812 */ /* 0x020fc400078ec0ff */
[----:B------:R-:W-:Y:S01]  /*e5b0*/  ISETP.GE.AND P0, PT, R18, UR4, PT ;  /* 0x0000000412007c0c */ /* 0x000fe2000bf06270 */
[----:B0-----:R-:W-:Y:S01]  /*e5c0*/  @!P3 IMAD.WIDE R8, R19, 0x4, R2 ;  /* 0x000000041308b825 */ /* 0x001fe200078e0202 */
[----:B------:R-:W-:-:S03]  /*e5d0*/  ISETP.GE.AND P2, PT, R20, UR4, PT ;  /* 0x0000000414007c0c */ /* 0x000fc6000bf46270 */
[--C-:B--2---:R-:W-:Y:S01]  /*e5e0*/  @!P4 IMAD.WIDE R10, R15, 0x4, R2.reuse ;  /* 0x000000040f0ac825 */ /* 0x104fe200078e0202 */
        /* <DEDUP_REMOVED lines=19> */
[----:B--2---:R-:W-:Y:S02]  /*e720*/  @!P1 LOP3.LUT R11, R19, 0xfffffffe, RZ, 0xc0, !PT ;  /* 0xfffffffe130b9812 */ /* 0x004fe400078ec0ff */
[----:B------:R-:W-:Y:S02]  /*e730*/  @!P3 LEA.HI R21, R21, R21, RZ, 0x1 ;  /* 0x000000151515b211 */ /* 0x000fe400078f08ff */
[----:B------:R-:W-:Y:S02]  /*e740*/  @!P6 LEA.HI R10, R9, R9, RZ, 0x1 ;  /* 0x00000009090ae211 */ /* 0x000fe400078f08ff */
[----:B------:R-:W-:Y:S02]  /*e750*/  @!P4 LEA.HI R12, R12, R12, RZ, 0x1 ;  /* 0x0000000c0c0cc211 */ /* 0x000fe400078f08ff */
[----:B------:R-:W-:Y:S02]  /*e760*/  @!P5 LEA.HI R8, R13, R13, RZ, 0x1 ;  /* 0x0000000d0d08d211 */ /* 0x000fe400078f08ff */
[----:B------:R-:W-:-:S02]  /*e770*/  @!P0 LOP3.LUT R9, R18, 0xfffffffe, RZ, 0xc0, !PT ;  /* 0xfffffffe12098812 */ /* 0x000fc400078ec0ff */
[----:B------:R-:W-:Y:S02]  /*e780*/  @!P2 LOP3.LUT R13, R20, 0xfffffffe, RZ, 0xc0, !PT ;  /* 0xfffffffe140da812 */ /* 0x000fe400078ec0ff */
        /* <DEDUP_REMOVED lines=18> */
.L_x_7482:
[----:B------:R-:W-:Y:S05]  /*e8b0*/  BSYNC B0 ;  /* 0x0000000000007941 */ /* 0x000fea0003800000 */
.L_x_7481:
[----:B------:R-:W-:Y:S01]  /*e8c0*/  VIADD R7, R7, 0x8 ;  /* 0x0000000807077836 */ /* 0x000fe20000000000 */
[----:B0--3--:R3:W4:Y:S04]  /*e8d0*/  SHFL.IDX PT, R3, R5, 0x1, 0x1c1f ;  /* 0x003c1f0005037f89 */ /* 0x00972800000e0000 */
[----:B------:R-:W-:Y:S01]  /*e8e0*/  ISETP.GE.AND P0, PT, R7, R6, PT ;  /* 0x000000060700720c */ /* 0x000fe20003f06270 */
[----:B--2---:R3:W0:-:S12]  /*e8f0*/  SHFL.IDX PT, R2, R4, 0x1, 0x1c1f ;  /* 0x003c1f0004027f89 */ /* 0x00461800000e0000 */
        /* <DEDUP_REMOVED lines=25> */
[----:B0---4-:R-:W-:Y:S01]  /*ea90*/  @!P0 IMAD.WIDE R4, R5, 0x4, R2 ;  /* 0x0000000405048825 */ /* 0x011fe200078e0202 */
        /* <DEDUP_REMOVED lines=15> */
[----:B--2---:R-:W-:Y:S01]  /*eb90*/  @!P6 LOP3.LUT R7, R11, 0xfffffffe, RZ, 0xc0, !PT ;  /* 0xfffffffe0b07e812 */ /* 0x004fe200078ec0ff */
[----:B------:R-:W-:Y:S01]  /*eba0*/  @!P5 IMAD.WIDE R4, R5, 0x4, R2 ;  /* 0x000000040504d825 */ /* 0x000fe200078e0202 */
[----:B------:R-:W-:-:S02]  /*ebb0*/  @!P1 LEA.HI R13, R13, R13, RZ, 0x1 ;  /* 0x0000000d0d0d9211 */ /* 0x000fc400078f08ff */
[----:B------:R-:W-:Y:S01]  /*ebc0*/  @!P2 LEA.HI R14, R14, R14, RZ, 0x1 ;  /* 0x0000000e0e0ea211 */ /* 0x000fe200078f08ff */
[----:B------:R-:W-:Y:S01]  /*ebd0*/  @!P6 IMAD.WIDE R6, R7, 0x4, R2 ;  /* 0x000000040706e825 */ /* 0x000fe200078e0202 */
[----:B------:R-:W-:Y:S01]  /*ebe0*/  @!P4 LEA.HI R16, R16, R16, RZ, 0x1 ;  /* 0x000000101010c211 */ /* 0x000fe200078f08ff */
[----:B------:R0:W-:Y:S01]  /*ebf0*/  @!P5 ST.E.64 desc[UR36][R4.64], R38 ;  /* 0x000000260400d985 */ /* 0x0001e2000c101b24 */
[----:B---3--:R-:W-:Y:S02]  /*ec00*/  @!P0 LOP3.LUT R9, R12, 0xfffffffe, RZ, 0xc0, !PT ;  /* 0xfffffffe0c098812 */ /* 0x008fe400078ec0ff */
        /* <DEDUP_REMOVED lines=47> */
[----:B-----5:R-:W-:Y:S01]  /*ef00*/  @!P0 LOP3.LUT R13, R20, 0xfffffffe, RZ, 0xc0, !PT ;  /* 0xfffffffe140d8812 */ /* 0x020fe200078ec0ff */
[----:B------:R-:W-:Y:S01]  /*ef10*/  VIADD R20, R0, 0xb8 ;  /* 0x000000b800147836 */ /* 0x000fe20000000000 */
[----:B------:R-:W-:Y:S01]  /*ef20*/  ISETP.GE.AND P6, PT, R18, UR4, PT ;  /* 0x0000000412007c0c */ /* 0x000fe2000bfc6270 */
[----:B0-----:R-:W-:Y:S01]  /*ef30*/  @!P4 IMAD.WIDE R4, R9, 0x4, R2 ;  /* 0x000000040904c825 */ /* 0x001fe200078e0202 */
[----:B------:R-:W-:-:S03]  /*ef40*/  ISETP.GE.AND P5, PT, R19, UR4, PT ;  /* 0x0000000413007c0c */ /* 0x000fc6000bfa6270 */
[--C-:B--2---:R-:W-:Y:S01]  /*ef50*/  @!P3 IMAD.WIDE R6, R15, 0x4, R2.reuse ;  /* 0x000000040f06b825 */ /* 0x104fe200078e0202 */
[----:B------:R0:W-:Y:S03]  /*ef60*/  @!P4 ST.E.64 desc[UR36][R4.64], R74 ;  /* 0x0000004a0400c985 */ /* 0x0001e6000c101b24 */
        /* <DEDUP_REMOVED lines=16> */
[----:B0-----:R-:W-:Y:S01]  /*f070*/  @!P6 LOP3.LUT R5, R18, 0xfffffffe, RZ, 0xc0, !PT ;  /* 0xfffffffe1205e812 */ /* 0x001fe200078ec0ff */
[C---:B------:R-:W-:Y:S01]  /*f080*/  VIADD R18, R0.reuse, 0xc0 ;  /* 0x000000c000127836 */ /* 0x040fe20000000000 */
        /* <DEDUP_REMOVED lines=12> */
[----:B------:R-:W-:Y:S01]  /*f150*/  @!P4 LOP3.LUT R15, R15, 0xfffffffe, RZ, 0xc0, !PT ;  /* 0xfffffffe0f0fc812 */ /* 0x000fe200078ec0ff */
[----:B------:R-:W-:Y:S01]  /*f160*/  VIADD R14, R0, 0xd0 ;  /* 0x000000d0000e7836 */ /* 0x000fe20000000000 */
[----:B----4-:R-:W-:Y:S01]  /*f170*/  @!P3 LOP3.LUT R11, R16, 0xfffffffe, RZ, 0xc0, !PT ;  /* 0xfffffffe100bb812 */ /* 0x010fe200078ec0ff */
[----:B------:R-:W-:Y:S01]  /*f180*/  VIADD R16, R0, 0xe0 ;  /* 0x000000e000107836 */ /* 0x000fe20000000000 */
[----:B------:R-:W-:-:S02]  /*f190*/  @!P2 LOP3.LUT R17, R17, 0xfffffffe, RZ, 0xc0, !PT ;  /* 0xfffffffe1111a812 */ /* 0x000fc400078ec0ff */
[----:B-----5:R-:W-:Y:S01]  /*f1a0*/  @!P1 LOP3.LUT R13, R20, 0xfffffffe, RZ, 0xc0, !PT ;  /* 0xfffffffe140d9812 */ /* 0x020fe200078ec0ff */
        /* <DEDUP_REMOVED lines=36> */
[----:B----4-:R-:W-:Y:S02]  /*f3f0*/  @!P2 LOP3.LUT R11, R16, 0xfffffffe, RZ, 0xc0, !PT ;  /* 0xfffffffe100ba812 */ /* 0x010fe400078ec0ff */
[----:B------:R-:W-:Y:S02]  /*f400*/  @!P3 LOP3.LUT R17, R17, 0xfffffffe, RZ, 0xc0, !PT ;  /* 0xfffffffe1111b812 */ /* 0x000fe400078ec0ff */
[----:B-----5:R-:W-:Y:S01]  /*f410*/  @!P4 LOP3.LUT R13, R20, 0xfffffffe, RZ, 0xc0, !PT ;  /* 0xfffffffe140dc812 */ /* 0x020fe200078ec0ff */
[----:B0-----:R-:W-:-:S04]  /*f420*/  @!P0 IMAD.WIDE R4, R9, 0x4, R2 ;  /* 0x0000000409048825 */ /* 0x001fc800078e0202 */
[--C-:B--2---:R-:W-:Y:S01]  /*f430*/  @!P1 IMAD.WIDE R6, R15, 0x4, R2.reuse ;  /* 0x000000040f069825 */ /* 0x104fe200078e0202 */
        /* <DEDUP_REMOVED lines=15> */
.L_x_7479:
[----:B------:R-:W2:Y:S02]  /*f530*/  S2R R0, SR_TID.X ;  /* 0x0000000000007919 */ /* 0x000ea40000002100 */
[----:B--2---:R-:W-:-:S05]  /*f540*/  VIADD R2, R0, 0xffffff80 ;  /* 0xffffff8000027836 */ /* 0x004fca0000000000 */
[----:B------:R-:W-:-:S13]  /*f550*/  ISETP.GT.AND P0, PT, R2, 0x3f, PT ;  /* 0x0000003f0200780c */ /* 0x000fda0003f04270 */
[----:B------:R-:W-:Y:S05]  /*f560*/  @P0 BRA `(.L_x_7433) ;  /* 0x0000004800a00947 */ /* 0x000fea0003800000 */
[----:B------:R-:W2:Y:S01]  /*f570*/  S2R R3, SR_CTAID.X ;  /* 0x0000000000037919 */ /* 0x000ea20000002500 */
[----:B------:R-:W3:Y:S01]  /*f580*/  LDC R6, c[0x0][0xce8] ;  /* 0x00033a00ff067b82 */ /* 0x000ee20000000800 */
[----:B------:R-:W-:Y:S01]  /*f590*/  ULDC UR4, c[0x0][0xb88] ;  /* 0x0002e20000047ab9 */ /* 0x000fe20000000800 */
[----:B--2---:R-:W-:Y:S02]  /*f5a0*/  IMAD R0, R3, 0x40, R0 ;  /* 0x0000004003007824 */ /* 0x004fe400078e0200 */
[----:B---3--:R-:W-:Y:S02]  /*f5b0*/  IMAD R3, R6, UR4, RZ ;  /* 0x0000000406037c24 */ /* 0x008fe4000f8e02ff */
[----:B------:R-:W-:-:S05]  /*f5c0*/  VIADD R0, R0, 0xffffff80 ;  /* 0xffffff8000007836 */ /* 0x000fca0000000000 */
[----:B------:R-:W-:-:S13]  /*f5d0*/  ISETP.GE.AND P0, PT, R0, R3, PT ;  /* 0x000000030000720c */ /* 0x000fda0003f06270 */
[----:B------:R-:W-:Y:S05]  /*f5e0*/  @P0 BRA `(.L_x_7433) ;  /* 0x0000004800800947 */ /* 0x000fea0003800000 */
[----:B------:R-:W2:Y:S01]  /*f5f0*/  LDL R4, [R1] ;  /* 0x0000000001047983 */ /* 0x000ea20000100800 */
[----:B------:R-:W-:Y:S01]  /*f600*/  ISETP.NE.AND P0, PT, R6, 0x1, PT ;  /* 0x000000010600780c */ /* 0x000fe20003f05270 */
[----:B------:R-:W3:Y:S01]  /*f610*/  S2UR UR7, SR_CTAID.Z ;  /* 0x00000000000779c3 */ /* 0x000ee20000002700 */
[----:B------:R-:W-:Y:S01]  /*f620*/  ULDC.64 UR8, c[0x0][0xcd0] ;  /* 0x0003340000087ab9 */ /* 0x000fe20000000a00 */
[----:B------:R-:W-:-:S06]  /*f630*/  IMAD.MOV.U32 R5, RZ, RZ, R0 ;  /* 0x000000ffff057224 */ /* 0x000fcc00078e0000 */
[----:B------:R-:W4:Y:S08]  /*f640*/  LDC.64 R10, c[0x0][0xcd8] ;  /* 0x00033600ff0a7b82 */ /* 0x000f300000000a00 */
[----:B------:R-:W5:Y:S08]  /*f650*/  @P0 LDC R7, c[0x0][0xcec] ;  /* 0x00033b00ff070b82 */ /* 0x000f700000000800 */
[----:B------:R-:W0:Y:S08]  /*f660*/  @P0 LDC R9, c[0x0][0xcf0] ;  /* 0x00033c00ff090b82 */ /* 0x000e300000000800 */
[----:B------:R-:W1:Y:S08]  /*f670*/  S2UR UR10, SR_CTAID.Y ;  /* 0x00000000000a79c3 */ /* 0x000e700000002600 */
[----:B------:R-:W1:Y:S01]  /*f680*/  LDC R8, c[0x0][0xd50] ;  /* 0x00035400ff087b82 */ /* 0x000e620000000800 */
[----:B--2---:R-:W-:Y:S01]  /*f690*/  R2UR UR11, R4 ;  /* 0x00000000040b72ca */ /* 0x004fe200000e0000 */
[----:B-----5:R-:W-:-:S05]  /*f6a0*/  @P0 IMAD.HI.U32 R4, R0, R7, RZ ;  /* 0x0000000700040227 */ /* 0x020fca00078e00ff */
[----:B0-----:R-:W-:-:S07]  /*f6b0*/  @P0 SHF.R.U32.HI R5, RZ, R9, R4 ;  /* 0x00000009ff050219 */ /* 0x001fce0000011604 */
[----:B------:R-:W-:Y:S02]  /*f6c0*/  USHF.R.S32.HI UR6, URZ, 0x1f, UR11 ;  /* 0x0000001f3f067899 */ /* 0x000fe4000801140b */
[----:B------:R-:W-:Y:S01]  /*f6d0*/  IADD3 R7, RZ, -UR11, RZ ;  /* 0x8000000bff077c10 */ /* 0x000fe2000fffe0ff */
[----:B------:R-:W-:Y:S02]  /*f6e0*/  UIMAD.WIDE.U32 UR4, UR11, UR8, URZ ;  /* 0x000000080b0472a5 */ /* 0x000fe4000f8e003f */
[----:B------:R-:W-:Y:S02]  /*f6f0*/  UIMAD UR6, UR6, UR8, URZ ;  /* 0x00000008060672a4 */ /* 0x000fe4000f8e023f */
[----:B---3--:R-:W-:Y:S01]  /*f700*/  USHF.R.S32.HI UR8, URZ, 0x1f, UR7 ;  /* 0x0000001f3f087899 */ /* 0x008fe20008011407 */
[----:B-1----:R-:W-:Y:S01]  /*f710*/  IMAD R9, R8, R7, UR10 ;  /* 0x0000000a08097e24 */ /* 0x002fe2000f8e0207 */
[----:B------:R-:W-:Y:S01]  /*f720*/  UIMAD UR6, UR11, UR9, UR6 ;  /* 0x000000090b0672a4 */ /* 0x000fe2000f8e0206 */
[----:B------:R-:W-:-:S02]  /*f730*/  IMAD.U32 R3, RZ, RZ, UR5 ;  /* 0x00000005ff037e24 */ /* 0x000fc4000f8e00ff */
[----:B------:R-:W-:Y:S01]  /*f740*/  IMAD.U32 R2, RZ, RZ, UR4 ;  /* 0x00000004ff027e24 */ /* 0x000fe2000f8e00ff */
[----:B------:R-:W-:Y:S01]  /*f750*/  UIADD3 UR6, UR5, UR6, URZ ;  /* 0x0000000605067290 */ /* 0x000fe2000fffe03f */
[----:B----4-:R-:W-:Y:S01]  /*f760*/  IMAD R12, R10, UR8, RZ ;  /* 0x000000080a0c7c24 */ /* 0x010fe2000f8e02ff */
[----:B------:R-:W-:Y:S01]  /*f770*/  SHF.R.S32.HI R4, RZ, 0x1f, R9 ;  /* 0x0000001fff047819 */ /* 0x000fe20000011409 */
[----:B------:R-:W-:Y:S01]  /*f780*/  IMAD.MOV R7, RZ, RZ, -R5 ;  /* 0x000000ffff077224 */ /* 0x000fe200078e0a05 */
[----:B------:R-:W-:Y:S01]  /*f790*/  ULDC.64 UR4, c[0x0][0xce0] ;  /* 0x0003380000047ab9 */ /* 0x000fe20000000a00 */
[----:B------:R-:W-:Y:S02]  /*f7a0*/  IMAD R11, R11, UR7, R12 ;  /* 0x000000070b0b7c24 */ /* 0x000fe4000f8e020c */
[----:B------:R-:W-:Y:S02]  /*f7b0*/  IMAD.U32 R3, RZ, RZ, UR6 ;  /* 0x00000006ff037e24 */ /* 0x000fe4000f8e00ff */
[----:B------:R-:W-:-:S02]  /*f7c0*/  IMAD R4, R4, UR4, RZ ;  /* 0x0000000404047c24 */ /* 0x000fc4000f8e02ff */
[----:B------:R-:W-:-:S04]  /*f7d0*/  IMAD.WIDE.U32 R2, R10, UR7, R2 ;  /* 0x000000070a027c25 */ /* 0x000fc8000f8e0002 */
[----:B------:R-:W-:Y:S02]  /*f7e0*/  IMAD.IADD R3, R11, 0x1, R3 ;  /* 0x000000010b037824 */ /* 0x000fe400078e0203 */
[----:B------:R-:W-:Y:S02]  /*f7f0*/  IMAD R7, R6, R7, R0 ;  /* 0x0000000706077224 */ /* 0x000fe400078e0200 */
[----:B------:R-:W-:-:S03]  /*f800*/  IMAD.WIDE.U32 R2, R9, UR4, R2 ;  /* 0x0000000409027c25 */ /* 0x000fc6000f8e0002 */
[----:B------:R-:W-:Y:S01]  /*f810*/  SHF.R.S32.HI R0, RZ, 0x1f, R7 ;  /* 0x0000001fff007819 */ /* 0x000fe20000011407 */
[----:B------:R-:W-:Y:S01]  /*f820*/  IMAD R4, R9, UR5, R4 ;  /* 0x0000000509047c24 */ /* 0x000fe2000f8e0204 */
[----:B------:R-:W-:Y:S01]  /*f830*/  SHF.R.S32.HI R9, RZ, 0x1f, R5 ;  /* 0x0000001fff097819 */ /* 0x000fe20000011405 */
[----:B------:R-:W-:Y:S01]  /*f840*/  ULDC.64 UR4, c[0x0][0xcc8] ;  /* 0x0003320000047ab9 */ /* 0x000fe20000000a00 */
[----:B------:R-:W-:Y:S01]  /*f850*/  IADD3 R2, P0, R5, R2, RZ ;  /* 0x0000000205027210 */ /* 0x000fe20007f1e0ff */
[----:B------:R-:W-:-:S03]  /*f860*/  IMAD R0, R0, UR4, RZ ;  /* 0x0000000400007c24 */ /* 0x000fc6000f8e02ff */
[----:B------:R-:W-:Y:S01]  /*f870*/  IADD3.X R3, R9, R3, R4, P0, !PT ;  /* 0x0000000309037210 */ /* 0x000fe200007fe404 */
        /* <DEDUP_REMOVED lines=9> */
.L_x_7431:
        /* <DEDUP_REMOVED lines=18> */
.L_x_7483:
[----:B------:R-:W-:Y:S01]  /*fa30*/  ULDC UR43, c[0x0][0xd50] ;  /* 0x00035400002b7ab9 */ /* 0x000fe20000000800 */
[----:B------:R-:W-:Y:S01]  /*fa40*/  UMOV UR39, UR6 ;  /* 0x0000000600277c82 */ /* 0x000fe20008000000 */
[----:B------:R-:W-:-:S11]  /*fa50*/  UISETP.NE.AND UP0, UPT, UR43, 0x1, UPT ;  /* 0x000000012b00788c */ /* 0x000fd6000bf05270 */
[----:B------:R-:W-:Y:S01]  /*fa60*/  @UP0 ULDC UR4, c[0x0][0xd54] ;  /* 0x0003550000040ab9 */ /* 0x000fe20000000800 */
[----:B------:R-:W-:Y:S01]  /*fa70*/  @UP0 ULDC UR7, c[0x0][0xd58] ;  /* 0x0003560000070ab9 */ /* 0x000fe20000000800 */
[----:B------:R-:W-:-:S04]  /*fa80*/  UIMAD.WIDE.U32 UR4, UR6, UR4, URZ ;  /* 0x00000004060472a5 */ /* 0x000fc8000f8e003f */
[----:B------:R-:W-:-:S12]  /*fa90*/  @UP0 USHF.R.U32.HI UR39, URZ, UR7, UR5 ;  /* 0x000000073f270299 */ /* 0x000fd80008011605 */
.L_x_7484:
[----:B------:R-:W-:Y:S01]  /*faa0*/  ISETP.LE.AND P0, PT, RZ, UR45, PT ;  /* 0x0000002dff007c0c */ /* 0x000fe2000bf03270 */
[----:B------:R-:W-:Y:S01]  /*fab0*/  UIADD3 UR4, -UR39, URZ, URZ ;  /* 0x0000003f27047290 */ /* 0x000fe2000fffe13f */
[----:B------:R-:W-:Y:S02]  /*fac0*/  IMAD.MOV.U32 R21, RZ, RZ, 0x1 ;  /* 0x00000001ff157424 */ /* 0x000fe400078e00ff */
[----:B------:R-:W-:Y:S01]  /*fad0*/  IMAD.MOV.U32 R8, RZ, RZ, RZ ;  /* 0x000000ffff087224 */ /* 0x000fe200078e00ff */
[----:B------:R-:W-:Y:S01]  /*fae0*/  UIMAD UR43, UR43, UR4, UR6 ;  /* 0x000000042b2b72a4 */ /* 0x000fe2000f8e0206 */
[----:B------:R-:W-:-:S07]  /*faf0*/  IMAD.MOV.U32 R4, RZ, RZ, 0x1 ;  /* 0x00000001ff047424 */ /* 0x000fce00078e00ff */
[----:B------:R-:W-:Y:S05]  /*fb00*/  @!P0 BRA `(.L_x_7485) ;  /* 0x0000004000688947 */ /* 0x000fea0003800000 */
[----:B------:R-:W-:Y:S01]  /*fb10*/  ULDC.64 UR4, c[0x0][0xb20] ;  /* 0x0002c80000047ab9 */ /* 0x000fe20000000a00 */
[----:B------:R-:W0:Y:S01]  /*fb20*/  S2UR UR46, SR_CTAID.X ;  /* 0x00000000002e79c3 */ /* 0x000e220000002500 */
[----:B------:R-:W-:Y:S01]  /*fb30*/  UISETP.NE.U32.AND UP0, UPT, UR4, URZ, UPT ;  /* 0x0000003f0400728c */ /* 0x000fe2000bf05070 */
[----:B------:R-:W-:Y:S01]  /*fb40*/  IMAD.MOV.U32 R30, RZ, RZ, RZ ;  /* 0x000000ffff1e7224 */ /* 0x000fe200078e00ff */
[----:B------:R-:W-:Y:S01]  /*fb50*/  ULDC UR6, c[0x0][0x448] ;  /* 0x0001120000067ab9 */ /* 0x000fe20000000800 */
[----:B------:R-:W-:Y:S01]  /*fb60*/  ULDC UR7, c[0x0][0x2f0] ;  /* 0x0000bc0000077ab9 */ /* 0x000fe20000000800 */
[----:B------:R-:W-:Y:S02]  /*fb70*/  UISETP.NE.AND.EX UP0, UPT, UR5, URZ, UPT, UP0 ;  /* 0x0000003f0500728c */ /* 0x000fe4000bf05300 */
[----:B------:R-:W-:-:S04]  /*fb80*/  UISETP.NE.AND UP1, UPT, UR6, 0x1, UPT ;  /* 0x000000010600788c */ /* 0x000fc8000bf25270 */
[----:B------:R-:W-:-:S05]  /*fb90*/  PLOP3.LUT P0, PT, PT, PT, UP0, 0x80, 0x0 ;  /* 0x000000000000781c */ /* 0x000fca0003f0f008 */
[----:B------:R-:W-:Y:S02]  /*fba0*/  @UP0 ULDC.64 UR4, c[0x0][0xb20] ;  /* 0x0002c80000040ab9 */ /* 0x000fe40000000a00 */
[----:B------:R-:W-:Y:S01]  /*fbb0*/  @UP0 UIMAD.WIDE UR4, UR45, 0x4, UR4 ;  /* 0x000000042d0408a5 */ /* 0x000fe2000f8e0204 */
[----:B------:R-:W-:-:S05]  /*fbc0*/  @UP1 ULDC UR8, c[0x0][0x450] ;  /* 0x0001140000081ab9 */ /* 0x000fca0000000800 */
[----:B------:R-:W-:Y:S02]  /*fbd0*/  IMAD.U32 R2, RZ, RZ, UR4 ;  /* 0x00000004ff027e24 */ /* 0x000fe4000f8e00ff */
[----:B------:R-:W-:Y:S01]  /*fbe0*/  IMAD.U32 R3, RZ, RZ, UR5 ;  /* 0x00000005ff037e24 */ /* 0x000fe2000f8e00ff */
[----:B------:R-:W-:Y:S02]  /*fbf0*/  ULDC.64 UR4, c[0x0][0x418] ;  /* 0x0001060000047ab9 */ /* 0x000fe40000000a00 */
[----:B------:R-:W-:Y:S02]  /*fc00*/  UISETP.NE.U32.AND UP0, UPT, UR4, URZ, UPT ;  /* 0x0000003f0400728c */ /* 0x000fe4000bf05070 */
[----:B0-----:R-:W-:Y:S01]  /*fc10*/  ULEA UR6, UR46, 0x3f, 0x6 ;  /* 0x0000003f2e067891 */ /* 0x001fe2000f8e303f */
[----:B------:R0:W5:Y:S01]  /*fc20*/  @P0 LDG.E R30, desc[UR36][R2.64] ;  /* 0x00000024021e0981 */ /* 0x000162000c1e1900 */
[----:B------:R-:W-:Y:S01]  /*fc30*/  UISETP.NE.AND.EX UP0, UPT, UR5, URZ, UPT, UP0 ;  /* 0x0000003f0500728c */ /* 0x000fe2000bf05300 */
[----:B------:R-:W-:Y:S01]  /*fc40*/  ULDC UR4, c[0x0][0x424] ;  /* 0x0001090000047ab9 */ /* 0x000fe20000000800 */
[----:B------:R-:W-:-:S02]  /*fc50*/  UP2UR UR47, UPR, URZ, 0x2 ;  /* 0x000000023f2f7883 */ /* 0x000fc40008000000 */
[----:B------:R-:W-:Y:S02]  /*fc60*/  USEL UR40, UR4, 0x1, UP0 ;  /* 0x0000000104287887 */ /* 0x000fe40008000000 */
[----:B------:R-:W-:Y:S01]  /*fc70*/  USHF.R.U32.HI UR9, URZ, 0x10, UR43 ;  /* 0x000000103f097899 */ /* 0x000fe2000801162b */
[----:B------:R-:W-:Y:S01]  /*fc80*/  @UP1 ULDC UR4, c[0x0][0x44c] ;  /* 0x0001130000041ab9 */ /* 0x000fe20000000800 */
[----:B------:R-:W-:Y:S02]  /*fc90*/  UIMAD UR40, UR40, UR7, URZ ;  /* 0x00000007282872a4 */ /* 0x000fe4000f8e023f */
[----:B------:R-:W-:Y:S01]  /*fca0*/  UIMAD.WIDE.U32 UR4, UR6, UR4, URZ ;  /* 0x00000004060472a5 */ /* 0x000fe2000f8e003f */
[----:B------:R-:W-:Y:S01]  /*fcb0*/  ULDC UR7, c[0x0][0x288] ;  /* 0x0000a20000077ab9 */ /* 0x000fe20000000800 */
[----:B------:R-:W-:Y:S02]  /*fcc0*/  UIADD3 UR4, UR40, 0x3f, URZ ;  /* 0x0000003f28047890 */ /* 0x000fe4000fffe03f */
[----:B------:R-:W-:-:S02]  /*fcd0*/  UIADD3 UR7, UR40, 0x40, -UR7 ;  /* 0x0000004028077890 */ /* 0x000fc4000fffe807 */
[----:B------:R-:W-:Y:S02]  /*fce0*/  @UP1 USHF.R.U32.HI UR6, URZ, UR8, UR5 ;  /* 0x000000083f061299 */ /* 0x000fe40008011605 */
[----:B------:R-:W-:Y:S02]  /*fcf0*/  USHF.R.S32.HI UR5, URZ, 0x1f, UR4 ;  /* 0x0000001f3f057899 */ /* 0x000fe40008011404 */
[----:B------:R-:W-:Y:S02]  /*fd00*/  UIADD3 UR7, UR7, UR6, URZ ;  /* 0x0000000607077290 */ /* 0x000fe4000fffe03f */
[----:B------:R-:W-:Y:S02]  /*fd10*/  ULEA.HI UR5, UR5, UR4, URZ, 0x6 ;  /* 0x0000000405057291 */ /* 0x000fe4000f8f303f */
[----:B------:R-:W-:Y:S02]  /*fd20*/  USHF.R.S32.HI UR6, URZ, 0x1f, UR7 ;  /* 0x0000001f3f067899 */ /* 0x000fe40008011407 */
[----:B------:R-:W-:-:S02]  /*fd30*/  USHF.R.S32.HI UR41, URZ, 0x6, UR5 ;  /* 0x000000063f297899 */ /* 0x000fc40008011405 */
[----:B------:R-:W-:Y:S02]  /*fd40*/  ULEA.HI UR6, UR6, UR7, URZ, 0x6 ;  /* 0x0000000706067291 */ /* 0x000fe4000f8f303f */
[----:B------:R-:W-:Y:S02]  /*fd50*/  ULOP3.LUT UR43, UR43, 0xffff, URZ, 0xc0, !UPT ;  /* 0x0000ffff2b2b7892 */ /* 0x000fe4000f8ec03f */
[----:B------:R-:W-:Y:S01]  /*fd60*/  USHF.R.S32.HI UR42, URZ, 0x6, UR6 ;  /* 0x000000063f2a7899 */ /* 0x000fe20008011406 */
[----:B------:R-:W-:-:S03]  /*fd70*/  UMOV UR38, URZ ;  /* 0x0000003f00267c82 */ /* 0x000fc60008000000 */
[----:B------:R-:W-:-:S04]  /*fd80*/  UISETP.LT.AND UP0, UPT, UR41, UR42, UPT ;  /* 0x0000002a2900728c */ /* 0x000fc8000bf01270 */
[----:B------:R-:W-:Y:S02]  /*fd90*/  USEL UR11, UR41, UR42, UP0 ;  /* 0x0000002a290b7287 */ /* 0x000fe40008000000 */
[----:B------:R-:W-:Y:S02]  /*fda0*/  UISETP.NE.AND UP0, UPT, UR9, URZ, UPT ;  /* 0x0000003f0900728c */ /* 0x000fe4000bf05270 */
[----:B------:R-:W-:-:S06]  /*fdb0*/  UISETP.GE.AND UP1, UPT, UR11, 0x1, UPT ;  /* 0x000000010b00788c */ /* 0x000fcc000bf26270 */
[----:B------:R-:W-:-:S03]  /*fdc0*/  PLOP3.LUT P0, PT, PT, PT, UP1, 0x80, 0x0 ;  /* 0x000000000000781c */ /* 0x000fc60003f0f018 */
[----:B------:R-:W-:-:S10]  /*fdd0*/  @!UP0 ULDC UR9, c[0x0][0xae8] ;  /* 0x0002ba0000098ab9 */ /* 0x000fd40000000800 */
        /* <DEDUP_REMOVED lines=31> */
.L_x_7486:
        /* <DEDUP_REMOVED lines=30> */
[----:B0----5:R-:W-:Y:S05]  /*101b0*/  CALL.ABS.NOINC R2 ;  /* 0x0000000002007343 */ /* 0x021fea0003c00000 */
.L_x_7487:
        /* <DEDUP_REMOVED lines=12> */
[----:B------:R-:W-:Y:S01]  /*10280*/  MOV R13, RZ ;  /* 0x000000ff000d7202 */ /* 0x000fe20000000f00 */
[----:B------:R-:W-:Y:S02]  /*10290*/  IMAD.U32 R7, RZ, RZ, UR7 ;  /* 0x00000007ff077e24 */ /* 0x000fe4000f8e00ff */
[----:B------:R-:W-:-:S02]  /*102a0*/  IMAD.U32 R10, RZ, RZ, UR4 ;  /* 0x00000004ff0a7e24 */ /* 0x000fc4000f8e00ff */
[----:B------:R-:W-:Y:S02]  /*102b0*/  IMAD.U32 R11, RZ, RZ, UR5 ;  /* 0x00000005ff0b7e24 */ /* 0x000fe4000f8e00ff */
[----:B------:R-:W-:Y:S02]  /*102c0*/  IMAD.MOV.U32 R8, RZ, RZ, 0x70 ;  /* 0x00000070ff087424 */ /* 0x000fe400078e00ff */
[----:B0-----:R-:W-:-:S07]  /*102d0*/  IMAD.MOV.U32 R12, RZ, RZ, 0x1 ;  /* 0x00000001ff0c7424 */ /* 0x001fce00078e00ff */
[----:B------:R-:W-:-:S07]  /*102e0*/  LEPC R20, `(.L_x_7489) ;  /* 0x000000001014794e */ /* 0x000fce0000000000 */
[----:B-1---5:R-:W-:Y:S05]  /*102f0*/  CALL.ABS.NOINC R2 ;  /* 0x0000000002007343 */ /* 0x022fea0003c00000 */
.L_x_7489:
        /* <DEDUP_REMOVED lines=15> */
.L_x_7488:
        /* <DEDUP_REMOVED lines=32> */
[----:B------:R-:W-:Y:S02]  /*105f0*/  @!P0 SHF.R.S32.HI R3, RZ, 0x1f, R7 ;  /* 0x0000001fff038819 */ /* 0x000fe40000011407 */
[----:B------:R-:W-:Y:S02]  /*10600*/  @!P0 MOV R2, R7 ;  /* 0x0000000700028202 */ /* 0x000fe40000000f00 */
        /* <DEDUP_REMOVED lines=56> */
.L_x_7536:
[----:B------:R-:W2:Y:S01]  /*10990*/  LDL R0, [R1+0x4] ;  /* 0x0000040001007983 */ /* 0x000ea20000100800 */
[----:B------:R-:W-:Y:S01]  /*109a0*/  ISETP.GT.U32.AND P1, PT, R31, 0x3f, PT ;  /* 0x0000003f1f00780c */ /* 0x000fe20003f24070 */
[----:B------:R-:W-:Y:S01]  /*109b0*/  IMAD.U32 R23, RZ, RZ, UR39 ;  /* 0x00000027ff177e24 */ /* 0x000fe2000f8e00ff */
[----:B------:R-:W-:Y:S02]  /*109c0*/  LOP3.LUT R16, R16, 0xfffffbff, RZ, 0xc0, !PT ;  /* 0xfffffbff10107812 */ /* 0x000fe400078ec0ff */
[----:B------:R-:W-:Y:S02]  /*109d0*/  LOP3.LUT R34, R3, R34, RZ, 0xfc, !PT ;  /* 0x0000002203227212 */ /* 0x000fe400078efcff */
[----:B------:R-:W-:Y:S02]  /*109e0*/  SHF.R.S32.HI R23, RZ, 0x1f, R23 ;  /* 0x0000001fff177819 */ /* 0x000fe40000011417 */
[----:B------:R-:W-:Y:S02]  /*109f0*/  LOP3.LUT R17, R34, R17, RZ, 0xfc, !PT ;  /* 0x0000001122117212 */ /* 0x000fe400078efcff */
        /* <DEDUP_REMOVED lines=9> */
.L_x_7491:
[----:B------:R-:W-:-:S05]  /*10a90*/  IMAD.MOV.U32 R0, RZ, RZ, 0x1 ;  /* 0x00000001ff007424 */ /* 0x000fca00078e00ff */
[----:B------:R-:W-:-:S04]  /*10aa0*/  SHF.L.U32 R0, R0, 0x1f, RZ ;  /* 0x0000001f00007819 */ /* 0x000fc800000006ff */
[----:B------:R-:W0:Y:S02]  /*10ab0*/  SYNCS.PHASECHK.TRANS64.TRYWAIT P0, [UR44+0x38840], R0 ;  /* 0x03884000ff0075a7 */ /* 0x000e24000800016c */
[----:B0-----:R-:W-:Y:S05]  /*10ac0*/  @!P0 BRA `(.L_x_7492) ;  /* 0x0000003800108947 */ /* 0x001fea0003800000 */
.L_x_7537:
        /* <DEDUP_REMOVED lines=54> */
[----:B------:R0:W2:Y:S02]  /*10e30*/  SHFL.IDX PT, R14, R0, 0x3, 0x181f ;  /* 0x00781f00000e7f89 */ /* 0x0000a400000e0000 */
[----:B-1----:R-:W-:Y:S02]  /*10e40*/  @P0 IADD3.X R3, RZ, R5, RZ, P1, !PT ;  /* 0x00000005ff030210 */ /* 0x002fe40000ffe4ff */
[----:B------:R0:W1:Y:S04]  /*10e50*/  SHFL.IDX PT, R5, R4, 0x3, 0x181f ;  /* 0x00781f0004057f89 */ /* 0x00006800000e0000 */
[----:B------:R0:W-:Y:S03]  /*10e60*/  @P0 LDGSTS.E.BYPASS.LTC128B.128 [R7+0x23400], desc[UR36][R2.64], !P2 ;  /* 0x2340000002070fae */ /* 0x0001e6000d101d64 */
.L_x_7547:
[----:B------:R-:W-:-:S13]  /*10e70*/  ISETP.GE.AND P0, PT, R18, 0x31, PT ;  /* 0x000000311200780c */ /* 0x000fda0003f06270 */
[----:B0-2---:R-:W-:-:S05]  /*10e80*/  @P0 LEA R2, P1, R22, R14, 0x1 ;  /* 0x0000000e16020211 */ /* 0x005fca00078208ff */
[----:B-1----:R-:W-:Y:S01]  /*10e90*/  @P0 IMAD.X R3, RZ, RZ, R5, P1 ;  /* 0x000000ffff030224 */ /* 0x002fe200008e0605 */
[----:B------:R-:W-:-:S05]  /*10ea0*/  @P0 LEA R5, R24, UR44, 0x1 ;  /* 0x0000002c18050c11 */ /* 0x000fca000f8e08ff */
        /* <DEDUP_REMOVED lines=11> */
.L_x_7494:
        /* <DEDUP_REMOVED lines=24> */
.L_x_7495:
[----:B------:R-:W-:Y:S01]  /*110e0*/  UISETP.NE.AND UP0, UPT, UR47, URZ, UPT ;  /* 0x0000003f2f00728c */ /* 0x000fe2000bf05270 */
[----:B------:R-:W-:Y:S01]  /*110f0*/  IMAD.U32 R28, RZ, RZ, UR46 ;  /* 0x0000002eff1c7e24 */ /* 0x000fe2000f8e00ff */
[----:B------:R-:W-:Y:S01]  /*11100*/  R2UR UR6, R23 ;  /* 0x00000000170672ca */ /* 0x000fe200000e0000 */
[----:B------:R-:W-:Y:S01]  /*11110*/  ULDC.64 UR8, c[0x0][0x2d8] ;  /* 0x0000b60000087ab9 */ /* 0x000fe20000000a00 */
[----:B------:R-:W0:Y:S01]  /*11120*/  LDC R7, c[0x0][0x448] ;  /* 0x00011200ff077b82 */ /* 0x000e220000000800 */
[----:B------:R-:W-:Y:S01]  /*11130*/  IMAD R28, R28, 0x40, R31 ;  /* 0x000000401c1c7824 */ /* 0x000fe200078e021f */
[----:B------:R-:W-:Y:S01]  /*11140*/  PLOP3.LUT P0, PT, PT, PT, UP0, 0x80, 0x0 ;  /* 0x000000000000781c */ /* 0x000fe20003f0f008 */
[----:B------:R-:W1:Y:S02]  /*11150*/  S2R R20, SR_TID.X ;  /* 0x0000000000147919 */ /* 0x000e640000002100 */
[----:B------:R-:W-:Y:S02]  /*11160*/  IMAD.MOV.U32 R11, RZ, RZ, R28 ;  /* 0x000000ffff0b7224 */ /* 0x000fe400078e001c */
[----:B------:R-:W-:-:S04]  /*11170*/  @UP0 ULDC UR4, c[0x0][0x44c] ;  /* 0x0001130000040ab9 */ /* 0x000fc80000000800 */
[----:B------:R-:W-:-:S04]  /*11180*/  UIMAD UR6, UR6, UR8, URZ ;  /* 0x00000008060672a4 */ /* 0x000fc8000f8e023f */
[----:B------:R-:W-:Y:S01]  /*11190*/  @P0 IMAD.HI.U32 R0, R28, UR4, RZ ;  /* 0x000000041c000c27 */ /* 0x000fe2000f8e00ff */
[----:B------:R-:W-:Y:S01]  /*111a0*/  PLOP3.LUT P0, PT, PT, PT, UP0, 0x80, 0x0 ;  /* 0x000000000000781c */ /* 0x000fe20003f0f008 */
[----:B------:R-:W-:Y:S01]  /*111b0*/  @UP0 ULDC UR4, c[0x0][0x450] ;  /* 0x0001140000040ab9 */ /* 0x000fe20000000800 */
[----:B------:R-:W-:-:S11]  /*111c0*/  UIMAD UR6, UR39, UR9, UR6 ;  /* 0x00000009270672a4 */ /* 0x000fd6000f8e0206 */
[----:B------:R-:W-:Y:S01]  /*111d0*/  @P0 SHF.R.U32.HI R11, RZ, UR4, R0 ;  /* 0x00000004ff0b0c19 */ /* 0x000fe20008011600 */
[----:B------:R-:W-:-:S03]  /*111e0*/  UIMAD.WIDE.U32 UR4, UR39, UR8, URZ ;  /* 0x00000008270472a5 */ /* 0x000fc6000f8e003f */
[----:B------:R-:W-:Y:S01]  /*111f0*/  ULDC.64 UR8, c[0x0][0x2e0] ;  /* 0x0000b80000087ab9 */ /* 0x000fe20000000a00 */
[----:B------:R-:W-:Y:S01]  /*11200*/  UIADD3 UR5, UR5, UR6, URZ ;  /* 0x0000000605057290 */ /* 0x000fe2000fffe03f */
[----:B------:R-:W-:Y:S01]  /*11210*/  SHF.R.S32.HI R0, RZ, 0x1f, R11 ;  /* 0x0000001fff007819 */ /* 0x000fe2000001140b */
[----:B------:R-:W-:Y:S01]  /*11220*/  UIMAD UR6, UR49, UR8, URZ ;  /* 0x00000008310672a4 */ /* 0x000fe2000f8e023f */
[----:B-1----:R-:W-:Y:S01]  /*11230*/  LOP3.LUT R20, R20, 0x7f, RZ, 0xc0, !PT ;  /* 0x0000007f14147812 */ /* 0x002fe200078ec0ff */
[----:B------:R-:W-:Y:S02]  /*11240*/  UIMAD.WIDE.U32 UR4, UR45, UR8, UR4 ;  /* 0x000000082d0472a5 */ /* 0x000fe4000f8e0004 */
[----:B------:R-:W-:Y:S01]  /*11250*/  UIMAD UR6, UR45, UR9, UR6 ;  /* 0x000000092d0672a4 */ /* 0x000fe2000f8e0206 */
[----:B------:R-:W-:-:S03]  /*11260*/  SHF.R.U32.HI R20, RZ, 0x3, R20 ;  /* 0x00000003ff147819 */ /* 0x000fc60000011614 */
[----:B------:R-:W-:Y:S01]  /*11270*/  IMAD.U32 R5, RZ, RZ, UR5 ;  /* 0x00000005ff057e24 */ /* 0x000fe2000f8e00ff */
[----:B------:R-:W-:Y:S01]  /*11280*/  UIADD3 UR6, UR5, UR6, URZ ;  /* 0x0000000605067290 */ /* 0x000fe2000fffe03f */
[----:B------:R-:W-:Y:S02]  /*11290*/  IMAD.U32 R4, RZ, RZ, UR4 ;  /* 0x00000004ff047e24 */ /* 0x000fe4000f8e00ff */
[----:B------:R-:W-:Y:S01]  /*112a0*/  IMAD.MOV R5, RZ, RZ, -R11 ;  /* 0x000000ffff057224 */ /* 0x000fe200078e0a0b */
[----:B------:R-:W-:Y:S02]  /*112b0*/  ULDC.64 UR4, c[0x0][0x2d0] ;  /* 0x0000b40000047ab9 */ /* 0x000fe40000000a00 */
[----:B------:R-:W-:Y:S01]  /*112c0*/  IMAD R0, R0, UR4, RZ ;  /* 0x0000000400007c24 */ /* 0x000fe2000f8e02ff */
[----:B------:R-:W-:Y:S01]  /*112d0*/  MOV R2, R4 ;  /* 0x0000000400027202 */ /* 0x000fe20000000f00 */
[----:B0-----:R-:W-:Y:S02]  /*112e0*/  IMAD R5, R7, R5, R28 ;  /* 0x0000000507057224 */ /* 0x001fe400078e021c */
[----:B------:R-:W-:-:S02]  /*112f0*/  IMAD.U32 R3, RZ, RZ, UR6 ;  /* 0x00000006ff037e24 */ /* 0x000fc4000f8e00ff */
[C---:B------:R-:W-:Y:S01]  /*11300*/  IMAD R9, R11.reuse, UR5, R0 ;  /* 0x000000050b097c24 */ /* 0x040fe2000f8e0200 */
[----:B------:R-:W-:Y:S01]  /*11310*/  SHF.R.S32.HI R0, RZ, 0x1f, R5 ;  /* 0x0000001fff007819 */ /* 0x000fe20000011405 */
[----:B------:R-:W-:Y:S01]  /*11320*/  IMAD.WIDE.U32 R2, R11, UR4, R2 ;  /* 0x000000040b027c25 */ /* 0x000fe2000f8e0002 */
[----:B------:R-:W-:-:S03]  /*11330*/  ULDC.64 UR4, c[0x0][0x2c8] ;  /* 0x0000b20000047ab9 */ /* 0x000fc60000000a00 */
        /* <DEDUP_REMOVED lines=13> */
[----:B------:R-:W-:Y:S01]  /*11410*/  IMAD.U32 R6, RZ, RZ, UR46 ;  /* 0x0000002eff067e24 */ /* 0x000fe2000f8e00ff */
[----:B------:R-:W-:Y:S01]  /*11420*/  ULDC UR4, c[0x0][0x288] ;  /* 0x0000a20000047ab9 */ /* 0x000fe20000000800 */
[----:B------:R-:W-:Y:S01]  /*11430*/  LOP3.LUT R16, R16, 0xfffffeff, RZ, 0xc0, !PT ;  /* 0xfffffeff10107812 */ /* 0x000fe200078ec0ff */
[----:B------:R-:W1:Y:S01]  /*11440*/  SHFL.IDX PT, R2, R4, RZ, 0x181f ;  /* 0x00181fff04027589 */ /* 0x000e6200000e0000 */
[----:B------:R-:W-:Y:S02]  /*11450*/  IMAD R5, R7, UR4, RZ ;  /* 0x0000000407057c24 */ /* 0x000fe4000f8e02ff */
[----:B------:R-:W-:Y:S01]  /*11460*/  IMAD R6, R6, 0x40, R20 ;  /* 0x0000004006067824 */ /* 0x000fe200078e0214 */
[----:B------:R-:W2:Y:S03]  /*11470*/  SHFL.IDX PT, R7, R0, 0x1, 0x181f ;  /* 0x00381f0000077f89 */ /* 0x000ea600000e0000 */
[C---:B------:R-:W-:Y:S01]  /*11480*/  VIADD R8, R6.reuse, 0x10 ;  /* 0x0000001006087836 */ /* 0x040fe20000000000 */
[-C--:B------:R-:W-:Y:S01]  /*11490*/  ISETP.GE.AND P2, PT, R6, R5.reuse, PT ;  /* 0x000000050600720c */ /* 0x080fe20003f46270 */
[----:B------:R-:W3:Y:S03]  /*114a0*/  SHFL.IDX PT, R9, R4, 0x1, 0x181f ;  /* 0x00381f0004097f89 */ /* 0x000ee600000e0000 */
[----:B------:R-:W-:-:S09]  /*114b0*/  ISETP.GE.AND P3, PT, R8, R5, PT ;  /* 0x000000050800720c */ /* 0x000fd20003f66270 */
[----:B0-----:R-:W-:Y:S02]  /*114c0*/  @!P2 LEA R3, P1, R22, R14, 0x1 ;  /* 0x0000000e1603a211 */ /* 0x001fe400078208ff */
[----:B------:R-:W-:Y:S01]  /*114d0*/  @!P2 LEA R8, R24, UR44, 0x1 ;  /* 0x0000002c1808ac11 */ /* 0x000fe2000f8e08ff */
[----:B------:R-:W-:Y:S01]  /*114e0*/  SHFL.IDX PT, R14, R0, 0x3, 0x181f ;  /* 0x00781f00000e7f89 */ /* 0x000fe200000e0000 */
[----:B------:R-:W-:Y:S01]  /*114f0*/  @P2 LOP3.LUT R16, R16, 0x100, RZ, 0xfc, !PT ;  /* 0x0000010010102812 */ /* 0x000fe200078efcff */
[----:B-1----:R-:W-:Y:S01]  /*11500*/  @!P2 IMAD.X R2, RZ, RZ, R2, P1 ;  /* 0x000000ffff02a224 */ /* 0x002fe200008e0602 */
[----:B------:R-:W-:Y:S02]  /*11510*/  @!P3 LEA R10, R24, UR44, 0x1 ;  /* 0x0000002c180abc11 */ /* 0x000fe4000f8e08ff */
[----:B--2---:R-:W-:Y:S02]  /*11520*/  @!P3 LEA R7, P1, R22, R7, 0x1 ;  /* 0x000000071607b211 */ /* 0x004fe400078208ff */
[----:B------:R-:W-:-:S02]  /*11530*/  @!P2 LOP3.LUT R3, R3, R2, RZ, 0x3c, !PT ;  /* 0x000000020303a212 */ /* 0x000fc400078e3cff */
[----:B------:R-:W-:Y:S01]  /*11540*/  LOP3.LUT R16, R16, 0xffffff7f, RZ, 0xc0, !PT ;  /* 0xffffff7f10107812 */ /* 0x000fe200078ec0ff */
[----:B---3--:R-:W-:Y:S01]  /*11550*/  @!P3 IMAD.X R9, RZ, RZ, R9, P1 ;  /* 0x000000ffff09b224 */ /* 0x008fe200008e0609 */
[C---:B------:R-:W-:Y:S02]  /*11560*/  @!P2 LOP3.LUT R2, R3.reuse, R2, RZ, 0x3c, !PT ;  /* 0x000000020302a212 */ /* 0x040fe400078e3cff */
[----:B------:R-:W-:Y:S02]  /*11570*/  @P3 LOP3.LUT R16, R16, 0x80, RZ, 0xfc, !PT ;  /* 0x0000008010103812 */ /* 0x000fe400078efcff */
[----:B------:R-:W-:Y:S02]  /*11580*/  @!P2 LOP3.LUT R3, R3, R2, RZ, 0x3c, !PT ;  /* 0x000000020303a212 */ /* 0x000fe400078e3cff */
[----:B------:R-:W-:-:S03]  /*11590*/  LOP3.LUT R16, R16, 0xffffffbf, RZ, 0xc0, !PT ;  /* 0xffffffbf10107812 */ /* 0x000fc600078ec0ff */
[----:B------:R0:W-:Y:S04]  /*115a0*/  @!P2 LDGSTS.E.BYPASS.LTC128B.128 [R8+0x20400], desc[UR36][R2.64], !P0 ;  /* 0x204000000208afae */ /* 0x0001e8000c101d64 */
        /* <DEDUP_REMOVED lines=15> */
.L_x_7556:
        /* <DEDUP_REMOVED lines=24> */
[----:B------:R-:W-:Y:S01]  /*11820*/  MOV R4, UR6 ;  /* 0x0000000600047c02 */ /* 0x000fe20008000f00 */
[----:B------:R-:W-:Y:S01]  /*11830*/  IMAD.U32 R5, RZ, RZ, UR7 ;  /* 0x00000007ff057e24 */ /* 0x000fe2000f8e00ff */
        /* <DEDUP_REMOVED lines=10> */
.L_x_7497:
[----:B------:R-:W-:Y:S01]  /*118e0*/  UISETP.NE.AND UP0, UPT, UR47, URZ, UPT ;  /* 0x0000003f2f00728c */ /* 0x000fe2000bf05270 */
[----:B------:R-:W-:Y:S01]  /*118f0*/  R2UR UR6, R23 ;  /* 0x00000000170672ca */ /* 0x000fe200000e0000 */
[----:B------:R-:W-:Y:S01]  /*11900*/  ULDC.64 UR8, c[0x0][0x3d8] ;  /* 0x0000f60000087ab9 */ /* 0x000fe20000000a00 */
[----:B------:R-:W-:Y:S01]  /*11910*/  IMAD.MOV.U32 R2, RZ, RZ, R28 ;  /* 0x000000ffff027224 */ /* 0x000fe200078e001c */
[----:B------:R-:W-:Y:S01]  /*11920*/  ULDC UR7, c[0x0][0x448] ;  /* 0x0001120000077ab9 */ /* 0x000fe20000000800 */
[C---:B------:R-:W-:Y:S02]  /*11930*/  LOP3.LUT R20, R22.reuse, 0x180, RZ, 0xfc, !PT ;  /* 0x0000018016147812 */ /* 0x040fe400078efcff */
[----:B------:R-:W-:Y:S02]  /*11940*/  PLOP3.LUT P0, PT, PT, PT, UP0, 0x80, 0x0 ;  /* 0x000000000000781c */ /* 0x000fe40003f0f008 */
[----:B------:R-:W-:Y:S02]  /*11950*/  LOP3.LUT R21, R22, 0x80, RZ, 0xfc, !PT ;  /* 0x0000008016157812 */ /* 0x000fe400078efcff */
[----:B------:R-:W-:Y:S01]  /*11960*/  @UP0 ULDC UR4, c[0x0][0x44c] ;  /* 0x0001130000040ab9 */ /* 0x000fe20000000800 */
[----:B------:R-:W-:-:S02]  /*11970*/  LOP3.LUT R16, R16, 0xfffff7ff, RZ, 0xc0, !PT ;  /* 0xfffff7ff10107812 */ /* 0x000fc400078ec0ff */
[----:B------:R-:W-:-:S04]  /*11980*/  UIMAD UR6, UR6, UR8, URZ ;  /* 0x00000008060672a4 */ /* 0x000fc8000f8e023f */
[----:B------:R-:W-:Y:S02]  /*11990*/  UIMAD UR6, UR39, UR9, UR6 ;  /* 0x00000009270672a4 */ /* 0x000fe4000f8e0206 */
[----:B------:R-:W-:Y:S01]  /*119a0*/  @P0 IMAD.HI.U32 R0, R28, UR4, RZ ;  /* 0x000000041c000c27 */ /* 0x000fe2000f8e00ff */
[----:B------:R-:W-:Y:S01]  /*119b0*/  PLOP3.LUT P0, PT, PT, PT, UP0, 0x80, 0x0 ;  /* 0x000000000000781c */ /* 0x000fe20003f0f008 */
[----:B------:R-:W-:-:S12]  /*119c0*/  @UP0 ULDC UR4, c[0x0][0x450] ;  /* 0x0001140000040ab9 */ /* 0x000fd80000000800 */
[----:B------:R-:W-:Y:S01]  /*119d0*/  @P0 SHF.R.U32.HI R2, RZ, UR4, R0 ;  /* 0x00000004ff020c19 */ /* 0x000fe20008011600 */
[----:B------:R-:W-:-:S03]  /*119e0*/  UIMAD.WIDE.U32 UR4, UR39, UR8, URZ ;  /* 0x00000008270472a5 */ /* 0x000fc6000f8e003f */
[----:B------:R-:W-:Y:S01]  /*119f0*/  ULDC.64 UR8, c[0x0][0x3e0] ;  /* 0x0000f80000087ab9 */ /* 0x000fe20000000a00 */
[----:B------:R-:W-:Y:S01]  /*11a00*/  UIADD3 UR5, UR5, UR6, URZ ;  /* 0x0000000605057290 */ /* 0x000fe2000fffe03f */
[--C-:B------:R-:W-:Y:S01]  /*11a10*/  IMAD.MOV R5, RZ, RZ, -R2.reuse ;  /* 0x000000ffff057224 */ /* 0x100fe200078e0a02 */
[----:B------:R-:W-:Y:S01]  /*11a20*/  UIMAD UR6, UR49, UR8, URZ ;  /* 0x00000008310672a4 */ /* 0x000fe2000f8e023f */
[----:B------:R-:W-:Y:S01]  /*11a30*/  SHF.R.S32.HI R0, RZ, 0x1f, R2 ;  /* 0x0000001fff007819 */ /* 0x000fe20000011402 */
[----:B------:R-:W-:Y:S01]  /*11a40*/  UIMAD.WIDE.U32 UR4, UR45, UR8, UR4 ;  /* 0x000000082d0472a5 */ /* 0x000fe2000f8e0004 */
[----:B------:R-:W-:Y:S01]  /*11a50*/  IMAD R5, R5, UR7, R28 ;  /* 0x0000000705057c24 */ /* 0x000fe2000f8e021c */
[----:B------:R-:W-:-:S03]  /*11a60*/  UIMAD UR6, UR45, UR9, UR6 ;  /* 0x000000092d0672a4 */ /* 0x000fc6000f8e0206 */
[----:B------:R-:W-:Y:S01]  /*11a70*/  ULDC.64 UR8, c[0x0][0x3d0] ;  /* 0x0000f40000087ab9 */ /* 0x000fe20000000a00 */
[----:B------:R-:W-:Y:S01]  /*11a80*/  UIADD3 UR5, UR5, UR6, URZ ;  /* 0x0000000605057290 */ /* 0x000fe2000fffe03f */
[----:B------:R-:W-:Y:S01]  /*11a90*/  IMAD R3, R0, UR8, RZ ;  /* 0x0000000800037c24 */ /* 0x000fe2000f8e02ff */
[----:B------:R-:W-:Y:S01]  /*11aa0*/  SHF.R.S32.HI R0, RZ, 0x1f, R5 ;  /* 0x0000001fff007819 */ /* 0x000fe20000011405 */
[----:B------:R-:W-:Y:S02]  /*11ab0*/  IMAD.U32 R9, RZ, RZ, UR8 ;  /* 0x00000008ff097e24 */ /* 0x000fe4000f8e00ff */
[C---:B------:R-:W-:Y:S02]  /*11ac0*/  IMAD R7, R2.reuse, UR9, R3 ;  /* 0x0000000902077c24 */ /* 0x040fe4000f8e0203 */
[----:B------:R-:W-:Y:S01]  /*11ad0*/  IMAD.WIDE.U32 R2, R2, R9, UR4 ;  /* 0x0000000402027e25 */ /* 0x000fe2000f8e0009 */
        /* <DEDUP_REMOVED lines=10> */
[----:B------:R-:W-:Y:S02]  /*11b80*/  LEA.HI.X R4, R2, UR5, R3, 0x1, P0 ;  /* 0x0000000502047c11 */ /* 0x000fe400080f0c03 */
[----:B------:R-:W-:-:S02]  /*11b90*/  ISETP.GE.AND P0, PT, R20, UR4, PT ;  /* 0x0000000414007c0c */ /* 0x000fc4000bf06270 */
[----:B------:R-:W-:Y:S02]  /*11ba0*/  LOP3.LUT R20, R22, 0x40, RZ, 0xfc, !PT ;  /* 0x0000004016147812 */ /* 0x000fe400078efcff */
[----:B------:R-:W-:Y:S02]  /*11bb0*/  ISETP.GE.AND P4, PT, R21, UR4, PT ;  /* 0x0000000415007c0c */ /* 0x000fe4000bf86270 */
[----:B------:R-:W-:Y:S02]  /*11bc0*/  ISETP.GE.AND P5, PT, R20, UR4, PT ;  /* 0x0000000414007c0c */ /* 0x000fe4000bfa6270 */
[----:B------:R-:W-:Y:S02]  /*11bd0*/  LOP3.LUT R20, R22, 0xc0, RZ, 0xfc, !PT ;  /* 0x000000c016147812 */ /* 0x000fe400078efcff */
[----:B------:R-:W-:Y:S02]  /*11be0*/  SEL R2, RZ, 0x1, P1 ;  /* 0x00000001ff027807 */ /* 0x000fe40000800000 */
[----:B------:R-:W-:-:S02]  /*11bf0*/  SEL R3, RZ, 0x4, P4 ;  /* 0x00000004ff037807 */ /* 0x000fc40002000000 */
[----:B------:R-:W-:Y:S02]  /*11c00*/  SEL R7, RZ, 0x2, P5 ;  /* 0x00000002ff077807 */ /* 0x000fe40002800000 */
[----:B------:R-:W-:Y:S02]  /*11c10*/  ISETP.GE.AND P2, PT, R36, UR4, PT ;  /* 0x0000000424007c0c */ /* 0x000fe4000bf46270 */
[----:B------:R-:W-:Y:S02]  /*11c20*/  ISETP.GE.AND P3, PT, R20, UR4, PT ;  /* 0x0000000414007c0c */ /* 0x000fe4000bf66270 */
[----:B------:R-:W-:Y:S02]  /*11c30*/  IADD3 R7, R3, R7, R2 ;  /* 0x0000000703077210 */ /* 0x000fe40007ffe002 */
[----:B------:R-:W-:Y:S02]  /*11c40*/  @P1 LOP3.LUT R16, R16, 0x800, RZ, 0xfc, !PT ;  /* 0x0000080010101812 */ /* 0x000fe400078efcff */
[----:B------:R-:W-:-:S02]  /*11c50*/  SEL R2, RZ, 0x10, P2 ;  /* 0x00000010ff027807 */ /* 0x000fc40001000000 */
[----:B------:R-:W-:Y:S02]  /*11c60*/  SEL R3, RZ, 0x8, P3 ;  /* 0x00000008ff037807 */ /* 0x000fe40001800000 */
[----:B------:R-:W-:Y:S02]  /*11c70*/  ISETP.GE.AND P1, PT, R35, UR4, PT ;  /* 0x0000000423007c0c */ /* 0x000fe4000bf26270 */
[----:B------:R-:W-:Y:S02]  /*11c80*/  SEL R5, RZ, 0x40, P0 ;  /* 0x00000040ff057807 */ /* 0x000fe40000000000 */
[----:B------:R-:W-:Y:S02]  /*11c90*/  IADD3 R3, R2, R7, R3 ;  /* 0x0000000702037210 */ /* 0x000fe40007ffe003 */
[----:B------:R-:W-:Y:S01]  /*11ca0*/  ISETP.GE.AND P0, PT, R37, UR4, PT ;  /* 0x0000000425007c0c */ /* 0x000fe2000bf06270 */
[----:B------:R-:W-:Y:S01]  /*11cb0*/  UMOV UR4, 0xffffffff ;  /* 0xffffffff00047882 */ /* 0x000fe20000000000 */
[----:B------:R-:W-:-:S02]  /*11cc0*/  SEL R2, RZ, 0x20, P1 ;  /* 0x00000020ff027807 */ /* 0x000fc40000800000 */
[----:B------:R-:W-:Y:S02]  /*11cd0*/  SEL R6, RZ, 0x80, P0 ;  /* 0x00000080ff067807 */ /* 0x000fe40000000000 */
        /* <DEDUP_REMOVED lines=10> */
[C---:B------:R-:W-:Y:S02]  /*11d80*/  LOP3.LUT P0, RZ, R16.reuse, 0x800, RZ, 0xc0, !PT ;  /* 0x0000080010ff7812 */ /* 0x040fe4000780c0ff */
[----:B------:R-:W-:Y:S02]  /*11d90*/  @!P6 LOP3.LUT R2, R5, 0x40, RZ, 0xc0, !PT ;  /* 0x000000400502e812 */ /* 0x000fe400078ec0ff */
[----:B------:R-:W-:Y:S02]  /*11da0*/  @!P6 MOV R3, R21 ;  /* 0x000000150003e202 */ /* 0x000fe40000000f00 */
        /* <DEDUP_REMOVED lines=71> */
.L_x_7566:
        /* <DEDUP_REMOVED lines=24> */
.L_x_7500:
[----:B------:R-:W-:Y:S05]  /*123a0*/  BSYNC B0 ;  /* 0x0000000000007941 */ /* 0x000fea0003800000 */
.L_x_7499:
        /* <DEDUP_REMOVED lines=9> */
.L_x_7567:
[----:B------:R-:W-:-:S13]  /*12440*/  LOP3.LUT P0, RZ, R16, 0x400, RZ, 0xc0, !PT ;  /* 0x0000040010ff7812 */ /* 0x000fda000780c0ff */
[----:B------:R-:W-:Y:S05]  /*12450*/  @!P0 BRA `(.L_x_7502) ;  /* 0x0000000000048947 */ /* 0x000fea0003800000 */
[----:B------:R-:W-:Y:S01]  /*12460*/  BPT.TRAP 0x1 ;  /* 0x000000040000795c */ /* 0x000fe20000300000 */
.L_x_7502:
[----:B------:R-:W2:Y:S02]  /*12470*/  SYNCS.PHASECHK.TRANS64.TRYWAIT P0, [UR44+0x38860], R0 ;  /* 0x03886000ff0075a7 */ /* 0x000ea4000800016c */
[----:B--2---:R-:W-:Y:S05]  /*12480*/  @!P0 BRA `(.L_x_7503) ;  /* 0x0000003000948947 */ /* 0x004fea0003800000 */
.L_x_7568:
[----:B------:R-:W-:Y:S01]  /*12490*/  ULDC.64 UR4, c[0x0][0x328] ;  /* 0x0000ca0000047ab9 */ /* 0x000fe20000000a00 */
[----:B------:R-:W-:Y:S01]  /*124a0*/  ULDC.64 UR6, c[0x0][0x338] ;  /* 0x0000ce0000067ab9 */ /* 0x000fe20000000a00 */
[----:B0-----:R-:W-:Y:S02]  /*124b0*/  IMAD R0, R33, UR4, RZ ;  /* 0x0000000421007c24 */ /* 0x001fe4000f8e02ff */
[----:B-1----:R-:W-:Y:S01]  /*124c0*/  IMAD.WIDE.U32 R2, R19, UR4, RZ ;  /* 0x0000000413027c25 */ /* 0x002fe2000f8e00ff */
        /* <DEDUP_REMOVED lines=101> */
.L_x_7578:
        /* <DEDUP_REMOVED lines=30> */
.L_x_7505:
        /* <DEDUP_REMOVED lines=10> */
[----:B------:R-:W-:Y:S01]  /*12da0*/  ULOP3.LUT UR5, URZ, UR42, URZ, 0x33, !UPT ;  /* 0x0000002a3f057292 */ /* 0x000fe2000f8e333f */
[----:B------:R-:W1:Y:S01]  /*12db0*/  S2R R6, SR_TID.X ;  /* 0x0000000000067919 */ /* 0x000e620000002100 */
[----:B------:R-:W-:Y:S01]  /*12dc0*/  UIMAD UR4, UR4, UR38, URZ ;  /* 0x00000026040472a4 */ /* 0x000fe2000f8e023f */
[----:B------:R-:W-:Y:S01]  /*12dd0*/  LOP3.LUT R28, R17, 0x80, RZ, 0xc0, !PT ;  /* 0x00000080111c7812 */ /* 0x000fe200078ec0ff */
[----:B------:R-:W-:Y:S02]  /*12de0*/  IMAD.MOV.U32 R21, RZ, RZ, 0x1 ;  /* 0x00000001ff157424 */ /* 0x000fe400078e00ff */
[----:B------:R-:W-:Y:S01]  /*12df0*/  IMAD.MOV.U32 R8, RZ, RZ, 0x1 ;  /* 0x00000001ff087424 */ /* 0x000fe200078e00ff */
[----:B------:R-:W-:-:S02]  /*12e00*/  SHF.R.U32.HI R28, RZ, 0x3, R28 ;  /* 0x00000003ff1c7819 */ /* 0x000fc4000001161c */
[----:B------:R-:W-:-:S04]  /*12e10*/  LOP3.LUT R3, RZ, UR4, RZ, 0x33, !PT ;  /* 0x00000004ff037c12 */ /* 0x000fc8000f8e33ff */
[----:B------:R-:W-:-:S04]  /*12e20*/  VIMNMX3 R2, R2, UR5, R3, !PT ;  /* 0x0000000502027c0f */ /* 0x000fc8000f800103 */
[----:B------:R-:W-:Y:S01]  /*12e30*/  IADD3 R22, -R2, -0x2, RZ ;  /* 0xfffffffe02167810 */ /* 0x000fe20007ffe1ff */
[----:B0-----:R-:W-:Y:S01]  /*12e40*/  IMAD.SHL.U32 R5, R5, 0x10, RZ ;  /* 0x0000001005057824 */ /* 0x001fe200078e00ff */
[----:B-1----:R-:W-:-:S04]  /*12e50*/  LOP3.LUT R6, R6, 0x7f, RZ, 0xc0, !PT ;  /* 0x0000007f06067812 */ /* 0x002fc800078ec0ff */
[----:B------:R-:W-:Y:S02]  /*12e60*/  LOP3.LUT R5, R5, 0x70, RZ, 0xc0, !PT ;  /* 0x0000007005057812 */ /* 0x000fe400078ec0ff */
[----:B------:R-:W-:-:S04]  /*12e70*/  SHF.R.U32.HI R6, RZ, 0x3, R6 ;  /* 0x00000003ff067819 */ /* 0x000fc80000011606 */
[----:B------:R-:W-:Y:S02]  /*12e80*/  IADD3 R4, R5, R30, R6 ;  /* 0x0000001e05047210 */ /* 0x000fe40007ffe006 */
[----:B------:R-:W-:-:S03]  /*12e90*/  LOP3.LUT R30, R34, 0x40, RZ, 0xc0, !PT ;  /* 0x00000040221e7812 */ /* 0x000fc600078ec0ff */
[----:B------:R-:W-:Y:S01]  /*12ea0*/  VIADD R9, R4, 0xffffff40 ;  /* 0xffffff4004097836 */ /* 0x000fe20000000000 */
[----:B------:R-:W-:-:S03]  /*12eb0*/  SHF.R.U32.HI R30, RZ, 0x2, R30 ;  /* 0x00000002ff1e7819 */ /* 0x000fc6000001161e */
[----:B------:R-:W-:-:S07]  /*12ec0*/  IMAD R9, R2, -0x40, R9 ;  /* 0xffffffc002097824 */ /* 0x000fce00078e0209 */
.L_x_7521:
        /* <DEDUP_REMOVED lines=22> */
.L_x_7508:
[----:B------:R-:W-:Y:S05]  /*13030*/  BSYNC B1 ;  /* 0x0000000000017941 */ /* 0x000fea0003800000 */
.L_x_7507:
[----:B------:R-:W-:-:S13]  /*13040*/  LOP3.LUT P0, RZ, R16, 0x400, RZ, 0xc0, !PT ;  /* 0x0000040010ff7812 */ /* 0x000fda000780c0ff */
[----:B------:R-:W-:Y:S05]  /*13050*/  @!P0 BRA `(.L_x_7509) ;  /* 0x0000000000048947 */ /* 0x000fea0003800000 */
[----:B------:R-:W-:Y:S01]  /*13060*/  BPT.TRAP 0x1 ;  /* 0x000000040000795c */ /* 0x000fe20000300000 */
.L_x_7509:
[----:B------:R-:W-:Y:S01]  /*13070*/  LEA R10, R8, UR44, 0x3 ;  /* 0x0000002c080a7c11 */ /* 0x000fe2000f8e18ff */
[----:B------:R-:W-:Y:S01]  /*13080*/  BSSY B1, `(.L_x_7510) ;  /* 0x0000004000017945 */ /* 0x000fe20003800000 */
[----:B------:R-:W-:-:S04]  /*13090*/  SHF.L.U32 R20, R21, 0x1f, RZ ;  /* 0x0000001f15147819 */ /* 0x000fc800000006ff */
[----:B------:R-:W1:Y:S02]  /*130a0*/  SYNCS.PHASECHK.TRANS64.TRYWAIT P0, [R10+URZ+0x38840], R20 ;  /* 0x038840140a0075a7 */ /* 0x000e64000800017f */
[----:B-1----:R-:W-:Y:S05]  /*130b0*/  @!P0 BRA `(.L_x_7511) ;  /* 0x0000002c00b08947 */ /* 0x002fea0003800000 */
.L_x_7579:
[----:B------:R-:W-:Y:S05]  /*130c0*/  BSYNC B1 ;  /* 0x0000000000017941 */ /* 0x000fea0003800000 */
.L_x_7510:
[----:B------:R-:W-:Y:S01]  /*130d0*/  ULDC UR4, c[0x0][0x430] ;  /* 0x00010c0000047ab9 */ /* 0x000fe20000000800 */
[----:B-----5:R-:W-:Y:S01]  /*130e0*/  SHF.R.S32.HI R18, RZ, 0x1f, R6 ;  /* 0x0000001fff127819 */ /* 0x020fe20000011406 */
[----:B------:R-:W-:Y:S01]  /*130f0*/  UIADD3 UR4, -UR4, URZ, URZ ;  /* 0x0000003f04047290 */ /* 0x000fe2000fffe13f */
[----:B------:R-:W-:Y:S02]  /*13100*/  R2UR UR6, R23 ;  /* 0x00000000170672ca */ /* 0x000fe400000e0000 */
[----:B------:R-:W-:Y:S02]  /*13110*/  LOP3.LUT P1, RZ, R16, 0x1, RZ, 0xc0, !PT ;  /* 0x0000000110ff7812 */ /* 0x000fe4000782c0ff */
[----:B------:R-:W-:Y:S01]  /*13120*/  LEA R17, R8, R24, 0xc ;  /* 0x0000001808117211 */ /* 0x000fe200078e60ff */
        /* <DEDUP_REMOVED lines=41> */
.L_x_7589:
        /* <DEDUP_REMOVED lines=8> */
.L_x_7513:
        /* <DEDUP_REMOVED lines=10> */
.L_x_7514:
[----:B------:R2:W-:Y:S01]  /*134e0*/  SYNCS.ARRIVE.TRANS64.A1T0 RZ, [R10+URZ+0x38830], RZ ;  /* 0x038830ff0aff79a7 */ /* 0x0005e2000810003f */
[----:B------:R-:W-:Y:S05]  /*134f0*/  @!P2 BRA `(.L_x_7515) ;  /* 0x000000000004a947 */ /* 0x000fea0003800000 */
[----:B------:R-:W-:Y:S01]  /*13500*/  BPT.TRAP 0x1 ;  /* 0x000000040000795c */ /* 0x000fe20000300000 */
.L_x_7515:
[----:B------:R-:W3:Y:S01]  /*13510*/  SYNCS.PHASECHK.TRANS64.TRYWAIT P0, [R10+URZ+0x38860], R20 ;  /* 0x038860140a0075a7 */ /* 0x000ee2000800017f */
[----:B------:R-:W-:Y:S04]  /*13520*/  BSSY B1, `(.L_x_7516) ;  /* 0x0000002000017945 */ /* 0x000fe80003800000 */
[----:B---3--:R-:W-:Y:S05]  /*13530*/  @!P0 BRA `(.L_x_7517) ;  /* 0x0000002c00b08947 */ /* 0x008fea0003800000 */
.L_x_7590:
[----:B------:R-:W-:Y:S05]  /*13540*/  BSYNC B1 ;  /* 0x0000000000017941 */ /* 0x000fea0003800000 */
.L_x_7516:
        /* <DEDUP_REMOVED lines=77> */
.L_x_7600:
        /* <DEDUP_REMOVED lines=20> */
.L_x_7519:
        /* <DEDUP_REMOVED lines=10> */
.L_x_7520:
        /* <DEDUP_REMOVED lines=10> */
.L_x_7506:
[----:B------:R-:W-:Y:S05]  /*13ca0*/  BSYNC B0 ;  /* 0x0000000000007941 */ /* 0x000fea0003800000 */
.L_x_7485:
[----:B------:R-:W0:Y:S01]  /*13cb0*/  S2R R3, SR_CgaCtaId ;  /* 0x0000000000037919 */ /* 0x000e220000008800 */
[----:B------:R-:W-:Y:S01]  /*13cc0*/  MOV R0, 0x400 ;  /* 0x0000040000007802 */ /* 0x000fe20000000f00 */
[----:B------:R-:W-:Y:S01]  /*13cd0*/  BSSY B0, `(.L_x_7522) ;  /* 0x0000005000007945 */ /* 0x000fe20003800000 */
[----:B------:R-:W-:Y:S02]  /*13ce0*/  SHF.L.U32 R4, R4, 0x1f, RZ ;  /* 0x0000001f04047819 */ /* 0x000fe400000006ff */
[----:B0-----:R-:W-:-:S04]  /*13cf0*/  LEA R5, R3, R0, 0x18 ;  /* 0x0000000003057211 */ /* 0x001fc800078ec0ff */
[----:B------:R-:W0:Y:S02]  /*13d00*/  SYNCS.PHASECHK.TRANS64.TRYWAIT P0, [R5+URZ+0x38820], R4 ;  /* 0x03882004050075a7 */ /* 0x000e24000800017f */
[----:B0-----:R-:W-:Y:S05]  /*13d10*/  @!P0 BRA `(.L_x_7523) ;  /* 0x0000002c00908947 */ /* 0x001fea0003800000 */
.L_x_7601:
[----:B------:R-:W-:Y:S05]  /*13d20*/  BSYNC B0 ;  /* 0x0000000000007941 */ /* 0x000fea0003800000 */
.L_x_7522:
[----:B------:R-:W-:-:S03]  /*13d30*/  UMOV UR4, 0xffffffff ;  /* 0xffffffff00047882 */ /* 0x000fc60000000000 */
[----:B------:R-:W-:Y:S05]  /*13d40*/  BRA.DIV UR4, `(.L_x_7524) ;  /* 0x0000002e04987947 */ /* 0x000fea000b800000 */
[----:B------:R-:W1:Y:S02]  /*13d50*/  S2R R0, SR_TID.X ;  /* 0x0000000000007919 */ /* 0x000e640000002100 */
[----:B-1----:R-:W-:-:S04]  /*13d60*/  SHF.R.U32.HI R0, RZ, 0x5, R0 ;  /* 0x00000005ff007819 */ /* 0x002fc80000011600 */
[----:B------:R-:W-:-:S05]  /*13d70*/  LOP3.LUT R0, R0, 0x3, RZ, 0xc0, !PT ;  /* 0x0000000300007812 */ /* 0x000fca00078ec0ff */
[----:B------:R1:W3:Y:S02]  /*13d80*/  SHFL.IDX PT, R14, R0, RZ, 0x1f ;  /* 0x00001fff000e7589 */ /* 0x0002e400000e0000 */
.L_x_7604:
[----:B---3--:R-:W-:-:S13]  /*13d90*/  ISETP.NE.AND P0, PT, R14, RZ, PT ;  /* 0x000000ff0e00720c */ /* 0x008fda0003f05270 */
[----:B------:R-:W-:Y:S05]  /*13da0*/  @P0 BRA `(.L_x_7433) ;  /* 0x0000000000900947 */ /* 0x000fea0003800000 */
[----:B------:R-:W-:-:S03]  /*13db0*/  UMOV UR4, 0xffffffff ;  /* 0xffffffff00047882 */ /* 0x000fc60000000000 */
[----:B------:R-:W-:Y:S05]  /*13dc0*/  BRA.DIV UR4, `(.L_x_7525) ;  /* 0x0000002e04ac7947 */ /* 0x000fea000b800000 */
[----:B------:R-:W-:-:S13]  /*13dd0*/  ELECT P6, URZ, PT ;  /* 0x00000000003f782f */ /* 0x000fda00038c0000 */
.L_x_7607:
[----:B------:R-:W-:Y:S05]  /*13de0*/  @!P6 BRA `(.L_x_7433) ;  /* 0x000000000080e947 */ /* 0x000fea0003800000 */
[----:B-1----:R-:W3:Y:S02]  /*13df0*/  LDL R0, [R1+0x4] ;  /* 0x0000040001007983 */ /* 0x002ee40000100800 */
[----:B---3--:R-:W-:-:S13]  /*13e00*/  R2UR UR4, R0 ;  /* 0x00000000000472ca */ /* 0x008fda00000e0000 */
[----:B------:R-:W-:-:S06]  /*13e10*/  ULOP3.LUT UR4, UR4, 0x2, URZ, 0xfc, !UPT ;  /* 0x0000000204047892 */ /* 0x000fcc000f8efc3f */
[----:B------:R-:W-:-:S04]  /*13e20*/  MOV R0, UR4 ;  /* 0x0000000400007c02 */ /* 0x000fc80008000f00 */
[----:B------:R-:W-:-:S13]  /*13e30*/  ISETP.NE.AND P0, PT, R0, 0x3, PT ;  /* 0x000000030000780c */ /* 0x000fda0003f05270 */
[----:B------:R-:W-:Y:S05]  /*13e40*/  @!P0 BRA `(.L_x_7526) ;  /* 0x0000000000048947 */ /* 0x000fea0003800000 */
[----:B------:R-:W-:Y:S01]  /*13e50*/  BPT.TRAP 0x1 ;  /* 0x000000040000795c */ /* 0x000fe20000300000 */
.L_x_7526:
[C---:B------:R-:W-:Y:S01]  /*13e60*/  IMAD R3, R8.reuse, 0x8, R5 ;  /* 0x0000000808037824 */ /* 0x040fe200078e0205 */
[----:B------:R-:W-:Y:S01]  /*13e70*/  SHF.L.U32 R2, R21, 0x1f, RZ ;  /* 0x0000001f15027819 */ /* 0x000fe200000006ff */
[----:B------:R-:W-:-:S03]  /*13e80*/  VIADD R8, R8, 0x1 ;  /* 0x0000000108087836 */ /* 0x000fc60000000000 */
[----:B------:R-:W1:Y:S02]  /*13e90*/  SYNCS.PHASECHK.TRANS64.TRYWAIT P1, [R3+URZ+0x38840], R2 ;  /* 0x03884002030075a7 */ /* 0x000e64000802017f */
[----:B------:R-:W-:-:S04]  /*13ea0*/  ISETP.NE.AND P2, PT, R8, 0x2, PT ;  /* 0x000000020800780c */ /* 0x000fc80003f45270 */
[----:B------:R-:W-:Y:S01]  /*13eb0*/  SEL R0, RZ, 0x1, P2 ;  /* 0x00000001ff007807 */ /* 0x000fe20001000000 */
[----:B-1----:R-:W-:Y:S08]  /*13ec0*/  @!P1 BRA `(.L_x_7527) ;  /* 0x0000002c008c9947 */ /* 0x002ff00003800000 */
.L_x_7608:
[----:B------:R-:W-:Y:S02]  /*13ed0*/  SEL R8, R8, RZ, P2 ;  /* 0x000000ff08087207 */ /* 0x000fe40001000000 */
[----:B------:R-:W-:Y:S01]  /*13ee0*/  LOP3.LUT R0, R21, R0, RZ, 0x3c, !PT ;  /* 0x0000000015007212 */ /* 0x000fe200078e3cff */
[----:B------:R-:W-:Y:S06]  /*13ef0*/  @!P0 BRA `(.L_x_7528) ;  /* 0x0000000000048947 */ /* 0x000fec0003800000 */
[----:B------:R-:W-:Y:S01]  /*13f00*/  BPT.TRAP 0x1 ;  /* 0x000000040000795c */ /* 0x000fe20000300000 */
.L_x_7528:
[----:B0-----:R-:W-:Y:S01]  /*13f10*/  IMAD R5, R8, 0x8, R5 ;  /* 0x0000000808057824 */ /* 0x001fe200078e0205 */
[----:B------:R-:W-:-:S04]  /*13f20*/  SHF.L.U32 R0, R0, 0x1f, RZ ;  /* 0x0000001f00007819 */ /* 0x000fc800000006ff */
[----:B------:R-:W0:Y:S02]  /*13f30*/  SYNCS.PHASECHK.TRANS64.TRYWAIT P1, [R5+URZ+0x38840], R0 ;  /* 0x03884000050075a7 */ /* 0x000e24000802017f */
[----:B0-----:R-:W-:Y:S05]  /*13f40*/  @!P1 BRA `(.L_x_7529) ;  /* 0x0000002c00809947 */ /* 0x001fea0003800000 */
.L_x_7609:
[----:B------:R-:W-:Y:S05]  /*13f50*/  @!P0 BRA `(.L_x_7530) ;  /* 0x0000000000048947 */ /* 0x000fea0003800000 */
[----:B------:R-:W-:Y:S01]  /*13f60*/  BPT.TRAP 0x1 ;  /* 0x000000040000795c */ /* 0x000fe20000300000 */
.L_x_7530:
[----:B------:R-:W3:Y:S02]  /*13f70*/  SYNCS.PHASECHK.TRANS64.TRYWAIT P1, [R3+URZ+0x38860], R2 ;  /* 0x03886002030075a7 */ /* 0x000ee4000802017f */
[----:B---3--:R-:W-:Y:S05]  /*13f80*/  @!P1 BRA `(.L_x_7531) ;  /* 0x0000002c00849947 */ /* 0x008fea0003800000 */
.L_x_7610:
[----:B------:R-:W-:Y:S05]  /*13f90*/  @!P0 BRA `(.L_x_7532) ;  /* 0x0000000000048947 */ /* 0x000fea0003800000 */
[----:B------:R-:W-:Y:S01]  /*13fa0*/  BPT.TRAP 0x1 ;  /* 0x000000040000795c */ /* 0x000fe20000300000 */
.L_x_7532:
[----:B----4-:R4:W0:Y:S02]  /*13fb0*/  SYNCS.PHASECHK.TRANS64.TRYWAIT P0, [R5+URZ+0x38860], R0 ;  /* 0x03886000050075a7 */ /* 0x010824000800017f */
[----:B0-----:R-:W-:Y:S05]  /*13fc0*/  @!P0 NANOSLEEP.SYNCS 0x989680 ;  /* 0x009896800000895d */ /* 0x001fea0003900000 */
[----:B------:R-:W0:Y:S02]  /*13fd0*/  @!P0 SYNCS.PHASECHK.TRANS64 P0, [R5+URZ+0x38860], R0 ;  /* 0x03886000050085a7 */ /* 0x000e24000800007f */
[----:B0-----:R-:W-:Y:S05]  /*13fe0*/  @!P0 BRA `(.L_x_7532) ;  /* 0xfffffffc00f08947 */ /* 0x001fea000383ffff */
.L_x_7433:
[----:B------:R-:W-:Y:S05]  /*13ff0*/  BSYNC B6 ;  /* 0x0000000000067941 */ /* 0x000fea0003800000 */
.L_x_7430:
[----:B------:R-:W-:Y:S05]  /*14000*/  EXIT ;  /* 0x000000000000794d */ /* 0x000fea0003800000 */
.L_x_7443:
[----:B0-----:R0:W1:Y:S02]  /*14010*/  SYNCS.PHASECHK.TRANS64.TRYWAIT P0, [R198+URZ+0x38800], R5 ;  /* 0x03880005c60075a7 */ /* 0x001064000800017f */
[----:B-1----:R-:W-:Y:S05]  /*14020*/  @!P0 NANOSLEEP.SYNCS 0x989680 ;  /* 0x009896800000895d */ /* 0x002fea0003900000 */
[----:B------:R-:W1:Y:S02]  /*14030*/  @!P0 SYNCS.PHASECHK.TRANS64 P0, [R198+URZ+0x38800], R5 ;  /* 0x03880005c60085a7 */ /* 0x000e64000800007f */
[----:B-1----:R-:W-:Y:S05]  /*14040*/  @!P0 BRA `(.L_x_7443) ;  /* 0xfffffffc00f08947 */ /* 0x002fea000383ffff */
[----:B------:R-:W-:Y:S05]  /*14050*/  BRA `(.L_x_7533) ;  /* 0xfffffef400887947 */ /* 0x000fea000383ffff */
.L_x_7447:
[----:B--2---:R2:W3:Y:S02]  /*14060*/  SYNCS.PHASECHK.TRANS64.TRYWAIT P1, [R198+URZ+0x38830], R5 ;  /* 0x03883005c60075a7 */ /* 0x0044e4000802017f */
[----:B---3--:R-:W-:Y:S05]  /*14070*/  @!P1 NANOSLEEP.SYNCS 0x989680 ;  /* 0x009896800000995d */ /* 0x008fea0003900000 */
[----:B------:R-:W3:Y:S02]  /*14080*/  @!P1 SYNCS.PHASECHK.TRANS64 P1, [R198+URZ+0x38830], R5 ;  /* 0x03883005c60095a7 */ /* 0x000ee4000802007f */
[----:B---3--:R-:W-:Y:S05]  /*14090*/  @!P1 BRA `(.L_x_7447) ;  /* 0xfffffffc00f09947 */ /* 0x008fea000383ffff */
[----:B------:R-:W-:Y:S05]  /*140a0*/  BRA `(.L_x_7446) ;  /* 0xfffffef400d47947 */ /* 0x000fea000383ffff */
.L_x_7448:
[----:B---3--:R3:W4:Y:S02]  /*140b0*/  SYNCS.PHASECHK.TRANS64.TRYWAIT P1, [R198+URZ+0x38810], R5 ;  /* 0x03881005c60075a7 */ /* 0x008724000802017f */
[----:B----4-:R-:W-:Y:S05]  /*140c0*/  @!P1 NANOSLEEP.SYNCS 0x989680 ;  /* 0x009896800000995d */ /* 0x010fea0003900000 */
[----:B------:R-:W4:Y:S02]  /*140d0*/  @!P1 SYNCS.PHASECHK.TRANS64 P1, [R198+URZ+0x38810], R5 ;  /* 0x03881005c60095a7 */ /* 0x000f24000802007f */
[----:B----4-:R-:W-:Y:S05]  /*140e0*/  @!P1 BRA `(.L_x_7448) ;  /* 0xfffffffc00f09947 */ /* 0x010fea000383ffff */
[----:B------:R-:W-:Y:S05]  /*140f0*/  BRA `(.L_x_7534) ;  /* 0xfffffef800c47947 */ /* 0x000fea000383ffff */
.L_x_7452:
[----:B------:R0:W0:Y:S02]  /*14100*/  SYNCS.PHASECHK.TRANS64.TRYWAIT P1, [R198+URZ+0x38850], R5 ;  /* 0x03885005c60075a7 */ /* 0x000024000802017f */
[----:B0-----:R-:W-:Y:S05]  /*14110*/  @!P1 NANOSLEEP.SYNCS 0x989680 ;  /* 0x009896800000995d */ /* 0x001fea0003900000 */
[----:B------:R-:W0:Y:S02]  /*14120*/  @!P1 SYNCS.PHASECHK.TRANS64 P1, [R198+URZ+0x38850], R5 ;  /* 0x03885005c60095a7 */ /* 0x000e24000802007f */
[----:B0-----:R-:W-:Y:S05]  /*14130*/  @!P1 BRA `(.L_x_7452) ;  /* 0xfffffffc00f09947 */ /* 0x001fea000383ffff */
[----:B------:R-:W-:Y:S05]  /*14140*/  BRA `(.L_x_7451) ;  /* 0xfffffef800f07947 */ /* 0x000fea000383ffff */
.L_x_7459:
[----:B-1----:R1:W2:Y:S02]  /*14150*/  SYNCS.PHASECHK.TRANS64.TRYWAIT P1, [R201+URZ+0x38830], R204 ;  /* 0x038830ccc90075a7 */ /* 0x0022a4000802017f */
[----:B--2---:R-:W-:Y:S05]  /*14160*/  @!P1 NANOSLEEP.SYNCS 0x989680 ;  /* 0x009896800000995d */ /* 0x004fea0003900000 */
[----:B------:R-:W2:Y:S02]  /*14170*/  @!P1 SYNCS.PHASECHK.TRANS64 P1, [R201+URZ+0x38830], R204 ;  /* 0x038830ccc90095a7 */ /* 0x000ea4000802007f */
[----:B--2---:R-:W-:Y:S05]  /*14180*/  @!P1 BRA `(.L_x_7459) ;  /* 0xfffffffc00f09947 */ /* 0x004fea000383ffff */
[----:B------:R-:W-:Y:S05]  /*14190*/  BRA `(.L_x_7458) ;  /* 0xffffff2400f87947 */ /* 0x000fea000383ffff */
.L_x_7463:
[----:B---3--:R3:W4:Y:S02]  /*141a0*/  SYNCS.PHASECHK.TRANS64.TRYWAIT P1, [R201+URZ+0x38850], R204 ;  /* 0x038850ccc90075a7 */ /* 0x008724000802017f */
[----:B----4-:R-:W-:Y:S05]  /*141b0*/  @!P1 NANOSLEEP.SYNCS 0x989680 ;  /* 0x009896800000995d */ /* 0x010fea0003900000 */
[----:B------:R-:W4:Y:S02]  /*141c0*/  @!P1 SYNCS.PHASECHK.TRANS64 P1, [R201+URZ+0x38850], R204 ;  /* 0x038850ccc90095a7 */ /* 0x000f24000802007f */
[----:B----4-:R-:W-:Y:S05]  /*141d0*/  @!P1 BRA `(.L_x_7463) ;  /* 0xfffffffc00f09947 */ /* 0x010fea000383ffff */
[----:B------:R-:W-:Y:S05]  /*141e0*/  BRA `(.L_x_7462) ;  /* 0xffffff2800c47947 */ /* 0x000fea000383ffff */
.L_x_7471:
[----:B-1----:R1:W2:Y:S02]  /*141f0*/  SYNCS.PHASECHK.TRANS64.TRYWAIT P1, [R195+URZ+0x38830], R196 ;  /* 0x038830c4c30075a7 */ /* 0x0022a4000802017f */
[----:B--2---:R-:W-:Y:S05]  /*14200*/  @!P1 NANOSLEEP.SYNCS 0x989680 ;  /* 0x009896800000995d */ /* 0x004fea0003900000 */
[----:B------:R-:W2:Y:S02]  /*14210*/  @!P1 SYNCS.PHASECHK.TRANS64 P1, [R195+URZ+0x38830], R196 ;  /* 0x038830c4c30095a7 */ /* 0x000ea4000802007f */
[----:B--2---:R-:W-:Y:S05]  /*14220*/  @!P1 BRA `(.L_x_7471) ;  /* 0xfffffffc00f09947 */ /* 0x004fea000383ffff */
[----:B------:R-:W-:Y:S05]  /*14230*/  BRA `(.L_x_7470) ;  /* 0xffffff5800a07947 */ /* 0x000fea000383ffff */
.L_x_7475:
[----:B---3--:R3:W4:Y:S02]  /*14240*/  SYNCS.PHASECHK.TRANS64.TRYWAIT P1, [R195+URZ+0x38850], R196 ;  /* 0x038850c4c30075a7 */ /* 0x008724000802017f */
[----:B----4-:R-:W-:Y:S05]  /*14250*/  @!P1 NANOSLEEP.SYNCS 0x989680 ;  /* 0x009896800000995d */ /* 0x010fea0003900000 */
[----:B------:R-:W4:Y:S02]  /*14260*/  @!P1 SYNCS.PHASECHK.TRANS64 P1, [R195+URZ+0x38850], R196 ;  /* 0x038850c4c30095a7 */ /* 0x000f24000802007f */
[----:B----4-:R-:W-:Y:S05]  /*14270*/  @!P1 BRA `(.L_x_7475) ;  /* 0xfffffffc00f09947 */ /* 0x010fea000383ffff */
[----:B------:R-:W-:Y:S05]  /*14280*/  BRA `(.L_x_7474) ;  /* 0xffffff5c002c7947 */ /* 0x000fea000383ffff */
.L_x_7490:
[----:B------:R-:W-:Y:S02]  /*14290*/  IMAD.MOV.U32 R13, RZ, RZ, R23 ;  /* 0x000000ffff0d7224 */ /* 0x000fe400078e0017 */
[----:B------:R-:W-:Y:S02]  /*142a0*/  IMAD.MOV.U32 R12, RZ, RZ, RZ ;  /* 0x000000ffff0c7224 */ /* 0x000fe400078e00ff */
[----:B------:R-:W-:Y:S02]  /*142b0*/  IMAD.MOV.U32 R11, RZ, RZ, 0x1f ;  /* 0x0000001fff0b7424 */ /* 0x000fe400078e00ff */
[----:B------:R-:W-:-:S07]  /*142c0*/  IMAD.MOV.U32 R15, RZ, RZ, -0x1 ;  /* 0xffffffffff0f7424 */ /* 0x000fce00078e00ff */
[----:B------:R-:W-:Y:S05]  /*142d0*/  WARPSYNC.COLLECTIVE R15, `(.L_x_7535) ;  /* 0x000000000f087348 */ /* 0x000fea0003c00000 */
[----:B------:R0:W1:Y:S02]  /*142e0*/  SHFL.IDX P6, R14, R13, R12, R11 ;  /* 0x0000000c0d0e7389 */ /* 0x00006400000c000b */
[----:B01----:R-:W-:Y:S01]  /*142f0*/  ENDCOLLECTIVE ;  /* 0x000000000000791b */ /* 0x003fe20003800000 */
.L_x_7535:
[----:B------:R-:W-:Y:S05]  /*14300*/  BRA `(.L_x_7536) ;  /* 0xffffffc400a07947 */ /* 0x000fea000383ffff */
.L_x_7492:
[----:B0-----:R-:W-:-:S04]  /*14310*/  IMAD.U32 R3, RZ, RZ, UR44 ;  /* 0x0000002cff037e24 */ /* 0x001fc8000f8e00ff */
[----:B------:R0:W1:Y:S03]  /*14320*/  SYNCS.PHASECHK.TRANS64.TRYWAIT P0, [R3+URZ+0x38840], R0 ;  /* 0x03884000030075a7 */ /* 0x000066000800017f */
[----:B-1----:R-:W-:Y:S05]  /*14330*/  @!P0 NANOSLEEP.SYNCS 0x989680 ;  /* 0x009896800000895d */ /* 0x002fea0003900000 */
[----:B------:R-:W1:Y:S02]  /*14340*/  @!P0 SYNCS.PHASECHK.TRANS64 P0, [R3+URZ+0x38840], R0 ;  /* 0x03884000030085a7 */ /* 0x000e64000800007f */
[----:B-1----:R-:W-:Y:S05]  /*14350*/  @!P0 BRA `(.L_x_7492) ;  /* 0xfffffffc00ec8947 */ /* 0x002fea000383ffff */
[----:B------:R-:W-:Y:S05]  /*14360*/  BRA `(.L_x_7537) ;  /* 0xffffffc400d87947 */ /* 0x000fea000383ffff */
.L_x_7493:
        /* <DEDUP_REMOVED lines=8> */
.L_x_7539:
[----:B------:R-:W-:Y:S05]  /*143f0*/  BSYNC B0 ;  /* 0x0000000000007941 */ /* 0x000fea0003800000 */
.L_x_7538:
[----:B------:R-:W-:Y:S01]  /*14400*/  IMAD.MOV.U32 R13, RZ, RZ, R0 ;  /* 0x000000ffff0d7224 */ /* 0x000fe200078e0000 */
[----:B------:R-:W-:Y:S01]  /*14410*/  MOV R15, 0xffffffff ;  /* 0xffffffff000f7802 */ /* 0x000fe20000000f00 */
[----:B------:R-:W-:Y:S01]  /*14420*/  IMAD.MOV.U32 R12, RZ, RZ, RZ ;  /* 0x000000ffff0c7224 */ /* 0x000fe200078e00ff */
[----:B------:R-:W-:Y:S01]  /*14430*/  @P0 LEA R7, R24, UR44, 0x1 ;  /* 0x0000002c18070c11 */ /* 0x000fe2000f8e08ff */
[----:B------:R-:W-:Y:S02]  /*14440*/  IMAD.MOV.U32 R11, RZ, RZ, 0x181f ;  /* 0x0000181fff0b7424 */ /* 0x000fe400078e00ff */
[----:B------:R-:W-:-:S07]  /*14450*/  IMAD.MOV.U32 R2, RZ, RZ, R14 ;  /* 0x000000ffff027224 */ /* 0x000fce00078e000e */
[----:B------:R-:W-:Y:S05]  /*14460*/  WARPSYNC.COLLECTIVE R15, `(.L_x_7540) ;  /* 0x000000000f087348 */ /* 0x000fea0003c00000 */
[----:B------:R0:W1:Y:S02]  /*14470*/  SHFL.IDX P6, R14, R13, R12, R11 ;  /* 0x0000000c0d0e7389 */ /* 0x00006400000c000b */
[----:B01----:R-:W-:Y:S01]  /*14480*/  ENDCOLLECTIVE ;  /* 0x000000000000791b */ /* 0x003fe20003800000 */
.L_x_7540:
        /* <DEDUP_REMOVED lines=8> */
.L_x_7541:
        /* <DEDUP_REMOVED lines=11> */
.L_x_7542:
[----:B------:R-:W-:Y:S02]  /*145c0*/  IMAD.MOV.U32 R13, RZ, RZ, R4 ;  /* 0x000000ffff0d7224 */ /* 0x000fe400078e0004 */
[----:B------:R-:W-:Y:S01]  /*145d0*/  IMAD.MOV.U32 R12, RZ, RZ, 0x2 ;  /* 0x00000002ff0c7424 */ /* 0x000fe200078e00ff */
[----:B------:R-:W-:-:S13]  /*145e0*/  @P0 LEA R2, P1, R22, R14, 0x1 ;  /* 0x0000000e16020211 */ /* 0x000fda00078208ff */
[----:B------:R-:W-:Y:S05]  /*145f0*/  WARPSYNC.COLLECTIVE R15, `(.L_x_7543) ;  /* 0x000000000f087348 */ /* 0x000fea0003c00000 */
[----:B------:R0:W1:Y:S02]  /*14600*/  SHFL.IDX P6, R14, R13, R12, R11 ;  /* 0x0000000c0d0e7389 */ /* 0x00006400000c000b */
[----:B01----:R-:W-:Y:S01]  /*14610*/  ENDCOLLECTIVE ;  /* 0x000000000000791b */ /* 0x003fe20003800000 */
.L_x_7543:
[----:B------:R-:W-:-:S05]  /*14620*/  @P0 IMAD.X R3, RZ, RZ, R5, P1 ;  /* 0x000000ffff030224 */ /* 0x000fca00008e0605 */
        /* <DEDUP_REMOVED lines=11> */
.L_x_7544:
[----:B------:R-:W-:Y:S02]  /*146e0*/  IMAD.MOV.U32 R13, RZ, RZ, R4 ;  /* 0x000000ffff0d7224 */ /* 0x000fe400078e0004 */
[----:B------:R-:W-:Y:S01]  /*146f0*/  IMAD.MOV.U32 R12, RZ, RZ, 0x3 ;  /* 0x00000003ff0c7424 */ /* 0x000fe200078e00ff */
[----:B------:R-:W-:-:S13]  /*14700*/  @P0 LEA R2, P1, R22, R14, 0x1 ;  /* 0x0000000e16020211 */ /* 0x000fda00078208ff */
[----:B------:R-:W-:Y:S05]  /*14710*/  WARPSYNC.COLLECTIVE R15, `(.L_x_7545) ;  /* 0x000000000f087348 */ /* 0x000fea0003c00000 */
[----:B------:R0:W1:Y:S02]  /*14720*/  SHFL.IDX P6, R14, R13, R12, R11 ;  /* 0x0000000c0d0e7389 */ /* 0x00006400000c000b */
[----:B01----:R-:W-:Y:S01]  /*14730*/  ENDCOLLECTIVE ;  /* 0x000000000000791b */ /* 0x003fe20003800000 */
.L_x_7545:
        /* <DEDUP_REMOVED lines=10> */
.L_x_7546:
[----:B------:R-:W-:Y:S05]  /*147e0*/  BRA `(.L_x_7547) ;  /* 0xffffffc400a07947 */ /* 0x000fea000383ffff */
.L_x_7496:
[----:B------:R-:W-:Y:S01]  /*147f0*/  MOV R13, R4 ;  /* 0x00000004000d7202 */ /* 0x000fe20000000f00 */
[----:B------:R-:W-:Y:S01]  /*14800*/  IMAD.MOV.U32 R12, RZ, RZ, RZ ;  /* 0x000000ffff0c7224 */ /* 0x000fe200078e00ff */
[----:B------:R-:W-:Y:S01]  /*14810*/  LOP3.LUT R16, R16, 0xfffffeff, RZ, 0xc0, !PT ;  /* 0xfffffeff10107812 */ /* 0x000fe200078ec0ff */
[----:B------:R-:W-:Y:S02]  /*14820*/  IMAD.MOV.U32 R11, RZ, RZ, 0x181f ;  /* 0x0000181fff0b7424 */ /* 0x000fe400078e00ff */
[----:B------:R-:W-:Y:S02]  /*14830*/  IMAD.MOV.U32 R15, RZ, RZ, -0x1 ;  /* 0xffffffffff0f7424 */ /* 0x000fe400078e00ff */
[----:B------:R-:W-:-:S07]  /*14840*/  IMAD.U32 R6, RZ, RZ, UR46 ;  /* 0x0000002eff067e24 */ /* 0x000fce000f8e00ff */
[----:B------:R-:W-:Y:S05]  /*14850*/  WARPSYNC.COLLECTIVE R15, `(.L_x_7548) ;  /* 0x000000000f087348 */ /* 0x000fea0003c00000 */
[----:B------:R0:W1:Y:S02]  /*14860*/  SHFL.IDX P6, R14, R13, R12, R11 ;  /* 0x0000000c0d0e7389 */ /* 0x00006400000c000b */
[----:B01----:R-:W-:Y:S01]  /*14870*/  ENDCOLLECTIVE ;  /* 0x000000000000791b */ /* 0x003fe20003800000 */
.L_x_7548:
[----:B------:R-:W-:-:S04]  /*14880*/  IMAD R6, R6, 0x40, R20 ;  /* 0x0000004006067824 */ /* 0x000fc800078e0214 */
[----:B------:R-:W-:Y:S02]  /*14890*/  VIADD R10, R6, 0x10 ;  /* 0x00000010060a7836 */ /* 0x000fe40000000000 */
[----:B------:R-:W-:Y:S02]  /*148a0*/  IMAD.MOV.U32 R13, RZ, RZ, R0 ;  /* 0x000000ffff0d7224 */ /* 0x000fe400078e0000 */
[----:B------:R-:W-:-:S07]  /*148b0*/  IMAD.MOV.U32 R2, RZ, RZ, R14 ;  /* 0x000000ffff027224 */ /* 0x000fce00078e000e */
[----:B------:R-:W-:Y:S05]  /*148c0*/  WARPSYNC.COLLECTIVE R15, `(.L_x_7549) ;  /* 0x000000000f087348 */ /* 0x000fea0003c00000 */
[----:B------:R0:W1:Y:S02]  /*148d0*/  SHFL.IDX P6, R14, R13, R12, R11 ;  /* 0x0000000c0d0e7389 */ /* 0x00006400000c000b */
[----:B01----:R-:W-:Y:S01]  /*148e0*/  ENDCOLLECTIVE ;  /* 0x000000000000791b */ /* 0x003fe20003800000 */
.L_x_7549:
        /* <DEDUP_REMOVED lines=11> */
.L_x_7550:
        /* <DEDUP_REMOVED lines=15> */
.L_x_7551:
        /* <DEDUP_REMOVED lines=10> */
.L_x_7552:
[----:B------:R-:W-:-:S05]  /*14b30*/  @!P2 LEA R7, P1, R22, R7, 0x1 ;  /* 0x000000071607a211 */ /* 0x000fca00078208ff */
[----:B------:R-:W-:Y:S02]  /*14b40*/  @!P2 IMAD.X R9, RZ, RZ, R9, P1 ;  /* 0x000000ffff09a224 */ /* 0x000fe400008e0609 */
[----:B------:R-:W-:-:S03]  /*14b50*/  @!P2 IMAD.MOV.U32 R2, RZ, RZ, R7 ;  /* 0x000000ffff02a224 */ /* 0x000fc600078e0007 */
[----:B------:R-:W-:Y:S01]  /*14b60*/  @!P2 MOV R3, R9 ;  /* 0x000000090003a202 */ /* 0x000fe20000000f00 */
[----:B------:R-:W-:-:S04]  /*14b70*/  IMAD.MOV.U32 R13, RZ, RZ, R0 ;  /* 0x000000ffff0d7224 */ /* 0x000fc800078e0000 */
        /* <DEDUP_REMOVED lines=9> */
.L_x_7553:
[----:B------:R-:W-:Y:S02]  /*14c10*/  @!P2 LEA R7, R24, UR44, 0x1 ;  /* 0x0000002c1807ac11 */ /* 0x000fe4000f8e08ff */
[----:B------:R-:W-:Y:S01]  /*14c20*/  @P2 LOP3.LUT R16, R16, 0x40, RZ, 0xfc, !PT ;  /* 0x0000004010102812 */ /* 0x000fe200078efcff */
[----:B------:R-:W-:Y:S02]  /*14c30*/  IMAD.MOV.U32 R13, RZ, RZ, R4 ;  /* 0x000000ffff0d7224 */ /* 0x000fe400078e0004 */
[----:B------:R-:W-:Y:S02]  /*14c40*/  IMAD.MOV.U32 R12, RZ, RZ, 0x3 ;  /* 0x00000003ff0c7424 */ /* 0x000fe400078e00ff */
[----:B------:R-:W-:-:S05]  /*14c50*/  IMAD.MOV.U32 R8, RZ, RZ, R14 ;  /* 0x000000ffff087224 */ /* 0x000fca00078e000e */
[----:B------:R-:W-:-:S05]  /*14c60*/  @!P2 LEA R8, P1, R22, R8, 0x1 ;  /* 0x000000081608a211 */ /* 0x000fca00078208ff */
[----:B------:R-:W-:Y:S02]  /*14c70*/  @!P2 IMAD.X R11, RZ, RZ, R2, P1 ;  /* 0x000000ffff0ba224 */ /* 0x000fe400008e0602 */
[----:B------:R-:W-:Y:S02]  /*14c80*/  @!P2 IMAD.MOV.U32 R2, RZ, RZ, R8 ;  /* 0x000000ffff02a224 */ /* 0x000fe400078e0008 */
[----:B------:R-:W-:Y:S02]  /*14c90*/  @!P2 IMAD.MOV.U32 R3, RZ, RZ, R11 ;  /* 0x000000ffff03a224 */ /* 0x000fe400078e000b */
[----:B------:R-:W-:-:S03]  /*14ca0*/  IMAD.MOV.U32 R11, RZ, RZ, 0x181f ;  /* 0x0000181fff0b7424 */ /* 0x000fc600078e00ff */
[----:B------:R-:W-:Y:S01]  /*14cb0*/  @!PT LDS RZ, [RZ] ;  /* 0x00000000fffff984 */ /* 0x000fe20000000800 */
[----:B------:R-:W-:Y:S01]  /*14cc0*/  @!PT LDS RZ, [RZ] ;  /* 0x00000000fffff984 */ /* 0x000fe20000000800 */
[----:B------:R-:W-:Y:S01]  /*14cd0*/  @!PT LDS RZ, [RZ] ;  /* 0x00000000fffff984 */ /* 0x000fe20000000800 */
[----:B------:R0:W-:Y:S04]  /*14ce0*/  @!P2 LDGSTS.E.BYPASS.LTC128B.128 [R7+0x21400], desc[UR36][R2.64], !P0 ;  /* 0x214000000207afae */ /* 0x0001e8000c101d64 */
[----:B0-----:R-:W-:Y:S05]  /*14cf0*/  WARPSYNC.COLLECTIVE R15, `(.L_x_7554) ;  /* 0x000000000f087348 */ /* 0x001fea0003c00000 */
[----:B------:R1:W2:Y:S02]  /*14d00*/  SHFL.IDX P6, R14, R13, R12, R11 ;  /* 0x0000000c0d0e7389 */ /* 0x0002a400000c000b */
[----:B012---:R-:W-:Y:S01]  /*14d10*/  ENDCOLLECTIVE ;  /* 0x000000000000791b */ /* 0x007fe20003800000 */
.L_x_7554:
[----:B------:R-:W-:Y:S02]  /*14d20*/  IMAD.MOV.U32 R13, RZ, RZ, R0 ;  /* 0x000000ffff0d7224 */ /* 0x000fe400078e0000 */
[----:B------:R-:W-:-:S07]  /*14d30*/  IMAD.MOV.U32 R4, RZ, RZ, R14 ;  /* 0x000000ffff047224 */ /* 0x000fce00078e000e */
[----:B------:R-:W-:Y:S05]  /*14d40*/  WARPSYNC.COLLECTIVE R15, `(.L_x_7555) ;  /* 0x000000000f087348 */ /* 0x000fea0003c00000 */
[----:B------:R0:W1:Y:S02]  /*14d50*/  SHFL.IDX P6, R14, R13, R12, R11 ;  /* 0x0000000c0d0e7389 */ /* 0x00006400000c000b */
[----:B01----:R-:W-:Y:S01]  /*14d60*/  ENDCOLLECTIVE ;  /* 0x000000000000791b */ /* 0x003fe20003800000 */
.L_x_7555:
[----:B------:R-:W-:Y:S05]  /*14d70*/  BRA `(.L_x_7556) ;  /* 0xffffffc800487947 */ /* 0x000fea000383ffff */
.L_x_7498:
        /* <DEDUP_REMOVED lines=8> */
.L_x_7558:
[----:B------:R-:W-:Y:S05]  /*14e00*/  BSYNC B0 ;  /* 0x0000000000007941 */ /* 0x000fea0003800000 */
.L_x_7557:
        /* <DEDUP_REMOVED lines=13> */
.L_x_7559:
        /* <DEDUP_REMOVED lines=38> */
.L_x_7560:
[----:B------:R-:W-:-:S04]  /*15140*/  @!P3 LOP3.LUT R7, R6, 0x80, RZ, 0xc0, !PT ;  /* 0x000000800607b812 */ /* 0x000fc800078ec0ff */
[----:B------:R-:W-:Y:S01]  /*15150*/  @!P3 SHF.R.U32.HI R7, RZ, 0x3, R7 ;  /* 0x00000003ff07b819 */ /* 0x000fe20000011607 */
[----:B------:R-:W-:Y:S02]  /*15160*/  IMAD.MOV.U32 R13, RZ, RZ, R0 ;  /* 0x000000ffff0d7224 */ /* 0x000fe400078e0000 */
[----:B------:R-:W-:-:S07]  /*15170*/  IMAD.MOV.U32 R9, RZ, RZ, R14 ;  /* 0x000000ffff097224 */ /* 0x000fce00078e000e */
[----:B------:R-:W-:Y:S05]  /*15180*/  WARPSYNC.COLLECTIVE R15, `(.L_x_7561) ;  /* 0x000000000f087348 */ /* 0x000fea0003c00000 */
[----:B------:R0:W1:Y:S02]  /*15190*/  SHFL.IDX P6, R14, R13, R12, R11 ;  /* 0x0000000c0d0e7389 */ /* 0x00006400000c000b */
[----:B01----:R-:W-:Y:S01]  /*151a0*/  ENDCOLLECTIVE ;  /* 0x000000000000791b */ /* 0x003fe20003800000 */
.L_x_7561:
        /* <DEDUP_REMOVED lines=11> */
[----:B------:R-:W-:Y:S01]  /*15260*/  @!P0 IMAD.MOV.U32 R3, RZ, RZ, R21 ;  /* 0x000000ffff038224 */ /* 0x000fe200078e0015 */
[----:B------:R-:W-:-:S05]  /*15270*/  @!P0 MOV R2, R14 ;  /* 0x0000000e00028202 */ /* 0x000fca0000000f00 */
        /* <DEDUP_REMOVED lines=22> */
.L_x_7562:
[----:B------:R-:W-:-:S04]  /*153e0*/  @!P1 LOP3.LUT R9, R6, 0x80, RZ, 0xc0, !PT ;  /* 0x0000008006099812 */ /* 0x000fc800078ec0ff */
[----:B------:R-:W-:Y:S01]  /*153f0*/  @!P1 SHF.R.U32.HI R9, RZ, 0x3, R9 ;  /* 0x00000003ff099819 */ /* 0x000fe20000011609 */
[----:B------:R-:W-:Y:S02]  /*15400*/  IMAD.MOV.U32 R13, RZ, RZ, R0 ;  /* 0x000000ffff0d7224 */ /* 0x000fe400078e0000 */
[----:B------:R-:W-:-:S07]  /*15410*/  IMAD.MOV.U32 R7, RZ, RZ, R14 ;  /* 0x000000ffff077224 */ /* 0x000fce00078e000e */
[----:B------:R-:W-:Y:S05]  /*15420*/  WARPSYNC.COLLECTIVE R15, `(.L_x_7563) ;  /* 0x000000000f087348 */ /* 0x000fea0003c00000 */
[----:B------:R0:W1:Y:S02]  /*15430*/  SHFL.IDX P6, R14, R13, R12, R11 ;  /* 0x0000000c0d0e7389 */ /* 0x00006400000c000b */
[----:B01----:R-:W-:Y:S01]  /*15440*/  ENDCOLLECTIVE ;  /* 0x000000000000791b */ /* 0x003fe20003800000 */
.L_x_7563:
        /* <DEDUP_REMOVED lines=29> */
.L_x_7564:
[----:B------:R-:W-:Y:S02]  /*15620*/  IMAD.MOV.U32 R13, RZ, RZ, R0 ;  /* 0x000000ffff0d7224 */ /* 0x000fe400078e0000 */
[----:B------:R-:W-:-:S07]  /*15630*/  IMAD.MOV.U32 R4, RZ, RZ, R14 ;  /* 0x000000ffff047224 */ /* 0x000fce00078e000e */
[----:B------:R-:W-:Y:S05]  /*15640*/  WARPSYNC.COLLECTIVE R15, `(.L_x_7565) ;  /* 0x000000000f087348 */ /* 0x000fea0003c00000 */
[----:B------:R0:W1:Y:S02]  /*15650*/  SHFL.IDX P6, R14, R13, R12, R11 ;  /* 0x0000000c0d0e7389 */ /* 0x00006400000c000b */
[----:B01----:R-:W-:Y:S01]  /*15660*/  ENDCOLLECTIVE ;  /* 0x000000000000791b */ /* 0x003fe20003800000 */
.L_x_7565:
[----:B------:R-:W-:Y:S05]  /*15670*/  BRA `(.L_x_7566) ;  /* 0xffffffc800e87947 */ /* 0x000fea000383ffff */
.L_x_7501:
[----:B01----:R-:W-:-:S04]  /*15680*/  IMAD.U32 R3, RZ, RZ, UR44 ;  /* 0x0000002cff037e24 */ /* 0x003fc8000f8e00ff */
[----:B------:R0:W1:Y:S03]  /*15690*/  SYNCS.PHASECHK.TRANS64.TRYWAIT P0, [R3+URZ+0x38820], R0 ;  /* 0x03882000030075a7 */ /* 0x000066000800017f */
[----:B-1----:R-:W-:Y:S05]  /*156a0*/  @!P0 NANOSLEEP.SYNCS 0x989680 ;  /* 0x009896800000895d */ /* 0x002fea0003900000 */
[----:B------:R-:W1:Y:S02]  /*156b0*/  @!P0 SYNCS.PHASECHK.TRANS64 P0, [R3+URZ+0x38820], R0 ;  /* 0x03882000030085a7 */ /* 0x000e64000800007f */
[----:B-1----:R-:W-:Y:S05]  /*156c0*/  @!P0 BRA `(.L_x_7501) ;  /* 0xfffffffc00ec8947 */ /* 0x002fea000383ffff */
[----:B------:R-:W-:Y:S05]  /*156d0*/  BRA `(.L_x_7567) ;  /* 0xffffffcc00587947 */ /* 0x000fea000383ffff */
.L_x_7503:
[----:B01----:R-:W-:-:S04]  /*156e0*/  IMAD.U32 R3, RZ, RZ, UR44 ;  /* 0x0000002cff037e24 */ /* 0x003fc8000f8e00ff */
[----:B------:R0:W1:Y:S03]  /*156f0*/  SYNCS.PHASECHK.TRANS64.TRYWAIT P0, [R3+URZ+0x38860], R0 ;  /* 0x03886000030075a7 */ /* 0x000066000800017f */
[----:B-1----:R-:W-:Y:S05]  /*15700*/  @!P0 NANOSLEEP.SYNCS 0x989680 ;  /* 0x009896800000895d */ /* 0x002fea0003900000 */
[----:B------:R-:W1:Y:S02]  /*15710*/  @!P0 SYNCS.PHASECHK.TRANS64 P0, [R3+URZ+0x38860], R0 ;  /* 0x03886000030085a7 */ /* 0x000e64000800007f */
[----:B-1----:R-:W-:Y:S05]  /*15720*/  @!P0 BRA `(.L_x_7503) ;  /* 0xfffffffc00ec8947 */ /* 0x002fea000383ffff */
[----:B------:R-:W-:Y:S05]  /*15730*/  BRA `(.L_x_7568) ;  /* 0xffffffcc00547947 */ /* 0x000fea000383ffff */
.L_x_7504:
        /* <DEDUP_REMOVED lines=8> */
.L_x_7570:
[----:B------:R-:W-:Y:S05]  /*157c0*/  BSYNC B0 ;  /* 0x0000000000007941 */ /* 0x000fea0003800000 */
.L_x_7569:
        /* <DEDUP_REMOVED lines=14> */
.L_x_7571:
        /* <DEDUP_REMOVED lines=37> */
.L_x_7572:
[----:B------:R-:W-:Y:S02]  /*15b00*/  IMAD.MOV.U32 R13, RZ, RZ, R6 ;  /* 0x000000ffff0d7224 */ /* 0x000fe400078e0006 */
[----:B------:R-:W-:-:S07]  /*15b10*/  IMAD.MOV.U32 R5, RZ, RZ, R14 ;  /* 0x000000ffff057224 */ /* 0x000fce00078e000e */
[----:B------:R-:W-:Y:S05]  /*15b20*/  WARPSYNC.COLLECTIVE R15, `(.L_x_7573) ;  /* 0x000000000f087348 */ /* 0x000fea0003c00000 */
[----:B------:R0:W1:Y:S02]  /*15b30*/  SHFL.IDX P6, R14, R13, R12, R11 ;  /* 0x0000000c0d0e7389 */ /* 0x00006400000c000b */
[----:B01----:R-:W-:Y:S01]  /*15b40*/  ENDCOLLECTIVE ;  /* 0x000000000000791b */ /* 0x003fe20003800000 */
.L_x_7573:
        /* <DEDUP_REMOVED lines=28> */
.L_x_7574:
[----:B------:R-:W-:Y:S02]  /*15d10*/  IMAD.MOV.U32 R13, RZ, RZ, R6 ;  /* 0x000000ffff0d7224 */ /* 0x000fe400078e0006 */
[----:B------:R-:W-:-:S07]  /*15d20*/  IMAD.MOV.U32 R9, RZ, RZ, R14 ;  /* 0x000000ffff097224 */ /* 0x000fce00078e000e */
[----:B------:R-:W-:Y:S05]  /*15d30*/  WARPSYNC.COLLECTIVE R15, `(.L_x_7575) ;  /* 0x000000000f087348 */ /* 0x000fea0003c00000 */
[----:B------:R0:W1:Y:S02]  /*15d40*/  SHFL.IDX P6, R14, R13, R12, R11 ;  /* 0x0000000c0d0e7389 */ /* 0x00006400000c000b */
[----:B01----:R-:W-:Y:S01]  /*15d50*/  ENDCOLLECTIVE ;  /* 0x000000000000791b */ /* 0x003fe20003800000 */
.L_x_7575:
        /* <DEDUP_REMOVED lines=28> */
.L_x_7576:
[----:B------:R-:W-:Y:S02]  /*15f20*/  IMAD.MOV.U32 R13, RZ, RZ, R6 ;  /* 0x000000ffff0d7224 */ /* 0x000fe400078e0006 */
[----:B------:R-:W-:-:S07]  /*15f30*/  IMAD.MOV.U32 R8, RZ, RZ, R14 ;  /* 0x000000ffff087224 */ /* 0x000fce00078e000e */
[----:B------:R-:W-:Y:S05]  /*15f40*/  WARPSYNC.COLLECTIVE R15, `(.L_x_7577) ;  /* 0x000000000f087348 */ /* 0x000fea0003c00000 */
[----:B------:R0:W1:Y:S02]  /*15f50*/  SHFL.IDX P6, R14, R13, R12, R11 ;  /* 0x0000000c0d0e7389 */ /* 0x00006400000c000b */
[----:B01----:R-:W-:Y:S01]  /*15f60*/  ENDCOLLECTIVE ;  /* 0x000000000000791b */ /* 0x003fe20003800000 */
.L_x_7577:
[----:B------:R-:W-:Y:S05]  /*15f70*/  BRA `(.L_x_7578) ;  /* 0xffffffc800e87947 */ /* 0x000fea000383ffff */
.L_x_7511:
[----:B-1----:R1:W2:Y:S02]  /*15f80*/  SYNCS.PHASECHK.TRANS64.TRYWAIT P0, [R10+URZ+0x38840], R20 ;  /* 0x038840140a0075a7 */ /* 0x0022a4000800017f */
[----:B--2---:R-:W-:Y:S05]  /*15f90*/  @!P0 NANOSLEEP.SYNCS 0x989680 ;  /* 0x009896800000895d */ /* 0x004fea0003900000 */
[----:B------:R-:W2:Y:S02]  /*15fa0*/  @!P0 SYNCS.PHASECHK.TRANS64 P0, [R10+URZ+0x38840], R20 ;  /* 0x038840140a0085a7 */ /* 0x000ea4000800007f */
[----:B--2---:R-:W-:Y:S05]  /*15fb0*/  @!P0 BRA `(.L_x_7511) ;  /* 0xfffffffc00f08947 */ /* 0x004fea000383ffff */
[----:B------:R-:W-:Y:S05]  /*15fc0*/  BRA `(.L_x_7579) ;  /* 0xffffffd0003c7947 */ /* 0x000fea000383ffff */
.L_x_7512:
        /* <DEDUP_REMOVED lines=8> */
.L_x_7581:
[----:B------:R-:W-:Y:S05]  /*16050*/  BSYNC B1 ;  /* 0x0000000000017941 */ /* 0x000fea0003800000 */
.L_x_7580:
        /* <DEDUP_REMOVED lines=9> */
.L_x_7582:
[----:B------:R-:W-:Y:S02]  /*160f0*/  IMAD.MOV.U32 R13, RZ, RZ, R29 ;  /* 0x000000ffff0d7224 */ /* 0x000fe400078e001d */
[----:B------:R-:W-:Y:S01]  /*16100*/  IMAD.MOV.U32 R12, RZ, RZ, 0x1 ;  /* 0x00000001ff0c7424 */ /* 0x000fe200078e00ff */
[----:B------:R-:W-:-:S13]  /*16110*/  IADD3 R2, P0, R14, R0, RZ ;  /* 0x000000000e027210 */ /* 0x000fda0007f1e0ff */
[----:B------:R-:W-:Y:S05]  /*16120*/  WARPSYNC.COLLECTIVE R15, `(.L_x_7583) ;  /* 0x000000000f087348 */ /* 0x000fea0003c00000 */
[----:B------:R0:W1:Y:S02]  /*16130*/  SHFL.IDX P6, R14, R13, R12, R11 ;  /* 0x0000000c0d0e7389 */ /* 0x00006400000c000b */
[----:B01----:R-:W-:Y:S01]  /*16140*/  ENDCOLLECTIVE ;  /* 0x000000000000791b */ /* 0x003fe20003800000 */
.L_x_7583:
        /* <DEDUP_REMOVED lines=10> */
.L_x_7584:
[----:B------:R-:W-:Y:S02]  /*161f0*/  IMAD.MOV.U32 R13, RZ, RZ, R29 ;  /* 0x000000ffff0d7224 */ /* 0x000fe400078e001d */
[----:B------:R-:W-:Y:S01]  /*16200*/  IMAD.MOV.U32 R12, RZ, RZ, 0x2 ;  /* 0x00000002ff0c7424 */ /* 0x000fe200078e00ff */
[----:B------:R-:W-:-:S13]  /*16210*/  IADD3 R2, P0, R14, R0, RZ ;  /* 0x000000000e027210 */ /* 0x000fda0007f1e0ff */
[----:B------:R-:W-:Y:S05]  /*16220*/  WARPSYNC.COLLECTIVE R15, `(.L_x_7585) ;  /* 0x000000000f087348 */ /* 0x000fea0003c00000 */
[----:B------:R0:W1:Y:S02]  /*16230*/  SHFL.IDX P6, R14, R13, R12, R11 ;  /* 0x0000000c0d0e7389 */ /* 0x00006400000c000b */
[----:B01----:R-:W-:Y:S01]  /*16240*/  ENDCOLLECTIVE ;  /* 0x000000000000791b */ /* 0x003fe20003800000 */
.L_x_7585:
        /* <DEDUP_REMOVED lines=10> */
.L_x_7586:
[----:B------:R-:W-:Y:S02]  /*162f0*/  IMAD.MOV.U32 R13, RZ, RZ, R29 ;  /* 0x000000ffff0d7224 */ /* 0x000fe400078e001d */
[----:B------:R-:W-:Y:S01]  /*16300*/  IMAD.MOV.U32 R12, RZ, RZ, 0x3 ;  /* 0x00000003ff0c7424 */ /* 0x000fe200078e00ff */
[----:B------:R-:W-:-:S13]  /*16310*/  IADD3 R2, P0, R14, R0, RZ ;  /* 0x000000000e027210 */ /* 0x000fda0007f1e0ff */
[----:B------:R-:W-:Y:S05]  /*16320*/  WARPSYNC.COLLECTIVE R15, `(.L_x_7587) ;  /* 0x000000000f087348 */ /* 0x000fea0003c00000 */
[----:B------:R0:W1:Y:S02]  /*16330*/  SHFL.IDX P6, R14, R13, R12, R11 ;  /* 0x0000000c0d0e7389 */ /* 0x00006400000c000b */
[----:B01----:R-:W-:Y:S01]  /*16340*/  ENDCOLLECTIVE ;  /* 0x000000000000791b */ /* 0x003fe20003800000 */
.L_x_7587:
[----:B------:R-:W-:-:S05]  /*16350*/  IMAD.X R3, RZ, RZ, R3, P0 ;  /* 0x000000ffff037224 */ /* 0x000fca00000e0603 */
        /* <DEDUP_REMOVED lines=9> */
.L_x_7588:
[----:B------:R-:W-:Y:S05]  /*163f0*/  BRA `(.L_x_7589) ;  /* 0xffffffcc00f07947 */ /* 0x000fea000383ffff */
.L_x_7517:
[----:B---3--:R3:W4:Y:S02]  /*16400*/  SYNCS.PHASECHK.TRANS64.TRYWAIT P0, [R10+URZ+0x38860], R20 ;  /* 0x038860140a0075a7 */ /* 0x008724000800017f */
[----:B----4-:R-:W-:Y:S05]  /*16410*/  @!P0 NANOSLEEP.SYNCS 0x989680 ;  /* 0x009896800000895d */ /* 0x010fea0003900000 */
[----:B------:R-:W4:Y:S02]  /*16420*/  @!P0 SYNCS.PHASECHK.TRANS64 P0, [R10+URZ+0x38860], R20 ;  /* 0x038860140a0085a7 */ /* 0x000f24000800007f */
[----:B----4-:R-:W-:Y:S05]  /*16430*/  @!P0 BRA `(.L_x_7517) ;  /* 0xfffffffc00f08947 */ /* 0x010fea000383ffff */
[----:B------:R-:W-:Y:S05]  /*16440*/  BRA `(.L_x_7590) ;  /* 0xffffffd0003c7947 */ /* 0x000fea000383ffff */
.L_x_7518:
        /* <DEDUP_REMOVED lines=8> */
.L_x_7592:
[----:B------:R-:W-:Y:S05]  /*164d0*/  BSYNC B1 ;  /* 0x0000000000017941 */ /* 0x000fea0003800000 */
.L_x_7591:
        /* <DEDUP_REMOVED lines=12> */
.L_x_7593:
        /* <DEDUP_REMOVED lines=13> */
.L_x_7594:
        /* <DEDUP_REMOVED lines=16> */
.L_x_7595:
        /* <DEDUP_REMOVED lines=18> */
.L_x_7596:
        /* <DEDUP_REMOVED lines=14> */
.L_x_7597:
        /* <DEDUP_REMOVED lines=17> */
.L_x_7598:
        /* <DEDUP_REMOVED lines=13> */
.L_x_7599:
[----:B------:R-:W-:Y:S05]  /*16b50*/  BRA `(.L_x_7600) ;  /* 0xffffffcc00b07947 */ /* 0x000fea000383ffff */
.L_x_7523:
[----:B0-----:R0:W1:Y:S02]  /*16b60*/  SYNCS.PHASECHK.TRANS64.TRYWAIT P0, [R5+URZ+0x38820], R4 ;  /* 0x03882004050075a7 */ /* 0x001064000800017f */
[----:B-1----:R-:W-:Y:S05]  /*16b70*/  @!P0 NANOSLEEP.SYNCS 0x989680 ;  /* 0x009896800000895d */ /* 0x002fea0003900000 */
[----:B------:R-:W1:Y:S02]  /*16b80*/  @!P0 SYNCS.PHASECHK.TRANS64 P0, [R5+URZ+0x38820], R4 ;  /* 0x03882004050085a7 */ /* 0x000e64000800007f */
[----:B-1----:R-:W-:Y:S05]  /*16b90*/  @!P0 BRA `(.L_x_7523) ;  /* 0xfffffffc00f08947 */ /* 0x002fea000383ffff */
[----:B------:R-:W-:Y:S05]  /*16ba0*/  BRA `(.L_x_7601) ;  /* 0xffffffd0005c7947 */ /* 0x000fea000383ffff */
.L_x_7524:
        /* <DEDUP_REMOVED lines=11> */
.L_x_7603:
[----:B------:R-:W-:Y:S05]  /*16c60*/  BSYNC B0 ;  /* 0x0000000000007941 */ /* 0x000fea0003800000 */
.L_x_7602:
[----:B------:R-:W-:Y:S05]  /*16c70*/  BRA `(.L_x_7604) ;  /* 0xffffffd000447947 */ /* 0x000fea000383ffff */
.L_x_7525:
[----:B------:R-:W-:Y:S01]  /*16c80*/  BSSY B0, `(.L_x_7605) ;  /* 0x0000006000007945 */ /* 0x000fe20003800000 */
[----:B------:R-:W-:-:S07]  /*16c90*/  IMAD.MOV.U32 R15, RZ, RZ, -0x1 ;  /* 0xffffffffff0f7424 */ /* 0x000fce00078e00ff */
[----:B012--5:R-:W-:Y:S05]  /*16ca0*/  WARPSYNC.COLLECTIVE R15, `(.L_x_7606) ;  /* 0x000000000f0c7348 */ /* 0x027fea0003c00000 */
[----:B------:R-:W-:Y:S02]  /*16cb0*/  ELECT P6, UR62, PT ;  /* 0x00000000003e782f */ /* 0x000fe400038c0000 */
[----:B------:R-:W-:Y:S01]  /*16cc0*/  MOV R14, UR62 ;  /* 0x0000003e000e7c02 */ /* 0x000fe20008000f00 */
[----:B012--5:R-:W-:Y:S10]  /*16cd0*/  ENDCOLLECTIVE ;  /* 0x000000000000791b */ /* 0x027ff40003800000 */
.L_x_7606:
[----:B------:R-:W-:Y:S05]  /*16ce0*/  BSYNC B0 ;  /* 0x0000000000007941 */ /* 0x000fea0003800000 */
.L_x_7605:
[----:B------:R-:W-:Y:S05]  /*16cf0*/  BRA `(.L_x_7607) ;  /* 0xffffffd000387947 */ /* 0x000fea000383ffff */
.L_x_7527:
[----:B-1----:R1:W3:Y:S02]  /*16d00*/  SYNCS.PHASECHK.TRANS64.TRYWAIT P1, [R3+URZ+0x38840], R2 ;  /* 0x03884002030075a7 */ /* 0x0022e4000802017f */
[----:B---3--:R-:W-:Y:S05]  /*16d10*/  @!P1 NANOSLEEP.SYNCS 0x989680 ;  /* 0x009896800000995d */ /* 0x008fea0003900000 */
[----:B------:R-:W3:Y:S02]  /*16d20*/  @!P1 SYNCS.PHASECHK.TRANS64 P1, [R3+URZ+0x38840], R2 ;  /* 0x03884002030095a7 */ /* 0x000ee4000802007f */
[----:B---3--:R-:W-:Y:S05]  /*16d30*/  @!P1 BRA `(.L_x_7527) ;  /* 0xfffffffc00f09947 */ /* 0x008fea000383ffff */
[----:B------:R-:W-:Y:S05]  /*16d40*/  BRA `(.L_x_7608) ;  /* 0xffffffd000607947 */ /* 0x000fea000383ffff */
.L_x_7529:
[----:B0-----:R0:W3:Y:S02]  /*16d50*/  SYNCS.PHASECHK.TRANS64.TRYWAIT P1, [R5+URZ+0x38840], R0 ;  /* 0x03884000050075a7 */ /* 0x0010e4000802017f */
[----:B---3--:R-:W-:Y:S05]  /*16d60*/  @!P1 NANOSLEEP.SYNCS 0x989680 ;  /* 0x009896800000995d */ /* 0x008fea0003900000 */
[----:B------:R-:W3:Y:S02]  /*16d70*/  @!P1 SYNCS.PHASECHK.TRANS64 P1, [R5+URZ+0x38840], R0 ;  /* 0x03884000050095a7 */ /* 0x000ee4000802007f */
[----:B---3--:R-:W-:Y:S05]  /*16d80*/  @!P1 BRA `(.L_x_7529) ;  /* 0xfffffffc00f09947 */ /* 0x008fea000383ffff */
[----:B------:R-:W-:Y:S05]  /*16d90*/  BRA `(.L_x_7609) ;  /* 0xffffffd0006c7947 */ /* 0x000fea000383ffff */
.L_x_7531:
[----:B---3--:R3:W4:Y:S02]  /*16da0*/  SYNCS.PHASECHK.TRANS64.TRYWAIT P1, [R3+URZ+0x38860], R2 ;  /* 0x03886002030075a7 */ /* 0x008724000802017f */
[----:B----4-:R-:W-:Y:S05]  /*16db0*/  @!P1 NANOSLEEP.SYNCS 0x989680 ;  /* 0x009896800000995d */ /* 0x010fea0003900000 */
[----:B------:R-:W4:Y:S02]  /*16dc0*/  @!P1 SYNCS.PHASECHK.TRANS64 P1, [R3+URZ+0x38860], R2 ;  /* 0x03886002030095a7 */ /* 0x000f24000802007f */
[----:B----4-:R-:W-:Y:S05]  /*16dd0*/  @!P1 BRA `(.L_x_7531) ;  /* 0xfffffffc00f09947 */ /* 0x010fea000383ffff */
[----:B------:R-:W-:Y:S05]  /*16de0*/  BRA `(.L_x_7610) ;  /* 0xffffffd000687947 */ /* 0x000fea000383ffff */
.L_x_7611:
        /* <DEDUP_REMOVED lines=9> */
.L_x_15655:


//--------------------- .text._ZN7cutlass13device_kernelIN5flash11enable_sm90INS1_16FlashAttnFwdSm90INS1_25CollectiveMainloopFwdSm90ILi2EN4cute5tupleIJNS5_1CILi1EEES8_S8_EEENS6_IJNS7_ILi64EEESA_SA_EEELi512ENS_6half_tEfNS_4arch4Sm90ELb1ELb0ELb0ELb1ELb1ELb0ELb0ELb0ELb0ELb1ELb1ELb0EEENS1_21CollectiveEpilogueFwdINS6_IJSA_NS7_ILi512EEESA_EEES9_SC_SE_Li256ELb1ELb1ELb1ELb0EEENS1_36VarlenDynamicPersistentTileSchedulerILi64ELi64ELi256ELi128ELb1ELb1ELb1ELb1ELb1ELb1EEEEEEEEEvNT_6ParamsE --------------------------
	.section	.text._ZN7cutlass13device_kernelIN5flash11enable_sm90INS1_16FlashAttnFwdSm90INS1_25CollectiveMainloopFwdSm90ILi2EN4cute5tupleIJNS5_1CILi1EEES8_S8_EEENS6_IJNS7_ILi64EEESA_SA_EEELi512ENS_6half_tEfNS_4arch4Sm90ELb1ELb0ELb0ELb1ELb1ELb0ELb0ELb0ELb0ELb1ELb1ELb0EEENS1_21CollectiveEpilogueFwdINS6_IJSA_NS7_ILi512EEESA_EEES9_SC_SE_Li256ELb1ELb1ELb1ELb0EEENS1_36VarlenDynamicPersistentTileSchedulerILi64ELi64ELi256ELi128ELb1ELb1ELb1ELb1ELb1ELb1EEEEEEEEEvNT_6ParamsE,"ax",@progbits
	.align	128
.text._ZN7cutlass13device_kernelIN5flash11enable_sm90INS1_16FlashAttnFwdSm90INS1_25CollectiveMainloopFwdSm90ILi2EN4cute5tupleIJNS5_1CILi1EEES8_S8_EEENS6_IJNS7_ILi64EEESA_SA_EEELi512ENS_6half_tEfNS_4arch4Sm90ELb1ELb0ELb0ELb1ELb1ELb0ELb0ELb0ELb0ELb1ELb1ELb0EEENS1_21CollectiveEpilogueFwdINS6_IJSA_NS7_ILi512EEESA_EEES9_SC_SE_Li256ELb1ELb1ELb1ELb0EEENS1_36VarlenDynamicPersistentTileSchedulerILi64ELi64ELi256ELi128ELb1ELb1ELb1ELb1ELb1ELb1EEEEEEEEEvNT_6ParamsE:
        .type           _ZN7cutlass13device_kernelIN5flash11enable_sm90INS1_16FlashAttnFwdSm90INS1_25CollectiveMainloopFwdSm90ILi2EN4cute5tupleIJNS5_1CILi1EEES8_S8_EEENS6_IJNS7_ILi64EEESA_SA_EEELi512ENS_6half_tEfNS_4arch4Sm90ELb1ELb0ELb0ELb1ELb1ELb0ELb0ELb0ELb0ELb1ELb1ELb0EEENS1_21CollectiveEpilogueFwdINS6_IJSA_NS7_ILi512EEESA_EEES9_SC_SE_Li256ELb1ELb1ELb1ELb0EEENS1_36VarlenDynamicPersistentTileSchedulerILi64ELi64ELi256ELi128ELb1ELb1ELb1ELb1ELb1ELb1EEEEEEEEEvNT_6ParamsE,@function
        .size           _ZN7cutlass13device_kernelIN5flash11enable_sm90INS1_16FlashAttnFwdSm90INS1_25CollectiveMainloopFwdSm90ILi2EN4cute5tupleIJNS5_1CILi1EEES8_S8_EEENS6_IJNS7_ILi64EEESA_SA_EEELi512ENS_6half_tEfNS_4arch4Sm90ELb1ELb0ELb0ELb1ELb1ELb0ELb0ELb0ELb0ELb1ELb1ELb0EEENS1_21CollectiveEpilogueFwdINS6_IJSA_NS7_ILi512EEESA_EEES9_SC_SE_Li256ELb1ELb1ELb1ELb0EEENS1_36VarlenDynamicPersistentTileSchedulerILi64ELi64ELi256ELi128ELb1ELb1ELb1ELb1ELb1ELb1EEEEEEEEEvNT_6ParamsE,(.L_x_15656 - _ZN7cutlass13device_kernelIN5flash11enable_sm90INS1_16FlashAttnFwdSm90INS1_25CollectiveMainloopFwdSm90ILi2EN4cute5tupleIJNS5_1CILi1EEES8_S8_EEENS6_IJNS7_ILi64EEESA_SA_EEELi512ENS_6half_tEfNS_4arch4Sm90ELb1ELb0ELb0ELb1ELb1ELb0ELb0ELb0ELb0ELb1ELb1ELb0EEENS1_21CollectiveEpilogueFwdINS6_IJSA_NS7_ILi512EEESA_EEES9_SC_SE_Li256ELb1ELb1ELb1ELb0EEENS1_36VarlenDynamicPersistentTileSchedulerILi64ELi64ELi256ELi128ELb1ELb1ELb1ELb1ELb1ELb1EEEEEEEEEvNT_6ParamsE)
        .other          _ZN7cutlass13device_kernelIN5flash11enable_sm90INS1_16FlashAttnFwdSm90INS1_25CollectiveMainloopFwdSm90ILi2EN4cute5tupleIJNS5_1CILi1EEES8_S8_EEENS6_IJNS7_ILi64EEESA_SA_EEELi512ENS_6half_tEfNS_4arch4Sm90ELb1ELb0ELb0ELb1ELb1ELb0ELb0ELb0ELb0ELb1ELb1ELb0EEENS1_21CollectiveEpilogueFwdINS6_IJSA_NS7_ILi512EEESA_EEES9_SC_SE_Li256ELb1ELb1ELb1ELb0EEENS1_36VarlenDynamicPersistentTileSchedulerILi64ELi64ELi256ELi128ELb1ELb1ELb1ELb1ELb1ELb1EEEEEEEEEvNT_6ParamsE,@"STO_CUDA_ENTRY STV_DEFAULT"
_ZN7cutlass13device_kernelIN5flash11enable_sm90INS1_16FlashAttnFwdSm90INS1_25CollectiveMainloopFwdSm90ILi2EN4cute5tupleIJNS5_1CILi1EEES8_S8_EEENS6_IJNS7_ILi64EEESA_SA_EEELi512ENS_6half_tEfNS_4arch4Sm90ELb1ELb0ELb0ELb1ELb1ELb0ELb0ELb0ELb0ELb1ELb1ELb0EEENS1_21CollectiveEpilogueFwdINS6_IJSA_NS7_ILi512EEESA_EEES9_SC_SE_Li256ELb1ELb1ELb1ELb0EEENS1_36VarlenDynamicPersistentTileSchedulerILi64ELi64ELi256ELi128ELb1ELb1ELb1ELb1ELb1ELb1EEEEEEEEEvNT_6ParamsE:
        /* <DEDUP_REMOVED lines=41> */
.L_x_7612:
        /* <DEDUP_REMOVED lines=22> */
.L_x_7613:
        /* <DEDUP_REMOVED lines=18> */
.L_x_7614:
        /* <DEDUP_REMOVED lines=22> */
.L_x_7615:
        /* <DEDUP_REMOVED lines=23> */
.L_x_7616:
        /* <DEDUP_REMOVED lines=8> */
.L_x_7618:
        /* <DEDUP_REMOVED lines=35> */
[----:B------:R-:W-:Y:S01]  /*0a90*/  LOP3.LUT R13, R8, 0xfffffff8, RZ, 0xc0, !PT ;  /* 0xfffffff8080d7812 */ /* 0x000fe200078ec0ff */
[C---:B------:R-:W-:Y:S01]  /*0aa0*/  IMAD.IADD R3, R0.reuse, 0x1, -R3 ;  /* 0x0000000100037824 */ /* 0x040fe200078e0a03 */
[----:B------:R-:W-:Y:S01]  /*0ab0*/  LOP3.LUT R11, R5, 0xffffff80, RZ, 0xc0, !PT ;  /* 0xffffff80050b7812 */ /* 0x000fe200078ec0ff */
[----:B------:R-:W-:Y:S01]  /*0ac0*/  IMAD.IADD R15, R0, 0x1, -R15 ;  /* 0x00000001000f7824 */ /* 0x000fe200078e0a0f */
[----:B------:R-:W-:Y:S01]  /*0ad0*/  LEA.HI R2, R2, R7, RZ, 0x1 ;  /* 0x0000000702027211 */ /* 0x000fe200078f08ff */
[C---:B------:R-:W-:Y:S01]  /*0ae0*/  IMAD.IADD R13, R0.reuse, 0x1, -R13 ;  /* 0x00000001000d7824 */ /* 0x040fe200078e0a0d */
[--C-:B------:R-:W-:Y:S01]  /*0af0*/  SHF.R.S32.HI R6, RZ, 0x5, R4.reuse ;  /* 0x00000005ff067819 */ /* 0x100fe20000011404 */
[----:B------:R-:W-:Y:S01]  /*0b00*/  IMAD.IADD R11, R0, 0x1, -R11 ;  /* 0x00000001000b7824 */ /* 0x000fe200078e0a0b */
[----:B------:R-:W-:Y:S02]  /*0b10*/  SHF.R.S32.HI R9, RZ, 0x1f, R4 ;  /* 0x0000001fff097819 */ /* 0x000fe40000011404 */
[----:B------:R-:W-:-:S02]  /*0b20*/  LOP3.LUT R2, R2, 0x1ffffffe, RZ, 0xc0, !PT ;  /* 0x1ffffffe02027812 */ /* 0x000fc400078ec0ff */
[----:B------:R-:W-:Y:S02]  /*0b30*/  SHF.R.S32.HI R0, RZ, 0x1f, R3 ;  /* 0x0000001fff007819 */ /* 0x000fe40000011403 */
[----:B------:R-:W-:Y:S01]  /*0b40*/  LEA.HI R9, R9, R6, RZ, 0x2 ;  /* 0x0000000609097211 */ /* 0x000fe200078f10ff */
[----:B------:R-:W-:Y:S01]  /*0b50*/  IMAD.IADD R2, R7, 0x1, -R2 ;  /* 0x0000000107027824 */ /* 0x000fe200078e0a02 */
[----:B------:R-:W-:Y:S02]  /*0b60*/  LEA.HI R4, R15, R15, RZ, 0x1 ;  /* 0x0000000f0f047211 */ /* 0x000fe400078f08ff */
[----:B------:R-:W-:Y:S01]  /*0b70*/  LEA.HI R7, R0, R3, RZ, 0x3 ;  /* 0x0000000300077211 */ /* 0x000fe200078f18ff */
[----:B------:R-:W-:Y:S01]  /*0b80*/  IMAD.SHL.U32 R2, R2, 0x8, RZ ;  /* 0x0000000802027824 */ /* 0x000fe200078e00ff */
[----:B------:R-:W-:Y:S02]  /*0b90*/  SHF.R.S32.HI R224, RZ, 0x7, R5 ;  /* 0x00000007ffe07819 */ /* 0x000fe40000011405 */
[----:B------:R-:W-:-:S02]  /*0ba0*/  LOP3.LUT R9, R9, 0x3ffffc, RZ, 0xc0, !PT ;  /* 0x003ffffc09097812 */ /* 0x000fc400078ec0ff */
[----:B------:R-:W-:Y:S01]  /*0bb0*/  LOP3.LUT R4, R4, 0x1ffffffe, RZ, 0xc0, !PT ;  /* 0x1ffffffe04047812 */ /* 0x000fe200078ec0ff */
[----:B------:R-:W-:Y:S01]  /*0bc0*/  IMAD R10, R224, 0x100, R3 ;  /* 0x00000100e00a7824 */ /* 0x000fe200078e0203 */
[----:B------:R-:W-:Y:S01]  /*0bd0*/  SHF.R.S32.HI R0, RZ, 0x1f, R11 ;  /* 0x0000001fff007819 */ /* 0x000fe2000001140b */
[----:B------:R-:W-:Y:S01]  /*0be0*/  IMAD.IADD R9, R6, 0x1, -R9 ;  /* 0x0000000106097824 */ /* 0x000fe200078e0a09 */
[C---:B------:R-:W-:Y:S01]  /*0bf0*/  LOP3.LUT R8, R7.reuse, 0xfffffff8, RZ, 0xc0, !PT ;  /* 0xfffffff807087812 */ /* 0x040fe200078ec0ff */
[----:B------:R-:W-:Y:S01]  /*0c00*/  IMAD.SHL.U32 R7, R7, 0x40, RZ ;  /* 0x0000004007077824 */ /* 0x000fe200078e00ff */
[----:B------:R-:W-:Y:S01]  /*0c10*/  LEA.HI R5, R5, R224, RZ, 0x1 ;  /* 0x000000e005057211 */ /* 0x000fe200078f08ff */
[----:B------:R-:W-:Y:S01]  /*0c20*/  IMAD.IADD R186, R15, 0x1, -R4 ;  /* 0x000000010fba7824 */ /* 0x000fe200078e0a04 */
[CC--:B------:R-:W-:Y:S01]  /*0c30*/  LEA.HI R4, R0.reuse, R11.reuse, RZ, 0x2 ;  /* 0x0000000b00047211 */ /* 0x0c0fe200078f10ff */
[----:B------:R-:W-:Y:S01]  /*0c40*/  IMAD.IADD R8, R3, 0x1, -R8 ;  /* 0x0000000103087824 */ /* 0x000fe200078e0a08 */
[----:B------:R-:W-:Y:S01]  /*0c50*/  LEA.HI R3, R0, R11, RZ, 0x5 ;  /* 0x0000000b00037211 */ /* 0x000fe200078f28ff */
[----:B------:R-:W-:Y:S01]  /*0c60*/  IMAD R17, R9, 0x10, R10 ;  /* 0x0000001009117824 */ /* 0x000fe200078e020a */
[----:B------:R-:W-:-:S02]  /*0c70*/  LOP3.LUT R9, R7, 0x7ffffe00, RZ, 0xc0, !PT ;  /* 0x7ffffe0007097812 */ /* 0x000fc400078ec0ff */
[----:B------:R-:W-:Y:S02]  /*0c80*/  LOP3.LUT R10, R4, 0x7ffffffc, RZ, 0xc0, !PT ;  /* 0x7ffffffc040a7812 */ /* 0x000fe400078ec0ff */
[--C-:B------:R-:W-:Y:S01]  /*0c90*/  SHF.R.S32.HI R0, RZ, 0x2, R4.reuse ;  /* 0x00000002ff007819 */ /* 0x100fe20000011404 */
[----:B------:R-:W-:Y:S01]  /*0ca0*/  IMAD R6, R6, 0x400, R9 ;  /* 0x0000040006067824 */ /* 0x000fe200078e0209 */
[----:B------:R-:W-:Y:S01]  /*0cb0*/  SHF.R.S32.HI R7, RZ, 0x1f, R4 ;  /* 0x0000001fff077819 */ /* 0x000fe20000011404 */
[----:B------:R-:W-:Y:S01]  /*0cc0*/  IMAD.SHL.U32 R4, R8, 0x40, RZ ;  /* 0x0000004008047824 */ /* 0x000fe200078e00ff */
[----:B------:R-:W-:Y:S01]  /*0cd0*/  LOP3.LUT R5, R5, 0xfffffe, RZ, 0xc0, !PT ;  /* 0x00fffffe05057812 */ /* 0x000fe200078ec0ff */
[----:B------:R-:W-:Y:S01]  /*0ce0*/  IMAD.IADD R10, R11, 0x1, -R10 ;  /* 0x000000010b0a7824 */ /* 0x000fe200078e0a0a */
[----:B------:R-:W-:Y:S02]  /*0cf0*/  LEA.HI R7, R7, R0, RZ, 0x3 ;  /* 0x0000000007077211 */ /* 0x000fe400078f18ff */
[----:B------:R-:W-:Y:S01]  /*0d00*/  LOP3.LUT R9, R4, 0x1c0, RZ, 0xc0, !PT ;  /* 0x000001c004097812 */ /* 0x000fe200078ec0ff */
[--C-:B------:R-:W-:Y:S01]  /*0d10*/  IMAD.U32 R4, R17, 0x40, R2.reuse ;  /* 0x0000004011047824 */ /* 0x100fe200078e0002 */
[----:B------:R-:W-:Y:S01]  /*0d20*/  LOP3.LUT R7, R7, 0xfffffff8, RZ, 0xc0, !PT ;  /* 0xfffffff807077812 */ /* 0x000fe200078ec0ff */
[----:B------:R-:W-:Y:S01]  /*0d30*/  IMAD.IADD R5, R224, 0x1, -R5 ;  /* 0x00000001e0057824 */ /* 0x000fe200078e0a05 */
[----:B------:R-:W-:Y:S01]  /*0d40*/  LOP3.LUT R2, R9, 0x8, R2, 0xf8, !PT ;  /* 0x0000000809027812 */ /* 0x000fe200078ef802 */
[----:B------:R-:W-:Y:S01]  /*0d50*/  IMAD.SHL.U32 R185, R10, 0x2, RZ ;  /* 0x000000020ab97824 */ /* 0x000fe200078e00ff */
[----:B------:R-:W-:Y:S01]  /*0d60*/  SHF.R.U32.HI R9, RZ, 0x3, R9 ;  /* 0x00000003ff097819 */ /* 0x000fe20000011609 */
[----:B------:R0:W-:Y:S01]  /*0d70*/  STL [R1+0x34], R4 ;  /* 0x0000340401007387 */ /* 0x0001e20000100800 */
[----:B------:R-:W-:Y:S01]  /*0d80*/  R2P PR, R8, 0x6 ;  /* 0x0000000608007804 */ /* 0x000fe20000000000 */
[----:B------:R-:W-:Y:S01]  /*0d90*/  IMAD.IADD R0, R0, 0x1, -R7 ;  /* 0x0000000100007824 */ /* 0x000fe200078e0a07 */
[----:B------:R-:W-:Y:S01]  /*0da0*/  LOP3.LUT R9, R2, R9, RZ, 0x3c, !PT ;  /* 0x0000000902097212 */ /* 0x000fe200078e3cff */
[----:B------:R-:W-:Y:S01]  /*0db0*/  IMAD.SHL.U32 R2, R13, 0x8, RZ ;  /* 0x000000080d027824 */ /* 0x000fe200078e00ff */
[----:B------:R-:W-:-:S02]  /*0dc0*/  SHF.R.S32.HI R3, RZ, 0x5, R3 ;  /* 0x00000005ff037819 */ /* 0x000fc40000011403 */
[----:B------:R-:W-:Y:S01]  /*0dd0*/  SEL R23, R23, 0xffffffe0, !P1 ;  /* 0xffffffe017177807 */ /* 0x000fe20004800000 */
[----:B------:R-:W-:Y:S02]  /*0de0*/  IMAD.IADD R6, R6, 0x1, R9 ;  /* 0x0000000106067824 */ /* 0x000fe400078e0209 */
[----:B0-----:R-:W-:Y:S02]  /*0df0*/  IMAD.SHL.U32 R4, R5, 0x100, RZ ;  /* 0x0000010005047824 */ /* 0x001fe400078e00ff */
[----:B------:R-:W-:Y:S01]  /*0e00*/  VIADD R192, R2, 0x40 ;  /* 0x0000004002c07836 */ /* 0x000fe20000000000 */
[----:B------:R-:W-:Y:S01]  /*0e10*/  LEA R19, R6, UR40, 0x1 ;  /* 0x0000002806137c11 */ /* 0x000fe2000f8e08ff */
[----:B------:R-:W-:Y:S01]  /*0e20*/  IMAD.IADD R18, R185, 0x1, R4 ;  /* 0x00000001b9127824 */ /* 0x000fe200078e0204 */
[----:B------:R0:W-:Y:S01]  /*0e30*/  STL [R1+0x30], R4 ;  /* 0x0000300401007387 */ /* 0x0001e20000100800 */
[----:B------:R-:W-:Y:S01]  /*0e40*/  IMAD R17, R3, 0x10, R0 ;  /* 0x0000001003117824 */ /* 0x000fe200078e0200 */
[----:B------:R-:W-:Y:S01]  /*0e50*/  SHF.R.S32.HI R3, RZ, 0x1f, R192 ;  /* 0x0000001fff037819 */ /* 0x000fe200000114c0 */
[C---:B------:R-:W-:Y:S01]  /*0e60*/  VIADD R223, R18.reuse, 0x8 ;  /* 0x0000000812df7836 */ /* 0x040fe20000000000 */
[----:B------:R-:W-:Y:S01]  /*0e70*/  SHF.R.S32.HI R0, RZ, 0x1f, R18 ;  /* 0x0000001fff007819 */ /* 0x000fe20000011412 */
[----:B------:R-:W-:-:S02]  /*0e80*/  VIADD R222, R18, 0x10 ;  /* 0x0000001012de7836 */ /* 0x000fc40000000000 */
        /* <DEDUP_REMOVED lines=64> */
[----:B------:R-:W-:Y:S02]  /*1290*/  VIADD R187, R2, 0x80 ;  /* 0x0000008002bb7836 */ /* 0x000fe40000000000 */
[----:B------:R-:W-:Y:S02]  /*12a0*/  IMAD R186, R186, 0x8, R17 ;  /* 0x00000008baba7824 */ /* 0x000fe400078e0211 */
[----:B------:R-:W-:-:S07]  /*12b0*/  IMAD.IADD R23, R23, 0x1, R22 ;  /* 0x0000000117177824 */ /* 0x000fce00078e0216 */
.L_x_7687:
[----:B------:R-:W-:Y:S01]  /*12c0*/  ULDC.64 UR8, c[0x0][0xc88] ;  /* 0x0003220000087ab9 */ /* 0x000fe20000000a00 */
[----:B------:R-:W-:Y:S01]  /*12d0*/  ULDC.64 UR10, c[0x0][0xa18] ;  /* 0x00028600000a7ab9 */ /* 0x000fe20000000a00 */
[----:B------:R-:W-:Y:S02]  /*12e0*/  UIMAD.WIDE UR8, UR7, 0x4, UR8 ;  /* 0x00000004070878a5 */ /* 0x000fe4000f8e0208 */
[----:B------:R-:W-:Y:S02]  /*12f0*/  UISETP.NE.U32.AND UP1, UPT, UR10, URZ, UPT ;  /* 0x0000003f0a00728c */ /* 0x000fe4000bf25070 */
[----:B------:R-:W-:Y:S02]  /*1300*/  ULOP3.LUT UR4, UR6, 0xff000000, URZ, 0xc0, !UPT ;  /* 0xff00000006047892 */ /* 0x000fe4000f8ec03f */
[----:B012---:R-:W-:Y:S01]  /*1310*/  IMAD.U32 R4, RZ, RZ, UR8 ;  /* 0x00000008ff047e24 */ /* 0x007fe2000f8e00ff */
[----:B------:R-:W-:Y:S01]  /*1320*/  ULDC UR7, c[0x0][0x424] ;  /* 0x0001090000077ab9 */ /* 0x000fe20000000800 */
[----:B----4-:R-:W-:Y:S01]  /*1330*/  IMAD.U32 R5, RZ, RZ, UR9 ;  /* 0x00000009ff057e24 */ /* 0x010fe2000f8e00ff */
[----:B------:R-:W-:-:S04]  /*1340*/  ULDC.64 UR8, c[0x0][0xa28] ;  /* 0x00028a0000087ab9 */ /* 0x000fc80000000a00 */
[----:B------:R-:W2:Y:S01]  /*1350*/  LDG.E R4, desc[UR50][R4.64] ;  /* 0x0000003204047981 */ /* 0x000ea2000c1e1900 */
        /* <DEDUP_REMOVED lines=14> */
[----:B---3--:R-:W-:-:S03]  /*1440*/  IMAD.U32 R6, RZ, RZ, UR10 ;  /* 0x0000000aff067e24 */ /* 0x008fc6000f8e00ff */
[----:B------:R-:W-:Y:S01]  /*1450*/  IMAD.U32 R7, RZ, RZ, UR11 ;  /* 0x0000000bff077e24 */ /* 0x000fe2000f8e00ff */
[----:B------:R-:W2:Y:S01]  /*1460*/  @P0 LDG.E R4, desc[UR50][R4.64] ;  /* 0x0000003204040981 */ /* 0x000ea2000c1e1900 */
[----:B------:R-:W-:Y:S02]  /*1470*/  UISETP.NE.U32.AND UP0, UPT, UR8, URZ, UPT ;  /* 0x0000003f0800728c */ /* 0x000fe4000bf05070 */
[----:B------:R-:W-:Y:S01]  /*1480*/  ULOP3.LUT UR43, UR6, 0xff0000, URZ, 0xc0, !UPT ;  /* 0x00ff0000062b7892 */ /* 0x000fe2000f8ec03f */
[----:B------:R-:W3:Y:S01]  /*1490*/  @P2 LDG.E R6, desc[UR50][R6.64] ;  /* 0x0000003206062981 */ /* 0x000ee2000c1e1900 */
[----:B------:R-:W-:Y:S02]  /*14a0*/  UISETP.NE.AND.EX UP0, UPT, UR9, URZ, UPT, UP0 ;  /* 0x0000003f0900728c */ /* 0x000fe4000bf05300 */
[----:B------:R-:W-:Y:S01]  /*14b0*/  USHF.R.U32.HI UR4, URZ, 0x8, UR4 ;  /* 0x000000083f047899 */ /* 0x000fe20008011604 */
[----:B------:R-:W-:Y:S01]  /*14c0*/  ULDC.64 UR8, c[0x0][0xa20] ;  /* 0x0002880000087ab9 */ /* 0x000fe20000000a00 */
[----:B------:R-:W-:Y:S01]  /*14d0*/  USEL UR7, UR7, 0x1, UP0 ;  /* 0x0000000107077887 */ /* 0x000fe20008000000 */
[----:B------:R-:W-:Y:S01]  /*14e0*/  ISETP.NE.U32.AND P1, PT, RZ, UR8, PT ;  /* 0x00000008ff007c0c */ /* 0x000fe2000bf25070 */
[----:B------:R-:W-:Y:S01]  /*14f0*/  ULDC UR10, c[0x0][0x2f0] ;  /* 0x0000bc00000a7ab9 */ /* 0x000fe20000000800 */
[----:B------:R-:W-:Y:S01]  /*1500*/  UMOV UR52, URZ ;  /* 0x0000003f00347c82 */ /* 0x000fe20008000000 */
[----:B------:R-:W-:Y:S01]  /*1510*/  ULEA.HI UR43, UR43, UR4, URZ, 0x10 ;  /* 0x000000042b2b7291 */ /* 0x000fe2000f8f803f */
[----:B------:R-:W-:Y:S01]  /*1520*/  ISETP.NE.AND.EX P1, PT, RZ, UR9, PT, P1 ;  /* 0x00000009ff007c0c */ /* 0x000fe2000bf25310 */
[----:B------:R-:W-:-:S02]  /*1530*/  UIMAD UR4, UR7, UR10, URZ ;  /* 0x0000000a070472a4 */ /* 0x000fc4000f8e023f */
        /* <DEDUP_REMOVED lines=18> */
.L_x_7619:
[----:B------:R-:W-:Y:S05]  /*1660*/  @!P1 BRA `(.L_x_7620) ;  /* 0x00000000001c9947 */ /* 0x000fea0003800000 */
[----:B------:R-:W-:-:S04]  /*1670*/  ULEA UR8, UP0, UR41, UR8, 0x2 ;  /* 0x0000000829087291 */ /* 0x000fc8000f80103f */
[----:B------:R-:W-:Y:S02]  /*1680*/  ULEA.HI.X UR9, UR41, UR9, UR42, 0x2, UP0 ;  /* 0x0000000929097291 */ /* 0x000fe400080f142a */
[----:B------:R-:W-:-:S04]  /*1690*/  IMAD.U32 R4, RZ, RZ, UR8 ;  /* 0x00000008ff047e24 */ /* 0x000fc8000f8e00ff */
[----:B------:R-:W-:-:S05]  /*16a0*/  IMAD.U32 R5, RZ, RZ, UR9 ;  /* 0x00000009ff057e24 */ /* 0x000fca000f8e00ff */
[----:B------:R-:W2:Y:S02]  /*16b0*/  LDG.E R4, desc[UR50][R4.64] ;  /* 0x0000003204047981 */ /* 0x000ea4000c1e1900 */
[----:B--2---:R-:W-:Y:S01]  /*16c0*/  R2UR UR4, R4 ;  /* 0x00000000040472ca */ /* 0x004fe200000e0000 */
[----:B------:R-:W-:-:S14]  /*16d0*/  BRA `(.L_x_7621) ;  /* 0x0000000000347947 */ /* 0x000fdc0003800000 */
.L_x_7620:
        /* <DEDUP_REMOVED lines=13> */
.L_x_7621:
[----:B------:R-:W-:Y:S02]  /*17b0*/  UISETP.NE.AND UP0, UPT, UR47, 0x1, UPT ;  /* 0x000000012f00788c */ /* 0x000fe4000bf05270 */
[----:B------:R-:W-:Y:S02]  /*17c0*/  UIADD3 UR52, -UR52, UR4, URZ ;  /* 0x0000000434347290 */ /* 0x000fe4000fffe13f */
        /* <DEDUP_REMOVED lines=10> */
[----:B------:R-:W-:Y:S02]  /*1870*/  UIADD3 UR52, UR52, 0x40, -UR53 ;  /* 0x0000004034347890 */ /* 0x000fe4000fffe835 */
[----:B------:R-:W-:-:S07]  /*1880*/  ULOP3.LUT UR20, UR43, 0xff, URZ, 0xc0, !UPT ;  /* 0x000000ff2b147892 */ /* 0x000fce000f8ec03f */
[----:B------:R-:W-:Y:S01]  /*1890*/  @UP0 ULDC UR4, c[0x0][0x44c] ;  /* 0x0001130000040ab9 */ /* 0x000fe20000000800 */
[----:B------:R-:W-:Y:S01]  /*18a0*/  @UP0 ULDC UR8, c[0x0][0x450] ;  /* 0x0001140000080ab9 */ /* 0x000fe20000000800 */
[----:B------:R-:W-:-:S04]  /*18b0*/  UIMAD.WIDE.U32 UR4, UR6, UR4, URZ ;  /* 0x00000004060472a5 */ /* 0x000fc8000f8e003f */
[----:B------:R-:W-:-:S04]  /*18c0*/  @UP0 USHF.R.U32.HI UR6, URZ, UR8, UR5 ;  /* 0x000000083f060299 */ /* 0x000fc80008011605 */
[----:B------:R-:W-:-:S04]  /*18d0*/  UIADD3 UR6, UR52, UR6, URZ ;  /* 0x0000000634067290 */ /* 0x000fc8000fffe03f */
[----:B------:R-:W-:-:S04]  /*18e0*/  USHF.R.S32.HI UR4, URZ, 0x1f, UR6 ;  /* 0x0000001f3f047899 */ /* 0x000fc80008011406 */
[----:B------:R-:W-:-:S04]  /*18f0*/  ULEA.HI UR4, UR4, UR6, URZ, 0x6 ;  /* 0x0000000604047291 */ /* 0x000fc8000f8f303f */
[----:B------:R-:W-:-:S04]  /*1900*/  USHF.R.S32.HI UR4, URZ, 0x6, UR4 ;  /* 0x000000063f047899 */ /* 0x000fc80008011404 */
[----:B------:R-:W-:-:S04]  /*1910*/  UISETP.LT.AND UP0, UPT, UR7, UR4, UPT ;  /* 0x000000040700728c */ /* 0x000fc8000bf01270 */
[----:B------:R-:W-:-:S03]  /*1920*/  USEL UR9, UR7, UR4, UP0 ;  /* 0x0000000407097287 */ /* 0x000fc60008000000 */
[----:B------:R-:W-:Y:S01]  /*1930*/  UMOV UR4, URZ ;  /* 0x0000003f00047c82 */ /* 0x000fe20008000000 */
[----:B------:R-:W-:-:S06]  /*1940*/  UISETP.GE.AND UP0, UPT, UR9, 0x1, UPT ;  /* 0x000000010900788c */ /* 0x000fcc000bf06270 */
[----:B------:R-:W-:-:S13]  /*1950*/  PLOP3.LUT P0, PT, PT, PT, UP0, 0x80, 0x0 ;  /* 0x000000000000781c */ /* 0x000fda0003f0f008 */
[----:B------:R-:W-:Y:S05]  /*1960*/  @!P0 BRA `(.L_x_7623) ;  /* 0x0000000000908947 */ /* 0x000fea0003800000 */
[----:B------:R-:W-:Y:S01]  /*1970*/  USHF.R.U32.HI UR10, URZ, 0x10, UR43 ;  /* 0x000000103f0a7899 */ /* 0x000fe2000801162b */
[----:B------:R-:W-:-:S03]  /*1980*/  UMOV UR4, URZ ;  /* 0x0000003f00047c82 */ /* 0x000fc60008000000 */
[----:B------:R-:W-:-:S11]  /*1990*/  UISETP.NE.AND UP0, UPT, UR10, URZ, UPT ;  /* 0x0000003f0a00728c */ /* 0x000fd6000bf05270 */
[----:B------:R-:W-:Y:S02]  /*19a0*/  @!UP0 ULDC UR10, c[0x0][0x9f0] ;  /* 0x00027c00000a8ab9 */ /* 0x000fe40000000800 */
[----:B------:R-:W-:Y:S01]  /*19b0*/  IMAD.U32 R4, RZ, RZ, UR10 ;  /* 0x0000000aff047e24 */ /* 0x000fe2000f8e00ff */
[----:B------:R-:W-:-:S04]  /*19c0*/  UIADD3 UR6, UR10, -0x1, UR9 ;  /* 0xffffffff0a067890 */ /* 0x000fc8000fffe009 */
        /* <DEDUP_REMOVED lines=30> */
.L_x_7623:
        /* <DEDUP_REMOVED lines=91> */
.L_x_7625:
[----:B------:R-:W-:Y:S01]  /*2160*/  ULEA UR23, UR37, UR40, 0x3 ;  /* 0x0000002825177291 */ /* 0x000fe2000f8e183f */
[----:B------:R-:W-:-:S05]  /*2170*/  IMAD.U32 R0, RZ, RZ, UR36 ;  /* 0x00000024ff007e24 */ /* 0x000fca000f8e00ff */
[----:B------:R-:W-:-:S04]  /*2180*/  SHF.L.U32 R0, R0, 0x1f, RZ ;  /* 0x0000001f00007819 */ /* 0x000fc800000006ff */
[----:B------:R-:W0:Y:S02]  /*2190*/  SYNCS.PHASECHK.TRANS64.TRYWAIT P1, [UR23+0x28c50], R0 ;  /* 0x028c5000ff0075a7 */ /* 0x000e240008020157 */
[----:B0-----:R-:W-:Y:S05]  /*21a0*/  @!P1 BRA `(.L_x_7626) ;  /* 0x0000012800449947 */ /* 0x001fea0003800000 */
.L_x_7774:
        /* <DEDUP_REMOVED lines=38> */
.L_x_7627:
        /* <DEDUP_REMOVED lines=8> */
.L_x_7634:
        /* <DEDUP_REMOVED lines=144> */
.L_x_7629:
[----:B------:R-:W-:Y:S01]  /*2d90*/  ULEA UR23, UR37, UR40, 0x3 ;  /* 0x0000002825177291 */ /* 0x000fe2000f8e183f */
[----:B------:R-:W-:-:S05]  /*2da0*/  IMAD.U32 R0, RZ, RZ, UR36 ;  /* 0x00000024ff007e24 */ /* 0x000fca000f8e00ff */
[----:B------:R-:W-:-:S04]  /*2db0*/  SHF.L.U32 R0, R0, 0x1f, RZ ;  /* 0x0000001f00007819 */ /* 0x000fc800000006ff */
[----:B------:R0:W1:Y:S01]  /*2dc0*/  SYNCS.PHASECHK.TRANS64.TRYWAIT P1, [UR23+0x28c50], R0 ;  /* 0x028c5000ff0075a7 */ /* 0x0000620008020157 */
[----:B------:R-:W-:Y:S05]  /*2dd0*/  @!P0 BRA `(.L_x_7630) ;  /* 0x0000000000048947 */ /* 0x000fea0003800000 */
[----:B------:R-:W-:Y:S01]  /*2de0*/  BPT.TRAP 0x1 ;  /* 0x000000040000795c */ /* 0x000fe20000300000 */
.L_x_7630:
[----:B-1----:R-:W-:Y:S05]  /*2df0*/  @P1 BRA `(.L_x_7631) ;  /* 0x0000000000081947 */ /* 0x002fea0003800000 */
[----:B------:R-:W1:Y:S02]  /*2e00*/  SYNCS.PHASECHK.TRANS64.TRYWAIT P1, [UR23+0x28c50], R0 ;  /* 0x028c5000ff0075a7 */ /* 0x000e640008020157 */
[----:B-1----:R-:W-:Y:S05]  /*2e10*/  @!P1 BRA `(.L_x_7632) ;  /* 0x0000011c00409947 */ /* 0x002fea0003800000 */
.L_x_7631:
        /* <DEDUP_REMOVED lines=26> */
.L_x_7633:
[----:B------:R-:W-:Y:S01]  /*2fc0*/  UIADD3 UR6, UR23, 0x28c60, URZ ;  /* 0x00028c6017067890 */ /* 0x000fe2000fffe03f */
[----:B------:R-:W-:-:S03]  /*2fd0*/  PLOP3.LUT P1, PT, PT, PT, UP1, 0x80, 0x0 ;  /* 0x000000000000781c */ /* 0x000fc60003f2f018 */
[----:B------:R-:W-:-:S09]  /*2fe0*/  UPRMT UR6, UR39, 0x654, UR6 ;  /* 0x0000065427067896 */ /* 0x000fd20008000006 */
[----:B------:R-:W-:Y:S01]  /*2ff0*/  SYNCS.ARRIVE.TRANS64.RED.A1T0 RZ, [UR6], RZ ;  /* 0x000000ffffff79a7 */ /* 0x000fe20008100406 */
[----:B------:R-:W-:Y:S05]  /*3000*/  @P1 BRA `(.L_x_7634) ;  /* 0xfffffff400201947 */ /* 0x000fea000383ffff */
.L_x_7628:
        /* <DEDUP_REMOVED lines=143> */
.L_x_7622:
[----:B------:R-:W-:Y:S01]  /*3900*/  ULDC UR4, c[0x0][0x448] ;  /* 0x0001120000047ab9 */ /* 0x000fe20000000800 */
[----:B------:R-:W-:Y:S02]  /*3910*/  UIADD3 UR6, UR45, 0x3f, URZ ;  /* 0x0000003f2d067890 */ /* 0x000fe4000fffe03f */
[----:B------:R-:W-:Y:S02]  /*3920*/  UISETP.NE.AND UP0, UPT, UR4, 0x1, UPT ;  /* 0x000000010400788c */ /* 0x000fe4000bf05270 */
[----:B------:R-:W-:Y:S02]  /*3930*/  UIADD3 UR8, UR52, 0x40, -UR53 ;  /* 0x0000004034087890 */ /* 0x000fe4000fffe835 */
[----:B------:R-:W-:Y:S02]  /*3940*/  UP2UR UR54, UPR, URZ, 0x1 ;  /* 0x000000013f367883 */ /* 0x000fe40008000000 */
[----:B------:R-:W-:-:S05]  /*3950*/  ULOP3.LUT UR48, UR43, 0xff, URZ, 0xc0, !UPT ;  /* 0x000000ff2b307892 */ /* 0x000fca000f8ec03f */
        /* <DEDUP_REMOVED lines=50> */
.L_x_7635:
        /* <DEDUP_REMOVED lines=104> */
.L_x_7636:
        /* <DEDUP_REMOVED lines=12> */
.L_x_7775:
[----:B------:R-:W-:Y:S05]  /*43c0*/  @!P0 BRA `(.L_x_7638) ;  /* 0x0000000000048947 */ /* 0x000fea0003800000 */
[----:B------:R-:W-:Y:S01]  /*43d0*/  BPT.TRAP 0x1 ;  /* 0x000000040000795c */ /* 0x000fe20000300000 */
.L_x_7638:
[----:B------:R-:W-:Y:S02]  /*43e0*/  IMAD.U32 R7, RZ, RZ, UR37 ;  /* 0x00000025ff077e24 */ /* 0x000fe4000f8e00ff */
[----:B------:R-:W-:-:S03]  /*43f0*/  IMAD.U32 R8, RZ, RZ, UR36 ;  /* 0x00000024ff087e24 */ /* 0x000fc6000f8e00ff */
[----:B------:R-:W-:Y:S02]  /*4400*/  LEA R7, R7, UR40, 0x3 ;  /* 0x0000002807077c11 */ /* 0x000fe4000f8e18ff */
[----:B------:R-:W-:-:S04]  /*4410*/  SHF.L.U32 R8, R8, 0x1f, RZ ;  /* 0x0000001f08087819 */ /* 0x000fc800000006ff */
[----:B------:R1:W2:Y:S01]  /*4420*/  SYNCS.PHASECHK.TRANS64.TRYWAIT P1, [R7+URZ+0x28c30], R8 ;  /* 0x028c3008070075a7 */ /* 0x0002a2000802017f */
[----:B------:R-:W-:Y:S05]  /*4430*/  @!P0 BRA `(.L_x_7639) ;  /* 0x0000000000048947 */ /* 0x000fea0003800000 */
[----:B------:R-:W-:Y:S01]  /*4440*/  BPT.TRAP 0x1 ;  /* 0x000000040000795c */ /* 0x000fe20000300000 */
.L_x_7639:
[----:B--2---:R-:W-:Y:S05]  /*4450*/  @P1 BRA `(.L_x_7640) ;  /* 0x0000000000081947 */ /* 0x004fea0003800000 */
[----:B------:R-:W2:Y:S02]  /*4460*/  SYNCS.PHASECHK.TRANS64.TRYWAIT P1, [R7+URZ+0x28c30], R8 ;  /* 0x028c3008070075a7 */ /* 0x000ea4000802017f */
[----:B--2---:R-:W-:Y:S05]  /*4470*/  @!P1 BRA `(.L_x_7641) ;  /* 0x0000010400d89947 */ /* 0x004fea0003800000 */
.L_x_7640:
        /* <DEDUP_REMOVED lines=40> */
.L_x_7642:
[----:B------:R-:W-:Y:S01]  /*4700*/  UISETP.NE.AND UP0, UPT, UR54, URZ, UPT ;  /* 0x0000003f3600728c */ /* 0x000fe2000bf05270 */
[----:B------:R-:W-:Y:S01]  /*4710*/  VIADD R3, R186, UR45 ;  /* 0x0000002dba037c36 */ /* 0x000fe20008000000 */
[----:B------:R-:W-:-:S04]  /*4720*/  ULDC UR10, c[0x0][0x988] ;  /* 0x00026200000a7ab9 */ /* 0x000fc80000000800 */
[----:B------:R-:W-:Y:S02]  /*4730*/  PLOP3.LUT P1, PT, PT, PT, UP0, 0x80, 0x0 ;  /* 0x000000000000781c */ /* 0x000fe40003f2f008 */
[----:B------:R-:W-:-:S03]  /*4740*/  PLOP3.LUT P2, PT, PT, PT, UP0, 0x80, 0x0 ;  /* 0x000000000000781c */ /* 0x000fc60003f4f008 */
[----:B------:R-:W-:-:S08]  /*4750*/  @UP0 ULDC UR6, c[0x0][0x44c] ;  /* 0x0001130000060ab9 */ /* 0x000fd00000000800 */
[----:B------:R-:W-:Y:S01]  /*4760*/  @P1 IMAD.HI.U32 R4, R3, UR6, RZ ;  /* 0x0000000603041c27 */ /* 0x000fe2000f8e00ff */
[----:B------:R-:W-:-:S04]  /*4770*/  @UP0 ULDC UR6, c[0x0][0x450] ;  /* 0x0001140000060ab9 */ /* 0x000fc80000000800 */
[----:B------:R-:W-:Y:S01]  /*4780*/  @P2 SHF.R.U32.HI R3, RZ, UR6, R4 ;  /* 0x00000006ff032c19 */ /* 0x000fe20008011604 */
[----:B------:R-:W-:Y:S02]  /*4790*/  UMOV UR6, 0xffffffc0 ;  /* 0xffffffc000067882 */ /* 0x000fe40000000000 */
[----:B------:R-:W-:Y:S02]  /*47a0*/  UIMAD UR6, UR55, UR6, 0x40 ;  /* 0x00000040370674a4 */ /* 0x000fe4000f8e0206 */
[----:B------:R-:W0:Y:S02]  /*47b0*/  SHFL.IDX PT, R6, R3, 0x1, 0x1c1f ;  /* 0x003c1f0003067f89 */ /* 0x000e2400000e0000 */
[----:B------:R-:W-:Y:S02]  /*47c0*/  UIADD3 UR7, UR52, 0x1, UR6 ;  /* 0x0000000134077890 */ /* 0x000fe4000fffe006 */
[----:B------:R-:W-:Y:S01]  /*47d0*/  IMAD.U32 R4, RZ, RZ, UR6 ;  /* 0x00000006ff047e24 */ /* 0x000fe2000f8e00ff */
[----:B------:R-:W3:Y:S01]  /*47e0*/  SHFL.IDX PT, R3, R3, RZ, 0x1c1f ;  /* 0x001c1fff03037589 */ /* 0x000ee200000e0000 */
[----:B------:R-:W-:-:S02]  /*47f0*/  R2UR UR6, R7 ;  /* 0x00000000070672ca */ /* 0x000fc400000e0000 */
[----:B------:R-:W-:Y:S01]  /*4800*/  IMAD.U32 R10, RZ, RZ, UR7 ;  /* 0x00000007ff0a7e24 */ /* 0x000fe2000f8e00ff */
[----:B------:R-:W-:-:S04]  /*4810*/  IADD3 R4, -R185, UR52, R4 ;  /* 0x00000034b9047c10 */ /* 0x000fc8000fffe104 */
[----:B------:R-:W-:-:S06]  /*4820*/  IADD3 R5, R10, -UR53, -R185 ;  /* 0x800000350a057c10 */ /* 0x000fcc000fffe8b9 */
[----:B------:R-:W-:-:S04]  /*4830*/  UIADD3 UR6, UR6, 0x28c40, URZ ;  /* 0x00028c4006067890 */ /* 0x000fc8000fffe03f */
[----:B------:R-:W-:Y:S01]  /*4840*/  UPRMT UR6, UR39, 0x654, UR6 ;  /* 0x0000065427067896 */ /* 0x000fe20008000006 */
[----:B0-----:R-:W-:-:S04]  /*4850*/  VIADDMNMX R6, R6, R5, R4, PT ;  /* 0x0000000506067246 */ /* 0x001fc80003800104 */
[C---:B------:R-:W-:Y:S02]  /*4860*/  ISETP.GT.AND P1, PT, R6.reuse, RZ, PT ;  /* 0x000000ff0600720c */ /* 0x040fe40003f24270 */
[C---:B------:R-:W-:Y:S02]  /*4870*/  ISETP.GT.AND P2, PT, R6.reuse, 0x1, PT ;  /* 0x000000010600780c */ /* 0x040fe40003f44270 */
[----:B------:R-:W-:Y:S01]  /*4880*/  ISETP.GT.AND P3, PT, R6, 0x8, PT ;  /* 0x000000080600780c */ /* 0x000fe20003f64270 */
[----:B------:R-:W-:Y:S01]  /*4890*/  SYNCS.ARRIVE.TRANS64.RED.A1T0 RZ, [UR6], RZ ;  /* 0x000000ffffff79a7 */ /* 0x000fe20008100406 */
[----:B------:R-:W-:Y:S02]  /*48a0*/  FSEL R26, R26, -INF , P1 ;  /* 0xff8000001a1a7808 */ /* 0x000fe40000800000 */
[----:B------:R-:W-:Y:S01]  /*48b0*/  FSEL R27, R27, -INF , P2 ;  /* 0xff8000001b1b7808 */ /* 0x000fe20001000000 */
[----:B------:R-:W-:Y:S01]  /*48c0*/  BAR.SYNC.DEFER_BLOCKING 0xf, 0x100 ;  /* 0x03c4000000007b1d */ /* 0x000fe20000010000 */
        /* <DEDUP_REMOVED lines=41> */
[----:B---3--:R-:W-:Y:S02]  /*4b60*/  VIADDMNMX R4, R3, R5, R4, PT ;  /* 0x0000000503047246 */ /* 0x008fe40003800104 */
        /* <DEDUP_REMOVED lines=12> */
[----:B------:R-:W-:Y:S02]  /*4c30*/  ISETP.GT.AND P1, PT, R4, 0x11, PT ;  /* 0x000000110400780c */ /* 0x000fe40003f24270 */
[----:B------:R-:W-:-:S02]  /*4c40*/  FSEL R32, R32, -INF , P2 ;  /* 0xff80000020207808 */ /* 0x000fc40001000000 */
        /* <DEDUP_REMOVED lines=36> */
[----:B0-----:R-:W-:-:S02]  /*4e90*/  FMNMX.FTZ R3, R9, R10, !PT ;  /* 0x0000000a09037209 */ /* 0x001fc40007810000 */
[----:B------:R-:W-:Y:S02]  /*4ea0*/  FMNMX.FTZ R4, R53, R4, !PT ;  /* 0x0000000435047209 */ /* 0x000fe40007810000 */
[C---:B------:R-:W-:Y:S01]  /*4eb0*/  FSETP.NEU.FTZ.AND P4, PT, R3.reuse, -INF , PT ;  /* 0xff8000000300780b */ /* 0x040fe20003f9d000 */
[----:B------:R-:W-:Y:S02]  /*4ec0*/  FMUL.FTZ R9, R3, UR10 ;  /* 0x0000000a03097c20 */ /* 0x000fe40008410000 */
[----:B------:R-:W0:Y:S03]  /*4ed0*/  SHFL.BFLY PT, R5, R4, 0x2, 0x1f ;  /* 0x0c401f0004057f89 */ /* 0x000e2600000e0000 */
        /* <DEDUP_REMOVED lines=17> */
[----:B0-----:R-:W-:Y:S01]  /*4ff0*/  FMNMX.FTZ R5, R4, R5, !PT ;  /* 0x0000000504057209 */ /* 0x001fe20007810000 */
[--C-:B------:R-:W-:Y:S01]  /*5000*/  FFMA.FTZ R54, R54, UR10, -R9.reuse ;  /* 0x0000000a36367c23 */ /* 0x100fe20008010809 */
[----:B------:R-:W-:-:S03]  /*5010*/  FFMA.FTZ R9, R55, UR10, -R9 ;  /* 0x0000000a37097c23 */ /* 0x000fc60008010809 */
[----:B------:R-:W0:Y:S01]  /*5020*/  SHFL.BFLY PT, R6, R5, 0x1, 0x1f ;  /* 0x0c201f0005067f89 */ /* 0x000e2200000e0000 */
[----:B------:R-:W-:Y:S08]  /*5030*/  MUFU.EX2 R30, R30 ;  /* 0x0000001e001e7308 */ /* 0x000ff00000000800 */
[----:B------:R-:W4:Y:S01]  /*5040*/  MUFU.EX2 R31, R31 ;  /* 0x0000001f001f7308 */ /* 0x000f220000000800 */
[----:B---3--:R-:W-:-:S07]  /*5050*/  F2FP.F16.F32.PACK_AB R153, R27, R26 ;  /* 0x0000001a1b99723e */ /* 0x008fce00000000ff */
[----:B------:R-:W3:Y:S01]  /*5060*/  MUFU.EX2 R34, R34 ;  /* 0x0000002200227308 */ /* 0x000ee20000000800 */
[----:B0-----:R-:W-:-:S07]  /*5070*/  FMNMX.FTZ R6, R5, R6, !PT ;  /* 0x0000000605067209 */ /* 0x001fce0007810000 */
[----:B------:R-:W0:Y:S01]  /*5080*/  MUFU.EX2 R35, R35 ;  /* 0x0000002300237308 */ /* 0x000e220000000800 */
[----:B------:R-:W-:Y:S01]  /*5090*/  FADD.FTZ R5, R26, R27 ;  /* 0x0000001b1a057221 */ /* 0x000fe20000010000 */
[----:B----4-:R-:W-:Y:S01]  /*50a0*/  F2FP.F16.F32.PACK_AB R155, R31, R30 ;  /* 0x0000001e1f9b723e */ /* 0x010fe200000000ff */
[C---:B------:R-:W-:Y:S01]  /*50b0*/  FMUL.FTZ R4, R6.reuse, UR10 ;  /* 0x0000000a06047c20 */ /* 0x040fe20008410000 */
[----:B------:R-:W-:Y:S01]  /*50c0*/  FSETP.NEU.FTZ.AND P1, PT, R6, -INF , PT ;  /* 0xff8000000600780b */ /* 0x000fe20003f3d000 */
[----:B------:R-:W-:-:S03]  /*50d0*/  FADD.FTZ R10, R30, R5 ;  /* 0x000000051e0a7221 */ /* 0x000fc60000010000 */
[----:B------:R-:W4:Y:S01]  /*50e0*/  MUFU.EX2 R38, R38 ;  /* 0x0000002600267308 */ /* 0x000f220000000800 */
[----:B------:R-:W-:Y:S01]  /*50f0*/  FSEL R4, R4, RZ, P1 ;  /* 0x000000ff04047208 */ /* 0x000fe20000800000 */
[----:B------:R-:W-:-:S04]  /*5100*/  FADD.FTZ R11, R31, R10 ;  /* 0x0000000a1f0b7221 */ /* 0x000fc80000010000 */
        /* <DEDUP_REMOVED lines=10> */
[----:B---3--:R-:W-:Y:S01]  /*51b0*/  FADD.FTZ R12, R34, R11 ;  /* 0x0000000b220c7221 */ /* 0x008fe20000010000 */
[--C-:B------:R-:W-:Y:S01]  /*51c0*/  FFMA.FTZ R41, R41, UR10, -R4.reuse ;  /* 0x0000000a29297c23 */ /* 0x100fe20008010804 */
[--C-:B------:R-:W-:Y:S01]  /*51d0*/  FFMA.FTZ R44, R44, UR10, -R4.reuse ;  /* 0x0000000a2c2c7c23 */ /* 0x100fe20008010804 */
[----:B------:R-:W-:Y:S01]  /*51e0*/  FFMA.FTZ R45, R45, UR10, -R4 ;  /* 0x0000000a2d2d7c23 */ /* 0x000fe20008010804 */
[----:B------:R-:W3:Y:S01]  /*51f0*/  MUFU.EX2 R25, R25 ;  /* 0x0000001900197308 */ /* 0x000ee20000000800 */
[----:B0-----:R-:W-:Y:S01]  /*5200*/  FADD.FTZ R11, R35, R12 ;  /* 0x0000000c230b7221 */ /* 0x001fe20000010000 */
[--C-:B------:R-:W-:Y:S01]  /*5210*/  FFMA.FTZ R48, R48, UR10, -R4.reuse ;  /* 0x0000000a30307c23 */ /* 0x100fe20008010804 */
[--C-:B------:R-:W-:Y:S01]  /*5220*/  FFMA.FTZ R49, R49, UR10, -R4.reuse ;  /* 0x0000000a31317c23 */ /* 0x100fe20008010804 */
[--C-:B------:R-:W-:Y:S01]  /*5230*/  FFMA.FTZ R52, R52, UR10, -R4.reuse ;  /* 0x0000000a34347c23 */ /* 0x100fe20008010804 */
[----:B----4-:R-:W-:Y:S01]  /*5240*/  FADD.FTZ R12, R38, R11 ;  /* 0x0000000b260c7221 */ /* 0x010fe20000010000 */
[----:B------:R-:W-:Y:S01]  /*5250*/  FFMA.FTZ R4, R53, UR10, -R4 ;  /* 0x0000000a35047c23 */ /* 0x000fe20008010804 */
[----:B------:R-:W-:Y:S01]  /*5260*/  F2FP.F16.F32.PACK_AB R157, R35, R34 ;  /* 0x00000022239d723e */ /* 0x000fe200000000ff */
[----:B------:R-:W0:Y:S08]  /*5270*/  MUFU.EX2 R28, R28 ;  /* 0x0000001c001c7308 */ /* 0x000e300000000800 */
[----:B------:R-:W4:Y:S01]  /*5280*/  MUFU.EX2 R29, R29 ;  /* 0x0000001d001d7308 */ /* 0x000f220000000800 */
[----:B---3--:R-:W-:Y:S01]  /*5290*/  FADD.FTZ R5, R24, R25 ;  /* 0x0000001918057221 */ /* 0x008fe20000010000 */
[----:B------:R-:W-:-:S06]  /*52a0*/  F2FP.F16.F32.PACK_AB R152, R25, R24 ;  /* 0x000000181998723e */ /* 0x000fcc00000000ff */
[----:B------:R-:W3:Y:S01]  /*52b0*/  MUFU.EX2 R32, R32 ;  /* 0x0000002000207308 */ /* 0x000ee20000000800 */
[----:B0-----:R-:W-:-:S07]  /*52c0*/  FADD.FTZ R10, R28, R5 ;  /* 0x000000051c0a7221 */ /* 0x001fce0000010000 */
[----:B------:R-:W0:Y:S01]  /*52d0*/  MUFU.EX2 R33, R33 ;  /* 0x0000002100217308 */ /* 0x000e220000000800 */
[C---:B----4-:R-:W-:Y:S01]  /*52e0*/  FADD.FTZ R5, R29.reuse, R10 ;  /* 0x0000000a1d057221 */ /* 0x050fe20000010000 */
[----:B------:R-:W-:-:S05]  /*52f0*/  F2FP.F16.F32.PACK_AB R154, R29, R28 ;  /* 0x0000001c1d9a723e */ /* 0x000fca00000000ff */
[----:B------:R4:W-:Y:S01]  /*5300*/  STSM.16.M88.4 [R19+0x26800], R152 ;  /* 0x0268009813007844 */ /* 0x0009e20000000200 */
[----:B------:R-:W5:Y:S01]  /*5310*/  MUFU.EX2 R39, R39 ;  /* 0x0000002700277308 */ /* 0x000f620000000800 */
[----:B---3--:R-:W-:-:S07]  /*5320*/  FADD.FTZ R10, R32, R5 ;  /* 0x00000005200a7221 */ /* 0x008fce0000010000 */
[----:B------:R-:W3:Y:S01]  /*5330*/  MUFU.EX2 R36, R36 ;  /* 0x0000002400247308 */ /* 0x000ee20000000800 */
[C---:B0-----:R-:W-:Y:S01]  /*5340*/  FADD.FTZ R5, R33.reuse, R10 ;  /* 0x0000000a21057221 */ /* 0x041fe20000010000 */
[----:B------:R-:W-:-:S06]  /*5350*/  F2FP.F16.F32.PACK_AB R156, R33, R32 ;  /* 0x00000020219c723e */ /* 0x000fcc00000000ff */
[----:B------:R-:W0:Y:S01]  /*5360*/  MUFU.EX2 R42, R42 ;  /* 0x0000002a002a7308 */ /* 0x000e220000000800 */
[C---:B-----5:R-:W-:Y:S01]  /*5370*/  FADD.FTZ R11, R39.reuse, R12 ;  /* 0x0000000c270b7221 */ /* 0x060fe20000010000 */
[----:B------:R-:W-:-:S06]  /*5380*/  F2FP.F16.F32.PACK_AB R159, R39, R38 ;  /* 0x00000026279f723e */ /* 0x000fcc00000000ff */
[----:B------:R-:W5:Y:S01]  /*5390*/  MUFU.EX2 R37, R37 ;  /* 0x0000002500257308 */ /* 0x000f620000000800 */
[----:B---3--:R-:W-:-:S07]  /*53a0*/  FADD.FTZ R10, R36, R5 ;  /* 0x00000005240a7221 */ /* 0x008fce0000010000 */
[----:B------:R-:W3:Y:S01]  /*53b0*/  MUFU.EX2 R40, R40 ;  /* 0x0000002800287308 */ /* 0x000ee20000000800 */
[----:B0-----:R-:W-:-:S07]  /*53c0*/  FADD.FTZ R12, R42, R11 ;  /* 0x0000000b2a0c7221 */ /* 0x001fce0000010000 */
[----:B------:R-:W0:Y:S01]  /*53d0*/  MUFU.EX2 R43, R43 ;  /* 0x0000002b002b7308 */ /* 0x000e220000000800 */
[C---:B-----5:R-:W-:Y:S01]  /*53e0*/  FADD.FTZ R11, R37.reuse, R10 ;  /* 0x0000000a250b7221 */ /* 0x060fe20000010000 */
[----:B------:R-:W-:-:S05]  /*53f0*/  F2FP.F16.F32.PACK_AB R158, R37, R36 ;  /* 0x00000024259e723e */ /* 0x000fca00000000ff */
[----:B------:R4:W-:Y:S01]  /*5400*/  STSM.16.M88.4 [R184], R156 ;  /* 0x0000009cb8007844 */ /* 0x0009e20000000200 */
[----:B------:R-:W5:Y:S01]  /*5410*/  MUFU.EX2 R41, R41 ;  /* 0x0000002900297308 */ /* 0x000f620000000800 */
[----:B---3--:R-:W-:-:S07]  /*5420*/  FADD.FTZ R10, R40, R11 ;  /* 0x0000000b280a7221 */ /* 0x008fce0000010000 */
[----:B------:R-:W3:Y:S01]  /*5430*/  MUFU.EX2 R46, R46 ;  /* 0x0000002e002e7308 */ /* 0x000ee20000000800 */
[C---:B0-----:R-:W-:Y:S01]  /*5440*/  FADD.FTZ R13, R43.reuse, R12 ;  /* 0x0000000c2b0d7221 */ /* 0x041fe20000010000 */
[----:B------:R-:W-:-:S06]  /*5450*/  F2FP.F16.F32.PACK_AB R161, R43, R42 ;  /* 0x0000002a2ba1723e */ /* 0x000fcc00000000ff */
[----:B------:R-:W-:Y:S01]  /*5460*/  MUFU.EX2 R44, R44 ;  /* 0x0000002c002c7308 */ /* 0x000fe20000000800 */
[C---:B-----5:R-:W-:Y:S01]  /*5470*/  FADD.FTZ R11, R41.reuse, R10 ;  /* 0x0000000a290b7221 */ /* 0x060fe20000010000 */
[----:B------:R-:W-:-:S06]  /*5480*/  F2FP.F16.F32.PACK_AB R160, R41, R40 ;  /* 0x0000002829a0723e */ /* 0x000fcc00000000ff */
[----:B------:R-:W0:Y:S01]  /*5490*/  MUFU.EX2 R47, R47 ;  /* 0x0000002f002f7308 */ /* 0x000e220000000800 */
[----:B---3--:R-:W-:-:S07]  /*54a0*/  FADD.FTZ R10, R46, R13 ;  /* 0x0000000d2e0a7221 */ /* 0x008fce0000010000 */
[----:B------:R-:W3:Y:S08]  /*54b0*/  MUFU.EX2 R45, R45 ;  /* 0x0000002d002d7308 */ /* 0x000ef00000000800 */
[----:B------:R-:W-:Y:S01]  /*54c0*/  MUFU.EX2 R50, R50 ;  /* 0x0000003200327308 */ /* 0x000fe20000000800 */
[C---:B0-----:R-:W-:Y:S01]  /*54d0*/  F2FP.F16.F32.PACK_AB R163, R47.reuse, R46 ;  /* 0x0000002e2fa3723e */ /* 0x041fe200000000ff */
[----:B------:R-:W-:-:S06]  /*54e0*/  FADD.FTZ R47, R47, R10 ;  /* 0x0000000a2f2f7221 */ /* 0x000fcc0000010000 */
[----:B------:R-:W0:Y:S01]  /*54f0*/  MUFU.EX2 R51, R51 ;  /* 0x0000003300337308 */ /* 0x000e220000000800 */
[----:B---3--:R-:W-:-:S05]  /*5500*/  F2FP.F16.F32.PACK_AB R162, R45, R44 ;  /* 0x0000002c2da2723e */ /* 0x008fca00000000ff */
[----:B------:R4:W-:Y:S02]  /*5510*/  STSM.16.M88.4 [R22], R160 ;  /* 0x000000a016007844 */ /* 0x0009e40000000200 */
[----:B------:R-:W-:Y:S08]  /*5520*/  MUFU.EX2 R48, R48 ;  /* 0x0000003000307308 */ /* 0x000ff00000000800 */
[----:B------:R-:W3:Y:S01]  /*5530*/  MUFU.EX2 R49, R49 ;  /* 0x0000003100317308 */ /* 0x000ee20000000800 */
[----:B0-----:R-:W-:Y:S01]  /*5540*/  F2FP.F16.F32.PACK_AB R165, R51, R50 ;  /* 0x0000003233a5723e */ /* 0x001fe200000000ff */
[----:B------:R-:W-:-:S04]  /*5550*/  FADD.FTZ R50, R50, R47 ;  /* 0x0000002f32327221 */ /* 0x000fc80000010000 */
[----:B------:R-:W-:Y:S02]  /*5560*/  FADD.FTZ R51, R51, R50 ;  /* 0x0000003233337221 */ /* 0x000fe40000010000 */
[----:B------:R-:W-:Y:S08]  /*5570*/  MUFU.EX2 R54, R54 ;  /* 0x0000003600367308 */ /* 0x000ff00000000800 */
[----:B------:R-:W0:Y:S01]  /*5580*/  MUFU.EX2 R9, R9 ;  /* 0x0000000900097308 */ /* 0x000e220000000800 */
[----:B---3--:R-:W-:-:S07]  /*5590*/  F2FP.F16.F32.PACK_AB R164, R49, R48 ;  /* 0x0000003031a4723e */ /* 0x008fce00000000ff */
[----:B------:R-:W-:Y:S08]  /*55a0*/  MUFU.EX2 R52, R52 ;  /* 0x0000003400347308 */ /* 0x000ff00000000800 */
[----:B------:R3:W5:Y:S01]  /*55b0*/  MUFU.EX2 R5, R4 ;  /* 0x0000000400057308 */ /* 0x0007620000000800 */
[----:B0-----:R-:W-:Y:S01]  /*55c0*/  F2FP.F16.F32.PACK_AB R167, R9, R54 ;  /* 0x0000003609a7723e */ /* 0x001fe200000000ff */
[----:B---3--:R-:W-:-:S04]  /*55d0*/  FADD.FTZ R4, R44, R11 ;  /* 0x0000000b2c047221 */ /* 0x008fc80000010000 */
[----:B------:R-:W-:Y:S01]  /*55e0*/  FADD.FTZ R45, R45, R4 ;  /* 0x000000042d2d7221 */ /* 0x000fe20000010000 */
[----:B------:R-:W-:-:S03]  /*55f0*/  FADD.FTZ R4, R54, R51 ;  /* 0x0000003336047221 */ /* 0x000fc60000010000 */
[----:B------:R-:W-:Y:S01]  /*5600*/  FADD.FTZ R48, R48, R45 ;  /* 0x0000002d30307221 */ /* 0x000fe20000010000 */
[----:B-----5:R-:W-:Y:S01]  /*5610*/  F2FP.F16.F32.PACK_AB R166, R5, R52 ;  /* 0x0000003405a6723e */ /* 0x020fe200000000ff */
[----:B------:R-:W-:Y:S02]  /*5620*/  FADD.FTZ R4, R9, R4 ;  /* 0x0000000409047221 */ /* 0x000fe40000010000 */
[----:B------:R-:W-:Y:S02]  /*5630*/  FADD.FTZ R49, R49, R48 ;  /* 0x0000003031317221 */ /* 0x000fe40000010000 */
[----:B------:R4:W-:Y:S02]  /*5640*/  STSM.16.M88.4 [R23], R164 ;  /* 0x000000a417007844 */ /* 0x0009e40000000200 */
[----:B------:R-:W-:-:S04]  /*5650*/  FADD.FTZ R52, R52, R49 ;  /* 0x0000003134347221 */ /* 0x000fc80000010000 */
[----:B------:R-:W-:Y:S01]  /*5660*/  FADD.FTZ R5, R5, R52 ;  /* 0x0000003405057221 */ /* 0x000fe20000010000 */
[----:B------:R-:W-:Y:S06]  /*5670*/  @!P0 BRA `(.L_x_7643) ;  /* 0x0000000000048947 */ /* 0x000fec0003800000 */
[----:B------:R-:W-:Y:S01]  /*5680*/  BPT.TRAP 0x1 ;  /* 0x000000040000795c */ /* 0x000fe20000300000 */
.L_x_7643:
[----:B------:R0:W3:Y:S01]  /*5690*/  SYNCS.PHASECHK.TRANS64.TRYWAIT P1, [R7+URZ+0x28c50], R8 ;  /* 0x028c5008070075a7 */ /* 0x0000e2000802017f */
[----:B------:R-:W-:Y:S05]  /*56a0*/  @!P0 BRA `(.L_x_7644) ;  /* 0x0000000000048947 */ /* 0x000fea0003800000 */
[----:B------:R-:W-:Y:S01]  /*56b0*/  BPT.TRAP 0x1 ;  /* 0x000000040000795c */ /* 0x000fe20000300000 */
.L_x_7644:
[----:B---3--:R-:W-:Y:S05]  /*56c0*/  @P1 BRA `(.L_x_7645) ;  /* 0x0000000000081947 */ /* 0x008fea0003800000 */
[----:B------:R-:W3:Y:S02]  /*56d0*/  SYNCS.PHASECHK.TRANS64.TRYWAIT P1, [R7+URZ+0x28c50], R8 ;  /* 0x028c5008070075a7 */ /* 0x000ee4000802017f */
[----:B---3--:R-:W-:Y:S05]  /*56e0*/  @!P1 BRA `(.L_x_7646) ;  /* 0x000000f400509947 */ /* 0x008fea0003800000 */
.L_x_7645:
        /* <DEDUP_REMOVED lines=34> */
.L_x_7647:
[----:B------:R-:W-:Y:S01]  /*5910*/  UISETP.NE.AND UP0, UPT, UR54, URZ, UPT ;  /* 0x0000003f3600728c */ /* 0x000fe2000bf05270 */
[----:B------:R-:W-:Y:S01]  /*5920*/  R2UR UR14, R7 ;  /* 0x00000000070e72ca */ /* 0x000fe200000e0000 */
[----:B------:R-:W-:Y:S01]  /*5930*/  UMOV UR11, UR45 ;  /* 0x0000002d000b7c82 */ /* 0x000fe20008000000 */
[----:B------:R-:W-:-:S08]  /*5940*/  UIADD3 UR21, UR55, -0x2, URZ ;  /* 0xfffffffe37157890 */ /* 0x000fd0000fffe03f */
[----:B------:R-:W-:Y:S01]  /*5950*/  @UP0 ULDC UR6, c[0x0][0x44c] ;  /* 0x0001130000060ab9 */ /* 0x000fe20000000800 */
[----:B------:R-:W-:Y:S01]  /*5960*/  @UP0 ULDC UR15, c[0x0][0x450] ;  /* 0x00011400000f0ab9 */ /* 0x000fe20000000800 */
[----:B------:R-:W-:Y:S02]  /*5970*/  UIMAD.WIDE.U32 UR6, UR45, UR6, URZ ;  /* 0x000000062d0672a5 */ /* 0x000fe4000f8e003f */
[----:B------:R-:W-:Y:S02]  /*5980*/  UIADD3 UR6, UR14, 0x28c60, URZ ;  /* 0x00028c600e067890 */ /* 0x000fe4000fffe03f */
[----:B------:R-:W-:Y:S02]  /*5990*/  @UP0 USHF.R.U32.HI UR11, URZ, UR15, UR7 ;  /* 0x0000000f3f0b0299 */ /* 0x000fe40008011607 */
[----:B------:R-:W-:Y:S02]  /*59a0*/  UPRMT UR6, UR39, 0x654, UR6 ;  /* 0x0000065427067896 */ /* 0x000fe40008000006 */
[----:B------:R-:W-:-:S04]  /*59b0*/  UIADD3 UR7, UR11, UR52, -UR53 ;  /* 0x000000340b077290 */ /* 0x000fc8000fffe835 */
[----:B------:R-:W-:-:S03]  /*59c0*/  USHF.R.S32.HI UR11, URZ, 0x1f, UR7 ;  /* 0x0000001f3f0b7899 */ /* 0x000fc60008011407 */
[----:B------:R-:W-:Y:S01]  /*59d0*/  SYNCS.ARRIVE.TRANS64.RED.A1T0 RZ, [UR6], RZ ;  /* 0x000000ffffff79a7 */ /* 0x000fe20008100406 */
        /* <DEDUP_REMOVED lines=9> */
[----:B0123--:R-:W-:Y:S01]  /*5a70*/  IMAD.MOV.U32 R8, RZ, RZ, R6 ;  /* 0x000000ffff087224 */ /* 0x00ffe200078e0006 */
[----:B------:R-:W-:-:S06]  /*5a80*/  ULDC UR22, c[0x0][0x988] ;  /* 0x0002620000167ab9 */ /* 0x000fcc0000000800 */
.L_x_7659:
[----:B------:R-:W-:-:S04]  /*5a90*/  UIADD3 UR37, UR24, 0x1, URZ ;  /* 0x0000000118257890 */ /* 0x000fc8000fffe03f */
[----:B------:R-:W-:-:S04]  /*5aa0*/  UISETP.NE.AND UP0, UPT, UR37, 0x2, UPT ;  /* 0x000000022500788c */ /* 0x000fc8000bf05270 */
[----:B------:R-:W-:Y:S02]  /*5ab0*/  USEL UR6, URZ, 0x1, UP0 ;  /* 0x000000013f067887 */ /* 0x000fe40008000000 */
[----:B------:R-:W-:Y:S02]  /*5ac0*/  USEL UR37, UR37, URZ, UP0 ;  /* 0x0000003f25257287 */ /* 0x000fe40008000000 */
[----:B------:R-:W-:Y:S01]  /*5ad0*/  ULOP3.LUT UR36, UR36, UR6, URZ, 0x3c, !UPT ;  /* 0x0000000624247292 */ /* 0x000fe2000f8e3c3f */
[----:B012---:R-:W-:Y:S11]  /*5ae0*/  @!P0 BRA `(.L_x_7649) ;  /* 0x0000000000048947 */ /* 0x007ff60003800000 */
[----:B------:R-:W-:Y:S01]  /*5af0*/  BPT.TRAP 0x1 ;  /* 0x000000040000795c */ /* 0x000fe20000300000 */
.L_x_7649:
[----:B------:R-:W-:Y:S01]  /*5b00*/  ULEA UR23, UR37, UR40, 0x3 ;  /* 0x0000002825177291 */ /* 0x000fe2000f8e183f */
[----:B------:R-:W-:-:S05]  /*5b10*/  IMAD.U32 R7, RZ, RZ, UR36 ;  /* 0x00000024ff077e24 */ /* 0x000fca000f8e00ff */
[----:B------:R-:W-:-:S04]  /*5b20*/  SHF.L.U32 R7, R7, 0x1f, RZ ;  /* 0x0000001f07077819 */ /* 0x000fc800000006ff */
[----:B------:R0:W1:Y:S01]  /*5b30*/  SYNCS.PHASECHK.TRANS64.TRYWAIT P1, [UR23+0x28c30], R7 ;  /* 0x028c3007ff0075a7 */ /* 0x0000620008020157 */
[----:B------:R-:W-:Y:S05]  /*5b40*/  @!P0 BRA `(.L_x_7650) ;  /* 0x0000000000048947 */ /* 0x000fea0003800000 */
[----:B------:R-:W-:Y:S01]  /*5b50*/  BPT.TRAP 0x1 ;  /* 0x000000040000795c */ /* 0x000fe20000300000 */
.L_x_7650:
[----:B-1----:R-:W-:Y:S05]  /*5b60*/  @P1 BRA `(.L_x_7651) ;  /* 0x0000000000081947 */ /* 0x002fea0003800000 */
[----:B------:R-:W1:Y:S02]  /*5b70*/  SYNCS.PHASECHK.TRANS64.TRYWAIT P1, [UR23+0x28c30], R7 ;  /* 0x028c3007ff0075a7 */ /* 0x000e640008020157 */
[----:B-1----:R-:W-:Y:S05]  /*5b80*/  @!P1 BRA `(.L_x_7652) ;  /* 0x000000f0003c9947 */ /* 0x002fea0003800000 */
.L_x_7651:
[----:B------:R-:W-:Y:S01]  /*5b90*/  R2UR UR18, R0 ;  /* 0x00000000001272ca */ /* 0x000fe200000e0000 */
[----:B----4-:R-:W-:Y:S01]  /*5ba0*/  WARPGROUP.ARRIVE ;  /* 0x00000000000079c5 */ /* 0x010fe20000000000 */
        /* <DEDUP_REMOVED lines=21> */
.L_x_7653:
[----:B------:R-:W-:Y:S01]  /*5d00*/  UISETP.NE.AND UP0, UPT, UR54, URZ, UPT ;  /* 0x0000003f3600728c */ /* 0x000fe2000bf05270 */
[----:B------:R-:W-:Y:S01]  /*5d10*/  VIADD R11, R186, UR45 ;  /* 0x0000002dba0b7c36 */ /* 0x000fe20008000000 */
[----:B------:R-:W-:Y:S01]  /*5d20*/  UMOV UR10, UR22 ;  /* 0x00000016000a7c82 */ /* 0x000fe20008000000 */
[----:B------:R-:W-:-:S03]  /*5d30*/  LOP3.LUT R16, R16, 0xffffbfff, RZ, 0xc0, !PT ;  /* 0xffffbfff10107812 */ /* 0x000fc600078ec0ff */
[----:B------:R-:W-:Y:S02]  /*5d40*/  PLOP3.LUT P1, PT, PT, PT, UP0, 0x80, 0x0 ;  /* 0x000000000000781c */ /* 0x000fe40003f2f008 */
[----:B------:R-:W-:Y:S02]  /*5d50*/  PLOP3.LUT P2, PT, PT, PT, UP0, 0x80, 0x0 ;  /* 0x000000000000781c */ /* 0x000fe40003f4f008 */
[----:B------:R-:W-:Y:S01]  /*5d60*/  @P0 LOP3.LUT R16, R16, 0x4000, RZ, 0xfc, !PT ;  /* 0x0000400010100812 */ /* 0x000fe200078efcff */
[----:B------:R-:W-:-:S03]  /*5d70*/  @UP0 ULDC UR6, c[0x0][0x44c] ;  /* 0x0001130000060ab9 */ /* 0x000fc60000000800 */
[----:B------:R-:W-:-:S05]  /*5d80*/  LOP3.LUT R16, R16, 0xffff7fff, RZ, 0xc0, !PT ;  /* 0xffff7fff10107812 */ /* 0x000fca00078ec0ff */
[----:B------:R-:W-:Y:S01]  /*5d90*/  @P1 IMAD.HI.U32 R3, R11, UR6, RZ ;  /* 0x000000060b031c27 */ /* 0x000fe2000f8e00ff */
[----:B------:R-:W-:-:S04]  /*5da0*/  @UP0 ULDC UR6, c[0x0][0x450] ;  /* 0x0001140000060ab9 */ /* 0x000fc80000000800 */
[----:B------:R-:W-:Y:S01]  /*5db0*/  @P2 SHF.R.U32.HI R11, RZ, UR6, R3 ;  /* 0x00000006ff0b2c19 */ /* 0x000fe20008011603 */
[----:B------:R-:W-:Y:S01]  /*5dc0*/  UMOV UR6, 0xffffffc0 ;  /* 0xffffffc000067882 */ /* 0x000fe20000000000 */
[----:B------:R-:W-:Y:S01]  /*5dd0*/  IMAD.U32 R3, RZ, RZ, UR52 ;  /* 0x00000034ff037e24 */ /* 0x000fe2000f8e00ff */
[----:B------:R-:W-:Y:S02]  /*5de0*/  UIMAD UR6, UR21, UR6, 0x1 ;  /* 0x00000001150674a4 */ /* 0x000fe4000f8e0206 */
[----:B-1----:R-:W1:Y:S04]  /*5df0*/  SHFL.IDX PT, R6, R11, RZ, 0x1c1f ;  /* 0x001c1fff0b067589 */ /* 0x002e6800000e0000 */
[----:B------:R-:W2:Y:S01]  /*5e00*/  SHFL.IDX PT, R11, R11, 0x1, 0x1c1f ;  /* 0x003c1f000b0b7f89 */ /* 0x000ea200000e0000 */
[----:B------:R-:W-:Y:S01]  /*5e10*/  IADD3 R3, R3, UR6, -R185 ;  /* 0x0000000603037c10 */ /* 0x000fe2000fffe8b9 */
[----:B------:R-:W-:-:S04]  /*5e20*/  UIADD3 UR6, UR23, 0x28c40, URZ ;  /* 0x00028c4017067890 */ /* 0x000fc8000fffe03f */
[----:B------:R-:W-:Y:S01]  /*5e30*/  VIADD R3, R3, -UR53 ;  /* 0x8000003503037c36 */ /* 0x000fe20008000000 */
[----:B------:R-:W-:-:S09]  /*5e40*/  UPRMT UR6, UR39, 0x654, UR6 ;  /* 0x0000065427067896 */ /* 0x000fd20008000006 */
[----:B------:R-:W-:Y:S01]  /*5e50*/  SYNCS.ARRIVE.TRANS64.RED.A1T0 RZ, [UR6], RZ ;  /* 0x000000ffffff79a7 */ /* 0x000fe20008100406 */
[C---:B-1----:R-:W-:Y:S02]  /*5e60*/  IMAD.IADD R6, R3.reuse, 0x1, R6 ;  /* 0x0000000103067824 */ /* 0x042fe400078e0206 */
[----:B--2---:R-:W-:-:S03]  /*5e70*/  IMAD.IADD R3, R3, 0x1, R11 ;  /* 0x0000000103037824 */ /* 0x004fc600078e020b */
[C---:B------:R-:W-:Y:S02]  /*5e80*/  ISETP.GT.AND P6, PT, R6.reuse, RZ, PT ;  /* 0x000000ff0600720c */ /* 0x040fe40003fc4270 */
[----:B------:R-:W-:Y:S02]  /*5e90*/  ISETP.GT.AND P0, PT, R6, 0x20, PT ;  /* 0x000000200600780c */ /* 0x000fe40003f04270 */
[----:B------:R-:W-:Y:S02]  /*5ea0*/  FSEL R152, R152, -INF , P6 ;  /* 0xff80000098987808 */ /* 0x000fe40003000000 */
[----:B------:R-:W-:Y:S02]  /*5eb0*/  ISETP.GT.AND P6, PT, R3, RZ, PT ;  /* 0x000000ff0300720c */ /* 0x000fe40003fc4270 */
[----:B------:R-:W-:Y:S02]  /*5ec0*/  ISETP.GT.AND P5, PT, R6, 0x1, PT ;  /* 0x000000010600780c */ /* 0x000fe40003fa4270 */
[----:B------:R-:W-:-:S02]  /*5ed0*/  FSEL R154, R154, -INF , P6 ;  /* 0xff8000009a9a7808 */ /* 0x000fc40003000000 */
[----:B------:R-:W-:Y:S02]  /*5ee0*/  ISETP.GT.AND P6, PT, R3, 0x1, PT ;  /* 0x000000010300780c */ /* 0x000fe40003fc4270 */
[----:B------:R-:W-:Y:S02]  /*5ef0*/  ISETP.GT.AND P4, PT, R6, 0x8, PT ;  /* 0x000000080600780c */ /* 0x000fe40003f84270 */
[----:B------:R-:W-:Y:S02]  /*5f00*/  FSEL R155, R155, -INF , P6 ;  /* 0xff8000009b9b7808 */ /* 0x000fe40003000000 */
[----:B------:R-:W-:Y:S02]  /*5f10*/  ISETP.GT.AND P6, PT, R3, 0x8, PT ;  /* 0x000000080300780c */ /* 0x000fe40003fc4270 */
[----:B------:R-:W-:Y:S02]  /*5f20*/  FSEL R10, R153, -INF , P5 ;  /* 0xff800000990a7808 */ /* 0x000fe40002800000 */
[----:B------:R-:W-:-:S02]  /*5f30*/  FSEL R158, R158, -INF , P6 ;  /* 0xff8000009e9e7808 */ /* 0x000fc40003000000 */
[----:B------:R-:W-:Y:S02]  /*5f40*/  ISETP.GT.AND P6, PT, R3, 0x9, PT ;  /* 0x000000090300780c */ /* 0x000fe40003fc4270 */
[C---:B------:R-:W-:Y:S02]  /*5f50*/  ISETP.GT.AND P5, PT, R6.reuse, 0x29, PT ;  /* 0x000000290600780c */ /* 0x040fe40003fa4270 */
[----:B------:R-:W-:Y:S02]  /*5f60*/  FSEL R159, R159, -INF , P6 ;  /* 0xff8000009f9f7808 */ /* 0x000fe40003000000 */
[----:B------:R-:W-:Y:S02]  /*5f70*/  ISETP.GT.AND P6, PT, R3, 0x10, PT ;  /* 0x000000100300780c */ /* 0x000fe40003fc4270 */
[----:B------:R-:W-:Y:S02]  /*5f80*/  ISETP.GT.AND P3, PT, R6, 0x9, PT ;  /* 0x000000090600780c */ /* 0x000fe40003f64270 */
[----:B------:R-:W-:-:S02]  /*5f90*/  FSEL R162, R162, -INF , P6 ;  /* 0xff800000a2a27808 */ /* 0x000fc40003000000 */
[----:B------:R-:W-:Y:S02]  /*5fa0*/  ISETP.GT.AND P6, PT, R3, 0x11, PT ;  /* 0x000000110300780c */ /* 0x000fe40003fc4270 */
[----:B------:R-:W-:Y:S02]  /*5fb0*/  FSEL R156, R156, -INF , P4 ;  /* 0xff8000009c9c7808 */ /* 0x000fe40002000000 */
[----:B------:R-:W-:Y:S02]  /*5fc0*/  FSEL R163, R163, -INF , P6 ;  /* 0xff800000a3a37808 */ /* 0x000fe40003000000 */
[----:B------:R-:W-:Y:S02]  /*5fd0*/  ISETP.GT.AND P6, PT, R3, 0x18, PT ;  /* 0x000000180300780c */ /* 0x000fe40003fc4270 */
[----:B------:R-:W-:Y:S02]  /*5fe0*/  @P0 LOP3.LUT R16, R16, 0x8000, RZ, 0xfc, !PT ;  /* 0x0000800010100812 */ /* 0x000fe400078efcff */
        /* <DEDUP_REMOVED lines=8> */
[----:B------:R-:W-:Y:S02]  /*6070*/  LOP3.LUT R16, R16, 0xfffeffff, RZ, 0xc0, !PT ;  /* 0xfffeffff10107812 */ /* 0x000fe400078ec0ff */
        /* <DEDUP_REMOVED lines=11> */
[----:B------:R-:W-:Y:S02]  /*6130*/  FSEL R161, R161, -INF , P1 ;  /* 0xff800000a1a17808 */ /* 0x000fe40000800000 */
[----:B------:R-:W-:Y:S02]  /*6140*/  FSEL R179, R179, -INF , P6 ;  /* 0xff800000b3b37808 */ /* 0x000fe40003000000 */
[----:B------:R-:W-:Y:S02]  /*6150*/  ISETP.GT.AND P6, PT, R3, 0x38, PT ;  /* 0x000000380300780c */ /* 0x000fe40003fc4270 */
[----:B------:R-:W-:Y:S02]  /*6160*/  ISETP.GT.AND P5, PT, R6, 0x18, PT ;  /* 0x000000180600780c */ /* 0x000fe40003fa4270 */
[----:B------:R-:W-:-:S02]  /*6170*/  FSEL R182, R182, -INF , P6 ;  /* 0xff800000b6b67808 */ /* 0x000fc40003000000 */
        /* <DEDUP_REMOVED lines=8> */
[----:B------:R-:W-:Y:S02]  /*6200*/  FSEL R165, R165, -INF , P0 ;  /* 0xff800000a5a57808 */ /* 0x000fe40000000000 */
[----:B------:R-:W-:Y:S02]  /*6210*/  FMNMX.FTZ R3, R162, R3, !PT ;  /* 0x00000003a2037209 */ /* 0x000fe40007810000 */
[----:B------:R-:W-:Y:S02]  /*6220*/  LOP3.LUT P0, RZ, R16, 0x8000, RZ, 0xc0, !PT ;  /* 0x0000800010ff7812 */ /* 0x000fe4000780c0ff */
[----:B------:R-:W-:-:S02]  /*6230*/  FMNMX.FTZ R3, R163, R3, !PT ;  /* 0x00000003a3037209 */ /* 0x000fc40007810000 */
[----:B------:R-:W-:Y:S02]  /*6240*/  ISETP.GT.AND P4, PT, R6, 0x30, PT ;  /* 0x000000300600780c */ /* 0x000fe40003f84270 */
[----:B------:R-:W-:Y:S02]  /*6250*/  FMNMX.FTZ R3, R166, R3, !PT ;  /* 0x00000003a6037209 */ /* 0x000fe40007810000 */
[C---:B------:R-:W-:Y:S02]  /*6260*/  ISETP.GT.AND P3, PT, R6.reuse, 0x31, PT ;  /* 0x000000310600780c */ /* 0x040fe40003f64270 */
[----:B------:R-:W-:Y:S02]  /*6270*/  FMNMX.FTZ R3, R167, R3, !PT ;  /* 0x00000003a7037209 */ /* 0x000fe40007810000 */
[----:B------:R-:W-:Y:S02]  /*6280*/  ISETP.GT.AND P2, PT, R6, 0x38, PT ;  /* 0x000000380600780c */ /* 0x000fe40003f44270 */
[----:B------:R-:W-:-:S02]  /*6290*/  FMNMX.FTZ R3, R170, R3, !PT ;  /* 0x00000003aa037209 */ /* 0x000fc40007810000 */
[----:B------:R-:W-:Y:S02]  /*62a0*/  ISETP.GT.AND P1, PT, R6, 0x39, PT ;  /* 0x000000390600780c */ /* 0x000fe40003f24270 */
[----:B------:R-:W-:Y:S02]  /*62b0*/  FMNMX.FTZ R3, R171, R3, !PT ;  /* 0x00000003ab037209 */ /* 0x000fe40007810000 */
[----:B------:R-:W-:Y:S02]  /*62c0*/  FSEL R168, R168, -INF , P0 ;  /* 0xff800000a8a87808 */ /* 0x000fe40000000000 */
[----:B------:R-:W-:Y:S02]  /*62d0*/  FMNMX.FTZ R3, R174, R3, !PT ;  /* 0x00000003ae037209 */ /* 0x000fe40007810000 */
[----:B------:R-:W-:Y:S02]  /*62e0*/  LOP3.LUT P5, RZ, R16, 0x10000, RZ, 0xc0, !PT ;  /* 0x0001000010ff7812 */ /* 0x000fe400078ac0ff */
[----:B------:R-:W-:-:S02]  /*62f0*/  FMNMX.FTZ R3, R175, R3, !PT ;  /* 0x00000003af037209 */ /* 0x000fc40007810000 */
[----:B------:R-:W-:Y:S02]  /*6300*/  FSEL R173, R173, -INF , P5 ;  /* 0xff800000adad7808 */ /* 0x000fe40002800000 */
[----:B------:R-:W-:Y:S02]  /*6310*/  FMNMX.FTZ R3, R178, R3, !PT ;  /* 0x00000003b2037209 */ /* 0x000fe40007810000 */
[----:B------:R-:W-:Y:S02]  /*6320*/  FSEL R176, R176, -INF , P4 ;  /* 0xff800000b0b07808 */ /* 0x000fe40002000000 */
[----:B------:R-:W-:Y:S02]  /*6330*/  FMNMX.FTZ R3, R179, R3, !PT ;  /* 0x00000003b3037209 */ /* 0x000fe40007810000 */
[----:B------:R-:W-:Y:S02]  /*6340*/  FSEL R177, R177, -INF , P3 ;  /* 0xff800000b1b17808 */ /* 0x000fe40001800000 */
[----:B------:R-:W-:-:S02]  /*6350*/  FMNMX.FTZ R3, R182, R3, !PT ;  /* 0x00000003b6037209 */ /* 0x000fc40007810000 */
[----:B------:R-:W-:Y:S02]  /*6360*/  FSEL R180, R180, -INF , P2 ;  /* 0xff800000b4b47808 */ /* 0x000fe40001000000 */
[----:B------:R-:W-:Y:S02]  /*6370*/  FMNMX.FTZ R3, R183, R3, !PT ;  /* 0x00000003b7037209 */ /* 0x000fe40007810000 */
[----:B------:R-:W-:Y:S02]  /*6380*/  FSEL R181, R181, -INF , P1 ;  /* 0xff800000b5b57808 */ /* 0x000fe40000800000 */
[----:B------:R-:W-:Y:S01]  /*6390*/  ISETP.NE.AND P1, PT, R18, RZ, PT ;  /* 0x000000ff1200720c */ /* 0x000fe20003f25270 */
[----:B------:R-:W1:Y:S01]  /*63a0*/  SHFL.BFLY PT, R11, R3, 0x2, 0x1f ;  /* 0x0c401f00030b7f89 */ /* 0x000e6200000e0000 */
[----:B------:R-:W-:Y:S02]  /*63b0*/  LOP3.LUT P0, RZ, R16, 0x4000, RZ, 0xc0, !PT ;  /* 0x0000400010ff7812 */ /* 0x000fe4000780c0ff */
[----:B-1----:R-:W-:-:S05]  /*63c0*/  FMNMX.FTZ R3, R3, R11, !PT ;  /* 0x0000000b03037209 */ /* 0x002fca0007810000 */
[----:B------:R-:W1:Y:S02]  /*63d0*/  SHFL.BFLY PT, R11, R3, 0x1, 0x1f ;  /* 0x0c201f00030b7f89 */ /* 0x000e6400000e0000 */
[----:B-1----:R-:W-:-:S04]  /*63e0*/  FMNMX.FTZ R3, R3, R11, !PT ;  /* 0x0000000b03037209 */ /* 0x002fc80007810000 */
[----:B------:R-:W-:-:S04]  /*63f0*/  FSETP.NEU.FTZ.AND P6, PT, R3, -INF , PT ;  /* 0xff8000000300780b */ /* 0x000fc80003fdd000 */
[----:B------:R-:W-:-:S05]  /*6400*/  FSEL R11, R3, RZ, P6 ;  /* 0x000000ff030b7208 */ /* 0x000fca0003000000 */
[----:B------:R-:W-:Y:S01]  /*6410*/  FADD.FTZ R11, -R11, R9 ;  /* 0x000000090b0b7221 */ /* 0x000fe20000010100 */
[----:B------:R-:W-:-:S05]  /*6420*/  FMUL.FTZ R9, R3, UR10 ;  /* 0x0000000a03097c20 */ /* 0x000fca0008410000 */
[----:B------:R-:W-:Y:S02]  /*6430*/  FSEL R9, R9, RZ, P6 ;  /* 0x000000ff09097208 */ /* 0x000fe40003000000 */
[----:B------:R-:W-:-:S03]  /*6440*/  ISETP.GT.AND P6, PT, R6, 0x21, PT ;  /* 0x000000210600780c */ /* 0x000fc60003fc4270 */
        /* <DEDUP_REMOVED lines=17> */
[----:B------:R-:W-:Y:S01]  /*6560*/  FMNMX.FTZ R11, R152, R8, !PT ;  /* 0x00000008980b7209 */ /* 0x000fe20007810000 */
[----:B------:R-:W-:Y:S01]  /*6570*/  MUFU.EX2 R153, R154 ;  /* 0x0000009a00997308 */ /* 0x000fe20000000800 */
[----:B------:R-:W-:-:S02]  /*6580*/  FSEL R169, R169, -INF , P6 ;  /* 0xff800000a9a97808 */ /* 0x000fc40003000000 */
[----:B------:R-:W-:Y:S02]  /*6590*/  FMNMX.FTZ R11, R10, R11, !PT ;  /* 0x0000000b0a0b7209 */ /* 0x000fe40007810000 */
[----:B------:R-:W-:Y:S02]  /*65a0*/  ISETP.GT.AND P6, PT, R6, 0x28, PT ;  /* 0x000000280600780c */ /* 0x000fe40003fc4270 */
[----:B------:R-:W-:Y:S01]  /*65b0*/  FMNMX.FTZ R11, R156, R11, !PT ;  /* 0x0000000b9c0b7209 */ /* 0x000fe20007810000 */
[----:B------:R-:W1:Y:S01]  /*65c0*/  MUFU.EX2 R9, R9 ;  /* 0x0000000900097308 */ /* 0x000e620000000800 */
[----:B------:R-:W-:Y:S02]  /*65d0*/  FSEL R172, R172, -INF , P6 ;  /* 0xff800000acac7808 */ /* 0x000fe40003000000 */
[----:B------:R-:W-:-:S04]  /*65e0*/  FMNMX.FTZ R11, R157, R11, !PT ;  /* 0x0000000b9d0b7209 */ /* 0x000fc80007810000 */
[----:B------:R-:W-:Y:S01]  /*65f0*/  FMNMX.FTZ R11, R160, R11, !PT ;  /* 0x0000000ba00b7209 */ /* 0x000fe20007810000 */
[----:B------:R-:W2:Y:S03]  /*6600*/  MUFU.EX2 R155, R155 ;  /* 0x0000009b009b7308 */ /* 0x000ea60000000800 */
[----:B------:R-:W-:-:S04]  /*6610*/  FMNMX.FTZ R11, R161, R11, !PT ;  /* 0x0000000ba10b7209 */ /* 0x000fc80007810000 */
[----:B------:R-:W-:Y:S01]  /*6620*/  FMNMX.FTZ R11, R164, R11, !PT ;  /* 0x0000000ba40b7209 */ /* 0x000fe20007810000 */
[----:B------:R-:W-:Y:S01]  /*6630*/  MUFU.EX2 R159, R159 ;  /* 0x0000009f009f7308 */ /* 0x000fe20000000800 */
[----:B-1----:R-:W-:Y:S01]  /*6640*/  FFMA.FTZ R4, R9, R4, R153 ;  /* 0x0000000409047223 */ /* 0x002fe20000010099 */
[----:B------:R-:W-:Y:S01]  /*6650*/  FMUL.FTZ R26, R26, R9 ;  /* 0x000000091a1a7220 */ /* 0x000fe20000410000 */
[----:B------:R-:W-:Y:S01]  /*6660*/  FMNMX.FTZ R6, R165, R11, !PT ;  /* 0x0000000ba5067209 */ /* 0x000fe20007810000 */
[-C--:B------:R-:W-:Y:S01]  /*6670*/  FMUL.FTZ R27, R27, R9.reuse ;  /* 0x000000091b1b7220 */ /* 0x080fe20000410000 */
[-C--:B------:R-:W-:Y:S01]  /*6680*/  FMUL.FTZ R30, R30, R9.reuse ;  /* 0x000000091e1e7220 */ /* 0x080fe20000410000 */
[----:B------:R-:W-:Y:S01]  /*6690*/  FMUL.FTZ R31, R31, R9 ;  /* 0x000000091f1f7220 */ /* 0x000fe20000410000 */
[----:B------:R-:W-:Y:S01]  /*66a0*/  FMNMX.FTZ R6, R168, R6, !PT ;  /* 0x00000006a8067209 */ /* 0x000fe20007810000 */
[----:B------:R-:W-:Y:S01]  /*66b0*/  MUFU.EX2 R162, R162 ;  /* 0x000000a200a27308 */ /* 0x000fe20000000800 */
[C---:B--2---:R-:W-:Y:S01]  /*66c0*/  FADD.FTZ R4, R155.reuse, R4 ;  /* 0x000000049b047221 */ /* 0x044fe20000010000 */
[----:B------:R-:W-:Y:S01]  /*66d0*/  F2FP.F16.F32.PACK_AB R153, R155, R153 ;  /* 0x000000999b99723e */ /* 0x000fe200000000ff */
[-C--:B------:R-:W-:Y:S01]  /*66e0*/  FMUL.FTZ R34, R34, R9.reuse ;  /* 0x0000000922227220 */ /* 0x080fe20000410000 */
[----:B------:R-:W-:Y:S01]  /*66f0*/  FMNMX.FTZ R6, R169, R6, !PT ;  /* 0x00000006a9067209 */ /* 0x000fe20007810000 */
[-C--:B------:R-:W-:Y:S01]  /*6700*/  FMUL.FTZ R35, R35, R9.reuse ;  /* 0x0000000923237220 */ /* 0x080fe20000410000 */
[-C--:B------:R-:W-:Y:S01]  /*6710*/  FMUL.FTZ R38, R38, R9.reuse ;  /* 0x0000000926267220 */ /* 0x080fe20000410000 */
[-C--:B------:R-:W-:Y:S01]  /*6720*/  FMUL.FTZ R39, R39, R9.reuse ;  /* 0x0000000927277220 */ /* 0x080fe20000410000 */
[----:B------:R-:W-:Y:S01]  /*6730*/  FMNMX.FTZ R6, R172, R6, !PT ;  /* 0x00000006ac067209 */ /* 0x000fe20007810000 */
[----:B------:R-:W-:Y:S01]  /*6740*/  MUFU.EX2 R155, R158 ;  /* 0x0000009e009b7308 */ /* 0x000fe20000000800 */
[-C--:B------:R-:W-:Y:S01]  /*6750*/  FMUL.FTZ R42, R42, R9.reuse ;  /* 0x000000092a2a7220 */ /* 0x080fe20000410000 */
        /* <DEDUP_REMOVED lines=46> */
[----:B-1----:R-:W-:Y:S01]  /*6a40*/  FMNMX.FTZ R6, R6, R11, !PT ;  /* 0x0000000b06067209 */ /* 0x002fe20007810000 */
[----:B------:R-:W-:Y:S01]  /*6a50*/  MUFU.EX2 R175, R175 ;  /* 0x000000af00af7308 */ /* 0x000fe20000000800 */
        /* <DEDUP_REMOVED lines=24> */
[----:B-1----:R-:W-:-:S04]  /*6be0*/  FMNMX.FTZ R6, R6, R11, !PT ;  /* 0x0000000b06067209 */ /* 0x002fc80007810000 */
[----:B------:R-:W-:-:S04]  /*6bf0*/  FSETP.NEU.FTZ.AND P2, PT, R6, -INF , PT ;  /* 0xff8000000600780b */ /* 0x000fc80003f5d000 */
[----:B------:R-:W-:-:S05]  /*6c00*/  FSEL R11, R6, RZ, P2 ;  /* 0x000000ff060b7208 */ /* 0x000fca0001000000 */
[----:B------:R-:W-:-:S04]  /*6c10*/  FADD.FTZ R11, -R11, R8 ;  /* 0x000000080b0b7221 */ /* 0x000fc80000010100 */
[----:B------:R-:W-:Y:S01]  /*6c20*/  FMUL.FTZ R8, R11, UR10 ;  /* 0x0000000a0b087c20 */ /* 0x000fe20008410000 */
[----:B------:R-:W-:-:S04]  /*6c30*/  IMAD.U32 R11, RZ, RZ, UR24 ;  /* 0x00000018ff0b7e24 */ /* 0x000fc8000f8e00ff */
[----:B------:R-:W-:Y:S01]  /*6c40*/  @!P1 IMAD R11, R11, 0x40, R17 ;  /* 0x000000400b0b9824 */ /* 0x000fe200078e0211 */
[----:B------:R-:W1:Y:S04]  /*6c50*/  MUFU.EX2 R8, R8 ;  /* 0x0000000800087308 */ /* 0x000e680000000800 */
[----:B------:R-:W-:-:S05]  /*6c60*/  @!P1 LEA R11, R11, UR40, 0x2 ;  /* 0x000000280b0b9c11 */ /* 0x000fca000f8e10ff */
[----:B------:R-:W-:Y:S04]  /*6c70*/  @!P1 STS [R11+0x28820], R9 ;  /* 0x028820090b009388 */ /* 0x000fe80000000800 */
        /* <DEDUP_REMOVED lines=10> */
[----:B-1----:R-:W-:Y:S01]  /*6d20*/  FMUL.FTZ R11, R6, UR10 ;  /* 0x0000000a060b7c20 */ /* 0x002fe20008410000 */
[-C--:B------:R-:W-:Y:S01]  /*6d30*/  FMUL.FTZ R41, R41, R8.reuse ;  /* 0x0000000829297220 */ /* 0x080fe20000410000 */
[-C--:B------:R-:W-:Y:S01]  /*6d40*/  FMUL.FTZ R44, R44, R8.reuse ;  /* 0x000000082c2c7220 */ /* 0x080fe20000410000 */
[-C--:B------:R-:W-:Y:S01]  /*6d50*/  FMUL.FTZ R45, R45, R8.reuse ;  /* 0x000000082d2d7220 */ /* 0x080fe20000410000 */
[-C--:B------:R-:W-:Y:S01]  /*6d60*/  FMUL.FTZ R48, R48, R8.reuse ;  /* 0x0000000830307220 */ /* 0x080fe20000410000 */
[----:B------:R-:W-:Y:S01]  /*6d70*/  FSEL R11, R11, RZ, P2 ;  /* 0x000000ff0b0b7208 */ /* 0x000fe20001000000 */
[-C--:B------:R-:W-:Y:S01]  /*6d80*/  FMUL.FTZ R49, R49, R8.reuse ;  /* 0x0000000831317220 */ /* 0x080fe20000410000 */
[-C--:B------:R-:W-:Y:S01]  /*6d90*/  FMUL.FTZ R52, R52, R8.reuse ;  /* 0x0000000834347220 */ /* 0x080fe20000410000 */
[-C--:B------:R-:W-:Y:S01]  /*6da0*/  FMUL.FTZ R53, R53, R8.reuse ;  /* 0x0000000835357220 */ /* 0x080fe20000410000 */
[-C--:B------:R-:W-:Y:S01]  /*6db0*/  FMUL.FTZ R56, R56, R8.reuse ;  /* 0x0000000838387220 */ /* 0x080fe20000410000 */
        /* <DEDUP_REMOVED lines=16> */
[--C-:B------:R-:W-:Y:S01]  /*6ec0*/  FFMA.FTZ R180, R180, UR10, -R11.reuse ;  /* 0x0000000ab4b47c23 */ /* 0x100fe2000801080b */
[----:B------:R-:W-:Y:S01]  /*6ed0*/  FFMA.FTZ R11, R181, UR10, -R11 ;  /* 0x0000000ab50b7c23 */ /* 0x000fe2000801080b */
[-C--:B------:R-:W-:Y:S01]  /*6ee0*/  FMUL.FTZ R57, R57, R8.reuse ;  /* 0x0000000839397220 */ /* 0x080fe20000410000 */
[-C--:B------:R-:W-:Y:S01]  /*6ef0*/  FMUL.FTZ R60, R60, R8.reuse ;  /* 0x000000083c3c7220 */ /* 0x080fe20000410000 */
[-C--:B------:R-:W-:Y:S01]  /*6f00*/  FMUL.FTZ R61, R61, R8.reuse ;  /* 0x000000083d3d7220 */ /* 0x080fe20000410000 */
[-C--:B------:R-:W-:Y:S01]  /*6f10*/  FMUL.FTZ R64, R64, R8.reuse ;  /* 0x0000000840407220 */ /* 0x080fe20000410000 */
[----:B------:R-:W3:Y:S01]  /*6f20*/  MUFU.EX2 R154, R156 ;  /* 0x0000009c009a7308 */ /* 0x000ee20000000800 */
        /* <DEDUP_REMOVED lines=17> */
[----:B------:R-:W-:Y:S01]  /*7040*/  FADD.FTZ R5, R155, R4 ;  /* 0x000000049b057221 */ /* 0x000fe20000010000 */
[----:B------:R-:W-:Y:S01]  /*7050*/  F2FP.F16.F32.PACK_AB R155, R159, R155 ;  /* 0x0000009b9f9b723e */ /* 0x000fe200000000ff */
[-C--:B------:R-:W-:Y:S01]  /*7060*/  FMUL.FTZ R88, R88, R8.reuse ;  /* 0x0000000858587220 */ /* 0x080fe20000410000 */
[----:B------:R-:W-:Y:S01]  /*7070*/  FMUL.FTZ R89, R89, R8 ;  /* 0x0000000859597220 */ /* 0x000fe20000410000 */
[----:B------:R-:W-:Y:S01]  /*7080*/  FADD.FTZ R5, R159, R5 ;  /* 0x000000059f057221 */ /* 0x000fe20000010000 */
[----:B------:R-:W-:Y:S01]  /*7090*/  F2FP.F16.F32.PACK_AB R159, R167, R166 ;  /* 0x000000a6a79f723e */ /* 0x000fe200000000ff */
[----:B------:R-:W3:Y:S01]  /*70a0*/  MUFU.EX2 R12, R12 ;  /* 0x0000000c000c7308 */ /* 0x000ee20000000800 */
[C---:B-1----:R-:W-:Y:S01]  /*70b0*/  FADD.FTZ R4, R157.reuse, R10 ;  /* 0x0000000a9d047221 */ /* 0x042fe20000010000 */
[----:B------:R-:W-:Y:S01]  /*70c0*/  FADD.FTZ R5, R162, R5 ;  /* 0x00000005a2057221 */ /* 0x000fe20000010000 */
[----:B------:R-:W-:Y:S01]  /*70d0*/  F2FP.F16.F32.PACK_AB R154, R157, R154 ;  /* 0x0000009a9d9a723e */ /* 0x000fe200000000ff */
[----:B------:R-:W-:Y:S01]  /*70e0*/  BAR.SYNC.DEFER_BLOCKING 0xf, 0x100 ;  /* 0x03c4000000007b1d */ /* 0x000fe20000010000 */
[C---:B------:R-:W-:Y:S01]  /*70f0*/  F2FP.F16.F32.PACK_AB R157, R163.reuse, R162 ;  /* 0x000000a2a39d723e */ /* 0x040fe200000000ff */
[----:B------:R-:W-:Y:S01]  /*7100*/  FADD.FTZ R5, R163, R5 ;  /* 0x00000005a3057221 */ /* 0x000fe20000010000 */
[----:B------:R-:W-:Y:S01]  /*7110*/  F2FP.F16.F32.PACK_AB R163, R175, R174 ;  /* 0x000000aeafa3723e */ /* 0x000fe200000000ff */
[-C--:B------:R-:W-:Y:S01]  /*7120*/  FMUL.FTZ R92, R92, R8.reuse ;  /* 0x000000085c5c7220 */ /* 0x080fe20000410000 */
[----:B--2---:R-:W-:Y:S01]  /*7130*/  FADD.FTZ R4, R156, R4 ;  /* 0x000000049c047221 */ /* 0x004fe20000010000 */
[----:B------:R-:W1:Y:S01]  /*7140*/  MUFU.EX2 R158, R164 ;  /* 0x000000a4009e7308 */ /* 0x000e620000000800 */
[----:B------:R-:W-:Y:S01]  /*7150*/  FADD.FTZ R5, R166, R5 ;  /* 0x00000005a6057221 */ /* 0x000fe20000010000 */
[-C--:B------:R-:W-:Y:S01]  /*7160*/  FMUL.FTZ R93, R93, R8.reuse ;  /* 0x000000085d5d7220 */ /* 0x080fe20000410000 */
[-C--:B------:R-:W-:Y:S01]  /*7170*/  FMUL.FTZ R96, R96, R8.reuse ;  /* 0x0000000860607220 */ /* 0x080fe20000410000 */
[-C--:B------:R-:W-:Y:S01]  /*7180*/  FMUL.FTZ R97, R97, R8.reuse ;  /* 0x0000000861617220 */ /* 0x080fe20000410000 */
[----:B------:R-:W-:Y:S01]  /*7190*/  FADD.FTZ R5, R167, R5 ;  /* 0x00000005a7057221 */ /* 0x000fe20000010000 */
[----:B------:R-:W-:Y:S01]  /*71a0*/  FMUL.FTZ R100, R100, R8 ;  /* 0x0000000864647220 */ /* 0x000fe20000410000 */
[----:B---3--:R-:W-:Y:S01]  /*71b0*/  FADD.FTZ R4, R12, R4 ;  /* 0x000000040c047221 */ /* 0x008fe20000010000 */
[----:B------:R-:W2:Y:S01]  /*71c0*/  MUFU.EX2 R165, R165 ;  /* 0x000000a500a57308 */ /* 0x000ea20000000800 */
[----:B------:R-:W-:Y:S01]  /*71d0*/  FADD.FTZ R5, R170, R5 ;  /* 0x00000005aa057221 */ /* 0x000fe20000010000 */
        /* <DEDUP_REMOVED lines=17> */
[----:B------:R-:W-:Y:S01]  /*72f0*/  FMUL.FTZ R121, R121, R8 ;  /* 0x0000000879797220 */ /* 0x000fe20000410000 */
[----:B------:R-:W-:Y:S01]  /*7300*/  F2FP.F16.F32.PACK_AB R165, R179, R178 ;  /* 0x000000b2b3a5723e */ /* 0x000fe200000000ff */
        /* <DEDUP_REMOVED lines=22> */
[----:B------:R-:W-:-:S02]  /*7470*/  FMUL.FTZ R149, R149, R8 ;  /* 0x0000000895957220 */ /* 0x000fc40000410000 */
[----:B------:R-:W-:-:S03]  /*7480*/  FADD.FTZ R5, R174, R5 ;  /* 0x00000005ae057221 */ /* 0x000fc60000010000 */
[----:B------:R-:W2:Y:S01]  /*7490*/  MUFU.EX2 R164, R176 ;  /* 0x000000b000a47308 */ /* 0x000ea20000000800 */
[----:B---3--:R-:W-:Y:S01]  /*74a0*/  FADD.FTZ R4, R172, R4 ;  /* 0x00000004ac047221 */ /* 0x008fe20000010000 */
[----:B------:R-:W-:-:S04]  /*74b0*/  FADD.FTZ R5, R175, R5 ;  /* 0x00000005af057221 */ /* 0x000fc80000010000 */
[----:B------:R-:W-:Y:S02]  /*74c0*/  FADD.FTZ R5, R178, R5 ;  /* 0x00000005b2057221 */ /* 0x000fe40000010000 */
[----:B------:R-:W3:Y:S01]  /*74d0*/  MUFU.EX2 R177, R177 ;  /* 0x000000b100b17308 */ /* 0x000ee20000000800 */
[----:B----4-:R-:W-:Y:S01]  /*74e0*/  FADD.FTZ R4, R173, R4 ;  /* 0x00000004ad047221 */ /* 0x010fe20000010000 */
[----:B------:R-:W-:Y:S01]  /*74f0*/  FADD.FTZ R5, R179, R5 ;  /* 0x00000005b3057221 */ /* 0x000fe20000010000 */
[----:B------:R-:W-:-:S05]  /*7500*/  F2FP.F16.F32.PACK_AB R162, R173, R172 ;  /* 0x000000acada2723e */ /* 0x000fca00000000ff */
[----:B------:R-:W4:Y:S01]  /*7510*/  MUFU.EX2 R166, R180 ;  /* 0x000000b400a67308 */ /* 0x000f220000000800 */
[----:B--2---:R-:W-:Y:S01]  /*7520*/  FADD.FTZ R4, R164, R4 ;  /* 0x00000004a4047221 */ /* 0x004fe20000010000 */
[----:B------:R1:W-:Y:S06]  /*7530*/  STSM.16.M88.4 [R22], R160 ;  /* 0x000000a016007844 */ /* 0x0003ec0000000200 */
[----:B------:R-:W2:Y:S01]  /*7540*/  MUFU.EX2 R167, R183 ;  /* 0x000000b700a77308 */ /* 0x000ea20000000800 */
[C---:B---3--:R-:W-:Y:S01]  /*7550*/  FADD.FTZ R4, R177.reuse, R4 ;  /* 0x00000004b1047221 */ /* 0x048fe20000010000 */
[----:B------:R-:W-:-:S06]  /*7560*/  F2FP.F16.F32.PACK_AB R164, R177, R164 ;  /* 0x000000a4b1a4723e */ /* 0x000fcc00000000ff */
[----:B------:R-:W3:Y:S01]  /*7570*/  MUFU.EX2 R11, R11 ;  /* 0x0000000b000b7308 */ /* 0x000ee20000000800 */
[----:B----4-:R-:W-:Y:S01]  /*7580*/  FADD.FTZ R10, R166, R4 ;  /* 0x00000004a60a7221 */ /* 0x010fe20000010000 */
[----:B------:R-:W-:-:S04]  /*7590*/  FADD.FTZ R4, R182, R5 ;  /* 0x00000005b6047221 */ /* 0x000fc80000010000 */
[C---:B--2---:R-:W-:Y:S01]  /*75a0*/  FADD.FTZ R4, R167.reuse, R4 ;  /* 0x00000004a7047221 */ /* 0x044fe20000010000 */
[----:B------:R-:W-:Y:S02]  /*75b0*/  F2FP.F16.F32.PACK_AB R167, R167, R182 ;  /* 0x000000b6a7a7723e */ /* 0x000fe400000000ff */
[C---:B---3--:R-:W-:Y:S01]  /*75c0*/  F2FP.F16.F32.PACK_AB R166, R11.reuse, R166 ;  /* 0x000000a60ba6723e */ /* 0x048fe200000000ff */
[----:B------:R-:W-:-:S04]  /*75d0*/  FADD.FTZ R5, R11, R10 ;  /* 0x0000000a0b057221 */ /* 0x000fc80000010000 */
[----:B------:R1:W-:Y:S01]  /*75e0*/  STSM.16.M88.4 [R23], R164 ;  /* 0x000000a417007844 */ /* 0x0003e20000000200 */
[----:B------:R-:W-:Y:S05]  /*75f0*/  @!P0 BRA `(.L_x_7654) ;  /* 0x0000000000048947 */ /* 0x000fea0003800000 */
[----:B------:R-:W-:Y:S01]  /*7600*/  BPT.TRAP 0x1 ;  /* 0x000000040000795c */ /* 0x000fe20000300000 */
.L_x_7654:
[----:B------:R2:W3:Y:S01]  /*7610*/  SYNCS.PHASECHK.TRANS64.TRYWAIT P1, [UR23+0x28c50], R7 ;  /* 0x028c5007ff0075a7 */ /* 0x0004e20008020157 */
[----:B------:R-:W-:Y:S05]  /*7620*/  @!P0 BRA `(.L_x_7655) ;  /* 0x0000000000048947 */ /* 0x000fea0003800000 */
[----:B------:R-:W-:Y:S01]  /*7630*/  BPT.TRAP 0x1 ;  /* 0x000000040000795c */ /* 0x000fe20000300000 */
.L_x_7655:
[----:B---3--:R-:W-:Y:S05]  /*7640*/  @P1 BRA `(.L_x_7656) ;  /* 0x0000000000081947 */ /* 0x008fea0003800000 */
[----:B------:R-:W3:Y:S02]  /*7650*/  SYNCS.PHASECHK.TRANS64.TRYWAIT P1, [UR23+0x28c50], R7 ;  /* 0x028c5007ff0075a7 */ /* 0x000ee40008020157 */
[----:B---3--:R-:W-:Y:S05]  /*7660*/  @!P1 BRA `(.L_x_7657) ;  /* 0x000000d4009c9947 */ /* 0x008fea0003800000 */
.L_x_7656:
        /* <DEDUP_REMOVED lines=34> */
.L_x_7658:
[----:B------:R-:W-:Y:S01]  /*7890*/  UISETP.GT.AND UP0, UPT, UR21, UR20, UPT ;  /* 0x000000141500728c */ /* 0x000fe2000bf04270 */
[----:B------:R-:W-:Y:S01]  /*78a0*/  IMAD.MOV.U32 R9, RZ, RZ, R3 ;  /* 0x000000ffff097224 */ /* 0x000fe200078e0003 */
[----:B------:R-:W-:Y:S01]  /*78b0*/  UIADD3 UR23, UR23, 0x28c60, URZ ;  /* 0x00028c6017177890 */ /* 0x000fe2000fffe03f */
[----:B---3--:R-:W-:Y:S01]  /*78c0*/  IMAD.MOV.U32 R8, RZ, RZ, R6 ;  /* 0x000000ffff087224 */ /* 0x008fe200078e0006 */
[----:B------:R-:W-:Y:S02]  /*78d0*/  UIADD3 UR21, UR21, -0x1, URZ ;  /* 0xffffffff15157890 */ /* 0x000fe4000fffe03f */
[----:B------:R-:W-:Y:S01]  /*78e0*/  PLOP3.LUT P1, PT, PT, PT, UP0, 0x80, 0x0 ;  /* 0x000000000000781c */ /* 0x000fe20003f2f008 */
[----:B------:R-:W-:Y:S01]  /*78f0*/  UPRMT UR23, UR39, 0x654, UR23 ;  /* 0x0000065427177896 */ /* 0x000fe20008000017 */
[----:B------:R-:W-:-:S08]  /*7900*/  UMOV UR24, UR37 ;  /* 0x0000002500187c82 */ /* 0x000fd00008000000 */
[----:B------:R-:W-:Y:S03]  /*7910*/  SYNCS.ARRIVE.TRANS64.RED.A1T0 RZ, [UR23], RZ ;  /* 0x000000ffffff79a7 */ /* 0x000fe60008100417 */
[----:B------:R-:W-:Y:S05]  /*7920*/  @P1 BRA `(.L_x_7659) ;  /* 0xffffffe000581947 */ /* 0x000fea000383ffff */
.L_x_7648:
[----:B------:R-:W-:-:S06]  /*7930*/  UISETP.GE.AND UP0, UPT, UR21, UR48, UPT ;  /* 0x000000301500728c */ /* 0x000fcc000bf06270 */
[----:B------:R-:W-:-:S13]  /*7940*/  PLOP3.LUT P1, PT, PT, PT, UP0, 0x80, 0x0 ;  /* 0x000000000000781c */ /* 0x000fda0003f2f008 */
[----:B------:R-:W-:Y:S05]  /*7950*/  @!P1 BRA `(.L_x_7660) ;  /* 0x0000001800389947 */ /* 0x000fea0003800000 */
[----:B------:R-:W-:Y:S01]  /*7960*/  IMAD.MOV.U32 R9, RZ, RZ, R3 ;  /* 0x000000ffff097224 */ /* 0x000fe200078e0003 */
[----:B------:R-:W-:Y:S01]  /*7970*/  UMOV UR23, UR37 ;  /* 0x0000002500177c82 */ /* 0x000fe20008000000 */
[----:B0123--:R-:W-:Y:S01]  /*7980*/  IMAD.MOV.U32 R8, RZ, RZ, R6 ;  /* 0x000000ffff087224 */ /* 0x00ffe200078e0006 */
[----:B------:R-:W-:-:S06]  /*7990*/  ULDC UR20, c[0x0][0x988] ;  /* 0x0002620000147ab9 */ /* 0x000fcc0000000800 */
.L_x_7671:
[----:B------:R-:W-:-:S04]  /*79a0*/  UIADD3 UR37, UR23, 0x1, URZ ;  /* 0x0000000117257890 */ /* 0x000fc8000fffe03f */
[----:B------:R-:W-:-:S04]  /*79b0*/  UISETP.NE.AND UP0, UPT, UR37, 0x2, UPT ;  /* 0x000000022500788c */ /* 0x000fc8000bf05270 */
[----:B------:R-:W-:Y:S02]  /*79c0*/  USEL UR6, URZ, 0x1, UP0 ;  /* 0x000000013f067887 */ /* 0x000fe40008000000 */
[----:B------:R-:W-:Y:S02]  /*79d0*/  USEL UR37, UR37, URZ, UP0 ;  /* 0x0000003f25257287 */ /* 0x000fe40008000000 */
[----:B------:R-:W-:Y:S01]  /*79e0*/  ULOP3.LUT UR36, UR36, UR6, URZ, 0x3c, !UPT ;  /* 0x0000000624247292 */ /* 0x000fe2000f8e3c3f */
[----:B0-2---:R-:W-:Y:S11]  /*79f0*/  @!P0 BRA `(.L_x_7661) ;  /* 0x0000000000048947 */ /* 0x005ff60003800000 */
[----:B------:R-:W-:Y:S01]  /*7a00*/  BPT.TRAP 0x1 ;  /* 0x000000040000795c */ /* 0x000fe20000300000 */
.L_x_7661:
[----:B------:R-:W-:Y:S01]  /*7a10*/  ULEA UR22, UR37, UR40, 0x3 ;  /* 0x0000002825167291 */ /* 0x000fe2000f8e183f */
[----:B------:R-:W-:-:S05]  /*7a20*/  IMAD.U32 R7, RZ, RZ, UR36 ;  /* 0x00000024ff077e24 */ /* 0x000fca000f8e00ff */
[----:B------:R-:W-:-:S04]  /*7a30*/  SHF.L.U32 R7, R7, 0x1f, RZ ;  /* 0x0000001f07077819 */ /* 0x000fc800000006ff */
[----:B------:R0:W1:Y:S01]  /*7a40*/  SYNCS.PHASECHK.TRANS64.TRYWAIT P1, [UR22+0x28c30], R7 ;  /* 0x028c3007ff0075a7 */ /* 0x0000620008020156 */
[----:B------:R-:W-:Y:S05]  /*7a50*/  @!P0 BRA `(.L_x_7662) ;  /* 0x0000000000048947 */ /* 0x000fea0003800000 */
[----:B------:R-:W-:Y:S01]  /*7a60*/  BPT.TRAP 0x1 ;  /* 0x000000040000795c */ /* 0x000fe20000300000 */
.L_x_7662:
[----:B-1----:R-:W-:Y:S05]  /*7a70*/  @P1 BRA `(.L_x_7663) ;  /* 0x0000000000081947 */ /* 0x002fea0003800000 */
[----:B------:R-:W1:Y:S02]  /*7a80*/  SYNCS.PHASECHK.TRANS64.TRYWAIT P1, [UR22+0x28c30], R7 ;  /* 0x028c3007ff0075a7 */ /* 0x000e640008020156 */
[----:B-1----:R-:W-:Y:S05]  /*7a90*/  @!P1 BRA `(.L_x_7664) ;  /* 0x000000d000a89947 */ /* 0x002fea0003800000 */
.L_x_7663:
        /* <DEDUP_REMOVED lines=23> */
.L_x_7665:
        /* <DEDUP_REMOVED lines=49> */
[----:B------:R-:W2:Y:S08]  /*7f20*/  MUFU.EX2 R153, R153 ;  /* 0x0000009900997308 */ /* 0x000eb00000000800 */
[----:B------:R-:W3:Y:S01]  /*7f30*/  MUFU.EX2 R156, R156 ;  /* 0x0000009c009c7308 */ /* 0x000ee20000000800 */
[----:B-1----:R-:W-:Y:S01]  /*7f40*/  FFMA.FTZ R3, R8, R5, R152 ;  /* 0x0000000508037223 */ /* 0x002fe20000010098 */
[----:B------:R-:W-:Y:S01]  /*7f50*/  @!P1 STS [R12+0x28800], R8 ;  /* 0x028800080c009388 */ /* 0x000fe20000000800 */
        /* <DEDUP_REMOVED lines=14> */
[----:B---3--:R-:W-:Y:S01]  /*8040*/  FADD.FTZ R3, R156, R3 ;  /* 0x000000039c037221 */ /* 0x008fe20000010000 */
[-C--:B------:R-:W-:Y:S01]  /*8050*/  FMUL.FTZ R44, R44, R8.reuse ;  /* 0x000000082c2c7220 */ /* 0x080fe20000410000 */
[-C--:B------:R-:W-:Y:S01]  /*8060*/  FMUL.FTZ R45, R45, R8.reuse ;  /* 0x000000082d2d7220 */ /* 0x080fe20000410000 */
[-C--:B------:R-:W-:Y:S01]  /*8070*/  FMUL.FTZ R48, R48, R8.reuse ;  /* 0x0000000830307220 */ /* 0x080fe20000410000 */
[-C--:B------:R-:W-:Y:S01]  /*8080*/  FMUL.FTZ R49, R49, R8.reuse ;  /* 0x0000000831317220 */ /* 0x080fe20000410000 */
[-C--:B------:R-:W-:Y:S01]  /*8090*/  FMUL.FTZ R52, R52, R8.reuse ;  /* 0x0000000834347220 */ /* 0x080fe20000410000 */
[-C--:B------:R-:W-:Y:S01]  /*80a0*/  FMUL.FTZ R53, R53, R8.reuse ;  /* 0x0000000835357220 */ /* 0x080fe20000410000 */
[----:B------:R-:W-:Y:S01]  /*80b0*/  MUFU.EX2 R161, R161 ;  /* 0x000000a100a17308 */ /* 0x000fe20000000800 */
[C---:B-1----:R-:W-:Y:S01]  /*80c0*/  FADD.FTZ R5, R157.reuse, R3 ;  /* 0x000000039d057221 */ /* 0x042fe20000010000 */
[----:B------:R-:W-:Y:S01]  /*80d0*/  FMNMX.FTZ R3, R154, R9, !PT ;  /* 0x000000099a037209 */ /* 0x000fe20007810000 */
[----:B------:R-:W-:Y:S01]  /*80e0*/  FMUL.FTZ R56, R56, R8 ;  /* 0x0000000838387220 */ /* 0x000fe20000410000 */
[----:B------:R-:W-:Y:S01]  /*80f0*/  F2FP.F16.F32.PACK_AB R190, R157, R156 ;  /* 0x0000009c9dbe723e */ /* 0x000fe200000000ff */
[-C--:B------:R-:W-:Y:S01]  /*8100*/  FMUL.FTZ R57, R57, R8.reuse ;  /* 0x0000000839397220 */ /* 0x080fe20000410000 */
[----:B------:R-:W-:Y:S01]  /*8110*/  FMNMX.FTZ R3, R155, R3, !PT ;  /* 0x000000039b037209 */ /* 0x000fe20007810000 */
[-C--:B------:R-:W-:Y:S01]  /*8120*/  FMUL.FTZ R60, R60, R8.reuse ;  /* 0x000000083c3c7220 */ /* 0x080fe20000410000 */
[----:B------:R-:W-:Y:S01]  /*8130*/  MUFU.EX2 R164, R164 ;  /* 0x000000a400a47308 */ /* 0x000fe20000000800 */
[-C--:B------:R-:W-:Y:S01]  /*8140*/  FMUL.FTZ R61, R61, R8.reuse ;  /* 0x000000083d3d7220 */ /* 0x080fe20000410000 */
[----:B------:R-:W-:Y:S01]  /*8150*/  FMNMX.FTZ R3, R158, R3, !PT ;  /* 0x000000039e037209 */ /* 0x000fe20007810000 */
[-C--:B------:R-:W-:Y:S01]  /*8160*/  FMUL.FTZ R64, R64, R8.reuse ;  /* 0x0000000840407220 */ /* 0x080fe20000410000 */
[-C--:B------:R-:W-:Y:S01]  /*8170*/  FMUL.FTZ R65, R65, R8.reuse ;  /* 0x0000000841417220 */ /* 0x080fe20000410000 */
        /* <DEDUP_REMOVED lines=116> */
[----:B------:R-:W-:Y:S01]  /*88c0*/  FADD.FTZ R11, R152, R5 ;  /* 0x00000005980b7221 */ /* 0x000fe20000010000 */
[----:B------:R-:W-:Y:S01]  /*88d0*/  F2FP.F16.F32.PACK_AB R152, R161, R152 ;  /* 0x00000098a198723e */ /* 0x000fe200000000ff */
[----:B------:R-:W-:Y:S01]  /*88e0*/  BAR.SYNC.DEFER_BLOCKING 0xf, 0x100 ;  /* 0x03c4000000007b1d */ /* 0x000fe20000010000 */
[----:B--2---:R-:W-:Y:S01]  /*88f0*/  F2FP.F16.F32.PACK_AB R162, R181, R180 ;  /* 0x000000b4b5a2723e */ /* 0x004fe200000000ff */
[-C--:B------:R-:W-:Y:S01]  /*8900*/  FMUL.FTZ R55, R55, R9.reuse ;  /* 0x0000000937377220 */ /* 0x080fe20000410000 */
[-C--:B------:R-:W-:Y:S01]  /*8910*/  FMUL.FTZ R58, R58, R9.reuse ;  /* 0x000000093a3a7220 */ /* 0x080fe20000410000 */
[----:B-----5:R-:W-:Y:S01]  /*8920*/  FADD.FTZ R5, R153, R4 ;  /* 0x0000000499057221 */ /* 0x020fe20000010000 */
[----:B------:R-:W-:Y:S01]  /*8930*/  FADD.FTZ R4, R161, R11 ;  /* 0x0000000ba1047221 */ /* 0x000fe20000010000 */
[----:B------:R-:W2:Y:S01]  /*8940*/  MUFU.EX2 R155, R166 ;  /* 0x000000a6009b7308 */ /* 0x000ea20000000800 */
[-C--:B------:R-:W-:Y:S01]  /*8950*/  FMUL.FTZ R59, R59, R9.reuse ;  /* 0x000000093b3b7220 */ /* 0x080fe20000410000 */
[-C--:B------:R-:W-:Y:S01]  /*8960*/  FMUL.FTZ R62, R62, R9.reuse ;  /* 0x000000093e3e7220 */ /* 0x080fe20000410000 */
[----:B------:R-:W-:Y:S01]  /*8970*/  FADD.FTZ R4, R164, R4 ;  /* 0x00000004a4047221 */ /* 0x000fe20000010000 */
[-C--:B------:R-:W-:Y:S01]  /*8980*/  FMUL.FTZ R63, R63, R9.reuse ;  /* 0x000000093f3f7220 */ /* 0x080fe20000410000 */
[----:B------:R-:W-:Y:S01]  /*8990*/  FMUL.FTZ R66, R66, R9 ;  /* 0x0000000942427220 */ /* 0x000fe20000410000 */
[----:B---3--:R-:W-:Y:S01]  /*89a0*/  FADD.FTZ R5, R163, R5 ;  /* 0x00000005a3057221 */ /* 0x008fe20000010000 */
[----:B------:R-:W-:Y:S01]  /*89b0*/  FADD.FTZ R4, R165, R4 ;  /* 0x00000004a5047221 */ /* 0x000fe20000010000 */
[----:B------:R-:W3:Y:S01]  /*89c0*/  MUFU.EX2 R167, R167 ;  /* 0x000000a700a77308 */ /* 0x000ee20000000800 */
[----:B------:R-:W-:Y:S01]  /*89d0*/  F2FP.F16.F32.PACK_AB R153, R163, R153 ;  /* 0x00000099a399723e */ /* 0x000fe200000000ff */
[-C--:B------:R-:W-:Y:S01]  /*89e0*/  FMUL.FTZ R67, R67, R9.reuse ;  /* 0x0000000943437220 */ /* 0x080fe20000410000 */
[----:B------:R-:W-:Y:S01]  /*89f0*/  FADD.FTZ R4, R156, R4 ;  /* 0x000000049c047221 */ /* 0x000fe20000010000 */
[----:B------:R-:W-:Y:S01]  /*8a00*/  F2FP.F16.F32.PACK_AB R156, R169, R156 ;  /* 0x0000009ca99c723e */ /* 0x000fe200000000ff */
[-C--:B------:R-:W-:Y:S01]  /*8a10*/  FMUL.FTZ R70, R70, R9.reuse ;  /* 0x0000000946467220 */ /* 0x080fe20000410000 */
[-C--:B------:R-:W-:Y:S01]  /*8a20*/  FMUL.FTZ R71, R71, R9.reuse ;  /* 0x0000000947477220 */ /* 0x080fe20000410000 */
[----:B------:R-:W-:Y:S01]  /*8a30*/  FADD.FTZ R4, R169, R4 ;  /* 0x00000004a9047221 */ /* 0x000fe20000010000 */
[----:B------:R-:W4:Y:S01]  /*8a40*/  MUFU.EX2 R157, R170 ;  /* 0x000000aa009d7308 */ /* 0x000f220000000800 */
        /* <DEDUP_REMOVED lines=42> */
[----:B------:R-:W-:Y:S01]  /*8cf0*/  F2FP.F16.F32.PACK_AB R160, R177, R160 ;  /* 0x000000a0b1a0723e */ /* 0x000fe200000000ff */
[-C--:B------:R-:W-:Y:S01]  /*8d00*/  FMUL.FTZ R122, R122, R9.reuse ;  /* 0x000000097a7a7220 */ /* 0x080fe20000410000 */
[-C--:B------:R-:W-:Y:S01]  /*8d10*/  FMUL.FTZ R123, R123, R9.reuse ;  /* 0x000000097b7b7220 */ /* 0x080fe20000410000 */
[----:B------:R-:W-:Y:S01]  /*8d20*/  FADD.FTZ R4, R177, R4 ;  /* 0x00000004b1047221 */ /* 0x000fe20000010000 */
[----:B------:R-:W-:Y:S01]  /*8d30*/  FMUL.FTZ R126, R126, R9 ;  /* 0x000000097e7e7220 */ /* 0x000fe20000410000 */
[----:B------:R-:W4:Y:S01]  /*8d40*/  MUFU.EX2 R179, R179 ;  /* 0x000000b300b37308 */ /* 0x000f220000000800 */
[C---:B--2---:R-:W-:Y:S01]  /*8d50*/  FADD.FTZ R5, R175.reuse, R5 ;  /* 0x00000005af057221 */ /* 0x044fe20000010000 */
[----:B------:R-:W-:Y:S01]  /*8d60*/  FADD.FTZ R11, R180, R4 ;  /* 0x00000004b40b7221 */ /* 0x000fe20000010000 */
[----:B------:R-:W-:Y:S01]  /*8d70*/  F2FP.F16.F32.PACK_AB R159, R175, R159 ;  /* 0x0000009faf9f723e */ /* 0x000fe200000000ff */
[-C--:B------:R-:W-:Y:S01]  /*8d80*/  FMUL.FTZ R127, R127, R9.reuse ;  /* 0x000000097f7f7220 */ /* 0x080fe20000410000 */
[-C--:B------:R-:W-:Y:S01]  /*8d90*/  FMUL.FTZ R130, R130, R9.reuse ;  /* 0x0000000982827220 */ /* 0x080fe20000410000 */
[-C--:B------:R-:W-:Y:S01]  /*8da0*/  FMUL.FTZ R131, R131, R9.reuse ;  /* 0x0000000983837220 */ /* 0x080fe20000410000 */
[-C--:B------:R-:W-:Y:S01]  /*8db0*/  FMUL.FTZ R134, R134, R9.reuse ;  /* 0x0000000986867220 */ /* 0x080fe20000410000 */
[----:B------:R-:W2:Y:S01]  /*8dc0*/  MUFU.EX2 R163, R182 ;  /* 0x000000b600a37308 */ /* 0x000ea20000000800 */
[----:B---3--:R-:W-:Y:S01]  /*8dd0*/  FADD.FTZ R5, R161, R5 ;  /* 0x00000005a1057221 */ /* 0x008fe20000010000 */
[----:B------:R1:W-:Y:S01]  /*8de0*/  STSM.16.M88.4 [R22], R156 ;  /* 0x0000009c16007844 */ /* 0x0003e20000000200 */
        /* <DEDUP_REMOVED lines=11> */
[----:B------:R-:W-:Y:S01]  /*8ea0*/  FMUL.FTZ R151, R151, R9 ;  /* 0x0000000997977220 */ /* 0x000fe20000410000 */
[----:B--2---:R-:W-:Y:S01]  /*8eb0*/  FADD.FTZ R4, R163, R5 ;  /* 0x00000005a3047221 */ /* 0x004fe20000010000 */
[----:B------:R-:W-:Y:S01]  /*8ec0*/  FADD.FTZ R5, R181, R11 ;  /* 0x0000000bb5057221 */ /* 0x000fe20000010000 */
[----:B---3--:R-:W-:-:S02]  /*8ed0*/  F2FP.F16.F32.PACK_AB R163, R10, R163 ;  /* 0x000000a30aa3723e */ /* 0x008fc400000000ff */
[----:B------:R-:W-:-:S03]  /*8ee0*/  FADD.FTZ R4, R10, R4 ;  /* 0x000000040a047221 */ /* 0x000fc60000010000 */
[----:B------:R1:W-:Y:S01]  /*8ef0*/  STSM.16.M88.4 [R23], R160 ;  /* 0x000000a017007844 */ /* 0x0003e20000000200 */
[----:B------:R-:W-:Y:S05]  /*8f00*/  @!P0 BRA `(.L_x_7666) ;  /* 0x0000000000048947 */ /* 0x000fea0003800000 */
[----:B------:R-:W-:Y:S01]  /*8f10*/  BPT.TRAP 0x1 ;  /* 0x000000040000795c */ /* 0x000fe20000300000 */
.L_x_7666:
[----:B------:R2:W3:Y:S01]  /*8f20*/  SYNCS.PHASECHK.TRANS64.TRYWAIT P1, [UR22+0x28c50], R7 ;  /* 0x028c5007ff0075a7 */ /* 0x0004e20008020156 */
[----:B------:R-:W-:Y:S05]  /*8f30*/  @!P0 BRA `(.L_x_7667) ;  /* 0x0000000000048947 */ /* 0x000fea0003800000 */
[----:B------:R-:W-:Y:S01]  /*8f40*/  BPT.TRAP 0x1 ;  /* 0x000000040000795c */ /* 0x000fe20000300000 */
.L_x_7667:
[----:B---3--:R-:W-:Y:S05]  /*8f50*/  @P1 BRA `(.L_x_7668) ;  /* 0x0000000000081947 */ /* 0x008fea0003800000 */
[----:B------:R-:W3:Y:S02]  /*8f60*/  SYNCS.PHASECHK.TRANS64.TRYWAIT P1, [UR22+0x28c50], R7 ;  /* 0x028c5007ff0075a7 */ /* 0x000ee40008020156 */
[----:B---3--:R-:W-:Y:S05]  /*8f70*/  @!P1 BRA `(.L_x_7669) ;  /* 0x000000bc00889947 */ /* 0x008fea0003800000 */
.L_x_7668:
        /* <DEDUP_REMOVED lines=34> */
.L_x_7670:
[----:B------:R-:W-:Y:S01]  /*91a0*/  UISETP.GT.AND UP0, UPT, UR21, UR48, UPT ;  /* 0x000000301500728c */ /* 0x000fe2000bf04270 */
[----:B-1----:R-:W-:Y:S01]  /*91b0*/  IMAD.MOV.U32 R9, RZ, RZ, R3 ;  /* 0x000000ffff097224 */ /* 0x002fe200078e0003 */
        /* <DEDUP_REMOVED lines=8> */
.L_x_7660:
[----:B------:R-:W5:Y:S01]  /*9240*/  SHFL.BFLY PT, R0, R5, 0x2, 0x1f ;  /* 0x0c401f0005007f89 */ /* 0x000f6200000e0000 */
[----:B------:R-:W-:Y:S01]  /*9250*/  IMAD.U32 R12, RZ, RZ, UR10 ;  /* 0x0000000aff0c7e24 */ /* 0x000fe2000f8e00ff */
[----:B------:R-:W-:Y:S08]  /*9260*/  BAR.ARV 0x8, 0x100 ;  /* 0x0204000000007b1d */ /* 0x000ff00000002000 */
[----:B------:R-:W-:Y:S01]  /*9270*/  BAR.SYNC.DEFER_BLOCKING 0xf, 0x100 ;  /* 0x03c4000000007b1d */ /* 0x000fe20000010000 */
[----:B------:R-:W-:Y:S01]  /*9280*/  ISETP.NE.AND P2, PT, R18, RZ, PT ;  /* 0x000000ff1200720c */ /* 0x000fe20003f45270 */
[----:B------:R-:W-:Y:S01]  /*9290*/  IMAD.MOV.U32 R13, RZ, RZ, -0x800000 ;  /* 0xff800000ff0d7424 */ /* 0x000fe200078e00ff */
[----:B------:R-:W-:-:S03]  /*92a0*/  UIADD3 UR46, UR46, 0x1, URZ ;  /* 0x000000012e2e7890 */ /* 0x000fc6000fffe03f */
[----:B------:R-:W4:Y:S01]  /*92b0*/  SHFL.BFLY PT, R9, R4, 0x2, 0x1f ;  /* 0x0c401f0004097f89 */ /* 0x000f2200000e0000 */
[----:B-----5:R-:W-:-:S05]  /*92c0*/  FADD.FTZ R0, R0, R5 ;  /* 0x0000000500007221 */ /* 0x020fca0000010000 */
[----:B0123--:R-:W0:Y:S01]  /*92d0*/  SHFL.BFLY PT, R7, R0, 0x1, 0x1f ;  /* 0x0c201f0000077f89 */ /* 0x00fe2200000e0000 */
[----:B----4-:R-:W-:Y:S01]  /*92e0*/  FADD.FTZ R9, R9, R4 ;  /* 0x0000000409097221 */ /* 0x010fe20000010000 */
[----:B------:R-:W-:-:S04]  /*92f0*/  IMAD.MOV.U32 R4, RZ, RZ, RZ ;  /* 0x000000ffff047224 */ /* 0x000fc800078e00ff */
[----:B------:R-:W1:Y:S01]  /*9300*/  SHFL.BFLY PT, R8, R9, 0x1, 0x1f ;  /* 0x0c201f0009087f89 */ /* 0x000e6200000e0000 */
[----:B0-----:R-:W-:Y:S01]  /*9310*/  FADD.FTZ R10, R0, R7 ;  /* 0x00000007000a7221 */ /* 0x001fe20000010000 */
[----:B------:R-:W-:-:S04]  /*9320*/  IMAD.MOV.U32 R0, RZ, RZ, RZ ;  /* 0x000000ffff007224 */ /* 0x000fc800078e00ff */
[----:B------:R-:W-:-:S13]  /*9330*/  FSETP.NE.FTZ.AND P0, PT, R10, RZ, PT ;  /* 0x000000ff0a00720b */ /* 0x000fda0003f15000 */
[----:B------:R-:W0:Y:S01]  /*9340*/  @P0 MUFU.LG2 R7, R10 ;  /* 0x0000000a00070308 */ /* 0x000e220000000c00 */
[----:B------:R-:W-:Y:S01]  /*9350*/  @P0 FMUL.FTZ R5, R12, 0.69314718246459960938 ;  /* 0x3f3172180c050820 */ /* 0x000fe20000410000 */
[----:B-1----:R-:W-:Y:S01]  /*9360*/  FADD.FTZ R11, R9, R8 ;  /* 0x00000008090b7221 */ /* 0x002fe20000010000 */
[----:B------:R-:W-:-:S04]  /*9370*/  IMAD.MOV.U32 R12, RZ, RZ, -0x800000 ;  /* 0xff800000ff0c7424 */ /* 0x000fc800078e00ff */
[----:B------:R-:W-:Y:S01]  /*9380*/  FSETP.NE.FTZ.AND P1, PT, R11, RZ, PT ;  /* 0x000000ff0b00720b */ /* 0x000fe20003f35000 */
[----:B------:R-:W1:Y:S01]  /*9390*/  @P0 MUFU.RCP R4, R10 ;  /* 0x0000000a00040308 */ /* 0x000e620000001000 */
[----:B0-----:R-:W-:-:S11]  /*93a0*/  @P0 FMUL.FTZ R8, R7, 0.69314718246459960938 ;  /* 0x3f31721807080820 */ /* 0x001fd60000410000 */
[----:B------:R-:W0:Y:S01]  /*93b0*/  @P1 MUFU.RCP R0, R11 ;  /* 0x0000000b00001308 */ /* 0x000e220000001000 */
[----:B------:R-:W-:Y:S01]  /*93c0*/  @P0 FFMA.FTZ R12, R5, R6, R8 ;  /* 0x00000006050c0223 */ /* 0x000fe20000010008 */
[----:B------:R-:W-:Y:S01]  /*93d0*/  IMAD.U32 R6, RZ, RZ, UR37 ;  /* 0x00000025ff067e24 */ /* 0x000fe2000f8e00ff */
[----:B------:R-:W-:Y:S01]  /*93e0*/  UIADD3 UR37, UR37, 0x1, URZ ;  /* 0x0000000125257890 */ /* 0x000fe2000fffe03f */
[----:B------:R-:W-:Y:S01]  /*93f0*/  PLOP3.LUT P0, PT, PT, PT, PT, 0x8, 0x0 ;  /* 0x000000000000781c */ /* 0x000fe20003f0e170 */
[-C--:B-1----:R-:W-:Y:S01]  /*9400*/  FMUL.FTZ R24, R24, R4.reuse ;  /* 0x0000000418187220 */ /* 0x082fe20000410000 */
[----:B------:R-:W-:Y:S01]  /*9410*/  @!P2 IMAD R5, R6, 0x40, R17 ;  /* 0x000000400605a824 */ /* 0x000fe200078e0211 */
[----:B------:R-:W-:Y:S01]  /*9420*/  UISETP.NE.AND UP0, UPT, UR37, 0x2, UPT ;  /* 0x000000022500788c */ /* 0x000fe2000bf05270 */
[----:B------:R-:W-:Y:S02]  /*9430*/  IMAD.U32 R6, RZ, RZ, UR10 ;  /* 0x0000000aff067e24 */ /* 0x000fe4000f8e00ff */
[-C--:B------:R-:W-:Y:S01]  /*9440*/  FMUL.FTZ R25, R25, R4.reuse ;  /* 0x0000000419197220 */ /* 0x080fe20000410000 */
[-C--:B------:R-:W-:Y:S01]  /*9450*/  FMUL.FTZ R28, R28, R4.reuse ;  /* 0x000000041c1c7220 */ /* 0x080fe20000410000 */
[----:B------:R-:W-:Y:S01]  /*9460*/  @!P2 LEA R7, R5, UR40, 0x2 ;  /* 0x000000280507ac11 */ /* 0x000fe2000f8e10ff */
[-C--:B------:R-:W-:Y:S01]  /*9470*/  FMUL.FTZ R29, R29, R4.reuse ;  /* 0x000000041d1d7220 */ /* 0x080fe20000410000 */
[----:B------:R-:W1:Y:S01]  /*9480*/  @P1 MUFU.LG2 R5, R11 ;  /* 0x0000000b00051308 */ /* 0x000e620000000c00 */
[-C--:B------:R-:W-:Y:S01]  /*9490*/  FMUL.FTZ R32, R32, R4.reuse ;  /* 0x0000000420207220 */ /* 0x080fe20000410000 */
[-C--:B------:R-:W-:Y:S01]  /*94a0*/  FMUL.FTZ R33, R33, R4.reuse ;  /* 0x0000000421217220 */ /* 0x080fe20000410000 */
[----:B------:R1:W-:Y:S01]  /*94b0*/  @!P2 STS [R7+0x28800], R4 ;  /* 0x028800040700a388 */ /* 0x0003e20000000800 */
        /* <DEDUP_REMOVED lines=60> */
[----:B-1----:R-:W-:Y:S01]  /*9880*/  @P1 FMUL.FTZ R4, R5, 0.69314718246459960938 ;  /* 0x3f31721805041820 */ /* 0x002fe20000410000 */
        /* <DEDUP_REMOVED lines=66> */
[----:B------:R-:W-:-:S02]  /*9cb0*/  USEL UR37, UR37, URZ, UP0 ;  /* 0x0000003f25257287 */ /* 0x000fc40008000000 */
[----:B------:R-:W-:Y:S01]  /*9cc0*/  ULOP3.LUT UR36, UR36, UR4, URZ, 0x3c, !UPT ;  /* 0x0000000424247292 */ /* 0x000fe2000f8e3c3f */
[----:B0-----:R-:W-:Y:S11]  /*9cd0*/  BAR.ARV 0xe, 0x100 ;  /* 0x0384000000007b1d */ /* 0x001ff60000002000 */
.L_x_7624:
        /* <DEDUP_REMOVED lines=16> */
[----:B------:R-:W-:Y:S02]  /*9de0*/  F2FP.F16.F32.PACK_AB R7, R31, R30 ;  /* 0x0000001e1f07723e */ /* 0x000fe400000000ff */
[----:B------:R-:W-:Y:S02]  /*9df0*/  F2FP.F16.F32.PACK_AB R9, R35, R34 ;  /* 0x000000222309723e */ /* 0x000fe400000000ff */
[----:B------:R-:W-:Y:S02]  /*9e00*/  F2FP.F16.F32.PACK_AB R10, R37, R36 ;  /* 0x00000024250a723e */ /* 0x000fe400000000ff */
        /* <DEDUP_REMOVED lines=11> */
[----:B------:R-:W-:-:S04]  /*9ec0*/  @UP0 ULEA UR10, UP1, UR41, UR10, 0x2 ;  /* 0x0000000a290a0291 */ /* 0x000fc8000f82103f */
[----:B------:R-:W-:Y:S01]  /*9ed0*/  @UP0 ULEA.HI.X UR11, UR41, UR11, UR42, 0x2, UP1 ;  /* 0x0000000b290b0291 */ /* 0x000fe200088f142a */
        /* <DEDUP_REMOVED lines=25> */
[----:B0-----:R-:W-:Y:S02]  /*a070*/  IADD3 R8, P0, R20, 0x60, RZ ;  /* 0x0000006014087810 */ /* 0x001fe40007f1e0ff */
        /* <DEDUP_REMOVED lines=8> */
[----:B0-----:R-:W-:Y:S01]  /*a100*/  IMAD.X R5, RZ, RZ, R21, P0 ;  /* 0x000000ffff057224 */ /* 0x001fe200000e0615 */
        /* <DEDUP_REMOVED lines=124> */
[----:B------:R-:W-:Y:S01]  /*a8d0*/  LOP3.LUT R3, R8, 0x380, RZ, 0xc0, !PT ;  /* 0x0000038008037812 */ /* 0x000fe200078ec0ff */
[----:B------:R-:W-:Y:S01]  /*a8e0*/  IMAD.X R21, RZ, RZ, R21, P0 ;  /* 0x000000ffff157224 */ /* 0x000fe200000e0615 */
[----:B------:R-:W-:Y:S02]  /*a8f0*/  F2FP.F16.F32.PACK_AB R5, R139, R138 ;  /* 0x0000008a8b05723e */ /* 0x000fe400000000ff */
[----:B------:R-:W-:-:S02]  /*a900*/  SHF.R.U64 R3, R3, 0x3, RZ ;  /* 0x0000000303037819 */ /* 0x000fc400000012ff */
[----:B------:R-:W-:Y:S01]  /*a910*/  ISETP.NE.U32.AND P0, PT, RZ, UR12, PT ;  /* 0x0000000cff007c0c */ /* 0x000fe2000bf05070 */
[----:B------:R0:W-:Y:S01]  /*a920*/  STSM.16.M88.4 [R0], R4 ;  /* 0x0000000400007844 */ /* 0x0001e20000000200 */
[----:B------:R-:W-:Y:S02]  /*a930*/  LOP3.LUT R20, R3, R8, RZ, 0x3c, !PT ;  /* 0x0000000803147212 */ /* 0x000fe400078e3cff */
[----:B------:R-:W-:Y:S02]  /*a940*/  ISETP.NE.AND.EX P0, PT, RZ, UR13, PT, P0 ;  /* 0x0000000dff007c0c */ /* 0x000fe4000bf05300 */
[----:B------:R-:W-:Y:S02]  /*a950*/  MOV R20, R20 ;  /* 0x0000001400147202 */ /* 0x000fe40000000f00 */
[----:B0-----:R-:W-:Y:S02]  /*a960*/  F2FP.F16.F32.PACK_AB R4, R145, R144 ;  /* 0x000000909104723e */ /* 0x001fe400000000ff */
[----:B------:R-:W-:-:S02]  /*a970*/  F2FP.F16.F32.PACK_AB R5, R147, R146 ;  /* 0x000000929305723e */ /* 0x000fc400000000ff */
[----:B------:R-:W-:Y:S02]  /*a980*/  F2FP.F16.F32.PACK_AB R6, R149, R148 ;  /* 0x000000949506723e */ /* 0x000fe400000000ff */
[----:B------:R-:W-:-:S05]  /*a990*/  F2FP.F16.F32.PACK_AB R7, R151, R150 ;  /* 0x000000969707723e */ /* 0x000fca00000000ff */
[----:B------:R0:W-:Y:S02]  /*a9a0*/  STSM.16.M88.4 [R20], R4 ;  /* 0x0000000414007844 */ /* 0x0001e40000000200 */
[----:B0-----:R-:W-:Y:S02]  /*a9b0*/  IMAD.U32 R4, RZ, RZ, UR10 ;  /* 0x0000000aff047e24 */ /* 0x001fe4000f8e00ff */
[----:B------:R-:W-:Y:S01]  /*a9c0*/  IMAD.U32 R5, RZ, RZ, UR11 ;  /* 0x0000000bff057e24 */ /* 0x000fe2000f8e00ff */
[----:B------:R-:W-:Y:S06]  /*a9d0*/  BAR.SYNC.DEFER_BLOCKING 0x1, 0x100 ;  /* 0x0044000000007b1d */ /* 0x000fec0000010000 */
[----:B------:R-:W-:-:S02]  /*a9e0*/  ULDC.64 UR10, c[0x0][0xc00] ;  /* 0x00030000000a7ab9 */ /* 0x000fc40000000a00 */
[----:B------:R-:W-:Y:S01]  /*a9f0*/  UIMAD.WIDE UR10, UR41, 0x4, UR10 ;  /* 0x00000004290a78a5 */ /* 0x000fe2000f8e020a */
[----:B------:R0:W2:Y:S05]  /*aa00*/  @P1 LDG.E R3, desc[UR50][R4.64] ;  /* 0x0000003204031981 */ /* 0x0000aa000c1e1900 */
[----:B0-----:R-:W-:Y:S02]  /*aa10*/  IMAD.U32 R4, RZ, RZ, UR10 ;  /* 0x0000000aff047e24 */ /* 0x001fe4000f8e00ff */
        /* <DEDUP_REMOVED lines=16> */
.L_x_7674:
        /* <DEDUP_REMOVED lines=22> */
[----:B------:R-:W-:-:S04]  /*ac80*/  USEL UR42, UR42, URZ, !UP0 ;  /* 0x0000003f2a2a7287 */ /* 0x000fc8000c000000 */
[----:B------:R-:W-:Y:S01]  /*ac90*/  ULDC.64 UR14, c[0x0][UR19+0x228] ;  /* 0x00008a00130e7abb */ /* 0x000fe20008000a00 */
[----:B------:R-:W-:Y:S01]  /*aca0*/  ULDC.64 UR12, c[0x0][UR19+0x220] ;  /* 0x00008800130c7abb */ /* 0x000fe20008000a00 */
[----:B------:R-:W-:Y:S02]  /*acb0*/  UIMAD.WIDE.U32 UR20, UR14, UR16, URZ ;  /* 0x000000100e1472a5 */ /* 0x000fe4000f8e003f */
[----:B------:R-:W-:Y:S01]  /*acc0*/  UIMAD UR22, UR15, UR16, URZ ;  /* 0x000000100f1672a4 */ /* 0x000fe2000f8e023f */
[----:B0-----:R-:W-:Y:S01]  /*acd0*/  ISETP.NE.AND P0, PT, R0, 0x1, PT ;  /* 0x000000010000780c */ /* 0x001fe20003f05270 */
[----:B------:R-:W-:Y:S01]  /*ace0*/  UIMAD.WIDE.U32 UR14, UR12, UR41, URZ ;  /* 0x000000290c0e72a5 */ /* 0x000fe2000f8e003f */
[----:B------:R-:W-:Y:S01]  /*acf0*/  ULDC.64 UR10, c[0x0][UR19+0x218] ;  /* 0x00008600130a7abb */ /* 0x000fe20008000a00 */
[----:B------:R-:W-:Y:S02]  /*ad00*/  UIMAD UR41, UR13, UR41, URZ ;  /* 0x000000290d2972a4 */ /* 0x000fe4000f8e023f */
[----:B------:R-:W-:-:S02]  /*ad10*/  UIMAD.WIDE.U32 UR16, UR10, UR44, URZ ;  /* 0x0000002c0a1072a5 */ /* 0x000fc4000f8e003f */
[----:B------:R-:W-:Y:S02]  /*ad20*/  UIMAD UR10, UR11, UR44, URZ ;  /* 0x0000002c0b0a72a4 */ /* 0x000fe4000f8e023f */
[----:B------:R-:W-:Y:S02]  /*ad30*/  UIMAD UR41, UR12, UR42, UR41 ;  /* 0x0000002a0c2972a4 */ /* 0x000fe4000f8e0229 */
[----:B------:R-:W-:Y:S02]  /*ad40*/  UIADD3 UR22, UR21, UR22, URZ ;  /* 0x0000001615167290 */ /* 0x000fe4000fffe03f */
[----:B------:R-:W0:Y:S01]  /*ad50*/  @P0 LDC R4, c[0x0][0xbec] ;  /* 0x0002fb00ff040b82 */ /* 0x000e220000000800 */
[----:B------:R-:W-:Y:S02]  /*ad60*/  UIADD3 UR11, UR17, UR10, URZ ;  /* 0x0000000a110b7290 */ /* 0x000fe4000fffe03f */
[----:B------:R-:W-:Y:S02]  /*ad70*/  UIADD3 UR16, UP0, UP2, UR14, UR16, UR4 ;  /* 0x000000100e107290 */ /* 0x000fe4000fa1e004 */
[----:B------:R-:W-:Y:S01]  /*ad80*/  UIADD3 UR10, UR15, UR41, URZ ;  /* 0x000000290f0a7290 */ /* 0x000fe2000fffe03f */
[----:B------:R-:W-:-:S02]  /*ad90*/  IMAD.U32 R6, RZ, RZ, UR22 ;  /* 0x00000016ff067e24 */ /* 0x000fc4000f8e00ff */
[----:B------:R-:W1:Y:S01]  /*ada0*/  @P0 LDC R5, c[0x0][0xbf0] ;  /* 0x0002fc00ff050b82 */ /* 0x000e620000000800 */
[----:B------:R-:W-:Y:S01]  /*adb0*/  UIADD3.X UR10, UR10, UR11, UR18, UP0, UP2 ;  /* 0x0000000b0a0a7290 */ /* 0x000fe200087e4412 */
[----:B0-----:R-:W-:-:S05]  /*adc0*/  @P0 IMAD.HI.U32 R4, R9, R4, RZ ;  /* 0x0000000409040227 */ /* 0x001fca00078e00ff */
[----:B-1----:R-:W-:Y:S01]  /*add0*/  @P0 SHF.R.U32.HI R3, RZ, R5, R4 ;  /* 0x00000005ff030219 */ /* 0x002fe20000011604 */
[----:B------:R-:W-:-:S04]  /*ade0*/  IMAD.U32 R4, RZ, RZ, UR20 ;  /* 0x00000014ff047e24 */ /* 0x000fc8000f8e00ff */
[--C-:B------:R-:W-:Y:S01]  /*adf0*/  IMAD.MOV R7, RZ, RZ, -R3.reuse ;  /* 0x000000ffff077224 */ /* 0x100fe200078e0a03 */
[----:B------:R-:W-:Y:S02]  /*ae00*/  IADD3 R4, P0, P2, R3, UR16, R4 ;  /* 0x0000001003047c10 */ /* 0x000fe4000fa1e004 */
[----:B------:R-:W-:Y:S01]  /*ae10*/  SHF.R.S32.HI R3, RZ, 0x1f, R3 ;  /* 0x0000001fff037819 */ /* 0x000fe20000011403 */
[C---:B------:R-:W-:Y:S02]  /*ae20*/  IMAD R7, R0.reuse, R7, R9 ;  /* 0x0000000700077224 */ /* 0x040fe400078e0209 */
[----:B------:R-:W-:Y:S01]  /*ae30*/  IMAD R9, R0, UR8, RZ ;  /* 0x0000000800097c24 */ /* 0x000fe2000f8e02ff */
        /* <DEDUP_REMOVED lines=10> */
[----:B------:R-:W-:Y:S01]  /*aee0*/  LEA R8, P0, R4, UR10, 0x2 ;  /* 0x0000000a04087c11 */ /* 0x000fe2000f8010ff */
[----:B------:R-:W-:-:S03]  /*aef0*/  VIADD R0, R17, UR45 ;  /* 0x0000002d11007c36 */ /* 0x000fc60008000000 */
        /* <DEDUP_REMOVED lines=12> */
.L_x_7675:
[----:B------:R-:W-:Y:S05]  /*afc0*/  @P1 BRA `(.L_x_7676) ;  /* 0x0000001000601947 */ /* 0x000fea0003800000 */
[----:B------:R-:W1:Y:S01]  /*afd0*/  S2R R0, SR_TID.X ;  /* 0x0000000000007919 */ /* 0x000e620000002100 */
[----:B------:R-:W2:Y:S01]  /*afe0*/  LDC R82, c[0x0][0xbe8] ;  /* 0x0002fa00ff527b82 */ /* 0x000ea20000000800 */
[----:B------:R-:W-:Y:S01]  /*aff0*/  ULDC UR14, c[0x0][0xac8] ;  /* 0x0002b200000e7ab9 */ /* 0x000fe20000000800 */
[----:B------:R-:W-:Y:S01]  /*b000*/  ULDC.64 UR12, c[0x0][0xaa0] ;  /* 0x0002a800000c7ab9 */ /* 0x000fe20000000a00 */
[----:B-1----:R-:W-:-:S05]  /*b010*/  VIADD R0, R0, 0xffffff80 ;  /* 0xffffff8000007836 */ /* 0x002fca0000000000 */
[----:B------:R-:W-:-:S04]  /*b020*/  SHF.R.S32.HI R3, RZ, 0x1f, R0 ;  /* 0x0000001fff037819 */ /* 0x000fc80000011400 */
[----:B------:R-:W-:-:S04]  /*b030*/  LEA.HI R20, R3, R0, RZ, 0x3 ;  /* 0x0000000003147211 */ /* 0x000fc800078f18ff */
[----:B------:R-:W-:-:S05]  /*b040*/  SHF.R.S32.HI R3, RZ, 0x3, R20 ;  /* 0x00000003ff037819 */ /* 0x000fca0000011414 */
[----:B0-----:R-:W-:-:S04]  /*b050*/  IMAD R5, R3, 0x40, R2 ;  /* 0x0000004003057824 */ /* 0x001fc800078e0202 */
[----:B------:R-:W-:-:S03]  /*b060*/  IMAD.WIDE R14, R5, 0x2, R14 ;  /* 0x00000002050e7825 */ /* 0x000fc600078e020e */
[C---:B------:R-:W-:Y:S02]  /*b070*/  IADD3 R41, P2, R14.reuse, 0x7000, RZ ;  /* 0x000070000e297810 */ /* 0x040fe40007f5e0ff */
[C---:B------:R-:W-:Y:S02]  /*b080*/  IADD3 R33, P0, R14.reuse, 0x5000, RZ ;  /* 0x000050000e217810 */ /* 0x040fe40007f1e0ff */
[----:B------:R-:W-:Y:S02]  /*b090*/  LOP3.LUT R40, R41, 0x380, RZ, 0xc0, !PT ;  /* 0x0000038029287812 */ /* 0x000fe400078ec0ff */
[----:B------:R-:W-:Y:S02]  /*b0a0*/  LOP3.LUT R32, R33, 0x380, RZ, 0xc0, !PT ;  /* 0x0000038021207812 */ /* 0x000fe400078ec0ff */
[----:B------:R-:W-:Y:S02]  /*b0b0*/  IADD3 R37, P1, R14, 0x6000, RZ ;  /* 0x000060000e257810 */ /* 0x000fe40007f3e0ff */
[----:B------:R-:W-:-:S02]  /*b0c0*/  SHF.R.U64 R40, R40, 0x3, RZ ;  /* 0x0000000328287819 */ /* 0x000fc400000012ff */
[----:B------:R-:W-:Y:S02]  /*b0d0*/  SHF.R.U64 R32, R32, 0x3, RZ ;  /* 0x0000000320207819 */ /* 0x000fe400000012ff */
[----:B------:R-:W-:Y:S02]  /*b0e0*/  LOP3.LUT R36, R37, 0x380, RZ, 0xc0, !PT ;  /* 0x0000038025247812 */ /* 0x000fe400078ec0ff */
[----:B------:R-:W-:Y:S01]  /*b0f0*/  LOP3.LUT R40, R40, R41, RZ, 0x3c, !PT ;  /* 0x0000002928287212 */ /* 0x000fe200078e3cff */
[--C-:B------:R-:W-:Y:S01]  /*b100*/  IMAD.X R41, RZ, RZ, R15.reuse, P2 ;  /* 0x000000ffff297224 */ /* 0x100fe200010e060f */
[----:B------:R-:W-:Y:S01]  /*b110*/  LOP3.LUT R32, R32, R33, RZ, 0x3c, !PT ;  /* 0x0000002120207212 */ /* 0x000fe200078e3cff */
[--C-:B------:R-:W-:Y:S01]  /*b120*/  IMAD.X R33, RZ, RZ, R15.reuse, P0 ;  /* 0x000000ffff217224 */ /* 0x100fe200000e060f */
[----:B------:R-:W-:Y:S02]  /*b130*/  IADD3 R69, P2, R14, 0xe000, RZ ;  /* 0x0000e0000e457810 */ /* 0x000fe40007f5e0ff */
[----:B------:R-:W-:Y:S01]  /*b140*/  SHF.R.U64 R36, R36, 0x3, RZ ;  /* 0x0000000324247819 */ /* 0x000fe200000012ff */
[----:B------:R-:W-:Y:S01]  /*b150*/  UIMAD UR18, UR18, UR12, URZ ;  /* 0x0000000c121272a4 */ /* 0x000fe2000f8e023f */
[----:B------:R-:W-:Y:S01]  /*b160*/  IADD3 R61, P0, R14, 0xc000, RZ ;  /* 0x0000c0000e3d7810 */ /* 0x000fe20007f1e0ff */
[----:B------:R-:W-:Y:S01]  /*b170*/  UIMAD.WIDE.U32 UR10, UR4, UR12, URZ ;  /* 0x0000000c040a72a5 */ /* 0x000fe2000f8e003f */
[----:B------:R-:W-:Y:S01]  /*b180*/  LOP3.LUT R68, R69, 0x380, RZ, 0xc0, !PT ;  /* 0x0000038045447812 */ /* 0x000fe200078ec0ff */
[----:B------:R-:W-:Y:S01]  /*b190*/  VIADD R89, R2, 0xc0 ;  /* 0x000000c002597836 */ /* 0x000fe20000000000 */
[----:B------:R-:W-:Y:S01]  /*b1a0*/  LOP3.LUT R36, R36, R37, RZ, 0x3c, !PT ;  /* 0x0000002524247212 */ /* 0x000fe200078e3cff */
[----:B------:R-:W-:Y:S01]  /*b1b0*/  IMAD.X R37, RZ, RZ, R15, P1 ;  /* 0x000000ffff257224 */ /* 0x000fe200008e060f */
[----:B------:R-:W-:Y:S01]  /*b1c0*/  LOP3.LUT R60, R61, 0x380, RZ, 0xc0, !PT ;  /* 0x000003803d3c7812 */ /* 0x000fe200078ec0ff */
[----:B------:R-:W-:Y:S01]  /*b1d0*/  VIADD R87, R2, 0x100 ;  /* 0x0000010002577836 */ /* 0x000fe20000000000 */
[----:B------:R-:W-:Y:S01]  /*b1e0*/  IADD3 R65, P1, R14, 0xd000, RZ ;  /* 0x0000d0000e417810 */ /* 0x000fe20007f3e0ff */
[----:B------:R-:W-:Y:S01]  /*b1f0*/  VIADD R91, R2, 0x140 ;  /* 0x00000140025b7836 */ /* 0x000fe20000000000 */
[----:B------:R-:W-:-:S02]  /*b200*/  SHF.R.U64 R68, R68, 0x3, RZ ;  /* 0x0000000344447819 */ /* 0x000fc400000012ff */
[----:B------:R-:W-:Y:S02]  /*b210*/  IADD3 R9, P3, R14, 0x1000, RZ ;  /* 0x000010000e097810 */ /* 0x000fe40007f7e0ff */
[----:B------:R-:W-:Y:S02]  /*b220*/  LOP3.LUT R77, R20, 0xfffffff8, RZ, 0xc0, !PT ;  /* 0xfffffff8144d7812 */ /* 0x000fe400078ec0ff */
[C---:B------:R-:W-:Y:S02]  /*b230*/  IADD3 R13, P4, R14.reuse, 0x2000, RZ ;  /* 0x000020000e0d7810 */ /* 0x040fe40007f9e0ff */
[C---:B------:R-:W-:Y:S02]  /*b240*/  IADD3 R25, P5, R14.reuse, 0x3000, RZ ;  /* 0x000030000e197810 */ /* 0x040fe40007fbe0ff */
[----:B------:R-:W-:Y:S01]  /*b250*/  IADD3 R29, P6, R14, 0x4000, RZ ;  /* 0x000040000e1d7810 */ /* 0x000fe20007fde0ff */
[----:B------:R-:W-:Y:S01]  /*b260*/  UIMAD UR18, UR4, UR13, UR18 ;  /* 0x0000000d041272a4 */ /* 0x000fe2000f8e0212 */
[----:B------:R-:W-:Y:S01]  /*b270*/  SHF.R.U64 R60, R60, 0x3, RZ ;  /* 0x000000033c3c7819 */ /* 0x000fe200000012ff */
[----:B------:R-:W-:Y:S01]  /*b280*/  VIADD R97, R2, 0x180 ;  /* 0x0000018002617836 */ /* 0x000fe20000000000 */
[----:B------:R-:W-:Y:S01]  /*b290*/  LOP3.LUT R64, R65, 0x380, RZ, 0xc0, !PT ;  /* 0x0000038041407812 */ /* 0x000fe200078ec0ff */
[----:B------:R-:W-:Y:S01]  /*b2a0*/  ULDC.64 UR12, c[0x0][0xae8] ;  /* 0x0002ba00000c7ab9 */ /* 0x000fe20000000a00 */
[----:B------:R-:W-:Y:S01]  /*b2b0*/  LOP3.LUT R68, R68, R69, RZ, 0x3c, !PT ;  /* 0x0000004544447212 */ /* 0x000fe200078e3cff */
[--C-:B------:R-:W-:Y:S01]  /*b2c0*/  IMAD.X R69, RZ, RZ, R15.reuse, P2 ;  /* 0x000000ffff457224 */ /* 0x100fe200010e060f */
[----:B------:R-:W-:Y:S01]  /*b2d0*/  LOP3.LUT R60, R60, R61, RZ, 0x3c, !PT ;  /* 0x0000003d3c3c7212 */ /* 0x000fe200078e3cff */
[----:B------:R-:W-:Y:S01]  /*b2e0*/  IMAD.X R61, RZ, RZ, R15, P0 ;  /* 0x000000ffff3d7224 */ /* 0x000fe200000e060f */
[----:B--2---:R-:W-:Y:S01]  /*b2f0*/  ISETP.NE.AND P2, PT, R82, 0x1, PT ;  /* 0x000000015200780c */ /* 0x004fe20003f45270 */
[----:B------:R-:W5:Y:S01]  /*b300*/  LD.E.128 R32, desc[UR50][R32.64] ;  /* 0x0000003220207980 */ /* 0x000f62000c101d00 */
[----:B------:R-:W-:-:S02]  /*b310*/  SHF.R.U64 R64, R64, 0x3, RZ ;  /* 0x0000000340407819 */ /* 0x000fc400000012ff */
[----:B------:R-:W-:Y:S01]  /*b320*/  ISETP.GE.AND P0, PT, R192, UR14, PT ;  /* 0x0000000ec0007c0c */ /* 0x000fe2000bf06270 */
[----:B------:R-:W5:Y:S01]  /*b330*/  LD.E.128 R36, desc[UR50][R36.64] ;  /* 0x0000003224247980 */ /* 0x000f62000c101d00 */
[----:B------:R-:W-:Y:S01]  /*b340*/  LOP3.LUT R64, R64, R65, RZ, 0x3c, !PT ;  /* 0x0000004140407212 */ /* 0x000fe200078e3cff */
[----:B------:R-:W-:Y:S01]  /*b350*/  IMAD.X R65, RZ, RZ, R15, P1 ;  /* 0x000000ffff417224 */ /* 0x000fe200008e060f */
[----:B------:R-:W-:Y:S01]  /*b360*/  SEL R76, RZ, 0xffffffff, P0 ;  /* 0xffffffffff4c7807 */ /* 0x000fe20000000000 */
[----:B------:R-:W5:Y:S01]  /*b370*/  LD.E.128 R40, desc[UR50][R40.64] ;  /* 0x0000003228287980 */ /* 0x000f62000c101d00 */
[----:B------:R-:W-:Y:S02]  /*b380*/  ISETP.GE.AND P1, PT, R2, UR14, PT ;  /* 0x0000000e02007c0c */ /* 0x000fe4000bf26270 */
[----:B------:R-:W-:Y:S01]  /*b390*/  LOP3.LUT R8, R9, 0x380, RZ, 0xc0, !PT ;  /* 0x0000038009087812 */ /* 0x000fe200078ec0ff */
[----:B------:R-:W-:Y:S01]  /*b3a0*/  IMAD.SHL.U32 R76, R76, 0x2, RZ ;  /* 0x000000024c4c7824 */ /* 0x000fe200078e00ff */
[----:B------:R-:W-:Y:S01]  /*b3b0*/  SEL R21, RZ, 0x1, P1 ;  /* 0x00000001ff157807 */ /* 0x000fe20000800000 */
[----:B------:R-:W0:Y:S01]  /*b3c0*/  @P2 LDC R79, c[0x0][0xbec] ;  /* 0x0002fb00ff4f2b82 */ /* 0x000e220000000800 */
[----:B------:R-:W-:-:S02]  /*b3d0*/  ISETP.GE.AND P0, PT, R187, UR14, PT ;  /* 0x0000000ebb007c0c */ /* 0x000fc4000bf06270 */
[----:B------:R-:W-:Y:S02]  /*b3e0*/  LOP3.LUT R12, R13, 0x380, RZ, 0xc0, !PT ;  /* 0x000003800d0c7812 */ /* 0x000fe400078ec0ff */
[----:B------:R-:W-:Y:S02]  /*b3f0*/  LOP3.LUT R24, R25, 0x380, RZ, 0xc0, !PT ;  /* 0x0000038019187812 */ /* 0x000fe400078ec0ff */
[----:B------:R-:W-:Y:S01]  /*b400*/  LOP3.LUT R28, R29, 0x380, RZ, 0xc0, !PT ;  /* 0x000003801d1c7812 */ /* 0x000fe200078ec0ff */
[----:B------:R-:W1:Y:S01]  /*b410*/  @P2 LDC R81, c[0x0][0xbf0] ;  /* 0x0002fc00ff512b82 */ /* 0x000e620000000800 */
[----:B------:R-:W-:Y:S01]  /*b420*/  SHF.R.U64 R8, R8, 0x3, RZ ;  /* 0x0000000308087819 */ /* 0x000fe200000012ff */
[----:B------:R-:W-:Y:S01]  /*b430*/  UIADD3 UR11, UR11, UR18, URZ ;  /* 0x000000120b0b7290 */ /* 0x000fe2000fffe03f */
[----:B------:R-:W-:Y:S01]  /*b440*/  LOP3.LUT R21, R76, 0x2, R21, 0xe2, !PT ;  /* 0x000000024c157812 */ /* 0x000fe200078ee215 */
[----:B------:R-:W-:Y:S01]  /*b450*/  IMAD.IADD R76, R0, 0x1, -R77 ;  /* 0x00000001004c7824 */ /* 0x000fe200078e0a4d */
[----:B------:R-:W-:Y:S01]  /*b460*/  SEL R0, RZ, 0xffffffff, P0 ;  /* 0xffffffffff007807 */ /* 0x000fe20000000000 */
[----:B------:R-:W-:Y:S01]  /*b470*/  USHF.R.S32.HI UR4, URZ, 0x1f, UR9 ;  /* 0x0000001f3f047899 */ /* 0x000fe20008011409 */
[----:B------:R-:W-:Y:S01]  /*b480*/  LOP3.LUT R8, R8, R9, RZ, 0x3c, !PT ;  /* 0x0000000908087212 */ /* 0x000fe200078e3cff */
[----:B------:R-:W-:Y:S01]  /*b490*/  IMAD.X R9, RZ, RZ, R15, P3 ;  /* 0x000000ffff097224 */ /* 0x000fe200018e060f */
[----:B------:R-:W-:Y:S01]  /*b4a0*/  IADD3 R45, P3, R14, 0x8000, RZ ;  /* 0x000080000e2d7810 */ /* 0x000fe20007f7e0ff */
[----:B------:R-:W-:Y:S01]  /*b4b0*/  IMAD.SHL.U32 R0, R0, 0x4, RZ ;  /* 0x0000000400007824 */ /* 0x000fe200078e00ff */
[----:B------:R-:W-:Y:S01]  /*b4c0*/  SHF.R.U64 R12, R12, 0x3, RZ ;  /* 0x000000030c0c7819 */ /* 0x000fe200000012ff */
[----:B------:R-:W5:Y:S01]  /*b4d0*/  LD.E.128 R60, desc[UR50][R60.64] ;  /* 0x000000323c3c7980 */ /* 0x000f62000c101d00 */
[----:B------:R-:W-:-:S02]  /*b4e0*/  LOP3.LUT R44, R45, 0x380, RZ, 0xc0, !PT ;  /* 0x000003802d2c7812 */ /* 0x000fc400078ec0ff */
[----:B------:R-:W-:Y:S01]  /*b4f0*/  LOP3.LUT R21, R0, 0x4, R21, 0xe2, !PT ;  /* 0x0000000400157812 */ /* 0x000fe200078ee215 */
[----:B------:R-:W-:Y:S01]  /*b500*/  IMAD R0, R76, 0x20, R3 ;  /* 0x000000204c007824 */ /* 0x000fe200078e0203 */
[----:B------:R-:W-:Y:S01]  /*b510*/  SHF.R.U64 R24, R24, 0x3, RZ ;  /* 0x0000000318187819 */ /* 0x000fe200000012ff */
[----:B------:R-:W5:Y:S01]  /*b520*/  LD.E.128 R64, desc[UR50][R64.64] ;  /* 0x0000003240407980 */ /* 0x000f62000c101d00 */
[----:B------:R-:W-:Y:S02]  /*b530*/  SHF.R.U64 R28, R28, 0x3, RZ ;  /* 0x000000031c1c7819 */ /* 0x000fe400000012ff */
[----:B------:R-:W-:Y:S01]  /*b540*/  SHF.R.U64 R44, R44, 0x3, RZ ;  /* 0x000000032c2c7819 */ /* 0x000fe200000012ff */
[----:B------:R-:W-:Y:S01]  /*b550*/  UIMAD.WIDE.U32 UR10, UR44, UR12, UR10 ;  /* 0x0000000c2c0a72a5 */ /* 0x000fe2000f8e000a */
[----:B------:R-:W-:Y:S01]  /*b560*/  ISETP.GE.AND P1, PT, R89, UR14, PT ;  /* 0x0000000e59007c0c */ /* 0x000fe2000bf26270 */
[----:B------:R-:W-:Y:S01]  /*b570*/  VIADD R80, R0, UR45 ;  /* 0x0000002d00507c36 */ /* 0x000fe20008000000 */
        /* <DEDUP_REMOVED lines=9> */
[----:B------:R-:W-:Y:S01]  /*b610*/  UIMAD UR11, UR44, UR13, UR11 ;  /* 0x0000000d2c0b72a4 */ /* 0x000fe2000f8e020b */
[----:B------:R-:W-:Y:S01]  /*b620*/  IADD3 R53, P5, R14, 0xa000, RZ ;  /* 0x0000a0000e357810 */ /* 0x000fe20007fbe0ff */
[----:B0-----:R-:W-:Y:S01]  /*b630*/  @P2 IMAD.HI.U32 R0, R80, R79, RZ ;  /* 0x0000004f50002227 */ /* 0x001fe200078e00ff */
[C---:B------:R-:W-:Y:S01]  /*b640*/  IADD3 R57, P6, R14.reuse, 0xb000, RZ ;  /* 0x0000b0000e397810 */ /* 0x040fe20007fde0ff */
[----:B------:R-:W-:Y:S01]  /*b650*/  ULDC.64 UR12, c[0x0][0xaf0] ;  /* 0x0002bc00000c7ab9 */ /* 0x000fe20000000a00 */
[----:B------:R-:W-:Y:S01]  /*b660*/  IADD3 R7, P3, R14, 0xf000, RZ ;  /* 0x0000f0000e077810 */ /* 0x000fe20007f7e0ff */
[----:B------:R-:W5:Y:S01]  /*b670*/  LD.E.128 R8, desc[UR50][R8.64] ;  /* 0x0000003208087980 */ /* 0x000f62000c101d00 */
[----:B------:R-:W-:Y:S01]  /*b680*/  SEL R20, RZ, 0xffffffff, P1 ;  /* 0xffffffffff147807 */ /* 0x000fe20000800000 */
[----:B------:R-:W-:Y:S01]  /*b690*/  UIMAD UR4, UR4, UR12, URZ ;  /* 0x0000000c040472a4 */ /* 0x000fe2000f8e023f */
[----:B------:R-:W-:-:S02]  /*b6a0*/  ISETP.GE.AND P0, PT, R87, UR14, PT ;  /* 0x0000000e57007c0c */ /* 0x000fc4000bf06270 */
[----:B------:R-:W-:Y:S01]  /*b6b0*/  LOP3.LUT R5, R14, 0x380, RZ, 0xc0, !PT ;  /* 0x000003800e057812 */ /* 0x000fe200078ec0ff */
[----:B------:R-:W-:Y:S01]  /*b6c0*/  IMAD.MOV.U32 R77, RZ, RZ, R80 ;  /* 0x000000ffff4d7224 */ /* 0x000fe200078e0050 */
[----:B------:R-:W-:Y:S01]  /*b6d0*/  LOP3.LUT R48, R49, 0x380, RZ, 0xc0, !PT ;  /* 0x0000038031307812 */ /* 0x000fe200078ec0ff */
[----:B------:R-:W5:Y:S01]  /*b6e0*/  LD.E.128 R24, desc[UR50][R24.64] ;  /* 0x0000003218187980 */ /* 0x000f62000c101d00 */
[----:B------:R-:W-:Y:S02]  /*b6f0*/  LOP3.LUT R52, R53, 0x380, RZ, 0xc0, !PT ;  /* 0x0000038035347812 */ /* 0x000fe400078ec0ff */
[----:B------:R-:W-:Y:S01]  /*b700*/  LOP3.LUT R56, R57, 0x380, RZ, 0xc0, !PT ;  /* 0x0000038039387812 */ /* 0x000fe200078ec0ff */
[----:B------:R-:W-:Y:S01]  /*b710*/  IMAD.SHL.U32 R76, R20, 0x8, RZ ;  /* 0x00000008144c7824 */ /* 0x000fe200078e00ff */
[----:B------:R-:W-:Y:S01]  /*b720*/  LOP3.LUT R6, R7, 0x380, RZ, 0xc0, !PT ;  /* 0x0000038007067812 */ /* 0x000fe200078ec0ff */
[----:B------:R-:W-:Y:S01]  /*b730*/  UIMAD.WIDE.U32 UR10, UR9, UR12, UR10 ;  /* 0x0000000c090a72a5 */ /* 0x000fe2000f8e000a */
[----:B------:R-:W-:Y:S01]  /*b740*/  SEL R20, RZ, 0xffffffff, P0 ;  /* 0xffffffffff147807 */ /* 0x000fe20000000000 */
[----:B------:R-:W-:Y:S01]  /*b750*/  UIMAD UR4, UR9, UR13, UR4 ;  /* 0x0000000d090472a4 */ /* 0x000fe2000f8e0204 */
[----:B-1----:R-:W-:Y:S01]  /*b760*/  @P2 SHF.R.U32.HI R77, RZ, R81, R0 ;  /* 0x00000051ff4d2219 */ /* 0x002fe20000011600 */
[----:B------:R-:W-:Y:S01]  /*b770*/  IMAD.X R73, RZ, RZ, R15, P3 ;  /* 0x000000ffff497224 */ /* 0x000fe200018e060f */
[----:B------:R-:W-:Y:S01]  /*b780*/  SHF.R.U64 R48, R48, 0x3, RZ ;  /* 0x0000000330307819 */ /* 0x000fe200000012ff */
        /* <DEDUP_REMOVED lines=8> */
[----:B------:R-:W-:Y:S01]  /*b810*/  IMAD.SHL.U32 R83, R20, 0x10, RZ ;  /* 0x0000001014537824 */ /* 0x000fe200078e00ff */
[--C-:B------:R-:W-:Y:S01]  /*b820*/  SHF.R.S32.HI R78, RZ, 0x1f, R77.reuse ;  /* 0x0000001fff4e7819 */ /* 0x100fe2000001144d */
        /* <DEDUP_REMOVED lines=11> */
[----:B------:R-:W-:Y:S01]  /*b8e0*/  LOP3.LUT R72, R6, R7, RZ, 0x3c, !PT ;  /* 0x0000000706487212 */ /* 0x000fe200078e3cff */
[----:B------:R-:W-:Y:S01]  /*b8f0*/  IMAD.U32 R21, RZ, RZ, UR11 ;  /* 0x0000000bff157e24 */ /* 0x000fe2000f8e00ff */
[----:B------:R-:W-:Y:S01]  /*b900*/  ULDC.64 UR10, c[0x0][0xae0] ;  /* 0x0002b800000a7ab9 */ /* 0x000fe20000000a00 */
[----:B------:R-:W-:Y:S01]  /*b910*/  SEL R0, RZ, 0xffffffff, P0 ;  /* 0xffffffffff007807 */ /* 0x000fe20000000000 */
[----:B------:R-:W-:Y:S01]  /*b920*/  IMAD R79, R82, R79, R80 ;  /* 0x0000004f524f7224 */ /* 0x000fe200078e0250 */
[----:B------:R-:W5:Y:S01]  /*b930*/  LD.E.128 R4, desc[UR50][R4.64] ;  /* 0x0000003204047980 */ /* 0x000f62000c101d00 */
[----:B------:R-:W-:Y:S01]  /*b940*/  IMAD R78, R78, UR10, RZ ;  /* 0x0000000a4e4e7c24 */ /* 0x000fe2000f8e02ff */
[----:B------:R-:W-:Y:S01]  /*b950*/  LOP3.LUT R76, R83, 0x10, R76, 0xe2, !PT ;  /* 0x00000010534c7812 */ /* 0x000fe200078ee24c */
[----:B------:R-:W-:Y:S01]  /*b960*/  IMAD.U32 R21, RZ, RZ, UR4 ;  /* 0x00000004ff157e24 */ /* 0x000fe2000f8e00ff */
[----:B------:R-:W5:Y:S01]  /*b970*/  LD.E.128 R12, desc[UR50][R12.64] ;  /* 0x000000320c0c7980 */ /* 0x000f62000c101d00 */
[----:B------:R-:W-:Y:S01]  /*b980*/  IMAD.SHL.U32 R83, R0, 0x20, RZ ;  /* 0x0000002000537824 */ /* 0x000fe200078e00ff */
[----:B------:R-:W-:Y:S01]  /*b990*/  ISETP.GE.AND P0, PT, R97, UR14, PT ;  /* 0x0000000e61007c0c */ /* 0x000fe2000bf06270 */
[----:B------:R-:W-:Y:S01]  /*b9a0*/  IMAD R81, R77, UR11, R78 ;  /* 0x0000000b4d517c24 */ /* 0x000fe2000f8e024e */
[----:B------:R-:W5:Y:S01]  /*b9b0*/  LD.E.128 R48, desc[UR50][R48.64] ;  /* 0x0000003230307980 */ /* 0x000f62000c101d00 */
[----:B------:R-:W-:-:S03]  /*b9c0*/  SHF.R.S32.HI R78, RZ, 0x1f, R79 ;  /* 0x0000001fff4e7819 */ /* 0x000fc6000001144f */
[----:B------:R-:W5:Y:S01]  /*b9d0*/  LD.E.128 R52, desc[UR50][R52.64] ;  /* 0x0000003234347980 */ /* 0x000f62000c101d00 */
[----:B------:R-:W-:Y:S01]  /*b9e0*/  IMAD.WIDE.U32 R20, R77, UR10, R20 ;  /* 0x0000000a4d147c25 */ /* 0x000fe2000f8e0014 */
[----:B------:R-:W-:Y:S02]  /*b9f0*/  ULDC.64 UR10, c[0x0][0xad8] ;  /* 0x0002b600000a7ab9 */ /* 0x000fe40000000a00 */
        /* <DEDUP_REMOVED lines=11> */
[----:B------:R-:W-:Y:S01]  /*bab0*/  IMAD.IADD R21, R21, 0x1, R81 ;  /* 0x0000000115157824 */ /* 0x000fe200078e0251 */
[----:B------:R-:W-:Y:S01]  /*bac0*/  SEL R77, RZ, 0x40, P0 ;  /* 0x00000040ff4d7807 */ /* 0x000fe20000000000 */
[----:B------:R-:W-:Y:S01]  /*bad0*/  IMAD R78, R78, UR10, RZ ;  /* 0x0000000a4e4e7c24 */ /* 0x000fe2000f8e02ff */
[----:B------:R-:W-:Y:S01]  /*bae0*/  ISETP.GE.AND P0, PT, R95, UR14, PT ;  /* 0x0000000e5f007c0c */ /* 0x000fe2000bf06270 */
[----:B------:R-:W-:-:S02]  /*baf0*/  IMAD R93, R82, UR8, RZ ;  /* 0x00000008525d7c24 */ /* 0x000fc4000f8e02ff */
[----:B------:R-:W-:Y:S01]  /*bb00*/  VIADD R90, R3, UR45 ;  /* 0x0000002d035a7c36 */ /* 0x000fe20008000000 */
        /* <DEDUP_REMOVED lines=12> */
[----:B0-----:R0:W1:Y:S02]  /*bbd0*/  SHFL.IDX PT, R20, R86, RZ, 0x181f ;  /* 0x00181fff56147589 */ /* 0x00106400000e0000 */
[----:B------:R-:W-:Y:S02]  /*bbe0*/  SYNCS.ARRIVE.TRANS64.RED.A1T0 RZ, [UR4], RZ ;  /* 0x000000ffffff79a7 */ /* 0x000fe40008100404 */
        /* <DEDUP_REMOVED lines=11> */
[-C--:B-1----:R-:W-:Y:S01]  /*bca0*/  @!P1 LEA R76, P2, R192, R20.reuse, 0x1 ;  /* 0x00000014c04c9211 */ /* 0x082fe200078408ff */
[----:B--2---:R-:W-:Y:S02]  /*bcb0*/  @!P0 IMAD.WIDE R78, R2, 0x2, R20 ;  /* 0x00000002024e8825 */ /* 0x004fe400078e0214 */
[----:B------:R-:W-:Y:S02]  /*bcc0*/  @!P4 LEA R80, P5, R187, R20, 0x1 ;  /* 0x00000014bb50c211 */ /* 0x000fe400078a08ff */
[----:B------:R-:W-:Y:S01]  /*bcd0*/  @!P1 LEA.HI.X R77, R192, R21, R152, 0x1, P2 ;  /* 0x00000015c04d9211 */ /* 0x000fe200010f0c98 */
[----:B-----5:R1:W-:Y:S01]  /*bce0*/  @!P0 ST.E.128 desc[UR50][R78.64], R4 ;  /* 0x000000044e008985 */ /* 0x0203e2000c101d32 */
[----:B------:R-:W-:Y:S02]  /*bcf0*/  ISETP.GE.AND P2, PT, R87, UR14, PT ;  /* 0x0000000e57007c0c */ /* 0x000fe4000bf46270 */
[----:B------:R-:W-:Y:S01]  /*bd00*/  LOP3.LUT P0, RZ, R0, 0x40, RZ, 0xc0, !PT ;  /* 0x0000004000ff7812 */ /* 0x000fe2000780c0ff */
[----:B------:R2:W-:Y:S01]  /*bd10*/  @!P1 ST.E.128 desc[UR50][R76.64], R12 ;  /* 0x0000000c4c009985 */ /* 0x0005e2000c101d32 */
[----:B------:R-:W-:-:S02]  /*bd20*/  ISETP.GE.AND P1, PT, R91, UR14, PT ;  /* 0x0000000e5b007c0c */ /* 0x000fc4000bf26270 */
[-C--:B------:R-:W-:Y:S02]  /*bd30*/  @!P3 LEA R82, P6, R89, R20.reuse, 0x1 ;  /* 0x000000145952b211 */ /* 0x080fe400078c08ff */
[-C--:B------:R-:W-:Y:S02]  /*bd40*/  @!P4 LEA.HI.X R81, R187, R21.reuse, R81, 0x1, P5 ;  /* 0x00000015bb51c211 */ /* 0x080fe400028f0c51 */
[-C--:B------:R-:W-:Y:S02]  /*bd50*/  @!P3 LEA.HI.X R83, R89, R21.reuse, R83, 0x1, P6 ;  /* 0x000000155953b211 */ /* 0x080fe400030f0c53 */
[----:B------:R-:W-:Y:S01]  /*bd60*/  LOP3.LUT P6, RZ, R3, 0x80, RZ, 0xc0, !PT ;  /* 0x0000008003ff7812 */ /* 0x000fe200078cc0ff */
[----:B------:R3:W-:Y:S01]  /*bd70*/  @!P4 ST.E.128 desc[UR50][R80.64], R28 ;  /* 0x0000001c5000c985 */ /* 0x0007e2000c101d32 */
[C---:B------:R-:W-:Y:S02]  /*bd80*/  @!P2 LEA R84, P5, R87.reuse, R20, 0x1 ;  /* 0x000000145754a211 */ /* 0x040fe400078a08ff */
[----:B-1----:R-:W-:Y:S01]  /*bd90*/  SHF.R.S32.HI R5, RZ, 0x1f, R91 ;  /* 0x0000001fff057819 */ /* 0x002fe2000001145b */
        /* <DEDUP_REMOVED lines=14> */
.L_x_7678:
[----:B------:R-:W-:Y:S05]  /*be80*/  BSYNC B1 ;  /* 0x0000000000017941 */ /* 0x000fea0003800000 */
.L_x_7677:
        /* <DEDUP_REMOVED lines=9> */
[----:B------:R-:W-:Y:S02]  /*bf20*/  ISETP.GE.AND P1, PT, R87, UR14, PT ;  /* 0x0000000e57007c0c */ /* 0x000fe4000bf26270 */
[----:B------:R-:W-:-:S02]  /*bf30*/  SHF.R.S32.HI R15, RZ, 0x1f, R187 ;  /* 0x0000001fff0f7819 */ /* 0x000fc400000114bb */
[----:B--2---:R-:W-:Y:S01]  /*bf40*/  SHF.R.S32.HI R21, RZ, 0x1f, R89 ;  /* 0x0000001fff157819 */ /* 0x004fe20000011459 */
[----:B0---4-:R-:W-:Y:S02]  /*bf50*/  @!P0 IMAD.WIDE R6, R2, 0x2, R4 ;  /* 0x0000000202068825 */ /* 0x011fe400078e0204 */
[CC--:B------:R-:W-:Y:S02]  /*bf60*/  @!P4 LEA R12, P5, R192.reuse, R4.reuse, 0x1 ;  /* 0x00000004c00cc211 */ /* 0x0c0fe400078a08ff */
[-C--:B------:R-:W-:Y:S01]  /*bf70*/  @!P3 LEA R14, P6, R187, R4.reuse, 0x1 ;  /* 0x00000004bb0eb211 */ /* 0x080fe200078c08ff */
[----:B------:R0:W-:Y:S01]  /*bf80*/  @!P0 ST.E.128 desc[UR50][R6.64], R8 ;  /* 0x0000000806008985 */ /* 0x0001e2000c101d32 */
[----:B------:R-:W-:Y:S02]  /*bf90*/  ISETP.GE.AND P0, PT, R91, UR14, PT ;  /* 0x0000000e5b007c0c */ /* 0x000fe4000bf06270 */
[----:B------:R-:W-:Y:S02]  /*bfa0*/  @!P4 LEA.HI.X R13, R192, R5, R152, 0x1, P5 ;  /* 0x00000005c00dc211 */ /* 0x000fe400028f0c98 */
[----:B-1----:R-:W-:-:S02]  /*bfb0*/  @!P2 LEA R20, P5, R89, R4, 0x1 ;  /* 0x000000045914a211 */ /* 0x002fc400078a08ff */
        /* <DEDUP_REMOVED lines=25> */
.L_x_7676:
        /* <DEDUP_REMOVED lines=44> */
[----:B------:R-:W-:Y:S01]  /*c410*/  UIADD3 UR4, UR40, 0x28c20, URZ ;  /* 0x00028c2028047890 */ /* 0x000fe2000fffe03f */
[----:B------:R-:W-:Y:S01]  /*c420*/  IMAD R7, R7, UR14, R4 ;  /* 0x0000000e07077c24 */ /* 0x000fe2000f8e0204 */
[----:B------:R-:W-:Y:S01]  /*c430*/  SHF.R.S32.HI R162, RZ, 0x1f, R209 ;  /* 0x0000001fffa27819 */ /* 0x000fe200000114d1 */
[----:B------:R-:W-:Y:S01]  /*c440*/  IMAD R0, R0, UR12, RZ ;  /* 0x0000000c00007c24 */ /* 0x000fe2000f8e02ff */
[----:B------:R-:W-:Y:S01]  /*c450*/  UPRMT UR4, URZ, 0x654, UR4 ;  /* 0x000006543f047896 */ /* 0x000fe20008000004 */
[----:B------:R-:W-:Y:S01]  /*c460*/  IMAD.U32 R4, RZ, RZ, UR10 ;  /* 0x0000000aff047e24 */ /* 0x000fe2000f8e00ff */
[----:B------:R-:W-:Y:S01]  /*c470*/  ULDC.64 UR10, c[0x0][0xb28] ;  /* 0x0002ca00000a7ab9 */ /* 0x000fe20000000a00 */
[C---:B------:R-:W-:Y:S01]  /*c480*/  IMAD R9, R3.reuse, UR13, R0 ;  /* 0x0000000d03097c24 */ /* 0x040fe2000f8e0200 */
[----:B------:R-:W-:Y:S01]  /*c490*/  SHF.R.S32.HI R0, RZ, 0x1f, R7 ;  /* 0x0000001fff007819 */ /* 0x000fe20000011407 */
[----:B------:R-:W-:Y:S01]  /*c4a0*/  IMAD.WIDE.U32 R4, R3, UR12, R4 ;  /* 0x0000000c03047c25 */ /* 0x000fe2000f8e0004 */
[----:B------:R-:W-:-:S02]  /*c4b0*/  SHF.R.S32.HI R163, RZ, 0x1f, R210 ;  /* 0x0000001fffa37819 */ /* 0x000fc400000114d2 */
        /* <DEDUP_REMOVED lines=39> */
[----:B0-----:R-:W-:-:S04]  /*c730*/  @!P1 LEA R4, P2, R223, R12, 0x2 ;  /* 0x0000000cdf049211 */ /* 0x001fc800078410ff */
[----:B------:R-:W-:Y:S02]  /*c740*/  @!P1 LEA.HI.X R5, R223, R11, R174, 0x2, P2 ;  /* 0x0000000bdf059211 */ /* 0x000fe400010f14ae */
[----:B------:R-:W-:-:S03]  /*c750*/  ISETP.GE.AND P2, PT, R217, UR4, PT ;  /* 0x00000004d9007c0c */ /* 0x000fc6000bf46270 */
[----:B------:R0:W-:Y:S01]  /*c760*/  @!P1 ST.E.64 desc[UR50][R4.64], R28 ;  /* 0x0000001c04009985 */ /* 0x0001e2000c101b32 */
[----:B------:R-:W-:-:S03]  /*c770*/  ISETP.GE.AND P1, PT, R218, UR4, PT ;  /* 0x00000004da007c0c */ /* 0x000fc6000bf26270 */
[----:B------:R1:W-:Y:S01]  /*c780*/  @!P0 ST.E.64 desc[UR50][R6.64], R32 ;  /* 0x0000002006008985 */ /* 0x0003e2000c101b32 */
[----:B------:R-:W-:Y:S02]  /*c790*/  ISETP.GE.AND P0, PT, R219, UR4, PT ;  /* 0x00000004db007c0c */ /* 0x000fe4000bf06270 */
[CC--:B0-----:R-:W-:Y:S02]  /*c7a0*/  @!P3 LEA R4, P5, R221.reuse, R12.reuse, 0x2 ;  /* 0x0000000cdd04b211 */ /* 0x0c1fe400078a10ff */
[CC--:B-1----:R-:W-:Y:S02]  /*c7b0*/  @!P4 LEA R6, P6, R220.reuse, R12.reuse, 0x2 ;  /* 0x0000000cdc06c211 */ /* 0x0c2fe400078c10ff */
[-C--:B------:R-:W-:Y:S02]  /*c7c0*/  @!P3 LEA.HI.X R5, R221, R11.reuse, R14, 0x2, P5 ;  /* 0x0000000bdd05b211 */ /* 0x080fe400028f140e */
[----:B------:R-:W-:Y:S02]  /*c7d0*/  @!P4 LEA.HI.X R7, R220, R11, R173, 0x2, P6 ;  /* 0x0000000bdc07c211 */ /* 0x000fe400030f14ad */
[----:B------:R-:W-:Y:S01]  /*c7e0*/  @!P2 LEA R8, P6, R217, R12, 0x2 ;  /* 0x0000000cd908a211 */ /* 0x000fe200078c10ff */
[----:B------:R0:W-:Y:S01]  /*c7f0*/  @!P3 ST.E.64 desc[UR50][R4.64], R36 ;  /* 0x000000240400b985 */ /* 0x0001e2000c101b32 */
[----:B------:R-:W-:-:S02]  /*c800*/  ISETP.GE.AND P3, PT, R216, UR4, PT ;  /* 0x00000004d8007c0c */ /* 0x000fc4000bf66270 */
[-C--:B------:R-:W-:Y:S01]  /*c810*/  @!P2 LEA.HI.X R9, R217, R11.reuse, R170, 0x2, P6 ;  /* 0x0000000bd909a211 */ /* 0x080fe200030f14aa */
[----:B------:R1:W-:Y:S01]  /*c820*/  @!P4 ST.E.64 desc[UR50][R6.64], R40 ;  /* 0x000000280600c985 */ /* 0x0003e2000c101b32 */
[CC--:B0-----:R-:W-:Y:S02]  /*c830*/  @!P0 LEA R4, P4, R219.reuse, R12.reuse, 0x2 ;  /* 0x0000000cdb048211 */ /* 0x0c1fe400078810ff */
[C---:B-1----:R-:W-:Y:S02]  /*c840*/  @!P1 LEA R6, P5, R218.reuse, R12, 0x2 ;  /* 0x0000000cda069211 */ /* 0x042fe400078a10ff */
        /* <DEDUP_REMOVED lines=9> */
[CC--:B0-----:R-:W-:Y:S02]  /*c8e0*/  @!P3 LEA R4, P6, R216.reuse, R12.reuse, 0x2 ;  /* 0x0000000cd804b211 */ /* 0x0c1fe400078c10ff */
[CC--:B-1----:R-:W-:Y:S02]  /*c8f0*/  @!P4 LEA R6, P2, R215.reuse, R12.reuse, 0x2 ;  /* 0x0000000cd706c211 */ /* 0x0c2fe400078410ff */
[-C--:B------:R-:W-:Y:S02]  /*c900*/  @!P3 LEA.HI.X R5, R216, R11.reuse, R169, 0x2, P6 ;  /* 0x0000000bd805b211 */ /* 0x080fe400030f14a9 */
[----:B--2---:R-:W-:Y:S02]  /*c910*/  @!P5 LEA R8, P6, R214, R12, 0x2 ;  /* 0x0000000cd608d211 */ /* 0x004fe400078c10ff */
        /* <DEDUP_REMOVED lines=87> */
.L_x_7681:
[----:B------:R-:W-:Y:S05]  /*ce90*/  BSYNC B1 ;  /* 0x0000000000017941 */ /* 0x000fea0003800000 */
.L_x_7680:
        /* <DEDUP_REMOVED lines=10> */
[CC--:B0-----:R-:W-:Y:S02]  /*cf40*/  @!P4 LEA R10, P3, R18.reuse, R3.reuse, 0x2 ;  /* 0x00000003120ac211 */ /* 0x0c1fe400078610ff */
[-C--:B------:R-:W-:Y:S02]  /*cf50*/  @!P2 LEA R4, P6, R223, R3.reuse, 0x2 ;  /* 0x00000003df04a211 */ /* 0x080fe400078c10ff */
[----:B--2-4-:R-:W-:Y:S02]  /*cf60*/  @!P4 LEA.HI.X R11, R18, R20, R175, 0x2, P3 ;  /* 0x00000014120bc211 */ /* 0x014fe400018f14af */
        /* <DEDUP_REMOVED lines=9> */
[----:B------:R-:W-:Y:S01]  /*d000*/  @!P0 LEA.HI.X R9, R221, R20, R14, 0x2, P6 ;  /* 0x00000014dd098211 */ /* 0x000fe200030f140e */
        /* <DEDUP_REMOVED lines=14> */
[-C--:B--2---:R-:W-:Y:S02]  /*d0f0*/  @!P0 LEA R4, P6, R217, R3.reuse, 0x2 ;  /* 0x00000003d9048211 */ /* 0x084fe400078c10ff */
[----:B------:R-:W-:Y:S01]  /*d100*/  ISETP.GE.AND P4, PT, R213, UR4, PT ;  /* 0x00000004d5007c0c */ /* 0x000fe2000bf86270 */
[----:B------:R2:W-:Y:S01]  /*d110*/  @!P5 ST.E.64 desc[UR50][R14.64], R50 ;  /* 0x000000320e00d985 */ /* 0x0005e2000c101b32 */
[----:B---3--:R-:W-:-:S02]  /*d120*/  @!P1 LEA R6, P5, R216, R3, 0x2 ;  /* 0x00000003d8069211 */ /* 0x008fc400078a10ff */
        /* <DEDUP_REMOVED lines=10> */
[CC--:B----4-:R-:W-:Y:S02]  /*d1d0*/  @!P4 LEA R12, P2, R213.reuse, R3.reuse, 0x2 ;  /* 0x00000003d50cc211 */ /* 0x0d0fe400078410ff */
[----:B------:R-:W-:Y:S02]  /*d1e0*/  ISETP.GE.AND P1, PT, R210, UR4, PT ;  /* 0x00000004d2007c0c */ /* 0x000fe4000bf26270 */
[-C--:B------:R-:W-:Y:S02]  /*d1f0*/  @!P3 LEA.HI.X R11, R214, R20.reuse, R167, 0x2, P6 ;  /* 0x00000014d60bb211 */ /* 0x080fe400030f14a7 */
[----:B------:R-:W-:Y:S02]  /*d200*/  @!P4 LEA.HI.X R13, R213, R20, R166, 0x2, P2 ;  /* 0x00000014d50dc211 */ /* 0x000fe400010f14a6 */
[----:B------:R-:W-:Y:S01]  /*d210*/  ISETP.GE.AND P2, PT, R209, UR4, PT ;  /* 0x00000004d1007c0c */ /* 0x000fe2000bf46270 */
[----:B------:R-:W-:Y:S01]  /*d220*/  @!P3 ST.E.64 desc[UR50][R10.64], R66 ;  /* 0x000000420a00b985 */ /* 0x000fe2000c101b32 */
[----:B--2---:R-:W-:-:S03]  /*d230*/  @!P5 LEA R14, P6, R212, R3, 0x2 ;  /* 0x00000003d40ed211 */ /* 0x004fc600078c10ff */
[----:B------:R2:W-:Y:S01]  /*d240*/  @!P4 ST.E.64 desc[UR50][R12.64], R70 ;  /* 0x000000460c00c985 */ /* 0x0005e2000c101b32 */
[-C--:B------:R-:W-:Y:S02]  /*d250*/  @!P5 LEA.HI.X R15, R212, R20.reuse, R165, 0x2, P6 ;  /* 0x00000014d40fd211 */ /* 0x080fe400030f14a5 */
[CC--:B0-----:R-:W-:Y:S02]  /*d260*/  @!P0 LEA R4, P4, R211.reuse, R3.reuse, 0x2 ;  /* 0x00000003d3048211 */ /* 0x0c1fe400078810ff */
[-C--:B---3--:R-:W-:Y:S01]  /*d270*/  @!P1 LEA R6, P3, R210, R3.reuse, 0x2 ;  /* 0x00000003d2069211 */ /* 0x088fe200078610ff */
        /* <DEDUP_REMOVED lines=23> */
[-C--:B---3--:R-:W-:Y:S02]  /*d3f0*/  @!P2 LEA R4, P6, R205, R3.reuse, 0x2 ;  /* 0x00000003cd04a211 */ /* 0x088fe400078c10ff */
[----:B------:R-:W-:Y:S01]  /*d400*/  ISETP.GE.AND P4, PT, R201, UR4, PT ;  /* 0x00000004c9007c0c */ /* 0x000fe2000bf86270 */
[----:B------:R3:W-:Y:S01]  /*d410*/  @!P3 ST.E.64 desc[UR50][R14.64], R98 ;  /* 0x000000620e00b985 */ /* 0x0007e2000c101b32 */
[-C--:B-1----:R-:W-:Y:S02]  /*d420*/  @!P1 LEA R6, P3, R204, R3.reuse, 0x2 ;  /* 0x00000003cc069211 */ /* 0x082fe400078610ff */
[----:B------:R-:W-:Y:S02]  /*d430*/  @!P2 LEA.HI.X R5, R205, R20, R158, 0x2, P6 ;  /* 0x00000014cd05a211 */ /* 0x000fe400030f149e */
[----:B--2---:R-:W-:-:S02]  /*d440*/  @!P0 LEA R8, P6, R203, R3, 0x2 ;  /* 0x00000003cb088211 */ /* 0x004fc400078c10ff */
[-C--:B------:R-:W-:Y:S01]  /*d450*/  @!P1 LEA.HI.X R7, R204, R20.reuse, R157, 0x2, P3 ;  /* 0x00000014cc079211 */ /* 0x080fe200018f149d */
[----:B------:R1:W-:Y:S01]  /*d460*/  @!P2 ST.E.64 desc[UR50][R4.64], R102 ;  /* 0x000000660400a985 */ /* 0x0003e2000c101b32 */
[----:B------:R-:W-:Y:S02]  /*d470*/  ISETP.GE.AND P3, PT, R200, UR4, PT ;  /* 0x00000004c8007c0c */ /* 0x000fe4000bf66270 */
[----:B------:R-:W-:Y:S01]  /*d480*/  @!P0 LEA.HI.X R9, R203, R20, R156, 0x2, P6 ;  /* 0x00000014cb098211 */ /* 0x000fe200030f149c */
[----:B------:R2:W-:Y:S01]  /*d490*/  @!P1 ST.E.64 desc[UR50][R6.64], R106 ;  /* 0x0000006a06009985 */ /* 0x0005e2000c101b32 */
[-C--:B0-----:R-:W-:Y:S02]  /*d4a0*/  @!P5 LEA R10, P1, R202, R3.reuse, 0x2 ;  /* 0x00000003ca0ad211 */ /* 0x081fe400078210ff */
[----:B----4-:R-:W-:Y:S01]  /*d4b0*/  @!P4 LEA R12, P2, R201, R3, 0x2 ;  /* 0x00000003c90cc211 */ /* 0x010fe200078410ff */
[----:B------:R0:W-:Y:S01]  /*d4c0*/  @!P0 ST.E.64 desc[UR50][R8.64], R110 ;  /* 0x0000006e08008985 */ /* 0x0001e2000c101b32 */
[----:B------:R-:W-:-:S02]  /*d4d0*/  ISETP.GE.AND P0, PT, R199, UR4, PT ;  /* 0x00000004c7007c0c */ /* 0x000fc4000bf06270 */
[-C--:B------:R-:W-:Y:S02]  /*d4e0*/  @!P5 LEA.HI.X R11, R202, R20.reuse, R155, 0x2, P1 ;  /* 0x00000014ca0bd211 */ /* 0x080fe400008f149b */
        /* <DEDUP_REMOVED lines=13> */
[-C--:B--2---:R-:W-:Y:S01]  /*d5c0*/  @!P1 LEA R6, P6, R198, R3.reuse, 0x2 ;  /* 0x00000003c6069211 */ /* 0x084fe200078c10ff */
[----:B------:R2:W-:Y:S02]  /*d5d0*/  @!P0 ST.E.64 desc[UR50][R4.64], R126 ;  /* 0x0000007e04008985 */ /* 0x0005e4000c101b32 */
[----:B0-----:R-:W-:-:S02]  /*d5e0*/  @!P4 LEA R8, P0, R197, R3, 0x2 ;  /* 0x00000003c508c211 */ /* 0x001fc400078010ff */
[-C--:B------:R-:W-:Y:S02]  /*d5f0*/  @!P1 LEA.HI.X R7, R198, R20.reuse, R21, 0x2, P6 ;  /* 0x00000014c6079211 */ /* 0x080fe400030f1415 */
[-C--:B---3--:R-:W-:Y:S02]  /*d600*/  @!P3 LEA R10, P6, R196, R3.reuse, 0x2 ;  /* 0x00000003c40ab211 */ /* 0x088fe400078c10ff */
[-C--:B------:R-:W-:Y:S01]  /*d610*/  @!P4 LEA.HI.X R9, R197, R20.reuse, R229, 0x2, P0 ;  /* 0x00000014c509c211 */ /* 0x080fe200000f14e5 */
[----:B------:R2:W-:Y:S01]  /*d620*/  @!P1 ST.E.64 desc[UR50][R6.64], R130 ;  /* 0x0000008206009985 */ /* 0x0005e2000c101b32 */
[-C--:B----4-:R-:W-:Y:S02]  /*d630*/  @!P2 LEA R12, P1, R195, R3.reuse, 0x2 ;  /* 0x00000003c30ca211 */ /* 0x090fe400078210ff */
        /* <DEDUP_REMOVED lines=14> */
.L_x_7673:
        /* <DEDUP_REMOVED lines=22> */
[----:B------:R-:W1:Y:S10]  /*d880*/  S2R R3, SR_TID.X ;  /* 0x0000000000037919 */ /* 0x000e740000002100 */
[----:B------:R-:W-:Y:S01]  /*d890*/  @!UP1 ULDC UR9, c[0x0][0xad4] ;  /* 0x0002b50000099ab9 */ /* 0x000fe20000000800 */
[----:B--2---:R-:W-:Y:S01]  /*d8a0*/  @P1 R2UR UR4, R8 ;  /* 0x00000000080412ca */ /* 0x004fe200000e0000 */
[----:B-1----:R-:W-:-:S05]  /*d8b0*/  VIADD R8, R3, 0xffffff80 ;  /* 0xffffff8003087836 */ /* 0x002fca0000000000 */
[----:B------:R-:W-:-:S07]  /*d8c0*/  ISETP.GT.AND P0, PT, R8, 0x3f, PT ;  /* 0x0000003f0800780c */ /* 0x000fce0003f04270 */
[----:B------:R-:W-:Y:S01]  /*d8d0*/  USHF.R.S32.HI UR22, URZ, 0x1f, UR4 ;  /* 0x0000001f3f167899 */ /* 0x000fe20008011404 */
[----:B0-----:R-:W-:Y:S11]  /*d8e0*/  @P2 BRA `(.L_x_7682) ;  /* 0x0000000000102947 */ /* 0x001ff60003800000 */
[----:B------:R-:W-:Y:S05]  /*d8f0*/  @!P1 BRA `(.L_x_7682) ;  /* 0x00000000000c9947 */ /* 0x000fea0003800000 */
[----:B------:R-:W2:Y:S04]  /*d900*/  LDG.E R3, desc[UR50][R4.64] ;  /* 0x0000003204037981 */ /* 0x000ea8000c1e1900 */
[----:B-----5:R-:W2:Y:S02]  /*d910*/  LDG.E R0, desc[UR50][R4.64+0x4] ;  /* 0x0000043204007981 */ /* 0x020ea4000c1e1900 */
[----:B--2---:R-:W-:-:S07]  /*d920*/  IMAD.IADD R0, R0, 0x1, -R3 ;  /* 0x0000000100007824 */ /* 0x004fce00078e0a03 */
.L_x_7682:
[----:B------:R-:W-:Y:S01]  /*d930*/  USEL UR41, UR41, URZ, !UP0 ;  /* 0x0000003f29297287 */ /* 0x000fe2000c000000 */
[----:B------:R-:W-:Y:S01]  /*d940*/  BSSY B1, `(.L_x_7683) ;  /* 0x0000039000017945 */ /* 0x000fe20003800000 */
[----:B------:R-:W-:-:S03]  /*d950*/  USEL UR42, UR42, URZ, !UP0 ;  /* 0x0000003f2a2a7287 */ /* 0x000fc6000c000000 */
[----:B------:R-:W-:Y:S09]  /*d960*/  @P0 BRA `(.L_x_7684) ;  /* 0x0000000000d80947 */ /* 0x000ff20003800000 */
        /* <DEDUP_REMOVED lines=18> */
[----:B------:R-:W-:Y:S02]  /*da90*/  UIMAD UR15, UR15, UR41, URZ ;  /* 0x000000290f0f72a4 */ /* 0x000fe4000f8e023f */
[----:B------:R-:W-:-:S02]  /*daa0*/  UIMAD.WIDE.U32 UR12, UR10, UR44, URZ ;  /* 0x0000002c0a0c72a5 */ /* 0x000fc4000f8e003f */
        /* <DEDUP_REMOVED lines=14> */
[----:B------:R-:W-:Y:S01]  /*db90*/  UIADD3.X UR8, UR8, UR19, UR22, UP1, UP2 ;  /* 0x0000001308087290 */ /* 0x000fe20008fe4416 */
[----:B------:R-:W-:Y:S01]  /*dba0*/  IMAD.U32 R5, RZ, RZ, UR21 ;  /* 0x00000015ff057e24 */ /* 0x000fe2000f8e00ff */
[--C-:B------:R-:W-:Y:S01]  /*dbb0*/  SHF.R.S32.HI R5, RZ, 0x1f, R3.reuse ;  /* 0x0000001fff057819 */ /* 0x100fe20000011403 */
[----:B------:R-:W-:Y:S01]  /*dbc0*/  IMAD.MOV R7, RZ, RZ, -R3 ;  /* 0x000000ffff077224 */ /* 0x000fe200078e0a03 */
[----:B------:R-:W-:Y:S01]  /*dbd0*/  IADD3 R4, P0, P1, R3, UR12, R4 ;  /* 0x0000000c03047c10 */ /* 0x000fe2000f91e004 */
[----:B------:R-:W-:Y:S01]  /*dbe0*/  ULDC.64 UR10, c[0x0][UR18+0x210] ;  /* 0x00008400120a7abb */ /* 0x000fe20008000a00 */
[----:B------:R-:W-:Y:S01]  /*dbf0*/  ULDC.64 UR12, c[0x0][0xba8] ;  /* 0x0002ea00000c7ab9 */ /* 0x000fe20000000a00 */
[----:B------:R-:W-:Y:S01]  /*dc00*/  IMAD R7, R9, R7, R6 ;  /* 0x0000000709077224 */ /* 0x000fe200078e0206 */
[----:B------:R-:W-:Y:S01]  /*dc10*/  IADD3.X R5, R5, UR8, R10, P0, P1 ;  /* 0x0000000805057c10 */ /* 0x000fe200087e240a */
[----:B------:R-:W-:Y:S01]  /*dc20*/  @!UP0 ULDC UR12, c[0x0][0xb50] ;  /* 0x0002d400000c8ab9 */ /* 0x000fe20000000800 */
[----:B------:R-:W-:Y:S01]  /*dc30*/  @!UP0 ULDC UR13, c[0x0][0xb54] ;  /* 0x0002d500000d8ab9 */ /* 0x000fe20000000800 */
[C---:B------:R-:W-:Y:S01]  /*dc40*/  IMAD R6, R7.reuse, UR11, RZ ;  /* 0x0000000b07067c24 */ /* 0x040fe2000f8e02ff */
[----:B------:R-:W-:Y:S01]  /*dc50*/  SHF.R.S32.HI R3, RZ, 0x1f, R7 ;  /* 0x0000001fff037819 */ /* 0x000fe20000011407 */
[----:B------:R-:W-:-:S04]  /*dc60*/  IMAD.WIDE.U32 R4, R7, UR10, R4 ;  /* 0x0000000a07047c25 */ /* 0x000fc8000f8e0004 */
[----:B------:R-:W-:Y:S01]  /*dc70*/  IMAD R3, R3, UR10, R6 ;  /* 0x0000000a03037c24 */ /* 0x000fe2000f8e0206 */
[----:B------:R-:W-:-:S03]  /*dc80*/  LEA R6, P0, R4, UR12, 0x2 ;  /* 0x0000000c04067c11 */ /* 0x000fc6000f8010ff */
[----:B------:R-:W-:-:S05]  /*dc90*/  IMAD.IADD R3, R5, 0x1, R3 ;  /* 0x0000000105037824 */ /* 0x000fca00078e0203 */
[----:B------:R-:W-:Y:S01]  /*dca0*/  LEA.HI.X R7, R4, UR13, R3, 0x2, P0 ;  /* 0x0000000d04077c11 */ /* 0x000fe200080f1403 */
[----:B------:R-:W-:-:S05]  /*dcb0*/  IMAD.MOV.U32 R3, RZ, RZ, -0x800000 ;  /* 0xff800000ff037424 */ /* 0x000fca00078e00ff */
[----:B------:R0:W-:Y:S02]  /*dcc0*/  STG.E desc[UR50][R6.64], R3 ;  /* 0x0000000306007986 */ /* 0x0001e4000c101932 */
.L_x_7684:
[----:B------:R-:W-:Y:S05]  /*dcd0*/  BSYNC B1 ;  /* 0x0000000000017941 */ /* 0x000fea0003800000 */
.L_x_7683:
[----:B------:R-:W-:-:S06]  /*dce0*/  UISETP.GT.AND UP0, UPT, UR9, 0x1, UPT ;  /* 0x000000010900788c */ /* 0x000fcc000bf04270 */
[----:B------:R-:W-:-:S13]  /*dcf0*/  PLOP3.LUT P0, PT, PT, PT, UP0, 0x80, 0x0 ;  /* 0x000000000000781c */ /* 0x000fda0003f0f008 */
[----:B------:R-:W-:Y:S05]  /*dd00*/  @P0 BRA `(.L_x_7679) ;  /* 0x00000008008c0947 */ /* 0x000fea0003800000 */
[----:B------:R-:W1:Y:S01]  /*dd10*/  LDC R11, c[0x0][0xbe8] ;  /* 0x0002fa00ff0b7b82 */ /* 0x000e620000000800 */
[----:B0-----:R-:W-:Y:S01]  /*dd20*/  SHF.R.S32.HI R3, RZ, 0x1f, R8 ;  /* 0x0000001fff037819 */ /* 0x001fe20000011408 */
[----:B------:R-:W-:Y:S01]  /*dd30*/  ULDC UR14, c[0x0][0xac8] ;  /* 0x0002b200000e7ab9 */ /* 0x000fe20000000800 */
[----:B------:R-:W-:Y:S01]  /*dd40*/  ULDC.64 UR12, c[0x0][0xaa0] ;  /* 0x0002a800000c7ab9 */ /* 0x000fe20000000a00 */
[----:B------:R-:W-:Y:S01]  /*dd50*/  ISETP.GE.AND P1, PT, R192, UR14, PT ;  /* 0x0000000ec0007c0c */ /* 0x000fe2000bf26270 */
[----:B------:R-:W-:Y:S01]  /*dd60*/  UIMAD UR10, UR22, UR12, URZ ;  /* 0x0000000c160a72a4 */ /* 0x000fe2000f8e023f */
[----:B------:R-:W-:Y:S01]  /*dd70*/  LEA.HI R6, R3, R8, RZ, 0x3 ;  /* 0x0000000803067211 */ /* 0x000fe200078f18ff */
[----:B------:R-:W-:Y:S01]  /*dd80*/  UIMAD.WIDE.U32 UR8, UR4, UR12, URZ ;  /* 0x0000000c040872a5 */ /* 0x000fe2000f8e003f */
[----:B------:R-:W-:Y:S01]  /*dd90*/  SEL R4, RZ, 0xffffffff, P1 ;  /* 0xffffffffff047807 */ /* 0x000fe20000800000 */
[----:B------:R-:W-:Y:S01]  /*dda0*/  UIMAD UR10, UR4, UR13, UR10 ;  /* 0x0000000d040a72a4 */ /* 0x000fe2000f8e020a */
[----:B------:R-:W-:Y:S01]  /*ddb0*/  LOP3.LUT R3, R6, 0xfffffff8, RZ, 0xc0, !PT ;  /* 0xfffffff806037812 */ /* 0x000fe200078ec0ff */
[C---:B------:R-:W-:Y:S01]  /*ddc0*/  VIADD R29, R2.reuse, 0xc0 ;  /* 0x000000c0021d7836 */ /* 0x040fe20000000000 */
[----:B------:R-:W-:Y:S01]  /*ddd0*/  ISETP.GE.AND P2, PT, R2, UR14, PT ;  /* 0x0000000e02007c0c */ /* 0x000fe2000bf46270 */
[----:B------:R-:W-:Y:S01]  /*dde0*/  IMAD.SHL.U32 R4, R4, 0x2, RZ ;  /* 0x0000000204047824 */ /* 0x000fe200078e00ff */
[----:B------:R-:W-:Y:S01]  /*ddf0*/  SHF.R.S32.HI R13, RZ, 0x3, R6 ;  /* 0x00000003ff0d7819 */ /* 0x000fe20000011406 */
[----:B------:R-:W-:Y:S01]  /*de00*/  IMAD.IADD R8, R8, 0x1, -R3 ;  /* 0x0000000108087824 */ /* 0x000fe200078e0a03 */
[----:B------:R-:W-:Y:S01]  /*de10*/  SEL R3, RZ, 0x1, P2 ;  /* 0x00000001ff037807 */ /* 0x000fe20001000000 */
[----:B------:R-:W-:Y:S01]  /*de20*/  UIADD3 UR9, UR9, UR10, URZ ;  /* 0x0000000a09097290 */ /* 0x000fe2000fffe03f */
[----:B------:R-:W-:Y:S01]  /*de30*/  ISETP.GE.AND P1, PT, R187, UR14, PT ;  /* 0x0000000ebb007c0c */ /* 0x000fe2000bf26270 */
[----:B------:R-:W-:Y:S01]  /*de40*/  ULDC.64 UR12, c[0x0][0xae8] ;  /* 0x0002ba00000c7ab9 */ /* 0x000fe20000000a00 */
[----:B------:R-:W-:Y:S01]  /*de50*/  LOP3.LUT R6, R4, 0x2, R3, 0xe2, !PT ;  /* 0x0000000204067812 */ /* 0x000fe200078ee203 */
[----:B------:R-:W-:Y:S01]  /*de60*/  IMAD R3, R8, 0x20, R13 ;  /* 0x0000002008037824 */ /* 0x000fe200078e020d */
[----:B------:R-:W-:Y:S01]  /*de70*/  SEL R4, RZ, 0xffffffff, P1 ;  /* 0xffffffffff047807 */ /* 0x000fe20000800000 */
[----:B------:R-:W-:Y:S01]  /*de80*/  UIMAD.WIDE.U32 UR8, UR44, UR12, UR8 ;  /* 0x0000000c2c0872a5 */ /* 0x000fe2000f8e0008 */
[----:B-1----:R-:W-:Y:S01]  /*de90*/  ISETP.NE.AND P0, PT, R11, 0x1, PT ;  /* 0x000000010b00780c */ /* 0x002fe20003f05270 */
[----:B------:R-:W-:Y:S01]  /*dea0*/  VIADD R8, R3, UR45 ;  /* 0x0000002d03087c36 */ /* 0x000fe20008000000 */
[----:B------:R-:W-:Y:S01]  /*deb0*/  ISETP.GE.AND P1, PT, R29, UR14, PT ;  /* 0x0000000e1d007c0c */ /* 0x000fe2000bf26270 */
[----:B------:R-:W-:Y:S01]  /*dec0*/  IMAD.SHL.U32 R9, R4, 0x4, RZ ;  /* 0x0000000404097824 */ /* 0x000fe200078e00ff */
[----:B------:R-:W-:Y:S01]  /*ded0*/  ULDC.64 UR10, c[0x0][0xaf0] ;  /* 0x0002bc00000a7ab9 */ /* 0x000fe20000000a00 */
[----:B------:R-:W-:Y:S01]  /*dee0*/  UIMAD UR9, UR44, UR13, UR9 ;  /* 0x0000000d2c0972a4 */ /* 0x000fe2000f8e0209 */
[----:B------:R-:W-:Y:S01]  /*def0*/  IMAD.MOV.U32 R3, RZ, RZ, R8 ;  /* 0x000000ffff037224 */ /* 0x000fe200078e0008 */
[----:B------:R-:W-:Y:S01]  /*df00*/  UIMAD UR42, UR42, UR10, URZ ;  /* 0x0000000a2a2a72a4 */ /* 0x000fe2000f8e023f */
[C---:B------:R-:W-:Y:S01]  /*df10*/  VIADD R33, R2.reuse, 0x100 ;  /* 0x0000010002217836 */ /* 0x040fe20000000000 */
[----:B------:R-:W-:Y:S01]  /*df20*/  UIMAD.WIDE.U32 UR8, UR41, UR10, UR8 ;  /* 0x0000000a290872a5 */ /* 0x000fe2000f8e0008 */
[----:B------:R-:W-:Y:S01]  /*df30*/  LOP3.LUT R6, R9, 0x4, R6, 0xe2, !PT ;  /* 0x0000000409067812 */ /* 0x000fe200078ee206 */
[----:B------:R-:W-:Y:S01]  /*df40*/  UIMAD UR4, UR41, UR11, UR42 ;  /* 0x0000000b290472a4 */ /* 0x000fe2000f8e022a */
[C---:B------:R-:W-:Y:S01]  /*df50*/  VIADD R35, R2.reuse, 0x140 ;  /* 0x0000014002237836 */ /* 0x040fe20000000000 */
[----:B------:R-:W0:Y:S01]  /*df60*/  @P0 LDC R5, c[0x0][0xbec] ;  /* 0x0002fb00ff050b82 */ /* 0x000e220000000800 */
[----:B------:R-:W-:Y:S01]  /*df70*/  VIADD R27, R2, 0x180 ;  /* 0x00000180021b7836 */ /* 0x000fe20000000000 */
[----:B------:R-:W-:Y:S01]  /*df80*/  UIADD3 UR4, UR9, UR4, URZ ;  /* 0x0000000409047290 */ /* 0x000fe2000fffe03f */
[----:B-----5:R-:W-:Y:S01]  /*df90*/  IMAD R25, R0, R11, RZ ;  /* 0x0000000b00197224 */ /* 0x020fe200078e02ff */
[----:B------:R-:W-:Y:S01]  /*dfa0*/  BSSY B1, `(.L_x_7685) ;  /* 0x0000055000017945 */ /* 0x000fe20003800000 */
[----:B------:R-:W-:Y:S01]  /*dfb0*/  VIADD R26, R13, UR45 ;  /* 0x0000002d0d1a7c36 */ /* 0x000fe20008000000 */
[----:B------:R-:W-:Y:S01]  /*dfc0*/  SHF.R.S32.HI R30, RZ, 0x1f, R187 ;  /* 0x0000001fff1e7819 */ /* 0x000fe200000114bb */
[----:B------:R-:W-:Y:S01]  /*dfd0*/  VIADD R31, R2, 0x1c0 ;  /* 0x000001c0021f7836 */ /* 0x000fe20000000000 */
[----:B------:R-:W1:Y:S01]  /*dfe0*/  @P0 LDC R7, c[0x0][0xbf0] ;  /* 0x0002fc00ff070b82 */ /* 0x000e620000000800 */
[----:B------:R-:W-:-:S02]  /*dff0*/  SHF.R.S32.HI R28, RZ, 0x1f, R27 ;  /* 0x0000001fff1c7819 */ /* 0x000fc4000001141b */
[----:B------:R-:W-:Y:S02]  /*e000*/  SHF.R.S32.HI R32, RZ, 0x1f, R29 ;  /* 0x0000001fff207819 */ /* 0x000fe4000001141d */
[----:B------:R-:W-:Y:S02]  /*e010*/  SHF.R.S32.HI R34, RZ, 0x1f, R31 ;  /* 0x0000001fff227819 */ /* 0x000fe4000001141f */
[----:B------:R-:W-:Y:S02]  /*e020*/  SHF.R.S32.HI R36, RZ, 0x1f, R35 ;  /* 0x0000001fff247819 */ /* 0x000fe40000011423 */
[----:B------:R-:W-:Y:S02]  /*e030*/  SHF.R.S32.HI R37, RZ, 0x1f, R33 ;  /* 0x0000001fff257819 */ /* 0x000fe40000011421 */
[----:B------:R-:W-:Y:S01]  /*e040*/  SHF.R.S32.HI R38, RZ, 0x1f, R192 ;  /* 0x0000001fff267819 */ /* 0x000fe200000114c0 */
[----:B0-----:R-:W-:Y:S01]  /*e050*/  @P0 IMAD.HI.U32 R4, R8, R5, RZ ;  /* 0x0000000508040227 */ /* 0x001fe200078e00ff */
[----:B------:R-:W-:-:S02]  /*e060*/  SEL R5, RZ, 0xffffffff, P1 ;  /* 0xffffffffff057807 */ /* 0x000fc40000800000 */
        /* <DEDUP_REMOVED lines=72> */
.L_x_7686:
[----:B------:R-:W-:Y:S05]  /*e4f0*/  BSYNC B1 ;  /* 0x0000000000017941 */ /* 0x000fea0003800000 */
.L_x_7685:
        /* <DEDUP_REMOVED lines=36> */
.L_x_7679:
[----:B------:R-:W-:Y:S05]  /*e740*/  BSYNC B0 ;  /* 0x0000000000007941 */ /* 0x000fea0003800000 */
.L_x_7672:
[----:B------:R-:W-:Y:S02]  /*e750*/  ULDC UR4, c[0x0][0xc3c] ;  /* 0x00030f0000047ab9 */ /* 0x000fe40000000800 */
[----:B------:R-:W-:-:S06]  /*e760*/  UISETP.GE.AND UP0, UPT, UR7, UR4, UPT ;  /* 0x000000040700728c */ /* 0x000fcc000bf06270 */
[----:B------:R-:W-:-:S13]  /*e770*/  PLOP3.LUT P0, PT, PT, PT, UP0, 0x80, 0x0 ;  /* 0x000000000000781c */ /* 0x000fda0003f0f008 */
[----:B------:R-:W-:Y:S05]  /*e780*/  @!P0 BRA `(.L_x_7687) ;  /* 0xffffff2800cc8947 */ /* 0x000fea000383ffff */
[----:B------:R-:W-:Y:S05]  /*e790*/  EXIT ;  /* 0x000000000000794d */ /* 0x000fea0003800000 */
.L_x_7617:
        /* <DEDUP_REMOVED lines=16> */
.L_x_7688:
        /* <DEDUP_REMOVED lines=43> */
.L_x_7692:
        /* <DEDUP_REMOVED lines=35> */
.L_x_7690:
        /* <DEDUP_REMOVED lines=13> */
.L_x_7693:
        /* <DEDUP_REMOVED lines=62> */
.L_x_7694:
        /* <DEDUP_REMOVED lines=61> */
.L_x_7695:
[----:B------:R-:W-:-:S05]  /*f600*/  LOP3.LUT R25, RZ, R2, RZ, 0x33, !PT ;  /* 0x00000002ff197212 */ /* 0x000fca00078e33ff */
[----:B------:R-:W-:Y:S01]  /*f610*/  IMAD.IADD R25, R6, 0x1, R25 ;  /* 0x0000000106197824 */ /* 0x000fe200078e0219 */
[----:B------:R-:W-:Y:S06]  /*f620*/  BRA `(.L_x_7696) ;  /* 0x0000000000147947 */ /* 0x000fec0003800000 */
.L_x_7691:
[----:B------:R-:W-:Y:S01]  /*f630*/  ULDC UR4, c[0x0][0xc3c] ;  /* 0x00030f0000047ab9 */ /* 0x000fe20000000800 */
[----:B------:R-:W-:Y:S02]  /*f640*/  IMAD.MOV.U32 R25, RZ, RZ, RZ ;  /* 0x000000ffff197224 */ /* 0x000fe400078e00ff */
[----:B------:R-:W-:Y:S02]  /*f650*/  IMAD.U32 R24, RZ, RZ, UR6 ;  /* 0x00000006ff187e24 */ /* 0x000fe4000f8e00ff */
[----:B------:R-:W-:Y:S02]  /*f660*/  IMAD.MOV.U32 R26, RZ, RZ, RZ ;  /* 0x000000ffff1a7224 */ /* 0x000fe400078e00ff */
[----:B------:R-:W-:-:S07]  /*f670*/  IMAD.U32 R27, RZ, RZ, UR4 ;  /* 0x00000004ff1b7e24 */ /* 0x000fce000f8e00ff */
.L_x_7696:
[----:B------:R-:W-:-:S13]  /*f680*/  ISETP.NE.AND P0, PT, R7, RZ, PT ;  /* 0x000000ff0700720c */ /* 0x000fda0003f05270 */
[----:B------:R-:W0:Y:S01]  /*f690*/  @!P0 S2R R3, SR_CgaCtaId ;  /* 0x0000000000038919 */ /* 0x000e220000008800 */
[----:B------:R-:W-:-:S04]  /*f6a0*/  @!P0 MOV R2, 0x400 ;  /* 0x0000040000028802 */ /* 0x000fc80000000f00 */
[----:B0-----:R-:W-:-:S05]  /*f6b0*/  @!P0 LEA R2, R3, R2, 0x18 ;  /* 0x0000000203028211 */ /* 0x001fca00078ec0ff */
[----:B------:R0:W-:Y:S01]  /*f6c0*/  @!P0 STS.128 [R2+0x28cd0], R24 ;  /* 0x028cd01802008388 */ /* 0x0001e20000000c00 */
[----:B------:R-:W-:Y:S06]  /*f6d0*/  BAR.ARV 0x5, 0x180 ;  /* 0x0146000000007b1d */ /* 0x000fec0000002000 */
.L_x_7689:
[----:B------:R2:W-:Y:S01]  /*f6e0*/  STL [R1+0x20], RZ ;  /* 0x000020ff01007387 */ /* 0x0005e20000100800 */
[----:B------:R-:W-:Y:S01]  /*f6f0*/  ULDC UR4, c[0x0][0xc3c] ;  /* 0x00030f0000047ab9 */ /* 0x000fe20000000800 */
[----:B------:R-:W-:Y:S01]  /*f700*/  IMAD.MOV.U32 R22, RZ, RZ, 0x1 ;  /* 0x00000001ff167424 */ /* 0x000fe200078e00ff */
[----:B-1----:R-:W-:Y:S01]  /*f710*/  ISETP.GE.AND P0, PT, R27, UR4, PT ;  /* 0x000000041b007c0c */ /* 0x002fe2000bf06270 */
[----:B------:R-:W-:-:S12]  /*f720*/  IMAD.MOV.U32 R18, RZ, RZ, RZ ;  /* 0x000000ffff127224 */ /* 0x000fd800078e00ff */
[----:B--2---:R-:W-:Y:S05]  /*f730*/  @P0 BRA `(.L_x_7697) ;  /* 0x0000004c00f80947 */ /* 0x004fea0003800000 */
[----:B------:R-:W1:Y:S01]  /*f740*/  S2UR UR5, SR_CgaCtaId ;  /* 0x00000000000579c3 */ /* 0x000e620000008800 */
[C---:B0-----:R-:W-:Y:S01]  /*f750*/  IMAD.SHL.U32 R2, R0.reuse, 0x8, RZ ;  /* 0x0000000800027824 */ /* 0x041fe200078e00ff */
        /* <DEDUP_REMOVED lines=18> */
[----:B-1----:R-:W-:Y:S01]  /*f880*/  ULEA UR4, UR5, UR4, 0x18 ;  /* 0x0000000405047291 */ /* 0x002fe2000f8ec03f */
[C---:B------:R-:W-:Y:S02]  /*f890*/  LOP3.LUT R2, R0.reuse, 0x100, RZ, 0xfc, !PT ;  /* 0x0000010000027812 */ /* 0x040fe400078efcff */
[C---:B------:R-:W-:Y:S02]  /*f8a0*/  LOP3.LUT R4, R0.reuse, 0x140, RZ, 0xfc, !PT ;  /* 0x0000014000047812 */ /* 0x040fe400078efcff */
[C---:B------:R-:W-:Y:S01]  /*f8b0*/  LOP3.LUT R3, R0.reuse, 0x180, RZ, 0xfc, !PT ;  /* 0x0000018000037812 */ /* 0x040fe200078efcff */
[----:B------:R-:W-:Y:S01]  /*f8c0*/  IMAD.U32 R17, RZ, RZ, UR4 ;  /* 0x00000004ff117e24 */ /* 0x000fe2000f8e00ff */
[----:B------:R-:W-:-:S03]  /*f8d0*/  LOP3.LUT R2, R0, 0x1c0, RZ, 0xfc, !PT ;  /* 0x000001c000027812 */ /* 0x000fc600078efcff */
[----:B------:R-:W-:-:S05]  /*f8e0*/  IMAD R0, R33, 0x2, R17 ;  /* 0x0000000221007824 */ /* 0x000fca00078e0211 */
[----:B------:R0:W-:Y:S02]  /*f8f0*/  STL [R1+0x28], R0 ;  /* 0x0000280001007387 */ /* 0x0001e40000100800 */
.L_x_7760:
[----:B-1----:R-:W1:Y:S02]  /*f900*/  LDC.64 R2, c[0x0][0xc88] ;  /* 0x00032200ff027b82 */ /* 0x002e640000000a00 */
[----:B-1----:R-:W-:-:S05]  /*f910*/  IMAD.WIDE R2, R27, 0x4, R2 ;  /* 0x000000041b027825 */ /* 0x002fca00078e0202 */
[----:B------:R-:W0:Y:S01]  /*f920*/  LDG.E R29, desc[UR50][R2.64] ;  /* 0x00000032021d7981 */ /* 0x000e22000c1e1900 */
[----:B------:R-:W-:Y:S05]  /*f930*/  YIELD ;  /* 0x0000000000007946 */ /* 0x000fea0003800000 */
[----:B------:R-:W-:Y:S01]  /*f940*/  ULDC.64 UR4, c[0x0][0xa28] ;  /* 0x00028a0000047ab9 */ /* 0x000fe20000000a00 */
[----:B------:R-:W-:Y:S01]  /*f950*/  IMAD.MOV.U32 R31, RZ, RZ, RZ ;  /* 0x000000ffff1f7224 */ /* 0x000fe200078e00ff */
[----:B------:R-:W-:Y:S01]  /*f960*/  ISETP.NE.U32.AND P0, PT, RZ, UR4, PT ;  /* 0x00000004ff007c0c */ /* 0x000fe2000bf05070 */
[----:B------:R-:W-:-:S03]  /*f970*/  ULDC.64 UR6, c[0x0][0xa18] ;  /* 0x0002860000067ab9 */ /* 0x000fc60000000a00 */
[----:B------:R-:W-:Y:S01]  /*f980*/  ISETP.NE.AND.EX P0, PT, RZ, UR5, PT, P0 ;  /* 0x00000005ff007c0c */ /* 0x000fe2000bf05300 */
[----:B------:R-:W-:Y:S01]  /*f990*/  IMAD.MOV.U32 R37, RZ, RZ, RZ ;  /* 0x000000ffff257224 */ /* 0x000fe200078e00ff */
[----:B0-----:R-:W-:-:S11]  /*f9a0*/  SHF.R.S32.HI R0, RZ, 0x1f, R29 ;  /* 0x0000001fff007819 */ /* 0x001fd6000001141d */
        /* <DEDUP_REMOVED lines=37> */
.L_x_7698:
        /* <DEDUP_REMOVED lines=9> */
.L_x_7699:
        /* <DEDUP_REMOVED lines=9> */
.L_x_7700:
[----:B------:R-:W3:Y:S01]  /*fd20*/  LDL R4, [R1+0x4] ;  /* 0x0000040001047983 */ /* 0x000ee20000100800 */
[----:B012---:R-:W0:Y:S01]  /*fd30*/  LDC R0, c[0x0][0x448] ;  /* 0x00011200ff007b82 */ /* 0x007e220000000800 */
[----:B-----5:R-:W-:Y:S01]  /*fd40*/  IMAD.IADD R28, R28, 0x1, -R31 ;  /* 0x000000011c1c7824 */ /* 0x020fe200078e0a1f */
[----:B------:R-:W-:Y:S01]  /*fd50*/  LOP3.LUT R16, R16, 0xfffffdff, RZ, 0xc0, !PT ;  /* 0xfffffdff10107812 */ /* 0x000fe200078ec0ff */
[----:B------:R-:W-:Y:S01]  /*fd60*/  BSSY B0, `(.L_x_7701) ;  /* 0x0000037000007945 */ /* 0x000fe20003800000 */
[----:B0-----:R-:W-:Y:S01]  /*fd70*/  ISETP.NE.AND P0, PT, R0, 0x1, PT ;  /* 0x000000010000780c */ /* 0x001fe20003f05270 */
[----:B------:R-:W-:-:S04]  /*fd80*/  IMAD.SHL.U32 R0, R25, 0x40, RZ ;  /* 0x0000004019007824 */ /* 0x000fc800078e00ff */
[----:B------:R-:W-:-:S08]  /*fd90*/  VIADD R0, R0, 0x3f ;  /* 0x0000003f00007836 */ /* 0x000fd00000000000 */
[----:B------:R-:W0:Y:S01]  /*fda0*/  @P0 LDC R3, c[0x0][0x44c] ;  /* 0x00011300ff030b82 */ /* 0x000e220000000800 */
[----:B------:R-:W-:-:S07]  /*fdb0*/  @P0 LOP3.LUT R16, R16, 0x200, RZ, 0xfc, !PT ;  /* 0x0000020010100812 */ /* 0x000fce00078efcff */
[----:B------:R-:W1:Y:S01]  /*fdc0*/  @P0 LDC R2, c[0x0][0x450] ;  /* 0x00011400ff020b82 */ /* 0x000e620000000800 */
[----:B0-----:R-:W-:-:S05]  /*fdd0*/  @P0 IMAD.HI.U32 R3, R0, R3, RZ ;  /* 0x0000000300030227 */ /* 0x001fca00078e00ff */
[----:B-1----:R-:W-:Y:S01]  /*fde0*/  @P0 SHF.R.U32.HI R0, RZ, R2, R3 ;  /* 0x00000002ff000219 */ /* 0x002fe20000011603 */
[C---:B------:R-:W-:Y:S01]  /*fdf0*/  VIADD R2, R28.reuse, 0x3f ;  /* 0x0000003f1c027836 */ /* 0x040fe20000000000 */
[----:B---3--:R-:W-:-:S05]  /*fe00*/  IADD3 R3, R28, 0x40, -R4 ;  /* 0x000000401c037810 */ /* 0x008fca0007ffe804 */
[----:B------:R-:W-:-:S05]  /*fe10*/  IMAD.IADD R0, R3, 0x1, R0 ;  /* 0x0000000103007824 */ /* 0x000fca00078e0200 */
[----:B------:R-:W-:-:S04]  /*fe20*/  SHF.R.S32.HI R3, RZ, 0x1f, R0 ;  /* 0x0000001fff037819 */ /* 0x000fc80000011400 */
[----:B------:R-:W-:Y:S02]  /*fe30*/  LEA.HI R0, R3, R0, RZ, 0x6 ;  /* 0x0000000003007211 */ /* 0x000fe400078f30ff */
[----:B------:R-:W-:Y:S02]  /*fe40*/  SHF.R.S32.HI R3, RZ, 0x1f, R2 ;  /* 0x0000001fff037819 */ /* 0x000fe40000011402 */
[----:B------:R-:W-:Y:S02]  /*fe50*/  SHF.R.S32.HI R0, RZ, 0x6, R0 ;  /* 0x00000006ff007819 */ /* 0x000fe40000011400 */
[----:B------:R-:W-:Y:S02]  /*fe60*/  LEA.HI R3, R3, R2, RZ, 0x6 ;  /* 0x0000000203037211 */ /* 0x000fe400078f30ff */
[----:B------:R-:W-:Y:S02]  /*fe70*/  LOP3.LUT R2, R26, 0xff000000, RZ, 0xc0, !PT ;  /* 0xff0000001a027812 */ /* 0x000fe400078ec0ff */
[----:B------:R-:W-:-:S02]  /*fe80*/  SHF.R.S32.HI R3, RZ, 0x6, R3 ;  /* 0x00000006ff037819 */ /* 0x000fc40000011403 */
[----:B------:R-:W-:Y:S02]  /*fe90*/  SHF.R.U32.HI R2, RZ, 0x8, R2 ;  /* 0x00000008ff027819 */ /* 0x000fe40000011602 */
[----:B------:R-:W-:Y:S02]  /*fea0*/  VIMNMX R0, R3, R0, PT ;  /* 0x0000000003007248 */ /* 0x000fe40003fe0100 */
[----:B------:R-:W-:Y:S02]  /*feb0*/  LOP3.LUT R3, R26, 0xff0000, RZ, 0xc0, !PT ;  /* 0x00ff00001a037812 */ /* 0x000fe400078ec0ff */
[----:B------:R-:W-:Y:S02]  /*fec0*/  ISETP.GE.AND P0, PT, R0, 0x1, PT ;  /* 0x000000010000780c */ /* 0x000fe40003f06270 */
[----:B------:R-:W-:Y:S01]  /*fed0*/  LEA.HI R4, R3, R2, RZ, 0x10 ;  /* 0x0000000203047211 */ /* 0x000fe200078f80ff */
[----:B------:R-:W-:-:S10]  /*fee0*/  IMAD.MOV.U32 R2, RZ, RZ, RZ ;  /* 0x000000ffff027224 */ /* 0x000fd400078e00ff */
[----:B------:R-:W-:Y:S05]  /*fef0*/  @!P0 BRA `(.L_x_7702) ;  /* 0x0000000000748947 */ /* 0x000fea0003800000 */
        /* <DEDUP_REMOVED lines=29> */
.L_x_7702:
[----:B------:R-:W-:Y:S05]  /*100d0*/  BSYNC B0 ;  /* 0x0000000000007941 */ /* 0x000fea0003800000 */
.L_x_7701:
        /* <DEDUP_REMOVED lines=24> */
.L_x_7704:
        /* <DEDUP_REMOVED lines=20> */
.L_x_7707:
[----:B------:R-:W-:Y:S05]  /*103a0*/  BSYNC B6 ;  /* 0x0000000000067941 */ /* 0x000fea0003800000 */
.L_x_7706:
        /* <DEDUP_REMOVED lines=20> */
.L_x_7710:
        /* <DEDUP_REMOVED lines=15> */
.L_x_7709:
[----:B------:R-:W-:Y:S05]  /*105e0*/  BSYNC B6 ;  /* 0x0000000000067941 */ /* 0x000fea0003800000 */
.L_x_7708:
[----:B------:R-:W0:Y:S01]  /*105f0*/  S2R R34, SR_TID.X ;  /* 0x0000000000227919 */ /* 0x000e220000002100 */
[----:B------:R-:W-:Y:S01]  /*10600*/  ULDC.64 UR4, c[0x0][0x9f8] ;  /* 0x00027e0000047ab9 */ /* 0x000fe20000000a00 */
[----:B------:R-:W1:Y:S01]  /*10610*/  LDC R20, c[0x0][0x430] ;  /* 0x00010c00ff147b82 */ /* 0x000e620000000800 */
[----:B------:R-:W-:-:S04]  /*10620*/  ISETP.NE.U32.AND P0, PT, RZ, UR4, PT ;  /* 0x00000004ff007c0c */ /* 0x000fc8000bf05070 */
[----:B------:R-:W-:Y:S01]  /*10630*/  ISETP.NE.AND.EX P0, PT, RZ, UR5, PT, P0 ;  /* 0x00000005ff007c0c */ /* 0x000fe2000bf05300 */
[----:B------:R-:W2:-:S12]  /*10640*/  S2R R21, SR_TID.X ;  /* 0x0000000000157919 */ /* 0x000e980000002100 */
[----:B------:R-:W-:Y:S01]  /*10650*/  @P0 IADD3 R2, P1, R19, UR4, RZ ;  /* 0x0000000413020c10 */ /* 0x000fe2000ff3e0ff */
[----:B------:R-:W-:-:S03]  /*10660*/  ULDC UR4, c[0x0][0x320] ;  /* 0x0000c80000047ab9 */ /* 0x000fc60000000800 */
[----:B------:R-:W-:-:S05]  /*10670*/  @P0 IADD3.X R3, R32, UR5, RZ, P1, !PT ;  /* 0x0000000520030c10 */ /* 0x000fca0008ffe4ff */
[----:B------:R3:W5:Y:S01]  /*10680*/  @P0 LDG.E R23, desc[UR50][R2.64] ;  /* 0x0000003202170981 */ /* 0x000762000c1e1900 */
[----:B------:R-:W-:Y:S01]  /*10690*/  LOP3.LUT R16, R16, 0xffffffbf, RZ, 0xc0, !PT ;  /* 0xffffffbf10107812 */ /* 0x000fe200078ec0ff */
[----:B------:R-:W-:Y:S01]  /*106a0*/  UMOV UR5, 0xffffffff ;  /* 0xffffffff00057882 */ /* 0x000fe20000000000 */
[----:B0-----:R-:W-:-:S05]  /*106b0*/  IMAD.SHL.U32 R34, R34, 0x8, RZ ;  /* 0x0000000822227824 */ /* 0x001fca00078e00ff */
[----:B------:R-:W-:Y:S01]  /*106c0*/  LOP3.LUT R34, R34, 0x38, RZ, 0xc0, !PT ;  /* 0x0000003822227812 */ /* 0x000fe200078ec0ff */
[----:B--2---:R-:W-:-:S03]  /*106d0*/  IMAD.SHL.U32 R21, R21, 0x8, RZ ;  /* 0x0000000815157824 */ /* 0x004fc600078e00ff */
[C---:B------:R-:W-:Y:S02]  /*106e0*/  LOP3.LUT R0, R34.reuse, 0x40, RZ, 0xfc, !PT ;  /* 0x0000004022007812 */ /* 0x040fe400078efcff */
[----:B------:R-:W-:Y:S02]  /*106f0*/  LOP3.LUT R4, R34, 0x180, RZ, 0xfc, !PT ;  /* 0x0000018022047812 */ /* 0x000fe400078efcff */
[----:B------:R-:W-:Y:S02]  /*10700*/  ISETP.GE.AND P3, PT, R0, UR4, PT ;  /* 0x0000000400007c0c */ /* 0x000fe4000bf66270 */
[----:B------:R-:W0:Y:S01]  /*10710*/  S2R R0, SR_TID.X ;  /* 0x0000000000007919 */ /* 0x000e220000002100 */
[----:B------:R-:W-:Y:S02]  /*10720*/  LOP3.LUT R34, R34, 0x1c0, RZ, 0xfc, !PT ;  /* 0x000001c022227812 */ /* 0x000fe400078efcff */
[----:B------:R-:W-:Y:S02]  /*10730*/  LOP3.LUT R21, R21, 0x38, RZ, 0xc0, !PT ;  /* 0x0000003815157812 */ /* 0x000fe400078ec0ff */
[----:B------:R-:W-:-:S02]  /*10740*/  ISETP.GE.AND P0, PT, R34, UR4, PT ;  /* 0x0000000422007c0c */ /* 0x000fc4000bf06270 */
[----:B------:R-:W2:Y:S01]  /*10750*/  S2R R34, SR_TID.X ;  /* 0x0000000000227919 */ /* 0x000ea20000002100 */
[----:B------:R-:W-:Y:S02]  /*10760*/  ISETP.GE.AND P2, PT, R21, UR4, PT ;  /* 0x0000000415007c0c */ /* 0x000fe4000bf46270 */
[----:B------:R-:W-:Y:S02]  /*10770*/  ISETP.GE.AND P1, PT, R4, UR4, PT ;  /* 0x0000000404007c0c */ /* 0x000fe4000bf26270 */
[----:B------:R-:W-:Y:S02]  /*10780*/  @P3 LOP3.LUT R16, R16, 0x40, RZ, 0xfc, !PT ;  /* 0x0000004010103812 */ /* 0x000fe400078efcff */
[----:B------:R-:W-:Y:S02]  /*10790*/  SEL R7, RZ, 0x40, P1 ;  /* 0x00000040ff077807 */ /* 0x000fe40000800000 */
[----:B------:R-:W-:Y:S02]  /*107a0*/  LOP3.LUT R16, R16, 0xffffff7f, RZ, 0xc0, !PT ;  /* 0xffffff7f10107812 */ /* 0x000fe400078ec0ff */
[----:B------:R-:W-:-:S03]  /*107b0*/  SEL R8, RZ, 0x80, P0 ;  /* 0x00000080ff087807 */ /* 0x000fc60000000000 */
[----:B------:R-:W-:-:S04]  /*107c0*/  @P2 LOP3.LUT R16, R16, 0x80, RZ, 0xfc, !PT ;  /* 0x0000008010102812 */ /* 0x000fc800078efcff */
[----:B------:R-:W-:Y:S01]  /*107d0*/  LOP3.LUT R16, R16, 0xffffffdf, RZ, 0xc0, !PT ;  /* 0xffffffdf10107812 */ /* 0x000fe200078ec0ff */
[----:B0-----:R-:W-:-:S05]  /*107e0*/  IMAD.SHL.U32 R0, R0, 0x8, RZ ;  /* 0x0000000800007824 */ /* 0x001fca00078e00ff */
[----:B------:R-:W-:Y:S01]  /*107f0*/  LOP3.LUT R0, R0, 0x38, RZ, 0xc0, !PT ;  /* 0x0000003800007812 */ /* 0x000fe200078ec0ff */
[----:B--2---:R-:W-:-:S03]  /*10800*/  IMAD.SHL.U32 R34, R34, 0x8, RZ ;  /* 0x0000000822227824 */ /* 0x004fc600078e00ff */
[----:B------:R-:W-:Y:S02]  /*10810*/  LOP3.LUT R0, R0, 0x80, RZ, 0xfc, !PT ;  /* 0x0000008000007812 */ /* 0x000fe400078efcff */
[----:B------:R-:W-:Y:S02]  /*10820*/  LOP3.LUT R34, R34, 0x38, RZ, 0xc0, !PT ;  /* 0x0000003822227812 */ /* 0x000fe400078ec0ff */
[----:B------:R-:W-:Y:S02]  /*10830*/  ISETP.GE.AND P5, PT, R0, UR4, PT ;  /* 0x0000000400007c0c */ /* 0x000fe4000bfa6270 */
[----:B------:R-:W-:Y:S02]  /*10840*/  LOP3.LUT R34, R34, 0xc0, RZ, 0xfc, !PT ;  /* 0x000000c022227812 */ /* 0x000fe400078efcff */
[----:B------:R-:W-:Y:S02]  /*10850*/  LEA R0, R35, 0xffffffc0, 0x6 ;  /* 0xffffffc023007811 */ /* 0x000fe400078e30ff */
        /* <DEDUP_REMOVED lines=12> */
[----:B-1-3--:R-:W-:Y:S06]  /*10920*/  BRA.DIV UR5, `(.L_x_7711) ;  /* 0x0000004605347947 */ /* 0x00afec000b800000 */
.L_x_7778:
        /* <DEDUP_REMOVED lines=56> */
.L_x_7712:
[----:B------:R-:W-:Y:S01]  /*10cb0*/  IADD3 R28, -R36, R28, -R0 ;  /* 0x0000001c241c7210 */ /* 0x000fe20007ffe900 */
[----:B------:R-:W-:Y:S01]  /*10cc0*/  IMAD R19, R18, 0x8, R17 ;  /* 0x0000000812137824 */ /* 0x000fe200078e0211 */
[----:B------:R-:W-:Y:S01]  /*10cd0*/  SHF.L.U32 R0, R22, 0x1f, RZ ;  /* 0x0000001f16007819 */ /* 0x000fe200000006ff */
[----:B------:R-:W-:Y:S03]  /*10ce0*/  BSSY B0, `(.L_x_7713) ;  /* 0x0000003000007945 */ /* 0x000fe60003800000 */
[----:B------:R-:W0:Y:S02]  /*10cf0*/  SYNCS.PHASECHK.TRANS64.TRYWAIT P0, [R19+URZ+0x28c40], R0 ;  /* 0x028c4000130075a7 */ /* 0x000e24000800017f */
[----:B0-----:R-:W-:Y:S05]  /*10d00*/  @!P0 BRA `(.L_x_7714) ;  /* 0x0000004000708947 */ /* 0x001fea0003800000 */
.L_x_7779:
[----:B------:R-:W-:Y:S05]  /*10d10*/  BSYNC B0 ;  /* 0x0000000000007941 */ /* 0x000fea0003800000 */
.L_x_7713:
        /* <DEDUP_REMOVED lines=63> */
.L_x_7789:
        /* <DEDUP_REMOVED lines=10> */
.L_x_7716:
        /* <DEDUP_REMOVED lines=11> */
.L_x_7717:
        /* <DEDUP_REMOVED lines=39> */
.L_x_7719:
[----:B------:R-:W-:Y:S05]  /*114d0*/  BSYNC B6 ;  /* 0x0000000000067941 */ /* 0x000fea0003800000 */
.L_x_7718:
        /* <DEDUP_REMOVED lines=28> */
[----:B--2---:R-:W-:Y:S02]  /*116a0*/  @P6 SHF.R.U32.HI R4, RZ, R0, R6 ;  /* 0x00000000ff046219 */ /* 0x004fe40000011606 */
        /* <DEDUP_REMOVED lines=55> */
.L_x_7798:
        /* <DEDUP_REMOVED lines=10> */
.L_x_7721:
        /* <DEDUP_REMOVED lines=18> */
.L_x_7799:
[----:B------:R-:W-:Y:S05]  /*11be0*/  BSYNC B0 ;  /* 0x0000000000007941 */ /* 0x000fea0003800000 */
.L_x_7722:
[----:B------:R-:W-:-:S05]  /*11bf0*/  IMAD.U32 R2, RZ, RZ, UR36 ;  /* 0x00000024ff027e24 */ /* 0x000fca000f8e00ff */
[----:B------:R-:W-:-:S13]  /*11c00*/  ISETP.NE.AND P0, PT, R2, 0x3, PT ;  /* 0x000000030200780c */ /* 0x000fda0003f05270 */
[----:B------:R-:W-:Y:S05]  /*11c10*/  @!P0 BRA `(.L_x_7724) ;  /* 0x0000000000048947 */ /* 0x000fea0003800000 */
[----:B------:R-:W-:Y:S01]  /*11c20*/  BPT.TRAP 0x1 ;  /* 0x000000040000795c */ /* 0x000fe20000300000 */
.L_x_7724:
[----:B0-----:R-:W-:Y:S01]  /*11c30*/  SHF.L.U32 R0, R22, 0x1f, RZ ;  /* 0x0000001f16007819 */ /* 0x001fe200000006ff */
[----:B------:R-:W-:Y:S03]  /*11c40*/  BSSY B0, `(.L_x_7725) ;  /* 0x0000003000007945 */ /* 0x000fe60003800000 */
[----:B------:R-:W0:Y:S02]  /*11c50*/  SYNCS.PHASECHK.TRANS64.TRYWAIT P0, [R19+URZ+0x28c60], R0 ;  /* 0x028c6000130075a7 */ /* 0x000e24000800017f */
[----:B0-----:R-:W-:Y:S05]  /*11c60*/  @!P0 BRA `(.L_x_7726) ;  /* 0x0000003c00548947 */ /* 0x001fea0003800000 */
.L_x_7800:
[----:B------:R-:W-:Y:S05]  /*11c70*/  BSYNC B0 ;  /* 0x0000000000007941 */ /* 0x000fea0003800000 */
.L_x_7725:
        /* <DEDUP_REMOVED lines=109> */
.L_x_7810:
        /* <DEDUP_REMOVED lines=34> */
.L_x_7728:
        /* <DEDUP_REMOVED lines=11> */
.L_x_7729:
        /* <DEDUP_REMOVED lines=12> */
.L_x_7744:
        /* <DEDUP_REMOVED lines=41> */
.L_x_7732:
[----:B------:R-:W-:Y:S01]  /*12970*/  IMAD R6, R18, 0x8, R17 ;  /* 0x0000000812067824 */ /* 0x000fe200078e0211 */
[----:B------:R-:W-:Y:S01]  /*12980*/  SHF.L.U32 R19, R22, 0x1f, RZ ;  /* 0x0000001f16137819 */ /* 0x000fe200000006ff */
[----:B------:R-:W-:Y:S01]  /*12990*/  BSSY B1, `(.L_x_7733) ;  /* 0x0000004000017945 */ /* 0x000fe20003800000 */
[----:B------:R-:W-:Y:S02]  /*129a0*/  SHF.R.S32.HI R9, RZ, 0x1f, R5 ;  /* 0x0000001fff097819 */ /* 0x000fe40000011405 */
[----:B------:R-:W0:Y:S02]  /*129b0*/  SYNCS.PHASECHK.TRANS64.TRYWAIT P0, [R6+URZ+0x28c40], R19 ;  /* 0x028c4013060075a7 */ /* 0x000e24000800017f */
[----:B0-----:R-:W-:Y:S05]  /*129c0*/  @!P0 BRA `(.L_x_7734) ;  /* 0x00000038003c8947 */ /* 0x001fea0003800000 */
.L_x_7811:
[----:B------:R-:W-:Y:S05]  /*129d0*/  BSYNC B1 ;  /* 0x0000000000017941 */ /* 0x000fea0003800000 */
.L_x_7733:
        /* <DEDUP_REMOVED lines=40> */
.L_x_7821:
        /* <DEDUP_REMOVED lines=8> */
.L_x_7736:
        /* <DEDUP_REMOVED lines=11> */
.L_x_7737:
[----:B------:R2:W-:Y:S01]  /*12d90*/  SYNCS.ARRIVE.TRANS64.A1T0 RZ, [R6+URZ+0x28c30], RZ ;  /* 0x028c30ff06ff79a7 */ /* 0x0005e2000810003f */
[----:B------:R-:W-:Y:S05]  /*12da0*/  @!P2 BRA `(.L_x_7738) ;  /* 0x000000000004a947 */ /* 0x000fea0003800000 */
[----:B------:R-:W-:Y:S01]  /*12db0*/  BPT.TRAP 0x1 ;  /* 0x000000040000795c */ /* 0x000fe20000300000 */
.L_x_7738:
[----:B------:R-:W3:Y:S01]  /*12dc0*/  SYNCS.PHASECHK.TRANS64.TRYWAIT P0, [R6+URZ+0x28c60], R19 ;  /* 0x028c6013060075a7 */ /* 0x000ee2000800017f */
[----:B------:R-:W-:Y:S04]  /*12dd0*/  BSSY B1, `(.L_x_7739) ;  /* 0x0000002000017945 */ /* 0x000fe80003800000 */
[----:B---3--:R-:W-:Y:S05]  /*12de0*/  @!P0 BRA `(.L_x_7740) ;  /* 0x0000003800648947 */ /* 0x008fea0003800000 */
.L_x_7822:
[----:B------:R-:W-:Y:S05]  /*12df0*/  BSYNC B1 ;  /* 0x0000000000017941 */ /* 0x000fea0003800000 */
.L_x_7739:
        /* <DEDUP_REMOVED lines=79> */
.L_x_7832:
        /* <DEDUP_REMOVED lines=25> */
.L_x_7742:
        /* <DEDUP_REMOVED lines=11> */
.L_x_7743:
[----:B------:R3:W-:Y:S01]  /*13530*/  SYNCS.ARRIVE.TRANS64.A1T0 RZ, [R6+URZ+0x28c50], RZ ;  /* 0x028c50ff06ff79a7 */ /* 0x0007e2000810003f */
[----:B------:R-:W-:Y:S05]  /*13540*/  @P3 BRA `(.L_x_7744) ;  /* 0xfffffff000643947 */ /* 0x000fea000383ffff */
.L_x_7731:
[----:B------:R-:W-:Y:S05]  /*13550*/  BSYNC B0 ;  /* 0x0000000000007941 */ /* 0x000fea0003800000 */
.L_x_7730:
        /* <DEDUP_REMOVED lines=21> */
.L_x_7746:
[----:B------:R-:W-:Y:S05]  /*136b0*/  BSYNC B0 ;  /* 0x0000000000007941 */ /* 0x000fea0003800000 */
.L_x_7745:
[----:B------:R-:W-:-:S07]  /*136c0*/  SEL R18, R18, RZ, P0 ;  /* 0x000000ff12127207 */ /* 0x000fce0000000000 */
.L_x_7705:
[----:B------:R-:W-:Y:S05]  /*136d0*/  BSYNC B7 ;  /* 0x0000000000077941 */ /* 0x000fea0003800000 */
.L_x_7703:
        /* <DEDUP_REMOVED lines=11> */
.L_x_7747:
        /* <DEDUP_REMOVED lines=43> */
.L_x_7842:
[----:B------:R-:W-:Y:S02]  /*13a40*/  ULDC UR4, c[0x0][0xc38] ;  /* 0x00030e0000047ab9 */ /* 0x000fe40000000800 */
[----:B------:R-:W-:-:S04]  /*13a50*/  IMAD.U32 R4, RZ, RZ, UR4 ;  /* 0x00000004ff047e24 */ /* 0x000fc8000f8e00ff */
[----:B--2---:R-:W-:-:S04]  /*13a60*/  IMAD R5, R14, R4, RZ ;  /* 0x000000040e057224 */ /* 0x004fc800078e02ff */
[----:B------:R-:W-:-:S05]  /*13a70*/  IMAD.IADD R6, R6, 0x1, R5 ;  /* 0x0000000106067824 */ /* 0x000fca00078e0205 */
[----:B------:R-:W-:-:S13]  /*13a80*/  ISETP.GT.AND P6, PT, R6, R0, PT ;  /* 0x000000000600720c */ /* 0x000fda0003fc4270 */
[----:B------:R-:W-:Y:S05]  /*13a90*/  @P6 BRA `(.L_x_7750) ;  /* 0x0000000000a46947 */ /* 0x000fea0003800000 */
.L_x_7753:
        /* <DEDUP_REMOVED lines=11> */
[----:B------:R-:W-:Y:S02]  /*13b50*/  IMAD.MOV.U32 R8, RZ, RZ, RZ ;  /* 0x000000ffff087224 */ /* 0x000fe400078e00ff */
[----:B0-----:R-:W-:-:S05]  /*13b60*/  @!P6 IMAD.WIDE R2, R7, 0x4, R2 ;  /* 0x000000040702e825 */ /* 0x001fca00078e0202 */
[----:B------:R2:W3:Y:S02]  /*13b70*/  @!P6 LDG.E R25, desc[UR50][R2.64] ;  /* 0x000000320219e981 */ /* 0x0004e4000c1e1900 */
[----:B--2---:R-:W-:-:S05]  /*13b80*/  @!P6 IMAD.WIDE R2, R7, 0x4, R4 ;  /* 0x000000040702e825 */ /* 0x004fca00078e0204 */
        /* <DEDUP_REMOVED lines=20> */
.L_x_7850:
[----:B------:R-:W-:Y:S02]  /*13cd0*/  ULDC UR4, c[0x0][0xc38] ;  /* 0x00030e0000047ab9 */ /* 0x000fe40000000800 */
[----:B------:R-:W-:-:S04]  /*13ce0*/  IMAD.U32 R4, RZ, RZ, UR4 ;  /* 0x00000004ff047e24 */ /* 0x000fc8000f8e00ff */
[----:B--2---:R-:W-:-:S04]  /*13cf0*/  IMAD R5, R14, R4, RZ ;  /* 0x000000040e057224 */ /* 0x004fc800078e02ff */
[----:B------:R-:W-:-:S05]  /*13d00*/  IMAD.IADD R6, R5, 0x1, R6 ;  /* 0x0000000105067824 */ /* 0x000fca00078e0206 */
[----:B------:R-:W-:-:S13]  /*13d10*/  ISETP.GT.AND P6, PT, R6, R0, PT ;  /* 0x000000000600720c */ /* 0x000fda0003fc4270 */
[----:B------:R-:W-:Y:S05]  /*13d20*/  @!P6 BRA `(.L_x_7753) ;  /* 0xfffffffc005ce947 */ /* 0x000fea000383ffff */
.L_x_7750:
        /* <DEDUP_REMOVED lines=10> */
.L_x_7855:
[----:B------:R-:W-:-:S13]  /*13dd0*/  ISETP.NE.AND P0, PT, R2, RZ, PT ;  /* 0x000000ff0200720c */ /* 0x000fda0003f05270 */
[----:B------:R-:W-:Y:S05]  /*13de0*/  @!P0 BRA `(.L_x_7755) ;  /* 0x0000000000108947 */ /* 0x000fea0003800000 */
[----:B------:R-:W-:Y:S01]  /*13df0*/  UMOV UR4, 0xffffffff ;  /* 0xffffffff00047882 */ /* 0x000fe20000000000 */
[----:B--2---:R-:W-:Y:S02]  /*13e00*/  VIADD R12, R12, 0xffffffff ;  /* 0xffffffff0c0c7836 */ /* 0x004fe40000000000 */
[----:B------:R-:W-:Y:S05]  /*13e10*/  BRA.DIV UR4, `(.L_x_7756) ;  /* 0x0000003a04947947 */ /* 0x000fea000b800000 */
[----:B------:R2:W0:Y:S02]  /*13e20*/  SHFL.IDX PT, R24, R3, R12, 0x1f ;  /* 0x00001f0c03187589 */ /* 0x00042400000e0000 */
.L_x_7755:
[----:B----4-:R-:W-:Y:S01]  /*13e30*/  ISETP.NE.AND P0, PT, R8, 0x1, PT ;  /* 0x000000010800780c */ /* 0x010fe20003f05270 */
[----:B0-----:R-:W-:-:S04]  /*13e40*/  IMAD R24, R24, R4, R5 ;  /* 0x0000000418187224 */ /* 0x001fc800078e0205 */
[----:B------:R-:W-:-:S08]  /*13e50*/  IMAD.IADD R0, R0, 0x1, -R24 ;  /* 0x0000000100007824 */ /* 0x000fd000078e0a18 */
[----:B------:R-:W-:Y:S05]  /*13e60*/  @!P0 BRA `(.L_x_7757) ;  /* 0x0000000000dc8947 */ /* 0x000fea0003800000 */
[----:B---3--:R-:W-:Y:S02]  /*13e70*/  IABS R4, R25 ;  /* 0x0000001900047213 */ /* 0x008fe40000000000 */
[----:B------:R-:W-:Y:S02]  /*13e80*/  IABS R5, R8 ;  /* 0x0000000800057213 */ /* 0x000fe40000000000 */
[----:B------:R-:W0:Y:S08]  /*13e90*/  I2F.RP R6, R4 ;  /* 0x0000000400067306 */ /* 0x000e300000209400 */
[----:B------:R-:W3:Y:S08]  /*13ea0*/  I2F.RP R9, R5 ;  /* 0x0000000500097306 */ /* 0x000ef00000209400 */
[----:B0-----:R-:W0:Y:S08]  /*13eb0*/  MUFU.RCP R6, R6 ;  /* 0x0000000600067308 */ /* 0x001e300000001000 */
[----:B---3--:R-:W-:Y:S01]  /*13ec0*/  MUFU.RCP R9, R9 ;  /* 0x0000000900097308 */ /* 0x008fe20000001000 */
[----:B0-----:R-:W-:-:S07]  /*13ed0*/  VIADD R2, R6, 0xffffffe ;  /* 0x0ffffffe06027836 */ /* 0x001fce0000000000 */
[----:B--2---:R0:W2:Y:S02]  /*13ee0*/  F2I.FTZ.U32.TRUNC.NTZ R3, R2 ;  /* 0x0000000200037305 */ /* 0x0040a4000021f000 */
[----:B0-----:R-:W-:Y:S02]  /*13ef0*/  IMAD.MOV.U32 R2, RZ, RZ, RZ ;  /* 0x000000ffff027224 */ /* 0x001fe400078e00ff */
[----:B--2---:R-:W-:-:S04]  /*13f00*/  IMAD.MOV R7, RZ, RZ, -R3 ;  /* 0x000000ffff077224 */ /* 0x004fc800078e0a03 */
        /* <DEDUP_REMOVED lines=45> */
.L_x_7757:
[----:B--2---:R-:W0:Y:S02]  /*141e0*/  LDC.64 R2, c[0x0][0xc90] ;  /* 0x00032400ff027b82 */ /* 0x004e240000000a00 */
[----:B0-----:R-:W-:-:S05]  /*141f0*/  IMAD.WIDE R2, R27, 0x4, R2 ;  /* 0x000000041b027825 */ /* 0x001fca00078e0202 */
[----:B------:R0:W3:Y:S02]  /*14200*/  LDG.E R6, desc[UR50][R2.64] ;  /* 0x0000003202067981 */ /* 0x0000e4000c1e1900 */
[----:B0-----:R-:W-:Y:S02]  /*14210*/  IMAD.MOV.U32 R2, RZ, RZ, RZ ;  /* 0x000000ffff027224 */ /* 0x001fe400078e00ff */
[----:B---3--:R-:W-:-:S05]  /*14220*/  IMAD R5, R25, R6, RZ ;  /* 0x0000000619057224 */ /* 0x008fca00078e02ff */
        /* <DEDUP_REMOVED lines=33> */
[----:B------:R0:W2:Y:S02]  /*14440*/  F2I.FTZ.U32.TRUNC.NTZ R3, R2 ;  /* 0x0000000200037305 */ /* 0x0000a4000021f000 */
[----:B0-----:R-:W-:Y:S02]  /*14450*/  IMAD.MOV.U32 R2, RZ, RZ, RZ ;  /* 0x000000ffff027224 */ /* 0x001fe400078e00ff */
[----:B--2---:R-:W-:-:S04]  /*14460*/  IMAD.MOV R5, RZ, RZ, -R3 ;  /* 0x000000ffff057224 */ /* 0x004fc800078e0a03 */
        /* <DEDUP_REMOVED lines=19> */
.L_x_7758:
[----:B------:R-:W-:-:S05]  /*145a0*/  LOP3.LUT R0, RZ, R3, RZ, 0x33, !PT ;  /* 0x00000003ff007212 */ /* 0x000fca00078e33ff */
[----:B------:R-:W-:Y:S01]  /*145b0*/  IMAD.IADD R25, R25, 0x1, R0 ;  /* 0x0000000119197824 */ /* 0x000fe200078e0200 */
[----:B------:R-:W-:Y:S06]  /*145c0*/  BRA `(.L_x_7759) ;  /* 0x00000000001c7947 */ /* 0x000fec0003800000 */
.L_x_7751:
[----:B------:R-:W-:Y:S01]  /*145d0*/  UMOV UR4, URZ ;  /* 0x0000003f00047c82 */ /* 0x000fe20008000000 */
[----:B------:R-:W-:Y:S01]  /*145e0*/  UMOV UR5, URZ ;  /* 0x0000003f00057c82 */ /* 0x000fe20008000000 */
[----:B------:R-:W-:Y:S01]  /*145f0*/  ULDC UR6, c[0x0][0xc3c] ;  /* 0x00030f0000067ab9 */ /* 0x000fe20000000800 */
[----:B------:R-:W-:Y:S02]  /*14600*/  IMAD.MOV.U32 R24, RZ, RZ, R0 ;  /* 0x000000ffff187224 */ /* 0x000fe400078e0000 */
[----:B------:R-:W-:Y:S02]  /*14610*/  IMAD.U32 R25, RZ, RZ, UR4 ;  /* 0x00000004ff197e24 */ /* 0x000fe4000f8e00ff */
[----:B------:R-:W-:Y:S02]  /*14620*/  IMAD.U32 R26, RZ, RZ, UR5 ;  /* 0x00000005ff1a7e24 */ /* 0x000fe4000f8e00ff */
[----:B------:R-:W-:-:S07]  /*14630*/  IMAD.U32 R27, RZ, RZ, UR6 ;  /* 0x00000006ff1b7e24 */ /* 0x000fce000f8e00ff */
.L_x_7759:
        /* <DEDUP_REMOVED lines=10> */
.L_x_7748:
[----:B------:R-:W-:Y:S02]  /*146e0*/  ULDC UR4, c[0x0][0xc3c] ;  /* 0x00030f0000047ab9 */ /* 0x000fe40000000800 */
[----:B0-----:R-:W-:-:S13]  /*146f0*/  ISETP.GE.AND P0, PT, R27, UR4, PT ;  /* 0x000000041b007c0c */ /* 0x001fda000bf06270 */
[----:B------:R-:W-:Y:S05]  /*14700*/  @!P0 BRA `(.L_x_7760) ;  /* 0xffffffb0007c8947 */ /* 0x000fea000383ffff */
[----:B------:R-:W-:Y:S05]  /*14710*/  BSYNC B8 ;  /* 0x0000000000087941 */ /* 0x000fea0003800000 */
.L_x_7697:
[----:B------:R-:W5:Y:S01]  /*14720*/  LDL.LU R0, [R1+0x20] ;  /* 0x0000200001007983 */ /* 0x000f620000300800 */
[----:B------:R-:W-:Y:S01]  /*14730*/  BSSY B0, `(.L_x_7761) ;  /* 0x000000b000007945 */ /* 0x000fe20003800000 */
[----:B------:R-:W1:Y:S01]  /*14740*/  S2R R5, SR_CgaCtaId ;  /* 0x0000000000057919 */ /* 0x000e620000008800 */
[----:B-----5:R-:W-:-:S05]  /*14750*/  VIADD R0, R0, 0x1 ;  /* 0x0000000100007836 */ /* 0x020fca0000000000 */
        /* <DEDUP_REMOVED lines=8> */
.L_x_7858:
[----:B------:R-:W-:Y:S05]  /*147e0*/  BSYNC B0 ;  /* 0x0000000000007941 */ /* 0x000fea0003800000 */
.L_x_7761:
[----:B------:R-:W-:-:S03]  /*147f0*/  UMOV UR4, 0xffffffff ;  /* 0xffffffff00047882 */ /* 0x000fc60000000000 */
[----:B------:R-:W-:Y:S05]  /*14800*/  BRA.DIV UR4, `(.L_x_7763) ;  /* 0x0000003204547947 */ /* 0x000fea000b800000 */
[----:B0-----:R-:W0:Y:S02]  /*14810*/  S2R R0, SR_TID.X ;  /* 0x0000000000007919 */ /* 0x001e240000002100 */
[----:B0-----:R-:W-:-:S04]  /*14820*/  SHF.R.U32.HI R0, RZ, 0x5, R0 ;  /* 0x00000005ff007819 */ /* 0x001fc80000011600 */
[----:B------:R-:W-:-:S05]  /*14830*/  LOP3.LUT R0, R0, 0x3, RZ, 0xc0, !PT ;  /* 0x0000000300007812 */ /* 0x000fca00078ec0ff */
[----:B------:R0:W1:Y:S02]  /*14840*/  SHFL.IDX PT, R14, R0, RZ, 0x1f ;  /* 0x00001fff000e7589 */ /* 0x00006400000e0000 */
.L_x_7861:
[----:B-1----:R-:W-:Y:S01]  /*14850*/  ISETP.NE.AND P0, PT, R14, RZ, PT ;  /* 0x000000ff0e00720c */ /* 0x002fe20003f05270 */
[----:B------:R-:W-:-:S12]  /*14860*/  BSSY B0, `(.L_x_7764) ;  /* 0x0000024000007945 */ /* 0x000fd80003800000 */
[----:B------:R-:W-:Y:S05]  /*14870*/  @P0 BRA `(.L_x_7765) ;  /* 0x0000000000880947 */ /* 0x000fea0003800000 */
[----:B------:R-:W-:-:S03]  /*14880*/  UMOV UR4, 0xffffffff ;  /* 0xffffffff00047882 */ /* 0x000fc60000000000 */
[----:B------:R-:W-:Y:S05]  /*14890*/  BRA.DIV UR4, `(.L_x_7766) ;  /* 0x0000003204647947 */ /* 0x000fea000b800000 */
[----:B------:R-:W-:-:S13]  /*148a0*/  ELECT P6, URZ, PT ;  /* 0x00000000003f782f */ /* 0x000fda00038c0000 */
.L_x_7864:
[----:B------:R-:W-:Y:S05]  /*148b0*/  @!P6 BRA `(.L_x_7765) ;  /* 0x000000000078e947 */ /* 0x000fea0003800000 */
[----:B------:R-:W-:-:S06]  /*148c0*/  ULOP3.LUT UR4, UR38, 0x2, URZ, 0xfc, !UPT ;  /* 0x0000000226047892 */ /* 0x000fcc000f8efc3f */
[----:B0-----:R-:W-:-:S05]  /*148d0*/  IMAD.U32 R0, RZ, RZ, UR4 ;  /* 0x00000004ff007e24 */ /* 0x001fca000f8e00ff */
[----:B------:R-:W-:-:S13]  /*148e0*/  ISETP.NE.AND P0, PT, R0, 0x3, PT ;  /* 0x000000030000780c */ /* 0x000fda0003f05270 */
[----:B------:R-:W-:Y:S05]  /*148f0*/  @!P0 BRA `(.L_x_7767) ;  /* 0x0000000000048947 */ /* 0x000fea0003800000 */
[----:B------:R-:W-:Y:S01]  /*14900*/  BPT.TRAP 0x1 ;  /* 0x000000040000795c */ /* 0x000fe20000300000 */
.L_x_7767:
[----:B------:R-:W-:Y:S01]  /*14910*/  IMAD R5, R18, 0x8, R7 ;  /* 0x0000000812057824 */ /* 0x000fe200078e0207 */
[----:B------:R-:W-:Y:S01]  /*14920*/  SHF.L.U32 R0, R22, 0x1f, RZ ;  /* 0x0000001f16007819 */ /* 0x000fe200000006ff */
[----:B------:R-:W-:-:S03]  /*14930*/  VIADD R18, R18, 0x1 ;  /* 0x0000000112127836 */ /* 0x000fc60000000000 */
[----:B------:R-:W0:Y:S02]  /*14940*/  SYNCS.PHASECHK.TRANS64.TRYWAIT P1, [R5+URZ+0x28c40], R0 ;  /* 0x028c4000050075a7 */ /* 0x000e24000802017f */
[----:B------:R-:W-:-:S04]  /*14950*/  ISETP.NE.AND P2, PT, R18, 0x2, PT ;  /* 0x000000021200780c */ /* 0x000fc80003f45270 */
[----:B------:R-:W-:Y:S01]  /*14960*/  SEL R3, RZ, 0x1, P2 ;  /* 0x00000001ff037807 */ /* 0x000fe20001000000 */
[----:B0-----:R-:W-:Y:S08]  /*14970*/  @!P1 BRA `(.L_x_7768) ;  /* 0x00000030004c9947 */ /* 0x001ff00003800000 */
.L_x_7865:
[----:B------:R-:W-:Y:S02]  /*14980*/  SEL R18, R18, RZ, P2 ;  /* 0x000000ff12127207 */ /* 0x000fe40001000000 */
[----:B------:R-:W-:Y:S01]  /*14990*/  LOP3.LUT R2, R22, R3, RZ, 0x3c, !PT ;  /* 0x0000000316027212 */ /* 0x000fe200078e3cff */
[----:B------:R-:W-:Y:S06]  /*149a0*/  @!P0 BRA `(.L_x_7769) ;  /* 0x0000000000048947 */ /* 0x000fec0003800000 */
[----:B------:R-:W-:Y:S01]  /*149b0*/  BPT.TRAP 0x1 ;  /* 0x000000040000795c */ /* 0x000fe20000300000 */
.L_x_7769:
[----:B------:R-:W-:Y:S01]  /*149c0*/  IMAD R3, R18, 0x8, R7 ;  /* 0x0000000812037824 */ /* 0x000fe200078e0207 */
[----:B------:R-:W-:-:S04]  /*149d0*/  SHF.L.U32 R2, R2, 0x1f, RZ ;  /* 0x0000001f02027819 */ /* 0x000fc800000006ff */
[----:B------:R-:W1:Y:S02]  /*149e0*/  SYNCS.PHASECHK.TRANS64.TRYWAIT P1, [R3+URZ+0x28c40], R2 ;  /* 0x028c4002030075a7 */ /* 0x000e64000802017f */
[----:B-1----:R-:W-:Y:S05]  /*149f0*/  @!P1 BRA `(.L_x_7770) ;  /* 0x0000003000409947 */ /* 0x002fea0003800000 */
.L_x_7866:
[----:B------:R-:W-:Y:S05]  /*14a00*/  @!P0 BRA `(.L_x_7771) ;  /* 0x0000000000048947 */ /* 0x000fea0003800000 */
[----:B------:R-:W-:Y:S01]  /*14a10*/  BPT.TRAP 0x1 ;  /* 0x000000040000795c */ /* 0x000fe20000300000 */
.L_x_7771:
[----:B------:R-:W5:Y:S02]  /*14a20*/  SYNCS.PHASECHK.TRANS64.TRYWAIT P1, [R5+URZ+0x28c60], R0 ;  /* 0x028c6000050075a7 */ /* 0x000f64000802017f */
[----:B-----5:R-:W-:Y:S05]  /*14a30*/  @!P1 BRA `(.L_x_7772) ;  /* 0x0000003000449947 */ /* 0x020fea0003800000 */
.L_x_7867:
[----:B------:R-:W-:Y:S05]  /*14a40*/  @!P0 BRA `(.L_x_7773) ;  /* 0x0000000000048947 */ /* 0x000fea0003800000 */
[----:B------:R-:W-:Y:S01]  /*14a50*/  BPT.TRAP 0x1 ;  /* 0x000000040000795c */ /* 0x000fe20000300000 */
.L_x_7773:
[----:B------:R0:W0:Y:S02]  /*14a60*/  SYNCS.PHASECHK.TRANS64.TRYWAIT P0, [R3+URZ+0x28c60], R2 ;  /* 0x028c6002030075a7 */ /* 0x000024000800017f */
[----:B0-----:R-:W-:Y:S05]  /*14a70*/  @!P0 NANOSLEEP.SYNCS 0x989680 ;  /* 0x009896800000895d */ /* 0x001fea0003900000 */
[----:B------:R-:W0:Y:S02]  /*14a80*/  @!P0 SYNCS.PHASECHK.TRANS64 P0, [R3+URZ+0x28c60], R2 ;  /* 0x028c6002030085a7 */ /* 0x000e24000800007f */
[----:B0-----:R-:W-:Y:S05]  /*14a90*/  @!P0 BRA `(.L_x_7773) ;  /* 0xfffffffc00f08947 */ /* 0x001fea000383ffff */
.L_x_7765:
[----:B------:R-:W-:Y:S05]  /*14aa0*/  BSYNC B0 ;  /* 0x0000000000007941 */ /* 0x000fea0003800000 */
.L_x_7764:
[----:B------:R-:W-:Y:S05]  /*14ab0*/  EXIT ;  /* 0x000000000000794d */ /* 0x000fea0003800000 */
.L_x_7626:
[----:B0-----:R-:W-:-:S04]  /*14ac0*/  IMAD.U32 R3, RZ, RZ, UR23 ;  /* 0x00000017ff037e24 */ /* 0x001fc8000f8e00ff */
[----:B------:R0:W1:Y:S03]  /*14ad0*/  SYNCS.PHASECHK.TRANS64.TRYWAIT P1, [R3+URZ+0x28c50], R0 ;  /* 0x028c5000030075a7 */ /* 0x000066000802017f */
[----:B-1----:R-:W-:Y:S05]  /*14ae0*/  @!P1 NANOSLEEP.SYNCS 0x989680 ;  /* 0x009896800000995d */ /* 0x002fea0003900000 */
[----:B------:R-:W1:Y:S02]  /*14af0*/  @!P1 SYNCS.PHASECHK.TRANS64 P1, [R3+URZ+0x28c50], R0 ;  /* 0x028c5000030095a7 */ /* 0x000e64000802007f */
[----:B-1----:R-:W-:Y:S05]  /*14b00*/  @!P1 BRA `(.L_x_7626) ;  /* 0xfffffffc00ec9947 */ /* 0x002fea000383ffff */
[----:B------:R-:W-:Y:S05]  /*14b10*/  BRA `(.L_x_7774) ;  /* 0xfffffed400a47947 */ /* 0x000fea000383ffff */
.L_x_7632:
[----:B-1----:R-:W-:-:S04]  /*14b20*/  IMAD.U32 R3, RZ, RZ, UR23 ;  /* 0x00000017ff037e24 */ /* 0x002fc8000f8e00ff */
[----:B------:R1:W2:Y:S03]  /*14b30*/  SYNCS.PHASECHK.TRANS64.TRYWAIT P1, [R3+URZ+0x28c50], R0 ;  /* 0x028c5000030075a7 */ /* 0x0002a6000802017f */
[----:B--2---:R-:W-:Y:S05]  /*14b40*/  @!P1 NANOSLEEP.SYNCS 0x989680 ;  /* 0x009896800000995d */ /* 0x004fea0003900000 */
[----:B------:R-:W2:Y:S02]  /*14b50*/  @!P1 SYNCS.PHASECHK.TRANS64 P1, [R3+URZ+0x28c50], R0 ;  /* 0x028c5000030095a7 */ /* 0x000ea4000802007f */
[----:B--2---:R-:W-:Y:S05]  /*14b60*/  @!P1 BRA `(.L_x_7632) ;  /* 0xfffffffc00ec9947 */ /* 0x004fea000383ffff */
[----:B------:R-:W-:Y:S05]  /*14b70*/  BRA `(.L_x_7631) ;  /* 0xfffffee000a87947 */ /* 0x000fea000383ffff */
.L_x_7637:
[----:B0-----:R-:W-:-:S04]  /*14b80*/  IMAD.U32 R3, RZ, RZ, UR40 ;  /* 0x00000028ff037e24 */ /* 0x001fc8000f8e00ff */
[----:B------:R0:W1:Y:S03]  /*14b90*/  SYNCS.PHASECHK.TRANS64.TRYWAIT P1, [R3+URZ+0x28c00], R0 ;  /* 0x028c0000030075a7 */ /* 0x000066000802017f */
[----:B-1----:R-:W-:Y:S05]  /*14ba0*/  @!P1 NANOSLEEP.SYNCS 0x989680 ;  /* 0x009896800000995d */ /* 0x002fea0003900000 */
[----:B------:R-:W1:Y:S02]  /*14bb0*/  @!P1 SYNCS.PHASECHK.TRANS64 P1, [R3+URZ+0x28c00], R0 ;  /* 0x028c0000030095a7 */ /* 0x000e64000802007f */
[----:B-1----:R-:W-:Y:S05]  /*14bc0*/  @!P1 BRA `(.L_x_7637) ;  /* 0xfffffffc00ec9947 */ /* 0x002fea000383ffff */
[----:B------:R-:W-:Y:S05]  /*14bd0*/  BRA `(.L_x_7775) ;  /* 0xfffffef400f87947 */ /* 0x000fea000383ffff */
.L_x_7641:
[----:B--2---:R2:W3:Y:S02]  /*14be0*/  SYNCS.PHASECHK.TRANS64.TRYWAIT P1, [R7+URZ+0x28c30], R8 ;  /* 0x028c3008070075a7 */ /* 0x0044e4000802017f */
[----:B---3--:R-:W-:Y:S05]  /*14bf0*/  @!P1 NANOSLEEP.SYNCS 0x989680 ;  /* 0x009896800000995d */ /* 0x008fea0003900000 */
[----:B------:R-:W3:Y:S02]  /*14c00*/  @!P1 SYNCS.PHASECHK.TRANS64 P1, [R7+URZ+0x28c30], R8 ;  /* 0x028c3008070095a7 */ /* 0x000ee4000802007f */
[----:B---3--:R-:W-:Y:S05]  /*14c10*/  @!P1 BRA `(.L_x_7641) ;  /* 0xfffffffc00f09947 */ /* 0x008fea000383ffff */
[----:B------:R-:W-:Y:S05]  /*14c20*/  BRA `(.L_x_7640) ;  /* 0xfffffef800147947 */ /* 0x000fea000383ffff */
.L_x_7646:
[----:B---3--:R3:W0:Y:S02]  /*14c30*/  SYNCS.PHASECHK.TRANS64.TRYWAIT P1, [R7+URZ+0x28c50], R8 ;  /* 0x028c5008070075a7 */ /* 0x008624000802017f */
[----:B0-----:R-:W-:Y:S05]  /*14c40*/  @!P1 NANOSLEEP.SYNCS 0x989680 ;  /* 0x009896800000995d */ /* 0x001fea0003900000 */
[----:B------:R-:W0:Y:S02]  /*14c50*/  @!P1 SYNCS.PHASECHK.TRANS64 P1, [R7+URZ+0x28c50], R8 ;  /* 0x028c5008070095a7 */ /* 0x000e24000802007f */
[----:B0-----:R-:W-:Y:S05]  /*14c60*/  @!P1 BRA `(.L_x_7646) ;  /* 0xfffffffc00f09947 */ /* 0x001fea000383ffff */
[----:B------:R-:W-:Y:S05]  /*14c70*/  BRA `(.L_x_7645) ;  /* 0xffffff08009c7947 */ /* 0x000fea000383ffff */
.L_x_7652:
[----:B-1----:R-:W-:-:S04]  /*14c80*/  IMAD.U32 R6, RZ, RZ, UR23 ;  /* 0x00000017ff067e24 */ /* 0x002fc8000f8e00ff */
[----:B------:R1:W2:Y:S03]  /*14c90*/  SYNCS.PHASECHK.TRANS64.TRYWAIT P1, [R6+URZ+0x28c30], R7 ;  /* 0x028c3007060075a7 */ /* 0x0002a6000802017f */
[----:B--2---:R-:W-:Y:S05]  /*14ca0*/  @!P1 NANOSLEEP.SYNCS 0x989680 ;  /* 0x009896800000995d */ /* 0x004fea0003900000 */
[----:B------:R-:W2:Y:S02]  /*14cb0*/  @!P1 SYNCS.PHASECHK.TRANS64 P1, [R6+URZ+0x28c30], R7 ;  /* 0x028c3007060095a7 */ /* 0x000ea4000802007f */
[----:B--2---:R-:W-:Y:S05]  /*14cc0*/  @!P1 BRA `(.L_x_7652) ;  /* 0xfffffffc00ec9947 */ /* 0x004fea000383ffff */
[----:B------:R-:W-:Y:S05]  /*14cd0*/  BRA `(.L_x_7651) ;  /* 0xffffff0c00ac7947 */ /* 0x000fea000383ffff */
.L_x_7657:
[----:B---3--:R-:W-:-:S04]  /*14ce0*/  IMAD.U32 R8, RZ, RZ, UR23 ;  /* 0x00000017ff087e24 */ /* 0x008fc8000f8e00ff */
[----:B------:R3:W4:Y:S03]  /*14cf0*/  SYNCS.PHASECHK.TRANS64.TRYWAIT P1, [R8+URZ+0x28c50], R7 ;  /* 0x028c5007080075a7 */ /* 0x000726000802017f */
[----:B----4-:R-:W-:Y:S05]  /*14d00*/  @!P1 NANOSLEEP.SYNCS 0x989680 ;  /* 0x009896800000995d */ /* 0x010fea0003900000 */
[----:B------:R-:W4:Y:S02]  /*14d10*/  @!P1 SYNCS.PHASECHK.TRANS64 P1, [R8+URZ+0x28c50], R7 ;  /* 0x028c5007080095a7 */ /* 0x000f24000802007f */
[----:B----4-:R-:W-:Y:S05]  /*14d20*/  @!P1 BRA `(.L_x_7657) ;  /* 0xfffffffc00ec9947 */ /* 0x010fea000383ffff */
[----:B------:R-:W-:Y:S05]  /*14d30*/  BRA `(.L_x_7656) ;  /* 0xffffff28004c7947 */ /* 0x000fea000383ffff */
.L_x_7664:
[----:B-1----:R-:W-:-:S04]  /*14d40*/  IMAD.U32 R6, RZ, RZ, UR22 ;  /* 0x00000016ff067e24 */ /* 0x002fc8000f8e00ff */
[----:B------:R1:W2:Y:S03]  /*14d50*/  SYNCS.PHASECHK.TRANS64.TRYWAIT P1, [R6+URZ+0x28c30], R7 ;  /* 0x028c3007060075a7 */ /* 0x0002a6000802017f */
[----:B--2---:R-:W-:Y:S05]  /*14d60*/  @!P1 NANOSLEEP.SYNCS 0x989680 ;  /* 0x009896800000995d */ /* 0x004fea0003900000 */
[----:B------:R-:W2:Y:S02]  /*14d70*/  @!P1 SYNCS.PHASECHK.TRANS64 P1, [R6+URZ+0x28c30], R7 ;  /* 0x028c3007060095a7 */ /* 0x000ea4000802007f */
[----:B--2---:R-:W-:Y:S05]  /*14d80*/  @!P1 BRA `(.L_x_7664) ;  /* 0xfffffffc00ec9947 */ /* 0x004fea000383ffff */
[----:B------:R-:W-:Y:S05]  /*14d90*/  BRA `(.L_x_7663) ;  /* 0xffffff2c00407947 */ /* 0x000fea000383ffff */
.L_x_7669:
[----:B---3--:R-:W-:-:S04]  /*14da0*/  IMAD.U32 R8, RZ, RZ, UR22 ;  /* 0x00000016ff087e24 */ /* 0x008fc8000f8e00ff */
[----:B------:R3:W4:Y:S03]  /*14db0*/  SYNCS.PHASECHK.TRANS64.TRYWAIT P1, [R8+URZ+0x28c50], R7 ;  /* 0x028c5007080075a7 */ /* 0x000726000802017f */
[----:B----4-:R-:W-:Y:S05]  /*14dc0*/  @!P1 NANOSLEEP.SYNCS 0x989680 ;  /* 0x009896800000995d */ /* 0x010fea0003900000 */
[----:B------:R-:W4:Y:S02]  /*14dd0*/  @!P1 SYNCS.PHASECHK.TRANS64 P1, [R8+URZ+0x28c50], R7 ;  /* 0x028c5007080095a7 */ /* 0x000f24000802007f */
[----:B----4-:R-:W-:Y:S05]  /*14de0*/  @!P1 BRA `(.L_x_7669) ;  /* 0xfffffffc00ec9947 */ /* 0x010fea000383ffff */
[----:B------:R-:W-:Y:S05]  /*14df0*/  BRA `(.L_x_7668) ;  /* 0xffffff4000607947 */ /* 0x000fea000383ffff */
.L_x_7711:
        /* <DEDUP_REMOVED lines=11> */
.L_x_7777:
[----:B------:R-:W-:Y:S05]  /*14eb0*/  BSYNC B0 ;  /* 0x0000000000007941 */ /* 0x000fea0003800000 */
.L_x_7776:
[----:B------:R-:W-:Y:S05]  /*14ec0*/  BRA `(.L_x_7778) ;  /* 0xffffffb800987947 */ /* 0x000fea000383ffff */
.L_x_7714:
[----:B0-----:R0:W1:Y:S02]  /*14ed0*/  SYNCS.PHASECHK.TRANS64.TRYWAIT P0, [R19+URZ+0x28c40], R0 ;  /* 0x028c4000130075a7 */ /* 0x001064000800017f */
[----:B-1----:R-:W-:Y:S05]  /*14ee0*/  @!P0 NANOSLEEP.SYNCS 0x989680 ;  /* 0x009896800000895d */ /* 0x002fea0003900000 */
[----:B------:R-:W1:Y:S02]  /*14ef0*/  @!P0 SYNCS.PHASECHK.TRANS64 P0, [R19+URZ+0x28c40], R0 ;  /* 0x028c4000130085a7 */ /* 0x000e64000800007f */
[----:B-1----:R-:W-:Y:S05]  /*14f00*/  @!P0 BRA `(.L_x_7714) ;  /* 0xfffffffc00f08947 */ /* 0x002fea000383ffff */
[----:B------:R-:W-:Y:S05]  /*14f10*/  BRA `(.L_x_7779) ;  /* 0xffffffbc007c7947 */ /* 0x000fea000383ffff */
.L_x_7715:
        /* <DEDUP_REMOVED lines=8> */
.L_x_7781:
[----:B------:R-:W-:Y:S05]  /*14fa0*/  BSYNC B0 ;  /* 0x0000000000007941 */ /* 0x000fea0003800000 */
.L_x_7780:
        /* <DEDUP_REMOVED lines=9> */
.L_x_7782:
[----:B------:R-:W-:Y:S02]  /*15040*/  IMAD.MOV.U32 R13, RZ, RZ, R5 ;  /* 0x000000ffff0d7224 */ /* 0x000fe400078e0005 */
[----:B------:R-:W-:Y:S02]  /*15050*/  IMAD.MOV.U32 R12, RZ, RZ, 0x1 ;  /* 0x00000001ff0c7424 */ /* 0x000fe400078e00ff */
[----:B------:R-:W-:-:S07]  /*15060*/  IMAD.MOV.U32 R3, RZ, RZ, R14 ;  /* 0x000000ffff037224 */ /* 0x000fce00078e000e */
[----:B------:R-:W-:Y:S05]  /*15070*/  WARPSYNC.COLLECTIVE R15, `(.L_x_7783) ;  /* 0x000000000f087348 */ /* 0x000fea0003c00000 */
[----:B------:R0:W1:Y:S02]  /*15080*/  SHFL.IDX P6, R14, R13, R12, R11 ;  /* 0x0000000c0d0e7389 */ /* 0x00006400000c000b */
[----:B01----:R-:W-:Y:S01]  /*15090*/  ENDCOLLECTIVE ;  /* 0x000000000000791b */ /* 0x003fe20003800000 */
.L_x_7783:
        /* <DEDUP_REMOVED lines=15> */
.L_x_7784:
[----:B------:R-:W-:Y:S02]  /*15190*/  @P0 IMAD R6, R4, 0x2, R17 ;  /* 0x0000000204060824 */ /* 0x000fe400078e0211 */
[----:B------:R-:W-:Y:S02]  /*151a0*/  IMAD.MOV.U32 R13, RZ, RZ, R5 ;  /* 0x000000ffff0d7224 */ /* 0x000fe400078e0005 */
[----:B------:R-:W-:Y:S02]  /*151b0*/  IMAD.MOV.U32 R12, RZ, RZ, 0x2 ;  /* 0x00000002ff0c7424 */ /* 0x000fe400078e00ff */
[----:B------:R-:W-:-:S07]  /*151c0*/  IMAD.MOV.U32 R3, RZ, RZ, R14 ;  /* 0x000000ffff037224 */ /* 0x000fce00078e000e */
[----:B------:R-:W-:Y:S05]  /*151d0*/  WARPSYNC.COLLECTIVE R15, `(.L_x_7785) ;  /* 0x000000000f087348 */ /* 0x000fea0003c00000 */
[----:B------:R0:W1:Y:S02]  /*151e0*/  SHFL.IDX P6, R14, R13, R12, R11 ;  /* 0x0000000c0d0e7389 */ /* 0x00006400000c000b */
[----:B01----:R-:W-:Y:S01]  /*151f0*/  ENDCOLLECTIVE ;  /* 0x000000000000791b */ /* 0x003fe20003800000 */
.L_x_7785:
        /* <DEDUP_REMOVED lines=15> */
.L_x_7786:
[----:B------:R-:W-:Y:S02]  /*152f0*/  @P0 IMAD R6, R4, 0x2, R17 ;  /* 0x0000000204060824 */ /* 0x000fe400078e0211 */
[----:B------:R-:W-:Y:S02]  /*15300*/  IMAD.MOV.U32 R13, RZ, RZ, R5 ;  /* 0x000000ffff0d7224 */ /* 0x000fe400078e0005 */
[----:B------:R-:W-:Y:S02]  /*15310*/  IMAD.MOV.U32 R12, RZ, RZ, 0x3 ;  /* 0x00000003ff0c7424 */ /* 0x000fe400078e00ff */
[----:B------:R-:W-:-:S07]  /*15320*/  IMAD.MOV.U32 R3, RZ, RZ, R14 ;  /* 0x000000ffff037224 */ /* 0x000fce00078e000e */
[----:B------:R-:W-:Y:S05]  /*15330*/  WARPSYNC.COLLECTIVE R15, `(.L_x_7787) ;  /* 0x000000000f087348 */ /* 0x000fea0003c00000 */
[----:B------:R0:W1:Y:S02]  /*15340*/  SHFL.IDX P6, R14, R13, R12, R11 ;  /* 0x0000000c0d0e7389 */ /* 0x00006400000c000b */
[----:B01----:R-:W-:Y:S01]  /*15350*/  ENDCOLLECTIVE ;  /* 0x000000000000791b */ /* 0x003fe20003800000 */
.L_x_7787:
        /* <DEDUP_REMOVED lines=10> */
.L_x_7788:
[----:B------:R-:W-:Y:S01]  /*15400*/  @!PT LDS RZ, [RZ] ;  /* 0x00000000fffff984 */ /* 0x000fe20000000800 */
[----:B------:R-:W-:Y:S01]  /*15410*/  @!PT LDS RZ, [RZ] ;  /* 0x00000000fffff984 */ /* 0x000fe20000000800 */
[----:B------:R-:W-:Y:S01]  /*15420*/  @!PT LDS RZ, [RZ] ;  /* 0x00000000fffff984 */ /* 0x000fe20000000800 */
[----:B------:R0:W-:Y:S01]  /*15430*/  @P0 LDGSTS.E.BYPASS.LTC128B.128 [R6+0x23400], desc[UR50][R2.64], !P2 ;  /* 0x2340000002060fae */ /* 0x0001e2000d101d72 */
[----:B------:R-:W-:Y:S01]  /*15440*/  IMAD.MOV.U32 R0, RZ, RZ, R14 ;  /* 0x000000ffff007224 */ /* 0x000fe200078e000e */
[----:B------:R-:W-:Y:S06]  /*15450*/  BRA `(.L_x_7789) ;  /* 0xffffffbc002c7947 */ /* 0x000fec000383ffff */
.L_x_7720:
        /* <DEDUP_REMOVED lines=9> */
.L_x_7790:
[C---:B------:R-:W-:Y:S01]  /*154f0*/  VIADD R6, R25.reuse, 0x10 ;  /* 0x0000001019067836 */ /* 0x040fe20000000000 */
[----:B------:R-:W-:Y:S01]  /*15500*/  ISETP.GE.AND P0, PT, R25, R5, PT ;  /* 0x000000051900720c */ /* 0x000fe20003f06270 */
[----:B------:R-:W-:Y:S02]  /*15510*/  IMAD.MOV.U32 R13, RZ, RZ, R0 ;  /* 0x000000ffff0d7224 */ /* 0x000fe400078e0000 */
[----:B------:R-:W-:-:S10]  /*15520*/  IMAD.MOV.U32 R2, RZ, RZ, R14 ;  /* 0x000000ffff027224 */ /* 0x000fd400078e000e */
[----:B------:R-:W-:Y:S05]  /*15530*/  WARPSYNC.COLLECTIVE R15, `(.L_x_7791) ;  /* 0x000000000f087348 */ /* 0x000fea0003c00000 */
[----:B------:R0:W1:Y:S02]  /*15540*/  SHFL.IDX P6, R14, R13, R12, R11 ;  /* 0x0000000c0d0e7389 */ /* 0x00006400000c000b */
[----:B01----:R-:W-:Y:S01]  /*15550*/  ENDCOLLECTIVE ;  /* 0x000000000000791b */ /* 0x003fe20003800000 */
.L_x_7791:
[----:B------:R-:W-:Y:S02]  /*15560*/  IMAD.MOV.U32 R13, RZ, RZ, R4 ;  /* 0x000000ffff0d7224 */ /* 0x000fe400078e0004 */
[----:B------:R-:W-:Y:S02]  /*15570*/  IMAD.MOV.U32 R12, RZ, RZ, 0x1 ;  /* 0x00000001ff0c7424 */ /* 0x000fe400078e00ff */
[----:B------:R-:W-:-:S07]  /*15580*/  IMAD.MOV.U32 R3, RZ, RZ, R14 ;  /* 0x000000ffff037224 */ /* 0x000fce00078e000e */
[----:B------:R-:W-:Y:S05]  /*15590*/  WARPSYNC.COLLECTIVE R15, `(.L_x_7792) ;  /* 0x000000000f087348 */ /* 0x000fea0003c00000 */
[----:B------:R0:W1:Y:S02]  /*155a0*/  SHFL.IDX P6, R14, R13, R12, R11 ;  /* 0x0000000c0d0e7389 */ /* 0x00006400000c000b */
[----:B01----:R-:W-:Y:S01]  /*155b0*/  ENDCOLLECTIVE ;  /* 0x000000000000791b */ /* 0x003fe20003800000 */
.L_x_7792:
        /* <DEDUP_REMOVED lines=15> */
.L_x_7793:
[----:B------:R-:W-:Y:S02]  /*156b0*/  IMAD.MOV.U32 R13, RZ, RZ, R4 ;  /* 0x000000ffff0d7224 */ /* 0x000fe400078e0004 */
[----:B------:R-:W-:Y:S02]  /*156c0*/  IMAD.MOV.U32 R12, RZ, RZ, 0x2 ;  /* 0x00000002ff0c7424 */ /* 0x000fe400078e00ff */
[----:B------:R-:W-:-:S07]  /*156d0*/  IMAD.MOV.U32 R3, RZ, RZ, R14 ;  /* 0x000000ffff037224 */ /* 0x000fce00078e000e */
[----:B------:R-:W-:Y:S05]  /*156e0*/  WARPSYNC.COLLECTIVE R15, `(.L_x_7794) ;  /* 0x000000000f087348 */ /* 0x000fea0003c00000 */
[----:B------:R0:W1:Y:S02]  /*156f0*/  SHFL.IDX P6, R14, R13, R12, R11 ;  /* 0x0000000c0d0e7389 */ /* 0x00006400000c000b */
[----:B01----:R-:W-:Y:S01]  /*15700*/  ENDCOLLECTIVE ;  /* 0x000000000000791b */ /* 0x003fe20003800000 */
.L_x_7794:
        /* <DEDUP_REMOVED lines=16> */
.L_x_7795:
[----:B------:R-:W-:Y:S02]  /*15810*/  IMAD.MOV.U32 R13, RZ, RZ, R4 ;  /* 0x000000ffff0d7224 */ /* 0x000fe400078e0004 */
[----:B------:R-:W-:Y:S02]  /*15820*/  IMAD.MOV.U32 R12, RZ, RZ, 0x3 ;  /* 0x00000003ff0c7424 */ /* 0x000fe400078e00ff */
[----:B------:R-:W-:-:S07]  /*15830*/  IMAD.MOV.U32 R3, RZ, RZ, R14 ;  /* 0x000000ffff037224 */ /* 0x000fce00078e000e */
[----:B------:R-:W-:Y:S05]  /*15840*/  WARPSYNC.COLLECTIVE R15, `(.L_x_7796) ;  /* 0x000000000f087348 */ /* 0x000fea0003c00000 */
[----:B------:R0:W1:Y:S02]  /*15850*/  SHFL.IDX P6, R14, R13, R12, R11 ;  /* 0x0000000c0d0e7389 */ /* 0x00006400000c000b */
[----:B01----:R-:W-:Y:S01]  /*15860*/  ENDCOLLECTIVE ;  /* 0x000000000000791b */ /* 0x003fe20003800000 */
.L_x_7796:
        /* <DEDUP_REMOVED lines=10> */
.L_x_7797:
[----:B------:R-:W-:Y:S01]  /*15910*/  @!PT LDS RZ, [RZ] ;  /* 0x00000000fffff984 */ /* 0x000fe20000000800 */
[----:B------:R-:W-:Y:S01]  /*15920*/  @!PT LDS RZ, [RZ] ;  /* 0x00000000fffff984 */ /* 0x000fe20000000800 */
[----:B------:R-:W-:Y:S01]  /*15930*/  @!PT LDS RZ, [RZ] ;  /* 0x00000000fffff984 */ /* 0x000fe20000000800 */
[----:B------:R1:W-:Y:S01]  /*15940*/  @!P0 LDGSTS.E.BYPASS.LTC128B.128 [R7+0x21400], desc[UR50][R2.64], !P1 ;  /* 0x2140000002078fae */ /* 0x0003e2000c901d72 */
[----:B------:R-:W-:Y:S01]  /*15950*/  IMAD.MOV.U32 R0, RZ, RZ, R14 ;  /* 0x000000ffff007224 */ /* 0x000fe200078e000e */
[----:B------:R-:W-:Y:S06]  /*15960*/  BRA `(.L_x_7798) ;  /* 0xffffffc0002c7947 */ /* 0x000fec000383ffff */
.L_x_7723:
[----:B0-----:R0:W1:Y:S02]  /*15970*/  SYNCS.PHASECHK.TRANS64.TRYWAIT P0, [R17+URZ+0x28c20], R0 ;  /* 0x028c2000110075a7 */ /* 0x001064000800017f */
[----:B-1----:R-:W-:Y:S05]  /*15980*/  @!P0 NANOSLEEP.SYNCS 0x989680 ;  /* 0x009896800000895d */ /* 0x002fea0003900000 */
[----:B------:R-:W1:Y:S02]  /*15990*/  @!P0 SYNCS.PHASECHK.TRANS64 P0, [R17+URZ+0x28c20], R0 ;  /* 0x028c2000110085a7 */ /* 0x000e64000800007f */
[----:B-1----:R-:W-:Y:S05]  /*159a0*/  @!P0 BRA `(.L_x_7723) ;  /* 0xfffffffc00f08947 */ /* 0x002fea000383ffff */
[----:B------:R-:W-:Y:S05]  /*159b0*/  BRA `(.L_x_7799) ;  /* 0xffffffc000887947 */ /* 0x000fea000383ffff */
.L_x_7726:
[----:B0-----:R0:W1:Y:S02]  /*159c0*/  SYNCS.PHASECHK.TRANS64.TRYWAIT P0, [R19+URZ+0x28c60], R0 ;  /* 0x028c6000130075a7 */ /* 0x001064000800017f */
[----:B-1----:R-:W-:Y:S05]  /*159d0*/  @!P0 NANOSLEEP.SYNCS 0x989680 ;  /* 0x009896800000895d */ /* 0x002fea0003900000 */
[----:B------:R-:W1:Y:S02]  /*159e0*/  @!P0 SYNCS.PHASECHK.TRANS64 P0, [R19+URZ+0x28c60], R0 ;  /* 0x028c6000130085a7 */ /* 0x000e64000800007f */
[----:B-1----:R-:W-:Y:S05]  /*159f0*/  @!P0 BRA `(.L_x_7726) ;  /* 0xfffffffc00f08947 */ /* 0x002fea000383ffff */
[----:B------:R-:W-:Y:S05]  /*15a00*/  BRA `(.L_x_7800) ;  /* 0xffffffc000987947 */ /* 0x000fea000383ffff */
.L_x_7727:
        /* <DEDUP_REMOVED lines=8> */
.L_x_7802:
[----:B------:R-:W-:Y:S05]  /*15a90*/  BSYNC B0 ;  /* 0x0000000000007941 */ /* 0x000fea0003800000 */
.L_x_7801:
        /* <DEDUP_REMOVED lines=15> */
.L_x_7803:
        /* <DEDUP_REMOVED lines=40> */
.L_x_7804:
[----:B------:R-:W-:Y:S02]  /*15e10*/  IMAD.MOV.U32 R13, RZ, RZ, R4 ;  /* 0x000000ffff0d7224 */ /* 0x000fe400078e0004 */
[----:B------:R-:W-:-:S07]  /*15e20*/  IMAD.MOV.U32 R3, RZ, RZ, R14 ;  /* 0x000000ffff037224 */ /* 0x000fce00078e000e */
[----:B------:R-:W-:Y:S05]  /*15e30*/  WARPSYNC.COLLECTIVE R15, `(.L_x_7805) ;  /* 0x000000000f087348 */ /* 0x000fea0003c00000 */
[----:B------:R0:W1:Y:S02]  /*15e40*/  SHFL.IDX P6, R14, R13, R12, R11 ;  /* 0x0000000c0d0e7389 */ /* 0x00006400000c000b */
[----:B01----:R-:W-:Y:S01]  /*15e50*/  ENDCOLLECTIVE ;  /* 0x000000000000791b */ /* 0x003fe20003800000 */
.L_x_7805:
        /* <DEDUP_REMOVED lines=29> */
.L_x_7806:
[----:B------:R-:W-:Y:S02]  /*16030*/  IMAD.MOV.U32 R13, RZ, RZ, R4 ;  /* 0x000000ffff0d7224 */ /* 0x000fe400078e0004 */
[----:B------:R-:W-:-:S07]  /*16040*/  IMAD.MOV.U32 R7, RZ, RZ, R14 ;  /* 0x000000ffff077224 */ /* 0x000fce00078e000e */
[----:B------:R-:W-:Y:S05]  /*16050*/  WARPSYNC.COLLECTIVE R15, `(.L_x_7807) ;  /* 0x000000000f087348 */ /* 0x000fea0003c00000 */
[----:B------:R0:W1:Y:S02]  /*16060*/  SHFL.IDX P6, R14, R13, R12, R11 ;  /* 0x0000000c0d0e7389 */ /* 0x00006400000c000b */
[----:B01----:R-:W-:Y:S01]  /*16070*/  ENDCOLLECTIVE ;  /* 0x000000000000791b */ /* 0x003fe20003800000 */
.L_x_7807:
        /* <DEDUP_REMOVED lines=29> */
.L_x_7808:
[----:B------:R-:W-:Y:S02]  /*16250*/  IMAD.MOV.U32 R13, RZ, RZ, R4 ;  /* 0x000000ffff0d7224 */ /* 0x000fe400078e0004 */
[----:B------:R-:W-:-:S07]  /*16260*/  IMAD.MOV.U32 R6, RZ, RZ, R14 ;  /* 0x000000ffff067224 */ /* 0x000fce00078e000e */
[----:B------:R-:W-:Y:S05]  /*16270*/  WARPSYNC.COLLECTIVE R15, `(.L_x_7809) ;  /* 0x000000000f087348 */ /* 0x000fea0003c00000 */
[----:B------:R0:W1:Y:S02]  /*16280*/  SHFL.IDX P6, R14, R13, R12, R11 ;  /* 0x0000000c0d0e7389 */ /* 0x00006400000c000b */
[----:B01----:R-:W-:Y:S01]  /*16290*/  ENDCOLLECTIVE ;  /* 0x000000000000791b */ /* 0x003fe20003800000 */
.L_x_7809:
[----:B------:R-:W-:Y:S01]  /*162a0*/  IMAD.MOV.U32 R2, RZ, RZ, R14 ;  /* 0x000000ffff027224 */ /* 0x000fe200078e000e */
[----:B------:R-:W-:Y:S06]  /*162b0*/  BRA `(.L_x_7810) ;  /* 0xffffffc000247947 */ /* 0x000fec000383ffff */
.L_x_7734:
[----:B0-----:R0:W1:Y:S02]  /*162c0*/  SYNCS.PHASECHK.TRANS64.TRYWAIT P0, [R6+URZ+0x28c40], R19 ;  /* 0x028c4013060075a7 */ /* 0x001064000800017f */
[----:B-1----:R-:W-:Y:S05]  /*162d0*/  @!P0 NANOSLEEP.SYNCS 0x989680 ;  /* 0x009896800000895d */ /* 0x002fea0003900000 */
[----:B------:R-:W1:Y:S02]  /*162e0*/  @!P0 SYNCS.PHASECHK.TRANS64 P0, [R6+URZ+0x28c40], R19 ;  /* 0x028c4013060085a7 */ /* 0x000e64000800007f */
[----:B-1----:R-:W-:Y:S05]  /*162f0*/  @!P0 BRA `(.L_x_7734) ;  /* 0xfffffffc00f08947 */ /* 0x002fea000383ffff */
[----:B------:R-:W-:Y:S05]  /*16300*/  BRA `(.L_x_7811) ;  /* 0xffffffc400b07947 */ /* 0x000fea000383ffff */
.L_x_7735:
        /* <DEDUP_REMOVED lines=8> */
.L_x_7813:
[----:B------:R-:W-:Y:S05]  /*16390*/  BSYNC B1 ;  /* 0x0000000000017941 */ /* 0x000fea0003800000 */
.L_x_7812:
        /* <DEDUP_REMOVED lines=9> */
.L_x_7814:
[----:B------:R-:W-:Y:S02]  /*16430*/  IMAD.MOV.U32 R13, RZ, RZ, R25 ;  /* 0x000000ffff0d7224 */ /* 0x000fe400078e0019 */
[----:B------:R-:W-:Y:S02]  /*16440*/  IMAD.MOV.U32 R12, RZ, RZ, 0x1 ;  /* 0x00000001ff0c7424 */ /* 0x000fe400078e00ff */
[----:B------:R-:W-:-:S07]  /*16450*/  IMAD.MOV.U32 R2, RZ, RZ, R14 ;  /* 0x000000ffff027224 */ /* 0x000fce00078e000e */
[----:B------:R-:W-:Y:S05]  /*16460*/  WARPSYNC.COLLECTIVE R15, `(.L_x_7815) ;  /* 0x000000000f087348 */ /* 0x000fea0003c00000 */
[----:B------:R0:W1:Y:S02]  /*16470*/  SHFL.IDX P6, R14, R13, R12, R11 ;  /* 0x0000000c0d0e7389 */ /* 0x00006400000c000b */
[----:B01----:R-:W-:Y:S01]  /*16480*/  ENDCOLLECTIVE ;  /* 0x000000000000791b */ /* 0x003fe20003800000 */
.L_x_7815:
        /* <DEDUP_REMOVED lines=11> */
.L_x_7816:
[----:B------:R-:W-:Y:S02]  /*16540*/  IMAD.MOV.U32 R13, RZ, RZ, R25 ;  /* 0x000000ffff0d7224 */ /* 0x000fe400078e0019 */
[----:B------:R-:W-:Y:S02]  /*16550*/  IMAD.MOV.U32 R12, RZ, RZ, 0x2 ;  /* 0x00000002ff0c7424 */ /* 0x000fe400078e00ff */
[----:B------:R-:W-:-:S07]  /*16560*/  IMAD.MOV.U32 R2, RZ, RZ, R14 ;  /* 0x000000ffff027224 */ /* 0x000fce00078e000e */
[----:B------:R-:W-:Y:S05]  /*16570*/  WARPSYNC.COLLECTIVE R15, `(.L_x_7817) ;  /* 0x000000000f087348 */ /* 0x000fea0003c00000 */
[----:B------:R0:W1:Y:S02]  /*16580*/  SHFL.IDX P6, R14, R13, R12, R11 ;  /* 0x0000000c0d0e7389 */ /* 0x00006400000c000b */
[----:B01----:R-:W-:Y:S01]  /*16590*/  ENDCOLLECTIVE ;  /* 0x000000000000791b */ /* 0x003fe20003800000 */
.L_x_7817:
        /* <DEDUP_REMOVED lines=11> */
.L_x_7818:
[----:B------:R-:W-:Y:S02]  /*16650*/  IMAD.MOV.U32 R13, RZ, RZ, R25 ;  /* 0x000000ffff0d7224 */ /* 0x000fe400078e0019 */
[----:B------:R-:W-:Y:S02]  /*16660*/  IMAD.MOV.U32 R12, RZ, RZ, 0x3 ;  /* 0x00000003ff0c7424 */ /* 0x000fe400078e00ff */
[----:B------:R-:W-:-:S07]  /*16670*/  IMAD.MOV.U32 R2, RZ, RZ, R14 ;  /* 0x000000ffff027224 */ /* 0x000fce00078e000e */
[----:B------:R-:W-:Y:S05]  /*16680*/  WARPSYNC.COLLECTIVE R15, `(.L_x_7819) ;  /* 0x000000000f087348 */ /* 0x000fea0003c00000 */
[----:B------:R0:W1:Y:S02]  /*16690*/  SHFL.IDX P6, R14, R13, R12, R11 ;  /* 0x0000000c0d0e7389 */ /* 0x00006400000c000b */
[----:B01----:R-:W-:Y:S01]  /*166a0*/  ENDCOLLECTIVE ;  /* 0x000000000000791b */ /* 0x003fe20003800000 */
.L_x_7819:
        /* <DEDUP_REMOVED lines=11> */
.L_x_7820:
[----:B------:R-:W-:Y:S01]  /*16760*/  IMAD.MOV.U32 R2, RZ, RZ, R14 ;  /* 0x000000ffff027224 */ /* 0x000fe200078e000e */
[----:B------:R-:W-:Y:S06]  /*16770*/  BRA `(.L_x_7821) ;  /* 0xffffffc400387947 */ /* 0x000fec000383ffff */
.L_x_7740:
[----:B---3--:R3:W4:Y:S02]  /*16780*/  SYNCS.PHASECHK.TRANS64.TRYWAIT P0, [R6+URZ+0x28c60], R19 ;  /* 0x028c6013060075a7 */ /* 0x008724000800017f */
[----:B----4-:R-:W-:Y:S05]  /*16790*/  @!P0 NANOSLEEP.SYNCS 0x989680 ;  /* 0x009896800000895d */ /* 0x010fea0003900000 */
[----:B------:R-:W4:Y:S02]  /*167a0*/  @!P0 SYNCS.PHASECHK.TRANS64 P0, [R6+URZ+0x28c60], R19 ;  /* 0x028c6013060085a7 */ /* 0x000f24000800007f */
[----:B----4-:R-:W-:Y:S05]  /*167b0*/  @!P0 BRA `(.L_x_7740) ;  /* 0xfffffffc00f08947 */ /* 0x010fea000383ffff */
[----:B------:R-:W-:Y:S05]  /*167c0*/  BRA `(.L_x_7822) ;  /* 0xffffffc400887947 */ /* 0x000fea000383ffff */
.L_x_7741:
        /* <DEDUP_REMOVED lines=8> */
.L_x_7824:
[----:B------:R-:W-:Y:S05]  /*16850*/  BSYNC B1 ;  /* 0x0000000000017941 */ /* 0x000fea0003800000 */
.L_x_7823:
        /* <DEDUP_REMOVED lines=13> */
.L_x_7825:
        /* <DEDUP_REMOVED lines=17> */
.L_x_7826:
        /* <DEDUP_REMOVED lines=16> */
.L_x_7827:
        /* <DEDUP_REMOVED lines=19> */
.L_x_7828:
        /* <DEDUP_REMOVED lines=14> */
.L_x_7829:
        /* <DEDUP_REMOVED lines=16> */
.L_x_7830:
        /* <DEDUP_REMOVED lines=14> */
.L_x_7831:
[----:B------:R-:W-:Y:S05]  /*16f30*/  BRA `(.L_x_7832) ;  /* 0xffffffc000ec7947 */ /* 0x000fea000383ffff */
.L_x_7749:
        /* <DEDUP_REMOVED lines=8> */
.L_x_7834:
[----:B------:R-:W-:Y:S05]  /*16fc0*/  BSYNC B0 ;  /* 0x0000000000007941 */ /* 0x000fea0003800000 */
.L_x_7833:
        /* <DEDUP_REMOVED lines=9> */
.L_x_7835:
        /* <DEDUP_REMOVED lines=23> */
.L_x_7836:
[----:B------:R-:W-:Y:S01]  /*171d0*/  IMAD.MOV.U32 R12, RZ, RZ, 0x2 ;  /* 0x00000002ff0c7424 */ /* 0x000fe200078e00ff */
[----:B------:R-:W-:-:S05]  /*171e0*/  SEL R4, R14, RZ, P1 ;  /* 0x000000ff0e047207 */ /* 0x000fca0000800000 */
[----:B------:R-:W-:-:S04]  /*171f0*/  IMAD.IADD R4, R13, 0x1, R4 ;  /* 0x000000010d047824 */ /* 0x000fc800078e0204 */
[----:B------:R-:W-:-:S07]  /*17200*/  IMAD.MOV.U32 R13, RZ, RZ, R4 ;  /* 0x000000ffff0d7224 */ /* 0x000fce00078e0004 */
[----:B------:R-:W-:Y:S05]  /*17210*/  WARPSYNC.COLLECTIVE R15, `(.L_x_7837) ;  /* 0x000000000f087348 */ /* 0x000fea0003c00000 */
[----:B------:R0:W1:Y:S02]  /*17220*/  SHFL.UP P6, R14, R13, R12, R11 ;  /* 0x0400000c0d0e7389 */ /* 0x00006400000c000b */
[----:B01----:R-:W-:Y:S01]  /*17230*/  ENDCOLLECTIVE ;  /* 0x000000000000791b */ /* 0x003fe20003800000 */
.L_x_7837:
[----:B------:R-:W-:Y:S01]  /*17240*/  IMAD.MOV.U32 R12, RZ, RZ, 0x4 ;  /* 0x00000004ff0c7424 */ /* 0x000fe200078e00ff */
[----:B------:R-:W-:-:S05]  /*17250*/  SEL R3, R14, RZ, P2 ;  /* 0x000000ff0e037207 */ /* 0x000fca0001000000 */
[----:B------:R-:W-:-:S04]  /*17260*/  IMAD.IADD R2, R4, 0x1, R3 ;  /* 0x0000000104027824 */ /* 0x000fc800078e0203 */
[----:B------:R-:W-:-:S07]  /*17270*/  IMAD.MOV.U32 R13, RZ, RZ, R2 ;  /* 0x000000ffff0d7224 */ /* 0x000fce00078e0002 */
[----:B------:R-:W-:Y:S05]  /*17280*/  WARPSYNC.COLLECTIVE R15, `(.L_x_7838) ;  /* 0x000000000f087348 */ /* 0x000fea0003c00000 */
[----:B------:R0:W1:Y:S02]  /*17290*/  SHFL.UP P6, R14, R13, R12, R11 ;  /* 0x0400000c0d0e7389 */ /* 0x00006400000c000b */
[----:B01----:R-:W-:Y:S01]  /*172a0*/  ENDCOLLECTIVE ;  /* 0x000000000000791b */ /* 0x003fe20003800000 */
.L_x_7838:
[----:B------:R-:W-:Y:S01]  /*172b0*/  IMAD.MOV.U32 R12, RZ, RZ, 0x8 ;  /* 0x00000008ff0c7424 */ /* 0x000fe200078e00ff */
[----:B------:R-:W-:-:S05]  /*172c0*/  SEL R3, R14, RZ, P3 ;  /* 0x000000ff0e037207 */ /* 0x000fca0001800000 */
[----:B------:R-:W-:-:S04]  /*172d0*/  IMAD.IADD R3, R2, 0x1, R3 ;  /* 0x0000000102037824 */ /* 0x000fc800078e0203 */
[----:B------:R-:W-:-:S07]  /*172e0*/  IMAD.MOV.U32 R13, RZ, RZ, R3 ;  /* 0x000000ffff0d7224 */ /* 0x000fce00078e0003 */
[----:B------:R-:W-:Y:S05]  /*172f0*/  WARPSYNC.COLLECTIVE R15, `(.L_x_7839) ;  /* 0x000000000f087348 */ /* 0x000fea0003c00000 */
[----:B------:R0:W1:Y:S02]  /*17300*/  SHFL.UP P6, R14, R13, R12, R11 ;  /* 0x0400000c0d0e7389 */ /* 0x00006400000c000b */
[----:B01----:R-:W-:Y:S01]  /*17310*/  ENDCOLLECTIVE ;  /* 0x000000000000791b */ /* 0x003fe20003800000 */
.L_x_7839:
[----:B------:R-:W-:Y:S01]  /*17320*/  IMAD.MOV.U32 R12, RZ, RZ, 0x10 ;  /* 0x00000010ff0c7424 */ /* 0x000fe200078e00ff */
[----:B------:R-:W-:-:S05]  /*17330*/  SEL R4, R14, RZ, P4 ;  /* 0x000000ff0e047207 */ /* 0x000fca0002000000 */
[----:B------:R-:W-:-:S04]  /*17340*/  IMAD.IADD R4, R3, 0x1, R4 ;  /* 0x0000000103047824 */ /* 0x000fc800078e0204 */
[----:B------:R-:W-:-:S07]  /*17350*/  IMAD.MOV.U32 R13, RZ, RZ, R4 ;  /* 0x000000ffff0d7224 */ /* 0x000fce00078e0004 */
[----:B------:R-:W-:Y:S05]  /*17360*/  WARPSYNC.COLLECTIVE R15, `(.L_x_7840) ;  /* 0x000000000f087348 */ /* 0x000fea0003c00000 */
[----:B------:R0:W1:Y:S02]  /*17370*/  SHFL.UP P6, R14, R13, R12, R11 ;  /* 0x0400000c0d0e7389 */ /* 0x00006400000c000b */
[----:B01----:R-:W-:Y:S01]  /*17380*/  ENDCOLLECTIVE ;  /* 0x000000000000791b */ /* 0x003fe20003800000 */
.L_x_7840:
        /* <DEDUP_REMOVED lines=8> */
.L_x_7841:
[----:B------:R-:W-:Y:S05]  /*17410*/  BRA `(.L_x_7842) ;  /* 0xffffffc400887947 */ /* 0x000fea000383ffff */
.L_x_7752:
[----:B------:R-:W-:Y:S01]  /*17420*/  BSSY B0, `(.L_x_7843) ;  /* 0x0000007000007945 */ /* 0x000fe20003800000 */
[----:B------:R-:W-:Y:S02]  /*17430*/  IMAD.MOV.U32 R12, RZ, RZ, 0x1 ;  /* 0x00000001ff0c7424 */ /* 0x000fe400078e00ff */
[----:B------:R-:W-:Y:S02]  /*17440*/  IMAD.MOV.U32 R11, RZ, RZ, RZ ;  /* 0x000000ffff0b7224 */ /* 0x000fe400078e00ff */
[----:B------:R-:W-:-:S07]  /*17450*/  IMAD.MOV.U32 R15, RZ, RZ, -0x1 ;  /* 0xffffffffff0f7424 */ /* 0x000fce00078e00ff */
[----:B-1----:R-:W-:Y:S05]  /*17460*/  WARPSYNC.COLLECTIVE R15, `(.L_x_7844) ;  /* 0x000000000f087348 */ /* 0x002fea0003c00000 */
[----:B------:R0:W2:Y:S02]  /*17470*/  SHFL.UP P6, R14, R13, R12, R11 ;  /* 0x0400000c0d0e7389 */ /* 0x0000a400000c000b */
[----:B012---:R-:W-:Y:S01]  /*17480*/  ENDCOLLECTIVE ;  /* 0x000000000000791b */ /* 0x007fe20003800000 */
.L_x_7844:
[----:B------:R-:W-:Y:S05]  /*17490*/  BSYNC B0 ;  /* 0x0000000000007941 */ /* 0x000fea0003800000 */
.L_x_7843:
        /* <DEDUP_REMOVED lines=8> */
.L_x_7845:
[----:B------:R-:W-:Y:S01]  /*17520*/  IMAD.MOV.U32 R12, RZ, RZ, 0x4 ;  /* 0x00000004ff0c7424 */ /* 0x000fe200078e00ff */
[----:B------:R-:W-:-:S05]  /*17530*/  SEL R2, R14, RZ, P2 ;  /* 0x000000ff0e027207 */ /* 0x000fca0001000000 */
[----:B------:R-:W-:-:S04]  /*17540*/  IMAD.IADD R2, R13, 0x1, R2 ;  /* 0x000000010d027824 */ /* 0x000fc800078e0202 */
[----:B------:R-:W-:-:S07]  /*17550*/  IMAD.MOV.U32 R13, RZ, RZ, R2 ;  /* 0x000000ffff0d7224 */ /* 0x000fce00078e0002 */
[----:B------:R-:W-:Y:S05]  /*17560*/  WARPSYNC.COLLECTIVE R15, `(.L_x_7846) ;  /* 0x000000000f087348 */ /* 0x000fea0003c00000 */
[----:B------:R0:W1:Y:S02]  /*17570*/  SHFL.UP P6, R14, R13, R12, R11 ;  /* 0x0400000c0d0e7389 */ /* 0x00006400000c000b */
[----:B01----:R-:W-:Y:S01]  /*17580*/  ENDCOLLECTIVE ;  /* 0x000000000000791b */ /* 0x003fe20003800000 */
.L_x_7846:
[----:B------:R-:W-:Y:S01]  /*17590*/  IMAD.MOV.U32 R12, RZ, RZ, 0x8 ;  /* 0x00000008ff0c7424 */ /* 0x000fe200078e00ff */
[----:B------:R-:W-:-:S05]  /*175a0*/  SEL R3, R14, RZ, P3 ;  /* 0x000000ff0e037207 */ /* 0x000fca0001800000 */
[----:B------:R-:W-:-:S04]  /*175b0*/  IMAD.IADD R3, R2, 0x1, R3 ;  /* 0x0000000102037824 */ /* 0x000fc800078e0203 */
[----:B------:R-:W-:-:S07]  /*175c0*/  IMAD.MOV.U32 R13, RZ, RZ, R3 ;  /* 0x000000ffff0d7224 */ /* 0x000fce00078e0003 */
[----:B------:R-:W-:Y:S05]  /*175d0*/  WARPSYNC.COLLECTIVE R15, `(.L_x_7847) ;  /* 0x000000000f087348 */ /* 0x000fea0003c00000 */
[----:B------:R0:W1:Y:S02]  /*175e0*/  SHFL.UP P6, R14, R13, R12, R11 ;  /* 0x0400000c0d0e7389 */ /* 0x00006400000c000b */
[----:B01----:R-:W-:Y:S01]  /*175f0*/  ENDCOLLECTIVE ;  /* 0x000000000000791b */ /* 0x003fe20003800000 */
.L_x_7847:
[----:B------:R-:W-:Y:S01]  /*17600*/  IMAD.MOV.U32 R12, RZ, RZ, 0x10 ;  /* 0x00000010ff0c7424 */ /* 0x000fe200078e00ff */
[----:B------:R-:W-:-:S05]  /*17610*/  SEL R4, R14, RZ, P4 ;  /* 0x000000ff0e047207 */ /* 0x000fca0002000000 */
[----:B------:R-:W-:-:S04]  /*17620*/  IMAD.IADD R4, R3, 0x1, R4 ;  /* 0x0000000103047824 */ /* 0x000fc800078e0204 */
[----:B------:R-:W-:-:S07]  /*17630*/  IMAD.MOV.U32 R13, RZ, RZ, R4 ;  /* 0x000000ffff0d7224 */ /* 0x000fce00078e0004 */
[----:B------:R-:W-:Y:S05]  /*17640*/  WARPSYNC.COLLECTIVE R15, `(.L_x_7848) ;  /* 0x000000000f087348 */ /* 0x000fea0003c00000 */
[----:B------:R0:W1:Y:S02]  /*17650*/  SHFL.UP P6, R14, R13, R12, R11 ;  /* 0x0400000c0d0e7389 */ /* 0x00006400000c000b */
[----:B01----:R-:W-:Y:S01]  /*17660*/  ENDCOLLECTIVE ;  /* 0x000000000000791b */ /* 0x003fe20003800000 */
.L_x_7848:
        /* <DEDUP_REMOVED lines=8> */
.L_x_7849:
[----:B------:R-:W-:Y:S05]  /*176f0*/  BRA `(.L_x_7850) ;  /* 0xffffffc400747947 */ /* 0x000fea000383ffff */
.L_x_7754:
[----:B------:R-:W-:Y:S01]  /*17700*/  BSSY B0, `(.L_x_7851) ;  /* 0x0000006000007945 */ /* 0x000fe20003800000 */
[----:B------:R-:W-:Y:S01]  /*17710*/  PLOP3.LUT P6, PT, P6, PT, PT, 0x8, 0x0 ;  /* 0x000000000000781c */ /* 0x000fe200037ce170 */
[----:B------:R-:W-:-:S12]  /*17720*/  IMAD.MOV.U32 R15, RZ, RZ, -0x1 ;  /* 0xffffffffff0f7424 */ /* 0x000fd800078e00ff */
[----:B01----:R-:W-:Y:S05]  /*17730*/  WARPSYNC.COLLECTIVE R15, `(.L_x_7852) ;  /* 0x000000000f087348 */ /* 0x003fea0003c00000 */
[----:B------:R-:W-:Y:S01]  /*17740*/  VOTE.ANY R14, PT, P6 ;  /* 0x00000000000e7806 */ /* 0x000fe200030e0100 */
[----:B01----:R-:W-:Y:S06]  /*17750*/  ENDCOLLECTIVE ;  /* 0x000000000000791b */ /* 0x003fec0003800000 */
.L_x_7852:
[----:B------:R-:W-:Y:S05]  /*17760*/  BSYNC B0 ;  /* 0x0000000000007941 */ /* 0x000fea0003800000 */
.L_x_7851:
        /* <DEDUP_REMOVED lines=8> */
.L_x_7853:
[----:B------:R-:W-:Y:S02]  /*177f0*/  IMAD.IADD R27, R12, 0x1, R27 ;  /* 0x000000010c1b7824 */ /* 0x000fe400078e021b */
[----:B------:R-:W-:Y:S02]  /*17800*/  IMAD.MOV.U32 R13, RZ, RZ, R8 ;  /* 0x000000ffff0d7224 */ /* 0x000fe400078e0008 */
[----:B------:R-:W-:-:S07]  /*17810*/  IMAD.MOV.U32 R25, RZ, RZ, R14 ;  /* 0x000000ffff197224 */ /* 0x000fce00078e000e */
[----:B------:R-:W-:Y:S05]  /*17820*/  WARPSYNC.COLLECTIVE R15, `(.L_x_7854) ;  /* 0x000000000f087348 */ /* 0x000fea0003c00000 */
[----:B------:R0:W1:Y:S02]  /*17830*/  SHFL.IDX P6, R14, R13, R12, R11 ;  /* 0x0000000c0d0e7389 */ /* 0x00006400000c000b */
[----:B01----:R-:W-:Y:S01]  /*17840*/  ENDCOLLECTIVE ;  /* 0x000000000000791b */ /* 0x003fe20003800000 */
.L_x_7854:
[----:B------:R-:W-:Y:S01]  /*17850*/  IMAD.MOV.U32 R8, RZ, RZ, R14 ;  /* 0x000000ffff087224 */ /* 0x000fe200078e000e */
[----:B------:R-:W-:Y:S06]  /*17860*/  BRA `(.L_x_7855) ;  /* 0xffffffc400587947 */ /* 0x000fec000383ffff */
.L_x_7756:
[----:B------:R-:W-:Y:S01]  /*17870*/  BSSY B0, `(.L_x_7856) ;  /* 0x0000007000007945 */ /* 0x000fe20003800000 */
[----:B------:R-:W-:Y:S02]  /*17880*/  IMAD.MOV.U32 R13, RZ, RZ, R3 ;  /* 0x000000ffff0d7224 */ /* 0x000fe400078e0003 */
[----:B------:R-:W-:Y:S02]  /*17890*/  IMAD.MOV.U32 R11, RZ, RZ, 0x1f ;  /* 0x0000001fff0b7424 */ /* 0x000fe400078e00ff */
[----:B------:R-:W-:-:S07]  /*178a0*/  IMAD.MOV.U32 R15, RZ, RZ, -0x1 ;  /* 0xffffffffff0f7424 */ /* 0x000fce00078e00ff */
[----:B01-34-:R-:W-:Y:S05]  /*178b0*/  WARPSYNC.COLLECTIVE R15, `(.L_x_7857) ;  /* 0x000000000f087348 */ /* 0x01bfea0003c00000 */
[----:B------:R2:W0:Y:S02]  /*178c0*/  SHFL.IDX P6, R14, R13, R12, R11 ;  /* 0x0000000c0d0e7389 */ /* 0x00042400000c000b */
[----:B01234-:R-:W-:Y:S01]  /*178d0*/  ENDCOLLECTIVE ;  /* 0x000000000000791b */ /* 0x01ffe20003800000 */
.L_x_7857:
[----:B------:R-:W-:Y:S05]  /*178e0*/  BSYNC B0 ;  /* 0x0000000000007941 */ /* 0x000fea0003800000 */
.L_x_7856:
[----:B------:R-:W-:Y:S01]  /*178f0*/  IMAD.MOV.U32 R24, RZ, RZ, R14 ;  /* 0x000000ffff187224 */ /* 0x000fe200078e000e */
[----:B------:R-:W-:Y:S06]  /*17900*/  BRA `(.L_x_7755) ;  /* 0xffffffc400487947 */ /* 0x000fec000383ffff */
.L_x_7762:
[----:B0-----:R0:W1:Y:S02]  /*17910*/  SYNCS.PHASECHK.TRANS64.TRYWAIT P0, [R7+URZ+0x28c20], R0 ;  /* 0x028c2000070075a7 */ /* 0x001064000800017f */
[----:B-1----:R-:W-:Y:S05]  /*17920*/  @!P0 NANOSLEEP.SYNCS 0x989680 ;  /* 0x009896800000895d */ /* 0x002fea0003900000 */
[----:B------:R-:W1:Y:S02]  /*17930*/  @!P0 SYNCS.PHASECHK.TRANS64 P0, [R7+URZ+0x28c20], R0 ;  /* 0x028c2000070085a7 */ /* 0x000e64000800007f */
[----:B-1----:R-:W-:Y:S05]  /*17940*/  @!P0 BRA `(.L_x_7762) ;  /* 0xfffffffc00f08947 */ /* 0x002fea000383ffff */
[----:B------:R-:W-:Y:S05]  /*17950*/  BRA `(.L_x_7858) ;  /* 0xffffffcc00a07947 */ /* 0x000fea000383ffff */
.L_x_7763:
        /* <DEDUP_REMOVED lines=11> */
.L_x_7860:
[----:B------:R-:W-:Y:S05]  /*17a10*/  BSYNC B0 ;  /* 0x0000000000007941 */ /* 0x000fea0003800000 */
.L_x_7859:
[----:B------:R-:W-:Y:S05]  /*17a20*/  BRA `(.L_x_7861) ;  /* 0xffffffcc00887947 */ /* 0x000fea000383ffff */
.L_x_7766:
[----:B------:R-:W-:Y:S01]  /*17a30*/  BSSY B1, `(.L_x_7862) ;  /* 0x0000006000017945 */ /* 0x000fe20003800000 */
[----:B------:R-:W-:-:S07]  /*17a40*/  IMAD.MOV.U32 R15, RZ, RZ, -0x1 ;  /* 0xffffffffff0f7424 */ /* 0x000fce00078e00ff */
[----:B0-234-:R-:W-:Y:S05]  /*17a50*/  WARPSYNC.COLLECTIVE R15, `(.L_x_7863) ;  /* 0x000000000f0c7348 */ /* 0x01dfea0003c00000 */
[----:B------:R-:W-:Y:S02]  /*17a60*/  ELECT P6, UR62, PT ;  /* 0x00000000003e782f */ /* 0x000fe400038c0000 */
[----:B------:R-:W-:Y:S01]  /*17a70*/  MOV R14, UR62 ;  /* 0x0000003e000e7c02 */ /* 0x000fe20008000f00 */
[----:B0-234-:R-:W-:Y:S10]  /*17a80*/  ENDCOLLECTIVE ;  /* 0x000000000000791b */ /* 0x01dff40003800000 */
.L_x_7863:
[----:B------:R-:W-:Y:S05]  /*17a90*/  BSYNC B1 ;  /* 0x0000000000017941 */ /* 0x000fea0003800000 */
.L_x_7862:
[----:B------:R-:W-:Y:S05]  /*17aa0*/  BRA `(.L_x_7864) ;  /* 0xffffffcc00807947 */ /* 0x000fea000383ffff */
.L_x_7768:
[----:B0-----:R0:W1:Y:S02]  /*17ab0*/  SYNCS.PHASECHK.TRANS64.TRYWAIT P1, [R5+URZ+0x28c40], R0 ;  /* 0x028c4000050075a7 */ /* 0x001064000802017f */
[----:B-1----:R-:W-:Y:S05]  /*17ac0*/  @!P1 NANOSLEEP.SYNCS 0x989680 ;  /* 0x009896800000995d */ /* 0x002fea0003900000 */
[----:B------:R-:W1:Y:S02]  /*17ad0*/  @!P1 SYNCS.PHASECHK.TRANS64 P1, [R5+URZ+0x28c40], R0 ;  /* 0x028c4000050095a7 */ /* 0x000e64000802007f */
[----:B-1----:R-:W-:Y:S05]  /*17ae0*/  @!P1 BRA `(.L_x_7768) ;  /* 0xfffffffc00f09947 */ /* 0x002fea000383ffff */
[----:B------:R-:W-:Y:S05]  /*17af0*/  BRA `(.L_x_7865) ;  /* 0xffffffcc00a07947 */ /* 0x000fea000383ffff */
.L_x_7770:
[----:B-1----:R1:W0:Y:S02]  /*17b00*/  SYNCS.PHASECHK.TRANS64.TRYWAIT P1, [R3+URZ+0x28c40], R2 ;  /* 0x028c4002030075a7 */ /* 0x002224000802017f */
[----:B0-----:R-:W-:Y:S05]  /*17b10*/  @!P1 NANOSLEEP.SYNCS 0x989680 ;  /* 0x009896800000995d */ /* 0x001fea0003900000 */
[----:B------:R-:W0:Y:S02]  /*17b20*/  @!P1 SYNCS.PHASECHK.TRANS64 P1, [R3+URZ+0x28c40], R2 ;  /* 0x028c4002030095a7 */ /* 0x000e24000802007f */
[----:B0-----:R-:W-:Y:S05]  /*17b30*/  @!P1 BRA `(.L_x_7770) ;  /* 0xfffffffc00f09947 */ /* 0x001fea000383ffff */
[----:B------:R-:W-:Y:S05]  /*17b40*/  BRA `(.L_x_7866) ;  /* 0xffffffcc00ac7947 */ /* 0x000fea000383ffff */
.L_x_7772:
[----:B------:R0:W0:Y:S02]  /*17b50*/  SYNCS.PHASECHK.TRANS64.TRYWAIT P1, [R5+URZ+0x28c60], R0 ;  /* 0x028c6000050075a7 */ /* 0x000024000802017f */
[----:B0-----:R-:W-:Y:S05]  /*17b60*/  @!P1 NANOSLEEP.SYNCS 0x989680 ;  /* 0x009896800000995d */ /* 0x001fea0003900000 */
[----:B------:R-:W0:Y:S02]  /*17b70*/  @!P1 SYNCS.PHASECHK.TRANS64 P1, [R5+URZ+0x28c60], R0 ;  /* 0x028c6000050095a7 */ /* 0x000e24000802007f */
[----:B0-----:R-:W-:Y:S05]  /*17b80*/  @!P1 BRA `(.L_x_7772) ;  /* 0xfffffffc00f09947 */ /* 0x001fea000383ffff */
[----:B------:R-:W-:Y:S05]  /*17b90*/  BRA `(.L_x_7867) ;  /* 0xffffffcc00a87947 */ /* 0x000fea000383ffff */
.L_x_7868:
        /* <DEDUP_REMOVED lines=14> */
.L_x_15656:


//--------------------- .text._ZN7cutlass13device_kernelIN5flash11enable_sm90INS1_16FlashAttnFwdSm90INS1_25CollectiveMainloopFwdSm90ILi2EN4cute5tupleIJNS5_1CILi1EEES8_S8_EEENS6_IJNS7_ILi64EEESA_SA_EEELi512ENS_6half_tEfNS_4arch4Sm90ELb1ELb0ELb0ELb1ELb1ELb1ELb0ELb0ELb0ELb1ELb1ELb0EEENS1_21CollectiveEpilogueFwdINS6_IJSA_NS7_ILi512EEESA_EEES9_SC_SE_Li256ELb1ELb1ELb1ELb0EEENS1_36VarlenDynamicPersistentTileSchedulerILi64ELi64ELi256ELi128ELb1ELb1ELb1ELb1ELb1ELb1EEEEEEEEEvNT_6ParamsE --------------------------
	.section	.text._ZN7cutlass13device_kernelIN5flash11enable_sm90INS1_16FlashAttnFwdSm90INS1_25CollectiveMainloopFwdSm90ILi2EN4cute5tupleIJNS5_1CILi1EEES8_S8_EEENS6_IJNS7_ILi64EEESA_SA_EEELi512ENS_6half_tEfNS_4arch4Sm90ELb1ELb0ELb0ELb1ELb1ELb1ELb0ELb0ELb0ELb1ELb1ELb0EEENS1_21CollectiveEpilogueFwdINS6_IJSA_NS7_ILi512EEESA_EEES9_SC_SE_Li256ELb1ELb1ELb1ELb0EEENS1_36VarlenDynamicPersistentTileSchedulerILi64ELi64ELi256ELi128ELb1ELb1ELb1ELb1ELb1ELb1EEEEEEEEEvNT_6ParamsE,"ax",@progbits
	.align	128
.text._ZN7cutlass13device_kernelIN5flash11enable_sm90INS1_16FlashAttnFwdSm90INS1_25CollectiveMainloopFwdSm90ILi2EN4cute5tupleIJNS5_1CILi1EEES8_S8_EEENS6_IJNS7_ILi64EEESA_SA_EEELi512ENS_6half_tEfNS_4arch4Sm90ELb1ELb0ELb0ELb1ELb1ELb1ELb0ELb0ELb0ELb1ELb1ELb0EEENS1_21CollectiveEpilogueFwdINS6_IJSA_NS7_ILi512EEESA_EEES9_SC_SE_Li256ELb1ELb1ELb1ELb0EEENS1_36VarlenDynamicPersistentTileSchedulerILi64ELi64ELi256ELi128ELb1ELb1ELb1ELb1ELb1ELb1EEEEEEEEEvNT_6ParamsE:
        .type           _ZN7cutlass13device_kernelIN5flash11enable_sm90INS1_16FlashAttnFwdSm90INS1_25CollectiveMainloopFwdSm90ILi2EN4cute5tupleIJNS5_1CILi1EEES8_S8_EEENS6_IJNS7_ILi64EEESA_SA_EEELi512ENS_6half_tEfNS_4arch4Sm90ELb1ELb0ELb0ELb1ELb1ELb1ELb0ELb0ELb0ELb1ELb1ELb0EEENS1_21CollectiveEpilogueFwdINS6_IJSA_NS7_ILi512EEESA_EEES9_SC_SE_Li256ELb1ELb1ELb1ELb0EEENS1_36VarlenDynamicPersistentTileSchedulerILi64ELi64ELi256ELi128ELb1ELb1ELb1ELb1ELb1ELb1EEEEEEEEEvNT_6ParamsE,@function
        .size           _ZN7cutlass13device_kernelIN5flash11enable_sm90INS1_16FlashAttnFwdSm90INS1_25CollectiveMainloopFwdSm90ILi2EN4cute5tupleIJNS5_1CILi1EEES8_S8_EEENS6_IJNS7_ILi64EEESA_SA_EEELi512ENS_6half_tEfNS_4arch4Sm90ELb1ELb0ELb0ELb1ELb1ELb1ELb0ELb0ELb0ELb1ELb1ELb0EEENS1_21CollectiveEpilogueFwdINS6_IJSA_NS7_ILi512EEESA_EEES9_SC_SE_Li256ELb1ELb1ELb1ELb0EEENS1_36VarlenDynamicPersistentTileSchedulerILi64ELi64ELi256ELi128ELb1ELb1ELb1ELb1ELb1ELb1EEEEEEEEEvNT_6ParamsE,(.L_x_15657 - _ZN7cutlass13device_kernelIN5flash11enable_sm90INS1_16FlashAttnFwdSm90INS1_25CollectiveMainloopFwdSm90ILi2EN4cute5tupleIJNS5_1CILi1EEES8_S8_EEENS6_IJNS7_ILi64EEESA_SA_EEELi512ENS_6half_tEfNS_4arch4Sm90ELb1ELb0ELb0ELb1ELb1ELb1ELb0ELb0ELb0ELb1ELb1ELb0EEENS1_21CollectiveEpilogueFwdINS6_IJSA_NS7_ILi512EEESA_EEES9_SC_SE_Li256ELb1ELb1ELb1ELb0EEENS1_36VarlenDynamicPersistentTileSchedulerILi64ELi64ELi256ELi128ELb1ELb1ELb1ELb1ELb1ELb1EEEEEEEEEvNT_6ParamsE)
        .other          _ZN7cutlass13device_kernelIN5flash11enable_sm90INS1_16FlashAttnFwdSm90INS1_25CollectiveMainloopFwdSm90ILi2EN4cute5tupleIJNS5_1CILi1EEES8_S8_EEENS6_IJNS7_ILi64EEESA_SA_EEELi512ENS_6half_tEfNS_4arch4Sm90ELb1ELb0ELb0ELb1ELb1ELb1ELb0ELb0ELb0ELb1ELb1ELb0EEENS1_21CollectiveEpilogueFwdINS6_IJSA_NS7_ILi512EEESA_EEES9_SC_SE_Li256ELb1ELb1ELb1ELb0EEENS1_36VarlenDynamicPersistentTileSchedulerILi64ELi64ELi256ELi128ELb1ELb1ELb1ELb1ELb1ELb1EEEEEEEEEvNT_6ParamsE,@"STO_CUDA_ENTRY STV_DEFAULT"
_ZN7cutlass13device_kernelIN5flash11enable_sm90INS1_16FlashAttnFwdSm90INS1_25CollectiveMainloopFwdSm90ILi2EN4cute5tupleIJNS5_1CILi1EEES8_S8_EEENS6_IJNS7_ILi64EEESA_SA_EEELi512ENS_6half_tEfNS_4arch4Sm90ELb1ELb0ELb0ELb1ELb1ELb1ELb0ELb0ELb0ELb1ELb1ELb0EEENS1_21CollectiveEpilogueFwdINS6_IJSA_NS7_ILi512EEESA_EEES9_SC_SE_Li256ELb1ELb1ELb1ELb0EEENS1_36VarlenDynamicPersistentTileSchedulerILi64ELi64ELi256ELi128ELb1ELb1ELb1ELb1ELb1ELb1EEEEEEEEEvNT_6ParamsE:
[----:B------:R-:W0:Y:S02]  /*0000*/  LDC R1, c[0x0][0x28] ;  /* 0x00000a00ff017b82 */ /* 0x000e240000000800 */
[----:B0-----:R-:W-:Y:S01]  /*0010*/  VIADD R1, R1, 0xffffff90 ;  /* 0xffffff9001017836 */ /* 0x001fe20000000000 */
[----:B------:R-:W0:Y:S01]  /*0020*/  S2R R0, SR_TID.X ;  /* 0x0000000000007919 */ /* 0x000e220000002100 */
[----:B------:R-:W-:Y:S01]  /*0030*/  ELECT P0, URZ, PT ;  /* 0x00000000003f782f */ /* 0x000fe20003800000 */
[----:B------:R-:W-:Y:S01]  /*0040*/  BSSY B0, `(.L_x_7869) ;  /* 0x000000d000007945 */ /* 0x000fe20003800000 */
[----:B0-----:R-:W-:-:S05]  /*0050*/  SHF.R.U32.HI R2, RZ, 0x5, R0 ;  /* 0x00000005ff027819 */ /* 0x001fca0000011600 */
        /* <DEDUP_REMOVED lines=11> */
.L_x_7870:
[----:B------:R-:W-:Y:S05]  /*0110*/  BSYNC B0 ;  /* 0x0000000000007941 */ /* 0x000fea0003800000 */
.L_x_7869:
[----:B------:R-:W0:Y:S01]  /*0120*/  SHFL.IDX PT, R3, R2, RZ, 0x1f ;  /* 0x00001fff02037589 */ /* 0x000e2200000e0000 */
[----:B------:R-:W-:Y:S01]  /*0130*/  VOTEU.ANY UP0, P0 ;  /* 0x00000000003f7886 */ /* 0x000fe20000000100 */
[----:B------:R-:W-:Y:S01]  /*0140*/  UMOV UR4, 0x80 ;  /* 0x0000008000047882 */ /* 0x000fe20000000000 */
[----:B------:R-:W-:Y:S01]  /*0150*/  UMOV UR7, 0x100 ;  /* 0x0000010000077882 */ /* 0x000fe20000000000 */
[----:B------:R-:W-:Y:S02]  /*0160*/  VOTEU.ANY UP1, P0 ;  /* 0x00000000003f7886 */ /* 0x000fe40000020100 */
[----:B------:R-:W1:Y:S01]  /*0170*/  @UP0 S2UR UR8, SR_CgaCtaId ;  /* 0x00000000000809c3 */ /* 0x000e620000008800 */
[----:B------:R-:W-:Y:S01]  /*0180*/  @UP0 UMOV UR6, 0x400 ;  /* 0x0000040000060882 */ /* 0x000fe20000000000 */
[----:B------:R-:W-:-:S04]  /*0190*/  @UP0 UIADD3 UR4, -UR4, 0x100000, URZ ;  /* 0x0010000004040890 */ /* 0x000fc8000fffe13f */
[----:B------:R-:W-:Y:S02]  /*01a0*/  @UP0 USHF.L.U32 UR5, UR4, 0xb, URZ ;  /* 0x0000000b04050899 */ /* 0x000fe4000800063f */
[----:B------:R-:W-:Y:S01]  /*01b0*/  @UP0 USHF.L.U32 UR4, UR4, 0x1, URZ ;  /* 0x0000000104040899 */ /* 0x000fe2000800063f */
[----:B0-----:R-:W-:Y:S02]  /*01c0*/  ISETP.NE.AND P1, PT, R3, RZ, PT ;  /* 0x000000ff0300720c */ /* 0x001fe40003f25270 */
[----:B------:R-:W-:Y:S01]  /*01d0*/  SHF.R.U32.HI R3, RZ, 0x7, R0 ;  /* 0x00000007ff037819 */ /* 0x000fe20000011600 */
[----:B-1----:R-:W-:-:S04]  /*01e0*/  @UP0 ULEA UR8, UR8, UR6, 0x18 ;  /* 0x0000000608080291 */ /* 0x002fc8000f8ec03f */
[----:B------:R-:W0:Y:S01]  /*01f0*/  SHFL.IDX PT, R5, R3, RZ, 0x1f ;  /* 0x00001fff03057589 */ /* 0x000e2200000e0000 */
[----:B------:R-:W-:-:S04]  /*0200*/  @UP0 UIADD3 UR6, -UR7, 0x100000, URZ ;  /* 0x0010000007060890 */ /* 0x000fc8000fffe13f */
[----:B------:R-:W-:Y:S02]  /*0210*/  @UP0 USHF.L.U32 UR7, UR6, 0xb, URZ ;  /* 0x0000000b06070899 */ /* 0x000fe4000800063f */
[----:B------:R-:W-:Y:S01]  /*0220*/  @UP0 USHF.L.U32 UR6, UR6, 0x1, URZ ;  /* 0x0000000106060899 */ /* 0x000fe2000800063f */
[----:B------:R-:W-:Y:S01]  /*0230*/  VOTEU.ANY UP0, P0 ;  /* 0x00000000003f7886 */ /* 0x000fe20000000100 */
[----:B------:R-:W1:Y:S04]  /*0240*/  FENCE.VIEW.ASYNC.S ;  /* 0x00000000000073c6 */ /* 0x000e680000000000 */
[----:B-1----:R1:W2:Y:S01]  /*0250*/  @UP0 SYNCS.EXCH.64 URZ, [UR8+0x28c00], UR4 ;  /* 0x028c0004083f05b2 */ /* 0x0022a20008000100 */
[----:B0-----:R1:W-:Y:S05]  /*0260*/  STL [R1+0x60], R5 ;  /* 0x0000600501007387 */ /* 0x0013ea0000100800 */
[----:B------:R1:W0:Y:S01]  /*0270*/  @UP1 SYNCS.EXCH.64 URZ, [UR8+0x28c20], UR6 ;  /* 0x028c2006083f15b2 */ /* 0x0002220008000100 */
[----:B------:R-:W-:Y:S05]  /*0280*/  @P1 BRA `(.L_x_7871) ;  /* 0x0000000000381947 */ /* 0x000fea0003800000 */
[----:B-1----:R-:W1:Y:S01]  /*0290*/  S2UR UR5, SR_CgaCtaId ;  /* 0x00000000000579c3 */ /* 0x002e620000008800 */
[----:B------:R-:W-:Y:S01]  /*02a0*/  UMOV UR4, 0x400 ;  /* 0x0000040000047882 */ /* 0x000fe20000000000 */
[----:B------:R-:W-:Y:S01]  /*02b0*/  UMOV UR7, 0x80 ;  /* 0x0000008000077882 */ /* 0x000fe20000000000 */
[----:B------:R-:W-:Y:S01]  /*02c0*/  ELECT P0, URZ, PT ;  /* 0x00000000003f782f */ /* 0x000fe20003800000 */
[----:B-1----:R-:W-:Y:S02]  /*02d0*/  ULEA UR6, UR5, UR4, 0x18 ;  /* 0x0000000405067291 */ /* 0x002fe4000f8ec03f */
[----:B------:R-:W-:-:S04]  /*02e0*/  UIADD3 UR4, -UR7, 0x100000, URZ ;  /* 0x0010000007047890 */ /* 0x000fc8000fffe13f */
[----:B------:R-:W-:Y:S02]  /*02f0*/  USHF.L.U32 UR5, UR4, 0xb, URZ ;  /* 0x0000000b04057899 */ /* 0x000fe4000800063f */
[----:B------:R-:W-:Y:S01]  /*0300*/  USHF.L.U32 UR4, UR4, 0x1, URZ ;  /* 0x0000000104047899 */ /* 0x000fe2000800063f */
[----:B------:R-:W1:Y:S11]  /*0310*/  FENCE.VIEW.ASYNC.S ;  /* 0x00000000000073c6 */ /* 0x000e760000000000 */
[----:B-1----:R3:W4:Y:S01]  /*0320*/  SYNCS.EXCH.64 URZ, [UR6+0x28c30], UR4 ;  /* 0x028c3004063f75b2 */ /* 0x0027220008000100 */
[----:B------:R3:W1:Y:S01]  /*0330*/  SYNCS.EXCH.64 URZ, [UR6+0x28c40], UR4 ;  /* 0x028c4004063f75b2 */ /* 0x0006620008000100 */
[----:B------:R3:W0:Y:S01]  /*0340*/  SYNCS.EXCH.64 URZ, [UR6+0x28c38], UR4 ;  /* 0x028c3804063f75b2 */ /* 0x0006220008000100 */
[----:B------:R3:W0:Y:S02]  /*0350*/  SYNCS.EXCH.64 URZ, [UR6+0x28c48], UR4 ;  /* 0x028c4804063f75b2 */ /* 0x0006240008000100 */
[----:B---3--:R-:W-:Y:S01]  /*0360*/  NOP ;  /* 0x0000000000007918 */ /* 0x008fe20000000000 */
.L_x_7871:
[----:B------:R-:W3:Y:S01]  /*0370*/  SHFL.IDX PT, R4, R2, RZ, 0x1f ;  /* 0x00001fff02047589 */ /* 0x000ee200000e0000 */
[----:B------:R-:W-:Y:S01]  /*0380*/  NOP ;  /* 0x0000000000007918 */ /* 0x000fe20000000000 */
[----:B---3--:R-:W-:-:S13]  /*0390*/  ISETP.NE.AND P0, PT, R4, RZ, PT ;  /* 0x000000ff0400720c */ /* 0x008fda0003f05270 */
[----:B------:R-:W-:Y:S05]  /*03a0*/  @P0 BRA `(.L_x_7872) ;  /* 0x0000000000480947 */ /* 0x000fea0003800000 */
[----:B-1----:R-:W1:Y:S01]  /*03b0*/  S2UR UR5, SR_CgaCtaId ;  /* 0x00000000000579c3 */ /* 0x002e620000008800 */
[----:B------:R-:W-:Y:S01]  /*03c0*/  UMOV UR4, 0x400 ;  /* 0x0000040000047882 */ /* 0x000fe20000000000 */
[----:B------:R-:W-:Y:S01]  /*03d0*/  UMOV UR6, 0x80 ;  /* 0x0000008000067882 */ /* 0x000fe20000000000 */
[----:B------:R-:W-:Y:S01]  /*03e0*/  UMOV UR7, 0x100 ;  /* 0x0000010000077882 */ /* 0x000fe20000000000 */
[----:B------:R-:W-:Y:S01]  /*03f0*/  ELECT P0, URZ, PT ;  /* 0x00000000003f782f */ /* 0x000fe20003800000 */
[----:B-1----:R-:W-:Y:S02]  /*0400*/  ULEA UR8, UR5, UR4, 0x18 ;  /* 0x0000000405087291 */ /* 0x002fe4000f8ec03f */
[----:B------:R-:W-:-:S04]  /*0410*/  UIADD3 UR4, -UR6, 0x100000, URZ ;  /* 0x0010000006047890 */ /* 0x000fc8000fffe13f */
[----:B------:R-:W-:Y:S02]  /*0420*/  USHF.L.U32 UR5, UR4, 0xb, URZ ;  /* 0x0000000b04057899 */ /* 0x000fe4000800063f */
[----:B------:R-:W-:Y:S02]  /*0430*/  USHF.L.U32 UR4, UR4, 0x1, URZ ;  /* 0x0000000104047899 */ /* 0x000fe4000800063f */
[----:B------:R-:W-:-:S04]  /*0440*/  UIADD3 UR6, -UR7, 0x100000, URZ ;  /* 0x0010000007067890 */ /* 0x000fc8000fffe13f */
[----:B------:R-:W-:Y:S02]  /*0450*/  USHF.L.U32 UR7, UR6, 0xb, URZ ;  /* 0x0000000b06077899 */ /* 0x000fe4000800063f */
[----:B------:R-:W-:Y:S01]  /*0460*/  USHF.L.U32 UR6, UR6, 0x1, URZ ;  /* 0x0000000106067899 */ /* 0x000fe2000800063f */
[----:B------:R-:W1:Y:S03]  /*0470*/  FENCE.VIEW.ASYNC.S ;  /* 0x00000000000073c6 */ /* 0x000e660000000000 */
[----:B-1----:R3:W1:Y:S08]  /*0480*/  SYNCS.EXCH.64 URZ, [UR8+0x28c50], UR4 ;  /* 0x028c5004083f75b2 */ /* 0x0026700008000100 */
[----:B------:R3:W0:Y:S01]  /*0490*/  SYNCS.EXCH.64 URZ, [UR8+0x28c60], UR6 ;  /* 0x028c6006083f75b2 */ /* 0x0006220008000100 */
[----:B------:R3:W0:Y:S01]  /*04a0*/  SYNCS.EXCH.64 URZ, [UR8+0x28c58], UR4 ;  /* 0x028c5804083f75b2 */ /* 0x0006220008000100 */
[----:B------:R3:W0:Y:S02]  /*04b0*/  SYNCS.EXCH.64 URZ, [UR8+0x28c68], UR6 ;  /* 0x028c6806083f75b2 */ /* 0x0006240008000100 */
[----:B---3--:R-:W-:Y:S01]  /*04c0*/  NOP ;  /* 0x0000000000007918 */ /* 0x008fe20000000000 */
.L_x_7872:
[----:B------:R-:W3:Y:S01]  /*04d0*/  SHFL.IDX PT, R4, R2, RZ, 0x1f ;  /* 0x00001fff02047589 */ /* 0x000ee200000e0000 */
[----:B------:R-:W-:Y:S01]  /*04e0*/  NOP ;  /* 0x0000000000007918 */ /* 0x000fe20000000000 */
[----:B---3--:R-:W-:-:S13]  /*04f0*/  ISETP.NE.AND P0, PT, R4, RZ, PT ;  /* 0x000000ff0400720c */ /* 0x008fda0003f05270 */
        /* <DEDUP_REMOVED lines=10> */
[----:B-1----:R3:W1:Y:S01]  /*05a0*/  SYNCS.EXCH.64 URZ, [UR6+0x28c70], UR4 ;  /* 0x028c7004063f75b2 */ /* 0x0026620008000100 */
[----:B------:R3:W0:Y:S01]  /*05b0*/  SYNCS.EXCH.64 URZ, [UR6+0x28c80], UR4 ;  /* 0x028c8004063f75b2 */ /* 0x0006220008000100 */
[----:B------:R3:W0:Y:S01]  /*05c0*/  SYNCS.EXCH.64 URZ, [UR6+0x28c78], UR4 ;  /* 0x028c7804063f75b2 */ /* 0x0006220008000100 */
[----:B------:R3:W0:Y:S02]  /*05d0*/  SYNCS.EXCH.64 URZ, [UR6+0x28c88], UR4 ;  /* 0x028c8804063f75b2 */ /* 0x0006240008000100 */
[----:B---3--:R-:W-:Y:S01]  /*05e0*/  NOP ;  /* 0x0000000000007918 */ /* 0x008fe20000000000 */
.L_x_7873:
        /* <DEDUP_REMOVED lines=22> */
.L_x_7874:
        /* <DEDUP_REMOVED lines=22> */
.L_x_7875:
[----:B------:R-:W-:Y:S01]  /*08b0*/  IMAD.MOV.U32 R4, RZ, RZ, 0x1 ;  /* 0x00000001ff047424 */ /* 0x000fe200078e00ff */
[----:B------:R-:W-:Y:S01]  /*08c0*/  ISETP.NE.AND P0, PT, R5, RZ, PT ;  /* 0x000000ff0500720c */ /* 0x000fe20003f05270 */
[----:B------:R-:W-:Y:S01]  /*08d0*/  NOP ;  /* 0x0000000000007918 */ /* 0x000fe20000000000 */
[----:B------:R-:W-:Y:S01]  /*08e0*/  ULDC.64 UR40, c[0x0][0x208] ;  /* 0x0000820000287ab9 */ /* 0x000fe20000000a00 */
[----:B------:R-:W-:Y:S01]  /*08f0*/  BSSY B9, `(.L_x_7876) ;  /* 0x0001d2e000097945 */ /* 0x000fe20003800000 */
[----:B------:R-:W-:-:S05]  /*0900*/  SEL R4, R4, 0x2, !P0 ;  /* 0x0000000204047807 */ /* 0x000fca0004000000 */
[----:B------:R3:W-:Y:S01]  /*0910*/  STL [R1], R4 ;  /* 0x0000000401007387 */ /* 0x0007e20000100800 */
[----:B012-4-:R-:W-:Y:S06]  /*0920*/  BAR.SYNC.DEFER_BLOCKING 0x0 ;  /* 0x0000000000007b1d */ /* 0x017fec0000010000 */
[----:B------:R-:W-:Y:S05]  /*0930*/  @!P0 BRA `(.L_x_7877) ;  /* 0x0000014c00e88947 */ /* 0x000fea0003800000 */
.L_x_7878:
        /* <DEDUP_REMOVED lines=18> */
[----:B------:R-:W2:Y:S01]  /*0a60*/  LDL.LU R17, [R1] ;  /* 0x0000000001117983 */ /* 0x000ea20000300800 */
[----:B------:R-:W-:Y:S02]  /*0a70*/  VIADD R0, R0, 0xffffff80 ;  /* 0xffffff8000007836 */ /* 0x000fe40000000000 */
[----:B------:R-:W-:Y:S02]  /*0a80*/  IMAD.MOV.U32 R203, RZ, RZ, 0x20 ;  /* 0x00000020ffcb7424 */ /* 0x000fe400078e00ff */
[----:B------:R-:W-:Y:S01]  /*0a90*/  IMAD.MOV.U32 R184, RZ, RZ, RZ ;  /* 0x000000ffffb87224 */ /* 0x000fe200078e00ff */
[----:B------:R-:W-:Y:S01]  /*0aa0*/  SHF.R.S32.HI R3, RZ, 0x1f, R0 ;  /* 0x0000001fff037819 */ /* 0x000fe20000011400 */
[----:B------:R-:W-:-:S03]  /*0ab0*/  IMAD.MOV.U32 R190, RZ, RZ, RZ ;  /* 0x000000ffffbe7224 */ /* 0x000fc600078e00ff */
[CC--:B------:R-:W-:Y:S02]  /*0ac0*/  LEA.HI R5, R3.reuse, R0.reuse, RZ, 0x4 ;  /* 0x0000000003057211 */ /* 0x0c0fe400078f20ff */
[CC--:B------:R-:W-:Y:S02]  /*0ad0*/  LEA.HI R6, R3.reuse, R0.reuse, RZ, 0x5 ;  /* 0x0000000003067211 */ /* 0x0c0fe400078f28ff */
[CC--:B---3--:R-:W-:Y:S02]  /*0ae0*/  LEA.HI R4, R3.reuse, R0.reuse, RZ, 0x7 ;  /* 0x0000000003047211 */ /* 0x0c8fe400078f38ff */
[CC--:B------:R-:W-:Y:S02]  /*0af0*/  LEA.HI R13, R3.reuse, R0.reuse, RZ, 0x2 ;  /* 0x00000000030d7211 */ /* 0x0c0fe400078f10ff */
[----:B------:R-:W-:Y:S02]  /*0b00*/  LEA.HI R3, R3, R0, RZ, 0x3 ;  /* 0x0000000003037211 */ /* 0x000fe400078f18ff */
[----:B------:R-:W-:-:S02]  /*0b10*/  LOP3.LUT R9, R4, 0xffffff80, RZ, 0xc0, !PT ;  /* 0xffffff8004097812 */ /* 0x000fc400078ec0ff */
[----:B------:R-:W-:Y:S02]  /*0b20*/  LOP3.LUT R15, R3, 0xfffffff8, RZ, 0xc0, !PT ;  /* 0xfffffff8030f7812 */ /* 0x000fe400078ec0ff */
[----:B------:R-:W-:Y:S01]  /*0b30*/  LOP3.LUT R3, R5, 0xfffffff0, RZ, 0xc0, !PT ;  /* 0xfffffff005037812 */ /* 0x000fe200078ec0ff */
[C---:B------:R-:W-:Y:S01]  /*0b40*/  IMAD.IADD R9, R0.reuse, 0x1, -R9 ;  /* 0x0000000100097824 */ /* 0x040fe200078e0a09 */
[----:B------:R-:W-:Y:S01]  /*0b50*/  SHF.R.S32.HI R8, RZ, 0x4, R5 ;  /* 0x00000004ff087819 */ /* 0x000fe20000011405 */
[C---:B------:R-:W-:Y:S01]  /*0b60*/  IMAD.IADD R15, R0.reuse, 0x1, -R15 ;  /* 0x00000001000f7824 */ /* 0x040fe200078e0a0f */
[----:B------:R-:W-:Y:S01]  /*0b70*/  LOP3.LUT R11, R13, 0xfffffffc, RZ, 0xc0, !PT ;  /* 0xfffffffc0d0b7812 */ /* 0x000fe200078ec0ff */
[C---:B------:R-:W-:Y:S01]  /*0b80*/  IMAD.IADD R3, R0.reuse, 0x1, -R3 ;  /* 0x0000000100037824 */ /* 0x040fe200078e0a03 */
[--C-:B------:R-:W-:Y:S01]  /*0b90*/  SHF.R.S32.HI R206, RZ, 0x5, R6.reuse ;  /* 0x00000005ffce7819 */ /* 0x100fe20000011406 */
[----:B------:R-:W-:Y:S01]  /*0ba0*/  IMAD.SHL.U32 R194, R15, 0x8, RZ ;  /* 0x000000080fc27824 */ /* 0x000fe200078e00ff */
[----:B------:R-:W-:Y:S01]  /*0bb0*/  SHF.R.S32.HI R7, RZ, 0x1f, R6 ;  /* 0x0000001fff077819 */ /* 0x000fe20000011406 */
[----:B------:R-:W-:Y:S01]  /*0bc0*/  IMAD.IADD R188, R0, 0x1, -R11 ;  /* 0x0000000100bc7824 */ /* 0x000fe200078e0a0b */
[----:B------:R-:W-:Y:S01]  /*0bd0*/  LEA.HI R5, R5, R8, RZ, 0x1 ;  /* 0x0000000805057211 */ /* 0x000fe200078f08ff */
[----:B------:R-:W-:Y:S01]  /*0be0*/  VIADD R35, R194, 0x40 ;  /* 0x00000040c2237836 */ /* 0x000fe20000000000 */
[----:B------:R-:W-:Y:S01]  /*0bf0*/  SHF.R.S32.HI R6, RZ, 0x1f, R3 ;  /* 0x0000001fff067819 */ /* 0x000fe20000011403 */
[----:B------:R-:W-:Y:S01]  /*0c00*/  IMAD.SHL.U32 R18, R188, 0x8, RZ ;  /* 0x00000008bc127824 */ /* 0x000fe200078e00ff */
[----:B------:R-:W-:Y:S01]  /*0c10*/  SHF.R.S32.HI R0, RZ, 0x1f, R9 ;  /* 0x0000001fff007819 */ /* 0x000fe20000011409 */
[----:B------:R-:W-:Y:S01]  /*0c20*/  VIADD R32, R194, 0x100 ;  /* 0x00000100c2207836 */ /* 0x000fe20000000000 */
[----:B------:R-:W-:Y:S01]  /*0c30*/  LOP3.LUT R5, R5, 0x1ffffffe, RZ, 0xc0, !PT ;  /* 0x1ffffffe05057812 */ /* 0x000fe200078ec0ff */
[C---:B------:R-:W-:Y:S01]  /*0c40*/  VIADD R26, R18.reuse, 0x40 ;  /* 0x00000040121a7836 */ /* 0x040fe20000000000 */
[----:B------:R-:W-:Y:S01]  /*0c50*/  LEA.HI R7, R7, R206, RZ, 0x2 ;  /* 0x000000ce07077211 */ /* 0x000fe200078f10ff */
[----:B------:R-:W-:Y:S01]  /*0c60*/  VIADD R229, R18, 0x60 ;  /* 0x0000006012e57836 */ /* 0x000fe20000000000 */
[----:B------:R-:W-:Y:S01]  /*0c70*/  LEA.HI R10, R6, R3, RZ, 0x3 ;  /* 0x00000003060a7211 */ /* 0x000fe200078f18ff */
[----:B------:R-:W-:Y:S01]  /*0c80*/  IMAD.IADD R5, R8, 0x1, -R5 ;  /* 0x0000000108057824 */ /* 0x000fe200078e0a05 */
[-C--:B------:R-:W-:Y:S01]  /*0c90*/  LEA.HI R6, R0, R9.reuse, RZ, 0x2 ;  /* 0x0000000900067211 */ /* 0x080fe200078f10ff */
[C---:B------:R-:W-:Y:S01]  /*0ca0*/  VIADD R228, R18.reuse, 0x80 ;  /* 0x0000008012e47836 */ /* 0x040fe20000000000 */
[----:B------:R-:W-:Y:S01]  /*0cb0*/  SHF.R.S32.HI R20, RZ, 0x7, R4 ;  /* 0x00000007ff147819 */ /* 0x000fe20000011404 */
[----:B------:R-:W-:Y:S01]  /*0cc0*/  IMAD.SHL.U32 R5, R5, 0x8, RZ ;  /* 0x0000000805057824 */ /* 0x000fe200078e00ff */
[----:B------:R-:W-:Y:S01]  /*0cd0*/  LOP3.LUT R7, R7, 0x3ffffc, RZ, 0xc0, !PT ;  /* 0x003ffffc07077812 */ /* 0x000fe200078ec0ff */
[----:B------:R-:W-:Y:S01]  /*0ce0*/  VIADD R227, R18, 0xa0 ;  /* 0x000000a012e37836 */ /* 0x000fe20000000000 */
[--C-:B------:R-:W-:Y:S01]  /*0cf0*/  SHF.R.S32.HI R8, RZ, 0x2, R6.reuse ;  /* 0x00000002ff087819 */ /* 0x100fe20000011406 */
[----:B------:R-:W-:Y:S01]  /*0d00*/  IMAD R14, R20, 0x100, R3 ;  /* 0x00000100140e7824 */ /* 0x000fe200078e0203 */
[----:B------:R-:W-:Y:S01]  /*0d10*/  SHF.R.S32.HI R11, RZ, 0x1f, R6 ;  /* 0x0000001fff0b7819 */ /* 0x000fe20000011406 */
[----:B------:R-:W-:Y:S01]  /*0d20*/  IMAD.IADD R7, R206, 0x1, -R7 ;  /* 0x00000001ce077824 */ /* 0x000fe200078e0a07 */
[----:B------:R-:W-:Y:S01]  /*0d30*/  SHF.R.S32.HI R191, RZ, 0x2, R13 ;  /* 0x00000002ffbf7819 */ /* 0x000fe2000001140d */
[----:B------:R-:W-:Y:S01]  /*0d40*/  STL [R1+0x58], R20 ;  /* 0x0000581401007387 */ /* 0x000fe20000100800 */
[----:B------:R-:W-:Y:S01]  /*0d50*/  LEA.HI R11, R11, R8, RZ, 0x3 ;  /* 0x000000080b0b7211 */ /* 0x000fe200078f18ff */
[----:B------:R-:W-:Y:S01]  /*0d60*/  IMAD R16, R7, 0x10, R14 ;  /* 0x0000001007107824 */ /* 0x000fe200078e020e */
[----:B------:R-:W-:Y:S01]  /*0d70*/  LEA.HI R0, R0, R9, RZ, 0x5 ;  /* 0x0000000900007211 */ /* 0x000fe200078f28ff */
[----:B------:R-:W-:Y:S01]  /*0d80*/  VIADD R7, R191, 0x20 ;  /* 0x00000020bf077836 */ /* 0x000fe20000000000 */
[----:B------:R-:W-:Y:S01]  /*0d90*/  LOP3.LUT R11, R11, 0xfffffff8, RZ, 0xc0, !PT ;  /* 0xfffffff80b0b7812 */ /* 0x000fe200078ec0ff */
[C---:B------:R-:W-:Y:S01]  /*0da0*/  VIADD R226, R18.reuse, 0xc0 ;  /* 0x000000c012e27836 */ /* 0x040fe20000000000 */
[----:B------:R-:W-:Y:S01]  /*0db0*/  SHF.R.S32.HI R0, RZ, 0x5, R0 ;  /* 0x00000005ff007819 */ /* 0x000fe20000011400 */
[----:B------:R-:W-:Y:S01]  /*0dc0*/  VIADD R225, R18, 0xe0 ;  /* 0x000000e012e17836 */ /* 0x000fe20000000000 */
[----:B------:R-:W-:Y:S01]  /*0dd0*/  SHF.R.S32.HI R14, RZ, 0x1f, R7 ;  /* 0x0000001fff0e7819 */ /* 0x000fe20000011407 */
[----:B------:R-:W-:Y:S01]  /*0de0*/  IMAD.IADD R11, R8, 0x1, -R11 ;  /* 0x00000001080b7824 */ /* 0x000fe200078e0a0b */
[C---:B------:R-:W-:Y:S01]  /*0df0*/  LOP3.LUT R12, R10.reuse, 0xfffffff8, RZ, 0xc0, !PT ;  /* 0xfffffff80a0c7812 */ /* 0x040fe200078ec0ff */
[----:B------:R-:W-:Y:S01]  /*0e00*/  IMAD.SHL.U32 R10, R10, 0x40, RZ ;  /* 0x000000400a0a7824 */ /* 0x000fe200078e00ff */
[----:B------:R-:W-:Y:S01]  /*0e10*/  LEA.HI R14, R14, R7, RZ, 0x3 ;  /* 0x000000070e0e7211 */ /* 0x000fe200078f18ff */
[----:B------:R-:W-:Y:S01]  /*0e20*/  IMAD R192, R0, 0x10, R11 ;  /* 0x0000001000c07824 */ /* 0x000fe200078e020b */
[----:B------:R-:W-:Y:S01]  /*0e30*/  SHF.R.S32.HI R0, RZ, 0x1f, R13 ;  /* 0x0000001fff007819 */ /* 0x000fe2000001140d */
[----:B------:R-:W-:Y:S01]  /*0e40*/  IMAD.SHL.U32 R7, R7, 0x40, RZ ;  /* 0x0000004007077824 */ /* 0x000fe200078e00ff */
[----:B------:R-:W-:Y:S01]  /*0e50*/  LEA.HI R4, R4, R20, RZ, 0x1 ;  /* 0x0000001404047211 */ /* 0x000fe200078f08ff */
[----:B------:R-:W-:Y:S01]  /*0e60*/  IMAD.IADD R12, R3, 0x1, -R12 ;  /* 0x00000001030c7824 */ /* 0x000fe200078e0a0c */
[----:B------:R-:W-:Y:S01]  /*0e70*/  LEA.HI R0, R0, R191, RZ, 0x3 ;  /* 0x000000bf00007211 */ /* 0x000fe200078f18ff */
[----:B------:R-:W-:Y:S01]  /*0e80*/  IMAD.SHL.U32 R14, R14, 0x40, RZ ;  /* 0x000000400e0e7824 */ /* 0x000fe200078e00ff */
[----:B------:R-:W-:Y:S01]  /*0e90*/  LOP3.LUT R7, R7, 0x1c0, RZ, 0xc0, !PT ;  /* 0x000001c007077812 */ /* 0x000fe200078ec0ff */
[----:B------:R-:W-:Y:S01]  /*0ea0*/  IMAD.SHL.U32 R3, R12, 0x40, RZ ;  /* 0x000000400c037824 */ /* 0x000fe200078e00ff */
[----:B------:R-:W-:Y:S01]  /*0eb0*/  LOP3.LUT R6, R6, 0x7ffffffc, RZ, 0xc0, !PT ;  /* 0x7ffffffc06067812 */ /* 0x000fe200078ec0ff */
[----:B------:R-:W-:Y:S01]  /*0ec0*/  VIADD R224, R18, 0x100 ;  /* 0x0000010012e07836 */ /* 0x000fe20000000000 */
[----:B------:R-:W-:Y:S01]  /*0ed0*/  LOP3.LUT R4, R4, 0xfffffe, RZ, 0xc0, !PT ;  /* 0x00fffffe04047812 */ /* 0x000fe200078ec0ff */
[----:B------:R-:W-:Y:S01]  /*0ee0*/  VIADD R221, R18, 0x120 ;  /* 0x0000012012dd7836 */ /* 0x000fe20000000000 */
[----:B------:R-:W-:Y:S01]  /*0ef0*/  LOP3.LUT R0, R0, 0xfffffff8, RZ, 0xc0, !PT ;  /* 0xfffffff800007812 */ /* 0x000fe200078ec0ff */
[----:B------:R-:W-:Y:S01]  /*0f00*/  IMAD.IADD R207, R9, 0x1, -R6 ;  /* 0x0000000109cf7824 */ /* 0x000fe200078e0a06 */
[----:B------:R-:W-:Y:S01]  /*0f10*/  SHF.R.U32.HI R8, RZ, 0x3, R7 ;  /* 0x00000003ff087819 */ /* 0x000fe20000011607 */
[----:B------:R-:W-:Y:S01]  /*0f20*/  IMAD.IADD R4, R20, 0x1, -R4 ;  /* 0x0000000114047824 */ /* 0x000fe200078e0a04 */
[----:B------:R-:W-:Y:S01]  /*0f30*/  LOP3.LUT R7, R7, 0x38, R18, 0xf8, !PT ;  /* 0x0000003807077812 */ /* 0x000fe200078ef812 */
[----:B------:R-:W-:Y:S01]  /*0f40*/  IMAD.IADD R193, R191, 0x1, -R0 ;  /* 0x00000001bfc17824 */ /* 0x000fe200078e0a00 */
[----:B------:R-:W-:Y:S01]  /*0f50*/  LOP3.LUT R14, R14, 0xfffffe00, RZ, 0xc0, !PT ;  /* 0xfffffe000e0e7812 */ /* 0x000fe200078ec0ff */
[----:B------:R-:W-:Y:S01]  /*0f60*/  IMAD.SHL.U32 R24, R4, 0x100, RZ ;  /* 0x0000010004187824 */ /* 0x000fe200078e00ff */
[----:B------:R-:W-:Y:S01]  /*0f70*/  LOP3.LUT R6, R3, 0x1c0, RZ, 0xc0, !PT ;  /* 0x000001c003067812 */ /* 0x000fe200078ec0ff */
[----:B------:R-:W-:Y:S01]  /*0f80*/  IMAD.U32 R3, R16, 0x40, R5 ;  /* 0x0000004010037824 */ /* 0x000fe200078e0005 */
[----:B------:R-:W-:Y:S01]  /*0f90*/  LOP3.LUT R25, R14, R7, R8, 0xf6, !PT ;  /* 0x000000070e197212 */ /* 0x000fe200078ef608 */
[C---:B------:R-:W-:Y:S01]  /*0fa0*/  VIADD R216, R18.reuse, 0x160 ;  /* 0x0000016012d87836 */ /* 0x040fe20000000000 */
[----:B------:R-:W-:Y:S01]  /*0fb0*/  SHF.R.S32.HI R0, RZ, 0x1f, R26 ;  /* 0x0000001fff007819 */ /* 0x000fe2000001141a */
[----:B------:R-:W-:Y:S01]  /*0fc0*/  VIADD R215, R18, 0x180 ;  /* 0x0000018012d77836 */ /* 0x000fe20000000000 */
[----:B------:R-:W-:Y:S01]  /*0fd0*/  LEA.HI R8, R188, R188, RZ, 0x1 ;  /* 0x000000bcbc087211 */ /* 0x000fe200078f08ff */
[----:B------:R0:W-:Y:S01]  /*0fe0*/  STL [R1+0x68], R3 ;  /* 0x0000680301007387 */ /* 0x0001e20000100800 */
[----:B------:R-:W-:Y:S01]  /*0ff0*/  SHF.R.S32.HI R4, RZ, 0x1f, R229 ;  /* 0x0000001fff047819 */ /* 0x000fe200000114e5 */
[----:B------:R-:W-:Y:S01]  /*1000*/  VIADD R214, R18, 0x1a0 ;  /* 0x000001a012d67836 */ /* 0x000fe20000000000 */
[----:B------:R-:W-:Y:S01]  /*1010*/  SHF.L.U64.HI R0, R26, 0x1, R0 ;  /* 0x000000011a007819 */ /* 0x000fe20000010200 */
[----:B------:R-:W-:Y:S01]  /*1020*/  STL [R1+0x50], RZ ;  /* 0x000050ff01007387 */ /* 0x000fe20000100800 */
[----:B------:R-:W-:Y:S01]  /*1030*/  LOP3.LUT R9, R8, 0x1ffffffe, RZ, 0xc0, !PT ;  /* 0x1ffffffe08097812 */ /* 0x000fe200078ec0ff */
[----:B------:R-:W-:Y:S01]  /*1040*/  VIADD R212, R18, 0x1c0 ;  /* 0x000001c012d47836 */ /* 0x000fe20000000000 */
[----:B------:R-:W-:Y:S01]  /*1050*/  SHF.R.S32.HI R11, RZ, 0x1f, R228 ;  /* 0x0000001fff0b7819 */ /* 0x000fe200000114e4 */
[----:B------:R1:W-:Y:S01]  /*1060*/  STL [R1], R26 ;  /* 0x0000001a01007387 */ /* 0x0003e20000100800 */
[----:B------:R-:W-:Y:S01]  /*1070*/  SHF.R.S32.HI R8, RZ, 0x1f, R227 ;  /* 0x0000001fff087819 */ /* 0x000fe200000114e3 */
[----:B------:R-:W-:Y:S01]  /*1080*/  IMAD.SHL.U32 R207, R207, 0x2, RZ ;  /* 0x00000002cfcf7824 */ /* 0x000fe200078e00ff */
[----:B0-----:R-:W-:Y:S01]  /*1090*/  LOP3.LUT R3, R10, 0x7ffffe00, RZ, 0xc0, !PT ;  /* 0x7ffffe000a037812 */ /* 0x001fe200078ec0ff */
[----:B------:R-:W-:Y:S01]  /*10a0*/  STL [R1+0x64], R24 ;  /* 0x0000641801007387 */ /* 0x000fe20000100800 */
[----:B------:R-:W-:Y:S01]  /*10b0*/  SHF.R.S32.HI R13, RZ, 0x1f, R226 ;  /* 0x0000001fff0d7819 */ /* 0x000fe200000114e2 */
[----:B------:R-:W-:Y:S01]  /*10c0*/  VIADD R211, R18, 0x1e0 ;  /* 0x000001e012d37836 */ /* 0x000fe20000000000 */
[----:B------:R-:W-:Y:S01]  /*10d0*/  LOP3.LUT R5, R6, 0x8, R5, 0xf8, !PT ;  /* 0x0000000806057812 */ /* 0x000fe200078ef805 */
[----:B------:R0:W-:Y:S01]  /*10e0*/  STL [R1+0x4], R0 ;  /* 0x0000040001007387 */ /* 0x0001e20000100800 */
[----:B------:R-:W-:Y:S01]  /*10f0*/  SHF.R.S32.HI R10, RZ, 0x1f, R225 ;  /* 0x0000001fff0a7819 */ /* 0x000fe200000114e1 */
[----:B------:R-:W-:Y:S01]  /*1100*/  IMAD.IADD R197, R207, 0x1, R24 ;  /* 0x00000001cfc57824 */ /* 0x000fe200078e0218 */
[----:B-1----:R-:W-:Y:S01]  /*1110*/  SHF.L.U64.HI R26, R229, 0x1, R4 ;  /* 0x00000001e51a7819 */ /* 0x002fe20000010204 */
[----:B------:R-:W-:Y:S01]  /*1120*/  IMAD.IADD R9, R188, 0x1, -R9 ;  /* 0x00000001bc097824 */ /* 0x000fe200078e0a09 */
[----:B------:R-:W-:Y:S01]  /*1130*/  SHF.L.U64.HI R4, R228, 0x1, R11 ;  /* 0x00000001e4047819 */ /* 0x000fe2000001020b */
[C---:B------:R-:W-:Y:S01]  /*1140*/  VIADD R41, R197.reuse, 0x10 ;  /* 0x00000010c5297836 */ /* 0x040fe20000000000 */
[----:B------:R-:W-:Y:S01]  /*1150*/  SHF.R.U32.HI R6, RZ, 0x3, R6 ;  /* 0x00000003ff067819 */ /* 0x000fe20000011606 */
[----:B------:R-:W-:Y:S01]  /*1160*/  STL [R1+0x8], R26 ;  /* 0x0000081a01007387 */ /* 0x000fe20000100800 */
[----:B------:R-:W-:Y:S01]  /*1170*/  SHF.R.S32.HI R15, RZ, 0x1f, R224 ;  /* 0x0000001fff0f7819 */ /* 0x000fe200000114e0 */
[----:B------:R-:W-:Y:S01]  /*1180*/  VIADD R38, R197, 0x28 ;  /* 0x00000028c5267836 */ /* 0x000fe20000000000 */
[----:B0-----:R-:W-:Y:S01]  /*1190*/  SHF.L.U64.HI R0, R227, 0x1, R8 ;  /* 0x00000001e3007819 */ /* 0x001fe20000010208 */
[----:B------:R0:W-:Y:S01]  /*11a0*/  STL [R1+0xc], R4 ;  /* 0x00000c0401007387 */ /* 0x0001e20000100800 */
[----:B------:R-:W-:Y:S01]  /*11b0*/  IADD3 R217, R18, 0x140, RZ ;  /* 0x0000014012d97810 */ /* 0x000fe20007ffe0ff */
[----:B------:R-:W-:Y:S01]  /*11c0*/  VIADD R34, R194, 0x80 ;  /* 0x00000080c2227836 */ /* 0x000fe20000000000 */
[----:B------:R-:W-:Y:S01]  /*11d0*/  SHF.L.U64.HI R8, R226, 0x1, R13 ;  /* 0x00000001e2087819 */ /* 0x000fe2000001020d */
[----:B------:R1:W-:Y:S01]  /*11e0*/  STL [R1+0x10], R0 ;  /* 0x0000100001007387 */ /* 0x0003e20000100800 */
[----:B------:R-:W-:Y:S01]  /*11f0*/  R2P PR, R12, 0x6 ;  /* 0x000000060c007804 */ /* 0x000fe20000000000 */
[C---:B------:R-:W-:Y:S01]  /*1200*/  VIADD R33, R194.reuse, 0xc0 ;  /* 0x000000c0c2217836 */ /* 0x040fe20000000000 */
[----:B------:R-:W-:Y:S01]  /*1210*/  LOP3.LUT R6, R5, R6, RZ, 0x3c, !PT ;  /* 0x0000000605067212 */ /* 0x000fe200078e3cff */
[----:B------:R-:W-:Y:S01]  /*1220*/  IMAD.MOV.U32 R5, RZ, RZ, R21 ;  /* 0x000000ffff057224 */ /* 0x000fe200078e0015 */
[----:B------:R-:W-:Y:S01]  /*1230*/  SHF.R.S32.HI R12, RZ, 0x1f, R221 ;  /* 0x0000001fff0c7819 */ /* 0x000fe200000114dd */
[----:B------:R3:W-:Y:S01]  /*1240*/  STL [R1+0x14], R8 ;  /* 0x0000140801007387 */ /* 0x0007e20000100800 */
[----:B0-----:R-:W-:Y:S01]  /*1250*/  SHF.L.U64.HI R4, R225, 0x1, R10 ;  /* 0x00000001e1047819 */ /* 0x001fe2000001020a */
[C---:B------:R-:W-:Y:S01]  /*1260*/  VIADD R31, R194.reuse, 0x140 ;  /* 0x00000140c21f7836 */ /* 0x040fe20000000000 */
        /* <DEDUP_REMOVED lines=8> */
[----:B---3--:R-:W-:Y:S01]  /*12f0*/  SHF.L.U64.HI R8, R221, 0x1, R12 ;  /* 0x00000001dd087819 */ /* 0x008fe2000001020c */
[----:B------:R-:W-:Y:S01]  /*1300*/  IMAD R210, R9, 0x8, R192 ;  /* 0x0000000809d27824 */ /* 0x000fe200078e02c0 */
[----:B------:R-:W-:Y:S01]  /*1310*/  SHF.R.S32.HI R27, RZ, 0x1f, R214 ;  /* 0x0000001fff1b7819 */ /* 0x000fe200000114d6 */
[----:B------:R-:W-:Y:S01]  /*1320*/  VIADD R26, R197, 0x88 ;  /* 0x00000088c51a7836 */ /* 0x000fe20000000000 */
[----:B------:R-:W-:Y:S01]  /*1330*/  LEA R3, R206, R3, 0xa ;  /* 0x00000003ce037211 */ /* 0x000fe200078e50ff */
[----:B------:R3:W-:Y:S01]  /*1340*/  STL [R1+0x20], R8 ;  /* 0x0000200801007387 */ /* 0x0007e20000100800 */
[----:B0-----:R-:W-:Y:S01]  /*1350*/  SHF.L.U64.HI R4, R217, 0x1, R14 ;  /* 0x00000001d9047819 */ /* 0x001fe2000001020e */
[----:B------:R-:W-:Y:S01]  /*1360*/  VIADD R15, R197, 0xb8 ;  /* 0x000000b8c50f7836 */ /* 0x000fe20000000000 */
[----:B------:R-:W-:Y:S01]  /*1370*/  SHF.R.S32.HI R29, RZ, 0x1f, R212 ;  /* 0x0000001fff1d7819 */ /* 0x000fe200000114d4 */
[----:B------:R-:W-:Y:S01]  /*1380*/  IMAD.IADD R3, R3, 0x1, R6 ;  /* 0x0000000103037824 */ /* 0x000fe200078e0206 */
[----:B-1----:R-:W-:Y:S01]  /*1390*/  SHF.L.U64.HI R0, R216, 0x1, R21 ;  /* 0x00000001d8007819 */ /* 0x002fe20000010215 */
[----:B------:R0:W-:Y:S01]  /*13a0*/  STL [R1+0x24], R4 ;  /* 0x0000240401007387 */ /* 0x0001e20000100800 */
[----:B------:R-:W-:Y:S01]  /*13b0*/  SHF.R.S32.HI R20, RZ, 0x1f, R211 ;  /* 0x0000001fff147819 */ /* 0x000fe200000114d3 */
[----:B------:R-:W-:Y:S01]  /*13c0*/  IMAD R201, R3, 0x2, R2 ;  /* 0x0000000203c97824 */ /* 0x000fe200078e0202 */
[----:B------:R-:W-:Y:S01]  /*13d0*/  SHF.R.S32.HI R35, RZ, 0x1f, R35 ;  /* 0x0000001fff237819 */ /* 0x000fe20000011423 */
[----:B------:R1:W-:Y:S01]  /*13e0*/  STL [R1+0x28], R0 ;  /* 0x0000280001007387 */ /* 0x0003e20000100800 */
[----:B---3--:R-:W-:Y:S01]  /*13f0*/  SHF.L.U64.HI R8, R215, 0x1, R16 ;  /* 0x00000001d7087819 */ /* 0x008fe20000010210 */
[C---:B------:R-:W-:Y:S01]  /*1400*/  VIADD R35, R197.reuse, 0x40 ;  /* 0x00000040c5237836 */ /* 0x040fe20000000000 */
[----:B------:R-:W-:Y:S01]  /*1410*/  SHF.R.S32.HI R32, RZ, 0x1f, R32 ;  /* 0x0000001fff207819 */ /* 0x000fe20000011420 */
[C---:B------:R-:W-:Y:S01]  /*1420*/  VIADD R32, R197.reuse, 0x58 ;  /* 0x00000058c5207836 */ /* 0x040fe20000000000 */
[----:B------:R-:W-:Y:S01]  /*1430*/  SHF.R.S32.HI R9, RZ, 0x1f, R41 ;  /* 0x0000001fff097819 */ /* 0x000fe20000011429 */
[----:B------:R-:W-:Y:S01]  /*1440*/  STL [R1+0x2c], R8 ;  /* 0x00002c0801007387 */ /* 0x000fe20000100800 */
[----:B0-----:R-:W-:Y:S01]  /*1450*/  SHF.L.U64.HI R4, R212, 0x1, R29 ;  /* 0x00000001d4047819 */ /* 0x001fe2000001021d */
[C---:B------:R-:W-:Y:S01]  /*1460*/  VIADD R29, R197.reuse, 0x70 ;  /* 0x00000070c51d7836 */ /* 0x040fe20000000000 */
[----:B------:R-:W-:Y:S01]  /*1470*/  SHF.R.S32.HI R9, RZ, 0x1f, R38 ;  /* 0x0000001fff097819 */ /* 0x000fe20000011426 */
[----:B------:R-:W-:Y:S01]  /*1480*/  VIADD R21, R197, 0xa0 ;  /* 0x000000a0c5157836 */ /* 0x000fe20000000000 */
[----:B-1----:R-:W-:Y:S01]  /*1490*/  SHF.L.U64.HI R0, R214, 0x1, R27 ;  /* 0x00000001d6007819 */ /* 0x002fe2000001021b */
[----:B------:R-:W-:Y:S01]  /*14a0*/  VIADD R204, R201, 0x26800 ;  /* 0x00026800c9cc7836 */ /* 0x000fe20000000000 */
[----:B------:R-:W-:Y:S01]  /*14b0*/  SHF.R.S32.HI R9, RZ, 0x1f, R35 ;  /* 0x0000001fff097819 */ /* 0x000fe20000011423 */
[C---:B------:R-:W-:Y:S01]  /*14c0*/  VIADD R12, R197.reuse, 0xd0 ;  /* 0x000000d0c50c7836 */ /* 0x040fe20000000000 */
[----:B------:R-:W-:Y:S01]  /*14d0*/  SHF.R.S32.HI R34, RZ, 0x1f, R34 ;  /* 0x0000001fff227819 */ /* 0x000fe20000011422 */
[----:B------:R0:W-:Y:S01]  /*14e0*/  STL [R1+0x30], R0 ;  /* 0x0000300001007387 */ /* 0x0001e20000100800 */
[----:B------:R-:W-:Y:S01]  /*14f0*/  IMAD.MOV.U32 R7, RZ, RZ, R23 ;  /* 0x000000ffff077224 */ /* 0x000fe200078e0017 */
[----:B------:R-:W-:Y:S01]  /*1500*/  SHF.R.S32.HI R33, RZ, 0x1f, R33 ;  /* 0x0000001fff217819 */ /* 0x000fe20000011421 */
[C---:B------:R-:W-:Y:S01]  /*1510*/  VIADD R13, R197.reuse, 0xc8 ;  /* 0x000000c8c50d7836 */ /* 0x040fe20000000000 */
[----:B------:R1:W-:Y:S01]  /*1520*/  STL [R1+0x34], R4 ;  /* 0x0000340401007387 */ /* 0x0003e20000100800 */
[----:B------:R-:W-:Y:S01]  /*1530*/  SHF.R.S32.HI R31, RZ, 0x1f, R31 ;  /* 0x0000001fff1f7819 */ /* 0x000fe2000001141f */
[C---:B------:R-:W-:Y:S01]  /*1540*/  VIADD R10, R197.reuse, 0xe0 ;  /* 0x000000e0c50a7836 */ /* 0x040fe20000000000 */
[----:B------:R-:W-:Y:S01]  /*1550*/  SHF.R.S32.HI R30, RZ, 0x1f, R30 ;  /* 0x0000001fff1e7819 */ /* 0x000fe2000001141e */
[----:B------:R-:W-:Y:S01]  /*1560*/  VIADD R23, R18, 0x20 ;  /* 0x0000002012177836 */ /* 0x000fe20000000000 */
[----:B------:R-:W-:Y:S01]  /*1570*/  SHF.R.S32.HI R28, RZ, 0x1f, R28 ;  /* 0x0000001fff1c7819 */ /* 0x000fe2000001141c */
[----:B------:R-:W-:Y:S01]  /*1580*/  VIADD R42, R197, 0x8 ;  /* 0x00000008c52a7836 */ /* 0x000fe20000000000 */
[----:B0-----:R-:W-:Y:S01]  /*1590*/  SHF.L.U64.HI R0, R211, 0x1, R20 ;  /* 0x00000001d3007819 */ /* 0x001fe20000010214 */
[----:B------:R-:W-:Y:S01]  /*15a0*/  VIADD R40, R197, 0x18 ;  /* 0x00000018c5287836 */ /* 0x000fe20000000000 */
[----:B------:R-:W-:Y:S01]  /*15b0*/  SEL R203, R203, 0xffffffe0, !P1 ;  /* 0xffffffe0cbcb7807 */ /* 0x000fe20004800000 */
[----:B-1----:R-:W-:Y:S01]  /*15c0*/  IMAD R4, R25, 0x2, R2 ;  /* 0x0000000219047824 */ /* 0x002fe200078e0202 */
[----:B------:R-:W-:Y:S01]  /*15d0*/  SHF.R.S32.HI R9, RZ, 0x1f, R32 ;  /* 0x0000001fff097819 */ /* 0x000fe20000011420 */
[----:B------:R0:W-:Y:S01]  /*15e0*/  STL [R1+0x38], R0 ;  /* 0x0000380001007387 */ /* 0x0001e20000100800 */
[C---:B------:R-:W-:Y:S01]  /*15f0*/  VIADD R39, R197.reuse, 0x20 ;  /* 0x00000020c5277836 */ /* 0x040fe20000000000 */
[----:B------:R-:W-:Y:S01]  /*1600*/  SHF.R.S32.HI R9, RZ, 0x1f, R29 ;  /* 0x0000001fff097819 */ /* 0x000fe2000001141d */
[C---:B------:R-:W-:Y:S01]  /*1610*/  VIADD R36, R197.reuse, 0x38 ;  /* 0x00000038c5247836 */ /* 0x040fe20000000000 */
[----:B------:R1:W-:Y:S01]  /*1620*/  STL [R1+0x5c], R4 ;  /* 0x00005c0401007387 */ /* 0x0003e20000100800 */
[C---:B------:R-:W-:Y:S01]  /*1630*/  VIADD R34, R197.reuse, 0x48 ;  /* 0x00000048c5227836 */ /* 0x040fe20000000000 */
[C---:B------:R-:W-:Y:S01]  /*1640*/  IADD3 R37, R197.reuse, 0x30, RZ ;  /* 0x00000030c5257810 */ /* 0x040fe20007ffe0ff */
[C---:B------:R-:W-:Y:S01]  /*1650*/  VIADD R33, R197.reuse, 0x50 ;  /* 0x00000050c5217836 */ /* 0x040fe20000000000 */
[----:B------:R-:W-:Y:S01]  /*1660*/  SHF.R.S32.HI R9, RZ, 0x1f, R26 ;  /* 0x0000001fff097819 */ /* 0x000fe2000001141a */
[C---:B------:R-:W-:Y:S01]  /*1670*/  VIADD R31, R197.reuse, 0x60 ;  /* 0x00000060c51f7836 */ /* 0x040fe20000000000 */
[----:B0-----:R-:W-:Y:S01]  /*1680*/  SHF.R.S32.HI R0, RZ, 0x1f, R197 ;  /* 0x0000001fff007819 */ /* 0x001fe200000114c5 */
[C---:B------:R-:W-:Y:S01]  /*1690*/  VIADD R30, R197.reuse, 0x68 ;  /* 0x00000068c51e7836 */ /* 0x040fe20000000000 */
[----:B------:R-:W-:Y:S01]  /*16a0*/  SHF.R.S32.HI R9, RZ, 0x1f, R21 ;  /* 0x0000001fff097819 */ /* 0x000fe20000011415 */
[C---:B------:R-:W-:Y:S01]  /*16b0*/  VIADD R28, R197.reuse, 0x78 ;  /* 0x00000078c51c7836 */ /* 0x040fe20000000000 */
[C---:B-1----:R-:W-:Y:S01]  /*16c0*/  IADD3 R4, R197.reuse, 0xf0, RZ ;  /* 0x000000f0c5047810 */ /* 0x042fe20007ffe0ff */
        /* <DEDUP_REMOVED lines=20> */
[----:B------:R-:W-:Y:S01]  /*1810*/  IMAD.SHL.U32 R188, R188, 0x4, RZ ;  /* 0x00000004bcbc7824 */ /* 0x000fe200078e00ff */
[----:B------:R-:W-:Y:S01]  /*1820*/  SHF.R.S32.HI R36, RZ, 0x1f, R36 ;  /* 0x0000001fff247819 */ /* 0x000fe20000011424 */
[C---:B------:R-:W-:Y:S01]  /*1830*/  @P2 VIADD R202, R204.reuse, 0xffffffc0 ;  /* 0xffffffc0ccca2836 */ /* 0x040fe20000000000 */
[----:B------:R-:W-:Y:S01]  /*1840*/  SHF.R.S32.HI R34, RZ, 0x1f, R34 ;  /* 0x0000001fff227819 */ /* 0x000fe20000011422 */
[----:B------:R-:W-:Y:S01]  /*1850*/  IMAD.MOV.U32 R6, RZ, RZ, R22 ;  /* 0x000000ffff067224 */ /* 0x000fe200078e0016 */
[----:B------:R-:W-:Y:S01]  /*1860*/  SHF.R.S32.HI R33, RZ, 0x1f, R33 ;  /* 0x0000001fff217819 */ /* 0x000fe20000011421 */
[----:B------:R-:W-:Y:S01]  /*1870*/  IMAD.IADD R204, R204, 0x1, R203 ;  /* 0x00000001cccc7824 */ /* 0x000fe200078e02cb */
[----:B------:R-:W-:Y:S01]  /*1880*/  SHF.R.S32.HI R31, RZ, 0x1f, R31 ;  /* 0x0000001fff1f7819 */ /* 0x000fe2000001141f */
[----:B------:R-:W-:Y:S01]  /*1890*/  IMAD.MOV.U32 R22, RZ, RZ, RZ ;  /* 0x000000ffff167224 */ /* 0x000fe200078e00ff */
        /* <DEDUP_REMOVED lines=14> */
[----:B--2---:R-:W-:Y:S01]  /*1980*/  LOP3.LUT R186, R17, 0x1, RZ, 0xfc, !PT ;  /* 0x0000000111ba7812 */ /* 0x004fe200078efcff */
[----:B------:R-:W-:-:S07]  /*1990*/  IMAD.MOV.U32 R17, RZ, RZ, RZ ;  /* 0x000000ffff117224 */ /* 0x000fce00078e00ff */
.L_x_8034:
        /* <DEDUP_REMOVED lines=13> */
[----:B------:R-:W-:Y:S01]  /*1a70*/  ISETP.NE.AND.EX P1, PT, RZ, UR9, PT, P1 ;  /* 0x00000009ff007c0c */ /* 0x000fe2000bf25310 */
[C---:B--2---:R-:W-:Y:S01]  /*1a80*/  IMAD.SHL.U32 R28, R26.reuse, 0x4, RZ ;  /* 0x000000041a1c7824 */ /* 0x044fe200078e00ff */
[----:B------:R-:W-:Y:S01]  /*1a90*/  SHF.R.S32.HI R0, RZ, 0x1f, R26 ;  /* 0x0000001fff007819 */ /* 0x000fe2000001141a */
[----:B------:R-:W-:Y:S04]  /*1aa0*/  STL [R1+0x40], R26 ;  /* 0x0000401a01007387 */ /* 0x000fe80000100800 */
[C---:B------:R-:W-:Y:S02]  /*1ab0*/  @P2 LEA R10, P3, R26.reuse, UR4, 0x2 ;  /* 0x000000041a0a2c11 */ /* 0x040fe4000f8610ff */
[--C-:B------:R-:W-:Y:S01]  /*1ac0*/  SHF.L.U64.HI R27, R26, 0x2, R0.reuse ;  /* 0x000000021a1b7819 */ /* 0x100fe20000010200 */
[----:B------:R0:W-:Y:S01]  /*1ad0*/  STL [R1+0x54], R0 ;  /* 0x0000540001007387 */ /* 0x0001e20000100800 */
[----:B------:R-:W-:Y:S01]  /*1ae0*/  IADD3 R8, P4, R28, UR6, RZ ;  /* 0x000000061c087c10 */ /* 0x000fe2000ff9e0ff */
[----:B------:R-:W-:Y:S01]  /*1af0*/  ULDC UR4, c[0x0][0x288] ;  /* 0x0000a20000047ab9 */ /* 0x000fe20000000800 */
[----:B------:R-:W-:Y:S01]  /*1b00*/  @P2 LEA.HI.X R11, R26, UR5, R0, 0x2, P3 ;  /* 0x000000051a0b2c11 */ /* 0x000fe200098f1400 */
[----:B------:R1:W-:Y:S01]  /*1b10*/  STL [R1+0x44], R28 ;  /* 0x0000441c01007387 */ /* 0x0003e20000100800 */
[----:B------:R-:W-:Y:S01]  /*1b20*/  IADD3.X R9, R27, UR7, RZ, P4, !PT ;  /* 0x000000071b097c10 */ /* 0x000fe2000a7fe4ff */
[----:B------:R-:W-:Y:S01]  /*1b30*/  IMAD.U32 R198, RZ, RZ, UR4 ;  /* 0x00000004ffc67e24 */ /* 0x000fe2000f8e00ff */
[----:B------:R-:W-:Y:S01]  /*1b40*/  ULDC.64 UR4, c[0x0][0x418] ;  /* 0x0001060000047ab9 */ /* 0x000fe20000000a00 */
[----:B------:R1:W-:Y:S04]  /*1b50*/  STL [R1+0x48], R27 ;  /* 0x0000481b01007387 */ /* 0x0003e80000100800 */
[----:B------:R-:W5:Y:S01]  /*1b60*/  @P0 LDG.E R24, desc[UR40][R8.64] ;  /* 0x0000002808180981 */ /* 0x000f62000c1e1900 */
[----:B------:R-:W-:-:S03]  /*1b70*/  UISETP.NE.U32.AND UP0, UPT, UR4, URZ, UPT ;  /* 0x0000003f0400728c */ /* 0x000fc6000bf05070 */
[----:B------:R2:W5:Y:S01]  /*1b80*/  @P2 LDG.E R4, desc[UR40][R10.64] ;  /* 0x000000280a042981 */ /* 0x000562000c1e1900 */
[----:B------:R-:W-:Y:S01]  /*1b90*/  UISETP.NE.AND.EX UP0, UPT, UR5, URZ, UPT, UP0 ;  /* 0x0000003f0500728c */ /* 0x000fe2000bf05300 */
[----:B------:R-:W-:Y:S01]  /*1ba0*/  ULDC UR4, c[0x0][0x424] ;  /* 0x0001090000047ab9 */ /* 0x000fe20000000800 */
[----:B------:R-:W-:Y:S02]  /*1bb0*/  LOP3.LUT R3, R6, 0xff000000, RZ, 0xc0, !PT ;  /* 0xff00000006037812 */ /* 0x000fe400078ec0ff */
[----:B--2---:R-:W-:Y:S01]  /*1bc0*/  @P1 IADD3 R10, P2, R28, UR8, RZ ;  /* 0x000000081c0a1c10 */ /* 0x004fe2000ff5e0ff */
[----:B------:R-:W-:Y:S01]  /*1bd0*/  USEL UR4, UR4, 0x1, UP0 ;  /* 0x0000000104047887 */ /* 0x000fe20008000000 */
[----:B------:R-:W-:Y:S02]  /*1be0*/  ULDC UR5, c[0x0][0x2f0] ;  /* 0x0000bc0000057ab9 */ /* 0x000fe40000000800 */
[----:B------:R-:W-:Y:S01]  /*1bf0*/  @P1 IADD3.X R11, R27, UR9, RZ, P2, !PT ;  /* 0x000000091b0b1c10 */ /* 0x000fe200097fe4ff */
[----:B------:R-:W-:-:S02]  /*1c00*/  ULDC.64 UR8, c[0x0][0xa20] ;  /* 0x0002880000087ab9 */ /* 0x000fc40000000a00 */
[----:B------:R-:W-:Y:S01]  /*1c10*/  ISETP.NE.U32.AND P2, PT, RZ, UR8, PT ;  /* 0x00000008ff007c0c */ /* 0x000fe2000bf45070 */
[----:B------:R-:W-:Y:S01]  /*1c20*/  UIMAD UR4, UR4, UR5, URZ ;  /* 0x00000005040472a4 */ /* 0x000fe2000f8e023f */
[C---:B0-----:R-:W-:Y:S01]  /*1c30*/  LOP3.LUT R0, R6.reuse, 0xff0000, RZ, 0xc0, !PT ;  /* 0x00ff000006007812 */ /* 0x041fe200078ec0ff */
[----:B------:R0:W5:Y:S01]  /*1c40*/  @P1 LDG.E R198, desc[UR40][R10.64] ;  /* 0x000000280ac61981 */ /* 0x000162000c1e1900 */
[----:B------:R-:W-:Y:S01]  /*1c50*/  SHF.R.U32.HI R3, RZ, 0x8, R3 ;  /* 0x00000008ff037819 */ /* 0x000fe20000011603 */
[----:B------:R-:W-:Y:S01]  /*1c60*/  ULDC UR5, c[0x0][0x348] ;  /* 0x0000d20000057ab9 */ /* 0x000fe20000000800 */
[----:B------:R-:W-:Y:S02]  /*1c70*/  ISETP.NE.AND.EX P2, PT, RZ, UR9, PT, P2 ;  /* 0x00000009ff007c0c */ /* 0x000fe4000bf45320 */
[----:B------:R-:W-:Y:S02]  /*1c80*/  LOP3.LUT R185, R6, 0xffff, RZ, 0xc0, !PT ;  /* 0x0000ffff06b97812 */ /* 0x000fe400078ec0ff */
[----:B0-----:R-:W-:Y:S01]  /*1c90*/  LEA.HI R10, R0, R3, RZ, 0x10 ;  /* 0x00000003000a7211 */ /* 0x001fe200078f80ff */
[----:B-1----:R-:W-:Y:S08]  /*1ca0*/  @P1 BRA `(.L_x_7880) ;  /* 0x0000000000241947 */ /* 0x002ff00003800000 */
        /* <DEDUP_REMOVED lines=9> */
.L_x_7880:
[----:B------:R-:W-:Y:S02]  /*1d40*/  IMAD.U32 R34, RZ, RZ, UR5 ;  /* 0x00000005ff227e24 */ /* 0x000fe4000f8e00ff */
[----:B------:R-:W-:Y:S01]  /*1d50*/  IMAD.U32 R25, RZ, RZ, UR4 ;  /* 0x00000004ff197e24 */ /* 0x000fe2000f8e00ff */
[----:B------:R-:W-:Y:S06]  /*1d60*/  @!P2 BRA `(.L_x_7881) ;  /* 0x000000000010a947 */ /* 0x000fec0003800000 */
[----:B------:R-:W-:-:S04]  /*1d70*/  IADD3 R6, P0, R28, UR8, RZ ;  /* 0x000000081c067c10 */ /* 0x000fc8000ff1e0ff */
[----:B------:R-:W-:-:S05]  /*1d80*/  IADD3.X R7, R27, UR9, RZ, P0, !PT ;  /* 0x000000091b077c10 */ /* 0x000fca00087fe4ff */
[----:B------:R0:W5:Y:S01]  /*1d90*/  LDG.E R25, desc[UR40][R6.64] ;  /* 0x0000002806197981 */ /* 0x000162000c1e1900 */
[----:B------:R-:W-:Y:S05]  /*1da0*/  BRA `(.L_x_7882) ;  /* 0x0000000000107947 */ /* 0x000fea0003800000 */
.L_x_7881:
[----:B------:R-:W-:Y:S05]  /*1db0*/  @!P0 BRA `(.L_x_7882) ;  /* 0x00000000000c8947 */ /* 0x000fea0003800000 */
[----:B------:R-:W2:Y:S04]  /*1dc0*/  LDG.E R0, desc[UR40][R8.64] ;  /* 0x0000002808007981 */ /* 0x000ea8000c1e1900 */
[----:B------:R-:W2:Y:S02]  /*1dd0*/  LDG.E R25, desc[UR40][R8.64+0x4] ;  /* 0x0000042808197981 */ /* 0x000ea4000c1e1900 */
[----:B--2---:R-:W-:-:S07]  /*1de0*/  IMAD.IADD R25, R25, 0x1, -R0 ;  /* 0x0000000119197824 */ /* 0x004fce00078e0a00 */
.L_x_7882:
[----:B------:R-:W-:Y:S01]  /*1df0*/  ULDC.64 UR4, c[0x0][0xa10] ;  /* 0x0002840000047ab9 */ /* 0x000fe20000000a00 */
[----:B------:R-:W1:Y:S01]  /*1e00*/  LDC R8, c[0x0][0x448] ;  /* 0x00011200ff087b82 */ /* 0x000e620000000800 */
[----:B------:R-:W-:-:S04]  /*1e10*/  ISETP.NE.U32.AND P0, PT, RZ, UR4, PT ;  /* 0x00000004ff007c0c */ /* 0x000fc8000bf05070 */
[----:B------:R-:W-:Y:S01]  /*1e20*/  ISETP.NE.AND.EX P0, PT, RZ, UR5, PT, P0 ;  /* 0x00000005ff007c0c */ /* 0x000fe2000bf05300 */
[----:B------:R-:W-:-:S12]  /*1e30*/  ULDC.64 UR4, c[0x0][0xa30] ;  /* 0x00028c0000047ab9 */ /* 0x000fd80000000a00 */
[----:B0-----:R-:W0:Y:S02]  /*1e40*/  @P0 LDC.64 R6, c[0x0][0xa10] ;  /* 0x00028400ff060b82 */ /* 0x001e240000000a00 */
[----:B0-----:R-:W-:-:S05]  /*1e50*/  @P0 IMAD.WIDE R6, R26, 0x4, R6 ;  /* 0x000000041a060825 */ /* 0x001fca00078e0206 */
[----:B------:R-:W2:Y:S04]  /*1e60*/  @P0 LDG.E R0, desc[UR40][R6.64] ;  /* 0x0000002806000981 */ /* 0x000ea8000c1e1900 */
[----:B------:R0:W2:Y:S01]  /*1e70*/  @P0 LDG.E R3, desc[UR40][R6.64+0x4] ;  /* 0x0000042806030981 */ /* 0x0000a2000c1e1900 */
[----:B------:R-:W-:Y:S01]  /*1e80*/  ISETP.NE.U32.AND P1, PT, RZ, UR4, PT ;  /* 0x00000004ff007c0c */ /* 0x000fe2000bf25070 */
[----:B-----5:R-:W-:-:S03]  /*1e90*/  IMAD.MOV.U32 R152, RZ, RZ, R25 ;  /* 0x000000ffff987224 */ /* 0x020fc600078e0019 */
[----:B------:R-:W-:-:S13]  /*1ea0*/  ISETP.NE.AND.EX P1, PT, RZ, UR5, PT, P1 ;  /* 0x00000005ff007c0c */ /* 0x000fda000bf25310 */
[----:B0-----:R-:W-:-:S04]  /*1eb0*/  @P1 IADD3 R6, P2, R28, UR4, RZ ;  /* 0x000000041c061c10 */ /* 0x001fc8000ff5e0ff */
[----:B------:R-:W-:-:S05]  /*1ec0*/  @P1 IADD3.X R7, R27, UR5, RZ, P2, !PT ;  /* 0x000000051b071c10 */ /* 0x000fca00097fe4ff */
[----:B------:R0:W5:Y:S01]  /*1ed0*/  @P1 LDG.E R152, desc[UR40][R6.64] ;  /* 0x0000002806981981 */ /* 0x000162000c1e1900 */
[----:B-1----:R-:W-:Y:S01]  /*1ee0*/  ISETP.NE.AND P1, PT, R8, 0x1, PT ;  /* 0x000000010800780c */ /* 0x002fe20003f25270 */
[----:B------:R-:W-:Y:S01]  /*1ef0*/  IMAD.SHL.U32 R199, R5, 0x40, RZ ;  /* 0x0000004005c77824 */ /* 0x000fe200078e00ff */
[----:B------:R-:W-:Y:S01]  /*1f00*/  LOP3.LUT R13, R10, 0xff, RZ, 0xc0, !PT ;  /* 0x000000ff0a0d7812 */ /* 0x000fe200078ec0ff */
[----:B------:R-:W-:Y:S01]  /*1f10*/  IMAD.IADD R11, R25, 0x1, -R4 ;  /* 0x00000001190b7824 */ /* 0x000fe200078e0a04 */
[----:B------:R-:W-:Y:S01]  /*1f20*/  SHF.R.U32.HI R12, RZ, 0x10, R10 ;  /* 0x00000010ff0c7819 */ /* 0x000fe2000001160a */
[----:B------:R-:W-:Y:S01]  /*1f30*/  VIADD R5, R199, 0x3f ;  /* 0x0000003fc7057836 */ /* 0x000fe20000000000 */
[----:B------:R-:W-:Y:S01]  /*1f40*/  BSSY B0, `(.L_x_7883) ;  /* 0x0000033000007945 */ /* 0x000fe20003800000 */
[----:B------:R0:W-:Y:S04]  /*1f50*/  STL [R1+0x4c], R13 ;  /* 0x00004c0d01007387 */ /* 0x0001e80000100800 */
[----:B------:R0:W-:Y:S02]  /*1f60*/  STL [R1+0x3c], R12 ;  /* 0x00003c0c01007387 */ /* 0x0001e40000100800 */
[----:B------:R-:W1:Y:S08]  /*1f70*/  @P1 LDC R8, c[0x0][0x44c] ;  /* 0x00011300ff081b82 */ /* 0x000e700000000800 */
[----:B------:R-:W3:Y:S01]  /*1f80*/  @P1 LDC R9, c[0x0][0x450] ;  /* 0x00011400ff091b82 */ /* 0x000ee20000000800 */
[----:B--2---:R-:W-:-:S02]  /*1f90*/  @P0 IMAD.IADD R34, R3, 0x1, -R0 ;  /* 0x0000000103220824 */ /* 0x004fc400078e0a00 */
[----:B-1----:R-:W-:-:S04]  /*1fa0*/  @P1 IMAD.HI.U32 R0, R5, R8, RZ ;  /* 0x0000000805001227 */ /* 0x002fc800078e00ff */
[----:B------:R-:W-:Y:S01]  /*1fb0*/  IMAD.IADD R200, R11, 0x1, R34 ;  /* 0x000000010bc87824 */ /* 0x000fe200078e0222 */
[----:B---3--:R-:W-:-:S03]  /*1fc0*/  @P1 SHF.R.U32.HI R5, RZ, R9, R0 ;  /* 0x00000009ff051219 */ /* 0x008fc60000011600 */
[C---:B------:R-:W-:Y:S01]  /*1fd0*/  VIADD R0, R200.reuse, 0x3f ;  /* 0x0000003fc8007836 */ /* 0x040fe20000000000 */
[----:B------:R-:W-:-:S04]  /*1fe0*/  IADD3 R38, R200, 0x40, -R198 ;  /* 0x00000040c8267810 */ /* 0x000fc80007ffe8c6 */
[----:B------:R-:W-:Y:S02]  /*1ff0*/  IADD3 R5, R38, R5, RZ ;  /* 0x0000000526057210 */ /* 0x000fe40007ffe0ff */
[----:B------:R-:W-:Y:S02]  /*2000*/  SHF.R.S32.HI R3, RZ, 0x1f, R0 ;  /* 0x0000001fff037819 */ /* 0x000fe40000011400 */
[----:B------:R-:W-:Y:S02]  /*2010*/  SHF.R.S32.HI R4, RZ, 0x1f, R5 ;  /* 0x0000001fff047819 */ /* 0x000fe40000011405 */
[----:B------:R-:W-:Y:S01]  /*2020*/  LEA.HI R3, R3, R0, RZ, 0x6 ;  /* 0x0000000003037211 */ /* 0x000fe200078f30ff */
[----:B------:R-:W-:Y:S01]  /*2030*/  IMAD.MOV.U32 R0, RZ, RZ, RZ ;  /* 0x000000ffff007224 */ /* 0x000fe200078e00ff */
[----:B------:R-:W-:Y:S02]  /*2040*/  LEA.HI R4, R4, R5, RZ, 0x6 ;  /* 0x0000000504047211 */ /* 0x000fe400078f30ff */
[----:B------:R-:W-:-:S02]  /*2050*/  SHF.R.S32.HI R37, RZ, 0x6, R3 ;  /* 0x00000006ff257819 */ /* 0x000fc40000011403 */
[----:B------:R-:W-:-:S04]  /*2060*/  SHF.R.S32.HI R4, RZ, 0x6, R4 ;  /* 0x00000006ff047819 */ /* 0x000fc80000011404 */
[----:B------:R-:W-:-:S04]  /*2070*/  VIMNMX R9, R37, R4, PT ;  /* 0x0000000425097248 */ /* 0x000fc80003fe0100 */
[----:B------:R-:W-:-:S13]  /*2080*/  ISETP.GE.AND P0, PT, R9, 0x1, PT ;  /* 0x000000010900780c */ /* 0x000fda0003f06270 */
        /* <DEDUP_REMOVED lines=30> */
.L_x_7884:
[----:B------:R-:W-:Y:S05]  /*2270*/  BSYNC B0 ;  /* 0x0000000000007941 */ /* 0x000fea0003800000 */
.L_x_7883:
        /* <DEDUP_REMOVED lines=24> */
[----:B------:R-:W-:Y:S01]  /*2400*/  MOV R13, RZ ;  /* 0x000000ff000d7202 */ /* 0x000fe20000000f00 */
        /* <DEDUP_REMOVED lines=8> */
[----:B------:R-:W-:-:S07]  /*2490*/  IMAD.MOV.U32 R12, RZ, RZ, 0x1 ;  /* 0x00000001ff0c7424 */ /* 0x000fce00078e00ff */
[----:B------:R-:W-:-:S07]  /*24a0*/  LEPC R20, `(.L_x_7887) ;  /* 0x000000001014794e */ /* 0x000fce0000000000 */
[----:B0----5:R-:W-:Y:S05]  /*24b0*/  CALL.ABS.NOINC R14 ;  /* 0x000000000e007343 */ /* 0x021fea0003c00000 */
.L_x_7887:
[----:B------:R-:W-:Y:S05]  /*24c0*/  BSYNC B6 ;  /* 0x0000000000067941 */ /* 0x000fea0003800000 */
.L_x_7886:
        /* <DEDUP_REMOVED lines=20> */
.L_x_7889:
[----:B------:R-:W-:Y:S05]  /*2610*/  BSYNC B6 ;  /* 0x0000000000067941 */ /* 0x000fea0003800000 */
.L_x_7888:
        /* <DEDUP_REMOVED lines=26> */
[----:B------:R-:W-:Y:S01]  /*27c0*/  SHF.L.U64.HI R40, R6, 0x6, R7 ;  /* 0x0000000606287819 */ /* 0x000fe20000010207 */
[----:B------:R-:W-:Y:S01]  /*27d0*/  IMAD.IADD R21, R21, 0x1, R11 ;  /* 0x0000000115157824 */ /* 0x000fe200078e020b */
[----:B------:R-:W-:Y:S01]  /*27e0*/  LEA.HI R3, R3, R10, RZ, 0x2 ;  /* 0x0000000a03037211 */ /* 0x000fe200078f10ff */
[----:B------:R-:W-:Y:S01]  /*27f0*/  IMAD.IADD R29, R11, 0x1, R29 ;  /* 0x000000010b1d7824 */ /* 0x000fe200078e021d */
[----:B-----5:R-:W-:Y:S01]  /*2800*/  SHF.R.S32.HI R11, RZ, 0x1f, R152 ;  /* 0x0000001fff0b7819 */ /* 0x020fe20000011498 */
[CC--:B------:R-:W-:Y:S01]  /*2810*/  IMAD.WIDE.U32 R20, R152.reuse, R6.reuse, R20 ;  /* 0x0000000698147225 */ /* 0x0c0fe200078e0014 */
[----:B------:R-:W-:Y:S02]  /*2820*/  LOP3.LUT R13, R3, 0xfffffffc, RZ, 0xc0, !PT ;  /* 0xfffffffc030d7812 */ /* 0x000fe400078ec0ff */
[----:B------:R-:W-:Y:S01]  /*2830*/  ISETP.GE.AND P1, PT, R23, UR4, PT ;  /* 0x0000000417007c0c */ /* 0x000fe2000bf26270 */
[----:B------:R-:W-:Y:S01]  /*2840*/  IMAD.WIDE.U32 R28, R152, R6, R28 ;  /* 0x00000006981c7225 */ /* 0x000fe200078e001c */
[----:B------:R-:W-:-:S02]  /*2850*/  P2R R60, PR, RZ, 0x4 ;  /* 0x00000004ff3c7803 */ /* 0x000fc40000000000 */
[----:B---3--:R-:W-:Y:S01]  /*2860*/  LEA.HI R46, R46, 0x8, RZ, 0x19 ;  /* 0x000000082e2e7811 */ /* 0x008fe200078fc8ff */
[----:B------:R-:W-:Y:S02]  /*2870*/  IMAD.IADD R12, R10, 0x1, -R13 ;  /* 0x000000010a0c7824 */ /* 0x000fe400078e0a0d */
[----:B------:R-:W-:Y:S02]  /*2880*/  IMAD R10, R11, R6, RZ ;  /* 0x000000060b0a7224 */ /* 0x000fe400078e02ff */
[----:B------:R-:W-:Y:S02]  /*2890*/  IMAD.IADD R3, R24, 0x1, R25 ;  /* 0x0000000118037824 */ /* 0x000fe400078e0219 */
[----:B------:R-:W-:Y:S01]  /*28a0*/  IMAD R51, R152, R7, R10 ;  /* 0x0000000798337224 */ /* 0x000fe200078e020a */
[----:B0-----:R-:W-:Y:S01]  /*28b0*/  SHF.L.U64.HI R43, R4, 0x6, R5 ;  /* 0x00000006042b7819 */ /* 0x001fe20000010205 */
[-C--:B------:R-:W-:Y:S01]  /*28c0*/  IMAD R8, R9, R4.reuse, RZ ;  /* 0x0000000409087224 */ /* 0x080fe200078e02ff */
[----:B------:R-:W-:Y:S01]  /*28d0*/  SEL R9, R47, RZ, P0 ;  /* 0x000000ff2f097207 */ /* 0x000fe20000000000 */
[----:B------:R-:W-:-:S02]  /*28e0*/  IMAD R11, R11, R4, RZ ;  /* 0x000000040b0b7224 */ /* 0x000fc400078e02ff */
[CC--:B------:R-:W-:Y:S02]  /*28f0*/  IMAD R13, R191.reuse, R5.reuse, R8 ;  /* 0x00000005bf0d7224 */ /* 0x0c0fe400078e0208 */
[----:B------:R-:W-:Y:S02]  /*2900*/  IMAD.IADD R9, R18, 0x1, R9 ;  /* 0x0000000112097824 */ /* 0x000fe400078e0209 */
[----:B------:R-:W-:Y:S01]  /*2910*/  IMAD R11, R152, R5, R11 ;  /* 0x00000005980b7224 */ /* 0x000fe200078e020b */
[----:B------:R-:W-:Y:S01]  /*2920*/  LOP3.LUT R5, R42, 0x18, R18, 0xf8, !PT ;  /* 0x000000182a057812 */ /* 0x000fe200078ef812 */
[----:B------:R-:W-:Y:S01]  /*2930*/  IMAD.WIDE.U32 R30, R191, R4, R188 ;  /* 0x00000004bf1e7225 */ /* 0x000fe200078e00bc */
[----:B------:R-:W-:Y:S02]  /*2940*/  SHF.R.S32.HI R8, RZ, 0x1f, R9 ;  /* 0x0000001fff087819 */ /* 0x000fe40000011409 */
[----:B------:R-:W-:Y:S01]  /*2950*/  LOP3.LUT R5, R5, R44, RZ, 0x3c, !PT ;  /* 0x0000002c05057212 */ /* 0x000fe200078e3cff */
[----:B------:R-:W-:Y:S01]  /*2960*/  IMAD.WIDE.U32 R32, R191, R4, R18 ;  /* 0x00000004bf207225 */ /* 0x000fe200078e0012 */
[----:B------:R-:W-:-:S02]  /*2970*/  LEA.HI R39, R8, R9, RZ, 0x3 ;  /* 0x0000000908277211 */ /* 0x000fc400078f18ff */
[----:B------:R-:W-:Y:S01]  /*2980*/  LEA R48, R206, R5, 0x9 ;  /* 0x00000005ce307211 */ /* 0x000fe200078e48ff */
[----:B------:R-:W-:Y:S01]  /*2990*/  IMAD.IADD R31, R31, 0x1, R13 ;  /* 0x000000011f1f7824 */ /* 0x000fe200078e020d */
[----:B------:R-:W-:Y:S01]  /*29a0*/  LOP3.LUT R5, R42, 0x38, R39, 0xf8, !PT ;  /* 0x000000382a057812 */ /* 0x000fe200078ef827 */
[----:B------:R-:W-:Y:S01]  /*29b0*/  IMAD.IADD R33, R13, 0x1, R33 ;  /* 0x000000010d217824 */ /* 0x000fe200078e0221 */
[----:B------:R-:W-:Y:S01]  /*29c0*/  LOP3.LUT R53, R39, 0xfffffff8, RZ, 0xc0, !PT ;  /* 0xfffffff827357812 */ /* 0x000fe200078ec0ff */
[C---:B------:R-:W-:Y:S01]  /*29d0*/  IMAD.WIDE.U32 R30, R152.reuse, R4, R30 ;  /* 0x00000004981e7225 */ /* 0x040fe200078e001e */
[----:B------:R-:W-:Y:S02]  /*29e0*/  LOP3.LUT R5, R5, R44, RZ, 0x3c, !PT ;  /* 0x0000002c05057212 */ /* 0x000fe400078e3cff */
[----:B------:R-:W-:Y:S01]  /*29f0*/  SHF.R.S32.HI R58, RZ, 0x1f, R53 ;  /* 0x0000001fff3a7819 */ /* 0x000fe20000011435 */
        /* <DEDUP_REMOVED lines=11> */
.L_x_7922:
[----:B------:R-:W0:Y:S01]  /*2ab0*/  LDC R63, c[0x0][0x430] ;  /* 0x00010c00ff3f7b82 */ /* 0x000e220000000800 */
        /* <DEDUP_REMOVED lines=12> */
[----:B----4-:R-:W4:Y:S01]  /*2b80*/  @P3 LDC R10, c[0x0][0x438] ;  /* 0x00010e00ff0a3b82 */ /* 0x010f220000000800 */
        /* <DEDUP_REMOVED lines=55> */
[----:B------:R-:W-:Y:S01]  /*2f00*/  IMAD.MOV.U32 R6, RZ, RZ, R30 ;  /* 0x000000ffff067224 */ /* 0x000fe200078e001e */
[----:B------:R-:W-:Y:S01]  /*2f10*/  ULDC.64 UR4, c[0x0][0x3e8] ;  /* 0x0000fa0000047ab9 */ /* 0x000fe20000000a00 */
[----:B------:R-:W-:Y:S01]  /*2f20*/  IMAD.MOV.U32 R7, RZ, RZ, R52 ;  /* 0x000000ffff077224 */ /* 0x000fe200078e0034 */
[----:B------:R-:W-:Y:S01]  /*2f30*/  ULDC.64 UR6, c[0x0][0x400] ;  /* 0x0001000000067ab9 */ /* 0x000fe20000000a00 */
[----:B------:R-:W-:Y:S01]  /*2f40*/  IMAD R5, R43, R35, RZ ;  /* 0x000000232b057224 */ /* 0x000fe200078e02ff */
[----:B------:R-:W-:Y:S01]  /*2f50*/  CS2R R24, SRZ ;  /* 0x0000000000187805 */ /* 0x000fe2000001ff00 */
[----:B------:R-:W-:Y:S01]  /*2f60*/  IMAD.WIDE.U32 R8, R35, R45, R6 ;  /* 0x0000002d23087225 */ /* 0x000fe200078e0006 */
[----:B------:R-:W-:-:S03]  /*2f70*/  IADD3 R7, P3, R20, R4, RZ ;  /* 0x0000000414077210 */ /* 0x000fc60007f7e0ff */
[----:B------:R-:W-:Y:S01]  /*2f80*/  IMAD R5, R10, R45, R5 ;  /* 0x0000002d0a057224 */ /* 0x000fe200078e0205 */
[----:B------:R-:W-:Y:S01]  /*2f90*/  LEA R4, P5, R8, UR6, 0x1 ;  /* 0x0000000608047c11 */ /* 0x000fe2000f8a08ff */
[----:B------:R-:W-:Y:S01]  /*2fa0*/  IMAD.X R10, R11, 0x1, R50, P3 ;  /* 0x000000010b0a7824 */ /* 0x000fe200018e0632 */
[----:B------:R-:W-:Y:S01]  /*2fb0*/  LEA R6, P3, R7, UR4, 0x1 ;  /* 0x0000000407067c11 */ /* 0x000fe2000f8608ff */
[----:B------:R-:W-:-:S03]  /*2fc0*/  IMAD.IADD R5, R9, 0x1, R5 ;  /* 0x0000000109057824 */ /* 0x000fc600078e0205 */
[----:B------:R-:W-:Y:S02]  /*2fd0*/  LEA.HI.X R7, R7, UR5, R10, 0x1, P3 ;  /* 0x0000000507077c11 */ /* 0x000fe400098f0c0a */
[----:B------:R-:W-:Y:S02]  /*2fe0*/  LEA.HI.X R5, R8, UR7, R5, 0x1, P5 ;  /* 0x0000000708057c11 */ /* 0x000fe4000a8f0c05 */
[----:B------:R-:W-:Y:S02]  /*2ff0*/  CS2R R8, SRZ ;  /* 0x0000000000087805 */ /* 0x000fe4000001ff00 */
[-C--:B------:R-:W-:Y:S02]  /*3000*/  ISETP.GE.AND P5, PT, R188, R69.reuse, PT ;  /* 0x00000045bc00720c */ /* 0x080fe40003fa6270 */
[----:B------:R-:W-:-:S11]  /*3010*/  ISETP.GE.AND P3, PT, R196, R69, PT ;  /* 0x00000045c400720c */ /* 0x000fd60003f66270 */
[----:B------:R0:W5:Y:S04]  /*3020*/  @!P5 LDG.E.64 R26, desc[UR40][R6.64] ;  /* 0x00000028061ad981 */ /* 0x000168000c1e1b00 */
[----:B------:R0:W5:Y:S04]  /*3030*/  @!P3 LDG.E.64 R8, desc[UR40][R6.64+0x20] ;  /* 0x000020280608b981 */ /* 0x000168000c1e1b00 */
[----:B------:R0:W5:Y:S04]  /*3040*/  @!P5 LDG.E.64 R54, desc[UR40][R4.64] ;  /* 0x000000280436d981 */ /* 0x000168000c1e1b00 */
[----:B------:R0:W5:Y:S02]  /*3050*/  @!P3 LDG.E.64 R24, desc[UR40][R4.64+0x20] ;  /* 0x000020280418b981 */ /* 0x000164000c1e1b00 */
.L_x_7894:
[----:B------:R-:W-:Y:S05]  /*3060*/  BSYNC B1 ;  /* 0x0000000000017941 */ /* 0x000fea0003800000 */
.L_x_7893:
[----:B------:R-:W-:Y:S01]  /*3070*/  ISETP.NE.AND P3, PT, R186, 0x3, PT ;  /* 0x00000003ba00780c */ /* 0x000fe20003f65270 */
[----:B0----5:R-:W-:Y:S01]  /*3080*/  IMAD.MOV.U32 R5, RZ, RZ, R9 ;  /* 0x000000ffff057224 */ /* 0x021fe200078e0009 */
[----:B------:R-:W-:Y:S01]  /*3090*/  MOV R4, R8 ;  /* 0x0000000800047202 */ /* 0x000fe20000000f00 */
[----:B------:R-:W-:Y:S02]  /*30a0*/  IMAD.MOV.U32 R6, RZ, RZ, R26 ;  /* 0x000000ffff067224 */ /* 0x000fe400078e001a */
[----:B------:R-:W-:Y:S01]  /*30b0*/  IMAD.MOV.U32 R7, RZ, RZ, R27 ;  /* 0x000000ffff077224 */ /* 0x000fe200078e001b */
[----:B------:R-:W-:Y:S01]  /*30c0*/  PRMT R73, R4, 0x5410, R5 ;  /* 0x0000541004497816 */ /* 0x000fe20000000005 */
[----:B------:R-:W-:Y:S02]  /*30d0*/  IMAD.MOV.U32 R4, RZ, RZ, R24 ;  /* 0x000000ffff047224 */ /* 0x000fe400078e0018 */
[----:B------:R-:W-:Y:S01]  /*30e0*/  IMAD.MOV.U32 R5, RZ, RZ, R25 ;  /* 0x000000ffff057224 */ /* 0x000fe200078e0019 */
[----:B------:R-:W-:Y:S01]  /*30f0*/  PRMT R74, R6, 0x5410, R7 ;  /* 0x00005410064a7816 */ /* 0x000fe20000000007 */
[----:B------:R-:W-:-:S02]  /*3100*/  IMAD.MOV.U32 R6, RZ, RZ, R54 ;  /* 0x000000ffff067224 */ /* 0x000fc400078e0036 */
[----:B------:R-:W-:Y:S01]  /*3110*/  IMAD.MOV.U32 R7, RZ, RZ, R55 ;  /* 0x000000ffff077224 */ /* 0x000fe200078e0037 */
[----:B------:R-:W-:-:S04]  /*3120*/  PRMT R75, R4, 0x5410, R5 ;  /* 0x00005410044b7816 */ /* 0x000fc80000000005 */
[----:B------:R-:W-:Y:S01]  /*3130*/  PRMT R76, R6, 0x5410, R7 ;  /* 0x00005410064c7816 */ /* 0x000fe20000000007 */
[----:B------:R-:W-:Y:S06]  /*3140*/  @!P3 BRA `(.L_x_7895) ;  /* 0x000000000004b947 */ /* 0x000fec0003800000 */
[----:B------:R-:W-:Y:S01]  /*3150*/  BPT.TRAP 0x1 ;  /* 0x000000040000795c */ /* 0x000fe20000300000 */
.L_x_7895:
[----:B------:R-:W-:Y:S01]  /*3160*/  IMAD R61, R184, 0x8, R2 ;  /* 0x00000008b83d7824 */ /* 0x000fe200078e0202 */
[----:B------:R-:W-:Y:S01]  /*3170*/  SHF.L.U32 R68, R190, 0x1f, RZ ;  /* 0x0000001fbe447819 */ /* 0x000fe200000006ff */
[----:B------:R-:W-:Y:S03]  /*3180*/  BSSY B1, `(.L_x_7896) ;  /* 0x0000003000017945 */ /* 0x000fe60003800000 */
[----:B------:R-:W0:Y:S02]  /*3190*/  SYNCS.PHASECHK.TRANS64.TRYWAIT P5, [R61+URZ+0x28c90], R68 ;  /* 0x028c90443d0075a7 */ /* 0x000e2400080a017f */
[----:B0-----:R-:W-:Y:S05]  /*31a0*/  @!P5 BRA `(.L_x_7897) ;  /* 0x000001a80090d947 */ /* 0x001fea0003800000 */
.L_x_8167:
[----:B------:R-:W-:Y:S05]  /*31b0*/  BSYNC B1 ;  /* 0x0000000000017941 */ /* 0x000fea0003800000 */
.L_x_7896:
[----:B------:R-:W-:-:S03]  /*31c0*/  UMOV UR4, 0xffffffff ;  /* 0xffffffff00047882 */ /* 0x000fc60000000000 */
[----:B------:R-:W-:Y:S05]  /*31d0*/  BRA.DIV UR4, `(.L_x_7898) ;  /* 0x000001aa04987947 */ /* 0x000fea000b800000 */
[----:B------:R1:W2:Y:S04]  /*31e0*/  SHFL.IDX PT, R72, R14, RZ, 0x1c1f ;  /* 0x001c1fff0e487589 */ /* 0x0002a800000e0000 */
[----:B------:R-:W3:Y:S02]  /*31f0*/  SHFL.IDX PT, R70, R70, RZ, 0x1c1f ;  /* 0x001c1fff46467589 */ /* 0x000ee400000e0000 */
.L_x_8171:
        /* <DEDUP_REMOVED lines=10> */
[----:B-1----:R-:W-:Y:S01]  /*32a0*/  SHF.R.U64 R14, R54, 0x10, R55 ;  /* 0x00000010360e7819 */ /* 0x002fe20000001237 */
[--C-:B0-----:R-:W-:Y:S01]  /*32b0*/  HADD2.F32 R12, -RZ, R5.reuse.H1_H1 ;  /* 0x30000005ff0c7230 */ /* 0x101fe20000004100 */
[----:B------:R-:W-:Y:S01]  /*32c0*/  SHF.R.U64 R13, R26, 0x10, R27 ;  /* 0x000000101a0d7819 */ /* 0x000fe2000000121b */
[----:B------:R-:W-:Y:S02]  /*32d0*/  HADD2.F32 R5, -RZ, R5.H0_H0 ;  /* 0x20000005ff057230 */ /* 0x000fe40000004100 */
[----:B------:R-:W-:Y:S02]  /*32e0*/  HADD2.F32 R14, -RZ, R14.H0_H0 ;  /* 0x2000000eff0e7230 */ /* 0x000fe40000004100 */
[----:B------:R-:W-:-:S03]  /*32f0*/  HADD2.F32 R13, -RZ, R13.H0_H0 ;  /* 0x2000000dff0d7230 */ /* 0x000fc60000004100 */
[CC--:B------:R-:W-:Y:S01]  /*3300*/  FMUL.FTZ R15, R5.reuse, R14.reuse ;  /* 0x0000000e050f7220 */ /* 0x0c0fe20000410000 */
        /* <DEDUP_REMOVED lines=18> */
[----:B------:R-:W-:Y:S02]  /*3430*/  HADD2.F32 R15, -RZ, R74.H0_H0 ;  /* 0x2000004aff0f7230 */ /* 0x000fe40000004100 */
[----:B------:R-:W-:Y:S01]  /*3440*/  FMUL.FTZ R54, R14, R26 ;  /* 0x0000001a0e367220 */ /* 0x000fe20000410000 */
[----:B------:R-:W-:Y:S01]  /*3450*/  F2FP.F16.F32.PACK_AB R7, R7, R4 ;  /* 0x000000040707723e */ /* 0x000fe200000000ff */
[C---:B------:R-:W-:Y:S02]  /*3460*/  FMUL.FTZ R27, R13.reuse, R26 ;  /* 0x0000001a0d1b7220 */ /* 0x040fe40000410000 */
[----:B------:R-:W-:Y:S01]  /*3470*/  FFMA.FTZ R54, R13, R15, -R54 ;  /* 0x0000000f0d367223 */ /* 0x000fe20000010836 */
[----:B------:R-:W-:-:S02]  /*3480*/  HADD2.F32 R13, -RZ, R6.H1_H1 ;  /* 0x30000006ff0d7230 */ /* 0x000fc40000004100 */
[----:B------:R-:W-:Y:S01]  /*3490*/  FFMA.FTZ R27, R14, R15, R27 ;  /* 0x0000000f0e1b7223 */ /* 0x000fe2000001001b */
[----:B------:R-:W-:Y:S02]  /*34a0*/  HADD2.F32 R15, -RZ, R76.H1_H1 ;  /* 0x3000004cff0f7230 */ /* 0x000fe40000004100 */
[----:B------:R-:W-:Y:S02]  /*34b0*/  HADD2.F32 R6, -RZ, R6.H0_H0 ;  /* 0x20000006ff067230 */ /* 0x000fe40000004100 */
[----:B------:R-:W-:Y:S02]  /*34c0*/  HADD2.F32 R14, -RZ, R74.H1_H1 ;  /* 0x3000004aff0e7230 */ /* 0x000fe40000004100 */
[-C--:B------:R-:W-:Y:S01]  /*34d0*/  FMUL.FTZ R55, R13, R15.reuse ;  /* 0x0000000f0d377220 */ /* 0x080fe20000410000 */
[----:B------:R-:W-:Y:S01]  /*34e0*/  F2FP.F16.F32.PACK_AB R4, R27, R54 ;  /* 0x000000361b04723e */ /* 0x000fe200000000ff */
[C---:B------:R-:W-:Y:S02]  /*34f0*/  FMUL.FTZ R26, R6.reuse, R15 ;  /* 0x0000000f061a7220 */ /* 0x040fe40000410000 */
[----:B------:R-:W-:-:S02]  /*3500*/  FFMA.FTZ R55, R6, R14, -R55 ;  /* 0x0000000e06377223 */ /* 0x000fc40000010837 */
[----:B------:R-:W-:-:S05]  /*3510*/  FFMA.FTZ R26, R13, R14, R26 ;  /* 0x0000000e0d1a7223 */ /* 0x000fca000001001a */
[----:B------:R-:W-:-:S07]  /*3520*/  F2FP.F16.F32.PACK_AB R6, R26, R55 ;  /* 0x000000371a06723e */ /* 0x000fce00000000ff */
.L_x_7903:
[----:B------:R-:W-:Y:S05]  /*3530*/  BSYNC B2 ;  /* 0x0000000000027941 */ /* 0x000fea0003800000 */
.L_x_7902:
[----:B0-----:R4:W-:Y:S02]  /*3540*/  ST.E.128 desc[UR40][R10.64], R4 ;  /* 0x000000040a007985 */ /* 0x0019e4000c101d28 */
.L_x_7901:
[----:B------:R-:W-:Y:S05]  /*3550*/  BSYNC B1 ;  /* 0x0000000000017941 */ /* 0x000fea0003800000 */
.L_x_7900:
        /* <DEDUP_REMOVED lines=53> */
.L_x_7905:
[----:B------:R-:W-:Y:S05]  /*38b0*/  BSYNC B1 ;  /* 0x0000000000017941 */ /* 0x000fea0003800000 */
.L_x_7904:
[----:B--2---:R2:W-:Y:S01]  /*38c0*/  ST.E.128 desc[UR40][R10.64], R4 ;  /* 0x000000040a007985 */ /* 0x0045e2000c101d28 */
[----:B------:R-:W-:Y:S05]  /*38d0*/  BRA `(.L_x_7899) ;  /* 0x0000000c00907947 */ /* 0x000fea0003800000 */
.L_x_7892:
        /* <DEDUP_REMOVED lines=24> */
[----:B------:R-:W-:Y:S02]  /*3a60*/  ISETP.NE.AND P3, PT, R186, 0x3, PT ;  /* 0x00000003ba00780c */ /* 0x000fe40003f65270 */
[----:B------:R-:W-:Y:S01]  /*3a70*/  ISETP.GE.AND P5, PT, R18, R69, PT ;  /* 0x000000451200720c */ /* 0x000fe20003fa6270 */
[----:B--2---:R-:W-:Y:S02]  /*3a80*/  IMAD.MOV.U32 R10, RZ, RZ, R4 ;  /* 0x000000ffff0a7224 */ /* 0x004fe400078e0004 */
[----:B------:R-:W-:Y:S02]  /*3a90*/  IMAD.MOV.U32 R11, RZ, RZ, R5 ;  /* 0x000000ffff0b7224 */ /* 0x000fe400078e0005 */
[----:B------:R-:W-:Y:S01]  /*3aa0*/  IMAD.MOV.U32 R15, RZ, RZ, R6 ;  /* 0x000000ffff0f7224 */ /* 0x000fe200078e0006 */
[----:B------:R-:W-:Y:S01]  /*3ab0*/  PRMT R73, R10, 0x7610, R73 ;  /* 0x000076100a497816 */ /* 0x000fe20000000049 */
[----:B------:R-:W-:Y:S01]  /*3ac0*/  IMAD.MOV.U32 R54, RZ, RZ, R7 ;  /* 0x000000ffff367224 */ /* 0x000fe200078e0007 */
[----:B------:R-:W-:Y:S01]  /*3ad0*/  PRMT R71, R11, 0x7610, R71 ;  /* 0x000076100b477816 */ /* 0x000fe20000000047 */
[----:B---3--:R-:W-:Y:S01]  /*3ae0*/  IMAD.MOV.U32 R8, RZ, RZ, R26 ;  /* 0x000000ffff087224 */ /* 0x008fe200078e001a */
[----:B------:R-:W-:Y:S01]  /*3af0*/  MOV R11, R25 ;  /* 0x00000019000b7202 */ /* 0x000fe20000000f00 */
        /* <DEDUP_REMOVED lines=8> */
.L_x_7906:
[----:B------:R-:W-:Y:S01]  /*3b80*/  IMAD R61, R184, 0x8, R2 ;  /* 0x00000008b83d7824 */ /* 0x000fe200078e0202 */
[----:B------:R-:W-:Y:S01]  /*3b90*/  SHF.L.U32 R68, R190, 0x1f, RZ ;  /* 0x0000001fbe447819 */ /* 0x000fe200000006ff */
[----:B------:R-:W-:Y:S03]  /*3ba0*/  BSSY B1, `(.L_x_7907) ;  /* 0x0000003000017945 */ /* 0x000fe60003800000 */
[----:B------:R-:W0:Y:S02]  /*3bb0*/  SYNCS.PHASECHK.TRANS64.TRYWAIT P6, [R61+URZ+0x28c90], R68 ;  /* 0x028c90443d0075a7 */ /* 0x000e2400080c017f */
[----:B0-----:R-:W-:Y:S05]  /*3bc0*/  @!P6 BRA `(.L_x_7908) ;  /* 0x000001a00068e947 */ /* 0x001fea0003800000 */
.L_x_8172:
[----:B------:R-:W-:Y:S05]  /*3bd0*/  BSYNC B1 ;  /* 0x0000000000017941 */ /* 0x000fea0003800000 */
.L_x_7907:
[----:B------:R-:W-:-:S03]  /*3be0*/  UMOV UR4, 0xffffffff ;  /* 0xffffffff00047882 */ /* 0x000fc60000000000 */
[----:B------:R-:W-:Y:S05]  /*3bf0*/  BRA.DIV UR4, `(.L_x_7909) ;  /* 0x000001a204707947 */ /* 0x000fea000b800000 */
[----:B------:R1:W2:Y:S04]  /*3c00*/  SHFL.IDX PT, R54, R14, RZ, 0x1c1f ;  /* 0x001c1fff0e367589 */ /* 0x0002a800000e0000 */
[----:B------:R-:W3:Y:S02]  /*3c10*/  SHFL.IDX PT, R70, R70, RZ, 0x1c1f ;  /* 0x001c1fff46467589 */ /* 0x000ee400000e0000 */
.L_x_8176:
        /* <DEDUP_REMOVED lines=19> */
[----:B-1----:R1:W0:Y:S01]  /*3d50*/  LDS.128 R12, [R67+0x22400] ;  /* 0x02240000430c7984 */ /* 0x0022220000000c00 */
[----:B------:R-:W-:Y:S05]  /*3d60*/  @P5 BRA `(.L_x_7911) ;  /* 0x0000000400705947 */ /* 0x000fea0003800000 */
[----:B------:R-:W-:Y:S01]  /*3d70*/  HADD2.F32 R69, -RZ, R69.H0_H0 ;  /* 0x20000045ff457230 */ /* 0x000fe20000004100 */
[----:B------:R-:W-:Y:S01]  /*3d80*/  SHF.R.U32.HI R80, RZ, 0x10, R25 ;  /* 0x00000010ff507819 */ /* 0x000fe20000011619 */
[----:B0-----:R-:W-:Y:S01]  /*3d90*/  HADD2.F32 R74, -RZ, R13.H0_H0 ;  /* 0x2000000dff4a7230 */ /* 0x001fe20000004100 */
[----:B------:R-:W-:Y:S01]  /*3da0*/  SHF.R.U32.HI R78, RZ, 0x10, R5 ;  /* 0x00000010ff4e7819 */ /* 0x000fe20000011605 */
[----:B----4-:R-:W-:Y:S01]  /*3db0*/  HADD2.F32 R76, -RZ, R9.H0_H0 ;  /* 0x20000009ff4c7230 */ /* 0x010fe20000004100 */
[----:B------:R-:W-:Y:S01]  /*3dc0*/  SHF.R.U64 R24, R24, 0x10, R25 ;  /* 0x0000001018187819 */ /* 0x000fe20000001219 */
[----:B-1----:R-:W-:Y:S02]  /*3dd0*/  HADD2.F32 R67, -RZ, R71.H0_H0 ;  /* 0x20000047ff437230 */ /* 0x002fe40000004100 */
        /* <DEDUP_REMOVED lines=22> */
[----:B------:R-:W-:Y:S01]  /*3f40*/  HADD2.F32 R11, -RZ, R69.H0_H0 ;  /* 0x20000045ff0b7230 */ /* 0x000fe20000004100 */
[----:B------:R-:W-:Y:S01]  /*3f50*/  F2FP.F16.F32.PACK_AB R74, R9, R74 ;  /* 0x0000004a094a723e */ /* 0x000fe200000000ff */
[----:B------:R-:W-:-:S02]  /*3f60*/  HADD2.F32 R15, -RZ, R67.H0_H0 ;  /* 0x20000043ff0f7230 */ /* 0x000fc40000004100 */
[--C-:B------:R-:W-:Y:S02]  /*3f70*/  HADD2.F32 R78, -RZ, R77.reuse.H1_H1 ;  /* 0x3000004dff4e7230 */ /* 0x100fe40000004100 */
[-C--:B------:R-:W-:Y:S01]  /*3f80*/  FMUL.FTZ R82, R11, R80.reuse ;  /* 0x000000500b527220 */ /* 0x080fe20000410000 */
[----:B------:R-:W-:Y:S02]  /*3f90*/  HADD2.F32 R27, -RZ, R77.H0_H0 ;  /* 0x2000004dff1b7230 */ /* 0x000fe40000004100 */
[C---:B------:R-:W-:Y:S01]  /*3fa0*/  FMUL.FTZ R80, R15.reuse, R80 ;  /* 0x000000500f507220 */ /* 0x040fe20000410000 */
[----:B------:R-:W-:Y:S02]  /*3fb0*/  IMAD.MOV.U32 R9, RZ, RZ, R13 ;  /* 0x000000ffff097224 */ /* 0x000fe400078e000d */
[-C--:B------:R-:W-:Y:S01]  /*3fc0*/  FFMA.FTZ R15, R15, R78.reuse, -R82 ;  /* 0x0000004e0f0f7223 */ /* 0x080fe20000010852 */
[----:B------:R-:W-:Y:S02]  /*3fd0*/  IMAD.MOV.U32 R13, RZ, RZ, R74 ;  /* 0x000000ffff0d7224 */ /* 0x000fe400078e004a */
[----:B------:R-:W-:Y:S01]  /*3fe0*/  FFMA.FTZ R11, R11, R78, R80 ;  /* 0x0000004e0b0b7223 */ /* 0x000fe20000010050 */
[----:B------:R-:W-:-:S02]  /*3ff0*/  HADD2.F32 R80, -RZ, R69.H1_H1 ;  /* 0x30000045ff507230 */ /* 0x000fc40000004100 */
[----:B------:R-:W-:Y:S01]  /*4000*/  HADD2.F32 R69, -RZ, R71.H0_H0 ;  /* 0x20000047ff457230 */ /* 0x000fe20000004100 */
[--C-:B------:R-:W-:Y:S01]  /*4010*/  SHF.R.U32.HI R71, RZ, 0x10, R7.reuse ;  /* 0x00000010ff477819 */ /* 0x100fe20000011607 */
[----:B------:R-:W-:Y:S01]  /*4020*/  HADD2.F32 R78, -RZ, R67.H1_H1 ;  /* 0x30000043ff4e7230 */ /* 0x000fe20000004100 */
[----:B------:R-:W-:-:S03]  /*4030*/  SHF.R.U64 R7, R6, 0x10, R7 ;  /* 0x0000001006077819 */ /* 0x000fc60000001207 */
[----:B------:R-:W-:Y:S02]  /*4040*/  HADD2.F32 R67, -RZ, R71.H0_H0 ;  /* 0x20000047ff437230 */ /* 0x000fe40000004100 */
[-C--:B------:R-:W-:Y:S01]  /*4050*/  FMUL.FTZ R71, R80, R69.reuse ;  /* 0x0000004550477220 */ /* 0x080fe20000410000 */
[C---:B------:R-:W-:Y:S01]  /*4060*/  FMUL.FTZ R69, R78.reuse, R69 ;  /* 0x000000454e457220 */ /* 0x040fe20000410000 */
[----:B------:R-:W-:Y:S02]  /*4070*/  HADD2.F32 R7, -RZ, R7.H0_H0 ;  /* 0x20000007ff077230 */ /* 0x000fe40000004100 */
[-C--:B------:R-:W-:Y:S01]  /*4080*/  FFMA.FTZ R78, R78, R67.reuse, -R71 ;  /* 0x000000434e4e7223 */ /* 0x080fe20000010847 */
[----:B------:R-:W-:Y:S01]  /*4090*/  FFMA.FTZ R80, R80, R67, R69 ;  /* 0x0000004350507223 */ /* 0x000fe20000010045 */
[----:B------:R-:W-:Y:S02]  /*40a0*/  IMAD.MOV.U32 R67, RZ, RZ, R12 ;  /* 0x000000ffff437224 */ /* 0x000fe400078e000c */
[----:B------:R-:W-:Y:S01]  /*40b0*/  IMAD.MOV.U32 R69, RZ, RZ, R8 ;  /* 0x000000ffff457224 */ /* 0x000fe200078e0008 */
[----:B------:R-:W-:Y:S01]  /*40c0*/  F2FP.F16.F32.PACK_AB R15, R78, R15 ;  /* 0x0000000f4e0f723e */ /* 0x000fe200000000ff */
[----:B------:R-:W-:Y:S01]  /*40d0*/  HADD2.F32 R71, -RZ, R75.H1_H1 ;  /* 0x3000004bff477230 */ /* 0x000fe20000004100 */
[----:B------:R-:W-:Y:S01]  /*40e0*/  F2FP.F16.F32.PACK_AB R80, R80, R11 ;  /* 0x0000000b5050723e */ /* 0x000fe200000000ff */
[----:B------:R-:W-:-:S02]  /*40f0*/  HADD2.F32 R12, -RZ, R67.H0_H0 ;  /* 0x20000043ff0c7230 */ /* 0x000fc40000004100 */
[--C-:B------:R-:W-:Y:S02]  /*4100*/  HADD2.F32 R8, -RZ, R69.reuse.H0_H0 ;  /* 0x20000045ff087230 */ /* 0x100fe40000004100 */
[----:B------:R-:W-:Y:S02]  /*4110*/  HADD2.F32 R5, -RZ, R69.H1_H1 ;  /* 0x30000045ff057230 */ /* 0x000fe40000004100 */
[-C--:B------:R-:W-:Y:S01]  /*4120*/  FMUL.FTZ R73, R12, R71.reuse ;  /* 0x000000470c497220 */ /* 0x080fe20000410000 */
[----:B------:R-:W-:Y:S02]  /*4130*/  IMAD.MOV.U32 R11, RZ, RZ, R15 ;  /* 0x000000ffff0b7224 */ /* 0x000fe400078e000f */
[C---:B------:R-:W-:Y:S01]  /*4140*/  FMUL.FTZ R71, R8.reuse, R71 ;  /* 0x0000004708477220 */ /* 0x040fe20000410000 */
[----:B------:R-:W-:Y:S02]  /*4150*/  IMAD.MOV.U32 R15, RZ, RZ, R80 ;  /* 0x000000ffff0f7224 */ /* 0x000fe400078e0050 */
[-C--:B------:R-:W-:Y:S01]  /*4160*/  FFMA.FTZ R8, R8, R25.reuse, -R73 ;  /* 0x0000001908087223 */ /* 0x080fe20000010849 */
[----:B------:R-:W-:Y:S01]  /*4170*/  FFMA.FTZ R12, R12, R25, R71 ;  /* 0x000000190c0c7223 */ /* 0x000fe20000010047 */
[----:B------:R-:W-:-:S02]  /*4180*/  HADD2.F32 R25, -RZ, R67.H1_H1 ;  /* 0x30000043ff197230 */ /* 0x000fc40000004100 */
[----:B------:R-:W-:-:S03]  /*4190*/  HADD2.F32 R67, -RZ, R75.H0_H0 ;  /* 0x2000004bff437230 */ /* 0x000fc60000004100 */
[-C--:B------:R-:W-:Y:S01]  /*41a0*/  FMUL.FTZ R82, R25, R24.reuse ;  /* 0x0000001819527220 */ /* 0x080fe20000410000 */
[----:B------:R-:W-:-:S03]  /*41b0*/  FMUL.FTZ R24, R5, R24 ;  /* 0x0000001805187220 */ /* 0x000fc60000410000 */
[-C--:B------:R-:W-:Y:S01]  /*41c0*/  FFMA.FTZ R5, R5, R4.reuse, -R82 ;  /* 0x0000000405057223 */ /* 0x080fe20000010852 */
[----:B------:R-:W-:Y:S01]  /*41d0*/  FFMA.FTZ R25, R25, R4, R24 ;  /* 0x0000000419197223 */ /* 0x000fe20000010018 */
[----:B------:R-:W-:Y:S02]  /*41e0*/  IMAD.MOV.U32 R24, RZ, RZ, R14 ;  /* 0x000000ffff187224 */ /* 0x000fe400078e000e */
[----:B------:R-:W-:Y:S01]  /*41f0*/  IMAD.MOV.U32 R14, RZ, RZ, R10 ;  /* 0x000000ffff0e7224 */ /* 0x000fe200078e000a */
[----:B------:R-:W-:Y:S02]  /*4200*/  F2FP.F16.F32.PACK_AB R8, R5, R8 ;  /* 0x000000080508723e */ /* 0x000fe400000000ff */
[----:B------:R-:W-:Y:S01]  /*4210*/  HADD2.F32 R10, -RZ, R24.H0_H0 ;  /* 0x20000018ff0a7230 */ /* 0x000fe20000004100 */
[----:B------:R-:W-:Y:S01]  /*4220*/  F2FP.F16.F32.PACK_AB R12, R25, R12 ;  /* 0x0000000c190c723e */ /* 0x000fe200000000ff */
[----:B------:R-:W-:Y:S02]  /*4230*/  HADD2.F32 R4, -RZ, R14.H0_H0 ;  /* 0x2000000eff047230 */ /* 0x000fe40000004100 */
[----:B------:R-:W-:-:S02]  /*4240*/  HADD2.F32 R24, -RZ, R24.H1_H1 ;  /* 0x30000018ff187230 */ /* 0x000fc40000004100 */
[-C--:B------:R-:W-:Y:S01]  /*4250*/  FMUL.FTZ R69, R10, R67.reuse ;  /* 0x000000430a457220 */ /* 0x080fe20000410000 */
[----:B------:R-:W-:Y:S02]  /*4260*/  HADD2.F32 R14, -RZ, R14.H1_H1 ;  /* 0x3000000eff0e7230 */ /* 0x000fe40000004100 */
        /* <DEDUP_REMOVED lines=12> */
.L_x_7911:
[----:B------:R-:W-:Y:S05]  /*4330*/  BSYNC B1 ;  /* 0x0000000000017941 */ /* 0x000fea0003800000 */
.L_x_7910:
        /* <DEDUP_REMOVED lines=8> */
[----:B0-----:R0:W-:Y:S01]  /*43c0*/  ST.E.128 desc[UR40][R4.64], R12 ;  /* 0x0000000c04007985 */ /* 0x0011e2000c101d28 */
[----:B------:R-:W-:Y:S05]  /*43d0*/  BRA `(.L_x_7899) ;  /* 0x0000000000d07947 */ /* 0x000fea0003800000 */
.L_x_7891:
[----:B------:R-:W-:-:S13]  /*43e0*/  ISETP.NE.AND P3, PT, R186, 0x3, PT ;  /* 0x00000003ba00780c */ /* 0x000fda0003f65270 */
[----:B------:R-:W-:Y:S05]  /*43f0*/  @!P3 BRA `(.L_x_7912) ;  /* 0x000000000004b947 */ /* 0x000fea0003800000 */
[----:B------:R-:W-:Y:S01]  /*4400*/  BPT.TRAP 0x1 ;  /* 0x000000040000795c */ /* 0x000fe20000300000 */
.L_x_7912:
[----:B------:R-:W-:Y:S01]  /*4410*/  IMAD R61, R184, 0x8, R2 ;  /* 0x00000008b83d7824 */ /* 0x000fe200078e0202 */
[----:B------:R-:W-:Y:S01]  /*4420*/  SHF.L.U32 R68, R190, 0x1f, RZ ;  /* 0x0000001fbe447819 */ /* 0x000fe200000006ff */
[----:B------:R-:W-:Y:S01]  /*4430*/  BSSY B1, `(.L_x_7913) ;  /* 0x0000004000017945 */ /* 0x000fe20003800000 */
[----:B------:R-:W-:Y:S02]  /*4440*/  SHF.R.S32.HI R65, RZ, 0x1f, R63 ;  /* 0x0000001fff417819 */ /* 0x000fe4000001143f */
[----:B------:R-:W1:Y:S02]  /*4450*/  SYNCS.PHASECHK.TRANS64.TRYWAIT P4, [R61+URZ+0x28c90], R68 ;  /* 0x028c90443d0075a7 */ /* 0x000e64000808017f */
[----:B-1----:R-:W-:Y:S05]  /*4460*/  @!P4 BRA `(.L_x_7914) ;  /* 0x0000019800a0c947 */ /* 0x002fea0003800000 */
.L_x_8177:
[----:B------:R-:W-:Y:S05]  /*4470*/  BSYNC B1 ;  /* 0x0000000000017941 */ /* 0x000fea0003800000 */
.L_x_7913:
        /* <DEDUP_REMOVED lines=24> */
.L_x_8181:
        /* <DEDUP_REMOVED lines=18> */
.L_x_7899:
[----:B------:R-:W-:Y:S05]  /*4720*/  BSYNC B0 ;  /* 0x0000000000007941 */ /* 0x000fea0003800000 */
.L_x_7890:
[----:B0-2-4-:R-:W0:Y:S01]  /*4730*/  S2R R4, SR_TID.X ;  /* 0x0000000000047919 */ /* 0x015e220000002100 */
        /* <DEDUP_REMOVED lines=16> */
.L_x_7917:
[----:B------:R-:W-:Y:S05]  /*4840*/  BSYNC B0 ;  /* 0x0000000000007941 */ /* 0x000fea0003800000 */
.L_x_7916:
[----:B------:R-:W2:Y:S01]  /*4850*/  SYNCS.PHASECHK.TRANS64.TRYWAIT P3, [R61+URZ+0x28cb0], R68 ;  /* 0x028cb0443d0075a7 */ /* 0x000ea2000806017f */
[----:B------:R-:W-:Y:S04]  /*4860*/  BSSY B0, `(.L_x_7918) ;  /* 0x0000002000007945 */ /* 0x000fe80003800000 */
[----:B--2---:R-:W-:Y:S05]  /*4870*/  @!P3 BRA `(.L_x_7919) ;  /* 0x0000019400f4b947 */ /* 0x004fea0003800000 */
.L_x_8182:
[----:B------:R-:W-:Y:S05]  /*4880*/  BSYNC B0 ;  /* 0x0000000000007941 */ /* 0x000fea0003800000 */
.L_x_7918:
        /* <DEDUP_REMOVED lines=19> */
[----:B------:R-:W4:Y:S08]  /*49c0*/  SHFL.IDX PT, R10, R10, RZ, 0x1c1f ;  /* 0x001c1fff0a0a7589 */ /* 0x000f3000000e0000 */
[----:B------:R-:W-:Y:S05]  /*49d0*/  @!P3 BRA `(.L_x_7921) ;  /* 0x0000000400d0b947 */ /* 0x000fea0003800000 */
[----:B------:R-:W5:Y:S01]  /*49e0*/  LDL R55, [R1] ;  /* 0x0000000001377983 */ /* 0x000f620000100800 */
[----:B------:R-:W-:-:S03]  /*49f0*/  ULDC UR4, c[0x0][0x320] ;  /* 0x0000c80000047ab9 */ /* 0x000fc60000000800 */
[----:B------:R-:W2:Y:S04]  /*4a00*/  LDL R25, [R1+0x4] ;  /* 0x0000040001197983 */ /* 0x000ea80000100800 */
[----:B------:R-:W2:Y:S04]  /*4a10*/  LDL R24, [R1+0x8] ;  /* 0x0000080001187983 */ /* 0x000ea80000100800 */
[----:B------:R-:W2:Y:S01]  /*4a20*/  LDL R54, [R1+0xc] ;  /* 0x00000c0001367983 */ /* 0x000ea20000100800 */
[----:B------:R-:W-:Y:S01]  /*4a30*/  ISETP.GE.AND P5, PT, R18, UR4, PT ;  /* 0x0000000412007c0c */ /* 0x000fe2000bfa6270 */
[----:B------:R-:W-:-:S02]  /*4a40*/  IMAD R9, R184, 0x8000, R48 ;  /* 0x00008000b8097824 */ /* 0x000fc400078e0230 */
[----:B------:R-:W2:Y:S02]  /*4a50*/  LDL R27, [R1+0x10] ;  /* 0x00001000011b7983 */ /* 0x000ea40000100800 */
[----:B------:R-:W-:Y:S02]  /*4a60*/  IMAD R13, R9, 0x2, R2 ;  /* 0x00000002090d7824 */ /* 0x000fe400078e0202 */
[----:B------:R-:W2:Y:S01]  /*4a70*/  LDL R26, [R1+0x14] ;  /* 0x00001400011a7983 */ /* 0x000ea20000100800 */
[----:B------:R-:W-:Y:S01]  /*4a80*/  LOP3.LUT P3, RZ, R193, 0x4, RZ, 0xc0, !PT ;  /* 0x00000004c1ff7812 */ /* 0x000fe2000786c0ff */
[C---:B------:R-:W-:Y:S02]  /*4a90*/  VIADD R15, R9.reuse, 0x20 ;  /* 0x00000020090f7836 */ /* 0x040fe40000000000 */
[C---:B-1-3--:R-:W-:Y:S02]  /*4aa0*/  VIADD R14, R18.reuse, 0x40 ;  /* 0x00000040120e7836 */ /* 0x04afe40000000000 */
[----:B------:R-:W1:Y:S08]  /*4ab0*/  @!P5 LDS.128 R4, [R13+0x400] ;  /* 0x000400000d04d984 */ /* 0x000e700000000c00 */
[----:B------:R-:W-:Y:S01]  /*4ac0*/  @P3 VIADD R15, R9, 0xffffffe0 ;  /* 0xffffffe0090f3836 */ /* 0x000fe20000000000 */
[----:B0-----:R-:W-:-:S03]  /*4ad0*/  @!P5 LEA R8, P3, R18, R11, 0x1 ;  /* 0x0000000b1208d211 */ /* 0x001fc600078608ff */
[----:B------:R-:W-:Y:S01]  /*4ae0*/  IMAD R12, R15, 0x2, R2 ;  /* 0x000000020f0c7824 */ /* 0x000fe200078e0202 */
[----:B----4-:R-:W-:Y:S01]  /*4af0*/  @!P5 LEA.HI.X R9, R18, R10, R19, 0x1, P3 ;  /* 0x0000000a1209d211 */ /* 0x010fe200018f0c13 */
[----:B------:R-:W3:Y:S01]  /*4b00*/  LDL R15, [R1+0x20] ;  /* 0x00002000010f7983 */ /* 0x000ee20000100800 */
[----:B------:R-:W-:-:S03]  /*4b10*/  ISETP.GE.AND P3, PT, R23, UR4, PT ;  /* 0x0000000417007c0c */ /* 0x000fc6000bf66270 */
[----:B-1----:R0:W-:Y:S10]  /*4b20*/  @!P5 ST.E.128 desc[UR40][R8.64], R4 ;  /* 0x000000040800d985 */ /* 0x0021f4000c101d28 */
[----:B------:R-:W1:Y:S01]  /*4b30*/  @!P3 LDS.128 R4, [R12+0x400] ;  /* 0x000400000c04b984 */ /* 0x000e620000000c00 */
[----:B0-----:R-:W-:-:S04]  /*4b40*/  @!P3 LEA R8, P5, R23, R11, 0x1 ;  /* 0x0000000b1708b211 */ /* 0x001fc800078a08ff */
[----:B------:R-:W-:Y:S02]  /*4b50*/  @!P3 LEA.HI.X R9, R23, R10, R195, 0x1, P5 ;  /* 0x0000000a1709b211 */ /* 0x000fe400028f0cc3 */
[----:B------:R-:W-:Y:S01]  /*4b60*/  ISETP.GE.AND P5, PT, R14, UR4, PT ;  /* 0x000000040e007c0c */ /* 0x000fe2000bfa6270 */
[----:B------:R-:W-:Y:S02]  /*4b70*/  VIADD R14, R18, 0x60 ;  /* 0x00000060120e7836 */ /* 0x000fe40000000000 */
[----:B-1----:R5:W-:Y:S10]  /*4b80*/  @!P3 ST.E.128 desc[UR40][R8.64], R4 ;  /* 0x000000040800b985 */ /* 0x002bf4000c101d28 */
[----:B------:R-:W0:Y:S01]  /*4b90*/  @!P5 LDS.128 R4, [R13+0x2400] ;  /* 0x002400000d04d984 */ /* 0x000e220000000c00 */
[----:B-----5:R-:W-:-:S05]  /*4ba0*/  @!P5 LEA R8, P3, R55, R11, 0x1 ;  /* 0x0000000b3708d211 */ /* 0x020fca00078608ff */
[----:B--2---:R-:W-:Y:S02]  /*4bb0*/  @!P5 IMAD.X R9, R10, 0x1, R25, P3 ;  /* 0x000000010a09d824 */ /* 0x004fe400018e0619 */
[----:B------:R-:W2:Y:S01]  /*4bc0*/  LDL R25, [R1+0x18] ;  /* 0x0000180001197983 */ /* 0x000ea20000100800 */
[----:B------:R-:W-:Y:S01]  /*4bd0*/  ISETP.GE.AND P3, PT, R14, UR4, PT ;  /* 0x000000040e007c0c */ /* 0x000fe2000bf66270 */
[----:B------:R-:W-:Y:S02]  /*4be0*/  VIADD R14, R18, 0x80 ;  /* 0x00000080120e7836 */ /* 0x000fe40000000000 */
[----:B0-----:R0:W-:Y:S10]  /*4bf0*/  @!P5 ST.E.128 desc[UR40][R8.64], R4 ;  /* 0x000000040800d985 */ /* 0x0011f4000c101d28 */
[----:B------:R-:W1:Y:S01]  /*4c00*/  @!P3 LDS.128 R4, [R12+0x2400] ;  /* 0x002400000c04b984 */ /* 0x000e620000000c00 */
[----:B0-----:R-:W-:-:S05]  /*4c10*/  @!P3 LEA R8, P5, R229, R11, 0x1 ;  /* 0x0000000be508b211 */ /* 0x001fca00078a08ff */
[----:B------:R-:W-:Y:S02]  /*4c20*/  @!P3 IMAD.X R9, R10, 0x1, R24, P5 ;  /* 0x000000010a09b824 */ /* 0x000fe400028e0618 */
[----:B------:R-:W4:Y:S01]  /*4c30*/  LDL R24, [R1+0x1c] ;  /* 0x00001c0001187983 */ /* 0x000f220000100800 */
[----:B------:R-:W-:Y:S01]  /*4c40*/  ISETP.GE.AND P5, PT, R14, UR4, PT ;  /* 0x000000040e007c0c */ /* 0x000fe2000bfa6270 */
[----:B------:R-:W-:Y:S02]  /*4c50*/  VIADD R14, R18, 0xa0 ;  /* 0x000000a0120e7836 */ /* 0x000fe40000000000 */
[----:B-1----:R0:W-:Y:S10]  /*4c60*/  @!P3 ST.E.128 desc[UR40][R8.64], R4 ;  /* 0x000000040800b985 */ /* 0x0021f4000c101d28 */
[----:B------:R-:W1:Y:S01]  /*4c70*/  @!P5 LDS.128 R4, [R13+0x4400] ;  /* 0x004400000d04d984 */ /* 0x000e620000000c00 */
[----:B0-----:R-:W-:-:S05]  /*4c80*/  @!P5 LEA R8, P3, R228, R11, 0x1 ;  /* 0x0000000be408d211 */ /* 0x001fca00078608ff */
[----:B------:R-:W-:Y:S02]  /*4c90*/  @!P5 IMAD.X R9, R10, 0x1, R54, P3 ;  /* 0x000000010a09d824 */ /* 0x000fe400018e0636 */
[----:B------:R-:W5:Y:S01]  /*4ca0*/  LDL R54, [R1+0x24] ;  /* 0x0000240001367983 */ /* 0x000f620000100800 */
[----:B------:R-:W-:-:S03]  /*4cb0*/  ISETP.GE.AND P3, PT, R14, UR4, PT ;  /* 0x000000040e007c0c */ /* 0x000fc6000bf66270 */
[----:B-1----:R0:W-:Y:S10]  /*4cc0*/  @!P5 ST.E.128 desc[UR40][R8.64], R4 ;  /* 0x000000040800d985 */ /* 0x0021f4000c101d28 */
[----:B------:R-:W1:Y:S01]  /*4cd0*/  @!P3 LDS.128 R4, [R12+0x4400] ;  /* 0x004400000c04b984 */ /* 0x000e620000000c00 */
[----:B0-----:R-:W-:-:S05]  /*4ce0*/  @!P3 LEA R8, P5, R227, R11, 0x1 ;  /* 0x0000000be308b211 */ /* 0x001fca00078a08ff */
[----:B------:R-:W-:Y:S02]  /*4cf0*/  @!P3 IMAD.X R9, R10, 0x1, R27, P5 ;  /* 0x000000010a09b824 */ /* 0x000fe400028e061b */
[----:B------:R-:W5:Y:S01]  /*4d00*/  LDL R27, [R1+0x28] ;  /* 0x00002800011b7983 */ /* 0x000f620000100800 */
[----:B------:R-:W-:-:S05]  /*4d10*/  VIADD R14, R18, 0xc0 ;  /* 0x000000c0120e7836 */ /* 0x000fca0000000000 */
[----:B------:R-:W-:Y:S01]  /*4d20*/  ISETP.GE.AND P5, PT, R14, UR4, PT ;  /* 0x000000040e007c0c */ /* 0x000fe2000bfa6270 */
[----:B-1----:R0:W-:-:S12]  /*4d30*/  @!P3 ST.E.128 desc[UR40][R8.64], R4 ;  /* 0x000000040800b985 */ /* 0x0021d8000c101d28 */
[----:B------:R-:W1:Y:S01]  /*4d40*/  @!P5 LDS.128 R4, [R13+0x6400] ;  /* 0x006400000d04d984 */ /* 0x000e620000000c00 */
[----:B0-----:R-:W-:-:S04]  /*4d50*/  @!P5 LEA R8, P3, R226, R11, 0x1 ;  /* 0x0000000be208d211 */ /* 0x001fc800078608ff */
[----:B------:R-:W-:Y:S02]  /*4d60*/  @!P5 IADD3.X R9, R10, R26, RZ, P3, !PT ;  /* 0x0000001a0a09d210 */ /* 0x000fe40001ffe4ff */
[----:B------:R-:W5:Y:S01]  /*4d70*/  LDL R26, [R1+0x2c] ;  /* 0x00002c00011a7983 */ /* 0x000f620000100800 */
[----:B------:R-:W-:-:S05]  /*4d80*/  VIADD R14, R18, 0xe0 ;  /* 0x000000e0120e7836 */ /* 0x000fca0000000000 */
[----:B------:R-:W-:Y:S01]  /*4d90*/  ISETP.GE.AND P3, PT, R14, UR4, PT ;  /* 0x000000040e007c0c */ /* 0x000fe2000bf66270 */
[----:B-1----:R0:W-:-:S12]  /*4da0*/  @!P5 ST.E.128 desc[UR40][R8.64], R4 ;  /* 0x000000040800d985 */ /* 0x0021d8000c101d28 */
[----:B------:R-:W1:Y:S01]  /*4db0*/  @!P3 LDS.128 R4, [R12+0x6400] ;  /* 0x006400000c04b984 */ /* 0x000e620000000c00 */
[----:B0-----:R-:W-:Y:S01]  /*4dc0*/  @!P3 LEA R8, P5, R225, R11, 0x1 ;  /* 0x0000000be108b211 */ /* 0x001fe200078a08ff */
[----:B------:R-:W-:-:S04]  /*4dd0*/  VIADD R14, R18, 0x100 ;  /* 0x00000100120e7836 */ /* 0x000fc80000000000 */
[----:B--2---:R-:W-:Y:S02]  /*4de0*/  @!P3 IMAD.X R9, R10, 0x1, R25, P5 ;  /* 0x000000010a09b824 */ /* 0x004fe400028e0619 */
[----:B------:R-:W2:Y:S01]  /*4df0*/  LDL R25, [R1+0x30] ;  /* 0x0000300001197983 */ /* 0x000ea20000100800 */
[----:B------:R-:W-:-:S03]  /*4e00*/  ISETP.GE.AND P5, PT, R14, UR4, PT ;  /* 0x000000040e007c0c */ /* 0x000fc6000bfa6270 */
[----:B-1----:R0:W-:Y:S10]  /*4e10*/  @!P3 ST.E.128 desc[UR40][R8.64], R4 ;  /* 0x000000040800b985 */ /* 0x0021f4000c101d28 */
[----:B------:R-:W1:Y:S01]  /*4e20*/  @!P5 LDS.128 R4, [R13+0x8400] ;  /* 0x008400000d04d984 */ /* 0x000e620000000c00 */
[----:B0-----:R-:W-:-:S05]  /*4e30*/  @!P5 LEA R8, P3, R224, R11, 0x1 ;  /* 0x0000000be008d211 */ /* 0x001fca00078608ff */
[----:B----4-:R-:W-:Y:S02]  /*4e40*/  @!P5 IMAD.X R9, R10, 0x1, R24, P3 ;  /* 0x000000010a09d824 */ /* 0x010fe400018e0618 */
[----:B------:R-:W4:Y:S01]  /*4e50*/  LDL R24, [R1+0x34] ;  /* 0x0000340001187983 */ /* 0x000f220000100800 */
        /* <DEDUP_REMOVED lines=13> */
[----:B-----5:R-:W-:Y:S01]  /*4f30*/  @!P5 IMAD.X R9, R10, 0x1, R54, P3 ;  /* 0x000000010a09d824 */ /* 0x020fe200018e0636 */
        /* <DEDUP_REMOVED lines=17> */
[----:B--2---:R-:W-:Y:S01]  /*5050*/  @!P3 IMAD.X R9, R10, 0x1, R25, P5 ;  /* 0x000000010a09b824 */ /* 0x004fe200028e0619 */
[----:B------:R-:W-:-:S04]  /*5060*/  ISETP.GE.AND P5, PT, R14, UR4, PT ;  /* 0x000000040e007c0c */ /* 0x000fc8000bfa6270 */
[----:B-1----:R0:W-:Y:S09]  /*5070*/  @!P3 ST.E.128 desc[UR40][R8.64], R4 ;  /* 0x000000040800b985 */ /* 0x0021f2000c101d28 */
[----:B------:R-:W1:Y:S01]  /*5080*/  @!P5 LDS.128 R4, [R13+0xe400] ;  /* 0x00e400000d04d984 */ /* 0x000e620000000c00 */
[----:B------:R-:W-:Y:S01]  /*5090*/  VIADD R14, R18, 0x1e0 ;  /* 0x000001e0120e7836 */ /* 0x000fe20000000000 */
[----:B0-----:R-:W-:-:S05]  /*50a0*/  @!P5 LEA R8, P3, R212, R11, 0x1 ;  /* 0x0000000bd408d211 */ /* 0x001fca00078608ff */
[----:B----4-:R-:W-:Y:S01]  /*50b0*/  @!P5 IMAD.X R9, R10, 0x1, R24, P3 ;  /* 0x000000010a09d824 */ /* 0x010fe200018e0618 */
[----:B------:R-:W-:-:S04]  /*50c0*/  ISETP.GE.AND P3, PT, R14, UR4, PT ;  /* 0x000000040e007c0c */ /* 0x000fc8000bf66270 */
[----:B-1----:R0:W-:Y:S09]  /*50d0*/  @!P5 ST.E.128 desc[UR40][R8.64], R4 ;  /* 0x000000040800d985 */ /* 0x0021f2000c101d28 */
[----:B------:R-:W1:Y:S01]  /*50e0*/  @!P3 LDS.128 R4, [R12+0xe400] ;  /* 0x00e400000c04b984 */ /* 0x000e620000000c00 */
[----:B0-----:R-:W-:-:S05]  /*50f0*/  @!P3 LEA R8, P5, R211, R11, 0x1 ;  /* 0x0000000bd308b211 */ /* 0x001fca00078a08ff */
[----:B---3--:R-:W-:-:S05]  /*5100*/  @!P3 IMAD.X R9, R10, 0x1, R15, P5 ;  /* 0x000000010a09b824 */ /* 0x008fca00028e060f */
[----:B-1----:R0:W-:Y:S03]  /*5110*/  @!P3 ST.E.128 desc[UR40][R8.64], R4 ;  /* 0x000000040800b985 */ /* 0x0021e6000c101d28 */
.L_x_7921:
[----:B------:R-:W-:Y:S05]  /*5120*/  BSYNC B0 ;  /* 0x0000000000007941 */ /* 0x000fea0003800000 */
.L_x_7920:
        /* <DEDUP_REMOVED lines=13> */
[----:B0-----:R-:W-:Y:S02]  /*5200*/  SEL R5, RZ, 0x1, P4 ;  /* 0x00000001ff057807 */ /* 0x001fe40002000000 */
[----:B------:R-:W-:Y:S02]  /*5210*/  SEL R184, R184, RZ, P4 ;  /* 0x000000ffb8b87207 */ /* 0x000fe40002000000 */
[----:B------:R-:W-:Y:S01]  /*5220*/  LOP3.LUT R190, R190, R5, RZ, 0x3c, !PT ;  /* 0x00000005bebe7212 */ /* 0x000fe200078e3cff */
[----:B-1----:R-:W-:Y:S06]  /*5230*/  @P2 BRA `(.L_x_7922) ;  /* 0xffffffd8001c2947 */ /* 0x002fec000383ffff */
.L_x_7885:
[----:B------:R-:W2:Y:S01]  /*5240*/  LDL R4, [R1+0x60] ;  /* 0x0000600001047983 */ /* 0x000ea20000100800 */
[----:B------:R-:W-:Y:S01]  /*5250*/  BSSY B0, `(.L_x_7923) ;  /* 0x0000005000007945 */ /* 0x000fe20003800000 */
[----:B--2---:R-:W-:-:S03]  /*5260*/  ISETP.NE.AND P0, PT, R4, 0x1, PT ;  /* 0x000000010400780c */ /* 0x004fc60003f05270 */
[----:B------:R-:W-:Y:S10]  /*5270*/  @P3 BRA `(.L_x_7924) ;  /* 0x0000000000083947 */ /* 0x000ff40003800000 */
[----:B------:R-:W0:Y:S02]  /*5280*/  FENCE.VIEW.ASYNC.G ;  /* 0x00000000000073c6 */ /* 0x000e240000000100 */
[----:B0-----:R-:W-:Y:S06]  /*5290*/  BAR.ARV 0xc, 0x180 ;  /* 0x0306000000007b1d */ /* 0x001fec0000002000 */
.L_x_7924:
[----:B------:R-:W-:Y:S05]  /*52a0*/  BSYNC B0 ;  /* 0x0000000000007941 */ /* 0x000fea0003800000 */
.L_x_7923:
[----:B------:R-:W-:Y:S04]  /*52b0*/  BSSY B7, `(.L_x_7925) ;  /* 0x0000b66000077945 */ /* 0x000fe80003800000 */
[----:B------:R-:W-:Y:S05]  /*52c0*/  @!P0 BRA `(.L_x_7926) ;  /* 0x00000020006c8947 */ /* 0x000fea0003800000 */
[----:B------:R-:W0:Y:S01]  /*52d0*/  LDC R0, c[0x0][0x448] ;  /* 0x00011200ff007b82 */ /* 0x000e220000000800 */
[----:B------:R-:W-:Y:S01]  /*52e0*/  VIADD R3, R199, 0x3f ;  /* 0x0000003fc7037836 */ /* 0x000fe20000000000 */
[----:B------:R-:W-:Y:S01]  /*52f0*/  BSSY B0, `(.L_x_7927) ;  /* 0x000002c000007945 */ /* 0x000fe20003800000 */
[----:B0-----:R-:W-:-:S13]  /*5300*/  ISETP.NE.AND P0, PT, R0, 0x1, PT ;  /* 0x000000010000780c */ /* 0x001fda0003f05270 */
[----:B------:R-:W0:Y:S08]  /*5310*/  @P0 LDC R0, c[0x0][0x44c] ;  /* 0x00011300ff000b82 */ /* 0x000e300000000800 */
[----:B------:R-:W1:Y:S01]  /*5320*/  @P0 LDC R5, c[0x0][0x450] ;  /* 0x00011400ff050b82 */ /* 0x000e620000000800 */
[----:B0-----:R-:W-:-:S05]  /*5330*/  @P0 IMAD.HI.U32 R0, R3, R0, RZ ;  /* 0x0000000003000227 */ /* 0x001fca00078e00ff */
[----:B-1----:R-:W-:-:S05]  /*5340*/  @P0 SHF.R.U32.HI R3, RZ, R5, R0 ;  /* 0x00000005ff030219 */ /* 0x002fca0000011600 */
[----:B------:R-:W-:-:S05]  /*5350*/  IMAD.IADD R3, R38, 0x1, R3 ;  /* 0x0000000126037824 */ /* 0x000fca00078e0203 */
[----:B------:R-:W-:-:S04]  /*5360*/  SHF.R.S32.HI R0, RZ, 0x1f, R3 ;  /* 0x0000001fff007819 */ /* 0x000fc80000011403 */
[----:B------:R-:W-:Y:S01]  /*5370*/  LEA.HI R0, R0, R3, RZ, 0x6 ;  /* 0x0000000300007211 */ /* 0x000fe200078f30ff */
[----:B------:R-:W-:-:S03]  /*5380*/  IMAD.MOV.U32 R3, RZ, RZ, RZ ;  /* 0x000000ffff037224 */ /* 0x000fc600078e00ff */
[----:B------:R-:W-:-:S04]  /*5390*/  SHF.R.S32.HI R0, RZ, 0x6, R0 ;  /* 0x00000006ff007819 */ /* 0x000fc80000011400 */
[----:B------:R-:W-:-:S04]  /*53a0*/  VIMNMX R37, R37, R0, PT ;  /* 0x0000000025257248 */ /* 0x000fc80003fe0100 */
[----:B------:R-:W-:-:S13]  /*53b0*/  ISETP.GE.AND P0, PT, R37, 0x1, PT ;  /* 0x000000012500780c */ /* 0x000fda0003f06270 */
[----:B------:R-:W-:Y:S05]  /*53c0*/  @!P0 BRA `(.L_x_7928) ;  /* 0x0000000000788947 */ /* 0x000fea0003800000 */
[----:B------:R-:W2:Y:S01]  /*53d0*/  LDL R4, [R1+0x3c] ;  /* 0x00003c0001047983 */ /* 0x000ea20000100800 */
[----:B------:R-:W-:Y:S01]  /*53e0*/  ULDC UR4, c[0x0][0x9f0] ;  /* 0x00027c0000047ab9 */ /* 0x000fe20000000800 */
[----:B--2---:R-:W-:-:S04]  /*53f0*/  ISETP.NE.AND P0, PT, R4, RZ, PT ;  /* 0x000000ff0400720c */ /* 0x004fc80003f05270 */
[----:B------:R-:W-:-:S04]  /*5400*/  SEL R9, R4, UR4, P0 ;  /* 0x0000000404097c07 */ /* 0x000fc80008000000 */
[-C--:B------:R-:W-:Y:S02]  /*5410*/  IABS R6, R9.reuse ;  /* 0x0000000900067213 */ /* 0x080fe40000000000 */
[----:B------:R-:W-:Y:S02]  /*5420*/  IADD3 R0, R9, -0x1, R37 ;  /* 0xffffffff09007810 */ /* 0x000fe40007ffe025 */
[----:B------:R-:W0:Y:S01]  /*5430*/  I2F.RP R3, R6 ;  /* 0x0000000600037306 */ /* 0x000e220000209400 */
[-C--:B----4-:R-:W-:Y:S02]  /*5440*/  IABS R10, R9.reuse ;  /* 0x00000009000a7213 */ /* 0x090fe40000000000 */
        /* <DEDUP_REMOVED lines=22> */
.L_x_7928:
[----:B------:R-:W-:Y:S05]  /*55b0*/  BSYNC B0 ;  /* 0x0000000000007941 */ /* 0x000fea0003800000 */
.L_x_7927:
        /* <DEDUP_REMOVED lines=66> */
[----:B--2---:R-:W-:-:S05]  /*59e0*/  IMAD R0, R0, R3, RZ ;  /* 0x0000000300007224 */ /* 0x004fca00078e02ff */
[----:B------:R-:W-:Y:S02]  /*59f0*/  VIADDMNMX R3, R0, R3, R37, PT ;  /* 0x0000000300037246 */ /* 0x000fe40003800125 */
[----:B------:R-:W-:Y:S02]  /*5a00*/  CS2R R36, SRZ ;  /* 0x0000000000247805 */ /* 0x000fe4000001ff00 */
[----:B------:R-:W-:-:S13]  /*5a10*/  ISETP.GT.AND P1, PT, R3, R0, PT ;  /* 0x000000000300720c */ /* 0x000fda0003f24270 */
[----:B------:R-:W-:Y:S05]  /*5a20*/  @!P1 BRA `(.L_x_7929) ;  /* 0x000000ac00b89947 */ /* 0x000fea0003800000 */
[----:B------:R-:W2:Y:S01]  /*5a30*/  LDL R4, [R1+0x58] ;  /* 0x0000580001047983 */ /* 0x000ea20000100800 */
[----:B------:R-:W-:-:S03]  /*5a40*/  ISETP.NE.AND P0, PT, R186, 0x3, PT ;  /* 0x00000003ba00780c */ /* 0x000fc60003f05270 */
[----:B--2---:R-:W0:Y:S02]  /*5a50*/  SHFL.IDX PT, R4, R4, RZ, 0x1f ;  /* 0x00001fff04047589 */ /* 0x004e2400000e0000 */
[----:B0-----:R-:W-:-:S04]  /*5a60*/  LEA.HI R5, R4, R4, RZ, 0x1 ;  /* 0x0000000404057211 */ /* 0x001fc800078f08ff */
[----:B------:R-:W-:-:S05]  /*5a70*/  LOP3.LUT R5, R5, 0x1fffe, RZ, 0xc0, !PT ;  /* 0x0001fffe05057812 */ /* 0x000fca00078ec0ff */
[----:B------:R-:W-:-:S04]  /*5a80*/  IMAD.IADD R5, R4, 0x1, -R5 ;  /* 0x0000000104057824 */ /* 0x000fc800078e0a05 */
[----:B------:R-:W-:-:S04]  /*5a90*/  IMAD R5, R5, 0x8000, R2 ;  /* 0x0000800005057824 */ /* 0x000fc800078e0202 */
[----:B------:R-:W-:-:S05]  /*5aa0*/  VIADD R5, R5, 0x400 ;  /* 0x0000040005057836 */ /* 0x000fca0000000000 */
[----:B------:R-:W-:-:S04]  /*5ab0*/  SHF.R.U32.HI R5, RZ, 0x4, R5 ;  /* 0x00000004ff057819 */ /* 0x000fc80000011605 */
[----:B------:R-:W-:-:S04]  /*5ac0*/  LOP3.LUT R5, R5, 0x3fff, RZ, 0xc0, !PT ;  /* 0x00003fff05057812 */ /* 0x000fc800078ec0ff */
[----:B------:R-:W-:Y:S01]  /*5ad0*/  LOP3.LUT R20, R5, 0x2000000, RZ, 0xfc, !PT ;  /* 0x0200000005147812 */ /* 0x000fe200078efcff */
[----:B------:R-:W-:Y:S06]  /*5ae0*/  @!P0 BRA `(.L_x_7930) ;  /* 0x0000000000048947 */ /* 0x000fec0003800000 */
[----:B------:R-:W-:Y:S01]  /*5af0*/  BPT.TRAP 0x1 ;  /* 0x000000040000795c */ /* 0x000fe20000300000 */
.L_x_7930:
[C---:B------:R-:W-:Y:S01]  /*5b00*/  IMAD R12, R17.reuse, 0x8, R2 ;  /* 0x00000008110c7824 */ /* 0x040fe200078e0202 */
[----:B------:R-:W-:Y:S01]  /*5b10*/  SHF.L.U32 R5, R22, 0x1f, RZ ;  /* 0x0000001f16057819 */ /* 0x000fe200000006ff */
[----:B------:R-:W-:Y:S01]  /*5b20*/  VIADD R4, R2, 0x26800 ;  /* 0x0002680002047836 */ /* 0x000fe20000000000 */
[----:B------:R-:W-:Y:S01]  /*5b30*/  BSSY B0, `(.L_x_7931) ;  /* 0x0000008000007945 */ /* 0x000fe20003800000 */
[----:B------:R-:W-:Y:S01]  /*5b40*/  IMAD R6, R17, 0x1000, R20 ;  /* 0x0000100011067824 */ /* 0x000fe200078e0214 */
[----:B------:R-:W0:Y:S01]  /*5b50*/  SYNCS.PHASECHK.TRANS64.TRYWAIT P1, [R12+URZ+0x28c50], R5 ;  /* 0x028c50050c0075a7 */ /* 0x000e22000802017f */
[----:B------:R-:W-:Y:S01]  /*5b60*/  IMAD.MOV.U32 R7, RZ, RZ, 0x40000040 ;  /* 0x40000040ff077424 */ /* 0x000fe200078e00ff */
[----:B------:R-:W-:-:S04]  /*5b70*/  SHF.R.U32.HI R4, RZ, 0x4, R4 ;  /* 0x00000004ff047819 */ /* 0x000fc80000011604 */
[----:B------:R-:W-:-:S04]  /*5b80*/  LOP3.LUT R4, R4, 0x3fff, RZ, 0xc0, !PT ;  /* 0x00003fff04047812 */ /* 0x000fc800078ec0ff */
[----:B------:R-:W-:Y:S01]  /*5b90*/  LOP3.LUT R4, R4, 0x10000, RZ, 0xfc, !PT ;  /* 0x0001000004047812 */ /* 0x000fe200078efcff */
[----:B0-----:R-:W-:Y:S06]  /*5ba0*/  @!P1 BRA `(.L_x_7932) ;  /* 0x00000184003c9947 */ /* 0x001fec0003800000 */
.L_x_8183:
[----:B------:R-:W-:Y:S05]  /*5bb0*/  BSYNC B0 ;  /* 0x0000000000007941 */ /* 0x000fea0003800000 */
.L_x_7931:
[----:B------:R-:W-:Y:S01]  /*5bc0*/  BAR.SYNC.DEFER_BLOCKING 0xe, 0x100 ;  /* 0x0384000000007b1d */ /* 0x000fe20000010000 */
[----:B0-----:R-:W-:Y:S01]  /*5bd0*/  IMAD.MOV.U32 R5, RZ, RZ, 0x40000040 ;  /* 0x40000040ff057424 */ /* 0x001fe200078e00ff */
[C---:B------:R-:W-:Y:S01]  /*5be0*/  R2UR UR6, R6.reuse ;  /* 0x00000000060672ca */ /* 0x040fe200000e0000 */
[----:B----4-:R-:W-:Y:S01]  /*5bf0*/  VIADD R10, R6, 0x100 ;  /* 0x00000100060a7836 */ /* 0x010fe20000000000 */
        /* <DEDUP_REMOVED lines=15> */
[----:B------:R-:W-:Y:S01]  /*5cf0*/  IMAD.MOV.U32 R7, RZ, RZ, 0x40000040 ;  /* 0x40000040ff077424 */ /* 0x000fe200078e00ff */
[----:B------:R-:W-:-:S02]  /*5d00*/  R2UR UR9, R11 ;  /* 0x000000000b0972ca */ /* 0x000fc400000e0000 */
[----:B------:R-:W-:Y:S01]  /*5d10*/  IADD3 R8, R4, 0x4, RZ ;  /* 0x0000000404087810 */ /* 0x000fe20007ffe0ff */
[----:B------:R-:W-:Y:S01]  /*5d20*/  WARPGROUP.ARRIVE ;  /* 0x00000000000079c5 */ /* 0x000fe20000000000 */
[----:B------:R-:W-:Y:S02]  /*5d30*/  R2UR UR13, R9 ;  /* 0x00000000090d72ca */ /* 0x000fe400000e0000 */
[----:B------:R-:W-:-:S03]  /*5d40*/  R2UR UR12, R8 ;  /* 0x00000000080c72ca */ /* 0x000fc600000e0000 */
        /* <DEDUP_REMOVED lines=23> */
.L_x_7933:
[----:B------:R-:W-:Y:S01]  /*5ec0*/  VIADD R3, R3, 0xfffffffe ;  /* 0xfffffffe03037836 */ /* 0x000fe20000000000 */
[----:B------:R-:W-:Y:S01]  /*5ed0*/  BSSY B0, `(.L_x_7934) ;  /* 0x00000cc000007945 */ /* 0x000fe20003800000 */
[----:B------:R-:W-:-:S03]  /*5ee0*/  VIADD R12, R12, 0x28c60 ;  /* 0x00028c600c0c7836 */ /* 0x000fc60000000000 */
[----:B------:R-:W-:Y:S02]  /*5ef0*/  ISETP.GE.AND P1, PT, R3, R0, PT ;  /* 0x000000000300720c */ /* 0x000fe40003f26270 */
[----:B------:R-:W-:-:S04]  /*5f00*/  PRMT R12, R187, 0x654, R12 ;  /* 0x00000654bb0c7816 */ /* 0x000fc8000000000c */
[----:B------:R0:W-:Y:S07]  /*5f10*/  SYNCS.ARRIVE.TRANS64.RED.A1T0 RZ, [R12+URZ], RZ ;  /* 0x000000ff0cff79a7 */ /* 0x0001ee000810043f */
[----:B------:R-:W-:Y:S05]  /*5f20*/  @!P1 BRA `(.L_x_7935) ;  /* 0x0000000c00189947 */ /* 0x000fea0003800000 */
.L_x_7942:
        /* <DEDUP_REMOVED lines=142> */
.L_x_7936:
[----:B------:R-:W-:Y:S01]  /*6810*/  IMAD R21, R17, 0x8, R2 ;  /* 0x0000000811157824 */ /* 0x000fe200078e0202 */
[----:B------:R-:W-:-:S04]  /*6820*/  SHF.L.U32 R12, R22, 0x1f, RZ ;  /* 0x0000001f160c7819 */ /* 0x000fc800000006ff */
[----:B------:R0:W1:Y:S01]  /*6830*/  SYNCS.PHASECHK.TRANS64.TRYWAIT P1, [R21+URZ+0x28c50], R12 ;  /* 0x028c500c150075a7 */ /* 0x000062000802017f */
[----:B------:R-:W-:Y:S05]  /*6840*/  @!P0 BRA `(.L_x_7937) ;  /* 0x0000000000048947 */ /* 0x000fea0003800000 */
[----:B------:R-:W-:Y:S01]  /*6850*/  BPT.TRAP 0x1 ;  /* 0x000000040000795c */ /* 0x000fe20000300000 */
.L_x_7937:
[----:B------:R-:W-:Y:S04]  /*6860*/  BSSY B1, `(.L_x_7938) ;  /* 0x0000004000017945 */ /* 0x000fe80003800000 */
[----:B-1----:R-:W-:Y:S05]  /*6870*/  @P1 BRA `(.L_x_7939) ;  /* 0x0000000000081947 */ /* 0x002fea0003800000 */
[----:B------:R-:W1:Y:S02]  /*6880*/  SYNCS.PHASECHK.TRANS64.TRYWAIT P1, [R21+URZ+0x28c50], R12 ;  /* 0x028c500c150075a7 */ /* 0x000e64000802017f */
[----:B-1----:R-:W-:Y:S05]  /*6890*/  @!P1 BRA `(.L_x_7940) ;  /* 0x0000017800149947 */ /* 0x002fea0003800000 */
.L_x_7939:
[----:B------:R-:W-:Y:S05]  /*68a0*/  BSYNC B1 ;  /* 0x0000000000017941 */ /* 0x000fea0003800000 */
.L_x_7938:
        /* <DEDUP_REMOVED lines=42> */
.L_x_7941:
[----:B------:R-:W-:-:S05]  /*6b50*/  VIADD R21, R21, 0x28c60 ;  /* 0x00028c6015157836 */ /* 0x000fca0000000000 */
[----:B------:R-:W-:-:S04]  /*6b60*/  PRMT R21, R187, 0x654, R21 ;  /* 0x00000654bb157816 */ /* 0x000fc80000000015 */
[----:B------:R1:W-:Y:S01]  /*6b70*/  SYNCS.ARRIVE.TRANS64.RED.A1T0 RZ, [R21+URZ], RZ ;  /* 0x000000ff15ff79a7 */ /* 0x0003e2000810043f */
[----:B------:R-:W-:Y:S05]  /*6b80*/  @P2 BRA `(.L_x_7942) ;  /* 0xfffffff000e82947 */ /* 0x000fea000383ffff */
.L_x_7935:
[----:B------:R-:W-:Y:S05]  /*6b90*/  BSYNC B0 ;  /* 0x0000000000007941 */ /* 0x000fea0003800000 */
.L_x_7934:
        /* <DEDUP_REMOVED lines=142> */
.L_x_7926:
[----:B------:R-:W0:Y:S01]  /*7480*/  LDC R0, c[0x0][0x448] ;  /* 0x00011200ff007b82 */ /* 0x000e220000000800 */
[----:B------:R-:W-:Y:S01]  /*7490*/  VIADD R3, R199, 0x3f ;  /* 0x0000003fc7037836 */ /* 0x000fe20000000000 */
[----:B------:R-:W-:Y:S01]  /*74a0*/  BSSY B0, `(.L_x_7943) ;  /* 0x000002c000007945 */ /* 0x000fe20003800000 */
[----:B------:R-:W-:Y:S01]  /*74b0*/  IMAD.MOV.U32 R208, RZ, RZ, RZ ;  /* 0x000000ffffd07224 */ /* 0x000fe200078e00ff */
[----:B0-----:R-:W-:-:S13]  /*74c0*/  ISETP.NE.AND P0, PT, R0, 0x1, PT ;  /* 0x000000010000780c */ /* 0x001fda0003f05270 */
[----:B------:R-:W0:Y:S08]  /*74d0*/  @P0 LDC R0, c[0x0][0x44c] ;  /* 0x00011300ff000b82 */ /* 0x000e300000000800 */
[----:B------:R-:W1:Y:S01]  /*74e0*/  @P0 LDC R5, c[0x0][0x450] ;  /* 0x00011400ff050b82 */ /* 0x000e620000000800 */
[----:B0-----:R-:W-:-:S05]  /*74f0*/  @P0 IMAD.HI.U32 R0, R3, R0, RZ ;  /* 0x0000000003000227 */ /* 0x001fca00078e00ff */
[----:B-1----:R-:W-:-:S04]  /*7500*/  @P0 SHF.R.U32.HI R3, RZ, R5, R0 ;  /* 0x00000005ff030219 */ /* 0x002fc80000011600 */
[----:B------:R-:W-:-:S04]  /*7510*/  IADD3 R3, R38, R3, RZ ;  /* 0x0000000326037210 */ /* 0x000fc80007ffe0ff */
[----:B------:R-:W-:-:S04]  /*7520*/  SHF.R.S32.HI R0, RZ, 0x1f, R3 ;  /* 0x0000001fff007819 */ /* 0x000fc80000011403 */
[----:B------:R-:W-:-:S04]  /*7530*/  LEA.HI R0, R0, R3, RZ, 0x6 ;  /* 0x0000000300007211 */ /* 0x000fc800078f30ff */
        /* <DEDUP_REMOVED lines=34> */
.L_x_7944:
[----:B------:R-:W-:Y:S05]  /*7760*/  BSYNC B0 ;  /* 0x0000000000007941 */ /* 0x000fea0003800000 */
.L_x_7943:
        /* <DEDUP_REMOVED lines=93> */
[----:B----4-:R-:W-:Y:S02]  /*7d40*/  IMAD.U32 R10, RZ, RZ, UR4 ;  /* 0x00000004ff0a7e24 */ /* 0x010fe4000f8e00ff */
[----:B------:R-:W-:Y:S02]  /*7d50*/  IMAD.U32 R11, RZ, RZ, UR5 ;  /* 0x00000005ff0b7e24 */ /* 0x000fe4000f8e00ff */
[----:B------:R-:W-:Y:S02]  /*7d60*/  IMAD.MOV.U32 R8, RZ, RZ, 0x70 ;  /* 0x00000070ff087424 */ /* 0x000fe400078e00ff */
[----:B------:R-:W-:Y:S02]  /*7d70*/  IMAD.MOV.U32 R12, RZ, RZ, 0x1 ;  /* 0x00000001ff0c7424 */ /* 0x000fe400078e00ff */
[----:B------:R-:W-:-:S07]  /*7d80*/  IMAD.MOV.U32 R13, RZ, RZ, RZ ;  /* 0x000000ffff0d7224 */ /* 0x000fce00078e00ff */
[----:B------:R-:W-:-:S07]  /*7d90*/  LEPC R20, `(.L_x_7946) ;  /* 0x000000001014794e */ /* 0x000fce0000000000 */
[----:B0----5:R-:W-:Y:S05]  /*7da0*/  CALL.ABS.NOINC R14 ;  /* 0x000000000e007343 */ /* 0x021fea0003c00000 */
.L_x_7946:
[----:B------:R-:W-:Y:S05]  /*7db0*/  BSYNC B6 ;  /* 0x0000000000067941 */ /* 0x000fea0003800000 */
.L_x_7945:
[----:B------:R-:W-:Y:S02]  /*7dc0*/  ULDC UR4, c[0x0][0x3f4] ;  /* 0x0000fd0000047ab9 */ /* 0x000fe40000000800 */
[----:B------:R-:W-:-:S13]  /*7dd0*/  ISETP.LT.AND P0, PT, RZ, UR4, PT ;  /* 0x00000004ff007c0c */ /* 0x000fda000bf01270 */
[----:B------:R-:W-:Y:S05]  /*7de0*/  @P0 BRA `(.L_x_7947) ;  /* 0x0000000000400947 */ /* 0x000fea0003800000 */
[----:B------:R-:W2:Y:S02]  /*7df0*/  LDL R20, [R1+0x50] ;  /* 0x0000500001147983 */ /* 0x000ea40000100800 */
[----:B--2---:R-:W-:-:S04]  /*7e00*/  LEA.HI R0, R20, R20, RZ, 0x1 ;  /* 0x0000001414007211 */ /* 0x004fc800078f08ff */
[----:B------:R-:W-:-:S04]  /*7e10*/  LOP3.LUT R0, R0, 0xfffffffe, RZ, 0xc0, !PT ;  /* 0xfffffffe00007812 */ /* 0x000fc800078ec0ff */
[----:B------:R-:W-:-:S04]  /*7e20*/  IADD3 R0, R20, -R0, RZ ;  /* 0x8000000014007210 */ /* 0x000fc80007ffe0ff */
[----:B------:R-:W-:-:S04]  /*7e30*/  SHF.L.U32 R3, R0, 0x1f, RZ ;  /* 0x0000001f00037819 */ /* 0x000fc800000006ff */
[----:B------:R0:W1:Y:S03]  /*7e40*/  SYNCS.PHASECHK.TRANS64.TRYWAIT P0, [R2+URZ+0x28c00], R3 ;  /* 0x028c0003020075a7 */ /* 0x000066000800017f */
[----:B-1----:R-:W-:Y:S05]  /*7e50*/  @!P0 NANOSLEEP.SYNCS 0x989680 ;  /* 0x009896800000895d */ /* 0x002fea0003900000 */
[----:B------:R-:W1:Y:S01]  /*7e60*/  @!P0 SYNCS.PHASECHK.TRANS64 P0, [R2+URZ+0x28c00], R3 ;  /* 0x028c0003020085a7 */ /* 0x000e62000800007f */
[----:B------:R-:W-:Y:S04]  /*7e70*/  BSSY B0, `(.L_x_7948) ;  /* 0x0000006000007945 */ /* 0x000fe80003800000 */
[----:B-1----:R-:W-:Y:S05]  /*7e80*/  @P0 BRA `(.L_x_7949) ;  /* 0x0000000000100947 */ /* 0x002fea0003800000 */
.L_x_7950:
[----:B-1----:R1:W2:Y:S02]  /*7e90*/  SYNCS.PHASECHK.TRANS64.TRYWAIT P0, [R2+URZ+0x28c00], R3 ;  /* 0x028c0003020075a7 */ /* 0x0022a4000800017f */
[----:B--2---:R-:W-:Y:S05]  /*7ea0*/  @!P0 NANOSLEEP.SYNCS 0x989680 ;  /* 0x009896800000895d */ /* 0x004fea0003900000 */
[----:B------:R-:W2:Y:S02]  /*7eb0*/  @!P0 SYNCS.PHASECHK.TRANS64 P0, [R2+URZ+0x28c00], R3 ;  /* 0x028c0003020085a7 */ /* 0x000ea4000800007f */
[----:B--2---:R-:W-:Y:S05]  /*7ec0*/  @!P0 BRA `(.L_x_7950) ;  /* 0xfffffffc00f08947 */ /* 0x004fea000383ffff */
.L_x_7949:
[----:B------:R-:W-:Y:S05]  /*7ed0*/  BSYNC B0 ;  /* 0x0000000000007941 */ /* 0x000fea0003800000 */
.L_x_7948:
[----:B------:R-:W-:Y:S05]  /*7ee0*/  BRA `(.L_x_7951) ;  /* 0x0000002c00387947 */ /* 0x000fea0003800000 */
.L_x_7947:
        /* <DEDUP_REMOVED lines=22> */
[----:B----4-:R-:W-:Y:S02]  /*8050*/  IMAD.U32 R10, RZ, RZ, UR6 ;  /* 0x00000006ff0a7e24 */ /* 0x010fe4000f8e00ff */
        /* <DEDUP_REMOVED lines=8> */
.L_x_7953:
[----:B------:R-:W-:Y:S05]  /*80e0*/  BSYNC B6 ;  /* 0x0000000000067941 */ /* 0x000fea0003800000 */
.L_x_7952:
[----:B------:R-:W-:Y:S01]  /*80f0*/  ULDC.U8 UR4, c[0x0][0x410] ;  /* 0x0001040000047ab9 */ /* 0x000fe20000000000 */
[----:B------:R-:W-:Y:S01]  /*8100*/  BSSY B0, `(.L_x_7954) ;  /* 0x00002a4000007945 */ /* 0x000fe20003800000 */
[----:B------:R-:W-:Y:S01]  /*8110*/  ISETP.NE.AND P0, PT, RZ, UR4, PT ;  /* 0x00000004ff007c0c */ /* 0x000fe2000bf05270 */
[----:B------:R-:W-:-:S12]  /*8120*/  IMAD.IADD R35, R191, 0x1, R199 ;  /* 0x00000001bf237824 */ /* 0x000fd800078e02c7 */
[----:B------:R-:W-:Y:S05]  /*8130*/  @!P0 BRA `(.L_x_7955) ;  /* 0x0000001400748947 */ /* 0x000fea0003800000 */
[----:B------:R-:W0:Y:S01]  /*8140*/  LDC R5, c[0x0][0x448] ;  /* 0x00011200ff057b82 */ /* 0x000e220000000800 */
[----:B------:R-:W1:Y:S01]  /*8150*/  S2R R0, SR_TID.X ;  /* 0x0000000000007919 */ /* 0x000e620000002100 */
[----:B------:R-:W-:Y:S01]  /*8160*/  ULDC.64 UR4, c[0x0][0x3f8] ;  /* 0x0000fe0000047ab9 */ /* 0x000fe20000000a00 */
[----:B------:R-:W-:Y:S01]  /*8170*/  ULDC.64 UR6, c[0x0][0x408] ;  /* 0x0001020000067ab9 */ /* 0x000fe20000000a00 */
[----:B------:R-:W-:Y:S02]  /*8180*/  IMAD.MOV.U32 R25, RZ, RZ, R27 ;  /* 0x000000ffff197224 */ /* 0x000fe400078e001b */
[----:B------:R-:W-:Y:S01]  /*8190*/  IMAD.MOV.U32 R153, RZ, RZ, R29 ;  /* 0x000000ffff997224 */ /* 0x000fe200078e001d */
[----:B0-----:R-:W-:Y:S01]  /*81a0*/  ISETP.NE.AND P0, PT, R5, 0x1, PT ;  /* 0x000000010500780c */ /* 0x001fe20003f05270 */
[----:B-1----:R-:W-:-:S12]  /*81b0*/  VIADD R3, R0, 0xffffff80 ;  /* 0xffffff8000037836 */ /* 0x002fd80000000000 */
[----:B------:R-:W0:Y:S01]  /*81c0*/  @P0 LDC R0, c[0x0][0x44c] ;  /* 0x00011300ff000b82 */ /* 0x000e220000000800 */
[----:B------:R-:W-:-:S04]  /*81d0*/  SHF.R.S32.HI R4, RZ, 0x1f, R3 ;  /* 0x0000001fff047819 */ /* 0x000fc80000011403 */
[----:B------:R-:W-:-:S03]  /*81e0*/  LEA.HI R4, R4, R3, RZ, 0x2 ;  /* 0x0000000304047211 */ /* 0x000fc600078f10ff */
[----:B------:R-:W1:Y:S01]  /*81f0*/  @P0 LDC R7, c[0x0][0x450] ;  /* 0x00011400ff070b82 */ /* 0x000e620000000800 */
[----:B------:R-:W-:-:S05]  /*8200*/  LOP3.LUT R4, R4, 0xfffffffc, RZ, 0xc0, !PT ;  /* 0xfffffffc04047812 */ /* 0x000fca00078ec0ff */
[----:B------:R-:W-:-:S04]  /*8210*/  IMAD.IADD R4, R3, 0x1, -R4 ;  /* 0x0000000103047824 */ /* 0x000fc800078e0a04 */
[----:B------:R-:W-:-:S04]  /*8220*/  IMAD R3, R4, 0x20, R35 ;  /* 0x0000002004037824 */ /* 0x000fc800078e0223 */
        /* <DEDUP_REMOVED lines=9> */
[----:B----4-:R-:W-:Y:S01]  /*82c0*/  LEA R10, P0, R24, UR4, 0x1 ;  /* 0x00000004180a7c11 */ /* 0x010fe2000f8008ff */
        /* <DEDUP_REMOVED lines=13> */
.L_x_8189:
        /* <DEDUP_REMOVED lines=9> */
[----:B--2---:R-:W-:Y:S01]  /*8430*/  IMAD.MOV.U32 R4, RZ, RZ, R3 ;  /* 0x000000ffff047224 */ /* 0x004fe200078e0003 */
[----:B------:R-:W-:Y:S01]  /*8440*/  ISETP.GE.AND P2, PT, R188, UR4, PT ;  /* 0x00000004bc007c0c */ /* 0x000fe2000bf46270 */
[----:B-1----:R-:W-:Y:S01]  /*8450*/  IMAD.MOV.U32 R5, RZ, RZ, R0 ;  /* 0x000000ffff057224 */ /* 0x002fe200078e0000 */
[----:B------:R-:W-:Y:S02]  /*8460*/  ISETP.GE.AND P3, PT, R196, UR4, PT ;  /* 0x00000004c4007c0c */ /* 0x000fe4000bf66270 */
[----:B------:R-:W-:Y:S02]  /*8470*/  CS2R R26, SRZ ;  /* 0x00000000001a7805 */ /* 0x000fe4000001ff00 */
[----:B------:R-:W-:Y:S02]  /*8480*/  SHF.R.S32.HI R11, RZ, 0x1f, R196 ;  /* 0x0000001fff0b7819 */ /* 0x000fe400000114c4 */
[----:B---3--:R-:W-:-:S05]  /*8490*/  MOV R9, R7 ;  /* 0x0000000700097202 */ /* 0x008fca0000000f00 */
[----:B------:R-:W-:Y:S02]  /*84a0*/  @!P2 IMAD.WIDE R4, R188, 0x2, R4 ;  /* 0x00000002bc04a825 */ /* 0x000fe400078e0204 */
[C---:B------:R-:W-:Y:S02]  /*84b0*/  @!P3 SHF.L.U64.HI R11, R196.reuse, 0x1, R11 ;  /* 0x00000001c40bb819 */ /* 0x040fe4000001020b */
[----:B------:R-:W-:Y:S01]  /*84c0*/  @!P3 IMAD.SHL.U32 R6, R196, 0x2, RZ ;  /* 0x00000002c406b824 */ /* 0x000fe200078e00ff */
[----:B------:R1:W5:Y:S01]  /*84d0*/  @!P2 LD.E.64 R26, desc[UR40][R4.64] ;  /* 0x00000028041aa980 */ /* 0x000362000c101b00 */
[----:B------:R-:W-:Y:S02]  /*84e0*/  CS2R R28, SRZ ;  /* 0x00000000001c7805 */ /* 0x000fe4000001ff00 */
[----:B------:R-:W-:Y:S02]  /*84f0*/  CS2R R24, SRZ ;  /* 0x0000000000187805 */ /* 0x000fe4000001ff00 */
[----:B------:R-:W-:-:S02]  /*8500*/  CS2R R20, SRZ ;  /* 0x0000000000147805 */ /* 0x000fc4000001ff00 */
[-C--:B-1----:R-:W-:Y:S02]  /*8510*/  @!P3 IADD3 R4, P0, R3, R6.reuse, RZ ;  /* 0x000000060304b210 */ /* 0x082fe40007f1e0ff */
[----:B----4-:R-:W-:Y:S01]  /*8520*/  @!P3 IADD3 R6, P1, R8, R6, RZ ;  /* 0x000000060806b210 */ /* 0x010fe20007f3e0ff */
[----:B------:R-:W-:-:S04]  /*8530*/  @!P2 IMAD.WIDE R8, R188, 0x2, R8 ;  /* 0x00000002bc08a825 */ /* 0x000fc800078e0208 */
[--C-:B------:R-:W-:Y:S01]  /*8540*/  @!P3 IMAD.X R5, R0, 0x1, R11.reuse, P0 ;  /* 0x000000010005b824 */ /* 0x100fe200000e060b */
[----:B------:R1:W5:Y:S01]  /*8550*/  @!P2 LD.E.64 R28, desc[UR40][R8.64] ;  /* 0x00000028081ca980 */ /* 0x000362000c101b00 */
[----:B------:R-:W-:-:S03]  /*8560*/  @!P3 IMAD.X R7, R7, 0x1, R11, P1 ;  /* 0x000000010707b824 */ /* 0x000fc600008e060b */
[----:B------:R1:W5:Y:S04]  /*8570*/  @!P3 LD.E.64 R24, desc[UR40][R4.64] ;  /* 0x000000280418b980 */ /* 0x000368000c101b00 */
[----:B------:R1:W5:Y:S02]  /*8580*/  @!P3 LD.E.64 R20, desc[UR40][R6.64] ;  /* 0x000000280614b980 */ /* 0x000364000c101b00 */
.L_x_7958:
[----:B------:R-:W-:Y:S05]  /*8590*/  BSYNC B1 ;  /* 0x0000000000017941 */ /* 0x000fea0003800000 */
.L_x_7957:
[----:B-1---5:R-:W-:Y:S01]  /*85a0*/  IMAD.MOV.U32 R0, RZ, RZ, R24 ;  /* 0x000000ffff007224 */ /* 0x022fe200078e0018 */
[----:B------:R-:W-:Y:S01]  /*85b0*/  UMOV UR4, 0xffffffff ;  /* 0xffffffff00047882 */ /* 0x000fe20000000000 */
[----:B--2---:R-:W-:Y:S01]  /*85c0*/  IMAD.MOV.U32 R3, RZ, RZ, R25 ;  /* 0x000000ffff037224 */ /* 0x004fe200078e0019 */
[----:B----4-:R-:W-:Y:S01]  /*85d0*/  CS2R R8, SRZ ;  /* 0x0000000000087805 */ /* 0x010fe2000001ff00 */
        /* <DEDUP_REMOVED lines=14> */
[----:B------:R1:W4:Y:S04]  /*86c0*/  SHFL.IDX PT, R3, R10, 0x1, 0x1c1f ;  /* 0x003c1f000a037f89 */ /* 0x00032800000e0000 */
[----:B---3--:R1:W3:Y:S04]  /*86d0*/  SHFL.IDX PT, R7, R152, 0x1, 0x1c1f ;  /* 0x003c1f0098077f89 */ /* 0x0082e800000e0000 */
[----:B0-----:R-:W0:Y:S02]  /*86e0*/  SHFL.IDX PT, R30, R30, 0x1, 0x1c1f ;  /* 0x003c1f001e1e7f89 */ /* 0x001e2400000e0000 */
.L_x_8195:
[----:B------:R-:W5:Y:S01]  /*86f0*/  LDL R5, [R1+0x50] ;  /* 0x0000500001057983 */ /* 0x000f620000100800 */
[----:B------:R-:W-:Y:S01]  /*8700*/  VIADD R35, R35, 0x20 ;  /* 0x0000002023237836 */ /* 0x000fe20000000000 */
[----:B------:R-:W-:Y:S01]  /*8710*/  BSSY B1, `(.L_x_7960) ;  /* 0x0000023000017945 */ /* 0x000fe20003800000 */
[----:B------:R-:W-:Y:S01]  /*8720*/  IMAD.SHL.U32 R33, R193, 0x40, RZ ;  /* 0x00000040c1217824 */ /* 0x000fe200078e00ff */
[----:B------:R-:W-:Y:S02]  /*8730*/  CS2R R12, SRZ ;  /* 0x00000000000c7805 */ /* 0x000fe4000001ff00 */
[----:B-1----:R-:W-:Y:S02]  /*8740*/  CS2R R10, SRZ ;  /* 0x00000000000a7805 */ /* 0x002fe4000001ff00 */
        /* <DEDUP_REMOVED lines=8> */
[----:B----4-:R-:W-:Y:S01]  /*87d0*/  IMAD.MOV.U32 R4, RZ, RZ, R3 ;  /* 0x000000ffff047224 */ /* 0x010fe200078e0003 */
[----:B------:R-:W-:Y:S01]  /*87e0*/  ISETP.GE.AND P2, PT, R188, UR4, PT ;  /* 0x00000004bc007c0c */ /* 0x000fe2000bf46270 */
[----:B--2---:R-:W-:Y:S01]  /*87f0*/  IMAD.MOV.U32 R5, RZ, RZ, R0 ;  /* 0x000000ffff057224 */ /* 0x004fe200078e0000 */
[----:B------:R-:W-:Y:S02]  /*8800*/  ISETP.GE.AND P3, PT, R196, UR4, PT ;  /* 0x00000004c4007c0c */ /* 0x000fe4000bf66270 */
[----:B------:R-:W-:Y:S02]  /*8810*/  CS2R R12, SRZ ;  /* 0x00000000000c7805 */ /* 0x000fe4000001ff00 */
[----:B------:R-:W-:Y:S01]  /*8820*/  SHF.R.S32.HI R9, RZ, 0x1f, R196 ;  /* 0x0000001fff097819 */ /* 0x000fe200000114c4 */
[----:B0-----:R-:W-:-:S06]  /*8830*/  IMAD.MOV.U32 R8, RZ, RZ, R30 ;  /* 0x000000ffff087224 */ /* 0x001fcc00078e001e */
[----:B------:R-:W-:Y:S02]  /*8840*/  @!P2 IMAD.WIDE R4, R188, 0x2, R4 ;  /* 0x00000002bc04a825 */ /* 0x000fe400078e0204 */
[C---:B------:R-:W-:Y:S02]  /*8850*/  @!P3 SHF.L.U64.HI R10, R196.reuse, 0x1, R9 ;  /* 0x00000001c40ab819 */ /* 0x040fe40000010209 */
[----:B------:R-:W-:Y:S01]  /*8860*/  @!P3 IMAD.SHL.U32 R6, R196, 0x2, RZ ;  /* 0x00000002c406b824 */ /* 0x000fe200078e00ff */
[----:B------:R0:W5:Y:S01]  /*8870*/  @!P2 LD.E.64 R12, desc[UR40][R4.64] ;  /* 0x00000028040ca980 */ /* 0x000162000c101b00 */
[----:B---3--:R-:W-:Y:S01]  /*8880*/  IMAD.MOV.U32 R9, RZ, RZ, R7 ;  /* 0x000000ffff097224 */ /* 0x008fe200078e0007 */
        /* <DEDUP_REMOVED lines=11> */
.L_x_7961:
[----:B------:R-:W-:Y:S05]  /*8940*/  BSYNC B1 ;  /* 0x0000000000017941 */ /* 0x000fea0003800000 */
.L_x_7960:
[----:B------:R-:W3:Y:S01]  /*8950*/  SYNCS.PHASECHK.TRANS64.TRYWAIT P0, [R2+URZ+0x28c00], R35 ;  /* 0x028c0023020075a7 */ /* 0x000ee2000800017f */
[----:B------:R-:W-:Y:S01]  /*8960*/  LOP3.LUT R33, R33, 0x1c0, RZ, 0xc0, !PT ;  /* 0x000001c021217812 */ /* 0x000fe200078ec0ff */
[----:B-1---5:R-:W-:Y:S01]  /*8970*/  IMAD.MOV.U32 R4, RZ, RZ, R8 ;  /* 0x000000ffff047224 */ /* 0x022fe200078e0008 */
[----:B------:R-:W-:Y:S01]  /*8980*/  MOV R5, R13 ;  /* 0x0000000d00057202 */ /* 0x000fe20000000f00 */
[----:B------:R-:W-:Y:S01]  /*8990*/  IMAD.MOV.U32 R6, RZ, RZ, R10 ;  /* 0x000000ffff067224 */ /* 0x000fe200078e000a */
[----:B--2---:R-:W-:Y:S01]  /*89a0*/  LOP3.LUT R0, R33, 0x18, R18, 0xf8, !PT ;  /* 0x0000001821007812 */ /* 0x004fe200078ef812 */
[----:B------:R-:W-:Y:S01]  /*89b0*/  BSSY B1, `(.L_x_7962) ;  /* 0x0000016000017945 */ /* 0x000fe20003800000 */
[----:B------:R-:W-:Y:S02]  /*89c0*/  SHF.R.U32.HI R33, RZ, 0x3, R33 ;  /* 0x00000003ff217819 */ /* 0x000fe40000011621 */
[----:B0-----:R-:W-:Y:S02]  /*89d0*/  VIADDMNMX R30, R32, -R199, 0x40, PT ;  /* 0x00000040201e7446 */ /* 0x001fe400038009c7 */
[----:B----4-:R-:W-:Y:S01]  /*89e0*/  LOP3.LUT R3, R0, R33, RZ, 0x3c, !PT ;  /* 0x0000002100037212 */ /* 0x010fe200078e3cff */
[----:B------:R-:W-:Y:S01]  /*89f0*/  IMAD.MOV.U32 R0, RZ, RZ, R9 ;  /* 0x000000ffff007224 */ /* 0x000fe200078e0009 */
[----:B------:R-:W-:Y:S01]  /*8a00*/  PRMT R33, R33, 0x5410, R4 ;  /* 0x0000541021217816 */ /* 0x000fe20000000004 */
[----:B------:R-:W-:Y:S01]  /*8a10*/  IMAD.MOV.U32 R4, RZ, RZ, R12 ;  /* 0x000000ffff047224 */ /* 0x000fe200078e000c */
[----:B------:R-:W-:Y:S01]  /*8a20*/  LOP3.LUT P2, RZ, R193, 0x4, RZ, 0xc0, !PT ;  /* 0x00000004c1ff7812 */ /* 0x000fe2000784c0ff */
[----:B------:R-:W-:Y:S01]  /*8a30*/  IMAD R3, R206, 0x200, R3 ;  /* 0x00000200ce037824 */ /* 0x000fe200078e0203 */
[----:B------:R-:W-:Y:S01]  /*8a40*/  PRMT R31, R0, 0x7610, R31 ;  /* 0x00007610001f7816 */ /* 0x000fe2000000001f */
[----:B------:R-:W-:Y:S01]  /*8a50*/  IMAD.MOV.U32 R0, RZ, RZ, R11 ;  /* 0x000000ffff007224 */ /* 0x000fe200078e000b */
[----:B------:R-:W-:Y:S01]  /*8a60*/  PRMT R45, R4, 0x5410, R5 ;  /* 0x00005410042d7816 */ /* 0x000fe20000000005 */
[----:B------:R-:W-:Y:S01]  /*8a70*/  IMAD.MOV.U32 R4, RZ, RZ, R14 ;  /* 0x000000ffff047224 */ /* 0x000fe200078e000e */
[----:B------:R-:W-:Y:S01]  /*8a80*/  PRMT R33, R6, 0x7610, R33 ;  /* 0x0000761006217816 */ /* 0x000fe20000000021 */
[----:B------:R-:W-:Y:S01]  /*8a90*/  IMAD R3, R3, 0x2, R2 ;  /* 0x0000000203037824 */ /* 0x000fe200078e0202 */
[----:B------:R-:W-:Y:S01]  /*8aa0*/  PRMT R31, R31, 0x5410, R0 ;  /* 0x000054101f1f7816 */ /* 0x000fe20000000000 */
[----:B------:R-:W-:Y:S01]  /*8ab0*/  IMAD.MOV.U32 R5, RZ, RZ, R15 ;  /* 0x000000ffff057224 */ /* 0x000fe200078e000f */
[----:B------:R-:W-:Y:S01]  /*8ac0*/  PRMT R46, R4, 0x7610, R46 ;  /* 0x00007610042e7816 */ /* 0x000fe2000000002e */
[----:B------:R-:W-:Y:S01]  /*8ad0*/  VIADD R4, R3, 0x20400 ;  /* 0x0002040003047836 */ /* 0x000fe20000000000 */
[----:B------:R-:W-:Y:S01]  /*8ae0*/  ISETP.GE.AND P1, PT, R191, R30, PT ;  /* 0x0000001ebf00720c */ /* 0x000fe20003f26270 */
[----:B------:R-:W-:Y:S01]  /*8af0*/  VIADD R0, R3, 0x20440 ;  /* 0x0002044003007836 */ /* 0x000fe20000000000 */
[----:B---3--:R-:W-:Y:S11]  /*8b00*/  @!P0 BRA `(.L_x_7963) ;  /* 0x0000015800748947 */ /* 0x008ff60003800000 */
.L_x_8196:
[----:B------:R-:W-:Y:S05]  /*8b10*/  BSYNC B1 ;  /* 0x0000000000017941 */ /* 0x000fea0003800000 */
.L_x_7962:
        /* <DEDUP_REMOVED lines=11> */
[--C-:B0-----:R-:W-:Y:S01]  /*8bd0*/  HADD2.F32 R35, -RZ, R37.reuse.H1_H1 ;  /* 0x30000025ff237230 */ /* 0x101fe20000004100 */
[----:B------:R-:W-:Y:S01]  /*8be0*/  SHF.R.U32.HI R34, RZ, 0x10, R27 ;  /* 0x00000010ff227819 */ /* 0x000fe2000001161b */
        /* <DEDUP_REMOVED lines=13> */
[----:B------:R-:W-:Y:S01]  /*8cc0*/  FFMA.FTZ R39, R28, R34, -R37 ;  /* 0x000000221c277223 */ /* 0x000fe20000010825 */
[----:B------:R-:W-:-:S02]  /*8cd0*/  HADD2.F32 R27, -RZ, R6.H1_H1 ;  /* 0x30000006ff1b7230 */ /* 0x000fc40000004100 */
[-C--:B------:R-:W-:Y:S01]  /*8ce0*/  FMUL.FTZ R34, R4, R32.reuse ;  /* 0x0000002004227220 */ /* 0x080fe20000410000 */
[C---:B------:R-:W-:Y:S01]  /*8cf0*/  FFMA.FTZ R38, R7.reuse, R32, -R38 ;  /* 0x0000002007267223 */ /* 0x040fe20000010826 */
[--C-:B------:R-:W-:Y:S02]  /*8d00*/  HADD2.F32 R6, -RZ, R5.reuse.H0_H0 ;  /* 0x20000005ff067230 */ /* 0x100fe40000004100 */
[----:B------:R-:W-:Y:S01]  /*8d10*/  FFMA.FTZ R36, R28, R36, R29 ;  /* 0x000000241c247223 */ /* 0x000fe2000001001d */
        /* <DEDUP_REMOVED lines=19> */
.L_x_7967:
[----:B------:R-:W-:Y:S05]  /*8e50*/  BSYNC B2 ;  /* 0x0000000000027941 */ /* 0x000fea0003800000 */
.L_x_7966:
        /* <DEDUP_REMOVED lines=15> */
[-C--:B0-----:R-:W-:Y:S01]  /*8f50*/  FMUL.FTZ R35, R25, R29.reuse ;  /* 0x0000001d19237220 */ /* 0x081fe20000410000 */
        /* <DEDUP_REMOVED lines=27> */
.L_x_7965:
[----:B------:R-:W-:Y:S05]  /*9110*/  BSYNC B1 ;  /* 0x0000000000017941 */ /* 0x000fea0003800000 */
.L_x_7964:
        /* <DEDUP_REMOVED lines=50> */
.L_x_7970:
[----:B------:R-:W-:Y:S05]  /*9440*/  BSYNC B1 ;  /* 0x0000000000017941 */ /* 0x000fea0003800000 */
.L_x_7969:
[----:B------:R-:W-:Y:S05]  /*9450*/  @P1 BRA `(.L_x_7968) ;  /* 0x0000001400b81947 */ /* 0x000fea0003800000 */
[----:B-1----:R-:W1:Y:S01]  /*9460*/  LDS.128 R4, [R0+0x1000] ;  /* 0x0010000000047984 */ /* 0x002e620000000c00 */
[----:B------:R-:W-:Y:S02]  /*9470*/  SHF.R.U32.HI R13, RZ, 0x10, R11 ;  /* 0x00000010ff0d7819 */ /* 0x000fe4000001160b */
[----:B------:R-:W-:Y:S02]  /*9480*/  SHF.R.U32.HI R12, RZ, 0x10, R9 ;  /* 0x00000010ff0c7819 */ /* 0x000fe40000011609 */
[----:B------:R-:W-:Y:S01]  /*9490*/  SHF.R.U64 R21, R10, 0x10, R11 ;  /* 0x000000100a157819 */ /* 0x000fe2000000120b */
[----:B------:R-:W-:Y:S01]  /*94a0*/  HADD2.F32 R13, -RZ, R13.H0_H0 ;  /* 0x2000000dff0d7230 */ /* 0x000fe20000004100 */
[----:B------:R-:W-:Y:S01]  /*94b0*/  SHF.R.U64 R24, R8, 0x10, R9 ;  /* 0x0000001008187819 */ /* 0x000fe20000001209 */
[----:B------:R-:W-:Y:S02]  /*94c0*/  HADD2.F32 R11, -RZ, R33.H1_H1 ;  /* 0x30000021ff0b7230 */ /* 0x000fe40000004100 */
[----:B------:R-:W-:-:S02]  /*94d0*/  HADD2.F32 R12, -RZ, R12.H0_H0 ;  /* 0x2000000cff0c7230 */ /* 0x000fc40000004100 */
[----:B------:R-:W-:Y:S02]  /*94e0*/  HADD2.F32 R33, -RZ, R33.H0_H0 ;  /* 0x20000021ff217230 */ /* 0x000fe40000004100 */
        /* <DEDUP_REMOVED lines=25> */
[-C--:B------:R-:W-:Y:S01]  /*9680*/  FMUL.FTZ R8, R5, R4.reuse ;  /* 0x0000000405087220 */ /* 0x080fe20000410000 */
        /* <DEDUP_REMOVED lines=8> */
.L_x_7955:
        /* <DEDUP_REMOVED lines=39> */
[----:B------:R-:W5:Y:S01]  /*9980*/  SHFL.IDX PT, R5, R25, RZ, 0x1c1f ;  /* 0x001c1fff19057589 */ /* 0x000f6200000e0000 */
[----:B0-----:R-:W-:-:S04]  /*9990*/  ISETP.GE.AND P0, PT, R18, R37, PT ;  /* 0x000000251200720c */ /* 0x001fc80003f06270 */
[----:B------:R-:W-:-:S13]  /*99a0*/  ISETP.GE.OR P1, PT, R35, R0, P0 ;  /* 0x000000002300720c */ /* 0x000fda0000726670 */
[C---:B------:R-:W-:Y:S01]  /*99b0*/  @!P1 IMAD.SHL.U32 R7, R18.reuse, 0x2, RZ ;  /* 0x0000000212079824 */ /* 0x040fe200078e00ff */
[----:B------:R-:W-:-:S04]  /*99c0*/  @!P1 SHF.L.U64.HI R6, R18, 0x1, R19 ;  /* 0x0000000112069819 */ /* 0x000fc80000010213 */
[----:B-1----:R-:W-:-:S05]  /*99d0*/  @!P1 IADD3 R8, P2, R4, R7, RZ ;  /* 0x0000000704089210 */ /* 0x002fca0007f5e0ff */
[----:B--2---:R-:W-:-:S06]  /*99e0*/  @!P1 IMAD.X R9, R3, 0x1, R6, P2 ;  /* 0x0000000103099824 */ /* 0x004fcc00010e0606 */
[----:B----4-:R-:W2:Y:S01]  /*99f0*/  @!P1 LD.E.128 R8, desc[UR40][R8.64] ;  /* 0x0000002808089980 */ /* 0x010ea2000c101d00 */
[----:B---3--:R-:W-:-:S05]  /*9a00*/  @!P1 IADD3 R4, P2, R14, R7, RZ ;  /* 0x000000070e049210 */ /* 0x008fca0007f5e0ff */
[----:B-----5:R-:W-:-:S06]  /*9a10*/  @!P1 IMAD.X R5, R5, 0x1, R6, P2 ;  /* 0x0000000105059824 */ /* 0x020fcc00010e0606 */
        /* <DEDUP_REMOVED lines=11> */
[----:B------:R-:W-:Y:S01]  /*9ad0*/  @!P1 IMAD.MOV.U32 R28, RZ, RZ, R10 ;  /* 0x000000ffff1c9224 */ /* 0x000fe200078e000a */
[----:B------:R-:W-:Y:S01]  /*9ae0*/  MOV R12, R21 ;  /* 0x00000015000c7202 */ /* 0x000fe20000000f00 */
[----:B------:R-:W-:Y:S01]  /*9af0*/  @!P1 IMAD.MOV.U32 R29, RZ, RZ, R11 ;  /* 0x000000ffff1d9224 */ /* 0x000fe200078e000b */
[----:B------:R-:W-:Y:S01]  /*9b00*/  PRMT R55, R3, 0x7610, R55 ;  /* 0x0000761003377816 */ /* 0x000fe20000000037 */
[----:B------:R-:W-:Y:S01]  /*9b10*/  IMAD.MOV.U32 R8, RZ, RZ, R28 ;  /* 0x000000ffff087224 */ /* 0x000fe200078e001c */
[----:B------:R2:W0:Y:S01]  /*9b20*/  SHFL.IDX PT, R3, R27, 0x1, 0x1c1f ;  /* 0x003c1f001b037f89 */ /* 0x00042200000e0000 */
[----:B---3--:R-:W-:Y:S01]  /*9b30*/  @!P1 IMAD.MOV.U32 R30, RZ, RZ, R4 ;  /* 0x000000ffff1e9224 */ /* 0x008fe200078e0004 */
[----:B------:R-:W-:Y:S01]  /*9b40*/  PRMT R47, R12, 0x7610, R47 ;  /* 0x000076100c2f7816 */ /* 0x000fe2000000002f */
[----:B------:R-:W-:-:S02]  /*9b50*/  @!P1 IMAD.MOV.U32 R31, RZ, RZ, R5 ;  /* 0x000000ffff1f9224 */ /* 0x000fc400078e0005 */
[----:B------:R-:W-:Y:S02]  /*9b60*/  @!P1 IMAD.MOV.U32 R32, RZ, RZ, R6 ;  /* 0x000000ffff209224 */ /* 0x000fe400078e0006 */
[----:B------:R-:W-:Y:S02]  /*9b70*/  @!P1 IMAD.MOV.U32 R33, RZ, RZ, R7 ;  /* 0x000000ffff219224 */ /* 0x000fe400078e0007 */
[----:B------:R-:W-:Y:S02]  /*9b80*/  IMAD.MOV.U32 R4, RZ, RZ, R30 ;  /* 0x000000ffff047224 */ /* 0x000fe400078e001e */
[----:B------:R-:W-:Y:S02]  /*9b90*/  IMAD.MOV.U32 R5, RZ, RZ, R31 ;  /* 0x000000ffff057224 */ /* 0x000fe400078e001f */
[----:B------:R-:W-:Y:S02]  /*9ba0*/  IMAD.MOV.U32 R6, RZ, RZ, R32 ;  /* 0x000000ffff067224 */ /* 0x000fe400078e0020 */
[----:B------:R-:W-:Y:S01]  /*9bb0*/  IMAD.MOV.U32 R9, RZ, RZ, R29 ;  /* 0x000000ffff097224 */ /* 0x000fe200078e001d */
[----:B------:R-:W-:Y:S01]  /*9bc0*/  PRMT R48, R5, 0x7610, R48 ;  /* 0x0000761005307816 */ /* 0x000fe20000000030 */
[----:B------:R-:W-:Y:S01]  /*9bd0*/  IMAD.MOV.U32 R7, RZ, RZ, R33 ;  /* 0x000000ffff077224 */ /* 0x000fe200078e0021 */
[----:B------:R-:W-:-:S02]  /*9be0*/  PRMT R54, R4, 0x5410, R6 ;  /* 0x0000541004367816 */ /* 0x000fc40000000006 */
[----:B------:R-:W-:Y:S02]  /*9bf0*/  CS2R R4, SRZ ;  /* 0x0000000000047805 */ /* 0x000fe4000001ff00 */
[----:B------:R-:W-:Y:S02]  /*9c00*/  PRMT R36, R8, 0x5410, R9 ;  /* 0x0000541008247816 */ /* 0x000fe40000000009 */
[----:B012-4-:R-:W-:-:S07]  /*9c10*/  PRMT R53, R7, 0x7610, R53 ;  /* 0x0000761007357816 */ /* 0x017fce0000000035 */
.L_x_8206:
        /* <DEDUP_REMOVED lines=24> */
.L_x_7973:
[----:B------:R-:W-:Y:S05]  /*9da0*/  BSYNC B1 ;  /* 0x0000000000017941 */ /* 0x000fea0003800000 */
.L_x_7972:
[----:B------:R-:W0:Y:S01]  /*9db0*/  SYNCS.PHASECHK.TRANS64.TRYWAIT P1, [R2+URZ+0x28c00], R13 ;  /* 0x028c000d020075a7 */ /* 0x000e22000802017f */
[----:B------:R-:W-:Y:S01]  /*9dc0*/  VIADDMNMX R3, R0, -R199, 0x40, PT ;  /* 0x0000004000037446 */ /* 0x000fe200038009c7 */
[C---:B------:R-:W-:Y:S01]  /*9dd0*/  VIADD R0, R191.reuse, 0x20 ;  /* 0x00000020bf007836 */ /* 0x040fe20000000000 */
[----:B-----5:R-:W-:Y:S01]  /*9de0*/  MOV R15, R9 ;  /* 0x00000009000f7202 */ /* 0x020fe20000000f00 */
[----:B------:R-:W-:Y:S01]  /*9df0*/  IMAD.MOV.U32 R12, RZ, RZ, R4 ;  /* 0x000000ffff0c7224 */ /* 0x000fe200078e0004 */
[-C--:B------:R-:W-:Y:S01]  /*9e00*/  ISETP.GE.OR P2, PT, R191, R3.reuse, P0 ;  /* 0x00000003bf00720c */ /* 0x080fe20000746670 */
[----:B------:R-:W-:Y:S01]  /*9e10*/  IMAD.MOV.U32 R14, RZ, RZ, R5 ;  /* 0x000000ffff0e7224 */ /* 0x000fe200078e0005 */
[----:B------:R-:W-:Y:S01]  /*9e20*/  ISETP.GE.OR P0, PT, R0, R3, P0 ;  /* 0x000000030000720c */ /* 0x000fe20000706670 */
[----:B------:R-:W-:Y:S01]  /*9e30*/  IMAD.MOV.U32 R3, RZ, RZ, R6 ;  /* 0x000000ffff037224 */ /* 0x000fe200078e0006 */
[----:B------:R-:W-:Y:S01]  /*9e40*/  PRMT R41, R41, 0x5410, R12 ;  /* 0x0000541029297816 */ /* 0x000fe2000000000c */
[----:B------:R-:W-:Y:S01]  /*9e50*/  IMAD.MOV.U32 R12, RZ, RZ, R7 ;  /* 0x000000ffff0c7224 */ /* 0x000fe200078e0007 */
[----:B------:R-:W-:Y:S01]  /*9e60*/  PRMT R55, R55, 0x5410, R14 ;  /* 0x0000541037377816 */ /* 0x000fe2000000000e */
[----:B------:R-:W-:Y:S01]  /*9e70*/  IMAD.MOV.U32 R14, RZ, RZ, R8 ;  /* 0x000000ffff0e7224 */ /* 0x000fe200078e0008 */
[----:B------:R-:W-:Y:S01]  /*9e80*/  BSSY B1, `(.L_x_7974) ;  /* 0x0000006000017945 */ /* 0x000fe20003800000 */
[----:B------:R-:W-:Y:S01]  /*9e90*/  PRMT R57, R15, 0x7610, R57 ;  /* 0x000076100f397816 */ /* 0x000fe20000000039 */
[----:B------:R-:W-:Y:S01]  /*9ea0*/  IMAD.IADD R35, R18, 0x1, R37 ;  /* 0x0000000112237824 */ /* 0x000fe200078e0225 */
[----:B------:R-:W-:-:S02]  /*9eb0*/  PRMT R39, R12, 0x5410, R3 ;  /* 0x000054100c277816 */ /* 0x000fc40000000003 */
[----:B------:R-:W-:Y:S01]  /*9ec0*/  PRMT R41, R14, 0x7610, R41 ;  /* 0x000076100e297816 */ /* 0x000fe20000000029 */
[----:B0-----:R-:W-:Y:S06]  /*9ed0*/  @!P1 BRA `(.L_x_7975) ;  /* 0x0000014800f49947 */ /* 0x001fec0003800000 */
.L_x_8207:
[----:B------:R-:W-:Y:S05]  /*9ee0*/  BSYNC B1 ;  /* 0x0000000000017941 */ /* 0x000fea0003800000 */
.L_x_7974:
        /* <DEDUP_REMOVED lines=11> */
[----:B------:R-:W-:Y:S01]  /*9fa0*/  SHF.R.U64 R20, R20, 0x10, R21 ;  /* 0x0000001014147819 */ /* 0x000fe20000001215 */
[----:B------:R-:W-:Y:S01]  /*9fb0*/  HADD2.F32 R49, -RZ, R49.H0_H0 ;  /* 0x20000031ff317230 */ /* 0x000fe20000004100 */
[----:B------:R-:W-:Y:S02]  /*9fc0*/  LOP3.LUT R12, R25, 0x38, R18, 0xf8, !PT ;  /* 0x00000038190c7812 */ /* 0x000fe400078ef812 */
[----:B------:R-:W-:-:S02]  /*9fd0*/  SHF.R.U32.HI R14, RZ, 0x3, R25 ;  /* 0x00000003ff0e7819 */ /* 0x000fc40000011619 */
[----:B------:R-:W-:Y:S02]  /*9fe0*/  SHF.R.U32.HI R50, RZ, 0x10, R21 ;  /* 0x00000010ff327819 */ /* 0x000fe40000011615 */
[----:B0-----:R-:W-:Y:S02]  /*9ff0*/  LOP3.LUT R13, R12, R14, RZ, 0x3c, !PT ;  /* 0x0000000e0c0d7212 */ /* 0x001fe400078e3cff */
[----:B------:R-:W-:Y:S02]  /*a000*/  LOP3.LUT R25, R14, R35, R25, 0x1e, !PT ;  /* 0x000000230e197212 */ /* 0x000fe400078e1e19 */
[----:B------:R-:W-:Y:S01]  /*a010*/  SHF.R.U64 R21, R28, 0x10, R29 ;  /* 0x000000101c157819 */ /* 0x000fe2000000121d */
[----:B------:R-:W-:Y:S01]  /*a020*/  IMAD R13, R206, 0x200, R13 ;  /* 0x00000200ce0d7824 */ /* 0x000fe200078e020d */
[----:B------:R-:W-:Y:S01]  /*a030*/  SHF.R.U64 R28, R32, 0x10, R33 ;  /* 0x00000010201c7819 */ /* 0x000fe20000001221 */
[----:B------:R-:W-:Y:S01]  /*a040*/  IMAD R25, R206, 0x200, R25 ;  /* 0x00000200ce197824 */ /* 0x000fe200078e0219 */
[----:B------:R-:W-:Y:S01]  /*a050*/  SHF.R.U32.HI R52, RZ, 0x10, R33 ;  /* 0x00000010ff347819 */ /* 0x000fe20000011621 */
[--C-:B------:R-:W-:Y:S01]  /*a060*/  IMAD R37, R13, 0x2, R2.reuse ;  /* 0x000000020d257824 */ /* 0x100fe200078e0202 */
[----:B------:R-:W-:Y:S01]  /*a070*/  SHF.R.U32.HI R43, RZ, 0x10, R29 ;  /* 0x00000010ff2b7819 */ /* 0x000fe2000001161d */
[----:B------:R-:W-:-:S02]  /*a080*/  IMAD R38, R25, 0x2, R2 ;  /* 0x0000000219267824 */ /* 0x000fc400078e0202 */
[----:B------:R-:W-:Y:S01]  /*a090*/  HADD2.F32 R21, -RZ, R21.H0_H0 ;  /* 0x20000015ff157230 */ /* 0x000fe20000004100 */
[----:B------:R-:W0:Y:S01]  /*a0a0*/  LDS.128 R12, [R37+0x20400] ;  /* 0x02040000250c7984 */ /* 0x000e220000000c00 */
[----:B------:R-:W-:-:S03]  /*a0b0*/  HADD2.F32 R43, -RZ, R43.H0_H0 ;  /* 0x2000002bff2b7230 */ /* 0x000fc60000004100 */
[----:B------:R-:W1:Y:S01]  /*a0c0*/  LDS.128 R24, [R38+0x20400] ;  /* 0x0204000026187984 */ /* 0x000e620000000c00 */
[--C-:B0-----:R-:W-:Y:S02]  /*a0d0*/  HADD2.F32 R44, -RZ, R15.reuse.H0_H0 ;  /* 0x2000000fff2c7230 */ /* 0x101fe40000004100 */
[----:B------:R-:W-:Y:S02]  /*a0e0*/  HADD2.F32 R31, -RZ, R15.H1_H1 ;  /* 0x3000000fff1f7230 */ /* 0x000fe40000004100 */
[----:B-1----:R-:W-:Y:S02]  /*a0f0*/  HADD2.F32 R15, -RZ, R25.H0_H0 ;  /* 0x20000019ff0f7230 */ /* 0x002fe40000004100 */
[----:B------:R-:W-:Y:S02]  /*a100*/  HADD2.F32 R32, -RZ, R13.H0_H0 ;  /* 0x2000000dff207230 */ /* 0x000fe40000004100 */
[----:B------:R-:W-:Y:S02]  /*a110*/  HADD2.F32 R42, -RZ, R25.H1_H1 ;  /* 0x30000019ff2a7230 */ /* 0x000fe40000004100 */
[C---:B------:R-:W-:Y:S01]  /*a120*/  FMUL.FTZ R25, R15.reuse, R48 ;  /* 0x000000300f197220 */ /* 0x040fe20000410000 */
[----:B------:R-:W-:Y:S01]  /*a130*/  FMUL.FTZ R51, R15, R47 ;  /* 0x0000002f0f337220 */ /* 0x000fe20000410000 */
[----:B------:R-:W-:-:S02]  /*a140*/  HADD2.F32 R40, -RZ, R13.H1_H1 ;  /* 0x3000000dff287230 */ /* 0x000fc40000004100 */
[C---:B------:R-:W-:Y:S01]  /*a150*/  FFMA.FTZ R15, R32.reuse, R47, -R25 ;  /* 0x0000002f200f7223 */ /* 0x040fe20000010819 */
[----:B------:R-:W-:Y:S02]  /*a160*/  HADD2.F32 R47, -RZ, R50.H0_H0 ;  /* 0x20000032ff2f7230 */ /* 0x000fe40000004100 */
[----:B------:R-:W-:Y:S01]  /*a170*/  FFMA.FTZ R25, R32, R48, R51 ;  /* 0x0000003020197223 */ /* 0x000fe20000010033 */
[----:B------:R-:W-:Y:S02]  /*a180*/  HADD2.F32 R50, -RZ, R53.H0_H0 ;  /* 0x20000035ff327230 */ /* 0x000fe40000004100 */
[C---:B------:R-:W-:Y:S01]  /*a190*/  FMUL.FTZ R53, R42.reuse, R49 ;  /* 0x000000312a357220 */ /* 0x040fe20000410000 */
[----:B------:R-:W-:Y:S02]  /*a1a0*/  HADD2.F32 R45, -RZ, R27.H0_H0 ;  /* 0x2000001bff2d7230 */ /* 0x000fe40000004100 */
[----:B------:R-:W-:Y:S01]  /*a1b0*/  FMUL.FTZ R51, R42, R47 ;  /* 0x0000002f2a337220 */ /* 0x000fe20000410000 */
[----:B------:R-:W-:-:S02]  /*a1c0*/  HADD2.F32 R48, -RZ, R36.H1_H1 ;  /* 0x30000024ff307230 */ /* 0x000fc40000004100 */
[C---:B------:R-:W-:Y:S01]  /*a1d0*/  FFMA.FTZ R32, R40.reuse, R47, -R53 ;  /* 0x0000002f28207223 */ /* 0x040fe20000010835 */
[----:B------:R-:W-:Y:S02]  /*a1e0*/  HADD2.F32 R46, -RZ, R27.H1_H1 ;  /* 0x3000001bff2e7230 */ /* 0x000fe40000004100 */
[C---:B------:R-:W-:Y:S01]  /*a1f0*/  FMUL.FTZ R53, R45.reuse, R50 ;  /* 0x000000322d357220 */ /* 0x040fe20000410000 */
[----:B------:R-:W-:Y:S02]  /*a200*/  HADD2.F32 R47, -RZ, R52.H0_H0 ;  /* 0x20000034ff2f7230 */ /* 0x000fe40000004100 */
[-C--:B------:R-:W-:Y:S01]  /*a210*/  FMUL.FTZ R45, R45, R48.reuse ;  /* 0x000000302d2d7220 */ /* 0x080fe20000410000 */
[----:B------:R-:W-:Y:S01]  /*a220*/  FFMA.FTZ R40, R40, R49, R51 ;  /* 0x0000003128287223 */ /* 0x000fe20000010033 */
        /* <DEDUP_REMOVED lines=8> */
[----:B------:R-:W-:Y:S02]  /*a2b0*/  HADD2.F32 R29, -RZ, R12.H0_H0 ;  /* 0x2000000cff1d7230 */ /* 0x000fe40000004100 */
[C---:B------:R-:W-:Y:S01]  /*a2c0*/  FMUL.FTZ R50, R33.reuse, R48 ;  /* 0x0000003021327220 */ /* 0x040fe20000410000 */
[----:B------:R-:W-:Y:S02]  /*a2d0*/  HADD2.F32 R27, -RZ, R26.H0_H0 ;  /* 0x2000001aff1b7230 */ /* 0x000fe40000004100 */
[----:B------:R-:W-:Y:S01]  /*a2e0*/  FMUL.FTZ R33, R33, R44 ;  /* 0x0000002c21217220 */ /* 0x000fe20000410000 */
[----:B------:R-:W-:-:S02]  /*a2f0*/  HADD2.F32 R46, -RZ, R54.H1_H1 ;  /* 0x30000036ff2e7230 */ /* 0x000fc40000004100 */
[----:B------:R-:W-:Y:S01]  /*a300*/  FFMA.FTZ R54, R31, R47, R52 ;  /* 0x0000002f1f367223 */ /* 0x000fe20000010034 */
[----:B------:R-:W-:Y:S02]  /*a310*/  HADD2.F32 R36, -RZ, R36.H0_H0 ;  /* 0x20000024ff247230 */ /* 0x000fe40000004100 */
[C---:B------:R-:W-:Y:S01]  /*a320*/  FFMA.FTZ R50, R29.reuse, R44, -R50 ;  /* 0x0000002c1d327223 */ /* 0x040fe20000010832 */
[----:B------:R-:W-:Y:S02]  /*a330*/  HADD2.F32 R13, -RZ, R14.H0_H0 ;  /* 0x2000000eff0d7230 */ /* 0x000fe40000004100 */
[----:B------:R-:W-:Y:S01]  /*a340*/  FFMA.FTZ R33, R29, R48, R33 ;  /* 0x000000301d217223 */ /* 0x000fe20000010021 */
[----:B------:R-:W-:Y:S02]  /*a350*/  HADD2.F32 R24, -RZ, R24.H1_H1 ;  /* 0x30000018ff187230 */ /* 0x000fe40000004100 */
[----:B------:R-:W-:Y:S01]  /*a360*/  FMUL.FTZ R52, R27, R46 ;  /* 0x0000002e1b347220 */ /* 0x000fe20000410000 */
[----:B------:R-:W-:-:S02]  /*a370*/  HADD2.F32 R26, -RZ, R26.H1_H1 ;  /* 0x3000001aff1a7230 */ /* 0x000fc40000004100 */
[-C--:B------:R-:W-:Y:S01]  /*a380*/  FMUL.FTZ R44, R27, R36.reuse ;  /* 0x000000241b2c7220 */ /* 0x080fe20000410000 */
        /* <DEDUP_REMOVED lines=21> */
[----:B------:R1:W-:Y:S01]  /*a4e0*/  STS.128 [R37+0x20400], R12 ;  /* 0x0204000c25007388 */ /* 0x0003e20000000c00 */
[----:B------:R-:W-:Y:S02]  /*a4f0*/  F2FP.F16.F32.PACK_AB R24, R24, R33 ;  /* 0x000000211818723e */ /* 0x000fe400000000ff */
[----:B------:R-:W-:-:S05]  /*a500*/  F2FP.F16.F32.PACK_AB R26, R31, R44 ;  /* 0x0000002c1f1a723e */ /* 0x000fca00000000ff */
[----:B------:R1:W-:Y:S02]  /*a510*/  STS.128 [R38+0x20400], R24 ;  /* 0x0204001826007388 */ /* 0x0003e40000000c00 */
.L_x_7977:
[----:B------:R-:W-:Y:S05]  /*a520*/  BSYNC B1 ;  /* 0x0000000000017941 */ /* 0x000fea0003800000 */
.L_x_7976:
[----:B------:R-:W-:Y:S01]  /*a530*/  PRMT R42, R3, 0x5410, R34 ;  /* 0x00005410032a7816 */ /* 0x000fe20000000022 */
[----:B------:R-:W-:Y:S06]  /*a540*/  @P0 BRA `(.L_x_7968) ;  /* 0x00000004007c0947 */ /* 0x000fec0003800000 */
[----:B------:R-:W2:Y:S01]  /*a550*/  LDL R43, [R1+0x5c] ;  /* 0x00005c00012b7983 */ /* 0x000ea20000100800 */
[----:B------:R-:W-:Y:S01]  /*a560*/  IMAD.SHL.U32 R3, R0, 0x40, RZ ;  /* 0x0000004000037824 */ /* 0x000fe200078e00ff */
[----:B01----:R-:W-:Y:S01]  /*a570*/  SHF.R.S32.HI R13, RZ, 0x1f, R0 ;  /* 0x0000001fff0d7819 */ /* 0x003fe20000011400 */
[----:B------:R-:W-:Y:S01]  /*a580*/  HADD2.F32 R30, -RZ, R55.H1_H1 ;  /* 0x30000037ff1e7230 */ /* 0x000fe20000004100 */
[----:B------:R-:W-:Y:S01]  /*a590*/  SHF.R.U32.HI R32, RZ, 0x10, R5 ;  /* 0x00000010ff207819 */ /* 0x000fe20000011605 */
[----:B------:R-:W-:Y:S01]  /*a5a0*/  HADD2.F32 R29, -RZ, R57.H0_H0 ;  /* 0x20000039ff1d7230 */ /* 0x000fe20000004100 */
[----:B------:R-:W-:Y:S02]  /*a5b0*/  LEA.HI R13, R13, R0, RZ, 0x3 ;  /* 0x000000000d0d7211 */ /* 0x000fe400078f18ff */
[----:B------:R-:W-:Y:S01]  /*a5c0*/  LOP3.LUT R12, R3, 0x1c0, RZ, 0xc0, !PT ;  /* 0x000001c0030c7812 */ /* 0x000fe200078ec0ff */
[----:B------:R-:W-:Y:S01]  /*a5d0*/  HADD2.F32 R32, -RZ, R32.H0_H0 ;  /* 0x20000020ff207230 */ /* 0x000fe20000004100 */
[----:B------:R-:W-:Y:S01]  /*a5e0*/  SHF.R.U64 R3, R8, 0x10, R9 ;  /* 0x0000001008037819 */ /* 0x000fe20000001209 */
[----:B------:R-:W-:Y:S01]  /*a5f0*/  IMAD.SHL.U32 R13, R13, 0x40, RZ ;  /* 0x000000400d0d7824 */ /* 0x000fe200078e00ff */
[----:B------:R-:W-:-:S02]  /*a600*/  SHF.R.U32.HI R0, RZ, 0x3, R12 ;  /* 0x00000003ff007819 */ /* 0x000fc4000001160c */
[----:B------:R-:W-:Y:S01]  /*a610*/  SHF.R.U64 R8, R4, 0x10, R5 ;  /* 0x0000001004087819 */ /* 0x000fe20000001205 */
[----:B------:R-:W-:Y:S01]  /*a620*/  HADD2.F32 R3, -RZ, R3.H0_H0 ;  /* 0x20000003ff037230 */ /* 0x000fe20000004100 */
[----:B------:R-:W-:Y:S02]  /*a630*/  LOP3.LUT R35, R0, R35, R12, 0x1e, !PT ;  /* 0x0000002300237212 */ /* 0x000fe400078e1e0c */
[----:B------:R-:W-:Y:S02]  /*a640*/  LOP3.LUT R0, R13, 0xfffffe00, RZ, 0xc0, !PT ;  /* 0xfffffe000d007812 */ /* 0x000fe400078ec0ff */
[--C-:B------:R-:W-:Y:S02]  /*a650*/  SHF.R.U64 R5, R6, 0x10, R7.reuse ;  /* 0x0000001006057819 */ /* 0x100fe40000001207 */
[----:B------:R-:W-:Y:S01]  /*a660*/  SHF.R.U32.HI R33, RZ, 0x10, R7 ;  /* 0x00000010ff217819 */ /* 0x000fe20000011607 */
[----:B------:R-:W-:Y:S01]  /*a670*/  IMAD.IADD R35, R0, 0x1, R35 ;  /* 0x0000000100237824 */ /* 0x000fe200078e0223 */
[----:B------:R-:W-:-:S02]  /*a680*/  SHF.R.U32.HI R37, RZ, 0x10, R9 ;  /* 0x00000010ff257819 */ /* 0x000fc40000011609 */
        /* <DEDUP_REMOVED lines=12> */
[----:B------:R-:W-:Y:S01]  /*a750*/  FMUL.FTZ R40, R25, R20 ;  /* 0x0000001419287220 */ /* 0x000fe20000410000 */
[----:B------:R-:W-:Y:S02]  /*a760*/  HADD2.F32 R27, -RZ, R27.H1_H1 ;  /* 0x3000001bff1b7230 */ /* 0x000fe40000004100 */
[----:B------:R-:W-:Y:S02]  /*a770*/  HADD2.F32 R24, -RZ, R24.H1_H1 ;  /* 0x30000018ff187230 */ /* 0x000fe40000004100 */
[----:B------:R-:W-:Y:S01]  /*a780*/  HADD2.F32 R26, -RZ, R26.H1_H1 ;  /* 0x3000001aff1a7230 */ /* 0x000fe20000004100 */
[----:B--2---:R-:W0:Y:S02]  /*a790*/  LDS.128 R12, [R43+0x20400] ;  /* 0x020400002b0c7984 */ /* 0x004e240000000c00 */
[----:B0-----:R-:W-:-:S02]  /*a7a0*/  HADD2.F32 R7, -RZ, R13.H0_H0 ;  /* 0x2000000dff077230 */ /* 0x001fc40000004100 */
[----:B------:R-:W-:Y:S02]  /*a7b0*/  HADD2.F32 R13, -RZ, R13.H1_H1 ;  /* 0x3000000dff0d7230 */ /* 0x000fe40000004100 */
[----:B------:R-:W-:Y:S02]  /*a7c0*/  HADD2.F32 R6, -RZ, R12.H0_H0 ;  /* 0x2000000cff067230 */ /* 0x000fe40000004100 */
[----:B------:R-:W-:Y:S01]  /*a7d0*/  FFMA.FTZ R31, R7, R29, -R34 ;  /* 0x0000001d071f7223 */ /* 0x000fe20000010822 */
[--C-:B------:R-:W-:Y:S02]  /*a7e0*/  HADD2.F32 R29, -RZ, R41.reuse.H1_H1 ;  /* 0x30000029ff1d7230 */ /* 0x100fe40000004100 */
[----:B------:R-:W-:Y:S01]  /*a7f0*/  FMUL.FTZ R34, R25, R32 ;  /* 0x0000002019227220 */ /* 0x000fe20000410000 */
[----:B------:R-:W-:Y:S02]  /*a800*/  HADD2.F32 R41, -RZ, R41.H0_H0 ;  /* 0x20000029ff297230 */ /* 0x000fe40000004100 */
[----:B------:R-:W-:Y:S01]  /*a810*/  FFMA.FTZ R36, R7, R30, R36 ;  /* 0x0000001e07247223 */ /* 0x000fe20000010024 */
[----:B------:R-:W-:-:S02]  /*a820*/  HADD2.F32 R30, -RZ, R39.H1_H1 ;  /* 0x30000027ff1e7230 */ /* 0x000fc40000004100 */
[----:B------:R-:W-:Y:S01]  /*a830*/  FFMA.FTZ R38, R13, R20, -R34 ;  /* 0x000000140d267223 */ /* 0x000fe20000010822 */
[C---:B------:R-:W-:Y:S01]  /*a840*/  FMUL.FTZ R7, R11.reuse, R29 ;  /* 0x0000001d0b077220 */ /* 0x040fe20000410000 */
[-C--:B------:R-:W-:Y:S01]  /*a850*/  FMUL.FTZ R34, R11, R41.reuse ;  /* 0x000000290b227220 */ /* 0x080fe20000410000 */
[----:B------:R-:W-:Y:S02]  /*a860*/  HADD2.F32 R20, -RZ, R42.H0_H0 ;  /* 0x2000002aff147230 */ /* 0x000fe40000004100 */
[----:B------:R-:W-:Y:S01]  /*a870*/  FFMA.FTZ R13, R13, R32, R40 ;  /* 0x000000200d0d7223 */ /* 0x000fe20000010028 */
[----:B------:R-:W-:Y:S02]  /*a880*/  HADD2.F32 R9, -RZ, R14.H0_H0 ;  /* 0x2000000eff097230 */ /* 0x000fe40000004100 */
[C---:B------:R-:W-:Y:S01]  /*a890*/  FFMA.FTZ R41, R6.reuse, R41, -R7 ;  /* 0x0000002906297223 */ /* 0x040fe20000010807 */
[----:B------:R-:W-:Y:S01]  /*a8a0*/  FFMA.FTZ R34, R6, R29, R34 ;  /* 0x0000001d06227223 */ /* 0x000fe20000010022 */
[----:B------:R-:W-:-:S02]  /*a8b0*/  HADD2.F32 R39, -RZ, R39.H0_H0 ;  /* 0x20000027ff277230 */ /* 0x000fc40000004100 */
[C---:B------:R-:W-:Y:S01]  /*a8c0*/  FMUL.FTZ R6, R21.reuse, R30 ;  /* 0x0000001e15067220 */ /* 0x040fe20000410000 */
[----:B------:R-:W-:Y:S02]  /*a8d0*/  HADD2.F32 R7, -RZ, R42.H1_H1 ;  /* 0x3000002aff077230 */ /* 0x000fe40000004100 */
[-C--:B------:R-:W-:Y:S01]  /*a8e0*/  FMUL.FTZ R32, R21, R20.reuse ;  /* 0x0000001415207220 */ /* 0x080fe20000410000 */
[----:B------:R-:W-:Y:S02]  /*a8f0*/  HADD2.F32 R10, -RZ, R15.H0_H0 ;  /* 0x2000000fff0a7230 */ /* 0x000fe40000004100 */
[----:B------:R-:W-:Y:S01]  /*a900*/  FFMA.FTZ R21, R9, R20, -R6 ;  /* 0x0000001409157223 */ /* 0x000fe20000010806 */
[C---:B------:R-:W-:Y:S01]  /*a910*/  FMUL.FTZ R11, R28.reuse, R39 ;  /* 0x000000271c0b7220 */ /* 0x040fe20000410000 */
[----:B------:R-:W-:Y:S02]  /*a920*/  HADD2.F32 R20, -RZ, R33.H0_H0 ;  /* 0x20000021ff147230 */ /* 0x000fe40000004100 */
[----:B------:R-:W-:Y:S01]  /*a930*/  FMUL.FTZ R28, R28, R7 ;  /* 0x000000071c1c7220 */ /* 0x000fe20000410000 */
[----:B------:R-:W-:-:S02]  /*a940*/  HADD2.F32 R6, -RZ, R35.H0_H0 ;  /* 0x20000023ff067230 */ /* 0x000fc40000004100 */
[----:B------:R-:W-:Y:S01]  /*a950*/  FFMA.FTZ R32, R9, R30, R32 ;  /* 0x0000001e09207223 */ /* 0x000fe20000010020 */
[----:B------:R-:W-:Y:S02]  /*a960*/  HADD2.F32 R15, -RZ, R15.H1_H1 ;  /* 0x3000000fff0f7230 */ /* 0x000fe40000004100 */
        /* <DEDUP_REMOVED lines=29> */
.L_x_7968:
[----:B------:R-:W-:Y:S05]  /*ab40*/  BSYNC B0 ;  /* 0x0000000000007941 */ /* 0x000fea0003800000 */
.L_x_7954:
        /* <DEDUP_REMOVED lines=8> */
.L_x_7951:
[----:B------:R-:W-:-:S13]  /*abd0*/  ISETP.NE.AND P0, PT, R186, 0x3, PT ;  /* 0x00000003ba00780c */ /* 0x000fda0003f05270 */
[----:B------:R-:W-:Y:S05]  /*abe0*/  @!P0 BRA `(.L_x_7978) ;  /* 0x0000000000048947 */ /* 0x000fea0003800000 */
[----:B------:R-:W-:Y:S01]  /*abf0*/  BPT.TRAP 0x1 ;  /* 0x000000040000795c */ /* 0x000fe20000300000 */
.L_x_7978:
[----:B------:R-:W-:Y:S01]  /*ac00*/  IMAD R21, R17, 0x8, R2 ;  /* 0x0000000811157824 */ /* 0x000fe200078e0202 */
[----:B------:R-:W-:-:S04]  /*ac10*/  SHF.L.U32 R58, R22, 0x1f, RZ ;  /* 0x0000001f163a7819 */ /* 0x000fc800000006ff */
[----:B------:R0:W0:Y:S01]  /*ac20*/  SYNCS.PHASECHK.TRANS64.TRYWAIT P1, [R21+URZ+0x28c30], R58 ;  /* 0x028c303a150075a7 */ /* 0x000022000802017f */
[----:B------:R-:W-:Y:S05]  /*ac30*/  @!P0 BRA `(.L_x_7979) ;  /* 0x0000000000048947 */ /* 0x000fea0003800000 */
[----:B------:R-:W-:Y:S01]  /*ac40*/  BPT.TRAP 0x1 ;  /* 0x000000040000795c */ /* 0x000fe20000300000 */
.L_x_7979:
[C---:B--23--:R-:W-:Y:S02]  /*ac50*/  VIADD R0, R2.reuse, 0x22400 ;  /* 0x0002240002007836 */ /* 0x04cfe40000000000 */
[----:B01----:R-:W-:-:S03]  /*ac60*/  VIADD R3, R2, 0x20400 ;  /* 0x0002040002037836 */ /* 0x003fc60000000000 */
[----:B------:R-:W-:Y:S02]  /*ac70*/  SHF.R.U32.HI R0, RZ, 0x4, R0 ;  /* 0x00000004ff007819 */ /* 0x000fe40000011600 */
[----:B------:R-:W-:Y:S02]  /*ac80*/  SHF.R.U32.HI R3, RZ, 0x4, R3 ;  /* 0x00000004ff037819 */ /* 0x000fe40000011603 */
[----:B------:R-:W-:Y:S02]  /*ac90*/  LOP3.LUT R0, R0, 0x3fff, RZ, 0xc0, !PT ;  /* 0x00003fff00007812 */ /* 0x000fe400078ec0ff */
[----:B------:R-:W-:Y:S02]  /*aca0*/  LOP3.LUT R3, R3, 0x3fff, RZ, 0xc0, !PT ;  /* 0x00003fff03037812 */ /* 0x000fe400078ec0ff */
[----:B------:R-:W-:Y:S01]  /*acb0*/  LOP3.LUT R20, R0, 0x10000, RZ, 0xfc, !PT ;  /* 0x0001000000147812 */ /* 0x000fe200078efcff */
[----:B------:R-:W-:Y:S06]  /*acc0*/  @P1 BRA `(.L_x_7980) ;  /* 0x0000000000081947 */ /* 0x000fec0003800000 */
[----:B------:R-:W0:Y:S02]  /*acd0*/  SYNCS.PHASECHK.TRANS64.TRYWAIT P1, [R21+URZ+0x28c30], R58 ;  /* 0x028c303a150075a7 */ /* 0x000e24000802017f */
[----:B0-----:R-:W-:Y:S05]  /*ace0*/  @!P1 BRA `(.L_x_7981) ;  /* 0x0000013c00849947 */ /* 0x001fea0003800000 */
.L_x_7980:
[----:B------:R-:W-:Y:S01]  /*acf0*/  IMAD R12, R17, 0x200, R20 ;  /* 0x00000200110c7824 */ /* 0x000fe200078e0214 */
[----:B------:R-:W-:Y:S01]  /*ad00*/  LOP3.LUT R4, R3, 0x10000, RZ, 0xfc, !PT ;  /* 0x0001000003047812 */ /* 0x000fe200078efcff */
[----:B------:R-:W-:Y:S01]  /*ad10*/  IMAD.MOV.U32 R5, RZ, RZ, 0x40000040 ;  /* 0x40000040ff057424 */ /* 0x000fe200078e00ff */
[----:B------:R-:W-:Y:S05]  /*ad20*/  WARPSYNC.ALL ;  /* 0x0000000000007948 */ /* 0x000fea0003800000 */
[----:B------:R-:W-:Y:S01]  /*ad30*/  IMAD.MOV.U32 R13, RZ, RZ, 0x40000040 ;  /* 0x40000040ff0d7424 */ /* 0x000fe200078e00ff */
[C---:B------:R-:W-:Y:S01]  /*ad40*/  R2UR UR4, R4.reuse ;  /* 0x00000000040472ca */ /* 0x040fe200000e0000 */
[----:B------:R-:W-:Y:S01]  /*ad50*/  WARPGROUP.ARRIVE ;  /* 0x00000000000079c5 */ /* 0x000fe20000000000 */
[----:B------:R-:W-:Y:S01]  /*ad60*/  R2UR UR5, R5 ;  /* 0x00000000050572ca */ /* 0x000fe200000e0000 */
[----:B----4-:R-:W-:Y:S01]  /*ad70*/  VIADD R10, R4, 0x2 ;  /* 0x00000002040a7836 */ /* 0x010fe20000000000 */
        /* <DEDUP_REMOVED lines=11> */
[----:B------:R-:W-:Y:S02]  /*ae30*/  R2UR UR6, R6 ;  /* 0x00000000060672ca */ /* 0x000fe400000e0000 */
[----:B------:R-:W-:Y:S01]  /*ae40*/  R2UR UR7, R7 ;  /* 0x00000000070772ca */ /* 0x000fe200000e0000 */
[----:B------:R-:W-:Y:S01]  /*ae50*/  IMAD.MOV.U32 R7, RZ, RZ, 0x40000040 ;  /* 0x40000040ff077424 */ /* 0x000fe200078e00ff */
[C---:B------:R-:W-:Y:S01]  /*ae60*/  IADD3 R6, R12.reuse, 0x4, RZ ;  /* 0x000000040c067810 */ /* 0x040fe20007ffe0ff */
        /* <DEDUP_REMOVED lines=23> */
.L_x_7982:
[----:B------:R-:W1:Y:S01]  /*afe0*/  LDC R0, c[0x0][0x448] ;  /* 0x00011200ff007b82 */ /* 0x000e620000000800 */
[----:B------:R-:W-:Y:S01]  /*aff0*/  LOP3.LUT R16, R16, 0xffffffef, RZ, 0xc0, !PT ;  /* 0xffffffef10107812 */ /* 0x000fe200078ec0ff */
[----:B------:R-:W-:Y:S01]  /*b000*/  ULDC UR4, c[0x0][0x988] ;  /* 0x0002620000047ab9 */ /* 0x000fe20000000800 */
[----:B-1----:R-:W-:Y:S01]  /*b010*/  ISETP.NE.AND P1, PT, R0, 0x1, PT ;  /* 0x000000010000780c */ /* 0x002fe20003f25270 */
[----:B------:R-:W-:-:S12]  /*b020*/  IMAD.IADD R0, R210, 0x1, R199 ;  /* 0x00000001d2007824 */ /* 0x000fd800078e02c7 */
[----:B------:R-:W1:Y:S01]  /*b030*/  @P1 LDC R3, c[0x0][0x44c] ;  /* 0x00011300ff031b82 */ /* 0x000e620000000800 */
[----:B------:R-:W-:-:S07]  /*b040*/  @P1 LOP3.LUT R16, R16, 0x10, RZ, 0xfc, !PT ;  /* 0x0000001010101812 */ /* 0x000fce00078efcff */
[----:B------:R-:W2:Y:S01]  /*b050*/  @P1 LDC R12, c[0x0][0x450] ;  /* 0x00011400ff0c1b82 */ /* 0x000ea20000000800 */
[----:B-1----:R-:W-:-:S05]  /*b060*/  @P1 IMAD.HI.U32 R3, R0, R3, RZ ;  /* 0x0000000300031227 */ /* 0x002fca00078e00ff */
[----:B--2---:R-:W-:Y:S01]  /*b070*/  @P1 SHF.R.U32.HI R0, RZ, R12, R3 ;  /* 0x0000000cff001219 */ /* 0x004fe20000011603 */
[----:B------:R-:W-:-:S04]  /*b080*/  IMAD.MOV.U32 R3, RZ, RZ, -0x40 ;  /* 0xffffffc0ff037424 */ /* 0x000fc800078e00ff */
[----:B------:R-:W1:Y:S01]  /*b090*/  SHFL.IDX PT, R13, R0, 0x1, 0x1c1f ;  /* 0x003c1f00000d7f89 */ /* 0x000e6200000e0000 */
[----:B------:R-:W-:-:S05]  /*b0a0*/  IMAD R3, R208, R3, 0x40 ;  /* 0x00000040d0037424 */ /* 0x000fca00078e0203 */
[----:B------:R-:W-:Y:S02]  /*b0b0*/  IADD3 R65, R200, 0x1, R3 ;  /* 0x00000001c8417810 */ /* 0x000fe40007ffe003 */
[----:B------:R-:W-:Y:S02]  /*b0c0*/  IADD3 R12, -R207, R3, R200 ;  /* 0x00000003cf0c7210 */ /* 0x000fe40007ffe1c8 */
[----:B------:R-:W-:-:S04]  /*b0d0*/  IADD3 R65, -R198, R65, -R207 ;  /* 0x00000041c6417210 */ /* 0x000fc80007ffe9cf */
[----:B-1----:R-:W-:-:S04]  /*b0e0*/  VIADDMNMX R14, R13, R65, R12, PT ;  /* 0x000000410d0e7246 */ /* 0x002fc8000380010c */
[C---:B------:R-:W-:Y:S02]  /*b0f0*/  ISETP.GT.AND P1, PT, R14.reuse, RZ, PT ;  /* 0x000000ff0e00720c */ /* 0x040fe40003f24270 */
[C---:B------:R-:W-:Y:S02]  /*b100*/  ISETP.GT.AND P2, PT, R14.reuse, 0x1, PT ;  /* 0x000000010e00780c */ /* 0x040fe40003f44270 */
[----:B------:R-:W-:Y:S02]  /*b110*/  ISETP.GT.AND P3, PT, R14, 0x8, PT ;  /* 0x000000080e00780c */ /* 0x000fe40003f64270 */
[----:B------:R-:W-:Y:S02]  /*b120*/  FSEL R26, R26, -INF , P1 ;  /* 0xff8000001a1a7808 */ /* 0x000fe40000800000 */
[----:B------:R-:W-:Y:S02]  /*b130*/  FSEL R27, R27, -INF , P2 ;  /* 0xff8000001b1b7808 */ /* 0x000fe40001000000 */
[----:B------:R-:W-:-:S02]  /*b140*/  FSEL R3, R30, -INF , P3 ;  /* 0xff8000001e037808 */ /* 0x000fc40001800000 */
[----:B------:R-:W-:Y:S02]  /*b150*/  ISETP.GT.AND P1, PT, R14, 0x9, PT ;  /* 0x000000090e00780c */ /* 0x000fe40003f24270 */
[----:B------:R-:W-:Y:S02]  /*b160*/  FMNMX.FTZ R30, R26, R27, !PT ;  /* 0x0000001b1a1e7209 */ /* 0x000fe40007810000 */
[C---:B------:R-:W-:Y:S02]  /*b170*/  ISETP.GT.AND P2, PT, R14.reuse, 0x10, PT ;  /* 0x000000100e00780c */ /* 0x040fe40003f44270 */
[----:B------:R-:W-:Y:S02]  /*b180*/  FSEL R31, R31, -INF , P1 ;  /* 0xff8000001f1f7808 */ /* 0x000fe40000800000 */
[----:B------:R-:W-:Y:S02]  /*b190*/  FMNMX.FTZ R30, R3, R30, !PT ;  /* 0x0000001e031e7209 */ /* 0x000fe40007810000 */
[----:B------:R-:W-:-:S02]  /*b1a0*/  ISETP.GT.AND P1, PT, R14, 0x11, PT ;  /* 0x000000110e00780c */ /* 0x000fc40003f24270 */
[----:B------:R-:W-:Y:S02]  /*b1b0*/  FSEL R13, R34, -INF , P2 ;  /* 0xff800000220d7808 */ /* 0x000fe40001000000 */
        /* <DEDUP_REMOVED lines=31> */
[----:B------:R-:W-:Y:S02]  /*b3b0*/  FSEL R55, R55, -INF , P1 ;  /* 0xff80000037377808 */ /* 0x000fe40000800000 */
[----:B------:R-:W-:-:S04]  /*b3c0*/  FMNMX.FTZ R30, R47, R30, !PT ;  /* 0x0000001e2f1e7209 */ /* 0x000fc80007810000 */
[----:B------:R-:W-:Y:S02]  /*b3d0*/  FMNMX.FTZ R14, R55, R30, !PT ;  /* 0x0000001e370e7209 */ /* 0x000fe40007810000 */
[----:B------:R-:W1:Y:S04]  /*b3e0*/  SHFL.IDX PT, R30, R0, RZ, 0x1c1f ;  /* 0x001c1fff001e7589 */ /* 0x000e6800000e0000 */
[----:B------:R-:W2:Y:S01]  /*b3f0*/  SHFL.BFLY PT, R67, R14, 0x2, 0x1f ;  /* 0x0c401f000e437f89 */ /* 0x000ea200000e0000 */
[----:B-1----:R-:W-:Y:S01]  /*b400*/  VIADDMNMX R30, R30, R65, R12, PT ;  /* 0x000000411e1e7246 */ /* 0x002fe2000380010c */
[----:B------:R-:W-:Y:S01]  /*b410*/  IMAD.U32 R12, RZ, RZ, UR4 ;  /* 0x00000004ff0c7e24 */ /* 0x000fe2000f8e00ff */
[----:B--2---:R-:W-:Y:S02]  /*b420*/  FMNMX.FTZ R34, R14, R67, !PT ;  /* 0x000000430e227209 */ /* 0x004fe40007810000 */
[----:B------:R-:W-:-:S02]  /*b430*/  ISETP.GT.AND P1, PT, R30, RZ, PT ;  /* 0x000000ff1e00720c */ /* 0x000fc40003f24270 */
[C---:B------:R-:W-:Y:S01]  /*b440*/  ISETP.GT.AND P2, PT, R30.reuse, 0x1, PT ;  /* 0x000000011e00780c */ /* 0x040fe20003f44270 */
[----:B------:R-:W1:Y:S01]  /*b450*/  SHFL.BFLY PT, R71, R34, 0x1, 0x1f ;  /* 0x0c201f0022477f89 */ /* 0x000e6200000e0000 */
[----:B------:R-:W-:Y:S02]  /*b460*/  ISETP.GT.AND P3, PT, R30, 0x8, PT ;  /* 0x000000081e00780c */ /* 0x000fe40003f64270 */
[----:B------:R-:W-:Y:S02]  /*b470*/  FSEL R65, R24, -INF , P1 ;  /* 0xff80000018417808 */ /* 0x000fe40000800000 */
[----:B------:R-:W-:Y:S02]  /*b480*/  FSEL R25, R25, -INF , P2 ;  /* 0xff80000019197808 */ /* 0x000fe40001000000 */
[----:B------:R-:W-:Y:S02]  /*b490*/  ISETP.GT.AND P1, PT, R30, 0x9, PT ;  /* 0x000000091e00780c */ /* 0x000fe40003f24270 */
[----:B------:R-:W-:-:S02]  /*b4a0*/  FSEL R67, R28, -INF , P3 ;  /* 0xff8000001c437808 */ /* 0x000fc40001800000 */
[----:B------:R-:W-:Y:S02]  /*b4b0*/  FMNMX.FTZ R0, R65, R25, !PT ;  /* 0x0000001941007209 */ /* 0x000fe40007810000 */
        /* <DEDUP_REMOVED lines=9> */
[----:B-1----:R-:W-:Y:S02]  /*b550*/  FMNMX.FTZ R14, R34, R71, !PT ;  /* 0x00000047220e7209 */ /* 0x002fe40007810000 */
[----:B------:R-:W-:-:S02]  /*b560*/  ISETP.GT.AND P1, PT, R30, 0x19, PT ;  /* 0x000000191e00780c */ /* 0x000fc40003f24270 */
[----:B------:R-:W-:Y:S01]  /*b570*/  FSEL R71, R36, -INF , P2 ;  /* 0xff80000024477808 */ /* 0x000fe20001000000 */
[----:B------:R-:W-:Y:S01]  /*b580*/  FMUL.FTZ R36, R14, R12 ;  /* 0x0000000c0e247220 */ /* 0x000fe20000410000 */
        /* <DEDUP_REMOVED lines=25> */
[----:B------:R-:W-:Y:S02]  /*b720*/  FSETP.NEU.FTZ.AND P4, PT, R14, -INF , PT ;  /* 0xff8000000e00780b */ /* 0x000fe40003f9d000 */
[----:B------:R-:W-:Y:S02]  /*b730*/  FSEL R53, R53, -INF , P2 ;  /* 0xff80000035357808 */ /* 0x000fe40001000000 */
[----:B------:R-:W-:Y:S02]  /*b740*/  FMNMX.FTZ R0, R79, R0, !PT ;  /* 0x000000004f007209 */ /* 0x000fe40007810000 */
[----:B------:R-:W-:-:S02]  /*b750*/  FSEL R36, R36, RZ, P4 ;  /* 0x000000ff24247208 */ /* 0x000fc40002000000 */
[----:B------:R-:W-:-:S03]  /*b760*/  FMNMX.FTZ R0, R53, R0, !PT ;  /* 0x0000000035007209 */ /* 0x000fc60007810000 */
[-CC-:B------:R-:W-:Y:S01]  /*b770*/  FFMA.FTZ R167, R3, R12.reuse, -R36.reuse ;  /* 0x0000000c03a77223 */ /* 0x180fe20000010824 */
[-CC-:B------:R-:W-:Y:S01]  /*b780*/  FFMA.FTZ R161, R13, R12.reuse, -R36.reuse ;  /* 0x0000000c0da17223 */ /* 0x180fe20000010824 */
[----:B------:R-:W1:Y:S01]  /*b790*/  SHFL.BFLY PT, R3, R0, 0x2, 0x1f ;  /* 0x0c401f0000037f89 */ /* 0x000e6200000e0000 */
        /* <DEDUP_REMOVED lines=11> */
[----:B------:R-:W-:Y:S08]  /*b850*/  MUFU.EX2 R165, R165 ;  /* 0x000000a500a57308 */ /* 0x000ff00000000800 */
[----:B------:R-:W2:Y:S01]  /*b860*/  MUFU.EX2 R28, R28 ;  /* 0x0000001c001c7308 */ /* 0x000ea20000000800 */
[----:B-1----:R-:W-:Y:S01]  /*b870*/  FMNMX.FTZ R13, R0, R3, !PT ;  /* 0x00000003000d7209 */ /* 0x002fe20007810000 */
[-CC-:B------:R-:W-:Y:S01]  /*b880*/  FFMA.FTZ R0, R63, R12.reuse, -R36.reuse ;  /* 0x0000000c3f007223 */ /* 0x180fe20000010824 */
[----:B------:R-:W-:-:S05]  /*b890*/  FFMA.FTZ R3, R61, R12, -R36 ;  /* 0x0000000c3d037223 */ /* 0x000fca0000010824 */
[----:B------:R-:W1:Y:S01]  /*b8a0*/  MUFU.EX2 R167, R167 ;  /* 0x000000a700a77308 */ /* 0x000e620000000800 */
[----:B------:R-:W3:Y:S07]  /*b8b0*/  SHFL.BFLY PT, R24, R13, 0x1, 0x1f ;  /* 0x0c201f000d187f89 */ /* 0x000eee00000e0000 */
[----:B------:R-:W4:Y:S01]  /*b8c0*/  MUFU.EX2 R30, R30 ;  /* 0x0000001e001e7308 */ /* 0x000f220000000800 */
[----:B--2---:R-:W-:Y:S01]  /*b8d0*/  FADD.FTZ R40, R165, R28 ;  /* 0x0000001ca5287221 */ /* 0x004fe20000010000 */
[----:B------:R-:W-:-:S06]  /*b8e0*/  F2FP.F16.F32.PACK_AB R165, R28, R165 ;  /* 0x000000a51ca5723e */ /* 0x000fcc00000000ff */
[----:B------:R-:W2:Y:S08]  /*b8f0*/  MUFU.EX2 R161, R161 ;  /* 0x000000a100a17308 */ /* 0x000eb00000000800 */
[----:B------:R-:W0:Y:S01]  /*b900*/  MUFU.EX2 R32, R32 ;  /* 0x0000002000207308 */ /* 0x000e220000000800 */
[----:B---3--:R-:W-:Y:S01]  /*b910*/  FMNMX.FTZ R15, R13, R24, !PT ;  /* 0x000000180d0f7209 */ /* 0x008fe20007810000 */
[----:B------:R-:W-:-:S03]  /*b920*/  FFMA.FTZ R13, R47, R12, -R36 ;  /* 0x0000000c2f0d7223 */ /* 0x000fc60000010824 */
[C---:B------:R-:W-:Y:S01]  /*b930*/  FSETP.NEU.FTZ.AND P1, PT, R15.reuse, -INF , PT ;  /* 0xff8000000f00780b */ /* 0x040fe20003f3d000 */
[----:B------:R-:W-:Y:S02]  /*b940*/  FMUL.FTZ R26, R15, R12 ;  /* 0x0000000c0f1a7220 */ /* 0x000fe40000410000 */
[----:B------:R-:W3:Y:S03]  /*b950*/  MUFU.EX2 R163, R163 ;  /* 0x000000a300a37308 */ /* 0x000ee60000000800 */
        /* <DEDUP_REMOVED lines=11> */
[----:B-1----:R-:W-:Y:S01]  /*ba10*/  FADD.FTZ R41, R167, R40 ;  /* 0x00000028a7297221 */ /* 0x002fe20000010000 */
[-CC-:B------:R-:W-:Y:S01]  /*ba20*/  FFMA.FTZ R156, R73, R12.reuse, -R36.reuse ;  /* 0x0000000c499c7223 */ /* 0x180fe20000010824 */
[-CC-:B------:R-:W-:Y:S01]  /*ba30*/  FFMA.FTZ R158, R75, R12.reuse, -R36.reuse ;  /* 0x0000000c4b9e7223 */ /* 0x180fe20000010824 */
[----:B------:R-:W-:Y:S01]  /*ba40*/  VIADD R40, R21, 0x28c40 ;  /* 0x00028c4015287836 */ /* 0x000fe20000000000 */
[----:B------:R-:W1:Y:S01]  /*ba50*/  MUFU.EX2 R25, R25 ;  /* 0x0000001900197308 */ /* 0x000e620000000800 */
[C---:B----4-:R-:W-:Y:S01]  /*ba60*/  FADD.FTZ R44, R30.reuse, R41 ;  /* 0x000000291e2c7221 */ /* 0x050fe20000010000 */
[-CC-:B------:R-:W-:Y:S01]  /*ba70*/  FFMA.FTZ R33, R45, R12.reuse, -R36.reuse ;  /* 0x0000000c2d217223 */ /* 0x180fe20000010824 */
[----:B------:R-:W-:Y:S01]  /*ba80*/  F2FP.F16.F32.PACK_AB R167, R30, R167 ;  /* 0x000000a71ea7723e */ /* 0x000fe200000000ff */
[-C--:B------:R-:W-:Y:S01]  /*ba90*/  FFMA.FTZ R37, R77, R12.reuse, -R36 ;  /* 0x0000000c4d257223 */ /* 0x080fe20000010824 */
[----:B--2---:R-:W-:Y:S01]  /*baa0*/  FADD.FTZ R41, R161, R44 ;  /* 0x0000002ca1297221 */ /* 0x004fe20000010000 */
[----:B------:R-:W-:Y:S01]  /*bab0*/  PRMT R40, R187, 0x654, R40 ;  /* 0x00000654bb287816 */ /* 0x000fe20000000028 */
[-CC-:B------:R-:W-:Y:S01]  /*bac0*/  FFMA.FTZ R49, R49, R12.reuse, -R36.reuse ;  /* 0x0000000c31317223 */ /* 0x180fe20000010824 */
[----:B------:R-:W2:Y:S01]  /*bad0*/  MUFU.EX2 R166, R166 ;  /* 0x000000a600a67308 */ /* 0x000ea20000000800 */
[C---:B0-----:R-:W-:Y:S01]  /*bae0*/  FADD.FTZ R44, R32.reuse, R41 ;  /* 0x00000029202c7221 */ /* 0x041fe20000010000 */
[----:B------:R0:W-:Y:S01]  /*baf0*/  SYNCS.ARRIVE.TRANS64.RED.A1T0 RZ, [R40+URZ], RZ ;  /* 0x000000ff28ff79a7 */ /* 0x0001e2000810043f */
[-CC-:B------:R-:W-:Y:S01]  /*bb00*/  FFMA.FTZ R79, R79, R12.reuse, -R36.reuse ;  /* 0x0000000c4f4f7223 */ /* 0x180fe20000010824 */
[----:B------:R-:W-:Y:S01]  /*bb10*/  FFMA.FTZ R36, R53, R12, -R36 ;  /* 0x0000000c35247223 */ /* 0x000fe20000010824 */
[----:B---3--:R-:W-:Y:S01]  /*bb20*/  FADD.FTZ R41, R163, R44 ;  /* 0x0000002ca3297221 */ /* 0x008fe20000010000 */
[----:B------:R-:W-:-:S02]  /*bb30*/  F2FP.F16.F32.PACK_AB R161, R32, R161 ;  /* 0x000000a120a1723e */ /* 0x000fc400000000ff */
[----:B------:R-:W3:Y:S01]  /*bb40*/  MUFU.EX2 R27, R27 ;  /* 0x0000001b001b7308 */ /* 0x000ee20000000800 */
[----:B-1----:R-:W-:Y:S01]  /*bb50*/  FADD.FTZ R39, R164, R25 ;  /* 0x00000019a4277221 */ /* 0x002fe20000010000 */
[----:B------:R-:W-:-:S06]  /*bb60*/  F2FP.F16.F32.PACK_AB R164, R25, R164 ;  /* 0x000000a419a4723e */ /* 0x000fcc00000000ff */
[----:B------:R-:W1:Y:S01]  /*bb70*/  MUFU.EX2 R160, R160 ;  /* 0x000000a000a07308 */ /* 0x000e620000000800 */
[----:B--2---:R-:W-:-:S07]  /*bb80*/  FADD.FTZ R42, R166, R39 ;  /* 0x00000027a62a7221 */ /* 0x004fce0000010000 */
[----:B------:R-:W2:Y:S01]  /*bb90*/  MUFU.EX2 R29, R29 ;  /* 0x0000001d001d7308 */ /* 0x000ea20000000800 */
[C---:B---3--:R-:W-:Y:S01]  /*bba0*/  FADD.FTZ R39, R27.reuse, R42 ;  /* 0x0000002a1b277221 */ /* 0x048fe20000010000 */
[----:B------:R-:W-:Y:S01]  /*bbb0*/  F2FP.F16.F32.PACK_AB R166, R27, R166 ;  /* 0x000000a61ba6723e */ /* 0x000fe200000000ff */
[----:B------:R-:W-:Y:S06]  /*bbc0*/  BAR.SYNC.DEFER_BLOCKING 0xf, 0x100 ;  /* 0x03c4000000007b1d */ /* 0x000fec0000010000 */
[----:B------:R-:W3:Y:S01]  /*bbd0*/  MUFU.EX2 R162, R162 ;  /* 0x000000a200a27308 */ /* 0x000ee20000000800 */
[----:B-1----:R-:W-:-:S07]  /*bbe0*/  FADD.FTZ R42, R160, R39 ;  /* 0x00000027a02a7221 */ /* 0x002fce0000010000 */
[----:B------:R-:W1:Y:S01]  /*bbf0*/  MUFU.EX2 R34, R34 ;  /* 0x0000002200227308 */ /* 0x000e620000000800 */
[C---:B--2---:R-:W-:Y:S01]  /*bc00*/  FADD.FTZ R39, R29.reuse, R42 ;  /* 0x0000002a1d277221 */ /* 0x044fe20000010000 */
[----:B------:R-:W-:-:S06]  /*bc10*/  F2FP.F16.F32.PACK_AB R160, R29, R160 ;  /* 0x000000a01da0723e */ /* 0x000fcc00000000ff */
[----:B------:R-:W2:Y:S01]  /*bc20*/  MUFU.EX2 R31, R31 ;  /* 0x0000001f001f7308 */ /* 0x000ea20000000800 */
[----:B---3--:R-:W-:Y:S01]  /*bc30*/  FADD.FTZ R30, R162, R39 ;  /* 0x00000027a21e7221 */ /* 0x008fe20000010000 */
[----:B------:R3:W-:Y:S06]  /*bc40*/  STSM.16.M88.4 [R201+0x26800], R164 ;  /* 0x026800a4c9007844 */ /* 0x0007ec0000000200 */
[----:B------:R-:W4:Y:S01]  /*bc50*/  MUFU.EX2 R157, R157 ;  /* 0x0000009d009d7308 */ /* 0x000f220000000800 */
[C---:B-1----:R-:W-:Y:S01]  /*bc60*/  FADD.FTZ R42, R34.reuse, R41 ;  /* 0x00000029222a7221 */ /* 0x042fe20000010000 */
[----:B------:R-:W-:-:S06]  /*bc70*/  F2FP.F16.F32.PACK_AB R163, R34, R163 ;  /* 0x000000a322a3723e */ /* 0x000fcc00000000ff */
[----:B------:R-:W1:Y:S01]  /*bc80*/  MUFU.EX2 R156, R156 ;  /* 0x0000009c009c7308 */ /* 0x000e620000000800 */
[C---:B--2---:R-:W-:Y:S01]  /*bc90*/  FADD.FTZ R41, R31.reuse, R30 ;  /* 0x0000001e1f297221 */ /* 0x044fe20000010000 */
[----:B------:R-:W-:-:S05]  /*bca0*/  F2FP.F16.F32.PACK_AB R162, R31, R162 ;  /* 0x000000a21fa2723e */ /* 0x000fca00000000ff */
[----:B------:R3:W-:Y:S01]  /*bcb0*/  STSM.16.M88.4 [R204], R160 ;  /* 0x000000a0cc007844 */ /* 0x0007e20000000200 */
[----:B------:R-:W2:Y:S01]  /*bcc0*/  MUFU.EX2 R38, R38 ;  /* 0x0000002600267308 */ /* 0x000ea20000000800 */
[----:B----4-:R-:W-:-:S07]  /*bcd0*/  FADD.FTZ R43, R157, R42 ;  /* 0x0000002a9d2b7221 */ /* 0x010fce0000010000 */
[----:B------:R-:W4:Y:S01]  /*bce0*/  MUFU.EX2 R35, R35 ;  /* 0x0000002300237308 */ /* 0x000f220000000800 */
[----:B-1----:R-:W-:-:S07]  /*bcf0*/  FADD.FTZ R30, R156, R41 ;  /* 0x000000299c1e7221 */ /* 0x002fce0000010000 */
[----:B------:R-:W1:Y:S01]  /*bd00*/  MUFU.EX2 R159, R159 ;  /* 0x0000009f009f7308 */ /* 0x000e620000000800 */
[C---:B--2---:R-:W-:Y:S01]  /*bd10*/  FADD.FTZ R32, R38.reuse, R43 ;  /* 0x0000002b26207221 */ /* 0x044fe20000010000 */
[----:B------:R-:W-:-:S06]  /*bd20*/  F2FP.F16.F32.PACK_AB R157, R38, R157 ;  /* 0x0000009d269d723e */ /* 0x000fcc00000000ff */
[----:B------:R-:W2:Y:S01]  /*bd30*/  MUFU.EX2 R158, R158 ;  /* 0x0000009e009e7308 */ /* 0x000ea20000000800 */
[C---:B----4-:R-:W-:Y:S01]  /*bd40*/  FADD.FTZ R25, R35.reuse, R30 ;  /* 0x0000001e23197221 */ /* 0x050fe20000010000 */
[----:B------:R-:W-:-:S06]  /*bd50*/  F2FP.F16.F32.PACK_AB R156, R35, R156 ;  /* 0x0000009c239c723e */ /* 0x000fcc00000000ff */
[----:B------:R-:W4:Y:S01]  /*bd60*/  MUFU.EX2 R0, R0 ;  /* 0x0000000000007308 */ /* 0x000f220000000800 */
[----:B-1----:R-:W-:-:S07]  /*bd70*/  FADD.FTZ R27, R159, R32 ;  /* 0x000000209f1b7221 */ /* 0x002fce0000010000 */
[----:B------:R-:W1:Y:S01]  /*bd80*/  MUFU.EX2 R33, R33 ;  /* 0x0000002100217308 */ /* 0x000e620000000800 */
[----:B--2---:R-:W-:-:S07]  /*bd90*/  FADD.FTZ R30, R158, R25 ;  /* 0x000000199e1e7221 */ /* 0x004fce0000010000 */
[----:B------:R-:W-:Y:S01]  /*bda0*/  MUFU.EX2 R3, R3 ;  /* 0x0000000300037308 */ /* 0x000fe20000000800 */
[C---:B----4-:R-:W-:Y:S01]  /*bdb0*/  F2FP.F16.F32.PACK_AB R159, R0.reuse, R159 ;  /* 0x0000009f009f723e */ /* 0x050fe200000000ff */
[----:B------:R-:W-:-:S06]  /*bdc0*/  FADD.FTZ R0, R0, R27 ;  /* 0x0000001b00007221 */ /* 0x000fcc0000010000 */
[----:B------:R-:W2:Y:S01]  /*bdd0*/  MUFU.EX2 R24, R51 ;  /* 0x0000003300187308 */ /* 0x000ea20000000800 */
[C---:B-1----:R-:W-:Y:S01]  /*bde0*/  FADD.FTZ R30, R33.reuse, R30 ;  /* 0x0000001e211e7221 */ /* 0x042fe20000010000 */
[----:B------:R-:W-:-:S05]  /*bdf0*/  F2FP.F16.F32.PACK_AB R158, R33, R158 ;  /* 0x0000009e219e723e */ /* 0x000fca00000000ff */
[----:B------:R3:W-:Y:S01]  /*be00*/  STSM.16.M88.4 [R202], R156 ;  /* 0x0000009cca007844 */ /* 0x0007e20000000200 */
[----:B------:R-:W-:Y:S08]  /*be10*/  MUFU.EX2 R37, R37 ;  /* 0x0000002500257308 */ /* 0x000ff00000000800 */
[----:B0-----:R-:W0:Y:S01]  /*be20*/  MUFU.EX2 R40, R49 ;  /* 0x0000003100287308 */ /* 0x001e220000000800 */
[----:B--2---:R-:W-:Y:S01]  /*be30*/  F2FP.F16.F32.PACK_AB R153, R24, R3 ;  /* 0x000000031899723e */ /* 0x004fe200000000ff */
[----:B------:R-:W-:-:S04]  /*be40*/  FADD.FTZ R3, R3, R0 ;  /* 0x0000000003037221 */ /* 0x000fc80000010000 */
[----:B------:R-:W-:Y:S02]  /*be50*/  FADD.FTZ R24, R24, R3 ;  /* 0x0000000318187221 */ /* 0x000fe40000010000 */
[----:B------:R-:W1:Y:S08]  /*be60*/  MUFU.EX2 R13, R13 ;  /* 0x0000000d000d7308 */ /* 0x000e700000000800 */
[----:B------:R-:W2:Y:S01]  /*be70*/  MUFU.EX2 R26, R55 ;  /* 0x00000037001a7308 */ /* 0x000ea20000000800 */
[----:B0----5:R-:W-:Y:S01]  /*be80*/  F2FP.F16.F32.PACK_AB R152, R40, R37 ;  /* 0x000000252898723e */ /* 0x021fe200000000ff */
[----:B------:R-:W-:-:S04]  /*be90*/  FADD.FTZ R37, R37, R30 ;  /* 0x0000001e25257221 */ /* 0x000fc80000010000 */
[----:B------:R-:W-:Y:S02]  /*bea0*/  FADD.FTZ R37, R40, R37 ;  /* 0x0000002528257221 */ /* 0x000fe40000010000 */
[----:B------:R-:W0:Y:S01]  /*beb0*/  MUFU.EX2 R28, R79 ;  /* 0x0000004f001c7308 */ /* 0x000e220000000800 */
[----:B-1----:R-:W-:-:S07]  /*bec0*/  FADD.FTZ R3, R13, R24 ;  /* 0x000000180d037221 */ /* 0x002fce0000010000 */
[----:B------:R-:W1:Y:S01]  /*bed0*/  MUFU.EX2 R39, R36 ;  /* 0x0000002400277308 */ /* 0x000e620000000800 */
[C---:B--2---:R-:W-:Y:S01]  /*bee0*/  F2FP.F16.F32.PACK_AB R155, R26.reuse, R13 ;  /* 0x0000000d1a9b723e */ /* 0x044fe200000000ff */
[----:B------:R-:W-:Y:S01]  /*bef0*/  FADD.FTZ R3, R26, R3 ;  /* 0x000000031a037221 */ /* 0x000fe20000010000 */
[----:B0-----:R-:W-:Y:S01]  /*bf00*/  FADD.FTZ R0, R28, R37 ;  /* 0x000000251c007221 */ /* 0x001fe20000010000 */
[----:B-1----:R-:W-:-:S03]  /*bf10*/  F2FP.F16.F32.PACK_AB R154, R39, R28 ;  /* 0x0000001c279a723e */ /* 0x002fc600000000ff */
[----:B------:R-:W-:Y:S02]  /*bf20*/  FADD.FTZ R0, R39, R0 ;  /* 0x0000000027007221 */ /* 0x000fe40000010000 */
[----:B------:R3:W-:Y:S01]  /*bf30*/  STSM.16.M88.4 [R203], R152 ;  /* 0x00000098cb007844 */ /* 0x0007e20000000200 */
[----:B------:R-:W-:Y:S05]  /*bf40*/  @!P0 BRA `(.L_x_7983) ;  /* 0x0000000000048947 */ /* 0x000fea0003800000 */
[----:B------:R-:W-:Y:S01]  /*bf50*/  BPT.TRAP 0x1 ;  /* 0x000000040000795c */ /* 0x000fe20000300000 */
.L_x_7983:
[----:B------:R0:W1:Y:S01]  /*bf60*/  SYNCS.PHASECHK.TRANS64.TRYWAIT P1, [R21+URZ+0x28c50], R58 ;  /* 0x028c503a150075a7 */ /* 0x000062000802017f */
[----:B------:R-:W-:Y:S05]  /*bf70*/  @!P0 BRA `(.L_x_7984) ;  /* 0x0000000000048947 */ /* 0x000fea0003800000 */
[----:B------:R-:W-:Y:S01]  /*bf80*/  BPT.TRAP 0x1 ;  /* 0x000000040000795c */ /* 0x000fe20000300000 */
.L_x_7984:
[----:B------:R-:W-:Y:S01]  /*bf90*/  LOP3.LUT R13, R56, 0x2000000, RZ, 0xfc, !PT ;  /* 0x02000000380d7812 */ /* 0x000fe200078efcff */
[----:B------:R-:W-:Y:S01]  /*bfa0*/  ULDC UR36, c[0x0][0x988] ;  /* 0x0002620000247ab9 */ /* 0x000fe20000000800 */
[----:B------:R-:W-:Y:S01]  /*bfb0*/  ULDC UR37, c[0x0][0x988] ;  /* 0x0002620000257ab9 */ /* 0x000fe20000000800 */
[----:B------:R-:W-:Y:S01]  /*bfc0*/  BSSY B0, `(.L_x_7985) ;  /* 0x0000006000007945 */ /* 0x000fe20003800000 */
[----:B------:R-:W-:Y:S02]  /*bfd0*/  IMAD.MOV.U32 R29, RZ, RZ, 0x40000040 ;  /* 0x40000040ff1d7424 */ /* 0x000fe400078e00ff */
[----:B------:R-:W-:Y:S01]  /*bfe0*/  IMAD R28, R17, 0x1000, R13 ;  /* 0x00001000111c7824 */ /* 0x000fe200078e020d */
[----:B-1----:R-:W-:Y:S06]  /*bff0*/  @P1 BRA `(.L_x_7986) ;  /* 0x0000000000081947 */ /* 0x002fec0003800000 */
[----:B------:R-:W1:Y:S02]  /*c000*/  SYNCS.PHASECHK.TRANS64.TRYWAIT P1, [R21+URZ+0x28c50], R58 ;  /* 0x028c503a150075a7 */ /* 0x000e64000802017f */
[----:B-1----:R-:W-:Y:S05]  /*c010*/  @!P1 BRA `(.L_x_7987) ;  /* 0x0000012800cc9947 */ /* 0x002fea0003800000 */
.L_x_7986:
[----:B------:R-:W-:Y:S05]  /*c020*/  BSYNC B0 ;  /* 0x0000000000007941 */ /* 0x000fea0003800000 */
.L_x_7985:
        /* <DEDUP_REMOVED lines=14> */
[----:B01----:R-:W-:-:S06]  /*c110*/  WARPGROUP.ARRIVE ;  /* 0x00000000000079c5 */ /* 0x003fcc0000000000 */
        /* <DEDUP_REMOVED lines=24> */
.L_x_7988:
[----:B---3--:R-:W0:Y:S01]  /*c2a0*/  LDC R152, c[0x0][0x448] ;  /* 0x00011200ff987b82 */ /* 0x008e220000000800 */
[----:B------:R-:W-:Y:S01]  /*c2b0*/  VIADD R21, R21, 0x28c60 ;  /* 0x00028c6015157836 */ /* 0x000fe20000000000 */
[----:B------:R-:W-:Y:S01]  /*c2c0*/  BSSY B1, `(.L_x_7989) ;  /* 0x0000214000017945 */ /* 0x000fe20003800000 */
[----:B------:R-:W-:Y:S02]  /*c2d0*/  IMAD.MOV.U32 R153, RZ, RZ, R199 ;  /* 0x000000ffff997224 */ /* 0x000fe400078e00c7 */
[----:B------:R-:W-:Y:S01]  /*c2e0*/  VIADD R208, R208, 0xfffffffe ;  /* 0xfffffffed0d07836 */ /* 0x000fe20000000000 */
[----:B------:R-:W-:-:S04]  /*c2f0*/  PRMT R21, R187, 0x654, R21 ;  /* 0x00000654bb157816 */ /* 0x000fc80000000015 */
[----:B------:R1:W-:Y:S01]  /*c300*/  SYNCS.ARRIVE.TRANS64.RED.A1T0 RZ, [R21+URZ], RZ ;  /* 0x000000ff15ff79a7 */ /* 0x0003e2000810043f */
[----:B0-----:R-:W-:-:S13]  /*c310*/  ISETP.NE.AND P1, PT, R152, 0x1, PT ;  /* 0x000000019800780c */ /* 0x001fda0003f25270 */
[----:B------:R-:W0:Y:S08]  /*c320*/  @P1 LDC R152, c[0x0][0x44c] ;  /* 0x00011300ff981b82 */ /* 0x000e300000000800 */
[----:B-1----:R-:W1:Y:S01]  /*c330*/  @P1 LDC R21, c[0x0][0x450] ;  /* 0x00011400ff151b82 */ /* 0x002e620000000800 */
[----:B0-----:R-:W-:-:S05]  /*c340*/  @P1 IMAD.HI.U32 R152, R199, R152, RZ ;  /* 0x00000098c7981227 */ /* 0x001fca00078e00ff */
[----:B-1----:R-:W-:-:S04]  /*c350*/  @P1 SHF.R.U32.HI R153, RZ, R21, R152 ;  /* 0x00000015ff991219 */ /* 0x002fc80000011698 */
[----:B------:R-:W-:-:S04]  /*c360*/  IADD3 R21, R153, R200, -R198 ;  /* 0x000000c899157210 */ /* 0x000fc80007ffe8c6 */
[----:B------:R-:W-:-:S04]  /*c370*/  SHF.R.S32.HI R152, RZ, 0x1f, R21 ;  /* 0x0000001fff987819 */ /* 0x000fc80000011415 */
[----:B------:R-:W-:-:S04]  /*c380*/  LEA.HI R21, R152, R21, RZ, 0x6 ;  /* 0x0000001598157211 */ /* 0x000fc800078f30ff */
[----:B------:R-:W-:-:S04]  /*c390*/  SHF.R.S32.HI R21, RZ, 0x6, R21 ;  /* 0x00000006ff157819 */ /* 0x000fc80000011415 */
[----:B------:R-:W-:-:S04]  /*c3a0*/  VIMNMX R21, R205, R21, !PT ;  /* 0x00000015cd157248 */ /* 0x000fc80007fe0100 */
[----:B------:R-:W-:-:S13]  /*c3b0*/  ISETP.GE.AND P1, PT, R208, R21, PT ;  /* 0x00000015d000720c */ /* 0x000fda0003f26270 */
[----:B------:R-:W-:Y:S05]  /*c3c0*/  @!P1 BRA `(.L_x_7990) ;  /* 0x00000020000c9947 */ /* 0x000fea0003800000 */
[----:B------:R-:W-:Y:S01]  /*c3d0*/  BSSY B0, `(.L_x_7990) ;  /* 0x0000202000007945 */ /* 0x000fe20003800000 */
[----:B------:R-:W-:Y:S01]  /*c3e0*/  IMAD.MOV.U32 R219, RZ, RZ, R14 ;  /* 0x000000ffffdb7224 */ /* 0x000fe200078e000e */
[----:B------:R-:W-:Y:S01]  /*c3f0*/  MOV R220, R17 ;  /* 0x0000001100dc7202 */ /* 0x000fe20000000f00 */
[----:B------:R-:W-:-:S07]  /*c400*/  IMAD.MOV.U32 R218, RZ, RZ, R15 ;  /* 0x000000ffffda7224 */ /* 0x000fce00078e000f */
.L_x_8003:
[----:B------:R-:W-:-:S05]  /*c410*/  VIADD R17, R220, 0x1 ;  /* 0x00000001dc117836 */ /* 0x000fca0000000000 */
[----:B------:R-:W-:-:S04]  /*c420*/  ISETP.NE.AND P1, PT, R17, 0x2, PT ;  /* 0x000000021100780c */ /* 0x000fc80003f25270 */
[----:B------:R-:W-:Y:S02]  /*c430*/  SEL R12, RZ, 0x1, P1 ;  /* 0x00000001ff0c7807 */ /* 0x000fe40000800000 */
[----:B------:R-:W-:Y:S02]  /*c440*/  SEL R17, R17, RZ, P1 ;  /* 0x000000ff11117207 */ /* 0x000fe40000800000 */
[----:B------:R-:W-:Y:S01]  /*c450*/  LOP3.LUT R22, R22, R12, RZ, 0x3c, !PT ;  /* 0x0000000c16167212 */ /* 0x000fe200078e3cff */
[----:B0-----:R-:W-:Y:S06]  /*c460*/  @!P0 BRA `(.L_x_7991) ;  /* 0x0000000000048947 */ /* 0x001fec0003800000 */
[----:B------:R-:W-:Y:S01]  /*c470*/  BPT.TRAP 0x1 ;  /* 0x000000040000795c */ /* 0x000fe20000300000 */
.L_x_7991:
[----:B------:R-:W-:Y:S01]  /*c480*/  IMAD R209, R17, 0x8, R2 ;  /* 0x0000000811d17824 */ /* 0x000fe200078e0202 */
[----:B------:R-:W-:-:S04]  /*c490*/  SHF.L.U32 R213, R22, 0x1f, RZ ;  /* 0x0000001f16d57819 */ /* 0x000fc800000006ff */
[----:B------:R0:W1:Y:S01]  /*c4a0*/  SYNCS.PHASECHK.TRANS64.TRYWAIT P1, [R209+URZ+0x28c30], R213 ;  /* 0x028c30d5d10075a7 */ /* 0x000062000802017f */
[----:B------:R-:W-:Y:S05]  /*c4b0*/  @!P0 BRA `(.L_x_7992) ;  /* 0x0000000000048947 */ /* 0x000fea0003800000 */
[----:B------:R-:W-:Y:S01]  /*c4c0*/  BPT.TRAP 0x1 ;  /* 0x000000040000795c */ /* 0x000fe20000300000 */
.L_x_7992:
[----:B------:R-:W-:Y:S01]  /*c4d0*/  BSSY B2, `(.L_x_7993) ;  /* 0x0000006000027945 */ /* 0x000fe20003800000 */
[----:B------:R-:W-:Y:S02]  /*c4e0*/  IMAD R154, R17, 0x200, R20 ;  /* 0x00000200119a7824 */ /* 0x000fe400078e0214 */
[----:B------:R-:W-:Y:S01]  /*c4f0*/  IMAD.MOV.U32 R155, RZ, RZ, 0x40000040 ;  /* 0x40000040ff9b7424 */ /* 0x000fe200078e00ff */
[----:B-1----:R-:W-:Y:S06]  /*c500*/  @P1 BRA `(.L_x_7994) ;  /* 0x0000000000081947 */ /* 0x002fec0003800000 */
[----:B------:R-:W1:Y:S02]  /*c510*/  SYNCS.PHASECHK.TRANS64.TRYWAIT P1, [R209+URZ+0x28c30], R213 ;  /* 0x028c30d5d10075a7 */ /* 0x000e64000802017f */
[----:B-1----:R-:W-:Y:S05]  /*c520*/  @!P1 BRA `(.L_x_7995) ;  /* 0x00000124009c9947 */ /* 0x002fea0003800000 */
.L_x_7994:
[----:B------:R-:W-:Y:S05]  /*c530*/  BSYNC B2 ;  /* 0x0000000000027941 */ /* 0x000fea0003800000 */
.L_x_7993:
        /* <DEDUP_REMOVED lines=36> */
.L_x_7996:
[----:B------:R-:W2:Y:S01]  /*c780*/  LDC R12, c[0x0][0x448] ;  /* 0x00011200ff0c7b82 */ /* 0x000ea20000000800 */
[----:B------:R-:W-:-:S04]  /*c790*/  LOP3.LUT R16, R16, 0xffffdfff, RZ, 0xc0, !PT ;  /* 0xffffdfff10107812 */ /* 0x000fc800078ec0ff */
[----:B------:R-:W-:-:S04]  /*c7a0*/  @P0 LOP3.LUT R16, R16, 0x2000, RZ, 0xfc, !PT ;  /* 0x0000200010100812 */ /* 0x000fc800078efcff */
[----:B------:R-:W-:Y:S02]  /*c7b0*/  LOP3.LUT R16, R16, 0xffffbfff, RZ, 0xc0, !PT ;  /* 0xffffbfff10107812 */ /* 0x000fe400078ec0ff */
[----:B--2---:R-:W-:Y:S01]  /*c7c0*/  ISETP.NE.AND P1, PT, R12, 0x1, PT ;  /* 0x000000010c00780c */ /* 0x004fe20003f25270 */
[----:B------:R-:W-:-:S12]  /*c7d0*/  IMAD.IADD R12, R210, 0x1, R199 ;  /* 0x00000001d20c7824 */ /* 0x000fd800078e02c7 */
[----:B------:R-:W2:Y:S08]  /*c7e0*/  @P1 LDC R15, c[0x0][0x44c] ;  /* 0x00011300ff0f1b82 */ /* 0x000eb00000000800 */
[----:B------:R-:W3:Y:S01]  /*c7f0*/  @P1 LDC R14, c[0x0][0x450] ;  /* 0x00011400ff0e1b82 */ /* 0x000ee20000000800 */
[----:B--2---:R-:W-:-:S05]  /*c800*/  @P1 IMAD.HI.U32 R15, R12, R15, RZ ;  /* 0x0000000f0c0f1227 */ /* 0x004fca00078e00ff */
[----:B---3--:R-:W-:Y:S01]  /*c810*/  @P1 SHF.R.U32.HI R12, RZ, R14, R15 ;  /* 0x0000000eff0c1219 */ /* 0x008fe2000001160f */
[----:B------:R-:W-:-:S04]  /*c820*/  IMAD.MOV.U32 R14, RZ, RZ, -0x40 ;  /* 0xffffffc0ff0e7424 */ /* 0x000fc800078e00ff */
[----:B------:R-:W2:Y:S01]  /*c830*/  SHFL.IDX PT, R15, R12, RZ, 0x1c1f ;  /* 0x001c1fff0c0f7589 */ /* 0x000ea200000e0000 */
[----:B------:R-:W-:-:S03]  /*c840*/  IMAD R14, R208, R14, 0x1 ;  /* 0x00000001d00e7424 */ /* 0x000fc600078e020e */
[----:B------:R-:W3:Y:S02]  /*c850*/  SHFL.IDX PT, R12, R12, 0x1, 0x1c1f ;  /* 0x003c1f000c0c7f89 */ /* 0x000ee400000e0000 */
[----:B------:R-:W-:-:S05]  /*c860*/  IADD3 R14, R200, R14, -R207 ;  /* 0x0000000ec80e7210 */ /* 0x000fca0007ffe8cf */
[----:B------:R-:W-:-:S04]  /*c870*/  IMAD.IADD R14, R14, 0x1, -R198 ;  /* 0x000000010e0e7824 */ /* 0x000fc800078e0ac6 */
[C---:B--2---:R-:W-:Y:S02]  /*c880*/  IMAD.IADD R15, R14.reuse, 0x1, R15 ;  /* 0x000000010e0f7824 */ /* 0x044fe400078e020f */
[----:B---3--:R-:W-:-:S03]  /*c890*/  IMAD.IADD R12, R14, 0x1, R12 ;  /* 0x000000010e0c7824 */ /* 0x008fc600078e020c */
[C---:B------:R-:W-:Y:S02]  /*c8a0*/  ISETP.GT.AND P3, PT, R15.reuse, RZ, PT ;  /* 0x000000ff0f00720c */ /* 0x040fe40003f64270 */
[C---:B------:R-:W-:Y:S02]  /*c8b0*/  ISETP.GT.AND P2, PT, R15.reuse, 0x1, PT ;  /* 0x000000010f00780c */ /* 0x040fe40003f44270 */
[----:B------:R-:W-:Y:S02]  /*c8c0*/  ISETP.GT.AND P1, PT, R15, 0x8, PT ;  /* 0x000000080f00780c */ /* 0x000fe40003f24270 */
[----:B------:R-:W-:Y:S02]  /*c8d0*/  FSEL R152, R152, -INF , P3 ;  /* 0xff80000098987808 */ /* 0x000fe40001800000 */
[----:B------:R-:W-:Y:S02]  /*c8e0*/  FSEL R222, R153, -INF , P2 ;  /* 0xff80000099de7808 */ /* 0x000fe40001000000 */
[----:B------:R-:W-:-:S02]  /*c8f0*/  FSEL R156, R156, -INF , P1 ;  /* 0xff8000009c9c7808 */ /* 0x000fc40000800000 */
[C---:B------:R-:W-:Y:S02]  /*c900*/  ISETP.GT.AND P5, PT, R15.reuse, 0x9, PT ;  /* 0x000000090f00780c */ /* 0x040fe40003fa4270 */
[C---:B------:R-:W-:Y:S02]  /*c910*/  ISETP.GT.AND P4, PT, R15.reuse, 0x10, PT ;  /* 0x000000100f00780c */ /* 0x040fe40003f84270 */
[C---:B------:R-:W-:Y:S02]  /*c920*/  ISETP.GT.AND P3, PT, R15.reuse, 0x11, PT ;  /* 0x000000110f00780c */ /* 0x040fe40003f64270 */
[----:B------:R-:W-:Y:S02]  /*c930*/  ISETP.GT.AND P2, PT, R15, 0x18, PT ;  /* 0x000000180f00780c */ /* 0x000fe40003f44270 */
[----:B------:R-:W-:Y:S02]  /*c940*/  ISETP.GT.AND P1, PT, R12, RZ, PT ;  /* 0x000000ff0c00720c */ /* 0x000fe40003f24270 */
[----:B------:R-:W-:-:S02]  /*c950*/  FSEL R157, R157, -INF , P5 ;  /* 0xff8000009d9d7808 */ /* 0x000fc40002800000 */
[----:B------:R-:W-:Y:S02]  /*c960*/  FSEL R160, R160, -INF , P4 ;  /* 0xff800000a0a07808 */ /* 0x000fe40002000000 */
[----:B------:R-:W-:Y:S02]  /*c970*/  FSEL R161, R161, -INF , P3 ;  /* 0xff800000a1a17808 */ /* 0x000fe40001800000 */
[----:B------:R-:W-:Y:S02]  /*c980*/  FSEL R164, R164, -INF , P2 ;  /* 0xff800000a4a47808 */ /* 0x000fe40001000000 */
[----:B------:R-:W-:Y:S02]  /*c990*/  FSEL R154, R154, -INF , P1 ;  /* 0xff8000009a9a7808 */ /* 0x000fe40000800000 */
[C---:B------:R-:W-:Y:S02]  /*c9a0*/  ISETP.GT.AND P5, PT, R12.reuse, 0x1, PT ;  /* 0x000000010c00780c */ /* 0x040fe40003fa4270 */
[----:B------:R-:W-:-:S02]  /*c9b0*/  ISETP.GT.AND P4, PT, R12, 0x8, PT ;  /* 0x000000080c00780c */ /* 0x000fc40003f84270 */
        /* <DEDUP_REMOVED lines=33> */
[----:B------:R-:W-:Y:S02]  /*cbd0*/  FMNMX.FTZ R12, R163, R12, !PT ;  /* 0x0000000ca30c7209 */ /* 0x000fe40007810000 */
[----:B------:R-:W-:Y:S02]  /*cbe0*/  ISETP.GT.AND P0, PT, R15, 0x21, PT ;  /* 0x000000210f00780c */ /* 0x000fe40003f04270 */
[----:B------:R-:W-:-:S02]  /*cbf0*/  FMNMX.FTZ R12, R166, R12, !PT ;  /* 0x0000000ca60c7209 */ /* 0x000fc40007810000 */
[----:B------:R-:W-:Y:S02]  /*cc00*/  ISETP.GT.AND P1, PT, R15, 0x29, PT ;  /* 0x000000290f00780c */ /* 0x000fe40003f24270 */
[----:B------:R-:W-:Y:S02]  /*cc10*/  FMNMX.FTZ R12, R167, R12, !PT ;  /* 0x0000000ca70c7209 */ /* 0x000fe40007810000 */
[C---:B------:R-:W-:Y:S02]  /*cc20*/  ISETP.GT.AND P2, PT, R15.reuse, 0x30, PT ;  /* 0x000000300f00780c */ /* 0x040fe40003f44270 */
[----:B------:R-:W-:Y:S02]  /*cc30*/  FMNMX.FTZ R12, R170, R12, !PT ;  /* 0x0000000caa0c7209 */ /* 0x000fe40007810000 */
[----:B------:R-:W-:Y:S02]  /*cc40*/  ISETP.GT.AND P3, PT, R15, 0x31, PT ;  /* 0x000000310f00780c */ /* 0x000fe40003f64270 */
[----:B------:R-:W-:-:S02]  /*cc50*/  FMNMX.FTZ R12, R171, R12, !PT ;  /* 0x0000000cab0c7209 */ /* 0x000fc40007810000 */
[----:B------:R-:W-:Y:S02]  /*cc60*/  @P0 LOP3.LUT R16, R16, 0x4000, RZ, 0xfc, !PT ;  /* 0x0000400010100812 */ /* 0x000fe400078efcff */
[----:B------:R-:W-:Y:S02]  /*cc70*/  FMNMX.FTZ R12, R174, R12, !PT ;  /* 0x0000000cae0c7209 */ /* 0x000fe40007810000 */
[----:B------:R-:W-:Y:S02]  /*cc80*/  LOP3.LUT R16, R16, 0xffff7fff, RZ, 0xc0, !PT ;  /* 0xffff7fff10107812 */ /* 0x000fe400078ec0ff */
[----:B------:R-:W-:Y:S02]  /*cc90*/  FMNMX.FTZ R12, R175, R12, !PT ;  /* 0x0000000caf0c7209 */ /* 0x000fe40007810000 */
[----:B------:R-:W-:Y:S02]  /*cca0*/  @P1 LOP3.LUT R16, R16, 0x8000, RZ, 0xfc, !PT ;  /* 0x0000800010101812 */ /* 0x000fe400078efcff */
        /* <DEDUP_REMOVED lines=8> */
[----:B------:R-:W-:Y:S01]  /*cd30*/  FSEL R165, R165, -INF , P1 ;  /* 0xff800000a5a57808 */ /* 0x000fe20000800000 */
[----:B------:R-:W2:Y:S01]  /*cd40*/  SHFL.BFLY PT, R14, R12, 0x2, 0x1f ;  /* 0x0c401f000c0e7f89 */ /* 0x000ea200000e0000 */
[----:B------:R-:W-:Y:S02]  /*cd50*/  FSEL R168, R168, -INF , P0 ;  /* 0xff800000a8a87808 */ /* 0x000fe40000000000 */
[C---:B------:R-:W-:Y:S02]  /*cd60*/  LOP3.LUT P0, RZ, R16.reuse, 0x4000, RZ, 0xc0, !PT ;  /* 0x0000400010ff7812 */ /* 0x040fe4000780c0ff */
[----:B------:R-:W-:Y:S02]  /*cd70*/  LOP3.LUT P1, RZ, R16, 0x8000, RZ, 0xc0, !PT ;  /* 0x0000800010ff7812 */ /* 0x000fe4000782c0ff */
[----:B------:R-:W-:-:S02]  /*cd80*/  FSEL R169, R169, -INF , P0 ;  /* 0xff800000a9a97808 */ /* 0x000fc40000000000 */
[----:B------:R-:W-:Y:S02]  /*cd90*/  FSEL R176, R176, -INF , P2 ;  /* 0xff800000b0b07808 */ /* 0x000fe40001000000 */
[----:B------:R-:W-:Y:S02]  /*cda0*/  FSEL R177, R177, -INF , P3 ;  /* 0xff800000b1b17808 */ /* 0x000fe40001800000 */
[----:B------:R-:W-:Y:S02]  /*cdb0*/  FSEL R180, R180, -INF , P4 ;  /* 0xff800000b4b47808 */ /* 0x000fe40002000000 */
[----:B------:R-:W-:Y:S02]  /*cdc0*/  FSEL R181, R181, -INF , P5 ;  /* 0xff800000b5b57808 */ /* 0x000fe40002800000 */
[----:B------:R-:W-:Y:S02]  /*cdd0*/  LOP3.LUT P0, RZ, R16, 0x2000, RZ, 0xc0, !PT ;  /* 0x0000200010ff7812 */ /* 0x000fe4000780c0ff */
[----:B--2---:R-:W-:-:S05]  /*cde0*/  FMNMX.FTZ R14, R12, R14, !PT ;  /* 0x0000000e0c0e7209 */ /* 0x004fca0007810000 */
[----:B------:R-:W2:Y:S02]  /*cdf0*/  SHFL.BFLY PT, R12, R14, 0x1, 0x1f ;  /* 0x0c201f000e0c7f89 */ /* 0x000ea400000e0000 */
[----:B--2---:R-:W-:-:S04]  /*ce00*/  FMNMX.FTZ R14, R14, R12, !PT ;  /* 0x0000000c0e0e7209 */ /* 0x004fc80007810000 */
[----:B------:R-:W-:-:S04]  /*ce10*/  FSETP.NEU.FTZ.AND P6, PT, R14, -INF , PT ;  /* 0xff8000000e00780b */ /* 0x000fc80003fdd000 */
[----:B------:R-:W-:-:S05]  /*ce20*/  FSEL R12, R14, RZ, P6 ;  /* 0x000000ff0e0c7208 */ /* 0x000fca0003000000 */
[----:B------:R-:W-:Y:S01]  /*ce30*/  FADD.FTZ R219, -R12, R219 ;  /* 0x000000db0cdb7221 */ /* 0x000fe20000010100 */
[----:B------:R-:W-:-:S04]  /*ce40*/  IMAD.U32 R12, RZ, RZ, UR37 ;  /* 0x00000025ff0c7e24 */ /* 0x000fc8000f8e00ff */
[----:B------:R-:W-:-:S05]  /*ce50*/  FMUL.FTZ R153, R14, R12 ;  /* 0x0000000c0e997220 */ /* 0x000fca0000410000 */
[----:B------:R-:W-:Y:S02]  /*ce60*/  FSEL R153, R153, RZ, P6 ;  /* 0x000000ff99997208 */ /* 0x000fe40003000000 */
[----:B------:R-:W-:Y:S01]  /*ce70*/  ISETP.GT.AND P6, PT, R15, 0x28, PT ;  /* 0x000000280f00780c */ /* 0x000fe20003fc4270 */
[----:B------:R-:W-:Y:S02]  /*ce80*/  VIADD R15, R209, 0x28c40 ;  /* 0x00028c40d10f7836 */ /* 0x000fe40000000000 */
[-CC-:B------:R-:W-:Y:S01]  /*ce90*/  FFMA.FTZ R154, R154, R12.reuse, -R153.reuse ;  /* 0x0000000c9a9a7223 */ /* 0x180fe20000010899 */
[----:B------:R-:W-:Y:S01]  /*cea0*/  FSEL R172, R172, -INF , P6 ;  /* 0xff800000acac7808 */ /* 0x000fe20003000000 */
[-C--:B------:R-:W-:Y:S01]  /*ceb0*/  FFMA.FTZ R223, R170, R12.reuse, -R153 ;  /* 0x0000000caadf7223 */ /* 0x080fe20000010899 */
[----:B------:R-:W-:Y:S01]  /*cec0*/  PRMT R15, R187, 0x654, R15 ;  /* 0x00000654bb0f7816 */ /* 0x000fe2000000000f */
[-C--:B------:R-:W-:Y:S01]  /*ced0*/  FMUL.FTZ R170, R219, R12.reuse ;  /* 0x0000000cdbaa7220 */ /* 0x080fe20000410000 */
[-CC-:B------:R-:W-:Y:S01]  /*cee0*/  FFMA.FTZ R155, R155, R12.reuse, -R153.reuse ;  /* 0x0000000c9b9b7223 */ /* 0x180fe20000010899 */
[-CC-:B------:R-:W-:Y:S01]  /*cef0*/  FFMA.FTZ R158, R158, R12.reuse, -R153.reuse ;  /* 0x0000000c9e9e7223 */ /* 0x180fe20000010899 */
[----:B------:R2:W-:Y:S01]  /*cf00*/  SYNCS.ARRIVE.TRANS64.RED.A1T0 RZ, [R15+URZ], RZ ;  /* 0x000000ff0fff79a7 */ /* 0x0005e2000810043f */
[-CC-:B------:R-:W-:Y:S01]  /*cf10*/  FFMA.FTZ R159, R159, R12.reuse, -R153.reuse ;  /* 0x0000000c9f9f7223 */ /* 0x180fe20000010899 */
[-CC-:B------:R-:W-:Y:S01]  /*cf20*/  FFMA.FTZ R162, R162, R12.reuse, -R153.reuse ;  /* 0x0000000ca2a27223 */ /* 0x180fe20000010899 */
[-CC-:B------:R-:W-:Y:S01]  /*cf30*/  FFMA.FTZ R163, R163, R12.reuse, -R153.reuse ;  /* 0x0000000ca3a37223 */ /* 0x180fe20000010899 */
[-CC-:B------:R-:W-:Y:S01]  /*cf40*/  FFMA.FTZ R166, R166, R12.reuse, -R153.reuse ;  /* 0x0000000ca6a67223 */ /* 0x180fe20000010899 */
[-CC-:B------:R-:W-:Y:S01]  /*cf50*/  FFMA.FTZ R167, R167, R12.reuse, -R153.reuse ;  /* 0x0000000ca7a77223 */ /* 0x180fe20000010899 */
[-CC-:B------:R-:W-:Y:S01]  /*cf60*/  FFMA.FTZ R171, R171, R12.reuse, -R153.reuse ;  /* 0x0000000cabab7223 */ /* 0x180fe20000010899 */
[--C-:B------:R-:W-:Y:S01]  /*cf70*/  FFMA.FTZ R174, R174, R12, -R153.reuse ;  /* 0x0000000caeae7223 */ /* 0x100fe20000010899 */
[----:B--2---:R-:W-:Y:S01]  /*cf80*/  FMNMX.FTZ R15, R152, R218, !PT ;  /* 0x000000da980f7209 */ /* 0x004fe20007810000 */
[-CC-:B------:R-:W-:Y:S01]  /*cf90*/  FFMA.FTZ R175, R175, R12.reuse, -R153.reuse ;  /* 0x0000000cafaf7223 */ /* 0x180fe20000010899 */
[-CC-:B------:R-:W-:Y:S01]  /*cfa0*/  FFMA.FTZ R178, R178, R12.reuse, -R153.reuse ;  /* 0x0000000cb2b27223 */ /* 0x180fe20000010899 */
[-CC-:B------:R-:W-:Y:S01]  /*cfb0*/  FFMA.FTZ R179, R179, R12.reuse, -R153.reuse ;  /* 0x0000000cb3b37223 */ /* 0x180fe20000010899 */
[----:B------:R-:W-:Y:S01]  /*cfc0*/  FMNMX.FTZ R15, R222, R15, !PT ;  /* 0x0000000fde0f7209 */ /* 0x000fe20007810000 */
[-CC-:B------:R-:W-:Y:S01]  /*cfd0*/  FFMA.FTZ R182, R182, R12.reuse, -R153.reuse ;  /* 0x0000000cb6b67223 */ /* 0x180fe20000010899 */
[----:B------:R-:W-:Y:S01]  /*cfe0*/  FFMA.FTZ R183, R183, R12, -R153 ;  /* 0x0000000cb7b77223 */ /* 0x000fe20000010899 */
[----:B------:R-:W2:Y:S01]  /*cff0*/  MUFU.EX2 R170, R170 ;  /* 0x000000aa00aa7308 */ /* 0x000ea20000000800 */
[----:B------:R-:W-:-:S04]  /*d000*/  FMNMX.FTZ R15, R156, R15, !PT ;  /* 0x0000000f9c0f7209 */ /* 0x000fc80007810000 */
[----:B------:R-:W-:-:S03]  /*d010*/  FMNMX.FTZ R15, R157, R15, !PT ;  /* 0x0000000f9d0f7209 */ /* 0x000fc60007810000 */
[----:B------:R3:W4:Y:S01]  /*d020*/  MUFU.EX2 R153, R154 ;  /* 0x0000009a00997308 */ /* 0x0007220000000800 */
[----:B------:R-:W-:-:S04]  /*d030*/  FMNMX.FTZ R15, R160, R15, !PT ;  /* 0x0000000fa00f7209 */ /* 0x000fc80007810000 */
[----:B------:R-:W-:-:S03]  /*d040*/  FMNMX.FTZ R15, R161, R15, !PT ;  /* 0x0000000fa10f7209 */ /* 0x000fc60007810000 */
[----:B------:R-:W5:Y:S01]  /*d050*/  MUFU.EX2 R155, R155 ;  /* 0x0000009b009b7308 */ /* 0x000f620000000800 */
[----:B------:R-:W-:Y:S01]  /*d060*/  FMNMX.FTZ R15, R164, R15, !PT ;  /* 0x0000000fa40f7209 */ /* 0x000fe20007810000 */
[-C--:B--2---:R-:W-:Y:S01]  /*d070*/  FMUL.FTZ R26, R26, R170.reuse ;  /* 0x000000aa1a1a7220 */ /* 0x084fe20000410000 */
[----:B---3--:R-:W-:Y:S01]  /*d080*/  FSEL R154, R173, -INF , P1 ;  /* 0xff800000ad9a7808 */ /* 0x008fe20000800000 */
[-C--:B------:R-:W-:Y:S01]  /*d090*/  FMUL.FTZ R27, R27, R170.reuse ;  /* 0x000000aa1b1b7220 */ /* 0x080fe20000410000 */
[----:B------:R-:W-:Y:S01]  /*d0a0*/  FMNMX.FTZ R15, R165, R15, !PT ;  /* 0x0000000fa50f7209 */ /* 0x000fe20007810000 */
[-C--:B------:R-:W-:Y:S01]  /*d0b0*/  FMUL.FTZ R30, R30, R170.reuse ;  /* 0x000000aa1e1e7220 */ /* 0x080fe20000410000 */
[----:B------:R-:W-:Y:S01]  /*d0c0*/  ISETP.NE.AND P1, PT, R197, RZ, PT ;  /* 0x000000ffc500720c */ /* 0x000fe20003f25270 */
[----:B------:R-:W-:Y:S01]  /*d0d0*/  MUFU.EX2 R159, R159 ;  /* 0x0000009f009f7308 */ /* 0x000fe20000000800 */
[----:B------:R-:W-:Y:S01]  /*d0e0*/  FMNMX.FTZ R15, R168, R15, !PT ;  /* 0x0000000fa80f7209 */ /* 0x000fe20007810000 */
[----:B----4-:R-:W-:Y:S01]  /*d0f0*/  FFMA.FTZ R3, R170, R3, R153 ;  /* 0x00000003aa037223 */ /* 0x010fe20000010099 */
[-C--:B------:R-:W-:Y:S01]  /*d100*/  FMUL.FTZ R31, R31, R170.reuse ;  /* 0x000000aa1f1f7220 */ /* 0x080fe20000410000 */
[-C--:B------:R-:W-:Y:S01]  /*d110*/  FMUL.FTZ R34, R34, R170.reuse ;  /* 0x000000aa22227220 */ /* 0x080fe20000410000 */
[----:B------:R-:W-:Y:S01]  /*d120*/  FMNMX.FTZ R15, R169, R15, !PT ;  /* 0x0000000fa90f7209 */ /* 0x000fe20007810000 */
[-C--:B------:R-:W-:Y:S01]  /*d130*/  FMUL.FTZ R35, R35, R170.reuse ;  /* 0x000000aa23237220 */ /* 0x080fe20000410000 */
[-C--:B------:R-:W-:Y:S01]  /*d140*/  FMUL.FTZ R38, R38, R170.reuse ;  /* 0x000000aa26267220 */ /* 0x080fe20000410000 */
[----:B------:R-:W-:Y:S01]  /*d150*/  MUFU.EX2 R162, R162 ;  /* 0x000000a200a27308 */ /* 0x000fe20000000800 */
[----:B------:R-:W-:Y:S01]  /*d160*/  FMNMX.FTZ R15, R172, R15, !PT ;  /* 0x0000000fac0f7209 */ /* 0x000fe20007810000 */
[C---:B-----5:R-:W-:Y:S01]  /*d170*/  FADD.FTZ R3, R155.reuse, R3 ;  /* 0x000000039b037221 */ /* 0x060fe20000010000 */
[----:B------:R-:W-:Y:S01]  /*d180*/  F2FP.F16.F32.PACK_AB R153, R155, R153 ;  /* 0x000000999b99723e */ /* 0x000fe200000000ff */
[-C--:B------:R-:W-:Y:S01]  /*d190*/  FMUL.FTZ R39, R39, R170.reuse ;  /* 0x000000aa27277220 */ /* 0x080fe20000410000 */
[----:B------:R-:W-:Y:S01]  /*d1a0*/  FMNMX.FTZ R15, R154, R15, !PT ;  /* 0x0000000f9a0f7209 */ /* 0x000fe20007810000 */
[-C--:B------:R-:W-:Y:S01]  /*d1b0*/  FMUL.FTZ R42, R42, R170.reuse ;  /* 0x000000aa2a2a7220 */ /* 0x080fe20000410000 */
[-C--:B------:R-:W-:Y:S01]  /*d1c0*/  FMUL.FTZ R43, R43, R170.reuse ;  /* 0x000000aa2b2b7220 */ /* 0x080fe20000410000 */
[----:B------:R-:W-:Y:S01]  /*d1d0*/  MUFU.EX2 R166, R166 ;  /* 0x000000a600a67308 */ /* 0x000fe20000000800 */
[----:B------:R-:W-:Y:S01]  /*d1e0*/  FMNMX.FTZ R15, R176, R15, !PT ;  /* 0x0000000fb00f7209 */ /* 0x000fe20007810000 */
[-C--:B------:R-:W-:Y:S01]  /*d1f0*/  FMUL.FTZ R46, R46, R170.reuse ;  /* 0x000000aa2e2e7220 */ /* 0x080fe20000410000 */
[-C--:B------:R-:W-:Y:S01]  /*d200*/  FMUL.FTZ R47, R47, R170.reuse ;  /* 0x000000aa2f2f7220 */ /* 0x080fe20000410000 */
        /* <DEDUP_REMOVED lines=13> */
[-C--:B------:R-:W-:Y:S01]  /*d2e0*/  FMUL.FTZ R66, R66, R170.reuse ;  /* 0x000000aa42427220 */ /* 0x080fe20000410000 */
[----:B------:R-:W2:Y:S01]  /*d2f0*/  SHFL.BFLY PT, R155, R15, 0x2, 0x1f ;  /* 0x0c401f000f9b7f89 */ /* 0x000ea200000e0000 */
        /* <DEDUP_REMOVED lines=23> */
[----:B--2---:R-:W-:Y:S01]  /*d470*/  FMNMX.FTZ R15, R15, R155, !PT ;  /* 0x0000009b0f0f7209 */ /* 0x004fe20007810000 */
[-C--:B------:R-:W-:Y:S01]  /*d480*/  FMUL.FTZ R107, R107, R170.reuse ;  /* 0x000000aa6b6b7220 */ /* 0x080fe20000410000 */
[-C--:B------:R-:W-:Y:S01]  /*d490*/  FMUL.FTZ R110, R110, R170.reuse ;  /* 0x000000aa6e6e7220 */ /* 0x080fe20000410000 */
[-C--:B------:R-:W-:Y:S01]  /*d4a0*/  FMUL.FTZ R111, R111, R170.reuse ;  /* 0x000000aa6f6f7220 */ /* 0x080fe20000410000 */
[-C--:B------:R-:W-:Y:S01]  /*d4b0*/  FMUL.FTZ R114, R114, R170.reuse ;  /* 0x000000aa72727220 */ /* 0x080fe20000410000 */
[----:B------:R-:W2:Y:S01]  /*d4c0*/  SHFL.BFLY PT, R173, R15, 0x1, 0x1f ;  /* 0x0c201f000fad7f89 */ /* 0x000ea200000e0000 */
        /* <DEDUP_REMOVED lines=17> */
[----:B---3--:R-:W-:Y:S01]  /*d5e0*/  FADD.FTZ R3, R155, R3 ;  /* 0x000000039b037221 */ /* 0x008fe20000010000 */
[----:B------:R-:W-:Y:S01]  /*d5f0*/  F2FP.F16.F32.PACK_AB R155, R159, R155 ;  /* 0x0000009b9f9b723e */ /* 0x000fe200000000ff */
[-C--:B------:R-:W-:Y:S01]  /*d600*/  FMUL.FTZ R143, R143, R170.reuse ;  /* 0x000000aa8f8f7220 */ /* 0x080fe20000410000 */
[----:B------:R-:W-:Y:S01]  /*d610*/  FMUL.FTZ R146, R146, R170 ;  /* 0x000000aa92927220 */ /* 0x000fe20000410000 */
[----:B------:R-:W-:Y:S01]  /*d620*/  FADD.FTZ R3, R159, R3 ;  /* 0x000000039f037221 */ /* 0x000fe20000010000 */
[----:B------:R-:W-:Y:S01]  /*d630*/  F2FP.F16.F32.PACK_AB R159, R167, R166 ;  /* 0x000000a6a79f723e */ /* 0x000fe200000000ff */
[-C--:B------:R-:W-:Y:S01]  /*d640*/  FMUL.FTZ R147, R147, R170.reuse ;  /* 0x000000aa93937220 */ /* 0x080fe20000410000 */
[----:B--2---:R-:W-:Y:S01]  /*d650*/  FMNMX.FTZ R15, R15, R173, !PT ;  /* 0x000000ad0f0f7209 */ /* 0x004fe20007810000 */
[----:B------:R-:W-:Y:S01]  /*d660*/  FADD.FTZ R3, R162, R3 ;  /* 0x00000003a2037221 */ /* 0x000fe20000010000 */
[----:B------:R-:W-:Y:S01]  /*d670*/  MUFU.EX2 R182, R182 ;  /* 0x000000b600b67308 */ /* 0x000fe20000000800 */
[----:B------:R-:W-:Y:S01]  /*d680*/  FMUL.FTZ R150, R150, R170 ;  /* 0x000000aa96967220 */ /* 0x000fe20000410000 */
[C---:B------:R-:W-:Y:S01]  /*d690*/  FSETP.NEU.FTZ.AND P2, PT, R15.reuse, -INF , PT ;  /* 0xff8000000f00780b */ /* 0x040fe20003f5d000 */
[----:B------:R-:W-:Y:S01]  /*d6a0*/  FMUL.FTZ R219, R15, R12 ;  /* 0x0000000c0fdb7220 */ /* 0x000fe20000410000 */
[----:B----4-:R-:W-:Y:S01]  /*d6b0*/  FADD.FTZ R3, R158, R3 ;  /* 0x000000039e037221 */ /* 0x010fe20000010000 */
[----:B------:R-:W-:Y:S01]  /*d6c0*/  FMUL.FTZ R151, R151, R170 ;  /* 0x000000aa97977220 */ /* 0x000fe20000410000 */
[----:B------:R-:W-:-:S02]  /*d6d0*/  FSEL R163, R15, RZ, P2 ;  /* 0x000000ff0fa37208 */ /* 0x000fc40001000000 */
[----:B------:R-:W-:Y:S01]  /*d6e0*/  FSEL R219, R219, RZ, P2 ;  /* 0x000000ffdbdb7208 */ /* 0x000fe20001000000 */
[----:B------:R-:W-:Y:S02]  /*d6f0*/  FADD.FTZ R3, R166, R3 ;  /* 0x00000003a6037221 */ /* 0x000fe40000010000 */
[----:B------:R-:W-:Y:S01]  /*d700*/  FADD.FTZ R163, -R163, R218 ;  /* 0x000000daa3a37221 */ /* 0x000fe20000010100 */
[----:B------:R-:W-:Y:S02]  /*d710*/  @!P1 IMAD R218, R220, 0x40, R192 ;  /* 0x00000040dcda9824 */ /* 0x000fe400078e02c0 */
[-CC-:B------:R-:W-:Y:S01]  /*d720*/  FFMA.FTZ R152, R152, R12.reuse, -R219.reuse ;  /* 0x0000000c98987223 */ /* 0x180fe200000108db */
[-CC-:B------:R-:W-:Y:S01]  /*d730*/  FFMA.FTZ R222, R222, R12.reuse, -R219.reuse ;  /* 0x0000000cdede7223 */ /* 0x180fe200000108db */
[-C--:B------:R-:W-:Y:S01]  /*d740*/  FMUL.FTZ R163, R163, R12.reuse ;  /* 0x0000000ca3a37220 */ /* 0x080fe20000410000 */
        /* <DEDUP_REMOVED lines=12> */
[----:B------:R-:W-:Y:S01]  /*d810*/  FFMA.FTZ R176, R176, R12, -R219 ;  /* 0x0000000cb0b07223 */ /* 0x000fe200000108db */
[----:B------:R-:W-:-:S02]  /*d820*/  @!P1 IMAD R218, R218, 0x4, R2 ;  /* 0x00000004dada9824 */ /* 0x000fc400078e0202 */
[-CC-:B------:R-:W-:Y:S01]  /*d830*/  FFMA.FTZ R177, R177, R12.reuse, -R219.reuse ;  /* 0x0000000cb1b17223 */ /* 0x180fe200000108db */
[-CC-:B------:R-:W-:Y:S01]  /*d840*/  FFMA.FTZ R181, R181, R12.reuse, -R219.reuse ;  /* 0x0000000cb5b57223 */ /* 0x180fe200000108db */
[----:B------:R-:W-:Y:S01]  /*d850*/  FFMA.FTZ R180, R180, R12, -R219 ;  /* 0x0000000cb4b47223 */ /* 0x000fe200000108db */
[----:B------:R4:W-:Y:S01]  /*d860*/  @!P1 STS [R218+0x28820], R170 ;  /* 0x028820aada009388 */ /* 0x0009e20000000800 */
[----:B------:R-:W5:Y:S01]  /*d870*/  MUFU.EX2 R222, R222 ;  /* 0x000000de00de7308 */ /* 0x000f620000000800 */
[-C--:B--2---:R-:W-:Y:S01]  /*d880*/  FMUL.FTZ R24, R24, R173.reuse ;  /* 0x000000ad18187220 */ /* 0x084fe20000410000 */
[-C--:B------:R-:W-:Y:S01]  /*d890*/  FMUL.FTZ R25, R25, R173.reuse ;  /* 0x000000ad19197220 */ /* 0x080fe20000410000 */
[----:B------:R4:W-:Y:S01]  /*d8a0*/  @!P1 STS [R218+0x28800], R173 ;  /* 0x028800adda009388 */ /* 0x0009e20000000800 */
        /* <DEDUP_REMOVED lines=20> */
[----:B------:R0:W1:Y:S01]  /*d9f0*/  MUFU.EX2 R174, R157 ;  /* 0x0000009d00ae7308 */ /* 0x0000620000000800 */
        /* <DEDUP_REMOVED lines=8> */
[----:B0-----:R-:W-:Y:S01]  /*da80*/  F2FP.F16.F32.PACK_AB R157, R158, R162 ;  /* 0x000000a29e9d723e */ /* 0x001fe200000000ff */
[----:B---3--:R-:W-:Y:S01]  /*da90*/  FFMA.FTZ R158, R173, R0, R152 ;  /* 0x00000000ad9e7223 */ /* 0x008fe20000010098 */
[----:B------:R-:W-:Y:S01]  /*daa0*/  FADD.FTZ R0, R167, R3 ;  /* 0x00000003a7007221 */ /* 0x000fe20000010000 */
[C---:B-----5:R-:W-:Y:S01]  /*dab0*/  F2FP.F16.F32.PACK_AB R152, R222.reuse, R152 ;  /* 0x00000098de98723e */ /* 0x060fe200000000ff */
[-C--:B------:R-:W-:Y:S01]  /*dac0*/  FMUL.FTZ R77, R77, R173.reuse ;  /* 0x000000ad4d4d7220 */ /* 0x080fe20000410000 */
[----:B------:R-:W-:Y:S01]  /*dad0*/  FADD.FTZ R158, R222, R158 ;  /* 0x0000009ede9e7221 */ /* 0x000fe20000010000 */
[-C--:B------:R-:W-:Y:S01]  /*dae0*/  FMUL.FTZ R80, R80, R173.reuse ;  /* 0x000000ad50507220 */ /* 0x080fe20000410000 */
[----:B------:R-:W0:Y:S01]  /*daf0*/  MUFU.EX2 R161, R161 ;  /* 0x000000a100a17308 */ /* 0x000e220000000800 */
[-C--:B------:R-:W-:Y:S01]  /*db00*/  FMUL.FTZ R81, R81, R173.reuse ;  /* 0x000000ad51517220 */ /* 0x080fe20000410000 */
[----:B--2---:R-:W-:Y:S01]  /*db10*/  FADD.FTZ R158, R156, R158 ;  /* 0x0000009e9c9e7221 */ /* 0x004fe20000010000 */
[-C--:B------:R-:W-:Y:S01]  /*db20*/  FMUL.FTZ R84, R84, R173.reuse ;  /* 0x000000ad54547220 */ /* 0x080fe20000410000 */
[-C--:B------:R-:W-:Y:S01]  /*db30*/  FMUL.FTZ R85, R85, R173.reuse ;  /* 0x000000ad55557220 */ /* 0x080fe20000410000 */
[-C--:B------:R-:W-:Y:S01]  /*db40*/  FMUL.FTZ R88, R88, R173.reuse ;  /* 0x000000ad58587220 */ /* 0x080fe20000410000 */
[----:B-1----:R-:W-:Y:S01]  /*db50*/  FADD.FTZ R158, R174, R158 ;  /* 0x0000009eae9e7221 */ /* 0x002fe20000010000 */
[-C--:B------:R-:W-:Y:S01]  /*db60*/  FMUL.FTZ R89, R89, R173.reuse ;  /* 0x000000ad59597220 */ /* 0x080fe20000410000 */
[----:B------:R-:W1:Y:S01]  /*db70*/  MUFU.EX2 R164, R164 ;  /* 0x000000a400a47308 */ /* 0x000e620000000800 */
[-C--:B------:R-:W-:Y:S01]  /*db80*/  FMUL.FTZ R92, R92, R173.reuse ;  /* 0x000000ad5c5c7220 */ /* 0x080fe20000410000 */
[----:B----4-:R-:W-:Y:S01]  /*db90*/  FADD.FTZ R158, R160, R158 ;  /* 0x0000009ea09e7221 */ /* 0x010fe20000010000 */
        /* <DEDUP_REMOVED lines=34> */
[----:B------:R-:W-:-:S03]  /*ddc0*/  FMUL.FTZ R149, R149, R173 ;  /* 0x000000ad95957220 */ /* 0x000fc60000410000 */
[----:B------:R4:W5:Y:S08]  /*ddd0*/  MUFU.EX2 R3, R154 ;  /* 0x0000009a00037308 */ /* 0x0009700000000800 */
[----:B------:R-:W5:Y:S01]  /*dde0*/  MUFU.EX2 R176, R176 ;  /* 0x000000b000b07308 */ /* 0x000f620000000800 */
[----:B----4-:R-:W-:Y:S01]  /*ddf0*/  F2FP.F16.F32.PACK_AB R154, R174, R156 ;  /* 0x0000009cae9a723e */ /* 0x010fe200000000ff */
[----:B------:R-:W-:Y:S01]  /*de00*/  BAR.SYNC.DEFER_BLOCKING 0xf, 0x100 ;  /* 0x03c4000000007b1d */ /* 0x000fe20000010000 */
[----:B------:R-:W-:Y:S01]  /*de10*/  F2FP.F16.F32.PACK_AB R156, R161, R160 ;  /* 0x000000a0a19c723e */ /* 0x000fe200000000ff */
[----:B--2---:R-:W-:Y:S01]  /*de20*/  FADD.FTZ R160, R165, R158 ;  /* 0x0000009ea5a07221 */ /* 0x004fe20000010000 */
[----:B------:R-:W-:Y:S01]  /*de30*/  FADD.FTZ R161, R223, R0 ;  /* 0x00000000dfa17221 */ /* 0x000fe20000010000 */
[----:B------:R-:W-:-:S02]  /*de40*/  F2FP.F16.F32.PACK_AB R158, R165, R164 ;  /* 0x000000a4a59e723e */ /* 0x000fc400000000ff */
[----:B0-----:R-:W-:Y:S01]  /*de50*/  FADD.FTZ R160, R168, R160 ;  /* 0x000000a0a8a07221 */ /* 0x001fe20000010000 */
[C---:B------:R-:W-:Y:S01]  /*de60*/  FADD.FTZ R164, R171.reuse, R161 ;  /* 0x000000a1aba47221 */ /* 0x040fe20000010000 */
[----:B------:R-:W0:Y:S01]  /*de70*/  MUFU.EX2 R177, R177 ;  /* 0x000000b100b17308 */ /* 0x000e220000000800 */
[----:B------:R-:W-:Y:S01]  /*de80*/  F2FP.F16.F32.PACK_AB R161, R171, R223 ;  /* 0x000000dfaba1723e */ /* 0x000fe200000000ff */
[----:B-1----:R-:W-:Y:S01]  /*de90*/  FADD.FTZ R0, R169, R160 ;  /* 0x000000a0a9007221 */ /* 0x002fe20000010000 */
[----:B------:R-:W-:Y:S01]  /*dea0*/  FADD.FTZ R164, R163, R164 ;  /* 0x000000a4a3a47221 */ /* 0x000fe20000010000 */
[----:B------:R-:W-:Y:S02]  /*deb0*/  F2FP.F16.F32.PACK_AB R160, R169, R168 ;  /* 0x000000a8a9a0723e */ /* 0x000fe400000000ff */
[----:B---3--:R-:W-:Y:S01]  /*dec0*/  FADD.FTZ R0, R162, R0 ;  /* 0x00000000a2007221 */ /* 0x008fe20000010000 */
[----:B------:R-:W-:Y:S01]  /*ded0*/  FADD.FTZ R164, R175, R164 ;  /* 0x000000a4afa47221 */ /* 0x000fe20000010000 */
[----:B------:R-:W1:Y:S01]  /*dee0*/  MUFU.EX2 R166, R180 ;  /* 0x000000b400a67308 */ /* 0x000e620000000800 */
[C---:B-----5:R-:W-:Y:S01]  /*def0*/  F2FP.F16.F32.PACK_AB R162, R3.reuse, R162 ;  /* 0x000000a203a2723e */ /* 0x060fe200000000ff */
[----:B------:R-:W-:Y:S01]  /*df00*/  FADD.FTZ R0, R3, R0 ;  /* 0x0000000003007221 */ /* 0x000fe20000010000 */
[----:B------:R-:W-:Y:S01]  /*df10*/  FADD.FTZ R3, R178, R164 ;  /* 0x000000a4b2037221 */ /* 0x000fe20000010000 */
[----:B------:R-:W-:-:S02]  /*df20*/  F2FP.F16.F32.PACK_AB R163, R175, R163 ;  /* 0x000000a3afa3723e */ /* 0x000fc400000000ff */
[----:B------:R-:W-:Y:S01]  /*df30*/  FADD.FTZ R0, R176, R0 ;  /* 0x00000000b0007221 */ /* 0x000fe20000010000 */
[----:B------:R-:W-:Y:S01]  /*df40*/  FADD.FTZ R3, R179, R3 ;  /* 0x00000003b3037221 */ /* 0x000fe20000010000 */
[----:B------:R-:W2:Y:S01]  /*df50*/  MUFU.EX2 R167, R183 ;  /* 0x000000b700a77308 */ /* 0x000ea20000000800 */
[C---:B0-----:R-:W-:Y:S01]  /*df60*/  F2FP.F16.F32.PACK_AB R164, R177.reuse, R176 ;  /* 0x000000b0b1a4723e */ /* 0x041fe200000000ff */
[----:B------:R-:W-:Y:S01]  /*df70*/  FADD.FTZ R0, R177, R0 ;  /* 0x00000000b1007221 */ /* 0x000fe20000010000 */
[----:B------:R-:W-:Y:S01]  /*df80*/  FADD.FTZ R3, R182, R3 ;  /* 0x00000003b6037221 */ /* 0x000fe20000010000 */
[----:B------:R-:W-:Y:S01]  /*df90*/  F2FP.F16.F32.PACK_AB R165, R179, R178 ;  /* 0x000000b2b3a5723e */ /* 0x000fe200000000ff */
[----:B------:R0:W-:Y:S03]  /*dfa0*/  STSM.16.M88.4 [R201+0x26800], R152 ;  /* 0x02680098c9007844 */ /* 0x0001e60000000200 */
[----:B------:R-:W3:Y:S01]  /*dfb0*/  MUFU.EX2 R181, R181 ;  /* 0x000000b500b57308 */ /* 0x000ee20000000800 */
[----:B-1----:R-:W-:Y:S01]  /*dfc0*/  FADD.FTZ R0, R166, R0 ;  /* 0x00000000a6007221 */ /* 0x002fe20000010000 */
[----:B------:R0:W-:Y:S04]  /*dfd0*/  STSM.16.M88.4 [R204], R156 ;  /* 0x0000009ccc007844 */ /* 0x0001e80000000200 */
[----:B------:R0:W-:Y:S01]  /*dfe0*/  STSM.16.M88.4 [R202], R160 ;  /* 0x000000a0ca007844 */ /* 0x0001e20000000200 */
[C---:B--2---:R-:W-:Y:S01]  /*dff0*/  FADD.FTZ R3, R167.reuse, R3 ;  /* 0x00000003a7037221 */ /* 0x044fe20000010000 */
[----:B------:R-:W-:-:S02]  /*e000*/  F2FP.F16.F32.PACK_AB R167, R167, R182 ;  /* 0x000000b6a7a7723e */ /* 0x000fc400000000ff */
[C---:B---3--:R-:W-:Y:S01]  /*e010*/  F2FP.F16.F32.PACK_AB R166, R181.reuse, R166 ;  /* 0x000000a6b5a6723e */ /* 0x048fe200000000ff */
[----:B------:R-:W-:-:S04]  /*e020*/  FADD.FTZ R0, R181, R0 ;  /* 0x00000000b5007221 */ /* 0x000fc80000010000 */
[----:B------:R0:W-:Y:S01]  /*e030*/  STSM.16.M88.4 [R203], R164 ;  /* 0x000000a4cb007844 */ /* 0x0001e20000000200 */
[----:B------:R-:W-:Y:S05]  /*e040*/  @!P0 BRA `(.L_x_7997) ;  /* 0x0000000000048947 */ /* 0x000fea0003800000 */
[----:B------:R-:W-:Y:S01]  /*e050*/  BPT.TRAP 0x1 ;  /* 0x000000040000795c */ /* 0x000fe20000300000 */
.L_x_7997:
[----:B------:R1:W2:Y:S01]  /*e060*/  SYNCS.PHASECHK.TRANS64.TRYWAIT P1, [R209+URZ+0x28c50], R213 ;  /* 0x028c50d5d10075a7 */ /* 0x0002a2000802017f */
[----:B------:R-:W-:Y:S05]  /*e070*/  @!P0 BRA `(.L_x_7998) ;  /* 0x0000000000048947 */ /* 0x000fea0003800000 */
[----:B------:R-:W-:Y:S01]  /*e080*/  BPT.TRAP 0x1 ;  /* 0x000000040000795c */ /* 0x000fe20000300000 */
.L_x_7998:
[----:B------:R-:W-:Y:S04]  /*e090*/  BSSY B2, `(.L_x_7999) ;  /* 0x0000004000027945 */ /* 0x000fe80003800000 */
[----:B--2---:R-:W-:Y:S05]  /*e0a0*/  @P1 BRA `(.L_x_8000) ;  /* 0x0000000000081947 */ /* 0x004fea0003800000 */
[----:B------:R-:W2:Y:S02]  /*e0b0*/  SYNCS.PHASECHK.TRANS64.TRYWAIT P1, [R209+URZ+0x28c50], R213 ;  /* 0x028c50d5d10075a7 */ /* 0x000ea4000802017f */
[----:B--2---:R-:W-:Y:S05]  /*e0c0*/  @!P1 BRA `(.L_x_8001) ;  /* 0x0000010800c89947 */ /* 0x004fea0003800000 */
.L_x_8000:
[----:B------:R-:W-:Y:S05]  /*e0d0*/  BSYNC B2 ;  /* 0x0000000000027941 */ /* 0x000fea0003800000 */
.L_x_7999:
        /* <DEDUP_REMOVED lines=8> */
[----:B0-----:R-:W-:Y:S01]  /*e160*/  VIADD R152, R168, 0x80 ;  /* 0x00000080a8987836 */ /* 0x001fe20000000000 */
[----:B------:R-:W-:Y:S01]  /*e170*/  WARPGROUP.ARRIVE ;  /* 0x00000000000079c5 */ /* 0x000fe20000000000 */
[----:B------:R-:W-:-:S03]  /*e180*/  IMAD.MOV.U32 R153, RZ, RZ, 0x40000040 ;  /* 0x40000040ff997424 */ /* 0x000fc600078e00ff */
[----:B------:R-:W-:Y:S02]  /*e190*/  R2UR UR6, R152 ;  /* 0x00000000980672ca */ /* 0x000fe400000e0000 */
[----:B------:R-:W-:Y:S01]  /*e1a0*/  R2UR UR7, R153 ;  /* 0x00000000990772ca */ /* 0x000fe200000e0000 */
[----:B------:R-:W-:Y:S01]  /*e1b0*/  IMAD.MOV.U32 R153, RZ, RZ, 0x40000040 ;  /* 0x40000040ff997424 */ /* 0x000fe200078e00ff */
[C---:B------:R-:W-:Y:S01]  /*e1c0*/  IADD3 R152, R168.reuse, 0x100, RZ ;  /* 0x00000100a8987810 */ /* 0x040fe20007ffe0ff */
        /* <DEDUP_REMOVED lines=25> */
.L_x_8002:
[C---:B------:R-:W-:Y:S01]  /*e360*/  ISETP.GT.AND P1, PT, R208.reuse, R21, PT ;  /* 0x00000015d000720c */ /* 0x040fe20003f24270 */
[----:B-12---:R-:W-:Y:S02]  /*e370*/  VIADD R209, R209, 0x28c60 ;  /* 0x00028c60d1d17836 */ /* 0x006fe40000000000 */
        /* <DEDUP_REMOVED lines=8> */
.L_x_7990:
[----:B------:R-:W-:Y:S05]  /*e400*/  BSYNC B1 ;  /* 0x0000000000017941 */ /* 0x000fea0003800000 */
.L_x_7989:
[----:B------:R-:W-:Y:S01]  /*e410*/  ISETP.GE.AND P1, PT, R208, R205, PT ;  /* 0x000000cdd000720c */ /* 0x000fe20003f26270 */
[----:B------:R-:W-:-:S12]  /*e420*/  BSSY B0, `(.L_x_8004) ;  /* 0x00001a5000007945 */ /* 0x000fd80003800000 */
[----:B------:R-:W-:Y:S05]  /*e430*/  @!P1 BRA `(.L_x_8005) ;  /* 0x00000018008c9947 */ /* 0x000fea0003800000 */
[----:B------:R-:W-:Y:S02]  /*e440*/  IMAD.MOV.U32 R200, RZ, RZ, R14 ;  /* 0x000000ffffc87224 */ /* 0x000fe400078e000e */
[----:B------:R-:W-:Y:S02]  /*e450*/  IMAD.MOV.U32 R213, RZ, RZ, R15 ;  /* 0x000000ffffd57224 */ /* 0x000fe400078e000f */
[----:B0-----:R-:W-:-:S07]  /*e460*/  IMAD.MOV.U32 R209, RZ, RZ, R17 ;  /* 0x000000ffffd17224 */ /* 0x001fce00078e0011 */
.L_x_8018:
[----:B------:R-:W-:-:S05]  /*e470*/  VIADD R17, R209, 0x1 ;  /* 0x00000001d1117836 */ /* 0x000fca0000000000 */
[----:B------:R-:W-:-:S04]  /*e480*/  ISETP.NE.AND P1, PT, R17, 0x2, PT ;  /* 0x000000021100780c */ /* 0x000fc80003f25270 */
[----:B------:R-:W-:Y:S02]  /*e490*/  SEL R12, RZ, 0x1, P1 ;  /* 0x00000001ff0c7807 */ /* 0x000fe40000800000 */
[----:B------:R-:W-:Y:S02]  /*e4a0*/  SEL R17, R17, RZ, P1 ;  /* 0x000000ff11117207 */ /* 0x000fe40000800000 */
[----:B------:R-:W-:Y:S01]  /*e4b0*/  LOP3.LUT R22, R22, R12, RZ, 0x3c, !PT ;  /* 0x0000000c16167212 */ /* 0x000fe200078e3cff */
[----:B-1----:R-:W-:Y:S06]  /*e4c0*/  @!P0 BRA `(.L_x_8006) ;  /* 0x0000000000048947 */ /* 0x002fec0003800000 */
[----:B------:R-:W-:Y:S01]  /*e4d0*/  BPT.TRAP 0x1 ;  /* 0x000000040000795c */ /* 0x000fe20000300000 */
.L_x_8006:
[----:B------:R-:W-:Y:S01]  /*e4e0*/  IMAD R21, R17, 0x8, R2 ;  /* 0x0000000811157824 */ /* 0x000fe200078e0202 */
[----:B------:R-:W-:-:S04]  /*e4f0*/  SHF.L.U32 R198, R22, 0x1f, RZ ;  /* 0x0000001f16c67819 */ /* 0x000fc800000006ff */
[----:B------:R0:W1:Y:S01]  /*e500*/  SYNCS.PHASECHK.TRANS64.TRYWAIT P1, [R21+URZ+0x28c30], R198 ;  /* 0x028c30c6150075a7 */ /* 0x000062000802017f */
[----:B------:R-:W-:Y:S05]  /*e510*/  @!P0 BRA `(.L_x_8007) ;  /* 0x0000000000048947 */ /* 0x000fea0003800000 */
[----:B------:R-:W-:Y:S01]  /*e520*/  BPT.TRAP 0x1 ;  /* 0x000000040000795c */ /* 0x000fe20000300000 */
.L_x_8007:
[----:B------:R-:W-:Y:S01]  /*e530*/  BSSY B1, `(.L_x_8008) ;  /* 0x0000006000017945 */ /* 0x000fe20003800000 */
[----:B------:R-:W-:Y:S02]  /*e540*/  IMAD R154, R17, 0x200, R20 ;  /* 0x00000200119a7824 */ /* 0x000fe400078e0214 */
[----:B------:R-:W-:Y:S01]  /*e550*/  IMAD.MOV.U32 R155, RZ, RZ, 0x40000040 ;  /* 0x40000040ff9b7424 */ /* 0x000fe200078e00ff */
[----:B-1----:R-:W-:Y:S06]  /*e560*/  @P1 BRA `(.L_x_8009) ;  /* 0x0000000000081947 */ /* 0x002fec0003800000 */
[----:B------:R-:W1:Y:S02]  /*e570*/  SYNCS.PHASECHK.TRANS64.TRYWAIT P1, [R21+URZ+0x28c30], R198 ;  /* 0x028c30c6150075a7 */ /* 0x000e64000802017f */
[----:B-1----:R-:W-:Y:S05]  /*e580*/  @!P1 BRA `(.L_x_8010) ;  /* 0x0000010400ac9947 */ /* 0x002fea0003800000 */
.L_x_8009:
[----:B------:R-:W-:Y:S05]  /*e590*/  BSYNC B1 ;  /* 0x0000000000017941 */ /* 0x000fea0003800000 */
.L_x_8008:
        /* <DEDUP_REMOVED lines=36> */
.L_x_8011:
[----:B------:R-:W-:Y:S02]  /*e7e0*/  FMNMX.FTZ R12, R152, R213, !PT ;  /* 0x000000d5980c7209 */ /* 0x000fe40007810000 */
        /* <DEDUP_REMOVED lines=17> */
[----:B--2---:R-:W-:Y:S01]  /*e900*/  FMNMX.FTZ R14, R12, R14, !PT ;  /* 0x0000000e0c0e7209 */ /* 0x004fe20007810000 */
[----:B------:R-:W-:-:S04]  /*e910*/  IMAD.U32 R12, RZ, RZ, UR36 ;  /* 0x00000024ff0c7e24 */ /* 0x000fc8000f8e00ff */
[----:B------:R-:W2:Y:S02]  /*e920*/  SHFL.BFLY PT, R15, R14, 0x1, 0x1f ;  /* 0x0c201f000e0f7f89 */ /* 0x000ea400000e0000 */
[----:B--2---:R-:W-:-:S05]  /*e930*/  FMNMX.FTZ R15, R14, R15, !PT ;  /* 0x0000000f0e0f7209 */ /* 0x004fca0007810000 */
        /* <DEDUP_REMOVED lines=125> */
[----:B------:R-:W4:Y:S01]  /*f110*/  MUFU.EX2 R160, R213 ;  /* 0x000000d500a07308 */ /* 0x000f220000000800 */
[----:B---3--:R-:W-:Y:S01]  /*f120*/  FADD.FTZ R0, R153, R0 ;  /* 0x0000000099007221 */ /* 0x008fe20000010000 */
[----:B--2---:R-:W-:-:S03]  /*f130*/  FMNMX.FTZ R14, R14, R219, !PT ;  /* 0x000000db0e0e7209 */ /* 0x004fc60007810000 */
[----:B------:R-:W-:Y:S02]  /*f140*/  FADD.FTZ R0, R218, R0 ;  /* 0x00000000da007221 */ /* 0x000fe40000010000 */
[----:B------:R-:W-:Y:S01]  /*f150*/  FADD.FTZ R169, -R14, R200 ;  /* 0x000000c80ea97221 */ /* 0x000fe20000010100 */
[----:B------:R-:W-:Y:S01]  /*f160*/  @!P1 LEA R200, R209, R192, 0x6 ;  /* 0x000000c0d1c89211 */ /* 0x000fe200078e30ff */
[----:B------:R-:W-:Y:S02]  /*f170*/  FADD.FTZ R0, R164, R0 ;  /* 0x00000000a4007221 */ /* 0x000fe40000010000 */
[----:B------:R-:W-:Y:S02]  /*f180*/  FMUL.FTZ R169, R169, R12 ;  /* 0x0000000ca9a97220 */ /* 0x000fe40000410000 */
[----:B------:R-:W-:Y:S02]  /*f190*/  @!P1 IMAD R200, R200, 0x4, R2 ;  /* 0x00000004c8c89824 */ /* 0x000fe400078e0202 */
[----:B------:R-:W-:-:S02]  /*f1a0*/  FADD.FTZ R0, R165, R0 ;  /* 0x00000000a5007221 */ /* 0x000fc40000010000 */
[----:B------:R-:W2:Y:S01]  /*f1b0*/  MUFU.EX2 R169, R169 ;  /* 0x000000a900a97308 */ /* 0x000ea20000000800 */
[----:B------:R-:W-:Y:S01]  /*f1c0*/  @!P1 STS [R200+0x28800], R168 ;  /* 0x028800a8c8009388 */ /* 0x000fe20000000800 */
[----:B----4-:R-:W-:Y:S01]  /*f1d0*/  FADD.FTZ R0, R160, R0 ;  /* 0x00000000a0007221 */ /* 0x010fe20000010000 */
[----:B------:R-:W-:-:S03]  /*f1e0*/  F2FP.F16.F32.PACK_AB R160, R161, R160 ;  /* 0x000000a0a1a0723e */ /* 0x000fc600000000ff */
[----:B------:R-:W-:-:S04]  /*f1f0*/  FADD.FTZ R0, R161, R0 ;  /* 0x00000000a1007221 */ /* 0x000fc80000010000 */
[----:B------:R-:W-:-:S04]  /*f200*/  FADD.FTZ R0, R172, R0 ;  /* 0x00000000ac007221 */ /* 0x000fc80000010000 */
[----:B------:R-:W-:Y:S01]  /*f210*/  FADD.FTZ R0, R173, R0 ;  /* 0x00000000ad007221 */ /* 0x000fe20000010000 */
[----:B--2---:R2:W-:Y:S03]  /*f220*/  @!P1 STS [R200+0x28820], R169 ;  /* 0x028820a9c8009388 */ /* 0x0045e60000000800 */
[----:B------:R-:W-:Y:S01]  /*f230*/  FADD.FTZ R0, R176, R0 ;  /* 0x00000000b0007221 */ /* 0x000fe20000010000 */
[-C--:B------:R-:W-:Y:S01]  /*f240*/  FMUL.FTZ R26, R26, R169.reuse ;  /* 0x000000a91a1a7220 */ /* 0x080fe20000410000 */
[-C--:B------:R-:W-:Y:S01]  /*f250*/  FMUL.FTZ R27, R27, R169.reuse ;  /* 0x000000a91b1b7220 */ /* 0x080fe20000410000 */
[-C--:B------:R-:W-:Y:S01]  /*f260*/  FMUL.FTZ R30, R30, R169.reuse ;  /* 0x000000a91e1e7220 */ /* 0x080fe20000410000 */
[----:B------:R-:W-:Y:S01]  /*f270*/  FADD.FTZ R0, R177, R0 ;  /* 0x00000000b1007221 */ /* 0x000fe20000010000 */
[-C--:B------:R-:W-:Y:S01]  /*f280*/  FMUL.FTZ R31, R31, R169.reuse ;  /* 0x000000a91f1f7220 */ /* 0x080fe20000410000 */
[-C--:B------:R-:W-:Y:S01]  /*f290*/  FMUL.FTZ R34, R34, R169.reuse ;  /* 0x000000a922227220 */ /* 0x080fe20000410000 */
[-C--:B------:R-:W-:Y:S01]  /*f2a0*/  FMUL.FTZ R35, R35, R169.reuse ;  /* 0x000000a923237220 */ /* 0x080fe20000410000 */
[----:B------:R-:W-:Y:S01]  /*f2b0*/  FADD.FTZ R0, R180, R0 ;  /* 0x00000000b4007221 */ /* 0x000fe20000010000 */
[-C--:B--2---:R-:W-:Y:S01]  /*f2c0*/  FMUL.FTZ R200, R14, R12.reuse ;  /* 0x0000000c0ec87220 */ /* 0x084fe20000410000 */
[-C--:B------:R-:W-:Y:S01]  /*f2d0*/  FMUL.FTZ R38, R38, R169.reuse ;  /* 0x000000a926267220 */ /* 0x080fe20000410000 */
[-C--:B------:R-:W-:Y:S01]  /*f2e0*/  FMUL.FTZ R39, R39, R169.reuse ;  /* 0x000000a927277220 */ /* 0x080fe20000410000 */
[-C--:B------:R-:W-:Y:S01]  /*f2f0*/  FMUL.FTZ R42, R42, R169.reuse ;  /* 0x000000a92a2a7220 */ /* 0x080fe20000410000 */
        /* <DEDUP_REMOVED lines=27> */
[----:B------:R-:W-:Y:S01]  /*f4b0*/  FMUL.FTZ R51, R51, R169 ;  /* 0x000000a933337220 */ /* 0x000fe20000410000 */
        /* <DEDUP_REMOVED lines=79> */
[-C--:B------:R-:W-:Y:S01]  /*f9b0*/  FMUL.FTZ R150, R150, R169.reuse ;  /* 0x000000a996967220 */ /* 0x080fe20000410000 */
[----:B------:R-:W-:Y:S01]  /*f9c0*/  FMUL.FTZ R151, R151, R169 ;  /* 0x000000a997977220 */ /* 0x000fe20000410000 */
        /* <DEDUP_REMOVED lines=17> */
.L_x_8012:
[----:B------:R2:W4:Y:S01]  /*fae0*/  SYNCS.PHASECHK.TRANS64.TRYWAIT P1, [R21+URZ+0x28c50], R198 ;  /* 0x028c50c6150075a7 */ /* 0x000522000802017f */
[----:B------:R-:W-:Y:S05]  /*faf0*/  @!P0 BRA `(.L_x_8013) ;  /* 0x0000000000048947 */ /* 0x000fea0003800000 */
[----:B------:R-:W-:Y:S01]  /*fb00*/  BPT.TRAP 0x1 ;  /* 0x000000040000795c */ /* 0x000fe20000300000 */
.L_x_8013:
[----:B------:R-:W-:Y:S04]  /*fb10*/  BSSY B1, `(.L_x_8014) ;  /* 0x0000004000017945 */ /* 0x000fe80003800000 */
[----:B----4-:R-:W-:Y:S05]  /*fb20*/  @P1 BRA `(.L_x_8015) ;  /* 0x0000000000081947 */ /* 0x010fea0003800000 */
[----:B------:R-:W4:Y:S02]  /*fb30*/  SYNCS.PHASECHK.TRANS64.TRYWAIT P1, [R21+URZ+0x28c50], R198 ;  /* 0x028c50c6150075a7 */ /* 0x000f24000802017f */
[----:B----4-:R-:W-:Y:S05]  /*fb40*/  @!P1 BRA `(.L_x_8016) ;  /* 0x000000f000509947 */ /* 0x010fea0003800000 */
.L_x_8015:
[----:B------:R-:W-:Y:S05]  /*fb50*/  BSYNC B1 ;  /* 0x0000000000017941 */ /* 0x000fea0003800000 */
.L_x_8014:
        /* <DEDUP_REMOVED lines=40> */
.L_x_8017:
[C---:B------:R-:W-:Y:S01]  /*fde0*/  ISETP.GT.AND P1, PT, R208.reuse, R205, PT ;  /* 0x000000cdd000720c */ /* 0x040fe20003f24270 */
[----:B012-4-:R-:W-:Y:S02]  /*fdf0*/  VIADD R21, R21, 0x28c60 ;  /* 0x00028c6015157836 */ /* 0x017fe40000000000 */
[----:B------:R-:W-:Y:S02]  /*fe00*/  VIADD R208, R208, 0xffffffff ;  /* 0xffffffffd0d07836 */ /* 0x000fe40000000000 */
[----:B------:R-:W-:Y:S01]  /*fe10*/  IMAD.MOV.U32 R200, RZ, RZ, R14 ;  /* 0x000000ffffc87224 */ /* 0x000fe200078e000e */
[----:B------:R-:W-:Y:S01]  /*fe20*/  PRMT R21, R187, 0x654, R21 ;  /* 0x00000654bb157816 */ /* 0x000fe20000000015 */
[----:B------:R-:W-:Y:S02]  /*fe30*/  IMAD.MOV.U32 R213, RZ, RZ, R15 ;  /* 0x000000ffffd57224 */ /* 0x000fe400078e000f */
[----:B------:R-:W-:Y:S01]  /*fe40*/  IMAD.MOV.U32 R209, RZ, RZ, R17 ;  /* 0x000000ffffd17224 */ /* 0x000fe200078e0011 */
[----:B------:R1:W-:Y:S03]  /*fe50*/  SYNCS.ARRIVE.TRANS64.RED.A1T0 RZ, [R21+URZ], RZ ;  /* 0x000000ff15ff79a7 */ /* 0x0003e6000810043f */
[----:B------:R-:W-:Y:S05]  /*fe60*/  @P1 BRA `(.L_x_8018) ;  /* 0xffffffe400801947 */ /* 0x000fea000383ffff */
.L_x_8005:
[----:B------:R-:W-:Y:S05]  /*fe70*/  BSYNC B0 ;  /* 0x0000000000007941 */ /* 0x000fea0003800000 */
.L_x_8004:
        /* <DEDUP_REMOVED lines=169> */
.L_x_7929:
[----:B------:R-:W-:Y:S05]  /*10910*/  BSYNC B7 ;  /* 0x0000000000077941 */ /* 0x000fea0003800000 */
.L_x_7925:
        /* <DEDUP_REMOVED lines=9> */
[----:B------:R-:W1:Y:S01]  /*109b0*/  LDL R3, [R1+0x68] ;  /* 0x0000680001037983 */ /* 0x000e620000100800 */
[----:B------:R-:W2:Y:S01]  /*109c0*/  S2R R0, SR_SWINHI ;  /* 0x0000000000007919 */ /* 0x000ea20000002f00 */
[----:B----4-:R-:W-:Y:S01]  /*109d0*/  F2FP.F16.F32.PACK_AB R10, R29, R28 ;  /* 0x0000001c1d0a723e */ /* 0x010fe200000000ff */
[----:B------:R-:W-:Y:S01]  /*109e0*/  ULDC.64 UR6, c[0x0][0xc00] ;  /* 0x0003000000067ab9 */ /* 0x000fe20000000a00 */
[----:B------:R-:W-:Y:S01]  /*109f0*/  F2FP.F16.F32.PACK_AB R11, R31, R30 ;  /* 0x0000001e1f0b723e */ /* 0x000fe200000000ff */
[----:B------:R-:W4:Y:S01]  /*10a00*/  LDL.LU R157, [R1+0x44] ;  /* 0x00004400019d7983 */ /* 0x000f220000300800 */
[----:B0-----:R-:W-:Y:S01]  /*10a10*/  F2FP.F16.F32.PACK_AB R12, R33, R32 ;  /* 0x00000020210c723e */ /* 0x001fe200000000ff */
[----:B------:R-:W-:Y:S01]  /*10a20*/  ULDC.64 UR4, c[0x0][0xc08] ;  /* 0x0003020000047ab9 */ /* 0x000fe20000000a00 */
[----:B------:R-:W-:Y:S01]  /*10a30*/  F2FP.F16.F32.PACK_AB R13, R35, R34 ;  /* 0x00000022230d723e */ /* 0x000fe200000000ff */
[----:B------:R-:W3:Y:S01]  /*10a40*/  LDL.LU R156, [R1+0x48] ;  /* 0x00004800019c7983 */ /* 0x000ee20000300800 */
[----:B-----5:R-:W-:-:S02]  /*10a50*/  MOV R152, R2 ;  /* 0x0000000200987202 */ /* 0x020fc40000000f00 */
[----:B--2---:R-:W-:Y:S02]  /*10a60*/  MOV R153, R0 ;  /* 0x0000000000997202 */ /* 0x004fe40000000f00 */
[----:B------:R-:W-:Y:S02]  /*10a70*/  F2FP.F16.F32.PACK_AB R14, R37, R36 ;  /* 0x00000024250e723e */ /* 0x000fe400000000ff */
[----:B------:R-:W-:Y:S01]  /*10a80*/  F2FP.F16.F32.PACK_AB R15, R39, R38 ;  /* 0x00000026270f723e */ /* 0x000fe200000000ff */
[----:B------:R-:W-:Y:S01]  /*10a90*/  BAR.SYNC.DEFER_BLOCKING 0x1, 0x100 ;  /* 0x0044000000007b1d */ /* 0x000fe20000010000 */
[----:B-1----:R-:W-:-:S03]  /*10aa0*/  IMAD.WIDE R20, R3, 0x2, R152 ;  /* 0x0000000203147825 */ /* 0x002fc600078e0298 */
[----:B------:R-:W-:-:S04]  /*10ab0*/  LOP3.LUT R0, R20, 0x380, RZ, 0xc0, !PT ;  /* 0x0000038014007812 */ /* 0x000fc800078ec0ff */
[----:B------:R-:W-:Y:S02]  /*10ac0*/  SHF.R.U64 R0, R0, 0x3, RZ ;  /* 0x0000000300007819 */ /* 0x000fe400000012ff */
[----:B------:R-:W-:Y:S02]  /*10ad0*/  MOV R9, R21 ;  /* 0x0000001500097202 */ /* 0x000fe40000000f00 */
        /* <DEDUP_REMOVED lines=161> */
[----:B----4-:R-:W-:Y:S02]  /*114f0*/  IADD3 R8, P0, R157, UR6, RZ ;  /* 0x000000069d087c10 */ /* 0x010fe4000ff1e0ff */
[----:B------:R-:W-:Y:S02]  /*11500*/  MOV R20, R20 ;  /* 0x0000001400147202 */ /* 0x000fe40000000f00 */
[----:B------:R-:W-:Y:S02]  /*11510*/  F2FP.F16.F32.PACK_AB R13, R147, R146 ;  /* 0x00000092930d723e */ /* 0x000fe400000000ff */
[----:B------:R-:W-:Y:S02]  /*11520*/  F2FP.F16.F32.PACK_AB R14, R149, R148 ;  /* 0x00000094950e723e */ /* 0x000fe400000000ff */
[----:B------:R-:W-:-:S02]  /*11530*/  F2FP.F16.F32.PACK_AB R15, R151, R150 ;  /* 0x00000096970f723e */ /* 0x000fc400000000ff */
[----:B---3--:R-:W-:Y:S02]  /*11540*/  IADD3.X R9, R156, UR7, RZ, P0, !PT ;  /* 0x000000079c097c10 */ /* 0x008fe400087fe4ff */
[----:B------:R-:W-:Y:S01]  /*11550*/  ISETP.NE.U32.AND P0, PT, RZ, UR4, PT ;  /* 0x00000004ff007c0c */ /* 0x000fe2000bf05070 */
[----:B------:R0:W-:Y:S01]  /*11560*/  STSM.16.M88.4 [R20], R12 ;  /* 0x0000000c14007844 */ /* 0x0001e20000000200 */
[----:B------:R-:W-:Y:S02]  /*11570*/  BAR.SYNC.DEFER_BLOCKING 0x1, 0x100 ;  /* 0x0044000000007b1d */ /* 0x000fe40000010000 */
[----:B------:R-:W-:Y:S02]  /*11580*/  ISETP.NE.AND.EX P0, PT, RZ, UR5, PT, P0 ;  /* 0x00000005ff007c0c */ /* 0x000fe4000bf05300 */
[----:B------:R-:W-:-:S04]  /*11590*/  ISETP.NE.U32.AND P1, PT, RZ, UR6, PT ;  /* 0x00000006ff007c0c */ /* 0x000fc8000bf25070 */
[----:B------:R-:W-:Y:S01]  /*115a0*/  ISETP.NE.AND.EX P1, PT, RZ, UR7, PT, P1 ;  /* 0x00000007ff007c0c */ /* 0x000fe2000bf25310 */
[----:B------:R-:W-:-:S06]  /*115b0*/  IMAD.MOV.U32 R4, RZ, RZ, RZ ;  /* 0x000000ffff047224 */ /* 0x000fcc00078e00ff */
[----:B------:R-:W-:Y:S01]  /*115c0*/  @P0 IADD3 R10, P2, R157, UR4, RZ ;  /* 0x000000049d0a0c10 */ /* 0x000fe2000ff5e0ff */
        /* <DEDUP_REMOVED lines=10> */
.L_x_8021:
[----:B------:R-:W2:Y:S01]  /*11670*/  LDL R0, [R1+0x58] ;  /* 0x0000580001007983 */ /* 0x000ea20000100800 */
[----:B------:R-:W-:-:S03]  /*11680*/  ULDC UR4, c[0x0][0xad4] ;  /* 0x0002b50000047ab9 */ /* 0x000fc60000000800 */
[----:B0-----:R-:W3:Y:S04]  /*11690*/  LDL.LU R8, [R1+0x3c] ;  /* 0x00003c0001087983 */ /* 0x001ee80000300800 */
[----:B------:R0:W5:Y:S02]  /*116a0*/  LDL R158, [R1+0x40] ;  /* 0x00004000019e7983 */ /* 0x0001640000100800 */
[----:B-----5:R-:W-:Y:S02]  /*116b0*/  SHF.R.S32.HI R20, RZ, 0x1f, R4 ;  /* 0x0000001fff147819 */ /* 0x020fe40000011404 */
[----:B--2---:R-:W1:Y:S01]  /*116c0*/  SHFL.IDX PT, R0, R0, RZ, 0x1f ;  /* 0x00001fff00007589 */ /* 0x004e6200000e0000 */
[----:B---3--:R-:W-:Y:S02]  /*116d0*/  ISETP.NE.AND P1, PT, R8, RZ, PT ;  /* 0x000000ff0800720c */ /* 0x008fe40003f25270 */
[----:B-1----:R-:W-:-:S02]  /*116e0*/  ISETP.NE.AND P0, PT, R0, RZ, PT ;  /* 0x000000ff0000720c */ /* 0x002fc40003f05270 */
[----:B------:R-:W-:-:S11]  /*116f0*/  SEL R0, R8, UR4, P1 ;  /* 0x0000000408007c07 */ /* 0x000fd60008800000 */
[----:B0-----:R-:W-:Y:S05]  /*11700*/  @P0 BRA `(.L_x_8022) ;  /* 0x0000000000fc0947 */ /* 0x001fea0003800000 */
[----:B------:R-:W2:Y:S01]  /*11710*/  LDL.LU R13, [R1+0x54] ;  /* 0x00005400010d7983 */ /* 0x000ea20000300800 */
[----:B------:R-:W-:Y:S01]  /*11720*/  IMAD.MOV.U32 R12, RZ, RZ, 0x9b8 ;  /* 0x000009b8ff0c7424 */ /* 0x000fe200078e00ff */
[----:B------:R-:W-:Y:S01]  /*11730*/  ISETP.GT.AND P1, PT, R0, 0x1, PT ;  /* 0x000000010000780c */ /* 0x000fe20003f24270 */
[----:B------:R-:W0:Y:S01]  /*11740*/  LDC R157, c[0x0][0xbe8] ;  /* 0x0002fa00ff9d7b82 */ /* 0x000e220000000800 */
[----:B------:R-:W3:Y:S01]  /*11750*/  LDL R156, [R1+0x4c] ;  /* 0x00004c00019c7983 */ /* 0x000ee20000100800 */
[----:B------:R-:W-:Y:S02]  /*11760*/  ISETP.NE.U32.AND P0, PT, RZ, UR6, PT ;  /* 0x00000006ff007c0c */ /* 0x000fe4000bf05070 */
[----:B------:R-:W-:Y:S01]  /*11770*/  SEL R12, R12, 0x978, P1 ;  /* 0x000009780c0c7807 */ /* 0x000fe20000800000 */
[----:B------:R-:W4:Y:S01]  /*11780*/  LDL R159, [R1+0x64] ;  /* 0x00006400019f7983 */ /* 0x000f220000100800 */
[----:B------:R-:W-:Y:S02]  /*11790*/  ISETP.NE.AND.EX P0, PT, RZ, UR7, PT, P0 ;  /* 0x00000007ff007c0c */ /* 0x000fe4000bf05300 */
[----:B------:R-:W1:Y:S02]  /*117a0*/  LDC.64 R10, c[0x0][R12+0x220] ;  /* 0x000088000c0a7b82 */ /* 0x000e640000000a00 */
[----:B------:R-:W-:-:S06]  /*117b0*/  SEL R14, R158, RZ, !P0 ;  /* 0x000000ff9e0e7207 */ /* 0x000fcc0004000000 */
[----:B------:R-:W5:Y:S01]  /*117c0*/  LDC.64 R8, c[0x0][R12+0x218] ;  /* 0x000086000c087b82 */ /* 0x000f620000000a00 */
[----:B------:R-:W-:Y:S02]  /*117d0*/  IMAD.IADD R21, R210, 0x1, R199 ;  /* 0x00000001d2157824 */ /* 0x000fe400078e02c7 */
[----:B-1----:R-:W-:Y:S01]  /*117e0*/  IMAD R11, R11, R14, RZ ;  /* 0x0000000e0b0b7224 */ /* 0x002fe200078e02ff */
[----:B--2---:R-:W-:Y:S02]  /*117f0*/  SEL R13, R13, RZ, !P0 ;  /* 0x000000ff0d0d7207 */ /* 0x004fe40004000000 */
[----:B0-----:R-:W-:-:S03]  /*11800*/  ISETP.NE.AND P0, PT, R157, 0x1, PT ;  /* 0x000000019d00780c */ /* 0x001fc60003f05270 */
[C---:B------:R-:W-:Y:S02]  /*11810*/  IMAD R13, R10.reuse, R13, R11 ;  /* 0x0000000d0a0d7224 */ /* 0x040fe400078e020b */
[----:B------:R-:W-:-:S04]  /*11820*/  IMAD.WIDE.U32 R10, R10, R14, RZ ;  /* 0x0000000e0a0a7225 */ /* 0x000fc800078e00ff */
[-C--:B-----5:R-:W-:Y:S02]  /*11830*/  IMAD R14, R9, R185.reuse, RZ ;  /* 0x000000b9090e7224 */ /* 0x0a0fe400078e02ff */
[----:B------:R-:W-:-:S04]  /*11840*/  IMAD.WIDE.U32 R8, R8, R185, RZ ;  /* 0x000000b908087225 */ /* 0x000fc800078e00ff */
[----:B------:R-:W-:Y:S02]  /*11850*/  IMAD.IADD R14, R9, 0x1, R14 ;  /* 0x00000001090e7824 */ /* 0x000fe400078e020e */
[----:B------:R-:W0:Y:S01]  /*11860*/  @P0 LDC R9, c[0x0][0xbec] ;  /* 0x0002fb00ff090b82 */ /* 0x000e220000000800 */
[----:B------:R-:W-:-:S07]  /*11870*/  IADD3 R15, P2, P3, R10, R8, R4 ;  /* 0x000000080a0f7210 */ /* 0x000fce0007b5e004 */
[----:B------:R-:W1:Y:S01]  /*11880*/  @P0 LDC R8, c[0x0][0xbf0] ;  /* 0x0002fc00ff080b82 */ /* 0x000e620000000800 */
[----:B------:R-:W-:-:S05]  /*11890*/  IMAD.IADD R13, R11, 0x1, R13 ;  /* 0x000000010b0d7824 */ /* 0x000fca00078e020d */
[----:B------:R-:W-:Y:S01]  /*118a0*/  IADD3.X R13, R13, R14, R20, P2, P3 ;  /* 0x0000000e0d0d7210 */ /* 0x000fe200017e6414 */
[----:B------:R-:W-:Y:S02]  /*118b0*/  IMAD.MOV.U32 R14, RZ, RZ, R21 ;  /* 0x000000ffff0e7224 */ /* 0x000fe400078e0015 */
[----:B0-----:R-:W-:-:S05]  /*118c0*/  @P0 IMAD.HI.U32 R9, R21, R9, RZ ;  /* 0x0000000915090227 */ /* 0x001fca00078e00ff */
[----:B-1----:R-:W-:Y:S02]  /*118d0*/  @P0 SHF.R.U32.HI R14, RZ, R8, R9 ;  /* 0x00000008ff0e0219 */ /* 0x002fe40000011609 */
[----:B------:R-:W0:Y:S01]  /*118e0*/  LDC.64 R8, c[0x0][R12+0x228] ;  /* 0x00008a000c087b82 */ /* 0x000e220000000a00 */
[----:B---3--:R-:W-:-:S05]  /*118f0*/  SEL R156, R156, RZ, P1 ;  /* 0x000000ff9c9c7207 */ /* 0x008fca0000800000 */
[----:B0-----:R-:W-:-:S04]  /*11900*/  IMAD.WIDE.U32 R10, R8, R156, RZ ;  /* 0x0000009c080a7225 */ /* 0x001fc800078e00ff */
[----:B------:R-:W-:-:S05]  /*11910*/  IMAD R8, R9, R156, RZ ;  /* 0x0000009c09087224 */ /* 0x000fca00078e02ff */
[----:B------:R-:W-:Y:S02]  /*11920*/  IADD3 R11, R11, R8, RZ ;  /* 0x000000080b0b7210 */ /* 0x000fe40007ffe0ff */
[----:B------:R0:W1:Y:S01]  /*11930*/  LDC.64 R8, c[0x0][R12+0x210] ;  /* 0x000084000c087b82 */ /* 0x0000620000000a00 */
[----:B------:R-:W-:Y:S01]  /*11940*/  IADD3 R10, P0, P2, R14, R15, R10 ;  /* 0x0000000f0e0a7210 */ /* 0x000fe20007a1e00a */
[--C-:B------:R-:W-:Y:S01]  /*11950*/  IMAD.MOV R15, RZ, RZ, -R14.reuse ;  /* 0x000000ffff0f7224 */ /* 0x100fe200078e0a0e */
[----:B------:R-:W-:-:S03]  /*11960*/  SHF.R.S32.HI R14, RZ, 0x1f, R14 ;  /* 0x0000001fff0e7819 */ /* 0x000fc6000001140e */
[----:B------:R-:W-:Y:S01]  /*11970*/  IMAD R15, R157, R15, R21 ;  /* 0x0000000f9d0f7224 */ /* 0x000fe200078e0215 */
[----:B------:R-:W-:-:S04]  /*11980*/  IADD3.X R11, R14, R13, R11, P0, P2 ;  /* 0x0000000d0e0b7210 */ /* 0x000fc800007e440b */
[----:B0-----:R-:W-:Y:S01]  /*11990*/  SHF.R.S32.HI R12, RZ, 0x1f, R15 ;  /* 0x0000001fff0c7819 */ /* 0x001fe2000001140f */
[-C--:B-1----:R-:W-:Y:S02]  /*119a0*/  IMAD R9, R9, R15.reuse, RZ ;  /* 0x0000000f09097224 */ /* 0x082fe400078e02ff */
[----:B------:R-:W-:-:S04]  /*119b0*/  IMAD.WIDE.U32 R10, R8, R15, R10 ;  /* 0x0000000f080a7225 */ /* 0x000fc800078e000a */
[----:B------:R-:W-:Y:S02]  /*119c0*/  IMAD R12, R8, R12, R9 ;  /* 0x0000000c080c7224 */ /* 0x000fe400078e0209 */
[----:B------:R-:W0:Y:S08]  /*119d0*/  LDC.64 R8, c[0x0][0xba8] ;  /* 0x0002ea00ff087b82 */ /* 0x000e300000000a00 */
[----:B0-----:R-:W0:Y:S08]  /*119e0*/  @!P1 LDC R8, c[0x0][0xb50] ;  /* 0x0002d400ff089b82 */ /* 0x001e300000000800 */
[----:B------:R-:W1:Y:S01]  /*119f0*/  @!P1 LDC R9, c[0x0][0xb54] ;  /* 0x0002d500ff099b82 */ /* 0x000e620000000800 */
[----:B------:R-:W-:-:S02]  /*11a00*/  IMAD.IADD R12, R11, 0x1, R12 ;  /* 0x000000010b0c7824 */ /* 0x000fc400078e020c */
[----:B------:R-:W-:Y:S01]  /*11a10*/  IMAD.IADD R13, R192, 0x1, R199 ;  /* 0x00000001c00d7824 */ /* 0x000fe200078e02c7 */
[----:B0-----:R-:W-:Y:S01]  /*11a20*/  LEA R11, P0, R10, R8, 0x2 ;  /* 0x000000080a0b7211 */ /* 0x001fe200078010ff */
[----:B----4-:R-:W-:-:S03]  /*11a30*/  IMAD.MOV R8, RZ, RZ, -R159 ;  /* 0x000000ffff087224 */ /* 0x010fc600078e0a9f */
        /* <DEDUP_REMOVED lines=12> */
.L_x_8022:
[----:B------:R-:W-:Y:S02]  /*11b00*/  ISETP.GT.AND P1, PT, R0, 0x1, PT ;  /* 0x000000010000780c */ /* 0x000fe40003f24270 */
[----:B------:R-:W-:-:S04]  /*11b10*/  ISETP.NE.U32.AND P0, PT, RZ, UR6, PT ;  /* 0x00000006ff007c0c */ /* 0x000fc8000bf05070 */
[----:B------:R-:W-:-:S04]  /*11b20*/  ISETP.NE.AND.EX P0, PT, RZ, UR7, PT, P0 ;  /* 0x00000007ff007c0c */ /* 0x000fc8000bf05300 */
[----:B------:R-:W-:-:S03]  /*11b30*/  SEL R0, R158, RZ, !P0 ;  /* 0x000000ff9e007207 */ /* 0x000fc60004000000 */
[----:B------:R-:W-:Y:S06]  /*11b40*/  @P1 BRA `(.L_x_8023) ;  /* 0x0000001000601947 */ /* 0x000fec0003800000 */
[----:B------:R-:W1:Y:S01]  /*11b50*/  S2R R82, SR_TID.X ;  /* 0x0000000000527919 */ /* 0x000e620000002100 */
[----:B------:R-:W2:Y:S01]  /*11b60*/  LDC R83, c[0x0][0xbe8] ;  /* 0x0002fa00ff537b82 */ /* 0x000ea20000000800 */
[----:B------:R-:W-:Y:S01]  /*11b70*/  ULDC.64 UR4, c[0x0][0xaa0] ;  /* 0x0002a80000047ab9 */ /* 0x000fe20000000a00 */
[----:B-1----:R-:W-:-:S05]  /*11b80*/  VIADD R82, R82, 0xffffff80 ;  /* 0xffffff8052527836 */ /* 0x002fca0000000000 */
[----:B------:R-:W-:-:S04]  /*11b90*/  SHF.R.S32.HI R81, RZ, 0x1f, R82 ;  /* 0x0000001fff517819 */ /* 0x000fc80000011452 */
[----:B------:R-:W-:-:S04]  /*11ba0*/  LEA.HI R81, R81, R82, RZ, 0x3 ;  /* 0x0000005251517211 */ /* 0x000fc800078f18ff */
[----:B------:R-:W-:-:S05]  /*11bb0*/  SHF.R.S32.HI R80, RZ, 0x3, R81 ;  /* 0x00000003ff507819 */ /* 0x000fca0000011451 */
[----:B0-----:R-:W-:-:S04]  /*11bc0*/  IMAD R9, R80, 0x40, R194 ;  /* 0x0000004050097824 */ /* 0x001fc800078e02c2 */
[----:B------:R-:W-:-:S03]  /*11bd0*/  IMAD.WIDE R152, R9, 0x2, R152 ;  /* 0x0000000209987825 */ /* 0x000fc600078e0298 */
[----:B------:R-:W-:Y:S01]  /*11be0*/  IADD3 R37, P0, R152, 0x5000, RZ ;  /* 0x0000500098257810 */ /* 0x000fe20007f1e0ff */
[----:B------:R-:W-:Y:S01]  /*11bf0*/  IMAD R21, R20, UR4, RZ ;  /* 0x0000000414157c24 */ /* 0x000fe2000f8e02ff */
[----:B------:R-:W-:Y:S02]  /*11c00*/  LOP3.LUT R81, R81, 0xfffffff8, RZ, 0xc0, !PT ;  /* 0xfffffff851517812 */ /* 0x000fe400078ec0ff */
[----:B------:R-:W-:Y:S02]  /*11c10*/  LOP3.LUT R36, R37, 0x380, RZ, 0xc0, !PT ;  /* 0x0000038025247812 */ /* 0x000fe400078ec0ff */
[----:B------:R-:W-:Y:S02]  /*11c20*/  IADD3 R13, P3, R152, 0x1000, RZ ;  /* 0x00001000980d7810 */ /* 0x000fe40007f7e0ff */
[----:B------:R-:W-:Y:S01]  /*11c30*/  SHF.R.U64 R36, R36, 0x3, RZ ;  /* 0x0000000324247819 */ /* 0x000fe200000012ff */
[----:B------:R-:W-:Y:S01]  /*11c40*/  IMAD R85, R4, UR5, R21 ;  /* 0x0000000504557c24 */ /* 0x000fe2000f8e0215 */
[----:B------:R-:W-:-:S02]  /*11c50*/  IADD3 R41, P1, R152, 0x6000, RZ ;  /* 0x0000600098297810 */ /* 0x000fc40007f3e0ff */
[----:B------:R-:W-:Y:S01]  /*11c60*/  LOP3.LUT R36, R36, R37, RZ, 0x3c, !PT ;  /* 0x0000002524247212 */ /* 0x000fe200078e3cff */
[----:B------:R-:W-:Y:S01]  /*11c70*/  IMAD.X R37, RZ, RZ, R153, P0 ;  /* 0x000000ffff257224 */ /* 0x000fe200000e0699 */
[----:B------:R-:W-:Y:S01]  /*11c80*/  IADD3 R65, P0, R152, 0xc000, RZ ;  /* 0x0000c00098417810 */ /* 0x000fe20007f1e0ff */
[----:B------:R-:W-:Y:S01]  /*11c90*/  IMAD.WIDE.U32 R20, R4, UR4, RZ ;  /* 0x0000000404147c25 */ /* 0x000fe2000f8e00ff */
[----:B------:R-:W-:Y:S01]  /*11ca0*/  ULDC.64 UR4, c[0x0][0xae8] ;  /* 0x0002ba0000047ab9 */ /* 0x000fe20000000a00 */
[----:B------:R-:W-:Y:S02]  /*11cb0*/  LOP3.LUT R12, R13, 0x380, RZ, 0xc0, !PT ;  /* 0x000003800d0c7812 */ /* 0x000fe400078ec0ff */
[----:B------:R-:W-:Y:S01]  /*11cc0*/  LOP3.LUT R64, R65, 0x380, RZ, 0xc0, !PT ;  /* 0x0000038041407812 */ /* 0x000fe200078ec0ff */
[----:B------:R-:W-:Y:S01]  /*11cd0*/  IMAD.IADD R87, R82, 0x1, -R81 ;  /* 0x0000000152577824 */ /* 0x000fe200078e0a51 */
[----:B------:R-:W-:Y:S01]  /*11ce0*/  IADD3 R21, R21, R85, RZ ;  /* 0x0000005515157210 */ /* 0x000fe20007ffe0ff */
[----:B------:R-:W-:Y:S01]  /*11cf0*/  VIADD R166, R194, 0x40 ;  /* 0x00000040c2a67836 */ /* 0x000fe20000000000 */
[----:B------:R-:W-:Y:S01]  /*11d00*/  SHF.R.U64 R64, R64, 0x3, RZ ;  /* 0x0000000340407819 */ /* 0x000fe200000012ff */
[C---:B------:R-:W-:Y:S01]  /*11d10*/  VIADD R164, R194.reuse, 0x80 ;  /* 0x00000080c2a47836 */ /* 0x040fe20000000000 */
[----:B------:R-:W-:Y:S01]  /*11d20*/  LOP3.LUT R40, R41, 0x380, RZ, 0xc0, !PT ;  /* 0x0000038029287812 */ /* 0x000fe200078ec0ff */
[----:B------:R-:W-:Y:S01]  /*11d30*/  VIADD R162, R194, 0xc0 ;  /* 0x000000c0c2a27836 */ /* 0x000fe20000000000 */
[----:B------:R-:W-:Y:S01]  /*11d40*/  LOP3.LUT R64, R64, R65, RZ, 0x3c, !PT ;  /* 0x0000004140407212 */ /* 0x000fe200078e3cff */
[----:B------:R-:W-:Y:S01]  /*11d50*/  IMAD.X R65, RZ, RZ, R153, P0 ;  /* 0x000000ffff417224 */ /* 0x000fe200000e0699 */
[----:B--2---:R-:W-:Y:S01]  /*11d60*/  ISETP.NE.AND P0, PT, R83, 0x1, PT ;  /* 0x000000015300780c */ /* 0x004fe20003f05270 */
[----:B------:R-:W-:Y:S01]  /*11d70*/  IMAD.WIDE.U32 R20, R185, UR4, R20 ;  /* 0x00000004b9147c25 */ /* 0x000fe2000f8e0014 */
[----:B------:R-:W-:Y:S01]  /*11d80*/  SHF.R.S32.HI R81, RZ, 0x1f, R0 ;  /* 0x0000001fff517819 */ /* 0x000fe20000011400 */
[----:B------:R-:W5:Y:S01]  /*11d90*/  LD.E.128 R36, desc[UR40][R36.64] ;  /* 0x0000002824247980 */ /* 0x000f62000c101d00 */
[----:B------:R-:W-:Y:S01]  /*11da0*/  SHF.R.U64 R12, R12, 0x3, RZ ;  /* 0x000000030c0c7819 */ /* 0x000fe200000012ff */
[----:B------:R-:W-:Y:S01]  /*11db0*/  IMAD R82, R87, 0x20, R80 ;  /* 0x0000002057527824 */ /* 0x000fe200078e0250 */
[----:B------:R-:W-:Y:S01]  /*11dc0*/  SHF.R.U64 R40, R40, 0x3, RZ ;  /* 0x0000000328287819 */ /* 0x000fe200000012ff */
[----:B------:R-:W-:Y:S01]  /*11dd0*/  VIADD R160, R194, 0x100 ;  /* 0x00000100c2a07836 */ /* 0x000fe20000000000 */
[----:B------:R-:W-:Y:S01]  /*11de0*/  LOP3.LUT R12, R12, R13, RZ, 0x3c, !PT ;  /* 0x0000000d0c0c7212 */ /* 0x000fe200078e3cff */
[----:B------:R-:W-:Y:S01]  /*11df0*/  VIADD R158, R194, 0x140 ;  /* 0x00000140c29e7836 */ /* 0x000fe20000000000 */
[C---:B------:R-:W-:Y:S01]  /*11e00*/  IADD3 R25, P4, R152.reuse, 0x2000, RZ ;  /* 0x0000200098197810 */ /* 0x040fe20007f9e0ff */
[----:B------:R-:W5:Y:S01]  /*11e10*/  LD.E.128 R64, desc[UR40][R64.64] ;  /* 0x0000002840407980 */ /* 0x000f62000c101d00 */
[C---:B------:R-:W-:Y:S01]  /*11e20*/  IADD3 R29, P5, R152.reuse, 0x3000, RZ ;  /* 0x00003000981d7810 */ /* 0x040fe20007fbe0ff */
[----:B------:R-:W0:Y:S01]  /*11e30*/  @P0 LDC R85, c[0x0][0xbec] ;  /* 0x0002fb00ff550b82 */ /* 0x000e220000000800 */
[----:B------:R-:W-:-:S02]  /*11e40*/  IADD3 R33, P6, R152, 0x4000, RZ ;  /* 0x0000400098217810 */ /* 0x000fc40007fde0ff */
[C---:B------:R-:W-:Y:S02]  /*11e50*/  IADD3 R45, P2, R152.reuse, 0x7000, RZ ;  /* 0x00007000982d7810 */ /* 0x040fe40007f5e0ff */
[----:B------:R-:W-:-:S03]  /*11e60*/  LOP3.LUT R9, R152, 0x380, RZ, 0xc0, !PT ;  /* 0x0000038098097812 */ /* 0x000fc600078ec0ff */
[----:B------:R-:W1:Y:S01]  /*11e70*/  @P0 LDC R4, c[0x0][0xbf0] ;  /* 0x0002fc00ff040b82 */ /* 0x000e620000000800 */
[----:B------:R-:W-:Y:S01]  /*11e80*/  IMAD R21, R185, UR5, R21 ;  /* 0x00000005b9157c24 */ /* 0x000fe2000f8e0215 */
[----:B------:R-:W-:Y:S01]  /*11e90*/  ULDC.64 UR4, c[0x0][0xaf0] ;  /* 0x0002bc0000047ab9 */ /* 0x000fe20000000a00 */
[----:B------:R-:W-:Y:S01]  /*11ea0*/  IMAD.IADD R82, R199, 0x1, R82 ;  /* 0x00000001c7527824 */ /* 0x000fe200078e0252 */
[----:B------:R-:W-:Y:S01]  /*11eb0*/  LOP3.LUT R40, R40, R41, RZ, 0x3c, !PT ;  /* 0x0000002928287212 */ /* 0x000fe200078e3cff */
[----:B------:R-:W-:Y:S01]  /*11ec0*/  IMAD R81, R81, UR4, RZ ;  /* 0x0000000451517c24 */ /* 0x000fe2000f8e02ff */
[----:B------:R-:W-:Y:S01]  /*11ed0*/  LOP3.LUT R24, R25, 0x380, RZ, 0xc0, !PT ;  /* 0x0000038019187812 */ /* 0x000fe200078ec0ff */
[C---:B------:R-:W-:Y:S01]  /*11ee0*/  IMAD.WIDE.U32 R20, R0.reuse, UR4, R20 ;  /* 0x0000000400147c25 */ /* 0x040fe2000f8e0014 */
[----:B------:R-:W-:Y:S02]  /*11ef0*/  LOP3.LUT R28, R29, 0x380, RZ, 0xc0, !PT ;  /* 0x000003801d1c7812 */ /* 0x000fe400078ec0ff */
[----:B------:R-:W-:Y:S01]  /*11f00*/  LOP3.LUT R32, R33, 0x380, RZ, 0xc0, !PT ;  /* 0x0000038021207812 */ /* 0x000fe200078ec0ff */
[----:B------:R-:W-:Y:S01]  /*11f10*/  IMAD R87, R0, UR5, R81 ;  /* 0x0000000500577c24 */ /* 0x000fe2000f8e0251 */
[----:B------:R-:W-:Y:S01]  /*11f20*/  ULDC.64 UR4, c[0x0][0xae0] ;  /* 0x0002b80000047ab9 */ /* 0x000fe20000000a00 */
[----:B------:R-:W-:Y:S01]  /*11f30*/  IMAD.X R13, RZ, RZ, R153, P3 ;  /* 0x000000ffff0d7224 */ /* 0x000fe200018e0699 */
[----:B------:R-:W-:Y:S01]  /*11f40*/  IADD3 R49, P3, R152, 0x8000, RZ ;  /* 0x0000800098317810 */ /* 0x000fe20007f7e0ff */
[----:B0-----:R-:W-:Y:S01]  /*11f50*/  @P0 IMAD.HI.U32 R85, R82, R85, RZ ;  /* 0x0000005552550227 */ /* 0x001fe200078e00ff */
[----:B------:R-:W-:-:S02]  /*11f60*/  LOP3.LUT R44, R45, 0x380, RZ, 0xc0, !PT ;  /* 0x000003802d2c7812 */ /* 0x000fc400078ec0ff */
[----:B------:R-:W-:Y:S01]  /*11f70*/  LOP3.LUT R48, R49, 0x380, RZ, 0xc0, !PT ;  /* 0x0000038031307812 */ /* 0x000fe200078ec0ff */
[--C-:B------:R-:W-:Y:S01]  /*11f80*/  IMAD.MOV.U32 R81, RZ, RZ, R82.reuse ;  /* 0x000000ffff517224 */ /* 0x100fe200078e0052 */
[----:B------:R-:W-:Y:S01]  /*11f90*/  SHF.R.U64 R24, R24, 0x3, RZ ;  /* 0x0000000318187819 */ /* 0x000fe200000012ff */
[----:B------:R-:W-:Y:S01]  /*11fa0*/  IMAD.IADD R21, R21, 0x1, R87 ;  /* 0x0000000115157824 */ /* 0x000fe200078e0257 */
[----:B------:R-:W-:Y:S01]  /*11fb0*/  SHF.R.U64 R28, R28, 0x3, RZ ;  /* 0x000000031c1c7819 */ /* 0x000fe200000012ff */
[----:B------:R-:W-:Y:S01]  /*11fc0*/  IMAD.X R41, RZ, RZ, R153, P1 ;  /* 0x000000ffff297224 */ /* 0x000fe200008e0699 */
[----:B-1----:R-:W-:Y:S01]  /*11fd0*/  @P0 SHF.R.U32.HI R81, RZ, R4, R85 ;  /* 0x00000004ff510219 */ /* 0x002fe20000011655 */
[----:B------:R-:W5:Y:S01]  /*11fe0*/  LD.E.128 R12, desc[UR40][R12.64] ;  /* 0x000000280c0c7980 */ /* 0x000f62000c101d00 */
[----:B------:R-:W-:Y:S02]  /*11ff0*/  IADD3 R69, P1, R152, 0xd000, RZ ;  /* 0x0000d00098457810 */ /* 0x000fe40007f3e0ff */
[--C-:B------:R-:W-:Y:S01]  /*12000*/  SHF.R.S32.HI R0, RZ, 0x1f, R81.reuse ;  /* 0x0000001fff007819 */ /* 0x100fe20000011451 */
[----:B------:R-:W-:Y:S01]  /*12010*/  IMAD.MOV R4, RZ, RZ, -R81 ;  /* 0x000000ffff047224 */ /* 0x000fe200078e0a51 */
[----:B------:R-:W-:Y:S01]  /*12020*/  LOP3.LUT R68, R69, 0x380, RZ, 0xc0, !PT ;  /* 0x0000038045447812 */ /* 0x000fe200078ec0ff */
[----:B------:R-:W5:Y:S01]  /*12030*/  LD.E.128 R40, desc[UR40][R40.64] ;  /* 0x0000002828287980 */ /* 0x000f62000c101d00 */
[----:B------:R-:W-:Y:S01]  /*12040*/  SHF.R.U64 R32, R32, 0x3, RZ ;  /* 0x0000000320207819 */ /* 0x000fe200000012ff */
[----:B------:R-:W-:Y:S01]  /*12050*/  IMAD R85, R83, R4, R82 ;  /* 0x0000000453557224 */ /* 0x000fe200078e0252 */
[----:B------:R-:W-:Y:S01]  /*12060*/  SHF.R.U64 R44, R44, 0x3, RZ ;  /* 0x000000032c2c7819 */ /* 0x000fe200000012ff */
[----:B------:R-:W-:Y:S01]  /*12070*/  IMAD R0, R0, UR4, RZ ;  /* 0x0000000400007c24 */ /* 0x000fe2000f8e02ff */
[----:B------:R-:W0:Y:S01]  /*12080*/  LDC R4, c[0x0][0xac8] ;  /* 0x0002b200ff047b82 */ /* 0x000e220000000800 */
[----:B------:R-:W-:Y:S01]  /*12090*/  IMAD.WIDE.U32 R20, R81, UR4, R20 ;  /* 0x0000000451147c25 */ /* 0x000fe2000f8e0014 */
[----:B------:R-:W-:-:S02]  /*120a0*/  SHF.R.U64 R48, R48, 0x3, RZ ;  /* 0x0000000330307819 */ /* 0x000fc400000012ff */
[----:B------:R-:W-:Y:S01]  /*120b0*/  SHF.R.U64 R68, R68, 0x3, RZ ;  /* 0x0000000344447819 */ /* 0x000fe200000012ff */
[----:B------:R-:W-:Y:S01]  /*120c0*/  IMAD R81, R81, UR5, R0 ;  /* 0x0000000551517c24 */ /* 0x000fe2000f8e0200 */
[----:B------:R-:W-:Y:S01]  /*120d0*/  SHF.R.S32.HI R0, RZ, 0x1f, R85 ;  /* 0x0000001fff007819 */ /* 0x000fe20000011455 */
[----:B------:R-:W-:Y:S01]  /*120e0*/  ULDC.64 UR4, c[0x0][0xad8] ;  /* 0x0002b60000047ab9 */ /* 0x000fe20000000a00 */
[----:B------:R-:W-:Y:S01]  /*120f0*/  LOP3.LUT R24, R24, R25, RZ, 0x3c, !PT ;  /* 0x0000001918187212 */ /* 0x000fe200078e3cff */
[----:B------:R-:W-:Y:S01]  /*12100*/  IMAD.IADD R21, R21, 0x1, R81 ;  /* 0x0000000115157824 */ /* 0x000fe200078e0251 */
[----:B------:R-:W-:Y:S01]  /*12110*/  LOP3.LUT R28, R28, R29, RZ, 0x3c, !PT ;  /* 0x0000001d1c1c7212 */ /* 0x000fe200078e3cff */
[----:B------:R-:W-:Y:S01]  /*12120*/  IMAD R0, R0, UR4, RZ ;  /* 0x0000000400007c24 */ /* 0x000fe2000f8e02ff */
[----:B------:R-:W-:Y:S01]  /*12130*/  LOP3.LUT R32, R32, R33, RZ, 0x3c, !PT ;  /* 0x0000002120207212 */ /* 0x000fe200078e3cff */
[----:B------:R-:W-:Y:S01]  /*12140*/  IMAD.WIDE.U32 R20, R85, UR4, R20 ;  /* 0x0000000455147c25 */ /* 0x000fe2000f8e0014 */
[----:B------:R-:W-:-:S02]  /*12150*/  LOP3.LUT R44, R44, R45, RZ, 0x3c, !PT ;  /* 0x0000002d2c2c7212 */ /* 0x000fc400078e3cff */
[----:B------:R-:W-:Y:S01]  /*12160*/  LOP3.LUT R48, R48, R49, RZ, 0x3c, !PT ;  /* 0x0000003130307212 */ /* 0x000fe200078e3cff */
[----:B------:R-:W-:Y:S01]  /*12170*/  IMAD R81, R85, UR5, R0 ;  /* 0x0000000555517c24 */ /* 0x000fe2000f8e0200 */
[----:B------:R-:W-:Y:S01]  /*12180*/  ULDC.64 UR4, c[0x0][0xa80] ;  /* 0x0002a00000047ab9 */ /* 0x000fe20000000a00 */
[----:B------:R-:W-:Y:S01]  /*12190*/  IMAD.X R25, RZ, RZ, R153, P4 ;  /* 0x000000ffff197224 */ /* 0x000fe200020e0699 */
[----:B------:R-:W-:Y:S01]  /*121a0*/  LEA R82, P0, R20, UR4, 0x1 ;  /* 0x0000000414527c11 */ /* 0x000fe2000f8008ff */
[----:B------:R-:W-:Y:S01]  /*121b0*/  IMAD.IADD R21, R21, 0x1, R81 ;  /* 0x0000000115157824 */ /* 0x000fe200078e0251 */
[C---:B------:R-:W-:Y:S01]  /*121c0*/  IADD3 R53, P4, R152.reuse, 0x9000, RZ ;  /* 0x0000900098357810 */ /* 0x040fe20007f9e0ff */
[--C-:B------:R-:W-:Y:S01]  /*121d0*/  IMAD.X R29, RZ, RZ, R153.reuse, P5 ;  /* 0x000000ffff1d7224 */ /* 0x100fe200028e0699 */
[----:B------:R-:W-:Y:S01]  /*121e0*/  IADD3 R57, P5, R152, 0xa000, RZ ;  /* 0x0000a00098397810 */ /* 0x000fe20007fbe0ff */
[----:B------:R-:W-:Y:S01]  /*121f0*/  IMAD.X R33, RZ, RZ, R153, P6 ;  /* 0x000000ffff217224 */ /* 0x000fe200030e0699 */
[----:B------:R-:W-:Y:S01]  /*12200*/  LEA.HI.X R84, R20, UR5, R21, 0x1, P0 ;  /* 0x0000000514547c11 */ /* 0x000fe200080f0c15 */
[--C-:B------:R-:W-:Y:S01]  /*12210*/  IMAD.X R45, RZ, RZ, R153.reuse, P2 ;  /* 0x000000ffff2d7224 */ /* 0x100fe200010e0699 */
[----:B0-----:R-:W-:Y:S01]  /*12220*/  ISETP.GE.AND P0, PT, R166, R4, PT ;  /* 0x00000004a600720c */ /* 0x001fe20003f06270 */
[----:B------:R-:W-:Y:S01]  /*12230*/  IMAD.X R49, RZ, RZ, R153, P3 ;  /* 0x000000ffff317224 */ /* 0x000fe200018e0699 */
[C---:B------:R-:W-:Y:S01]  /*12240*/  IADD3 R61, P6, R152.reuse, 0xb000, RZ ;  /* 0x0000b000983d7810 */ /* 0x040fe20007fde0ff */
[----:B------:R-:W5:Y:S01]  /*12250*/  LD.E.128 R24, desc[UR40][R24.64] ;  /* 0x0000002818187980 */ /* 0x000f62000c101d00 */
[----:B------:R-:W-:-:S02]  /*12260*/  IADD3 R73, P2, R152, 0xe000, RZ ;  /* 0x0000e00098497810 */ /* 0x000fc40007f5e0ff */
[----:B------:R-:W-:Y:S01]  /*12270*/  LOP3.LUT R68, R68, R69, RZ, 0x3c, !PT ;  /* 0x0000004544447212 */ /* 0x000fe200078e3cff */
[--C-:B------:R-:W-:Y:S01]  /*12280*/  IMAD.X R69, RZ, RZ, R153.reuse, P1 ;  /* 0x000000ffff457224 */ /* 0x100fe200008e0699 */
[----:B------:R-:W-:Y:S01]  /*12290*/  SEL R0, RZ, 0xffffffff, P0 ;  /* 0xffffffffff007807 */ /* 0x000fe20000000000 */
[----:B------:R-:W5:Y:S01]  /*122a0*/  LD.E.128 R28, desc[UR40][R28.64] ;  /* 0x000000281c1c7980 */ /* 0x000f62000c101d00 */
[----:B------:R-:W-:Y:S02]  /*122b0*/  IADD3 R11, P3, R152, 0xf000, RZ ;  /* 0x0000f000980b7810 */ /* 0x000fe40007f7e0ff */
[-C--:B------:R-:W-:Y:S01]  /*122c0*/  ISETP.GE.AND P1, PT, R194, R4.reuse, PT ;  /* 0x00000004c200720c */ /* 0x080fe20003f26270 */
[----:B------:R-:W5:Y:S01]  /*122d0*/  LD.E.128 R32, desc[UR40][R32.64] ;  /* 0x0000002820207980 */ /* 0x000f62000c101d00 */
[----:B------:R-:W-:Y:S01]  /*122e0*/  ISETP.GE.AND P0, PT, R164, R4, PT ;  /* 0x00000004a400720c */ /* 0x000fe20003f06270 */
[----:B------:R-:W-:Y:S01]  /*122f0*/  IMAD.SHL.U32 R21, R0, 0x2, RZ ;  /* 0x0000000200157824 */ /* 0x000fe200078e00ff */
        /* <DEDUP_REMOVED lines=8> */
[----:B------:R-:W-:Y:S01]  /*12380*/  SEL R0, RZ, 0x1, P1 ;  /* 0x00000001ff007807 */ /* 0x000fe20000800000 */
[----:B------:R-:W5:Y:S01]  /*12390*/  LD.E.128 R68, desc[UR40][R68.64] ;  /* 0x0000002844447980 */ /* 0x000f62000c101d00 */
[----:B------:R-:W-:Y:S02]  /*123a0*/  SEL R20, RZ, 0xffffffff, P0 ;  /* 0xffffffffff147807 */ /* 0x000fe40000000000 */
[----:B------:R-:W-:Y:S02]  /*123b0*/  SHF.R.U64 R52, R52, 0x3, RZ ;  /* 0x0000000334347819 */ /* 0x000fe400000012ff */
[----:B------:R-:W-:-:S02]  /*123c0*/  SHF.R.U64 R56, R56, 0x3, RZ ;  /* 0x0000000338387819 */ /* 0x000fc400000012ff */
[----:B------:R-:W-:Y:S02]  /*123d0*/  SHF.R.U64 R60, R60, 0x3, RZ ;  /* 0x000000033c3c7819 */ /* 0x000fe400000012ff */
[----:B------:R-:W-:Y:S02]  /*123e0*/  SHF.R.U64 R72, R72, 0x3, RZ ;  /* 0x0000000348487819 */ /* 0x000fe400000012ff */
[----:B------:R-:W-:Y:S02]  /*123f0*/  SHF.R.U64 R9, R9, 0x3, RZ ;  /* 0x0000000309097819 */ /* 0x000fe400000012ff */
[----:B------:R-:W-:Y:S02]  /*12400*/  ISETP.GE.AND P0, PT, R162, R4, PT ;  /* 0x00000004a200720c */ /* 0x000fe40003f06270 */
[----:B------:R-:W-:Y:S02]  /*12410*/  SHF.R.U64 R10, R10, 0x3, RZ ;  /* 0x000000030a0a7819 */ /* 0x000fe400000012ff */
[----:B------:R-:W-:Y:S01]  /*12420*/  LOP3.LUT R0, R21, 0x2, R0, 0xe2, !PT ;  /* 0x0000000215007812 */ /* 0x000fe200078ee200 */
        /* <DEDUP_REMOVED lines=11> */
[----:B------:R-:W-:Y:S01]  /*124e0*/  SEL R20, RZ, 0xffffffff, P0 ;  /* 0xffffffffff147807 */ /* 0x000fe20000000000 */
[----:B------:R-:W5:Y:S01]  /*124f0*/  LD.E.128 R52, desc[UR40][R52.64] ;  /* 0x0000002834347980 */ /* 0x000f62000c101d00 */
[----:B------:R-:W-:-:S02]  /*12500*/  LOP3.LUT R76, R10, R11, RZ, 0x3c, !PT ;  /* 0x0000000b0a4c7212 */ /* 0x000fc400078e3cff */
[-C--:B------:R-:W-:Y:S01]  /*12510*/  ISETP.GE.AND P0, PT, R160, R4.reuse, PT ;  /* 0x00000004a000720c */ /* 0x080fe20003f06270 */
[----:B------:R-:W5:Y:S01]  /*12520*/  LD.E.128 R8, desc[UR40][R8.64] ;  /* 0x0000002808087980 */ /* 0x000f62000c101d00 */
[----:B------:R-:W-:Y:S01]  /*12530*/  LOP3.LUT R0, R21, 0x4, R0, 0xe2, !PT ;  /* 0x0000000415007812 */ /* 0x000fe200078ee200 */
[----:B------:R-:W-:Y:S01]  /*12540*/  IMAD.SHL.U32 R21, R20, 0x8, RZ ;  /* 0x0000000814157824 */ /* 0x000fe200078e00ff */
[----:B------:R-:W-:Y:S01]  /*12550*/  SEL R20, RZ, 0xffffffff, P0 ;  /* 0xffffffffff147807 */ /* 0x000fe20000000000 */
[----:B------:R-:W5:Y:S01]  /*12560*/  LD.E.128 R56, desc[UR40][R56.64] ;  /* 0x0000002838387980 */ /* 0x000f62000c101d00 */
[----:B------:R-:W-:-:S03]  /*12570*/  ISETP.GE.AND P0, PT, R158, R4, PT ;  /* 0x000000049e00720c */ /* 0x000fc60003f06270 */
[----:B------:R-:W5:Y:S01]  /*12580*/  LD.E.128 R60, desc[UR40][R60.64] ;  /* 0x000000283c3c7980 */ /* 0x000f62000c101d00 */
[----:B------:R-:W-:-:S03]  /*12590*/  LOP3.LUT R0, R21, 0x8, R0, 0xe2, !PT ;  /* 0x0000000815007812 */ /* 0x000fc600078ee200 */
[----:B------:R-:W5:Y:S04]  /*125a0*/  LD.E.128 R72, desc[UR40][R72.64] ;  /* 0x0000002848487980 */ /* 0x000f68000c101d00 */
[----:B------:R-:W5:Y:S01]  /*125b0*/  LD.E.128 R76, desc[UR40][R76.64] ;  /* 0x000000284c4c7980 */ /* 0x000f62000c101d00 */
[----:B------:R-:W-:Y:S01]  /*125c0*/  IMAD.SHL.U32 R21, R20, 0x10, RZ ;  /* 0x0000001014157824 */ /* 0x000fe200078e00ff */
[----:B------:R-:W-:Y:S01]  /*125d0*/  @!PT LDS RZ, [RZ] ;  /* 0x00000000fffff984 */ /* 0x000fe20000000800 */
[----:B------:R-:W-:Y:S01]  /*125e0*/  @!PT LDS RZ, [RZ] ;  /* 0x00000000fffff984 */ /* 0x000fe20000000800 */
[----:B------:R-:W-:Y:S01]  /*125f0*/  @!PT LDS RZ, [RZ] ;  /* 0x00000000fffff984 */ /* 0x000fe20000000800 */
[----:B------:R-:W-:Y:S01]  /*12600*/  @!PT LDS RZ, [RZ] ;  /* 0x00000000fffff984 */ /* 0x000fe20000000800 */
[----:B------:R0:W-:Y:S06]  /*12610*/  MEMBAR.ALL.CTA ;  /* 0x0000000000007992 */ /* 0x0001ec0000008000 */
[----:B0-----:R-:W0:Y:S01]  /*12620*/  FENCE.VIEW.ASYNC.S ;  /* 0x00000000000073c6 */ /* 0x001e220000000000 */
[----:B------:R-:W-:Y:S01]  /*12630*/  SEL R20, RZ, 0xffffffff, P0 ;  /* 0xffffffffff147807 */ /* 0x000fe20000000000 */
[----:B------:R-:W-:Y:S01]  /*12640*/  VIADD R156, R194, 0x180 ;  /* 0x00000180c29c7836 */ /* 0x000fe20000000000 */
[----:B------:R-:W-:Y:S01]  /*12650*/  LOP3.LUT R0, R21, 0x10, R0, 0xe2, !PT ;  /* 0x0000001015007812 */ /* 0x000fe200078ee200 */
[----:B------:R-:W-:-:S02]  /*12660*/  IMAD.IADD R199, R80, 0x1, R199 ;  /* 0x0000000150c77824 */ /* 0x000fc400078e02c7 */
[----:B------:R-:W-:Y:S02]  /*12670*/  IMAD.SHL.U32 R21, R20, 0x20, RZ ;  /* 0x0000002014157824 */ /* 0x000fe400078e00ff */
[----:B------:R-:W-:Y:S01]  /*12680*/  IMAD R83, R3, R83, RZ ;  /* 0x0000005303537224 */ /* 0x000fe200078e02ff */
[-C--:B------:R-:W-:Y:S01]  /*12690*/  ISETP.GE.AND P0, PT, R156, R4.reuse, PT ;  /* 0x000000049c00720c */ /* 0x080fe20003f06270 */
[----:B------:R-:W-:Y:S01]  /*126a0*/  VIADD R154, R194, 0x1c0 ;  /* 0x000001c0c29a7836 */ /* 0x000fe20000000000 */
[----:B------:R-:W-:Y:S01]  /*126b0*/  LOP3.LUT R3, R21, 0x20, R0, 0xe2, !PT ;  /* 0x0000002015037812 */ /* 0x000fe200078ee200 */
[----:B------:R-:W-:Y:S01]  /*126c0*/  VIADD R0, R2, 0x28c20 ;  /* 0x00028c2002007836 */ /* 0x000fe20000000000 */
        /* <DEDUP_REMOVED lines=8> */
[C---:B------:R-:W-:Y:S01]  /*12750*/  VIADD R159, R194.reuse, 0x140 ;  /* 0x00000140c29f7836 */ /* 0x040fe20000000000 */
[C---:B------:R-:W-:Y:S01]  /*12760*/  IADD3 R157, R194.reuse, 0x180, RZ ;  /* 0x00000180c29d7810 */ /* 0x040fe20007ffe0ff */
[C---:B------:R-:W-:Y:S02]  /*12770*/  VIADD R161, R194.reuse, 0x100 ;  /* 0x00000100c2a17836 */ /* 0x040fe40000000000 */
[----:B------:R-:W-:-:S02]  /*12780*/  VIADD R163, R194, 0xc0 ;  /* 0x000000c0c2a37836 */ /* 0x000fc40000000000 */
[C---:B------:R-:W-:Y:S01]  /*12790*/  VIADD R165, R194.reuse, 0x80 ;  /* 0x00000080c2a57836 */ /* 0x040fe20000000000 */
[----:B0-----:R-:W-:Y:S01]  /*127a0*/  LOP3.LUT R0, R3, R20, RZ, 0xfc, !PT ;  /* 0x0000001403007212 */ /* 0x001fe200078efcff */
[----:B------:R-:W-:Y:S01]  /*127b0*/  VIADD R167, R194, 0x40 ;  /* 0x00000040c2a77836 */ /* 0x000fe20000000000 */
[----:B------:R0:W1:Y:S01]  /*127c0*/  SHFL.IDX PT, R20, R82, RZ, 0x181f ;  /* 0x00181fff52147589 */ /* 0x00006200000e0000 */
[----:B------:R-:W-:Y:S03]  /*127d0*/  BSSY B1, `(.L_x_8024) ;  /* 0x0000029000017945 */ /* 0x000fe60003800000 */
[----:B------:R0:W2:Y:S01]  /*127e0*/  SHFL.IDX PT, R21, R84, RZ, 0x181f ;  /* 0x00181fff54157589 */ /* 0x0000a200000e0000 */
[----:B------:R-:W-:Y:S02]  /*127f0*/  SHF.R.S32.HI R155, RZ, 0x1f, R155 ;  /* 0x0000001fff9b7819 */ /* 0x000fe4000001149b */
[----:B------:R-:W-:-:S02]  /*12800*/  SHF.R.S32.HI R157, RZ, 0x1f, R157 ;  /* 0x0000001fff9d7819 */ /* 0x000fc4000001149d */
        /* <DEDUP_REMOVED lines=19> */
[----:B------:R-:W-:-:S02]  /*12940*/  ISETP.GE.AND P1, PT, R158, R4, PT ;  /* 0x000000049e00720c */ /* 0x000fc40003f26270 */
[----:B0-----:R-:W-:-:S11]  /*12950*/  @!P5 LEA R8, P4, R164, R20, 0x1 ;  /* 0x00000014a408d211 */ /* 0x001fd600078808ff */
[-C--:B------:R-:W-:Y:S02]  /*12960*/  @!P1 LEA R24, P6, R158, R20.reuse, 0x1 ;  /* 0x000000149e189211 */ /* 0x080fe400078c08ff */
[-C--:B------:R-:W-:Y:S02]  /*12970*/  @!P5 LEA.HI.X R9, R164, R21.reuse, R165, 0x1, P4 ;  /* 0x00000015a409d211 */ /* 0x080fe400020f0ca5 */
[----:B------:R-:W-:Y:S02]  /*12980*/  LOP3.LUT P4, RZ, R0, 0x80, RZ, 0xc0, !PT ;  /* 0x0000008000ff7812 */ /* 0x000fe4000788c0ff */
[----:B------:R-:W-:Y:S01]  /*12990*/  @!P1 LEA.HI.X R25, R158, R21, R159, 0x1, P6 ;  /* 0x000000159e199211 */ /* 0x000fe200030f0c9f */
[----:B------:R0:W-:Y:S04]  /*129a0*/  @!P5 ST.E.128 desc[UR40][R8.64], R32 ;  /* 0x000000200800d985 */ /* 0x0001e8000c101d28 */
[----:B------:R1:W-:Y:S01]  /*129b0*/  @!P3 ST.E.128 desc[UR40][R10.64], R40 ;  /* 0x000000280a00b985 */ /* 0x0003e2000c101d28 */
[----:B0-----:R-:W-:-:S02]  /*129c0*/  @!P2 LEA R8, P5, R160, R20, 0x1 ;  /* 0x00000014a008a211 */ /* 0x001fc400078a08ff */
[-C--:B-1----:R-:W-:Y:S02]  /*129d0*/  @P0 LEA R10, P3, R156, R20.reuse, 0x1 ;  /* 0x000000149c0a0211 */ /* 0x082fe400078608ff */
[-C--:B------:R-:W-:Y:S02]  /*129e0*/  @!P2 LEA.HI.X R9, R160, R21.reuse, R161, 0x1, P5 ;  /* 0x00000015a009a211 */ /* 0x080fe400028f0ca1 */
[----:B------:R-:W-:Y:S02]  /*129f0*/  @P4 LEA R20, P5, R154, R20, 0x1 ;  /* 0x000000149a144211 */ /* 0x000fe400078a08ff */
[-C--:B------:R-:W-:Y:S01]  /*12a00*/  @P0 LEA.HI.X R11, R156, R21.reuse, R157, 0x1, P3 ;  /* 0x000000159c0b0211 */ /* 0x080fe200018f0c9d */
[----:B------:R0:W-:Y:S01]  /*12a10*/  @!P2 ST.E.128 desc[UR40][R8.64], R48 ;  /* 0x000000300800a985 */ /* 0x0001e2000c101d28 */
[----:B------:R-:W-:-:S03]  /*12a20*/  @P4 LEA.HI.X R21, R154, R21, R155, 0x1, P5 ;  /* 0x000000159a154211 */ /* 0x000fc600028f0c9b */
[----:B------:R0:W-:Y:S04]  /*12a30*/  @!P1 ST.E.128 desc[UR40][R24.64], R56 ;  /* 0x0000003818009985 */ /* 0x0001e8000c101d28 */
[----:B------:R0:W-:Y:S04]  /*12a40*/  @P0 ST.E.128 desc[UR40][R10.64], R64 ;  /* 0x000000400a000985 */ /* 0x0001e8000c101d28 */
[----:B------:R0:W-:Y:S02]  /*12a50*/  @P4 ST.E.128 desc[UR40][R20.64], R72 ;  /* 0x0000004814004985 */ /* 0x0001e4000c101d28 */
.L_x_8025:
[----:B------:R-:W-:Y:S05]  /*12a60*/  BSYNC B1 ;  /* 0x0000000000017941 */ /* 0x000fea0003800000 */
.L_x_8024:
        /* <DEDUP_REMOVED lines=17> */
[-C--:B0-----:R-:W-:Y:S02]  /*12b80*/  @!P3 LEA R10, P6, R164, R8.reuse, 0x1 ;  /* 0x00000008a40ab211 */ /* 0x081fe400078c08ff */
[----:B------:R-:W-:Y:S02]  /*12b90*/  @!P2 LEA R12, P5, R162, R8, 0x1 ;  /* 0x00000008a20ca211 */ /* 0x000fe400078a08ff */
[-C--:B------:R-:W-:Y:S02]  /*12ba0*/  @!P3 LEA.HI.X R11, R164, R9.reuse, R165, 0x1, P6 ;  /* 0x00000009a40bb211 */ /* 0x080fe400030f0ca5 */
[----:B------:R-:W-:-:S03]  /*12bb0*/  @!P2 LEA.HI.X R13, R162, R9, R163, 0x1, P5 ;  /* 0x00000009a20da211 */ /* 0x000fc600028f0ca3 */
[-C--:B-1----:R-:W-:Y:S01]  /*12bc0*/  @P4 LEA R20, P5, R156, R8.reuse, 0x1 ;  /* 0x000000089c144211 */ /* 0x082fe200078a08ff */
[----:B------:R0:W-:Y:S01]  /*12bd0*/  @!P3 ST.E.128 desc[UR40][R10.64], R36 ;  /* 0x000000240a00b985 */ /* 0x0001e2000c101d28 */
[-C--:B------:R-:W-:Y:S02]  /*12be0*/  @!P0 LEA R14, P3, R158, R8.reuse, 0x1 ;  /* 0x000000089e0e8211 */ /* 0x080fe400078608ff */
        /* <DEDUP_REMOVED lines=14> */
.L_x_8023:
[----:B0-----:R-:W2:Y:S01]  /*12cd0*/  LDL.LU R11, [R1+0x4c] ;  /* 0x00004c00010b7983 */ /* 0x001ea20000300800 */
[----:B------:R-:W-:Y:S01]  /*12ce0*/  ULDC.64 UR4, c[0x0][0xb08] ;  /* 0x0002c20000047ab9 */ /* 0x000fe20000000a00 */
[----:B------:R-:W0:Y:S01]  /*12cf0*/  LDC R12, c[0x0][0xbe8] ;  /* 0x0002fa00ff0c7b82 */ /* 0x000e220000000800 */
[----:B------:R-:W-:Y:S01]  /*12d00*/  IMAD R10, R20, UR4, RZ ;  /* 0x00000004140a7c24 */ /* 0x000fe2000f8e02ff */
[----:B------:R-:W-:Y:S01]  /*12d10*/  BSSY B1, `(.L_x_8027) ;  /* 0x0000110000017945 */ /* 0x000fe20003800000 */
[----:B------:R-:W-:Y:S01]  /*12d20*/  IMAD.WIDE.U32 R8, R4, UR4, RZ ;  /* 0x0000000404087c25 */ /* 0x000fe2000f8e00ff */
[----:B------:R-:W-:-:S03]  /*12d30*/  IADD3 R160, R197, 0xd8, RZ ;  /* 0x000000d8c5a07810 */ /* 0x000fc60007ffe0ff */
[----:B------:R-:W-:Y:S01]  /*12d40*/  IMAD R10, R4, UR5, R10 ;  /* 0x00000005040a7c24 */ /* 0x000fe2000f8e020a */
[----:B------:R-:W-:Y:S01]  /*12d50*/  ULDC.64 UR4, c[0x0][0xb38] ;  /* 0x0002ce0000047ab9 */ /* 0x000fe20000000a00 */
[----:B------:R-:W-:Y:S01]  /*12d60*/  SHF.R.S32.HI R4, RZ, 0x1f, R0 ;  /* 0x0000001fff047819 */ /* 0x000fe20000011400 */
[----:B------:R-:W-:Y:S02]  /*12d70*/  VIADD R153, R197, 0xf8 ;  /* 0x000000f8c5997836 */ /* 0x000fe40000000000 */
[----:B------:R-:W-:Y:S02]  /*12d80*/  IMAD.IADD R9, R9, 0x1, R10 ;  /* 0x0000000109097824 */ /* 0x000fe400078e020a */
[----:B------:R-:W-:Y:S01]  /*12d90*/  IMAD.IADD R10, R210, 0x1, R199 ;  /* 0x00000001d20a7824 */ /* 0x000fe200078e02c7 */
[----:B------:R-:W-:Y:S01]  /*12da0*/  SHF.R.S32.HI R153, RZ, 0x1f, R153 ;  /* 0x0000001fff997819 */ /* 0x000fe20000011499 */
[----:B------:R-:W-:-:S04]  /*12db0*/  IMAD.WIDE.U32 R8, R185, UR4, R8 ;  /* 0x00000004b9087c25 */ /* 0x000fc8000f8e0008 */
[----:B------:R-:W-:Y:S01]  /*12dc0*/  IMAD R9, R185, UR5, R9 ;  /* 0x00000005b9097c24 */ /* 0x000fe2000f8e0209 */
[----:B------:R-:W-:Y:S01]  /*12dd0*/  ULDC.64 UR4, c[0x0][0xb40] ;  /* 0x0002d00000047ab9 */ /* 0x000fe20000000a00 */
[----:B------:R-:W-:Y:S01]  /*12de0*/  IMAD.IADD R199, R192, 0x1, R199 ;  /* 0x00000001c0c77824 */ /* 0x000fe200078e02c7 */
[----:B------:R-:W-:Y:S01]  /*12df0*/  IADD3 R185, R197, 0x78, RZ ;  /* 0x00000078c5b97810 */ /* 0x000fe20007ffe0ff */
[----:B------:R-:W-:Y:S01]  /*12e00*/  IMAD R4, R4, UR4, RZ ;  /* 0x0000000404047c24 */ /* 0x000fe2000f8e02ff */
[----:B0-----:R-:W-:Y:S01]  /*12e10*/  ISETP.NE.AND P0, PT, R12, 0x1, PT ;  /* 0x000000010c00780c */ /* 0x001fe20003f05270 */
[----:B------:R-:W-:-:S04]  /*12e20*/  IMAD.WIDE.U32 R8, R0, UR4, R8 ;  /* 0x0000000400087c25 */ /* 0x000fc8000f8e0008 */
[----:B------:R-:W-:Y:S01]  /*12e30*/  IMAD R4, R0, UR5, R4 ;  /* 0x0000000500047c24 */ /* 0x000fe2000f8e0204 */
[----:B------:R-:W-:Y:S01]  /*12e40*/  ULDC.64 UR4, c[0x0][0xb48] ;  /* 0x0002d20000047ab9 */ /* 0x000fe20000000a00 */
[----:B------:R-:W-:Y:S02]  /*12e50*/  IMAD R3, R3, R12, RZ ;  /* 0x0000000c03037224 */ /* 0x000fe400078e02ff */
[----:B------:R-:W-:Y:S02]  /*12e60*/  IMAD.IADD R9, R9, 0x1, R4 ;  /* 0x0000000109097824 */ /* 0x000fe400078e0204 */
[----:B------:R-:W-:Y:S02]  /*12e70*/  IMAD.MOV.U32 R4, RZ, RZ, R10 ;  /* 0x000000ffff047224 */ /* 0x000fe400078e000a */
[----:B------:R-:W0:Y:S01]  /*12e80*/  @P0 LDC R0, c[0x0][0xbf0] ;  /* 0x0002fc00ff000b82 */ /* 0x000e220000000800 */
[C---:B------:R-:W-:Y:S02]  /*12e90*/  VIADD R155, R197.reuse, 0xf0 ;  /* 0x000000f0c59b7836 */ /* 0x040fe40000000000 */
        /* <DEDUP_REMOVED lines=66> */
[----:B0-----:R-:W-:-:S05]  /*132c0*/  @P0 SHF.R.U32.HI R4, RZ, R0, R11 ;  /* 0x00000000ff040219 */ /* 0x001fca000001160b */
[----:B------:R-:W-:Y:S02]  /*132d0*/  IMAD.MOV R0, RZ, RZ, -R4 ;  /* 0x000000ffff007224 */ /* 0x000fe400078e0a04 */
        /* <DEDUP_REMOVED lines=28> */
[C---:B------:R-:W-:Y:S01]  /*134a0*/  VIADD R21, R197.reuse, 0x18 ;  /* 0x00000018c5157836 */ /* 0x040fe20000000000 */
[----:B------:R-:W-:Y:S01]  /*134b0*/  ISETP.GE.AND P4, PT, R208, UR4, PT ;  /* 0x00000004d0007c0c */ /* 0x000fe2000bf86270 */
[C---:B------:R-:W-:Y:S01]  /*134c0*/  VIADD R10, R197.reuse, 0x30 ;  /* 0x00000030c50a7836 */ /* 0x040fe20000000000 */
[----:B------:R-:W-:Y:S01]  /*134d0*/  SHF.R.S32.HI R11, RZ, 0x1f, R11 ;  /* 0x0000001fff0b7819 */ /* 0x000fe2000001140b */
[----:B------:R-:W-:-:S06]  /*134e0*/  VIADD R12, R197, 0x38 ;  /* 0x00000038c50c7836 */ /* 0x000fcc0000000000 */
        /* <DEDUP_REMOVED lines=34> */
[C---:B------:R-:W-:Y:S01]  /*13710*/  VIADD R11, R197.reuse, 0x40 ;  /* 0x00000040c50b7836 */ /* 0x040fe20000000000 */
[----:B------:R-:W-:-:S03]  /*13720*/  IADD3 R13, R197, 0x30, RZ ;  /* 0x00000030c50d7810 */ /* 0x000fc60007ffe0ff */
        /* <DEDUP_REMOVED lines=23> */
[----:B------:R-:W-:Y:S02]  /*138a0*/  @!P1 LEA.HI.X R9, R10, R14, R11, 0x2, P2 ;  /* 0x0000000e0a099211 */ /* 0x000fe400010f140b */
[----:B------:R-:W-:-:S03]  /*138b0*/  @!P4 LEA R10, P6, R208, R15, 0x2 ;  /* 0x0000000fd00ac211 */ /* 0x000fc600078c10ff */
[----:B------:R0:W-:Y:S01]  /*138c0*/  @!P1 ST.E.64 desc[UR40][R8.64], R60 ;  /* 0x0000003c08009985 */ /* 0x0001e2000c101b28 */
[----:B------:R-:W-:Y:S02]  /*138d0*/  ISETP.GE.AND P1, PT, R219, UR4, PT ;  /* 0x00000004db007c0c */ /* 0x000fe4000bf26270 */
[----:B------:R-:W-:Y:S02]  /*138e0*/  @!P4 LEA.HI.X R11, R208, R14, R209, 0x2, P6 ;  /* 0x0000000ed00bc211 */ /* 0x000fe400030f14d1 */
        /* <DEDUP_REMOVED lines=82> */
.L_x_8028:
[----:B------:R-:W-:Y:S05]  /*13e10*/  BSYNC B1 ;  /* 0x0000000000017941 */ /* 0x000fea0003800000 */
.L_x_8027:
[----:B0--3--:R-:W-:Y:S01]  /*13e20*/  VIADD R8, R199, 0x8 ;  /* 0x00000008c7087836 */ /* 0x009fe20000000000 */
[----:B------:R-:W0:Y:S04]  /*13e30*/  SHFL.IDX PT, R4, R4, 0x1, 0x1c1f ;  /* 0x003c1f0004047f89 */ /* 0x000e2800000e0000 */
        /* <DEDUP_REMOVED lines=8> */
[C---:B--2---:R-:W-:Y:S01]  /*13ec0*/  VIADD R14, R197.reuse, 0x18 ;  /* 0x00000018c50e7836 */ /* 0x044fe20000000000 */
[----:B------:R-:W-:Y:S01]  /*13ed0*/  ISETP.GE.AND P2, PT, R12, UR4, PT ;  /* 0x000000040c007c0c */ /* 0x000fe2000bf46270 */
[C---:B------:R-:W-:Y:S01]  /*13ee0*/  VIADD R24, R197.reuse, 0x20 ;  /* 0x00000020c5187836 */ /* 0x040fe20000000000 */
[----:B------:R-:W-:Y:S01]  /*13ef0*/  ISETP.GE.AND P1, PT, R20, UR4, PT ;  /* 0x0000000414007c0c */ /* 0x000fe2000bf26270 */
[C---:B------:R-:W-:Y:S01]  /*13f00*/  VIADD R13, R197.reuse, 0x8 ;  /* 0x00000008c50d7836 */ /* 0x040fe20000000000 */
[----:B------:R-:W-:Y:S01]  /*13f10*/  ISETP.GE.AND P0, PT, R14, UR4, PT ;  /* 0x000000040e007c0c */ /* 0x000fe2000bf06270 */
[----:B------:R-:W-:-:S02]  /*13f20*/  VIADD R28, R197, 0x10 ;  /* 0x00000010c51c7836 */ /* 0x000fc40000000000 */
[C---:B------:R-:W-:Y:S01]  /*13f30*/  VIADD R21, R197.reuse, 0x30 ;  /* 0x00000030c5157836 */ /* 0x040fe20000000000 */
[----:B------:R-:W-:Y:S01]  /*13f40*/  SHF.R.S32.HI R13, RZ, 0x1f, R13 ;  /* 0x0000001fff0d7819 */ /* 0x000fe2000001140d */
[C---:B-1----:R-:W-:Y:S01]  /*13f50*/  VIADD R15, R197.reuse, 0x18 ;  /* 0x00000018c50f7836 */ /* 0x042fe20000000000 */
[C---:B---3--:R-:W-:Y:S01]  /*13f60*/  @!P4 LEA R8, P3, R197.reuse, R0, 0x2 ;  /* 0x00000000c508c211 */ /* 0x048fe200078610ff */
[C---:B------:R-:W-:Y:S01]  /*13f70*/  VIADD R25, R197.reuse, 0x28 ;  /* 0x00000028c5197836 */ /* 0x040fe20000000000 */
[----:B------:R-:W-:Y:S02]  /*13f80*/  SHF.R.S32.HI R28, RZ, 0x1f, R28 ;  /* 0x0000001fff1c7819 */ /* 0x000fe4000001141c */
[----:B0-----:R-:W-:Y:S02]  /*13f90*/  @!P4 LEA.HI.X R9, R197, R4, R10, 0x2, P3 ;  /* 0x00000004c509c211 */ /* 0x001fe400018f140a */
[----:B------:R-:W-:Y:S02]  /*13fa0*/  ISETP.GE.AND P3, PT, R24, UR4, PT ;  /* 0x0000000418007c0c */ /* 0x000fe4000bf66270 */
[----:B------:R-:W-:Y:S01]  /*13fb0*/  @!P1 LEA R10, P5, R20, R0, 0x2 ;  /* 0x00000000140a9211 */ /* 0x000fe200078a10ff */
[----:B------:R0:W-:Y:S01]  /*13fc0*/  @!P4 ST.E.64 desc[UR40][R8.64], R26 ;  /* 0x0000001a0800c985 */ /* 0x0001e2000c101b28 */
[----:B------:R-:W-:-:S02]  /*13fd0*/  SHF.R.S32.HI R15, RZ, 0x1f, R15 ;  /* 0x0000001fff0f7819 */ /* 0x000fc4000001140f */
[----:B------:R-:W-:Y:S01]  /*13fe0*/  @!P1 LEA.HI.X R11, R20, R4, R28, 0x2, P5 ;  /* 0x00000004140b9211 */ /* 0x000fe200028f141c */
[----:B------:R-:W-:Y:S01]  /*13ff0*/  VIADD R28, R197, 0x20 ;  /* 0x00000020c51c7836 */ /* 0x000fe20000000000 */
[----:B------:R-:W-:Y:S01]  /*14000*/  ISETP.GE.AND P5, PT, R21, UR4, PT ;  /* 0x0000000415007c0c */ /* 0x000fe2000bfa6270 */
[----:B------:R-:W-:Y:S01]  /*14010*/  VIADD R20, R197, 0x40 ;  /* 0x00000040c5147836 */ /* 0x000fe20000000000 */
[----:B------:R-:W-:Y:S02]  /*14020*/  ISETP.GE.AND P4, PT, R25, UR4, PT ;  /* 0x0000000419007c0c */ /* 0x000fe4000bf86270 */
[----:B------:R-:W-:Y:S02]  /*14030*/  SHF.R.S32.HI R28, RZ, 0x1f, R28 ;  /* 0x0000001fff1c7819 */ /* 0x000fe4000001141c */
[----:B0-----:R-:W-:-:S04]  /*14040*/  @!P2 LEA R8, P6, R12, R0, 0x2 ;  /* 0x000000000c08a211 */ /* 0x001fc800078c10ff */
[----:B------:R-:W-:Y:S02]  /*14050*/  @!P2 LEA.HI.X R9, R12, R4, R13, 0x2, P6 ;  /* 0x000000040c09a211 */ /* 0x000fe400030f140d */
[----:B------:R-:W-:-:S03]  /*14060*/  @!P0 LEA R12, P6, R14, R0, 0x2 ;  /* 0x000000000e0c8211 */ /* 0x000fc600078c10ff */
[----:B------:R0:W-:Y:S01]  /*14070*/  @!P2 ST.E.64 desc[UR40][R8.64], R30 ;  /* 0x0000001e0800a985 */ /* 0x0001e2000c101b28 */
[----:B------:R-:W-:Y:S01]  /*14080*/  @!P0 LEA.HI.X R13, R14, R4, R15, 0x2, P6 ;  /* 0x000000040e0d8211 */ /* 0x000fe200030f140f */
[C---:B------:R-:W-:Y:S02]  /*14090*/  VIADD R15, R197.reuse, 0x38 ;  /* 0x00000038c50f7836 */ /* 0x040fe40000000000 */
[----:B------:R1:W-:Y:S01]  /*140a0*/  @!P1 ST.E.64 desc[UR40][R10.64], R34 ;  /* 0x000000220a009985 */ /* 0x0003e2000c101b28 */
[----:B------:R-:W-:-:S03]  /*140b0*/  VIADD R14, R197, 0x48 ;  /* 0x00000048c50e7836 */ /* 0x000fc60000000000 */
[----:B------:R2:W-:Y:S01]  /*140c0*/  @!P0 ST.E.64 desc[UR40][R12.64], R38 ;  /* 0x000000260c008985 */ /* 0x0005e2000c101b28 */
[----:B------:R-:W-:Y:S02]  /*140d0*/  ISETP.GE.AND P0, PT, R15, UR4, PT ;  /* 0x000000040f007c0c */ /* 0x000fe4000bf06270 */
[----:B0-----:R-:W-:-:S04]  /*140e0*/  @!P3 LEA R8, P1, R24, R0, 0x2 ;  /* 0x000000001808b211 */ /* 0x001fc800078210ff */
[----:B------:R-:W-:Y:S01]  /*140f0*/  @!P3 LEA.HI.X R9, R24, R4, R28, 0x2, P1 ;  /* 0x000000041809b211 */ /* 0x000fe200008f141c */
[----:B------:R-:W-:Y:S01]  /*14100*/  VIADD R24, R197, 0x30 ;  /* 0x00000030c5187836 */ /* 0x000fe20000000000 */
[-C--:B-1----:R-:W-:Y:S01]  /*14110*/  @!P4 LEA R10, P2, R25, R0.reuse, 0x2 ;  /* 0x00000000190ac211 */ /* 0x082fe200078410ff */
[----:B------:R-:W-:Y:S01]  /*14120*/  VIADD R28, R197, 0x28 ;  /* 0x00000028c51c7836 */ /* 0x000fe20000000000 */
[C---:B--2---:R-:W-:Y:S01]  /*14130*/  @!P5 LEA R12, P6, R21.reuse, R0, 0x2 ;  /* 0x00000000150cd211 */ /* 0x044fe200078c10ff */
[----:B------:R0:W-:Y:S01]  /*14140*/  @!P3 ST.E.64 desc[UR40][R8.64], R42 ;  /* 0x0000002a0800b985 */ /* 0x0001e2000c101b28 */
[----:B------:R-:W-:Y:S02]  /*14150*/  SHF.R.S32.HI R24, RZ, 0x1f, R24 ;  /* 0x0000001fff187819 */ /* 0x000fe40000011418 */
[----:B------:R-:W-:Y:S02]  /*14160*/  SHF.R.S32.HI R28, RZ, 0x1f, R28 ;  /* 0x0000001fff1c7819 */ /* 0x000fe4000001141c */
[----:B------:R-:W-:Y:S01]  /*14170*/  @!P5 LEA.HI.X R13, R21, R4, R24, 0x2, P6 ;  /* 0x00000004150dd211 */ /* 0x000fe200030f1418 */
[----:B------:R-:W-:Y:S01]  /*14180*/  VIADD R21, R197, 0x38 ;  /* 0x00000038c5157836 */ /* 0x000fe20000000000 */
[----:B------:R-:W-:-:S02]  /*14190*/  ISETP.GE.AND P1, PT, R20, UR4, PT ;  /* 0x0000000414007c0c */ /* 0x000fc4000bf26270 */
[----:B------:R-:W-:Y:S02]  /*141a0*/  @!P4 LEA.HI.X R11, R25, R4, R28, 0x2, P2 ;  /* 0x00000004190bc211 */ /* 0x000fe400010f141c */
[----:B------:R-:W-:Y:S02]  /*141b0*/  ISETP.GE.AND P2, PT, R14, UR4, PT ;  /* 0x000000040e007c0c */ /* 0x000fe4000bf46270 */
[----:B------:R-:W-:Y:S01]  /*141c0*/  SHF.R.S32.HI R21, RZ, 0x1f, R21 ;  /* 0x0000001fff157819 */ /* 0x000fe20000011415 */
[----:B------:R1:W-:Y:S01]  /*141d0*/  @!P4 ST.E.64 desc[UR40][R10.64], R46 ;  /* 0x0000002e0a00c985 */ /* 0x0003e2000c101b28 */
[C---:B0-----:R-:W-:Y:S02]  /*141e0*/  @!P0 LEA R8, P6, R15.reuse, R0, 0x2 ;  /* 0x000000000f088211 */ /* 0x041fe400078c10ff */
[----:B------:R-:W-:Y:S01]  /*141f0*/  ISETP.GE.AND P3, PT, R222, UR4, PT ;  /* 0x00000004de007c0c */ /* 0x000fe2000bf66270 */
[----:B------:R0:W-:Y:S01]  /*14200*/  @!P5 ST.E.64 desc[UR40][R12.64], R50 ;  /* 0x000000320c00d985 */ /* 0x0001e2000c101b28 */
[----:B------:R-:W-:Y:S01]  /*14210*/  @!P0 LEA.HI.X R9, R15, R4, R21, 0x2, P6 ;  /* 0x000000040f098211 */ /* 0x000fe200030f1415 */
[C---:B------:R-:W-:Y:S01]  /*14220*/  VIADD R21, R197.reuse, 0x40 ;  /* 0x00000040c5157836 */ /* 0x040fe20000000000 */
[----:B------:R-:W-:-:S02]  /*14230*/  IADD3 R15, R197, 0x48, RZ ;  /* 0x00000048c50f7810 */ /* 0x000fc40007ffe0ff */
[----:B------:R-:W-:Y:S01]  /*14240*/  ISETP.GE.AND P4, PT, R219, UR4, PT ;  /* 0x00000004db007c0c */ /* 0x000fe2000bf86270 */
[----:B------:R2:W-:Y:S01]  /*14250*/  @!P0 ST.E.64 desc[UR40][R8.64], R54 ;  /* 0x0000003608008985 */ /* 0x0005e2000c101b28 */
[----:B------:R-:W-:Y:S02]  /*14260*/  SHF.R.S32.HI R21, RZ, 0x1f, R21 ;  /* 0x0000001fff157819 */ /* 0x000fe40000011415 */
[----:B------:R-:W-:Y:S02]  /*14270*/  SHF.R.S32.HI R15, RZ, 0x1f, R15 ;  /* 0x0000001fff0f7819 */ /* 0x000fe4000001140f */
[-C--:B-1----:R-:W-:Y:S02]  /*14280*/  @!P1 LEA R10, P5, R20, R0.reuse, 0x2 ;  /* 0x00000000140a9211 */ /* 0x082fe400078a10ff */
[----:B------:R-:W-:Y:S02]  /*14290*/  ISETP.GE.AND P0, PT, R208, UR4, PT ;  /* 0x00000004d0007c0c */ /* 0x000fe4000bf06270 */
[----:B0-----:R-:W-:-:S02]  /*142a0*/  @!P2 LEA R12, P6, R14, R0, 0x2 ;  /* 0x000000000e0ca211 */ /* 0x001fc400078c10ff */
[-C--:B------:R-:W-:Y:S02]  /*142b0*/  @!P1 LEA.HI.X R11, R20, R4.reuse, R21, 0x2, P5 ;  /* 0x00000004140b9211 */ /* 0x080fe400028f1415 */
[----:B------:R-:W-:Y:S02]  /*142c0*/  ISETP.GE.AND P5, PT, R213, UR4, PT ;  /* 0x00000004d5007c0c */ /* 0x000fe4000bfa6270 */
[----:B------:R-:W-:Y:S01]  /*142d0*/  @!P2 LEA.HI.X R13, R14, R4, R15, 0x2, P6 ;  /* 0x000000040e0da211 */ /* 0x000fe200030f140f */
[----:B------:R0:W-:Y:S01]  /*142e0*/  @!P1 ST.E.64 desc[UR40][R10.64], R58 ;  /* 0x0000003a0a009985 */ /* 0x0001e2000c101b28 */
[----:B--2---:R-:W-:Y:S02]  /*142f0*/  @!P3 LEA R8, P6, R222, R0, 0x2 ;  /* 0x00000000de08b211 */ /* 0x004fe400078c10ff */
[----:B------:R-:W-:Y:S01]  /*14300*/  ISETP.GE.AND P1, PT, R200, UR4, PT ;  /* 0x00000004c8007c0c */ /* 0x000fe2000bf26270 */
[----:B------:R1:W-:Y:S01]  /*14310*/  @!P2 ST.E.64 desc[UR40][R12.64], R62 ;  /* 0x0000003e0c00a985 */ /* 0x0003e2000c101b28 */
[----:B------:R-:W-:-:S05]  /*14320*/  @!P3 LEA.HI.X R9, R222, R4, R223, 0x2, P6 ;  /* 0x00000004de09b211 */ /* 0x000fca00030f14df */
[----:B------:R2:W-:Y:S01]  /*14330*/  @!P3 ST.E.64 desc[UR40][R8.64], R66 ;  /* 0x000000420800b985 */ /* 0x0005e2000c101b28 */
[----:B0-----:R-:W-:-:S04]  /*14340*/  @!P4 LEA R10, P2, R219, R0, 0x2 ;  /* 0x00000000db0ac211 */ /* 0x001fc800078410ff */
[----:B------:R-:W-:Y:S02]  /*14350*/  @!P4 LEA.HI.X R11, R219, R4, R220, 0x2, P2 ;  /* 0x00000004db0bc211 */ /* 0x000fe400010f14dc */
[----:B------:R-:W-:Y:S02]  /*14360*/  ISETP.GE.AND P2, PT, R185, UR4, PT ;  /* 0x00000004b9007c0c */ /* 0x000fe4000bf46270 */
[CC--:B-1----:R-:W-:Y:S01]  /*14370*/  @!P5 LEA R12, P6, R213.reuse, R0.reuse, 0x2 ;  /* 0x00000000d50cd211 */ /* 0x0c2fe200078c10ff */
[----:B------:R0:W-:Y:S01]  /*14380*/  @!P4 ST.E.64 desc[UR40][R10.64], R70 ;  /* 0x000000460a00c985 */ /* 0x0001e2000c101b28 */
[C---:B--2---:R-:W-:Y:S02]  /*14390*/  @!P0 LEA R8, P4, R208.reuse, R0, 0x2 ;  /* 0x00000000d0088211 */ /* 0x044fe400078810ff */
[-C--:B------:R-:W-:Y:S02]  /*143a0*/  @!P5 LEA.HI.X R13, R213, R4.reuse, R218, 0x2, P6 ;  /* 0x00000004d50dd211 */ /* 0x080fe400030f14da */
[----:B------:R-:W-:-:S02]  /*143b0*/  @!P0 LEA.HI.X R9, R208, R4, R209, 0x2, P4 ;  /* 0x00000004d0098211 */ /* 0x000fc400020f14d1 */
[----:B------:R-:W-:Y:S01]  /*143c0*/  ISETP.GE.AND P4, PT, R180, UR4, PT ;  /* 0x00000004b4007c0c */ /* 0x000fe2000bf86270 */
[----:B------:R1:W-:Y:S01]  /*143d0*/  @!P5 ST.E.64 desc[UR40][R12.64], R74 ;  /* 0x0000004a0c00d985 */ /* 0x0003e2000c101b28 */
[----:B------:R-:W-:-:S03]  /*143e0*/  ISETP.GE.AND P5, PT, R182, UR4, PT ;  /* 0x00000004b6007c0c */ /* 0x000fc6000bfa6270 */
[----:B------:R2:W-:Y:S01]  /*143f0*/  @!P0 ST.E.64 desc[UR40][R8.64], R78 ;  /* 0x0000004e08008985 */ /* 0x0005e2000c101b28 */
[----:B0-----:R-:W-:-:S04]  /*14400*/  @!P1 LEA R10, P3, R200, R0, 0x2 ;  /* 0x00000000c80a9211 */ /* 0x001fc800078610ff */
[----:B------:R-:W-:Y:S02]  /*14410*/  @!P1 LEA.HI.X R11, R200, R4, R205, 0x2, P3 ;  /* 0x00000004c80b9211 */ /* 0x000fe400018f14cd */
[----:B------:R-:W-:Y:S02]  /*14420*/  ISETP.GE.AND P3, PT, R178, UR4, PT ;  /* 0x00000004b2007c0c */ /* 0x000fe4000bf66270 */
[C---:B-1----:R-:W-:Y:S01]  /*14430*/  @!P2 LEA R12, P6, R185.reuse, R0, 0x2 ;  /* 0x00000000b90ca211 */ /* 0x042fe200078c10ff */
[----:B------:R0:W-:Y:S01]  /*14440*/  @!P1 ST.E.64 desc[UR40][R10.64], R82 ;  /* 0x000000520a009985 */ /* 0x0001e2000c101b28 */
[----:B------:R-:W-:Y:S02]  /*14450*/  ISETP.GE.AND P1, PT, R174, UR4, PT ;  /* 0x00000004ae007c0c */ /* 0x000fe4000bf26270 */
[----:B------:R-:W-:Y:S02]  /*14460*/  @!P2 LEA.HI.X R13, R185, R4, R198, 0x2, P6 ;  /* 0x00000004b90da211 */ /* 0x000fe400030f14c6 */
[----:B--2---:R-:W-:-:S03]  /*14470*/  @!P5 LEA R8, P6, R182, R0, 0x2 ;  /* 0x00000000b608d211 */ /* 0x004fc600078c10ff */
[----:B------:R1:W-:Y:S01]  /*14480*/  @!P2 ST.E.64 desc[UR40][R12.64], R86 ;  /* 0x000000560c00a985 */ /* 0x0003e2000c101b28 */
[----:B------:R-:W-:Y:S02]  /*14490*/  ISETP.GE.AND P2, PT, R176, UR4, PT ;  /* 0x00000004b0007c0c */ /* 0x000fe4000bf46270 */
        /* <DEDUP_REMOVED lines=60> */
.L_x_8020:
[----:B---3--:R-:W3:Y:S01]  /*14860*/  LDL.LU R4, [R1+0x44] ;  /* 0x0000440001047983 */ /* 0x008ee20000300800 */
[----:B------:R-:W-:Y:S01]  /*14870*/  ULDC.64 UR6, c[0x0][0xc08] ;  /* 0x0003020000067ab9 */ /* 0x000fe20000000a00 */
[----:B------:R-:W-:Y:S02]  /*14880*/  ULDC.64 UR4, c[0x0][0xc00] ;  /* 0x0003000000047ab9 */ /* 0x000fe40000000a00 */
[----:B------:R-:W4:Y:S04]  /*14890*/  LDL.LU R0, [R1+0x48] ;  /* 0x0000480001007983 */ /* 0x000f280000300800 */
[----:B------:R-:W2:Y:S01]  /*148a0*/  LDL R13, [R1+0x3c] ;  /* 0x00003c00010d7983 */ /* 0x000ea20000100800 */
[----:B------:R-:W-:Y:S01]  /*148b0*/  ISETP.NE.U32.AND P1, PT, RZ, UR6, PT ;  /* 0x00000006ff007c0c */ /* 0x000fe2000bf25070 */
[----:B------:R-:W-:Y:S01]  /*148c0*/  IMAD.MOV.U32 R3, RZ, RZ, RZ ;  /* 0x000000ffff037224 */ /* 0x000fe200078e00ff */
[----:B------:R-:W-:-:S02]  /*148d0*/  ISETP.NE.U32.AND P0, PT, RZ, UR4, PT ;  /* 0x00000004ff007c0c */ /* 0x000fc4000bf05070 */
[----:B------:R-:W-:Y:S02]  /*148e0*/  ISETP.NE.AND.EX P1, PT, RZ, UR7, PT, P1 ;  /* 0x00000007ff007c0c */ /* 0x000fe4000bf25310 */
[----:B------:R-:W-:Y:S01]  /*148f0*/  ISETP.NE.AND.EX P0, PT, RZ, UR5, PT, P0 ;  /* 0x00000005ff007c0c */ /* 0x000fe2000bf05300 */
[----:B0-----:R-:W0:Y:S01]  /*14900*/  S2R R12, SR_TID.X ;  /* 0x00000000000c7919 */ /* 0x001e220000002100 */
[----:B---3--:R-:W-:-:S04]  /*14910*/  IADD3 R8, P2, R4, UR4, RZ ;  /* 0x0000000404087c10 */ /* 0x008fc8000ff5e0ff */
[----:B----4-:R-:W-:-:S05]  /*14920*/  IADD3.X R9, R0, UR5, RZ, P2, !PT ;  /* 0x0000000500097c10 */ /* 0x010fca00097fe4ff */
[----:B------:R-:W-:Y:S01]  /*14930*/  @P1 IADD3 R10, P2, R4, UR6, RZ ;  /* 0x00000006040a1c10 */ /* 0x000fe2000ff5e0ff */
[----:B------:R-:W-:Y:S01]  /*14940*/  ULDC UR4, c[0x0][0xa88] ;  /* 0x0002a20000047ab9 */ /* 0x000fe20000000800 */
[----:B------:R3:W5:Y:S02]  /*14950*/  @P0 LDG.E R3, desc[UR40][R8.64] ;  /* 0x0000002808030981 */ /* 0x000764000c1e1900 */
[----:B------:R-:W-:Y:S01]  /*14960*/  @P1 IADD3.X R11, R0, UR7, RZ, P2, !PT ;  /* 0x00000007000b1c10 */ /* 0x000fe200097fe4ff */
[----:B------:R-:W-:-:S06]  /*14970*/  IMAD.U32 R0, RZ, RZ, UR4 ;  /* 0x00000004ff007e24 */ /* 0x000fcc000f8e00ff */
[----:B------:R3:W5:Y:S01]  /*14980*/  @P1 LDG.E R0, desc[UR40][R10.64] ;  /* 0x000000280a001981 */ /* 0x000762000c1e1900 */
[----:B--2---:R-:W-:Y:S01]  /*14990*/  ISETP.NE.AND P2, PT, R13, RZ, PT ;  /* 0x000000ff0d00720c */ /* 0x004fe20003f45270 */
[----:B0-----:R-:W-:-:S05]  /*149a0*/  VIADD R4, R12, 0xffffff80 ;  /* 0xffffff800c047836 */ /* 0x001fca0000000000 */
[----:B------:R-:W-:-:S07]  /*149b0*/  ISETP.GT.AND P3, PT, R4, 0x3f, PT ;  /* 0x0000003f0400780c */ /* 0x000fce0003f64270 */
[----:B------:R-:W0:Y:S02]  /*149c0*/  @!P2 LDC R13, c[0x0][0xad4] ;  /* 0x0002b500ff0dab82 */ /* 0x000e240000000800 */
[----:B0-----:R3:W-:Y:S01]  /*149d0*/  @!P2 STL [R1+0x3c], R13 ;  /* 0x00003c0d0100a387 */ /* 0x0017e20000100800 */
[----:B------:R-:W-:Y:S01]  /*149e0*/  ISETP.GT.AND P2, PT, R13, 0x1, PT ;  /* 0x000000010d00780c */ /* 0x000fe20003f44270 */
[----:B------:R-:W-:-:S12]  /*149f0*/  @P1 BRA `(.L_x_8029) ;  /* 0x0000000000101947 */ /* 0x000fd80003800000 */
[----:B------:R-:W-:Y:S05]  /*14a00*/  @!P0 BRA `(.L_x_8029) ;  /* 0x00000000000c8947 */ /* 0x000fea0003800000 */
[----:B---3--:R-:W2:Y:S04]  /*14a10*/  LDG.E R11, desc[UR40][R8.64] ;  /* 0x00000028080b7981 */ /* 0x008ea8000c1e1900 */
[----:B-----5:R-:W2:Y:S02]  /*14a20*/  LDG.E R0, desc[UR40][R8.64+0x4] ;  /* 0x0000042808007981 */ /* 0x020ea4000c1e1900 */
[----:B--2---:R-:W-:-:S07]  /*14a30*/  IMAD.IADD R0, R0, 0x1, -R11 ;  /* 0x0000000100007824 */ /* 0x004fce00078e0a0b */
.L_x_8029:
[----:B---3--:R-:W2:Y:S04]  /*14a40*/  LDL.LU R8, [R1+0x40] ;  /* 0x0000400001087983 */ /* 0x008ea80000300800 */
[----:B------:R-:W3:Y:S01]  /*14a50*/  LDL.LU R4, [R1+0x54] ;  /* 0x0000540001047983 */ /* 0x000ee20000300800 */
[----:B------:R-:W-:Y:S01]  /*14a60*/  BSSY B1, `(.L_x_8030) ;  /* 0x0000036000017945 */ /* 0x000fe20003800000 */
[----:B-----5:R-:W-:Y:S02]  /*14a70*/  SHF.R.S32.HI R28, RZ, 0x1f, R3 ;  /* 0x0000001fff1c7819 */ /* 0x020fe40000011403 */
[----:B--2---:R-:W-:Y:S02]  /*14a80*/  SEL R33, R8, RZ, !P0 ;  /* 0x000000ff08217207 */ /* 0x004fe40004000000 */
[----:B---3--:R-:W-:Y:S01]  /*14a90*/  SEL R30, R4, RZ, !P0 ;  /* 0x000000ff041e7207 */ /* 0x008fe20004000000 */
        /* <DEDUP_REMOVED lines=50> */
.L_x_8031:
[----:B------:R-:W-:Y:S05]  /*14dc0*/  BSYNC B1 ;  /* 0x0000000000017941 */ /* 0x000fea0003800000 */
.L_x_8030:
[----:B------:R-:W-:Y:S05]  /*14dd0*/  @P2 BRA `(.L_x_8026) ;  /* 0x0000000800ac2947 */ /* 0x000fea0003800000 */
[----:B------:R-:W2:Y:S01]  /*14de0*/  S2R R10, SR_TID.X ;  /* 0x00000000000a7919 */ /* 0x000ea20000002100 */
[----:B0-----:R-:W0:Y:S01]  /*14df0*/  LDC R15, c[0x0][0xbe8] ;  /* 0x0002fa00ff0f7b82 */ /* 0x001e220000000800 */
[----:B------:R-:W-:Y:S01]  /*14e00*/  ULDC.64 UR4, c[0x0][0xaa0] ;  /* 0x0002a80000047ab9 */ /* 0x000fe20000000a00 */
[C---:B------:R-:W-:Y:S01]  /*14e10*/  VIADD R42, R194.reuse, 0x40 ;  /* 0x00000040c22a7836 */ /* 0x040fe20000000000 */
[----:B------:R-:W-:Y:S01]  /*14e20*/  IADD3 R38, R194, 0xc0, RZ ;  /* 0x000000c0c2267810 */ /* 0x000fe20007ffe0ff */
[----:B------:R-:W-:Y:S01]  /*14e30*/  IMAD R4, R28, UR4, RZ ;  /* 0x000000041c047c24 */ /* 0x000fe2000f8e02ff */
[----:B------:R-:W-:Y:S01]  /*14e40*/  BSSY B1, `(.L_x_8032) ;  /* 0x0000080000017945 */ /* 0x000fe20003800000 */
[----:B------:R-:W-:-:S04]  /*14e50*/  IMAD.WIDE.U32 R8, R3, UR4, RZ ;  /* 0x0000000403087c25 */ /* 0x000fc8000f8e00ff */
[----:B------:R-:W-:Y:S01]  /*14e60*/  IMAD R11, R3, UR5, R4 ;  /* 0x00000005030b7c24 */ /* 0x000fe2000f8e0204 */
[----:B------:R-:W-:Y:S01]  /*14e70*/  ULDC.64 UR4, c[0x0][0xae8] ;  /* 0x0002ba0000047ab9 */ /* 0x000fe20000000a00 */
[----:B------:R-:W3:Y:S01]  /*14e80*/  LDC R3, c[0x0][0xac8] ;  /* 0x0002b200ff037b82 */ /* 0x000ee20000000800 */
[C---:B------:R-:W-:Y:S02]  /*14e90*/  VIADD R40, R194.reuse, 0x80 ;  /* 0x00000080c2287836 */ /* 0x040fe40000000000 */
[----:B------:R-:W-:Y:S02]  /*14ea0*/  IMAD.IADD R9, R9, 0x1, R11 ;  /* 0x0000000109097824 */ /* 0x000fe400078e020b */
[----:B------:R-:W-:Y:S02]  /*14eb0*/  VIADD R36, R194, 0x100 ;  /* 0x00000100c2247836 */ /* 0x000fe40000000000 */
[----:B------:R-:W-:-:S04]  /*14ec0*/  IMAD.WIDE.U32 R8, R185, UR4, R8 ;  /* 0x00000004b9087c25 */ /* 0x000fc8000f8e0008 */
[----:B------:R-:W-:Y:S01]  /*14ed0*/  IMAD R9, R185, UR5, R9 ;  /* 0x00000005b9097c24 */ /* 0x000fe2000f8e0209 */
[----:B0-----:R-:W-:Y:S01]  /*14ee0*/  ISETP.NE.AND P0, PT, R15, 0x1, PT ;  /* 0x000000010f00780c */ /* 0x001fe20003f05270 */
[----:B------:R-:W-:Y:S01]  /*14ef0*/  ULDC.64 UR4, c[0x0][0xaf0] ;  /* 0x0002bc0000047ab9 */ /* 0x000fe20000000a00 */
[----:B------:R-:W-:Y:S02]  /*14f00*/  VIADD R34, R194, 0x140 ;  /* 0x00000140c2227836 */ /* 0x000fe40000000000 */
[----:B------:R-:W-:Y:S02]  /*14f10*/  IMAD R4, R30, UR4, RZ ;  /* 0x000000041e047c24 */ /* 0x000fe4000f8e02ff */
[----:B------:R-:W-:-:S04]  /*14f20*/  IMAD.WIDE.U32 R8, R33, UR4, R8 ;  /* 0x0000000421087c25 */ /* 0x000fc8000f8e0008 */
[----:B--2---:R-:W-:Y:S01]  /*14f30*/  VIADD R10, R10, 0xffffff80 ;  /* 0xffffff800a0a7836 */ /* 0x004fe20000000000 */
[-C--:B---3--:R-:W-:Y:S02]  /*14f40*/  ISETP.GE.AND P1, PT, R42, R3.reuse, PT ;  /* 0x000000032a00720c */ /* 0x088fe40003f26270 */
[----:B-1----:R-:W0:Y:S01]  /*14f50*/  @P0 LDC R21, c[0x0][0xbec] ;  /* 0x0002fb00ff150b82 */ /* 0x002e220000000800 */
        /* <DEDUP_REMOVED lines=8> */
[-C--:B------:R-:W-:Y:S01]  /*14fe0*/  ISETP.GE.AND P1, PT, R40, R3.reuse, PT ;  /* 0x000000032800720c */ /* 0x080fe20003f26270 */
[C---:B------:R-:W-:Y:S01]  /*14ff0*/  VIADD R32, R194.reuse, 0x180 ;  /* 0x00000180c2207836 */ /* 0x040fe20000000000 */
[----:B------:R-:W-:Y:S01]  /*15000*/  LOP3.LUT R11, R13, 0xfffffff8, RZ, 0xc0, !PT ;  /* 0xfffffff80d0b7812 */ /* 0x000fe200078ec0ff */
[----:B------:R-:W-:Y:S01]  /*15010*/  VIADD R35, R194, 0x140 ;  /* 0x00000140c2237836 */ /* 0x000fe20000000000 */
[----:B------:R-:W-:Y:S01]  /*15020*/  SHF.R.S32.HI R26, RZ, 0x3, R13 ;  /* 0x00000003ff1a7819 */ /* 0x000fe2000001140d */
[----:B------:R-:W-:Y:S01]  /*15030*/  IMAD R13, R33, UR5, R4 ;  /* 0x00000005210d7c24 */ /* 0x000fe2000f8e0204 */
[----:B------:R-:W-:Y:S01]  /*15040*/  SEL R12, RZ, 0x1, P2 ;  /* 0x00000001ff0c7807 */ /* 0x000fe20001000000 */
[----:B------:R-:W-:Y:S01]  /*15050*/  IMAD.IADD R11, R10, 0x1, -R11 ;  /* 0x000000010a0b7824 */ /* 0x000fe200078e0a0b */
[----:B------:R-:W-:Y:S01]  /*15060*/  ULDC.64 UR4, c[0x0][0xae0] ;  /* 0x0002b80000047ab9 */ /* 0x000fe20000000a00 */
[----:B------:R-:W-:Y:S01]  /*15070*/  IMAD.IADD R9, R9, 0x1, R13 ;  /* 0x0000000109097824 */ /* 0x000fe200078e020d */
[----:B------:R-:W-:Y:S01]  /*15080*/  ISETP.GE.AND P2, PT, R27, R3, PT ;  /* 0x000000031b00720c */ /* 0x000fe20003f46270 */
[----:B------:R-:W-:Y:S01]  /*15090*/  IMAD R10, R11, 0x20, R26 ;  /* 0x000000200b0a7824 */ /* 0x000fe200078e021a */
[----:B------:R-:W-:Y:S01]  /*150a0*/  SHF.R.S32.HI R29, RZ, 0x1f, R29 ;  /* 0x0000001fff1d7819 */ /* 0x000fe2000001141d */
[----:B------:R-:W-:Y:S01]  /*150b0*/  IMAD.SHL.U32 R13, R14, 0x2, RZ ;  /* 0x000000020e0d7824 */ /* 0x000fe200078e00ff */
[----:B------:R-:W-:Y:S01]  /*150c0*/  SHF.R.S32.HI R32, RZ, 0x1f, R32 ;  /* 0x0000001fff207819 */ /* 0x000fe20000011420 */
[----:B------:R-:W-:Y:S01]  /*150d0*/  IMAD.IADD R10, R199, 0x1, R10 ;  /* 0x00000001c70a7824 */ /* 0x000fe200078e020a */
[----:B------:R-:W-:Y:S01]  /*150e0*/  SHF.R.S32.HI R35, RZ, 0x1f, R35 ;  /* 0x0000001fff237819 */ /* 0x000fe20000011423 */
[----:B------:R-:W-:Y:S01]  /*150f0*/  IMAD.IADD R26, R26, 0x1, R199 ;  /* 0x000000011a1a7824 */ /* 0x000fe200078e02c7 */
[----:B------:R-:W-:Y:S01]  /*15100*/  LOP3.LUT R12, R13, 0x2, R12, 0xe2, !PT ;  /* 0x000000020d0c7812 */ /* 0x000fe200078ee20c */
[----:B0-----:R-:W-:-:S04]  /*15110*/  @P0 IMAD.HI.U32 R4, R10, R21, RZ ;  /* 0x000000150a040227 */ /* 0x001fc800078e00ff */
[----:B------:R-:W-:Y:S01]  /*15120*/  IMAD.MOV.U32 R11, RZ, RZ, R10 ;  /* 0x000000ffff0b7224 */ /* 0x000fe200078e000a */
[----:B-1----:R-:W-:Y:S01]  /*15130*/  @P0 SHF.R.U32.HI R11, RZ, R25, R4 ;  /* 0x00000019ff0b0219 */ /* 0x002fe20000011604 */
[----:B------:R-:W-:Y:S01]  /*15140*/  IMAD R25, R0, R15, RZ ;  /* 0x0000000f00197224 */ /* 0x000fe200078e02ff */
[----:B------:R-:W-:Y:S01]  /*15150*/  SEL R4, RZ, 0xffffffff, P1 ;  /* 0xffffffffff047807 */ /* 0x000fe20000800000 */
[----:B------:R-:W-:Y:S01]  /*15160*/  VIADD R37, R194, 0x100 ;  /* 0x00000100c2257836 */ /* 0x000fe20000000000 */
[----:B------:R-:W-:Y:S01]  /*15170*/  ISETP.GE.AND P0, PT, R38, R3, PT ;  /* 0x000000032600720c */ /* 0x000fe20003f06270 */
[--C-:B------:R-:W-:Y:S01]  /*15180*/  IMAD.MOV R13, RZ, RZ, -R11.reuse ;  /* 0x000000ffff0d7224 */ /* 0x100fe200078e0a0b */
[----:B------:R-:W-:Y:S01]  /*15190*/  SHF.R.S32.HI R0, RZ, 0x1f, R11 ;  /* 0x0000001fff007819 */ /* 0x000fe2000001140b */
        /* <DEDUP_REMOVED lines=8> */
[----:B------:R-:W-:Y:S01]  /*15220*/  IMAD.WIDE.U32 R8, R11, UR4, R8 ;  /* 0x000000040b087c25 */ /* 0x000fe2000f8e0008 */
[----:B------:R-:W-:-:S02]  /*15230*/  ISETP.GE.AND P0, PT, R34, R3, PT ;  /* 0x000000032200720c */ /* 0x000fc40003f06270 */
[----:B------:R-:W-:Y:S01]  /*15240*/  LOP3.LUT R12, R15, 0x8, R12, 0xe2, !PT ;  /* 0x000000080f0c7812 */ /* 0x000fe200078ee20c */
[----:B------:R-:W-:Y:S01]  /*15250*/  IMAD R11, R11, UR5, R0 ;  /* 0x000000050b0b7c24 */ /* 0x000fe2000f8e0200 */
[----:B------:R-:W-:Y:S01]  /*15260*/  SHF.R.S32.HI R0, RZ, 0x1f, R13 ;  /* 0x0000001fff007819 */ /* 0x000fe2000001140d */
[----:B------:R-:W-:Y:S01]  /*15270*/  ULDC.64 UR4, c[0x0][0xad8] ;  /* 0x0002b60000047ab9 */ /* 0x000fe20000000a00 */
[----:B------:R-:W-:Y:S01]  /*15280*/  VIADD R39, R194, 0xc0 ;  /* 0x000000c0c2277836 */ /* 0x000fe20000000000 */
[----:B------:R-:W-:Y:S01]  /*15290*/  SHF.R.S32.HI R37, RZ, 0x1f, R37 ;  /* 0x0000001fff257819 */ /* 0x000fe20000011425 */
[----:B------:R-:W-:Y:S02]  /*152a0*/  IMAD.IADD R9, R9, 0x1, R11 ;  /* 0x0000000109097824 */ /* 0x000fe400078e020b */
[----:B------:R-:W-:Y:S01]  /*152b0*/  IMAD.SHL.U32 R11, R4, 0x10, RZ ;  /* 0x00000010040b7824 */ /* 0x000fe200078e00ff */
[----:B------:R-:W-:Y:S01]  /*152c0*/  SEL R4, RZ, 0xffffffff, P0 ;  /* 0xffffffffff047807 */ /* 0x000fe20000000000 */
[----:B------:R-:W-:Y:S01]  /*152d0*/  IMAD R0, R0, UR4, RZ ;  /* 0x0000000400007c24 */ /* 0x000fe2000f8e02ff */
[----:B------:R-:W-:Y:S01]  /*152e0*/  ISETP.GE.AND P0, PT, R31, R3, PT ;  /* 0x000000031f00720c */ /* 0x000fe20003f06270 */
[----:B------:R-:W-:Y:S01]  /*152f0*/  IMAD.WIDE.U32 R8, R13, UR4, R8 ;  /* 0x000000040d087c25 */ /* 0x000fe2000f8e0008 */
[----:B------:R-:W-:-:S02]  /*15300*/  LOP3.LUT R12, R11, 0x10, R12, 0xe2, !PT ;  /* 0x000000100b0c7812 */ /* 0x000fc400078ee20c */
[----:B------:R-:W-:Y:S01]  /*15310*/  SHF.R.S32.HI R39, RZ, 0x1f, R39 ;  /* 0x0000001fff277819 */ /* 0x000fe20000011427 */
[----:B------:R-:W-:Y:S01]  /*15320*/  IMAD R11, R13, UR5, R0 ;  /* 0x000000050d0b7c24 */ /* 0x000fe2000f8e0200 */
[----:B------:R-:W-:Y:S01]  /*15330*/  SEL R13, RZ, 0x40, P0 ;  /* 0x00000040ff0d7807 */ /* 0x000fe20000000000 */
[----:B------:R-:W-:Y:S01]  /*15340*/  ULDC.64 UR4, c[0x0][0xa80] ;  /* 0x0002a00000047ab9 */ /* 0x000fe20000000a00 */
[----:B------:R-:W-:Y:S01]  /*15350*/  ISETP.GE.AND P0, PT, R26, R25, PT ;  /* 0x000000191a00720c */ /* 0x000fe20003f06270 */
[----:B------:R-:W-:Y:S01]  /*15360*/  IMAD.SHL.U32 R15, R4, 0x20, RZ ;  /* 0x00000020040f7824 */ /* 0x000fe200078e00ff */
[----:B------:R-:W-:Y:S01]  /*15370*/  LEA R4, P1, R8, UR4, 0x1 ;  /* 0x0000000408047c11 */ /* 0x000fe2000f8208ff */
[----:B------:R-:W-:Y:S01]  /*15380*/  IMAD.IADD R9, R9, 0x1, R11 ;  /* 0x0000000109097824 */ /* 0x000fe200078e020b */
[----:B------:R-:W-:Y:S01]  /*15390*/  SEL R0, RZ, 0x80, P2 ;  /* 0x00000080ff007807 */ /* 0x000fe20001000000 */
[C---:B------:R-:W-:Y:S01]  /*153a0*/  VIADD R41, R194.reuse, 0x80 ;  /* 0x00000080c2297836 */ /* 0x040fe20000000000 */
[----:B------:R-:W-:Y:S01]  /*153b0*/  LOP3.LUT R12, R15, 0x20, R12, 0xe2, !PT ;  /* 0x000000200f0c7812 */ /* 0x000fe200078ee20c */
[----:B------:R-:W-:Y:S01]  /*153c0*/  VIADD R43, R194, 0x40 ;  /* 0x00000040c22b7836 */ /* 0x000fe20000000000 */
[----:B------:R-:W-:Y:S01]  /*153d0*/  LEA.HI.X R20, R8, UR5, R9, 0x1, P1 ;  /* 0x0000000508147c11 */ /* 0x000fe200088f0c09 */
[----:B------:R0:W1:Y:S01]  /*153e0*/  SHFL.IDX PT, R14, R4, RZ, 0x181f ;  /* 0x00181fff040e7589 */ /* 0x00006200000e0000 */
[----:B------:R-:W-:-:S02]  /*153f0*/  LOP3.LUT R21, R12, R13, RZ, 0xfc, !PT ;  /* 0x0000000d0c157212 */ /* 0x000fc400078efcff */
[----:B------:R-:W-:Y:S01]  /*15400*/  SHF.R.S32.HI R41, RZ, 0x1f, R41 ;  /* 0x0000001fff297819 */ /* 0x000fe20000011429 */
[----:B------:R0:W2:Y:S01]  /*15410*/  SHFL.IDX PT, R15, R20, RZ, 0x181f ;  /* 0x00181fff140f7589 */ /* 0x0000a200000e0000 */
[----:B------:R-:W-:Y:S02]  /*15420*/  LOP3.LUT R24, R21, R0, RZ, 0xfc, !PT ;  /* 0x0000000015187212 */ /* 0x000fe400078efcff */
[----:B------:R-:W-:Y:S01]  /*15430*/  SHF.R.S32.HI R43, RZ, 0x1f, R43 ;  /* 0x0000001fff2b7819 */ /* 0x000fe2000001142b */
        /* <DEDUP_REMOVED lines=32> */
.L_x_8033:
[----:B------:R-:W-:Y:S05]  /*15640*/  BSYNC B1 ;  /* 0x0000000000017941 */ /* 0x000fea0003800000 */
.L_x_8032:
        /* <DEDUP_REMOVED lines=36> */
.L_x_8026:
[----:B------:R-:W-:Y:S05]  /*15890*/  BSYNC B0 ;  /* 0x0000000000007941 */ /* 0x000fea0003800000 */
.L_x_8019:
[----:B------:R-:W-:Y:S02]  /*158a0*/  ULDC UR4, c[0x0][0xc3c] ;  /* 0x00030f0000047ab9 */ /* 0x000fe40000000800 */
[----:B------:R-:W-:-:S13]  /*158b0*/  ISETP.GE.AND P0, PT, R7, UR4, PT ;  /* 0x0000000407007c0c */ /* 0x000fda000bf06270 */
[----:B------:R-:W-:Y:S05]  /*158c0*/  @!P0 BRA `(.L_x_8034) ;  /* 0xfffffec000348947 */ /* 0x000fea000383ffff */
[----:B------:R-:W-:Y:S05]  /*158d0*/  BRA `(.L_x_7879) ;  /* 0x0000008000bc7947 */ /* 0x000fea0003800000 */
.L_x_7877:
[----:B------:R-:W-:-:S08]  /*158e0*/  NOP ;  /* 0x0000000000007918 */ /* 0x000fd00000000000 */
[----:B---3--:R-:W0:-:S00]  /*158f0*/  USETMAXREG.DEALLOC.CTAPOOL 0x28 ;  /* 0x00000028000079c8 */ /* 0x008e0000080e0500 */
        /* <DEDUP_REMOVED lines=14> */
.L_x_8035:
        /* <DEDUP_REMOVED lines=43> */
.L_x_8039:
[----:B------:R-:W0:Y:S01]  /*15c90*/  LDC R2, c[0x0][0xc3c] ;  /* 0x00030f00ff027b82 */ /* 0x000e220000000800 */
[----:B------:R-:W-:Y:S01]  /*15ca0*/  UIADD3 UR4, UR4, 0x1f, URZ ;  /* 0x0000001f04047890 */ /* 0x000fe2000fffe03f */
[----:B------:R-:W-:Y:S02]  /*15cb0*/  ULDC UR7, c[0x0][0xc3c] ;  /* 0x00030f0000077ab9 */ /* 0x000fe40000000800 */
[----:B------:R-:W-:-:S03]  /*15cc0*/  IMAD.U32 R27, RZ, RZ, UR7 ;  /* 0x00000007ff1b7e24 */ /* 0x000fc6000f8e00ff */
[----:B0-----:R-:W-:-:S13]  /*15cd0*/  ISETP.LE.AND P6, PT, R2, UR4, PT ;  /* 0x0000000402007c0c */ /* 0x001fda000bfc3270 */
[----:B------:R-:W-:Y:S05]  /*15ce0*/  @P6 BRA `(.L_x_8038) ;  /* 0x0000000800a86947 */ /* 0x000fea0003800000 */
[----:B------:R-:W-:Y:S02]  /*15cf0*/  VIADD R11, R6, UR4 ;  /* 0x00000004060b7c36 */ /* 0x000fe40008000000 */
[----:B------:R-:W-:Y:S02]  /*15d00*/  IMAD.MOV.U32 R7, RZ, RZ, RZ ;  /* 0x000000ffff077224 */ /* 0x000fe400078e00ff */
[----:B------:R-:W-:Y:S01]  /*15d10*/  IMAD.MOV.U32 R8, RZ, RZ, RZ ;  /* 0x000000ffff087224 */ /* 0x000fe200078e00ff */
        /* <DEDUP_REMOVED lines=28> */
.L_x_8037:
        /* <DEDUP_REMOVED lines=13> */
.L_x_8040:
        /* <DEDUP_REMOVED lines=33> */
[----:B------:R-:W-:Y:S02]  /*161c0*/  IMAD.MOV.U32 R13, RZ, RZ, R2 ;  /* 0x000000ffff0d7224 */ /* 0x000fe400078e0002 */
[----:B0-----:R-:W-:Y:S02]  /*161d0*/  IMAD.MOV R2, RZ, RZ, -R3 ;  /* 0x000000ffff027224 */ /* 0x001fe400078e0a03 */
        /* <DEDUP_REMOVED lines=27> */
.L_x_8041:
        /* <DEDUP_REMOVED lines=61> */
.L_x_8042:
[----:B------:R-:W-:-:S05]  /*16760*/  LOP3.LUT R2, RZ, R2, RZ, 0x33, !PT ;  /* 0x00000002ff027212 */ /* 0x000fca00078e33ff */
[----:B------:R-:W-:Y:S01]  /*16770*/  IMAD.IADD R25, R7, 0x1, R2 ;  /* 0x0000000107197824 */ /* 0x000fe200078e0202 */
[----:B------:R-:W-:Y:S06]  /*16780*/  BRA `(.L_x_8043) ;  /* 0x00000000000c7947 */ /* 0x000fec0003800000 */
.L_x_8038:
[----:B------:R-:W-:Y:S02]  /*16790*/  IMAD.MOV.U32 R25, RZ, RZ, RZ ;  /* 0x000000ffff197224 */ /* 0x000fe400078e00ff */
[----:B------:R-:W-:Y:S02]  /*167a0*/  IMAD.U32 R24, RZ, RZ, UR6 ;  /* 0x00000006ff187e24 */ /* 0x000fe4000f8e00ff */
[----:B------:R-:W-:-:S07]  /*167b0*/  IMAD.MOV.U32 R26, RZ, RZ, RZ ;  /* 0x000000ffff1a7224 */ /* 0x000fce00078e00ff */
.L_x_8043:
[----:B------:R-:W-:-:S13]  /*167c0*/  ISETP.NE.AND P0, PT, R6, RZ, PT ;  /* 0x000000ff0600720c */ /* 0x000fda0003f05270 */
[----:B------:R-:W0:Y:S01]  /*167d0*/  @!P0 S2R R3, SR_CgaCtaId ;  /* 0x0000000000038919 */ /* 0x000e220000008800 */
[----:B------:R-:W-:-:S04]  /*167e0*/  @!P0 MOV R2, 0x400 ;  /* 0x0000040000028802 */ /* 0x000fc80000000f00 */
[----:B0-----:R-:W-:-:S05]  /*167f0*/  @!P0 LEA R2, R3, R2, 0x18 ;  /* 0x0000000203028211 */ /* 0x001fca00078ec0ff */
[----:B------:R1:W-:Y:S01]  /*16800*/  @!P0 STS.128 [R2+0x28cd0], R24 ;  /* 0x028cd01802008388 */ /* 0x0003e20000000c00 */
[----:B------:R-:W-:Y:S06]  /*16810*/  BAR.ARV 0x5, 0x180 ;  /* 0x0146000000007b1d */ /* 0x000fec0000002000 */
.L_x_8036:
[----:B------:R2:W-:Y:S01]  /*16820*/  STL [R1+0x24], RZ ;  /* 0x000024ff01007387 */ /* 0x0005e20000100800 */
[----:B------:R-:W-:Y:S01]  /*16830*/  ULDC UR4, c[0x0][0xc3c] ;  /* 0x00030f0000047ab9 */ /* 0x000fe20000000800 */
[----:B------:R-:W-:Y:S01]  /*16840*/  IMAD.MOV.U32 R28, RZ, RZ, 0x1 ;  /* 0x00000001ff1c7424 */ /* 0x000fe200078e00ff */
[----:B0-----:R-:W-:Y:S01]  /*16850*/  ISETP.GE.AND P0, PT, R27, UR4, PT ;  /* 0x000000041b007c0c */ /* 0x001fe2000bf06270 */
[----:B------:R-:W-:-:S12]  /*16860*/  IMAD.MOV.U32 R22, RZ, RZ, RZ ;  /* 0x000000ffff167224 */ /* 0x000fd800078e00ff */
[----:B--2---:R-:W-:Y:S05]  /*16870*/  @P0 BRA `(.L_x_8044) ;  /* 0x0000006c00f80947 */ /* 0x004fea0003800000 */
[----:B------:R-:W2:Y:S01]  /*16880*/  LDL R5, [R1] ;  /* 0x0000000001057983 */ /* 0x000ea20000100800 */
[----:B------:R-:W0:Y:S01]  /*16890*/  S2UR UR5, SR_CgaCtaId ;  /* 0x00000000000579c3 */ /* 0x000e220000008800 */
[C---:B-1----:R-:W-:Y:S01]  /*168a0*/  IMAD.SHL.U32 R2, R0.reuse, 0x8, RZ ;  /* 0x0000000800027824 */ /* 0x042fe200078e00ff */
[----:B------:R-:W-:Y:S01]  /*168b0*/  LOP3.LUT R6, R0, 0x7f, RZ, 0xc0, !PT ;  /* 0x0000007f00067812 */ /* 0x000fe200078ec0ff */
[----:B------:R-:W-:Y:S01]  /*168c0*/  UMOV UR4, 0x400 ;  /* 0x0000040000047882 */ /* 0x000fe20000000000 */
[----:B------:R-:W-:Y:S01]  /*168d0*/  BSSY B8, `(.L_x_8044) ;  /* 0x00006f8000087945 */ /* 0x000fe20003800000 */
[----:B------:R-:W-:Y:S01]  /*168e0*/  IMAD.MOV.U32 R29, RZ, RZ, 0x1 ;  /* 0x00000001ff1d7424 */ /* 0x000fe200078e00ff */
[----:B------:R-:W-:Y:S01]  /*168f0*/  LOP3.LUT R3, R2, 0x1f8, RZ, 0xc0, !PT ;  /* 0x000001f802037812 */ /* 0x000fe200078ec0ff */
[----:B------:R-:W-:Y:S01]  /*16900*/  IMAD.SHL.U32 R35, R6, 0x8, RZ ;  /* 0x0000000806237824 */ /* 0x000fe200078e00ff */
[----:B------:R-:W-:Y:S01]  /*16910*/  LOP3.LUT R2, R2, 0x38, RZ, 0xc0, !PT ;  /* 0x0000003802027812 */ /* 0x000fe200078ec0ff */
[----:B------:R-:W-:Y:S01]  /*16920*/  IMAD.MOV.U32 R22, RZ, RZ, RZ ;  /* 0x000000ffff167224 */ /* 0x000fe200078e00ff */
[----:B------:R-:W-:Y:S01]  /*16930*/  LOP3.LUT R4, R3, 0x38, R0, 0x78, !PT ;  /* 0x0000003803047812 */ /* 0x000fe200078e7800 */
[----:B------:R-:W-:Y:S01]  /*16940*/  IMAD.SHL.U32 R0, R0, 0x10, RZ ;  /* 0x0000001000007824 */ /* 0x000fe200078e00ff */
[----:B------:R-:W-:Y:S01]  /*16950*/  SHF.R.U32.HI R3, RZ, 0x3, R6 ;  /* 0x00000003ff037819 */ /* 0x000fe20000011606 */
[----:B------:R-:W-:Y:S01]  /*16960*/  IMAD.MOV.U32 R28, RZ, RZ, 0x1 ;  /* 0x00000001ff1c7424 */ /* 0x000fe200078e00ff */
[----:B------:R-:W-:Y:S01]  /*16970*/  LOP3.LUT R35, R4, 0x200, R35, 0xf8, !PT ;  /* 0x0000020004237812 */ /* 0x000fe200078ef823 */
[----:B------:R-:W-:Y:S01]  /*16980*/  ULDC.64 UR38, c[0x0][0x198] ;  /* 0x0000660000267ab9 */ /* 0x000fe20000000a00 */
[----:B------:R-:W-:Y:S01]  /*16990*/  LOP3.LUT R0, R3, 0x70, R0, 0xf8, !PT ;  /* 0x0000007003007812 */ /* 0x000fe200078ef800 */
[----:B------:R-:W-:Y:S01]  /*169a0*/  ULDC UR36, c[0x0][0xc] ;  /* 0x0000030000247ab9 */ /* 0x000fe20000000800 */
[----:B------:R-:W-:-:S02]  /*169b0*/  LOP3.LUT R0, R2, 0xc0, RZ, 0xfc, !PT ;  /* 0x000000c002007812 */ /* 0x000fc400078efcff */
[C---:B------:R-:W-:Y:S02]  /*169c0*/  LOP3.LUT R0, R2.reuse, 0x140, RZ, 0xfc, !PT ;  /* 0x0000014002007812 */ /* 0x040fe400078efcff */
[C---:B------:R-:W-:Y:S01]  /*169d0*/  LOP3.LUT R3, R2.reuse, 0x40, RZ, 0xfc, !PT ;  /* 0x0000004002037812 */ /* 0x040fe200078efcff */
[----:B0-----:R-:W-:Y:S01]  /*169e0*/  ULEA UR4, UR5, UR4, 0x18 ;  /* 0x0000000405047291 */ /* 0x001fe2000f8ec03f */
[C---:B------:R-:W-:Y:S02]  /*169f0*/  LOP3.LUT R3, R2.reuse, 0x100, RZ, 0xfc, !PT ;  /* 0x0000010002037812 */ /* 0x040fe400078efcff */
[----:B------:R-:W-:Y:S02]  /*16a00*/  LOP3.LUT R3, R2, 0x180, RZ, 0xfc, !PT ;  /* 0x0000018002037812 */ /* 0x000fe400078efcff */
[----:B------:R-:W-:Y:S01]  /*16a10*/  MOV R19, RZ ;  /* 0x000000ff00137202 */ /* 0x000fe20000000f00 */
[----:B------:R-:W-:-:S04]  /*16a20*/  IMAD.U32 R18, RZ, RZ, UR4 ;  /* 0x00000004ff127e24 */ /* 0x000fc8000f8e00ff */
[----:B------:R-:W-:Y:S01]  /*16a30*/  IMAD R0, R35, 0x2, R18 ;  /* 0x0000000223007824 */ /* 0x000fe200078e0212 */
[----:B--2---:R-:W-:-:S05]  /*16a40*/  LOP3.LUT R4, R5, 0x2, RZ, 0xfc, !PT ;  /* 0x0000000205047812 */ /* 0x004fca00078efcff */
[----:B------:R0:W-:Y:S04]  /*16a50*/  STL [R1+0x48], R4 ;  /* 0x0000480401007387 */ /* 0x0001e80000100800 */
[----:B------:R1:W-:Y:S04]  /*16a60*/  STL [R1+0x24], RZ ;  /* 0x000024ff01007387 */ /* 0x0003e80000100800 */
[----:B------:R1:W-:Y:S01]  /*16a70*/  STL [R1+0x3c], R0 ;  /* 0x00003c0001007387 */ /* 0x0003e20000100800 */
[C---:B0-----:R-:W-:Y:S02]  /*16a80*/  LOP3.LUT R4, R2.reuse, 0x80, RZ, 0xfc, !PT ;  /* 0x0000008002047812 */ /* 0x041fe400078efcff */
[----:B------:R-:W-:-:S07]  /*16a90*/  LOP3.LUT R2, R2, 0x1c0, RZ, 0xfc, !PT ;  /* 0x000001c002027812 */ /* 0x000fce00078efcff */
.L_x_8155:
[----:B------:R-:W0:Y:S02]  /*16aa0*/  LDC.64 R2, c[0x0][0xc88] ;  /* 0x00032200ff027b82 */ /* 0x000e240000000a00 */
        /* <DEDUP_REMOVED lines=47> */
[----:B--2---:R0:W-:Y:S01]  /*16da0*/  STL [R1+0x14], R8 ;  /* 0x0000140801007387 */ /* 0x0041e20000100800 */
[----:B------:R-:W-:Y:S01]  /*16db0*/  IMAD.MOV.U32 R10, RZ, RZ, R8 ;  /* 0x000000ffff0a7224 */ /* 0x000fe200078e0008 */
[----:B----4-:R-:W-:Y:S06]  /*16dc0*/  @P2 BRA `(.L_x_8045) ;  /* 0x0000000000142947 */ /* 0x010fec0003800000 */
[----:B------:R-:W-:Y:S05]  /*16dd0*/  @!P0 BRA `(.L_x_8045) ;  /* 0x0000000000108947 */ /* 0x000fea0003800000 */
[----:B------:R-:W2:Y:S04]  /*16de0*/  LDG.E R7, desc[UR40][R2.64] ;  /* 0x0000002802077981 */ /* 0x000ea8000c1e1900 */
[----:B------:R-:W2:Y:S02]  /*16df0*/  LDG.E R2, desc[UR40][R2.64+0x4] ;  /* 0x0000042802027981 */ /* 0x000ea4000c1e1900 */
[----:B--2---:R-:W-:-:S05]  /*16e00*/  IMAD.IADD R10, R2, 0x1, -R7 ;  /* 0x00000001020a7824 */ /* 0x004fca00078e0a07 */
[----:B------:R1:W-:Y:S02]  /*16e10*/  STL [R1+0x14], R10 ;  /* 0x0000140a01007387 */ /* 0x0003e40000100800 */
.L_x_8045:
[----:B------:R-:W-:Y:S01]  /*16e20*/  ULDC.64 UR4, c[0x0][0xa20] ;  /* 0x0002880000047ab9 */ /* 0x000fe20000000a00 */
[C---:B0-----:R-:W-:Y:S02]  /*16e30*/  LOP3.LUT R8, R26.reuse, 0xff000000, RZ, 0xc0, !PT ;  /* 0xff0000001a087812 */ /* 0x041fe400078ec0ff */
[----:B------:R-:W-:Y:S02]  /*16e40*/  ISETP.NE.U32.AND P0, PT, RZ, UR4, PT ;  /* 0x00000004ff007c0c */ /* 0x000fe4000bf05070 */
[----:B------:R-:W-:Y:S02]  /*16e50*/  SHF.R.U32.HI R8, RZ, 0x8, R8 ;  /* 0x00000008ff087819 */ /* 0x000fe40000011608 */
[----:B------:R-:W-:Y:S02]  /*16e60*/  ISETP.NE.AND.EX P0, PT, RZ, UR5, PT, P0 ;  /* 0x00000005ff007c0c */ /* 0x000fe4000bf05300 */
[C---:B------:R-:W-:Y:S02]  /*16e70*/  LOP3.LUT R2, R26.reuse, 0xff0000, RZ, 0xc0, !PT ;  /* 0x00ff00001a027812 */ /* 0x040fe400078ec0ff */
        /* <DEDUP_REMOVED lines=8> */
.L_x_8046:
        /* <DEDUP_REMOVED lines=9> */
.L_x_8047:
[----:B0-----:R-:W2:Y:S01]  /*16f90*/  @P1 LDG.E R2, desc[UR40][R4.64] ;  /* 0x0000002804021981 */ /* 0x001ea2000c1e1900 */
[----:B------:R-:W0:Y:S03]  /*16fa0*/  LDC R3, c[0x0][0x448] ;  /* 0x00011200ff037b82 */ /* 0x000e260000000800 */
[----:B------:R3:W2:Y:S01]  /*16fb0*/  @P1 LDG.E R5, desc[UR40][R4.64+0x4] ;  /* 0x0000042804051981 */ /* 0x0006a2000c1e1900 */
[----:B-----5:R-:W-:Y:S01]  /*16fc0*/  IMAD.IADD R9, R9, 0x1, -R33 ;  /* 0x0000000109097824 */ /* 0x020fe200078e0a21 */
[----:B------:R-:W-:Y:S01]  /*16fd0*/  BSSY B0, `(.L_x_8048) ;  /* 0x0000036000007945 */ /* 0x000fe20003800000 */
[----:B------:R-:W-:Y:S02]  /*16fe0*/  LOP3.LUT R32, R8, 0xff, RZ, 0xc0, !PT ;  /* 0x000000ff08207812 */ /* 0x000fe400078ec0ff */
[----:B------:R-:W-:Y:S02]  /*16ff0*/  MOV R13, RZ ;  /* 0x000000ff000d7202 */ /* 0x000fe40000000f00 */
[----:B0-----:R-:W-:-:S13]  /*17000*/  ISETP.NE.AND P0, PT, R3, 0x1, PT ;  /* 0x000000010300780c */ /* 0x001fda0003f05270 */
[----:B---3--:R-:W0:Y:S08]  /*17010*/  @P0 LDC R4, c[0x0][0x44c] ;  /* 0x00011300ff040b82 */ /* 0x008e300000000800 */
[----:B------:R-:W3:Y:S01]  /*17020*/  @P0 LDC R3, c[0x0][0x450] ;  /* 0x00011400ff030b82 */ /* 0x000ee20000000800 */
[----:B--2---:R-:W-:Y:S02]  /*17030*/  @P1 IMAD.IADD R6, R5, 0x1, -R2 ;  /* 0x0000000105061824 */ /* 0x004fe400078e0a02 */
[----:B------:R-:W-:-:S02]  /*17040*/  IMAD.SHL.U32 R2, R25, 0x40, RZ ;  /* 0x0000004019027824 */ /* 0x000fc400078e00ff */
[----:B------:R-:W-:Y:S02]  /*17050*/  IMAD.IADD R7, R9, 0x1, R6 ;  /* 0x0000000109077824 */ /* 0x000fe400078e0206 */
[----:B------:R-:W-:-:S03]  /*17060*/  VIADD R2, R2, 0x3f ;  /* 0x0000003f02027836 */ /* 0x000fc60000000000 */
[C---:B------:R-:W-:Y:S01]  /*17070*/  IADD3 R5, R7.reuse, 0x40, -R10 ;  /* 0x0000004007057810 */ /* 0x040fe20007ffe80a */
[----:B0-----:R-:W-:Y:S01]  /*17080*/  @P0 IMAD.HI.U32 R4, R2, R4, RZ ;  /* 0x0000000402040227 */ /* 0x001fe200078e00ff */
[----:B------:R0:W-:Y:S04]  /*17090*/  STL [R1+0x4], R7 ;  /* 0x0000040701007387 */ /* 0x0001e80000100800 */
[----:B---3--:R-:W-:Y:S01]  /*170a0*/  @P0 SHF.R.U32.HI R2, RZ, R3, R4 ;  /* 0x00000003ff020219 */ /* 0x008fe20000011604 */
[----:B------:R-:W-:-:S04]  /*170b0*/  VIADD R3, R7, 0x3f ;  /* 0x0000003f07037836 */ /* 0x000fc80000000000 */
[----:B------:R-:W-:Y:S01]  /*170c0*/  IMAD.IADD R2, R5, 0x1, R2 ;  /* 0x0000000105027824 */ /* 0x000fe200078e0202 */
[----:B------:R-:W-:-:S04]  /*170d0*/  SHF.R.S32.HI R4, RZ, 0x1f, R3 ;  /* 0x0000001fff047819 */ /* 0x000fc80000011403 */
[----:B------:R-:W-:Y:S02]  /*170e0*/  LEA.HI R4, R4, R3, RZ, 0x6 ;  /* 0x0000000304047211 */ /* 0x000fe400078f30ff */
[----:B------:R-:W-:Y:S02]  /*170f0*/  SHF.R.S32.HI R3, RZ, 0x1f, R2 ;  /* 0x0000001fff037819 */ /* 0x000fe40000011402 */
[----:B0-----:R-:W-:Y:S02]  /*17100*/  SHF.R.S32.HI R7, RZ, 0x6, R4 ;  /* 0x00000006ff077819 */ /* 0x001fe40000011404 */
[----:B------:R-:W-:Y:S02]  /*17110*/  LEA.HI R3, R3, R2, RZ, 0x6 ;  /* 0x0000000203037211 */ /* 0x000fe400078f30ff */
[----:B------:R-:W-:Y:S02]  /*17120*/  SHF.R.U32.HI R4, RZ, 0x10, R8 ;  /* 0x00000010ff047819 */ /* 0x000fe40000011608 */
[----:B------:R-:W-:-:S04]  /*17130*/  SHF.R.S32.HI R3, RZ, 0x6, R3 ;  /* 0x00000006ff037819 */ /* 0x000fc80000011403 */
[----:B-1----:R-:W-:-:S04]  /*17140*/  VIMNMX R10, R7, R3, PT ;  /* 0x00000003070a7248 */ /* 0x002fc80003fe0100 */
[----:B------:R-:W-:-:S13]  /*17150*/  ISETP.GE.AND P0, PT, R10, 0x1, PT ;  /* 0x000000010a00780c */ /* 0x000fda0003f06270 */
[----:B------:R-:W-:Y:S05]  /*17160*/  @!P0 BRA `(.L_x_8049) ;  /* 0x0000000000708947 */ /* 0x000fea0003800000 */
        /* <DEDUP_REMOVED lines=28> */
.L_x_8049:
[----:B------:R-:W-:Y:S05]  /*17330*/  BSYNC B0 ;  /* 0x0000000000007941 */ /* 0x000fea0003800000 */
.L_x_8048:
        /* <DEDUP_REMOVED lines=24> */
.L_x_8210:
[----:B-1----:R-:W-:Y:S02]  /*174c0*/  ISETP.NE.AND P0, PT, R14, RZ, PT ;  /* 0x000000ff0e00720c */ /* 0x002fe40003f05270 */
[----:B------:R-:W-:-:S11]  /*174d0*/  PLOP3.LUT P6, PT, PT, PT, PT, 0x8, 0x0 ;  /* 0x000000000000781c */ /* 0x000fd60003fce170 */
[----:B------:R-:W-:Y:S05]  /*174e0*/  @P0 BRA `(.L_x_8053) ;  /* 0x00000000000c0947 */ /* 0x000fea0003800000 */
[----:B------:R-:W-:-:S03]  /*174f0*/  UMOV UR4, 0xffffffff ;  /* 0xffffffff00047882 */ /* 0x000fc60000000000 */
[----:B------:R-:W-:Y:S05]  /*17500*/  BRA.DIV UR4, `(.L_x_8054) ;  /* 0x0000007a04287947 */ /* 0x000fea000b800000 */
[----:B------:R-:W-:-:S13]  /*17510*/  ELECT P6, URZ, PT ;  /* 0x00000000003f782f */ /* 0x000fda00038c0000 */
.L_x_8053:
        /* <DEDUP_REMOVED lines=9> */
.L_x_8213:
[----:B------:R-:W-:Y:S05]  /*175b0*/  BSYNC B1 ;  /* 0x0000000000017941 */ /* 0x000fea0003800000 */
.L_x_8055:
        /* <DEDUP_REMOVED lines=10> */
.L_x_8214:
[----:B------:R-:W-:Y:S05]  /*17660*/  BSYNC B2 ;  /* 0x0000000000027941 */ /* 0x000fea0003800000 */
.L_x_8059:
        /* <DEDUP_REMOVED lines=9> */
.L_x_8062:
[----:B------:R-:W-:Y:S05]  /*17700*/  BSYNC B2 ;  /* 0x0000000000027941 */ /* 0x000fea0003800000 */
.L_x_8061:
        /* <DEDUP_REMOVED lines=12> */
.L_x_8063:
        /* <DEDUP_REMOVED lines=13> */
.L_x_8215:
[----:B------:R-:W-:Y:S05]  /*178a0*/  BSYNC B2 ;  /* 0x0000000000027941 */ /* 0x000fea0003800000 */
.L_x_8064:
[----:B------:R-:W-:Y:S01]  /*178b0*/  BSSY B2, `(.L_x_8066) ;  /* 0x000000b000027945 */ /* 0x000fe20003800000 */
[----:B------:R-:W-:Y:S01]  /*178c0*/  MOV R12, 0x0 ;  /* 0x00000000000c7802 */ /* 0x000fe20000000f00 */
[----:B------:R-:W-:Y:S02]  /*178d0*/  IMAD.MOV.U32 R13, RZ, RZ, 0x12f00000 ;  /* 0x12f00000ff0d7424 */ /* 0x000fe400078e00ff */
[----:B------:R-:W-:Y:S05]  /*178e0*/  @P1 BRA `(.L_x_8067) ;  /* 0x00000000001c1947 */ /* 0x000fea0003800000 */
[----:B------:R-:W2:Y:S01]  /*178f0*/  S2R R11, SR_TID.X ;  /* 0x00000000000b7919 */ /* 0x000ea20000002100 */
[----:B01----:R-:W-:-:S04]  /*17900*/  IMAD.MOV.U32 R9, RZ, RZ, 0x10000 ;  /* 0x00010000ff097424 */ /* 0x003fc800078e00ff */
[----:B------:R3:W-:Y:S01]  /*17910*/  SYNCS.ARRIVE.TRANS64 RZ, [R3+URZ+0x28cb0], R9 ;  /* 0x028cb00903ff79a7 */ /* 0x0007e2000800003f */
[----:B--2---:R-:W-:-:S04]  /*17920*/  LOP3.LUT R11, R11, 0x1f, RZ, 0xc0, !PT ;  /* 0x0000001f0b0b7812 */ /* 0x004fc800078ec0ff */
[----:B------:R-:W-:-:S13]  /*17930*/  ISETP.NE.AND P0, PT, R11, RZ, PT ;  /* 0x000000ff0b00720c */ /* 0x000fda0003f05270 */
[----:B---3--:R-:W-:Y:S05]  /*17940*/  @!P0 BRA `(.L_x_8067) ;  /* 0x0000000000048947 */ /* 0x008fea0003800000 */
[----:B------:R-:W-:Y:S01]  /*17950*/  BPT.TRAP 0x1 ;  /* 0x000000040000795c */ /* 0x000fe20000300000 */
.L_x_8067:
[----:B------:R-:W-:Y:S05]  /*17960*/  BSYNC B2 ;  /* 0x0000000000027941 */ /* 0x000fea0003800000 */
.L_x_8066:
        /* <DEDUP_REMOVED lines=9> */
.L_x_8068:
        /* <DEDUP_REMOVED lines=15> */
.L_x_8069:
        /* <DEDUP_REMOVED lines=15> */
.L_x_8070:
        /* <DEDUP_REMOVED lines=15> */
.L_x_8071:
        /* <DEDUP_REMOVED lines=15> */
.L_x_8072:
        /* <DEDUP_REMOVED lines=15> */
.L_x_8073:
        /* <DEDUP_REMOVED lines=15> */
.L_x_8074:
        /* <DEDUP_REMOVED lines=15> */
.L_x_8075:
        /* <DEDUP_REMOVED lines=10> */
.L_x_8058:
[----:B------:R-:W-:Y:S05]  /*18130*/  BSYNC B1 ;  /* 0x0000000000017941 */ /* 0x000fea0003800000 */
.L_x_8057:
        /* <DEDUP_REMOVED lines=9> */
.L_x_8095:
        /* <DEDUP_REMOVED lines=11> */
.L_x_8216:
[----:B------:R-:W-:Y:S05]  /*18280*/  BSYNC B2 ;  /* 0x0000000000027941 */ /* 0x000fea0003800000 */
.L_x_8078:
        /* <DEDUP_REMOVED lines=9> */
.L_x_8081:
[----:B------:R-:W-:Y:S05]  /*18320*/  BSYNC B2 ;  /* 0x0000000000027941 */ /* 0x000fea0003800000 */
.L_x_8080:
        /* <DEDUP_REMOVED lines=11> */
.L_x_8082:
        /* <DEDUP_REMOVED lines=13> */
.L_x_8217:
[----:B------:R-:W-:Y:S05]  /*184b0*/  BSYNC B2 ;  /* 0x0000000000027941 */ /* 0x000fea0003800000 */
.L_x_8083:
        /* <DEDUP_REMOVED lines=11> */
.L_x_8086:
[----:B------:R-:W-:Y:S05]  /*18570*/  BSYNC B2 ;  /* 0x0000000000027941 */ /* 0x000fea0003800000 */
.L_x_8085:
        /* <DEDUP_REMOVED lines=9> */
.L_x_8087:
        /* <DEDUP_REMOVED lines=15> */
.L_x_8088:
        /* <DEDUP_REMOVED lines=15> */
.L_x_8089:
        /* <DEDUP_REMOVED lines=15> */
.L_x_8090:
        /* <DEDUP_REMOVED lines=15> */
.L_x_8091:
        /* <DEDUP_REMOVED lines=15> */
.L_x_8092:
        /* <DEDUP_REMOVED lines=15> */
.L_x_8093:
        /* <DEDUP_REMOVED lines=15> */
.L_x_8094:
        /* <DEDUP_REMOVED lines=10> */
.L_x_8077:
[----:B------:R-:W-:Y:S05]  /*18d40*/  BSYNC B1 ;  /* 0x0000000000017941 */ /* 0x000fea0003800000 */
.L_x_8076:
        /* <DEDUP_REMOVED lines=8> */
.L_x_8051:
[----:B------:R-:W-:Y:S05]  /*18dd0*/  BSYNC B0 ;  /* 0x0000000000007941 */ /* 0x000fea0003800000 */
.L_x_8050:
[----:B------:R-:W1:Y:S01]  /*18de0*/  LDC R0, c[0x0][0x448] ;  /* 0x00011200ff007b82 */ /* 0x000e620000000800 */
[----:B------:R-:W-:Y:S01]  /*18df0*/  LEA R2, R25, 0x3f, 0x6 ;  /* 0x0000003f19027811 */ /* 0x000fe200078e30ff */
[----:B------:R-:W-:Y:S06]  /*18e00*/  @!P0 WARPSYNC.ALL ;  /* 0x0000000000008948 */ /* 0x000fec0003800000 */
[----:B------:R-:W-:Y:S01]  /*18e10*/  @!P0 BAR.SYNC.DEFER_BLOCKING 0xc, 0x180 ;  /* 0x0306000000008b1d */ /* 0x000fe20000010000 */
[----:B------:R-:W-:-:S05]  /*18e20*/  ISETP.NE.AND P2, PT, R4, RZ, PT ;  /* 0x000000ff0400720c */ /* 0x000fca0003f45270 */
[----:B------:R-:W-:Y:S08]  /*18e30*/  BSSY B0, `(.L_x_8096) ;  /* 0x0000029000007945 */ /* 0x000ff00003800000 */
[----:B------:R-:W2:Y:S01]  /*18e40*/  @!P2 LDC R4, c[0x0][0x9f0] ;  /* 0x00027c00ff04ab82 */ /* 0x000ea20000000800 */
[----:B-1----:R-:W-:-:S13]  /*18e50*/  ISETP.NE.AND P1, PT, R0, 0x1, PT ;  /* 0x000000010000780c */ /* 0x002fda0003f25270 */
[----:B0-----:R-:W0:Y:S08]  /*18e60*/  @P1 LDC R3, c[0x0][0x44c] ;  /* 0x00011300ff031b82 */ /* 0x001e300000000800 */
[----:B------:R-:W1:Y:S01]  /*18e70*/  @P1 LDC R0, c[0x0][0x450] ;  /* 0x00011400ff001b82 */ /* 0x000e620000000800 */
[----:B0-----:R-:W-:-:S05]  /*18e80*/  @P1 IMAD.HI.U32 R3, R2, R3, RZ ;  /* 0x0000000302031227 */ /* 0x001fca00078e00ff */
[----:B-1----:R-:W-:-:S05]  /*18e90*/  @P1 SHF.R.U32.HI R2, RZ, R0, R3 ;  /* 0x00000000ff021219 */ /* 0x002fca0000011603 */
[----:B------:R-:W-:-:S05]  /*18ea0*/  IMAD.IADD R2, R5, 0x1, R2 ;  /* 0x0000000105027824 */ /* 0x000fca00078e0202 */
[----:B------:R-:W-:-:S04]  /*18eb0*/  SHF.R.S32.HI R0, RZ, 0x1f, R2 ;  /* 0x0000001fff007819 */ /* 0x000fc80000011402 */
[----:B------:R-:W-:-:S04]  /*18ec0*/  LEA.HI R0, R0, R2, RZ, 0x6 ;  /* 0x0000000200007211 */ /* 0x000fc800078f30ff */
[----:B------:R-:W-:-:S04]  /*18ed0*/  SHF.R.S32.HI R0, RZ, 0x6, R0 ;  /* 0x00000006ff007819 */ /* 0x000fc80000011400 */
[----:B------:R-:W-:Y:S01]  /*18ee0*/  VIMNMX R7, R7, R0, PT ;  /* 0x0000000007077248 */ /* 0x000fe20003fe0100 */
[----:B------:R-:W-:-:S03]  /*18ef0*/  IMAD.MOV.U32 R0, RZ, RZ, RZ ;  /* 0x000000ffff007224 */ /* 0x000fc600078e00ff */
[----:B------:R-:W-:-:S13]  /*18f00*/  ISETP.GE.AND P1, PT, R7, 0x1, PT ;  /* 0x000000010700780c */ /* 0x000fda0003f26270 */
[----:B--2---:R-:W-:Y:S05]  /*18f10*/  @!P1 BRA `(.L_x_8097) ;  /* 0x0000000000689947 */ /* 0x004fea0003800000 */
[-C--:B------:R-:W-:Y:S02]  /*18f20*/  IABS R0, R4.reuse ;  /* 0x0000000400007213 */ /* 0x080fe40000000000 */
        /* <DEDUP_REMOVED lines=21> */
[----:B------:R-:W-:-:S05]  /*19080*/  @P0 VIADD R5, R5, 0x1 ;  /* 0x0000000105050836 */ /* 0x000fca0000000000 */
[----:B------:R-:W-:-:S05]  /*19090*/  MOV R0, R5 ;  /* 0x0000000500007202 */ /* 0x000fca0000000f00 */
[----:B------:R-:W-:Y:S01]  /*190a0*/  @!P2 IMAD.MOV R0, RZ, RZ, -R0 ;  /* 0x000000ffff00a224 */ /* 0x000fe200078e0a00 */
[----:B------:R-:W-:-:S07]  /*190b0*/  @!P1 LOP3.LUT R0, RZ, R4, RZ, 0x33, !PT ;  /* 0x00000004ff009212 */ /* 0x000fce00078e33ff */
.L_x_8097:
[----:B------:R-:W-:Y:S05]  /*190c0*/  BSYNC B0 ;  /* 0x0000000000007941 */ /* 0x000fea0003800000 */
.L_x_8096:
        /* <DEDUP_REMOVED lines=23> */
.L_x_8099:
        /* <DEDUP_REMOVED lines=20> */
.L_x_8102:
[----:B------:R-:W-:Y:S05]  /*19380*/  BSYNC B6 ;  /* 0x0000000000067941 */ /* 0x000fea0003800000 */
.L_x_8101:
        /* <DEDUP_REMOVED lines=20> */
.L_x_8105:
        /* <DEDUP_REMOVED lines=15> */
.L_x_8104:
[----:B------:R-:W-:Y:S05]  /*195c0*/  BSYNC B6 ;  /* 0x0000000000067941 */ /* 0x000fea0003800000 */
.L_x_8103:
[----:B------:R-:W2:Y:S01]  /*195d0*/  LDL R34, [R1+0x20] ;  /* 0x0000200001227983 */ /* 0x000ea20000100800 */
[----:B------:R-:W-:Y:S01]  /*195e0*/  ULDC.64 UR4, c[0x0][0x9f8] ;  /* 0x00027e0000047ab9 */ /* 0x000fe20000000a00 */
[----:B------:R-:W0:Y:S02]  /*195f0*/  LDC R8, c[0x0][0x430] ;  /* 0x00010c00ff087b82 */ /* 0x000e240000000800 */
[----:B------:R-:W3:Y:S01]  /*19600*/  LDL R20, [R1+0x4] ;  /* 0x0000040001147983 */ /* 0x000ee20000100800 */
[----:B------:R-:W-:Y:S01]  /*19610*/  ISETP.NE.U32.AND P0, PT, RZ, UR4, PT ;  /* 0x00000004ff007c0c */ /* 0x000fe2000bf05070 */
[----:B------:R-:W1:Y:S03]  /*19620*/  S2R R21, SR_TID.X ;  /* 0x0000000000157919 */ /* 0x000e660000002100 */
[----:B------:R-:W-:-:S13]  /*19630*/  ISETP.NE.AND.EX P0, PT, RZ, UR5, PT, P0 ;  /* 0x00000005ff007c0c */ /* 0x000fda000bf05300 */
[----:B------:R-:W-:Y:S01]  /*19640*/  @P0 IADD3 R2, P1, R23, UR4, RZ ;  /* 0x0000000417020c10 */ /* 0x000fe2000ff3e0ff */
[----:B------:R-:W-:-:S03]  /*19650*/  ULDC UR4, c[0x0][0x320] ;  /* 0x0000c80000047ab9 */ /* 0x000fc60000000800 */
[----:B------:R-:W-:-:S05]  /*19660*/  @P0 IADD3.X R3, R30, UR5, RZ, P1, !PT ;  /* 0x000000051e030c10 */ /* 0x000fca0008ffe4ff */
[----:B------:R4:W3:Y:S01]  /*19670*/  @P0 LDG.E R26, desc[UR40][R2.64] ;  /* 0x00000028021a0981 */ /* 0x0008e2000c1e1900 */
[----:B-1----:R-:W-:-:S04]  /*19680*/  LOP3.LUT R21, R21, 0x7f, RZ, 0xc0, !PT ;  /* 0x0000007f15157812 */ /* 0x002fc800078ec0ff */
[----:B------:R-:W-:Y:S02]  /*19690*/  SHF.R.U32.HI R0, RZ, 0x3, R21 ;  /* 0x00000003ff007819 */ /* 0x000fe40000011615 */
[----:B------:R-:W1:Y:S01]  /*196a0*/  S2R R21, SR_TID.X ;  /* 0x0000000000157919 */ /* 0x000e620000002100 */
[----:B0-----:R-:W-:Y:S01]  /*196b0*/  ISETP.NE.AND P1, PT, R8, 0x1, PT ;  /* 0x000000010800780c */ /* 0x001fe20003f25270 */
[----:B------:R-:W0:Y:S01]  /*196c0*/  S2R R4, SR_TID.X ;  /* 0x0000000000047919 */ /* 0x000e220000002100 */
[----:B------:R-:W0:Y:S11]  /*196d0*/  S2R R9, SR_TID.X ;  /* 0x0000000000097919 */ /* 0x000e360000002100 */
[----:B----4-:R-:W4:Y:S08]  /*196e0*/  @P1 LDC R3, c[0x0][0x434] ;  /* 0x00010d00ff031b82 */ /* 0x010f300000000800 */
[----:B------:R-:W4:Y:S01]  /*196f0*/  @P1 LDC R2, c[0x0][0x438] ;  /* 0x00010e00ff021b82 */ /* 0x000f220000000800 */
[----:B-1----:R-:W-:-:S05]  /*19700*/  IMAD.SHL.U32 R21, R21, 0x10, RZ ;  /* 0x0000001015157824 */ /* 0x002fca00078e00ff */
[----:B------:R-:W-:Y:S01]  /*19710*/  LOP3.LUT R21, R0, 0x70, R21, 0xf8, !PT ;  /* 0x0000007000157812 */ /* 0x000fe200078ef815 */
[----:B0-----:R-:W-:Y:S02]  /*19720*/  IMAD.SHL.U32 R4, R4, 0x8, RZ ;  /* 0x0000000804047824 */ /* 0x001fe400078e00ff */
[----:B------:R-:W-:-:S03]  /*19730*/  IMAD.SHL.U32 R9, R9, 0x8, RZ ;  /* 0x0000000809097824 */ /* 0x000fc600078e00ff */
[----:B------:R-:W-:Y:S02]  /*19740*/  LOP3.LUT R4, R4, 0x38, RZ, 0xc0, !PT ;  /* 0x0000003804047812 */ /* 0x000fe400078ec0ff */
[----:B------:R-:W-:Y:S02]  /*19750*/  LOP3.LUT R9, R9, 0x38, RZ, 0xc0, !PT ;  /* 0x0000003809097812 */ /* 0x000fe400078ec0ff */
[----:B------:R-:W-:Y:S02]  /*19760*/  LOP3.LUT R16, R16, 0xffffffbf, RZ, 0xc0, !PT ;  /* 0xffffffbf10107812 */ /* 0x000fe400078ec0ff */
[----:B------:R-:W-:Y:S02]  /*19770*/  LOP3.LUT R4, R4, 0x80, RZ, 0xfc, !PT ;  /* 0x0000008004047812 */ /* 0x000fe400078efcff */
[----:B------:R-:W-:Y:S01]  /*19780*/  ISETP.GE.AND P3, PT, R9, UR4, PT ;  /* 0x0000000409007c0c */ /* 0x000fe2000bf66270 */
[----:B------:R-:W0:Y:S01]  /*19790*/  S2R R11, SR_TID.X ;  /* 0x00000000000b7919 */ /* 0x000e220000002100 */
[----:B------:R-:W1:Y:S01]  /*197a0*/  S2R R10, SR_TID.X ;  /* 0x00000000000a7919 */ /* 0x000e620000002100 */
[----:B------:R-:W-:-:S02]  /*197b0*/  IMAD.MOV.U32 R36, RZ, RZ, RZ ;  /* 0x000000ffff247224 */ /* 0x000fc400078e00ff */
[----:B0-----:R-:W-:Y:S02]  /*197c0*/  IMAD.SHL.U32 R11, R11, 0x8, RZ ;  /* 0x000000080b0b7824 */ /* 0x001fe400078e00ff */
[----:B-1----:R-:W-:-:S03]  /*197d0*/  IMAD.SHL.U32 R10, R10, 0x8, RZ ;  /* 0x000000080a0a7824 */ /* 0x002fc600078e00ff */
[----:B------:R-:W-:-:S04]  /*197e0*/  LOP3.LUT R11, R11, 0x38, RZ, 0xc0, !PT ;  /* 0x000000380b0b7812 */ /* 0x000fc800078ec0ff */
[----:B------:R-:W-:Y:S02]  /*197f0*/  LOP3.LUT R11, R11, 0x180, RZ, 0xfc, !PT ;  /* 0x000001800b0b7812 */ /* 0x000fe400078efcff */
[----:B------:R-:W-:-:S04]  /*19800*/  LOP3.LUT R10, R10, 0x38, RZ, 0xc0, !PT ;  /* 0x000000380a0a7812 */ /* 0x000fc800078ec0ff */
[----:B------:R-:W-:Y:S02]  /*19810*/  LOP3.LUT R12, R10, 0x1c0, RZ, 0xfc, !PT ;  /* 0x000001c00a0c7812 */ /* 0x000fe400078efcff */
[----:B--2---:R-:W-:Y:S02]  /*19820*/  LEA R23, R34, 0xffffffc0, 0x6 ;  /* 0xffffffc022177811 */ /* 0x004fe400078e30ff */
[----:B------:R-:W0:Y:S03]  /*19830*/  S2R R34, SR_TID.X ;  /* 0x0000000000227919 */ /* 0x000e260000002100 */
[----:B------:R-:W-:Y:S02]  /*19840*/  IMAD.IADD R37, R21, 0x1, R23 ;  /* 0x0000000115257824 */ /* 0x000fe400078e0217 */
[----:B0-----:R-:W-:-:S05]  /*19850*/  IMAD.SHL.U32 R34, R34, 0x8, RZ ;  /* 0x0000000822227824 */ /* 0x001fca00078e00ff */
[----:B------:R-:W-:-:S04]  /*19860*/  LOP3.LUT R34, R34, 0x38, RZ, 0xc0, !PT ;  /* 0x0000003822227812 */ /* 0x000fc800078ec0ff */
[----:B------:R-:W-:-:S04]  /*19870*/  LOP3.LUT R34, R34, 0x40, RZ, 0xfc, !PT ;  /* 0x0000004022227812 */ /* 0x000fc800078efcff */
[----:B------:R-:W-:Y:S02]  /*19880*/  ISETP.GE.AND P2, PT, R34, UR4, PT ;  /* 0x0000000422007c0c */ /* 0x000fe4000bf46270 */
[----:B------:R-:W0:Y:S01]  /*19890*/  S2R R34, SR_TID.X ;  /* 0x0000000000227919 */ /* 0x000e220000002100 */
[C---:B---3--:R-:W-:Y:S01]  /*198a0*/  ISETP.GE.AND P0, PT, R37.reuse, R20, PT ;  /* 0x000000142500720c */ /* 0x048fe20003f06270 */
[----:B------:R-:W-:-:S03]  /*198b0*/  IMAD.IADD R37, R37, 0x1, R33 ;  /* 0x0000000125257824 */ /* 0x000fc600078e0221 */
[----:B------:R-:W-:Y:S01]  /*198c0*/  ISETP.GT.U32.OR P0, PT, R21, 0x3f, P0 ;  /* 0x0000003f1500780c */ /* 0x000fe20000704470 */
[----:B----4-:R-:W-:-:S04]  /*198d0*/  @P1 IMAD.HI.U32 R3, R37, R3, RZ ;  /* 0x0000000325031227 */ /* 0x010fc800078e00ff */
[----:B------:R-:W-:Y:S01]  /*198e0*/  IMAD.MOV.U32 R0, RZ, RZ, R37 ;  /* 0x000000ffff007224 */ /* 0x000fe200078e0025 */
[----:B------:R-:W-:-:S07]  /*198f0*/  @P1 SHF.R.U32.HI R0, RZ, R2, R3 ;  /* 0x00000002ff001219 */ /* 0x000fce0000011603 */
[----:B------:R-:W1:Y:S01]  /*19900*/  @!P0 LDC.64 R2, c[0x0][0x428] ;  /* 0x00010a00ff028b82 */ /* 0x000e620000000a00 */
[----:B------:R-:W-:Y:S02]  /*19910*/  SEL R7, RZ, 0xffffffff, P2 ;  /* 0xffffffffff077807 */ /* 0x000fe40001000000 */
[----:B------:R-:W-:Y:S01]  /*19920*/  @P2 LOP3.LUT R16, R16, 0x40, RZ, 0xfc, !PT ;  /* 0x0000004010102812 */ /* 0x000fe200078efcff */
[----:B0-----:R-:W-:-:S05]  /*19930*/  IMAD.SHL.U32 R34, R34, 0x8, RZ ;  /* 0x0000000822227824 */ /* 0x001fca00078e00ff */
[----:B------:R-:W-:Y:S01]  /*19940*/  LOP3.LUT R34, R34, 0x38, RZ, 0xc0, !PT ;  /* 0x0000003822227812 */ /* 0x000fe200078ec0ff */
[----:B------:R-:W-:Y:S01]  /*19950*/  IMAD.SHL.U32 R7, R7, 0x2, RZ ;  /* 0x0000000207077824 */ /* 0x000fe200078e00ff */
[----:B------:R-:W-:Y:S02]  /*19960*/  ISETP.GE.AND P2, PT, R4, UR4, PT ;  /* 0x0000000404007c0c */ /* 0x000fe4000bf46270 */
[----:B------:R-:W-:Y:S02]  /*19970*/  LOP3.LUT R34, R34, 0xc0, RZ, 0xfc, !PT ;  /* 0x000000c022227812 */ /* 0x000fe400078efcff */
[----:B------:R-:W-:Y:S02]  /*19980*/  SEL R4, RZ, 0x1, P3 ;  /* 0x00000001ff047807 */ /* 0x000fe40001800000 */
        /* <DEDUP_REMOVED lines=8> */
[----:B-1----:R-:W-:-:S04]  /*19a10*/  @!P0 IMAD R6, R34, R2, RZ ;  /* 0x0000000222068224 */ /* 0x002fc800078e02ff */
        /* <DEDUP_REMOVED lines=18> */
[----:B------:R-:W-:-:S02]  /*19b40*/  SEL R4, RZ, 0x10, P3 ;  /* 0x00000010ff047807 */ /* 0x000fc40001800000 */
[----:B------:R-:W-:Y:S02]  /*19b50*/  SEL R5, RZ, 0x20, P2 ;  /* 0x00000020ff057807 */ /* 0x000fe40001000000 */
[----:B0-----:R-:W-:Y:S02]  /*19b60*/  SEL R3, RZ, 0x40, P0 ;  /* 0x00000040ff037807 */ /* 0x001fe40000000000 */
        /* <DEDUP_REMOVED lines=14> */
[----:B------:R-:W-:-:S03]  /*19c50*/  IMAD R37, R8, R0, R37 ;  /* 0x0000000008257224 */ /* 0x000fc600078e0225 */
[----:B------:R-:W-:Y:S01]  /*19c60*/  @P0 LOP3.LUT R16, R16, 0x2, RZ, 0xfc, !PT ;  /* 0x0000000210100812 */ /* 0x000fe200078efcff */
[----:B0-----:R-:W-:Y:S06]  /*19c70*/  BRA.DIV UR5, `(.L_x_8106) ;  /* 0x0000005205d07947 */ /* 0x001fec000b800000 */
.L_x_8220:
[----:B------:R-:W2:Y:S01]  /*19c80*/  LDL R0, [R1+0x48] ;  /* 0x0000480001007983 */ /* 0x000ea20000100800 */
[----:B------:R-:W-:Y:S02]  /*19c90*/  LOP3.LUT R2, R3, R2, RZ, 0xfc, !PT ;  /* 0x0000000203027212 */ /* 0x000fe400078efcff */
[----:B------:R-:W-:Y:S02]  /*19ca0*/  ISETP.GT.U32.AND P1, PT, R21, 0x3f, PT ;  /* 0x0000003f1500780c */ /* 0x000fe40003f24070 */
[----:B------:R-:W-:Y:S01]  /*19cb0*/  LOP3.LUT R16, R16, 0xfffffeff, RZ, 0xc0, !PT ;  /* 0xfffffeff10107812 */ /* 0x000fe200078ec0ff */
[----:B------:R0:W-:Y:S03]  /*19cc0*/  STL [R1+0xc], R2 ;  /* 0x00000c0201007387 */ /* 0x0001e60000100800 */
[----:B------:R-:W-:-:S07]  /*19cd0*/  LOP3.LUT R16, R16, 0xfffffffe, RZ, 0xc0, !PT ;  /* 0xfffffffe10107812 */ /* 0x000fce00078ec0ff */
[----:B------:R-:W-:Y:S02]  /*19ce0*/  @P1 LOP3.LUT R16, R16, 0x1, RZ, 0xfc, !PT ;  /* 0x0000000110101812 */ /* 0x000fe400078efcff */
[----:B--2---:R-:W-:-:S13]  /*19cf0*/  ISETP.NE.AND P0, PT, R0, 0x3, PT ;  /* 0x000000030000780c */ /* 0x004fda0003f05270 */
[----:B------:R-:W-:Y:S01]  /*19d00*/  @P0 LOP3.LUT R16, R16, 0x100, RZ, 0xfc, !PT ;  /* 0x0000010010100812 */ /* 0x000fe200078efcff */
[----:B0-----:R-:W-:Y:S06]  /*19d10*/  @!P0 BRA `(.L_x_8107) ;  /* 0x0000000000048947 */ /* 0x001fec0003800000 */
[----:B------:R-:W-:Y:S01]  /*19d20*/  BPT.TRAP 0x1 ;  /* 0x000000040000795c */ /* 0x000fe20000300000 */
.L_x_8107:
[----:B------:R-:W0:Y:S01]  /*19d30*/  S2R R0, SR_TID.X ;  /* 0x0000000000007919 */ /* 0x000e220000002100 */
[----:B------:R-:W-:Y:S01]  /*19d40*/  LEA R30, R22, R18, 0x3 ;  /* 0x00000012161e7211 */ /* 0x000fe200078e18ff */
[----:B------:R-:W-:Y:S01]  /*19d50*/  BSSY B0, `(.L_x_8108) ;  /* 0x0000007000007945 */ /* 0x000fe20003800000 */
[----:B0-----:R-:W-:-:S04]  /*19d60*/  LOP3.LUT R0, R0, 0x7f, RZ, 0xc0, !PT ;  /* 0x0000007f00007812 */ /* 0x001fc800078ec0ff */
[----:B------:R-:W-:-:S04]  /*19d70*/  SHF.R.U32.HI R0, RZ, 0x3, R0 ;  /* 0x00000003ff007819 */ /* 0x000fc80000011600 */
[----:B------:R-:W-:Y:S02]  /*19d80*/  IADD3 R23, -R0, R20, -R23 ;  /* 0x0000001400177210 */ /* 0x000fe40007ffe917 */
[----:B------:R-:W-:-:S04]  /*19d90*/  SHF.L.U32 R0, R28, 0x1f, RZ ;  /* 0x0000001f1c007819 */ /* 0x000fc800000006ff */
[----:B------:R-:W0:Y:S02]  /*19da0*/  SYNCS.PHASECHK.TRANS64.TRYWAIT P0, [R30+URZ+0x28c40], R0 ;  /* 0x028c40001e0075a7 */ /* 0x000e24000800017f */
[----:B0-----:R-:W-:Y:S05]  /*19db0*/  @!P0 BRA `(.L_x_8109) ;  /* 0x0000005000b48947 */ /* 0x001fea0003800000 */
.L_x_8221:
[----:B------:R-:W-:Y:S05]  /*19dc0*/  BSYNC B0 ;  /* 0x0000000000007941 */ /* 0x000fea0003800000 */
.L_x_8108:
[----:B0-----:R-:W-:Y:S01]  /*19dd0*/  SHF.R.S32.HI R0, RZ, 0x1f, R37 ;  /* 0x0000001fff007819 */ /* 0x001fe20000011425 */
[----:B------:R-:W0:Y:S01]  /*19de0*/  S2R R7, SR_TID.X ;  /* 0x0000000000077919 */ /* 0x000e220000002100 */
[----:B------:R-:W-:Y:S01]  /*19df0*/  ULDC.64 UR4, c[0x0][0x300] ;  /* 0x0000c00000047ab9 */ /* 0x000fe20000000a00 */
[----:B-----5:R-:W-:Y:S01]  /*19e00*/  SHF.R.S32.HI R4, RZ, 0x1f, R36 ;  /* 0x0000001fff047819 */ /* 0x020fe20000011424 */
[----:B------:R-:W-:Y:S01]  /*19e10*/  IMAD.WIDE.U32 R2, R37, UR4, RZ ;  /* 0x0000000425027c25 */ /* 0x000fe2000f8e00ff */
[----:B------:R1:W-:Y:S01]  /*19e20*/  STL [R1+0x28], R0 ;  /* 0x0000280001007387 */ /* 0x0003e20000100800 */
[----:B------:R-:W-:Y:S01]  /*19e30*/  ULDC.64 UR6, c[0x0][0x2e8] ;  /* 0x0000ba0000067ab9 */ /* 0x000fe20000000a00 */
[----:B------:R-:W-:Y:S01]  /*19e40*/  LOP3.LUT P2, RZ, R16, 0x2, RZ, 0xc0, !PT ;  /* 0x0000000210ff7812 */ /* 0x000fe2000784c0ff */
[----:B------:R-:W-:Y:S01]  /*19e50*/  IMAD R5, R22, 0x1000, R35 ;  /* 0x0000100016057824 */ /* 0x000fe200078e0223 */
        /* <DEDUP_REMOVED lines=10> */
[----:B------:R-:W-:-:S03]  /*19f00*/  IMAD.IADD R3, R3, 0x1, R0 ;  /* 0x0000000103037824 */ /* 0x000fc600078e0200 */
[----:B------:R-:W-:Y:S01]  /*19f10*/  LOP3.LUT R7, R7, 0x38, RZ, 0xc0, !PT ;  /* 0x0000003807077812 */ /* 0x000fe200078ec0ff */
[----:B------:R-:W-:Y:S01]  /*19f20*/  IMAD.WIDE.U32 R2, R17, UR4, R2 ;  /* 0x0000000411027c25 */ /* 0x000fe2000f8e0002 */
[----:B------:R-:W-:-:S03]  /*19f30*/  UMOV UR4, 0xffffffff ;  /* 0xffffffff00047882 */ /* 0x000fc60000000000 */
[----:B--2---:R-:W-:Y:S01]  /*19f40*/  IMAD R4, R17, UR5, R3 ;  /* 0x0000000511047c24 */ /* 0x004fe2000f8e0203 */
        /* <DEDUP_REMOVED lines=36> */
.L_x_8231:
        /* <DEDUP_REMOVED lines=10> */
.L_x_8111:
        /* <DEDUP_REMOVED lines=11> */
.L_x_8112:
[----:B------:R1:W5:Y:S01]  /*1a2e0*/  LDL.LU R0, [R1+0x18] ;  /* 0x0000180001007983 */ /* 0x0003620000300800 */
[----:B------:R1:W-:Y:S03]  /*1a2f0*/  SYNCS.ARRIVE.TRANS64.A1T0 RZ, [R30+URZ+0x28c30], RZ ;  /* 0x028c30ff1eff79a7 */ /* 0x0003e6000810003f */
[----:B------:R1:W5:Y:S04]  /*1a300*/  LDL.LU R4, [R1+0x8] ;  /* 0x0000080001047983 */ /* 0x0003680000300800 */
[----:B0-----:R1:W5:Y:S02]  /*1a310*/  LDL R3, [R1+0xc] ;  /* 0x00000c0001037983 */ /* 0x0013640000100800 */
        /* <DEDUP_REMOVED lines=18> */
[----:B------:R0:W-:Y:S01]  /*1a440*/  STL.64 [R1+0x18], R4 ;  /* 0x0000180401007387 */ /* 0x0001e20000100a00 */
        /* <DEDUP_REMOVED lines=19> */
[----:B01----:R-:W-:Y:S05]  /*1a580*/  CALL.ABS.NOINC R2 ;  /* 0x0000000002007343 */ /* 0x003fea0003c00000 */
.L_x_8114:
[----:B------:R-:W-:Y:S05]  /*1a590*/  BSYNC B6 ;  /* 0x0000000000067941 */ /* 0x000fea0003800000 */
.L_x_8113:
[----:B------:R-:W2:Y:S01]  /*1a5a0*/  LDL.LU R0, [R1+0x8] ;  /* 0x0000080001007983 */ /* 0x000ea20000300800 */
[----:B------:R-:W-:Y:S01]  /*1a5b0*/  ULDC.64 UR4, c[0x0][0x2d8] ;  /* 0x0000b60000047ab9 */ /* 0x000fe20000000a00 */
[----:B------:R-:W0:Y:S02]  /*1a5c0*/  LDC R7, c[0x0][0x448] ;  /* 0x00011200ff077b82 */ /* 0x000e240000000800 */
[----:B------:R-:W2:Y:S04]  /*1a5d0*/  LDL.LU.64 R2, [R1+0x18] ;  /* 0x0000180001027983 */ /* 0x000ea80000300a00 */
        /* <DEDUP_REMOVED lines=86> */
.L_x_8240:
        /* <DEDUP_REMOVED lines=10> */
.L_x_8116:
        /* <DEDUP_REMOVED lines=18> */
.L_x_8241:
[----:B------:R-:W-:Y:S05]  /*1ad00*/  BSYNC B0 ;  /* 0x0000000000007941 */ /* 0x000fea0003800000 */
.L_x_8117:
[----:B------:R-:W2:Y:S02]  /*1ad10*/  LDL R2, [R1+0x48] ;  /* 0x0000480001027983 */ /* 0x000ea40000100800 */
[----:B--2---:R-:W-:-:S13]  /*1ad20*/  ISETP.NE.AND P0, PT, R2, 0x3, PT ;  /* 0x000000030200780c */ /* 0x004fda0003f05270 */
[----:B------:R-:W-:Y:S05]  /*1ad30*/  @!P0 BRA `(.L_x_8119) ;  /* 0x0000000000048947 */ /* 0x000fea0003800000 */
[----:B------:R-:W-:Y:S01]  /*1ad40*/  BPT.TRAP 0x1 ;  /* 0x000000040000795c */ /* 0x000fe20000300000 */
.L_x_8119:
[----:B0-----:R-:W-:Y:S01]  /*1ad50*/  SHF.L.U32 R0, R28, 0x1f, RZ ;  /* 0x0000001f1c007819 */ /* 0x001fe200000006ff */
[----:B------:R-:W-:Y:S03]  /*1ad60*/  BSSY B0, `(.L_x_8120) ;  /* 0x0000003000007945 */ /* 0x000fe60003800000 */
[----:B------:R-:W0:Y:S02]  /*1ad70*/  SYNCS.PHASECHK.TRANS64.TRYWAIT P0, [R30+URZ+0x28c60], R0 ;  /* 0x028c60001e0075a7 */ /* 0x000e24000800017f */
[----:B0-----:R-:W-:Y:S05]  /*1ad80*/  @!P0 BRA `(.L_x_8121) ;  /* 0x0000004c007c8947 */ /* 0x001fea0003800000 */
.L_x_8242:
[----:B------:R-:W-:Y:S05]  /*1ad90*/  BSYNC B0 ;  /* 0x0000000000007941 */ /* 0x000fea0003800000 */
.L_x_8120:
        /* <DEDUP_REMOVED lines=29> */
[----:B------:R-:W-:-:S02]  /*1af70*/  LOP3.LUT P2, RZ, R31, 0x10, RZ, 0xc0, !PT ;  /* 0x000000101fff7812 */ /* 0x000fc4000784c0ff */
[----:B0-----:R-:W-:-:S04]  /*1af80*/  SHF.L.U32 R7, R7, 0x3, RZ ;  /* 0x0000000307077819 */ /* 0x001fc800000006ff */
        /* <DEDUP_REMOVED lines=78> */
.L_x_8252:
        /* <DEDUP_REMOVED lines=34> */
.L_x_8123:
        /* <DEDUP_REMOVED lines=11> */
.L_x_8124:
        /* <DEDUP_REMOVED lines=12> */
.L_x_8139:
[----:B--2---:R-:W2:Y:S01]  /*1b800*/  LDL R10, [R1+0x48] ;  /* 0x00004800010a7983 */ /* 0x004ea20000100800 */
[----:B0-----:R-:W0:Y:S01]  /*1b810*/  LDC R5, c[0x0][0x430] ;  /* 0x00010c00ff057b82 */ /* 0x001e220000000800 */
[----:B-1----:R-:W1:Y:S01]  /*1b820*/  S2R R2, SR_TID.X ;  /* 0x0000000000027919 */ /* 0x002e620000002100 */
[----:B---3--:R-:W3:Y:S01]  /*1b830*/  S2R R8, SR_TID.X ;  /* 0x0000000000087919 */ /* 0x008ee20000002100 */
[----:B0-----:R-:W-:Y:S02]  /*1b840*/  ISETP.NE.AND P0, PT, R5, 0x1, PT ;  /* 0x000000010500780c */ /* 0x001fe40003f05270 */
[----:B-1----:R-:W-:-:S11]  /*1b850*/  LOP3.LUT R2, R2, 0x7f, RZ, 0xc0, !PT ;  /* 0x0000007f02027812 */ /* 0x002fd600078ec0ff */
[----:B------:R-:W0:Y:S01]  /*1b860*/  @P0 LDC R6, c[0x0][0x434] ;  /* 0x00010d00ff060b82 */ /* 0x000e220000000800 */
[----:B---3--:R-:W-:Y:S01]  /*1b870*/  IMAD.SHL.U32 R8, R8, 0x10, RZ ;  /* 0x0000001008087824 */ /* 0x008fe200078e00ff */
[----:B------:R-:W-:-:S04]  /*1b880*/  SHF.R.U32.HI R2, RZ, 0x3, R2 ;  /* 0x00000003ff027819 */ /* 0x000fc80000011602 */
[----:B------:R-:W-:Y:S02]  /*1b890*/  LOP3.LUT R8, R2, 0x70, R8, 0xf8, !PT ;  /* 0x0000007002087812 */ /* 0x000fe400078ef808 */
[----:B------:R-:W1:Y:S02]  /*1b8a0*/  @P0 LDC R3, c[0x0][0x438] ;  /* 0x00010e00ff030b82 */ /* 0x000e640000000800 */
[----:B------:R-:W-:Y:S01]  /*1b8b0*/  ISETP.GT.U32.AND P1, PT, R8, 0x3f, PT ;  /* 0x0000003f0800780c */ /* 0x000fe20003f24070 */
[----:B------:R-:W-:-:S04]  /*1b8c0*/  IMAD R4, R7, 0x40, R33 ;  /* 0x0000004007047824 */ /* 0x000fc800078e0221 */
[----:B------:R-:W-:-:S08]  /*1b8d0*/  IMAD.IADD R4, R8, 0x1, R4 ;  /* 0x0000000108047824 */ /* 0x000fd000078e0204 */
[----:B------:R-:W3:Y:S01]  /*1b8e0*/  @!P1 LDC.64 R8, c[0x0][0x428] ;  /* 0x00010a00ff089b82 */ /* 0x000ee20000000a00 */
[----:B0-----:R-:W-:-:S04]  /*1b8f0*/  @P0 IMAD.HI.U32 R6, R4, R6, RZ ;  /* 0x0000000604060227 */ /* 0x001fc800078e00ff */
[----:B------:R-:W-:Y:S01]  /*1b900*/  IMAD.MOV.U32 R2, RZ, RZ, R4 ;  /* 0x000000ffff027224 */ /* 0x000fe200078e0004 */
[----:B-1----:R-:W-:-:S05]  /*1b910*/  @P0 SHF.R.U32.HI R2, RZ, R3, R6 ;  /* 0x00000003ff020219 */ /* 0x002fca0000011606 */
[----:B------:R-:W-:-:S04]  /*1b920*/  IMAD.MOV R3, RZ, RZ, -R2 ;  /* 0x000000ffff037224 */ /* 0x000fc800078e0a02 */
[----:B------:R-:W-:Y:S01]  /*1b930*/  IMAD R5, R5, R3, R4 ;  /* 0x0000000305057224 */ /* 0x000fe200078e0204 */
[--C-:B------:R-:W-:Y:S01]  /*1b940*/  @!P1 SHF.R.S32.HI R3, RZ, 0x1f, R2.reuse ;  /* 0x0000001fff039819 */ /* 0x100fe20000011402 */
[-C--:B---3--:R-:W-:Y:S02]  /*1b950*/  @!P1 IMAD R4, R34, R8.reuse, RZ ;  /* 0x0000000822049224 */ /* 0x088fe400078e02ff */
[----:B------:R-:W-:-:S04]  /*1b960*/  @!P1 IMAD.WIDE.U32 R2, R26, R8, R2 ;  /* 0x000000081a029225 */ /* 0x000fc800078e0002 */
[----:B------:R-:W-:Y:S02]  /*1b970*/  @!P1 IMAD R4, R26, R9, R4 ;  /* 0x000000091a049224 */ /* 0x000fe400078e0204 */
[----:B------:R-:W0:Y:S02]  /*1b980*/  @!P1 LDC.64 R8, c[0x0][0x418] ;  /* 0x00010600ff089b82 */ /* 0x000e240000000a00 */
[----:B------:R-:W-:Y:S02]  /*1b990*/  @!P1 IMAD.IADD R3, R4, 0x1, R3 ;  /* 0x0000000104039824 */ /* 0x000fe400078e0203 */
[----:B------:R-:W-:Y:S02]  /*1b9a0*/  IMAD.MOV.U32 R4, RZ, RZ, RZ ;  /* 0x000000ffff047224 */ /* 0x000fe400078e00ff */
[----:B------:R-:W-:Y:S01]  /*1b9b0*/  VIADD R22, R22, 0x1 ;  /* 0x0000000116167836 */ /* 0x000fe20000000000 */
        /* <DEDUP_REMOVED lines=10> */
[----:B------:R-:W-:Y:S02]  /*1ba60*/  ISETP.GT.AND P3, PT, R2, R32, PT ;  /* 0x000000200200720c */ /* 0x000fe40003f64270 */
[----:B--2---:R-:W-:-:S13]  /*1ba70*/  ISETP.NE.AND P1, PT, R10, 0x3, PT ;  /* 0x000000030a00780c */ /* 0x004fda0003f25270 */
[----:B0-----:R-:W-:Y:S05]  /*1ba80*/  @!P1 BRA `(.L_x_8127) ;  /* 0x0000000000049947 */ /* 0x001fea0003800000 */
[----:B------:R-:W-:Y:S01]  /*1ba90*/  BPT.TRAP 0x1 ;  /* 0x000000040000795c */ /* 0x000fe20000300000 */
.L_x_8127:
[----:B------:R-:W-:Y:S01]  /*1baa0*/  IMAD R6, R22, 0x8, R18 ;  /* 0x0000000816067824 */ /* 0x000fe200078e0212 */
[----:B------:R-:W-:Y:S01]  /*1bab0*/  SHF.L.U32 R20, R28, 0x1f, RZ ;  /* 0x0000001f1c147819 */ /* 0x000fe200000006ff */
[----:B------:R-:W-:Y:S01]  /*1bac0*/  BSSY B1, `(.L_x_8128) ;  /* 0x0000004000017945 */ /* 0x000fe20003800000 */
[----:B------:R-:W-:Y:S02]  /*1bad0*/  SHF.R.S32.HI R9, RZ, 0x1f, R5 ;  /* 0x0000001fff097819 */ /* 0x000fe40000011405 */
[----:B------:R-:W0:Y:S02]  /*1bae0*/  SYNCS.PHASECHK.TRANS64.TRYWAIT P0, [R6+URZ+0x28c40], R20 ;  /* 0x028c4014060075a7 */ /* 0x000e24000800017f */
[----:B0-----:R-:W-:Y:S05]  /*1baf0*/  @!P0 BRA `(.L_x_8129) ;  /* 0x0000004800608947 */ /* 0x001fea0003800000 */
.L_x_8253:
[----:B------:R-:W-:Y:S05]  /*1bb00*/  BSYNC B1 ;  /* 0x0000000000017941 */ /* 0x000fea0003800000 */
.L_x_8128:
        /* <DEDUP_REMOVED lines=24> */
[----:B-1----:R-:W-:-:S04]  /*1bc90*/  IADD3 R2, P0, R2, R0, RZ ;  /* 0x0000000002027210 */ /* 0x002fc80007f1e0ff */
[----:B--2---:R-:W-:-:S05]  /*1bca0*/  IADD3.X R3, RZ, R3, RZ, P0, !PT ;  /* 0x00000003ff037210 */ /* 0x004fca00007fe4ff */
        /* <DEDUP_REMOVED lines=14> */
.L_x_8263:
        /* <DEDUP_REMOVED lines=8> */
.L_x_8131:
[----:B------:R-:W-:Y:S02]  /*1be10*/  PLOP3.LUT P1, PT, P1, P0, PT, 0xa2, 0x0 ;  /* 0x000000000000781c */ /* 0x000fe40000f21472 */
[----:B------:R-:W-:-:S08]  /*1be20*/  @P0 R2UR P1, UR4, R6 ;  /* 0x00000000060402ca */ /* 0x000fd00000020000 */
[----:B------:R-:W-:-:S05]  /*1be30*/  @P0 PLOP3.LUT P0, PT, P1, PT, PT, 0x80, 0x0 ;  /* 0x000000000000081c */ /* 0x000fca0000f0f070 */
[----:B------:R-:W-:Y:S01]  /*1be40*/  @!P1 SYNCS.ARRIVE.TRANS64.RED.A0T1 RZ, [UR4+0x28c30], RZ ;  /* 0x028c30ffffff99a7 */ /* 0x000fe20008200404 */
[----:B------:R-:W-:Y:S07]  /*1be50*/  @!P1 ARRIVES.LDGSTSBAR.64.TRANSCNT [UR4+0x28c30] ;  /* 0x028c3000ff0099b0 */ /* 0x000fee0008000a84 */
[----:B------:R-:W-:Y:S05]  /*1be60*/  @P0 BRA.U.ANY `(.L_x_8131) ;  /* 0xfffffffd00e80947 */ /* 0x000fea000393ffff */
[----:B------:R-:W-:Y:S01]  /*1be70*/  NOP ;  /* 0x0000000000007918 */ /* 0x000fe20000000000 */
[----:B--2---:R-:W2:Y:S02]  /*1be80*/  LDL R2, [R1+0x48] ;  /* 0x0000480001027983 */ /* 0x004ea40000100800 */
[----:B--2---:R-:W-:-:S13]  /*1be90*/  ISETP.NE.AND P2, PT, R2, 0x3, PT ;  /* 0x000000030200780c */ /* 0x004fda0003f45270 */
[----:B------:R-:W-:Y:S05]  /*1bea0*/  @!P2 BRA `(.L_x_8132) ;  /* 0x000000000004a947 */ /* 0x000fea0003800000 */
[----:B------:R-:W-:Y:S01]  /*1beb0*/  BPT.TRAP 0x1 ;  /* 0x000000040000795c */ /* 0x000fe20000300000 */
.L_x_8132:
[----:B------:R2:W-:Y:S01]  /*1bec0*/  SYNCS.ARRIVE.TRANS64.A1T0 RZ, [R6+URZ+0x28c30], RZ ;  /* 0x028c30ff06ff79a7 */ /* 0x0005e2000810003f */
[----:B------:R-:W-:Y:S05]  /*1bed0*/  @!P2 BRA `(.L_x_8133) ;  /* 0x000000000004a947 */ /* 0x000fea0003800000 */
[----:B------:R-:W-:Y:S01]  /*1bee0*/  BPT.TRAP 0x1 ;  /* 0x000000040000795c */ /* 0x000fe20000300000 */
.L_x_8133:
[----:B------:R-:W3:Y:S01]  /*1bef0*/  SYNCS.PHASECHK.TRANS64.TRYWAIT P0, [R6+URZ+0x28c60], R20 ;  /* 0x028c6014060075a7 */ /* 0x000ee2000800017f */
[----:B------:R-:W-:Y:S04]  /*1bf00*/  BSSY B1, `(.L_x_8134) ;  /* 0x0000002000017945 */ /* 0x000fe80003800000 */
[----:B---3--:R-:W-:Y:S05]  /*1bf10*/  @!P0 BRA `(.L_x_8135) ;  /* 0x0000004800888947 */ /* 0x008fea0003800000 */
.L_x_8264:
[----:B------:R-:W-:Y:S05]  /*1bf20*/  BSYNC B1 ;  /* 0x0000000000017941 */ /* 0x000fea0003800000 */
.L_x_8134:
        /* <DEDUP_REMOVED lines=79> */
.L_x_8274:
        /* <DEDUP_REMOVED lines=25> */
.L_x_8137:
[----:B------:R-:W-:Y:S02]  /*1c5b0*/  PLOP3.LUT P1, PT, P1, P0, PT, 0xa2, 0x0 ;  /* 0x000000000000781c */ /* 0x000fe40000f21472 */
[----:B------:R-:W-:-:S08]  /*1c5c0*/  @P0 R2UR P1, UR4, R6 ;  /* 0x00000000060402ca */ /* 0x000fd00000020000 */
[----:B------:R-:W-:-:S05]  /*1c5d0*/  @P0 PLOP3.LUT P0, PT, P1, PT, PT, 0x80, 0x0 ;  /* 0x000000000000081c */ /* 0x000fca0000f0f070 */
[----:B------:R-:W-:Y:S01]  /*1c5e0*/  @!P1 SYNCS.ARRIVE.TRANS64.RED.A0T1 RZ, [UR4+0x28c50], RZ ;  /* 0x028c50ffffff99a7 */ /* 0x000fe20008200404 */
[----:B------:R-:W-:Y:S07]  /*1c5f0*/  @!P1 ARRIVES.LDGSTSBAR.64.TRANSCNT [UR4+0x28c50] ;  /* 0x028c5000ff0099b0 */ /* 0x000fee0008000a84 */
[----:B------:R-:W-:Y:S05]  /*1c600*/  @P0 BRA.U.ANY `(.L_x_8137) ;  /* 0xfffffffd00e80947 */ /* 0x000fea000393ffff */
[----:B------:R-:W-:Y:S01]  /*1c610*/  NOP ;  /* 0x0000000000007918 */ /* 0x000fe20000000000 */
[----:B0-----:R-:W4:Y:S02]  /*1c620*/  LDL R2, [R1+0x48] ;  /* 0x0000480001027983 */ /* 0x001f240000100800 */
[----:B----4-:R-:W-:-:S13]  /*1c630*/  ISETP.NE.AND P2, PT, R2, 0x3, PT ;  /* 0x000000030200780c */ /* 0x010fda0003f45270 */
[----:B------:R-:W-:Y:S05]  /*1c640*/  @!P2 BRA `(.L_x_8138) ;  /* 0x000000000004a947 */ /* 0x000fea0003800000 */
[----:B------:R-:W-:Y:S01]  /*1c650*/  BPT.TRAP 0x1 ;  /* 0x000000040000795c */ /* 0x000fe20000300000 */
.L_x_8138:
[----:B------:R1:W-:Y:S01]  /*1c660*/  SYNCS.ARRIVE.TRANS64.A1T0 RZ, [R6+URZ+0x28c50], RZ ;  /* 0x028c50ff06ff79a7 */ /* 0x0003e2000810003f */
[----:B------:R-:W-:Y:S05]  /*1c670*/  @P3 BRA `(.L_x_8139) ;  /* 0xfffffff000603947 */ /* 0x000fea000383ffff */
.L_x_8126:
[----:B------:R-:W-:Y:S05]  /*1c680*/  BSYNC B0 ;  /* 0x0000000000007941 */ /* 0x000fea0003800000 */
.L_x_8125:
        /* <DEDUP_REMOVED lines=21> */
.L_x_8141:
[----:B------:R-:W-:Y:S05]  /*1c7e0*/  BSYNC B0 ;  /* 0x0000000000007941 */ /* 0x000fea0003800000 */
.L_x_8140:
[----:B------:R-:W-:-:S07]  /*1c7f0*/  SEL R22, R22, RZ, P0 ;  /* 0x000000ff16167207 */ /* 0x000fce0000000000 */
.L_x_8100:
[----:B------:R-:W-:Y:S05]  /*1c800*/  BSYNC B7 ;  /* 0x0000000000077941 */ /* 0x000fea0003800000 */
.L_x_8098:
        /* <DEDUP_REMOVED lines=11> */
.L_x_8142:
        /* <DEDUP_REMOVED lines=43> */
.L_x_8284:
[----:B------:R-:W-:Y:S02]  /*1cb70*/  ULDC UR4, c[0x0][0xc38] ;  /* 0x00030e0000047ab9 */ /* 0x000fe40000000800 */
[----:B------:R-:W-:-:S04]  /*1cb80*/  IMAD.U32 R4, RZ, RZ, UR4 ;  /* 0x00000004ff047e24 */ /* 0x000fc8000f8e00ff */
[----:B-1----:R-:W-:-:S04]  /*1cb90*/  IMAD R3, R14, R4, RZ ;  /* 0x000000040e037224 */ /* 0x002fc800078e02ff */
[----:B------:R-:W-:-:S05]  /*1cba0*/  IMAD.IADD R6, R6, 0x1, R3 ;  /* 0x0000000106067824 */ /* 0x000fca00078e0203 */
[----:B------:R-:W-:-:S13]  /*1cbb0*/  ISETP.GT.AND P6, PT, R6, R0, PT ;  /* 0x000000000600720c */ /* 0x000fda0003fc4270 */
[----:B------:R-:W-:Y:S05]  /*1cbc0*/  @P6 BRA `(.L_x_8145) ;  /* 0x0000000000a46947 */ /* 0x000fea0003800000 */
.L_x_8148:
        /* <DEDUP_REMOVED lines=35> */
.L_x_8292:
[----:B------:R-:W-:Y:S02]  /*1ce00*/  ULDC UR4, c[0x0][0xc38] ;  /* 0x00030e0000047ab9 */ /* 0x000fe40000000800 */
[----:B------:R-:W-:-:S04]  /*1ce10*/  IMAD.U32 R4, RZ, RZ, UR4 ;  /* 0x00000004ff047e24 */ /* 0x000fc8000f8e00ff */
[----:B-1----:R-:W-:-:S04]  /*1ce20*/  IMAD R3, R14, R4, RZ ;  /* 0x000000040e037224 */ /* 0x002fc800078e02ff */
[----:B------:R-:W-:-:S05]  /*1ce30*/  IMAD.IADD R6, R3, 0x1, R6 ;  /* 0x0000000103067824 */ /* 0x000fca00078e0206 */
[----:B------:R-:W-:-:S13]  /*1ce40*/  ISETP.GT.AND P6, PT, R6, R0, PT ;  /* 0x000000000600720c */ /* 0x000fda0003fc4270 */
[----:B------:R-:W-:Y:S05]  /*1ce50*/  @!P6 BRA `(.L_x_8148) ;  /* 0xfffffffc005ce947 */ /* 0x000fea000383ffff */
.L_x_8145:
        /* <DEDUP_REMOVED lines=10> */
.L_x_8297:
[----:B------:R-:W-:-:S13]  /*1cf00*/  ISETP.NE.AND P0, PT, R3, RZ, PT ;  /* 0x000000ff0300720c */ /* 0x000fda0003f05270 */
[----:B------:R-:W-:Y:S05]  /*1cf10*/  @!P0 BRA `(.L_x_8150) ;  /* 0x0000000000108947 */ /* 0x000fea0003800000 */
[----:B------:R-:W-:Y:S01]  /*1cf20*/  UMOV UR4, 0xffffffff ;  /* 0xffffffff00047882 */ /* 0x000fe20000000000 */
[----:B------:R-:W-:Y:S02]  /*1cf30*/  VIADD R12, R7, 0xffffffff ;  /* 0xffffffff070c7836 */ /* 0x000fe40000000000 */
[----:B------:R-:W-:Y:S05]  /*1cf40*/  BRA.DIV UR4, `(.L_x_8151) ;  /* 0x0000004a04bc7947 */ /* 0x000fea000b800000 */
[----:B------:R4:W0:Y:S02]  /*1cf50*/  SHFL.IDX PT, R24, R2, R12, 0x1f ;  /* 0x00001f0c02187589 */ /* 0x00082400000e0000 */
.L_x_8150:
        /* <DEDUP_REMOVED lines=10> */
[----:B0-----:R-:W-:Y:S01]  /*1d000*/  VIADD R8, R7, 0xffffffe ;  /* 0x0ffffffe07087836 */ /* 0x001fe20000000000 */
[----:B------:R-:W-:-:S05]  /*1d010*/  IABS R7, R25 ;  /* 0x0000001900077213 */ /* 0x000fca0000000000 */
[----:B------:R0:W1:Y:S02]  /*1d020*/  F2I.FTZ.U32.TRUNC.NTZ R3, R8 ;  /* 0x0000000800037305 */ /* 0x000064000021f000 */
[----:B0-----:R-:W-:Y:S01]  /*1d030*/  IABS R8, R0 ;  /* 0x0000000000087213 */ /* 0x001fe20000000000 */
[----:B-1----:R-:W-:-:S04]  /*1d040*/  IMAD.MOV R9, RZ, RZ, -R3 ;  /* 0x000000ffff097224 */ /* 0x002fc800078e0a03 */
[----:B------:R-:W-:-:S04]  /*1d050*/  IMAD R9, R9, R4, RZ ;  /* 0x0000000409097224 */ /* 0x000fc800078e02ff */
[----:B------:R-:W-:Y:S02]  /*1d060*/  IMAD.HI.U32 R3, R3, R9, R2 ;  /* 0x0000000903037227 */ /* 0x000fe400078e0002 */
[----:B------:R-:W0:Y:S02]  /*1d070*/  MUFU.RCP R2, R10 ;  /* 0x0000000a00027308 */ /* 0x000e240000001000 */
[----:B------:R-:W-:Y:S02]  /*1d080*/  IMAD.MOV R9, RZ, RZ, -R7 ;  /* 0x000000ffff097224 */ /* 0x000fe400078e0a07 */
[----:B------:R-:W-:-:S04]  /*1d090*/  IMAD.HI.U32 R7, R3, R8, RZ ;  /* 0x0000000803077227 */ /* 0x000fc800078e00ff */
[----:B------:R-:W-:-:S05]  /*1d0a0*/  IMAD R9, R7, R9, R8 ;  /* 0x0000000907097224 */ /* 0x000fca00078e0208 */
[----:B------:R-:W-:Y:S02]  /*1d0b0*/  ISETP.GT.U32.AND P1, PT, R4, R9, PT ;  /* 0x000000090400720c */ /* 0x000fe40003f24070 */
[----:B0-----:R-:W-:Y:S01]  /*1d0c0*/  IADD3 R8, R2, 0xffffffe, RZ ;  /* 0x0ffffffe02087810 */ /* 0x001fe20007ffe0ff */
[----:B------:R-:W-:-:S03]  /*1d0d0*/  IMAD.MOV.U32 R2, RZ, RZ, RZ ;  /* 0x000000ffff027224 */ /* 0x000fc600078e00ff */
[----:B------:R-:W0:Y:S07]  /*1d0e0*/  F2I.FTZ.U32.TRUNC.NTZ R3, R8 ;  /* 0x0000000800037305 */ /* 0x000e2e000021f000 */
[----:B------:R-:W-:Y:S02]  /*1d0f0*/  @!P1 IMAD.IADD R9, R9, 0x1, -R4 ;  /* 0x0000000109099824 */ /* 0x000fe400078e0a04 */
[----:B------:R-:W-:Y:S01]  /*1d100*/  @!P1 VIADD R7, R7, 0x1 ;  /* 0x0000000107079836 */ /* 0x000fe20000000000 */
[----:B------:R-:W-:-:S02]  /*1d110*/  ISETP.NE.AND P1, PT, R25, RZ, PT ;  /* 0x000000ff1900720c */ /* 0x000fc40003f25270 */
[----:B------:R-:W-:Y:S02]  /*1d120*/  ISETP.GE.U32.AND P0, PT, R9, R4, PT ;  /* 0x000000040900720c */ /* 0x000fe40003f06070 */
[----:B------:R-:W-:Y:S01]  /*1d130*/  IABS R4, R5 ;  /* 0x0000000500047213 */ /* 0x000fe20000000000 */
[----:B0-----:R-:W-:-:S04]  /*1d140*/  IMAD.MOV R9, RZ, RZ, -R3 ;  /* 0x000000ffff097224 */ /* 0x001fc800078e0a03 */
[----:B------:R-:W-:Y:S02]  /*1d150*/  IMAD.MOV R4, RZ, RZ, -R4 ;  /* 0x000000ffff047224 */ /* 0x000fe400078e0a04 */
[----:B------:R-:W-:-:S04]  /*1d160*/  IMAD R9, R9, R6, RZ ;  /* 0x0000000609097224 */ /* 0x000fc800078e02ff */
[----:B------:R-:W-:Y:S01]  /*1d170*/  IMAD.HI.U32 R2, R3, R9, R2 ;  /* 0x0000000903027227 */ /* 0x000fe200078e0002 */
[----:B------:R-:W-:-:S03]  /*1d180*/  LOP3.LUT R3, R0, R25, RZ, 0x3c, !PT ;  /* 0x0000001900037212 */ /* 0x000fc600078e3cff */
[----:B------:R-:W-:Y:S01]  /*1d190*/  @P0 VIADD R7, R7, 0x1 ;  /* 0x0000000107070836 */ /* 0x000fe20000000000 */
[----:B------:R-:W-:-:S13]  /*1d1a0*/  ISETP.GE.AND P2, PT, R3, RZ, PT ;  /* 0x000000ff0300720c */ /* 0x000fda0003f46270 */
        /* <DEDUP_REMOVED lines=22> */
.L_x_8152:
[----:B----4-:R-:W0:Y:S02]  /*1d310*/  LDC.64 R2, c[0x0][0xc90] ;  /* 0x00032400ff027b82 */ /* 0x010e240000000a00 */
[----:B0-----:R-:W-:-:S05]  /*1d320*/  IMAD.WIDE R2, R27, 0x4, R2 ;  /* 0x000000041b027825 */ /* 0x001fca00078e0202 */
[----:B-1----:R0:W2:Y:S02]  /*1d330*/  LDG.E R7, desc[UR40][R2.64] ;  /* 0x0000002802077981 */ /* 0x0020a4000c1e1900 */
[----:B0-----:R-:W-:Y:S02]  /*1d340*/  IMAD.MOV.U32 R2, RZ, RZ, RZ ;  /* 0x000000ffff027224 */ /* 0x001fe400078e00ff */
[----:B--2---:R-:W-:-:S05]  /*1d350*/  IMAD R5, R25, R7, RZ ;  /* 0x0000000719057224 */ /* 0x004fca00078e02ff */
[-C--:B------:R-:W-:Y:S02]  /*1d360*/  IABS R6, R5.reuse ;  /* 0x0000000500067213 */ /* 0x080fe40000000000 */
        /* <DEDUP_REMOVED lines=19> */
[----:B------:R-:W-:-:S05]  /*1d4a0*/  @P0 VIADD R3, R3, 0x1 ;  /* 0x0000000103030836 */ /* 0x000fca0000000000 */
[----:B------:R-:W-:-:S05]  /*1d4b0*/  MOV R2, R3 ;  /* 0x0000000300027202 */ /* 0x000fca0000000f00 */
        /* <DEDUP_REMOVED lines=26> */
[----:B------:R-:W-:Y:S02]  /*1d660*/  LOP3.LUT R0, R5, R4, RZ, 0x3c, !PT ;  /* 0x0000000405007212 */ /* 0x000fe400078e3cff */
[----:B------:R-:W-:Y:S02]  /*1d670*/  IADD3 R5, R6, 0x1000000, R5 ;  /* 0x0100000006057810 */ /* 0x000fe40007ffe005 */
[----:B------:R-:W-:-:S07]  /*1d680*/  ISETP.GE.AND P2, PT, R0, RZ, PT ;  /* 0x000000ff0000720c */ /* 0x000fce0003f46270 */
[----:B------:R-:W-:-:S06]  /*1d690*/  @P0 VIADD R2, R2, 0x1 ;  /* 0x0000000102020836 */ /* 0x000fcc0000000000 */
[----:B------:R-:W-:Y:S01]  /*1d6a0*/  @!P2 IMAD.MOV R2, RZ, RZ, -R2 ;  /* 0x000000ffff02a224 */ /* 0x000fe200078e0a02 */
[----:B------:R-:W-:Y:S01]  /*1d6b0*/  @!P1 LOP3.LUT R2, RZ, R4, RZ, 0x33, !PT ;  /* 0x00000004ff029212 */ /* 0x000fe200078e33ff */
[----:B------:R-:W-:-:S04]  /*1d6c0*/  IMAD.MOV R4, RZ, RZ, -R4 ;  /* 0x000000ffff047224 */ /* 0x000fc800078e0a04 */
[----:B------:R-:W-:-:S07]  /*1d6d0*/  IMAD R26, R2, R4, R5 ;  /* 0x00000004021a7224 */ /* 0x000fce00078e0205 */
.L_x_8153:
[----:B------:R-:W-:-:S05]  /*1d6e0*/  LOP3.LUT R2, RZ, R2, RZ, 0x33, !PT ;  /* 0x00000002ff027212 */ /* 0x000fca00078e33ff */
[----:B------:R-:W-:Y:S01]  /*1d6f0*/  IMAD.IADD R25, R25, 0x1, R2 ;  /* 0x0000000119197824 */ /* 0x000fe200078e0202 */
[----:B------:R-:W-:Y:S06]  /*1d700*/  BRA `(.L_x_8154) ;  /* 0x00000000001c7947 */ /* 0x000fec0003800000 */
.L_x_8146:
[----:B------:R-:W-:Y:S01]  /*1d710*/  UMOV UR4, URZ ;  /* 0x0000003f00047c82 */ /* 0x000fe20008000000 */
[----:B------:R-:W-:Y:S01]  /*1d720*/  UMOV UR5, URZ ;  /* 0x0000003f00057c82 */ /* 0x000fe20008000000 */
[----:B------:R-:W-:Y:S01]  /*1d730*/  ULDC UR6, c[0x0][0xc3c] ;  /* 0x00030f0000067ab9 */ /* 0x000fe20000000800 */
[----:B------:R-:W-:Y:S02]  /*1d740*/  IMAD.MOV.U32 R24, RZ, RZ, R0 ;  /* 0x000000ffff187224 */ /* 0x000fe400078e0000 */
[----:B------:R-:W-:Y:S02]  /*1d750*/  IMAD.U32 R25, RZ, RZ, UR4 ;  /* 0x00000004ff197e24 */ /* 0x000fe4000f8e00ff */
[----:B------:R-:W-:Y:S02]  /*1d760*/  IMAD.U32 R26, RZ, RZ, UR5 ;  /* 0x00000005ff1a7e24 */ /* 0x000fe4000f8e00ff */
[----:B------:R-:W-:-:S07]  /*1d770*/  IMAD.U32 R27, RZ, RZ, UR6 ;  /* 0x00000006ff1b7e24 */ /* 0x000fce000f8e00ff */
.L_x_8154:
        /* <DEDUP_REMOVED lines=10> */
.L_x_8143:
[----:B------:R-:W-:Y:S02]  /*1d820*/  ULDC UR4, c[0x0][0xc3c] ;  /* 0x00030f0000047ab9 */ /* 0x000fe40000000800 */
[----:B0-----:R-:W-:-:S13]  /*1d830*/  ISETP.GE.AND P0, PT, R27, UR4, PT ;  /* 0x000000041b007c0c */ /* 0x001fda000bf06270 */
[----:B------:R-:W-:Y:S05]  /*1d840*/  @!P0 BRA `(.L_x_8155) ;  /* 0xffffff9000948947 */ /* 0x000fea000383ffff */
[----:B------:R-:W-:Y:S05]  /*1d850*/  BSYNC B8 ;  /* 0x0000000000087941 */ /* 0x000fea0003800000 */
.L_x_8044:
        /* <DEDUP_REMOVED lines=12> */
.L_x_8300:
[----:B------:R-:W-:Y:S05]  /*1d920*/  BSYNC B0 ;  /* 0x0000000000007941 */ /* 0x000fea0003800000 */
.L_x_8156:
[----:B------:R-:W-:-:S03]  /*1d930*/  UMOV UR4, 0xffffffff ;  /* 0xffffffff00047882 */ /* 0x000fc60000000000 */
[----:B------:R-:W-:Y:S05]  /*1d940*/  BRA.DIV UR4, `(.L_x_8158) ;  /* 0x0000004204787947 */ /* 0x000fea000b800000 */
[----:B0-----:R-:W0:Y:S02]  /*1d950*/  S2R R0, SR_TID.X ;  /* 0x0000000000007919 */ /* 0x001e240000002100 */
[----:B0-----:R-:W-:-:S04]  /*1d960*/  SHF.R.U32.HI R0, RZ, 0x5, R0 ;  /* 0x00000005ff007819 */ /* 0x001fc80000011600 */
[----:B------:R-:W-:-:S05]  /*1d970*/  LOP3.LUT R0, R0, 0x3, RZ, 0xc0, !PT ;  /* 0x0000000300007812 */ /* 0x000fca00078ec0ff */
[----:B------:R0:W1:Y:S02]  /*1d980*/  SHFL.IDX PT, R14, R0, RZ, 0x1f ;  /* 0x00001fff000e7589 */ /* 0x00006400000e0000 */
.L_x_8303:
[----:B-1----:R-:W-:-:S13]  /*1d990*/  ISETP.NE.AND P0, PT, R14, RZ, PT ;  /* 0x000000ff0e00720c */ /* 0x002fda0003f05270 */
[----:B------:R-:W-:Y:S05]  /*1d9a0*/  @P0 BRA `(.L_x_7879) ;  /* 0x0000000000880947 */ /* 0x000fea0003800000 */
[----:B------:R-:W-:-:S03]  /*1d9b0*/  UMOV UR4, 0xffffffff ;  /* 0xffffffff00047882 */ /* 0x000fc60000000000 */
[----:B------:R-:W-:Y:S05]  /*1d9c0*/  BRA.DIV UR4, `(.L_x_8159) ;  /* 0x00000042048c7947 */ /* 0x000fea000b800000 */
[----:B------:R-:W-:-:S13]  /*1d9d0*/  ELECT P6, URZ, PT ;  /* 0x00000000003f782f */ /* 0x000fda00038c0000 */
.L_x_8306:
[----:B------:R-:W-:Y:S05]  /*1d9e0*/  @!P6 BRA `(.L_x_7879) ;  /* 0x000000000078e947 */ /* 0x000fea0003800000 */
[----:B0-----:R-:W5:Y:S02]  /*1d9f0*/  LDL.LU R0, [R1] ;  /* 0x0000000001007983 */ /* 0x001f640000300800 */
[----:B-----5:R-:W-:-:S04]  /*1da00*/  LOP3.LUT R0, R0, 0x2, RZ, 0xfc, !PT ;  /* 0x0000000200007812 */ /* 0x020fc800078efcff */
[----:B------:R-:W-:-:S13]  /*1da10*/  ISETP.NE.AND P0, PT, R0, 0x3, PT ;  /* 0x000000030000780c */ /* 0x000fda0003f05270 */
[----:B------:R-:W-:Y:S05]  /*1da20*/  @!P0 BRA `(.L_x_8160) ;  /* 0x0000000000048947 */ /* 0x000fea0003800000 */
[----:B------:R-:W-:Y:S01]  /*1da30*/  BPT.TRAP 0x1 ;  /* 0x000000040000795c */ /* 0x000fe20000300000 */
.L_x_8160:
[----:B------:R-:W-:Y:S01]  /*1da40*/  IMAD R5, R22, 0x8, R7 ;  /* 0x0000000816057824 */ /* 0x000fe200078e0207 */
[----:B------:R-:W-:Y:S01]  /*1da50*/  SHF.L.U32 R0, R28, 0x1f, RZ ;  /* 0x0000001f1c007819 */ /* 0x000fe200000006ff */
[----:B------:R-:W-:-:S03]  /*1da60*/  VIADD R22, R22, 0x1 ;  /* 0x0000000116167836 */ /* 0x000fc60000000000 */
[----:B------:R-:W0:Y:S02]  /*1da70*/  SYNCS.PHASECHK.TRANS64.TRYWAIT P1, [R5+URZ+0x28c40], R0 ;  /* 0x028c4000050075a7 */ /* 0x000e24000802017f */
[----:B------:R-:W-:-:S04]  /*1da80*/  ISETP.NE.AND P2, PT, R22, 0x2, PT ;  /* 0x000000021600780c */ /* 0x000fc80003f45270 */
[----:B------:R-:W-:Y:S01]  /*1da90*/  SEL R3, RZ, 0x1, P2 ;  /* 0x00000001ff037807 */ /* 0x000fe20001000000 */
[----:B0-----:R-:W-:Y:S08]  /*1daa0*/  @!P1 BRA `(.L_x_8161) ;  /* 0x0000004000749947 */ /* 0x001ff00003800000 */
.L_x_8307:
[----:B------:R-:W-:Y:S02]  /*1dab0*/  SEL R22, R22, RZ, P2 ;  /* 0x000000ff16167207 */ /* 0x000fe40001000000 */
[----:B------:R-:W-:Y:S01]  /*1dac0*/  LOP3.LUT R2, R28, R3, RZ, 0x3c, !PT ;  /* 0x000000031c027212 */ /* 0x000fe200078e3cff */
[----:B------:R-:W-:Y:S06]  /*1dad0*/  @!P0 BRA `(.L_x_8162) ;  /* 0x0000000000048947 */ /* 0x000fec0003800000 */
[----:B------:R-:W-:Y:S01]  /*1dae0*/  BPT.TRAP 0x1 ;  /* 0x000000040000795c */ /* 0x000fe20000300000 */
.L_x_8162:
[----:B------:R-:W-:Y:S01]  /*1daf0*/  IMAD R3, R22, 0x8, R7 ;  /* 0x0000000816037824 */ /* 0x000fe200078e0207 */
[----:B------:R-:W-:-:S04]  /*1db00*/  SHF.L.U32 R2, R2, 0x1f, RZ ;  /* 0x0000001f02027819 */ /* 0x000fc800000006ff */
[----:B------:R-:W1:Y:S02]  /*1db10*/  SYNCS.PHASECHK.TRANS64.TRYWAIT P1, [R3+URZ+0x28c40], R2 ;  /* 0x028c4002030075a7 */ /* 0x000e64000802017f */
[----:B-1----:R-:W-:Y:S05]  /*1db20*/  @!P1 BRA `(.L_x_8163) ;  /* 0x0000004000689947 */ /* 0x002fea0003800000 */
.L_x_8308:
[----:B------:R-:W-:Y:S05]  /*1db30*/  @!P0 BRA `(.L_x_8164) ;  /* 0x0000000000048947 */ /* 0x000fea0003800000 */
[----:B------:R-:W-:Y:S01]  /*1db40*/  BPT.TRAP 0x1 ;  /* 0x000000040000795c */ /* 0x000fe20000300000 */
.L_x_8164:
[----:B------:R-:W5:Y:S02]  /*1db50*/  SYNCS.PHASECHK.TRANS64.TRYWAIT P1, [R5+URZ+0x28c60], R0 ;  /* 0x028c6000050075a7 */ /* 0x000f64000802017f */
[----:B-----5:R-:W-:Y:S05]  /*1db60*/  @!P1 BRA `(.L_x_8165) ;  /* 0x00000040006c9947 */ /* 0x020fea0003800000 */
.L_x_8309:
[----:B------:R-:W-:Y:S05]  /*1db70*/  @!P0 BRA `(.L_x_8166) ;  /* 0x0000000000048947 */ /* 0x000fea0003800000 */
[----:B------:R-:W-:Y:S01]  /*1db80*/  BPT.TRAP 0x1 ;  /* 0x000000040000795c */ /* 0x000fe20000300000 */
.L_x_8166:
[----:B------:R0:W0:Y:S02]  /*1db90*/  SYNCS.PHASECHK.TRANS64.TRYWAIT P0, [R3+URZ+0x28c60], R2 ;  /* 0x028c6002030075a7 */ /* 0x000024000800017f */
[----:B0-----:R-:W-:Y:S05]  /*1dba0*/  @!P0 NANOSLEEP.SYNCS 0x989680 ;  /* 0x009896800000895d */ /* 0x001fea0003900000 */
[----:B------:R-:W0:Y:S02]  /*1dbb0*/  @!P0 SYNCS.PHASECHK.TRANS64 P0, [R3+URZ+0x28c60], R2 ;  /* 0x028c6002030085a7 */ /* 0x000e24000800007f */
[----:B0-----:R-:W-:Y:S05]  /*1dbc0*/  @!P0 BRA `(.L_x_8166) ;  /* 0xfffffffc00f08947 */ /* 0x001fea000383ffff */
.L_x_7879:
[----:B------:R-:W-:Y:S05]  /*1dbd0*/  BSYNC B9 ;  /* 0x0000000000097941 */ /* 0x000fea0003800000 */
.L_x_7876:
[----:B------:R-:W-:Y:S05]  /*1dbe0*/  EXIT ;  /* 0x000000000000794d */ /* 0x000fea0003800000 */
.L_x_7897:
[----:B0-----:R0:W1:Y:S02]  /*1dbf0*/  SYNCS.PHASECHK.TRANS64.TRYWAIT P5, [R61+URZ+0x28c90], R68 ;  /* 0x028c90443d0075a7 */ /* 0x00106400080a017f */
[----:B-1----:R-:W-:Y:S05]  /*1dc00*/  @!P5 NANOSLEEP.SYNCS 0x989680 ;  /* 0x009896800000d95d */ /* 0x002fea0003900000 */
[----:B------:R-:W1:Y:S02]  /*1dc10*/  @!P5 SYNCS.PHASECHK.TRANS64 P5, [R61+URZ+0x28c90], R68 ;  /* 0x028c90443d00d5a7 */ /* 0x000e6400080a007f */
[----:B-1----:R-:W-:Y:S05]  /*1dc20*/  @!P5 BRA `(.L_x_7897) ;  /* 0xfffffffc00f0d947 */ /* 0x002fea000383ffff */
[----:B------:R-:W-:Y:S05]  /*1dc30*/  BRA `(.L_x_8167) ;  /* 0xfffffe54005c7947 */ /* 0x000fea000383ffff */
.L_x_7898:
        /* <DEDUP_REMOVED lines=8> */
.L_x_8169:
[----:B------:R-:W-:Y:S05]  /*1dcc0*/  BSYNC B1 ;  /* 0x0000000000017941 */ /* 0x000fea0003800000 */
.L_x_8168:
        /* <DEDUP_REMOVED lines=8> */
.L_x_8170:
[----:B------:R-:W-:Y:S01]  /*1dd50*/  IMAD.MOV.U32 R70, RZ, RZ, R14 ;  /* 0x000000ffff467224 */ /* 0x000fe200078e000e */
[----:B------:R-:W-:Y:S06]  /*1dd60*/  BRA `(.L_x_8171) ;  /* 0xfffffe5400247947 */ /* 0x000fec000383ffff */
.L_x_7908:
[----:B0-----:R0:W1:Y:S02]  /*1dd70*/  SYNCS.PHASECHK.TRANS64.TRYWAIT P6, [R61+URZ+0x28c90], R68 ;  /* 0x028c90443d0075a7 */ /* 0x00106400080c017f */
[----:B-1----:R-:W-:Y:S05]  /*1dd80*/  @!P6 NANOSLEEP.SYNCS 0x989680 ;  /* 0x009896800000e95d */ /* 0x002fea0003900000 */
[----:B------:R-:W1:Y:S02]  /*1dd90*/  @!P6 SYNCS.PHASECHK.TRANS64 P6, [R61+URZ+0x28c90], R68 ;  /* 0x028c90443d00e5a7 */ /* 0x000e6400080c007f */
[----:B-1----:R-:W-:Y:S05]  /*1dda0*/  @!P6 BRA `(.L_x_7908) ;  /* 0xfffffffc00f0e947 */ /* 0x002fea000383ffff */
[----:B------:R-:W-:Y:S05]  /*1ddb0*/  BRA `(.L_x_8172) ;  /* 0xfffffe5c00847947 */ /* 0x000fea000383ffff */
.L_x_7909:
        /* <DEDUP_REMOVED lines=8> */
.L_x_8174:
[----:B------:R-:W-:Y:S05]  /*1de40*/  BSYNC B1 ;  /* 0x0000000000017941 */ /* 0x000fea0003800000 */
.L_x_8173:
        /* <DEDUP_REMOVED lines=8> */
.L_x_8175:
[----:B------:R-:W-:Y:S01]  /*1ded0*/  IMAD.MOV.U32 R70, RZ, RZ, R14 ;  /* 0x000000ffff467224 */ /* 0x000fe200078e000e */
[----:B------:R-:W-:Y:S06]  /*1dee0*/  BRA `(.L_x_8176) ;  /* 0xfffffe5c004c7947 */ /* 0x000fec000383ffff */
.L_x_7914:
[----:B-1----:R1:W2:Y:S02]  /*1def0*/  SYNCS.PHASECHK.TRANS64.TRYWAIT P4, [R61+URZ+0x28c90], R68 ;  /* 0x028c90443d0075a7 */ /* 0x0022a4000808017f */
[----:B--2---:R-:W-:Y:S05]  /*1df00*/  @!P4 NANOSLEEP.SYNCS 0x989680 ;  /* 0x009896800000c95d */ /* 0x004fea0003900000 */
[----:B------:R-:W2:Y:S02]  /*1df10*/  @!P4 SYNCS.PHASECHK.TRANS64 P4, [R61+URZ+0x28c90], R68 ;  /* 0x028c90443d00c5a7 */ /* 0x000ea4000808007f */
[----:B--2---:R-:W-:Y:S05]  /*1df20*/  @!P4 BRA `(.L_x_7914) ;  /* 0xfffffffc00f0c947 */ /* 0x004fea000383ffff */
[----:B------:R-:W-:Y:S05]  /*1df30*/  BRA `(.L_x_8177) ;  /* 0xfffffe64004c7947 */ /* 0x000fea000383ffff */
.L_x_7915:
[----:B------:R-:W-:Y:S01]  /*1df40*/  BSSY B1, `(.L_x_8178) ;  /* 0x0000007000017945 */ /* 0x000fe20003800000 */
[----:B------:R-:W-:Y:S02]  /*1df50*/  IMAD.MOV.U32 R12, RZ, RZ, RZ ;  /* 0x000000ffff0c7224 */ /* 0x000fe400078e00ff */
[----:B------:R-:W-:Y:S02]  /*1df60*/  IMAD.MOV.U32 R11, RZ, RZ, 0x1c1f ;  /* 0x00001c1fff0b7424 */ /* 0x000fe400078e00ff */
[----:B------:R-:W-:-:S07]  /*1df70*/  IMAD.MOV.U32 R15, RZ, RZ, -0x1 ;  /* 0xffffffffff0f7424 */ /* 0x000fce00078e00ff */
[----:B-1----:R-:W-:Y:S05]  /*1df80*/  WARPSYNC.COLLECTIVE R15, `(.L_x_8179) ;  /* 0x000000000f087348 */ /* 0x002fea0003c00000 */
[----:B------:R0:W2:Y:S02]  /*1df90*/  SHFL.IDX P6, R14, R13, R12, R11 ;  /* 0x0000000c0d0e7389 */ /* 0x0000a400000c000b */
[----:B012---:R-:W-:Y:S01]  /*1dfa0*/  ENDCOLLECTIVE ;  /* 0x000000000000791b */ /* 0x007fe20003800000 */
.L_x_8179:
[----:B------:R-:W-:Y:S05]  /*1dfb0*/  BSYNC B1 ;  /* 0x0000000000017941 */ /* 0x000fea0003800000 */
.L_x_8178:
[----:B------:R-:W-:Y:S01]  /*1dfc0*/  IMAD.MOV.U32 R13, RZ, RZ, R6 ;  /* 0x000000ffff0d7224 */ /* 0x000fe200078e0006 */
[----:B------:R-:W-:Y:S01]  /*1dfd0*/  MOV R10, R14 ;  /* 0x0000000e000a7202 */ /* 0x000fe20000000f00 */
[----:B------:R-:W-:Y:S02]  /*1dfe0*/  IMAD.MOV.U32 R12, RZ, RZ, RZ ;  /* 0x000000ffff0c7224 */ /* 0x000fe400078e00ff */
[----:B------:R-:W-:Y:S02]  /*1dff0*/  IMAD.MOV.U32 R11, RZ, RZ, 0x1c1f ;  /* 0x00001c1fff0b7424 */ /* 0x000fe400078e00ff */
[----:B------:R-:W-:-:S07]  /*1e000*/  IMAD.MOV.U32 R15, RZ, RZ, -0x1 ;  /* 0xffffffffff0f7424 */ /* 0x000fce00078e00ff */
[----:B------:R-:W-:Y:S05]  /*1e010*/  WARPSYNC.COLLECTIVE R15, `(.L_x_8180) ;  /* 0x000000000f087348 */ /* 0x000fea0003c00000 */
[----:B------:R0:W1:Y:S02]  /*1e020*/  SHFL.IDX P6, R14, R13, R12, R11 ;  /* 0x0000000c0d0e7389 */ /* 0x00006400000c000b */
[----:B01----:R-:W-:Y:S01]  /*1e030*/  ENDCOLLECTIVE ;  /* 0x000000000000791b */ /* 0x003fe20003800000 */
.L_x_8180:
[----:B------:R-:W-:Y:S05]  /*1e040*/  BRA `(.L_x_8181) ;  /* 0xfffffe64006c7947 */ /* 0x000fea000383ffff */
.L_x_7919:
[----:B--2---:R2:W4:Y:S02]  /*1e050*/  SYNCS.PHASECHK.TRANS64.TRYWAIT P3, [R61+URZ+0x28cb0], R68 ;  /* 0x028cb0443d0075a7 */ /* 0x004524000806017f */
[----:B----4-:R-:W-:Y:S05]  /*1e060*/  @!P3 NANOSLEEP.SYNCS 0x989680 ;  /* 0x009896800000b95d */ /* 0x010fea0003900000 */
[----:B------:R-:W4:Y:S02]  /*1e070*/  @!P3 SYNCS.PHASECHK.TRANS64 P3, [R61+URZ+0x28cb0], R68 ;  /* 0x028cb0443d00b5a7 */ /* 0x000f24000806007f */
[----:B----4-:R-:W-:Y:S05]  /*1e080*/  @!P3 BRA `(.L_x_7919) ;  /* 0xfffffffc00f0b947 */ /* 0x010fea000383ffff */
[----:B------:R-:W-:Y:S05]  /*1e090*/  BRA `(.L_x_8182) ;  /* 0xfffffe6400f87947 */ /* 0x000fea000383ffff */
.L_x_7932:
[----:B0-----:R0:W1:Y:S02]  /*1e0a0*/  SYNCS.PHASECHK.TRANS64.TRYWAIT P1, [R12+URZ+0x28c50], R5 ;  /* 0x028c50050c0075a7 */ /* 0x001064000802017f */
[----:B-1----:R-:W-:Y:S05]  /*1e0b0*/  @!P1 NANOSLEEP.SYNCS 0x989680 ;  /* 0x009896800000995d */ /* 0x002fea0003900000 */
[----:B------:R-:W1:Y:S02]  /*1e0c0*/  @!P1 SYNCS.PHASECHK.TRANS64 P1, [R12+URZ+0x28c50], R5 ;  /* 0x028c50050c0095a7 */ /* 0x000e64000802007f */
[----:B-1----:R-:W-:Y:S05]  /*1e0d0*/  @!P1 BRA `(.L_x_7932) ;  /* 0xfffffffc00f09947 */ /* 0x002fea000383ffff */
[----:B------:R-:W-:Y:S05]  /*1e0e0*/  BRA `(.L_x_8183) ;  /* 0xfffffe7800b07947 */ /* 0x000fea000383ffff */
.L_x_7940:
[----:B-1----:R1:W2:Y:S02]  /*1e0f0*/  SYNCS.PHASECHK.TRANS64.TRYWAIT P1, [R21+URZ+0x28c50], R12 ;  /* 0x028c500c150075a7 */ /* 0x0022a4000802017f */
[----:B--2---:R-:W-:Y:S05]  /*1e100*/  @!P1 NANOSLEEP.SYNCS 0x989680 ;  /* 0x009896800000995d */ /* 0x004fea0003900000 */
[----:B------:R-:W2:Y:S02]  /*1e110*/  @!P1 SYNCS.PHASECHK.TRANS64 P1, [R21+URZ+0x28c50], R12 ;  /* 0x028c500c150095a7 */ /* 0x000ea4000802007f */
[----:B--2---:R-:W-:Y:S05]  /*1e120*/  @!P1 BRA `(.L_x_7940) ;  /* 0xfffffffc00f09947 */ /* 0x004fea000383ffff */
[----:B------:R-:W-:Y:S05]  /*1e130*/  BRA `(.L_x_7939) ;  /* 0xfffffe8400d87947 */ /* 0x000fea000383ffff */
.L_x_7956:
        /* <DEDUP_REMOVED lines=8> */
.L_x_8185:
[----:B------:R-:W-:Y:S05]  /*1e1c0*/  BSYNC B1 ;  /* 0x0000000000017941 */ /* 0x000fea0003800000 */
.L_x_8184:
        /* <DEDUP_REMOVED lines=8> */
.L_x_8186:
[----:B------:R-:W-:Y:S02]  /*1e250*/  IMAD.MOV.U32 R13, RZ, RZ, R152 ;  /* 0x000000ffff0d7224 */ /* 0x000fe400078e0098 */
[----:B------:R-:W-:-:S07]  /*1e260*/  IMAD.MOV.U32 R3, RZ, RZ, R14 ;  /* 0x000000ffff037224 */ /* 0x000fce00078e000e */
[----:B------:R-:W-:Y:S05]  /*1e270*/  WARPSYNC.COLLECTIVE R15, `(.L_x_8187) ;  /* 0x000000000f087348 */ /* 0x000fea0003c00000 */
[----:B------:R0:W1:Y:S02]  /*1e280*/  SHFL.IDX P6, R14, R13, R12, R11 ;  /* 0x0000000c0d0e7389 */ /* 0x00006400000c000b */
[----:B01----:R-:W-:Y:S01]  /*1e290*/  ENDCOLLECTIVE ;  /* 0x000000000000791b */ /* 0x003fe20003800000 */
.L_x_8187:
[----:B------:R-:W-:Y:S02]  /*1e2a0*/  IMAD.MOV.U32 R13, RZ, RZ, R30 ;  /* 0x000000ffff0d7224 */ /* 0x000fe400078e001e */
[----:B------:R-:W-:-:S07]  /*1e2b0*/  IMAD.MOV.U32 R7, RZ, RZ, R14 ;  /* 0x000000ffff077224 */ /* 0x000fce00078e000e */
[----:B------:R-:W-:Y:S05]  /*1e2c0*/  WARPSYNC.COLLECTIVE R15, `(.L_x_8188) ;  /* 0x000000000f087348 */ /* 0x000fea0003c00000 */
[----:B------:R0:W1:Y:S02]  /*1e2d0*/  SHFL.IDX P6, R14, R13, R12, R11 ;  /* 0x0000000c0d0e7389 */ /* 0x00006400000c000b */
[----:B01----:R-:W-:Y:S01]  /*1e2e0*/  ENDCOLLECTIVE ;  /* 0x000000000000791b */ /* 0x003fe20003800000 */
.L_x_8188:
[----:B------:R-:W-:Y:S01]  /*1e2f0*/  IMAD.MOV.U32 R8, RZ, RZ, R14 ;  /* 0x000000ffff087224 */ /* 0x000fe200078e000e */
[----:B------:R-:W-:Y:S06]  /*1e300*/  BRA `(.L_x_8189) ;  /* 0xfffffea000247947 */ /* 0x000fec000383ffff */
.L_x_7959:
[----:B------:R-:W-:Y:S01]  /*1e310*/  BSSY B1, `(.L_x_8190) ;  /* 0x0000008000017945 */ /* 0x000fe20003800000 */
[----:B------:R-:W-:Y:S02]  /*1e320*/  IMAD.MOV.U32 R13, RZ, RZ, R31 ;  /* 0x000000ffff0d7224 */ /* 0x000fe400078e001f */
[----:B------:R-:W-:Y:S02]  /*1e330*/  IMAD.MOV.U32 R12, RZ, RZ, 0x1 ;  /* 0x00000001ff0c7424 */ /* 0x000fe400078e00ff */
[----:B------:R-:W-:Y:S02]  /*1e340*/  IMAD.MOV.U32 R11, RZ, RZ, 0x1c1f ;  /* 0x00001c1fff0b7424 */ /* 0x000fe400078e00ff */
[----:B------:R-:W-:-:S07]  /*1e350*/  IMAD.MOV.U32 R15, RZ, RZ, -0x1 ;  /* 0xffffffffff0f7424 */ /* 0x000fce00078e00ff */
[----:B0--3--:R-:W-:Y:S05]  /*1e360*/  WARPSYNC.COLLECTIVE R15, `(.L_x_8191) ;  /* 0x000000000f087348 */ /* 0x009fea0003c00000 */
[----:B------:R1:W2:Y:S02]  /*1e370*/  SHFL.IDX P6, R14, R13, R12, R11 ;  /* 0x0000000c0d0e7389 */ /* 0x0002a400000c000b */
[----:B0123--:R-:W-:Y:S01]  /*1e380*/  ENDCOLLECTIVE ;  /* 0x000000000000791b */ /* 0x00ffe20003800000 */
.L_x_8191:
[----:B------:R-:W-:Y:S05]  /*1e390*/  BSYNC B1 ;  /* 0x0000000000017941 */ /* 0x000fea0003800000 */
.L_x_8190:
        /* <DEDUP_REMOVED lines=8> */
.L_x_8192:
[----:B------:R-:W-:Y:S02]  /*1e420*/  IMAD.MOV.U32 R13, RZ, RZ, R152 ;  /* 0x000000ffff0d7224 */ /* 0x000fe400078e0098 */
[----:B------:R-:W-:-:S07]  /*1e430*/  IMAD.MOV.U32 R3, RZ, RZ, R14 ;  /* 0x000000ffff037224 */ /* 0x000fce00078e000e */
[----:B------:R-:W-:Y:S05]  /*1e440*/  WARPSYNC.COLLECTIVE R15, `(.L_x_8193) ;  /* 0x000000000f087348 */ /* 0x000fea0003c00000 */
[----:B------:R0:W1:Y:S02]  /*1e450*/  SHFL.IDX P6, R14, R13, R12, R11 ;  /* 0x0000000c0d0e7389 */ /* 0x00006400000c000b */
[----:B01----:R-:W-:Y:S01]  /*1e460*/  ENDCOLLECTIVE ;  /* 0x000000000000791b */ /* 0x003fe20003800000 */
.L_x_8193:
[----:B------:R-:W-:Y:S02]  /*1e470*/  IMAD.MOV.U32 R13, RZ, RZ, R30 ;  /* 0x000000ffff0d7224 */ /* 0x000fe400078e001e */
[----:B------:R-:W-:-:S07]  /*1e480*/  IMAD.MOV.U32 R7, RZ, RZ, R14 ;  /* 0x000000ffff077224 */ /* 0x000fce00078e000e */
[----:B------:R-:W-:Y:S05]  /*1e490*/  WARPSYNC.COLLECTIVE R15, `(.L_x_8194) ;  /* 0x000000000f087348 */ /* 0x000fea0003c00000 */
[----:B------:R0:W1:Y:S02]  /*1e4a0*/  SHFL.IDX P6, R14, R13, R12, R11 ;  /* 0x0000000c0d0e7389 */ /* 0x00006400000c000b */
[----:B01----:R-:W-:Y:S01]  /*1e4b0*/  ENDCOLLECTIVE ;  /* 0x000000000000791b */ /* 0x003fe20003800000 */
.L_x_8194:
[----:B------:R-:W-:Y:S01]  /*1e4c0*/  IMAD.MOV.U32 R30, RZ, RZ, R14 ;  /* 0x000000ffff1e7224 */ /* 0x000fe200078e000e */
[----:B------:R-:W-:Y:S06]  /*1e4d0*/  BRA `(.L_x_8195) ;  /* 0xfffffea000847947 */ /* 0x000fec000383ffff */
.L_x_7963:
[----:B0-----:R0:W1:Y:S02]  /*1e4e0*/  SYNCS.PHASECHK.TRANS64.TRYWAIT P0, [R2+URZ+0x28c00], R35 ;  /* 0x028c0023020075a7 */ /* 0x001064000800017f */
[----:B-1----:R-:W-:Y:S05]  /*1e4f0*/  @!P0 NANOSLEEP.SYNCS 0x989680 ;  /* 0x009896800000895d */ /* 0x002fea0003900000 */
[----:B------:R-:W1:Y:S02]  /*1e500*/  @!P0 SYNCS.PHASECHK.TRANS64 P0, [R2+URZ+0x28c00], R35 ;  /* 0x028c0023020085a7 */ /* 0x000e64000800007f */
[----:B-1----:R-:W-:Y:S05]  /*1e510*/  @!P0 BRA `(.L_x_7963) ;  /* 0xfffffffc00f08947 */ /* 0x002fea000383ffff */
[----:B------:R-:W-:Y:S05]  /*1e520*/  BRA `(.L_x_8196) ;  /* 0xfffffea400787947 */ /* 0x000fea000383ffff */
.L_x_7971:
[----:B------:R-:W0:Y:S01]  /*1e530*/  LDC R37, c[0x0][0x3f4] ;  /* 0x0000fd00ff257b82 */ /* 0x000e220000000800 */
[----:B------:R-:W-:Y:S01]  /*1e540*/  BSSY B1, `(.L_x_8197) ;  /* 0x0000008000017945 */ /* 0x000fe20003800000 */
[----:B------:R-:W-:Y:S02]  /*1e550*/  IMAD.MOV.U32 R13, RZ, RZ, R27 ;  /* 0x000000ffff0d7224 */ /* 0x000fe400078e001b */
[----:B------:R-:W-:Y:S02]  /*1e560*/  IMAD.MOV.U32 R12, RZ, RZ, RZ ;  /* 0x000000ffff0c7224 */ /* 0x000fe400078e00ff */
[----:B------:R-:W-:Y:S02]  /*1e570*/  IMAD.MOV.U32 R11, RZ, RZ, 0x1c1f ;  /* 0x00001c1fff0b7424 */ /* 0x000fe400078e00ff */
[----:B------:R-:W-:-:S07]  /*1e580*/  IMAD.MOV.U32 R15, RZ, RZ, -0x1 ;  /* 0xffffffffff0f7424 */ /* 0x000fce00078e00ff */
[----:B0---4-:R-:W-:Y:S05]  /*1e590*/  WARPSYNC.COLLECTIVE R15, `(.L_x_8198) ;  /* 0x000000000f087348 */ /* 0x011fea0003c00000 */
[----:B------:R1:W2:Y:S02]  /*1e5a0*/  SHFL.IDX P6, R14, R13, R12, R11 ;  /* 0x0000000c0d0e7389 */ /* 0x0002a400000c000b */
[----:B012-4-:R-:W-:Y:S01]  /*1e5b0*/  ENDCOLLECTIVE ;  /* 0x000000000000791b */ /* 0x017fe20003800000 */
.L_x_8198:
[----:B------:R-:W-:Y:S05]  /*1e5c0*/  BSYNC B1 ;  /* 0x0000000000017941 */ /* 0x000fea0003800000 */
.L_x_8197:
        /* <DEDUP_REMOVED lines=10> */
.L_x_8199:
[----:B------:R-:W-:Y:S01]  /*1e670*/  ISETP.GE.OR P1, PT, R35, R0, P0 ;  /* 0x000000002300720c */ /* 0x000fe20000726670 */
[----:B------:R-:W-:-:S12]  /*1e680*/  IMAD.MOV.U32 R13, RZ, RZ, R25 ;  /* 0x000000ffff0d7224 */ /* 0x000fd800078e0019 */
[C---:B------:R-:W-:Y:S02]  /*1e690*/  @!P1 SHF.L.U32 R7, R18.reuse, 0x1, RZ ;  /* 0x0000000112079819 */ /* 0x040fe400000006ff */
[----:B------:R-:W-:Y:S01]  /*1e6a0*/  @!P1 SHF.L.U64.HI R6, R18, 0x1, R19 ;  /* 0x0000000112069819 */ /* 0x000fe20000010213 */
[----:B------:R-:W-:-:S07]  /*1e6b0*/  IMAD.MOV.U32 R4, RZ, RZ, R14 ;  /* 0x000000ffff047224 */ /* 0x000fce00078e000e */
[----:B------:R-:W-:Y:S05]  /*1e6c0*/  WARPSYNC.COLLECTIVE R15, `(.L_x_8200) ;  /* 0x000000000f087348 */ /* 0x000fea0003c00000 */
[----:B------:R0:W1:Y:S02]  /*1e6d0*/  SHFL.IDX P6, R14, R13, R12, R11 ;  /* 0x0000000c0d0e7389 */ /* 0x00006400000c000b */
[----:B01----:R-:W-:Y:S01]  /*1e6e0*/  ENDCOLLECTIVE ;  /* 0x000000000000791b */ /* 0x003fe20003800000 */
.L_x_8200:
[----:B------:R-:W-:-:S05]  /*1e6f0*/  @!P1 IADD3 R8, P2, R4, R7, RZ ;  /* 0x0000000704089210 */ /* 0x000fca0007f5e0ff */
[----:B------:R-:W-:Y:S02]  /*1e700*/  @!P1 IMAD.X R9, R3, 0x1, R6, P2 ;  /* 0x0000000103099824 */ /* 0x000fe400010e0606 */
[----:B------:R-:W-:Y:S02]  /*1e710*/  IMAD.MOV.U32 R13, RZ, RZ, R34 ;  /* 0x000000ffff0d7224 */ /* 0x000fe400078e0022 */
[----:B------:R-:W-:-:S07]  /*1e720*/  IMAD.MOV.U32 R5, RZ, RZ, R14 ;  /* 0x000000ffff057224 */ /* 0x000fce00078e000e */
[----:B------:R-:W-:Y:S05]  /*1e730*/  WARPSYNC.COLLECTIVE R15, `(.L_x_8201) ;  /* 0x000000000f087348 */ /* 0x000fea0003c00000 */
[----:B------:R0:W1:Y:S02]  /*1e740*/  SHFL.IDX P6, R14, R13, R12, R11 ;  /* 0x0000000c0d0e7389 */ /* 0x00006400000c000b */
[----:B01----:R-:W-:Y:S01]  /*1e750*/  ENDCOLLECTIVE ;  /* 0x000000000000791b */ /* 0x003fe20003800000 */
.L_x_8201:
        /* <DEDUP_REMOVED lines=21> */
.L_x_8202:
[----:B------:R-:W-:Y:S01]  /*1e8b0*/  IMAD.MOV.U32 R9, RZ, RZ, R29 ;  /* 0x000000ffff097224 */ /* 0x000fe200078e001d */
[----:B------:R-:W-:Y:S01]  /*1e8c0*/  PRMT R55, R3, 0x7610, R55 ;  /* 0x0000761003377816 */ /* 0x000fe20000000037 */
[----:B------:R-:W-:Y:S02]  /*1e8d0*/  IMAD.MOV.U32 R8, RZ, RZ, R28 ;  /* 0x000000ffff087224 */ /* 0x000fe400078e001c */
[----:B------:R-:W-:Y:S01]  /*1e8e0*/  @!P1 IMAD.MOV.U32 R30, RZ, RZ, R4 ;  /* 0x000000ffff1e9224 */ /* 0x000fe200078e0004 */
[----:B------:R-:W-:Y:S01]  /*1e8f0*/  @!P1 MOV R33, R7 ;  /* 0x0000000700219202 */ /* 0x000fe20000000f00 */
[----:B------:R-:W-:Y:S01]  /*1e900*/  @!P1 IMAD.MOV.U32 R31, RZ, RZ, R5 ;  /* 0x000000ffff1f9224 */ /* 0x000fe200078e0005 */
[----:B------:R-:W-:Y:S01]  /*1e910*/  PRMT R36, R8, 0x5410, R9 ;  /* 0x0000541008247816 */ /* 0x000fe20000000009 */
[----:B------:R-:W-:Y:S02]  /*1e920*/  @!P1 IMAD.MOV.U32 R32, RZ, RZ, R6 ;  /* 0x000000ffff209224 */ /* 0x000fe400078e0006 */
[----:B------:R-:W-:-:S02]  /*1e930*/  IMAD.MOV.U32 R4, RZ, RZ, R30 ;  /* 0x000000ffff047224 */ /* 0x000fc400078e001e */
[----:B------:R-:W-:Y:S02]  /*1e940*/  IMAD.MOV.U32 R13, RZ, RZ, R26 ;  /* 0x000000ffff0d7224 */ /* 0x000fe400078e001a */
[----:B------:R-:W-:Y:S02]  /*1e950*/  IMAD.MOV.U32 R5, RZ, RZ, R31 ;  /* 0x000000ffff057224 */ /* 0x000fe400078e001f */
[----:B------:R-:W-:Y:S02]  /*1e960*/  IMAD.MOV.U32 R6, RZ, RZ, R32 ;  /* 0x000000ffff067224 */ /* 0x000fe400078e0020 */
[----:B------:R-:W-:Y:S01]  /*1e970*/  IMAD.MOV.U32 R7, RZ, RZ, R33 ;  /* 0x000000ffff077224 */ /* 0x000fe200078e0021 */
[----:B------:R-:W-:Y:S02]  /*1e980*/  PRMT R48, R5, 0x7610, R48 ;  /* 0x0000761005307816 */ /* 0x000fe40000000030 */
[----:B------:R-:W-:Y:S01]  /*1e990*/  PRMT R54, R4, 0x5410, R6 ;  /* 0x0000541004367816 */ /* 0x000fe20000000006 */
[----:B------:R-:W-:Y:S01]  /*1e9a0*/  IMAD.MOV.U32 R3, RZ, RZ, R14 ;  /* 0x000000ffff037224 */ /* 0x000fe200078e000e */
[----:B------:R-:W-:-:S07]  /*1e9b0*/  PRMT R53, R7, 0x7610, R53 ;  /* 0x0000761007357816 */ /* 0x000fce0000000035 */
[----:B------:R-:W-:Y:S05]  /*1e9c0*/  WARPSYNC.COLLECTIVE R15, `(.L_x_8203) ;  /* 0x000000000f087348 */ /* 0x000fea0003c00000 */
[----:B------:R0:W1:Y:S02]  /*1e9d0*/  SHFL.IDX P6, R14, R13, R12, R11 ;  /* 0x0000000c0d0e7389 */ /* 0x00006400000c000b */
[----:B01----:R-:W-:Y:S01]  /*1e9e0*/  ENDCOLLECTIVE ;  /* 0x000000000000791b */ /* 0x003fe20003800000 */
.L_x_8203:
[----:B------:R-:W-:Y:S01]  /*1e9f0*/  CS2R R4, SRZ ;  /* 0x0000000000047805 */ /* 0x000fe2000001ff00 */
[----:B------:R-:W-:Y:S02]  /*1ea00*/  IMAD.MOV.U32 R13, RZ, RZ, R25 ;  /* 0x000000ffff0d7224 */ /* 0x000fe400078e0019 */
[----:B------:R-:W-:-:S07]  /*1ea10*/  IMAD.MOV.U32 R24, RZ, RZ, R14 ;  /* 0x000000ffff187224 */ /* 0x000fce00078e000e */
[----:B------:R-:W-:Y:S05]  /*1ea20*/  WARPSYNC.COLLECTIVE R15, `(.L_x_8204) ;  /* 0x000000000f087348 */ /* 0x000fea0003c00000 */
[----:B------:R0:W1:Y:S02]  /*1ea30*/  SHFL.IDX P6, R14, R13, R12, R11 ;  /* 0x0000000c0d0e7389 */ /* 0x00006400000c000b */
[----:B01----:R-:W-:Y:S01]  /*1ea40*/  ENDCOLLECTIVE ;  /* 0x000000000000791b */ /* 0x003fe20003800000 */
.L_x_8204:
[----:B------:R-:W-:Y:S02]  /*1ea50*/  IMAD.MOV.U32 R13, RZ, RZ, R34 ;  /* 0x000000ffff0d7224 */ /* 0x000fe400078e0022 */
[----:B------:R-:W-:-:S07]  /*1ea60*/  IMAD.MOV.U32 R25, RZ, RZ, R14 ;  /* 0x000000ffff197224 */ /* 0x000fce00078e000e */
[----:B------:R-:W-:Y:S05]  /*1ea70*/  WARPSYNC.COLLECTIVE R15, `(.L_x_8205) ;  /* 0x000000000f087348 */ /* 0x000fea0003c00000 */
[----:B------:R0:W1:Y:S02]  /*1ea80*/  SHFL.IDX P6, R14, R13, R12, R11 ;  /* 0x0000000c0d0e7389 */ /* 0x00006400000c000b */
[----:B01----:R-:W-:Y:S01]  /*1ea90*/  ENDCOLLECTIVE ;  /* 0x000000000000791b */ /* 0x003fe20003800000 */
.L_x_8205:
[----:B------:R-:W-:Y:S05]  /*1eaa0*/  BRA `(.L_x_8206) ;  /* 0xfffffeb0005c7947 */ /* 0x000fea000383ffff */
.L_x_7975:
[----:B0-----:R0:W1:Y:S02]  /*1eab0*/  SYNCS.PHASECHK.TRANS64.TRYWAIT P1, [R2+URZ+0x28c00], R13 ;  /* 0x028c000d020075a7 */ /* 0x001064000802017f */
[----:B-1----:R-:W-:Y:S05]  /*1eac0*/  @!P1 NANOSLEEP.SYNCS 0x989680 ;  /* 0x009896800000995d */ /* 0x002fea0003900000 */
[----:B------:R-:W1:Y:S02]  /*1ead0*/  @!P1 SYNCS.PHASECHK.TRANS64 P1, [R2+URZ+0x28c00], R13 ;  /* 0x028c000d020095a7 */ /* 0x000e64000802007f */
[----:B-1----:R-:W-:Y:S05]  /*1eae0*/  @!P1 BRA `(.L_x_7975) ;  /* 0xfffffffc00f09947 */ /* 0x002fea000383ffff */
[----:B------:R-:W-:Y:S05]  /*1eaf0*/  BRA `(.L_x_8207) ;  /* 0xfffffeb000f87947 */ /* 0x000fea000383ffff */
.L_x_7981:
[----:B0-----:R0:W1:Y:S02]  /*1eb00*/  SYNCS.PHASECHK.TRANS64.TRYWAIT P1, [R21+URZ+0x28c30], R58 ;  /* 0x028c303a150075a7 */ /* 0x001064000802017f */
[----:B-1----:R-:W-:Y:S05]  /*1eb10*/  @!P1 NANOSLEEP.SYNCS 0x989680 ;  /* 0x009896800000995d */ /* 0x002fea0003900000 */
[----:B------:R-:W1:Y:S02]  /*1eb20*/  @!P1 SYNCS.PHASECHK.TRANS64 P1, [R21+URZ+0x28c30], R58 ;  /* 0x028c303a150095a7 */ /* 0x000e64000802007f */
[----:B-1----:R-:W-:Y:S05]  /*1eb30*/  @!P1 BRA `(.L_x_7981) ;  /* 0xfffffffc00f09947 */ /* 0x002fea000383ffff */
[----:B------:R-:W-:Y:S05]  /*1eb40*/  BRA `(.L_x_7980) ;  /* 0xfffffec000687947 */ /* 0x000fea000383ffff */
.L_x_7987:
[----:B-1----:R1:W2:Y:S02]  /*1eb50*/  SYNCS.PHASECHK.TRANS64.TRYWAIT P1, [R21+URZ+0x28c50], R58 ;  /* 0x028c503a150075a7 */ /* 0x0022a4000802017f */
[----:B--2---:R-:W-:Y:S05]  /*1eb60*/  @!P1 NANOSLEEP.SYNCS 0x989680 ;  /* 0x009896800000995d */ /* 0x004fea0003900000 */
[----:B------:R-:W2:Y:S02]  /*1eb70*/  @!P1 SYNCS.PHASECHK.TRANS64 P1, [R21+URZ+0x28c50], R58 ;  /* 0x028c503a150095a7 */ /* 0x000ea4000802007f */
[----:B--2---:R-:W-:Y:S05]  /*1eb80*/  @!P1 BRA `(.L_x_7987) ;  /* 0xfffffffc00f09947 */ /* 0x004fea000383ffff */
[----:B------:R-:W-:Y:S05]  /*1eb90*/  BRA `(.L_x_7986) ;  /* 0xfffffed400207947 */ /* 0x000fea000383ffff */
.L_x_7995:
[----:B-1----:R1:W2:Y:S02]  /*1eba0*/  SYNCS.PHASECHK.TRANS64.TRYWAIT P1, [R209+URZ+0x28c30], R213 ;  /* 0x028c30d5d10075a7 */ /* 0x0022a4000802017f */
[----:B--2---:R-:W-:Y:S05]  /*1ebb0*/  @!P1 NANOSLEEP.SYNCS 0x989680 ;  /* 0x009896800000995d */ /* 0x004fea0003900000 */
[----:B------:R-:W2:Y:S02]  /*1ebc0*/  @!P1 SYNCS.PHASECHK.TRANS64 P1, [R209+URZ+0x28c30], R213 ;  /* 0x028c30d5d10095a7 */ /* 0x000ea4000802007f */
[----:B--2---:R-:W-:Y:S05]  /*1ebd0*/  @!P1 BRA `(.L_x_7995) ;  /* 0xfffffffc00f09947 */ /* 0x004fea000383ffff */
[----:B------:R-:W-:Y:S05]  /*1ebe0*/  BRA `(.L_x_7994) ;  /* 0xfffffed800507947 */ /* 0x000fea000383ffff */
.L_x_8001:
[----:B--2---:R2:W3:Y:S02]  /*1ebf0*/  SYNCS.PHASECHK.TRANS64.TRYWAIT P1, [R209+URZ+0x28c50], R213 ;  /* 0x028c50d5d10075a7 */ /* 0x0044e4000802017f */
[----:B---3--:R-:W-:Y:S05]  /*1ec00*/  @!P1 NANOSLEEP.SYNCS 0x989680 ;  /* 0x009896800000995d */ /* 0x008fea0003900000 */
[----:B------:R-:W3:Y:S02]  /*1ec10*/  @!P1 SYNCS.PHASECHK.TRANS64 P1, [R209+URZ+0x28c50], R213 ;  /* 0x028c50d5d10095a7 */ /* 0x000ee4000802007f */
[----:B---3--:R-:W-:Y:S05]  /*1ec20*/  @!P1 BRA `(.L_x_8001) ;  /* 0xfffffffc00f09947 */ /* 0x008fea000383ffff */
[----:B------:R-:W-:Y:S05]  /*1ec30*/  BRA `(.L_x_8000) ;  /* 0xfffffef400247947 */ /* 0x000fea000383ffff */
.L_x_8010:
[----:B-1----:R1:W2:Y:S02]  /*1ec40*/  SYNCS.PHASECHK.TRANS64.TRYWAIT P1, [R21+URZ+0x28c30], R198 ;  /* 0x028c30c6150075a7 */ /* 0x0022a4000802017f */
[----:B--2---:R-:W-:Y:S05]  /*1ec50*/  @!P1 NANOSLEEP.SYNCS 0x989680 ;  /* 0x009896800000995d */ /* 0x004fea0003900000 */
[----:B------:R-:W2:Y:S02]  /*1ec60*/  @!P1 SYNCS.PHASECHK.TRANS64 P1, [R21+URZ+0x28c30], R198 ;  /* 0x028c30c6150095a7 */ /* 0x000ea4000802007f */
[----:B--2---:R-:W-:Y:S05]  /*1ec70*/  @!P1 BRA `(.L_x_8010) ;  /* 0xfffffffc00f09947 */ /* 0x004fea000383ffff */
[----:B------:R-:W-:Y:S05]  /*1ec80*/  BRA `(.L_x_8009) ;  /* 0xfffffef800407947 */ /* 0x000fea000383ffff */
.L_x_8016:
[----:B----4-:R4:W0:Y:S02]  /*1ec90*/  SYNCS.PHASECHK.TRANS64.TRYWAIT P1, [R21+URZ+0x28c50], R198 ;  /* 0x028c50c6150075a7 */ /* 0x010824000802017f */
[----:B0-----:R-:W-:Y:S05]  /*1eca0*/  @!P1 NANOSLEEP.SYNCS 0x989680 ;  /* 0x009896800000995d */ /* 0x001fea0003900000 */
[----:B------:R-:W0:Y:S02]  /*1ecb0*/  @!P1 SYNCS.PHASECHK.TRANS64 P1, [R21+URZ+0x28c50], R198 ;  /* 0x028c50c6150095a7 */ /* 0x000e24000802007f */
[----:B0-----:R-:W-:Y:S05]  /*1ecc0*/  @!P1 BRA `(.L_x_8016) ;  /* 0xfffffffc00f09947 */ /* 0x001fea000383ffff */
[----:B------:R-:W-:Y:S05]  /*1ecd0*/  BRA `(.L_x_8015) ;  /* 0xffffff0c009c7947 */ /* 0x000fea000383ffff */
.L_x_8052:
        /* <DEDUP_REMOVED lines=8> */
[----:B------:R-:W-:Y:S05]  /*1ed60*/  WARPSYNC.COLLECTIVE R15, `(.L_x_8209) ;  /* 0x000000000f087348 */ /* 0x000fea0003c00000 */
[----:B------:R0:W1:Y:S02]  /*1ed70*/  SHFL.IDX P6, R14, R13, R12, R11 ;  /* 0x0000000c0d0e7389 */ /* 0x00006400000c000b */
[----:B01----:R-:W-:Y:S01]  /*1ed80*/  ENDCOLLECTIVE ;  /* 0x000000000000791b */ /* 0x003fe20003800000 */
.L_x_8209:
[----:B------:R-:W-:Y:S05]  /*1ed90*/  BSYNC B1 ;  /* 0x0000000000017941 */ /* 0x000fea0003800000 */
.L_x_8208:
[----:B------:R-:W-:Y:S05]  /*1eda0*/  BRA `(.L_x_8210) ;  /* 0xffffff8400c47947 */ /* 0x000fea000383ffff */
.L_x_8054:
[----:B------:R-:W-:Y:S01]  /*1edb0*/  BSSY B1, `(.L_x_8211) ;  /* 0x0000006000017945 */ /* 0x000fe20003800000 */
[----:B------:R-:W-:-:S07]  /*1edc0*/  IMAD.MOV.U32 R15, RZ, RZ, -0x1 ;  /* 0xffffffffff0f7424 */ /* 0x000fce00078e00ff */
[----:B0-----:R-:W-:Y:S05]  /*1edd0*/  WARPSYNC.COLLECTIVE R15, `(.L_x_8212) ;  /* 0x000000000f0c7348 */ /* 0x001fea0003c00000 */
[----:B------:R-:W-:Y:S02]  /*1ede0*/  ELECT P6, UR62, PT ;  /* 0x00000000003e782f */ /* 0x000fe400038c0000 */
[----:B------:R-:W-:Y:S01]  /*1edf0*/  MOV R14, UR62 ;  /* 0x0000003e000e7c02 */ /* 0x000fe20008000f00 */
[----:B0-----:R-:W-:Y:S10]  /*1ee00*/  ENDCOLLECTIVE ;  /* 0x000000000000791b */ /* 0x001ff40003800000 */
.L_x_8212:
[----:B------:R-:W-:Y:S05]  /*1ee10*/  BSYNC B1 ;  /* 0x0000000000017941 */ /* 0x000fea0003800000 */
.L_x_8211:
[----:B------:R-:W-:Y:S05]  /*1ee20*/  BRA `(.L_x_8053) ;  /* 0xffffff8400bc7947 */ /* 0x000fea000383ffff */
.L_x_8056:
[----:B0-----:R0:W1:Y:S02]  /*1ee30*/  SYNCS.PHASECHK.TRANS64.TRYWAIT P0, [R18+URZ+0x28c20], R3 ;  /* 0x028c2003120075a7 */ /* 0x001064000800017f */
[----:B-1----:R-:W-:Y:S05]  /*1ee40*/  @!P0 NANOSLEEP.SYNCS 0x989680 ;  /* 0x009896800000895d */ /* 0x002fea0003900000 */
[----:B------:R-:W1:Y:S02]  /*1ee50*/  @!P0 SYNCS.PHASECHK.TRANS64 P0, [R18+URZ+0x28c20], R3 ;  /* 0x028c2003120085a7 */ /* 0x000e64000800007f */
[----:B-1----:R-:W-:Y:S05]  /*1ee60*/  @!P0 BRA `(.L_x_8056) ;  /* 0xfffffffc00f08947 */ /* 0x002fea000383ffff */
[----:B------:R-:W-:Y:S05]  /*1ee70*/  BRA `(.L_x_8213) ;  /* 0xffffff8400cc7947 */ /* 0x000fea000383ffff */
.L_x_8060:
[----:B0-----:R0:W1:Y:S02]  /*1ee80*/  SYNCS.PHASECHK.TRANS64.TRYWAIT P0, [R3+URZ+0x28ca0], R9 ;  /* 0x028ca009030075a7 */ /* 0x001064000800017f */
[----:B-1----:R-:W-:Y:S05]  /*1ee90*/  @!P0 NANOSLEEP.SYNCS 0x989680 ;  /* 0x009896800000895d */ /* 0x002fea0003900000 */
[----:B------:R-:W1:Y:S02]  /*1eea0*/  @!P0 SYNCS.PHASECHK.TRANS64 P0, [R3+URZ+0x28ca0], R9 ;  /* 0x028ca009030085a7 */ /* 0x000e64000800007f */
[----:B-1----:R-:W-:Y:S05]  /*1eeb0*/  @!P0 BRA `(.L_x_8060) ;  /* 0xfffffffc00f08947 */ /* 0x002fea000383ffff */
[----:B------:R-:W-:Y:S05]  /*1eec0*/  BRA `(.L_x_8214) ;  /* 0xffffff8400e47947 */ /* 0x000fea000383ffff */
.L_x_8065:
[----:B-1----:R1:W2:Y:S02]  /*1eed0*/  SYNCS.PHASECHK.TRANS64.TRYWAIT P0, [R3+URZ+0x28cc0], R9 ;  /* 0x028cc009030075a7 */ /* 0x0022a4000800017f */
[----:B--2---:R-:W-:Y:S05]  /*1eee0*/  @!P0 NANOSLEEP.SYNCS 0x989680 ;  /* 0x009896800000895d */ /* 0x004fea0003900000 */
[----:B------:R-:W2:Y:S02]  /*1eef0*/  @!P0 SYNCS.PHASECHK.TRANS64 P0, [R3+URZ+0x28cc0], R9 ;  /* 0x028cc009030085a7 */ /* 0x000ea4000800007f */
[----:B--2---:R-:W-:Y:S05]  /*1ef00*/  @!P0 BRA `(.L_x_8065) ;  /* 0xfffffffc00f08947 */ /* 0x004fea000383ffff */
[----:B------:R-:W-:Y:S05]  /*1ef10*/  BRA `(.L_x_8215) ;  /* 0xffffff8800607947 */ /* 0x000fea000383ffff */
.L_x_8079:
[----:B0-----:R0:W1:Y:S02]  /*1ef20*/  SYNCS.PHASECHK.TRANS64.TRYWAIT P1, [R9+URZ+0x28ca0], R2 ;  /* 0x028ca002090075a7 */ /* 0x001064000802017f */
[----:B-1----:R-:W-:Y:S05]  /*1ef30*/  @!P1 NANOSLEEP.SYNCS 0x989680 ;  /* 0x009896800000995d */ /* 0x002fea0003900000 */
[----:B------:R-:W1:Y:S02]  /*1ef40*/  @!P1 SYNCS.PHASECHK.TRANS64 P1, [R9+URZ+0x28ca0], R2 ;  /* 0x028ca002090095a7 */ /* 0x000e64000802007f */
[----:B-1----:R-:W-:Y:S05]  /*1ef50*/  @!P1 BRA `(.L_x_8079) ;  /* 0xfffffffc00f09947 */ /* 0x002fea000383ffff */
[----:B------:R-:W-:Y:S05]  /*1ef60*/  BRA `(.L_x_8216) ;  /* 0xffffff9000c47947 */ /* 0x000fea000383ffff */
.L_x_8084:
[----:B-1----:R1:W2:Y:S02]  /*1ef70*/  SYNCS.PHASECHK.TRANS64.TRYWAIT P1, [R9+URZ+0x28cc0], R2 ;  /* 0x028cc002090075a7 */ /* 0x0022a4000802017f */
[----:B--2---:R-:W-:Y:S05]  /*1ef80*/  @!P1 NANOSLEEP.SYNCS 0x989680 ;  /* 0x009896800000995d */ /* 0x004fea0003900000 */
[----:B------:R-:W2:Y:S02]  /*1ef90*/  @!P1 SYNCS.PHASECHK.TRANS64 P1, [R9+URZ+0x28cc0], R2 ;  /* 0x028cc002090095a7 */ /* 0x000ea4000802007f */
[----:B--2---:R-:W-:Y:S05]  /*1efa0*/  @!P1 BRA `(.L_x_8084) ;  /* 0xfffffffc00f09947 */ /* 0x004fea000383ffff */
[----:B------:R-:W-:Y:S05]  /*1efb0*/  BRA `(.L_x_8217) ;  /* 0xffffff94003c7947 */ /* 0x000fea000383ffff */
.L_x_8106:
        /* <DEDUP_REMOVED lines=11> */
.L_x_8219:
[----:B------:R-:W-:Y:S05]  /*1f070*/  BSYNC B0 ;  /* 0x0000000000007941 */ /* 0x000fea0003800000 */
.L_x_8218:
[----:B------:R-:W-:Y:S05]  /*1f080*/  BRA `(.L_x_8220) ;  /* 0xffffffa800fc7947 */ /* 0x000fea000383ffff */
.L_x_8109:
[----:B0-----:R0:W1:Y:S02]  /*1f090*/  SYNCS.PHASECHK.TRANS64.TRYWAIT P0, [R30+URZ+0x28c40], R0 ;  /* 0x028c40001e0075a7 */ /* 0x001064000800017f */
[----:B-1----:R-:W-:Y:S05]  /*1f0a0*/  @!P0 NANOSLEEP.SYNCS 0x989680 ;  /* 0x009896800000895d */ /* 0x002fea0003900000 */
[----:B------:R-:W1:Y:S02]  /*1f0b0*/  @!P0 SYNCS.PHASECHK.TRANS64 P0, [R30+URZ+0x28c40], R0 ;  /* 0x028c40001e0085a7 */ /* 0x000e64000800007f */
[----:B-1----:R-:W-:Y:S05]  /*1f0c0*/  @!P0 BRA `(.L_x_8109) ;  /* 0xfffffffc00f08947 */ /* 0x002fea000383ffff */
[----:B------:R-:W-:Y:S05]  /*1f0d0*/  BRA `(.L_x_8221) ;  /* 0xffffffac00387947 */ /* 0x000fea000383ffff */
.L_x_8110:
        /* <DEDUP_REMOVED lines=8> */
.L_x_8223:
[----:B------:R-:W-:Y:S05]  /*1f160*/  BSYNC B0 ;  /* 0x0000000000007941 */ /* 0x000fea0003800000 */
.L_x_8222:
        /* <DEDUP_REMOVED lines=9> */
.L_x_8224:
[----:B------:R-:W-:Y:S02]  /*1f200*/  IMAD.MOV.U32 R13, RZ, RZ, R4 ;  /* 0x000000ffff0d7224 */ /* 0x000fe400078e0004 */
[----:B------:R-:W-:Y:S01]  /*1f210*/  IMAD.MOV.U32 R12, RZ, RZ, 0x1 ;  /* 0x00000001ff0c7424 */ /* 0x000fe200078e00ff */
[----:B------:R-:W-:-:S07]  /*1f220*/  MOV R3, R14 ;  /* 0x0000000e00037202 */ /* 0x000fce0000000f00 */
[----:B------:R-:W-:Y:S05]  /*1f230*/  WARPSYNC.COLLECTIVE R15, `(.L_x_8225) ;  /* 0x000000000f087348 */ /* 0x000fea0003c00000 */
[----:B------:R0:W1:Y:S02]  /*1f240*/  SHFL.IDX P6, R14, R13, R12, R11 ;  /* 0x0000000c0d0e7389 */ /* 0x00006400000c000b */
[----:B01----:R-:W-:Y:S01]  /*1f250*/  ENDCOLLECTIVE ;  /* 0x000000000000791b */ /* 0x003fe20003800000 */
.L_x_8225:
        /* <DEDUP_REMOVED lines=15> */
.L_x_8226:
[----:B------:R-:W-:Y:S02]  /*1f350*/  @P0 IMAD R6, R5, 0x2, R18 ;  /* 0x0000000205060824 */ /* 0x000fe400078e0212 */
[----:B------:R-:W-:Y:S02]  /*1f360*/  IMAD.MOV.U32 R13, RZ, RZ, R4 ;  /* 0x000000ffff0d7224 */ /* 0x000fe400078e0004 */
[----:B------:R-:W-:Y:S02]  /*1f370*/  IMAD.MOV.U32 R12, RZ, RZ, 0x2 ;  /* 0x00000002ff0c7424 */ /* 0x000fe400078e00ff */
[----:B------:R-:W-:-:S07]  /*1f380*/  IMAD.MOV.U32 R3, RZ, RZ, R14 ;  /* 0x000000ffff037224 */ /* 0x000fce00078e000e */
[----:B------:R-:W-:Y:S05]  /*1f390*/  WARPSYNC.COLLECTIVE R15, `(.L_x_8227) ;  /* 0x000000000f087348 */ /* 0x000fea0003c00000 */
[----:B------:R0:W1:Y:S02]  /*1f3a0*/  SHFL.IDX P6, R14, R13, R12, R11 ;  /* 0x0000000c0d0e7389 */ /* 0x00006400000c000b */
[----:B01----:R-:W-:Y:S01]  /*1f3b0*/  ENDCOLLECTIVE ;  /* 0x000000000000791b */ /* 0x003fe20003800000 */
.L_x_8227:
        /* <DEDUP_REMOVED lines=15> */
.L_x_8228:
[----:B------:R-:W-:Y:S02]  /*1f4b0*/  @P0 IMAD R6, R5, 0x2, R18 ;  /* 0x0000000205060824 */ /* 0x000fe400078e0212 */
[----:B------:R-:W-:Y:S02]  /*1f4c0*/  IMAD.MOV.U32 R13, RZ, RZ, R4 ;  /* 0x000000ffff0d7224 */ /* 0x000fe400078e0004 */
[----:B------:R-:W-:Y:S02]  /*1f4d0*/  IMAD.MOV.U32 R12, RZ, RZ, 0x3 ;  /* 0x00000003ff0c7424 */ /* 0x000fe400078e00ff */
[----:B------:R-:W-:-:S07]  /*1f4e0*/  IMAD.MOV.U32 R3, RZ, RZ, R14 ;  /* 0x000000ffff037224 */ /* 0x000fce00078e000e */
[----:B------:R-:W-:Y:S05]  /*1f4f0*/  WARPSYNC.COLLECTIVE R15, `(.L_x_8229) ;  /* 0x000000000f087348 */ /* 0x000fea0003c00000 */
[----:B------:R0:W1:Y:S02]  /*1f500*/  SHFL.IDX P6, R14, R13, R12, R11 ;  /* 0x0000000c0d0e7389 */ /* 0x00006400000c000b */
[----:B01----:R-:W-:Y:S01]  /*1f510*/  ENDCOLLECTIVE ;  /* 0x000000000000791b */ /* 0x003fe20003800000 */
.L_x_8229:
        /* <DEDUP_REMOVED lines=10> */
.L_x_8230:
[----:B------:R-:W-:Y:S01]  /*1f5c0*/  @!PT LDS RZ, [RZ] ;  /* 0x00000000fffff984 */ /* 0x000fe20000000800 */
[----:B------:R-:W-:Y:S01]  /*1f5d0*/  @!PT LDS RZ, [RZ] ;  /* 0x00000000fffff984 */ /* 0x000fe20000000800 */
[----:B------:R-:W-:Y:S01]  /*1f5e0*/  @!PT LDS RZ, [RZ] ;  /* 0x00000000fffff984 */ /* 0x000fe20000000800 */
[----:B------:R1:W-:Y:S01]  /*1f5f0*/  @P0 LDGSTS.E.BYPASS.LTC128B.128 [R6+0x23400], desc[UR40][R2.64], !P2 ;  /* 0x2340000002060fae */ /* 0x0003e2000d101d68 */
[----:B------:R-:W-:Y:S01]  /*1f600*/  IMAD.MOV.U32 R0, RZ, RZ, R14 ;  /* 0x000000ffff007224 */ /* 0x000fe200078e000e */
[----:B------:R-:W-:Y:S06]  /*1f610*/  BRA `(.L_x_8231) ;  /* 0xffffffa800dc7947 */ /* 0x000fec000383ffff */
.L_x_8115:
[----:B------:R-:W-:Y:S01]  /*1f620*/  IMAD.MOV.U32 R13, RZ, RZ, R2 ;  /* 0x000000ffff0d7224 */ /* 0x000fe200078e0002 */
[----:B------:R-:W-:Y:S01]  /*1f630*/  MOV R12, RZ ;  /* 0x000000ff000c7202 */ /* 0x000fe20000000f00 */
[----:B------:R-:W-:Y:S02]  /*1f640*/  IMAD.MOV.U32 R11, RZ, RZ, 0x181f ;  /* 0x0000181fff0b7424 */ /* 0x000fe400078e00ff */
[----:B------:R-:W-:Y:S02]  /*1f650*/  IMAD.MOV.U32 R15, RZ, RZ, -0x1 ;  /* 0xffffffffff0f7424 */ /* 0x000fe400078e00ff */
[----:B-----5:R-:W-:Y:S02]  /*1f660*/  IMAD R3, R20, R7, RZ ;  /* 0x0000000714037224 */ /* 0x020fe400078e02ff */
[----:B------:R-:W-:-:S07]  /*1f670*/  IMAD R25, R25, 0x40, R10 ;  /* 0x0000004019197824 */ /* 0x000fce00078e020a */
[----:B------:R-:W-:Y:S05]  /*1f680*/  WARPSYNC.COLLECTIVE R15, `(.L_x_8232) ;  /* 0x000000000f087348 */ /* 0x000fea0003c00000 */
[----:B------:R0:W1:Y:S02]  /*1f690*/  SHFL.IDX P6, R14, R13, R12, R11 ;  /* 0x0000000c0d0e7389 */ /* 0x00006400000c000b */
[----:B01----:R-:W-:Y:S01]  /*1f6a0*/  ENDCOLLECTIVE ;  /* 0x000000000000791b */ /* 0x003fe20003800000 */
.L_x_8232:
[C---:B------:R-:W-:Y:S01]  /*1f6b0*/  VIADD R6, R25.reuse, 0x10 ;  /* 0x0000001019067836 */ /* 0x040fe20000000000 */
[----:B------:R-:W-:Y:S01]  /*1f6c0*/  ISETP.GE.AND P0, PT, R25, R3, PT ;  /* 0x000000031900720c */ /* 0x000fe20003f06270 */
[----:B------:R-:W-:Y:S02]  /*1f6d0*/  IMAD.MOV.U32 R13, RZ, RZ, R0 ;  /* 0x000000ffff0d7224 */ /* 0x000fe400078e0000 */
[----:B------:R-:W-:-:S10]  /*1f6e0*/  IMAD.MOV.U32 R4, RZ, RZ, R14 ;  /* 0x000000ffff047224 */ /* 0x000fd400078e000e */
[----:B------:R-:W-:Y:S05]  /*1f6f0*/  WARPSYNC.COLLECTIVE R15, `(.L_x_8233) ;  /* 0x000000000f087348 */ /* 0x000fea0003c00000 */
[----:B------:R0:W1:Y:S02]  /*1f700*/  SHFL.IDX P6, R14, R13, R12, R11 ;  /* 0x0000000c0d0e7389 */ /* 0x00006400000c000b */
[----:B01----:R-:W-:Y:S01]  /*1f710*/  ENDCOLLECTIVE ;  /* 0x000000000000791b */ /* 0x003fe20003800000 */
.L_x_8233:
[----:B------:R-:W-:Y:S02]  /*1f720*/  IMAD.MOV.U32 R13, RZ, RZ, R2 ;  /* 0x000000ffff0d7224 */ /* 0x000fe400078e0002 */
[----:B------:R-:W-:Y:S02]  /*1f730*/  IMAD.MOV.U32 R12, RZ, RZ, 0x1 ;  /* 0x00000001ff0c7424 */ /* 0x000fe400078e00ff */
[----:B------:R-:W-:-:S07]  /*1f740*/  IMAD.MOV.U32 R5, RZ, RZ, R14 ;  /* 0x000000ffff057224 */ /* 0x000fce00078e000e */
[----:B------:R-:W-:Y:S05]  /*1f750*/  WARPSYNC.COLLECTIVE R15, `(.L_x_8234) ;  /* 0x000000000f087348 */ /* 0x000fea0003c00000 */
[----:B------:R0:W1:Y:S02]  /*1f760*/  SHFL.IDX P6, R14, R13, R12, R11 ;  /* 0x0000000c0d0e7389 */ /* 0x00006400000c000b */
[----:B01----:R-:W-:Y:S01]  /*1f770*/  ENDCOLLECTIVE ;  /* 0x000000000000791b */ /* 0x003fe20003800000 */
.L_x_8234:
        /* <DEDUP_REMOVED lines=15> */
.L_x_8235:
[----:B------:R-:W-:Y:S02]  /*1f870*/  IMAD.MOV.U32 R13, RZ, RZ, R2 ;  /* 0x000000ffff0d7224 */ /* 0x000fe400078e0002 */
[----:B------:R-:W-:Y:S02]  /*1f880*/  IMAD.MOV.U32 R12, RZ, RZ, 0x2 ;  /* 0x00000002ff0c7424 */ /* 0x000fe400078e00ff */
[----:B------:R-:W-:-:S07]  /*1f890*/  IMAD.MOV.U32 R5, RZ, RZ, R14 ;  /* 0x000000ffff057224 */ /* 0x000fce00078e000e */
[----:B------:R-:W-:Y:S05]  /*1f8a0*/  WARPSYNC.COLLECTIVE R15, `(.L_x_8236) ;  /* 0x000000000f087348 */ /* 0x000fea0003c00000 */
[----:B------:R0:W1:Y:S02]  /*1f8b0*/  SHFL.IDX P6, R14, R13, R12, R11 ;  /* 0x0000000c0d0e7389 */ /* 0x00006400000c000b */
[----:B01----:R-:W-:Y:S01]  /*1f8c0*/  ENDCOLLECTIVE ;  /* 0x000000000000791b */ /* 0x003fe20003800000 */
.L_x_8236:
        /* <DEDUP_REMOVED lines=16> */
.L_x_8237:
[----:B------:R-:W-:Y:S01]  /*1f9d0*/  IMAD.MOV.U32 R13, RZ, RZ, R2 ;  /* 0x000000ffff0d7224 */ /* 0x000fe200078e0002 */
[----:B------:R-:W-:Y:S01]  /*1f9e0*/  MOV R12, 0x3 ;  /* 0x00000003000c7802 */ /* 0x000fe20000000f00 */
[----:B------:R-:W-:-:S07]  /*1f9f0*/  IMAD.MOV.U32 R5, RZ, RZ, R14 ;  /* 0x000000ffff057224 */ /* 0x000fce00078e000e */
[----:B------:R-:W-:Y:S05]  /*1fa00*/  WARPSYNC.COLLECTIVE R15, `(.L_x_8238) ;  /* 0x000000000f087348 */ /* 0x000fea0003c00000 */
[----:B------:R0:W1:Y:S02]  /*1fa10*/  SHFL.IDX P6, R14, R13, R12, R11 ;  /* 0x0000000c0d0e7389 */ /* 0x00006400000c000b */
[----:B01----:R-:W-:Y:S01]  /*1fa20*/  ENDCOLLECTIVE ;  /* 0x000000000000791b */ /* 0x003fe20003800000 */
.L_x_8238:
        /* <DEDUP_REMOVED lines=14> */
.L_x_8239:
[----:B------:R-:W-:Y:S01]  /*1fb10*/  IMAD.MOV.U32 R0, RZ, RZ, R14 ;  /* 0x000000ffff007224 */ /* 0x000fe200078e000e */
[----:B------:R-:W-:Y:S06]  /*1fb20*/  BRA `(.L_x_8240) ;  /* 0xffffffb000047947 */ /* 0x000fec000383ffff */
.L_x_8118:
[----:B0-----:R0:W1:Y:S02]  /*1fb30*/  SYNCS.PHASECHK.TRANS64.TRYWAIT P0, [R18+URZ+0x28c20], R0 ;  /* 0x028c2000120075a7 */ /* 0x001064000800017f */
[----:B-1----:R-:W-:Y:S05]  /*1fb40*/  @!P0 NANOSLEEP.SYNCS 0x989680 ;  /* 0x009896800000895d */ /* 0x002fea0003900000 */
[----:B------:R-:W1:Y:S02]  /*1fb50*/  @!P0 SYNCS.PHASECHK.TRANS64 P0, [R18+URZ+0x28c20], R0 ;  /* 0x028c2000120085a7 */ /* 0x000e64000800007f */
[----:B-1----:R-:W-:Y:S05]  /*1fb60*/  @!P0 BRA `(.L_x_8118) ;  /* 0xfffffffc00f08947 */ /* 0x002fea000383ffff */
[----:B------:R-:W-:Y:S05]  /*1fb70*/  BRA `(.L_x_8241) ;  /* 0xffffffb000607947 */ /* 0x000fea000383ffff */
.L_x_8121:
[----:B0-----:R0:W1:Y:S02]  /*1fb80*/  SYNCS.PHASECHK.TRANS64.TRYWAIT P0, [R30+URZ+0x28c60], R0 ;  /* 0x028c60001e0075a7 */ /* 0x001064000800017f */
[----:B-1----:R-:W-:Y:S05]  /*1fb90*/  @!P0 NANOSLEEP.SYNCS 0x989680 ;  /* 0x009896800000895d */ /* 0x002fea0003900000 */
[----:B------:R-:W1:Y:S02]  /*1fba0*/  @!P0 SYNCS.PHASECHK.TRANS64 P0, [R30+URZ+0x28c60], R0 ;  /* 0x028c60001e0085a7 */ /* 0x000e64000800007f */
[----:B-1----:R-:W-:Y:S05]  /*1fbb0*/  @!P0 BRA `(.L_x_8121) ;  /* 0xfffffffc00f08947 */ /* 0x002fea000383ffff */
[----:B------:R-:W-:Y:S05]  /*1fbc0*/  BRA `(.L_x_8242) ;  /* 0xffffffb000707947 */ /* 0x000fea000383ffff */
.L_x_8122:
        /* <DEDUP_REMOVED lines=8> */
.L_x_8244:
[----:B------:R-:W-:Y:S05]  /*1fc50*/  BSYNC B0 ;  /* 0x0000000000007941 */ /* 0x000fea0003800000 */
.L_x_8243:
        /* <DEDUP_REMOVED lines=15> */
.L_x_8245:
        /* <DEDUP_REMOVED lines=40> */
.L_x_8246:
[----:B------:R-:W-:Y:S02]  /*1ffd0*/  IMAD.MOV.U32 R13, RZ, RZ, R5 ;  /* 0x000000ffff0d7224 */ /* 0x000fe400078e0005 */
[----:B------:R-:W-:-:S07]  /*1ffe0*/  IMAD.MOV.U32 R3, RZ, RZ, R14 ;  /* 0x000000ffff037224 */ /* 0x000fce00078e000e */
[----:B------:R-:W-:Y:S05]  /*1fff0*/  WARPSYNC.COLLECTIVE R15, `(.L_x_8247) ;  /* 0x000000000f087348 */ /* 0x000fea0003c00000 */
[----:B------:R0:W1:Y:S02]  /*20000*/  SHFL.IDX P6, R14, R13, R12, R11 ;  /* 0x0000000c0d0e7389 */ /* 0x00006400000c000b */
[----:B01----:R-:W-:Y:S01]  /*20010*/  ENDCOLLECTIVE ;  /* 0x000000000000791b */ /* 0x003fe20003800000 */
.L_x_8247:
[----:B------:R-:W-:Y:S02]  /*20020*/  IMAD.MOV.U32 R13, RZ, RZ, R6 ;  /* 0x000000ffff0d7224 */ /* 0x000fe400078e0006 */
[----:B------:R-:W-:Y:S02]  /*20030*/  IMAD.MOV.U32 R12, RZ, RZ, 0x2 ;  /* 0x00000002ff0c7424 */ /* 0x000fe400078e00ff */
[----:B------:R-:W-:-:S05]  /*20040*/  IMAD.MOV.U32 R2, RZ, RZ, R14 ;  /* 0x000000ffff027224 */ /* 0x000fca00078e000e */
        /* <DEDUP_REMOVED lines=26> */
.L_x_8248:
[----:B------:R-:W-:Y:S02]  /*201f0*/  IMAD.MOV.U32 R13, RZ, RZ, R5 ;  /* 0x000000ffff0d7224 */ /* 0x000fe400078e0005 */
[----:B------:R-:W-:-:S07]  /*20200*/  IMAD.MOV.U32 R7, RZ, RZ, R14 ;  /* 0x000000ffff077224 */ /* 0x000fce00078e000e */
[----:B------:R-:W-:Y:S05]  /*20210*/  WARPSYNC.COLLECTIVE R15, `(.L_x_8249) ;  /* 0x000000000f087348 */ /* 0x000fea0003c00000 */
[----:B------:R0:W1:Y:S02]  /*20220*/  SHFL.IDX P6, R14, R13, R12, R11 ;  /* 0x0000000c0d0e7389 */ /* 0x00006400000c000b */
[----:B01----:R-:W-:Y:S01]  /*20230*/  ENDCOLLECTIVE ;  /* 0x000000000000791b */ /* 0x003fe20003800000 */
.L_x_8249:
        /* <DEDUP_REMOVED lines=29> */
.L_x_8250:
[----:B------:R-:W-:Y:S02]  /*20410*/  IMAD.MOV.U32 R13, RZ, RZ, R5 ;  /* 0x000000ffff0d7224 */ /* 0x000fe400078e0005 */
[----:B------:R-:W-:-:S07]  /*20420*/  IMAD.MOV.U32 R6, RZ, RZ, R14 ;  /* 0x000000ffff067224 */ /* 0x000fce00078e000e */
[----:B------:R-:W-:Y:S05]  /*20430*/  WARPSYNC.COLLECTIVE R15, `(.L_x_8251) ;  /* 0x000000000f087348 */ /* 0x000fea0003c00000 */
[----:B------:R0:W1:Y:S02]  /*20440*/  SHFL.IDX P6, R14, R13, R12, R11 ;  /* 0x0000000c0d0e7389 */ /* 0x00006400000c000b */
[----:B01----:R-:W-:Y:S01]  /*20450*/  ENDCOLLECTIVE ;  /* 0x000000000000791b */ /* 0x003fe20003800000 */
.L_x_8251:
[----:B------:R-:W-:Y:S01]  /*20460*/  IMAD.MOV.U32 R2, RZ, RZ, R14 ;  /* 0x000000ffff027224 */ /* 0x000fe200078e000e */
[----:B------:R-:W-:Y:S06]  /*20470*/  BRA `(.L_x_8252) ;  /* 0xffffffac00fc7947 */ /* 0x000fec000383ffff */
.L_x_8129:
[----:B0-----:R0:W1:Y:S02]  /*20480*/  SYNCS.PHASECHK.TRANS64.TRYWAIT P0, [R6+URZ+0x28c40], R20 ;  /* 0x028c4014060075a7 */ /* 0x001064000800017f */
[----:B-1----:R-:W-:Y:S05]  /*20490*/  @!P0 NANOSLEEP.SYNCS 0x989680 ;  /* 0x009896800000895d */ /* 0x002fea0003900000 */
[----:B------:R-:W1:Y:S02]  /*204a0*/  @!P0 SYNCS.PHASECHK.TRANS64 P0, [R6+URZ+0x28c40], R20 ;  /* 0x028c4014060085a7 */ /* 0x000e64000800007f */
[----:B-1----:R-:W-:Y:S05]  /*204b0*/  @!P0 BRA `(.L_x_8129) ;  /* 0xfffffffc00f08947 */ /* 0x002fea000383ffff */
[----:B------:R-:W-:Y:S05]  /*204c0*/  BRA `(.L_x_8253) ;  /* 0xffffffb4008c7947 */ /* 0x000fea000383ffff */
.L_x_8130:
        /* <DEDUP_REMOVED lines=8> */
.L_x_8255:
[----:B------:R-:W-:Y:S05]  /*20550*/  BSYNC B1 ;  /* 0x0000000000017941 */ /* 0x000fea0003800000 */
.L_x_8254:
[----:B------:R-:W-:Y:S01]  /*20560*/  IMAD.MOV.U32 R13, RZ, RZ, R21 ;  /* 0x000000ffff0d7224 */ /* 0x000fe200078e0015 */
[----:B------:R-:W-:Y:S01]  /*20570*/  LEA R23, R8, R18, 0x1 ;  /* 0x0000001208177211 */ /* 0x000fe200078e08ff */
[----:B------:R-:W-:Y:S02]  /*20580*/  IMAD.MOV.U32 R12, RZ, RZ, RZ ;  /* 0x000000ffff0c7224 */ /* 0x000fe400078e00ff */
[----:B------:R-:W-:Y:S02]  /*20590*/  IMAD.MOV.U32 R11, RZ, RZ, 0x181f ;  /* 0x0000181fff0b7424 */ /* 0x000fe400078e00ff */
[----:B------:R-:W-:Y:S02]  /*205a0*/  IMAD.MOV.U32 R15, RZ, RZ, -0x1 ;  /* 0xffffffffff0f7424 */ /* 0x000fe400078e00ff */
[----:B------:R-:W-:-:S07]  /*205b0*/  IMAD.MOV.U32 R3, RZ, RZ, R14 ;  /* 0x000000ffff037224 */ /* 0x000fce00078e000e */
[----:B------:R-:W-:Y:S05]  /*205c0*/  WARPSYNC.COLLECTIVE R15, `(.L_x_8256) ;  /* 0x000000000f087348 */ /* 0x000fea0003c00000 */
[----:B------:R0:W1:Y:S02]  /*205d0*/  SHFL.IDX P6, R14, R13, R12, R11 ;  /* 0x0000000c0d0e7389 */ /* 0x00006400000c000b */
[----:B01----:R-:W-:Y:S01]  /*205e0*/  ENDCOLLECTIVE ;  /* 0x000000000000791b */ /* 0x003fe20003800000 */
.L_x_8256:
[----:B------:R-:W-:Y:S02]  /*205f0*/  IMAD.MOV.U32 R13, RZ, RZ, R25 ;  /* 0x000000ffff0d7224 */ /* 0x000fe400078e0019 */
[----:B------:R-:W-:Y:S02]  /*20600*/  IMAD.MOV.U32 R12, RZ, RZ, 0x1 ;  /* 0x00000001ff0c7424 */ /* 0x000fe400078e00ff */
[----:B------:R-:W-:-:S07]  /*20610*/  IMAD.MOV.U32 R2, RZ, RZ, R14 ;  /* 0x000000ffff027224 */ /* 0x000fce00078e000e */
[----:B------:R-:W-:Y:S05]  /*20620*/  WARPSYNC.COLLECTIVE R15, `(.L_x_8257) ;  /* 0x000000000f087348 */ /* 0x000fea0003c00000 */
[----:B------:R0:W1:Y:S02]  /*20630*/  SHFL.IDX P6, R14, R13, R12, R11 ;  /* 0x0000000c0d0e7389 */ /* 0x00006400000c000b */
[----:B01----:R-:W-:Y:S01]  /*20640*/  ENDCOLLECTIVE ;  /* 0x000000000000791b */ /* 0x003fe20003800000 */
.L_x_8257:
        /* <DEDUP_REMOVED lines=11> */
.L_x_8258:
[----:B------:R-:W-:Y:S02]  /*20700*/  IMAD.MOV.U32 R13, RZ, RZ, R25 ;  /* 0x000000ffff0d7224 */ /* 0x000fe400078e0019 */
[----:B------:R-:W-:Y:S02]  /*20710*/  IMAD.MOV.U32 R12, RZ, RZ, 0x2 ;  /* 0x00000002ff0c7424 */ /* 0x000fe400078e00ff */
[----:B------:R-:W-:-:S07]  /*20720*/  IMAD.MOV.U32 R2, RZ, RZ, R14 ;  /* 0x000000ffff027224 */ /* 0x000fce00078e000e */
[----:B------:R-:W-:Y:S05]  /*20730*/  WARPSYNC.COLLECTIVE R15, `(.L_x_8259) ;  /* 0x000000000f087348 */ /* 0x000fea0003c00000 */
[----:B------:R0:W1:Y:S02]  /*20740*/  SHFL.IDX P6, R14, R13, R12, R11 ;  /* 0x0000000c0d0e7389 */ /* 0x00006400000c000b */
[----:B01----:R-:W-:Y:S01]  /*20750*/  ENDCOLLECTIVE ;  /* 0x000000000000791b */ /* 0x003fe20003800000 */
.L_x_8259:
        /* <DEDUP_REMOVED lines=11> */
.L_x_8260:
[----:B------:R-:W-:Y:S02]  /*20810*/  IMAD.MOV.U32 R13, RZ, RZ, R25 ;  /* 0x000000ffff0d7224 */ /* 0x000fe400078e0019 */
[----:B------:R-:W-:Y:S02]  /*20820*/  IMAD.MOV.U32 R12, RZ, RZ, 0x3 ;  /* 0x00000003ff0c7424 */ /* 0x000fe400078e00ff */
[----:B------:R-:W-:-:S07]  /*20830*/  IMAD.MOV.U32 R2, RZ, RZ, R14 ;  /* 0x000000ffff027224 */ /* 0x000fce00078e000e */
[----:B------:R-:W-:Y:S05]  /*20840*/  WARPSYNC.COLLECTIVE R15, `(.L_x_8261) ;  /* 0x000000000f087348 */ /* 0x000fea0003c00000 */
[----:B------:R0:W1:Y:S02]  /*20850*/  SHFL.IDX P6, R14, R13, R12, R11 ;  /* 0x0000000c0d0e7389 */ /* 0x00006400000c000b */
[----:B01----:R-:W-:Y:S01]  /*20860*/  ENDCOLLECTIVE ;  /* 0x000000000000791b */ /* 0x003fe20003800000 */
.L_x_8261:
        /* <DEDUP_REMOVED lines=11> */
.L_x_8262:
[----:B------:R-:W-:Y:S01]  /*20920*/  IMAD.MOV.U32 R2, RZ, RZ, R14 ;  /* 0x000000ffff027224 */ /* 0x000fe200078e000e */
[----:B------:R-:W-:Y:S06]  /*20930*/  BRA `(.L_x_8263) ;  /* 0xffffffb400147947 */ /* 0x000fec000383ffff */
.L_x_8135:
[----:B---3--:R3:W4:Y:S02]  /*20940*/  SYNCS.PHASECHK.TRANS64.TRYWAIT P0, [R6+URZ+0x28c60], R20 ;  /* 0x028c6014060075a7 */ /* 0x008724000800017f */
[----:B----4-:R-:W-:Y:S05]  /*20950*/  @!P0 NANOSLEEP.SYNCS 0x989680 ;  /* 0x009896800000895d */ /* 0x010fea0003900000 */
[----:B------:R-:W4:Y:S02]  /*20960*/  @!P0 SYNCS.PHASECHK.TRANS64 P0, [R6+URZ+0x28c60], R20 ;  /* 0x028c6014060085a7 */ /* 0x000f24000800007f */
[----:B----4-:R-:W-:Y:S05]  /*20970*/  @!P0 BRA `(.L_x_8135) ;  /* 0xfffffffc00f08947 */ /* 0x010fea000383ffff */
[----:B------:R-:W-:Y:S05]  /*20980*/  BRA `(.L_x_8264) ;  /* 0xffffffb400647947 */ /* 0x000fea000383ffff */
.L_x_8136:
        /* <DEDUP_REMOVED lines=8> */
.L_x_8266:
[----:B------:R-:W-:Y:S05]  /*20a10*/  BSYNC B1 ;  /* 0x0000000000017941 */ /* 0x000fea0003800000 */
.L_x_8265:
[----:B------:R-:W-:Y:S01]  /*20a20*/  MOV R13, R9 ;  /* 0x00000009000d7202 */ /* 0x000fe20000000f00 */
[----:B------:R-:W-:Y:S01]  /*20a30*/  IMAD.MOV.U32 R12, RZ, RZ, RZ ;  /* 0x000000ffff0c7224 */ /* 0x000fe200078e00ff */
[C---:B------:R-:W-:Y:S01]  /*20a40*/  LOP3.LUT P2, RZ, R16.reuse, 0x40, RZ, 0xc0, !PT ;  /* 0x0000004010ff7812 */ /* 0x040fe2000784c0ff */
[----:B------:R-:W-:Y:S01]  /*20a50*/  IMAD.MOV.U32 R11, RZ, RZ, 0x181f ;  /* 0x0000181fff0b7424 */ /* 0x000fe200078e00ff */
[C---:B------:R-:W-:Y:S01]  /*20a60*/  LOP3.LUT P1, RZ, R16.reuse, 0x20, RZ, 0xc0, !PT ;  /* 0x0000002010ff7812 */ /* 0x040fe2000782c0ff */
[----:B------:R-:W-:Y:S01]  /*20a70*/  IMAD.MOV.U32 R15, RZ, RZ, -0x1 ;  /* 0xffffffffff0f7424 */ /* 0x000fe200078e00ff */
[----:B------:R-:W-:Y:S01]  /*20a80*/  LOP3.LUT R16, R16, 0xffffdfff, RZ, 0xc0, !PT ;  /* 0xffffdfff10107812 */ /* 0x000fe200078ec0ff */
[----:B------:R-:W-:Y:S02]  /*20a90*/  IMAD.MOV.U32 R3, RZ, RZ, R14 ;  /* 0x000000ffff037224 */ /* 0x000fe400078e000e */
[----:B------:R-:W-:-:S08]  /*20aa0*/  IMAD R21, R21, 0x2, R18 ;  /* 0x0000000215157824 */ /* 0x000fd000078e0212 */
[----:B------:R-:W-:Y:S05]  /*20ab0*/  WARPSYNC.COLLECTIVE R15, `(.L_x_8267) ;  /* 0x000000000f087348 */ /* 0x000fea0003c00000 */
[----:B------:R0:W1:Y:S02]  /*20ac0*/  SHFL.IDX P6, R14, R13, R12, R11 ;  /* 0x0000000c0d0e7389 */ /* 0x00006400000c000b */
[----:B01----:R-:W-:Y:S01]  /*20ad0*/  ENDCOLLECTIVE ;  /* 0x000000000000791b */ /* 0x003fe20003800000 */
.L_x_8267:
        /* <DEDUP_REMOVED lines=18> */
.L_x_8268:
        /* <DEDUP_REMOVED lines=16> */
.L_x_8269:
        /* <DEDUP_REMOVED lines=19> */
.L_x_8270:
        /* <DEDUP_REMOVED lines=14> */
.L_x_8271:
        /* <DEDUP_REMOVED lines=16> */
.L_x_8272:
        /* <DEDUP_REMOVED lines=14> */
.L_x_8273:
[----:B------:R-:W-:Y:S05]  /*210f0*/  BRA `(.L_x_8274) ;  /* 0xffffffb000c87947 */ /* 0x000fea000383ffff */
.L_x_8144:
[----:B------:R-:W-:Y:S01]  /*21100*/  BSSY B0, `(.L_x_8275) ;  /* 0x0000008000007945 */ /* 0x000fe20003800000 */
[----:B------:R-:W-:Y:S01]  /*21110*/  IMAD.MOV.U32 R13, RZ, RZ, R24 ;  /* 0x000000ffff0d7224 */ /* 0x000fe200078e0018 */
[----:B------:R-:W-:Y:S01]  /*21120*/  MOV R11, 0x1f ;  /* 0x0000001f000b7802 */ /* 0x000fe20000000f00 */
[----:B------:R-:W-:Y:S02]  /*21130*/  IMAD.MOV.U32 R12, RZ, RZ, RZ ;  /* 0x000000ffff0c7224 */ /* 0x000fe400078e00ff */
[----:B------:R-:W-:-:S07]  /*21140*/  IMAD.MOV.U32 R15, RZ, RZ, -0x1 ;  /* 0xffffffffff0f7424 */ /* 0x000fce00078e00ff */
[----:B0123--:R-:W-:Y:S05]  /*21150*/  WARPSYNC.COLLECTIVE R15, `(.L_x_8276) ;  /* 0x000000000f087348 */ /* 0x00ffea0003c00000 */
[----:B------:R4:W0:Y:S02]  /*21160*/  SHFL.IDX P6, R14, R13, R12, R11 ;  /* 0x0000000c0d0e7389 */ /* 0x00082400000c000b */
[----:B01234-:R-:W-:Y:S01]  /*21170*/  ENDCOLLECTIVE ;  /* 0x000000000000791b */ /* 0x01ffe20003800000 */
.L_x_8276:
[----:B------:R-:W-:Y:S05]  /*21180*/  BSYNC B0 ;  /* 0x0000000000007941 */ /* 0x000fea0003800000 */
.L_x_8275:
        /* <DEDUP_REMOVED lines=9> */
.L_x_8277:
        /* <DEDUP_REMOVED lines=23> */
.L_x_8278:
[----:B------:R-:W-:Y:S01]  /*21390*/  IMAD.MOV.U32 R12, RZ, RZ, 0x2 ;  /* 0x00000002ff0c7424 */ /* 0x000fe200078e00ff */
[----:B------:R-:W-:-:S05]  /*213a0*/  SEL R4, R14, RZ, P1 ;  /* 0x000000ff0e047207 */ /* 0x000fca0000800000 */
[----:B------:R-:W-:-:S04]  /*213b0*/  IMAD.IADD R4, R13, 0x1, R4 ;  /* 0x000000010d047824 */ /* 0x000fc800078e0204 */
[----:B------:R-:W-:-:S07]  /*213c0*/  IMAD.MOV.U32 R13, RZ, RZ, R4 ;  /* 0x000000ffff0d7224 */ /* 0x000fce00078e0004 */
[----:B------:R-:W-:Y:S05]  /*213d0*/  WARPSYNC.COLLECTIVE R15, `(.L_x_8279) ;  /* 0x000000000f087348 */ /* 0x000fea0003c00000 */
[----:B------:R0:W1:Y:S02]  /*213e0*/  SHFL.UP P6, R14, R13, R12, R11 ;  /* 0x0400000c0d0e7389 */ /* 0x00006400000c000b */
[----:B01----:R-:W-:Y:S01]  /*213f0*/  ENDCOLLECTIVE ;  /* 0x000000000000791b */ /* 0x003fe20003800000 */
.L_x_8279:
[----:B------:R-:W-:Y:S01]  /*21400*/  IMAD.MOV.U32 R12, RZ, RZ, 0x4 ;  /* 0x00000004ff0c7424 */ /* 0x000fe200078e00ff */
[----:B------:R-:W-:-:S05]  /*21410*/  SEL R3, R14, RZ, P2 ;  /* 0x000000ff0e037207 */ /* 0x000fca0001000000 */
[----:B------:R-:W-:-:S04]  /*21420*/  IMAD.IADD R2, R4, 0x1, R3 ;  /* 0x0000000104027824 */ /* 0x000fc800078e0203 */
[----:B------:R-:W-:-:S07]  /*21430*/  IMAD.MOV.U32 R13, RZ, RZ, R2 ;  /* 0x000000ffff0d7224 */ /* 0x000fce00078e0002 */
[----:B------:R-:W-:Y:S05]  /*21440*/  WARPSYNC.COLLECTIVE R15, `(.L_x_8280) ;  /* 0x000000000f087348 */ /* 0x000fea0003c00000 */
[----:B------:R0:W1:Y:S02]  /*21450*/  SHFL.UP P6, R14, R13, R12, R11 ;  /* 0x0400000c0d0e7389 */ /* 0x00006400000c000b */
[----:B01----:R-:W-:Y:S01]  /*21460*/  ENDCOLLECTIVE ;  /* 0x000000000000791b */ /* 0x003fe20003800000 */
.L_x_8280:
[----:B------:R-:W-:Y:S01]  /*21470*/  IMAD.MOV.U32 R12, RZ, RZ, 0x8 ;  /* 0x00000008ff0c7424 */ /* 0x000fe200078e00ff */
[----:B------:R-:W-:-:S05]  /*21480*/  SEL R3, R14, RZ, P3 ;  /* 0x000000ff0e037207 */ /* 0x000fca0001800000 */
[----:B------:R-:W-:-:S04]  /*21490*/  IMAD.IADD R3, R2, 0x1, R3 ;  /* 0x0000000102037824 */ /* 0x000fc800078e0203 */
[----:B------:R-:W-:-:S07]  /*214a0*/  IMAD.MOV.U32 R13, RZ, RZ, R3 ;  /* 0x000000ffff0d7224 */ /* 0x000fce00078e0003 */
[----:B------:R-:W-:Y:S05]  /*214b0*/  WARPSYNC.COLLECTIVE R15, `(.L_x_8281) ;  /* 0x000000000f087348 */ /* 0x000fea0003c00000 */
[----:B------:R0:W1:Y:S02]  /*214c0*/  SHFL.UP P6, R14, R13, R12, R11 ;  /* 0x0400000c0d0e7389 */ /* 0x00006400000c000b */
[----:B01----:R-:W-:Y:S01]  /*214d0*/  ENDCOLLECTIVE ;  /* 0x000000000000791b */ /* 0x003fe20003800000 */
.L_x_8281:
[----:B------:R-:W-:Y:S01]  /*214e0*/  IMAD.MOV.U32 R12, RZ, RZ, 0x10 ;  /* 0x00000010ff0c7424 */ /* 0x000fe200078e00ff */
[----:B------:R-:W-:-:S05]  /*214f0*/  SEL R4, R14, RZ, P4 ;  /* 0x000000ff0e047207 */ /* 0x000fca0002000000 */
[----:B------:R-:W-:-:S05]  /*21500*/  IMAD.IADD R4, R3, 0x1, R4 ;  /* 0x0000000103047824 */ /* 0x000fca00078e0204 */
[----:B------:R-:W-:-:S07]  /*21510*/  MOV R13, R4 ;  /* 0x00000004000d7202 */ /* 0x000fce0000000f00 */
[----:B------:R-:W-:Y:S05]  /*21520*/  WARPSYNC.COLLECTIVE R15, `(.L_x_8282) ;  /* 0x000000000f087348 */ /* 0x000fea0003c00000 */
[----:B------:R0:W1:Y:S02]  /*21530*/  SHFL.UP P6, R14, R13, R12, R11 ;  /* 0x0400000c0d0e7389 */ /* 0x00006400000c000b */
[----:B01----:R-:W-:Y:S01]  /*21540*/  ENDCOLLECTIVE ;  /* 0x000000000000791b */ /* 0x003fe20003800000 */
.L_x_8282:
        /* <DEDUP_REMOVED lines=8> */
.L_x_8283:
[----:B------:R-:W-:Y:S05]  /*215d0*/  BRA `(.L_x_8284) ;  /* 0xffffffb400647947 */ /* 0x000fea000383ffff */
.L_x_8147:
[----:B------:R-:W-:Y:S01]  /*215e0*/  BSSY B0, `(.L_x_8285) ;  /* 0x0000007000007945 */ /* 0x000fe20003800000 */
[----:B------:R-:W-:Y:S02]  /*215f0*/  IMAD.MOV.U32 R12, RZ, RZ, 0x1 ;  /* 0x00000001ff0c7424 */ /* 0x000fe400078e00ff */
[----:B------:R-:W-:Y:S02]  /*21600*/  IMAD.MOV.U32 R11, RZ, RZ, RZ ;  /* 0x000000ffff0b7224 */ /* 0x000fe400078e00ff */
[----:B------:R-:W-:-:S07]  /*21610*/  IMAD.MOV.U32 R15, RZ, RZ, -0x1 ;  /* 0xffffffffff0f7424 */ /* 0x000fce00078e00ff */
[----:B------:R-:W-:Y:S05]  /*21620*/  WARPSYNC.COLLECTIVE R15, `(.L_x_8286) ;  /* 0x000000000f087348 */ /* 0x000fea0003c00000 */
[----:B------:R0:W1:Y:S02]  /*21630*/  SHFL.UP P6, R14, R13, R12, R11 ;  /* 0x0400000c0d0e7389 */ /* 0x00006400000c000b */
[----:B01----:R-:W-:Y:S01]  /*21640*/  ENDCOLLECTIVE ;  /* 0x000000000000791b */ /* 0x003fe20003800000 */
.L_x_8286:
[----:B------:R-:W-:Y:S05]  /*21650*/  BSYNC B0 ;  /* 0x0000000000007941 */ /* 0x000fea0003800000 */
.L_x_8285:
        /* <DEDUP_REMOVED lines=8> */
.L_x_8287:
[----:B------:R-:W-:Y:S01]  /*216e0*/  IMAD.MOV.U32 R12, RZ, RZ, 0x4 ;  /* 0x00000004ff0c7424 */ /* 0x000fe200078e00ff */
[----:B------:R-:W-:-:S05]  /*216f0*/  SEL R2, R14, RZ, P2 ;  /* 0x000000ff0e027207 */ /* 0x000fca0001000000 */
[----:B------:R-:W-:-:S04]  /*21700*/  IMAD.IADD R2, R13, 0x1, R2 ;  /* 0x000000010d027824 */ /* 0x000fc800078e0202 */
[----:B------:R-:W-:-:S07]  /*21710*/  IMAD.MOV.U32 R13, RZ, RZ, R2 ;  /* 0x000000ffff0d7224 */ /* 0x000fce00078e0002 */
[----:B------:R-:W-:Y:S05]  /*21720*/  WARPSYNC.COLLECTIVE R15, `(.L_x_8288) ;  /* 0x000000000f087348 */ /* 0x000fea0003c00000 */
[----:B------:R0:W1:Y:S02]  /*21730*/  SHFL.UP P6, R14, R13, R12, R11 ;  /* 0x0400000c0d0e7389 */ /* 0x00006400000c000b */
[----:B01----:R-:W-:Y:S01]  /*21740*/  ENDCOLLECTIVE ;  /* 0x000000000000791b */ /* 0x003fe20003800000 */
.L_x_8288:
[----:B------:R-:W-:Y:S01]  /*21750*/  IMAD.MOV.U32 R12, RZ, RZ, 0x8 ;  /* 0x00000008ff0c7424 */ /* 0x000fe200078e00ff */
[----:B------:R-:W-:-:S05]  /*21760*/  SEL R3, R14, RZ, P3 ;  /* 0x000000ff0e037207 */ /* 0x000fca0001800000 */
[----:B------:R-:W-:-:S04]  /*21770*/  IMAD.IADD R3, R2, 0x1, R3 ;  /* 0x0000000102037824 */ /* 0x000fc800078e0203 */
[----:B------:R-:W-:-:S07]  /*21780*/  IMAD.MOV.U32 R13, RZ, RZ, R3 ;  /* 0x000000ffff0d7224 */ /* 0x000fce00078e0003 */
[----:B------:R-:W-:Y:S05]  /*21790*/  WARPSYNC.COLLECTIVE R15, `(.L_x_8289) ;  /* 0x000000000f087348 */ /* 0x000fea0003c00000 */
[----:B------:R0:W1:Y:S02]  /*217a0*/  SHFL.UP P6, R14, R13, R12, R11 ;  /* 0x0400000c0d0e7389 */ /* 0x00006400000c000b */
[----:B01----:R-:W-:Y:S01]  /*217b0*/  ENDCOLLECTIVE ;  /* 0x000000000000791b */ /* 0x003fe20003800000 */
.L_x_8289:
[----:B------:R-:W-:Y:S01]  /*217c0*/  IMAD.MOV.U32 R12, RZ, RZ, 0x10 ;  /* 0x00000010ff0c7424 */ /* 0x000fe200078e00ff */
[----:B------:R-:W-:-:S05]  /*217d0*/  SEL R4, R14, RZ, P4 ;  /* 0x000000ff0e047207 */ /* 0x000fca0002000000 */
[----:B------:R-:W-:-:S04]  /*217e0*/  IMAD.IADD R4, R3, 0x1, R4 ;  /* 0x0000000103047824 */ /* 0x000fc800078e0204 */
[----:B------:R-:W-:-:S07]  /*217f0*/  IMAD.MOV.U32 R13, RZ, RZ, R4 ;  /* 0x000000ffff0d7224 */ /* 0x000fce00078e0004 */
[----:B------:R-:W-:Y:S05]  /*21800*/  WARPSYNC.COLLECTIVE R15, `(.L_x_8290) ;  /* 0x000000000f087348 */ /* 0x000fea0003c00000 */
[----:B------:R0:W1:Y:S02]  /*21810*/  SHFL.UP P6, R14, R13, R12, R11 ;  /* 0x0400000c0d0e7389 */ /* 0x00006400000c000b */
[----:B01----:R-:W-:Y:S01]  /*21820*/  ENDCOLLECTIVE ;  /* 0x000000000000791b */ /* 0x003fe20003800000 */
.L_x_8290:
[----:B------:R-:W-:Y:S02]  /*21830*/  IMAD.MOV.U32 R12, RZ, RZ, 0x1f ;  /* 0x0000001fff0c7424 */ /* 0x000fe400078e00ff */
[----:B------:R-:W-:Y:S01]  /*21840*/  IMAD.MOV.U32 R11, RZ, RZ, 0x1f ;  /* 0x0000001fff0b7424 */ /* 0x000fe200078e00ff */
[----:B------:R-:W-:-:S05]  /*21850*/  SEL R3, R14, RZ, P5 ;  /* 0x000000ff0e037207 */ /* 0x000fca0002800000 */
[----:B------:R-:W-:-:S05]  /*21860*/  IMAD.IADD R2, R4, 0x1, R3 ;  /* 0x0000000104027824 */ /* 0x000fca00078e0203 */
[----:B------:R-:W-:-:S07]  /*21870*/  MOV R13, R2 ;  /* 0x00000002000d7202 */ /* 0x000fce0000000f00 */
[----:B------:R-:W-:Y:S05]  /*21880*/  WARPSYNC.COLLECTIVE R15, `(.L_x_8291) ;  /* 0x000000000f087348 */ /* 0x000fea0003c00000 */
[----:B------:R0:W1:Y:S02]  /*21890*/  SHFL.IDX P6, R14, R13, R12, R11 ;  /* 0x0000000c0d0e7389 */ /* 0x00006400000c000b */
[----:B01----:R-:W-:Y:S01]  /*218a0*/  ENDCOLLECTIVE ;  /* 0x000000000000791b */ /* 0x003fe20003800000 */
.L_x_8291:
[----:B------:R-:W-:Y:S05]  /*218b0*/  BRA `(.L_x_8292) ;  /* 0xffffffb400507947 */ /* 0x000fea000383ffff */
.L_x_8149:
[----:B------:R-:W-:Y:S01]  /*218c0*/  BSSY B0, `(.L_x_8293) ;  /* 0x0000006000007945 */ /* 0x000fe20003800000 */
[----:B------:R-:W-:Y:S01]  /*218d0*/  PLOP3.LUT P6, PT, P6, PT, PT, 0x8, 0x0 ;  /* 0x000000000000781c */ /* 0x000fe200037ce170 */
[----:B------:R-:W-:-:S12]  /*218e0*/  IMAD.MOV.U32 R15, RZ, RZ, -0x1 ;  /* 0xffffffffff0f7424 */ /* 0x000fd800078e00ff */
[----:B0-----:R-:W-:Y:S05]  /*218f0*/  WARPSYNC.COLLECTIVE R15, `(.L_x_8294) ;  /* 0x000000000f087348 */ /* 0x001fea0003c00000 */
[----:B------:R-:W-:Y:S01]  /*21900*/  VOTE.ANY R14, PT, P6 ;  /* 0x00000000000e7806 */ /* 0x000fe200030e0100 */
[----:B0-----:R-:W-:Y:S06]  /*21910*/  ENDCOLLECTIVE ;  /* 0x000000000000791b */ /* 0x001fec0003800000 */
.L_x_8294:
[----:B------:R-:W-:Y:S05]  /*21920*/  BSYNC B0 ;  /* 0x0000000000007941 */ /* 0x000fea0003800000 */
.L_x_8293:
        /* <DEDUP_REMOVED lines=10> */
.L_x_8295:
[----:B------:R-:W-:Y:S02]  /*219d0*/  IMAD.MOV.U32 R13, RZ, RZ, R5 ;  /* 0x000000ffff0d7224 */ /* 0x000fe400078e0005 */
[----:B------:R-:W-:-:S07]  /*219e0*/  IMAD.MOV.U32 R25, RZ, RZ, R14 ;  /* 0x000000ffff197224 */ /* 0x000fce00078e000e */
[----:B------:R-:W-:Y:S05]  /*219f0*/  WARPSYNC.COLLECTIVE R15, `(.L_x_8296) ;  /* 0x000000000f087348 */ /* 0x000fea0003c00000 */
[----:B------:R0:W1:Y:S02]  /*21a00*/  SHFL.IDX P6, R14, R13, R12, R11 ;  /* 0x0000000c0d0e7389 */ /* 0x00006400000c000b */
[----:B01----:R-:W-:Y:S01]  /*21a10*/  ENDCOLLECTIVE ;  /* 0x000000000000791b */ /* 0x003fe20003800000 */
.L_x_8296:
[----:B------:R-:W-:Y:S01]  /*21a20*/  IMAD.MOV.U32 R5, RZ, RZ, R14 ;  /* 0x000000ffff057224 */ /* 0x000fe200078e000e */
[----:B------:R-:W-:Y:S06]  /*21a30*/  BRA `(.L_x_8297) ;  /* 0xffffffb400307947 */ /* 0x000fec000383ffff */
.L_x_8151:
[----:B------:R-:W-:Y:S01]  /*21a40*/  BSSY B0, `(.L_x_8298) ;  /* 0x0000007000007945 */ /* 0x000fe20003800000 */
[----:B------:R-:W-:Y:S02]  /*21a50*/  IMAD.MOV.U32 R13, RZ, RZ, R2 ;  /* 0x000000ffff0d7224 */ /* 0x000fe400078e0002 */
[----:B------:R-:W-:Y:S02]  /*21a60*/  IMAD.MOV.U32 R11, RZ, RZ, 0x1f ;  /* 0x0000001fff0b7424 */ /* 0x000fe400078e00ff */
[----:B------:R-:W-:-:S07]  /*21a70*/  IMAD.MOV.U32 R15, RZ, RZ, -0x1 ;  /* 0xffffffffff0f7424 */ /* 0x000fce00078e00ff */
[----:B0123--:R-:W-:Y:S05]  /*21a80*/  WARPSYNC.COLLECTIVE R15, `(.L_x_8299) ;  /* 0x000000000f087348 */ /* 0x00ffea0003c00000 */
[----:B------:R4:W0:Y:S02]  /*21a90*/  SHFL.IDX P6, R14, R13, R12, R11 ;  /* 0x0000000c0d0e7389 */ /* 0x00082400000c000b */
[----:B01234-:R-:W-:Y:S01]  /*21aa0*/  ENDCOLLECTIVE ;  /* 0x000000000000791b */ /* 0x01ffe20003800000 */
.L_x_8299:
[----:B------:R-:W-:Y:S05]  /*21ab0*/  BSYNC B0 ;  /* 0x0000000000007941 */ /* 0x000fea0003800000 */
.L_x_8298:
[----:B------:R-:W-:Y:S01]  /*21ac0*/  IMAD.MOV.U32 R24, RZ, RZ, R14 ;  /* 0x000000ffff187224 */ /* 0x000fe200078e000e */
[----:B------:R-:W-:Y:S06]  /*21ad0*/  BRA `(.L_x_8150) ;  /* 0xffffffb400207947 */ /* 0x000fec000383ffff */
.L_x_8157:
[----:B0-----:R0:W1:Y:S02]  /*21ae0*/  SYNCS.PHASECHK.TRANS64.TRYWAIT P0, [R7+URZ+0x28c20], R0 ;  /* 0x028c2000070075a7 */ /* 0x001064000800017f */
[----:B-1----:R-:W-:Y:S05]  /*21af0*/  @!P0 NANOSLEEP.SYNCS 0x989680 ;  /* 0x009896800000895d */ /* 0x002fea0003900000 */
[----:B------:R-:W1:Y:S02]  /*21b00*/  @!P0 SYNCS.PHASECHK.TRANS64 P0, [R7+URZ+0x28c20], R0 ;  /* 0x028c2000070085a7 */ /* 0x000e64000800007f */
[----:B-1----:R-:W-:Y:S05]  /*21b10*/  @!P0 BRA `(.L_x_8157) ;  /* 0xfffffffc00f08947 */ /* 0x002fea000383ffff */
[----:B------:R-:W-:Y:S05]  /*21b20*/  BRA `(.L_x_8300) ;  /* 0xffffffbc007c7947 */ /* 0x000fea000383ffff */
.L_x_8158:
        /* <DEDUP_REMOVED lines=11> */
.L_x_8302:
[----:B------:R-:W-:Y:S05]  /*21be0*/  BSYNC B0 ;  /* 0x0000000000007941 */ /* 0x000fea0003800000 */
.L_x_8301:
[----:B------:R-:W-:Y:S05]  /*21bf0*/  BRA `(.L_x_8303) ;  /* 0xffffffbc00647947 */ /* 0x000fea000383ffff */
.L_x_8159:
[----:B------:R-:W-:Y:S01]  /*21c00*/  BSSY B0, `(.L_x_8304) ;  /* 0x0000006000007945 */ /* 0x000fe20003800000 */
[----:B------:R-:W-:-:S07]  /*21c10*/  IMAD.MOV.U32 R15, RZ, RZ, -0x1 ;  /* 0xffffffffff0f7424 */ /* 0x000fce00078e00ff */
[----:B0-234-:R-:W-:Y:S05]  /*21c20*/  WARPSYNC.COLLECTIVE R15, `(.L_x_8305) ;  /* 0x000000000f0c7348 */ /* 0x01dfea0003c00000 */
[----:B------:R-:W-:Y:S02]  /*21c30*/  ELECT P6, UR62, PT ;  /* 0x00000000003e782f */ /* 0x000fe400038c0000 */
[----:B------:R-:W-:Y:S01]  /*21c40*/  MOV R14, UR62 ;  /* 0x0000003e000e7c02 */ /* 0x000fe20008000f00 */
[----:B0-234-:R-:W-:Y:S10]  /*21c50*/  ENDCOLLECTIVE ;  /* 0x000000000000791b */ /* 0x01dff40003800000 */
.L_x_8305:
[----:B------:R-:W-:Y:S05]  /*21c60*/  BSYNC B0 ;  /* 0x0000000000007941 */ /* 0x000fea0003800000 */
.L_x_8304:
[----:B------:R-:W-:Y:S05]  /*21c70*/  BRA `(.L_x_8306) ;  /* 0xffffffbc00587947 */ /* 0x000fea000383ffff */
.L_x_8161:
[----:B0-----:R0:W1:Y:S02]  /*21c80*/  SYNCS.PHASECHK.TRANS64.TRYWAIT P1, [R5+URZ+0x28c40], R0 ;  /* 0x028c4000050075a7 */ /* 0x001064000802017f */
[----:B-1----:R-:W-:Y:S05]  /*21c90*/  @!P1 NANOSLEEP.SYNCS 0x989680 ;  /* 0x009896800000995d */ /* 0x002fea0003900000 */
[----:B------:R-:W1:Y:S02]  /*21ca0*/  @!P1 SYNCS.PHASECHK.TRANS64 P1, [R5+URZ+0x28c40], R0 ;  /* 0x028c4000050095a7 */ /* 0x000e64000802007f */
[----:B-1----:R-:W-:Y:S05]  /*21cb0*/  @!P1 BRA `(.L_x_8161) ;  /* 0xfffffffc00f09947 */ /* 0x002fea000383ffff */
[----:B------:R-:W-:Y:S05]  /*21cc0*/  BRA `(.L_x_8307) ;  /* 0xffffffbc00787947 */ /* 0x000fea000383ffff */
.L_x_8163:
[----:B-1----:R1:W0:Y:S02]  /*21cd0*/  SYNCS.PHASECHK.TRANS64.TRYWAIT P1, [R3+URZ+0x28c40], R2 ;  /* 0x028c4002030075a7 */ /* 0x002224000802017f */
[----:B0-----:R-:W-:Y:S05]  /*21ce0*/  @!P1 NANOSLEEP.SYNCS 0x989680 ;  /* 0x009896800000995d */ /* 0x001fea0003900000 */
[----:B------:R-:W0:Y:S02]  /*21cf0*/  @!P1 SYNCS.PHASECHK.TRANS64 P1, [R3+URZ+0x28c40], R2 ;  /* 0x028c4002030095a7 */ /* 0x000e24000802007f */
[----:B0-----:R-:W-:Y:S05]  /*21d00*/  @!P1 BRA `(.L_x_8163) ;  /* 0xfffffffc00f09947 */ /* 0x001fea000383ffff */
[----:B------:R-:W-:Y:S05]  /*21d10*/  BRA `(.L_x_8308) ;  /* 0xffffffbc00847947 */ /* 0x000fea000383ffff */
.L_x_8165:
[----:B------:R0:W0:Y:S02]  /*21d20*/  SYNCS.PHASECHK.TRANS64.TRYWAIT P1, [R5+URZ+0x28c60], R0 ;  /* 0x028c6000050075a7 */ /* 0x000024000802017f */
[----:B0-----:R-:W-:Y:S05]  /*21d30*/  @!P1 NANOSLEEP.SYNCS 0x989680 ;  /* 0x009896800000995d */ /* 0x001fea0003900000 */
[----:B------:R-:W0:Y:S02]  /*21d40*/  @!P1 SYNCS.PHASECHK.TRANS64 P1, [R5+URZ+0x28c60], R0 ;  /* 0x028c6000050095a7 */ /* 0x000e24000802007f */
[----:B0-----:R-:W-:Y:S05]  /*21d50*/  @!P1 BRA `(.L_x_8165) ;  /* 0xfffffffc00f09947 */ /* 0x001fea000383ffff */
[----:B------:R-:W-:Y:S05]  /*21d60*/  BRA `(.L_x_8309) ;  /* 0xffffffbc00807947 */ /* 0x000fea000383ffff */
.L_x_8310:
        /* <DEDUP_REMOVED lines=9> */
.L_x_15657:


//--------------------- .text._ZN7cutlass13device_kernelIN5flash11enable_sm90INS1_16FlashAttnFwdSm90INS1_25CollectiveMainloopFwdSm90ILi2EN4cute5tupleIJNS5_1CILi1EEES8_S8_EEENS6_IJNS7_ILi64EEESA_SA_EEELi512ENS_6half_tEfNS_4arch4Sm90ELb1ELb0ELb0ELb1ELb1ELb0ELb1ELb0ELb0ELb1ELb1ELb0EEENS1_21CollectiveEpilogueFwdINS6_IJSA_NS7_ILi512EEESA_EEES9_SC_SE_Li256ELb1ELb1ELb1ELb0EEENS1_36VarlenDynamicPersistentTileSchedulerILi64ELi64ELi256ELi128ELb1ELb1ELb1ELb1ELb1ELb1EEEEEEEEEvNT_6ParamsE --------------------------
	.section	.text._ZN7cutlass13device_kernelIN5flash11enable_sm90INS1_16FlashAttnFwdSm90INS1_25CollectiveMainloopFwdSm90ILi2EN4cute5tupleIJNS5_1CILi1EEES8_S8_EEENS6_IJNS7_ILi64EEESA_SA_EEELi512ENS_6half_tEfNS_4arch4Sm90ELb1ELb0ELb0ELb1ELb1ELb0ELb1ELb0ELb0ELb1ELb1ELb0EEENS1_21CollectiveEpilogueFwdINS6_IJSA_NS7_ILi512EEESA_EEES9_SC_SE_Li256ELb1ELb1ELb1ELb0EEENS1_36VarlenDynamicPersistentTileSchedulerILi64ELi64ELi256ELi128ELb1ELb1ELb1ELb1ELb1ELb1EEEEEEEEEvNT_6ParamsE,"ax",@progbits
	.align	128
.text._ZN7cutlass13device_kernelIN5flash11enable_sm90INS1_16FlashAttnFwdSm90INS1_25CollectiveMainloopFwdSm90ILi2EN4cute5tupleIJNS5_1CILi1EEES8_S8_EEENS6_IJNS7_ILi64EEESA_SA_EEELi512ENS_6half_tEfNS_4arch4Sm90ELb1ELb0ELb0ELb1ELb1ELb0ELb1ELb0ELb0ELb1ELb1ELb0EEENS1_21CollectiveEpilogueFwdINS6_IJSA_NS7_ILi512EEESA_EEES9_SC_SE_Li256ELb1ELb1ELb1ELb0EEENS1_36VarlenDynamicPersistentTileSchedulerILi64ELi64ELi256ELi128ELb1ELb1ELb1ELb1ELb1ELb1EEEEEEEEEvNT_6ParamsE:
        .type           _ZN7cutlass13device_kernelIN5flash11enable_sm90INS1_16FlashAttnFwdSm90INS1_25CollectiveMainloopFwdSm90ILi2EN4cute5tupleIJNS5_1CILi1EEES8_S8_EEENS6_IJNS7_ILi64EEESA_SA_EEELi512ENS_6half_tEfNS_4arch4Sm90ELb1ELb0ELb0ELb1ELb1ELb0ELb1ELb0ELb0ELb1ELb1ELb0EEENS1_21CollectiveEpilogueFwdINS6_IJSA_NS7_ILi512EEESA_EEES9_SC_SE_Li256ELb1ELb1ELb1ELb0EEENS1_36VarlenDynamicPersistentTileSchedulerILi64ELi64ELi256ELi128ELb1ELb1ELb1ELb1ELb1ELb1EEEEEEEEEvNT_6ParamsE,@function
        .size           _ZN7cutlass13device_kernelIN5flash11enable_sm90INS1_16FlashAttnFwdSm90INS1_25CollectiveMainloopFwdSm90ILi2EN4cute5tupleIJNS5_1CILi1EEES8_S8_EEENS6_IJNS7_ILi64EEESA_SA_EEELi512ENS_6half_tEfNS_4arch4Sm90ELb1ELb0ELb0ELb1ELb1ELb0ELb1ELb0ELb0ELb1ELb1ELb0EEENS1_21CollectiveEpilogueFwdINS6_IJSA_NS7_ILi512EEESA_EEES9_SC_SE_Li256ELb1ELb1ELb1ELb0EEENS1_36VarlenDynamicPersistentTileSchedulerILi64ELi64ELi256ELi128ELb1ELb1ELb1ELb1ELb1ELb1EEEEEEEEEvNT_6ParamsE,(.L_x_15658 - _ZN7cutlass13device_kernelIN5flash11enable_sm90INS1_16FlashAttnFwdSm90INS1_25CollectiveMainloopFwdSm90ILi2EN4cute5tupleIJNS5_1CILi1EEES8_S8_EEENS6_IJNS7_ILi64EEESA_SA_EEELi512ENS_6half_tEfNS_4arch4Sm90ELb1ELb0ELb0ELb1ELb1ELb0ELb1ELb0ELb0ELb1ELb1ELb0EEENS1_21CollectiveEpilogueFwdINS6_IJSA_NS7_ILi512EEESA_EEES9_SC_SE_Li256ELb1ELb1ELb1ELb0EEENS1_36VarlenDynamicPersistentTileSchedulerILi64ELi64ELi256ELi128ELb1ELb1ELb1ELb1ELb1ELb1EEEEEEEEEvNT_6ParamsE)
        .other          _ZN7cutlass13device_kernelIN5flash11enable_sm90INS1_16FlashAttnFwdSm90INS1_25CollectiveMainloopFwdSm90ILi2EN4cute5tupleIJNS5_1CILi1EEES8_S8_EEENS6_IJNS7_ILi64EEESA_SA_EEELi512ENS_6half_tEfNS_4arch4Sm90ELb1ELb0ELb0ELb1ELb1ELb0ELb1ELb0ELb0ELb1ELb1ELb0EEENS1_21CollectiveEpilogueFwdINS6_IJSA_NS7_ILi512EEESA_EEES9_SC_SE_Li256ELb1ELb1ELb1ELb0EEENS1_36VarlenDynamicPersistentTileSchedulerILi64ELi64ELi256ELi128ELb1ELb1ELb1ELb1ELb1ELb1EEEEEEEEEvNT_6ParamsE,@"STO_CUDA_ENTRY STV_DEFAULT"
_ZN7cutlass13device_kernelIN5flash11enable_sm90INS1_16FlashAttnFwdSm90INS1_25CollectiveMainloopFwdSm90ILi2EN4cute5tupleIJNS5_1CILi1EEES8_S8_EEENS6_IJNS7_ILi64EEESA_SA_EEELi512ENS_6half_tEfNS_4arch4Sm90ELb1ELb0ELb0ELb1ELb1ELb0ELb1ELb0ELb0ELb1ELb1ELb0EEENS1_21CollectiveEpilogueFwdINS6_IJSA_NS7_ILi512EEESA_EEES9_SC_SE_Li256ELb1ELb1ELb1ELb0EEENS1_36VarlenDynamicPersistentTileSchedulerILi64ELi64ELi256ELi128ELb1ELb1ELb1ELb1ELb1ELb1EEEEEEEEEvNT_6ParamsE:
        /* <DEDUP_REMOVED lines=43> */
.L_x_8311:
        /* <DEDUP_REMOVED lines=22> */
.L_x_8312:
        /* <DEDUP_REMOVED lines=18> */
.L_x_8313:
        /* <DEDUP_REMOVED lines=22> */
.L_x_8314:
        /* <DEDUP_REMOVED lines=23> */
.L_x_8315:
        /* <DEDUP_REMOVED lines=8> */
.L_x_8317:
[----:B------:R-:W-:-:S08]  /*0880*/  NOP ;  /* 0x0000000000007918 */ /* 0x000fd00000000000 */
[----:B------:R-:W0:Y:S02]  /*0890*/  USETMAXREG.TRY_ALLOC.CTAPOOL UP0, 0xe8 ;  /* 0x000000e8000079c8 */ /* 0x000e240008000600 */
[----:B0-----:R-:W-:-:S13]  /*08a0*/  PLOP3.LUT P0, PT, PT, PT, UP0, 0x80, 0x0 ;  /* 0x000000000000781c */ /* 0x001fda0003f0f008 */
[----:B------:R-:W-:Y:S05]  /*08b0*/  @!P0 BRA `(.L_x_8317) ;  /* 0xfffffffc00f08947 */ /* 0x000fea000383ffff */
[----:B------:R-:W-:Y:S01]  /*08c0*/  LOP3.LUT R2, R0, 0xffffff80, RZ, 0xc0, !PT ;  /* 0xffffff8000027812 */ /* 0x000fe200078ec0ff */
[----:B------:R-:W0:Y:S01]  /*08d0*/  S2R R3, SR_CgaCtaId ;  /* 0x0000000000037919 */ /* 0x000e220000008800 */
[----:B------:R-:W-:Y:S01]  /*08e0*/  MOV R17, 0x400 ;  /* 0x0000040000117802 */ /* 0x000fe20000000f00 */
[----:B------:R-:W-:Y:S01]  /*08f0*/  ULDC UR4, c[0x0][0xd3c] ;  /* 0x00034f0000047ab9 */ /* 0x000fe20000000800 */
[----:B------:R-:W-:-:S13]  /*0900*/  ISETP.NE.AND P0, PT, R2, 0x80, PT ;  /* 0x000000800200780c */ /* 0x000fda0003f05270 */
[----:B------:R-:W-:Y:S06]  /*0910*/  @!P0 BAR.ARV 0x8, 0x100 ;  /* 0x0204000000008b1d */ /* 0x000fec0000002000 */
[----:B------:R-:W-:Y:S02]  /*0920*/  ISETP.GE.U32.AND P0, PT, R0, 0x100, PT ;  /* 0x000001000000780c */ /* 0x000fe40003f06070 */
[----:B0-----:R-:W-:-:S11]  /*0930*/  LEA R17, R3, R17, 0x18 ;  /* 0x0000001103117211 */ /* 0x001fd600078ec0ff */
[----:B------:R-:W-:Y:S08]  /*0940*/  @P0 BAR.ARV 0xf, 0x100 ;  /* 0x03c4000000000b1d */ /* 0x000ff00000002000 */
[----:B------:R-:W-:Y:S06]  /*0950*/  BAR.SYNC.DEFER_BLOCKING 0x5, 0x180 ;  /* 0x0146000000007b1d */ /* 0x000fec0000010000 */
[----:B------:R-:W0:Y:S02]  /*0960*/  LDS.128 R12, [R17+0x388d0] ;  /* 0x0388d000110c7984 */ /* 0x000e240000000c00 */
        /* <DEDUP_REMOVED lines=13> */
[CC--:B------:R-:W-:Y:S02]  /*0a40*/  LEA.HI R8, R3.reuse, R0.reuse, RZ, 0x3 ;  /* 0x0000000003087211 */ /* 0x0c0fe400078f18ff */
[----:B------:R-:W-:Y:S02]  /*0a50*/  LEA.HI R3, R3, R0, RZ, 0x2 ;  /* 0x0000000003037211 */ /* 0x000fe400078f10ff */
[----:B------:R-:W-:-:S02]  /*0a60*/  SHF.R.S32.HI R6, RZ, 0x5, R5 ;  /* 0x00000005ff067819 */ /* 0x000fc40000011405 */
[----:B------:R-:W-:Y:S02]  /*0a70*/  LOP3.LUT R13, R3, 0xfffffffc, RZ, 0xc0, !PT ;  /* 0xfffffffc030d7812 */ /* 0x000fe400078ec0ff */
[----:B------:R-:W-:Y:S02]  /*0a80*/  LOP3.LUT R3, R4, 0xfffffff0, RZ, 0xc0, !PT ;  /* 0xfffffff004037812 */ /* 0x000fe400078ec0ff */
[----:B------:R-:W-:Y:S01]  /*0a90*/  SHF.R.S32.HI R7, RZ, 0x1f, R5 ;  /* 0x0000001fff077819 */ /* 0x000fe20000011405 */
[C---:B------:R-:W-:Y:S01]  /*0aa0*/  IMAD.IADD R13, R0.reuse, 0x1, -R13 ;  /* 0x00000001000d7824 */ /* 0x040fe200078e0a0d */
[----:B------:R-:W-:Y:S01]  /*0ab0*/  SHF.R.S32.HI R5, RZ, 0x4, R4 ;  /* 0x00000004ff057819 */ /* 0x000fe20000011404 */
[----:B------:R-:W-:Y:S01]  /*0ac0*/  IMAD.IADD R3, R0, 0x1, -R3 ;  /* 0x0000000100037824 */ /* 0x000fe200078e0a03 */
[----:B------:R-:W-:Y:S02]  /*0ad0*/  LOP3.LUT R9, R2, 0xffffff80, RZ, 0xc0, !PT ;  /* 0xffffff8002097812 */ /* 0x000fe400078ec0ff */
[----:B------:R-:W-:-:S02]  /*0ae0*/  LOP3.LUT R11, R8, 0xfffffff8, RZ, 0xc0, !PT ;  /* 0xfffffff8080b7812 */ /* 0x000fc400078ec0ff */
[----:B------:R-:W-:Y:S01]  /*0af0*/  SHF.R.S32.HI R8, RZ, 0x1f, R3 ;  /* 0x0000001fff087819 */ /* 0x000fe20000011403 */
[----:B------:R-:W-:Y:S01]  /*0b00*/  IMAD.IADD R9, R0, 0x1, -R9 ;  /* 0x0000000100097824 */ /* 0x000fe200078e0a09 */
[----:B------:R-:W-:Y:S01]  /*0b10*/  LEA.HI R4, R4, R5, RZ, 0x1 ;  /* 0x0000000504047211 */ /* 0x000fe200078f08ff */
[----:B------:R-:W-:Y:S01]  /*0b20*/  IMAD.IADD R11, R0, 0x1, -R11 ;  /* 0x00000001000b7824 */ /* 0x000fe200078e0a0b */
[----:B------:R-:W-:Y:S02]  /*0b30*/  LEA.HI R7, R7, R6, RZ, 0x2 ;  /* 0x0000000607077211 */ /* 0x000fe400078f10ff */
[----:B------:R-:W-:Y:S01]  /*0b40*/  LEA.HI R10, R13, R13, RZ, 0x1 ;  /* 0x0000000d0d0a7211 */ /* 0x000fe200078f08ff */
[----:B------:R-:W-:Y:S01]  /*0b50*/  IMAD.SHL.U32 R18, R11, 0x8, RZ ;  /* 0x000000080b127824 */ /* 0x000fe200078e00ff */
[----:B------:R-:W-:Y:S02]  /*0b60*/  LEA.HI R8, R8, R3, RZ, 0x3 ;  /* 0x0000000308087211 */ /* 0x000fe400078f18ff */
[----:B------:R-:W-:Y:S01]  /*0b70*/  LOP3.LUT R4, R4, 0x1ffffffe, RZ, 0xc0, !PT ;  /* 0x1ffffffe04047812 */ /* 0x000fe200078ec0ff */
[C---:B------:R-:W-:Y:S01]  /*0b80*/  VIADD R200, R18.reuse, 0x40 ;  /* 0x0000004012c87836 */ /* 0x040fe20000000000 */
[----:B------:R-:W-:Y:S01]  /*0b90*/  SHF.R.S32.HI R20, RZ, 0x7, R2 ;  /* 0x00000007ff147819 */ /* 0x000fe20000011402 */
[----:B------:R-:W-:Y:S01]  /*0ba0*/  VIADD R199, R18, 0x80 ;  /* 0x0000008012c77836 */ /* 0x000fe20000000000 */
[----:B------:R-:W-:Y:S01]  /*0bb0*/  LOP3.LUT R7, R7, 0x3ffffc, RZ, 0xc0, !PT ;  /* 0x003ffffc07077812 */ /* 0x000fe200078ec0ff */
[----:B------:R-:W-:Y:S01]  /*0bc0*/  IMAD.IADD R4, R5, 0x1, -R4 ;  /* 0x0000000105047824 */ /* 0x000fe200078e0a04 */
[----:B------:R-:W-:Y:S01]  /*0bd0*/  SHF.R.S32.HI R0, RZ, 0x1f, R9 ;  /* 0x0000001fff007819 */ /* 0x000fe20000011409 */
[----:B------:R-:W-:Y:S01]  /*0be0*/  IMAD R12, R20, 0x100, R3 ;  /* 0x00000100140c7824 */ /* 0x000fe200078e0203 */
[----:B------:R-:W-:Y:S01]  /*0bf0*/  LOP3.LUT R16, R10, 0x1ffffffe, RZ, 0xc0, !PT ;  /* 0x1ffffffe0a107812 */ /* 0x000fe200078ec0ff */
[----:B------:R-:W-:Y:S01]  /*0c00*/  IMAD.IADD R7, R6, 0x1, -R7 ;  /* 0x0000000106077824 */ /* 0x000fe200078e0a07 */
[C---:B------:R-:W-:Y:S01]  /*0c10*/  LOP3.LUT R10, R8.reuse, 0xfffffff8, RZ, 0xc0, !PT ;  /* 0xfffffff8080a7812 */ /* 0x040fe200078ec0ff */
[----:B------:R-:W-:Y:S01]  /*0c20*/  IMAD.SHL.U32 R8, R8, 0x40, RZ ;  /* 0x0000004008087824 */ /* 0x000fe200078e00ff */
[-C--:B------:R-:W-:Y:S01]  /*0c30*/  LEA.HI R5, R0, R9.reuse, RZ, 0x2 ;  /* 0x0000000900057211 */ /* 0x080fe200078f10ff */
[----:B------:R-:W-:Y:S01]  /*0c40*/  IMAD R15, R7, 0x10, R12 ;  /* 0x00000010070f7824 */ /* 0x000fe200078e020c */
[----:B------:R-:W-:Y:S01]  /*0c50*/  LEA.HI R2, R2, R20, RZ, 0x1 ;  /* 0x0000001402027211 */ /* 0x000fe200078f08ff */
[----:B------:R-:W-:Y:S01]  /*0c60*/  IMAD.IADD R10, R3, 0x1, -R10 ;  /* 0x00000001030a7824 */ /* 0x000fe200078e0a0a */
[----:B------:R-:W-:Y:S01]  /*0c70*/  LEA.HI R3, R0, R9, RZ, 0x5 ;  /* 0x0000000900037211 */ /* 0x000fe200078f28ff */
[----:B------:R-:W-:Y:S01]  /*0c80*/  IMAD.SHL.U32 R4, R4, 0x8, RZ ;  /* 0x0000000804047824 */ /* 0x000fe200078e00ff */
[----:B------:R-:W-:Y:S01]  /*0c90*/  LOP3.LUT R12, R5, 0x7ffffffc, RZ, 0xc0, !PT ;  /* 0x7ffffffc050c7812 */ /* 0x000fe200078ec0ff */
[----:B------:R-:W-:Y:S01]  /*0ca0*/  IMAD.SHL.U32 R7, R10, 0x40, RZ ;  /* 0x000000400a077824 */ /* 0x000fe200078e00ff */
[--C-:B------:R-:W-:Y:S01]  /*0cb0*/  SHF.R.S32.HI R0, RZ, 0x2, R5.reuse ;  /* 0x00000002ff007819 */ /* 0x100fe20000011405 */
[----:B------:R-:W-:Y:S01]  /*0cc0*/  STL [R1+0xc], R20 ;  /* 0x00000c1401007387 */ /* 0x000fe20000100800 */
[----:B------:R-:W-:Y:S01]  /*0cd0*/  SHF.R.S32.HI R5, RZ, 0x1f, R5 ;  /* 0x0000001fff057819 */ /* 0x000fe20000011405 */
[----:B------:R-:W-:Y:S01]  /*0ce0*/  IMAD.IADD R12, R9, 0x1, -R12 ;  /* 0x00000001090c7824 */ /* 0x000fe200078e0a0c */
[----:B------:R-:W-:Y:S01]  /*0cf0*/  SHF.R.S32.HI R3, RZ, 0x5, R3 ;  /* 0x00000005ff037819 */ /* 0x000fe20000011403 */
[----:B------:R-:W-:Y:S01]  /*0d00*/  IMAD.IADD R16, R13, 0x1, -R16 ;  /* 0x000000010d107824 */ /* 0x000fe200078e0a10 */
[----:B------:R-:W-:Y:S01]  /*0d10*/  LEA.HI R5, R5, R0, RZ, 0x3 ;  /* 0x0000000005057211 */ /* 0x000fe200078f18ff */
[----:B------:R-:W-:Y:S01]  /*0d20*/  IMAD.SHL.U32 R192, R12, 0x2, RZ ;  /* 0x000000020cc07824 */ /* 0x000fe200078e00ff */
[----:B------:R-:W-:Y:S01]  /*0d30*/  LOP3.LUT R7, R7, 0x1c0, RZ, 0xc0, !PT ;  /* 0x000001c007077812 */ /* 0x000fe200078ec0ff */
[C---:B------:R-:W-:Y:S01]  /*0d40*/  VIADD R198, R18.reuse, 0xc0 ;  /* 0x000000c012c67836 */ /* 0x040fe20000000000 */
[----:B------:R-:W-:Y:S01]  /*0d50*/  LOP3.LUT R5, R5, 0xfffffff8, RZ, 0xc0, !PT ;  /* 0xfffffff805057812 */ /* 0x000fe200078ec0ff */
[----:B------:R-:W-:Y:S01]  /*0d60*/  VIADD R197, R18, 0x100 ;  /* 0x0000010012c57836 */ /* 0x000fe20000000000 */
[----:B------:R-:W-:Y:S01]  /*0d70*/  LOP3.LUT R9, R8, 0x7ffffe00, RZ, 0xc0, !PT ;  /* 0x7ffffe0008097812 */ /* 0x000fe200078ec0ff */
[--C-:B------:R-:W-:Y:S01]  /*0d80*/  IMAD.U32 R8, R15, 0x40, R4.reuse ;  /* 0x000000400f087824 */ /* 0x100fe200078e0004 */
[----:B------:R-:W-:Y:S01]  /*0d90*/  LOP3.LUT R4, R7, 0x8, R4, 0xf8, !PT ;  /* 0x0000000807047812 */ /* 0x000fe200078ef804 */
[----:B------:R-:W-:Y:S01]  /*0da0*/  IMAD.IADD R0, R0, 0x1, -R5 ;  /* 0x0000000100007824 */ /* 0x000fe200078e0a05 */
[----:B------:R-:W-:Y:S01]  /*0db0*/  SHF.R.U32.HI R7, RZ, 0x3, R7 ;  /* 0x00000003ff077819 */ /* 0x000fe20000011607 */
[----:B------:R-:W-:Y:S01]  /*0dc0*/  IMAD R9, R6, 0x400, R9 ;  /* 0x0000040006097824 */ /* 0x000fe200078e0209 */
[----:B------:R0:W-:Y:S01]  /*0dd0*/  STL [R1+0x2c], R8 ;  /* 0x00002c0801007387 */ /* 0x0001e20000100800 */
[----:B------:R-:W-:Y:S01]  /*0de0*/  IMAD R19, R3, 0x10, R0 ;  /* 0x0000001003137824 */ /* 0x000fe200078e0200 */
[----:B------:R-:W-:Y:S01]  /*0df0*/  LOP3.LUT R0, R2, 0xfffffe, RZ, 0xc0, !PT ;  /* 0x00fffffe02007812 */ /* 0x000fe200078ec0ff */
[----:B------:R-:W-:Y:S01]  /*0e00*/  VIADD R5, R18, 0x180 ;  /* 0x0000018012057836 */ /* 0x000fe20000000000 */
[----:B------:R-:W-:Y:S01]  /*0e10*/  LOP3.LUT R4, R4, R7, RZ, 0x3c, !PT ;  /* 0x0000000704047212 */ /* 0x000fe200078e3cff */
[----:B------:R-:W-:Y:S01]  /*0e20*/  IMAD.MOV.U32 R6, RZ, RZ, R14 ;  /* 0x000000ffff067224 */ /* 0x000fe200078e000e */
[----:B------:R-:W-:Y:S01]  /*0e30*/  R2P PR, R10, 0x6 ;  /* 0x000000060a007804 */ /* 0x000fe20000000000 */
[----:B------:R-:W-:-:S02]  /*0e40*/  IMAD.IADD R0, R20, 0x1, -R0 ;  /* 0x0000000114007824 */ /* 0x000fc400078e0a00 */
[----:B------:R-:W-:Y:S02]  /*0e50*/  IMAD.IADD R4, R9, 0x1, R4 ;  /* 0x0000000109047824 */ /* 0x000fe400078e0204 */
[----:B------:R-:W-:Y:S01]  /*0e60*/  IMAD.SHL.U32 R3, R0, 0x100, RZ ;  /* 0x0000010000037824 */ /* 0x000fe200078e00ff */
[----:B------:R-:W-:Y:S01]  /*0e70*/  SEL R190, R190, 0xffffffe0, !P1 ;  /* 0xffffffe0bebe7807 */ /* 0x000fe20004800000 */
[----:B------:R-:W-:Y:S02]  /*0e80*/  VIADD R0, R18, 0x1c0 ;  /* 0x000001c012007836 */ /* 0x000fe40000000000 */
[----:B------:R-:W-:Y:S01]  /*0e90*/  IMAD.IADD R23, R192, 0x1, R3 ;  /* 0x00000001c0177824 */ /* 0x000fe200078e0203 */
[----:B------:R1:W-:Y:S01]  /*0ea0*/  STL [R1+0x28], R3 ;  /* 0x0000280301007387 */ /* 0x0003e20000100800 */
[----:B------:R-:W-:Y:S02]  /*0eb0*/  IMAD R188, R4, 0x2, R17 ;  /* 0x0000000204bc7824 */ /* 0x000fe400078e0211 */
[C---:B------:R-:W-:Y:S01]  /*0ec0*/  VIADD R7, R23.reuse, 0x8 ;  /* 0x0000000817077836 */ /* 0x040fe20000000000 */
[----:B------:R-:W-:Y:S01]  /*0ed0*/  SHF.R.S32.HI R0, RZ, 0x1f, R23 ;  /* 0x0000001fff007819 */ /* 0x000fe20000011417 */
[----:B------:R-:W-:-:S02]  /*0ee0*/  VIADD R5, R23, 0x10 ;  /* 0x0000001017057836 */ /* 0x000fc40000000000 */
[C---:B------:R-:W-:Y:S01]  /*0ef0*/  VIADD R0, R23.reuse, 0x20 ;  /* 0x0000002017007836 */ /* 0x040fe20000000000 */
[----:B0-----:R-:W-:Y:S01]  /*0f00*/  SHF.R.S32.HI R8, RZ, 0x1f, R7 ;  /* 0x0000001fff087819 */ /* 0x001fe20000011407 */
[C---:B------:R-:W-:Y:S01]  /*0f10*/  VIADD R229, R23.reuse, 0x28 ;  /* 0x0000002817e57836 */ /* 0x040fe20000000000 */
[----:B-1----:R-:W-:Y:S01]  /*0f20*/  SHF.R.S32.HI R3, RZ, 0x1f, R200 ;  /* 0x0000001fff037819 */ /* 0x002fe200000114c8 */
        /* <DEDUP_REMOVED lines=61> */
[----:B------:R-:W-:-:S02]  /*1300*/  IMAD.MOV.U32 R2, RZ, RZ, RZ ;  /* 0x000000ffff027224 */ /* 0x000fc400078e00ff */
[----:B------:R-:W-:Y:S02]  /*1310*/  VIADD R196, R18, 0x140 ;  /* 0x0000014012c47836 */ /* 0x000fe40000000000 */
[----:B------:R-:W-:Y:S02]  /*1320*/  IMAD R193, R16, 0x8, R19 ;  /* 0x0000000810c17824 */ /* 0x000fe400078e0213 */
[----:B------:R-:W-:-:S07]  /*1330*/  IMAD.IADD R190, R190, 0x1, R189 ;  /* 0x00000001bebe7824 */ /* 0x000fce00078e02bd */
.L_x_8381:
[----:B------:R-:W-:Y:S01]  /*1340*/  ULDC.64 UR6, c[0x0][0xd88] ;  /* 0x0003620000067ab9 */ /* 0x000fe20000000a00 */
[----:B------:R-:W-:Y:S01]  /*1350*/  ULDC.64 UR8, c[0x0][0xb10] ;  /* 0x0002c40000087ab9 */ /* 0x000fe20000000a00 */
[----:B------:R-:W-:Y:S01]  /*1360*/  UIMAD.WIDE UR6, UR5, 0x4, UR6 ;  /* 0x00000004050678a5 */ /* 0x000fe2000f8e0206 */
[----:B012---:R-:W0:Y:S05]  /*1370*/  LDC.64 R10, c[0x0][0x418] ;  /* 0x00010600ff0a7b82 */ /* 0x007e2a0000000a00 */
[----:B------:R-:W-:Y:S02]  /*1380*/  IMAD.U32 R194, RZ, RZ, UR6 ;  /* 0x00000006ffc27e24 */ /* 0x000fe4000f8e00ff */
[----:B------:R-:W-:Y:S01]  /*1390*/  IMAD.U32 R195, RZ, RZ, UR7 ;  /* 0x00000007ffc37e24 */ /* 0x000fe2000f8e00ff */
[----:B------:R-:W-:Y:S01]  /*13a0*/  ULDC.64 UR6, c[0x0][0xb20] ;  /* 0x0002c80000067ab9 */ /* 0x000fe20000000a00 */
[----:B------:R-:W1:Y:S03]  /*13b0*/  LDC R3, c[0x0][0x424] ;  /* 0x00010900ff037b82 */ /* 0x000e660000000800 */
[----:B------:R-:W2:Y:S01]  /*13c0*/  LDG.E R194, desc[UR42][R194.64] ;  /* 0x0000002ac2c27981 */ /* 0x000ea2000c1e1900 */
[----:B------:R-:W-:Y:S01]  /*13d0*/  ISETP.NE.U32.AND P1, PT, RZ, UR6, PT ;  /* 0x00000006ff007c0c */ /* 0x000fe2000bf25070 */
[----:B------:R-:W-:Y:S01]  /*13e0*/  IMAD.MOV.U32 R8, RZ, RZ, RZ ;  /* 0x000000ffff087224 */ /* 0x000fe200078e00ff */
[----:B------:R-:W-:-:S02]  /*13f0*/  ISETP.NE.U32.AND P0, PT, RZ, UR8, PT ;  /* 0x00000008ff007c0c */ /* 0x000fc4000bf05070 */
[----:B------:R-:W-:Y:S01]  /*1400*/  ISETP.NE.AND.EX P1, PT, RZ, UR7, PT, P1 ;  /* 0x00000007ff007c0c */ /* 0x000fe2000bf25310 */
[----:B---3-5:R-:W3:Y:S01]  /*1410*/  LDC R12, c[0x0][0x2f0] ;  /* 0x0000bc00ff0c7b82 */ /* 0x028ee20000000800 */
[----:B------:R-:W-:Y:S02]  /*1420*/  ISETP.NE.AND.EX P0, PT, RZ, UR9, PT, P0 ;  /* 0x00000009ff007c0c */ /* 0x000fe4000bf05300 */
[----:B--2---:R-:W-:-:S09]  /*1430*/  SHF.R.S32.HI R202, RZ, 0x1f, R194 ;  /* 0x0000001fffca7819 */ /* 0x004fd200000114c2 */
[----:B----4-:R-:W-:-:S04]  /*1440*/  @P1 LEA R4, P2, R194, UR6, 0x2 ;  /* 0x00000006c2041c11 */ /* 0x010fc8000f8410ff */
[C---:B------:R-:W-:Y:S02]  /*1450*/  @P1 LEA.HI.X R5, R194.reuse, UR7, R202, 0x2, P2 ;  /* 0x00000007c2051c11 */ /* 0x040fe400090f14ca */
[----:B------:R-:W-:-:S03]  /*1460*/  @P0 LEA R184, P2, R194, UR8, 0x2 ;  /* 0x00000008c2b80c11 */ /* 0x000fc6000f8410ff */
[----:B------:R2:W5:Y:S01]  /*1470*/  @P1 LDG.E R8, desc[UR42][R4.64] ;  /* 0x0000002a04081981 */ /* 0x000562000c1e1900 */
[----:B------:R-:W-:Y:S01]  /*1480*/  @P0 LEA.HI.X R185, R194, UR9, R202, 0x2, P2 ;  /* 0x00000009c2b90c11 */ /* 0x000fe200090f14ca */
[----:B------:R-:W-:-:S04]  /*1490*/  ULDC.64 UR8, c[0x0][0xb18] ;  /* 0x0002c60000087ab9 */ /* 0x000fc80000000a00 */
[----:B------:R2:W5:Y:S01]  /*14a0*/  @P0 LDG.E R184, desc[UR42][R184.64] ;  /* 0x0000002ab8b80981 */ /* 0x000562000c1e1900 */
[----:B0-----:R-:W-:Y:S02]  /*14b0*/  ISETP.NE.U32.AND P1, PT, R10, RZ, PT ;  /* 0x000000ff0a00720c */ /* 0x001fe40003f25070 */
[----:B------:R-:W-:Y:S02]  /*14c0*/  ISETP.NE.U32.AND P2, PT, RZ, UR8, PT ;  /* 0x00000008ff007c0c */ /* 0x000fe4000bf45070 */
[C---:B------:R-:W-:Y:S02]  /*14d0*/  LOP3.LUT R0, R6.reuse, 0xff000000, RZ, 0xc0, !PT ;  /* 0xff00000006007812 */ /* 0x040fe400078ec0ff */
[----:B------:R-:W-:Y:S02]  /*14e0*/  ISETP.NE.AND.EX P1, PT, R11, RZ, PT, P1 ;  /* 0x000000ff0b00720c */ /* 0x000fe40003f25310 */
[----:B------:R-:W-:Y:S02]  /*14f0*/  ISETP.NE.AND.EX P2, PT, RZ, UR9, PT, P2 ;  /* 0x00000009ff007c0c */ /* 0x000fe4000bf45320 */
[----:B------:R-:W-:-:S02]  /*1500*/  LOP3.LUT R195, R6, 0xffff, RZ, 0xc0, !PT ;  /* 0x0000ffff06c37812 */ /* 0x000fc400078ec0ff */
[----:B------:R-:W-:Y:S02]  /*1510*/  LOP3.LUT R201, R6, 0xff0000, RZ, 0xc0, !PT ;  /* 0x00ff000006c97812 */ /* 0x000fe400078ec0ff */
[----:B------:R-:W-:Y:S02]  /*1520*/  SHF.R.U32.HI R0, RZ, 0x8, R0 ;  /* 0x00000008ff007819 */ /* 0x000fe40000011600 */
[----:B-1----:R-:W-:Y:S01]  /*1530*/  SEL R3, R3, 0x1, P1 ;  /* 0x0000000103037807 */ /* 0x002fe20000800000 */
[----:B--23--:R-:W-:Y:S06]  /*1540*/  @P0 BRA `(.L_x_8318) ;  /* 0x0000000000280947 */ /* 0x00cfec0003800000 */
[----:B------:R-:W-:Y:S01]  /*1550*/  ULDC.64 UR6, c[0x0][0xaf8] ;  /* 0x0002be0000067ab9 */ /* 0x000fe20000000a00 */
[----:B-----5:R-:W0:Y:S01]  /*1560*/  LDC R184, c[0x0][0x288] ;  /* 0x0000a200ffb87b82 */ /* 0x020e220000000800 */
[----:B------:R-:W-:-:S04]  /*1570*/  ISETP.NE.U32.AND P0, PT, RZ, UR6, PT ;  /* 0x00000006ff007c0c */ /* 0x000fc8000bf05070 */
[----:B------:R-:W-:-:S13]  /*1580*/  ISETP.NE.AND.EX P0, PT, RZ, UR7, PT, P0 ;  /* 0x00000007ff007c0c */ /* 0x000fda000bf05300 */
[----:B------:R-:W-:Y:S05]  /*1590*/  @!P0 BRA `(.L_x_8318) ;  /* 0x0000000000148947 */ /* 0x000fea0003800000 */
[----:B------:R-:W1:Y:S02]  /*15a0*/  LDC.64 R4, c[0x0][0xaf8] ;  /* 0x0002be00ff047b82 */ /* 0x000e640000000a00 */
[----:B-1----:R-:W-:-:S05]  /*15b0*/  IMAD.WIDE R4, R194, 0x4, R4 ;  /* 0x00000004c2047825 */ /* 0x002fca00078e0204 */
[----:B0-----:R-:W2:Y:S04]  /*15c0*/  LDG.E R184, desc[UR42][R4.64] ;  /* 0x0000002a04b87981 */ /* 0x001ea8000c1e1900 */
[----:B------:R-:W2:Y:S02]  /*15d0*/  LDG.E R7, desc[UR42][R4.64+0x4] ;  /* 0x0000042a04077981 */ /* 0x000ea4000c1e1900 */
[----:B--2---:R-:W-:-:S07]  /*15e0*/  IMAD.IADD R184, R7, 0x1, -R184 ;  /* 0x0000000107b87824 */ /* 0x004fce00078e0ab8 */
.L_x_8318:
[----:B------:R-:W-:Y:S01]  /*15f0*/  LEA.HI R201, R201, R0, RZ, 0x10 ;  /* 0x00000000c9c97211 */ /* 0x000fe200078f80ff */
[----:B------:R-:W-:Y:S01]  /*1600*/  IMAD R185, R3, R12, RZ ;  /* 0x0000000c03b97224 */ /* 0x000fe200078e02ff */
[----:B------:R-:W-:Y:S06]  /*1610*/  @!P2 BRA `(.L_x_8319) ;  /* 0x000000000010a947 */ /* 0x000fec0003800000 */
[----:B------:R-:W-:-:S04]  /*1620*/  LEA R4, P0, R194, UR8, 0x2 ;  /* 0x00000008c2047c11 */ /* 0x000fc8000f8010ff */
[----:B------:R-:W-:-:S05]  /*1630*/  LEA.HI.X R5, R194, UR9, R202, 0x2, P0 ;  /* 0x00000009c2057c11 */ /* 0x000fca00080f14ca */
[----:B------:R1:W5:Y:S01]  /*1640*/  LDG.E R185, desc[UR42][R4.64] ;  /* 0x0000002a04b97981 */ /* 0x000362000c1e1900 */
[----:B------:R-:W-:Y:S05]  /*1650*/  BRA `(.L_x_8320) ;  /* 0x0000000000247947 */ /* 0x000fea0003800000 */
.L_x_8319:
        /* <DEDUP_REMOVED lines=8> */
[----:B--2---:R-:W-:-:S07]  /*16e0*/  IMAD.IADD R185, R0, 0x1, -R185 ;  /* 0x0000000100b97824 */ /* 0x004fce00078e0ab9 */
.L_x_8320:
[----:B------:R-:W-:Y:S01]  /*16f0*/  UISETP.NE.AND UP0, UPT, UR41, 0x1, UPT ;  /* 0x000000012900788c */ /* 0x000fe2000bf05270 */
[----:B-----5:R-:W-:Y:S01]  /*1700*/  IMAD.IADD R185, R185, 0x1, -R8 ;  /* 0x00000001b9b97824 */ /* 0x020fe200078e0a08 */
[----:B------:R-:W-:-:S03]  /*1710*/  USHF.L.U32 UR39, UR4, 0x6, URZ ;  /* 0x0000000604277899 */ /* 0x000fc6000800063f */
[----:B------:R-:W-:Y:S01]  /*1720*/  VIADD R0, R185, 0x3f ;  /* 0x0000003fb9007836 */ /* 0x000fe20000000000 */
[----:B------:R-:W-:-:S04]  /*1730*/  PLOP3.LUT P0, PT, PT, PT, UP0, 0x80, 0x0 ;  /* 0x000000000000781c */ /* 0x000fc80003f0f008 */
[----:B------:R-:W-:-:S04]  /*1740*/  SHF.R.S32.HI R3, RZ, 0x1f, R0 ;  /* 0x0000001fff037819 */ /* 0x000fc80000011400 */
[----:B------:R-:W-:-:S04]  /*1750*/  LEA.HI R3, R3, R0, RZ, 0x6 ;  /* 0x0000000003037211 */ /* 0x000fc800078f30ff */
[----:B------:R-:W-:Y:S01]  /*1760*/  SHF.R.S32.HI R6, RZ, 0x6, R3 ;  /* 0x00000006ff067819 */ /* 0x000fe20000011403 */
[----:B------:R-:W-:Y:S06]  /*1770*/  @!P0 BRA `(.L_x_8321) ;  /* 0x0000001c00fc8947 */ /* 0x000fec0003800000 */
[----:B------:R-:W2:Y:S01]  /*1780*/  LDC R0, c[0x0][0x448] ;  /* 0x00011200ff007b82 */ /* 0x000ea20000000800 */
[----:B------:R-:W-:Y:S01]  /*1790*/  UIADD3 UR4, UR39, 0x3f, URZ ;  /* 0x0000003f27047890 */ /* 0x000fe2000fffe03f */
[----:B0-----:R-:W-:Y:S02]  /*17a0*/  IADD3 R185, R185, 0x40, -R184 ;  /* 0x00000040b9b97810 */ /* 0x001fe40007ffe8b8 */
[----:B------:R-:W-:Y:S02]  /*17b0*/  LOP3.LUT R8, R201, 0xff, RZ, 0xc0, !PT ;  /* 0x000000ffc9087812 */ /* 0x000fe400078ec0ff */
[----:B--2---:R-:W-:Y:S01]  /*17c0*/  ISETP.NE.AND P0, PT, R0, 0x1, PT ;  /* 0x000000010000780c */ /* 0x004fe20003f05270 */
[----:B------:R-:W-:-:S12]  /*17d0*/  IMAD.U32 R0, RZ, RZ, UR4 ;  /* 0x00000004ff007e24 */ /* 0x000fd8000f8e00ff */
[----:B------:R-:W0:Y:S08]  /*17e0*/  @P0 LDC R3, c[0x0][0x44c] ;  /* 0x00011300ff030b82 */ /* 0x000e300000000800 */
[----:B-1----:R-:W1:Y:S01]  /*17f0*/  @P0 LDC R4, c[0x0][0x450] ;  /* 0x00011400ff040b82 */ /* 0x002e620000000800 */
[----:B0-----:R-:W-:-:S05]  /*1800*/  @P0 IMAD.HI.U32 R3, R3, UR4, RZ ;  /* 0x0000000403030c27 */ /* 0x001fca000f8e00ff */
        /* <DEDUP_REMOVED lines=8> */
[----:B------:R-:W-:Y:S05]  /*1890*/  @!P0 BRA `(.L_x_8322) ;  /* 0x0000000000788947 */ /* 0x000fea0003800000 */
        /* <DEDUP_REMOVED lines=30> */
.L_x_8322:
[-C--:B------:R-:W-:Y:S01]  /*1a80*/  IMAD R0, R8, R3.reuse, RZ ;  /* 0x0000000308007224 */ /* 0x080fe200078e02ff */
[----:B------:R-:W-:Y:S01]  /*1a90*/  PLOP3.LUT P0, PT, PT, PT, PT, 0x80, 0x0 ;  /* 0x000000000000781c */ /* 0x000fe20003f0f070 */
[----:B------:R-:W-:Y:S01]  /*1aa0*/  IMAD.MOV.U32 R20, RZ, RZ, RZ ;  /* 0x000000ffff147224 */ /* 0x000fe200078e00ff */
[----:B------:R-:W-:Y:S02]  /*1ab0*/  CS2R R150, SRZ ;  /* 0x0000000000967805 */ /* 0x000fe4000001ff00 */
[----:B------:R-:W-:Y:S02]  /*1ac0*/  CS2R R148, SRZ ;  /* 0x0000000000947805 */ /* 0x000fe4000001ff00 */
[----:B------:R-:W-:Y:S01]  /*1ad0*/  VIADDMNMX R11, R0, R3, R11, PT ;  /* 0x00000003000b7246 */ /* 0x000fe2000380010b */
        /* <DEDUP_REMOVED lines=76> */
[----:B------:R-:W-:Y:S01]  /*1fa0*/  UMOV UR7, 0x40000040 ;  /* 0x4000004000077882 */ /* 0x000fe20000000000 */
[----:B------:R-:W-:Y:S01]  /*1fb0*/  WARPGROUP.ARRIVE ;  /* 0x00000000000079c5 */ /* 0x000fe20000000000 */
        /* <DEDUP_REMOVED lines=12> */
[C---:B------:R-:W-:Y:S01]  /*2080*/  R2UR UR16, R5.reuse ;  /* 0x00000000051072ca */ /* 0x040fe200000e0000 */
[----:B------:R-:W-:Y:S01]  /*2090*/  VIADD R6, R5, 0x2 ;  /* 0x0000000205067836 */ /* 0x000fe20000000000 */
[----:B------:R-:W-:-:S04]  /*20a0*/  LOP3.LUT R3, R3, 0x2000000, RZ, 0xfc, !PT ;  /* 0x0200000003037812 */ /* 0x000fc800078efcff */
[----:B------:R-:W-:Y:S01]  /*20b0*/  R2UR UR12, R6 ;  /* 0x00000000060c72ca */ /* 0x000fe200000e0000 */
[----:B------:R-:W-:-:S04]  /*20c0*/  IMAD R4, R2, 0x1000, R3 ;  /* 0x0000100002047824 */ /* 0x000fc800078e0203 */
[C---:B------:R-:W-:Y:S01]  /*20d0*/  VIADD R6, R4.reuse, 0x80 ;  /* 0x0000008004067836 */ /* 0x040fe20000000000 */
[----:B------:R-:W-:-:S04]  /*20e0*/  R2UR UR18, R4 ;  /* 0x00000000041272ca */ /* 0x000fc800000e0000 */
[----:B------:R-:W-:Y:S01]  /*20f0*/  R2UR UR14, R6 ;  /* 0x00000000060e72ca */ /* 0x000fe200000e0000 */
[C---:B------:R-:W-:Y:S02]  /*2100*/  VIADD R6, R5.reuse, 0x4 ;  /* 0x0000000405067836 */ /* 0x040fe40000000000 */
[----:B------:R-:W-:-:S03]  /*2110*/  VIADD R5, R5, 0x6 ;  /* 0x0000000605057836 */ /* 0x000fc60000000000 */
[----:B------:R-:W-:Y:S01]  /*2120*/  R2UR UR8, R6 ;  /* 0x00000000060872ca */ /* 0x000fe200000e0000 */
[C---:B------:R-:W-:Y:S01]  /*2130*/  VIADD R6, R4.reuse, 0x100 ;  /* 0x0000010004067836 */ /* 0x040fe20000000000 */
[----:B------:R-:W-:Y:S01]  /*2140*/  R2UR UR4, R5 ;  /* 0x00000000050472ca */ /* 0x000fe200000e0000 */
[----:B------:R-:W-:Y:S01]  /*2150*/  HGMMA.64x256x16.F32 R24, gdesc[UR16].tnspB, RZ, !UPT, gsb0 ;  /* 0x43e00000101879f0 */ /* 0x000fe2000c0008ff */
[----:B------:R-:W-:Y:S02]  /*2160*/  VIADD R4, R4, 0x180 ;  /* 0x0000018004047836 */ /* 0x000fe40000000000 */
[----:B------:R-:W-:-:S03]  /*2170*/  R2UR UR10, R6 ;  /* 0x00000000060a72ca */ /* 0x000fc600000e0000 */
[----:B------:R-:W-:Y:S01]  /*2180*/  R2UR UR6, R4 ;  /* 0x00000000040672ca */ /* 0x000fe200000e0000 */
[----:B------:R-:W-:-:S05]  /*2190*/  IMAD.MOV.U32 R4, RZ, RZ, 0x1 ;  /* 0x00000001ff047424 */ /* 0x000fca00078e00ff */
[----:B------:R-:W-:-:S04]  /*21a0*/  SEL R4, R4, 0x2, !P0 ;  /* 0x0000000204047807 */ /* 0x000fc80004000000 */
[----:B------:R-:W-:-:S04]  /*21b0*/  LOP3.LUT R4, R4, 0x1, RZ, 0xfc, !PT ;  /* 0x0000000104047812 */ /* 0x000fc800078efcff */
[----:B------:R-:W-:Y:S01]  /*21c0*/  ISETP.NE.AND P1, PT, R4, 0x3, PT ;  /* 0x000000030400780c */ /* 0x000fe20003f25270 */
        /* <DEDUP_REMOVED lines=15> */
.L_x_8324:
[----:B------:R-:W0:Y:S01]  /*22c0*/  S2R R5, SR_CgaCtaId ;  /* 0x0000000000057919 */ /* 0x000e220000008800 */
[----:B------:R-:W-:Y:S01]  /*22d0*/  UIADD3 UR6, UR20, -0x2, URZ ;  /* 0xfffffffe14067890 */ /* 0x000fe2000fffe03f */
[----:B------:R-:W-:-:S04]  /*22e0*/  IMAD R4, R2, 0x8, R17 ;  /* 0x0000000802047824 */ /* 0x000fc800078e0211 */
[----:B------:R-:W-:Y:S01]  /*22f0*/  VIADD R4, R4, 0x38860 ;  /* 0x0003886004047836 */ /* 0x000fe20000000000 */
[----:B------:R-:W-:-:S04]  /*2300*/  ISETP.LE.AND P0, PT, R0, UR6, PT ;  /* 0x0000000600007c0c */ /* 0x000fc8000bf03270 */
[----:B0-----:R-:W-:-:S04]  /*2310*/  PRMT R4, R5, 0x654, R4 ;  /* 0x0000065405047816 */ /* 0x001fc80000000004 */
[----:B------:R0:W-:Y:S05]  /*2320*/  SYNCS.ARRIVE.TRANS64.RED.A1T0 RZ, [R4+URZ], RZ ;  /* 0x000000ff04ff79a7 */ /* 0x0001ea000810043f */
[----:B------:R-:W-:Y:S05]  /*2330*/  @!P0 BRA `(.L_x_8325) ;  /* 0x0000000800cc8947 */ /* 0x000fea0003800000 */
[----:B------:R-:W-:-:S05]  /*2340*/  UMOV UR20, UR6 ;  /* 0x0000000600147c82 */ /* 0x000fca0008000000 */
.L_x_8327:
        /* <DEDUP_REMOVED lines=9> */
[----:B------:R-:W-:Y:S01]  /*23e0*/  SEL R2, R2, RZ, P0 ;  /* 0x000000ff02027207 */ /* 0x000fe20000000000 */
        /* <DEDUP_REMOVED lines=139> */
[----:B------:R-:W-:Y:S02]  /*2ca0*/  R2UR UR6, R4 ;  /* 0x00000000040672ca */ /* 0x000fe400000e0000 */
[----:B------:R-:W-:Y:S01]  /*2cb0*/  SEL R4, RZ, 0x1, P0 ;  /* 0x00000001ff047807 */ /* 0x000fe20000000000 */
[----:B------:R-:W-:-:S02]  /*2cc0*/  WARPGROUP.DEPBAR.LE gsb0, 0x0 ;  /* 0x00008000000079c5 */ /* 0x000fc40000010000 */
[----:B------:R-:W-:-:S15]  /*2cd0*/  WARPGROUP.ARRIVE ;  /* 0x00000000000079c5 */ /* 0x000fde0000000000 */
[----:B------:R-:W-:-:S05]  /*2ce0*/  NOP ;  /* 0x0000000000007918 */ /* 0x000fca0000000000 */
        /* <DEDUP_REMOVED lines=9> */
[----:B------:R-:W-:Y:S01]  /*2d80*/  R2UR UR7, R4 ;  /* 0x00000000040772ca */ /* 0x000fe200000e0000 */
[----:B------:R-:W-:Y:S01]  /*2d90*/  UMOV UR6, UR20 ;  /* 0x0000001400067c82 */ /* 0x000fe20008000000 */
[----:B------:R-:W-:Y:S01]  /*2da0*/  UIADD3 UR20, UR20, -0x1, URZ ;  /* 0xffffffff14147890 */ /* 0x000fe2000fffe03f */
[----:B------:R-:W-:-:S10]  /*2db0*/  ISETP.LT.AND P0, PT, R0, UR6, PT ;  /* 0x0000000600007c0c */ /* 0x000fd4000bf01270 */
[----:B------:R-:W-:Y:S01]  /*2dc0*/  ULOP3.LUT UR37, UR37, UR7, URZ, 0x3c, !UPT ;  /* 0x0000000725257292 */ /* 0x000fe2000f8e3c3f */
[----:B------:R-:W-:Y:S02]  /*2dd0*/  WARPGROUP.DEPBAR.LE gsb0, 0x0 ;  /* 0x00008000000079c5 */ /* 0x000fe40000010000 */
[----:B------:R-:W-:Y:S06]  /*2de0*/  BAR.ARV 0xf, 0x100 ;  /* 0x03c4000000007b1d */ /* 0x000fec0000002000 */
[----:B------:R-:W-:Y:S05]  /*2df0*/  @!P1 BRA `(.L_x_8326) ;  /* 0x0000000000049947 */ /* 0x000fea0003800000 */
[----:B------:R-:W-:Y:S01]  /*2e00*/  BPT.TRAP 0x1 ;  /* 0x000000040000795c */ /* 0x000fe20000300000 */
.L_x_8326:
[----:B------:R-:W0:Y:S01]  /*2e10*/  S2R R5, SR_CgaCtaId ;  /* 0x0000000000057919 */ /* 0x000e220000008800 */
[----:B------:R-:W-:-:S04]  /*2e20*/  IMAD R4, R2, 0x8, R17 ;  /* 0x0000000802047824 */ /* 0x000fc800078e0211 */
[----:B------:R-:W-:-:S05]  /*2e30*/  VIADD R4, R4, 0x38860 ;  /* 0x0003886004047836 */ /* 0x000fca0000000000 */
[----:B0-----:R-:W-:-:S04]  /*2e40*/  PRMT R4, R5, 0x654, R4 ;  /* 0x0000065405047816 */ /* 0x001fc80000000004 */
[----:B------:R1:W-:Y:S01]  /*2e50*/  SYNCS.ARRIVE.TRANS64.RED.A1T0 RZ, [R4+URZ], RZ ;  /* 0x000000ff04ff79a7 */ /* 0x0003e2000810043f */
[----:B------:R-:W-:Y:S05]  /*2e60*/  @P0 BRA `(.L_x_8327) ;  /* 0xfffffff400380947 */ /* 0x000fea000383ffff */
.L_x_8325:
[----:B------:R-:W-:Y:S01]  /*2e70*/  BAR.SYNC.DEFER_BLOCKING 0xe, 0x100 ;  /* 0x0384000000007b1d */ /* 0x000fe20000010000 */
[C---:B------:R-:W-:Y:S01]  /*2e80*/  IMAD R0, R2.reuse, 0x40, R19 ;  /* 0x0000004002007824 */ /* 0x040fe200078e0213 */
[----:B------:R-:W-:Y:S01]  /*2e90*/  PLOP3.LUT P0, PT, PT, PT, PT, 0x8, 0x0 ;  /* 0x000000000000781c */ /* 0x000fe20003f0e170 */
[----:B------:R-:W-:Y:S02]  /*2ea0*/  VIADD R2, R2, 0x1 ;  /* 0x0000000102027836 */ /* 0x000fe40000000000 */
[----:B------:R-:W-:Y:S02]  /*2eb0*/  IMAD R17, R0, 0x4, R17 ;  /* 0x0000000400117824 */ /* 0x000fe400078e0211 */
[----:B------:R-:W-:Y:S01]  /*2ec0*/  IMAD.MOV.U32 R20, RZ, RZ, RZ ;  /* 0x000000ffff147224 */ /* 0x000fe200078e00ff */
[----:B------:R-:W-:-:S04]  /*2ed0*/  ISETP.NE.AND P1, PT, R2, 0x2, PT ;  /* 0x000000020200780c */ /* 0x000fc80003f25270 */
[----:B------:R-:W-:Y:S01]  /*2ee0*/  SEL R2, R2, RZ, P1 ;  /* 0x000000ff02027207 */ /* 0x000fe20000800000 */
[----:B------:R-:W2:Y:S04]  /*2ef0*/  LDS R3, [R17+0x38400] ;  /* 0x0384000011037984 */ /* 0x000ea80000000800 */
[----:B------:R-:W3:Y:S01]  /*2f00*/  LDS R0, [R17+0x38420] ;  /* 0x0384200011007984 */ /* 0x000ee20000000800 */
        /* <DEDUP_REMOVED lines=65> */
[-C--:B---3--:R-:W-:Y:S01]  /*3320*/  FMUL.FTZ R26, R26, R0.reuse ;  /* 0x000000001a1a7220 */ /* 0x088fe20000410000 */
[-C--:B------:R-:W-:Y:S01]  /*3330*/  FMUL.FTZ R27, R27, R0.reuse ;  /* 0x000000001b1b7220 */ /* 0x080fe20000410000 */
        /* <DEDUP_REMOVED lines=64> */
[----:B------:R-:W-:Y:S01]  /*3740*/  ULOP3.LUT UR37, UR37, UR4, URZ, 0x3c, !UPT ;  /* 0x0000000425257292 */ /* 0x000fe2000f8e3c3f */
[----:B------:R-:W-:Y:S06]  /*3750*/  BAR.ARV 0xf, 0x100 ;  /* 0x03c4000000007b1d */ /* 0x000fec0000002000 */
[----:B------:R-:W-:Y:S05]  /*3760*/  BRA `(.L_x_8323) ;  /* 0x000000a000987947 */ /* 0x000fea0003800000 */
.L_x_8321:
[----:B------:R-:W2:Y:S01]  /*3770*/  LDC R186, c[0x0][0x448] ;  /* 0x00011200ffba7b82 */ /* 0x000ea20000000800 */
[----:B------:R-:W-:Y:S01]  /*3780*/  UIADD3 UR4, UR39, 0x3f, URZ ;  /* 0x0000003f27047890 */ /* 0x000fe2000fffe03f */
[----:B01----:R-:W-:Y:S02]  /*3790*/  IADD3 R5, R185, 0x40, -R184 ;  /* 0x00000040b9057810 */ /* 0x003fe40007ffe8b8 */
[----:B------:R-:W-:Y:S02]  /*37a0*/  LOP3.LUT R16, R16, 0xffffffef, RZ, 0xc0, !PT ;  /* 0xffffffef10107812 */ /* 0x000fe400078ec0ff */
[----:B--2---:R-:W-:-:S13]  /*37b0*/  ISETP.NE.AND P0, PT, R186, 0x1, PT ;  /* 0x00000001ba00780c */ /* 0x004fda0003f05270 */
[----:B------:R-:W0:Y:S01]  /*37c0*/  @P0 LDC R0, c[0x0][0x44c] ;  /* 0x00011300ff000b82 */ /* 0x000e220000000800 */
[----:B------:R-:W-:-:S07]  /*37d0*/  @P0 LOP3.LUT R16, R16, 0x10, RZ, 0xfc, !PT ;  /* 0x0000001010100812 */ /* 0x000fce00078efcff */
[----:B------:R-:W1:Y:S01]  /*37e0*/  @P0 LDC R4, c[0x0][0x450] ;  /* 0x00011400ff040b82 */ /* 0x000e620000000800 */
[----:B0-----:R-:W-:-:S04]  /*37f0*/  @P0 IMAD.HI.U32 R3, R0, UR4, RZ ;  /* 0x0000000400030c27 */ /* 0x001fc8000f8e00ff */
[----:B------:R-:W-:Y:S01]  /*3800*/  IMAD.U32 R0, RZ, RZ, UR4 ;  /* 0x00000004ff007e24 */ /* 0x000fe2000f8e00ff */
[----:B------:R-:W-:Y:S01]  /*3810*/  UMOV UR4, URZ ;  /* 0x0000003f00047c82 */ /* 0x000fe20008000000 */
[----:B-1----:R-:W-:-:S05]  /*3820*/  @P0 SHF.R.U32.HI R0, RZ, R4, R3 ;  /* 0x00000004ff000219 */ /* 0x002fca0000011603 */
[----:B------:R-:W-:-:S05]  /*3830*/  IMAD.IADD R0, R5, 0x1, R0 ;  /* 0x0000000105007824 */ /* 0x000fca00078e0200 */
[----:B------:R-:W-:-:S04]  /*3840*/  SHF.R.S32.HI R3, RZ, 0x1f, R0 ;  /* 0x0000001fff037819 */ /* 0x000fc80000011400 */
[----:B------:R-:W-:Y:S02]  /*3850*/  LEA.HI R3, R3, R0, RZ, 0x6 ;  /* 0x0000000003037211 */ /* 0x000fe400078f30ff */
[----:B------:R-:W-:Y:S02]  /*3860*/  LOP3.LUT R0, R201, 0xff, RZ, 0xc0, !PT ;  /* 0x000000ffc9007812 */ /* 0x000fe400078ec0ff */
[----:B------:R-:W-:Y:S02]  /*3870*/  SHF.R.S32.HI R3, RZ, 0x6, R3 ;  /* 0x00000006ff037819 */ /* 0x000fe40000011403 */
[----:B------:R-:W-:Y:S02]  /*3880*/  R2UR UR38, R0 ;  /* 0x00000000002672ca */ /* 0x000fe400000e0000 */
[----:B------:R-:W-:-:S04]  /*3890*/  VIMNMX R6, R6, R3, PT ;  /* 0x0000000306067248 */ /* 0x000fc80003fe0100 */
[----:B------:R-:W-:-:S13]  /*38a0*/  ISETP.GE.AND P0, PT, R6, 0x1, PT ;  /* 0x000000010600780c */ /* 0x000fda0003f06270 */
[----:B------:R-:W-:Y:S05]  /*38b0*/  @!P0 BRA `(.L_x_8328) ;  /* 0x0000000000948947 */ /* 0x000fea0003800000 */
[----:B------:R-:W-:Y:S01]  /*38c0*/  SHF.R.U32.HI R5, RZ, 0x10, R201 ;  /* 0x00000010ff057819 */ /* 0x000fe200000116c9 */
[----:B------:R-:W-:-:S03]  /*38d0*/  UMOV UR4, URZ ;  /* 0x0000003f00047c82 */ /* 0x000fc60008000000 */
[----:B------:R-:W-:-:S13]  /*38e0*/  ISETP.NE.AND P0, PT, R5, RZ, PT ;  /* 0x000000ff0500720c */ /* 0x000fda0003f05270 */
[----:B------:R-:W0:Y:S02]  /*38f0*/  @!P0 LDC R5, c[0x0][0xae8] ;  /* 0x0002ba00ff058b82 */ /* 0x000e240000000800 */
[-C--:B0-----:R-:W-:Y:S02]  /*3900*/  IABS R0, R5.reuse ;  /* 0x0000000500007213 */ /* 0x081fe40000000000 */
[----:B------:R-:W-:Y:S02]  /*3910*/  IABS R8, R5 ;  /* 0x0000000500087213 */ /* 0x000fe40000000000 */
[----:B------:R-:W-:Y:S02]  /*3920*/  R2UR UR8, R0 ;  /* 0x00000000000872ca */ /* 0x000fe400000e0000 */
[C---:B------:R-:W-:Y:S02]  /*3930*/  IADD3 R0, R5.reuse, -0x1, R6 ;  /* 0xffffffff05007810 */ /* 0x040fe40007ffe006 */
[----:B------:R-:W-:-:S02]  /*3940*/  R2UR UR9, R5 ;  /* 0x00000000050972ca */ /* 0x000fc400000e0000 */
[----:B------:R-:W-:Y:S02]  /*3950*/  IABS R7, R0 ;  /* 0x0000000000077213 */ /* 0x000fe40000000000 */
[----:B------:R-:W-:Y:S02]  /*3960*/  LOP3.LUT R0, R0, R5, RZ, 0x3c, !PT ;  /* 0x0000000500007212 */ /* 0x000fe400078e3cff */
[----:B------:R-:W-:-:S03]  /*3970*/  R2UR UR7, R7 ;  /* 0x00000000070772ca */ /* 0x000fc600000e0000 */
[----:B------:R-:W0:Y:S04]  /*3980*/  I2F.RP R3, UR8 ;  /* 0x0000000800037d06 */ /* 0x000e280008209400 */
[----:B------:R-:W-:-:S06]  /*3990*/  UISETP.NE.AND UP0, UPT, UR9, URZ, UPT ;  /* 0x0000003f0900728c */ /* 0x000fcc000bf05270 */
[----:B------:R-:W-:Y:S01]  /*39a0*/  PLOP3.LUT P0, PT, PT, PT, UP0, 0x80, 0x0 ;  /* 0x000000000000781c */ /* 0x000fe20003f0f008 */
        /* <DEDUP_REMOVED lines=16> */
[----:B------:R-:W-:Y:S01]  /*3ab0*/  UISETP.GE.AND UP2, UPT, UR6, URZ, UPT ;  /* 0x0000003f0600728c */ /* 0x000fe2000bf46270 */
[----:B------:R-:W-:-:S08]  /*3ac0*/  @!P0 R2UR UR6, R5 ;  /* 0x00000000050682ca */ /* 0x000fd000000e0000 */
[----:B------:R-:W-:-:S07]  /*3ad0*/  @UP1 UIADD3 UR5, UR5, 0x1, URZ ;  /* 0x0000000105051890 */ /* 0x000fce000fffe03f */
[----:B------:R-:W-:Y:S02]  /*3ae0*/  UMOV UR4, UR5 ;  /* 0x0000000500047c82 */ /* 0x000fe40008000000 */
[----:B------:R-:W-:Y:S02]  /*3af0*/  @!UP2 UIADD3 UR4, -UR4, URZ, URZ ;  /* 0x0000003f0404a290 */ /* 0x000fe4000fffe13f */
[----:B------:R-:W-:-:S12]  /*3b00*/  @!UP0 ULOP3.LUT UR4, URZ, UR6, URZ, 0x33, !UPT ;  /* 0x000000063f048292 */ /* 0x000fd8000f8e333f */
.L_x_8328:
        /* <DEDUP_REMOVED lines=72> */
[----:B------:R-:W2:Y:S04]  /*3f90*/  LDL R0, [R1+0xc] ;  /* 0x00000c0001007983 */ /* 0x000ea80000100800 */
        /* <DEDUP_REMOVED lines=28> */
.L_x_8329:
        /* <DEDUP_REMOVED lines=10> */
[----:B------:R-:W0:Y:S02]  /*4200*/  SYNCS.PHASECHK.TRANS64.TRYWAIT P1, [R17+URZ+0x38800], R6 ;  /* 0x03880006110075a7 */ /* 0x000e24000802017f */
[----:B0-----:R-:W-:Y:S05]  /*4210*/  @!P1 BRA `(.L_x_8330) ;  /* 0x0000015000a49947 */ /* 0x001fea0003800000 */
.L_x_8474:
[----:B------:R-:W-:Y:S05]  /*4220*/  @!P0 BRA `(.L_x_8331) ;  /* 0x0000000000048947 */ /* 0x000fea0003800000 */
[----:B------:R-:W-:Y:S01]  /*4230*/  BPT.TRAP 0x1 ;  /* 0x000000040000795c */ /* 0x000fe20000300000 */
.L_x_8331:
[----:B------:R-:W-:Y:S02]  /*4240*/  IMAD.U32 R8, RZ, RZ, UR37 ;  /* 0x00000025ff087e24 */ /* 0x000fe4000f8e00ff */
[----:B------:R-:W-:-:S03]  /*4250*/  IMAD R9, R2, 0x8, R17 ;  /* 0x0000000802097824 */ /* 0x000fc600078e0211 */
[----:B------:R-:W-:-:S04]  /*4260*/  SHF.L.U32 R8, R8, 0x1f, RZ ;  /* 0x0000001f08087819 */ /* 0x000fc800000006ff */
[----:B------:R1:W2:Y:S01]  /*4270*/  SYNCS.PHASECHK.TRANS64.TRYWAIT P1, [R9+URZ+0x38830], R8 ;  /* 0x03883008090075a7 */ /* 0x0002a2000802017f */
[----:B------:R-:W-:Y:S05]  /*4280*/  @!P0 BRA `(.L_x_8332) ;  /* 0x0000000000048947 */ /* 0x000fea0003800000 */
[----:B------:R-:W-:Y:S01]  /*4290*/  BPT.TRAP 0x1 ;  /* 0x000000040000795c */ /* 0x000fe20000300000 */
.L_x_8332:
[----:B------:R-:W-:-:S05]  /*42a0*/  VIADD R0, R17, 0x22400 ;  /* 0x0002240011007836 */ /* 0x000fca0000000000 */
[----:B------:R-:W-:-:S04]  /*42b0*/  SHF.R.U32.HI R0, RZ, 0x4, R0 ;  /* 0x00000004ff007819 */ /* 0x000fc80000011600 */
[----:B------:R-:W-:Y:S01]  /*42c0*/  LOP3.LUT R0, R0, 0x3fff, RZ, 0xc0, !PT ;  /* 0x00003fff00007812 */ /* 0x000fe200078ec0ff */
[----:B--2---:R-:W-:Y:S06]  /*42d0*/  @P1 BRA `(.L_x_8333) ;  /* 0x0000000000081947 */ /* 0x004fec0003800000 */
[----:B------:R-:W2:Y:S02]  /*42e0*/  SYNCS.PHASECHK.TRANS64.TRYWAIT P1, [R9+URZ+0x38830], R8 ;  /* 0x03883008090075a7 */ /* 0x000ea4000802017f */
[----:B--2---:R-:W-:Y:S05]  /*42f0*/  @!P1 BRA `(.L_x_8334) ;  /* 0x0000015000809947 */ /* 0x004fea0003800000 */
.L_x_8333:
[----:B------:R-:W-:Y:S05]  /*4300*/  WARPSYNC.ALL ;  /* 0x0000000000007948 */ /* 0x000fea0003800000 */
[----:B------:R-:W-:Y:S01]  /*4310*/  LOP3.LUT R4, R0, 0x10000, RZ, 0xfc, !PT ;  /* 0x0001000000047812 */ /* 0x000fe200078efcff */
[----:B------:R-:W-:Y:S01]  /*4320*/  VIADD R0, R17, 0x20400 ;  /* 0x0002040011007836 */ /* 0x000fe20000000000 */
[----:B------:R-:W-:-:S03]  /*4330*/  WARPGROUP.ARRIVE ;  /* 0x00000000000079c5 */ /* 0x000fc60000000000 */
[----:B------:R-:W-:Y:S01]  /*4340*/  IMAD R3, R2, 0x200, R4 ;  /* 0x0000020002037824 */ /* 0x000fe200078e0204 */
[----:B------:R-:W-:Y:S01]  /*4350*/  UMOV UR11, 0x40000040 ;  /* 0x40000040000b7882 */ /* 0x000fe20000000000 */
[----:B------:R-:W-:Y:S01]  /*4360*/  UMOV UR9, 0x40000040 ;  /* 0x4000004000097882 */ /* 0x000fe20000000000 */
[----:B------:R-:W-:Y:S01]  /*4370*/  SHF.R.U32.HI R0, RZ, 0x4, R0 ;  /* 0x00000004ff007819 */ /* 0x000fe20000011600 */
[----:B------:R-:W-:Y:S01]  /*4380*/  UMOV UR15, 0x40000040 ;  /* 0x40000040000f7882 */ /* 0x000fe20000000000 */
[----:B------:R-:W-:Y:S01]  /*4390*/  R2UR UR10, R3 ;  /* 0x00000000030a72ca */ /* 0x000fe200000e0000 */
[----:B------:R-:W-:Y:S01]  /*43a0*/  UMOV UR13, 0x40000040 ;  /* 0x40000040000d7882 */ /* 0x000fe20000000000 */
[----:B------:R-:W-:Y:S01]  /*43b0*/  LOP3.LUT R0, R0, 0x3fff, RZ, 0xc0, !PT ;  /* 0x00003fff00007812 */ /* 0x000fe200078ec0ff */
[----:B------:R-:W-:Y:S01]  /*43c0*/  UMOV UR19, 0x40000040 ;  /* 0x4000004000137882 */ /* 0x000fe20000000000 */
[----:B------:R-:W-:Y:S01]  /*43d0*/  UMOV UR17, 0x40000040 ;  /* 0x4000004000117882 */ /* 0x000fe20000000000 */
[----:B------:R-:W-:Y:S01]  /*43e0*/  UMOV UR23, 0x40000040 ;  /* 0x4000004000177882 */ /* 0x000fe20000000000 */
[----:B------:R-:W-:Y:S01]  /*43f0*/  LOP3.LUT R0, R0, 0x10000, RZ, 0xfc, !PT ;  /* 0x0001000000007812 */ /* 0x000fe200078efcff */
[----:B------:R-:W-:-:S03]  /*4400*/  UMOV UR21, 0x40000040 ;  /* 0x4000004000157882 */ /* 0x000fc60000000000 */
[C---:B------:R-:W-:Y:S01]  /*4410*/  R2UR UR8, R0.reuse ;  /* 0x00000000000872ca */ /* 0x040fe200000e0000 */
[C---:B------:R-:W-:Y:S02]  /*4420*/  VIADD R3, R0.reuse, 0x2 ;  /* 0x0000000200037836 */ /* 0x040fe40000000000 */
[----:B------:R-:W-:Y:S02]  /*4430*/  UIADD3 UR14, UR10, 0x2, URZ ;  /* 0x000000020a0e7890 */ /* 0x000fe4000fffe03f */
[----:B------:R-:W-:Y:S01]  /*4440*/  UIADD3 UR18, UR10, 0x4, URZ ;  /* 0x000000040a127890 */ /* 0x000fe2000fffe03f */
[----:B------:R-:W-:Y:S01]  /*4450*/  R2UR UR12, R3 ;  /* 0x00000000030c72ca */ /* 0x000fe200000e0000 */
[C---:B------:R-:W-:Y:S01]  /*4460*/  VIADD R3, R0.reuse, 0x4 ;  /* 0x0000000400037836 */ /* 0x040fe20000000000 */
[----:B------:R-:W-:Y:S01]  /*4470*/  UIADD3 UR22, UR10, 0x6, URZ ;  /* 0x000000060a167890 */ /* 0x000fe2000fffe03f */
[----:B------:R-:W-:-:S03]  /*4480*/  VIADD R0, R0, 0x6 ;  /* 0x0000000600007836 */ /* 0x000fc60000000000 */
[----:B------:R-:W-:Y:S01]  /*4490*/  R2UR UR16, R3 ;  /* 0x00000000031072ca */ /* 0x000fe200000e0000 */
[----:B------:R-:W-:Y:S01]  /*44a0*/  HGMMA.64x64x16.F32 R24, gdesc[UR8], RZ, !UPT, gsb0 ;  /* 0x00e00000081879f0 */ /* 0x000fe2000c0008ff */
[----:B------:R-:W-:Y:S02]  /*44b0*/  R2UR UR20, R0 ;  /* 0x00000000001472ca */ /* 0x000fe400000e0000 */
        /* <DEDUP_REMOVED lines=10> */
[----:B------:R-:W3:Y:S02]  /*4560*/  SYNCS.PHASECHK.TRANS64.TRYWAIT P1, [R17+URZ+0x38810], R6 ;  /* 0x03881006110075a7 */ /* 0x000ee4000802017f */
[----:B---3--:R-:W-:Y:S05]  /*4570*/  @!P1 BRA `(.L_x_8335) ;  /* 0x0000014c00f49947 */ /* 0x008fea0003800000 */
.L_x_8475:
[----:B------:R-:W-:Y:S05]  /*4580*/  @!P0 BRA `(.L_x_8336) ;  /* 0x0000000000048947 */ /* 0x000fea0003800000 */
[----:B------:R-:W-:Y:S01]  /*4590*/  BPT.TRAP 0x1 ;  /* 0x000000040000795c */ /* 0x000fe20000300000 */
.L_x_8336:
[----:B------:R4:W0:Y:S01]  /*45a0*/  SYNCS.PHASECHK.TRANS64.TRYWAIT P1, [R9+URZ+0x38850], R8 ;  /* 0x03885008090075a7 */ /* 0x000822000802017f */
[----:B------:R-:W-:Y:S05]  /*45b0*/  @!P0 BRA `(.L_x_8337) ;  /* 0x0000000000048947 */ /* 0x000fea0003800000 */
[----:B------:R-:W-:Y:S01]  /*45c0*/  BPT.TRAP 0x1 ;  /* 0x000000040000795c */ /* 0x000fe20000300000 */
.L_x_8337:
[C---:B------:R-:W-:Y:S02]  /*45d0*/  VIADD R0, R17.reuse, 0x400 ;  /* 0x0000040011007836 */ /* 0x040fe40000000000 */
[----:B------:R-:W-:-:S03]  /*45e0*/  VIADD R3, R17, 0x26400 ;  /* 0x0002640011037836 */ /* 0x000fc60000000000 */
[----:B------:R-:W-:Y:S02]  /*45f0*/  SHF.R.U32.HI R0, RZ, 0x4, R0 ;  /* 0x00000004ff007819 */ /* 0x000fe40000011600 */
[----:B------:R-:W-:Y:S02]  /*4600*/  SHF.R.U32.HI R3, RZ, 0x4, R3 ;  /* 0x00000004ff037819 */ /* 0x000fe40000011603 */
[----:B------:R-:W-:Y:S02]  /*4610*/  LOP3.LUT R0, R0, 0x3fff, RZ, 0xc0, !PT ;  /* 0x00003fff00007812 */ /* 0x000fe400078ec0ff */
[----:B------:R-:W-:Y:S02]  /*4620*/  LOP3.LUT R3, R3, 0x3fff, RZ, 0xc0, !PT ;  /* 0x00003fff03037812 */ /* 0x000fe400078ec0ff */
[----:B------:R-:W-:Y:S02]  /*4630*/  LOP3.LUT R0, R0, 0x10000, RZ, 0xfc, !PT ;  /* 0x0001000000007812 */ /* 0x000fe400078efcff */
[----:B------:R-:W-:-:S03]  /*4640*/  LOP3.LUT R3, R3, 0x10000, RZ, 0xfc, !PT ;  /* 0x0001000003037812 */ /* 0x000fc600078efcff */
[----:B------:R-:W-:Y:S01]  /*4650*/  IMAD R5, R2, 0x1000, R0 ;  /* 0x0000100002057824 */ /* 0x000fe200078e0200 */
[----:B0-----:R-:W-:Y:S06]  /*4660*/  @P1 BRA `(.L_x_8338) ;  /* 0x0000000000081947 */ /* 0x001fec0003800000 */
[----:B------:R-:W0:Y:S02]  /*4670*/  SYNCS.PHASECHK.TRANS64.TRYWAIT P1, [R9+URZ+0x38850], R8 ;  /* 0x03885008090075a7 */ /* 0x000e24000802017f */
[----:B0-----:R-:W-:Y:S05]  /*4680*/  @!P1 BRA `(.L_x_8339) ;  /* 0x0000014c00c49947 */ /* 0x001fea0003800000 */
.L_x_8338:
[----:B------:R-:W-:Y:S01]  /*4690*/  R2UR UR24, R3 ;  /* 0x00000000031872ca */ /* 0x000fe200000e0000 */
[----:B------:R-:W-:Y:S01]  /*46a0*/  WARPGROUP.ARRIVE ;  /* 0x00000000000079c5 */ /* 0x000fe20000000000 */
[----:B------:R-:W-:Y:S01]  /*46b0*/  R2UR UR26, R5 ;  /* 0x00000000051a72ca */ /* 0x000fe200000e0000 */
[----:B------:R-:W-:Y:S01]  /*46c0*/  UMOV UR25, 0x40000040 ;  /* 0x4000004000197882 */ /* 0x000fe20000000000 */
[----:B------:R-:W-:Y:S01]  /*46d0*/  UMOV UR27, 0x40000040 ;  /* 0x40000040001b7882 */ /* 0x000fe20000000000 */
[----:B------:R-:W-:Y:S01]  /*46e0*/  VIADD R7, R3, 0x2 ;  /* 0x0000000203077836 */ /* 0x000fe20000000000 */
[----:B------:R-:W-:Y:S01]  /*46f0*/  UMOV UR5, 0x40000040 ;  /* 0x4000004000057882 */ /* 0x000fe20000000000 */
[----:B---3--:R-:W-:Y:S01]  /*4700*/  VIADD R6, R5, 0x2 ;  /* 0x0000000205067836 */ /* 0x008fe20000000000 */
[----:B------:R-:W-:Y:S01]  /*4710*/  UMOV UR7, 0x40000040 ;  /* 0x4000004000077882 */ /* 0x000fe20000000000 */
[----:B------:R-:W0:Y:S01]  /*4720*/  S2R R10, SR_TID.X ;  /* 0x00000000000a7919 */ /* 0x000e220000002100 */
[----:B------:R-:W-:Y:S01]  /*4730*/  R2UR UR4, R7 ;  /* 0x00000000070472ca */ /* 0x000fe200000e0000 */
[----:B------:R-:W-:Y:S01]  /*4740*/  VIADD R7, R3, 0x4 ;  /* 0x0000000403077836 */ /* 0x000fe20000000000 */
[----:B------:R-:W-:Y:S01]  /*4750*/  R2UR UR6, R6 ;  /* 0x00000000060672ca */ /* 0x000fe200000e0000 */
[----:B------:R-:W-:-:S02]  /*4760*/  VIADD R6, R5, 0x4 ;  /* 0x0000000405067836 */ /* 0x000fc40000000000 */
[----:B------:R-:W-:Y:S01]  /*4770*/  HGMMA.64x64x16.F32 R24, gdesc[UR24], R24, gsb0 ;  /* 0x00e00000181879f0 */ /* 0x000fe20008000818 */
[----:B------:R-:W-:Y:S01]  /*4780*/  VIADD R11, R5, 0x800 ;  /* 0x00000800050b7836 */ /* 0x000fe20000000000 */
[----:B0-----:R-:W-:Y:S01]  /*4790*/  SHF.R.U32.HI R10, RZ, 0x7, R10 ;  /* 0x00000007ff0a7819 */ /* 0x001fe2000001160a */
        /* <DEDUP_REMOVED lines=8> */
[----:B------:R-:W-:Y:S01]  /*4820*/  VIADD R6, R5, 0x6 ;  /* 0x0000000605067836 */ /* 0x000fe20000000000 */
        /* <DEDUP_REMOVED lines=115> */
[----:B------:R-:W0:Y:S01]  /*4f60*/  SHFL.IDX PT, R6, R10, RZ, 0x1f ;  /* 0x00001fff0a067589 */ /* 0x000e2200000e0000 */
[----:B------:R-:W-:Y:S01]  /*4f70*/  VIADD R7, R3, 0x800 ;  /* 0x0000080003077836 */ /* 0x000fe20000000000 */
[----:B0-----:R-:W-:-:S04]  /*4f80*/  ISETP.GT.AND P1, PT, R6, 0x7f, PT ;  /* 0x0000007f0600780c */ /* 0x001fc80003f24270 */
[----:B------:R-:W-:-:S05]  /*4f90*/  SEL R6, RZ, 0x2, !P1 ;  /* 0x00000002ff067807 */ /* 0x000fca0004800000 */
[C---:B-12-4-:R-:W-:Y:S02]  /*4fa0*/  IMAD.IADD R8, R6.reuse, 0x1, R7 ;  /* 0x0000000106087824 */ /* 0x056fe400078e0207 */
        /* <DEDUP_REMOVED lines=12> */
[----:B------:R-:W-:Y:S02]  /*5070*/  IMAD.IADD R13, R11, 0x1, R8 ;  /* 0x000000010b0d7824 */ /* 0x000fe400078e0208 */
        /* <DEDUP_REMOVED lines=133> */
[----:B------:R-:W-:-:S02]  /*58d0*/  IMAD.IADD R10, R10, 0x1, R11 ;  /* 0x000000010a0a7824 */ /* 0x000fc400078e020b */
[----:B------:R-:W-:Y:S01]  /*58e0*/  IMAD.MOV.U32 R11, RZ, RZ, 0x40 ;  /* 0x00000040ff0b7424 */ /* 0x000fe200078e00ff */
[----:B------:R-:W-:Y:S02]  /*58f0*/  WARPGROUP.DEPBAR.LE gsb0, 0x0 ;  /* 0x00008000000079c5 */ /* 0x000fe40000010000 */
[----:B------:R-:W-:-:S06]  /*5900*/  WARPGROUP.ARRIVE ;  /* 0x00000000000079c5 */ /* 0x000fcc0000000000 */
[----:B------:R-:W-:Y:S01]  /*5910*/  HGMMA.64x64x16.F32 R24, gdesc[UR4], R24, gsb0 ;  /* 0x00e00000041879f0 */ /* 0x000fe20008000818 */
[----:B------:R-:W-:Y:S01]  /*5920*/  R2UR UR4, R6 ;  /* 0x00000000060472ca */ /* 0x000fe200000e0000 */
[----:B------:R-:W-:Y:S01]  /*5930*/  UMOV UR5, 0x40000040 ;  /* 0x4000004000057882 */ /* 0x000fe20000000000 */
[----:B------:R-:W-:Y:S01]  /*5940*/  R2UR UR6, R8 ;  /* 0x00000000080672ca */ /* 0x000fe200000e0000 */
[----:B------:R-:W-:Y:S01]  /*5950*/  UMOV UR7, 0x40000040 ;  /* 0x4000004000077882 */ /* 0x000fe20000000000 */
[----:B------:R-:W-:-:S04]  /*5960*/  SEL R6, R11, 0x3e, P1 ;  /* 0x0000003e0b067807 */ /* 0x000fc80000800000 */
[----:B------:R-:W-:Y:S01]  /*5970*/  LOP3.LUT R6, R6, 0x6, RZ, 0xc0, !PT ;  /* 0x0000000606067812 */ /* 0x000fe200078ec0ff */
        /* <DEDUP_REMOVED lines=8> */
[----:B------:R-:W-:-:S04]  /*5a00*/  SEL R7, R7, 0xf80, P1 ;  /* 0x00000f8007077807 */ /* 0x000fc80000800000 */
        /* <DEDUP_REMOVED lines=16> */
.L_x_8340:
[----:B------:R-:W-:Y:S01]  /*5b10*/  ISETP.NE.AND P5, PT, R186, 0x1, PT ;  /* 0x00000001ba00780c */ /* 0x000fe20003fa5270 */
[----:B------:R-:W-:Y:S01]  /*5b20*/  VIADD R5, R193, UR39 ;  /* 0x00000027c1057c36 */ /* 0x000fe20008000000 */
[----:B------:R-:W-:Y:S01]  /*5b30*/  ULDC UR5, c[0x0][0xa80] ;  /* 0x0002a00000057ab9 */ /* 0x000fe20000000800 */
[----:B------:R-:W0:Y:S01]  /*5b40*/  S2R R14, SR_CgaCtaId ;  /* 0x00000000000e7919 */ /* 0x000e220000008800 */
[----:B------:R-:W-:Y:S01]  /*5b50*/  UMOV UR19, 0x40000040 ;  /* 0x4000004000137882 */ /* 0x000fe20000000000 */
[----:B------:R-:W-:Y:S01]  /*5b60*/  UMOV UR7, 0x40000040 ;  /* 0x4000004000077882 */ /* 0x000fe20000000000 */
[----:B------:R-:W-:Y:S01]  /*5b70*/  UMOV UR11, 0x40000040 ;  /* 0x40000040000b7882 */ /* 0x000fe20000000000 */
[----:B------:R-:W-:-:S06]  /*5b80*/  UMOV UR15, 0x40000040 ;  /* 0x40000040000f7882 */ /* 0x000fcc0000000000 */
[----:B------:R-:W1:Y:S08]  /*5b90*/  @P5 LDC R6, c[0x0][0x44c] ;  /* 0x00011300ff065b82 */ /* 0x000e700000000800 */
[----:B------:R-:W2:Y:S01]  /*5ba0*/  @P5 LDC R7, c[0x0][0x450] ;  /* 0x00011400ff075b82 */ /* 0x000ea20000000800 */
[----:B-1----:R-:W-:-:S05]  /*5bb0*/  @P5 IMAD.HI.U32 R6, R5, R6, RZ ;  /* 0x0000000605065227 */ /* 0x002fca00078e00ff */
[----:B--2---:R-:W-:Y:S01]  /*5bc0*/  @P5 SHF.R.U32.HI R5, RZ, R7, R6 ;  /* 0x00000007ff055219 */ /* 0x004fe20000011606 */
[----:B------:R-:W-:-:S04]  /*5bd0*/  IMAD R6, R168, -0x40, R11 ;  /* 0xffffffc0a8067824 */ /* 0x000fc800078e020b */
[----:B------:R-:W1:Y:S01]  /*5be0*/  SHFL.IDX PT, R8, R5, RZ, 0x1c1f ;  /* 0x001c1fff05087589 */ /* 0x000e6200000e0000 */
[----:B------:R-:W-:Y:S02]  /*5bf0*/  IADD3 R7, R185, 0x1, R6 ;  /* 0x00000001b9077810 */ /* 0x000fe40007ffe006 */
[----:B------:R-:W-:Y:S01]  /*5c00*/  IADD3 R6, -R192, R6, R185 ;  /* 0x00000006c0067210 */ /* 0x000fe20007ffe1b9 */
[----:B------:R-:W2:Y:S01]  /*5c10*/  SHFL.IDX PT, R5, R5, 0x1, 0x1c1f ;  /* 0x003c1f0005057f89 */ /* 0x000ea200000e0000 */
[----:B------:R-:W-:-:S04]  /*5c20*/  IADD3 R7, -R184, R7, -R192 ;  /* 0x00000007b8077210 */ /* 0x000fc80007ffe9c0 */
[----:B-1----:R-:W-:-:S04]  /*5c30*/  VIADDMNMX R8, R8, R7, R6, PT ;  /* 0x0000000708087246 */ /* 0x002fc80003800106 */
        /* <DEDUP_REMOVED lines=46> */
[----:B--2---:R-:W-:Y:S02]  /*5f20*/  VIADDMNMX R6, R5, R7, R6, PT ;  /* 0x0000000705067246 */ /* 0x004fe40003800106 */
[----:B------:R-:W-:-:S02]  /*5f30*/  FMNMX.FTZ R8, R53, R8, !PT ;  /* 0x0000000835087209 */ /* 0x000fc40007810000 */
[C---:B------:R-:W-:Y:S02]  /*5f40*/  ISETP.GT.AND P1, PT, R6.reuse, RZ, PT ;  /* 0x000000ff0600720c */ /* 0x040fe40003f24270 */
[C---:B------:R-:W-:Y:S01]  /*5f50*/  ISETP.GT.AND P2, PT, R6.reuse, 0x1, PT ;  /* 0x000000010600780c */ /* 0x040fe20003f44270 */
[----:B------:R-:W1:Y:S01]  /*5f60*/  SHFL.BFLY PT, R11, R8, 0x2, 0x1f ;  /* 0x0c401f00080b7f89 */ /* 0x000e6200000e0000 */
        /* <DEDUP_REMOVED lines=12> */
[----:B-1----:R-:W-:Y:S02]  /*6030*/  FMNMX.FTZ R11, R8, R11, !PT ;  /* 0x0000000b080b7209 */ /* 0x002fe40007810000 */
[----:B------:R-:W-:Y:S02]  /*6040*/  FMNMX.FTZ R8, R30, R5, !PT ;  /* 0x000000051e087209 */ /* 0x000fe40007810000 */
[----:B------:R-:W-:Y:S01]  /*6050*/  ISETP.GT.AND P1, PT, R6, 0x19, PT ;  /* 0x000000190600780c */ /* 0x000fe20003f24270 */
[----:B------:R-:W1:Y:S01]  /*6060*/  SHFL.BFLY PT, R10, R11, 0x1, 0x1f ;  /* 0x0c201f000b0a7f89 */ /* 0x000e6200000e0000 */
        /* <DEDUP_REMOVED lines=58> */
[----:B--2---:R-:W-:Y:S01]  /*6410*/  FADD.FTZ R13, R24, R25 ;  /* 0x00000019180d7221 */ /* 0x004fe20000010000 */
[----:B------:R-:W-:-:S06]  /*6420*/  F2FP.F16.F32.PACK_AB R152, R25, R24 ;  /* 0x000000181998723e */ /* 0x000fcc00000000ff */
[----:B------:R-:W2:Y:S01]  /*6430*/  MUFU.EX2 R32, R32 ;  /* 0x0000002000207308 */ /* 0x000ea20000000800 */
[----:B-1----:R-:W-:-:S07]  /*6440*/  FMNMX.FTZ R8, R5, R8, !PT ;  /* 0x0000000805087209 */ /* 0x002fce0007810000 */
[----:B------:R1:W-:Y:S01]  /*6450*/  MUFU.EX2 R11, R10 ;  /* 0x0000000a000b7308 */ /* 0x0003e20000000800 */
[----:B---3--:R-:W-:Y:S02]  /*6460*/  F2FP.F16.F32.PACK_AB R154, R29, R28 ;  /* 0x0000001c1d9a723e */ /* 0x008fe400000000ff */
[C---:B------:R-:W-:Y:S01]  /*6470*/  FSETP.NEU.FTZ.AND P1, PT, R8.reuse, -INF , PT ;  /* 0xff8000000800780b */ /* 0x040fe20003f3d000 */
[----:B------:R-:W-:-:S04]  /*6480*/  FMUL.FTZ R5, R8, UR5 ;  /* 0x0000000508057c20 */ /* 0x000fc80008410000 */
[----:B------:R-:W-:Y:S01]  /*6490*/  MUFU.EX2 R33, R33 ;  /* 0x0000002100217308 */ /* 0x000fe20000000800 */
[----:B------:R-:W-:Y:S01]  /*64a0*/  FSEL R6, R5, RZ, P1 ;  /* 0x000000ff05067208 */ /* 0x000fe20000800000 */
[----:B------:R-:W-:-:S04]  /*64b0*/  IMAD R5, R2, 0x1000, R22 ;  /* 0x0000100002057824 */ /* 0x000fc800078e0216 */
        /* <DEDUP_REMOVED lines=8> */
[----:B------:R-:W-:Y:S02]  /*6540*/  VIADD R12, R5, 0x100 ;  /* 0x00000100050c7836 */ /* 0x000fe40000000000 */
[--C-:B------:R-:W-:Y:S01]  /*6550*/  FFMA.FTZ R39, R39, UR5, -R6.reuse ;  /* 0x0000000527277c23 */ /* 0x100fe20008010806 */
[C---:B-1----:R-:W-:Y:S01]  /*6560*/  VIADD R10, R5.reuse, 0x80 ;  /* 0x00000080050a7836 */ /* 0x042fe20000000000 */
[C---:B------:R-:W-:Y:S01]  /*6570*/  R2UR UR4, R5.reuse ;  /* 0x00000000050472ca */ /* 0x040fe200000e0000 */
[----:B------:R-:W-:Y:S01]  /*6580*/  VIADD R5, R5, 0x180 ;  /* 0x0000018005057836 */ /* 0x000fe20000000000 */
[----:B------:R-:W-:Y:S01]  /*6590*/  R2UR UR10, R12 ;  /* 0x000000000c0a72ca */ /* 0x000fe200000e0000 */
[----:B------:R-:W1:Y:S01]  /*65a0*/  MUFU.EX2 R27, R27 ;  /* 0x0000001b001b7308 */ /* 0x000e620000000800 */
[--C-:B------:R-:W-:Y:S01]  /*65b0*/  FFMA.FTZ R42, R42, UR5, -R6.reuse ;  /* 0x000000052a2a7c23 */ /* 0x100fe20008010806 */
[----:B------:R-:W-:Y:S01]  /*65c0*/  R2UR UR6, R10 ;  /* 0x000000000a0672ca */ /* 0x000fe200000e0000 */
[----:B------:R-:W-:Y:S01]  /*65d0*/  FADD.FTZ R10, R28, R13 ;  /* 0x0000000d1c0a7221 */ /* 0x000fe20000010000 */
[----:B------:R-:W-:Y:S01]  /*65e0*/  R2UR UR14, R5 ;  /* 0x00000000050e72ca */ /* 0x000fe200000e0000 */
[----:B------:R-:W-:Y:S01]  /*65f0*/  FFMA.FTZ R43, R43, UR5, -R6 ;  /* 0x000000052b2b7c23 */ /* 0x000fe20008010806 */
[----:B------:R-:W-:-:S02]  /*6600*/  VIADD R5, R9, 0x38840 ;  /* 0x0003884009057836 */ /* 0x000fc40000000000 */
[----:B------:R-:W-:Y:S01]  /*6610*/  FADD.FTZ R13, R29, R10 ;  /* 0x0000000a1d0d7221 */ /* 0x000fe20000010000 */
[----:B------:R-:W3:Y:S01]  /*6620*/  MUFU.EX2 R30, R30 ;  /* 0x0000001e001e7308 */ /* 0x000ee20000000800 */
[--C-:B------:R-:W-:Y:S01]  /*6630*/  FFMA.FTZ R46, R46, UR5, -R6.reuse ;  /* 0x000000052e2e7c23 */ /* 0x100fe20008010806 */
[--C-:B------:R-:W-:Y:S01]  /*6640*/  FFMA.FTZ R47, R47, UR5, -R6.reuse ;  /* 0x000000052f2f7c23 */ /* 0x100fe20008010806 */
[----:B0-----:R-:W-:Y:S01]  /*6650*/  PRMT R5, R14, 0x654, R5 ;  /* 0x000006540e057816 */ /* 0x001fe20000000005 */
[----:B--2---:R-:W-:Y:S01]  /*6660*/  FADD.FTZ R10, R32, R13 ;  /* 0x0000000d200a7221 */ /* 0x004fe20000010000 */
[--C-:B------:R-:W-:Y:S01]  /*6670*/  FFMA.FTZ R50, R50, UR5, -R6.reuse ;  /* 0x0000000532327c23 */ /* 0x100fe20008010806 */
[--C-:B------:R-:W-:Y:S01]  /*6680*/  FFMA.FTZ R51, R51, UR5, -R6.reuse ;  /* 0x0000000533337c23 */ /* 0x100fe20008010806 */
[----:B------:R0:W-:Y:S01]  /*6690*/  SYNCS.ARRIVE.TRANS64.RED.A1T0 RZ, [R5+URZ], RZ ;  /* 0x000000ff05ff79a7 */ /* 0x0001e2000810043f */
[----:B------:R-:W2:Y:S01]  /*66a0*/  MUFU.EX2 R31, R31 ;  /* 0x0000001f001f7308 */ /* 0x000ea20000000800 */
[----:B-1----:R-:W-:Y:S01]  /*66b0*/  FADD.FTZ R15, R26, R27 ;  /* 0x0000001b1a0f7221 */ /* 0x002fe20000010000 */
[--C-:B------:R-:W-:Y:S01]  /*66c0*/  FFMA.FTZ R54, R54, UR5, -R6.reuse ;  /* 0x0000000536367c23 */ /* 0x100fe20008010806 */
[----:B------:R-:W-:Y:S01]  /*66d0*/  FFMA.FTZ R6, R55, UR5, -R6 ;  /* 0x0000000537067c23 */ /* 0x000fe20008010806 */
[----:B------:R-:W-:Y:S01]  /*66e0*/  F2FP.F16.F32.PACK_AB R153, R27, R26 ;  /* 0x0000001a1b99723e */ /* 0x000fe200000000ff */
[----:B------:R-:W-:Y:S01]  /*66f0*/  UMOV UR18, UR4 ;  /* 0x0000000400127c82 */ /* 0x000fe20008000000 */
[C---:B------:R-:W-:Y:S01]  /*6700*/  F2FP.F16.F32.PACK_AB R156, R33.reuse, R32 ;  /* 0x00000020219c723e */ /* 0x040fe200000000ff */
[----:B0-----:R-:W-:Y:S01]  /*6710*/  FADD.FTZ R5, R33, R10 ;  /* 0x0000000a21057221 */ /* 0x001fe20000010000 */
[----:B------:R-:W0:Y:S01]  /*6720*/  MUFU.EX2 R34, R34 ;  /* 0x0000002200227308 */ /* 0x000e220000000800 */
[----:B---3--:R-:W-:-:S07]  /*6730*/  FADD.FTZ R12, R30, R15 ;  /* 0x0000000f1e0c7221 */ /* 0x008fce0000010000 */
[----:B------:R-:W1:Y:S01]  /*6740*/  MUFU.EX2 R35, R35 ;  /* 0x0000002300237308 */ /* 0x000e620000000800 */
[C---:B--2---:R-:W-:Y:S01]  /*6750*/  FADD.FTZ R15, R31.reuse, R12 ;  /* 0x0000000c1f0f7221 */ /* 0x044fe20000010000 */
[----:B------:R-:W-:Y:S01]  /*6760*/  F2FP.F16.F32.PACK_AB R155, R31, R30 ;  /* 0x0000001e1f9b723e */ /* 0x000fe200000000ff */
[----:B------:R-:W-:Y:S06]  /*6770*/  BAR.SYNC.DEFER_BLOCKING 0xf, 0x100 ;  /* 0x03c4000000007b1d */ /* 0x000fec0000010000 */
[----:B------:R-:W2:Y:S01]  /*6780*/  MUFU.EX2 R38, R38 ;  /* 0x0000002600267308 */ /* 0x000ea20000000800 */
[----:B0-----:R-:W-:-:S07]  /*6790*/  FADD.FTZ R12, R34, R15 ;  /* 0x0000000f220c7221 */ /* 0x001fce0000010000 */
[----:B------:R-:W0:Y:S01]  /*67a0*/  MUFU.EX2 R36, R36 ;  /* 0x0000002400247308 */ /* 0x000e220000000800 */
[C---:B-1----:R-:W-:Y:S01]  /*67b0*/  FADD.FTZ R13, R35.reuse, R12 ;  /* 0x0000000c230d7221 */ /* 0x042fe20000010000 */
[----:B------:R-:W-:-:S06]  /*67c0*/  F2FP.F16.F32.PACK_AB R157, R35, R34 ;  /* 0x00000022239d723e */ /* 0x000fcc00000000ff */
[----:B------:R-:W1:Y:S01]  /*67d0*/  MUFU.EX2 R39, R39 ;  /* 0x0000002700277308 */ /* 0x000e620000000800 */
[----:B--2---:R-:W-:Y:S01]  /*67e0*/  FADD.FTZ R12, R38, R13 ;  /* 0x0000000d260c7221 */ /* 0x004fe20000010000 */
[----:B------:R2:W-:Y:S06]  /*67f0*/  STSM.16.M88.4 [R188+0x36400], R152 ;  /* 0x03640098bc007844 */ /* 0x0005ec0000000200 */
[----:B------:R-:W3:Y:S01]  /*6800*/  MUFU.EX2 R37, R37 ;  /* 0x0000002500257308 */ /* 0x000ee20000000800 */
[----:B0-----:R-:W-:-:S07]  /*6810*/  FADD.FTZ R10, R36, R5 ;  /* 0x00000005240a7221 */ /* 0x001fce0000010000 */
[----:B------:R-:W0:Y:S01]  /*6820*/  MUFU.EX2 R42, R42 ;  /* 0x0000002a002a7308 */ /* 0x000e220000000800 */
[C---:B-1----:R-:W-:Y:S01]  /*6830*/  FADD.FTZ R13, R39.reuse, R12 ;  /* 0x0000000c270d7221 */ /* 0x042fe20000010000 */
[----:B------:R-:W-:-:S06]  /*6840*/  F2FP.F16.F32.PACK_AB R159, R39, R38 ;  /* 0x00000026279f723e */ /* 0x000fcc00000000ff */
[----:B------:R-:W1:Y:S01]  /*6850*/  MUFU.EX2 R40, R40 ;  /* 0x0000002800287308 */ /* 0x000e620000000800 */
[C---:B---3--:R-:W-:Y:S01]  /*6860*/  FADD.FTZ R5, R37.reuse, R10 ;  /* 0x0000000a25057221 */ /* 0x048fe20000010000 */
[----:B------:R-:W-:-:S05]  /*6870*/  F2FP.F16.F32.PACK_AB R158, R37, R36 ;  /* 0x00000024259e723e */ /* 0x000fca00000000ff */
[----:B------:R2:W-:Y:S01]  /*6880*/  STSM.16.M88.4 [R191], R156 ;  /* 0x0000009cbf007844 */ /* 0x0005e20000000200 */
[----:B------:R-:W3:Y:S01]  /*6890*/  MUFU.EX2 R43, R43 ;  /* 0x0000002b002b7308 */ /* 0x000ee20000000800 */
[----:B0-----:R-:W-:-:S07]  /*68a0*/  FADD.FTZ R12, R42, R13 ;  /* 0x0000000d2a0c7221 */ /* 0x001fce0000010000 */
[----:B------:R-:W0:Y:S01]  /*68b0*/  MUFU.EX2 R41, R41 ;  /* 0x0000002900297308 */ /* 0x000e220000000800 */
[----:B-1----:R-:W-:-:S07]  /*68c0*/  FADD.FTZ R10, R40, R5 ;  /* 0x00000005280a7221 */ /* 0x002fce0000010000 */
[----:B------:R-:W1:Y:S01]  /*68d0*/  MUFU.EX2 R46, R46 ;  /* 0x0000002e002e7308 */ /* 0x000e620000000800 */
[C---:B---3--:R-:W-:Y:S01]  /*68e0*/  FADD.FTZ R13, R43.reuse, R12 ;  /* 0x0000000c2b0d7221 */ /* 0x048fe20000010000 */
[----:B------:R-:W-:-:S06]  /*68f0*/  F2FP.F16.F32.PACK_AB R161, R43, R42 ;  /* 0x0000002a2ba1723e */ /* 0x000fcc00000000ff */
[----:B------:R-:W3:Y:S01]  /*6900*/  MUFU.EX2 R44, R44 ;  /* 0x0000002c002c7308 */ /* 0x000ee20000000800 */
[C---:B0-----:R-:W-:Y:S01]  /*6910*/  FADD.FTZ R5, R41.reuse, R10 ;  /* 0x0000000a29057221 */ /* 0x041fe20000010000 */
[----:B------:R-:W-:-:S06]  /*6920*/  F2FP.F16.F32.PACK_AB R160, R41, R40 ;  /* 0x0000002829a0723e */ /* 0x000fcc00000000ff */
[----:B------:R-:W0:Y:S01]  /*6930*/  MUFU.EX2 R47, R47 ;  /* 0x0000002f002f7308 */ /* 0x000e220000000800 */
[----:B-1----:R-:W-:-:S07]  /*6940*/  FADD.FTZ R12, R46, R13 ;  /* 0x0000000d2e0c7221 */ /* 0x002fce0000010000 */
[----:B------:R-:W1:Y:S01]  /*6950*/  MUFU.EX2 R45, R45 ;  /* 0x0000002d002d7308 */ /* 0x000e620000000800 */
[----:B---3--:R-:W-:-:S07]  /*6960*/  FADD.FTZ R10, R44, R5 ;  /* 0x000000052c0a7221 */ /* 0x008fce0000010000 */
[----:B------:R-:W3:Y:S01]  /*6970*/  MUFU.EX2 R50, R50 ;  /* 0x0000003200327308 */ /* 0x000ee20000000800 */
[C---:B0-----:R-:W-:Y:S01]  /*6980*/  FADD.FTZ R13, R47.reuse, R12 ;  /* 0x0000000c2f0d7221 */ /* 0x041fe20000010000 */
[----:B------:R-:W-:-:S06]  /*6990*/  F2FP.F16.F32.PACK_AB R163, R47, R46 ;  /* 0x0000002e2fa3723e */ /* 0x000fcc00000000ff */
[----:B------:R-:W0:Y:S01]  /*69a0*/  MUFU.EX2 R48, R48 ;  /* 0x0000003000307308 */ /* 0x000e220000000800 */
[C---:B-1----:R-:W-:Y:S01]  /*69b0*/  FADD.FTZ R5, R45.reuse, R10 ;  /* 0x0000000a2d057221 */ /* 0x042fe20000010000 */
[----:B------:R-:W-:-:S05]  /*69c0*/  F2FP.F16.F32.PACK_AB R162, R45, R44 ;  /* 0x0000002c2da2723e */ /* 0x000fca00000000ff */
[----:B------:R2:W-:Y:S01]  /*69d0*/  STSM.16.M88.4 [R189], R160 ;  /* 0x000000a0bd007844 */ /* 0x0005e20000000200 */
[----:B------:R-:W1:Y:S01]  /*69e0*/  MUFU.EX2 R51, R51 ;  /* 0x0000003300337308 */ /* 0x000e620000000800 */
[----:B---3--:R-:W-:-:S07]  /*69f0*/  FADD.FTZ R12, R50, R13 ;  /* 0x0000000d320c7221 */ /* 0x008fce0000010000 */
[----:B------:R-:W3:Y:S01]  /*6a00*/  MUFU.EX2 R49, R49 ;  /* 0x0000003100317308 */ /* 0x000ee20000000800 */
[----:B0-----:R-:W-:-:S07]  /*6a10*/  FADD.FTZ R10, R48, R5 ;  /* 0x00000005300a7221 */ /* 0x001fce0000010000 */
[----:B------:R-:W0:Y:S01]  /*6a20*/  MUFU.EX2 R54, R54 ;  /* 0x0000003600367308 */ /* 0x000e220000000800 */
[C---:B-1----:R-:W-:Y:S01]  /*6a30*/  FADD.FTZ R13, R51.reuse, R12 ;  /* 0x0000000c330d7221 */ /* 0x042fe20000010000 */
[----:B------:R-:W-:-:S06]  /*6a40*/  F2FP.F16.F32.PACK_AB R165, R51, R50 ;  /* 0x0000003233a5723e */ /* 0x000fcc00000000ff */
[----:B------:R-:W1:Y:S01]  /*6a50*/  MUFU.EX2 R52, R52 ;  /* 0x0000003400347308 */ /* 0x000e620000000800 */
[C---:B---3--:R-:W-:Y:S01]  /*6a60*/  FADD.FTZ R5, R49.reuse, R10 ;  /* 0x0000000a31057221 */ /* 0x048fe20000010000 */
[----:B------:R-:W-:-:S06]  /*6a70*/  F2FP.F16.F32.PACK_AB R164, R49, R48 ;  /* 0x0000003031a4723e */ /* 0x000fcc00000000ff */
[----:B------:R1:W3:Y:S01]  /*6a80*/  MUFU.EX2 R167, R6 ;  /* 0x0000000600a77308 */ /* 0x0002e20000000800 */
[----:B0-----:R-:W-:Y:S01]  /*6a90*/  FADD.FTZ R10, R54, R13 ;  /* 0x0000000d360a7221 */ /* 0x001fe20000010000 */
[----:B-1----:R-:W-:Y:S01]  /*6aa0*/  FADD.FTZ R6, R52, R5 ;  /* 0x0000000534067221 */ /* 0x002fe20000010000 */
[----:B------:R-:W-:-:S03]  /*6ab0*/  F2FP.F16.F32.PACK_AB R166, R11, R52 ;  /* 0x000000340ba6723e */ /* 0x000fc600000000ff */
[----:B------:R-:W-:Y:S01]  /*6ac0*/  FADD.FTZ R6, R11, R6 ;  /* 0x000000060b067221 */ /* 0x000fe20000010000 */
[C---:B---3--:R-:W-:Y:S01]  /*6ad0*/  FADD.FTZ R5, R167.reuse, R10 ;  /* 0x0000000aa7057221 */ /* 0x048fe20000010000 */
[----:B------:R-:W-:-:S05]  /*6ae0*/  F2FP.F16.F32.PACK_AB R167, R167, R54 ;  /* 0x00000036a7a7723e */ /* 0x000fca00000000ff */
[----:B------:R2:W-:Y:S01]  /*6af0*/  STSM.16.M88.4 [R190], R164 ;  /* 0x000000a4be007844 */ /* 0x0005e20000000200 */
        /* <DEDUP_REMOVED lines=25> */
.L_x_8341:
[----:B------:R-:W-:Y:S01]  /*6c90*/  VIADD R9, R9, 0x38860 ;  /* 0x0003886009097836 */ /* 0x000fe20000000000 */
[----:B------:R-:W0:Y:S01]  /*6ca0*/  @P5 LDC R10, c[0x0][0x44c] ;  /* 0x00011300ff0a5b82 */ /* 0x000e220000000800 */
[----:B------:R-:W-:Y:S02]  /*6cb0*/  IMAD.U32 R11, RZ, RZ, UR39 ;  /* 0x00000027ff0b7e24 */ /* 0x000fe4000f8e00ff */
[----:B------:R-:W-:Y:S01]  /*6cc0*/  VIADD R168, R168, 0xfffffffe ;  /* 0xfffffffea8a87836 */ /* 0x000fe20000000000 */
[----:B------:R-:W-:-:S04]  /*6cd0*/  PRMT R9, R14, 0x654, R9 ;  /* 0x000006540e097816 */ /* 0x000fc80000000009 */
[----:B------:R1:W-:Y:S01]  /*6ce0*/  SYNCS.ARRIVE.TRANS64.RED.A1T0 RZ, [R9+URZ], RZ ;  /* 0x000000ff09ff79a7 */ /* 0x0003e2000810043f */
[----:B------:R-:W-:Y:S01]  /*6cf0*/  R2UR UR10, R168 ;  /* 0x00000000a80a72ca */ /* 0x000fe200000e0000 */
[----:B-1----:R-:W1:Y:S01]  /*6d00*/  @P5 LDC R9, c[0x0][0x450] ;  /* 0x00011400ff095b82 */ /* 0x002e620000000800 */
[----:B0-----:R-:W-:-:S05]  /*6d10*/  @P5 IMAD.HI.U32 R10, R10, UR39, RZ ;  /* 0x000000270a0a5c27 */ /* 0x001fca000f8e00ff */
[----:B-1----:R-:W-:-:S04]  /*6d20*/  @P5 SHF.R.U32.HI R11, RZ, R9, R10 ;  /* 0x00000009ff0b5219 */ /* 0x002fc8000001160a */
[----:B------:R-:W-:-:S04]  /*6d30*/  IADD3 R11, R11, R185, -R184 ;  /* 0x000000b90b0b7210 */ /* 0x000fc80007ffe8b8 */
[C---:B------:R-:W-:Y:S02]  /*6d40*/  R2UR UR4, R11.reuse ;  /* 0x000000000b0472ca */ /* 0x040fe400000e0000 */
[----:B------:R-:W-:-:S11]  /*6d50*/  R2UR UR6, R11 ;  /* 0x000000000b0672ca */ /* 0x000fd600000e0000 */
        /* <DEDUP_REMOVED lines=12> */
[----:B------:R-:W-:-:S07]  /*6e20*/  IMAD.MOV.U32 R10, RZ, RZ, R2 ;  /* 0x000000ffff0a7224 */ /* 0x000fce00078e0002 */
.L_x_8353:
[----:B------:R-:W-:-:S05]  /*6e30*/  VIADD R2, R10, 0x1 ;  /* 0x000000010a027836 */ /* 0x000fca0000000000 */
[----:B------:R-:W-:-:S04]  /*6e40*/  ISETP.NE.AND P1, PT, R2, 0x2, PT ;  /* 0x000000020200780c */ /* 0x000fc80003f25270 */
[----:B------:R-:W-:Y:S02]  /*6e50*/  SEL R7, RZ, 0x1, P1 ;  /* 0x00000001ff077807 */ /* 0x000fe40000800000 */
[----:B------:R-:W-:Y:S02]  /*6e60*/  SEL R2, R2, RZ, P1 ;  /* 0x000000ff02027207 */ /* 0x000fe40000800000 */
[----:B------:R-:W-:-:S13]  /*6e70*/  R2UR UR7, R7 ;  /* 0x00000000070772ca */ /* 0x000fda00000e0000 */
[----:B------:R-:W-:Y:S01]  /*6e80*/  ULOP3.LUT UR37, UR37, UR7, URZ, 0x3c, !UPT ;  /* 0x0000000725257292 */ /* 0x000fe2000f8e3c3f */
[----:B0-----:R-:W-:Y:S11]  /*6e90*/  @!P0 BRA `(.L_x_8343) ;  /* 0x0000000000048947 */ /* 0x001ff60003800000 */
[----:B------:R-:W-:Y:S01]  /*6ea0*/  BPT.TRAP 0x1 ;  /* 0x000000040000795c */ /* 0x000fe20000300000 */
.L_x_8343:
[----:B------:R-:W-:Y:S02]  /*6eb0*/  IMAD.U32 R7, RZ, RZ, UR37 ;  /* 0x00000025ff077e24 */ /* 0x000fe4000f8e00ff */
[----:B------:R-:W-:-:S03]  /*6ec0*/  IMAD R9, R2, 0x8, R17 ;  /* 0x0000000802097824 */ /* 0x000fc600078e0211 */
[----:B------:R-:W-:-:S04]  /*6ed0*/  SHF.L.U32 R7, R7, 0x1f, RZ ;  /* 0x0000001f07077819 */ /* 0x000fc800000006ff */
[----:B------:R0:W1:Y:S01]  /*6ee0*/  SYNCS.PHASECHK.TRANS64.TRYWAIT P1, [R9+URZ+0x38830], R7 ;  /* 0x03883007090075a7 */ /* 0x000062000802017f */
[----:B------:R-:W-:Y:S05]  /*6ef0*/  @!P0 BRA `(.L_x_8344) ;  /* 0x0000000000048947 */ /* 0x000fea0003800000 */
[----:B------:R-:W-:Y:S01]  /*6f00*/  BPT.TRAP 0x1 ;  /* 0x000000040000795c */ /* 0x000fe20000300000 */
.L_x_8344:
[----:B------:R-:W-:Y:S01]  /*6f10*/  IMAD R8, R2, 0x200, R4 ;  /* 0x0000020002087824 */ /* 0x000fe200078e0204 */
[----:B-1----:R-:W-:Y:S06]  /*6f20*/  @P1 BRA `(.L_x_8345) ;  /* 0x0000000000081947 */ /* 0x002fec0003800000 */
[----:B------:R-:W1:Y:S02]  /*6f30*/  SYNCS.PHASECHK.TRANS64.TRYWAIT P1, [R9+URZ+0x38830], R7 ;  /* 0x03883007090075a7 */ /* 0x000e64000802017f */
[----:B-1----:R-:W-:Y:S05]  /*6f40*/  @!P1 BRA `(.L_x_8346) ;  /* 0x0000012400a89947 */ /* 0x002fea0003800000 */
.L_x_8345:
[----:B------:R-:W-:Y:S01]  /*6f50*/  R2UR UR10, R8 ;  /* 0x00000000080a72ca */ /* 0x000fe200000e0000 */
[----:B------:R-:W-:Y:S01]  /*6f60*/  WARPGROUP.ARRIVE ;  /* 0x00000000000079c5 */ /* 0x000fe20000000000 */
[----:B------:R-:W-:Y:S01]  /*6f70*/  UMOV UR11, 0x40000040 ;  /* 0x40000040000b7882 */ /* 0x000fe20000000000 */
[----:B------:R-:W-:Y:S01]  /*6f80*/  UMOV UR15, 0x40000040 ;  /* 0x40000040000f7882 */ /* 0x000fe20000000000 */
[----:B------:R-:W-:Y:S01]  /*6f90*/  UMOV UR19, 0x40000040 ;  /* 0x4000004000137882 */ /* 0x000fe20000000000 */
[----:B------:R-:W-:-:S08]  /*6fa0*/  UMOV UR23, 0x40000040 ;  /* 0x4000004000177882 */ /* 0x000fd00000000000 */
[----:B------:R-:W-:Y:S01]  /*6fb0*/  HGMMA.64x64x16.F32 R152, gdesc[UR8], RZ, !UPT, gsb0 ;  /* 0x00e00000089879f0 */ /* 0x000fe2000c0008ff */
[----:B------:R-:W-:Y:S02]  /*6fc0*/  UIADD3 UR14, UR10, 0x2, URZ ;  /* 0x000000020a0e7890 */ /* 0x000fe4000fffe03f */
[----:B------:R-:W-:Y:S02]  /*6fd0*/  UIADD3 UR18, UR10, 0x4, URZ ;  /* 0x000000040a127890 */ /* 0x000fe4000fffe03f */
[----:B------:R-:W-:Y:S01]  /*6fe0*/  UIADD3 UR22, UR10, 0x6, URZ ;  /* 0x000000060a167890 */ /* 0x000fe2000fffe03f */
        /* <DEDUP_REMOVED lines=12> */
.L_x_8347:
[----:B------:R2:W3:Y:S01]  /*70b0*/  SYNCS.PHASECHK.TRANS64.TRYWAIT P1, [R9+URZ+0x38850], R7 ;  /* 0x03885007090075a7 */ /* 0x0004e2000802017f */
[----:B------:R-:W-:Y:S05]  /*70c0*/  @!P0 BRA `(.L_x_8348) ;  /* 0x0000000000048947 */ /* 0x000fea0003800000 */
[----:B------:R-:W-:Y:S01]  /*70d0*/  BPT.TRAP 0x1 ;  /* 0x000000040000795c */ /* 0x000fe20000300000 */
.L_x_8348:
[----:B---3--:R-:W-:Y:S05]  /*70e0*/  @P1 BRA `(.L_x_8349) ;  /* 0x0000000000081947 */ /* 0x008fea0003800000 */
[----:B------:R-:W3:Y:S02]  /*70f0*/  SYNCS.PHASECHK.TRANS64.TRYWAIT P1, [R9+URZ+0x38850], R7 ;  /* 0x03885007090075a7 */ /* 0x000ee4000802017f */
[----:B---3--:R-:W-:Y:S05]  /*7100*/  @!P1 BRA `(.L_x_8350) ;  /* 0x00000124004c9947 */ /* 0x008fea0003800000 */
.L_x_8349:
[----:B0123--:R-:W-:Y:S01]  /*7110*/  IMAD R7, R2, 0x1000, R0 ;  /* 0x0000100002077824 */ /* 0x00ffe200078e0200 */
[----:B------:R-:W-:Y:S01]  /*7120*/  WARPGROUP.ARRIVE ;  /* 0x00000000000079c5 */ /* 0x000fe20000000000 */
[----:B------:R-:W-:Y:S01]  /*7130*/  UMOV UR27, 0x40000040 ;  /* 0x40000040001b7882 */ /* 0x000fe20000000000 */
[----:B------:R-:W-:Y:S01]  /*7140*/  VIADD R8, R3, 0x2 ;  /* 0x0000000203087836 */ /* 0x000fe20000000000 */
[----:B------:R-:W-:Y:S01]  /*7150*/  UMOV UR29, 0x40000040 ;  /* 0x40000040001d7882 */ /* 0x000fe20000000000 */
[C---:B------:R-:W-:Y:S01]  /*7160*/  R2UR UR26, R7.reuse ;  /* 0x00000000071a72ca */ /* 0x040fe200000e0000 */
[----:B------:R-:W-:Y:S01]  /*7170*/  UMOV UR31, 0x40000040 ;  /* 0x40000040001f7882 */ /* 0x000fe20000000000 */
[----:B------:R-:W0:Y:S01]  /*7180*/  S2R R13, SR_TID.X ;  /* 0x00000000000d7919 */ /* 0x000e220000002100 */
[----:B------:R-:W-:Y:S01]  /*7190*/  R2UR UR28, R8 ;  /* 0x00000000081c72ca */ /* 0x000fe200000e0000 */
[C---:B------:R-:W-:Y:S02]  /*71a0*/  VIADD R8, R7.reuse, 0x2 ;  /* 0x0000000207087836 */ /* 0x040fe40000000000 */
[----:B------:R-:W-:-:S02]  /*71b0*/  VIADD R20, R7, 0x800 ;  /* 0x0000080007147836 */ /* 0x000fc40000000000 */
[----:B------:R-:W-:Y:S01]  /*71c0*/  IMAD.MOV.U32 R15, RZ, RZ, 0x4 ;  /* 0x00000004ff0f7424 */ /* 0x000fe200078e00ff */
[----:B------:R-:W-:Y:S01]  /*71d0*/  R2UR UR30, R8 ;  /* 0x00000000081e72ca */ /* 0x000fe200000e0000 */
[----:B------:R-:W-:-:S03]  /*71e0*/  VIADD R8, R3, 0x4 ;  /* 0x0000000403087836 */ /* 0x000fc60000000000 */
[----:B------:R-:W-:Y:S01]  /*71f0*/  HGMMA.64x64x16.F32 R152, gdesc[UR24], R152, gsb0 ;  /* 0x00e00000189879f0 */ /* 0x000fe20008000898 */
[----:B0-----:R-:W-:Y:S02]  /*7200*/  SHF.R.U32.HI R13, RZ, 0x7, R13 ;  /* 0x00000007ff0d7819 */ /* 0x001fe4000001160d */
[----:B------:R-:W-:Y:S02]  /*7210*/  WARPGROUP.DEPBAR.LE gsb0, 0x0 ;  /* 0x00008000000079c5 */ /* 0x000fe40000010000 */
[----:B------:R-:W-:-:S06]  /*7220*/  WARPGROUP.ARRIVE ;  /* 0x00000000000079c5 */ /* 0x000fcc0000000000 */
[----:B------:R-:W-:Y:S01]  /*7230*/  HGMMA.64x64x16.F32 R152, gdesc[UR28], R152, gsb0 ;  /* 0x00e000001c9879f0 */ /* 0x000fe20008000898 */
[----:B------:R-:W-:Y:S01]  /*7240*/  R2UR UR28, R8 ;  /* 0x00000000081c72ca */ /* 0x000fe200000e0000 */
[----:B------:R-:W-:Y:S01]  /*7250*/  VIADD R8, R7, 0x4 ;  /* 0x0000000407087836 */ /* 0x000fe20000000000 */
[----:B------:R-:W-:Y:S01]  /*7260*/  UMOV UR29, 0x40000040 ;  /* 0x40000040001d7882 */ /* 0x000fe20000000000 */
[----:B------:R-:W-:-:S03]  /*7270*/  UMOV UR31, 0x40000040 ;  /* 0x40000040001f7882 */ /* 0x000fc60000000000 */
[----:B------:R-:W-:Y:S01]  /*7280*/  R2UR UR30, R8 ;  /* 0x00000000081e72ca */ /* 0x000fe200000e0000 */
[----:B------:R-:W-:Y:S01]  /*7290*/  VIADD R8, R3, 0x6 ;  /* 0x0000000603087836 */ /* 0x000fe20000000000 */
[----:B------:R-:W-:Y:S02]  /*72a0*/  WARPGROUP.DEPBAR.LE gsb0, 0x0 ;  /* 0x00008000000079c5 */ /* 0x000fe40000010000 */
[----:B------:R-:W-:-:S09]  /*72b0*/  WARPGROUP.ARRIVE ;  /* 0x00000000000079c5 */ /* 0x000fd20000000000 */
        /* <DEDUP_REMOVED lines=113> */
[----:B------:R-:W-:Y:S02]  /*79d0*/  R2UR UR30, R8 ;  /* 0x00000000081e72ca */ /* 0x000fe400000e0000 */
[----:B------:R0:W1:Y:S02]  /*79e0*/  SHFL.IDX PT, R8, R13, RZ, 0x1f ;  /* 0x00001fff0d087589 */ /* 0x00006400000e0000 */
[----:B0-----:R-:W-:Y:S01]  /*79f0*/  VIADD R13, R3, 0x800 ;  /* 0x00000800030d7836 */ /* 0x001fe20000000000 */
[----:B-1----:R-:W-:-:S04]  /*7a00*/  ISETP.GT.AND P1, PT, R8, 0x7f, PT ;  /* 0x0000007f0800780c */ /* 0x002fc80003f24270 */
[----:B------:R-:W-:-:S05]  /*7a10*/  SEL R14, RZ, 0x2, !P1 ;  /* 0x00000002ff0e7807 */ /* 0x000fca0004800000 */
[----:B------:R-:W-:Y:S01]  /*7a20*/  IMAD.IADD R8, R13, 0x1, R14 ;  /* 0x000000010d087824 */ /* 0x000fe200078e020e */
[----:B------:R-:W-:Y:S02]  /*7a30*/  WARPGROUP.DEPBAR.LE gsb0, 0x0 ;  /* 0x00008000000079c5 */ /* 0x000fe40000010000 */
[----:B------:R-:W-:-:S06]  /*7a40*/  WARPGROUP.ARRIVE ;  /* 0x00000000000079c5 */ /* 0x000fcc0000000000 */
[----:B------:R-:W-:Y:S01]  /*7a50*/  HGMMA.64x64x16.F32 R152, gdesc[UR28], R152, gsb0 ;  /* 0x00e000001c9879f0 */ /* 0x000fe20008000898 */
[----:B------:R-:W-:Y:S01]  /*7a60*/  R2UR UR28, R8 ;  /* 0x00000000081c72ca */ /* 0x000fe200000e0000 */
[----:B------:R-:W-:Y:S01]  /*7a70*/  IMAD.IADD R8, R14, 0x1, R20 ;  /* 0x000000010e087824 */ /* 0x000fe200078e0214 */
[----:B------:R-:W-:Y:S01]  /*7a80*/  UMOV UR29, 0x40000040 ;  /* 0x40000040001d7882 */ /* 0x000fe20000000000 */
[----:B------:R-:W-:-:S03]  /*7a90*/  UMOV UR31, 0x40000040 ;  /* 0x40000040001f7882 */ /* 0x000fc60000000000 */
[----:B------:R-:W-:Y:S02]  /*7aa0*/  R2UR UR30, R8 ;  /* 0x00000000081e72ca */ /* 0x000fe400000e0000 */
[C---:B------:R-:W-:Y:S02]  /*7ab0*/  SEL R8, R15.reuse, 0x2, P1 ;  /* 0x000000020f087807 */ /* 0x040fe40000800000 */
[----:B------:R-:W-:-:S03]  /*7ac0*/  SEL R15, R15, 0x6, !P1 ;  /* 0x000000060f0f7807 */ /* 0x000fc60004800000 */
[C---:B------:R-:W-:Y:S02]  /*7ad0*/  IMAD.IADD R21, R13.reuse, 0x1, R8 ;  /* 0x000000010d157824 */ /* 0x040fe400078e0208 */
[----:B------:R-:W-:Y:S01]  /*7ae0*/  IMAD.IADD R13, R13, 0x1, R15 ;  /* 0x000000010d0d7824 */ /* 0x000fe200078e020f */
[----:B------:R-:W-:Y:S02]  /*7af0*/  WARPGROUP.DEPBAR.LE gsb0, 0x0 ;  /* 0x00008000000079c5 */ /* 0x000fe40000010000 */
[----:B------:R-:W-:-:S06]  /*7b00*/  WARPGROUP.ARRIVE ;  /* 0x00000000000079c5 */ /* 0x000fcc0000000000 */
[----:B------:R-:W-:Y:S01]  /*7b10*/  HGMMA.64x64x16.F32 R152, gdesc[UR28], R152, gsb0 ;  /* 0x00e000001c9879f0 */ /* 0x000fe20008000898 */
[----:B------:R-:W-:Y:S01]  /*7b20*/  R2UR UR28, R21 ;  /* 0x00000000151c72ca */ /* 0x000fe200000e0000 */
[C---:B------:R-:W-:Y:S01]  /*7b30*/  IMAD.IADD R21, R20.reuse, 0x1, R8 ;  /* 0x0000000114157824 */ /* 0x040fe200078e0208 */
[----:B------:R-:W-:Y:S01]  /*7b40*/  UMOV UR29, 0x40000040 ;  /* 0x40000040001d7882 */ /* 0x000fe20000000000 */
[----:B------:R-:W-:Y:S01]  /*7b50*/  UMOV UR31, 0x40000040 ;  /* 0x40000040001f7882 */ /* 0x000fe20000000000 */
[----:B------:R-:W-:Y:S02]  /*7b60*/  IMAD.IADD R20, R20, 0x1, R15 ;  /* 0x0000000114147824 */ /* 0x000fe400078e020f */
[----:B------:R-:W-:Y:S01]  /*7b70*/  R2UR UR30, R21 ;  /* 0x00000000151e72ca */ /* 0x000fe200000e0000 */
[----:B------:R-:W-:Y:S02]  /*7b80*/  WARPGROUP.DEPBAR.LE gsb0, 0x0 ;  /* 0x00008000000079c5 */ /* 0x000fe40000010000 */
[----:B------:R-:W-:-:S10]  /*7b90*/  WARPGROUP.ARRIVE ;  /* 0x00000000000079c5 */ /* 0x000fd40000000000 */
        /* <DEDUP_REMOVED lines=26> */
[----:B------:R-:W-:Y:S01]  /*7d40*/  VIADD R20, R7, 0xa00 ;  /* 0x00000a0007147836 */ /* 0x000fe20000000000 */
[----:B------:R-:W-:Y:S01]  /*7d50*/  UMOV UR29, 0x40000040 ;  /* 0x40000040001d7882 */ /* 0x000fe20000000000 */
[----:B------:R-:W-:Y:S02]  /*7d60*/  UMOV UR31, 0x40000040 ;  /* 0x40000040001f7882 */ /* 0x000fe40000000000 */
[----:B------:R-:W-:-:S05]  /*7d70*/  IMAD.IADD R21, R14, 0x1, R20 ;  /* 0x000000010e157824 */ /* 0x000fca00078e0214 */
[----:B------:R-:W-:Y:S01]  /*7d80*/  R2UR UR30, R21 ;  /* 0x00000000151e72ca */ /* 0x000fe200000e0000 */
[C---:B------:R-:W-:Y:S02]  /*7d90*/  IMAD.IADD R21, R13.reuse, 0x1, R8 ;  /* 0x000000010d157824 */ /* 0x040fe400078e0208 */
[----:B------:R-:W-:Y:S01]  /*7da0*/  IMAD.IADD R13, R13, 0x1, R15 ;  /* 0x000000010d0d7824 */ /* 0x000fe200078e020f */
[----:B------:R-:W-:Y:S02]  /*7db0*/  WARPGROUP.DEPBAR.LE gsb0, 0x0 ;  /* 0x00008000000079c5 */ /* 0x000fe40000010000 */
[----:B------:R-:W-:-:S07]  /*7dc0*/  WARPGROUP.ARRIVE ;  /* 0x00000000000079c5 */ /* 0x000fce0000000000 */
[----:B------:R-:W-:Y:S01]  /*7dd0*/  HGMMA.64x64x16.F32 R152, gdesc[UR28], R152, gsb0 ;  /* 0x00e000001c9879f0 */ /* 0x000fe20008000898 */
[----:B------:R-:W-:Y:S01]  /*7de0*/  R2UR UR28, R21 ;  /* 0x00000000151c72ca */ /* 0x000fe200000e0000 */
[--C-:B------:R-:W-:Y:S01]  /*7df0*/  IMAD.IADD R21, R8, 0x1, R20.reuse ;  /* 0x0000000108157824 */ /* 0x100fe200078e0214 */
        /* <DEDUP_REMOVED lines=82> */
[--C-:B------:R-:W-:Y:S02]  /*8320*/  IMAD.IADD R8, R8, 0x1, R20.reuse ;  /* 0x0000000108087824 */ /* 0x100fe400078e0214 */
        /* <DEDUP_REMOVED lines=37> */
.L_x_8351:
[----:B------:R-:W-:Y:S01]  /*8580*/  ISETP.NE.AND P1, PT, R186, 0x1, PT ;  /* 0x00000001ba00780c */ /* 0x000fe20003f25270 */
[----:B------:R-:W-:Y:S01]  /*8590*/  VIADD R8, R193, UR39 ;  /* 0x00000027c1087c36 */ /* 0x000fe20008000000 */
[----:B------:R-:W-:Y:S01]  /*85a0*/  UMOV UR7, 0xffffffc0 ;  /* 0xffffffc000077882 */ /* 0x000fe20000000000 */
[----:B------:R-:W-:Y:S01]  /*85b0*/  LOP3.LUT R16, R16, 0xffbfffff, RZ, 0xc0, !PT ;  /* 0xffbfffff10107812 */ /* 0x000fe200078ec0ff */
[----:B------:R-:W-:Y:S01]  /*85c0*/  UIMAD UR7, UR6, UR7, 0x1 ;  /* 0x00000001060774a4 */ /* 0x000fe2000f8e0207 */
[----:B------:R-:W0:Y:S01]  /*85d0*/  S2R R187, SR_CgaCtaId ;  /* 0x0000000000bb7919 */ /* 0x000e220000008800 */
[----:B------:R-:W-:Y:S01]  /*85e0*/  UMOV UR11, 0x40000040 ;  /* 0x40000040000b7882 */ /* 0x000fe20000000000 */
[----:B------:R-:W-:-:S04]  /*85f0*/  @P0 LOP3.LUT R16, R16, 0x400000, RZ, 0xfc, !PT ;  /* 0x0040000010100812 */ /* 0x000fc800078efcff */
[----:B------:R-:W-:Y:S02]  /*8600*/  LOP3.LUT R16, R16, 0xff7fffff, RZ, 0xc0, !PT ;  /* 0xff7fffff10107812 */ /* 0x000fe400078ec0ff */
[----:B------:R-:W1:Y:S08]  /*8610*/  @P1 LDC R13, c[0x0][0x44c] ;  /* 0x00011300ff0d1b82 */ /* 0x000e700000000800 */
[----:B------:R-:W2:Y:S01]  /*8620*/  @P1 LDC R7, c[0x0][0x450] ;  /* 0x00011400ff071b82 */ /* 0x000ea20000000800 */
[----:B-1----:R-:W-:-:S05]  /*8630*/  @P1 IMAD.HI.U32 R13, R8, R13, RZ ;  /* 0x0000000d080d1227 */ /* 0x002fca00078e00ff */
[----:B--2---:R-:W-:Y:S02]  /*8640*/  @P1 SHF.R.U32.HI R8, RZ, R7, R13 ;  /* 0x00000007ff081219 */ /* 0x004fe4000001160d */
[----:B------:R-:W-:-:S03]  /*8650*/  IADD3 R13, R185, UR7, -R192 ;  /* 0x00000007b90d7c10 */ /* 0x000fc6000fffe8c0 */
[----:B------:R-:W1:Y:S02]  /*8660*/  SHFL.IDX PT, R7, R8, RZ, 0x1c1f ;  /* 0x001c1fff08077589 */ /* 0x000e6400000e0000 */
[----:B------:R-:W-:Y:S02]  /*8670*/  IMAD.IADD R13, R13, 0x1, -R184 ;  /* 0x000000010d0d7824 */ /* 0x000fe400078e0ab8 */
[----:B------:R-:W2:Y:S02]  /*8680*/  SHFL.IDX PT, R8, R8, 0x1, 0x1c1f ;  /* 0x003c1f0008087f89 */ /* 0x000ea400000e0000 */
[C---:B-1----:R-:W-:Y:S02]  /*8690*/  IMAD.IADD R7, R13.reuse, 0x1, R7 ;  /* 0x000000010d077824 */ /* 0x042fe400078e0207 */
[----:B--2---:R-:W-:-:S03]  /*86a0*/  IMAD.IADD R8, R13, 0x1, R8 ;  /* 0x000000010d087824 */ /* 0x004fc600078e0208 */
[C---:B------:R-:W-:Y:S02]  /*86b0*/  ISETP.GT.AND P0, PT, R7.reuse, 0x21, PT ;  /* 0x000000210700780c */ /* 0x040fe40003f04270 */
[----:B------:R-:W-:Y:S02]  /*86c0*/  ISETP.GT.AND P5, PT, R7, 0x8, PT ;  /* 0x000000080700780c */ /* 0x000fe40003fa4270 */
[----:B------:R-:W-:Y:S02]  /*86d0*/  ISETP.GT.AND P6, PT, R8, RZ, PT ;  /* 0x000000ff0800720c */ /* 0x000fe40003fc4270 */
[----:B------:R-:W-:Y:S02]  /*86e0*/  FSEL R156, R156, -INF , P5 ;  /* 0xff8000009c9c7808 */ /* 0x000fe40002800000 */
[----:B------:R-:W-:Y:S02]  /*86f0*/  FSEL R154, R154, -INF , P6 ;  /* 0xff8000009a9a7808 */ /* 0x000fe40003000000 */
[----:B------:R-:W-:-:S02]  /*8700*/  ISETP.GT.AND P6, PT, R8, 0x1, PT ;  /* 0x000000010800780c */ /* 0x000fc40003fc4270 */
[----:B------:R-:W-:Y:S02]  /*8710*/  ISETP.GT.AND P5, PT, R7, 0x29, PT ;  /* 0x000000290700780c */ /* 0x000fe40003fa4270 */
[----:B------:R-:W-:Y:S02]  /*8720*/  FSEL R155, R155, -INF , P6 ;  /* 0xff8000009b9b7808 */ /* 0x000fe40003000000 */
[----:B------:R-:W-:Y:S02]  /*8730*/  ISETP.GT.AND P6, PT, R8, 0x8, PT ;  /* 0x000000080800780c */ /* 0x000fe40003fc4270 */
[----:B------:R-:W-:Y:S02]  /*8740*/  ISETP.GT.AND P2, PT, R7, RZ, PT ;  /* 0x000000ff0700720c */ /* 0x000fe40003f44270 */
[----:B------:R-:W-:Y:S02]  /*8750*/  FSEL R158, R158, -INF , P6 ;  /* 0xff8000009e9e7808 */ /* 0x000fe40003000000 */
[----:B------:R-:W-:-:S02]  /*8760*/  ISETP.GT.AND P6, PT, R8, 0x9, PT ;  /* 0x000000090800780c */ /* 0x000fc40003fc4270 */
[----:B------:R-:W-:Y:S02]  /*8770*/  ISETP.GT.AND P1, PT, R7, 0x1, PT ;  /* 0x000000010700780c */ /* 0x000fe40003f24270 */
[----:B------:R-:W-:Y:S02]  /*8780*/  FSEL R159, R159, -INF , P6 ;  /* 0xff8000009f9f7808 */ /* 0x000fe40003000000 */
[----:B------:R-:W-:Y:S02]  /*8790*/  ISETP.GT.AND P6, PT, R8, 0x10, PT ;  /* 0x000000100800780c */ /* 0x000fe40003fc4270 */
[----:B------:R-:W-:Y:S02]  /*87a0*/  @P0 LOP3.LUT R16, R16, 0x800000, RZ, 0xfc, !PT ;  /* 0x0080000010100812 */ /* 0x000fe400078efcff */
[----:B------:R-:W-:Y:S02]  /*87b0*/  FSEL R162, R162, -INF , P6 ;  /* 0xff800000a2a27808 */ /* 0x000fe40003000000 */
[----:B------:R-:W-:-:S02]  /*87c0*/  ISETP.GT.AND P6, PT, R8, 0x11, PT ;  /* 0x000000110800780c */ /* 0x000fc40003fc4270 */
[----:B------:R-:W-:Y:S02]  /*87d0*/  FSEL R152, R152, -INF , P2 ;  /* 0xff80000098987808 */ /* 0x000fe40001000000 */
[----:B------:R-:W-:Y:S02]  /*87e0*/  FSEL R163, R163, -INF , P6 ;  /* 0xff800000a3a37808 */ /* 0x000fe40003000000 */
[----:B------:R-:W-:Y:S02]  /*87f0*/  ISETP.GT.AND P6, PT, R8, 0x18, PT ;  /* 0x000000180800780c */ /* 0x000fe40003fc4270 */
[----:B------:R-:W-:Y:S02]  /*8800*/  FSEL R13, R153, -INF , P1 ;  /* 0xff800000990d7808 */ /* 0x000fe40000800000 */
[----:B------:R-:W-:Y:S02]  /*8810*/  FSEL R166, R166, -INF , P6 ;  /* 0xff800000a6a67808 */ /* 0x000fe40003000000 */
[----:B------:R-:W-:-:S02]  /*8820*/  ISETP.GT.AND P6, PT, R8, 0x19, PT ;  /* 0x000000190800780c */ /* 0x000fc40003fc4270 */
[----:B------:R-:W-:Y:S02]  /*8830*/  ISETP.GT.AND P4, PT, R7, 0x9, PT ;  /* 0x000000090700780c */ /* 0x000fe40003f84270 */
[----:B------:R-:W-:Y:S02]  /*8840*/  FSEL R167, R167, -INF , P6 ;  /* 0xff800000a7a77808 */ /* 0x000fe40003000000 */
[----:B------:R-:W-:Y:S02]  /*8850*/  ISETP.GT.AND P6, PT, R8, 0x20, PT ;  /* 0x000000200800780c */ /* 0x000fe40003fc4270 */
[----:B------:R-:W-:Y:S02]  /*8860*/  ISETP.GT.AND P3, PT, R7, 0x10, PT ;  /* 0x000000100700780c */ /* 0x000fe40003f64270 */
        /* <DEDUP_REMOVED lines=8> */
[----:B------:R-:W-:Y:S02]  /*88f0*/  LOP3.LUT R16, R16, 0xfeffffff, RZ, 0xc0, !PT ;  /* 0xfeffffff10107812 */ /* 0x000fe400078ec0ff */
[----:B------:R-:W-:Y:S02]  /*8900*/  FSEL R175, R175, -INF , P6 ;  /* 0xff800000afaf7808 */ /* 0x000fe40003000000 */
[----:B------:R-:W-:Y:S02]  /*8910*/  ISETP.GT.AND P6, PT, R8, 0x30, PT ;  /* 0x000000300800780c */ /* 0x000fe40003fc4270 */
[----:B------:R-:W-:Y:S02]  /*8920*/  FSEL R157, R157, -INF , P4 ;  /* 0xff8000009d9d7808 */ /* 0x000fe40002000000 */
        /* <DEDUP_REMOVED lines=8> */
[----:B------:R-:W-:Y:S02]  /*89b0*/  FMNMX.FTZ R8, R154, R12, !PT ;  /* 0x0000000c9a087209 */ /* 0x000fe40007810000 */
[----:B------:R-:W-:Y:S02]  /*89c0*/  FSEL R183, R183, -INF , P6 ;  /* 0xff800000b7b77808 */ /* 0x000fe40003000000 */
[----:B------:R-:W-:Y:S02]  /*89d0*/  FMNMX.FTZ R8, R155, R8, !PT ;  /* 0x000000089b087209 */ /* 0x000fe40007810000 */
[----:B------:R-:W-:Y:S02]  /*89e0*/  FSEL R164, R164, -INF , P1 ;  /* 0xff800000a4a47808 */ /* 0x000fe40000800000 */
[----:B------:R-:W-:Y:S02]  /*89f0*/  FMNMX.FTZ R8, R158, R8, !PT ;  /* 0x000000089e087209 */ /* 0x000fe40007810000 */
[----:B------:R-:W-:-:S02]  /*8a00*/  @P5 LOP3.LUT R16, R16, 0x1000000, RZ, 0xfc, !PT ;  /* 0x0100000010105812 */ /* 0x000fc400078efcff */
[----:B------:R-:W-:Y:S02]  /*8a10*/  FMNMX.FTZ R8, R159, R8, !PT ;  /* 0x000000089f087209 */ /* 0x000fe40007810000 */
[C---:B------:R-:W-:Y:S02]  /*8a20*/  ISETP.GT.AND P4, PT, R7.reuse, 0x30, PT ;  /* 0x000000300700780c */ /* 0x040fe40003f84270 */
[----:B------:R-:W-:Y:S02]  /*8a30*/  FMNMX.FTZ R8, R162, R8, !PT ;  /* 0x00000008a2087209 */ /* 0x000fe40007810000 */
[----:B------:R-:W-:Y:S02]  /*8a40*/  ISETP.GT.AND P3, PT, R7, 0x31, PT ;  /* 0x000000310700780c */ /* 0x000fe40003f64270 */
[----:B------:R-:W-:Y:S02]  /*8a50*/  FMNMX.FTZ R8, R163, R8, !PT ;  /* 0x00000008a3087209 */ /* 0x000fe40007810000 */
[----:B------:R-:W-:-:S02]  /*8a60*/  ISETP.GT.AND P2, PT, R7, 0x38, PT ;  /* 0x000000380700780c */ /* 0x000fc40003f44270 */
[----:B------:R-:W-:Y:S02]  /*8a70*/  FMNMX.FTZ R8, R166, R8, !PT ;  /* 0x00000008a6087209 */ /* 0x000fe40007810000 */
[----:B------:R-:W-:Y:S02]  /*8a80*/  ISETP.GT.AND P1, PT, R7, 0x39, PT ;  /* 0x000000390700780c */ /* 0x000fe40003f24270 */
[----:B------:R-:W-:Y:S02]  /*8a90*/  FMNMX.FTZ R8, R167, R8, !PT ;  /* 0x00000008a7087209 */ /* 0x000fe40007810000 */
[C---:B------:R-:W-:Y:S02]  /*8aa0*/  ISETP.GT.AND P5, PT, R7.reuse, 0x19, PT ;  /* 0x000000190700780c */ /* 0x040fe40003fa4270 */
[----:B------:R-:W-:Y:S02]  /*8ab0*/  FMNMX.FTZ R8, R170, R8, !PT ;  /* 0x00000008aa087209 */ /* 0x000fe40007810000 */
[----:B------:R-:W-:-:S02]  /*8ac0*/  ISETP.GT.AND P0, PT, R7, 0x20, PT ;  /* 0x000000200700780c */ /* 0x000fc40003f04270 */
[----:B------:R-:W-:Y:S02]  /*8ad0*/  FMNMX.FTZ R8, R171, R8, !PT ;  /* 0x00000008ab087209 */ /* 0x000fe40007810000 */
[----:B------:R-:W-:Y:S02]  /*8ae0*/  FSEL R165, R165, -INF , P5 ;  /* 0xff800000a5a57808 */ /* 0x000fe40002800000 */
[----:B------:R-:W-:Y:S02]  /*8af0*/  FMNMX.FTZ R8, R174, R8, !PT ;  /* 0x00000008ae087209 */ /* 0x000fe40007810000 */
[----:B------:R-:W-:Y:S02]  /*8b00*/  FSEL R168, R168, -INF , P0 ;  /* 0xff800000a8a87808 */ /* 0x000fe40000000000 */
[----:B------:R-:W-:Y:S02]  /*8b10*/  FMNMX.FTZ R8, R175, R8, !PT ;  /* 0x00000008af087209 */ /* 0x000fe40007810000 */
[----:B------:R-:W-:-:S02]  /*8b20*/  LOP3.LUT P0, RZ, R16, 0x800000, RZ, 0xc0, !PT ;  /* 0x0080000010ff7812 */ /* 0x000fc4000780c0ff */
[----:B------:R-:W-:Y:S02]  /*8b30*/  FMNMX.FTZ R8, R178, R8, !PT ;  /* 0x00000008b2087209 */ /* 0x000fe40007810000 */
[----:B------:R-:W-:Y:S02]  /*8b40*/  FSEL R169, R169, -INF , P0 ;  /* 0xff800000a9a97808 */ /* 0x000fe40000000000 */
[----:B------:R-:W-:Y:S02]  /*8b50*/  FMNMX.FTZ R8, R179, R8, !PT ;  /* 0x00000008b3087209 */ /* 0x000fe40007810000 */
[----:B------:R-:W-:Y:S02]  /*8b60*/  LOP3.LUT P5, RZ, R16, 0x1000000, RZ, 0xc0, !PT ;  /* 0x0100000010ff7812 */ /* 0x000fe400078ac0ff */
[----:B------:R-:W-:Y:S02]  /*8b70*/  FMNMX.FTZ R8, R182, R8, !PT ;  /* 0x00000008b6087209 */ /* 0x000fe40007810000 */
[----:B------:R-:W-:-:S02]  /*8b80*/  FSEL R173, R173, -INF , P5 ;  /* 0xff800000adad7808 */ /* 0x000fc40002800000 */
[----:B------:R-:W-:Y:S02]  /*8b90*/  FMNMX.FTZ R8, R183, R8, !PT ;  /* 0x00000008b7087209 */ /* 0x000fe40007810000 */
[----:B------:R-:W-:Y:S02]  /*8ba0*/  FSEL R176, R176, -INF , P4 ;  /* 0xff800000b0b07808 */ /* 0x000fe40002000000 */
[----:B------:R-:W-:Y:S01]  /*8bb0*/  FSEL R177, R177, -INF , P3 ;  /* 0xff800000b1b17808 */ /* 0x000fe20001800000 */
[----:B------:R-:W1:Y:S01]  /*8bc0*/  SHFL.BFLY PT, R14, R8, 0x2, 0x1f ;  /* 0x0c401f00080e7f89 */ /* 0x000e6200000e0000 */
[----:B------:R-:W-:Y:S02]  /*8bd0*/  FSEL R180, R180, -INF , P2 ;  /* 0xff800000b4b47808 */ /* 0x000fe40001000000 */
[----:B------:R-:W-:Y:S02]  /*8be0*/  FSEL R181, R181, -INF , P1 ;  /* 0xff800000b5b57808 */ /* 0x000fe40000800000 */
[----:B------:R-:W-:-:S02]  /*8bf0*/  ISETP.NE.AND P1, PT, R23, RZ, PT ;  /* 0x000000ff1700720c */ /* 0x000fc40003f25270 */
[----:B------:R-:W-:-:S11]  /*8c00*/  LOP3.LUT P0, RZ, R16, 0x400000, RZ, 0xc0, !PT ;  /* 0x0040000010ff7812 */ /* 0x000fd6000780c0ff */
[----:B------:R-:W-:-:S04]  /*8c10*/  @!P1 IMAD R10, R10, 0x40, R19 ;  /* 0x000000400a0a9824 */ /* 0x000fc800078e0213 */
[----:B------:R-:W-:Y:S01]  /*8c20*/  @!P1 IMAD R10, R10, 0x4, R17 ;  /* 0x000000040a0a9824 */ /* 0x000fe200078e0211 */
        /* <DEDUP_REMOVED lines=8> */
[----:B------:R-:W-:Y:S01]  /*8cb0*/  ISETP.GT.AND P6, PT, R7, 0x28, PT ;  /* 0x000000280700780c */ /* 0x000fe20003fc4270 */
[----:B------:R-:W-:Y:S02]  /*8cc0*/  VIADD R7, R9, 0x38840 ;  /* 0x0003884009077836 */ /* 0x000fe40000000000 */
[--C-:B------:R-:W-:Y:S01]  /*8cd0*/  FFMA.FTZ R154, R154, UR5, -R12.reuse ;  /* 0x000000059a9a7c23 */ /* 0x100fe2000801080c */
[----:B------:R-:W-:Y:S01]  /*8ce0*/  FSEL R172, R172, -INF , P6 ;  /* 0xff800000acac7808 */ /* 0x000fe20003000000 */
[--C-:B------:R-:W-:Y:S01]  /*8cf0*/  FFMA.FTZ R155, R155, UR5, -R12.reuse ;  /* 0x000000059b9b7c23 */ /* 0x100fe2000801080c */
[----:B0-----:R-:W-:Y:S01]  /*8d00*/  PRMT R7, R187, 0x654, R7 ;  /* 0x00000654bb077816 */ /* 0x001fe20000000007 */
[--C-:B------:R-:W-:Y:S01]  /*8d10*/  FFMA.FTZ R158, R158, UR5, -R12.reuse ;  /* 0x000000059e9e7c23 */ /* 0x100fe2000801080c */
[--C-:B------:R-:W-:Y:S01]  /*8d20*/  FFMA.FTZ R159, R159, UR5, -R12.reuse ;  /* 0x000000059f9f7c23 */ /* 0x100fe2000801080c */
[--C-:B------:R-:W-:Y:S01]  /*8d30*/  FFMA.FTZ R162, R162, UR5, -R12.reuse ;  /* 0x00000005a2a27c23 */ /* 0x100fe2000801080c */
[----:B------:R0:W-:Y:S01]  /*8d40*/  SYNCS.ARRIVE.TRANS64.RED.A1T0 RZ, [R7+URZ], RZ ;  /* 0x000000ff07ff79a7 */ /* 0x0001e2000810043f */
[--C-:B------:R-:W-:Y:S01]  /*8d50*/  FFMA.FTZ R163, R163, UR5, -R12.reuse ;  /* 0x00000005a3a37c23 */ /* 0x100fe2000801080c */
[--C-:B------:R-:W-:Y:S01]  /*8d60*/  FFMA.FTZ R166, R166, UR5, -R12.reuse ;  /* 0x00000005a6a67c23 */ /* 0x100fe2000801080c */
[--C-:B------:R-:W-:Y:S01]  /*8d70*/  FFMA.FTZ R167, R167, UR5, -R12.reuse ;  /* 0x00000005a7a77c23 */ /* 0x100fe2000801080c */
[--C-:B------:R-:W-:Y:S01]  /*8d80*/  FFMA.FTZ R170, R170, UR5, -R12.reuse ;  /* 0x00000005aaaa7c23 */ /* 0x100fe2000801080c */
[--C-:B------:R-:W-:Y:S01]  /*8d90*/  FFMA.FTZ R171, R171, UR5, -R12.reuse ;  /* 0x00000005abab7c23 */ /* 0x100fe2000801080c */
[--C-:B------:R-:W-:Y:S01]  /*8da0*/  FFMA.FTZ R174, R174, UR5, -R12.reuse ;  /* 0x00000005aeae7c23 */ /* 0x100fe2000801080c */
[--C-:B------:R-:W-:Y:S01]  /*8db0*/  FFMA.FTZ R175, R175, UR5, -R12.reuse ;  /* 0x00000005afaf7c23 */ /* 0x100fe2000801080c */
[----:B0-----:R-:W-:Y:S01]  /*8dc0*/  FMNMX.FTZ R7, R152, R11, !PT ;  /* 0x0000000b98077209 */ /* 0x001fe20007810000 */
[--C-:B------:R-:W-:Y:S01]  /*8dd0*/  FFMA.FTZ R178, R178, UR5, -R12.reuse ;  /* 0x00000005b2b27c23 */ /* 0x100fe2000801080c */
[--C-:B------:R-:W-:Y:S01]  /*8de0*/  FFMA.FTZ R179, R179, UR5, -R12.reuse ;  /* 0x00000005b3b37c23 */ /* 0x100fe2000801080c */
[--C-:B------:R-:W-:Y:S01]  /*8df0*/  FFMA.FTZ R182, R182, UR5, -R12.reuse ;  /* 0x00000005b6b67c23 */ /* 0x100fe2000801080c */
[----:B------:R-:W-:Y:S01]  /*8e00*/  FMNMX.FTZ R7, R13, R7, !PT ;  /* 0x000000070d077209 */ /* 0x000fe20007810000 */
[----:B------:R-:W-:Y:S01]  /*8e10*/  FFMA.FTZ R183, R183, UR5, -R12 ;  /* 0x00000005b7b77c23 */ /* 0x000fe2000801080c */
[----:B------:R-:W-:Y:S01]  /*8e20*/  FMUL.FTZ R12, R14, UR5 ;  /* 0x000000050e0c7c20 */ /* 0x000fe20008410000 */
[----:B------:R-:W-:Y:S01]  /*8e30*/  MUFU.EX2 R153, R154 ;  /* 0x0000009a00997308 */ /* 0x000fe20000000800 */
[----:B------:R-:W-:-:S04]  /*8e40*/  FMNMX.FTZ R7, R156, R7, !PT ;  /* 0x000000079c077209 */ /* 0x000fc80007810000 */
[----:B------:R-:W-:-:S03]  /*8e50*/  FMNMX.FTZ R7, R157, R7, !PT ;  /* 0x000000079d077209 */ /* 0x000fc60007810000 */
[----:B------:R-:W0:Y:S01]  /*8e60*/  MUFU.EX2 R12, R12 ;  /* 0x0000000c000c7308 */ /* 0x000e220000000800 */
[----:B------:R-:W-:-:S04]  /*8e70*/  FMNMX.FTZ R7, R160, R7, !PT ;  /* 0x00000007a0077209 */ /* 0x000fc80007810000 */
[----:B------:R-:W-:-:S03]  /*8e80*/  FMNMX.FTZ R7, R161, R7, !PT ;  /* 0x00000007a1077209 */ /* 0x000fc60007810000 */
[----:B------:R-:W1:Y:S01]  /*8e90*/  MUFU.EX2 R155, R155 ;  /* 0x0000009b009b7308 */ /* 0x000e620000000800 */
[----:B------:R-:W-:-:S04]  /*8ea0*/  FMNMX.FTZ R7, R164, R7, !PT ;  /* 0x00000007a4077209 */ /* 0x000fc80007810000 */
[----:B------:R-:W-:-:S03]  /*8eb0*/  FMNMX.FTZ R7, R165, R7, !PT ;  /* 0x00000007a5077209 */ /* 0x000fc60007810000 */
[----:B------:R-:W-:Y:S01]  /*8ec0*/  MUFU.EX2 R159, R159 ;  /* 0x0000009f009f7308 */ /* 0x000fe20000000800 */
[----:B------:R-:W-:Y:S01]  /*8ed0*/  FMNMX.FTZ R7, R168, R7, !PT ;  /* 0x00000007a8077209 */ /* 0x000fe20007810000 */
[----:B0-----:R-:W-:Y:S01]  /*8ee0*/  @!P1 STS [R10+0x38420], R12 ;  /* 0x0384200c0a009388 */ /* 0x001fe20000000800 */
[----:B------:R-:W-:Y:S01]  /*8ef0*/  FFMA.FTZ R5, R12, R5, R153 ;  /* 0x000000050c057223 */ /* 0x000fe20000010099 */
[-C--:B------:R-:W-:Y:S01]  /*8f00*/  FMUL.FTZ R26, R26, R12.reuse ;  /* 0x0000000c1a1a7220 */ /* 0x080fe20000410000 */
[----:B------:R-:W-:Y:S01]  /*8f10*/  FMNMX.FTZ R7, R169, R7, !PT ;  /* 0x00000007a9077209 */ /* 0x000fe20007810000 */
[-C--:B------:R-:W-:Y:S01]  /*8f20*/  FMUL.FTZ R27, R27, R12.reuse ;  /* 0x0000000c1b1b7220 */ /* 0x080fe20000410000 */
[-C--:B------:R-:W-:Y:S01]  /*8f30*/  FMUL.FTZ R30, R30, R12.reuse ;  /* 0x0000000c1e1e7220 */ /* 0x080fe20000410000 */
[----:B------:R-:W-:Y:S01]  /*8f40*/  MUFU.EX2 R162, R162 ;  /* 0x000000a200a27308 */ /* 0x000fe20000000800 */
[----:B------:R-:W-:Y:S01]  /*8f50*/  FMNMX.FTZ R7, R172, R7, !PT ;  /* 0x00000007ac077209 */ /* 0x000fe20007810000 */
[C---:B-1----:R-:W-:Y:S01]  /*8f60*/  FADD.FTZ R5, R155.reuse, R5 ;  /* 0x000000059b057221 */ /* 0x042fe20000010000 */
[----:B------:R-:W-:Y:S01]  /*8f70*/  F2FP.F16.F32.PACK_AB R153, R155, R153 ;  /* 0x000000999b99723e */ /* 0x000fe200000000ff */
[-C--:B------:R-:W-:Y:S01]  /*8f80*/  FMUL.FTZ R31, R31, R12.reuse ;  /* 0x0000000c1f1f7220 */ /* 0x080fe20000410000 */
[----:B------:R-:W-:Y:S01]  /*8f90*/  FMNMX.FTZ R7, R173, R7, !PT ;  /* 0x00000007ad077209 */ /* 0x000fe20007810000 */
[-C--:B------:R-:W-:Y:S01]  /*8fa0*/  FMUL.FTZ R34, R34, R12.reuse ;  /* 0x0000000c22227220 */ /* 0x080fe20000410000 */
[-C--:B------:R-:W-:Y:S01]  /*8fb0*/  FMUL.FTZ R35, R35, R12.reuse ;  /* 0x0000000c23237220 */ /* 0x080fe20000410000 */
[----:B------:R-:W0:Y:S01]  /*8fc0*/  MUFU.EX2 R155, R158 ;  /* 0x0000009e009b7308 */ /* 0x000e220000000800 */
[----:B------:R-:W-:Y:S01]  /*8fd0*/  FMNMX.FTZ R7, R176, R7, !PT ;  /* 0x00000007b0077209 */ /* 0x000fe20007810000 */
[-C--:B------:R-:W-:Y:S01]  /*8fe0*/  FMUL.FTZ R38, R38, R12.reuse ;  /* 0x0000000c26267220 */ /* 0x080fe20000410000 */
[-C--:B------:R-:W-:Y:S01]  /*8ff0*/  FMUL.FTZ R39, R39, R12.reuse ;  /* 0x0000000c27277220 */ /* 0x080fe20000410000 */
[-C--:B------:R-:W-:Y:S01]  /*9000*/  FMUL.FTZ R42, R42, R12.reuse ;  /* 0x0000000c2a2a7220 */ /* 0x080fe20000410000 */
[----:B------:R-:W-:Y:S01]  /*9010*/  FMNMX.FTZ R7, R177, R7, !PT ;  /* 0x00000007b1077209 */ /* 0x000fe20007810000 */
[-C--:B------:R-:W-:Y:S01]  /*9020*/  FMUL.FTZ R43, R43, R12.reuse ;  /* 0x0000000c2b2b7220 */ /* 0x080fe20000410000 */
[-C--:B------:R-:W-:Y:S01]  /*9030*/  FMUL.FTZ R46, R46, R12.reuse ;  /* 0x0000000c2e2e7220 */ /* 0x080fe20000410000 */
[----:B------:R-:W1:Y:S01]  /*9040*/  MUFU.EX2 R163, R163 ;  /* 0x000000a300a37308 */ /* 0x000e620000000800 */
[----:B------:R-:W-:Y:S01]  /*9050*/  FMNMX.FTZ R7, R180, R7, !PT ;  /* 0x00000007b4077209 */ /* 0x000fe20007810000 */
[-C--:B------:R-:W-:Y:S01]  /*9060*/  FMUL.FTZ R47, R47, R12.reuse ;  /* 0x0000000c2f2f7220 */ /* 0x080fe20000410000 */
[-C--:B------:R-:W-:Y:S01]  /*9070*/  FMUL.FTZ R50, R50, R12.reuse ;  /* 0x0000000c32327220 */ /* 0x080fe20000410000 */
[-C--:B------:R-:W-:Y:S01]  /*9080*/  FMUL.FTZ R51, R51, R12.reuse ;  /* 0x0000000c33337220 */ /* 0x080fe20000410000 */
[----:B------:R-:W-:Y:S01]  /*9090*/  FMNMX.FTZ R7, R181, R7, !PT ;  /* 0x00000007b5077209 */ /* 0x000fe20007810000 */
[-C--:B------:R-:W-:Y:S01]  /*90a0*/  FMUL.FTZ R54, R54, R12.reuse ;  /* 0x0000000c36367220 */ /* 0x080fe20000410000 */
[-C--:B------:R-:W-:Y:S01]  /*90b0*/  FMUL.FTZ R55, R55, R12.reuse ;  /* 0x0000000c37377220 */ /* 0x080fe20000410000 */
[----:B------:R-:W2:Y:S01]  /*90c0*/  MUFU.EX2 R166, R166 ;  /* 0x000000a600a67308 */ /* 0x000ea20000000800 */
[----:B0-----:R-:W-:Y:S01]  /*90d0*/  FADD.FTZ R5, R155, R5 ;  /* 0x000000059b057221 */ /* 0x001fe20000010000 */
[----:B------:R-:W0:Y:S01]  /*90e0*/  SHFL.BFLY PT, R14, R7, 0x2, 0x1f ;  /* 0x0c401f00070e7f89 */ /* 0x000e2200000e0000 */
[C---:B------:R-:W-:Y:S01]  /*90f0*/  F2FP.F16.F32.PACK_AB R155, R159.reuse, R155 ;  /* 0x0000009b9f9b723e */ /* 0x040fe200000000ff */
[-C--:B------:R-:W-:Y:S01]  /*9100*/  FMUL.FTZ R58, R58, R12.reuse ;  /* 0x0000000c3a3a7220 */ /* 0x080fe20000410000 */
[----:B------:R-:W-:Y:S01]  /*9110*/  FADD.FTZ R5, R159, R5 ;  /* 0x000000059f057221 */ /* 0x000fe20000010000 */
[-C--:B------:R-:W-:Y:S01]  /*9120*/  FMUL.FTZ R59, R59, R12.reuse ;  /* 0x0000000c3b3b7220 */ /* 0x080fe20000410000 */
[-C--:B------:R-:W-:Y:S01]  /*9130*/  FMUL.FTZ R62, R62, R12.reuse ;  /* 0x0000000c3e3e7220 */ /* 0x080fe20000410000 */
[----:B------:R-:W3:Y:S01]  /*9140*/  MUFU.EX2 R167, R167 ;  /* 0x000000a700a77308 */ /* 0x000ee20000000800 */
        /* <DEDUP_REMOVED lines=16> */
[----:B---3--:R-:W-:Y:S01]  /*9250*/  FADD.FTZ R5, R167, R5 ;  /* 0x00000005a7057221 */ /* 0x008fe20000010000 */
[----:B0-----:R-:W-:Y:S01]  /*9260*/  FMNMX.FTZ R7, R7, R14, !PT ;  /* 0x0000000e07077209 */ /* 0x001fe20007810000 */
[----:B------:R-:W-:Y:S01]  /*9270*/  FMUL.FTZ R86, R86, R12 ;  /* 0x0000000c56567220 */ /* 0x000fe20000410000 */
[----:B------:R-:W-:Y:S01]  /*9280*/  F2FP.F16.F32.PACK_AB R159, R167, R166 ;  /* 0x000000a6a79f723e */ /* 0x000fe200000000ff */
[-C--:B------:R-:W-:Y:S01]  /*9290*/  FMUL.FTZ R87, R87, R12.reuse ;  /* 0x0000000c57577220 */ /* 0x080fe20000410000 */
[-C--:B------:R-:W-:Y:S01]  /*92a0*/  FMUL.FTZ R90, R90, R12.reuse ;  /* 0x0000000c5a5a7220 */ /* 0x080fe20000410000 */
[----:B------:R-:W0:Y:S01]  /*92b0*/  SHFL.BFLY PT, R14, R7, 0x1, 0x1f ;  /* 0x0c201f00070e7f89 */ /* 0x000e2200000e0000 */
        /* <DEDUP_REMOVED lines=22> */
[----:B------:R-:W-:Y:S01]  /*9420*/  FMUL.FTZ R127, R127, R12 ;  /* 0x0000000c7f7f7220 */ /* 0x000fe20000410000 */
[----:B0-----:R-:W-:Y:S01]  /*9430*/  FMNMX.FTZ R7, R7, R14, !PT ;  /* 0x0000000e07077209 */ /* 0x001fe20007810000 */
[----:B------:R-:W-:Y:S01]  /*9440*/  MUFU.EX2 R179, R179 ;  /* 0x000000b300b37308 */ /* 0x000fe20000000800 */
[-C--:B------:R-:W-:Y:S01]  /*9450*/  FMUL.FTZ R130, R130, R12.reuse ;  /* 0x0000000c82827220 */ /* 0x080fe20000410000 */
[-C--:B------:R-:W-:Y:S01]  /*9460*/  FMUL.FTZ R131, R131, R12.reuse ;  /* 0x0000000c83837220 */ /* 0x080fe20000410000 */
[----:B------:R-:W-:Y:S01]  /*9470*/  FSETP.NEU.FTZ.AND P2, PT, R7, -INF , PT ;  /* 0xff8000000700780b */ /* 0x000fe20003f5d000 */
[-C--:B------:R-:W-:Y:S01]  /*9480*/  FMUL.FTZ R134, R134, R12.reuse ;  /* 0x0000000c86867220 */ /* 0x080fe20000410000 */
[-C--:B------:R-:W-:Y:S01]  /*9490*/  FMUL.FTZ R135, R135, R12.reuse ;  /* 0x0000000c87877220 */ /* 0x080fe20000410000 */
[-C--:B------:R-:W-:Y:S01]  /*94a0*/  FMUL.FTZ R138, R138, R12.reuse ;  /* 0x0000000c8a8a7220 */ /* 0x080fe20000410000 */
[----:B------:R-:W-:Y:S01]  /*94b0*/  FSEL R14, R7, RZ, P2 ;  /* 0x000000ff070e7208 */ /* 0x000fe20001000000 */
[----:B------:R-:W-:Y:S01]  /*94c0*/  MUFU.EX2 R182, R182 ;  /* 0x000000b600b67308 */ /* 0x000fe20000000800 */
[-C--:B------:R-:W-:Y:S01]  /*94d0*/  FMUL.FTZ R139, R139, R12.reuse ;  /* 0x0000000c8b8b7220 */ /* 0x080fe20000410000 */
[-C--:B------:R-:W-:Y:S01]  /*94e0*/  FMUL.FTZ R142, R142, R12.reuse ;  /* 0x0000000c8e8e7220 */ /* 0x080fe20000410000 */
[-C--:B------:R-:W-:Y:S01]  /*94f0*/  FMUL.FTZ R143, R143, R12.reuse ;  /* 0x0000000c8f8f7220 */ /* 0x080fe20000410000 */
[----:B------:R-:W-:Y:S01]  /*9500*/  FADD.FTZ R14, -R14, R11 ;  /* 0x0000000b0e0e7221 */ /* 0x000fe20000010100 */
[-C--:B------:R-:W-:Y:S01]  /*9510*/  FMUL.FTZ R146, R146, R12.reuse ;  /* 0x0000000c92927220 */ /* 0x080fe20000410000 */
[-C--:B------:R-:W-:Y:S01]  /*9520*/  FMUL.FTZ R147, R147, R12.reuse ;  /* 0x0000000c93937220 */ /* 0x080fe20000410000 */
[-C--:B------:R-:W-:Y:S01]  /*9530*/  FMUL.FTZ R150, R150, R12.reuse ;  /* 0x0000000c96967220 */ /* 0x080fe20000410000 */
[----:B------:R-:W-:Y:S01]  /*9540*/  FMUL.FTZ R11, R14, UR5 ;  /* 0x000000050e0b7c20 */ /* 0x000fe20008410000 */
[----:B------:R-:W0:Y:S01]  /*9550*/  MUFU.EX2 R183, R183 ;  /* 0x000000b700b77308 */ /* 0x000e220000000800 */
[----:B------:R-:W-:Y:S01]  /*9560*/  FMUL.FTZ R151, R151, R12 ;  /* 0x0000000c97977220 */ /* 0x000fe20000410000 */
[----:B--2---:R-:W-:-:S04]  /*9570*/  FADD.FTZ R5, R171, R5 ;  /* 0x00000005ab057221 */ /* 0x004fc80000010000 */
[----:B---3--:R-:W-:Y:S02]  /*9580*/  FADD.FTZ R5, R174, R5 ;  /* 0x00000005ae057221 */ /* 0x008fe40000010000 */
[----:B------:R-:W2:Y:S02]  /*9590*/  MUFU.EX2 R11, R11 ;  /* 0x0000000b000b7308 */ /* 0x000ea40000000800 */
[----:B-1----:R-:W-:-:S04]  /*95a0*/  FADD.FTZ R5, R175, R5 ;  /* 0x00000005af057221 */ /* 0x002fc80000010000 */
[----:B----4-:R-:W-:Y:S01]  /*95b0*/  FADD.FTZ R5, R178, R5 ;  /* 0x00000005b2057221 */ /* 0x010fe20000010000 */
[----:B0-----:R-:W-:-:S03]  /*95c0*/  F2FP.F16.F32.PACK_AB R167, R183, R182 ;  /* 0x000000b6b7a7723e */ /* 0x001fc600000000ff */
[----:B------:R-:W-:-:S04]  /*95d0*/  FADD.FTZ R5, R179, R5 ;  /* 0x00000005b3057221 */ /* 0x000fc80000010000 */
[----:B------:R-:W-:Y:S01]  /*95e0*/  FADD.FTZ R5, R182, R5 ;  /* 0x00000005b6057221 */ /* 0x000fe20000010000 */
        /* <DEDUP_REMOVED lines=10> */
[----:B0-----:R-:W-:Y:S01]  /*9690*/  FMUL.FTZ R10, R7, UR5 ;  /* 0x00000005070a7c20 */ /* 0x001fe20008410000 */
        /* <DEDUP_REMOVED lines=26> */
[----:B------:R-:W1:Y:S01]  /*9840*/  MUFU.EX2 R154, R13 ;  /* 0x0000000d009a7308 */ /* 0x000e620000000800 */
[-C--:B------:R-:W-:Y:S01]  /*9850*/  FMUL.FTZ R57, R57, R11.reuse ;  /* 0x0000000b39397220 */ /* 0x080fe20000410000 */
[-C--:B------:R-:W-:Y:S01]  /*9860*/  FMUL.FTZ R60, R60, R11.reuse ;  /* 0x0000000b3c3c7220 */ /* 0x080fe20000410000 */
[-C--:B------:R-:W-:Y:S01]  /*9870*/  FMUL.FTZ R61, R61, R11.reuse ;  /* 0x0000000b3d3d7220 */ /* 0x080fe20000410000 */
[-C--:B------:R-:W-:Y:S01]  /*9880*/  FMUL.FTZ R64, R64, R11.reuse ;  /* 0x0000000b40407220 */ /* 0x080fe20000410000 */
[-C--:B------:R-:W-:Y:S01]  /*9890*/  FMUL.FTZ R65, R65, R11.reuse ;  /* 0x0000000b41417220 */ /* 0x080fe20000410000 */
[----:B0-----:R-:W-:Y:S01]  /*98a0*/  FFMA.FTZ R21, R11, R6, R152 ;  /* 0x000000060b157223 */ /* 0x001fe20000010098 */
        /* <DEDUP_REMOVED lines=20> */
[----:B------:R-:W-:Y:S01]  /*99f0*/  F2FP.F16.F32.PACK_AB R163, R175, R174 ;  /* 0x000000aeafa3723e */ /* 0x000fe200000000ff */
[-C--:B------:R-:W-:Y:S01]  /*9a00*/  FMUL.FTZ R96, R96, R11.reuse ;  /* 0x0000000b60607220 */ /* 0x080fe20000410000 */
[-C--:B------:R-:W-:Y:S01]  /*9a10*/  FMUL.FTZ R97, R97, R11.reuse ;  /* 0x0000000b61617220 */ /* 0x080fe20000410000 */
[-C--:B------:R-:W-:Y:S01]  /*9a20*/  FMUL.FTZ R100, R100, R11.reuse ;  /* 0x0000000b64647220 */ /* 0x080fe20000410000 */
[-C--:B------:R-:W-:Y:S01]  /*9a30*/  FMUL.FTZ R101, R101, R11.reuse ;  /* 0x0000000b65657220 */ /* 0x080fe20000410000 */
[----:B------:R0:W1:Y:S01]  /*9a40*/  MUFU.EX2 R15, R161 ;  /* 0x000000a1000f7308 */ /* 0x0000620000000800 */
[----:B--2---:R-:W-:Y:S01]  /*9a50*/  F2FP.F16.F32.PACK_AB R154, R13, R10 ;  /* 0x0000000a0d9a723e */ /* 0x004fe200000000ff */
[----:B------:R-:W-:Y:S01]  /*9a60*/  BAR.SYNC.DEFER_BLOCKING 0xf, 0x100 ;  /* 0x03c4000000007b1d */ /* 0x000fe20000010000 */
[-C--:B------:R-:W-:Y:S01]  /*9a70*/  FMUL.FTZ R104, R104, R11.reuse ;  /* 0x0000000b68687220 */ /* 0x080fe20000410000 */
[-C--:B------:R-:W-:Y:S01]  /*9a80*/  FMUL.FTZ R105, R105, R11.reuse ;  /* 0x0000000b69697220 */ /* 0x080fe20000410000 */
[-C--:B------:R-:W-:Y:S01]  /*9a90*/  FMUL.FTZ R108, R108, R11.reuse ;  /* 0x0000000b6c6c7220 */ /* 0x080fe20000410000 */
[-C--:B------:R-:W-:Y:S01]  /*9aa0*/  FMUL.FTZ R109, R109, R11.reuse ;  /* 0x0000000b6d6d7220 */ /* 0x080fe20000410000 */
[----:B------:R-:W-:Y:S01]  /*9ab0*/  FMUL.FTZ R112, R112, R11 ;  /* 0x0000000b70707220 */ /* 0x000fe20000410000 */
[----:B------:R-:W-:Y:S01]  /*9ac0*/  MUFU.EX2 R20, R164 ;  /* 0x000000a400147308 */ /* 0x000fe20000000800 */
[----:B0-----:R-:W-:Y:S01]  /*9ad0*/  F2FP.F16.F32.PACK_AB R161, R171, R170 ;  /* 0x000000aaaba1723e */ /* 0x001fe200000000ff */
[----:B------:R-:W-:-:S02]  /*9ae0*/  IMAD R170, R2, 0x1000, R22 ;  /* 0x0000100002aa7824 */ /* 0x000fc400078e0216 */
[-C--:B------:R-:W-:Y:S01]  /*9af0*/  FMUL.FTZ R113, R113, R11.reuse ;  /* 0x0000000b71717220 */ /* 0x080fe20000410000 */
[-C--:B------:R-:W-:Y:S01]  /*9b00*/  FMUL.FTZ R116, R116, R11.reuse ;  /* 0x0000000b74747220 */ /* 0x080fe20000410000 */
[-C--:B------:R-:W-:Y:S01]  /*9b10*/  FMUL.FTZ R117, R117, R11.reuse ;  /* 0x0000000b75757220 */ /* 0x080fe20000410000 */
[-C--:B------:R-:W-:Y:S01]  /*9b20*/  FMUL.FTZ R120, R120, R11.reuse ;  /* 0x0000000b78787220 */ /* 0x080fe20000410000 */
[----:B------:R-:W-:Y:S01]  /*9b30*/  R2UR UR10, R170 ;  /* 0x00000000aa0a72ca */ /* 0x000fe200000e0000 */
[----:B------:R0:W2:Y:S01]  /*9b40*/  MUFU.EX2 R6, R165 ;  /* 0x000000a500067308 */ /* 0x0000a20000000800 */
        /* <DEDUP_REMOVED lines=16> */
[----:B--2---:R-:W-:Y:S01]  /*9c50*/  F2FP.F16.F32.PACK_AB R158, R6, R20 ;  /* 0x00000014069e723e */ /* 0x004fe200000000ff */
[-C--:B------:R-:W-:Y:S01]  /*9c60*/  FMUL.FTZ R145, R145, R11.reuse ;  /* 0x0000000b91917220 */ /* 0x080fe20000410000 */
[-C--:B------:R-:W-:Y:S01]  /*9c70*/  FMUL.FTZ R148, R148, R11.reuse ;  /* 0x0000000b94947220 */ /* 0x080fe20000410000 */
[----:B------:R-:W-:Y:S01]  /*9c80*/  FMUL.FTZ R149, R149, R11 ;  /* 0x0000000b95957220 */ /* 0x000fe20000410000 */
[----:B------:R1:W-:Y:S01]  /*9c90*/  STSM.16.M88.4 [R188+0x36400], R152 ;  /* 0x03640098bc007844 */ /* 0x0003e20000000200 */
[----:B------:R-:W-:-:S02]  /*9ca0*/  VIADD R11, R170, 0x80 ;  /* 0x00000080aa0b7836 */ /* 0x000fc40000000000 */
[----:B------:R-:W-:Y:S01]  /*9cb0*/  FADD.FTZ R21, R10, R21 ;  /* 0x000000150a157221 */ /* 0x000fe20000010000 */
[----:B------:R-:W-:Y:S01]  /*9cc0*/  MUFU.EX2 R172, R172 ;  /* 0x000000ac00ac7308 */ /* 0x000fe20000000800 */
[----:B------:R1:W-:Y:S01]  /*9cd0*/  STSM.16.M88.4 [R191], R156 ;  /* 0x0000009cbf007844 */ /* 0x0003e20000000200 */
[----:B------:R-:W-:Y:S01]  /*9ce0*/  FADD.FTZ R5, R183, R5 ;  /* 0x00000005b7057221 */ /* 0x000fe20000010000 */
[----:B------:R-:W-:-:S04]  /*9cf0*/  FADD.FTZ R21, R13, R21 ;  /* 0x000000150d157221 */ /* 0x000fc80000010000 */
[----:B------:R-:W-:Y:S01]  /*9d00*/  FADD.FTZ R21, R14, R21 ;  /* 0x000000150e157221 */ /* 0x000fe20000010000 */
[----:B------:R-:W2:Y:S01]  /*9d10*/  MUFU.EX2 R173, R173 ;  /* 0x000000ad00ad7308 */ /* 0x000ea20000000800 */
[----:B0-----:R-:W-:Y:S02]  /*9d20*/  F2FP.F16.F32.PACK_AB R160, R169, R168 ;  /* 0x000000a8a9a0723e */ /* 0x001fe400000000ff */
[----:B------:R-:W-:-:S04]  /*9d30*/  FADD.FTZ R21, R15, R21 ;  /* 0x000000150f157221 */ /* 0x000fc80000010000 */
[----:B------:R-:W-:Y:S01]  /*9d40*/  FADD.FTZ R21, R20, R21 ;  /* 0x0000001514157221 */ /* 0x000fe20000010000 */
[----:B------:R-:W0:Y:S03]  /*9d50*/  MUFU.EX2 R176, R176 ;  /* 0x000000b000b07308 */ /* 0x000e260000000800 */
[----:B------:R-:W-:-:S04]  /*9d60*/  FADD.FTZ R21, R6, R21 ;  /* 0x0000001506157221 */ /* 0x000fc80000010000 */
[----:B------:R-:W-:Y:S01]  /*9d70*/  FADD.FTZ R21, R168, R21 ;  /* 0x00000015a8157221 */ /* 0x000fe20000010000 */
[----:B------:R-:W3:Y:S01]  /*9d80*/  MUFU.EX2 R177, R177 ;  /* 0x000000b100b17308 */ /* 0x000ee20000000800 */
[----:B--2---:R-:W-:Y:S02]  /*9d90*/  F2FP.F16.F32.PACK_AB R162, R173, R172 ;  /* 0x000000acada2723e */ /* 0x004fe400000000ff */
[----:B------:R-:W-:-:S03]  /*9da0*/  FADD.FTZ R21, R169, R21 ;  /* 0x00000015a9157221 */ /* 0x000fc60000010000 */
[----:B------:R1:W-:Y:S01]  /*9db0*/  STSM.16.M88.4 [R189], R160 ;  /* 0x000000a0bd007844 */ /* 0x0003e20000000200 */
[----:B------:R-:W-:Y:S01]  /*9dc0*/  FADD.FTZ R21, R172, R21 ;  /* 0x00000015ac157221 */ /* 0x000fe20000010000 */
[----:B------:R-:W2:Y:S03]  /*9dd0*/  MUFU.EX2 R180, R180 ;  /* 0x000000b400b47308 */ /* 0x000ea60000000800 */
[----:B------:R-:W-:-:S04]  /*9de0*/  FADD.FTZ R21, R173, R21 ;  /* 0x00000015ad157221 */ /* 0x000fc80000010000 */
[----:B0-----:R-:W-:Y:S01]  /*9df0*/  FADD.FTZ R21, R176, R21 ;  /* 0x00000015b0157221 */ /* 0x001fe20000010000 */
[----:B------:R-:W0:Y:S01]  /*9e00*/  MUFU.EX2 R181, R181 ;  /* 0x000000b500b57308 */ /* 0x000e220000000800 */
[C---:B---3--:R-:W-:Y:S02]  /*9e10*/  F2FP.F16.F32.PACK_AB R164, R177.reuse, R176 ;  /* 0x000000b0b1a4723e */ /* 0x048fe400000000ff */
[----:B------:R-:W-:-:S04]  /*9e20*/  FADD.FTZ R21, R177, R21 ;  /* 0x00000015b1157221 */ /* 0x000fc80000010000 */
[----:B--2---:R-:W-:Y:S01]  /*9e30*/  FADD.FTZ R21, R180, R21 ;  /* 0x00000015b4157221 */ /* 0x004fe20000010000 */
[----:B0-----:R-:W-:-:S03]  /*9e40*/  F2FP.F16.F32.PACK_AB R166, R181, R180 ;  /* 0x000000b4b5a6723e */ /* 0x001fc600000000ff */
        /* <DEDUP_REMOVED lines=35> */
.L_x_8352:
[----:B------:R-:W-:Y:S01]  /*a080*/  UISETP.GT.AND UP0, UPT, UR6, UR4, UPT ;  /* 0x000000040600728c */ /* 0x000fe2000bf04270 */
[----:B------:R-:W-:Y:S01]  /*a090*/  VIADD R9, R9, 0x38860 ;  /* 0x0003886009097836 */ /* 0x000fe20000000000 */
[----:B------:R-:W-:Y:S01]  /*a0a0*/  UIADD3 UR6, UR6, -0x1, URZ ;  /* 0xffffffff06067890 */ /* 0x000fe2000fffe03f */
[----:B------:R-:W-:Y:S02]  /*a0b0*/  IMAD.MOV.U32 R12, RZ, RZ, R8 ;  /* 0x000000ffff0c7224 */ /* 0x000fe400078e0008 */
[----:B------:R-:W-:Y:S01]  /*a0c0*/  IMAD.MOV.U32 R11, RZ, RZ, R7 ;  /* 0x000000ffff0b7224 */ /* 0x000fe200078e0007 */
[----:B------:R-:W-:Y:S01]  /*a0d0*/  PLOP3.LUT P1, PT, PT, PT, UP0, 0x80, 0x0 ;  /* 0x000000000000781c */ /* 0x000fe20003f2f008 */
[----:B------:R-:W-:Y:S01]  /*a0e0*/  IMAD.MOV.U32 R10, RZ, RZ, R2 ;  /* 0x000000ffff0a7224 */ /* 0x000fe200078e0002 */
[----:B------:R-:W-:-:S04]  /*a0f0*/  PRMT R9, R187, 0x654, R9 ;  /* 0x00000654bb097816 */ /* 0x000fc80000000009 */
[----:B------:R0:W-:Y:S07]  /*a100*/  SYNCS.ARRIVE.TRANS64.RED.A1T0 RZ, [R9+URZ], RZ ;  /* 0x000000ff09ff79a7 */ /* 0x0001ee000810043f */
[----:B------:R-:W-:Y:S05]  /*a110*/  @P1 BRA `(.L_x_8353) ;  /* 0xffffffcc00441947 */ /* 0x000fea000383ffff */
[----:B------:R-:W-:-:S05]  /*a120*/  UMOV UR10, UR6 ;  /* 0x00000006000a7c82 */ /* 0x000fca0008000000 */
.L_x_8342:
[----:B------:R-:W-:-:S06]  /*a130*/  UISETP.GE.AND UP0, UPT, UR10, UR38, UPT ;  /* 0x000000260a00728c */ /* 0x000fcc000bf06270 */
[----:B------:R-:W-:-:S13]  /*a140*/  PLOP3.LUT P1, PT, PT, PT, UP0, 0x80, 0x0 ;  /* 0x000000000000781c */ /* 0x000fda0003f2f008 */
[----:B------:R-:W-:Y:S05]  /*a150*/  @!P1 BRA `(.L_x_8354) ;  /* 0x0000002c00749947 */ /* 0x000fea0003800000 */
[----:B------:R-:W-:Y:S01]  /*a160*/  IMAD.MOV.U32 R10, RZ, RZ, R8 ;  /* 0x000000ffff0a7224 */ /* 0x000fe200078e0008 */
[----:B------:R-:W-:Y:S01]  /*a170*/  ULDC UR11, c[0x0][0xa80] ;  /* 0x0002a000000b7ab9 */ /* 0x000fe20000000800 */
[----:B------:R-:W-:Y:S02]  /*a180*/  IMAD.MOV.U32 R12, RZ, RZ, R7 ;  /* 0x000000ffff0c7224 */ /* 0x000fe400078e0007 */
[----:B------:R-:W-:-:S07]  /*a190*/  IMAD.MOV.U32 R11, RZ, RZ, R2 ;  /* 0x000000ffff0b7224 */ /* 0x000fce00078e0002 */
.L_x_8365:
[----:B------:R-:W-:-:S05]  /*a1a0*/  VIADD R2, R11, 0x1 ;  /* 0x000000010b027836 */ /* 0x000fca0000000000 */
[----:B------:R-:W-:-:S04]  /*a1b0*/  ISETP.NE.AND P1, PT, R2, 0x2, PT ;  /* 0x000000020200780c */ /* 0x000fc80003f25270 */
[----:B------:R-:W-:Y:S02]  /*a1c0*/  SEL R7, RZ, 0x1, P1 ;  /* 0x00000001ff077807 */ /* 0x000fe40000800000 */
[----:B------:R-:W-:Y:S02]  /*a1d0*/  SEL R2, R2, RZ, P1 ;  /* 0x000000ff02027207 */ /* 0x000fe40000800000 */
[----:B------:R-:W-:-:S13]  /*a1e0*/  R2UR UR4, R7 ;  /* 0x00000000070472ca */ /* 0x000fda00000e0000 */
[----:B------:R-:W-:Y:S01]  /*a1f0*/  ULOP3.LUT UR37, UR37, UR4, URZ, 0x3c, !UPT ;  /* 0x0000000425257292 */ /* 0x000fe2000f8e3c3f */
[----:B-1----:R-:W-:Y:S11]  /*a200*/  @!P0 BRA `(.L_x_8355) ;  /* 0x0000000000048947 */ /* 0x002ff60003800000 */
[----:B------:R-:W-:Y:S01]  /*a210*/  BPT.TRAP 0x1 ;  /* 0x000000040000795c */ /* 0x000fe20000300000 */
.L_x_8355:
[----:B------:R-:W-:Y:S02]  /*a220*/  IMAD.U32 R7, RZ, RZ, UR37 ;  /* 0x00000025ff077e24 */ /* 0x000fe4000f8e00ff */
[----:B0-----:R-:W-:-:S03]  /*a230*/  IMAD R9, R2, 0x8, R17 ;  /* 0x0000000802097824 */ /* 0x001fc600078e0211 */
[----:B------:R-:W-:-:S04]  /*a240*/  SHF.L.U32 R7, R7, 0x1f, RZ ;  /* 0x0000001f07077819 */ /* 0x000fc800000006ff */
[----:B------:R0:W1:Y:S01]  /*a250*/  SYNCS.PHASECHK.TRANS64.TRYWAIT P1, [R9+URZ+0x38830], R7 ;  /* 0x03883007090075a7 */ /* 0x000062000802017f */
[----:B------:R-:W-:Y:S05]  /*a260*/  @!P0 BRA `(.L_x_8356) ;  /* 0x0000000000048947 */ /* 0x000fea0003800000 */
[----:B------:R-:W-:Y:S01]  /*a270*/  BPT.TRAP 0x1 ;  /* 0x000000040000795c */ /* 0x000fe20000300000 */
.L_x_8356:
[----:B------:R-:W-:Y:S01]  /*a280*/  IMAD R8, R2, 0x200, R4 ;  /* 0x0000020002087824 */ /* 0x000fe200078e0204 */
[----:B-1----:R-:W-:Y:S06]  /*a290*/  @P1 BRA `(.L_x_8357) ;  /* 0x0000000000081947 */ /* 0x002fec0003800000 */
[----:B------:R-:W1:Y:S02]  /*a2a0*/  SYNCS.PHASECHK.TRANS64.TRYWAIT P1, [R9+URZ+0x38830], R7 ;  /* 0x03883007090075a7 */ /* 0x000e64000802017f */
[----:B-1----:R-:W-:Y:S05]  /*a2b0*/  @!P1 BRA `(.L_x_8358) ;  /* 0x000000f000f49947 */ /* 0x002fea0003800000 */
.L_x_8357:
[----:B------:R-:W-:Y:S01]  /*a2c0*/  R2UR UR6, R8 ;  /* 0x00000000080672ca */ /* 0x000fe200000e0000 */
[----:B------:R-:W-:Y:S01]  /*a2d0*/  WARPGROUP.ARRIVE ;  /* 0x00000000000079c5 */ /* 0x000fe20000000000 */
[----:B------:R-:W-:Y:S01]  /*a2e0*/  UMOV UR4, UR8 ;  /* 0x0000000800047c82 */ /* 0x000fe20008000000 */
[----:B------:R-:W-:Y:S01]  /*a2f0*/  UMOV UR5, UR9 ;  /* 0x0000000900057c82 */ /* 0x000fe20008000000 */
[----:B------:R-:W-:Y:S01]  /*a300*/  UMOV UR7, 0x40000040 ;  /* 0x4000004000077882 */ /* 0x000fe20000000000 */
[----:B------:R-:W-:Y:S01]  /*a310*/  UMOV UR15, 0x40000040 ;  /* 0x40000040000f7882 */ /* 0x000fe20000000000 */
[----:B------:R-:W-:Y:S01]  /*a320*/  UMOV UR19, 0x40000040 ;  /* 0x4000004000137882 */ /* 0x000fe20000000000 */
[----:B------:R-:W-:-:S06]  /*a330*/  UMOV UR23, 0x40000040 ;  /* 0x4000004000177882 */ /* 0x000fcc0000000000 */
        /* <DEDUP_REMOVED lines=16> */
.L_x_8359:
[----:B------:R2:W3:Y:S01]  /*a440*/  SYNCS.PHASECHK.TRANS64.TRYWAIT P1, [R9+URZ+0x38850], R7 ;  /* 0x03885007090075a7 */ /* 0x0004e2000802017f */
[----:B------:R-:W-:Y:S05]  /*a450*/  @!P0 BRA `(.L_x_8360) ;  /* 0x0000000000048947 */ /* 0x000fea0003800000 */
[----:B------:R-:W-:Y:S01]  /*a460*/  BPT.TRAP 0x1 ;  /* 0x000000040000795c */ /* 0x000fe20000300000 */
.L_x_8360:
[----:B---3--:R-:W-:Y:S05]  /*a470*/  @P1 BRA `(.L_x_8361) ;  /* 0x0000000000081947 */ /* 0x008fea0003800000 */
[----:B------:R-:W3:Y:S02]  /*a480*/  SYNCS.PHASECHK.TRANS64.TRYWAIT P1, [R9+URZ+0x38850], R7 ;  /* 0x03885007090075a7 */ /* 0x000ee4000802017f */
[----:B---3--:R-:W-:Y:S05]  /*a490*/  @!P1 BRA `(.L_x_8362) ;  /* 0x000000f000909947 */ /* 0x008fea0003800000 */
.L_x_8361:
        /* <DEDUP_REMOVED lines=327> */
.L_x_8363:
[----:B------:R-:W-:Y:S01]  /*b910*/  FMNMX.FTZ R7, R152, R12, !PT ;  /* 0x0000000c98077209 */ /* 0x000fe20007810000 */
[----:B------:R-:W0:Y:S01]  /*b920*/  S2R R21, SR_CgaCtaId ;  /* 0x0000000000157919 */ /* 0x000e220000008800 */
[----:B------:R-:W-:Y:S01]  /*b930*/  UMOV UR5, UR11 ;  /* 0x0000000b00057c82 */ /* 0x000fe20008000000 */
[----:B------:R-:W-:Y:S01]  /*b940*/  ISETP.NE.AND P1, PT, R23, RZ, PT ;  /* 0x000000ff1700720c */ /* 0x000fe20003f25270 */
[----:B------:R-:W-:Y:S01]  /*b950*/  IMAD R20, R2, 0x1000, R22 ;  /* 0x0000100002147824 */ /* 0x000fe200078e0216 */
[----:B------:R-:W-:Y:S01]  /*b960*/  FMNMX.FTZ R7, R153, R7, !PT ;  /* 0x0000000799077209 */ /* 0x000fe20007810000 */
[----:B------:R-:W-:-:S03]  /*b970*/  UMOV UR7, 0x40000040 ;  /* 0x4000004000077882 */ /* 0x000fc60000000000 */
[----:B------:R-:W-:Y:S02]  /*b980*/  FMNMX.FTZ R7, R156, R7, !PT ;  /* 0x000000079c077209 */ /* 0x000fe40007810000 */
[----:B------:R-:W-:Y:S02]  /*b990*/  R2UR UR4, R20 ;  /* 0x00000000140472ca */ /* 0x000fe400000e0000 */
[----:B------:R-:W-:-:S03]  /*b9a0*/  FMNMX.FTZ R7, R157, R7, !PT ;  /* 0x000000079d077209 */ /* 0x000fc60007810000 */
[----:B------:R-:W-:Y:S01]  /*b9b0*/  @!P1 IMAD R11, R11, 0x40, R19 ;  /* 0x000000400b0b9824 */ /* 0x000fe200078e0213 */
[----:B------:R-:W-:-:S03]  /*b9c0*/  FMNMX.FTZ R7, R160, R7, !PT ;  /* 0x00000007a0077209 */ /* 0x000fc60007810000 */
[----:B------:R-:W-:Y:S01]  /*b9d0*/  @!P1 IMAD R11, R11, 0x4, R17 ;  /* 0x000000040b0b9824 */ /* 0x000fe200078e0211 */
[----:B------:R-:W-:-:S03]  /*b9e0*/  FMNMX.FTZ R7, R161, R7, !PT ;  /* 0x00000007a1077209 */ /* 0x000fc60007810000 */
[----:B------:R-:W-:Y:S01]  /*b9f0*/  UMOV UR6, UR4 ;  /* 0x0000000400067c82 */ /* 0x000fe20008000000 */
        /* <DEDUP_REMOVED lines=32> */
[----:B------:R-:W-:-:S02]  /*bc00*/  VIADD R8, R9, 0x38840 ;  /* 0x0003884009087836 */ /* 0x000fc40000000000 */
[----:B------:R-:W-:Y:S01]  /*bc10*/  FMUL.FTZ R12, R12, UR5 ;  /* 0x000000050c0c7c20 */ /* 0x000fe20008410000 */
[----:B------:R-:W-:Y:S02]  /*bc20*/  MUFU.EX2 R152, R152 ;  /* 0x0000009800987308 */ /* 0x000fe40000000800 */
[----:B0-----:R-:W-:-:S04]  /*bc30*/  PRMT R8, R21, 0x654, R8 ;  /* 0x0000065415087816 */ /* 0x001fc80000000008 */
[----:B------:R0:W-:Y:S02]  /*bc40*/  SYNCS.ARRIVE.TRANS64.RED.A1T0 RZ, [R8+URZ], RZ ;  /* 0x000000ff08ff79a7 */ /* 0x0001e4000810043f */
[----:B------:R-:W1:Y:S01]  /*bc50*/  MUFU.EX2 R12, R12 ;  /* 0x0000000c000c7308 */ /* 0x000e620000000800 */
[----:B0-----:R-:W-:-:S07]  /*bc60*/  FMNMX.FTZ R8, R154, R10, !PT ;  /* 0x0000000a9a087209 */ /* 0x001fce0007810000 */
[----:B------:R-:W0:Y:S01]  /*bc70*/  MUFU.EX2 R153, R153 ;  /* 0x0000009900997308 */ /* 0x000e220000000800 */
[----:B------:R-:W-:-:S04]  /*bc80*/  FMNMX.FTZ R8, R155, R8, !PT ;  /* 0x000000089b087209 */ /* 0x000fc80007810000 */
[----:B------:R-:W-:-:S03]  /*bc90*/  FMNMX.FTZ R8, R158, R8, !PT ;  /* 0x000000089e087209 */ /* 0x000fc60007810000 */
[----:B------:R-:W2:Y:S01]  /*bca0*/  MUFU.EX2 R156, R156 ;  /* 0x0000009c009c7308 */ /* 0x000ea20000000800 */
[----:B-1----:R-:W-:Y:S01]  /*bcb0*/  FFMA.FTZ R6, R12, R6, R152 ;  /* 0x000000060c067223 */ /* 0x002fe20000010098 */
[----:B------:R-:W-:Y:S01]  /*bcc0*/  @!P1 STS [R11+0x38400], R12 ;  /* 0x0384000c0b009388 */ /* 0x000fe20000000800 */
[----:B------:R-:W-:Y:S01]  /*bcd0*/  FMNMX.FTZ R8, R159, R8, !PT ;  /* 0x000000089f087209 */ /* 0x000fe20007810000 */
[-C--:B------:R-:W-:Y:S01]  /*bce0*/  FMUL.FTZ R24, R24, R12.reuse ;  /* 0x0000000c18187220 */ /* 0x080fe20000410000 */
[-C--:B------:R-:W-:Y:S01]  /*bcf0*/  FMUL.FTZ R25, R25, R12.reuse ;  /* 0x0000000c19197220 */ /* 0x080fe20000410000 */
[----:B------:R-:W-:Y:S01]  /*bd00*/  FMUL.FTZ R28, R28, R12 ;  /* 0x0000000c1c1c7220 */ /* 0x000fe20000410000 */
[----:B------:R-:W-:Y:S01]  /*bd10*/  FMNMX.FTZ R8, R162, R8, !PT ;  /* 0x00000008a2087209 */ /* 0x000fe20007810000 */
[----:B------:R-:W1:Y:S01]  /*bd20*/  MUFU.EX2 R157, R157 ;  /* 0x0000009d009d7308 */ /* 0x000e620000000800 */
[C---:B0-----:R-:W-:Y:S01]  /*bd30*/  F2FP.F16.F32.PACK_AB R184, R153.reuse, R152 ;  /* 0x0000009899b8723e */ /* 0x041fe200000000ff */
[----:B------:R-:W-:Y:S01]  /*bd40*/  FADD.FTZ R6, R153, R6 ;  /* 0x0000000699067221 */ /* 0x000fe20000010000 */
[----:B------:R-:W-:Y:S01]  /*bd50*/  FMNMX.FTZ R8, R163, R8, !PT ;  /* 0x00000008a3087209 */ /* 0x000fe20007810000 */
[-C--:B------:R-:W-:Y:S01]  /*bd60*/  FMUL.FTZ R29, R29, R12.reuse ;  /* 0x0000000c1d1d7220 */ /* 0x080fe20000410000 */
[-C--:B------:R-:W-:Y:S01]  /*bd70*/  FMUL.FTZ R32, R32, R12.reuse ;  /* 0x0000000c20207220 */ /* 0x080fe20000410000 */
[----:B------:R-:W-:Y:S01]  /*bd80*/  FMUL.FTZ R33, R33, R12 ;  /* 0x0000000c21217220 */ /* 0x000fe20000410000 */
[----:B------:R-:W-:Y:S01]  /*bd90*/  FMNMX.FTZ R8, R166, R8, !PT ;  /* 0x00000008a6087209 */ /* 0x000fe20007810000 */
[----:B------:R-:W0:Y:S01]  /*bda0*/  MUFU.EX2 R152, R160 ;  /* 0x000000a000987308 */ /* 0x000e220000000800 */
        /* <DEDUP_REMOVED lines=8> */
[C---:B-1----:R-:W-:Y:S01]  /*be30*/  FADD.FTZ R6, R157.reuse, R6 ;  /* 0x000000069d067221 */ /* 0x042fe20000010000 */
[----:B------:R-:W-:Y:S01]  /*be40*/  F2FP.F16.F32.PACK_AB R186, R157, R156 ;  /* 0x0000009c9dba723e */ /* 0x000fe200000000ff */
[----:B------:R-:W-:Y:S01]  /*be50*/  FMUL.FTZ R44, R44, R12 ;  /* 0x0000000c2c2c7220 */ /* 0x000fe20000410000 */
[----:B------:R-:W-:Y:S01]  /*be60*/  FMNMX.FTZ R8, R171, R8, !PT ;  /* 0x00000008ab087209 */ /* 0x000fe20007810000 */
[-C--:B------:R-:W-:Y:S01]  /*be70*/  FMUL.FTZ R45, R45, R12.reuse ;  /* 0x0000000c2d2d7220 */ /* 0x080fe20000410000 */
[-C--:B------:R-:W-:Y:S01]  /*be80*/  FMUL.FTZ R48, R48, R12.reuse ;  /* 0x0000000c30307220 */ /* 0x080fe20000410000 */
[----:B------:R-:W-:Y:S01]  /*be90*/  FMUL.FTZ R49, R49, R12 ;  /* 0x0000000c31317220 */ /* 0x000fe20000410000 */
[----:B------:R-:W-:Y:S01]  /*bea0*/  FMNMX.FTZ R8, R174, R8, !PT ;  /* 0x00000008ae087209 */ /* 0x000fe20007810000 */
[----:B------:R-:W1:Y:S01]  /*beb0*/  MUFU.EX2 R164, R164 ;  /* 0x000000a400a47308 */ /* 0x000e620000000800 */
[----:B0-----:R-:W-:Y:S01]  /*bec0*/  FADD.FTZ R6, R152, R6 ;  /* 0x0000000698067221 */ /* 0x001fe20000010000 */
[----:B------:R-:W-:Y:S01]  /*bed0*/  FMUL.FTZ R52, R52, R12 ;  /* 0x0000000c34347220 */ /* 0x000fe20000410000 */
[----:B------:R-:W-:Y:S01]  /*bee0*/  FMNMX.FTZ R8, R175, R8, !PT ;  /* 0x00000008af087209 */ /* 0x000fe20007810000 */
[-C--:B------:R-:W-:Y:S01]  /*bef0*/  FMUL.FTZ R53, R53, R12.reuse ;  /* 0x0000000c35357220 */ /* 0x080fe20000410000 */
[-C--:B------:R-:W-:Y:S01]  /*bf00*/  FMUL.FTZ R56, R56, R12.reuse ;  /* 0x0000000c38387220 */ /* 0x080fe20000410000 */
[----:B------:R-:W-:Y:S01]  /*bf10*/  FMUL.FTZ R57, R57, R12 ;  /* 0x0000000c39397220 */ /* 0x000fe20000410000 */
[----:B------:R-:W-:Y:S01]  /*bf20*/  FMNMX.FTZ R8, R178, R8, !PT ;  /* 0x00000008b2087209 */ /* 0x000fe20007810000 */
[----:B------:R-:W0:Y:S01]  /*bf30*/  MUFU.EX2 R165, R165 ;  /* 0x000000a500a57308 */ /* 0x000e220000000800 */
[C---:B--2---:R-:W-:Y:S01]  /*bf40*/  FADD.FTZ R6, R161.reuse, R6 ;  /* 0x00000006a1067221 */ /* 0x044fe20000010000 */
        /* <DEDUP_REMOVED lines=39> */
[----:B-1----:R-:W-:Y:S01]  /*c1c0*/  FMNMX.FTZ R8, R8, R13, !PT ;  /* 0x0000000d08087209 */ /* 0x002fe20007810000 */
[----:B------:R-:W1:Y:S01]  /*c1d0*/  MUFU.EX2 R160, R176 ;  /* 0x000000b000a07308 */ /* 0x000e620000000800 */
[----:B0-----:R-:W-:Y:S01]  /*c1e0*/  FADD.FTZ R6, R172, R6 ;  /* 0x00000006ac067221 */ /* 0x001fe20000010000 */
[-C--:B------:R-:W-:Y:S01]  /*c1f0*/  FMUL.FTZ R109, R109, R12.reuse ;  /* 0x0000000c6d6d7220 */ /* 0x080fe20000410000 */
[-C--:B------:R-:W-:Y:S01]  /*c200*/  FMUL.FTZ R112, R112, R12.reuse ;  /* 0x0000000c70707220 */ /* 0x080fe20000410000 */
[----:B------:R-:W0:Y:S01]  /*c210*/  SHFL.BFLY PT, R13, R8, 0x1, 0x1f ;  /* 0x0c201f00080d7f89 */ /* 0x000e2200000e0000 */
[-C--:B------:R-:W-:Y:S01]  /*c220*/  FMUL.FTZ R113, R113, R12.reuse ;  /* 0x0000000c71717220 */ /* 0x080fe20000410000 */
[-C--:B------:R-:W-:Y:S01]  /*c230*/  FMUL.FTZ R116, R116, R12.reuse ;  /* 0x0000000c74747220 */ /* 0x080fe20000410000 */
[-C--:B------:R-:W-:Y:S01]  /*c240*/  FMUL.FTZ R117, R117, R12.reuse ;  /* 0x0000000c75757220 */ /* 0x080fe20000410000 */
[----:B------:R-:W3:Y:S01]  /*c250*/  MUFU.EX2 R177, R177 ;  /* 0x000000b100b17308 */ /* 0x000ee20000000800 */
        /* <DEDUP_REMOVED lines=8> */
[----:B-1----:R-:W-:Y:S01]  /*c2e0*/  FADD.FTZ R6, R160, R6 ;  /* 0x00000006a0067221 */ /* 0x002fe20000010000 */
[-C--:B------:R-:W-:Y:S01]  /*c2f0*/  FMUL.FTZ R132, R132, R12.reuse ;  /* 0x0000000c84847220 */ /* 0x080fe20000410000 */
[-C--:B------:R-:W-:Y:S01]  /*c300*/  FMUL.FTZ R133, R133, R12.reuse ;  /* 0x0000000c85857220 */ /* 0x080fe20000410000 */
[-C--:B------:R-:W-:Y:S01]  /*c310*/  FMUL.FTZ R136, R136, R12.reuse ;  /* 0x0000000c88887220 */ /* 0x080fe20000410000 */
[-C--:B------:R-:W-:Y:S01]  /*c320*/  FMUL.FTZ R137, R137, R12.reuse ;  /* 0x0000000c89897220 */ /* 0x080fe20000410000 */
[-C--:B------:R-:W-:Y:S01]  /*c330*/  FMUL.FTZ R140, R140, R12.reuse ;  /* 0x0000000c8c8c7220 */ /* 0x080fe20000410000 */
[-C--:B------:R-:W-:Y:S01]  /*c340*/  FMUL.FTZ R141, R141, R12.reuse ;  /* 0x0000000c8d8d7220 */ /* 0x080fe20000410000 */
[----:B------:R-:W-:Y:S01]  /*c350*/  FMUL.FTZ R144, R144, R12 ;  /* 0x0000000c90907220 */ /* 0x000fe20000410000 */
[C---:B---3--:R-:W-:Y:S01]  /*c360*/  FADD.FTZ R6, R177.reuse, R6 ;  /* 0x00000006b1067221 */ /* 0x048fe20000010000 */
[----:B------:R-:W-:Y:S01]  /*c370*/  F2FP.F16.F32.PACK_AB R160, R177, R160 ;  /* 0x000000a0b1a0723e */ /* 0x000fe200000000ff */
[-C--:B------:R-:W-:Y:S01]  /*c380*/  FMUL.FTZ R145, R145, R12.reuse ;  /* 0x0000000c91917220 */ /* 0x080fe20000410000 */
[----:B0-----:R-:W-:Y:S01]  /*c390*/  FMNMX.FTZ R8, R8, R13, !PT ;  /* 0x0000000d08087209 */ /* 0x001fe20007810000 */
[-C--:B------:R-:W-:Y:S01]  /*c3a0*/  FMUL.FTZ R148, R148, R12.reuse ;  /* 0x0000000c94947220 */ /* 0x080fe20000410000 */
[----:B------:R-:W-:-:S03]  /*c3b0*/  FMUL.FTZ R149, R149, R12 ;  /* 0x0000000c95957220 */ /* 0x000fc60000410000 */
[----:B------:R-:W-:Y:S01]  /*c3c0*/  FADD.FTZ R10, -R8, R10 ;  /* 0x0000000a080a7221 */ /* 0x000fe20000010100 */
[----:B--2---:R-:W-:-:S03]  /*c3d0*/  FADD.FTZ R6, R180, R6 ;  /* 0x00000006b4067221 */ /* 0x004fc60000010000 */
[----:B------:R-:W-:-:S06]  /*c3e0*/  FMUL.FTZ R10, R10, UR5 ;  /* 0x000000050a0a7c20 */ /* 0x000fcc0008410000 */
[----:B------:R-:W0:Y:S02]  /*c3f0*/  MUFU.EX2 R10, R10 ;  /* 0x0000000a000a7308 */ /* 0x000e240000000800 */
        /* <DEDUP_REMOVED lines=30> */
[----:B------:R-:W-:Y:S01]  /*c5e0*/  FFMA.FTZ R183, R183, UR5, -R11 ;  /* 0x00000005b7b77c23 */ /* 0x000fe2000801080b */
        /* <DEDUP_REMOVED lines=10> */
[----:B------:R2:W-:Y:S01]  /*c690*/  MUFU.EX2 R11, R158 ;  /* 0x0000009e000b7308 */ /* 0x0005e20000000800 */
[----:B0-----:R-:W-:Y:S01]  /*c6a0*/  FFMA.FTZ R5, R10, R5, R154 ;  /* 0x000000050a057223 */ /* 0x001fe2000001009a */
[-C--:B------:R-:W-:Y:S01]  /*c6b0*/  FMUL.FTZ R67, R67, R10.reuse ;  /* 0x0000000a43437220 */ /* 0x080fe20000410000 */
        /* <DEDUP_REMOVED lines=8> */
[----:B------:R-:W-:Y:S01]  /*c740*/  FMUL.FTZ R79, R79, R10 ;  /* 0x0000000a4f4f7220 */ /* 0x000fe20000410000 */
[----:B------:R-:W-:Y:S01]  /*c750*/  F2FP.F16.F32.PACK_AB R154, R165, R164 ;  /* 0x000000a4a59a723e */ /* 0x000fe200000000ff */
[----:B------:R-:W-:Y:S01]  /*c760*/  FMUL.FTZ R82, R82, R10 ;  /* 0x0000000a52527220 */ /* 0x000fe20000410000 */
[----:B--2---:R-:W-:Y:S01]  /*c770*/  F2FP.F16.F32.PACK_AB R158, R173, R172 ;  /* 0x000000acad9e723e */ /* 0x004fe200000000ff */
        /* <DEDUP_REMOVED lines=44> */
[----:B------:R-:W-:Y:S01]  /*ca40*/  FMUL.FTZ R151, R151, R10 ;  /* 0x0000000a97977220 */ /* 0x000fe20000410000 */
[----:B------:R0:W-:Y:S01]  /*ca50*/  STSM.16.M88.4 [R188+0x36400], R184 ;  /* 0x036400b8bc007844 */ /* 0x0001e20000000200 */
[----:B------:R-:W-:-:S02]  /*ca60*/  VIADD R10, R20, 0x80 ;  /* 0x00000080140a7836 */ /* 0x000fc40000000000 */
[----:B------:R-:W-:Y:S01]  /*ca70*/  FADD.FTZ R5, R11, R5 ;  /* 0x000000050b057221 */ /* 0x000fe20000010000 */
[----:B------:R-:W2:Y:S01]  /*ca80*/  MUFU.EX2 R171, R171 ;  /* 0x000000ab00ab7308 */ /* 0x000ea20000000800 */
[C---:B-1----:R-:W-:Y:S01]  /*ca90*/  FADD.FTZ R6, R162.reuse, R6 ;  /* 0x00000006a2067221 */ /* 0x042fe20000010000 */
[----:B------:R-:W-:Y:S01]  /*caa0*/  F2FP.F16.F32.PACK_AB R162, R162, R180 ;  /* 0x000000b4a2a2723e */ /* 0x000fe200000000ff */
[----:B------:R0:W-:Y:S01]  /*cab0*/  STSM.16.M88.4 [R191], R152 ;  /* 0x00000098bf007844 */ /* 0x0001e20000000200 */
[----:B------:R-:W-:Y:S01]  /*cac0*/  R2UR UR4, R10 ;  /* 0x000000000a0472ca */ /* 0x000fe200000e0000 */
[----:B------:R-:W-:Y:S02]  /*cad0*/  VIADD R10, R20, 0x100 ;  /* 0x00000100140a7836 */ /* 0x000fe40000000000 */
[----:B------:R-:W-:Y:S01]  /*cae0*/  FADD.FTZ R5, R14, R5 ;  /* 0x000000050e057221 */ /* 0x000fe20000010000 */
[----:B------:R-:W-:Y:S01]  /*caf0*/  VIADD R20, R20, 0x180 ;  /* 0x0000018014147836 */ /* 0x000fe20000000000 */
[----:B------:R-:W-:Y:S02]  /*cb00*/  MUFU.EX2 R174, R174 ;  /* 0x000000ae00ae7308 */ /* 0x000fe40000000800 */
[----:B------:R-:W-:-:S04]  /*cb10*/  FADD.FTZ R5, R13, R5 ;  /* 0x000000050d057221 */ /* 0x000fc80000010000 */
[----:B------:R-:W-:Y:S02]  /*cb20*/  FADD.FTZ R5, R15, R5 ;  /* 0x000000050f057221 */ /* 0x000fe40000010000 */
[----:B------:R-:W1:Y:S01]  /*cb30*/  MUFU.EX2 R175, R175 ;  /* 0x000000af00af7308 */ /* 0x000e620000000800 */
[----:B--2---:R-:W-:Y:S01]  /*cb40*/  F2FP.F16.F32.PACK_AB R157, R171, R170 ;  /* 0x000000aaab9d723e */ /* 0x004fe200000000ff */
[----:B------:R-:W-:-:S04]  /*cb50*/  FADD.FTZ R5, R166, R5 ;  /* 0x00000005a6057221 */ /* 0x000fc80000010000 */
[----:B------:R-:W-:Y:S02]  /*cb60*/  FADD.FTZ R5, R167, R5 ;  /* 0x00000005a7057221 */ /* 0x000fe40000010000 */
[----:B------:R-:W2:Y:S02]  /*cb70*/  MUFU.EX2 R178, R178 ;  /* 0x000000b200b27308 */ /* 0x000ea40000000800 */
[----:B------:R-:W-:-:S04]  /*cb80*/  FADD.FTZ R5, R170, R5 ;  /* 0x00000005aa057221 */ /* 0x000fc80000010000 */
[----:B------:R-:W-:Y:S02]  /*cb90*/  FADD.FTZ R5, R171, R5 ;  /* 0x00000005ab057221 */ /* 0x000fe40000010000 */
[----:B------:R-:W3:Y:S01]  /*cba0*/  MUFU.EX2 R179, R179 ;  /* 0x000000b300b37308 */ /* 0x000ee20000000800 */
[----:B-1----:R-:W-:Y:S01]  /*cbb0*/  F2FP.F16.F32.PACK_AB R159, R175, R174 ;  /* 0x000000aeaf9f723e */ /* 0x002fe200000000ff */
[----:B------:R-:W-:-:S04]  /*cbc0*/  FADD.FTZ R5, R174, R5 ;  /* 0x00000005ae057221 */ /* 0x000fc80000010000 */
[----:B------:R0:W-:Y:S01]  /*cbd0*/  STSM.16.M88.4 [R189], R156 ;  /* 0x0000009cbd007844 */ /* 0x0001e20000000200 */
[----:B------:R-:W-:Y:S01]  /*cbe0*/  FADD.FTZ R5, R175, R5 ;  /* 0x00000005af057221 */ /* 0x000fe20000010000 */
[----:B------:R-:W1:Y:S03]  /*cbf0*/  MUFU.EX2 R182, R182 ;  /* 0x000000b600b67308 */ /* 0x000e660000000800 */
[----:B--2---:R-:W-:-:S05]  /*cc00*/  FADD.FTZ R5, R178, R5 ;  /* 0x00000005b2057221 */ /* 0x004fca0000010000 */
[----:B------:R-:W2:Y:S01]  /*cc10*/  MUFU.EX2 R183, R183 ;  /* 0x000000b700b77308 */ /* 0x000ea20000000800 */
[C---:B---3--:R-:W-:Y:S01]  /*cc20*/  F2FP.F16.F32.PACK_AB R161, R179.reuse, R178 ;  /* 0x000000b2b3a1723e */ /* 0x048fe200000000ff */
[----:B------:R-:W-:-:S04]  /*cc30*/  FADD.FTZ R5, R179, R5 ;  /* 0x00000005b3057221 */ /* 0x000fc80000010000 */
[----:B-1----:R-:W-:Y:S01]  /*cc40*/  FADD.FTZ R5, R182, R5 ;  /* 0x00000005b6057221 */ /* 0x002fe20000010000 */
[----:B--2---:R-:W-:-:S03]  /*cc50*/  F2FP.F16.F32.PACK_AB R163, R183, R182 ;  /* 0x000000b6b7a3723e */ /* 0x004fc600000000ff */
[----:B------:R-:W-:Y:S02]  /*cc60*/  FADD.FTZ R5, R183, R5 ;  /* 0x00000005b7057221 */ /* 0x000fe40000010000 */
[----:B------:R0:W-:Y:S01]  /*cc70*/  STSM.16.M88.4 [R190], R160 ;  /* 0x000000a0be007844 */ /* 0x0001e20000000200 */
[----:B------:R-:W-:-:S06]  /*cc80*/  WARPGROUP.ARRIVE ;  /* 0x00000000000079c5 */ /* 0x000fcc0000000000 */
[----:B------:R-:W-:Y:S01]  /*cc90*/  HGMMA.64x256x16.F32 R24, R184, gdesc[UR4].tnspB, R24, gsb0 ;  /* 0x43e00004b8187df0 */ /* 0x000fe20008000818 */
[----:B------:R-:W-:Y:S01]  /*cca0*/  UMOV UR6, UR4 ;  /* 0x0000000400067c82 */ /* 0x000fe20008000000 */
[----:B------:R-:W-:Y:S01]  /*ccb0*/  UMOV UR7, 0x40000040 ;  /* 0x4000004000077882 */ /* 0x000fe20000000000 */
[----:B------:R-:W-:Y:S01]  /*ccc0*/  R2UR UR4, R10 ;  /* 0x000000000a0472ca */ /* 0x000fe200000e0000 */
[----:B------:R-:W-:Y:S02]  /*ccd0*/  WARPGROUP.DEPBAR.LE gsb0, 0x0 ;  /* 0x00008000000079c5 */ /* 0x000fe40000010000 */
[----:B------:R-:W-:-:S15]  /*cce0*/  WARPGROUP.ARRIVE ;  /* 0x00000000000079c5 */ /* 0x000fde0000000000 */
[----:B------:R-:W-:-:S07]  /*ccf0*/  NOP ;  /* 0x0000000000007918 */ /* 0x000fce0000000000 */
        /* <DEDUP_REMOVED lines=25> */
.L_x_8364:
        /* <DEDUP_REMOVED lines=10> */
.L_x_8354:
[----:B------:R-:W2:Y:S01]  /*cf30*/  SHFL.BFLY PT, R4, R5, 0x2, 0x1f ;  /* 0x0c401f0005047f89 */ /* 0x000ea200000e0000 */
[----:B------:R-:W-:Y:S08]  /*cf40*/  BAR.ARV 0x8, 0x100 ;  /* 0x0204000000007b1d */ /* 0x000ff00000002000 */
[----:B------:R-:W-:Y:S01]  /*cf50*/  BAR.SYNC.DEFER_BLOCKING 0xf, 0x100 ;  /* 0x03c4000000007b1d */ /* 0x000fe20000010000 */
[----:B------:R-:W-:Y:S01]  /*cf60*/  ISETP.NE.AND P2, PT, R23, RZ, PT ;  /* 0x000000ff1700720c */ /* 0x000fe20003f45270 */
[----:B------:R-:W-:Y:S01]  /*cf70*/  IMAD.MOV.U32 R20, RZ, RZ, -0x800000 ;  /* 0xff800000ff147424 */ /* 0x000fe200078e00ff */
[----:B------:R-:W-:-:S03]  /*cf80*/  UIADD3 UR36, UR36, 0x1, URZ ;  /* 0x0000000124247890 */ /* 0x000fc6000fffe03f */
[----:B------:R-:W3:Y:S01]  /*cf90*/  SHFL.BFLY PT, R3, R6, 0x2, 0x1f ;  /* 0x0c401f0006037f89 */ /* 0x000ee200000e0000 */
[----:B--2---:R-:W-:-:S05]  /*cfa0*/  FADD.FTZ R4, R4, R5 ;  /* 0x0000000504047221 */ /* 0x004fca0000010000 */
[----:B------:R-:W2:Y:S01]  /*cfb0*/  SHFL.BFLY PT, R11, R4, 0x1, 0x1f ;  /* 0x0c201f00040b7f89 */ /* 0x000ea200000e0000 */
[----:B---3--:R-:W-:Y:S01]  /*cfc0*/  FADD.FTZ R3, R3, R6 ;  /* 0x0000000603037221 */ /* 0x008fe20000010000 */
[----:B------:R-:W-:-:S04]  /*cfd0*/  IMAD.U32 R6, RZ, RZ, UR5 ;  /* 0x00000005ff067e24 */ /* 0x000fc8000f8e00ff */
[----:B------:R-:W0:Y:S01]  /*cfe0*/  SHFL.BFLY PT, R0, R3, 0x1, 0x1f ;  /* 0x0c201f0003007f89 */ /* 0x000e2200000e0000 */
[----:B--2---:R-:W-:Y:S01]  /*cff0*/  FADD.FTZ R10, R4, R11 ;  /* 0x0000000b040a7221 */ /* 0x004fe20000010000 */
[----:B------:R-:W-:-:S04]  /*d000*/  IMAD.U32 R4, RZ, RZ, UR5 ;  /* 0x00000005ff047e24 */ /* 0x000fc8000f8e00ff */
[----:B------:R-:W-:-:S13]  /*d010*/  FSETP.NE.FTZ.AND P1, PT, R10, RZ, PT ;  /* 0x000000ff0a00720b */ /* 0x000fda0003f35000 */
[----:B------:R-:W-:Y:S01]  /*d020*/  @P1 FMUL.FTZ R4, R4, 0.69314718246459960938 ;  /* 0x3f31721804041820 */ /* 0x000fe20000410000 */
[----:B01----:R-:W-:Y:S01]  /*d030*/  FADD.FTZ R9, R3, R0 ;  /* 0x0000000003097221 */ /* 0x003fe20000010000 */
[----:B------:R-:W-:Y:S01]  /*d040*/  IMAD.MOV.U32 R3, RZ, RZ, -0x800000 ;  /* 0xff800000ff037424 */ /* 0x000fe200078e00ff */
[----:B------:R-:W0:Y:S03]  /*d050*/  @P1 MUFU.LG2 R0, R10 ;  /* 0x0000000a00001308 */ /* 0x000e260000000c00 */
[----:B------:R-:W-:-:S13]  /*d060*/  FSETP.NE.FTZ.AND P0, PT, R9, RZ, PT ;  /* 0x000000ff0900720b */ /* 0x000fda0003f15000 */
[----:B------:R-:W1:Y:S01]  /*d070*/  @P0 MUFU.LG2 R11, R9 ;  /* 0x00000009000b0308 */ /* 0x000e620000000c00 */
[----:B0-----:R-:W-:Y:S01]  /*d080*/  @P1 FMUL.FTZ R5, R0, 0.69314718246459960938 ;  /* 0x3f31721800051820 */ /* 0x001fe20000410000 */
[----:B------:R-:W-:Y:S02]  /*d090*/  IMAD.MOV.U32 R0, RZ, RZ, RZ ;  /* 0x000000ffff007224 */ /* 0x000fe400078e00ff */
[----:B------:R-:W-:Y:S01]  /*d0a0*/  @P0 FMUL.FTZ R6, R6, 0.69314718246459960938 ;  /* 0x3f31721806060820 */ /* 0x000fe20000410000 */
[----:B------:R-:W-:Y:S01]  /*d0b0*/  @P1 FFMA.FTZ R3, R4, R8, R5 ;  /* 0x0000000804031223 */ /* 0x000fe20000010005 */
[----:B------:R-:W-:Y:S02]  /*d0c0*/  IMAD.MOV.U32 R4, RZ, RZ, RZ ;  /* 0x000000ffff047224 */ /* 0x000fe400078e00ff */
[----:B------:R-:W0:Y:S08]  /*d0d0*/  @P1 MUFU.RCP R0, R10 ;  /* 0x0000000a00001308 */ /* 0x000e300000001000 */
[----:B------:R-:W2:Y:S01]  /*d0e0*/  @P0 MUFU.RCP R4, R9 ;  /* 0x0000000900040308 */ /* 0x000ea20000001000 */
[----:B-1----:R-:W-:-:S04]  /*d0f0*/  @P0 FMUL.FTZ R11, R11, 0.69314718246459960938 ;  /* 0x3f3172180b0b0820 */ /* 0x002fc80000410000 */
[----:B------:R-:W-:Y:S01]  /*d100*/  @P0 FFMA.FTZ R20, R6, R7, R11 ;  /* 0x0000000706140223 */ /* 0x000fe2000001000b */
[C---:B------:R-:W-:Y:S01]  /*d110*/  @!P2 IMAD R6, R2.reuse, 0x40, R19 ;  /* 0x000000400206a824 */ /* 0x040fe200078e0213 */
[----:B------:R-:W-:Y:S01]  /*d120*/  PLOP3.LUT P0, PT, PT, PT, PT, 0x8, 0x0 ;  /* 0x000000000000781c */ /* 0x000fe20003f0e170 */
[----:B------:R-:W-:Y:S02]  /*d130*/  VIADD R2, R2, 0x1 ;  /* 0x0000000102027836 */ /* 0x000fe40000000000 */
[-C--:B0-----:R-:W-:Y:S01]  /*d140*/  FMUL.FTZ R26, R26, R0.reuse ;  /* 0x000000001a1a7220 */ /* 0x081fe20000410000 */
[----:B------:R-:W-:Y:S02]  /*d150*/  @!P2 IMAD R17, R6, 0x4, R17 ;  /* 0x000000040611a824 */ /* 0x000fe400078e0211 */
[-C--:B------:R-:W-:Y:S01]  /*d160*/  FMUL.FTZ R27, R27, R0.reuse ;  /* 0x000000001b1b7220 */ /* 0x080fe20000410000 */
[-C--:B------:R-:W-:Y:S01]  /*d170*/  FMUL.FTZ R30, R30, R0.reuse ;  /* 0x000000001e1e7220 */ /* 0x080fe20000410000 */
[----:B------:R-:W-:Y:S01]  /*d180*/  ISETP.NE.AND P1, PT, R2, 0x2, PT ;  /* 0x000000020200780c */ /* 0x000fe20003f25270 */
[-C--:B------:R-:W-:Y:S01]  /*d190*/  FMUL.FTZ R31, R31, R0.reuse ;  /* 0x000000001f1f7220 */ /* 0x080fe20000410000 */
[----:B------:R0:W-:Y:S01]  /*d1a0*/  @!P2 STS [R17+0x38420], R0 ;  /* 0x038420001100a388 */ /* 0x0001e20000000800 */
[----:B------:R-:W-:Y:S01]  /*d1b0*/  FMUL.FTZ R34, R34, R0 ;  /* 0x0000000022227220 */ /* 0x000fe20000410000 */
[----:B------:R-:W-:Y:S01]  /*d1c0*/  SEL R5, RZ, 0x1, P1 ;  /* 0x00000001ff057807 */ /* 0x000fe20000800000 */
[-C--:B--2---:R-:W-:Y:S01]  /*d1d0*/  FMUL.FTZ R24, R24, R4.reuse ;  /* 0x0000000418187220 */ /* 0x084fe20000410000 */
[----:B------:R0:W-:Y:S01]  /*d1e0*/  @!P2 STS [R17+0x38400], R4 ;  /* 0x038400041100a388 */ /* 0x0001e20000000800 */
        /* <DEDUP_REMOVED lines=123> */
[----:B------:R-:W-:Y:S01]  /*d9a0*/  SEL R2, R2, RZ, P1 ;  /* 0x000000ff02027207 */ /* 0x000fe20000800000 */
[----:B------:R-:W-:Y:S01]  /*d9b0*/  ULOP3.LUT UR37, UR37, UR4, URZ, 0x3c, !UPT ;  /* 0x0000000425257292 */ /* 0x000fe2000f8e3c3f */
[----:B0-----:R-:W-:Y:S11]  /*d9c0*/  BAR.ARV 0xe, 0x100 ;  /* 0x0384000000007b1d */ /* 0x001ff60000002000 */
.L_x_8323:
[----:B------:R-:W2:Y:S01]  /*d9d0*/  S2R R0, SR_CgaCtaId ;  /* 0x0000000000007919 */ /* 0x000ea20000008800 */
[----:B------:R-:W-:Y:S01]  /*d9e0*/  MOV R17, 0x400 ;  /* 0x0000040000117802 */ /* 0x000fe20000000f00 */
[----:B------:R-:W-:Y:S01]  /*d9f0*/  BSSY B0, `(.L_x_8366) ;  /* 0x0000489000007945 */ /* 0x000fe20003800000 */
[----:B------:R-:W-:Y:S02]  /*da00*/  BAR.SYNC.DEFER_BLOCKING 0x5, 0x180 ;  /* 0x0146000000007b1d */ /* 0x000fe40000010000 */
[----:B--2---:R-:W-:Y:S02]  /*da10*/  LEA R17, R0, R17, 0x18 ;  /* 0x0000001100117211 */ /* 0x004fe400078ec0ff */
[----:B------:R-:W-:-:S03]  /*da20*/  SHF.R.U32.HI R0, RZ, 0x10, R201 ;  /* 0x00000010ff007819 */ /* 0x000fc600000116c9 */
[----:B01----:R-:W0:Y:S02]  /*da30*/  LDS.128 R4, [R17+0x388d0] ;  /* 0x0388d00011047984 */ /* 0x003e240000000c00 */
[----:B0-----:R-:W-:Y:S02]  /*da40*/  R2UR UR4, R5 ;  /* 0x00000000050472ca */ /* 0x001fe400000e0000 */
[----:B------:R-:W-:Y:S01]  /*da50*/  R2UR UR5, R7 ;  /* 0x00000000070572ca */ /* 0x000fe200000e0000 */
[----:B------:R-:W-:Y:S06]  /*da60*/  BAR.ARV 0x4, 0x180 ;  /* 0x0106000000007b1d */ /* 0x000fec0000002000 */
[----:B------:R-:W-:Y:S08]  /*da70*/  @P0 BRA `(.L_x_8367) ;  /* 0x00000038003c0947 */ /* 0x000ff00003800000 */
[----:B------:R-:W2:Y:S01]  /*da80*/  LDL R9, [R1+0x2c] ;  /* 0x00002c0001097983 */ /* 0x000ea20000100800 */
[----:B------:R-:W-:Y:S01]  /*da90*/  ULDC.64 UR6, c[0x0][0xd08] ;  /* 0x0003420000067ab9 */ /* 0x000fe20000000a00 */
[----:B------:R-:W0:Y:S01]  /*daa0*/  S2R R8, SR_SWINHI ;  /* 0x0000000000087919 */ /* 0x000e220000002f00 */
[----:B------:R-:W-:Y:S02]  /*dab0*/  MOV R4, R17 ;  /* 0x0000001100047202 */ /* 0x000fe40000000f00 */
[----:B0-----:R-:W-:Y:S01]  /*dac0*/  MOV R5, R8 ;  /* 0x0000000800057202 */ /* 0x001fe20000000f00 */
[----:B------:R-:W-:Y:S02]  /*dad0*/  BAR.SYNC.DEFER_BLOCKING 0x1, 0x100 ;  /* 0x0044000000007b1d */ /* 0x000fe40000010000 */
[----:B--2---:R-:W-:-:S03]  /*dae0*/  IMAD.WIDE R152, R9, 0x2, R4 ;  /* 0x0000000209987825 */ /* 0x004fc600078e0204 */
[C---:B------:R-:W-:Y:S02]  /*daf0*/  IADD3 R8, P6, R152.reuse, 0x6060, RZ ;  /* 0x0000606098087810 */ /* 0x040fe40007fde0ff */
[----:B------:R-:W-:Y:S02]  /*db00*/  IADD3 R10, P0, R152, 0x6040, RZ ;  /* 0x00006040980a7810 */ /* 0x000fe40007f1e0ff */
[----:B------:R-:W-:Y:S01]  /*db10*/  LOP3.LUT R7, R8, 0x380, RZ, 0xc0, !PT ;  /* 0x0000038008077812 */ /* 0x000fe200078ec0ff */
[----:B------:R-:W-:Y:S01]  /*db20*/  IMAD.X R9, RZ, RZ, R153, P6 ;  /* 0x000000ffff097224 */ /* 0x000fe200030e0699 */
[----:B------:R-:W-:Y:S02]  /*db30*/  LOP3.LUT R11, R10, 0x380, RZ, 0xc0, !PT ;  /* 0x000003800a0b7812 */ /* 0x000fe400078ec0ff */
[----:B------:R-:W-:Y:S02]  /*db40*/  SHF.R.U64 R7, R7, 0x3, RZ ;  /* 0x0000000307077819 */ /* 0x000fe400000012ff */
[----:B------:R-:W-:-:S02]  /*db50*/  IADD3 R12, P1, R152, 0x6020, RZ ;  /* 0x00006020980c7810 */ /* 0x000fc40007f3e0ff */
[----:B------:R-:W-:Y:S02]  /*db60*/  LOP3.LUT R8, R7, R8, RZ, 0x3c, !PT ;  /* 0x0000000807087212 */ /* 0x000fe400078e3cff */
[----:B------:R-:W-:Y:S02]  /*db70*/  SHF.R.U64 R11, R11, 0x3, RZ ;  /* 0x000000030b0b7819 */ /* 0x000fe400000012ff */
[----:B------:R-:W-:Y:S02]  /*db80*/  LOP3.LUT R13, R12, 0x380, RZ, 0xc0, !PT ;  /* 0x000003800c0d7812 */ /* 0x000fe400078ec0ff */
[----:B------:R-:W-:Y:S01]  /*db90*/  MOV R165, R8 ;  /* 0x0000000800a57202 */ /* 0x000fe20000000f00 */
[--C-:B------:R-:W-:Y:S01]  /*dba0*/  IMAD.MOV.U32 R9, RZ, RZ, R153.reuse ;  /* 0x000000ffff097224 */ /* 0x100fe200078e0099 */
[----:B------:R-:W-:Y:S01]  /*dbb0*/  LOP3.LUT R10, R11, R10, RZ, 0x3c, !PT ;  /* 0x0000000a0b0a7212 */ /* 0x000fe200078e3cff */
[----:B------:R-:W-:Y:S01]  /*dbc0*/  IMAD.X R11, RZ, RZ, R153, P0 ;  /* 0x000000ffff0b7224 */ /* 0x000fe200000e0699 */
[----:B------:R-:W-:-:S02]  /*dbd0*/  LOP3.LUT R8, R152, 0x380, RZ, 0xc0, !PT ;  /* 0x0000038098087812 */ /* 0x000fc400078ec0ff */
[----:B------:R-:W-:Y:S02]  /*dbe0*/  SHF.R.U64 R13, R13, 0x3, RZ ;  /* 0x000000030d0d7819 */ /* 0x000fe400000012ff */
[----:B------:R-:W-:Y:S02]  /*dbf0*/  SHF.R.U64 R8, R8, 0x3, RZ ;  /* 0x0000000308087819 */ /* 0x000fe400000012ff */
[----:B------:R-:W-:Y:S01]  /*dc00*/  LOP3.LUT R12, R13, R12, RZ, 0x3c, !PT ;  /* 0x0000000c0d0c7212 */ /* 0x000fe200078e3cff */
[----:B------:R-:W-:Y:S01]  /*dc10*/  IMAD.X R13, RZ, RZ, R153, P1 ;  /* 0x000000ffff0d7224 */ /* 0x000fe200008e0699 */
[----:B------:R-:W-:Y:S02]  /*dc20*/  MOV R164, R10 ;  /* 0x0000000a00a47202 */ /* 0x000fe40000000f00 */
[----:B------:R-:W0:Y:S01]  /*dc30*/  LDC R10, c[0x0][0xbd4] ;  /* 0x0002f500ff0a7b82 */ /* 0x000e220000000800 */
[----:B------:R-:W-:Y:S02]  /*dc40*/  LOP3.LUT R8, R8, R152, RZ, 0x3c, !PT ;  /* 0x0000009808087212 */ /* 0x000fe400078e3cff */
[----:B------:R-:W-:-:S02]  /*dc50*/  MOV R22, R12 ;  /* 0x0000000c00167202 */ /* 0x000fc40000000f00 */
[C---:B------:R-:W-:Y:S02]  /*dc60*/  IADD3 R156, P4, R152.reuse, 0x4040, RZ ;  /* 0x00004040989c7810 */ /* 0x040fe40007f9e0ff */
[----:B------:R-:W-:Y:S02]  /*dc70*/  MOV R12, R8 ;  /* 0x00000008000c7202 */ /* 0x000fe40000000f00 */
[C---:B------:R-:W-:Y:S02]  /*dc80*/  IADD3 R162, P0, R152.reuse, 0x2060, RZ ;  /* 0x0000206098a27810 */ /* 0x040fe40007f1e0ff */
[----:B------:R-:W-:Y:S02]  /*dc90*/  IADD3 R8, P1, R152, 0x2040, RZ ;  /* 0x0000204098087810 */ /* 0x000fe40007f3e0ff */
[----:B------:R-:W-:Y:S02]  /*dca0*/  LOP3.LUT R157, R156, 0x380, RZ, 0xc0, !PT ;  /* 0x000003809c9d7812 */ /* 0x000fe400078ec0ff */
[----:B------:R-:W-:-:S02]  /*dcb0*/  LOP3.LUT R163, R162, 0x380, RZ, 0xc0, !PT ;  /* 0x00000380a2a37812 */ /* 0x000fc400078ec0ff */
[----:B------:R-:W-:Y:S02]  /*dcc0*/  LOP3.LUT R9, R8, 0x380, RZ, 0xc0, !PT ;  /* 0x0000038008097812 */ /* 0x000fe400078ec0ff */
[----:B------:R-:W-:Y:S02]  /*dcd0*/  SHF.R.U64 R157, R157, 0x3, RZ ;  /* 0x000000039d9d7819 */ /* 0x000fe400000012ff */
[----:B------:R-:W-:Y:S02]  /*dce0*/  SHF.R.U64 R163, R163, 0x3, RZ ;  /* 0x00000003a3a37819 */ /* 0x000fe400000012ff */
[----:B------:R-:W-:Y:S02]  /*dcf0*/  SHF.R.U64 R9, R9, 0x3, RZ ;  /* 0x0000000309097819 */ /* 0x000fe400000012ff */
[----:B------:R-:W-:Y:S01]  /*dd00*/  LOP3.LUT R156, R157, R156, RZ, 0x3c, !PT ;  /* 0x0000009c9d9c7212 */ /* 0x000fe200078e3cff */
[--C-:B------:R-:W-:Y:S01]  /*dd10*/  IMAD.X R157, RZ, RZ, R153.reuse, P4 ;  /* 0x000000ffff9d7224 */ /* 0x100fe200020e0699 */
[----:B------:R-:W-:Y:S01]  /*dd20*/  LOP3.LUT R162, R163, R162, RZ, 0x3c, !PT ;  /* 0x000000a2a3a27212 */ /* 0x000fe200078e3cff */
[--C-:B------:R-:W-:Y:S01]  /*dd30*/  IMAD.X R163, RZ, RZ, R153.reuse, P0 ;  /* 0x000000ffffa37224 */ /* 0x100fe200000e0699 */
[----:B------:R-:W-:Y:S01]  /*dd40*/  LOP3.LUT R8, R9, R8, RZ, 0x3c, !PT ;  /* 0x0000000809087212 */ /* 0x000fe200078e3cff */
[----:B------:R-:W-:Y:S01]  /*dd50*/  IMAD.X R9, RZ, RZ, R153, P1 ;  /* 0x000000ffff097224 */ /* 0x000fe200008e0699 */
[----:B------:R-:W-:-:S02]  /*dd60*/  ISETP.NE.AND P0, PT, R0, RZ, PT ;  /* 0x000000ff0000720c */ /* 0x000fc40003f05270 */
[----:B------:R-:W-:Y:S02]  /*dd70*/  MOV R156, R156 ;  /* 0x0000009c009c7202 */ /* 0x000fe40000000f00 */
[----:B------:R-:W-:Y:S02]  /*dd80*/  IADD3 R158, P5, R152, 0x4020, RZ ;  /* 0x00004020989e7810 */ /* 0x000fe40007fbe0ff */
[----:B0-----:R-:W-:Y:S02]  /*dd90*/  SEL R0, R0, R10, P0 ;  /* 0x0000000a00007207 */ /* 0x001fe40000000000 */
[----:B------:R-:W-:Y:S02]  /*dda0*/  MOV R157, R8 ;  /* 0x00000008009d7202 */ /* 0x000fe40000000f00 */
[----:B------:R-:W-:Y:S02]  /*ddb0*/  IADD3 R8, P0, R152, 0x2020, RZ ;  /* 0x0000202098087810 */ /* 0x000fe40007f1e0ff */
[----:B------:R-:W-:-:S02]  /*ddc0*/  LOP3.LUT R159, R158, 0x380, RZ, 0xc0, !PT ;  /* 0x000003809e9f7812 */ /* 0x000fc400078ec0ff */
[----:B------:R-:W-:Y:S02]  /*ddd0*/  LOP3.LUT R9, R8, 0x380, RZ, 0xc0, !PT ;  /* 0x0000038008097812 */ /* 0x000fe400078ec0ff */
[----:B------:R-:W-:Y:S02]  /*dde0*/  SHF.R.U64 R159, R159, 0x3, RZ ;  /* 0x000000039f9f7819 */ /* 0x000fe400000012ff */
[----:B------:R-:W-:Y:S02]  /*ddf0*/  SHF.R.U64 R9, R9, 0x3, RZ ;  /* 0x0000000309097819 */ /* 0x000fe400000012ff */
[----:B------:R-:W-:Y:S01]  /*de00*/  LOP3.LUT R158, R159, R158, RZ, 0x3c, !PT ;  /* 0x0000009e9f9e7212 */ /* 0x000fe200078e3cff */
[--C-:B------:R-:W-:Y:S01]  /*de10*/  IMAD.X R159, RZ, RZ, R153.reuse, P5 ;  /* 0x000000ffff9f7224 */ /* 0x100fe200028e0699 */
[----:B------:R-:W-:Y:S01]  /*de20*/  LOP3.LUT R8, R9, R8, RZ, 0x3c, !PT ;  /* 0x0000000809087212 */ /* 0x000fe200078e3cff */
[----:B------:R-:W-:Y:S01]  /*de30*/  IMAD.X R9, RZ, RZ, R153, P0 ;  /* 0x000000ffff097224 */ /* 0x000fe200000e0699 */
[----:B------:R-:W-:-:S02]  /*de40*/  F2FP.F16.F32.PACK_AB R10, R29, R28 ;  /* 0x0000001c1d0a723e */ /* 0x000fc400000000ff */
[----:B------:R-:W-:Y:S02]  /*de50*/  MOV R158, R158 ;  /* 0x0000009e009e7202 */ /* 0x000fe40000000f00 */
[----:B------:R-:W-:Y:S02]  /*de60*/  MOV R159, R8 ;  /* 0x00000008009f7202 */ /* 0x000fe40000000f00 */
[----:B------:R-:W-:Y:S02]  /*de70*/  F2FP.F16.F32.PACK_AB R8, R25, R24 ;  /* 0x000000181908723e */ /* 0x000fe400000000ff */
[----:B------:R-:W-:Y:S02]  /*de80*/  F2FP.F16.F32.PACK_AB R9, R27, R26 ;  /* 0x0000001a1b09723e */ /* 0x000fe400000000ff */
[----:B------:R-:W-:Y:S02]  /*de90*/  F2FP.F16.F32.PACK_AB R11, R31, R30 ;  /* 0x0000001e1f0b723e */ /* 0x000fe400000000ff */
[----:B------:R-:W-:-:S02]  /*dea0*/  IADD3 R14, P2, R152, 0x6000, RZ ;  /* 0x00006000980e7810 */ /* 0x000fc40007f5e0ff */
[----:B------:R-:W-:Y:S01]  /*deb0*/  F2FP.F16.F32.PACK_AB R13, R35, R34 ;  /* 0x00000022230d723e */ /* 0x000fe200000000ff */
[----:B------:R0:W-:Y:S01]  /*dec0*/  STSM.16.M88.4 [R12], R8 ;  /* 0x000000080c007844 */ /* 0x0001e20000000200 */
[----:B------:R-:W-:Y:S02]  /*ded0*/  LOP3.LUT R15, R14, 0x380, RZ, 0xc0, !PT ;  /* 0x000003800e0f7812 */ /* 0x000fe400078ec0ff */
[----:B------:R-:W-:Y:S02]  /*dee0*/  IADD3 R154, P3, R152, 0x4060, RZ ;  /* 0x00004060989a7810 */ /* 0x000fe40007f7e0ff */
[----:B------:R-:W-:Y:S02]  /*def0*/  SHF.R.U64 R15, R15, 0x3, RZ ;  /* 0x000000030f0f7819 */ /* 0x000fe400000012ff */
[----:B------:R-:W-:Y:S02]  /*df00*/  LOP3.LUT R155, R154, 0x380, RZ, 0xc0, !PT ;  /* 0x000003809a9b7812 */ /* 0x000fe400078ec0ff */
[----:B------:R-:W-:Y:S01]  /*df10*/  LOP3.LUT R14, R15, R14, RZ, 0x3c, !PT ;  /* 0x0000000e0f0e7212 */ /* 0x000fe200078e3cff */
[----:B------:R-:W-:Y:S01]  /*df20*/  IMAD.X R15, RZ, RZ, R153, P2 ;  /* 0x000000ffff0f7224 */ /* 0x000fe200010e0699 */
[----:B------:R-:W-:-:S02]  /*df30*/  SHF.R.U64 R155, R155, 0x3, RZ ;  /* 0x000000039b9b7819 */ /* 0x000fc400000012ff */
[C---:B------:R-:W-:Y:S02]  /*df40*/  IADD3 R160, P6, R152.reuse, 0x4000, RZ ;  /* 0x0000400098a07810 */ /* 0x040fe40007fde0ff */
[----:B------:R-:W-:Y:S02]  /*df50*/  MOV R21, R14 ;  /* 0x0000000e00157202 */ /* 0x000fe40000000f00 */
[----:B0-----:R-:W-:Y:S02]  /*df60*/  IADD3 R8, P0, R152, 0x20, RZ ;  /* 0x0000002098087810 */ /* 0x001fe40007f1e0ff */
[----:B------:R-:W-:Y:S02]  /*df70*/  F2FP.F16.F32.PACK_AB R12, R33, R32 ;  /* 0x00000020210c723e */ /* 0x000fe400000000ff */
[----:B------:R-:W-:Y:S02]  /*df80*/  LOP3.LUT R9, R8, 0x380, RZ, 0xc0, !PT ;  /* 0x0000038008097812 */ /* 0x000fe400078ec0ff */
[----:B------:R-:W-:-:S02]  /*df90*/  F2FP.F16.F32.PACK_AB R14, R37, R36 ;  /* 0x00000024250e723e */ /* 0x000fc400000000ff */
[----:B------:R-:W-:Y:S02]  /*dfa0*/  SHF.R.U64 R9, R9, 0x3, RZ ;  /* 0x0000000309097819 */ /* 0x000fe400000012ff */
[----:B------:R-:W-:Y:S02]  /*dfb0*/  F2FP.F16.F32.PACK_AB R15, R39, R38 ;  /* 0x00000026270f723e */ /* 0x000fe400000000ff */
[----:B------:R-:W-:Y:S01]  /*dfc0*/  LOP3.LUT R8, R9, R8, RZ, 0x3c, !PT ;  /* 0x0000000809087212 */ /* 0x000fe200078e3cff */
[----:B------:R-:W-:Y:S01]  /*dfd0*/  IMAD.X R9, RZ, RZ, R153, P0 ;  /* 0x000000ffff097224 */ /* 0x000fe200000e0699 */
[----:B------:R-:W-:Y:S02]  /*dfe0*/  F2FP.F16.F32.PACK_AB R10, R45, R44 ;  /* 0x0000002c2d0a723e */ /* 0x000fe400000000ff */
[----:B------:R-:W-:Y:S02]  /*dff0*/  F2FP.F16.F32.PACK_AB R11, R47, R46 ;  /* 0x0000002e2f0b723e */ /* 0x000fe400000000ff */
[----:B------:R-:W-:-:S02]  /*e000*/  MOV R8, R8 ;  /* 0x0000000800087202 */ /* 0x000fc40000000f00 */
[----:B------:R-:W-:Y:S01]  /*e010*/  LOP3.LUT R154, R155, R154, RZ, 0x3c, !PT ;  /* 0x0000009a9b9a7212 */ /* 0x000fe200078e3cff */
[----:B------:R-:W-:Y:S01]  /*e020*/  IMAD.X R155, RZ, RZ, R153, P3 ;  /* 0x000000ffff9b7224 */ /* 0x000fe200018e0699 */
[----:B------:R-:W-:Y:S01]  /*e030*/  LOP3.LUT R161, R160, 0x380, RZ, 0xc0, !PT ;  /* 0x00000380a0a17812 */ /* 0x000fe200078ec0ff */
[----:B------:R0:W-:Y:S01]  /*e040*/  STSM.16.M88.4 [R8], R12 ;  /* 0x0000000c08007844 */ /* 0x0001e20000000200 */
[----:B------:R-:W-:Y:S02]  /*e050*/  MOV R162, R162 ;  /* 0x000000a200a27202 */ /* 0x000fe40000000f00 */
[----:B------:R-:W-:Y:S02]  /*e060*/  MOV R7, R154 ;  /* 0x0000009a00077202 */ /* 0x000fe40000000f00 */
[----:B------:R-:W-:Y:S02]  /*e070*/  SHF.R.U64 R161, R161, 0x3, RZ ;  /* 0x00000003a1a17819 */ /* 0x000fe400000012ff */
[----:B------:R-:W-:-:S02]  /*e080*/  F2FP.F16.F32.PACK_AB R155, R71, R70 ;  /* 0x00000046479b723e */ /* 0x000fc400000000ff */
        /* <DEDUP_REMOVED lines=89> */
[----:B-1----:R-:W0:Y:S04]  /*e620*/  LDC.64 R14, c[0x0][0xd00] ;  /* 0x00034000ff0e7b82 */ /* 0x002e280000000a00 */
[----:B------:R1:W-:Y:S04]  /*e630*/  STSM.16.M88.4 [R165], R8 ;  /* 0x00000008a5007844 */ /* 0x0003e80000000200 */
[----:B-1----:R-:W1:Y:S08]  /*e640*/  LDC.64 R10, c[0x0][0xd00] ;  /* 0x00034000ff0a7b82 */ /* 0x002e700000000a00 */
[----:B------:R-:W-:Y:S01]  /*e650*/  BAR.SYNC.DEFER_BLOCKING 0x1, 0x100 ;  /* 0x0044000000007b1d */ /* 0x000fe20000010000 */
[----:B------:R-:W-:-:S04]  /*e660*/  @P0 LEA R8, P2, R194, UR6, 0x2 ;  /* 0x00000006c2080c11 */ /* 0x000fc8000f8410ff */
[----:B------:R-:W-:Y:S01]  /*e670*/  @P0 LEA.HI.X R9, R194, UR7, R202, 0x2, P2 ;  /* 0x00000007c2090c11 */ /* 0x000fe200090f14ca */
[----:B------:R-:W-:Y:S01]  /*e680*/  IMAD.MOV.U32 R7, RZ, RZ, RZ ;  /* 0x000000ffff077224 */ /* 0x000fe200078e00ff */
[----:B-1----:R-:W-:-:S03]  /*e690*/  ISETP.NE.U32.AND P1, PT, R10, RZ, PT ;  /* 0x000000ff0a00720c */ /* 0x002fc60003f25070 */
[----:B------:R0:W2:Y:S01]  /*e6a0*/  @P0 LDG.E R12, desc[UR42][R8.64] ;  /* 0x0000002a080c0981 */ /* 0x0000a2000c1e1900 */
[----:B------:R-:W-:Y:S01]  /*e6b0*/  ISETP.NE.AND.EX P1, PT, R11, RZ, PT, P1 ;  /* 0x000000ff0b00720c */ /* 0x000fe20003f25310 */
[----:B0-----:R-:W-:-:S12]  /*e6c0*/  IMAD.WIDE R8, R194, 0x4, R14 ;  /* 0x00000004c2087825 */ /* 0x001fd800078e020e */
        /* <DEDUP_REMOVED lines=10> */
.L_x_8368:
[----:B------:R-:W2:Y:S01]  /*e770*/  LDL R8, [R1+0xc] ;  /* 0x00000c0001087983 */ /* 0x000ea20000100800 */
[----:B------:R-:W-:-:S03]  /*e780*/  LOP3.LUT R201, R201, 0xff, RZ, 0xc0, !PT ;  /* 0x000000ffc9c97812 */ /* 0x000fc600078ec0ff */
[----:B--2---:R-:W0:Y:S02]  /*e790*/  SHFL.IDX PT, R8, R8, RZ, 0x1f ;  /* 0x00001fff08087589 */ /* 0x004e2400000e0000 */
[----:B0-----:R-:W-:Y:S02]  /*e7a0*/  ISETP.NE.AND P0, PT, R8, RZ, PT ;  /* 0x000000ff0800720c */ /* 0x001fe40003f05270 */
[----:B-----5:R-:W-:-:S11]  /*e7b0*/  SHF.R.S32.HI R8, RZ, 0x1f, R7 ;  /* 0x0000001fff087819 */ /* 0x020fd60000011407 */
[----:B------:R-:W-:Y:S05]  /*e7c0*/  @P0 BRA `(.L_x_8369) ;  /* 0x0000000000f40947 */ /* 0x000fea0003800000 */
[----:B------:R-:W2:Y:S01]  /*e7d0*/  LDL R156, [R1+0x28] ;  /* 0x00002800019c7983 */ /* 0x000ea20000100800 */
[----:B------:R-:W-:Y:S01]  /*e7e0*/  IMAD.MOV.U32 R9, RZ, RZ, 0xab8 ;  /* 0x00000ab8ff097424 */ /* 0x000fe200078e00ff */
[----:B------:R-:W-:Y:S01]  /*e7f0*/  ISETP.GT.AND P1, PT, R0, 0x1, PT ;  /* 0x000000010000780c */ /* 0x000fe20003f24270 */
[----:B------:R-:W0:Y:S01]  /*e800*/  LDC R155, c[0x0][0xce8] ;  /* 0x00033a00ff9b7b82 */ /* 0x000e220000000800 */
[----:B------:R-:W-:Y:S01]  /*e810*/  ISETP.NE.U32.AND P0, PT, R10, RZ, PT ;  /* 0x000000ff0a00720c */ /* 0x000fe20003f05070 */
[----:B------:R-:W-:Y:S01]  /*e820*/  VIADD R153, R193, UR39 ;  /* 0x00000027c1997c36 */ /* 0x000fe20008000000 */
[----:B------:R-:W-:Y:S02]  /*e830*/  SEL R9, R9, 0xa78, P1 ;  /* 0x00000a7809097807 */ /* 0x000fe40000800000 */
[----:B------:R-:W-:Y:S02]  /*e840*/  ISETP.NE.AND.EX P0, PT, R11, RZ, PT, P0 ;  /* 0x000000ff0b00720c */ /* 0x000fe40003f05300 */
[----:B------:R-:W-:Y:S01]  /*e850*/  SEL R154, R201, RZ, P1 ;  /* 0x000000ffc99a7207 */ /* 0x000fe20000800000 */
[----:B------:R-:W1:Y:S01]  /*e860*/  LDC.64 R12, c[0x0][R9+0x220] ;  /* 0x00008800090c7b82 */ /* 0x000e620000000a00 */
[----:B------:R-:W-:-:S02]  /*e870*/  SEL R22, R194, RZ, !P0 ;  /* 0x000000ffc2167207 */ /* 0x000fc40004000000 */
[----:B------:R-:W-:-:S05]  /*e880*/  SEL R21, R202, RZ, !P0 ;  /* 0x000000ffca157207 */ /* 0x000fca0004000000 */
[----:B------:R-:W3:Y:S01]  /*e890*/  LDC.64 R14, c[0x0][R9+0x218] ;  /* 0x00008600090e7b82 */ /* 0x000ee20000000a00 */
[----:B0-----:R-:W-:Y:S01]  /*e8a0*/  ISETP.NE.AND P0, PT, R155, 0x1, PT ;  /* 0x000000019b00780c */ /* 0x001fe20003f05270 */
[----:B-1----:R-:W-:-:S04]  /*e8b0*/  IMAD R13, R13, R22, RZ ;  /* 0x000000160d0d7224 */ /* 0x002fc800078e02ff */
[C---:B------:R-:W-:Y:S02]  /*e8c0*/  IMAD R21, R12.reuse, R21, R13 ;  /* 0x000000150c157224 */ /* 0x040fe400078e020d */
[----:B------:R-:W-:-:S04]  /*e8d0*/  IMAD.WIDE.U32 R12, R12, R22, RZ ;  /* 0x000000160c0c7225 */ /* 0x000fc800078e00ff */
[-C--:B---3--:R-:W-:Y:S02]  /*e8e0*/  IMAD R22, R15, R195.reuse, RZ ;  /* 0x000000c30f167224 */ /* 0x088fe400078e02ff */
        /* <DEDUP_REMOVED lines=20> */
[----:B------:R-:W-:-:S02]  /*ea30*/  VIADD R21, R19, UR39 ;  /* 0x0000002713157c36 */ /* 0x000fc40008000000 */
        /* <DEDUP_REMOVED lines=8> */
[----:B0-----:R-:W-:-:S04]  /*eac0*/  LEA R15, P0, R14, R12, 0x2 ;  /* 0x0000000c0e0f7211 */ /* 0x001fc800078010ff */
[----:B-1----:R-:W-:Y:S02]  /*ead0*/  LEA.HI.X R9, R14, R13, R9, 0x2, P0 ;  /* 0x0000000d0e097211 */ /* 0x002fe400000f1409 */
[----:B------:R-:W-:Y:S04]  /*eae0*/  SHFL.IDX PT, R14, R15, 0x1, 0x1c1f ;  /* 0x003c1f000f0e7f89 */ /* 0x000fe800000e0000 */
[----:B------:R-:W-:Y:S01]  /*eaf0*/  SHFL.IDX PT, R13, R9, RZ, 0x1c1f ;  /* 0x001c1fff090d7589 */ /* 0x000fe200000e0000 */
[----:B--2---:R-:W-:-:S05]  /*eb00*/  IMAD.MOV R12, RZ, RZ, -R156 ;  /* 0x000000ffff0c7224 */ /* 0x004fca00078e0a9c */
[----:B------:R-:W-:Y:S02]  /*eb10*/  ISETP.NE.AND P0, PT, R192, R12, PT ;  /* 0x0000000cc000720c */ /* 0x000fe40003f05270 */
        /* <DEDUP_REMOVED lines=8> */
.L_x_8369:
        /* <DEDUP_REMOVED lines=10> */
[----:B------:R-:W-:-:S04]  /*ec40*/  SHF.R.S32.HI R9, RZ, 0x1f, R0 ;  /* 0x0000001fff097819 */ /* 0x000fc80000011400 */
[----:B------:R-:W-:-:S04]  /*ec50*/  LEA.HI R9, R9, R0, RZ, 0x3 ;  /* 0x0000000009097211 */ /* 0x000fc800078f18ff */
[----:B0-----:R-:W-:-:S05]  /*ec60*/  SHF.R.S32.HI R3, RZ, 0x3, R9 ;  /* 0x00000003ff037819 */ /* 0x001fca0000011409 */
        /* <DEDUP_REMOVED lines=9> */
[----:B------:R-:W-:Y:S01]  /*ed00*/  IMAD.X R25, RZ, RZ, R5, P3 ;  /* 0x000000ffff197224 */ /* 0x000fe200018e0605 */
[----:B------:R-:W-:Y:S02]  /*ed10*/  IADD3 R53, P3, R4, 0x8000, RZ ;  /* 0x0000800004357810 */ /* 0x000fe40007f7e0ff */
[----:B------:R-:W-:Y:S02]  /*ed20*/  SHF.R.U64 R44, R44, 0x3, RZ ;  /* 0x000000032c2c7819 */ /* 0x000fe400000012ff */
[----:B------:R-:W-:Y:S01]  /*ed30*/  LOP3.LUT R52, R53, 0x380, RZ, 0xc0, !PT ;  /* 0x0000038035347812 */ /* 0x000fe200078ec0ff */
[----:B------:R-:W-:Y:S01]  /*ed40*/  IMAD R8, R8, UR8, RZ ;  /* 0x0000000808087c24 */ /* 0x000fe2000f8e02ff */
[----:B------:R-:W-:Y:S01]  /*ed50*/  IADD3 R49, P2, R4, 0x7000, RZ ;  /* 0x0000700004317810 */ /* 0x000fe20007f5e0ff */
[----:B------:R-:W5:Y:S01]  /*ed60*/  LD.E.128 R24, desc[UR42][R24.64] ;  /* 0x0000002a18187980 */ /* 0x000f62000c101d00 */
[----:B------:R-:W-:-:S02]  /*ed70*/  SHF.R.U64 R52, R52, 0x3, RZ ;  /* 0x0000000334347819 */ /* 0x000fc400000012ff */
[C---:B------:R-:W-:Y:S02]  /*ed80*/  IADD3 R29, P4, R4.reuse, 0x2000, RZ ;  /* 0x00002000041d7810 */ /* 0x040fe40007f9e0ff */
[C---:B------:R-:W-:Y:S02]  /*ed90*/  IADD3 R33, P5, R4.reuse, 0x3000, RZ ;  /* 0x0000300004217810 */ /* 0x040fe40007fbe0ff */
[----:B------:R-:W-:Y:S02]  /*eda0*/  IADD3 R37, P6, R4, 0x4000, RZ ;  /* 0x0000400004257810 */ /* 0x000fe40007fde0ff */
[----:B------:R-:W-:Y:S02]  /*edb0*/  LOP3.LUT R40, R41, 0x380, RZ, 0xc0, !PT ;  /* 0x0000038029287812 */ /* 0x000fe400078ec0ff */
[----:B------:R-:W-:Y:S01]  /*edc0*/  LOP3.LUT R52, R52, R53, RZ, 0x3c, !PT ;  /* 0x0000003534347212 */ /* 0x000fe200078e3cff */
[--C-:B------:R-:W-:Y:S01]  /*edd0*/  IMAD.X R53, RZ, RZ, R5.reuse, P3 ;  /* 0x000000ffff357224 */ /* 0x100fe200018e0605 */
[----:B------:R-:W-:Y:S01]  /*ede0*/  LOP3.LUT R44, R44, R45, RZ, 0x3c, !PT ;  /* 0x0000002d2c2c7212 */ /* 0x000fe200078e3cff */
[----:B------:R-:W-:Y:S01]  /*edf0*/  IMAD.X R45, RZ, RZ, R5, P1 ;  /* 0x000000ffff2d7224 */ /* 0x000fe200008e0605 */
[----:B------:R-:W-:-:S02]  /*ee00*/  LOP3.LUT R48, R49, 0x380, RZ, 0xc0, !PT ;  /* 0x0000038031307812 */ /* 0x000fc400078ec0ff */
[----:B------:R-:W-:Y:S01]  /*ee10*/  IADD3 R11, P3, R4, 0xf000, RZ ;  /* 0x0000f000040b7810 */ /* 0x000fe20007f7e0ff */
[----:B------:R-:W5:Y:S01]  /*ee20*/  LD.E.128 R52, desc[UR42][R52.64] ;  /* 0x0000002a34347980 */ /* 0x000f62000c101d00 */
[----:B------:R-:W-:Y:S02]  /*ee30*/  LOP3.LUT R28, R29, 0x380, RZ, 0xc0, !PT ;  /* 0x000003801d1c7812 */ /* 0x000fe400078ec0ff */
[----:B------:R-:W-:Y:S01]  /*ee40*/  LOP3.LUT R32, R33, 0x380, RZ, 0xc0, !PT ;  /* 0x0000038021207812 */ /* 0x000fe200078ec0ff */
[----:B------:R-:W-:Y:S01]  /*ee50*/  IMAD.X R81, RZ, RZ, R5, P3 ;  /* 0x000000ffff517224 */ /* 0x000fe200018e0605 */
[----:B------:R-:W-:Y:S01]  /*ee60*/  LOP3.LUT R36, R37, 0x380, RZ, 0xc0, !PT ;  /* 0x0000038025247812 */ /* 0x000fe200078ec0ff */
[----:B------:R-:W5:Y:S01]  /*ee70*/  LD.E.128 R44, desc[UR42][R44.64] ;  /* 0x0000002a2c2c7980 */ /* 0x000f62000c101d00 */
[----:B------:R-:W-:Y:S02]  /*ee80*/  SHF.R.U64 R40, R40, 0x3, RZ ;  /* 0x0000000328287819 */ /* 0x000fe400000012ff */
[----:B------:R-:W-:-:S02]  /*ee90*/  IADD3 R73, P1, R4, 0xd000, RZ ;  /* 0x0000d00004497810 */ /* 0x000fc40007f3e0ff */
[----:B------:R-:W-:Y:S02]  /*eea0*/  SHF.R.U64 R48, R48, 0x3, RZ ;  /* 0x0000000330307819 */ /* 0x000fe400000012ff */
[----:B------:R-:W-:Y:S02]  /*eeb0*/  SHF.R.U64 R28, R28, 0x3, RZ ;  /* 0x000000031c1c7819 */ /* 0x000fe400000012ff */
[----:B------:R-:W-:Y:S02]  /*eec0*/  SHF.R.U64 R32, R32, 0x3, RZ ;  /* 0x0000000320207819 */ /* 0x000fe400000012ff */
[----:B------:R-:W-:Y:S02]  /*eed0*/  SHF.R.U64 R36, R36, 0x3, RZ ;  /* 0x0000000324247819 */ /* 0x000fe400000012ff */
[----:B------:R-:W-:Y:S01]  /*eee0*/  LOP3.LUT R40, R40, R41, RZ, 0x3c, !PT ;  /* 0x0000002928287212 */ /* 0x000fe200078e3cff */
[----:B------:R-:W-:Y:S01]  /*eef0*/  IMAD.X R41, RZ, RZ, R5, P0 ;  /* 0x000000ffff297224 */ /* 0x000fe200000e0605 */
[----:B------:R-:W-:-:S02]  /*ef00*/  LOP3.LUT R72, R73, 0x380, RZ, 0xc0, !PT ;  /* 0x0000038049487812 */ /* 0x000fc400078ec0ff */
[----:B--2---:R-:W-:Y:S02]  /*ef10*/  ISETP.NE.AND P3, PT, R21, 0x1, PT ;  /* 0x000000011500780c */ /* 0x004fe40003f65270 */
[----:B------:R-:W-:Y:S01]  /*ef20*/  LOP3.LUT R48, R48, R49, RZ, 0x3c, !PT ;  /* 0x0000003130307212 */ /* 0x000fe200078e3cff */
[--C-:B------:R-:W-:Y:S01]  /*ef30*/  IMAD.X R49, RZ, RZ, R5.reuse, P2 ;  /* 0x000000ffff317224 */ /* 0x100fe200010e0605 */
[----:B------:R-:W-:Y:S01]  /*ef40*/  IADD3 R69, P0, R4, 0xc000, RZ ;  /* 0x0000c00004457810 */ /* 0x000fe20007f1e0ff */
[----:B------:R-:W5:Y:S01]  /*ef50*/  LD.E.128 R40, desc[UR42][R40.64] ;  /* 0x0000002a28287980 */ /* 0x000f62000c101d00 */
[----:B------:R-:W-:Y:S01]  /*ef60*/  LOP3.LUT R28, R28, R29, RZ, 0x3c, !PT ;  /* 0x0000001d1c1c7212 */ /* 0x000fe200078e3cff */
[--C-:B------:R-:W-:Y:S01]  /*ef70*/  IMAD.X R29, RZ, RZ, R5.reuse, P4 ;  /* 0x000000ffff1d7224 */ /* 0x100fe200020e0605 */
[----:B------:R-:W-:Y:S01]  /*ef80*/  LOP3.LUT R32, R32, R33, RZ, 0x3c, !PT ;  /* 0x0000002120207212 */ /* 0x000fe200078e3cff */
[--C-:B------:R-:W-:Y:S01]  /*ef90*/  IMAD.X R33, RZ, RZ, R5.reuse, P5 ;  /* 0x000000ffff217224 */ /* 0x100fe200028e0605 */
[----:B------:R-:W-:Y:S01]  /*efa0*/  LOP3.LUT R36, R36, R37, RZ, 0x3c, !PT ;  /* 0x0000002524247212 */ /* 0x000fe200078e3cff */
[----:B------:R-:W-:Y:S01]  /*efb0*/  IMAD.X R37, RZ, RZ, R5, P6 ;  /* 0x000000ffff257224 */ /* 0x000fe200030e0605 */
[----:B------:R-:W-:Y:S01]  /*efc0*/  IADD3 R77, P2, R4, 0xe000, RZ ;  /* 0x0000e000044d7810 */ /* 0x000fe20007f5e0ff */
[----:B------:R-:W0:Y:S01]  /*efd0*/  @P3 LDC R85, c[0x0][0xcec] ;  /* 0x00033b00ff553b82 */ /* 0x000e220000000800 */
[----:B------:R-:W-:Y:S01]  /*efe0*/  SHF.R.U64 R72, R72, 0x3, RZ ;  /* 0x0000000348487819 */ /* 0x000fe200000012ff */
[----:B------:R-:W5:Y:S01]  /*eff0*/  LD.E.128 R28, desc[UR42][R28.64] ;  /* 0x0000002a1c1c7980 */ /* 0x000f62000c101d00 */
[----:B------:R-:W-:-:S02]  /*f000*/  LOP3.LUT R10, R11, 0x380, RZ, 0xc0, !PT ;  /* 0x000003800b0a7812 */ /* 0x000fc400078ec0ff */
[C---:B------:R-:W-:Y:S01]  /*f010*/  IADD3 R57, P4, R4.reuse, 0x9000, RZ ;  /* 0x0000900004397810 */ /* 0x040fe20007f9e0ff */
[----:B------:R-:W5:Y:S01]  /*f020*/  LD.E.128 R32, desc[UR42][R32.64] ;  /* 0x0000002a20207980 */ /* 0x000f62000c101d00 */
[C---:B------:R-:W-:Y:S01]  /*f030*/  IADD3 R61, P5, R4.reuse, 0xa000, RZ ;  /* 0x0000a000043d7810 */ /* 0x040fe20007fbe0ff */
[----:B------:R-:W1:Y:S01]  /*f040*/  @P3 LDC R87, c[0x0][0xcf0] ;  /* 0x00033c00ff573b82 */ /* 0x000e620000000800 */
[C---:B------:R-:W-:Y:S01]  /*f050*/  IADD3 R65, P6, R4.reuse, 0xb000, RZ ;  /* 0x0000b00004417810 */ /* 0x040fe20007fde0ff */
[----:B------:R-:W5:Y:S01]  /*f060*/  LD.E.128 R36, desc[UR42][R36.64] ;  /* 0x0000002a24247980 */ /* 0x000f62000c101d00 */
[----:B------:R-:W-:Y:S02]  /*f070*/  LOP3.LUT R68, R69, 0x380, RZ, 0xc0, !PT ;  /* 0x0000038045447812 */ /* 0x000fe400078ec0ff */
[----:B------:R-:W-:Y:S01]  /*f080*/  LOP3.LUT R13, R4, 0x380, RZ, 0xc0, !PT ;  /* 0x00000380040d7812 */ /* 0x000fe200078ec0ff */
[----:B------:R-:W5:Y:S01]  /*f090*/  LD.E.128 R48, desc[UR42][R48.64] ;  /* 0x0000002a30307980 */ /* 0x000f62000c101d00 */
[----:B------:R-:W-:-:S02]  /*f0a0*/  LOP3.LUT R76, R77, 0x380, RZ, 0xc0, !PT ;  /* 0x000003804d4c7812 */ /* 0x000fc400078ec0ff */
[----:B------:R-:W-:Y:S01]  /*f0b0*/  LOP3.LUT R72, R72, R73, RZ, 0x3c, !PT ;  /* 0x0000004948487212 */ /* 0x000fe200078e3cff */
[----:B------:R-:W-:Y:S01]  /*f0c0*/  IMAD.X R73, RZ, RZ, R5, P1 ;  /* 0x000000ffff497224 */ /* 0x000fe200008e0605 */
[----:B------:R-:W-:Y:S02]  /*f0d0*/  SHF.R.U64 R10, R10, 0x3, RZ ;  /* 0x000000030a0a7819 */ /* 0x000fe400000012ff */
[----:B------:R-:W-:Y:S02]  /*f0e0*/  LOP3.LUT R56, R57, 0x380, RZ, 0xc0, !PT ;  /* 0x0000038039387812 */ /* 0x000fe400078ec0ff */
[----:B------:R-:W-:Y:S01]  /*f0f0*/  LOP3.LUT R60, R61, 0x380, RZ, 0xc0, !PT ;  /* 0x000003803d3c7812 */ /* 0x000fe200078ec0ff */
[----:B------:R-:W5:Y:S01]  /*f100*/  LD.E.128 R72, desc[UR42][R72.64] ;  /* 0x0000002a48487980 */ /* 0x000f62000c101d00 */
[----:B------:R-:W-:Y:S02]  /*f110*/  LOP3.LUT R64, R65, 0x380, RZ, 0xc0, !PT ;  /* 0x0000038041407812 */ /* 0x000fe400078ec0ff */
[----:B------:R-:W-:-:S02]  /*f120*/  SHF.R.U64 R68, R68, 0x3, RZ ;  /* 0x0000000344447819 */ /* 0x000fc400000012ff */
[----:B------:R-:W-:Y:S02]  /*f130*/  SHF.R.U64 R13, R13, 0x3, RZ ;  /* 0x000000030d0d7819 */ /* 0x000fe400000012ff */
[----:B------:R-:W-:Y:S02]  /*f140*/  ISETP.GE.AND P1, PT, R200, UR7, PT ;  /* 0x00000007c8007c0c */ /* 0x000fe4000bf26270 */
[----:B------:R-:W-:Y:S02]  /*f150*/  SHF.R.U64 R76, R76, 0x3, RZ ;  /* 0x000000034c4c7819 */ /* 0x000fe400000012ff */
[----:B------:R-:W-:Y:S01]  /*f160*/  LOP3.LUT R80, R10, R11, RZ, 0x3c, !PT ;  /* 0x0000000b0a507212 */ /* 0x000fe200078e3cff */
[----:B------:R-:W-:Y:S01]  /*f170*/  IMAD R11, R7, UR9, R8 ;  /* 0x00000009070b7c24 */ /* 0x000fe2000f8e0208 */
[----:B------:R-:W-:Y:S02]  /*f180*/  SHF.R.U64 R56, R56, 0x3, RZ ;  /* 0x0000000338387819 */ /* 0x000fe400000012ff */
[----:B------:R-:W-:-:S02]  /*f190*/  SHF.R.U64 R60, R60, 0x3, RZ ;  /* 0x000000033c3c7819 */ /* 0x000fc400000012ff */
[----:B------:R-:W-:Y:S01]  /*f1a0*/  SHF.R.U64 R64, R64, 0x3, RZ ;  /* 0x0000000340407819 */ /* 0x000fe200000012ff */
[----:B------:R-:W5:Y:S01]  /*f1b0*/  LD.E.128 R80, desc[UR42][R80.64] ;  /* 0x0000002a50507980 */ /* 0x000f62000c101d00 */
[----:B------:R-:W-:Y:S01]  /*f1c0*/  LOP3.LUT R68, R68, R69, RZ, 0x3c, !PT ;  /* 0x0000004544447212 */ /* 0x000fe200078e3cff */
[--C-:B------:R-:W-:Y:S01]  /*f1d0*/  IMAD.X R69, RZ, RZ, R5.reuse, P0 ;  /* 0x000000ffff457224 */ /* 0x100fe200000e0605 */
[----:B------:R-:W-:Y:S02]  /*f1e0*/  LOP3.LUT R4, R13, R4, RZ, 0x3c, !PT ;  /* 0x000000040d047212 */ /* 0x000fe400078e3cff */
[----:B------:R-:W-:Y:S02]  /*f1f0*/  SEL R8, RZ, 0xffffffff, P1 ;  /* 0xffffffffff087807 */ /* 0x000fe40000800000 */
[----:B------:R-:W-:Y:S01]  /*f200*/  LOP3.LUT R76, R76, R77, RZ, 0x3c, !PT ;  /* 0x0000004d4c4c7212 */ /* 0x000fe200078e3cff */
[--C-:B------:R-:W-:Y:S01]  /*f210*/  IMAD.X R77, RZ, RZ, R5.reuse, P2 ;  /* 0x000000ffff4d7224 */ /* 0x100fe200010e0605 */
[----:B------:R-:W-:Y:S01]  /*f220*/  ISETP.GE.AND P0, PT, R199, UR7, PT ;  /* 0x00000007c7007c0c */ /* 0x000fe2000bf06270 */
[----:B------:R2:W5:Y:S01]  /*f230*/  LD.E.128 R12, desc[UR42][R4.64] ;  /* 0x0000002a040c7980 */ /* 0x000562000c101d00 */
[----:B------:R-:W-:Y:S01]  /*f240*/  LOP3.LUT R56, R56, R57, RZ, 0x3c, !PT ;  /* 0x0000003938387212 */ /* 0x000fe200078e3cff */
[--C-:B------:R-:W-:Y:S01]  /*f250*/  IMAD.X R57, RZ, RZ, R5.reuse, P4 ;  /* 0x000000ffff397224 */ /* 0x100fe200020e0605 */
[----:B------:R-:W-:Y:S01]  /*f260*/  LOP3.LUT R60, R60, R61, RZ, 0x3c, !PT ;  /* 0x0000003d3c3c7212 */ /* 0x000fe200078e3cff */
[--C-:B------:R-:W-:Y:S01]  /*f270*/  IMAD.X R61, RZ, RZ, R5.reuse, P5 ;  /* 0x000000ffff3d7224 */ /* 0x100fe200028e0605 */
[----:B------:R-:W-:Y:S01]  /*f280*/  LOP3.LUT R64, R64, R65, RZ, 0x3c, !PT ;  /* 0x0000004140407212 */ /* 0x000fe200078e3cff */
[----:B------:R-:W-:Y:S01]  /*f290*/  IMAD.X R65, RZ, RZ, R5, P6 ;  /* 0x000000ffff417224 */ /* 0x000fe200030e0605 */
[----:B------:R-:W-:Y:S01]  /*f2a0*/  ISETP.GE.AND P2, PT, R18, UR7, PT ;  /* 0x0000000712007c0c */ /* 0x000fe2000bf46270 */
[----:B------:R-:W-:Y:S01]  /*f2b0*/  IMAD.SHL.U32 R10, R8, 0x2, RZ ;  /* 0x00000002080a7824 */ /* 0x000fe200078e00ff */
[----:B------:R-:W-:Y:S01]  /*f2c0*/  SEL R8, RZ, 0xffffffff, P0 ;  /* 0xffffffffff087807 */ /* 0x000fe20000000000 */
[----:B--2---:R-:W-:Y:S01]  /*f2d0*/  IMAD.WIDE.U32 R4, R7, UR8, RZ ;  /* 0x0000000807047c25 */ /* 0x004fe2000f8e00ff */
[----:B------:R-:W-:Y:S01]  /*f2e0*/  LOP3.LUT R9, R9, 0xfffffff8, RZ, 0xc0, !PT ;  /* 0xfffffff809097812 */ /* 0x000fe200078ec0ff */
[----:B------:R-:W-:Y:S01]  /*f2f0*/  ULDC.64 UR8, c[0x0][0xbe8] ;  /* 0x0002fa0000087ab9 */ /* 0x000fe20000000a00 */
[----:B------:R-:W-:Y:S01]  /*f300*/  SEL R7, RZ, 0x1, P2 ;  /* 0x00000001ff077807 */ /* 0x000fe20001000000 */
[----:B------:R-:W-:Y:S01]  /*f310*/  IMAD.IADD R5, R5, 0x1, R11 ;  /* 0x0000000105057824 */ /* 0x000fe200078e020b */
[----:B------:R-:W5:Y:S01]  /*f320*/  LD.E.128 R56, desc[UR42][R56.64] ;  /* 0x0000002a38387980 */ /* 0x000f62000c101d00 */
[----:B------:R-:W-:Y:S01]  /*f330*/  IMAD.SHL.U32 R8, R8, 0x4, RZ ;  /* 0x0000000408087824 */ /* 0x000fe200078e00ff */
[----:B------:R-:W-:Y:S01]  /*f340*/  LOP3.LUT R7, R10, 0x2, R7, 0xe2, !PT ;  /* 0x000000020a077812 */ /* 0x000fe200078ee207 */
[----:B------:R-:W-:Y:S01]  /*f350*/  IMAD.IADD R0, R0, 0x1, -R9 ;  /* 0x0000000100007824 */ /* 0x000fe200078e0a09 */
[----:B------:R-:W-:Y:S01]  /*f360*/  ISETP.GE.AND P0, PT, R198, UR7, PT ;  /* 0x00000007c6007c0c */ /* 0x000fe2000bf06270 */
[C---:B------:R-:W-:Y:S01]  /*f370*/  IMAD.WIDE.U32 R4, R195.reuse, UR8, R4 ;  /* 0x00000008c3047c25 */ /* 0x040fe2000f8e0004 */
[----:B------:R-:W-:Y:S01]  /*f380*/  LOP3.LUT R7, R8, 0x4, R7, 0xe2, !PT ;  /* 0x0000000408077812 */ /* 0x000fe200078ee207 */
[----:B------:R-:W5:Y:S01]  /*f390*/  LD.E.128 R60, desc[UR42][R60.64] ;  /* 0x0000002a3c3c7980 */ /* 0x000f62000c101d00 */
[----:B------:R-:W-:Y:S01]  /*f3a0*/  SHF.R.S32.HI R9, RZ, 0x1f, R194 ;  /* 0x0000001fff097819 */ /* 0x000fe200000114c2 */
[----:B------:R-:W-:Y:S01]  /*f3b0*/  IMAD R0, R0, 0x20, R3 ;  /* 0x0000002000007824 */ /* 0x000fe200078e0203 */
[----:B------:R-:W-:Y:S01]  /*f3c0*/  SEL R8, RZ, 0xffffffff, P0 ;  /* 0xffffffffff087807 */ /* 0x000fe20000000000 */
[----:B------:R-:W-:Y:S01]  /*f3d0*/  IMAD R5, R195, UR9, R5 ;  /* 0x00000009c3057c24 */ /* 0x000fe2000f8e0205 */
[----:B------:R-:W-:Y:S01]  /*f3e0*/  ISETP.GE.AND P0, PT, R197, UR7, PT ;  /* 0x00000007c5007c0c */ /* 0x000fe2000bf06270 */
[----:B------:R-:W-:Y:S01]  /*f3f0*/  ULDC.64 UR8, c[0x0][0xbf0] ;  /* 0x0002fc0000087ab9 */ /* 0x000fe20000000a00 */
[----:B------:R-:W-:Y:S01]  /*f400*/  VIADD R20, R0, UR39 ;  /* 0x0000002700147c36 */ /* 0x000fe20008000000 */
[----:B------:R-:W5:Y:S01]  /*f410*/  LD.E.128 R64, desc[UR42][R64.64] ;  /* 0x0000002a40407980 */ /* 0x000f62000c101d00 */
[----:B------:R-:W-:Y:S01]  /*f420*/  IMAD R11, R9, UR8, RZ ;  /* 0x00000008090b7c24 */ /* 0x000fe2000f8e02ff */
[----:B------:R-:W-:Y:S01]  /*f430*/  SEL R9, RZ, 0xffffffff, P0 ;  /* 0xffffffffff097807 */ /* 0x000fe20000000000 */
[----:B------:R-:W-:Y:S01]  /*f440*/  IMAD.SHL.U32 R8, R8, 0x8, RZ ;  /* 0x0000000808087824 */ /* 0x000fe200078e00ff */
[----:B------:R-:W5:Y:S01]  /*f450*/  LD.E.128 R68, desc[UR42][R68.64] ;  /* 0x0000002a44447980 */ /* 0x000f62000c101d00 */
[----:B0-----:R-:W-:-:S03]  /*f460*/  @P3 IMAD.HI.U32 R0, R20, R85, RZ ;  /* 0x0000005514003227 */ /* 0x001fc600078e00ff */
[----:B------:R-:W-:Y:S01]  /*f470*/  LOP3.LUT R8, R8, 0x8, R7, 0xe2, !PT ;  /* 0x0000000808087812 */ /* 0x000fe200078ee207 */
[----:B------:R-:W-:Y:S01]  /*f480*/  IMAD.SHL.U32 R9, R9, 0x10, RZ ;  /* 0x0000001009097824 */ /* 0x000fe200078e00ff */
[----:B------:R-:W5:Y:S01]  /*f490*/  LD.E.128 R76, desc[UR42][R76.64] ;  /* 0x0000002a4c4c7980 */ /* 0x000f62000c101d00 */
[----:B------:R-:W-:Y:S01]  /*f4a0*/  IMAD.MOV.U32 R7, RZ, RZ, R20 ;  /* 0x000000ffff077224 */ /* 0x000fe200078e0014 */
[----:B-1----:R-:W-:Y:S01]  /*f4b0*/  @P3 SHF.R.U32.HI R7, RZ, R87, R0 ;  /* 0x00000057ff073219 */ /* 0x002fe20000011600 */
[C---:B------:R-:W-:Y:S02]  /*f4c0*/  IMAD R11, R194.reuse, UR9, R11 ;  /* 0x00000009c20b7c24 */ /* 0x040fe4000f8e020b */
[----:B------:R-:W-:Y:S01]  /*f4d0*/  IMAD.WIDE.U32 R4, R194, UR8, R4 ;  /* 0x00000008c2047c25 */ /* 0x000fe2000f8e0004 */
[----:B------:R-:W-:Y:S01]  /*f4e0*/  LOP3.LUT R8, R9, 0x10, R8, 0xe2, !PT ;  /* 0x0000001009087812 */ /* 0x000fe200078ee208 */
[----:B------:R-:W-:Y:S01]  /*f4f0*/  ULDC.64 UR8, c[0x0][0xbe0] ;  /* 0x0002f80000087ab9 */ /* 0x000fe20000000a00 */
[----:B------:R-:W-:Y:S01]  /*f500*/  SHF.R.S32.HI R9, RZ, 0x1f, R7 ;  /* 0x0000001fff097819 */ /* 0x000fe20000011407 */
[----:B------:R-:W-:Y:S01]  /*f510*/  IMAD.IADD R5, R5, 0x1, R11 ;  /* 0x0000000105057824 */ /* 0x000fe200078e020b */
[----:B------:R-:W-:Y:S01]  /*f520*/  ISETP.GE.AND P0, PT, R196, UR7, PT ;  /* 0x00000007c4007c0c */ /* 0x000fe2000bf06270 */
[----:B------:R-:W-:Y:S01]  /*f530*/  IMAD.MOV R11, RZ, RZ, -R7 ;  /* 0x000000ffff0b7224 */ /* 0x000fe200078e0a07 */
[----:B------:R-:W-:Y:S01]  /*f540*/  @!PT LDS RZ, [RZ] ;  /* 0x00000000fffff984 */ /* 0x000fe20000000800 */
[----:B------:R-:W-:Y:S01]  /*f550*/  @!PT LDS RZ, [RZ] ;  /* 0x00000000fffff984 */ /* 0x000fe20000000800 */
[----:B------:R-:W-:Y:S01]  /*f560*/  @!PT LDS RZ, [RZ] ;  /* 0x00000000fffff984 */ /* 0x000fe20000000800 */
[----:B------:R-:W-:Y:S01]  /*f570*/  @!PT LDS RZ, [RZ] ;  /* 0x00000000fffff984 */ /* 0x000fe20000000800 */
[----:B------:R0:W-:Y:S06]  /*f580*/  MEMBAR.ALL.CTA ;  /* 0x0000000000007992 */ /* 0x0001ec0000008000 */
[----:B0-----:R-:W0:Y:S01]  /*f590*/  FENCE.VIEW.ASYNC.S ;  /* 0x00000000000073c6 */ /* 0x001e220000000000 */
[----:B------:R-:W-:Y:S01]  /*f5a0*/  IMAD R10, R9, UR8, RZ ;  /* 0x00000008090a7c24 */ /* 0x000fe2000f8e02ff */
[----:B------:R-:W-:Y:S01]  /*f5b0*/  SEL R0, RZ, 0xffffffff, P0 ;  /* 0xffffffffff007807 */ /* 0x000fe20000000000 */
[----:B------:R-:W-:-:S02]  /*f5c0*/  IMAD R9, R21, R11, R20 ;  /* 0x0000000b15097224 */ /* 0x000fc400078e0214 */
[----:B------:R-:W-:-:S04]  /*f5d0*/  IMAD.WIDE.U32 R4, R7, UR8, R4 ;  /* 0x0000000807047c25 */ /* 0x000fc8000f8e0004 */
[----:B------:R-:W-:Y:S01]  /*f5e0*/  IMAD.SHL.U32 R85, R0, 0x20, RZ ;  /* 0x0000002000557824 */ /* 0x000fe200078e00ff */
[----:B------:R-:W-:Y:S01]  /*f5f0*/  SHF.R.S32.HI R0, RZ, 0x1f, R9 ;  /* 0x0000001fff007819 */ /* 0x000fe20000011409 */
[----:B------:R-:W-:Y:S01]  /*f600*/  IMAD R11, R7, UR9, R10 ;  /* 0x00000009070b7c24 */ /* 0x000fe2000f8e020a */
[----:B------:R-:W-:Y:S01]  /*f610*/  ULDC.64 UR8, c[0x0][0xbd8] ;  /* 0x0002f60000087ab9 */ /* 0x000fe20000000a00 */
[----:B------:R-:W-:Y:S01]  /*f620*/  IMAD R86, R21, UR6, RZ ;  /* 0x0000000615567c24 */ /* 0x000fe2000f8e02ff */
[----:B------:R-:W-:Y:S01]  /*f630*/  LOP3.LUT R8, R85, 0x20, R8, 0xe2, !PT ;  /* 0x0000002055087812 */ /* 0x000fe200078ee208 */
[----:B------:R-:W-:Y:S02]  /*f640*/  IMAD.IADD R5, R5, 0x1, R11 ;  /* 0x0000000105057824 */ /* 0x000fe400078e020b */
[----:B------:R-:W-:Y:S02]  /*f650*/  IMAD R0, R0, UR8, RZ ;  /* 0x0000000800007c24 */ /* 0x000fe4000f8e02ff */
[----:B------:R-:W-:-:S02]  /*f660*/  VIADD R85, R3, UR39 ;  /* 0x0000002703557c36 */ /* 0x000fc40008000000 */
[C---:B------:R-:W-:Y:S02]  /*f670*/  VIADD R153, R18.reuse, 0x180 ;  /* 0x0000018012997836 */ /* 0x040fe40000000000 */
[C---:B------:R-:W-:Y:S02]  /*f680*/  IMAD R11, R9.reuse, UR9, R0 ;  /* 0x00000009090b7c24 */ /* 0x040fe4000f8e0200 */
[----:B------:R-:W-:Y:S01]  /*f690*/  IMAD.WIDE.U32 R4, R9, UR8, R4 ;  /* 0x0000000809047c25 */ /* 0x000fe2000f8e0004 */
[----:B------:R-:W-:Y:S01]  /*f6a0*/  ISETP.GE.AND P1, PT, R85, R86, PT ;  /* 0x000000565500720c */ /* 0x000fe20003f26270 */
[----:B------:R-:W-:Y:S01]  /*f6b0*/  ULDC.64 UR8, c[0x0][0xb80] ;  /* 0x0002e00000087ab9 */ /* 0x000fe20000000a00 */
[----:B------:R-:W-:Y:S01]  /*f6c0*/  ISETP.GE.AND P0, PT, R153, UR7, PT ;  /* 0x0000000799007c0c */ /* 0x000fe2000bf06270 */
[----:B------:R-:W-:Y:S01]  /*f6d0*/  VIADD R152, R18, 0x1c0 ;  /* 0x000001c012987836 */ /* 0x000fe20000000000 */
[----:B------:R-:W-:Y:S01]  /*f6e0*/  LEA R22, P2, R4, UR8, 0x1 ;  /* 0x0000000804167c11 */ /* 0x000fe2000f8408ff */
[----:B------:R-:W-:-:S02]  /*f6f0*/  IMAD.IADD R3, R5, 0x1, R11 ;  /* 0x0000000105037824 */ /* 0x000fc400078e020b */
[----:B------:R-:W-:Y:S01]  /*f700*/  VIADD R0, R17, 0x38820 ;  /* 0x0003882011007836 */ /* 0x000fe20000000000 */
[----:B------:R-:W-:Y:S02]  /*f710*/  SEL R7, RZ, 0x40, P0 ;  /* 0x00000040ff077807 */ /* 0x000fe40000000000 */
[----:B------:R-:W-:Y:S02]  /*f720*/  ISETP.GE.AND P0, PT, R152, UR7, PT ;  /* 0x0000000798007c0c */ /* 0x000fe4000bf06270 */
[----:B------:R-:W-:Y:S02]  /*f730*/  LEA.HI.X R84, R4, UR9, R3, 0x1, P2 ;  /* 0x0000000904547c11 */ /* 0x000fe400090f0c03 */
[----:B------:R-:W-:Y:S02]  /*f740*/  PRMT R0, RZ, 0x654, R0 ;  /* 0x00000654ff007816 */ /* 0x000fe40000000000 */
[----:B------:R-:W-:Y:S01]  /*f750*/  LOP3.LUT R7, R8, R7, RZ, 0xfc, !PT ;  /* 0x0000000708077212 */ /* 0x000fe200078efcff */
[----:B0-----:R0:W1:Y:S01]  /*f760*/  SHFL.IDX PT, R4, R22, RZ, 0x181f ;  /* 0x00181fff16047589 */ /* 0x00106200000e0000 */
[----:B------:R-:W-:Y:S01]  /*f770*/  SEL R8, RZ, 0x80, P0 ;  /* 0x00000080ff087807 */ /* 0x000fe20000000000 */
[----:B------:R2:W-:Y:S01]  /*f780*/  SYNCS.ARRIVE.TRANS64.RED.A1T0 RZ, [R0+URZ], RZ ;  /* 0x000000ff00ff79a7 */ /* 0x0005e2000810043f */
[----:B------:R-:W-:Y:S01]  /*f790*/  BSSY B1, `(.L_x_8371) ;  /* 0x000002a000017945 */ /* 0x000fe20003800000 */
[----:B------:R0:W3:Y:S01]  /*f7a0*/  SHFL.IDX PT, R5, R84, RZ, 0x181f ;  /* 0x00181fff54057589 */ /* 0x0000e200000e0000 */
[----:B------:R-:W-:-:S02]  /*f7b0*/  SHF.R.S32.HI R154, RZ, 0x1f, R200 ;  /* 0x0000001fff9a7819 */ /* 0x000fc400000114c8 */
[----:B--2---:R-:W-:Y:S01]  /*f7c0*/  LOP3.LUT R0, R7, R8, RZ, 0xfc, !PT ;  /* 0x0000000807007212 */ /* 0x004fe200078efcff */
        /* <DEDUP_REMOVED lines=17> */
[----:B------:R-:W-:Y:S02]  /*f8e0*/  @!P4 LEA.HI.X R21, R199, R5, R3, 0x1, P5 ;  /* 0x00000005c715c211 */ /* 0x000fe400028f0c03 */
[----:B------:R-:W-:-:S03]  /*f8f0*/  SHF.R.S32.HI R3, RZ, 0x1f, R196 ;  /* 0x0000001fff037819 */ /* 0x000fc600000114c4 */
[----:B------:R4:W-:Y:S01]  /*f900*/  @!P4 ST.E.128 desc[UR42][R20.64], R36 ;  /* 0x000000241400c985 */ /* 0x0009e2000c101d2a */
[CC--:B-1----:R-:W-:Y:S02]  /*f910*/  @!P3 LEA R14, P6, R198.reuse, R4.reuse, 0x1 ;  /* 0x00000004c60eb211 */ /* 0x0c2fe400078c08ff */
[CC--:B------:R-:W-:Y:S02]  /*f920*/  @!P2 LEA R12, P5, R197.reuse, R4.reuse, 0x1 ;  /* 0x00000004c50ca211 */ /* 0x0c0fe400078a08ff */
[-C--:B------:R-:W-:Y:S02]  /*f930*/  @!P3 LEA.HI.X R15, R198, R5.reuse, R89, 0x1, P6 ;  /* 0x00000005c60fb211 */ /* 0x080fe400030f0c59 */
[----:B------:R-:W-:Y:S02]  /*f940*/  LOP3.LUT P6, RZ, R0, 0x80, RZ, 0xc0, !PT ;  /* 0x0000008000ff7812 */ /* 0x000fe400078cc0ff */
[----:B------:R-:W-:Y:S01]  /*f950*/  @!P2 LEA.HI.X R13, R197, R5, R87, 0x1, P5 ;  /* 0x00000005c50da211 */ /* 0x000fe200028f0c57 */
[----:B------:R4:W-:Y:S01]  /*f960*/  @!P3 ST.E.128 desc[UR42][R14.64], R44 ;  /* 0x0000002c0e00b985 */ /* 0x0009e2000c101d2a */
[----:B------:R-:W-:-:S02]  /*f970*/  @!P1 LEA R10, P5, R196, R4, 0x1 ;  /* 0x00000004c40a9211 */ /* 0x000fc400078a08ff */
[----:B--2---:R-:W-:Y:S01]  /*f980*/  SHF.R.S32.HI R9, RZ, 0x1f, R153 ;  /* 0x0000001fff097819 */ /* 0x004fe20000011499 */
[----:B------:R4:W-:Y:S01]  /*f990*/  @!P2 ST.E.128 desc[UR42][R12.64], R52 ;  /* 0x000000340c00a985 */ /* 0x0009e2000c101d2a */
[-C--:B------:R-:W-:Y:S02]  /*f9a0*/  @!P1 LEA.HI.X R11, R196, R5.reuse, R3, 0x1, P5 ;  /* 0x00000005c40b9211 */ /* 0x080fe400028f0c03 */
        /* <DEDUP_REMOVED lines=8> */
.L_x_8372:
[----:B------:R-:W-:Y:S05]  /*fa30*/  BSYNC B1 ;  /* 0x0000000000017941 */ /* 0x000fea0003800000 */
.L_x_8371:
[----:B------:R-:W-:Y:S01]  /*fa40*/  VIADD R3, R85, 0x20 ;  /* 0x0000002055037836 */ /* 0x000fe20000000000 */
[----:B---34-:R2:W3:Y:S04]  /*fa50*/  SHFL.IDX PT, R5, R84, 0x1, 0x181f ;  /* 0x00381f0054057f89 */ /* 0x0184e800000e0000 */
        /* <DEDUP_REMOVED lines=9> */
[----:B------:R-:W-:Y:S02]  /*faf0*/  SHF.R.S32.HI R21, RZ, 0x1f, R197 ;  /* 0x0000001fff157819 */ /* 0x000fe400000114c5 */
[----:B-1----:R-:W-:Y:S01]  /*fb00*/  @!P0 LEA R10, P4, R200, R4, 0x1 ;  /* 0x00000004c80a8211 */ /* 0x002fe200078808ff */
[----:B---3--:R-:W-:Y:S01]  /*fb10*/  @!P5 IMAD.WIDE R8, R18, 0x2, R4 ;  /* 0x000000021208d825 */ /* 0x008fe200078e0204 */
[----:B-----5:R-:W-:Y:S02]  /*fb20*/  SHF.R.S32.HI R31, RZ, 0x1f, R153 ;  /* 0x0000001fff1f7819 */ /* 0x020fe40000011499 */
        /* <DEDUP_REMOVED lines=8> */
[-C--:B------:R-:W-:Y:S02]  /*fbb0*/  @!P1 LEA R14, P6, R198, R4.reuse, 0x1 ;  /* 0x00000004c60e9211 */ /* 0x080fe400078c08ff */
[----:B------:R-:W-:Y:S01]  /*fbc0*/  SHF.R.S32.HI R3, RZ, 0x1f, R196 ;  /* 0x0000001fff037819 */ /* 0x000fe200000114c4 */
        /* <DEDUP_REMOVED lines=19> */
.L_x_8370:
[----:B------:R-:W-:Y:S01]  /*fd00*/  ULDC.64 UR8, c[0x0][0xc08] ;  /* 0x0003020000087ab9 */ /* 0x000fe20000000a00 */
[----:B------:R-:W-:Y:S01]  /*fd10*/  ULDC UR7, c[0x0][0xce8] ;  /* 0x00033a0000077ab9 */ /* 0x000fe20000000800 */
[----:B------:R-:W-:Y:S01]  /*fd20*/  IMAD R8, R8, UR8, RZ ;  /* 0x0000000808087c24 */ /* 0x000fe2000f8e02ff */
[----:B------:R-:W-:Y:S01]  /*fd30*/  UISETP.NE.AND UP0, UPT, UR7, 0x1, UPT ;  /* 0x000000010700788c */ /* 0x000fe2000bf05270 */
[C---:B------:R-:W-:Y:S01]  /*fd40*/  IMAD.WIDE.U32 R4, R7.reuse, UR8, RZ ;  /* 0x0000000807047c25 */ /* 0x040fe2000f8e00ff */
[----:B------:R-:W-:Y:S01]  /*fd50*/  ULDC.64 UR10, c[0x0][0xc30] ;  /* 0x00030c00000a7ab9 */ /* 0x000fe20000000a00 */
[----:B------:R-:W-:Y:S01]  /*fd60*/  UIMAD UR6, UR6, UR7, URZ ;  /* 0x00000007060672a4 */ /* 0x000fe2000f8e023f */
[----:B------:R-:W-:Y:S01]  /*fd70*/  BSSY B1, `(.L_x_8374) ;  /* 0x00000d7000017945 */ /* 0x000fe20003800000 */
[----:B0-----:R-:W-:Y:S01]  /*fd80*/  IMAD R3, R7, UR9, R8 ;  /* 0x0000000907037c24 */ /* 0x001fe2000f8e0208 */
[----:B------:R-:W-:Y:S01]  /*fd90*/  ULDC.64 UR8, c[0x0][0xc38] ;  /* 0x00030e0000087ab9 */ /* 0x000fe20000000a00 */
[----:B------:R-:W-:Y:S01]  /*fda0*/  PLOP3.LUT P0, PT, PT, PT, UP0, 0x80, 0x0 ;  /* 0x000000000000781c */ /* 0x000fe20003f0f008 */
[----:B------:R-:W-:Y:S01]  /*fdb0*/  VIADD R0, R193, UR39 ;  /* 0x00000027c1007c36 */ /* 0x000fe20008000000 */
[----:B------:R-:W-:Y:S01]  /*fdc0*/  SHF.R.S32.HI R152, RZ, 0x1f, R203 ;  /* 0x0000001fff987819 */ /* 0x000fe200000114cb */
[----:B------:R-:W-:Y:S01]  /*fdd0*/  IMAD.IADD R5, R5, 0x1, R3 ;  /* 0x0000000105057824 */ /* 0x000fe200078e0203 */
[----:B------:R-:W-:Y:S01]  /*fde0*/  SHF.R.S32.HI R3, RZ, 0x1f, R194 ;  /* 0x0000001fff037819 */ /* 0x000fe200000114c2 */
[----:B------:R-:W-:Y:S01]  /*fdf0*/  IMAD.MOV.U32 R7, RZ, RZ, R0 ;  /* 0x000000ffff077224 */ /* 0x000fe200078e0000 */
[----:B------:R-:W-:Y:S01]  /*fe00*/  SHF.R.S32.HI R153, RZ, 0x1f, R204 ;  /* 0x0000001fff997819 */ /* 0x000fe200000114cc */
[----:B------:R-:W-:Y:S01]  /*fe10*/  IMAD.WIDE.U32 R4, R195, UR8, R4 ;  /* 0x00000008c3047c25 */ /* 0x000fe2000f8e0004 */
[----:B------:R-:W-:-:S02]  /*fe20*/  SHF.R.S32.HI R154, RZ, 0x1f, R205 ;  /* 0x0000001fff9a7819 */ /* 0x000fc400000114cd */
[----:B------:R-:W-:Y:S01]  /*fe30*/  SHF.R.S32.HI R155, RZ, 0x1f, R206 ;  /* 0x0000001fff9b7819 */ /* 0x000fe200000114ce */
[----:B------:R-:W-:Y:S01]  /*fe40*/  IMAD R5, R195, UR9, R5 ;  /* 0x00000009c3057c24 */ /* 0x000fe2000f8e0205 */
[----:B------:R-:W-:Y:S01]  /*fe50*/  ULDC.64 UR8, c[0x0][0xc40] ;  /* 0x0003100000087ab9 */ /* 0x000fe20000000a00 */
[----:B------:R-:W-:Y:S01]  /*fe60*/  VIADD R178, R23, 0x20 ;  /* 0x0000002017b27836 */ /* 0x000fe20000000000 */
[----:B------:R-:W-:Y:S01]  /*fe70*/  SHF.R.S32.HI R156, RZ, 0x1f, R207 ;  /* 0x0000001fff9c7819 */ /* 0x000fe200000114cf */
[----:B------:R-:W-:Y:S01]  /*fe80*/  IMAD R3, R3, UR8, RZ ;  /* 0x0000000803037c24 */ /* 0x000fe2000f8e02ff */
[----:B------:R-:W-:Y:S01]  /*fe90*/  SHF.R.S32.HI R157, RZ, 0x1f, R208 ;  /* 0x0000001fff9d7819 */ /* 0x000fe200000114d0 */
[C---:B------:R-:W-:Y:S01]  /*fea0*/  IMAD.WIDE.U32 R4, R194.reuse, UR8, R4 ;  /* 0x00000008c2047c25 */ /* 0x040fe2000f8e0004 */
[----:B------:R-:W-:Y:S01]  /*feb0*/  @UP0 ULDC UR8, c[0x0][0xcec] ;  /* 0x00033b0000080ab9 */ /* 0x000fe20000000800 */
[----:B------:R-:W-:Y:S02]  /*fec0*/  SHF.R.S32.HI R158, RZ, 0x1f, R209 ;  /* 0x0000001fff9e7819 */ /* 0x000fe400000114d1 */
[----:B------:R-:W-:Y:S01]  /*fed0*/  IMAD R3, R194, UR9, R3 ;  /* 0x00000009c2037c24 */ /* 0x000fe2000f8e0203 */
[----:B------:R-:W-:Y:S01]  /*fee0*/  SHF.R.S32.HI R159, RZ, 0x1f, R210 ;  /* 0x0000001fff9f7819 */ /* 0x000fe200000114d2 */
[----:B------:R-:W-:Y:S01]  /*fef0*/  VIADD R180, R23, 0x18 ;  /* 0x0000001817b47836 */ /* 0x000fe20000000000 */
[----:B------:R-:W-:Y:S01]  /*ff00*/  SHF.R.S32.HI R160, RZ, 0x1f, R211 ;  /* 0x0000001fffa07819 */ /* 0x000fe200000114d3 */
[----:B------:R-:W-:Y:S01]  /*ff10*/  IMAD.IADD R5, R5, 0x1, R3 ;  /* 0x0000000105057824 */ /* 0x000fe200078e0203 */
[----:B------:R-:W-:Y:S01]  /*ff20*/  SHF.R.S32.HI R161, RZ, 0x1f, R212 ;  /* 0x0000001fffa17819 */ /* 0x000fe200000114d4 */
[----:B------:R-:W-:Y:S01]  /*ff30*/  @P0 IMAD.HI.U32 R3, R0, UR8, RZ ;  /* 0x0000000800030c27 */ /* 0x000fe2000f8e00ff */
[----:B------:R-:W-:Y:S01]  /*ff40*/  @UP0 ULDC UR8, c[0x0][0xcf0] ;  /* 0x00033c0000080ab9 */ /* 0x000fe20000000800 */
[----:B------:R-:W-:-:S02]  /*ff50*/  SHF.R.S32.HI R162, RZ, 0x1f, R213 ;  /* 0x0000001fffa27819 */ /* 0x000fc400000114d5 */
[C---:B------:R-:W-:Y:S01]  /*ff60*/  VIADD R182, R23.reuse, 0x10 ;  /* 0x0000001017b67836 */ /* 0x040fe20000000000 */
[----:B------:R-:W-:Y:S01]  /*ff70*/  @P0 SHF.R.U32.HI R7, RZ, UR8, R3 ;  /* 0x00000008ff070c19 */ /* 0x000fe20008011603 */
[----:B------:R-:W-:Y:S01]  /*ff80*/  ULDC.64 UR8, c[0x0][0xc48] ;  /* 0x0003120000087ab9 */ /* 0x000fe20000000a00 */
[----:B------:R-:W-:Y:S01]  /*ff90*/  VIADD R184, R23, 0x8 ;  /* 0x0000000817b87836 */ /* 0x000fe20000000000 */
[----:B------:R-:W-:Y:S01]  /*ffa0*/  SHF.R.S32.HI R163, RZ, 0x1f, R214 ;  /* 0x0000001fffa37819 */ /* 0x000fe200000114d6 */
[----:B------:R-:W-:Y:S01]  /*ffb0*/  IMAD.WIDE.U32 R4, R201, UR8, R4 ;  /* 0x00000008c9047c25 */ /* 0x000fe2000f8e0004 */
[----:B------:R-:W-:Y:S02]  /*ffc0*/  SHF.R.S32.HI R3, RZ, 0x1f, R7 ;  /* 0x0000001fff037819 */ /* 0x000fe40000011407 */
[----:B------:R-:W-:Y:S01]  /*ffd0*/  SHF.R.S32.HI R164, RZ, 0x1f, R215 ;  /* 0x0000001fffa47819 */ /* 0x000fe200000114d7 */
[----:B------:R-:W-:Y:S01]  /*ffe0*/  IMAD.MOV R9, RZ, RZ, -R7 ;  /* 0x000000ffff097224 */ /* 0x000fe200078e0a07 */
[----:B------:R-:W-:Y:S01]  /*fff0*/  SHF.R.S32.HI R165, RZ, 0x1f, R216 ;  /* 0x0000001fffa57819 */ /* 0x000fe200000114d8 */
[----:B------:R-:W-:Y:S01]  /*10000*/  IMAD R8, R3, UR10, RZ ;  /* 0x0000000a03087c24 */ /* 0x000fe2000f8e02ff */
[----:B------:R-:W-:Y:S01]  /*10010*/  SHF.R.S32.HI R166, RZ, 0x1f, R217 ;  /* 0x0000001fffa67819 */ /* 0x000fe200000114d9 */
[----:B------:R-:W-:Y:S01]  /*10020*/  IMAD R3, R9, UR7, R0 ;  /* 0x0000000709037c24 */ /* 0x000fe2000f8e0200 */
[----:B------:R-:W-:Y:S01]  /*10030*/  SHF.R.S32.HI R167, RZ, 0x1f, R218 ;  /* 0x0000001fffa77819 */ /* 0x000fe200000114da */
[----:B------:R-:W-:Y:S01]  /*10040*/  IMAD R5, R201, UR9, R5 ;  /* 0x00000009c9057c24 */ /* 0x000fe2000f8e0205 */
[----:B------:R-:W-:Y:S01]  /*10050*/  ULDC.64 UR8, c[0x0][0xc28] ;  /* 0x00030a0000087ab9 */ /* 0x000fe20000000a00 */
[C---:B------:R-:W-:Y:S01]  /*10060*/  IMAD R9, R7.reuse, UR11, R8 ;  /* 0x0000000b07097c24 */ /* 0x040fe2000f8e0208 */
[----:B------:R-:W-:Y:S01]  /*10070*/  SHF.R.S32.HI R0, RZ, 0x1f, R3 ;  /* 0x0000001fff007819 */ /* 0x000fe20000011403 */
[----:B------:R-:W-:Y:S01]  /*10080*/  IMAD.WIDE.U32 R4, R7, UR10, R4 ;  /* 0x0000000a07047c25 */ /* 0x000fe2000f8e0004 */
[----:B------:R-:W-:-:S02]  /*10090*/  SHF.R.S32.HI R168, RZ, 0x1f, R219 ;  /* 0x0000001fffa87819 */ /* 0x000fc400000114db */
[----:B------:R-:W-:Y:S01]  /*100a0*/  SHF.R.S32.HI R169, RZ, 0x1f, R220 ;  /* 0x0000001fffa97819 */ /* 0x000fe200000114dc */
[----:B------:R-:W-:Y:S01]  /*100b0*/  IMAD.IADD R5, R5, 0x1, R9 ;  /* 0x0000000105057824 */ /* 0x000fe200078e0209 */
[----:B------:R-:W-:Y:S01]  /*100c0*/  SHF.R.S32.HI R170, RZ, 0x1f, R221 ;  /* 0x0000001fffaa7819 */ /* 0x000fe200000114dd */
[----:B------:R-:W-:Y:S01]  /*100d0*/  IMAD R0, R0, UR8, RZ ;  /* 0x0000000800007c24 */ /* 0x000fe2000f8e02ff */
[----:B------:R-:W-:Y:S01]  /*100e0*/  SHF.R.S32.HI R171, RZ, 0x1f, R222 ;  /* 0x0000001fffab7819 */ /* 0x000fe200000114de */
[C---:B------:R-:W-:Y:S01]  /*100f0*/  IMAD.WIDE.U32 R4, R3.reuse, UR8, R4 ;  /* 0x0000000803047c25 */ /* 0x040fe2000f8e0004 */
[----:B------:R-:W-:Y:S02]  /*10100*/  SHF.R.S32.HI R172, RZ, 0x1f, R223 ;  /* 0x0000001fffac7819 */ /* 0x000fe400000114df */
[----:B------:R-:W-:Y:S01]  /*10110*/  SHF.R.S32.HI R20, RZ, 0x1f, R224 ;  /* 0x0000001fff147819 */ /* 0x000fe200000114e0 */
[----:B------:R-:W-:Y:S01]  /*10120*/  IMAD R7, R3, UR9, R0 ;  /* 0x0000000903077c24 */ /* 0x000fe2000f8e0200 */
[----:B------:R-:W-:Y:S01]  /*10130*/  ULDC.64 UR8, c[0x0][0xc00] ;  /* 0x0003000000087ab9 */ /* 0x000fe20000000a00 */
[----:B------:R-:W-:Y:S01]  /*10140*/  SHF.R.S32.HI R21, RZ, 0x1f, R225 ;  /* 0x0000001fff157819 */ /* 0x000fe200000114e1 */
[----:B------:R-:W-:Y:S01]  /*10150*/  VIADD R177, R23, 0x20 ;  /* 0x0000002017b17836 */ /* 0x000fe20000000000 */
[C---:B------:R-:W-:Y:S01]  /*10160*/  LEA R0, P0, R4.reuse, UR8, 0x2 ;  /* 0x0000000804007c11 */ /* 0x040fe2000f8010ff */
[----:B------:R-:W-:Y:S01]  /*10170*/  IMAD.IADD R3, R5, 0x1, R7 ;  /* 0x0000000105037824 */ /* 0x000fe200078e0207 */
[----:B------:R-:W-:Y:S01]  /*10180*/  SHF.R.S32.HI R173, RZ, 0x1f, R226 ;  /* 0x0000001fffad7819 */ /* 0x000fe200000114e2 */
[----:B------:R-:W-:Y:S01]  /*10190*/  VIADD R7, R19, UR39 ;  /* 0x0000002713077c36 */ /* 0x000fe20008000000 */
[----:B------:R-:W-:Y:S01]  /*101a0*/  SHF.R.S32.HI R174, RZ, 0x1f, R227 ;  /* 0x0000001fffae7819 */ /* 0x000fe200000114e3 */
[----:B------:R0:W1:Y:S01]  /*101b0*/  SHFL.IDX PT, R13, R0, RZ, 0x1c1f ;  /* 0x001c1fff000d7589 */ /* 0x00006200000e0000 */
[----:B------:R-:W-:Y:S01]  /*101c0*/  LEA.HI.X R3, R4, UR9, R3, 0x2, P0 ;  /* 0x0000000904037c11 */ /* 0x000fe200080f1403 */
[----:B------:R-:W-:Y:S01]  /*101d0*/  VIADD R4, R17, 0x38820 ;  /* 0x0003882011047836 */ /* 0x000fe20000000000 */
[----:B------:R-:W-:Y:S01]  /*101e0*/  ISETP.GE.AND P0, PT, R7, UR6, PT ;  /* 0x0000000607007c0c */ /* 0x000fe2000bf06270 */
[C---:B------:R-:W-:Y:S01]  /*101f0*/  VIADD R179, R23.reuse, 0x18 ;  /* 0x0000001817b37836 */ /* 0x040fe20000000000 */
[----:B------:R-:W-:Y:S01]  /*10200*/  SHF.R.S32.HI R175, RZ, 0x1f, R228 ;  /* 0x0000001fffaf7819 */ /* 0x000fe200000114e4 */
[----:B------:R0:W2:Y:S01]  /*10210*/  SHFL.IDX PT, R12, R3, RZ, 0x1c1f ;  /* 0x001c1fff030c7589 */ /* 0x0000a200000e0000 */
[----:B------:R-:W-:Y:S01]  /*10220*/  PRMT R4, RZ, 0x654, R4 ;  /* 0x00000654ff047816 */ /* 0x000fe20000000004 */
[C---:B------:R-:W-:Y:S01]  /*10230*/  VIADD R181, R23.reuse, 0x10 ;  /* 0x0000001017b57836 */ /* 0x040fe20000000000 */
[----:B------:R-:W-:Y:S01]  /*10240*/  SHF.R.S32.HI R176, RZ, 0x1f, R229 ;  /* 0x0000001fffb07819 */ /* 0x000fe200000114e5 */
[----:B------:R-:W-:Y:S01]  /*10250*/  VIADD R183, R23, 0x8 ;  /* 0x0000000817b77836 */ /* 0x000fe20000000000 */
[----:B------:R0:W-:Y:S01]  /*10260*/  SYNCS.ARRIVE.TRANS64.RED.A1T0 RZ, [R4+URZ], RZ ;  /* 0x000000ff04ff79a7 */ /* 0x0001e2000810043f */
        /* <DEDUP_REMOVED lines=135> */
.L_x_8375:
[----:B------:R-:W-:Y:S05]  /*10ae0*/  BSYNC B1 ;  /* 0x0000000000017941 */ /* 0x000fea0003800000 */
.L_x_8374:
        /* <DEDUP_REMOVED lines=26> */
[-C--:B0-----:R-:W-:Y:S02]  /*10c90*/  @!P3 LEA R4, P1, R177, R0.reuse, 0x2 ;  /* 0x00000000b104b211 */ /* 0x081fe400078210ff */
        /* <DEDUP_REMOVED lines=10> */
[----:B------:R-:W-:-:S03]  /*10d40*/  ISETP.GE.AND P4, PT, R223, UR6, PT ;  /* 0x00000006df007c0c */ /* 0x000fc6000bf86270 */
[----:B------:R4:W-:Y:S01]  /*10d50*/  @!P5 ST.E.64 desc[UR42][R10.64], R50 ;  /* 0x000000320a00d985 */ /* 0x0009e2000c101b2a */
[CC--:B0-----:R-:W-:Y:S02]  /*10d60*/  @!P0 LEA R4, P6, R227.reuse, R0.reuse, 0x2 ;  /* 0x00000000e3048211 */ /* 0x0c1fe400078c10ff */
[C---:B---3--:R-:W-:Y:S02]  /*10d70*/  @!P1 LEA R8, P5, R226.reuse, R0, 0x2 ;  /* 0x00000000e2089211 */ /* 0x048fe400078a10ff */
[-C--:B------:R-:W-:Y:S02]  /*10d80*/  @!P0 LEA.HI.X R5, R227, R22.reuse, R174, 0x2, P6 ;  /* 0x00000016e3058211 */ /* 0x080fe400030f14ae */
[----:B------:R-:W-:Y:S02]  /*10d90*/  @!P1 LEA.HI.X R9, R226, R22, R173, 0x2, P5 ;  /* 0x00000016e2099211 */ /* 0x000fe400028f14ad */
[----:B------:R-:W-:Y:S01]  /*10da0*/  ISETP.GE.AND P5, PT, R222, UR6, PT ;  /* 0x00000006de007c0c */ /* 0x000fe2000bfa6270 */
[----:B------:R0:W-:Y:S01]  /*10db0*/  @!P0 ST.E.64 desc[UR42][R4.64], R54 ;  /* 0x0000003604008985 */ /* 0x0001e2000c101b2a */
[----:B----4-:R-:W-:-:S02]  /*10dc0*/  @!P2 LEA R10, P6, R225, R0, 0x2 ;  /* 0x00000000e10aa211 */ /* 0x010fc400078c10ff */
[----:B------:R-:W-:Y:S01]  /*10dd0*/  ISETP.GE.AND P0, PT, R221, UR6, PT ;  /* 0x00000006dd007c0c */ /* 0x000fe2000bf06270 */
[----:B------:R3:W-:Y:S01]  /*10de0*/  @!P1 ST.E.64 desc[UR42][R8.64], R58 ;  /* 0x0000003a08009985 */ /* 0x0007e2000c101b2a */
[----:B------:R-:W-:Y:S02]  /*10df0*/  @!P2 LEA.HI.X R11, R225, R22, R21, 0x2, P6 ;  /* 0x00000016e10ba211 */ /* 0x000fe400030f1415 */
[-C--:B--2---:R-:W-:Y:S02]  /*10e00*/  @!P3 LEA R12, P6, R224, R0.reuse, 0x2 ;  /* 0x00000000e00cb211 */ /* 0x084fe400078c10ff */
[----:B------:R-:W-:Y:S01]  /*10e10*/  ISETP.GE.AND P1, PT, R220, UR6, PT ;  /* 0x00000006dc007c0c */ /* 0x000fe2000bf26270 */
[----:B------:R2:W-:Y:S01]  /*10e20*/  @!P2 ST.E.64 desc[UR42][R10.64], R62 ;  /* 0x0000003e0a00a985 */ /* 0x0005e2000c101b2a */
[----:B------:R-:W-:Y:S02]  /*10e30*/  @!P4 LEA R14, P2, R223, R0, 0x2 ;  /* 0x00000000df0ec211 */ /* 0x000fe400078410ff */
[----:B-1----:R-:W-:-:S02]  /*10e40*/  @!P3 LEA.HI.X R13, R224, R22, R20, 0x2, P6 ;  /* 0x00000016e00db211 */ /* 0x002fc400030f1414 */
[----:B------:R-:W-:Y:S02]  /*10e50*/  @!P4 LEA.HI.X R15, R223, R22, R172, 0x2, P2 ;  /* 0x00000016df0fc211 */ /* 0x000fe400010f14ac */
[----:B------:R-:W-:Y:S01]  /*10e60*/  ISETP.GE.AND P2, PT, R219, UR6, PT ;  /* 0x00000006db007c0c */ /* 0x000fe2000bf46270 */
[----:B------:R-:W-:Y:S01]  /*10e70*/  @!P3 ST.E.64 desc[UR42][R12.64], R66 ;  /* 0x000000420c00b985 */ /* 0x000fe2000c101b2a */
[----:B------:R-:W-:-:S03]  /*10e80*/  @!P5 LEA R20, P6, R222, R0, 0x2 ;  /* 0x00000000de14d211 */ /* 0x000fc600078c10ff */
[----:B------:R1:W-:Y:S01]  /*10e90*/  @!P4 ST.E.64 desc[UR42][R14.64], R70 ;  /* 0x000000460e00c985 */ /* 0x0003e2000c101b2a */
[----:B------:R-:W-:Y:S02]  /*10ea0*/  @!P5 LEA.HI.X R21, R222, R22, R171, 0x2, P6 ;  /* 0x00000016de15d211 */ /* 0x000fe400030f14ab */
[CC--:B0-----:R-:W-:Y:S02]  /*10eb0*/  @!P0 LEA R4, P4, R221.reuse, R0.reuse, 0x2 ;  /* 0x00000000dd048211 */ /* 0x0c1fe400078810ff */
[----:B---3--:R-:W-:Y:S01]  /*10ec0*/  @!P1 LEA R8, P3, R220, R0, 0x2 ;  /* 0x00000000dc089211 */ /* 0x008fe200078610ff */
[----:B------:R0:W-:Y:S01]  /*10ed0*/  @!P5 ST.E.64 desc[UR42][R20.64], R74 ;  /* 0x0000004a1400d985 */ /* 0x0001e2000c101b2a */
[----:B------:R-:W-:Y:S02]  /*10ee0*/  @!P0 LEA.HI.X R5, R221, R22, R170, 0x2, P4 ;  /* 0x00000016dd058211 */ /* 0x000fe400020f14aa */
[----:B------:R-:W-:Y:S02]  /*10ef0*/  ISETP.GE.AND P4, PT, R217, UR6, PT ;  /* 0x00000006d9007c0c */ /* 0x000fe4000bf86270 */
[----:B------:R-:W-:Y:S01]  /*10f00*/  ISETP.GE.AND P5, PT, R218, UR6, PT ;  /* 0x00000006da007c0c */ /* 0x000fe2000bfa6270 */
[----:B------:R3:W-:Y:S01]  /*10f10*/  @!P0 ST.E.64 desc[UR42][R4.64], R78 ;  /* 0x0000004e04008985 */ /* 0x0007e2000c101b2a */
[----:B--2---:R-:W-:-:S02]  /*10f20*/  @!P2 LEA R10, P6, R219, R0, 0x2 ;  /* 0x00000000db0aa211 */ /* 0x004fc400078c10ff */
        /* <DEDUP_REMOVED lines=17> */
[-C--:B---3--:R-:W-:Y:S02]  /*11040*/  @!P2 LEA R4, P6, R215, R0.reuse, 0x2 ;  /* 0x00000000d704a211 */ /* 0x088fe400078c10ff */
[----:B------:R-:W-:Y:S01]  /*11050*/  ISETP.GE.AND P4, PT, R211, UR6, PT ;  /* 0x00000006d3007c0c */ /* 0x000fe2000bf86270 */
[----:B------:R3:W-:Y:S01]  /*11060*/  @!P3 ST.E.64 desc[UR42][R20.64], R98 ;  /* 0x000000621400b985 */ /* 0x0007e2000c101b2a */
[----:B--2---:R-:W-:Y:S02]  /*11070*/  @!P1 LEA R8, P3, R214, R0, 0x2 ;  /* 0x00000000d6089211 */ /* 0x004fe400078610ff */
        /* <DEDUP_REMOVED lines=25> */
[-C--:B--2---:R-:W-:Y:S01]  /*11210*/  @!P1 LEA R8, P6, R208, R0.reuse, 0x2 ;  /* 0x00000000d0089211 */ /* 0x084fe200078c10ff */
[----:B------:R2:W-:Y:S02]  /*11220*/  @!P0 ST.E.64 desc[UR42][R4.64], R126 ;  /* 0x0000007e04008985 */ /* 0x0005e4000c101b2a */
[----:B0-----:R-:W-:-:S02]  /*11230*/  @!P4 LEA R10, P0, R207, R0, 0x2 ;  /* 0x00000000cf0ac211 */ /* 0x001fc400078010ff */
[----:B------:R-:W-:Y:S02]  /*11240*/  @!P1 LEA.HI.X R9, R208, R22, R157, 0x2, P6 ;  /* 0x00000016d0099211 */ /* 0x000fe400030f149d */
[----:B---3--:R-:W-:Y:S02]  /*11250*/  @!P3 LEA R12, P6, R206, R0, 0x2 ;  /* 0x00000000ce0cb211 */ /* 0x008fe400078c10ff */
[----:B------:R-:W-:Y:S01]  /*11260*/  @!P4 LEA.HI.X R11, R207, R22, R156, 0x2, P0 ;  /* 0x00000016cf0bc211 */ /* 0x000fe200000f149c */
        /* <DEDUP_REMOVED lines=16> */
.L_x_8367:
[----:B------:R-:W0:Y:S01]  /*11370*/  LDC.64 R8, c[0x0][0xd00] ;  /* 0x00034000ff087b82 */ /* 0x000e220000000a00 */
[----:B------:R-:W-:Y:S01]  /*11380*/  ULDC.64 UR6, c[0x0][0xd08] ;  /* 0x0003420000067ab9 */ /* 0x000fe20000000a00 */
[----:B------:R-:W-:Y:S01]  /*11390*/  IMAD.MOV.U32 R3, RZ, RZ, RZ ;  /* 0x000000ffff037224 */ /* 0x000fe200078e00ff */
[----:B------:R-:W-:-:S04]  /*113a0*/  ISETP.NE.U32.AND P1, PT, RZ, UR6, PT ;  /* 0x00000006ff007c0c */ /* 0x000fc8000bf25070 */
[----:B------:R-:W-:Y:S01]  /*113b0*/  ISETP.NE.AND.EX P1, PT, RZ, UR7, PT, P1 ;  /* 0x00000007ff007c0c */ /* 0x000fe2000bf25310 */
[----:B------:R-:W1:Y:S01]  /*113c0*/  LDC.64 R4, c[0x0][0xd00] ;  /* 0x00034000ff047b82 */ /* 0x000e620000000a00 */
[----:B0-----:R-:W-:-:S04]  /*113d0*/  ISETP.NE.U32.AND P0, PT, R8, RZ, PT ;  /* 0x000000ff0800720c */ /* 0x001fc80003f05070 */
[----:B------:R-:W-:-:S07]  /*113e0*/  ISETP.NE.AND.EX P0, PT, R9, RZ, PT, P0 ;  /* 0x000000ff0900720c */ /* 0x000fce0003f05300 */
[C---:B------:R-:W-:Y:S01]  /*113f0*/  @P1 LEA R8, P2, R194.reuse, UR6, 0x2 ;  /* 0x00000006c2081c11 */ /* 0x040fe2000f8410ff */
[----:B------:R-:W-:Y:S01]  /*11400*/  ULDC UR6, c[0x0][0xb88] ;  /* 0x0002e20000067ab9 */ /* 0x000fe20000000800 */
[C---:B-1----:R-:W-:Y:S02]  /*11410*/  IMAD.WIDE R4, R194.reuse, 0x4, R4 ;  /* 0x00000004c2047825 */ /* 0x042fe400078e0204 */
[----:B------:R-:W-:Y:S02]  /*11420*/  @P1 LEA.HI.X R9, R194, UR7, R202, 0x2, P2 ;  /* 0x00000007c2091c11 */ /* 0x000fe400090f14ca */
[----:B------:R-:W-:Y:S01]  /*11430*/  IMAD.U32 R7, RZ, RZ, UR6 ;  /* 0x00000006ff077e24 */ /* 0x000fe2000f8e00ff */
[----:B------:R0:W5:Y:S05]  /*11440*/  @P0 LDG.E R3, desc[UR42][R4.64] ;  /* 0x0000002a04030981 */ /* 0x00016a000c1e1900 */
        /* <DEDUP_REMOVED lines=12> */
.L_x_8376:
[----:B------:R-:W-:Y:S01]  /*11510*/  BSSY B1, `(.L_x_8377) ;  /* 0x0000038000017945 */ /* 0x000fe20003800000 */
[----:B------:R-:W-:Y:S02]  /*11520*/  SEL R31, R194, RZ, !P0 ;  /* 0x000000ffc21f7207 */ /* 0x000fe40004000000 */
[----:B------:R-:W-:Y:S02]  /*11530*/  SEL R202, R202, RZ, !P0 ;  /* 0x000000ffcaca7207 */ /* 0x000fe40004000000 */
[----:B-----5:R-:W-:Y:S01]  /*11540*/  SHF.R.S32.HI R24, RZ, 0x1f, R3 ;  /* 0x0000001fff187819 */ /* 0x020fe20000011403 */
[----:B------:R-:W-:Y:S06]  /*11550*/  @P3 BRA `(.L_x_8378) ;  /* 0x0000000000cc3947 */ /* 0x000fec0003800000 */
[----:B------:R-:W0:Y:S01]  /*11560*/  S2R R33, SR_TID.X ;  /* 0x0000000000217919 */ /* 0x000e220000002100 */
[----:B------:R-:W1:Y:S01]  /*11570*/  LDC R26, c[0x0][0xce8] ;  /* 0x00033a00ff1a7b82 */ /* 0x000e620000000800 */
[----:B------:R-:W-:Y:S02]  /*11580*/  IMAD.U32 R8, RZ, RZ, UR39 ;  /* 0x00000027ff087e24 */ /* 0x000fe4000f8e00ff */
[----:B-1----:R-:W-:-:S03]  /*11590*/  IMAD R4, R7, R26, RZ ;  /* 0x0000001a07047224 */ /* 0x002fc600078e02ff */
[----:B0-----:R-:W-:-:S04]  /*115a0*/  IADD3 R33, R8, -0x80, R33 ;  /* 0xffffff8008217810 */ /* 0x001fc80007ffe021 */
[----:B------:R-:W-:-:S13]  /*115b0*/  ISETP.GE.AND P0, PT, R33, R4, PT ;  /* 0x000000042100720c */ /* 0x000fda0003f06270 */
[----:B------:R-:W-:Y:S05]  /*115c0*/  @P0 BRA `(.L_x_8378) ;  /* 0x0000000000b00947 */ /* 0x000fea0003800000 */
[----:B------:R-:W-:Y:S01]  /*115d0*/  ISETP.NE.AND P1, PT, R26, 0x1, PT ;  /* 0x000000011a00780c */ /* 0x000fe20003f25270 */
[----:B------:R-:W-:Y:S01]  /*115e0*/  IMAD.MOV.U32 R22, RZ, RZ, 0xab8 ;  /* 0x00000ab8ff167424 */ /* 0x000fe200078e00ff */
[----:B------:R-:W-:Y:S01]  /*115f0*/  ISETP.GT.AND P0, PT, R0, 0x1, PT ;  /* 0x000000010000780c */ /* 0x000fe20003f04270 */
[----:B------:R-:W0:Y:S01]  /*11600*/  LDC.64 R4, c[0x0][0xca8] ;  /* 0x00032a00ff047b82 */ /* 0x000e220000000a00 */
[----:B------:R-:W-:Y:S01]  /*11610*/  LOP3.LUT R201, R201, 0xff, RZ, 0xc0, !PT ;  /* 0x000000ffc9c97812 */ /* 0x000fe200078ec0ff */
[----:B------:R-:W-:Y:S01]  /*11620*/  IMAD.MOV.U32 R25, RZ, RZ, R33 ;  /* 0x000000ffff197224 */ /* 0x000fe200078e0021 */
[----:B------:R-:W-:-:S05]  /*11630*/  SEL R22, R22, 0xa78, P0 ;  /* 0x00000a7816167807 */ /* 0x000fca0000000000 */
[----:B------:R-:W1:Y:S08]  /*11640*/  LDC.64 R14, c[0x0][R22+0x220] ;  /* 0x00008800160e7b82 */ /* 0x000e700000000a00 */
[----:B------:R-:W2:Y:S08]  /*11650*/  @P1 LDC R0, c[0x0][0xcec] ;  /* 0x00033b00ff001b82 */ /* 0x000eb00000000800 */
[----:B------:R-:W3:Y:S08]  /*11660*/  @P1 LDC R29, c[0x0][0xcf0] ;  /* 0x00033c00ff1d1b82 */ /* 0x000ef00000000800 */
[----:B------:R-:W4:Y:S01]  /*11670*/  LDC.64 R12, c[0x0][R22+0x218] ;  /* 0x00008600160c7b82 */ /* 0x000f220000000a00 */
[----:B-1----:R-:W-:-:S07]  /*11680*/  IMAD R15, R15, R31, RZ ;  /* 0x0000001f0f0f7224 */ /* 0x002fce00078e02ff */
[----:B------:R-:W1:Y:S01]  /*11690*/  LDC.64 R10, c[0x0][R22+0x228] ;  /* 0x00008a00160a7b82 */ /* 0x000e620000000a00 */
[----:B--2---:R-:W-:-:S07]  /*116a0*/  @P1 IMAD.HI.U32 R0, R33, R0, RZ ;  /* 0x0000000021001227 */ /* 0x004fce00078e00ff */
[----:B------:R-:W2:Y:S01]  /*116b0*/  LDC.64 R8, c[0x0][R22+0x210] ;  /* 0x0000840016087b82 */ /* 0x000ea20000000a00 */
[----:B---3--:R-:W-:Y:S01]  /*116c0*/  @P1 SHF.R.U32.HI R25, RZ, R29, R0 ;  /* 0x0000001dff191219 */ /* 0x008fe20000011600 */
[----:B------:R-:W-:Y:S01]  /*116d0*/  IMAD R29, R14, R202, R15 ;  /* 0x000000ca0e1d7224 */ /* 0x000fe200078e020f */
[----:B------:R-:W-:-:S03]  /*116e0*/  SEL R15, R201, RZ, P0 ;  /* 0x000000ffc90f7207 */ /* 0x000fc60000000000 */
[----:B------:R-:W-:Y:S02]  /*116f0*/  IMAD.MOV R0, RZ, RZ, -R25 ;  /* 0x000000ffff007224 */ /* 0x000fe400078e0a19 */
[-C--:B----4-:R-:W-:Y:S01]  /*11700*/  IMAD R27, R13, R195.reuse, RZ ;  /* 0x000000c30d1b7224 */ /* 0x090fe200078e02ff */
[----:B0-----:R-:W0:Y:S01]  /*11710*/  @!P0 LDC R4, c[0x0][0xc50] ;  /* 0x00031400ff048b82 */ /* 0x001e220000000800 */
[----:B------:R-:W-:-:S04]  /*11720*/  IMAD.WIDE.U32 R20, R12, R195, RZ ;  /* 0x000000c30c147225 */ /* 0x000fc800078e00ff */
[----:B------:R-:W-:-:S03]  /*11730*/  IMAD.WIDE.U32 R12, R14, R31, RZ ;  /* 0x0000001f0e0c7225 */ /* 0x000fc600078e00ff */
[----:B------:R-:W3:Y:S01]  /*11740*/  @!P0 LDC R5, c[0x0][0xc54] ;  /* 0x00031500ff058b82 */ /* 0x000ee20000000800 */
[----:B------:R-:W-:Y:S01]  /*11750*/  IMAD.IADD R27, R21, 0x1, R27 ;  /* 0x00000001151b7824 */ /* 0x000fe200078e021b */
[----:B------:R-:W-:Y:S01]  /*11760*/  IADD3 R20, P1, P3, R12, R20, R3 ;  /* 0x000000140c147210 */ /* 0x000fe20007b3e003 */
[----:B------:R-:W-:Y:S02]  /*11770*/  IMAD.IADD R29, R13, 0x1, R29 ;  /* 0x000000010d1d7824 */ /* 0x000fe400078e021d */
[-C--:B-1----:R-:W-:Y:S02]  /*11780*/  IMAD R21, R11, R15.reuse, RZ ;  /* 0x0000000f0b157224 */ /* 0x082fe400078e02ff */
        /* <DEDUP_REMOVED lines=10> */
[----:B------:R-:W-:-:S04]  /*11830*/  IMAD.WIDE.U32 R8, R8, R13, R10 ;  /* 0x0000000d08087225 */ /* 0x000fc800078e000a */
[----:B------:R-:W-:Y:S01]  /*11840*/  IMAD.IADD R0, R9, 0x1, R15 ;  /* 0x0000000109007824 */ /* 0x000fe200078e020f */
[----:B0-----:R-:W-:Y:S01]  /*11850*/  LEA R4, P0, R8, R4, 0x2 ;  /* 0x0000000408047211 */ /* 0x001fe200078010ff */
[----:B------:R-:W-:-:S03]  /*11860*/  IMAD.MOV.U32 R9, RZ, RZ, -0x800000 ;  /* 0xff800000ff097424 */ /* 0x000fc600078e00ff */
[----:B---3--:R-:W-:-:S05]  /*11870*/  LEA.HI.X R5, R8, R5, R0, 0x2, P0 ;  /* 0x0000000508057211 */ /* 0x008fca00000f1400 */
[----:B------:R0:W-:Y:S04]  /*11880*/  STG.E desc[UR42][R4.64], R9 ;  /* 0x0000000904007986 */ /* 0x0001e8000c10192a */
.L_x_8378:
[----:B------:R-:W-:Y:S05]  /*11890*/  BSYNC B1 ;  /* 0x0000000000017941 */ /* 0x000fea0003800000 */
.L_x_8377:
[----:B------:R-:W-:Y:S05]  /*118a0*/  @P2 BRA `(.L_x_8373) ;  /* 0x0000000800742947 */ /* 0x000fea0003800000 */
[----:B------:R-:W1:Y:S01]  /*118b0*/  LDC R10, c[0x0][0xce8] ;  /* 0x00033a00ff0a7b82 */ /* 0x000e620000000800 */
[----:B------:R-:W-:Y:S01]  /*118c0*/  ULDC.64 UR6, c[0x0][0xba0] ;  /* 0x0002e80000067ab9 */ /* 0x000fe20000000a00 */
[----:B------:R-:W-:Y:S01]  /*118d0*/  ULDC UR8, c[0x0][0xbc8] ;  /* 0x0002f20000087ab9 */ /* 0x000fe20000000800 */
[----:B------:R-:W-:Y:S01]  /*118e0*/  IMAD R0, R24, UR6, RZ ;  /* 0x0000000618007c24 */ /* 0x000fe2000f8e02ff */
[----:B------:R-:W-:Y:S01]  /*118f0*/  ISETP.GE.AND P2, PT, R200, UR8, PT ;  /* 0x00000008c8007c0c */ /* 0x000fe2000bf46270 */
[----:B0-----:R-:W-:Y:S01]  /*11900*/  IMAD.WIDE.U32 R4, R3, UR6, RZ ;  /* 0x0000000603047c25 */ /* 0x001fe2000f8e00ff */
[----:B------:R-:W-:Y:S01]  /*11910*/  ISETP.GE.AND P1, PT, R199, UR8, PT ;  /* 0x00000008c7007c0c */ /* 0x000fe2000bf26270 */
[----:B------:R-:W-:Y:S01]  /*11920*/  BSSY B1, `(.L_x_8379) ;  /* 0x0000071000017945 */ /* 0x000fe20003800000 */
[C---:B------:R-:W-:Y:S01]  /*11930*/  ISETP.GE.AND P3, PT, R18.reuse, UR8, PT ;  /* 0x0000000812007c0c */ /* 0x040fe2000bf66270 */
[----:B------:R-:W-:Y:S01]  /*11940*/  IMAD R3, R3, UR7, R0 ;  /* 0x0000000703037c24 */ /* 0x000fe2000f8e0200 */
[----:B------:R-:W-:Y:S01]  /*11950*/  ULDC.64 UR6, c[0x0][0xbe8] ;  /* 0x0002fa0000067ab9 */ /* 0x000fe20000000a00 */
[----:B------:R-:W-:Y:S01]  /*11960*/  SEL R14, RZ, 0xffffffff, P1 ;  /* 0xffffffffff0e7807 */ /* 0x000fe20000800000 */
[C---:B------:R-:W-:Y:S01]  /*11970*/  VIADD R32, R18.reuse, 0x180 ;  /* 0x0000018012207836 */ /* 0x040fe20000000000 */
[----:B------:R-:W-:Y:S01]  /*11980*/  SEL R12, RZ, 0x1, P3 ;  /* 0x00000001ff0c7807 */ /* 0x000fe20001800000 */
[----:B------:R-:W-:Y:S01]  /*11990*/  IMAD.IADD R5, R5, 0x1, R3 ;  /* 0x0000000105057824 */ /* 0x000fe200078e0203 */
[----:B------:R-:W-:Y:S01]  /*119a0*/  SHF.R.S32.HI R3, RZ, 0x1f, R28 ;  /* 0x0000001fff037819 */ /* 0x000fe2000001141c */
[----:B------:R-:W-:Y:S01]  /*119b0*/  VIADD R30, R18, 0x1c0 ;  /* 0x000001c0121e7836 */ /* 0x000fe20000000000 */
[----:B------:R-:W-:Y:S01]  /*119c0*/  SHF.R.S32.HI R26, RZ, 0x1f, R197 ;  /* 0x0000001fff1a7819 */ /* 0x000fe200000114c5 */
[----:B------:R-:W-:Y:S01]  /*119d0*/  IMAD.WIDE.U32 R4, R195, UR6, R4 ;  /* 0x00000006c3047c25 */ /* 0x000fe2000f8e0004 */
[----:B------:R-:W-:-:S02]  /*119e0*/  LEA.HI R3, R3, R28, RZ, 0x3 ;  /* 0x0000001c03037211 */ /* 0x000fc400078f18ff */
[----:B------:R-:W-:Y:S01]  /*119f0*/  ISETP.GE.AND P1, PT, R30, UR8, PT ;  /* 0x000000081e007c0c */ /* 0x000fe2000bf26270 */
[----:B------:R-:W-:Y:S01]  /*11a00*/  IMAD R5, R195, UR7, R5 ;  /* 0x00000007c3057c24 */ /* 0x000fe2000f8e0205 */
[----:B------:R-:W-:Y:S01]  /*11a10*/  LOP3.LUT R9, R3, 0xfffffff8, RZ, 0xc0, !PT ;  /* 0xfffffff803097812 */ /* 0x000fe200078ec0ff */
[----:B------:R-:W-:Y:S01]  /*11a20*/  ULDC.64 UR6, c[0x0][0xbf0] ;  /* 0x0002fc0000067ab9 */ /* 0x000fe20000000a00 */
[----:B-1----:R-:W-:Y:S01]  /*11a30*/  ISETP.NE.AND P0, PT, R10, 0x1, PT ;  /* 0x000000010a00780c */ /* 0x002fe20003f05270 */
[----:B------:R-:W-:Y:S01]  /*11a40*/  IMAD R0, R202, UR6, RZ ;  /* 0x00000006ca007c24 */ /* 0x000fe2000f8e02ff */
[----:B------:R-:W-:Y:S01]  /*11a50*/  SHF.R.S32.HI R15, RZ, 0x3, R3 ;  /* 0x00000003ff0f7819 */ /* 0x000fe20000011403 */
[----:B------:R-:W-:Y:S01]  /*11a60*/  IMAD.IADD R28, R28, 0x1, -R9 ;  /* 0x000000011c1c7824 */ /* 0x000fe200078e0a09 */
[----:B------:R-:W-:Y:S01]  /*11a70*/  SHF.R.S32.HI R27, RZ, 0x1f, R32 ;  /* 0x0000001fff1b7819 */ /* 0x000fe20000011420 */
[C---:B------:R-:W-:Y:S01]  /*11a80*/  IMAD R9, R31.reuse, UR7, R0 ;  /* 0x000000071f097c24 */ /* 0x040fe2000f8e0200 */
[----:B------:R-:W-:Y:S01]  /*11a90*/  SEL R0, RZ, 0xffffffff, P2 ;  /* 0xffffffffff007807 */ /* 0x000fe20001000000 */
[----:B------:R-:W-:Y:S01]  /*11aa0*/  IMAD R3, R28, 0x20, R15 ;  /* 0x000000201c037824 */ /* 0x000fe200078e020f */
[----:B------:R-:W-:Y:S01]  /*11ab0*/  SHF.R.S32.HI R28, RZ, 0x1f, R199 ;  /* 0x0000001fff1c7819 */ /* 0x000fe200000114c7 */
[----:B------:R-:W-:Y:S01]  /*11ac0*/  IMAD.WIDE.U32 R4, R31, UR6, R4 ;  /* 0x000000061f047c25 */ /* 0x000fe2000f8e0004 */
[----:B------:R-:W-:Y:S01]  /*11ad0*/  ULDC.64 UR6, c[0x0][0xbe0] ;  /* 0x0002f80000067ab9 */ /* 0x000fe20000000a00 */
[----:B------:R-:W-:-:S02]  /*11ae0*/  SHF.R.S32.HI R29, RZ, 0x1f, R196 ;  /* 0x0000001fff1d7819 */ /* 0x000fc400000114c4 */
[----:B------:R-:W0:Y:S01]  /*11af0*/  @P0 LDC R11, c[0x0][0xcec] ;  /* 0x00033b00ff0b0b82 */ /* 0x000e220000000800 */
[----:B------:R-:W-:Y:S01]  /*11b00*/  VIADD R8, R3, UR39 ;  /* 0x0000002703087c36 */ /* 0x000fe20008000000 */
[----:B------:R-:W-:Y:S01]  /*11b10*/  SHF.R.S32.HI R31, RZ, 0x1f, R198 ;  /* 0x0000001fff1f7819 */ /* 0x000fe200000114c6 */
[----:B------:R-:W-:Y:S01]  /*11b20*/  IMAD.SHL.U32 R21, R0, 0x2, RZ ;  /* 0x0000000200157824 */ /* 0x000fe200078e00ff */
[----:B------:R-:W-:Y:S01]  /*11b30*/  SHF.R.S32.HI R33, RZ, 0x1f, R30 ;  /* 0x0000001fff217819 */ /* 0x000fe2000001141e */
[----:B------:R-:W-:Y:S01]  /*11b40*/  IMAD.MOV.U32 R3, RZ, RZ, R8 ;  /* 0x000000ffff037224 */ /* 0x000fe200078e0008 */
[----:B------:R-:W-:Y:S01]  /*11b50*/  SHF.R.S32.HI R34, RZ, 0x1f, R200 ;  /* 0x0000001fff227819 */ /* 0x000fe200000114c8 */
[----:B------:R-:W-:Y:S01]  /*11b60*/  IMAD.IADD R5, R5, 0x1, R9 ;  /* 0x0000000105057824 */ /* 0x000fe200078e0209 */
[----:B------:R-:W1:Y:S01]  /*11b70*/  @P0 LDC R13, c[0x0][0xcf0] ;  /* 0x00033c00ff0d0b82 */ /* 0x000e620000000800 */
[----:B------:R-:W-:Y:S01]  /*11b80*/  LOP3.LUT R12, R21, 0x2, R12, 0xe2, !PT ;  /* 0x00000002150c7812 */ /* 0x000fe200078ee20c */
[----:B------:R-:W-:-:S02]  /*11b90*/  IMAD R25, R7, R10, RZ ;  /* 0x0000000a07197224 */ /* 0x000fc400078e02ff */
[----:B0-----:R-:W-:-:S04]  /*11ba0*/  @P0 IMAD.HI.U32 R0, R8, R11, RZ ;  /* 0x0000000b08000227 */ /* 0x001fc800078e00ff */
[----:B------:R-:W-:Y:S01]  /*11bb0*/  IMAD.SHL.U32 R11, R14, 0x4, RZ ;  /* 0x000000040e0b7824 */ /* 0x000fe200078e00ff */
[----:B-1----:R-:W-:Y:S02]  /*11bc0*/  @P0 SHF.R.U32.HI R3, RZ, R13, R0 ;  /* 0x0000000dff030219 */ /* 0x002fe40000011600 */
[----:B------:R-:W-:Y:S02]  /*11bd0*/  ISETP.GE.AND P0, PT, R198, UR8, PT ;  /* 0x00000008c6007c0c */ /* 0x000fe4000bf06270 */
[--C-:B------:R-:W-:Y:S01]  /*11be0*/  SHF.R.S32.HI R0, RZ, 0x1f, R3.reuse ;  /* 0x0000001fff007819 */ /* 0x100fe20000011403 */
[----:B------:R-:W-:Y:S01]  /*11bf0*/  IMAD.MOV R9, RZ, RZ, -R3 ;  /* 0x000000ffff097224 */ /* 0x000fe200078e0a03 */
[----:B------:R-:W-:Y:S01]  /*11c00*/  LOP3.LUT R12, R11, 0x4, R12, 0xe2, !PT ;  /* 0x000000040b0c7812 */ /* 0x000fe200078ee20c */
[----:B------:R-:W-:Y:S01]  /*11c10*/  IMAD.WIDE.U32 R4, R3, UR6, R4 ;  /* 0x0000000603047c25 */ /* 0x000fe2000f8e0004 */
[----:B------:R-:W-:Y:S02]  /*11c20*/  SEL R11, RZ, 0xffffffff, P0 ;  /* 0xffffffffff0b7807 */ /* 0x000fe40000000000 */
[----:B------:R-:W-:Y:S01]  /*11c30*/  ISETP.GE.AND P0, PT, R197, UR8, PT ;  /* 0x00000008c5007c0c */ /* 0x000fe2000bf06270 */
[----:B------:R-:W-:-:S02]  /*11c40*/  IMAD R0, R0, UR6, RZ ;  /* 0x0000000600007c24 */ /* 0x000fc4000f8e02ff */
[----:B------:R-:W-:Y:S02]  /*11c50*/  IMAD R9, R10, R9, R8 ;  /* 0x000000090a097224 */ /* 0x000fe400078e0208 */
[----:B------:R-:W-:Y:S02]  /*11c60*/  IMAD.SHL.U32 R13, R11, 0x8, RZ ;  /* 0x000000080b0d7824 */ /* 0x000fe400078e00ff */
[----:B------:R-:W-:Y:S01]  /*11c70*/  IMAD R11, R3, UR7, R0 ;  /* 0x00000007030b7c24 */ /* 0x000fe2000f8e0200 */
[----:B------:R-:W-:Y:S01]  /*11c80*/  SEL R3, RZ, 0xffffffff, P0 ;  /* 0xffffffffff037807 */ /* 0x000fe20000000000 */
[----:B------:R-:W-:Y:S01]  /*11c90*/  ULDC.64 UR6, c[0x0][0xbd8] ;  /* 0x0002f60000067ab9 */ /* 0x000fe20000000a00 */
[----:B------:R-:W-:Y:S01]  /*11ca0*/  ISETP.GE.AND P0, PT, R196, UR8, PT ;  /* 0x00000008c4007c0c */ /* 0x000fe2000bf06270 */
[----:B------:R-:W-:Y:S01]  /*11cb0*/  IMAD.IADD R5, R5, 0x1, R11 ;  /* 0x0000000105057824 */ /* 0x000fe200078e020b */
[----:B------:R-:W-:Y:S02]  /*11cc0*/  SHF.R.S32.HI R0, RZ, 0x1f, R9 ;  /* 0x0000001fff007819 */ /* 0x000fe40000011409 */
        /* <DEDUP_REMOVED lines=10> */
[----:B------:R-:W-:Y:S01]  /*11d70*/  SEL R9, RZ, 0x40, P0 ;  /* 0x00000040ff097807 */ /* 0x000fe20000000000 */
[----:B------:R-:W-:Y:S01]  /*11d80*/  VIADD R0, R15, UR39 ;  /* 0x000000270f007c36 */ /* 0x000fe20008000000 */
[C---:B------:R-:W-:Y:S01]  /*11d90*/  LEA R22, P0, R4.reuse, UR6, 0x1 ;  /* 0x0000000604167c11 */ /* 0x040fe2000f8008ff */
[----:B------:R-:W-:Y:S01]  /*11da0*/  IMAD.IADD R3, R5, 0x1, R3 ;  /* 0x0000000105037824 */ /* 0x000fe200078e0203 */
[----:B------:R-:W-:Y:S02]  /*11db0*/  LOP3.LUT R12, R11, 0x20, R12, 0xe2, !PT ;  /* 0x000000200b0c7812 */ /* 0x000fe400078ee20c */
[----:B------:R-:W-:Y:S01]  /*11dc0*/  SEL R5, RZ, 0x80, P1 ;  /* 0x00000080ff057807 */ /* 0x000fe20000800000 */
[----:B------:R0:W1:Y:S01]  /*11dd0*/  SHFL.IDX PT, R8, R22, RZ, 0x181f ;  /* 0x00181fff16087589 */ /* 0x00006200000e0000 */
[----:B------:R-:W-:-:S02]  /*11de0*/  LEA.HI.X R3, R4, UR7, R3, 0x1, P0 ;  /* 0x0000000704037c11 */ /* 0x000fc400080f0c03 */
        /* <DEDUP_REMOVED lines=36> */
.L_x_8380:
[----:B------:R-:W-:Y:S05]  /*12030*/  BSYNC B1 ;  /* 0x0000000000017941 */ /* 0x000fea0003800000 */
.L_x_8379:
        /* <DEDUP_REMOVED lines=36> */
.L_x_8373:
[----:B------:R-:W-:Y:S05]  /*12280*/  BSYNC B0 ;  /* 0x0000000000007941 */ /* 0x000fea0003800000 */
.L_x_8366:
[----:B------:R-:W-:Y:S02]  /*12290*/  ULDC UR6, c[0x0][0xd3c] ;  /* 0x00034f0000067ab9 */ /* 0x000fe40000000800 */
[----:B------:R-:W-:-:S06]  /*122a0*/  UISETP.GE.AND UP0, UPT, UR5, UR6, UPT ;  /* 0x000000060500728c */ /* 0x000fcc000bf06270 */
[----:B------:R-:W-:-:S13]  /*122b0*/  PLOP3.LUT P0, PT, PT, PT, UP0, 0x80, 0x0 ;  /* 0x000000000000781c */ /* 0x000fda0003f0f008 */
[----:B------:R-:W-:Y:S05]  /*122c0*/  @!P0 BRA `(.L_x_8381) ;  /* 0xfffffef0001c8947 */ /* 0x000fea000383ffff */
[----:B------:R-:W-:Y:S05]  /*122d0*/  EXIT ;  /* 0x000000000000794d */ /* 0x000fea0003800000 */
.L_x_8316:
        /* <DEDUP_REMOVED lines=16> */
.L_x_8382:
        /* <DEDUP_REMOVED lines=43> */
.L_x_8386:
        /* <DEDUP_REMOVED lines=35> */
.L_x_8384:
        /* <DEDUP_REMOVED lines=13> */
.L_x_8387:
        /* <DEDUP_REMOVED lines=62> */
.L_x_8388:
        /* <DEDUP_REMOVED lines=61> */
.L_x_8389:
[----:B------:R-:W-:-:S05]  /*13140*/  LOP3.LUT R25, RZ, R2, RZ, 0x33, !PT ;  /* 0x00000002ff197212 */ /* 0x000fca00078e33ff */
[----:B------:R-:W-:Y:S01]  /*13150*/  IMAD.IADD R25, R6, 0x1, R25 ;  /* 0x0000000106197824 */ /* 0x000fe200078e0219 */
[----:B------:R-:W-:Y:S06]  /*13160*/  BRA `(.L_x_8390) ;  /* 0x0000000000147947 */ /* 0x000fec0003800000 */
.L_x_8385:
[----:B------:R-:W-:Y:S01]  /*13170*/  ULDC UR4, c[0x0][0xd3c] ;  /* 0x00034f0000047ab9 */ /* 0x000fe20000000800 */
[----:B------:R-:W-:Y:S02]  /*13180*/  IMAD.MOV.U32 R25, RZ, RZ, RZ ;  /* 0x000000ffff197224 */ /* 0x000fe400078e00ff */
[----:B------:R-:W-:Y:S02]  /*13190*/  IMAD.U32 R24, RZ, RZ, UR6 ;  /* 0x00000006ff187e24 */ /* 0x000fe4000f8e00ff */
[----:B------:R-:W-:Y:S02]  /*131a0*/  IMAD.MOV.U32 R26, RZ, RZ, RZ ;  /* 0x000000ffff1a7224 */ /* 0x000fe400078e00ff */
[----:B------:R-:W-:-:S07]  /*131b0*/  IMAD.U32 R27, RZ, RZ, UR4 ;  /* 0x00000004ff1b7e24 */ /* 0x000fce000f8e00ff */
.L_x_8390:
[----:B------:R-:W-:-:S13]  /*131c0*/  ISETP.NE.AND P0, PT, R7, RZ, PT ;  /* 0x000000ff0700720c */ /* 0x000fda0003f05270 */
[----:B------:R-:W0:Y:S01]  /*131d0*/  @!P0 S2R R3, SR_CgaCtaId ;  /* 0x0000000000038919 */ /* 0x000e220000008800 */
[----:B------:R-:W-:-:S04]  /*131e0*/  @!P0 MOV R2, 0x400 ;  /* 0x0000040000028802 */ /* 0x000fc80000000f00 */
[----:B0-----:R-:W-:-:S05]  /*131f0*/  @!P0 LEA R2, R3, R2, 0x18 ;  /* 0x0000000203028211 */ /* 0x001fca00078ec0ff */
[----:B------:R1:W-:Y:S01]  /*13200*/  @!P0 STS.128 [R2+0x388d0], R24 ;  /* 0x0388d01802008388 */ /* 0x0003e20000000c00 */
[----:B------:R-:W-:Y:S06]  /*13210*/  BAR.ARV 0x5, 0x180 ;  /* 0x0146000000007b1d */ /* 0x000fec0000002000 */
.L_x_8383:
        /* <DEDUP_REMOVED lines=33> */
.L_x_8460:
        /* <DEDUP_REMOVED lines=48> */
.L_x_8392:
        /* <DEDUP_REMOVED lines=9> */
.L_x_8393:
        /* <DEDUP_REMOVED lines=9> */
.L_x_8394:
        /* <DEDUP_REMOVED lines=13> */
[C---:B------:R-:W-:Y:S01]  /*13920*/  VIADD R2, R29.reuse, 0x3f ;  /* 0x0000003f1d027836 */ /* 0x040fe20000000000 */
[----:B----4-:R-:W-:-:S05]  /*13930*/  IADD3 R3, R29, 0x40, -R4 ;  /* 0x000000401d037810 */ /* 0x010fca0007ffe804 */
        /* <DEDUP_REMOVED lines=44> */
.L_x_8396:
[----:B------:R-:W-:Y:S05]  /*13c00*/  BSYNC B0 ;  /* 0x0000000000007941 */ /* 0x000fea0003800000 */
.L_x_8395:
        /* <DEDUP_REMOVED lines=24> */
.L_x_8398:
        /* <DEDUP_REMOVED lines=20> */
.L_x_8401:
[----:B------:R-:W-:Y:S05]  /*13ed0*/  BSYNC B6 ;  /* 0x0000000000067941 */ /* 0x000fea0003800000 */
.L_x_8400:
        /* <DEDUP_REMOVED lines=20> */
.L_x_8404:
        /* <DEDUP_REMOVED lines=15> */
.L_x_8403:
[----:B------:R-:W-:Y:S05]  /*14110*/  BSYNC B6 ;  /* 0x0000000000067941 */ /* 0x000fea0003800000 */
.L_x_8402:
        /* <DEDUP_REMOVED lines=9> */
[----:B------:R-:W-:-:S05]  /*141b0*/  @P0 IADD3.X R3, R30, UR5, RZ, P1, !PT ;  /* 0x000000051e030c10 */ /* 0x000fca0008ffe4ff */
        /* <DEDUP_REMOVED lines=9> */
[----:B------:R-:W1:Y:S01]  /*14250*/  S2R R4, SR_TID.X ;  /* 0x0000000000047919 */ /* 0x000e620000002100 */
[----:B------:R-:W-:Y:S02]  /*14260*/  LOP3.LUT R0, R0, 0x1c0, RZ, 0xfc, !PT ;  /* 0x000001c000007812 */ /* 0x000fe400078efcff */
[----:B------:R-:W-:Y:S02]  /*14270*/  LOP3.LUT R21, R21, 0x38, RZ, 0xc0, !PT ;  /* 0x0000003815157812 */ /* 0x000fe400078ec0ff */
[----:B------:R-:W-:-:S02]  /*14280*/  ISETP.GE.AND P0, PT, R0, UR4, PT ;  /* 0x0000000400007c0c */ /* 0x000fc4000bf06270 */
[----:B------:R-:W3:Y:S01]  /*14290*/  S2R R0, SR_TID.X ;  /* 0x0000000000007919 */ /* 0x000ee20000002100 */
        /* <DEDUP_REMOVED lines=8> */
[----:B-1----:R-:W-:-:S05]  /*14320*/  IMAD.SHL.U32 R4, R4, 0x8, RZ ;  /* 0x0000000804047824 */ /* 0x002fca00078e00ff */
[----:B------:R-:W-:Y:S01]  /*14330*/  LOP3.LUT R4, R4, 0x38, RZ, 0xc0, !PT ;  /* 0x0000003804047812 */ /* 0x000fe200078ec0ff */
[----:B---3--:R-:W-:-:S03]  /*14340*/  IMAD.SHL.U32 R0, R0, 0x8, RZ ;  /* 0x0000000800007824 */ /* 0x008fc600078e00ff */
[----:B------:R-:W-:Y:S02]  /*14350*/  LOP3.LUT R4, R4, 0x80, RZ, 0xfc, !PT ;  /* 0x0000008004047812 */ /* 0x000fe400078efcff */
[----:B------:R-:W-:Y:S02]  /*14360*/  LOP3.LUT R0, R0, 0x38, RZ, 0xc0, !PT ;  /* 0x0000003800007812 */ /* 0x000fe400078ec0ff */
[----:B------:R-:W-:Y:S02]  /*14370*/  ISETP.GE.AND P5, PT, R4, UR4, PT ;  /* 0x0000000404007c0c */ /* 0x000fe4000bfa6270 */
[----:B------:R-:W-:-:S04]  /*14380*/  LOP3.LUT R0, R0, 0xc0, RZ, 0xfc, !PT ;  /* 0x000000c000007812 */ /* 0x000fc800078efcff */
[----:B------:R-:W-:-:S07]  /*14390*/  ISETP.GE.AND P4, PT, R0, UR4, PT ;  /* 0x0000000400007c0c */ /* 0x000fce000bf86270 */
[----:B------:R-:W-:-:S04]  /*143a0*/  @P5 LOP3.LUT R16, R16, 0x20, RZ, 0xfc, !PT ;  /* 0x0000002010105812 */ /* 0x000fc800078efcff */
[----:B------:R-:W-:-:S04]  /*143b0*/  LOP3.LUT R16, R16, 0xffffffef, RZ, 0xc0, !PT ;  /* 0xffffffef10107812 */ /* 0x000fc800078ec0ff */
[----:B------:R-:W-:-:S04]  /*143c0*/  @P4 LOP3.LUT R16, R16, 0x10, RZ, 0xfc, !PT ;  /* 0x0000001010104812 */ /* 0x000fc800078efcff */
[----:B------:R-:W-:Y:S02]  /*143d0*/  LOP3.LUT R16, R16, 0xfffffffb, RZ, 0xc0, !PT ;  /* 0xfffffffb10107812 */ /* 0x000fe400078ec0ff */
[----:B--2---:R-:W-:Y:S02]  /*143e0*/  LEA R0, R33, 0xffffffc0, 0x6 ;  /* 0xffffffc021007811 */ /* 0x004fe400078e30ff */
[C---:B------:R-:W-:Y:S02]  /*143f0*/  LOP3.LUT R33, R21.reuse, 0x100, RZ, 0xfc, !PT ;  /* 0x0000010015217812 */ /* 0x040fe400078efcff */
[----:B------:R-:W-:Y:S02]  /*14400*/  LOP3.LUT R21, R21, 0x140, RZ, 0xfc, !PT ;  /* 0x0000014015157812 */ /* 0x000fe400078efcff */
[----:B------:R-:W-:Y:S02]  /*14410*/  ISETP.GE.AND P3, PT, R33, UR4, PT ;  /* 0x0000000421007c0c */ /* 0x000fe4000bf66270 */
[----:B------:R-:W-:-:S13]  /*14420*/  ISETP.GE.AND P2, PT, R21, UR4, PT ;  /* 0x0000000415007c0c */ /* 0x000fda000bf46270 */
[----:B------:R-:W-:-:S04]  /*14430*/  @P2 LOP3.LUT R16, R16, 0x4, RZ, 0xfc, !PT ;  /* 0x0000000410102812 */ /* 0x000fc800078efcff */
[----:B------:R-:W-:-:S04]  /*14440*/  LOP3.LUT R16, R16, 0xfffffff7, RZ, 0xc0, !PT ;  /* 0xfffffff710107812 */ /* 0x000fc800078ec0ff */
[----:B------:R-:W-:Y:S01]  /*14450*/  @P3 LOP3.LUT R16, R16, 0x8, RZ, 0xfc, !PT ;  /* 0x0000000810103812 */ /* 0x000fe200078efcff */
[----:B0---4-:R-:W-:Y:S06]  /*14460*/  BRA.DIV UR5, `(.L_x_8405) ;  /* 0x0000005205b07947 */ /* 0x011fec000b800000 */
.L_x_8478:
        /* <DEDUP_REMOVED lines=59> */
.L_x_8406:
        /* <DEDUP_REMOVED lines=9> */
.L_x_8479:
[----:B------:R-:W-:Y:S05]  /*148b0*/  BSYNC B0 ;  /* 0x0000000000007941 */ /* 0x000fea0003800000 */
.L_x_8407:
        /* <DEDUP_REMOVED lines=64> */
.L_x_8489:
        /* <DEDUP_REMOVED lines=10> */
.L_x_8410:
        /* <DEDUP_REMOVED lines=11> */
.L_x_8411:
        /* <DEDUP_REMOVED lines=31> */
.L_x_8413:
[----:B------:R-:W-:Y:S05]  /*15000*/  BSYNC B6 ;  /* 0x0000000000067941 */ /* 0x000fea0003800000 */
.L_x_8412:
[----:B------:R-:W2:Y:S01]  /*15010*/  LDL R4, [R1+0xc] ;  /* 0x00000c0001047983 */ /* 0x000ea20000100800 */
[----:B0-----:R-:W0:Y:S01]  /*15020*/  S2R R2, SR_TID.X ;  /* 0x0000000000027919 */ /* 0x001e220000002100 */
[----:B------:R-:W-:Y:S01]  /*15030*/  IMAD.MOV.U32 R21, RZ, RZ, R35 ;  /* 0x000000ffff157224 */ /* 0x000fe200078e0023 */
[----:B------:R-:W-:Y:S01]  /*15040*/  ULDC.64 UR4, c[0x0][0x298] ;  /* 0x0000a60000047ab9 */ /* 0x000fe20000000a00 */
[----:B------:R-:W3:Y:S01]  /*15050*/  LDC R5, c[0x0][0x448] ;  /* 0x00011200ff057b82 */ /* 0x000ee20000000800 */
[----:B------:R-:W4:Y:S04]  /*15060*/  LDL R20, [R1+0x4] ;  /* 0x0000040001147983 */ /* 0x000f280000100800 */
[----:B------:R0:W5:Y:S02]  /*15070*/  LDL R9, [R1+0x8] ;  /* 0x0000080001097983 */ /* 0x0001640000100800 */
[----:B0-----:R-:W-:-:S04]  /*15080*/  LOP3.LUT R2, R2, 0x7f, RZ, 0xc0, !PT ;  /* 0x0000007f02027812 */ /* 0x001fc800078ec0ff */
[----:B------:R-:W-:Y:S02]  /*15090*/  SHF.R.U32.HI R0, RZ, 0x3, R2 ;  /* 0x00000003ff007819 */ /* 0x000fe40000011602 */
[----:B------:R-:W0:Y:S01]  /*150a0*/  LDC R2, c[0x0][0x448] ;  /* 0x00011200ff027b82 */ /* 0x000e220000000800 */
[----:B------:R-:W1:Y:S01]  /*150b0*/  S2R R35, SR_TID.X ;  /* 0x0000000000237919 */ /* 0x000e620000002100 */
[----:B0-----:R-:W-:-:S13]  /*150c0*/  ISETP.NE.AND P6, PT, R2, 0x1, PT ;  /* 0x000000010200780c */ /* 0x001fda0003fc5270 */
[----:B------:R-:W0:Y:S01]  /*150d0*/  @P6 LDC R3, c[0x0][0x44c] ;  /* 0x00011300ff036b82 */ /* 0x000e220000000800 */
[----:B-1----:R-:W-:-:S07]  /*150e0*/  IMAD.SHL.U32 R35, R35, 0x10, RZ ;  /* 0x0000001023237824 */ /* 0x002fce00078e00ff */
[----:B------:R-:W1:Y:S01]  /*150f0*/  @P6 LDC R2, c[0x0][0x450] ;  /* 0x00011400ff026b82 */ /* 0x000e620000000800 */
[----:B------:R-:W-:-:S05]  /*15100*/  LOP3.LUT R35, R0, 0x70, R35, 0xf8, !PT ;  /* 0x0000007000237812 */ /* 0x000fca00078ef823 */
[----:B------:R-:W-:-:S04]  /*15110*/  IMAD R35, R25, 0x40, R35 ;  /* 0x0000004019237824 */ /* 0x000fc800078e0223 */
[----:B------:R-:W-:Y:S02]  /*15120*/  IMAD.MOV.U32 R0, RZ, RZ, R35 ;  /* 0x000000ffff007224 */ /* 0x000fe400078e0023 */
[----:B0-----:R-:W-:-:S05]  /*15130*/  @P6 IMAD.HI.U32 R3, R35, R3, RZ ;  /* 0x0000000323036227 */ /* 0x001fca00078e00ff */
[----:B-1----:R-:W-:Y:S01]  /*15140*/  @P6 SHF.R.U32.HI R0, RZ, R2, R3 ;  /* 0x00000002ff006219 */ /* 0x002fe20000011603 */
[----:B------:R-:W-:Y:S01]  /*15150*/  IMAD.WIDE.U32 R2, R36, UR4, RZ ;  /* 0x0000000424027c25 */ /* 0x000fe2000f8e00ff */
[----:B------:R-:W0:Y:S03]  /*15160*/  S2R R7, SR_TID.X ;  /* 0x0000000000077919 */ /* 0x000e260000002100 */
        /* <DEDUP_REMOVED lines=21> */
[----:B---3--:R-:W-:Y:S02]  /*152c0*/  IMAD R0, R5, R0, R35 ;  /* 0x0000000005007224 */ /* 0x008fe400078e0223 */
        /* <DEDUP_REMOVED lines=15> */
[----:B-----5:R-:W-:Y:S01]  /*153c0*/  IMAD R3, R9, R5, RZ ;  /* 0x0000000509037224 */ /* 0x020fe200078e02ff */
[----:B------:R-:W-:Y:S01]  /*153d0*/  SHFL.IDX PT, R4, R2, RZ, 0x181f ;  /* 0x00181fff02047589 */ /* 0x000fe200000e0000 */
[----:B------:R-:W-:Y:S01]  /*153e0*/  IMAD R25, R25, 0x40, R8 ;  /* 0x0000004019197824 */ /* 0x000fe200078e0208 */
        /* <DEDUP_REMOVED lines=37> */
.L_x_8498:
        /* <DEDUP_REMOVED lines=12> */
.L_x_8415:
        /* <DEDUP_REMOVED lines=28> */
.L_x_8417:
[----:B------:R-:W-:Y:S05]  /*158c0*/  BSYNC B6 ;  /* 0x0000000000067941 */ /* 0x000fea0003800000 */
.L_x_8416:
        /* <DEDUP_REMOVED lines=163> */
.L_x_8508:
        /* <DEDUP_REMOVED lines=23> */
.L_x_8420:
[----:B------:R-:W-:Y:S05]  /*16470*/  BSYNC B0 ;  /* 0x0000000000007941 */ /* 0x000fea0003800000 */
.L_x_8419:
[----:B------:R-:W-:Y:S01]  /*16480*/  NOP ;  /* 0x0000000000007918 */ /* 0x000fe20000000000 */
[----:B------:R-:W-:-:S13]  /*16490*/  PLOP3.LUT P0, PT, PT, PT, PT, 0x80, 0x0 ;  /* 0x000000000000781c */ /* 0x000fda0003f0f070 */
.L_x_8421:
        /* <DEDUP_REMOVED lines=18> */
.L_x_8509:
[----:B------:R-:W-:Y:S05]  /*165c0*/  BSYNC B0 ;  /* 0x0000000000007941 */ /* 0x000fea0003800000 */
.L_x_8422:
[----:B------:R-:W-:-:S05]  /*165d0*/  IMAD.U32 R2, RZ, RZ, UR36 ;  /* 0x00000024ff027e24 */ /* 0x000fca000f8e00ff */
[----:B------:R-:W-:-:S13]  /*165e0*/  ISETP.NE.AND P0, PT, R2, 0x3, PT ;  /* 0x000000030200780c */ /* 0x000fda0003f05270 */
[----:B------:R-:W-:Y:S05]  /*165f0*/  @!P0 BRA `(.L_x_8424) ;  /* 0x0000000000048947 */ /* 0x000fea0003800000 */
[----:B------:R-:W-:Y:S01]  /*16600*/  BPT.TRAP 0x1 ;  /* 0x000000040000795c */ /* 0x000fe20000300000 */
.L_x_8424:
[----:B0-----:R-:W-:Y:S01]  /*16610*/  SHF.L.U32 R0, R23, 0x1f, RZ ;  /* 0x0000001f17007819 */ /* 0x001fe200000006ff */
[----:B------:R-:W-:Y:S03]  /*16620*/  BSSY B0, `(.L_x_8425) ;  /* 0x0000003000007945 */ /* 0x000fe60003800000 */
[----:B------:R-:W0:Y:S02]  /*16630*/  SYNCS.PHASECHK.TRANS64.TRYWAIT P0, [R22+URZ+0x38860], R0 ;  /* 0x03886000160075a7 */ /* 0x000e24000800017f */
[----:B0-----:R-:W-:Y:S05]  /*16640*/  @!P0 BRA `(.L_x_8426) ;  /* 0x0000004400fc8947 */ /* 0x001fea0003800000 */
.L_x_8510:
[----:B------:R-:W-:Y:S05]  /*16650*/  BSYNC B0 ;  /* 0x0000000000007941 */ /* 0x000fea0003800000 */
.L_x_8425:
        /* <DEDUP_REMOVED lines=108> */
.L_x_8520:
        /* <DEDUP_REMOVED lines=34> */
.L_x_8428:
        /* <DEDUP_REMOVED lines=11> */
.L_x_8429:
        /* <DEDUP_REMOVED lines=11> */
.L_x_8444:
        /* <DEDUP_REMOVED lines=44> */
.L_x_8432:
[----:B------:R-:W-:Y:S01]  /*17360*/  IMAD R6, R18, 0x8, R17 ;  /* 0x0000000812067824 */ /* 0x000fe200078e0211 */
[----:B------:R-:W-:Y:S01]  /*17370*/  SHF.L.U32 R20, R23, 0x1f, RZ ;  /* 0x0000001f17147819 */ /* 0x000fe200000006ff */
[----:B------:R-:W-:Y:S01]  /*17380*/  BSSY B1, `(.L_x_8433) ;  /* 0x0000004000017945 */ /* 0x000fe20003800000 */
[----:B------:R-:W-:Y:S02]  /*17390*/  SHF.R.S32.HI R9, RZ, 0x1f, R5 ;  /* 0x0000001fff097819 */ /* 0x000fe40000011405 */
[----:B------:R-:W0:Y:S02]  /*173a0*/  SYNCS.PHASECHK.TRANS64.TRYWAIT P0, [R6+URZ+0x38840], R20 ;  /* 0x03884014060075a7 */ /* 0x000e24000800017f */
[----:B0-----:R-:W-:Y:S05]  /*173b0*/  @!P0 BRA `(.L_x_8434) ;  /* 0x0000004000dc8947 */ /* 0x001fea0003800000 */
.L_x_8521:
[----:B------:R-:W-:Y:S05]  /*173c0*/  BSYNC B1 ;  /* 0x0000000000017941 */ /* 0x000fea0003800000 */
.L_x_8433:
        /* <DEDUP_REMOVED lines=40> */
.L_x_8531:
        /* <DEDUP_REMOVED lines=8> */
.L_x_8436:
        /* <DEDUP_REMOVED lines=11> */
.L_x_8437:
[----:B------:R2:W-:Y:S01]  /*17780*/  SYNCS.ARRIVE.TRANS64.A1T0 RZ, [R6+URZ+0x38830], RZ ;  /* 0x038830ff06ff79a7 */ /* 0x0005e2000810003f */
[----:B------:R-:W-:Y:S05]  /*17790*/  @!P2 BRA `(.L_x_8438) ;  /* 0x000000000004a947 */ /* 0x000fea0003800000 */
[----:B------:R-:W-:Y:S01]  /*177a0*/  BPT.TRAP 0x1 ;  /* 0x000000040000795c */ /* 0x000fe20000300000 */
.L_x_8438:
[----:B------:R-:W3:Y:S01]  /*177b0*/  SYNCS.PHASECHK.TRANS64.TRYWAIT P0, [R6+URZ+0x38860], R20 ;  /* 0x03886014060075a7 */ /* 0x000ee2000800017f */
[----:B------:R-:W-:Y:S04]  /*177c0*/  BSSY B1, `(.L_x_8439) ;  /* 0x0000002000017945 */ /* 0x000fe80003800000 */
[----:B---3--:R-:W-:Y:S05]  /*177d0*/  @!P0 BRA `(.L_x_8440) ;  /* 0x0000004400048947 */ /* 0x008fea0003800000 */
.L_x_8532:
[----:B------:R-:W-:Y:S05]  /*177e0*/  BSYNC B1 ;  /* 0x0000000000017941 */ /* 0x000fea0003800000 */
.L_x_8439:
        /* <DEDUP_REMOVED lines=79> */
.L_x_8542:
        /* <DEDUP_REMOVED lines=25> */
.L_x_8442:
        /* <DEDUP_REMOVED lines=11> */
.L_x_8443:
[----:B------:R1:W-:Y:S01]  /*17f20*/  SYNCS.ARRIVE.TRANS64.A1T0 RZ, [R6+URZ+0x38850], RZ ;  /* 0x038850ff06ff79a7 */ /* 0x0003e2000810003f */
[----:B------:R-:W-:Y:S05]  /*17f30*/  @P3 BRA `(.L_x_8444) ;  /* 0xfffffff000583947 */ /* 0x000fea000383ffff */
.L_x_8431:
[----:B------:R-:W-:Y:S05]  /*17f40*/  BSYNC B0 ;  /* 0x0000000000007941 */ /* 0x000fea0003800000 */
.L_x_8430:
        /* <DEDUP_REMOVED lines=21> */
.L_x_8446:
[----:B------:R-:W-:Y:S05]  /*180a0*/  BSYNC B0 ;  /* 0x0000000000007941 */ /* 0x000fea0003800000 */
.L_x_8445:
[----:B------:R-:W-:-:S07]  /*180b0*/  SEL R18, R18, RZ, P0 ;  /* 0x000000ff12127207 */ /* 0x000fce0000000000 */
.L_x_8399:
[----:B------:R-:W-:Y:S05]  /*180c0*/  BSYNC B7 ;  /* 0x0000000000077941 */ /* 0x000fea0003800000 */
.L_x_8397:
        /* <DEDUP_REMOVED lines=11> */
.L_x_8447:
        /* <DEDUP_REMOVED lines=43> */
.L_x_8552:
[----:B------:R-:W-:Y:S02]  /*18430*/  ULDC UR4, c[0x0][0xd38] ;  /* 0x00034e0000047ab9 */ /* 0x000fe40000000800 */
[----:B------:R-:W-:-:S04]  /*18440*/  IMAD.U32 R4, RZ, RZ, UR4 ;  /* 0x00000004ff047e24 */ /* 0x000fc8000f8e00ff */
[----:B-1----:R-:W-:-:S04]  /*18450*/  IMAD R5, R14, R4, RZ ;  /* 0x000000040e057224 */ /* 0x002fc800078e02ff */
[----:B------:R-:W-:-:S05]  /*18460*/  IMAD.IADD R6, R6, 0x1, R5 ;  /* 0x0000000106067824 */ /* 0x000fca00078e0205 */
[----:B------:R-:W-:-:S13]  /*18470*/  ISETP.GT.AND P6, PT, R6, R0, PT ;  /* 0x000000000600720c */ /* 0x000fda0003fc4270 */
[----:B------:R-:W-:Y:S05]  /*18480*/  @P6 BRA `(.L_x_8450) ;  /* 0x0000000000a46947 */ /* 0x000fea0003800000 */
.L_x_8453:
        /* <DEDUP_REMOVED lines=35> */
.L_x_8560:
[----:B------:R-:W-:Y:S02]  /*186c0*/  ULDC UR4, c[0x0][0xd38] ;  /* 0x00034e0000047ab9 */ /* 0x000fe40000000800 */
[----:B------:R-:W-:-:S04]  /*186d0*/  IMAD.U32 R4, RZ, RZ, UR4 ;  /* 0x00000004ff047e24 */ /* 0x000fc8000f8e00ff */
[----:B-1----:R-:W-:-:S04]  /*186e0*/  IMAD R5, R14, R4, RZ ;  /* 0x000000040e057224 */ /* 0x002fc800078e02ff */
[----:B------:R-:W-:-:S05]  /*186f0*/  IMAD.IADD R6, R5, 0x1, R6 ;  /* 0x0000000105067824 */ /* 0x000fca00078e0206 */
[----:B------:R-:W-:-:S13]  /*18700*/  ISETP.GT.AND P6, PT, R6, R0, PT ;  /* 0x000000000600720c */ /* 0x000fda0003fc4270 */
[----:B------:R-:W-:Y:S05]  /*18710*/  @!P6 BRA `(.L_x_8453) ;  /* 0xfffffffc005ce947 */ /* 0x000fea000383ffff */
.L_x_8450:
        /* <DEDUP_REMOVED lines=10> */
.L_x_8565:
[----:B------:R-:W-:-:S13]  /*187c0*/  ISETP.NE.AND P0, PT, R2, RZ, PT ;  /* 0x000000ff0200720c */ /* 0x000fda0003f05270 */
[----:B------:R-:W-:Y:S05]  /*187d0*/  @!P0 BRA `(.L_x_8455) ;  /* 0x0000000000108947 */ /* 0x000fea0003800000 */
[----:B------:R-:W-:Y:S01]  /*187e0*/  UMOV UR4, 0xffffffff ;  /* 0xffffffff00047882 */ /* 0x000fe20000000000 */
[----:B-1----:R-:W-:Y:S02]  /*187f0*/  VIADD R12, R12, 0xffffffff ;  /* 0xffffffff0c0c7836 */ /* 0x002fe40000000000 */
[----:B------:R-:W-:Y:S05]  /*18800*/  BRA.DIV UR4, `(.L_x_8456) ;  /* 0x0000004604347947 */ /* 0x000fea000b800000 */
[----:B------:R4:W1:Y:S02]  /*18810*/  SHFL.IDX PT, R24, R3, R12, 0x1f ;  /* 0x00001f0c03187589 */ /* 0x00086400000e0000 */
.L_x_8455:
        /* <DEDUP_REMOVED lines=59> */
.L_x_8457:
        /* <DEDUP_REMOVED lines=60> */
.L_x_8458:
[----:B------:R-:W-:-:S05]  /*18f90*/  LOP3.LUT R0, RZ, R3, RZ, 0x33, !PT ;  /* 0x00000003ff007212 */ /* 0x000fca00078e33ff */
[----:B------:R-:W-:Y:S01]  /*18fa0*/  IMAD.IADD R25, R25, 0x1, R0 ;  /* 0x0000000119197824 */ /* 0x000fe200078e0200 */
[----:B------:R-:W-:Y:S06]  /*18fb0*/  BRA `(.L_x_8459) ;  /* 0x00000000001c7947 */ /* 0x000fec0003800000 */
.L_x_8451:
[----:B------:R-:W-:Y:S01]  /*18fc0*/  UMOV UR4, URZ ;  /* 0x0000003f00047c82 */ /* 0x000fe20008000000 */
[----:B------:R-:W-:Y:S01]  /*18fd0*/  UMOV UR5, URZ ;  /* 0x0000003f00057c82 */ /* 0x000fe20008000000 */
[----:B------:R-:W-:Y:S01]  /*18fe0*/  ULDC UR6, c[0x0][0xd3c] ;  /* 0x00034f0000067ab9 */ /* 0x000fe20000000800 */
[----:B------:R-:W-:Y:S02]  /*18ff0*/  IMAD.MOV.U32 R24, RZ, RZ, R0 ;  /* 0x000000ffff187224 */ /* 0x000fe400078e0000 */
[----:B------:R-:W-:Y:S02]  /*19000*/  IMAD.U32 R25, RZ, RZ, UR4 ;  /* 0x00000004ff197e24 */ /* 0x000fe4000f8e00ff */
[----:B------:R-:W-:Y:S02]  /*19010*/  IMAD.U32 R26, RZ, RZ, UR5 ;  /* 0x00000005ff1a7e24 */ /* 0x000fe4000f8e00ff */
[----:B------:R-:W-:-:S07]  /*19020*/  IMAD.U32 R27, RZ, RZ, UR6 ;  /* 0x00000006ff1b7e24 */ /* 0x000fce000f8e00ff */
.L_x_8459:
        /* <DEDUP_REMOVED lines=10> */
.L_x_8448:
[----:B------:R-:W-:Y:S02]  /*190d0*/  ULDC UR4, c[0x0][0xd3c] ;  /* 0x00034f0000047ab9 */ /* 0x000fe40000000800 */
[----:B0-----:R-:W-:-:S13]  /*190e0*/  ISETP.GE.AND P0, PT, R27, UR4, PT ;  /* 0x000000041b007c0c */ /* 0x001fda000bf06270 */
[----:B------:R-:W-:Y:S05]  /*190f0*/  @!P0 BRA `(.L_x_8460) ;  /* 0xffffffa000cc8947 */ /* 0x000fea000383ffff */
[----:B------:R-:W-:Y:S05]  /*19100*/  BSYNC B8 ;  /* 0x0000000000087941 */ /* 0x000fea0003800000 */
.L_x_8391:
        /* <DEDUP_REMOVED lines=12> */
.L_x_8568:
[----:B------:R-:W-:Y:S05]  /*191d0*/  BSYNC B0 ;  /* 0x0000000000007941 */ /* 0x000fea0003800000 */
.L_x_8461:
[----:B------:R-:W-:-:S03]  /*191e0*/  UMOV UR4, 0xffffffff ;  /* 0xffffffff00047882 */ /* 0x000fc60000000000 */
[----:B------:R-:W-:Y:S05]  /*191f0*/  BRA.DIV UR4, `(.L_x_8463) ;  /* 0x0000003a04f47947 */ /* 0x000fea000b800000 */
[----:B0-----:R-:W0:Y:S02]  /*19200*/  S2R R0, SR_TID.X ;  /* 0x0000000000007919 */ /* 0x001e240000002100 */
[----:B0-----:R-:W-:-:S04]  /*19210*/  SHF.R.U32.HI R0, RZ, 0x5, R0 ;  /* 0x00000005ff007819 */ /* 0x001fc80000011600 */
[----:B------:R-:W-:-:S05]  /*19220*/  LOP3.LUT R0, R0, 0x3, RZ, 0xc0, !PT ;  /* 0x0000000300007812 */ /* 0x000fca00078ec0ff */
[----:B------:R0:W1:Y:S02]  /*19230*/  SHFL.IDX PT, R14, R0, RZ, 0x1f ;  /* 0x00001fff000e7589 */ /* 0x00006400000e0000 */
.L_x_8571:
[----:B-1----:R-:W-:Y:S01]  /*19240*/  ISETP.NE.AND P0, PT, R14, RZ, PT ;  /* 0x000000ff0e00720c */ /* 0x002fe20003f05270 */
[----:B------:R-:W-:-:S12]  /*19250*/  BSSY B0, `(.L_x_8464) ;  /* 0x0000024000007945 */ /* 0x000fd80003800000 */
[----:B------:R-:W-:Y:S05]  /*19260*/  @P0 BRA `(.L_x_8465) ;  /* 0x0000000000880947 */ /* 0x000fea0003800000 */
[----:B------:R-:W-:-:S03]  /*19270*/  UMOV UR4, 0xffffffff ;  /* 0xffffffff00047882 */ /* 0x000fc60000000000 */
[----:B------:R-:W-:Y:S05]  /*19280*/  BRA.DIV UR4, `(.L_x_8466) ;  /* 0x0000003e04047947 */ /* 0x000fea000b800000 */
[----:B------:R-:W-:-:S13]  /*19290*/  ELECT P6, URZ, PT ;  /* 0x00000000003f782f */ /* 0x000fda00038c0000 */
.L_x_8574:
[----:B------:R-:W-:Y:S05]  /*192a0*/  @!P6 BRA `(.L_x_8465) ;  /* 0x000000000078e947 */ /* 0x000fea0003800000 */
[----:B------:R-:W-:-:S06]  /*192b0*/  ULOP3.LUT UR4, UR40, 0x2, URZ, 0xfc, !UPT ;  /* 0x0000000228047892 */ /* 0x000fcc000f8efc3f */
[----:B0-----:R-:W-:-:S05]  /*192c0*/  IMAD.U32 R0, RZ, RZ, UR4 ;  /* 0x00000004ff007e24 */ /* 0x001fca000f8e00ff */
[----:B------:R-:W-:-:S13]  /*192d0*/  ISETP.NE.AND P0, PT, R0, 0x3, PT ;  /* 0x000000030000780c */ /* 0x000fda0003f05270 */
[----:B------:R-:W-:Y:S05]  /*192e0*/  @!P0 BRA `(.L_x_8467) ;  /* 0x0000000000048947 */ /* 0x000fea0003800000 */
[----:B------:R-:W-:Y:S01]  /*192f0*/  BPT.TRAP 0x1 ;  /* 0x000000040000795c */ /* 0x000fe20000300000 */
.L_x_8467:
[C---:B------:R-:W-:Y:S01]  /*19300*/  IMAD R3, R18.reuse, 0x8, R5 ;  /* 0x0000000812037824 */ /* 0x040fe200078e0205 */
[----:B------:R-:W-:Y:S01]  /*19310*/  SHF.L.U32 R2, R23, 0x1f, RZ ;  /* 0x0000001f17027819 */ /* 0x000fe200000006ff */
[----:B------:R-:W-:-:S03]  /*19320*/  VIADD R18, R18, 0x1 ;  /* 0x0000000112127836 */ /* 0x000fc60000000000 */
[----:B------:R-:W0:Y:S02]  /*19330*/  SYNCS.PHASECHK.TRANS64.TRYWAIT P1, [R3+URZ+0x38840], R2 ;  /* 0x03884002030075a7 */ /* 0x000e24000802017f */
[----:B------:R-:W-:-:S04]  /*19340*/  ISETP.NE.AND P2, PT, R18, 0x2, PT ;  /* 0x000000021200780c */ /* 0x000fc80003f45270 */
[----:B------:R-:W-:Y:S01]  /*19350*/  SEL R0, RZ, 0x1, P2 ;  /* 0x00000001ff007807 */ /* 0x000fe20001000000 */
[----:B0-----:R-:W-:Y:S08]  /*19360*/  @!P1 BRA `(.L_x_8468) ;  /* 0x0000003800ec9947 */ /* 0x001ff00003800000 */
.L_x_8575:
[----:B------:R-:W-:Y:S02]  /*19370*/  SEL R18, R18, RZ, P2 ;  /* 0x000000ff12127207 */ /* 0x000fe40001000000 */
[----:B------:R-:W-:Y:S01]  /*19380*/  LOP3.LUT R0, R23, R0, RZ, 0x3c, !PT ;  /* 0x0000000017007212 */ /* 0x000fe200078e3cff */
[----:B------:R-:W-:Y:S06]  /*19390*/  @!P0 BRA `(.L_x_8469) ;  /* 0x0000000000048947 */ /* 0x000fec0003800000 */
[----:B------:R-:W-:Y:S01]  /*193a0*/  BPT.TRAP 0x1 ;  /* 0x000000040000795c */ /* 0x000fe20000300000 */
.L_x_8469:
[----:B------:R-:W-:Y:S01]  /*193b0*/  IMAD R5, R18, 0x8, R5 ;  /* 0x0000000812057824 */ /* 0x000fe200078e0205 */
[----:B------:R-:W-:-:S04]  /*193c0*/  SHF.L.U32 R0, R0, 0x1f, RZ ;  /* 0x0000001f00007819 */ /* 0x000fc800000006ff */
[----:B------:R-:W1:Y:S02]  /*193d0*/  SYNCS.PHASECHK.TRANS64.TRYWAIT P1, [R5+URZ+0x38840], R0 ;  /* 0x03884000050075a7 */ /* 0x000e64000802017f */
[----:B-1----:R-:W-:Y:S05]  /*193e0*/  @!P1 BRA `(.L_x_8470) ;  /* 0x0000003800e09947 */ /* 0x002fea0003800000 */
.L_x_8576:
[----:B------:R-:W-:Y:S05]  /*193f0*/  @!P0 BRA `(.L_x_8471) ;  /* 0x0000000000048947 */ /* 0x000fea0003800000 */
[----:B------:R-:W-:Y:S01]  /*19400*/  BPT.TRAP 0x1 ;  /* 0x000000040000795c */ /* 0x000fe20000300000 */
.L_x_8471:
[----:B------:R-:W5:Y:S02]  /*19410*/  SYNCS.PHASECHK.TRANS64.TRYWAIT P1, [R3+URZ+0x38860], R2 ;  /* 0x03886002030075a7 */ /* 0x000f64000802017f */
[----:B-----5:R-:W-:Y:S05]  /*19420*/  @!P1 BRA `(.L_x_8472) ;  /* 0x0000003800e49947 */ /* 0x020fea0003800000 */
.L_x_8577:
[----:B------:R-:W-:Y:S05]  /*19430*/  @!P0 BRA `(.L_x_8473) ;  /* 0x0000000000048947 */ /* 0x000fea0003800000 */
[----:B------:R-:W-:Y:S01]  /*19440*/  BPT.TRAP 0x1 ;  /* 0x000000040000795c */ /* 0x000fe20000300000 */
.L_x_8473:
[----:B------:R0:W0:Y:S02]  /*19450*/  SYNCS.PHASECHK.TRANS64.TRYWAIT P0, [R5+URZ+0x38860], R0 ;  /* 0x03886000050075a7 */ /* 0x000024000800017f */
[----:B0-----:R-:W-:Y:S05]  /*19460*/  @!P0 NANOSLEEP.SYNCS 0x989680 ;  /* 0x009896800000895d */ /* 0x001fea0003900000 */
[----:B------:R-:W0:Y:S02]  /*19470*/  @!P0 SYNCS.PHASECHK.TRANS64 P0, [R5+URZ+0x38860], R0 ;  /* 0x03886000050085a7 */ /* 0x000e24000800007f */
[----:B0-----:R-:W-:Y:S05]  /*19480*/  @!P0 BRA `(.L_x_8473) ;  /* 0xfffffffc00f08947 */ /* 0x001fea000383ffff */
.L_x_8465:
[----:B------:R-:W-:Y:S05]  /*19490*/  BSYNC B0 ;  /* 0x0000000000007941 */ /* 0x000fea0003800000 */
.L_x_8464:
[----:B------:R-:W-:Y:S05]  /*194a0*/  EXIT ;  /* 0x000000000000794d */ /* 0x000fea0003800000 */
.L_x_8330:
[----:B0-----:R0:W1:Y:S02]  /*194b0*/  SYNCS.PHASECHK.TRANS64.TRYWAIT P1, [R17+URZ+0x38800], R6 ;  /* 0x03880006110075a7 */ /* 0x001064000802017f */
[----:B-1----:R-:W-:Y:S05]  /*194c0*/  @!P1 NANOSLEEP.SYNCS 0x989680 ;  /* 0x009896800000995d */ /* 0x002fea0003900000 */
[----:B------:R-:W1:Y:S02]  /*194d0*/  @!P1 SYNCS.PHASECHK.TRANS64 P1, [R17+URZ+0x38800], R6 ;  /* 0x03880006110095a7 */ /* 0x000e64000802007f */
[----:B-1----:R-:W-:Y:S05]  /*194e0*/  @!P1 BRA `(.L_x_8330) ;  /* 0xfffffffc00f09947 */ /* 0x002fea000383ffff */
[----:B------:R-:W-:Y:S05]  /*194f0*/  BRA `(.L_x_8474) ;  /* 0xfffffeac00487947 */ /* 0x000fea000383ffff */
.L_x_8334:
[----:B--2---:R2:W3:Y:S02]  /*19500*/  SYNCS.PHASECHK.TRANS64.TRYWAIT P1, [R9+URZ+0x38830], R8 ;  /* 0x03883008090075a7 */ /* 0x0044e4000802017f */
[----:B---3--:R-:W-:Y:S05]  /*19510*/  @!P1 NANOSLEEP.SYNCS 0x989680 ;  /* 0x009896800000995d */ /* 0x008fea0003900000 */
[----:B------:R-:W3:Y:S02]  /*19520*/  @!P1 SYNCS.PHASECHK.TRANS64 P1, [R9+URZ+0x38830], R8 ;  /* 0x03883008090095a7 */ /* 0x000ee4000802007f */
[----:B---3--:R-:W-:Y:S05]  /*19530*/  @!P1 BRA `(.L_x_8334) ;  /* 0xfffffffc00f09947 */ /* 0x008fea000383ffff */
[----:B------:R-:W-:Y:S05]  /*19540*/  BRA `(.L_x_8333) ;  /* 0xfffffeac006c7947 */ /* 0x000fea000383ffff */
.L_x_8335:
[----:B---3--:R3:W4:Y:S02]  /*19550*/  SYNCS.PHASECHK.TRANS64.TRYWAIT P1, [R17+URZ+0x38810], R6 ;  /* 0x03881006110075a7 */ /* 0x008724000802017f */
[----:B----4-:R-:W-:Y:S05]  /*19560*/  @!P1 NANOSLEEP.SYNCS 0x989680 ;  /* 0x009896800000995d */ /* 0x010fea0003900000 */
[----:B------:R-:W4:Y:S02]  /*19570*/  @!P1 SYNCS.PHASECHK.TRANS64 P1, [R17+URZ+0x38810], R6 ;  /* 0x03881006110095a7 */ /* 0x000f24000802007f */
[----:B----4-:R-:W-:Y:S05]  /*19580*/  @!P1 BRA `(.L_x_8335) ;  /* 0xfffffffc00f09947 */ /* 0x010fea000383ffff */
[----:B------:R-:W-:Y:S05]  /*19590*/  BRA `(.L_x_8475) ;  /* 0xfffffeac00f87947 */ /* 0x000fea000383ffff */
.L_x_8339:
[----:B------:R0:W0:Y:S02]  /*195a0*/  SYNCS.PHASECHK.TRANS64.TRYWAIT P1, [R9+URZ+0x38850], R8 ;  /* 0x03885008090075a7 */ /* 0x000024000802017f */
[----:B0-----:R-:W-:Y:S05]  /*195b0*/  @!P1 NANOSLEEP.SYNCS 0x989680 ;  /* 0x009896800000995d */ /* 0x001fea0003900000 */
[----:B------:R-:W0:Y:S02]  /*195c0*/  @!P1 SYNCS.PHASECHK.TRANS64 P1, [R9+URZ+0x38850], R8 ;  /* 0x03885008090095a7 */ /* 0x000e24000802007f */
[----:B0-----:R-:W-:Y:S05]  /*195d0*/  @!P1 BRA `(.L_x_8339) ;  /* 0xfffffffc00f09947 */ /* 0x001fea000383ffff */
[----:B------:R-:W-:Y:S05]  /*195e0*/  BRA `(.L_x_8338) ;  /* 0xfffffeb000287947 */ /* 0x000fea000383ffff */
.L_x_8346:
[----:B-1----:R1:W2:Y:S02]  /*195f0*/  SYNCS.PHASECHK.TRANS64.TRYWAIT P1, [R9+URZ+0x38830], R7 ;  /* 0x03883007090075a7 */ /* 0x0022a4000802017f */
[----:B--2---:R-:W-:Y:S05]  /*19600*/  @!P1 NANOSLEEP.SYNCS 0x989680 ;  /* 0x009896800000995d */ /* 0x004fea0003900000 */
[----:B------:R-:W2:Y:S02]  /*19610*/  @!P1 SYNCS.PHASECHK.TRANS64 P1, [R9+URZ+0x38830], R7 ;  /* 0x03883007090095a7 */ /* 0x000ea4000802007f */
[----:B--2---:R-:W-:Y:S05]  /*19620*/  @!P1 BRA `(.L_x_8346) ;  /* 0xfffffffc00f09947 */ /* 0x004fea000383ffff */
[----:B------:R-:W-:Y:S05]  /*19630*/  BRA `(.L_x_8345) ;  /* 0xfffffed800447947 */ /* 0x000fea000383ffff */
.L_x_8350:
[----:B---3--:R3:W4:Y:S02]  /*19640*/  SYNCS.PHASECHK.TRANS64.TRYWAIT P1, [R9+URZ+0x38850], R7 ;  /* 0x03885007090075a7 */ /* 0x008724000802017f */
[----:B----4-:R-:W-:Y:S05]  /*19650*/  @!P1 NANOSLEEP.SYNCS 0x989680 ;  /* 0x009896800000995d */ /* 0x010fea0003900000 */
[----:B------:R-:W4:Y:S02]  /*19660*/  @!P1 SYNCS.PHASECHK.TRANS64 P1, [R9+URZ+0x38850], R7 ;  /* 0x03885007090095a7 */ /* 0x000f24000802007f */
[----:B----4-:R-:W-:Y:S05]  /*19670*/  @!P1 BRA `(.L_x_8350) ;  /* 0xfffffffc00f09947 */ /* 0x010fea000383ffff */
[----:B------:R-:W-:Y:S05]  /*19680*/  BRA `(.L_x_8349) ;  /* 0xfffffed800a07947 */ /* 0x000fea000383ffff */
.L_x_8358:
[----:B-1----:R1:W2:Y:S02]  /*19690*/  SYNCS.PHASECHK.TRANS64.TRYWAIT P1, [R9+URZ+0x38830], R7 ;  /* 0x03883007090075a7 */ /* 0x0022a4000802017f */
[----:B--2---:R-:W-:Y:S05]  /*196a0*/  @!P1 NANOSLEEP.SYNCS 0x989680 ;  /* 0x009896800000995d */ /* 0x004fea0003900000 */
[----:B------:R-:W2:Y:S02]  /*196b0*/  @!P1 SYNCS.PHASECHK.TRANS64 P1, [R9+URZ+0x38830], R7 ;  /* 0x03883007090095a7 */ /* 0x000ea4000802007f */
[----:B--2---:R-:W-:Y:S05]  /*196c0*/  @!P1 BRA `(.L_x_8358) ;  /* 0xfffffffc00f09947 */ /* 0x004fea000383ffff */
[----:B------:R-:W-:Y:S05]  /*196d0*/  BRA `(.L_x_8357) ;  /* 0xffffff0800f87947 */ /* 0x000fea000383ffff */
.L_x_8362:
[----:B---3--:R3:W4:Y:S02]  /*196e0*/  SYNCS.PHASECHK.TRANS64.TRYWAIT P1, [R9+URZ+0x38850], R7 ;  /* 0x03885007090075a7 */ /* 0x008724000802017f */
[----:B----4-:R-:W-:Y:S05]  /*196f0*/  @!P1 NANOSLEEP.SYNCS 0x989680 ;  /* 0x009896800000995d */ /* 0x010fea0003900000 */
[----:B------:R-:W4:Y:S02]  /*19700*/  @!P1 SYNCS.PHASECHK.TRANS64 P1, [R9+URZ+0x38850], R7 ;  /* 0x03885007090095a7 */ /* 0x000f24000802007f */
[----:B----4-:R-:W-:Y:S05]  /*19710*/  @!P1 BRA `(.L_x_8362) ;  /* 0xfffffffc00f09947 */ /* 0x010fea000383ffff */
[----:B------:R-:W-:Y:S05]  /*19720*/  BRA `(.L_x_8361) ;  /* 0xffffff0c005c7947 */ /* 0x000fea000383ffff */
.L_x_8405:
        /* <DEDUP_REMOVED lines=11> */
.L_x_8477:
[----:B------:R-:W-:Y:S05]  /*197e0*/  BSYNC B0 ;  /* 0x0000000000007941 */ /* 0x000fea0003800000 */
.L_x_8476:
[----:B------:R-:W-:Y:S05]  /*197f0*/  BRA `(.L_x_8478) ;  /* 0xffffffac001c7947 */ /* 0x000fea000383ffff */
.L_x_8408:
[----:B0-----:R0:W1:Y:S02]  /*19800*/  SYNCS.PHASECHK.TRANS64.TRYWAIT P0, [R22+URZ+0x38840], R0 ;  /* 0x03884000160075a7 */ /* 0x001064000800017f */
[----:B-1----:R-:W-:Y:S05]  /*19810*/  @!P0 NANOSLEEP.SYNCS 0x989680 ;  /* 0x009896800000895d */ /* 0x002fea0003900000 */
[----:B------:R-:W1:Y:S02]  /*19820*/  @!P0 SYNCS.PHASECHK.TRANS64 P0, [R22+URZ+0x38840], R0 ;  /* 0x03884000160085a7 */ /* 0x000e64000800007f */
[----:B-1----:R-:W-:Y:S05]  /*19830*/  @!P0 BRA `(.L_x_8408) ;  /* 0xfffffffc00f08947 */ /* 0x002fea000383ffff */
[----:B------:R-:W-:Y:S05]  /*19840*/  BRA `(.L_x_8479) ;  /* 0xffffffb000187947 */ /* 0x000fea000383ffff */
.L_x_8409:
        /* <DEDUP_REMOVED lines=8> */
.L_x_8481:
[----:B------:R-:W-:Y:S05]  /*198d0*/  BSYNC B0 ;  /* 0x0000000000007941 */ /* 0x000fea0003800000 */
.L_x_8480:
        /* <DEDUP_REMOVED lines=9> */
.L_x_8482:
[----:B------:R-:W-:Y:S02]  /*19970*/  IMAD.MOV.U32 R13, RZ, RZ, R5 ;  /* 0x000000ffff0d7224 */ /* 0x000fe400078e0005 */
[----:B------:R-:W-:Y:S02]  /*19980*/  IMAD.MOV.U32 R12, RZ, RZ, 0x1 ;  /* 0x00000001ff0c7424 */ /* 0x000fe400078e00ff */
[----:B------:R-:W-:-:S07]  /*19990*/  IMAD.MOV.U32 R3, RZ, RZ, R14 ;  /* 0x000000ffff037224 */ /* 0x000fce00078e000e */
[----:B------:R-:W-:Y:S05]  /*199a0*/  WARPSYNC.COLLECTIVE R15, `(.L_x_8483) ;  /* 0x000000000f087348 */ /* 0x000fea0003c00000 */
[----:B------:R0:W1:Y:S02]  /*199b0*/  SHFL.IDX P6, R14, R13, R12, R11 ;  /* 0x0000000c0d0e7389 */ /* 0x00006400000c000b */
[----:B01----:R-:W-:Y:S01]  /*199c0*/  ENDCOLLECTIVE ;  /* 0x000000000000791b */ /* 0x003fe20003800000 */
.L_x_8483:
        /* <DEDUP_REMOVED lines=15> */
.L_x_8484:
[----:B------:R-:W-:Y:S02]  /*19ac0*/  @P0 IMAD R6, R4, 0x2, R17 ;  /* 0x0000000204060824 */ /* 0x000fe400078e0211 */
[----:B------:R-:W-:Y:S02]  /*19ad0*/  IMAD.MOV.U32 R13, RZ, RZ, R5 ;  /* 0x000000ffff0d7224 */ /* 0x000fe400078e0005 */
[----:B------:R-:W-:Y:S02]  /*19ae0*/  IMAD.MOV.U32 R12, RZ, RZ, 0x2 ;  /* 0x00000002ff0c7424 */ /* 0x000fe400078e00ff */
[----:B------:R-:W-:-:S07]  /*19af0*/  IMAD.MOV.U32 R3, RZ, RZ, R14 ;  /* 0x000000ffff037224 */ /* 0x000fce00078e000e */
[----:B------:R-:W-:Y:S05]  /*19b00*/  WARPSYNC.COLLECTIVE R15, `(.L_x_8485) ;  /* 0x000000000f087348 */ /* 0x000fea0003c00000 */
[----:B------:R0:W1:Y:S02]  /*19b10*/  SHFL.IDX P6, R14, R13, R12, R11 ;  /* 0x0000000c0d0e7389 */ /* 0x00006400000c000b */
[----:B01----:R-:W-:Y:S01]  /*19b20*/  ENDCOLLECTIVE ;  /* 0x000000000000791b */ /* 0x003fe20003800000 */
.L_x_8485:
        /* <DEDUP_REMOVED lines=15> */
.L_x_8486:
[----:B------:R-:W-:Y:S02]  /*19c20*/  @P0 IMAD R6, R4, 0x2, R17 ;  /* 0x0000000204060824 */ /* 0x000fe400078e0211 */
[----:B------:R-:W-:Y:S02]  /*19c30*/  IMAD.MOV.U32 R13, RZ, RZ, R5 ;  /* 0x000000ffff0d7224 */ /* 0x000fe400078e0005 */
[----:B------:R-:W-:Y:S02]  /*19c40*/  IMAD.MOV.U32 R12, RZ, RZ, 0x3 ;  /* 0x00000003ff0c7424 */ /* 0x000fe400078e00ff */
[----:B------:R-:W-:-:S07]  /*19c50*/  IMAD.MOV.U32 R3, RZ, RZ, R14 ;  /* 0x000000ffff037224 */ /* 0x000fce00078e000e */
[----:B------:R-:W-:Y:S05]  /*19c60*/  WARPSYNC.COLLECTIVE R15, `(.L_x_8487) ;  /* 0x000000000f087348 */ /* 0x000fea0003c00000 */
[----:B------:R0:W1:Y:S02]  /*19c70*/  SHFL.IDX P6, R14, R13, R12, R11 ;  /* 0x0000000c0d0e7389 */ /* 0x00006400000c000b */
[----:B01----:R-:W-:Y:S01]  /*19c80*/  ENDCOLLECTIVE ;  /* 0x000000000000791b */ /* 0x003fe20003800000 */
.L_x_8487:
        /* <DEDUP_REMOVED lines=10> */
.L_x_8488:
[----:B------:R-:W-:Y:S01]  /*19d30*/  @!PT LDS RZ, [RZ] ;  /* 0x00000000fffff984 */ /* 0x000fe20000000800 */
[----:B------:R-:W-:Y:S01]  /*19d40*/  @!PT LDS RZ, [RZ] ;  /* 0x00000000fffff984 */ /* 0x000fe20000000800 */
[----:B------:R-:W-:Y:S01]  /*19d50*/  @!PT LDS RZ, [RZ] ;  /* 0x00000000fffff984 */ /* 0x000fe20000000800 */
[----:B------:R0:W-:Y:S01]  /*19d60*/  @P0 LDGSTS.E.BYPASS.LTC128B.128 [R6+0x23400], desc[UR42][R2.64], !P2 ;  /* 0x2340000002060fae */ /* 0x0001e2000d101d6a */
[----:B------:R-:W-:Y:S01]  /*19d70*/  IMAD.MOV.U32 R0, RZ, RZ, R14 ;  /* 0x000000ffff007224 */ /* 0x000fe200078e000e */
[----:B------:R-:W-:Y:S06]  /*19d80*/  BRA `(.L_x_8489) ;  /* 0xffffffac00cc7947 */ /* 0x000fec000383ffff */
.L_x_8414:
        /* <DEDUP_REMOVED lines=10> */
.L_x_8490:
        /* <DEDUP_REMOVED lines=9> */
.L_x_8491:
[----:B------:R-:W-:Y:S02]  /*19ec0*/  IMAD.MOV.U32 R13, RZ, RZ, R2 ;  /* 0x000000ffff0d7224 */ /* 0x000fe400078e0002 */
[----:B------:R-:W-:Y:S02]  /*19ed0*/  IMAD.MOV.U32 R12, RZ, RZ, 0x1 ;  /* 0x00000001ff0c7424 */ /* 0x000fe400078e00ff */
[----:B------:R-:W-:-:S07]  /*19ee0*/  IMAD.MOV.U32 R5, RZ, RZ, R14 ;  /* 0x000000ffff057224 */ /* 0x000fce00078e000e */
[----:B------:R-:W-:Y:S05]  /*19ef0*/  WARPSYNC.COLLECTIVE R15, `(.L_x_8492) ;  /* 0x000000000f087348 */ /* 0x000fea0003c00000 */
[----:B------:R0:W1:Y:S02]  /*19f00*/  SHFL.IDX P6, R14, R13, R12, R11 ;  /* 0x0000000c0d0e7389 */ /* 0x00006400000c000b */
[----:B01----:R-:W-:Y:S01]  /*19f10*/  ENDCOLLECTIVE ;  /* 0x000000000000791b */ /* 0x003fe20003800000 */
.L_x_8492:
        /* <DEDUP_REMOVED lines=15> */
.L_x_8493:
        /* <DEDUP_REMOVED lines=8> */
.L_x_8494:
        /* <DEDUP_REMOVED lines=16> */
.L_x_8495:
[----:B------:R-:W-:Y:S01]  /*1a190*/  @P2 LOP3.LUT R16, R16, 0x40, RZ, 0xfc, !PT ;  /* 0x0000004010102812 */ /* 0x000fe200078efcff */
[----:B------:R-:W-:Y:S02]  /*1a1a0*/  IMAD.MOV.U32 R13, RZ, RZ, R2 ;  /* 0x000000ffff0d7224 */ /* 0x000fe400078e0002 */
[----:B------:R-:W-:Y:S02]  /*1a1b0*/  IMAD.MOV.U32 R12, RZ, RZ, 0x3 ;  /* 0x00000003ff0c7424 */ /* 0x000fe400078e00ff */
[----:B------:R-:W-:-:S07]  /*1a1c0*/  IMAD.MOV.U32 R5, RZ, RZ, R14 ;  /* 0x000000ffff057224 */ /* 0x000fce00078e000e */
[----:B------:R-:W-:Y:S05]  /*1a1d0*/  WARPSYNC.COLLECTIVE R15, `(.L_x_8496) ;  /* 0x000000000f087348 */ /* 0x000fea0003c00000 */
[----:B------:R0:W1:Y:S02]  /*1a1e0*/  SHFL.IDX P6, R14, R13, R12, R11 ;  /* 0x0000000c0d0e7389 */ /* 0x00006400000c000b */
[----:B01----:R-:W-:Y:S01]  /*1a1f0*/  ENDCOLLECTIVE ;  /* 0x000000000000791b */ /* 0x003fe20003800000 */
.L_x_8496:
        /* <DEDUP_REMOVED lines=14> */
.L_x_8497:
[----:B------:R-:W-:Y:S01]  /*1a2e0*/  IMAD.MOV.U32 R0, RZ, RZ, R14 ;  /* 0x000000ffff007224 */ /* 0x000fe200078e000e */
[----:B------:R-:W-:Y:S06]  /*1a2f0*/  BRA `(.L_x_8498) ;  /* 0xffffffb000d07947 */ /* 0x000fec000383ffff */
.L_x_8418:
        /* <DEDUP_REMOVED lines=47> */
.L_x_8500:
[----:B------:R-:W-:Y:S05]  /*1a5f0*/  BSYNC B0 ;  /* 0x0000000000007941 */ /* 0x000fea0003800000 */
.L_x_8499:
        /* <DEDUP_REMOVED lines=11> */
.L_x_8501:
        /* <DEDUP_REMOVED lines=39> */
.L_x_8502:
[----:B------:R-:W-:Y:S02]  /*1a920*/  IMAD.MOV.U32 R13, RZ, RZ, R0 ;  /* 0x000000ffff0d7224 */ /* 0x000fe400078e0000 */
[----:B------:R-:W-:-:S07]  /*1a930*/  IMAD.MOV.U32 R7, RZ, RZ, R14 ;  /* 0x000000ffff077224 */ /* 0x000fce00078e000e */
[----:B------:R-:W-:Y:S05]  /*1a940*/  WARPSYNC.COLLECTIVE R15, `(.L_x_8503) ;  /* 0x000000000f087348 */ /* 0x000fea0003c00000 */
[----:B------:R0:W1:Y:S02]  /*1a950*/  SHFL.IDX P6, R14, R13, R12, R11 ;  /* 0x0000000c0d0e7389 */ /* 0x00006400000c000b */
[----:B01----:R-:W-:Y:S01]  /*1a960*/  ENDCOLLECTIVE ;  /* 0x000000000000791b */ /* 0x003fe20003800000 */
.L_x_8503:
        /* <DEDUP_REMOVED lines=33> */
.L_x_8504:
[----:B------:R-:W-:Y:S02]  /*1ab80*/  IMAD.MOV.U32 R13, RZ, RZ, R0 ;  /* 0x000000ffff0d7224 */ /* 0x000fe400078e0000 */
[----:B------:R-:W-:-:S07]  /*1ab90*/  IMAD.MOV.U32 R7, RZ, RZ, R14 ;  /* 0x000000ffff077224 */ /* 0x000fce00078e000e */
[----:B------:R-:W-:Y:S05]  /*1aba0*/  WARPSYNC.COLLECTIVE R15, `(.L_x_8505) ;  /* 0x000000000f087348 */ /* 0x000fea0003c00000 */
[----:B------:R0:W1:Y:S02]  /*1abb0*/  SHFL.IDX P6, R14, R13, R12, R11 ;  /* 0x0000000c0d0e7389 */ /* 0x00006400000c000b */
[----:B01----:R-:W-:Y:S01]  /*1abc0*/  ENDCOLLECTIVE ;  /* 0x000000000000791b */ /* 0x003fe20003800000 */
.L_x_8505:
        /* <DEDUP_REMOVED lines=27> */
.L_x_8506:
[----:B------:R-:W-:Y:S02]  /*1ad80*/  IMAD.MOV.U32 R13, RZ, RZ, R0 ;  /* 0x000000ffff0d7224 */ /* 0x000fe400078e0000 */
[----:B------:R-:W-:-:S07]  /*1ad90*/  IMAD.MOV.U32 R6, RZ, RZ, R14 ;  /* 0x000000ffff067224 */ /* 0x000fce00078e000e */
[----:B------:R-:W-:Y:S05]  /*1ada0*/  WARPSYNC.COLLECTIVE R15, `(.L_x_8507) ;  /* 0x000000000f087348 */ /* 0x000fea0003c00000 */
[----:B------:R0:W1:Y:S02]  /*1adb0*/  SHFL.IDX P6, R14, R13, R12, R11 ;  /* 0x0000000c0d0e7389 */ /* 0x00006400000c000b */
[----:B01----:R-:W-:Y:S01]  /*1adc0*/  ENDCOLLECTIVE ;  /* 0x000000000000791b */ /* 0x003fe20003800000 */
.L_x_8507:
[----:B------:R-:W-:Y:S01]  /*1add0*/  IMAD.MOV.U32 R0, RZ, RZ, R14 ;  /* 0x000000ffff007224 */ /* 0x000fe200078e000e */
[----:B------:R-:W-:Y:S06]  /*1ade0*/  BRA `(.L_x_8508) ;  /* 0xffffffb400447947 */ /* 0x000fec000383ffff */
.L_x_8423:
[----:B0-----:R0:W1:Y:S02]  /*1adf0*/  SYNCS.PHASECHK.TRANS64.TRYWAIT P0, [R17+URZ+0x38820], R0 ;  /* 0x03882000110075a7 */ /* 0x001064000800017f */
[----:B-1----:R-:W-:Y:S05]  /*1ae00*/  @!P0 NANOSLEEP.SYNCS 0x989680 ;  /* 0x009896800000895d */ /* 0x002fea0003900000 */
[----:B------:R-:W1:Y:S02]  /*1ae10*/  @!P0 SYNCS.PHASECHK.TRANS64 P0, [R17+URZ+0x38820], R0 ;  /* 0x03882000110085a7 */ /* 0x000e64000800007f */
[----:B-1----:R-:W-:Y:S05]  /*1ae20*/  @!P0 BRA `(.L_x_8423) ;  /* 0xfffffffc00f08947 */ /* 0x002fea000383ffff */
[----:B------:R-:W-:Y:S05]  /*1ae30*/  BRA `(.L_x_8509) ;  /* 0xffffffb400e07947 */ /* 0x000fea000383ffff */
.L_x_8426:
[----:B0-----:R0:W1:Y:S02]  /*1ae40*/  SYNCS.PHASECHK.TRANS64.TRYWAIT P0, [R22+URZ+0x38860], R0 ;  /* 0x03886000160075a7 */ /* 0x001064000800017f */
[----:B-1----:R-:W-:Y:S05]  /*1ae50*/  @!P0 NANOSLEEP.SYNCS 0x989680 ;  /* 0x009896800000895d */ /* 0x002fea0003900000 */
[----:B------:R-:W1:Y:S02]  /*1ae60*/  @!P0 SYNCS.PHASECHK.TRANS64 P0, [R22+URZ+0x38860], R0 ;  /* 0x03886000160085a7 */ /* 0x000e64000800007f */
[----:B-1----:R-:W-:Y:S05]  /*1ae70*/  @!P0 BRA `(.L_x_8426) ;  /* 0xfffffffc00f08947 */ /* 0x002fea000383ffff */
[----:B------:R-:W-:Y:S05]  /*1ae80*/  BRA `(.L_x_8510) ;  /* 0xffffffb400f07947 */ /* 0x000fea000383ffff */
.L_x_8427:
        /* <DEDUP_REMOVED lines=8> */
.L_x_8512:
[----:B------:R-:W-:Y:S05]  /*1af10*/  BSYNC B0 ;  /* 0x0000000000007941 */ /* 0x000fea0003800000 */
.L_x_8511:
        /* <DEDUP_REMOVED lines=15> */
.L_x_8513:
        /* <DEDUP_REMOVED lines=39> */
.L_x_8514:
[----:B------:R-:W-:Y:S02]  /*1b280*/  IMAD.MOV.U32 R13, RZ, RZ, R4 ;  /* 0x000000ffff0d7224 */ /* 0x000fe400078e0004 */
[----:B------:R-:W-:-:S07]  /*1b290*/  IMAD.MOV.U32 R3, RZ, RZ, R14 ;  /* 0x000000ffff037224 */ /* 0x000fce00078e000e */
[----:B------:R-:W-:Y:S05]  /*1b2a0*/  WARPSYNC.COLLECTIVE R15, `(.L_x_8515) ;  /* 0x000000000f087348 */ /* 0x000fea0003c00000 */
[----:B------:R0:W1:Y:S02]  /*1b2b0*/  SHFL.IDX P6, R14, R13, R12, R11 ;  /* 0x0000000c0d0e7389 */ /* 0x00006400000c000b */
[----:B01----:R-:W-:Y:S01]  /*1b2c0*/  ENDCOLLECTIVE ;  /* 0x000000000000791b */ /* 0x003fe20003800000 */
.L_x_8515:
        /* <DEDUP_REMOVED lines=29> */
.L_x_8516:
[----:B------:R-:W-:Y:S02]  /*1b4a0*/  IMAD.MOV.U32 R13, RZ, RZ, R4 ;  /* 0x000000ffff0d7224 */ /* 0x000fe400078e0004 */
[----:B------:R-:W-:-:S07]  /*1b4b0*/  IMAD.MOV.U32 R7, RZ, RZ, R14 ;  /* 0x000000ffff077224 */ /* 0x000fce00078e000e */
[----:B------:R-:W-:Y:S05]  /*1b4c0*/  WARPSYNC.COLLECTIVE R15, `(.L_x_8517) ;  /* 0x000000000f087348 */ /* 0x000fea0003c00000 */
[----:B------:R0:W1:Y:S02]  /*1b4d0*/  SHFL.IDX P6, R14, R13, R12, R11 ;  /* 0x0000000c0d0e7389 */ /* 0x00006400000c000b */
[----:B01----:R-:W-:Y:S01]  /*1b4e0*/  ENDCOLLECTIVE ;  /* 0x000000000000791b */ /* 0x003fe20003800000 */
.L_x_8517:
        /* <DEDUP_REMOVED lines=29> */
.L_x_8518:
[----:B------:R-:W-:Y:S02]  /*1b6c0*/  IMAD.MOV.U32 R13, RZ, RZ, R4 ;  /* 0x000000ffff0d7224 */ /* 0x000fe400078e0004 */
[----:B------:R-:W-:-:S07]  /*1b6d0*/  IMAD.MOV.U32 R6, RZ, RZ, R14 ;  /* 0x000000ffff067224 */ /* 0x000fce00078e000e */
[----:B------:R-:W-:Y:S05]  /*1b6e0*/  WARPSYNC.COLLECTIVE R15, `(.L_x_8519) ;  /* 0x000000000f087348 */ /* 0x000fea0003c00000 */
[----:B------:R0:W1:Y:S02]  /*1b6f0*/  SHFL.IDX P6, R14, R13, R12, R11 ;  /* 0x0000000c0d0e7389 */ /* 0x00006400000c000b */
[----:B01----:R-:W-:Y:S01]  /*1b700*/  ENDCOLLECTIVE ;  /* 0x000000000000791b */ /* 0x003fe20003800000 */
.L_x_8519:
[----:B------:R-:W-:Y:S01]  /*1b710*/  IMAD.MOV.U32 R2, RZ, RZ, R14 ;  /* 0x000000ffff027224 */ /* 0x000fe200078e000e */
[----:B------:R-:W-:Y:S06]  /*1b720*/  BRA `(.L_x_8520) ;  /* 0xffffffb4007c7947 */ /* 0x000fec000383ffff */
.L_x_8434:
[----:B0-----:R0:W1:Y:S02]  /*1b730*/  SYNCS.PHASECHK.TRANS64.TRYWAIT P0, [R6+URZ+0x38840], R20 ;  /* 0x03884014060075a7 */ /* 0x001064000800017f */
[----:B-1----:R-:W-:Y:S05]  /*1b740*/  @!P0 NANOSLEEP.SYNCS 0x989680 ;  /* 0x009896800000895d */ /* 0x002fea0003900000 */
[----:B------:R-:W1:Y:S02]  /*1b750*/  @!P0 SYNCS.PHASECHK.TRANS64 P0, [R6+URZ+0x38840], R20 ;  /* 0x03884014060085a7 */ /* 0x000e64000800007f */
[----:B-1----:R-:W-:Y:S05]  /*1b760*/  @!P0 BRA `(.L_x_8434) ;  /* 0xfffffffc00f08947 */ /* 0x002fea000383ffff */
[----:B------:R-:W-:Y:S05]  /*1b770*/  BRA `(.L_x_8521) ;  /* 0xffffffbc00107947 */ /* 0x000fea000383ffff */
.L_x_8435:
        /* <DEDUP_REMOVED lines=8> */
.L_x_8523:
[----:B------:R-:W-:Y:S05]  /*1b800*/  BSYNC B1 ;  /* 0x0000000000017941 */ /* 0x000fea0003800000 */
.L_x_8522:
        /* <DEDUP_REMOVED lines=9> */
.L_x_8524:
[----:B------:R-:W-:Y:S02]  /*1b8a0*/  IMAD.MOV.U32 R13, RZ, RZ, R25 ;  /* 0x000000ffff0d7224 */ /* 0x000fe400078e0019 */
[----:B------:R-:W-:Y:S02]  /*1b8b0*/  IMAD.MOV.U32 R12, RZ, RZ, 0x1 ;  /* 0x00000001ff0c7424 */ /* 0x000fe400078e00ff */
[----:B------:R-:W-:-:S07]  /*1b8c0*/  IMAD.MOV.U32 R2, RZ, RZ, R14 ;  /* 0x000000ffff027224 */ /* 0x000fce00078e000e */
[----:B------:R-:W-:Y:S05]  /*1b8d0*/  WARPSYNC.COLLECTIVE R15, `(.L_x_8525) ;  /* 0x000000000f087348 */ /* 0x000fea0003c00000 */
[----:B------:R0:W1:Y:S02]  /*1b8e0*/  SHFL.IDX P6, R14, R13, R12, R11 ;  /* 0x0000000c0d0e7389 */ /* 0x00006400000c000b */
[----:B01----:R-:W-:Y:S01]  /*1b8f0*/  ENDCOLLECTIVE ;  /* 0x000000000000791b */ /* 0x003fe20003800000 */
.L_x_8525:
        /* <DEDUP_REMOVED lines=11> */
.L_x_8526:
[----:B------:R-:W-:Y:S02]  /*1b9b0*/  IMAD.MOV.U32 R13, RZ, RZ, R25 ;  /* 0x000000ffff0d7224 */ /* 0x000fe400078e0019 */
[----:B------:R-:W-:Y:S02]  /*1b9c0*/  IMAD.MOV.U32 R12, RZ, RZ, 0x2 ;  /* 0x00000002ff0c7424 */ /* 0x000fe400078e00ff */
[----:B------:R-:W-:-:S07]  /*1b9d0*/  IMAD.MOV.U32 R2, RZ, RZ, R14 ;  /* 0x000000ffff027224 */ /* 0x000fce00078e000e */
[----:B------:R-:W-:Y:S05]  /*1b9e0*/  WARPSYNC.COLLECTIVE R15, `(.L_x_8527) ;  /* 0x000000000f087348 */ /* 0x000fea0003c00000 */
[----:B------:R0:W1:Y:S02]  /*1b9f0*/  SHFL.IDX P6, R14, R13, R12, R11 ;  /* 0x0000000c0d0e7389 */ /* 0x00006400000c000b */
[----:B01----:R-:W-:Y:S01]  /*1ba00*/  ENDCOLLECTIVE ;  /* 0x000000000000791b */ /* 0x003fe20003800000 */
.L_x_8527:
        /* <DEDUP_REMOVED lines=11> */
.L_x_8528:
[----:B------:R-:W-:Y:S02]  /*1bac0*/  IMAD.MOV.U32 R13, RZ, RZ, R25 ;  /* 0x000000ffff0d7224 */ /* 0x000fe400078e0019 */
[----:B------:R-:W-:Y:S02]  /*1bad0*/  IMAD.MOV.U32 R12, RZ, RZ, 0x3 ;  /* 0x00000003ff0c7424 */ /* 0x000fe400078e00ff */
[----:B------:R-:W-:-:S07]  /*1bae0*/  IMAD.MOV.U32 R2, RZ, RZ, R14 ;  /* 0x000000ffff027224 */ /* 0x000fce00078e000e */
[----:B------:R-:W-:Y:S05]  /*1baf0*/  WARPSYNC.COLLECTIVE R15, `(.L_x_8529) ;  /* 0x000000000f087348 */ /* 0x000fea0003c00000 */
[----:B------:R0:W1:Y:S02]  /*1bb00*/  SHFL.IDX P6, R14, R13, R12, R11 ;  /* 0x0000000c0d0e7389 */ /* 0x00006400000c000b */
[----:B01----:R-:W-:Y:S01]  /*1bb10*/  ENDCOLLECTIVE ;  /* 0x000000000000791b */ /* 0x003fe20003800000 */
.L_x_8529:
        /* <DEDUP_REMOVED lines=11> */
.L_x_8530:
[----:B------:R-:W-:Y:S01]  /*1bbd0*/  IMAD.MOV.U32 R2, RZ, RZ, R14 ;  /* 0x000000ffff027224 */ /* 0x000fe200078e000e */
[----:B------:R-:W-:Y:S06]  /*1bbe0*/  BRA `(.L_x_8531) ;  /* 0xffffffb800987947 */ /* 0x000fec000383ffff */
.L_x_8440:
[----:B---3--:R3:W4:Y:S02]  /*1bbf0*/  SYNCS.PHASECHK.TRANS64.TRYWAIT P0, [R6+URZ+0x38860], R20 ;  /* 0x03886014060075a7 */ /* 0x008724000800017f */
[----:B----4-:R-:W-:Y:S05]  /*1bc00*/  @!P0 NANOSLEEP.SYNCS 0x989680 ;  /* 0x009896800000895d */ /* 0x010fea0003900000 */
[----:B------:R-:W4:Y:S02]  /*1bc10*/  @!P0 SYNCS.PHASECHK.TRANS64 P0, [R6+URZ+0x38860], R20 ;  /* 0x03886014060085a7 */ /* 0x000f24000800007f */
[----:B----4-:R-:W-:Y:S05]  /*1bc20*/  @!P0 BRA `(.L_x_8440) ;  /* 0xfffffffc00f08947 */ /* 0x010fea000383ffff */
[----:B------:R-:W-:Y:S05]  /*1bc30*/  BRA `(.L_x_8532) ;  /* 0xffffffb800e87947 */ /* 0x000fea000383ffff */
.L_x_8441:
        /* <DEDUP_REMOVED lines=8> */
.L_x_8534:
[----:B------:R-:W-:Y:S05]  /*1bcc0*/  BSYNC B1 ;  /* 0x0000000000017941 */ /* 0x000fea0003800000 */
.L_x_8533:
        /* <DEDUP_REMOVED lines=13> */
.L_x_8535:
        /* <DEDUP_REMOVED lines=17> */
.L_x_8536:
        /* <DEDUP_REMOVED lines=16> */
.L_x_8537:
        /* <DEDUP_REMOVED lines=19> */
.L_x_8538:
        /* <DEDUP_REMOVED lines=14> */
.L_x_8539:
        /* <DEDUP_REMOVED lines=16> */
.L_x_8540:
        /* <DEDUP_REMOVED lines=14> */
.L_x_8541:
[----:B------:R-:W-:Y:S05]  /*1c3a0*/  BRA `(.L_x_8542) ;  /* 0xffffffb8004c7947 */ /* 0x000fea000383ffff */
.L_x_8449:
        /* <DEDUP_REMOVED lines=8> */
.L_x_8544:
[----:B------:R-:W-:Y:S05]  /*1c430*/  BSYNC B0 ;  /* 0x0000000000007941 */ /* 0x000fea0003800000 */
.L_x_8543:
        /* <DEDUP_REMOVED lines=9> */
.L_x_8545:
        /* <DEDUP_REMOVED lines=23> */
.L_x_8546:
[----:B------:R-:W-:Y:S01]  /*1c640*/  IMAD.MOV.U32 R12, RZ, RZ, 0x2 ;  /* 0x00000002ff0c7424 */ /* 0x000fe200078e00ff */
[----:B------:R-:W-:-:S05]  /*1c650*/  SEL R4, R14, RZ, P1 ;  /* 0x000000ff0e047207 */ /* 0x000fca0000800000 */
[----:B------:R-:W-:-:S04]  /*1c660*/  IMAD.IADD R4, R13, 0x1, R4 ;  /* 0x000000010d047824 */ /* 0x000fc800078e0204 */
[----:B------:R-:W-:-:S07]  /*1c670*/  IMAD.MOV.U32 R13, RZ, RZ, R4 ;  /* 0x000000ffff0d7224 */ /* 0x000fce00078e0004 */
[----:B------:R-:W-:Y:S05]  /*1c680*/  WARPSYNC.COLLECTIVE R15, `(.L_x_8547) ;  /* 0x000000000f087348 */ /* 0x000fea0003c00000 */
[----:B------:R0:W1:Y:S02]  /*1c690*/  SHFL.UP P6, R14, R13, R12, R11 ;  /* 0x0400000c0d0e7389 */ /* 0x00006400000c000b */
[----:B01----:R-:W-:Y:S01]  /*1c6a0*/  ENDCOLLECTIVE ;  /* 0x000000000000791b */ /* 0x003fe20003800000 */
.L_x_8547:
[----:B------:R-:W-:Y:S01]  /*1c6b0*/  IMAD.MOV.U32 R12, RZ, RZ, 0x4 ;  /* 0x00000004ff0c7424 */ /* 0x000fe200078e00ff */
[----:B------:R-:W-:-:S05]  /*1c6c0*/  SEL R3, R14, RZ, P2 ;  /* 0x000000ff0e037207 */ /* 0x000fca0001000000 */
[----:B------:R-:W-:-:S04]  /*1c6d0*/  IMAD.IADD R2, R4, 0x1, R3 ;  /* 0x0000000104027824 */ /* 0x000fc800078e0203 */
[----:B------:R-:W-:-:S07]  /*1c6e0*/  IMAD.MOV.U32 R13, RZ, RZ, R2 ;  /* 0x000000ffff0d7224 */ /* 0x000fce00078e0002 */
[----:B------:R-:W-:Y:S05]  /*1c6f0*/  WARPSYNC.COLLECTIVE R15, `(.L_x_8548) ;  /* 0x000000000f087348 */ /* 0x000fea0003c00000 */
[----:B------:R0:W1:Y:S02]  /*1c700*/  SHFL.UP P6, R14, R13, R12, R11 ;  /* 0x0400000c0d0e7389 */ /* 0x00006400000c000b */
[----:B01----:R-:W-:Y:S01]  /*1c710*/  ENDCOLLECTIVE ;  /* 0x000000000000791b */ /* 0x003fe20003800000 */
.L_x_8548:
[----:B------:R-:W-:Y:S01]  /*1c720*/  IMAD.MOV.U32 R12, RZ, RZ, 0x8 ;  /* 0x00000008ff0c7424 */ /* 0x000fe200078e00ff */
[----:B------:R-:W-:-:S05]  /*1c730*/  SEL R3, R14, RZ, P3 ;  /* 0x000000ff0e037207 */ /* 0x000fca0001800000 */
[----:B------:R-:W-:-:S04]  /*1c740*/  IMAD.IADD R3, R2, 0x1, R3 ;  /* 0x0000000102037824 */ /* 0x000fc800078e0203 */
[----:B------:R-:W-:-:S07]  /*1c750*/  IMAD.MOV.U32 R13, RZ, RZ, R3 ;  /* 0x000000ffff0d7224 */ /* 0x000fce00078e0003 */
[----:B------:R-:W-:Y:S05]  /*1c760*/  WARPSYNC.COLLECTIVE R15, `(.L_x_8549) ;  /* 0x000000000f087348 */ /* 0x000fea0003c00000 */
[----:B------:R0:W1:Y:S02]  /*1c770*/  SHFL.UP P6, R14, R13, R12, R11 ;  /* 0x0400000c0d0e7389 */ /* 0x00006400000c000b */
[----:B01----:R-:W-:Y:S01]  /*1c780*/  ENDCOLLECTIVE ;  /* 0x000000000000791b */ /* 0x003fe20003800000 */
.L_x_8549:
[----:B------:R-:W-:Y:S01]  /*1c790*/  IMAD.MOV.U32 R12, RZ, RZ, 0x10 ;  /* 0x00000010ff0c7424 */ /* 0x000fe200078e00ff */
[----:B------:R-:W-:-:S05]  /*1c7a0*/  SEL R4, R14, RZ, P4 ;  /* 0x000000ff0e047207 */ /* 0x000fca0002000000 */
[----:B------:R-:W-:-:S04]  /*1c7b0*/  IMAD.IADD R4, R3, 0x1, R4 ;  /* 0x0000000103047824 */ /* 0x000fc800078e0204 */
[----:B------:R-:W-:-:S07]  /*1c7c0*/  IMAD.MOV.U32 R13, RZ, RZ, R4 ;  /* 0x000000ffff0d7224 */ /* 0x000fce00078e0004 */
[----:B------:R-:W-:Y:S05]  /*1c7d0*/  WARPSYNC.COLLECTIVE R15, `(.L_x_8550) ;  /* 0x000000000f087348 */ /* 0x000fea0003c00000 */
[----:B------:R0:W1:Y:S02]  /*1c7e0*/  SHFL.UP P6, R14, R13, R12, R11 ;  /* 0x0400000c0d0e7389 */ /* 0x00006400000c000b */
[----:B01----:R-:W-:Y:S01]  /*1c7f0*/  ENDCOLLECTIVE ;  /* 0x000000000000791b */ /* 0x003fe20003800000 */
.L_x_8550:
        /* <DEDUP_REMOVED lines=8> */
.L_x_8551:
[----:B------:R-:W-:Y:S05]  /*1c880*/  BRA `(.L_x_8552) ;  /* 0xffffffb800e87947 */ /* 0x000fea000383ffff */
.L_x_8452:
[----:B------:R-:W-:Y:S01]  /*1c890*/  BSSY B0, `(.L_x_8553) ;  /* 0x0000007000007945 */ /* 0x000fe20003800000 */
[----:B------:R-:W-:Y:S02]  /*1c8a0*/  IMAD.MOV.U32 R12, RZ, RZ, 0x1 ;  /* 0x00000001ff0c7424 */ /* 0x000fe400078e00ff */
[----:B------:R-:W-:Y:S02]  /*1c8b0*/  IMAD.MOV.U32 R11, RZ, RZ, RZ ;  /* 0x000000ffff0b7224 */ /* 0x000fe400078e00ff */
[----:B------:R-:W-:-:S07]  /*1c8c0*/  IMAD.MOV.U32 R15, RZ, RZ, -0x1 ;  /* 0xffffffffff0f7424 */ /* 0x000fce00078e00ff */
[----:B------:R-:W-:Y:S05]  /*1c8d0*/  WARPSYNC.COLLECTIVE R15, `(.L_x_8554) ;  /* 0x000000000f087348 */ /* 0x000fea0003c00000 */
[----:B------:R0:W1:Y:S02]  /*1c8e0*/  SHFL.UP P6, R14, R13, R12, R11 ;  /* 0x0400000c0d0e7389 */ /* 0x00006400000c000b */
[----:B01----:R-:W-:Y:S01]  /*1c8f0*/  ENDCOLLECTIVE ;  /* 0x000000000000791b */ /* 0x003fe20003800000 */
.L_x_8554:
[----:B------:R-:W-:Y:S05]  /*1c900*/  BSYNC B0 ;  /* 0x0000000000007941 */ /* 0x000fea0003800000 */
.L_x_8553:
        /* <DEDUP_REMOVED lines=8> */
.L_x_8555:
[----:B------:R-:W-:Y:S01]  /*1c990*/  IMAD.MOV.U32 R12, RZ, RZ, 0x4 ;  /* 0x00000004ff0c7424 */ /* 0x000fe200078e00ff */
[----:B------:R-:W-:-:S05]  /*1c9a0*/  SEL R2, R14, RZ, P2 ;  /* 0x000000ff0e027207 */ /* 0x000fca0001000000 */
[----:B------:R-:W-:-:S04]  /*1c9b0*/  IMAD.IADD R2, R13, 0x1, R2 ;  /* 0x000000010d027824 */ /* 0x000fc800078e0202 */
[----:B------:R-:W-:-:S07]  /*1c9c0*/  IMAD.MOV.U32 R13, RZ, RZ, R2 ;  /* 0x000000ffff0d7224 */ /* 0x000fce00078e0002 */
[----:B------:R-:W-:Y:S05]  /*1c9d0*/  WARPSYNC.COLLECTIVE R15, `(.L_x_8556) ;  /* 0x000000000f087348 */ /* 0x000fea0003c00000 */
[----:B------:R0:W1:Y:S02]  /*1c9e0*/  SHFL.UP P6, R14, R13, R12, R11 ;  /* 0x0400000c0d0e7389 */ /* 0x00006400000c000b */
[----:B01----:R-:W-:Y:S01]  /*1c9f0*/  ENDCOLLECTIVE ;  /* 0x000000000000791b */ /* 0x003fe20003800000 */
.L_x_8556:
[----:B------:R-:W-:Y:S01]  /*1ca00*/  IMAD.MOV.U32 R12, RZ, RZ, 0x8 ;  /* 0x00000008ff0c7424 */ /* 0x000fe200078e00ff */
[----:B------:R-:W-:-:S05]  /*1ca10*/  SEL R3, R14, RZ, P3 ;  /* 0x000000ff0e037207 */ /* 0x000fca0001800000 */
[----:B------:R-:W-:-:S04]  /*1ca20*/  IMAD.IADD R3, R2, 0x1, R3 ;  /* 0x0000000102037824 */ /* 0x000fc800078e0203 */
[----:B------:R-:W-:-:S07]  /*1ca30*/  IMAD.MOV.U32 R13, RZ, RZ, R3 ;  /* 0x000000ffff0d7224 */ /* 0x000fce00078e0003 */
[----:B------:R-:W-:Y:S05]  /*1ca40*/  WARPSYNC.COLLECTIVE R15, `(.L_x_8557) ;  /* 0x000000000f087348 */ /* 0x000fea0003c00000 */
[----:B------:R0:W1:Y:S02]  /*1ca50*/  SHFL.UP P6, R14, R13, R12, R11 ;  /* 0x0400000c0d0e7389 */ /* 0x00006400000c000b */
[----:B01----:R-:W-:Y:S01]  /*1ca60*/  ENDCOLLECTIVE ;  /* 0x000000000000791b */ /* 0x003fe20003800000 */
.L_x_8557:
[----:B------:R-:W-:Y:S01]  /*1ca70*/  IMAD.MOV.U32 R12, RZ, RZ, 0x10 ;  /* 0x00000010ff0c7424 */ /* 0x000fe200078e00ff */
[----:B------:R-:W-:-:S05]  /*1ca80*/  SEL R4, R14, RZ, P4 ;  /* 0x000000ff0e047207 */ /* 0x000fca0002000000 */
[----:B------:R-:W-:-:S04]  /*1ca90*/  IMAD.IADD R4, R3, 0x1, R4 ;  /* 0x0000000103047824 */ /* 0x000fc800078e0204 */
[----:B------:R-:W-:-:S07]  /*1caa0*/  IMAD.MOV.U32 R13, RZ, RZ, R4 ;  /* 0x000000ffff0d7224 */ /* 0x000fce00078e0004 */
[----:B------:R-:W-:Y:S05]  /*1cab0*/  WARPSYNC.COLLECTIVE R15, `(.L_x_8558) ;  /* 0x000000000f087348 */ /* 0x000fea0003c00000 */
[----:B------:R0:W1:Y:S02]  /*1cac0*/  SHFL.UP P6, R14, R13, R12, R11 ;  /* 0x0400000c0d0e7389 */ /* 0x00006400000c000b */
[----:B01----:R-:W-:Y:S01]  /*1cad0*/  ENDCOLLECTIVE ;  /* 0x000000000000791b */ /* 0x003fe20003800000 */
.L_x_8558:
        /* <DEDUP_REMOVED lines=8> */
.L_x_8559:
[----:B------:R-:W-:Y:S05]  /*1cb60*/  BRA `(.L_x_8560) ;  /* 0xffffffb800d47947 */ /* 0x000fea000383ffff */
.L_x_8454:
[----:B------:R-:W-:Y:S01]  /*1cb70*/  BSSY B0, `(.L_x_8561) ;  /* 0x0000006000007945 */ /* 0x000fe20003800000 */
[----:B------:R-:W-:Y:S01]  /*1cb80*/  PLOP3.LUT P6, PT, P6, PT, PT, 0x8, 0x0 ;  /* 0x000000000000781c */ /* 0x000fe200037ce170 */
[----:B------:R-:W-:-:S12]  /*1cb90*/  IMAD.MOV.U32 R15, RZ, RZ, -0x1 ;  /* 0xffffffffff0f7424 */ /* 0x000fd800078e00ff */
[----:B0-----:R-:W-:Y:S05]  /*1cba0*/  WARPSYNC.COLLECTIVE R15, `(.L_x_8562) ;  /* 0x000000000f087348 */ /* 0x001fea0003c00000 */
[----:B------:R-:W-:Y:S01]  /*1cbb0*/  VOTE.ANY R14, PT, P6 ;  /* 0x00000000000e7806 */ /* 0x000fe200030e0100 */
[----:B0-----:R-:W-:Y:S06]  /*1cbc0*/  ENDCOLLECTIVE ;  /* 0x000000000000791b */ /* 0x001fec0003800000 */
.L_x_8562:
[----:B------:R-:W-:Y:S05]  /*1cbd0*/  BSYNC B0 ;  /* 0x0000000000007941 */ /* 0x000fea0003800000 */
.L_x_8561:
        /* <DEDUP_REMOVED lines=8> */
.L_x_8563:
[----:B------:R-:W-:Y:S02]  /*1cc60*/  IMAD.IADD R27, R12, 0x1, R27 ;  /* 0x000000010c1b7824 */ /* 0x000fe400078e021b */
[----:B------:R-:W-:Y:S02]  /*1cc70*/  IMAD.MOV.U32 R13, RZ, RZ, R8 ;  /* 0x000000ffff0d7224 */ /* 0x000fe400078e0008 */
[----:B------:R-:W-:-:S07]  /*1cc80*/  IMAD.MOV.U32 R25, RZ, RZ, R14 ;  /* 0x000000ffff197224 */ /* 0x000fce00078e000e */
[----:B------:R-:W-:Y:S05]  /*1cc90*/  WARPSYNC.COLLECTIVE R15, `(.L_x_8564) ;  /* 0x000000000f087348 */ /* 0x000fea0003c00000 */
[----:B------:R0:W1:Y:S02]  /*1cca0*/  SHFL.IDX P6, R14, R13, R12, R11 ;  /* 0x0000000c0d0e7389 */ /* 0x00006400000c000b */
[----:B01----:R-:W-:Y:S01]  /*1ccb0*/  ENDCOLLECTIVE ;  /* 0x000000000000791b */ /* 0x003fe20003800000 */
.L_x_8564:
[----:B------:R-:W-:Y:S01]  /*1ccc0*/  IMAD.MOV.U32 R8, RZ, RZ, R14 ;  /* 0x000000ffff087224 */ /* 0x000fe200078e000e */
[----:B------:R-:W-:Y:S06]  /*1ccd0*/  BRA `(.L_x_8565) ;  /* 0xffffffb800b87947 */ /* 0x000fec000383ffff */
.L_x_8456:
[----:B------:R-:W-:Y:S01]  /*1cce0*/  BSSY B0, `(.L_x_8566) ;  /* 0x0000007000007945 */ /* 0x000fe20003800000 */
[----:B------:R-:W-:Y:S02]  /*1ccf0*/  IMAD.MOV.U32 R13, RZ, RZ, R3 ;  /* 0x000000ffff0d7224 */ /* 0x000fe400078e0003 */
[----:B------:R-:W-:Y:S02]  /*1cd00*/  IMAD.MOV.U32 R11, RZ, RZ, 0x1f ;  /* 0x0000001fff0b7424 */ /* 0x000fe400078e00ff */
[----:B------:R-:W-:-:S07]  /*1cd10*/  IMAD.MOV.U32 R15, RZ, RZ, -0x1 ;  /* 0xffffffffff0f7424 */ /* 0x000fce00078e00ff */
[----:B0-23--:R-:W-:Y:S05]  /*1cd20*/  WARPSYNC.COLLECTIVE R15, `(.L_x_8567) ;  /* 0x000000000f087348 */ /* 0x00dfea0003c00000 */
[----:B------:R1:W4:Y:S02]  /*1cd30*/  SHFL.IDX P6, R14, R13, R12, R11 ;  /* 0x0000000c0d0e7389 */ /* 0x00032400000c000b */
[----:B01234-:R-:W-:Y:S01]  /*1cd40*/  ENDCOLLECTIVE ;  /* 0x000000000000791b */ /* 0x01ffe20003800000 */
.L_x_8567:
[----:B------:R-:W-:Y:S05]  /*1cd50*/  BSYNC B0 ;  /* 0x0000000000007941 */ /* 0x000fea0003800000 */
.L_x_8566:
[----:B------:R-:W-:Y:S01]  /*1cd60*/  IMAD.MOV.U32 R24, RZ, RZ, R14 ;  /* 0x000000ffff187224 */ /* 0x000fe200078e000e */
[----:B------:R-:W-:Y:S06]  /*1cd70*/  BRA `(.L_x_8455) ;  /* 0xffffffb800a87947 */ /* 0x000fec000383ffff */
.L_x_8462:
[----:B0-----:R0:W1:Y:S02]  /*1cd80*/  SYNCS.PHASECHK.TRANS64.TRYWAIT P0, [R5+URZ+0x38820], R0 ;  /* 0x03882000050075a7 */ /* 0x001064000800017f */
[----:B-1----:R-:W-:Y:S05]  /*1cd90*/  @!P0 NANOSLEEP.SYNCS 0x989680 ;  /* 0x009896800000895d */ /* 0x002fea0003900000 */
[----:B------:R-:W1:Y:S02]  /*1cda0*/  @!P0 SYNCS.PHASECHK.TRANS64 P0, [R5+URZ+0x38820], R0 ;  /* 0x03882000050085a7 */ /* 0x000e64000800007f */
[----:B-1----:R-:W-:Y:S05]  /*1cdb0*/  @!P0 BRA `(.L_x_8462) ;  /* 0xfffffffc00f08947 */ /* 0x002fea000383ffff */
[----:B------:R-:W-:Y:S05]  /*1cdc0*/  BRA `(.L_x_8568) ;  /* 0xffffffc400007947 */ /* 0x000fea000383ffff */
.L_x_8463:
        /* <DEDUP_REMOVED lines=11> */
.L_x_8570:
[----:B------:R-:W-:Y:S05]  /*1ce80*/  BSYNC B0 ;  /* 0x0000000000007941 */ /* 0x000fea0003800000 */
.L_x_8569:
[----:B------:R-:W-:Y:S05]  /*1ce90*/  BRA `(.L_x_8571) ;  /* 0xffffffc000e87947 */ /* 0x000fea000383ffff */
.L_x_8466:
[----:B------:R-:W-:Y:S01]  /*1cea0*/  BSSY B1, `(.L_x_8572) ;  /* 0x0000006000017945 */ /* 0x000fe20003800000 */
[----:B------:R-:W-:-:S07]  /*1ceb0*/  IMAD.MOV.U32 R15, RZ, RZ, -0x1 ;  /* 0xffffffffff0f7424 */ /* 0x000fce00078e00ff */
[----:B0-234-:R-:W-:Y:S05]  /*1cec0*/  WARPSYNC.COLLECTIVE R15, `(.L_x_8573) ;  /* 0x000000000f0c7348 */ /* 0x01dfea0003c00000 */
[----:B------:R-:W-:Y:S02]  /*1ced0*/  ELECT P6, UR62, PT ;  /* 0x00000000003e782f */ /* 0x000fe400038c0000 */
[----:B------:R-:W-:Y:S01]  /*1cee0*/  MOV R14, UR62 ;  /* 0x0000003e000e7c02 */ /* 0x000fe20008000f00 */
[----:B0-234-:R-:W-:Y:S10]  /*1cef0*/  ENDCOLLECTIVE ;  /* 0x000000000000791b */ /* 0x01dff40003800000 */
.L_x_8573:
[----:B------:R-:W-:Y:S05]  /*1cf00*/  BSYNC B1 ;  /* 0x0000000000017941 */ /* 0x000fea0003800000 */
.L_x_8572:
[----:B------:R-:W-:Y:S05]  /*1cf10*/  BRA `(.L_x_8574) ;  /* 0xffffffc000e07947 */ /* 0x000fea000383ffff */
.L_x_8468:
[----:B0-----:R0:W1:Y:S02]  /*1cf20*/  SYNCS.PHASECHK.TRANS64.TRYWAIT P1, [R3+URZ+0x38840], R2 ;  /* 0x03884002030075a7 */ /* 0x001064000802017f */
[----:B-1----:R-:W-:Y:S05]  /*1cf30*/  @!P1 NANOSLEEP.SYNCS 0x989680 ;  /* 0x009896800000995d */ /* 0x002fea0003900000 */
[----:B------:R-:W1:Y:S02]  /*1cf40*/  @!P1 SYNCS.PHASECHK.TRANS64 P1, [R3+URZ+0x38840], R2 ;  /* 0x03884002030095a7 */ /* 0x000e64000802007f */
[----:B-1----:R-:W-:Y:S05]  /*1cf50*/  @!P1 BRA `(.L_x_8468) ;  /* 0xfffffffc00f09947 */ /* 0x002fea000383ffff */
[----:B------:R-:W-:Y:S05]  /*1cf60*/  BRA `(.L_x_8575) ;  /* 0xffffffc400007947 */ /* 0x000fea000383ffff */
.L_x_8470:
[----:B-1----:R1:W0:Y:S02]  /*1cf70*/  SYNCS.PHASECHK.TRANS64.TRYWAIT P1, [R5+URZ+0x38840], R0 ;  /* 0x03884000050075a7 */ /* 0x002224000802017f */
[----:B0-----:R-:W-:Y:S05]  /*1cf80*/  @!P1 NANOSLEEP.SYNCS 0x989680 ;  /* 0x009896800000995d */ /* 0x001fea0003900000 */
[----:B------:R-:W0:Y:S02]  /*1cf90*/  @!P1 SYNCS.PHASECHK.TRANS64 P1, [R5+URZ+0x38840], R0 ;  /* 0x03884000050095a7 */ /* 0x000e24000802007f */
[----:B0-----:R-:W-:Y:S05]  /*1cfa0*/  @!P1 BRA `(.L_x_8470) ;  /* 0xfffffffc00f09947 */ /* 0x001fea000383ffff */
[----:B------:R-:W-:Y:S05]  /*1cfb0*/  BRA `(.L_x_8576) ;  /* 0xffffffc4000c7947 */ /* 0x000fea000383ffff */
.L_x_8472:
[----:B------:R0:W0:Y:S02]  /*1cfc0*/  SYNCS.PHASECHK.TRANS64.TRYWAIT P1, [R3+URZ+0x38860], R2 ;  /* 0x03886002030075a7 */ /* 0x000024000802017f */
[----:B0-----:R-:W-:Y:S05]  /*1cfd0*/  @!P1 NANOSLEEP.SYNCS 0x989680 ;  /* 0x009896800000995d */ /* 0x001fea0003900000 */
[----:B------:R-:W0:Y:S02]  /*1cfe0*/  @!P1 SYNCS.PHASECHK.TRANS64 P1, [R3+URZ+0x38860], R2 ;  /* 0x03886002030095a7 */ /* 0x000e24000802007f */
[----:B0-----:R-:W-:Y:S05]  /*1cff0*/  @!P1 BRA `(.L_x_8472) ;  /* 0xfffffffc00f09947 */ /* 0x001fea000383ffff */
[----:B------:R-:W-:Y:S05]  /*1d000*/  BRA `(.L_x_8577) ;  /* 0xffffffc400087947 */ /* 0x000fea000383ffff */
.L_x_8578:
        /* <DEDUP_REMOVED lines=15> */
.L_x_15658:


//--------------------- .text._ZN7cutlass13device_kernelIN5flash11enable_sm90INS1_16FlashAttnFwdSm90INS1_25CollectiveMainloopFwdSm90ILi2EN4cute5tupleIJNS5_1CILi1EEES8_S8_EEENS6_IJNS7_ILi64EEESA_SA_EEELi512ENS_6half_tEfNS_4arch4Sm90ELb1ELb0ELb0ELb1ELb1ELb1ELb1ELb0ELb0ELb1ELb1ELb0EEENS1_21CollectiveEpilogueFwdINS6_IJSA_NS7_ILi512EEESA_EEES9_SC_SE_Li256ELb1ELb1ELb1ELb0EEENS1_36VarlenDynamicPersistentTileSchedulerILi64ELi64ELi256ELi128ELb1ELb1ELb1ELb1ELb1ELb1EEEEEEEEEvNT_6ParamsE --------------------------
	.section	.text._ZN7cutlass13device_kernelIN5flash11enable_sm90INS1_16FlashAttnFwdSm90INS1_25CollectiveMainloopFwdSm90ILi2EN4cute5tupleIJNS5_1CILi1EEES8_S8_EEENS6_IJNS7_ILi64EEESA_SA_EEELi512ENS_6half_tEfNS_4arch4Sm90ELb1ELb0ELb0ELb1ELb1ELb1ELb1ELb0ELb0ELb1ELb1ELb0EEENS1_21CollectiveEpilogueFwdINS6_IJSA_NS7_ILi512EEESA_EEES9_SC_SE_Li256ELb1ELb1ELb1ELb0EEENS1_36VarlenDynamicPersistentTileSchedulerILi64ELi64ELi256ELi128ELb1ELb1ELb1ELb1ELb1ELb1EEEEEEEEEvNT_6ParamsE,"ax",@progbits
	.align	128
.text._ZN7cutlass13device_kernelIN5flash11enable_sm90INS1_16FlashAttnFwdSm90INS1_25CollectiveMainloopFwdSm90ILi2EN4cute5tupleIJNS5_1CILi1EEES8_S8_EEENS6_IJNS7_ILi64EEESA_SA_EEELi512ENS_6half_tEfNS_4arch4Sm90ELb1ELb0ELb0ELb1ELb1ELb1ELb1ELb0ELb0ELb1ELb1ELb0EEENS1_21CollectiveEpilogueFwdINS6_IJSA_NS7_ILi512EEESA_EEES9_SC_SE_Li256ELb1ELb1ELb1ELb0EEENS1_36VarlenDynamicPersistentTileSchedulerILi64ELi64ELi256ELi128ELb1ELb1ELb1ELb1ELb1ELb1EEEEEEEEEvNT_6ParamsE:
        .type           _ZN7cutlass13device_kernelIN5flash11enable_sm90INS1_16FlashAttnFwdSm90INS1_25CollectiveMainloopFwdSm90ILi2EN4cute5tupleIJNS5_1CILi1EEES8_S8_EEENS6_IJNS7_ILi64EEESA_SA_EEELi512ENS_6half_tEfNS_4arch4Sm90ELb1ELb0ELb0ELb1ELb1ELb1ELb1ELb0ELb0ELb1ELb1ELb0EEENS1_21CollectiveEpilogueFwdINS6_IJSA_NS7_ILi512EEESA_EEES9_SC_SE_Li256ELb1ELb1ELb1ELb0EEENS1_36VarlenDynamicPersistentTileSchedulerILi64ELi64ELi256ELi128ELb1ELb1ELb1ELb1ELb1ELb1EEEEEEEEEvNT_6ParamsE,@function
        .size           _ZN7cutlass13device_kernelIN5flash11enable_sm90INS1_16FlashAttnFwdSm90INS1_25CollectiveMainloopFwdSm90ILi2EN4cute5tupleIJNS5_1CILi1EEES8_S8_EEENS6_IJNS7_ILi64EEESA_SA_EEELi512ENS_6half_tEfNS_4arch4Sm90ELb1ELb0ELb0ELb1ELb1ELb1ELb1ELb0ELb0ELb1ELb1ELb0EEENS1_21CollectiveEpilogueFwdINS6_IJSA_NS7_ILi512EEESA_EEES9_SC_SE_Li256ELb1ELb1ELb1ELb0EEENS1_36VarlenDynamicPersistentTileSchedulerILi64ELi64ELi256ELi128ELb1ELb1ELb1ELb1ELb1ELb1EEEEEEEEEvNT_6ParamsE,(.L_x_15659 - _ZN7cutlass13device_kernelIN5flash11enable_sm90INS1_16FlashAttnFwdSm90INS1_25CollectiveMainloopFwdSm90ILi2EN4cute5tupleIJNS5_1CILi1EEES8_S8_EEENS6_IJNS7_ILi64EEESA_SA_EEELi512ENS_6half_tEfNS_4arch4Sm90ELb1ELb0ELb0ELb1ELb1ELb1ELb1ELb0ELb0ELb1ELb1ELb0EEENS1_21CollectiveEpilogueFwdINS6_IJSA_NS7_ILi512EEESA_EEES9_SC_SE_Li256ELb1ELb1ELb1ELb0EEENS1_36VarlenDynamicPersistentTileSchedulerILi64ELi64ELi256ELi128ELb1ELb1ELb1ELb1ELb1ELb1EEEEEEEEEvNT_6ParamsE)
        .other          _ZN7cutlass13device_kernelIN5flash11enable_sm90INS1_16FlashAttnFwdSm90INS1_25CollectiveMainloopFwdSm90ILi2EN4cute5tupleIJNS5_1CILi1EEES8_S8_EEENS6_IJNS7_ILi64EEESA_SA_EEELi512ENS_6half_tEfNS_4arch4Sm90ELb1ELb0ELb0ELb1ELb1ELb1ELb1ELb0ELb0ELb1ELb1ELb0EEENS1_21CollectiveEpilogueFwdINS6_IJSA_NS7_ILi512EEESA_EEES9_SC_SE_Li256ELb1ELb1ELb1ELb0EEENS1_36VarlenDynamicPersistentTileSchedulerILi64ELi64ELi256ELi128ELb1ELb1ELb1ELb1ELb1ELb1EEEEEEEEEvNT_6ParamsE,@"STO_CUDA_ENTRY STV_DEFAULT"
_ZN7cutlass13device_kernelIN5flash11enable_sm90INS1_16FlashAttnFwdSm90INS1_25CollectiveMainloopFwdSm90ILi2EN4cute5tupleIJNS5_1CILi1EEES8_S8_EEENS6_IJNS7_ILi64EEESA_SA_EEELi512ENS_6half_tEfNS_4arch4Sm90ELb1ELb0ELb0ELb1ELb1ELb1ELb1ELb0ELb0ELb1ELb1ELb0EEENS1_21CollectiveEpilogueFwdINS6_IJSA_NS7_ILi512EEESA_EEES9_SC_SE_Li256ELb1ELb1ELb1ELb0EEENS1_36VarlenDynamicPersistentTileSchedulerILi64ELi64ELi256ELi128ELb1ELb1ELb1ELb1ELb1ELb1EEEEEEEEEvNT_6ParamsE:
        /* <DEDUP_REMOVED lines=17> */
.L_x_8580:
[----:B------:R-:W-:Y:S05]  /*0110*/  BSYNC B0 ;  /* 0x0000000000007941 */ /* 0x000fea0003800000 */
.L_x_8579:
[----:B------:R-:W-:Y:S01]  /*0120*/  SHF.R.U32.HI R4, RZ, 0x7, R0 ;  /* 0x00000007ff047819 */ /* 0x000fe20000011600 */
[----:B------:R-:W-:Y:S01]  /*0130*/  VOTEU.ANY UP0, P0 ;  /* 0x00000000003f7886 */ /* 0x000fe20000000100 */
[----:B------:R-:W0:Y:S01]  /*0140*/  SHFL.IDX PT, R3, R2, RZ, 0x1f ;  /* 0x00001fff02037589 */ /* 0x000e2200000e0000 */
[----:B------:R-:W-:Y:S01]  /*0150*/  UMOV UR4, 0x80 ;  /* 0x0000008000047882 */ /* 0x000fe20000000000 */
[----:B------:R-:W-:Y:S01]  /*0160*/  UMOV UR7, 0x100 ;  /* 0x0000010000077882 */ /* 0x000fe20000000000 */
[----:B------:R-:W-:Y:S01]  /*0170*/  VOTEU.ANY UP1, P0 ;  /* 0x00000000003f7886 */ /* 0x000fe20000020100 */
[----:B------:R-:W1:Y:S01]  /*0180*/  SHFL.IDX PT, R4, R4, RZ, 0x1f ;  /* 0x00001fff04047589 */ /* 0x000e6200000e0000 */
[----:B------:R-:W2:Y:S01]  /*0190*/  @UP0 S2UR UR8, SR_CgaCtaId ;  /* 0x00000000000809c3 */ /* 0x000ea20000008800 */
[----:B------:R-:W-:Y:S01]  /*01a0*/  @UP0 UMOV UR6, 0x400 ;  /* 0x0000040000060882 */ /* 0x000fe20000000000 */
[----:B------:R-:W-:-:S04]  /*01b0*/  @UP0 UIADD3 UR4, -UR4, 0x100000, URZ ;  /* 0x0010000004040890 */ /* 0x000fc8000fffe13f */
[----:B------:R-:W-:Y:S02]  /*01c0*/  @UP0 USHF.L.U32 UR5, UR4, 0xb, URZ ;  /* 0x0000000b04050899 */ /* 0x000fe4000800063f */
[----:B------:R-:W-:Y:S01]  /*01d0*/  @UP0 USHF.L.U32 UR4, UR4, 0x1, URZ ;  /* 0x0000000104040899 */ /* 0x000fe2000800063f */
[----:B------:R-:W-:Y:S01]  /*01e0*/  VOTEU.ANY UP2, P0 ;  /* 0x00000000003f7886 */ /* 0x000fe20000040100 */
[----:B0-----:R-:W-:Y:S01]  /*01f0*/  ISETP.NE.AND P1, PT, R3, RZ, PT ;  /* 0x000000ff0300720c */ /* 0x001fe20003f25270 */
[----:B-1----:R0:W-:Y:S01]  /*0200*/  STL [R1+0x7c], R4 ;  /* 0x00007c0401007387 */ /* 0x0021e20000100800 */
[----:B--2---:R-:W-:Y:S02]  /*0210*/  @UP0 ULEA UR8, UR8, UR6, 0x18 ;  /* 0x0000000608080291 */ /* 0x004fe4000f8ec03f */
[----:B------:R-:W-:-:S04]  /*0220*/  @UP0 UIADD3 UR6, -UR7, 0x100000, URZ ;  /* 0x0010000007060890 */ /* 0x000fc8000fffe13f */
[----:B------:R-:W-:Y:S02]  /*0230*/  @UP0 USHF.L.U32 UR7, UR6, 0xb, URZ ;  /* 0x0000000b06070899 */ /* 0x000fe4000800063f */
[----:B------:R-:W-:Y:S01]  /*0240*/  @UP0 USHF.L.U32 UR6, UR6, 0x1, URZ ;  /* 0x0000000106060899 */ /* 0x000fe2000800063f */
[----:B------:R-:W-:Y:S01]  /*0250*/  VOTEU.ANY UP0, P0 ;  /* 0x00000000003f7886 */ /* 0x000fe20000000100 */
[----:B------:R-:W1:Y:S04]  /*0260*/  FENCE.VIEW.ASYNC.S ;  /* 0x00000000000073c6 */ /* 0x000e680000000000 */
[----:B-1----:R0:W1:Y:S01]  /*0270*/  @UP0 SYNCS.EXCH.64 URZ, [UR8+0x38800], UR4 ;  /* 0x03880004083f05b2 */ /* 0x0020620008000100 */
[----:B------:R0:W2:Y:S05]  /*0280*/  @UP1 SYNCS.EXCH.64 URZ, [UR8+0x38810], UR4 ;  /* 0x03881004083f15b2 */ /* 0x0000aa0008000100 */
[----:B------:R0:W3:Y:S02]  /*0290*/  @UP2 SYNCS.EXCH.64 URZ, [UR8+0x38820], UR6 ;  /* 0x03882006083f25b2 */ /* 0x0000e40008000100 */
[----:B0-----:R-:W-:Y:S05]  /*02a0*/  @P1 BRA `(.L_x_8581) ;  /* 0x0000000000381947 */ /* 0x001fea0003800000 */
        /* <DEDUP_REMOVED lines=12> */
[----:B------:R0:W0:Y:S01]  /*0370*/  SYNCS.EXCH.64 URZ, [UR6+0x38848], UR4 ;  /* 0x03884804063f75b2 */ /* 0x0000220008000100 */
[----:B------:R-:W-:Y:S01]  /*0380*/  NOP ;  /* 0x0000000000007918 */ /* 0x000fe20000000000 */
.L_x_8581:
        /* <DEDUP_REMOVED lines=22> */
.L_x_8582:
        /* <DEDUP_REMOVED lines=18> */
.L_x_8583:
        /* <DEDUP_REMOVED lines=22> */
.L_x_8584:
        /* <DEDUP_REMOVED lines=22> */
.L_x_8585:
[----:B------:R-:W-:Y:S01]  /*08d0*/  IMAD.MOV.U32 R3, RZ, RZ, 0x1 ;  /* 0x00000001ff037424 */ /* 0x000fe200078e00ff */
[----:B------:R-:W-:Y:S01]  /*08e0*/  ISETP.NE.AND P0, PT, R4, RZ, PT ;  /* 0x000000ff0400720c */ /* 0x000fe20003f05270 */
[----:B------:R-:W-:Y:S01]  /*08f0*/  NOP ;  /* 0x0000000000007918 */ /* 0x000fe20000000000 */
[----:B------:R-:W-:Y:S01]  /*0900*/  ULDC.64 UR40, c[0x0][0x208] ;  /* 0x0000820000287ab9 */ /* 0x000fe20000000a00 */
[----:B------:R-:W-:Y:S01]  /*0910*/  BSSY B9, `(.L_x_8586) ;  /* 0x00022b0000097945 */ /* 0x000fe20003800000 */
[----:B------:R-:W-:-:S05]  /*0920*/  SEL R3, R3, 0x2, !P0 ;  /* 0x0000000203037807 */ /* 0x000fca0004000000 */
[----:B------:R0:W-:Y:S02]  /*0930*/  STL [R1+0x10], R3 ;  /* 0x0000100301007387 */ /* 0x0001e40000100800 */
[----:B01234-:R-:W-:Y:S06]  /*0940*/  BAR.SYNC.DEFER_BLOCKING 0x0 ;  /* 0x0000000000007b1d */ /* 0x01ffec0000010000 */
[----:B------:R-:W-:Y:S05]  /*0950*/  @!P0 BRA `(.L_x_8587) ;  /* 0x0000019800248947 */ /* 0x000fea0003800000 */
.L_x_8588:
        /* <DEDUP_REMOVED lines=19> */
[----:B------:R-:W2:Y:S01]  /*0a90*/  LDL.LU R22, [R1+0x10] ;  /* 0x0000100001167983 */ /* 0x000ea20000300800 */
[----:B------:R-:W-:Y:S02]  /*0aa0*/  VIADD R0, R0, 0xffffff80 ;  /* 0xffffff8000007836 */ /* 0x000fe40000000000 */
[----:B------:R-:W-:Y:S02]  /*0ab0*/  IMAD.MOV.U32 R229, RZ, RZ, 0x20 ;  /* 0x00000020ffe57424 */ /* 0x000fe400078e00ff */
[----:B------:R-:W-:Y:S01]  /*0ac0*/  IMAD.MOV.U32 R185, RZ, RZ, RZ ;  /* 0x000000ffffb97224 */ /* 0x000fe200078e00ff */
[----:B------:R-:W-:Y:S01]  /*0ad0*/  SHF.R.S32.HI R3, RZ, 0x1f, R0 ;  /* 0x0000001fff037819 */ /* 0x000fe20000011400 */
[----:B------:R-:W-:-:S03]  /*0ae0*/  IMAD.MOV.U32 R191, RZ, RZ, RZ ;  /* 0x000000ffffbf7224 */ /* 0x000fc600078e00ff */
[CC--:B------:R-:W-:Y:S02]  /*0af0*/  LEA.HI R4, R3.reuse, R0.reuse, RZ, 0x4 ;  /* 0x0000000003047211 */ /* 0x0c0fe400078f20ff */
[CC--:B------:R-:W-:Y:S02]  /*0b00*/  LEA.HI R5, R3.reuse, R0.reuse, RZ, 0x5 ;  /* 0x0000000003057211 */ /* 0x0c0fe400078f28ff */
[CC--:B------:R-:W-:Y:S02]  /*0b10*/  LEA.HI R2, R3.reuse, R0.reuse, RZ, 0x7 ;  /* 0x0000000003027211 */ /* 0x0c0fe400078f38ff */
        /* <DEDUP_REMOVED lines=9> */
[----:B------:R-:W-:Y:S01]  /*0bb0*/  IMAD.IADD R3, R0, 0x1, -R3 ;  /* 0x0000000100037824 */ /* 0x000fe200078e0a03 */
[----:B------:R-:W-:Y:S01]  /*0bc0*/  LEA.HI R4, R4, R7, RZ, 0x1 ;  /* 0x0000000704047211 */ /* 0x000fe200078f08ff */
[----:B------:R-:W-:Y:S01]  /*0bd0*/  IMAD.SHL.U32 R195, R21, 0x8, RZ ;  /* 0x0000000815c37824 */ /* 0x000fe200078e00ff */
[----:B------:R-:W-:Y:S01]  /*0be0*/  SHF.R.S32.HI R192, RZ, 0x2, R11 ;  /* 0x00000002ffc07819 */ /* 0x000fe2000001140b */
[----:B------:R-:W-:Y:S01]  /*0bf0*/  IMAD.IADD R19, R0, 0x1, -R19 ;  /* 0x0000000100137824 */ /* 0x000fe200078e0a13 */
[----:B------:R-:W-:Y:S01]  /*0c00*/  SHF.R.S32.HI R8, RZ, 0x1f, R3 ;  /* 0x0000001fff087819 */ /* 0x000fe20000011403 */
[----:B------:R-:W-:Y:S01]  /*0c10*/  VIADD R36, R195, 0x40 ;  /* 0x00000040c3247836 */ /* 0x000fe20000000000 */
[----:B------:R-:W-:Y:S01]  /*0c20*/  SHF.R.S32.HI R0, RZ, 0x1f, R9 ;  /* 0x0000001fff007819 */ /* 0x000fe20000011409 */
[----:B------:R-:W-:Y:S01]  /*0c30*/  VIADD R25, R192, 0x20 ;  /* 0x00000020c0197836 */ /* 0x000fe20000000000 */
[----:B------:R-:W-:Y:S01]  /*0c40*/  LEA.HI R10, R8, R3, RZ, 0x3 ;  /* 0x00000003080a7211 */ /* 0x000fe200078f18ff */
[C---:B------:R-:W-:Y:S01]  /*0c50*/  IMAD.SHL.U32 R18, R19.reuse, 0x8, RZ ;  /* 0x0000000813127824 */ /* 0x040fe200078e00ff */
[--C-:B------:R-:W-:Y:S01]  /*0c60*/  SHF.R.S32.HI R24, RZ, 0x5, R5.reuse ;  /* 0x00000005ff187819 */ /* 0x100fe20000011405 */
[----:B------:R-:W-:Y:S01]  /*0c70*/  IMAD.SHL.U32 R188, R19, 0x4, RZ ;  /* 0x0000000413bc7824 */ /* 0x000fe200078e00ff */
[----:B------:R-:W-:Y:S01]  /*0c80*/  LOP3.LUT R4, R4, 0x1ffffffe, RZ, 0xc0, !PT ;  /* 0x1ffffffe04047812 */ /* 0x000fe200078ec0ff */
[C---:B------:R-:W-:Y:S01]  /*0c90*/  VIADD R226, R18.reuse, 0x40 ;  /* 0x0000004012e27836 */ /* 0x040fe20000000000 */
[----:B------:R-:W-:Y:S01]  /*0ca0*/  SHF.R.S32.HI R5, RZ, 0x1f, R5 ;  /* 0x0000001fff057819 */ /* 0x000fe20000011405 */
[----:B------:R-:W-:Y:S01]  /*0cb0*/  VIADD R225, R18, 0x60 ;  /* 0x0000006012e17836 */ /* 0x000fe20000000000 */
[-C--:B------:R-:W-:Y:S01]  /*0cc0*/  LEA.HI R6, R0, R9.reuse, RZ, 0x2 ;  /* 0x0000000900067211 */ /* 0x080fe200078f10ff */
[----:B------:R-:W-:Y:S01]  /*0cd0*/  IMAD.IADD R4, R7, 0x1, -R4 ;  /* 0x0000000107047824 */ /* 0x000fe200078e0a04 */
[----:B------:R-:W-:Y:S01]  /*0ce0*/  SHF.R.S32.HI R20, RZ, 0x7, R2 ;  /* 0x00000007ff147819 */ /* 0x000fe20000011402 */
[----:B------:R-:W-:Y:S01]  /*0cf0*/  VIADD R35, R195, 0x80 ;  /* 0x00000080c3237836 */ /* 0x000fe20000000000 */
[----:B------:R-:W-:Y:S01]  /*0d00*/  LOP3.LUT R12, R10, 0xfffffff8, RZ, 0xc0, !PT ;  /* 0xfffffff80a0c7812 */ /* 0x000fe200078ec0ff */
[----:B------:R-:W-:Y:S01]  /*0d10*/  IMAD.SHL.U32 R4, R4, 0x8, RZ ;  /* 0x0000000804047824 */ /* 0x000fe200078e00ff */
[----:B------:R-:W-:Y:S01]  /*0d20*/  LEA.HI R5, R5, R24, RZ, 0x2 ;  /* 0x0000001805057211 */ /* 0x000fe200078f10ff */
[----:B------:R-:W-:Y:S01]  /*0d30*/  IMAD R16, R20, 0x100, R3 ;  /* 0x0000010014107824 */ /* 0x000fe200078e0203 */
[----:B------:R-:W-:Y:S01]  /*0d40*/  SHF.R.S32.HI R7, RZ, 0x2, R6 ;  /* 0x00000002ff077819 */ /* 0x000fe20000011406 */
[----:B------:R-:W-:Y:S01]  /*0d50*/  IMAD.IADD R12, R3, 0x1, -R12 ;  /* 0x00000001030c7824 */ /* 0x000fe200078e0a0c */
[----:B------:R-:W-:Y:S01]  /*0d60*/  SHF.R.S32.HI R8, RZ, 0x1f, R6 ;  /* 0x0000001fff087819 */ /* 0x000fe20000011406 */
[----:B------:R-:W-:Y:S01]  /*0d70*/  IMAD.SHL.U32 R10, R10, 0x40, RZ ;  /* 0x000000400a0a7824 */ /* 0x000fe200078e00ff */
[----:B------:R-:W-:Y:S01]  /*0d80*/  LOP3.LUT R6, R6, 0x7ffffffc, RZ, 0xc0, !PT ;  /* 0x7ffffffc06067812 */ /* 0x000fe200078ec0ff */
[----:B------:R-:W-:Y:S01]  /*0d90*/  VIADD R210, R188, 0x10 ;  /* 0x00000010bcd27836 */ /* 0x000fe20000000000 */
[----:B------:R-:W-:Y:S01]  /*0da0*/  LOP3.LUT R5, R5, 0x3ffffc, RZ, 0xc0, !PT ;  /* 0x003ffffc05057812 */ /* 0x000fe200078ec0ff */
[C---:B------:R-:W-:Y:S01]  /*0db0*/  VIADD R224, R18.reuse, 0x80 ;  /* 0x0000008012e07836 */ /* 0x040fe20000000000 */
[----:B------:R-:W-:Y:S01]  /*0dc0*/  SHF.R.S32.HI R3, RZ, 0x1f, R25 ;  /* 0x0000001fff037819 */ /* 0x000fe20000011419 */
[----:B------:R-:W-:Y:S01]  /*0dd0*/  VIADD R29, R18, 0x1c0 ;  /* 0x000001c0121d7836 */ /* 0x000fe20000000000 */
[----:B------:R-:W-:Y:S01]  /*0de0*/  LEA.HI R0, R0, R9, RZ, 0x5 ;  /* 0x0000000900007211 */ /* 0x000fe200078f28ff */
[----:B------:R-:W-:Y:S01]  /*0df0*/  IMAD.IADD R9, R9, 0x1, -R6 ;  /* 0x0000000109097824 */ /* 0x000fe200078e0a06 */
[----:B------:R-:W-:Y:S01]  /*0e00*/  LEA.HI R8, R8, R7, RZ, 0x3 ;  /* 0x0000000708087211 */ /* 0x000fe200078f18ff */
[----:B------:R-:W-:Y:S01]  /*0e10*/  IMAD.IADD R5, R24, 0x1, -R5 ;  /* 0x0000000118057824 */ /* 0x000fe200078e0a05 */
[----:B------:R-:W-:Y:S01]  /*0e20*/  LEA.HI R6, R3, R25, RZ, 0x3 ;  /* 0x0000001903067211 */ /* 0x000fe200078f18ff */
[----:B------:R-:W-:Y:S01]  /*0e30*/  IMAD.SHL.U32 R3, R12, 0x40, RZ ;  /* 0x000000400c037824 */ /* 0x000fe200078e00ff */
[----:B------:R-:W-:Y:S01]  /*0e40*/  LOP3.LUT R8, R8, 0xfffffff8, RZ, 0xc0, !PT ;  /* 0xfffffff808087812 */ /* 0x000fe200078ec0ff */
[----:B------:R-:W-:Y:S01]  /*0e50*/  IMAD R23, R5, 0x10, R16 ;  /* 0x0000001005177824 */ /* 0x000fe200078e0210 */
[----:B------:R-:W-:Y:S01]  /*0e60*/  LEA.HI R2, R2, R20, RZ, 0x1 ;  /* 0x0000001402027211 */ /* 0x000fe200078f08ff */
[----:B------:R-:W-:Y:S01]  /*0e70*/  IMAD.SHL.U32 R5, R25, 0x40, RZ ;  /* 0x0000004019057824 */ /* 0x000fe200078e00ff */
[----:B------:R-:W-:Y:S01]  /*0e80*/  LOP3.LUT R3, R3, 0x1c0, RZ, 0xc0, !PT ;  /* 0x000001c003037812 */ /* 0x000fe200078ec0ff */
[----:B------:R-:W-:Y:S01]  /*0e90*/  IMAD.IADD R193, R7, 0x1, -R8 ;  /* 0x0000000107c17824 */ /* 0x000fe200078e0a08 */
[----:B------:R-:W-:Y:S01]  /*0ea0*/  LOP3.LUT R10, R10, 0x7ffffe00, RZ, 0xc0, !PT ;  /* 0x7ffffe000a0a7812 */ /* 0x000fe200078ec0ff */
[--C-:B------:R-:W-:Y:S01]  /*0eb0*/  IMAD.U32 R8, R23, 0x40, R4.reuse ;  /* 0x0000004017087824 */ /* 0x100fe200078e0004 */
[----:B------:R-:W-:Y:S01]  /*0ec0*/  LOP3.LUT R4, R3, 0x8, R4, 0xf8, !PT ;  /* 0x0000000803047812 */ /* 0x000fe200078ef804 */
[----:B------:R-:W-:Y:S01]  /*0ed0*/  IMAD.SHL.U32 R6, R6, 0x40, RZ ;  /* 0x0000004006067824 */ /* 0x000fe200078e00ff */
[----:B------:R-:W-:Y:S01]  /*0ee0*/  SHF.R.U32.HI R3, RZ, 0x3, R3 ;  /* 0x00000003ff037819 */ /* 0x000fe20000011603 */
[----:B------:R-:W-:Y:S01]  /*0ef0*/  IMAD R10, R24, 0x400, R10 ;  /* 0x00000400180a7824 */ /* 0x000fe200078e020a */
[----:B------:R-:W-:Y:S01]  /*0f00*/  SHF.R.S32.HI R11, RZ, 0x1f, R11 ;  /* 0x0000001fff0b7819 */ /* 0x000fe2000001140b */
[----:B------:R-:W-:Y:S01]  /*0f10*/  STL [R1+0x14], R24 ;  /* 0x0000141801007387 */ /* 0x000fe20000100800 */
[----:B------:R-:W-:Y:S01]  /*0f20*/  LOP3.LUT R2, R2, 0xfffffe, RZ, 0xc0, !PT ;  /* 0x00fffffe02027812 */ /* 0x000fe200078ec0ff */
[----:B------:R-:W-:Y:S01]  /*0f30*/  VIADD R223, R18, 0xa0 ;  /* 0x000000a012df7836 */ /* 0x000fe20000000000 */
[----:B------:R-:W-:Y:S01]  /*0f40*/  LOP3.LUT R3, R4, R3, RZ, 0x3c, !PT ;  /* 0x0000000304037212 */ /* 0x000fe200078e3cff */
[----:B------:R-:W-:Y:S01]  /*0f50*/  VIADD R27, R18, 0x1e0 ;  /* 0x000001e0121b7836 */ /* 0x000fe20000000000 */
[----:B------:R-:W-:Y:S01]  /*0f60*/  LEA.HI R11, R11, R192, RZ, 0x3 ;  /* 0x000000c00b0b7211 */ /* 0x000fe200078f18ff */
[----:B------:R-:W-:Y:S01]  /*0f70*/  IMAD.IADD R2, R20, 0x1, -R2 ;  /* 0x0000000114027824 */ /* 0x000fe200078e0a02 */
[----:B------:R-:W-:Y:S01]  /*0f80*/  LOP3.LUT R5, R5, 0x1c0, RZ, 0xc0, !PT ;  /* 0x000001c005057812 */ /* 0x000fe200078ec0ff */
[----:B------:R-:W-:Y:S01]  /*0f90*/  IMAD.IADD R10, R10, 0x1, R3 ;  /* 0x000000010a0a7824 */ /* 0x000fe200078e0203 */
[----:B------:R-:W-:Y:S01]  /*0fa0*/  LOP3.LUT R11, R11, 0xfffffff8, RZ, 0xc0, !PT ;  /* 0xfffffff80b0b7812 */ /* 0x000fe200078ec0ff */
[----:B------:R-:W-:Y:S01]  /*0fb0*/  IMAD.SHL.U32 R28, R2, 0x100, RZ ;  /* 0x00000100021c7824 */ /* 0x000fe200078e00ff */
[----:B------:R-:W-:Y:S01]  /*0fc0*/  SHF.R.S32.HI R3, RZ, 0x1f, R226 ;  /* 0x0000001fff037819 */ /* 0x000fe200000114e2 */
[----:B------:R-:W-:Y:S01]  /*0fd0*/  STL [R1+0x70], R20 ;  /* 0x0000701401007387 */ /* 0x000fe20000100800 */
[----:B------:R-:W-:Y:S01]  /*0fe0*/  SHF.R.U32.HI R7, RZ, 0x3, R5 ;  /* 0x00000003ff077819 */ /* 0x000fe20000011605 */
[----:B------:R-:W-:Y:S01]  /*0ff0*/  VIADD R222, R18, 0xc0 ;  /* 0x000000c012de7836 */ /* 0x000fe20000000000 */
[----:B------:R-:W-:Y:S01]  /*1000*/  SHF.R.S32.HI R37, RZ, 0x1f, R36 ;  /* 0x0000001fff257819 */ /* 0x000fe20000011424 */
[----:B------:R0:W-:Y:S01]  /*1010*/  STL [R1+0x84], R8 ;  /* 0x0000840801007387 */ /* 0x0001e20000100800 */
[----:B------:R-:W-:Y:S01]  /*1020*/  LOP3.LUT R5, R5, 0x38, R18, 0xf8, !PT ;  /* 0x0000003805057812 */ /* 0x000fe200078ef812 */
[----:B------:R-:W-:Y:S01]  /*1030*/  IMAD.IADD R194, R192, 0x1, -R11 ;  /* 0x00000001c0c27824 */ /* 0x000fe200078e0a0b */
[----:B------:R-:W-:Y:S01]  /*1040*/  LOP3.LUT R6, R6, 0xfffffe00, RZ, 0xc0, !PT ;  /* 0xfffffe0006067812 */ /* 0x000fe200078ec0ff */
[----:B------:R-:W-:Y:S01]  /*1050*/  STL [R1+0x68], RZ ;  /* 0x000068ff01007387 */ /* 0x000fe20000100800 */
[----:B------:R-:W-:Y:S01]  /*1060*/  SHF.R.S32.HI R2, RZ, 0x1f, R225 ;  /* 0x0000001fff027819 */ /* 0x000fe200000114e1 */
[C---:B------:R-:W-:Y:S01]  /*1070*/  VIADD R221, R18.reuse, 0xe0 ;  /* 0x000000e012dd7836 */ /* 0x040fe20000000000 */
[----:B------:R-:W-:Y:S01]  /*1080*/  SHF.R.S32.HI R36, RZ, 0x1f, R35 ;  /* 0x0000001fff247819 */ /* 0x000fe20000011423 */
[----:B------:R-:W-:Y:S01]  /*1090*/  STL [R1+0x8], R29 ;  /* 0x0000081d01007387 */ /* 0x000fe20000100800 */
[----:B------:R-:W-:Y:S01]  /*10a0*/  SHF.R.S32.HI R35, RZ, 0x1f, R210 ;  /* 0x0000001fff237819 */ /* 0x000fe200000114d2 */
[----:B------:R-:W-:Y:S01]  /*10b0*/  VIADD R220, R18, 0x100 ;  /* 0x0000010012dc7836 */ /* 0x000fe20000000000 */
[----:B------:R-:W-:Y:S01]  /*10c0*/  SHF.L.U64.HI R3, R226, 0x1, R3 ;  /* 0x00000001e2037819 */ /* 0x000fe20000010203 */
[----:B------:R-:W-:Y:S01]  /*10d0*/  STL [R1+0x4], R27 ;  /* 0x0000041b01007387 */ /* 0x000fe20000100800 */
[----:B------:R-:W-:Y:S01]  /*10e0*/  SHF.R.S32.HI R11, RZ, 0x1f, R224 ;  /* 0x0000001fff0b7819 */ /* 0x000fe200000114e0 */
[----:B------:R-:W-:Y:S01]  /*10f0*/  VIADD R219, R18, 0x120 ;  /* 0x0000012012db7836 */ /* 0x000fe20000000000 */
[----:B------:R-:W-:Y:S01]  /*1100*/  LOP3.LUT R4, R6, R5, R7, 0xf6, !PT ;  /* 0x0000000506047212 */ /* 0x000fe200078ef607 */
[----:B------:R-:W-:Y:S01]  /*1110*/  IMAD.MOV.U32 R5, RZ, RZ, R13 ;  /* 0x000000ffff057224 */ /* 0x000fe200078e000d */
[----:B0-----:R-:W-:Y:S01]  /*1120*/  SHF.R.S32.HI R8, RZ, 0x1f, R223 ;  /* 0x0000001fff087819 */ /* 0x001fe200000114df */
[----:B------:R-:W-:Y:S01]  /*1130*/  STL [R1+0x80], R28 ;  /* 0x0000801c01007387 */ /* 0x000fe20000100800 */
[----:B------:R-:W-:Y:S01]  /*1140*/  SHF.L.U64.HI R2, R225, 0x1, R2 ;  /* 0x00000001e1027819 */ /* 0x000fe20000010202 */
[----:B------:R-:W-:Y:S01]  /*1150*/  IMAD.MOV.U32 R7, RZ, RZ, R15 ;  /* 0x000000ffff077224 */ /* 0x000fe200078e000f */
[----:B------:R-:W-:Y:S01]  /*1160*/  SHF.R.S32.HI R13, RZ, 0x1f, R222 ;  /* 0x0000001fff0d7819 */ /* 0x000fe200000114de */
[----:B------:R-:W-:Y:S01]  /*1170*/  STL [R1+0x74], R35 ;  /* 0x0000742301007387 */ /* 0x000fe20000100800 */
[----:B------:R-:W-:Y:S01]  /*1180*/  SHF.L.U64.HI R11, R224, 0x1, R11 ;  /* 0x00000001e00b7819 */ /* 0x000fe2000001020b */
[----:B------:R-:W-:Y:S01]  /*1190*/  VIADD R218, R18, 0x140 ;  /* 0x0000014012da7836 */ /* 0x000fe20000000000 */
[----:B------:R-:W-:Y:S01]  /*11a0*/  R2P PR, R12, 0x6 ;  /* 0x000000060c007804 */ /* 0x000fe20000000000 */
[----:B------:R0:W-:Y:S01]  /*11b0*/  STL [R1+0x1c], R3 ;  /* 0x00001c0301007387 */ /* 0x0001e20000100800 */
[----:B------:R-:W-:Y:S01]  /*11c0*/  SHF.R.S32.HI R12, RZ, 0x1f, R221 ;  /* 0x0000001fff0c7819 */ /* 0x000fe200000114dd */
[----:B------:R-:W-:Y:S01]  /*11d0*/  IMAD.MOV.U32 R6, RZ, RZ, R14 ;  /* 0x000000ffff067224 */ /* 0x000fe200078e000e */
[----:B------:R-:W-:Y:S01]  /*11e0*/  SHF.R.S32.HI R15, RZ, 0x1f, R220 ;  /* 0x0000001fff0f7819 */ /* 0x000fe200000114dc */
[----:B------:R1:W-:Y:S01]  /*11f0*/  STL [R1+0x20], R2 ;  /* 0x0000200201007387 */ /* 0x0003e20000100800 */
[C---:B------:R-:W-:Y:S01]  /*1200*/  VIADD R217, R18.reuse, 0x160 ;  /* 0x0000016012d97836 */ /* 0x040fe20000000000 */
[----:B------:R-:W-:Y:S01]  /*1210*/  SHF.R.S32.HI R14, RZ, 0x1f, R219 ;  /* 0x0000001fff0e7819 */ /* 0x000fe200000114db */
[C---:B------:R-:W-:Y:S01]  /*1220*/  VIADD R216, R18.reuse, 0x180 ;  /* 0x0000018012d87836 */ /* 0x040fe20000000000 */
[----:B------:R-:W-:Y:S01]  /*1230*/  STL [R1+0x24], R11 ;  /* 0x0000240b01007387 */ /* 0x000fe20000100800 */
[----:B------:R-:W-:Y:S01]  /*1240*/  SHF.R.S32.HI R0, RZ, 0x5, R0 ;  /* 0x00000005ff007819 */ /* 0x000fe20000011400 */
[----:B------:R-:W-:Y:S01]  /*1250*/  VIADD R215, R18, 0x1a0 ;  /* 0x000001a012d77836 */ /* 0x000fe20000000000 */
[----:B0-----:R-:W-:Y:S01]  /*1260*/  SHF.L.U64.HI R3, R223, 0x1, R8 ;  /* 0x00000001df037819 */ /* 0x001fe20000010208 */
[----:B------:R-:W-:Y:S01]  /*1270*/  VIADD R32, R195, 0x140 ;  /* 0x00000140c3207836 */ /* 0x000fe20000000000 */
[----:B------:R-:W-:Y:S01]  /*1280*/  SHF.L.U64.HI R8, R221, 0x1, R12 ;  /* 0x00000001dd087819 */ /* 0x000fe2000001020c */
[----:B------:R-:W-:Y:S01]  /*1290*/  IMAD R193, R0, 0x10, R193 ;  /* 0x0000001000c17824 */ /* 0x000fe200078e02c1 */
[----:B-1----:R-:W-:Y:S01]  /*12a0*/  SHF.L.U64.HI R2, R222, 0x1, R13 ;  /* 0x00000001de027819 */ /* 0x002fe2000001020d */
[----:B------:R0:W-:Y:S01]  /*12b0*/  STL [R1+0x28], R3 ;  /* 0x0000280301007387 */ /* 0x0001e20000100800 */
[----:B------:R-:W-:Y:S01]  /*12c0*/  SHF.R.S32.HI R21, RZ, 0x1f, R218 ;  /* 0x0000001fff157819 */ /* 0x000fe200000114da */
[----:B------:R-:W-:Y:S01]  /*12d0*/  IMAD R227, R10, 0x2, R17 ;  /* 0x000000020ae37824 */ /* 0x000fe200078e0211 */
[----:B------:R-:W-:Y:S01]  /*12e0*/  SHF.R.S32.HI R16, RZ, 0x1f, R217 ;  /* 0x0000001fff107819 */ /* 0x000fe200000114d9 */
[----:B------:R1:W-:Y:S01]  /*12f0*/  STL [R1+0x2c], R2 ;  /* 0x00002c0201007387 */ /* 0x0003e20000100800 */
[----:B------:R-:W-:Y:S01]  /*1300*/  SHF.R.S32.HI R25, RZ, 0x1f, R216 ;  /* 0x0000001fff197819 */ /* 0x000fe200000114d8 */
[----:B------:R-:W-:Y:S01]  /*1310*/  VIADD R228, R227, 0x36440 ;  /* 0x00036440e3e47836 */ /* 0x000fe20000000000 */
[----:B------:R-:W-:Y:S01]  /*1320*/  LEA.HI R0, R19, R19, RZ, 0x1 ;  /* 0x0000001313007211 */ /* 0x000fe200078f08ff */
[----:B------:R3:W-:Y:S01]  /*1330*/  STL [R1+0x30], R8 ;  /* 0x0000300801007387 */ /* 0x0007e20000100800 */
[----:B------:R-:W-:Y:S01]  /*1340*/  SHF.R.S32.HI R20, RZ, 0x1f, R215 ;  /* 0x0000001fff147819 */ /* 0x000fe200000114d7 */
[C---:B------:R-:W-:Y:S01]  /*1350*/  VIADD R34, R195.reuse, 0xc0 ;  /* 0x000000c0c3227836 */ /* 0x040fe20000000000 */
[----:B0-----:R-:W-:Y:S01]  /*1360*/  SHF.L.U64.HI R3, R220, 0x1, R15 ;  /* 0x00000001dc037819 */ /* 0x001fe2000001020f */
[C---:B------:R-:W-:Y:S01]  /*1370*/  VIADD R33, R195.reuse, 0x100 ;  /* 0x00000100c3217836 */ /* 0x040fe20000000000 */
[----:B------:R-:W-:Y:S01]  /*1380*/  SHF.R.S32.HI R24, RZ, 0x1f, R29 ;  /* 0x0000001fff187819 */ /* 0x000fe2000001141d */
[----:B------:R-:W-:Y:S01]  /*1390*/  VIADD R31, R195, 0x180 ;  /* 0x00000180c31f7836 */ /* 0x000fe20000000000 */
[----:B-1----:R-:W-:Y:S01]  /*13a0*/  SHF.L.U64.HI R2, R219, 0x1, R14 ;  /* 0x00000001db027819 */ /* 0x002fe2000001020e */
[----:B------:R0:W-:Y:S01]  /*13b0*/  STL [R1+0x34], R3 ;  /* 0x0000340301007387 */ /* 0x0001e20000100800 */
[----:B------:R-:W-:Y:S01]  /*13c0*/  LOP3.LUT R0, R0, 0x1ffffffe, RZ, 0xc0, !PT ;  /* 0x1ffffffe00007812 */ /* 0x000fe200078ec0ff */
[----:B------:R-:W-:Y:S01]  /*13d0*/  VIADD R30, R195, 0x1c0 ;  /* 0x000001c0c31e7836 */ /* 0x000fe20000000000 */
[----:B---3--:R-:W-:Y:S01]  /*13e0*/  SHF.L.U64.HI R8, R218, 0x1, R21 ;  /* 0x00000001da087819 */ /* 0x008fe20000010215 */
[----:B------:R1:W-:Y:S01]  /*13f0*/  STL [R1+0x38], R2 ;  /* 0x0000380201007387 */ /* 0x0003e20000100800 */
[----:B------:R-:W-:Y:S01]  /*1400*/  SHF.R.S32.HI R26, RZ, 0x1f, R27 ;  /* 0x0000001fff1a7819 */ /* 0x000fe2000001141b */
[----:B------:R-:W-:Y:S01]  /*1410*/  IMAD.IADD R0, R19, 0x1, -R0 ;  /* 0x0000000113007824 */ /* 0x000fe200078e0a00 */
[----:B------:R-:W-:Y:S01]  /*1420*/  SHF.R.S32.HI R32, RZ, 0x1f, R32 ;  /* 0x0000001fff207819 */ /* 0x000fe20000011420 */
[----:B------:R3:W-:Y:S01]  /*1430*/  STL [R1+0x3c], R8 ;  /* 0x00003c0801007387 */ /* 0x0007e20000100800 */
[----:B------:R-:W-:Y:S01]  /*1440*/  SEL R229, R229, 0xffffffe0, !P1 ;  /* 0xffffffe0e5e57807 */ /* 0x000fe20004800000 */
[----:B------:R-:W-:Y:S01]  /*1450*/  IMAD R0, R0, 0x8, R193 ;  /* 0x0000000800007824 */ /* 0x000fe200078e02c1 */
[----:B0-----:R-:W-:Y:S01]  /*1460*/  SHF.L.U64.HI R3, R217, 0x1, R16 ;  /* 0x00000001d9037819 */ /* 0x001fe20000010210 */
[----:B------:R-:W-:Y:S01]  /*1470*/  VIADD R184, R18, 0x20 ;  /* 0x0000002012b87836 */ /* 0x000fe20000000000 */
[----:B------:R-:W-:Y:S01]  /*1480*/  SHF.R.S32.HI R34, RZ, 0x1f, R34 ;  /* 0x0000001fff227819 */ /* 0x000fe20000011422 */
[----:B-1----:R-:W-:Y:S01]  /*1490*/  IMAD.SHL.U32 R2, R9, 0x2, RZ ;  /* 0x0000000209027824 */ /* 0x002fe200078e00ff */
[----:B------:R-:W-:Y:S01]  /*14a0*/  SHF.L.U64.HI R9, R216, 0x1, R25 ;  /* 0x00000001d8097819 */ /* 0x000fe20000010219 */
[----:B------:R0:W-:Y:S01]  /*14b0*/  STL [R1+0x40], R3 ;  /* 0x0000400301007387 */ /* 0x0001e20000100800 */
[----:B------:R-:W-:Y:S01]  /*14c0*/  SHF.R.S32.HI R33, RZ, 0x1f, R33 ;  /* 0x0000001fff217819 */ /* 0x000fe20000011421 */
[----:B------:R-:W-:Y:S01]  /*14d0*/  IMAD.IADD R212, R2, 0x1, R28 ;  /* 0x0000000102d47824 */ /* 0x000fe200078e021c */
[----:B---3--:R-:W-:Y:S01]  /*14e0*/  SHF.L.U64.HI R8, R215, 0x1, R20 ;  /* 0x00000001d7087819 */ /* 0x008fe20000010214 */
[----:B------:R-:W-:Y:S01]  /*14f0*/  STL [R1+0x44], R9 ;  /* 0x0000440901007387 */ /* 0x000fe20000100800 */
[----:B------:R-:W-:Y:S01]  /*1500*/  SHF.R.S32.HI R31, RZ, 0x1f, R31 ;  /* 0x0000001fff1f7819 */ /* 0x000fe2000001141f */
[C---:B------:R-:W-:Y:S01]  /*1510*/  VIADD R40, R212.reuse, 0x10 ;  /* 0x00000010d4287836 */ /* 0x040fe20000000000 */
[----:B------:R-:W-:Y:S01]  /*1520*/  SHF.R.S32.HI R30, RZ, 0x1f, R30 ;  /* 0x0000001fff1e7819 */ /* 0x000fe2000001141e */
[----:B------:R1:W-:Y:S01]  /*1530*/  STL [R1+0x10], R2 ;  /* 0x0000100201007387 */ /* 0x0003e20000100800 */
[C---:B------:R-:W-:Y:S01]  /*1540*/  VIADD R38, R212.reuse, 0x20 ;  /* 0x00000020d4267836 */ /* 0x040fe20000000000 */
[----:B0-----:R-:W-:Y:S01]  /*1550*/  SHF.L.U64.HI R3, R29, 0x1, R24 ;  /* 0x000000011d037819 */ /* 0x001fe20000010218 */
[C---:B------:R-:W-:Y:S01]  /*1560*/  VIADD R35, R212.reuse, 0x38 ;  /* 0x00000038d4237836 */ /* 0x040fe20000000000 */
[----:B------:R-:W-:Y:S01]  /*1570*/  STL [R1+0x48], R8 ;  /* 0x0000480801007387 */ /* 0x000fe20000100800 */
[C---:B------:R-:W-:Y:S01]  /*1580*/  VIADD R32, R212.reuse, 0x50 ;  /* 0x00000050d4207836 */ /* 0x040fe20000000000 */
[----:B------:R-:W-:Y:S01]  /*1590*/  SHF.R.S32.HI R19, RZ, 0x1f, R18 ;  /* 0x0000001fff137819 */ /* 0x000fe20000011412 */
[C---:B------:R-:W-:Y:S01]  /*15a0*/  VIADD R29, R212.reuse, 0x68 ;  /* 0x00000068d41d7836 */ /* 0x040fe20000000000 */
[----:B------:R0:W-:Y:S01]  /*15b0*/  STL [R1+0x4c], R3 ;  /* 0x00004c0301007387 */ /* 0x0001e20000100800 */
[C---:B------:R-:W-:Y:S01]  /*15c0*/  VIADD R21, R212.reuse, 0x98 ;  /* 0x00000098d4157836 */ /* 0x040fe20000000000 */
[----:B-1----:R-:W-:Y:S01]  /*15d0*/  SHF.L.U64.HI R2, R27, 0x1, R26 ;  /* 0x000000011b027819 */ /* 0x002fe2000001021a */
[C---:B------:R-:W-:Y:S01]  /*15e0*/  VIADD R26, R212.reuse, 0x80 ;  /* 0x00000080d41a7836 */ /* 0x040fe20000000000 */
[----:B------:R-:W-:Y:S01]  /*15f0*/  SHF.R.S32.HI R206, RZ, 0x1f, R184 ;  /* 0x0000001fffce7819 */ /* 0x000fe200000114b8 */
[----:B------:R-:W-:-:S02]  /*1600*/  VIADD R15, R212, 0xb0 ;  /* 0x000000b0d40f7836 */ /* 0x000fc40000000000 */
[----:B------:R1:W-:Y:S01]  /*1610*/  STL [R1+0x50], R2 ;  /* 0x0000500201007387 */ /* 0x0003e20000100800 */
[----:B------:R-:W-:Y:S02]  /*1620*/  VIADD R13, R212, 0xc0 ;  /* 0x000000c0d40d7836 */ /* 0x000fe40000000000 */
[----:B0-----:R-:W-:Y:S02]  /*1630*/  IMAD R3, R4, 0x2, R17 ;  /* 0x0000000204037824 */ /* 0x001fe400078e0211 */
[C---:B------:R-:W-:Y:S02]  /*1640*/  VIADD R41, R212.reuse, 0x8 ;  /* 0x00000008d4297836 */ /* 0x040fe40000000000 */
[C---:B------:R-:W-:Y:S01]  /*1650*/  VIADD R39, R212.reuse, 0x18 ;  /* 0x00000018d4277836 */ /* 0x040fe20000000000 */
[----:B------:R-:W-:Y:S01]  /*1660*/  STL [R1+0x78], R3 ;  /* 0x0000780301007387 */ /* 0x000fe20000100800 */
[C---:B------:R-:W-:Y:S01]  /*1670*/  VIADD R37, R212.reuse, 0x28 ;  /* 0x00000028d4257836 */ /* 0x040fe20000000000 */
[----:B-1----:R-:W-:Y:S01]  /*1680*/  SHF.R.S32.HI R2, RZ, 0x1f, R212 ;  /* 0x0000001fff027819 */ /* 0x002fe200000114d4 */
        /* <DEDUP_REMOVED lines=36> */
[C---:B------:R-:W-:Y:S01]  /*18d0*/  VIADD R8, R212.reuse, 0xe0 ;  /* 0x000000e0d4087836 */ /* 0x040fe20000000000 */
[----:B------:R-:W-:Y:S01]  /*18e0*/  SHF.R.S32.HI R28, RZ, 0x1f, R28 ;  /* 0x0000001fff1c7819 */ /* 0x000fe2000001141c */
[C---:B------:R-:W-:Y:S01]  /*18f0*/  VIADD R4, R212.reuse, 0xe8 ;  /* 0x000000e8d4047836 */ /* 0x040fe20000000000 */
[----:B------:R0:W-:Y:S01]  /*1900*/  STL [R1], R0 ;  /* 0x0000000001007387 */ /* 0x0001e20000100800 */
[C---:B------:R-:W-:Y:S01]  /*1910*/  VIADD R3, R212.reuse, 0xf0 ;  /* 0x000000f0d4037836 */ /* 0x040fe20000000000 */
        /* <DEDUP_REMOVED lines=15> */
[----:B--2---:R-:W-:Y:S02]  /*1a10*/  LOP3.LUT R187, R22, 0x1, RZ, 0xfc, !PT ;  /* 0x0000000116bb7812 */ /* 0x004fe400078efcff */
[----:B0-----:R-:W-:-:S07]  /*1a20*/  CS2R R22, SRZ ;  /* 0x0000000000167805 */ /* 0x001fce000001ff00 */
.L_x_8737:
[----:B012---:R-:W0:Y:S01]  /*1a30*/  LDC.64 R2, c[0x0][0xd88] ;  /* 0x00036200ff027b82 */ /* 0x007e220000000a00 */
[----:B------:R-:W-:Y:S01]  /*1a40*/  ULDC.64 UR6, c[0x0][0xb00] ;  /* 0x0002c00000067ab9 */ /* 0x000fe20000000a00 */
[----:B------:R-:W-:Y:S01]  /*1a50*/  ULDC.64 UR4, c[0x0][0xb20] ;  /* 0x0002c80000047ab9 */ /* 0x000fe20000000a00 */
[----:B------:R-:W-:Y:S01]  /*1a60*/  ULDC.64 UR8, c[0x0][0xb10] ;  /* 0x0002c40000087ab9 */ /* 0x000fe20000000a00 */
[----:B0-----:R-:W-:-:S05]  /*1a70*/  IMAD.WIDE R2, R7, 0x4, R2 ;  /* 0x0000000407027825 */ /* 0x001fca00078e0202 */
[----:B-----5:R-:W2:Y:S01]  /*1a80*/  LDG.E R24, desc[UR40][R2.64] ;  /* 0x0000002802187981 */ /* 0x020ea2000c1e1900 */
        /* <DEDUP_REMOVED lines=12> */
[C-C-:B------:R-:W-:Y:S01]  /*1b50*/  SHF.L.U64.HI R26, R24.reuse, 0x2, R0.reuse ;  /* 0x00000002181a7819 */ /* 0x140fe20000010200 */
[----:B------:R-:W-:Y:S01]  /*1b60*/  STL [R1+0x5c], R27 ;  /* 0x00005c1b01007387 */ /* 0x000fe20000100800 */
        /* <DEDUP_REMOVED lines=13> */
[----:B----4-:R-:W-:Y:S02]  /*1c40*/  LOP3.LUT R4, R6, 0xff000000, RZ, 0xc0, !PT ;  /* 0xff00000006047812 */ /* 0x010fe400078ec0ff */
        /* <DEDUP_REMOVED lines=14> */
[----:B-1-3--:R-:W-:Y:S08]  /*1d30*/  @P1 BRA `(.L_x_8590) ;  /* 0x0000000000241947 */ /* 0x00aff00003800000 */
        /* <DEDUP_REMOVED lines=9> */
.L_x_8590:
[----:B------:R-:W-:Y:S02]  /*1dd0*/  IMAD.U32 R34, RZ, RZ, UR5 ;  /* 0x00000005ff227e24 */ /* 0x000fe4000f8e00ff */
[----:B------:R-:W-:Y:S01]  /*1de0*/  IMAD.U32 R25, RZ, RZ, UR4 ;  /* 0x00000004ff197e24 */ /* 0x000fe2000f8e00ff */
[----:B------:R-:W-:Y:S06]  /*1df0*/  @!P2 BRA `(.L_x_8591) ;  /* 0x000000000010a947 */ /* 0x000fec0003800000 */
[----:B------:R-:W-:-:S04]  /*1e00*/  IADD3 R2, P0, R27, UR8, RZ ;  /* 0x000000081b027c10 */ /* 0x000fc8000ff1e0ff */
[----:B------:R-:W-:-:S05]  /*1e10*/  IADD3.X R3, R26, UR9, RZ, P0, !PT ;  /* 0x000000091a037c10 */ /* 0x000fca00087fe4ff */
[----:B------:R0:W5:Y:S01]  /*1e20*/  LDG.E R25, desc[UR40][R2.64] ;  /* 0x0000002802197981 */ /* 0x000162000c1e1900 */
[----:B------:R-:W-:Y:S05]  /*1e30*/  BRA `(.L_x_8592) ;  /* 0x0000000000107947 */ /* 0x000fea0003800000 */
.L_x_8591:
[----:B------:R-:W-:Y:S05]  /*1e40*/  @!P0 BRA `(.L_x_8592) ;  /* 0x00000000000c8947 */ /* 0x000fea0003800000 */
[----:B------:R-:W2:Y:S04]  /*1e50*/  LDG.E R0, desc[UR40][R2.64] ;  /* 0x0000002802007981 */ /* 0x000ea8000c1e1900 */
[----:B------:R-:W2:Y:S02]  /*1e60*/  LDG.E R25, desc[UR40][R2.64+0x4] ;  /* 0x0000042802197981 */ /* 0x000ea4000c1e1900 */
[----:B--2---:R-:W-:-:S07]  /*1e70*/  IMAD.IADD R25, R25, 0x1, -R0 ;  /* 0x0000000119197824 */ /* 0x004fce00078e0a00 */
.L_x_8592:
        /* <DEDUP_REMOVED lines=9> */
[----:B------:R-:W-:-:S04]  /*1f10*/  ISETP.NE.U32.AND P1, PT, RZ, UR4, PT ;  /* 0x00000004ff007c0c */ /* 0x000fc8000bf25070 */
[----:B------:R-:W-:Y:S01]  /*1f20*/  ISETP.NE.AND.EX P1, PT, RZ, UR5, PT, P1 ;  /* 0x00000005ff007c0c */ /* 0x000fe2000bf25310 */
[----:B0----5:R-:W-:-:S12]  /*1f30*/  IMAD.MOV.U32 R2, RZ, RZ, R25 ;  /* 0x000000ffff027224 */ /* 0x021fd800078e0019 */
[----:B------:R-:W-:-:S04]  /*1f40*/  @P1 IADD3 R6, P2, R27, UR4, RZ ;  /* 0x000000041b061c10 */ /* 0x000fc8000ff5e0ff */
[----:B------:R-:W-:-:S05]  /*1f50*/  @P1 IADD3.X R7, R26, UR5, RZ, P2, !PT ;  /* 0x000000051a071c10 */ /* 0x000fca00097fe4ff */
[----:B------:R0:W5:Y:S01]  /*1f60*/  @P1 LDG.E R2, desc[UR40][R6.64] ;  /* 0x0000002806021981 */ /* 0x000162000c1e1900 */
[----:B-1----:R-:W-:Y:S01]  /*1f70*/  ISETP.NE.AND P1, PT, R4, 0x1, PT ;  /* 0x000000010400780c */ /* 0x002fe20003f25270 */
[----:B------:R-:W-:Y:S01]  /*1f80*/  IMAD.SHL.U32 R214, R5, 0x40, RZ ;  /* 0x0000004005d67824 */ /* 0x000fe200078e00ff */
[----:B------:R-:W-:Y:S01]  /*1f90*/  LOP3.LUT R13, R8, 0xff, RZ, 0xc0, !PT ;  /* 0x000000ff080d7812 */ /* 0x000fe200078ec0ff */
[----:B------:R-:W-:Y:S01]  /*1fa0*/  BSSY B0, `(.L_x_8593) ;  /* 0x0000036000007945 */ /* 0x000fe20003800000 */
[----:B------:R-:W-:Y:S01]  /*1fb0*/  SHF.R.U32.HI R12, RZ, 0x10, R8 ;  /* 0x00000010ff0c7819 */ /* 0x000fe20000011608 */
[----:B------:R-:W-:Y:S02]  /*1fc0*/  VIADD R3, R214, 0x3f ;  /* 0x0000003fd6037836 */ /* 0x000fe40000000000 */
[----:B------:R0:W-:Y:S04]  /*1fd0*/  STL [R1+0x64], R13 ;  /* 0x0000640d01007387 */ /* 0x0001e80000100800 */
[----:B------:R0:W-:Y:S02]  /*1fe0*/  STL [R1+0x54], R12 ;  /* 0x0000540c01007387 */ /* 0x0001e40000100800 */
[----:B------:R-:W1:Y:S08]  /*1ff0*/  @P1 LDC R4, c[0x0][0x44c] ;  /* 0x00011300ff041b82 */ /* 0x000e700000000800 */
[----:B------:R-:W3:Y:S01]  /*2000*/  @P1 LDC R11, c[0x0][0x450] ;  /* 0x00011400ff0b1b82 */ /* 0x000ee20000000800 */
[----:B--2---:R-:W-:-:S02]  /*2010*/  @P0 IMAD.IADD R34, R9, 0x1, -R0 ;  /* 0x0000000109220824 */ /* 0x004fc400078e0a00 */
[----:B------:R-:W-:Y:S02]  /*2020*/  IMAD.IADD R9, R25, 0x1, -R10 ;  /* 0x0000000119097824 */ /* 0x000fe400078e0a0a */
[----:B-1----:R-:W-:-:S04]  /*2030*/  @P1 IMAD.HI.U32 R0, R3, R4, RZ ;  /* 0x0000000403001227 */ /* 0x002fc800078e00ff */
[----:B------:R-:W-:Y:S01]  /*2040*/  IMAD.IADD R213, R9, 0x1, R34 ;  /* 0x0000000109d57824 */ /* 0x000fe200078e0222 */
[----:B---3--:R-:W-:-:S03]  /*2050*/  @P1 SHF.R.U32.HI R3, RZ, R11, R0 ;  /* 0x0000000bff031219 */ /* 0x008fc60000011600 */
[C---:B------:R-:W-:Y:S01]  /*2060*/  VIADD R0, R213.reuse, 0x3f ;  /* 0x0000003fd5007836 */ /* 0x040fe20000000000 */
[----:B------:R-:W-:-:S05]  /*2070*/  IADD3 R38, R213, 0x40, -R208 ;  /* 0x00000040d5267810 */ /* 0x000fca0007ffe8d0 */
[----:B------:R-:W-:Y:S01]  /*2080*/  IMAD.IADD R4, R38, 0x1, R3 ;  /* 0x0000000126047824 */ /* 0x000fe200078e0203 */
[----:B------:R-:W-:-:S04]  /*2090*/  SHF.R.S32.HI R3, RZ, 0x1f, R0 ;  /* 0x0000001fff037819 */ /* 0x000fc80000011400 */
[----:B------:R-:W-:Y:S02]  /*20a0*/  SHF.R.S32.HI R5, RZ, 0x1f, R4 ;  /* 0x0000001fff057819 */ /* 0x000fe40000011404 */
[----:B------:R-:W-:Y:S02]  /*20b0*/  LEA.HI R3, R3, R0, RZ, 0x6 ;  /* 0x0000000003037211 */ /* 0x000fe400078f30ff */
[----:B------:R-:W-:Y:S02]  /*20c0*/  LEA.HI R5, R5, R4, RZ, 0x6 ;  /* 0x0000000405057211 */ /* 0x000fe400078f30ff */
[----:B------:R-:W-:Y:S02]  /*20d0*/  SHF.R.S32.HI R37, RZ, 0x6, R3 ;  /* 0x00000006ff257819 */ /* 0x000fe40000011403 */
[----:B------:R-:W-:-:S04]  /*20e0*/  SHF.R.S32.HI R0, RZ, 0x6, R5 ;  /* 0x00000006ff007819 */ /* 0x000fc80000011405 */
[----:B------:R-:W-:Y:S01]  /*20f0*/  VIMNMX R10, R37, R0, PT ;  /* 0x00000000250a7248 */ /* 0x000fe20003fe0100 */
[----:B------:R-:W-:-:S03]  /*2100*/  IMAD.MOV.U32 R0, RZ, RZ, RZ ;  /* 0x000000ffff007224 */ /* 0x000fc600078e00ff */
        /* <DEDUP_REMOVED lines=31> */
.L_x_8594:
[----:B------:R-:W-:Y:S05]  /*2300*/  BSYNC B0 ;  /* 0x0000000000007941 */ /* 0x000fea0003800000 */
.L_x_8593:
        /* <DEDUP_REMOVED lines=36> */
.L_x_8597:
[----:B------:R-:W-:Y:S05]  /*2550*/  BSYNC B6 ;  /* 0x0000000000067941 */ /* 0x000fea0003800000 */
.L_x_8596:
        /* <DEDUP_REMOVED lines=20> */
.L_x_8599:
[----:B------:R-:W-:Y:S05]  /*26a0*/  BSYNC B6 ;  /* 0x0000000000067941 */ /* 0x000fea0003800000 */
.L_x_8598:
[----:B------:R-:W-:Y:S01]  /*26b0*/  ULDC.64 UR4, c[0x0][0xaf0] ;  /* 0x0002bc0000047ab9 */ /* 0x000fe20000000a00 */
[----:B------:R-:W2:Y:S01]  /*26c0*/  LDL R8, [R1+0x14] ;  /* 0x0000140001087983 */ /* 0x000ea20000100800 */
[----:B------:R-:W-:Y:S01]  /*26d0*/  ISETP.NE.U32.AND P0, PT, RZ, UR4, PT ;  /* 0x00000004ff007c0c */ /* 0x000fe2000bf05070 */
[----:B------:R-:W-:Y:S01]  /*26e0*/  IMAD.MOV.U32 R59, RZ, RZ, R24 ;  /* 0x000000ffff3b7224 */ /* 0x000fe200078e0018 */
[----:B------:R-:W0:Y:S02]  /*26f0*/  LDC.64 R52, c[0x0][0x3f8] ;  /* 0x0000fe00ff347b82 */ /* 0x000e240000000a00 */
[----:B------:R-:W-:Y:S01]  /*2700*/  ISETP.NE.AND.EX P0, PT, RZ, UR5, PT, P0 ;  /* 0x00000005ff007c0c */ /* 0x000fe2000bf05300 */
[----:B------:R-:W1:Y:S05]  /*2710*/  S2R R0, SR_TID.X ;  /* 0x0000000000007919 */ /* 0x000e6a0000002100 */
[----:B------:R-:W3:Y:S07]  /*2720*/  LDC R47, c[0x0][0x3f4] ;  /* 0x0000fd00ff2f7b82 */ /* 0x000eee0000000800 */
[----:B------:R-:W-:-:S02]  /*2730*/  @P0 IADD3 R4, P1, R27, UR4, RZ ;  /* 0x000000041b040c10 */ /* 0x000fc4000ff3e0ff */
[----:B------:R-:W-:Y:S01]  /*2740*/  SHF.R.S32.HI R3, RZ, 0x1f, R192 ;  /* 0x0000001fff037819 */ /* 0x000fe200000114c0 */
[----:B------:R-:W4:Y:S01]  /*2750*/  S2R R10, SR_TID.X ;  /* 0x00000000000a7919 */ /* 0x000f220000002100 */
[----:B------:R-:W-:Y:S01]  /*2760*/  @P0 IADD3.X R5, R26, UR5, RZ, P1, !PT ;  /* 0x000000051a050c10 */ /* 0x000fe20008ffe4ff */
[----:B------:R-:W-:Y:S01]  /*2770*/  IMAD.SHL.U32 R56, R194, 0x40, RZ ;  /* 0x00000040c2387824 */ /* 0x000fe200078e00ff */
[----:B------:R-:W-:Y:S01]  /*2780*/  SHF.R.S32.HI R189, RZ, 0x1f, R188 ;  /* 0x0000001fffbd7819 */ /* 0x000fe200000114bc */
[----:B------:R-:W-:Y:S02]  /*2790*/  ULDC UR4, c[0x0][0x2f4] ;  /* 0x0000bd0000047ab9 */ /* 0x000fe40000000800 */
[----:B------:R1:W2:Y:S02]  /*27a0*/  @P0 LDG.E R59, desc[UR40][R4.64] ;  /* 0x00000028043b0981 */ /* 0x0002a4000c1e1900 */
[----:B-1----:R-:W1:Y:S01]  /*27b0*/  LDC.64 R4, c[0x0][0x408] ;  /* 0x00010200ff047b82 */ /* 0x002e620000000a00 */
[----:B------:R-:W-:-:S05]  /*27c0*/  VIADD R6, R0, 0xffffff80 ;  /* 0xffffff8000067836 */ /* 0x000fca0000000000 */
[----:B------:R-:W-:-:S04]  /*27d0*/  SHF.R.S32.HI R7, RZ, 0x1f, R6 ;  /* 0x0000001fff077819 */ /* 0x000fc80000011406 */
[----:B------:R-:W-:Y:S01]  /*27e0*/  LEA.HI R7, R7, R6, RZ, 0x2 ;  /* 0x0000000607077211 */ /* 0x000fe200078f10ff */
[----:B0-----:R-:W-:-:S03]  /*27f0*/  IMAD R0, R3, R52, RZ ;  /* 0x0000003403007224 */ /* 0x001fc600078e02ff */
[----:B------:R-:W-:Y:S02]  /*2800*/  LOP3.LUT R9, R7, 0xfffffffc, RZ, 0xc0, !PT ;  /* 0xfffffffc07097812 */ /* 0x000fe400078ec0ff */
[----:B---3--:R-:W-:-:S03]  /*2810*/  ISETP.GE.AND P0, PT, R18, R47, PT ;  /* 0x0000002f1200720c */ /* 0x008fc60003f06270 */
[----:B------:R-:W-:Y:S02]  /*2820*/  IMAD.IADD R45, R6, 0x1, -R9 ;  /* 0x00000001062d7824 */ /* 0x000fe400078e0a09 */
[----:B-1----:R-:W-:-:S04]  /*2830*/  IMAD R3, R3, R4, RZ ;  /* 0x0000000403037224 */ /* 0x002fc800078e02ff */
[C---:B------:R-:W-:Y:S01]  /*2840*/  IMAD R9, R192.reuse, R5, R3 ;  /* 0x00000005c0097224 */ /* 0x040fe200078e0203 */
[----:B------:R-:W-:Y:S01]  /*2850*/  SEL R3, R47, RZ, P0 ;  /* 0x000000ff2f037207 */ /* 0x000fe20000000000 */
[----:B------:R-:W-:-:S04]  /*2860*/  IMAD R7, R192, R53, R0 ;  /* 0x00000035c0077224 */ /* 0x000fc800078e0200 */
[----:B------:R-:W-:Y:S01]  /*2870*/  IMAD.IADD R3, R18, 0x1, R3 ;  /* 0x0000000112037824 */ /* 0x000fe200078e0203 */
[----:B------:R-:W-:-:S04]  /*2880*/  LOP3.LUT R56, R56, 0x1c0, RZ, 0xc0, !PT ;  /* 0x000001c038387812 */ /* 0x000fc800078ec0ff */
[----:B------:R-:W-:Y:S01]  /*2890*/  SHF.R.S32.HI R0, RZ, 0x1f, R3 ;  /* 0x0000001fff007819 */ /* 0x000fe20000011403 */
[-C--:B------:R-:W-:Y:S01]  /*28a0*/  IMAD.WIDE.U32 R20, R192, R52.reuse, R188 ;  /* 0x00000034c0147225 */ /* 0x080fe200078e00bc */
[----:B------:R-:W-:Y:S02]  /*28b0*/  SHF.R.U32.HI R50, RZ, 0x3, R56 ;  /* 0x00000003ff327819 */ /* 0x000fe40000011638 */
[----:B------:R-:W-:Y:S01]  /*28c0*/  LEA.HI R57, R0, R3, RZ, 0x3 ;  /* 0x0000000300397211 */ /* 0x000fe200078f18ff */
[----:B------:R-:W-:Y:S01]  /*28d0*/  IMAD.WIDE.U32 R28, R192, R52, R18 ;  /* 0x00000034c01c7225 */ /* 0x000fe200078e0012 */
[----:B------:R-:W-:-:S03]  /*28e0*/  LOP3.LUT R3, R56, 0x18, R18, 0xf8, !PT ;  /* 0x0000001838037812 */ /* 0x000fc600078ef812 */
[----:B------:R-:W-:Y:S01]  /*28f0*/  IMAD.IADD R21, R21, 0x1, R7 ;  /* 0x0000000115157824 */ /* 0x000fe200078e0207 */
[----:B------:R-:W-:Y:S01]  /*2900*/  LOP3.LUT R3, R3, R50, RZ, 0x3c, !PT ;  /* 0x0000003203037212 */ /* 0x000fe200078e3cff */
[----:B------:R-:W-:Y:S01]  /*2910*/  IMAD.IADD R29, R7, 0x1, R29 ;  /* 0x00000001071d7824 */ /* 0x000fe200078e021d */
[----:B-----5:R-:W-:Y:S01]  /*2920*/  SHF.R.S32.HI R7, RZ, 0x1f, R2 ;  /* 0x0000001fff077819 */ /* 0x020fe20000011402 */
[----:B------:R-:W-:-:S04]  /*2930*/  IMAD.WIDE.U32 R30, R192, R4, R188 ;  /* 0x00000004c01e7225 */ /* 0x000fc800078e00bc */
[----:B------:R-:W-:-:S04]  /*2940*/  IMAD.WIDE.U32 R32, R192, R4, R18 ;  /* 0x00000004c0207225 */ /* 0x000fc800078e0012 */
[----:B------:R-:W-:Y:S02]  /*2950*/  IMAD R6, R7, R52, RZ ;  /* 0x0000003407067224 */ /* 0x000fe400078e02ff */
[----:B------:R-:W-:Y:S02]  /*2960*/  IMAD.IADD R31, R31, 0x1, R9 ;  /* 0x000000011f1f7824 */ /* 0x000fe400078e0209 */
[----:B------:R-:W-:Y:S02]  /*2970*/  IMAD.IADD R33, R9, 0x1, R33 ;  /* 0x0000000109217824 */ /* 0x000fe400078e0221 */
[----:B------:R-:W-:Y:S01]  /*2980*/  IMAD R7, R7, R4, RZ ;  /* 0x0000000407077224 */ /* 0x000fe200078e02ff */
[----:B----4-:R-:W-:Y:S01]  /*2990*/  SHF.R.U32.HI R10, RZ, 0x7, R10 ;  /* 0x00000007ff0a7819 */ /* 0x010fe2000001160a */
[----:B------:R-:W-:Y:S01]  /*29a0*/  IMAD R43, R2, R53, R6 ;  /* 0x00000035022b7224 */ /* 0x000fe200078e0206 */
[----:B------:R-:W-:Y:S01]  /*29b0*/  ISETP.GE.AND P2, PT, R18, UR4, PT ;  /* 0x0000000412007c0c */ /* 0x000fe2000bf46270 */
[----:B------:R-:W-:Y:S01]  /*29c0*/  IMAD.WIDE.U32 R20, R2, R52, R20 ;  /* 0x0000003402147225 */ /* 0x000fe200078e0014 */
[----:B------:R-:W-:-:S03]  /*29d0*/  LOP3.LUT R41, R57, 0xfffffff8, RZ, 0xc0, !PT ;  /* 0xfffffff839297812 */ /* 0x000fc600078ec0ff */
[----:B------:R-:W-:Y:S01]  /*29e0*/  IMAD.WIDE.U32 R28, R2, R52, R28 ;  /* 0x00000034021c7225 */ /* 0x000fe200078e001c */
[----:B------:R-:W-:-:S03]  /*29f0*/  SHF.L.U64.HI R53, R52, 0x6, R53 ;  /* 0x0000000634357819 */ /* 0x000fc60000010235 */
[C---:B------:R-:W-:Y:S02]  /*2a00*/  IMAD R7, R2.reuse, R5, R7 ;  /* 0x0000000502077224 */ /* 0x040fe400078e0207 */
[----:B------:R-:W-:-:S04]  /*2a10*/  IMAD.WIDE.U32 R30, R2, R4, R30 ;  /* 0x00000004021e7225 */ /* 0x000fc800078e001e */
[----:B------:R-:W-:Y:S01]  /*2a20*/  IMAD.WIDE.U32 R32, R2, R4, R32 ;  /* 0x0000000402207225 */ /* 0x000fe200078e0020 */
[----:B------:R-:W-:Y:S02]  /*2a30*/  SHF.L.U64.HI R51, R4, 0x6, R5 ;  /* 0x0000000604337819 */ /* 0x000fe40000010205 */
[----:B------:R-:W-:Y:S01]  /*2a40*/  ISETP.GE.AND P1, PT, R184, UR4, PT ;  /* 0x00000004b8007c0c */ /* 0x000fe2000bf26270 */
[----:B------:R-:W-:Y:S01]  /*2a50*/  IMAD.IADD R44, R21, 0x1, R43 ;  /* 0x00000001152c7824 */ /* 0x000fe200078e022b */
[----:B------:R-:W-:Y:S01]  /*2a60*/  P2R R60, PR, RZ, 0x4 ;  /* 0x00000004ff3c7803 */ /* 0x000fe20000000000 */
[----:B------:R-:W-:Y:S02]  /*2a70*/  IMAD.IADD R58, R58, 0x1, R25 ;  /* 0x000000013a3a7824 */ /* 0x000fe400078e0219 */
[----:B------:R-:W-:Y:S02]  /*2a80*/  IMAD.SHL.U32 R52, R52, 0x40, RZ ;  /* 0x0000004034347824 */ /* 0x000fe400078e00ff */
[----:B------:R-:W-:-:S02]  /*2a90*/  IMAD.SHL.U32 R49, R4, 0x40, RZ ;  /* 0x0000004004317824 */ /* 0x000fc400078e00ff */
[----:B------:R-:W-:Y:S02]  /*2aa0*/  VIADD R48, R10, 0x8 ;  /* 0x000000080a307836 */ /* 0x000fe40000000000 */
[----:B------:R-:W-:Y:S02]  /*2ab0*/  IMAD.SHL.U32 R47, R47, 0x2, RZ ;  /* 0x000000022f2f7824 */ /* 0x000fe400078e00ff */
[----:B------:R-:W-:Y:S02]  /*2ac0*/  IMAD R45, R45, 0x40, R192 ;  /* 0x000000402d2d7824 */ /* 0x000fe400078e02c0 */
[----:B------:R-:W-:Y:S02]  /*2ad0*/  IMAD.IADD R43, R43, 0x1, R29 ;  /* 0x000000012b2b7824 */ /* 0x000fe400078e021d */
[----:B------:R-:W-:Y:S02]  /*2ae0*/  IMAD.IADD R42, R31, 0x1, R7 ;  /* 0x000000011f2a7824 */ /* 0x000fe400078e0207 */
[----:B------:R-:W-:-:S02]  /*2af0*/  IMAD.IADD R40, R7, 0x1, R33 ;  /* 0x0000000107287824 */ /* 0x000fc400078e0221 */
[----:B--2---:R-:W-:Y:S01]  /*2b00*/  IMAD R46, R8, 0x200, R3 ;  /* 0x00000200082e7824 */ /* 0x004fe200078e0203 */
[----:B------:R-:W-:-:S04]  /*2b10*/  LOP3.LUT R3, R56, 0x38, R57, 0xf8, !PT ;  /* 0x0000003838037812 */ /* 0x000fc800078ef839 */
[----:B------:R-:W-:Y:S02]  /*2b20*/  LOP3.LUT R0, R3, R50, RZ, 0x3c, !PT ;  /* 0x0000003203007212 */ /* 0x000fe400078e3cff */
[----:B------:R-:W-:-:S03]  /*2b30*/  SHF.R.S32.HI R3, RZ, 0x1f, R41 ;  /* 0x0000001fff037819 */ /* 0x000fc60000011429 */
[----:B------:R-:W-:Y:S01]  /*2b40*/  IMAD R0, R8, 0x200, R0 ;  /* 0x0000020008007824 */ /* 0x000fe200078e0200 */
[----:B------:R-:W-:-:S07]  /*2b50*/  SHF.R.S32.HI R39, RZ, 0x1f, R59 ;  /* 0x0000001fff277819 */ /* 0x000fce000001143b */
.L_x_8632:
        /* <DEDUP_REMOVED lines=42> */
[----:B------:R-:W-:-:S03]  /*2e00*/  ISETP.NE.AND P3, PT, RZ, UR8, PT ;  /* 0x00000008ff007c0c */ /* 0x000fc6000bf65270 */
        /* <DEDUP_REMOVED lines=8> */
[----:B------:R-:W-:Y:S02]  /*2e90*/  IMAD R9, R53, R35, RZ ;  /* 0x0000002335097224 */ /* 0x000fe400078e02ff */
[----:B------:R-:W-:-:S04]  /*2ea0*/  IMAD.WIDE.U32 R6, R186, UR4, R4 ;  /* 0x00000004ba067c25 */ /* 0x000fc8000f8e0004 */
[----:B------:R-:W-:Y:S01]  /*2eb0*/  IMAD R7, R186, UR5, R7 ;  /* 0x00000005ba077c24 */ /* 0x000fe2000f8e0207 */
[----:B------:R-:W-:Y:S01]  /*2ec0*/  LEA R70, P4, R6, UR6, 0x1 ;  /* 0x0000000606467c11 */ /* 0x000fe2000f8808ff */
[----:B------:R-:W-:-:S03]  /*2ed0*/  IMAD.WIDE.U32 R4, R52, R35, RZ ;  /* 0x0000002334047225 */ /* 0x000fc600078e00ff */
[----:B------:R-:W-:Y:S01]  /*2ee0*/  LEA.HI.X R14, R6, UR7, R7, 0x1, P4 ;  /* 0x00000007060e7c11 */ /* 0x000fe2000a0f0c07 */
[----:B------:R-:W-:-:S04]  /*2ef0*/  IMAD R9, R68, R52, R9 ;  /* 0x0000003444097224 */ /* 0x000fc800078e0209 */
[----:B------:R-:W-:Y:S01]  /*2f00*/  IMAD.IADD R11, R5, 0x1, R9 ;  /* 0x00000001050b7824 */ /* 0x000fe200078e0209 */
[----:B------:R-:W-:Y:S06]  /*2f10*/  @!P3 BRA `(.L_x_8602) ;  /* 0x0000000800a0b947 */ /* 0x000fec0003800000 */
        /* <DEDUP_REMOVED lines=31> */
.L_x_8604:
[----:B------:R-:W-:Y:S05]  /*3110*/  BSYNC B1 ;  /* 0x0000000000017941 */ /* 0x000fea0003800000 */
.L_x_8603:
[----:B------:R-:W-:Y:S01]  /*3120*/  ISETP.NE.AND P3, PT, R187, 0x3, PT ;  /* 0x00000003bb00780c */ /* 0x000fe20003f65270 */
[----:B0----5:R-:W-:Y:S02]  /*3130*/  IMAD.MOV.U32 R4, RZ, RZ, R8 ;  /* 0x000000ffff047224 */ /* 0x021fe400078e0008 */
[----:B------:R-:W-:Y:S02]  /*3140*/  IMAD.MOV.U32 R5, RZ, RZ, R9 ;  /* 0x000000ffff057224 */ /* 0x000fe400078e0009 */
        /* <DEDUP_REMOVED lines=12> */
.L_x_8605:
[----:B------:R-:W-:Y:S01]  /*3210*/  IMAD R61, R185, 0x8, R17 ;  /* 0x00000008b93d7824 */ /* 0x000fe200078e0211 */
[----:B------:R-:W-:Y:S01]  /*3220*/  SHF.L.U32 R68, R191, 0x1f, RZ ;  /* 0x0000001fbf447819 */ /* 0x000fe200000006ff */
[----:B------:R-:W-:Y:S03]  /*3230*/  BSSY B1, `(.L_x_8606) ;  /* 0x0000003000017945 */ /* 0x000fe60003800000 */
[----:B------:R-:W0:Y:S02]  /*3240*/  SYNCS.PHASECHK.TRANS64.TRYWAIT P5, [R61+URZ+0x38890], R68 ;  /* 0x038890443d0075a7 */ /* 0x000e2400080a017f */
[----:B0-----:R-:W-:Y:S05]  /*3250*/  @!P5 BRA `(.L_x_8607) ;  /* 0x000002000074d947 */ /* 0x001fea0003800000 */
.L_x_8876:
[----:B------:R-:W-:Y:S05]  /*3260*/  BSYNC B1 ;  /* 0x0000000000017941 */ /* 0x000fea0003800000 */
.L_x_8606:
[----:B------:R-:W-:-:S03]  /*3270*/  UMOV UR4, 0xffffffff ;  /* 0xffffffff00047882 */ /* 0x000fc60000000000 */
[----:B------:R-:W-:Y:S05]  /*3280*/  BRA.DIV UR4, `(.L_x_8608) ;  /* 0x00000202047c7947 */ /* 0x000fea000b800000 */
[----:B------:R1:W2:Y:S04]  /*3290*/  SHFL.IDX PT, R71, R14, RZ, 0x1c1f ;  /* 0x001c1fff0e477589 */ /* 0x0002a800000e0000 */
[----:B------:R1:W3:Y:S02]  /*32a0*/  SHFL.IDX PT, R73, R70, RZ, 0x1c1f ;  /* 0x001c1fff46497589 */ /* 0x0002e400000e0000 */
.L_x_8880:
[----:B------:R-:W-:Y:S05]  /*32b0*/  @P4 BRA `(.L_x_8609) ;  /* 0x0000001400484947 */ /* 0x000fea0003800000 */
[----:B------:R-:W-:Y:S01]  /*32c0*/  ISETP.NE.AND P5, PT, R60, RZ, PT ;  /* 0x000000ff3c00720c */ /* 0x000fe20003fa5270 */
        /* <DEDUP_REMOVED lines=8> */
[--C-:B------:R-:W-:Y:S01]  /*3350*/  SHF.R.U64 R11, R26, 0x10, R27.reuse ;  /* 0x000000101a0b7819 */ /* 0x100fe2000000121b */
[----:B------:R-:W-:Y:S01]  /*3360*/  HADD2.F32 R5, -RZ, R5.H0_H0 ;  /* 0x20000005ff057230 */ /* 0x000fe20000004100 */
[----:B------:R-:W-:Y:S01]  /*3370*/  SHF.R.U32.HI R26, RZ, 0x10, R27 ;  /* 0x00000010ff1a7819 */ /* 0x000fe2000001161b */
[----:B------:R-:W-:Y:S02]  /*3380*/  HADD2.F32 R12, -RZ, R12.H0_H0 ;  /* 0x2000000cff0c7230 */ /* 0x000fe40000004100 */
[----:B------:R-:W-:-:S03]  /*3390*/  HADD2.F32 R11, -RZ, R11.H0_H0 ;  /* 0x2000000bff0b7230 */ /* 0x000fc60000004100 */
[CC--:B------:R-:W-:Y:S01]  /*33a0*/  FMUL.FTZ R13, R5.reuse, R12.reuse ;  /* 0x0000000c050d7220 */ /* 0x0c0fe20000410000 */
[C---:B-1----:R-:W-:Y:S01]  /*33b0*/  FMUL.FTZ R14, R10.reuse, R12 ;  /* 0x0000000c0a0e7220 */ /* 0x042fe20000410000 */
[--C-:B------:R-:W-:Y:S02]  /*33c0*/  HADD2.F32 R12, -RZ, R7.reuse.H1_H1 ;  /* 0x30000007ff0c7230 */ /* 0x100fe40000004100 */
[-C--:B------:R-:W-:Y:S01]  /*33d0*/  FFMA.FTZ R10, R10, R11.reuse, R13 ;  /* 0x0000000b0a0a7223 */ /* 0x080fe2000001000d */
[----:B------:R-:W-:Y:S01]  /*33e0*/  SHF.R.U32.HI R13, RZ, 0x10, R55 ;  /* 0x00000010ff0d7819 */ /* 0x000fe20000011637 */
[----:B------:R-:W-:Y:S01]  /*33f0*/  FFMA.FTZ R5, R5, R11, -R14 ;  /* 0x0000000b05057223 */ /* 0x000fe2000001080e */
[----:B------:R-:W-:Y:S02]  /*3400*/  IMAD.MOV.U32 R11, RZ, RZ, R4 ;  /* 0x000000ffff0b7224 */ /* 0x000fe400078e0004 */
[----:B------:R-:W-:Y:S02]  /*3410*/  HADD2.F32 R4, -RZ, R7.H0_H0 ;  /* 0x20000007ff047230 */ /* 0x000fe40000004100 */
[----:B------:R-:W-:Y:S01]  /*3420*/  HADD2.F32 R13, -RZ, R13.H0_H0 ;  /* 0x2000000dff0d7230 */ /* 0x000fe20000004100 */
[----:B------:R-:W-:Y:S01]  /*3430*/  F2FP.F16.F32.PACK_AB R5, R10, R5 ;  /* 0x000000050a05723e */ /* 0x000fe200000000ff */
[----:B------:R-:W-:-:S02]  /*3440*/  HADD2.F32 R7, -RZ, R26.H0_H0 ;  /* 0x2000001aff077230 */ /* 0x000fc40000004100 */
[----:B------:R-:W-:Y:S02]  /*3450*/  HADD2.F32 R14, -RZ, R76.H0_H0 ;  /* 0x2000004cff0e7230 */ /* 0x000fe40000004100 */
[-C--:B------:R-:W-:Y:S01]  /*3460*/  FMUL.FTZ R15, R12, R13.reuse ;  /* 0x0000000d0c0f7220 */ /* 0x080fe20000410000 */
[----:B------:R-:W-:-:S03]  /*3470*/  FMUL.FTZ R13, R4, R13 ;  /* 0x0000000d040d7220 */ /* 0x000fc60000410000 */
[-C--:B------:R-:W-:Y:S01]  /*3480*/  FFMA.FTZ R4, R4, R7.reuse, -R15 ;  /* 0x0000000704047223 */ /* 0x080fe2000001080f */
[----:B------:R-:W-:Y:S01]  /*3490*/  FFMA.FTZ R7, R12, R7, R13 ;  /* 0x000000070c077223 */ /* 0x000fe2000001000d */
[----:B------:R-:W-:Y:S02]  /*34a0*/  IMAD.MOV.U32 R12, RZ, RZ, R6 ;  /* 0x000000ffff0c7224 */ /* 0x000fe400078e0006 */
[--C-:B------:R-:W-:Y:S02]  /*34b0*/  HADD2.F32 R6, -RZ, R11.reuse.H1_H1 ;  /* 0x3000000bff067230 */ /* 0x100fe40000004100 */
[----:B------:R-:W-:Y:S01]  /*34c0*/  HADD2.F32 R11, -RZ, R11.H0_H0 ;  /* 0x2000000bff0b7230 */ /* 0x000fe20000004100 */
[----:B------:R-:W-:Y:S01]  /*34d0*/  F2FP.F16.F32.PACK_AB R7, R7, R4 ;  /* 0x000000040707723e */ /* 0x000fe200000000ff */
[----:B------:R-:W-:Y:S02]  /*34e0*/  HADD2.F32 R13, -RZ, R74.H0_H0 ;  /* 0x2000004aff0d7230 */ /* 0x000fe40000004100 */
        /* <DEDUP_REMOVED lines=14> */
.L_x_8613:
[----:B------:R-:W-:Y:S05]  /*35d0*/  BSYNC B2 ;  /* 0x0000000000027941 */ /* 0x000fea0003800000 */
.L_x_8612:
[----:B---3--:R-:W-:-:S04]  /*35e0*/  LEA R10, P4, R18, R73, 0x1 ;  /* 0x00000049120a7211 */ /* 0x008fc800078808ff */
[----:B--2---:R-:W-:-:S05]  /*35f0*/  LEA.HI.X R11, R18, R71, R19, 0x1, P4 ;  /* 0x00000047120b7211 */ /* 0x004fca00020f0c13 */
[----:B0-----:R4:W-:Y:S04]  /*3600*/  ST.E.128 desc[UR40][R10.64], R4 ;  /* 0x000000040a007985 */ /* 0x0019e8000c101d28 */
.L_x_8611:
[----:B------:R-:W-:Y:S05]  /*3610*/  BSYNC B1 ;  /* 0x0000000000017941 */ /* 0x000fea0003800000 */
.L_x_8610:
        /* <DEDUP_REMOVED lines=8> */
[----:B--2---:R-:W-:-:S03]  /*36a0*/  LEA.HI.X R11, R184, R71, R206, 0x1, P4 ;  /* 0x00000047b80b7211 */ /* 0x004fc600020f0cce */
[----:B------:R-:W-:-:S06]  /*36b0*/  IMAD R4, R4, 0x2, R17 ;  /* 0x0000000204047824 */ /* 0x000fcc00078e0211 */
[----:B------:R-:W2:Y:S01]  /*36c0*/  LDS.128 R4, [R4+0x22400] ;  /* 0x0224000004047984 */ /* 0x000ea20000000c00 */
[----:B------:R-:W-:Y:S05]  /*36d0*/  @P5 BRA `(.L_x_8615) ;  /* 0x0000000000a45947 */ /* 0x000fea0003800000 */
[----:B------:R-:W-:Y:S01]  /*36e0*/  SHF.R.U64 R12, R8, 0x10, R9 ;  /* 0x00000010080c7819 */ /* 0x000fe20000001209 */
[----:B--2---:R-:W-:Y:S01]  /*36f0*/  IMAD.MOV.U32 R8, RZ, RZ, R7 ;  /* 0x000000ffff087224 */ /* 0x004fe200078e0007 */
[--C-:B-1----:R-:W-:Y:S01]  /*3700*/  SHF.R.U64 R14, R24, 0x10, R25.reuse ;  /* 0x00000010180e7819 */ /* 0x102fe20000001219 */
[--C-:B------:R-:W-:Y:S01]  /*3710*/  HADD2.F32 R7, -RZ, R5.reuse.H1_H1 ;  /* 0x30000005ff077230 */ /* 0x100fe20000004100 */
[----:B------:R-:W-:Y:S01]  /*3720*/  SHF.R.U32.HI R15, RZ, 0x10, R25 ;  /* 0x00000010ff0f7819 */ /* 0x000fe20000011619 */
[----:B------:R-:W-:Y:S01]  /*3730*/  HADD2.F32 R5, -RZ, R5.H0_H0 ;  /* 0x20000005ff057230 */ /* 0x000fe20000004100 */
[----:B------:R-:W-:Y:S01]  /*3740*/  SHF.R.U32.HI R13, RZ, 0x10, R9 ;  /* 0x00000010ff0d7819 */ /* 0x000fe20000011609 */
        /* <DEDUP_REMOVED lines=34> */
.L_x_8615:
[----:B------:R-:W-:Y:S05]  /*3970*/  BSYNC B1 ;  /* 0x0000000000017941 */ /* 0x000fea0003800000 */
.L_x_8614:
[----:B--2---:R2:W-:Y:S01]  /*3980*/  ST.E.128 desc[UR40][R10.64], R4 ;  /* 0x000000040a007985 */ /* 0x0045e2000c101d28 */
[----:B------:R-:W-:Y:S05]  /*3990*/  BRA `(.L_x_8609) ;  /* 0x0000000c00907947 */ /* 0x000fea0003800000 */
.L_x_8602:
        /* <DEDUP_REMOVED lines=32> */
[----:B---3--:R-:W-:-:S02]  /*3ba0*/  IMAD.MOV.U32 R8, RZ, RZ, R26 ;  /* 0x000000ffff087224 */ /* 0x008fc400078e001a */
[----:B------:R-:W-:Y:S01]  /*3bb0*/  IMAD.MOV.U32 R9, RZ, RZ, R27 ;  /* 0x000000ffff097224 */ /* 0x000fe200078e001b */
[----:B------:R-:W-:Y:S01]  /*3bc0*/  PRMT R77, R15, 0x5410, R54 ;  /* 0x000054100f4d7816 */ /* 0x000fe20000000036 */
[----:B------:R-:W-:Y:S02]  /*3bd0*/  IMAD.MOV.U32 R10, RZ, RZ, R24 ;  /* 0x000000ffff0a7224 */ /* 0x000fe400078e0018 */
[----:B------:R-:W-:Y:S01]  /*3be0*/  IMAD.MOV.U32 R11, RZ, RZ, R25 ;  /* 0x000000ffff0b7224 */ /* 0x000fe200078e0019 */
[----:B------:R-:W-:Y:S02]  /*3bf0*/  PRMT R73, R73, 0x5410, R9 ;  /* 0x0000541049497816 */ /* 0x000fe40000000009 */
[----:B------:R-:W-:Y:S02]  /*3c00*/  PRMT R75, R8, 0x5410, R10 ;  /* 0x00005410084b7816 */ /* 0x000fe4000000000a */
[----:B------:R-:W-:Y:S01]  /*3c10*/  PRMT R69, R11, 0x7610, R69 ;  /* 0x000076100b457816 */ /* 0x000fe20000000045 */
[----:B------:R-:W-:Y:S06]  /*3c20*/  @!P3 BRA `(.L_x_8616) ;  /* 0x000000000004b947 */ /* 0x000fec0003800000 */
[----:B------:R-:W-:Y:S01]  /*3c30*/  BPT.TRAP 0x1 ;  /* 0x000000040000795c */ /* 0x000fe20000300000 */
.L_x_8616:
[----:B------:R-:W-:Y:S01]  /*3c40*/  IMAD R61, R185, 0x8, R17 ;  /* 0x00000008b93d7824 */ /* 0x000fe200078e0211 */
[----:B------:R-:W-:Y:S01]  /*3c50*/  SHF.L.U32 R68, R191, 0x1f, RZ ;  /* 0x0000001fbf447819 */ /* 0x000fe200000006ff */
[----:B------:R-:W-:Y:S03]  /*3c60*/  BSSY B1, `(.L_x_8617) ;  /* 0x0000003000017945 */ /* 0x000fe60003800000 */
[----:B------:R-:W0:Y:S02]  /*3c70*/  SYNCS.PHASECHK.TRANS64.TRYWAIT P6, [R61+URZ+0x38890], R68 ;  /* 0x038890443d0075a7 */ /* 0x000e2400080c017f */
[----:B0-----:R-:W-:Y:S05]  /*3c80*/  @!P6 BRA `(.L_x_8618) ;  /* 0x000001f80048e947 */ /* 0x001fea0003800000 */
.L_x_8881:
[----:B------:R-:W-:Y:S05]  /*3c90*/  BSYNC B1 ;  /* 0x0000000000017941 */ /* 0x000fea0003800000 */
.L_x_8617:
[----:B------:R-:W-:-:S03]  /*3ca0*/  UMOV UR4, 0xffffffff ;  /* 0xffffffff00047882 */ /* 0x000fc60000000000 */
[----:B------:R-:W-:Y:S05]  /*3cb0*/  BRA.DIV UR4, `(.L_x_8619) ;  /* 0x000001fa04507947 */ /* 0x000fea000b800000 */
[----:B------:R1:W2:Y:S04]  /*3cc0*/  SHFL.IDX PT, R54, R14, RZ, 0x1c1f ;  /* 0x001c1fff0e367589 */ /* 0x0002a800000e0000 */
[----:B------:R-:W3:Y:S02]  /*3cd0*/  SHFL.IDX PT, R70, R70, RZ, 0x1c1f ;  /* 0x001c1fff46467589 */ /* 0x000ee400000e0000 */
.L_x_8885:
[----:B------:R-:W4:Y:S02]  /*3ce0*/  LDC R72, c[0x0][0x2f4] ;  /* 0x0000bd00ff487b82 */ /* 0x000f240000000800 */
[----:B----4-:R-:W-:-:S13]  /*3cf0*/  ISETP.GE.OR P4, PT, R18, R72, P4 ;  /* 0x000000481200720c */ /* 0x010fda0002786670 */
[----:B------:R-:W-:Y:S05]  /*3d00*/  @P4 BRA `(.L_x_8609) ;  /* 0x0000000800b44947 */ /* 0x000fea0003800000 */
[----:B------:R-:W4:Y:S01]  /*3d10*/  LDL R10, [R1+0x14] ;  /* 0x00001400010a7983 */ /* 0x000f220000100800 */
[----:B------:R-:W-:Y:S01]  /*3d20*/  IMAD.IADD R8, R72, 0x1, -R47 ;  /* 0x0000000148087824 */ /* 0x000fe200078e0a2f */
[----:B------:R-:W-:Y:S04]  /*3d30*/  BSSY B1, `(.L_x_8620) ;  /* 0x000006c000017945 */ /* 0x000fe80003800000 */
[----:B------:R-:W-:-:S04]  /*3d40*/  SEL R8, R47, R8, !P0 ;  /* 0x000000082f087207 */ /* 0x000fc80004000000 */
[----:B------:R-:W-:-:S04]  /*3d50*/  SHF.R.S32.HI R9, RZ, 0x1f, R8 ;  /* 0x0000001fff097819 */ /* 0x000fc80000011408 */
[----:B------:R-:W-:-:S04]  /*3d60*/  LEA.HI R9, R9, R8, RZ, 0x4 ;  /* 0x0000000809097211 */ /* 0x000fc800078f20ff */
[----:B------:R-:W-:-:S04]  /*3d70*/  SHF.R.S32.HI R8, RZ, 0x4, R9 ;  /* 0x00000004ff087819 */ /* 0x000fc80000011409 */
[----:B------:R-:W-:-:S05]  /*3d80*/  LEA.HI.SX32 R8, R57, R8, 0x1d ;  /* 0x0000000839087211 */ /* 0x000fca00078feaff */
[----:B------:R-:W-:Y:S02]  /*3d90*/  IMAD.SHL.U32 R55, R8, 0x8, RZ ;  /* 0x0000000808377824 */ /* 0x000fe400078e00ff */
[----:B------:R-:W-:-:S03]  /*3da0*/  IMAD.IADD R8, R0, 0x1, R67 ;  /* 0x0000000100087824 */ /* 0x000fc600078e0243 */
[----:B------:R-:W-:Y:S01]  /*3db0*/  LOP3.LUT R9, R56, 0x38, R55, 0xf8, !PT ;  /* 0x0000003838097812 */ /* 0x000fe200078ef837 */
[----:B------:R-:W-:-:S03]  /*3dc0*/  IMAD R8, R8, 0x2, R17 ;  /* 0x0000000208087824 */ /* 0x000fc600078e0211 */
[----:B------:R-:W-:-:S05]  /*3dd0*/  LOP3.LUT R9, R9, R50, RZ, 0x3c, !PT ;  /* 0x0000003209097212 */ /* 0x000fca00078e3cff */
[----:B----4-:R-:W-:-:S04]  /*3de0*/  IMAD R10, R10, 0x200, R9 ;  /* 0x000002000a0a7824 */ /* 0x010fc800078e0209 */
        /* <DEDUP_REMOVED lines=29> */
[----:B------:R-:W-:Y:S02]  /*3fc0*/  HADD2.F32 R82, -RZ, R73.H1_H1 ;  /* 0x30000049ff527230 */ /* 0x000fe40000004100 */
[----:B------:R-:W-:Y:S01]  /*3fd0*/  FFMA.FTZ R9, R67, R80, R78 ;  /* 0x0000005043097223 */ /* 0x000fe2000001004e */
[----:B------:R-:W-:Y:S02]  /*3fe0*/  IMAD.MOV.U32 R67, RZ, RZ, R11 ;  /* 0x000000ffff437224 */ /* 0x000fe400078e000b */
[----:B------:R-:W-:Y:S01]  /*3ff0*/  HADD2.F32 R11, -RZ, R69.H0_H0 ;  /* 0x20000045ff0b7230 */ /* 0x000fe20000004100 */
        /* <DEDUP_REMOVED lines=9> */
[----:B------:R-:W-:Y:S02]  /*4090*/  HADD2.F32 R80, -RZ, R69.H1_H1 ;  /* 0x30000045ff507230 */ /* 0x000fe40000004100 */
[----:B------:R-:W-:Y:S01]  /*40a0*/  HADD2.F32 R69, -RZ, R71.H0_H0 ;  /* 0x20000047ff457230 */ /* 0x000fe20000004100 */
[--C-:B------:R-:W-:Y:S01]  /*40b0*/  SHF.R.U32.HI R71, RZ, 0x10, R7.reuse ;  /* 0x00000010ff477819 */ /* 0x100fe20000011607 */
[----:B------:R-:W-:Y:S01]  /*40c0*/  FFMA.FTZ R11, R11, R78, R82 ;  /* 0x0000004e0b0b7223 */ /* 0x000fe20000010052 */
[----:B------:R-:W-:Y:S01]  /*40d0*/  HADD2.F32 R78, -RZ, R67.H1_H1 ;  /* 0x30000043ff4e7230 */ /* 0x000fe20000004100 */
[----:B------:R-:W-:Y:S01]  /*40e0*/  SHF.R.U64 R7, R6, 0x10, R7 ;  /* 0x0000001006077819 */ /* 0x000fe20000001207 */
[----:B------:R-:W-:-:S02]  /*40f0*/  IMAD.MOV.U32 R9, RZ, RZ, R13 ;  /* 0x000000ffff097224 */ /* 0x000fc400078e000d */
        /* <DEDUP_REMOVED lines=18> */
[----:B------:R-:W-:Y:S01]  /*4220*/  FFMA.FTZ R8, R8, R25, -R73 ;  /* 0x0000001908087223 */ /* 0x000fe20000010849 */
[----:B------:R-:W-:-:S02]  /*4230*/  IMAD.MOV.U32 R15, RZ, RZ, R80 ;  /* 0x000000ffff0f7224 */ /* 0x000fc400078e0050 */
        /* <DEDUP_REMOVED lines=27> */
.L_x_8621:
[----:B------:R-:W-:Y:S05]  /*43f0*/  BSYNC B1 ;  /* 0x0000000000017941 */ /* 0x000fea0003800000 */
.L_x_8620:
        /* <DEDUP_REMOVED lines=10> */
.L_x_8601:
[----:B------:R-:W-:-:S13]  /*44a0*/  ISETP.NE.AND P3, PT, R187, 0x3, PT ;  /* 0x00000003bb00780c */ /* 0x000fda0003f65270 */
[----:B------:R-:W-:Y:S05]  /*44b0*/  @!P3 BRA `(.L_x_8622) ;  /* 0x000000000004b947 */ /* 0x000fea0003800000 */
[----:B------:R-:W-:Y:S01]  /*44c0*/  BPT.TRAP 0x1 ;  /* 0x000000040000795c */ /* 0x000fe20000300000 */
.L_x_8622:
[----:B------:R-:W-:Y:S01]  /*44d0*/  IMAD R61, R185, 0x8, R17 ;  /* 0x00000008b93d7824 */ /* 0x000fe200078e0211 */
[----:B------:R-:W-:Y:S01]  /*44e0*/  SHF.L.U32 R68, R191, 0x1f, RZ ;  /* 0x0000001fbf447819 */ /* 0x000fe200000006ff */
[----:B------:R-:W-:Y:S01]  /*44f0*/  BSSY B1, `(.L_x_8623) ;  /* 0x0000004000017945 */ /* 0x000fe20003800000 */
[----:B------:R-:W-:Y:S02]  /*4500*/  SHF.R.S32.HI R65, RZ, 0x1f, R63 ;  /* 0x0000001fff417819 */ /* 0x000fe4000001143f */
[----:B------:R-:W1:Y:S02]  /*4510*/  SYNCS.PHASECHK.TRANS64.TRYWAIT P4, [R61+URZ+0x38890], R68 ;  /* 0x038890443d0075a7 */ /* 0x000e64000808017f */
[----:B-1----:R-:W-:Y:S05]  /*4520*/  @!P4 BRA `(.L_x_8624) ;  /* 0x000001f00080c947 */ /* 0x002fea0003800000 */
.L_x_8886:
[----:B------:R-:W-:Y:S05]  /*4530*/  BSYNC B1 ;  /* 0x0000000000017941 */ /* 0x000fea0003800000 */
.L_x_8623:
        /* <DEDUP_REMOVED lines=24> */
.L_x_8890:
        /* <DEDUP_REMOVED lines=18> */
.L_x_8609:
[----:B------:R-:W-:Y:S05]  /*47e0*/  BSYNC B0 ;  /* 0x0000000000007941 */ /* 0x000fea0003800000 */
.L_x_8600:
        /* <DEDUP_REMOVED lines=17> */
.L_x_8627:
[----:B------:R-:W-:Y:S05]  /*4900*/  BSYNC B0 ;  /* 0x0000000000007941 */ /* 0x000fea0003800000 */
.L_x_8626:
[----:B------:R-:W1:Y:S01]  /*4910*/  SYNCS.PHASECHK.TRANS64.TRYWAIT P3, [R61+URZ+0x388b0], R68 ;  /* 0x0388b0443d0075a7 */ /* 0x000e62000806017f */
[----:B------:R-:W-:Y:S04]  /*4920*/  BSSY B0, `(.L_x_8628) ;  /* 0x0000002000007945 */ /* 0x000fe80003800000 */
[----:B-1----:R-:W-:Y:S05]  /*4930*/  @!P3 BRA `(.L_x_8629) ;  /* 0x000001ec00d4b947 */ /* 0x002fea0003800000 */
.L_x_8891:
[----:B------:R-:W-:Y:S05]  /*4940*/  BSYNC B0 ;  /* 0x0000000000007941 */ /* 0x000fea0003800000 */
.L_x_8628:
        /* <DEDUP_REMOVED lines=21> */
[----:B------:R-:W4:Y:S01]  /*4aa0*/  LDL R27, [R1+0x1c] ;  /* 0x00001c00011b7983 */ /* 0x000f220000100800 */
[----:B------:R-:W-:-:S03]  /*4ab0*/  ULDC UR4, c[0x0][0x320] ;  /* 0x0000c80000047ab9 */ /* 0x000fc60000000800 */
[----:B---3--:R-:W3:Y:S04]  /*4ac0*/  LDL R14, [R1+0x20] ;  /* 0x00002000010e7983 */ /* 0x008ee80000100800 */
[----:B------:R-:W5:Y:S01]  /*4ad0*/  LDL R26, [R1+0x24] ;  /* 0x00002400011a7983 */ /* 0x000f620000100800 */
[----:B------:R-:W-:Y:S01]  /*4ae0*/  ISETP.GE.AND P5, PT, R18, UR4, PT ;  /* 0x0000000412007c0c */ /* 0x000fe2000bfa6270 */
[----:B------:R-:W-:Y:S01]  /*4af0*/  IMAD R8, R185, 0x8000, R46 ;  /* 0x00008000b9087824 */ /* 0x000fe200078e022e */
[----:B------:R-:W-:Y:S01]  /*4b00*/  LOP3.LUT P3, RZ, R194, 0x4, RZ, 0xc0, !PT ;  /* 0x00000004c2ff7812 */ /* 0x000fe2000786c0ff */
[----:B------:R-:W5:Y:S02]  /*4b10*/  LDL R25, [R1+0x28] ;  /* 0x0000280001197983 */ /* 0x000f640000100800 */
[----:B------:R-:W-:-:S02]  /*4b20*/  IMAD R13, R8, 0x2, R17 ;  /* 0x00000002080d7824 */ /* 0x000fc400078e0211 */
[----:B------:R-:W5:Y:S04]  /*4b30*/  LDL R24, [R1+0x2c] ;  /* 0x00002c0001187983 */ /* 0x000f680000100800 */
[----:B------:R-:W5:Y:S01]  /*4b40*/  LDL R15, [R1+0x30] ;  /* 0x00003000010f7983 */ /* 0x000f620000100800 */
[----:B------:R-:W-:-:S03]  /*4b50*/  VIADD R12, R8, 0x20 ;  /* 0x00000020080c7836 */ /* 0x000fc60000000000 */
[----:B------:R-:W1:Y:S01]  /*4b60*/  @!P5 LDS.128 R4, [R13+0x400] ;  /* 0x000400000d04d984 */ /* 0x000e620000000c00 */
[----:B------:R-:W-:Y:S01]  /*4b70*/  @P3 VIADD R12, R8, 0xffffffe0 ;  /* 0xffffffe0080c3836 */ /* 0x000fe20000000000 */
[-C--:B0-----:R-:W-:Y:S02]  /*4b80*/  @!P5 LEA R8, P3, R18, R11.reuse, 0x1 ;  /* 0x0000000b1208d211 */ /* 0x081fe400078608ff */
[----:B------:R-:W5:Y:S01]  /*4b90*/  LDL R62, [R1+0x38] ;  /* 0x00003800013e7983 */ /* 0x000f620000100800 */
[----:B------:R-:W-:Y:S01]  /*4ba0*/  IMAD R12, R12, 0x2, R17 ;  /* 0x000000020c0c7824 */ /* 0x000fe200078e0211 */
[----:B--2---:R-:W-:Y:S02]  /*4bb0*/  @!P5 LEA.HI.X R9, R18, R10, R19, 0x1, P3 ;  /* 0x0000000a1209d211 */ /* 0x004fe400018f0c13 */
[C---:B------:R-:W-:Y:S01]  /*4bc0*/  ISETP.GE.AND P3, PT, R184.reuse, UR4, PT ;  /* 0x00000004b8007c0c */ /* 0x040fe2000bf66270 */
[----:B------:R-:W2:Y:S04]  /*4bd0*/  LDL R55, [R1+0x3c] ;  /* 0x00003c0001377983 */ /* 0x000ea80000100800 */
[----:B------:R-:W2:Y:S04]  /*4be0*/  LDL R54, [R1+0x40] ;  /* 0x0000400001367983 */ /* 0x000ea80000100800 */
[----:B-1----:R0:W-:Y:S04]  /*4bf0*/  @!P5 ST.E.128 desc[UR40][R8.64], R4 ;  /* 0x000000040800d985 */ /* 0x0021e8000c101d28 */
[----:B------:R-:W1:Y:S01]  /*4c00*/  @!P3 LDS.128 R4, [R12+0x400] ;  /* 0x000400000c04b984 */ /* 0x000e620000000c00 */
[----:B0-----:R-:W-:-:S04]  /*4c10*/  @!P3 LEA R8, P5, R184, R11, 0x1 ;  /* 0x0000000bb808b211 */ /* 0x001fc800078a08ff */
[----:B------:R-:W-:Y:S02]  /*4c20*/  @!P3 LEA.HI.X R9, R184, R10, R206, 0x1, P5 ;  /* 0x0000000ab809b211 */ /* 0x000fe400028f0cce */
[----:B------:R-:W-:-:S03]  /*4c30*/  ISETP.GE.AND P5, PT, R226, UR4, PT ;  /* 0x00000004e2007c0c */ /* 0x000fc6000bfa6270 */
[----:B-1----:R0:W-:Y:S10]  /*4c40*/  @!P3 ST.E.128 desc[UR40][R8.64], R4 ;  /* 0x000000040800b985 */ /* 0x0021f4000c101d28 */
[----:B------:R-:W1:Y:S01]  /*4c50*/  @!P5 LDS.128 R4, [R13+0x2400] ;  /* 0x002400000d04d984 */ /* 0x000e620000000c00 */
[----:B0-----:R-:W-:-:S05]  /*4c60*/  @!P5 LEA R8, P3, R226, R11, 0x1 ;  /* 0x0000000be208d211 */ /* 0x001fca00078608ff */
[----:B----4-:R-:W-:Y:S01]  /*4c70*/  @!P5 IMAD.X R9, R10, 0x1, R27, P3 ;  /* 0x000000010a09d824 */ /* 0x010fe200018e061b */
[C---:B------:R-:W-:Y:S01]  /*4c80*/  ISETP.GE.AND P3, PT, R225.reuse, UR4, PT ;  /* 0x00000004e1007c0c */ /* 0x040fe2000bf66270 */
[----:B------:R-:W4:Y:S04]  /*4c90*/  LDL R27, [R1+0x44] ;  /* 0x00004400011b7983 */ /* 0x000f280000100800 */
[----:B-1----:R0:W-:Y:S08]  /*4ca0*/  @!P5 ST.E.128 desc[UR40][R8.64], R4 ;  /* 0x000000040800d985 */ /* 0x0021f0000c101d28 */
[----:B------:R-:W1:Y:S01]  /*4cb0*/  @!P3 LDS.128 R4, [R12+0x2400] ;  /* 0x002400000c04b984 */ /* 0x000e620000000c00 */
[----:B0-----:R-:W-:-:S05]  /*4cc0*/  @!P3 LEA R8, P5, R225, R11, 0x1 ;  /* 0x0000000be108b211 */ /* 0x001fca00078a08ff */
[----:B---3--:R-:W-:Y:S02]  /*4cd0*/  @!P3 IMAD.X R9, R10, 0x1, R14, P5 ;  /* 0x000000010a09b824 */ /* 0x008fe400028e060e */
[----:B------:R-:W3:Y:S01]  /*4ce0*/  LDL R14, [R1+0x34] ;  /* 0x00003400010e7983 */ /* 0x000ee20000100800 */
[----:B------:R-:W-:-:S03]  /*4cf0*/  ISETP.GE.AND P5, PT, R224, UR4, PT ;  /* 0x00000004e0007c0c */ /* 0x000fc6000bfa6270 */
[----:B-1----:R0:W-:Y:S10]  /*4d00*/  @!P3 ST.E.128 desc[UR40][R8.64], R4 ;  /* 0x000000040800b985 */ /* 0x0021f4000c101d28 */
[----:B------:R-:W1:Y:S01]  /*4d10*/  @!P5 LDS.128 R4, [R13+0x4400] ;  /* 0x004400000d04d984 */ /* 0x000e620000000c00 */
[----:B0-----:R-:W-:-:S05]  /*4d20*/  @!P5 LEA R8, P3, R224, R11, 0x1 ;  /* 0x0000000be008d211 */ /* 0x001fca00078608ff */
[----:B-----5:R-:W-:Y:S01]  /*4d30*/  @!P5 IMAD.X R9, R10, 0x1, R26, P3 ;  /* 0x000000010a09d824 */ /* 0x020fe200018e061a */
[C---:B------:R-:W-:Y:S01]  /*4d40*/  ISETP.GE.AND P3, PT, R223.reuse, UR4, PT ;  /* 0x00000004df007c0c */ /* 0x040fe2000bf66270 */
[----:B------:R-:W5:Y:S04]  /*4d50*/  LDL R26, [R1+0x48] ;  /* 0x00004800011a7983 */ /* 0x000f680000100800 */
[----:B-1----:R0:W-:Y:S08]  /*4d60*/  @!P5 ST.E.128 desc[UR40][R8.64], R4 ;  /* 0x000000040800d985 */ /* 0x0021f0000c101d28 */
[----:B------:R-:W1:Y:S01]  /*4d70*/  @!P3 LDS.128 R4, [R12+0x4400] ;  /* 0x004400000c04b984 */ /* 0x000e620000000c00 */
[----:B0-----:R-:W-:-:S05]  /*4d80*/  @!P3 LEA R8, P5, R223, R11, 0x1 ;  /* 0x0000000bdf08b211 */ /* 0x001fca00078a08ff */
[----:B------:R-:W-:Y:S01]  /*4d90*/  @!P3 IMAD.X R9, R10, 0x1, R25, P5 ;  /* 0x000000010a09b824 */ /* 0x000fe200028e0619 */
        /* <DEDUP_REMOVED lines=23> */
[----:B------:R-:W-:Y:S01]  /*4f10*/  @!P3 IMAD.X R9, R10, 0x1, R62, P5 ;  /* 0x000000010a09b824 */ /* 0x000fe200028e063e */
[----:B------:R-:W-:-:S04]  /*4f20*/  ISETP.GE.AND P5, PT, R218, UR4, PT ;  /* 0x00000004da007c0c */ /* 0x000fc8000bfa6270 */
        /* <DEDUP_REMOVED lines=8> */
[----:B------:R-:W-:Y:S01]  /*4fb0*/  @!P3 IMAD.X R9, R10, 0x1, R54, P5 ;  /* 0x000000010a09b824 */ /* 0x000fe200028e0636 */
[----:B------:R-:W-:-:S04]  /*4fc0*/  ISETP.GE.AND P5, PT, R216, UR4, PT ;  /* 0x00000004d8007c0c */ /* 0x000fc8000bfa6270 */
[----:B-1----:R0:W-:Y:S09]  /*4fd0*/  @!P3 ST.E.128 desc[UR40][R8.64], R4 ;  /* 0x000000040800b985 */ /* 0x0021f2000c101d28 */
[----:B------:R-:W1:Y:S01]  /*4fe0*/  @!P5 LDS.128 R4, [R13+0xc400] ;  /* 0x00c400000d04d984 */ /* 0x000e620000000c00 */
[----:B0-----:R-:W-:-:S05]  /*4ff0*/  @!P5 LEA R8, P3, R216, R11, 0x1 ;  /* 0x0000000bd808d211 */ /* 0x001fca00078608ff */
[----:B----4-:R-:W-:Y:S01]  /*5000*/  @!P5 IMAD.X R9, R10, 0x1, R27, P3 ;  /* 0x000000010a09d824 */ /* 0x010fe200018e061b */
[----:B------:R-:W-:-:S04]  /*5010*/  ISETP.GE.AND P3, PT, R215, UR4, PT ;  /* 0x00000004d7007c0c */ /* 0x000fc8000bf66270 */
[----:B-1----:R0:W-:Y:S09]  /*5020*/  @!P5 ST.E.128 desc[UR40][R8.64], R4 ;  /* 0x000000040800d985 */ /* 0x0021f2000c101d28 */
[----:B------:R-:W1:Y:S01]  /*5030*/  @!P3 LDS.128 R4, [R12+0xc400] ;  /* 0x00c400000c04b984 */ /* 0x000e620000000c00 */
[----:B0-----:R-:W-:-:S05]  /*5040*/  @!P3 LEA R8, P5, R215, R11, 0x1 ;  /* 0x0000000bd708b211 */ /* 0x001fca00078a08ff */
[----:B-----5:R-:W-:Y:S01]  /*5050*/  @!P3 IMAD.X R9, R10, 0x1, R26, P5 ;  /* 0x000000010a09b824 */ /* 0x020fe200028e061a */
        /* <DEDUP_REMOVED lines=9> */
[----:B---3--:R-:W-:-:S05]  /*50f0*/  @!P3 IMAD.X R9, R10, 0x1, R14, P5 ;  /* 0x000000010a09b824 */ /* 0x008fca00028e060e */
[----:B-1----:R4:W-:Y:S03]  /*5100*/  @!P3 ST.E.128 desc[UR40][R8.64], R4 ;  /* 0x000000040800b985 */ /* 0x0029e6000c101d28 */
.L_x_8631:
[----:B------:R-:W-:Y:S05]  /*5110*/  BSYNC B0 ;  /* 0x0000000000007941 */ /* 0x000fea0003800000 */
.L_x_8630:
[----:B------:R-:W-:Y:S01]  /*5120*/  @!PT LDS RZ, [RZ] ;  /* 0x00000000fffff984 */ /* 0x000fe20000000800 */
[----:B------:R-:W-:Y:S01]  /*5130*/  @!PT LDS RZ, [RZ] ;  /* 0x00000000fffff984 */ /* 0x000fe20000000800 */
[----:B------:R-:W-:Y:S01]  /*5140*/  @!PT LDS RZ, [RZ] ;  /* 0x00000000fffff984 */ /* 0x000fe20000000800 */
[----:B------:R-:W-:Y:S01]  /*5150*/  @!PT LDS RZ, [RZ] ;  /* 0x00000000fffff984 */ /* 0x000fe20000000800 */
[----:B------:R5:W-:Y:S06]  /*5160*/  MEMBAR.ALL.CTA ;  /* 0x0000000000007992 */ /* 0x000bec0000008000 */
[----:B-----5:R-:W5:Y:S01]  /*5170*/  FENCE.VIEW.ASYNC.S ;  /* 0x00000000000073c6 */ /* 0x020f620000000000 */
[----:B-1----:R-:W-:Y:S01]  /*5180*/  @!P4 VIADD R61, R61, 0x388c0 ;  /* 0x000388c03d3dc836 */ /* 0x002fe20000000000 */
        /* <DEDUP_REMOVED lines=10> */
.L_x_8595:
[----:B------:R-:W4:Y:S01]  /*5230*/  LDL R4, [R1+0x7c] ;  /* 0x00007c0001047983 */ /* 0x000f220000100800 */
[----:B------:R-:W-:Y:S01]  /*5240*/  BSSY B0, `(.L_x_8633) ;  /* 0x0000005000007945 */ /* 0x000fe20003800000 */
[----:B----4-:R-:W-:-:S03]  /*5250*/  ISETP.NE.AND P0, PT, R4, 0x1, PT ;  /* 0x000000010400780c */ /* 0x010fc60003f05270 */
[----:B------:R-:W-:Y:S10]  /*5260*/  @P3 BRA `(.L_x_8634) ;  /* 0x0000000000083947 */ /* 0x000ff40003800000 */
[----:B------:R-:W1:Y:S02]  /*5270*/  FENCE.VIEW.ASYNC.G ;  /* 0x00000000000073c6 */ /* 0x000e640000000100 */
[----:B-1----:R-:W-:Y:S06]  /*5280*/  BAR.ARV 0xc, 0x180 ;  /* 0x0306000000007b1d */ /* 0x002fec0000002000 */
.L_x_8634:
[----:B------:R-:W-:Y:S05]  /*5290*/  BSYNC B0 ;  /* 0x0000000000007941 */ /* 0x000fea0003800000 */
.L_x_8633:
[----:B------:R-:W-:Y:S04]  /*52a0*/  BSSY B7, `(.L_x_8635) ;  /* 0x0000fff000077945 */ /* 0x000fe80003800000 */
[----:B------:R-:W-:Y:S05]  /*52b0*/  @!P0 BRA `(.L_x_8636) ;  /* 0x0000002000288947 */ /* 0x000fea0003800000 */
[----:B------:R-:W1:Y:S01]  /*52c0*/  LDC R0, c[0x0][0x448] ;  /* 0x00011200ff007b82 */ /* 0x000e620000000800 */
[----:B------:R-:W-:Y:S01]  /*52d0*/  VIADD R3, R214, 0x3f ;  /* 0x0000003fd6037836 */ /* 0x000fe20000000000 */
[----:B------:R-:W-:Y:S01]  /*52e0*/  BSSY B0, `(.L_x_8637) ;  /* 0x000002c000007945 */ /* 0x000fe20003800000 */
[----:B-1----:R-:W-:-:S13]  /*52f0*/  ISETP.NE.AND P0, PT, R0, 0x1, PT ;  /* 0x000000010000780c */ /* 0x002fda0003f05270 */
[----:B------:R-:W1:Y:S08]  /*5300*/  @P0 LDC R0, c[0x0][0x44c] ;  /* 0x00011300ff000b82 */ /* 0x000e700000000800 */
[----:B------:R-:W4:Y:S01]  /*5310*/  @P0 LDC R5, c[0x0][0x450] ;  /* 0x00011400ff050b82 */ /* 0x000f220000000800 */
[----:B-1----:R-:W-:-:S05]  /*5320*/  @P0 IMAD.HI.U32 R0, R3, R0, RZ ;  /* 0x0000000003000227 */ /* 0x002fca00078e00ff */
[----:B----4-:R-:W-:-:S05]  /*5330*/  @P0 SHF.R.U32.HI R3, RZ, R5, R0 ;  /* 0x00000005ff030219 */ /* 0x010fca0000011600 */
[----:B------:R-:W-:-:S05]  /*5340*/  IMAD.IADD R3, R38, 0x1, R3 ;  /* 0x0000000126037824 */ /* 0x000fca00078e0203 */
[----:B------:R-:W-:-:S04]  /*5350*/  SHF.R.S32.HI R0, RZ, 0x1f, R3 ;  /* 0x0000001fff007819 */ /* 0x000fc80000011403 */
[----:B------:R-:W-:Y:S01]  /*5360*/  LEA.HI R0, R0, R3, RZ, 0x6 ;  /* 0x0000000300007211 */ /* 0x000fe200078f30ff */
[----:B------:R-:W-:-:S03]  /*5370*/  IMAD.MOV.U32 R3, RZ, RZ, RZ ;  /* 0x000000ffff037224 */ /* 0x000fc600078e00ff */
[----:B------:R-:W-:-:S04]  /*5380*/  SHF.R.S32.HI R0, RZ, 0x6, R0 ;  /* 0x00000006ff007819 */ /* 0x000fc80000011400 */
[----:B--2---:R-:W-:-:S04]  /*5390*/  VIMNMX R10, R37, R0, PT ;  /* 0x00000000250a7248 */ /* 0x004fc80003fe0100 */
        /* <DEDUP_REMOVED lines=9> */
[----:B------:R-:W-:-:S05]  /*5430*/  IABS R8, R9 ;  /* 0x0000000900087213 */ /* 0x000fca0000000000 */
[----:B------:R-:W-:Y:S02]  /*5440*/  IMAD.MOV R8, RZ, RZ, -R8 ;  /* 0x000000ffff087224 */ /* 0x000fe400078e0a08 */
[----:B-1----:R-:W1:Y:S02]  /*5450*/  MUFU.RCP R4, R4 ;  /* 0x0000000400047308 */ /* 0x002e640000001000 */
[----:B-1---5:R-:W-:Y:S01]  /*5460*/  VIADD R2, R4, 0xffffffe ;  /* 0x0ffffffe04027836 */ /* 0x022fe20000000000 */
[----:B------:R-:W-:Y:S02]  /*5470*/  IABS R4, R0 ;  /* 0x0000000000047213 */ /* 0x000fe40000000000 */
[----:B------:R-:W-:-:S03]  /*5480*/  LOP3.LUT R0, R0, R9, RZ, 0x3c, !PT ;  /* 0x0000000900007212 */ /* 0x000fc600078e3cff */
[----:B------:R1:W2:Y:S01]  /*5490*/  F2I.FTZ.U32.TRUNC.NTZ R3, R2 ;  /* 0x0000000200037305 */ /* 0x0002a2000021f000 */
[----:B------:R-:W-:Y:S01]  /*54a0*/  ISETP.GE.AND P2, PT, R0, RZ, PT ;  /* 0x000000ff0000720c */ /* 0x000fe20003f46270 */
[----:B-1----:R-:W-:Y:S02]  /*54b0*/  IMAD.MOV.U32 R2, RZ, RZ, RZ ;  /* 0x000000ffff027224 */ /* 0x002fe400078e00ff */
[----:B--2---:R-:W-:-:S04]  /*54c0*/  IMAD.MOV R6, RZ, RZ, -R3 ;  /* 0x000000ffff067224 */ /* 0x004fc800078e0a03 */
        /* <DEDUP_REMOVED lines=13> */
.L_x_8638:
[----:B------:R-:W-:Y:S05]  /*55a0*/  BSYNC B0 ;  /* 0x0000000000007941 */ /* 0x000fea0003800000 */
.L_x_8637:
        /* <DEDUP_REMOVED lines=42> */
[----:B---3--:R-:W-:-:S02]  /*5850*/  CS2R R72, SRZ ;  /* 0x0000000000487805 */ /* 0x008fc4000001ff00 */
        /* <DEDUP_REMOVED lines=24> */
[----:B--2---:R-:W-:-:S05]  /*59e0*/  IMAD R0, R0, R3, RZ ;  /* 0x0000000300007224 */ /* 0x004fca00078e02ff */
[----:B------:R-:W-:-:S04]  /*59f0*/  VIADDMNMX R10, R0, R3, R10, PT ;  /* 0x00000003000a7246 */ /* 0x000fc8000380010a */
[----:B------:R-:W-:-:S13]  /*5a00*/  ISETP.GT.AND P1, PT, R10, R0, PT ;  /* 0x000000000a00720c */ /* 0x000fda0003f24270 */
[----:B------:R-:W-:Y:S05]  /*5a10*/  @!P1 BRA `(.L_x_8639) ;  /* 0x000000f8001c9947 */ /* 0x000fea0003800000 */
[----:B-----5:R-:W2:Y:S01]  /*5a20*/  LDL R2, [R1+0x70] ;  /* 0x0000700001027983 */ /* 0x020ea20000100800 */
[----:B------:R-:W-:Y:S01]  /*5a30*/  IMAD.MOV.U32 R5, RZ, RZ, 0x40000040 ;  /* 0x40000040ff057424 */ /* 0x000fe200078e00ff */
[----:B------:R-:W-:Y:S01]  /*5a40*/  BAR.SYNC.DEFER_BLOCKING 0xe, 0x100 ;  /* 0x0384000000007b1d */ /* 0x000fe20000010000 */
[----:B------:R-:W-:-:S03]  /*5a50*/  IMAD.MOV.U32 R9, RZ, RZ, 0x40000040 ;  /* 0x40000040ff097424 */ /* 0x000fc600078e00ff */
[----:B------:R-:W-:Y:S01]  /*5a60*/  R2UR UR7, R5 ;  /* 0x00000000050772ca */ /* 0x000fe200000e0000 */
[----:B------:R-:W-:Y:S01]  /*5a70*/  IMAD.MOV.U32 R7, RZ, RZ, 0x40000040 ;  /* 0x40000040ff077424 */ /* 0x000fe200078e00ff */
[----:B------:R-:W-:Y:S01]  /*5a80*/  ISETP.NE.AND P2, PT, R187, 0x3, PT ;  /* 0x00000003bb00780c */ /* 0x000fe20003f45270 */
[----:B------:R-:W-:Y:S01]  /*5a90*/  IMAD.MOV.U32 R5, RZ, RZ, 0x40000040 ;  /* 0x40000040ff057424 */ /* 0x000fe200078e00ff */
[----:B------:R-:W-:Y:S01]  /*5aa0*/  R2UR UR15, R9 ;  /* 0x00000000090f72ca */ /* 0x000fe200000e0000 */
[----:B------:R-:W-:Y:S01]  /*5ab0*/  IMAD.MOV.U32 R9, RZ, RZ, 0x40000040 ;  /* 0x40000040ff097424 */ /* 0x000fe200078e00ff */
[----:B------:R-:W-:Y:S01]  /*5ac0*/  R2UR UR11, R7 ;  /* 0x00000000070b72ca */ /* 0x000fe200000e0000 */
[----:B------:R-:W-:-:S03]  /*5ad0*/  IMAD.MOV.U32 R7, RZ, RZ, 0x40000040 ;  /* 0x40000040ff077424 */ /* 0x000fc600078e00ff */
[----:B------:R-:W-:Y:S02]  /*5ae0*/  R2UR UR9, R9 ;  /* 0x00000000090972ca */ /* 0x000fe400000e0000 */
[----:B------:R-:W-:Y:S01]  /*5af0*/  R2UR UR13, R7 ;  /* 0x00000000070d72ca */ /* 0x000fe200000e0000 */
[----:B------:R-:W-:Y:S01]  /*5b00*/  WARPGROUP.ARRIVE ;  /* 0x00000000000079c5 */ /* 0x000fe20000000000 */
[----:B--2---:R-:W1:Y:S02]  /*5b10*/  SHFL.IDX PT, R2, R2, RZ, 0x1f ;  /* 0x00001fff02027589 */ /* 0x004e6400000e0000 */
[----:B-1----:R-:W-:-:S04]  /*5b20*/  LEA.HI R3, R2, R2, RZ, 0x1 ;  /* 0x0000000202037211 */ /* 0x002fc800078f08ff */
[----:B------:R-:W-:-:S05]  /*5b30*/  LOP3.LUT R3, R3, 0x1fffe, RZ, 0xc0, !PT ;  /* 0x0001fffe03037812 */ /* 0x000fca00078ec0ff */
[----:B------:R-:W-:Y:S02]  /*5b40*/  IMAD.IADD R2, R2, 0x1, -R3 ;  /* 0x0000000102027824 */ /* 0x000fe400078e0a03 */
[----:B------:R-:W-:Y:S02]  /*5b50*/  VIADD R3, R17, 0x36400 ;  /* 0x0003640011037836 */ /* 0x000fe40000000000 */
[----:B------:R-:W-:-:S03]  /*5b60*/  IMAD R2, R2, 0x8000, R17 ;  /* 0x0000800002027824 */ /* 0x000fc600078e0211 */
[----:B------:R-:W-:Y:S01]  /*5b70*/  SHF.R.U32.HI R3, RZ, 0x4, R3 ;  /* 0x00000004ff037819 */ /* 0x000fe20000011603 */
[----:B------:R-:W-:-:S03]  /*5b80*/  VIADD R2, R2, 0x400 ;  /* 0x0000040002027836 */ /* 0x000fc60000000000 */
[----:B------:R-:W-:Y:S02]  /*5b90*/  LOP3.LUT R3, R3, 0x3fff, RZ, 0xc0, !PT ;  /* 0x00003fff03037812 */ /* 0x000fe400078ec0ff */
[----:B------:R-:W-:-:S04]  /*5ba0*/  SHF.R.U32.HI R2, RZ, 0x4, R2 ;  /* 0x00000004ff027819 */ /* 0x000fc80000011602 */
[----:B------:R-:W-:-:S04]  /*5bb0*/  LOP3.LUT R2, R2, 0x3fff, RZ, 0xc0, !PT ;  /* 0x00003fff02027812 */ /* 0x000fc800078ec0ff */
[----:B------:R-:W-:Y:S02]  /*5bc0*/  LOP3.LUT R14, R2, 0x2000000, RZ, 0xfc, !PT ;  /* 0x02000000020e7812 */ /* 0x000fe400078efcff */
[----:B------:R-:W-:Y:S01]  /*5bd0*/  LOP3.LUT R2, R3, 0x10000, RZ, 0xfc, !PT ;  /* 0x0001000003027812 */ /* 0x000fe200078efcff */
[----:B------:R-:W-:Y:S02]  /*5be0*/  IMAD.MOV.U32 R3, RZ, RZ, 0x40000040 ;  /* 0x40000040ff037424 */ /* 0x000fe400078e00ff */
[----:B------:R-:W-:Y:S01]  /*5bf0*/  IMAD R4, R22, 0x1000, R14 ;  /* 0x0000100016047824 */ /* 0x000fe200078e020e */
[----:B------:R-:W-:Y:S02]  /*5c00*/  R2UR UR4, R2 ;  /* 0x00000000020472ca */ /* 0x000fe400000e0000 */
[----:B------:R-:W-:Y:S01]  /*5c10*/  R2UR UR5, R3 ;  /* 0x00000000030572ca */ /* 0x000fe200000e0000 */
[C---:B------:R-:W-:Y:S01]  /*5c20*/  VIADD R8, R4.reuse, 0x100 ;  /* 0x0000010004087836 */ /* 0x040fe20000000000 */
[C---:B------:R-:W-:Y:S01]  /*5c30*/  R2UR UR6, R4.reuse ;  /* 0x00000000040672ca */ /* 0x040fe200000e0000 */
[----:B------:R-:W-:-:S02]  /*5c40*/  VIADD R6, R4, 0x80 ;  /* 0x0000008004067836 */ /* 0x000fc40000000000 */
        /* <DEDUP_REMOVED lines=30> */
.L_x_8640:
[----:B------:R-:W-:Y:S01]  /*5e30*/  VIADD R10, R10, 0xfffffffe ;  /* 0xfffffffe0a0a7836 */ /* 0x000fe20000000000 */
[----:B------:R-:W-:Y:S01]  /*5e40*/  BSSY B0, `(.L_x_8641) ;  /* 0x00000c3000007945 */ /* 0x000fe20003800000 */
[----:B0-----:R-:W-:-:S03]  /*5e50*/  IMAD R11, R22, 0x8, R17 ;  /* 0x00000008160b7824 */ /* 0x001fc600078e0211 */
[----:B------:R-:W-:Y:S01]  /*5e60*/  ISETP.GE.AND P0, PT, R10, R0, PT ;  /* 0x000000000a00720c */ /* 0x000fe20003f06270 */
[----:B------:R-:W-:-:S05]  /*5e70*/  VIADD R11, R11, 0x38860 ;  /* 0x000388600b0b7836 */ /* 0x000fca0000000000 */
[----:B------:R-:W-:-:S04]  /*5e80*/  PRMT R11, R190, 0x654, R11 ;  /* 0x00000654be0b7816 */ /* 0x000fc8000000000b */
[----:B------:R0:W-:Y:S03]  /*5e90*/  SYNCS.ARRIVE.TRANS64.RED.A1T0 RZ, [R11+URZ], RZ ;  /* 0x000000ff0bff79a7 */ /* 0x0001e6000810043f */
[----:B------:R-:W-:Y:S05]  /*5ea0*/  @!P0 BRA `(.L_x_8642) ;  /* 0x0000000800f08947 */ /* 0x000fea0003800000 */
[----:B------:R-:W-:-:S07]  /*5eb0*/  IMAD.MOV.U32 R15, RZ, RZ, R10 ;  /* 0x000000ffff0f7224 */ /* 0x000fce00078e000a */
.L_x_8644:
[----:B------:R-:W-:Y:S01]  /*5ec0*/  BAR.SYNC.DEFER_BLOCKING 0xe, 0x100 ;  /* 0x0384000000007b1d */ /* 0x000fe20000010000 */
[----:B-1----:R-:W-:Y:S01]  /*5ed0*/  IMAD R10, R22, 0x40, R193 ;  /* 0x00000040160a7824 */ /* 0x002fe200078e02c1 */
[----:B------:R-:W-:Y:S01]  /*5ee0*/  R2UR UR4, R2 ;  /* 0x00000000020472ca */ /* 0x000fe200000e0000 */
[----:B------:R-:W-:Y:S01]  /*5ef0*/  VIADD R22, R22, 0x1 ;  /* 0x0000000116167836 */ /* 0x000fe20000000000 */
[----:B------:R-:W-:Y:S01]  /*5f00*/  R2UR UR5, R3 ;  /* 0x00000000030572ca */ /* 0x000fe200000e0000 */
[----:B------:R-:W-:Y:S02]  /*5f10*/  IMAD R10, R10, 0x4, R17 ;  /* 0x000000040a0a7824 */ /* 0x000fe400078e0211 */
[----:B------:R-:W-:Y:S01]  /*5f20*/  IMAD.MOV.U32 R13, RZ, RZ, 0x40000040 ;  /* 0x40000040ff0d7424 */ /* 0x000fe200078e00ff */
[----:B------:R-:W-:-:S04]  /*5f30*/  ISETP.NE.AND P0, PT, R22, 0x2, PT ;  /* 0x000000021600780c */ /* 0x000fc80003f05270 */
[----:B------:R-:W-:Y:S01]  /*5f40*/  SEL R22, R22, RZ, P0 ;  /* 0x000000ff16167207 */ /* 0x000fe20000000000 */
[----:B0-----:R-:W0:Y:S04]  /*5f50*/  LDS R11, [R10+0x38400] ;  /* 0x038400000a0b7984 */ /* 0x001e280000000800 */
        /* <DEDUP_REMOVED lines=156> */
[----:B------:R-:W-:Y:S01]  /*6920*/  R2UR UR6, R10 ;  /* 0x000000000a0672ca */ /* 0x000fe200000e0000 */
[----:B------:R-:W-:Y:S01]  /*6930*/  IMAD.MOV.U32 R10, RZ, RZ, R15 ;  /* 0x000000ffff0a7224 */ /* 0x000fe200078e000f */
[----:B------:R-:W-:Y:S01]  /*6940*/  R2UR UR7, R11 ;  /* 0x000000000b0772ca */ /* 0x000fe200000e0000 */
[----:B------:R-:W-:Y:S01]  /*6950*/  VIADD R15, R15, 0xffffffff ;  /* 0xffffffff0f0f7836 */ /* 0x000fe20000000000 */
[----:B------:R-:W-:Y:S02]  /*6960*/  R2UR UR4, R4 ;  /* 0x00000000040472ca */ /* 0x000fe400000e0000 */
[----:B------:R-:W-:Y:S02]  /*6970*/  R2UR UR5, R5 ;  /* 0x00000000050572ca */ /* 0x000fe400000e0000 */
[----:B------:R-:W-:Y:S02]  /*6980*/  ISETP.GT.AND P1, PT, R10, R0, PT ;  /* 0x000000000a00720c */ /* 0x000fe40003f24270 */
[----:B------:R-:W-:-:S04]  /*6990*/  SEL R10, RZ, 0x1, P0 ;  /* 0x00000001ff0a7807 */ /* 0x000fc80000000000 */
[----:B------:R-:W-:Y:S01]  /*69a0*/  LOP3.LUT R23, R23, R10, RZ, 0x3c, !PT ;  /* 0x0000000a17177212 */ /* 0x000fe200078e3cff */
[----:B------:R-:W-:Y:S02]  /*69b0*/  WARPGROUP.DEPBAR.LE gsb0, 0x0 ;  /* 0x00008000000079c5 */ /* 0x000fe40000010000 */
[----:B------:R-:W-:-:S10]  /*69c0*/  WARPGROUP.ARRIVE ;  /* 0x00000000000079c5 */ /* 0x000fd40000000000 */
[----:B------:R-:W-:Y:S03]  /*69d0*/  HGMMA.64x256x16.F32 R24, gdesc[UR4].tnspB, R24, gsb0 ;  /* 0x43e00000041879f0 */ /* 0x000fe60008000818 */
[----:B------:R-:W-:Y:S02]  /*69e0*/  WARPGROUP.DEPBAR.LE gsb0, 0x0 ;  /* 0x00008000000079c5 */ /* 0x000fe40000010000 */
[----:B------:R-:W-:Y:S06]  /*69f0*/  BAR.ARV 0xf, 0x100 ;  /* 0x03c4000000007b1d */ /* 0x000fec0000002000 */
[----:B------:R-:W-:Y:S05]  /*6a00*/  @!P2 BRA `(.L_x_8643) ;  /* 0x000000000004a947 */ /* 0x000fea0003800000 */
[----:B------:R-:W-:Y:S01]  /*6a10*/  BPT.TRAP 0x1 ;  /* 0x000000040000795c */ /* 0x000fe20000300000 */
.L_x_8643:
[----:B------:R-:W-:-:S04]  /*6a20*/  IMAD R10, R22, 0x8, R17 ;  /* 0x00000008160a7824 */ /* 0x000fc800078e0211 */
[----:B------:R-:W-:-:S05]  /*6a30*/  VIADD R10, R10, 0x38860 ;  /* 0x000388600a0a7836 */ /* 0x000fca0000000000 */
[----:B------:R-:W-:-:S04]  /*6a40*/  PRMT R10, R190, 0x654, R10 ;  /* 0x00000654be0a7816 */ /* 0x000fc8000000000a */
[----:B------:R1:W-:Y:S01]  /*6a50*/  SYNCS.ARRIVE.TRANS64.RED.A1T0 RZ, [R10+URZ], RZ ;  /* 0x000000ff0aff79a7 */ /* 0x0003e2000810043f */
[----:B------:R-:W-:Y:S05]  /*6a60*/  @P1 BRA `(.L_x_8644) ;  /* 0xfffffff400141947 */ /* 0x000fea000383ffff */
.L_x_8642:
[----:B------:R-:W-:Y:S05]  /*6a70*/  BSYNC B0 ;  /* 0x0000000000007941 */ /* 0x000fea0003800000 */
.L_x_8641:
        /* <DEDUP_REMOVED lines=142> */
.L_x_8636:
[----:B------:R-:W1:Y:S01]  /*7360*/  LDC R0, c[0x0][0x448] ;  /* 0x00011200ff007b82 */ /* 0x000e620000000800 */
[----:B------:R-:W-:Y:S01]  /*7370*/  VIADD R3, R214, 0x3f ;  /* 0x0000003fd6037836 */ /* 0x000fe20000000000 */
[----:B------:R-:W-:Y:S01]  /*7380*/  BSSY B0, `(.L_x_8645) ;  /* 0x000002c000007945 */ /* 0x000fe20003800000 */
[----:B------:R-:W-:Y:S01]  /*7390*/  IMAD.MOV.U32 R168, RZ, RZ, RZ ;  /* 0x000000ffffa87224 */ /* 0x000fe200078e00ff */
[----:B-1----:R-:W-:-:S13]  /*73a0*/  ISETP.NE.AND P0, PT, R0, 0x1, PT ;  /* 0x000000010000780c */ /* 0x002fda0003f05270 */
[----:B------:R-:W1:Y:S08]  /*73b0*/  @P0 LDC R0, c[0x0][0x44c] ;  /* 0x00011300ff000b82 */ /* 0x000e700000000800 */
[----:B------:R-:W4:Y:S01]  /*73c0*/  @P0 LDC R5, c[0x0][0x450] ;  /* 0x00011400ff050b82 */ /* 0x000f220000000800 */
[----:B-1----:R-:W-:-:S05]  /*73d0*/  @P0 IMAD.HI.U32 R0, R3, R0, RZ ;  /* 0x0000000003000227 */ /* 0x002fca00078e00ff */
[----:B----4-:R-:W-:-:S05]  /*73e0*/  @P0 SHF.R.U32.HI R3, RZ, R5, R0 ;  /* 0x00000005ff030219 */ /* 0x010fca0000011600 */
[----:B------:R-:W-:-:S05]  /*73f0*/  IMAD.IADD R3, R38, 0x1, R3 ;  /* 0x0000000126037824 */ /* 0x000fca00078e0203 */
[----:B------:R-:W-:-:S04]  /*7400*/  SHF.R.S32.HI R0, RZ, 0x1f, R3 ;  /* 0x0000001fff007819 */ /* 0x000fc80000011403 */
[----:B------:R-:W-:-:S04]  /*7410*/  LEA.HI R0, R0, R3, RZ, 0x6 ;  /* 0x0000000300007211 */ /* 0x000fc800078f30ff */
[----:B------:R-:W-:-:S04]  /*7420*/  SHF.R.S32.HI R0, RZ, 0x6, R0 ;  /* 0x00000006ff007819 */ /* 0x000fc80000011400 */
[----:B------:R-:W-:-:S04]  /*7430*/  VIMNMX R37, R37, R0, PT ;  /* 0x0000000025257248 */ /* 0x000fc80003fe0100 */
[----:B------:R-:W-:-:S13]  /*7440*/  ISETP.GE.AND P0, PT, R37, 0x1, PT ;  /* 0x000000012500780c */ /* 0x000fda0003f06270 */
[----:B------:R-:W-:Y:S05]  /*7450*/  @!P0 BRA `(.L_x_8646) ;  /* 0x0000000000788947 */ /* 0x000fea0003800000 */
[----:B------:R-:W4:Y:S01]  /*7460*/  LDL R4, [R1+0x54] ;  /* 0x0000540001047983 */ /* 0x000f220000100800 */
[----:B------:R-:W-:Y:S01]  /*7470*/  ULDC UR4, c[0x0][0xae8] ;  /* 0x0002ba0000047ab9 */ /* 0x000fe20000000800 */
[----:B----4-:R-:W-:-:S04]  /*7480*/  ISETP.NE.AND P0, PT, R4, RZ, PT ;  /* 0x000000ff0400720c */ /* 0x010fc80003f05270 */
[----:B------:R-:W-:-:S04]  /*7490*/  SEL R9, R4, UR4, P0 ;  /* 0x0000000404097c07 */ /* 0x000fc80008000000 */
[-C--:B------:R-:W-:Y:S02]  /*74a0*/  IABS R6, R9.reuse ;  /* 0x0000000900067213 */ /* 0x080fe40000000000 */
[----:B------:R-:W-:Y:S02]  /*74b0*/  IADD3 R0, R9, -0x1, R37 ;  /* 0xffffffff09007810 */ /* 0x000fe40007ffe025 */
[----:B------:R-:W1:Y:S01]  /*74c0*/  I2F.RP R3, R6 ;  /* 0x0000000600037306 */ /* 0x000e620000209400 */
[-C--:B--2---:R-:W-:Y:S02]  /*74d0*/  IABS R10, R9.reuse ;  /* 0x00000009000a7213 */ /* 0x084fe40000000000 */
        /* <DEDUP_REMOVED lines=22> */
.L_x_8646:
[----:B------:R-:W-:Y:S05]  /*7640*/  BSYNC B0 ;  /* 0x0000000000007941 */ /* 0x000fea0003800000 */
.L_x_8645:
        /* <DEDUP_REMOVED lines=66> */
[----:B----4-:R-:W-:-:S05]  /*7a70*/  IMAD R0, R0, R168, RZ ;  /* 0x000000a800007224 */ /* 0x010fca00078e02ff */
[----:B------:R3:W-:Y:S01]  /*7a80*/  STL [R1+0xc], R0 ;  /* 0x00000c0001007387 */ /* 0x0007e20000100800 */
[----:B------:R-:W-:Y:S02]  /*7a90*/  VIADDMNMX R168, R0, R168, R37, PT ;  /* 0x000000a800a87246 */ /* 0x000fe40003800125 */
[----:B------:R-:W-:Y:S02]  /*7aa0*/  CS2R R36, SRZ ;  /* 0x0000000000247805 */ /* 0x000fe4000001ff00 */
[----:B------:R-:W-:-:S13]  /*7ab0*/  ISETP.GT.AND P1, PT, R168, R0, PT ;  /* 0x00000000a800720c */ /* 0x000fda0003f24270 */
[----:B---3--:R-:W-:Y:S05]  /*7ac0*/  @!P1 BRA `(.L_x_8639) ;  /* 0x000000d400f09947 */ /* 0x008fea0003800000 */
[----:B------:R-:W3:Y:S01]  /*7ad0*/  LDL R0, [R1+0x70] ;  /* 0x0000700001007983 */ /* 0x000ee20000100800 */
[----:B------:R-:W-:Y:S03]  /*7ae0*/  BSSY B6, `(.L_x_8647) ;  /* 0x000001c000067945 */ /* 0x000fe60003800000 */
[----:B---3--:R-:W1:Y:S02]  /*7af0*/  SHFL.IDX PT, R0, R0, RZ, 0x1f ;  /* 0x00001fff00007589 */ /* 0x008e6400000e0000 */
        /* <DEDUP_REMOVED lines=15> */
[----:B------:R-:W1:Y:S01]  /*7bf0*/  LDC.64 R14, c[0x4][R14] ;  /* 0x010000000e0e7b82 */ /* 0x000e620000000a00 */
[----:B------:R-:W-:Y:S01]  /*7c00*/  ULDC.64 UR4, c[0x4][0x58] ;  /* 0x0100160000047ab9 */ /* 0x000fe20000000a00 */
[----:B------:R-:W-:Y:S02]  /*7c10*/  IMAD.U32 R6, RZ, RZ, UR6 ;  /* 0x00000006ff067e24 */ /* 0x000fe4000f8e00ff */
[----:B------:R-:W-:-:S02]  /*7c20*/  IMAD.U32 R7, RZ, RZ, UR7 ;  /* 0x00000007ff077e24 */ /* 0x000fc4000f8e00ff */
[----:B--2---:R-:W-:Y:S02]  /*7c30*/  IMAD.U32 R10, RZ, RZ, UR4 ;  /* 0x00000004ff0a7e24 */ /* 0x004fe4000f8e00ff */
[----:B0-----:R-:W-:Y:S02]  /*7c40*/  IMAD.U32 R11, RZ, RZ, UR5 ;  /* 0x00000005ff0b7e24 */ /* 0x001fe4000f8e00ff */
[----:B------:R-:W-:Y:S02]  /*7c50*/  IMAD.MOV.U32 R8, RZ, RZ, 0x70 ;  /* 0x00000070ff087424 */ /* 0x000fe400078e00ff */
[----:B------:R-:W-:Y:S02]  /*7c60*/  IMAD.MOV.U32 R12, RZ, RZ, 0x1 ;  /* 0x00000001ff0c7424 */ /* 0x000fe400078e00ff */
[----:B------:R-:W-:-:S07]  /*7c70*/  IMAD.MOV.U32 R13, RZ, RZ, RZ ;  /* 0x000000ffff0d7224 */ /* 0x000fce00078e00ff */
[----:B------:R-:W-:-:S07]  /*7c80*/  LEPC R20, `(.L_x_8648) ;  /* 0x000000001014794e */ /* 0x000fce0000000000 */
[----:B-1---5:R-:W-:Y:S05]  /*7c90*/  CALL.ABS.NOINC R14 ;  /* 0x000000000e007343 */ /* 0x022fea0003c00000 */
.L_x_8648:
[----:B------:R-:W-:Y:S05]  /*7ca0*/  BSYNC B6 ;  /* 0x0000000000067941 */ /* 0x000fea0003800000 */
.L_x_8647:
[----:B------:R-:W-:Y:S02]  /*7cb0*/  ULDC UR4, c[0x0][0x3f4] ;  /* 0x0000fd0000047ab9 */ /* 0x000fe40000000800 */
[----:B------:R-:W-:-:S13]  /*7cc0*/  ISETP.LT.AND P0, PT, RZ, UR4, PT ;  /* 0x00000004ff007c0c */ /* 0x000fda000bf01270 */
[----:B------:R-:W-:Y:S05]  /*7cd0*/  @P0 BRA `(.L_x_8649) ;  /* 0x0000000000400947 */ /* 0x000fea0003800000 */
[----:B------:R-:W3:Y:S02]  /*7ce0*/  LDL R20, [R1+0x68] ;  /* 0x0000680001147983 */ /* 0x000ee40000100800 */
[----:B---3--:R-:W-:-:S04]  /*7cf0*/  LEA.HI R0, R20, R20, RZ, 0x1 ;  /* 0x0000001414007211 */ /* 0x008fc800078f08ff */
[----:B------:R-:W-:-:S05]  /*7d00*/  LOP3.LUT R0, R0, 0xfffffffe, RZ, 0xc0, !PT ;  /* 0xfffffffe00007812 */ /* 0x000fca00078ec0ff */
[----:B------:R-:W-:-:S05]  /*7d10*/  IMAD.IADD R0, R20, 0x1, -R0 ;  /* 0x0000000114007824 */ /* 0x000fca00078e0a00 */
[----:B-----5:R-:W-:-:S04]  /*7d20*/  SHF.L.U32 R2, R0, 0x1f, RZ ;  /* 0x0000001f00027819 */ /* 0x020fc800000006ff */
[----:B------:R1:W3:Y:S03]  /*7d30*/  SYNCS.PHASECHK.TRANS64.TRYWAIT P0, [R17+URZ+0x38800], R2 ;  /* 0x03880002110075a7 */ /* 0x0002e6000800017f */
[----:B---3--:R-:W-:Y:S05]  /*7d40*/  @!P0 NANOSLEEP.SYNCS 0x989680 ;  /* 0x009896800000895d */ /* 0x008fea0003900000 */
[----:B------:R-:W3:Y:S01]  /*7d50*/  @!P0 SYNCS.PHASECHK.TRANS64 P0, [R17+URZ+0x38800], R2 ;  /* 0x03880002110085a7 */ /* 0x000ee2000800007f */
[----:B------:R-:W-:Y:S04]  /*7d60*/  BSSY B0, `(.L_x_8650) ;  /* 0x0000006000007945 */ /* 0x000fe80003800000 */
[----:B---3--:R-:W-:Y:S05]  /*7d70*/  @P0 BRA `(.L_x_8651) ;  /* 0x0000000000100947 */ /* 0x008fea0003800000 */
.L_x_8652:
[----:B---3--:R3:W4:Y:S02]  /*7d80*/  SYNCS.PHASECHK.TRANS64.TRYWAIT P0, [R17+URZ+0x38800], R2 ;  /* 0x03880002110075a7 */ /* 0x008724000800017f */
[----:B----4-:R-:W-:Y:S05]  /*7d90*/  @!P0 NANOSLEEP.SYNCS 0x989680 ;  /* 0x009896800000895d */ /* 0x010fea0003900000 */
[----:B------:R-:W4:Y:S02]  /*7da0*/  @!P0 SYNCS.PHASECHK.TRANS64 P0, [R17+URZ+0x38800], R2 ;  /* 0x03880002110085a7 */ /* 0x000f24000800007f */
[----:B----4-:R-:W-:Y:S05]  /*7db0*/  @!P0 BRA `(.L_x_8652) ;  /* 0xfffffffc00f08947 */ /* 0x010fea000383ffff */
.L_x_8651:
[----:B------:R-:W-:Y:S05]  /*7dc0*/  BSYNC B0 ;  /* 0x0000000000007941 */ /* 0x000fea0003800000 */
.L_x_8650:
[----:B------:R-:W-:Y:S05]  /*7dd0*/  BRA `(.L_x_8653) ;  /* 0x0000002c004c7947 */ /* 0x000fea0003800000 */
.L_x_8649:
        /* <DEDUP_REMOVED lines=22> */
[----:B--2---:R-:W-:Y:S02]  /*7f40*/  IMAD.U32 R10, RZ, RZ, UR6 ;  /* 0x00000006ff0a7e24 */ /* 0x004fe4000f8e00ff */
        /* <DEDUP_REMOVED lines=8> */
.L_x_8655:
[----:B------:R-:W-:Y:S05]  /*7fd0*/  BSYNC B6 ;  /* 0x0000000000067941 */ /* 0x000fea0003800000 */
.L_x_8654:
[----:B------:R-:W-:Y:S01]  /*7fe0*/  ULDC.U8 UR4, c[0x0][0x410] ;  /* 0x0001040000047ab9 */ /* 0x000fe20000000000 */
[----:B------:R-:W-:Y:S01]  /*7ff0*/  BSSY B0, `(.L_x_8656) ;  /* 0x00002a9000007945 */ /* 0x000fe20003800000 */
[----:B------:R-:W-:Y:S01]  /*8000*/  ISETP.NE.AND P0, PT, RZ, UR4, PT ;  /* 0x00000004ff007c0c */ /* 0x000fe2000bf05270 */
[----:B------:R-:W-:-:S12]  /*8010*/  IMAD.IADD R32, R192, 0x1, R214 ;  /* 0x00000001c0207824 */ /* 0x000fd800078e02d6 */
[----:B------:R-:W-:Y:S05]  /*8020*/  @!P0 BRA `(.L_x_8657) ;  /* 0x0000001400788947 */ /* 0x000fea0003800000 */
[----:B------:R-:W1:Y:S01]  /*8030*/  LDC R33, c[0x0][0x448] ;  /* 0x00011200ff217b82 */ /* 0x000e620000000800 */
[----:B------:R-:W3:Y:S01]  /*8040*/  S2R R0, SR_TID.X ;  /* 0x0000000000007919 */ /* 0x000ee20000002100 */
[----:B------:R-:W-:Y:S01]  /*8050*/  ULDC.64 UR4, c[0x0][0x3f8] ;  /* 0x0000fe0000047ab9 */ /* 0x000fe20000000a00 */
[----:B------:R-:W-:Y:S01]  /*8060*/  ULDC.64 UR6, c[0x0][0x408] ;  /* 0x0001020000067ab9 */ /* 0x000fe20000000a00 */
[----:B------:R-:W-:Y:S02]  /*8070*/  IMAD.MOV.U32 R25, RZ, RZ, R29 ;  /* 0x000000ffff197224 */ /* 0x000fe400078e001d */
[----:B------:R-:W-:Y:S01]  /*8080*/  IMAD.MOV.U32 R27, RZ, RZ, R31 ;  /* 0x000000ffff1b7224 */ /* 0x000fe200078e001f */
[----:B-1----:R-:W-:Y:S01]  /*8090*/  ISETP.NE.AND P0, PT, R33, 0x1, PT ;  /* 0x000000012100780c */ /* 0x002fe20003f05270 */
[----:B---3--:R-:W-:-:S12]  /*80a0*/  VIADD R2, R0, 0xffffff80 ;  /* 0xffffff8000027836 */ /* 0x008fd80000000000 */
[----:B------:R-:W1:Y:S01]  /*80b0*/  @P0 LDC R0, c[0x0][0x44c] ;  /* 0x00011300ff000b82 */ /* 0x000e620000000800 */
[----:B------:R-:W-:-:S04]  /*80c0*/  SHF.R.S32.HI R3, RZ, 0x1f, R2 ;  /* 0x0000001fff037819 */ /* 0x000fc80000011402 */
[----:B------:R-:W-:-:S03]  /*80d0*/  LEA.HI R3, R3, R2, RZ, 0x2 ;  /* 0x0000000203037211 */ /* 0x000fc600078f10ff */
[----:B------:R-:W3:Y:S01]  /*80e0*/  @P0 LDC R5, c[0x0][0x450] ;  /* 0x00011400ff050b82 */ /* 0x000ee20000000800 */
[----:B------:R-:W-:-:S05]  /*80f0*/  LOP3.LUT R3, R3, 0xfffffffc, RZ, 0xc0, !PT ;  /* 0xfffffffc03037812 */ /* 0x000fca00078ec0ff */
[----:B------:R-:W-:-:S04]  /*8100*/  IMAD.IADD R3, R2, 0x1, -R3 ;  /* 0x0000000102037824 */ /* 0x000fc800078e0a03 */
[----:B------:R-:W-:-:S04]  /*8110*/  IMAD R3, R3, 0x20, R32 ;  /* 0x0000002003037824 */ /* 0x000fc800078e0220 */
[----:B-1----:R-:W-:-:S05]  /*8120*/  @P0 IMAD.HI.U32 R0, R3, R0, RZ ;  /* 0x0000000003000227 */ /* 0x002fca00078e00ff */
[----:B---3--:R-:W-:-:S04]  /*8130*/  @P0 SHF.R.U32.HI R3, RZ, R5, R0 ;  /* 0x00000005ff030219 */ /* 0x008fc80000011600 */
        /* <DEDUP_REMOVED lines=14> */
[----:B--2---:R-:W-:Y:S02]  /*8220*/  LEA.HI.X R10, R24, UR5, R3, 0x1, P0 ;  /* 0x00000005180a7c11 */ /* 0x004fe400080f0c03 */
[----:B------:R-:W-:Y:S01]  /*8230*/  LEA.HI.X R31, R26, UR7, R31, 0x1, P1 ;  /* 0x000000071a1f7c11 */ /* 0x000fe200088f0c1f */
[----:B------:R-:W-:Y:S06]  /*8240*/  BRA.DIV UR4, `(.L_x_8658) ;  /* 0x000001b604a47947 */ /* 0x000fec000b800000 */
[----:B------:R1:W2:Y:S04]  /*8250*/  SHFL.IDX PT, R0, R10, RZ, 0x1c1f ;  /* 0x001c1fff0a007589 */ /* 0x0002a800000e0000 */
[----:B------:R1:W3:Y:S04]  /*8260*/  SHFL.IDX PT, R5, R9, RZ, 0x1c1f ;  /* 0x001c1fff09057589 */ /* 0x0002e800000e0000 */
[----:B------:R1:W4:Y:S04]  /*8270*/  SHFL.IDX PT, R8, R31, RZ, 0x1c1f ;  /* 0x001c1fff1f087589 */ /* 0x00032800000e0000 */
[----:B------:R1:W0:Y:S02]  /*8280*/  SHFL.IDX PT, R6, R30, RZ, 0x1c1f ;  /* 0x001c1fff1e067589 */ /* 0x00022400000e0000 */
.L_x_8897:
        /* <DEDUP_REMOVED lines=8> */
[----:B------:R-:W4:Y:S01]  /*8310*/  LDL R7, [R1+0x74] ;  /* 0x0000740001077983 */ /* 0x000f220000100800 */
[----:B------:R-:W-:Y:S01]  /*8320*/  ULDC UR4, c[0x0][0x3f4] ;  /* 0x0000fd0000047ab9 */ /* 0x000fe20000000800 */
[----:B---3--:R-:W-:Y:S01]  /*8330*/  IMAD.MOV.U32 R2, RZ, RZ, R5 ;  /* 0x000000ffff027224 */ /* 0x008fe200078e0005 */
[----:B------:R-:W-:Y:S01]  /*8340*/  ISETP.GE.AND P2, PT, R188, UR4, PT ;  /* 0x00000004bc007c0c */ /* 0x000fe2000bf46270 */
[----:B--2---:R-:W-:Y:S01]  /*8350*/  IMAD.MOV.U32 R3, RZ, RZ, R0 ;  /* 0x000000ffff037224 */ /* 0x004fe200078e0000 */
        /* <DEDUP_REMOVED lines=8> */
[-C--:B--2---:R-:W-:Y:S02]  /*83e0*/  @!P3 IADD3 R2, P0, R5, R4.reuse, RZ ;  /* 0x000000040502b210 */ /* 0x084fe40007f1e0ff */
[----:B0-----:R-:W-:-:S02]  /*83f0*/  @!P3 IADD3 R4, P1, R6, R4, RZ ;  /* 0x000000040604b210 */ /* 0x001fc40007f3e0ff */
[----:B----4-:R-:W-:Y:S01]  /*8400*/  @!P3 SHF.L.U64.HI R11, R210, 0x1, R7 ;  /* 0x00000001d20bb819 */ /* 0x010fe20000010207 */
[----:B------:R-:W-:Y:S02]  /*8410*/  IMAD.MOV.U32 R7, RZ, RZ, R8 ;  /* 0x000000ffff077224 */ /* 0x000fe400078e0008 */
[----:B------:R-:W-:-:S04]  /*8420*/  @!P2 IMAD.WIDE R6, R188, 0x2, R6 ;  /* 0x00000002bc06a825 */ /* 0x000fc800078e0206 */
[--C-:B------:R-:W-:Y:S01]  /*8430*/  @!P3 IMAD.X R3, R0, 0x1, R11.reuse, P0 ;  /* 0x000000010003b824 */ /* 0x100fe200000e060b */
[----:B------:R0:W5:Y:S01]  /*8440*/  @!P2 LD.E.64 R28, desc[UR40][R6.64] ;  /* 0x00000028061ca980 */ /* 0x000162000c101b00 */
[----:B------:R-:W-:-:S03]  /*8450*/  @!P3 IMAD.X R5, R8, 0x1, R11, P1 ;  /* 0x000000010805b824 */ /* 0x000fc600008e060b */
[----:B------:R0:W5:Y:S04]  /*8460*/  @!P3 LD.E.64 R24, desc[UR40][R2.64] ;  /* 0x000000280218b980 */ /* 0x000168000c101b00 */
[----:B------:R0:W5:Y:S02]  /*8470*/  @!P3 LD.E.64 R20, desc[UR40][R4.64] ;  /* 0x000000280414b980 */ /* 0x000164000c101b00 */
.L_x_8660:
[----:B------:R-:W-:Y:S05]  /*8480*/  BSYNC B1 ;  /* 0x0000000000017941 */ /* 0x000fea0003800000 */
.L_x_8659:
[----:B--2--5:R-:W-:Y:S01]  /*8490*/  IMAD.MOV.U32 R0, RZ, RZ, R24 ;  /* 0x000000ffff007224 */ /* 0x024fe200078e0018 */
[----:B------:R-:W-:Y:S01]  /*84a0*/  UMOV UR4, 0xffffffff ;  /* 0xffffffff00047882 */ /* 0x000fe20000000000 */
[----:B0-----:R-:W-:Y:S02]  /*84b0*/  IMAD.MOV.U32 R2, RZ, RZ, R25 ;  /* 0x000000ffff027224 */ /* 0x001fe400078e0019 */
        /* <DEDUP_REMOVED lines=11> */
[----:B------:R-:W-:Y:S02]  /*8570*/  CS2R R2, SRZ ;  /* 0x0000000000027805 */ /* 0x000fe4000001ff00 */
[----:B------:R-:W-:Y:S01]  /*8580*/  PRMT R43, R43, 0x5410, R0 ;  /* 0x000054102b2b7816 */ /* 0x000fe20000000000 */
[----:B------:R-:W-:Y:S06]  /*8590*/  BRA.DIV UR4, `(.L_x_8661) ;  /* 0x000001b604447947 */ /* 0x000fec000b800000 */
[----:B---3--:R0:W2:Y:S04]  /*85a0*/  SHFL.IDX PT, R5, R10, 0x1, 0x1c1f ;  /* 0x003c1f000a057f89 */ /* 0x0080a800000e0000 */
[----:B------:R0:W3:Y:S04]  /*85b0*/  SHFL.IDX PT, R4, R9, 0x1, 0x1c1f ;  /* 0x003c1f0009047f89 */ /* 0x0000e800000e0000 */
[----:B------:R0:W0:Y:S04]  /*85c0*/  SHFL.IDX PT, R7, R31, 0x1, 0x1c1f ;  /* 0x003c1f001f077f89 */ /* 0x00002800000e0000 */
[----:B------:R0:W0:Y:S02]  /*85d0*/  SHFL.IDX PT, R14, R30, 0x1, 0x1c1f ;  /* 0x003c1f001e0e7f89 */ /* 0x00002400000e0000 */
.L_x_8903:
[----:B------:R-:W5:Y:S01]  /*85e0*/  LDL R6, [R1+0x68] ;  /* 0x0000680001067983 */ /* 0x000f620000100800 */
[----:B------:R-:W-:Y:S01]  /*85f0*/  VIADD R32, R32, 0x20 ;  /* 0x0000002020207836 */ /* 0x000fe20000000000 */
[----:B------:R-:W-:Y:S01]  /*8600*/  BSSY B1, `(.L_x_8662) ;  /* 0x0000023000017945 */ /* 0x000fe20003800000 */
[----:B01----:R-:W-:Y:S01]  /*8610*/  IMAD.SHL.U32 R30, R194, 0x40, RZ ;  /* 0x00000040c21e7824 */ /* 0x003fe200078e00ff */
[----:B------:R-:W-:Y:S02]  /*8620*/  CS2R R10, SRZ ;  /* 0x00000000000a7805 */ /* 0x000fe4000001ff00 */
[----:B----4-:R-:W-:Y:S02]  /*8630*/  CS2R R8, SRZ ;  /* 0x0000000000087805 */ /* 0x010fe4000001ff00 */
[----:B------:R-:W-:Y:S02]  /*8640*/  ISETP.GE.AND P0, PT, R32, R33, PT ;  /* 0x000000212000720c */ /* 0x000fe40003f06270 */
[----:B------:R-:W-:-:S02]  /*8650*/  CS2R R12, SRZ ;  /* 0x00000000000c7805 */ /* 0x000fc4000001ff00 */
        /* <DEDUP_REMOVED lines=14> */
[----:B------:R0:W5:Y:S04]  /*8740*/  @!P2 LD.E.64 R10, desc[UR40][R2.64] ;  /* 0x00000028020aa980 */ /* 0x000168000c101b00 */
[----:B------:R-:W-:Y:S02]  /*8750*/  @!P3 IADD3 R4, P0, R4, R9, RZ ;  /* 0x000000090404b210 */ /* 0x000fe40007f1e0ff */
[----:B------:R-:W-:Y:S01]  /*8760*/  CS2R R12, SRZ ;  /* 0x00000000000c7805 */ /* 0x000fe2000001ff00 */
[----:B0-----:R-:W-:Y:S02]  /*8770*/  IMAD.MOV.U32 R2, RZ, RZ, R14 ;  /* 0x000000ffff027224 */ /* 0x001fe400078e000e */
[----:B------:R-:W-:Y:S01]  /*8780*/  IMAD.MOV.U32 R3, RZ, RZ, R7 ;  /* 0x000000ffff037224 */ /* 0x000fe200078e0007 */
[----:B----4-:R-:W-:-:S02]  /*8790*/  @!P3 SHF.L.U64.HI R8, R210, 0x1, R6 ;  /* 0x00000001d208b819 */ /* 0x010fc40000010206 */
        /* <DEDUP_REMOVED lines=9> */
.L_x_8663:
[----:B------:R-:W-:Y:S05]  /*8830*/  BSYNC B1 ;  /* 0x0000000000017941 */ /* 0x000fea0003800000 */
.L_x_8662:
[----:B0-----:R-:W4:Y:S01]  /*8840*/  LDL R15, [R1+0x14] ;  /* 0x00001400010f7983 */ /* 0x001f220000100800 */
[----:B------:R-:W0:Y:S01]  /*8850*/  SYNCS.PHASECHK.TRANS64.TRYWAIT P0, [R17+URZ+0x38800], R32 ;  /* 0x03880020110075a7 */ /* 0x000e22000800017f */
[----:B--2---:R-:W-:Y:S01]  /*8860*/  LOP3.LUT R5, R30, 0x1c0, RZ, 0xc0, !PT ;  /* 0x000001c01e057812 */ /* 0x004fe200078ec0ff */
[----:B-----5:R-:W-:Y:S01]  /*8870*/  IMAD.MOV.U32 R6, RZ, RZ, R2 ;  /* 0x000000ffff067224 */ /* 0x020fe200078e0002 */
[----:B------:R-:W-:Y:S01]  /*8880*/  VIADDMNMX R31, R33, -R214, 0x40, PT ;  /* 0x00000040211f7446 */ /* 0x000fe200038009d6 */
[----:B------:R-:W-:Y:S01]  /*8890*/  IMAD.MOV.U32 R7, RZ, RZ, R11 ;  /* 0x000000ffff077224 */ /* 0x000fe200078e000b */
[----:B---3--:R-:W-:Y:S01]  /*88a0*/  LOP3.LUT R4, R5, 0x18, R18, 0xf8, !PT ;  /* 0x0000001805047812 */ /* 0x008fe200078ef812 */
[----:B------:R-:W-:Y:S01]  /*88b0*/  IMAD.MOV.U32 R14, RZ, RZ, R8 ;  /* 0x000000ffff0e7224 */ /* 0x000fe200078e0008 */
[----:B------:R-:W-:Y:S01]  /*88c0*/  SHF.R.U32.HI R5, RZ, 0x3, R5 ;  /* 0x00000003ff057819 */ /* 0x000fe20000011605 */
[----:B------:R-:W-:Y:S01]  /*88d0*/  BSSY B1, `(.L_x_8664) ;  /* 0x0000014000017945 */ /* 0x000fe20003800000 */
[----:B------:R-:W-:Y:S01]  /*88e0*/  PRMT R45, R6, 0x7610, R45 ;  /* 0x00007610062d7816 */ /* 0x000fe2000000002d */
[----:B------:R-:W-:Y:S01]  /*88f0*/  IMAD.MOV.U32 R6, RZ, RZ, R10 ;  /* 0x000000ffff067224 */ /* 0x000fe200078e000a */
[----:B------:R-:W-:Y:S01]  /*8900*/  LOP3.LUT R4, R4, R5, RZ, 0x3c, !PT ;  /* 0x0000000504047212 */ /* 0x000fe200078e3cff */
[----:B------:R-:W-:Y:S01]  /*8910*/  IMAD.MOV.U32 R5, RZ, RZ, R3 ;  /* 0x000000ffff057224 */ /* 0x000fe200078e0003 */
[----:B------:R-:W-:-:S02]  /*8920*/  PRMT R46, R7, 0x5410, R14 ;  /* 0x00005410072e7816 */ /* 0x000fc4000000000e */
[----:B------:R-:W-:Y:S01]  /*8930*/  PRMT R45, R45, 0x5410, R6 ;  /* 0x000054102d2d7816 */ /* 0x000fe20000000006 */
[----:B------:R-:W-:Y:S01]  /*8940*/  IMAD.MOV.U32 R6, RZ, RZ, R12 ;  /* 0x000000ffff067224 */ /* 0x000fe200078e000c */
[----:B------:R-:W-:Y:S01]  /*8950*/  PRMT R30, R5, 0x7610, R30 ;  /* 0x00007610051e7816 */ /* 0x000fe2000000001e */
[----:B------:R-:W-:Y:S01]  /*8960*/  IMAD.MOV.U32 R5, RZ, RZ, R9 ;  /* 0x000000ffff057224 */ /* 0x000fe200078e0009 */
[----:B------:R-:W-:Y:S02]  /*8970*/  LOP3.LUT P2, RZ, R194, 0x4, RZ, 0xc0, !PT ;  /* 0x00000004c2ff7812 */ /* 0x000fe4000784c0ff */
[----:B------:R-:W-:Y:S02]  /*8980*/  ISETP.GE.AND P1, PT, R192, R31, PT ;  /* 0x0000001fc000720c */ /* 0x000fe40003f26270 */
[----:B------:R-:W-:Y:S01]  /*8990*/  PRMT R30, R30, 0x5410, R5 ;  /* 0x000054101e1e7816 */ /* 0x000fe20000000005 */
[----:B------:R-:W-:Y:S01]  /*89a0*/  IMAD.MOV.U32 R5, RZ, RZ, R13 ;  /* 0x000000ffff057224 */ /* 0x000fe200078e000d */
[----:B------:R-:W-:Y:S01]  /*89b0*/  PRMT R47, R6, 0x7610, R47 ;  /* 0x00007610062f7816 */ /* 0x000fe2000000002f */
[----:B----4-:R-:W-:-:S04]  /*89c0*/  IMAD R4, R15, 0x200, R4 ;  /* 0x000002000f047824 */ /* 0x010fc800078e0204 */
[----:B------:R-:W-:-:S04]  /*89d0*/  IMAD R15, R4, 0x2, R17 ;  /* 0x00000002040f7824 */ /* 0x000fc800078e0211 */
[C---:B------:R-:W-:Y:S02]  /*89e0*/  VIADD R4, R15.reuse, 0x20400 ;  /* 0x000204000f047836 */ /* 0x040fe40000000000 */
[----:B------:R-:W-:Y:S01]  /*89f0*/  VIADD R14, R15, 0x20440 ;  /* 0x000204400f0e7836 */ /* 0x000fe20000000000 */
[----:B0-----:R-:W-:Y:S06]  /*8a00*/  @!P0 BRA `(.L_x_8665) ;  /* 0x000001b000988947 */ /* 0x001fec0003800000 */
.L_x_8904:
[----:B------:R-:W-:Y:S05]  /*8a10*/  BSYNC B1 ;  /* 0x0000000000017941 */ /* 0x000fea0003800000 */
.L_x_8664:
        /* <DEDUP_REMOVED lines=11> */
[--C-:B0-----:R-:W-:Y:S01]  /*8ad0*/  HADD2.F32 R32, -RZ, R34.reuse.H0_H0 ;  /* 0x20000022ff207230 */ /* 0x101fe20000004100 */
        /* <DEDUP_REMOVED lines=39> */
.L_x_8669:
[----:B------:R-:W-:Y:S05]  /*8d50*/  BSYNC B2 ;  /* 0x0000000000027941 */ /* 0x000fea0003800000 */
.L_x_8668:
        /* <DEDUP_REMOVED lines=17> */
[----:B0-----:R-:W-:Y:S01]  /*8e70*/  FMUL.FTZ R32, R4, R28 ;  /* 0x0000001c04207220 */ /* 0x001fe20000410000 */
        /* <DEDUP_REMOVED lines=25> */
.L_x_8667:
[----:B------:R-:W-:Y:S05]  /*9010*/  BSYNC B1 ;  /* 0x0000000000017941 */ /* 0x000fea0003800000 */
.L_x_8666:
        /* <DEDUP_REMOVED lines=25> */
[----:B0-----:R-:W-:Y:S01]  /*91b0*/  FFMA.FTZ R32, R12, R25, R28 ;  /* 0x000000190c207223 */ /* 0x001fe2000001001c */
        /* <DEDUP_REMOVED lines=24> */
.L_x_8672:
[----:B------:R-:W-:Y:S05]  /*9340*/  BSYNC B1 ;  /* 0x0000000000017941 */ /* 0x000fea0003800000 */
.L_x_8671:
[----:B------:R-:W-:Y:S05]  /*9350*/  @P1 BRA `(.L_x_8670) ;  /* 0x0000001400c81947 */ /* 0x000fea0003800000 */
[----:B-1----:R-:W1:Y:S01]  /*9360*/  LDS.128 R4, [R14+0x1000] ;  /* 0x001000000e047984 */ /* 0x002e620000000c00 */
        /* <DEDUP_REMOVED lines=8> */
[----:B-1----:R-:W-:-:S02]  /*93f0*/  HADD2.F32 R9, -RZ, R7.H1_H1 ;  /* 0x30000007ff097230 */ /* 0x002fc40000004100 */
[--C-:B------:R-:W-:Y:S02]  /*9400*/  HADD2.F32 R2, -RZ, R4.reuse.H0_H0 ;  /* 0x20000004ff027230 */ /* 0x100fe40000004100 */
[----:B------:R-:W-:Y:S02]  /*9410*/  HADD2.F32 R4, -RZ, R4.H1_H1 ;  /* 0x30000004ff047230 */ /* 0x000fe40000004100 */
[C---:B------:R-:W-:Y:S01]  /*9420*/  FMUL.FTZ R15, R9.reuse, R12 ;  /* 0x0000000c090f7220 */ /* 0x040fe20000410000 */
[----:B------:R-:W-:Y:S02]  /*9430*/  HADD2.F32 R8, -RZ, R7.H0_H0 ;  /* 0x20000007ff087230 */ /* 0x000fe40000004100 */
[----:B------:R-:W-:Y:S01]  /*9440*/  FMUL.FTZ R21, R9, R10 ;  /* 0x0000000a09157220 */ /* 0x000fe20000410000 */
[--C-:B------:R-:W-:Y:S02]  /*9450*/  HADD2.F32 R7, -RZ, R6.reuse.H0_H0 ;  /* 0x20000006ff077230 */ /* 0x100fe40000004100 */
[----:B------:R-:W-:Y:S01]  /*9460*/  FMUL.FTZ R9, R4, R13 ;  /* 0x0000000d04097220 */ /* 0x000fe20000410000 */
[----:B------:R-:W-:-:S02]  /*9470*/  HADD2.F32 R6, -RZ, R6.H1_H1 ;  /* 0x30000006ff067230 */ /* 0x000fc40000004100 */
[----:B------:R-:W-:Y:S01]  /*9480*/  FFMA.FTZ R20, R8, R10, -R15 ;  /* 0x0000000a08147223 */ /* 0x000fe2000001080f */
[-C--:B------:R-:W-:Y:S01]  /*9490*/  FMUL.FTZ R15, R4, R11.reuse ;  /* 0x0000000b040f7220 */ /* 0x080fe20000410000 */
[----:B------:R-:W-:Y:S01]  /*94a0*/  FFMA.FTZ R11, R2, R11, -R9 ;  /* 0x0000000b020b7223 */ /* 0x000fe20000010809 */
[--C-:B------:R-:W-:Y:S02]  /*94b0*/  HADD2.F32 R9, -RZ, R30.reuse.H1_H1 ;  /* 0x3000001eff097230 */ /* 0x100fe40000004100 */
[----:B------:R-:W-:Y:S01]  /*94c0*/  FFMA.FTZ R21, R8, R12, R21 ;  /* 0x0000000c08157223 */ /* 0x000fe20000010015 */
[--C-:B------:R-:W-:Y:S02]  /*94d0*/  HADD2.F32 R3, -RZ, R5.reuse.H0_H0 ;  /* 0x20000005ff037230 */ /* 0x100fe40000004100 */
[----:B------:R-:W-:Y:S01]  /*94e0*/  FFMA.FTZ R2, R2, R13, R15 ;  /* 0x0000000d02027223 */ /* 0x000fe2000001000f */
[----:B------:R-:W-:Y:S02]  /*94f0*/  HADD2.F32 R30, -RZ, R30.H0_H0 ;  /* 0x2000001eff1e7230 */ /* 0x000fe40000004100 */
[----:B------:R-:W-:Y:S01]  /*9500*/  FMUL.FTZ R10, R6, R9 ;  /* 0x00000009060a7220 */ /* 0x000fe20000410000 */
[----:B------:R-:W-:-:S02]  /*9510*/  HADD2.F32 R5, -RZ, R5.H1_H1 ;  /* 0x30000005ff057230 */ /* 0x000fc40000004100 */
        /* <DEDUP_REMOVED lines=8> */
[C---:B------:R-:W-:Y:S01]  /*95a0*/  FFMA.FTZ R5, R3.reuse, R4, -R6 ;  /* 0x0000000403057223 */ /* 0x040fe20000010806 */
[----:B------:R-:W-:Y:S01]  /*95b0*/  F2FP.F16.F32.PACK_AB R4, R2, R11 ;  /* 0x0000000b0204723e */ /* 0x000fe200000000ff */
[----:B------:R-:W-:Y:S01]  /*95c0*/  FFMA.FTZ R8, R3, R8, R13 ;  /* 0x0000000803087223 */ /* 0x000fe2000001000d */
[----:B------:R-:W-:-:S04]  /*95d0*/  F2FP.F16.F32.PACK_AB R6, R9, R10 ;  /* 0x0000000a0906723e */ /* 0x000fc800000000ff */
[----:B------:R-:W-:-:S05]  /*95e0*/  F2FP.F16.F32.PACK_AB R5, R8, R5 ;  /* 0x000000050805723e */ /* 0x000fca00000000ff */
[----:B------:R2:W-:Y:S01]  /*95f0*/  STS.128 [R14+0x1000], R4 ;  /* 0x001000040e007388 */ /* 0x0005e20000000c00 */
[----:B------:R-:W-:Y:S05]  /*9600*/  BRA `(.L_x_8670) ;  /* 0x00000014001c7947 */ /* 0x000fea0003800000 */
.L_x_8657:
        /* <DEDUP_REMOVED lines=35> */
[----:B------:R-:W3:Y:S01]  /*9840*/  SHFL.IDX PT, R2, R33, RZ, 0x1c1f ;  /* 0x001c1fff21027589 */ /* 0x000ee200000e0000 */
[----:B------:R-:W-:-:S03]  /*9850*/  IMAD R25, R208, R9, RZ ;  /* 0x00000009d0197224 */ /* 0x000fc600078e02ff */
[----:B------:R-:W4:Y:S04]  /*9860*/  SHFL.IDX PT, R0, R24, RZ, 0x1c1f ;  /* 0x001c1fff18007589 */ /* 0x000f2800000e0000 */
[----:B------:R-:W5:Y:S04]  /*9870*/  SHFL.IDX PT, R14, R34, RZ, 0x1c1f ;  /* 0x001c1fff220e7589 */ /* 0x000f6800000e0000 */
[----:B------:R-:W0:Y:S01]  /*9880*/  SHFL.IDX PT, R3, R27, RZ, 0x1c1f ;  /* 0x001c1fff1b037589 */ /* 0x000e2200000e0000 */
[----:B-1----:R-:W-:-:S04]  /*9890*/  ISETP.GE.AND P0, PT, R18, R37, PT ;  /* 0x000000251200720c */ /* 0x002fc80003f06270 */
[----:B------:R-:W-:-:S13]  /*98a0*/  ISETP.GE.OR P1, PT, R32, R25, P0 ;  /* 0x000000192000720c */ /* 0x000fda0000726670 */
[C---:B------:R-:W-:Y:S01]  /*98b0*/  @!P1 IMAD.SHL.U32 R5, R18.reuse, 0x2, RZ ;  /* 0x0000000212059824 */ /* 0x040fe200078e00ff */
[----:B------:R-:W-:-:S04]  /*98c0*/  @!P1 SHF.L.U64.HI R6, R18, 0x1, R19 ;  /* 0x0000000112069819 */ /* 0x000fc80000010213 */
[----:B---3--:R-:W-:-:S05]  /*98d0*/  @!P1 IADD3 R8, P2, R2, R5, RZ ;  /* 0x0000000502089210 */ /* 0x008fca0007f5e0ff */
[----:B----4-:R-:W-:Y:S01]  /*98e0*/  @!P1 IMAD.X R9, R0, 0x1, R6, P2 ;  /* 0x0000000100099824 */ /* 0x010fe200010e0606 */
[----:B-----5:R-:W-:-:S05]  /*98f0*/  @!P1 IADD3 R4, P2, R14, R5, RZ ;  /* 0x000000050e049210 */ /* 0x020fca0007f5e0ff */
[----:B0-2---:R-:W2:Y:S01]  /*9900*/  @!P1 LD.E.128 R8, desc[UR40][R8.64] ;  /* 0x0000002808089980 */ /* 0x005ea2000c101d00 */
[----:B------:R-:W-:-:S06]  /*9910*/  @!P1 IMAD.X R5, R3, 0x1, R6, P2 ;  /* 0x0000000103059824 */ /* 0x000fcc00010e0606 */
[----:B------:R-:W3:Y:S01]  /*9920*/  @!P1 LD.E.128 R4, desc[UR40][R4.64] ;  /* 0x0000002804049980 */ /* 0x000ee2000c101d00 */
[----:B------:R-:W-:Y:S02]  /*9930*/  CS2R R2, SRZ ;  /* 0x0000000000027805 */ /* 0x000fe4000001ff00 */
[----:B------:R-:W-:Y:S02]  /*9940*/  CS2R R20, SRZ ;  /* 0x0000000000147805 */ /* 0x000fe4000001ff00 */
[----:B------:R-:W-:Y:S01]  /*9950*/  CS2R R28, SRZ ;  /* 0x00000000001c7805 */ /* 0x000fe2000001ff00 */
[----:B------:R-:W0:Y:S01]  /*9960*/  SHFL.IDX PT, R24, R24, 0x1, 0x1c1f ;  /* 0x003c1f0018187f89 */ /* 0x000e2200000e0000 */
[----:B------:R-:W-:-:S03]  /*9970*/  CS2R R30, SRZ ;  /* 0x00000000001e7805 */ /* 0x000fc6000001ff00 */
[----:B------:R-:W1:Y:S04]  /*9980*/  SHFL.IDX PT, R14, R34, 0x1, 0x1c1f ;  /* 0x003c1f00220e7f89 */ /* 0x000e6800000e0000 */
[----:B------:R-:W4:Y:S04]  /*9990*/  SHFL.IDX PT, R27, R27, 0x1, 0x1c1f ;  /* 0x003c1f001b1b7f89 */ /* 0x000f2800000e0000 */
[----:B------:R5:W0:Y:S01]  /*99a0*/  SHFL.IDX PT, R26, R33, 0x1, 0x1c1f ;  /* 0x003c1f00211a7f89 */ /* 0x000a2200000e0000 */
[----:B--2---:R-:W-:Y:S02]  /*99b0*/  @!P1 IMAD.MOV.U32 R2, RZ, RZ, R8 ;  /* 0x000000ffff029224 */ /* 0x004fe400078e0008 */
[----:B------:R-:W-:-:S02]  /*99c0*/  @!P1 IMAD.MOV.U32 R20, RZ, RZ, R10 ;  /* 0x000000ffff149224 */ /* 0x000fc400078e000a */
[----:B------:R-:W-:Y:S02]  /*99d0*/  IMAD.MOV.U32 R0, RZ, RZ, R2 ;  /* 0x000000ffff007224 */ /* 0x000fe400078e0002 */
[----:B------:R-:W-:Y:S02]  /*99e0*/  @!P1 IMAD.MOV.U32 R3, RZ, RZ, R9 ;  /* 0x000000ffff039224 */ /* 0x000fe400078e0009 */
[----:B---3--:R-:W-:Y:S01]  /*99f0*/  @!P1 IMAD.MOV.U32 R29, RZ, RZ, R5 ;  /* 0x000000ffff1d9224 */ /* 0x008fe200078e0005 */
[----:B------:R-:W-:Y:S01]  /*9a00*/  PRMT R55, R0, 0x7610, R55 ;  /* 0x0000761000377816 */ /* 0x000fe20000000037 */
[----:B------:R-:W-:Y:S02]  /*9a10*/  IMAD.MOV.U32 R0, RZ, RZ, R20 ;  /* 0x000000ffff007224 */ /* 0x000fe400078e0014 */
[----:B------:R-:W-:Y:S02]  /*9a20*/  @!P1 IMAD.MOV.U32 R30, RZ, RZ, R6 ;  /* 0x000000ffff1e9224 */ /* 0x000fe400078e0006 */
[----:B------:R-:W-:Y:S01]  /*9a30*/  @!P1 IMAD.MOV.U32 R21, RZ, RZ, R11 ;  /* 0x000000ffff159224 */ /* 0x000fe200078e000b */
[----:B------:R-:W-:Y:S01]  /*9a40*/  PRMT R35, R0, 0x7610, R35 ;  /* 0x0000761000237816 */ /* 0x000fe20000000023 */
[----:B------:R-:W-:-:S02]  /*9a50*/  @!P1 IMAD.MOV.U32 R28, RZ, RZ, R4 ;  /* 0x000000ffff1c9224 */ /* 0x000fc400078e0004 */
[----:B------:R-:W-:Y:S02]  /*9a60*/  @!P1 IMAD.MOV.U32 R31, RZ, RZ, R7 ;  /* 0x000000ffff1f9224 */ /* 0x000fe400078e0007 */
[----:B------:R-:W-:Y:S02]  /*9a70*/  IMAD.MOV.U32 R4, RZ, RZ, R29 ;  /* 0x000000ffff047224 */ /* 0x000fe400078e001d */
[----:B------:R-:W-:Y:S02]  /*9a80*/  IMAD.MOV.U32 R5, RZ, RZ, R30 ;  /* 0x000000ffff057224 */ /* 0x000fe400078e001e */
[----:B------:R-:W-:Y:S01]  /*9a90*/  IMAD.MOV.U32 R12, RZ, RZ, R3 ;  /* 0x000000ffff0c7224 */ /* 0x000fe200078e0003 */
[----:B------:R-:W-:Y:S01]  /*9aa0*/  PRMT R47, R4, 0x7610, R47 ;  /* 0x00007610042f7816 */ /* 0x000fe2000000002f */
[----:B------:R-:W-:Y:S01]  /*9ab0*/  IMAD.MOV.U32 R8, RZ, RZ, R21 ;  /* 0x000000ffff087224 */ /* 0x000fe200078e0015 */
[----:B------:R-:W-:Y:S01]  /*9ac0*/  PRMT R44, R44, 0x5410, R5 ;  /* 0x000054102c2c7816 */ /* 0x000fe20000000005 */
[----:B------:R-:W-:Y:S01]  /*9ad0*/  IMAD.MOV.U32 R0, RZ, RZ, R28 ;  /* 0x000000ffff007224 */ /* 0x000fe200078e001c */
[----:B------:R-:W-:Y:S01]  /*9ae0*/  PRMT R46, R12, 0x7610, R46 ;  /* 0x000076100c2e7816 */ /* 0x000fe2000000002e */
[----:B------:R-:W-:Y:S01]  /*9af0*/  IMAD.MOV.U32 R6, RZ, RZ, R31 ;  /* 0x000000ffff067224 */ /* 0x000fe200078e001f */
[----:B-----5:R-:W-:-:S02]  /*9b00*/  PRMT R33, R8, 0x7610, R33 ;  /* 0x0000761008217816 */ /* 0x020fc40000000021 */
[----:B------:R-:W-:Y:S02]  /*9b10*/  CS2R R4, SRZ ;  /* 0x0000000000047805 */ /* 0x000fe4000001ff00 */
[----:B01--4-:R-:W-:-:S07]  /*9b20*/  PRMT R50, R0, 0x5410, R6 ;  /* 0x0000541000327816 */ /* 0x013fce0000000006 */
.L_x_8914:
        /* <DEDUP_REMOVED lines=24> */
.L_x_8675:
[----:B------:R-:W-:Y:S05]  /*9cb0*/  BSYNC B1 ;  /* 0x0000000000017941 */ /* 0x000fea0003800000 */
.L_x_8674:
[----:B------:R-:W0:Y:S01]  /*9cc0*/  SYNCS.PHASECHK.TRANS64.TRYWAIT P1, [R17+URZ+0x38800], R12 ;  /* 0x0388000c110075a7 */ /* 0x000e22000802017f */
[----:B------:R-:W-:Y:S01]  /*9cd0*/  VIADDMNMX R25, R25, -R214, 0x40, PT ;  /* 0x0000004019197446 */ /* 0x000fe200038009d6 */
[C---:B------:R-:W-:Y:S01]  /*9ce0*/  VIADD R15, R192.reuse, 0x20 ;  /* 0x00000020c00f7836 */ /* 0x040fe20000000000 */
[----:B------:R-:W-:Y:S01]  /*9cf0*/  BSSY B1, `(.L_x_8676) ;  /* 0x0000010000017945 */ /* 0x000fe20003800000 */
[----:B-----5:R-:W-:Y:S01]  /*9d00*/  IMAD.MOV.U32 R13, RZ, RZ, R4 ;  /* 0x000000ffff0d7224 */ /* 0x020fe200078e0004 */
[-C--:B------:R-:W-:Y:S01]  /*9d10*/  ISETP.GE.OR P2, PT, R192, R25.reuse, P0 ;  /* 0x00000019c000720c */ /* 0x080fe20000746670 */
[----:B------:R-:W-:Y:S01]  /*9d20*/  IMAD.MOV.U32 R14, RZ, RZ, R5 ;  /* 0x000000ffff0e7224 */ /* 0x000fe200078e0005 */
[----:B------:R-:W-:Y:S01]  /*9d30*/  ISETP.GE.OR P0, PT, R15, R25, P0 ;  /* 0x000000190f00720c */ /* 0x000fe20000706670 */
[----:B------:R-:W-:Y:S01]  /*9d40*/  IMAD.MOV.U32 R15, RZ, RZ, R8 ;  /* 0x000000ffff0f7224 */ /* 0x000fe200078e0008 */
[----:B------:R-:W-:Y:S01]  /*9d50*/  PRMT R44, R13, 0x7610, R44 ;  /* 0x000076100d2c7816 */ /* 0x000fe2000000002c */
[----:B------:R-:W-:Y:S01]  /*9d60*/  IMAD.MOV.U32 R13, RZ, RZ, R6 ;  /* 0x000000ffff0d7224 */ /* 0x000fe200078e0006 */
[----:B------:R-:W-:Y:S01]  /*9d70*/  PRMT R55, R55, 0x5410, R14 ;  /* 0x0000541037377816 */ /* 0x000fe2000000000e */
[----:B------:R-:W-:-:S02]  /*9d80*/  IMAD.MOV.U32 R14, RZ, RZ, R7 ;  /* 0x000000ffff0e7224 */ /* 0x000fc400078e0007 */
[----:B------:R-:W-:Y:S01]  /*9d90*/  IMAD.MOV.U32 R24, RZ, RZ, R9 ;  /* 0x000000ffff187224 */ /* 0x000fe200078e0009 */
[----:B------:R-:W-:Y:S01]  /*9da0*/  PRMT R35, R35, 0x5410, R13 ;  /* 0x0000541023237816 */ /* 0x000fe2000000000d */
[----:B------:R-:W-:Y:S01]  /*9db0*/  IMAD.IADD R36, R18, 0x1, R37 ;  /* 0x0000000112247824 */ /* 0x000fe200078e0225 */
[----:B------:R-:W-:Y:S02]  /*9dc0*/  PRMT R33, R33, 0x5410, R14 ;  /* 0x0000541021217816 */ /* 0x000fe4000000000e */
[----:B------:R-:W-:Y:S01]  /*9dd0*/  PRMT R57, R15, 0x5410, R24 ;  /* 0x000054100f397816 */ /* 0x000fe20000000018 */
[----:B0-----:R-:W-:Y:S06]  /*9de0*/  @!P1 BRA `(.L_x_8677) ;  /* 0x000001a400189947 */ /* 0x001fec0003800000 */
.L_x_8915:
[----:B------:R-:W-:Y:S05]  /*9df0*/  BSYNC B1 ;  /* 0x0000000000017941 */ /* 0x000fea0003800000 */
.L_x_8676:
[----:B------:R-:W-:Y:S01]  /*9e00*/  BSSY B1, `(.L_x_8678) ;  /* 0x0000064000017945 */ /* 0x000fe20003800000 */
[----:B------:R-:W-:Y:S01]  /*9e10*/  IMAD.MOV.U32 R32, RZ, RZ, R10 ;  /* 0x000000ffff207224 */ /* 0x000fe200078e000a */
[----:B------:R-:W-:Y:S01]  /*9e20*/  LOP3.LUT R36, R36, 0x38, RZ, 0xc0, !PT ;  /* 0x0000003824247812 */ /* 0x000fe200078ec0ff */
[----:B------:R-:W-:Y:S01]  /*9e30*/  IMAD.MOV.U32 R34, RZ, RZ, R11 ;  /* 0x000000ffff227224 */ /* 0x000fe200078e000b */
[----:B------:R-:W-:Y:S06]  /*9e40*/  @P2 BRA `(.L_x_8679) ;  /* 0x00000004007c2947 */ /* 0x000fec0003800000 */
[----:B------:R-:W2:Y:S01]  /*9e50*/  LDL R25, [R1+0x14] ;  /* 0x0000140001197983 */ /* 0x000ea20000100800 */
[----:B0-----:R-:W-:Y:S01]  /*9e60*/  IMAD.SHL.U32 R12, R194, 0x40, RZ ;  /* 0x00000040c20c7824 */ /* 0x001fe200078e00ff */
[--C-:B------:R-:W-:Y:S01]  /*9e70*/  SHF.R.U64 R28, R28, 0x10, R29.reuse ;  /* 0x000000101c1c7819 */ /* 0x100fe2000000121d */
[----:B------:R-:W-:Y:S01]  /*9e80*/  HADD2.F32 R47, -RZ, R47.H0_H0 ;  /* 0x2000002fff2f7230 */ /* 0x000fe20000004100 */
[----:B------:R-:W-:Y:S01]  /*9e90*/  SHF.R.U32.HI R48, RZ, 0x10, R29 ;  /* 0x00000010ff307819 */ /* 0x000fe2000001161d */
[----:B------:R-:W-:Y:S01]  /*9ea0*/  HADD2.F32 R46, -RZ, R46.H0_H0 ;  /* 0x2000002eff2e7230 */ /* 0x000fe20000004100 */
[----:B------:R-:W-:Y:S02]  /*9eb0*/  LOP3.LUT R13, R12, 0x1c0, RZ, 0xc0, !PT ;  /* 0x000001c00c0d7812 */ /* 0x000fe400078ec0ff */
[----:B------:R-:W-:Y:S01]  /*9ec0*/  SHF.R.U64 R2, R2, 0x10, R3 ;  /* 0x0000001002027819 */ /* 0x000fe20000001203 */
[----:B------:R-:W-:Y:S01]  /*9ed0*/  HADD2.F32 R48, -RZ, R48.H0_H0 ;  /* 0x20000030ff307230 */ /* 0x000fe20000004100 */
[----:B------:R-:W-:-:S02]  /*9ee0*/  LOP3.LUT R12, R13, 0x38, R18, 0xf8, !PT ;  /* 0x000000380d0c7812 */ /* 0x000fc400078ef812 */
[----:B------:R-:W-:Y:S02]  /*9ef0*/  SHF.R.U32.HI R15, RZ, 0x3, R13 ;  /* 0x00000003ff0f7819 */ /* 0x000fe4000001160d */
[----:B------:R-:W-:Y:S02]  /*9f00*/  SHF.R.U32.HI R49, RZ, 0x10, R3 ;  /* 0x00000010ff317819 */ /* 0x000fe40000011603 */
[----:B------:R-:W-:Y:S02]  /*9f10*/  LOP3.LUT R12, R12, R15, RZ, 0x3c, !PT ;  /* 0x0000000f0c0c7212 */ /* 0x000fe400078e3cff */
[----:B------:R-:W-:Y:S02]  /*9f20*/  LOP3.LUT R24, R15, R36, R13, 0x1e, !PT ;  /* 0x000000240f187212 */ /* 0x000fe400078e1e0d */
[----:B------:R-:W-:Y:S02]  /*9f30*/  SHF.R.U64 R3, R20, 0x10, R21 ;  /* 0x0000001014037819 */ /* 0x000fe40000001215 */
[----:B------:R-:W-:-:S02]  /*9f40*/  SHF.R.U64 R20, R30, 0x10, R31 ;  /* 0x000000101e147819 */ /* 0x000fc4000000121f */
[----:B------:R-:W-:Y:S01]  /*9f50*/  SHF.R.U32.HI R54, RZ, 0x10, R31 ;  /* 0x00000010ff367819 */ /* 0x000fe2000001161f */
[----:B------:R-:W-:Y:S01]  /*9f60*/  HADD2.F32 R3, -RZ, R3.H0_H0 ;  /* 0x20000003ff037230 */ /* 0x000fe20000004100 */
[----:B------:R-:W-:-:S03]  /*9f70*/  SHF.R.U32.HI R41, RZ, 0x10, R21 ;  /* 0x00000010ff297819 */ /* 0x000fc60000011615 */
[----:B------:R-:W-:Y:S02]  /*9f80*/  HADD2.F32 R54, -RZ, R54.H0_H0 ;  /* 0x20000036ff367230 */ /* 0x000fe40000004100 */
[C---:B--2---:R-:W-:Y:S02]  /*9f90*/  IMAD R12, R25.reuse, 0x200, R12 ;  /* 0x00000200190c7824 */ /* 0x044fe400078e020c */
[----:B------:R-:W-:Y:S02]  /*9fa0*/  IMAD R24, R25, 0x200, R24 ;  /* 0x0000020019187824 */ /* 0x000fe400078e0218 */
[--C-:B------:R-:W-:Y:S02]  /*9fb0*/  IMAD R37, R12, 0x2, R17.reuse ;  /* 0x000000020c257824 */ /* 0x100fe400078e0211 */
[----:B------:R-:W-:-:S03]  /*9fc0*/  IMAD R38, R24, 0x2, R17 ;  /* 0x0000000218267824 */ /* 0x000fc600078e0211 */
[----:B------:R-:W0:Y:S04]  /*9fd0*/  LDS.128 R12, [R37+0x20400] ;  /* 0x02040000250c7984 */ /* 0x000e280000000c00 */
[----:B------:R-:W1:Y:S01]  /*9fe0*/  LDS.128 R24, [R38+0x20400] ;  /* 0x0204000026187984 */ /* 0x000e620000000c00 */
[--C-:B0-----:R-:W-:Y:S02]  /*9ff0*/  HADD2.F32 R42, -RZ, R15.reuse.H0_H0 ;  /* 0x2000000fff2a7230 */ /* 0x101fe40000004100 */
[----:B------:R-:W-:Y:S02]  /*a000*/  HADD2.F32 R29, -RZ, R15.H1_H1 ;  /* 0x3000000fff1d7230 */ /* 0x000fe40000004100 */
[----:B-1----:R-:W-:Y:S02]  /*a010*/  HADD2.F32 R15, -RZ, R25.H0_H0 ;  /* 0x20000019ff0f7230 */ /* 0x002fe40000004100 */
[----:B------:R-:W-:-:S02]  /*a020*/  HADD2.F32 R30, -RZ, R13.H0_H0 ;  /* 0x2000000dff1e7230 */ /* 0x000fc40000004100 */
[----:B------:R-:W-:Y:S02]  /*a030*/  HADD2.F32 R31, -RZ, R25.H1_H1 ;  /* 0x30000019ff1f7230 */ /* 0x000fe40000004100 */
[CC--:B------:R-:W-:Y:S01]  /*a040*/  FMUL.FTZ R25, R15.reuse, R47.reuse ;  /* 0x0000002f0f197220 */ /* 0x0c0fe20000410000 */
[-C--:B------:R-:W-:Y:S01]  /*a050*/  FMUL.FTZ R51, R15, R46.reuse ;  /* 0x0000002e0f337220 */ /* 0x080fe20000410000 */
[----:B------:R-:W-:Y:S02]  /*a060*/  HADD2.F32 R40, -RZ, R13.H1_H1 ;  /* 0x3000000dff287230 */ /* 0x000fe40000004100 */
[C---:B------:R-:W-:Y:S01]  /*a070*/  FFMA.FTZ R15, R30.reuse, R46, -R25 ;  /* 0x0000002e1e0f7223 */ /* 0x040fe20000010819 */
[----:B------:R-:W-:Y:S02]  /*a080*/  HADD2.F32 R46, -RZ, R49.H0_H0 ;  /* 0x20000031ff2e7230 */ /* 0x000fe40000004100 */
[----:B------:R-:W-:Y:S01]  /*a090*/  FFMA.FTZ R25, R30, R47, R51 ;  /* 0x0000002f1e197223 */ /* 0x000fe20000010033 */
[----:B------:R-:W-:-:S02]  /*a0a0*/  HADD2.F32 R45, -RZ, R27.H0_H0 ;  /* 0x2000001bff2d7230 */ /* 0x000fc40000004100 */
[C---:B------:R-:W-:Y:S01]  /*a0b0*/  FMUL.FTZ R53, R31.reuse, R48 ;  /* 0x000000301f357220 */ /* 0x040fe20000410000 */
[----:B------:R-:W-:Y:S02]  /*a0c0*/  HADD2.F32 R49, -RZ, R50.H1_H1 ;  /* 0x30000032ff317230 */ /* 0x000fe40000004100 */
[-C--:B------:R-:W-:Y:S01]  /*a0d0*/  FMUL.FTZ R31, R31, R46.reuse ;  /* 0x0000002e1f1f7220 */ /* 0x080fe20000410000 */
[----:B------:R-:W-:Y:S02]  /*a0e0*/  HADD2.F32 R47, -RZ, R33.H0_H0 ;  /* 0x20000021ff2f7230 */ /* 0x000fe40000004100 */
[C---:B------:R-:W-:Y:S01]  /*a0f0*/  FFMA.FTZ R30, R40.reuse, R46, -R53 ;  /* 0x0000002e281e7223 */ /* 0x040fe20000010835 */
[----:B------:R-:W-:Y:S02]  /*a100*/  HADD2.F32 R43, -RZ, R27.H1_H1 ;  /* 0x3000001bff2b7230 */ /* 0x000fe40000004100 */
[C---:B------:R-:W-:Y:S01]  /*a110*/  FMUL.FTZ R51, R45.reuse, R49 ;  /* 0x000000312d337220 */ /* 0x040fe20000410000 */
[----:B------:R-:W-:Y:S01]  /*a120*/  FFMA.FTZ R40, R40, R48, R31 ;  /* 0x0000003028287223 */ /* 0x000fe2000001001f */
[----:B------:R-:W-:Y:S01]  /*a130*/  FMUL.FTZ R46, R45, R47 ;  /* 0x0000002f2d2e7220 */ /* 0x000fe20000410000 */
[----:B------:R-:W-:-:S02]  /*a140*/  HADD2.F32 R48, -RZ, R41.H0_H0 ;  /* 0x20000029ff307230 */ /* 0x000fc40000004100 */
[C---:B------:R-:W-:Y:S01]  /*a150*/  FFMA.FTZ R31, R42.reuse, R47, -R51 ;  /* 0x0000002f2a1f7223 */ /* 0x040fe20000010833 */
[----:B------:R-:W-:Y:S02]  /*a160*/  HADD2.F32 R39, -RZ, R24.H0_H0 ;  /* 0x20000018ff277230 */ /* 0x000fe40000004100 */
[C---:B------:R-:W-:Y:S01]  /*a170*/  FMUL.FTZ R52, R43.reuse, R54 ;  /* 0x000000362b347220 */ /* 0x040fe20000410000 */
[----:B------:R-:W-:Y:S02]  /*a180*/  HADD2.F32 R50, -RZ, R50.H0_H0 ;  /* 0x20000032ff327230 */ /* 0x000fe40000004100 */
[----:B------:R-:W-:Y:S01]  /*a190*/  FFMA.FTZ R42, R42, R49, R46 ;  /* 0x000000312a2a7223 */ /* 0x000fe2000001002e */
[----:B------:R-:W-:Y:S02]  /*a1a0*/  HADD2.F32 R46, -RZ, R55.H0_H0 ;  /* 0x20000037ff2e7230 */ /* 0x000fe40000004100 */
[----:B------:R-:W-:Y:S01]  /*a1b0*/  FMUL.FTZ R62, R43, R48 ;  /* 0x000000302b3e7220 */ /* 0x000fe20000410000 */
[----:B------:R-:W-:-:S02]  /*a1c0*/  HADD2.F32 R21, -RZ, R12.H0_H0 ;  /* 0x2000000cff157230 */ /* 0x000fc40000004100 */
[----:B------:R-:W-:Y:S01]  /*a1d0*/  FFMA.FTZ R60, R29, R48, -R52 ;  /* 0x000000301d3c7223 */ /* 0x000fe20000010834 */
[----:B------:R-:W-:Y:S02]  /*a1e0*/  HADD2.F32 R27, -RZ, R26.H0_H0 ;  /* 0x2000001aff1b7230 */ /* 0x000fe40000004100 */
[C---:B------:R-:W-:Y:S01]  /*a1f0*/  FMUL.FTZ R58, R39.reuse, R50 ;  /* 0x00000032273a7220 */ /* 0x040fe20000410000 */
[----:B------:R-:W-:Y:S02]  /*a200*/  HADD2.F32 R52, -RZ, R44.H1_H1 ;  /* 0x3000002cff347230 */ /* 0x000fe40000004100 */
[----:B------:R-:W-:Y:S01]  /*a210*/  FMUL.FTZ R39, R39, R46 ;  /* 0x0000002e27277220 */ /* 0x000fe20000410000 */
[----:B------:R-:W-:Y:S02]  /*a220*/  HADD2.F32 R48, -RZ, R35.H0_H0 ;  /* 0x20000023ff307230 */ /* 0x000fe40000004100 */
[----:B------:R-:W-:Y:S01]  /*a230*/  FFMA.FTZ R43, R29, R54, R62 ;  /* 0x000000361d2b7223 */ /* 0x000fe2000001003e */
[----:B------:R-:W-:Y:S01]  /*a240*/  FFMA.FTZ R58, R21, R46, -R58 ;  /* 0x0000002e153a7223 */ /* 0x000fe2000001083a */
[----:B------:R-:W-:-:S02]  /*a250*/  HADD2.F32 R13, -RZ, R14.H0_H0 ;  /* 0x2000000eff0d7230 */ /* 0x000fc40000004100 */
[C---:B------:R-:W-:Y:S01]  /*a260*/  FMUL.FTZ R54, R27.reuse, R52 ;  /* 0x000000341b367220 */ /* 0x040fe20000410000 */
[----:B------:R-:W-:Y:S01]  /*a270*/  FMUL.FTZ R46, R27, R48 ;  /* 0x000000301b2e7220 */ /* 0x000fe20000410000 */
[----:B------:R-:W-:Y:S02]  /*a280*/  HADD2.F32 R24, -RZ, R24.H1_H1 ;  /* 0x30000018ff187230 */ /* 0x000fe40000004100 */
[----:B------:R-:W-:Y:S01]  /*a290*/  FFMA.FTZ R39, R21, R50, R39 ;  /* 0x0000003215277223 */ /* 0x000fe20000010027 */
[----:B------:R-:W-:Y:S02]  /*a2a0*/  HADD2.F32 R26, -RZ, R26.H1_H1 ;  /* 0x3000001aff1a7230 */ /* 0x000fe40000004100 */
[C---:B------:R-:W-:Y:S01]  /*a2b0*/  FFMA.FTZ R54, R13.reuse, R48, -R54 ;  /* 0x000000300d367223 */ /* 0x040fe20000010836 */
[----:B------:R-:W-:Y:S02]  /*a2c0*/  HADD2.F32 R27, -RZ, R28.H0_H0 ;  /* 0x2000001cff1b7230 */ /* 0x000fe40000004100 */
[----:B------:R-:W-:Y:S01]  /*a2d0*/  FFMA.FTZ R46, R13, R52, R46 ;  /* 0x000000340d2e7223 */ /* 0x000fe2000001002e */
[----:B------:R-:W-:Y:S01]  /*a2e0*/  HADD2.F32 R29, -RZ, R20.H0_H0 ;  /* 0x20000014ff1d7230 */ /* 0x000fe20000004100 */
[----:B------:R-:W-:Y:S01]  /*a2f0*/  F2FP.F16.F32.PACK_AB R25, R40, R25 ;  /* 0x000000192819723e */ /* 0x000fe200000000ff */
[----:B------:R-:W-:-:S02]  /*a300*/  HADD2.F32 R21, -RZ, R2.H0_H0 ;  /* 0x20000002ff157230 */ /* 0x000fc40000004100 */
[----:B------:R-:W-:Y:S01]  /*a310*/  FMUL.FTZ R13, R24, R27 ;  /* 0x0000001b180d7220 */ /* 0x000fe20000410000 */
[----:B------:R-:W-:Y:S02]  /*a320*/  HADD2.F32 R12, -RZ, R12.H1_H1 ;  /* 0x3000000cff0c7230 */ /* 0x000fe40000004100 */
        /* <DEDUP_REMOVED lines=17> */
.L_x_8679:
[----:B------:R-:W-:Y:S05]  /*a440*/  BSYNC B1 ;  /* 0x0000000000017941 */ /* 0x000fea0003800000 */
.L_x_8678:
[----:B------:R-:W-:Y:S02]  /*a450*/  PRMT R33, R32, 0x7610, R33 ;  /* 0x0000761020217816 */ /* 0x000fe40000000021 */
[----:B------:R-:W-:Y:S01]  /*a460*/  PRMT R41, R34, 0x7610, R41 ;  /* 0x0000761022297816 */ /* 0x000fe20000000029 */
[----:B------:R-:W-:Y:S06]  /*a470*/  @P0 BRA `(.L_x_8670) ;  /* 0x0000000400800947 */ /* 0x000fec0003800000 */
[----:B------:R-:W2:Y:S01]  /*a480*/  LDL R42, [R1+0x78] ;  /* 0x00007800012a7983 */ /* 0x000ea20000100800 */
[----:B01----:R-:W-:-:S04]  /*a490*/  VIADD R12, R192, 0x20 ;  /* 0x00000020c00c7836 */ /* 0x003fc80000000000 */
[----:B------:R-:W-:Y:S01]  /*a4a0*/  IMAD.SHL.U32 R3, R12, 0x40, RZ ;  /* 0x000000400c037824 */ /* 0x000fe200078e00ff */
[----:B------:R-:W-:-:S04]  /*a4b0*/  SHF.R.S32.HI R2, RZ, 0x1f, R12 ;  /* 0x0000001fff027819 */ /* 0x000fc8000001140c */
[----:B------:R-:W-:Y:S02]  /*a4c0*/  LEA.HI R2, R2, R12, RZ, 0x3 ;  /* 0x0000000c02027211 */ /* 0x000fe400078f18ff */
[----:B------:R-:W-:-:S03]  /*a4d0*/  LOP3.LUT R3, R3, 0x1c0, RZ, 0xc0, !PT ;  /* 0x000001c003037812 */ /* 0x000fc600078ec0ff */
[----:B------:R-:W-:Y:S01]  /*a4e0*/  IMAD.SHL.U32 R2, R2, 0x40, RZ ;  /* 0x0000004002027824 */ /* 0x000fe200078e00ff */
[----:B------:R-:W-:-:S04]  /*a4f0*/  SHF.R.U32.HI R12, RZ, 0x3, R3 ;  /* 0x00000003ff0c7819 */ /* 0x000fc80000011603 */
[----:B------:R-:W-:Y:S02]  /*a500*/  LOP3.LUT R36, R12, R36, R3, 0x1e, !PT ;  /* 0x000000240c247212 */ /* 0x000fe400078e1e03 */
[----:B------:R-:W-:-:S05]  /*a510*/  LOP3.LUT R3, R2, 0xfffffe00, RZ, 0xc0, !PT ;  /* 0xfffffe0002037812 */ /* 0x000fca00078ec0ff */
[----:B------:R-:W-:-:S04]  /*a520*/  IMAD.IADD R2, R3, 0x1, R36 ;  /* 0x0000000103027824 */ /* 0x000fc800078e0224 */
[----:B------:R-:W-:-:S05]  /*a530*/  IMAD R2, R2, 0x2, R17 ;  /* 0x0000000202027824 */ /* 0x000fca00078e0211 */
[----:B------:R-:W0:Y:S01]  /*a540*/  LDS.128 R24, [R2+0x20400] ;  /* 0x0204000002187984 */ /* 0x000e220000000c00 */
[----:B------:R-:W-:Y:S02]  /*a550*/  SHF.R.U64 R3, R8, 0x10, R9 ;  /* 0x0000001008037819 */ /* 0x000fe40000001209 */
[--C-:B------:R-:W-:Y:S02]  /*a560*/  SHF.R.U64 R8, R4, 0x10, R5.reuse ;  /* 0x0000001004087819 */ /* 0x100fe40000001205 */
[----:B------:R-:W-:Y:S01]  /*a570*/  SHF.R.U32.HI R32, RZ, 0x10, R5 ;  /* 0x00000010ff207819 */ /* 0x000fe20000011605 */
[----:B------:R-:W-:Y:S01]  /*a580*/  HADD2.F32 R31, -RZ, R55.H1_H1 ;  /* 0x30000037ff1f7230 */ /* 0x000fe20000004100 */
[----:B------:R-:W-:Y:S01]  /*a590*/  SHF.R.U64 R5, R6, 0x10, R7 ;  /* 0x0000001006057819 */ /* 0x000fe20000001207 */
[----:B------:R-:W-:Y:S01]  /*a5a0*/  HADD2.F32 R29, -RZ, R57.H1_H1 ;  /* 0x30000039ff1d7230 */ /* 0x000fe20000004100 */
[----:B------:R-:W-:Y:S01]  /*a5b0*/  SHF.R.U32.HI R36, RZ, 0x10, R9 ;  /* 0x00000010ff247819 */ /* 0x000fe20000011609 */
[----:B------:R-:W-:-:S02]  /*a5c0*/  HADD2.F32 R32, -RZ, R32.H0_H0 ;  /* 0x20000020ff207230 */ /* 0x000fc40000004100 */
[----:B------:R-:W-:Y:S01]  /*a5d0*/  HADD2.F32 R44, -RZ, R44.H0_H0 ;  /* 0x2000002cff2c7230 */ /* 0x000fe20000004100 */
[----:B------:R-:W-:Y:S01]  /*a5e0*/  SHF.R.U32.HI R39, RZ, 0x10, R7 ;  /* 0x00000010ff277819 */ /* 0x000fe20000011607 */
[----:B------:R-:W-:Y:S01]  /*a5f0*/  HADD2.F32 R35, -RZ, R35.H1_H1 ;  /* 0x30000023ff237230 */ /* 0x000fe20000004100 */
[----:B------:R-:W-:Y:S01]  /*a600*/  SHF.R.U32.HI R40, RZ, 0x10, R11 ;  /* 0x00000010ff287819 */ /* 0x000fe2000001160b */
[--C-:B0-----:R-:W-:Y:S02]  /*a610*/  HADD2.F32 R6, -RZ, R25.reuse.H0_H0 ;  /* 0x20000019ff067230 */ /* 0x101fe40000004100 */
[----:B------:R-:W-:-:S03]  /*a620*/  HADD2.F32 R25, -RZ, R25.H1_H1 ;  /* 0x30000019ff197230 */ /* 0x000fc60000004100 */
[C---:B------:R-:W-:Y:S01]  /*a630*/  FMUL.FTZ R30, R6.reuse, R31 ;  /* 0x0000001f061e7220 */ /* 0x040fe20000410000 */
[----:B------:R-:W-:Y:S01]  /*a640*/  FMUL.FTZ R34, R6, R29 ;  /* 0x0000001d06227220 */ /* 0x000fe20000410000 */
[----:B------:R-:W-:Y:S02]  /*a650*/  HADD2.F32 R20, -RZ, R24.H0_H0 ;  /* 0x20000018ff147230 */ /* 0x000fe40000004100 */
[--C-:B------:R-:W-:Y:S01]  /*a660*/  HADD2.F32 R28, -RZ, R27.reuse.H0_H0 ;  /* 0x2000001bff1c7230 */ /* 0x100fe20000004100 */
[----:B------:R-:W-:Y:S01]  /*a670*/  SHF.R.U64 R4, R10, 0x10, R11 ;  /* 0x000000100a047819 */ /* 0x000fe2000000120b */
[----:B------:R-:W-:Y:S02]  /*a680*/  HADD2.F32 R21, -RZ, R26.H0_H0 ;  /* 0x2000001aff157230 */ /* 0x000fe40000004100 */
[----:B------:R-:W-:-:S03]  /*a690*/  HADD2.F32 R27, -RZ, R27.H1_H1 ;  /* 0x3000001bff1b7230 */ /* 0x000fc60000004100 */
[----:B------:R-:W-:Y:S01]  /*a6a0*/  FMUL.FTZ R37, R21, R35 ;  /* 0x0000002315257220 */ /* 0x000fe20000410000 */
[----:B------:R-:W-:Y:S02]  /*a6b0*/  HADD2.F32 R24, -RZ, R24.H1_H1 ;  /* 0x30000018ff187230 */ /* 0x000fe40000004100 */
[----:B------:R-:W-:Y:S02]  /*a6c0*/  HADD2.F32 R3, -RZ, R3.H0_H0 ;  /* 0x20000003ff037230 */ /* 0x000fe40000004100 */
[----:B------:R-:W-:Y:S01]  /*a6d0*/  HADD2.F32 R26, -RZ, R26.H1_H1 ;  /* 0x3000001aff1a7230 */ /* 0x000fe20000004100 */
[----:B--2---:R-:W0:Y:S02]  /*a6e0*/  LDS.128 R12, [R42+0x20400] ;  /* 0x020400002a0c7984 */ /* 0x004e240000000c00 */
[--C-:B0-----:R-:W-:Y:S02]  /*a6f0*/  HADD2.F32 R9, -RZ, R13.reuse.H0_H0 ;  /* 0x2000000dff097230 */ /* 0x101fe40000004100 */
[----:B------:R-:W-:-:S03]  /*a700*/  HADD2.F32 R13, -RZ, R13.H1_H1 ;  /* 0x3000000dff0d7230 */ /* 0x000fc60000004100 */
[----:B------:R-:W-:Y:S01]  /*a710*/  FFMA.FTZ R6, R9, R29, -R30 ;  /* 0x0000001d09067223 */ /* 0x000fe2000001081e */
[----:B------:R-:W-:Y:S02]  /*a720*/  HADD2.F32 R30, -RZ, R36.H0_H0 ;  /* 0x20000024ff1e7230 */ /* 0x000fe40000004100 */
[----:B------:R-:W-:Y:S01]  /*a730*/  FMUL.FTZ R36, R25, R32 ;  /* 0x0000002019247220 */ /* 0x000fe20000410000 */
[----:B------:R-:W-:Y:S01]  /*a740*/  FFMA.FTZ R34, R9, R31, R34 ;  /* 0x0000001f09227223 */ /* 0x000fe20000010022 */
[----:B------:R-:W-:Y:S02]  /*a750*/  HADD2.F32 R7, -RZ, R12.H0_H0 ;  /* 0x2000000cff077230 */ /* 0x000fe40000004100 */
[----:B------:R-:W-:Y:S02]  /*a760*/  HADD2.F32 R9, -RZ, R57.H0_H0 ;  /* 0x20000039ff097230 */ /* 0x000fe40000004100 */
[-C--:B------:R-:W-:Y:S01]  /*a770*/  FMUL.FTZ R38, R25, R30.reuse ;  /* 0x0000001e19267220 */ /* 0x080fe20000410000 */
[----:B------:R-:W-:Y:S01]  /*a780*/  FFMA.FTZ R29, R13, R30, -R36 ;  /* 0x0000001e0d1d7223 */ /* 0x000fe20000010824 */
[----:B------:R-:W-:-:S02]  /*a790*/  FMUL.FTZ R30, R20, R44 ;  /* 0x0000002c141e7220 */ /* 0x000fc40000410000 */
[----:B------:R-:W-:Y:S01]  /*a7a0*/  FFMA.FTZ R31, R13, R32, R38 ;  /* 0x000000200d1f7223 */ /* 0x000fe20000010026 */
[-C--:B------:R-:W-:Y:S01]  /*a7b0*/  FMUL.FTZ R25, R20, R9.reuse ;  /* 0x0000000914197220 */ /* 0x080fe20000410000 */
[C---:B------:R-:W-:Y:S01]  /*a7c0*/  FFMA.FTZ R13, R7.reuse, R9, -R30 ;  /* 0x00000009070d7223 */ /* 0x040fe2000001081e */
[--C-:B------:R-:W-:Y:S02]  /*a7d0*/  HADD2.F32 R9, -RZ, R33.reuse.H0_H0 ;  /* 0x20000021ff097230 */ /* 0x100fe40000004100 */
[----:B------:R-:W-:Y:S02]  /*a7e0*/  HADD2.F32 R33, -RZ, R33.H1_H1 ;  /* 0x30000021ff217230 */ /* 0x000fe40000004100 */
[----:B------:R-:W-:Y:S01]  /*a7f0*/  FFMA.FTZ R25, R7, R44, R25 ;  /* 0x0000002c07197223 */ /* 0x000fe20000010019 */
[----:B------:R-:W-:Y:S02]  /*a800*/  HADD2.F32 R11, -RZ, R15.H0_H0 ;  /* 0x2000000fff0b7230 */ /* 0x000fe40000004100 */
[----:B------:R-:W-:-:S02]  /*a810*/  HADD2.F32 R7, -RZ, R41.H0_H0 ;  /* 0x20000029ff077230 */ /* 0x000fc40000004100 */
[C---:B------:R-:W-:Y:S01]  /*a820*/  FMUL.FTZ R32, R28.reuse, R33 ;  /* 0x000000211c207220 */ /* 0x040fe20000410000 */
[----:B------:R-:W-:Y:S02]  /*a830*/  HADD2.F32 R10, -RZ, R14.H0_H0 ;  /* 0x2000000eff0a7230 */ /* 0x000fe40000004100 */
[----:B------:R-:W-:Y:S02]  /*a840*/  HADD2.F32 R30, -RZ, R39.H0_H0 ;  /* 0x20000027ff1e7230 */ /* 0x000fe40000004100 */
[----:B------:R-:W-:Y:S02]  /*a850*/  HADD2.F32 R20, -RZ, R40.H0_H0 ;  /* 0x20000028ff147230 */ /* 0x000fe40000004100 */
[-C--:B------:R-:W-:Y:S01]  /*a860*/  FMUL.FTZ R28, R28, R7.reuse ;  /* 0x000000071c1c7220 */ /* 0x080fe20000410000 */
[----:B------:R-:W-:Y:S01]  /*a870*/  FFMA.FTZ R32, R11, R7, -R32 ;  /* 0x000000070b207223 */ /* 0x000fe20000010820 */
[----:B------:R-:W-:Y:S02]  /*a880*/  HADD2.F32 R7, -RZ, R8.H0_H0 ;  /* 0x20000008ff077230 */ /* 0x000fe40000004100 */
[----:B------:R-:W-:Y:S01]  /*a890*/  FMUL.FTZ R21, R21, R9 ;  /* 0x0000000915157220 */ /* 0x000fe20000410000 */
[----:B------:R-:W-:-:S02]  /*a8a0*/  HADD2.F32 R15, -RZ, R15.H1_H1 ;  /* 0x3000000fff0f7230 */ /* 0x000fc40000004100 */
[C---:B------:R-:W-:Y:S01]  /*a8b0*/  FFMA.FTZ R37, R10.reuse, R9, -R37 ;  /* 0x000000090a257223 */ /* 0x040fe20000010825 */
[C---:B------:R-:W-:Y:S01]  /*a8c0*/  FMUL.FTZ R36, R27.reuse, R30 ;  /* 0x0000001e1b247220 */ /* 0x040fe20000410000 */
[----:B------:R-:W-:Y:S01]  /*a8d0*/  FMUL.FTZ R38, R27, R20 ;  /* 0x000000141b267220 */ /* 0x000fe20000410000 */
[----:B------:R-:W-:Y:S02]  /*a8e0*/  HADD2.F32 R9, -RZ, R5.H0_H0 ;  /* 0x20000005ff097230 */ /* 0x000fe40000004100 */
[----:B------:R-:W-:Y:S01]  /*a8f0*/  FFMA.FTZ R28, R11, R33, R28 ;  /* 0x000000210b1c7223 */ /* 0x000fe2000001001c */
[----:B------:R-:W-:Y:S02]  /*a900*/  HADD2.F32 R5, -RZ, R4.H0_H0 ;  /* 0x20000004ff057230 */ /* 0x000fe40000004100 */
[----:B------:R-:W-:Y:S01]  /*a910*/  FFMA.FTZ R10, R10, R35, R21 ;  /* 0x000000230a0a7223 */ /* 0x000fe20000010015 */
[----:B------:R-:W-:Y:S02]  /*a920*/  HADD2.F32 R12, -RZ, R12.H1_H1 ;  /* 0x3000000cff0c7230 */ /* 0x000fe40000004100 */
[----:B------:R-:W-:Y:S01]  /*a930*/  FMUL.FTZ R11, R24, R7 ;  /* 0x00000007180b7220 */ /* 0x000fe20000410000 */
[----:B------:R-:W-:-:S02]  /*a940*/  HADD2.F32 R14, -RZ, R14.H1_H1 ;  /* 0x3000000eff0e7230 */ /* 0x000fc40000004100 */
[C---:B------:R-:W-:Y:S01]  /*a950*/  FFMA.FTZ R21, R15.reuse, R20, -R36 ;  /* 0x000000140f157223 */ /* 0x040fe20000010824 */
[----:B------:R-:W-:Y:S01]  /*a960*/  FFMA.FTZ R27, R15, R30, R38 ;  /* 0x0000001e0f1b7223 */ /* 0x000fe20000010026 */
[----:B------:R-:W-:Y:S01]  /*a970*/  FMUL.FTZ R24, R24, R3 ;  /* 0x0000000318187220 */ /* 0x000fe20000410000 */
[C---:B------:R-:W-:Y:S01]  /*a980*/  FMUL.FTZ R15, R26.reuse, R9 ;  /* 0x000000091a0f7220 */ /* 0x040fe20000410000 */
[----:B------:R-:W-:Y:S01]  /*a990*/  FMUL.FTZ R26, R26, R5 ;  /* 0x000000051a1a7220 */ /* 0x000fe20000410000 */
        /* <DEDUP_REMOVED lines=14> */
.L_x_8670:
[----:B------:R-:W-:Y:S05]  /*aa80*/  BSYNC B0 ;  /* 0x0000000000007941 */ /* 0x000fea0003800000 */
.L_x_8656:
        /* <DEDUP_REMOVED lines=8> */
.L_x_8653:
[----:B------:R-:W-:-:S13]  /*ab10*/  ISETP.NE.AND P0, PT, R187, 0x3, PT ;  /* 0x00000003bb00780c */ /* 0x000fda0003f05270 */
[----:B------:R-:W-:Y:S05]  /*ab20*/  @!P0 BRA `(.L_x_8680) ;  /* 0x0000000000048947 */ /* 0x000fea0003800000 */
[----:B------:R-:W-:Y:S01]  /*ab30*/  BPT.TRAP 0x1 ;  /* 0x000000040000795c */ /* 0x000fe20000300000 */
.L_x_8680:
[----:B------:R-:W-:Y:S01]  /*ab40*/  IMAD R21, R22, 0x8, R17 ;  /* 0x0000000816157824 */ /* 0x000fe200078e0211 */
[----:B01----:R-:W-:-:S04]  /*ab50*/  SHF.L.U32 R12, R23, 0x1f, RZ ;  /* 0x0000001f170c7819 */ /* 0x003fc800000006ff */
[----:B------:R0:W1:Y:S01]  /*ab60*/  SYNCS.PHASECHK.TRANS64.TRYWAIT P1, [R21+URZ+0x38830], R12 ;  /* 0x0388300c150075a7 */ /* 0x000062000802017f */
[----:B------:R-:W-:Y:S05]  /*ab70*/  @!P0 BRA `(.L_x_8681) ;  /* 0x0000000000048947 */ /* 0x000fea0003800000 */
[----:B------:R-:W-:Y:S01]  /*ab80*/  BPT.TRAP 0x1 ;  /* 0x000000040000795c */ /* 0x000fe20000300000 */
.L_x_8681:
[C---:B---3--:R-:W-:Y:S02]  /*ab90*/  VIADD R2, R17.reuse, 0x22400 ;  /* 0x0002240011027836 */ /* 0x048fe40000000000 */
        /* <DEDUP_REMOVED lines=9> */
.L_x_8682:
[----:B--2---:R-:W-:Y:S01]  /*ac30*/  LOP3.LUT R4, R3, 0x10000, RZ, 0xfc, !PT ;  /* 0x0001000003047812 */ /* 0x004fe200078efcff */
[----:B------:R-:W-:Y:S01]  /*ac40*/  IMAD R2, R22, 0x200, R207 ;  /* 0x0000020016027824 */ /* 0x000fe200078e02cf */
[----:B------:R-:W-:Y:S05]  /*ac50*/  WARPSYNC.ALL ;  /* 0x0000000000007948 */ /* 0x000fea0003800000 */
[----:B------:R-:W-:Y:S01]  /*ac60*/  IMAD.MOV.U32 R5, RZ, RZ, 0x40000040 ;  /* 0x40000040ff057424 */ /* 0x000fe200078e00ff */
[----:B------:R-:W-:Y:S01]  /*ac70*/  R2UR UR4, R4 ;  /* 0x00000000040472ca */ /* 0x000fe200000e0000 */
[----:B------:R-:W-:Y:S01]  /*ac80*/  IMAD.MOV.U32 R3, RZ, RZ, 0x40000040 ;  /* 0x40000040ff037424 */ /* 0x000fe200078e00ff */
[----:B------:R-:W-:Y:S01]  /*ac90*/  R2UR UR6, R2 ;  /* 0x00000000020672ca */ /* 0x000fe200000e0000 */
[----:B------:R-:W-:Y:S01]  /*aca0*/  WARPGROUP.ARRIVE ;  /* 0x00000000000079c5 */ /* 0x000fe20000000000 */
[----:B------:R-:W-:Y:S01]  /*acb0*/  R2UR UR5, R5 ;  /* 0x00000000050572ca */ /* 0x000fe200000e0000 */
[----:B------:R-:W-:Y:S01]  /*acc0*/  VIADD R10, R4, 0x2 ;  /* 0x00000002040a7836 */ /* 0x000fe20000000000 */
[----:B------:R-:W-:Y:S01]  /*acd0*/  R2UR UR7, R3 ;  /* 0x00000000030772ca */ /* 0x000fe200000e0000 */
[----:B------:R-:W-:Y:S01]  /*ace0*/  VIADD R6, R2, 0x2 ;  /* 0x0000000202067836 */ /* 0x000fe20000000000 */
[----:B------:R-:W-:Y:S01]  /*acf0*/  SHF.L.U32 R0, R0, 0x1f, RZ ;  /* 0x0000001f00007819 */ /* 0x000fe200000006ff */
[----:B------:R-:W-:Y:S01]  /*ad00*/  IMAD.MOV.U32 R11, RZ, RZ, 0x40000040 ;  /* 0x40000040ff0b7424 */ /* 0x000fe200078e00ff */
[----:B------:R-:W-:Y:S01]  /*ad10*/  BSSY B0, `(.L_x_8684) ;  /* 0x0000023000007945 */ /* 0x000fe20003800000 */
[----:B------:R-:W-:-:S02]  /*ad20*/  IMAD.MOV.U32 R7, RZ, RZ, 0x40000040 ;  /* 0x40000040ff077424 */ /* 0x000fc400078e00ff */
[----:B------:R-:W-:Y:S02]  /*ad30*/  VIADD R8, R4, 0x4 ;  /* 0x0000000404087836 */ /* 0x000fe40000000000 */
[----:B------:R-:W-:Y:S02]  /*ad40*/  IMAD.MOV.U32 R9, RZ, RZ, 0x40000040 ;  /* 0x40000040ff097424 */ /* 0x000fe400078e00ff */
[----:B------:R-:W-:Y:S02]  /*ad50*/  IMAD.MOV.U32 R3, RZ, RZ, 0x40000040 ;  /* 0x40000040ff037424 */ /* 0x000fe400078e00ff */
[----:B------:R-:W-:Y:S01]  /*ad60*/  HGMMA.64x64x16.F32 R24, gdesc[UR4], RZ, !UPT, gsb0 ;  /* 0x00e00000041879f0 */ /* 0x000fe2000c0008ff */
[----:B------:R-:W-:Y:S02]  /*ad70*/  R2UR UR4, R10 ;  /* 0x000000000a0472ca */ /* 0x000fe400000e0000 */
        /* <DEDUP_REMOVED lines=28> */
.L_x_8916:
[----:B------:R-:W-:Y:S05]  /*af40*/  BSYNC B0 ;  /* 0x0000000000007941 */ /* 0x000fea0003800000 */
.L_x_8684:
[----:B------:R-:W-:Y:S05]  /*af50*/  @!P0 BRA `(.L_x_8686) ;  /* 0x0000000000048947 */ /* 0x000fea0003800000 */
[----:B------:R-:W-:Y:S01]  /*af60*/  BPT.TRAP 0x1 ;  /* 0x000000040000795c */ /* 0x000fe20000300000 */
.L_x_8686:
[----:B------:R3:W4:Y:S01]  /*af70*/  SYNCS.PHASECHK.TRANS64.TRYWAIT P1, [R21+URZ+0x38850], R12 ;  /* 0x0388500c150075a7 */ /* 0x000722000802017f */
[----:B------:R-:W-:Y:S05]  /*af80*/  @!P0 BRA `(.L_x_8687) ;  /* 0x0000000000048947 */ /* 0x000fea0003800000 */
[----:B------:R-:W-:Y:S01]  /*af90*/  BPT.TRAP 0x1 ;  /* 0x000000040000795c */ /* 0x000fe20000300000 */
.L_x_8687:
[----:B--2---:R-:W-:-:S05]  /*afa0*/  VIADD R0, R17, 0x400 ;  /* 0x0000040011007836 */ /* 0x004fca0000000000 */
[----:B------:R-:W-:-:S04]  /*afb0*/  SHF.R.U32.HI R0, RZ, 0x4, R0 ;  /* 0x00000004ff007819 */ /* 0x000fc80000011600 */
[----:B------:R-:W-:Y:S01]  /*afc0*/  LOP3.LUT R0, R0, 0x3fff, RZ, 0xc0, !PT ;  /* 0x00003fff00007812 */ /* 0x000fe200078ec0ff */
[----:B----4-:R-:W-:Y:S06]  /*afd0*/  @P1 BRA `(.L_x_8688) ;  /* 0x0000000000081947 */ /* 0x010fec0003800000 */
[----:B------:R-:W2:Y:S02]  /*afe0*/  SYNCS.PHASECHK.TRANS64.TRYWAIT P1, [R21+URZ+0x38850], R12 ;  /* 0x0388500c150075a7 */ /* 0x000ea4000802017f */
[----:B--2---:R-:W-:Y:S05]  /*aff0*/  @!P1 BRA `(.L_x_8689) ;  /* 0x0000019000d09947 */ /* 0x004fea0003800000 */
.L_x_8688:
[----:B------:R-:W-:Y:S05]  /*b000*/  WARPSYNC.ALL ;  /* 0x0000000000007948 */ /* 0x000fea0003800000 */
[----:B------:R-:W-:Y:S01]  /*b010*/  LOP3.LUT R209, R0, 0x10000, RZ, 0xfc, !PT ;  /* 0x0001000000d17812 */ /* 0x000fe200078efcff */
[----:B------:R-:W-:Y:S01]  /*b020*/  VIADD R0, R17, 0x26400 ;  /* 0x0002640011007836 */ /* 0x000fe20000000000 */
[----:B------:R-:W-:-:S03]  /*b030*/  WARPGROUP.ARRIVE ;  /* 0x00000000000079c5 */ /* 0x000fc60000000000 */
[----:B0123--:R-:W-:-:S03]  /*b040*/  IMAD R12, R22, 0x1000, R209 ;  /* 0x00001000160c7824 */ /* 0x00ffc600078e02d1 */
[----:B------:R-:W0:Y:S01]  /*b050*/  S2R R20, SR_TID.X ;  /* 0x0000000000147919 */ /* 0x000e220000002100 */
[----:B------:R-:W-:Y:S01]  /*b060*/  IMAD.MOV.U32 R13, RZ, RZ, 0x40000040 ;  /* 0x40000040ff0d7424 */ /* 0x000fe200078e00ff */
[----:B------:R-:W-:Y:S01]  /*b070*/  SHF.R.U32.HI R0, RZ, 0x4, R0 ;  /* 0x00000004ff007819 */ /* 0x000fe20000011600 */
[----:B------:R-:W-:Y:S01]  /*b080*/  IMAD.MOV.U32 R3, RZ, RZ, 0x40000040 ;  /* 0x40000040ff037424 */ /* 0x000fe200078e00ff */
[C---:B------:R-:W-:Y:S01]  /*b090*/  R2UR UR6, R12.reuse ;  /* 0x000000000c0672ca */ /* 0x040fe200000e0000 */
[----:B------:R-:W-:Y:S01]  /*b0a0*/  VIADD R14, R12, 0x2 ;  /* 0x000000020c0e7836 */ /* 0x000fe20000000000 */
[----:B------:R-:W-:Y:S01]  /*b0b0*/  LOP3.LUT R0, R0, 0x3fff, RZ, 0xc0, !PT ;  /* 0x00003fff00007812 */ /* 0x000fe200078ec0ff */
[----:B------:R-:W-:Y:S01]  /*b0c0*/  IMAD.MOV.U32 R15, RZ, RZ, 0x40000040 ;  /* 0x40000040ff0f7424 */ /* 0x000fe200078e00ff */
[----:B------:R-:W-:Y:S01]  /*b0d0*/  R2UR UR7, R13 ;  /* 0x000000000d0772ca */ /* 0x000fe200000e0000 */
[----:B------:R-:W-:Y:S01]  /*b0e0*/  IMAD.MOV.U32 R59, RZ, RZ, 0x40000040 ;  /* 0x40000040ff3b7424 */ /* 0x000fe200078e00ff */
[----:B------:R-:W-:Y:S01]  /*b0f0*/  LOP3.LUT R2, R0, 0x10000, RZ, 0xfc, !PT ;  /* 0x0001000000027812 */ /* 0x000fe200078efcff */
[----:B------:R-:W-:Y:S01]  /*b100*/  VIADD R61, R12, 0x800 ;  /* 0x000008000c3d7836 */ /* 0x000fe20000000000 */
[----:B------:R-:W-:-:S02]  /*b110*/  R2UR UR5, R3 ;  /* 0x00000000030572ca */ /* 0x000fc400000e0000 */
[C---:B------:R-:W-:Y:S01]  /*b120*/  R2UR UR4, R2.reuse ;  /* 0x00000000020472ca */ /* 0x040fe200000e0000 */
[C---:B------:R-:W-:Y:S02]  /*b130*/  VIADD R58, R2.reuse, 0x2 ;  /* 0x00000002023a7836 */ /* 0x040fe40000000000 */
[----:B------:R-:W-:-:S10]  /*b140*/  VIADD R57, R2, 0x800 ;  /* 0x0000080002397836 */ /* 0x000fd40000000000 */
        /* <DEDUP_REMOVED lines=338> */
[----:B------:R-:W-:Y:S01]  /*c670*/  SEL R13, R13, 0xf80, P1 ;  /* 0x00000f800d0d7807 */ /* 0x000fe20000800000 */
        /* <DEDUP_REMOVED lines=16> */
[----:B------:R-:W-:Y:S02]  /*c780*/  R2UR UR6, R14 ;  /* 0x000000000e0672ca */ /* 0x000fe400000e0000 */
[----:B------:R-:W-:Y:S02]  /*c790*/  R2UR UR7, R15 ;  /* 0x000000000f0772ca */ /* 0x000fe400000e0000 */
[----:B------:R-:W-:Y:S02]  /*c7a0*/  R2UR UR4, R58 ;  /* 0x000000003a0472ca */ /* 0x000fe400000e0000 */
[----:B------:R-:W-:Y:S02]  /*c7b0*/  R2UR UR5, R59 ;  /* 0x000000003b0572ca */ /* 0x000fe400000e0000 */
        /* <DEDUP_REMOVED lines=19> */
.L_x_8690:
[----:B------:R-:W2:Y:S01]  /*c8f0*/  LDL R0, [R1+0x18] ;  /* 0x0000180001007983 */ /* 0x000ea20000100800 */
[----:B------:R-:W0:Y:S01]  /*c900*/  LDC R12, c[0x0][0x448] ;  /* 0x00011200ff0c7b82 */ /* 0x000e220000000800 */
[----:B------:R-:W-:Y:S02]  /*c910*/  ULDC UR4, c[0x0][0xa80] ;  /* 0x0002a00000047ab9 */ /* 0x000fe40000000800 */
[----:B------:R-:W3:Y:S01]  /*c920*/  LDL R20, [R1+0x10] ;  /* 0x0000100001147983 */ /* 0x000ee20000100800 */
[----:B------:R-:W-:-:S03]  /*c930*/  LOP3.LUT R16, R16, 0xffffffef, RZ, 0xc0, !PT ;  /* 0xffffffef10107812 */ /* 0x000fc600078ec0ff */
[----:B------:R-:W4:Y:S01]  /*c940*/  LDL R58, [R1] ;  /* 0x00000000013a7983 */ /* 0x000f220000100800 */
[----:B0-----:R-:W-:-:S13]  /*c950*/  ISETP.NE.AND P5, PT, R12, 0x1, PT ;  /* 0x000000010c00780c */ /* 0x001fda0003fa5270 */
[----:B------:R-:W0:Y:S01]  /*c960*/  @P5 LDC R13, c[0x0][0x44c] ;  /* 0x00011300ff0d5b82 */ /* 0x000e220000000800 */
[----:B------:R-:W-:-:S07]  /*c970*/  @P5 LOP3.LUT R16, R16, 0x10, RZ, 0xfc, !PT ;  /* 0x0000001010105812 */ /* 0x000fce00078efcff */
[----:B------:R-:W1:Y:S01]  /*c980*/  @P5 LDC R15, c[0x0][0x450] ;  /* 0x00011400ff0f5b82 */ /* 0x000e620000000800 */
[----:B--2---:R-:W-:-:S04]  /*c990*/  IMAD.IADD R0, R0, 0x1, R214 ;  /* 0x0000000100007824 */ /* 0x004fc800078e02d6 */
[----:B0-----:R-:W-:-:S05]  /*c9a0*/  @P5 IMAD.HI.U32 R12, R0, R13, RZ ;  /* 0x0000000d000c5227 */ /* 0x001fca00078e00ff */
[----:B-1----:R-:W-:Y:S01]  /*c9b0*/  @P5 SHF.R.U32.HI R0, RZ, R15, R12 ;  /* 0x0000000fff005219 */ /* 0x002fe2000001160c */
[----:B------:R-:W-:-:S04]  /*c9c0*/  IMAD R12, R168, -0x40, R57 ;  /* 0xffffffc0a80c7824 */ /* 0x000fc800078e0239 */
[----:B------:R-:W0:Y:S01]  /*c9d0*/  SHFL.IDX PT, R14, R0, RZ, 0x1c1f ;  /* 0x001c1fff000e7589 */ /* 0x000e2200000e0000 */
[----:B------:R-:W-:Y:S02]  /*c9e0*/  IADD3 R13, R213, 0x1, R12 ;  /* 0x00000001d50d7810 */ /* 0x000fe40007ffe00c */
[----:B---3--:R-:W-:Y:S02]  /*c9f0*/  IADD3 R12, -R20, R12, R213 ;  /* 0x0000000c140c7210 */ /* 0x008fe40007ffe1d5 */
[----:B------:R-:W-:-:S04]  /*ca00*/  IADD3 R13, -R208, R13, -R20 ;  /* 0x0000000dd00d7210 */ /* 0x000fc80007ffe914 */
        /* <DEDUP_REMOVED lines=46> */
[----:B------:R-:W-:Y:S01]  /*ccf0*/  FMNMX.FTZ R20, R37, R20, !PT ;  /* 0x0000001425147209 */ /* 0x000fe20007810000 */
[----:B------:R-:W0:Y:S03]  /*cd00*/  SHFL.IDX PT, R14, R0, 0x1, 0x1c1f ;  /* 0x003c1f00000e7f89 */ /* 0x000e2600000e0000 */
[----:B------:R-:W-:-:S05]  /*cd10*/  FMNMX.FTZ R20, R53, R20, !PT ;  /* 0x0000001435147209 */ /* 0x000fca0007810000 */
[----:B------:R-:W1:Y:S01]  /*cd20*/  SHFL.BFLY PT, R33, R20, 0x2, 0x1f ;  /* 0x0c401f0014217f89 */ /* 0x000e6200000e0000 */
[----:B0-----:R-:W-:-:S04]  /*cd30*/  VIADDMNMX R14, R14, R13, R12, PT ;  /* 0x0000000d0e0e7246 */ /* 0x001fc8000380010c */
[C---:B------:R-:W-:Y:S02]  /*cd40*/  ISETP.GT.AND P1, PT, R14.reuse, RZ, PT ;  /* 0x000000ff0e00720c */ /* 0x040fe40003f24270 */
[----:B------:R-:W-:Y:S02]  /*cd50*/  ISETP.GT.AND P2, PT, R14, 0x1, PT ;  /* 0x000000010e00780c */ /* 0x000fe40003f44270 */
[----:B-1----:R-:W-:Y:S02]  /*cd60*/  FMNMX.FTZ R24, R20, R33, !PT ;  /* 0x0000002114187209 */ /* 0x002fe40007810000 */
        /* <DEDUP_REMOVED lines=11> */
[----:B------:R-:W-:Y:S01]  /*ce20*/  FMNMX.FTZ R0, R31, R0, !PT ;  /* 0x000000001f007209 */ /* 0x000fe20007810000 */
[----:B------:R-:W0:Y:S01]  /*ce30*/  SHFL.BFLY PT, R13, R24, 0x1, 0x1f ;  /* 0x0c201f00180d7f89 */ /* 0x000e2200000e0000 */
        /* <DEDUP_REMOVED lines=18> */
[----:B------:R-:W-:Y:S01]  /*cf60*/  IMAD.U32 R12, RZ, RZ, UR4 ;  /* 0x00000004ff0c7e24 */ /* 0x000fe2000f8e00ff */
[----:B0-----:R-:W-:Y:S02]  /*cf70*/  FMNMX.FTZ R13, R24, R13, !PT ;  /* 0x0000000d180d7209 */ /* 0x001fe40007810000 */
[----:B------:R-:W-:Y:S02]  /*cf80*/  ISETP.GT.AND P1, PT, R14, 0x30, PT ;  /* 0x000000300e00780c */ /* 0x000fe40003f24270 */
[----:B------:R-:W-:-:S02]  /*cf90*/  FSEL R83, R47, -INF , P3 ;  /* 0xff8000002f537808 */ /* 0x000fc40001800000 */
[----:B------:R-:W-:Y:S01]  /*cfa0*/  FMNMX.FTZ R20, R79, R20, !PT ;  /* 0x000000144f147209 */ /* 0x000fe20007810000 */
[----:B------:R-:W-:Y:S01]  /*cfb0*/  FMUL.FTZ R24, R13, R12 ;  /* 0x0000000c0d187220 */ /* 0x000fe20000410000 */
[----:B------:R-:W-:Y:S02]  /*cfc0*/  ISETP.GT.AND P2, PT, R14, 0x31, PT ;  /* 0x000000310e00780c */ /* 0x000fe40003f44270 */
        /* <DEDUP_REMOVED lines=8> */
[----:B------:R-:W-:Y:S02]  /*d050*/  FSEL R93, R54, -INF , P1 ;  /* 0xff800000365d7808 */ /* 0x000fe40000800000 */
[----:B------:R-:W-:Y:S01]  /*d060*/  FMNMX.FTZ R20, R91, R20, !PT ;  /* 0x000000145b147209 */ /* 0x000fe20007810000 */
[----:B------:R-:W-:Y:S01]  /*d070*/  FFMA.FTZ R51, R25, R12, -R0 ;  /* 0x0000000c19337223 */ /* 0x000fe20000010800 */
[----:B------:R-:W-:-:S02]  /*d080*/  FSEL R25, R55, -INF , P2 ;  /* 0xff80000037197808 */ /* 0x000fc40001000000 */
[----:B------:R-:W-:-:S04]  /*d090*/  FMNMX.FTZ R20, R93, R20, !PT ;  /* 0x000000145d147209 */ /* 0x000fc80007810000 */
[----:B------:R-:W-:Y:S01]  /*d0a0*/  FMNMX.FTZ R20, R25, R20, !PT ;  /* 0x0000001419147209 */ /* 0x000fe20007810000 */
[----:B------:R-:W-:-:S04]  /*d0b0*/  FFMA.FTZ R154, R15, R12, -R0 ;  /* 0x0000000c0f9a7223 */ /* 0x000fc80000010800 */
[----:B------:R-:W0:Y:S02]  /*d0c0*/  SHFL.BFLY PT, R15, R20, 0x2, 0x1f ;  /* 0x0c401f00140f7f89 */ /* 0x000e2400000e0000 */
[----:B0-----:R-:W-:-:S05]  /*d0d0*/  FMNMX.FTZ R15, R20, R15, !PT ;  /* 0x0000000f140f7209 */ /* 0x001fca0007810000 */
[----:B------:R-:W0:Y:S01]  /*d0e0*/  SHFL.BFLY PT, R20, R15, 0x1, 0x1f ;  /* 0x0c201f000f147f89 */ /* 0x000e2200000e0000 */
        /* <DEDUP_REMOVED lines=9> */
[----:B------:R-:W-:Y:S01]  /*d180*/  FFMA.FTZ R162, R63, R12, -R0 ;  /* 0x0000000c3fa27223 */ /* 0x000fe20000010800 */
[----:B0-----:R-:W-:-:S04]  /*d190*/  FMNMX.FTZ R20, R15, R20, !PT ;  /* 0x000000140f147209 */ /* 0x001fc80007810000 */
[C---:B------:R-:W-:Y:S01]  /*d1a0*/  FSETP.NEU.FTZ.AND P1, PT, R20.reuse, -INF , PT ;  /* 0xff8000001400780b */ /* 0x040fe20003f3d000 */
[-C--:B------:R-:W-:Y:S01]  /*d1b0*/  FMUL.FTZ R26, R20, R12.reuse ;  /* 0x0000000c141a7220 */ /* 0x080fe20000410000 */
[----:B------:R-:W0:Y:S04]  /*d1c0*/  MUFU.EX2 R152, R152 ;  /* 0x0000009800987308 */ /* 0x000e280000000800 */
[----:B------:R-:W-:Y:S01]  /*d1d0*/  FSEL R26, R26, RZ, P1 ;  /* 0x000000ff1a1a7208 */ /* 0x000fe20000800000 */
[-CC-:B------:R-:W-:Y:S01]  /*d1e0*/  FFMA.FTZ R43, R67, R12.reuse, -R0.reuse ;  /* 0x0000000c432b7223 */ /* 0x180fe20000010800 */
[-CC-:B------:R-:W-:Y:S01]  /*d1f0*/  FFMA.FTZ R156, R45, R12.reuse, -R0.reuse ;  /* 0x0000000c2d9c7223 */ /* 0x180fe20000010800 */
[-CC-:B------:R-:W-:Y:S01]  /*d200*/  FFMA.FTZ R39, R49, R12.reuse, -R0.reuse ;  /* 0x0000000c31277223 */ /* 0x180fe20000010800 */
[-CC-:B------:R-:W-:Y:S01]  /*d210*/  FFMA.FTZ R158, R37, R12.reuse, -R0.reuse ;  /* 0x0000000c259e7223 */ /* 0x180fe20000010800 */
[-C--:B------:R-:W-:Y:S01]  /*d220*/  FFMA.FTZ R29, R53, R12.reuse, -R0 ;  /* 0x0000000c351d7223 */ /* 0x080fe20000010800 */
[-CC-:B------:R-:W-:Y:S01]  /*d230*/  FFMA.FTZ R153, R33, R12.reuse, -R26.reuse ;  /* 0x0000000c21997223 */ /* 0x180fe2000001081a */
[-CC-:B------:R-:W-:Y:S01]  /*d240*/  FFMA.FTZ R0, R27, R12.reuse, -R26.reuse ;  /* 0x0000000c1b007223 */ /* 0x180fe2000001081a */
[----:B------:R-:W1:Y:S01]  /*d250*/  MUFU.EX2 R154, R154 ;  /* 0x0000009a009a7308 */ /* 0x000e620000000800 */
[-CC-:B------:R-:W-:Y:S01]  /*d260*/  FFMA.FTZ R155, R73, R12.reuse, -R26.reuse ;  /* 0x0000000c499b7223 */ /* 0x180fe2000001081a */
[----:B------:R-:W-:-:S06]  /*d270*/  FFMA.FTZ R14, R31, R12, -R26 ;  /* 0x0000000c1f0e7223 */ /* 0x000fcc000001081a */
[----:B------:R-:W-:Y:S01]  /*d280*/  MUFU.EX2 R153, R153 ;  /* 0x0000009900997308 */ /* 0x000fe20000000800 */
[----:B------:R-:W-:Y:S01]  /*d290*/  FFMA.FTZ R165, R75, R12, -R26 ;  /* 0x0000000c4ba57223 */ /* 0x000fe2000001081a */
[----:B------:R-:W-:-:S06]  /*d2a0*/  VIADD R15, R21, 0x38840 ;  /* 0x00038840150f7836 */ /* 0x000fcc0000000000 */
[----:B------:R-:W2:Y:S08]  /*d2b0*/  MUFU.EX2 R0, R0 ;  /* 0x0000000000007308 */ /* 0x000eb00000000800 */
[----:B------:R-:W3:Y:S01]  /*d2c0*/  MUFU.EX2 R55, R55 ;  /* 0x0000003700377308 */ /* 0x000ee20000000800 */
[----:B------:R-:W-:Y:S01]  /*d2d0*/  FFMA.FTZ R30, R35, R12, -R26 ;  /* 0x0000000c231e7223 */ /* 0x000fe2000001081a */
[----:B0-----:R-:W-:-:S06]  /*d2e0*/  FADD.FTZ R33, R152, R51 ;  /* 0x0000003398217221 */ /* 0x001fcc0000010000 */
[----:B------:R-:W0:Y:S01]  /*d2f0*/  MUFU.EX2 R155, R155 ;  /* 0x0000009b009b7308 */ /* 0x000e220000000800 */
[----:B------:R-:W-:-:S07]  /*d300*/  PRMT R24, R190, 0x654, R15 ;  /* 0x00000654be187816 */ /* 0x000fce000000000f */
[----:B------:R-:W5:Y:S01]  /*d310*/  MUFU.EX2 R164, R164 ;  /* 0x000000a400a47308 */ /* 0x000f620000000800 */
[----:B------:R-:W-:Y:S01]  /*d320*/  LOP3.LUT R15, R56, 0x2000000, RZ, 0xfc, !PT ;  /* 0x02000000380f7812 */ /* 0x000fe200078efcff */
[----:B------:R-:W-:-:S06]  /*d330*/  IMAD.MOV.U32 R27, RZ, RZ, 0x40000040 ;  /* 0x40000040ff1b7424 */ /* 0x000fcc00078e00ff */
[----:B------:R-:W4:Y:S01]  /*d340*/  MUFU.EX2 R14, R14 ;  /* 0x0000000e000e7308 */ /* 0x000f220000000800 */
[----:B------:R-:W-:Y:S01]  /*d350*/  FFMA.FTZ R31, R25, R12, -R26 ;  /* 0x0000000c191f7223 */ /* 0x000fe2000001081a */
[----:B-1----:R-:W-:-:S06]  /*d360*/  FADD.FTZ R38, R154, R33 ;  /* 0x000000219a267221 */ /* 0x002fcc0000010000 */
[----:B------:R-:W1:Y:S01]  /*d370*/  MUFU.EX2 R57, R57 ;  /* 0x0000003900397308 */ /* 0x000e620000000800 */
[----:B------:R-:W-:Y:S01]  /*d380*/  IMAD.MOV.U32 R25, RZ, RZ, 0x40000040 ;  /* 0x40000040ff197424 */ /* 0x000fe200078e00ff */
[----:B------:R3:W-:Y:S01]  /*d390*/  SYNCS.ARRIVE.TRANS64.RED.A1T0 RZ, [R24+URZ], RZ ;  /* 0x000000ff18ff79a7 */ /* 0x0007e2000810043f */
[----:B------:R-:W-:-:S05]  /*d3a0*/  R2UR UR11, R27 ;  /* 0x000000001b0b72ca */ /* 0x000fca00000e0000 */
[----:B------:R-:W1:Y:S01]  /*d3b0*/  MUFU.EX2 R165, R165 ;  /* 0x000000a500a57308 */ /* 0x000e620000000800 */
[----:B--2---:R-:W-:Y:S01]  /*d3c0*/  FADD.FTZ R36, R153, R0 ;  /* 0x0000000099247221 */ /* 0x004fe20000010000 */
[----:B---3--:R-:W-:Y:S02]  /*d3d0*/  IMAD R24, R22, 0x1000, R15 ;  /* 0x0000100016187824 */ /* 0x008fe400078e020f */
[----:B------:R-:W-:-:S04]  /*d3e0*/  FFMA.FTZ R167, R77, R12, -R26 ;  /* 0x0000000c4da77223 */ /* 0x000fc8000001081a */
[----:B------:R-:W2:Y:S01]  /*d3f0*/  MUFU.EX2 R166, R166 ;  /* 0x000000a600a67308 */ /* 0x000ea20000000800 */
[----:B------:R-:W-:Y:S01]  /*d400*/  FADD.FTZ R27, R55, R38 ;  /* 0x00000026371b7221 */ /* 0x000fe20000010000 */
[-CC-:B------:R-:W-:Y:S01]  /*d410*/  FFMA.FTZ R28, R81, R12.reuse, -R26.reuse ;  /* 0x0000000c511c7223 */ /* 0x180fe2000001081a */
[-CC-:B------:R-:W-:Y:S01]  /*d420*/  FFMA.FTZ R161, R87, R12.reuse, -R26.reuse ;  /* 0x0000000c57a17223 */ /* 0x180fe2000001081a */
[----:B------:R-:W-:-:S04]  /*d430*/  FFMA.FTZ R32, R85, R12, -R26 ;  /* 0x0000000c55207223 */ /* 0x000fc8000001081a */
[----:B------:R-:W3:Y:S01]  /*d440*/  MUFU.EX2 R30, R30 ;  /* 0x0000001e001e7308 */ /* 0x000ee20000000800 */
[-CC-:B------:R-:W-:Y:S01]  /*d450*/  FFMA.FTZ R163, R79, R12.reuse, -R26.reuse ;  /* 0x0000000c4fa37223 */ /* 0x180fe2000001081a */
[-CC-:B------:R-:W-:Y:S01]  /*d460*/  FFMA.FTZ R34, R83, R12.reuse, -R26.reuse ;  /* 0x0000000c53227223 */ /* 0x180fe2000001081a */
[-CC-:B------:R-:W-:Y:S01]  /*d470*/  FFMA.FTZ R157, R89, R12.reuse, -R26.reuse ;  /* 0x0000000c599d7223 */ /* 0x180fe2000001081a */
[-CC-:B------:R-:W-:Y:S01]  /*d480*/  FFMA.FTZ R91, R91, R12.reuse, -R26.reuse ;  /* 0x0000000c5b5b7223 */ /* 0x180fe2000001081a */
[----:B------:R-:W-:-:S03]  /*d490*/  FFMA.FTZ R93, R93, R12, -R26 ;  /* 0x0000000c5d5d7223 */ /* 0x000fc6000001081a */
[----:B------:R-:W3:Y:S01]  /*d4a0*/  MUFU.EX2 R47, R47 ;  /* 0x0000002f002f7308 */ /* 0x000ee20000000800 */
[----:B------:R-:W-:Y:S01]  /*d4b0*/  R2UR UR7, R25 ;  /* 0x00000000190772ca */ /* 0x000fe200000e0000 */
[----:B------:R-:W-:Y:S02]  /*d4c0*/  VIADD R26, R24, 0x80 ;  /* 0x00000080181a7836 */ /* 0x000fe40000000000 */
[----:B0-----:R-:W-:Y:S01]  /*d4d0*/  FADD.FTZ R25, R155, R36 ;  /* 0x000000249b197221 */ /* 0x001fe20000010000 */
[----:B-----5:R-:W-:Y:S01]  /*d4e0*/  FADD.FTZ R38, R164, R27 ;  /* 0x0000001ba4267221 */ /* 0x020fe20000010000 */
[----:B------:R-:W-:Y:S02]  /*d4f0*/  IMAD.MOV.U32 R27, RZ, RZ, 0x40000040 ;  /* 0x40000040ff1b7424 */ /* 0x000fe400078e00ff */
[----:B------:R-:W0:Y:S01]  /*d500*/  MUFU.EX2 R160, R160 ;  /* 0x000000a000a07308 */ /* 0x000e220000000800 */
[----:B----4-:R-:W-:Y:S01]  /*d510*/  FADD.FTZ R36, R14, R25 ;  /* 0x000000190e247221 */ /* 0x010fe20000010000 */
[----:B------:R-:W-:Y:S01]  /*d520*/  R2UR UR10, R26 ;  /* 0x000000001a0a72ca */ /* 0x000fe200000e0000 */
[----:B-1----:R-:W-:Y:S01]  /*d530*/  FADD.FTZ R33, R57, R38 ;  /* 0x0000002639217221 */ /* 0x002fe20000010000 */
[----:B------:R-:W-:-:S04]  /*d540*/  VIADD R26, R24, 0x100 ;  /* 0x00000100181a7836 */ /* 0x000fc80000000000 */
[----:B------:R-:W1:Y:S01]  /*d550*/  MUFU.EX2 R167, R167 ;  /* 0x000000a700a77308 */ /* 0x000e620000000800 */
[----:B------:R-:W-:Y:S01]  /*d560*/  R2UR UR15, R27 ;  /* 0x000000001b0f72ca */ /* 0x000fe200000e0000 */
[----:B------:R-:W-:Y:S01]  /*d570*/  FADD.FTZ R27, R165, R36 ;  /* 0x00000024a51b7221 */ /* 0x000fe20000010000 */
[----:B--2---:R-:W-:-:S05]  /*d580*/  FADD.FTZ R36, R166, R33 ;  /* 0x00000021a6247221 */ /* 0x004fca0000010000 */
[----:B------:R-:W2:Y:S01]  /*d590*/  MUFU.EX2 R41, R41 ;  /* 0x0000002900297308 */ /* 0x000ea20000000800 */
[----:B------:R-:W-:Y:S01]  /*d5a0*/  R2UR UR14, R26 ;  /* 0x000000001a0e72ca */ /* 0x000fe200000e0000 */
[----:B---3--:R-:W-:-:S06]  /*d5b0*/  FADD.FTZ R26, R30, R27 ;  /* 0x0000001b1e1a7221 */ /* 0x008fcc0000010000 */
[----:B------:R-:W3:Y:S01]  /*d5c0*/  MUFU.EX2 R28, R28 ;  /* 0x0000001c001c7308 */ /* 0x000ee20000000800 */
[----:B------:R-:W-:Y:S01]  /*d5d0*/  FADD.FTZ R27, R47, R36 ;  /* 0x000000242f1b7221 */ /* 0x000fe20000010000 */
[----:B------:R-:W-:-:S06]  /*d5e0*/  IMAD.MOV.U32 R25, RZ, RZ, 0x40000040 ;  /* 0x40000040ff197424 */ /* 0x000fcc00078e00ff */
[----:B------:R-:W4:Y:S01]  /*d5f0*/  MUFU.EX2 R162, R162 ;  /* 0x000000a200a27308 */ /* 0x000f220000000800 */
[----:B0-----:R-:W-:-:S07]  /*d600*/  FADD.FTZ R36, R160, R27 ;  /* 0x0000001ba0247221 */ /* 0x001fce0000010000 */
[----:B------:R-:W0:Y:S01]  /*d610*/  MUFU.EX2 R161, R161 ;  /* 0x000000a100a17308 */ /* 0x000e220000000800 */
[----:B------:R-:W-:-:S07]  /*d620*/  R2UR UR19, R25 ;  /* 0x00000000191372ca */ /* 0x000fce00000e0000 */
[----:B------:R-:W5:Y:S01]  /*d630*/  MUFU.EX2 R43, R43 ;  /* 0x0000002b002b7308 */ /* 0x000f620000000800 */
[----:B-1----:R-:W-:Y:S01]  /*d640*/  FADD.FTZ R25, R167, R26 ;  /* 0x0000001aa7197221 */ /* 0x002fe20000010000 */
[----:B--2---:R-:W-:-:S06]  /*d650*/  FADD.FTZ R27, R41, R36 ;  /* 0x00000024291b7221 */ /* 0x004fcc0000010000 */
[----:B------:R-:W1:Y:S01]  /*d660*/  MUFU.EX2 R32, R32 ;  /* 0x0000002000207308 */ /* 0x000e620000000800 */
[----:B------:R-:W-:Y:S01]  /*d670*/  R2UR UR6, R24 ;  /* 0x00000000180672ca */ /* 0x000fe200000e0000 */
[----:B---3--:R-:W-:Y:S01]  /*d680*/  FADD.FTZ R26, R28, R25 ;  /* 0x000000191c1a7221 */ /* 0x008fe20000010000 */
[----:B------:R-:W-:-:S05]  /*d690*/  F2FP.F16.F32.PACK_AB R155, R14, R155 ;  /* 0x0000009b0e9b723e */ /* 0x000fca00000000ff */
[----:B------:R-:W2:Y:S01]  /*d6a0*/  MUFU.EX2 R163, R163 ;  /* 0x000000a300a37308 */ /* 0x000ea20000000800 */
[----:B------:R-:W-:Y:S02]  /*d6b0*/  VIADD R24, R24, 0x180 ;  /* 0x0000018018187836 */ /* 0x000fe40000000000 */
[----:B----4-:R-:W-:-:S05]  /*d6c0*/  FADD.FTZ R14, R162, R27 ;  /* 0x0000001ba20e7221 */ /* 0x010fca0000010000 */
[----:B------:R-:W3:Y:S01]  /*d6d0*/  MUFU.EX2 R156, R156 ;  /* 0x0000009c009c7308 */ /* 0x000ee20000000800 */
[----:B0-----:R-:W-:-:S07]  /*d6e0*/  FADD.FTZ R25, R161, R26 ;  /* 0x0000001aa1197221 */ /* 0x001fce0000010000 */
[----:B------:R-:W0:Y:S01]  /*d6f0*/  MUFU.EX2 R34, R34 ;  /* 0x0000002200227308 */ /* 0x000e220000000800 */
[----:B------:R-:W-:Y:S01]  /*d700*/  R2UR UR18, R24 ;  /* 0x00000000181272ca */ /* 0x000fe200000e0000 */
[----:B-----5:R-:W-:Y:S01]  /*d710*/  FADD.FTZ R27, R43, R14 ;  /* 0x0000000e2b1b7221 */ /* 0x020fe20000010000 */
[----:B------:R-:W-:-:S05]  /*d720*/  F2FP.F16.F32.PACK_AB R153, R0, R153 ;  /* 0x000000990099723e */ /* 0x000fca00000000ff */
[----:B------:R-:W4:Y:S01]  /*d730*/  MUFU.EX2 R39, R39 ;  /* 0x0000002700277308 */ /* 0x000f220000000800 */
[----:B-1----:R-:W-:-:S07]  /*d740*/  FADD.FTZ R0, R32, R25 ;  /* 0x0000001920007221 */ /* 0x002fce0000010000 */
[----:B------:R-:W1:Y:S01]  /*d750*/  MUFU.EX2 R157, R157 ;  /* 0x0000009d009d7308 */ /* 0x000e620000000800 */
[----:B--2---:R-:W-:-:S07]  /*d760*/  FADD.FTZ R25, R163, R0 ;  /* 0x00000000a3197221 */ /* 0x004fce0000010000 */
[----:B------:R-:W2:Y:S08]  /*d770*/  MUFU.EX2 R158, R158 ;  /* 0x0000009e009e7308 */ /* 0x000eb00000000800 */
[----:B------:R-:W-:Y:S08]  /*d780*/  MUFU.EX2 R29, R29 ;  /* 0x0000001d001d7308 */ /* 0x000ff00000000800 */
[----:B------:R-:W5:Y:S08]  /*d790*/  MUFU.EX2 R24, R91 ;  /* 0x0000005b00187308 */ /* 0x000f700000000800 */
[----:B------:R-:W-:Y:S08]  /*d7a0*/  MUFU.EX2 R93, R93 ;  /* 0x0000005d005d7308 */ /* 0x000ff00000000800 */
[----:B------:R-:W5:Y:S01]  /*d7b0*/  MUFU.EX2 R14, R31 ;  /* 0x0000001f000e7308 */ /* 0x000f620000000800 */
[----:B---3--:R-:W-:Y:S01]  /*d7c0*/  FADD.FTZ R26, R156, R27 ;  /* 0x0000001b9c1a7221 */ /* 0x008fe20000010000 */
[----:B0-----:R-:W-:Y:S01]  /*d7d0*/  FADD.FTZ R0, R34, R25 ;  /* 0x0000001922007221 */ /* 0x001fe20000010000 */
[----:B------:R-:W-:-:S02]  /*d7e0*/  F2FP.F16.F32.PACK_AB R152, R51, R152 ;  /* 0x000000983398723e */ /* 0x000fc400000000ff */
[----:B----4-:R-:W-:Y:S01]  /*d7f0*/  FADD.FTZ R27, R39, R26 ;  /* 0x0000001a271b7221 */ /* 0x010fe20000010000 */
[----:B-1----:R-:W-:Y:S01]  /*d800*/  FADD.FTZ R25, R157, R0 ;  /* 0x000000009d197221 */ /* 0x002fe20000010000 */
[----:B------:R-:W-:Y:S01]  /*d810*/  F2FP.F16.F32.PACK_AB R154, R55, R154 ;  /* 0x0000009a379a723e */ /* 0x000fe200000000ff */
[----:B------:R-:W-:Y:S01]  /*d820*/  BAR.SYNC.DEFER_BLOCKING 0xf, 0x100 ;  /* 0x03c4000000007b1d */ /* 0x000fe20000010000 */
[----:B------:R-:W-:Y:S01]  /*d830*/  F2FP.F16.F32.PACK_AB R164, R57, R164 ;  /* 0x000000a439a4723e */ /* 0x000fe200000000ff */
[----:B--2---:R-:W-:Y:S01]  /*d840*/  FADD.FTZ R0, R158, R27 ;  /* 0x0000001b9e007221 */ /* 0x004fe20000010000 */
[----:B------:R-:W-:Y:S02]  /*d850*/  F2FP.F16.F32.PACK_AB R165, R30, R165 ;  /* 0x000000a51ea5723e */ /* 0x000fe400000000ff */
[----:B------:R-:W-:Y:S02]  /*d860*/  F2FP.F16.F32.PACK_AB R166, R47, R166 ;  /* 0x000000a62fa6723e */ /* 0x000fe400000000ff */
[----:B------:R-:W-:Y:S01]  /*d870*/  F2FP.F16.F32.PACK_AB R167, R28, R167 ;  /* 0x000000a71ca7723e */ /* 0x000fe200000000ff */
[----:B-----5:R-:W-:Y:S01]  /*d880*/  FADD.FTZ R26, R24, R25 ;  /* 0x00000019181a7221 */ /* 0x020fe20000010000 */
        /* <DEDUP_REMOVED lines=8> */
[----:B------:R-:W-:Y:S01]  /*d910*/  STSM.16.M88.4 [R227+0x36400], R152 ;  /* 0x03640098e3007844 */ /* 0x000fe20000000200 */
[----:B------:R-:W-:Y:S01]  /*d920*/  FADD.FTZ R0, R29, R0 ;  /* 0x000000001d007221 */ /* 0x000fe20000010000 */
[----:B------:R-:W-:Y:S02]  /*d930*/  FADD.FTZ R169, R93, R26 ;  /* 0x0000001a5da97221 */ /* 0x000fe40000010000 */
[----:B------:R0:W-:Y:S04]  /*d940*/  STSM.16.M88.4 [R58], R164 ;  /* 0x000000a43a007844 */ /* 0x0001e80000000200 */
[----:B------:R1:W-:Y:S04]  /*d950*/  STSM.16.M88.4 [R228], R160 ;  /* 0x000000a0e4007844 */ /* 0x0003e80000000200 */
[----:B------:R1:W-:Y:S01]  /*d960*/  STSM.16.M88.4 [R229], R156 ;  /* 0x0000009ce5007844 */ /* 0x0003e20000000200 */
[----:B0-----:R-:W-:-:S06]  /*d970*/  WARPGROUP.ARRIVE ;  /* 0x00000000000079c5 */ /* 0x001fcc0000000000 */
        /* <DEDUP_REMOVED lines=8> */
[----:B------:R-:W-:Y:S01]  /*da00*/  HGMMA.64x256x16.F32 R24, R160, gdesc[UR12].tnspB, R24, gsb0 ;  /* 0x43e0000ca0187df0 */ /* 0x000fe20008000818 */
[----:B------:R-:W-:Y:S02]  /*da10*/  FADD.FTZ R14, R14, R169 ;  /* 0x000000a90e0e7221 */ /* 0x000fe40000010000 */
        /* <DEDUP_REMOVED lines=15> */
.L_x_8691:
[----:B------:R-:W2:Y:S01]  /*db10*/  LDL R154, [R1+0xc] ;  /* 0x00000c00019a7983 */ /* 0x000ea20000100800 */
[----:B------:R-:W-:Y:S01]  /*db20*/  VIADD R21, R21, 0x38860 ;  /* 0x0003886015157836 */ /* 0x000fe20000000000 */
[----:B------:R-:W0:Y:S01]  /*db30*/  @P5 LDC R152, c[0x0][0x44c] ;  /* 0x00011300ff985b82 */ /* 0x000e220000000800 */
[----:B------:R-:W-:Y:S01]  /*db40*/  IMAD.MOV.U32 R153, RZ, RZ, R214 ;  /* 0x000000ffff997224 */ /* 0x000fe200078e00d6 */
[----:B------:R-:W-:Y:S01]  /*db50*/  ULDC UR36, c[0x0][0xa80] ;  /* 0x0002a00000247ab9 */ /* 0x000fe20000000800 */
[----:B------:R-:W-:Y:S01]  /*db60*/  ULDC UR37, c[0x0][0xa80] ;  /* 0x0002a00000257ab9 */ /* 0x000fe20000000800 */
[----:B------:R-:W-:Y:S01]  /*db70*/  PRMT R21, R190, 0x654, R21 ;  /* 0x00000654be157816 */ /* 0x000fe20000000015 */
[----:B------:R-:W-:Y:S03]  /*db80*/  BSSY B1, `(.L_x_8692) ;  /* 0x0000397000017945 */ /* 0x000fe60003800000 */
[----:B------:R1:W-:Y:S02]  /*db90*/  SYNCS.ARRIVE.TRANS64.RED.A1T0 RZ, [R21+URZ], RZ ;  /* 0x000000ff15ff79a7 */ /* 0x0003e4000810043f */
[----:B-1----:R-:W1:Y:S01]  /*dba0*/  @P5 LDC R21, c[0x0][0x450] ;  /* 0x00011400ff155b82 */ /* 0x002e620000000800 */
[----:B0-----:R-:W-:-:S05]  /*dbb0*/  @P5 IMAD.HI.U32 R152, R214, R152, RZ ;  /* 0x00000098d6985227 */ /* 0x001fca00078e00ff */
[----:B-1----:R-:W-:-:S04]  /*dbc0*/  @P5 SHF.R.U32.HI R153, RZ, R21, R152 ;  /* 0x00000015ff995219 */ /* 0x002fc80000011698 */
[----:B------:R-:W-:-:S04]  /*dbd0*/  IADD3 R21, R153, R213, -R208 ;  /* 0x000000d599157210 */ /* 0x000fc80007ffe8d0 */
[----:B------:R-:W-:-:S04]  /*dbe0*/  SHF.R.S32.HI R152, RZ, 0x1f, R21 ;  /* 0x0000001fff987819 */ /* 0x000fc80000011415 */
[----:B------:R-:W-:Y:S01]  /*dbf0*/  LEA.HI R152, R152, R21, RZ, 0x6 ;  /* 0x0000001598987211 */ /* 0x000fe200078f30ff */
[----:B------:R-:W-:-:S03]  /*dc00*/  VIADD R21, R168, 0xfffffffe ;  /* 0xfffffffea8157836 */ /* 0x000fc60000000000 */
[----:B------:R-:W-:-:S04]  /*dc10*/  SHF.R.S32.HI R211, RZ, 0x6, R152 ;  /* 0x00000006ffd37819 */ /* 0x000fc80000011498 */
[----:B--2---:R-:W-:-:S04]  /*dc20*/  VIMNMX R211, R154, R211, !PT ;  /* 0x000000d39ad37248 */ /* 0x004fc80007fe0100 */
[----:B------:R-:W-:-:S13]  /*dc30*/  ISETP.GE.AND P1, PT, R21, R211, PT ;  /* 0x000000d31500720c */ /* 0x000fda0003f26270 */
[----:B------:R-:W-:Y:S05]  /*dc40*/  @!P1 BRA `(.L_x_8693) ;  /* 0x0000003800289947 */ /* 0x000fea0003800000 */
[----:B------:R-:W-:Y:S01]  /*dc50*/  BSSY B0, `(.L_x_8693) ;  /* 0x0000389000007945 */ /* 0x000fe20003800000 */
[----:B------:R-:W-:Y:S02]  /*dc60*/  IMAD.MOV.U32 R198, RZ, RZ, R20 ;  /* 0x000000ffffc67224 */ /* 0x000fe400078e0014 */
[----:B------:R-:W-:Y:S02]  /*dc70*/  IMAD.MOV.U32 R197, RZ, RZ, R13 ;  /* 0x000000ffffc57224 */ /* 0x000fe400078e000d */
[----:B------:R-:W-:-:S07]  /*dc80*/  IMAD.MOV.U32 R199, RZ, RZ, R22 ;  /* 0x000000ffffc77224 */ /* 0x000fce00078e0016 */
.L_x_8706:
[----:B------:R-:W-:-:S05]  /*dc90*/  VIADD R22, R199, 0x1 ;  /* 0x00000001c7167836 */ /* 0x000fca0000000000 */
[----:B------:R-:W-:-:S04]  /*dca0*/  ISETP.NE.AND P1, PT, R22, 0x2, PT ;  /* 0x000000021600780c */ /* 0x000fc80003f25270 */
[----:B------:R-:W-:Y:S02]  /*dcb0*/  SEL R12, RZ, 0x1, P1 ;  /* 0x00000001ff0c7807 */ /* 0x000fe40000800000 */
[----:B------:R-:W-:Y:S02]  /*dcc0*/  SEL R22, R22, RZ, P1 ;  /* 0x000000ff16167207 */ /* 0x000fe40000800000 */
[----:B------:R-:W-:Y:S01]  /*dcd0*/  LOP3.LUT R23, R23, R12, RZ, 0x3c, !PT ;  /* 0x0000000c17177212 */ /* 0x000fe200078e3cff */
[----:B0-----:R-:W-:Y:S06]  /*dce0*/  @!P0 BRA `(.L_x_8694) ;  /* 0x0000000000048947 */ /* 0x001fec0003800000 */
[----:B------:R-:W-:Y:S01]  /*dcf0*/  BPT.TRAP 0x1 ;  /* 0x000000040000795c */ /* 0x000fe20000300000 */
.L_x_8694:
[----:B------:R-:W-:Y:S01]  /*dd00*/  IMAD R196, R22, 0x8, R17 ;  /* 0x0000000816c47824 */ /* 0x000fe200078e0211 */
[----:B------:R-:W-:-:S04]  /*dd10*/  SHF.L.U32 R20, R23, 0x1f, RZ ;  /* 0x0000001f17147819 */ /* 0x000fc800000006ff */
[----:B------:R0:W1:Y:S01]  /*dd20*/  SYNCS.PHASECHK.TRANS64.TRYWAIT P1, [R196+URZ+0x38830], R20 ;  /* 0x03883014c40075a7 */ /* 0x000062000802017f */
[----:B------:R-:W-:Y:S05]  /*dd30*/  @!P0 BRA `(.L_x_8695) ;  /* 0x0000000000048947 */ /* 0x000fea0003800000 */
[----:B------:R-:W-:Y:S01]  /*dd40*/  BPT.TRAP 0x1 ;  /* 0x000000040000795c */ /* 0x000fe20000300000 */
.L_x_8695:
[----:B------:R-:W-:Y:S01]  /*dd50*/  BSSY B2, `(.L_x_8696) ;  /* 0x0000006000027945 */ /* 0x000fe20003800000 */
[----:B------:R-:W-:Y:S02]  /*dd60*/  IMAD R154, R22, 0x200, R207 ;  /* 0x00000200169a7824 */ /* 0x000fe400078e02cf */
[----:B------:R-:W-:Y:S01]  /*dd70*/  IMAD.MOV.U32 R155, RZ, RZ, 0x40000040 ;  /* 0x40000040ff9b7424 */ /* 0x000fe200078e00ff */
[----:B-1----:R-:W-:Y:S06]  /*dd80*/  @P1 BRA `(.L_x_8697) ;  /* 0x0000000000081947 */ /* 0x002fec0003800000 */
[----:B------:R-:W1:Y:S02]  /*dd90*/  SYNCS.PHASECHK.TRANS64.TRYWAIT P1, [R196+URZ+0x38830], R20 ;  /* 0x03883014c40075a7 */ /* 0x000e64000802017f */
[----:B-1----:R-:W-:Y:S05]  /*dda0*/  @!P1 BRA `(.L_x_8698) ;  /* 0x0000016400789947 */ /* 0x002fea0003800000 */
.L_x_8697:
[----:B------:R-:W-:Y:S05]  /*ddb0*/  BSYNC B2 ;  /* 0x0000000000027941 */ /* 0x000fea0003800000 */
.L_x_8696:
        /* <DEDUP_REMOVED lines=36> */
.L_x_8699:
[----:B------:R2:W3:Y:S01]  /*e000*/  SYNCS.PHASECHK.TRANS64.TRYWAIT P1, [R196+URZ+0x38850], R20 ;  /* 0x03885014c40075a7 */ /* 0x0004e2000802017f */
[----:B------:R-:W-:Y:S05]  /*e010*/  @!P0 BRA `(.L_x_8700) ;  /* 0x0000000000048947 */ /* 0x000fea0003800000 */
[----:B------:R-:W-:Y:S01]  /*e020*/  BPT.TRAP 0x1 ;  /* 0x000000040000795c */ /* 0x000fe20000300000 */
.L_x_8700:
[----:B------:R-:W-:Y:S04]  /*e030*/  BSSY B2, `(.L_x_8701) ;  /* 0x0000004000027945 */ /* 0x000fe80003800000 */
[----:B---3--:R-:W-:Y:S05]  /*e040*/  @P1 BRA `(.L_x_8702) ;  /* 0x0000000000081947 */ /* 0x008fea0003800000 */
[----:B------:R-:W3:Y:S02]  /*e050*/  SYNCS.PHASECHK.TRANS64.TRYWAIT P1, [R196+URZ+0x38850], R20 ;  /* 0x03885014c40075a7 */ /* 0x000ee4000802017f */
[----:B---3--:R-:W-:Y:S05]  /*e060*/  @!P1 BRA `(.L_x_8703) ;  /* 0x0000016000dc9947 */ /* 0x008fea0003800000 */
.L_x_8702:
[----:B------:R-:W-:Y:S05]  /*e070*/  BSYNC B2 ;  /* 0x0000000000027941 */ /* 0x000fea0003800000 */
.L_x_8701:
[----:B------:R-:W-:Y:S01]  /*e080*/  IMAD R200, R22, 0x1000, R209 ;  /* 0x0000100016c87824 */ /* 0x000fe200078e02d1 */
[----:B------:R-:W-:Y:S01]  /*e090*/  R2UR UR4, R2 ;  /* 0x00000000020472ca */ /* 0x000fe200000e0000 */
[----:B------:R-:W-:Y:S01]  /*e0a0*/  IMAD.MOV.U32 R201, RZ, RZ, 0x40000040 ;  /* 0x40000040ffc97424 */ /* 0x000fe200078e00ff */
[----:B------:R-:W-:Y:S01]  /*e0b0*/  R2UR UR5, R3 ;  /* 0x00000000030572ca */ /* 0x000fe200000e0000 */
[----:B------:R-:W-:Y:S01]  /*e0c0*/  WARPGROUP.ARRIVE ;  /* 0x00000000000079c5 */ /* 0x000fe20000000000 */
[----:B------:R-:W-:Y:S01]  /*e0d0*/  R2UR UR6, R200 ;  /* 0x00000000c80672ca */ /* 0x000fe200000e0000 */
[----:B------:R-:W-:Y:S01]  /*e0e0*/  VIADD R12, R2, 0x2 ;  /* 0x00000002020c7836 */ /* 0x000fe20000000000 */
[----:B------:R-:W-:Y:S01]  /*e0f0*/  R2UR UR7, R201 ;  /* 0x00000000c90772ca */ /* 0x000fe200000e0000 */
[----:B------:R-:W-:Y:S02]  /*e100*/  IMAD.MOV.U32 R13, RZ, RZ, 0x40000040 ;  /* 0x40000040ff0d7424 */ /* 0x000fe400078e00ff */
[----:B------:R-:W4:Y:S01]  /*e110*/  S2R R202, SR_TID.X ;  /* 0x0000000000ca7919 */ /* 0x000f220000002100 */
[----:B------:R-:W-:-:S02]  /*e120*/  VIADD R201, R200, 0x800 ;  /* 0x00000800c8c97836 */ /* 0x000fc40000000000 */
[----:B------:R-:W-:Y:S02]  /*e130*/  VIADD R204, R2, 0x800 ;  /* 0x0000080002cc7836 */ /* 0x000fe40000000000 */
[----:B------:R-:W-:Y:S02]  /*e140*/  IMAD.MOV.U32 R203, RZ, RZ, 0x40000040 ;  /* 0x40000040ffcb7424 */ /* 0x000fe400078e00ff */
[----:B------:R-:W-:-:S03]  /*e150*/  IMAD.MOV.U32 R205, RZ, RZ, 0xa00 ;  /* 0x00000a00ffcd7424 */ /* 0x000fc600078e00ff */
        /* <DEDUP_REMOVED lines=9> */
[----:B----4-:R-:W-:Y:S01]  /*e1f0*/  SHF.R.U32.HI R202, RZ, 0x7, R202 ;  /* 0x00000007ffca7819 */ /* 0x010fe200000116ca */
[----:B------:R-:W-:Y:S02]  /*e200*/  WARPGROUP.DEPBAR.LE gsb0, 0x0 ;  /* 0x00008000000079c5 */ /* 0x000fe40000010000 */
[----:B------:R-:W-:-:S08]  /*e210*/  WARPGROUP.ARRIVE ;  /* 0x00000000000079c5 */ /* 0x000fd00000000000 */
        /* <DEDUP_REMOVED lines=148> */
[----:B------:R-:W-:Y:S02]  /*eb60*/  R2UR UR6, R12 ;  /* 0x000000000c0672ca */ /* 0x000fe400000e0000 */
[----:B------:R-:W-:Y:S01]  /*eb70*/  R2UR UR7, R13 ;  /* 0x000000000d0772ca */ /* 0x000fe200000e0000 */
[----:B------:R-:W4:Y:S01]  /*eb80*/  SHFL.IDX PT, R12, R202, RZ, 0x1f ;  /* 0x00001fffca0c7589 */ /* 0x000f2200000e0000 */
[----:B------:R-:W-:Y:S01]  /*eb90*/  IMAD.MOV.U32 R13, RZ, RZ, 0x40000040 ;  /* 0x40000040ff0d7424 */ /* 0x000fe200078e00ff */
[----:B----4-:R-:W-:-:S04]  /*eba0*/  ISETP.GT.AND P1, PT, R12, 0x7f, PT ;  /* 0x0000007f0c00780c */ /* 0x010fc80003f24270 */
[----:B0123--:R-:W-:Y:S02]  /*ebb0*/  SEL R20, RZ, 0x2, !P1 ;  /* 0x00000002ff147807 */ /* 0x00ffe40004800000 */
[----:B------:R-:W-:-:S03]  /*ebc0*/  SEL R205, R205, 0x980, P1 ;  /* 0x00000980cdcd7807 */ /* 0x000fc60000800000 */
[----:B------:R-:W-:Y:S01]  /*ebd0*/  IMAD.IADD R12, R20, 0x1, R201 ;  /* 0x00000001140c7824 */ /* 0x000fe200078e02c9 */
[----:B------:R-:W-:Y:S01]  /*ebe0*/  LOP3.LUT R205, R205, 0xa00, RZ, 0xc0, !PT ;  /* 0x00000a00cdcd7812 */ /* 0x000fe200078ec0ff */
[----:B------:R-:W-:Y:S02]  /*ebf0*/  WARPGROUP.DEPBAR.LE gsb0, 0x0 ;  /* 0x00008000000079c5 */ /* 0x000fe40000010000 */
[----:B------:R-:W-:-:S06]  /*ec00*/  WARPGROUP.ARRIVE ;  /* 0x00000000000079c5 */ /* 0x000fcc0000000000 */
[----:B------:R-:W-:Y:S01]  /*ec10*/  HGMMA.64x64x16.F32 R152, gdesc[UR4], R152, gsb0 ;  /* 0x00e00000049879f0 */ /* 0x000fe20008000898 */
[----:B------:R-:W-:Y:S01]  /*ec20*/  R2UR UR6, R12 ;  /* 0x000000000c0672ca */ /* 0x000fe200000e0000 */
[----:B------:R-:W-:Y:S01]  /*ec30*/  IMAD.IADD R12, R204, 0x1, R20 ;  /* 0x00000001cc0c7824 */ /* 0x000fe200078e0214 */
[----:B------:R-:W-:Y:S01]  /*ec40*/  R2UR UR7, R13 ;  /* 0x000000000d0772ca */ /* 0x000fe200000e0000 */
[----:B------:R-:W-:-:S03]  /*ec50*/  IMAD.MOV.U32 R13, RZ, RZ, 0x40000040 ;  /* 0x40000040ff0d7424 */ /* 0x000fc600078e00ff */
[----:B------:R-:W-:Y:S01]  /*ec60*/  R2UR UR4, R12 ;  /* 0x000000000c0472ca */ /* 0x000fe200000e0000 */
[----:B------:R-:W-:Y:S01]  /*ec70*/  IMAD.MOV.U32 R12, RZ, RZ, 0x4 ;  /* 0x00000004ff0c7424 */ /* 0x000fe200078e00ff */
[----:B------:R-:W-:-:S04]  /*ec80*/  R2UR UR5, R13 ;  /* 0x000000000d0572ca */ /* 0x000fc800000e0000 */
[C---:B------:R-:W-:Y:S02]  /*ec90*/  SEL R13, R12.reuse, 0x2, P1 ;  /* 0x000000020c0d7807 */ /* 0x040fe40000800000 */
[----:B------:R-:W-:-:S03]  /*eca0*/  SEL R12, R12, 0x6, !P1 ;  /* 0x000000060c0c7807 */ /* 0x000fc60004800000 */
[----:B------:R-:W-:Y:S01]  /*ecb0*/  IMAD.IADD R202, R201, 0x1, R13 ;  /* 0x00000001c9ca7824 */ /* 0x000fe200078e020d */
        /* <DEDUP_REMOVED lines=21> */
[----:B------:R-:W-:Y:S01]  /*ee10*/  VIADD R201, R2, 0xa00 ;  /* 0x00000a0002c97836 */ /* 0x000fe20000000000 */
[----:B------:R-:W-:Y:S02]  /*ee20*/  R2UR UR6, R202 ;  /* 0x00000000ca0672ca */ /* 0x000fe400000e0000 */
[----:B------:R-:W-:Y:S01]  /*ee30*/  R2UR UR7, R203 ;  /* 0x00000000cb0772ca */ /* 0x000fe200000e0000 */
[----:B------:R-:W-:Y:S01]  /*ee40*/  IMAD.MOV.U32 R203, RZ, RZ, 0x40000040 ;  /* 0x40000040ffcb7424 */ /* 0x000fe200078e00ff */
[----:B------:R-:W-:-:S02]  /*ee50*/  IADD3 R202, R204, R205, R2 ;  /* 0x000000cdccca7210 */ /* 0x000fc40007ffe002 */
[----:B------:R-:W-:Y:S01]  /*ee60*/  IADD3 R204, R204, R205, R200 ;  /* 0x000000cdcccc7210 */ /* 0x000fe20007ffe0c8 */
        /* <DEDUP_REMOVED lines=9> */
[----:B------:R-:W-:Y:S01]  /*ef00*/  VIADD R204, R200, 0xa00 ;  /* 0x00000a00c8cc7836 */ /* 0x000fe20000000000 */
[----:B------:R-:W-:Y:S01]  /*ef10*/  R2UR UR7, R205 ;  /* 0x00000000cd0772ca */ /* 0x000fe200000e0000 */
        /* <DEDUP_REMOVED lines=25> */
[----:B------:R-:W-:Y:S01]  /*f0b0*/  VIADD R201, R2, 0xc00 ;  /* 0x00000c0002c97836 */ /* 0x000fe20000000000 */
[----:B------:R-:W-:Y:S02]  /*f0c0*/  WARPGROUP.DEPBAR.LE gsb0, 0x0 ;  /* 0x00008000000079c5 */ /* 0x000fe40000010000 */
[----:B------:R-:W-:-:S07]  /*f0d0*/  WARPGROUP.ARRIVE ;  /* 0x00000000000079c5 */ /* 0x000fce0000000000 */
        /* <DEDUP_REMOVED lines=76> */
[----:B------:R-:W-:Y:S02]  /*f5a0*/  WARPGROUP.DEPBAR.LE gsb0, 0x0 ;  /* 0x00008000000079c5 */ /* 0x000fe40000010000 */
[----:B------:R-:W-:-:S10]  /*f5b0*/  WARPGROUP.ARRIVE ;  /* 0x00000000000079c5 */ /* 0x000fd40000000000 */
        /* <DEDUP_REMOVED lines=15> */
[----:B------:R-:W-:Y:S02]  /*f6b0*/  IMAD.MOV.U32 R203, RZ, RZ, 0x40000040 ;  /* 0x40000040ffcb7424 */ /* 0x000fe400078e00ff */
[----:B------:R-:W-:Y:S01]  /*f6c0*/  IMAD.MOV.U32 R13, RZ, RZ, 0x40000040 ;  /* 0x40000040ff0d7424 */ /* 0x000fe200078e00ff */
[----:B------:R-:W-:Y:S01]  /*f6d0*/  R2UR UR6, R202 ;  /* 0x00000000ca0672ca */ /* 0x000fe200000e0000 */
[----:B------:R-:W-:Y:S01]  /*f6e0*/  IMAD.IADD R202, R204, 0x1, R12 ;  /* 0x00000001ccca7824 */ /* 0x000fe200078e020c */
[----:B------:R-:W-:Y:S01]  /*f6f0*/  R2UR UR7, R203 ;  /* 0x00000000cb0772ca */ /* 0x000fe200000e0000 */
[----:B------:R-:W-:-:S02]  /*f700*/  IMAD.IADD R12, R12, 0x1, R201 ;  /* 0x000000010c0c7824 */ /* 0x000fc400078e02c9 */
[----:B------:R-:W-:Y:S02]  /*f710*/  IMAD.MOV.U32 R203, RZ, RZ, 0x40000040 ;  /* 0x40000040ffcb7424 */ /* 0x000fe400078e00ff */
[----:B------:R-:W-:-:S05]  /*f720*/  IMAD.MOV.U32 R201, RZ, RZ, 0x40 ;  /* 0x00000040ffc97424 */ /* 0x000fca00078e00ff */
[----:B------:R-:W-:-:S04]  /*f730*/  SEL R201, R201, 0x3e, P1 ;  /* 0x0000003ec9c97807 */ /* 0x000fc80000800000 */
[----:B------:R-:W-:Y:S01]  /*f740*/  LOP3.LUT R201, R201, 0x6, RZ, 0xc0, !PT ;  /* 0x00000006c9c97812 */ /* 0x000fe200078ec0ff */
[----:B------:R-:W-:Y:S02]  /*f750*/  WARPGROUP.DEPBAR.LE gsb0, 0x0 ;  /* 0x00008000000079c5 */ /* 0x000fe40000010000 */
[----:B------:R-:W-:-:S06]  /*f760*/  WARPGROUP.ARRIVE ;  /* 0x00000000000079c5 */ /* 0x000fcc0000000000 */
[----:B------:R-:W-:Y:S01]  /*f770*/  HGMMA.64x64x16.F32 R152, gdesc[UR4], R152, gsb0 ;  /* 0x00e00000049879f0 */ /* 0x000fe20008000898 */
[----:B------:R-:W-:Y:S02]  /*f780*/  R2UR UR4, R202 ;  /* 0x00000000ca0472ca */ /* 0x000fe400000e0000 */
[----:B------:R-:W-:Y:S02]  /*f790*/  R2UR UR5, R203 ;  /* 0x00000000cb0572ca */ /* 0x000fe400000e0000 */
[----:B------:R-:W-:Y:S02]  /*f7a0*/  R2UR UR6, R12 ;  /* 0x000000000c0672ca */ /* 0x000fe400000e0000 */
[----:B------:R-:W-:Y:S01]  /*f7b0*/  R2UR UR7, R13 ;  /* 0x000000000d0772ca */ /* 0x000fe200000e0000 */
[----:B------:R-:W-:-:S05]  /*f7c0*/  IMAD.MOV.U32 R13, RZ, RZ, 0x1000 ;  /* 0x00001000ff0d7424 */ /* 0x000fca00078e00ff */
[----:B------:R-:W-:-:S04]  /*f7d0*/  SEL R13, R13, 0xf80, P1 ;  /* 0x00000f800d0d7807 */ /* 0x000fc80000800000 */
        /* <DEDUP_REMOVED lines=18> */
.L_x_8704:
[----:B------:R-:W2:Y:S01]  /*f900*/  LDL R12, [R1+0x18] ;  /* 0x00001800010c7983 */ /* 0x000ea20000100800 */
[----:B------:R-:W0:Y:S03]  /*f910*/  LDC R13, c[0x0][0x448] ;  /* 0x00011200ff0d7b82 */ /* 0x000e260000000800 */
[----:B------:R-:W3:Y:S04]  /*f920*/  LDL R200, [R1+0x10] ;  /* 0x0000100001c87983 */ /* 0x000ee80000100800 */
[----:B------:R-:W4:Y:S01]  /*f930*/  LDL R203, [R1] ;  /* 0x0000000001cb7983 */ /* 0x000f220000100800 */
[----:B0-----:R-:W-:-:S13]  /*f940*/  ISETP.NE.AND P1, PT, R13, 0x1, PT ;  /* 0x000000010d00780c */ /* 0x001fda0003f25270 */
[----:B------:R-:W0:Y:S08]  /*f950*/  @P1 LDC R20, c[0x0][0x44c] ;  /* 0x00011300ff141b82 */ /* 0x000e300000000800 */
[----:B------:R-:W1:Y:S01]  /*f960*/  @P1 LDC R13, c[0x0][0x450] ;  /* 0x00011400ff0d1b82 */ /* 0x000e620000000800 */
[----:B------:R-:W-:-:S04]  /*f970*/  LOP3.LUT R16, R16, 0xfff7ffff, RZ, 0xc0, !PT ;  /* 0xfff7ffff10107812 */ /* 0x000fc800078ec0ff */
[----:B------:R-:W-:-:S04]  /*f980*/  @P0 LOP3.LUT R16, R16, 0x80000, RZ, 0xfc, !PT ;  /* 0x0008000010100812 */ /* 0x000fc800078efcff */
[----:B------:R-:W-:Y:S01]  /*f990*/  LOP3.LUT R16, R16, 0xffefffff, RZ, 0xc0, !PT ;  /* 0xffefffff10107812 */ /* 0x000fe200078ec0ff */
[----:B--2---:R-:W-:-:S04]  /*f9a0*/  IMAD.IADD R12, R12, 0x1, R214 ;  /* 0x000000010c0c7824 */ /* 0x004fc800078e02d6 */
[----:B0-----:R-:W-:-:S05]  /*f9b0*/  @P1 IMAD.HI.U32 R20, R12, R20, RZ ;  /* 0x000000140c141227 */ /* 0x001fca00078e00ff */
[----:B-1----:R-:W-:-:S05]  /*f9c0*/  @P1 SHF.R.U32.HI R12, RZ, R13, R20 ;  /* 0x0000000dff0c1219 */ /* 0x002fca0000011614 */
[----:B------:R-:W0:Y:S01]  /*f9d0*/  SHFL.IDX PT, R13, R12, RZ, 0x1c1f ;  /* 0x001c1fff0c0d7589 */ /* 0x000e2200000e0000 */
[----:B------:R-:W-:-:S03]  /*f9e0*/  IMAD.MOV.U32 R20, RZ, RZ, -0x40 ;  /* 0xffffffc0ff147424 */ /* 0x000fc600078e00ff */
[----:B------:R-:W1:Y:S01]  /*f9f0*/  SHFL.IDX PT, R12, R12, 0x1, 0x1c1f ;  /* 0x003c1f000c0c7f89 */ /* 0x000e6200000e0000 */
[----:B------:R-:W-:-:S05]  /*fa00*/  IMAD R20, R21, R20, 0x1 ;  /* 0x0000000115147424 */ /* 0x000fca00078e0214 */
[----:B---3--:R-:W-:-:S05]  /*fa10*/  IADD3 R20, R213, R20, -R200 ;  /* 0x00000014d5147210 */ /* 0x008fca0007ffe8c8 */
[----:B------:R-:W-:-:S04]  /*fa20*/  IMAD.IADD R20, R20, 0x1, -R208 ;  /* 0x0000000114147824 */ /* 0x000fc800078e0ad0 */
[C---:B0-----:R-:W-:Y:S02]  /*fa30*/  IMAD.IADD R13, R20.reuse, 0x1, R13 ;  /* 0x00000001140d7824 */ /* 0x041fe400078e020d */
[----:B-1----:R-:W-:-:S03]  /*fa40*/  IMAD.IADD R12, R20, 0x1, R12 ;  /* 0x00000001140c7824 */ /* 0x002fc600078e020c */
        /* <DEDUP_REMOVED lines=51> */
[----:B------:R-:W-:Y:S02]  /*fd80*/  FSEL R175, R175, -INF , P5 ;  /* 0xff800000afaf7808 */ /* 0x000fe40002800000 */
[----:B------:R-:W-:Y:S02]  /*fd90*/  FMNMX.FTZ R12, R174, R12, !PT ;  /* 0x0000000cae0c7209 */ /* 0x000fe40007810000 */
[----:B------:R-:W-:Y:S02]  /*fda0*/  FSEL R178, R178, -INF , P4 ;  /* 0xff800000b2b27808 */ /* 0x000fe40002000000 */
[----:B------:R-:W-:Y:S02]  /*fdb0*/  FMNMX.FTZ R12, R175, R12, !PT ;  /* 0x0000000caf0c7209 */ /* 0x000fe40007810000 */
[----:B------:R-:W-:-:S02]  /*fdc0*/  FSEL R179, R179, -INF , P3 ;  /* 0xff800000b3b37808 */ /* 0x000fc40001800000 */
[----:B------:R-:W-:Y:S02]  /*fdd0*/  FMNMX.FTZ R12, R178, R12, !PT ;  /* 0x0000000cb20c7209 */ /* 0x000fe40007810000 */
[----:B------:R-:W-:Y:S02]  /*fde0*/  FSEL R182, R182, -INF , P2 ;  /* 0xff800000b6b67808 */ /* 0x000fe40001000000 */
[----:B------:R-:W-:Y:S02]  /*fdf0*/  FMNMX.FTZ R12, R179, R12, !PT ;  /* 0x0000000cb30c7209 */ /* 0x000fe40007810000 */
[----:B------:R-:W-:Y:S02]  /*fe00*/  FSEL R183, R183, -INF , P1 ;  /* 0xff800000b7b77808 */ /* 0x000fe40000800000 */
[----:B------:R-:W-:-:S04]  /*fe10*/  FMNMX.FTZ R12, R182, R12, !PT ;  /* 0x0000000cb60c7209 */ /* 0x000fc80007810000 */
[----:B------:R-:W-:-:S05]  /*fe20*/  FMNMX.FTZ R12, R183, R12, !PT ;  /* 0x0000000cb70c7209 */ /* 0x000fca0007810000 */
[----:B------:R-:W0:Y:S02]  /*fe30*/  SHFL.BFLY PT, R20, R12, 0x2, 0x1f ;  /* 0x0c401f000c147f89 */ /* 0x000e2400000e0000 */
[----:B0-----:R-:W-:-:S05]  /*fe40*/  FMNMX.FTZ R20, R12, R20, !PT ;  /* 0x000000140c147209 */ /* 0x001fca0007810000 */
[----:B------:R-:W0:Y:S01]  /*fe50*/  SHFL.BFLY PT, R12, R20, 0x1, 0x1f ;  /* 0x0c201f00140c7f89 */ /* 0x000e2200000e0000 */
[C---:B------:R-:W-:Y:S02]  /*fe60*/  ISETP.GT.AND P0, PT, R13.reuse, 0x21, PT ;  /* 0x000000210d00780c */ /* 0x040fe40003f04270 */
[----:B------:R-:W-:Y:S02]  /*fe70*/  ISETP.GT.AND P1, PT, R13, 0x29, PT ;  /* 0x000000290d00780c */ /* 0x000fe40003f24270 */
[----:B0-----:R-:W-:-:S04]  /*fe80*/  FMNMX.FTZ R20, R20, R12, !PT ;  /* 0x0000000c14147209 */ /* 0x001fc80007810000 */
[----:B------:R-:W-:-:S04]  /*fe90*/  FSETP.NEU.FTZ.AND P6, PT, R20, -INF , PT ;  /* 0xff8000001400780b */ /* 0x000fc80003fdd000 */
[----:B------:R-:W-:Y:S02]  /*fea0*/  FSEL R12, R20, RZ, P6 ;  /* 0x000000ff140c7208 */ /* 0x000fe40003000000 */
[----:B------:R-:W-:-:S03]  /*feb0*/  @P0 LOP3.LUT R16, R16, 0x100000, RZ, 0xfc, !PT ;  /* 0x0010000010100812 */ /* 0x000fc600078efcff */
[----:B------:R-:W-:Y:S01]  /*fec0*/  FADD.FTZ R198, -R12, R198 ;  /* 0x000000c60cc67221 */ /* 0x000fe20000010100 */
[----:B------:R-:W-:Y:S01]  /*fed0*/  IMAD.U32 R12, RZ, RZ, UR37 ;  /* 0x00000025ff0c7e24 */ /* 0x000fe2000f8e00ff */
[----:B------:R-:W-:-:S03]  /*fee0*/  LOP3.LUT R16, R16, 0xffdfffff, RZ, 0xc0, !PT ;  /* 0xffdfffff10107812 */ /* 0x000fc600078ec0ff */
[----:B------:R-:W-:Y:S01]  /*fef0*/  FMUL.FTZ R153, R20, R12 ;  /* 0x0000000c14997220 */ /* 0x000fe20000410000 */
[----:B------:R-:W-:Y:S02]  /*ff00*/  @P1 LOP3.LUT R16, R16, 0x200000, RZ, 0xfc, !PT ;  /* 0x0020000010101812 */ /* 0x000fe400078efcff */
[----:B------:R-:W-:Y:S02]  /*ff10*/  ISETP.GT.AND P2, PT, R13, 0x30, PT ;  /* 0x000000300d00780c */ /* 0x000fe40003f44270 */
[----:B------:R-:W-:Y:S02]  /*ff20*/  FSEL R153, R153, RZ, P6 ;  /* 0x000000ff99997208 */ /* 0x000fe40003000000 */
[C---:B------:R-:W-:Y:S02]  /*ff30*/  ISETP.GT.AND P3, PT, R13.reuse, 0x31, PT ;  /* 0x000000310d00780c */ /* 0x040fe40003f64270 */
[C---:B------:R-:W-:Y:S02]  /*ff40*/  ISETP.GT.AND P4, PT, R13.reuse, 0x38, PT ;  /* 0x000000380d00780c */ /* 0x040fe40003f84270 */
[----:B------:R-:W-:-:S02]  /*ff50*/  ISETP.GT.AND P5, PT, R13, 0x39, PT ;  /* 0x000000390d00780c */ /* 0x000fc40003fa4270 */
[C---:B------:R-:W-:Y:S02]  /*ff60*/  ISETP.GT.AND P1, PT, R13.reuse, 0x19, PT ;  /* 0x000000190d00780c */ /* 0x040fe40003f24270 */
[C---:B------:R-:W-:Y:S02]  /*ff70*/  ISETP.GT.AND P0, PT, R13.reuse, 0x20, PT ;  /* 0x000000200d00780c */ /* 0x040fe40003f04270 */
[----:B------:R-:W-:Y:S01]  /*ff80*/  ISETP.GT.AND P6, PT, R13, 0x28, PT ;  /* 0x000000280d00780c */ /* 0x000fe20003fc4270 */
[----:B------:R-:W-:-:S05]  /*ff90*/  VIADD R13, R196, 0x38840 ;  /* 0x00038840c40d7836 */ /* 0x000fca0000000000 */
[----:B------:R-:W-:-:S04]  /*ffa0*/  PRMT R13, R190, 0x654, R13 ;  /* 0x00000654be0d7816 */ /* 0x000fc8000000000d */
[----:B------:R0:W-:Y:S02]  /*ffb0*/  SYNCS.ARRIVE.TRANS64.RED.A1T0 RZ, [R13+URZ], RZ ;  /* 0x000000ff0dff79a7 */ /* 0x0001e4000810043f */
[----:B0-----:R-:W-:-:S04]  /*ffc0*/  FMNMX.FTZ R13, R152, R197, !PT ;  /* 0x000000c5980d7209 */ /* 0x001fc80007810000 */
        /* <DEDUP_REMOVED lines=8> */
[----:B------:R-:W-:Y:S02]  /*10050*/  LOP3.LUT P0, RZ, R16, 0x100000, RZ, 0xc0, !PT ;  /* 0x0010000010ff7812 */ /* 0x000fe4000780c0ff */
[----:B------:R-:W-:-:S02]  /*10060*/  FMNMX.FTZ R13, R165, R13, !PT ;  /* 0x0000000da50d7209 */ /* 0x000fc40007810000 */
[----:B------:R-:W-:Y:S02]  /*10070*/  FSEL R169, R169, -INF , P0 ;  /* 0xff800000a9a97808 */ /* 0x000fe40000000000 */
[----:B------:R-:W-:Y:S02]  /*10080*/  FMNMX.FTZ R13, R168, R13, !PT ;  /* 0x0000000da80d7209 */ /* 0x000fe40007810000 */
[----:B------:R-:W-:Y:S02]  /*10090*/  LOP3.LUT P1, RZ, R16, 0x200000, RZ, 0xc0, !PT ;  /* 0x0020000010ff7812 */ /* 0x000fe4000782c0ff */
[----:B------:R-:W-:Y:S02]  /*100a0*/  FSEL R172, R172, -INF , P6 ;  /* 0xff800000acac7808 */ /* 0x000fe40003000000 */
[----:B------:R-:W-:Y:S02]  /*100b0*/  FMNMX.FTZ R13, R169, R13, !PT ;  /* 0x0000000da90d7209 */ /* 0x000fe40007810000 */
[----:B------:R-:W-:-:S02]  /*100c0*/  FSEL R173, R173, -INF , P1 ;  /* 0xff800000adad7808 */ /* 0x000fc40000800000 */
        /* <DEDUP_REMOVED lines=8> */
[----:B------:R-:W-:Y:S01]  /*10150*/  FMNMX.FTZ R13, R180, R13, !PT ;  /* 0x0000000db40d7209 */ /* 0x000fe20007810000 */
[----:B------:R-:W-:-:S03]  /*10160*/  FFMA.FTZ R154, R154, R12, -R153 ;  /* 0x0000000c9a9a7223 */ /* 0x000fc60000010899 */
[----:B------:R-:W-:Y:S01]  /*10170*/  FMNMX.FTZ R13, R181, R13, !PT ;  /* 0x0000000db50d7209 */ /* 0x000fe20007810000 */
        /* <DEDUP_REMOVED lines=14> */
[----:B------:R-:W-:-:S02]  /*10260*/  FFMA.FTZ R183, R183, R12, -R153 ;  /* 0x0000000cb7b77223 */ /* 0x000fc40000010899 */
[----:B------:R0:W-:Y:S02]  /*10270*/  MUFU.EX2 R153, R154 ;  /* 0x0000009a00997308 */ /* 0x0001e40000000800 */
[----:B0-----:R-:W0:Y:S01]  /*10280*/  SHFL.BFLY PT, R154, R13, 0x2, 0x1f ;  /* 0x0c401f000d9a7f89 */ /* 0x001e2200000e0000 */
[----:B------:R-:W-:-:S05]  /*10290*/  FMUL.FTZ R171, R198, R12 ;  /* 0x0000000cc6ab7220 */ /* 0x000fca0000410000 */
[----:B------:R-:W-:Y:S08]  /*102a0*/  MUFU.EX2 R155, R155 ;  /* 0x0000009b009b7308 */ /* 0x000ff00000000800 */
[----:B------:R-:W1:Y:S01]  /*102b0*/  MUFU.EX2 R171, R171 ;  /* 0x000000ab00ab7308 */ /* 0x000e620000000800 */
[----:B0-----:R-:W-:-:S05]  /*102c0*/  FMNMX.FTZ R13, R13, R154, !PT ;  /* 0x0000009a0d0d7209 */ /* 0x001fca0007810000 */
[----:B------:R-:W0:Y:S01]  /*102d0*/  SHFL.BFLY PT, R198, R13, 0x1, 0x1f ;  /* 0x0c201f000dc67f89 */ /* 0x000e2200000e0000 */
[----:B-1----:R-:W-:Y:S01]  /*102e0*/  FFMA.FTZ R14, R171, R14, R153 ;  /* 0x0000000eab0e7223 */ /* 0x002fe20000010099 */
[----:B------:R-:W-:-:S03]  /*102f0*/  F2FP.F16.F32.PACK_AB R153, R155, R153 ;  /* 0x000000999b99723e */ /* 0x000fc600000000ff */
[----:B------:R-:W-:Y:S02]  /*10300*/  FADD.FTZ R14, R155, R14 ;  /* 0x0000000e9b0e7221 */ /* 0x000fe40000010000 */
[----:B------:R1:W-:Y:S01]  /*10310*/  MUFU.EX2 R155, R158 ;  /* 0x0000009e009b7308 */ /* 0x0003e20000000800 */
[----:B------:R-:W-:Y:S02]  /*10320*/  ISETP.NE.AND P1, PT, R212, RZ, PT ;  /* 0x000000ffd400720c */ /* 0x000fe40003f25270 */
[----:B0-----:R-:W-:-:S04]  /*10330*/  FMNMX.FTZ R13, R13, R198, !PT ;  /* 0x000000c60d0d7209 */ /* 0x001fc80007810000 */
[----:B------:R-:W-:-:S04]  /*10340*/  FSETP.NEU.FTZ.AND P2, PT, R13, -INF , PT ;  /* 0xff8000000d00780b */ /* 0x000fc80003f5d000 */
[----:B-1----:R-:W-:-:S05]  /*10350*/  FSEL R158, R13, RZ, P2 ;  /* 0x000000ff0d9e7208 */ /* 0x002fca0001000000 */
[----:B------:R-:W-:Y:S01]  /*10360*/  FADD.FTZ R158, -R158, R197 ;  /* 0x000000c59e9e7221 */ /* 0x000fe20000010100 */
[----:B------:R-:W-:Y:S03]  /*10370*/  MUFU.EX2 R154, R163 ;  /* 0x000000a3009a7308 */ /* 0x000fe60000000800 */
[----:B------:R-:W-:-:S05]  /*10380*/  FMUL.FTZ R158, R158, R12 ;  /* 0x0000000c9e9e7220 */ /* 0x000fca0000410000 */
[----:B------:R0:W1:Y:S02]  /*10390*/  MUFU.EX2 R163, R158 ;  /* 0x0000009e00a37308 */ /* 0x0000640000000800 */
[----:B0-----:R-:W-:-:S04]  /*103a0*/  @!P1 IMAD R158, R199, 0x40, R193 ;  /* 0x00000040c79e9824 */ /* 0x001fc800078e02c1 */
[----:B------:R-:W-:-:S05]  /*103b0*/  @!P1 IMAD R158, R158, 0x4, R17 ;  /* 0x000000049e9e9824 */ /* 0x000fca00078e0211 */
[----:B-1----:R-:W-:Y:S04]  /*103c0*/  @!P1 STS [R158+0x38400], R163 ;  /* 0x038400a39e009388 */ /* 0x002fe80000000800 */
[----:B------:R0:W-:Y:S02]  /*103d0*/  @!P1 STS [R158+0x38420], R171 ;  /* 0x038420ab9e009388 */ /* 0x0001e40000000800 */
[----:B0-----:R-:W-:-:S05]  /*103e0*/  FMUL.FTZ R158, R13, R12 ;  /* 0x0000000c0d9e7220 */ /* 0x001fca0000410000 */
[----:B------:R-:W-:-:S05]  /*103f0*/  FSEL R158, R158, RZ, P2 ;  /* 0x000000ff9e9e7208 */ /* 0x000fca0001000000 */
[-CC-:B------:R-:W-:Y:S01]  /*10400*/  FFMA.FTZ R152, R152, R12.reuse, -R158.reuse ;  /* 0x0000000c98987223 */ /* 0x180fe2000001089e */
[-CC-:B------:R-:W-:Y:S01]  /*10410*/  FFMA.FTZ R200, R200, R12.reuse, -R158.reuse ;  /* 0x0000000cc8c87223 */ /* 0x180fe2000001089e */
[----:B------:R-:W-:-:S04]  /*10420*/  FFMA.FTZ R156, R156, R12, -R158 ;  /* 0x0000000c9c9c7223 */ /* 0x000fc8000001089e */
[----:B------:R-:W0:Y:S01]  /*10430*/  MUFU.EX2 R152, R152 ;  /* 0x0000009800987308 */ /* 0x000e220000000800 */
[-CC-:B------:R-:W-:Y:S01]  /*10440*/  FFMA.FTZ R157, R157, R12.reuse, -R158.reuse ;  /* 0x0000000c9d9d7223 */ /* 0x180fe2000001089e */
[----:B------:R-:W-:-:S06]  /*10450*/  FFMA.FTZ R160, R160, R12, -R158 ;  /* 0x0000000ca0a07223 */ /* 0x000fcc000001089e */
[----:B------:R-:W1:Y:S01]  /*10460*/  MUFU.EX2 R200, R200 ;  /* 0x000000c800c87308 */ /* 0x000e620000000800 */
[-CC-:B------:R-:W-:Y:S01]  /*10470*/  FFMA.FTZ R197, R161, R12.reuse, -R158.reuse ;  /* 0x0000000ca1c57223 */ /* 0x180fe2000001089e */
[-CC-:B------:R-:W-:Y:S01]  /*10480*/  FFMA.FTZ R199, R164, R12.reuse, -R158.reuse ;  /* 0x0000000ca4c77223 */ /* 0x180fe2000001089e */
[-CC-:B------:R-:W-:Y:S01]  /*10490*/  FFMA.FTZ R165, R165, R12.reuse, -R158.reuse ;  /* 0x0000000ca5a57223 */ /* 0x180fe2000001089e */
[----:B------:R-:W-:-:S04]  /*104a0*/  FFMA.FTZ R164, R168, R12, -R158 ;  /* 0x0000000ca8a47223 */ /* 0x000fc8000001089e */
[----:B------:R-:W-:Y:S01]  /*104b0*/  MUFU.EX2 R159, R159 ;  /* 0x0000009f009f7308 */ /* 0x000fe20000000800 */
[-CC-:B------:R-:W-:Y:S01]  /*104c0*/  FFMA.FTZ R198, R169, R12.reuse, -R158.reuse ;  /* 0x0000000ca9c67223 */ /* 0x180fe2000001089e */
[-CC-:B------:R-:W-:Y:S01]  /*104d0*/  FFMA.FTZ R161, R172, R12.reuse, -R158.reuse ;  /* 0x0000000caca17223 */ /* 0x180fe2000001089e */
[-CC-:B------:R-:W-:Y:S01]  /*104e0*/  FFMA.FTZ R173, R173, R12.reuse, -R158.reuse ;  /* 0x0000000cadad7223 */ /* 0x180fe2000001089e */
[-CC-:B------:R-:W-:Y:S01]  /*104f0*/  FFMA.FTZ R176, R176, R12.reuse, -R158.reuse ;  /* 0x0000000cb0b07223 */ /* 0x180fe2000001089e */
[----:B------:R-:W-:-:S03]  /*10500*/  FFMA.FTZ R177, R177, R12, -R158 ;  /* 0x0000000cb1b17223 */ /* 0x000fc6000001089e */
[----:B------:R-:W2:Y:S01]  /*10510*/  MUFU.EX2 R156, R156 ;  /* 0x0000009c009c7308 */ /* 0x000ea20000000800 */
[-CC-:B------:R-:W-:Y:S01]  /*10520*/  FFMA.FTZ R180, R180, R12.reuse, -R158.reuse ;  /* 0x0000000cb4b47223 */ /* 0x180fe2000001089e */
[----:B------:R-:W-:-:S06]  /*10530*/  FFMA.FTZ R181, R181, R12, -R158 ;  /* 0x0000000cb5b57223 */ /* 0x000fcc000001089e */
[----:B------:R-:W3:Y:S01]  /*10540*/  MUFU.EX2 R162, R162 ;  /* 0x000000a200a27308 */ /* 0x000ee20000000800 */
[----:B0-----:R-:W-:-:S07]  /*10550*/  FFMA.FTZ R0, R163, R0, R152 ;  /* 0x00000000a3007223 */ /* 0x001fce0000010098 */
[----:B------:R0:W5:Y:S01]  /*10560*/  MUFU.EX2 R158, R157 ;  /* 0x0000009d009e7308 */ /* 0x0001620000000800 */
[----:B-1----:R-:W-:-:S07]  /*10570*/  FADD.FTZ R0, R200, R0 ;  /* 0x00000000c8007221 */ /* 0x002fce0000010000 */
[----:B------:R-:W1:Y:S01]  /*10580*/  MUFU.EX2 R160, R160 ;  /* 0x000000a000a07308 */ /* 0x000e620000000800 */
[----:B0-----:R-:W-:Y:S01]  /*10590*/  FADD.FTZ R157, R155, R14 ;  /* 0x0000000e9b9d7221 */ /* 0x001fe20000010000 */
[----:B--2---:R-:W-:-:S06]  /*105a0*/  FADD.FTZ R0, R156, R0 ;  /* 0x000000009c007221 */ /* 0x004fcc0000010000 */
[----:B------:R-:W0:Y:S01]  /*105b0*/  MUFU.EX2 R166, R166 ;  /* 0x000000a600a67308 */ /* 0x000e220000000800 */
[----:B------:R-:W-:-:S07]  /*105c0*/  FADD.FTZ R157, R159, R157 ;  /* 0x0000009d9f9d7221 */ /* 0x000fce0000010000 */
[----:B------:R-:W2:Y:S01]  /*105d0*/  MUFU.EX2 R202, R197 ;  /* 0x000000c500ca7308 */ /* 0x000ea20000000800 */
[----:B---3--:R-:W-:Y:S01]  /*105e0*/  FADD.FTZ R157, R162, R157 ;  /* 0x0000009da29d7221 */ /* 0x008fe20000010000 */
[----:B-----5:R-:W-:-:S06]  /*105f0*/  FADD.FTZ R0, R158, R0 ;  /* 0x000000009e007221 */ /* 0x020fcc0000010000 */
[----:B------:R-:W3:Y:S01]  /*10600*/  MUFU.EX2 R167, R167 ;  /* 0x000000a700a77308 */ /* 0x000ee20000000800 */
[----:B------:R-:W-:-:S07]  /*10610*/  F2FP.F16.F32.PACK_AB R155, R159, R155 ;  /* 0x0000009b9f9b723e */ /* 0x000fce00000000ff */
[----:B------:R-:W5:Y:S01]  /*10620*/  MUFU.EX2 R199, R199 ;  /* 0x000000c700c77308 */ /* 0x000f620000000800 */
[----:B------:R-:W-:Y:S01]  /*10630*/  FADD.FTZ R159, R154, R157 ;  /* 0x0000009d9a9f7221 */ /* 0x000fe20000010000 */
[----:B-1----:R-:W-:-:S06]  /*10640*/  FADD.FTZ R0, R160, R0 ;  /* 0x00000000a0007221 */ /* 0x002fcc0000010000 */
[----:B------:R-:W-:Y:S08]  /*10650*/  MUFU.EX2 R170, R170 ;  /* 0x000000aa00aa7308 */ /* 0x000ff00000000800 */
[----:B------:R-:W1:Y:S08]  /*10660*/  MUFU.EX2 R165, R165 ;  /* 0x000000a500a57308 */ /* 0x000e700000000800 */
[----:B------:R-:W4:Y:S08]  /*10670*/  MUFU.EX2 R201, R201 ;  /* 0x000000c900c97308 */ /* 0x000f300000000800 */
[----:B------:R-:W-:Y:S08]  /*10680*/  MUFU.EX2 R174, R174 ;  /* 0x000000ae00ae7308 */ /* 0x000ff00000000800 */
[----:B------:R-:W-:Y:S08]  /*10690*/  MUFU.EX2 R175, R175 ;  /* 0x000000af00af7308 */ /* 0x000ff00000000800 */
[----:B------:R-:W-:Y:S08]  /*106a0*/  MUFU.EX2 R14, R164 ;  /* 0x000000a4000e7308 */ /* 0x000ff00000000800 */
[----:B------:R-:W4:Y:S08]  /*106b0*/  MUFU.EX2 R172, R198 ;  /* 0x000000c600ac7308 */ /* 0x000f300000000800 */
[----:B------:R3:W-:Y:S08]  /*106c0*/  MUFU.EX2 R197, R161 ;  /* 0x000000a100c57308 */ /* 0x0007f00000000800 */
[----:B------:R-:W4:Y:S01]  /*106d0*/  MUFU.EX2 R173, R173 ;  /* 0x000000ad00ad7308 */ /* 0x000f220000000800 */
[----:B0-----:R-:W-:-:S07]  /*106e0*/  FADD.FTZ R159, R166, R159 ;  /* 0x0000009fa69f7221 */ /* 0x001fce0000010000 */
[----:B------:R-:W-:Y:S08]  /*106f0*/  MUFU.EX2 R178, R178 ;  /* 0x000000b200b27308 */ /* 0x000ff00000000800 */
[----:B------:R-:W-:Y:S08]  /*10700*/  MUFU.EX2 R179, R179 ;  /* 0x000000b300b37308 */ /* 0x000ff00000000800 */
[----:B------:R-:W-:Y:S08]  /*10710*/  MUFU.EX2 R182, R182 ;  /* 0x000000b600b67308 */ /* 0x000ff00000000800 */
[----:B------:R-:W-:Y:S08]  /*10720*/  MUFU.EX2 R183, R183 ;  /* 0x000000b700b77308 */ /* 0x000ff00000000800 */
[----:B------:R-:W-:Y:S08]  /*10730*/  MUFU.EX2 R176, R176 ;  /* 0x000000b000b07308 */ /* 0x000ff00000000800 */
[----:B------:R-:W0:Y:S08]  /*10740*/  MUFU.EX2 R177, R177 ;  /* 0x000000b100b17308 */ /* 0x000e300000000800 */
[----:B------:R-:W-:Y:S08]  /*10750*/  MUFU.EX2 R180, R180 ;  /* 0x000000b400b47308 */ /* 0x000ff00000000800 */
[----:B------:R-:W0:Y:S01]  /*10760*/  MUFU.EX2 R181, R181 ;  /* 0x000000b500b57308 */ /* 0x000e220000000800 */
[----:B--2---:R-:W-:Y:S01]  /*10770*/  FADD.FTZ R0, R202, R0 ;  /* 0x00000000ca007221 */ /* 0x004fe20000010000 */
[----:B------:R-:W-:-:S02]  /*10780*/  IMAD R168, R22, 0x1000, R15 ;  /* 0x0000100016a87824 */ /* 0x000fc400078e020f */
[----:B---3--:R-:W-:Y:S01]  /*10790*/  FADD.FTZ R161, R167, R159 ;  /* 0x0000009fa7a17221 */ /* 0x008fe20000010000 */
[----:B------:R-:W-:Y:S02]  /*107a0*/  IMAD.MOV.U32 R169, RZ, RZ, 0x40000040 ;  /* 0x40000040ffa97424 */ /* 0x000fe400078e00ff */
[----:B-----5:R-:W-:Y:S01]  /*107b0*/  FADD.FTZ R0, R199, R0 ;  /* 0x00000000c7007221 */ /* 0x020fe20000010000 */
[----:B------:R-:W-:Y:S01]  /*107c0*/  F2FP.F16.F32.PACK_AB R157, R154, R162 ;  /* 0x000000a29a9d723e */ /* 0x000fe200000000ff */
[-C--:B------:R-:W-:Y:S01]  /*107d0*/  FMUL.FTZ R26, R26, R171.reuse ;  /* 0x000000ab1a1a7220 */ /* 0x080fe20000410000 */
[----:B------:R-:W-:Y:S01]  /*107e0*/  F2FP.F16.F32.PACK_AB R152, R200, R152 ;  /* 0x00000098c898723e */ /* 0x000fe200000000ff */
[-C--:B------:R-:W-:Y:S01]  /*107f0*/  FMUL.FTZ R27, R27, R171.reuse ;  /* 0x000000ab1b1b7220 */ /* 0x080fe20000410000 */
[----:B------:R-:W-:Y:S01]  /*10800*/  F2FP.F16.F32.PACK_AB R154, R158, R156 ;  /* 0x0000009c9e9a723e */ /* 0x000fe200000000ff */
[----:B------:R-:W-:Y:S01]  /*10810*/  BAR.SYNC.DEFER_BLOCKING 0xf, 0x100 ;  /* 0x03c4000000007b1d */ /* 0x000fe20000010000 */
        /* <DEDUP_REMOVED lines=62> */
[----:B------:R-:W-:Y:S01]  /*10c00*/  F2FP.F16.F32.PACK_AB R159, R167, R166 ;  /* 0x000000a6a79f723e */ /* 0x000fe200000000ff */
[-C--:B------:R-:W-:Y:S01]  /*10c10*/  FMUL.FTZ R24, R24, R163.reuse ;  /* 0x000000a318187220 */ /* 0x080fe20000410000 */
[----:B------:R-:W-:Y:S01]  /*10c20*/  F2FP.F16.F32.PACK_AB R156, R202, R160 ;  /* 0x000000a0ca9c723e */ /* 0x000fe200000000ff */
[----:B------:R-:W-:Y:S01]  /*10c30*/  FMUL.FTZ R25, R25, R163 ;  /* 0x000000a319197220 */ /* 0x000fe20000410000 */
[----:B-1----:R-:W-:Y:S01]  /*10c40*/  F2FP.F16.F32.PACK_AB R158, R165, R199 ;  /* 0x000000c7a59e723e */ /* 0x002fe200000000ff */
        /* <DEDUP_REMOVED lines=62> */
[----:B------:R-:W-:Y:S01]  /*11030*/  FADD.FTZ R171, R170, R161 ;  /* 0x000000a1aaab7221 */ /* 0x000fe20000010000 */
[----:B------:R-:W-:Y:S01]  /*11040*/  R2UR UR6, R168 ;  /* 0x00000000a80672ca */ /* 0x000fe200000e0000 */
[----:B------:R-:W-:Y:S01]  /*11050*/  FADD.FTZ R0, R165, R0 ;  /* 0x00000000a5007221 */ /* 0x000fe20000010000 */
[----:B------:R-:W-:-:S02]  /*11060*/  R2UR UR7, R169 ;  /* 0x00000000a90772ca */ /* 0x000fc400000e0000 */
[----:B----4-:R-:W-:Y:S02]  /*11070*/  F2FP.F16.F32.PACK_AB R161, R201, R170 ;  /* 0x000000aac9a1723e */ /* 0x010fe400000000ff */
[----:B------:R-:W-:Y:S02]  /*11080*/  F2FP.F16.F32.PACK_AB R160, R172, R14 ;  /* 0x0000000eaca0723e */ /* 0x000fe400000000ff */
[----:B------:R-:W-:Y:S02]  /*11090*/  F2FP.F16.F32.PACK_AB R162, R173, R197 ;  /* 0x000000c5ada2723e */ /* 0x000fe400000000ff */
[----:B------:R-:W-:Y:S02]  /*110a0*/  F2FP.F16.F32.PACK_AB R163, R175, R174 ;  /* 0x000000aeafa3723e */ /* 0x000fe400000000ff */
[----:B0-----:R-:W-:Y:S02]  /*110b0*/  F2FP.F16.F32.PACK_AB R164, R177, R176 ;  /* 0x000000b0b1a4723e */ /* 0x001fe400000000ff */
[----:B------:R-:W-:-:S02]  /*110c0*/  F2FP.F16.F32.PACK_AB R165, R179, R178 ;  /* 0x000000b2b3a5723e */ /* 0x000fc400000000ff */
[----:B------:R-:W-:Y:S02]  /*110d0*/  F2FP.F16.F32.PACK_AB R166, R181, R180 ;  /* 0x000000b4b5a6723e */ /* 0x000fe400000000ff */
[----:B------:R-:W-:Y:S01]  /*110e0*/  F2FP.F16.F32.PACK_AB R167, R183, R182 ;  /* 0x000000b6b7a7723e */ /* 0x000fe200000000ff */
[----:B------:R0:W-:Y:S04]  /*110f0*/  STSM.16.M88.4 [R227+0x36400], R152 ;  /* 0x03640098e3007844 */ /* 0x0001e80000000200 */
[----:B------:R1:W-:Y:S04]  /*11100*/  STSM.16.M88.4 [R203], R156 ;  /* 0x0000009ccb007844 */ /* 0x0003e80000000200 */
[----:B------:R1:W-:Y:S04]  /*11110*/  STSM.16.M88.4 [R228], R160 ;  /* 0x000000a0e4007844 */ /* 0x0003e80000000200 */
[----:B------:R1:W-:Y:S01]  /*11120*/  STSM.16.M88.4 [R229], R164 ;  /* 0x000000a4e5007844 */ /* 0x0003e20000000200 */
[----:B------:R-:W-:-:S06]  /*11130*/  WARPGROUP.ARRIVE ;  /* 0x00000000000079c5 */ /* 0x000fcc0000000000 */
[----:B------:R-:W-:Y:S03]  /*11140*/  HGMMA.64x256x16.F32 R24, R152, gdesc[UR4].tnspB, R24, gsb0 ;  /* 0x43e0000498187df0 */ /* 0x000fe60008000818 */
[----:B------:R-:W-:Y:S02]  /*11150*/  WARPGROUP.DEPBAR.LE gsb0, 0x0 ;  /* 0x00008000000079c5 */ /* 0x000fe40000010000 */
[----:B0-----:R-:W-:Y:S02]  /*11160*/  VIADD R152, R168, 0x80 ;  /* 0x00000080a8987836 */ /* 0x001fe40000000000 */
[----:B------:R-:W-:-:S03]  /*11170*/  IMAD.MOV.U32 R153, RZ, RZ, 0x40000040 ;  /* 0x40000040ff997424 */ /* 0x000fc600078e00ff */
[----:B------:R-:W-:Y:S02]  /*11180*/  R2UR UR6, R152 ;  /* 0x00000000980672ca */ /* 0x000fe400000e0000 */
[----:B------:R-:W-:Y:S01]  /*11190*/  R2UR UR7, R153 ;  /* 0x00000000990772ca */ /* 0x000fe200000e0000 */
[----:B------:R-:W-:-:S15]  /*111a0*/  WARPGROUP.ARRIVE ;  /* 0x00000000000079c5 */ /* 0x000fde0000000000 */
[----:B------:R-:W-:Y:S01]  /*111b0*/  HGMMA.64x256x16.F32 R24, R156, gdesc[UR4].tnspB, R24, gsb0 ;  /* 0x43e000049c187df0 */ /* 0x000fe20008000818 */
[----:B------:R-:W-:Y:S02]  /*111c0*/  VIADD R152, R168, 0x100 ;  /* 0x00000100a8987836 */ /* 0x000fe40000000000 */
[----:B------:R-:W-:-:S03]  /*111d0*/  IMAD.MOV.U32 R153, RZ, RZ, 0x40000040 ;  /* 0x40000040ff997424 */ /* 0x000fc600078e00ff */
[----:B------:R-:W-:Y:S02]  /*111e0*/  R2UR UR6, R152 ;  /* 0x00000000980672ca */ /* 0x000fe400000e0000 */
[----:B------:R-:W-:Y:S01]  /*111f0*/  R2UR UR7, R153 ;  /* 0x00000000990772ca */ /* 0x000fe200000e0000 */
[----:B------:R-:W-:Y:S02]  /*11200*/  VIADD R168, R168, 0x180 ;  /* 0x00000180a8a87836 */ /* 0x000fe40000000000 */
[----:B------:R-:W-:Y:S01]  /*11210*/  IMAD.MOV.U32 R169, RZ, RZ, 0x40000040 ;  /* 0x40000040ffa97424 */ /* 0x000fe200078e00ff */
[----:B------:R-:W-:Y:S02]  /*11220*/  WARPGROUP.DEPBAR.LE gsb0, 0x0 ;  /* 0x00008000000079c5 */ /* 0x000fe40000010000 */
[----:B------:R-:W-:-:S14]  /*11230*/  WARPGROUP.ARRIVE ;  /* 0x00000000000079c5 */ /* 0x000fdc0000000000 */
[----:B------:R-:W-:Y:S01]  /*11240*/  HGMMA.64x256x16.F32 R24, R160, gdesc[UR4].tnspB, R24, gsb0 ;  /* 0x43e00004a0187df0 */ /* 0x000fe20008000818 */
[----:B------:R-:W-:Y:S02]  /*11250*/  R2UR UR6, R168 ;  /* 0x00000000a80672ca */ /* 0x000fe400000e0000 */
[----:B------:R-:W-:Y:S01]  /*11260*/  R2UR UR7, R169 ;  /* 0x00000000a90772ca */ /* 0x000fe200000e0000 */
[----:B------:R-:W-:Y:S01]  /*11270*/  FADD.FTZ R0, R14, R0 ;  /* 0x000000000e007221 */ /* 0x000fe20000010000 */
[----:B------:R-:W-:-:S03]  /*11280*/  FADD.FTZ R171, R201, R171 ;  /* 0x000000abc9ab7221 */ /* 0x000fc60000010000 */
[----:B------:R-:W-:Y:S01]  /*11290*/  FADD.FTZ R0, R172, R0 ;  /* 0x00000000ac007221 */ /* 0x000fe20000010000 */
[----:B------:R-:W-:-:S03]  /*112a0*/  FADD.FTZ R171, R174, R171 ;  /* 0x000000abaeab7221 */ /* 0x000fc60000010000 */
[----:B------:R-:W-:Y:S01]  /*112b0*/  FADD.FTZ R0, R197, R0 ;  /* 0x00000000c5007221 */ /* 0x000fe20000010000 */
[----:B------:R-:W-:Y:S01]  /*112c0*/  FADD.FTZ R171, R175, R171 ;  /* 0x000000abafab7221 */ /* 0x000fe20000010000 */
[----:B------:R-:W-:Y:S02]  /*112d0*/  LOP3.LUT P0, RZ, R16, 0x80000, RZ, 0xc0, !PT ;  /* 0x0008000010ff7812 */ /* 0x000fe4000780c0ff */
        /* <DEDUP_REMOVED lines=9> */
[----:B------:R-:W-:Y:S02]  /*11370*/  WARPGROUP.DEPBAR.LE gsb0, 0x0 ;  /* 0x00008000000079c5 */ /* 0x000fe40000010000 */
[----:B------:R-:W-:-:S06]  /*11380*/  WARPGROUP.ARRIVE ;  /* 0x00000000000079c5 */ /* 0x000fcc0000000000 */
        /* <DEDUP_REMOVED lines=12> */
.L_x_8705:
[C---:B------:R-:W-:Y:S01]  /*11450*/  ISETP.GT.AND P1, PT, R21.reuse, R211, PT ;  /* 0x000000d31500720c */ /* 0x040fe20003f24270 */
        /* <DEDUP_REMOVED lines=9> */
.L_x_8693:
[----:B------:R-:W-:Y:S05]  /*114f0*/  BSYNC B1 ;  /* 0x0000000000017941 */ /* 0x000fea0003800000 */
.L_x_8692:
[----:B------:R-:W2:Y:S01]  /*11500*/  LDL R152, [R1+0xc] ;  /* 0x00000c0001987983 */ /* 0x000ea20000100800 */
[----:B------:R-:W-:Y:S01]  /*11510*/  BSSY B0, `(.L_x_8707) ;  /* 0x000032e000007945 */ /* 0x000fe20003800000 */
[----:B--2---:R-:W-:-:S13]  /*11520*/  ISETP.GE.AND P1, PT, R21, R152, PT ;  /* 0x000000981500720c */ /* 0x004fda0003f26270 */
[----:B------:R-:W-:Y:S05]  /*11530*/  @!P1 BRA `(.L_x_8708) ;  /* 0x0000003000ac9947 */ /* 0x000fea0003800000 */
[----:B------:R-:W-:Y:S02]  /*11540*/  IMAD.MOV.U32 R197, RZ, RZ, R20 ;  /* 0x000000ffffc57224 */ /* 0x000fe400078e0014 */
[----:B------:R-:W-:Y:S02]  /*11550*/  IMAD.MOV.U32 R199, RZ, RZ, R13 ;  /* 0x000000ffffc77224 */ /* 0x000fe400078e000d */
[----:B------:R-:W-:-:S07]  /*11560*/  IMAD.MOV.U32 R198, RZ, RZ, R22 ;  /* 0x000000ffffc67224 */ /* 0x000fce00078e0016 */
.L_x_8721:
[----:B------:R-:W-:-:S05]  /*11570*/  VIADD R22, R198, 0x1 ;  /* 0x00000001c6167836 */ /* 0x000fca0000000000 */
[----:B------:R-:W-:-:S04]  /*11580*/  ISETP.NE.AND P1, PT, R22, 0x2, PT ;  /* 0x000000021600780c */ /* 0x000fc80003f25270 */
[----:B------:R-:W-:Y:S02]  /*11590*/  SEL R12, RZ, 0x1, P1 ;  /* 0x00000001ff0c7807 */ /* 0x000fe40000800000 */
[----:B------:R-:W-:Y:S02]  /*115a0*/  SEL R22, R22, RZ, P1 ;  /* 0x000000ff16167207 */ /* 0x000fe40000800000 */
[----:B------:R-:W-:Y:S01]  /*115b0*/  LOP3.LUT R23, R23, R12, RZ, 0x3c, !PT ;  /* 0x0000000c17177212 */ /* 0x000fe200078e3cff */
[----:B------:R-:W-:Y:S06]  /*115c0*/  @!P0 BRA `(.L_x_8709) ;  /* 0x0000000000048947 */ /* 0x000fec0003800000 */
[----:B------:R-:W-:Y:S01]  /*115d0*/  BPT.TRAP 0x1 ;  /* 0x000000040000795c */ /* 0x000fe20000300000 */
.L_x_8709:
[----:B0-----:R-:W-:Y:S01]  /*115e0*/  IMAD R196, R22, 0x8, R17 ;  /* 0x0000000816c47824 */ /* 0x001fe200078e0211 */
[----:B------:R-:W-:-:S04]  /*115f0*/  SHF.L.U32 R20, R23, 0x1f, RZ ;  /* 0x0000001f17147819 */ /* 0x000fc800000006ff */
[----:B------:R0:W1:Y:S01]  /*11600*/  SYNCS.PHASECHK.TRANS64.TRYWAIT P1, [R196+URZ+0x38830], R20 ;  /* 0x03883014c40075a7 */ /* 0x000062000802017f */
[----:B------:R-:W-:Y:S05]  /*11610*/  @!P0 BRA `(.L_x_8710) ;  /* 0x0000000000048947 */ /* 0x000fea0003800000 */
[----:B------:R-:W-:Y:S01]  /*11620*/  BPT.TRAP 0x1 ;  /* 0x000000040000795c */ /* 0x000fe20000300000 */
.L_x_8710:
[----:B------:R-:W-:Y:S01]  /*11630*/  BSSY B1, `(.L_x_8711) ;  /* 0x0000006000017945 */ /* 0x000fe20003800000 */
[----:B------:R-:W-:Y:S02]  /*11640*/  IMAD R154, R22, 0x200, R207 ;  /* 0x00000200169a7824 */ /* 0x000fe400078e02cf */
[----:B------:R-:W-:Y:S01]  /*11650*/  IMAD.MOV.U32 R155, RZ, RZ, 0x40000040 ;  /* 0x40000040ff9b7424 */ /* 0x000fe200078e00ff */
[----:B-1----:R-:W-:Y:S06]  /*11660*/  @P1 BRA `(.L_x_8712) ;  /* 0x0000000000081947 */ /* 0x002fec0003800000 */
[----:B------:R-:W1:Y:S02]  /*11670*/  SYNCS.PHASECHK.TRANS64.TRYWAIT P1, [R196+URZ+0x38830], R20 ;  /* 0x03883014c40075a7 */ /* 0x000e64000802017f */
[----:B-1----:R-:W-:Y:S05]  /*11680*/  @!P1 BRA `(.L_x_8713) ;  /* 0x0000012c00689947 */ /* 0x002fea0003800000 */
.L_x_8712:
[----:B------:R-:W-:Y:S05]  /*11690*/  BSYNC B1 ;  /* 0x0000000000017941 */ /* 0x000fea0003800000 */
.L_x_8711:
        /* <DEDUP_REMOVED lines=36> */
.L_x_8714:
[----:B------:R2:W3:Y:S01]  /*118e0*/  SYNCS.PHASECHK.TRANS64.TRYWAIT P1, [R196+URZ+0x38850], R20 ;  /* 0x03885014c40075a7 */ /* 0x0004e2000802017f */
[----:B------:R-:W-:Y:S05]  /*118f0*/  @!P0 BRA `(.L_x_8715) ;  /* 0x0000000000048947 */ /* 0x000fea0003800000 */
[----:B------:R-:W-:Y:S01]  /*11900*/  BPT.TRAP 0x1 ;  /* 0x000000040000795c */ /* 0x000fe20000300000 */
.L_x_8715:
[----:B------:R-:W-:Y:S04]  /*11910*/  BSSY B1, `(.L_x_8716) ;  /* 0x0000004000017945 */ /* 0x000fe80003800000 */
[----:B---3--:R-:W-:Y:S05]  /*11920*/  @P1 BRA `(.L_x_8717) ;  /* 0x0000000000081947 */ /* 0x008fea0003800000 */
[----:B------:R-:W3:Y:S02]  /*11930*/  SYNCS.PHASECHK.TRANS64.TRYWAIT P1, [R196+URZ+0x38850], R20 ;  /* 0x03885014c40075a7 */ /* 0x000ee4000802017f */
[----:B---3--:R-:W-:Y:S05]  /*11940*/  @!P1 BRA `(.L_x_8718) ;  /* 0x0000012800cc9947 */ /* 0x008fea0003800000 */
.L_x_8717:
[----:B------:R-:W-:Y:S05]  /*11950*/  BSYNC B1 ;  /* 0x0000000000017941 */ /* 0x000fea0003800000 */
.L_x_8716:
        /* <DEDUP_REMOVED lines=392> */
.L_x_8719:
[----:B------:R-:W-:Y:S01]  /*131e0*/  FMNMX.FTZ R12, R152, R199, !PT ;  /* 0x000000c7980c7209 */ /* 0x000fe20007810000 */
[----:B------:R-:W2:Y:S01]  /*131f0*/  LDL R211, [R1] ;  /* 0x0000000001d37983 */ /* 0x000ea20000100800 */
        /* <DEDUP_REMOVED lines=41> */
[----:B------:R-:W-:-:S03]  /*13490*/  FFMA.FTZ R208, R181, R12, -R208 ;  /* 0x0000000cb5d07223 */ /* 0x000fc600000108d0 */
[----:B------:R-:W1:Y:S08]  /*134a0*/  MUFU.EX2 R152, R152 ;  /* 0x0000009800987308 */ /* 0x000e700000000800 */
        /* <DEDUP_REMOVED lines=8> */
[----:B------:R0:W-:Y:S01]  /*13530*/  MUFU.EX2 R176, R168 ;  /* 0x000000a800b07308 */ /* 0x0001e20000000800 */
[----:B-1----:R-:W-:Y:S01]  /*13540*/  FFMA.FTZ R202, R153, R0, R152 ;  /* 0x0000000099ca7223 */ /* 0x002fe20000010098 */
[----:B------:R-:W-:Y:S01]  /*13550*/  VIADD R0, R196, 0x38840 ;  /* 0x00038840c4007836 */ /* 0x000fe20000000000 */
[----:B------:R-:W-:Y:S01]  /*13560*/  F2FP.F16.F32.PACK_AB R152, R157, R152 ;  /* 0x000000989d98723e */ /* 0x000fe200000000ff */
[-C--:B------:R-:W-:Y:S01]  /*13570*/  FMUL.FTZ R37, R37, R153.reuse ;  /* 0x0000009925257220 */ /* 0x080fe20000410000 */
[----:B------:R-:W-:Y:S01]  /*13580*/  FADD.FTZ R202, R157, R202 ;  /* 0x000000ca9dca7221 */ /* 0x000fe20000010000 */
[----:B------:R-:W-:Y:S01]  /*13590*/  FMUL.FTZ R40, R40, R153 ;  /* 0x0000009928287220 */ /* 0x000fe20000410000 */
[----:B------:R-:W-:Y:S01]  /*135a0*/  PRMT R0, R190, 0x654, R0 ;  /* 0x00000654be007816 */ /* 0x000fe20000000000 */
[----:B------:R-:W-:Y:S01]  /*135b0*/  MUFU.EX2 R201, R201 ;  /* 0x000000c900c97308 */ /* 0x000fe20000000800 */
[----:B0-----:R-:W-:-:S02]  /*135c0*/  @!P1 IMAD R168, R198, 0x40, R193 ;  /* 0x00000040c6a89824 */ /* 0x001fc400078e02c1 */
[-C--:B------:R-:W-:Y:S01]  /*135d0*/  FMUL.FTZ R41, R41, R153.reuse ;  /* 0x0000009929297220 */ /* 0x080fe20000410000 */
[----:B------:R0:W-:Y:S01]  /*135e0*/  SYNCS.ARRIVE.TRANS64.RED.A1T0 RZ, [R0+URZ], RZ ;  /* 0x000000ff00ff79a7 */ /* 0x0001e2000810043f */
[-C--:B------:R-:W-:Y:S01]  /*135f0*/  FMUL.FTZ R44, R44, R153.reuse ;  /* 0x000000992c2c7220 */ /* 0x080fe20000410000 */
[----:B------:R-:W-:Y:S02]  /*13600*/  @!P1 IMAD R168, R168, 0x4, R17 ;  /* 0x00000004a8a89824 */ /* 0x000fe400078e0211 */
[-C--:B------:R-:W-:Y:S01]  /*13610*/  FMUL.FTZ R45, R45, R153.reuse ;  /* 0x000000992d2d7220 */ /* 0x080fe20000410000 */
[-C--:B------:R-:W-:Y:S01]  /*13620*/  FMUL.FTZ R48, R48, R153.reuse ;  /* 0x0000009930307220 */ /* 0x080fe20000410000 */
[----:B------:R-:W-:Y:S01]  /*13630*/  MUFU.EX2 R200, R200 ;  /* 0x000000c800c87308 */ /* 0x000fe20000000800 */
[----:B------:R-:W-:Y:S01]  /*13640*/  FMUL.FTZ R49, R49, R153 ;  /* 0x0000009931317220 */ /* 0x000fe20000410000 */
[----:B------:R-:W-:Y:S01]  /*13650*/  @!P1 STS [R168+0x38400], R153 ;  /* 0x03840099a8009388 */ /* 0x000fe20000000800 */
[----:B0-----:R-:W-:Y:S01]  /*13660*/  FMNMX.FTZ R0, R154, R197, !PT ;  /* 0x000000c59a007209 */ /* 0x001fe20007810000 */
        /* <DEDUP_REMOVED lines=74> */
[----:B------:R-:W-:-:S04]  /*13b10*/  FADD.FTZ R0, -R20, R197 ;  /* 0x000000c514007221 */ /* 0x000fc80000010100 */
[----:B------:R-:W-:-:S04]  /*13b20*/  FMUL.FTZ R0, R0, R12 ;  /* 0x0000000c00007220 */ /* 0x000fc80000410000 */
[----:B------:R-:W0:Y:S08]  /*13b30*/  MUFU.EX2 R157, R0 ;  /* 0x00000000009d7308 */ /* 0x000e300000000800 */
[----:B------:R-:W-:Y:S08]  /*13b40*/  MUFU.EX2 R0, R161 ;  /* 0x000000a100007308 */ /* 0x000ff00000000800 */
[----:B------:R-:W-:Y:S01]  /*13b50*/  MUFU.EX2 R161, R164 ;  /* 0x000000a400a17308 */ /* 0x000fe20000000800 */
[----:B0-----:R0:W-:Y:S01]  /*13b60*/  @!P1 STS [R168+0x38420], R157 ;  /* 0x0384209da8009388 */ /* 0x0011e20000000800 */
[-C--:B------:R-:W-:Y:S01]  /*13b70*/  FMUL.FTZ R26, R26, R157.reuse ;  /* 0x0000009d1a1a7220 */ /* 0x080fe20000410000 */
[-C--:B------:R-:W-:Y:S01]  /*13b80*/  FMUL.FTZ R27, R27, R157.reuse ;  /* 0x0000009d1b1b7220 */ /* 0x080fe20000410000 */
[-C--:B------:R-:W-:Y:S01]  /*13b90*/  FMUL.FTZ R30, R30, R157.reuse ;  /* 0x0000009d1e1e7220 */ /* 0x080fe20000410000 */
[-C--:B------:R-:W-:Y:S01]  /*13ba0*/  FMUL.FTZ R31, R31, R157.reuse ;  /* 0x0000009d1f1f7220 */ /* 0x080fe20000410000 */
[-C--:B------:R-:W-:Y:S01]  /*13bb0*/  FMUL.FTZ R34, R34, R157.reuse ;  /* 0x0000009d22227220 */ /* 0x080fe20000410000 */
[-C--:B------:R-:W-:Y:S01]  /*13bc0*/  FMUL.FTZ R35, R35, R157.reuse ;  /* 0x0000009d23237220 */ /* 0x080fe20000410000 */
[----:B------:R1:W-:Y:S01]  /*13bd0*/  MUFU.EX2 R164, R177 ;  /* 0x000000b100a47308 */ /* 0x0003e20000000800 */
[-C--:B------:R-:W-:Y:S01]  /*13be0*/  FMUL.FTZ R38, R38, R157.reuse ;  /* 0x0000009d26267220 */ /* 0x080fe20000410000 */
[-C--:B------:R-:W-:Y:S01]  /*13bf0*/  FMUL.FTZ R39, R39, R157.reuse ;  /* 0x0000009d27277220 */ /* 0x080fe20000410000 */
[-C--:B0-----:R-:W-:Y:S01]  /*13c00*/  FMUL.FTZ R168, R20, R12.reuse ;  /* 0x0000000c14a87220 */ /* 0x081fe20000410000 */
[-C--:B------:R-:W-:Y:S01]  /*13c10*/  FMUL.FTZ R42, R42, R157.reuse ;  /* 0x0000009d2a2a7220 */ /* 0x080fe20000410000 */
[-C--:B------:R-:W-:Y:S01]  /*13c20*/  FMUL.FTZ R43, R43, R157.reuse ;  /* 0x0000009d2b2b7220 */ /* 0x080fe20000410000 */
[----:B------:R-:W-:Y:S01]  /*13c30*/  FMUL.FTZ R46, R46, R157 ;  /* 0x0000009d2e2e7220 */ /* 0x000fe20000410000 */
[-CC-:B------:R-:W-:Y:S01]  /*13c40*/  FFMA.FTZ R169, R154, R12.reuse, -R168.reuse ;  /* 0x0000000c9aa97223 */ /* 0x180fe200000108a8 */
[-CC-:B------:R-:W-:Y:S01]  /*13c50*/  FFMA.FTZ R198, R159, R12.reuse, -R168.reuse ;  /* 0x0000000c9fc67223 */ /* 0x180fe200000108a8 */
[-CC-:B------:R-:W-:Y:S01]  /*13c60*/  FFMA.FTZ R172, R155, R12.reuse, -R168.reuse ;  /* 0x0000000c9bac7223 */ /* 0x180fe200000108a8 */
[-CC-:B-1----:R-:W-:Y:S01]  /*13c70*/  FFMA.FTZ R177, R167, R12.reuse, -R168.reuse ;  /* 0x0000000ca7b17223 */ /* 0x182fe200000108a8 */
        /* <DEDUP_REMOVED lines=8> */
[----:B------:R3:W4:Y:S01]  /*13d00*/  MUFU.EX2 R155, R173 ;  /* 0x000000ad009b7308 */ /* 0x0007220000000800 */
[----:B0-----:R-:W-:-:S02]  /*13d10*/  IMAD.MOV.U32 R169, RZ, RZ, 0x40000040 ;  /* 0x40000040ffa97424 */ /* 0x001fc400078e00ff */
[-CC-:B------:R-:W-:Y:S01]  /*13d20*/  FFMA.FTZ R162, R175, R12.reuse, -R168.reuse ;  /* 0x0000000cafa27223 */ /* 0x180fe200000108a8 */
[-CC-:B------:R-:W-:Y:S01]  /*13d30*/  FFMA.FTZ R163, R178, R12.reuse, -R168.reuse ;  /* 0x0000000cb2a37223 */ /* 0x180fe200000108a8 */
[-C--:B------:R-:W-:Y:S01]  /*13d40*/  FFMA.FTZ R167, R179, R12.reuse, -R168 ;  /* 0x0000000cb3a77223 */ /* 0x080fe200000108a8 */
[----:B------:R-:W-:Y:S01]  /*13d50*/  FMUL.FTZ R47, R47, R157 ;  /* 0x0000009d2f2f7220 */ /* 0x000fe20000410000 */
[----:B------:R-:W-:Y:S01]  /*13d60*/  R2UR UR7, R169 ;  /* 0x00000000a90772ca */ /* 0x000fe200000e0000 */
[----:B------:R-:W-:Y:S01]  /*13d70*/  FADD.FTZ R169, R201, R202 ;  /* 0x000000cac9a97221 */ /* 0x000fe20000010000 */
[----:B------:R-:W-:Y:S01]  /*13d80*/  MUFU.EX2 R166, R208 ;  /* 0x000000d000a67308 */ /* 0x000fe20000000800 */
[-CC-:B---3--:R-:W-:Y:S01]  /*13d90*/  FFMA.FTZ R173, R158, R12.reuse, -R168.reuse ;  /* 0x0000000c9ead7223 */ /* 0x188fe200000108a8 */
[----:B------:R-:W-:Y:S01]  /*13da0*/  FFMA.FTZ R158, R174, R12, -R168 ;  /* 0x0000000cae9e7223 */ /* 0x000fe200000108a8 */
[----:B------:R-:W-:Y:S01]  /*13db0*/  FADD.FTZ R169, R200, R169 ;  /* 0x000000a9c8a97221 */ /* 0x000fe20000010000 */
[----:B------:R-:W-:-:S02]  /*13dc0*/  IMAD R168, R22, 0x1000, R15 ;  /* 0x0000100016a87824 */ /* 0x000fc400078e020f */
[----:B-1----:R-:W-:Y:S01]  /*13dd0*/  FFMA.FTZ R14, R157, R14, R159 ;  /* 0x0000000e9d0e7223 */ /* 0x002fe2000001009f */
[-C--:B------:R-:W-:Y:S01]  /*13de0*/  FMUL.FTZ R50, R50, R157.reuse ;  /* 0x0000009d32327220 */ /* 0x080fe20000410000 */
[----:B------:R-:W-:Y:S01]  /*13df0*/  FADD.FTZ R169, R180, R169 ;  /* 0x000000a9b4a97221 */ /* 0x000fe20000010000 */
[----:B------:R-:W0:Y:S01]  /*13e00*/  MUFU.EX2 R170, R172 ;  /* 0x000000ac00aa7308 */ /* 0x000e220000000800 */
[-C--:B------:R-:W-:Y:S01]  /*13e10*/  FMUL.FTZ R51, R51, R157.reuse ;  /* 0x0000009d33337220 */ /* 0x080fe20000410000 */
        /* <DEDUP_REMOVED lines=12> */
[-C--:B------:R-:W-:Y:S01]  /*13ee0*/  FMUL.FTZ R67, R67, R157.reuse ;  /* 0x0000009d43437220 */ /* 0x080fe20000410000 */
[----:B------:R-:W-:Y:S01]  /*13ef0*/  FADD.FTZ R169, R176, R169 ;  /* 0x000000a9b0a97221 */ /* 0x000fe20000010000 */
[----:B------:R-:W-:Y:S01]  /*13f00*/  MUFU.EX2 R172, R198 ;  /* 0x000000c600ac7308 */ /* 0x000fe20000000800 */
[-C--:B------:R-:W-:Y:S01]  /*13f10*/  FMUL.FTZ R70, R70, R157.reuse ;  /* 0x0000009d46467220 */ /* 0x080fe20000410000 */
[-C--:B------:R-:W-:Y:S01]  /*13f20*/  FMUL.FTZ R71, R71, R157.reuse ;  /* 0x0000009d47477220 */ /* 0x080fe20000410000 */
        /* <DEDUP_REMOVED lines=14> */
[----:B-1----:R-:W-:Y:S01]  /*14010*/  F2FP.F16.F32.PACK_AB R158, R181, R199 ;  /* 0x000000c7b59e723e */ /* 0x002fe200000000ff */
[-C--:B------:R-:W-:Y:S01]  /*14020*/  FMUL.FTZ R87, R87, R157.reuse ;  /* 0x0000009d57577220 */ /* 0x080fe20000410000 */
[----:B------:R-:W-:Y:S01]  /*14030*/  FADD.FTZ R169, R164, R169 ;  /* 0x000000a9a4a97221 */ /* 0x000fe20000010000 */
[-C--:B------:R-:W-:Y:S01]  /*14040*/  FMUL.FTZ R90, R90, R157.reuse ;  /* 0x0000009d5a5a7220 */ /* 0x080fe20000410000 */
[-C--:B------:R-:W-:Y:S01]  /*14050*/  FMUL.FTZ R91, R91, R157.reuse ;  /* 0x0000009d5b5b7220 */ /* 0x080fe20000410000 */
[-C--:B------:R-:W-:Y:S01]  /*14060*/  FMUL.FTZ R94, R94, R157.reuse ;  /* 0x0000009d5e5e7220 */ /* 0x080fe20000410000 */
[----:B----4-:R-:W-:Y:S01]  /*14070*/  FADD.FTZ R169, R155, R169 ;  /* 0x000000a99ba97221 */ /* 0x010fe20000010000 */
        /* <DEDUP_REMOVED lines=27> */
[-C--:B------:R-:W-:Y:S01]  /*14230*/  FMUL.FTZ R142, R142, R157.reuse ;  /* 0x0000009d8e8e7220 */ /* 0x080fe20000410000 */
[-C--:B------:R-:W-:Y:S01]  /*14240*/  FMUL.FTZ R143, R143, R157.reuse ;  /* 0x0000009d8f8f7220 */ /* 0x080fe20000410000 */
[-C--:B------:R-:W-:Y:S01]  /*14250*/  FMUL.FTZ R146, R146, R157.reuse ;  /* 0x0000009d92927220 */ /* 0x080fe20000410000 */
[-C--:B------:R-:W-:Y:S01]  /*14260*/  FMUL.FTZ R147, R147, R157.reuse ;  /* 0x0000009d93937220 */ /* 0x080fe20000410000 */
[----:B------:R-:W-:Y:S01]  /*14270*/  FMUL.FTZ R150, R150, R157 ;  /* 0x0000009d96967220 */ /* 0x000fe20000410000 */
[----:B------:R-:W5:Y:S01]  /*14280*/  MUFU.EX2 R179, R197 ;  /* 0x000000c500b37308 */ /* 0x000f620000000800 */
[----:B----4-:R-:W-:Y:S01]  /*14290*/  F2FP.F16.F32.PACK_AB R154, R200, R201 ;  /* 0x000000c9c89a723e */ /* 0x010fe200000000ff */
[----:B------:R-:W-:Y:S01]  /*142a0*/  FMUL.FTZ R151, R151, R157 ;  /* 0x0000009d97977220 */ /* 0x000fe20000410000 */
[C---:B0-----:R-:W-:Y:S01]  /*142b0*/  F2FP.F16.F32.PACK_AB R153, R170.reuse, R159 ;  /* 0x0000009faa99723e */ /* 0x041fe200000000ff */
[----:B------:R-:W-:Y:S01]  /*142c0*/  FADD.FTZ R14, R170, R14 ;  /* 0x0000000eaa0e7221 */ /* 0x000fe20000010000 */
[----:B------:R-:W-:-:S02]  /*142d0*/  F2FP.F16.F32.PACK_AB R164, R164, R161 ;  /* 0x000000a1a4a4723e */ /* 0x000fc400000000ff */
[----:B-1----:R-:W-:Y:S01]  /*142e0*/  F2FP.F16.F32.PACK_AB R157, R174, R173 ;  /* 0x000000adae9d723e */ /* 0x002fe200000000ff */
[----:B------:R0:W1:Y:S01]  /*142f0*/  MUFU.EX2 R181, R162 ;  /* 0x000000a200b57308 */ /* 0x0000620000000800 */
[----:B---3--:R-:W-:Y:S01]  /*14300*/  F2FP.F16.F32.PACK_AB R159, R177, R175 ;  /* 0x000000afb19f723e */ /* 0x008fe200000000ff */
[----:B------:R-:W-:Y:S01]  /*14310*/  FADD.FTZ R14, R171, R14 ;  /* 0x0000000eab0e7221 */ /* 0x000fe20000010000 */
[----:B------:R-:W-:-:S03]  /*14320*/  R2UR UR6, R168 ;  /* 0x00000000a80672ca */ /* 0x000fc600000e0000 */
[----:B------:R-:W-:Y:S02]  /*14330*/  FADD.FTZ R14, R172, R14 ;  /* 0x0000000eac0e7221 */ /* 0x000fe40000010000 */
[----:B------:R1:W-:Y:S01]  /*14340*/  MUFU.EX2 R176, R163 ;  /* 0x000000a300b07308 */ /* 0x0003e20000000800 */
[----:B0-----:R-:W-:Y:S01]  /*14350*/  F2FP.F16.F32.PACK_AB R162, R0, R165 ;  /* 0x000000a500a2723e */ /* 0x001fe200000000ff */
[C---:B------:R-:W-:Y:S01]  /*14360*/  FADD.FTZ R0, R166.reuse, R169 ;  /* 0x000000a9a6007221 */ /* 0x040fe20000010000 */
[----:B------:R-:W-:Y:S01]  /*14370*/  F2FP.F16.F32.PACK_AB R166, R166, R155 ;  /* 0x0000009ba6a6723e */ /* 0x000fe200000000ff */
[----:B------:R-:W-:Y:S01]  /*14380*/  IMAD.MOV.U32 R169, RZ, RZ, 0x40000040 ;  /* 0x40000040ffa97424 */ /* 0x000fe200078e00ff */
[----:B------:R-:W-:Y:S01]  /*14390*/  F2FP.F16.F32.PACK_AB R155, R172, R171 ;  /* 0x000000abac9b723e */ /* 0x000fe200000000ff */
[----:B------:R-:W-:Y:S01]  /*143a0*/  BAR.SYNC.DEFER_BLOCKING 0xf, 0x100 ;  /* 0x03c4000000007b1d */ /* 0x000fe20000010000 */
[----:B-----5:R-:W-:Y:S01]  /*143b0*/  F2FP.F16.F32.PACK_AB R161, R179, R178 ;  /* 0x000000b2b3a1723e */ /* 0x020fe200000000ff */
[----:B------:R-:W-:Y:S01]  /*143c0*/  FADD.FTZ R14, R173, R14 ;  /* 0x0000000ead0e7221 */ /* 0x000fe20000010000 */
[----:B-1----:R-:W-:-:S03]  /*143d0*/  F2FP.F16.F32.PACK_AB R163, R181, R180 ;  /* 0x000000b4b5a3723e */ /* 0x002fc600000000ff */
        /* <DEDUP_REMOVED lines=10> */
[----:B--2---:R2:W-:Y:S01]  /*14480*/  STSM.16.M88.4 [R211], R156 ;  /* 0x0000009cd3007844 */ /* 0x0045e20000000200 */
        /* <DEDUP_REMOVED lines=44> */
.L_x_8720:
[----:B------:R-:W2:Y:S01]  /*14750*/  LDL R152, [R1+0xc] ;  /* 0x00000c0001987983 */ /* 0x000ea20000100800 */
[----:B------:R-:W-:Y:S02]  /*14760*/  VIADD R196, R196, 0x38860 ;  /* 0x00038860c4c47836 */ /* 0x000fe40000000000 */
[----:B------:R-:W-:Y:S02]  /*14770*/  IMAD.MOV.U32 R197, RZ, RZ, R20 ;  /* 0x000000ffffc57224 */ /* 0x000fe400078e0014 */
[----:B------:R-:W-:Y:S01]  /*14780*/  IMAD.MOV.U32 R199, RZ, RZ, R13 ;  /* 0x000000ffffc77224 */ /* 0x000fe200078e000d */
[----:B------:R-:W-:Y:S01]  /*14790*/  PRMT R196, R190, 0x654, R196 ;  /* 0x00000654bec47816 */ /* 0x000fe200000000c4 */
[----:B------:R-:W-:-:S03]  /*147a0*/  IMAD.MOV.U32 R198, RZ, RZ, R22 ;  /* 0x000000ffffc67224 */ /* 0x000fc600078e0016 */
[----:B------:R1:W-:Y:S01]  /*147b0*/  SYNCS.ARRIVE.TRANS64.RED.A1T0 RZ, [R196+URZ], RZ ;  /* 0x000000ffc4ff79a7 */ /* 0x0003e2000810043f */
[C---:B--2---:R-:W-:Y:S01]  /*147c0*/  ISETP.GT.AND P1, PT, R21.reuse, R152, PT ;  /* 0x000000981500720c */ /* 0x044fe20003f24270 */
[----:B------:R-:W-:-:S12]  /*147d0*/  VIADD R21, R21, 0xffffffff ;  /* 0xffffffff15157836 */ /* 0x000fd80000000000 */
[----:B-1----:R-:W-:Y:S05]  /*147e0*/  @P1 BRA `(.L_x_8721) ;  /* 0xffffffcc00601947 */ /* 0x002fea000383ffff */
.L_x_8708:
[----:B------:R-:W-:Y:S05]  /*147f0*/  BSYNC B0 ;  /* 0x0000000000007941 */ /* 0x000fea0003800000 */
.L_x_8707:
[----:B------:R-:W2:Y:S01]  /*14800*/  LDL.LU R154, [R1+0x68] ;  /* 0x00006800019a7983 */ /* 0x000ea20000300800 */
        /* <DEDUP_REMOVED lines=168> */
.L_x_8639:
[----:B------:R-:W-:Y:S05]  /*15290*/  BSYNC B7 ;  /* 0x0000000000077941 */ /* 0x000fea0003800000 */
.L_x_8635:
[----:B------:R-:W4:Y:S08]  /*152a0*/  S2UR UR4, SR_CgaCtaId ;  /* 0x00000000000479c3 */ /* 0x000f300000008800 */
[----:B------:R-:W-:Y:S01]  /*152b0*/  BAR.SYNC.DEFER_BLOCKING 0x5, 0x180 ;  /* 0x0146000000007b1d */ /* 0x000fe20000010000 */
[----:B------:R-:W-:-:S05]  /*152c0*/  MOV R17, 0x400 ;  /* 0x0000040000117802 */ /* 0x000fca0000000f00 */
[----:B------:R-:W-:Y:S01]  /*152d0*/  BSSY B0, `(.L_x_8722) ;  /* 0x00004ed000007945 */ /* 0x000fe20003800000 */
[----:B----4-:R-:W-:-:S05]  /*152e0*/  IMAD.U32 R190, RZ, RZ, UR4 ;  /* 0x00000004ffbe7e24 */ /* 0x010fca000f8e00ff */
[----:B------:R-:W-:-:S05]  /*152f0*/  LEA R17, R190, R17, 0x18 ;  /* 0x00000011be117211 */ /* 0x000fca00078ec0ff */
[----:B------:R4:W0:Y:S01]  /*15300*/  LDS.128 R4, [R17+0x388d0] ;  /* 0x0388d00011047984 */ /* 0x0008220000000c00 */
[----:B------:R-:W-:Y:S06]  /*15310*/  BAR.ARV 0x4, 0x180 ;  /* 0x0106000000007b1d */ /* 0x000fec0000002000 */
[----:B------:R-:W-:Y:S05]  /*15320*/  @P0 BRA `(.L_x_8723) ;  /* 0x0000003c00940947 */ /* 0x000fea0003800000 */
[----:B-----5:R-:W4:Y:S01]  /*15330*/  LDL R2, [R1+0x84] ;  /* 0x0000840001027983 */ /* 0x020f220000100800 */
[----:B------:R-:W3:Y:S01]  /*15340*/  S2R R0, SR_SWINHI ;  /* 0x0000000000007919 */ /* 0x000ee20000002f00 */
[----:B-12---:R-:W-:Y:S01]  /*15350*/  F2FP.F16.F32.PACK_AB R10, R29, R28 ;  /* 0x0000001c1d0a723e */ /* 0x006fe200000000ff */
[----:B------:R-:W-:Y:S01]  /*15360*/  ULDC.64 UR6, c[0x0][0xd00] ;  /* 0x0003400000067ab9 */ /* 0x000fe20000000a00 */
[----:B0-----:R-:W-:Y:S01]  /*15370*/  F2FP.F16.F32.PACK_AB R11, R31, R30 ;  /* 0x0000001e1f0b723e */ /* 0x001fe200000000ff */
[----:B---3--:R-:W2:Y:S01]  /*15380*/  LDL.LU R154, [R1+0x5c] ;  /* 0x00005c00019a7983 */ /* 0x008ea20000300800 */
[----:B------:R-:W-:Y:S01]  /*15390*/  F2FP.F16.F32.PACK_AB R12, R33, R32 ;  /* 0x00000020210c723e */ /* 0x000fe200000000ff */
[----:B------:R-:W-:Y:S01]  /*153a0*/  ULDC.64 UR4, c[0x0][0xd08] ;  /* 0x0003420000047ab9 */ /* 0x000fe20000000a00 */
[----:B------:R-:W-:Y:S01]  /*153b0*/  F2FP.F16.F32.PACK_AB R13, R35, R34 ;  /* 0x00000022230d723e */ /* 0x000fe200000000ff */
[----:B------:R-:W3:Y:S01]  /*153c0*/  LDL.LU R4, [R1+0x60] ;  /* 0x0000600001047983 */ /* 0x000ee20000300800 */
[----:B------:R-:W-:-:S02]  /*153d0*/  MOV R20, R17 ;  /* 0x0000001100147202 */ /* 0x000fc40000000f00 */
[----:B------:R-:W-:Y:S02]  /*153e0*/  MOV R21, R0 ;  /* 0x0000000000157202 */ /* 0x000fe40000000f00 */
        /* <DEDUP_REMOVED lines=158> */
[----:B------:R-:W-:Y:S02]  /*15dd0*/  F2FP.F16.F32.PACK_AB R8, R137, R136 ;  /* 0x000000888908723e */ /* 0x000fe400000000ff */
[----:B------:R-:W-:Y:S02]  /*15de0*/  F2FP.F16.F32.PACK_AB R9, R139, R138 ;  /* 0x0000008a8b09723e */ /* 0x000fe400000000ff */
[----:B------:R-:W-:-:S02]  /*15df0*/  F2FP.F16.F32.PACK_AB R10, R141, R140 ;  /* 0x0000008c8d0a723e */ /* 0x000fc400000000ff */
[----:B------:R-:W-:-:S05]  /*15e00*/  F2FP.F16.F32.PACK_AB R11, R143, R142 ;  /* 0x0000008e8f0b723e */ /* 0x000fca00000000ff */
[----:B------:R0:W-:Y:S01]  /*15e10*/  STSM.16.M88.4 [R2], R8 ;  /* 0x0000000802007844 */ /* 0x0001e20000000200 */
[----:B------:R-:W-:Y:S01]  /*15e20*/  IMAD.X R3, RZ, RZ, R3, P0 ;  /* 0x000000ffff037224 */ /* 0x000fe200000e0603 */
[----:B------:R-:W-:Y:S02]  /*15e30*/  F2FP.F16.F32.PACK_AB R12, R145, R144 ;  /* 0x00000090910c723e */ /* 0x000fe400000000ff */
[----:B------:R-:W-:Y:S02]  /*15e40*/  F2FP.F16.F32.PACK_AB R13, R147, R146 ;  /* 0x00000092930d723e */ /* 0x000fe400000000ff */
[----:B0-----:R-:W-:-:S04]  /*15e50*/  LOP3.LUT R2, R0, 0x380, RZ, 0xc0, !PT ;  /* 0x0000038000027812 */ /* 0x001fc800078ec0ff */
[----:B------:R-:W-:-:S04]  /*15e60*/  SHF.R.U64 R2, R2, 0x3, RZ ;  /* 0x0000000302027819 */ /* 0x000fc800000012ff */
[----:B------:R-:W-:Y:S02]  /*15e70*/  LOP3.LUT R2, R2, R0, RZ, 0x3c, !PT ;  /* 0x0000000002027212 */ /* 0x000fe400078e3cff */
[----:B--2---:R-:W-:Y:S02]  /*15e80*/  IADD3 R8, P0, R154, UR6, RZ ;  /* 0x000000069a087c10 */ /* 0x004fe4000ff1e0ff */
[----:B------:R-:W-:Y:S02]  /*15e90*/  MOV R2, R2 ;  /* 0x0000000200027202 */ /* 0x000fe40000000f00 */
[----:B------:R-:W-:Y:S02]  /*15ea0*/  F2FP.F16.F32.PACK_AB R14, R149, R148 ;  /* 0x00000094950e723e */ /* 0x000fe400000000ff */
[----:B------:R-:W-:Y:S02]  /*15eb0*/  F2FP.F16.F32.PACK_AB R15, R151, R150 ;  /* 0x00000096970f723e */ /* 0x000fe400000000ff */
[----:B---3--:R-:W-:-:S02]  /*15ec0*/  IADD3.X R9, R4, UR7, RZ, P0, !PT ;  /* 0x0000000704097c10 */ /* 0x008fc400087fe4ff */
[----:B------:R-:W-:Y:S01]  /*15ed0*/  ISETP.NE.U32.AND P0, PT, RZ, UR4, PT ;  /* 0x00000004ff007c0c */ /* 0x000fe2000bf05070 */
[----:B------:R0:W-:Y:S01]  /*15ee0*/  STSM.16.M88.4 [R2], R12 ;  /* 0x0000000c02007844 */ /* 0x0001e20000000200 */
[----:B------:R-:W-:Y:S02]  /*15ef0*/  BAR.SYNC.DEFER_BLOCKING 0x1, 0x100 ;  /* 0x0044000000007b1d */ /* 0x000fe40000010000 */
[----:B------:R-:W-:Y:S02]  /*15f00*/  ISETP.NE.AND.EX P0, PT, RZ, UR5, PT, P0 ;  /* 0x00000005ff007c0c */ /* 0x000fe4000bf05300 */
[----:B------:R-:W-:-:S04]  /*15f10*/  ISETP.NE.U32.AND P1, PT, RZ, UR6, PT ;  /* 0x00000006ff007c0c */ /* 0x000fc8000bf25070 */
[----:B------:R-:W-:-:S07]  /*15f20*/  ISETP.NE.AND.EX P1, PT, RZ, UR7, PT, P1 ;  /* 0x00000007ff007c0c */ /* 0x000fce000bf25310 */
[----:B------:R-:W-:Y:S01]  /*15f30*/  @P0 IADD3 R10, P2, R154, UR4, RZ ;  /* 0x000000049a0a0c10 */ /* 0x000fe2000ff5e0ff */
[----:B------:R-:W-:Y:S01]  /*15f40*/  ULDC UR4, c[0x0][0xb88] ;  /* 0x0002e20000047ab9 */ /* 0x000fe20000000800 */
[----:B0-----:R-:W-:Y:S02]  /*15f50*/  IMAD.MOV.U32 R2, RZ, RZ, RZ ;  /* 0x000000ffff027224 */ /* 0x001fe400078e00ff */
[----:B------:R-:W-:Y:S01]  /*15f60*/  IMAD.U32 R3, RZ, RZ, UR4 ;  /* 0x00000004ff037e24 */ /* 0x000fe2000f8e00ff */
[----:B------:R-:W-:-:S03]  /*15f70*/  @P0 IADD3.X R11, R4, UR5, RZ, P2, !PT ;  /* 0x00000005040b0c10 */ /* 0x000fc600097fe4ff */
[----:B------:R0:W5:Y:S04]  /*15f80*/  @P1 LDG.E R2, desc[UR40][R8.64] ;  /* 0x0000002808021981 */ /* 0x000168000c1e1900 */
[----:B------:R0:W5:Y:S01]  /*15f90*/  @P0 LDG.E R3, desc[UR40][R10.64] ;  /* 0x000000280a030981 */ /* 0x000162000c1e1900 */
[----:B------:R-:W-:Y:S05]  /*15fa0*/  @P0 BRA `(.L_x_8724) ;  /* 0x0000000000100947 */ /* 0x000fea0003800000 */
[----:B------:R-:W-:Y:S05]  /*15fb0*/  @!P1 BRA `(.L_x_8724) ;  /* 0x00000000000c9947 */ /* 0x000fea0003800000 */
[----:B-----5:R-:W2:Y:S04]  /*15fc0*/  LDG.E R3, desc[UR40][R8.64] ;  /* 0x0000002808037981 */ /* 0x020ea8000c1e1900 */
[----:B0-----:R-:W2:Y:S02]  /*15fd0*/  LDG.E R8, desc[UR40][R8.64+0x4] ;  /* 0x0000042808087981 */ /* 0x001ea4000c1e1900 */
[----:B--2---:R-:W-:-:S07]  /*15fe0*/  IMAD.IADD R3, R8, 0x1, -R3 ;  /* 0x0000000108037824 */ /* 0x004fce00078e0a03 */
.L_x_8724:
[----:B------:R-:W2:Y:S01]  /*15ff0*/  LDL R0, [R1+0x70] ;  /* 0x0000700001007983 */ /* 0x000ea20000100800 */
[----:B------:R-:W-:-:S03]  /*16000*/  ULDC UR4, c[0x0][0xbd4] ;  /* 0x0002f50000047ab9 */ /* 0x000fc60000000800 */
[----:B------:R-:W3:Y:S04]  /*16010*/  LDL.LU R4, [R1+0x54] ;  /* 0x0000540001047983 */ /* 0x000ee80000300800 */
[----:B------:R1:W5:Y:S04]  /*16020*/  LDL R157, [R1+0x58] ;  /* 0x00005800019d7983 */ /* 0x0003680000100800 */
[----:B--2---:R-:W2:Y:S01]  /*16030*/  SHFL.IDX PT, R0, R0, RZ, 0x1f ;  /* 0x00001fff00007589 */ /* 0x004ea200000e0000 */
[----:B---3--:R-:W-:Y:S02]  /*16040*/  ISETP.NE.AND P1, PT, R4, RZ, PT ;  /* 0x000000ff0400720c */ /* 0x008fe40003f25270 */
[----:B--2---:R-:W-:-:S02]  /*16050*/  ISETP.NE.AND P0, PT, R0, RZ, PT ;  /* 0x000000ff0000720c */ /* 0x004fc40003f05270 */
        /* <DEDUP_REMOVED lines=27> */
[----:B---3--:R-:W-:Y:S02]  /*16210*/  IMAD.IADD R12, R160, 0x1, R214 ;  /* 0x00000001a00c7824 */ /* 0x008fe400078e02d6 */
        /* <DEDUP_REMOVED lines=29> */
[----:B------:R-:W-:-:S03]  /*163f0*/  IMAD.IADD R13, R193, 0x1, R214 ;  /* 0x00000001c10d7824 */ /* 0x000fc600078e02d6 */
        /* <DEDUP_REMOVED lines=10> */
.L_x_8725:
        /* <DEDUP_REMOVED lines=11> */
[----:B------:R-:W-:-:S05]  /*16550*/  SHF.R.S32.HI R80, RZ, 0x3, R82 ;  /* 0x00000003ff507819 */ /* 0x000fca0000011452 */
[----:B01----:R-:W-:-:S04]  /*16560*/  IMAD R9, R80, 0x40, R195 ;  /* 0x0000004050097824 */ /* 0x003fc800078e02c3 */
[----:B------:R-:W-:-:S03]  /*16570*/  IMAD.WIDE R20, R9, 0x2, R20 ;  /* 0x0000000209147825 */ /* 0x000fc600078e0214 */
[C---:B------:R-:W-:Y:S02]  /*16580*/  IADD3 R37, P0, R20.reuse, 0x5000, RZ ;  /* 0x0000500014257810 */ /* 0x040fe40007f1e0ff */
[----:B------:R-:W-:Y:S02]  /*16590*/  IADD3 R13, P3, R20, 0x1000, RZ ;  /* 0x00001000140d7810 */ /* 0x000fe40007f7e0ff */
[----:B------:R-:W-:Y:S02]  /*165a0*/  LOP3.LUT R36, R37, 0x380, RZ, 0xc0, !PT ;  /* 0x0000038025247812 */ /* 0x000fe400078ec0ff */
[----:B------:R-:W-:Y:S02]  /*165b0*/  LOP3.LUT R12, R13, 0x380, RZ, 0xc0, !PT ;  /* 0x000003800d0c7812 */ /* 0x000fe400078ec0ff */
[----:B------:R-:W-:Y:S02]  /*165c0*/  SHF.R.U64 R36, R36, 0x3, RZ ;  /* 0x0000000324247819 */ /* 0x000fe400000012ff */
[----:B------:R-:W-:-:S02]  /*165d0*/  IADD3 R25, P4, R20, 0x2000, RZ ;  /* 0x0000200014197810 */ /* 0x000fc40007f9e0ff */
[C---:B------:R-:W-:Y:S02]  /*165e0*/  IADD3 R29, P5, R20.reuse, 0x3000, RZ ;  /* 0x00003000141d7810 */ /* 0x040fe40007fbe0ff */
[C---:B------:R-:W-:Y:S02]  /*165f0*/  IADD3 R33, P6, R20.reuse, 0x4000, RZ ;  /* 0x0000400014217810 */ /* 0x040fe40007fde0ff */
[----:B------:R-:W-:Y:S02]  /*16600*/  IADD3 R41, P1, R20, 0x6000, RZ ;  /* 0x0000600014297810 */ /* 0x000fe40007f3e0ff */
[----:B------:R-:W-:Y:S01]  /*16610*/  LOP3.LUT R36, R36, R37, RZ, 0x3c, !PT ;  /* 0x0000002524247212 */ /* 0x000fe200078e3cff */
[----:B------:R-:W-:Y:S01]  /*16620*/  IMAD.X R37, RZ, RZ, R21, P0 ;  /* 0x000000ffff257224 */ /* 0x000fe200000e0615 */
[----:B------:R-:W-:Y:S02]  /*16630*/  IADD3 R45, P2, R20, 0x7000, RZ ;  /* 0x00007000142d7810 */ /* 0x000fe40007f5e0ff */
[----:B------:R-:W-:-:S02]  /*16640*/  SHF.R.U64 R12, R12, 0x3, RZ ;  /* 0x000000030c0c7819 */ /* 0x000fc400000012ff */
[----:B------:R-:W-:Y:S01]  /*16650*/  IADD3 R65, P0, R20, 0xc000, RZ ;  /* 0x0000c00014417810 */ /* 0x000fe20007f1e0ff */
[----:B------:R-:W5:Y:S01]  /*16660*/  LD.E.128 R36, desc[UR40][R36.64] ;  /* 0x0000002824247980 */ /* 0x000f62000c101d00 */
[----:B------:R-:W-:Y:S02]  /*16670*/  LOP3.LUT R24, R25, 0x380, RZ, 0xc0, !PT ;  /* 0x0000038019187812 */ /* 0x000fe400078ec0ff */
[----:B------:R-:W-:Y:S02]  /*16680*/  LOP3.LUT R28, R29, 0x380, RZ, 0xc0, !PT ;  /* 0x000003801d1c7812 */ /* 0x000fe400078ec0ff */
[----:B------:R-:W-:Y:S02]  /*16690*/  LOP3.LUT R32, R33, 0x380, RZ, 0xc0, !PT ;  /* 0x0000038021207812 */ /* 0x000fe400078ec0ff */
[----:B------:R-:W-:Y:S02]  /*166a0*/  LOP3.LUT R40, R41, 0x380, RZ, 0xc0, !PT ;  /* 0x0000038029287812 */ /* 0x000fe400078ec0ff */
[----:B------:R-:W-:-:S02]  /*166b0*/  LOP3.LUT R44, R45, 0x380, RZ, 0xc0, !PT ;  /* 0x000003802d2c7812 */ /* 0x000fc400078ec0ff */
[----:B------:R-:W-:Y:S01]  /*166c0*/  LOP3.LUT R12, R12, R13, RZ, 0x3c, !PT ;  /* 0x0000000d0c0c7212 */ /* 0x000fe200078e3cff */
[----:B------:R-:W-:Y:S01]  /*166d0*/  IMAD.X R13, RZ, RZ, R21, P3 ;  /* 0x000000ffff0d7224 */ /* 0x000fe200018e0615 */
[----:B------:R-:W-:Y:S02]  /*166e0*/  LOP3.LUT R64, R65, 0x380, RZ, 0xc0, !PT ;  /* 0x0000038041407812 */ /* 0x000fe400078ec0ff */
[----:B------:R-:W-:Y:S02]  /*166f0*/  SHF.R.U64 R24, R24, 0x3, RZ ;  /* 0x0000000318187819 */ /* 0x000fe400000012ff */
[----:B------:R-:W-:Y:S01]  /*16700*/  SHF.R.U64 R28, R28, 0x3, RZ ;  /* 0x000000031c1c7819 */ /* 0x000fe200000012ff */
[----:B------:R-:W5:Y:S01]  /*16710*/  LD.E.128 R12, desc[UR40][R12.64] ;  /* 0x000000280c0c7980 */ /* 0x000f62000c101d00 */
[----:B------:R-:W-:Y:S02]  /*16720*/  SHF.R.U64 R32, R32, 0x3, RZ ;  /* 0x0000000320207819 */ /* 0x000fe400000012ff */
[----:B------:R-:W-:-:S02]  /*16730*/  SHF.R.U64 R40, R40, 0x3, RZ ;  /* 0x0000000328287819 */ /* 0x000fc400000012ff */
[----:B------:R-:W-:Y:S02]  /*16740*/  IADD3 R49, P3, R20, 0x8000, RZ ;  /* 0x0000800014317810 */ /* 0x000fe40007f7e0ff */
[----:B------:R-:W-:Y:S02]  /*16750*/  SHF.R.U64 R44, R44, 0x3, RZ ;  /* 0x000000032c2c7819 */ /* 0x000fe400000012ff */
[----:B------:R-:W-:Y:S02]  /*16760*/  SHF.R.U64 R64, R64, 0x3, RZ ;  /* 0x0000000340407819 */ /* 0x000fe400000012ff */
        /* <DEDUP_REMOVED lines=8> */
[----:B------:R-:W-:Y:S01]  /*167f0*/  LOP3.LUT R48, R49, 0x380, RZ, 0xc0, !PT ;  /* 0x0000038031307812 */ /* 0x000fe200078ec0ff */
[----:B------:R-:W5:Y:S01]  /*16800*/  LD.E.128 R24, desc[UR40][R24.64] ;  /* 0x0000002818187980 */ /* 0x000f62000c101d00 */
[----:B------:R-:W-:Y:S01]  /*16810*/  LOP3.LUT R44, R44, R45, RZ, 0x3c, !PT ;  /* 0x0000002d2c2c7212 */ /* 0x000fe200078e3cff */
[----:B------:R-:W-:Y:S01]  /*16820*/  IMAD.X R45, RZ, RZ, R21, P2 ;  /* 0x000000ffff2d7224 */ /* 0x000fe200010e0615 */
[C---:B------:R-:W-:Y:S01]  /*16830*/  IADD3 R53, P4, R20.reuse, 0x9000, RZ ;  /* 0x0000900014357810 */ /* 0x040fe20007f9e0ff */
[----:B------:R-:W5:Y:S01]  /*16840*/  LD.E.128 R28, desc[UR40][R28.64] ;  /* 0x000000281c1c7980 */ /* 0x000f62000c101d00 */
[----:B------:R-:W-:-:S02]  /*16850*/  IADD3 R57, P5, R20, 0xa000, RZ ;  /* 0x0000a00014397810 */ /* 0x000fc40007fbe0ff */
[C---:B------:R-:W-:Y:S01]  /*16860*/  IADD3 R61, P6, R20.reuse, 0xb000, RZ ;  /* 0x0000b000143d7810 */ /* 0x040fe20007fde0ff */
[----:B------:R-:W5:Y:S01]  /*16870*/  LD.E.128 R32, desc[UR40][R32.64] ;  /* 0x0000002820207980 */ /* 0x000f62000c101d00 */
[C---:B------:R-:W-:Y:S02]  /*16880*/  IADD3 R69, P1, R20.reuse, 0xd000, RZ ;  /* 0x0000d00014457810 */ /* 0x040fe40007f3e0ff */
[----:B------:R-:W-:Y:S01]  /*16890*/  IADD3 R73, P2, R20, 0xe000, RZ ;  /* 0x0000e00014497810 */ /* 0x000fe20007f5e0ff */
[----:B------:R-:W5:Y:S01]  /*168a0*/  LD.E.128 R40, desc[UR40][R40.64] ;  /* 0x0000002828287980 */ /* 0x000f62000c101d00 */
[----:B------:R-:W-:Y:S01]  /*168b0*/  LOP3.LUT R64, R64, R65, RZ, 0x3c, !PT ;  /* 0x0000004140407212 */ /* 0x000fe200078e3cff */
[----:B------:R-:W-:Y:S01]  /*168c0*/  IMAD.X R65, RZ, RZ, R21, P0 ;  /* 0x000000ffff417224 */ /* 0x000fe200000e0615 */
[----:B------:R-:W-:Y:S01]  /*168d0*/  SHF.R.U64 R48, R48, 0x3, RZ ;  /* 0x0000000330307819 */ /* 0x000fe200000012ff */
[----:B------:R-:W5:Y:S01]  /*168e0*/  LD.E.128 R44, desc[UR40][R44.64] ;  /* 0x000000282c2c7980 */ /* 0x000f62000c101d00 */
[----:B---3--:R-:W-:-:S02]  /*168f0*/  ISETP.NE.AND P0, PT, R83, 0x1, PT ;  /* 0x000000015300780c */ /* 0x008fc40003f05270 */
[----:B------:R-:W-:Y:S01]  /*16900*/  LOP3.LUT R52, R53, 0x380, RZ, 0xc0, !PT ;  /* 0x0000038035347812 */ /* 0x000fe200078ec0ff */
        /* <DEDUP_REMOVED lines=8> */
[----:B------:R-:W-:Y:S02]  /*16990*/  SHF.R.U64 R52, R52, 0x3, RZ ;  /* 0x0000000334347819 */ /* 0x000fe400000012ff */
[----:B------:R-:W-:Y:S02]  /*169a0*/  SHF.R.U64 R56, R56, 0x3, RZ ;  /* 0x0000000338387819 */ /* 0x000fe400000012ff */
[----:B------:R-:W-:Y:S01]  /*169b0*/  SHF.R.U64 R60, R60, 0x3, RZ ;  /* 0x000000033c3c7819 */ /* 0x000fe200000012ff */
[----:B------:R-:W5:Y:S01]  /*169c0*/  LD.E.128 R48, desc[UR40][R48.64] ;  /* 0x0000002830307980 */ /* 0x000f62000c101d00 */
[----:B------:R-:W-:Y:S02]  /*169d0*/  SHF.R.U64 R68, R68, 0x3, RZ ;  /* 0x0000000344447819 */ /* 0x000fe400000012ff */
[----:B------:R-:W-:-:S02]  /*169e0*/  SHF.R.U64 R72, R72, 0x3, RZ ;  /* 0x0000000348487819 */ /* 0x000fc400000012ff */
[----:B------:R-:W-:Y:S02]  /*169f0*/  IADD3 R11, P3, R20, 0xf000, RZ ;  /* 0x0000f000140b7810 */ /* 0x000fe40007f7e0ff */
        /* <DEDUP_REMOVED lines=14> */
[----:B------:R-:W-:Y:S01]  /*16ae0*/  IMAD.MOV.U32 R9, RZ, RZ, R21 ;  /* 0x000000ffff097224 */ /* 0x000fe200078e0015 */
[----:B------:R-:W-:Y:S01]  /*16af0*/  LOP3.LUT R10, R11, 0x380, RZ, 0xc0, !PT ;  /* 0x000003800b0a7812 */ /* 0x000fe200078ec0ff */
[----:B------:R-:W-:Y:S01]  /*16b00*/  IMAD R21, R4, UR4, RZ ;  /* 0x0000000404157c24 */ /* 0x000fe2000f8e02ff */
[----:B------:R-:W5:Y:S01]  /*16b10*/  LD.E.128 R52, desc[UR40][R52.64] ;  /* 0x0000002834347980 */ /* 0x000f62000c101d00 */
[----:B------:R-:W0:Y:S01]  /*16b20*/  @P0 LDC R4, c[0x0][0xcec] ;  /* 0x00033b00ff040b82 */ /* 0x000e220000000800 */
[----:B------:R-:W-:Y:S01]  /*16b30*/  IMAD.IADD R81, R81, 0x1, -R82 ;  /* 0x0000000151517824 */ /* 0x000fe200078e0a52 */
[----:B------:R-:W-:Y:S01]  /*16b40*/  SHF.R.U64 R10, R10, 0x3, RZ ;  /* 0x000000030a0a7819 */ /* 0x000fe200000012ff */
[C---:B------:R-:W-:Y:S01]  /*16b50*/  IMAD R85, R2.reuse, UR5, R21 ;  /* 0x0000000502557c24 */ /* 0x040fe2000f8e0215 */
[----:B------:R-:W5:Y:S01]  /*16b60*/  LD.E.128 R56, desc[UR40][R56.64] ;  /* 0x0000002838387980 */ /* 0x000f62000c101d00 */
[----:B------:R-:W-:Y:S01]  /*16b70*/  IMAD.WIDE.U32 R20, R2, UR4, RZ ;  /* 0x0000000402147c25 */ /* 0x000fe2000f8e00ff */
[----:B------:R-:W-:Y:S01]  /*16b80*/  ULDC.64 UR4, c[0x0][0xbe8] ;  /* 0x0002fa0000047ab9 */ /* 0x000fe20000000a00 */
[----:B------:R-:W-:Y:S01]  /*16b90*/  SHF.R.S32.HI R82, RZ, 0x1f, R0 ;  /* 0x0000001fff527819 */ /* 0x000fe20000011400 */
[----:B------:R-:W1:Y:S01]  /*16ba0*/  @P0 LDC R2, c[0x0][0xcf0] ;  /* 0x00033c00ff020b82 */ /* 0x000e620000000800 */
[----:B------:R-:W-:Y:S01]  /*16bb0*/  IMAD.IADD R21, R21, 0x1, R85 ;  /* 0x0000000115157824 */ /* 0x000fe200078e0255 */
[----:B------:R-:W-:Y:S01]  /*16bc0*/  LOP3.LUT R76, R10, R11, RZ, 0x3c, !PT ;  /* 0x0000000b0a4c7212 */ /* 0x000fe200078e3cff */
[----:B------:R-:W-:Y:S01]  /*16bd0*/  IMAD R81, R81, 0x20, R80 ;  /* 0x0000002051517824 */ /* 0x000fe200078e0250 */
[----:B------:R-:W5:Y:S01]  /*16be0*/  LD.E.128 R8, desc[UR40][R8.64] ;  /* 0x0000002808087980 */ /* 0x000f62000c101d00 */
[----:B------:R-:W-:-:S03]  /*16bf0*/  IMAD.WIDE.U32 R20, R186, UR4, R20 ;  /* 0x00000004ba147c25 */ /* 0x000fc6000f8e0014 */
[----:B------:R-:W5:Y:S01]  /*16c00*/  LD.E.128 R60, desc[UR40][R60.64] ;  /* 0x000000283c3c7980 */ /* 0x000f62000c101d00 */
[----:B------:R-:W-:Y:S01]  /*16c10*/  IMAD R21, R186, UR5, R21 ;  /* 0x00000005ba157c24 */ /* 0x000fe2000f8e0215 */
[----:B------:R-:W-:Y:S01]  /*16c20*/  ULDC.64 UR4, c[0x0][0xbf0] ;  /* 0x0002fc0000047ab9 */ /* 0x000fe20000000a00 */
[----:B------:R-:W-:Y:S01]  /*16c30*/  IMAD.IADD R89, R214, 0x1, R81 ;  /* 0x00000001d6597824 */ /* 0x000fe200078e0251 */
[----:B------:R-:W5:Y:S01]  /*16c40*/  LD.E.128 R68, desc[UR40][R68.64] ;  /* 0x0000002844447980 */ /* 0x000f62000c101d00 */
[----:B------:R-:W-:-:S03]  /*16c50*/  IMAD R85, R82, UR4, RZ ;  /* 0x0000000452557c24 */ /* 0x000fc6000f8e02ff */
[----:B------:R-:W5:Y:S01]  /*16c60*/  LD.E.128 R72, desc[UR40][R72.64] ;  /* 0x0000002848487980 */ /* 0x000f62000c101d00 */
[C---:B------:R-:W-:Y:S02]  /*16c70*/  IMAD R87, R0.reuse, UR5, R85 ;  /* 0x0000000500577c24 */ /* 0x040fe4000f8e0255 */
[----:B0-----:R-:W-:Y:S01]  /*16c80*/  @P0 IMAD.HI.U32 R85, R89, R4, RZ ;  /* 0x0000000459550227 */ /* 0x001fe200078e00ff */
[----:B------:R-:W5:Y:S01]  /*16c90*/  LD.E.128 R76, desc[UR40][R76.64] ;  /* 0x000000284c4c7980 */ /* 0x000f62000c101d00 */
[----:B------:R-:W0:Y:S02]  /*16ca0*/  LDC R4, c[0x0][0xbc8] ;  /* 0x0002f200ff047b82 */ /* 0x000e240000000800 */
[----:B------:R-:W-:Y:S01]  /*16cb0*/  IMAD.MOV.U32 R81, RZ, RZ, R89 ;  /* 0x000000ffff517224 */ /* 0x000fe200078e0059 */
[----:B-1----:R-:W-:Y:S01]  /*16cc0*/  @P0 SHF.R.U32.HI R81, RZ, R2, R85 ;  /* 0x00000002ff510219 */ /* 0x002fe20000011655 */
        /* <DEDUP_REMOVED lines=8> */
[----:B------:R-:W-:-:S04]  /*16d50*/  IMAD.MOV R0, RZ, RZ, -R81 ;  /* 0x000000ffff007224 */ /* 0x000fc800078e0a51 */
[----:B------:R-:W-:Y:S01]  /*16d60*/  IMAD R85, R83, R0, R89 ;  /* 0x0000000053557224 */ /* 0x000fe200078e0259 */
[----:B------:R-:W-:Y:S01]  /*16d70*/  SHF.R.S32.HI R0, RZ, 0x1f, R81 ;  /* 0x0000001fff007819 */ /* 0x000fe20000011451 */
[----:B------:R-:W-:-:S04]  /*16d80*/  IMAD.IADD R21, R21, 0x1, R87 ;  /* 0x0000000115157824 */ /* 0x000fc800078e0257 */
[----:B------:R-:W-:Y:S02]  /*16d90*/  IMAD R0, R0, UR4, RZ ;  /* 0x0000000400007c24 */ /* 0x000fe4000f8e02ff */
[----:B------:R-:W-:-:S04]  /*16da0*/  IMAD.WIDE.U32 R20, R81, UR4, R20 ;  /* 0x0000000451147c25 */ /* 0x000fc8000f8e0014 */
        /* <DEDUP_REMOVED lines=8> */
[----:B------:R-:W-:Y:S02]  /*16e30*/  VIADD R0, R17, 0x38820 ;  /* 0x0003882011007836 */ /* 0x000fe40000000000 */
[----:B------:R-:W-:Y:S01]  /*16e40*/  IMAD.IADD R21, R21, 0x1, R81 ;  /* 0x0000000115157824 */ /* 0x000fe200078e0251 */
[C---:B------:R-:W-:Y:S01]  /*16e50*/  LEA R81, P0, R20.reuse, UR4, 0x1 ;  /* 0x0000000414517c11 */ /* 0x040fe2000f8008ff */
[C---:B------:R-:W-:Y:S01]  /*16e60*/  VIADD R164, R195.reuse, 0x40 ;  /* 0x00000040c3a47836 */ /* 0x040fe20000000000 */
[----:B------:R-:W-:Y:S02]  /*16e70*/  PRMT R0, RZ, 0x654, R0 ;  /* 0x00000654ff007816 */ /* 0x000fe40000000000 */
[----:B------:R-:W-:Y:S01]  /*16e80*/  LEA.HI.X R82, R20, UR5, R21, 0x1, P0 ;  /* 0x0000000514527c11 */ /* 0x000fe200080f0c15 */
[C---:B------:R-:W-:Y:S01]  /*16e90*/  VIADD R162, R195.reuse, 0x80 ;  /* 0x00000080c3a27836 */ /* 0x040fe20000000000 */
[-C--:B0-----:R-:W-:Y:S01]  /*16ea0*/  ISETP.GE.AND P0, PT, R164, R4.reuse, PT ;  /* 0x00000004a400720c */ /* 0x081fe20003f06270 */
[----:B-1----:R0:W-:Y:S01]  /*16eb0*/  SYNCS.ARRIVE.TRANS64.RED.A1T0 RZ, [R0+URZ], RZ ;  /* 0x000000ff00ff79a7 */ /* 0x0021e2000810043f */
[C---:B------:R-:W-:Y:S01]  /*16ec0*/  ISETP.GE.AND P1, PT, R195.reuse, R4, PT ;  /* 0x00000004c300720c */ /* 0x040fe20003f26270 */
[----:B------:R-:W-:-:S02]  /*16ed0*/  VIADD R160, R195, 0xc0 ;  /* 0x000000c0c3a07836 */ /* 0x000fc40000000000 */
[----:B------:R-:W-:Y:S01]  /*16ee0*/  IMAD R83, R3, R83, RZ ;  /* 0x0000005303537224 */ /* 0x000fe200078e02ff */
[----:B0-----:R-:W-:Y:S02]  /*16ef0*/  SEL R0, RZ, 0xffffffff, P0 ;  /* 0xffffffffff007807 */ /* 0x001fe40000000000 */
[----:B------:R-:W-:-:S03]  /*16f00*/  ISETP.GE.AND P0, PT, R162, R4, PT ;  /* 0x00000004a200720c */ /* 0x000fc60003f06270 */
[----:B------:R-:W-:Y:S01]  /*16f10*/  IMAD.SHL.U32 R3, R0, 0x2, RZ ;  /* 0x0000000200037824 */ /* 0x000fe200078e00ff */
[----:B------:R-:W-:Y:S02]  /*16f20*/  SEL R0, RZ, 0x1, P1 ;  /* 0x00000001ff007807 */ /* 0x000fe40000800000 */
[----:B------:R-:W-:Y:S01]  /*16f30*/  SEL R2, RZ, 0xffffffff, P0 ;  /* 0xffffffffff027807 */ /* 0x000fe20000000000 */
[----:B------:R-:W-:Y:S01]  /*16f40*/  VIADD R158, R195, 0x100 ;  /* 0x00000100c39e7836 */ /* 0x000fe20000000000 */
[-C--:B------:R-:W-:Y:S02]  /*16f50*/  ISETP.GE.AND P0, PT, R160, R4.reuse, PT ;  /* 0x00000004a000720c */ /* 0x080fe40003f06270 */
[----:B------:R-:W-:Y:S01]  /*16f60*/  LOP3.LUT R0, R3, 0x2, R0, 0xe2, !PT ;  /* 0x0000000203007812 */ /* 0x000fe200078ee200 */
[----:B------:R-:W-:Y:S01]  /*16f70*/  IMAD.SHL.U32 R3, R2, 0x4, RZ ;  /* 0x0000000402037824 */ /* 0x000fe200078e00ff */
[----:B------:R-:W-:Y:S01]  /*16f80*/  SEL R2, RZ, 0xffffffff, P0 ;  /* 0xffffffffff027807 */ /* 0x000fe20000000000 */
[----:B------:R-:W-:Y:S01]  /*16f90*/  VIADD R156, R195, 0x140 ;  /* 0x00000140c39c7836 */ /* 0x000fe20000000000 */
[----:B------:R-:W-:-:S02]  /*16fa0*/  ISETP.GE.AND P0, PT, R158, R4, PT ;  /* 0x000000049e00720c */ /* 0x000fc40003f06270 */
[----:B------:R-:W-:Y:S01]  /*16fb0*/  LOP3.LUT R0, R3, 0x4, R0, 0xe2, !PT ;  /* 0x0000000403007812 */ /* 0x000fe200078ee200 */
[----:B------:R-:W-:Y:S01]  /*16fc0*/  IMAD.SHL.U32 R3, R2, 0x8, RZ ;  /* 0x0000000802037824 */ /* 0x000fe200078e00ff */
[----:B------:R-:W-:Y:S02]  /*16fd0*/  SEL R2, RZ, 0xffffffff, P0 ;  /* 0xffffffffff027807 */ /* 0x000fe40000000000 */
[-C--:B------:R-:W-:Y:S02]  /*16fe0*/  ISETP.GE.AND P0, PT, R156, R4.reuse, PT ;  /* 0x000000049c00720c */ /* 0x080fe40003f06270 */
[----:B------:R-:W-:Y:S01]  /*16ff0*/  LOP3.LUT R0, R3, 0x8, R0, 0xe2, !PT ;  /* 0x0000000803007812 */ /* 0x000fe200078ee200 */
[----:B------:R-:W-:Y:S01]  /*17000*/  IMAD.SHL.U32 R3, R2, 0x10, RZ ;  /* 0x0000001002037824 */ /* 0x000fe200078e00ff */
[----:B------:R-:W-:Y:S01]  /*17010*/  SEL R2, RZ, 0xffffffff, P0 ;  /* 0xffffffffff027807 */ /* 0x000fe20000000000 */
[----:B------:R-:W-:Y:S02]  /*17020*/  VIADD R154, R195, 0x180 ;  /* 0x00000180c39a7836 */ /* 0x000fe40000000000 */
[----:B------:R-:W-:Y:S01]  /*17030*/  IMAD.IADD R214, R80, 0x1, R214 ;  /* 0x0000000150d67824 */ /* 0x000fe200078e02d6 */
[----:B------:R-:W-:Y:S01]  /*17040*/  LOP3.LUT R0, R3, 0x10, R0, 0xe2, !PT ;  /* 0x0000001003007812 */ /* 0x000fe200078ee200 */
[----:B------:R-:W-:Y:S01]  /*17050*/  IMAD.SHL.U32 R3, R2, 0x20, RZ ;  /* 0x0000002002037824 */ /* 0x000fe200078e00ff */
[----:B------:R-:W-:Y:S01]  /*17060*/  ISETP.GE.AND P0, PT, R154, R4, PT ;  /* 0x000000049a00720c */ /* 0x000fe20003f06270 */
[----:B------:R-:W-:Y:S01]  /*17070*/  VIADD R152, R195, 0x1c0 ;  /* 0x000001c0c3987836 */ /* 0x000fe20000000000 */
[----:B------:R-:W-:-:S02]  /*17080*/  ISETP.GE.AND P1, PT, R214, R83, PT ;  /* 0x00000053d600720c */ /* 0x000fc40003f26270 */
[----:B------:R-:W-:Y:S02]  /*17090*/  LOP3.LUT R0, R3, 0x20, R0, 0xe2, !PT ;  /* 0x0000002003007812 */ /* 0x000fe400078ee200 */
[----:B------:R-:W-:Y:S02]  /*170a0*/  SEL R3, RZ, 0x40, P0 ;  /* 0x00000040ff037807 */ /* 0x000fe40000000000 */
[----:B------:R-:W-:Y:S02]  /*170b0*/  ISETP.GE.AND P0, PT, R152, R4, PT ;  /* 0x000000049800720c */ /* 0x000fe40003f06270 */
[----:B------:R-:W-:Y:S02]  /*170c0*/  LOP3.LUT R80, R0, R3, RZ, 0xfc, !PT ;  /* 0x0000000300507212 */ /* 0x000fe400078efcff */
[----:B------:R-:W-:Y:S01]  /*170d0*/  SEL R3, RZ, 0x80, P0 ;  /* 0x00000080ff037807 */ /* 0x000fe20000000000 */
[C---:B------:R-:W-:Y:S02]  /*170e0*/  VIADD R153, R195.reuse, 0x1c0 ;  /* 0x000001c0c3997836 */ /* 0x040fe40000000000 */
[C---:B------:R-:W-:Y:S01]  /*170f0*/  VIADD R155, R195.reuse, 0x180 ;  /* 0x00000180c39b7836 */ /* 0x040fe20000000000 */
[----:B------:R-:W-:Y:S01]  /*17100*/  LOP3.LUT R0, R80, R3, RZ, 0xfc, !PT ;  /* 0x0000000350007212 */ /* 0x000fe200078efcff */
[----:B------:R-:W-:-:S02]  /*17110*/  VIADD R157, R195, 0x140 ;  /* 0x00000140c39d7836 */ /* 0x000fc40000000000 */
[C---:B------:R-:W-:Y:S02]  /*17120*/  VIADD R159, R195.reuse, 0x100 ;  /* 0x00000100c39f7836 */ /* 0x040fe40000000000 */
[C---:B------:R-:W-:Y:S02]  /*17130*/  VIADD R161, R195.reuse, 0xc0 ;  /* 0x000000c0c3a17836 */ /* 0x040fe40000000000 */
        /* <DEDUP_REMOVED lines=44> */
.L_x_8728:
[----:B------:R-:W-:Y:S05]  /*17400*/  BSYNC B1 ;  /* 0x0000000000017941 */ /* 0x000fea0003800000 */
.L_x_8727:
[----:B------:R-:W-:Y:S01]  /*17410*/  VIADD R214, R214, 0x20 ;  /* 0x00000020d6d67836 */ /* 0x000fe20000000000 */
[----:B0-2---:R0:W2:Y:S04]  /*17420*/  SHFL.IDX PT, R3, R82, 0x1, 0x181f ;  /* 0x00381f0052037f89 */ /* 0x0050a800000e0000 */
        /* <DEDUP_REMOVED lines=9> */
[----:B-12--5:R-:W-:Y:S02]  /*174c0*/  @!P6 IMAD.WIDE R8, R195, 0x2, R2 ;  /* 0x00000002c308e825 */ /* 0x026fe400078e0202 */
[----:B------:R-:W-:-:S03]  /*174d0*/  @!P5 LEA R10, P4, R164, R2, 0x1 ;  /* 0x00000002a40ad211 */ /* 0x000fc600078808ff */
        /* <DEDUP_REMOVED lines=25> */
.L_x_8726:
[----:B01----:R-:W2:Y:S01]  /*17670*/  LDL.LU R10, [R1+0x64] ;  /* 0x00006400010a7983 */ /* 0x003ea20000300800 */
[----:B------:R-:W-:Y:S01]  /*17680*/  ULDC.64 UR4, c[0x0][0xc08] ;  /* 0x0003020000047ab9 */ /* 0x000fe20000000a00 */
[----:B------:R-:W0:Y:S02]  /*17690*/  LDC R11, c[0x0][0xce8] ;  /* 0x00033a00ff0b7b82 */ /* 0x000e240000000800 */
[----:B------:R-:W3:Y:S01]  /*176a0*/  LDL R12, [R1+0x18] ;  /* 0x00001800010c7983 */ /* 0x000ee20000100800 */
[----:B------:R-:W-:Y:S01]  /*176b0*/  IMAD R4, R4, UR4, RZ ;  /* 0x0000000404047c24 */ /* 0x000fe2000f8e02ff */
[----:B------:R-:W-:Y:S01]  /*176c0*/  BSSY B1, `(.L_x_8730) ;  /* 0x0000110000017945 */ /* 0x000fe20003800000 */
[----:B------:R-:W-:-:S04]  /*176d0*/  IMAD.WIDE.U32 R8, R2, UR4, RZ ;  /* 0x0000000402087c25 */ /* 0x000fc8000f8e00ff */
[----:B------:R-:W-:Y:S01]  /*176e0*/  IMAD R4, R2, UR5, R4 ;  /* 0x0000000502047c24 */ /* 0x000fe2000f8e0204 */
[----:B------:R-:W-:Y:S01]  /*176f0*/  ULDC.64 UR4, c[0x0][0xc38] ;  /* 0x00030e0000047ab9 */ /* 0x000fe20000000a00 */
[----:B------:R-:W-:Y:S01]  /*17700*/  SHF.R.S32.HI R2, RZ, 0x1f, R0 ;  /* 0x0000001fff027819 */ /* 0x000fe20000011400 */
[C---:B------:R-:W-:Y:S02]  /*17710*/  VIADD R21, R212.reuse, 0xf8 ;  /* 0x000000f8d4157836 */ /* 0x040fe40000000000 */
[----:B------:R-:W-:Y:S02]  /*17720*/  IMAD.IADD R9, R9, 0x1, R4 ;  /* 0x0000000109097824 */ /* 0x000fe400078e0204 */
[----:B------:R-:W-:Y:S01]  /*17730*/  VIADD R153, R212, 0xf0 ;  /* 0x000000f0d4997836 */ /* 0x000fe20000000000 */
[----:B------:R-:W-:Y:S01]  /*17740*/  SHF.R.S32.HI R21, RZ, 0x1f, R21 ;  /* 0x0000001fff157819 */ /* 0x000fe20000011415 */
[----:B------:R-:W-:-:S03]  /*17750*/  IMAD.WIDE.U32 R8, R186, UR4, R8 ;  /* 0x00000004ba087c25 */ /* 0x000fc6000f8e0008 */
[----:B------:R-:W-:Y:S01]  /*17760*/  SHF.R.S32.HI R153, RZ, 0x1f, R153 ;  /* 0x0000001fff997819 */ /* 0x000fe20000011499 */
[----:B------:R-:W-:Y:S01]  /*17770*/  IMAD R9, R186, UR5, R9 ;  /* 0x00000005ba097c24 */ /* 0x000fe2000f8e0209 */
[----:B------:R-:W-:Y:S01]  /*17780*/  ULDC.64 UR4, c[0x0][0xc40] ;  /* 0x0003100000047ab9 */ /* 0x000fe20000000a00 */
[----:B0-----:R-:W-:Y:S01]  /*17790*/  ISETP.NE.AND P0, PT, R11, 0x1, PT ;  /* 0x000000010b00780c */ /* 0x001fe20003f05270 */
[----:B------:R-:W-:Y:S02]  /*177a0*/  IMAD R2, R2, UR4, RZ ;  /* 0x0000000402027c24 */ /* 0x000fe4000f8e02ff */
[----:B------:R-:W-:-:S04]  /*177b0*/  IMAD.WIDE.U32 R8, R0, UR4, R8 ;  /* 0x0000000400087c25 */ /* 0x000fc8000f8e0008 */
[----:B------:R-:W-:Y:S01]  /*177c0*/  IMAD R2, R0, UR5, R2 ;  /* 0x0000000500027c24 */ /* 0x000fe2000f8e0202 */
[----:B------:R-:W-:Y:S01]  /*177d0*/  ULDC.64 UR4, c[0x0][0xc48] ;  /* 0x0003120000047ab9 */ /* 0x000fe20000000a00 */
[C---:B------:R-:W-:Y:S02]  /*177e0*/  VIADD R155, R212.reuse, 0xe8 ;  /* 0x000000e8d49b7836 */ /* 0x040fe40000000000 */
[----:B------:R-:W-:Y:S02]  /*177f0*/  IMAD.IADD R9, R9, 0x1, R2 ;  /* 0x0000000109097824 */ /* 0x000fe400078e0202 */
[----:B------:R-:W0:Y:S01]  /*17800*/  @P0 LDC R0, c[0x0][0xcf0] ;  /* 0x00033c00ff000b82 */ /* 0x000e220000000800 */
        /* <DEDUP_REMOVED lines=74> */
[--C-:B---3--:R-:W-:Y:S02]  /*17cb0*/  IMAD.IADD R2, R12, 0x1, R214.reuse ;  /* 0x000000010c027824 */ /* 0x108fe400078e02d6 */
[----:B------:R-:W-:Y:S02]  /*17cc0*/  IMAD.IADD R214, R193, 0x1, R214 ;  /* 0x00000001c1d67824 */ /* 0x000fe400078e02d6 */
[----:B------:R-:W-:Y:S02]  /*17cd0*/  IMAD.MOV.U32 R4, RZ, RZ, R2 ;  /* 0x000000ffff047224 */ /* 0x000fe400078e0002 */
[----:B-1----:R-:W-:-:S05]  /*17ce0*/  @P0 IMAD.HI.U32 R10, R2, R10, RZ ;  /* 0x0000000a020a0227 */ /* 0x002fca00078e00ff */
[----:B0-----:R-:W-:-:S05]  /*17cf0*/  @P0 SHF.R.U32.HI R4, RZ, R0, R10 ;  /* 0x00000000ff040219 */ /* 0x001fca000001160a */
[----:B------:R-:W-:Y:S02]  /*17d00*/  IMAD.MOV R0, RZ, RZ, -R4 ;  /* 0x000000ffff007224 */ /* 0x000fe400078e0a04 */
        /* <DEDUP_REMOVED lines=12> */
[----:B------:R-:W-:Y:S01]  /*17dd0*/  ULDC.64 UR4, c[0x0][0xc00] ;  /* 0x0003000000047ab9 */ /* 0x000fe20000000a00 */
[----:B------:R-:W-:Y:S01]  /*17de0*/  VIADD R2, R17, 0x38820 ;  /* 0x0003882011027836 */ /* 0x000fe20000000000 */
[----:B------:R-:W-:Y:S01]  /*17df0*/  LEA R4, P0, R8, UR4, 0x2 ;  /* 0x0000000408047c11 */ /* 0x000fe2000f8010ff */
[----:B------:R-:W-:-:S03]  /*17e00*/  IMAD.IADD R3, R9, 0x1, R3 ;  /* 0x0000000109037824 */ /* 0x000fc600078e0203 */
[----:B------:R-:W-:Y:S01]  /*17e10*/  PRMT R2, RZ, 0x654, R2 ;  /* 0x00000654ff027816 */ /* 0x000fe20000000002 */
[----:B------:R0:W1:Y:S01]  /*17e20*/  SHFL.IDX PT, R14, R4, RZ, 0x1c1f ;  /* 0x001c1fff040e7589 */ /* 0x00006200000e0000 */
[----:B------:R-:W-:Y:S02]  /*17e30*/  LEA.HI.X R10, R8, UR5, R3, 0x2, P0 ;  /* 0x00000005080a7c11 */ /* 0x000fe400080f1403 */
[----:B------:R-:W-:Y:S01]  /*17e40*/  ISETP.GE.AND P0, PT, R214, R0, PT ;  /* 0x00000000d600720c */ /* 0x000fe20003f06270 */
[----:B------:R0:W-:Y:S02]  /*17e50*/  SYNCS.ARRIVE.TRANS64.RED.A1T0 RZ, [R2+URZ], RZ ;  /* 0x000000ff02ff79a7 */ /* 0x0001e4000810043f */
[----:B------:R0:W2:Y:S10]  /*17e60*/  SHFL.IDX PT, R11, R10, RZ, 0x1c1f ;  /* 0x001c1fff0a0b7589 */ /* 0x0000b400000e0000 */
[----:B0-----:R-:W-:Y:S05]  /*17e70*/  @P0 BRA `(.L_x_8731) ;  /* 0x0000000800500947 */ /* 0x001fea0003800000 */
[----:B------:R-:W-:Y:S01]  /*17e80*/  ULDC UR4, c[0x0][0xbc8] ;  /* 0x0002f20000047ab9 */ /* 0x000fe20000000800 */
[----:B------:R-:W-:Y:S01]  /*17e90*/  SHF.R.S32.HI R12, RZ, 0x1f, R212 ;  /* 0x0000001fff0c7819 */ /* 0x000fe200000114d4 */
[C---:B------:R-:W-:Y:S01]  /*17ea0*/  VIADD R13, R212.reuse, 0x8 ;  /* 0x00000008d40d7836 */ /* 0x040fe20000000000 */
[C---:B------:R-:W-:Y:S01]  /*17eb0*/  ISETP.GE.AND P0, PT, R212.reuse, UR4, PT ;  /* 0x00000004d4007c0c */ /* 0x040fe2000bf06270 */
[C---:B------:R-:W-:Y:S01]  /*17ec0*/  VIADD R9, R212.reuse, 0x8 ;  /* 0x00000008d4097836 */ /* 0x040fe20000000000 */
[----:B------:R-:W-:Y:S01]  /*17ed0*/  ISETP.GE.AND P3, PT, R199, UR4, PT ;  /* 0x00000004c7007c0c */ /* 0x000fe2000bf66270 */
[C---:B------:R-:W-:Y:S01]  /*17ee0*/  VIADD R15, R212.reuse, 0x18 ;  /* 0x00000018d40f7836 */ /* 0x040fe20000000000 */
[----:B------:R-:W-:Y:S01]  /*17ef0*/  ISETP.GE.AND P4, PT, R197, UR4, PT ;  /* 0x00000004c5007c0c */ /* 0x000fe2000bf86270 */
[----:B------:R-:W-:Y:S01]  /*17f00*/  VIADD R8, R212, 0x30 ;  /* 0x00000030d4087836 */ /* 0x000fe20000000000 */
[----:B------:R-:W-:-:S07]  /*17f10*/  SHF.R.S32.HI R9, RZ, 0x1f, R9 ;  /* 0x0000001fff097819 */ /* 0x000fce0000011409 */
[----:B-1----:R-:W-:-:S04]  /*17f20*/  @!P0 LEA R2, P1, R212, R14, 0x2 ;  /* 0x0000000ed4028211 */ /* 0x002fc800078210ff */
        /* <DEDUP_REMOVED lines=131> */
[----:B------:R-:W-:Y:S02]  /*18760*/  @!P5 LEA R14, P0, R20, R14, 0x2 ;  /* 0x0000000e140ed211 */ /* 0x000fe400078010ff */
[-C--:B------:R-:W-:Y:S01]  /*18770*/  @!P2 LEA.HI.X R9, R152, R11.reuse, R153, 0x2, P1 ;  /* 0x0000000b9809a211 */ /* 0x080fe200008f1499 */
[----:B------:R0:W-:Y:S01]  /*18780*/  @!P3 ST.E.64 desc[UR40][R12.64], R140 ;  /* 0x0000008c0c00b985 */ /* 0x0001e2000c101b28 */
[----:B------:R-:W-:-:S03]  /*18790*/  @!P5 LEA.HI.X R15, R20, R11, R21, 0x2, P0 ;  /* 0x0000000b140fd211 */ /* 0x000fc600000f1415 */
[----:B------:R0:W-:Y:S04]  /*187a0*/  @!P2 ST.E.64 desc[UR40][R8.64], R144 ;  /* 0x000000900800a985 */ /* 0x0001e8000c101b28 */
[----:B------:R0:W-:Y:S02]  /*187b0*/  @!P5 ST.E.64 desc[UR40][R14.64], R148 ;  /* 0x000000940e00d985 */ /* 0x0001e4000c101b28 */
.L_x_8731:
[----:B------:R-:W-:Y:S05]  /*187c0*/  BSYNC B1 ;  /* 0x0000000000017941 */ /* 0x000fea0003800000 */
.L_x_8730:
[----:B0-----:R-:W-:Y:S01]  /*187d0*/  VIADD R3, R214, 0x8 ;  /* 0x00000008d6037836 */ /* 0x001fe20000000000 */
[----:B------:R0:W3:Y:S04]  /*187e0*/  SHFL.IDX PT, R12, R10, 0x1, 0x1c1f ;  /* 0x003c1f000a0c7f89 */ /* 0x0000e800000e0000 */
[----:B------:R-:W-:Y:S01]  /*187f0*/  ISETP.GE.AND P0, PT, R3, R0, PT ;  /* 0x000000000300720c */ /* 0x000fe20003f06270 */
[----:B------:R-:W4:-:S12]  /*18800*/  SHFL.IDX PT, R4, R4, 0x1, 0x1c1f ;  /* 0x003c1f0004047f89 */ /* 0x000f1800000e0000 */
[----:B0-----:R-:W-:Y:S05]  /*18810*/  @P0 BRA `(.L_x_8729) ;  /* 0x0000001800600947 */ /* 0x001fea0003800000 */
[C---:B------:R-:W-:Y:S01]  /*18820*/  VIADD R13, R212.reuse, 0x8 ;  /* 0x00000008d40d7836 */ /* 0x040fe20000000000 */
[----:B------:R-:W-:Y:S01]  /*18830*/  ULDC UR4, c[0x0][0xbc8] ;  /* 0x0002f20000047ab9 */ /* 0x000fe20000000800 */
[C---:B------:R-:W-:Y:S01]  /*18840*/  VIADD R25, R212.reuse, 0x10 ;  /* 0x00000010d4197836 */ /* 0x040fe20000000000 */
[C---:B------:R-:W-:Y:S01]  /*18850*/  ISETP.GE.AND P2, PT, R212.reuse, UR4, PT ;  /* 0x00000004d4007c0c */ /* 0x040fe2000bf46270 */
[C---:B--2---:R-:W-:Y:S01]  /*18860*/  VIADD R11, R212.reuse, 0x18 ;  /* 0x00000018d40b7836 */ /* 0x044fe20000000000 */
[----:B------:R-:W-:Y:S01]  /*18870*/  ISETP.GE.AND P5, PT, R13, UR4, PT ;  /* 0x000000040d007c0c */ /* 0x000fe2000bfa6270 */
[C---:B-1----:R-:W-:Y:S01]  /*18880*/  VIADD R14, R212.reuse, 0x8 ;  /* 0x00000008d40e7836 */ /* 0x042fe20000000000 */
[----:B------:R-:W-:Y:S01]  /*18890*/  ISETP.GE.AND P3, PT, R25, UR4, PT ;  /* 0x0000000419007c0c */ /* 0x000fe2000bf66270 */
[C---:B------:R-:W-:Y:S01]  /*188a0*/  VIADD R28, R212.reuse, 0x10 ;  /* 0x00000010d41c7836 */ /* 0x040fe20000000000 */
[----:B------:R-:W-:Y:S01]  /*188b0*/  ISETP.GE.AND P4, PT, R11, UR4, PT ;  /* 0x000000040b007c0c */ /* 0x000fe2000bf86270 */
[----:B------:R-:W-:Y:S01]  /*188c0*/  VIADD R24, R212, 0x18 ;  /* 0x00000018d4187836 */ /* 0x000fe20000000000 */
[----:B------:R-:W-:-:S02]  /*188d0*/  SHF.R.S32.HI R14, RZ, 0x1f, R14 ;  /* 0x0000001fff0e7819 */ /* 0x000fc4000001140e */
[----:B------:R-:W-:Y:S02]  /*188e0*/  SHF.R.S32.HI R15, RZ, 0x1f, R212 ;  /* 0x0000001fff0f7819 */ /* 0x000fe400000114d4 */
[----:B------:R-:W-:Y:S02]  /*188f0*/  SHF.R.S32.HI R28, RZ, 0x1f, R28 ;  /* 0x0000001fff1c7819 */ /* 0x000fe4000001141c */
[CC--:B----4-:R-:W-:Y:S02]  /*18900*/  @!P2 LEA R2, P0, R212.reuse, R4.reuse, 0x2 ;  /* 0x00000004d402a211 */ /* 0x0d0fe400078010ff */
[C---:B------:R-:W-:Y:S02]  /*18910*/  @!P5 LEA R8, P1, R13.reuse, R4, 0x2 ;  /* 0x000000040d08d211 */ /* 0x040fe400078210ff */
[CC--:B---3--:R-:W-:Y:S01]  /*18920*/  @!P2 LEA.HI.X R3, R212.reuse, R12.reuse, R15, 0x2, P0 ;  /* 0x0000000cd403a211 */ /* 0x0c8fe200000f140f */
[C---:B------:R-:W-:Y:S01]  /*18930*/  VIADD R15, R212.reuse, 0x28 ;  /* 0x00000028d40f7836 */ /* 0x040fe20000000000 */
[----:B------:R-:W-:Y:S01]  /*18940*/  @!P5 LEA.HI.X R9, R13, R12, R14, 0x2, P1 ;  /* 0x0000000c0d09d211 */ /* 0x000fe200008f140e */
[C---:B------:R-:W-:Y:S01]  /*18950*/  VIADD R14, R212.reuse, 0x20 ;  /* 0x00000020d40e7836 */ /* 0x040fe20000000000 */
[----:B------:R-:W-:Y:S01]  /*18960*/  SHF.R.S32.HI R24, RZ, 0x1f, R24 ;  /* 0x0000001fff187819 */ /* 0x000fe20000011418 */
[----:B------:R0:W-:Y:S01]  /*18970*/  @!P2 ST.E.64 desc[UR40][R2.64], R26 ;  /* 0x0000001a0200a985 */ /* 0x0001e2000c101b28 */
[----:B------:R-:W-:Y:S01]  /*18980*/  ISETP.GE.AND P1, PT, R15, UR4, PT ;  /* 0x000000040f007c0c */ /* 0x000fe2000bf26270 */
[----:B------:R-:W-:Y:S01]  /*18990*/  VIADD R13, R212, 0x30 ;  /* 0x00000030d40d7836 */ /* 0x000fe20000000000 */
[----:B------:R-:W-:Y:S01]  /*189a0*/  ISETP.GE.AND P0, PT, R14, UR4, PT ;  /* 0x000000040e007c0c */ /* 0x000fe2000bf06270 */
[----:B------:R1:W-:Y:S03]  /*189b0*/  @!P5 ST.E.64 desc[UR40][R8.64], R30 ;  /* 0x0000001e0800d985 */ /* 0x0003e6000c101b28 */
[----:B------:R-:W-:-:S02]  /*189c0*/  ISETP.GE.AND P2, PT, R13, UR4, PT ;  /* 0x000000040d007c0c */ /* 0x000fc4000bf46270 */
[-C--:B0-----:R-:W-:Y:S02]  /*189d0*/  @!P3 LEA R2, P5, R25, R4.reuse, 0x2 ;  /* 0x000000041902b211 */ /* 0x081fe400078a10ff */
[----:B-1----:R-:W-:Y:S02]  /*189e0*/  @!P4 LEA R8, P6, R11, R4, 0x2 ;  /* 0x000000040b08c211 */ /* 0x002fe400078c10ff */
[-C--:B------:R-:W-:Y:S02]  /*189f0*/  @!P3 LEA.HI.X R3, R25, R12.reuse, R28, 0x2, P5 ;  /* 0x0000000c1903b211 */ /* 0x080fe400028f141c */
[----:B------:R-:W-:Y:S01]  /*18a00*/  @!P4 LEA.HI.X R9, R11, R12, R24, 0x2, P6 ;  /* 0x0000000c0b09c211 */ /* 0x000fe200030f1418 */
[----:B------:R-:W-:-:S04]  /*18a10*/  VIADD R24, R212, 0x20 ;  /* 0x00000020d4187836 */ /* 0x000fc80000000000 */
[-C--:B------:R-:W-:Y:S01]  /*18a20*/  @!P2 LEA R10, P6, R13, R4.reuse, 0x2 ;  /* 0x000000040d0aa211 */ /* 0x080fe200078c10ff */
[----:B------:R0:W-:Y:S01]  /*18a30*/  @!P3 ST.E.64 desc[UR40][R2.64], R34 ;  /* 0x000000220200b985 */ /* 0x0001e2000c101b28 */
[----:B------:R-:W-:Y:S02]  /*18a40*/  ISETP.GE.AND P3, PT, R211, UR4, PT ;  /* 0x00000004d3007c0c */ /* 0x000fe4000bf66270 */
[----:B------:R-:W-:Y:S01]  /*18a50*/  SHF.R.S32.HI R24, RZ, 0x1f, R24 ;  /* 0x0000001fff187819 */ /* 0x000fe20000011418 */
[----:B------:R1:W-:Y:S01]  /*18a60*/  @!P4 ST.E.64 desc[UR40][R8.64], R38 ;  /* 0x000000260800c985 */ /* 0x0003e2000c101b28 */
[----:B0-----:R-:W-:-:S04]  /*18a70*/  @!P0 LEA R2, P4, R14, R4, 0x2 ;  /* 0x000000040e028211 */ /* 0x001fc800078810ff */
[----:B------:R-:W-:Y:S01]  /*18a80*/  @!P0 LEA.HI.X R3, R14, R12, R24, 0x2, P4 ;  /* 0x0000000c0e038211 */ /* 0x000fe200020f1418 */
[C---:B------:R-:W-:Y:S01]  /*18a90*/  VIADD R24, R212.reuse, 0x28 ;  /* 0x00000028d4187836 */ /* 0x040fe20000000000 */
[C---:B-1----:R-:W-:Y:S01]  /*18aa0*/  @!P1 LEA R8, P5, R15.reuse, R4, 0x2 ;  /* 0x000000040f089211 */ /* 0x042fe200078a10ff */
        /* <DEDUP_REMOVED lines=8> */
[----:B------:R1:W-:Y:S01]  /*18b30*/  @!P1 ST.E.64 desc[UR40][R8.64], R46 ;  /* 0x0000002e08009985 */ /* 0x0003e2000c101b28 */
[----:B------:R-:W-:Y:S02]  /*18b40*/  ISETP.GE.AND P0, PT, R203, UR4, PT ;  /* 0x00000004cb007c0c */ /* 0x000fe4000bf06270 */
[----:B------:R-:W-:Y:S01]  /*18b50*/  ISETP.GE.AND P1, PT, R201, UR4, PT ;  /* 0x00000004c9007c0c */ /* 0x000fe2000bf26270 */
[----:B------:R2:W-:Y:S01]  /*18b60*/  @!P2 ST.E.64 desc[UR40][R10.64], R50 ;  /* 0x000000320a00a985 */ /* 0x0005e2000c101b28 */
[----:B0-----:R-:W-:-:S04]  /*18b70*/  @!P3 LEA R2, P6, R211, R4, 0x2 ;  /* 0x00000004d302b211 */ /* 0x001fc800078c10ff */
[----:B------:R-:W-:Y:S02]  /*18b80*/  @!P3 LEA.HI.X R3, R211, R12, R213, 0x2, P6 ;  /* 0x0000000cd303b211 */ /* 0x000fe400030f14d5 */
[----:B-1----:R-:W-:-:S03]  /*18b90*/  @!P4 LEA R8, P2, R208, R4, 0x2 ;  /* 0x00000004d008c211 */ /* 0x002fc600078410ff */
[----:B------:R0:W-:Y:S01]  /*18ba0*/  @!P3 ST.E.64 desc[UR40][R2.64], R54 ;  /* 0x000000360200b985 */ /* 0x0001e2000c101b28 */
[----:B------:R-:W-:Y:S02]  /*18bb0*/  ISETP.GE.AND P3, PT, R197, UR4, PT ;  /* 0x00000004c5007c0c */ /* 0x000fe4000bf66270 */
[----:B--2---:R-:W-:Y:S02]  /*18bc0*/  @!P5 LEA R10, P6, R205, R4, 0x2 ;  /* 0x00000004cd0ad211 */ /* 0x004fe400078c10ff */
[-C--:B------:R-:W-:Y:S02]  /*18bd0*/  @!P4 LEA.HI.X R9, R208, R12.reuse, R209, 0x2, P2 ;  /* 0x0000000cd009c211 */ /* 0x080fe400010f14d1 */
[----:B------:R-:W-:Y:S02]  /*18be0*/  ISETP.GE.AND P2, PT, R199, UR4, PT ;  /* 0x00000004c7007c0c */ /* 0x000fe4000bf46270 */
[----:B------:R-:W-:Y:S01]  /*18bf0*/  @!P5 LEA.HI.X R11, R205, R12, R207, 0x2, P6 ;  /* 0x0000000ccd0bd211 */ /* 0x000fe200030f14cf */
[----:B------:R1:W-:Y:S01]  /*18c00*/  @!P4 ST.E.64 desc[UR40][R8.64], R58 ;  /* 0x0000003a0800c985 */ /* 0x0003e2000c101b28 */
[----:B------:R-:W-:-:S03]  /*18c10*/  ISETP.GE.AND P4, PT, R186, UR4, PT ;  /* 0x00000004ba007c0c */ /* 0x000fc6000bf86270 */
[----:B------:R2:W-:Y:S01]  /*18c20*/  @!P5 ST.E.64 desc[UR40][R10.64], R62 ;  /* 0x0000003e0a00d985 */ /* 0x0005e2000c101b28 */
[----:B0-----:R-:W-:-:S04]  /*18c30*/  @!P0 LEA R2, P6, R203, R4, 0x2 ;  /* 0x00000004cb028211 */ /* 0x001fc800078c10ff */
[----:B------:R-:W-:Y:S02]  /*18c40*/  @!P0 LEA.HI.X R3, R203, R12, R204, 0x2, P6 ;  /* 0x0000000ccb038211 */ /* 0x000fe400030f14cc */
[----:B-1----:R-:W-:-:S03]  /*18c50*/  @!P1 LEA R8, P5, R201, R4, 0x2 ;  /* 0x00000004c9089211 */ /* 0x002fc600078a10ff */
        /* <DEDUP_REMOVED lines=16> */
[----:B------:R0:W-:Y:S01]  /*18d60*/  @!P4 ST.E.64 desc[UR40][R8.64], R82 ;  /* 0x000000520800c985 */ /* 0x0001e2000c101b28 */
[----:B------:R-:W-:Y:S02]  /*18d70*/  ISETP.GE.AND P4, PT, R172, UR4, PT ;  /* 0x00000004ac007c0c */ /* 0x000fe4000bf86270 */
[----:B------:R-:W-:Y:S02]  /*18d80*/  @!P5 LEA.HI.X R11, R182, R12, R183, 0x2, P6 ;  /* 0x0000000cb60bd211 */ /* 0x000fe400030f14b7 */
[----:B-1----:R-:W-:-:S03]  /*18d90*/  @!P2 LEA R2, P6, R180, R4, 0x2 ;  /* 0x00000004b402a211 */ /* 0x002fc600078c10ff */
        /* <DEDUP_REMOVED lines=62> */
.L_x_8723:
[----:B0-----:R-:W3:Y:S01]  /*19180*/  LDL.LU R4, [R1+0x5c] ;  /* 0x00005c0001047983 */ /* 0x001ee20000300800 */
[----:B------:R-:W-:Y:S01]  /*19190*/  ULDC.64 UR6, c[0x0][0xd08] ;  /* 0x0003420000067ab9 */ /* 0x000fe20000000a00 */
[----:B------:R-:W-:Y:S02]  /*191a0*/  ULDC.64 UR4, c[0x0][0xd00] ;  /* 0x0003400000047ab9 */ /* 0x000fe40000000a00 */
[----:B------:R-:W4:Y:S04]  /*191b0*/  LDL.LU R0, [R1+0x60] ;  /* 0x0000600001007983 */ /* 0x000f280000300800 */
[----:B-12---:R-:W2:Y:S01]  /*191c0*/  LDL R10, [R1+0x54] ;  /* 0x00005400010a7983 */ /* 0x006ea20000100800 */
[----:B------:R-:W-:Y:S01]  /*191d0*/  ISETP.NE.U32.AND P1, PT, RZ, UR6, PT ;  /* 0x00000006ff007c0c */ /* 0x000fe2000bf25070 */
[----:B------:R-:W-:Y:S01]  /*191e0*/  IMAD.MOV.U32 R25, RZ, RZ, RZ ;  /* 0x000000ffff197224 */ /* 0x000fe200078e00ff */
[----:B------:R-:W-:-:S02]  /*191f0*/  ISETP.NE.U32.AND P0, PT, RZ, UR4, PT ;  /* 0x00000004ff007c0c */ /* 0x000fc4000bf05070 */
[----:B------:R-:W-:Y:S02]  /*19200*/  ISETP.NE.AND.EX P1, PT, RZ, UR7, PT, P1 ;  /* 0x00000007ff007c0c */ /* 0x000fe4000bf25310 */
[----:B------:R-:W-:Y:S02]  /*19210*/  ISETP.NE.AND.EX P0, PT, RZ, UR5, PT, P0 ;  /* 0x00000005ff007c0c */ /* 0x000fe4000bf05300 */
[----:B---3-5:R-:W-:-:S04]  /*19220*/  IADD3 R2, P2, R4, UR4, RZ ;  /* 0x0000000404027c10 */ /* 0x028fc8000ff5e0ff */
        /* <DEDUP_REMOVED lines=8> */
[----:B------:R-:W1:-:S12]  /*192b0*/  S2R R4, SR_TID.X ;  /* 0x0000000000047919 */ /* 0x000e580000002100 */
[----:B------:R-:W2:Y:S01]  /*192c0*/  @!P2 LDC R10, c[0x0][0xbd4] ;  /* 0x0002f500ff0aab82 */ /* 0x000ea20000000800 */
[----:B-1----:R-:W-:Y:S01]  /*192d0*/  VIADD R30, R4, 0xffffff80 ;  /* 0xffffff80041e7836 */ /* 0x002fe20000000000 */
[----:B--2---:R0:W-:Y:S01]  /*192e0*/  @!P2 STL [R1+0x54], R10 ;  /* 0x0000540a0100a387 */ /* 0x0041e20000100800 */
[----:B------:R-:W-:-:S03]  /*192f0*/  ISETP.GT.AND P2, PT, R10, 0x1, PT ;  /* 0x000000010a00780c */ /* 0x000fc60003f44270 */
[----:B------:R-:W-:Y:S01]  /*19300*/  ISETP.GT.AND P3, PT, R30, 0x3f, PT ;  /* 0x0000003f1e00780c */ /* 0x000fe20003f64270 */
[----:B------:R-:W-:-:S12]  /*19310*/  @P1 BRA `(.L_x_8732) ;  /* 0x0000000000101947 */ /* 0x000fd80003800000 */
[----:B------:R-:W-:Y:S05]  /*19320*/  @!P0 BRA `(.L_x_8732) ;  /* 0x00000000000c8947 */ /* 0x000fea0003800000 */
[----:B0-----:R-:W2:Y:S04]  /*19330*/  LDG.E R9, desc[UR40][R2.64] ;  /* 0x0000002802097981 */ /* 0x001ea8000c1e1900 */
[----:B-----5:R-:W2:Y:S02]  /*19340*/  LDG.E R0, desc[UR40][R2.64+0x4] ;  /* 0x0000042802007981 */ /* 0x020ea4000c1e1900 */
[----:B--2---:R-:W-:-:S07]  /*19350*/  IMAD.IADD R0, R0, 0x1, -R9 ;  /* 0x0000000100007824 */ /* 0x004fce00078e0a09 */
.L_x_8732:
[----:B0-----:R-:W2:Y:S04]  /*19360*/  LDL.LU R3, [R1+0x58] ;  /* 0x0000580001037983 */ /* 0x001ea80000300800 */
[----:B------:R-:W3:Y:S01]  /*19370*/  LDL.LU R2, [R1+0x6c] ;  /* 0x00006c0001027983 */ /* 0x000ee20000300800 */
[----:B------:R-:W-:Y:S01]  /*19380*/  BSSY B1, `(.L_x_8733) ;  /* 0x0000037000017945 */ /* 0x000fe20003800000 */
[----:B-----5:R-:W-:Y:S02]  /*19390*/  SHF.R.S32.HI R26, RZ, 0x1f, R25 ;  /* 0x0000001fff1a7819 */ /* 0x020fe40000011419 */
[----:B--2---:R-:W-:Y:S02]  /*193a0*/  SEL R33, R3, RZ, !P0 ;  /* 0x000000ff03217207 */ /* 0x004fe40004000000 */
[----:B---3--:R-:W-:Y:S01]  /*193b0*/  SEL R28, R2, RZ, !P0 ;  /* 0x000000ff021c7207 */ /* 0x008fe20004000000 */
[----:B------:R-:W-:Y:S06]  /*193c0*/  @P3 BRA `(.L_x_8734) ;  /* 0x0000000000c83947 */ /* 0x000fec0003800000 */
[----:B------:R-:W0:Y:S01]  /*193d0*/  S2R R35, SR_TID.X ;  /* 0x0000000000237919 */ /* 0x000e220000002100 */
[----:B------:R-:W1:Y:S02]  /*193e0*/  LDC R37, c[0x0][0xce8] ;  /* 0x00033a00ff257b82 */ /* 0x000e640000000800 */
[----:B-1----:R-:W-:Y:S01]  /*193f0*/  IMAD R2, R0, R37, RZ ;  /* 0x0000002500027224 */ /* 0x002fe200078e02ff */
[----:B0-----:R-:W-:-:S04]  /*19400*/  IADD3 R35, R214, -0x80, R35 ;  /* 0xffffff80d6237810 */ /* 0x001fc80007ffe023 */
        /* <DEDUP_REMOVED lines=46> */
.L_x_8734:
[----:B------:R-:W-:Y:S05]  /*196f0*/  BSYNC B1 ;  /* 0x0000000000017941 */ /* 0x000fea0003800000 */
.L_x_8733:
[----:B------:R-:W-:Y:S05]  /*19700*/  @P2 BRA `(.L_x_8729) ;  /* 0x0000000800a42947 */ /* 0x000fea0003800000 */
[----:B0-----:R-:W0:Y:S01]  /*19710*/  LDC R13, c[0x0][0xce8] ;  /* 0x00033a00ff0d7b82 */ /* 0x001e220000000800 */
[----:B------:R-:W-:Y:S01]  /*19720*/  ULDC.64 UR4, c[0x0][0xba0] ;  /* 0x0002e80000047ab9 */ /* 0x000fe20000000a00 */
[----:B------:R-:W-:Y:S01]  /*19730*/  SHF.R.S32.HI R9, RZ, 0x1f, R30 ;  /* 0x0000001fff097819 */ /* 0x000fe2000001141e */
[----:B------:R-:W-:Y:S01]  /*19740*/  IMAD R4, R26, UR4, RZ ;  /* 0x000000041a047c24 */ /* 0x000fe2000f8e02ff */
[----:B------:R-:W-:Y:S01]  /*19750*/  BSSY B1, `(.L_x_8735) ;  /* 0x0000080000017945 */ /* 0x000fe20003800000 */
[----:B------:R-:W-:Y:S01]  /*19760*/  IMAD.WIDE.U32 R2, R25, UR4, RZ ;  /* 0x0000000419027c25 */ /* 0x000fe2000f8e00ff */
[----:B------:R-:W-:-:S03]  /*19770*/  LEA.HI R9, R9, R30, RZ, 0x3 ;  /* 0x0000001e09097211 */ /* 0x000fc600078f18ff */
[----:B------:R-:W-:Y:S01]  /*19780*/  IMAD R25, R25, UR5, R4 ;  /* 0x0000000519197c24 */ /* 0x000fe2000f8e0204 */
[----:B------:R-:W-:Y:S01]  /*19790*/  LOP3.LUT R11, R9, 0xfffffff8, RZ, 0xc0, !PT ;  /* 0xfffffff8090b7812 */ /* 0x000fe200078ec0ff */
[----:B------:R-:W1:Y:S01]  /*197a0*/  LDC R4, c[0x0][0xbc8] ;  /* 0x0002f200ff047b82 */ /* 0x000e620000000800 */
[----:B------:R-:W-:Y:S01]  /*197b0*/  ULDC.64 UR4, c[0x0][0xbe8] ;  /* 0x0002fa0000047ab9 */ /* 0x000fe20000000a00 */
[----:B------:R-:W-:Y:S01]  /*197c0*/  IMAD.IADD R3, R3, 0x1, R25 ;  /* 0x0000000103037824 */ /* 0x000fe200078e0219 */
[----:B------:R-:W-:Y:S01]  /*197d0*/  SHF.R.S32.HI R25, RZ, 0x3, R9 ;  /* 0x00000003ff197819 */ /* 0x000fe20000011409 */
[----:B------:R-:W-:Y:S02]  /*197e0*/  IMAD.IADD R30, R30, 0x1, -R11 ;  /* 0x000000011e1e7824 */ /* 0x000fe400078e0a0b */
[----:B------:R-:W-:-:S04]  /*197f0*/  IMAD.WIDE.U32 R2, R186, UR4, R2 ;  /* 0x00000004ba027c25 */ /* 0x000fc8000f8e0002 */
[----:B------:R-:W-:Y:S01]  /*19800*/  IMAD R3, R186, UR5, R3 ;  /* 0x00000005ba037c24 */ /* 0x000fe2000f8e0203 */
[----:B------:R-:W-:Y:S01]  /*19810*/  ULDC.64 UR4, c[0x0][0xbf0] ;  /* 0x0002fc0000047ab9 */ /* 0x000fe20000000a00 */
[----:B------:R-:W-:Y:S01]  /*19820*/  VIADD R41, R195, 0x40 ;  /* 0x00000040c3297836 */ /* 0x000fe20000000000 */
[----:B0-----:R-:W-:Y:S01]  /*19830*/  ISETP.NE.AND P0, PT, R13, 0x1, PT ;  /* 0x000000010d00780c */ /* 0x001fe20003f05270 */
[----:B------:R-:W-:Y:S02]  /*19840*/  IMAD R11, R30, 0x20, R25 ;  /* 0x000000201e0b7824 */ /* 0x000fe400078e0219 */
[----:B------:R-:W-:Y:S02]  /*19850*/  IMAD R8, R28, UR4, RZ ;  /* 0x000000041c087c24 */ /* 0x000fe4000f8e02ff */
[----:B------:R-:W-:Y:S02]  /*19860*/  IMAD.IADD R10, R214, 0x1, R11 ;  /* 0x00000001d60a7824 */ /* 0x000fe400078e020b */
[----:B------:R-:W-:-:S02]  /*19870*/  IMAD R9, R33, UR5, R8 ;  /* 0x0000000521097c24 */ /* 0x000fc4000f8e0208 */
[----:B------:R-:W-:Y:S01]  /*19880*/  IMAD.WIDE.U32 R2, R33, UR4, R2 ;  /* 0x0000000421027c25 */ /* 0x000fe2000f8e0002 */
[----:B------:R-:W-:Y:S01]  /*19890*/  ULDC.64 UR4, c[0x0][0xbe0] ;  /* 0x0002f80000047ab9 */ /* 0x000fe20000000a00 */
[-C--:B-1----:R-:W-:Y:S02]  /*198a0*/  ISETP.GE.AND P1, PT, R41, R4.reuse, PT ;  /* 0x000000042900720c */ /* 0x082fe40003f26270 */
[----:B------:R-:W0:Y:S01]  /*198b0*/  @P0 LDC R15, c[0x0][0xcec] ;  /* 0x00033b00ff0f0b82 */ /* 0x000e220000000800 */
[----:B------:R-:W-:Y:S01]  /*198c0*/  VIADD R39, R195, 0x80 ;  /* 0x00000080c3277836 */ /* 0x000fe20000000000 */
[----:B------:R-:W-:Y:S01]  /*198d0*/  SEL R12, RZ, 0xffffffff, P1 ;  /* 0xffffffffff0c7807 */ /* 0x000fe20000800000 */
[----:B------:R-:W-:Y:S01]  /*198e0*/  IMAD.IADD R3, R3, 0x1, R9 ;  /* 0x0000000103037824 */ /* 0x000fe200078e0209 */
[-C--:B------:R-:W-:Y:S01]  /*198f0*/  ISETP.GE.AND P2, PT, R195, R4.reuse, PT ;  /* 0x00000004c300720c */ /* 0x080fe20003f46270 */
[----:B------:R-:W-:Y:S01]  /*19900*/  IMAD.MOV.U32 R9, RZ, RZ, R10 ;  /* 0x000000ffff097224 */ /* 0x000fe200078e000a */
[-C--:B------:R-:W-:Y:S01]  /*19910*/  ISETP.GE.AND P1, PT, R39, R4.reuse, PT ;  /* 0x000000042700720c */ /* 0x080fe20003f26270 */
[----:B------:R-:W-:Y:S01]  /*19920*/  IMAD.SHL.U32 R12, R12, 0x2, RZ ;  /* 0x000000020c0c7824 */ /* 0x000fe200078e00ff */
[----:B------:R-:W1:Y:S01]  /*19930*/  @P0 LDC R21, c[0x0][0xcf0] ;  /* 0x00033c00ff150b82 */ /* 0x000e620000000800 */
[C---:B------:R-:W-:Y:S01]  /*19940*/  VIADD R37, R195.reuse, 0xc0 ;  /* 0x000000c0c3257836 */ /* 0x040fe20000000000 */
[----:B------:R-:W-:Y:S01]  /*19950*/  SEL R11, RZ, 0x1, P2 ;  /* 0x00000001ff0b7807 */ /* 0x000fe20001000000 */
[----:B------:R-:W-:Y:S01]  /*19960*/  VIADD R35, R195, 0x100 ;  /* 0x00000100c3237836 */ /* 0x000fe20000000000 */
[----:B------:R-:W-:Y:S01]  /*19970*/  SEL R14, RZ, 0xffffffff, P1 ;  /* 0xffffffffff0e7807 */ /* 0x000fe20000800000 */
[----:B------:R-:W-:Y:S01]  /*19980*/  IMAD.IADD R214, R25, 0x1, R214 ;  /* 0x0000000119d67824 */ /* 0x000fe200078e02d6 */
[----:B------:R-:W-:Y:S01]  /*19990*/  LOP3.LUT R12, R12, 0x2, R11, 0xe2, !PT ;  /* 0x000000020c0c7812 */ /* 0x000fe200078ee20b */
[----:B------:R-:W-:Y:S01]  /*199a0*/  IMAD R25, R0, R13, RZ ;  /* 0x0000000d00197224 */ /* 0x000fe200078e02ff */
[----:B------:R-:W-:Y:S01]  /*199b0*/  ISETP.GE.AND P1, PT, R35, R4, PT ;  /* 0x000000042300720c */ /* 0x000fe20003f26270 */
[----:B------:R-:W-:-:S02]  /*199c0*/  VIADD R32, R195, 0x140 ;  /* 0x00000140c3207836 */ /* 0x000fc40000000000 */
[C---:B------:R-:W-:Y:S02]  /*199d0*/  VIADD R29, R195.reuse, 0x180 ;  /* 0x00000180c31d7836 */ /* 0x040fe40000000000 */
[C---:B------:R-:W-:Y:S02]  /*199e0*/  VIADD R24, R195.reuse, 0x1c0 ;  /* 0x000001c0c3187836 */ /* 0x040fe40000000000 */
[----:B------:R-:W-:Y:S02]  /*199f0*/  VIADD R27, R195, 0x1c0 ;  /* 0x000001c0c31b7836 */ /* 0x000fe40000000000 */
[----:B0-----:R-:W-:Y:S01]  /*19a00*/  @P0 IMAD.HI.U32 R8, R10, R15, RZ ;  /* 0x0000000f0a080227 */ /* 0x001fe200078e00ff */
[----:B------:R-:W-:Y:S02]  /*19a10*/  ISETP.GE.AND P2, PT, R24, R4, PT ;  /* 0x000000041800720c */ /* 0x000fe40003f46270 */
[----:B------:R-:W-:Y:S01]  /*19a20*/  SHF.R.S32.HI R27, RZ, 0x1f, R27 ;  /* 0x0000001fff1b7819 */ /* 0x000fe2000001141b */
[----:B------:R-:W-:-:S02]  /*19a30*/  IMAD.SHL.U32 R15, R14, 0x4, RZ ;  /* 0x000000040e0f7824 */ /* 0x000fc400078e00ff */
[C---:B------:R-:W-:Y:S01]  /*19a40*/  VIADD R31, R195.reuse, 0x180 ;  /* 0x00000180c31f7836 */ /* 0x040fe20000000000 */
[----:B-1----:R-:W-:Y:S01]  /*19a50*/  @P0 SHF.R.U32.HI R9, RZ, R21, R8 ;  /* 0x00000015ff090219 */ /* 0x002fe20000011608 */
[----:B------:R-:W-:Y:S01]  /*19a60*/  VIADD R34, R195, 0x140 ;  /* 0x00000140c3227836 */ /* 0x000fe20000000000 */
[-C--:B------:R-:W-:Y:S01]  /*19a70*/  ISETP.GE.AND P0, PT, R37, R4.reuse, PT ;  /* 0x000000042500720c */ /* 0x080fe20003f06270 */
[----:B------:R-:W-:Y:S01]  /*19a80*/  VIADD R36, R195, 0x100 ;  /* 0x00000100c3247836 */ /* 0x000fe20000000000 */
[--C-:B------:R-:W-:Y:S01]  /*19a90*/  SHF.R.S32.HI R8, RZ, 0x1f, R9.reuse ;  /* 0x0000001fff087819 */ /* 0x100fe20000011409 */
[----:B------:R-:W-:Y:S01]  /*19aa0*/  IMAD.MOV R11, RZ, RZ, -R9 ;  /* 0x000000ffff0b7224 */ /* 0x000fe200078e0a09 */
[----:B------:R-:W-:Y:S01]  /*19ab0*/  SEL R0, RZ, 0xffffffff, P0 ;  /* 0xffffffffff007807 */ /* 0x000fe20000000000 */
[----:B------:R-:W-:Y:S01]  /*19ac0*/  IMAD.WIDE.U32 R2, R9, UR4, R2 ;  /* 0x0000000409027c25 */ /* 0x000fe2000f8e0002 */
[----:B------:R-:W-:Y:S02]  /*19ad0*/  LOP3.LUT R12, R15, 0x4, R12, 0xe2, !PT ;  /* 0x000000040f0c7812 */ /* 0x000fe400078ee20c */
[-C--:B------:R-:W-:Y:S01]  /*19ae0*/  ISETP.GE.AND P0, PT, R32, R4.reuse, PT ;  /* 0x000000042000720c */ /* 0x080fe20003f06270 */
[----:B------:R-:W-:Y:S01]  /*19af0*/  IMAD R8, R8, UR4, RZ ;  /* 0x0000000408087c24 */ /* 0x000fe2000f8e02ff */
[----:B------:R-:W-:Y:S01]  /*19b00*/  SHF.R.S32.HI R31, RZ, 0x1f, R31 ;  /* 0x0000001fff1f7819 */ /* 0x000fe2000001141f */
[----:B------:R-:W-:Y:S01]  /*19b10*/  IMAD R11, R13, R11, R10 ;  /* 0x0000000b0d0b7224 */ /* 0x000fe200078e020a */
[----:B------:R-:W-:Y:S01]  /*19b20*/  SHF.R.S32.HI R34, RZ, 0x1f, R34 ;  /* 0x0000001fff227819 */ /* 0x000fe20000011422 */
[----:B------:R-:W-:Y:S01]  /*19b30*/  IMAD R13, R9, UR5, R8 ;  /* 0x00000005090d7c24 */ /* 0x000fe2000f8e0208 */
[----:B------:R-:W-:Y:S01]  /*19b40*/  SEL R8, RZ, 0xffffffff, P1 ;  /* 0xffffffffff087807 */ /* 0x000fe20000800000 */
[----:B------:R-:W-:Y:S01]  /*19b50*/  IMAD.SHL.U32 R15, R0, 0x8, RZ ;  /* 0x00000008000f7824 */ /* 0x000fe200078e00ff */
[----:B------:R-:W-:Y:S01]  /*19b60*/  SHF.R.S32.HI R0, RZ, 0x1f, R11 ;  /* 0x0000001fff007819 */ /* 0x000fe2000001140b */
[----:B------:R-:W-:Y:S01]  /*19b70*/  ULDC.64 UR4, c[0x0][0xbd8] ;  /* 0x0002f60000047ab9 */ /* 0x000fe20000000a00 */
[----:B------:R-:W-:Y:S01]  /*19b80*/  IMAD.IADD R3, R3, 0x1, R13 ;  /* 0x0000000103037824 */ /* 0x000fe200078e020d */
[----:B------:R-:W-:Y:S01]  /*19b90*/  SHF.R.S32.HI R36, RZ, 0x1f, R36 ;  /* 0x0000001fff247819 */ /* 0x000fe20000011424 */
        /* <DEDUP_REMOVED lines=13> */
[C---:B------:R-:W-:Y:S01]  /*19c70*/  LEA R14, P1, R2.reuse, UR4, 0x1 ;  /* 0x00000004020e7c11 */ /* 0x040fe2000f8208ff */
[----:B------:R-:W-:Y:S01]  /*19c80*/  VIADD R38, R195, 0xc0 ;  /* 0x000000c0c3267836 */ /* 0x000fe20000000000 */
[----:B------:R-:W-:Y:S01]  /*19c90*/  LOP3.LUT R12, R13, 0x20, R12, 0xe2, !PT ;  /* 0x000000200d0c7812 */ /* 0x000fe200078ee20c */
[C---:B------:R-:W-:Y:S01]  /*19ca0*/  VIADD R40, R195.reuse, 0x80 ;  /* 0x00000080c3287836 */ /* 0x040fe20000000000 */
[----:B------:R-:W-:Y:S01]  /*19cb0*/  LEA.HI.X R15, R2, UR5, R3, 0x1, P1 ;  /* 0x00000005020f7c11 */ /* 0x000fe200088f0c03 */
[----:B------:R-:W-:Y:S01]  /*19cc0*/  VIADD R42, R195, 0x40 ;  /* 0x00000040c32a7836 */ /* 0x000fe20000000000 */
[----:B------:R-:W-:-:S02]  /*19cd0*/  LOP3.LUT R20, R12, R11, RZ, 0xfc, !PT ;  /* 0x0000000b0c147212 */ /* 0x000fc400078efcff */
[----:B------:R-:W-:Y:S01]  /*19ce0*/  SEL R9, RZ, 0x80, P2 ;  /* 0x00000080ff097807 */ /* 0x000fe20001000000 */
[----:B------:R0:W1:Y:S01]  /*19cf0*/  SHFL.IDX PT, R12, R14, RZ, 0x181f ;  /* 0x00181fff0e0c7589 */ /* 0x00006200000e0000 */
[----:B------:R-:W-:Y:S02]  /*19d00*/  SHF.R.S32.HI R38, RZ, 0x1f, R38 ;  /* 0x0000001fff267819 */ /* 0x000fe40000011426 */
[----:B------:R-:W-:Y:S01]  /*19d10*/  LOP3.LUT R21, R20, R9, RZ, 0xfc, !PT ;  /* 0x0000000914157212 */ /* 0x000fe200078efcff */
[----:B------:R0:W2:Y:S01]  /*19d20*/  SHFL.IDX PT, R13, R15, RZ, 0x181f ;  /* 0x00181fff0f0d7589 */ /* 0x0000a200000e0000 */
[----:B------:R-:W-:Y:S02]  /*19d30*/  SHF.R.S32.HI R40, RZ, 0x1f, R40 ;  /* 0x0000001fff287819 */ /* 0x000fe40000011428 */
        /* <DEDUP_REMOVED lines=33> */
.L_x_8736:
[----:B------:R-:W-:Y:S05]  /*19f50*/  BSYNC B1 ;  /* 0x0000000000017941 */ /* 0x000fea0003800000 */
.L_x_8735:
        /* <DEDUP_REMOVED lines=36> */
.L_x_8729:
[----:B------:R-:W-:Y:S05]  /*1a1a0*/  BSYNC B0 ;  /* 0x0000000000007941 */ /* 0x000fea0003800000 */
.L_x_8722:
[----:B------:R-:W-:Y:S02]  /*1a1b0*/  ULDC UR4, c[0x0][0xd3c] ;  /* 0x00034f0000047ab9 */ /* 0x000fe40000000800 */
[----:B------:R-:W-:-:S13]  /*1a1c0*/  ISETP.GE.AND P0, PT, R7, UR4, PT ;  /* 0x0000000407007c0c */ /* 0x000fda000bf06270 */
[----:B------:R-:W-:Y:S05]  /*1a1d0*/  @!P0 BRA `(.L_x_8737) ;  /* 0xfffffe7800148947 */ /* 0x000fea000383ffff */
[----:B------:R-:W-:Y:S05]  /*1a1e0*/  BRA `(.L_x_8589) ;  /* 0x0000009000887947 */ /* 0x000fea0003800000 */
.L_x_8587:
        /* <DEDUP_REMOVED lines=16> */
.L_x_8738:
        /* <DEDUP_REMOVED lines=43> */
.L_x_8742:
        /* <DEDUP_REMOVED lines=37> */
.L_x_8740:
        /* <DEDUP_REMOVED lines=13> */
.L_x_8743:
        /* <DEDUP_REMOVED lines=62> */
.L_x_8744:
        /* <DEDUP_REMOVED lines=61> */
.L_x_8745:
[----:B------:R-:W-:-:S05]  /*1b070*/  LOP3.LUT R2, RZ, R2, RZ, 0x33, !PT ;  /* 0x00000002ff027212 */ /* 0x000fca00078e33ff */
[----:B------:R-:W-:Y:S01]  /*1b080*/  IMAD.IADD R25, R7, 0x1, R2 ;  /* 0x0000000107197824 */ /* 0x000fe200078e0202 */
[----:B------:R-:W-:Y:S06]  /*1b090*/  BRA `(.L_x_8746) ;  /* 0x00000000000c7947 */ /* 0x000fec0003800000 */
.L_x_8741:
[----:B------:R-:W-:Y:S02]  /*1b0a0*/  IMAD.MOV.U32 R25, RZ, RZ, RZ ;  /* 0x000000ffff197224 */ /* 0x000fe400078e00ff */
[----:B------:R-:W-:Y:S02]  /*1b0b0*/  IMAD.U32 R24, RZ, RZ, UR6 ;  /* 0x00000006ff187e24 */ /* 0x000fe4000f8e00ff */
[----:B------:R-:W-:-:S07]  /*1b0c0*/  IMAD.MOV.U32 R26, RZ, RZ, RZ ;  /* 0x000000ffff1a7224 */ /* 0x000fce00078e00ff */
.L_x_8746:
[----:B------:R-:W-:-:S13]  /*1b0d0*/  ISETP.NE.AND P0, PT, R6, RZ, PT ;  /* 0x000000ff0600720c */ /* 0x000fda0003f05270 */
[----:B------:R-:W0:Y:S01]  /*1b0e0*/  @!P0 S2R R3, SR_CgaCtaId ;  /* 0x0000000000038919 */ /* 0x000e220000008800 */
[----:B------:R-:W-:-:S04]  /*1b0f0*/  @!P0 MOV R2, 0x400 ;  /* 0x0000040000028802 */ /* 0x000fc80000000f00 */
[----:B0-----:R-:W-:-:S05]  /*1b100*/  @!P0 LEA R2, R3, R2, 0x18 ;  /* 0x0000000203028211 */ /* 0x001fca00078ec0ff */
[----:B------:R1:W-:Y:S01]  /*1b110*/  @!P0 STS.128 [R2+0x388d0], R24 ;  /* 0x0388d01802008388 */ /* 0x0003e20000000c00 */
[----:B------:R-:W-:Y:S06]  /*1b120*/  BAR.ARV 0x5, 0x180 ;  /* 0x0146000000007b1d */ /* 0x000fec0000002000 */
.L_x_8739:
[----:B------:R2:W-:Y:S01]  /*1b130*/  STL [R1+0x34], RZ ;  /* 0x000034ff01007387 */ /* 0x0005e20000100800 */
[----:B------:R-:W-:Y:S01]  /*1b140*/  ULDC UR4, c[0x0][0xd3c] ;  /* 0x00034f0000047ab9 */ /* 0x000fe20000000800 */
[----:B------:R-:W-:Y:S01]  /*1b150*/  IMAD.MOV.U32 R28, RZ, RZ, 0x1 ;  /* 0x00000001ff1c7424 */ /* 0x000fe200078e00ff */
[----:B0-----:R-:W-:Y:S01]  /*1b160*/  ISETP.GE.AND P0, PT, R27, UR4, PT ;  /* 0x000000041b007c0c */ /* 0x001fe2000bf06270 */
[----:B------:R-:W-:-:S12]  /*1b170*/  IMAD.MOV.U32 R22, RZ, RZ, RZ ;  /* 0x000000ffff167224 */ /* 0x000fd800078e00ff */
[----:B--2---:R-:W-:Y:S05]  /*1b180*/  @P0 BRA `(.L_x_8747) ;  /* 0x0000007c00c40947 */ /* 0x004fea0003800000 */
[----:B------:R-:W2:Y:S01]  /*1b190*/  LDL R4, [R1+0x10] ;  /* 0x0000100001047983 */ /* 0x000ea20000100800 */
[----:B------:R-:W0:Y:S01]  /*1b1a0*/  S2UR UR5, SR_CgaCtaId ;  /* 0x00000000000579c3 */ /* 0x000e220000008800 */
[C---:B-1----:R-:W-:Y:S01]  /*1b1b0*/  IMAD.SHL.U32 R2, R0.reuse, 0x8, RZ ;  /* 0x0000000800027824 */ /* 0x042fe200078e00ff */
[----:B------:R-:W-:Y:S01]  /*1b1c0*/  LOP3.LUT R5, R0, 0x7f, RZ, 0xc0, !PT ;  /* 0x0000007f00057812 */ /* 0x000fe200078ec0ff */
[----:B------:R-:W-:Y:S01]  /*1b1d0*/  UMOV UR4, 0x400 ;  /* 0x0000040000047882 */ /* 0x000fe20000000000 */
[----:B------:R-:W-:Y:S01]  /*1b1e0*/  BSSY B8, `(.L_x_8747) ;  /* 0x00007eb000087945 */ /* 0x000fe20003800000 */
[----:B------:R-:W-:Y:S01]  /*1b1f0*/  IMAD.MOV.U32 R29, RZ, RZ, 0x1 ;  /* 0x00000001ff1d7424 */ /* 0x000fe200078e00ff */
[C---:B------:R-:W-:Y:S01]  /*1b200*/  LOP3.LUT R3, R2.reuse, 0x1f8, RZ, 0xc0, !PT ;  /* 0x000001f802037812 */ /* 0x040fe200078ec0ff */
[----:B------:R-:W-:Y:S01]  /*1b210*/  IMAD.SHL.U32 R36, R5, 0x8, RZ ;  /* 0x0000000805247824 */ /* 0x000fe200078e00ff */
[----:B------:R-:W-:Y:S01]  /*1b220*/  LOP3.LUT R2, R2, 0x38, RZ, 0xc0, !PT ;  /* 0x0000003802027812 */ /* 0x000fe200078ec0ff */
[----:B------:R-:W-:Y:S01]  /*1b230*/  IMAD.MOV.U32 R19, RZ, RZ, RZ ;  /* 0x000000ffff137224 */ /* 0x000fe200078e00ff */
[----:B------:R-:W-:Y:S01]  /*1b240*/  LOP3.LUT R3, R3, 0x38, R0, 0x78, !PT ;  /* 0x0000003803037812 */ /* 0x000fe200078e7800 */
[----:B------:R-:W-:Y:S01]  /*1b250*/  IMAD.SHL.U32 R0, R0, 0x10, RZ ;  /* 0x0000001000007824 */ /* 0x000fe200078e00ff */
[----:B------:R-:W-:Y:S01]  /*1b260*/  ULDC.64 UR38, c[0x0][0x198] ;  /* 0x0000660000267ab9 */ /* 0x000fe20000000a00 */
[----:B------:R-:W-:Y:S01]  /*1b270*/  IMAD.MOV.U32 R22, RZ, RZ, RZ ;  /* 0x000000ffff167224 */ /* 0x000fe200078e00ff */
[----:B------:R-:W-:Y:S01]  /*1b280*/  LOP3.LUT R36, R3, 0x200, R36, 0xf8, !PT ;  /* 0x0000020003247812 */ /* 0x000fe200078ef824 */
[----:B------:R-:W-:Y:S01]  /*1b290*/  IMAD.MOV.U32 R28, RZ, RZ, 0x1 ;  /* 0x00000001ff1c7424 */ /* 0x000fe200078e00ff */
[----:B------:R-:W-:Y:S01]  /*1b2a0*/  SHF.R.U32.HI R3, RZ, 0x3, R5 ;  /* 0x00000003ff037819 */ /* 0x000fe20000011605 */
[----:B------:R-:W-:-:S03]  /*1b2b0*/  ULDC UR36, c[0x0][0xc] ;  /* 0x0000030000247ab9 */ /* 0x000fc60000000800 */
[----:B------:R-:W-:Y:S02]  /*1b2c0*/  LOP3.LUT R3, R3, 0x70, R0, 0xf8, !PT ;  /* 0x0000007003037812 */ /* 0x000fe400078ef800 */
[C---:B------:R-:W-:Y:S01]  /*1b2d0*/  LOP3.LUT R0, R2.reuse, 0x40, RZ, 0xfc, !PT ;  /* 0x0000004002007812 */ /* 0x040fe200078efcff */
[----:B0-----:R-:W-:Y:S01]  /*1b2e0*/  ULEA UR4, UR5, UR4, 0x18 ;  /* 0x0000000405047291 */ /* 0x001fe2000f8ec03f */
[C---:B------:R-:W-:Y:S02]  /*1b2f0*/  LOP3.LUT R3, R2.reuse, 0xc0, RZ, 0xfc, !PT ;  /* 0x000000c002037812 */ /* 0x040fe400078efcff */
[C---:B------:R-:W-:Y:S02]  /*1b300*/  LOP3.LUT R0, R2.reuse, 0x100, RZ, 0xfc, !PT ;  /* 0x0000010002007812 */ /* 0x040fe400078efcff */
[C---:B------:R-:W-:Y:S01]  /*1b310*/  LOP3.LUT R3, R2.reuse, 0x180, RZ, 0xfc, !PT ;  /* 0x0000018002037812 */ /* 0x040fe200078efcff */
[----:B------:R-:W-:Y:S01]  /*1b320*/  IMAD.U32 R18, RZ, RZ, UR4 ;  /* 0x00000004ff127e24 */ /* 0x000fe2000f8e00ff */
[----:B------:R-:W-:-:S03]  /*1b330*/  LOP3.LUT R0, R2, 0x1c0, RZ, 0xfc, !PT ;  /* 0x000001c002007812 */ /* 0x000fc600078efcff */
[----:B------:R-:W-:Y:S01]  /*1b340*/  IMAD R23, R36, 0x2, R18 ;  /* 0x0000000224177824 */ /* 0x000fe200078e0212 */
[----:B--2---:R-:W-:-:S05]  /*1b350*/  LOP3.LUT R4, R4, 0x2, RZ, 0xfc, !PT ;  /* 0x0000000204047812 */ /* 0x004fca00078efcff */
[----:B------:R0:W-:Y:S04]  /*1b360*/  STL [R1+0x50], R4 ;  /* 0x0000500401007387 */ /* 0x0001e80000100800 */
[----:B------:R1:W-:Y:S01]  /*1b370*/  STL [R1+0x34], RZ ;  /* 0x000034ff01007387 */ /* 0x0003e20000100800 */
[C---:B0-----:R-:W-:Y:S02]  /*1b380*/  LOP3.LUT R4, R2.reuse, 0x80, RZ, 0xfc, !PT ;  /* 0x0000008002047812 */ /* 0x041fe400078efcff */
[----:B-1----:R-:W-:-:S07]  /*1b390*/  LOP3.LUT R4, R2, 0x140, RZ, 0xfc, !PT ;  /* 0x0000014002047812 */ /* 0x002fce00078efcff */
.L_x_8864:
        /* <DEDUP_REMOVED lines=50> */
[----:B---3--:R-:W-:Y:S06]  /*1b6c0*/  @P2 BRA `(.L_x_8748) ;  /* 0x0000000000142947 */ /* 0x008fec0003800000 */
[----:B------:R-:W-:Y:S05]  /*1b6d0*/  @!P0 BRA `(.L_x_8748) ;  /* 0x0000000000108947 */ /* 0x000fea0003800000 */
[----:B------:R-:W2:Y:S04]  /*1b6e0*/  LDG.E R7, desc[UR40][R2.64] ;  /* 0x0000002802077981 */ /* 0x000ea8000c1e1900 */
[----:B------:R-:W2:Y:S02]  /*1b6f0*/  LDG.E R2, desc[UR40][R2.64+0x4] ;  /* 0x0000042802027981 */ /* 0x000ea4000c1e1900 */
[----:B--2---:R-:W-:-:S05]  /*1b700*/  IMAD.IADD R10, R2, 0x1, -R7 ;  /* 0x00000001020a7824 */ /* 0x004fca00078e0a07 */
[----:B------:R1:W-:Y:S02]  /*1b710*/  STL [R1+0xc], R10 ;  /* 0x00000c0a01007387 */ /* 0x0003e40000100800 */
.L_x_8748:
        /* <DEDUP_REMOVED lines=14> */
.L_x_8749:
        /* <DEDUP_REMOVED lines=9> */
.L_x_8750:
[----:B0-----:R-:W2:Y:S01]  /*1b890*/  @P1 LDG.E R2, desc[UR40][R4.64] ;  /* 0x0000002804021981 */ /* 0x001ea2000c1e1900 */
[----:B------:R-:W0:Y:S03]  /*1b8a0*/  LDC R3, c[0x0][0x448] ;  /* 0x00011200ff037b82 */ /* 0x000e260000000800 */
[----:B------:R3:W2:Y:S01]  /*1b8b0*/  @P1 LDG.E R5, desc[UR40][R4.64+0x4] ;  /* 0x0000042804051981 */ /* 0x0006a2000c1e1900 */
[----:B-----5:R-:W-:Y:S01]  /*1b8c0*/  IMAD.IADD R9, R9, 0x1, -R34 ;  /* 0x0000000109097824 */ /* 0x020fe200078e0a22 */
[----:B------:R-:W-:Y:S01]  /*1b8d0*/  BSSY B0, `(.L_x_8751) ;  /* 0x0000035000007945 */ /* 0x000fe20003800000 */
[----:B------:R-:W-:Y:S02]  /*1b8e0*/  LOP3.LUT R33, R8, 0xff, RZ, 0xc0, !PT ;  /* 0x000000ff08217812 */ /* 0x000fe400078ec0ff */
[----:B0-----:R-:W-:-:S13]  /*1b8f0*/  ISETP.NE.AND P0, PT, R3, 0x1, PT ;  /* 0x000000010300780c */ /* 0x001fda0003f05270 */
[----:B---3--:R-:W0:Y:S08]  /*1b900*/  @P0 LDC R4, c[0x0][0x44c] ;  /* 0x00011300ff040b82 */ /* 0x008e300000000800 */
[----:B------:R-:W3:Y:S01]  /*1b910*/  @P0 LDC R3, c[0x0][0x450] ;  /* 0x00011400ff030b82 */ /* 0x000ee20000000800 */
[----:B--2---:R-:W-:Y:S02]  /*1b920*/  @P1 IMAD.IADD R6, R5, 0x1, -R2 ;  /* 0x0000000105061824 */ /* 0x004fe400078e0a02 */
[----:B------:R-:W-:-:S02]  /*1b930*/  IMAD.SHL.U32 R2, R25, 0x40, RZ ;  /* 0x0000004019027824 */ /* 0x000fc400078e00ff */
[----:B------:R-:W-:Y:S02]  /*1b940*/  IMAD.IADD R26, R9, 0x1, R6 ;  /* 0x00000001091a7824 */ /* 0x000fe400078e0206 */
[----:B------:R-:W-:-:S03]  /*1b950*/  VIADD R2, R2, 0x3f ;  /* 0x0000003f02027836 */ /* 0x000fc60000000000 */
[----:B------:R-:W-:Y:S01]  /*1b960*/  IADD3 R7, R26, 0x40, -R10 ;  /* 0x000000401a077810 */ /* 0x000fe20007ffe80a */
[----:B0-----:R-:W-:-:S05]  /*1b970*/  @P0 IMAD.HI.U32 R4, R2, R4, RZ ;  /* 0x0000000402040227 */ /* 0x001fca00078e00ff */
[----:B---3--:R-:W-:Y:S01]  /*1b980*/  @P0 SHF.R.U32.HI R2, RZ, R3, R4 ;  /* 0x00000003ff020219 */ /* 0x008fe20000011604 */
[----:B------:R-:W-:-:S04]  /*1b990*/  VIADD R3, R26, 0x3f ;  /* 0x0000003f1a037836 */ /* 0x000fc80000000000 */
[----:B------:R-:W-:Y:S01]  /*1b9a0*/  IMAD.IADD R2, R7, 0x1, R2 ;  /* 0x0000000107027824 */ /* 0x000fe200078e0202 */
[----:B------:R-:W-:-:S04]  /*1b9b0*/  SHF.R.S32.HI R4, RZ, 0x1f, R3 ;  /* 0x0000001fff047819 */ /* 0x000fc80000011403 */
[----:B------:R-:W-:Y:S02]  /*1b9c0*/  LEA.HI R4, R4, R3, RZ, 0x6 ;  /* 0x0000000304047211 */ /* 0x000fe400078f30ff */
[----:B------:R-:W-:Y:S02]  /*1b9d0*/  SHF.R.S32.HI R3, RZ, 0x1f, R2 ;  /* 0x0000001fff037819 */ /* 0x000fe40000011402 */
[----:B------:R-:W-:Y:S02]  /*1b9e0*/  SHF.R.S32.HI R5, RZ, 0x6, R4 ;  /* 0x00000006ff057819 */ /* 0x000fe40000011404 */
[----:B------:R-:W-:Y:S01]  /*1b9f0*/  LEA.HI R3, R3, R2, RZ, 0x6 ;  /* 0x0000000203037211 */ /* 0x000fe200078f30ff */
[----:B------:R-:W-:Y:S01]  /*1ba00*/  IMAD.MOV.U32 R2, RZ, RZ, RZ ;  /* 0x000000ffff027224 */ /* 0x000fe200078e00ff */
        /* <DEDUP_REMOVED lines=33> */
.L_x_8752:
[----:B------:R-:W-:Y:S05]  /*1bc20*/  BSYNC B0 ;  /* 0x0000000000007941 */ /* 0x000fea0003800000 */
.L_x_8751:
[-C--:B------:R-:W-:Y:S01]  /*1bc30*/  IMAD R3, R33, R2.reuse, RZ ;  /* 0x0000000221037224 */ /* 0x080fe200078e02ff */
        /* <DEDUP_REMOVED lines=23> */
.L_x_8919:
[----:B-1----:R-:W-:Y:S02]  /*1bdb0*/  ISETP.NE.AND P0, PT, R14, RZ, PT ;  /* 0x000000ff0e00720c */ /* 0x002fe40003f05270 */
[----:B------:R-:W-:-:S11]  /*1bdc0*/  PLOP3.LUT P6, PT, PT, PT, PT, 0x8, 0x0 ;  /* 0x000000000000781c */ /* 0x000fd60003fce170 */
[----:B------:R-:W-:Y:S05]  /*1bdd0*/  @P0 BRA `(.L_x_8756) ;  /* 0x00000000000c0947 */ /* 0x000fea0003800000 */
[----:B------:R-:W-:-:S03]  /*1bde0*/  UMOV UR4, 0xffffffff ;  /* 0xffffffff00047882 */ /* 0x000fc60000000000 */
[----:B------:R-:W-:Y:S05]  /*1bdf0*/  BRA.DIV UR4, `(.L_x_8757) ;  /* 0x0000008604e87947 */ /* 0x000fea000b800000 */
[----:B------:R-:W-:-:S13]  /*1be00*/  ELECT P6, URZ, PT ;  /* 0x00000000003f782f */ /* 0x000fda00038c0000 */
.L_x_8756:
        /* <DEDUP_REMOVED lines=9> */
.L_x_8922:
[----:B------:R-:W-:Y:S05]  /*1bea0*/  BSYNC B1 ;  /* 0x0000000000017941 */ /* 0x000fea0003800000 */
.L_x_8758:
        /* <DEDUP_REMOVED lines=10> */
.L_x_8923:
[----:B------:R-:W-:Y:S05]  /*1bf50*/  BSYNC B2 ;  /* 0x0000000000027941 */ /* 0x000fea0003800000 */
.L_x_8762:
        /* <DEDUP_REMOVED lines=9> */
.L_x_8765:
[----:B------:R-:W-:Y:S05]  /*1bff0*/  BSYNC B2 ;  /* 0x0000000000027941 */ /* 0x000fea0003800000 */
.L_x_8764:
        /* <DEDUP_REMOVED lines=12> */
.L_x_8766:
        /* <DEDUP_REMOVED lines=13> */
.L_x_8924:
[----:B------:R-:W-:Y:S05]  /*1c190*/  BSYNC B2 ;  /* 0x0000000000027941 */ /* 0x000fea0003800000 */
.L_x_8767:
        /* <DEDUP_REMOVED lines=11> */
.L_x_8770:
[----:B------:R-:W-:Y:S05]  /*1c250*/  BSYNC B2 ;  /* 0x0000000000027941 */ /* 0x000fea0003800000 */
.L_x_8769:
        /* <DEDUP_REMOVED lines=9> */
.L_x_8771:
        /* <DEDUP_REMOVED lines=15> */
.L_x_8772:
        /* <DEDUP_REMOVED lines=15> */
.L_x_8773:
        /* <DEDUP_REMOVED lines=15> */
.L_x_8774:
        /* <DEDUP_REMOVED lines=15> */
.L_x_8775:
        /* <DEDUP_REMOVED lines=15> */
.L_x_8776:
        /* <DEDUP_REMOVED lines=15> */
.L_x_8777:
        /* <DEDUP_REMOVED lines=15> */
.L_x_8778:
        /* <DEDUP_REMOVED lines=10> */
.L_x_8761:
[----:B------:R-:W-:Y:S05]  /*1ca20*/  BSYNC B1 ;  /* 0x0000000000017941 */ /* 0x000fea0003800000 */
.L_x_8760:
        /* <DEDUP_REMOVED lines=9> */
.L_x_8798:
        /* <DEDUP_REMOVED lines=11> */
.L_x_8925:
[----:B------:R-:W-:Y:S05]  /*1cb70*/  BSYNC B2 ;  /* 0x0000000000027941 */ /* 0x000fea0003800000 */
.L_x_8781:
        /* <DEDUP_REMOVED lines=9> */
.L_x_8784:
[----:B------:R-:W-:Y:S05]  /*1cc10*/  BSYNC B2 ;  /* 0x0000000000027941 */ /* 0x000fea0003800000 */
.L_x_8783:
        /* <DEDUP_REMOVED lines=11> */
.L_x_8785:
        /* <DEDUP_REMOVED lines=13> */
.L_x_8926:
[----:B------:R-:W-:Y:S05]  /*1cda0*/  BSYNC B2 ;  /* 0x0000000000027941 */ /* 0x000fea0003800000 */
.L_x_8786:
        /* <DEDUP_REMOVED lines=11> */
.L_x_8789:
[----:B------:R-:W-:Y:S05]  /*1ce60*/  BSYNC B2 ;  /* 0x0000000000027941 */ /* 0x000fea0003800000 */
.L_x_8788:
        /* <DEDUP_REMOVED lines=9> */
.L_x_8790:
        /* <DEDUP_REMOVED lines=15> */
.L_x_8791:
        /* <DEDUP_REMOVED lines=15> */
.L_x_8792:
        /* <DEDUP_REMOVED lines=15> */
.L_x_8793:
        /* <DEDUP_REMOVED lines=15> */
.L_x_8794:
        /* <DEDUP_REMOVED lines=15> */
.L_x_8795:
        /* <DEDUP_REMOVED lines=15> */
.L_x_8796:
        /* <DEDUP_REMOVED lines=15> */
.L_x_8797:
        /* <DEDUP_REMOVED lines=10> */
.L_x_8780:
[----:B------:R-:W-:Y:S05]  /*1d630*/  BSYNC B1 ;  /* 0x0000000000017941 */ /* 0x000fea0003800000 */
.L_x_8779:
        /* <DEDUP_REMOVED lines=8> */
.L_x_8754:
[----:B------:R-:W-:Y:S05]  /*1d6c0*/  BSYNC B0 ;  /* 0x0000000000007941 */ /* 0x000fea0003800000 */
.L_x_8753:
        /* <DEDUP_REMOVED lines=46> */
.L_x_8800:
[----:B------:R-:W-:Y:S05]  /*1d9b0*/  BSYNC B0 ;  /* 0x0000000000007941 */ /* 0x000fea0003800000 */
.L_x_8799:
        /* <DEDUP_REMOVED lines=23> */
.L_x_8802:
        /* <DEDUP_REMOVED lines=20> */
.L_x_8805:
[----:B------:R-:W-:Y:S05]  /*1dc70*/  BSYNC B6 ;  /* 0x0000000000067941 */ /* 0x000fea0003800000 */
.L_x_8804:
        /* <DEDUP_REMOVED lines=20> */
.L_x_8808:
        /* <DEDUP_REMOVED lines=15> */
.L_x_8807:
[----:B------:R-:W-:Y:S05]  /*1deb0*/  BSYNC B6 ;  /* 0x0000000000067941 */ /* 0x000fea0003800000 */
.L_x_8806:
[----:B------:R-:W2:Y:S01]  /*1dec0*/  LDL R21, [R1+0x30] ;  /* 0x0000300001157983 */ /* 0x000ea20000100800 */
[----:B------:R-:W-:Y:S01]  /*1ded0*/  ULDC.64 UR4, c[0x0][0xaf0] ;  /* 0x0002bc0000047ab9 */ /* 0x000fe20000000a00 */
[----:B------:R-:W0:Y:S01]  /*1dee0*/  LDC R9, c[0x0][0x430] ;  /* 0x00010c00ff097b82 */ /* 0x000e220000000800 */
[----:B------:R-:W-:Y:S01]  /*1def0*/  ISETP.NE.U32.AND P0, PT, RZ, UR4, PT ;  /* 0x00000004ff007c0c */ /* 0x000fe2000bf05070 */
[----:B------:R-:W1:Y:S03]  /*1df00*/  S2R R20, SR_TID.X ;  /* 0x0000000000147919 */ /* 0x000e660000002100 */
[----:B------:R-:W-:-:S13]  /*1df10*/  ISETP.NE.AND.EX P0, PT, RZ, UR5, PT, P0 ;  /* 0x00000005ff007c0c */ /* 0x000fda000bf05300 */
[----:B------:R-:W-:Y:S01]  /*1df20*/  @P0 IADD3 R2, P1, R31, UR4, RZ ;  /* 0x000000041f020c10 */ /* 0x000fe2000ff3e0ff */
[----:B------:R-:W-:-:S03]  /*1df30*/  ULDC UR4, c[0x0][0x320] ;  /* 0x0000c80000047ab9 */ /* 0x000fc60000000800 */
[----:B------:R-:W-:-:S05]  /*1df40*/  @P0 IADD3.X R3, R32, UR5, RZ, P1, !PT ;  /* 0x0000000520030c10 */ /* 0x000fca0008ffe4ff */
[----:B------:R3:W4:Y:S01]  /*1df50*/  @P0 LDG.E R30, desc[UR40][R2.64] ;  /* 0x00000028021e0981 */ /* 0x000722000c1e1900 */
[----:B-1----:R-:W-:-:S04]  /*1df60*/  LOP3.LUT R20, R20, 0x7f, RZ, 0xc0, !PT ;  /* 0x0000007f14147812 */ /* 0x002fc800078ec0ff */
[----:B------:R-:W-:Y:S02]  /*1df70*/  SHF.R.U32.HI R35, RZ, 0x3, R20 ;  /* 0x00000003ff237819 */ /* 0x000fe40000011614 */
[----:B------:R-:W1:Y:S02]  /*1df80*/  S2R R20, SR_TID.X ;  /* 0x0000000000147919 */ /* 0x000e640000002100 */
[----:B-1----:R-:W-:-:S05]  /*1df90*/  IMAD.SHL.U32 R20, R20, 0x10, RZ ;  /* 0x0000001014147824 */ /* 0x002fca00078e00ff */
[----:B------:R-:W-:Y:S02]  /*1dfa0*/  LOP3.LUT R20, R35, 0x70, R20, 0xf8, !PT ;  /* 0x0000007023147812 */ /* 0x000fe400078ef814 */
[----:B------:R-:W1:Y:S01]  /*1dfb0*/  S2R R35, SR_TID.X ;  /* 0x0000000000237919 */ /* 0x000e620000002100 */
[----:B0-----:R-:W-:Y:S01]  /*1dfc0*/  ISETP.NE.AND P1, PT, R9, 0x1, PT ;  /* 0x000000010900780c */ /* 0x001fe20003f25270 */
[----:B------:R-:W0:-:S12]  /*1dfd0*/  S2R R4, SR_TID.X ;  /* 0x0000000000047919 */ /* 0x000e180000002100 */
[----:B---3--:R-:W3:Y:S08]  /*1dfe0*/  @P1 LDC R3, c[0x0][0x434] ;  /* 0x00010d00ff031b82 */ /* 0x008ef00000000800 */
[----:B------:R-:W5:Y:S01]  /*1dff0*/  @P1 LDC R2, c[0x0][0x438] ;  /* 0x00010e00ff021b82 */ /* 0x000f620000000800 */
[----:B-1----:R-:W-:-:S05]  /*1e000*/  IMAD.SHL.U32 R35, R35, 0x8, RZ ;  /* 0x0000000823237824 */ /* 0x002fca00078e00ff */
[----:B------:R-:W-:-:S04]  /*1e010*/  LOP3.LUT R35, R35, 0x38, RZ, 0xc0, !PT ;  /* 0x0000003823237812 */ /* 0x000fc800078ec0ff */
[----:B------:R-:W-:-:S04]  /*1e020*/  LOP3.LUT R35, R35, 0x40, RZ, 0xfc, !PT ;  /* 0x0000004023237812 */ /* 0x000fc800078efcff */
[----:B------:R-:W-:Y:S02]  /*1e030*/  ISETP.GE.AND P2, PT, R35, UR4, PT ;  /* 0x0000000423007c0c */ /* 0x000fe4000bf46270 */
[----:B------:R-:W1:Y:S01]  /*1e040*/  S2R R35, SR_TID.X ;  /* 0x0000000000237919 */ /* 0x000e620000002100 */
[----:B0-----:R-:W-:Y:S01]  /*1e050*/  IMAD.SHL.U32 R4, R4, 0x8, RZ ;  /* 0x0000000804047824 */ /* 0x001fe200078e00ff */
[----:B------:R-:W-:-:S04]  /*1e060*/  LOP3.LUT R16, R16, 0xffffffbf, RZ, 0xc0, !PT ;  /* 0xffffffbf10107812 */ /* 0x000fc800078ec0ff */
[----:B------:R-:W-:Y:S02]  /*1e070*/  LOP3.LUT R4, R4, 0x38, RZ, 0xc0, !PT ;  /* 0x0000003804047812 */ /* 0x000fe400078ec0ff */
[----:B------:R-:W-:Y:S02]  /*1e080*/  SEL R8, RZ, 0xffffffff, P2 ;  /* 0xffffffffff087807 */ /* 0x000fe40001000000 */
[----:B------:R-:W-:Y:S02]  /*1e090*/  LOP3.LUT R4, R4, 0x80, RZ, 0xfc, !PT ;  /* 0x0000008004047812 */ /* 0x000fe400078efcff */
[----:B------:R-:W-:Y:S01]  /*1e0a0*/  @P2 LOP3.LUT R16, R16, 0x40, RZ, 0xfc, !PT ;  /* 0x0000004010102812 */ /* 0x000fe200078efcff */
[----:B------:R-:W-:Y:S01]  /*1e0b0*/  IMAD.SHL.U32 R8, R8, 0x2, RZ ;  /* 0x0000000208087824 */ /* 0x000fe200078e00ff */
[----:B------:R-:W-:Y:S01]  /*1e0c0*/  ISETP.GE.AND P2, PT, R4, UR4, PT ;  /* 0x0000000404007c0c */ /* 0x000fe2000bf46270 */
[----:B-1----:R-:W-:-:S05]  /*1e0d0*/  IMAD.SHL.U32 R35, R35, 0x8, RZ ;  /* 0x0000000823237824 */ /* 0x002fca00078e00ff */
[----:B------:R-:W-:-:S04]  /*1e0e0*/  LOP3.LUT R35, R35, 0x38, RZ, 0xc0, !PT ;  /* 0x0000003823237812 */ /* 0x000fc800078ec0ff */
[----:B------:R-:W-:Y:S02]  /*1e0f0*/  LOP3.LUT R35, R35, 0xc0, RZ, 0xfc, !PT ;  /* 0x000000c023237812 */ /* 0x000fe400078efcff */
[----:B------:R-:W-:Y:S02]  /*1e100*/  LOP3.LUT R16, R16, 0xffffff7f, RZ, 0xc0, !PT ;  /* 0xffffff7f10107812 */ /* 0x000fe400078ec0ff */
[----:B--2---:R-:W-:Y:S02]  /*1e110*/  LEA R31, R21, 0xffffffc0, 0x6 ;  /* 0xffffffc0151f7811 */ /* 0x004fe400078e30ff */
[----:B------:R-:W0:Y:S03]  /*1e120*/  S2R R21, SR_TID.X ;  /* 0x0000000000157919 */ /* 0x000e260000002100 */
[----:B------:R-:W-:-:S05]  /*1e130*/  IMAD.IADD R0, R20, 0x1, R31 ;  /* 0x0000000114007824 */ /* 0x000fca00078e021f */
[C---:B------:R-:W-:Y:S01]  /*1e140*/  ISETP.GE.AND P0, PT, R0.reuse, R26, PT ;  /* 0x0000001a0000720c */ /* 0x040fe20003f06270 */
[----:B------:R-:W-:-:S03]  /*1e150*/  IMAD.IADD R0, R0, 0x1, R34 ;  /* 0x0000000100007824 */ /* 0x000fc600078e0222 */
[----:B------:R-:W-:Y:S01]  /*1e160*/  ISETP.GT.U32.OR P0, PT, R20, 0x3f, P0 ;  /* 0x0000003f1400780c */ /* 0x000fe20000704470 */
[----:B---3--:R-:W-:-:S04]  /*1e170*/  @P1 IMAD.HI.U32 R3, R0, R3, RZ ;  /* 0x0000000300031227 */ /* 0x008fc800078e00ff */
[----:B------:R-:W-:Y:S01]  /*1e180*/  IMAD.MOV.U32 R6, RZ, RZ, R0 ;  /* 0x000000ffff067224 */ /* 0x000fe200078e0000 */
[----:B-----5:R-:W-:-:S07]  /*1e190*/  @P1 SHF.R.U32.HI R6, RZ, R2, R3 ;  /* 0x00000002ff061219 */ /* 0x020fce0000011603 */
[----:B------:R-:W1:Y:S01]  /*1e1a0*/  @!P0 LDC.64 R2, c[0x0][0x428] ;  /* 0x00010a00ff028b82 */ /* 0x000e620000000a00 */
[----:B0-----:R-:W-:-:S05]  /*1e1b0*/  IMAD.SHL.U32 R21, R21, 0x8, RZ ;  /* 0x0000000815157824 */ /* 0x001fca00078e00ff */
        /* <DEDUP_REMOVED lines=11> */
[----:B-1----:R-:W-:-:S04]  /*1e270*/  @!P0 IMAD R7, R35, R2, RZ ;  /* 0x0000000223078224 */ /* 0x002fc800078e02ff */
        /* <DEDUP_REMOVED lines=47> */
[----:B------:R-:W-:Y:S05]  /*1e570*/  BRA.DIV UR5, `(.L_x_8809) ;  /* 0x00000062058c7947 */ /* 0x000fea000b800000 */
.L_x_8929:
[----:B0-----:R-:W2:Y:S01]  /*1e580*/  LDL R0, [R1+0x50] ;  /* 0x0000500001007983 */ /* 0x001ea20000100800 */
[----:B------:R-:W-:Y:S02]  /*1e590*/  ISETP.GT.U32.AND P1, PT, R20, 0x3f, PT ;  /* 0x0000003f1400780c */ /* 0x000fe40003f24070 */
[----:B------:R-:W-:Y:S02]  /*1e5a0*/  LOP3.LUT R16, R16, 0xfffffeff, RZ, 0xc0, !PT ;  /* 0xfffffeff10107812 */ /* 0x000fe400078ec0ff */
[----:B------:R-:W-:Y:S02]  /*1e5b0*/  LOP3.LUT R32, R5, R32, RZ, 0xfc, !PT ;  /* 0x0000002005207212 */ /* 0x000fe400078efcff */
[----:B------:R-:W-:-:S07]  /*1e5c0*/  LOP3.LUT R16, R16, 0xfffffffe, RZ, 0xc0, !PT ;  /* 0xfffffffe10107812 */ /* 0x000fce00078ec0ff */
[----:B------:R-:W-:Y:S02]  /*1e5d0*/  @P1 LOP3.LUT R16, R16, 0x1, RZ, 0xfc, !PT ;  /* 0x0000000110101812 */ /* 0x000fe400078efcff */
[----:B--2---:R-:W-:-:S13]  /*1e5e0*/  ISETP.NE.AND P0, PT, R0, 0x3, PT ;  /* 0x000000030000780c */ /* 0x004fda0003f05270 */
[----:B------:R-:W-:Y:S01]  /*1e5f0*/  @P0 LOP3.LUT R16, R16, 0x100, RZ, 0xfc, !PT ;  /* 0x0000010010100812 */ /* 0x000fe200078efcff */
[----:B------:R-:W-:Y:S06]  /*1e600*/  @!P0 BRA `(.L_x_8810) ;  /* 0x0000000000048947 */ /* 0x000fec0003800000 */
[----:B------:R-:W-:Y:S01]  /*1e610*/  BPT.TRAP 0x1 ;  /* 0x000000040000795c */ /* 0x000fe20000300000 */
.L_x_8810:
[----:B------:R-:W0:Y:S01]  /*1e620*/  S2R R0, SR_TID.X ;  /* 0x0000000000007919 */ /* 0x000e220000002100 */
        /* <DEDUP_REMOVED lines=8> */
.L_x_8930:
[----:B------:R-:W-:Y:S05]  /*1e6b0*/  BSYNC B0 ;  /* 0x0000000000007941 */ /* 0x000fea0003800000 */
.L_x_8811:
        /* <DEDUP_REMOVED lines=62> */
.L_x_8940:
        /* <DEDUP_REMOVED lines=10> */
.L_x_8814:
        /* <DEDUP_REMOVED lines=11> */
.L_x_8815:
        /* <DEDUP_REMOVED lines=34> */
.L_x_8817:
[----:B------:R-:W-:Y:S05]  /*1ee10*/  BSYNC B6 ;  /* 0x0000000000067941 */ /* 0x000fea0003800000 */
.L_x_8816:
        /* <DEDUP_REMOVED lines=76> */
[----:B------:R-:W1:Y:S04]  /*1f2e0*/  SHFL.IDX PT, R4, R3, 0x1, 0x181f ;  /* 0x00381f0003047f89 */ /* 0x000e6800000e0000 */
[----:B------:R-:W-:Y:S01]  /*1f2f0*/  SHFL.IDX PT, R3, R3, 0x3, 0x181f ;  /* 0x00781f0003037f89 */ /* 0x000fe200000e0000 */
        /* <DEDUP_REMOVED lines=14> */
[----:B-1----:R0:W-:Y:S02]  /*1f3e0*/  @!P0 LDGSTS.E.BYPASS.LTC128B.128 [R23+0x21400], desc[UR40][R4.64], !P1 ;  /* 0x2140000004178fae */ /* 0x0021e4000c901d68 */
.L_x_8949:
[----:B01----:R-:W-:-:S05]  /*1f3f0*/  VIADD R4, R25, 0x30 ;  /* 0x0000003019047836 */ /* 0x003fca0000000000 */
[----:B------:R-:W-:Y:S01]  /*1f400*/  ISETP.GE.AND P0, PT, R4, R2, PT ;  /* 0x000000020400720c */ /* 0x000fe20003f06270 */
[----:B------:R0:W-:-:S12]  /*1f410*/  STL [R1+0x2c], R4 ;  /* 0x00002c0401007387 */ /* 0x0001d80000100800 */
[----:B------:R-:W-:-:S05]  /*1f420*/  @!P0 LEA R2, P2, R7, R0, 0x1 ;  /* 0x0000000007028211 */ /* 0x000fca00078408ff */
[----:B------:R-:W-:-:S05]  /*1f430*/  @!P0 IMAD.X R3, RZ, RZ, R3, P2 ;  /* 0x000000ffff038224 */ /* 0x000fca00010e0603 */
[----:B------:R-:W-:Y:S01]  /*1f440*/  @!PT LDS RZ, [RZ] ;  /* 0x00000000fffff984 */ /* 0x000fe20000000800 */
[----:B------:R-:W-:Y:S01]  /*1f450*/  @!PT LDS RZ, [RZ] ;  /* 0x00000000fffff984 */ /* 0x000fe20000000800 */
[----:B------:R-:W-:Y:S01]  /*1f460*/  @!PT LDS RZ, [RZ] ;  /* 0x00000000fffff984 */ /* 0x000fe20000000800 */
[----:B------:R0:W-:Y:S01]  /*1f470*/  @!P0 LDGSTS.E.BYPASS.LTC128B.128 [R23+0x21c00], desc[UR40][R2.64], !P1 ;  /* 0x21c0000002178fae */ /* 0x0001e2000c901d68 */
[----:B------:R-:W-:Y:S01]  /*1f480*/  PLOP3.LUT P0, PT, PT, PT, PT, 0x80, 0x0 ;  /* 0x000000000000781c */ /* 0x000fe20003f0f070 */
[----:B------:R-:W-:-:S12]  /*1f490*/  NOP ;  /* 0x0000000000007918 */ /* 0x000fd80000000000 */
.L_x_8819:
        /* <DEDUP_REMOVED lines=28> */
.L_x_8821:
[----:B------:R-:W-:Y:S05]  /*1f660*/  BSYNC B6 ;  /* 0x0000000000067941 */ /* 0x000fea0003800000 */
.L_x_8820:
        /* <DEDUP_REMOVED lines=191> */
.L_x_8959:
[----:B------:R-:W2:Y:S01]  /*20260*/  LDL.LU R3, [R1+0x2c] ;  /* 0x00002c0001037983 */ /* 0x000ea20000300800 */
[----:B------:R-:W-:Y:S01]  /*20270*/  BSSY B0, `(.L_x_8823) ;  /* 0x0000019000007945 */ /* 0x000fe20003800000 */
[----:B--2---:R-:W-:-:S13]  /*20280*/  ISETP.GE.AND P0, PT, R3, R6, PT ;  /* 0x000000060300720c */ /* 0x004fda0003f06270 */
[----:B------:R-:W-:Y:S05]  /*20290*/  @P0 BRA `(.L_x_8824) ;  /* 0x0000000000580947 */ /* 0x000fea0003800000 */
[----:B------:R-:W-:Y:S02]  /*202a0*/  LOP3.LUT R0, R0, 0x40, RZ, 0xc0, !PT ;  /* 0x0000004000007812 */ /* 0x000fe400078ec0ff */
[----:B------:R-:W-:Y:S02]  /*202b0*/  LOP3.LUT P6, RZ, R16, 0x800, RZ, 0xc0, !PT ;  /* 0x0000080010ff7812 */ /* 0x000fe400078cc0ff */
        /* <DEDUP_REMOVED lines=20> */
.L_x_8824:
[----:B------:R-:W-:Y:S05]  /*20400*/  BSYNC B0 ;  /* 0x0000000000007941 */ /* 0x000fea0003800000 */
.L_x_8823:
[----:B------:R-:W-:Y:S01]  /*20410*/  NOP ;  /* 0x0000000000007918 */ /* 0x000fe20000000000 */
[----:B------:R-:W-:-:S13]  /*20420*/  PLOP3.LUT P0, PT, PT, PT, PT, 0x80, 0x0 ;  /* 0x000000000000781c */ /* 0x000fda0003f0f070 */
.L_x_8825:
        /* <DEDUP_REMOVED lines=18> */
.L_x_8960:
[----:B------:R-:W-:Y:S05]  /*20550*/  BSYNC B0 ;  /* 0x0000000000007941 */ /* 0x000fea0003800000 */
.L_x_8826:
[----:B------:R-:W2:Y:S02]  /*20560*/  LDL R2, [R1+0x50] ;  /* 0x0000500001027983 */ /* 0x000ea40000100800 */
[----:B--2---:R-:W-:-:S13]  /*20570*/  ISETP.NE.AND P0, PT, R2, 0x3, PT ;  /* 0x000000030200780c */ /* 0x004fda0003f05270 */
[----:B------:R-:W-:Y:S05]  /*20580*/  @!P0 BRA `(.L_x_8828) ;  /* 0x0000000000048947 */ /* 0x000fea0003800000 */
[----:B------:R-:W-:Y:S01]  /*20590*/  BPT.TRAP 0x1 ;  /* 0x000000040000795c */ /* 0x000fe20000300000 */
.L_x_8828:
[----:B-1----:R-:W-:Y:S01]  /*205a0*/  SHF.L.U32 R0, R28, 0x1f, RZ ;  /* 0x0000001f1c007819 */ /* 0x002fe200000006ff */
[----:B------:R-:W-:Y:S03]  /*205b0*/  BSSY B0, `(.L_x_8829) ;  /* 0x0000003000007945 */ /* 0x000fe60003800000 */
[----:B------:R-:W1:Y:S02]  /*205c0*/  SYNCS.PHASECHK.TRANS64.TRYWAIT P0, [R26+URZ+0x38860], R0 ;  /* 0x038860001a0075a7 */ /* 0x000e64000800017f */
[----:B-1----:R-:W-:Y:S05]  /*205d0*/  @!P0 BRA `(.L_x_8830) ;  /* 0x0000005800208947 */ /* 0x002fea0003800000 */
.L_x_8961:
[----:B------:R-:W-:Y:S05]  /*205e0*/  BSYNC B0 ;  /* 0x0000000000007941 */ /* 0x000fea0003800000 */
.L_x_8829:
        /* <DEDUP_REMOVED lines=109> */
.L_x_8971:
        /* <DEDUP_REMOVED lines=34> */
.L_x_8832:
        /* <DEDUP_REMOVED lines=11> */
.L_x_8833:
        /* <DEDUP_REMOVED lines=11> */
.L_x_8848:
        /* <DEDUP_REMOVED lines=42> */
.L_x_8836:
[----:B------:R-:W-:Y:S01]  /*212e0*/  IMAD R6, R22, 0x8, R18 ;  /* 0x0000000816067824 */ /* 0x000fe200078e0212 */
[----:B------:R-:W-:Y:S01]  /*212f0*/  SHF.L.U32 R25, R28, 0x1f, RZ ;  /* 0x0000001f1c197819 */ /* 0x000fe200000006ff */
[----:B------:R-:W-:Y:S01]  /*21300*/  BSSY B1, `(.L_x_8837) ;  /* 0x0000004000017945 */ /* 0x000fe20003800000 */
[----:B------:R-:W-:Y:S02]  /*21310*/  SHF.R.S32.HI R9, RZ, 0x1f, R5 ;  /* 0x0000001fff097819 */ /* 0x000fe40000011405 */
[----:B------:R-:W0:Y:S02]  /*21320*/  SYNCS.PHASECHK.TRANS64.TRYWAIT P0, [R6+URZ+0x38840], R25 ;  /* 0x03884019060075a7 */ /* 0x000e24000800017f */
[----:B0-----:R-:W-:Y:S05]  /*21330*/  @!P0 BRA `(.L_x_8838) ;  /* 0x0000005400048947 */ /* 0x001fea0003800000 */
.L_x_8972:
[----:B------:R-:W-:Y:S05]  /*21340*/  BSYNC B1 ;  /* 0x0000000000017941 */ /* 0x000fea0003800000 */
.L_x_8837:
        /* <DEDUP_REMOVED lines=40> */
.L_x_8982:
        /* <DEDUP_REMOVED lines=8> */
.L_x_8840:
        /* <DEDUP_REMOVED lines=11> */
.L_x_8841:
[----:B------:R2:W-:Y:S01]  /*21700*/  SYNCS.ARRIVE.TRANS64.A1T0 RZ, [R6+URZ+0x38830], RZ ;  /* 0x038830ff06ff79a7 */ /* 0x0005e2000810003f */
[----:B------:R-:W-:Y:S05]  /*21710*/  @!P2 BRA `(.L_x_8842) ;  /* 0x000000000004a947 */ /* 0x000fea0003800000 */
[----:B------:R-:W-:Y:S01]  /*21720*/  BPT.TRAP 0x1 ;  /* 0x000000040000795c */ /* 0x000fe20000300000 */
.L_x_8842:
[----:B------:R-:W3:Y:S01]  /*21730*/  SYNCS.PHASECHK.TRANS64.TRYWAIT P0, [R6+URZ+0x38860], R25 ;  /* 0x03886019060075a7 */ /* 0x000ee2000800017f */
[----:B------:R-:W-:Y:S04]  /*21740*/  BSSY B1, `(.L_x_8843) ;  /* 0x0000002000017945 */ /* 0x000fe80003800000 */
[----:B---3--:R-:W-:Y:S05]  /*21750*/  @!P0 BRA `(.L_x_8844) ;  /* 0x00000054002c8947 */ /* 0x008fea0003800000 */
.L_x_8983:
[----:B------:R-:W-:Y:S05]  /*21760*/  BSYNC B1 ;  /* 0x0000000000017941 */ /* 0x000fea0003800000 */
.L_x_8843:
        /* <DEDUP_REMOVED lines=79> */
.L_x_8993:
        /* <DEDUP_REMOVED lines=25> */
.L_x_8846:
        /* <DEDUP_REMOVED lines=11> */
.L_x_8847:
[----:B------:R1:W-:Y:S01]  /*21ea0*/  SYNCS.ARRIVE.TRANS64.A1T0 RZ, [R6+URZ+0x38850], RZ ;  /* 0x038850ff06ff79a7 */ /* 0x0003e2000810003f */
[----:B------:R-:W-:Y:S05]  /*21eb0*/  @P3 BRA `(.L_x_8848) ;  /* 0xfffffff000603947 */ /* 0x000fea000383ffff */
.L_x_8835:
[----:B------:R-:W-:Y:S05]  /*21ec0*/  BSYNC B0 ;  /* 0x0000000000007941 */ /* 0x000fea0003800000 */
.L_x_8834:
        /* <DEDUP_REMOVED lines=21> */
.L_x_8850:
[----:B------:R-:W-:Y:S05]  /*22020*/  BSYNC B0 ;  /* 0x0000000000007941 */ /* 0x000fea0003800000 */
.L_x_8849:
[----:B------:R-:W-:-:S07]  /*22030*/  SEL R22, R22, RZ, P0 ;  /* 0x000000ff16167207 */ /* 0x000fce0000000000 */
.L_x_8803:
[----:B------:R-:W-:Y:S05]  /*22040*/  BSYNC B7 ;  /* 0x0000000000077941 */ /* 0x000fea0003800000 */
.L_x_8801:
        /* <DEDUP_REMOVED lines=8> */
[----:B---3--:R3:W4:Y:S01]  /*220d0*/  LDS.128 R24, [R18+0x388d0] ;  /* 0x0388d00012187984 */ /* 0x0087220000000c00 */
[----:B------:R-:W-:Y:S06]  /*220e0*/  BAR.ARV 0x4, 0x180 ;  /* 0x0106000000007b1d */ /* 0x000fec0000002000 */
[----:B------:R-:W-:Y:S05]  /*220f0*/  BRA `(.L_x_8852) ;  /* 0x0000000c00d87947 */ /* 0x000fea0003800000 */
.L_x_8851:
        /* <DEDUP_REMOVED lines=14> */
[----:B---3--:R-:W-:Y:S01]  /*221e0*/  IMAD.MOV.U32 R25, RZ, RZ, RZ ;  /* 0x000000ffff197224 */ /* 0x008fe200078e00ff */
[C---:B------:R-:W-:Y:S01]  /*221f0*/  ISETP.GE.U32.AND P2, PT, R8.reuse, 0x2, PT ;  /* 0x000000020800780c */ /* 0x040fe20003f46070 */
[----:B------:R-:W-:Y:S01]  /*22200*/  IMAD.MOV.U32 R5, RZ, RZ, RZ ;  /* 0x000000ffff057224 */ /* 0x000fe200078e00ff */
[C---:B------:R-:W-:Y:S01]  /*22210*/  ISETP.GE.U32.AND P3, PT, R8.reuse, 0x4, PT ;  /* 0x000000040800780c */ /* 0x040fe20003f66070 */
[----:B------:R-:W-:Y:S01]  /*22220*/  SHFL.IDX PT, R0, R24, RZ, 0x1f ;  /* 0x00001fff18007589 */ /* 0x000fe200000e0000 */
[C---:B------:R-:W-:Y:S02]  /*22230*/  ISETP.GE.U32.AND P4, PT, R8.reuse, 0x8, PT ;  /* 0x000000080800780c */ /* 0x040fe40003f86070 */
[----:B------:R-:W-:Y:S01]  /*22240*/  ISETP.GE.U32.AND P5, PT, R8, 0x10, PT ;  /* 0x000000100800780c */ /* 0x000fe20003fa6070 */
[----:B-12---:R0:W-:Y:S02]  /*22250*/  SHFL.IDX PT, R6, R24, 0x1, 0x1f ;  /* 0x00201f0018067f89 */ /* 0x0061e400000e0000 */
        /* <DEDUP_REMOVED lines=21> */
.L_x_9003:
[----:B------:R-:W-:Y:S02]  /*223b0*/  ULDC UR4, c[0x0][0xd38] ;  /* 0x00034e0000047ab9 */ /* 0x000fe40000000800 */
[----:B------:R-:W-:-:S04]  /*223c0*/  IMAD.U32 R4, RZ, RZ, UR4 ;  /* 0x00000004ff047e24 */ /* 0x000fc8000f8e00ff */
[----:B-1----:R-:W-:-:S04]  /*223d0*/  IMAD R3, R14, R4, RZ ;  /* 0x000000040e037224 */ /* 0x002fc800078e02ff */
[----:B------:R-:W-:-:S05]  /*223e0*/  IMAD.IADD R6, R6, 0x1, R3 ;  /* 0x0000000106067824 */ /* 0x000fca00078e0203 */
[----:B------:R-:W-:-:S13]  /*223f0*/  ISETP.GT.AND P6, PT, R6, R0, PT ;  /* 0x000000000600720c */ /* 0x000fda0003fc4270 */
[----:B------:R-:W-:Y:S05]  /*22400*/  @P6 BRA `(.L_x_8854) ;  /* 0x0000000000a46947 */ /* 0x000fea0003800000 */
.L_x_8857:
        /* <DEDUP_REMOVED lines=35> */
.L_x_9011:
[----:B------:R-:W-:Y:S02]  /*22640*/  ULDC UR4, c[0x0][0xd38] ;  /* 0x00034e0000047ab9 */ /* 0x000fe40000000800 */
[----:B------:R-:W-:-:S04]  /*22650*/  IMAD.U32 R4, RZ, RZ, UR4 ;  /* 0x00000004ff047e24 */ /* 0x000fc8000f8e00ff */
[----:B-1----:R-:W-:-:S04]  /*22660*/  IMAD R3, R14, R4, RZ ;  /* 0x000000040e037224 */ /* 0x002fc800078e02ff */
[----:B------:R-:W-:-:S05]  /*22670*/  IMAD.IADD R6, R3, 0x1, R6 ;  /* 0x0000000103067824 */ /* 0x000fca00078e0206 */
[----:B------:R-:W-:-:S13]  /*22680*/  ISETP.GT.AND P6, PT, R6, R0, PT ;  /* 0x000000000600720c */ /* 0x000fda0003fc4270 */
[----:B------:R-:W-:Y:S05]  /*22690*/  @!P6 BRA `(.L_x_8857) ;  /* 0xfffffffc005ce947 */ /* 0x000fea000383ffff */
.L_x_8854:
        /* <DEDUP_REMOVED lines=10> */
.L_x_9016:
[----:B------:R-:W-:-:S13]  /*22740*/  ISETP.NE.AND P0, PT, R3, RZ, PT ;  /* 0x000000ff0300720c */ /* 0x000fda0003f05270 */
[----:B------:R-:W-:Y:S05]  /*22750*/  @!P0 BRA `(.L_x_8859) ;  /* 0x0000000000108947 */ /* 0x000fea0003800000 */
[----:B------:R-:W-:Y:S01]  /*22760*/  UMOV UR4, 0xffffffff ;  /* 0xffffffff00047882 */ /* 0x000fe20000000000 */
[----:B------:R-:W-:Y:S02]  /*22770*/  VIADD R12, R7, 0xffffffff ;  /* 0xffffffff070c7836 */ /* 0x000fe40000000000 */
[----:B------:R-:W-:Y:S05]  /*22780*/  BRA.DIV UR4, `(.L_x_8860) ;  /* 0x0000005604607947 */ /* 0x000fea000b800000 */
[----:B------:R4:W0:Y:S02]  /*22790*/  SHFL.IDX PT, R24, R2, R12, 0x1f ;  /* 0x00001f0c02187589 */ /* 0x00082400000e0000 */
.L_x_8859:
        /* <DEDUP_REMOVED lines=21> */
[----:B------:R-:W-:Y:S01]  /*228f0*/  ISETP.GT.U32.AND P1, PT, R4, R9, PT ;  /* 0x000000090400720c */ /* 0x000fe20003f24070 */
[----:B0-----:R-:W-:Y:S02]  /*22900*/  VIADD R8, R2, 0xffffffe ;  /* 0x0ffffffe02087836 */ /* 0x001fe40000000000 */
[----:B------:R-:W-:Y:S02]  /*22910*/  IMAD.MOV.U32 R2, RZ, RZ, RZ ;  /* 0x000000ffff027224 */ /* 0x000fe400078e00ff */
[----:B------:R-:W0:Y:S08]  /*22920*/  F2I.FTZ.U32.TRUNC.NTZ R3, R8 ;  /* 0x0000000800037305 */ /* 0x000e30000021f000 */
[----:B------:R-:W-:-:S02]  /*22930*/  @!P1 IMAD.IADD R9, R9, 0x1, -R4 ;  /* 0x0000000109099824 */ /* 0x000fc400078e0a04 */
[----:B------:R-:W-:Y:S01]  /*22940*/  @!P1 VIADD R7, R7, 0x1 ;  /* 0x0000000107079836 */ /* 0x000fe20000000000 */
[----:B------:R-:W-:Y:S02]  /*22950*/  ISETP.NE.AND P1, PT, R25, RZ, PT ;  /* 0x000000ff1900720c */ /* 0x000fe40003f25270 */
        /* <DEDUP_REMOVED lines=31> */
.L_x_8861:
        /* <DEDUP_REMOVED lines=25> */
[----:B------:R-:W-:-:S04]  /*22ce0*/  @P0 VIADD R3, R3, 0x1 ;  /* 0x0000000103030836 */ /* 0x000fc80000000000 */
[----:B------:R-:W-:-:S04]  /*22cf0*/  IMAD.MOV.U32 R2, RZ, RZ, R3 ;  /* 0x000000ffff027224 */ /* 0x000fc800078e0003 */
        /* <DEDUP_REMOVED lines=34> */
.L_x_8862:
[----:B------:R-:W-:-:S05]  /*22f20*/  LOP3.LUT R2, RZ, R2, RZ, 0x33, !PT ;  /* 0x00000002ff027212 */ /* 0x000fca00078e33ff */
[----:B------:R-:W-:Y:S01]  /*22f30*/  IMAD.IADD R25, R25, 0x1, R2 ;  /* 0x0000000119197824 */ /* 0x000fe200078e0202 */
[----:B------:R-:W-:Y:S06]  /*22f40*/  BRA `(.L_x_8863) ;  /* 0x00000000001c7947 */ /* 0x000fec0003800000 */
.L_x_8855:
[----:B------:R-:W-:Y:S01]  /*22f50*/  UMOV UR4, URZ ;  /* 0x0000003f00047c82 */ /* 0x000fe20008000000 */
[----:B------:R-:W-:Y:S01]  /*22f60*/  UMOV UR5, URZ ;  /* 0x0000003f00057c82 */ /* 0x000fe20008000000 */
[----:B------:R-:W-:Y:S01]  /*22f70*/  ULDC UR6, c[0x0][0xd3c] ;  /* 0x00034f0000067ab9 */ /* 0x000fe20000000800 */
[----:B------:R-:W-:Y:S02]  /*22f80*/  IMAD.MOV.U32 R24, RZ, RZ, R0 ;  /* 0x000000ffff187224 */ /* 0x000fe400078e0000 */
[----:B------:R-:W-:Y:S02]  /*22f90*/  IMAD.U32 R25, RZ, RZ, UR4 ;  /* 0x00000004ff197e24 */ /* 0x000fe4000f8e00ff */
[----:B------:R-:W-:Y:S02]  /*22fa0*/  IMAD.U32 R26, RZ, RZ, UR5 ;  /* 0x00000005ff1a7e24 */ /* 0x000fe4000f8e00ff */
[----:B------:R-:W-:-:S07]  /*22fb0*/  IMAD.U32 R27, RZ, RZ, UR6 ;  /* 0x00000006ff1b7e24 */ /* 0x000fce000f8e00ff */
.L_x_8863:
        /* <DEDUP_REMOVED lines=10> */
.L_x_8852:
[----:B------:R-:W-:Y:S02]  /*23060*/  ULDC UR4, c[0x0][0xd3c] ;  /* 0x00034f0000047ab9 */ /* 0x000fe40000000800 */
[----:B----4-:R-:W-:-:S13]  /*23070*/  ISETP.GE.AND P0, PT, R27, UR4, PT ;  /* 0x000000041b007c0c */ /* 0x010fda000bf06270 */
[----:B------:R-:W-:Y:S05]  /*23080*/  @!P0 BRA `(.L_x_8864) ;  /* 0xffffff8000c48947 */ /* 0x000fea000383ffff */
[----:B------:R-:W-:Y:S05]  /*23090*/  BSYNC B8 ;  /* 0x0000000000087941 */ /* 0x000fea0003800000 */
.L_x_8747:
[----:B------:R-:W4:Y:S01]  /*230a0*/  LDL.LU R0, [R1+0x34] ;  /* 0x0000340001007983 */ /* 0x000f220000300800 */
[----:B------:R-:W-:Y:S01]  /*230b0*/  BSSY B0, `(.L_x_8865) ;  /* 0x000000b000007945 */ /* 0x000fe20003800000 */
[----:B0-----:R-:W0:Y:S01]  /*230c0*/  S2R R5, SR_CgaCtaId ;  /* 0x0000000000057919 */ /* 0x001e220000008800 */
[----:B----4-:R-:W-:-:S05]  /*230d0*/  VIADD R0, R0, 0x1 ;  /* 0x0000000100007836 */ /* 0x010fca0000000000 */
        /* <DEDUP_REMOVED lines=8> */
.L_x_9019:
[----:B------:R-:W-:Y:S05]  /*23160*/  BSYNC B0 ;  /* 0x0000000000007941 */ /* 0x000fea0003800000 */
.L_x_8865:
[----:B------:R-:W-:-:S03]  /*23170*/  UMOV UR4, 0xffffffff ;  /* 0xffffffff00047882 */ /* 0x000fc60000000000 */
[----:B------:R-:W-:Y:S05]  /*23180*/  BRA.DIV UR4, `(.L_x_8867) ;  /* 0x0000004e041c7947 */ /* 0x000fea000b800000 */
[----:B0-----:R-:W0:Y:S02]  /*23190*/  S2R R0, SR_TID.X ;  /* 0x0000000000007919 */ /* 0x001e240000002100 */
[----:B0-----:R-:W-:-:S04]  /*231a0*/  SHF.R.U32.HI R0, RZ, 0x5, R0 ;  /* 0x00000005ff007819 */ /* 0x001fc80000011600 */
[----:B------:R-:W-:-:S05]  /*231b0*/  LOP3.LUT R0, R0, 0x3, RZ, 0xc0, !PT ;  /* 0x0000000300007812 */ /* 0x000fca00078ec0ff */
[----:B------:R0:W1:Y:S02]  /*231c0*/  SHFL.IDX PT, R14, R0, RZ, 0x1f ;  /* 0x00001fff000e7589 */ /* 0x00006400000e0000 */
.L_x_9022:
[----:B-1----:R-:W-:-:S13]  /*231d0*/  ISETP.NE.AND P0, PT, R14, RZ, PT ;  /* 0x000000ff0e00720c */ /* 0x002fda0003f05270 */
[----:B------:R-:W-:Y:S05]  /*231e0*/  @P0 BRA `(.L_x_8589) ;  /* 0x0000000000880947 */ /* 0x000fea0003800000 */
[----:B------:R-:W-:-:S03]  /*231f0*/  UMOV UR4, 0xffffffff ;  /* 0xffffffff00047882 */ /* 0x000fc60000000000 */
[----:B------:R-:W-:Y:S05]  /*23200*/  BRA.DIV UR4, `(.L_x_8868) ;  /* 0x0000004e04307947 */ /* 0x000fea000b800000 */
[----:B------:R-:W-:-:S13]  /*23210*/  ELECT P6, URZ, PT ;  /* 0x00000000003f782f */ /* 0x000fda00038c0000 */
.L_x_9025:
[----:B------:R-:W-:Y:S05]  /*23220*/  @!P6 BRA `(.L_x_8589) ;  /* 0x000000000078e947 */ /* 0x000fea0003800000 */
[----:B0-----:R-:W4:Y:S02]  /*23230*/  LDL.LU R0, [R1+0x10] ;  /* 0x0000100001007983 */ /* 0x001f240000300800 */
[----:B----4-:R-:W-:-:S04]  /*23240*/  LOP3.LUT R0, R0, 0x2, RZ, 0xfc, !PT ;  /* 0x0000000200007812 */ /* 0x010fc800078efcff */
[----:B------:R-:W-:-:S13]  /*23250*/  ISETP.NE.AND P0, PT, R0, 0x3, PT ;  /* 0x000000030000780c */ /* 0x000fda0003f05270 */
[----:B------:R-:W-:Y:S05]  /*23260*/  @!P0 BRA `(.L_x_8869) ;  /* 0x0000000000048947 */ /* 0x000fea0003800000 */
[----:B------:R-:W-:Y:S01]  /*23270*/  BPT.TRAP 0x1 ;  /* 0x000000040000795c */ /* 0x000fe20000300000 */
.L_x_8869:
[----:B------:R-:W-:Y:S01]  /*23280*/  IMAD R5, R22, 0x8, R7 ;  /* 0x0000000816057824 */ /* 0x000fe200078e0207 */
[----:B------:R-:W-:Y:S01]  /*23290*/  SHF.L.U32 R0, R28, 0x1f, RZ ;  /* 0x0000001f1c007819 */ /* 0x000fe200000006ff */
[----:B------:R-:W-:-:S03]  /*232a0*/  VIADD R22, R22, 0x1 ;  /* 0x0000000116167836 */ /* 0x000fc60000000000 */
[----:B------:R-:W0:Y:S02]  /*232b0*/  SYNCS.PHASECHK.TRANS64.TRYWAIT P1, [R5+URZ+0x38840], R0 ;  /* 0x03884000050075a7 */ /* 0x000e24000802017f */
[----:B------:R-:W-:-:S04]  /*232c0*/  ISETP.NE.AND P2, PT, R22, 0x2, PT ;  /* 0x000000021600780c */ /* 0x000fc80003f45270 */
[----:B------:R-:W-:Y:S01]  /*232d0*/  SEL R3, RZ, 0x1, P2 ;  /* 0x00000001ff037807 */ /* 0x000fe20001000000 */
[----:B0-----:R-:W-:Y:S08]  /*232e0*/  @!P1 BRA `(.L_x_8870) ;  /* 0x0000004c00189947 */ /* 0x001ff00003800000 */
.L_x_9026:
[----:B------:R-:W-:Y:S02]  /*232f0*/  SEL R22, R22, RZ, P2 ;  /* 0x000000ff16167207 */ /* 0x000fe40001000000 */
[----:B------:R-:W-:Y:S01]  /*23300*/  LOP3.LUT R2, R28, R3, RZ, 0x3c, !PT ;  /* 0x000000031c027212 */ /* 0x000fe200078e3cff */
[----:B------:R-:W-:Y:S06]  /*23310*/  @!P0 BRA `(.L_x_8871) ;  /* 0x0000000000048947 */ /* 0x000fec0003800000 */
[----:B------:R-:W-:Y:S01]  /*23320*/  BPT.TRAP 0x1 ;  /* 0x000000040000795c */ /* 0x000fe20000300000 */
.L_x_8871:
[----:B------:R-:W-:Y:S01]  /*23330*/  IMAD R3, R22, 0x8, R7 ;  /* 0x0000000816037824 */ /* 0x000fe200078e0207 */
[----:B------:R-:W-:-:S04]  /*23340*/  SHF.L.U32 R2, R2, 0x1f, RZ ;  /* 0x0000001f02027819 */ /* 0x000fc800000006ff */
[----:B------:R-:W1:Y:S02]  /*23350*/  SYNCS.PHASECHK.TRANS64.TRYWAIT P1, [R3+URZ+0x38840], R2 ;  /* 0x03884002030075a7 */ /* 0x000e64000802017f */
[----:B-1----:R-:W-:Y:S05]  /*23360*/  @!P1 BRA `(.L_x_8872) ;  /* 0x0000004c000c9947 */ /* 0x002fea0003800000 */
.L_x_9027:
[----:B------:R-:W-:Y:S05]  /*23370*/  @!P0 BRA `(.L_x_8873) ;  /* 0x0000000000048947 */ /* 0x000fea0003800000 */
[----:B------:R-:W-:Y:S01]  /*23380*/  BPT.TRAP 0x1 ;  /* 0x000000040000795c */ /* 0x000fe20000300000 */
.L_x_8873:
[----:B------:R-:W4:Y:S02]  /*23390*/  SYNCS.PHASECHK.TRANS64.TRYWAIT P1, [R5+URZ+0x38860], R0 ;  /* 0x03886000050075a7 */ /* 0x000f24000802017f */
[----:B----4-:R-:W-:Y:S05]  /*233a0*/  @!P1 BRA `(.L_x_8874) ;  /* 0x0000004c00109947 */ /* 0x010fea0003800000 */
.L_x_9028:
[----:B------:R-:W-:Y:S05]  /*233b0*/  @!P0 BRA `(.L_x_8875) ;  /* 0x0000000000048947 */ /* 0x000fea0003800000 */
[----:B------:R-:W-:Y:S01]  /*233c0*/  BPT.TRAP 0x1 ;  /* 0x000000040000795c */ /* 0x000fe20000300000 */
.L_x_8875:
[----:B------:R0:W0:Y:S02]  /*233d0*/  SYNCS.PHASECHK.TRANS64.TRYWAIT P0, [R3+URZ+0x38860], R2 ;  /* 0x03886002030075a7 */ /* 0x000024000800017f */
[----:B0-----:R-:W-:Y:S05]  /*233e0*/  @!P0 NANOSLEEP.SYNCS 0x989680 ;  /* 0x009896800000895d */ /* 0x001fea0003900000 */
[----:B------:R-:W0:Y:S02]  /*233f0*/  @!P0 SYNCS.PHASECHK.TRANS64 P0, [R3+URZ+0x38860], R2 ;  /* 0x03886002030085a7 */ /* 0x000e24000800007f */
[----:B0-----:R-:W-:Y:S05]  /*23400*/  @!P0 BRA `(.L_x_8875) ;  /* 0xfffffffc00f08947 */ /* 0x001fea000383ffff */
.L_x_8589:
[----:B------:R-:W-:Y:S05]  /*23410*/  BSYNC B9 ;  /* 0x0000000000097941 */ /* 0x000fea0003800000 */
.L_x_8586:
[----:B------:R-:W-:Y:S05]  /*23420*/  EXIT ;  /* 0x000000000000794d */ /* 0x000fea0003800000 */
.L_x_8607:
[----:B0-----:R0:W1:Y:S02]  /*23430*/  SYNCS.PHASECHK.TRANS64.TRYWAIT P5, [R61+URZ+0x38890], R68 ;  /* 0x038890443d0075a7 */ /* 0x00106400080a017f */
[----:B-1----:R-:W-:Y:S05]  /*23440*/  @!P5 NANOSLEEP.SYNCS 0x989680 ;  /* 0x009896800000d95d */ /* 0x002fea0003900000 */
[----:B------:R-:W1:Y:S02]  /*23450*/  @!P5 SYNCS.PHASECHK.TRANS64 P5, [R61+URZ+0x38890], R68 ;  /* 0x038890443d00d5a7 */ /* 0x000e6400080a007f */
[----:B-1----:R-:W-:Y:S05]  /*23460*/  @!P5 BRA `(.L_x_8607) ;  /* 0xfffffffc00f0d947 */ /* 0x002fea000383ffff */
[----:B------:R-:W-:Y:S05]  /*23470*/  BRA `(.L_x_8876) ;  /* 0xfffffdfc00787947 */ /* 0x000fea000383ffff */
.L_x_8608:
        /* <DEDUP_REMOVED lines=8> */
.L_x_8878:
[----:B------:R-:W-:Y:S05]  /*23500*/  BSYNC B1 ;  /* 0x0000000000017941 */ /* 0x000fea0003800000 */
.L_x_8877:
        /* <DEDUP_REMOVED lines=8> */
.L_x_8879:
[----:B------:R-:W-:Y:S01]  /*23590*/  IMAD.MOV.U32 R73, RZ, RZ, R14 ;  /* 0x000000ffff497224 */ /* 0x000fe200078e000e */
[----:B------:R-:W-:Y:S06]  /*235a0*/  BRA `(.L_x_8880) ;  /* 0xfffffdfc00407947 */ /* 0x000fec000383ffff */
.L_x_8618:
[----:B0-----:R0:W1:Y:S02]  /*235b0*/  SYNCS.PHASECHK.TRANS64.TRYWAIT P6, [R61+URZ+0x38890], R68 ;  /* 0x038890443d0075a7 */ /* 0x00106400080c017f */
[----:B-1----:R-:W-:Y:S05]  /*235c0*/  @!P6 NANOSLEEP.SYNCS 0x989680 ;  /* 0x009896800000e95d */ /* 0x002fea0003900000 */
[----:B------:R-:W1:Y:S02]  /*235d0*/  @!P6 SYNCS.PHASECHK.TRANS64 P6, [R61+URZ+0x38890], R68 ;  /* 0x038890443d00e5a7 */ /* 0x000e6400080c007f */
[----:B-1----:R-:W-:Y:S05]  /*235e0*/  @!P6 BRA `(.L_x_8618) ;  /* 0xfffffffc00f0e947 */ /* 0x002fea000383ffff */
[----:B------:R-:W-:Y:S05]  /*235f0*/  BRA `(.L_x_8881) ;  /* 0xfffffe0400a47947 */ /* 0x000fea000383ffff */
.L_x_8619:
        /* <DEDUP_REMOVED lines=8> */
.L_x_8883:
[----:B------:R-:W-:Y:S05]  /*23680*/  BSYNC B1 ;  /* 0x0000000000017941 */ /* 0x000fea0003800000 */
.L_x_8882:
        /* <DEDUP_REMOVED lines=8> */
.L_x_8884:
[----:B------:R-:W-:Y:S01]  /*23710*/  IMAD.MOV.U32 R70, RZ, RZ, R14 ;  /* 0x000000ffff467224 */ /* 0x000fe200078e000e */
[----:B------:R-:W-:Y:S06]  /*23720*/  BRA `(.L_x_8885) ;  /* 0xfffffe04006c7947 */ /* 0x000fec000383ffff */
.L_x_8624:
[----:B-1----:R1:W2:Y:S02]  /*23730*/  SYNCS.PHASECHK.TRANS64.TRYWAIT P4, [R61+URZ+0x38890], R68 ;  /* 0x038890443d0075a7 */ /* 0x0022a4000808017f */
[----:B--2---:R-:W-:Y:S05]  /*23740*/  @!P4 NANOSLEEP.SYNCS 0x989680 ;  /* 0x009896800000c95d */ /* 0x004fea0003900000 */
[----:B------:R-:W2:Y:S02]  /*23750*/  @!P4 SYNCS.PHASECHK.TRANS64 P4, [R61+URZ+0x38890], R68 ;  /* 0x038890443d00c5a7 */ /* 0x000ea4000808007f */
[----:B--2---:R-:W-:Y:S05]  /*23760*/  @!P4 BRA `(.L_x_8624) ;  /* 0xfffffffc00f0c947 */ /* 0x004fea000383ffff */
[----:B------:R-:W-:Y:S05]  /*23770*/  BRA `(.L_x_8886) ;  /* 0xfffffe0c006c7947 */ /* 0x000fea000383ffff */
.L_x_8625:
[----:B------:R-:W-:Y:S01]  /*23780*/  BSSY B1, `(.L_x_8887) ;  /* 0x0000007000017945 */ /* 0x000fe20003800000 */
[----:B------:R-:W-:Y:S02]  /*23790*/  IMAD.MOV.U32 R12, RZ, RZ, RZ ;  /* 0x000000ffff0c7224 */ /* 0x000fe400078e00ff */
[----:B------:R-:W-:Y:S02]  /*237a0*/  IMAD.MOV.U32 R11, RZ, RZ, 0x1c1f ;  /* 0x00001c1fff0b7424 */ /* 0x000fe400078e00ff */
[----:B------:R-:W-:-:S07]  /*237b0*/  IMAD.MOV.U32 R15, RZ, RZ, -0x1 ;  /* 0xffffffffff0f7424 */ /* 0x000fce00078e00ff */
[----:B-1----:R-:W-:Y:S05]  /*237c0*/  WARPSYNC.COLLECTIVE R15, `(.L_x_8888) ;  /* 0x000000000f087348 */ /* 0x002fea0003c00000 */
[----:B------:R0:W2:Y:S02]  /*237d0*/  SHFL.IDX P6, R14, R13, R12, R11 ;  /* 0x0000000c0d0e7389 */ /* 0x0000a400000c000b */
[----:B012---:R-:W-:Y:S01]  /*237e0*/  ENDCOLLECTIVE ;  /* 0x000000000000791b */ /* 0x007fe20003800000 */
.L_x_8888:
[----:B------:R-:W-:Y:S05]  /*237f0*/  BSYNC B1 ;  /* 0x0000000000017941 */ /* 0x000fea0003800000 */
.L_x_8887:
        /* <DEDUP_REMOVED lines=8> */
.L_x_8889:
[----:B------:R-:W-:Y:S05]  /*23880*/  BRA `(.L_x_8890) ;  /* 0xfffffe0c008c7947 */ /* 0x000fea000383ffff */
.L_x_8629:
[----:B-1----:R1:W2:Y:S02]  /*23890*/  SYNCS.PHASECHK.TRANS64.TRYWAIT P3, [R61+URZ+0x388b0], R68 ;  /* 0x0388b0443d0075a7 */ /* 0x0022a4000806017f */
[----:B--2---:R-:W-:Y:S05]  /*238a0*/  @!P3 NANOSLEEP.SYNCS 0x989680 ;  /* 0x009896800000b95d */ /* 0x004fea0003900000 */
[----:B------:R-:W2:Y:S02]  /*238b0*/  @!P3 SYNCS.PHASECHK.TRANS64 P3, [R61+URZ+0x388b0], R68 ;  /* 0x0388b0443d00b5a7 */ /* 0x000ea4000806007f */
[----:B--2---:R-:W-:Y:S05]  /*238c0*/  @!P3 BRA `(.L_x_8629) ;  /* 0xfffffffc00f0b947 */ /* 0x004fea000383ffff */
[----:B------:R-:W-:Y:S05]  /*238d0*/  BRA `(.L_x_8891) ;  /* 0xfffffe1000187947 */ /* 0x000fea000383ffff */
.L_x_8658:
        /* <DEDUP_REMOVED lines=8> */
.L_x_8893:
[----:B------:R-:W-:Y:S05]  /*23960*/  BSYNC B1 ;  /* 0x0000000000017941 */ /* 0x000fea0003800000 */
.L_x_8892:
        /* <DEDUP_REMOVED lines=8> */
.L_x_8894:
[----:B------:R-:W-:Y:S02]  /*239f0*/  IMAD.MOV.U32 R13, RZ, RZ, R31 ;  /* 0x000000ffff0d7224 */ /* 0x000fe400078e001f */
[----:B------:R-:W-:-:S07]  /*23a00*/  IMAD.MOV.U32 R5, RZ, RZ, R14 ;  /* 0x000000ffff057224 */ /* 0x000fce00078e000e */
[----:B------:R-:W-:Y:S05]  /*23a10*/  WARPSYNC.COLLECTIVE R15, `(.L_x_8895) ;  /* 0x000000000f087348 */ /* 0x000fea0003c00000 */
[----:B------:R0:W1:Y:S02]  /*23a20*/  SHFL.IDX P6, R14, R13, R12, R11 ;  /* 0x0000000c0d0e7389 */ /* 0x00006400000c000b */
[----:B01----:R-:W-:Y:S01]  /*23a30*/  ENDCOLLECTIVE ;  /* 0x000000000000791b */ /* 0x003fe20003800000 */
.L_x_8895:
[----:B------:R-:W-:Y:S02]  /*23a40*/  IMAD.MOV.U32 R13, RZ, RZ, R30 ;  /* 0x000000ffff0d7224 */ /* 0x000fe400078e001e */
[----:B------:R-:W-:-:S07]  /*23a50*/  IMAD.MOV.U32 R8, RZ, RZ, R14 ;  /* 0x000000ffff087224 */ /* 0x000fce00078e000e */
[----:B------:R-:W-:Y:S05]  /*23a60*/  WARPSYNC.COLLECTIVE R15, `(.L_x_8896) ;  /* 0x000000000f087348 */ /* 0x000fea0003c00000 */
[----:B------:R0:W1:Y:S02]  /*23a70*/  SHFL.IDX P6, R14, R13, R12, R11 ;  /* 0x0000000c0d0e7389 */ /* 0x00006400000c000b */
[----:B01----:R-:W-:Y:S01]  /*23a80*/  ENDCOLLECTIVE ;  /* 0x000000000000791b */ /* 0x003fe20003800000 */
.L_x_8896:
[----:B------:R-:W-:Y:S01]  /*23a90*/  IMAD.MOV.U32 R6, RZ, RZ, R14 ;  /* 0x000000ffff067224 */ /* 0x000fe200078e000e */
[----:B------:R-:W-:Y:S06]  /*23aa0*/  BRA `(.L_x_8897) ;  /* 0xfffffe4400f87947 */ /* 0x000fec000383ffff */
.L_x_8661:
[----:B------:R-:W-:Y:S01]  /*23ab0*/  BSSY B1, `(.L_x_8898) ;  /* 0x0000008000017945 */ /* 0x000fe20003800000 */
[----:B------:R-:W-:Y:S02]  /*23ac0*/  IMAD.MOV.U32 R13, RZ, RZ, R10 ;  /* 0x000000ffff0d7224 */ /* 0x000fe400078e000a */
[----:B------:R-:W-:Y:S02]  /*23ad0*/  IMAD.MOV.U32 R12, RZ, RZ, 0x1 ;  /* 0x00000001ff0c7424 */ /* 0x000fe400078e00ff */
[----:B------:R-:W-:Y:S02]  /*23ae0*/  IMAD.MOV.U32 R11, RZ, RZ, 0x1c1f ;  /* 0x00001c1fff0b7424 */ /* 0x000fe400078e00ff */
[----:B------:R-:W-:-:S07]  /*23af0*/  IMAD.MOV.U32 R15, RZ, RZ, -0x1 ;  /* 0xffffffffff0f7424 */ /* 0x000fce00078e00ff */
[----:B-1-34-:R-:W-:Y:S05]  /*23b00*/  WARPSYNC.COLLECTIVE R15, `(.L_x_8899) ;  /* 0x000000000f087348 */ /* 0x01afea0003c00000 */
[----:B------:R0:W2:Y:S02]  /*23b10*/  SHFL.IDX P6, R14, R13, R12, R11 ;  /* 0x0000000c0d0e7389 */ /* 0x0000a400000c000b */
[----:B01234-:R-:W-:Y:S01]  /*23b20*/  ENDCOLLECTIVE ;  /* 0x000000000000791b */ /* 0x01ffe20003800000 */
.L_x_8899:
[----:B------:R-:W-:Y:S05]  /*23b30*/  BSYNC B1 ;  /* 0x0000000000017941 */ /* 0x000fea0003800000 */
.L_x_8898:
        /* <DEDUP_REMOVED lines=8> */
.L_x_8900:
[----:B------:R-:W-:Y:S02]  /*23bc0*/  IMAD.MOV.U32 R13, RZ, RZ, R31 ;  /* 0x000000ffff0d7224 */ /* 0x000fe400078e001f */
[----:B------:R-:W-:-:S07]  /*23bd0*/  IMAD.MOV.U32 R4, RZ, RZ, R14 ;  /* 0x000000ffff047224 */ /* 0x000fce00078e000e */
[----:B------:R-:W-:Y:S05]  /*23be0*/  WARPSYNC.COLLECTIVE R15, `(.L_x_8901) ;  /* 0x000000000f087348 */ /* 0x000fea0003c00000 */
[----:B------:R0:W1:Y:S02]  /*23bf0*/  SHFL.IDX P6, R14, R13, R12, R11 ;  /* 0x0000000c0d0e7389 */ /* 0x00006400000c000b */
[----:B01----:R-:W-:Y:S01]  /*23c00*/  ENDCOLLECTIVE ;  /* 0x000000000000791b */ /* 0x003fe20003800000 */
.L_x_8901:
[----:B------:R-:W-:Y:S02]  /*23c10*/  IMAD.MOV.U32 R13, RZ, RZ, R30 ;  /* 0x000000ffff0d7224 */ /* 0x000fe400078e001e */
[----:B------:R-:W-:-:S07]  /*23c20*/  IMAD.MOV.U32 R7, RZ, RZ, R14 ;  /* 0x000000ffff077224 */ /* 0x000fce00078e000e */
[----:B------:R-:W-:Y:S05]  /*23c30*/  WARPSYNC.COLLECTIVE R15, `(.L_x_8902) ;  /* 0x000000000f087348 */ /* 0x000fea0003c00000 */
[----:B------:R0:W1:Y:S02]  /*23c40*/  SHFL.IDX P6, R14, R13, R12, R11 ;  /* 0x0000000c0d0e7389 */ /* 0x00006400000c000b */
[----:B01----:R-:W-:Y:S01]  /*23c50*/  ENDCOLLECTIVE ;  /* 0x000000000000791b */ /* 0x003fe20003800000 */
.L_x_8902:
[----:B------:R-:W-:Y:S05]  /*23c60*/  BRA `(.L_x_8903) ;  /* 0xfffffe48005c7947 */ /* 0x000fea000383ffff */
.L_x_8665:
[----:B0-----:R0:W1:Y:S02]  /*23c70*/  SYNCS.PHASECHK.TRANS64.TRYWAIT P0, [R17+URZ+0x38800], R32 ;  /* 0x03880020110075a7 */ /* 0x001064000800017f */
[----:B-1----:R-:W-:Y:S05]  /*23c80*/  @!P0 NANOSLEEP.SYNCS 0x989680 ;  /* 0x009896800000895d */ /* 0x002fea0003900000 */
[----:B------:R-:W1:Y:S02]  /*23c90*/  @!P0 SYNCS.PHASECHK.TRANS64 P0, [R17+URZ+0x38800], R32 ;  /* 0x03880020110085a7 */ /* 0x000e64000800007f */
[----:B-1----:R-:W-:Y:S05]  /*23ca0*/  @!P0 BRA `(.L_x_8665) ;  /* 0xfffffffc00f08947 */ /* 0x002fea000383ffff */
[----:B------:R-:W-:Y:S05]  /*23cb0*/  BRA `(.L_x_8904) ;  /* 0xfffffe4c00547947 */ /* 0x000fea000383ffff */
.L_x_8673:
[----:B------:R-:W1:Y:S01]  /*23cc0*/  LDC R37, c[0x0][0x3f4] ;  /* 0x0000fd00ff257b82 */ /* 0x000e620000000800 */
[----:B------:R-:W-:Y:S01]  /*23cd0*/  BSSY B1, `(.L_x_8905) ;  /* 0x0000008000017945 */ /* 0x000fe20003800000 */
[----:B------:R-:W-:Y:S02]  /*23ce0*/  IMAD.MOV.U32 R13, RZ, RZ, R24 ;  /* 0x000000ffff0d7224 */ /* 0x000fe400078e0018 */
[----:B------:R-:W-:Y:S02]  /*23cf0*/  IMAD.MOV.U32 R12, RZ, RZ, RZ ;  /* 0x000000ffff0c7224 */ /* 0x000fe400078e00ff */
[----:B0-----:R-:W-:Y:S02]  /*23d00*/  IMAD.MOV.U32 R11, RZ, RZ, 0x1c1f ;  /* 0x00001c1fff0b7424 */ /* 0x001fe400078e00ff */
[----:B------:R-:W-:-:S07]  /*23d10*/  IMAD.MOV.U32 R15, RZ, RZ, -0x1 ;  /* 0xffffffffff0f7424 */ /* 0x000fce00078e00ff */
[----:B-12---:R-:W-:Y:S05]  /*23d20*/  WARPSYNC.COLLECTIVE R15, `(.L_x_8906) ;  /* 0x000000000f087348 */ /* 0x006fea0003c00000 */
[----:B------:R0:W3:Y:S02]  /*23d30*/  SHFL.IDX P6, R14, R13, R12, R11 ;  /* 0x0000000c0d0e7389 */ /* 0x0000e400000c000b */
[----:B0123--:R-:W-:Y:S01]  /*23d40*/  ENDCOLLECTIVE ;  /* 0x000000000000791b */ /* 0x00ffe20003800000 */
.L_x_8906:
[----:B------:R-:W-:Y:S05]  /*23d50*/  BSYNC B1 ;  /* 0x0000000000017941 */ /* 0x000fea0003800000 */
.L_x_8905:
        /* <DEDUP_REMOVED lines=10> */
.L_x_8907:
        /* <DEDUP_REMOVED lines=8> */
.L_x_8908:
[----:B------:R-:W-:-:S05]  /*23e80*/  @!P1 IADD3 R8, P2, R2, R5, RZ ;  /* 0x0000000502089210 */ /* 0x000fca0007f5e0ff */
[----:B------:R-:W-:Y:S02]  /*23e90*/  @!P1 IMAD.X R9, R0, 0x1, R6, P2 ;  /* 0x0000000100099824 */ /* 0x000fe400010e0606 */
[----:B------:R-:W-:Y:S02]  /*23ea0*/  IMAD.MOV.U32 R13, RZ, RZ, R34 ;  /* 0x000000ffff0d7224 */ /* 0x000fe400078e0022 */
[----:B------:R-:W-:-:S07]  /*23eb0*/  IMAD.MOV.U32 R3, RZ, RZ, R14 ;  /* 0x000000ffff037224 */ /* 0x000fce00078e000e */
[----:B------:R-:W-:Y:S05]  /*23ec0*/  WARPSYNC.COLLECTIVE R15, `(.L_x_8909) ;  /* 0x000000000f087348 */ /* 0x000fea0003c00000 */
[----:B------:R0:W1:Y:S02]  /*23ed0*/  SHFL.IDX P6, R14, R13, R12, R11 ;  /* 0x0000000c0d0e7389 */ /* 0x00006400000c000b */
[----:B01----:R-:W-:Y:S01]  /*23ee0*/  ENDCOLLECTIVE ;  /* 0x000000000000791b */ /* 0x003fe20003800000 */
.L_x_8909:
        /* <DEDUP_REMOVED lines=21> */
.L_x_8910:
        /* <DEDUP_REMOVED lines=8> */
[--C-:B------:R-:W-:Y:S01]  /*240c0*/  IMAD.MOV.U32 R13, RZ, RZ, R33.reuse ;  /* 0x000000ffff0d7224 */ /* 0x100fe200078e0021 */
[----:B------:R-:W-:Y:S01]  /*240d0*/  PRMT R33, R8, 0x7610, R33 ;  /* 0x0000761008217816 */ /* 0x000fe20000000021 */
[----:B------:R-:W-:Y:S02]  /*240e0*/  IMAD.MOV.U32 R4, RZ, RZ, R29 ;  /* 0x000000ffff047224 */ /* 0x000fe400078e001d */
[----:B------:R-:W-:Y:S02]  /*240f0*/  IMAD.MOV.U32 R5, RZ, RZ, R30 ;  /* 0x000000ffff057224 */ /* 0x000fe400078e001e */
[----:B------:R-:W-:Y:S01]  /*24100*/  IMAD.MOV.U32 R0, RZ, RZ, R28 ;  /* 0x000000ffff007224 */ /* 0x000fe200078e001c */
[----:B------:R-:W-:Y:S01]  /*24110*/  PRMT R47, R4, 0x7610, R47 ;  /* 0x00007610042f7816 */ /* 0x000fe2000000002f */
[----:B------:R-:W-:Y:S01]  /*24120*/  IMAD.MOV.U32 R6, RZ, RZ, R31 ;  /* 0x000000ffff067224 */ /* 0x000fe200078e001f */
[----:B------:R-:W-:Y:S01]  /*24130*/  PRMT R44, R44, 0x5410, R5 ;  /* 0x000054102c2c7816 */ /* 0x000fe20000000005 */
[----:B------:R-:W-:Y:S01]  /*24140*/  IMAD.MOV.U32 R24, RZ, RZ, R14 ;  /* 0x000000ffff187224 */ /* 0x000fe200078e000e */
[----:B------:R-:W-:-:S07]  /*24150*/  CS2R R4, SRZ ;  /* 0x0000000000047805 */ /* 0x000fce000001ff00 */
[----:B------:R-:W-:Y:S05]  /*24160*/  WARPSYNC.COLLECTIVE R15, `(.L_x_8911) ;  /* 0x000000000f087348 */ /* 0x000fea0003c00000 */
[----:B------:R0:W1:Y:S02]  /*24170*/  SHFL.IDX P6, R14, R13, R12, R11 ;  /* 0x0000000c0d0e7389 */ /* 0x00006400000c000b */
[----:B01----:R-:W-:Y:S01]  /*24180*/  ENDCOLLECTIVE ;  /* 0x000000000000791b */ /* 0x003fe20003800000 */
.L_x_8911:
[----:B------:R-:W-:Y:S01]  /*24190*/  PRMT R50, R0, 0x5410, R6 ;  /* 0x0000541000327816 */ /* 0x000fe20000000006 */
[----:B------:R-:W-:Y:S02]  /*241a0*/  IMAD.MOV.U32 R13, RZ, RZ, R27 ;  /* 0x000000ffff0d7224 */ /* 0x000fe400078e001b */
[----:B------:R-:W-:-:S07]  /*241b0*/  IMAD.MOV.U32 R26, RZ, RZ, R14 ;  /* 0x000000ffff1a7224 */ /* 0x000fce00078e000e */
[----:B------:R-:W-:Y:S05]  /*241c0*/  WARPSYNC.COLLECTIVE R15, `(.L_x_8912) ;  /* 0x000000000f087348 */ /* 0x000fea0003c00000 */
[----:B------:R0:W1:Y:S02]  /*241d0*/  SHFL.IDX P6, R14, R13, R12, R11 ;  /* 0x0000000c0d0e7389 */ /* 0x00006400000c000b */
[----:B01----:R-:W-:Y:S01]  /*241e0*/  ENDCOLLECTIVE ;  /* 0x000000000000791b */ /* 0x003fe20003800000 */
.L_x_8912:
[----:B------:R-:W-:Y:S02]  /*241f0*/  IMAD.MOV.U32 R13, RZ, RZ, R34 ;  /* 0x000000ffff0d7224 */ /* 0x000fe400078e0022 */
[----:B------:R-:W-:-:S07]  /*24200*/  IMAD.MOV.U32 R27, RZ, RZ, R14 ;  /* 0x000000ffff1b7224 */ /* 0x000fce00078e000e */
[----:B------:R-:W-:Y:S05]  /*24210*/  WARPSYNC.COLLECTIVE R15, `(.L_x_8913) ;  /* 0x000000000f087348 */ /* 0x000fea0003c00000 */
[----:B------:R0:W1:Y:S02]  /*24220*/  SHFL.IDX P6, R14, R13, R12, R11 ;  /* 0x0000000c0d0e7389 */ /* 0x00006400000c000b */
[----:B01----:R-:W-:Y:S01]  /*24230*/  ENDCOLLECTIVE ;  /* 0x000000000000791b */ /* 0x003fe20003800000 */
.L_x_8913:
[----:B------:R-:W-:Y:S05]  /*24240*/  BRA `(.L_x_8914) ;  /* 0xfffffe5800387947 */ /* 0x000fea000383ffff */
.L_x_8677:
[----:B0-----:R0:W1:Y:S02]  /*24250*/  SYNCS.PHASECHK.TRANS64.TRYWAIT P1, [R17+URZ+0x38800], R12 ;  /* 0x0388000c110075a7 */ /* 0x001064000802017f */
[----:B-1----:R-:W-:Y:S05]  /*24260*/  @!P1 NANOSLEEP.SYNCS 0x989680 ;  /* 0x009896800000995d */ /* 0x002fea0003900000 */
[----:B------:R-:W1:Y:S02]  /*24270*/  @!P1 SYNCS.PHASECHK.TRANS64 P1, [R17+URZ+0x38800], R12 ;  /* 0x0388000c110095a7 */ /* 0x000e64000802007f */
[----:B-1----:R-:W-:Y:S05]  /*24280*/  @!P1 BRA `(.L_x_8677) ;  /* 0xfffffffc00f09947 */ /* 0x002fea000383ffff */
[----:B------:R-:W-:Y:S05]  /*24290*/  BRA `(.L_x_8915) ;  /* 0xfffffe5800d47947 */ /* 0x000fea000383ffff */
.L_x_8683:
[----:B-1----:R1:W3:Y:S02]  /*242a0*/  SYNCS.PHASECHK.TRANS64.TRYWAIT P1, [R21+URZ+0x38830], R12 ;  /* 0x0388300c150075a7 */ /* 0x0022e4000802017f */
[----:B---3--:R-:W-:Y:S05]  /*242b0*/  @!P1 NANOSLEEP.SYNCS 0x989680 ;  /* 0x009896800000995d */ /* 0x008fea0003900000 */
[----:B------:R-:W3:Y:S02]  /*242c0*/  @!P1 SYNCS.PHASECHK.TRANS64 P1, [R21+URZ+0x38830], R12 ;  /* 0x0388300c150095a7 */ /* 0x000ee4000802007f */
[----:B---3--:R-:W-:Y:S05]  /*242d0*/  @!P1 BRA `(.L_x_8683) ;  /* 0xfffffffc00f09947 */ /* 0x008fea000383ffff */
[----:B------:R-:W-:Y:S05]  /*242e0*/  BRA `(.L_x_8682) ;  /* 0xfffffe6800507947 */ /* 0x000fea000383ffff */
.L_x_8685:
[----:B--2---:R2:W3:Y:S02]  /*242f0*/  SYNCS.PHASECHK.TRANS64.TRYWAIT P1, [R17+URZ+0x38810], R0 ;  /* 0x03881000110075a7 */ /* 0x0044e4000802017f */
[----:B---3--:R-:W-:Y:S05]  /*24300*/  @!P1 NANOSLEEP.SYNCS 0x989680 ;  /* 0x009896800000995d */ /* 0x008fea0003900000 */
[----:B------:R-:W3:Y:S02]  /*24310*/  @!P1 SYNCS.PHASECHK.TRANS64 P1, [R17+URZ+0x38810], R0 ;  /* 0x03881000110095a7 */ /* 0x000ee4000802007f */
[----:B---3--:R-:W-:Y:S05]  /*24320*/  @!P1 BRA `(.L_x_8685) ;  /* 0xfffffffc00f09947 */ /* 0x008fea000383ffff */
[----:B------:R-:W-:Y:S05]  /*24330*/  BRA `(.L_x_8916) ;  /* 0xfffffe6c00007947 */ /* 0x000fea000383ffff */
.L_x_8689:
[----:B--2---:R2:W4:Y:S02]  /*24340*/  SYNCS.PHASECHK.TRANS64.TRYWAIT P1, [R21+URZ+0x38850], R12 ;  /* 0x0388500c150075a7 */ /* 0x004524000802017f */
[----:B----4-:R-:W-:Y:S05]  /*24350*/  @!P1 NANOSLEEP.SYNCS 0x989680 ;  /* 0x009896800000995d */ /* 0x010fea0003900000 */
[----:B------:R-:W4:Y:S02]  /*24360*/  @!P1 SYNCS.PHASECHK.TRANS64 P1, [R21+URZ+0x38850], R12 ;  /* 0x0388500c150095a7 */ /* 0x000f24000802007f */
[----:B----4-:R-:W-:Y:S05]  /*24370*/  @!P1 BRA `(.L_x_8689) ;  /* 0xfffffffc00f09947 */ /* 0x010fea000383ffff */
[----:B------:R-:W-:Y:S05]  /*24380*/  BRA `(.L_x_8688) ;  /* 0xfffffe6c001c7947 */ /* 0x000fea000383ffff */
.L_x_8698:
[----:B-1----:R1:W2:Y:S02]  /*24390*/  SYNCS.PHASECHK.TRANS64.TRYWAIT P1, [R196+URZ+0x38830], R20 ;  /* 0x03883014c40075a7 */ /* 0x0022a4000802017f */
[----:B--2---:R-:W-:Y:S05]  /*243a0*/  @!P1 NANOSLEEP.SYNCS 0x989680 ;  /* 0x009896800000995d */ /* 0x004fea0003900000 */
[----:B------:R-:W2:Y:S02]  /*243b0*/  @!P1 SYNCS.PHASECHK.TRANS64 P1, [R196+URZ+0x38830], R20 ;  /* 0x03883014c40095a7 */ /* 0x000ea4000802007f */
[----:B--2---:R-:W-:Y:S05]  /*243c0*/  @!P1 BRA `(.L_x_8698) ;  /* 0xfffffffc00f09947 */ /* 0x004fea000383ffff */
[----:B------:R-:W-:Y:S05]  /*243d0*/  BRA `(.L_x_8697) ;  /* 0xfffffe9800747947 */ /* 0x000fea000383ffff */
.L_x_8703:
[----:B---3--:R3:W4:Y:S02]  /*243e0*/  SYNCS.PHASECHK.TRANS64.TRYWAIT P1, [R196+URZ+0x38850], R20 ;  /* 0x03885014c40075a7 */ /* 0x008724000802017f */
[----:B----4-:R-:W-:Y:S05]  /*243f0*/  @!P1 NANOSLEEP.SYNCS 0x989680 ;  /* 0x009896800000995d */ /* 0x010fea0003900000 */
[----:B------:R-:W4:Y:S02]  /*24400*/  @!P1 SYNCS.PHASECHK.TRANS64 P1, [R196+URZ+0x38850], R20 ;  /* 0x03885014c40095a7 */ /* 0x000f24000802007f */
[----:B----4-:R-:W-:Y:S05]  /*24410*/  @!P1 BRA `(.L_x_8703) ;  /* 0xfffffffc00f09947 */ /* 0x010fea000383ffff */
[----:B------:R-:W-:Y:S05]  /*24420*/  BRA `(.L_x_8702) ;  /* 0xfffffe9c00107947 */ /* 0x000fea000383ffff */
.L_x_8713:
[----:B-1----:R1:W2:Y:S02]  /*24430*/  SYNCS.PHASECHK.TRANS64.TRYWAIT P1, [R196+URZ+0x38830], R20 ;  /* 0x03883014c40075a7 */ /* 0x0022a4000802017f */
[----:B--2---:R-:W-:Y:S05]  /*24440*/  @!P1 NANOSLEEP.SYNCS 0x989680 ;  /* 0x009896800000995d */ /* 0x004fea0003900000 */
[----:B------:R-:W2:Y:S02]  /*24450*/  @!P1 SYNCS.PHASECHK.TRANS64 P1, [R196+URZ+0x38830], R20 ;  /* 0x03883014c40095a7 */ /* 0x000ea4000802007f */
[----:B--2---:R-:W-:Y:S05]  /*24460*/  @!P1 BRA `(.L_x_8713) ;  /* 0xfffffffc00f09947 */ /* 0x004fea000383ffff */
[----:B------:R-:W-:Y:S05]  /*24470*/  BRA `(.L_x_8712) ;  /* 0xfffffed000847947 */ /* 0x000fea000383ffff */
.L_x_8718:
[----:B---3--:R3:W4:Y:S02]  /*24480*/  SYNCS.PHASECHK.TRANS64.TRYWAIT P1, [R196+URZ+0x38850], R20 ;  /* 0x03885014c40075a7 */ /* 0x008724000802017f */
[----:B----4-:R-:W-:Y:S05]  /*24490*/  @!P1 NANOSLEEP.SYNCS 0x989680 ;  /* 0x009896800000995d */ /* 0x010fea0003900000 */
[----:B------:R-:W4:Y:S02]  /*244a0*/  @!P1 SYNCS.PHASECHK.TRANS64 P1, [R196+URZ+0x38850], R20 ;  /* 0x03885014c40095a7 */ /* 0x000f24000802007f */
[----:B----4-:R-:W-:Y:S05]  /*244b0*/  @!P1 BRA `(.L_x_8718) ;  /* 0xfffffffc00f09947 */ /* 0x010fea000383ffff */
[----:B------:R-:W-:Y:S05]  /*244c0*/  BRA `(.L_x_8717) ;  /* 0xfffffed400207947 */ /* 0x000fea000383ffff */
.L_x_8755:
        /* <DEDUP_REMOVED lines=11> */
.L_x_8918:
[----:B------:R-:W-:Y:S05]  /*24580*/  BSYNC B1 ;  /* 0x0000000000017941 */ /* 0x000fea0003800000 */
.L_x_8917:
[----:B------:R-:W-:Y:S05]  /*24590*/  BRA `(.L_x_8919) ;  /* 0xffffff7800047947 */ /* 0x000fea000383ffff */
.L_x_8757:
[----:B------:R-:W-:Y:S01]  /*245a0*/  BSSY B1, `(.L_x_8920) ;  /* 0x0000006000017945 */ /* 0x000fe20003800000 */
[----:B------:R-:W-:-:S07]  /*245b0*/  IMAD.MOV.U32 R15, RZ, RZ, -0x1 ;  /* 0xffffffffff0f7424 */ /* 0x000fce00078e00ff */
[----:B0-----:R-:W-:Y:S05]  /*245c0*/  WARPSYNC.COLLECTIVE R15, `(.L_x_8921) ;  /* 0x000000000f0c7348 */ /* 0x001fea0003c00000 */
[----:B------:R-:W-:Y:S02]  /*245d0*/  ELECT P6, UR62, PT ;  /* 0x00000000003e782f */ /* 0x000fe400038c0000 */
[----:B------:R-:W-:Y:S01]  /*245e0*/  MOV R14, UR62 ;  /* 0x0000003e000e7c02 */ /* 0x000fe20008000f00 */
[----:B0-----:R-:W-:Y:S10]  /*245f0*/  ENDCOLLECTIVE ;  /* 0x000000000000791b */ /* 0x001ff40003800000 */
.L_x_8921:
[----:B------:R-:W-:Y:S05]  /*24600*/  BSYNC B1 ;  /* 0x0000000000017941 */ /* 0x000fea0003800000 */
.L_x_8920:
[----:B------:R-:W-:Y:S05]  /*24610*/  BRA `(.L_x_8756) ;  /* 0xffffff7400fc7947 */ /* 0x000fea000383ffff */
.L_x_8759:
[----:B0-----:R0:W1:Y:S02]  /*24620*/  SYNCS.PHASECHK.TRANS64.TRYWAIT P0, [R18+URZ+0x38820], R3 ;  /* 0x03882003120075a7 */ /* 0x001064000800017f */
[----:B-1----:R-:W-:Y:S05]  /*24630*/  @!P0 NANOSLEEP.SYNCS 0x989680 ;  /* 0x009896800000895d */ /* 0x002fea0003900000 */
[----:B------:R-:W1:Y:S02]  /*24640*/  @!P0 SYNCS.PHASECHK.TRANS64 P0, [R18+URZ+0x38820], R3 ;  /* 0x03882003120085a7 */ /* 0x000e64000800007f */
[----:B-1----:R-:W-:Y:S05]  /*24650*/  @!P0 BRA `(.L_x_8759) ;  /* 0xfffffffc00f08947 */ /* 0x002fea000383ffff */
[----:B------:R-:W-:Y:S05]  /*24660*/  BRA `(.L_x_8922) ;  /* 0xffffff78000c7947 */ /* 0x000fea000383ffff */
.L_x_8763:
[----:B0-----:R0:W1:Y:S02]  /*24670*/  SYNCS.PHASECHK.TRANS64.TRYWAIT P0, [R3+URZ+0x388a0], R9 ;  /* 0x0388a009030075a7 */ /* 0x001064000800017f */
[----:B-1----:R-:W-:Y:S05]  /*24680*/  @!P0 NANOSLEEP.SYNCS 0x989680 ;  /* 0x009896800000895d */ /* 0x002fea0003900000 */
[----:B------:R-:W1:Y:S02]  /*24690*/  @!P0 SYNCS.PHASECHK.TRANS64 P0, [R3+URZ+0x388a0], R9 ;  /* 0x0388a009030085a7 */ /* 0x000e64000800007f */
[----:B-1----:R-:W-:Y:S05]  /*246a0*/  @!P0 BRA `(.L_x_8763) ;  /* 0xfffffffc00f08947 */ /* 0x002fea000383ffff */
[----:B------:R-:W-:Y:S05]  /*246b0*/  BRA `(.L_x_8923) ;  /* 0xffffff7800247947 */ /* 0x000fea000383ffff */
.L_x_8768:
[----:B-1----:R1:W2:Y:S02]  /*246c0*/  SYNCS.PHASECHK.TRANS64.TRYWAIT P0, [R3+URZ+0x388c0], R9 ;  /* 0x0388c009030075a7 */ /* 0x0022a4000800017f */
[----:B--2---:R-:W-:Y:S05]  /*246d0*/  @!P0 NANOSLEEP.SYNCS 0x989680 ;  /* 0x009896800000895d */ /* 0x004fea0003900000 */
[----:B------:R-:W2:Y:S02]  /*246e0*/  @!P0 SYNCS.PHASECHK.TRANS64 P0, [R3+URZ+0x388c0], R9 ;  /* 0x0388c009030085a7 */ /* 0x000ea4000800007f */
[----:B--2---:R-:W-:Y:S05]  /*246f0*/  @!P0 BRA `(.L_x_8768) ;  /* 0xfffffffc00f08947 */ /* 0x004fea000383ffff */
[----:B------:R-:W-:Y:S05]  /*24700*/  BRA `(.L_x_8924) ;  /* 0xffffff7800a07947 */ /* 0x000fea000383ffff */
.L_x_8782:
[----:B0-----:R0:W1:Y:S02]  /*24710*/  SYNCS.PHASECHK.TRANS64.TRYWAIT P1, [R9+URZ+0x388a0], R2 ;  /* 0x0388a002090075a7 */ /* 0x001064000802017f */
[----:B-1----:R-:W-:Y:S05]  /*24720*/  @!P1 NANOSLEEP.SYNCS 0x989680 ;  /* 0x009896800000995d */ /* 0x002fea0003900000 */
[----:B------:R-:W1:Y:S02]  /*24730*/  @!P1 SYNCS.PHASECHK.TRANS64 P1, [R9+URZ+0x388a0], R2 ;  /* 0x0388a002090095a7 */ /* 0x000e64000802007f */
[----:B-1----:R-:W-:Y:S05]  /*24740*/  @!P1 BRA `(.L_x_8782) ;  /* 0xfffffffc00f09947 */ /* 0x002fea000383ffff */
[----:B------:R-:W-:Y:S05]  /*24750*/  BRA `(.L_x_8925) ;  /* 0xffffff8400047947 */ /* 0x000fea000383ffff */
.L_x_8787:
[----:B-1----:R1:W2:Y:S02]  /*24760*/  SYNCS.PHASECHK.TRANS64.TRYWAIT P1, [R9+URZ+0x388c0], R2 ;  /* 0x0388c002090075a7 */ /* 0x0022a4000802017f */
[----:B--2---:R-:W-:Y:S05]  /*24770*/  @!P1 NANOSLEEP.SYNCS 0x989680 ;  /* 0x009896800000995d */ /* 0x004fea0003900000 */
[----:B------:R-:W2:Y:S02]  /*24780*/  @!P1 SYNCS.PHASECHK.TRANS64 P1, [R9+URZ+0x388c0], R2 ;  /* 0x0388c002090095a7 */ /* 0x000ea4000802007f */
[----:B--2---:R-:W-:Y:S05]  /*24790*/  @!P1 BRA `(.L_x_8787) ;  /* 0xfffffffc00f09947 */ /* 0x004fea000383ffff */
[----:B------:R-:W-:Y:S05]  /*247a0*/  BRA `(.L_x_8926) ;  /* 0xffffff84007c7947 */ /* 0x000fea000383ffff */
.L_x_8809:
        /* <DEDUP_REMOVED lines=11> */
.L_x_8928:
[----:B------:R-:W-:Y:S05]  /*24860*/  BSYNC B0 ;  /* 0x0000000000007941 */ /* 0x000fea0003800000 */
.L_x_8927:
[----:B------:R-:W-:Y:S05]  /*24870*/  BRA `(.L_x_8929) ;  /* 0xffffff9c00407947 */ /* 0x000fea000383ffff */
.L_x_8812:
[----:B0-----:R0:W1:Y:S02]  /*24880*/  SYNCS.PHASECHK.TRANS64.TRYWAIT P0, [R26+URZ+0x38840], R0 ;  /* 0x038840001a0075a7 */ /* 0x001064000800017f */
[----:B-1----:R-:W-:Y:S05]  /*24890*/  @!P0 NANOSLEEP.SYNCS 0x989680 ;  /* 0x009896800000895d */ /* 0x002fea0003900000 */
[----:B------:R-:W1:Y:S02]  /*248a0*/  @!P0 SYNCS.PHASECHK.TRANS64 P0, [R26+URZ+0x38840], R0 ;  /* 0x038840001a0085a7 */ /* 0x000e64000800007f */
[----:B-1----:R-:W-:Y:S05]  /*248b0*/  @!P0 BRA `(.L_x_8812) ;  /* 0xfffffffc00f08947 */ /* 0x002fea000383ffff */
[----:B------:R-:W-:Y:S05]  /*248c0*/  BRA `(.L_x_8930) ;  /* 0xffffff9c00787947 */ /* 0x000fea000383ffff */
.L_x_8813:
        /* <DEDUP_REMOVED lines=8> */
.L_x_8932:
[----:B------:R-:W-:Y:S05]  /*24950*/  BSYNC B0 ;  /* 0x0000000000007941 */ /* 0x000fea0003800000 */
.L_x_8931:
        /* <DEDUP_REMOVED lines=9> */
.L_x_8933:
[----:B------:R-:W-:Y:S02]  /*249f0*/  IMAD.MOV.U32 R13, RZ, RZ, R4 ;  /* 0x000000ffff0d7224 */ /* 0x000fe400078e0004 */
[----:B------:R-:W-:Y:S02]  /*24a00*/  IMAD.MOV.U32 R12, RZ, RZ, 0x1 ;  /* 0x00000001ff0c7424 */ /* 0x000fe400078e00ff */
[----:B------:R-:W-:-:S07]  /*24a10*/  IMAD.MOV.U32 R3, RZ, RZ, R14 ;  /* 0x000000ffff037224 */ /* 0x000fce00078e000e */
[----:B------:R-:W-:Y:S05]  /*24a20*/  WARPSYNC.COLLECTIVE R15, `(.L_x_8934) ;  /* 0x000000000f087348 */ /* 0x000fea0003c00000 */
[----:B------:R0:W1:Y:S02]  /*24a30*/  SHFL.IDX P6, R14, R13, R12, R11 ;  /* 0x0000000c0d0e7389 */ /* 0x00006400000c000b */
[----:B01----:R-:W-:Y:S01]  /*24a40*/  ENDCOLLECTIVE ;  /* 0x000000000000791b */ /* 0x003fe20003800000 */
.L_x_8934:
        /* <DEDUP_REMOVED lines=15> */
.L_x_8935:
[----:B------:R-:W-:Y:S02]  /*24b40*/  @P0 IMAD R6, R5, 0x2, R18 ;  /* 0x0000000205060824 */ /* 0x000fe400078e0212 */
[----:B------:R-:W-:Y:S02]  /*24b50*/  IMAD.MOV.U32 R13, RZ, RZ, R4 ;  /* 0x000000ffff0d7224 */ /* 0x000fe400078e0004 */
[----:B------:R-:W-:Y:S02]  /*24b60*/  IMAD.MOV.U32 R12, RZ, RZ, 0x2 ;  /* 0x00000002ff0c7424 */ /* 0x000fe400078e00ff */
[----:B------:R-:W-:-:S07]  /*24b70*/  IMAD.MOV.U32 R3, RZ, RZ, R14 ;  /* 0x000000ffff037224 */ /* 0x000fce00078e000e */
[----:B------:R-:W-:Y:S05]  /*24b80*/  WARPSYNC.COLLECTIVE R15, `(.L_x_8936) ;  /* 0x000000000f087348 */ /* 0x000fea0003c00000 */
[----:B------:R0:W1:Y:S02]  /*24b90*/  SHFL.IDX P6, R14, R13, R12, R11 ;  /* 0x0000000c0d0e7389 */ /* 0x00006400000c000b */
[----:B01----:R-:W-:Y:S01]  /*24ba0*/  ENDCOLLECTIVE ;  /* 0x000000000000791b */ /* 0x003fe20003800000 */
.L_x_8936:
        /* <DEDUP_REMOVED lines=15> */
.L_x_8937:
[----:B------:R-:W-:Y:S02]  /*24ca0*/  @P0 IMAD R6, R5, 0x2, R18 ;  /* 0x0000000205060824 */ /* 0x000fe400078e0212 */
[----:B------:R-:W-:Y:S02]  /*24cb0*/  IMAD.MOV.U32 R13, RZ, RZ, R4 ;  /* 0x000000ffff0d7224 */ /* 0x000fe400078e0004 */
[----:B------:R-:W-:Y:S02]  /*24cc0*/  IMAD.MOV.U32 R12, RZ, RZ, 0x3 ;  /* 0x00000003ff0c7424 */ /* 0x000fe400078e00ff */
[----:B------:R-:W-:-:S07]  /*24cd0*/  IMAD.MOV.U32 R3, RZ, RZ, R14 ;  /* 0x000000ffff037224 */ /* 0x000fce00078e000e */
[----:B------:R-:W-:Y:S05]  /*24ce0*/  WARPSYNC.COLLECTIVE R15, `(.L_x_8938) ;  /* 0x000000000f087348 */ /* 0x000fea0003c00000 */
[----:B------:R0:W1:Y:S02]  /*24cf0*/  SHFL.IDX P6, R14, R13, R12, R11 ;  /* 0x0000000c0d0e7389 */ /* 0x00006400000c000b */
[----:B01----:R-:W-:Y:S01]  /*24d00*/  ENDCOLLECTIVE ;  /* 0x000000000000791b */ /* 0x003fe20003800000 */
.L_x_8938:
        /* <DEDUP_REMOVED lines=10> */
.L_x_8939:
[----:B------:R-:W-:Y:S01]  /*24db0*/  @!PT LDS RZ, [RZ] ;  /* 0x00000000fffff984 */ /* 0x000fe20000000800 */
[----:B------:R-:W-:Y:S01]  /*24dc0*/  @!PT LDS RZ, [RZ] ;  /* 0x00000000fffff984 */ /* 0x000fe20000000800 */
[----:B------:R-:W-:Y:S01]  /*24dd0*/  @!PT LDS RZ, [RZ] ;  /* 0x00000000fffff984 */ /* 0x000fe20000000800 */
[----:B------:R0:W-:Y:S01]  /*24de0*/  @P0 LDGSTS.E.BYPASS.LTC128B.128 [R6+0x23400], desc[UR40][R2.64], !P2 ;  /* 0x2340000002060fae */ /* 0x0001e2000d101d68 */
[----:B------:R-:W-:Y:S01]  /*24df0*/  IMAD.MOV.U32 R0, RZ, RZ, R14 ;  /* 0x000000ffff007224 */ /* 0x000fe200078e000e */
[----:B------:R-:W-:Y:S06]  /*24e00*/  BRA `(.L_x_8940) ;  /* 0xffffff9c00247947 */ /* 0x000fec000383ffff */
.L_x_8818:
        /* <DEDUP_REMOVED lines=9> */
.L_x_8941:
        /* <DEDUP_REMOVED lines=10> */
.L_x_8942:
[----:B------:R-:W-:Y:S02]  /*24f40*/  IMAD.MOV.U32 R13, RZ, RZ, R3 ;  /* 0x000000ffff0d7224 */ /* 0x000fe400078e0003 */
[----:B------:R-:W-:Y:S02]  /*24f50*/  IMAD.MOV.U32 R12, RZ, RZ, 0x1 ;  /* 0x00000001ff0c7424 */ /* 0x000fe400078e00ff */
[----:B------:R-:W-:-:S07]  /*24f60*/  IMAD.MOV.U32 R4, RZ, RZ, R14 ;  /* 0x000000ffff047224 */ /* 0x000fce00078e000e */
[----:B------:R-:W-:Y:S05]  /*24f70*/  WARPSYNC.COLLECTIVE R15, `(.L_x_8943) ;  /* 0x000000000f087348 */ /* 0x000fea0003c00000 */
[----:B------:R0:W1:Y:S02]  /*24f80*/  SHFL.IDX P6, R14, R13, R12, R11 ;  /* 0x0000000c0d0e7389 */ /* 0x00006400000c000b */
[----:B01----:R-:W-:Y:S01]  /*24f90*/  ENDCOLLECTIVE ;  /* 0x000000000000791b */ /* 0x003fe20003800000 */
.L_x_8943:
        /* <DEDUP_REMOVED lines=12> */
.L_x_8944:
[----:B------:R-:W-:Y:S02]  /*25060*/  IMAD.MOV.U32 R13, RZ, RZ, R3 ;  /* 0x000000ffff0d7224 */ /* 0x000fe400078e0003 */
[----:B------:R-:W-:Y:S02]  /*25070*/  IMAD.MOV.U32 R12, RZ, RZ, 0x2 ;  /* 0x00000002ff0c7424 */ /* 0x000fe400078e00ff */
[----:B------:R-:W-:-:S07]  /*25080*/  IMAD.MOV.U32 R5, RZ, RZ, R14 ;  /* 0x000000ffff057224 */ /* 0x000fce00078e000e */
[----:B------:R-:W-:Y:S05]  /*25090*/  WARPSYNC.COLLECTIVE R15, `(.L_x_8945) ;  /* 0x000000000f087348 */ /* 0x000fea0003c00000 */
[----:B------:R0:W1:Y:S02]  /*250a0*/  SHFL.IDX P6, R14, R13, R12, R11 ;  /* 0x0000000c0d0e7389 */ /* 0x00006400000c000b */
[----:B01----:R-:W-:Y:S01]  /*250b0*/  ENDCOLLECTIVE ;  /* 0x000000000000791b */ /* 0x003fe20003800000 */
.L_x_8945:
        /* <DEDUP_REMOVED lines=10> */
.L_x_8946:
        /* <DEDUP_REMOVED lines=11> */
.L_x_8947:
        /* <DEDUP_REMOVED lines=10> */
.L_x_8948:
[----:B------:R-:W-:Y:S01]  /*252b0*/  @!PT LDS RZ, [RZ] ;  /* 0x00000000fffff984 */ /* 0x000fe20000000800 */
[----:B------:R-:W-:Y:S01]  /*252c0*/  @!PT LDS RZ, [RZ] ;  /* 0x00000000fffff984 */ /* 0x000fe20000000800 */
[----:B------:R-:W-:Y:S01]  /*252d0*/  @!PT LDS RZ, [RZ] ;  /* 0x00000000fffff984 */ /* 0x000fe20000000800 */
[----:B------:R1:W-:Y:S01]  /*252e0*/  @!P0 LDGSTS.E.BYPASS.LTC128B.128 [R23+0x21400], desc[UR40][R4.64], !P1 ;  /* 0x2140000004178fae */ /* 0x0003e2000c901d68 */
[----:B------:R-:W-:Y:S01]  /*252f0*/  IMAD.MOV.U32 R0, RZ, RZ, R14 ;  /* 0x000000ffff007224 */ /* 0x000fe200078e000e */
[----:B------:R-:W-:Y:S06]  /*25300*/  BRA `(.L_x_8949) ;  /* 0xffffffa000387947 */ /* 0x000fec000383ffff */
.L_x_8822:
        /* <DEDUP_REMOVED lines=45> */
.L_x_8951:
[----:B------:R-:W-:Y:S05]  /*255e0*/  BSYNC B0 ;  /* 0x0000000000007941 */ /* 0x000fea0003800000 */
.L_x_8950:
        /* <DEDUP_REMOVED lines=11> */
.L_x_8952:
        /* <DEDUP_REMOVED lines=39> */
.L_x_8953:
        /* <DEDUP_REMOVED lines=8> */
.L_x_8954:
        /* <DEDUP_REMOVED lines=33> */
.L_x_8955:
[----:B------:R-:W-:Y:S02]  /*25ba0*/  IMAD.MOV.U32 R13, RZ, RZ, R5 ;  /* 0x000000ffff0d7224 */ /* 0x000fe400078e0005 */
[----:B------:R-:W-:-:S07]  /*25bb0*/  IMAD.MOV.U32 R8, RZ, RZ, R14 ;  /* 0x000000ffff087224 */ /* 0x000fce00078e000e */
[----:B------:R-:W-:Y:S05]  /*25bc0*/  WARPSYNC.COLLECTIVE R15, `(.L_x_8956) ;  /* 0x000000000f087348 */ /* 0x000fea0003c00000 */
[----:B------:R0:W1:Y:S02]  /*25bd0*/  SHFL.IDX P6, R14, R13, R12, R11 ;  /* 0x0000000c0d0e7389 */ /* 0x00006400000c000b */
[----:B01----:R-:W-:Y:S01]  /*25be0*/  ENDCOLLECTIVE ;  /* 0x000000000000791b */ /* 0x003fe20003800000 */
.L_x_8956:
        /* <DEDUP_REMOVED lines=23> */
.L_x_8957:
        /* <DEDUP_REMOVED lines=9> */
.L_x_8958:
[----:B------:R-:W-:Y:S01]  /*25df0*/  IMAD.MOV.U32 R2, RZ, RZ, R14 ;  /* 0x000000ffff027224 */ /* 0x000fe200078e000e */
[----:B------:R-:W-:Y:S06]  /*25e00*/  BRA `(.L_x_8959) ;  /* 0xffffffa400147947 */ /* 0x000fec000383ffff */
.L_x_8827:
[----:B-1----:R1:W2:Y:S02]  /*25e10*/  SYNCS.PHASECHK.TRANS64.TRYWAIT P0, [R18+URZ+0x38820], R0 ;  /* 0x03882000120075a7 */ /* 0x0022a4000800017f */
[----:B--2---:R-:W-:Y:S05]  /*25e20*/  @!P0 NANOSLEEP.SYNCS 0x989680 ;  /* 0x009896800000895d */ /* 0x004fea0003900000 */
[----:B------:R-:W2:Y:S02]  /*25e30*/  @!P0 SYNCS.PHASECHK.TRANS64 P0, [R18+URZ+0x38820], R0 ;  /* 0x03882000120085a7 */ /* 0x000ea4000800007f */
[----:B--2---:R-:W-:Y:S05]  /*25e40*/  @!P0 BRA `(.L_x_8827) ;  /* 0xfffffffc00f08947 */ /* 0x004fea000383ffff */
[----:B------:R-:W-:Y:S05]  /*25e50*/  BRA `(.L_x_8960) ;  /* 0xffffffa400bc7947 */ /* 0x000fea000383ffff */
.L_x_8830:
[----:B-1----:R1:W2:Y:S02]  /*25e60*/  SYNCS.PHASECHK.TRANS64.TRYWAIT P0, [R26+URZ+0x38860], R0 ;  /* 0x038860001a0075a7 */ /* 0x0022a4000800017f */
[----:B--2---:R-:W-:Y:S05]  /*25e70*/  @!P0 NANOSLEEP.SYNCS 0x989680 ;  /* 0x009896800000895d */ /* 0x004fea0003900000 */
[----:B------:R-:W2:Y:S02]  /*25e80*/  @!P0 SYNCS.PHASECHK.TRANS64 P0, [R26+URZ+0x38860], R0 ;  /* 0x038860001a0085a7 */ /* 0x000ea4000800007f */
[----:B--2---:R-:W-:Y:S05]  /*25e90*/  @!P0 BRA `(.L_x_8830) ;  /* 0xfffffffc00f08947 */ /* 0x004fea000383ffff */
[----:B------:R-:W-:Y:S05]  /*25ea0*/  BRA `(.L_x_8961) ;  /* 0xffffffa400cc7947 */ /* 0x000fea000383ffff */
.L_x_8831:
        /* <DEDUP_REMOVED lines=8> */
.L_x_8963:
[----:B------:R-:W-:Y:S05]  /*25f30*/  BSYNC B0 ;  /* 0x0000000000007941 */ /* 0x000fea0003800000 */
.L_x_8962:
        /* <DEDUP_REMOVED lines=15> */
.L_x_8964:
        /* <DEDUP_REMOVED lines=39> */
.L_x_8965:
[----:B------:R-:W-:Y:S02]  /*262a0*/  IMAD.MOV.U32 R13, RZ, RZ, R5 ;  /* 0x000000ffff0d7224 */ /* 0x000fe400078e0005 */
[----:B------:R-:W-:-:S07]  /*262b0*/  IMAD.MOV.U32 R3, RZ, RZ, R14 ;  /* 0x000000ffff037224 */ /* 0x000fce00078e000e */
[----:B------:R-:W-:Y:S05]  /*262c0*/  WARPSYNC.COLLECTIVE R15, `(.L_x_8966) ;  /* 0x000000000f087348 */ /* 0x000fea0003c00000 */
[----:B------:R0:W1:Y:S02]  /*262d0*/  SHFL.IDX P6, R14, R13, R12, R11 ;  /* 0x0000000c0d0e7389 */ /* 0x00006400000c000b */
[----:B01----:R-:W-:Y:S01]  /*262e0*/  ENDCOLLECTIVE ;  /* 0x000000000000791b */ /* 0x003fe20003800000 */
.L_x_8966:
        /* <DEDUP_REMOVED lines=29> */
.L_x_8967:
[----:B------:R-:W-:Y:S02]  /*264c0*/  IMAD.MOV.U32 R13, RZ, RZ, R5 ;  /* 0x000000ffff0d7224 */ /* 0x000fe400078e0005 */
[----:B------:R-:W-:-:S07]  /*264d0*/  IMAD.MOV.U32 R7, RZ, RZ, R14 ;  /* 0x000000ffff077224 */ /* 0x000fce00078e000e */
[----:B------:R-:W-:Y:S05]  /*264e0*/  WARPSYNC.COLLECTIVE R15, `(.L_x_8968) ;  /* 0x000000000f087348 */ /* 0x000fea0003c00000 */
[----:B------:R0:W1:Y:S02]  /*264f0*/  SHFL.IDX P6, R14, R13, R12, R11 ;  /* 0x0000000c0d0e7389 */ /* 0x00006400000c000b */
[----:B01----:R-:W-:Y:S01]  /*26500*/  ENDCOLLECTIVE ;  /* 0x000000000000791b */ /* 0x003fe20003800000 */
.L_x_8968:
        /* <DEDUP_REMOVED lines=29> */
.L_x_8969:
[----:B------:R-:W-:Y:S02]  /*266e0*/  IMAD.MOV.U32 R13, RZ, RZ, R5 ;  /* 0x000000ffff0d7224 */ /* 0x000fe400078e0005 */
[----:B------:R-:W-:-:S07]  /*266f0*/  IMAD.MOV.U32 R6, RZ, RZ, R14 ;  /* 0x000000ffff067224 */ /* 0x000fce00078e000e */
[----:B------:R-:W-:Y:S05]  /*26700*/  WARPSYNC.COLLECTIVE R15, `(.L_x_8970) ;  /* 0x000000000f087348 */ /* 0x000fea0003c00000 */
[----:B------:R0:W1:Y:S02]  /*26710*/  SHFL.IDX P6, R14, R13, R12, R11 ;  /* 0x0000000c0d0e7389 */ /* 0x00006400000c000b */
[----:B01----:R-:W-:Y:S01]  /*26720*/  ENDCOLLECTIVE ;  /* 0x000000000000791b */ /* 0x003fe20003800000 */
.L_x_8970:
[----:B------:R-:W-:Y:S01]  /*26730*/  IMAD.MOV.U32 R2, RZ, RZ, R14 ;  /* 0x000000ffff027224 */ /* 0x000fe200078e000e */
[----:B------:R-:W-:Y:S06]  /*26740*/  BRA `(.L_x_8971) ;  /* 0xffffffa4005c7947 */ /* 0x000fec000383ffff */
.L_x_8838:
[----:B0-----:R0:W1:Y:S02]  /*26750*/  SYNCS.PHASECHK.TRANS64.TRYWAIT P0, [R6+URZ+0x38840], R25 ;  /* 0x03884019060075a7 */ /* 0x001064000800017f */
[----:B-1----:R-:W-:Y:S05]  /*26760*/  @!P0 NANOSLEEP.SYNCS 0x989680 ;  /* 0x009896800000895d */ /* 0x002fea0003900000 */
[----:B------:R-:W1:Y:S02]  /*26770*/  @!P0 SYNCS.PHASECHK.TRANS64 P0, [R6+URZ+0x38840], R25 ;  /* 0x03884019060085a7 */ /* 0x000e64000800007f */
[----:B-1----:R-:W-:Y:S05]  /*26780*/  @!P0 BRA `(.L_x_8838) ;  /* 0xfffffffc00f08947 */ /* 0x002fea000383ffff */
[----:B------:R-:W-:Y:S05]  /*26790*/  BRA `(.L_x_8972) ;  /* 0xffffffa800e87947 */ /* 0x000fea000383ffff */
.L_x_8839:
        /* <DEDUP_REMOVED lines=8> */
.L_x_8974:
[----:B------:R-:W-:Y:S05]  /*26820*/  BSYNC B1 ;  /* 0x0000000000017941 */ /* 0x000fea0003800000 */
.L_x_8973:
        /* <DEDUP_REMOVED lines=9> */
.L_x_8975:
[----:B------:R-:W-:Y:S02]  /*268c0*/  IMAD.MOV.U32 R13, RZ, RZ, R26 ;  /* 0x000000ffff0d7224 */ /* 0x000fe400078e001a */
[----:B------:R-:W-:Y:S02]  /*268d0*/  IMAD.MOV.U32 R12, RZ, RZ, 0x1 ;  /* 0x00000001ff0c7424 */ /* 0x000fe400078e00ff */
[----:B------:R-:W-:-:S07]  /*268e0*/  IMAD.MOV.U32 R2, RZ, RZ, R14 ;  /* 0x000000ffff027224 */ /* 0x000fce00078e000e */
[----:B------:R-:W-:Y:S05]  /*268f0*/  WARPSYNC.COLLECTIVE R15, `(.L_x_8976) ;  /* 0x000000000f087348 */ /* 0x000fea0003c00000 */
[----:B------:R0:W1:Y:S02]  /*26900*/  SHFL.IDX P6, R14, R13, R12, R11 ;  /* 0x0000000c0d0e7389 */ /* 0x00006400000c000b */
[----:B01----:R-:W-:Y:S01]  /*26910*/  ENDCOLLECTIVE ;  /* 0x000000000000791b */ /* 0x003fe20003800000 */
.L_x_8976:
        /* <DEDUP_REMOVED lines=11> */
.L_x_8977:
[----:B------:R-:W-:Y:S02]  /*269d0*/  IMAD.MOV.U32 R13, RZ, RZ, R26 ;  /* 0x000000ffff0d7224 */ /* 0x000fe400078e001a */
[----:B------:R-:W-:Y:S02]  /*269e0*/  IMAD.MOV.U32 R12, RZ, RZ, 0x2 ;  /* 0x00000002ff0c7424 */ /* 0x000fe400078e00ff */
[----:B------:R-:W-:-:S07]  /*269f0*/  IMAD.MOV.U32 R2, RZ, RZ, R14 ;  /* 0x000000ffff027224 */ /* 0x000fce00078e000e */
[----:B------:R-:W-:Y:S05]  /*26a00*/  WARPSYNC.COLLECTIVE R15, `(.L_x_8978) ;  /* 0x000000000f087348 */ /* 0x000fea0003c00000 */
[----:B------:R0:W1:Y:S02]  /*26a10*/  SHFL.IDX P6, R14, R13, R12, R11 ;  /* 0x0000000c0d0e7389 */ /* 0x00006400000c000b */
[----:B01----:R-:W-:Y:S01]  /*26a20*/  ENDCOLLECTIVE ;  /* 0x000000000000791b */ /* 0x003fe20003800000 */
.L_x_8978:
        /* <DEDUP_REMOVED lines=11> */
.L_x_8979:
[----:B------:R-:W-:Y:S02]  /*26ae0*/  IMAD.MOV.U32 R13, RZ, RZ, R26 ;  /* 0x000000ffff0d7224 */ /* 0x000fe400078e001a */
[----:B------:R-:W-:Y:S02]  /*26af0*/  IMAD.MOV.U32 R12, RZ, RZ, 0x3 ;  /* 0x00000003ff0c7424 */ /* 0x000fe400078e00ff */
[----:B------:R-:W-:-:S07]  /*26b00*/  IMAD.MOV.U32 R2, RZ, RZ, R14 ;  /* 0x000000ffff027224 */ /* 0x000fce00078e000e */
[----:B------:R-:W-:Y:S05]  /*26b10*/  WARPSYNC.COLLECTIVE R15, `(.L_x_8980) ;  /* 0x000000000f087348 */ /* 0x000fea0003c00000 */
[----:B------:R0:W1:Y:S02]  /*26b20*/  SHFL.IDX P6, R14, R13, R12, R11 ;  /* 0x0000000c0d0e7389 */ /* 0x00006400000c000b */
[----:B01----:R-:W-:Y:S01]  /*26b30*/  ENDCOLLECTIVE ;  /* 0x000000000000791b */ /* 0x003fe20003800000 */
.L_x_8980:
        /* <DEDUP_REMOVED lines=11> */
.L_x_8981:
[----:B------:R-:W-:Y:S01]  /*26bf0*/  IMAD.MOV.U32 R2, RZ, RZ, R14 ;  /* 0x000000ffff027224 */ /* 0x000fe200078e000e */
[----:B------:R-:W-:Y:S06]  /*26c00*/  BRA `(.L_x_8982) ;  /* 0xffffffa800707947 */ /* 0x000fec000383ffff */
.L_x_8844:
[----:B---3--:R3:W4:Y:S02]  /*26c10*/  SYNCS.PHASECHK.TRANS64.TRYWAIT P0, [R6+URZ+0x38860], R25 ;  /* 0x03886019060075a7 */ /* 0x008724000800017f */
[----:B----4-:R-:W-:Y:S05]  /*26c20*/  @!P0 NANOSLEEP.SYNCS 0x989680 ;  /* 0x009896800000895d */ /* 0x010fea0003900000 */
[----:B------:R-:W4:Y:S02]  /*26c30*/  @!P0 SYNCS.PHASECHK.TRANS64 P0, [R6+URZ+0x38860], R25 ;  /* 0x03886019060085a7 */ /* 0x000f24000800007f */
[----:B----4-:R-:W-:Y:S05]  /*26c40*/  @!P0 BRA `(.L_x_8844) ;  /* 0xfffffffc00f08947 */ /* 0x010fea000383ffff */
[----:B------:R-:W-:Y:S05]  /*26c50*/  BRA `(.L_x_8983) ;  /* 0xffffffa800c07947 */ /* 0x000fea000383ffff */
.L_x_8845:
        /* <DEDUP_REMOVED lines=8> */
.L_x_8985:
[----:B------:R-:W-:Y:S05]  /*26ce0*/  BSYNC B1 ;  /* 0x0000000000017941 */ /* 0x000fea0003800000 */
.L_x_8984:
        /* <DEDUP_REMOVED lines=13> */
.L_x_8986:
        /* <DEDUP_REMOVED lines=17> */
.L_x_8987:
        /* <DEDUP_REMOVED lines=16> */
.L_x_8988:
        /* <DEDUP_REMOVED lines=19> */
.L_x_8989:
        /* <DEDUP_REMOVED lines=14> */
.L_x_8990:
        /* <DEDUP_REMOVED lines=16> */
.L_x_8991:
        /* <DEDUP_REMOVED lines=14> */
.L_x_8992:
[----:B------:R-:W-:Y:S05]  /*273c0*/  BRA `(.L_x_8993) ;  /* 0xffffffa800247947 */ /* 0x000fea000383ffff */
.L_x_8853:
        /* <DEDUP_REMOVED lines=8> */
.L_x_8995:
[----:B------:R-:W-:Y:S05]  /*27450*/  BSYNC B0 ;  /* 0x0000000000007941 */ /* 0x000fea0003800000 */
.L_x_8994:
        /* <DEDUP_REMOVED lines=9> */
.L_x_8996:
        /* <DEDUP_REMOVED lines=23> */
.L_x_8997:
[----:B------:R-:W-:Y:S01]  /*27660*/  IMAD.MOV.U32 R12, RZ, RZ, 0x2 ;  /* 0x00000002ff0c7424 */ /* 0x000fe200078e00ff */
[----:B------:R-:W-:-:S05]  /*27670*/  SEL R4, R14, RZ, P1 ;  /* 0x000000ff0e047207 */ /* 0x000fca0000800000 */
[----:B------:R-:W-:-:S04]  /*27680*/  IMAD.IADD R4, R13, 0x1, R4 ;  /* 0x000000010d047824 */ /* 0x000fc800078e0204 */
[----:B------:R-:W-:-:S07]  /*27690*/  IMAD.MOV.U32 R13, RZ, RZ, R4 ;  /* 0x000000ffff0d7224 */ /* 0x000fce00078e0004 */
[----:B------:R-:W-:Y:S05]  /*276a0*/  WARPSYNC.COLLECTIVE R15, `(.L_x_8998) ;  /* 0x000000000f087348 */ /* 0x000fea0003c00000 */
[----:B------:R0:W1:Y:S02]  /*276b0*/  SHFL.UP P6, R14, R13, R12, R11 ;  /* 0x0400000c0d0e7389 */ /* 0x00006400000c000b */
[----:B01----:R-:W-:Y:S01]  /*276c0*/  ENDCOLLECTIVE ;  /* 0x000000000000791b */ /* 0x003fe20003800000 */
.L_x_8998:
[----:B------:R-:W-:Y:S01]  /*276d0*/  IMAD.MOV.U32 R12, RZ, RZ, 0x4 ;  /* 0x00000004ff0c7424 */ /* 0x000fe200078e00ff */
[----:B------:R-:W-:-:S05]  /*276e0*/  SEL R3, R14, RZ, P2 ;  /* 0x000000ff0e037207 */ /* 0x000fca0001000000 */
[----:B------:R-:W-:-:S04]  /*276f0*/  IMAD.IADD R2, R4, 0x1, R3 ;  /* 0x0000000104027824 */ /* 0x000fc800078e0203 */
[----:B------:R-:W-:-:S07]  /*27700*/  IMAD.MOV.U32 R13, RZ, RZ, R2 ;  /* 0x000000ffff0d7224 */ /* 0x000fce00078e0002 */
[----:B------:R-:W-:Y:S05]  /*27710*/  WARPSYNC.COLLECTIVE R15, `(.L_x_8999) ;  /* 0x000000000f087348 */ /* 0x000fea0003c00000 */
[----:B------:R0:W1:Y:S02]  /*27720*/  SHFL.UP P6, R14, R13, R12, R11 ;  /* 0x0400000c0d0e7389 */ /* 0x00006400000c000b */
[----:B01----:R-:W-:Y:S01]  /*27730*/  ENDCOLLECTIVE ;  /* 0x000000000000791b */ /* 0x003fe20003800000 */
.L_x_8999:
[----:B------:R-:W-:Y:S01]  /*27740*/  IMAD.MOV.U32 R12, RZ, RZ, 0x8 ;  /* 0x00000008ff0c7424 */ /* 0x000fe200078e00ff */
[----:B------:R-:W-:-:S05]  /*27750*/  SEL R3, R14, RZ, P3 ;  /* 0x000000ff0e037207 */ /* 0x000fca0001800000 */
[----:B------:R-:W-:-:S04]  /*27760*/  IMAD.IADD R3, R2, 0x1, R3 ;  /* 0x0000000102037824 */ /* 0x000fc800078e0203 */
[----:B------:R-:W-:-:S07]  /*27770*/  IMAD.MOV.U32 R13, RZ, RZ, R3 ;  /* 0x000000ffff0d7224 */ /* 0x000fce00078e0003 */
[----:B------:R-:W-:Y:S05]  /*27780*/  WARPSYNC.COLLECTIVE R15, `(.L_x_9000) ;  /* 0x000000000f087348 */ /* 0x000fea0003c00000 */
[----:B------:R0:W1:Y:S02]  /*27790*/  SHFL.UP P6, R14, R13, R12, R11 ;  /* 0x0400000c0d0e7389 */ /* 0x00006400000c000b */
[----:B01----:R-:W-:Y:S01]  /*277a0*/  ENDCOLLECTIVE ;  /* 0x000000000000791b */ /* 0x003fe20003800000 */
.L_x_9000:
[----:B------:R-:W-:Y:S01]  /*277b0*/  IMAD.MOV.U32 R12, RZ, RZ, 0x10 ;  /* 0x00000010ff0c7424 */ /* 0x000fe200078e00ff */
[----:B------:R-:W-:-:S05]  /*277c0*/  SEL R4, R14, RZ, P4 ;  /* 0x000000ff0e047207 */ /* 0x000fca0002000000 */
[----:B------:R-:W-:-:S04]  /*277d0*/  IMAD.IADD R4, R3, 0x1, R4 ;  /* 0x0000000103047824 */ /* 0x000fc800078e0204 */
[----:B------:R-:W-:-:S07]  /*277e0*/  IMAD.MOV.U32 R13, RZ, RZ, R4 ;  /* 0x000000ffff0d7224 */ /* 0x000fce00078e0004 */
[----:B------:R-:W-:Y:S05]  /*277f0*/  WARPSYNC.COLLECTIVE R15, `(.L_x_9001) ;  /* 0x000000000f087348 */ /* 0x000fea0003c00000 */
[----:B------:R0:W1:Y:S02]  /*27800*/  SHFL.UP P6, R14, R13, R12, R11 ;  /* 0x0400000c0d0e7389 */ /* 0x00006400000c000b */
[----:B01----:R-:W-:Y:S01]  /*27810*/  ENDCOLLECTIVE ;  /* 0x000000000000791b */ /* 0x003fe20003800000 */
.L_x_9001:
        /* <DEDUP_REMOVED lines=8> */
.L_x_9002:
[----:B------:R-:W-:Y:S05]  /*278a0*/  BRA `(.L_x_9003) ;  /* 0xffffffa800c07947 */ /* 0x000fea000383ffff */
.L_x_8856:
[----:B------:R-:W-:Y:S01]  /*278b0*/  BSSY B0, `(.L_x_9004) ;  /* 0x0000007000007945 */ /* 0x000fe20003800000 */
[----:B------:R-:W-:Y:S02]  /*278c0*/  IMAD.MOV.U32 R12, RZ, RZ, 0x1 ;  /* 0x00000001ff0c7424 */ /* 0x000fe400078e00ff */
[----:B------:R-:W-:Y:S02]  /*278d0*/  IMAD.MOV.U32 R11, RZ, RZ, RZ ;  /* 0x000000ffff0b7224 */ /* 0x000fe400078e00ff */
[----:B------:R-:W-:-:S07]  /*278e0*/  IMAD.MOV.U32 R15, RZ, RZ, -0x1 ;  /* 0xffffffffff0f7424 */ /* 0x000fce00078e00ff */
[----:B------:R-:W-:Y:S05]  /*278f0*/  WARPSYNC.COLLECTIVE R15, `(.L_x_9005) ;  /* 0x000000000f087348 */ /* 0x000fea0003c00000 */
[----:B------:R0:W1:Y:S02]  /*27900*/  SHFL.UP P6, R14, R13, R12, R11 ;  /* 0x0400000c0d0e7389 */ /* 0x00006400000c000b */
[----:B01----:R-:W-:Y:S01]  /*27910*/  ENDCOLLECTIVE ;  /* 0x000000000000791b */ /* 0x003fe20003800000 */
.L_x_9005:
[----:B------:R-:W-:Y:S05]  /*27920*/  BSYNC B0 ;  /* 0x0000000000007941 */ /* 0x000fea0003800000 */
.L_x_9004:
        /* <DEDUP_REMOVED lines=8> */
.L_x_9006:
[----:B------:R-:W-:Y:S01]  /*279b0*/  IMAD.MOV.U32 R12, RZ, RZ, 0x4 ;  /* 0x00000004ff0c7424 */ /* 0x000fe200078e00ff */
[----:B------:R-:W-:-:S05]  /*279c0*/  SEL R2, R14, RZ, P2 ;  /* 0x000000ff0e027207 */ /* 0x000fca0001000000 */
[----:B------:R-:W-:-:S04]  /*279d0*/  IMAD.IADD R2, R13, 0x1, R2 ;  /* 0x000000010d027824 */ /* 0x000fc800078e0202 */
[----:B------:R-:W-:-:S07]  /*279e0*/  IMAD.MOV.U32 R13, RZ, RZ, R2 ;  /* 0x000000ffff0d7224 */ /* 0x000fce00078e0002 */
[----:B------:R-:W-:Y:S05]  /*279f0*/  WARPSYNC.COLLECTIVE R15, `(.L_x_9007) ;  /* 0x000000000f087348 */ /* 0x000fea0003c00000 */
[----:B------:R0:W1:Y:S02]  /*27a00*/  SHFL.UP P6, R14, R13, R12, R11 ;  /* 0x0400000c0d0e7389 */ /* 0x00006400000c000b */
[----:B01----:R-:W-:Y:S01]  /*27a10*/  ENDCOLLECTIVE ;  /* 0x000000000000791b */ /* 0x003fe20003800000 */
.L_x_9007:
[----:B------:R-:W-:Y:S01]  /*27a20*/  IMAD.MOV.U32 R12, RZ, RZ, 0x8 ;  /* 0x00000008ff0c7424 */ /* 0x000fe200078e00ff */
[----:B------:R-:W-:-:S05]  /*27a30*/  SEL R3, R14, RZ, P3 ;  /* 0x000000ff0e037207 */ /* 0x000fca0001800000 */
[----:B------:R-:W-:-:S04]  /*27a40*/  IMAD.IADD R3, R2, 0x1, R3 ;  /* 0x0000000102037824 */ /* 0x000fc800078e0203 */
[----:B------:R-:W-:-:S07]  /*27a50*/  IMAD.MOV.U32 R13, RZ, RZ, R3 ;  /* 0x000000ffff0d7224 */ /* 0x000fce00078e0003 */
[----:B------:R-:W-:Y:S05]  /*27a60*/  WARPSYNC.COLLECTIVE R15, `(.L_x_9008) ;  /* 0x000000000f087348 */ /* 0x000fea0003c00000 */
[----:B------:R0:W1:Y:S02]  /*27a70*/  SHFL.UP P6, R14, R13, R12, R11 ;  /* 0x0400000c0d0e7389 */ /* 0x00006400000c000b */
[----:B01----:R-:W-:Y:S01]  /*27a80*/  ENDCOLLECTIVE ;  /* 0x000000000000791b */ /* 0x003fe20003800000 */
.L_x_9008:
[----:B------:R-:W-:Y:S01]  /*27a90*/  IMAD.MOV.U32 R12, RZ, RZ, 0x10 ;  /* 0x00000010ff0c7424 */ /* 0x000fe200078e00ff */
[----:B------:R-:W-:-:S05]  /*27aa0*/  SEL R4, R14, RZ, P4 ;  /* 0x000000ff0e047207 */ /* 0x000fca0002000000 */
[----:B------:R-:W-:-:S04]  /*27ab0*/  IMAD.IADD R4, R3, 0x1, R4 ;  /* 0x0000000103047824 */ /* 0x000fc800078e0204 */
[----:B------:R-:W-:-:S07]  /*27ac0*/  IMAD.MOV.U32 R13, RZ, RZ, R4 ;  /* 0x000000ffff0d7224 */ /* 0x000fce00078e0004 */
[----:B------:R-:W-:Y:S05]  /*27ad0*/  WARPSYNC.COLLECTIVE R15, `(.L_x_9009) ;  /* 0x000000000f087348 */ /* 0x000fea0003c00000 */
[----:B------:R0:W1:Y:S02]  /*27ae0*/  SHFL.UP P6, R14, R13, R12, R11 ;  /* 0x0400000c0d0e7389 */ /* 0x00006400000c000b */
[----:B01----:R-:W-:Y:S01]  /*27af0*/  ENDCOLLECTIVE ;  /* 0x000000000000791b */ /* 0x003fe20003800000 */
.L_x_9009:
        /* <DEDUP_REMOVED lines=8> */
.L_x_9010:
[----:B------:R-:W-:Y:S05]  /*27b80*/  BRA `(.L_x_9011) ;  /* 0xffffffa800ac7947 */ /* 0x000fea000383ffff */
.L_x_8858:
[----:B------:R-:W-:Y:S01]  /*27b90*/  BSSY B0, `(.L_x_9012) ;  /* 0x0000006000007945 */ /* 0x000fe20003800000 */
[----:B------:R-:W-:Y:S01]  /*27ba0*/  PLOP3.LUT P6, PT, P6, PT, PT, 0x8, 0x0 ;  /* 0x000000000000781c */ /* 0x000fe200037ce170 */
[----:B------:R-:W-:-:S12]  /*27bb0*/  IMAD.MOV.U32 R15, RZ, RZ, -0x1 ;  /* 0xffffffffff0f7424 */ /* 0x000fd800078e00ff */
[----:B0-----:R-:W-:Y:S05]  /*27bc0*/  WARPSYNC.COLLECTIVE R15, `(.L_x_9013) ;  /* 0x000000000f087348 */ /* 0x001fea0003c00000 */
[----:B------:R-:W-:Y:S01]  /*27bd0*/  VOTE.ANY R14, PT, P6 ;  /* 0x00000000000e7806 */ /* 0x000fe200030e0100 */
[----:B0-----:R-:W-:Y:S06]  /*27be0*/  ENDCOLLECTIVE ;  /* 0x000000000000791b */ /* 0x001fec0003800000 */
.L_x_9013:
[----:B------:R-:W-:Y:S05]  /*27bf0*/  BSYNC B0 ;  /* 0x0000000000007941 */ /* 0x000fea0003800000 */
.L_x_9012:
        /* <DEDUP_REMOVED lines=10> */
.L_x_9014:
[----:B------:R-:W-:Y:S02]  /*27ca0*/  IMAD.MOV.U32 R13, RZ, RZ, R5 ;  /* 0x000000ffff0d7224 */ /* 0x000fe400078e0005 */
[----:B------:R-:W-:-:S07]  /*27cb0*/  IMAD.MOV.U32 R25, RZ, RZ, R14 ;  /* 0x000000ffff197224 */ /* 0x000fce00078e000e */
[----:B------:R-:W-:Y:S05]  /*27cc0*/  WARPSYNC.COLLECTIVE R15, `(.L_x_9015) ;  /* 0x000000000f087348 */ /* 0x000fea0003c00000 */
[----:B------:R0:W1:Y:S02]  /*27cd0*/  SHFL.IDX P6, R14, R13, R12, R11 ;  /* 0x0000000c0d0e7389 */ /* 0x00006400000c000b */
[----:B01----:R-:W-:Y:S01]  /*27ce0*/  ENDCOLLECTIVE ;  /* 0x000000000000791b */ /* 0x003fe20003800000 */
.L_x_9015:
[----:B------:R-:W-:Y:S01]  /*27cf0*/  IMAD.MOV.U32 R5, RZ, RZ, R14 ;  /* 0x000000ffff057224 */ /* 0x000fe200078e000e */
[----:B------:R-:W-:Y:S06]  /*27d00*/  BRA `(.L_x_9016) ;  /* 0xffffffa8008c7947 */ /* 0x000fec000383ffff */
.L_x_8860:
[----:B------:R-:W-:Y:S01]  /*27d10*/  BSSY B0, `(.L_x_9017) ;  /* 0x0000007000007945 */ /* 0x000fe20003800000 */
[----:B------:R-:W-:Y:S02]  /*27d20*/  IMAD.MOV.U32 R13, RZ, RZ, R2 ;  /* 0x000000ffff0d7224 */ /* 0x000fe400078e0002 */
[----:B------:R-:W-:Y:S02]  /*27d30*/  IMAD.MOV.U32 R11, RZ, RZ, 0x1f ;  /* 0x0000001fff0b7424 */ /* 0x000fe400078e00ff */
[----:B------:R-:W-:-:S07]  /*27d40*/  IMAD.MOV.U32 R15, RZ, RZ, -0x1 ;  /* 0xffffffffff0f7424 */ /* 0x000fce00078e00ff */
[----:B0123--:R-:W-:Y:S05]  /*27d50*/  WARPSYNC.COLLECTIVE R15, `(.L_x_9018) ;  /* 0x000000000f087348 */ /* 0x00ffea0003c00000 */
[----:B------:R4:W0:Y:S02]  /*27d60*/  SHFL.IDX P6, R14, R13, R12, R11 ;  /* 0x0000000c0d0e7389 */ /* 0x00082400000c000b */
[----:B01234-:R-:W-:Y:S01]  /*27d70*/  ENDCOLLECTIVE ;  /* 0x000000000000791b */ /* 0x01ffe20003800000 */
.L_x_9018:
[----:B------:R-:W-:Y:S05]  /*27d80*/  BSYNC B0 ;  /* 0x0000000000007941 */ /* 0x000fea0003800000 */
.L_x_9017:
[----:B------:R-:W-:Y:S01]  /*27d90*/  IMAD.MOV.U32 R24, RZ, RZ, R14 ;  /* 0x000000ffff187224 */ /* 0x000fe200078e000e */
[----:B------:R-:W-:Y:S06]  /*27da0*/  BRA `(.L_x_8859) ;  /* 0xffffffa8007c7947 */ /* 0x000fec000383ffff */
.L_x_8866:
[----:B0-----:R0:W1:Y:S02]  /*27db0*/  SYNCS.PHASECHK.TRANS64.TRYWAIT P0, [R7+URZ+0x38820], R0 ;  /* 0x03882000070075a7 */ /* 0x001064000800017f */
[----:B-1----:R-:W-:Y:S05]  /*27dc0*/  @!P0 NANOSLEEP.SYNCS 0x989680 ;  /* 0x009896800000895d */ /* 0x002fea0003900000 */
[----:B------:R-:W1:Y:S02]  /*27dd0*/  @!P0 SYNCS.PHASECHK.TRANS64 P0, [R7+URZ+0x38820], R0 ;  /* 0x03882000070085a7 */ /* 0x000e64000800007f */
[----:B-1----:R-:W-:Y:S05]  /*27de0*/  @!P0 BRA `(.L_x_8866) ;  /* 0xfffffffc00f08947 */ /* 0x002fea000383ffff */
[----:B------:R-:W-:Y:S05]  /*27df0*/  BRA `(.L_x_9019) ;  /* 0xffffffb000d87947 */ /* 0x000fea000383ffff */
.L_x_8867:
        /* <DEDUP_REMOVED lines=8> */
[----:B0-23--:R-:W-:Y:S05]  /*27e80*/  WARPSYNC.COLLECTIVE R15, `(.L_x_9021) ;  /* 0x000000000f087348 */ /* 0x00dfea0003c00000 */
[----:B------:R1:W4:Y:S02]  /*27e90*/  SHFL.IDX P6, R14, R13, R12, R11 ;  /* 0x0000000c0d0e7389 */ /* 0x00032400000c000b */
[----:B01234-:R-:W-:Y:S01]  /*27ea0*/  ENDCOLLECTIVE ;  /* 0x000000000000791b */ /* 0x01ffe20003800000 */
.L_x_9021:
[----:B------:R-:W-:Y:S05]  /*27eb0*/  BSYNC B0 ;  /* 0x0000000000007941 */ /* 0x000fea0003800000 */
.L_x_9020:
[----:B------:R-:W-:Y:S05]  /*27ec0*/  BRA `(.L_x_9022) ;  /* 0xffffffb000c07947 */ /* 0x000fea000383ffff */
.L_x_8868:
[----:B------:R-:W-:Y:S01]  /*27ed0*/  BSSY B0, `(.L_x_9023) ;  /* 0x0000006000007945 */ /* 0x000fe20003800000 */
[----:B------:R-:W-:-:S07]  /*27ee0*/  IMAD.MOV.U32 R15, RZ, RZ, -0x1 ;  /* 0xffffffffff0f7424 */ /* 0x000fce00078e00ff */
[----:B0-23--:R-:W-:Y:S05]  /*27ef0*/  WARPSYNC.COLLECTIVE R15, `(.L_x_9024) ;  /* 0x000000000f0c7348 */ /* 0x00dfea0003c00000 */
[----:B------:R-:W-:Y:S02]  /*27f00*/  ELECT P6, UR62, PT ;  /* 0x00000000003e782f */ /* 0x000fe400038c0000 */
[----:B------:R-:W-:Y:S01]  /*27f10*/  MOV R14, UR62 ;  /* 0x0000003e000e7c02 */ /* 0x000fe20008000f00 */
[----:B0-23--:R-:W-:Y:S10]  /*27f20*/  ENDCOLLECTIVE ;  /* 0x000000000000791b */ /* 0x00dff40003800000 */
.L_x_9024:
[----:B------:R-:W-:Y:S05]  /*27f30*/  BSYNC B0 ;  /* 0x0000000000007941 */ /* 0x000fea0003800000 */
.L_x_9023:
[----:B------:R-:W-:Y:S05]  /*27f40*/  BRA `(.L_x_9025) ;  /* 0xffffffb000b47947 */ /* 0x000fea000383ffff */
.L_x_8870:
[----:B0-----:R0:W1:Y:S02]  /*27f50*/  SYNCS.PHASECHK.TRANS64.TRYWAIT P1, [R5+URZ+0x38840], R0 ;  /* 0x03884000050075a7 */ /* 0x001064000802017f */
[----:B-1----:R-:W-:Y:S05]  /*27f60*/  @!P1 NANOSLEEP.SYNCS 0x989680 ;  /* 0x009896800000995d */ /* 0x002fea0003900000 */
[----:B------:R-:W1:Y:S02]  /*27f70*/  @!P1 SYNCS.PHASECHK.TRANS64 P1, [R5+URZ+0x38840], R0 ;  /* 0x03884000050095a7 */ /* 0x000e64000802007f */
[----:B-1----:R-:W-:Y:S05]  /*27f80*/  @!P1 BRA `(.L_x_8870) ;  /* 0xfffffffc00f09947 */ /* 0x002fea000383ffff */
[----:B------:R-:W-:Y:S05]  /*27f90*/  BRA `(.L_x_9026) ;  /* 0xffffffb000d47947 */ /* 0x000fea000383ffff */
.L_x_8872:
[----:B-1----:R1:W4:Y:S02]  /*27fa0*/  SYNCS.PHASECHK.TRANS64.TRYWAIT P1, [R3+URZ+0x38840], R2 ;  /* 0x03884002030075a7 */ /* 0x002324000802017f */
[----:B----4-:R-:W-:Y:S05]  /*27fb0*/  @!P1 NANOSLEEP.SYNCS 0x989680 ;  /* 0x009896800000995d */ /* 0x010fea0003900000 */
[----:B------:R-:W4:Y:S02]  /*27fc0*/  @!P1 SYNCS.PHASECHK.TRANS64 P1, [R3+URZ+0x38840], R2 ;  /* 0x03884002030095a7 */ /* 0x000f24000802007f */
[----:B----4-:R-:W-:Y:S05]  /*27fd0*/  @!P1 BRA `(.L_x_8872) ;  /* 0xfffffffc00f09947 */ /* 0x010fea000383ffff */
[----:B------:R-:W-:Y:S05]  /*27fe0*/  BRA `(.L_x_9027) ;  /* 0xffffffb000e07947 */ /* 0x000fea000383ffff */
.L_x_8874:
[----:B----4-:R4:W0:Y:S02]  /*27ff0*/  SYNCS.PHASECHK.TRANS64.TRYWAIT P1, [R5+URZ+0x38860], R0 ;  /* 0x03886000050075a7 */ /* 0x010824000802017f */
[----:B0-----:R-:W-:Y:S05]  /*28000*/  @!P1 NANOSLEEP.SYNCS 0x989680 ;  /* 0x009896800000995d */ /* 0x001fea0003900000 */
[----:B------:R-:W0:Y:S02]  /*28010*/  @!P1 SYNCS.PHASECHK.TRANS64 P1, [R5+URZ+0x38860], R0 ;  /* 0x03886000050095a7 */ /* 0x000e24000802007f */
[----:B0-----:R-:W-:Y:S05]  /*28020*/  @!P1 BRA `(.L_x_8874) ;  /* 0xfffffffc00f09947 */ /* 0x001fea000383ffff */
[----:B------:R-:W-:Y:S05]  /*28030*/  BRA `(.L_x_9028) ;  /* 0xffffffb000dc7947 */ /* 0x000fea000383ffff */
.L_x_9029:
        /* <DEDUP_REMOVED lines=12> */
.L_x_15659:


//--------------------- .text._ZN7cutlass13device_kernelIN5flash11enable_sm90INS1_16FlashAttnFwdSm90INS1_25CollectiveMainloopFwdSm90ILi2EN4cute5tupleIJNS5_1CILi1EEES8_S8_EEENS6_IJNS7_ILi128EEENS7_ILi96EEENS7_ILi64EEEEEELi256ENS_6half_tEfNS_4arch4Sm90ELb0ELb0ELb0ELb0ELb1ELb0ELb0ELb1ELb0ELb1ELb1ELb0EEENS1_21CollectiveEpilogueFwdINS6_IJSA_NS7_ILi256EEESB_EEES9_SE_SG_Li256ELb0ELb1ELb1ELb0EEENS1_19SingleTileSchedulerILb0ELb1ELb1ELi128EEEEEEEEEvNT_6ParamsE --------------------------
	.section	.text._ZN7cutlass13device_kernelIN5flash11enable_sm90INS1_16FlashAttnFwdSm90INS1_25CollectiveMainloopFwdSm90ILi2EN4cute5tupleIJNS5_1CILi1EEES8_S8_EEENS6_IJNS7_ILi128EEENS7_ILi96EEENS7_ILi64EEEEEELi256ENS_6half_tEfNS_4arch4Sm90ELb0ELb0ELb0ELb0ELb1ELb0ELb0ELb1ELb0ELb1ELb1ELb0EEENS1_21CollectiveEpilogueFwdINS6_IJSA_NS7_ILi256EEESB_EEES9_SE_SG_Li256ELb0ELb1ELb1ELb0EEENS1_19SingleTileSchedulerILb0ELb1ELb1ELi128EEEEEEEEEvNT_6ParamsE,"ax",@progbits
	.align	128
.text._ZN7cutlass13device_kernelIN5flash11enable_sm90INS1_16FlashAttnFwdSm90INS1_25CollectiveMainloopFwdSm90ILi2EN4cute5tupleIJNS5_1CILi1EEES8_S8_EEENS6_IJNS7_ILi128EEENS7_ILi96EEENS7_ILi64EEEEEELi256ENS_6half_tEfNS_4arch4Sm90ELb0ELb0ELb0ELb0ELb1ELb0ELb0ELb1ELb0ELb1ELb1ELb0EEENS1_21CollectiveEpilogueFwdINS6_IJSA_NS7_ILi256EEESB_EEES9_SE_SG_Li256ELb0ELb1ELb1ELb0EEENS1_19SingleTileSchedulerILb0ELb1ELb1ELi128EEEEEEEEEvNT_6ParamsE:
        .type           _ZN7cutlass13device_kernelIN5flash11enable_sm90INS1_16FlashAttnFwdSm90INS1_25CollectiveMainloopFwdSm90ILi2EN4cute5tupleIJNS5_1CILi1EEES8_S8_EEENS6_IJNS7_ILi128EEENS7_ILi96EEENS7_ILi64EEEEEELi256ENS_6half_tEfNS_4arch4Sm90ELb0ELb0ELb0ELb0ELb1ELb0ELb0ELb1ELb0ELb1ELb1ELb0EEENS1_21CollectiveEpilogueFwdINS6_IJSA_NS7_ILi256EEESB_EEES9_SE_SG_Li256ELb0ELb1ELb1ELb0EEENS1_19SingleTileSchedulerILb0ELb1ELb1ELi128EEEEEEEEEvNT_6ParamsE,@function
        .size           _ZN7cutlass13device_kernelIN5flash11enable_sm90INS1_16FlashAttnFwdSm90INS1_25CollectiveMainloopFwdSm90ILi2EN4cute5tupleIJNS5_1CILi1EEES8_S8_EEENS6_IJNS7_ILi128EEENS7_ILi96EEENS7_ILi64EEEEEELi256ENS_6half_tEfNS_4arch4Sm90ELb0ELb0ELb0ELb0ELb1ELb0ELb0ELb1ELb0ELb1ELb1ELb0EEENS1_21CollectiveEpilogueFwdINS6_IJSA_NS7_ILi256EEESB_EEES9_SE_SG_Li256ELb0ELb1ELb1ELb0EEENS1_19SingleTileSchedulerILb0ELb1ELb1ELi128EEEEEEEEEvNT_6ParamsE,(.L_x_15660 - _ZN7cutlass13device_kernelIN5flash11enable_sm90INS1_16FlashAttnFwdSm90INS1_25CollectiveMainloopFwdSm90ILi2EN4cute5tupleIJNS5_1CILi1EEES8_S8_EEENS6_IJNS7_ILi128EEENS7_ILi96EEENS7_ILi64EEEEEELi256ENS_6half_tEfNS_4arch4Sm90ELb0ELb0ELb0ELb0ELb1ELb0ELb0ELb1ELb0ELb1ELb1ELb0EEENS1_21CollectiveEpilogueFwdINS6_IJSA_NS7_ILi256EEESB_EEES9_SE_SG_Li256ELb0ELb1ELb1ELb0EEENS1_19SingleTileSchedulerILb0ELb1ELb1ELi128EEEEEEEEEvNT_6ParamsE)
        .other          _ZN7cutlass13device_kernelIN5flash11enable_sm90INS1_16FlashAttnFwdSm90INS1_25CollectiveMainloopFwdSm90ILi2EN4cute5tupleIJNS5_1CILi1EEES8_S8_EEENS6_IJNS7_ILi128EEENS7_ILi96EEENS7_ILi64EEEEEELi256ENS_6half_tEfNS_4arch4Sm90ELb0ELb0ELb0ELb0ELb1ELb0ELb0ELb1ELb0ELb1ELb1ELb0EEENS1_21CollectiveEpilogueFwdINS6_IJSA_NS7_ILi256EEESB_EEES9_SE_SG_Li256ELb0ELb1ELb1ELb0EEENS1_19SingleTileSchedulerILb0ELb1ELb1ELi128EEEEEEEEEvNT_6ParamsE,@"STO_CUDA_ENTRY STV_DEFAULT"
_ZN7cutlass13device_kernelIN5flash11enable_sm90INS1_16FlashAttnFwdSm90INS1_25CollectiveMainloopFwdSm90ILi2EN4cute5tupleIJNS5_1CILi1EEES8_S8_EEENS6_IJNS7_ILi128EEENS7_ILi96EEENS7_ILi64EEEEEELi256ENS_6half_tEfNS_4arch4Sm90ELb0ELb0ELb0ELb0ELb1ELb0ELb0ELb1ELb0ELb1ELb1ELb0EEENS1_21CollectiveEpilogueFwdINS6_IJSA_NS7_ILi256EEESB_EEES9_SE_SG_Li256ELb0ELb1ELb1ELb0EEENS1_19SingleTileSchedulerILb0ELb1ELb1ELi128EEEEEEEEEvNT_6ParamsE:
        /* <DEDUP_REMOVED lines=9> */
[----:B------:R-:W-:-:S05]  /*0090*/  SHF.R.U32.HI R2, RZ, 0x7, R16 ;  /* 0x00000007ff027819 */ /* 0x000fca0000011610 */
[----:B------:R1:W2:Y:S04]  /*00a0*/  SHFL.IDX PT, R4, R2, RZ, 0x1f ;  /* 0x00001fff02047589 */ /* 0x0002a800000e0000 */
[----:B------:R-:W-:Y:S01]  /*00b0*/  VOTEU.ALL UP0, P0 ;  /* 0x00000000003f7886 */ /* 0x000fe20000000000 */
[----:B------:R-:W-:-:S04]  /*00c0*/  VOTEU.ALL UP1, P0 ;  /* 0x00000000003f7886 */ /* 0x000fc80000020000 */
[----:B------:R-:W3:Y:S01]  /*00d0*/  @!UP0 S2UR UR8, SR_CgaCtaId ;  /* 0x00000000000889c3 */ /* 0x000ee20000008800 */
[----:B------:R-:W-:Y:S01]  /*00e0*/  @!UP0 UMOV UR6, 0x400 ;  /* 0x0000040000068882 */ /* 0x000fe20000000000 */
[----:B------:R-:W-:-:S04]  /*00f0*/  @!UP0 UIADD3 UR4, -UR4, 0x100000, URZ ;  /* 0x0010000004048890 */ /* 0x000fc8000fffe13f */
[----:B------:R-:W-:Y:S02]  /*0100*/  @!UP0 USHF.L.U32 UR5, UR4, 0xb, URZ ;  /* 0x0000000b04058899 */ /* 0x000fe4000800063f */
[----:B------:R-:W-:Y:S02]  /*0110*/  @!UP0 USHF.L.U32 UR4, UR4, 0x1, URZ ;  /* 0x0000000104048899 */ /* 0x000fe4000800063f */
[----:B---3--:R-:W-:Y:S02]  /*0120*/  @!UP0 ULEA UR8, UR8, UR6, 0x18 ;  /* 0x0000000608088291 */ /* 0x008fe4000f8ec03f */
        /* <DEDUP_REMOVED lines=25> */
.L_x_9030:
        /* <DEDUP_REMOVED lines=22> */
.L_x_9031:
        /* <DEDUP_REMOVED lines=18> */
.L_x_9032:
        /* <DEDUP_REMOVED lines=22> */
.L_x_9033:
        /* <DEDUP_REMOVED lines=23> */
.L_x_9034:
        /* <DEDUP_REMOVED lines=9> */
.L_x_9037:
[----:B------:R-:W-:-:S08]  /*08a0*/  NOP ;  /* 0x0000000000007918 */ /* 0x000fd00000000000 */
[----:B------:R-:W0:Y:S02]  /*08b0*/  USETMAXREG.TRY_ALLOC.CTAPOOL UP0, 0xe8 ;  /* 0x000000e8000079c8 */ /* 0x000e240008000600 */
[----:B0-----:R-:W-:-:S13]  /*08c0*/  PLOP3.LUT P0, PT, PT, PT, UP0, 0x80, 0x0 ;  /* 0x000000000000781c */ /* 0x001fda0003f0f008 */
[----:B------:R-:W-:Y:S05]  /*08d0*/  @!P0 BRA `(.L_x_9037) ;  /* 0xfffffffc00f08947 */ /* 0x000fea000383ffff */
[----:B------:R-:W0:Y:S01]  /*08e0*/  S2UR UR6, SR_CTAID.Y ;  /* 0x00000000000679c3 */ /* 0x000e220000002600 */
[----:B------:R-:W-:-:S07]  /*08f0*/  ULDC UR7, c[0x0][0xc50] ;  /* 0x0003140000077ab9 */ /* 0x000fce0000000800 */
[----:B------:R-:W-:Y:S08]  /*0900*/  BAR.ARV 0x8, 0x180 ;  /* 0x0206000000007b1d */ /* 0x000ff00000002000 */
[----:B------:R-:W1:Y:S01]  /*0910*/  S2UR UR8, SR_CTAID.Z ;  /* 0x00000000000879c3 */ /* 0x000e620000002700 */
[----:B------:R-:W-:Y:S01]  /*0920*/  ISETP.NE.AND P0, PT, R2, 0x1, PT ;  /* 0x000000010200780c */ /* 0x000fe20003f05270 */
[----:B------:R-:W-:-:S11]  /*0930*/  UISETP.NE.AND UP0, UPT, UR7, 0x1, UPT ;  /* 0x000000010700788c */ /* 0x000fd6000bf05270 */
[----:B------:R-:W-:Y:S01]  /*0940*/  @UP0 ULDC UR4, c[0x0][0xc54] ;  /* 0x0003150000040ab9 */ /* 0x000fe20000000800 */
[----:B------:R-:W-:Y:S06]  /*0950*/  @!P0 BAR.ARV 0x9, 0x100 ;  /* 0x0244000000008b1d */ /* 0x000fec0000002000 */
[----:B0-----:R-:W-:Y:S01]  /*0960*/  UIMAD.WIDE.U32 UR4, UR6, UR4, URZ ;  /* 0x00000004060472a5 */ /* 0x001fe2000f8e003f */
[----:B------:R-:W-:Y:S01]  /*0970*/  @UP0 ULDC UR9, c[0x0][0xc58] ;  /* 0x0003160000090ab9 */ /* 0x000fe20000000800 */
[----:B------:R-:W-:Y:S01]  /*0980*/  UMOV UR38, UR6 ;  /* 0x0000000600267c82 */ /* 0x000fe20008000000 */
[----:B-1----:R-:W-:Y:S01]  /*0990*/  ISETP.LE.AND P0, PT, RZ, UR8, PT ;  /* 0x00000008ff007c0c */ /* 0x002fe2000bf03270 */
[----:B------:R-:W-:-:S04]  /*09a0*/  @UP0 USHF.R.U32.HI UR38, URZ, UR9, UR5 ;  /* 0x000000093f260299 */ /* 0x000fc80008011605 */
[----:B------:R-:W-:-:S04]  /*09b0*/  UIADD3 UR4, -UR38, URZ, URZ ;  /* 0x0000003f26047290 */ /* 0x000fc8000fffe13f */
[----:B------:R-:W-:-:S04]  /*09c0*/  UIMAD UR7, UR7, UR4, UR6 ;  /* 0x00000004070772a4 */ /* 0x000fc8000f8e0206 */
[----:B------:R-:W-:Y:S08]  /*09d0*/  @!P0 BRA `(.L_x_9038) ;  /* 0x000000a400f88947 */ /* 0x000ff00003800000 */
[----:B------:R-:W-:Y:S01]  /*09e0*/  ULDC.64 UR4, c[0x0][0x418] ;  /* 0x0001060000047ab9 */ /* 0x000fe20000000a00 */
[----:B------:R-:W-:Y:S01]  /*09f0*/  ULDC UR42, c[0x0][0x424] ;  /* 0x00010900002a7ab9 */ /* 0x000fe20000000800 */
[----:B------:R-:W-:Y:S02]  /*0a00*/  UISETP.NE.U32.AND UP0, UPT, UR4, URZ, UPT ;  /* 0x0000003f0400728c */ /* 0x000fe4000bf05070 */
[----:B------:R-:W-:Y:S02]  /*0a10*/  ULOP3.LUT UR40, UR7, 0xffff, URZ, 0xc0, !UPT ;  /* 0x0000ffff07287892 */ /* 0x000fe4000f8ec03f */
[----:B------:R-:W-:Y:S01]  /*0a20*/  UISETP.NE.AND.EX UP0, UPT, UR5, URZ, UPT, UP0 ;  /* 0x0000003f0500728c */ /* 0x000fe2000bf05300 */
[----:B------:R-:W-:-:S03]  /*0a30*/  ULDC UR4, c[0x0][0x2f0] ;  /* 0x0000bc0000047ab9 */ /* 0x000fc60000000800 */
[----:B------:R-:W-:-:S04]  /*0a40*/  USEL UR42, UR42, 0x1, UP0 ;  /* 0x000000012a2a7887 */ /* 0x000fc80008000000 */
[----:B------:R-:W-:-:S04]  /*0a50*/  UIMAD UR42, UR42, UR4, URZ ;  /* 0x000000042a2a72a4 */ /* 0x000fc8000f8e023f */
[----:B------:R-:W-:Y:S02]  /*0a60*/  UISETP.GE.AND UP0, UPT, UR42, 0x1, UPT ;  /* 0x000000012a00788c */ /* 0x000fe4000bf06270 */
[----:B------:R-:W-:-:S04]  /*0a70*/  UIADD3 UR4, UR42, 0x5f, URZ ;  /* 0x0000005f2a047890 */ /* 0x000fc8000fffe03f */
[----:B------:R-:W-:Y:S01]  /*0a80*/  PLOP3.LUT P0, PT, PT, PT, UP0, 0x80, 0x0 ;  /* 0x000000000000781c */ /* 0x000fe20003f0f008 */
[----:B------:R-:W-:-:S04]  /*0a90*/  UIMAD.WIDE UR4, UR4, 0x2aaaaaab, URZ ;  /* 0x2aaaaaab040478a5 */ /* 0x000fc8000f8e023f */
[----:B------:R-:W-:-:S03]  /*0aa0*/  USHF.R.U32.HI UR6, URZ, 0x1f, UR5 ;  /* 0x0000001f3f067899 */ /* 0x000fc60008011605 */
[----:B------:R-:W-:Y:S01]  /*0ab0*/  UMOV UR4, URZ ;  /* 0x0000003f00047c82 */ /* 0x000fe20008000000 */
[----:B------:R-:W-:-:S04]  /*0ac0*/  ULEA.HI.SX32 UR6, UR5, UR6, 0x1c ;  /* 0x0000000605067291 */ /* 0x000fc8000f8fe23f */
[----:B------:R-:W-:Y:S08]  /*0ad0*/  @!P0 BRA `(.L_x_9039) ;  /* 0x0000000000908947 */ /* 0x000ff00003800000 */
        /* <DEDUP_REMOVED lines=36> */
.L_x_9039:
[----:B------:R-:W-:Y:S01]  /*0d20*/  UIMAD UR40, UR40, UR4, URZ ;  /* 0x00000004282872a4 */ /* 0x000fe2000f8e023f */
[----:B------:R-:W-:Y:S01]  /*0d30*/  IMAD.U32 R0, RZ, RZ, UR6 ;  /* 0x00000006ff007e24 */ /* 0x000fe2000f8e00ff */
[----:B------:R-:W-:Y:S01]  /*0d40*/  PLOP3.LUT P0, PT, PT, PT, PT, 0x80, 0x0 ;  /* 0x000000000000781c */ /* 0x000fe20003f0f070 */
[----:B------:R-:W-:Y:S01]  /*0d50*/  IMAD.U32 R3, RZ, RZ, UR4 ;  /* 0x00000004ff037e24 */ /* 0x000fe2000f8e00ff */
[----:B------:R-:W-:Y:S01]  /*0d60*/  MOV R6, RZ ;  /* 0x000000ff00067202 */ /* 0x000fe20000000f00 */
[----:B------:R-:W-:Y:S01]  /*0d70*/  VIADD R16, R16, 0xffffff80 ;  /* 0xffffff8010107836 */ /* 0x000fe20000000000 */
        /* <DEDUP_REMOVED lines=104> */
.L_x_9041:
[----:B------:R-:W-:Y:S02]  /*1400*/  SHF.L.U32 R8, RZ, 0x1f, RZ ;  /* 0x0000001fff087819 */ /* 0x000fe400000006ff */
[----:B------:R-:W-:Y:S02]  /*1410*/  IADD3 R3, R2, 0x8, RZ ;  /* 0x0000000802037810 */ /* 0x000fe40007ffe0ff */
[----:B------:R-:W0:Y:S02]  /*1420*/  SYNCS.PHASECHK.TRANS64.TRYWAIT P0, [UR41+0x22800], R8 ;  /* 0x02280008ff0075a7 */ /* 0x000e240008000169 */
[----:B0-----:R-:W-:Y:S05]  /*1430*/  @!P0 BRA `(.L_x_9042) ;  /* 0x0000009c00688947 */ /* 0x001fea0003800000 */
.L_x_9114:
[----:B------:R-:W-:Y:S05]  /*1440*/  WARPSYNC.ALL ;  /* 0x0000000000007948 */ /* 0x000fea0003800000 */
[----:B------:R-:W-:Y:S01]  /*1450*/  ULOP3.LUT UR4, UR39, 0x1, URZ, 0xfc, !UPT ;  /* 0x0000000127047892 */ /* 0x000fe2000f8efc3f */
[----:B------:R1:W-:Y:S03]  /*1460*/  BAR.SYNC.DEFER_BLOCKING R3, 0x100 ;  /* 0x000400030000751d */ /* 0x0003e60000010000 */
[----:B------:R-:W-:-:S06]  /*1470*/  UISETP.NE.AND UP0, UPT, UR4, 0x3, UPT ;  /* 0x000000030400788c */ /* 0x000fcc000bf05270 */
[----:B------:R-:W-:-:S13]  /*1480*/  PLOP3.LUT P0, PT, PT, PT, UP0, 0x80, 0x0 ;  /* 0x000000000000781c */ /* 0x000fda0003f0f008 */
[----:B-1----:R-:W-:Y:S05]  /*1490*/  @!P0 BRA `(.L_x_9043) ;  /* 0x0000000000048947 */ /* 0x002fea0003800000 */
[----:B------:R-:W-:Y:S01]  /*14a0*/  BPT.TRAP 0x1 ;  /* 0x000000040000795c */ /* 0x000fe20000300000 */
.L_x_9043:
[----:B------:R1:W2:Y:S01]  /*14b0*/  SYNCS.PHASECHK.TRANS64.TRYWAIT P1, [UR41+0x22830], R8 ;  /* 0x02283008ff0075a7 */ /* 0x0002a20008020169 */
[----:B------:R-:W-:Y:S05]  /*14c0*/  @!P0 BRA `(.L_x_9044) ;  /* 0x0000000000048947 */ /* 0x000fea0003800000 */
[----:B------:R-:W-:Y:S01]  /*14d0*/  BPT.TRAP 0x1 ;  /* 0x000000040000795c */ /* 0x000fe20000300000 */
.L_x_9044:
[----:B--2---:R-:W-:Y:S05]  /*14e0*/  @P1 BRA `(.L_x_9045) ;  /* 0x0000000000081947 */ /* 0x004fea0003800000 */
[----:B------:R-:W2:Y:S02]  /*14f0*/  SYNCS.PHASECHK.TRANS64.TRYWAIT P1, [UR41+0x22830], R8 ;  /* 0x02283008ff0075a7 */ /* 0x000ea40008020169 */
[----:B--2---:R-:W-:Y:S05]  /*1500*/  @!P1 BRA `(.L_x_9046) ;  /* 0x0000009c004c9947 */ /* 0x004fea0003800000 */
.L_x_9045:
[----:B------:R-:W-:Y:S01]  /*1510*/  UIADD3 UR4, UR41, 0x1c400, URZ ;  /* 0x0001c40029047890 */ /* 0x000fe2000fffe03f */
[----:B------:R-:W-:Y:S01]  /*1520*/  WARPGROUP.ARRIVE ;  /* 0x00000000000079c5 */ /* 0x000fe20000000000 */
[----:B------:R-:W-:Y:S01]  /*1530*/  ULOP3.LUT UR8, UR44, 0x10000, URZ, 0xfc, !UPT ;  /* 0x000100002c087892 */ /* 0x000fe2000f8efc3f */
[----:B------:R-:W-:Y:S01]  /*1540*/  IADD3 R0, -R2, 0xb, RZ ;  /* 0x0000000b02007810 */ /* 0x000fe20007ffe1ff */
[----:B------:R-:W-:-:S03]  /*1550*/  USHF.R.U32.HI UR4, URZ, 0x4, UR4 ;  /* 0x000000043f047899 */ /* 0x000fc60008011604 */
[----:B------:R-:W2:Y:S01]  /*1560*/  S2UR UR25, SR_CgaCtaId ;  /* 0x00000000001979c3 */ /* 0x000ea20000008800 */
[----:B------:R-:W-:Y:S01]  /*1570*/  UMOV UR9, 0x40000040 ;  /* 0x4000004000097882 */ /* 0x000fe20000000000 */
[----:B------:R-:W-:Y:S01]  /*1580*/  UMOV UR7, 0x40000040 ;  /* 0x4000004000077882 */ /* 0x000fe20000000000 */
[----:B------:R-:W-:Y:S01]  /*1590*/  ULOP3.LUT UR4, UR4, 0x3fff, URZ, 0xc0, !UPT ;  /* 0x00003fff04047892 */ /* 0x000fe2000f8ec03f */
[----:B------:R-:W-:Y:S01]  /*15a0*/  UMOV UR5, UR9 ;  /* 0x0000000900057c82 */ /* 0x000fe20008000000 */
[----:B------:R-:W-:Y:S02]  /*15b0*/  UIADD3 UR12, UR8, 0x2, URZ ;  /* 0x00000002080c7890 */ /* 0x000fe4000fffe03f */
[----:B------:R-:W-:Y:S01]  /*15c0*/  ULOP3.LUT UR6, UR4, 0x10000, URZ, 0xfc, !UPT ;  /* 0x0001000004067892 */ /* 0x000fe2000f8efc3f */
[----:B------:R-:W-:Y:S02]  /*15d0*/  UMOV UR13, 0x40000040 ;  /* 0x40000040000d7882 */ /* 0x000fe40000000000 */
[----:B------:R-:W-:Y:S01]  /*15e0*/  UMOV UR4, UR8 ;  /* 0x0000000800047c82 */ /* 0x000fe20008000000 */
[----:B------:R-:W-:Y:S01]  /*15f0*/  UIADD3 UR14, UR6, 0x2, URZ ;  /* 0x00000002060e7890 */ /* 0x000fe2000fffe03f */
[----:B------:R-:W-:Y:S01]  /*1600*/  UMOV UR15, 0x40000040 ;  /* 0x40000040000f7882 */ /* 0x000fe20000000000 */
[----:B------:R-:W-:-:S03]  /*1610*/  UIADD3 UR16, UR8, 0x4, URZ ;  /* 0x0000000408107890 */ /* 0x000fc6000fffe03f */
[----:B------:R-:W-:Y:S01]  /*1620*/  HGMMA.64x96x16.F32 R24, gdesc[UR4], RZ, !UPT, gsb0 ;  /* 0x01600000041879f0 */ /* 0x000fe2000c0008ff */
        /* <DEDUP_REMOVED lines=17> */
[----:B------:R3:W-:Y:S06]  /*1740*/  BAR.ARV R0, 0x100 ;  /* 0x000400000000751d */ /* 0x0007ec0000002000 */
[----:B--2---:R-:W-:Y:S05]  /*1750*/  @!P0 BRA `(.L_x_9047) ;  /* 0x0000000000048947 */ /* 0x004fea0003800000 */
[----:B------:R-:W-:Y:S01]  /*1760*/  BPT.TRAP 0x1 ;  /* 0x000000040000795c */ /* 0x000fe20000300000 */
.L_x_9047:
[----:B------:R-:W-:Y:S01]  /*1770*/  LOP3.LUT R17, R17, 0xffffff80, RZ, 0xc0, !PT ;  /* 0xffffff8011117812 */ /* 0x000fe200078ec0ff */
[----:B------:R-:W-:Y:S01]  /*1780*/  UIMAD UR42, UR43, -0x60, UR42 ;  /* 0xffffffa02b2a78a4 */ /* 0x000fe2000f8e022a */
[----:B------:R-:W-:Y:S01]  /*1790*/  P2R R11, PR, RZ, 0x1 ;  /* 0x00000001ff0b7803 */ /* 0x000fe20000000000 */
[----:B------:R-:W-:Y:S01]  /*17a0*/  ULDC UR10, c[0x0][0x988] ;  /* 0x00026200000a7ab9 */ /* 0x000fe20000000800 */
[----:B------:R-:W-:Y:S01]  /*17b0*/  UIADD3 UR4, UR41, 0x22840, URZ ;  /* 0x0002284029047890 */ /* 0x000fe2000fffe03f */
[----:B------:R-:W-:Y:S01]  /*17c0*/  IMAD.IADD R17, R16, 0x1, -R17 ;  /* 0x0000000110117824 */ /* 0x000fe200078e0a11 */
[----:B------:R-:W-:Y:S02]  /*17d0*/  UIADD3 UR42, UR42, 0x60, URZ ;  /* 0x000000602a2a7890 */ /* 0x000fe4000fffe03f */
[----:B------:R-:W-:Y:S02]  /*17e0*/  UPRMT UR4, UR25, 0x654, UR4 ;  /* 0x0000065419047896 */ /* 0x000fe40008000004 */
[----:B------:R-:W-:-:S02]  /*17f0*/  SHF.R.S32.HI R4, RZ, 0x1f, R17 ;  /* 0x0000001fff047819 */ /* 0x000fc40000011411 */
[----:B0-----:R-:W-:Y:S02]  /*1800*/  IMAD.U32 R5, RZ, RZ, UR42 ;  /* 0x0000002aff057e24 */ /* 0x001fe4000f8e00ff */
[----:B------:R-:W-:-:S03]  /*1810*/  LEA.HI R4, R4, R17, RZ, 0x2 ;  /* 0x0000001104047211 */ /* 0x000fc600078f10ff */
[----:B------:R-:W-:Y:S01]  /*1820*/  SYNCS.ARRIVE.TRANS64.RED.A1T0 RZ, [UR4], RZ ;  /* 0x000000ffffff79a7 */ /* 0x000fe20008100404 */
[----:B------:R-:W-:-:S05]  /*1830*/  LOP3.LUT R4, R4, 0x7ffffffc, RZ, 0xc0, !PT ;  /* 0x7ffffffc04047812 */ /* 0x000fca00078ec0ff */
[----:B------:R-:W-:-:S04]  /*1840*/  IMAD.IADD R4, R17, 0x1, -R4 ;  /* 0x0000000111047824 */ /* 0x000fc800078e0a04 */
        /* <DEDUP_REMOVED lines=88> */
[----:B------:R-:W-:Y:S02]  /*1dd0*/  FMNMX.FTZ R4, R68, R5, !PT ;  /* 0x0000000544047209 */ /* 0x000fe40007810000 */
[----:B------:R-:W-:Y:S02]  /*1de0*/  FSEL R62, R62, -INF , P6 ;  /* 0xff8000003e3e7808 */ /* 0x000fe40003000000 */
[----:B------:R-:W-:-:S02]  /*1df0*/  FMNMX.FTZ R7, R69, R4, !PT ;  /* 0x0000000445077209 */ /* 0x000fc40007810000 */
[----:B------:R-:W-:Y:S02]  /*1e00*/  FSEL R63, R63, -INF , P5 ;  /* 0xff8000003f3f7808 */ /* 0x000fe40002800000 */
[----:B------:R-:W-:Y:S01]  /*1e10*/  FSEL R66, R66, -INF , P4 ;  /* 0xff80000042427808 */ /* 0x000fe20002000000 */
[----:B------:R-:W0:Y:S01]  /*1e20*/  SHFL.BFLY PT, R4, R7, 0x2, 0x1f ;  /* 0x0c401f0007047f89 */ /* 0x000e2200000e0000 */
[----:B------:R-:W-:Y:S02]  /*1e30*/  FSEL R67, R67, -INF , P3 ;  /* 0xff80000043437808 */ /* 0x000fe40001800000 */
[----:B------:R-:W-:Y:S02]  /*1e40*/  FSEL R70, R70, -INF , P2 ;  /* 0xff80000046467808 */ /* 0x000fe40001000000 */
[----:B------:R-:W-:Y:S02]  /*1e50*/  FSEL R71, R71, -INF , P1 ;  /* 0xff80000047477808 */ /* 0x000fe40000800000 */
[----:B0-----:R-:W-:-:S05]  /*1e60*/  FMNMX.FTZ R9, R7, R4, !PT ;  /* 0x0000000407097209 */ /* 0x001fca0007810000 */
[----:B------:R-:W0:Y:S02]  /*1e70*/  SHFL.BFLY PT, R4, R9, 0x1, 0x1f ;  /* 0x0c201f0009047f89 */ /* 0x000e2400000e0000 */
[----:B0-----:R-:W-:-:S04]  /*1e80*/  FMNMX.FTZ R4, R9, R4, !PT ;  /* 0x0000000409047209 */ /* 0x001fc80007810000 */
[C---:B------:R-:W-:Y:S01]  /*1e90*/  FSETP.NEU.FTZ.AND P0, PT, R4.reuse, -INF , PT ;  /* 0xff8000000400780b */ /* 0x040fe20003f1d000 */
[----:B------:R-:W-:-:S05]  /*1ea0*/  FMUL.FTZ R5, R4, UR10 ;  /* 0x0000000a04057c20 */ /* 0x000fca0008410000 */
[----:B------:R-:W-:Y:S02]  /*1eb0*/  FSEL R10, R5, RZ, P0 ;  /* 0x000000ff050a7208 */ /* 0x000fe40000000000 */
[----:B------:R-:W-:Y:S02]  /*1ec0*/  FMNMX.FTZ R5, R26, R27, !PT ;  /* 0x0000001b1a057209 */ /* 0x000fe40007810000 */
[----:B------:R-:W-:Y:S01]  /*1ed0*/  ISETP.NE.AND P0, PT, R11, RZ, PT ;  /* 0x000000ff0b00720c */ /* 0x000fe20003f05270 */
        /* <DEDUP_REMOVED lines=33> */
[----:B------:R-:W-:Y:S01]  /*20f0*/  FMNMX.FTZ R6, R46, R5, !PT ;  /* 0x000000052e067209 */ /* 0x000fe20007810000 */
[--C-:B------:R-:W-:Y:S01]  /*2100*/  FFMA.FTZ R65, R65, UR10, -R10.reuse ;  /* 0x0000000a41417c23 */ /* 0x100fe2000801080a */
[--C-:B------:R-:W-:Y:S01]  /*2110*/  FFMA.FTZ R68, R68, UR10, -R10.reuse ;  /* 0x0000000a44447c23 */ /* 0x100fe2000801080a */
[----:B------:R-:W-:Y:S01]  /*2120*/  FFMA.FTZ R10, R69, UR10, -R10 ;  /* 0x0000000a450a7c23 */ /* 0x000fe2000801080a */
[----:B------:R-:W-:Y:S01]  /*2130*/  FMNMX.FTZ R5, R47, R6, !PT ;  /* 0x000000062f057209 */ /* 0x000fe20007810000 */
[----:B------:R-:W-:Y:S01]  /*2140*/  MUFU.EX2 R32, R32 ;  /* 0x0000002000207308 */ /* 0x000fe20000000800 */
[----:B0-----:R-:W-:-:S02]  /*2150*/  F2FP.F16.F32.PACK_AB R164, R25, R24 ;  /* 0x0000001819a4723e */ /* 0x001fc400000000ff */
[----:B------:R-:W-:-:S04]  /*2160*/  FMNMX.FTZ R6, R50, R5, !PT ;  /* 0x0000000532067209 */ /* 0x000fc80007810000 */
[----:B------:R-:W-:Y:S01]  /*2170*/  FMNMX.FTZ R5, R51, R6, !PT ;  /* 0x0000000633057209 */ /* 0x000fe20007810000 */
[----:B------:R-:W0:Y:S01]  /*2180*/  MUFU.EX2 R33, R33 ;  /* 0x0000002100217308 */ /* 0x000e220000000800 */
[----:B--2---:R-:W-:Y:S02]  /*2190*/  F2FP.F16.F32.PACK_AB R166, R29, R28 ;  /* 0x0000001c1da6723e */ /* 0x004fe400000000ff */
[----:B------:R-:W-:-:S04]  /*21a0*/  FMNMX.FTZ R6, R54, R5, !PT ;  /* 0x0000000536067209 */ /* 0x000fc80007810000 */
[----:B------:R-:W-:Y:S01]  /*21b0*/  FMNMX.FTZ R5, R55, R6, !PT ;  /* 0x0000000637057209 */ /* 0x000fe20007810000 */
[----:B------:R-:W-:Y:S03]  /*21c0*/  MUFU.EX2 R36, R36 ;  /* 0x0000002400247308 */ /* 0x000fe60000000800 */
[----:B------:R-:W-:-:S04]  /*21d0*/  FMNMX.FTZ R6, R58, R5, !PT ;  /* 0x000000053a067209 */ /* 0x000fc80007810000 */
[----:B------:R-:W-:Y:S01]  /*21e0*/  FMNMX.FTZ R5, R59, R6, !PT ;  /* 0x000000063b057209 */ /* 0x000fe20007810000 */
[----:B------:R-:W-:Y:S01]  /*21f0*/  MUFU.EX2 R9, R10 ;  /* 0x0000000a00097308 */ /* 0x000fe20000000800 */
[----:B0-----:R-:W-:Y:S02]  /*2200*/  F2FP.F16.F32.PACK_AB R160, R33, R32 ;  /* 0x0000002021a0723e */ /* 0x001fe400000000ff */
[----:B------:R-:W-:-:S04]  /*2210*/  FMNMX.FTZ R6, R62, R5, !PT ;  /* 0x000000053e067209 */ /* 0x000fc80007810000 */
[----:B------:R-:W-:Y:S01]  /*2220*/  FMNMX.FTZ R5, R63, R6, !PT ;  /* 0x000000063f057209 */ /* 0x000fe20007810000 */
[----:B------:R-:W0:Y:S03]  /*2230*/  MUFU.EX2 R37, R37 ;  /* 0x0000002500257308 */ /* 0x000e260000000800 */
[----:B------:R-:W-:-:S04]  /*2240*/  FMNMX.FTZ R6, R66, R5, !PT ;  /* 0x0000000542067209 */ /* 0x000fc80007810000 */
[----:B------:R-:W-:Y:S01]  /*2250*/  FMNMX.FTZ R5, R67, R6, !PT ;  /* 0x0000000643057209 */ /* 0x000fe20007810000 */
[----:B------:R-:W-:Y:S03]  /*2260*/  MUFU.EX2 R40, R40 ;  /* 0x0000002800287308 */ /* 0x000fe60000000800 */
[----:B------:R-:W-:-:S04]  /*2270*/  FMNMX.FTZ R6, R70, R5, !PT ;  /* 0x0000000546067209 */ /* 0x000fc80007810000 */
[----:B------:R-:W-:Y:S01]  /*2280*/  FMNMX.FTZ R6, R71, R6, !PT ;  /* 0x0000000647067209 */ /* 0x000fe20007810000 */
[----:B------:R-:W2:Y:S01]  /*2290*/  MUFU.EX2 R41, R41 ;  /* 0x0000002900297308 */ /* 0x000ea20000000800 */
[----:B0-----:R-:W-:-:S03]  /*22a0*/  F2FP.F16.F32.PACK_AB R162, R37, R36 ;  /* 0x0000002425a2723e */ /* 0x001fc600000000ff */
[----:B------:R-:W0:Y:S04]  /*22b0*/  SHFL.BFLY PT, R5, R6, 0x2, 0x1f ;  /* 0x0c401f0006057f89 */ /* 0x000e2800000e0000 */
[----:B------:R-:W-:Y:S08]  /*22c0*/  MUFU.EX2 R44, R44 ;  /* 0x0000002c002c7308 */ /* 0x000ff00000000800 */
[----:B------:R-:W4:Y:S01]  /*22d0*/  MUFU.EX2 R45, R45 ;  /* 0x0000002d002d7308 */ /* 0x000f220000000800 */
[----:B--2---:R-:W-:-:S07]  /*22e0*/  F2FP.F16.F32.PACK_AB R156, R41, R40 ;  /* 0x00000028299c723e */ /* 0x004fce00000000ff */
[----:B------:R-:W-:Y:S01]  /*22f0*/  MUFU.EX2 R48, R48 ;  /* 0x0000003000307308 */ /* 0x000fe20000000800 */
[----:B0-----:R-:W-:-:S07]  /*2300*/  FMNMX.FTZ R7, R6, R5, !PT ;  /* 0x0000000506077209 */ /* 0x001fce0007810000 */
[----:B------:R-:W0:Y:S01]  /*2310*/  MUFU.EX2 R49, R49 ;  /* 0x0000003100317308 */ /* 0x000e220000000800 */
[----:B------:R-:W2:Y:S01]  /*2320*/  SHFL.BFLY PT, R6, R7, 0x1, 0x1f ;  /* 0x0c201f0007067f89 */ /* 0x000ea200000e0000 */
[----:B----4-:R-:W-:-:S06]  /*2330*/  F2FP.F16.F32.PACK_AB R158, R45, R44 ;  /* 0x0000002c2d9e723e */ /* 0x010fcc00000000ff */
[----:B------:R-:W-:Y:S08]  /*2340*/  MUFU.EX2 R52, R52 ;  /* 0x0000003400347308 */ /* 0x000ff00000000800 */
[----:B------:R-:W4:Y:S01]  /*2350*/  MUFU.EX2 R53, R53 ;  /* 0x0000003500357308 */ /* 0x000f220000000800 */
[----:B0-----:R-:W-:-:S07]  /*2360*/  F2FP.F16.F32.PACK_AB R152, R49, R48 ;  /* 0x000000303198723e */ /* 0x001fce00000000ff */
[----:B------:R-:W-:Y:S01]  /*2370*/  MUFU.EX2 R56, R56 ;  /* 0x0000003800387308 */ /* 0x000fe20000000800 */
[----:B--2---:R-:W-:Y:S01]  /*2380*/  FMNMX.FTZ R5, R7, R6, !PT ;  /* 0x0000000607057209 */ /* 0x004fe20007810000 */
[----:B------:R-:W-:-:S03]  /*2390*/  FADD.FTZ R7, R24, R25 ;  /* 0x0000001918077221 */ /* 0x000fc60000010000 */
[C---:B------:R-:W-:Y:S01]  /*23a0*/  FSETP.NEU.FTZ.AND P1, PT, R5.reuse, -INF , PT ;  /* 0xff8000000500780b */ /* 0x040fe20003f3d000 */
[----:B------:R-:W-:Y:S01]  /*23b0*/  FMUL.FTZ R6, R5, UR10 ;  /* 0x0000000a05067c20 */ /* 0x000fe20008410000 */
[----:B------:R-:W-:Y:S01]  /*23c0*/  FADD.FTZ R10, R28, R7 ;  /* 0x000000071c0a7221 */ /* 0x000fe20000010000 */
[----:B------:R-:W-:Y:S01]  /*23d0*/  MUFU.EX2 R57, R57 ;  /* 0x0000003900397308 */ /* 0x000fe20000000800 */
[----:B----4-:R-:W-:Y:S02]  /*23e0*/  F2FP.F16.F32.PACK_AB R154, R53, R52 ;  /* 0x00000034359a723e */ /* 0x010fe400000000ff */
        /* <DEDUP_REMOVED lines=10> */
[----:B------:R-:W-:Y:S01]  /*2490*/  FADD.FTZ R10, R32, R7 ;  /* 0x00000007200a7221 */ /* 0x000fe20000010000 */
[--C-:B------:R-:W-:Y:S01]  /*24a0*/  FFMA.FTZ R39, R39, UR10, -R6.reuse ;  /* 0x0000000a27277c23 */ /* 0x100fe20008010806 */
[--C-:B------:R-:W-:Y:S01]  /*24b0*/  FFMA.FTZ R42, R42, UR10, -R6.reuse ;  /* 0x0000000a2a2a7c23 */ /* 0x100fe20008010806 */
[----:B------:R-:W-:Y:S01]  /*24c0*/  FFMA.FTZ R43, R43, UR10, -R6 ;  /* 0x0000000a2b2b7c23 */ /* 0x000fe20008010806 */
[----:B------:R-:W-:Y:S01]  /*24d0*/  FADD.FTZ R11, R33, R10 ;  /* 0x0000000a210b7221 */ /* 0x000fe20000010000 */
[--C-:B------:R-:W-:Y:S01]  /*24e0*/  FFMA.FTZ R46, R46, UR10, -R6.reuse ;  /* 0x0000000a2e2e7c23 */ /* 0x100fe20008010806 */
[----:B------:R-:W0:Y:S01]  /*24f0*/  MUFU.EX2 R27, R27 ;  /* 0x0000001b001b7308 */ /* 0x000e220000000800 */
[--C-:B------:R-:W-:Y:S01]  /*2500*/  FFMA.FTZ R47, R47, UR10, -R6.reuse ;  /* 0x0000000a2f2f7c23 */ /* 0x100fe20008010806 */
[----:B------:R-:W-:Y:S01]  /*2510*/  FADD.FTZ R12, R36, R11 ;  /* 0x0000000b240c7221 */ /* 0x000fe20000010000 */
[--C-:B------:R-:W-:Y:S01]  /*2520*/  FFMA.FTZ R50, R50, UR10, -R6.reuse ;  /* 0x0000000a32327c23 */ /* 0x100fe20008010806 */
[--C-:B------:R-:W-:Y:S01]  /*2530*/  FFMA.FTZ R51, R51, UR10, -R6.reuse ;  /* 0x0000000a33337c23 */ /* 0x100fe20008010806 */
[----:B------:R-:W-:Y:S01]  /*2540*/  FFMA.FTZ R54, R54, UR10, -R6 ;  /* 0x0000000a36367c23 */ /* 0x000fe20008010806 */
[----:B------:R-:W-:Y:S01]  /*2550*/  FADD.FTZ R11, R37, R12 ;  /* 0x0000000c250b7221 */ /* 0x000fe20000010000 */
[--C-:B------:R-:W-:Y:S01]  /*2560*/  FFMA.FTZ R55, R55, UR10, -R6.reuse ;  /* 0x0000000a37377c23 */ /* 0x100fe20008010806 */
[----:B------:R-:W2:Y:S01]  /*2570*/  MUFU.EX2 R30, R30 ;  /* 0x0000001e001e7308 */ /* 0x000ea20000000800 */
[--C-:B------:R-:W-:Y:S01]  /*2580*/  FFMA.FTZ R58, R58, UR10, -R6.reuse ;  /* 0x0000000a3a3a7c23 */ /* 0x100fe20008010806 */
[----:B------:R-:W-:Y:S01]  /*2590*/  FADD.FTZ R12, R40, R11 ;  /* 0x0000000b280c7221 */ /* 0x000fe20000010000 */
[--C-:B------:R-:W-:Y:S01]  /*25a0*/  FFMA.FTZ R59, R59, UR10, -R6.reuse ;  /* 0x0000000a3b3b7c23 */ /* 0x100fe20008010806 */
[--C-:B------:R-:W-:Y:S01]  /*25b0*/  FFMA.FTZ R62, R62, UR10, -R6.reuse ;  /* 0x0000000a3e3e7c23 */ /* 0x100fe20008010806 */
[----:B------:R-:W-:Y:S01]  /*25c0*/  FFMA.FTZ R63, R63, UR10, -R6 ;  /* 0x0000000a3f3f7c23 */ /* 0x000fe20008010806 */
[----:B------:R-:W-:Y:S01]  /*25d0*/  FADD.FTZ R11, R41, R12 ;  /* 0x0000000c290b7221 */ /* 0x000fe20000010000 */
[--C-:B------:R-:W-:Y:S01]  /*25e0*/  FFMA.FTZ R66, R66, UR10, -R6.reuse ;  /* 0x0000000a42427c23 */ /* 0x100fe20008010806 */
[----:B------:R-:W4:Y:S01]  /*25f0*/  MUFU.EX2 R31, R31 ;  /* 0x0000001f001f7308 */ /* 0x000f220000000800 */
[----:B0-----:R-:W-:Y:S01]  /*2600*/  FADD.FTZ R7, R26, R27 ;  /* 0x0000001b1a077221 */ /* 0x001fe20000010000 */
[----:B------:R-:W-:Y:S01]  /*2610*/  FADD.FTZ R12, R44, R11 ;  /* 0x0000000b2c0c7221 */ /* 0x000fe20000010000 */
[--C-:B------:R-:W-:Y:S01]  /*2620*/  FFMA.FTZ R67, R67, UR10, -R6.reuse ;  /* 0x0000000a43437c23 */ /* 0x100fe20008010806 */
[--C-:B------:R-:W-:Y:S01]  /*2630*/  FFMA.FTZ R70, R70, UR10, -R6.reuse ;  /* 0x0000000a46467c23 */ /* 0x100fe20008010806 */
[----:B------:R-:W-:Y:S01]  /*2640*/  FFMA.FTZ R6, R71, UR10, -R6 ;  /* 0x0000000a47067c23 */ /* 0x000fe20008010806 */
[----:B------:R-:W-:Y:S01]  /*2650*/  FADD.FTZ R11, R45, R12 ;  /* 0x0000000c2d0b7221 */ /* 0x000fe20000010000 */
[----:B------:R-:W-:Y:S01]  /*2660*/  F2FP.F16.F32.PACK_AB R168, R57, R56 ;  /* 0x0000003839a8723e */ /* 0x000fe200000000ff */
[----:B------:R-:W0:Y:S01]  /*2670*/  MUFU.EX2 R34, R34 ;  /* 0x0000002200227308 */ /* 0x000e220000000800 */
[----:B--2---:R-:W-:Y:S01]  /*2680*/  FADD.FTZ R10, R30, R7 ;  /* 0x000000071e0a7221 */ /* 0x004fe20000010000 */
[----:B------:R-:W-:Y:S01]  /*2690*/  FADD.FTZ R12, R48, R11 ;  /* 0x0000000b300c7221 */ /* 0x000fe20000010000 */
[----:B------:R-:W-:-:S03]  /*26a0*/  F2FP.F16.F32.PACK_AB R165, R27, R26 ;  /* 0x0000001a1ba5723e */ /* 0x000fc600000000ff */
[----:B------:R-:W-:Y:S02]  /*26b0*/  FADD.FTZ R11, R49, R12 ;  /* 0x0000000c310b7221 */ /* 0x000fe40000010000 */
[----:B------:R-:W2:Y:S01]  /*26c0*/  MUFU.EX2 R35, R35 ;  /* 0x0000002300237308 */ /* 0x000ea20000000800 */
[C---:B----4-:R-:W-:Y:S01]  /*26d0*/  FADD.FTZ R7, R31.reuse, R10 ;  /* 0x0000000a1f077221 */ /* 0x050fe20000010000 */
[----:B------:R-:W-:Y:S01]  /*26e0*/  FADD.FTZ R12, R52, R11 ;  /* 0x0000000b340c7221 */ /* 0x000fe20000010000 */
[----:B------:R-:W-:-:S03]  /*26f0*/  F2FP.F16.F32.PACK_AB R167, R31, R30 ;  /* 0x0000001e1fa7723e */ /* 0x000fc600000000ff */
[----:B------:R-:W-:Y:S02]  /*2700*/  FADD.FTZ R11, R53, R12 ;  /* 0x0000000c350b7221 */ /* 0x000fe40000010000 */
[----:B------:R-:W4:Y:S01]  /*2710*/  MUFU.EX2 R38, R38 ;  /* 0x0000002600267308 */ /* 0x000f220000000800 */
[----:B0-----:R-:W-:Y:S01]  /*2720*/  FADD.FTZ R10, R34, R7 ;  /* 0x00000007220a7221 */ /* 0x001fe20000010000 */
[----:B------:R-:W-:-:S04]  /*2730*/  FADD.FTZ R12, R56, R11 ;  /* 0x0000000b380c7221 */ /* 0x000fc80000010000 */
[----:B------:R-:W-:Y:S02]  /*2740*/  FADD.FTZ R11, R57, R12 ;  /* 0x0000000c390b7221 */ /* 0x000fe40000010000 */
[----:B------:R-:W0:Y:S01]  /*2750*/  MUFU.EX2 R39, R39 ;  /* 0x0000002700277308 */ /* 0x000e220000000800 */
[C---:B--2---:R-:W-:Y:S01]  /*2760*/  FADD.FTZ R7, R35.reuse, R10 ;  /* 0x0000000a23077221 */ /* 0x044fe20000010000 */
[----:B------:R-:W-:-:S06]  /*2770*/  F2FP.F16.F32.PACK_AB R161, R35, R34 ;  /* 0x0000002223a1723e */ /* 0x000fcc00000000ff */
[----:B------:R-:W2:Y:S01]  /*2780*/  MUFU.EX2 R42, R42 ;  /* 0x0000002a002a7308 */ /* 0x000ea20000000800 */
[----:B----4-:R-:W-:-:S07]  /*2790*/  FADD.FTZ R10, R38, R7 ;  /* 0x00000007260a7221 */ /* 0x010fce0000010000 */
[----:B------:R-:W4:Y:S01]  /*27a0*/  MUFU.EX2 R43, R43 ;  /* 0x0000002b002b7308 */ /* 0x000f220000000800 */
[C---:B0-----:R-:W-:Y:S01]  /*27b0*/  FADD.FTZ R7, R39.reuse, R10 ;  /* 0x0000000a27077221 */ /* 0x041fe20000010000 */
[----:B------:R-:W-:-:S06]  /*27c0*/  F2FP.F16.F32.PACK_AB R163, R39, R38 ;  /* 0x0000002627a3723e */ /* 0x000fcc00000000ff */
[----:B------:R-:W0:Y:S01]  /*27d0*/  MUFU.EX2 R46, R46 ;  /* 0x0000002e002e7308 */ /* 0x000e220000000800 */
[----:B--2---:R-:W-:-:S07]  /*27e0*/  FADD.FTZ R10, R42, R7 ;  /* 0x000000072a0a7221 */ /* 0x004fce0000010000 */
[----:B------:R-:W2:Y:S01]  /*27f0*/  MUFU.EX2 R47, R47 ;  /* 0x0000002f002f7308 */ /* 0x000ea20000000800 */
[C---:B----4-:R-:W-:Y:S01]  /*2800*/  FADD.FTZ R7, R43.reuse, R10 ;  /* 0x0000000a2b077221 */ /* 0x050fe20000010000 */
[----:B------:R-:W-:-:S06]  /*2810*/  F2FP.F16.F32.PACK_AB R157, R43, R42 ;  /* 0x0000002a2b9d723e */ /* 0x000fcc00000000ff */
[----:B------:R-:W4:Y:S01]  /*2820*/  MUFU.EX2 R50, R50 ;  /* 0x0000003200327308 */ /* 0x000f220000000800 */
[----:B0-----:R-:W-:-:S07]  /*2830*/  FADD.FTZ R10, R46, R7 ;  /* 0x000000072e0a7221 */ /* 0x001fce0000010000 */
        /* <DEDUP_REMOVED lines=11> */
[----:B----4-:R-:W-:-:S07]  /*28f0*/  FADD.FTZ R12, R60, R11 ;  /* 0x0000000b3c0c7221 */ /* 0x010fce0000010000 */
[----:B------:R-:W4:Y:S01]  /*2900*/  MUFU.EX2 R58, R58 ;  /* 0x0000003a003a7308 */ /* 0x000f220000000800 */
[C---:B0-----:R-:W-:Y:S01]  /*2910*/  FADD.FTZ R7, R55.reuse, R10 ;  /* 0x0000000a37077221 */ /* 0x041fe20000010000 */
[----:B------:R-:W-:-:S06]  /*2920*/  F2FP.F16.F32.PACK_AB R155, R55, R54 ;  /* 0x00000036379b723e */ /* 0x000fcc00000000ff */
[----:B------:R-:W0:Y:S01]  /*2930*/  MUFU.EX2 R64, R64 ;  /* 0x0000004000407308 */ /* 0x000e220000000800 */
[C---:B--2---:R-:W-:Y:S01]  /*2940*/  FADD.FTZ R11, R61.reuse, R12 ;  /* 0x0000000c3d0b7221 */ /* 0x044fe20000010000 */
[----:B------:R-:W-:-:S06]  /*2950*/  F2FP.F16.F32.PACK_AB R170, R61, R60 ;  /* 0x0000003c3daa723e */ /* 0x000fcc00000000ff */
[----:B------:R-:W2:Y:S01]  /*2960*/  MUFU.EX2 R59, R59 ;  /* 0x0000003b003b7308 */ /* 0x000ea20000000800 */
[----:B----4-:R-:W-:-:S07]  /*2970*/  FADD.FTZ R10, R58, R7 ;  /* 0x000000073a0a7221 */ /* 0x010fce0000010000 */
[----:B------:R-:W4:Y:S01]  /*2980*/  MUFU.EX2 R65, R65 ;  /* 0x0000004100417308 */ /* 0x000f220000000800 */
[----:B0-----:R-:W-:-:S07]  /*2990*/  FADD.FTZ R12, R64, R11 ;  /* 0x0000000b400c7221 */ /* 0x001fce0000010000 */
[----:B------:R-:W0:Y:S01]  /*29a0*/  MUFU.EX2 R62, R62 ;  /* 0x0000003e003e7308 */ /* 0x000e220000000800 */
[C---:B--2---:R-:W-:Y:S01]  /*29b0*/  FADD.FTZ R7, R59.reuse, R10 ;  /* 0x0000000a3b077221 */ /* 0x044fe20000010000 */
[----:B------:R-:W-:-:S06]  /*29c0*/  F2FP.F16.F32.PACK_AB R169, R59, R58 ;  /* 0x0000003a3ba9723e */ /* 0x000fcc00000000ff */
[----:B------:R-:W2:Y:S01]  /*29d0*/  MUFU.EX2 R68, R68 ;  /* 0x0000004400447308 */ /* 0x000ea20000000800 */
[C---:B----4-:R-:W-:Y:S01]  /*29e0*/  FADD.FTZ R11, R65.reuse, R12 ;  /* 0x0000000c410b7221 */ /* 0x050fe20000010000 */
[----:B------:R-:W-:-:S06]  /*29f0*/  F2FP.F16.F32.PACK_AB R172, R65, R64 ;  /* 0x0000004041ac723e */ /* 0x000fcc00000000ff */
[----:B------:R-:W4:Y:S01]  /*2a00*/  MUFU.EX2 R63, R63 ;  /* 0x0000003f003f7308 */ /* 0x000f220000000800 */
[----:B0-----:R-:W-:-:S07]  /*2a10*/  FADD.FTZ R10, R62, R7 ;  /* 0x000000073e0a7221 */ /* 0x001fce0000010000 */
[----:B------:R-:W0:Y:S01]  /*2a20*/  MUFU.EX2 R66, R66 ;  /* 0x0000004200427308 */ /* 0x000e220000000800 */
[----:B--2---:R-:W-:Y:S01]  /*2a30*/  FADD.FTZ R12, R68, R11 ;  /* 0x0000000b440c7221 */ /* 0x004fe20000010000 */
[----:B------:R-:W-:-:S03]  /*2a40*/  F2FP.F16.F32.PACK_AB R174, R9, R68 ;  /* 0x0000004409ae723e */ /* 0x000fc600000000ff */
[----:B------:R-:W-:-:S03]  /*2a50*/  FADD.FTZ R7, R9, R12 ;  /* 0x0000000c09077221 */ /* 0x000fc60000010000 */
[----:B------:R-:W2:Y:S01]  /*2a60*/  MUFU.EX2 R67, R67 ;  /* 0x0000004300437308 */ /* 0x000ea20000000800 */
[C---:B----4-:R-:W-:Y:S01]  /*2a70*/  FADD.FTZ R11, R63.reuse, R10 ;  /* 0x0000000a3f0b7221 */ /* 0x050fe20000010000 */
[----:B------:R-:W-:-:S06]  /*2a80*/  F2FP.F16.F32.PACK_AB R171, R63, R62 ;  /* 0x0000003e3fab723e */ /* 0x000fcc00000000ff */
[----:B------:R-:W4:Y:S01]  /*2a90*/  MUFU.EX2 R70, R70 ;  /* 0x0000004600467308 */ /* 0x000f220000000800 */
[----:B0-----:R-:W-:-:S07]  /*2aa0*/  FADD.FTZ R10, R66, R11 ;  /* 0x0000000b420a7221 */ /* 0x001fce0000010000 */
[----:B------:R4:W0:Y:S01]  /*2ab0*/  MUFU.EX2 R175, R6 ;  /* 0x0000000600af7308 */ /* 0x0008220000000800 */
[C---:B--2---:R-:W-:Y:S01]  /*2ac0*/  FADD.FTZ R9, R67.reuse, R10 ;  /* 0x0000000a43097221 */ /* 0x044fe20000010000 */
[----:B------:R-:W-:-:S03]  /*2ad0*/  F2FP.F16.F32.PACK_AB R173, R67, R66 ;  /* 0x0000004243ad723e */ /* 0x000fc600000000ff */
[----:B----4-:R-:W-:-:S04]  /*2ae0*/  FADD.FTZ R6, R70, R9 ;  /* 0x0000000946067221 */ /* 0x010fc80000010000 */
[C---:B0-----:R-:W-:Y:S01]  /*2af0*/  FADD.FTZ R6, R175.reuse, R6 ;  /* 0x00000006af067221 */ /* 0x041fe20000010000 */
[----:B------:R-:W-:Y:S01]  /*2b00*/  F2FP.F16.F32.PACK_AB R175, R175, R70 ;  /* 0x00000046afaf723e */ /* 0x000fe200000000ff */
[----:B------:R-:W-:Y:S06]  /*2b10*/  @!P0 BRA `(.L_x_9048) ;  /* 0x0000000000048947 */ /* 0x000fec0003800000 */
[----:B------:R-:W-:Y:S01]  /*2b20*/  BPT.TRAP 0x1 ;  /* 0x000000040000795c */ /* 0x000fe20000300000 */
.L_x_9048:
[----:B------:R0:W2:Y:S01]  /*2b30*/  SYNCS.PHASECHK.TRANS64.TRYWAIT P1, [UR41+0x22850], R8 ;  /* 0x02285008ff0075a7 */ /* 0x0000a20008020169 */
[----:B------:R-:W-:Y:S05]  /*2b40*/  @!P0 BRA `(.L_x_9049) ;  /* 0x0000000000048947 */ /* 0x000fea0003800000 */
[----:B------:R-:W-:Y:S01]  /*2b50*/  BPT.TRAP 0x1 ;  /* 0x000000040000795c */ /* 0x000fe20000300000 */
.L_x_9049:
[----:B--2---:R-:W-:Y:S05]  /*2b60*/  @P1 BRA `(.L_x_9050) ;  /* 0x0000000000081947 */ /* 0x004fea0003800000 */
[----:B------:R-:W2:Y:S02]  /*2b70*/  SYNCS.PHASECHK.TRANS64.TRYWAIT P1, [UR41+0x22850], R8 ;  /* 0x02285008ff0075a7 */ /* 0x000ea40008020169 */
[----:B--2---:R-:W-:Y:S05]  /*2b80*/  @!P1 BRA `(.L_x_9051) ;  /* 0x0000008400c49947 */ /* 0x004fea0003800000 */
.L_x_9050:
[----:B------:R4:W-:Y:S01]  /*2b90*/  BAR.SYNC.DEFER_BLOCKING R3, 0x100 ;  /* 0x000400030000751d */ /* 0x0009e20000010000 */
[----:B------:R-:W-:-:S04]  /*2ba0*/  UIADD3 UR4, UR41, 0x400, URZ ;  /* 0x0000040029047890 */ /* 0x000fc8000fffe03f */
[----:B------:R-:W-:Y:S01]  /*2bb0*/  USHF.R.U32.HI UR4, URZ, 0x4, UR4 ;  /* 0x000000043f047899 */ /* 0x000fe20008011604 */
[----:B------:R-:W-:-:S03]  /*2bc0*/  UMOV UR15, 0x40000040 ;  /* 0x40000040000f7882 */ /* 0x000fc60000000000 */
[----:B------:R-:W-:-:S04]  /*2bd0*/  ULOP3.LUT UR4, UR4, 0x3fff, URZ, 0xc0, !UPT ;  /* 0x00003fff04047892 */ /* 0x000fc8000f8ec03f */
[----:B------:R-:W-:-:S04]  /*2be0*/  ULOP3.LUT UR24, UR4, 0x3000000, URZ, 0xfc, !UPT ;  /* 0x0300000004187892 */ /* 0x000fc8000f8efc3f */
[----:B------:R-:W-:-:S03]  /*2bf0*/  UIADD3 UR4, UR24, 0x80, URZ ;  /* 0x0000008018047890 */ /* 0x000fc6000fffe03f */
[----:B------:R-:W-:Y:S01]  /*2c00*/  UMOV UR14, UR24 ;  /* 0x00000018000e7c82 */ /* 0x000fe20008000000 */
[----:B------:R-:W-:-:S06]  /*2c10*/  WARPGROUP.ARRIVE ;  /* 0x00000000000079c5 */ /* 0x000fcc0000000000 */
[----:B------:R-:W-:Y:S01]  /*2c20*/  HGMMA.64x256x16.F32 R24, R164, gdesc[UR12].tnspB, RZ, !UPT, gsb0 ;  /* 0x43e0000ca4187df0 */ /* 0x000fe2000c0008ff */
        /* <DEDUP_REMOVED lines=35> */
[----:B----4-:R-:W-:Y:S05]  /*2e60*/  @!P0 BRA `(.L_x_9052) ;  /* 0x0000000000048947 */ /* 0x010fea0003800000 */
[----:B------:R-:W-:Y:S01]  /*2e70*/  BPT.TRAP 0x1 ;  /* 0x000000040000795c */ /* 0x000fe20000300000 */
.L_x_9052:
[----:B------:R-:W-:Y:S02]  /*2e80*/  UIADD3 UR7, UR43, -0x2, URZ ;  /* 0xfffffffe2b077890 */ /* 0x000fe4000fffe03f */
[----:B------:R-:W-:Y:S02]  /*2e90*/  UIADD3 UR4, UR41, 0x22860, URZ ;  /* 0x0002286029047890 */ /* 0x000fe4000fffe03f */
[----:B------:R-:W-:Y:S02]  /*2ea0*/  UISETP.GE.AND UP0, UPT, UR7, UR40, UPT ;  /* 0x000000280700728c */ /* 0x000fe4000bf06270 */
[----:B------:R-:W-:-:S04]  /*2eb0*/  UPRMT UR4, UR25, 0x654, UR4 ;  /* 0x0000065419047896 */ /* 0x000fc80008000004 */
[----:B------:R-:W-:-:S05]  /*2ec0*/  PLOP3.LUT P1, PT, PT, PT, UP0, 0x80, 0x0 ;  /* 0x000000000000781c */ /* 0x000fca0003f2f008 */
[----:B------:R-:W-:Y:S08]  /*2ed0*/  SYNCS.ARRIVE.TRANS64.RED.A1T0 RZ, [UR4], RZ ;  /* 0x000000ffffff79a7 */ /* 0x000ff00008100404 */
[----:B------:R-:W-:Y:S05]  /*2ee0*/  @!P1 BRA `(.L_x_9053) ;  /* 0x0000001c00409947 */ /* 0x000fea0003800000 */
[----:B------:R-:W-:Y:S01]  /*2ef0*/  IMAD.MOV.U32 R200, RZ, RZ, R5 ;  /* 0x000000ffffc87224 */ /* 0x000fe200078e0005 */
[----:B------:R-:W-:Y:S01]  /*2f00*/  MOV R11, R4 ;  /* 0x00000004000b7202 */ /* 0x000fe20000000f00 */
[----:B------:R-:W-:Y:S01]  /*2f10*/  UMOV UR4, URZ ;  /* 0x0000003f00047c82 */ /* 0x000fe20008000000 */
[----:B------:R-:W-:Y:S01]  /*2f20*/  UMOV UR5, URZ ;  /* 0x0000003f00057c82 */ /* 0x000fe20008000000 */
[----:B------:R-:W-:-:S05]  /*2f30*/  ULDC UR27, c[0x0][0x988] ;  /* 0x00026200001b7ab9 */ /* 0x000fca0000000800 */
.L_x_9064:
[----:B------:R-:W-:Y:S01]  /*2f40*/  UIADD3 UR5, UR5, 0x1, URZ ;  /* 0x0000000105057890 */ /* 0x000fe2000fffe03f */
[----:B---3--:R-:W-:Y:S01]  /*2f50*/  IMAD.U32 R0, RZ, RZ, UR7 ;  /* 0x00000007ff007e24 */ /* 0x008fe2000f8e00ff */
[----:B------:R-:W-:Y:S02]  /*2f60*/  UIADD3 UR7, UR7, -0x1, URZ ;  /* 0xffffffff07077890 */ /* 0x000fe4000fffe03f */
[----:B------:R-:W-:Y:S02]  /*2f70*/  UISETP.NE.AND UP0, UPT, UR5, 0x2, UPT ;  /* 0x000000020500788c */ /* 0x000fe4000bf05270 */
[----:B------:R-:W-:Y:S02]  /*2f80*/  ISETP.GT.AND P1, PT, R0, UR40, PT ;  /* 0x0000002800007c0c */ /* 0x000fe4000bf24270 */
[----:B------:R-:W-:Y:S02]  /*2f90*/  USEL UR10, URZ, 0x1, UP0 ;  /* 0x000000013f0a7887 */ /* 0x000fe40008000000 */
[----:B------:R-:W-:-:S02]  /*2fa0*/  USEL UR5, UR5, URZ, UP0 ;  /* 0x0000003f05057287 */ /* 0x000fc40008000000 */
[----:B------:R-:W-:Y:S01]  /*2fb0*/  ULOP3.LUT UR4, UR4, UR10, URZ, 0x3c, !UPT ;  /* 0x0000000a04047292 */ /* 0x000fe2000f8e3c3f */
[----:B01----:R-:W-:Y:S11]  /*2fc0*/  @!P0 BRA `(.L_x_9054) ;  /* 0x0000000000048947 */ /* 0x003ff60003800000 */
[----:B------:R-:W-:Y:S01]  /*2fd0*/  BPT.TRAP 0x1 ;  /* 0x000000040000795c */ /* 0x000fe20000300000 */
.L_x_9054:
[----:B------:R-:W-:Y:S01]  /*2fe0*/  ULEA UR26, UR5, UR41, 0x3 ;  /* 0x00000029051a7291 */ /* 0x000fe2000f8e183f */
[----:B--2---:R-:W-:-:S05]  /*2ff0*/  IMAD.U32 R9, RZ, RZ, UR4 ;  /* 0x00000004ff097e24 */ /* 0x004fca000f8e00ff */
[----:B------:R-:W-:-:S04]  /*3000*/  SHF.L.U32 R9, R9, 0x1f, RZ ;  /* 0x0000001f09097819 */ /* 0x000fc800000006ff */
[----:B------:R2:W3:Y:S01]  /*3010*/  SYNCS.PHASECHK.TRANS64.TRYWAIT P2, [UR26+0x22830], R9 ;  /* 0x02283009ff0075a7 */ /* 0x0004e2000804015a */
[----:B------:R-:W-:Y:S05]  /*3020*/  @!P0 BRA `(.L_x_9055) ;  /* 0x0000000000048947 */ /* 0x000fea0003800000 */
[----:B------:R-:W-:Y:S01]  /*3030*/  BPT.TRAP 0x1 ;  /* 0x000000040000795c */ /* 0x000fe20000300000 */
.L_x_9055:
[----:B---3--:R-:W-:Y:S05]  /*3040*/  @P2 BRA `(.L_x_9056) ;  /* 0x0000000000082947 */ /* 0x008fea0003800000 */
[----:B------:R-:W3:Y:S02]  /*3050*/  SYNCS.PHASECHK.TRANS64.TRYWAIT P2, [UR26+0x22830], R9 ;  /* 0x02283009ff0075a7 */ /* 0x000ee4000804015a */
[----:B---3--:R-:W-:Y:S05]  /*3060*/  @!P2 BRA `(.L_x_9057) ;  /* 0x0000008000a4a947 */ /* 0x008fea0003800000 */
.L_x_9056:
[----:B------:R-:W-:Y:S01]  /*3070*/  UIMAD UR10, UR5, 0x300, UR6 ;  /* 0x00000300050a78a4 */ /* 0x000fe2000f8e0206 */
[----:B------:R-:W-:Y:S01]  /*3080*/  WARPGROUP.ARRIVE ;  /* 0x00000000000079c5 */ /* 0x000fe20000000000 */
[----:B------:R-:W-:Y:S01]  /*3090*/  UMOV UR11, 0x40000040 ;  /* 0x40000040000b7882 */ /* 0x000fe20000000000 */
[----:B------:R-:W-:Y:S01]  /*30a0*/  UMOV UR15, 0x40000040 ;  /* 0x40000040000f7882 */ /* 0x000fe20000000000 */
[----:B------:R-:W-:Y:S01]  /*30b0*/  UIADD3 UR14, UR10, 0x2, URZ ;  /* 0x000000020a0e7890 */ /* 0x000fe2000fffe03f */
[----:B---3--:R-:W-:Y:S01]  /*30c0*/  IADD3 R0, -R2, 0xb, RZ ;  /* 0x0000000b02007810 */ /* 0x008fe20007ffe1ff */
[----:B------:R-:W-:Y:S01]  /*30d0*/  UIADD3 UR18, UR10, 0x4, URZ ;  /* 0x000000040a127890 */ /* 0x000fe2000fffe03f */
[----:B------:R-:W-:Y:S02]  /*30e0*/  UMOV UR19, 0x40000040 ;  /* 0x4000004000137882 */ /* 0x000fe40000000000 */
[----:B------:R-:W-:Y:S01]  /*30f0*/  HGMMA.64x96x16.F32 R152, gdesc[UR8], RZ, !UPT, gsb0 ;  /* 0x01600000089879f0 */ /* 0x000fe2000c0008ff */
[----:B------:R-:W-:Y:S01]  /*3100*/  UIADD3 UR22, UR10, 0x6, URZ ;  /* 0x000000060a167890 */ /* 0x000fe2000fffe03f */
[----:B------:R-:W-:Y:S01]  /*3110*/  UMOV UR23, 0x40000040 ;  /* 0x4000004000177882 */ /* 0x000fe20000000000 */
        /* <DEDUP_REMOVED lines=11> */
[----:B------:R-:W-:Y:S05]  /*31d0*/  @!P0 BRA `(.L_x_9058) ;  /* 0x0000000000048947 */ /* 0x000fea0003800000 */
[----:B------:R-:W-:Y:S01]  /*31e0*/  BPT.TRAP 0x1 ;  /* 0x000000040000795c */ /* 0x000fe20000300000 */
.L_x_9058:
[----:B------:R-:W-:Y:S01]  /*31f0*/  FMNMX.FTZ R4, R152, R11, !PT ;  /* 0x0000000b98047209 */ /* 0x000fe20007810000 */
[----:B------:R-:W-:Y:S01]  /*3200*/  UMOV UR10, UR27 ;  /* 0x0000001b000a7c82 */ /* 0x000fe20008000000 */
[----:B------:R-:W-:Y:S01]  /*3210*/  FMNMX.FTZ R10, R154, R200, !PT ;  /* 0x000000c89a0a7209 */ /* 0x000fe20007810000 */
        /* <DEDUP_REMOVED lines=26> */
[----:B------:R-:W4:Y:S02]  /*33c0*/  SHFL.BFLY PT, R4, R5, 0x2, 0x1f ;  /* 0x0c401f0005047f89 */ /* 0x000f2400000e0000 */
[----:B----4-:R-:W-:Y:S02]  /*33d0*/  FMNMX.FTZ R12, R5, R4, !PT ;  /* 0x00000004050c7209 */ /* 0x010fe40007810000 */
[----:B------:R-:W-:-:S03]  /*33e0*/  FMNMX.FTZ R5, R155, R10, !PT ;  /* 0x0000000a9b057209 */ /* 0x000fc60007810000 */
[----:B------:R-:W4:Y:S01]  /*33f0*/  SHFL.BFLY PT, R13, R12, 0x1, 0x1f ;  /* 0x0c201f000c0d7f89 */ /* 0x000f2200000e0000 */
[----:B------:R-:W-:-:S04]  /*3400*/  FMNMX.FTZ R10, R158, R5, !PT ;  /* 0x000000059e0a7209 */ /* 0x000fc80007810000 */
[----:B------:R-:W-:-:S04]  /*3410*/  FMNMX.FTZ R5, R159, R10, !PT ;  /* 0x0000000a9f057209 */ /* 0x000fc80007810000 */
[----:B------:R-:W-:-:S04]  /*3420*/  FMNMX.FTZ R10, R162, R5, !PT ;  /* 0x00000005a20a7209 */ /* 0x000fc80007810000 */
[----:B------:R-:W-:-:S04]  /*3430*/  FMNMX.FTZ R5, R163, R10, !PT ;  /* 0x0000000aa3057209 */ /* 0x000fc80007810000 */
[----:B------:R-:W-:-:S04]  /*3440*/  FMNMX.FTZ R10, R166, R5, !PT ;  /* 0x00000005a60a7209 */ /* 0x000fc80007810000 */
[----:B------:R-:W-:Y:S02]  /*3450*/  FMNMX.FTZ R5, R167, R10, !PT ;  /* 0x0000000aa7057209 */ /* 0x000fe40007810000 */
[----:B----4-:R-:W-:Y:S02]  /*3460*/  FMNMX.FTZ R4, R12, R13, !PT ;  /* 0x0000000d0c047209 */ /* 0x010fe40007810000 */
[----:B------:R-:W-:-:S03]  /*3470*/  FMNMX.FTZ R10, R170, R5, !PT ;  /* 0x00000005aa0a7209 */ /* 0x000fc60007810000 */
[C---:B------:R-:W-:Y:S01]  /*3480*/  FMUL.FTZ R202, R4.reuse, UR10 ;  /* 0x0000000a04ca7c20 */ /* 0x040fe20008410000 */
[----:B------:R-:W-:Y:S01]  /*3490*/  FMNMX.FTZ R5, R171, R10, !PT ;  /* 0x0000000aab057209 */ /* 0x000fe20007810000 */
[----:B01----:R-:W-:Y:S02]  /*34a0*/  FADD.FTZ R8, -R4, R11 ;  /* 0x0000000b04087221 */ /* 0x003fe40000010100 */
        /* <DEDUP_REMOVED lines=26> */
[----:B------:R-:W1:Y:S01]  /*3650*/  MUFU.EX2 R22, R22 ;  /* 0x0000001600167308 */ /* 0x000e620000000800 */
[--C-:B------:R-:W-:Y:S01]  /*3660*/  FFMA.FTZ R21, R181, UR10, -R202.reuse ;  /* 0x0000000ab5157c23 */ /* 0x100fe200080108ca */
[--C-:B------:R-:W-:Y:S01]  /*3670*/  FFMA.FTZ R23, R185, UR10, -R202.reuse ;  /* 0x0000000ab9177c23 */ /* 0x100fe200080108ca */
[----:B------:R-:W-:Y:S01]  /*3680*/  FMNMX.FTZ R5, R187, R10, !PT ;  /* 0x0000000abb057209 */ /* 0x000fe20007810000 */
[--C-:B------:R-:W-:Y:S01]  /*3690*/  FFMA.FTZ R11, R188, UR10, -R202.reuse ;  /* 0x0000000abc0b7c23 */ /* 0x100fe200080108ca */
[--C-:B------:R-:W-:Y:S01]  /*36a0*/  FFMA.FTZ R18, R189, UR10, -R202.reuse ;  /* 0x0000000abd127c23 */ /* 0x100fe200080108ca */
[--C-:B------:R-:W-:Y:S01]  /*36b0*/  FFMA.FTZ R172, R192, UR10, -R202.reuse ;  /* 0x0000000ac0ac7c23 */ /* 0x100fe200080108ca */
[----:B------:R-:W-:Y:S01]  /*36c0*/  FMNMX.FTZ R10, R190, R5, !PT ;  /* 0x00000005be0a7209 */ /* 0x000fe20007810000 */
[----:B------:R-:W4:Y:S01]  /*36d0*/  MUFU.EX2 R20, R20 ;  /* 0x0000001400147308 */ /* 0x000f220000000800 */
[----:B0-----:R-:W-:Y:S01]  /*36e0*/  FFMA.FTZ R7, R8, R7, R15 ;  /* 0x0000000708077223 */ /* 0x001fe2000001000f */
[--C-:B------:R-:W-:Y:S01]  /*36f0*/  FFMA.FTZ R173, R193, UR10, -R202.reuse ;  /* 0x0000000ac1ad7c23 */ /* 0x100fe200080108ca */
[----:B------:R-:W-:Y:S01]  /*3700*/  FMNMX.FTZ R5, R191, R10, !PT ;  /* 0x0000000abf057209 */ /* 0x000fe20007810000 */
[--C-:B------:R-:W-:Y:S01]  /*3710*/  FFMA.FTZ R196, R196, UR10, -R202.reuse ;  /* 0x0000000ac4c47c23 */ /* 0x100fe200080108ca */
[----:B------:R-:W-:Y:S01]  /*3720*/  FFMA.FTZ R181, R197, UR10, -R202 ;  /* 0x0000000ac5b57c23 */ /* 0x000fe200080108ca */
[-C--:B------:R-:W-:Y:S01]  /*3730*/  FMUL.FTZ R24, R24, R8.reuse ;  /* 0x0000000818187220 */ /* 0x080fe20000410000 */
        /* <DEDUP_REMOVED lines=8> */
[----:B------:R-:W-:Y:S01]  /*37c0*/  FMNMX.FTZ R10, R198, R5, !PT ;  /* 0x00000005c60a7209 */ /* 0x000fe20007810000 */
[----:B------:R-:W-:Y:S01]  /*37d0*/  MUFU.EX2 R160, R160 ;  /* 0x000000a000a07308 */ /* 0x000fe20000000800 */
[----:B----4-:R-:W-:Y:S01]  /*37e0*/  FADD.FTZ R164, R20, R7 ;  /* 0x0000000714a47221 */ /* 0x010fe20000010000 */
[----:B------:R-:W-:Y:S01]  /*37f0*/  FMUL.FTZ R33, R33, R8 ;  /* 0x0000000821217220 */ /* 0x000fe20000410000 */
        /* <DEDUP_REMOVED lines=59> */
[-C--:B------:R-:W-:Y:S01]  /*3bb0*/  FMUL.FTZ R129, R129, R8.reuse ;  /* 0x0000000881817220 */ /* 0x080fe20000410000 */
        /* <DEDUP_REMOVED lines=10> */
[----:B------:R-:W-:Y:S01]  /*3c60*/  MUFU.EX2 R153, R153 ;  /* 0x0000009900997308 */ /* 0x000fe20000000800 */
[-C--:B------:R-:W-:Y:S01]  /*3c70*/  FMUL.FTZ R144, R144, R8.reuse ;  /* 0x0000000890907220 */ /* 0x080fe20000410000 */
        /* <DEDUP_REMOVED lines=12> */
[----:B0-----:R-:W-:Y:S01]  /*3d40*/  FADD.FTZ R179, R201, R164 ;  /* 0x000000a4c9b37221 */ /* 0x001fe20000010000 */
        /* <DEDUP_REMOVED lines=16> */
[----:B------:R-:W-:Y:S01]  /*3e50*/  FMUL.FTZ R149, R149, R8 ;  /* 0x0000000895957220 */ /* 0x000fe20000410000 */
[----:B------:R-:W4:Y:S01]  /*3e60*/  MUFU.EX2 R155, R155 ;  /* 0x0000009b009b7308 */ /* 0x000f220000000800 */
[----:B0-----:R-:W-:Y:S01]  /*3e70*/  FFMA.FTZ R162, R177, R6, R154 ;  /* 0x00000006b1a27223 */ /* 0x001fe2000001009a */
        /* <DEDUP_REMOVED lines=15> */
[----:B----4-:R-:W-:Y:S01]  /*3f70*/  FADD.FTZ R167, R155, R162 ;  /* 0x000000a29ba77221 */ /* 0x010fe20000010000 */
[----:B------:R-:W-:Y:S01]  /*3f80*/  FADD.FTZ R162, R160, R179 ;  /* 0x000000b3a0a27221 */ /* 0x000fe20000010000 */
[----:B------:R-:W-:Y:S01]  /*3f90*/  FFMA.FTZ R179, R187, UR10, -R161 ;  /* 0x0000000abbb37c23 */ /* 0x000fe200080108a1 */
[----:B------:R-:W-:Y:S01]  /*3fa0*/  F2FP.F16.F32.PACK_AB R160, R17, R160 ;  /* 0x000000a011a0723e */ /* 0x000fe200000000ff */
[-C--:B------:R-:W-:Y:S01]  /*3fb0*/  FMUL.FTZ R47, R47, R177.reuse ;  /* 0x000000b12f2f7220 */ /* 0x080fe20000410000 */
[-C--:B------:R-:W-:Y:S01]  /*3fc0*/  FMUL.FTZ R50, R50, R177.reuse ;  /* 0x000000b132327220 */ /* 0x080fe20000410000 */
[-C--:B------:R-:W-:Y:S01]  /*3fd0*/  FMUL.FTZ R51, R51, R177.reuse ;  /* 0x000000b133337220 */ /* 0x080fe20000410000 */
[----:B------:R-:W4:Y:S01]  /*3fe0*/  MUFU.EX2 R159, R159 ;  /* 0x0000009f009f7308 */ /* 0x000f220000000800 */
        /* <DEDUP_REMOVED lines=9> */
[----:B------:R-:W-:Y:S01]  /*4080*/  FADD.FTZ R167, R17, R162 ;  /* 0x000000a211a77221 */ /* 0x000fe20000010000 */
[-C--:B------:R-:W-:Y:S01]  /*4090*/  FMUL.FTZ R66, R66, R177.reuse ;  /* 0x000000b142427220 */ /* 0x080fe20000410000 */
[-C--:B------:R-:W-:Y:S01]  /*40a0*/  FMUL.FTZ R67, R67, R177.reuse ;  /* 0x000000b143437220 */ /* 0x080fe20000410000 */
[-C--:B------:R-:W-:Y:S01]  /*40b0*/  FMUL.FTZ R70, R70, R177.reuse ;  /* 0x000000b146467220 */ /* 0x080fe20000410000 */
[----:B------:R-:W-:Y:S01]  /*40c0*/  FADD.FTZ R162, R14, R167 ;  /* 0x000000a70ea27221 */ /* 0x000fe20000010000 */
[-C--:B------:R-:W-:Y:S01]  /*40d0*/  FMUL.FTZ R71, R71, R177.reuse ;  /* 0x000000b147477220 */ /* 0x080fe20000410000 */
[----:B------:R-:W1:Y:S01]  /*40e0*/  MUFU.EX2 R180, R180 ;  /* 0x000000b400b47308 */ /* 0x000e620000000800 */
[----:B----4-:R-:W-:Y:S01]  /*40f0*/  FADD.FTZ R164, R159, R164 ;  /* 0x000000a49fa47221 */ /* 0x010fe20000010000 */
[----:B------:R-:W-:Y:S01]  /*4100*/  FADD.FTZ R183, R157, R162 ;  /* 0x000000a29db77221 */ /* 0x000fe20000010000 */
[-C--:B------:R-:W-:Y:S01]  /*4110*/  FMUL.FTZ R74, R74, R177.reuse ;  /* 0x000000b14a4a7220 */ /* 0x080fe20000410000 */
[-C--:B------:R-:W-:Y:S01]  /*4120*/  FMUL.FTZ R75, R75, R177.reuse ;  /* 0x000000b14b4b7220 */ /* 0x080fe20000410000 */
[----:B------:R-:W-:Y:S01]  /*4130*/  FMUL.FTZ R78, R78, R177 ;  /* 0x000000b14e4e7220 */ /* 0x000fe20000410000 */
[----:B------:R-:W-:Y:S01]  /*4140*/  FADD.FTZ R166, R156, R183 ;  /* 0x000000b79ca67221 */ /* 0x000fe20000010000 */
[----:B------:R-:W-:Y:S01]  /*4150*/  F2FP.F16.F32.PACK_AB R156, R19, R156 ;  /* 0x0000009c139c723e */ /* 0x000fe200000000ff */
[----:B------:R-:W4:Y:S01]  /*4160*/  MUFU.EX2 R169, R169 ;  /* 0x000000a900a97308 */ /* 0x000f220000000800 */
[----:B0-----:R-:W-:Y:S01]  /*4170*/  FADD.FTZ R167, R163, R164 ;  /* 0x000000a4a3a77221 */ /* 0x001fe20000010000 */
[----:B------:R-:W-:Y:S01]  /*4180*/  F2FP.F16.F32.PACK_AB R164, R22, R15 ;  /* 0x0000000f16a4723e */ /* 0x000fe200000000ff */
[----:B------:R-:W-:Y:S01]  /*4190*/  FADD.FTZ R22, R19, R166 ;  /* 0x000000a613167221 */ /* 0x000fe20000010000 */
[----:B------:R-:W-:Y:S01]  /*41a0*/  F2FP.F16.F32.PACK_AB R166, R201, R20 ;  /* 0x00000014c9a6723e */ /* 0x000fe200000000ff */
[-C--:B------:R-:W-:Y:S01]  /*41b0*/  FMUL.FTZ R79, R79, R177.reuse ;  /* 0x000000b14f4f7220 */ /* 0x080fe20000410000 */
[----:B------:R-:W-:Y:S01]  /*41c0*/  FMUL.FTZ R82, R82, R177 ;  /* 0x000000b152527220 */ /* 0x000fe20000410000 */
[----:B------:R-:W-:Y:S01]  /*41d0*/  FADD.FTZ R183, R13, R22 ;  /* 0x000000160db77221 */ /* 0x000fe20000010000 */
[----:B------:R-:W0:Y:S01]  /*41e0*/  MUFU.EX2 R184, R184 ;  /* 0x000000b800b87308 */ /* 0x000e220000000800 */
[----:B-1----:R-:W-:Y:S01]  /*41f0*/  FADD.FTZ R162, R180, R167 ;  /* 0x000000a7b4a27221 */ /* 0x002fe20000010000 */
[----:B------:R-:W-:Y:S01]  /*4200*/  F2FP.F16.F32.PACK_AB R167, R176, R155 ;  /* 0x0000009bb0a7723e */ /* 0x000fe200000000ff */
[----:B------:R-:W-:Y:S01]  /*4210*/  FADD.FTZ R183, R16, R183 ;  /* 0x000000b710b77221 */ /* 0x000fe20000010000 */
[----:B------:R-:W-:Y:S01]  /*4220*/  F2FP.F16.F32.PACK_AB R163, R180, R163 ;  /* 0x000000a3b4a3723e */ /* 0x000fe200000000ff */
[-C--:B------:R-:W-:Y:S01]  /*4230*/  FMUL.FTZ R83, R83, R177.reuse ;  /* 0x000000b153537220 */ /* 0x080fe20000410000 */
[-C--:B------:R-:W-:Y:S01]  /*4240*/  FMUL.FTZ R86, R86, R177.reuse ;  /* 0x000000b156567220 */ /* 0x080fe20000410000 */
[----:B------:R-:W-:Y:S01]  /*4250*/  FADD.FTZ R154, R152, R183 ;  /* 0x000000b7989a7221 */ /* 0x000fe20000010000 */
[----:B------:R-:W1:Y:S01]  /*4260*/  MUFU.EX2 R170, R170 ;  /* 0x000000aa00aa7308 */ /* 0x000e620000000800 */
[----:B----4-:R-:W-:Y:S01]  /*4270*/  FADD.FTZ R161, R169, R162 ;  /* 0x000000a2a9a17221 */ /* 0x010fe20000010000 */
[----:B------:R-:W-:Y:S01]  /*4280*/  F2FP.F16.F32.PACK_AB R162, R157, R14 ;  /* 0x0000000e9da2723e */ /* 0x000fe200000000ff */
[C---:B------:R-:W-:Y:S01]  /*4290*/  FADD.FTZ R155, R153.reuse, R154 ;  /* 0x0000009a999b7221 */ /* 0x040fe20000010000 */
[----:B------:R-:W-:Y:S01]  /*42a0*/  F2FP.F16.F32.PACK_AB R152, R153, R152 ;  /* 0x000000989998723e */ /* 0x000fe200000000ff */
[-C--:B------:R-:W-:Y:S01]  /*42b0*/  FMUL.FTZ R87, R87, R177.reuse ;  /* 0x000000b157577220 */ /* 0x080fe20000410000 */
[-C--:B------:R-:W-:Y:S01]  /*42c0*/  FMUL.FTZ R90, R90, R177.reuse ;  /* 0x000000b15a5a7220 */ /* 0x080fe20000410000 */
[----:B------:R-:W-:Y:S01]  /*42d0*/  FMUL.FTZ R91, R91, R177 ;  /* 0x000000b15b5b7220 */ /* 0x000fe20000410000 */
[----:B------:R-:W4:Y:S01]  /*42e0*/  MUFU.EX2 R175, R175 ;  /* 0x000000af00af7308 */ /* 0x000f220000000800 */
[C---:B0-----:R-:W-:Y:S01]  /*42f0*/  FADD.FTZ R161, R184.reuse, R161 ;  /* 0x000000a1b8a17221 */ /* 0x041fe20000010000 */
[----:B------:R-:W-:Y:S01]  /*4300*/  F2FP.F16.F32.PACK_AB R157, R184, R169 ;  /* 0x000000a9b89d723e */ /* 0x000fe200000000ff */
[-C--:B------:R-:W-:Y:S01]  /*4310*/  FMUL.FTZ R94, R94, R177.reuse ;  /* 0x000000b15e5e7220 */ /* 0x080fe20000410000 */
[-C--:B------:R-:W-:Y:S01]  /*4320*/  FMUL.FTZ R95, R95, R177.reuse ;  /* 0x000000b15f5f7220 */ /* 0x080fe20000410000 */
[-C--:B------:R-:W-:Y:S01]  /*4330*/  FMUL.FTZ R98, R98, R177.reuse ;  /* 0x000000b162627220 */ /* 0x080fe20000410000 */
[-C--:B------:R-:W-:Y:S01]  /*4340*/  FMUL.FTZ R99, R99, R177.reuse ;  /* 0x000000b163637220 */ /* 0x080fe20000410000 */
[-C--:B------:R-:W-:Y:S01]  /*4350*/  FMUL.FTZ R102, R102, R177.reuse ;  /* 0x000000b166667220 */ /* 0x080fe20000410000 */
[----:B------:R-:W0:Y:S01]  /*4360*/  MUFU.EX2 R171, R171 ;  /* 0x000000ab00ab7308 */ /* 0x000e220000000800 */
[----:B-1----:R-:W-:Y:S01]  /*4370*/  FADD.FTZ R22, R170, R161 ;  /* 0x000000a1aa167221 */ /* 0x002fe20000010000 */
[----:B------:R-:W-:Y:S01]  /*4380*/  F2FP.F16.F32.PACK_AB R161, R159, R158 ;  /* 0x0000009e9fa1723e */ /* 0x000fe200000000ff */
[----:B------:R-:W-:Y:S01]  /*4390*/  FMUL.FTZ R103, R103, R177 ;  /* 0x000000b167677220 */ /* 0x000fe20000410000 */
[----:B------:R-:W-:Y:S01]  /*43a0*/  F2FP.F16.F32.PACK_AB R158, R16, R13 ;  /* 0x0000000d109e723e */ /* 0x000fe200000000ff */
[-C--:B------:R-:W-:Y:S01]  /*43b0*/  FMUL.FTZ R106, R106, R177.reuse ;  /* 0x000000b16a6a7220 */ /* 0x080fe20000410000 */
[-C--:B------:R-:W-:Y:S01]  /*43c0*/  FMUL.FTZ R107, R107, R177.reuse ;  /* 0x000000b16b6b7220 */ /* 0x080fe20000410000 */
[-C--:B------:R-:W-:Y:S01]  /*43d0*/  FMUL.FTZ R110, R110, R177.reuse ;  /* 0x000000b16e6e7220 */ /* 0x080fe20000410000 */
[----:B------:R-:W1:Y:S01]  /*43e0*/  MUFU.EX2 R174, R174 ;  /* 0x000000ae00ae7308 */ /* 0x000e620000000800 */
        /* <DEDUP_REMOVED lines=29> */
[----:B------:R-:W-:-:S02]  /*45c0*/  FMUL.FTZ R151, R151, R177 ;  /* 0x000000b197977220 */ /* 0x000fc40000410000 */
[----:B------:R-:W4:Y:S01]  /*45d0*/  MUFU.EX2 R7, R7 ;  /* 0x0000000700077308 */ /* 0x000f220000000800 */
[----:B0-----:R-:W-:-:S07]  /*45e0*/  FADD.FTZ R22, R6, R17 ;  /* 0x0000001106167221 */ /* 0x001fce0000010000 */
[----:B------:R-:W0:Y:S01]  /*45f0*/  MUFU.EX2 R168, R168 ;  /* 0x000000a800a87308 */ /* 0x000e220000000800 */
[C---:B-1----:R-:W-:Y:S01]  /*4600*/  FADD.FTZ R17, R21.reuse, R14 ;  /* 0x0000000e15117221 */ /* 0x042fe20000010000 */
[----:B------:R-:W-:-:S06]  /*4610*/  F2FP.F16.F32.PACK_AB R154, R21, R12 ;  /* 0x0000000c159a723e */ /* 0x000fcc00000000ff */
[----:B------:R-:W1:Y:S01]  /*4620*/  MUFU.EX2 R178, R178 ;  /* 0x000000b200b27308 */ /* 0x000e620000000800 */
[C---:B----4-:R-:W-:Y:S01]  /*4630*/  FADD.FTZ R19, R7.reuse, R22 ;  /* 0x0000001607137221 */ /* 0x050fe20000010000 */
[----:B------:R-:W-:-:S06]  /*4640*/  F2FP.F16.F32.PACK_AB R155, R7, R6 ;  /* 0x00000006079b723e */ /* 0x000fcc00000000ff */
[----:B------:R-:W4:Y:S01]  /*4650*/  MUFU.EX2 R23, R23 ;  /* 0x0000001700177308 */ /* 0x000f220000000800 */
[----:B0-----:R-:W-:-:S07]  /*4660*/  FADD.FTZ R14, R168, R17 ;  /* 0x00000011a80e7221 */ /* 0x001fce0000010000 */
[----:B------:R-:W0:Y:S01]  /*4670*/  MUFU.EX2 R179, R179 ;  /* 0x000000b300b37308 */ /* 0x000e220000000800 */
[----:B-1----:R-:W-:-:S07]  /*4680*/  FADD.FTZ R16, R178, R19 ;  /* 0x00000013b2107221 */ /* 0x002fce0000010000 */
[----:B------:R-:W1:Y:S01]  /*4690*/  MUFU.EX2 R11, R11 ;  /* 0x0000000b000b7308 */ /* 0x000e620000000800 */
[C---:B----4-:R-:W-:Y:S01]  /*46a0*/  FADD.FTZ R14, R23.reuse, R14 ;  /* 0x0000000e170e7221 */ /* 0x050fe20000010000 */
[----:B------:R-:W-:-:S06]  /*46b0*/  F2FP.F16.F32.PACK_AB R168, R23, R168 ;  /* 0x000000a817a8723e */ /* 0x000fcc00000000ff */
[----:B------:R-:W4:Y:S01]  /*46c0*/  MUFU.EX2 R15, R190 ;  /* 0x000000be000f7308 */ /* 0x000f220000000800 */
[C---:B0-----:R-:W-:Y:S01]  /*46d0*/  FADD.FTZ R16, R179.reuse, R16 ;  /* 0x00000010b3107221 */ /* 0x041fe20000010000 */
[----:B------:R-:W-:-:S06]  /*46e0*/  F2FP.F16.F32.PACK_AB R169, R179, R178 ;  /* 0x000000b2b3a9723e */ /* 0x000fcc00000000ff */
[----:B------:R-:W0:Y:S01]  /*46f0*/  MUFU.EX2 R18, R18 ;  /* 0x0000001200127308 */ /* 0x000e220000000800 */
[----:B-1----:R-:W-:-:S07]  /*4700*/  FADD.FTZ R13, R11, R14 ;  /* 0x0000000e0b0d7221 */ /* 0x002fce0000010000 */
[----:B------:R-:W1:Y:S01]  /*4710*/  MUFU.EX2 R20, R191 ;  /* 0x000000bf00147308 */ /* 0x000e620000000800 */
[----:B----4-:R-:W-:-:S07]  /*4720*/  FADD.FTZ R17, R15, R16 ;  /* 0x000000100f117221 */ /* 0x010fce0000010000 */
[----:B------:R-:W4:Y:S01]  /*4730*/  MUFU.EX2 R172, R172 ;  /* 0x000000ac00ac7308 */ /* 0x000f220000000800 */
[C---:B0-----:R-:W-:Y:S01]  /*4740*/  FADD.FTZ R13, R18.reuse, R13 ;  /* 0x0000000d120d7221 */ /* 0x041fe20000010000 */
[----:B------:R-:W-:-:S06]  /*4750*/  F2FP.F16.F32.PACK_AB R170, R18, R11 ;  /* 0x0000000b12aa723e */ /* 0x000fcc00000000ff */
[----:B------:R-:W0:Y:S01]  /*4760*/  MUFU.EX2 R194, R194 ;  /* 0x000000c200c27308 */ /* 0x000e220000000800 */
[C---:B-1----:R-:W-:Y:S01]  /*4770*/  FADD.FTZ R17, R20.reuse, R17 ;  /* 0x0000001114117221 */ /* 0x042fe20000010000 */
[----:B------:R-:W-:-:S06]  /*4780*/  F2FP.F16.F32.PACK_AB R171, R20, R15 ;  /* 0x0000000f14ab723e */ /* 0x000fcc00000000ff */
[----:B------:R-:W1:Y:S01]  /*4790*/  MUFU.EX2 R173, R173 ;  /* 0x000000ad00ad7308 */ /* 0x000e620000000800 */
[----:B----4-:R-:W-:-:S07]  /*47a0*/  FADD.FTZ R6, R172, R13 ;  /* 0x0000000dac067221 */ /* 0x010fce0000010000 */
        /* <DEDUP_REMOVED lines=11> */
[----:B-1----:R-:W-:Y:S01]  /*4860*/  FADD.FTZ R11, R175, R14 ;  /* 0x0000000eaf0b7221 */ /* 0x002fe20000010000 */
[C---:B----4-:R-:W-:Y:S01]  /*4870*/  FADD.FTZ R7, R181.reuse, R6 ;  /* 0x00000006b5077221 */ /* 0x050fe20000010000 */
[----:B------:R-:W-:Y:S02]  /*4880*/  F2FP.F16.F32.PACK_AB R174, R181, R10 ;  /* 0x0000000ab5ae723e */ /* 0x000fe400000000ff */
[C---:B0-----:R-:W-:Y:S01]  /*4890*/  FADD.FTZ R6, R12.reuse, R11 ;  /* 0x0000000b0c067221 */ /* 0x041fe20000010000 */
[----:B------:R-:W-:Y:S01]  /*48a0*/  F2FP.F16.F32.PACK_AB R175, R12, R175 ;  /* 0x000000af0caf723e */ /* 0x000fe200000000ff */
[----:B------:R-:W-:Y:S06]  /*48b0*/  @!P0 BRA `(.L_x_9059) ;  /* 0x0000000000048947 */ /* 0x000fec0003800000 */
[----:B------:R-:W-:Y:S01]  /*48c0*/  BPT.TRAP 0x1 ;  /* 0x000000040000795c */ /* 0x000fe20000300000 */
.L_x_9059:
[----:B------:R0:W1:Y:S01]  /*48d0*/  SYNCS.PHASECHK.TRANS64.TRYWAIT P2, [UR26+0x22850], R9 ;  /* 0x02285009ff0075a7 */ /* 0x000062000804015a */
[----:B------:R-:W-:Y:S05]  /*48e0*/  @!P0 BRA `(.L_x_9060) ;  /* 0x0000000000048947 */ /* 0x000fea0003800000 */
[----:B------:R-:W-:Y:S01]  /*48f0*/  BPT.TRAP 0x1 ;  /* 0x000000040000795c */ /* 0x000fe20000300000 */
.L_x_9060:
[----:B-1----:R-:W-:Y:S05]  /*4900*/  @P2 BRA `(.L_x_9061) ;  /* 0x0000000000082947 */ /* 0x002fea0003800000 */
[----:B------:R-:W1:Y:S02]  /*4910*/  SYNCS.PHASECHK.TRANS64.TRYWAIT P2, [UR26+0x22850], R9 ;  /* 0x02285009ff0075a7 */ /* 0x000e64000804015a */
[----:B-1----:R-:W-:Y:S05]  /*4920*/  @!P2 BRA `(.L_x_9062) ;  /* 0x00000068008ca947 */ /* 0x002fea0003800000 */
.L_x_9061:
[----:B------:R4:W-:Y:S01]  /*4930*/  BAR.SYNC.DEFER_BLOCKING R3, 0x100 ;  /* 0x000400030000751d */ /* 0x0009e20000010000 */
[----:B------:R-:W-:-:S04]  /*4940*/  UIMAD UR14, UR5, 0xc00, UR24 ;  /* 0x00000c00050e78a4 */ /* 0x000fc8000f8e0218 */
[----:B------:R-:W-:Y:S01]  /*4950*/  UIADD3 UR18, UR14, 0x80, URZ ;  /* 0x000000800e127890 */ /* 0x000fe2000fffe03f */
[----:B------:R-:W-:Y:S01]  /*4960*/  UMOV UR15, 0x40000040 ;  /* 0x40000040000f7882 */ /* 0x000fe20000000000 */
[----:B------:R-:W-:Y:S01]  /*4970*/  UMOV UR19, 0x40000040 ;  /* 0x4000004000137882 */ /* 0x000fe20000000000 */
[----:B------:R-:W-:-:S06]  /*4980*/  WARPGROUP.ARRIVE ;  /* 0x00000000000079c5 */ /* 0x000fcc0000000000 */
        /* <DEDUP_REMOVED lines=30> */
[----:B----4-:R-:W-:Y:S05]  /*4b70*/  @!P0 BRA `(.L_x_9063) ;  /* 0x0000000000048947 */ /* 0x010fea0003800000 */
[----:B------:R-:W-:Y:S01]  /*4b80*/  BPT.TRAP 0x1 ;  /* 0x000000040000795c */ /* 0x000fe20000300000 */
.L_x_9063:
[----:B------:R-:W-:Y:S01]  /*4b90*/  UIADD3 UR11, UR26, 0x22860, URZ ;  /* 0x000228601a0b7890 */ /* 0x000fe2000fffe03f */
[----:B------:R-:W-:Y:S02]  /*4ba0*/  IMAD.MOV.U32 R200, RZ, RZ, R5 ;  /* 0x000000ffffc87224 */ /* 0x000fe400078e0005 */
[----:B------:R-:W-:Y:S01]  /*4bb0*/  IMAD.MOV.U32 R11, RZ, RZ, R4 ;  /* 0x000000ffff0b7224 */ /* 0x000fe200078e0004 */
[----:B------:R-:W-:-:S09]  /*4bc0*/  UPRMT UR11, UR25, 0x654, UR11 ;  /* 0x00000654190b7896 */ /* 0x000fd2000800000b */
[----:B------:R-:W-:Y:S01]  /*4bd0*/  SYNCS.ARRIVE.TRANS64.RED.A1T0 RZ, [UR11], RZ ;  /* 0x000000ffffff79a7 */ /* 0x000fe2000810040b */
[----:B------:R-:W-:Y:S05]  /*4be0*/  @P1 BRA `(.L_x_9064) ;  /* 0xffffffe000d41947 */ /* 0x000fea000383ffff */
.L_x_9053:
[----:B------:R-:W4:Y:S01]  /*4bf0*/  SHFL.BFLY PT, R2, R7, 0x2, 0x1f ;  /* 0x0c401f0007027f89 */ /* 0x000f2200000e0000 */
[----:B------:R3:W-:Y:S08]  /*4c00*/  BAR.ARV R0, 0x100 ;  /* 0x000400000000751d */ /* 0x0007f00000002000 */
[----:B------:R-:W-:Y:S06]  /*4c10*/  BAR.ARV 0x8, 0x180 ;  /* 0x0206000000007b1d */ /* 0x000fec0000002000 */
[----:B------:R-:W-:Y:S01]  /*4c20*/  PLOP3.LUT P0, PT, PT, PT, PT, 0x8, 0x0 ;  /* 0x000000000000781c */ /* 0x000fe20003f0e170 */
[----:B012---:R-:W0:Y:S01]  /*4c30*/  SHFL.BFLY PT, R9, R6, 0x2, 0x1f ;  /* 0x0c401f0006097f89 */ /* 0x007e2200000e0000 */
[----:B----4-:R-:W-:Y:S01]  /*4c40*/  FADD.FTZ R3, R2, R7 ;  /* 0x0000000702037221 */ /* 0x010fe20000010000 */
[----:B------:R-:W-:-:S04]  /*4c50*/  IMAD.U32 R7, RZ, RZ, UR10 ;  /* 0x0000000aff077e24 */ /* 0x000fc8000f8e00ff */
[----:B------:R-:W1:Y:S01]  /*4c60*/  SHFL.BFLY PT, R2, R3, 0x1, 0x1f ;  /* 0x0c201f0003027f89 */ /* 0x000e6200000e0000 */
[----:B0-----:R-:W-:Y:S01]  /*4c70*/  FADD.FTZ R9, R9, R6 ;  /* 0x0000000609097221 */ /* 0x001fe20000010000 */
[----:B------:R-:W-:-:S04]  /*4c80*/  IMAD.MOV.U32 R6, RZ, RZ, -0x800000 ;  /* 0xff800000ff067424 */ /* 0x000fc800078e00ff */
[----:B------:R-:W0:Y:S01]  /*4c90*/  SHFL.BFLY PT, R8, R9, 0x1, 0x1f ;  /* 0x0c201f0009087f89 */ /* 0x000e2200000e0000 */
[----:B-1----:R-:W-:Y:S01]  /*4ca0*/  FADD.FTZ R11, R3, R2 ;  /* 0x00000002030b7221 */ /* 0x002fe20000010000 */
[----:B------:R-:W-:Y:S01]  /*4cb0*/  IMAD.MOV.U32 R2, RZ, RZ, RZ ;  /* 0x000000ffff027224 */ /* 0x000fe200078e00ff */
[----:B------:R-:W-:-:S03]  /*4cc0*/  MOV R3, 0xff800000 ;  /* 0xff80000000037802 */ /* 0x000fc60000000f00 */
[----:B------:R-:W-:-:S13]  /*4cd0*/  FSETP.NE.FTZ.AND P1, PT, R11, RZ, PT ;  /* 0x000000ff0b00720b */ /* 0x000fda0003f35000 */
[----:B------:R-:W1:Y:S01]  /*4ce0*/  @P1 MUFU.LG2 R10, R11 ;  /* 0x0000000b000a1308 */ /* 0x000e620000000c00 */
[----:B------:R-:W-:Y:S01]  /*4cf0*/  @P1 FMUL.FTZ R7, R7, 0.69314718246459960938 ;  /* 0x3f31721807071820 */ /* 0x000fe20000410000 */
[----:B0-----:R-:W-:Y:S01]  /*4d00*/  FADD.FTZ R12, R9, R8 ;  /* 0x00000008090c7221 */ /* 0x001fe20000010000 */
[----:B------:R-:W-:-:S04]  /*4d10*/  MOV R8, RZ ;  /* 0x000000ff00087202 */ /* 0x000fc80000000f00 */
[----:B------:R-:W-:Y:S02]  /*4d20*/  FSETP.NE.FTZ.AND P2, PT, R12, RZ, PT ;  /* 0x000000ff0c00720b */ /* 0x000fe40003f55000 */
[----:B------:R0:W2:Y:S01]  /*4d30*/  @P1 MUFU.RCP R8, R11 ;  /* 0x0000000b00081308 */ /* 0x0000a20000001000 */
[----:B-1----:R-:W-:Y:S01]  /*4d40*/  @P1 FMUL.FTZ R10, R10, 0.69314718246459960938 ;  /* 0x3f3172180a0a1820 */ /* 0x002fe20000410000 */
[----:B0-----:R-:W-:-:S09]  /*4d50*/  IMAD.U32 R11, RZ, RZ, UR10 ;  /* 0x0000000aff0b7e24 */ /* 0x001fd2000f8e00ff */
[----:B------:R-:W3:Y:S01]  /*4d60*/  @P2 MUFU.LG2 R9, R12 ;  /* 0x0000000c00092308 */ /* 0x000ee20000000c00 */
[----:B------:R-:W-:Y:S01]  /*4d70*/  @P1 FFMA.FTZ R6, R7, R4, R10 ;  /* 0x0000000407061223 */ /* 0x000fe2000001000a */
[----:B------:R-:W-:Y:S01]  /*4d80*/  @P2 FMUL.FTZ R11, R11, 0.69314718246459960938 ;  /* 0x3f3172180b0b2820 */ /* 0x000fe20000410000 */
[-C--:B--2---:R-:W-:Y:S01]  /*4d90*/  FMUL.FTZ R24, R24, R8.reuse ;  /* 0x0000000818187220 */ /* 0x084fe20000410000 */
[----:B------:R-:W-:-:S04]  /*4da0*/  FMUL.FTZ R25, R25, R8 ;  /* 0x0000000819197220 */ /* 0x000fc80000410000 */
        /* <DEDUP_REMOVED lines=128> */
[----:B------:R-:W-:-:S07]  /*55b0*/  @P2 FFMA.FTZ R3, R11, R5, R0 ;  /* 0x000000050b032223 */ /* 0x000fce0000010000 */
.L_x_9040:
[----:B------:R-:W-:Y:S05]  /*55c0*/  @P0 BRA `(.L_x_9065) ;  /* 0x00000020004c0947 */ /* 0x000fea0003800000 */
[----:B------:R-:W0:Y:S01]  /*55d0*/  S2R R0, SR_TID.X ;  /* 0x0000000000007919 */ /* 0x000e220000002100 */
[----:B------:R-:W1:Y:S01]  /*55e0*/  LDC R8, c[0x0][0xbe8] ;  /* 0x0002fa00ff087b82 */ /* 0x000e620000000800 */
[----:B------:R-:W-:Y:S01]  /*55f0*/  USHF.R.S32.HI UR7, URZ, 0x1f, UR38 ;  /* 0x0000001f3f077899 */ /* 0x000fe20008011426 */
[----:B------:R-:W-:Y:S01]  /*5600*/  BSSY B0, `(.L_x_9066) ;  /* 0x000014b000007945 */ /* 0x000fe20003800000 */
[----:B------:R-:W2:Y:S01]  /*5610*/  S2R R16, SR_CTAID.X ;  /* 0x0000000000107919 */ /* 0x000ea20000002500 */
[----:B------:R-:W-:Y:S02]  /*5620*/  ULDC.64 UR8, c[0x0][0xbd0] ;  /* 0x0002f40000087ab9 */ /* 0x000fe40000000a00 */
[----:B------:R-:W-:Y:S02]  /*5630*/  UIMAD UR6, UR7, UR8, URZ ;  /* 0x00000008070672a4 */ /* 0x000fe4000f8e023f */
[----:B------:R-:W3:Y:S01]  /*5640*/  S2UR UR12, SR_CTAID.Z ;  /* 0x00000000000c79c3 */ /* 0x000ee20000002700 */
[----:B------:R-:W-:-:S02]  /*5650*/  UIMAD.WIDE.U32 UR4, UR38, UR8, URZ ;  /* 0x00000008260472a5 */ /* 0x000fc4000f8e003f */
[----:B------:R-:W-:-:S03]  /*5660*/  UIMAD UR6, UR38, UR9, UR6 ;  /* 0x00000009260672a4 */ /* 0x000fc6000f8e0206 */
[----:B------:R-:W-:Y:S01]  /*5670*/  ULDC.64 UR8, c[0x0][0xb38] ;  /* 0x0002ce0000087ab9 */ /* 0x000fe20000000a00 */
[----:B------:R-:W-:Y:S01]  /*5680*/  UIADD3 UR6, UR5, UR6, URZ ;  /* 0x0000000605067290 */ /* 0x000fe2000fffe03f */
[----:B------:R-:W4:Y:S01]  /*5690*/  LDC.64 R18, c[0x0][0xbd8] ;  /* 0x0002f600ff127b82 */ /* 0x000f220000000a00 */
[----:B------:R-:W-:-:S07]  /*56a0*/  UIMAD UR7, UR7, UR8, URZ ;  /* 0x00000008070772a4 */ /* 0x000fce000f8e023f */
[----:B------:R-:W-:Y:S01]  /*56b0*/  BAR.SYNC.DEFER_BLOCKING 0x1, 0x100 ;  /* 0x0044000000007b1d */ /* 0x000fe20000010000 */
[----:B-1----:R-:W-:-:S07]  /*56c0*/  ISETP.NE.AND P0, PT, R8, 0x1, PT ;  /* 0x000000010800780c */ /* 0x002fce0003f05270 */
[----:B------:R-:W1:Y:S01]  /*56d0*/  S2UR UR11, SR_CTAID.Y ;  /* 0x00000000000b79c3 */ /* 0x000e620000002600 */
[----:B0-----:R-:W-:Y:S01]  /*56e0*/  VIADD R12, R0, 0xffffff80 ;  /* 0xffffff80000c7836 */ /* 0x001fe20000000000 */
[----:B---3--:R-:W-:-:S06]  /*56f0*/  USHF.R.S32.HI UR10, URZ, 0x1f, UR12 ;  /* 0x0000001f3f0a7899 */ /* 0x008fcc000801140c */
[----:B------:R-:W1:Y:S01]  /*5700*/  LDC R23, c[0x0][0xc50] ;  /* 0x00031400ff177b82 */ /* 0x000e620000000800 */
[----:B------:R-:W-:-:S04]  /*5710*/  SHF.R.S32.HI R7, RZ, 0x1f, R12 ;  /* 0x0000001fff077819 */ /* 0x000fc8000001140c */
[----:B------:R-:W-:-:S03]  /*5720*/  LEA.HI R2, R7, R12, RZ, 0x7 ;  /* 0x0000000c07027211 */ /* 0x000fc600078f38ff */
[----:B------:R-:W0:Y:S01]  /*5730*/  @P0 LDC R14, c[0x0][0xbec] ;  /* 0x0002fb00ff0e0b82 */ /* 0x000e220000000800 */
[----:B------:R-:W-:Y:S02]  /*5740*/  LEA.HI R7, R7, R12, RZ, 0x2 ;  /* 0x0000000c07077211 */ /* 0x000fe400078f10ff */
[----:B------:R-:W-:Y:S02]  /*5750*/  LOP3.LUT R5, R2, 0xffffff80, RZ, 0xc0, !PT ;  /* 0xffffff8002057812 */ /* 0x000fe400078ec0ff */
[----:B------:R-:W-:Y:S02]  /*5760*/  SHF.R.S32.HI R9, RZ, 0x7, R2 ;  /* 0x00000007ff097819 */ /* 0x000fe40000011402 */
[----:B------:R-:W-:Y:S01]  /*5770*/  LOP3.LUT R7, R7, 0xfffffffc, RZ, 0xc0, !PT ;  /* 0xfffffffc07077812 */ /* 0x000fe200078ec0ff */
[----:B------:R-:W-:Y:S01]  /*5780*/  IMAD.IADD R0, R12, 0x1, -R5 ;  /* 0x000000010c007824 */ /* 0x000fe200078e0a05 */
[----:B------:R-:W-:Y:S01]  /*5790*/  LEA.HI R2, R2, R9, RZ, 0x1 ;  /* 0x0000000902027211 */ /* 0x000fe200078f08ff */
[----:B------:R-:W3:Y:S02]  /*57a0*/  LDC.64 R20, c[0x0][0xb40] ;  /* 0x0002d000ff147b82 */ /* 0x000ee40000000a00 */
[----:B------:R-:W-:Y:S01]  /*57b0*/  IMAD.IADD R7, R12, 0x1, -R7 ;  /* 0x000000010c077824 */ /* 0x000fe200078e0a07 */
[----:B------:R-:W-:-:S02]  /*57c0*/  SHF.R.S32.HI R11, RZ, 0x1f, R0 ;  /* 0x0000001fff0b7819 */ /* 0x000fc40000011400 */
[----:B------:R-:W-:Y:S02]  /*57d0*/  LOP3.LUT R2, R2, 0x3fffffe, RZ, 0xc0, !PT ;  /* 0x03fffffe02027812 */ /* 0x000fe400078ec0ff */
[----:B------:R-:W-:Y:S01]  /*57e0*/  LEA.HI R10, R11, R0, RZ, 0x2 ;  /* 0x000000000b0a7211 */ /* 0x000fe200078f10ff */
[----:B------:R-:W5:Y:S02]  /*57f0*/  @P0 LDC R17, c[0x0][0xbf0] ;  /* 0x0002fc00ff110b82 */ /* 0x000f640000000800 */
[----:B------:R-:W-:Y:S01]  /*5800*/  IMAD.IADD R2, R9, 0x1, -R2 ;  /* 0x0000000109027824 */ /* 0x000fe200078e0a02 */
[--C-:B------:R-:W-:Y:S02]  /*5810*/  SHF.R.S32.HI R4, RZ, 0x2, R10.reuse ;  /* 0x00000002ff047819 */ /* 0x100fe4000001140a */
[----:B------:R-:W-:Y:S02]  /*5820*/  SHF.R.S32.HI R5, RZ, 0x1f, R10 ;  /* 0x0000001fff057819 */ /* 0x000fe4000001140a */
[----:B------:R-:W-:Y:S01]  /*5830*/  LEA.HI R9, R7, R7, RZ, 0x1 ;  /* 0x0000000707097211 */ /* 0x000fe200078f08ff */
[----:B------:R-:W5:Y:S01]  /*5840*/  @P0 LDC R22, c[0x0][0xbec] ;  /* 0x0002fb00ff160b82 */ /* 0x000f620000000800 */
[----:B------:R-:W-:-:S02]  /*5850*/  LEA.HI R5, R5, R4, RZ, 0x3 ;  /* 0x0000000405057211 */ /* 0x000fc400078f18ff */
[----:B------:R-:W-:Y:S02]  /*5860*/  LOP3.LUT R12, R9, 0x1ffffffe, RZ, 0xc0, !PT ;  /* 0x1ffffffe090c7812 */ /* 0x000fe400078ec0ff */
[----:B------:R-:W-:-:S03]  /*5870*/  LOP3.LUT R5, R5, 0xfffffff8, RZ, 0xc0, !PT ;  /* 0xfffffff805057812 */ /* 0x000fc600078ec0ff */
[----:B------:R-:W-:Y:S01]  /*5880*/  IMAD.IADD R12, R7, 0x1, -R12 ;  /* 0x00000001070c7824 */ /* 0x000fe200078e0a0c */
[----:B------:R-:W-:Y:S01]  /*5890*/  IADD3 R5, R4, -R5, RZ ;  /* 0x8000000504057210 */ /* 0x000fe20007ffe0ff */
[----:B------:R-:W5:Y:S01]  /*58a0*/  @P0 LDC R153, c[0x0][0xbf0] ;  /* 0x0002fc00ff990b82 */ /* 0x000f620000000800 */
[----:B------:R-:W-:-:S04]  /*58b0*/  LEA.HI R4, R11, R0, RZ, 0x5 ;  /* 0x000000000b047211 */ /* 0x000fc800078f28ff */
[----:B------:R-:W-:-:S05]  /*58c0*/  SHF.R.S32.HI R4, RZ, 0x5, R4 ;  /* 0x00000005ff047819 */ /* 0x000fca0000011404 */
[----:B------:R-:W-:Y:S02]  /*58d0*/  IMAD R7, R4, 0x10, R5 ;  /* 0x0000001004077824 */ /* 0x000fe400078e0205 */
[----:B------:R-:W-:Y:S01]  /*58e0*/  IMAD.U32 R5, RZ, RZ, UR5 ;  /* 0x00000005ff057e24 */ /* 0x000fe2000f8e00ff */
[----:B------:R-:W-:Y:S01]  /*58f0*/  MOV R5, UR6 ;  /* 0x0000000600057c02 */ /* 0x000fe20008000f00 */
[----:B------:R-:W-:Y:S01]  /*5900*/  IMAD R9, R2, 0x40, R7 ;  /* 0x0000004002097824 */ /* 0x000fe200078e0207 */
[----:B------:R-:W-:Y:S01]  /*5910*/  UIMAD UR6, UR38, UR9, UR7 ;  /* 0x00000009260672a4 */ /* 0x000fe2000f8e0207 */
[----:B------:R-:W-:Y:S01]  /*5920*/  IMAD.U32 R4, RZ, RZ, UR4 ;  /* 0x00000004ff047e24 */ /* 0x000fe2000f8e00ff */
[----:B------:R-:W-:Y:S01]  /*5930*/  UIMAD.WIDE.U32 UR4, UR38, UR8, URZ ;  /* 0x00000008260472a5 */ /* 0x000fe2000f8e003f */
[----:B------:R-:W-:Y:S02]  /*5940*/  IMAD R12, R12, 0x8, R9 ;  /* 0x000000080c0c7824 */ /* 0x000fe400078e0209 */
[----:B----4-:R-:W-:Y:S01]  /*5950*/  IMAD R2, R18, UR10, RZ ;  /* 0x0000000a12027c24 */ /* 0x010fe2000f8e02ff */
[----:B------:R-:W-:Y:S01]  /*5960*/  UIADD3 UR6, UR5, UR6, URZ ;  /* 0x0000000605067290 */ /* 0x000fe2000fffe03f */
[----:B--2---:R-:W-:Y:S01]  /*5970*/  IMAD R7, R16, 0x80, R12 ;  /* 0x0000008010077824 */ /* 0x004fe200078e020c */
[----:B------:R-:W-:Y:S01]  /*5980*/  MOV R13, UR5 ;  /* 0x00000005000d7c02 */ /* 0x000fe20008000f00 */
[----:B------:R-:W-:Y:S01]  /*5990*/  IMAD.WIDE.U32 R4, R18, UR12, R4 ;  /* 0x0000000c12047c25 */ /* 0x000fe2000f8e0004 */
[----:B------:R-:W-:-:S03]  /*59a0*/  ULDC.64 UR8, c[0x0][0xb28] ;  /* 0x0002ca0000087ab9 */ /* 0x000fc60000000a00 */
[----:B------:R-:W-:Y:S02]  /*59b0*/  IMAD R18, RZ, RZ, -UR38 ;  /* 0x80000026ff127e24 */ /* 0x000fe4000f8e02ff */
[----:B------:R-:W-:Y:S02]  /*59c0*/  IMAD R15, R19, UR12, R2 ;  /* 0x0000000c130f7c24 */ /* 0x000fe4000f8e0202 */
[----:B0-----:R-:W-:-:S04]  /*59d0*/  @P0 IMAD.HI.U32 R2, R7, R14, RZ ;  /* 0x0000000e07020227 */ /* 0x001fc800078e00ff */
[C---:B---3--:R-:W-:Y:S02]  /*59e0*/  IMAD R14, R20.reuse, UR10, RZ ;  /* 0x0000000a140e7c24 */ /* 0x048fe4000f8e02ff */
[----:B-1----:R-:W-:Y:S02]  /*59f0*/  IMAD R23, R23, R18, UR11 ;  /* 0x0000000b17177e24 */ /* 0x002fe4000f8e0212 */
[----:B------:R-:W-:Y:S01]  /*5a00*/  IMAD.U32 R12, RZ, RZ, UR4 ;  /* 0x00000004ff0c7e24 */ /* 0x000fe2000f8e00ff */
[----:B------:R-:W-:Y:S01]  /*5a10*/  ULDC.64 UR4, c[0x0][0xbe0] ;  /* 0x0002f80000047ab9 */ /* 0x000fe20000000a00 */
[----:B------:R-:W-:Y:S01]  /*5a20*/  IMAD.U32 R13, RZ, RZ, UR6 ;  /* 0x00000006ff0d7e24 */ /* 0x000fe2000f8e00ff */
[----:B------:R-:W-:Y:S01]  /*5a30*/  ULDC.64 UR6, c[0x0][0xb48] ;  /* 0x0002d20000067ab9 */ /* 0x000fe20000000a00 */
[----:B------:R-:W-:Y:S01]  /*5a40*/  IMAD.MOV.U32 R11, RZ, RZ, R7 ;  /* 0x000000ffff0b7224 */ /* 0x000fe200078e0007 */
[----:B-----5:R-:W-:Y:S01]  /*5a50*/  @P0 SHF.R.U32.HI R11, RZ, R17, R2 ;  /* 0x00000011ff0b0219 */ /* 0x020fe20000011602 */
[----:B------:R-:W-:Y:S01]  /*5a60*/  IMAD R17, R21, UR12, R14 ;  /* 0x0000000c15117c24 */ /* 0x000fe2000f8e020e */
[----:B------:R-:W-:Y:S01]  /*5a70*/  SHF.R.S32.HI R14, RZ, 0x1f, R23 ;  /* 0x0000001fff0e7819 */ /* 0x000fe20000011417 */
[----:B------:R-:W-:-:S04]  /*5a80*/  IMAD.WIDE.U32 R12, R20, UR12, R12 ;  /* 0x0000000c140c7c25 */ /* 0x000fc8000f8e000c */
[----:B------:R-:W-:Y:S01]  /*5a90*/  IMAD.IADD R5, R5, 0x1, R15 ;  /* 0x0000000105057824 */ /* 0x000fe200078e020f */
[----:B------:R-:W-:Y:S01]  /*5aa0*/  MOV R15, R7 ;  /* 0x00000007000f7202 */ /* 0x000fe20000000f00 */
[----:B------:R-:W-:-:S04]  /*5ab0*/  @P0 IMAD.HI.U32 R22, R7, R22, RZ ;  /* 0x0000001607160227 */ /* 0x000fc800078e00ff */
[----:B------:R-:W-:Y:S01]  /*5ac0*/  IMAD.IADD R13, R13, 0x1, R17 ;  /* 0x000000010d0d7824 */ /* 0x000fe200078e0211 */
[----:B------:R-:W-:Y:S01]  /*5ad0*/  @P0 SHF.R.U32.HI R15, RZ, R153, R22 ;  /* 0x00000099ff0f0219 */ /* 0x000fe20000011616 */
[C---:B------:R-:W-:Y:S02]  /*5ae0*/  IMAD R2, R14.reuse, UR4, RZ ;  /* 0x000000040e027c24 */ /* 0x040fe4000f8e02ff */
[----:B------:R-:W-:Y:S02]  /*5af0*/  IMAD R17, R14, UR6, RZ ;  /* 0x000000060e117c24 */ /* 0x000fe4000f8e02ff */
[----:B------:R-:W-:-:S04]  /*5b00*/  IMAD.WIDE.U32 R4, R23, UR4, R4 ;  /* 0x0000000417047c25 */ /* 0x000fc8000f8e0004 */
[----:B------:R-:W-:Y:S01]  /*5b10*/  IMAD R14, R23, UR5, R2 ;  /* 0x00000005170e7c24 */ /* 0x000fe2000f8e0202 */
[----:B------:R-:W-:Y:S01]  /*5b20*/  IADD3 R4, P0, R11, R4, RZ ;  /* 0x000000040b047210 */ /* 0x000fe20007f1e0ff */
[C---:B------:R-:W-:Y:S01]  /*5b30*/  IMAD R19, R23.reuse, UR7, R17 ;  /* 0x0000000717137c24 */ /* 0x040fe2000f8e0211 */
[--C-:B------:R-:W-:Y:S01]  /*5b40*/  SHF.R.S32.HI R17, RZ, 0x1f, R11.reuse ;  /* 0x0000001fff117819 */ /* 0x100fe2000001140b */
[----:B------:R-:W-:Y:S01]  /*5b50*/  IMAD.MOV R11, RZ, RZ, -R11 ;  /* 0x000000ffff0b7224 */ /* 0x000fe200078e0a0b */
[----:B------:R-:W-:Y:S01]  /*5b60*/  SHF.R.S32.HI R2, RZ, 0x1f, R15 ;  /* 0x0000001fff027819 */ /* 0x000fe2000001140f */
[----:B------:R-:W-:Y:S01]  /*5b70*/  ULDC.64 UR4, c[0x0][0xb30] ;  /* 0x0002cc0000047ab9 */ /* 0x000fe20000000a00 */
[----:B------:R-:W-:Y:S01]  /*5b80*/  IMAD.WIDE.U32 R12, R23, UR6, R12 ;  /* 0x00000006170c7c25 */ /* 0x000fe2000f8e000c */
[----:B------:R-:W-:Y:S01]  /*5b90*/  IADD3.X R5, R17, R5, R14, P0, !PT ;  /* 0x0000000511057210 */ /* 0x000fe200007fe40e */
[----:B------:R-:W-:Y:S02]  /*5ba0*/  ULDC.64 UR6, c[0x0][0xbc8] ;  /* 0x0002f20000067ab9 */ /* 0x000fe40000000a00 */
[----:B------:R-:W-:-:S02]  /*5bb0*/  IMAD.MOV R18, RZ, RZ, -R15 ;  /* 0x000000ffff127224 */ /* 0x000fc400078e0a0f */
[----:B------:R-:W-:Y:S02]  /*5bc0*/  IMAD R2, R2, UR4, RZ ;  /* 0x0000000402027c24 */ /* 0x000fe4000f8e02ff */
[C---:B------:R-:W-:Y:S02]  /*5bd0*/  IMAD R11, R8.reuse, R11, R7 ;  /* 0x0000000b080b7224 */ /* 0x040fe400078e0207 */
[----:B------:R-:W-:Y:S02]  /*5be0*/  IMAD.IADD R13, R13, 0x1, R19 ;  /* 0x000000010d0d7824 */ /* 0x000fe400078e0213 */
[----:B------:R-:W-:Y:S02]  /*5bf0*/  IMAD R7, R8, R18, R7 ;  /* 0x0000001208077224 */ /* 0x000fe400078e0207 */
[C---:B------:R-:W-:Y:S01]  /*5c00*/  IMAD R17, R15.reuse, UR5, R2 ;  /* 0x000000050f117c24 */ /* 0x040fe2000f8e0202 */
[----:B------:R-:W-:Y:S01]  /*5c10*/  SHF.R.S32.HI R2, RZ, 0x1f, R11 ;  /* 0x0000001fff027819 */ /* 0x000fe2000001140b */
[----:B------:R-:W-:Y:S01]  /*5c20*/  IMAD.WIDE.U32 R12, R15, UR4, R12 ;  /* 0x000000040f0c7c25 */ /* 0x000fe2000f8e000c */
[----:B------:R-:W-:Y:S01]  /*5c30*/  SHF.R.S32.HI R14, RZ, 0x1f, R7 ;  /* 0x0000001fff0e7819 */ /* 0x000fe20000011407 */
[----:B------:R-:W0:Y:S01]  /*5c40*/  S2UR UR5, SR_CgaCtaId ;  /* 0x00000000000579c3 */ /* 0x000e220000008800 */
[----:B------:R-:W-:Y:S01]  /*5c50*/  UMOV UR4, 0x400 ;  /* 0x0000040000047882 */ /* 0x000fe20000000000 */
[----:B------:R-:W-:Y:S01]  /*5c60*/  IMAD R2, R2, UR6, RZ ;  /* 0x0000000602027c24 */ /* 0x000fe2000f8e02ff */
[----:B------:R-:W-:Y:S01]  /*5c70*/  IADD3 R13, R13, R17, RZ ;  /* 0x000000110d0d7210 */ /* 0x000fe20007ffe0ff */
[----:B------:R-:W-:-:S02]  /*5c80*/  IMAD R14, R14, UR8, RZ ;  /* 0x000000080e0e7c24 */ /* 0x000fc4000f8e02ff */
        /* <DEDUP_REMOVED lines=11> */
[----:B------:R-:W-:Y:S01]  /*5d40*/  SHFL.IDX PT, R14, R17, 0x1, 0x1c1f ;  /* 0x003c1f00110e7f89 */ /* 0x000fe200000e0000 */
[----:B------:R-:W-:Y:S01]  /*5d50*/  IMAD R11, R16, 0x80, R9 ;  /* 0x00000080100b7824 */ /* 0x000fe200078e0209 */
[----:B------:R-:W-:Y:S01]  /*5d60*/  LEA.HI.X R18, R4, UR7, R5, 0x2, P0 ;  /* 0x0000000704127c11 */ /* 0x000fe200080f1405 */
[----:B0-----:R-:W-:Y:S01]  /*5d70*/  ULEA UR4, UR5, UR4, 0x18 ;  /* 0x0000000405047291 */ /* 0x001fe2000f8ec03f */
[----:B------:R-:W-:Y:S01]  /*5d80*/  LEA.HI.X R7, R12, UR9, R7, 0x2, P1 ;  /* 0x000000090c077c11 */ /* 0x000fe200088f1407 */
[----:B------:R-:W-:Y:S01]  /*5d90*/  IMAD R8, R8, UR6, RZ ;  /* 0x0000000608087c24 */ /* 0x000fe2000f8e02ff */
[----:B------:R0:W-:Y:S01]  /*5da0*/  SHFL.IDX PT, R12, R17, RZ, 0x1c1f ;  /* 0x001c1fff110c7589 */ /* 0x0001e200000e0000 */
[----:B------:R-:W-:Y:S01]  /*5db0*/  LOP3.LUT P0, RZ, R0, 0x3, RZ, 0xc0, !PT ;  /* 0x0000000300ff7812 */ /* 0x000fe2000780c0ff */
[C---:B------:R-:W-:Y:S01]  /*5dc0*/  VIADD R9, R11.reuse, 0x8 ;  /* 0x000000080b097836 */ /* 0x040fe20000000000 */
[----:B------:R-:W-:Y:S01]  /*5dd0*/  UIADD3 UR4, UR4, 0x22820, URZ ;  /* 0x0002282004047890 */ /* 0x000fe2000fffe03f */
[----:B------:R-:W1:Y:S01]  /*5de0*/  SHFL.IDX PT, R13, R18, RZ, 0x1c1f ;  /* 0x001c1fff120d7589 */ /* 0x000e6200000e0000 */
[----:B------:R-:W-:-:S02]  /*5df0*/  ISETP.GE.OR P1, PT, R11, R8, P0 ;  /* 0x000000080b00720c */ /* 0x000fc40000726670 */
[-C--:B------:R-:W-:Y:S01]  /*5e00*/  ISETP.GE.OR P0, PT, R9, R8.reuse, P0 ;  /* 0x000000080900720c */ /* 0x080fe20000706670 */
[----:B------:R-:W2:Y:S01]  /*5e10*/  SHFL.IDX PT, R15, R18, 0x1, 0x1c1f ;  /* 0x003c1f00120f7f89 */ /* 0x000ea200000e0000 */
[----:B------:R-:W-:Y:S01]  /*5e20*/  UPRMT UR4, URZ, 0x654, UR4 ;  /* 0x000006543f047896 */ /* 0x000fe20008000004 */
[----:B------:R-:W-:Y:S02]  /*5e30*/  ISETP.GE.AND P2, PT, R11, R8, PT ;  /* 0x000000080b00720c */ /* 0x000fe40003f46270 */
[----:B0-----:R-:W-:Y:S01]  /*5e40*/  LOP3.LUT R17, R10, 0x7ffffffc, RZ, 0xc0, !PT ;  /* 0x7ffffffc0a117812 */ /* 0x001fe200078ec0ff */
[----:B------:R0:W3:Y:S03]  /*5e50*/  SHFL.IDX PT, R4, R2, RZ, 0x1c1f ;  /* 0x001c1fff02047589 */ /* 0x0000e600000e0000 */
[----:B------:R-:W-:Y:S01]  /*5e60*/  IADD3 R0, R0, -R17, RZ ;  /* 0x8000001100007210 */ /* 0x000fe20007ffe0ff */
[----:B------:R0:W4:Y:S01]  /*5e70*/  SHFL.IDX PT, R5, R7, RZ, 0x1c1f ;  /* 0x001c1fff07057589 */ /* 0x00012200000e0000 */
[----:B------:R-:W-:Y:S03]  /*5e80*/  SYNCS.ARRIVE.TRANS64.RED.A1T0 RZ, [UR4], RZ ;  /* 0x000000ffffff79a7 */ /* 0x000fe60008100404 */
[----:B------:R-:W-:Y:S01]  /*5e90*/  IMAD.SHL.U32 R0, R0, 0x2, RZ ;  /* 0x0000000200007824 */ /* 0x000fe200078e00ff */
[----:B-1----:R0:W-:Y:S04]  /*5ea0*/  @!P1 ST.E desc[UR36][R12.64], R6 ;  /* 0x000000060c009985 */ /* 0x0021e8000c101924 */
[----:B--2---:R0:W-:Y:S01]  /*5eb0*/  @!P0 ST.E desc[UR36][R14.64], R3 ;  /* 0x000000030e008985 */ /* 0x0041e2000c101924 */
[----:B------:R-:W-:Y:S05]  /*5ec0*/  @P2 BRA `(.L_x_9067) ;  /* 0x0000000800f82947 */ /* 0x000fea0003800000 */
[C---:B0-----:R-:W-:Y:S01]  /*5ed0*/  VIADD R3, R0.reuse, 0x8 ;  /* 0x0000000800037836 */ /* 0x041fe20000000000 */
[----:B------:R-:W-:Y:S01]  /*5ee0*/  ULDC UR4, c[0x0][0xac8] ;  /* 0x0002b20000047ab9 */ /* 0x000fe20000000800 */
[C---:B------:R-:W-:Y:S01]  /*5ef0*/  VIADD R6, R0.reuse, 0x10 ;  /* 0x0000001000067836 */ /* 0x040fe20000000000 */
[C---:B------:R-:W-:Y:S01]  /*5f00*/  ISETP.GE.AND P2, PT, R0.reuse, UR4, PT ;  /* 0x0000000400007c0c */ /* 0x040fe2000bf46270 */
[C---:B------:R-:W-:Y:S01]  /*5f10*/  VIADD R10, R0.reuse, 0x18 ;  /* 0x00000018000a7836 */ /* 0x040fe20000000000 */
[----:B------:R-:W-:Y:S01]  /*5f20*/  ISETP.GE.AND P3, PT, R3, UR4, PT ;  /* 0x0000000403007c0c */ /* 0x000fe2000bf66270 */
[----:B------:R-:W-:Y:S01]  /*5f30*/  VIADD R19, R0, 0x28 ;  /* 0x0000002800137836 */ /* 0x000fe20000000000 */
[----:B------:R-:W-:Y:S01]  /*5f40*/  ISETP.GE.AND P4, PT, R6, UR4, PT ;  /* 0x0000000406007c0c */ /* 0x000fe2000bf86270 */
[----:B------:R-:W-:Y:S01]  /*5f50*/  VIADD R20, R0, 0x40 ;  /* 0x0000004000147836 */ /* 0x000fe20000000000 */
[----:B------:R-:W-:Y:S01]  /*5f60*/  ISETP.GE.AND P5, PT, R10, UR4, PT ;  /* 0x000000040a007c0c */ /* 0x000fe2000bfa6270 */
[C---:B------:R-:W-:Y:S01]  /*5f70*/  VIADD R22, R0.reuse, 0x50 ;  /* 0x0000005000167836 */ /* 0x040fe20000000000 */
[C---:B------:R-:W-:Y:S01]  /*5f80*/  IADD3 R18, R0.reuse, 0x20, RZ ;  /* 0x0000002000127810 */ /* 0x040fe20007ffe0ff */
[----:B------:R-:W-:Y:S01]  /*5f90*/  VIADD R23, R0, 0x58 ;  /* 0x0000005800177836 */ /* 0x000fe20000000000 */
[----:B------:R-:W-:-:S02]  /*5fa0*/  ISETP.GE.AND P1, PT, R19, UR4, PT ;  /* 0x0000000413007c0c */ /* 0x000fc4000bf26270 */
[----:B------:R-:W-:Y:S02]  /*5fb0*/  ISETP.GE.AND P0, PT, R18, UR4, PT ;  /* 0x0000000412007c0c */ /* 0x000fe4000bf06270 */
[----:B------:R-:W-:Y:S02]  /*5fc0*/  IADD3 R21, R0, 0x48, RZ ;  /* 0x0000004800157810 */ /* 0x000fe40007ffe0ff */
[----:B------:R-:W-:Y:S02]  /*5fd0*/  @!P3 LEA.HI R3, R3, R3, RZ, 0x1 ;  /* 0x000000030303b211 */ /* 0x000fe400078f08ff */
[----:B------:R-:W-:Y:S02]  /*5fe0*/  @!P4 LEA.HI R6, R6, R6, RZ, 0x1 ;  /* 0x000000060606c211 */ /* 0x000fe400078f08ff */
[----:B------:R-:W-:Y:S02]  /*5ff0*/  @!P5 LEA.HI R10, R10, R10, RZ, 0x1 ;  /* 0x0000000a0a0ad211 */ /* 0x000fe400078f08ff */
[----:B------:R-:W-:-:S02]  /*6000*/  @!P3 LOP3.LUT R3, R3, 0xfffffffe, RZ, 0xc0, !PT ;  /* 0xfffffffe0303b812 */ /* 0x000fc400078ec0ff */
[----:B------:R-:W-:Y:S01]  /*6010*/  @!P4 LOP3.LUT R15, R6, 0xfffffffe, RZ, 0xc0, !PT ;  /* 0xfffffffe060fc812 */ /* 0x000fe200078ec0ff */
[----:B------:R-:W-:Y:S01]  /*6020*/  VIADD R6, R0, 0x38 ;  /* 0x0000003800067836 */ /* 0x000fe20000000000 */
[----:B------:R-:W-:Y:S01]  /*6030*/  @!P5 LOP3.LUT R17, R10, 0xfffffffe, RZ, 0xc0, !PT ;  /* 0xfffffffe0a11d812 */ /* 0x000fe200078ec0ff */
[--C-:B---34-:R-:W-:Y:S01]  /*6040*/  @!P2 IMAD.WIDE R10, R0, 0x4, R4.reuse ;  /* 0x00000004000aa825 */ /* 0x118fe200078e0204 */
[----:B------:R-:W-:Y:S02]  /*6050*/  ISETP.GE.AND P6, PT, R22, UR4, PT ;  /* 0x0000000416007c0c */ /* 0x000fe4000bfc6270 */
[----:B------:R-:W-:Y:S01]  /*6060*/  @!P0 LEA.HI R18, R18, R18, RZ, 0x1 ;  /* 0x0000001212128211 */ /* 0x000fe200078f08ff */
[--C-:B------:R-:W-:Y:S01]  /*6070*/  @!P3 IMAD.WIDE R12, R3, 0x4, R4.reuse ;  /* 0x00000004030cb825 */ /* 0x100fe200078e0204 */
[----:B------:R0:W-:Y:S01]  /*6080*/  @!P2 ST.E.64 desc[UR36][R10.64], R24 ;  /* 0x000000180a00a985 */ /* 0x0001e2000c101b24 */
[----:B------:R-:W-:Y:S02]  /*6090*/  @!P1 LEA.HI R19, R19, R19, RZ, 0x1 ;  /* 0x0000001313139211 */ /* 0x000fe400078f08ff */
[----:B------:R-:W-:Y:S01]  /*60a0*/  VIADD R3, R0, 0x30 ;  /* 0x0000003000037836 */ /* 0x000fe20000000000 */
[----:B------:R1:W-:Y:S01]  /*60b0*/  @!P3 ST.E.64 desc[UR36][R12.64], R28 ;  /* 0x0000001c0c00b985 */ /* 0x0003e2000c101b24 */
[----:B------:R-:W-:Y:S01]  /*60c0*/  @!P4 IMAD.WIDE R14, R15, 0x4, R4 ;  /* 0x000000040f0ec825 */ /* 0x000fe200078e0204 */
[----:B------:R-:W-:-:S02]  /*60d0*/  ISETP.GE.AND P3, PT, R6, UR4, PT ;  /* 0x0000000406007c0c */ /* 0x000fc4000bf66270 */
[----:B------:R-:W-:Y:S01]  /*60e0*/  ISETP.GE.AND P2, PT, R3, UR4, PT ;  /* 0x0000000403007c0c */ /* 0x000fe2000bf46270 */
[----:B------:R-:W-:Y:S01]  /*60f0*/  @!P5 IMAD.WIDE R16, R17, 0x4, R4 ;  /* 0x000000041110d825 */ /* 0x000fe200078e0204 */
[----:B------:R2:W-:Y:S01]  /*6100*/  @!P4 ST.E.64 desc[UR36][R14.64], R32 ;  /* 0x000000200e00c985 */ /* 0x0005e2000c101b24 */
[----:B------:R-:W-:Y:S02]  /*6110*/  ISETP.GE.AND P4, PT, R20, UR4, PT ;  /* 0x0000000414007c0c */ /* 0x000fe4000bf86270 */
[----:B------:R-:W-:Y:S01]  /*6120*/  @!P6 LEA.HI R22, R22, R22, RZ, 0x1 ;  /* 0x000000161616e211 */ /* 0x000fe200078f08ff */
[----:B------:R3:W-:Y:S01]  /*6130*/  @!P5 ST.E.64 desc[UR36][R16.64], R36 ;  /* 0x000000241000d985 */ /* 0x0007e2000c101b24 */
[----:B------:R-:W-:Y:S01]  /*6140*/  ISETP.GE.AND P5, PT, R21, UR4, PT ;  /* 0x0000000415007c0c */ /* 0x000fe2000bfa6270 */
[----:B0-----:R-:W-:Y:S01]  /*6150*/  VIADD R24, R0, 0x60 ;  /* 0x0000006000187836 */ /* 0x001fe20000000000 */
[----:B------:R-:W-:Y:S02]  /*6160*/  @!P0 LOP3.LUT R11, R18, 0xfffffffe, RZ, 0xc0, !PT ;  /* 0xfffffffe120b8812 */ /* 0x000fe400078ec0ff */
[----:B-1----:R-:W-:-:S02]  /*6170*/  @!P1 LOP3.LUT R13, R19, 0xfffffffe, RZ, 0xc0, !PT ;  /* 0xfffffffe130d9812 */ /* 0x002fc400078ec0ff */
[----:B------:R-:W-:Y:S01]  /*6180*/  @!P2 LEA.HI R3, R3, R3, RZ, 0x1 ;  /* 0x000000030303a211 */ /* 0x000fe200078f08ff */
[--C-:B------:R-:W-:Y:S01]  /*6190*/  @!P0 IMAD.WIDE R10, R11, 0x4, R4.reuse ;  /* 0x000000040b0a8825 */ /* 0x100fe200078e0204 */
[----:B------:R-:W-:Y:S02]  /*61a0*/  @!P3 LEA.HI R6, R6, R6, RZ, 0x1 ;  /* 0x000000060606b211 */ /* 0x000fe400078f08ff */
[----:B------:R-:W-:Y:S01]  /*61b0*/  @!P4 LEA.HI R20, R20, R20, RZ, 0x1 ;  /* 0x000000141414c211 */ /* 0x000fe200078f08ff */
[----:B------:R-:W-:Y:S01]  /*61c0*/  @!P1 IMAD.WIDE R12, R13, 0x4, R4 ;  /* 0x000000040d0c9825 */ /* 0x000fe200078e0204 */
[----:B------:R-:W-:Y:S01]  /*61d0*/  @!P2 LOP3.LUT R3, R3, 0xfffffffe, RZ, 0xc0, !PT ;  /* 0xfffffffe0303a812 */ /* 0x000fe200078ec0ff */
[----:B------:R0:W-:Y:S01]  /*61e0*/  @!P0 ST.E.64 desc[UR36][R10.64], R40 ;  /* 0x000000280a008985 */ /* 0x0001e2000c101b24 */
[----:B------:R-:W-:Y:S02]  /*61f0*/  @!P5 LEA.HI R21, R21, R21, RZ, 0x1 ;  /* 0x000000151515d211 */ /* 0x000fe400078f08ff */
[----:B--2---:R-:W-:Y:S01]  /*6200*/  @!P3 LOP3.LUT R15, R6, 0xfffffffe, RZ, 0xc0, !PT ;  /* 0xfffffffe060fb812 */ /* 0x004fe200078ec0ff */
[----:B------:R1:W-:Y:S01]  /*6210*/  @!P1 ST.E.64 desc[UR36][R12.64], R44 ;  /* 0x0000002c0c009985 */ /* 0x0003e2000c101b24 */
[----:B---3--:R-:W-:Y:S01]  /*6220*/  @!P4 LOP3.LUT R17, R20, 0xfffffffe, RZ, 0xc0, !PT ;  /* 0xfffffffe1411c812 */ /* 0x008fe200078ec0ff */
[----:B------:R-:W-:Y:S01]  /*6230*/  VIADD R20, R0, 0x78 ;  /* 0x0000007800147836 */ /* 0x000fe20000000000 */
[----:B------:R-:W-:-:S02]  /*6240*/  @!P5 LOP3.LUT R21, R21, 0xfffffffe, RZ, 0xc0, !PT ;  /* 0xfffffffe1515d812 */ /* 0x000fc400078ec0ff */
[----:B------:R-:W-:Y:S01]  /*6250*/  @!P6 LOP3.LUT R19, R22, 0xfffffffe, RZ, 0xc0, !PT ;  /* 0xfffffffe1613e812 */ /* 0x000fe200078ec0ff */
[----:B------:R-:W-:Y:S01]  /*6260*/  VIADD R22, R0, 0x88 ;  /* 0x0000008800167836 */ /* 0x000fe20000000000 */
[----:B------:R-:W-:Y:S02]  /*6270*/  ISETP.GE.AND P1, PT, R23, UR4, PT ;  /* 0x0000000417007c0c */ /* 0x000fe4000bf26270 */
[----:B------:R-:W-:Y:S01]  /*6280*/  ISETP.GE.AND P0, PT, R24, UR4, PT ;  /* 0x0000000418007c0c */ /* 0x000fe2000bf06270 */
[----:B0-----:R-:W-:Y:S01]  /*6290*/  @!P2 IMAD.WIDE R10, R3, 0x4, R4 ;  /* 0x00000004030aa825 */ /* 0x001fe200078e0204 */
[----:B------:R-:W-:-:S03]  /*62a0*/  IADD3 R6, R0, 0x70, RZ ;  /* 0x0000007000067810 */ /* 0x000fc60007ffe0ff */
        /* <DEDUP_REMOVED lines=8> */
[----:B------:R-:W-:Y:S01]  /*6330*/  VIADD R3, R0, 0x68 ;  /* 0x0000006800037836 */ /* 0x000fe20000000000 */
[----:B------:R3:W-:Y:S01]  /*6340*/  @!P5 ST.E.64 desc[UR36][R16.64], R60 ;  /* 0x0000003c1000d985 */ /* 0x0007e2000c101b24 */
[----:B------:R-:W-:Y:S01]  /*6350*/  @!P6 IMAD.WIDE R18, R19, 0x4, R4 ;  /* 0x000000041312e825 */ /* 0x000fe200078e0204 */
[----:B------:R-:W-:Y:S02]  /*6360*/  ISETP.GE.AND P5, PT, R20, UR4, PT ;  /* 0x0000000414007c0c */ /* 0x000fe4000bfa6270 */
[----:B------:R-:W-:Y:S01]  /*6370*/  ISETP.GE.AND P2, PT, R3, UR4, PT ;  /* 0x0000000403007c0c */ /* 0x000fe2000bf46270 */
[----:B------:R-:W-:Y:S01]  /*6380*/  VIADD R21, R0, 0x80 ;  /* 0x0000008000157836 */ /* 0x000fe20000000000 */
[----:B------:R4:W-:Y:S01]  /*6390*/  @!P6 ST.E.64 desc[UR36][R18.64], R64 ;  /* 0x000000401200e985 */ /* 0x0009e2000c101b24 */
[----:B------:R-:W-:Y:S02]  /*63a0*/  ISETP.GE.AND P6, PT, R6, UR4, PT ;  /* 0x0000000406007c0c */ /* 0x000fe4000bfc6270 */
[----:B------:R-:W-:-:S02]  /*63b0*/  @!P0 LEA.HI R24, R24, R24, RZ, 0x1 ;  /* 0x0000001818188211 */ /* 0x000fc400078f08ff */
[----:B------:R-:W-:Y:S02]  /*63c0*/  ISETP.GE.AND P4, PT, R21, UR4, PT ;  /* 0x0000000415007c0c */ /* 0x000fe4000bf86270 */
        /* <DEDUP_REMOVED lines=8> */
[----:B------:R-:W-:Y:S01]  /*6450*/  @!P2 LOP3.LUT R3, R3, 0xfffffffe, RZ, 0xc0, !PT ;  /* 0xfffffffe0303a812 */ /* 0x000fe200078ec0ff */
[----:B------:R0:W-:Y:S01]  /*6460*/  @!P1 ST.E.64 desc[UR36][R10.64], R68 ;  /* 0x000000440a009985 */ /* 0x0001e2000c101b24 */
[----:B------:R-:W-:-:S02]  /*6470*/  @!P4 LEA.HI R21, R21, R21, RZ, 0x1 ;  /* 0x000000151515c211 */ /* 0x000fc400078f08ff */
[----:B------:R-:W-:Y:S01]  /*6480*/  @!P3 LEA.HI R22, R22, R22, RZ, 0x1 ;  /* 0x000000161616b211 */ /* 0x000fe200078f08ff */
[----:B------:R1:W-:Y:S01]  /*6490*/  @!P0 ST.E.64 desc[UR36][R12.64], R72 ;  /* 0x000000480c008985 */ /* 0x0003e2000c101b24 */
[----:B--2---:R-:W-:Y:S01]  /*64a0*/  @!P6 LOP3.LUT R15, R6, 0xfffffffe, RZ, 0xc0, !PT ;  /* 0xfffffffe060fe812 */ /* 0x004fe200078ec0ff */
        /* <DEDUP_REMOVED lines=9> */
[C---:B------:R-:W-:Y:S01]  /*6540*/  VIADD R3, R0.reuse, 0xa0 ;  /* 0x000000a000037836 */ /* 0x040fe20000000000 */
[----:B------:R0:W-:Y:S01]  /*6550*/  @!P2 ST.E.64 desc[UR36][R10.64], R76 ;  /* 0x0000004c0a00a985 */ /* 0x0001e2000c101b24 */
[--C-:B-1----:R-:W-:Y:S01]  /*6560*/  @!P6 IMAD.WIDE R12, R15, 0x4, R4.reuse ;  /* 0x000000040f0ce825 */ /* 0x102fe200078e0204 */
[----:B------:R-:W-:Y:S02]  /*6570*/  IADD3 R22, R0, 0xc0, RZ ;  /* 0x000000c000167810 */ /* 0x000fe40007ffe0ff */
[----:B------:R-:W-:Y:S01]  /*6580*/  ISETP.GE.AND P2, PT, R3, UR4, PT ;  /* 0x0000000403007c0c */ /* 0x000fe2000bf46270 */
        /* <DEDUP_REMOVED lines=17> */
[----:B------:R-:W-:Y:S01]  /*66a0*/  @!P2 LOP3.LUT R3, R3, 0xfffffffe, RZ, 0xc0, !PT ;  /* 0xfffffffe0303a812 */ /* 0x000fe200078ec0ff */
[--C-:B------:R-:W-:Y:S01]  /*66b0*/  @!P0 IMAD.WIDE R10, R11, 0x4, R4.reuse ;  /* 0x000000040b0a8825 */ /* 0x100fe200078e0204 */
[----:B------:R-:W-:Y:S02]  /*66c0*/  @!P3 LEA.HI R6, R6, R6, RZ, 0x1 ;  /* 0x000000060606b211 */ /* 0x000fe400078f08ff */
[----:B------:R-:W-:Y:S01]  /*66d0*/  @!P4 LEA.HI R20, R20, R20, RZ, 0x1 ;  /* 0x000000141414c211 */ /* 0x000fe200078f08ff */
[--C-:B------:R-:W-:Y:S01]  /*66e0*/  @!P1 IMAD.WIDE R12, R13, 0x4, R4.reuse ;  /* 0x000000040d0c9825 */ /* 0x100fe200078e0204 */
[----:B------:R-:W-:Y:S01]  /*66f0*/  @!P6 LEA.HI R22, R22, R22, RZ, 0x1 ;  /* 0x000000161616e211 */ /* 0x000fe200078f08ff */
[----:B------:R0:W-:Y:S01]  /*6700*/  @!P0 ST.E.64 desc[UR36][R10.64], R96 ;  /* 0x000000600a008985 */ /* 0x0001e2000c101b24 */
[----:B------:R-:W-:Y:S01]  /*6710*/  @!P5 LEA.HI R21, R21, R21, RZ, 0x1 ;  /* 0x000000151515d211 */ /* 0x000fe200078f08ff */
[--C-:B--2---:R-:W-:Y:S01]  /*6720*/  @!P2 IMAD.WIDE R14, R3, 0x4, R4.reuse ;  /* 0x00000004030ea825 */ /* 0x104fe200078e0204 */
[----:B---3--:R-:W-:Y:S01]  /*6730*/  @!P3 LOP3.LUT R17, R6, 0xfffffffe, RZ, 0xc0, !PT ;  /* 0xfffffffe0611b812 */ /* 0x008fe200078ec0ff */
[----:B------:R1:W-:Y:S01]  /*6740*/  @!P1 ST.E.64 desc[UR36][R12.64], R100 ;  /* 0x000000640c009985 */ /* 0x0003e2000c101b24 */
[----:B----4-:R-:W-:Y:S01]  /*6750*/  @!P4 LOP3.LUT R19, R20, 0xfffffffe, RZ, 0xc0, !PT ;  /* 0xfffffffe1413c812 */ /* 0x010fe200078ec0ff */
[----:B------:R-:W-:Y:S01]  /*6760*/  VIADD R6, R0, 0xd0 ;  /* 0x000000d000067836 */ /* 0x000fe20000000000 */
[----:B------:R-:W-:Y:S01]  /*6770*/  @!P6 LOP3.LUT R3, R22, 0xfffffffe, RZ, 0xc0, !PT ;  /* 0xfffffffe1603e812 */ /* 0x000fe200078ec0ff */
[----:B------:R2:W-:Y:S01]  /*6780*/  @!P2 ST.E.64 desc[UR36][R14.64], R104 ;  /* 0x000000680e00a985 */ /* 0x0005e2000c101b24 */
[----:B------:R-:W-:Y:S01]  /*6790*/  @!P5 LOP3.LUT R21, R21, 0xfffffffe, RZ, 0xc0, !PT ;  /* 0xfffffffe1515d812 */ /* 0x000fe200078ec0ff */
[----:B------:R-:W-:Y:S01]  /*67a0*/  VIADD R20, R0, 0xd8 ;  /* 0x000000d800147836 */ /* 0x000fe20000000000 */
[----:B------:R-:W-:Y:S01]  /*67b0*/  ISETP.GE.AND P1, PT, R6, UR4, PT ;  /* 0x0000000406007c0c */ /* 0x000fe2000bf26270 */
[----:B0-----:R-:W-:-:S03]  /*67c0*/  @!P3 IMAD.WIDE R10, R17, 0x4, R4 ;  /* 0x00000004110ab825 */ /* 0x001fc600078e0204 */
[----:B------:R-:W-:Y:S01]  /*67d0*/  ISETP.GE.AND P2, PT, R20, UR4, PT ;  /* 0x0000000414007c0c */ /* 0x000fe2000bf46270 */
[--C-:B-1----:R-:W-:Y:S01]  /*67e0*/  @!P4 IMAD.WIDE R12, R19, 0x4, R4.reuse ;  /* 0x00000004130cc825 */ /* 0x102fe200078e0204 */
[----:B------:R0:W-:Y:S03]  /*67f0*/  @!P3 ST.E.64 desc[UR36][R10.64], R108 ;  /* 0x0000006c0a00b985 */ /* 0x0001e6000c101b24 */
[--C-:B------:R-:W-:Y:S01]  /*6800*/  @!P6 IMAD.WIDE R18, R3, 0x4, R4.reuse ;  /* 0x000000040312e825 */ /* 0x100fe200078e0204 */
[----:B--2---:R-:W-:Y:S01]  /*6810*/  IADD3 R14, R0, 0xe8, RZ ;  /* 0x000000e8000e7810 */ /* 0x004fe20007ffe0ff */
[----:B------:R1:W-:Y:S02]  /*6820*/  @!P4 ST.E.64 desc[UR36][R12.64], R112 ;  /* 0x000000700c00c985 */ /* 0x0003e4000c101b24 */
[----:B------:R-:W-:Y:S01]  /*6830*/  @!P1 LEA.HI R6, R6, R6, RZ, 0x1 ;  /* 0x0000000606069211 */ /* 0x000fe200078f08ff */
[----:B------:R-:W-:Y:S01]  /*6840*/  VIADD R3, R0, 0xc8 ;  /* 0x000000c800037836 */ /* 0x000fe20000000000 */
[----:B------:R-:W-:Y:S01]  /*6850*/  ISETP.GE.AND P4, PT, R14, UR4, PT ;  /* 0x000000040e007c0c */ /* 0x000fe2000bf86270 */
[----:B------:R-:W-:Y:S01]  /*6860*/  @!P5 IMAD.WIDE R16, R21, 0x4, R4 ;  /* 0x000000041510d825 */ /* 0x000fe200078e0204 */
[----:B------:R-:W-:-:S02]  /*6870*/  @!P2 LEA.HI R20, R20, R20, RZ, 0x1 ;  /* 0x000000141414a211 */ /* 0x000fc400078f08ff */
[----:B------:R-:W-:Y:S01]  /*6880*/  ISETP.GE.AND P0, PT, R3, UR4, PT ;  /* 0x0000000403007c0c */ /* 0x000fe2000bf06270 */
[C---:B------:R-:W-:Y:S01]  /*6890*/  VIADD R21, R0.reuse, 0xe0 ;  /* 0x000000e000157836 */ /* 0x040fe20000000000 */
[----:B------:R2:W-:Y:S01]  /*68a0*/  @!P5 ST.E.64 desc[UR36][R16.64], R116 ;  /* 0x000000741000d985 */ /* 0x0005e2000c101b24 */
[C---:B------:R-:W-:Y:S02]  /*68b0*/  VIADD R15, R0.reuse, 0xf0 ;  /* 0x000000f0000f7836 */ /* 0x040fe40000000000 */
[----:B0-----:R-:W-:Y:S01]  /*68c0*/  VIADD R11, R0, 0xf8 ;  /* 0x000000f8000b7836 */ /* 0x001fe20000000000 */
[----:B------:R0:W-:Y:S01]  /*68d0*/  @!P6 ST.E.64 desc[UR36][R18.64], R120 ;  /* 0x000000781200e985 */ /* 0x0001e2000c101b24 */
[----:B------:R-:W-:Y:S02]  /*68e0*/  ISETP.GE.AND P3, PT, R21, UR4, PT ;  /* 0x0000000415007c0c */ /* 0x000fe4000bf66270 */
[----:B------:R-:W-:Y:S02]  /*68f0*/  ISETP.GE.AND P5, PT, R15, UR4, PT ;  /* 0x000000040f007c0c */ /* 0x000fe4000bfa6270 */
[----:B------:R-:W-:-:S02]  /*6900*/  ISETP.GE.AND P6, PT, R11, UR4, PT ;  /* 0x000000040b007c0c */ /* 0x000fc4000bfc6270 */
[----:B------:R-:W-:Y:S02]  /*6910*/  @!P0 LEA.HI R3, R3, R3, RZ, 0x1 ;  /* 0x0000000303038211 */ /* 0x000fe400078f08ff */
[----:B------:R-:W-:Y:S02]  /*6920*/  @!P4 LEA.HI R14, R14, R14, RZ, 0x1 ;  /* 0x0000000e0e0ec211 */ /* 0x000fe400078f08ff */
[----:B------:R-:W-:Y:S02]  /*6930*/  @!P0 LOP3.LUT R3, R3, 0xfffffffe, RZ, 0xc0, !PT ;  /* 0xfffffffe03038812 */ /* 0x000fe400078ec0ff */
[----:B-1----:R-:W-:Y:S02]  /*6940*/  @!P1 LOP3.LUT R13, R6, 0xfffffffe, RZ, 0xc0, !PT ;  /* 0xfffffffe060d9812 */ /* 0x002fe400078ec0ff */
[----:B------:R-:W-:Y:S02]  /*6950*/  @!P3 LEA.HI R21, R21, R21, RZ, 0x1 ;  /* 0x000000151515b211 */ /* 0x000fe400078f08ff */
[----:B------:R-:W-:Y:S01]  /*6960*/  @!P5 LEA.HI R10, R15, R15, RZ, 0x1 ;  /* 0x0000000f0f0ad211 */ /* 0x000fe200078f08ff */
[----:B------:R-:W-:Y:S01]  /*6970*/  @!P1 IMAD.WIDE R12, R13, 0x4, R4 ;  /* 0x000000040d0c9825 */ /* 0x000fe200078e0204 */
[----:B------:R-:W-:-:S02]  /*6980*/  @!P6 LEA.HI R11, R11, R11, RZ, 0x1 ;  /* 0x0000000b0b0be211 */ /* 0x000fc400078f08ff */
[----:B------:R-:W-:Y:S02]  /*6990*/  @!P2 LOP3.LUT R15, R20, 0xfffffffe, RZ, 0xc0, !PT ;  /* 0xfffffffe140fa812 */ /* 0x000fe400078ec0ff */
[----:B--2---:R-:W-:Y:S02]  /*69a0*/  @!P3 LOP3.LUT R17, R21, 0xfffffffe, RZ, 0xc0, !PT ;  /* 0xfffffffe1511b812 */ /* 0x004fe400078ec0ff */
[----:B0-----:R-:W-:Y:S01]  /*69b0*/  @!P4 LOP3.LUT R19, R14, 0xfffffffe, RZ, 0xc0, !PT ;  /* 0xfffffffe0e13c812 */ /* 0x001fe200078ec0ff */
        /* <DEDUP_REMOVED lines=13> */
[----:B------:R1:W-:Y:S04]  /*6a90*/  @!P5 ST.E.64 desc[UR36][R20.64], R144 ;  /* 0x000000901400d985 */ /* 0x0003e8000c101b24 */
[----:B------:R1:W-:Y:S02]  /*6aa0*/  @!P6 ST.E.64 desc[UR36][R4.64], R148 ;  /* 0x000000940400e985 */ /* 0x0003e4000c101b24 */
.L_x_9067:
[----:B------:R-:W-:Y:S05]  /*6ab0*/  BSYNC B0 ;  /* 0x0000000000007941 */ /* 0x000fea0003800000 */
.L_x_9066:
[----:B------:R-:W-:Y:S01]  /*6ac0*/  ISETP.GE.AND P0, PT, R9, R8, PT ;  /* 0x000000080900720c */ /* 0x000fe20003f06270 */
[----:B0-----:R0:W2:Y:S04]  /*6ad0*/  SHFL.IDX PT, R3, R7, 0x1, 0x1c1f ;  /* 0x003c1f0007037f89 */ /* 0x0010a800000e0000 */
[----:B------:R-:W0:Y:S08]  /*6ae0*/  SHFL.IDX PT, R2, R2, 0x1, 0x1c1f ;  /* 0x003c1f0002027f89 */ /* 0x000e3000000e0000 */
[----:B------:R-:W-:Y:S05]  /*6af0*/  @P0 BRA `(.L_x_9038) ;  /* 0x0000004400b00947 */ /* 0x000fea0003800000 */
[C---:B-1-3--:R-:W-:Y:S01]  /*6b00*/  VIADD R4, R0.reuse, 0x8 ;  /* 0x0000000800047836 */ /* 0x04afe20000000000 */
[----:B------:R-:W-:Y:S01]  /*6b10*/  ULDC UR4, c[0x0][0xac8] ;  /* 0x0002b20000047ab9 */ /* 0x000fe20000000800 */
[C---:B----4-:R-:W-:Y:S01]  /*6b20*/  VIADD R5, R0.reuse, 0x10 ;  /* 0x0000001000057836 */ /* 0x050fe20000000000 */
[C---:B------:R-:W-:Y:S01]  /*6b30*/  ISETP.GE.AND P0, PT, R0.reuse, UR4, PT ;  /* 0x0000000400007c0c */ /* 0x040fe2000bf06270 */
[----:B------:R-:W-:Y:S01]  /*6b40*/  VIADD R11, R0, 0x20 ;  /* 0x00000020000b7836 */ /* 0x000fe20000000000 */
        /* <DEDUP_REMOVED lines=13> */
[----:B------:R-:W-:Y:S01]  /*6c20*/  VIADD R20, R0, 0x80 ;  /* 0x0000008000147836 */ /* 0x000fe20000000000 */
[----:B------:R-:W-:-:S02]  /*6c30*/  @!P1 LEA.HI R4, R4, R4, RZ, 0x1 ;  /* 0x0000000404049211 */ /* 0x000fc400078f08ff */
[----:B------:R-:W-:Y:S02]  /*6c40*/  @!P2 LEA.HI R5, R5, R5, RZ, 0x1 ;  /* 0x000000050505a211 */ /* 0x000fe400078f08ff */
[----:B0-----:R-:W-:Y:S02]  /*6c50*/  @!P1 LOP3.LUT R7, R4, 0xfffffffe, RZ, 0xc0, !PT ;  /* 0xfffffffe04079812 */ /* 0x001fe400078ec0ff */
[----:B------:R-:W-:Y:S01]  /*6c60*/  @!P2 LOP3.LUT R9, R5, 0xfffffffe, RZ, 0xc0, !PT ;  /* 0xfffffffe0509a812 */ /* 0x000fe200078ec0ff */
[--C-:B--2---:R-:W-:Y:S01]  /*6c70*/  @!P0 IMAD.WIDE R4, R0, 0x4, R2.reuse ;  /* 0x0000000400048825 */ /* 0x104fe200078e0202 */
[----:B------:R-:W-:Y:S02]  /*6c80*/  ISETP.GE.AND P3, PT, R15, UR4, PT ;  /* 0x000000040f007c0c */ /* 0x000fe4000bf66270 */
[----:B------:R-:W-:Y:S01]  /*6c90*/  @!P5 LEA.HI R10, R10, R10, RZ, 0x1 ;  /* 0x0000000a0a0ad211 */ /* 0x000fe200078f08ff */
        /* <DEDUP_REMOVED lines=18> */
[----:B--2---:R-:W-:Y:S01]  /*6dc0*/  @!P0 LOP3.LUT R9, R12, 0xfffffffe, RZ, 0xc0, !PT ;  /* 0xfffffffe0c098812 */ /* 0x004fe200078ec0ff */
[----:B------:R0:W-:Y:S01]  /*6dd0*/  @!P5 ST.E.64 desc[UR36][R4.64], R38 ;  /* 0x000000260400d985 */ /* 0x0001e2000c101b24 */
[----:B------:R-:W-:-:S02]  /*6de0*/  @!P1 LOP3.LUT R13, R13, 0xfffffffe, RZ, 0xc0, !PT ;  /* 0xfffffffe0d0d9812 */ /* 0x000fc400078ec0ff */
[----:B------:R-:W-:Y:S01]  /*6df0*/  @!P2 LOP3.LUT R11, R14, 0xfffffffe, RZ, 0xc0, !PT ;  /* 0xfffffffe0e0ba812 */ /* 0x000fe200078ec0ff */
[----:B------:R1:W-:Y:S01]  /*6e00*/  @!P6 ST.E.64 desc[UR36][R6.64], R42 ;  /* 0x0000002a0600e985 */ /* 0x0003e2000c101b24 */
[----:B------:R-:W-:Y:S01]  /*6e10*/  @!P3 LOP3.LUT R15, R15, 0xfffffffe, RZ, 0xc0, !PT ;  /* 0xfffffffe0f0fb812 */ /* 0x000fe200078ec0ff */
[----:B------:R-:W-:Y:S01]  /*6e20*/  VIADD R14, R0, 0x60 ;  /* 0x00000060000e7836 */ /* 0x000fe20000000000 */
        /* <DEDUP_REMOVED lines=141> */
.L_x_9065:
[----:B------:R-:W0:Y:S02]  /*7700*/  S2R R0, SR_TID.X ;  /* 0x0000000000007919 */ /* 0x000e240000002100 */
[----:B0-----:R-:W-:-:S05]  /*7710*/  VIADD R2, R0, 0xffffff80 ;  /* 0xffffff8000027836 */ /* 0x001fca0000000000 */
[----:B------:R-:W-:-:S13]  /*7720*/  ISETP.GT.AND P0, PT, R2, 0x7f, PT ;  /* 0x0000007f0200780c */ /* 0x000fda0003f04270 */
[----:B------:R-:W-:Y:S05]  /*7730*/  @P0 BRA `(.L_x_9038) ;  /* 0x0000003800a00947 */ /* 0x000fea0003800000 */
[----:B------:R-:W0:Y:S01]  /*7740*/  S2R R3, SR_CTAID.X ;  /* 0x0000000000037919 */ /* 0x000e220000002500 */
[----:B------:R-:W1:Y:S01]  /*7750*/  LDC R6, c[0x0][0xbe8] ;  /* 0x0002fa00ff067b82 */ /* 0x000e620000000800 */
[----:B------:R-:W-:Y:S01]  /*7760*/  ULDC UR4, c[0x0][0xa88] ;  /* 0x0002a20000047ab9 */ /* 0x000fe20000000800 */
[----:B0-----:R-:W-:Y:S01]  /*7770*/  LEA R0, R3, R0, 0x7 ;  /* 0x0000000003007211 */ /* 0x001fe200078e38ff */
[----:B-1----:R-:W-:-:S04]  /*7780*/  IMAD R3, R6, UR4, RZ ;  /* 0x0000000406037c24 */ /* 0x002fc8000f8e02ff */
        /* <DEDUP_REMOVED lines=17> */
[----:B------:R-:W-:-:S05]  /*78a0*/  MOV R3, UR6 ;  /* 0x0000000600037c02 */ /* 0x000fca0008000f00 */
        /* <DEDUP_REMOVED lines=29> */
[----:B------:R-:W-:Y:S02]  /*7a80*/  LEA.HI.X R5, R2, UR5, R3, 0x2, P0 ;  /* 0x0000000502057c11 */ /* 0x000fe400080f1403 */
[----:B------:R-:W-:-:S05]  /*7a90*/  MOV R3, 0xff800000 ;  /* 0xff80000000037802 */ /* 0x000fca0000000f00 */
[----:B------:R0:W-:Y:S01]  /*7aa0*/  STG.E desc[UR36][R4.64], R3 ;  /* 0x0000000304007986 */ /* 0x0001e2000c101924 */
[----:B------:R-:W-:Y:S05]  /*7ab0*/  BRA `(.L_x_9038) ;  /* 0x0000003400c07947 */ /* 0x000fea0003800000 */
.L_x_9036:
        /* <DEDUP_REMOVED lines=18> */
.L_x_9068:
[----:B------:R-:W-:Y:S01]  /*7be0*/  ULDC UR7, c[0x0][0xc50] ;  /* 0x0003140000077ab9 */ /* 0x000fe20000000800 */
[----:B------:R-:W-:Y:S01]  /*7bf0*/  UMOV UR40, UR6 ;  /* 0x0000000600287c82 */ /* 0x000fe20008000000 */
[----:B------:R-:W-:-:S11]  /*7c00*/  UISETP.NE.AND UP0, UPT, UR7, 0x1, UPT ;  /* 0x000000010700788c */ /* 0x000fd6000bf05270 */
[----:B------:R-:W-:Y:S01]  /*7c10*/  @UP0 ULDC UR4, c[0x0][0xc54] ;  /* 0x0003150000040ab9 */ /* 0x000fe20000000800 */
[----:B------:R-:W-:Y:S01]  /*7c20*/  @UP0 ULDC UR8, c[0x0][0xc58] ;  /* 0x0003160000080ab9 */ /* 0x000fe20000000800 */
[----:B------:R-:W-:-:S04]  /*7c30*/  UIMAD.WIDE.U32 UR4, UR6, UR4, URZ ;  /* 0x00000004060472a5 */ /* 0x000fc8000f8e003f */
[----:B------:R-:W-:-:S12]  /*7c40*/  @UP0 USHF.R.U32.HI UR40, URZ, UR8, UR5 ;  /* 0x000000083f280299 */ /* 0x000fd80008011605 */
.L_x_9069:
        /* <DEDUP_REMOVED lines=8> */
[----:B------:R-:W-:Y:S01]  /*7cd0*/  ULDC.64 UR4, c[0x0][0x418] ;  /* 0x0001060000047ab9 */ /* 0x000fe20000000a00 */
[----:B------:R-:W-:Y:S01]  /*7ce0*/  ULDC UR41, c[0x0][0x2f0] ;  /* 0x0000bc0000297ab9 */ /* 0x000fe20000000800 */
[----:B------:R-:W-:Y:S01]  /*7cf0*/  IMAD.MOV.U32 R31, RZ, RZ, RZ ;  /* 0x000000ffff1f7224 */ /* 0x000fe200078e00ff */
        /* <DEDUP_REMOVED lines=53> */
.L_x_9071:
[----:B------:R-:W-:Y:S02]  /*8050*/  UIMAD UR45, UR44, UR38, URZ ;  /* 0x000000262c2d72a4 */ /* 0x000fe4000f8e023f */
[----:B------:R-:W-:Y:S01]  /*8060*/  IMAD.U32 R3, RZ, RZ, UR38 ;  /* 0x00000026ff037e24 */ /* 0x000fe2000f8e00ff */
[----:B------:R-:W-:Y:S01]  /*8070*/  MOV R8, 0x1 ;  /* 0x0000000100087802 */ /* 0x000fe20000000f00 */
[----:B------:R-:W-:Y:S02]  /*8080*/  IMAD.MOV.U32 R21, RZ, RZ, RZ ;  /* 0x000000ffff157224 */ /* 0x000fe400078e00ff */
[----:B------:R-:W-:-:S05]  /*8090*/  IMAD.U32 R0, RZ, RZ, UR45 ;  /* 0x0000002dff007e24 */ /* 0x000fca000f8e00ff */
[----:B------:R-:W-:-:S04]  /*80a0*/  VIADDMNMX R0, R0, R3, UR42, PT ;  /* 0x0000002a00007e46 */ /* 0x000fc8000b800103 */
[----:B------:R-:W-:-:S13]  /*80b0*/  R2UR UR46, R0 ;  /* 0x00000000002e72ca */ /* 0x000fda00000e0000 */
        /* <DEDUP_REMOVED lines=26> */
.L_x_9072:
        /* <DEDUP_REMOVED lines=20> */
.L_x_9074:
[----:B------:R0:W1:Y:S01]  /*83a0*/  LDC.64 R14, c[0x4][R17] ;  /* 0x01000000110e7b82 */ /* 0x0000620000000a00 */
[----:B------:R-:W-:Y:S01]  /*83b0*/  ULDC.64 UR4, c[0x4][0xf0] ;  /* 0x01003c0000047ab9 */ /* 0x000fe20000000a00 */
[----:B------:R-:W-:Y:S01]  /*83c0*/  ULDC.64 UR6, c[0x4][0xf8] ;  /* 0x01003e0000067ab9 */ /* 0x000fe20000000a00 */
[----:B------:R-:W-:Y:S01]  /*83d0*/  IMAD.U32 R4, RZ, RZ, UR4 ;  /* 0x00000004ff047e24 */ /* 0x000fe2000f8e00ff */
[----:B------:R-:W-:Y:S01]  /*83e0*/  MOV R5, UR5 ;  /* 0x0000000500057c02 */ /* 0x000fe20008000f00 */
        /* <DEDUP_REMOVED lines=10> */
.L_x_9073:
[----:B------:R-:W0:Y:S01]  /*8490*/  LDC.64 R4, c[0x0][0x9f8] ;  /* 0x00027e00ff047b82 */ /* 0x000e220000000a00 */
[----:B------:R-:W-:-:S07]  /*84a0*/  IMAD.MOV.U32 R30, RZ, RZ, R33 ;  /* 0x000000ffff1e7224 */ /* 0x000fce00078e0021 */
[----:B------:R-:W1:Y:S01]  /*84b0*/  LDC R29, c[0x0][0x430] ;  /* 0x00010c00ff1d7b82 */ /* 0x000e620000000800 */
[C---:B------:R-:W-:Y:S01]  /*84c0*/  IMAD.SHL.U32 R28, R16.reuse, 0x10, RZ ;  /* 0x00000010101c7824 */ /* 0x040fe200078e00ff */
[C---:B------:R-:W-:Y:S02]  /*84d0*/  LOP3.LUT R7, R16.reuse, 0x7f, RZ, 0xc0, !PT ;  /* 0x0000007f10077812 */ /* 0x040fe400078ec0ff */
[----:B------:R-:W-:Y:S02]  /*84e0*/  MOV R9, UR46 ;  /* 0x0000002e00097c02 */ /* 0x000fe40008000f00 */
[----:B------:R-:W-:Y:S01]  /*84f0*/  LOP3.LUT R23, R23, 0xffffffbf, RZ, 0xc0, !PT ;  /* 0xffffffbf17177812 */ /* 0x000fe200078ec0ff */
[----:B------:R-:W-:Y:S01]  /*8500*/  IMAD.SHL.U32 R6, R16, 0x8, RZ ;  /* 0x0000000810067824 */ /* 0x000fe200078e00ff */
[----:B------:R-:W-:Y:S01]  /*8510*/  ULDC UR4, c[0x0][0x320] ;  /* 0x0000c80000047ab9 */ /* 0x000fe20000000800 */
[----:B0-----:R-:W-:-:S04]  /*8520*/  ISETP.NE.U32.AND P0, PT, R4, RZ, PT ;  /* 0x000000ff0400720c */ /* 0x001fc80003f05070 */
[----:B------:R-:W-:-:S13]  /*8530*/  ISETP.NE.AND.EX P0, PT, R5, RZ, PT, P0 ;  /* 0x000000ff0500720c */ /* 0x000fda0003f05300 */
[----:B------:R-:W0:Y:S02]  /*8540*/  @P0 LDC.64 R4, c[0x0][0x9f8] ;  /* 0x00027e00ff040b82 */ /* 0x000e240000000a00 */
[----:B0-----:R-:W-:-:S05]  /*8550*/  @P0 IMAD.WIDE R4, R33, 0x4, R4 ;  /* 0x0000000421040825 */ /* 0x001fca00078e0204 */
[----:B------:R0:W2:Y:S01]  /*8560*/  @P0 LDG.E R30, desc[UR36][R4.64] ;  /* 0x00000024041e0981 */ /* 0x0000a2000c1e1900 */
[----:B------:R-:W-:Y:S01]  /*8570*/  LOP3.LUT R28, R28, 0x70, RZ, 0xc0, !PT ;  /* 0x000000701c1c7812 */ /* 0x000fe200078ec0ff */
[----:B------:R-:W-:Y:S01]  /*8580*/  VIADD R9, R9, 0xffffffff ;  /* 0xffffffff09097836 */ /* 0x000fe20000000000 */
[----:B------:R-:W-:Y:S02]  /*8590*/  SHF.R.U32.HI R27, RZ, 0x3, R7 ;  /* 0x00000003ff1b7819 */ /* 0x000fe40000011607 */
[----:B-1----:R-:W-:Y:S02]  /*85a0*/  ISETP.NE.AND P1, PT, R29, 0x1, PT ;  /* 0x000000011d00780c */ /* 0x002fe40003f25270 */
[----:B------:R-:W-:-:S05]  /*85b0*/  LOP3.LUT R26, R28, R27, RZ, 0xfc, !PT ;  /* 0x0000001b1c1a7212 */ /* 0x000fca00078efcff */
[----:B------:R-:W-:-:S05]  /*85c0*/  IMAD R22, R9, 0x60, R26 ;  /* 0x0000006009167824 */ /* 0x000fca00078e021a */
[C---:B------:R-:W-:Y:S01]  /*85d0*/  ISETP.GE.AND P0, PT, R22.reuse, UR41, PT ;  /* 0x0000002916007c0c */ /* 0x040fe2000bf06270 */
[----:B------:R-:W1:Y:S01]  /*85e0*/  @P1 LDC R3, c[0x0][0x434] ;  /* 0x00010d00ff031b82 */ /* 0x000e620000000800 */
[----:B-----5:R-:W-:Y:S01]  /*85f0*/  IMAD.IADD R22, R22, 0x1, R31 ;  /* 0x0000000116167824 */ /* 0x020fe200078e021f */
[----:B------:R-:W-:Y:S02]  /*8600*/  @P1 LOP3.LUT R23, R23, 0x40, RZ, 0xfc, !PT ;  /* 0x0000004017171812 */ /* 0x000fe400078efcff */
[----:B------:R-:W-:-:S04]  /*8610*/  ISETP.GT.U32.OR P0, PT, R26, 0x5f, P0 ;  /* 0x0000005f1a00780c */ /* 0x000fc80000704470 */
[----:B0-----:R-:W0:Y:S09]  /*8620*/  @P1 LDC R5, c[0x0][0x438] ;  /* 0x00010e00ff051b82 */ /* 0x001e320000000800 */
[----:B------:R-:W3:Y:S01]  /*8630*/  @!P0 LDC.64 R10, c[0x0][0x428] ;  /* 0x00010a00ff0a8b82 */ /* 0x000ee20000000a00 */
[----:B-1----:R-:W-:-:S07]  /*8640*/  @P1 IMAD.HI.U32 R0, R22, R3, RZ ;  /* 0x0000000316001227 */ /* 0x002fce00078e00ff */
[----:B------:R-:W1:Y:S01]  /*8650*/  @!P0 LDC.64 R12, c[0x0][0x418] ;  /* 0x00010600ff0c8b82 */ /* 0x000e620000000a00 */
[----:B------:R-:W-:Y:S01]  /*8660*/  IMAD.MOV.U32 R3, RZ, RZ, R22 ;  /* 0x000000ffff037224 */ /* 0x000fe200078e0016 */
[----:B0-----:R-:W-:-:S04]  /*8670*/  @P1 SHF.R.U32.HI R3, RZ, R5, R0 ;  /* 0x00000005ff031219 */ /* 0x001fc80000011600 */
[--C-:B------:R-:W-:Y:S01]  /*8680*/  @!P0 SHF.R.S32.HI R5, RZ, 0x1f, R3.reuse ;  /* 0x0000001fff058819 */ /* 0x100fe20000011403 */
[----:B------:R-:W-:Y:S01]  /*8690*/  @!P0 IMAD.MOV.U32 R4, RZ, RZ, R3 ;  /* 0x000000ffff048224 */ /* 0x000fe200078e0003 */
[----:B--2---:R-:W-:-:S05]  /*86a0*/  SHF.R.S32.HI R25, RZ, 0x1f, R30 ;  /* 0x0000001fff197819 */ /* 0x004fca000001141e */
[----:B---3--:R-:W-:-:S04]  /*86b0*/  @!P0 IMAD R0, R25, R10, RZ ;  /* 0x0000000a19008224 */ /* 0x008fc800078e02ff */
[C---:B------:R-:W-:Y:S02]  /*86c0*/  @!P0 IMAD R15, R30.reuse, R11, R0 ;  /* 0x0000000b1e0f8224 */ /* 0x040fe400078e0200 */
[----:B------:R-:W-:-:S05]  /*86d0*/  @!P0 IMAD.WIDE.U32 R10, R30, R10, R4 ;  /* 0x0000000a1e0a8225 */ /* 0x000fca00078e0004 */
[----:B------:R-:W-:Y:S02]  /*86e0*/  @!P0 IADD3 R0, R11, R15, RZ ;  /* 0x0000000f0b008210 */ /* 0x000fe40007ffe0ff */
[----:B-1----:R-:W-:-:S04]  /*86f0*/  @!P0 LEA R4, P1, R10, R12, 0x2 ;  /* 0x0000000c0a048211 */ /* 0x002fc800078210ff */
[----:B------:R-:W-:-:S05]  /*8700*/  @!P0 LEA.HI.X R5, R10, R13, R0, 0x2, P1 ;  /* 0x0000000d0a058211 */ /* 0x000fca00008f1400 */
[----:B------:R0:W5:Y:S01]  /*8710*/  @!P0 LDG.E R4, desc[UR36][R4.64] ;  /* 0x0000002404048981 */ /* 0x000162000c1e1900 */
[----:B------:R-:W-:Y:S01]  /*8720*/  LOP3.LUT R24, R6, 0x38, RZ, 0xc0, !PT ;  /* 0x0000003806187812 */ /* 0x000fe200078ec0ff */
[----:B------:R-:W-:Y:S01]  /*8730*/  UMOV UR5, 0xffffffff ;  /* 0xffffffff00057882 */ /* 0x000fe20000000000 */
[----:B------:R-:W-:Y:S02]  /*8740*/  LOP3.LUT R23, R23, 0xffffffef, RZ, 0xc0, !PT ;  /* 0xffffffef17177812 */ /* 0x000fe400078ec0ff */
[C---:B------:R-:W-:Y:S02]  /*8750*/  LOP3.LUT R0, R24.reuse, 0x40, RZ, 0xfc, !PT ;  /* 0x0000004018007812 */ /* 0x040fe400078efcff */
[----:B------:R-:W-:Y:S02]  /*8760*/  LOP3.LUT R8, R24, 0xc0, RZ, 0xfc, !PT ;  /* 0x000000c018087812 */ /* 0x000fe400078efcff */
[----:B------:R-:W-:Y:S02]  /*8770*/  ISETP.GE.AND P1, PT, R0, UR4, PT ;  /* 0x0000000400007c0c */ /* 0x000fe4000bf26270 */
[----:B------:R-:W-:-:S04]  /*8780*/  LOP3.LUT R0, R24, 0x80, RZ, 0xfc, !PT ;  /* 0x0000008018007812 */ /* 0x000fc800078efcff */
[----:B------:R-:W-:-:S07]  /*8790*/  ISETP.GE.AND P2, PT, R0, UR4, PT ;  /* 0x0000000400007c0c */ /* 0x000fce000bf46270 */
[----:B------:R-:W-:Y:S02]  /*87a0*/  @P1 LOP3.LUT R23, R23, 0x10, RZ, 0xfc, !PT ;  /* 0x0000001017171812 */ /* 0x000fe400078efcff */
[----:B------:R-:W-:Y:S02]  /*87b0*/  ISETP.GE.AND P1, PT, R8, UR4, PT ;  /* 0x0000000408007c0c */ /* 0x000fe4000bf26270 */
[----:B------:R-:W-:-:S04]  /*87c0*/  LOP3.LUT R23, R23, 0xfffffff7, RZ, 0xc0, !PT ;  /* 0xfffffff717177812 */ /* 0x000fc800078ec0ff */
[----:B------:R-:W-:Y:S02]  /*87d0*/  @P2 LOP3.LUT R23, R23, 0x8, RZ, 0xfc, !PT ;  /* 0x0000000817172812 */ /* 0x000fe400078efcff */
[----:B------:R-:W-:Y:S02]  /*87e0*/  ISETP.GE.AND P2, PT, R24, UR4, PT ;  /* 0x0000000418007c0c */ /* 0x000fe4000bf46270 */
[----:B------:R-:W-:-:S04]  /*87f0*/  LOP3.LUT R23, R23, 0xfffffffb, RZ, 0xc0, !PT ;  /* 0xfffffffb17177812 */ /* 0x000fc800078ec0ff */
[----:B------:R-:W-:-:S04]  /*8800*/  @P1 LOP3.LUT R23, R23, 0x4, RZ, 0xfc, !PT ;  /* 0x0000000417171812 */ /* 0x000fc800078efcff */
[----:B------:R-:W-:-:S04]  /*8810*/  LOP3.LUT R23, R23, 0xfffffffe, RZ, 0xc0, !PT ;  /* 0xfffffffe17177812 */ /* 0x000fc800078ec0ff */
[----:B------:R-:W-:Y:S01]  /*8820*/  @P2 LOP3.LUT R23, R23, 0x1, RZ, 0xfc, !PT ;  /* 0x0000000117172812 */ /* 0x000fe200078efcff */
[----:B0-----:R-:W-:Y:S06]  /*8830*/  BRA.DIV UR5, `(.L_x_9075) ;  /* 0x0000002a05e07947 */ /* 0x001fec000b800000 */
.L_x_9116:
[----:B------:R-:W-:Y:S01]  /*8840*/  ULOP3.LUT UR4, UR39, 0x2, URZ, 0xfc, !UPT ;  /* 0x0000000227047892 */ /* 0x000fe2000f8efc3f */
[--C-:B-----5:R-:W-:Y:S02]  /*8850*/  @!P0 SHF.R.S32.HI R5, RZ, 0x1f, R4.reuse ;  /* 0x0000001fff058819 */ /* 0x120fe40000011404 */
[----:B------:R-:W-:Y:S02]  /*8860*/  CS2R R36, SRZ ;  /* 0x0000000000247805 */ /* 0x000fe4000001ff00 */
[----:B------:R-:W-:Y:S01]  /*8870*/  LOP3.LUT R23, R23, 0xffffffdf, RZ, 0xc0, !PT ;  /* 0xffffffdf17177812 */ /* 0x000fe200078ec0ff */
[----:B------:R-:W-:Y:S01]  /*8880*/  @!P0 IMAD.MOV.U32 R36, RZ, RZ, R4 ;  /* 0x000000ffff248224 */ /* 0x000fe200078e0004 */
[----:B------:R-:W-:Y:S01]  /*8890*/  SEL R18, RZ, 0x1, P2 ;  /* 0x00000001ff127807 */ /* 0x000fe20001000000 */
[----:B------:R-:W-:Y:S01]  /*88a0*/  @!P0 IMAD.MOV.U32 R37, RZ, RZ, R5 ;  /* 0x000000ffff258224 */ /* 0x000fe200078e0005 */
[----:B------:R-:W-:Y:S01]  /*88b0*/  MOV R34, UR4 ;  /* 0x0000000400227c02 */ /* 0x000fe20008000f00 */
[----:B------:R-:W-:Y:S01]  /*88c0*/  IMAD.U32 R19, RZ, RZ, UR40 ;  /* 0x00000028ff137e24 */ /* 0x000fe2000f8e00ff */
[----:B------:R-:W-:Y:S01]  /*88d0*/  ISETP.GT.U32.AND P0, PT, R26, 0x5f, PT ;  /* 0x0000005f1a00780c */ /* 0x000fe20003f04070 */
[----:B------:R-:W-:Y:S01]  /*88e0*/  IMAD.MOV R0, RZ, RZ, -R3 ;  /* 0x000000ffff007224 */ /* 0x000fe200078e0a03 */
[----:B------:R-:W-:-:S02]  /*88f0*/  ISETP.NE.AND P1, PT, R34, 0x3, PT ;  /* 0x000000032200780c */ /* 0x000fc40003f25270 */
[----:B------:R-:W-:Y:S01]  /*8900*/  LOP3.LUT R23, R23, 0xffffff7f, RZ, 0xc0, !PT ;  /* 0xffffff7f17177812 */ /* 0x000fe200078ec0ff */
[----:B------:R-:W-:Y:S01]  /*8910*/  IMAD R22, R29, R0, R22 ;  /* 0x000000001d167224 */ /* 0x000fe200078e0216 */
[----:B------:R-:W-:-:S07]  /*8920*/  SHF.R.S32.HI R19, RZ, 0x1f, R19 ;  /* 0x0000001fff137819 */ /* 0x000fce0000011413 */
[----:B------:R-:W-:-:S04]  /*8930*/  @P0 LOP3.LUT R23, R23, 0x80, RZ, 0xfc, !PT ;  /* 0x0000008017170812 */ /* 0x000fc800078efcff */
[----:B------:R-:W-:Y:S01]  /*8940*/  @P1 LOP3.LUT R23, R23, 0x20, RZ, 0xfc, !PT ;  /* 0x0000002017171812 */ /* 0x000fe200078efcff */
[----:B------:R-:W-:Y:S06]  /*8950*/  @!P1 BRA `(.L_x_9076) ;  /* 0x0000000000049947 */ /* 0x000fec0003800000 */
[----:B------:R-:W-:Y:S01]  /*8960*/  BPT.TRAP 0x1 ;  /* 0x000000040000795c */ /* 0x000fe20000300000 */
.L_x_9076:
[----:B------:R-:W-:-:S05]  /*8970*/  IMAD.MOV.U32 R0, RZ, RZ, 0x1 ;  /* 0x00000001ff007424 */ /* 0x000fca00078e00ff */
[----:B------:R-:W-:-:S04]  /*8980*/  SHF.L.U32 R0, R0, 0x1f, RZ ;  /* 0x0000001f00007819 */ /* 0x000fc800000006ff */
[----:B------:R-:W0:Y:S02]  /*8990*/  SYNCS.PHASECHK.TRANS64.TRYWAIT P0, [UR43+0x22840], R0 ;  /* 0x02284000ff0075a7 */ /* 0x000e24000800016b */
[----:B0-----:R-:W-:Y:S05]  /*89a0*/  @!P0 BRA `(.L_x_9077) ;  /* 0x0000002800a48947 */ /* 0x001fea0003800000 */
.L_x_9117:
[----:B------:R-:W-:Y:S01]  /*89b0*/  SHF.R.S32.HI R17, RZ, 0x1f, R22 ;  /* 0x0000001fff117819 */ /* 0x000fe20000011416 */
[----:B------:R-:W-:Y:S01]  /*89c0*/  ULDC.64 UR4, c[0x0][0x300] ;  /* 0x0000c00000047ab9 */ /* 0x000fe20000000a00 */
[----:B------:R-:W-:Y:S01]  /*89d0*/  R2UR UR6, R19 ;  /* 0x00000000130672ca */ /* 0x000fe200000e0000 */
[----:B------:R-:W-:Y:S01]  /*89e0*/  IMAD.WIDE.U32 R4, R22, UR4, RZ ;  /* 0x0000000416047c25 */ /* 0x000fe2000f8e00ff */
[----:B------:R-:W-:-:S03]  /*89f0*/  LOP3.LUT R23, R23, 0xfffffffd, RZ, 0xc0, !PT ;  /* 0xfffffffd17177812 */ /* 0x000fc600078ec0ff */
[----:B0-----:R-:W-:-:S04]  /*8a00*/  IMAD R3, R17, UR4, RZ ;  /* 0x0000000411037c24 */ /* 0x001fc8000f8e02ff */
[----:B------:R-:W-:Y:S01]  /*8a10*/  IMAD R3, R22, UR5, R3 ;  /* 0x0000000516037c24 */ /* 0x000fe2000f8e0203 */
        /* <DEDUP_REMOVED lines=19> */
[----:B------:R-:W-:Y:S02]  /*8b50*/  MOV R4, 0xffffffa0 ;  /* 0xffffffa000047802 */ /* 0x000fe40000000f00 */
[----:B------:R-:W-:-:S03]  /*8b60*/  LOP3.LUT R5, R5, 0x38, R6, 0xf8, !PT ;  /* 0x0000003805057812 */ /* 0x000fc600078ef806 */
[----:B------:R-:W-:Y:S01]  /*8b70*/  IMAD R4, R9, R4, UR41 ;  /* 0x0000002909047e24 */ /* 0x000fe2000f8e0204 */
[----:B------:R-:W-:Y:S01]  /*8b80*/  LOP3.LUT R5, R5, 0x38, R16, 0x78, !PT ;  /* 0x0000003805057812 */ /* 0x000fe200078e7810 */
[----:B------:R-:W-:Y:S01]  /*8b90*/  IMAD.SHL.U32 R16, R7, 0x8, RZ ;  /* 0x0000000807107824 */ /* 0x000fe200078e00ff */
[----:B------:R-:W-:Y:S01]  /*8ba0*/  @P2 LOP3.LUT R23, R23, 0x2, RZ, 0xfc, !PT ;  /* 0x0000000217172812 */ /* 0x000fe200078efcff */
[----:B------:R-:W-:-:S03]  /*8bb0*/  IMAD.IADD R35, R4, 0x1, -R27 ;  /* 0x0000000104237824 */ /* 0x000fc600078e0a1b */
[----:B------:R-:W-:Y:S02]  /*8bc0*/  LOP3.LUT R16, R5, 0x200, R16, 0xf8, !PT ;  /* 0x0000020005107812 */ /* 0x000fe400078ef810 */
[----:B------:R-:W-:Y:S01]  /*8bd0*/  ISETP.GE.AND P0, PT, R35, 0x1, PT ;  /* 0x000000012300780c */ /* 0x000fe20003f06270 */
[----:B------:R-:W-:-:S12]  /*8be0*/  BRA.DIV UR5, `(.L_x_9078) ;  /* 0x0000002a052c7947 */ /* 0x000fd8000b800000 */
        /* <DEDUP_REMOVED lines=19> */
[----:B------:R-:W0:Y:S03]  /*8d20*/  SHFL.IDX PT, R14, R3, 0x3, 0x181f ;  /* 0x00781f00030e7f89 */ /* 0x000e2600000e0000 */
[----:B-1----:R-:W-:Y:S02]  /*8d30*/  @P0 IMAD.X R5, RZ, RZ, R6, P1 ;  /* 0x000000ffff050224 */ /* 0x002fe400008e0606 */
        /* <DEDUP_REMOVED lines=16> */
.L_x_9131:
        /* <DEDUP_REMOVED lines=15> */
.L_x_9079:
        /* <DEDUP_REMOVED lines=23> */
.L_x_9080:
[----:B------:R-:W0:Y:S01]  /*90a0*/  LDC R3, c[0x0][0x448] ;  /* 0x00011200ff037b82 */ /* 0x000e220000000800 */
[----:B------:R-:W-:Y:S01]  /*90b0*/  R2UR UR6, R19 ;  /* 0x00000000130672ca */ /* 0x000fe200000e0000 */
[----:B------:R-:W-:Y:S01]  /*90c0*/  IMAD R0, R32, 0x80, R26 ;  /* 0x0000008020007824 */ /* 0x000fe200078e021a */
[----:B------:R-:W-:Y:S01]  /*90d0*/  ULDC.64 UR8, c[0x0][0x2d8] ;  /* 0x0000b60000087ab9 */ /* 0x000fe20000000a00 */
[----:B------:R-:W-:Y:S01]  /*90e0*/  SHF.R.S32.HI R8, RZ, 0x1f, R33 ;  /* 0x0000001fff087819 */ /* 0x000fe20000011421 */
[----:B------:R-:W-:Y:S02]  /*90f0*/  UIMAD.WIDE.U32 UR4, UR40, UR8, URZ ;  /* 0x00000008280472a5 */ /* 0x000fe4000f8e003f */
[----:B------:R-:W-:-:S07]  /*9100*/  MOV R9, R0 ;  /* 0x0000000000097202 */ /* 0x000fce0000000f00 */
[----:B------:R-:W-:-:S04]  /*9110*/  UIMAD UR6, UR6, UR8, URZ ;  /* 0x00000008060672a4 */ /* 0x000fc8000f8e023f */
[----:B------:R-:W-:-:S03]  /*9120*/  UIMAD UR6, UR40, UR9, UR6 ;  /* 0x00000009280672a4 */ /* 0x000fc6000f8e0206 */
[----:B------:R-:W-:Y:S01]  /*9130*/  ULDC.64 UR8, c[0x0][0x2e0] ;  /* 0x0000b80000087ab9 */ /* 0x000fe20000000a00 */
[----:B------:R-:W-:Y:S01]  /*9140*/  UIADD3 UR6, UR5, UR6, URZ ;  /* 0x0000000605067290 */ /* 0x000fe2000fffe03f */
[----:B------:R-:W-:Y:S01]  /*9150*/  IMAD R8, R8, UR8, RZ ;  /* 0x0000000808087c24 */ /* 0x000fe2000f8e02ff */
[----:B0-----:R-:W-:-:S03]  /*9160*/  ISETP.NE.AND P0, PT, R3, 0x1, PT ;  /* 0x000000010300780c */ /* 0x001fc60003f05270 */
[----:B------:R-:W-:-:S10]  /*9170*/  IMAD R11, R33, UR9, R8 ;  /* 0x00000009210b7c24 */ /* 0x000fd4000f8e0208 */
[----:B------:R-:W0:Y:S08]  /*9180*/  @P0 LDC R5, c[0x0][0x44c] ;  /* 0x00011300ff050b82 */ /* 0x000e300000000800 */
[----:B------:R-:W1:Y:S01]  /*9190*/  @P0 LDC R7, c[0x0][0x450] ;  /* 0x00011400ff070b82 */ /* 0x000e620000000800 */
[----:B0-----:R-:W-:-:S04]  /*91a0*/  @P0 IMAD.HI.U32 R4, R0, R5, RZ ;  /* 0x0000000500040227 */ /* 0x001fc800078e00ff */
[----:B------:R-:W-:Y:S01]  /*91b0*/  IMAD.U32 R5, RZ, RZ, UR5 ;  /* 0x00000005ff057e24 */ /* 0x000fe2000f8e00ff */
[----:B-1----:R-:W-:Y:S01]  /*91c0*/  @P0 SHF.R.U32.HI R9, RZ, R7, R4 ;  /* 0x00000007ff090219 */ /* 0x002fe20000011604 */
[----:B------:R-:W-:Y:S01]  /*91d0*/  IMAD.U32 R4, RZ, RZ, UR4 ;  /* 0x00000004ff047e24 */ /* 0x000fe2000f8e00ff */
[----:B------:R-:W-:Y:S01]  /*91e0*/  ULDC.64 UR4, c[0x0][0x2d0] ;  /* 0x0000b40000047ab9 */ /* 0x000fe20000000a00 */
[----:B------:R-:W-:-:S03]  /*91f0*/  IMAD.U32 R7, RZ, RZ, UR6 ;  /* 0x00000006ff077e24 */ /* 0x000fc6000f8e00ff */
[----:B------:R-:W-:-:S05]  /*9200*/  MOV R6, R4 ;  /* 0x0000000400067202 */ /* 0x000fca0000000f00 */
[----:B------:R-:W-:Y:S01]  /*9210*/  IMAD.WIDE.U32 R4, R33, UR8, R6 ;  /* 0x0000000821047c25 */ /* 0x000fe2000f8e0006 */
[----:B------:R-:W-:-:S03]  /*9220*/  SHF.R.S32.HI R6, RZ, 0x1f, R9 ;  /* 0x0000001fff067819 */ /* 0x000fc60000011409 */
[----:B------:R-:W-:Y:S02]  /*9230*/  IMAD.MOV R7, RZ, RZ, -R9 ;  /* 0x000000ffff077224 */ /* 0x000fe400078e0a09 */
[----:B------:R-:W-:Y:S02]  /*9240*/  IMAD.IADD R5, R5, 0x1, R11 ;  /* 0x0000000105057824 */ /* 0x000fe400078e020b */
[----:B------:R-:W-:Y:S02]  /*9250*/  IMAD R7, R3, R7, R0 ;  /* 0x0000000703077224 */ /* 0x000fe400078e0200 */
[----:B------:R-:W-:Y:S02]  /*9260*/  IMAD R6, R6, UR4, RZ ;  /* 0x0000000406067c24 */ /* 0x000fe4000f8e02ff */
[----:B------:R-:W-:Y:S01]  /*9270*/  IMAD.WIDE.U32 R4, R9, UR4, R4 ;  /* 0x0000000409047c25 */ /* 0x000fe2000f8e0004 */
[----:B------:R-:W-:-:S03]  /*9280*/  SHF.R.S32.HI R0, RZ, 0x1f, R7 ;  /* 0x0000001fff007819 */ /* 0x000fc60000011407 */
[----:B------:R-:W-:Y:S01]  /*9290*/  IMAD R11, R9, UR5, R6 ;  /* 0x00000005090b7c24 */ /* 0x000fe2000f8e0206 */
[----:B------:R-:W-:Y:S02]  /*92a0*/  ULDC.64 UR4, c[0x0][0x2c8] ;  /* 0x0000b20000047ab9 */ /* 0x000fe40000000a00 */
[----:B------:R-:W-:Y:S02]  /*92b0*/  IMAD R0, R0, UR4, RZ ;  /* 0x0000000400007c24 */ /* 0x000fe4000f8e02ff */
[----:B------:R-:W-:Y:S02]  /*92c0*/  IMAD.IADD R5, R5, 0x1, R11 ;  /* 0x0000000105057824 */ /* 0x000fe400078e020b */
[C---:B------:R-:W-:Y:S02]  /*92d0*/  IMAD R9, R7.reuse, UR5, R0 ;  /* 0x0000000507097c24 */ /* 0x040fe4000f8e0200 */
[----:B------:R-:W-:Y:S01]  /*92e0*/  IMAD.WIDE.U32 R4, R7, UR4, R4 ;  /* 0x0000000407047c25 */ /* 0x000fe2000f8e0004 */
[----:B------:R-:W-:-:S04]  /*92f0*/  ULDC.64 UR4, c[0x0][0x280] ;  /* 0x0000a00000047ab9 */ /* 0x000fc80000000a00 */
[----:B------:R-:W-:Y:S02]  /*9300*/  IADD3 R5, R5, R9, RZ ;  /* 0x0000000905057210 */ /* 0x000fe40007ffe0ff */
[----:B------:R-:W-:Y:S01]  /*9310*/  LEA R6, P0, R4, UR4, 0x1 ;  /* 0x0000000404067c11 */ /* 0x000fe2000f8008ff */
[----:B------:R-:W-:Y:S02]  /*9320*/  ULDC UR4, c[0x0][0x2b8] ;  /* 0x0000ae0000047ab9 */ /* 0x000fe40000000800 */
[----:B------:R-:W-:Y:S02]  /*9330*/  ISETP.GE.AND P1, PT, R24, UR4, PT ;  /* 0x0000000418007c0c */ /* 0x000fe4000bf26270 */
[----:B------:R-:W-:Y:S01]  /*9340*/  LEA.HI.X R0, R4, UR5, R5, 0x1, P0 ;  /* 0x0000000504007c11 */ /* 0x000fe200080f0c05 */
[----:B------:R-:W-:-:S03]  /*9350*/  UMOV UR5, 0xffffffff ;  /* 0xffffffff00057882 */ /* 0x000fc60000000000 */
[----:B------:R-:W-:Y:S07]  /*9360*/  BRA.DIV UR5, `(.L_x_9081) ;  /* 0x0000002605fc7947 */ /* 0x000fee000b800000 */
[----:B------:R-:W0:Y:S01]  /*9370*/  SHFL.IDX PT, R14, R6, RZ, 0x181f ;  /* 0x00181fff060e7589 */ /* 0x000e2200000e0000 */
[----:B------:R-:W-:Y:S01]  /*9380*/  ULDC UR4, c[0x0][0x288] ;  /* 0x0000a20000047ab9 */ /* 0x000fe20000000800 */
[----:B------:R-:W-:Y:S02]  /*9390*/  IMAD R32, R32, 0x80, R27 ;  /* 0x0000008020207824 */ /* 0x000fe400078e021b */
[----:B------:R-:W1:Y:S01]  /*93a0*/  SHFL.IDX PT, R4, R0, RZ, 0x181f ;  /* 0x00181fff00047589 */ /* 0x000e6200000e0000 */
[----:B------:R-:W-:Y:S02]  /*93b0*/  IMAD R3, R3, UR4, RZ ;  /* 0x0000000403037c24 */ /* 0x000fe4000f8e02ff */
[C---:B------:R-:W-:Y:S01]  /*93c0*/  IADD3 R8, R32.reuse, 0x10, RZ ;  /* 0x0000001020087810 */ /* 0x040fe20007ffe0ff */
[----:B------:R-:W-:Y:S02]  /*93d0*/  SHFL.IDX PT, R7, R0, 0x1, 0x181f ;  /* 0x00381f0000077f89 */ /* 0x000fe400000e0000 */
[----:B------:R-:W-:-:S13]  /*93e0*/  ISETP.GE.AND P0, PT, R32, R3, PT ;  /* 0x000000032000720c */ /* 0x000fda0003f06270 */
[----:B------:R-:W-:Y:S02]  /*93f0*/  @!P0 LEA R9, R16, UR43, 0x1 ;  /* 0x0000002b10098c11 */ /* 0x000fe4000f8e08ff */
[----:B0-----:R-:W-:-:S05]  /*9400*/  @!P0 LEA R14, P2, R24, R14, 0x1 ;  /* 0x0000000e180e8211 */ /* 0x001fca00078408ff */
[----:B-1----:R-:W-:Y:S02]  /*9410*/  @!P0 IMAD.X R5, RZ, RZ, R4, P2 ;  /* 0x000000ffff058224 */ /* 0x002fe400010e0604 */
[----:B------:R-:W-:Y:S02]  /*9420*/  @!P0 IMAD.MOV.U32 R4, RZ, RZ, R14 ;  /* 0x000000ffff048224 */ /* 0x000fe400078e000e */
[----:B------:R-:W0:Y:S04]  /*9430*/  SHFL.IDX PT, R14, R6, 0x1, 0x181f ;  /* 0x00381f00060e7f89 */ /* 0x000e2800000e0000 */
[----:B------:R0:W-:Y:S01]  /*9440*/  @!P0 LDGSTS.E.BYPASS.LTC128B.128 [R9+0x18400], desc[UR36][R4.64], !P1 ;  /* 0x1840000004098fae */ /* 0x0001e2000c901d64 */
[----:B------:R-:W-:Y:S01]  /*9450*/  ISETP.GE.AND P0, PT, R8, R3, PT ;  /* 0x000000030800720c */ /* 0x000fe20003f06270 */
[----:B------:R-:W-:-:S12]  /*9460*/  VIADD R8, R32, 0x20 ;  /* 0x0000002020087836 */ /* 0x000fd80000000000 */
[----:B------:R-:W-:Y:S02]  /*9470*/  @!P0 LEA R21, R16, UR43, 0x1 ;  /* 0x0000002b10158c11 */ /* 0x000fe4000f8e08ff */
[----:B0-----:R-:W-:Y:S02]  /*9480*/  @!P0 LEA R4, P2, R24, R14, 0x1 ;  /* 0x0000000e18048211 */ /* 0x001fe400078408ff */
[----:B------:R-:W0:Y:S03]  /*9490*/  SHFL.IDX PT, R14, R6, 0x2, 0x181f ;  /* 0x00581f00060e7f89 */ /* 0x000e2600000e0000 */
[----:B------:R-:W-:Y:S02]  /*94a0*/  @!P0 IMAD.X R5, RZ, RZ, R7, P2 ;  /* 0x000000ffff058224 */ /* 0x000fe400010e0607 */
[----:B------:R-:W1:Y:S04]  /*94b0*/  SHFL.IDX PT, R7, R0, 0x2, 0x181f ;  /* 0x00581f0000077f89 */ /* 0x000e6800000e0000 */
[----:B------:R0:W-:Y:S01]  /*94c0*/  @!P0 LDGSTS.E.BYPASS.LTC128B.128 [R21+0x18c00], desc[UR36][R4.64], !P1 ;  /* 0x18c0000004158fae */ /* 0x0001e2000c901d64 */
[----:B------:R-:W-:-:S02]  /*94d0*/  ISETP.GE.AND P0, PT, R8, R3, PT ;  /* 0x000000030800720c */ /* 0x000fc40003f06270 */
[----:B------:R-:W-:-:S11]  /*94e0*/  IADD3 R8, R32, 0x30, RZ ;  /* 0x0000003020087810 */ /* 0x000fd60007ffe0ff */
[----:B------:R-:W-:Y:S02]  /*94f0*/  @!P0 LEA R9, R16, UR43, 0x1 ;  /* 0x0000002b10098c11 */ /* 0x000fe4000f8e08ff */
[----:B0-----:R-:W-:Y:S02]  /*9500*/  @!P0 LEA R4, P2, R24, R14, 0x1 ;  /* 0x0000000e18048211 */ /* 0x001fe400078408ff */
[----:B------:R-:W0:Y:S03]  /*9510*/  SHFL.IDX PT, R14, R6, 0x3, 0x181f ;  /* 0x00781f00060e7f89 */ /* 0x000e2600000e0000 */
[----:B-1----:R-:W-:Y:S02]  /*9520*/  @!P0 IMAD.X R5, RZ, RZ, R7, P2 ;  /* 0x000000ffff058224 */ /* 0x002fe400010e0607 */
[----:B------:R-:W1:Y:S04]  /*9530*/  SHFL.IDX PT, R7, R0, 0x3, 0x181f ;  /* 0x00781f0000077f89 */ /* 0x000e6800000e0000 */
[----:B------:R0:W-:Y:S01]  /*9540*/  @!P0 LDGSTS.E.BYPASS.LTC128B.128 [R9+0x19400], desc[UR36][R4.64], !P1 ;  /* 0x1940000004098fae */ /* 0x0001e2000c901d64 */
[----:B------:R-:W-:Y:S01]  /*9550*/  ISETP.GE.AND P0, PT, R8, R3, PT ;  /* 0x000000030800720c */ /* 0x000fe20003f06270 */
[----:B------:R-:W-:-:S12]  /*9560*/  VIADD R8, R32, 0x40 ;  /* 0x0000004020087836 */ /* 0x000fd80000000000 */
[----:B------:R-:W-:Y:S02]  /*9570*/  @!P0 LEA R21, R16, UR43, 0x1 ;  /* 0x0000002b10158c11 */ /* 0x000fe4000f8e08ff */
[----:B0-----:R-:W-:Y:S02]  /*9580*/  @!P0 LEA R4, P2, R24, R14, 0x1 ;  /* 0x0000000e18048211 */ /* 0x001fe400078408ff */
[----:B------:R-:W0:Y:S03]  /*9590*/  SHFL.IDX PT, R14, R6, 0x4, 0x181f ;  /* 0x00981f00060e7f89 */ /* 0x000e2600000e0000 */
[----:B-1----:R-:W-:Y:S02]  /*95a0*/  @!P0 IMAD.X R5, RZ, RZ, R7, P2 ;  /* 0x000000ffff058224 */ /* 0x002fe400010e0607 */
        /* <DEDUP_REMOVED lines=25> */
.L_x_9148:
[----:B------:R-:W-:Y:S01]  /*9740*/  IADD3 R32, R32, 0x70, RZ ;  /* 0x0000007020207810 */ /* 0x000fe20007ffe0ff */
[----:B0-----:R-:W-:-:S03]  /*9750*/  IMAD.MOV.U32 R0, RZ, RZ, 0x1 ;  /* 0x00000001ff007424 */ /* 0x001fc600078e00ff */
[----:B------:R-:W-:Y:S02]  /*9760*/  ISETP.GE.AND P0, PT, R32, R3, PT ;  /* 0x000000032000720c */ /* 0x000fe40003f06270 */
[----:B------:R-:W-:-:S11]  /*9770*/  SHF.L.U32 R0, R0, 0x1f, RZ ;  /* 0x0000001f00007819 */ /* 0x000fd600000006ff */
[----:B--2---:R-:W-:Y:S02]  /*9780*/  @!P0 LEA R4, P2, R24, R14, 0x1 ;  /* 0x0000000e18048211 */ /* 0x004fe400078408ff */
        /* <DEDUP_REMOVED lines=13> */
.L_x_9149:
[----:B------:R-:W-:-:S13]  /*9860*/  ISETP.NE.AND P0, PT, R34, 0x3, PT ;  /* 0x000000032200780c */ /* 0x000fda0003f05270 */
[----:B------:R-:W-:Y:S05]  /*9870*/  @!P0 BRA `(.L_x_9083) ;  /* 0x0000000000048947 */ /* 0x000fea0003800000 */
[----:B------:R-:W-:Y:S01]  /*9880*/  BPT.TRAP 0x1 ;  /* 0x000000040000795c */ /* 0x000fe20000300000 */
.L_x_9083:
[----:B------:R-:W1:Y:S02]  /*9890*/  SYNCS.PHASECHK.TRANS64.TRYWAIT P0, [UR43+0x22860], R0 ;  /* 0x02286000ff0075a7 */ /* 0x000e64000800016b */
[----:B-1----:R-:W-:Y:S05]  /*98a0*/  @!P0 BRA `(.L_x_9084) ;  /* 0x0000002c00188947 */ /* 0x002fea0003800000 */
.L_x_9150:
[----:B------:R-:W-:Y:S01]  /*98b0*/  ULDC.64 UR4, c[0x0][0x328] ;  /* 0x0000ca0000047ab9 */ /* 0x000fe20000000a00 */
[----:B------:R-:W-:Y:S01]  /*98c0*/  ULDC.64 UR6, c[0x0][0x338] ;  /* 0x0000ce0000067ab9 */ /* 0x000fe20000000a00 */
[----:B------:R-:W-:Y:S01]  /*98d0*/  IMAD R17, R17, UR4, RZ ;  /* 0x0000000411117c24 */ /* 0x000fe2000f8e02ff */
[----:B------:R-:W-:Y:S01]  /*98e0*/  LOP3.LUT P3, RZ, R23, 0x10, RZ, 0xc0, !PT ;  /* 0x0000001017ff7812 */ /* 0x000fe2000786c0ff */
[C---:B------:R-:W-:Y:S01]  /*98f0*/  IMAD.WIDE.U32 R4, R22.reuse, UR4, RZ ;  /* 0x0000000416047c25 */ /* 0x040fe2000f8e00ff */
[----:B------:R-:W-:Y:S02]  /*9900*/  R2UR UR4, R19 ;  /* 0x00000000130472ca */ /* 0x000fe400000e0000 */
[C---:B------:R-:W-:Y:S01]  /*9910*/  LOP3.LUT P2, RZ, R23.reuse, 0x8, RZ, 0xc0, !PT ;  /* 0x0000000817ff7812 */ /* 0x040fe2000784c0ff */
[----:B------:R-:W-:Y:S01]  /*9920*/  IMAD R17, R22, UR5, R17 ;  /* 0x0000000516117c24 */ /* 0x000fe2000f8e0211 */
[----:B------:R-:W-:Y:S01]  /*9930*/  LOP3.LUT P1, RZ, R23, 0x4, RZ, 0xc0, !PT ;  /* 0x0000000417ff7812 */ /* 0x000fe2000782c0ff */
[----:B0-----:R-:W-:Y:S01]  /*9940*/  IMAD R3, R37, UR6, RZ ;  /* 0x0000000625037c24 */ /* 0x001fe2000f8e02ff */
[----:B------:R-:W-:Y:S01]  /*9950*/  SEL R0, RZ, 0x4, P2 ;  /* 0x00000004ff007807 */ /* 0x000fe20001000000 */
[----:B------:R-:W-:Y:S01]  /*9960*/  IMAD.IADD R5, R5, 0x1, R17 ;  /* 0x0000000105057824 */ /* 0x000fe200078e0211 */
[----:B------:R-:W-:Y:S01]  /*9970*/  SEL R7, RZ, 0x8, P1 ;  /* 0x00000008ff077807 */ /* 0x000fe20000800000 */
[C---:B------:R-:W-:Y:S01]  /*9980*/  IMAD R3, R36.reuse, UR7, R3 ;  /* 0x0000000724037c24 */ /* 0x040fe2000f8e0203 */
[----:B------:R-:W-:Y:S01]  /*9990*/  LOP3.LUT P4, RZ, R23, 0x1, RZ, 0xc0, !PT ;  /* 0x0000000117ff7812 */ /* 0x000fe2000788c0ff */
[----:B------:R-:W-:Y:S01]  /*99a0*/  IMAD.WIDE.U32 R4, R36, UR6, R4 ;  /* 0x0000000624047c25 */ /* 0x000fe2000f8e0004 */
[----:B------:R-:W-:-:S02]  /*99b0*/  ULDC.64 UR6, c[0x0][0x330] ;  /* 0x0000cc0000067ab9 */ /* 0x000fc40000000a00 */
[----:B------:R-:W-:Y:S02]  /*99c0*/  UIMAD UR4, UR4, UR6, URZ ;  /* 0x00000006040472a4 */ /* 0x000fe4000f8e023f */
[----:B------:R-:W-:Y:S01]  /*99d0*/  IADD3 R5, R5, R3, RZ ;  /* 0x0000000305057210 */ /* 0x000fe20007ffe0ff */
[----:B------:R-:W-:Y:S01]  /*99e0*/  IMAD.U32 R3, RZ, RZ, UR6 ;  /* 0x00000006ff037e24 */ /* 0x000fe2000f8e00ff */
[----:B------:R-:W-:-:S03]  /*99f0*/  UIMAD UR4, UR40, UR7, UR4 ;  /* 0x00000007280472a4 */ /* 0x000fc6000f8e0204 */
[----:B------:R-:W-:Y:S01]  /*9a00*/  IMAD.WIDE.U32 R4, R3, UR40, R4 ;  /* 0x0000002803047c25 */ /* 0x000fe2000f8e0004 */
[----:B------:R-:W-:-:S03]  /*9a10*/  ULDC.64 UR6, c[0x0][0x318] ;  /* 0x0000c60000067ab9 */ /* 0x000fc60000000a00 */
[----:B------:R-:W-:Y:S01]  /*9a20*/  VIADD R3, R5, UR4 ;  /* 0x0000000405037c36 */ /* 0x000fe20008000000 */
[----:B------:R-:W-:Y:S01]  /*9a30*/  SEL R5, RZ, 0x2, P3 ;  /* 0x00000002ff057807 */ /* 0x000fe20001800000 */
[----:B------:R-:W-:Y:S01]  /*9a40*/  UMOV UR4, 0xffffffff ;  /* 0xffffffff00047882 */ /* 0x000fe20000000000 */
[----:B------:R-:W-:Y:S02]  /*9a50*/  LEA R17, P0, R4, UR6, 0x1 ;  /* 0x0000000604117c11 */ /* 0x000fe4000f8008ff */
[----:B------:R-:W-:Y:S02]  /*9a60*/  IADD3 R0, R0, R5, R18 ;  /* 0x0000000500007210 */ /* 0x000fe40007ffe012 */
[----:B------:R-:W-:-:S03]  /*9a70*/  LEA.HI.X R3, R4, UR7, R3, 0x1, P0 ;  /* 0x0000000704037c11 */ /* 0x000fc600080f0c03 */
[----:B------:R-:W-:Y:S01]  /*9a80*/  IMAD.IADD R6, R0, 0x1, R7 ;  /* 0x0000000100067824 */ /* 0x000fe200078e0207 */
[----:B------:R-:W-:Y:S06]  /*9a90*/  BRA.DIV UR4, `(.L_x_9085) ;  /* 0x0000002a04b47947 */ /* 0x000fec000b800000 */
[----:B------:R-:W0:Y:S01]  /*9aa0*/  SHFL.IDX PT, R14, R17, RZ, 0x181f ;  /* 0x00181fff110e7589 */ /* 0x000e2200000e0000 */
[----:B------:R-:W-:Y:S02]  /*9ab0*/  SHF.L.U32 R24, R24, 0x1, RZ ;  /* 0x0000000118187819 */ /* 0x000fe400000006ff */
[----:B------:R-:W-:Y:S01]  /*9ac0*/  LEA R21, R16, UR43, 0x1 ;  /* 0x0000002b10157c11 */ /* 0x000fe2000f8e08ff */
[----:B------:R-:W1:Y:S01]  /*9ad0*/  SHFL.IDX PT, R0, R3, RZ, 0x181f ;  /* 0x00181fff03007589 */ /* 0x000e6200000e0000 */
[C---:B------:R-:W-:Y:S02]  /*9ae0*/  LOP3.LUT P2, RZ, R6.reuse, 0x2, RZ, 0xc0, !PT ;  /* 0x0000000206ff7812 */ /* 0x040fe4000784c0ff */
[----:B------:R-:W-:Y:S02]  /*9af0*/  LOP3.LUT P1, RZ, R6, 0x4, RZ, 0xc0, !PT ;  /* 0x0000000406ff7812 */ /* 0x000fe4000782c0ff */
[----:B0-----:R-:W-:Y:S02]  /*9b00*/  IADD3 R4, P0, R14, R24, RZ ;  /* 0x000000180e047210 */ /* 0x001fe40007f1e0ff */
[----:B------:R-:W0:Y:S03]  /*9b10*/  SHFL.IDX PT, R14, R17, 0x1, 0x181f ;  /* 0x00381f00110e7f89 */ /* 0x000e2600000e0000 */
[----:B-1----:R-:W-:-:S02]  /*9b20*/  IMAD.X R5, RZ, RZ, R0, P0 ;  /* 0x000000ffff057224 */ /* 0x002fc400000e0600 */
[----:B------:R-:W1:Y:S01]  /*9b30*/  SHFL.IDX PT, R0, R3, 0x1, 0x181f ;  /* 0x00381f0003007f89 */ /* 0x000e6200000e0000 */
[----:B0-----:R-:W-:-:S03]  /*9b40*/  IADD3 R10, P0, R14, R24, RZ ;  /* 0x000000180e0a7210 */ /* 0x001fc60007f1e0ff */
[----:B------:R-:W0:Y:S02]  /*9b50*/  SHFL.IDX PT, R14, R17, 0x2, 0x181f ;  /* 0x00581f00110e7f89 */ /* 0x000e2400000e0000 */
[----:B-1----:R-:W-:Y:S02]  /*9b60*/  IMAD.X R11, RZ, RZ, R0, P0 ;  /* 0x000000ffff0b7224 */ /* 0x002fe400000e0600 */
[----:B------:R-:W1:Y:S01]  /*9b70*/  SHFL.IDX PT, R0, R3, 0x2, 0x181f ;  /* 0x00581f0003007f89 */ /* 0x000e6200000e0000 */
[----:B0-----:R-:W-:-:S03]  /*9b80*/  IADD3 R8, P0, R14, R24, RZ ;  /* 0x000000180e087210 */ /* 0x001fc60007f1e0ff */
[----:B------:R-:W0:Y:S02]  /*9b90*/  SHFL.IDX PT, R14, R17, 0x3, 0x181f ;  /* 0x00781f00110e7f89 */ /* 0x000e2400000e0000 */
[----:B-1----:R-:W-:Y:S01]  /*9ba0*/  IMAD.X R9, RZ, RZ, R0, P0 ;  /* 0x000000ffff097224 */ /* 0x002fe200000e0600 */
[----:B------:R-:W-:Y:S01]  /*9bb0*/  ISETP.LT.OR P0, PT, R35, 0x1, P4 ;  /* 0x000000012300780c */ /* 0x000fe20002701670 */
[----:B------:R-:W1:-:S12]  /*9bc0*/  SHFL.IDX PT, R0, R3, 0x3, 0x181f ;  /* 0x00781f0003007f89 */ /* 0x000e5800000e0000 */
[----:B------:R-:W-:Y:S01]  /*9bd0*/  LDGSTS.E.BYPASS.LTC128B.128 [R21+0x400], desc[UR36][R4.64], !P0 ;  /* 0x0040000004157fae */ /* 0x000fe2000c101d64 */
[----:B------:R-:W-:-:S13]  /*9be0*/  ISETP.LT.OR P0, PT, R35, 0x1, !P2 ;  /* 0x000000012300780c */ /* 0x000fda0005701670 */
[----:B------:R-:W-:Y:S01]  /*9bf0*/  LDGSTS.E.BYPASS.LTC128B.128 [R21+0x3400], desc[UR36][R4.64+0x80], !P0 ;  /* 0x0340008004157fae */ /* 0x000fe2000c101d64 */
[----:B------:R-:W-:-:S13]  /*9c00*/  ISETP.LT.OR P0, PT, R35, 0x1, !P1 ;  /* 0x000000012300780c */ /* 0x000fda0004f01670 */
[----:B------:R-:W-:Y:S01]  /*9c10*/  LDGSTS.E.BYPASS.LTC128B.128 [R21+0x6400], desc[UR36][R4.64+0x100], !P0 ;  /* 0x0640010004157fae */ /* 0x000fe2000c101d64 */
[----:B------:R-:W-:-:S04]  /*9c20*/  LOP3.LUT P0, RZ, R6, 0x8, RZ, 0xc0, !PT ;  /* 0x0000000806ff7812 */ /* 0x000fc8000780c0ff */
[----:B------:R-:W-:-:S13]  /*9c30*/  ISETP.LT.OR P3, PT, R35, 0x1, !P0 ;  /* 0x000000012300780c */ /* 0x000fda0004761670 */
[----:B------:R2:W-:Y:S01]  /*9c40*/  LDGSTS.E.BYPASS.LTC128B.128 [R21+0x9400], desc[UR36][R4.64+0x180], !P3 ;  /* 0x0940018004157fae */ /* 0x0005e2000d901d64 */
[----:B0-----:R-:W-:-:S03]  /*9c50*/  IADD3 R6, P3, R14, R24, RZ ;  /* 0x000000180e067210 */ /* 0x001fc60007f7e0ff */
[----:B------:R-:W2:Y:S01]  /*9c60*/  SHFL.IDX PT, R14, R17, 0x4, 0x181f ;  /* 0x00981f00110e7f89 */ /* 0x000ea200000e0000 */
[----:B-1----:R-:W-:Y:S02]  /*9c70*/  IADD3.X R7, RZ, R0, RZ, P3, !PT ;  /* 0x00000000ff077210 */ /* 0x002fe40001ffe4ff */
[C---:B------:R-:W-:Y:S01]  /*9c80*/  ISETP.LT.OR P3, PT, R35.reuse, 0x11, P4 ;  /* 0x000000112300780c */ /* 0x040fe20002761670 */
[----:B------:R-:W0:Y:S04]  /*9c90*/  SHFL.IDX PT, R0, R3, 0x4, 0x181f ;  /* 0x00981f0003007f89 */ /* 0x000e2800000e0000 */
[----:B------:R-:W1:Y:S08]  /*9ca0*/  SHFL.IDX PT, R3, R3, 0x5, 0x181f ;  /* 0x00b81f0003037f89 */ /* 0x000e7000000e0000 */
[----:B------:R-:W-:Y:S01]  /*9cb0*/  LDGSTS.E.BYPASS.LTC128B.128 [R21+0xc00], desc[UR36][R10.64], !P3 ;  /* 0x00c000000a157fae */ /* 0x000fe2000d901d64 */
[----:B------:R-:W-:-:S13]  /*9cc0*/  ISETP.LT.OR P3, PT, R35, 0x11, !P2 ;  /* 0x000000112300780c */ /* 0x000fda0005761670 */
[----:B------:R-:W-:Y:S01]  /*9cd0*/  LDGSTS.E.BYPASS.LTC128B.128 [R21+0x3c00], desc[UR36][R10.64+0x80], !P3 ;  /* 0x03c000800a157fae */ /* 0x000fe2000d901d64 */
[----:B------:R-:W-:-:S13]  /*9ce0*/  ISETP.LT.OR P3, PT, R35, 0x11, !P1 ;  /* 0x000000112300780c */ /* 0x000fda0004f61670 */
[----:B------:R-:W-:Y:S01]  /*9cf0*/  LDGSTS.E.BYPASS.LTC128B.128 [R21+0x6c00], desc[UR36][R10.64+0x100], !P3 ;  /* 0x06c001000a157fae */ /* 0x000fe2000d901d64 */
[----:B------:R-:W-:-:S13]  /*9d00*/  ISETP.LT.OR P3, PT, R35, 0x11, !P0 ;  /* 0x000000112300780c */ /* 0x000fda0004761670 */
[----:B------:R-:W-:Y:S01]  /*9d10*/  LDGSTS.E.BYPASS.LTC128B.128 [R21+0x9c00], desc[UR36][R10.64+0x180], !P3 ;  /* 0x09c001800a157fae */ /* 0x000fe2000d901d64 */
[----:B--2---:R-:W-:-:S03]  /*9d20*/  IADD3 R4, P3, R14, R24, RZ ;  /* 0x000000180e047210 */ /* 0x004fc60007f7e0ff */
[----:B------:R2:W3:Y:S02]  /*9d30*/  SHFL.IDX PT, R14, R17, 0x5, 0x181f ;  /* 0x00b81f00110e7f89 */ /* 0x0004e400000e0000 */
[----:B0-----:R-:W-:Y:S01]  /*9d40*/  IMAD.X R5, RZ, RZ, R0, P3 ;  /* 0x000000ffff057224 */ /* 0x001fe200018e0600 */
[----:B------:R-:W-:Y:S01]  /*9d50*/  ISETP.LT.OR P3, PT, R35, 0x21, P4 ;  /* 0x000000212300780c */ /* 0x000fe20002761670 */
[----:B------:R-:W-:-:S12]  /*9d60*/  VIADD R0, R21, 0x400 ;  /* 0x0000040015007836 */ /* 0x000fd80000000000 */
[----:B------:R-:W-:Y:S01]  /*9d70*/  LDGSTS.E.BYPASS.LTC128B.128 [R21+0x1400], desc[UR36][R8.64], !P3 ;  /* 0x0140000008157fae */ /* 0x000fe2000d901d64 */
[----:B------:R-:W-:-:S13]  /*9d80*/  ISETP.LT.OR P3, PT, R35, 0x21, !P2 ;  /* 0x000000212300780c */ /* 0x000fda0005761670 */
[----:B------:R-:W-:Y:S01]  /*9d90*/  LDGSTS.E.BYPASS.LTC128B.128 [R21+0x4400], desc[UR36][R8.64+0x80], !P3 ;  /* 0x0440008008157fae */ /* 0x000fe2000d901d64 */
[----:B------:R-:W-:-:S13]  /*9da0*/  ISETP.LT.OR P3, PT, R35, 0x21, !P1 ;  /* 0x000000212300780c */ /* 0x000fda0004f61670 */
[----:B------:R-:W-:Y:S01]  /*9db0*/  LDGSTS.E.BYPASS.LTC128B.128 [R21+0x7400], desc[UR36][R8.64+0x100], !P3 ;  /* 0x0740010008157fae */ /* 0x000fe2000d901d64 */
[----:B------:R-:W-:-:S13]  /*9dc0*/  ISETP.LT.OR P3, PT, R35, 0x21, !P0 ;  /* 0x000000212300780c */ /* 0x000fda0004761670 */
[----:B------:R0:W-:Y:S01]  /*9dd0*/  LDGSTS.E.BYPASS.LTC128B.128 [R21+0xa400], desc[UR36][R8.64+0x180], !P3 ;  /* 0x0a40018008157fae */ /* 0x0001e2000d901d64 */
[----:B------:R-:W-:Y:S01]  /*9de0*/  ISETP.LT.OR P3, PT, R35, 0x31, P4 ;  /* 0x000000312300780c */ /* 0x000fe20002761670 */
[----:B0-----:R-:W-:-:S12]  /*9df0*/  IMAD.MOV.U32 R8, RZ, RZ, RZ ;  /* 0x000000ffff087224 */ /* 0x001fd800078e00ff */
[----:B------:R2:W-:Y:S01]  /*9e00*/  LDGSTS.E.BYPASS.LTC128B.128 [R21+0x1c00], desc[UR36][R6.64], !P3 ;  /* 0x01c0000006157fae */ /* 0x0005e2000d901d64 */
[----:B------:R-:W-:-:S13]  /*9e10*/  ISETP.LT.OR P3, PT, R35, 0x31, !P2 ;  /* 0x000000312300780c */ /* 0x000fda0005761670 */
[----:B------:R2:W-:Y:S01]  /*9e20*/  LDGSTS.E.BYPASS.LTC128B.128 [R21+0x4c00], desc[UR36][R6.64+0x80], !P3 ;  /* 0x04c0008006157fae */ /* 0x0005e2000d901d64 */
[----:B------:R-:W-:-:S13]  /*9e30*/  ISETP.LT.OR P3, PT, R35, 0x31, !P1 ;  /* 0x000000312300780c */ /* 0x000fda0004f61670 */
[----:B------:R2:W-:Y:S01]  /*9e40*/  LDGSTS.E.BYPASS.LTC128B.128 [R21+0x7c00], desc[UR36][R6.64+0x100], !P3 ;  /* 0x07c0010006157fae */ /* 0x0005e2000d901d64 */
[----:B------:R-:W-:-:S13]  /*9e50*/  ISETP.LT.OR P3, PT, R35, 0x31, !P0 ;  /* 0x000000312300780c */ /* 0x000fda0004761670 */
[----:B------:R2:W-:Y:S01]  /*9e60*/  LDGSTS.E.BYPASS.LTC128B.128 [R21+0xac00], desc[UR36][R6.64+0x180], !P3 ;  /* 0x0ac0018006157fae */ /* 0x0005e2000d901d64 */
[----:B------:R-:W-:-:S13]  /*9e70*/  ISETP.LT.OR P3, PT, R35, 0x41, P4 ;  /* 0x000000412300780c */ /* 0x000fda0002761670 */
[----:B------:R2:W-:Y:S01]  /*9e80*/  LDGSTS.E.BYPASS.LTC128B.128 [R21+0x2400], desc[UR36][R4.64], !P3 ;  /* 0x0240000004157fae */ /* 0x0005e2000d901d64 */
[----:B------:R-:W-:-:S13]  /*9e90*/  ISETP.LT.OR P3, PT, R35, 0x41, !P2 ;  /* 0x000000412300780c */ /* 0x000fda0005761670 */
[----:B------:R2:W-:Y:S01]  /*9ea0*/  LDGSTS.E.BYPASS.LTC128B.128 [R21+0x5400], desc[UR36][R4.64+0x80], !P3 ;  /* 0x0540008004157fae */ /* 0x0005e2000d901d64 */
[----:B------:R-:W-:-:S13]  /*9eb0*/  ISETP.LT.OR P3, PT, R35, 0x41, !P1 ;  /* 0x000000412300780c */ /* 0x000fda0004f61670 */
[----:B------:R2:W-:Y:S01]  /*9ec0*/  LDGSTS.E.BYPASS.LTC128B.128 [R21+0x8400], desc[UR36][R4.64+0x100], !P3 ;  /* 0x0840010004157fae */ /* 0x0005e2000d901d64 */
[----:B------:R-:W-:-:S13]  /*9ed0*/  ISETP.LT.OR P3, PT, R35, 0x41, !P0 ;  /* 0x000000412300780c */ /* 0x000fda0004761670 */
[----:B-1-3--:R2:W-:Y:S02]  /*9ee0*/  LDGSTS.E.BYPASS.LTC128B.128 [R21+0xb400], desc[UR36][R4.64+0x180], !P3 ;  /* 0x0b40018004157fae */ /* 0x00a5e4000d901d64 */
.L_x_9164:
[----:B0-2---:R-:W-:Y:S02]  /*9ef0*/  IADD3 R4, P3, R14, R24, RZ ;  /* 0x000000180e047210 */ /* 0x005fe40007f7e0ff */
[C---:B------:R-:W-:Y:S02]  /*9f00*/  ISETP.LT.OR P2, PT, R35.reuse, 0x51, !P2 ;  /* 0x000000512300780c */ /* 0x040fe40005741670 */
[----:B------:R-:W-:Y:S02]  /*9f10*/  IADD3.X R5, RZ, R3, RZ, P3, !PT ;  /* 0x00000003ff057210 */ /* 0x000fe40001ffe4ff */
[C---:B------:R-:W-:Y:S02]  /*9f20*/  ISETP.LT.OR P3, PT, R35.reuse, 0x51, P4 ;  /* 0x000000512300780c */ /* 0x040fe40002761670 */
[C---:B------:R-:W-:Y:S02]  /*9f30*/  ISETP.LT.OR P1, PT, R35.reuse, 0x51, !P1 ;  /* 0x000000512300780c */ /* 0x040fe40004f21670 */
[----:B------:R-:W-:-:S09]  /*9f40*/  ISETP.LT.OR P0, PT, R35, 0x51, !P0 ;  /* 0x000000512300780c */ /* 0x000fd20004701670 */
[----:B------:R-:W-:Y:S01]  /*9f50*/  @!PT LDS RZ, [RZ] ;  /* 0x00000000fffff984 */ /* 0x000fe20000000800 */
[----:B------:R-:W-:Y:S01]  /*9f60*/  @!PT LDS RZ, [RZ] ;  /* 0x00000000fffff984 */ /* 0x000fe20000000800 */
[----:B------:R-:W-:Y:S01]  /*9f70*/  @!PT LDS RZ, [RZ] ;  /* 0x00000000fffff984 */ /* 0x000fe20000000800 */
[----:B------:R0:W-:Y:S04]  /*9f80*/  LDGSTS.E.BYPASS.LTC128B.128 [R21+0x2c00], desc[UR36][R4.64], !P3 ;  /* 0x02c0000004157fae */ /* 0x0001e8000d901d64 */
[----:B------:R0:W-:Y:S04]  /*9f90*/  LDGSTS.E.BYPASS.LTC128B.128 [R21+0x5c00], desc[UR36][R4.64+0x80], !P2 ;  /* 0x05c0008004157fae */ /* 0x0001e8000d101d64 */
[----:B------:R0:W-:Y:S04]  /*9fa0*/  LDGSTS.E.BYPASS.LTC128B.128 [R21+0x8c00], desc[UR36][R4.64+0x100], !P1 ;  /* 0x08c0010004157fae */ /* 0x0001e8000c901d64 */
        /* <DEDUP_REMOVED lines=8> */
.L_x_9086:
[----:B------:R-:W-:Y:S01]  /*a030*/  UIADD3 UR4, UR46, -0x2, URZ ;  /* 0xfffffffe2e047890 */ /* 0x000fe2000fffe03f */
[----:B------:R-:W-:Y:S01]  /*a040*/  SYNCS.ARRIVE.TRANS64.A1T0 RZ, [UR43+0x22850], RZ ;  /* 0x022850ffffff79a7 */ /* 0x000fe2000810002b */
[----:B------:R-:W-:Y:S01]  /*a050*/  BSSY B0, `(.L_x_9070) ;  /* 0x00000e7000007945 */ /* 0x000fe20003800000 */
[----:B------:R-:W-:Y:S01]  /*a060*/  IMAD.MOV.U32 R21, RZ, RZ, 0x1 ;  /* 0x00000001ff157424 */ /* 0x000fe200078e00ff */
[----:B------:R-:W-:Y:S01]  /*a070*/  UISETP.GE.AND UP0, UPT, UR4, UR45, UPT ;  /* 0x0000002d0400728c */ /* 0x000fe2000bf06270 */
[----:B------:R-:W-:-:S05]  /*a080*/  IMAD.MOV.U32 R20, RZ, RZ, 0x1 ;  /* 0x00000001ff147424 */ /* 0x000fca00078e00ff */
[----:B------:R-:W-:-:S13]  /*a090*/  PLOP3.LUT P0, PT, PT, PT, UP0, 0x40, 0x0 ;  /* 0x000000000000781c */ /* 0x000fda0003f0e808 */
[----:B------:R-:W-:Y:S05]  /*a0a0*/  @P0 BRA `(.L_x_9087) ;  /* 0x0000000c00840947 */ /* 0x000fea0003800000 */
[----:B------:R-:W-:Y:S01]  /*a0b0*/  UIADD3 UR4, UR44, 0x1, URZ ;  /* 0x000000012c047890 */ /* 0x000fe2000fffe03f */
[----:B------:R-:W-:Y:S01]  /*a0c0*/  IADD3 R27, R28, R31, R27 ;  /* 0x0000001f1c1b7210 */ /* 0x000fe20007ffe01b */
[----:B------:R-:W-:Y:S01]  /*a0d0*/  IMAD.MOV.U32 R21, RZ, RZ, 0x1 ;  /* 0x00000001ff157424 */ /* 0x000fe200078e00ff */
[----:B------:R-:W-:Y:S01]  /*a0e0*/  LOP3.LUT R4, RZ, UR42, RZ, 0x33, !PT ;  /* 0x0000002aff047c12 */ /* 0x000fe2000f8e33ff */
[----:B------:R-:W-:Y:S01]  /*a0f0*/  UIMAD UR4, UR4, UR38, URZ ;  /* 0x00000026040472a4 */ /* 0x000fe2000f8e023f */
[----:B------:R-:W-:Y:S01]  /*a100*/  MOV R20, 0x1 ;  /* 0x0000000100147802 */ /* 0x000fe20000000f00 */
[----:B------:R-:W-:-:S04]  /*a110*/  VIADD R36, R27, 0xfffffee0 ;  /* 0xfffffee01b247836 */ /* 0x000fc80000000000 */
[----:B------:R-:W-:-:S04]  /*a120*/  LOP3.LUT R3, RZ, UR4, RZ, 0x33, !PT ;  /* 0x00000004ff037c12 */ /* 0x000fc8000f8e33ff */
[----:B------:R-:W-:-:S04]  /*a130*/  VIMNMX R3, R3, R4, !PT ;  /* 0x0000000403037248 */ /* 0x000fc80007fe0100 */
[C---:B------:R-:W-:Y:S01]  /*a140*/  IADD3 R35, -R3.reuse, -0x2, RZ ;  /* 0xfffffffe03237810 */ /* 0x040fe20007ffe1ff */
[----:B------:R-:W-:-:S07]  /*a150*/  IMAD R36, R3, -0x60, R36 ;  /* 0xffffffa003247824 */ /* 0x000fce00078e0224 */
.L_x_9102:
[----:B------:R-:W-:Y:S01]  /*a160*/  ISETP.NE.AND P1, PT, R29, 0x1, PT ;  /* 0x000000011d00780c */ /* 0x000fe20003f25270 */
[----:B------:R-:W-:Y:S01]  /*a170*/  BSSY B1, `(.L_x_9088) ;  /* 0x0000014000017945 */ /* 0x000fe20003800000 */
[----:B------:R-:W-:Y:S01]  /*a180*/  ISETP.GT.U32.AND P0, PT, R26, 0x5f, PT ;  /* 0x0000005f1a00780c */ /* 0x000fe20003f04070 */
[----:B------:R-:W-:-:S10]  /*a190*/  IMAD.MOV.U32 R33, RZ, RZ, RZ ;  /* 0x000000ffff217224 */ /* 0x000fd400078e00ff */
[----:B0-----:R-:W0:Y:S08]  /*a1a0*/  @P1 LDC R3, c[0x0][0x434] ;  /* 0x00010d00ff031b82 */ /* 0x001e300000000800 */
[----:B------:R-:W1:Y:S01]  /*a1b0*/  @P1 LDC R5, c[0x0][0x438] ;  /* 0x00010e00ff051b82 */ /* 0x000e620000000800 */
[----:B0-----:R-:W-:-:S04]  /*a1c0*/  @P1 IMAD.HI.U32 R4, R36, R3, RZ ;  /* 0x0000000324041227 */ /* 0x001fc800078e00ff */
[----:B------:R-:W-:Y:S01]  /*a1d0*/  IMAD.MOV.U32 R3, RZ, RZ, R36 ;  /* 0x000000ffff037224 */ /* 0x000fe200078e0024 */
[----:B-1----:R-:W-:Y:S01]  /*a1e0*/  @P1 SHF.R.U32.HI R3, RZ, R5, R4 ;  /* 0x00000005ff031219 */ /* 0x002fe20000011604 */
[----:B--23--:R-:W-:Y:S06]  /*a1f0*/  @P0 BRA `(.L_x_9089) ;  /* 0x00000000002c0947 */ /* 0x00cfec0003800000 */
[----:B------:R-:W-:Y:S01]  /*a200*/  SHF.R.S32.HI R5, RZ, 0x1f, R3 ;  /* 0x0000001fff057819 */ /* 0x000fe20000011403 */
[----:B------:R-:W-:Y:S01]  /*a210*/  ULDC.64 UR4, c[0x0][0x428] ;  /* 0x00010a0000047ab9 */ /* 0x000fe20000000a00 */
[----:B------:R-:W-:Y:S01]  /*a220*/  MOV R4, R3 ;  /* 0x0000000300047202 */ /* 0x000fe20000000f00 */
[----:B------:R-:W-:-:S04]  /*a230*/  IMAD R9, R25, UR4, RZ ;  /* 0x0000000419097c24 */ /* 0x000fc8000f8e02ff */
[----:B------:R-:W-:-:S04]  /*a240*/  IMAD.WIDE.U32 R6, R30, UR4, R4 ;  /* 0x000000041e067c25 */ /* 0x000fc8000f8e0004 */
[----:B------:R-:W-:Y:S01]  /*a250*/  IMAD R5, R30, UR5, R9 ;  /* 0x000000051e057c24 */ /* 0x000fe2000f8e0209 */
[----:B------:R-:W-:Y:S02]  /*a260*/  ULDC.64 UR4, c[0x0][0x418] ;  /* 0x0001060000047ab9 */ /* 0x000fe40000000a00 */
[----:B------:R-:W-:Y:S01]  /*a270*/  LEA R4, P0, R6, UR4, 0x2 ;  /* 0x0000000406047c11 */ /* 0x000fe2000f8010ff */
[----:B------:R-:W-:-:S05]  /*a280*/  IMAD.IADD R5, R5, 0x1, R7 ;  /* 0x0000000105057824 */ /* 0x000fca00078e0207 */
[----:B------:R-:W-:-:S05]  /*a290*/  LEA.HI.X R5, R6, UR5, R5, 0x2, P0 ;  /* 0x0000000506057c11 */ /* 0x000fca00080f1405 */
[----:B------:R0:W5:Y:S02]  /*a2a0*/  LDG.E R33, desc[UR36][R4.64] ;  /* 0x0000002404217981 */ /* 0x000164000c1e1900 */
.L_x_9089:
[----:B------:R-:W-:Y:S05]  /*a2b0*/  BSYNC B1 ;  /* 0x0000000000017941 */ /* 0x000fea0003800000 */
.L_x_9088:
[----:B------:R-:W-:-:S13]  /*a2c0*/  ISETP.NE.AND P0, PT, R34, 0x3, PT ;  /* 0x000000032200780c */ /* 0x000fda0003f05270 */
[----:B------:R-:W-:Y:S05]  /*a2d0*/  @!P0 BRA `(.L_x_9090) ;  /* 0x0000000000048947 */ /* 0x000fea0003800000 */
[----:B------:R-:W-:Y:S01]  /*a2e0*/  BPT.TRAP 0x1 ;  /* 0x000000040000795c */ /* 0x000fe20000300000 */
.L_x_9090:
[----:B------:R-:W-:Y:S01]  /*a2f0*/  LEA R32, R21, UR43, 0x3 ;  /* 0x0000002b15207c11 */ /* 0x000fe2000f8e18ff */
[----:B------:R-:W-:Y:S01]  /*a300*/  BSSY B1, `(.L_x_9091) ;  /* 0x0000004000017945 */ /* 0x000fe20003800000 */
[----:B------:R-:W-:-:S04]  /*a310*/  SHF.L.U32 R31, R20, 0x1f, RZ ;  /* 0x0000001f141f7819 */ /* 0x000fc800000006ff */
[----:B------:R-:W1:Y:S02]  /*a320*/  SYNCS.PHASECHK.TRANS64.TRYWAIT P0, [R32+URZ+0x22840], R31 ;  /* 0x0228401f200075a7 */ /* 0x000e64000800017f */
[----:B-1----:R-:W-:Y:S05]  /*a330*/  @!P0 BRA `(.L_x_9092) ;  /* 0x0000002800f88947 */ /* 0x002fea0003800000 */
.L_x_9165:
[----:B------:R-:W-:Y:S05]  /*a340*/  BSYNC B1 ;  /* 0x0000000000017941 */ /* 0x000fea0003800000 */
.L_x_9091:
[----:B------:R-:W-:Y:S01]  /*a350*/  ULDC UR4, c[0x0][0x430] ;  /* 0x00010c0000047ab9 */ /* 0x000fe20000000800 */
[----:B-----5:R-:W-:Y:S01]  /*a360*/  SHF.R.S32.HI R22, RZ, 0x1f, R33 ;  /* 0x0000001fff167819 */ /* 0x020fe20000011421 */
[----:B------:R-:W-:Y:S01]  /*a370*/  UIADD3 UR4, -UR4, URZ, URZ ;  /* 0x0000003f04047290 */ /* 0x000fe2000fffe13f */
[----:B------:R-:W-:Y:S01]  /*a380*/  LOP3.LUT P1, RZ, R23, 0x2, RZ, 0xc0, !PT ;  /* 0x0000000217ff7812 */ /* 0x000fe2000782c0ff */
[----:B------:R-:W-:Y:S01]  /*a390*/  ULDC.64 UR6, c[0x0][0x310] ;  /* 0x0000c40000067ab9 */ /* 0x000fe20000000a00 */
[----:B------:R-:W-:Y:S02]  /*a3a0*/  IMAD R17, R21, 0x1800, R16 ;  /* 0x0000180015117824 */ /* 0x000fe400078e0210 */
[----:B------:R-:W-:Y:S02]  /*a3b0*/  IMAD R6, R22, UR6, RZ ;  /* 0x0000000616067c24 */ /* 0x000fe4000f8e02ff */
[----:B------:R-:W-:Y:S01]  /*a3c0*/  IMAD R28, R3, UR4, R36 ;  /* 0x00000004031c7c24 */ /* 0x000fe2000f8e0224 */
[----:B------:R-:W-:-:S03]  /*a3d0*/  ULDC.64 UR4, c[0x0][0x300] ;  /* 0x0000c00000047ab9 */ /* 0x000fc60000000a00 */
[----:B0-----:R-:W-:Y:S01]  /*a3e0*/  IMAD.WIDE.U32 R4, R28, UR4, RZ ;  /* 0x000000041c047c25 */ /* 0x001fe2000f8e00ff */
[----:B------:R-:W-:-:S05]  /*a3f0*/  SHF.R.S32.HI R27, RZ, 0x1f, R28 ;  /* 0x0000001fff1b7819 */ /* 0x000fca000001141c */
[----:B------:R-:W-:Y:S01]  /*a400*/  IMAD R3, R27, UR4, RZ ;  /* 0x000000041b037c24 */ /* 0x000fe2000f8e02ff */
[----:B------:R-:W-:-:S03]  /*a410*/  R2UR UR4, R19 ;  /* 0x00000000130472ca */ /* 0x000fc600000e0000 */
[----:B------:R-:W-:-:S04]  /*a420*/  IMAD R3, R28, UR5, R3 ;  /* 0x000000051c037c24 */ /* 0x000fc8000f8e0203 */
[----:B------:R-:W-:Y:S02]  /*a430*/  IMAD.IADD R5, R5, 0x1, R3 ;  /* 0x0000000105057824 */ /* 0x000fe400078e0203 */
[C---:B------:R-:W-:Y:S02]  /*a440*/  IMAD R3, R33.reuse, UR7, R6 ;  /* 0x0000000721037c24 */ /* 0x040fe4000f8e0206 */
[----:B------:R-:W-:Y:S01]  /*a450*/  IMAD.WIDE.U32 R4, R33, UR6, R4 ;  /* 0x0000000621047c25 */ /* 0x000fe2000f8e0004 */
[----:B------:R-:W-:Y:S02]  /*a460*/  ULDC.64 UR6, c[0x0][0x308] ;  /* 0x0000c20000067ab9 */ /* 0x000fe40000000a00 */
[----:B------:R-:W-:Y:S01]  /*a470*/  UIMAD UR4, UR4, UR6, URZ ;  /* 0x00000006040472a4 */ /* 0x000fe2000f8e023f */
[----:B------:R-:W-:Y:S01]  /*a480*/  IMAD.IADD R5, R5, 0x1, R3 ;  /* 0x0000000105057824 */ /* 0x000fe200078e0203 */
[----:B------:R-:W-:Y:S02]  /*a490*/  MOV R3, UR6 ;  /* 0x0000000600037c02 */ /* 0x000fe40008000f00 */
        /* <DEDUP_REMOVED lines=11> */
[----:B------:R-:W-:Y:S04]  /*a550*/  SHFL.IDX PT, R7, R3, 0x1, 0x181f ;  /* 0x00381f0003077f89 */ /* 0x000fe800000e0000 */
[----:B------:R-:W-:Y:S04]  /*a560*/  SHFL.IDX PT, R4, R3, 0x2, 0x181f ;  /* 0x00581f0003047f89 */ /* 0x000fe800000e0000 */
[----:B------:R-:W-:Y:S04]  /*a570*/  SHFL.IDX PT, R18, R3, 0x4, 0x181f ;  /* 0x00981f0003127f89 */ /* 0x000fe800000e0000 */
[----:B------:R-:W-:Y:S01]  /*a580*/  SHFL.IDX PT, R37, R10, 0x5, 0x181f ;  /* 0x00b81f000a257f89 */ /* 0x000fe200000e0000 */
[----:B0-----:R-:W-:-:S03]  /*a590*/  IADD3 R12, P0, R14, R24, RZ ;  /* 0x000000180e0c7210 */ /* 0x001fc60007f1e0ff */
[----:B------:R-:W0:Y:S02]  /*a5a0*/  SHFL.IDX PT, R14, R10, 0x1, 0x181f ;  /* 0x00381f000a0e7f89 */ /* 0x000e2400000e0000 */
[----:B--2---:R-:W-:Y:S02]  /*a5b0*/  IMAD.X R13, RZ, RZ, R5, P0 ;  /* 0x000000ffff0d7224 */ /* 0x004fe400000e0605 */
[----:B------:R-:W-:Y:S04]  /*a5c0*/  SHFL.IDX PT, R5, R3, 0x3, 0x181f ;  /* 0x00781f0003057f89 */ /* 0x000fe800000e0000 */
[----:B------:R2:W-:Y:S01]  /*a5d0*/  LDGSTS.E.BYPASS.LTC128B.128 [R17+0x1c400], desc[UR36][R12.64], !P1 ;  /* 0x1c4000000c117fae */ /* 0x0005e2000c901d64 */
[----:B0-----:R-:W-:-:S03]  /*a5e0*/  IADD3 R8, P0, R14, R24, RZ ;  /* 0x000000180e087210 */ /* 0x001fc60007f1e0ff */
[----:B------:R-:W0:Y:S02]  /*a5f0*/  SHFL.IDX PT, R14, R10, 0x2, 0x181f ;  /* 0x00581f000a0e7f89 */ /* 0x000e2400000e0000 */
[----:B------:R-:W-:-:S05]  /*a600*/  IMAD.X R9, RZ, RZ, R7, P0 ;  /* 0x000000ffff097224 */ /* 0x000fca00000e0607 */
[----:B------:R2:W-:Y:S01]  /*a610*/  LDGSTS.E.BYPASS.LTC128B.128 [R17+0x1cc00], desc[UR36][R8.64], !P1 ;  /* 0x1cc0000008117fae */ /* 0x0005e2000c901d64 */
[----:B0-----:R-:W-:-:S03]  /*a620*/  IADD3 R6, P0, R14, R24, RZ ;  /* 0x000000180e067210 */ /* 0x001fc60007f1e0ff */
[----:B------:R-:W0:Y:S01]  /*a630*/  SHFL.IDX PT, R14, R10, 0x3, 0x181f ;  /* 0x00781f000a0e7f89 */ /* 0x000e2200000e0000 */
[----:B------:R-:W-:-:S05]  /*a640*/  IADD3.X R7, RZ, R4, RZ, P0, !PT ;  /* 0x00000004ff077210 */ /* 0x000fca00007fe4ff */
[----:B------:R2:W-:Y:S01]  /*a650*/  LDGSTS.E.BYPASS.LTC128B.128 [R17+0x1d400], desc[UR36][R6.64], !P1 ;  /* 0x1d40000006117fae */ /* 0x0005e2000c901d64 */
[----:B0-----:R-:W-:-:S03]  /*a660*/  IADD3 R4, P0, R14, R24, RZ ;  /* 0x000000180e047210 */ /* 0x001fc60007f1e0ff */
[----:B------:R-:W0:Y:S02]  /*a670*/  SHFL.IDX PT, R14, R10, 0x4, 0x181f ;  /* 0x00981f000a0e7f89 */ /* 0x000e2400000e0000 */
[----:B------:R-:W-:-:S05]  /*a680*/  IMAD.X R5, RZ, RZ, R5, P0 ;  /* 0x000000ffff057224 */ /* 0x000fca00000e0605 */
[----:B------:R2:W-:Y:S01]  /*a690*/  LDGSTS.E.BYPASS.LTC128B.128 [R17+0x1dc00], desc[UR36][R4.64], !P1 ;  /* 0x1dc0000004117fae */ /* 0x0005e2000c901d64 */
[----:B0-----:R-:W-:-:S05]  /*a6a0*/  IADD3 R14, P0, R14, R24, RZ ;  /* 0x000000180e0e7210 */ /* 0x001fca0007f1e0ff */
[----:B------:R-:W-:Y:S02]  /*a6b0*/  IMAD.X R15, RZ, RZ, R18, P0 ;  /* 0x000000ffff0f7224 */ /* 0x000fe400000e0612 */
[----:B------:R2:W0:Y:S04]  /*a6c0*/  SHFL.IDX PT, R18, R3, 0x5, 0x181f ;  /* 0x00b81f0003127f89 */ /* 0x00042800000e0000 */
[----:B------:R2:W-:Y:S02]  /*a6d0*/  LDGSTS.E.BYPASS.LTC128B.128 [R17+0x1e400], desc[UR36][R14.64], !P1 ;  /* 0x1e4000000e117fae */ /* 0x0005e4000c901d64 */
.L_x_9179:
[----:B--2---:R-:W-:-:S05]  /*a6e0*/  IADD3 R4, P0, R37, R24, RZ ;  /* 0x0000001825047210 */ /* 0x004fca0007f1e0ff */
[----:B0-----:R-:W-:Y:S01]  /*a6f0*/  IMAD.X R5, RZ, RZ, R18, P0 ;  /* 0x000000ffff057224 */ /* 0x001fe200000e0612 */
[----:B------:R-:W-:-:S04]  /*a700*/  PLOP3.LUT P0, PT, PT, PT, PT, 0x80, 0x0 ;  /* 0x000000000000781c */ /* 0x000fc80003f0f070 */
[----:B------:R-:W-:Y:S01]  /*a710*/  @!PT LDS RZ, [RZ] ;  /* 0x00000000fffff984 */ /* 0x000fe20000000800 */
[----:B------:R-:W-:Y:S01]  /*a720*/  @!PT LDS RZ, [RZ] ;  /* 0x00000000fffff984 */ /* 0x000fe20000000800 */
[----:B------:R-:W-:Y:S01]  /*a730*/  @!PT LDS RZ, [RZ] ;  /* 0x00000000fffff984 */ /* 0x000fe20000000800 */
[----:B------:R0:W-:Y:S01]  /*a740*/  LDGSTS.E.BYPASS.LTC128B.128 [R17+0x1ec00], desc[UR36][R4.64], !P1 ;  /* 0x1ec0000004117fae */ /* 0x0001e2000c901d64 */
[----:B------:R-:W-:-:S08]  /*a750*/  NOP ;  /* 0x0000000000007918 */ /* 0x000fd00000000000 */
.L_x_9094:
        /* <DEDUP_REMOVED lines=10> */
.L_x_9095:
[----:B------:R2:W-:Y:S01]  /*a800*/  SYNCS.ARRIVE.TRANS64.A1T0 RZ, [R32+URZ+0x22830], RZ ;  /* 0x022830ff20ff79a7 */ /* 0x0005e2000810003f */
[----:B------:R-:W-:Y:S05]  /*a810*/  @!P2 BRA `(.L_x_9096) ;  /* 0x000000000004a947 */ /* 0x000fea0003800000 */
[----:B------:R-:W-:Y:S01]  /*a820*/  BPT.TRAP 0x1 ;  /* 0x000000040000795c */ /* 0x000fe20000300000 */
.L_x_9096:
[----:B------:R-:W3:Y:S01]  /*a830*/  SYNCS.PHASECHK.TRANS64.TRYWAIT P0, [R32+URZ+0x22860], R31 ;  /* 0x0228601f200075a7 */ /* 0x000ee2000800017f */
[----:B------:R-:W-:Y:S04]  /*a840*/  BSSY B1, `(.L_x_9097) ;  /* 0x0000002000017945 */ /* 0x000fe80003800000 */
[----:B---3--:R-:W-:Y:S05]  /*a850*/  @!P0 BRA `(.L_x_9098) ;  /* 0x0000002c00548947 */ /* 0x008fea0003800000 */
.L_x_9180:
[----:B------:R-:W-:Y:S05]  /*a860*/  BSYNC B1 ;  /* 0x0000000000017941 */ /* 0x000fea0003800000 */
.L_x_9097:
[----:B------:R-:W-:Y:S01]  /*a870*/  ULDC.64 UR4, c[0x0][0x328] ;  /* 0x0000ca0000047ab9 */ /* 0x000fe20000000a00 */
[----:B------:R-:W-:Y:S01]  /*a880*/  ULDC.64 UR6, c[0x0][0x338] ;  /* 0x0000ce0000067ab9 */ /* 0x000fe20000000a00 */
[----:B------:R-:W-:Y:S01]  /*a890*/  IMAD R27, R27, UR4, RZ ;  /* 0x000000041b1b7c24 */ /* 0x000fe2000f8e02ff */
[----:B------:R-:W-:Y:S01]  /*a8a0*/  LOP3.LUT P4, RZ, R23, 0x1, RZ, 0xc0, !PT ;  /* 0x0000000117ff7812 */ /* 0x000fe2000788c0ff */
[C---:B0-----:R-:W-:Y:S01]  /*a8b0*/  IMAD.WIDE.U32 R4, R28.reuse, UR4, RZ ;  /* 0x000000041c047c25 */ /* 0x041fe2000f8e00ff */
[----:B------:R-:W-:Y:S02]  /*a8c0*/  R2UR UR4, R19 ;  /* 0x00000000130472ca */ /* 0x000fe400000e0000 */
[C---:B------:R-:W-:Y:S01]  /*a8d0*/  LOP3.LUT P3, RZ, R23.reuse, 0x10, RZ, 0xc0, !PT ;  /* 0x0000001017ff7812 */ /* 0x040fe2000786c0ff */
[----:B------:R-:W-:Y:S01]  /*a8e0*/  IMAD R27, R28, UR5, R27 ;  /* 0x000000051c1b7c24 */ /* 0x000fe2000f8e021b */
[C---:B------:R-:W-:Y:S01]  /*a8f0*/  LOP3.LUT P2, RZ, R23.reuse, 0x8, RZ, 0xc0, !PT ;  /* 0x0000000817ff7812 */ /* 0x040fe2000784c0ff */
[----:B------:R-:W-:Y:S01]  /*a900*/  IMAD R22, R22, UR6, RZ ;  /* 0x0000000616167c24 */ /* 0x000fe2000f8e02ff */
[----:B------:R-:W-:-:S02]  /*a910*/  LOP3.LUT P1, RZ, R23, 0x4, RZ, 0xc0, !PT ;  /* 0x0000000417ff7812 */ /* 0x000fc4000782c0ff */
[----:B------:R-:W-:Y:S01]  /*a920*/  IADD3 R5, R5, R27, RZ ;  /* 0x0000001b05057210 */ /* 0x000fe20007ffe0ff */
[C---:B------:R-:W-:Y:S02]  /*a930*/  IMAD R3, R33.reuse, UR7, R22 ;  /* 0x0000000721037c24 */ /* 0x040fe4000f8e0216 */
[----:B------:R-:W-:Y:S01]  /*a940*/  IMAD.WIDE.U32 R4, R33, UR6, R4 ;  /* 0x0000000621047c25 */ /* 0x000fe2000f8e0004 */
[----:B------:R-:W-:Y:S02]  /*a950*/  ULDC.64 UR6, c[0x0][0x330] ;  /* 0x0000cc0000067ab9 */ /* 0x000fe40000000a00 */
        /* <DEDUP_REMOVED lines=12> */
[----:B------:R-:W-:-:S03]  /*aa20*/  IMAD R17, R21, 0xc000, R0 ;  /* 0x0000c00015117824 */ /* 0x000fc600078e0200 */
[----:B------:R-:W4:Y:S04]  /*aa30*/  SHFL.IDX PT, R5, R18, RZ, 0x181f ;  /* 0x00181fff12057589 */ /* 0x000f2800000e0000 */
[----:B------:R-:W-:Y:S04]  /*aa40*/  SHFL.IDX PT, R6, R18, 0x1, 0x181f ;  /* 0x00381f0012067f89 */ /* 0x000fe800000e0000 */
[----:B------:R-:W-:Y:S04]  /*aa50*/  SHFL.IDX PT, R7, R18, 0x3, 0x181f ;  /* 0x00781f0012077f89 */ /* 0x000fe800000e0000 */
[----:B------:R-:W-:Y:S01]  /*aa60*/  SHFL.IDX PT, R22, R18, 0x4, 0x181f ;  /* 0x00981f0012167f89 */ /* 0x000fe200000e0000 */
[----:B0-----:R-:W-:-:S04]  /*aa70*/  IADD3 R14, P0, R14, R24, RZ ;  /* 0x000000180e0e7210 */ /* 0x001fc80007f1e0ff */
[----:B----4-:R-:W-:Y:S02]  /*aa80*/  IADD3.X R15, RZ, R5, RZ, P0, !PT ;  /* 0x00000005ff0f7210 */ /* 0x010fe400007fe4ff */
[----:B------:R-:W0:Y:S04]  /*aa90*/  SHFL.IDX PT, R5, R3, 0x1, 0x181f ;  /* 0x00381f0003057f89 */ /* 0x000e2800000e0000 */
[----:B------:R-:W-:Y:S04]  /*aaa0*/  LDGSTS.E.BYPASS.LTC128B.128 [R17], desc[UR36][R14.64], !P4 ;  /* 0x000000000e117fae */ /* 0x000fe8000e101d64 */
[----:B------:R-:W-:Y:S04]  /*aab0*/  LDGSTS.E.BYPASS.LTC128B.128 [R17+0x3000], desc[UR36][R14.64+0x80], !P3 ;  /* 0x030000800e117fae */ /* 0x000fe8000d901d64 */
[----:B------:R-:W-:Y:S04]  /*aac0*/  LDGSTS.E.BYPASS.LTC128B.128 [R17+0x6000], desc[UR36][R14.64+0x100], !P2 ;  /* 0x060001000e117fae */ /* 0x000fe8000d101d64 */
[----:B------:R-:W-:Y:S01]  /*aad0*/  LDGSTS.E.BYPASS.LTC128B.128 [R17+0x9000], desc[UR36][R14.64+0x180], !P1 ;  /* 0x090001800e117fae */ /* 0x000fe2000c901d64 */
[----:B0-----:R-:W-:-:S03]  /*aae0*/  IADD3 R10, P0, R5, R24, RZ ;  /* 0x00000018050a7210 */ /* 0x001fc60007f1e0ff */
[----:B------:R-:W0:Y:S02]  /*aaf0*/  SHFL.IDX PT, R5, R3, 0x2, 0x181f ;  /* 0x00581f0003057f89 */ /* 0x000e2400000e0000 */
[----:B------:R-:W-:Y:S02]  /*ab00*/  IMAD.X R11, RZ, RZ, R6, P0 ;  /* 0x000000ffff0b7224 */ /* 0x000fe400000e0606 */
[----:B------:R-:W4:Y:S04]  /*ab10*/  SHFL.IDX PT, R6, R18, 0x2, 0x181f ;  /* 0x00581f0012067f89 */ /* 0x000f2800000e0000 */
[----:B------:R-:W-:Y:S04]  /*ab20*/  LDGSTS.E.BYPASS.LTC128B.128 [R17+0x800], desc[UR36][R10.64], !P4 ;  /* 0x008000000a117fae */ /* 0x000fe8000e101d64 */
[----:B------:R-:W-:Y:S04]  /*ab30*/  LDGSTS.E.BYPASS.LTC128B.128 [R17+0x3800], desc[UR36][R10.64+0x80], !P3 ;  /* 0x038000800a117fae */ /* 0x000fe8000d901d64 */
[----:B------:R-:W-:Y:S04]  /*ab40*/  LDGSTS.E.BYPASS.LTC128B.128 [R17+0x6800], desc[UR36][R10.64+0x100], !P2 ;  /* 0x068001000a117fae */ /* 0x000fe8000d101d64 */
[----:B------:R-:W-:Y:S01]  /*ab50*/  LDGSTS.E.BYPASS.LTC128B.128 [R17+0x9800], desc[UR36][R10.64+0x180], !P1 ;  /* 0x098001800a117fae */ /* 0x000fe2000c901d64 */
[----:B0-----:R-:W-:-:S03]  /*ab60*/  IADD3 R8, P0, R5, R24, RZ ;  /* 0x0000001805087210 */ /* 0x001fc60007f1e0ff */
[----:B------:R-:W-:Y:S04]  /*ab70*/  SHFL.IDX PT, R18, R18, 0x5, 0x181f ;  /* 0x00b81f0012127f89 */ /* 0x000fe800000e0000 */
[----:B------:R-:W0:Y:S01]  /*ab80*/  SHFL.IDX PT, R5, R3, 0x3, 0x181f ;  /* 0x00781f0003057f89 */ /* 0x000e2200000e0000 */
[----:B----4-:R-:W-:-:S05]  /*ab90*/  IMAD.X R9, RZ, RZ, R6, P0 ;  /* 0x000000ffff097224 */ /* 0x010fca00000e0606 */
[----:B------:R-:W-:Y:S04]  /*aba0*/  LDGSTS.E.BYPASS.LTC128B.128 [R17+0x1000], desc[UR36][R8.64], !P4 ;  /* 0x0100000008117fae */ /* 0x000fe8000e101d64 */
[----:B------:R-:W-:Y:S04]  /*abb0*/  LDGSTS.E.BYPASS.LTC128B.128 [R17+0x4000], desc[UR36][R8.64+0x80], !P3 ;  /* 0x0400008008117fae */ /* 0x000fe8000d901d64 */
[----:B------:R-:W-:Y:S04]  /*abc0*/  LDGSTS.E.BYPASS.LTC128B.128 [R17+0x7000], desc[UR36][R8.64+0x100], !P2 ;  /* 0x0700010008117fae */ /* 0x000fe8000d101d64 */
[----:B------:R4:W-:Y:S01]  /*abd0*/  LDGSTS.E.BYPASS.LTC128B.128 [R17+0xa000], desc[UR36][R8.64+0x180], !P1 ;  /* 0x0a00018008117fae */ /* 0x0009e2000c901d64 */
[----:B0-----:R-:W-:-:S03]  /*abe0*/  IADD3 R6, P0, R5, R24, RZ ;  /* 0x0000001805067210 */ /* 0x001fc60007f1e0ff */
[----:B------:R-:W0:Y:S02]  /*abf0*/  SHFL.IDX PT, R5, R3, 0x4, 0x181f ;  /* 0x00981f0003057f89 */ /* 0x000e2400000e0000 */
[----:B------:R-:W-:Y:S02]  /*ac00*/  IMAD.X R7, RZ, RZ, R7, P0 ;  /* 0x000000ffff077224 */ /* 0x000fe400000e0607 */
[----:B------:R-:W1:Y:S01]  /*ac10*/  SHFL.IDX PT, R3, R3, 0x5, 0x181f ;  /* 0x00b81f0003037f89 */ /* 0x000e6200000e0000 */
[----:B----4-:R-:W-:-:S03]  /*ac20*/  IMAD.MOV.U32 R8, RZ, RZ, RZ ;  /* 0x000000ffff087224 */ /* 0x010fc600078e00ff */
[----:B------:R4:W-:Y:S04]  /*ac30*/  LDGSTS.E.BYPASS.LTC128B.128 [R17+0x1800], desc[UR36][R6.64], !P4 ;  /* 0x0180000006117fae */ /* 0x0009e8000e101d64 */
[----:B------:R4:W-:Y:S04]  /*ac40*/  LDGSTS.E.BYPASS.LTC128B.128 [R17+0x4800], desc[UR36][R6.64+0x80], !P3 ;  /* 0x0480008006117fae */ /* 0x0009e8000d901d64 */
[----:B------:R4:W-:Y:S04]  /*ac50*/  LDGSTS.E.BYPASS.LTC128B.128 [R17+0x7800], desc[UR36][R6.64+0x100], !P2 ;  /* 0x0780010006117fae */ /* 0x0009e8000d101d64 */
[----:B------:R4:W-:Y:S01]  /*ac60*/  LDGSTS.E.BYPASS.LTC128B.128 [R17+0xa800], desc[UR36][R6.64+0x180], !P1 ;  /* 0x0a80018006117fae */ /* 0x0009e2000c901d64 */
[----:B0-----:R-:W-:-:S04]  /*ac70*/  IADD3 R4, P0, R5, R24, RZ ;  /* 0x0000001805047210 */ /* 0x001fc80007f1e0ff */
[----:B------:R-:W-:-:S05]  /*ac80*/  IADD3.X R5, RZ, R22, RZ, P0, !PT ;  /* 0x00000016ff057210 */ /* 0x000fca00007fe4ff */
[----:B------:R4:W-:Y:S04]  /*ac90*/  LDGSTS.E.BYPASS.LTC128B.128 [R17+0x2000], desc[UR36][R4.64], !P4 ;  /* 0x0200000004117fae */ /* 0x0009e8000e101d64 */
[----:B------:R4:W-:Y:S04]  /*aca0*/  LDGSTS.E.BYPASS.LTC128B.128 [R17+0x5000], desc[UR36][R4.64+0x80], !P3 ;  /* 0x0500008004117fae */ /* 0x0009e8000d901d64 */
[----:B------:R4:W-:Y:S04]  /*acb0*/  LDGSTS.E.BYPASS.LTC128B.128 [R17+0x8000], desc[UR36][R4.64+0x100], !P2 ;  /* 0x0800010004117fae */ /* 0x0009e8000d101d64 */
[----:B-1----:R4:W-:Y:S02]  /*acc0*/  LDGSTS.E.BYPASS.LTC128B.128 [R17+0xb000], desc[UR36][R4.64+0x180], !P1 ;  /* 0x0b00018004117fae */ /* 0x0029e4000c901d64 */
.L_x_9194:
[----:B----4-:R-:W-:-:S05]  /*acd0*/  IADD3 R4, P0, R3, R24, RZ ;  /* 0x0000001803047210 */ /* 0x010fca0007f1e0ff */
[----:B------:R-:W-:Y:S01]  /*ace0*/  IMAD.X R5, RZ, RZ, R18, P0 ;  /* 0x000000ffff057224 */ /* 0x000fe200000e0612 */
[----:B------:R-:W-:-:S04]  /*acf0*/  PLOP3.LUT P0, PT, PT, PT, PT, 0x80, 0x0 ;  /* 0x000000000000781c */ /* 0x000fc80003f0f070 */
        /* <DEDUP_REMOVED lines=8> */
.L_x_9100:
        /* <DEDUP_REMOVED lines=10> */
.L_x_9101:
[----:B------:R-:W-:Y:S01]  /*ae20*/  VIADD R21, R21, 0x1 ;  /* 0x0000000115157836 */ /* 0x000fe20000000000 */
[----:B------:R-:W-:Y:S01]  /*ae30*/  IADD3 R35, R35, -0x1, RZ ;  /* 0xffffffff23237810 */ /* 0x000fe20007ffe0ff */
[----:B------:R1:W-:Y:S01]  /*ae40*/  SYNCS.ARRIVE.TRANS64.A1T0 RZ, [R32+URZ+0x22850], RZ ;  /* 0x022850ff20ff79a7 */ /* 0x0003e2000810003f */
[----:B------:R-:W-:Y:S02]  /*ae50*/  VIADD R36, R36, 0xffffffa0 ;  /* 0xffffffa024247836 */ /* 0x000fe40000000000 */
[----:B------:R-:W-:-:S04]  /*ae60*/  ISETP.NE.AND P0, PT, R21, 0x2, PT ;  /* 0x000000021500780c */ /* 0x000fc80003f05270 */
[----:B------:R-:W-:Y:S02]  /*ae70*/  SEL R21, R21, RZ, P0 ;  /* 0x000000ff15157207 */ /* 0x000fe40000000000 */
[----:B------:R-:W-:Y:S02]  /*ae80*/  SEL R3, RZ, 0x1, P0 ;  /* 0x00000001ff037807 */ /* 0x000fe40000000000 */
[----:B------:R-:W-:Y:S02]  /*ae90*/  ISETP.GT.AND P0, PT, R35, UR45, PT ;  /* 0x0000002d23007c0c */ /* 0x000fe4000bf04270 */
[----:B------:R-:W-:-:S11]  /*aea0*/  LOP3.LUT R20, R20, R3, RZ, 0x3c, !PT ;  /* 0x0000000314147212 */ /* 0x000fd600078e3cff */
[----:B-1----:R-:W-:Y:S05]  /*aeb0*/  @P0 BRA `(.L_x_9102) ;  /* 0xfffffff000a80947 */ /* 0x002fea000383ffff */
.L_x_9087:
[----:B------:R-:W-:Y:S05]  /*aec0*/  BSYNC B0 ;  /* 0x0000000000007941 */ /* 0x000fea0003800000 */
.L_x_9070:
[----:B------:R-:W0:Y:S01]  /*aed0*/  S2R R3, SR_CgaCtaId ;  /* 0x0000000000037919 */ /* 0x000e220000008800 */
[----:B------:R-:W-:Y:S01]  /*aee0*/  MOV R0, 0x400 ;  /* 0x0000040000007802 */ /* 0x000fe20000000f00 */
[----:B------:R-:W-:Y:S01]  /*aef0*/  BSSY B0, `(.L_x_9103) ;  /* 0x0000005000007945 */ /* 0x000fe20003800000 */
[----:B------:R-:W-:Y:S02]  /*af00*/  SHF.L.U32 R8, R8, 0x1f, RZ ;  /* 0x0000001f08087819 */ /* 0x000fe400000006ff */
[----:B0-----:R-:W-:-:S04]  /*af10*/  LEA R4, R3, R0, 0x18 ;  /* 0x0000000003047211 */ /* 0x001fc800078ec0ff */
[----:B------:R-:W0:Y:S02]  /*af20*/  SYNCS.PHASECHK.TRANS64.TRYWAIT P0, [R4+URZ+0x22820], R8 ;  /* 0x02282008040075a7 */ /* 0x000e24000800017f */
[----:B0-----:R-:W-:Y:S05]  /*af30*/  @!P0 BRA `(.L_x_9104) ;  /* 0x0000002c00908947 */ /* 0x001fea0003800000 */
.L_x_9195:
[----:B------:R-:W-:Y:S05]  /*af40*/  BSYNC B0 ;  /* 0x0000000000007941 */ /* 0x000fea0003800000 */
.L_x_9103:
[----:B------:R-:W-:-:S03]  /*af50*/  UMOV UR4, 0xffffffff ;  /* 0xffffffff00047882 */ /* 0x000fc60000000000 */
[----:B------:R-:W-:Y:S05]  /*af60*/  BRA.DIV UR4, `(.L_x_9105) ;  /* 0x0000002e04987947 */ /* 0x000fea000b800000 */
[----:B------:R1:W4:Y:S02]  /*af70*/  SHFL.IDX PT, R14, R2, RZ, 0x1f ;  /* 0x00001fff020e7589 */ /* 0x00032400000e0000 */
.L_x_9198:
[----:B----4-:R-:W-:-:S13]  /*af80*/  ISETP.NE.AND P0, PT, R14, RZ, PT ;  /* 0x000000ff0e00720c */ /* 0x010fda0003f05270 */
[----:B------:R-:W-:Y:S05]  /*af90*/  @P0 BRA `(.L_x_9038) ;  /* 0x0000000000880947 */ /* 0x000fea0003800000 */
[----:B------:R-:W-:-:S03]  /*afa0*/  UMOV UR4, 0xffffffff ;  /* 0xffffffff00047882 */ /* 0x000fc60000000000 */
[----:B------:R-:W-:Y:S05]  /*afb0*/  BRA.DIV UR4, `(.L_x_9106) ;  /* 0x0000002e04ac7947 */ /* 0x000fea000b800000 */
[----:B------:R-:W-:-:S13]  /*afc0*/  ELECT P6, URZ, PT ;  /* 0x00000000003f782f */ /* 0x000fda00038c0000 */
.L_x_9201:
[----:B------:R-:W-:Y:S05]  /*afd0*/  @!P6 BRA `(.L_x_9038) ;  /* 0x000000000078e947 */ /* 0x000fea0003800000 */
[----:B------:R-:W-:-:S06]  /*afe0*/  ULOP3.LUT UR4, UR39, 0x2, URZ, 0xfc, !UPT ;  /* 0x0000000227047892 */ /* 0x000fcc000f8efc3f */
[----:B------:R-:W-:-:S05]  /*aff0*/  IMAD.U32 R0, RZ, RZ, UR4 ;  /* 0x00000004ff007e24 */ /* 0x000fca000f8e00ff */
[----:B------:R-:W-:-:S13]  /*b000*/  ISETP.NE.AND P0, PT, R0, 0x3, PT ;  /* 0x000000030000780c */ /* 0x000fda0003f05270 */
[----:B------:R-:W-:Y:S05]  /*b010*/  @!P0 BRA `(.L_x_9107) ;  /* 0x0000000000048947 */ /* 0x000fea0003800000 */
[----:B------:R-:W-:Y:S01]  /*b020*/  BPT.TRAP 0x1 ;  /* 0x000000040000795c */ /* 0x000fe20000300000 */
.L_x_9107:
[C---:B------:R-:W-:Y:S01]  /*b030*/  IMAD R5, R21.reuse, 0x8, R4 ;  /* 0x0000000815057824 */ /* 0x040fe200078e0204 */
[----:B------:R-:W-:Y:S02]  /*b040*/  SHF.L.U32 R0, R20, 0x1f, RZ ;  /* 0x0000001f14007819 */ /* 0x000fe400000006ff */
[----:B------:R-:W-:Y:S02]  /*b050*/  IADD3 R21, R21, 0x1, RZ ;  /* 0x0000000115157810 */ /* 0x000fe40007ffe0ff */
[----:B------:R-:W4:Y:S02]  /*b060*/  SYNCS.PHASECHK.TRANS64.TRYWAIT P1, [R5+URZ+0x22840], R0 ;  /* 0x02284000050075a7 */ /* 0x000f24000802017f */
[----:B------:R-:W-:-:S04]  /*b070*/  ISETP.NE.AND P2, PT, R21, 0x2, PT ;  /* 0x000000021500780c */ /* 0x000fc80003f45270 */
[----:B------:R-:W-:Y:S01]  /*b080*/  SEL R3, RZ, 0x1, P2 ;  /* 0x00000001ff037807 */ /* 0x000fe20001000000 */
[----:B----4-:R-:W-:Y:S08]  /*b090*/  @!P1 BRA `(.L_x_9108) ;  /* 0x0000002c00949947 */ /* 0x010ff00003800000 */
.L_x_9202:
[----:B------:R-:W-:Y:S02]  /*b0a0*/  SEL R21, R21, RZ, P2 ;  /* 0x000000ff15157207 */ /* 0x000fe40001000000 */
[----:B-1----:R-:W-:Y:S01]  /*b0b0*/  LOP3.LUT R2, R20, R3, RZ, 0x3c, !PT ;  /* 0x0000000314027212 */ /* 0x002fe200078e3cff */
[----:B------:R-:W-:Y:S06]  /*b0c0*/  @!P0 BRA `(.L_x_9109) ;  /* 0x0000000000048947 */ /* 0x000fec0003800000 */
[----:B------:R-:W-:Y:S01]  /*b0d0*/  BPT.TRAP 0x1 ;  /* 0x000000040000795c */ /* 0x000fe20000300000 */
.L_x_9109:
[----:B------:R-:W-:Y:S01]  /*b0e0*/  IMAD R21, R21, 0x8, R4 ;  /* 0x0000000815157824 */ /* 0x000fe200078e0204 */
[----:B------:R-:W-:-:S04]  /*b0f0*/  SHF.L.U32 R2, R2, 0x1f, RZ ;  /* 0x0000001f02027819 */ /* 0x000fc800000006ff */
[----:B------:R-:W1:Y:S02]  /*b100*/  SYNCS.PHASECHK.TRANS64.TRYWAIT P1, [R21+URZ+0x22840], R2 ;  /* 0x02284002150075a7 */ /* 0x000e64000802017f */
[----:B-1----:R-:W-:Y:S05]  /*b110*/  @!P1 BRA `(.L_x_9110) ;  /* 0x0000002c00889947 */ /* 0x002fea0003800000 */
.L_x_9203:
[----:B------:R-:W-:Y:S05]  /*b120*/  @!P0 BRA `(.L_x_9111) ;  /* 0x0000000000048947 */ /* 0x000fea0003800000 */
[----:B------:R-:W-:Y:S01]  /*b130*/  BPT.TRAP 0x1 ;  /* 0x000000040000795c */ /* 0x000fe20000300000 */
.L_x_9111:
[----:B------:R-:W0:Y:S02]  /*b140*/  SYNCS.PHASECHK.TRANS64.TRYWAIT P1, [R5+URZ+0x22860], R0 ;  /* 0x02286000050075a7 */ /* 0x000e24000802017f */
[----:B0-----:R-:W-:Y:S05]  /*b150*/  @!P1 BRA `(.L_x_9112) ;  /* 0x0000002c008c9947 */ /* 0x001fea0003800000 */
.L_x_9204:
[----:B------:R-:W-:Y:S05]  /*b160*/  @!P0 BRA `(.L_x_9113) ;  /* 0x0000000000048947 */ /* 0x000fea0003800000 */
[----:B------:R-:W-:Y:S01]  /*b170*/  BPT.TRAP 0x1 ;  /* 0x000000040000795c */ /* 0x000fe20000300000 */
.L_x_9113:
[----:B------:R0:W0:Y:S02]  /*b180*/  SYNCS.PHASECHK.TRANS64.TRYWAIT P0, [R21+URZ+0x22860], R2 ;  /* 0x02286002150075a7 */ /* 0x000024000800017f */
[----:B0-----:R-:W-:Y:S05]  /*b190*/  @!P0 NANOSLEEP.SYNCS 0x989680 ;  /* 0x009896800000895d */ /* 0x001fea0003900000 */
[----:B------:R-:W0:Y:S02]  /*b1a0*/  @!P0 SYNCS.PHASECHK.TRANS64 P0, [R21+URZ+0x22860], R2 ;  /* 0x02286002150085a7 */ /* 0x000e24000800007f */
[----:B0-----:R-:W-:Y:S05]  /*b1b0*/  @!P0 BRA `(.L_x_9113) ;  /* 0xfffffffc00f08947 */ /* 0x001fea000383ffff */
.L_x_9038:
[----:B------:R-:W-:Y:S05]  /*b1c0*/  BSYNC B6 ;  /* 0x0000000000067941 */ /* 0x000fea0003800000 */
.L_x_9035:
[----:B------:R-:W-:Y:S05]  /*b1d0*/  EXIT ;  /* 0x000000000000794d */ /* 0x000fea0003800000 */
.L_x_9042:
[----:B0-----:R-:W-:-:S04]  /*b1e0*/  IMAD.U32 R5, RZ, RZ, UR41 ;  /* 0x00000029ff057e24 */ /* 0x001fc8000f8e00ff */
[----:B------:R0:W1:Y:S03]  /*b1f0*/  SYNCS.PHASECHK.TRANS64.TRYWAIT P0, [R5+URZ+0x22800], R8 ;  /* 0x02280008050075a7 */ /* 0x000066000800017f */
[----:B-1----:R-:W-:Y:S05]  /*b200*/  @!P0 NANOSLEEP.SYNCS 0x989680 ;  /* 0x009896800000895d */ /* 0x002fea0003900000 */
[----:B------:R-:W1:Y:S02]  /*b210*/  @!P0 SYNCS.PHASECHK.TRANS64 P0, [R5+URZ+0x22800], R8 ;  /* 0x02280008050085a7 */ /* 0x000e64000800007f */
[----:B-1----:R-:W-:Y:S05]  /*b220*/  @!P0 BRA `(.L_x_9042) ;  /* 0xfffffffc00ec8947 */ /* 0x002fea000383ffff */
[----:B------:R-:W-:Y:S05]  /*b230*/  BRA `(.L_x_9114) ;  /* 0xffffff6000807947 */ /* 0x000fea000383ffff */
.L_x_9046:
[----:B0-----:R-:W-:-:S04]  /*b240*/  IMAD.U32 R5, RZ, RZ, UR41 ;  /* 0x00000029ff057e24 */ /* 0x001fc8000f8e00ff */
[----:B------:R0:W2:Y:S03]  /*b250*/  SYNCS.PHASECHK.TRANS64.TRYWAIT P1, [R5+URZ+0x22830], R8 ;  /* 0x02283008050075a7 */ /* 0x0000a6000802017f */
[----:B--2---:R-:W-:Y:S05]  /*b260*/  @!P1 NANOSLEEP.SYNCS 0x989680 ;  /* 0x009896800000995d */ /* 0x004fea0003900000 */
[----:B------:R-:W2:Y:S02]  /*b270*/  @!P1 SYNCS.PHASECHK.TRANS64 P1, [R5+URZ+0x22830], R8 ;  /* 0x02283008050095a7 */ /* 0x000ea4000802007f */
[----:B--2---:R-:W-:Y:S05]  /*b280*/  @!P1 BRA `(.L_x_9046) ;  /* 0xfffffffc00ec9947 */ /* 0x004fea000383ffff */
[----:B------:R-:W-:Y:S05]  /*b290*/  BRA `(.L_x_9045) ;  /* 0xffffff60009c7947 */ /* 0x000fea000383ffff */
.L_x_9051:
[----:B--2---:R-:W-:-:S04]  /*b2a0*/  MOV R9, UR41 ;  /* 0x0000002900097c02 */ /* 0x004fc80008000f00 */
[----:B------:R2:W4:Y:S03]  /*b2b0*/  SYNCS.PHASECHK.TRANS64.TRYWAIT P1, [R9+URZ+0x22850], R8 ;  /* 0x02285008090075a7 */ /* 0x000526000802017f */
[----:B----4-:R-:W-:Y:S05]  /*b2c0*/  @!P1 NANOSLEEP.SYNCS 0x989680 ;  /* 0x009896800000995d */ /* 0x010fea0003900000 */
[----:B------:R-:W4:Y:S02]  /*b2d0*/  @!P1 SYNCS.PHASECHK.TRANS64 P1, [R9+URZ+0x22850], R8 ;  /* 0x02285008090095a7 */ /* 0x000f24000802007f */
[----:B----4-:R-:W-:Y:S05]  /*b2e0*/  @!P1 BRA `(.L_x_9051) ;  /* 0xfffffffc00ec9947 */ /* 0x010fea000383ffff */
[----:B------:R-:W-:Y:S05]  /*b2f0*/  BRA `(.L_x_9050) ;  /* 0xffffff7800247947 */ /* 0x000fea000383ffff */
.L_x_9057:
[----:B---3--:R-:W-:-:S04]  /*b300*/  IMAD.U32 R0, RZ, RZ, UR26 ;  /* 0x0000001aff007e24 */ /* 0x008fc8000f8e00ff */
[----:B------:R3:W4:Y:S03]  /*b310*/  SYNCS.PHASECHK.TRANS64.TRYWAIT P2, [R0+URZ+0x22830], R9 ;  /* 0x02283009000075a7 */ /* 0x000726000804017f */
[----:B----4-:R-:W-:Y:S05]  /*b320*/  @!P2 NANOSLEEP.SYNCS 0x989680 ;  /* 0x009896800000a95d */ /* 0x010fea0003900000 */
[----:B------:R-:W4:Y:S02]  /*b330*/  @!P2 SYNCS.PHASECHK.TRANS64 P2, [R0+URZ+0x22830], R9 ;  /* 0x022830090000a5a7 */ /* 0x000f24000804007f */
[----:B----4-:R-:W-:Y:S05]  /*b340*/  @!P2 BRA `(.L_x_9057) ;  /* 0xfffffffc00eca947 */ /* 0x010fea000383ffff */
[----:B------:R-:W-:Y:S05]  /*b350*/  BRA `(.L_x_9056) ;  /* 0xffffff7c00447947 */ /* 0x000fea000383ffff */
.L_x_9062:
[----:B-1----:R-:W-:-:S04]  /*b360*/  IMAD.U32 R8, RZ, RZ, UR26 ;  /* 0x0000001aff087e24 */ /* 0x002fc8000f8e00ff */
[----:B------:R1:W4:Y:S03]  /*b370*/  SYNCS.PHASECHK.TRANS64.TRYWAIT P2, [R8+URZ+0x22850], R9 ;  /* 0x02285009080075a7 */ /* 0x000326000804017f */
[----:B----4-:R-:W-:Y:S05]  /*b380*/  @!P2 NANOSLEEP.SYNCS 0x989680 ;  /* 0x009896800000a95d */ /* 0x010fea0003900000 */
[----:B------:R-:W4:Y:S02]  /*b390*/  @!P2 SYNCS.PHASECHK.TRANS64 P2, [R8+URZ+0x22850], R9 ;  /* 0x022850090800a5a7 */ /* 0x000f24000804007f */
[----:B----4-:R-:W-:Y:S05]  /*b3a0*/  @!P2 BRA `(.L_x_9062) ;  /* 0xfffffffc00eca947 */ /* 0x010fea000383ffff */
[----:B------:R-:W-:Y:S05]  /*b3b0*/  BRA `(.L_x_9061) ;  /* 0xffffff94005c7947 */ /* 0x000fea000383ffff */
.L_x_9075:
[----:B------:R-:W-:Y:S01]  /*b3c0*/  IMAD.MOV.U32 R13, RZ, RZ, R2 ;  /* 0x000000ffff0d7224 */ /* 0x000fe200078e0002 */
[----:B------:R-:W-:Y:S01]  /*b3d0*/  MOV R12, RZ ;  /* 0x000000ff000c7202 */ /* 0x000fe20000000f00 */
[----:B------:R-:W-:Y:S02]  /*b3e0*/  IMAD.MOV.U32 R11, RZ, RZ, 0x1f ;  /* 0x0000001fff0b7424 */ /* 0x000fe400078e00ff */
[----:B------:R-:W-:-:S07]  /*b3f0*/  IMAD.MOV.U32 R15, RZ, RZ, -0x1 ;  /* 0xffffffffff0f7424 */ /* 0x000fce00078e00ff */
[----:B-----5:R-:W-:Y:S05]  /*b400*/  WARPSYNC.COLLECTIVE R15, `(.L_x_9115) ;  /* 0x000000000f087348 */ /* 0x020fea0003c00000 */
[----:B------:R0:W1:Y:S02]  /*b410*/  SHFL.IDX P6, R14, R13, R12, R11 ;  /* 0x0000000c0d0e7389 */ /* 0x00006400000c000b */
[----:B01---5:R-:W-:Y:S01]  /*b420*/  ENDCOLLECTIVE ;  /* 0x000000000000791b */ /* 0x023fe20003800000 */
.L_x_9115:
[----:B------:R-:W-:Y:S05]  /*b430*/  BRA `(.L_x_9116) ;  /* 0xffffffd400007947 */ /* 0x000fea000383ffff */
.L_x_9077:
[----:B0-----:R-:W-:-:S04]  /*b440*/  IMAD.U32 R3, RZ, RZ, UR43 ;  /* 0x0000002bff037e24 */ /* 0x001fc8000f8e00ff */
[----:B------:R0:W1:Y:S03]  /*b450*/  SYNCS.PHASECHK.TRANS64.TRYWAIT P0, [R3+URZ+0x22840], R0 ;  /* 0x02284000030075a7 */ /* 0x000066000800017f */
[----:B-1----:R-:W-:Y:S05]  /*b460*/  @!P0 NANOSLEEP.SYNCS 0x989680 ;  /* 0x009896800000895d */ /* 0x002fea0003900000 */
[----:B------:R-:W1:Y:S02]  /*b470*/  @!P0 SYNCS.PHASECHK.TRANS64 P0, [R3+URZ+0x22840], R0 ;  /* 0x02284000030085a7 */ /* 0x000e64000800007f */
[----:B-1----:R-:W-:Y:S05]  /*b480*/  @!P0 BRA `(.L_x_9077) ;  /* 0xfffffffc00ec8947 */ /* 0x002fea000383ffff */
[----:B------:R-:W-:Y:S05]  /*b490*/  BRA `(.L_x_9117) ;  /* 0xffffffd400447947 */ /* 0x000fea000383ffff */
.L_x_9078:
        /* <DEDUP_REMOVED lines=8> */
.L_x_9119:
[----:B------:R-:W-:Y:S05]  /*b520*/  BSYNC B0 ;  /* 0x0000000000007941 */ /* 0x000fea0003800000 */
.L_x_9118:
[----:B------:R-:W-:Y:S01]  /*b530*/  IMAD.MOV.U32 R13, RZ, RZ, R3 ;  /* 0x000000ffff0d7224 */ /* 0x000fe200078e0003 */
[----:B------:R-:W-:Y:S01]  /*b540*/  MOV R15, 0xffffffff ;  /* 0xffffffff000f7802 */ /* 0x000fe20000000f00 */
[----:B------:R-:W-:Y:S01]  /*b550*/  IMAD.MOV.U32 R12, RZ, RZ, RZ ;  /* 0x000000ffff0c7224 */ /* 0x000fe200078e00ff */
[----:B------:R-:W-:Y:S01]  /*b560*/  MOV R4, R14 ;  /* 0x0000000e00047202 */ /* 0x000fe20000000f00 */
[----:B------:R-:W-:Y:S01]  /*b570*/  IMAD.MOV.U32 R11, RZ, RZ, 0x181f ;  /* 0x0000181fff0b7424 */ /* 0x000fe200078e00ff */
[----:B------:R-:W-:-:S07]  /*b580*/  @P0 LEA R7, R16, UR43, 0x1 ;  /* 0x0000002b10070c11 */ /* 0x000fce000f8e08ff */
[----:B------:R-:W-:Y:S05]  /*b590*/  WARPSYNC.COLLECTIVE R15, `(.L_x_9120) ;  /* 0x000000000f087348 */ /* 0x000fea0003c00000 */
[----:B------:R0:W1:Y:S02]  /*b5a0*/  SHFL.IDX P6, R14, R13, R12, R11 ;  /* 0x0000000c0d0e7389 */ /* 0x00006400000c000b */
[----:B01----:R-:W-:Y:S01]  /*b5b0*/  ENDCOLLECTIVE ;  /* 0x000000000000791b */ /* 0x003fe20003800000 */
.L_x_9120:
[----:B------:R-:W-:Y:S01]  /*b5c0*/  IMAD.MOV.U32 R13, RZ, RZ, R0 ;  /* 0x000000ffff0d7224 */ /* 0x000fe200078e0000 */
[----:B------:R-:W-:Y:S02]  /*b5d0*/  MOV R12, 0x1 ;  /* 0x00000001000c7802 */ /* 0x000fe40000000f00 */
[----:B------:R-:W-:-:S05]  /*b5e0*/  @P0 LEA R14, P1, R24, R14, 0x1 ;  /* 0x0000000e180e0211 */ /* 0x000fca00078208ff */
[----:B------:R-:W-:Y:S02]  /*b5f0*/  @P0 IMAD.X R5, RZ, RZ, R4, P1 ;  /* 0x000000ffff050224 */ /* 0x000fe400008e0604 */
[----:B------:R-:W-:-:S07]  /*b600*/  @P0 IMAD.MOV.U32 R4, RZ, RZ, R14 ;  /* 0x000000ffff040224 */ /* 0x000fce00078e000e */
[----:B------:R-:W-:Y:S05]  /*b610*/  WARPSYNC.COLLECTIVE R15, `(.L_x_9121) ;  /* 0x000000000f087348 */ /* 0x000fea0003c00000 */
[----:B------:R0:W1:Y:S02]  /*b620*/  SHFL.IDX P6, R14, R13, R12, R11 ;  /* 0x0000000c0d0e7389 */ /* 0x00006400000c000b */
[----:B01----:R-:W-:Y:S01]  /*b630*/  ENDCOLLECTIVE ;  /* 0x000000000000791b */ /* 0x003fe20003800000 */
.L_x_9121:
        /* <DEDUP_REMOVED lines=11> */
.L_x_9122:
[----:B------:R-:W-:Y:S01]  /*b6f0*/  MOV R13, R0 ;  /* 0x00000000000d7202 */ /* 0x000fe20000000f00 */
[----:B------:R-:W-:Y:S01]  /*b700*/  IMAD.MOV.U32 R12, RZ, RZ, 0x2 ;  /* 0x00000002ff0c7424 */ /* 0x000fe200078e00ff */
[----:B------:R-:W-:-:S13]  /*b710*/  @P0 LEA R4, P1, R24, R14, 0x1 ;  /* 0x0000000e18040211 */ /* 0x000fda00078208ff */
[----:B------:R-:W-:Y:S05]  /*b720*/  WARPSYNC.COLLECTIVE R15, `(.L_x_9123) ;  /* 0x000000000f087348 */ /* 0x000fea0003c00000 */
[----:B------:R0:W1:Y:S02]  /*b730*/  SHFL.IDX P6, R14, R13, R12, R11 ;  /* 0x0000000c0d0e7389 */ /* 0x00006400000c000b */
[----:B01----:R-:W-:Y:S01]  /*b740*/  ENDCOLLECTIVE ;  /* 0x000000000000791b */ /* 0x003fe20003800000 */
.L_x_9123:
        /* <DEDUP_REMOVED lines=12> */
.L_x_9124:
[----:B------:R-:W-:Y:S02]  /*b810*/  IMAD.MOV.U32 R13, RZ, RZ, R0 ;  /* 0x000000ffff0d7224 */ /* 0x000fe400078e0000 */
[----:B------:R-:W-:Y:S01]  /*b820*/  IMAD.MOV.U32 R12, RZ, RZ, 0x3 ;  /* 0x00000003ff0c7424 */ /* 0x000fe200078e00ff */
[----:B------:R-:W-:-:S13]  /*b830*/  @P0 LEA R4, P1, R24, R14, 0x1 ;  /* 0x0000000e18040211 */ /* 0x000fda00078208ff */
[----:B------:R-:W-:Y:S05]  /*b840*/  WARPSYNC.COLLECTIVE R15, `(.L_x_9125) ;  /* 0x000000000f087348 */ /* 0x000fea0003c00000 */
[----:B------:R0:W1:Y:S02]  /*b850*/  SHFL.IDX P6, R14, R13, R12, R11 ;  /* 0x0000000c0d0e7389 */ /* 0x00006400000c000b */
[----:B01----:R-:W-:Y:S01]  /*b860*/  ENDCOLLECTIVE ;  /* 0x000000000000791b */ /* 0x003fe20003800000 */
.L_x_9125:
[----:B------:R-:W-:-:S05]  /*b870*/  @P0 IADD3.X R5, RZ, R6, RZ, P1, !PT ;  /* 0x00000006ff050210 */ /* 0x000fca0000ffe4ff */
        /* <DEDUP_REMOVED lines=11> */
.L_x_9126:
[----:B------:R-:W-:Y:S02]  /*b930*/  IMAD.MOV.U32 R13, RZ, RZ, R0 ;  /* 0x000000ffff0d7224 */ /* 0x000fe400078e0000 */
[----:B------:R-:W-:Y:S01]  /*b940*/  IMAD.MOV.U32 R12, RZ, RZ, 0x4 ;  /* 0x00000004ff0c7424 */ /* 0x000fe200078e00ff */
[----:B------:R-:W-:-:S13]  /*b950*/  @P0 LEA R4, P1, R24, R14, 0x1 ;  /* 0x0000000e18040211 */ /* 0x000fda00078208ff */
[----:B------:R-:W-:Y:S05]  /*b960*/  WARPSYNC.COLLECTIVE R15, `(.L_x_9127) ;  /* 0x000000000f087348 */ /* 0x000fea0003c00000 */
[----:B------:R0:W1:Y:S02]  /*b970*/  SHFL.IDX P6, R14, R13, R12, R11 ;  /* 0x0000000c0d0e7389 */ /* 0x00006400000c000b */
[----:B01----:R-:W-:Y:S01]  /*b980*/  ENDCOLLECTIVE ;  /* 0x000000000000791b */ /* 0x003fe20003800000 */
.L_x_9127:
        /* <DEDUP_REMOVED lines=12> */
.L_x_9128:
[----:B------:R-:W-:Y:S01]  /*ba50*/  IMAD.MOV.U32 R13, RZ, RZ, R0 ;  /* 0x000000ffff0d7224 */ /* 0x000fe200078e0000 */
[----:B------:R-:W-:Y:S02]  /*ba60*/  MOV R12, 0x5 ;  /* 0x00000005000c7802 */ /* 0x000fe40000000f00 */
[----:B------:R-:W-:-:S13]  /*ba70*/  @P0 LEA R4, P1, R24, R14, 0x1 ;  /* 0x0000000e18040211 */ /* 0x000fda00078208ff */
[----:B------:R-:W-:Y:S05]  /*ba80*/  WARPSYNC.COLLECTIVE R15, `(.L_x_9129) ;  /* 0x000000000f087348 */ /* 0x000fea0003c00000 */
[----:B------:R0:W1:Y:S02]  /*ba90*/  SHFL.IDX P6, R14, R13, R12, R11 ;  /* 0x0000000c0d0e7389 */ /* 0x00006400000c000b */
[----:B01----:R-:W-:Y:S01]  /*baa0*/  ENDCOLLECTIVE ;  /* 0x000000000000791b */ /* 0x003fe20003800000 */
.L_x_9129:
        /* <DEDUP_REMOVED lines=10> */
.L_x_9130:
[----:B------:R-:W-:Y:S05]  /*bb50*/  BRA `(.L_x_9131) ;  /* 0xffffffd000b87947 */ /* 0x000fea000383ffff */
.L_x_9081:
[----:B------:R-:W-:Y:S01]  /*bb60*/  IMAD.MOV.U32 R13, RZ, RZ, R0 ;  /* 0x000000ffff0d7224 */ /* 0x000fe200078e0000 */
[----:B------:R-:W-:Y:S01]  /*bb70*/  MOV R12, RZ ;  /* 0x000000ff000c7202 */ /* 0x000fe20000000f00 */
[----:B------:R-:W-:Y:S02]  /*bb80*/  IMAD.MOV.U32 R11, RZ, RZ, 0x181f ;  /* 0x0000181fff0b7424 */ /* 0x000fe400078e00ff */
[----:B------:R-:W-:Y:S02]  /*bb90*/  IMAD.MOV.U32 R15, RZ, RZ, -0x1 ;  /* 0xffffffffff0f7424 */ /* 0x000fe400078e00ff */
[----:B------:R-:W-:-:S07]  /*bba0*/  IMAD R32, R32, 0x80, R27 ;  /* 0x0000008020207824 */ /* 0x000fce00078e021b */
[----:B------:R-:W-:Y:S05]  /*bbb0*/  WARPSYNC.COLLECTIVE R15, `(.L_x_9132) ;  /* 0x000000000f087348 */ /* 0x000fea0003c00000 */
[----:B------:R0:W1:Y:S02]  /*bbc0*/  SHFL.IDX P6, R14, R13, R12, R11 ;  /* 0x0000000c0d0e7389 */ /* 0x00006400000c000b */
[----:B01----:R-:W-:Y:S01]  /*bbd0*/  ENDCOLLECTIVE ;  /* 0x000000000000791b */ /* 0x003fe20003800000 */
.L_x_9132:
[----:B------:R-:W-:Y:S02]  /*bbe0*/  IADD3 R8, R32, 0x10, RZ ;  /* 0x0000001020087810 */ /* 0x000fe40007ffe0ff */
[----:B------:R-:W-:Y:S01]  /*bbf0*/  MOV R13, R6 ;  /* 0x00000006000d7202 */ /* 0x000fe20000000f00 */
[----:B------:R-:W-:-:S07]  /*bc00*/  IMAD.MOV.U32 R4, RZ, RZ, R14 ;  /* 0x000000ffff047224 */ /* 0x000fce00078e000e */
[----:B------:R-:W-:Y:S05]  /*bc10*/  WARPSYNC.COLLECTIVE R15, `(.L_x_9133) ;  /* 0x000000000f087348 */ /* 0x000fea0003c00000 */
[----:B------:R0:W1:Y:S02]  /*bc20*/  SHFL.IDX P6, R14, R13, R12, R11 ;  /* 0x0000000c0d0e7389 */ /* 0x00006400000c000b */
[----:B01----:R-:W-:Y:S01]  /*bc30*/  ENDCOLLECTIVE ;  /* 0x000000000000791b */ /* 0x003fe20003800000 */
.L_x_9133:
        /* <DEDUP_REMOVED lines=12> */
.L_x_9134:
[----:B------:R-:W-:Y:S01]  /*bd00*/  @!PT LDS RZ, [RZ] ;  /* 0x00000000fffff984 */ /* 0x000fe20000000800 */
[----:B------:R-:W-:Y:S01]  /*bd10*/  @!PT LDS RZ, [RZ] ;  /* 0x00000000fffff984 */ /* 0x000fe20000000800 */
[----:B------:R-:W-:Y:S01]  /*bd20*/  @!PT LDS RZ, [RZ] ;  /* 0x00000000fffff984 */ /* 0x000fe20000000800 */
[----:B------:R0:W-:Y:S01]  /*bd30*/  @!P0 LDGSTS.E.BYPASS.LTC128B.128 [R9+0x18400], desc[UR36][R4.64], !P1 ;  /* 0x1840000004098fae */ /* 0x0001e2000c901d64 */
[----:B------:R-:W-:Y:S01]  /*bd40*/  ISETP.GE.AND P0, PT, R8, R3, PT ;  /* 0x000000030800720c */ /* 0x000fe20003f06270 */
[----:B------:R-:W-:Y:S01]  /*bd50*/  VIADD R8, R32, 0x20 ;  /* 0x0000002020087836 */ /* 0x000fe20000000000 */
[----:B------:R-:W-:-:S11]  /*bd60*/  MOV R13, R6 ;  /* 0x00000006000d7202 */ /* 0x000fd60000000f00 */
[----:B------:R-:W-:Y:S01]  /*bd70*/  @!P0 LEA R21, R16, UR43, 0x1 ;  /* 0x0000002b10158c11 */ /* 0x000fe2000f8e08ff */
[----:B0-----:R-:W-:-:S07]  /*bd80*/  IMAD.MOV.U32 R7, RZ, RZ, R14 ;  /* 0x000000ffff077224 */ /* 0x001fce00078e000e */
[----:B------:R-:W-:Y:S05]  /*bd90*/  WARPSYNC.COLLECTIVE R15, `(.L_x_9135) ;  /* 0x000000000f087348 */ /* 0x000fea0003c00000 */
[----:B------:R0:W1:Y:S02]  /*bda0*/  SHFL.IDX P6, R14, R13, R12, R11 ;  /* 0x0000000c0d0e7389 */ /* 0x00006400000c000b */
[----:B01----:R-:W-:Y:S01]  /*bdb0*/  ENDCOLLECTIVE ;  /* 0x000000000000791b */ /* 0x003fe20003800000 */
.L_x_9135:
[----:B------:R-:W-:Y:S01]  /*bdc0*/  IMAD.MOV.U32 R13, RZ, RZ, R0 ;  /* 0x000000ffff0d7224 */ /* 0x000fe200078e0000 */
[----:B------:R-:W-:Y:S02]  /*bdd0*/  MOV R12, 0x2 ;  /* 0x00000002000c7802 */ /* 0x000fe40000000f00 */
[----:B------:R-:W-:-:S13]  /*bde0*/  @!P0 LEA R4, P2, R24, R14, 0x1 ;  /* 0x0000000e18048211 */ /* 0x000fda00078408ff */
[----:B------:R-:W-:Y:S05]  /*bdf0*/  WARPSYNC.COLLECTIVE R15, `(.L_x_9136) ;  /* 0x000000000f087348 */ /* 0x000fea0003c00000 */
[----:B------:R0:W1:Y:S02]  /*be00*/  SHFL.IDX P6, R14, R13, R12, R11 ;  /* 0x0000000c0d0e7389 */ /* 0x00006400000c000b */
[----:B01----:R-:W-:Y:S01]  /*be10*/  ENDCOLLECTIVE ;  /* 0x000000000000791b */ /* 0x003fe20003800000 */
.L_x_9136:
[----:B------:R-:W-:-:S05]  /*be20*/  @!P0 IMAD.X R5, RZ, RZ, R7, P2 ;  /* 0x000000ffff058224 */ /* 0x000fca00010e0607 */
[----:B------:R-:W-:Y:S01]  /*be30*/  @!PT LDS RZ, [RZ] ;  /* 0x00000000fffff984 */ /* 0x000fe20000000800 */
[----:B------:R-:W-:Y:S01]  /*be40*/  @!PT LDS RZ, [RZ] ;  /* 0x00000000fffff984 */ /* 0x000fe20000000800 */
[----:B------:R-:W-:Y:S01]  /*be50*/  @!PT LDS RZ, [RZ] ;  /* 0x00000000fffff984 */ /* 0x000fe20000000800 */
[----:B------:R0:W-:Y:S01]  /*be60*/  @!P0 LDGSTS.E.BYPASS.LTC128B.128 [R21+0x18c00], desc[UR36][R4.64], !P1 ;  /* 0x18c0000004158fae */ /* 0x0001e2000c901d64 */
[----:B------:R-:W-:Y:S02]  /*be70*/  ISETP.GE.AND P0, PT, R8, R3, PT ;  /* 0x000000030800720c */ /* 0x000fe40003f06270 */
[----:B------:R-:W-:Y:S01]  /*be80*/  IADD3 R8, R32, 0x30, RZ ;  /* 0x0000003020087810 */ /* 0x000fe20007ffe0ff */
[----:B------:R-:W-:-:S10]  /*be90*/  IMAD.MOV.U32 R13, RZ, RZ, R6 ;  /* 0x000000ffff0d7224 */ /* 0x000fd400078e0006 */
[----:B------:R-:W-:Y:S01]  /*bea0*/  @!P0 LEA R9, R16, UR43, 0x1 ;  /* 0x0000002b10098c11 */ /* 0x000fe2000f8e08ff */
[----:B0-----:R-:W-:-:S07]  /*beb0*/  IMAD.MOV.U32 R7, RZ, RZ, R14 ;  /* 0x000000ffff077224 */ /* 0x001fce00078e000e */
[----:B------:R-:W-:Y:S05]  /*bec0*/  WARPSYNC.COLLECTIVE R15, `(.L_x_9137) ;  /* 0x000000000f087348 */ /* 0x000fea0003c00000 */
[----:B------:R0:W1:Y:S02]  /*bed0*/  SHFL.IDX P6, R14, R13, R12, R11 ;  /* 0x0000000c0d0e7389 */ /* 0x00006400000c000b */
[----:B01----:R-:W-:Y:S01]  /*bee0*/  ENDCOLLECTIVE ;  /* 0x000000000000791b */ /* 0x003fe20003800000 */
.L_x_9137:
[----:B------:R-:W-:Y:S02]  /*bef0*/  IMAD.MOV.U32 R13, RZ, RZ, R0 ;  /* 0x000000ffff0d7224 */ /* 0x000fe400078e0000 */
[----:B------:R-:W-:Y:S01]  /*bf00*/  IMAD.MOV.U32 R12, RZ, RZ, 0x3 ;  /* 0x00000003ff0c7424 */ /* 0x000fe200078e00ff */
[----:B------:R-:W-:-:S13]  /*bf10*/  @!P0 LEA R4, P2, R24, R14, 0x1 ;  /* 0x0000000e18048211 */ /* 0x000fda00078408ff */
[----:B------:R-:W-:Y:S05]  /*bf20*/  WARPSYNC.COLLECTIVE R15, `(.L_x_9138) ;  /* 0x000000000f087348 */ /* 0x000fea0003c00000 */
[----:B------:R0:W1:Y:S02]  /*bf30*/  SHFL.IDX P6, R14, R13, R12, R11 ;  /* 0x0000000c0d0e7389 */ /* 0x00006400000c000b */
[----:B01----:R-:W-:Y:S01]  /*bf40*/  ENDCOLLECTIVE ;  /* 0x000000000000791b */ /* 0x003fe20003800000 */
.L_x_9138:
[----:B------:R-:W-:-:S05]  /*bf50*/  @!P0 IMAD.X R5, RZ, RZ, R7, P2 ;  /* 0x000000ffff058224 */ /* 0x000fca00010e0607 */
        /* <DEDUP_REMOVED lines=12> */
.L_x_9139:
[----:B------:R-:W-:Y:S01]  /*c020*/  IMAD.MOV.U32 R13, RZ, RZ, R0 ;  /* 0x000000ffff0d7224 */ /* 0x000fe200078e0000 */
[----:B------:R-:W-:Y:S02]  /*c030*/  MOV R12, 0x4 ;  /* 0x00000004000c7802 */ /* 0x000fe40000000f00 */
[----:B------:R-:W-:-:S13]  /*c040*/  @!P0 LEA R4, P2, R24, R14, 0x1 ;  /* 0x0000000e18048211 */ /* 0x000fda00078408ff */
[----:B------:R-:W-:Y:S05]  /*c050*/  WARPSYNC.COLLECTIVE R15, `(.L_x_9140) ;  /* 0x000000000f087348 */ /* 0x000fea0003c00000 */
[----:B------:R0:W1:Y:S02]  /*c060*/  SHFL.IDX P6, R14, R13, R12, R11 ;  /* 0x0000000c0d0e7389 */ /* 0x00006400000c000b */
[----:B01----:R-:W-:Y:S01]  /*c070*/  ENDCOLLECTIVE ;  /* 0x000000000000791b */ /* 0x003fe20003800000 */
.L_x_9140:
        /* <DEDUP_REMOVED lines=13> */
.L_x_9141:
[----:B------:R-:W-:Y:S02]  /*c150*/  IMAD.MOV.U32 R13, RZ, RZ, R0 ;  /* 0x000000ffff0d7224 */ /* 0x000fe400078e0000 */
[----:B------:R-:W-:Y:S01]  /*c160*/  IMAD.MOV.U32 R12, RZ, RZ, 0x5 ;  /* 0x00000005ff0c7424 */ /* 0x000fe200078e00ff */
[----:B------:R-:W-:-:S13]  /*c170*/  @!P0 LEA R4, P2, R24, R14, 0x1 ;  /* 0x0000000e18048211 */ /* 0x000fda00078408ff */
[----:B------:R-:W-:Y:S05]  /*c180*/  WARPSYNC.COLLECTIVE R15, `(.L_x_9142) ;  /* 0x000000000f087348 */ /* 0x000fea0003c00000 */
[----:B------:R0:W1:Y:S02]  /*c190*/  SHFL.IDX P6, R14, R13, R12, R11 ;  /* 0x0000000c0d0e7389 */ /* 0x00006400000c000b */
[----:B01----:R-:W-:Y:S01]  /*c1a0*/  ENDCOLLECTIVE ;  /* 0x000000000000791b */ /* 0x003fe20003800000 */
.L_x_9142:
[----:B------:R-:W-:-:S05]  /*c1b0*/  @!P0 IMAD.X R5, RZ, RZ, R7, P2 ;  /* 0x000000ffff058224 */ /* 0x000fca00010e0607 */
[----:B------:R-:W-:Y:S01]  /*c1c0*/  @!PT LDS RZ, [RZ] ;  /* 0x00000000fffff984 */ /* 0x000fe20000000800 */
[----:B------:R-:W-:Y:S01]  /*c1d0*/  @!PT LDS RZ, [RZ] ;  /* 0x00000000fffff984 */ /* 0x000fe20000000800 */
[----:B------:R-:W-:Y:S01]  /*c1e0*/  @!PT LDS RZ, [RZ] ;  /* 0x00000000fffff984 */ /* 0x000fe20000000800 */
[----:B------:R0:W-:Y:S01]  /*c1f0*/  @!P0 LDGSTS.E.BYPASS.LTC128B.128 [R9+0x1a400], desc[UR36][R4.64], !P1 ;  /* 0x1a40000004098fae */ /* 0x0001e2000c901d64 */
[----:B------:R-:W-:Y:S02]  /*c200*/  ISETP.GE.AND P0, PT, R8, R3, PT ;  /* 0x000000030800720c */ /* 0x000fe40003f06270 */
[----:B------:R-:W-:-:S11]  /*c210*/  MOV R13, R6 ;  /* 0x00000006000d7202 */ /* 0x000fd60000000f00 */
[----:B------:R-:W-:Y:S01]  /*c220*/  @!P0 LEA R21, R16, UR43, 0x1 ;  /* 0x0000002b10158c11 */ /* 0x000fe2000f8e08ff */
[----:B0-----:R-:W-:-:S07]  /*c230*/  IMAD.MOV.U32 R7, RZ, RZ, R14 ;  /* 0x000000ffff077224 */ /* 0x001fce00078e000e */
[----:B------:R-:W-:Y:S05]  /*c240*/  WARPSYNC.COLLECTIVE R15, `(.L_x_9143) ;  /* 0x000000000f087348 */ /* 0x000fea0003c00000 */
[----:B------:R0:W1:Y:S02]  /*c250*/  SHFL.IDX P6, R14, R13, R12, R11 ;  /* 0x0000000c0d0e7389 */ /* 0x00006400000c000b */
[----:B01----:R-:W-:Y:S01]  /*c260*/  ENDCOLLECTIVE ;  /* 0x000000000000791b */ /* 0x003fe20003800000 */
.L_x_9143:
[----:B------:R-:W-:Y:S02]  /*c270*/  IMAD.MOV.U32 R13, RZ, RZ, R0 ;  /* 0x000000ffff0d7224 */ /* 0x000fe400078e0000 */
[----:B------:R-:W-:Y:S01]  /*c280*/  IMAD.MOV.U32 R12, RZ, RZ, 0x6 ;  /* 0x00000006ff0c7424 */ /* 0x000fe200078e00ff */
[----:B------:R-:W-:-:S13]  /*c290*/  @!P0 LEA R4, P2, R24, R14, 0x1 ;  /* 0x0000000e18048211 */ /* 0x000fda00078408ff */
[----:B------:R-:W-:Y:S05]  /*c2a0*/  WARPSYNC.COLLECTIVE R15, `(.L_x_9144) ;  /* 0x000000000f087348 */ /* 0x000fea0003c00000 */
[----:B------:R0:W1:Y:S02]  /*c2b0*/  SHFL.IDX P6, R14, R13, R12, R11 ;  /* 0x0000000c0d0e7389 */ /* 0x00006400000c000b */
[----:B01----:R-:W-:Y:S01]  /*c2c0*/  ENDCOLLECTIVE ;  /* 0x000000000000791b */ /* 0x003fe20003800000 */
.L_x_9144:
[----:B------:R-:W-:-:S05]  /*c2d0*/  @!P0 IMAD.X R5, RZ, RZ, R7, P2 ;  /* 0x000000ffff058224 */ /* 0x000fca00010e0607 */
[----:B------:R-:W-:Y:S01]  /*c2e0*/  @!PT LDS RZ, [RZ] ;  /* 0x00000000fffff984 */ /* 0x000fe20000000800 */
[----:B------:R-:W-:Y:S01]  /*c2f0*/  @!PT LDS RZ, [RZ] ;  /* 0x00000000fffff984 */ /* 0x000fe20000000800 */
[----:B------:R-:W-:Y:S01]  /*c300*/  @!PT LDS RZ, [RZ] ;  /* 0x00000000fffff984 */ /* 0x000fe20000000800 */
[----:B------:R0:W-:Y:S01]  /*c310*/  @!P0 LDGSTS.E.BYPASS.LTC128B.128 [R21+0x1ac00], desc[UR36][R4.64], !P1 ;  /* 0x1ac0000004158fae */ /* 0x0001e2000c901d64 */
[----:B------:R-:W-:Y:S02]  /*c320*/  IMAD.MOV.U32 R13, RZ, RZ, R6 ;  /* 0x000000ffff0d7224 */ /* 0x000fe400078e0006 */
[----:B0-----:R-:W-:Y:S01]  /*c330*/  VIADD R4, R32, 0x60 ;  /* 0x0000006020047836 */ /* 0x001fe20000000000 */
[----:B------:R-:W-:-:S07]  /*c340*/  MOV R7, R14 ;  /* 0x0000000e00077202 */ /* 0x000fce0000000f00 */
[----:B------:R-:W-:Y:S05]  /*c350*/  WARPSYNC.COLLECTIVE R15, `(.L_x_9145) ;  /* 0x000000000f087348 */ /* 0x000fea0003c00000 */
[----:B------:R0:W1:Y:S02]  /*c360*/  SHFL.IDX P6, R14, R13, R12, R11 ;  /* 0x0000000c0d0e7389 */ /* 0x00006400000c000b */
[----:B01----:R-:W-:Y:S01]  /*c370*/  ENDCOLLECTIVE ;  /* 0x000000000000791b */ /* 0x003fe20003800000 */
.L_x_9145:
[----:B------:R-:W-:Y:S02]  /*c380*/  ISETP.GE.AND P0, PT, R4, R3, PT ;  /* 0x000000030400720c */ /* 0x000fe40003f06270 */
[----:B------:R-:W-:Y:S01]  /*c390*/  MOV R13, R0 ;  /* 0x00000000000d7202 */ /* 0x000fe20000000f00 */
[----:B------:R-:W-:-:S10]  /*c3a0*/  IMAD.MOV.U32 R12, RZ, RZ, 0x7 ;  /* 0x00000007ff0c7424 */ /* 0x000fd400078e00ff */
[----:B------:R-:W-:Y:S02]  /*c3b0*/  @!P0 LEA R9, R16, UR43, 0x1 ;  /* 0x0000002b10098c11 */ /* 0x000fe4000f8e08ff */
[----:B------:R-:W-:-:S13]  /*c3c0*/  @!P0 LEA R4, P2, R24, R14, 0x1 ;  /* 0x0000000e18048211 */ /* 0x000fda00078408ff */
[----:B------:R-:W-:Y:S05]  /*c3d0*/  WARPSYNC.COLLECTIVE R15, `(.L_x_9146) ;  /* 0x000000000f087348 */ /* 0x000fea0003c00000 */
[----:B------:R0:W1:Y:S02]  /*c3e0*/  SHFL.IDX P6, R14, R13, R12, R11 ;  /* 0x0000000c0d0e7389 */ /* 0x00006400000c000b */
[----:B01----:R-:W-:Y:S01]  /*c3f0*/  ENDCOLLECTIVE ;  /* 0x000000000000791b */ /* 0x003fe20003800000 */
.L_x_9146:
[----:B------:R-:W-:-:S05]  /*c400*/  @!P0 IMAD.X R5, RZ, RZ, R7, P2 ;  /* 0x000000ffff058224 */ /* 0x000fca00010e0607 */
[----:B------:R-:W-:Y:S01]  /*c410*/  @!PT LDS RZ, [RZ] ;  /* 0x00000000fffff984 */ /* 0x000fe20000000800 */
[----:B------:R-:W-:Y:S01]  /*c420*/  @!PT LDS RZ, [RZ] ;  /* 0x00000000fffff984 */ /* 0x000fe20000000800 */
[----:B------:R-:W-:Y:S01]  /*c430*/  @!PT LDS RZ, [RZ] ;  /* 0x00000000fffff984 */ /* 0x000fe20000000800 */
[----:B------:R0:W-:Y:S01]  /*c440*/  @!P0 LDGSTS.E.BYPASS.LTC128B.128 [R9+0x1b400], desc[UR36][R4.64], !P1 ;  /* 0x1b40000004098fae */ /* 0x0001e2000c901d64 */
[----:B------:R-:W-:Y:S02]  /*c450*/  IMAD.MOV.U32 R13, RZ, RZ, R6 ;  /* 0x000000ffff0d7224 */ /* 0x000fe400078e0006 */
[----:B------:R-:W-:-:S07]  /*c460*/  IMAD.MOV.U32 R7, RZ, RZ, R14 ;  /* 0x000000ffff077224 */ /* 0x000fce00078e000e */
[----:B0-----:R-:W-:Y:S05]  /*c470*/  WARPSYNC.COLLECTIVE R15, `(.L_x_9147) ;  /* 0x000000000f087348 */ /* 0x001fea0003c00000 */
[----:B------:R1:W2:Y:S02]  /*c480*/  SHFL.IDX P6, R14, R13, R12, R11 ;  /* 0x0000000c0d0e7389 */ /* 0x0002a400000c000b */
[----:B012---:R-:W-:Y:S01]  /*c490*/  ENDCOLLECTIVE ;  /* 0x000000000000791b */ /* 0x007fe20003800000 */
.L_x_9147:
[----:B------:R-:W-:Y:S05]  /*c4a0*/  BRA `(.L_x_9148) ;  /* 0xffffffd000a47947 */ /* 0x000fea000383ffff */
.L_x_9082:
[----:B0-----:R-:W-:-:S04]  /*c4b0*/  MOV R3, UR43 ;  /* 0x0000002b00037c02 */ /* 0x001fc80008000f00 */
[----:B------:R0:W1:Y:S03]  /*c4c0*/  SYNCS.PHASECHK.TRANS64.TRYWAIT P0, [R3+URZ+0x22820], R0 ;  /* 0x02282000030075a7 */ /* 0x000066000800017f */
[----:B-1----:R-:W-:Y:S05]  /*c4d0*/  @!P0 NANOSLEEP.SYNCS 0x989680 ;  /* 0x009896800000895d */ /* 0x002fea0003900000 */
[----:B------:R-:W1:Y:S02]  /*c4e0*/  @!P0 SYNCS.PHASECHK.TRANS64 P0, [R3+URZ+0x22820], R0 ;  /* 0x02282000030085a7 */ /* 0x000e64000800007f */
[----:B-1----:R-:W-:Y:S05]  /*c4f0*/  @!P0 BRA `(.L_x_9082) ;  /* 0xfffffffc00ec8947 */ /* 0x002fea000383ffff */
[----:B------:R-:W-:Y:S05]  /*c500*/  BRA `(.L_x_9149) ;  /* 0xffffffd000d47947 */ /* 0x000fea000383ffff */
.L_x_9084:
[----:B0-----:R-:W-:-:S04]  /*c510*/  IMAD.U32 R3, RZ, RZ, UR43 ;  /* 0x0000002bff037e24 */ /* 0x001fc8000f8e00ff */
[----:B------:R0:W1:Y:S03]  /*c520*/  SYNCS.PHASECHK.TRANS64.TRYWAIT P0, [R3+URZ+0x22860], R0 ;  /* 0x02286000030075a7 */ /* 0x000066000800017f */
[----:B-1----:R-:W-:Y:S05]  /*c530*/  @!P0 NANOSLEEP.SYNCS 0x989680 ;  /* 0x009896800000895d */ /* 0x002fea0003900000 */
[----:B------:R-:W1:Y:S02]  /*c540*/  @!P0 SYNCS.PHASECHK.TRANS64 P0, [R3+URZ+0x22860], R0 ;  /* 0x02286000030085a7 */ /* 0x000e64000800007f */
[----:B-1----:R-:W-:Y:S05]  /*c550*/  @!P0 BRA `(.L_x_9084) ;  /* 0xfffffffc00ec8947 */ /* 0x002fea000383ffff */
[----:B------:R-:W-:Y:S05]  /*c560*/  BRA `(.L_x_9150) ;  /* 0xffffffd000d07947 */ /* 0x000fea000383ffff */
.L_x_9085:
        /* <DEDUP_REMOVED lines=8> */
.L_x_9152:
[----:B------:R-:W-:Y:S05]  /*c5f0*/  BSYNC B0 ;  /* 0x0000000000007941 */ /* 0x000fea0003800000 */
.L_x_9151:
[----:B------:R-:W-:Y:S01]  /*c600*/  IMAD.MOV.U32 R13, RZ, RZ, R17 ;  /* 0x000000ffff0d7224 */ /* 0x000fe200078e0011 */
[----:B------:R-:W-:Y:S01]  /*c610*/  MOV R12, RZ ;  /* 0x000000ff000c7202 */ /* 0x000fe20000000f00 */
[----:B------:R-:W-:Y:S01]  /*c620*/  IMAD.MOV.U32 R11, RZ, RZ, 0x181f ;  /* 0x0000181fff0b7424 */ /* 0x000fe200078e00ff */
[----:B------:R-:W-:Y:S01]  /*c630*/  LEA R21, R16, UR43, 0x1 ;  /* 0x0000002b10157c11 */ /* 0x000fe2000f8e08ff */
        /* <DEDUP_REMOVED lines=8> */
.L_x_9153:
[----:B------:R-:W-:Y:S01]  /*c6c0*/  IMAD.MOV.U32 R8, RZ, RZ, RZ ;  /* 0x000000ffff087224 */ /* 0x000fe200078e00ff */
[----:B------:R-:W-:Y:S01]  /*c6d0*/  ISETP.LT.OR P3, PT, R35, 0x1, !P1 ;  /* 0x000000012300780c */ /* 0x000fe20004f61670 */
[----:B------:R-:W-:Y:S02]  /*c6e0*/  IMAD.MOV.U32 R13, RZ, RZ, R3 ;  /* 0x000000ffff0d7224 */ /* 0x000fe400078e0003 */
[----:B------:R-:W-:Y:S01]  /*c6f0*/  IMAD.MOV.U32 R12, RZ, RZ, 0x1 ;  /* 0x00000001ff0c7424 */ /* 0x000fe200078e00ff */
[----:B------:R-:W-:-:S13]  /*c700*/  IADD3 R4, P0, R14, R24, RZ ;  /* 0x000000180e047210 */ /* 0x000fda0007f1e0ff */
[----:B------:R-:W-:Y:S05]  /*c710*/  WARPSYNC.COLLECTIVE R15, `(.L_x_9154) ;  /* 0x000000000f087348 */ /* 0x000fea0003c00000 */
[----:B------:R0:W1:Y:S02]  /*c720*/  SHFL.IDX P6, R14, R13, R12, R11 ;  /* 0x0000000c0d0e7389 */ /* 0x00006400000c000b */
[----:B01----:R-:W-:Y:S01]  /*c730*/  ENDCOLLECTIVE ;  /* 0x000000000000791b */ /* 0x003fe20003800000 */
.L_x_9154:
[----:B------:R-:W-:Y:S02]  /*c740*/  IADD3.X R5, RZ, R0, RZ, P0, !PT ;  /* 0x00000000ff057210 */ /* 0x000fe400007fe4ff */
[----:B------:R-:W-:Y:S02]  /*c750*/  ISETP.LT.OR P0, PT, R35, 0x1, P4 ;  /* 0x000000012300780c */ /* 0x000fe40002701670 */
        /* <DEDUP_REMOVED lines=10> */
.L_x_9155:
[----:B------:R-:W-:Y:S01]  /*c800*/  @!PT LDS RZ, [RZ] ;  /* 0x00000000fffff984 */ /* 0x000fe20000000800 */
[----:B------:R-:W-:Y:S01]  /*c810*/  @!PT LDS RZ, [RZ] ;  /* 0x00000000fffff984 */ /* 0x000fe20000000800 */
[----:B------:R-:W-:Y:S01]  /*c820*/  @!PT LDS RZ, [RZ] ;  /* 0x00000000fffff984 */ /* 0x000fe20000000800 */
[----:B------:R-:W-:Y:S01]  /*c830*/  LDGSTS.E.BYPASS.LTC128B.128 [R21+0x3400], desc[UR36][R4.64+0x80], !P0 ;  /* 0x0340008004157fae */ /* 0x000fe2000c101d64 */
[----:B------:R-:W-:-:S03]  /*c840*/  LOP3.LUT P0, RZ, R6, 0x8, RZ, 0xc0, !PT ;  /* 0x0000000806ff7812 */ /* 0x000fc6000780c0ff */
[----:B------:R-:W-:Y:S01]  /*c850*/  LDGSTS.E.BYPASS.LTC128B.128 [R21+0x6400], desc[UR36][R4.64+0x100], !P3 ;  /* 0x0640010004157fae */ /* 0x000fe2000d901d64 */
[----:B------:R-:W-:Y:S01]  /*c860*/  ISETP.LT.OR P3, PT, R35, 0x1, !P0 ;  /* 0x000000012300780c */ /* 0x000fe20004761670 */
[----:B------:R-:W-:Y:S02]  /*c870*/  IMAD.MOV.U32 R13, RZ, RZ, R3 ;  /* 0x000000ffff0d7224 */ /* 0x000fe400078e0003 */
[----:B------:R-:W-:-:S10]  /*c880*/  IMAD.MOV.U32 R12, RZ, RZ, 0x2 ;  /* 0x00000002ff0c7424 */ /* 0x000fd400078e00ff */
[----:B------:R0:W-:Y:S02]  /*c890*/  LDGSTS.E.BYPASS.LTC128B.128 [R21+0x9400], desc[UR36][R4.64+0x180], !P3 ;  /* 0x0940018004157fae */ /* 0x0001e4000d901d64 */
[----:B0-----:R-:W-:-:S13]  /*c8a0*/  IADD3 R4, P3, R14, R24, RZ ;  /* 0x000000180e047210 */ /* 0x001fda0007f7e0ff */
[----:B------:R-:W-:Y:S05]  /*c8b0*/  WARPSYNC.COLLECTIVE R15, `(.L_x_9156) ;  /* 0x000000000f087348 */ /* 0x000fea0003c00000 */
[----:B------:R0:W1:Y:S02]  /*c8c0*/  SHFL.IDX P6, R14, R13, R12, R11 ;  /* 0x0000000c0d0e7389 */ /* 0x00006400000c000b */
[----:B01----:R-:W-:Y:S01]  /*c8d0*/  ENDCOLLECTIVE ;  /* 0x000000000000791b */ /* 0x003fe20003800000 */
.L_x_9156:
[----:B------:R-:W-:Y:S01]  /*c8e0*/  IMAD.X R5, RZ, RZ, R0, P3 ;  /* 0x000000ffff057224 */ /* 0x000fe200018e0600 */
[----:B------:R-:W-:Y:S01]  /*c8f0*/  ISETP.LT.OR P3, PT, R35, 0x11, P4 ;  /* 0x000000112300780c */ /* 0x000fe20002761670 */
        /* <DEDUP_REMOVED lines=10> */
.L_x_9157:
[----:B------:R-:W-:Y:S01]  /*c9a0*/  @!PT LDS RZ, [RZ] ;  /* 0x00000000fffff984 */ /* 0x000fe20000000800 */
[----:B------:R-:W-:Y:S01]  /*c9b0*/  @!PT LDS RZ, [RZ] ;  /* 0x00000000fffff984 */ /* 0x000fe20000000800 */
[----:B------:R-:W-:Y:S01]  /*c9c0*/  @!PT LDS RZ, [RZ] ;  /* 0x00000000fffff984 */ /* 0x000fe20000000800 */
[----:B------:R-:W-:Y:S01]  /*c9d0*/  LDGSTS.E.BYPASS.LTC128B.128 [R21+0x3c00], desc[UR36][R4.64+0x80], !P3 ;  /* 0x03c0008004157fae */ /* 0x000fe2000d901d64 */
[----:B------:R-:W-:Y:S01]  /*c9e0*/  ISETP.LT.OR P3, PT, R35, 0x11, !P1 ;  /* 0x000000112300780c */ /* 0x000fe20004f61670 */
[----:B------:R-:W-:Y:S01]  /*c9f0*/  IMAD.MOV.U32 R13, RZ, RZ, R3 ;  /* 0x000000ffff0d7224 */ /* 0x000fe200078e0003 */
[----:B------:R-:W-:-:S11]  /*ca00*/  MOV R12, 0x3 ;  /* 0x00000003000c7802 */ /* 0x000fd60000000f00 */
[----:B------:R-:W-:Y:S01]  /*ca10*/  LDGSTS.E.BYPASS.LTC128B.128 [R21+0x6c00], desc[UR36][R4.64+0x100], !P3 ;  /* 0x06c0010004157fae */ /* 0x000fe2000d901d64 */
[----:B------:R-:W-:-:S13]  /*ca20*/  ISETP.LT.OR P3, PT, R35, 0x11, !P0 ;  /* 0x000000112300780c */ /* 0x000fda0004761670 */
[----:B------:R0:W-:Y:S02]  /*ca30*/  LDGSTS.E.BYPASS.LTC128B.128 [R21+0x9c00], desc[UR36][R4.64+0x180], !P3 ;  /* 0x09c0018004157fae */ /* 0x0001e4000d901d64 */
[----:B0-----:R-:W-:-:S13]  /*ca40*/  IADD3 R4, P3, R14, R24, RZ ;  /* 0x000000180e047210 */ /* 0x001fda0007f7e0ff */
[----:B------:R-:W-:Y:S05]  /*ca50*/  WARPSYNC.COLLECTIVE R15, `(.L_x_9158) ;  /* 0x000000000f087348 */ /* 0x000fea0003c00000 */
[----:B------:R0:W1:Y:S02]  /*ca60*/  SHFL.IDX P6, R14, R13, R12, R11 ;  /* 0x0000000c0d0e7389 */ /* 0x00006400000c000b */
[----:B01----:R-:W-:Y:S01]  /*ca70*/  ENDCOLLECTIVE ;  /* 0x000000000000791b */ /* 0x003fe20003800000 */
.L_x_9158:
[----:B------:R-:W-:Y:S01]  /*ca80*/  IMAD.X R5, RZ, RZ, R0, P3 ;  /* 0x000000ffff057224 */ /* 0x000fe200018e0600 */
[----:B------:R-:W-:Y:S01]  /*ca90*/  ISETP.LT.OR P3, PT, R35, 0x21, P4 ;  /* 0x000000212300780c */ /* 0x000fe20002761670 */
        /* <DEDUP_REMOVED lines=10> */
.L_x_9159:
[----:B------:R-:W-:Y:S01]  /*cb40*/  @!PT LDS RZ, [RZ] ;  /* 0x00000000fffff984 */ /* 0x000fe20000000800 */
[----:B------:R-:W-:Y:S01]  /*cb50*/  @!PT LDS RZ, [RZ] ;  /* 0x00000000fffff984 */ /* 0x000fe20000000800 */
[----:B------:R-:W-:Y:S01]  /*cb60*/  @!PT LDS RZ, [RZ] ;  /* 0x00000000fffff984 */ /* 0x000fe20000000800 */
[----:B------:R-:W-:Y:S01]  /*cb70*/  LDGSTS.E.BYPASS.LTC128B.128 [R21+0x4400], desc[UR36][R4.64+0x80], !P3 ;  /* 0x0440008004157fae */ /* 0x000fe2000d901d64 */
[----:B------:R-:W-:Y:S02]  /*cb80*/  ISETP.LT.OR P3, PT, R35, 0x21, !P1 ;  /* 0x000000212300780c */ /* 0x000fe40004f61670 */
[----:B------:R-:W-:Y:S01]  /*cb90*/  MOV R13, R3 ;  /* 0x00000003000d7202 */ /* 0x000fe20000000f00 */
[----:B------:R-:W-:-:S10]  /*cba0*/  IMAD.MOV.U32 R12, RZ, RZ, 0x4 ;  /* 0x00000004ff0c7424 */ /* 0x000fd400078e00ff */
[----:B------:R-:W-:Y:S01]  /*cbb0*/  LDGSTS.E.BYPASS.LTC128B.128 [R21+0x7400], desc[UR36][R4.64+0x100], !P3 ;  /* 0x0740010004157fae */ /* 0x000fe2000d901d64 */
[----:B------:R-:W-:-:S13]  /*cbc0*/  ISETP.LT.OR P3, PT, R35, 0x21, !P0 ;  /* 0x000000212300780c */ /* 0x000fda0004761670 */
[----:B------:R0:W-:Y:S02]  /*cbd0*/  LDGSTS.E.BYPASS.LTC128B.128 [R21+0xa400], desc[UR36][R4.64+0x180], !P3 ;  /* 0x0a40018004157fae */ /* 0x0001e4000d901d64 */
[----:B0-----:R-:W-:-:S13]  /*cbe0*/  IADD3 R4, P3, R14, R24, RZ ;  /* 0x000000180e047210 */ /* 0x001fda0007f7e0ff */
[----:B------:R-:W-:Y:S05]  /*cbf0*/  WARPSYNC.COLLECTIVE R15, `(.L_x_9160) ;  /* 0x000000000f087348 */ /* 0x000fea0003c00000 */
[----:B------:R0:W1:Y:S02]  /*cc00*/  SHFL.IDX P6, R14, R13, R12, R11 ;  /* 0x0000000c0d0e7389 */ /* 0x00006400000c000b */
[----:B01----:R-:W-:Y:S01]  /*cc10*/  ENDCOLLECTIVE ;  /* 0x000000000000791b */ /* 0x003fe20003800000 */
.L_x_9160:
        /* <DEDUP_REMOVED lines=12> */
.L_x_9161:
[----:B------:R-:W-:Y:S01]  /*cce0*/  @!PT LDS RZ, [RZ] ;  /* 0x00000000fffff984 */ /* 0x000fe20000000800 */
[----:B------:R-:W-:Y:S01]  /*ccf0*/  @!PT LDS RZ, [RZ] ;  /* 0x00000000fffff984 */ /* 0x000fe20000000800 */
[----:B------:R-:W-:Y:S01]  /*cd00*/  @!PT LDS RZ, [RZ] ;  /* 0x00000000fffff984 */ /* 0x000fe20000000800 */
[----:B------:R-:W-:Y:S01]  /*cd10*/  LDGSTS.E.BYPASS.LTC128B.128 [R21+0x4c00], desc[UR36][R4.64+0x80], !P3 ;  /* 0x04c0008004157fae */ /* 0x000fe2000d901d64 */
[----:B------:R-:W-:Y:S01]  /*cd20*/  ISETP.LT.OR P3, PT, R35, 0x31, !P1 ;  /* 0x000000312300780c */ /* 0x000fe20004f61670 */
[----:B------:R-:W-:Y:S02]  /*cd30*/  IMAD.MOV.U32 R13, RZ, RZ, R3 ;  /* 0x000000ffff0d7224 */ /* 0x000fe400078e0003 */
        /* <DEDUP_REMOVED lines=8> */
.L_x_9162:
[----:B------:R-:W-:Y:S01]  /*cdc0*/  IADD3.X R5, RZ, R0, RZ, P3, !PT ;  /* 0x00000000ff057210 */ /* 0x000fe20001ffe4ff */
[----:B------:R-:W-:Y:S01]  /*cdd0*/  VIADD R0, R21, 0x400 ;  /* 0x0000040015007836 */ /* 0x000fe20000000000 */
        /* <DEDUP_REMOVED lines=11> */
.L_x_9163:
        /* <DEDUP_REMOVED lines=8> */
[----:B------:R-:W-:Y:S05]  /*cf10*/  BRA `(.L_x_9164) ;  /* 0xffffffcc00f47947 */ /* 0x000fea000383ffff */
.L_x_9092:
[----:B-1----:R1:W2:Y:S02]  /*cf20*/  SYNCS.PHASECHK.TRANS64.TRYWAIT P0, [R32+URZ+0x22840], R31 ;  /* 0x0228401f200075a7 */ /* 0x0022a4000800017f */
[----:B--2---:R-:W-:Y:S05]  /*cf30*/  @!P0 NANOSLEEP.SYNCS 0x989680 ;  /* 0x009896800000895d */ /* 0x004fea0003900000 */
[----:B------:R-:W2:Y:S02]  /*cf40*/  @!P0 SYNCS.PHASECHK.TRANS64 P0, [R32+URZ+0x22840], R31 ;  /* 0x0228401f200085a7 */ /* 0x000ea4000800007f */
[----:B--2---:R-:W-:Y:S05]  /*cf50*/  @!P0 BRA `(.L_x_9092) ;  /* 0xfffffffc00f08947 */ /* 0x004fea000383ffff */
[----:B------:R-:W-:Y:S05]  /*cf60*/  BRA `(.L_x_9165) ;  /* 0xffffffd000f47947 */ /* 0x000fea000383ffff */
.L_x_9093:
        /* <DEDUP_REMOVED lines=8> */
.L_x_9167:
[----:B------:R-:W-:Y:S05]  /*cff0*/  BSYNC B1 ;  /* 0x0000000000017941 */ /* 0x000fea0003800000 */
.L_x_9166:
[----:B------:R-:W-:Y:S01]  /*d000*/  MOV R13, R10 ;  /* 0x0000000a000d7202 */ /* 0x000fe20000000f00 */
[----:B------:R-:W-:Y:S01]  /*d010*/  IMAD.MOV.U32 R12, RZ, RZ, RZ ;  /* 0x000000ffff0c7224 */ /* 0x000fe200078e00ff */
[----:B------:R-:W-:Y:S01]  /*d020*/  LEA R17, R17, UR43, 0x1 ;  /* 0x0000002b11117c11 */ /* 0x000fe2000f8e08ff */
[----:B------:R-:W-:Y:S02]  /*d030*/  IMAD.MOV.U32 R11, RZ, RZ, 0x181f ;  /* 0x0000181fff0b7424 */ /* 0x000fe400078e00ff */
[----:B------:R-:W-:Y:S02]  /*d040*/  IMAD.MOV.U32 R15, RZ, RZ, -0x1 ;  /* 0xffffffffff0f7424 */ /* 0x000fe400078e00ff */
[----:B------:R-:W-:-:S07]  /*d050*/  IMAD.MOV.U32 R5, RZ, RZ, R14 ;  /* 0x000000ffff057224 */ /* 0x000fce00078e000e */
[----:B------:R-:W-:Y:S05]  /*d060*/  WARPSYNC.COLLECTIVE R15, `(.L_x_9168) ;  /* 0x000000000f087348 */ /* 0x000fea0003c00000 */
[----:B------:R0:W1:Y:S02]  /*d070*/  SHFL.IDX P6, R14, R13, R12, R11 ;  /* 0x0000000c0d0e7389 */ /* 0x00006400000c000b */
[----:B01----:R-:W-:Y:S01]  /*d080*/  ENDCOLLECTIVE ;  /* 0x000000000000791b */ /* 0x003fe20003800000 */
.L_x_9168:
[----:B------:R-:W-:Y:S02]  /*d090*/  IMAD.MOV.U32 R13, RZ, RZ, R3 ;  /* 0x000000ffff0d7224 */ /* 0x000fe400078e0003 */
[----:B------:R-:W-:Y:S01]  /*d0a0*/  IMAD.MOV.U32 R12, RZ, RZ, 0x1 ;  /* 0x00000001ff0c7424 */ /* 0x000fe200078e00ff */
[----:B------:R-:W-:-:S13]  /*d0b0*/  IADD3 R4, P0, R14, R24, RZ ;  /* 0x000000180e047210 */ /* 0x000fda0007f1e0ff */
[----:B------:R-:W-:Y:S05]  /*d0c0*/  WARPSYNC.COLLECTIVE R15, `(.L_x_9169) ;  /* 0x000000000f087348 */ /* 0x000fea0003c00000 */
[----:B------:R0:W1:Y:S02]  /*d0d0*/  SHFL.IDX P6, R14, R13, R12, R11 ;  /* 0x0000000c0d0e7389 */ /* 0x00006400000c000b */
[----:B01----:R-:W-:Y:S01]  /*d0e0*/  ENDCOLLECTIVE ;  /* 0x000000000000791b */ /* 0x003fe20003800000 */
.L_x_9169:
        /* <DEDUP_REMOVED lines=10> */
.L_x_9170:
[----:B------:R-:W-:Y:S02]  /*d190*/  IMAD.MOV.U32 R13, RZ, RZ, R3 ;  /* 0x000000ffff0d7224 */ /* 0x000fe400078e0003 */
[----:B------:R-:W-:Y:S01]  /*d1a0*/  IMAD.MOV.U32 R12, RZ, RZ, 0x2 ;  /* 0x00000002ff0c7424 */ /* 0x000fe200078e00ff */
[----:B------:R-:W-:-:S13]  /*d1b0*/  IADD3 R6, P0, R14, R24, RZ ;  /* 0x000000180e067210 */ /* 0x000fda0007f1e0ff */
[----:B------:R-:W-:Y:S05]  /*d1c0*/  WARPSYNC.COLLECTIVE R15, `(.L_x_9171) ;  /* 0x000000000f087348 */ /* 0x000fea0003c00000 */
[----:B------:R0:W1:Y:S02]  /*d1d0*/  SHFL.IDX P6, R14, R13, R12, R11 ;  /* 0x0000000c0d0e7389 */ /* 0x00006400000c000b */
[----:B01----:R-:W-:Y:S01]  /*d1e0*/  ENDCOLLECTIVE ;  /* 0x000000000000791b */ /* 0x003fe20003800000 */
.L_x_9171:
[----:B------:R-:W-:-:S05]  /*d1f0*/  IMAD.X R7, RZ, RZ, R7, P0 ;  /* 0x000000ffff077224 */ /* 0x000fca00000e0607 */
        /* <DEDUP_REMOVED lines=9> */
.L_x_9172:
[----:B------:R-:W-:Y:S01]  /*d290*/  IMAD.MOV.U32 R13, RZ, RZ, R3 ;  /* 0x000000ffff0d7224 */ /* 0x000fe200078e0003 */
[----:B------:R-:W-:Y:S02]  /*d2a0*/  MOV R12, 0x3 ;  /* 0x00000003000c7802 */ /* 0x000fe40000000f00 */
[----:B------:R-:W-:-:S13]  /*d2b0*/  IADD3 R6, P0, R14, R24, RZ ;  /* 0x000000180e067210 */ /* 0x000fda0007f1e0ff */
[----:B------:R-:W-:Y:S05]  /*d2c0*/  WARPSYNC.COLLECTIVE R15, `(.L_x_9173) ;  /* 0x000000000f087348 */ /* 0x000fea0003c00000 */
[----:B------:R0:W1:Y:S02]  /*d2d0*/  SHFL.IDX P6, R14, R13, R12, R11 ;  /* 0x0000000c0d0e7389 */ /* 0x00006400000c000b */
[----:B01----:R-:W-:Y:S01]  /*d2e0*/  ENDCOLLECTIVE ;  /* 0x000000000000791b */ /* 0x003fe20003800000 */
.L_x_9173:
        /* <DEDUP_REMOVED lines=10> */
.L_x_9174:
[----:B------:R-:W-:Y:S01]  /*d390*/  MOV R13, R3 ;  /* 0x00000003000d7202 */ /* 0x000fe20000000f00 */
[----:B------:R-:W-:Y:S01]  /*d3a0*/  IMAD.MOV.U32 R12, RZ, RZ, 0x4 ;  /* 0x00000004ff0c7424 */ /* 0x000fe200078e00ff */
[----:B------:R-:W-:-:S13]  /*d3b0*/  IADD3 R4, P0, R14, R24, RZ ;  /* 0x000000180e047210 */ /* 0x000fda0007f1e0ff */
[----:B------:R-:W-:Y:S05]  /*d3c0*/  WARPSYNC.COLLECTIVE R15, `(.L_x_9175) ;  /* 0x000000000f087348 */ /* 0x000fea0003c00000 */
[----:B------:R0:W1:Y:S02]  /*d3d0*/  SHFL.IDX P6, R14, R13, R12, R11 ;  /* 0x0000000c0d0e7389 */ /* 0x00006400000c000b */
[----:B01----:R-:W-:Y:S01]  /*d3e0*/  ENDCOLLECTIVE ;  /* 0x000000000000791b */ /* 0x003fe20003800000 */
.L_x_9175:
        /* <DEDUP_REMOVED lines=10> */
.L_x_9176:
[----:B------:R-:W-:Y:S02]  /*d490*/  IMAD.MOV.U32 R13, RZ, RZ, R3 ;  /* 0x000000ffff0d7224 */ /* 0x000fe400078e0003 */
[----:B------:R-:W-:Y:S01]  /*d4a0*/  IMAD.MOV.U32 R12, RZ, RZ, 0x5 ;  /* 0x00000005ff0c7424 */ /* 0x000fe200078e00ff */
[----:B------:R-:W-:-:S13]  /*d4b0*/  IADD3 R4, P0, R14, R24, RZ ;  /* 0x000000180e047210 */ /* 0x000fda0007f1e0ff */
[----:B------:R-:W-:Y:S05]  /*d4c0*/  WARPSYNC.COLLECTIVE R15, `(.L_x_9177) ;  /* 0x000000000f087348 */ /* 0x000fea0003c00000 */
[----:B------:R0:W1:Y:S02]  /*d4d0*/  SHFL.IDX P6, R14, R13, R12, R11 ;  /* 0x0000000c0d0e7389 */ /* 0x00006400000c000b */
[----:B01----:R-:W-:Y:S01]  /*d4e0*/  ENDCOLLECTIVE ;  /* 0x000000000000791b */ /* 0x003fe20003800000 */
.L_x_9177:
        /* <DEDUP_REMOVED lines=10> */
.L_x_9178:
[----:B------:R-:W-:Y:S01]  /*d590*/  IMAD.MOV.U32 R37, RZ, RZ, R14 ;  /* 0x000000ffff257224 */ /* 0x000fe200078e000e */
[----:B------:R-:W-:Y:S06]  /*d5a0*/  BRA `(.L_x_9179) ;  /* 0xffffffd0004c7947 */ /* 0x000fec000383ffff */
.L_x_9098:
[----:B---3--:R3:W4:Y:S02]  /*d5b0*/  SYNCS.PHASECHK.TRANS64.TRYWAIT P0, [R32+URZ+0x22860], R31 ;  /* 0x0228601f200075a7 */ /* 0x008724000800017f */
[----:B----4-:R-:W-:Y:S05]  /*d5c0*/  @!P0 NANOSLEEP.SYNCS 0x989680 ;  /* 0x009896800000895d */ /* 0x010fea0003900000 */
[----:B------:R-:W4:Y:S02]  /*d5d0*/  @!P0 SYNCS.PHASECHK.TRANS64 P0, [R32+URZ+0x22860], R31 ;  /* 0x0228601f200085a7 */ /* 0x000f24000800007f */
[----:B----4-:R-:W-:Y:S05]  /*d5e0*/  @!P0 BRA `(.L_x_9098) ;  /* 0xfffffffc00f08947 */ /* 0x010fea000383ffff */
[----:B------:R-:W-:Y:S05]  /*d5f0*/  BRA `(.L_x_9180) ;  /* 0xffffffd000987947 */ /* 0x000fea000383ffff */
.L_x_9099:
[----:B------:R-:W-:Y:S01]  /*d600*/  BSSY B1, `(.L_x_9181) ;  /* 0x0000008000017945 */ /* 0x000fe20003800000 */
[----:B------:R-:W-:Y:S01]  /*d610*/  IMAD.MOV.U32 R13, RZ, RZ, R18 ;  /* 0x000000ffff0d7224 */ /* 0x000fe200078e0012 */
[----:B------:R-:W-:Y:S01]  /*d620*/  MOV R11, 0x181f ;  /* 0x0000181f000b7802 */ /* 0x000fe20000000f00 */
[----:B------:R-:W-:Y:S02]  /*d630*/  IMAD.MOV.U32 R12, RZ, RZ, RZ ;  /* 0x000000ffff0c7224 */ /* 0x000fe400078e00ff */
[----:B------:R-:W-:-:S07]  /*d640*/  IMAD.MOV.U32 R15, RZ, RZ, -0x1 ;  /* 0xffffffffff0f7424 */ /* 0x000fce00078e00ff */
[----:B-123--:R-:W-:Y:S05]  /*d650*/  WARPSYNC.COLLECTIVE R15, `(.L_x_9182) ;  /* 0x000000000f087348 */ /* 0x00efea0003c00000 */
[----:B------:R0:W4:Y:S02]  /*d660*/  SHFL.IDX P6, R14, R13, R12, R11 ;  /* 0x0000000c0d0e7389 */ /* 0x00012400000c000b */
[----:B01234-:R-:W-:Y:S01]  /*d670*/  ENDCOLLECTIVE ;  /* 0x000000000000791b */ /* 0x01ffe20003800000 */
.L_x_9182:
[----:B------:R-:W-:Y:S05]  /*d680*/  BSYNC B1 ;  /* 0x0000000000017941 */ /* 0x000fea0003800000 */
.L_x_9181:
[----:B------:R-:W-:Y:S01]  /*d690*/  IMAD.MOV.U32 R13, RZ, RZ, R3 ;  /* 0x000000ffff0d7224 */ /* 0x000fe200078e0003 */
[----:B------:R-:W-:Y:S01]  /*d6a0*/  MOV R12, RZ ;  /* 0x000000ff000c7202 */ /* 0x000fe20000000f00 */
[----:B------:R-:W-:Y:S02]  /*d6b0*/  IMAD.MOV.U32 R11, RZ, RZ, 0x181f ;  /* 0x0000181fff0b7424 */ /* 0x000fe400078e00ff */
[----:B------:R-:W-:Y:S02]  /*d6c0*/  IMAD.MOV.U32 R15, RZ, RZ, -0x1 ;  /* 0xffffffffff0f7424 */ /* 0x000fe400078e00ff */
[----:B------:R-:W-:Y:S02]  /*d6d0*/  IMAD.MOV.U32 R5, RZ, RZ, R14 ;  /* 0x000000ffff057224 */ /* 0x000fe400078e000e */
[----:B------:R-:W-:-:S07]  /*d6e0*/  IMAD R17, R21, 0xc000, R0 ;  /* 0x0000c00015117824 */ /* 0x000fce00078e0200 */
[----:B------:R-:W-:Y:S05]  /*d6f0*/  WARPSYNC.COLLECTIVE R15, `(.L_x_9183) ;  /* 0x000000000f087348 */ /* 0x000fea0003c00000 */
[----:B------:R0:W1:Y:S02]  /*d700*/  SHFL.IDX P6, R14, R13, R12, R11 ;  /* 0x0000000c0d0e7389 */ /* 0x00006400000c000b */
[----:B01----:R-:W-:Y:S01]  /*d710*/  ENDCOLLECTIVE ;  /* 0x000000000000791b */ /* 0x003fe20003800000 */
.L_x_9183:
[----:B------:R-:W-:Y:S01]  /*d720*/  IMAD.MOV.U32 R8, RZ, RZ, RZ ;  /* 0x000000ffff087224 */ /* 0x000fe200078e00ff */
[----:B------:R-:W-:Y:S01]  /*d730*/  MOV R13, R18 ;  /* 0x00000012000d7202 */ /* 0x000fe20000000f00 */
[----:B------:R-:W-:Y:S01]  /*d740*/  IMAD.MOV.U32 R12, RZ, RZ, 0x1 ;  /* 0x00000001ff0c7424 */ /* 0x000fe200078e00ff */
[----:B------:R-:W-:-:S13]  /*d750*/  IADD3 R4, P0, R14, R24, RZ ;  /* 0x000000180e047210 */ /* 0x000fda0007f1e0ff */
[----:B------:R-:W-:Y:S05]  /*d760*/  WARPSYNC.COLLECTIVE R15, `(.L_x_9184) ;  /* 0x000000000f087348 */ /* 0x000fea0003c00000 */
[----:B------:R0:W1:Y:S02]  /*d770*/  SHFL.IDX P6, R14, R13, R12, R11 ;  /* 0x0000000c0d0e7389 */ /* 0x00006400000c000b */
[----:B01----:R-:W-:Y:S01]  /*d780*/  ENDCOLLECTIVE ;  /* 0x000000000000791b */ /* 0x003fe20003800000 */
.L_x_9184:
[----:B------:R-:W-:-:S05]  /*d790*/  IMAD.X R5, RZ, RZ, R5, P0 ;  /* 0x000000ffff057224 */ /* 0x000fca00000e0605 */
[----:B------:R-:W-:Y:S01]  /*d7a0*/  @!PT LDS RZ, [RZ] ;  /* 0x00000000fffff984 */ /* 0x000fe20000000800 */
[----:B------:R-:W-:Y:S01]  /*d7b0*/  @!PT LDS RZ, [RZ] ;  /* 0x00000000fffff984 */ /* 0x000fe20000000800 */
[----:B------:R-:W-:Y:S01]  /*d7c0*/  @!PT LDS RZ, [RZ] ;  /* 0x00000000fffff984 */ /* 0x000fe20000000800 */
[----:B------:R0:W-:Y:S04]  /*d7d0*/  LDGSTS.E.BYPASS.LTC128B.128 [R17], desc[UR36][R4.64], !P4 ;  /* 0x0000000004117fae */ /* 0x0001e8000e101d64 */
        /* <DEDUP_REMOVED lines=8> */
.L_x_9185:
[----:B------:R-:W-:Y:S02]  /*d860*/  IMAD.MOV.U32 R13, RZ, RZ, R18 ;  /* 0x000000ffff0d7224 */ /* 0x000fe400078e0012 */
[----:B------:R-:W-:Y:S01]  /*d870*/  IMAD.MOV.U32 R12, RZ, RZ, 0x2 ;  /* 0x00000002ff0c7424 */ /* 0x000fe200078e00ff */
[----:B------:R-:W-:-:S07]  /*d880*/  MOV R5, R14 ;  /* 0x0000000e00057202 */ /* 0x000fce0000000f00 */
[----:B------:R-:W-:Y:S05]  /*d890*/  WARPSYNC.COLLECTIVE R15, `(.L_x_9186) ;  /* 0x000000000f087348 */ /* 0x000fea0003c00000 */
[----:B------:R0:W1:Y:S02]  /*d8a0*/  SHFL.IDX P6, R14, R13, R12, R11 ;  /* 0x0000000c0d0e7389 */ /* 0x00006400000c000b */
[----:B01----:R-:W-:Y:S01]  /*d8b0*/  ENDCOLLECTIVE ;  /* 0x000000000000791b */ /* 0x003fe20003800000 */
.L_x_9186:
        /* <DEDUP_REMOVED lines=9> */
[----:B------:R-:W-:-:S03]  /*d950*/  MOV R6, R14 ;  /* 0x0000000e00067202 */ /* 0x000fc60000000f00 */
[----:B------:R0:W-:Y:S04]  /*d960*/  LDGSTS.E.BYPASS.LTC128B.128 [R17+0x9800], desc[UR36][R4.64+0x180], !P1 ;  /* 0x0980018004117fae */ /* 0x0001e8000c901d64 */
[----:B0-----:R-:W-:Y:S05]  /*d970*/  WARPSYNC.COLLECTIVE R15, `(.L_x_9187) ;  /* 0x000000000f087348 */ /* 0x001fea0003c00000 */
[----:B------:R1:W2:Y:S02]  /*d980*/  SHFL.IDX P6, R14, R13, R12, R11 ;  /* 0x0000000c0d0e7389 */ /* 0x0002a400000c000b */
[----:B012---:R-:W-:Y:S01]  /*d990*/  ENDCOLLECTIVE ;  /* 0x000000000000791b */ /* 0x007fe20003800000 */
.L_x_9187:
[----:B------:R-:W-:Y:S01]  /*d9a0*/  MOV R13, R18 ;  /* 0x00000012000d7202 */ /* 0x000fe20000000f00 */
[----:B------:R-:W-:Y:S02]  /*d9b0*/  IMAD.MOV.U32 R12, RZ, RZ, 0x3 ;  /* 0x00000003ff0c7424 */ /* 0x000fe400078e00ff */
[----:B------:R-:W-:-:S07]  /*d9c0*/  IMAD.MOV.U32 R5, RZ, RZ, R14 ;  /* 0x000000ffff057224 */ /* 0x000fce00078e000e */
[----:B------:R-:W-:Y:S05]  /*d9d0*/  WARPSYNC.COLLECTIVE R15, `(.L_x_9188) ;  /* 0x000000000f087348 */ /* 0x000fea0003c00000 */
[----:B------:R0:W1:Y:S02]  /*d9e0*/  SHFL.IDX P6, R14, R13, R12, R11 ;  /* 0x0000000c0d0e7389 */ /* 0x00006400000c000b */
[----:B01----:R-:W-:Y:S01]  /*d9f0*/  ENDCOLLECTIVE ;  /* 0x000000000000791b */ /* 0x003fe20003800000 */
.L_x_9188:
        /* <DEDUP_REMOVED lines=9> */
[----:B------:R-:W-:-:S03]  /*da90*/  IMAD.MOV.U32 R7, RZ, RZ, R14 ;  /* 0x000000ffff077224 */ /* 0x000fc600078e000e */
[----:B------:R0:W-:Y:S04]  /*daa0*/  LDGSTS.E.BYPASS.LTC128B.128 [R17+0xa000], desc[UR36][R4.64+0x180], !P1 ;  /* 0x0a00018004117fae */ /* 0x0001e8000c901d64 */
[----:B0-----:R-:W-:Y:S05]  /*dab0*/  WARPSYNC.COLLECTIVE R15, `(.L_x_9189) ;  /* 0x000000000f087348 */ /* 0x001fea0003c00000 */
[----:B------:R1:W2:Y:S02]  /*dac0*/  SHFL.IDX P6, R14, R13, R12, R11 ;  /* 0x0000000c0d0e7389 */ /* 0x0002a400000c000b */
[----:B012---:R-:W-:Y:S01]  /*dad0*/  ENDCOLLECTIVE ;  /* 0x000000000000791b */ /* 0x007fe20003800000 */
.L_x_9189:
[----:B------:R-:W-:Y:S02]  /*dae0*/  IMAD.MOV.U32 R13, RZ, RZ, R18 ;  /* 0x000000ffff0d7224 */ /* 0x000fe400078e0012 */
[----:B------:R-:W-:Y:S01]  /*daf0*/  IMAD.MOV.U32 R12, RZ, RZ, 0x4 ;  /* 0x00000004ff0c7424 */ /* 0x000fe200078e00ff */
[----:B------:R-:W-:-:S07]  /*db00*/  MOV R5, R14 ;  /* 0x0000000e00057202 */ /* 0x000fce0000000f00 */
[----:B------:R-:W-:Y:S05]  /*db10*/  WARPSYNC.COLLECTIVE R15, `(.L_x_9190) ;  /* 0x000000000f087348 */ /* 0x000fea0003c00000 */
[----:B------:R0:W1:Y:S02]  /*db20*/  SHFL.IDX P6, R14, R13, R12, R11 ;  /* 0x0000000c0d0e7389 */ /* 0x00006400000c000b */
[----:B01----:R-:W-:Y:S01]  /*db30*/  ENDCOLLECTIVE ;  /* 0x000000000000791b */ /* 0x003fe20003800000 */
.L_x_9190:
        /* <DEDUP_REMOVED lines=14> */
.L_x_9191:
[----:B------:R-:W-:Y:S01]  /*dc20*/  MOV R13, R18 ;  /* 0x00000012000d7202 */ /* 0x000fe20000000f00 */
[----:B------:R-:W-:Y:S02]  /*dc30*/  IMAD.MOV.U32 R12, RZ, RZ, 0x5 ;  /* 0x00000005ff0c7424 */ /* 0x000fe400078e00ff */
[----:B------:R-:W-:-:S07]  /*dc40*/  IMAD.MOV.U32 R5, RZ, RZ, R14 ;  /* 0x000000ffff057224 */ /* 0x000fce00078e000e */
[----:B------:R-:W-:Y:S05]  /*dc50*/  WARPSYNC.COLLECTIVE R15, `(.L_x_9192) ;  /* 0x000000000f087348 */ /* 0x000fea0003c00000 */
[----:B------:R0:W1:Y:S02]  /*dc60*/  SHFL.IDX P6, R14, R13, R12, R11 ;  /* 0x0000000c0d0e7389 */ /* 0x00006400000c000b */
[----:B01----:R-:W-:Y:S01]  /*dc70*/  ENDCOLLECTIVE ;  /* 0x000000000000791b */ /* 0x003fe20003800000 */
.L_x_9192:
        /* <DEDUP_REMOVED lines=14> */
.L_x_9193:
[----:B------:R-:W-:Y:S01]  /*dd60*/  MOV R3, R14 ;  /* 0x0000000e00037202 */ /* 0x000fe20000000f00 */
[----:B------:R-:W-:Y:S06]  /*dd70*/  BRA `(.L_x_9194) ;  /* 0xffffffcc00d47947 */ /* 0x000fec000383ffff */
.L_x_9104:
[----:B0-----:R0:W1:Y:S02]  /*dd80*/  SYNCS.PHASECHK.TRANS64.TRYWAIT P0, [R4+URZ+0x22820], R8 ;  /* 0x02282008040075a7 */ /* 0x001064000800017f */
[----:B-1----:R-:W-:Y:S05]  /*dd90*/  @!P0 NANOSLEEP.SYNCS 0x989680 ;  /* 0x009896800000895d */ /* 0x002fea0003900000 */
[----:B------:R-:W1:Y:S02]  /*dda0*/  @!P0 SYNCS.PHASECHK.TRANS64 P0, [R4+URZ+0x22820], R8 ;  /* 0x02282008040085a7 */ /* 0x000e64000800007f */
[----:B-1----:R-:W-:Y:S05]  /*ddb0*/  @!P0 BRA `(.L_x_9104) ;  /* 0xfffffffc00f08947 */ /* 0x002fea000383ffff */
[----:B------:R-:W-:Y:S05]  /*ddc0*/  BRA `(.L_x_9195) ;  /* 0xffffffd0005c7947 */ /* 0x000fea000383ffff */
.L_x_9105:
[----:B------:R-:W-:Y:S01]  /*ddd0*/  BSSY B0, `(.L_x_9196) ;  /* 0x0000008000007945 */ /* 0x000fe20003800000 */
[----:B------:R-:W-:Y:S01]  /*dde0*/  IMAD.MOV.U32 R13, RZ, RZ, R2 ;  /* 0x000000ffff0d7224 */ /* 0x000fe200078e0002 */
[----:B------:R-:W-:Y:S01]  /*ddf0*/  MOV R11, 0x1f ;  /* 0x0000001f000b7802 */ /* 0x000fe20000000f00 */
[----:B------:R-:W-:Y:S02]  /*de00*/  IMAD.MOV.U32 R12, RZ, RZ, RZ ;  /* 0x000000ffff0c7224 */ /* 0x000fe400078e00ff */
[----:B------:R-:W-:-:S07]  /*de10*/  IMAD.MOV.U32 R15, RZ, RZ, -0x1 ;  /* 0xffffffffff0f7424 */ /* 0x000fce00078e00ff */
[----:B0-23-5:R-:W-:Y:S05]  /*de20*/  WARPSYNC.COLLECTIVE R15, `(.L_x_9197) ;  /* 0x000000000f087348 */ /* 0x02dfea0003c00000 */
[----:B------:R1:W4:Y:S02]  /*de30*/  SHFL.IDX P6, R14, R13, R12, R11 ;  /* 0x0000000c0d0e7389 */ /* 0x00032400000c000b */
[----:B012345:R-:W-:Y:S01]  /*de40*/  ENDCOLLECTIVE ;  /* 0x000000000000791b */ /* 0x03ffe20003800000 */
.L_x_9197:
[----:B------:R-:W-:Y:S05]  /*de50*/  BSYNC B0 ;  /* 0x0000000000007941 */ /* 0x000fea0003800000 */
.L_x_9196:
[----:B------:R-:W-:Y:S05]  /*de60*/  BRA `(.L_x_9198) ;  /* 0xffffffd000447947 */ /* 0x000fea000383ffff */
.L_x_9106:
[----:B------:R-:W-:Y:S01]  /*de70*/  BSSY B0, `(.L_x_9199) ;  /* 0x0000006000007945 */ /* 0x000fe20003800000 */
[----:B------:R-:W-:-:S07]  /*de80*/  IMAD.MOV.U32 R15, RZ, RZ, -0x1 ;  /* 0xffffffffff0f7424 */ /* 0x000fce00078e00ff */
[----:B0123-5:R-:W-:Y:S05]  /*de90*/  WARPSYNC.COLLECTIVE R15, `(.L_x_9200) ;  /* 0x000000000f0c7348 */ /* 0x02ffea0003c00000 */
[----:B------:R-:W-:Y:S02]  /*dea0*/  ELECT P6, UR62, PT ;  /* 0x00000000003e782f */ /* 0x000fe400038c0000 */
[----:B------:R-:W-:Y:S01]  /*deb0*/  MOV R14, UR62 ;  /* 0x0000003e000e7c02 */ /* 0x000fe20008000f00 */
[----:B0123-5:R-:W-:Y:S10]  /*dec0*/  ENDCOLLECTIVE ;  /* 0x000000000000791b */ /* 0x02fff40003800000 */
.L_x_9200:
[----:B------:R-:W-:Y:S05]  /*ded0*/  BSYNC B0 ;  /* 0x0000000000007941 */ /* 0x000fea0003800000 */
.L_x_9199:
[----:B------:R-:W-:Y:S05]  /*dee0*/  BRA `(.L_x_9201) ;  /* 0xffffffd000387947 */ /* 0x000fea000383ffff */
.L_x_9108:
[----:B----4-:R4:W0:Y:S02]  /*def0*/  SYNCS.PHASECHK.TRANS64.TRYWAIT P1, [R5+URZ+0x22840], R0 ;  /* 0x02284000050075a7 */ /* 0x010824000802017f */
[----:B0-----:R-:W-:Y:S05]  /*df00*/  @!P1 NANOSLEEP.SYNCS 0x989680 ;  /* 0x009896800000995d */ /* 0x001fea0003900000 */
[----:B------:R-:W0:Y:S02]  /*df10*/  @!P1 SYNCS.PHASECHK.TRANS64 P1, [R5+URZ+0x22840], R0 ;  /* 0x02284000050095a7 */ /* 0x000e24000802007f */
[----:B0-----:R-:W-:Y:S05]  /*df20*/  @!P1 BRA `(.L_x_9108) ;  /* 0xfffffffc00f09947 */ /* 0x001fea000383ffff */
[----:B------:R-:W-:Y:S05]  /*df30*/  BRA `(.L_x_9202) ;  /* 0xffffffd000587947 */ /* 0x000fea000383ffff */
.L_x_9110:
[----:B-1----:R1:W0:Y:S02]  /*df40*/  SYNCS.PHASECHK.TRANS64.TRYWAIT P1, [R21+URZ+0x22840], R2 ;  /* 0x02284002150075a7 */ /* 0x002224000802017f */
[----:B0-----:R-:W-:Y:S05]  /*df50*/  @!P1 NANOSLEEP.SYNCS 0x989680 ;  /* 0x009896800000995d */ /* 0x001fea0003900000 */
[----:B------:R-:W0:Y:S02]  /*df60*/  @!P1 SYNCS.PHASECHK.TRANS64 P1, [R21+URZ+0x22840], R2 ;  /* 0x02284002150095a7 */ /* 0x000e24000802007f */
[----:B0-----:R-:W-:Y:S05]  /*df70*/  @!P1 BRA `(.L_x_9110) ;  /* 0xfffffffc00f09947 */ /* 0x001fea000383ffff */
[----:B------:R-:W-:Y:S05]  /*df80*/  BRA `(.L_x_9203) ;  /* 0xffffffd000647947 */ /* 0x000fea000383ffff */
.L_x_9112:
[----:B------:R0:W0:Y:S02]  /*df90*/  SYNCS.PHASECHK.TRANS64.TRYWAIT P1, [R5+URZ+0x22860], R0 ;  /* 0x02286000050075a7 */ /* 0x000024000802017f */
[----:B0-----:R-:W-:Y:S05]  /*dfa0*/  @!P1 NANOSLEEP.SYNCS 0x989680 ;  /* 0x009896800000995d */ /* 0x001fea0003900000 */
[----:B------:R-:W0:Y:S02]  /*dfb0*/  @!P1 SYNCS.PHASECHK.TRANS64 P1, [R5+URZ+0x22860], R0 ;  /* 0x02286000050095a7 */ /* 0x000e24000802007f */
[----:B0-----:R-:W-:Y:S05]  /*dfc0*/  @!P1 BRA `(.L_x_9112) ;  /* 0xfffffffc00f09947 */ /* 0x001fea000383ffff */
[----:B------:R-:W-:Y:S05]  /*dfd0*/  BRA `(.L_x_9204) ;  /* 0xffffffd000607947 */ /* 0x000fea000383ffff */
.L_x_9205:
        /* <DEDUP_REMOVED lines=10> */
.L_x_15660:


//--------------------- .text._ZN7cutlass13device_kernelIN5flash11enable_sm90INS1_16FlashAttnFwdSm90INS1_25CollectiveMainloopFwdSm90ILi2EN4cute5tupleIJNS5_1CILi1EEES8_S8_EEENS6_IJNS7_ILi128EEENS7_ILi96EEENS7_ILi64EEEEEELi256ENS_6half_tEfNS_4arch4Sm90ELb0ELb0ELb0ELb0ELb1ELb0ELb1ELb1ELb0ELb1ELb1ELb0EEENS1_21CollectiveEpilogueFwdINS6_IJSA_NS7_ILi256EEESB_EEES9_SE_SG_Li256ELb0ELb1ELb1ELb0EEENS1_19SingleTileSchedulerILb0ELb1ELb1ELi128EEEEEEEEEvNT_6ParamsE --------------------------
	.section	.text._ZN7cutlass13device_kernelIN5flash11enable_sm90INS1_16FlashAttnFwdSm90INS1_25CollectiveMainloopFwdSm90ILi2EN4cute5tupleIJNS5_1CILi1EEES8_S8_EEENS6_IJNS7_ILi128EEENS7_ILi96EEENS7_ILi64EEEEEELi256ENS_6half_tEfNS_4arch4Sm90ELb0ELb0ELb0ELb0ELb1ELb0ELb1ELb1ELb0ELb1ELb1ELb0EEENS1_21CollectiveEpilogueFwdINS6_IJSA_NS7_ILi256EEESB_EEES9_SE_SG_Li256ELb0ELb1ELb1ELb0EEENS1_19SingleTileSchedulerILb0ELb1ELb1ELi128EEEEEEEEEvNT_6ParamsE,"ax",@progbits
	.align	128
.text._ZN7cutlass13device_kernelIN5flash11enable_sm90INS1_16FlashAttnFwdSm90INS1_25CollectiveMainloopFwdSm90ILi2EN4cute5tupleIJNS5_1CILi1EEES8_S8_EEENS6_IJNS7_ILi128EEENS7_ILi96EEENS7_ILi64EEEEEELi256ENS_6half_tEfNS_4arch4Sm90ELb0ELb0ELb0ELb0ELb1ELb0ELb1ELb1ELb0ELb1ELb1ELb0EEENS1_21CollectiveEpilogueFwdINS6_IJSA_NS7_ILi256EEESB_EEES9_SE_SG_Li256ELb0ELb1ELb1ELb0EEENS1_19SingleTileSchedulerILb0ELb1ELb1ELi128EEEEEEEEEvNT_6ParamsE:
        .type           _ZN7cutlass13device_kernelIN5flash11enable_sm90INS1_16FlashAttnFwdSm90INS1_25CollectiveMainloopFwdSm90ILi2EN4cute5tupleIJNS5_1CILi1EEES8_S8_EEENS6_IJNS7_ILi128EEENS7_ILi96EEENS7_ILi64EEEEEELi256ENS_6half_tEfNS_4arch4Sm90ELb0ELb0ELb0ELb0ELb1ELb0ELb1ELb1ELb0ELb1ELb1ELb0EEENS1_21CollectiveEpilogueFwdINS6_IJSA_NS7_ILi256EEESB_EEES9_SE_SG_Li256ELb0ELb1ELb1ELb0EEENS1_19SingleTileSchedulerILb0ELb1ELb1ELi128EEEEEEEEEvNT_6ParamsE,@function
        .size           _ZN7cutlass13device_kernelIN5flash11enable_sm90INS1_16FlashAttnFwdSm90INS1_25CollectiveMainloopFwdSm90ILi2EN4cute5tupleIJNS5_1CILi1EEES8_S8_EEENS6_IJNS7_ILi128EEENS7_ILi96EEENS7_ILi64EEEEEELi256ENS_6half_tEfNS_4arch4Sm90ELb0ELb0ELb0ELb0ELb1ELb0ELb1ELb1ELb0ELb1ELb1ELb0EEENS1_21CollectiveEpilogueFwdINS6_IJSA_NS7_ILi256EEESB_EEES9_SE_SG_Li256ELb0ELb1ELb1ELb0EEENS1_19SingleTileSchedulerILb0ELb1ELb1ELi128EEEEEEEEEvNT_6ParamsE,(.L_x_15661 - _ZN7cutlass13device_kernelIN5flash11enable_sm90INS1_16FlashAttnFwdSm90INS1_25CollectiveMainloopFwdSm90ILi2EN4cute5tupleIJNS5_1CILi1EEES8_S8_EEENS6_IJNS7_ILi128EEENS7_ILi96EEENS7_ILi64EEEEEELi256ENS_6half_tEfNS_4arch4Sm90ELb0ELb0ELb0ELb0ELb1ELb0ELb1ELb1ELb0ELb1ELb1ELb0EEENS1_21CollectiveEpilogueFwdINS6_IJSA_NS7_ILi256EEESB_EEES9_SE_SG_Li256ELb0ELb1ELb1ELb0EEENS1_19SingleTileSchedulerILb0ELb1ELb1ELi128EEEEEEEEEvNT_6ParamsE)
        .other          _ZN7cutlass13device_kernelIN5flash11enable_sm90INS1_16FlashAttnFwdSm90INS1_25CollectiveMainloopFwdSm90ILi2EN4cute5tupleIJNS5_1CILi1EEES8_S8_EEENS6_IJNS7_ILi128EEENS7_ILi96EEENS7_ILi64EEEEEELi256ENS_6half_tEfNS_4arch4Sm90ELb0ELb0ELb0ELb0ELb1ELb0ELb1ELb1ELb0ELb1ELb1ELb0EEENS1_21CollectiveEpilogueFwdINS6_IJSA_NS7_ILi256EEESB_EEES9_SE_SG_Li256ELb0ELb1ELb1ELb0EEENS1_19SingleTileSchedulerILb0ELb1ELb1ELi128EEEEEEEEEvNT_6ParamsE,@"STO_CUDA_ENTRY STV_DEFAULT"
_ZN7cutlass13device_kernelIN5flash11enable_sm90INS1_16FlashAttnFwdSm90INS1_25CollectiveMainloopFwdSm90ILi2EN4cute5tupleIJNS5_1CILi1EEES8_S8_EEENS6_IJNS7_ILi128EEENS7_ILi96EEENS7_ILi64EEEEEELi256ENS_6half_tEfNS_4arch4Sm90ELb0ELb0ELb0ELb0ELb1ELb0ELb1ELb1ELb0ELb1ELb1ELb0EEENS1_21CollectiveEpilogueFwdINS6_IJSA_NS7_ILi256EEESB_EEES9_SE_SG_Li256ELb0ELb1ELb1ELb0EEENS1_19SingleTileSchedulerILb0ELb1ELb1ELi128EEEEEEEEEvNT_6ParamsE:
        /* <DEDUP_REMOVED lines=43> */
[----:B------:R0:W0:Y:S01]  /*02b0*/  SYNCS.EXCH.64 URZ, [UR8+0x32440], UR6 ;  /* 0x03244006083f75b2 */ /* 0x0000220008000100 */
[----:B------:R0:W0:Y:S01]  /*02c0*/  SYNCS.EXCH.64 URZ, [UR8+0x32438], UR4 ;  /* 0x03243804083f75b2 */ /* 0x0000220008000100 */
[----:B------:R0:W0:Y:S01]  /*02d0*/  SYNCS.EXCH.64 URZ, [UR8+0x32448], UR6 ;  /* 0x03244806083f75b2 */ /* 0x0000220008000100 */
[----:B------:R-:W-:Y:S01]  /*02e0*/  NOP ;  /* 0x0000000000007918 */ /* 0x000fe20000000000 */
.L_x_9206:
        /* <DEDUP_REMOVED lines=22> */
.L_x_9207:
        /* <DEDUP_REMOVED lines=18> */
.L_x_9208:
        /* <DEDUP_REMOVED lines=22> */
.L_x_9209:
        /* <DEDUP_REMOVED lines=23> */
.L_x_9210:
        /* <DEDUP_REMOVED lines=11> */
.L_x_9213:
[----:B------:R-:W-:-:S08]  /*08f0*/  NOP ;  /* 0x0000000000007918 */ /* 0x000fd00000000000 */
[----:B------:R-:W1:Y:S02]  /*0900*/  USETMAXREG.TRY_ALLOC.CTAPOOL UP0, 0xe8 ;  /* 0x000000e8000079c8 */ /* 0x000e640008000600 */
[----:B-1----:R-:W-:-:S13]  /*0910*/  PLOP3.LUT P0, PT, PT, PT, UP0, 0x80, 0x0 ;  /* 0x000000000000781c */ /* 0x002fda0003f0f008 */
[----:B------:R-:W-:Y:S05]  /*0920*/  @!P0 BRA `(.L_x_9213) ;  /* 0xfffffffc00f08947 */ /* 0x000fea000383ffff */
[----:B------:R-:W1:Y:S01]  /*0930*/  S2UR UR6, SR_CTAID.Y ;  /* 0x00000000000679c3 */ /* 0x000e620000002600 */
[----:B------:R-:W-:Y:S01]  /*0940*/  ULDC UR7, c[0x0][0xd50] ;  /* 0x0003540000077ab9 */ /* 0x000fe20000000800 */
[----:B------:R-:W-:Y:S01]  /*0950*/  SHF.R.U32.HI R17, RZ, 0x7, R28 ;  /* 0x00000007ff117819 */ /* 0x000fe2000001161c */
[----:B------:R-:W-:-:S05]  /*0960*/  UISETP.NE.AND UP0, UPT, UR7, 0x1, UPT ;  /* 0x000000010700788c */ /* 0x000fca000bf05270 */
[----:B------:R-:W-:Y:S08]  /*0970*/  BAR.ARV 0x8, 0x180 ;  /* 0x0206000000007b1d */ /* 0x000ff00000002000 */
[----:B------:R-:W2:Y:S01]  /*0980*/  S2UR UR8, SR_CTAID.Z ;  /* 0x00000000000879c3 */ /* 0x000ea20000002700 */
[----:B------:R-:W-:Y:S01]  /*0990*/  ISETP.NE.AND P0, PT, R17, 0x1, PT ;  /* 0x000000011100780c */ /* 0x000fe20003f05270 */
[----:B------:R-:W-:Y:S01]  /*09a0*/  @UP0 ULDC UR4, c[0x0][0xd54] ;  /* 0x0003550000040ab9 */ /* 0x000fe20000000800 */
[----:B------:R-:W-:Y:S01]  /*09b0*/  @UP0 ULDC UR9, c[0x0][0xd58] ;  /* 0x0003560000090ab9 */ /* 0x000fe20000000800 */
[----:B-1----:R-:W-:-:S10]  /*09c0*/  UIMAD.WIDE.U32 UR4, UR6, UR4, URZ ;  /* 0x00000004060472a5 */ /* 0x002fd4000f8e003f */
[----:B------:R-:W-:Y:S06]  /*09d0*/  @!P0 BAR.ARV 0x9, 0x100 ;  /* 0x0244000000008b1d */ /* 0x000fec0000002000 */
[----:B------:R-:W-:Y:S01]  /*09e0*/  UMOV UR10, UR6 ;  /* 0x00000006000a7c82 */ /* 0x000fe20008000000 */
[----:B------:R-:W-:Y:S01]  /*09f0*/  @UP0 USHF.R.U32.HI UR10, URZ, UR9, UR5 ;  /* 0x000000093f0a0299 */ /* 0x000fe20008011605 */
[----:B--2---:R-:W-:-:S03]  /*0a00*/  ISETP.LE.AND P0, PT, RZ, UR8, PT ;  /* 0x00000008ff007c0c */ /* 0x004fc6000bf03270 */
[----:B------:R-:W-:Y:S02]  /*0a10*/  UIADD3 UR4, -UR10, URZ, URZ ;  /* 0x0000003f0a047290 */ /* 0x000fe4000fffe13f */
[----:B------:R-:W-:Y:S02]  /*0a20*/  IMAD.U32 R0, RZ, RZ, UR10 ;  /* 0x0000000aff007e24 */ /* 0x000fe4000f8e00ff */
[----:B------:R-:W-:-:S03]  /*0a30*/  UIMAD UR7, UR7, UR4, UR6 ;  /* 0x00000004070772a4 */ /* 0x000fc6000f8e0206 */
[----:B------:R1:W-:Y:S03]  /*0a40*/  STL [R1+0x4], R0 ;  /* 0x0000040001007387 */ /* 0x0003e60000100800 */
[----:B------:R-:W-:Y:S06]  /*0a50*/  @!P0 BRA `(.L_x_9214) ;  /* 0x000000c8000c8947 */ /* 0x000fec0003800000 */
        /* <DEDUP_REMOVED lines=22> */
[-C--:B-1----:R-:W-:Y:S02]  /*0bc0*/  IABS R0, R3.reuse ;  /* 0x0000000300007213 */ /* 0x082fe40000000000 */
[----:B------:R-:W-:Y:S01]  /*0bd0*/  IMAD.U32 R4, RZ, RZ, UR8 ;  /* 0x00000008ff047e24 */ /* 0x000fe2000f8e00ff */
[----:B------:R-:W-:Y:S01]  /*0be0*/  IABS R5, R3 ;  /* 0x0000000300057213 */ /* 0x000fe20000000000 */
[----:B------:R-:W-:Y:S01]  /*0bf0*/  ULOP3.LUT UR8, UR8, UR7, URZ, 0x3c, !UPT ;  /* 0x0000000708087292 */ /* 0x000fe2000f8e3c3f */
[----:B------:R-:W-:Y:S02]  /*0c00*/  R2UR UR12, R0 ;  /* 0x00000000000c72ca */ /* 0x000fe400000e0000 */
[----:B------:R-:W-:-:S04]  /*0c10*/  IABS R4, R4 ;  /* 0x0000000400047213 */ /* 0x000fc80000000000 */
[----:B------:R-:W-:-:S04]  /*0c20*/  MOV R3, R4 ;  /* 0x0000000400037202 */ /* 0x000fc80000000f00 */
[----:B------:R-:W-:-:S03]  /*0c30*/  R2UR UR11, R3 ;  /* 0x00000000030b72ca */ /* 0x000fc600000e0000 */
        /* <DEDUP_REMOVED lines=22> */
.L_x_9215:
[----:B------:R-:W-:Y:S01]  /*0da0*/  UIMAD UR5, UR9, UR4, URZ ;  /* 0x00000004090572a4 */ /* 0x000fe2000f8e023f */
[----:B-1----:R-:W-:Y:S01]  /*0db0*/  IMAD.U32 R0, RZ, RZ, UR6 ;  /* 0x00000006ff007e24 */ /* 0x002fe2000f8e00ff */
[----:B------:R-:W-:Y:S01]  /*0dc0*/  PLOP3.LUT P0, PT, PT, PT, PT, 0x80, 0x0 ;  /* 0x000000000000781c */ /* 0x000fe20003f0f070 */
[----:B------:R-:W-:Y:S01]  /*0dd0*/  IMAD.U32 R3, RZ, RZ, UR4 ;  /* 0x00000004ff037e24 */ /* 0x000fe2000f8e00ff */
[----:B------:R-:W-:Y:S01]  /*0de0*/  MOV R4, RZ ;  /* 0x000000ff00047202 */ /* 0x000fe20000000f00 */
[----:B------:R-:W-:Y:S01]  /*0df0*/  VIADD R22, R28, 0xffffff80 ;  /* 0xffffff801c167836 */ /* 0x000fe20000000000 */
[----:B------:R-:W-:Y:S01]  /*0e00*/  CS2R R150, SRZ ;  /* 0x0000000000967805 */ /* 0x000fe2000001ff00 */
[----:B------:R-:W-:Y:S01]  /*0e10*/  IMAD.U32 R19, RZ, RZ, UR5 ;  /* 0x00000005ff137e24 */ /* 0x000fe2000f8e00ff */
        /* <DEDUP_REMOVED lines=70> */
[----:B------:R-:W1:Y:S01]  /*1280*/  S2UR UR6, SR_CgaCtaId ;  /* 0x00000000000679c3 */ /* 0x000e620000008800 */
[----:B------:R-:W-:Y:S02]  /*1290*/  UMOV UR5, 0x400 ;  /* 0x0000040000057882 */ /* 0x000fe40000000000 */
[----:B------:R-:W-:-:S04]  /*12a0*/  LEA.HI R23, R3, R22, RZ, 0x7 ;  /* 0x0000001603177211 */ /* 0x000fc800078f38ff */
[----:B------:R-:W-:-:S06]  /*12b0*/  SHF.R.S32.HI R0, RZ, 0x7, R23 ;  /* 0x00000007ff007819 */ /* 0x000fcc0000011417 */
[----:B------:R-:W2:Y:S01]  /*12c0*/  SHFL.IDX PT, R0, R0, RZ, 0x1f ;  /* 0x00001fff00007589 */ /* 0x000ea200000e0000 */
[----:B-1----:R-:W-:-:S04]  /*12d0*/  ULEA UR7, UR6, UR5, 0x18 ;  /* 0x0000000506077291 */ /* 0x002fc8000f8ec03f */
[----:B------:R-:W-:Y:S02]  /*12e0*/  UIADD3 UR6, UR7, 0x18400, URZ ;  /* 0x0001840007067890 */ /* 0x000fe4000fffe03f */
[----:B------:R-:W-:Y:S02]  /*12f0*/  IMAD.U32 R16, RZ, RZ, UR7 ;  /* 0x00000007ff107e24 */ /* 0x000fe4000f8e00ff */
[----:B------:R-:W-:Y:S01]  /*1300*/  ULOP3.LUT UP0, URZ, UR6, 0x1bf, URZ, 0xc0, !UPT ;  /* 0x000001bf063f7892 */ /* 0x000fe2000f80c03f */
[----:B--2---:R-:W-:-:S05]  /*1310*/  R2UR UR4, R0 ;  /* 0x00000000000472ca */ /* 0x004fca00000e0000 */
[----:B------:R-:W-:-:S08]  /*1320*/  PLOP3.LUT P0, PT, PT, PT, UP0, 0x80, 0x0 ;  /* 0x000000000000781c */ /* 0x000fd00003f0f008 */
[----:B------:R-:W-:-:S04]  /*1330*/  ULEA.HI UR5, UR4, UR4, URZ, 0x1 ;  /* 0x0000000404057291 */ /* 0x000fc8000f8f083f */
[----:B------:R-:W-:-:S04]  /*1340*/  ULOP3.LUT UR5, UR5, 0xffffe, URZ, 0xc0, !UPT ;  /* 0x000ffffe05057892 */ /* 0x000fc8000f8ec03f */
[----:B------:R-:W-:Y:S01]  /*1350*/  UIADD3 UR40, UR4, -UR5, URZ ;  /* 0x8000000504287290 */ /* 0x000fe2000fffe03f */
[----:B------:R-:W-:Y:S11]  /*1360*/  @!P0 BRA `(.L_x_9217) ;  /* 0x0000000000408947 */ /* 0x000ff60003800000 */
[----:B------:R-:W-:Y:S01]  /*1370*/  MOV R0, 0x0 ;  /* 0x0000000000007802 */ /* 0x000fe20000000f00 */
[----:B------:R-:W-:Y:S01]  /*1380*/  ULDC.64 UR4, c[0x4][0xf0] ;  /* 0x01003c0000047ab9 */ /* 0x000fe20000000a00 */
[----:B------:R-:W-:Y:S01]  /*1390*/  ULDC.64 UR6, c[0x4][0x38] ;  /* 0x01000e0000067ab9 */ /* 0x000fe20000000a00 */
[----:B------:R-:W-:Y:S01]  /*13a0*/  IMAD.U32 R4, RZ, RZ, UR4 ;  /* 0x00000004ff047e24 */ /* 0x000fe2000f8e00ff */
[----:B0-----:R0:W1:Y:S01]  /*13b0*/  LDC.64 R2, c[0x4][R0] ;  /* 0x0100000000027b82 */ /* 0x0010620000000a00 */
        /* <DEDUP_REMOVED lines=11> */
.L_x_9217:
[----:B------:R-:W-:Y:S01]  /*1470*/  R2UR UR4, R16 ;  /* 0x00000000100472ca */ /* 0x000fe200000e0000 */
[----:B------:R-:W-:Y:S01]  /*1480*/  VIADD R210, R17, 0x8 ;  /* 0x0000000811d27836 */ /* 0x000fe20000000000 */
[----:B------:R-:W-:-:S11]  /*1490*/  SHF.L.U32 R0, RZ, 0x1f, RZ ;  /* 0x0000001fff007819 */ /* 0x000fd600000006ff */
[----:B------:R-:W1:Y:S02]  /*14a0*/  SYNCS.PHASECHK.TRANS64.TRYWAIT P0, [UR4+0x32400], R0 ;  /* 0x03240000ff0075a7 */ /* 0x000e640008000144 */
[----:B-1----:R-:W-:Y:S05]  /*14b0*/  @!P0 BRA `(.L_x_9218) ;  /* 0x000000bc007c8947 */ /* 0x002fea0003800000 */
.L_x_9295:
[----:B------:R-:W-:Y:S05]  /*14c0*/  WARPSYNC.ALL ;  /* 0x0000000000007948 */ /* 0x000fea0003800000 */
[----:B0-----:R-:W2:Y:S01]  /*14d0*/  LDL R2, [R1] ;  /* 0x0000000001027983 */ /* 0x001ea20000100800 */
[----:B------:R0:W-:Y:S01]  /*14e0*/  BAR.SYNC.DEFER_BLOCKING R210, 0x100 ;  /* 0x000400d20000751d */ /* 0x0001e20000010000 */
[----:B--2---:R-:W-:-:S13]  /*14f0*/  R2UR UR4, R2 ;  /* 0x00000000020472ca */ /* 0x004fda00000e0000 */
[----:B------:R-:W-:-:S04]  /*1500*/  ULOP3.LUT UR4, UR4, 0x1, URZ, 0xfc, !UPT ;  /* 0x0000000104047892 */ /* 0x000fc8000f8efc3f */
[----:B------:R-:W-:-:S06]  /*1510*/  UISETP.NE.AND UP0, UPT, UR4, 0x3, UPT ;  /* 0x000000030400788c */ /* 0x000fcc000bf05270 */
[----:B------:R-:W-:-:S13]  /*1520*/  PLOP3.LUT P0, PT, PT, PT, UP0, 0x80, 0x0 ;  /* 0x000000000000781c */ /* 0x000fda0003f0f008 */
[----:B0-----:R-:W-:Y:S05]  /*1530*/  @!P0 BRA `(.L_x_9219) ;  /* 0x0000000000048947 */ /* 0x001fea0003800000 */
[----:B------:R-:W-:Y:S01]  /*1540*/  BPT.TRAP 0x1 ;  /* 0x000000040000795c */ /* 0x000fe20000300000 */
.L_x_9219:
[----:B------:R-:W-:-:S13]  /*1550*/  R2UR UR4, R16 ;  /* 0x00000000100472ca */ /* 0x000fda00000e0000 */
[----:B------:R0:W2:Y:S01]  /*1560*/  SYNCS.PHASECHK.TRANS64.TRYWAIT P1, [UR4+0x32430], R0 ;  /* 0x03243000ff0075a7 */ /* 0x0000a20008020144 */
[----:B------:R-:W-:Y:S05]  /*1570*/  @!P0 BRA `(.L_x_9220) ;  /* 0x0000000000048947 */ /* 0x000fea0003800000 */
[----:B------:R-:W-:Y:S01]  /*1580*/  BPT.TRAP 0x1 ;  /* 0x000000040000795c */ /* 0x000fe20000300000 */
.L_x_9220:
[----:B--2---:R-:W-:Y:S05]  /*1590*/  @P1 BRA `(.L_x_9221) ;  /* 0x00000000000c1947 */ /* 0x004fea0003800000 */
[----:B------:R-:W-:-:S13]  /*15a0*/  R2UR UR4, R16 ;  /* 0x00000000100472ca */ /* 0x000fda00000e0000 */
[----:B------:R-:W2:Y:S02]  /*15b0*/  SYNCS.PHASECHK.TRANS64.TRYWAIT P1, [UR4+0x32430], R0 ;  /* 0x03243000ff0075a7 */ /* 0x000ea40008020144 */
[----:B--2---:R-:W-:Y:S05]  /*15c0*/  @!P1 BRA `(.L_x_9222) ;  /* 0x000000bc00549947 */ /* 0x004fea0003800000 */
.L_x_9221:
[----:B------:R-:W-:Y:S01]  /*15d0*/  R2UR UR9, R16 ;  /* 0x00000000100972ca */ /* 0x000fe200000e0000 */
[----:B------:R-:W-:Y:S01]  /*15e0*/  WARPGROUP.ARRIVE ;  /* 0x00000000000079c5 */ /* 0x000fe20000000000 */
[----:B------:R-:W-:Y:S01]  /*15f0*/  UMOV UR7, 0x40000040 ;  /* 0x4000004000077882 */ /* 0x000fe20000000000 */
[----:B------:R-:W-:Y:S01]  /*1600*/  UMOV UR13, 0x40000040 ;  /* 0x40000040000d7882 */ /* 0x000fe20000000000 */
[----:B------:R-:W-:Y:S02]  /*1610*/  IMAD.U32 R15, RZ, RZ, UR7 ;  /* 0x00000007ff0f7e24 */ /* 0x000fe4000f8e00ff */
[----:B------:R-:W-:-:S07]  /*1620*/  IMAD.U32 R13, RZ, RZ, UR13 ;  /* 0x0000000dff0d7e24 */ /* 0x000fce000f8e00ff */
[----:B------:R-:W-:Y:S02]  /*1630*/  ULEA UR40, UR40, UR9, 0xd ;  /* 0x0000000928287291 */ /* 0x000fe4000f8e683f */
[----:B------:R-:W-:Y:S02]  /*1640*/  UIADD3 UR5, UR9, 0x1c400, URZ ;  /* 0x0001c40009057890 */ /* 0x000fe4000fffe03f */
[----:B------:R-:W-:Y:S02]  /*1650*/  UIADD3 UR4, UR40, 0x18400, URZ ;  /* 0x0001840028047890 */ /* 0x000fe4000fffe03f */
[----:B------:R-:W-:Y:S02]  /*1660*/  USHF.R.U32.HI UR5, URZ, 0x4, UR5 ;  /* 0x000000043f057899 */ /* 0x000fe40008011605 */
[----:B------:R-:W-:Y:S02]  /*1670*/  USHF.R.U32.HI UR4, URZ, 0x4, UR4 ;  /* 0x000000043f047899 */ /* 0x000fe40008011604 */
[----:B------:R-:W-:-:S02]  /*1680*/  ULOP3.LUT UR5, UR5, 0x3fff, URZ, 0xc0, !UPT ;  /* 0x00003fff05057892 */ /* 0x000fc4000f8ec03f */
[----:B------:R-:W-:Y:S02]  /*1690*/  ULOP3.LUT UR4, UR4, 0x3fff, URZ, 0xc0, !UPT ;  /* 0x00003fff04047892 */ /* 0x000fe4000f8ec03f */
[----:B------:R-:W-:Y:S02]  /*16a0*/  ULOP3.LUT UR10, UR5, 0x10000, URZ, 0xfc, !UPT ;  /* 0x00010000050a7892 */ /* 0x000fe4000f8efc3f */
[----:B------:R-:W-:Y:S01]  /*16b0*/  ULOP3.LUT UR8, UR4, 0x10000, URZ, 0xfc, !UPT ;  /* 0x0001000004087892 */ /* 0x000fe2000f8efc3f */
[----:B------:R-:W-:-:S03]  /*16c0*/  UMOV UR5, UR7 ;  /* 0x0000000700057c82 */ /* 0x000fc60008000000 */
[----:B------:R-:W-:-:S03]  /*16d0*/  MOV R17, UR10 ;  /* 0x0000000a00117c02 */ /* 0x000fc60008000f00 */
[----:B------:R-:W-:Y:S02]  /*16e0*/  UMOV UR6, UR8 ;  /* 0x0000000800067c82 */ /* 0x000fe40008000000 */
[----:B------:R-:W-:Y:S01]  /*16f0*/  IMAD.U32 R14, RZ, RZ, UR6 ;  /* 0x00000006ff0e7e24 */ /* 0x000fe2000f8e00ff */
[----:B------:R-:W-:Y:S01]  /*1700*/  UMOV UR4, UR6 ;  /* 0x0000000600047c82 */ /* 0x000fe20008000000 */
[----:B------:R-:W-:Y:S02]  /*1710*/  UMOV UR6, UR10 ;  /* 0x0000000a00067c82 */ /* 0x000fe40008000000 */
[----:B------:R-:W-:Y:S01]  /*1720*/  HGMMA.64x96x16.F32 R24, gdesc[UR4], RZ, !UPT, gsb0 ;  /* 0x01600000041879f0 */ /* 0x000fe2000c0008ff */
[----:B------:R-:W-:Y:S02]  /*1730*/  UIADD3 UR4, UR8, 0x2, URZ ;  /* 0x0000000208047890 */ /* 0x000fe4000fffe03f */
[----:B------:R-:W-:Y:S01]  /*1740*/  UIADD3 UR6, UR10, 0x2, URZ ;  /* 0x000000020a067890 */ /* 0x000fe2000fffe03f */
[----:B------:R-:W-:Y:S01]  /*1750*/  UMOV UR5, UR13 ;  /* 0x0000000d00057c82 */ /* 0x000fe20008000000 */
[----:B------:R-:W-:Y:S01]  /*1760*/  UMOV UR7, 0x40000040 ;  /* 0x4000004000077882 */ /* 0x000fe20000000000 */
[----:B------:R-:W-:-:S02]  /*1770*/  UMOV UR13, 0x40000040 ;  /* 0x40000040000d7882 */ /* 0x000fc40000000000 */
[----:B------:R-:W-:Y:S01]  /*1780*/  UMOV UR12, UR4 ;  /* 0x00000004000c7c82 */ /* 0x000fe20008000000 */
[----:B------:R-:W-:Y:S01]  /*1790*/  IMAD.U32 R11, RZ, RZ, UR13 ;  /* 0x0000000dff0b7e24 */ /* 0x000fe2000f8e00ff */
[----:B------:R-:W-:Y:S01]  /*17a0*/  UMOV UR4, UR12 ;  /* 0x0000000c00047c82 */ /* 0x000fe20008000000 */
[----:B------:R-:W-:Y:S01]  /*17b0*/  IMAD.U32 R12, RZ, RZ, UR12 ;  /* 0x0000000cff0c7e24 */ /* 0x000fe2000f8e00ff */
[----:B------:R-:W-:Y:S02]  /*17c0*/  WARPGROUP.DEPBAR.LE gsb0, 0x0 ;  /* 0x00008000000079c5 */ /* 0x000fe40000010000 */
[----:B------:R-:W-:-:S06]  /*17d0*/  WARPGROUP.ARRIVE ;  /* 0x00000000000079c5 */ /* 0x000fcc0000000000 */
[----:B------:R-:W-:Y:S01]  /*17e0*/  HGMMA.64x96x16.F32 R24, gdesc[UR4], R24, gsb0 ;  /* 0x01600000041879f0 */ /* 0x000fe20008000818 */
[----:B------:R-:W-:Y:S02]  /*17f0*/  UIADD3 UR4, UR8, 0x4, URZ ;  /* 0x0000000408047890 */ /* 0x000fe4000fffe03f */
[----:B------:R-:W-:Y:S01]  /*1800*/  UIADD3 UR6, UR10, 0x4, URZ ;  /* 0x000000040a067890 */ /* 0x000fe2000fffe03f */
[----:B------:R-:W-:Y:S01]  /*1810*/  UMOV UR5, UR13 ;  /* 0x0000000d00057c82 */ /* 0x000fe20008000000 */
[----:B------:R-:W-:-:S03]  /*1820*/  UMOV UR7, 0x40000040 ;  /* 0x4000004000077882 */ /* 0x000fc60000000000 */
[----:B------:R-:W-:Y:S02]  /*1830*/  UMOV UR12, UR4 ;  /* 0x00000004000c7c82 */ /* 0x000fe40008000000 */
[----:B------:R-:W-:Y:S01]  /*1840*/  UMOV UR4, UR12 ;  /* 0x0000000c00047c82 */ /* 0x000fe20008000000 */
[----:B------:R-:W-:Y:S01]  /*1850*/  IMAD.U32 R10, RZ, RZ, UR12 ;  /* 0x0000000cff0a7e24 */ /* 0x000fe2000f8e00ff */
[----:B------:R-:W-:Y:S02]  /*1860*/  WARPGROUP.DEPBAR.LE gsb0, 0x0 ;  /* 0x00008000000079c5 */ /* 0x000fe40000010000 */
[----:B------:R-:W-:-:S06]  /*1870*/  WARPGROUP.ARRIVE ;  /* 0x00000000000079c5 */ /* 0x000fcc0000000000 */
[----:B------:R-:W-:Y:S01]  /*1880*/  HGMMA.64x96x16.F32 R24, gdesc[UR4], R24, gsb0 ;  /* 0x01600000041879f0 */ /* 0x000fe20008000818 */
[----:B------:R-:W-:Y:S02]  /*1890*/  UIADD3 UR4, UR8, 0x6, URZ ;  /* 0x0000000608047890 */ /* 0x000fe4000fffe03f */
[----:B------:R-:W-:Y:S01]  /*18a0*/  UIADD3 UR6, UR10, 0x6, URZ ;  /* 0x000000060a067890 */ /* 0x000fe2000fffe03f */
[----:B------:R-:W-:Y:S01]  /*18b0*/  UMOV UR5, 0x40000040 ;  /* 0x4000004000057882 */ /* 0x000fe20000000000 */
[----:B------:R-:W-:Y:S02]  /*18c0*/  UMOV UR7, 0x40000040 ;  /* 0x4000004000077882 */ /* 0x000fe40000000000 */
[----:B------:R-:W-:Y:S02]  /*18d0*/  IMAD.U32 R8, RZ, RZ, UR4 ;  /* 0x00000004ff087e24 */ /* 0x000fe4000f8e00ff */
[----:B------:R-:W-:Y:S01]  /*18e0*/  IMAD.U32 R9, RZ, RZ, UR5 ;  /* 0x00000005ff097e24 */ /* 0x000fe2000f8e00ff */
[----:B------:R-:W-:-:S02]  /*18f0*/  WARPGROUP.DEPBAR.LE gsb0, 0x0 ;  /* 0x00008000000079c5 */ /* 0x000fc40000010000 */
[----:B------:R-:W-:-:S06]  /*1900*/  WARPGROUP.ARRIVE ;  /* 0x00000000000079c5 */ /* 0x000fcc0000000000 */
[----:B------:R-:W-:Y:S03]  /*1910*/  HGMMA.64x96x16.F32 R24, gdesc[UR4], R24, gsb0 ;  /* 0x01600000041879f0 */ /* 0x000fe60008000818 */
[----:B------:R-:W-:Y:S02]  /*1920*/  WARPGROUP.DEPBAR.LE gsb0, 0x0 ;  /* 0x00008000000079c5 */ /* 0x000fe40000010000 */
[----:B------:R-:W2:Y:S02]  /*1930*/  SYNCS.PHASECHK.TRANS64.TRYWAIT P1, [UR9+0x32410], R0 ;  /* 0x03241000ff0075a7 */ /* 0x000ea40008020149 */
[----:B--2---:R-:W-:Y:S05]  /*1940*/  @!P1 BRA `(.L_x_9223) ;  /* 0x000000b800909947 */ /* 0x004fea0003800000 */
.L_x_9296:
[----:B------:R-:W-:Y:S05]  /*1950*/  @!P0 BRA `(.L_x_9224) ;  /* 0x0000000000048947 */ /* 0x000fea0003800000 */
[----:B------:R-:W-:Y:S01]  /*1960*/  BPT.TRAP 0x1 ;  /* 0x000000040000795c */ /* 0x000fe20000300000 */
.L_x_9224:
[----:B------:R-:W-:-:S13]  /*1970*/  R2UR UR4, R16 ;  /* 0x00000000100472ca */ /* 0x000fda00000e0000 */
[----:B------:R2:W3:Y:S01]  /*1980*/  SYNCS.PHASECHK.TRANS64.TRYWAIT P1, [UR4+0x32450], R0 ;  /* 0x03245000ff0075a7 */ /* 0x0004e20008020144 */
[----:B------:R-:W-:Y:S05]  /*1990*/  @!P0 BRA `(.L_x_9225) ;  /* 0x0000000000048947 */ /* 0x000fea0003800000 */
[----:B------:R-:W-:Y:S01]  /*19a0*/  BPT.TRAP 0x1 ;  /* 0x000000040000795c */ /* 0x000fe20000300000 */
.L_x_9225:
[----:B---3--:R-:W-:Y:S05]  /*19b0*/  @P1 BRA `(.L_x_9226) ;  /* 0x00000000000c1947 */ /* 0x008fea0003800000 */
[----:B------:R-:W-:-:S13]  /*19c0*/  R2UR UR4, R16 ;  /* 0x00000000100472ca */ /* 0x000fda00000e0000 */
[----:B------:R-:W3:Y:S02]  /*19d0*/  SYNCS.PHASECHK.TRANS64.TRYWAIT P1, [UR4+0x32450], R0 ;  /* 0x03245000ff0075a7 */ /* 0x000ee40008020144 */
[----:B---3--:R-:W-:Y:S05]  /*19e0*/  @!P1 BRA `(.L_x_9227) ;  /* 0x000000b800849947 */ /* 0x008fea0003800000 */
.L_x_9226:
[----:B------:R-:W-:Y:S01]  /*19f0*/  R2UR UR4, R16 ;  /* 0x00000000100472ca */ /* 0x000fe200000e0000 */
        /* <DEDUP_REMOVED lines=9> */
[----:B------:R-:W-:Y:S01]  /*1a90*/  IMAD.U32 R5, RZ, RZ, UR13 ;  /* 0x0000000dff057e24 */ /* 0x000fe2000f8e00ff */
[----:B------:R-:W-:Y:S01]  /*1aa0*/  UMOV UR15, 0x40000040 ;  /* 0x40000040000f7882 */ /* 0x000fe20000000000 */
[----:B------:R-:W-:Y:S01]  /*1ab0*/  UMOV UR17, 0x40000040 ;  /* 0x4000004000117882 */ /* 0x000fe20000000000 */
[----:B------:R-:W-:Y:S01]  /*1ac0*/  UIADD3 UR4, UR4, 0x400, URZ ;  /* 0x0000040004047890 */ /* 0x000fe2000fffe03f */
[----:B------:R-:W3:Y:S01]  /*1ad0*/  S2R R20, SR_TID.X ;  /* 0x0000000000147919 */ /* 0x000ee20000002100 */
[----:B------:R-:W-:-:S02]  /*1ae0*/  ULOP3.LUT UR6, UR6, 0x10000, URZ, 0xfc, !UPT ;  /* 0x0001000006067892 */ /* 0x000fc4000f8efc3f */
[----:B------:R-:W-:Y:S02]  /*1af0*/  USHF.R.U32.HI UR4, URZ, 0x4, UR4 ;  /* 0x000000043f047899 */ /* 0x000fe40008011604 */
[----:B------:R-:W-:Y:S02]  /*1b00*/  UIADD3 UR16, UR6, 0x404, URZ ;  /* 0x0000040406107890 */ /* 0x000fe4000fffe03f */
[----:B------:R-:W-:Y:S01]  /*1b10*/  ULOP3.LUT UR7, UR4, 0x3fff, URZ, 0xc0, !UPT ;  /* 0x00003fff04077892 */ /* 0x000fe2000f8ec03f */
[----:B------:R-:W-:Y:S01]  /*1b20*/  UMOV UR8, UR6 ;  /* 0x0000000600087c82 */ /* 0x000fe20008000000 */
[----:B------:R-:W-:Y:S01]  /*1b30*/  UIADD3 UR4, UR6, 0x2, URZ ;  /* 0x0000000206047890 */ /* 0x000fe2000fffe03f */
[----:B------:R-:W-:Y:S01]  /*1b40*/  MOV R6, UR8 ;  /* 0x0000000800067c02 */ /* 0x000fe20008000f00 */
[----:B------:R-:W-:Y:S01]  /*1b50*/  ULOP3.LUT UR57, UR7, 0x10000, URZ, 0xfc, !UPT ;  /* 0x0001000007397892 */ /* 0x000fe2000f8efc3f */
[----:B------:R-:W-:Y:S01]  /*1b60*/  UMOV UR19, 0x40000040 ;  /* 0x4000004000137882 */ /* 0x000fe20000000000 */
[----:B------:R-:W-:-:S03]  /*1b70*/  UIADD3 UR20, UR6, 0x406, URZ ;  /* 0x0000040606147890 */ /* 0x000fc6000fffe03f */
[----:B------:R-:W-:Y:S01]  /*1b80*/  UMOV UR12, UR4 ;  /* 0x00000004000c7c82 */ /* 0x000fe20008000000 */
[----:B------:R-:W-:Y:S01]  /*1b90*/  UIADD3 UR4, UR6, 0x4, URZ ;  /* 0x0000000406047890 */ /* 0x000fe2000fffe03f */
[----:B------:R-:W-:Y:S01]  /*1ba0*/  IMAD.U32 R4, RZ, RZ, UR12 ;  /* 0x0000000cff047e24 */ /* 0x000fe2000f8e00ff */
[----:B------:R-:W-:Y:S01]  /*1bb0*/  UMOV UR10, UR57 ;  /* 0x00000039000a7c82 */ /* 0x000fe20008000000 */
[----:B------:R-:W-:Y:S01]  /*1bc0*/  UIADD3 UR14, UR57, 0x302, URZ ;  /* 0x00000302390e7890 */ /* 0x000fe2000fffe03f */
[----:B------:R-:W-:Y:S01]  /*1bd0*/  HGMMA.64x96x16.F32 R24, gdesc[UR8], R24, gsb0 ;  /* 0x01600000081879f0 */ /* 0x000fe20008000818 */
[----:B------:R-:W-:Y:S02]  /*1be0*/  UIADD3 UR10, UR57, 0x2, URZ ;  /* 0x00000002390a7890 */ /* 0x000fe4000fffe03f */
[----:B------:R-:W-:Y:S01]  /*1bf0*/  IMAD.U32 R18, RZ, RZ, UR57 ;  /* 0x00000039ff127e24 */ /* 0x000fe2000f8e00ff */
[----:B------:R-:W-:Y:S01]  /*1c00*/  UMOV UR8, UR12 ;  /* 0x0000000c00087c82 */ /* 0x000fe20008000000 */
[----:B------:R-:W-:Y:S01]  /*1c10*/  UMOV UR9, UR13 ;  /* 0x0000000d00097c82 */ /* 0x000fe20008000000 */
[----:B------:R-:W-:Y:S01]  /*1c20*/  UMOV UR11, 0x40000040 ;  /* 0x40000040000b7882 */ /* 0x000fe20000000000 */
[----:B------:R-:W-:Y:S01]  /*1c30*/  UMOV UR12, UR4 ;  /* 0x00000004000c7c82 */ /* 0x000fe20008000000 */
[----:B------:R-:W-:Y:S01]  /*1c40*/  UMOV UR13, 0x40000040 ;  /* 0x40000040000d7882 */ /* 0x000fe20000000000 */
[----:B------:R-:W-:Y:S01]  /*1c50*/  UIADD3 UR4, UR6, 0x6, URZ ;  /* 0x0000000606047890 */ /* 0x000fe2000fffe03f */
[----:B------:R-:W-:Y:S01]  /*1c60*/  IMAD.U32 R2, RZ, RZ, UR12 ;  /* 0x0000000cff027e24 */ /* 0x000fe2000f8e00ff */
[----:B------:R-:W-:Y:S01]  /*1c70*/  UIADD3 UR18, UR57, 0x304, URZ ;  /* 0x0000030439127890 */ /* 0x000fe2000fffe03f */
[----:B-1----:R-:W-:Y:S01]  /*1c80*/  IMAD.U32 R3, RZ, RZ, UR13 ;  /* 0x0000000dff037e24 */ /* 0x002fe2000f8e00ff */
[----:B------:R-:W-:Y:S01]  /*1c90*/  UIADD3 UR22, UR57, 0x306, URZ ;  /* 0x0000030639167890 */ /* 0x000fe2000fffe03f */
[----:B---3--:R-:W-:Y:S01]  /*1ca0*/  SHF.R.U32.HI R20, RZ, 0x7, R20 ;  /* 0x00000007ff147819 */ /* 0x008fe20000011614 */
[----:B------:R-:W-:Y:S01]  /*1cb0*/  UMOV UR21, 0x40000040 ;  /* 0x4000004000157882 */ /* 0x000fe20000000000 */
[----:B------:R-:W-:Y:S01]  /*1cc0*/  UMOV UR23, 0x40000040 ;  /* 0x4000004000177882 */ /* 0x000fe20000000000 */
[----:B------:R-:W-:Y:S01]  /*1cd0*/  UIADD3 UR24, UR6, 0x800, URZ ;  /* 0x0000080006187890 */ /* 0x000fe2000fffe03f */
[----:B0-2---:R-:W-:Y:S01]  /*1ce0*/  IADD3 R0, -R20, 0xb, RZ ;  /* 0x0000000b14007810 */ /* 0x005fe20007ffe1ff */
        /* <DEDUP_REMOVED lines=94> */
.L_x_9228:
[----:B------:R-:W-:Y:S01]  /*22d0*/  LOP3.LUT R23, R23, 0xffffff80, RZ, 0xc0, !PT ;  /* 0xffffff8017177812 */ /* 0x000fe200078ec0ff */
[----:B------:R-:W-:Y:S01]  /*22e0*/  UIMAD UR39, UR38, -0x60, UR39 ;  /* 0xffffffa0262778a4 */ /* 0x000fe2000f8e0227 */
[----:B------:R-:W1:Y:S01]  /*22f0*/  S2UR UR11, SR_CgaCtaId ;  /* 0x00000000000b79c3 */ /* 0x000e620000008800 */
[----:B------:R-:W-:Y:S01]  /*2300*/  R2UR UR10, R16 ;  /* 0x00000000100a72ca */ /* 0x000fe200000e0000 */
[----:B------:R-:W-:Y:S01]  /*2310*/  ULDC UR6, c[0x0][0xa80] ;  /* 0x0002a00000067ab9 */ /* 0x000fe20000000800 */
[----:B------:R-:W-:Y:S01]  /*2320*/  IADD3 R23, R22, -R23, RZ ;  /* 0x8000001716177210 */ /* 0x000fe20007ffe0ff */
[----:B------:R-:W-:Y:S02]  /*2330*/  UIADD3 UR39, UR39, 0x60, URZ ;  /* 0x0000006027277890 */ /* 0x000fe4000fffe03f */
[----:B------:R-:W-:Y:S01]  /*2340*/  ULOP3.LUT UR7, UR7, 0x3000000, URZ, 0xfc, !UPT ;  /* 0x0300000007077892 */ /* 0x000fe2000f8efc3f */
[----:B------:R-:W-:Y:S01]  /*2350*/  SHF.R.S32.HI R20, RZ, 0x1f, R23 ;  /* 0x0000001fff147819 */ /* 0x000fe20000011417 */
[----:B------:R-:W-:-:S02]  /*2360*/  UMOV UR15, 0x40000040 ;  /* 0x40000040000f7882 */ /* 0x000fc40000000000 */
[----:B------:R-:W-:Y:S01]  /*2370*/  IMAD.U32 R21, RZ, RZ, UR39 ;  /* 0x00000027ff157e24 */ /* 0x000fe2000f8e00ff */
[----:B------:R-:W-:Y:S02]  /*2380*/  LEA.HI R20, R20, R23, RZ, 0x2 ;  /* 0x0000001714147211 */ /* 0x000fe400078f10ff */
[----:B------:R-:W-:Y:S01]  /*2390*/  UMOV UR14, UR7 ;  /* 0x00000007000e7c82 */ /* 0x000fe20008000000 */
[----:B------:R-:W-:Y:S01]  /*23a0*/  UIADD3 UR10, UR10, 0x32440, URZ ;  /* 0x000324400a0a7890 */ /* 0x000fe2000fffe03f */
[----:B------:R-:W-:-:S05]  /*23b0*/  LOP3.LUT R20, R20, 0x7ffffffc, RZ, 0xc0, !PT ;  /* 0x7ffffffc14147812 */ /* 0x000fca00078ec0ff */
[----:B------:R-:W-:-:S04]  /*23c0*/  IMAD.IADD R20, R23, 0x1, -R20 ;  /* 0x0000000117147824 */ /* 0x000fc800078e0a14 */
[----:B------:R-:W-:Y:S01]  /*23d0*/  IMAD R20, R20, -0x2, R21 ;  /* 0xfffffffe14147824 */ /* 0x000fe200078e0215 */
[----:B-1----:R-:W-:-:S03]  /*23e0*/  UPRMT UR10, UR11, 0x654, UR10 ;  /* 0x000006540b0a7896 */ /* 0x002fc6000800000a */
[----:B------:R-:W-:Y:S01]  /*23f0*/  UMOV UR11, 0x40000040 ;  /* 0x40000040000b7882 */ /* 0x000fe20000000000 */
[C---:B------:R-:W-:Y:S02]  /*2400*/  ISETP.GT.AND P2, PT, R20.reuse, RZ, PT ;  /* 0x000000ff1400720c */ /* 0x040fe40003f44270 */
[C---:B------:R-:W-:Y:S02]  /*2410*/  ISETP.GT.AND P1, PT, R20.reuse, 0x1, PT ;  /* 0x000000011400780c */ /* 0x040fe40003f24270 */
[C---:B------:R-:W-:Y:S01]  /*2420*/  ISETP.GT.AND P4, PT, R20.reuse, 0x10, PT ;  /* 0x000000101400780c */ /* 0x040fe20003f84270 */
[----:B------:R-:W-:Y:S01]  /*2430*/  SYNCS.ARRIVE.TRANS64.RED.A1T0 RZ, [UR10], RZ ;  /* 0x000000ffffff79a7 */ /* 0x000fe2000810040a */
[----:B------:R-:W-:Y:S01]  /*2440*/  ISETP.GT.AND P6, PT, R20, 0x8, PT ;  /* 0x000000081400780c */ /* 0x000fe20003fc4270 */
[----:B------:R-:W-:Y:S01]  /*2450*/  UIADD3 UR10, UR7, 0x80, URZ ;  /* 0x00000080070a7890 */ /* 0x000fe2000fffe03f */
[----:B------:R-:W-:Y:S02]  /*2460*/  FSEL R21, R24, -INF , P2 ;  /* 0xff80000018157808 */ /* 0x000fe40001000000 */
[----:B------:R-:W-:-:S02]  /*2470*/  FSEL R25, R25, -INF , P1 ;  /* 0xff80000019197808 */ /* 0x000fc40000800000 */
[----:B------:R-:W-:Y:S02]  /*2480*/  FSEL R24, R27, -INF , P1 ;  /* 0xff8000001b187808 */ /* 0x000fe40000800000 */
[----:B------:R-:W-:Y:S02]  /*2490*/  FSEL R23, R32, -INF , P4 ;  /* 0xff80000020177808 */ /* 0x000fe40002000000 */
[----:B------:R-:W-:Y:S02]  /*24a0*/  ISETP.GT.AND P5, PT, R20, 0x9, PT ;  /* 0x000000091400780c */ /* 0x000fe40003fa4270 */
[----:B------:R-:W-:Y:S02]  /*24b0*/  FSEL R27, R28, -INF , P6 ;  /* 0xff8000001c1b7808 */ /* 0x000fe40003000000 */
[----:B------:R-:W-:Y:S02]  /*24c0*/  FMNMX.FTZ R32, R21, R25, !PT ;  /* 0x0000001915207209 */ /* 0x000fe40007810000 */
[----:B------:R-:W-:-:S02]  /*24d0*/  FSEL R29, R29, -INF , P5 ;  /* 0xff8000001d1d7808 */ /* 0x000fc40002800000 */
[----:B------:R-:W-:Y:S01]  /*24e0*/  FMNMX.FTZ R32, R27, R32, !PT ;  /* 0x000000201b207209 */ /* 0x000fe20007810000 */
[----:B------:R1:W-:Y:S01]  /*24f0*/  BAR.SYNC.DEFER_BLOCKING R210, 0x100 ;  /* 0x000400d20000751d */ /* 0x0003e20000010000 */
[----:B------:R-:W-:Y:S02]  /*2500*/  ISETP.GT.AND P3, PT, R20, 0x11, PT ;  /* 0x000000111400780c */ /* 0x000fe40003f64270 */
[----:B------:R-:W-:Y:S02]  /*2510*/  FMNMX.FTZ R32, R29, R32, !PT ;  /* 0x000000201d207209 */ /* 0x000fe40007810000 */
[----:B------:R-:W-:Y:S02]  /*2520*/  FSEL R28, R31, -INF , P5 ;  /* 0xff8000001f1c7808 */ /* 0x000fe40002800000 */
[----:B------:R-:W-:Y:S02]  /*2530*/  FSEL R158, R33, -INF , P3 ;  /* 0xff800000219e7808 */ /* 0x000fe40001800000 */
[----:B------:R-:W-:-:S02]  /*2540*/  FMNMX.FTZ R31, R23, R32, !PT ;  /* 0x00000020171f7209 */ /* 0x000fc40007810000 */
[----:B------:R-:W-:Y:S02]  /*2550*/  FSEL R26, R26, -INF , P2 ;  /* 0xff8000001a1a7808 */ /* 0x000fe40001000000 */
[----:B------:R-:W-:Y:S02]  /*2560*/  ISETP.GT.AND P2, PT, R20, 0x18, PT ;  /* 0x000000181400780c */ /* 0x000fe40003f44270 */
[----:B------:R-:W-:Y:S02]  /*2570*/  FMNMX.FTZ R32, R158, R31, !PT ;  /* 0x0000001f9e207209 */ /* 0x000fe40007810000 */
[----:B------:R-:W-:Y:S02]  /*2580*/  FSEL R30, R30, -INF , P6 ;  /* 0xff8000001e1e7808 */ /* 0x000fe40003000000 */
[----:B------:R-:W-:Y:S02]  /*2590*/  FMNMX.FTZ R31, R26, R24, !PT ;  /* 0x000000181a1f7209 */ /* 0x000fe40007810000 */
[----:B------:R-:W-:-:S02]  /*25a0*/  ISETP.GT.AND P1, PT, R20, 0x19, PT ;  /* 0x000000191400780c */ /* 0x000fc40003f24270 */
[----:B------:R-:W-:Y:S02]  /*25b0*/  FSEL R161, R36, -INF , P2 ;  /* 0xff80000024a17808 */ /* 0x000fe40001000000 */
[----:B------:R-:W-:Y:S02]  /*25c0*/  FMNMX.FTZ R31, R30, R31, !PT ;  /* 0x0000001f1e1f7209 */ /* 0x000fe40007810000 */
[----:B------:R-:W-:Y:S02]  /*25d0*/  FSEL R165, R37, -INF , P1 ;  /* 0xff80000025a57808 */ /* 0x000fe40000800000 */
[----:B------:R-:W-:Y:S02]  /*25e0*/  FMNMX.FTZ R32, R161, R32, !PT ;  /* 0x00000020a1207209 */ /* 0x000fe40007810000 */
[----:B------:R-:W-:Y:S02]  /*25f0*/  FSEL R22, R34, -INF , P4 ;  /* 0xff80000022167808 */ /* 0x000fe40002000000 */
[----:B------:R-:W-:-:S02]  /*2600*/  FMNMX.FTZ R31, R28, R31, !PT ;  /* 0x0000001f1c1f7209 */ /* 0x000fc40007810000 */
[----:B------:R-:W-:Y:S02]  /*2610*/  FMNMX.FTZ R33, R165, R32, !PT ;  /* 0x00000020a5217209 */ /* 0x000fe40007810000 */
[----:B------:R-:W-:Y:S02]  /*2620*/  FSEL R157, R35, -INF , P3 ;  /* 0xff800000239d7808 */ /* 0x000fe40001800000 */
[----:B------:R-:W-:Y:S02]  /*2630*/  FMNMX.FTZ R32, R22, R31, !PT ;  /* 0x0000001f16207209 */ /* 0x000fe40007810000 */
[----:B------:R-:W-:Y:S02]  /*2640*/  ISETP.GT.AND P6, PT, R20, 0x20, PT ;  /* 0x000000201400780c */ /* 0x000fe40003fc4270 */
[----:B------:R-:W-:Y:S02]  /*2650*/  FSEL R159, R38, -INF , P2 ;  /* 0xff800000269f7808 */ /* 0x000fe40001000000 */
[----:B------:R-:W-:-:S02]  /*2660*/  FMNMX.FTZ R32, R157, R32, !PT ;  /* 0x000000209d207209 */ /* 0x000fc40007810000 */
[----:B------:R-:W-:Y:S02]  /*2670*/  ISETP.GT.AND P5, PT, R20, 0x21, PT ;  /* 0x000000211400780c */ /* 0x000fe40003fa4270 */
[----:B------:R-:W-:Y:S02]  /*2680*/  FSEL R162, R40, -INF , P6 ;  /* 0xff80000028a27808 */ /* 0x000fe40003000000 */
[----:B------:R-:W-:Y:S02]  /*2690*/  FSEL R163, R39, -INF , P1 ;  /* 0xff80000027a37808 */ /* 0x000fe40000800000 */
[----:B------:R-:W-:Y:S02]  /*26a0*/  FMNMX.FTZ R32, R159, R32, !PT ;  /* 0x000000209f207209 */ /* 0x000fe40007810000 */
[----:B------:R-:W-:Y:S02]  /*26b0*/  ISETP.GT.AND P4, PT, R20, 0x28, PT ;  /* 0x000000281400780c */ /* 0x000fe40003f84270 */
[----:B------:R-:W-:-:S02]  /*26c0*/  FSEL R166, R41, -INF , P5 ;  /* 0xff80000029a67808 */ /* 0x000fc40002800000 */
[----:B------:R-:W-:Y:S02]  /*26d0*/  FMNMX.FTZ R33, R162, R33, !PT ;  /* 0x00000021a2217209 */ /* 0x000fe40007810000 */
[----:B------:R-:W-:Y:S02]  /*26e0*/  FSEL R160, R42, -INF , P6 ;  /* 0xff8000002aa07808 */ /* 0x000fe40003000000 */
[----:B------:R-:W-:Y:S02]  /*26f0*/  FMNMX.FTZ R31, R163, R32, !PT ;  /* 0x00000020a31f7209 */ /* 0x000fe40007810000 */
[----:B------:R-:W-:Y:S02]  /*2700*/  ISETP.GT.AND P3, PT, R20, 0x29, PT ;  /* 0x000000291400780c */ /* 0x000fe40003f64270 */
[----:B------:R-:W-:Y:S02]  /*2710*/  FSEL R169, R44, -INF , P4 ;  /* 0xff8000002ca97808 */ /* 0x000fe40002000000 */
[----:B------:R-:W-:-:S02]  /*2720*/  FMNMX.FTZ R34, R166, R33, !PT ;  /* 0x00000021a6227209 */ /* 0x000fc40007810000 */
[----:B------:R-:W-:Y:S02]  /*2730*/  FSEL R164, R43, -INF , P5 ;  /* 0xff8000002ba47808 */ /* 0x000fe40002800000 */
[----:B------:R-:W-:Y:S02]  /*2740*/  FMNMX.FTZ R31, R160, R31, !PT ;  /* 0x0000001fa01f7209 */ /* 0x000fe40007810000 */
[----:B------:R-:W-:Y:S02]  /*2750*/  ISETP.GT.AND P2, PT, R20, 0x30, PT ;  /* 0x000000301400780c */ /* 0x000fe40003f44270 */
[----:B------:R-:W-:Y:S02]  /*2760*/  FSEL R173, R45, -INF , P3 ;  /* 0xff8000002dad7808 */ /* 0x000fe40001800000 */
[----:B------:R-:W-:Y:S02]  /*2770*/  FMNMX.FTZ R34, R169, R34, !PT ;  /* 0x00000022a9227209 */ /* 0x000fe40007810000 */
[----:B------:R-:W-:-:S02]  /*2780*/  FSEL R167, R46, -INF , P4 ;  /* 0xff8000002ea77808 */ /* 0x000fc40002000000 */
[----:B------:R-:W-:Y:S02]  /*2790*/  FMNMX.FTZ R32, R164, R31, !PT ;  /* 0x0000001fa4207209 */ /* 0x000fe40007810000 */
[----:B------:R-:W-:Y:S02]  /*27a0*/  ISETP.GT.AND P1, PT, R20, 0x31, PT ;  /* 0x000000311400780c */ /* 0x000fe40003f24270 */
[----:B------:R-:W-:Y:S02]  /*27b0*/  FSEL R170, R48, -INF , P2 ;  /* 0xff80000030aa7808 */ /* 0x000fe40001000000 */
[----:B------:R-:W-:Y:S02]  /*27c0*/  FMNMX.FTZ R33, R173, R34, !PT ;  /* 0x00000022ad217209 */ /* 0x000fe40007810000 */
[----:B------:R-:W-:Y:S02]  /*27d0*/  FSEL R171, R47, -INF , P3 ;  /* 0xff8000002fab7808 */ /* 0x000fe40001800000 */
[----:B------:R-:W-:-:S02]  /*27e0*/  FMNMX.FTZ R32, R167, R32, !PT ;  /* 0x00000020a7207209 */ /* 0x000fc40007810000 */
[----:B------:R-:W-:Y:S02]  /*27f0*/  ISETP.GT.AND P6, PT, R20, 0x38, PT ;  /* 0x000000381400780c */ /* 0x000fe40003fc4270 */
[----:B------:R-:W-:Y:S02]  /*2800*/  FSEL R174, R49, -INF , P1 ;  /* 0xff80000031ae7808 */ /* 0x000fe40000800000 */
        /* <DEDUP_REMOVED lines=23> */
[----:B------:R-:W-:Y:S02]  /*2980*/  FSEL R187, R59, -INF , P3 ;  /* 0xff8000003bbb7808 */ /* 0x000fe40001800000 */
[C---:B------:R-:W-:Y:S02]  /*2990*/  ISETP.GT.AND P6, PT, R20.reuse, 0x49, PT ;  /* 0x000000491400780c */ /* 0x040fe40003fc4270 */
[C---:B------:R-:W-:Y:S02]  /*29a0*/  ISETP.GT.AND P1, PT, R20.reuse, 0x50, PT ;  /* 0x000000501400780c */ /* 0x040fe40003f24270 */
[----:B------:R-:W-:Y:S02]  /*29b0*/  ISETP.GT.AND P5, PT, R20, 0x51, PT ;  /* 0x000000511400780c */ /* 0x000fe40003fa4270 */
[----:B------:R-:W-:-:S02]  /*29c0*/  FSEL R181, R60, -INF , P2 ;  /* 0xff8000003cb57808 */ /* 0x000fc40001000000 */
[----:B------:R-:W-:Y:S02]  /*29d0*/  FMNMX.FTZ R34, R179, R34, !PT ;  /* 0x00000022b3227209 */ /* 0x000fe40007810000 */
[C---:B------:R-:W-:Y:S02]  /*29e0*/  ISETP.GT.AND P4, PT, R20.reuse, 0x58, PT ;  /* 0x000000581400780c */ /* 0x040fe40003f84270 */
[----:B------:R-:W-:Y:S02]  /*29f0*/  ISETP.GT.AND P3, PT, R20, 0x59, PT ;  /* 0x000000591400780c */ /* 0x000fe40003f64270 */
[----:B------:R-:W-:Y:S02]  /*2a00*/  FMNMX.FTZ R20, R182, R31, !PT ;  /* 0x0000001fb6147209 */ /* 0x000fe40007810000 */
[----:B------:R-:W-:Y:S02]  /*2a10*/  FSEL R185, R61, -INF , P6 ;  /* 0xff8000003db97808 */ /* 0x000fe40003000000 */
        /* <DEDUP_REMOVED lines=21> */
[----:B------:R-:W-:Y:S01]  /*2b70*/  FMNMX.FTZ R31, R200, R31, !PT ;  /* 0x0000001fc81f7209 */ /* 0x000fe20007810000 */
[----:B------:R-:W2:Y:S03]  /*2b80*/  SHFL.BFLY PT, R32, R33, 0x2, 0x1f ;  /* 0x0c401f0021207f89 */ /* 0x000ea600000e0000 */
[----:B------:R-:W-:-:S05]  /*2b90*/  FMNMX.FTZ R31, R204, R31, !PT ;  /* 0x0000001fcc1f7209 */ /* 0x000fca0007810000 */
[----:B------:R-:W3:Y:S01]  /*2ba0*/  SHFL.BFLY PT, R20, R31, 0x2, 0x1f ;  /* 0x0c401f001f147f89 */ /* 0x000ee200000e0000 */
[----:B--2---:R-:W-:-:S05]  /*2bb0*/  FMNMX.FTZ R32, R33, R32, !PT ;  /* 0x0000002021207209 */ /* 0x004fca0007810000 */
[----:B------:R-:W2:Y:S01]  /*2bc0*/  SHFL.BFLY PT, R35, R32, 0x1, 0x1f ;  /* 0x0c201f0020237f89 */ /* 0x000ea200000e0000 */
[----:B---3--:R-:W-:-:S05]  /*2bd0*/  FMNMX.FTZ R33, R31, R20, !PT ;  /* 0x000000141f217209 */ /* 0x008fca0007810000 */
[----:B------:R-:W3:Y:S01]  /*2be0*/  SHFL.BFLY PT, R156, R33, 0x1, 0x1f ;  /* 0x0c201f00219c7f89 */ /* 0x000ee200000e0000 */
[----:B--2---:R-:W-:-:S04]  /*2bf0*/  FMNMX.FTZ R20, R32, R35, !PT ;  /* 0x0000002320147209 */ /* 0x004fc80007810000 */
[C---:B------:R-:W-:Y:S01]  /*2c00*/  FSETP.NEU.FTZ.AND P1, PT, R20.reuse, -INF , PT ;  /* 0xff8000001400780b */ /* 0x040fe20003f3d000 */
[----:B------:R-:W-:Y:S01]  /*2c10*/  FMUL.FTZ R202, R20, UR6 ;  /* 0x0000000614ca7c20 */ /* 0x000fe20008410000 */
[----:B---3--:R-:W-:-:S04]  /*2c20*/  FMNMX.FTZ R156, R33, R156, !PT ;  /* 0x0000009c219c7209 */ /* 0x008fc80007810000 */
[----:B------:R-:W-:Y:S02]  /*2c30*/  FSEL R202, R202, RZ, P1 ;  /* 0x000000ffcaca7208 */ /* 0x000fe40000800000 */
[C---:B------:R-:W-:Y:S01]  /*2c40*/  FSETP.NEU.FTZ.AND P1, PT, R156.reuse, -INF , PT ;  /* 0xff8000009c00780b */ /* 0x040fe20003f3d000 */
[----:B------:R-:W-:Y:S02]  /*2c50*/  FMUL.FTZ R203, R156, UR6 ;  /* 0x000000069ccb7c20 */ /* 0x000fe40008410000 */
[--C-:B------:R-:W-:Y:S01]  /*2c60*/  FFMA.FTZ R190, R21, UR6, -R202.reuse ;  /* 0x0000000615be7c23 */ /* 0x100fe200080108ca */
[--C-:B------:R-:W-:Y:S01]  /*2c70*/  FFMA.FTZ R189, R25, UR6, -R202.reuse ;  /* 0x0000000619bd7c23 */ /* 0x100fe200080108ca */
[--C-:B------:R-:W-:Y:S01]  /*2c80*/  FFMA.FTZ R192, R27, UR6, -R202.reuse ;  /* 0x000000061bc07c23 */ /* 0x100fe200080108ca */
[----:B------:R-:W-:Y:S01]  /*2c90*/  FSEL R203, R203, RZ, P1 ;  /* 0x000000ffcbcb7208 */ /* 0x000fe20000800000 */
        /* <DEDUP_REMOVED lines=27> */
[----:B--2---:R-:W-:Y:S01]  /*2e50*/  F2FP.F16.F32.PACK_AB R152, R189, R190 ;  /* 0x000000bebd98723e */ /* 0x004fe200000000ff */
        /* <DEDUP_REMOVED lines=15> */
[----:B---3--:R-:W-:Y:S01]  /*2f50*/  F2FP.F16.F32.PACK_AB R154, R195, R192 ;  /* 0x000000c0c39a723e */ /* 0x008fe200000000ff */
[--C-:B------:R-:W-:Y:S01]  /*2f60*/  FFMA.FTZ R185, R201, UR6, -R203.reuse ;  /* 0x00000006c9b97c23 */ /* 0x100fe200080108cb */
[--C-:B------:R-:W-:Y:S01]  /*2f70*/  FFMA.FTZ R184, R183, UR6, -R202.reuse ;  /* 0x00000006b7b87c23 */ /* 0x100fe200080108ca */
[--C-:B------:R-:W-:Y:S01]  /*2f80*/  FFMA.FTZ R183, R186, UR6, -R202.reuse ;  /* 0x00000006bab77c23 */ /* 0x100fe200080108ca */
[--C-:B------:R-:W-:Y:S01]  /*2f90*/  FFMA.FTZ R187, R197, UR6, -R203.reuse ;  /* 0x00000006c5bb7c23 */ /* 0x100fe200080108cb */
[--C-:B------:R-:W-:Y:S01]  /*2fa0*/  FFMA.FTZ R186, R188, UR6, -R202.reuse ;  /* 0x00000006bcba7c23 */ /* 0x100fe200080108ca */
[--C-:B------:R-:W-:Y:S01]  /*2fb0*/  FFMA.FTZ R197, R200, UR6, -R203.reuse ;  /* 0x00000006c8c57c23 */ /* 0x100fe200080108cb */
[----:B------:R-:W-:Y:S01]  /*2fc0*/  MUFU.EX2 R193, R193 ;  /* 0x000000c100c17308 */ /* 0x000fe20000000800 */
[----:B------:R-:W-:Y:S01]  /*2fd0*/  FFMA.FTZ R177, R177, UR6, -R202 ;  /* 0x00000006b1b17c23 */ /* 0x000fe200080108ca */
[--C-:B------:R-:W-:Y:S01]  /*2fe0*/  FFMA.FTZ R188, R199, UR6, -R203.reuse ;  /* 0x00000006c7bc7c23 */ /* 0x100fe200080108cb */
[----:B------:R-:W-:Y:S01]  /*2ff0*/  FFMA.FTZ R200, R204, UR6, -R203 ;  /* 0x00000006ccc87c23 */ /* 0x000fe200080108cb */
[----:B------:R-:W-:Y:S01]  /*3000*/  FADD.FTZ R189, R190, R189 ;  /* 0x000000bdbebd7221 */ /* 0x000fe20000010000 */
[----:B------:R-:W-:-:S03]  /*3010*/  IMAD.U32 R21, RZ, RZ, UR7 ;  /* 0x00000007ff157e24 */ /* 0x000fc6000f8e00ff */
[----:B------:R-:W3:Y:S01]  /*3020*/  MUFU.EX2 R194, R194 ;  /* 0x000000c200c27308 */ /* 0x000ee20000000800 */
[----:B--2---:R-:W-:Y:S01]  /*3030*/  F2FP.F16.F32.PACK_AB R153, R196, R191 ;  /* 0x000000bfc499723e */ /* 0x004fe200000000ff */
[----:B------:R-:W-:Y:S01]  /*3040*/  FADD.FTZ R196, R191, R196 ;  /* 0x000000c4bfc47221 */ /* 0x000fe20000010000 */
[----:B------:R-:W-:-:S04]  /*3050*/  FADD.FTZ R192, R192, R189 ;  /* 0x000000bdc0c07221 */ /* 0x000fc80000010000 */
[----:B------:R-:W-:Y:S01]  /*3060*/  FADD.FTZ R192, R195, R192 ;  /* 0x000000c0c3c07221 */ /* 0x000fe20000010000 */
[----:B------:R-:W-:Y:S08]  /*3070*/  MUFU.EX2 R23, R23 ;  /* 0x0000001700177308 */ /* 0x000ff00000000800 */
[----:B------:R-:W2:Y:S01]  /*3080*/  MUFU.EX2 R158, R158 ;  /* 0x0000009e009e7308 */ /* 0x000ea20000000800 */
[----:B---3--:R-:W-:Y:S01]  /*3090*/  F2FP.F16.F32.PACK_AB R155, R194, R193 ;  /* 0x000000c1c29b723e */ /* 0x008fe200000000ff */
[----:B------:R-:W-:-:S03]  /*30a0*/  FADD.FTZ R193, R193, R196 ;  /* 0x000000c4c1c17221 */ /* 0x000fc60000010000 */
[----:B------:R-:W-:Y:S01]  /*30b0*/  WARPGROUP.ARRIVE ;  /* 0x00000000000079c5 */ /* 0x000fe20000000000 */
[----:B------:R-:W-:Y:S02]  /*30c0*/  FADD.FTZ R193, R194, R193 ;  /* 0x000000c1c2c17221 */ /* 0x000fe40000010000 */
[----:B------:R-:W-:Y:S03]  /*30d0*/  MUFU.EX2 R161, R161 ;  /* 0x000000a100a17308 */ /* 0x000fe60000000800 */
[----:B------:R-:W-:Y:S05]  /*30e0*/  HGMMA.64x256x16.F32 R24, R152, gdesc[UR12].tnspB, RZ, !UPT, gsb0 ;  /* 0x43e0000c98187df0 */ /* 0x000fea000c0008ff */
[----:B------:R-:W-:Y:S08]  /*30f0*/  MUFU.EX2 R206, R206 ;  /* 0x000000ce00ce7308 */ /* 0x000ff00000000800 */
[----:B------:R-:W-:Y:S08]  /*3100*/  MUFU.EX2 R22, R22 ;  /* 0x0000001600167308 */ /* 0x000ff00000000800 */
[----:B------:R-:W3:Y:S08]  /*3110*/  MUFU.EX2 R157, R157 ;  /* 0x0000009d009d7308 */ /* 0x000ef00000000800 */
[----:B------:R-:W-:Y:S08]  /*3120*/  MUFU.EX2 R159, R159 ;  /* 0x0000009f009f7308 */ /* 0x000ff00000000800 */
[----:B------:R-:W4:Y:S08]  /*3130*/  MUFU.EX2 R208, R208 ;  /* 0x000000d000d07308 */ /* 0x000f300000000800 */
[----:B------:R-:W-:Y:S08]  /*3140*/  MUFU.EX2 R162, R162 ;  /* 0x000000a200a27308 */ /* 0x000ff00000000800 */
[----:B------:R-:W5:Y:S08]  /*3150*/  MUFU.EX2 R163, R163 ;  /* 0x000000a300a37308 */ /* 0x000f700000000800 */
[----:B------:R-:W-:Y:S08]  /*3160*/  MUFU.EX2 R165, R165 ;  /* 0x000000a500a57308 */ /* 0x000ff00000000800 */
[----:B------:R-:W-:Y:S08]  /*3170*/  MUFU.EX2 R166, R166 ;  /* 0x000000a600a67308 */ /* 0x000ff00000000800 */
[----:B------:R-:W-:Y:S08]  /*3180*/  MUFU.EX2 R160, R160 ;  /* 0x000000a000a07308 */ /* 0x000ff00000000800 */
[----:B------:R-:W0:Y:S08]  /*3190*/  MUFU.EX2 R169, R169 ;  /* 0x000000a900a97308 */ /* 0x000e300000000800 */
[----:B------:R-:W-:Y:S08]  /*31a0*/  MUFU.EX2 R164, R164 ;  /* 0x000000a400a47308 */ /* 0x000ff00000000800 */
[----:B------:R-:W1:Y:S08]  /*31b0*/  MUFU.EX2 R167, R167 ;  /* 0x000000a700a77308 */ /* 0x000e700000000800 */
[----:B------:R-:W-:Y:S08]  /*31c0*/  MUFU.EX2 R170, R170 ;  /* 0x000000aa00aa7308 */ /* 0x000ff00000000800 */
[----:B------:R-:W1:Y:S08]  /*31d0*/  MUFU.EX2 R171, R171 ;  /* 0x000000ab00ab7308 */ /* 0x000e700000000800 */
[----:B------:R-:W-:Y:S08]  /*31e0*/  MUFU.EX2 R173, R173 ;  /* 0x000000ad00ad7308 */ /* 0x000ff00000000800 */
[----:B------:R-:W-:Y:S08]  /*31f0*/  MUFU.EX2 R174, R174 ;  /* 0x000000ae00ae7308 */ /* 0x000ff00000000800 */
[----:B------:R-:W-:Y:S08]  /*3200*/  MUFU.EX2 R168, R168 ;  /* 0x000000a800a87308 */ /* 0x000ff00000000800 */
[----:B------:R-:W1:Y:S08]  /*3210*/  MUFU.EX2 R205, R205 ;  /* 0x000000cd00cd7308 */ /* 0x000e700000000800 */
        /* <DEDUP_REMOVED lines=14> */
[----:B------:R-:W-:Y:S01]  /*3300*/  MUFU.EX2 R187, R187 ;  /* 0x000000bb00bb7308 */ /* 0x000fe20000000800 */
[----:B------:R-:W-:-:S02]  /*3310*/  WARPGROUP.DEPBAR.LE gsb0, 0x0 ;  /* 0x00008000000079c5 */ /* 0x000fc40000010000 */
[----:B--2---:R-:W-:Y:S01]  /*3320*/  F2FP.F16.F32.PACK_AB R152, R158, R23 ;  /* 0x000000179e98723e */ /* 0x004fe200000000ff */
[----:B------:R-:W-:Y:S01]  /*3330*/  FADD.FTZ R23, R23, R192 ;  /* 0x000000c017177221 */ /* 0x000fe20000010000 */
[C---:B---3--:R-:W-:Y:S01]  /*3340*/  F2FP.F16.F32.PACK_AB R153, R157.reuse, R22 ;  /* 0x000000169d99723e */ /* 0x048fe200000000ff */
[----:B------:R-:W-:Y:S01]  /*3350*/  FADD.FTZ R22, R22, R193 ;  /* 0x000000c116167221 */ /* 0x000fe20000010000 */
[----:B------:R-:W-:Y:S01]  /*3360*/  F2FP.F16.F32.PACK_AB R154, R206, R161 ;  /* 0x000000a1ce9a723e */ /* 0x000fe200000000ff */
[----:B------:R-:W2:Y:S01]  /*3370*/  MUFU.EX2 R188, R188 ;  /* 0x000000bc00bc7308 */ /* 0x000ea20000000800 */
[----:B----4-:R-:W-:Y:S01]  /*3380*/  F2FP.F16.F32.PACK_AB R155, R208, R159 ;  /* 0x0000009fd09b723e */ /* 0x010fe200000000ff */
[----:B------:R-:W-:Y:S01]  /*3390*/  FADD.FTZ R158, R158, R23 ;  /* 0x000000179e9e7221 */ /* 0x000fe20000010000 */
[----:B------:R-:W-:Y:S02]  /*33a0*/  FADD.FTZ R22, R157, R22 ;  /* 0x000000169d167221 */ /* 0x000fe40000010000 */
[----:B------:R-:W-:Y:S01]  /*33b0*/  WARPGROUP.ARRIVE ;  /* 0x00000000000079c5 */ /* 0x000fe20000000000 */
[----:B------:R-:W-:Y:S01]  /*33c0*/  FADD.FTZ R161, R161, R158 ;  /* 0x0000009ea1a17221 */ /* 0x000fe20000010000 */
[----:B------:R-:W-:Y:S01]  /*33d0*/  FADD.FTZ R159, R159, R22 ;  /* 0x000000169f9f7221 */ /* 0x000fe20000010000 */
[----:B------:R-:W-:Y:S02]  /*33e0*/  MUFU.EX2 R197, R197 ;  /* 0x000000c500c57308 */ /* 0x000fe40000000800 */
[----:B------:R-:W-:Y:S01]  /*33f0*/  FADD.FTZ R161, R206, R161 ;  /* 0x000000a1cea17221 */ /* 0x000fe20000010000 */
[----:B------:R-:W-:Y:S01]  /*3400*/  HGMMA.64x256x16.F32 R24, R152, gdesc[UR8].tnspB, R24, gsb0 ;  /* 0x43e0000898187df0 */ /* 0x000fe20008000818 */
[----:B------:R-:W-:Y:S01]  /*3410*/  UIADD3 UR10, UR7, 0x100, URZ ;  /* 0x00000100070a7890 */ /* 0x000fe2000fffe03f */
[----:B------:R-:W-:Y:S01]  /*3420*/  FADD.FTZ R159, R208, R159 ;  /* 0x0000009fd09f7221 */ /* 0x000fe20000010000 */
[----:B------:R-:W-:-:S02]  /*3430*/  UMOV UR11, 0x40000040 ;  /* 0x40000040000b7882 */ /* 0x000fc40000000000 */
[----:B------:R-:W3:Y:S01]  /*3440*/  MUFU.EX2 R200, R200 ;  /* 0x000000c800c87308 */ /* 0x000ee20000000800 */
[----:B------:R-:W-:Y:S02]  /*3450*/  WARPGROUP.DEPBAR.LE gsb0, 0x0 ;  /* 0x00008000000079c5 */ /* 0x000fe40000010000 */
[----:B-----5:R-:W-:Y:S01]  /*3460*/  F2FP.F16.F32.PACK_AB R152, R163, R162 ;  /* 0x000000a2a398723e */ /* 0x020fe200000000ff */
[----:B------:R-:W-:Y:S01]  /*3470*/  FADD.FTZ R162, R162, R161 ;  /* 0x000000a1a2a27221 */ /* 0x000fe20000010000 */
[----:B0-----:R-:W-:Y:S01]  /*3480*/  F2FP.F16.F32.PACK_AB R153, R169, R160 ;  /* 0x000000a0a999723e */ /* 0x001fe200000000ff */
[----:B------:R-:W-:Y:S01]  /*3490*/  FADD.FTZ R160, R160, R159 ;  /* 0x0000009fa0a07221 */ /* 0x000fe20000010000 */
[----:B------:R-:W-:Y:S01]  /*34a0*/  F2FP.F16.F32.PACK_AB R154, R166, R165 ;  /* 0x000000a5a69a723e */ /* 0x000fe200000000ff */
[----:B------:R-:W-:Y:S01]  /*34b0*/  FADD.FTZ R162, R163, R162 ;  /* 0x000000a2a3a27221 */ /* 0x000fe20000010000 */
[----:B-1----:R-:W-:Y:S01]  /*34c0*/  F2FP.F16.F32.PACK_AB R155, R167, R164 ;  /* 0x000000a4a79b723e */ /* 0x002fe200000000ff */
[----:B------:R-:W-:-:S02]  /*34d0*/  FADD.FTZ R169, R169, R160 ;  /* 0x000000a0a9a97221 */ /* 0x000fc40000010000 */
[----:B------:R-:W-:Y:S01]  /*34e0*/  FADD.FTZ R165, R165, R162 ;  /* 0x000000a2a5a57221 */ /* 0x000fe20000010000 */
[----:B------:R-:W-:Y:S01]  /*34f0*/  WARPGROUP.ARRIVE ;  /* 0x00000000000079c5 */ /* 0x000fe20000000000 */
[----:B------:R-:W-:Y:S02]  /*3500*/  FADD.FTZ R164, R164, R169 ;  /* 0x000000a9a4a47221 */ /* 0x000fe40000010000 */
[----:B------:R-:W-:Y:S02]  /*3510*/  FADD.FTZ R165, R166, R165 ;  /* 0x000000a5a6a57221 */ /* 0x000fe40000010000 */
[----:B------:R-:W-:-:S05]  /*3520*/  FADD.FTZ R167, R167, R164 ;  /* 0x000000a4a7a77221 */ /* 0x000fca0000010000 */
[----:B------:R-:W-:Y:S01]  /*3530*/  HGMMA.64x256x16.F32 R24, R152, gdesc[UR8].tnspB, R24, gsb0 ;  /* 0x43e0000898187df0 */ /* 0x000fe20008000818 */
[----:B------:R-:W-:Y:S01]  /*3540*/  UIADD3 UR10, UR7, 0x180, URZ ;  /* 0x00000180070a7890 */ /* 0x000fe2000fffe03f */
[----:B------:R-:W-:Y:S01]  /*3550*/  UMOV UR11, 0x40000040 ;  /* 0x40000040000b7882 */ /* 0x000fe20000000000 */
[----:B------:R-:W-:Y:S02]  /*3560*/  WARPGROUP.DEPBAR.LE gsb0, 0x0 ;  /* 0x00008000000079c5 */ /* 0x000fe40000010000 */
[----:B------:R-:W-:Y:S01]  /*3570*/  F2FP.F16.F32.PACK_AB R152, R171, R170 ;  /* 0x000000aaab98723e */ /* 0x000fe200000000ff */
[----:B------:R-:W-:Y:S01]  /*3580*/  FADD.FTZ R170, R170, R165 ;  /* 0x000000a5aaaa7221 */ /* 0x000fe20000010000 */
[----:B------:R-:W-:Y:S01]  /*3590*/  F2FP.F16.F32.PACK_AB R153, R205, R168 ;  /* 0x000000a8cd99723e */ /* 0x000fe200000000ff */
[----:B------:R-:W-:Y:S01]  /*35a0*/  FADD.FTZ R168, R168, R167 ;  /* 0x000000a7a8a87221 */ /* 0x000fe20000010000 */
[----:B------:R-:W-:Y:S01]  /*35b0*/  F2FP.F16.F32.PACK_AB R154, R174, R173 ;  /* 0x000000adae9a723e */ /* 0x000fe200000000ff */
[----:B------:R-:W-:Y:S01]  /*35c0*/  FADD.FTZ R170, R171, R170 ;  /* 0x000000aaabaa7221 */ /* 0x000fe20000010000 */
[----:B------:R-:W-:Y:S01]  /*35d0*/  F2FP.F16.F32.PACK_AB R155, R207, R172 ;  /* 0x000000accf9b723e */ /* 0x000fe200000000ff */
[----:B------:R-:W-:-:S02]  /*35e0*/  FADD.FTZ R205, R205, R168 ;  /* 0x000000a8cdcd7221 */ /* 0x000fc40000010000 */
[----:B------:R-:W-:Y:S01]  /*35f0*/  FADD.FTZ R173, R173, R170 ;  /* 0x000000aaadad7221 */ /* 0x000fe20000010000 */
[----:B------:R-:W-:Y:S01]  /*3600*/  WARPGROUP.ARRIVE ;  /* 0x00000000000079c5 */ /* 0x000fe20000000000 */
[----:B------:R-:W-:Y:S02]  /*3610*/  FADD.FTZ R172, R172, R205 ;  /* 0x000000cdacac7221 */ /* 0x000fe40000010000 */
[----:B------:R-:W-:Y:S02]  /*3620*/  FADD.FTZ R174, R174, R173 ;  /* 0x000000adaeae7221 */ /* 0x000fe40000010000 */
[----:B------:R-:W-:-:S08]  /*3630*/  FADD.FTZ R207, R207, R172 ;  /* 0x000000accfcf7221 */ /* 0x000fd00000010000 */
        /* <DEDUP_REMOVED lines=23> */
[----:B--2---:R-:W-:Y:S01]  /*37b0*/  F2FP.F16.F32.PACK_AB R153, R188, R187 ;  /* 0x000000bbbc99723e */ /* 0x004fe200000000ff */
[----:B------:R-:W-:Y:S01]  /*37c0*/  FADD.FTZ R187, R187, R182 ;  /* 0x000000b6bbbb7221 */ /* 0x000fe20000010000 */
[----:B------:R-:W-:Y:S01]  /*37d0*/  F2FP.F16.F32.PACK_AB R154, R186, R183 ;  /* 0x000000b7ba9a723e */ /* 0x000fe200000000ff */
[----:B------:R-:W-:Y:S01]  /*37e0*/  FADD.FTZ R184, R184, R177 ;  /* 0x000000b1b8b87221 */ /* 0x000fe20000010000 */
[----:B---3--:R-:W-:Y:S01]  /*37f0*/  F2FP.F16.F32.PACK_AB R155, R200, R197 ;  /* 0x000000c5c89b723e */ /* 0x008fe200000000ff */
[----:B------:R-:W-:-:S02]  /*3800*/  FADD.FTZ R188, R188, R187 ;  /* 0x000000bbbcbc7221 */ /* 0x000fc40000010000 */
[----:B------:R-:W-:Y:S01]  /*3810*/  FADD.FTZ R183, R183, R184 ;  /* 0x000000b8b7b77221 */ /* 0x000fe20000010000 */
[----:B------:R-:W-:Y:S01]  /*3820*/  WARPGROUP.ARRIVE ;  /* 0x00000000000079c5 */ /* 0x000fe20000000000 */
[----:B------:R-:W-:Y:S02]  /*3830*/  FADD.FTZ R197, R197, R188 ;  /* 0x000000bcc5c57221 */ /* 0x000fe40000010000 */
[----:B------:R-:W-:Y:S02]  /*3840*/  FADD.FTZ R22, R186, R183 ;  /* 0x000000b7ba167221 */ /* 0x000fe40000010000 */
[----:B------:R-:W-:-:S08]  /*3850*/  FADD.FTZ R200, R200, R197 ;  /* 0x000000c5c8c87221 */ /* 0x000fd00000010000 */
[----:B------:R-:W-:Y:S03]  /*3860*/  HGMMA.64x256x16.F32 R24, R152, gdesc[UR8].tnspB, R24, gsb0 ;  /* 0x43e0000898187df0 */ /* 0x000fe60008000818 */
[----:B------:R-:W-:Y:S02]  /*3870*/  WARPGROUP.DEPBAR.LE gsb0, 0x0 ;  /* 0x00008000000079c5 */ /* 0x000fe40000010000 */
[----:B------:R-:W-:Y:S05]  /*3880*/  @!P0 BRA `(.L_x_9229) ;  /* 0x0000000000048947 */ /* 0x000fea0003800000 */
[----:B------:R-:W-:Y:S01]  /*3890*/  BPT.TRAP 0x1 ;  /* 0x000000040000795c */ /* 0x000fe20000300000 */
.L_x_9229:
[----:B------:R-:W0:Y:S01]  /*38a0*/  S2UR UR11, SR_CgaCtaId ;  /* 0x00000000000b79c3 */ /* 0x000e220000008800 */
[----:B------:R-:W-:Y:S01]  /*38b0*/  R2UR UR10, R19 ;  /* 0x00000000130a72ca */ /* 0x000fe200000e0000 */
[----:B------:R-:W-:Y:S01]  /*38c0*/  UIADD3 UR38, UR38, -0x2, URZ ;  /* 0xfffffffe26267890 */ /* 0x000fe2000fffe03f */
[----:B------:R-:W-:-:S11]  /*38d0*/  R2UR UR7, R16 ;  /* 0x00000000100772ca */ /* 0x000fd600000e0000 */
[----:B------:R-:W-:Y:S02]  /*38e0*/  UISETP.GE.AND UP0, UPT, UR38, UR10, UPT ;  /* 0x0000000a2600728c */ /* 0x000fe4000bf06270 */
[----:B------:R-:W-:-:S04]  /*38f0*/  UIADD3 UR7, UR7, 0x32460, URZ ;  /* 0x0003246007077890 */ /* 0x000fc8000fffe03f */
[----:B------:R-:W-:Y:S01]  /*3900*/  PLOP3.LUT P1, PT, PT, PT, UP0, 0x80, 0x0 ;  /* 0x000000000000781c */ /* 0x000fe20003f2f008 */
[----:B0-----:R-:W-:-:S09]  /*3910*/  UPRMT UR7, UR11, 0x654, UR7 ;  /* 0x000006540b077896 */ /* 0x001fd20008000007 */
[----:B------:R-:W-:Y:S03]  /*3920*/  SYNCS.ARRIVE.TRANS64.RED.A1T0 RZ, [UR7], RZ ;  /* 0x000000ffffff79a7 */ /* 0x000fe60008100407 */
[----:B------:R-:W-:Y:S05]  /*3930*/  @!P1 BRA `(.L_x_9230) ;  /* 0x0000002400609947 */ /* 0x000fea0003800000 */
[----:B------:R-:W-:Y:S01]  /*3940*/  IMAD.MOV.U32 R205, RZ, RZ, R156 ;  /* 0x000000ffffcd7224 */ /* 0x000fe200078e009c */
[----:B------:R-:W-:Y:S01]  /*3950*/  UMOV UR61, URZ ;  /* 0x0000003f003d7c82 */ /* 0x000fe20008000000 */
[----:B------:R-:W-:Y:S02]  /*3960*/  IMAD.MOV.U32 R23, RZ, RZ, R20 ;  /* 0x000000ffff177224 */ /* 0x000fe400078e0014 */
[----:B------:R-:W-:Y:S01]  /*3970*/  IMAD.U32 R201, RZ, RZ, UR38 ;  /* 0x00000026ffc97e24 */ /* 0x000fe2000f8e00ff */
[----:B------:R-:W-:-:S06]  /*3980*/  UMOV UR38, URZ ;  /* 0x0000003f00267c82 */ /* 0x000fcc0008000000 */
.L_x_9241:
[----:B------:R-:W-:Y:S01]  /*3990*/  R2UR UR6, R201 ;  /* 0x00000000c90672ca */ /* 0x000fe200000e0000 */
[----:B------:R-:W-:Y:S01]  /*39a0*/  UIADD3 UR38, UR38, 0x1, URZ ;  /* 0x0000000126267890 */ /* 0x000fe2000fffe03f */
[----:B------:R-:W-:-:S03]  /*39b0*/  R2UR UR7, R19 ;  /* 0x00000000130772ca */ /* 0x000fc600000e0000 */
[----:B------:R-:W-:-:S04]  /*39c0*/  UISETP.NE.AND UP0, UPT, UR38, 0x2, UPT ;  /* 0x000000022600788c */ /* 0x000fc8000bf05270 */
[----:B------:R-:W-:-:S04]  /*39d0*/  USEL UR38, UR38, URZ, UP0 ;  /* 0x0000003f26267287 */ /* 0x000fc80008000000 */
[----:B------:R-:W-:Y:S01]  /*39e0*/  MOV R0, UR6 ;  /* 0x0000000600007c02 */ /* 0x000fe20008000f00 */
[----:B------:R-:W-:-:S03]  /*39f0*/  UIADD3 UR6, UR6, -0x1, URZ ;  /* 0xffffffff06067890 */ /* 0x000fc6000fffe03f */
[----:B------:R-:W-:-:S03]  /*3a00*/  ISETP.GT.AND P1, PT, R0, UR7, PT ;  /* 0x0000000700007c0c */ /* 0x000fc6000bf24270 */
[----:B------:R-:W-:Y:S01]  /*3a10*/  IMAD.U32 R201, RZ, RZ, UR6 ;  /* 0x00000006ffc97e24 */ /* 0x000fe2000f8e00ff */
[----:B------:R-:W-:-:S04]  /*3a20*/  USEL UR6, URZ, 0x1, UP0 ;  /* 0x000000013f067887 */ /* 0x000fc80008000000 */
[----:B------:R-:W-:Y:S01]  /*3a30*/  ULOP3.LUT UR61, UR61, UR6, URZ, 0x3c, !UPT ;  /* 0x000000063d3d7292 */ /* 0x000fe2000f8e3c3f */
[----:B------:R-:W-:Y:S11]  /*3a40*/  @!P0 BRA `(.L_x_9231) ;  /* 0x0000000000048947 */ /* 0x000ff60003800000 */
[----:B------:R-:W-:Y:S01]  /*3a50*/  BPT.TRAP 0x1 ;  /* 0x000000040000795c */ /* 0x000fe20000300000 */
.L_x_9231:
[----:B------:R-:W-:Y:S01]  /*3a60*/  R2UR UR6, R16 ;  /* 0x00000000100672ca */ /* 0x000fe200000e0000 */
[----:B------:R-:W-:-:S05]  /*3a70*/  IMAD.U32 R0, RZ, RZ, UR61 ;  /* 0x0000003dff007e24 */ /* 0x000fca000f8e00ff */
[----:B------:R-:W-:-:S07]  /*3a80*/  SHF.L.U32 R0, R0, 0x1f, RZ ;  /* 0x0000001f00007819 */ /* 0x000fce00000006ff */
[----:B------:R-:W-:-:S09]  /*3a90*/  ULEA UR60, UR38, UR6, 0x3 ;  /* 0x00000006263c7291 */ /* 0x000fd2000f8e183f */
[----:B------:R0:W1:Y:S01]  /*3aa0*/  SYNCS.PHASECHK.TRANS64.TRYWAIT P2, [UR60+0x32430], R0 ;  /* 0x03243000ff0075a7 */ /* 0x000062000804017c */
[----:B------:R-:W-:Y:S05]  /*3ab0*/  @!P0 BRA `(.L_x_9232) ;  /* 0x0000000000048947 */ /* 0x000fea0003800000 */
[----:B------:R-:W-:Y:S01]  /*3ac0*/  BPT.TRAP 0x1 ;  /* 0x000000040000795c */ /* 0x000fe20000300000 */
.L_x_9232:
[----:B-1----:R-:W-:Y:S05]  /*3ad0*/  @P2 BRA `(.L_x_9233) ;  /* 0x0000000000082947 */ /* 0x002fea0003800000 */
[----:B------:R-:W1:Y:S02]  /*3ae0*/  SYNCS.PHASECHK.TRANS64.TRYWAIT P2, [UR60+0x32430], R0 ;  /* 0x03243000ff0075a7 */ /* 0x000e64000804017c */
[----:B-1----:R-:W-:Y:S05]  /*3af0*/  @!P2 BRA `(.L_x_9234) ;  /* 0x00000098005ca947 */ /* 0x002fea0003800000 */
.L_x_9233:
[----:B------:R-:W-:Y:S01]  /*3b00*/  R2UR UR6, R17 ;  /* 0x00000000110672ca */ /* 0x000fe200000e0000 */
[----:B-1----:R-:W-:Y:S01]  /*3b10*/  WARPGROUP.ARRIVE ;  /* 0x00000000000079c5 */ /* 0x002fe20000000000 */
        /* <DEDUP_REMOVED lines=10> */
[----:B------:R-:W-:Y:S01]  /*3bc0*/  UIMAD UR6, UR38, 0x300, UR6 ;  /* 0x00000300260678a4 */ /* 0x000fe2000f8e0206 */
[----:B------:R-:W-:Y:S02]  /*3bd0*/  R2UR UR16, R12 ;  /* 0x000000000c1072ca */ /* 0x000fe400000e0000 */
[----:B------:R-:W-:Y:S01]  /*3be0*/  R2UR UR17, R13 ;  /* 0x000000000d1172ca */ /* 0x000fe200000e0000 */
[----:B------:R-:W-:Y:S01]  /*3bf0*/  UIADD3 UR7, UR6, 0x2, URZ ;  /* 0x0000000206077890 */ /* 0x000fe2000fffe03f */
[----:B------:R-:W-:Y:S02]  /*3c00*/  MOV R206, UR13 ;  /* 0x0000000d00ce7c02 */ /* 0x000fe40008000f00 */
[----:B------:R-:W-:Y:S01]  /*3c10*/  UMOV UR22, UR6 ;  /* 0x0000000600167c82 */ /* 0x000fe20008000000 */
[----:B------:R-:W-:Y:S01]  /*3c20*/  MOV R207, UR12 ;  /* 0x0000000c00cf7c02 */ /* 0x000fe20008000f00 */
[----:B------:R-:W-:Y:S01]  /*3c30*/  HGMMA.64x96x16.F32 R152, gdesc[UR20], RZ, !UPT, gsb0 ;  /* 0x01600000149879f0 */ /* 0x000fe2000c0008ff */
[----:B------:R-:W-:Y:S01]  /*3c40*/  R2UR UR12, R10 ;  /* 0x000000000a0c72ca */ /* 0x000fe200000e0000 */
[----:B------:R-:W-:Y:S01]  /*3c50*/  UMOV UR18, UR7 ;  /* 0x0000000700127c82 */ /* 0x000fe20008000000 */
[----:B------:R-:W-:Y:S01]  /*3c60*/  R2UR UR13, R11 ;  /* 0x000000000b0d72ca */ /* 0x000fe200000e0000 */
[----:B------:R-:W-:Y:S01]  /*3c70*/  UIADD3 UR7, UR6, 0x4, URZ ;  /* 0x0000000406077890 */ /* 0x000fe2000fffe03f */
[----:B------:R-:W-:Y:S01]  /*3c80*/  MOV R208, UR9 ;  /* 0x0000000900d07c02 */ /* 0x000fe20008000f00 */
[----:B------:R-:W-:Y:S01]  /*3c90*/  UIADD3 UR6, UR6, 0x6, URZ ;  /* 0x0000000606067890 */ /* 0x000fe2000fffe03f */
[----:B------:R-:W-:-:S02]  /*3ca0*/  MOV R209, UR8 ;  /* 0x0000000800d17c02 */ /* 0x000fc40008000f00 */
[----:B------:R-:W-:Y:S02]  /*3cb0*/  R2UR UR8, R8 ;  /* 0x00000000080872ca */ /* 0x000fe400000e0000 */
[----:B------:R-:W-:Y:S01]  /*3cc0*/  UMOV UR14, UR7 ;  /* 0x00000007000e7c82 */ /* 0x000fe20008000000 */
[----:B------:R-:W-:Y:S01]  /*3cd0*/  R2UR UR9, R9 ;  /* 0x00000000090972ca */ /* 0x000fe200000e0000 */
[----:B------:R-:W-:Y:S01]  /*3ce0*/  UMOV UR10, UR6 ;  /* 0x00000006000a7c82 */ /* 0x000fe20008000000 */
        /* <DEDUP_REMOVED lines=18> */
[----:B------:R-:W-:-:S12]  /*3e10*/  @!P0 BRA `(.L_x_9235) ;  /* 0x0000000000048947 */ /* 0x000fd80003800000 */
[----:B------:R-:W-:Y:S01]  /*3e20*/  BPT.TRAP 0x1 ;  /* 0x000000040000795c */ /* 0x000fe20000300000 */
.L_x_9235:
[----:B------:R1:W2:Y:S01]  /*3e30*/  SYNCS.PHASECHK.TRANS64.TRYWAIT P2, [UR60+0x32450], R0 ;  /* 0x03245000ff0075a7 */ /* 0x0002a2000804017c */
[----:B------:R-:W-:Y:S05]  /*3e40*/  @!P0 BRA `(.L_x_9236) ;  /* 0x0000000000048947 */ /* 0x000fea0003800000 */
[----:B------:R-:W-:Y:S01]  /*3e50*/  BPT.TRAP 0x1 ;  /* 0x000000040000795c */ /* 0x000fe20000300000 */
.L_x_9236:
[----:B--2---:R-:W-:Y:S05]  /*3e60*/  @P2 BRA `(.L_x_9237) ;  /* 0x0000000000082947 */ /* 0x004fea0003800000 */
[----:B------:R-:W2:Y:S02]  /*3e70*/  SYNCS.PHASECHK.TRANS64.TRYWAIT P2, [UR60+0x32450], R0 ;  /* 0x03245000ff0075a7 */ /* 0x000ea4000804017c */
[----:B--2---:R-:W-:Y:S05]  /*3e80*/  @!P2 BRA `(.L_x_9238) ;  /* 0x000000940090a947 */ /* 0x004fea0003800000 */
.L_x_9237:
[----:B------:R-:W-:Y:S01]  /*3e90*/  R2UR UR6, R18 ;  /* 0x00000000120672ca */ /* 0x000fe200000e0000 */
[----:B------:R-:W-:Y:S01]  /*3ea0*/  WARPGROUP.ARRIVE ;  /* 0x00000000000079c5 */ /* 0x000fe20000000000 */
[----:B012---:R-:W-:Y:S01]  /*3eb0*/  MOV R0, UR49 ;  /* 0x0000003100007c02 */ /* 0x007fe20008000f00 */
        /* <DEDUP_REMOVED lines=10> */
[----:B------:R-:W-:Y:S01]  /*3f60*/  UIMAD UR39, UR38, 0xc00, UR6 ;  /* 0x00000c00262778a4 */ /* 0x000fe2000f8e0206 */
[----:B------:R-:W-:Y:S01]  /*3f70*/  R2UR UR52, R4 ;  /* 0x00000000043472ca */ /* 0x000fe200000e0000 */
[----:B------:R-:W-:Y:S01]  /*3f80*/  UMOV UR15, 0x40000040 ;  /* 0x40000040000f7882 */ /* 0x000fe20000000000 */
[----:B------:R-:W-:Y:S01]  /*3f90*/  R2UR UR53, R5 ;  /* 0x00000000053572ca */ /* 0x000fe200000e0000 */
[----:B------:R-:W-:Y:S01]  /*3fa0*/  UIADD3 UR6, UR39, 0x2, URZ ;  /* 0x0000000227067890 */ /* 0x000fe2000fffe03f */
[----:B------:R-:W-:Y:S01]  /*3fb0*/  MOV R204, UR57 ;  /* 0x0000003900cc7c02 */ /* 0x000fe20008000f00 */
[----:B------:R-:W-:Y:S01]  /*3fc0*/  UIADD3 UR10, UR39, 0x300, URZ ;  /* 0x00000300270a7890 */ /* 0x000fe2000fffe03f */
[----:B------:R-:W-:Y:S01]  /*3fd0*/  MOV R206, UR56 ;  /* 0x0000003800ce7c02 */ /* 0x000fe20008000f00 */
[----:B------:R-:W-:Y:S01]  /*3fe0*/  UMOV UR50, UR39 ;  /* 0x0000002700327c82 */ /* 0x000fe20008000000 */
[----:B------:R-:W-:Y:S01]  /*3ff0*/  R2UR UR56, R2 ;  /* 0x00000000023872ca */ /* 0x000fe200000e0000 */
[----:B------:R-:W-:Y:S01]  /*4000*/  HGMMA.64x96x16.F32 R152, gdesc[UR48], R152, gsb0 ;  /* 0x01600000309879f0 */ /* 0x000fe20008000898 */
[----:B------:R-:W-:Y:S01]  /*4010*/  UMOV UR54, UR6 ;  /* 0x0000000600367c82 */ /* 0x000fe20008000000 */
[----:B------:R-:W-:Y:S01]  /*4020*/  R2UR UR57, R3 ;  /* 0x00000000033972ca */ /* 0x000fe200000e0000 */
[----:B------:R-:W-:Y:S01]  /*4030*/  UIADD3 UR6, UR39, 0x4, URZ ;  /* 0x0000000427067890 */ /* 0x000fe2000fffe03f */
[----:B------:R-:W-:Y:S01]  /*4040*/  R2UR UR49, R0 ;  /* 0x00000000003172ca */ /* 0x000fe200000e0000 */
[----:B------:R-:W-:Y:S01]  /*4050*/  UIADD3 UR14, UR39, 0x302, URZ ;  /* 0x00000302270e7890 */ /* 0x000fe2000fffe03f */
[----:B------:R-:W-:Y:S01]  /*4060*/  R2UR UR48, R20 ;  /* 0x00000000143072ca */ /* 0x000fe200000e0000 */
[----:B------:R-:W-:Y:S01]  /*4070*/  UIADD3 UR18, UR39, 0x304, URZ ;  /* 0x0000030427127890 */ /* 0x000fe2000fffe03f */
[----:B------:R-:W0:Y:S01]  /*4080*/  S2R R207, SR_TID.X ;  /* 0x0000000000cf7919 */ /* 0x000e220000002100 */
[----:B------:R-:W-:Y:S01]  /*4090*/  UMOV UR19, 0x40000040 ;  /* 0x4000004000137882 */ /* 0x000fe20000000000 */
[----:B------:R-:W-:Y:S01]  /*40a0*/  UMOV UR58, UR6 ;  /* 0x00000006003a7c82 */ /* 0x000fe20008000000 */
[----:B------:R-:W-:-:S02]  /*40b0*/  UIADD3 UR6, UR39, 0x6, URZ ;  /* 0x0000000627067890 */ /* 0x000fc4000fffe03f */
        /* <DEDUP_REMOVED lines=14> */
[----:B0-----:R-:W-:-:S04]  /*41a0*/  SHF.R.U32.HI R207, RZ, 0x7, R207 ;  /* 0x00000007ffcf7819 */ /* 0x001fc800000116cf */
[----:B------:R-:W-:Y:S01]  /*41b0*/  IADD3 R0, -R207, 0xb, RZ ;  /* 0x0000000bcf007810 */ /* 0x000fe20007ffe1ff */
[----:B------:R-:W-:Y:S02]  /*41c0*/  WARPGROUP.DEPBAR.LE gsb0, 0x0 ;  /* 0x00008000000079c5 */ /* 0x000fe40000010000 */
[----:B------:R-:W-:-:S06]  /*41d0*/  WARPGROUP.ARRIVE ;  /* 0x00000000000079c5 */ /* 0x000fcc0000000000 */
[----:B------:R-:W-:Y:S01]  /*41e0*/  HGMMA.64x96x16.F32 R152, gdesc[UR52], R152, gsb0 ;  /* 0x01600000349879f0 */ /* 0x000fe20008000898 */
[----:B------:R-:W-:Y:S01]  /*41f0*/  R2UR UR53, R202 ;  /* 0x00000000ca3572ca */ /* 0x000fe200000e0000 */
[----:B------:R-:W-:Y:S01]  /*4200*/  UIADD3 UR54, UR39, 0x904, URZ ;  /* 0x0000090427367890 */ /* 0x000fe2000fffe03f */
[----:B------:R-:W-:Y:S01]  /*4210*/  R2UR UR52, R203 ;  /* 0x00000000cb3472ca */ /* 0x000fe200000e0000 */
[----:B------:R-:W-:Y:S01]  /*4220*/  UMOV UR55, 0x40000040 ;  /* 0x4000004000377882 */ /* 0x000fe20000000000 */
        /* <DEDUP_REMOVED lines=50> */
.L_x_9239:
[----:B------:R-:W-:Y:S01]  /*4550*/  FMNMX.FTZ R20, R152, R23, !PT ;  /* 0x0000001798147209 */ /* 0x000fe20007810000 */
[----:B------:R-:W1:Y:S01]  /*4560*/  S2UR UR10, SR_CgaCtaId ;  /* 0x00000000000a79c3 */ /* 0x000e620000008800 */
[----:B------:R-:W-:Y:S01]  /*4570*/  ULDC UR6, c[0x0][0xa80] ;  /* 0x0002a00000067ab9 */ /* 0x000fe20000000800 */
[----:B------:R-:W-:Y:S01]  /*4580*/  UIADD3 UR7, UR60, 0x32440, URZ ;  /* 0x000324403c077890 */ /* 0x000fe2000fffe03f */
[----:B------:R-:W-:Y:S02]  /*4590*/  FMNMX.FTZ R203, R153, R20, !PT ;  /* 0x0000001499cb7209 */ /* 0x000fe40007810000 */
[----:B------:R-:W-:Y:S02]  /*45a0*/  R2UR UR11, R21 ;  /* 0x00000000150b72ca */ /* 0x000fe400000e0000 */
[----:B------:R-:W-:-:S04]  /*45b0*/  FMNMX.FTZ R20, R156, R203, !PT ;  /* 0x000000cb9c147209 */ /* 0x000fc80007810000 */
[----:B------:R-:W-:-:S04]  /*45c0*/  FMNMX.FTZ R203, R157, R20, !PT ;  /* 0x000000149dcb7209 */ /* 0x000fc80007810000 */
[----:B------:R-:W-:-:S04]  /*45d0*/  FMNMX.FTZ R20, R160, R203, !PT ;  /* 0x000000cba0147209 */ /* 0x000fc80007810000 */
[----:B------:R-:W-:Y:S02]  /*45e0*/  FMNMX.FTZ R203, R161, R20, !PT ;  /* 0x00000014a1cb7209 */ /* 0x000fe40007810000 */
[----:B------:R-:W-:Y:S02]  /*45f0*/  FMNMX.FTZ R20, R154, R205, !PT ;  /* 0x000000cd9a147209 */ /* 0x000fe40007810000 */
[----:B------:R-:W-:Y:S01]  /*4600*/  FMNMX.FTZ R202, R164, R203, !PT ;  /* 0x000000cba4ca7209 */ /* 0x000fe20007810000 */
[----:B-1----:R-:W-:Y:S01]  /*4610*/  UPRMT UR10, UR10, 0x654, UR7 ;  /* 0x000006540a0a7896 */ /* 0x002fe20008000007 */
[----:B------:R-:W-:Y:S01]  /*4620*/  FMNMX.FTZ R203, R155, R20, !PT ;  /* 0x000000149bcb7209 */ /* 0x000fe20007810000 */
[----:B------:R-:W-:Y:S01]  /*4630*/  UIMAD UR7, UR38, 0xc00, UR11 ;  /* 0x00000c00260778a4 */ /* 0x000fe2000f8e020b */
[----:B------:R-:W-:Y:S02]  /*4640*/  FMNMX.FTZ R207, R165, R202, !PT ;  /* 0x000000caa5cf7209 */ /* 0x000fe40007810000 */
[----:B------:R-:W-:Y:S01]  /*4650*/  FMNMX.FTZ R20, R158, R203, !PT ;  /* 0x000000cb9e147209 */ /* 0x000fe20007810000 */
[----:B------:R-:W-:Y:S01]  /*4660*/  UMOV UR11, 0x40000040 ;  /* 0x40000040000b7882 */ /* 0x000fe20000000000 */
[----:B------:R-:W-:-:S02]  /*4670*/  FMNMX.FTZ R202, R168, R207, !PT ;  /* 0x000000cfa8ca7209 */ /* 0x000fc40007810000 */
[----:B------:R-:W-:Y:S01]  /*4680*/  FMNMX.FTZ R203, R159, R20, !PT ;  /* 0x000000149fcb7209 */ /* 0x000fe20007810000 */
[----:B------:R-:W-:Y:S01]  /*4690*/  SYNCS.ARRIVE.TRANS64.RED.A1T0 RZ, [UR10], RZ ;  /* 0x000000ffffff79a7 */ /* 0x000fe2000810040a */
[----:B------:R-:W-:Y:S01]  /*46a0*/  FMNMX.FTZ R207, R169, R202, !PT ;  /* 0x000000caa9cf7209 */ /* 0x000fe20007810000 */
[----:B------:R-:W-:Y:S01]  /*46b0*/  UMOV UR10, UR7 ;  /* 0x00000007000a7c82 */ /* 0x000fe20008000000 */
        /* <DEDUP_REMOVED lines=29> */
[----:B------:R-:W1:Y:S01]  /*4890*/  SHFL.BFLY PT, R207, R202, 0x2, 0x1f ;  /* 0x0c401f00cacf7f89 */ /* 0x000e6200000e0000 */
[----:B------:R-:W-:-:S04]  /*48a0*/  FMNMX.FTZ R203, R191, R20, !PT ;  /* 0x00000014bfcb7209 */ /* 0x000fc80007810000 */
[----:B------:R-:W-:-:S04]  /*48b0*/  FMNMX.FTZ R20, R194, R203, !PT ;  /* 0x000000cbc2147209 */ /* 0x000fc80007810000 */
[----:B------:R-:W-:-:S04]  /*48c0*/  FMNMX.FTZ R203, R195, R20, !PT ;  /* 0x00000014c3cb7209 */ /* 0x000fc80007810000 */
[----:B------:R-:W-:-:S04]  /*48d0*/  FMNMX.FTZ R20, R198, R203, !PT ;  /* 0x000000cbc6147209 */ /* 0x000fc80007810000 */
[----:B------:R-:W-:-:S05]  /*48e0*/  FMNMX.FTZ R203, R199, R20, !PT ;  /* 0x00000014c7cb7209 */ /* 0x000fca0007810000 */
[----:B------:R-:W2:Y:S01]  /*48f0*/  SHFL.BFLY PT, R204, R203, 0x2, 0x1f ;  /* 0x0c401f00cbcc7f89 */ /* 0x000ea200000e0000 */
[----:B-1----:R-:W-:-:S05]  /*4900*/  FMNMX.FTZ R207, R202, R207, !PT ;  /* 0x000000cfcacf7209 */ /* 0x002fca0007810000 */
[----:B------:R-:W1:Y:S01]  /*4910*/  SHFL.BFLY PT, R20, R207, 0x1, 0x1f ;  /* 0x0c201f00cf147f89 */ /* 0x000e6200000e0000 */
[----:B--2---:R-:W-:-:S05]  /*4920*/  FMNMX.FTZ R204, R203, R204, !PT ;  /* 0x000000cccbcc7209 */ /* 0x004fca0007810000 */
[----:B------:R-:W2:Y:S01]  /*4930*/  SHFL.BFLY PT, R209, R204, 0x1, 0x1f ;  /* 0x0c201f00ccd17f89 */ /* 0x000ea200000e0000 */
[----:B-1----:R-:W-:-:S05]  /*4940*/  FMNMX.FTZ R20, R207, R20, !PT ;  /* 0x00000014cf147209 */ /* 0x002fca0007810000 */
[C---:B------:R-:W-:Y:S01]  /*4950*/  FMUL.FTZ R206, R20.reuse, UR6 ;  /* 0x0000000614ce7c20 */ /* 0x040fe20008410000 */
[----:B------:R-:W-:-:S03]  /*4960*/  FADD.FTZ R23, -R20, R23 ;  /* 0x0000001714177221 */ /* 0x000fc60000010100 */
[--C-:B------:R-:W-:Y:S01]  /*4970*/  FFMA.FTZ R203, R153, UR6, -R206.reuse ;  /* 0x0000000699cb7c23 */ /* 0x100fe200080108ce */
[--C-:B------:R-:W-:Y:S01]  /*4980*/  FFMA.FTZ R153, R156, UR6, -R206.reuse ;  /* 0x000000069c997c23 */ /* 0x100fe200080108ce */
[--C-:B------:R-:W-:Y:S01]  /*4990*/  FFMA.FTZ R202, R152, UR6, -R206.reuse ;  /* 0x0000000698ca7c23 */ /* 0x100fe200080108ce */
[----:B------:R-:W-:Y:S01]  /*49a0*/  FMUL.FTZ R23, R23, UR6 ;  /* 0x0000000617177c20 */ /* 0x000fe20008410000 */
        /* <DEDUP_REMOVED lines=9> */
[----:B--2---:R-:W-:Y:S01]  /*4a40*/  FMNMX.FTZ R156, R204, R209, !PT ;  /* 0x000000d1cc9c7209 */ /* 0x004fe20007810000 */
[----:B------:R-:W1:Y:S01]  /*4a50*/  MUFU.EX2 R23, R23 ;  /* 0x0000001700177308 */ /* 0x000e620000000800 */
[--C-:B------:R-:W-:Y:S01]  /*4a60*/  FFMA.FTZ R173, R173, UR6, -R206.reuse ;  /* 0x00000006adad7c23 */ /* 0x100fe200080108ce */
[--C-:B------:R-:W-:Y:S01]  /*4a70*/  FFMA.FTZ R176, R176, UR6, -R206.reuse ;  /* 0x00000006b0b07c23 */ /* 0x100fe200080108ce */
[--C-:B------:R-:W-:Y:S01]  /*4a80*/  FFMA.FTZ R177, R177, UR6, -R206.reuse ;  /* 0x00000006b1b17c23 */ /* 0x100fe200080108ce */
[C---:B------:R-:W-:Y:S01]  /*4a90*/  FADD.FTZ R152, -R156.reuse, R205 ;  /* 0x000000cd9c987221 */ /* 0x040fe20000010100 */
[----:B------:R-:W-:Y:S01]  /*4aa0*/  FMUL.FTZ R209, R156, UR6 ;  /* 0x000000069cd17c20 */ /* 0x000fe20008410000 */
[--C-:B------:R-:W-:Y:S01]  /*4ab0*/  FFMA.FTZ R180, R180, UR6, -R206.reuse ;  /* 0x00000006b4b47c23 */ /* 0x100fe200080108ce */
[--C-:B------:R-:W-:Y:S01]  /*4ac0*/  FFMA.FTZ R181, R181, UR6, -R206.reuse ;  /* 0x00000006b5b57c23 */ /* 0x100fe200080108ce */
[----:B------:R-:W-:Y:S01]  /*4ad0*/  FMUL.FTZ R152, R152, UR6 ;  /* 0x0000000698987c20 */ /* 0x000fe20008410000 */
        /* <DEDUP_REMOVED lines=8> */
[-C--:B-1----:R-:W-:Y:S01]  /*4b60*/  FMUL.FTZ R24, R24, R23.reuse ;  /* 0x0000001718187220 */ /* 0x082fe20000410000 */
        /* <DEDUP_REMOVED lines=134> */
[----:B-1----:R-:W-:Y:S01]  /*53d0*/  F2FP.F16.F32.PACK_AB R152, R203, R202 ;  /* 0x000000cacb98723e */ /* 0x002fe200000000ff */
[--C-:B------:R-:W-:Y:S01]  /*53e0*/  FFMA.FTZ R167, R167, UR6, -R209.reuse ;  /* 0x00000006a7a77c23 */ /* 0x100fe200080108d1 */
[----:B---3--:R-:W-:Y:S01]  /*53f0*/  F2FP.F16.F32.PACK_AB R154, R205, R204 ;  /* 0x000000cccd9a723e */ /* 0x008fe200000000ff */
[----:B------:R-:W-:Y:S01]  /*5400*/  MUFU.EX2 R160, R160 ;  /* 0x000000a000a07308 */ /* 0x000fe20000000800 */
[----:B----4-:R-:W-:Y:S01]  /*5410*/  F2FP.F16.F32.PACK_AB R153, R208, R207 ;  /* 0x000000cfd099723e */ /* 0x010fe200000000ff */
[--C-:B------:R-:W-:Y:S01]  /*5420*/  FFMA.FTZ R170, R170, UR6, -R209.reuse ;  /* 0x00000006aaaa7c23 */ /* 0x100fe200080108d1 */
[----:B-----5:R-:W-:Y:S01]  /*5430*/  F2FP.F16.F32.PACK_AB R155, R159, R158 ;  /* 0x0000009e9f9b723e */ /* 0x020fe200000000ff */
[----:B------:R1:W-:Y:S01]  /*5440*/  BAR.SYNC.DEFER_BLOCKING R210, 0x100 ;  /* 0x000400d20000751d */ /* 0x0003e20000010000 */
        /* <DEDUP_REMOVED lines=22> */
[--C-:B------:R-:W-:Y:S01]  /*55b0*/  FFMA.FTZ R194, R194, UR6, -R209.reuse ;  /* 0x00000006c2c27c23 */ /* 0x100fe200080108d1 */
[----:B------:R-:W-:Y:S01]  /*55c0*/  WARPGROUP.ARRIVE ;  /* 0x00000000000079c5 */ /* 0x000fe20000000000 */
[--C-:B------:R-:W-:Y:S01]  /*55d0*/  FFMA.FTZ R195, R195, UR6, -R209.reuse ;  /* 0x00000006c3c37c23 */ /* 0x100fe200080108d1 */
[--C-:B------:R-:W-:Y:S01]  /*55e0*/  FFMA.FTZ R198, R198, UR6, -R209.reuse ;  /* 0x00000006c6c67c23 */ /* 0x100fe200080108d1 */
[----:B------:R-:W-:Y:S01]  /*55f0*/  FFMA.FTZ R199, R199, UR6, -R209 ;  /* 0x00000006c7c77c23 */ /* 0x000fe200080108d1 */
[----:B------:R-:W-:Y:S01]  /*5600*/  FFMA.FTZ R22, R23, R22, R202 ;  /* 0x0000001617167223 */ /* 0x000fe200000100ca */
[----:B------:R-:W-:Y:S01]  /*5610*/  FFMA.FTZ R157, R157, R200, R207 ;  /* 0x000000c89d9d7223 */ /* 0x000fe200000100cf */
[----:B------:R-:W-:Y:S01]  /*5620*/  HGMMA.64x256x16.F32 R24, R152, gdesc[UR8].tnspB, R24, gsb0 ;  /* 0x43e0000898187df0 */ /* 0x000fe20008000818 */
[----:B------:R-:W-:Y:S01]  /*5630*/  MUFU.EX2 R162, R162 ;  /* 0x000000a200a27308 */ /* 0x000fe20000000800 */
[----:B------:R-:W-:Y:S01]  /*5640*/  UIADD3 UR10, UR7, 0x80, URZ ;  /* 0x00000080070a7890 */ /* 0x000fe2000fffe03f */
[----:B------:R-:W-:Y:S01]  /*5650*/  FADD.FTZ R203, R203, R22 ;  /* 0x00000016cbcb7221 */ /* 0x000fe20000010000 */
[----:B------:R-:W-:Y:S01]  /*5660*/  UMOV UR11, 0x40000040 ;  /* 0x40000040000b7882 */ /* 0x000fe20000000000 */
[----:B------:R-:W-:-:S02]  /*5670*/  FADD.FTZ R157, R208, R157 ;  /* 0x0000009dd09d7221 */ /* 0x000fc40000010000 */
[----:B------:R-:W-:Y:S02]  /*5680*/  FADD.FTZ R204, R204, R203 ;  /* 0x000000cbcccc7221 */ /* 0x000fe40000010000 */
[----:B------:R-:W3:Y:S01]  /*5690*/  MUFU.EX2 R163, R163 ;  /* 0x000000a300a37308 */ /* 0x000ee20000000800 */
[----:B------:R-:W-:Y:S01]  /*56a0*/  FADD.FTZ R158, R158, R157 ;  /* 0x0000009d9e9e7221 */ /* 0x000fe20000010000 */
[----:B------:R-:W-:-:S03]  /*56b0*/  FADD.FTZ R205, R205, R204 ;  /* 0x000000cccdcd7221 */ /* 0x000fc60000010000 */
[----:B------:R-:W-:-:S03]  /*56c0*/  FADD.FTZ R159, R159, R158 ;  /* 0x0000009e9f9f7221 */ /* 0x000fc60000010000 */
        /* <DEDUP_REMOVED lines=31> */
[----:B------:R-:W1:Y:S01]  /*58c0*/  MUFU.EX2 R195, R195 ;  /* 0x000000c300c37308 */ /* 0x000e620000000800 */
[----:B------:R-:W-:-:S02]  /*58d0*/  WARPGROUP.DEPBAR.LE gsb0, 0x0 ;  /* 0x00008000000079c5 */ /* 0x000fc40000010000 */
[----:B--2---:R-:W-:-:S05]  /*58e0*/  F2FP.F16.F32.PACK_AB R152, R161, R160 ;  /* 0x000000a0a198723e */ /* 0x004fca00000000ff */
[----:B------:R-:W-:Y:S01]  /*58f0*/  MUFU.EX2 R198, R198 ;  /* 0x000000c600c67308 */ /* 0x000fe20000000800 */
[----:B---3--:R-:W-:Y:S01]  /*5900*/  F2FP.F16.F32.PACK_AB R153, R163, R162 ;  /* 0x000000a2a399723e */ /* 0x008fe200000000ff */
[----:B------:R-:W-:Y:S01]  /*5910*/  FADD.FTZ R160, R160, R205 ;  /* 0x000000cda0a07221 */ /* 0x000fe20000010000 */
[----:B------:R-:W-:Y:S01]  /*5920*/  F2FP.F16.F32.PACK_AB R154, R165, R164 ;  /* 0x000000a4a59a723e */ /* 0x000fe200000000ff */
[----:B------:R-:W-:Y:S01]  /*5930*/  FADD.FTZ R162, R162, R159 ;  /* 0x0000009fa2a27221 */ /* 0x000fe20000010000 */
[----:B----4-:R-:W-:Y:S01]  /*5940*/  F2FP.F16.F32.PACK_AB R155, R167, R166 ;  /* 0x000000a6a79b723e */ /* 0x010fe200000000ff */
[----:B------:R-:W-:Y:S02]  /*5950*/  FADD.FTZ R161, R161, R160 ;  /* 0x000000a0a1a17221 */ /* 0x000fe40000010000 */
[----:B------:R-:W2:Y:S01]  /*5960*/  MUFU.EX2 R199, R199 ;  /* 0x000000c700c77308 */ /* 0x000ea20000000800 */
[----:B------:R-:W-:Y:S01]  /*5970*/  WARPGROUP.ARRIVE ;  /* 0x00000000000079c5 */ /* 0x000fe20000000000 */
[----:B------:R-:W-:Y:S01]  /*5980*/  FADD.FTZ R163, R163, R162 ;  /* 0x000000a2a3a37221 */ /* 0x000fe20000010000 */
[----:B------:R-:W-:-:S03]  /*5990*/  FADD.FTZ R164, R164, R161 ;  /* 0x000000a1a4a47221 */ /* 0x000fc60000010000 */
[----:B------:R-:W-:Y:S01]  /*59a0*/  FADD.FTZ R166, R166, R163 ;  /* 0x000000a3a6a67221 */ /* 0x000fe20000010000 */
[----:B------:R-:W-:Y:S01]  /*59b0*/  HGMMA.64x256x16.F32 R24, R152, gdesc[UR8].tnspB, R24, gsb0 ;  /* 0x43e0000898187df0 */ /* 0x000fe20008000818 */
[----:B------:R-:W-:Y:S01]  /*59c0*/  UIADD3 UR10, UR7, 0x100, URZ ;  /* 0x00000100070a7890 */ /* 0x000fe2000fffe03f */
[----:B------:R-:W-:Y:S01]  /*59d0*/  FADD.FTZ R165, R165, R164 ;  /* 0x000000a4a5a57221 */ /* 0x000fe20000010000 */
[----:B------:R-:W-:Y:S01]  /*59e0*/  UMOV UR11, 0x40000040 ;  /* 0x40000040000b7882 */ /* 0x000fe20000000000 */
[----:B------:R-:W-:Y:S01]  /*59f0*/  FADD.FTZ R167, R167, R166 ;  /* 0x000000a6a7a77221 */ /* 0x000fe20000010000 */
        /* <DEDUP_REMOVED lines=13> */
[----:B------:R-:W-:-:S06]  /*5ad0*/  FADD.FTZ R175, R175, R174 ;  /* 0x000000aeafaf7221 */ /* 0x000fcc0000010000 */
        /* <DEDUP_REMOVED lines=44> */
[----:B--2---:R-:W-:Y:S01]  /*5da0*/  F2FP.F16.F32.PACK_AB R155, R199, R198 ;  /* 0x000000c6c79b723e */ /* 0x004fe200000000ff */
        /* <DEDUP_REMOVED lines=10> */
.L_x_9240:
[----:B------:R-:W0:Y:S01]  /*5e50*/  S2UR UR7, SR_CgaCtaId ;  /* 0x00000000000779c3 */ /* 0x000e220000008800 */
[----:B------:R-:W-:Y:S01]  /*5e60*/  UIADD3 UR60, UR60, 0x32460, URZ ;  /* 0x000324603c3c7890 */ /* 0x000fe2000fffe03f */
[----:B------:R-:W-:Y:S02]  /*5e70*/  IMAD.MOV.U32 R205, RZ, RZ, R156 ;  /* 0x000000ffffcd7224 */ /* 0x000fe400078e009c */
[----:B------:R-:W-:Y:S01]  /*5e80*/  IMAD.MOV.U32 R23, RZ, RZ, R20 ;  /* 0x000000ffff177224 */ /* 0x000fe200078e0014 */
[----:B0-----:R-:W-:-:S09]  /*5e90*/  UPRMT UR60, UR7, 0x654, UR60 ;  /* 0x00000654073c7896 */ /* 0x001fd2000800003c */
[----:B------:R-:W-:Y:S01]  /*5ea0*/  SYNCS.ARRIVE.TRANS64.RED.A1T0 RZ, [UR60], RZ ;  /* 0x000000ffffff79a7 */ /* 0x000fe2000810043c */
[----:B------:R-:W-:Y:S05]  /*5eb0*/  @P1 BRA `(.L_x_9241) ;  /* 0xffffffd800b41947 */ /* 0x000fea000383ffff */
.L_x_9230:
[----:B------:R-:W0:Y:S01]  /*5ec0*/  SHFL.BFLY PT, R3, R22, 0x2, 0x1f ;  /* 0x0c401f0016037f89 */ /* 0x000e2200000e0000 */
[----:B------:R1:W-:Y:S08]  /*5ed0*/  BAR.ARV R0, 0x100 ;  /* 0x000400000000751d */ /* 0x0003f00000002000 */
[----:B------:R-:W-:Y:S06]  /*5ee0*/  BAR.ARV 0x8, 0x180 ;  /* 0x0206000000007b1d */ /* 0x000fec0000002000 */
[----:B-1----:R-:W-:Y:S01]  /*5ef0*/  IMAD.U32 R0, RZ, RZ, UR6 ;  /* 0x00000006ff007e24 */ /* 0x002fe2000f8e00ff */
[----:B------:R-:W-:Y:S01]  /*5f00*/  PLOP3.LUT P0, PT, PT, PT, PT, 0x8, 0x0 ;  /* 0x000000000000781c */ /* 0x000fe20003f0e170 */
[----:B------:R-:W1:Y:S01]  /*5f10*/  SHFL.BFLY PT, R5, R200, 0x2, 0x1f ;  /* 0x0c401f00c8057f89 */ /* 0x000e6200000e0000 */
[----:B0-----:R-:W-:-:S05]  /*5f20*/  FADD.FTZ R3, R3, R22 ;  /* 0x0000001603037221 */ /* 0x001fca0000010000 */
[----:B------:R-:W0:Y:S01]  /*5f30*/  SHFL.BFLY PT, R2, R3, 0x1, 0x1f ;  /* 0x0c201f0003027f89 */ /* 0x000e2200000e0000 */
[----:B-1----:R-:W-:-:S05]  /*5f40*/  FADD.FTZ R5, R5, R200 ;  /* 0x000000c805057221 */ /* 0x002fca0000010000 */
[----:B------:R-:W1:Y:S01]  /*5f50*/  SHFL.BFLY PT, R4, R5, 0x1, 0x1f ;  /* 0x0c201f0005047f89 */ /* 0x000e6200000e0000 */
[----:B0-----:R-:W-:Y:S01]  /*5f60*/  FADD.FTZ R8, R3, R2 ;  /* 0x0000000203087221 */ /* 0x001fe20000010000 */
[----:B------:R-:W-:Y:S02]  /*5f70*/  IMAD.MOV.U32 R2, RZ, RZ, RZ ;  /* 0x000000ffff027224 */ /* 0x000fe400078e00ff */
[----:B------:R-:W-:Y:S02]  /*5f80*/  IMAD.MOV.U32 R3, RZ, RZ, -0x800000 ;  /* 0xff800000ff037424 */ /* 0x000fe400078e00ff */
[----:B------:R-:W-:-:S13]  /*5f90*/  FSETP.NE.FTZ.AND P1, PT, R8, RZ, PT ;  /* 0x000000ff0800720b */ /* 0x000fda0003f35000 */
[----:B------:R-:W0:Y:S01]  /*5fa0*/  @P1 MUFU.LG2 R6, R8 ;  /* 0x0000000800061308 */ /* 0x000e220000000c00 */
[----:B-1----:R-:W-:Y:S01]  /*5fb0*/  FADD.FTZ R9, R5, R4 ;  /* 0x0000000405097221 */ /* 0x002fe20000010000 */
[----:B------:R-:W-:Y:S01]  /*5fc0*/  IMAD.MOV.U32 R4, RZ, RZ, RZ ;  /* 0x000000ffff047224 */ /* 0x000fe200078e00ff */
[----:B------:R-:W-:-:S03]  /*5fd0*/  MOV R5, UR6 ;  /* 0x0000000600057c02 */ /* 0x000fc60008000f00 */
[----:B------:R-:W-:Y:S02]  /*5fe0*/  FSETP.NE.FTZ.AND P2, PT, R9, RZ, PT ;  /* 0x000000ff0900720b */ /* 0x000fe40003f55000 */
[----:B------:R-:W1:Y:S01]  /*5ff0*/  @P1 MUFU.RCP R4, R8 ;  /* 0x0000000800041308 */ /* 0x000e620000001000 */
[----:B------:R-:W-:Y:S01]  /*6000*/  @P1 FMUL.FTZ R5, R5, 0.69314718246459960938 ;  /* 0x3f31721805051820 */ /* 0x000fe20000410000 */
[----:B0-----:R-:W-:-:S09]  /*6010*/  @P1 FMUL.FTZ R6, R6, 0.69314718246459960938 ;  /* 0x3f31721806061820 */ /* 0x001fd20000410000 */
[----:B------:R-:W0:Y:S01]  /*6020*/  @P2 MUFU.LG2 R7, R9 ;  /* 0x0000000900072308 */ /* 0x000e220000000c00 */
[----:B------:R-:W-:Y:S01]  /*6030*/  @P2 FMUL.FTZ R0, R0, 0.69314718246459960938 ;  /* 0x3f31721800002820 */ /* 0x000fe20000410000 */
[-C--:B-1----:R-:W-:Y:S01]  /*6040*/  FMUL.FTZ R24, R24, R4.reuse ;  /* 0x0000000418187220 */ /* 0x082fe20000410000 */
[----:B------:R-:W-:-:S05]  /*6050*/  FMUL.FTZ R25, R25, R4 ;  /* 0x0000000419197220 */ /* 0x000fca0000410000 */
        /* <DEDUP_REMOVED lines=130> */
[----:B------:R-:W-:-:S07]  /*6880*/  @P2 FFMA.FTZ R3, R0, R156, R7 ;  /* 0x0000009c00032223 */ /* 0x000fce0000010007 */
.L_x_9216:
[----:B------:R-:W-:Y:S05]  /*6890*/  @P0 BRA `(.L_x_9242) ;  /* 0x0000002000540947 */ /* 0x000fea0003800000 */
[----:B------:R-:W2:Y:S01]  /*68a0*/  LDL R0, [R1+0x4] ;  /* 0x0000040001007983 */ /* 0x000ea20000100800 */
[----:B------:R-:W1:Y:S01]  /*68b0*/  LDC R8, c[0x0][0xce8] ;  /* 0x00033a00ff087b82 */ /* 0x000e620000000800 */
[----:B------:R-:W-:Y:S01]  /*68c0*/  ULDC.64 UR8, c[0x0][0xcd0] ;  /* 0x0003340000087ab9 */ /* 0x000fe20000000a00 */
[----:B------:R-:W-:Y:S06]  /*68d0*/  BSSY B0, `(.L_x_9243) ;  /* 0x000014d000007945 */ /* 0x000fec0003800000 */
[----:B------:R-:W3:Y:S08]  /*68e0*/  S2UR UR12, SR_CTAID.Z ;  /* 0x00000000000c79c3 */ /* 0x000ef00000002700 */
[----:B------:R-:W4:Y:S08]  /*68f0*/  LDC.64 R18, c[0x0][0xcd8] ;  /* 0x00033600ff127b82 */ /* 0x000f300000000a00 */
[----:B------:R-:W-:Y:S01]  /*6900*/  BAR.SYNC.DEFER_BLOCKING 0x1, 0x100 ;  /* 0x0044000000007b1d */ /* 0x000fe20000010000 */
[----:B-1----:R-:W-:-:S07]  /*6910*/  ISETP.NE.AND P0, PT, R8, 0x1, PT ;  /* 0x000000010800780c */ /* 0x002fce0003f05270 */
[----:B------:R-:W1:Y:S01]  /*6920*/  S2UR UR11, SR_CTAID.Y ;  /* 0x00000000000b79c3 */ /* 0x000e620000002600 */
[----:B---3--:R-:W-:-:S07]  /*6930*/  USHF.R.S32.HI UR10, URZ, 0x1f, UR12 ;  /* 0x0000001f3f0a7899 */ /* 0x008fce000801140c */
[----:B------:R-:W1:Y:S08]  /*6940*/  LDC R23, c[0x0][0xd50] ;  /* 0x00035400ff177b82 */ /* 0x000e700000000800 */
[----:B------:R-:W3:Y:S08]  /*6950*/  @P0 LDC R14, c[0x0][0xcec] ;  /* 0x00033b00ff0e0b82 */ /* 0x000ef00000000800 */
[----:B------:R-:W5:Y:S08]  /*6960*/  LDC.64 R20, c[0x0][0xc40] ;  /* 0x00031000ff147b82 */ /* 0x000f700000000a00 */
[----:B------:R-:W1:Y:S08]  /*6970*/  @P0 LDC R17, c[0x0][0xcf0] ;  /* 0x00033c00ff110b82 */ /* 0x000e700000000800 */
[----:B------:R-:W1:Y:S08]  /*6980*/  @P0 LDC R22, c[0x0][0xcec] ;  /* 0x00033b00ff160b82 */ /* 0x000e700000000800 */
[----:B------:R-:W1:Y:S01]  /*6990*/  @P0 LDC R153, c[0x0][0xcf0] ;  /* 0x00033c00ff990b82 */ /* 0x000e620000000800 */
[----:B--2---:R-:W-:-:S02]  /*69a0*/  R2UR UR13, R0 ;  /* 0x00000000000d72ca */ /* 0x004fc400000e0000 */
[----:B------:R-:W2:Y:S11]  /*69b0*/  S2R R0, SR_TID.X ;  /* 0x0000000000007919 */ /* 0x000eb60000002100 */
[----:B------:R-:W-:-:S02]  /*69c0*/  USHF.R.S32.HI UR7, URZ, 0x1f, UR13 ;  /* 0x0000001f3f077899 */ /* 0x000fc4000801140d */
[----:B------:R-:W-:Y:S02]  /*69d0*/  UIMAD.WIDE.U32 UR4, UR13, UR8, URZ ;  /* 0x000000080d0472a5 */ /* 0x000fe4000f8e003f */
[----:B------:R-:W-:-:S04]  /*69e0*/  UIMAD UR6, UR7, UR8, URZ ;  /* 0x00000008070672a4 */ /* 0x000fc8000f8e023f */
[----:B------:R-:W-:-:S03]  /*69f0*/  UIMAD UR6, UR13, UR9, UR6 ;  /* 0x000000090d0672a4 */ /* 0x000fc6000f8e0206 */
[----:B------:R-:W-:Y:S01]  /*6a00*/  ULDC.64 UR8, c[0x0][0xc38] ;  /* 0x00030e0000087ab9 */ /* 0x000fe20000000a00 */
[----:B------:R-:W-:Y:S02]  /*6a10*/  UIADD3 UR6, UR5, UR6, URZ ;  /* 0x0000000605067290 */ /* 0x000fe4000fffe03f */
[----:B------:R-:W-:Y:S01]  /*6a20*/  UIMAD UR7, UR7, UR8, URZ ;  /* 0x00000008070772a4 */ /* 0x000fe2000f8e023f */
[----:B--2---:R-:W-:-:S05]  /*6a30*/  VIADD R12, R0, 0xffffff80 ;  /* 0xffffff80000c7836 */ /* 0x004fca0000000000 */
[----:B------:R-:W-:-:S04]  /*6a40*/  SHF.R.S32.HI R7, RZ, 0x1f, R12 ;  /* 0x0000001fff077819 */ /* 0x000fc8000001140c */
[CC--:B0-----:R-:W-:Y:S02]  /*6a50*/  LEA.HI R2, R7.reuse, R12.reuse, RZ, 0x7 ;  /* 0x0000000c07027211 */ /* 0x0c1fe400078f38ff */
[----:B------:R-:W-:Y:S02]  /*6a60*/  LEA.HI R7, R7, R12, RZ, 0x2 ;  /* 0x0000000c07077211 */ /* 0x000fe400078f10ff */
[----:B------:R-:W-:Y:S02]  /*6a70*/  LOP3.LUT R5, R2, 0xffffff80, RZ, 0xc0, !PT ;  /* 0xffffff8002057812 */ /* 0x000fe400078ec0ff */
[----:B------:R-:W-:Y:S02]  /*6a80*/  SHF.R.S32.HI R9, RZ, 0x7, R2 ;  /* 0x00000007ff097819 */ /* 0x000fe40000011402 */
[----:B------:R-:W-:Y:S01]  /*6a90*/  LOP3.LUT R7, R7, 0xfffffffc, RZ, 0xc0, !PT ;  /* 0xfffffffc07077812 */ /* 0x000fe200078ec0ff */
[----:B------:R-:W-:Y:S01]  /*6aa0*/  IMAD.IADD R0, R12, 0x1, -R5 ;  /* 0x000000010c007824 */ /* 0x000fe200078e0a05 */
[----:B------:R-:W-:-:S03]  /*6ab0*/  LEA.HI R2, R2, R9, RZ, 0x1 ;  /* 0x0000000902027211 */ /* 0x000fc600078f08ff */
[----:B------:R-:W-:Y:S01]  /*6ac0*/  IMAD.IADD R7, R12, 0x1, -R7 ;  /* 0x000000010c077824 */ /* 0x000fe200078e0a07 */
[----:B------:R-:W-:Y:S02]  /*6ad0*/  SHF.R.S32.HI R13, RZ, 0x1f, R0 ;  /* 0x0000001fff0d7819 */ /* 0x000fe40000011400 */
[----:B------:R-:W-:Y:S02]  /*6ae0*/  LOP3.LUT R2, R2, 0x3fffffe, RZ, 0xc0, !PT ;  /* 0x03fffffe02027812 */ /* 0x000fe400078ec0ff */
[----:B------:R-:W-:Y:S02]  /*6af0*/  LEA.HI R10, R13, R0, RZ, 0x2 ;  /* 0x000000000d0a7211 */ /* 0x000fe400078f10ff */
[----:B------:R-:W-:Y:S02]  /*6b00*/  IADD3 R2, R9, -R2, RZ ;  /* 0x8000000209027210 */ /* 0x000fe40007ffe0ff */
[--C-:B------:R-:W-:Y:S01]  /*6b10*/  SHF.R.S32.HI R5, RZ, 0x2, R10.reuse ;  /* 0x00000002ff057819 */ /* 0x100fe2000001140a */
[----:B------:R-:W0:Y:S01]  /*6b20*/  S2R R9, SR_CTAID.X ;  /* 0x0000000000097919 */ /* 0x000e220000002500 */
[----:B------:R-:W-:-:S02]  /*6b30*/  SHF.R.S32.HI R6, RZ, 0x1f, R10 ;  /* 0x0000001fff067819 */ /* 0x000fc4000001140a */
[----:B------:R-:W-:Y:S02]  /*6b40*/  LEA.HI R11, R7, R7, RZ, 0x1 ;  /* 0x00000007070b7211 */ /* 0x000fe400078f08ff */
[----:B------:R-:W-:Y:S02]  /*6b50*/  LEA.HI R6, R6, R5, RZ, 0x3 ;  /* 0x0000000506067211 */ /* 0x000fe400078f18ff */
[----:B------:R-:W-:Y:S02]  /*6b60*/  LOP3.LUT R12, R11, 0x1ffffffe, RZ, 0xc0, !PT ;  /* 0x1ffffffe0b0c7812 */ /* 0x000fe400078ec0ff */
[----:B------:R-:W-:-:S03]  /*6b70*/  LOP3.LUT R6, R6, 0xfffffff8, RZ, 0xc0, !PT ;  /* 0xfffffff806067812 */ /* 0x000fc600078ec0ff */
[----:B------:R-:W-:Y:S02]  /*6b80*/  IMAD.IADD R11, R7, 0x1, -R12 ;  /* 0x00000001070b7824 */ /* 0x000fe400078e0a0c */
[----:B------:R-:W-:Y:S01]  /*6b90*/  IMAD.IADD R6, R5, 0x1, -R6 ;  /* 0x0000000105067824 */ /* 0x000fe200078e0a06 */
[----:B------:R-:W-:Y:S01]  /*6ba0*/  LEA.HI R5, R13, R0, RZ, 0x5 ;  /* 0x000000000d057211 */ /* 0x000fe200078f28ff */
[----:B------:R-:W-:Y:S01]  /*6bb0*/  IMAD.U32 R7, RZ, RZ, UR5 ;  /* 0x00000005ff077e24 */ /* 0x000fe2000f8e00ff */
[----:B------:R-:W-:Y:S01]  /*6bc0*/  MOV R7, UR6 ;  /* 0x0000000600077c02 */ /* 0x000fe20008000f00 */
[----:B------:R-:W-:Y:S01]  /*6bd0*/  UIMAD UR6, UR13, UR9, UR7 ;  /* 0x000000090d0672a4 */ /* 0x000fe2000f8e0207 */
[----:B------:R-:W-:Y:S01]  /*6be0*/  SHF.R.S32.HI R5, RZ, 0x5, R5 ;  /* 0x00000005ff057819 */ /* 0x000fe20000011405 */
[----:B----4-:R-:W-:-:S04]  /*6bf0*/  IMAD R12, R18, UR10, RZ ;  /* 0x0000000a120c7c24 */ /* 0x010fc8000f8e02ff */
[----:B------:R-:W-:Y:S02]  /*6c00*/  IMAD R5, R5, 0x10, R6 ;  /* 0x0000001005057824 */ /* 0x000fe400078e0206 */
[----:B------:R-:W-:Y:S01]  /*6c10*/  IMAD.U32 R6, RZ, RZ, UR4 ;  /* 0x00000004ff067e24 */ /* 0x000fe2000f8e00ff */
[----:B------:R-:W-:Y:S01]  /*6c20*/  UIMAD.WIDE.U32 UR4, UR13, UR8, URZ ;  /* 0x000000080d0472a5 */ /* 0x000fe2000f8e003f */
[----:B------:R-:W-:Y:S02]  /*6c30*/  IMAD R16, R2, 0x40, R5 ;  /* 0x0000004002107824 */ /* 0x000fe400078e0205 */
[----:B------:R-:W-:Y:S01]  /*6c40*/  IMAD.WIDE.U32 R6, R18, UR12, R6 ;  /* 0x0000000c12067c25 */ /* 0x000fe2000f8e0006 */
[----:B------:R-:W-:Y:S01]  /*6c50*/  UIADD3 UR6, UR5, UR6, URZ ;  /* 0x0000000605067290 */ /* 0x000fe2000fffe03f */
[----:B------:R-:W-:Y:S02]  /*6c60*/  ULDC.64 UR8, c[0x0][0xc28] ;  /* 0x00030a0000087ab9 */ /* 0x000fe40000000a00 */
[----:B------:R-:W-:-:S02]  /*6c70*/  IMAD R2, R11, 0x8, R16 ;  /* 0x000000080b027824 */ /* 0x000fc400078e0210 */
[----:B------:R-:W-:Y:S02]  /*6c80*/  IMAD R18, RZ, RZ, -UR13 ;  /* 0x8000000dff127e24 */ /* 0x000fe4000f8e02ff */
[----:B0-----:R-:W-:Y:S02]  /*6c90*/  IMAD R5, R9, 0x80, R2 ;  /* 0x0000008009057824 */ /* 0x001fe400078e0202 */
[----:B------:R-:W-:Y:S01]  /*6ca0*/  IMAD.U32 R13, RZ, RZ, UR5 ;  /* 0x00000005ff0d7e24 */ /* 0x000fe2000f8e00ff */
[----:B------:R-:W-:Y:S01]  /*6cb0*/  MOV R13, UR6 ;  /* 0x00000006000d7c02 */ /* 0x000fe20008000f00 */
[----:B---3--:R-:W-:Y:S01]  /*6cc0*/  @P0 IMAD.HI.U32 R2, R5, R14, RZ ;  /* 0x0000000e05020227 */ /* 0x008fe200078e00ff */
[----:B------:R-:W-:-:S03]  /*6cd0*/  ULDC.64 UR6, c[0x0][0xc48] ;  /* 0x0003120000067ab9 */ /* 0x000fc60000000a00 */
[----:B------:R-:W-:Y:S02]  /*6ce0*/  IMAD R15, R19, UR12, R12 ;  /* 0x0000000c130f7c24 */ /* 0x000fe4000f8e020c */
[C---:B-----5:R-:W-:Y:S02]  /*6cf0*/  IMAD R14, R20.reuse, UR10, RZ ;  /* 0x0000000a140e7c24 */ /* 0x060fe4000f8e02ff */
[----:B-1----:R-:W-:Y:S02]  /*6d00*/  IMAD R23, R23, R18, UR11 ;  /* 0x0000000b17177e24 */ /* 0x002fe4000f8e0212 */
[----:B------:R-:W-:Y:S01]  /*6d10*/  IMAD.U32 R12, RZ, RZ, UR4 ;  /* 0x00000004ff0c7e24 */ /* 0x000fe2000f8e00ff */
[----:B------:R-:W-:Y:S01]  /*6d20*/  ULDC.64 UR4, c[0x0][0xce0] ;  /* 0x0003380000047ab9 */ /* 0x000fe20000000a00 */
[----:B------:R-:W-:Y:S01]  /*6d30*/  IMAD.MOV.U32 R11, RZ, RZ, R5 ;  /* 0x000000ffff0b7224 */ /* 0x000fe200078e0005 */
[----:B------:R-:W-:Y:S01]  /*6d40*/  @P0 SHF.R.U32.HI R11, RZ, R17, R2 ;  /* 0x00000011ff0b0219 */ /* 0x000fe20000011602 */
[----:B------:R-:W-:Y:S01]  /*6d50*/  IMAD R17, R21, UR12, R14 ;  /* 0x0000000c15117c24 */ /* 0x000fe2000f8e020e */
[----:B------:R-:W-:Y:S01]  /*6d60*/  SHF.R.S32.HI R14, RZ, 0x1f, R23 ;  /* 0x0000001fff0e7819 */ /* 0x000fe20000011417 */
[----:B------:R-:W-:-:S04]  /*6d70*/  IMAD.WIDE.U32 R12, R20, UR12, R12 ;  /* 0x0000000c140c7c25 */ /* 0x000fc8000f8e000c */
        /* <DEDUP_REMOVED lines=10> */
[----:B------:R-:W-:Y:S01]  /*6e20*/  SHF.R.S32.HI R17, RZ, 0x1f, R11 ;  /* 0x0000001fff117819 */ /* 0x000fe2000001140b */
[----:B------:R-:W-:Y:S01]  /*6e30*/  IMAD R14, R23, UR5, R2 ;  /* 0x00000005170e7c24 */ /* 0x000fe2000f8e0202 */
[--C-:B------:R-:W-:Y:S01]  /*6e40*/  SHF.R.S32.HI R2, RZ, 0x1f, R15.reuse ;  /* 0x0000001fff027819 */ /* 0x100fe2000001140f */
[----:B------:R-:W-:Y:S01]  /*6e50*/  ULDC.64 UR4, c[0x0][0xc30] ;  /* 0x00030c0000047ab9 */ /* 0x000fe20000000a00 */
[----:B------:R-:W-:Y:S01]  /*6e60*/  IADD3 R11, -R11, RZ, RZ ;  /* 0x000000ff0b0b7210 */ /* 0x000fe20007ffe1ff */
        /* <DEDUP_REMOVED lines=26> */
[----:B------:R-:W-:Y:S01]  /*7010*/  LEA R2, P1, R12, UR8, 0x2 ;  /* 0x000000080c027c11 */ /* 0x000fe2000f8210ff */
[----:B------:R-:W-:Y:S01]  /*7020*/  IMAD.IADD R5, R13, 0x1, R11 ;  /* 0x000000010d057824 */ /* 0x000fe200078e020b */
[----:B------:R-:W-:Y:S01]  /*7030*/  SHFL.IDX PT, R14, R17, 0x1, 0x1c1f ;  /* 0x003c1f00110e7f89 */ /* 0x000fe200000e0000 */
[----:B------:R-:W-:Y:S01]  /*7040*/  LEA R11, R9, R16, 0x7 ;  /* 0x00000010090b7211 */ /* 0x000fe200078e38ff */
[----:B0-----:R-:W-:Y:S01]  /*7050*/  ULEA UR4, UR5, UR4, 0x18 ;  /* 0x0000000405047291 */ /* 0x001fe2000f8ec03f */
[----:B------:R-:W-:Y:S01]  /*7060*/  LEA.HI.X R18, R6, UR7, R7, 0x2, P0 ;  /* 0x0000000706127c11 */ /* 0x000fe200080f1407 */
[----:B------:R-:W-:Y:S01]  /*7070*/  IMAD R8, R8, UR6, RZ ;  /* 0x0000000608087c24 */ /* 0x000fe2000f8e02ff */
[----:B------:R-:W-:Y:S01]  /*7080*/  LEA.HI.X R5, R12, UR9, R5, 0x2, P1 ;  /* 0x000000090c057c11 */ /* 0x000fe200088f1405 */
[C---:B------:R-:W-:Y:S01]  /*7090*/  VIADD R9, R11.reuse, 0x8 ;  /* 0x000000080b097836 */ /* 0x040fe20000000000 */
[----:B------:R0:W-:Y:S01]  /*70a0*/  SHFL.IDX PT, R12, R17, RZ, 0x1c1f ;  /* 0x001c1fff110c7589 */ /* 0x0001e200000e0000 */
[----:B------:R-:W-:Y:S01]  /*70b0*/  LOP3.LUT P0, RZ, R0, 0x3, RZ, 0xc0, !PT ;  /* 0x0000000300ff7812 */ /* 0x000fe2000780c0ff */
[----:B------:R-:W-:Y:S01]  /*70c0*/  UIADD3 UR4, UR4, 0x32420, URZ ;  /* 0x0003242004047890 */ /* 0x000fe2000fffe03f */
[CC--:B------:R-:W-:Y:S01]  /*70d0*/  ISETP.GE.AND P2, PT, R11.reuse, R8.reuse, PT ;  /* 0x000000080b00720c */ /* 0x0c0fe20003f46270 */
[----:B------:R-:W1:Y:S01]  /*70e0*/  SHFL.IDX PT, R13, R18, RZ, 0x1c1f ;  /* 0x001c1fff120d7589 */ /* 0x000e6200000e0000 */
[-C--:B------:R-:W-:Y:S01]  /*70f0*/  ISETP.GE.OR P1, PT, R11, R8.reuse, P0 ;  /* 0x000000080b00720c */ /* 0x080fe20000726670 */
[----:B------:R-:W-:Y:S01]  /*7100*/  UPRMT UR4, URZ, 0x654, UR4 ;  /* 0x000006543f047896 */ /* 0x000fe20008000004 */
[----:B------:R-:W-:Y:S01]  /*7110*/  ISETP.GE.OR P0, PT, R9, R8, P0 ;  /* 0x000000080900720c */ /* 0x000fe20000706670 */
[----:B------:R-:W2:Y:S01]  /*7120*/  SHFL.IDX PT, R15, R18, 0x1, 0x1c1f ;  /* 0x003c1f00120f7f89 */ /* 0x000ea200000e0000 */
[----:B0-----:R-:W-:-:S03]  /*7130*/  LOP3.LUT R17, R10, 0x7ffffffc, RZ, 0xc0, !PT ;  /* 0x7ffffffc0a117812 */ /* 0x001fc600078ec0ff */
[----:B------:R0:W3:Y:S02]  /*7140*/  SHFL.IDX PT, R6, R2, RZ, 0x1c1f ;  /* 0x001c1fff02067589 */ /* 0x0000e400000e0000 */
[----:B------:R-:W-:Y:S01]  /*7150*/  IMAD.IADD R0, R0, 0x1, -R17 ;  /* 0x0000000100007824 */ /* 0x000fe200078e0a11 */
[----:B------:R-:W-:Y:S01]  /*7160*/  SYNCS.ARRIVE.TRANS64.RED.A1T0 RZ, [UR4], RZ ;  /* 0x000000ffffff79a7 */ /* 0x000fe20008100404 */
[----:B------:R0:W4:Y:S02]  /*7170*/  SHFL.IDX PT, R7, R5, RZ, 0x1c1f ;  /* 0x001c1fff05077589 */ /* 0x00012400000e0000 */
[----:B------:R-:W-:Y:S02]  /*7180*/  IMAD.SHL.U32 R0, R0, 0x2, RZ ;  /* 0x0000000200007824 */ /* 0x000fe400078e00ff */
[----:B-1----:R0:W-:Y:S04]  /*7190*/  @!P1 ST.E desc[UR36][R12.64], R4 ;  /* 0x000000040c009985 */ /* 0x0021e8000c101924 */
[----:B--2---:R0:W-:Y:S01]  /*71a0*/  @!P0 ST.E desc[UR36][R14.64], R3 ;  /* 0x000000030e008985 */ /* 0x0041e2000c101924 */
[----:B------:R-:W-:Y:S05]  /*71b0*/  @P2 BRA `(.L_x_9244) ;  /* 0x0000000800f82947 */ /* 0x000fea0003800000 */
[C---:B0-----:R-:W-:Y:S01]  /*71c0*/  VIADD R3, R0.reuse, 0x8 ;  /* 0x0000000800037836 */ /* 0x041fe20000000000 */
[----:B------:R-:W-:Y:S01]  /*71d0*/  ULDC UR4, c[0x0][0xbc8] ;  /* 0x0002f20000047ab9 */ /* 0x000fe20000000800 */
[C---:B------:R-:W-:Y:S01]  /*71e0*/  VIADD R4, R0.reuse, 0x10 ;  /* 0x0000001000047836 */ /* 0x040fe20000000000 */
[C---:B------:R-:W-:Y:S01]  /*71f0*/  IADD3 R10, R0.reuse, 0x18, RZ ;  /* 0x00000018000a7810 */ /* 0x040fe20007ffe0ff */
[C---:B------:R-:W-:Y:S01]  /*7200*/  VIADD R18, R0.reuse, 0x20 ;  /* 0x0000002000127836 */ /* 0x040fe20000000000 */
[----:B------:R-:W-:Y:S01]  /*7210*/  ISETP.GE.AND P3, PT, R3, UR4, PT ;  /* 0x0000000403007c0c */ /* 0x000fe2000bf66270 */
[----:B------:R-:W-:Y:S01]  /*7220*/  VIADD R19, R0, 0x28 ;  /* 0x0000002800137836 */ /* 0x000fe20000000000 */
[----:B------:R-:W-:Y:S01]  /*7230*/  ISETP.GE.AND P4, PT, R4, UR4, PT ;  /* 0x0000000404007c0c */ /* 0x000fe2000bf86270 */
[----:B------:R-:W-:Y:S01]  /*7240*/  VIADD R20, R0, 0x40 ;  /* 0x0000004000147836 */ /* 0x000fe20000000000 */
[----:B------:R-:W-:Y:S01]  /*7250*/  ISETP.GE.AND P5, PT, R10, UR4, PT ;  /* 0x000000040a007c0c */ /* 0x000fe2000bfa6270 */
[C---:B------:R-:W-:Y:S01]  /*7260*/  VIADD R22, R0.reuse, 0x50 ;  /* 0x0000005000167836 */ /* 0x040fe20000000000 */
[C---:B------:R-:W-:Y:S01]  /*7270*/  ISETP.GE.AND P2, PT, R0.reuse, UR4, PT ;  /* 0x0000000400007c0c */ /* 0x040fe2000bf46270 */
        /* <DEDUP_REMOVED lines=82> */
[----:B--2---:R-:W-:Y:S02]  /*77a0*/  @!P6 LOP3.LUT R15, R4, 0xfffffffe, RZ, 0xc0, !PT ;  /* 0xfffffffe040fe812 */ /* 0x004fe400078ec0ff */
[----:B---3--:R-:W-:Y:S01]  /*77b0*/  @!P5 LOP3.LUT R17, R20, 0xfffffffe, RZ, 0xc0, !PT ;  /* 0xfffffffe1411d812 */ /* 0x008fe200078ec0ff */
[----:B------:R-:W-:Y:S01]  /*77c0*/  VIADD R20, R0, 0xb0 ;  /* 0x000000b000147836 */ /* 0x000fe20000000000 */
[----:B------:R-:W-:Y:S02]  /*77d0*/  @!P4 LOP3.LUT R21, R21, 0xfffffffe, RZ, 0xc0, !PT ;  /* 0xfffffffe1515c812 */ /* 0x000fe400078ec0ff */
[----:B----4-:R-:W-:Y:S01]  /*77e0*/  @!P3 LOP3.LUT R19, R22, 0xfffffffe, RZ, 0xc0, !PT ;  /* 0xfffffffe1613b812 */ /* 0x010fe200078ec0ff */
[----:B------:R-:W-:Y:S01]  /*77f0*/  VIADD R22, R0, 0xc0 ;  /* 0x000000c000167836 */ /* 0x000fe20000000000 */
[----:B------:R-:W-:Y:S01]  /*7800*/  ISETP.GE.AND P0, PT, R23, UR4, PT ;  /* 0x0000000417007c0c */ /* 0x000fe2000bf06270 */
[----:B0-----:R-:W-:Y:S01]  /*7810*/  @!P2 IMAD.WIDE R10, R3, 0x4, R6 ;  /* 0x00000004030aa825 */ /* 0x001fe200078e0206 */
[----:B------:R-:W-:-:S02]  /*7820*/  ISETP.GE.AND P1, PT, R24, UR4, PT ;  /* 0x0000000418007c0c */ /* 0x000fc4000bf26270 */
[C---:B------:R-:W-:Y:S01]  /*7830*/  IADD3 R4, R0.reuse, 0xa8, RZ ;  /* 0x000000a800047810 */ /* 0x040fe20007ffe0ff */
[----:B------:R-:W-:Y:S01]  /*7840*/  VIADD R3, R0, 0xa0 ;  /* 0x000000a000037836 */ /* 0x000fe20000000000 */
[----:B------:R0:W-:Y:S01]  /*7850*/  @!P2 ST.E.64 desc[UR36][R10.64], R76 ;  /* 0x0000004c0a00a985 */ /* 0x0001e2000c101b24 */
[----:B-1----:R-:W-:-:S03]  /*7860*/  @!P6 IMAD.WIDE R12, R15, 0x4, R6 ;  /* 0x000000040f0ce825 */ /* 0x002fc600078e0206 */
[----:B------:R-:W-:Y:S01]  /*7870*/  ISETP.GE.AND P2, PT, R3, UR4, PT ;  /* 0x0000000403007c0c */ /* 0x000fe2000bf46270 */
        /* <DEDUP_REMOVED lines=9> */
[----:B------:R-:W-:Y:S01]  /*7910*/  VIADD R21, R0, 0xb8 ;  /* 0x000000b800157836 */ /* 0x000fe20000000000 */
[----:B------:R4:W-:Y:S01]  /*7920*/  @!P3 ST.E.64 desc[UR36][R18.64], R92 ;  /* 0x0000005c1200b985 */ /* 0x0009e2000c101b24 */
[----:B------:R-:W-:Y:S02]  /*7930*/  ISETP.GE.AND P3, PT, R4, UR4, PT ;  /* 0x0000000404007c0c */ /* 0x000fe4000bf66270 */
[----:B------:R-:W-:Y:S02]  /*7940*/  @!P1 LEA.HI R24, R24, R24, RZ, 0x1 ;  /* 0x0000001818189211 */ /* 0x000fe400078f08ff */
[----:B------:R-:W-:Y:S02]  /*7950*/  ISETP.GE.AND P5, PT, R21, UR4, PT ;  /* 0x0000000415007c0c */ /* 0x000fe4000bfa6270 */
[----:B------:R-:W-:Y:S02]  /*7960*/  @!P2 LEA.HI R3, R3, R3, RZ, 0x1 ;  /* 0x000000030303a211 */ /* 0x000fe400078f08ff */
[----:B0-----:R-:W-:-:S02]  /*7970*/  @!P0 LOP3.LUT R11, R23, 0xfffffffe, RZ, 0xc0, !PT ;  /* 0xfffffffe170b8812 */ /* 0x001fc400078ec0ff */
        /* <DEDUP_REMOVED lines=9> */
[----:B--2---:R-:W-:Y:S01]  /*7a10*/  @!P2 IMAD.WIDE R14, R3, 0x4, R6 ;  /* 0x00000004030ea825 */ /* 0x004fe200078e0206 */
[----:B---3--:R-:W-:Y:S01]  /*7a20*/  @!P3 LOP3.LUT R17, R4, 0xfffffffe, RZ, 0xc0, !PT ;  /* 0xfffffffe0411b812 */ /* 0x008fe200078ec0ff */
[----:B------:R1:W-:Y:S01]  /*7a30*/  @!P1 ST.E.64 desc[UR36][R12.64], R100 ;  /* 0x000000640c009985 */ /* 0x0003e2000c101b24 */
[----:B----4-:R-:W-:Y:S01]  /*7a40*/  @!P4 LOP3.LUT R19, R20, 0xfffffffe, RZ, 0xc0, !PT ;  /* 0xfffffffe1413c812 */ /* 0x010fe200078ec0ff */
[----:B------:R-:W-:Y:S01]  /*7a50*/  VIADD R4, R0, 0xd0 ;  /* 0x000000d000047836 */ /* 0x000fe20000000000 */
[----:B------:R-:W-:Y:S01]  /*7a60*/  @!P6 LOP3.LUT R3, R22, 0xfffffffe, RZ, 0xc0, !PT ;  /* 0xfffffffe1603e812 */ /* 0x000fe200078ec0ff */
[----:B------:R2:W-:Y:S01]  /*7a70*/  @!P2 ST.E.64 desc[UR36][R14.64], R104 ;  /* 0x000000680e00a985 */ /* 0x0005e2000c101b24 */
[----:B------:R-:W-:-:S02]  /*7a80*/  @!P5 LOP3.LUT R21, R21, 0xfffffffe, RZ, 0xc0, !PT ;  /* 0xfffffffe1515d812 */ /* 0x000fc400078ec0ff */
[----:B------:R-:W-:Y:S02]  /*7a90*/  IADD3 R20, R0, 0xd8, RZ ;  /* 0x000000d800147810 */ /* 0x000fe40007ffe0ff */
[----:B------:R-:W-:Y:S01]  /*7aa0*/  ISETP.GE.AND P1, PT, R4, UR4, PT ;  /* 0x0000000404007c0c */ /* 0x000fe2000bf26270 */
[----:B0-----:R-:W-:Y:S01]  /*7ab0*/  @!P3 IMAD.WIDE R10, R17, 0x4, R6 ;  /* 0x00000004110ab825 */ /* 0x001fe200078e0206 */
[----:B------:R-:W-:-:S03]  /*7ac0*/  ISETP.GE.AND P2, PT, R20, UR4, PT ;  /* 0x0000000414007c0c */ /* 0x000fc6000bf46270 */
[--C-:B-1----:R-:W-:Y:S01]  /*7ad0*/  @!P4 IMAD.WIDE R12, R19, 0x4, R6.reuse ;  /* 0x00000004130cc825 */ /* 0x102fe200078e0206 */
[----:B------:R0:W-:Y:S03]  /*7ae0*/  @!P3 ST.E.64 desc[UR36][R10.64], R108 ;  /* 0x0000006c0a00b985 */ /* 0x0001e6000c101b24 */
[--C-:B------:R-:W-:Y:S01]  /*7af0*/  @!P6 IMAD.WIDE R18, R3, 0x4, R6.reuse ;  /* 0x000000040312e825 */ /* 0x100fe200078e0206 */
[----:B------:R1:W-:Y:S03]  /*7b00*/  @!P4 ST.E.64 desc[UR36][R12.64], R112 ;  /* 0x000000700c00c985 */ /* 0x0003e6000c101b24 */
[----:B------:R-:W-:Y:S01]  /*7b10*/  VIADD R3, R0, 0xc8 ;  /* 0x000000c800037836 */ /* 0x000fe20000000000 */
[----:B------:R-:W-:Y:S01]  /*7b20*/  @!P1 LEA.HI R4, R4, R4, RZ, 0x1 ;  /* 0x0000000404049211 */ /* 0x000fe200078f08ff */
[----:B------:R-:W-:Y:S01]  /*7b30*/  @!P5 IMAD.WIDE R16, R21, 0x4, R6 ;  /* 0x000000041510d825 */ /* 0x000fe200078e0206 */
[----:B------:R-:W-:-:S02]  /*7b40*/  @!P2 LEA.HI R20, R20, R20, RZ, 0x1 ;  /* 0x000000141414a211 */ /* 0x000fc400078f08ff */
[----:B------:R-:W-:Y:S01]  /*7b50*/  ISETP.GE.AND P0, PT, R3, UR4, PT ;  /* 0x0000000403007c0c */ /* 0x000fe2000bf06270 */
[C---:B------:R-:W-:Y:S01]  /*7b60*/  VIADD R21, R0.reuse, 0xe0 ;  /* 0x000000e000157836 */ /* 0x040fe20000000000 */
[----:B------:R3:W-:Y:S01]  /*7b70*/  @!P5 ST.E.64 desc[UR36][R16.64], R116 ;  /* 0x000000741000d985 */ /* 0x0007e2000c101b24 */
[C---:B--2---:R-:W-:Y:S02]  /*7b80*/  VIADD R14, R0.reuse, 0xe8 ;  /* 0x000000e8000e7836 */ /* 0x044fe40000000000 */
[C---:B------:R-:W-:Y:S01]  /*7b90*/  VIADD R15, R0.reuse, 0xf0 ;  /* 0x000000f0000f7836 */ /* 0x040fe20000000000 */
[----:B------:R2:W-:Y:S01]  /*7ba0*/  @!P6 ST.E.64 desc[UR36][R18.64], R120 ;  /* 0x000000781200e985 */ /* 0x0005e2000c101b24 */
[----:B0-----:R-:W-:Y:S01]  /*7bb0*/  VIADD R11, R0, 0xf8 ;  /* 0x000000f8000b7836 */ /* 0x001fe20000000000 */
[----:B------:R-:W-:Y:S02]  /*7bc0*/  ISETP.GE.AND P3, PT, R21, UR4, PT ;  /* 0x0000000415007c0c */ /* 0x000fe4000bf66270 */
[----:B------:R-:W-:-:S02]  /*7bd0*/  ISETP.GE.AND P4, PT, R14, UR4, PT ;  /* 0x000000040e007c0c */ /* 0x000fc4000bf86270 */
[----:B------:R-:W-:Y:S02]  /*7be0*/  ISETP.GE.AND P5, PT, R15, UR4, PT ;  /* 0x000000040f007c0c */ /* 0x000fe4000bfa6270 */
[----:B------:R-:W-:Y:S02]  /*7bf0*/  ISETP.GE.AND P6, PT, R11, UR4, PT ;  /* 0x000000040b007c0c */ /* 0x000fe4000bfc6270 */
[----:B------:R-:W-:Y:S02]  /*7c00*/  @!P0 LEA.HI R3, R3, R3, RZ, 0x1 ;  /* 0x0000000303038211 */ /* 0x000fe400078f08ff */
[----:B-1----:R-:W-:Y:S02]  /*7c10*/  @!P1 LOP3.LUT R13, R4, 0xfffffffe, RZ, 0xc0, !PT ;  /* 0xfffffffe040d9812 */ /* 0x002fe400078ec0ff */
[----:B------:R-:W-:Y:S02]  /*7c20*/  @!P0 LOP3.LUT R3, R3, 0xfffffffe, RZ, 0xc0, !PT ;  /* 0xfffffffe03038812 */ /* 0x000fe400078ec0ff */
[----:B------:R-:W-:Y:S01]  /*7c30*/  @!P3 LEA.HI R21, R21, R21, RZ, 0x1 ;  /* 0x000000151515b211 */ /* 0x000fe200078f08ff */
[----:B------:R-:W-:Y:S01]  /*7c40*/  @!P1 IMAD.WIDE R12, R13, 0x4, R6 ;  /* 0x000000040d0c9825 */ /* 0x000fe200078e0206 */
[----:B------:R-:W-:-:S02]  /*7c50*/  @!P4 LEA.HI R14, R14, R14, RZ, 0x1 ;  /* 0x0000000e0e0ec211 */ /* 0x000fc400078f08ff */
[----:B------:R-:W-:Y:S02]  /*7c60*/  @!P5 LEA.HI R10, R15, R15, RZ, 0x1 ;  /* 0x0000000f0f0ad211 */ /* 0x000fe400078f08ff */
[----:B------:R-:W-:Y:S02]  /*7c70*/  @!P6 LEA.HI R11, R11, R11, RZ, 0x1 ;  /* 0x0000000b0b0be211 */ /* 0x000fe400078f08ff */
[----:B------:R-:W-:Y:S02]  /*7c80*/  @!P2 LOP3.LUT R15, R20, 0xfffffffe, RZ, 0xc0, !PT ;  /* 0xfffffffe140fa812 */ /* 0x000fe400078ec0ff */
[----:B---3--:R-:W-:Y:S02]  /*7c90*/  @!P3 LOP3.LUT R17, R21, 0xfffffffe, RZ, 0xc0, !PT ;  /* 0xfffffffe1511b812 */ /* 0x008fe400078ec0ff */
[----:B--2---:R-:W-:Y:S01]  /*7ca0*/  @!P4 LOP3.LUT R19, R14, 0xfffffffe, RZ, 0xc0, !PT ;  /* 0xfffffffe0e13c812 */ /* 0x004fe200078ec0ff */
        /* <DEDUP_REMOVED lines=15> */
.L_x_9244:
[----:B------:R-:W-:Y:S05]  /*7da0*/  BSYNC B0 ;  /* 0x0000000000007941 */ /* 0x000fea0003800000 */
.L_x_9243:
[----:B------:R-:W-:Y:S01]  /*7db0*/  ISETP.GE.AND P0, PT, R9, R8, PT ;  /* 0x000000080900720c */ /* 0x000fe20003f06270 */
[----:B0-----:R2:W0:Y:S04]  /*7dc0*/  SHFL.IDX PT, R3, R5, 0x1, 0x1c1f ;  /* 0x003c1f0005037f89 */ /* 0x00142800000e0000 */
[----:B------:R-:W0:Y:S08]  /*7dd0*/  SHFL.IDX PT, R2, R2, 0x1, 0x1c1f ;  /* 0x003c1f0002027f89 */ /* 0x000e3000000e0000 */
[----:B--2---:R-:W-:Y:S05]  /*7de0*/  @P0 BRA `(.L_x_9214) ;  /* 0x0000005400280947 */ /* 0x004fea0003800000 */
[C---:B------:R-:W-:Y:S01]  /*7df0*/  VIADD R4, R0.reuse, 0x8 ;  /* 0x0000000800047836 */ /* 0x040fe20000000000 */
[C---:B------:R-:W-:Y:S01]  /*7e00*/  IADD3 R5, R0.reuse, 0x10, RZ ;  /* 0x0000001000057810 */ /* 0x040fe20007ffe0ff */
[----:B------:R-:W-:Y:S01]  /*7e10*/  ULDC UR4, c[0x0][0xbc8] ;  /* 0x0002f20000047ab9 */ /* 0x000fe20000000800 */
[C---:B-1----:R-:W-:Y:S01]  /*7e20*/  VIADD R10, R0.reuse, 0x18 ;  /* 0x00000018000a7836 */ /* 0x042fe20000000000 */
[C---:B------:R-:W-:Y:S01]  /*7e30*/  ISETP.GE.AND P0, PT, R0.reuse, UR4, PT ;  /* 0x0000000400007c0c */ /* 0x040fe2000bf06270 */
[----:B------:R-:W-:Y:S01]  /*7e40*/  VIADD R11, R0, 0x20 ;  /* 0x00000020000b7836 */ /* 0x000fe20000000000 */
        /* <DEDUP_REMOVED lines=10> */
[C---:B------:R-:W-:Y:S01]  /*7ef0*/  VIADD R19, R0.reuse, 0x58 ;  /* 0x0000005800137836 */ /* 0x040fe20000000000 */
[----:B------:R-:W-:Y:S01]  /*7f00*/  ISETP.GE.AND P3, PT, R15, UR4, PT ;  /* 0x000000040f007c0c */ /* 0x000fe2000bf66270 */
[----:B------:R-:W-:Y:S01]  /*7f10*/  VIADD R20, R0, 0x80 ;  /* 0x0000008000147836 */ /* 0x000fe20000000000 */
[----:B------:R-:W-:Y:S02]  /*7f20*/  @!P1 LEA.HI R4, R4, R4, RZ, 0x1 ;  /* 0x0000000404049211 */ /* 0x000fe400078f08ff */
[----:B------:R-:W-:Y:S02]  /*7f30*/  @!P2 LEA.HI R5, R5, R5, RZ, 0x1 ;  /* 0x000000050505a211 */ /* 0x000fe400078f08ff */
[----:B----4-:R-:W-:Y:S02]  /*7f40*/  @!P1 LOP3.LUT R7, R4, 0xfffffffe, RZ, 0xc0, !PT ;  /* 0xfffffffe04079812 */ /* 0x010fe400078ec0ff */
[----:B------:R-:W-:Y:S01]  /*7f50*/  @!P2 LOP3.LUT R9, R5, 0xfffffffe, RZ, 0xc0, !PT ;  /* 0xfffffffe0509a812 */ /* 0x000fe200078ec0ff */
[----:B0-----:R-:W-:Y:S01]  /*7f60*/  @!P0 IMAD.WIDE R4, R0, 0x4, R2 ;  /* 0x0000000400048825 */ /* 0x001fe200078e0202 */
[----:B------:R-:W-:-:S02]  /*7f70*/  ISETP.GE.AND P4, PT, R16, UR4, PT ;  /* 0x0000000410007c0c */ /* 0x000fc4000bf86270 */
[----:B------:R-:W-:Y:S01]  /*7f80*/  @!P5 LEA.HI R10, R10, R10, RZ, 0x1 ;  /* 0x0000000a0a0ad211 */ /* 0x000fe200078f08ff */
[--C-:B---3--:R-:W-:Y:S01]  /*7f90*/  @!P1 IMAD.WIDE R6, R7, 0x4, R2.reuse ;  /* 0x0000000407069825 */ /* 0x108fe200078e0202 */
        /* <DEDUP_REMOVED lines=17> */
[----:B--2---:R-:W-:Y:S01]  /*80b0*/  @!P0 LOP3.LUT R9, R12, 0xfffffffe, RZ, 0xc0, !PT ;  /* 0xfffffffe0c098812 */ /* 0x004fe200078ec0ff */
[----:B------:R0:W-:Y:S01]  /*80c0*/  @!P5 ST.E.64 desc[UR36][R4.64], R38 ;  /* 0x000000260400d985 */ /* 0x0001e2000c101b24 */
[----:B------:R-:W-:Y:S02]  /*80d0*/  @!P1 LOP3.LUT R13, R13, 0xfffffffe, RZ, 0xc0, !PT ;  /* 0xfffffffe0d0d9812 */ /* 0x000fe400078ec0ff */
[----:B------:R-:W-:Y:S01]  /*80e0*/  @!P2 LOP3.LUT R11, R14, 0xfffffffe, RZ, 0xc0, !PT ;  /* 0xfffffffe0e0ba812 */ /* 0x000fe200078ec0ff */
[----:B------:R1:W-:Y:S01]  /*80f0*/  @!P6 ST.E.64 desc[UR36][R6.64], R42 ;  /* 0x0000002a0600e985 */ /* 0x0003e2000c101b24 */
[----:B------:R-:W-:Y:S01]  /*8100*/  @!P3 LOP3.LUT R15, R15, 0xfffffffe, RZ, 0xc0, !PT ;  /* 0xfffffffe0f0fb812 */ /* 0x000fe200078ec0ff */
[----:B------:R-:W-:Y:S01]  /*8110*/  VIADD R14, R0, 0x60 ;  /* 0x00000060000e7836 */ /* 0x000fe20000000000 */
[----:B------:R-:W-:-:S02]  /*8120*/  @!P4 LOP3.LUT R17, R16, 0xfffffffe, RZ, 0xc0, !PT ;  /* 0xfffffffe1011c812 */ /* 0x000fc400078ec0ff */
        /* <DEDUP_REMOVED lines=89> */
[----:B------:R0:W-:Y:S02]  /*86c0*/  @!P0 ST.E.64 desc[UR36][R4.64], R102 ;  /* 0x0000006604008985 */ /* 0x0001e4000c101b24 */
        /* <DEDUP_REMOVED lines=50> */
.L_x_9242:
        /* <DEDUP_REMOVED lines=12> */
[----:B------:R-:W2:Y:S01]  /*8ab0*/  LDL R4, [R1+0x4] ;  /* 0x0000040001047983 */ /* 0x000ea20000100800 */
[----:B------:R-:W-:Y:S01]  /*8ac0*/  ISETP.NE.AND P0, PT, R6, 0x1, PT ;  /* 0x000000010600780c */ /* 0x000fe20003f05270 */
[----:B------:R-:W-:Y:S01]  /*8ad0*/  S2UR UR7, SR_CTAID.Z ;  /* 0x00000000000779c3 */ /* 0x000fe20000002700 */
[----:B------:R-:W-:Y:S01]  /*8ae0*/  ULDC.64 UR8, c[0x0][0xcd0] ;  /* 0x0003340000087ab9 */ /* 0x000fe20000000a00 */
[----:B------:R-:W-:-:S06]  /*8af0*/  IMAD.MOV.U32 R5, RZ, RZ, R0 ;  /* 0x000000ffff057224 */ /* 0x000fcc00078e0000 */
[----:B------:R-:W0:Y:S08]  /*8b00*/  LDC.64 R10, c[0x0][0xcd8] ;  /* 0x00033600ff0a7b82 */ /* 0x000e300000000a00 */
[----:B------:R-:W1:Y:S08]  /*8b10*/  @P0 LDC R7, c[0x0][0xcec] ;  /* 0x00033b00ff070b82 */ /* 0x000e700000000800 */
[----:B------:R-:W3:Y:S08]  /*8b20*/  @P0 LDC R9, c[0x0][0xcf0] ;  /* 0x00033c00ff090b82 */ /* 0x000ef00000000800 */
[----:B------:R-:W4:Y:S08]  /*8b30*/  S2UR UR10, SR_CTAID.Y ;  /* 0x00000000000a79c3 */ /* 0x000f300000002600 */
[----:B------:R-:W4:Y:S01]  /*8b40*/  LDC R8, c[0x0][0xd50] ;  /* 0x00035400ff087b82 */ /* 0x000f220000000800 */
[----:B--2---:R-:W-:Y:S01]  /*8b50*/  R2UR UR11, R4 ;  /* 0x00000000040b72ca */ /* 0x004fe200000e0000 */
[----:B-1----:R-:W-:-:S05]  /*8b60*/  @P0 IMAD.HI.U32 R4, R0, R7, RZ ;  /* 0x0000000700040227 */ /* 0x002fca00078e00ff */
[----:B---3--:R-:W-:-:S07]  /*8b70*/  @P0 SHF.R.U32.HI R5, RZ, R9, R4 ;  /* 0x00000009ff050219 */ /* 0x008fce0000011604 */
[----:B------:R-:W-:Y:S02]  /*8b80*/  USHF.R.S32.HI UR6, URZ, 0x1f, UR11 ;  /* 0x0000001f3f067899 */ /* 0x000fe4000801140b */
[----:B------:R-:W-:Y:S01]  /*8b90*/  IMAD R7, RZ, RZ, -UR11 ;  /* 0x8000000bff077e24 */ /* 0x000fe2000f8e02ff */
[----:B------:R-:W-:Y:S02]  /*8ba0*/  UIMAD.WIDE.U32 UR4, UR11, UR8, URZ ;  /* 0x000000080b0472a5 */ /* 0x000fe4000f8e003f */
[----:B------:R-:W-:Y:S01]  /*8bb0*/  UIMAD UR6, UR6, UR8, URZ ;  /* 0x00000008060672a4 */ /* 0x000fe2000f8e023f */
[----:B----4-:R-:W-:Y:S01]  /*8bc0*/  IMAD R9, R8, R7, UR10 ;  /* 0x0000000a08097e24 */ /* 0x010fe2000f8e0207 */
[----:B------:R-:W-:Y:S01]  /*8bd0*/  USHF.R.S32.HI UR8, URZ, 0x1f, UR7 ;  /* 0x0000001f3f087899 */ /* 0x000fe20008011407 */
[----:B------:R-:W-:Y:S01]  /*8be0*/  IMAD.MOV R7, RZ, RZ, -R5 ;  /* 0x000000ffff077224 */ /* 0x000fe200078e0a05 */
[----:B------:R-:W-:Y:S01]  /*8bf0*/  UIMAD UR6, UR11, UR9, UR6 ;  /* 0x000000090b0672a4 */ /* 0x000fe2000f8e0206 */
[----:B------:R-:W-:Y:S01]  /*8c00*/  IMAD.U32 R3, RZ, RZ, UR5 ;  /* 0x00000005ff037e24 */ /* 0x000fe2000f8e00ff */
[----:B------:R-:W-:Y:S01]  /*8c10*/  SHF.R.S32.HI R4, RZ, 0x1f, R9 ;  /* 0x0000001fff047819 */ /* 0x000fe20000011409 */
[----:B------:R-:W-:Y:S01]  /*8c20*/  IMAD.U32 R2, RZ, RZ, UR4 ;  /* 0x00000004ff027e24 */ /* 0x000fe2000f8e00ff */
[----:B------:R-:W-:Y:S01]  /*8c30*/  UIADD3 UR6, UR5, UR6, URZ ;  /* 0x0000000605067290 */ /* 0x000fe2000fffe03f */
[----:B0-----:R-:W-:-:S02]  /*8c40*/  IMAD R12, R10, UR8, RZ ;  /* 0x000000080a0c7c24 */ /* 0x001fc4000f8e02ff */
[----:B------:R-:W-:Y:S01]  /*8c50*/  ULDC.64 UR4, c[0x0][0xce0] ;  /* 0x0003380000047ab9 */ /* 0x000fe20000000a00 */
[----:B------:R-:W-:Y:S02]  /*8c60*/  IMAD R7, R6, R7, R0 ;  /* 0x0000000706077224 */ /* 0x000fe400078e0200 */
[----:B------:R-:W-:Y:S01]  /*8c70*/  MOV R3, UR6 ;  /* 0x0000000600037c02 */ /* 0x000fe20008000f00 */
[----:B------:R-:W-:Y:S02]  /*8c80*/  IMAD R11, R11, UR7, R12 ;  /* 0x000000070b0b7c24 */ /* 0x000fe4000f8e020c */
[----:B------:R-:W-:Y:S01]  /*8c90*/  IMAD R4, R4, UR4, RZ ;  /* 0x0000000404047c24 */ /* 0x000fe2000f8e02ff */
[----:B------:R-:W-:Y:S01]  /*8ca0*/  SHF.R.S32.HI R0, RZ, 0x1f, R7 ;  /* 0x0000001fff007819 */ /* 0x000fe20000011407 */
[----:B------:R-:W-:-:S04]  /*8cb0*/  IMAD.WIDE.U32 R2, R10, UR7, R2 ;  /* 0x000000070a027c25 */ /* 0x000fc8000f8e0002 */
[----:B------:R-:W-:Y:S02]  /*8cc0*/  IMAD.IADD R3, R11, 0x1, R3 ;  /* 0x000000010b037824 */ /* 0x000fe400078e0203 */
[C---:B------:R-:W-:Y:S02]  /*8cd0*/  IMAD R4, R9.reuse, UR5, R4 ;  /* 0x0000000509047c24 */ /* 0x040fe4000f8e0204 */
[----:B------:R-:W-:Y:S01]  /*8ce0*/  IMAD.WIDE.U32 R2, R9, UR4, R2 ;  /* 0x0000000409027c25 */ /* 0x000fe2000f8e0002 */
[----:B------:R-:W-:Y:S01]  /*8cf0*/  SHF.R.S32.HI R9, RZ, 0x1f, R5 ;  /* 0x0000001fff097819 */ /* 0x000fe20000011405 */
[----:B------:R-:W-:Y:S02]  /*8d00*/  ULDC.64 UR4, c[0x0][0xcc8] ;  /* 0x0003320000047ab9 */ /* 0x000fe40000000a00 */
[----:B------:R-:W-:Y:S01]  /*8d10*/  IMAD R0, R0, UR4, RZ ;  /* 0x0000000400007c24 */ /* 0x000fe2000f8e02ff */
[----:B------:R-:W-:-:S03]  /*8d20*/  IADD3 R2, P0, R5, R2, RZ ;  /* 0x0000000205027210 */ /* 0x000fc60007f1e0ff */
[----:B------:R-:W-:Y:S01]  /*8d30*/  IMAD R5, R7, UR5, R0 ;  /* 0x0000000507057c24 */ /* 0x000fe2000f8e0200 */
[----:B------:R-:W-:-:S03]  /*8d40*/  IADD3.X R3, R9, R3, R4, P0, !PT ;  /* 0x0000000309037210 */ /* 0x000fc600007fe404 */
        /* <DEDUP_REMOVED lines=8> */
.L_x_9212:
        /* <DEDUP_REMOVED lines=18> */
.L_x_9245:
[----:B------:R-:W-:Y:S01]  /*8ef0*/  ULDC UR7, c[0x0][0xd50] ;  /* 0x0003540000077ab9 */ /* 0x000fe20000000800 */
[----:B------:R-:W-:Y:S01]  /*8f00*/  UMOV UR39, UR6 ;  /* 0x0000000600277c82 */ /* 0x000fe20008000000 */
[----:B------:R-:W-:-:S11]  /*8f10*/  UISETP.NE.AND UP0, UPT, UR7, 0x1, UPT ;  /* 0x000000010700788c */ /* 0x000fd6000bf05270 */
[----:B------:R-:W-:Y:S01]  /*8f20*/  @UP0 ULDC UR4, c[0x0][0xd54] ;  /* 0x0003550000040ab9 */ /* 0x000fe20000000800 */
[----:B------:R-:W-:Y:S01]  /*8f30*/  @UP0 ULDC UR8, c[0x0][0xd58] ;  /* 0x0003560000080ab9 */ /* 0x000fe20000000800 */
[----:B------:R-:W-:-:S04]  /*8f40*/  UIMAD.WIDE.U32 UR4, UR6, UR4, URZ ;  /* 0x00000004060472a5 */ /* 0x000fc8000f8e003f */
[----:B------:R-:W-:-:S12]  /*8f50*/  @UP0 USHF.R.U32.HI UR39, URZ, UR8, UR5 ;  /* 0x000000083f270299 */ /* 0x000fd80008011605 */
.L_x_9246:
[----:B------:R-:W-:Y:S01]  /*8f60*/  ISETP.LE.AND P0, PT, RZ, UR43, PT ;  /* 0x0000002bff007c0c */ /* 0x000fe2000bf03270 */
[----:B------:R-:W-:Y:S01]  /*8f70*/  UIADD3 UR4, -UR39, URZ, URZ ;  /* 0x0000003f27047290 */ /* 0x000fe2000fffe13f */
[----:B------:R-:W-:Y:S01]  /*8f80*/  MOV R26, 0x1 ;  /* 0x00000001001a7802 */ /* 0x000fe20000000f00 */
[----:B------:R-:W-:Y:S02]  /*8f90*/  IMAD.MOV.U32 R17, RZ, RZ, RZ ;  /* 0x000000ffff117224 */ /* 0x000fe400078e00ff */
[----:B------:R-:W-:Y:S01]  /*8fa0*/  UIMAD UR6, UR7, UR4, UR6 ;  /* 0x00000004070672a4 */ /* 0x000fe2000f8e0206 */
[----:B------:R-:W-:-:S07]  /*8fb0*/  IMAD.MOV.U32 R6, RZ, RZ, 0x1 ;  /* 0x00000001ff067424 */ /* 0x000fce00078e00ff */
        /* <DEDUP_REMOVED lines=12> */
[----:B------:R-:W-:Y:S01]  /*9080*/  UISETP.NE.U32.AND UP0, UPT, UR4, URZ, UPT ;  /* 0x0000003f0400728c */ /* 0x000fe2000bf05070 */
[----:B------:R-:W0:Y:S02]  /*9090*/  S2R R36, SR_CTAID.X ;  /* 0x0000000000247919 */ /* 0x000e240000002500 */
[----:B------:R-:W-:Y:S01]  /*90a0*/  ULDC UR4, c[0x0][0x424] ;  /* 0x0001090000047ab9 */ /* 0x000fe20000000800 */
[----:B------:R-:W-:Y:S01]  /*90b0*/  UISETP.NE.AND.EX UP0, UPT, UR5, URZ, UPT, UP0 ;  /* 0x0000003f0500728c */ /* 0x000fe2000bf05300 */
[----:B------:R1:W5:Y:S01]  /*90c0*/  @P0 LDG.E R24, desc[UR36][R2.64] ;  /* 0x0000002402180981 */ /* 0x000362000c1e1900 */
[----:B------:R-:W-:-:S02]  /*90d0*/  ULOP3.LUT UR44, UR6, 0xffff, URZ, 0xc0, !UPT ;  /* 0x0000ffff062c7892 */ /* 0x000fc4000f8ec03f */
[----:B------:R-:W-:Y:S01]  /*90e0*/  USEL UR4, UR4, 0x1, UP0 ;  /* 0x0000000104047887 */ /* 0x000fe20008000000 */
[----:B------:R-:W-:-:S03]  /*90f0*/  UMOV UR38, URZ ;  /* 0x0000003f00267c82 */ /* 0x000fc60008000000 */
[----:B------:R-:W-:-:S04]  /*9100*/  UIMAD UR41, UR4, UR41, URZ ;  /* 0x00000029042972a4 */ /* 0x000fc8000f8e023f */
[----:B------:R-:W-:Y:S02]  /*9110*/  UISETP.GE.AND UP0, UPT, UR41, 0x1, UPT ;  /* 0x000000012900788c */ /* 0x000fe4000bf06270 */
[----:B------:R-:W-:-:S04]  /*9120*/  UIADD3 UR4, UR41, 0x5f, URZ ;  /* 0x0000005f29047890 */ /* 0x000fc8000fffe03f */
[----:B------:R-:W-:Y:S01]  /*9130*/  PLOP3.LUT P0, PT, PT, PT, UP0, 0x80, 0x0 ;  /* 0x000000000000781c */ /* 0x000fe20003f0f008 */
[----:B------:R-:W-:-:S04]  /*9140*/  UIMAD.WIDE UR4, UR4, 0x2aaaaaab, URZ ;  /* 0x2aaaaaab040478a5 */ /* 0x000fc8000f8e023f */
[----:B------:R-:W-:-:S04]  /*9150*/  USHF.R.U32.HI UR40, URZ, 0x1f, UR5 ;  /* 0x0000001f3f287899 */ /* 0x000fc80008011605 */
        /* <DEDUP_REMOVED lines=35> */
.L_x_9248:
[----:B------:R-:W-:Y:S02]  /*9390*/  UIMAD UR46, UR44, UR38, URZ ;  /* 0x000000262c2e72a4 */ /* 0x000fe4000f8e023f */
[----:B------:R-:W-:Y:S02]  /*93a0*/  IMAD.U32 R3, RZ, RZ, UR38 ;  /* 0x00000026ff037e24 */ /* 0x000fe4000f8e00ff */
[----:B------:R-:W-:Y:S02]  /*93b0*/  IMAD.MOV.U32 R17, RZ, RZ, RZ ;  /* 0x000000ffff117224 */ /* 0x000fe400078e00ff */
[----:B------:R-:W-:Y:S02]  /*93c0*/  IMAD.MOV.U32 R6, RZ, RZ, 0x1 ;  /* 0x00000001ff067424 */ /* 0x000fe400078e00ff */
        /* <DEDUP_REMOVED lines=28> */
[----:B0----5:R-:W-:Y:S05]  /*9590*/  CALL.ABS.NOINC R2 ;  /* 0x0000000002007343 */ /* 0x021fea0003c00000 */
.L_x_9249:
        /* <DEDUP_REMOVED lines=20> */
.L_x_9251:
[----:B------:R0:W1:Y:S01]  /*96e0*/  LDC.64 R2, c[0x4][R16] ;  /* 0x0100000010027b82 */ /* 0x0000620000000a00 */
[----:B------:R-:W-:Y:S01]  /*96f0*/  ULDC.64 UR4, c[0x4][0xf0] ;  /* 0x01003c0000047ab9 */ /* 0x000fe20000000a00 */
[----:B------:R-:W-:Y:S01]  /*9700*/  ULDC.64 UR6, c[0x4][0xf8] ;  /* 0x01003e0000067ab9 */ /* 0x000fe20000000a00 */
[----:B------:R-:W-:Y:S01]  /*9710*/  MOV R4, UR4 ;  /* 0x0000000400047c02 */ /* 0x000fe20008000f00 */
        /* <DEDUP_REMOVED lines=11> */
.L_x_9250:
        /* <DEDUP_REMOVED lines=9> */
[C---:B------:R-:W-:Y:S01]  /*9860*/  SHF.L.U32 R0, R28.reuse, 0x4, RZ ;  /* 0x000000041c007819 */ /* 0x040fe200000006ff */
[----:B------:R-:W-:Y:S01]  /*9870*/  IMAD.U32 R3, RZ, RZ, UR5 ;  /* 0x00000005ff037e24 */ /* 0x000fe2000f8e00ff */
[----:B------:R-:W-:Y:S01]  /*9880*/  LOP3.LUT R7, R28, 0x7f, RZ, 0xc0, !PT ;  /* 0x0000007f1c077812 */ /* 0x000fe200078ec0ff */
[----:B------:R-:W-:Y:S01]  /*9890*/  IMAD.U32 R4, RZ, RZ, UR45 ;  /* 0x0000002dff047e24 */ /* 0x000fe2000f8e00ff */
[----:B0-----:R-:W-:Y:S02]  /*98a0*/  ISETP.NE.AND P1, PT, R12, 0x1, PT ;  /* 0x000000010c00780c */ /* 0x001fe40003f25270 */
[----:B------:R-:W-:Y:S01]  /*98b0*/  LOP3.LUT R16, R16, 0xffffbfff, RZ, 0xc0, !PT ;  /* 0xffffbfff10107812 */ /* 0x000fe200078ec0ff */
[----:B------:R0:W2:Y:S01]  /*98c0*/  @P0 LDG.E R30, desc[UR36][R2.64] ;  /* 0x00000024021e0981 */ /* 0x0000a2000c1e1900 */
[----:B------:R-:W-:Y:S01]  /*98d0*/  LOP3.LUT R5, R0, 0x70, RZ, 0xc0, !PT ;  /* 0x0000007000057812 */ /* 0x000fe200078ec0ff */
[----:B------:R-:W-:Y:S01]  /*98e0*/  VIADD R0, R4, 0xffffffff ;  /* 0xffffffff04007836 */ /* 0x000fe20000000000 */
[----:B------:R-:W-:Y:S01]  /*98f0*/  SHF.R.U32.HI R37, RZ, 0x3, R7 ;  /* 0x00000003ff257819 */ /* 0x000fe20000011607 */
[----:B------:R-:W-:Y:S01]  /*9900*/  IMAD.SHL.U32 R6, R28, 0x8, RZ ;  /* 0x000000081c067824 */ /* 0x000fe200078e00ff */
[----:B------:R-:W-:-:S02]  /*9910*/  ULDC UR4, c[0x0][0x320] ;  /* 0x0000c80000047ab9 */ /* 0x000fc40000000800 */
[----:B------:R-:W-:-:S03]  /*9920*/  LOP3.LUT R32, R5, R37, RZ, 0xfc, !PT ;  /* 0x0000002505207212 */ /* 0x000fc600078efcff */
[----:B0-----:R-:W0:Y:S01]  /*9930*/  @P1 LDC R2, c[0x0][0x434] ;  /* 0x00010d00ff021b82 */ /* 0x001e220000000800 */
[----:B------:R-:W-:Y:S01]  /*9940*/  @P1 LOP3.LUT R16, R16, 0x4000, RZ, 0xfc, !PT ;  /* 0x0000400010101812 */ /* 0x000fe200078efcff */
[----:B------:R-:W-:-:S04]  /*9950*/  IMAD R5, R0, 0x60, R32 ;  /* 0x0000006000057824 */ /* 0x000fc800078e0220 */
[C---:B-----5:R-:W-:Y:S01]  /*9960*/  IMAD.IADD R10, R5.reuse, 0x1, R24 ;  /* 0x00000001050a7824 */ /* 0x060fe200078e0218 */
[----:B------:R-:W-:Y:S01]  /*9970*/  ISETP.GE.AND P0, PT, R5, UR41, PT ;  /* 0x0000002905007c0c */ /* 0x000fe2000bf06270 */
[----:B------:R-:W1:Y:S02]  /*9980*/  @P1 LDC R3, c[0x0][0x438] ;  /* 0x00010e00ff031b82 */ /* 0x000e640000000800 */
[----:B------:R-:W-:Y:S01]  /*9990*/  IMAD.MOV.U32 R11, RZ, RZ, R10 ;  /* 0x000000ffff0b7224 */ /* 0x000fe200078e000a */
[----:B------:R-:W-:-:S13]  /*99a0*/  ISETP.GT.U32.OR P0, PT, R32, 0x5f, P0 ;  /* 0x0000005f2000780c */ /* 0x000fda0000704470 */
[----:B------:R-:W3:Y:S01]  /*99b0*/  @!P0 LDC.64 R8, c[0x0][0x428] ;  /* 0x00010a00ff088b82 */ /* 0x000ee20000000a00 */
[----:B0-----:R-:W-:-:S07]  /*99c0*/  @P1 IMAD.HI.U32 R2, R10, R2, RZ ;  /* 0x000000020a021227 */ /* 0x001fce00078e00ff */
[----:B------:R-:W0:Y:S01]  /*99d0*/  @!P0 LDC.64 R4, c[0x0][0x418] ;  /* 0x00010600ff048b82 */ /* 0x000e220000000a00 */
[----:B-1----:R-:W-:-:S04]  /*99e0*/  @P1 SHF.R.U32.HI R11, RZ, R3, R2 ;  /* 0x00000003ff0b1219 */ /* 0x002fc80000011602 */
[----:B------:R-:W-:Y:S02]  /*99f0*/  @!P0 SHF.R.S32.HI R3, RZ, 0x1f, R11 ;  /* 0x0000001fff038819 */ /* 0x000fe4000001140b */
[----:B--2---:R-:W-:-:S05]  /*9a00*/  SHF.R.S32.HI R33, RZ, 0x1f, R30 ;  /* 0x0000001fff217819 */ /* 0x004fca000001141e */
[----:B---3--:R-:W-:-:S04]  /*9a10*/  @!P0 IMAD R2, R33, R8, RZ ;  /* 0x0000000821028224 */ /* 0x008fc800078e02ff */
[----:B------:R-:W-:Y:S02]  /*9a20*/  @!P0 IMAD R9, R30, R9, R2 ;  /* 0x000000091e098224 */ /* 0x000fe400078e0202 */
[----:B------:R-:W-:-:S04]  /*9a30*/  @!P0 IMAD.MOV.U32 R2, RZ, RZ, R11 ;  /* 0x000000ffff028224 */ /* 0x000fc800078e000b */
[----:B------:R-:W-:-:S05]  /*9a40*/  @!P0 IMAD.WIDE.U32 R2, R30, R8, R2 ;  /* 0x000000081e028225 */ /* 0x000fca00078e0002 */
[----:B------:R-:W-:Y:S02]  /*9a50*/  @!P0 IADD3 R3, R3, R9, RZ ;  /* 0x0000000903038210 */ /* 0x000fe40007ffe0ff */
[----:B0-----:R-:W-:-:S04]  /*9a60*/  @!P0 LEA R4, P1, R2, R4, 0x2 ;  /* 0x0000000402048211 */ /* 0x001fc800078210ff */
[----:B------:R-:W-:-:S05]  /*9a70*/  @!P0 LEA.HI.X R5, R2, R5, R3, 0x2, P1 ;  /* 0x0000000502058211 */ /* 0x000fca00008f1403 */
[----:B------:R0:W5:Y:S01]  /*9a80*/  @!P0 LDG.E R4, desc[UR36][R4.64] ;  /* 0x0000002404048981 */ /* 0x000162000c1e1900 */
[----:B------:R-:W-:Y:S01]  /*9a90*/  LOP3.LUT R22, R6, 0x38, RZ, 0xc0, !PT ;  /* 0x0000003806167812 */ /* 0x000fe200078ec0ff */
[----:B------:R-:W-:Y:S01]  /*9aa0*/  UMOV UR5, 0xffffffff ;  /* 0xffffffff00057882 */ /* 0x000fe20000000000 */
[----:B------:R-:W-:Y:S01]  /*9ab0*/  LOP3.LUT R16, R16, 0xffffffef, RZ, 0xc0, !PT ;  /* 0xffffffef10107812 */ /* 0x000fe200078ec0ff */
[----:B------:R-:W-:Y:S01]  /*9ac0*/  IMAD.MOV R23, RZ, RZ, -R11 ;  /* 0x000000ffff177224 */ /* 0x000fe200078e0a0b */
[C---:B------:R-:W-:Y:S02]  /*9ad0*/  LOP3.LUT R31, R22.reuse, 0x40, RZ, 0xfc, !PT ;  /* 0x00000040161f7812 */ /* 0x040fe400078efcff */
[----:B------:R-:W-:Y:S01]  /*9ae0*/  LOP3.LUT R27, R22, 0x80, RZ, 0xfc, !PT ;  /* 0x00000080161b7812 */ /* 0x000fe200078efcff */
[----:B------:R-:W-:Y:S01]  /*9af0*/  IMAD R23, R12, R23, R10 ;  /* 0x000000170c177224 */ /* 0x000fe200078e020a */
[----:B------:R-:W-:Y:S02]  /*9b00*/  ISETP.GE.AND P4, PT, R31, UR4, PT ;  /* 0x000000041f007c0c */ /* 0x000fe4000bf86270 */
[----:B------:R-:W-:-:S02]  /*9b10*/  ISETP.GE.AND P3, PT, R27, UR4, PT ;  /* 0x000000041b007c0c */ /* 0x000fc4000bf66270 */
[C---:B------:R-:W-:Y:S02]  /*9b20*/  ISETP.GE.AND P2, PT, R22.reuse, UR4, PT ;  /* 0x0000000416007c0c */ /* 0x040fe4000bf46270 */
[----:B------:R-:W-:-:S04]  /*9b30*/  LOP3.LUT R26, R22, 0xc0, RZ, 0xfc, !PT ;  /* 0x000000c0161a7812 */ /* 0x000fc800078efcff */
[----:B------:R-:W-:-:S03]  /*9b40*/  ISETP.GE.AND P1, PT, R26, UR4, PT ;  /* 0x000000041a007c0c */ /* 0x000fc6000bf26270 */
[----:B------:R-:W-:-:S04]  /*9b50*/  @P4 LOP3.LUT R16, R16, 0x10, RZ, 0xfc, !PT ;  /* 0x0000001010104812 */ /* 0x000fc800078efcff */
[----:B------:R-:W-:-:S04]  /*9b60*/  LOP3.LUT R16, R16, 0xfffffffe, RZ, 0xc0, !PT ;  /* 0xfffffffe10107812 */ /* 0x000fc800078ec0ff */
[----:B------:R-:W-:-:S04]  /*9b70*/  LOP3.LUT R16, R16, 0xfffffff7, RZ, 0xc0, !PT ;  /* 0xfffffff710107812 */ /* 0x000fc800078ec0ff */
[----:B------:R-:W-:-:S04]  /*9b80*/  @P3 LOP3.LUT R16, R16, 0x8, RZ, 0xfc, !PT ;  /* 0x0000000810103812 */ /* 0x000fc800078efcff */
[----:B------:R-:W-:-:S04]  /*9b90*/  @P2 LOP3.LUT R16, R16, 0x1, RZ, 0xfc, !PT ;  /* 0x0000000110102812 */ /* 0x000fc800078efcff */
[----:B------:R-:W-:-:S04]  /*9ba0*/  LOP3.LUT R16, R16, 0xfffffffb, RZ, 0xc0, !PT ;  /* 0xfffffffb10107812 */ /* 0x000fc800078ec0ff */
[----:B------:R-:W-:Y:S01]  /*9bb0*/  @P1 LOP3.LUT R16, R16, 0x4, RZ, 0xfc, !PT ;  /* 0x0000000410101812 */ /* 0x000fe200078efcff */
[----:B0-----:R-:W-:Y:S06]  /*9bc0*/  BRA.DIV UR5, `(.L_x_9252) ;  /* 0x0000003a05587947 */ /* 0x001fec000b800000 */
.L_x_9298:
[----:B------:R-:W2:Y:S01]  /*9bd0*/  LDL R2, [R1] ;  /* 0x0000000001027983 */ /* 0x000ea20000100800 */
[--C-:B-----5:R-:W-:Y:S02]  /*9be0*/  @!P0 SHF.R.S32.HI R3, RZ, 0x1f, R4.reuse ;  /* 0x0000001fff038819 */ /* 0x120fe40000011404 */
[----:B------:R-:W-:Y:S02]  /*9bf0*/  CS2R R18, SRZ ;  /* 0x0000000000127805 */ /* 0x000fe4000001ff00 */
[----:B------:R-:W-:Y:S01]  /*9c00*/  LOP3.LUT R16, R16, 0xffff7fff, RZ, 0xc0, !PT ;  /* 0xffff7fff10107812 */ /* 0x000fe200078ec0ff */
[----:B------:R-:W-:Y:S01]  /*9c10*/  @!P0 IMAD.MOV.U32 R18, RZ, RZ, R4 ;  /* 0x000000ffff128224 */ /* 0x000fe200078e0004 */
[----:B------:R-:W-:Y:S01]  /*9c20*/  MOV R29, UR39 ;  /* 0x00000027001d7c02 */ /* 0x000fe20008000f00 */
[----:B------:R-:W-:Y:S01]  /*9c30*/  @!P0 IMAD.MOV.U32 R19, RZ, RZ, R3 ;  /* 0x000000ffff138224 */ /* 0x000fe200078e0003 */
[----:B------:R-:W-:Y:S02]  /*9c40*/  ISETP.GT.U32.AND P0, PT, R32, 0x5f, PT ;  /* 0x0000005f2000780c */ /* 0x000fe40003f04070 */
[----:B------:R-:W-:-:S02]  /*9c50*/  SHF.R.S32.HI R29, RZ, 0x1f, R29 ;  /* 0x0000001fff1d7819 */ /* 0x000fc4000001141d */
[----:B------:R-:W-:-:S09]  /*9c60*/  SEL R34, RZ, 0x1, P2 ;  /* 0x00000001ff227807 */ /* 0x000fd20001000000 */
[----:B------:R-:W-:-:S04]  /*9c70*/  @P0 LOP3.LUT R16, R16, 0x8000, RZ, 0xfc, !PT ;  /* 0x0000800010100812 */ /* 0x000fc800078efcff */
[----:B------:R-:W-:Y:S02]  /*9c80*/  LOP3.LUT R16, R16, 0xffffffdf, RZ, 0xc0, !PT ;  /* 0xffffffdf10107812 */ /* 0x000fe400078ec0ff */
[----:B--2---:R-:W-:-:S13]  /*9c90*/  R2UR UR4, R2 ;  /* 0x00000000020472ca */ /* 0x004fda00000e0000 */
[----:B------:R-:W-:-:S06]  /*9ca0*/  ULOP3.LUT UR4, UR4, 0x2, URZ, 0xfc, !UPT ;  /* 0x0000000204047892 */ /* 0x000fcc000f8efc3f */
[----:B------:R-:W-:-:S05]  /*9cb0*/  IMAD.U32 R2, RZ, RZ, UR4 ;  /* 0x00000004ff027e24 */ /* 0x000fca000f8e00ff */
[----:B------:R-:W-:-:S13]  /*9cc0*/  ISETP.NE.AND P1, PT, R2, 0x3, PT ;  /* 0x000000030200780c */ /* 0x000fda0003f25270 */
[----:B------:R-:W-:Y:S01]  /*9cd0*/  @P1 LOP3.LUT R16, R16, 0x20, RZ, 0xfc, !PT ;  /* 0x0000002010101812 */ /* 0x000fe200078efcff */
[----:B------:R-:W-:Y:S06]  /*9ce0*/  @!P1 BRA `(.L_x_9253) ;  /* 0x0000000000049947 */ /* 0x000fec0003800000 */
[----:B------:R-:W-:Y:S01]  /*9cf0*/  BPT.TRAP 0x1 ;  /* 0x000000040000795c */ /* 0x000fe20000300000 */
.L_x_9253:
[----:B------:R-:W-:-:S05]  /*9d00*/  IMAD.MOV.U32 R2, RZ, RZ, 0x1 ;  /* 0x00000001ff027424 */ /* 0x000fca00078e00ff */
[----:B------:R-:W-:-:S04]  /*9d10*/  SHF.L.U32 R2, R2, 0x1f, RZ ;  /* 0x0000001f02027819 */ /* 0x000fc800000006ff */
[----:B------:R-:W0:Y:S02]  /*9d20*/  SYNCS.PHASECHK.TRANS64.TRYWAIT P0, [UR42+0x32440], R2 ;  /* 0x03244002ff0075a7 */ /* 0x000e24000800016a */
[----:B0-----:R-:W-:Y:S05]  /*9d30*/  @!P0 BRA `(.L_x_9254) ;  /* 0x00000038001c8947 */ /* 0x001fea0003800000 */
.L_x_9299:
[----:B------:R-:W-:Y:S01]  /*9d40*/  SHF.R.S32.HI R25, RZ, 0x1f, R23 ;  /* 0x0000001fff197819 */ /* 0x000fe20000011417 */
[----:B------:R-:W-:Y:S01]  /*9d50*/  ULDC.64 UR4, c[0x0][0x300] ;  /* 0x0000c00000047ab9 */ /* 0x000fe20000000a00 */
[----:B------:R-:W-:Y:S02]  /*9d60*/  R2UR UR6, R29 ;  /* 0x000000001d0672ca */ /* 0x000fe400000e0000 */
[----:B------:R-:W-:Y:S01]  /*9d70*/  MOV R9, 0xffffffa0 ;  /* 0xffffffa000097802 */ /* 0x000fe20000000f00 */
[----:B0-----:R-:W-:Y:S01]  /*9d80*/  IMAD R2, R25, UR4, RZ ;  /* 0x0000000419027c24 */ /* 0x001fe2000f8e02ff */
[----:B------:R-:W-:-:S03]  /*9d90*/  LOP3.LUT R16, R16, 0xfffffffd, RZ, 0xc0, !PT ;  /* 0xfffffffd10107812 */ /* 0x000fc600078ec0ff */
        /* <DEDUP_REMOVED lines=8> */
[----:B------:R-:W-:Y:S02]  /*9e20*/  IMAD R0, R0, R9, UR41 ;  /* 0x0000002900007e24 */ /* 0x000fe4000f8e0209 */
[----:B------:R-:W-:Y:S02]  /*9e30*/  IMAD.IADD R3, R3, 0x1, R5 ;  /* 0x0000000103037824 */ /* 0x000fe400078e0205 */
[----:B------:R-:W-:Y:S01]  /*9e40*/  IMAD.U32 R5, RZ, RZ, UR4 ;  /* 0x00000004ff057e24 */ /* 0x000fe2000f8e00ff */
[----:B------:R-:W-:Y:S01]  /*9e50*/  UIMAD UR4, UR6, UR4, URZ ;  /* 0x00000004060472a4 */ /* 0x000fe2000f8e023f */
[----:B------:R-:W-:Y:S02]  /*9e60*/  IMAD.IADD R17, R0, 0x1, -R37 ;  /* 0x0000000100117824 */ /* 0x000fe400078e0a25 */
[----:B------:R-:W-:Y:S01]  /*9e70*/  IMAD.WIDE.U32 R2, R5, UR39, R2 ;  /* 0x0000002705027c25 */ /* 0x000fe2000f8e0002 */
[----:B------:R-:W-:Y:S01]  /*9e80*/  UIMAD UR4, UR39, UR5, UR4 ;  /* 0x00000005270472a4 */ /* 0x000fe2000f8e0204 */
[----:B------:R-:W-:-:S02]  /*9e90*/  ULDC.64 UR6, c[0x0][0x2e8] ;  /* 0x0000ba0000067ab9 */ /* 0x000fc40000000a00 */
[----:B------:R-:W-:Y:S01]  /*9ea0*/  UMOV UR5, 0xffffffff ;  /* 0xffffffff00057882 */ /* 0x000fe20000000000 */
[----:B------:R-:W-:Y:S02]  /*9eb0*/  LEA R4, P0, R2, UR6, 0x1 ;  /* 0x0000000602047c11 */ /* 0x000fe4000f8008ff */
[----:B------:R-:W-:Y:S01]  /*9ec0*/  VIADD R5, R3, UR4 ;  /* 0x0000000403057c36 */ /* 0x000fe20008000000 */
[----:B------:R-:W-:Y:S01]  /*9ed0*/  ULDC UR4, c[0x0][0x2f4] ;  /* 0x0000bd0000047ab9 */ /* 0x000fe20000000800 */
[----:B------:R-:W-:Y:S02]  /*9ee0*/  LOP3.LUT R3, R6, 0x1c0, RZ, 0xc0, !PT ;  /* 0x000001c006037812 */ /* 0x000fe400078ec0ff */
[----:B------:R-:W-:Y:S02]  /*9ef0*/  ISETP.GE.AND P2, PT, R22, UR4, PT ;  /* 0x0000000416007c0c */ /* 0x000fe4000bf46270 */
[----:B------:R-:W-:Y:S02]  /*9f00*/  LOP3.LUT R3, R3, 0x38, R6, 0xf8, !PT ;  /* 0x0000003803037812 */ /* 0x000fe400078ef806 */
[----:B------:R-:W-:-:S02]  /*9f10*/  LEA.HI.X R5, R2, UR7, R5, 0x1, P0 ;  /* 0x0000000702057c11 */ /* 0x000fc400080f0c05 */
        /* <DEDUP_REMOVED lines=8> */
[----:B------:R-:W1:Y:S01]  /*9fa0*/  SHFL.IDX PT, R0, R5, RZ, 0x181f ;  /* 0x00181fff05007589 */ /* 0x000e6200000e0000 */
[----:B0-----:R-:W-:-:S03]  /*9fb0*/  @P0 LEA R2, P1, R22, R14, 0x1 ;  /* 0x0000000e16020211 */ /* 0x001fc600078208ff */
[----:B------:R-:W0:Y:S02]  /*9fc0*/  SHFL.IDX PT, R14, R4, 0x1, 0x181f ;  /* 0x00381f00040e7f89 */ /* 0x000e2400000e0000 */
        /* <DEDUP_REMOVED lines=20> */
[----:B------:R-:W0:Y:S02]  /*a110*/  SHFL.IDX PT, R14, R4, 0x4, 0x181f ;  /* 0x00981f00040e7f89 */ /* 0x000e2400000e0000 */
[----:B-1----:R-:W-:Y:S02]  /*a120*/  @P0 IADD3.X R3, RZ, R0, RZ, P1, !PT ;  /* 0x00000000ff030210 */ /* 0x002fe40000ffe4ff */
        /* <DEDUP_REMOVED lines=9> */
.L_x_9313:
        /* <DEDUP_REMOVED lines=15> */
.L_x_9256:
        /* <DEDUP_REMOVED lines=24> */
.L_x_9257:
[----:B------:R-:W0:Y:S01]  /*a430*/  LDC R6, c[0x0][0x448] ;  /* 0x00011200ff067b82 */ /* 0x000e220000000800 */
[----:B------:R-:W-:Y:S01]  /*a440*/  R2UR UR6, R29 ;  /* 0x000000001d0672ca */ /* 0x000fe200000e0000 */
[----:B------:R-:W-:Y:S01]  /*a450*/  ULDC.64 UR8, c[0x0][0x2d8] ;  /* 0x0000b60000087ab9 */ /* 0x000fe20000000a00 */
[----:B------:R-:W-:Y:S01]  /*a460*/  LEA R35, R36, R32, 0x7 ;  /* 0x0000002024237211 */ /* 0x000fe200078e38ff */
[----:B------:R-:W-:Y:S01]  /*a470*/  UIMAD.WIDE.U32 UR4, UR39, UR8, URZ ;  /* 0x00000008270472a5 */ /* 0x000fe2000f8e003f */
[----:B------:R-:W-:-:S03]  /*a480*/  LOP3.LUT R16, R16, 0xfffeffff, RZ, 0xc0, !PT ;  /* 0xfffeffff10107812 */ /* 0x000fc600078ec0ff */
[----:B------:R-:W-:-:S06]  /*a490*/  IMAD.MOV.U32 R7, RZ, RZ, R35 ;  /* 0x000000ffff077224 */ /* 0x000fcc00078e0023 */
[----:B------:R-:W-:-:S04]  /*a4a0*/  UIMAD UR6, UR6, UR8, URZ ;  /* 0x00000008060672a4 */ /* 0x000fc8000f8e023f */
[----:B------:R-:W-:-:S03]  /*a4b0*/  UIMAD UR6, UR39, UR9, UR6 ;  /* 0x00000009270672a4 */ /* 0x000fc6000f8e0206 */
[----:B------:R-:W-:Y:S01]  /*a4c0*/  ULDC.64 UR8, c[0x0][0x2e0] ;  /* 0x0000b80000087ab9 */ /* 0x000fe20000000a00 */
[----:B------:R-:W-:Y:S01]  /*a4d0*/  UIADD3 UR5, UR5, UR6, URZ ;  /* 0x0000000605057290 */ /* 0x000fe2000fffe03f */
[----:B0-----:R-:W-:Y:S01]  /*a4e0*/  ISETP.NE.AND P0, PT, R6, 0x1, PT ;  /* 0x000000010600780c */ /* 0x001fe20003f05270 */
[----:B------:R-:W-:Y:S02]  /*a4f0*/  UIMAD UR6, UR47, UR8, URZ ;  /* 0x000000082f0672a4 */ /* 0x000fe4000f8e023f */
[----:B------:R-:W-:Y:S02]  /*a500*/  UIMAD.WIDE.U32 UR4, UR43, UR8, UR4 ;  /* 0x000000082b0472a5 */ /* 0x000fe4000f8e0004 */
[----:B------:R-:W-:-:S04]  /*a510*/  UIMAD UR6, UR43, UR9, UR6 ;  /* 0x000000092b0672a4 */ /* 0x000fc8000f8e0206 */
[----:B------:R-:W-:Y:S01]  /*a520*/  IMAD.U32 R4, RZ, RZ, UR4 ;  /* 0x00000004ff047e24 */ /* 0x000fe2000f8e00ff */
[----:B------:R-:W-:Y:S02]  /*a530*/  UIADD3 UR6, UR5, UR6, URZ ;  /* 0x0000000605067290 */ /* 0x000fe4000fffe03f */
[----:B------:R-:W-:Y:S01]  /*a540*/  IMAD.U32 R5, RZ, RZ, UR5 ;  /* 0x00000005ff057e24 */ /* 0x000fe2000f8e00ff */
[----:B------:R-:W0:Y:S01]  /*a550*/  @P0 LDC R0, c[0x0][0x44c] ;  /* 0x00011300ff000b82 */ /* 0x000e220000000800 */
[----:B------:R-:W-:Y:S01]  /*a560*/  IMAD.MOV.U32 R2, RZ, RZ, R4 ;  /* 0x000000ffff027224 */ /* 0x000fe200078e0004 */
[----:B------:R-:W-:Y:S01]  /*a570*/  ULDC.64 UR4, c[0x0][0x2d0] ;  /* 0x0000b40000047ab9 */ /* 0x000fe20000000a00 */
[----:B------:R-:W-:-:S05]  /*a580*/  @P0 LOP3.LUT R16, R16, 0x10000, RZ, 0xfc, !PT ;  /* 0x0001000010100812 */ /* 0x000fca00078efcff */
[----:B------:R-:W1:Y:S01]  /*a590*/  @P0 LDC R3, c[0x0][0x450] ;  /* 0x00011400ff030b82 */ /* 0x000e620000000800 */
[----:B0-----:R-:W-:-:S05]  /*a5a0*/  @P0 IMAD.HI.U32 R0, R35, R0, RZ ;  /* 0x0000000023000227 */ /* 0x001fca00078e00ff */
[----:B-1----:R-:W-:Y:S01]  /*a5b0*/  @P0 SHF.R.U32.HI R7, RZ, R3, R0 ;  /* 0x00000003ff070219 */ /* 0x002fe20000011600 */
[----:B------:R-:W-:-:S03]  /*a5c0*/  IMAD.U32 R3, RZ, RZ, UR6 ;  /* 0x00000006ff037e24 */ /* 0x000fc6000f8e00ff */
[----:B------:R-:W-:Y:S01]  /*a5d0*/  SHF.R.S32.HI R0, RZ, 0x1f, R7 ;  /* 0x0000001fff007819 */ /* 0x000fe20000011407 */
[C---:B------:R-:W-:Y:S01]  /*a5e0*/  IMAD.WIDE.U32 R2, R7.reuse, UR4, R2 ;  /* 0x0000000407027c25 */ /* 0x040fe2000f8e0002 */
[----:B------:R-:W-:-:S03]  /*a5f0*/  IADD3 R4, -R7, RZ, RZ ;  /* 0x000000ff07047210 */ /* 0x000fc60007ffe1ff */
        /* <DEDUP_REMOVED lines=23> */
[C---:B------:R-:W-:Y:S02]  /*a770*/  VIADD R8, R6.reuse, 0x10 ;  /* 0x0000001006087836 */ /* 0x040fe40000000000 */
[----:B------:R-:W-:Y:S01]  /*a780*/  SHFL.IDX PT, R7, R4, 0x1, 0x181f ;  /* 0x00381f0004077f89 */ /* 0x000fe200000e0000 */
[----:B------:R-:W-:-:S03]  /*a790*/  VIADD R9, R6, 0x40 ;  /* 0x0000004006097836 */ /* 0x000fc60000000000 */
[----:B------:R-:W-:Y:S04]  /*a7a0*/  SHFL.IDX PT, R20, R4, 0x2, 0x181f ;  /* 0x00581f0004147f89 */ /* 0x000fe800000e0000 */
[----:B------:R-:W-:Y:S01]  /*a7b0*/  SHFL.IDX PT, R10, R4, 0x5, 0x181f ;  /* 0x00b81f00040a7f89 */ /* 0x000fe200000e0000 */
[----:B0-----:R-:W-:-:S05]  /*a7c0*/  IMAD R5, R2, UR4, RZ ;  /* 0x0000000402057c24 */ /* 0x001fca000f8e02ff */
[-C--:B------:R-:W-:Y:S02]  /*a7d0*/  ISETP.GE.AND P3, PT, R6, R5.reuse, PT ;  /* 0x000000050600720c */ /* 0x080fe40003f66270 */
[-C--:B------:R-:W-:Y:S01]  /*a7e0*/  ISETP.GE.AND P2, PT, R8, R5.reuse, PT ;  /* 0x000000050800720c */ /* 0x080fe20003f46270 */
[----:B------:R-:W-:Y:S01]  /*a7f0*/  VIADD R8, R6, 0x20 ;  /* 0x0000002006087836 */ /* 0x000fe20000000000 */
[----:B------:R-:W-:-:S04]  /*a800*/  ISETP.GE.AND P4, PT, R9, R5, PT ;  /* 0x000000050900720c */ /* 0x000fc80003f86270 */
[----:B------:R-:W-:Y:S01]  /*a810*/  ISETP.GE.AND P6, PT, R8, R5, PT ;  /* 0x000000050800720c */ /* 0x000fe20003fc6270 */
[----:B------:R-:W-:-:S04]  /*a820*/  VIADD R8, R6, 0x30 ;  /* 0x0000003006087836 */ /* 0x000fc80000000000 */
[----:B-1----:R-:W-:Y:S02]  /*a830*/  @!P3 LEA R2, P1, R22, R14, 0x1 ;  /* 0x0000000e1602b211 */ /* 0x002fe400078208ff */
[----:B------:R-:W0:Y:S01]  /*a840*/  SHFL.IDX PT, R14, R0, 0x1, 0x181f ;  /* 0x00381f00000e7f89 */ /* 0x000e2200000e0000 */
[----:B------:R-:W-:Y:S02]  /*a850*/  ISETP.GE.AND P5, PT, R8, R5, PT ;  /* 0x000000050800720c */ /* 0x000fe40003fa6270 */
[----:B--2---:R-:W-:Y:S01]  /*a860*/  @!P3 IMAD.X R3, RZ, RZ, R3, P1 ;  /* 0x000000ffff03b224 */ /* 0x004fe200008e0603 */
[----:B------:R-:W-:Y:S01]  /*a870*/  @!P3 LEA R9, R28, UR42, 0x1 ;  /* 0x0000002a1c09bc11 */ /* 0x000fe2000f8e08ff */
[----:B------:R-:W-:Y:S01]  /*a880*/  SHFL.IDX PT, R8, R4, 0x4, 0x181f ;  /* 0x00981f0004087f89 */ /* 0x000fe200000e0000 */
[----:B------:R-:W-:Y:S02]  /*a890*/  @P3 LOP3.LUT R16, R16, 0x1000, RZ, 0xfc, !PT ;  /* 0x0000100010103812 */ /* 0x000fe400078efcff */
[----:B------:R-:W-:Y:S01]  /*a8a0*/  @!P2 LEA R21, R28, UR42, 0x1 ;  /* 0x0000002a1c15ac11 */ /* 0x000fe2000f8e08ff */
[----:B------:R1:W-:Y:S01]  /*a8b0*/  @!P3 LDGSTS.E.BYPASS.LTC128B.128 [R9+0x18400], desc[UR36][R2.64], !P0 ;  /* 0x184000000209bfae */ /* 0x0003e2000c101d64 */
[----:B------:R-:W-:-:S04]  /*a8c0*/  LOP3.LUT R16, R16, 0xfffff7ff, RZ, 0xc0, !PT ;  /* 0xfffff7ff10107812 */ /* 0x000fc800078ec0ff */
[----:B------:R-:W-:-:S04]  /*a8d0*/  @P2 LOP3.LUT R16, R16, 0x800, RZ, 0xfc, !PT ;  /* 0x0000080010102812 */ /* 0x000fc800078efcff */
[----:B------:R-:W-:Y:S01]  /*a8e0*/  LOP3.LUT R16, R16, 0xfffffbff, RZ, 0xc0, !PT ;  /* 0xfffffbff10107812 */ /* 0x000fe200078ec0ff */
[----:B-1----:R-:W-:Y:S01]  /*a8f0*/  VIADD R2, R6, 0x50 ;  /* 0x0000005006027836 */ /* 0x002fe20000000000 */
[----:B------:R-:W-:Y:S02]  /*a900*/  SHFL.IDX PT, R9, R0, 0x5, 0x181f ;  /* 0x00b81f0000097f89 */ /* 0x000fe400000e0000 */
[----:B------:R-:W-:Y:S02]  /*a910*/  @P6 LOP3.LUT R16, R16, 0x400, RZ, 0xfc, !PT ;  /* 0x0000040010106812 */ /* 0x000fe400078efcff */
[----:B0-----:R-:W-:Y:S02]  /*a920*/  @!P2 LEA R12, P1, R22, R14, 0x1 ;  /* 0x0000000e160ca211 */ /* 0x001fe400078208ff */
[----:B------:R-:W0:Y:S01]  /*a930*/  SHFL.IDX PT, R14, R0, 0x2, 0x181f ;  /* 0x00581f00000e7f89 */ /* 0x000e2200000e0000 */
[----:B------:R-:W-:Y:S02]  /*a940*/  ISETP.GE.AND P3, PT, R2, R5, PT ;  /* 0x000000050200720c */ /* 0x000fe40003f66270 */
[----:B------:R-:W-:Y:S01]  /*a950*/  @!P2 IADD3.X R11, RZ, R7, RZ, P1, !PT ;  /* 0x00000007ff0ba210 */ /* 0x000fe20000ffe4ff */
[----:B------:R-:W-:Y:S01]  /*a960*/  @!P2 IMAD.MOV.U32 R2, RZ, RZ, R12 ;  /* 0x000000ffff02a224 */ /* 0x000fe200078e000c */
[----:B------:R-:W-:Y:S01]  /*a970*/  SHFL.IDX PT, R7, R4, 0x3, 0x181f ;  /* 0x00781f0004077f89 */ /* 0x000fe200000e0000 */
[----:B------:R-:W-:-:S02]  /*a980*/  LOP3.LUT R16, R16, 0xfffffdff, RZ, 0xc0, !PT ;  /* 0xfffffdff10107812 */ /* 0x000fc400078ec0ff */
[----:B------:R-:W-:Y:S02]  /*a990*/  @!P2 IMAD.MOV.U32 R3, RZ, RZ, R11 ;  /* 0x000000ffff03a224 */ /* 0x000fe400078e000b */
[----:B------:R-:W-:Y:S01]  /*a9a0*/  SHFL.IDX PT, R11, R0, 0x6, 0x181f ;  /* 0x00d81f00000b7f89 */ /* 0x000fe200000e0000 */
[----:B------:R-:W-:-:S03]  /*a9b0*/  @P5 LOP3.LUT R16, R16, 0x200, RZ, 0xfc, !PT ;  /* 0x0000020010105812 */ /* 0x000fc600078efcff */
[----:B------:R1:W-:Y:S01]  /*a9c0*/  @!P2 LDGSTS.E.BYPASS.LTC128B.128 [R21+0x18c00], desc[UR36][R2.64], !P0 ;  /* 0x18c000000215afae */ /* 0x0003e2000c101d64 */
[----:B------:R-:W-:-:S04]  /*a9d0*/  LOP3.LUT R16, R16, 0xfffffeff, RZ, 0xc0, !PT ;  /* 0xfffffeff10107812 */ /* 0x000fc800078ec0ff */
[----:B------:R-:W-:-:S04]  /*a9e0*/  @P4 LOP3.LUT R16, R16, 0x100, RZ, 0xfc, !PT ;  /* 0x0000010010104812 */ /* 0x000fc800078efcff */
[----:B------:R-:W-:Y:S02]  /*a9f0*/  LOP3.LUT R16, R16, 0xffffff7f, RZ, 0xc0, !PT ;  /* 0xffffff7f10107812 */ /* 0x000fe400078ec0ff */
[----:B0-----:R-:W-:Y:S01]  /*aa00*/  @!P6 LEA R15, P1, R22, R14, 0x1 ;  /* 0x0000000e160fe211 */ /* 0x001fe200078208ff */
[----:B-1----:R-:W-:Y:S01]  /*aa10*/  SHFL.IDX PT, R2, R4, 0x6, 0x181f ;  /* 0x00d81f0004027f89 */ /* 0x002fe200000e0000 */
[----:B------:R-:W-:Y:S01]  /*aa20*/  VIADD R3, R6, 0x60 ;  /* 0x0000006006037836 */ /* 0x000fe20000000000 */
[C---:B------:R-:W-:Y:S02]  /*aa30*/  @!P6 LEA R21, R28.reuse, UR42, 0x1 ;  /* 0x0000002a1c15ec11 */ /* 0x040fe4000f8e08ff */
[----:B------:R-:W0:Y:S01]  /*aa40*/  SHFL.IDX PT, R14, R0, 0x3, 0x181f ;  /* 0x00781f00000e7f89 */ /* 0x000e2200000e0000 */
[----:B------:R-:W-:Y:S01]  /*aa50*/  @!P6 IMAD.X R20, RZ, RZ, R20, P1 ;  /* 0x000000ffff14e224 */ /* 0x000fe200008e0614 */
[----:B------:R-:W-:Y:S02]  /*aa60*/  ISETP.GE.AND P2, PT, R3, R5, PT ;  /* 0x000000050300720c */ /* 0x000fe40003f46270 */
[----:B------:R-:W-:Y:S01]  /*aa70*/  SHFL.IDX PT, R4, R4, 0x7, 0x181f ;  /* 0x00f81f0004047f89 */ /* 0x000fe200000e0000 */
[----:B------:R-:W-:Y:S01]  /*aa80*/  @!P6 IMAD.MOV.U32 R3, RZ, RZ, R20 ;  /* 0x000000ffff03e224 */ /* 0x000fe200078e0014 */
[----:B------:R-:W-:-:S02]  /*aa90*/  @!P4 LEA R20, R28, UR42, 0x1 ;  /* 0x0000002a1c14cc11 */ /* 0x000fc4000f8e08ff */
[----:B------:R-:W-:-:S04]  /*aaa0*/  @P3 LOP3.LUT R16, R16, 0x80, RZ, 0xfc, !PT ;  /* 0x0000008010103812 */ /* 0x000fc800078efcff */
[----:B------:R-:W-:-:S04]  /*aab0*/  LOP3.LUT R16, R16, 0xffffffbf, RZ, 0xc0, !PT ;  /* 0xffffffbf10107812 */ /* 0x000fc800078ec0ff */
[----:B------:R-:W-:Y:S02]  /*aac0*/  @P2 LOP3.LUT R16, R16, 0x40, RZ, 0xfc, !PT ;  /* 0x0000004010102812 */ /* 0x000fe400078efcff */
[----:B0-----:R-:W-:-:S05]  /*aad0*/  @!P5 LEA R13, P1, R22, R14, 0x1 ;  /* 0x0000000e160dd211 */ /* 0x001fca00078208ff */
[----:B------:R-:W-:Y:S02]  /*aae0*/  @!P5 IMAD.X R14, RZ, RZ, R7, P1 ;  /* 0x000000ffff0ed224 */ /* 0x000fe400008e0607 */
[----:B------:R-:W0:Y:S02]  /*aaf0*/  SHFL.IDX PT, R7, R0, 0x4, 0x181f ;  /* 0x00981f0000077f89 */ /* 0x000e2400000e0000 */
[----:B0-----:R-:W-:-:S04]  /*ab00*/  @!P4 LEA R7, P1, R22, R7, 0x1 ;  /* 0x000000071607c211 */ /* 0x001fc800078208ff */
[----:B------:R-:W-:Y:S02]  /*ab10*/  @!P4 IADD3.X R8, RZ, R8, RZ, P1, !PT ;  /* 0x00000008ff08c210 */ /* 0x000fe40000ffe4ff */
[----:B------:R-:W-:-:S05]  /*ab20*/  @!P3 LEA R9, P1, R22, R9, 0x1 ;  /* 0x000000091609b211 */ /* 0x000fca00078208ff */
[----:B------:R-:W-:Y:S01]  /*ab30*/  @!P3 IMAD.X R10, RZ, RZ, R10, P1 ;  /* 0x000000ffff0ab224 */ /* 0x000fe200008e060a */
[----:B------:R-:W-:-:S04]  /*ab40*/  @!P2 LEA R11, P1, R22, R11, 0x1 ;  /* 0x0000000b160ba211 */ /* 0x000fc800078208ff */
[----:B------:R-:W-:Y:S01]  /*ab50*/  @!P2 IADD3.X R12, RZ, R2, RZ, P1, !PT ;  /* 0x00000002ff0ca210 */ /* 0x000fe20000ffe4ff */
[----:B------:R-:W-:Y:S01]  /*ab60*/  @!P6 IMAD.MOV.U32 R2, RZ, RZ, R15 ;  /* 0x000000ffff02e224 */ /* 0x000fe200078e000f */
[----:B------:R-:W-:-:S04]  /*ab70*/  @!P5 LEA R15, R28, UR42, 0x1 ;  /* 0x0000002a1c0fdc11 */ /* 0x000fc8000f8e08ff */
[----:B------:R0:W-:Y:S02]  /*ab80*/  @!P6 LDGSTS.E.BYPASS.LTC128B.128 [R21+0x19400], desc[UR36][R2.64], !P0 ;  /* 0x194000000215efae */ /* 0x0001e4000c101d64 */
[----:B0-----:R-:W-:Y:S02]  /*ab90*/  @!P5 IMAD.MOV.U32 R2, RZ, RZ, R13 ;  /* 0x000000ffff02d224 */ /* 0x001fe400078e000d */
[----:B------:R-:W-:Y:S02]  /*aba0*/  @!P5 IMAD.MOV.U32 R3, RZ, RZ, R14 ;  /* 0x000000ffff03d224 */ /* 0x000fe400078e000e */
[----:B------:R0:W1:Y:S04]  /*abb0*/  SHFL.IDX PT, R14, R0, 0x7, 0x181f ;  /* 0x00f81f00000e7f89 */ /* 0x00006800000e0000 */
[----:B------:R2:W-:Y:S02]  /*abc0*/  @!P5 LDGSTS.E.BYPASS.LTC128B.128 [R15+0x19c00], desc[UR36][R2.64], !P0 ;  /* 0x19c00000020fdfae */ /* 0x0005e4000c101d64 */
[----:B--2---:R-:W-:Y:S01]  /*abd0*/  @!P4 IMAD.MOV.U32 R2, RZ, RZ, R7 ;  /* 0x000000ffff02c224 */ /* 0x004fe200078e0007 */
[----:B------:R-:W-:-:S02]  /*abe0*/  @!P4 MOV R3, R8 ;  /* 0x000000080003c202 */ /* 0x000fc40000000f00 */
[----:B------:R-:W-:-:S03]  /*abf0*/  @!P3 LEA R7, R28, UR42, 0x1 ;  /* 0x0000002a1c07bc11 */ /* 0x000fc6000f8e08ff */
[----:B------:R2:W-:Y:S02]  /*ac00*/  @!P4 LDGSTS.E.BYPASS.LTC128B.128 [R20+0x1a400], desc[UR36][R2.64], !P0 ;  /* 0x1a4000000214cfae */ /* 0x0005e4000c101d64 */
[----:B--2---:R-:W-:Y:S01]  /*ac10*/  @!P3 IMAD.MOV.U32 R2, RZ, RZ, R9 ;  /* 0x000000ffff02b224 */ /* 0x004fe200078e0009 */
[----:B------:R-:W-:Y:S01]  /*ac20*/  @!P2 LEA R9, R28, UR42, 0x1 ;  /* 0x0000002a1c09ac11 */ /* 0x000fe2000f8e08ff */
[----:B------:R-:W-:-:S05]  /*ac30*/  @!P3 IMAD.MOV.U32 R3, RZ, RZ, R10 ;  /* 0x000000ffff03b224 */ /* 0x000fca00078e000a */
[----:B------:R2:W-:Y:S02]  /*ac40*/  @!P3 LDGSTS.E.BYPASS.LTC128B.128 [R7+0x1ac00], desc[UR36][R2.64], !P0 ;  /* 0x1ac000000207bfae */ /* 0x0005e4000c101d64 */
[----:B--2---:R-:W-:Y:S02]  /*ac50*/  @!P2 IMAD.MOV.U32 R2, RZ, RZ, R11 ;  /* 0x000000ffff02a224 */ /* 0x004fe400078e000b */
[----:B------:R-:W-:-:S05]  /*ac60*/  @!P2 IMAD.MOV.U32 R3, RZ, RZ, R12 ;  /* 0x000000ffff03a224 */ /* 0x000fca00078e000c */
[----:B-1----:R0:W-:Y:S02]  /*ac70*/  @!P2 LDGSTS.E.BYPASS.LTC128B.128 [R9+0x1b400], desc[UR36][R2.64], !P0 ;  /* 0x1b4000000209afae */ /* 0x0021e4000c101d64 */
.L_x_9330:
[----:B------:R-:W-:Y:S01]  /*ac80*/  VIADD R6, R6, 0x70 ;  /* 0x0000007006067836 */ /* 0x000fe20000000000 */
[----:B------:R-:W-:-:S04]  /*ac90*/  LOP3.LUT R16, R16, 0xffffdfff, RZ, 0xc0, !PT ;  /* 0xffffdfff10107812 */ /* 0x000fc800078ec0ff */
[----:B------:R-:W-:-:S13]  /*aca0*/  ISETP.GE.AND P2, PT, R6, R5, PT ;  /* 0x000000050600720c */ /* 0x000fda0003f46270 */
[----:B0-----:R-:W-:Y:S02]  /*acb0*/  @!P2 LEA R2, P1, R22, R14, 0x1 ;  /* 0x0000000e1602a211 */ /* 0x001fe400078208ff */
[----:B------:R-:W-:Y:S02]  /*acc0*/  @!P2 LEA R5, R28, UR42, 0x1 ;  /* 0x0000002a1c05ac11 */ /* 0x000fe4000f8e08ff */
[----:B------:R-:W-:Y:S02]  /*acd0*/  @!P2 IADD3.X R3, RZ, R4, RZ, P1, !PT ;  /* 0x00000004ff03a210 */ /* 0x000fe40000ffe4ff */
[----:B------:R-:W-:-:S03]  /*ace0*/  @P2 LOP3.LUT R16, R16, 0x2000, RZ, 0xfc, !PT ;  /* 0x0000200010102812 */ /* 0x000fc600078efcff */
        /* <DEDUP_REMOVED lines=29> */
.L_x_9259:
[----:B------:R-:W0:Y:S01]  /*aec0*/  LDC R2, c[0x0][0x448] ;  /* 0x00011200ff027b82 */ /* 0x000e220000000800 */
[----:B------:R-:W-:Y:S01]  /*aed0*/  R2UR UR6, R29 ;  /* 0x000000001d0672ca */ /* 0x000fe200000e0000 */
[----:B------:R-:W-:Y:S01]  /*aee0*/  ULDC.64 UR8, c[0x0][0x3d8] ;  /* 0x0000f60000087ab9 */ /* 0x000fe20000000a00 */
[----:B------:R-:W-:Y:S01]  /*aef0*/  ULDC UR7, c[0x0][0x448] ;  /* 0x0001120000077ab9 */ /* 0x000fe20000000800 */
[----:B------:R-:W-:-:S10]  /*af00*/  UIMAD.WIDE.U32 UR4, UR39, UR8, URZ ;  /* 0x00000008270472a5 */ /* 0x000fd4000f8e003f */
        /* <DEDUP_REMOVED lines=11> */
[----:B------:R-:W-:Y:S02]  /*afc0*/  MOV R9, UR8 ;  /* 0x0000000800097c02 */ /* 0x000fe40008000f00 */
[----:B------:R-:W0:Y:S08]  /*afd0*/  @P6 LDC R0, c[0x0][0x44c] ;  /* 0x00011300ff006b82 */ /* 0x000e300000000800 */
[----:B------:R-:W1:Y:S01]  /*afe0*/  @P6 LDC R3, c[0x0][0x450] ;  /* 0x00011400ff036b82 */ /* 0x000e620000000800 */
[----:B0-----:R-:W-:-:S05]  /*aff0*/  @P6 IMAD.HI.U32 R0, R35, R0, RZ ;  /* 0x0000000023006227 */ /* 0x001fca00078e00ff */
[----:B-1----:R-:W-:-:S05]  /*b000*/  @P6 SHF.R.U32.HI R2, RZ, R3, R0 ;  /* 0x00000003ff026219 */ /* 0x002fca0000011600 */
[----:B------:R-:W-:-:S04]  /*b010*/  IMAD.MOV R0, RZ, RZ, -R2 ;  /* 0x000000ffff007224 */ /* 0x000fc800078e0a02 */
[----:B------:R-:W-:Y:S01]  /*b020*/  IMAD R5, R0, UR7, R35 ;  /* 0x0000000700057c24 */ /* 0x000fe2000f8e0223 */
[----:B------:R-:W-:-:S05]  /*b030*/  SHF.R.S32.HI R0, RZ, 0x1f, R2 ;  /* 0x0000001fff007819 */ /* 0x000fca0000011402 */
[----:B------:R-:W-:Y:S01]  /*b040*/  IMAD R3, R0, UR8, RZ ;  /* 0x0000000800037c24 */ /* 0x000fe2000f8e02ff */
[----:B------:R-:W-:-:S03]  /*b050*/  SHF.R.S32.HI R0, RZ, 0x1f, R5 ;  /* 0x0000001fff007819 */ /* 0x000fc60000011405 */
        /* <DEDUP_REMOVED lines=15> */
[----:B------:R-:W-:Y:S02]  /*b150*/  ISETP.GE.AND P1, PT, R26, UR4, PT ;  /* 0x000000041a007c0c */ /* 0x000fe4000bf26270 */
[----:B------:R-:W-:Y:S01]  /*b160*/  ISETP.GE.AND P4, PT, R22, UR4, PT ;  /* 0x0000000416007c0c */ /* 0x000fe2000bf86270 */
[----:B------:R-:W-:-:S12]  /*b170*/  BRA.DIV UR5, `(.L_x_9260) ;  /* 0x0000003605a47947 */ /* 0x000fd8000b800000 */
[----:B------:R-:W0:Y:S01]  /*b180*/  SHFL.IDX PT, R14, R0, RZ, 0x181f ;  /* 0x00181fff000e7589 */ /* 0x000e2200000e0000 */
[C---:B------:R-:W-:Y:S02]  /*b190*/  LOP3.LUT P5, RZ, R16.reuse, 0x400, RZ, 0xc0, !PT ;  /* 0x0000040010ff7812 */ /* 0x040fe400078ac0ff */
[C---:B------:R-:W-:Y:S01]  /*b1a0*/  LOP3.LUT P6, RZ, R16.reuse, 0x800, RZ, 0xc0, !PT ;  /* 0x0000080010ff7812 */ /* 0x040fe200078cc0ff */
[----:B------:R-:W1:Y:S01]  /*b1b0*/  SHFL.IDX PT, R2, R4, RZ, 0x181f ;  /* 0x00181fff04027589 */ /* 0x000e6200000e0000 */
[----:B------:R-:W-:Y:S02]  /*b1c0*/  P2R R5, PR, RZ, 0x20 ;  /* 0x00000020ff057803 */ /* 0x000fe40000000000 */
[----:B------:R-:W-:-:S09]  /*b1d0*/  LOP3.LUT P5, RZ, R16, 0x1000, RZ, 0xc0, !PT ;  /* 0x0000100010ff7812 */ /* 0x000fd200078ac0ff */
[----:B------:R-:W-:-:S04]  /*b1e0*/  @!P6 LEA R9, R28, UR42, 0x1 ;  /* 0x0000002a1c09ec11 */ /* 0x000fc8000f8e08ff */
[----:B------:R-:W-:Y:S02]  /*b1f0*/  @!P5 LEA R7, R28, UR42, 0x1 ;  /* 0x0000002a1c07dc11 */ /* 0x000fe4000f8e08ff */
[----:B0-----:R-:W-:-:S05]  /*b200*/  @!P5 LEA R14, P0, R22, R14, 0x1 ;  /* 0x0000000e160ed211 */ /* 0x001fca00078008ff */
[----:B-1----:R-:W-:Y:S02]  /*b210*/  @!P5 IMAD.X R3, RZ, RZ, R2, P0 ;  /* 0x000000ffff03d224 */ /* 0x002fe400000e0602 */
[----:B------:R-:W-:Y:S02]  /*b220*/  @!P5 IMAD.MOV.U32 R2, RZ, RZ, R14 ;  /* 0x000000ffff02d224 */ /* 0x000fe400078e000e */
[----:B------:R-:W0:Y:S04]  /*b230*/  SHFL.IDX PT, R14, R0, 0x1, 0x181f ;  /* 0x00381f00000e7f89 */ /* 0x000e2800000e0000 */
[----:B------:R-:W-:Y:S04]  /*b240*/  @!P5 LDGSTS.E.BYPASS.LTC128B.128 [R7+0x22400], desc[UR36][R2.64], !P4 ;  /* 0x224000000207dfae */ /* 0x000fe8000e101d64 */
[----:B------:R-:W-:Y:S04]  /*b250*/  @!P5 LDGSTS.E.BYPASS.LTC128B.128 [R7+0x26400], desc[UR36][R2.64+0x80], !P3 ;  /* 0x264000800207dfae */ /* 0x000fe8000d901d64 */
[----:B------:R-:W-:Y:S04]  /*b260*/  @!P5 LDGSTS.E.BYPASS.LTC128B.128 [R7+0x2a400], desc[UR36][R2.64+0x100], !P2 ;  /* 0x2a4001000207dfae */ /* 0x000fe8000d101d64 */
[----:B------:R1:W-:Y:S01]  /*b270*/  @!P5 LDGSTS.E.BYPASS.LTC128B.128 [R7+0x2e400], desc[UR36][R2.64+0x180], !P1 ;  /* 0x2e4001800207dfae */ /* 0x0003e2000c901d64 */
[----:B------:R-:W-:-:S03]  /*b280*/  ISETP.NE.AND P5, PT, R5, RZ, PT ;  /* 0x000000ff0500720c */ /* 0x000fc60003fa5270 */
[----:B------:R-:W2:Y:S01]  /*b290*/  SHFL.IDX PT, R5, R4, 0x1, 0x181f ;  /* 0x00381f0004057f89 */ /* 0x000ea200000e0000 */
[----:B0-----:R-:W-:-:S04]  /*b2a0*/  @!P6 LEA R14, P0, R22, R14, 0x1 ;  /* 0x0000000e160ee211 */ /* 0x001fc800078008ff */
[----:B-1----:R-:W-:Y:S02]  /*b2b0*/  @!P6 MOV R2, R14 ;  /* 0x0000000e0002e202 */ /* 0x002fe40000000f00 */
[----:B------:R-:W0:Y:S03]  /*b2c0*/  SHFL.IDX PT, R14, R0, 0x2, 0x181f ;  /* 0x00581f00000e7f89 */ /* 0x000e2600000e0000 */
[----:B------:R-:W-:Y:S01]  /*b2d0*/  @!P5 LEA R7, R28, UR42, 0x1 ;  /* 0x0000002a1c07dc11 */ /* 0x000fe2000f8e08ff */
[----:B--2---:R-:W-:-:S04]  /*b2e0*/  @!P6 IMAD.X R5, RZ, RZ, R5, P0 ;  /* 0x000000ffff05e224 */ /* 0x004fc800000e0605 */
[----:B------:R-:W-:Y:S02]  /*b2f0*/  @!P6 IMAD.MOV.U32 R3, RZ, RZ, R5 ;  /* 0x000000ffff03e224 */ /* 0x000fe400078e0005 */
[----:B------:R-:W1:Y:S01]  /*b300*/  SHFL.IDX PT, R5, R4, 0x2, 0x181f ;  /* 0x00581f0004057f89 */ /* 0x000e6200000e0000 */
[----:B0-----:R-:W-:-:S03]  /*b310*/  @!P5 LEA R14, P0, R22, R14, 0x1 ;  /* 0x0000000e160ed211 */ /* 0x001fc600078008ff */
[----:B------:R-:W-:Y:S04]  /*b320*/  @!P6 LDGSTS.E.BYPASS.LTC128B.128 [R9+0x22c00], desc[UR36][R2.64], !P4 ;  /* 0x22c000000209efae */ /* 0x000fe8000e101d64 */
[----:B------:R-:W-:Y:S04]  /*b330*/  @!P6 LDGSTS.E.BYPASS.LTC128B.128 [R9+0x26c00], desc[UR36][R2.64+0x80], !P3 ;  /* 0x26c000800209efae */ /* 0x000fe8000d901d64 */
[----:B------:R-:W-:Y:S04]  /*b340*/  @!P6 LDGSTS.E.BYPASS.LTC128B.128 [R9+0x2ac00], desc[UR36][R2.64+0x100], !P2 ;  /* 0x2ac001000209efae */ /* 0x000fe8000d101d64 */
[----:B------:R0:W-:Y:S01]  /*b350*/  @!P6 LDGSTS.E.BYPASS.LTC128B.128 [R9+0x2ec00], desc[UR36][R2.64+0x180], !P1 ;  /* 0x2ec001800209efae */ /* 0x0001e2000c901d64 */
[----:B------:R-:W-:-:S04]  /*b360*/  LOP3.LUT P6, RZ, R16, 0x80, RZ, 0xc0, !PT ;  /* 0x0000008010ff7812 */ /* 0x000fc800078cc0ff */
[----:B------:R-:W-:Y:S01]  /*b370*/  P2R R6, PR, RZ, 0x40 ;  /* 0x00000040ff067803 */ /* 0x000fe20000000000 */
[----:B-1----:R-:W-:Y:S01]  /*b380*/  @!P5 IMAD.X R5, RZ, RZ, R5, P0 ;  /* 0x000000ffff05d224 */ /* 0x002fe200000e0605 */
[----:B------:R-:W-:Y:S01]  /*b390*/  LOP3.LUT P6, RZ, R16, 0x200, RZ, 0xc0, !PT ;  /* 0x0000020010ff7812 */ /* 0x000fe200078cc0ff */
[----:B0-----:R-:W-:Y:S02]  /*b3a0*/  @!P5 IMAD.MOV.U32 R2, RZ, RZ, R14 ;  /* 0x000000ffff02d224 */ /* 0x001fe400078e000e */
[----:B------:R-:W0:Y:S01]  /*b3b0*/  SHFL.IDX PT, R14, R0, 0x3, 0x181f ;  /* 0x00781f00000e7f89 */ /* 0x000e2200000e0000 */
[----:B------:R-:W-:-:S03]  /*b3c0*/  @!P5 IMAD.MOV.U32 R3, RZ, RZ, R5 ;  /* 0x000000ffff03d224 */ /* 0x000fc600078e0005 */
[----:B------:R-:W1:Y:S06]  /*b3d0*/  SHFL.IDX PT, R5, R4, 0x3, 0x181f ;  /* 0x00781f0004057f89 */ /* 0x000e6c00000e0000 */
[----:B------:R-:W-:Y:S01]  /*b3e0*/  @!P6 LEA R9, R28, UR42, 0x1 ;  /* 0x0000002a1c09ec11 */ /* 0x000fe2000f8e08ff */
[----:B------:R-:W-:Y:S04]  /*b3f0*/  @!P5 LDGSTS.E.BYPASS.LTC128B.128 [R7+0x23400], desc[UR36][R2.64], !P4 ;  /* 0x234000000207dfae */ /* 0x000fe8000e101d64 */
[----:B------:R-:W-:Y:S04]  /*b400*/  @!P5 LDGSTS.E.BYPASS.LTC128B.128 [R7+0x27400], desc[UR36][R2.64+0x80], !P3 ;  /* 0x274000800207dfae */ /* 0x000fe8000d901d64 */
[----:B------:R-:W-:Y:S04]  /*b410*/  @!P5 LDGSTS.E.BYPASS.LTC128B.128 [R7+0x2b400], desc[UR36][R2.64+0x100], !P2 ;  /* 0x2b4001000207dfae */ /* 0x000fe8000d101d64 */
[----:B------:R2:W-:Y:S01]  /*b420*/  @!P5 LDGSTS.E.BYPASS.LTC128B.128 [R7+0x2f400], desc[UR36][R2.64+0x180], !P1 ;  /* 0x2f4001800207dfae */ /* 0x0005e2000c901d64 */
[----:B------:R-:W-:-:S02]  /*b430*/  LOP3.LUT P5, RZ, R16, 0x40, RZ, 0xc0, !PT ;  /* 0x0000004010ff7812 */ /* 0x000fc400078ac0ff */
[----:B0-----:R-:W-:Y:S02]  /*b440*/  @!P6 LEA R14, P0, R22, R14, 0x1 ;  /* 0x0000000e160ee211 */ /* 0x001fe400078008ff */
[----:B------:R-:W-:Y:S02]  /*b450*/  P2R R8, PR, RZ, 0x20 ;  /* 0x00000020ff087803 */ /* 0x000fe40000000000 */
[----:B------:R-:W-:Y:S01]  /*b460*/  LOP3.LUT P5, RZ, R16, 0x100, RZ, 0xc0, !PT ;  /* 0x0000010010ff7812 */ /* 0x000fe200078ac0ff */
[----:B-1----:R-:W-:Y:S01]  /*b470*/  @!P6 IMAD.X R5, RZ, RZ, R5, P0 ;  /* 0x000000ffff05e224 */ /* 0x002fe200000e0605 */
[----:B--2---:R-:W-:-:S03]  /*b480*/  @!P6 MOV R2, R14 ;  /* 0x0000000e0002e202 */ /* 0x004fc60000000f00 */
[----:B------:R-:W-:Y:S01]  /*b490*/  @!P6 IMAD.MOV.U32 R3, RZ, RZ, R5 ;  /* 0x000000ffff03e224 */ /* 0x000fe200078e0005 */
[----:B------:R-:W0:Y:S04]  /*b4a0*/  SHFL.IDX PT, R14, R0, 0x4, 0x181f ;  /* 0x00981f00000e7f89 */ /* 0x000e2800000e0000 */
[----:B------:R-:W1:Y:S03]  /*b4b0*/  SHFL.IDX PT, R5, R4, 0x4, 0x181f ;  /* 0x00981f0004057f89 */ /* 0x000e6600000e0000 */
[----:B------:R-:W-:Y:S01]  /*b4c0*/  @!P5 LEA R7, R28, UR42, 0x1 ;  /* 0x0000002a1c07dc11 */ /* 0x000fe2000f8e08ff */
[----:B------:R-:W-:Y:S04]  /*b4d0*/  @!P6 LDGSTS.E.BYPASS.LTC128B.128 [R9+0x23c00], desc[UR36][R2.64], !P4 ;  /* 0x23c000000209efae */ /* 0x000fe8000e101d64 */
[----:B------:R-:W-:Y:S04]  /*b4e0*/  @!P6 LDGSTS.E.BYPASS.LTC128B.128 [R9+0x27c00], desc[UR36][R2.64+0x80], !P3 ;  /* 0x27c000800209efae */ /* 0x000fe8000d901d64 */
[----:B------:R-:W-:Y:S04]  /*b4f0*/  @!P6 LDGSTS.E.BYPASS.LTC128B.128 [R9+0x2bc00], desc[UR36][R2.64+0x100], !P2 ;  /* 0x2bc001000209efae */ /* 0x000fe8000d101d64 */
[----:B------:R2:W-:Y:S01]  /*b500*/  @!P6 LDGSTS.E.BYPASS.LTC128B.128 [R9+0x2fc00], desc[UR36][R2.64+0x180], !P1 ;  /* 0x2fc001800209efae */ /* 0x0005e2000c901d64 */
[----:B------:R-:W-:-:S02]  /*b510*/  ISETP.NE.AND P6, PT, R6, RZ, PT ;  /* 0x000000ff0600720c */ /* 0x000fc40003fc5270 */
[----:B0-----:R-:W-:-:S05]  /*b520*/  @!P5 LEA R14, P0, R22, R14, 0x1 ;  /* 0x0000000e160ed211 */ /* 0x001fca00078008ff */
[----:B-1----:R-:W-:Y:S02]  /*b530*/  @!P5 IMAD.X R5, RZ, RZ, R5, P0 ;  /* 0x000000ffff05d224 */ /* 0x002fe400000e0605 */
[----:B--2---:R-:W-:Y:S02]  /*b540*/  @!P5 IMAD.MOV.U32 R2, RZ, RZ, R14 ;  /* 0x000000ffff02d224 */ /* 0x004fe400078e000e */
[----:B------:R-:W0:Y:S01]  /*b550*/  SHFL.IDX PT, R14, R0, 0x5, 0x181f ;  /* 0x00b81f00000e7f89 */ /* 0x000e2200000e0000 */
[----:B------:R-:W-:Y:S01]  /*b560*/  @!P5 IMAD.MOV.U32 R3, RZ, RZ, R5 ;  /* 0x000000ffff03d224 */ /* 0x000fe200078e0005 */
[----:B------:R-:W-:Y:S02]  /*b570*/  @!P6 LEA R9, R28, UR42, 0x1 ;  /* 0x0000002a1c09ec11 */ /* 0x000fe4000f8e08ff */
[----:B------:R-:W1:Y:S04]  /*b580*/  SHFL.IDX PT, R5, R4, 0x5, 0x181f ;  /* 0x00b81f0004057f89 */ /* 0x000e6800000e0000 */
[----:B------:R-:W-:Y:S04]  /*b590*/  @!P5 LDGSTS.E.BYPASS.LTC128B.128 [R7+0x24400], desc[UR36][R2.64], !P4 ;  /* 0x244000000207dfae */ /* 0x000fe8000e101d64 */
[----:B------:R-:W-:Y:S04]  /*b5a0*/  @!P5 LDGSTS.E.BYPASS.LTC128B.128 [R7+0x28400], desc[UR36][R2.64+0x80], !P3 ;  /* 0x284000800207dfae */ /* 0x000fe8000d901d64 */
[----:B------:R-:W-:Y:S04]  /*b5b0*/  @!P5 LDGSTS.E.BYPASS.LTC128B.128 [R7+0x2c400], desc[UR36][R2.64+0x100], !P2 ;  /* 0x2c4001000207dfae */ /* 0x000fe8000d101d64 */
[----:B------:R2:W-:Y:S01]  /*b5c0*/  @!P5 LDGSTS.E.BYPASS.LTC128B.128 [R7+0x30400], desc[UR36][R2.64+0x180], !P1 ;  /* 0x304001800207dfae */ /* 0x0005e2000c901d64 */
[----:B------:R-:W-:-:S02]  /*b5d0*/  ISETP.NE.AND P5, PT, R8, RZ, PT ;  /* 0x000000ff0800720c */ /* 0x000fc40003fa5270 */
[----:B0-----:R-:W-:-:S05]  /*b5e0*/  @!P6 LEA R14, P0, R22, R14, 0x1 ;  /* 0x0000000e160ee211 */ /* 0x001fca00078008ff */
[----:B-1----:R-:W-:Y:S01]  /*b5f0*/  @!P6 IMAD.X R5, RZ, RZ, R5, P0 ;  /* 0x000000ffff05e224 */ /* 0x002fe200000e0605 */
[----:B--2---:R-:W-:-:S03]  /*b600*/  @!P6 MOV R2, R14 ;  /* 0x0000000e0002e202 */ /* 0x004fc60000000f00 */
[----:B------:R-:W-:Y:S01]  /*b610*/  @!P6 IMAD.MOV.U32 R3, RZ, RZ, R5 ;  /* 0x000000ffff03e224 */ /* 0x000fe200078e0005 */
[----:B------:R-:W0:Y:S01]  /*b620*/  SHFL.IDX PT, R14, R0, 0x6, 0x181f ;  /* 0x00d81f00000e7f89 */ /* 0x000e2200000e0000 */
[----:B------:R-:W-:-:S03]  /*b630*/  @!P5 LEA R7, R28, UR42, 0x1 ;  /* 0x0000002a1c07dc11 */ /* 0x000fc6000f8e08ff */
[----:B------:R-:W1:Y:S04]  /*b640*/  SHFL.IDX PT, R5, R4, 0x6, 0x181f ;  /* 0x00d81f0004057f89 */ /* 0x000e6800000e0000 */
[----:B------:R-:W-:Y:S04]  /*b650*/  @!P6 LDGSTS.E.BYPASS.LTC128B.128 [R9+0x24c00], desc[UR36][R2.64], !P4 ;  /* 0x24c000000209efae */ /* 0x000fe8000e101d64 */
[----:B------:R-:W-:Y:S04]  /*b660*/  @!P6 LDGSTS.E.BYPASS.LTC128B.128 [R9+0x28c00], desc[UR36][R2.64+0x80], !P3 ;  /* 0x28c000800209efae */ /* 0x000fe8000d901d64 */
[----:B------:R-:W-:Y:S04]  /*b670*/  @!P6 LDGSTS.E.BYPASS.LTC128B.128 [R9+0x2cc00], desc[UR36][R2.64+0x100], !P2 ;  /* 0x2cc001000209efae */ /* 0x000fe8000d101d64 */
[----:B------:R2:W-:Y:S01]  /*b680*/  @!P6 LDGSTS.E.BYPASS.LTC128B.128 [R9+0x30c00], desc[UR36][R2.64+0x180], !P1 ;  /* 0x30c001800209efae */ /* 0x0005e2000c901d64 */
[----:B0-----:R-:W-:-:S05]  /*b690*/  @!P5 LEA R14, P0, R22, R14, 0x1 ;  /* 0x0000000e160ed211 */ /* 0x001fca00078008ff */
[----:B-1----:R-:W-:Y:S02]  /*b6a0*/  @!P5 IMAD.X R5, RZ, RZ, R5, P0 ;  /* 0x000000ffff05d224 */ /* 0x002fe400000e0605 */
[----:B--2---:R-:W-:Y:S02]  /*b6b0*/  @!P5 IMAD.MOV.U32 R2, RZ, RZ, R14 ;  /* 0x000000ffff02d224 */ /* 0x004fe400078e000e */
[----:B------:R-:W-:Y:S01]  /*b6c0*/  @!P5 IMAD.MOV.U32 R3, RZ, RZ, R5 ;  /* 0x000000ffff03d224 */ /* 0x000fe200078e0005 */
[----:B------:R0:W1:Y:S04]  /*b6d0*/  SHFL.IDX PT, R14, R0, 0x7, 0x181f ;  /* 0x00f81f00000e7f89 */ /* 0x00006800000e0000 */
[----:B------:R0:W-:Y:S04]  /*b6e0*/  @!P5 LDGSTS.E.BYPASS.LTC128B.128 [R7+0x25400], desc[UR36][R2.64], !P4 ;  /* 0x254000000207dfae */ /* 0x0001e8000e101d64 */
[----:B------:R0:W-:Y:S04]  /*b6f0*/  @!P5 LDGSTS.E.BYPASS.LTC128B.128 [R7+0x29400], desc[UR36][R2.64+0x80], !P3 ;  /* 0x294000800207dfae */ /* 0x0001e8000d901d64 */
[----:B------:R0:W-:Y:S04]  /*b700*/  @!P5 LDGSTS.E.BYPASS.LTC128B.128 [R7+0x2d400], desc[UR36][R2.64+0x100], !P2 ;  /* 0x2d4001000207dfae */ /* 0x0001e8000d101d64 */
[----:B------:R0:W-:Y:S04]  /*b710*/  @!P5 LDGSTS.E.BYPASS.LTC128B.128 [R7+0x31400], desc[UR36][R2.64+0x180], !P1 ;  /* 0x314001800207dfae */ /* 0x0001e8000c901d64 */
[----:B------:R0:W2:Y:S02]  /*b720*/  SHFL.IDX PT, R5, R4, 0x7, 0x181f ;  /* 0x00f81f0004057f89 */ /* 0x0000a400000e0000 */
.L_x_9348:
[----:B------:R-:W-:Y:S01]  /*b730*/  LOP3.LUT P0, RZ, R16, 0x2000, RZ, 0xc0, !PT ;  /* 0x0000200010ff7812 */ /* 0x000fe2000780c0ff */
[----:B------:R-:W-:-:S12]  /*b740*/  BSSY B0, `(.L_x_9261) ;  /* 0x000000c000007945 */ /* 0x000fd80003800000 */
[----:B------:R-:W-:Y:S05]  /*b750*/  @P0 BRA `(.L_x_9262) ;  /* 0x0000000000280947 */ /* 0x000fea0003800000 */
[----:B01----:R-:W-:-:S05]  /*b760*/  LEA R2, P0, R22, R14, 0x1 ;  /* 0x0000000e16027211 */ /* 0x003fca00078008ff */
[----:B--2---:R-:W-:Y:S01]  /*b770*/  IMAD.X R3, RZ, RZ, R5, P0 ;  /* 0x000000ffff037224 */ /* 0x004fe200000e0605 */
[----:B------:R-:W-:-:S05]  /*b780*/  LEA R5, R28, UR42, 0x1 ;  /* 0x0000002a1c057c11 */ /* 0x000fca000f8e08ff */
[----:B------:R-:W-:Y:S01]  /*b790*/  @!PT LDS RZ, [RZ] ;  /* 0x00000000fffff984 */ /* 0x000fe20000000800 */
[----:B------:R-:W-:Y:S01]  /*b7a0*/  @!PT LDS RZ, [RZ] ;  /* 0x00000000fffff984 */ /* 0x000fe20000000800 */
[----:B------:R-:W-:Y:S01]  /*b7b0*/  @!PT LDS RZ, [RZ] ;  /* 0x00000000fffff984 */ /* 0x000fe20000000800 */
[----:B------:R3:W-:Y:S04]  /*b7c0*/  LDGSTS.E.BYPASS.LTC128B.128 [R5+0x25c00], desc[UR36][R2.64], !P4 ;  /* 0x25c0000002057fae */ /* 0x0007e8000e101d64 */
[----:B------:R3:W-:Y:S04]  /*b7d0*/  LDGSTS.E.BYPASS.LTC128B.128 [R5+0x29c00], desc[UR36][R2.64+0x80], !P3 ;  /* 0x29c0008002057fae */ /* 0x0007e8000d901d64 */
[----:B------:R3:W-:Y:S04]  /*b7e0*/  LDGSTS.E.BYPASS.LTC128B.128 [R5+0x2dc00], desc[UR36][R2.64+0x100], !P2 ;  /* 0x2dc0010002057fae */ /* 0x0007e8000d101d64 */
[----:B------:R3:W-:Y:S02]  /*b7f0*/  LDGSTS.E.BYPASS.LTC128B.128 [R5+0x31c00], desc[UR36][R2.64+0x180], !P1 ;  /* 0x31c0018002057fae */ /* 0x0007e4000c901d64 */
.L_x_9262:
[----:B------:R-:W-:Y:S05]  /*b800*/  BSYNC B0 ;  /* 0x0000000000007941 */ /* 0x000fea0003800000 */
.L_x_9261:
        /* <DEDUP_REMOVED lines=9> */
.L_x_9349:
[----:B------:R-:W-:-:S13]  /*b8a0*/  LOP3.LUT P0, RZ, R16, 0x20, RZ, 0xc0, !PT ;  /* 0x0000002010ff7812 */ /* 0x000fda000780c0ff */
[----:B------:R-:W-:Y:S05]  /*b8b0*/  @!P0 BRA `(.L_x_9264) ;  /* 0x0000000000048947 */ /* 0x000fea0003800000 */
[----:B------:R-:W-:Y:S01]  /*b8c0*/  BPT.TRAP 0x1 ;  /* 0x000000040000795c */ /* 0x000fe20000300000 */
.L_x_9264:
[----:B------:R-:W4:Y:S02]  /*b8d0*/  SYNCS.PHASECHK.TRANS64.TRYWAIT P0, [UR42+0x32460], R0 ;  /* 0x03246000ff0075a7 */ /* 0x000f24000800016a */
[----:B----4-:R-:W-:Y:S05]  /*b8e0*/  @!P0 BRA `(.L_x_9265) ;  /* 0x0000003800a88947 */ /* 0x010fea0003800000 */
.L_x_9350:
[----:B------:R-:W-:Y:S01]  /*b8f0*/  ULDC.64 UR4, c[0x0][0x328] ;  /* 0x0000ca0000047ab9 */ /* 0x000fe20000000a00 */
[----:B------:R-:W-:Y:S01]  /*b900*/  ULDC.64 UR6, c[0x0][0x338] ;  /* 0x0000ce0000067ab9 */ /* 0x000fe20000000a00 */
[----:B0-----:R-:W-:Y:S01]  /*b910*/  IMAD R0, R25, UR4, RZ ;  /* 0x0000000419007c24 */ /* 0x001fe2000f8e02ff */
[C---:B------:R-:W-:Y:S01]  /*b920*/  LOP3.LUT P3, RZ, R16.reuse, 0x10, RZ, 0xc0, !PT ;  /* 0x0000001010ff7812 */ /* 0x040fe2000786c0ff */
[----:B---3--:R-:W-:Y:S01]  /*b930*/  IMAD.WIDE.U32 R2, R23, UR4, RZ ;  /* 0x0000000417027c25 */ /* 0x008fe2000f8e00ff */
[----:B------:R-:W-:Y:S02]  /*b940*/  R2UR UR4, R29 ;  /* 0x000000001d0472ca */ /* 0x000fe400000e0000 */
[C---:B------:R-:W-:Y:S01]  /*b950*/  LOP3.LUT P2, RZ, R16.reuse, 0x8, RZ, 0xc0, !PT ;  /* 0x0000000810ff7812 */ /* 0x040fe2000784c0ff */
[----:B------:R-:W-:Y:S01]  /*b960*/  IMAD R23, R23, UR5, R0 ;  /* 0x0000000517177c24 */ /* 0x000fe2000f8e0200 */
[C---:B------:R-:W-:Y:S01]  /*b970*/  LOP3.LUT P1, RZ, R16.reuse, 0x4, RZ, 0xc0, !PT ;  /* 0x0000000410ff7812 */ /* 0x040fe2000782c0ff */
[----:B--2---:R-:W-:Y:S01]  /*b980*/  IMAD R5, R19, UR6, RZ ;  /* 0x0000000613057c24 */ /* 0x004fe2000f8e02ff */
[----:B------:R-:W-:Y:S01]  /*b990*/  SEL R0, RZ, 0x4, P2 ;  /* 0x00000004ff007807 */ /* 0x000fe20001000000 */
[----:B------:R-:W-:Y:S01]  /*b9a0*/  IMAD.IADD R3, R3, 0x1, R23 ;  /* 0x0000000103037824 */ /* 0x000fe200078e0217 */
[----:B------:R-:W-:Y:S01]  /*b9b0*/  LOP3.LUT P4, RZ, R16, 0x1, RZ, 0xc0, !PT ;  /* 0x0000000110ff7812 */ /* 0x000fe2000788c0ff */
[----:B------:R-:W-:-:S02]  /*b9c0*/  IMAD R5, R18, UR7, R5 ;  /* 0x0000000712057c24 */ /* 0x000fc4000f8e0205 */
[----:B------:R-:W-:Y:S01]  /*b9d0*/  IMAD.WIDE.U32 R2, R18, UR6, R2 ;  /* 0x0000000612027c25 */ /* 0x000fe2000f8e0002 */
[----:B------:R-:W-:Y:S02]  /*b9e0*/  ULDC.64 UR6, c[0x0][0x330] ;  /* 0x0000cc0000067ab9 */ /* 0x000fe40000000a00 */
[----:B------:R-:W-:Y:S01]  /*b9f0*/  UIMAD UR4, UR4, UR6, URZ ;  /* 0x00000006040472a4 */ /* 0x000fe2000f8e023f */
[----:B------:R-:W-:Y:S02]  /*ba00*/  IMAD.IADD R3, R3, 0x1, R5 ;  /* 0x0000000103037824 */ /* 0x000fe400078e0205 */
[----:B------:R-:W-:Y:S01]  /*ba10*/  IMAD.U32 R5, RZ, RZ, UR6 ;  /* 0x00000006ff057e24 */ /* 0x000fe2000f8e00ff */
[----:B------:R-:W-:-:S03]  /*ba20*/  UIMAD UR4, UR39, UR7, UR4 ;  /* 0x00000007270472a4 */ /* 0x000fc6000f8e0204 */
[----:B------:R-:W-:Y:S01]  /*ba30*/  IMAD.WIDE.U32 R2, R5, UR39, R2 ;  /* 0x0000002705027c25 */ /* 0x000fe2000f8e0002 */
[----:B------:R-:W-:Y:S01]  /*ba40*/  ULDC.64 UR6, c[0x0][0x318] ;  /* 0x0000c60000067ab9 */ /* 0x000fe20000000a00 */
[----:B------:R-:W-:Y:S02]  /*ba50*/  SEL R5, RZ, 0x8, P1 ;  /* 0x00000008ff057807 */ /* 0x000fe40000800000 */
        /* <DEDUP_REMOVED lines=8> */
[----:B-1----:R-:W0:Y:S01]  /*bae0*/  SHFL.IDX PT, R14, R18, RZ, 0x181f ;  /* 0x00181fff120e7589 */ /* 0x002e2200000e0000 */
[----:B------:R-:W-:Y:S02]  /*baf0*/  SHF.L.U32 R0, R22, 0x1, RZ ;  /* 0x0000000116007819 */ /* 0x000fe400000006ff */
[----:B------:R-:W-:Y:S01]  /*bb00*/  LEA R10, R28, UR42, 0x1 ;  /* 0x0000002a1c0a7c11 */ /* 0x000fe2000f8e08ff */
[----:B------:R-:W1:Y:S01]  /*bb10*/  SHFL.IDX PT, R3, R19, RZ, 0x181f ;  /* 0x00181fff13037589 */ /* 0x000e6200000e0000 */
[C---:B------:R-:W-:Y:S02]  /*bb20*/  LOP3.LUT P2, RZ, R5.reuse, 0x2, RZ, 0xc0, !PT ;  /* 0x0000000205ff7812 */ /* 0x040fe4000784c0ff */
[----:B------:R-:W-:Y:S01]  /*bb30*/  LOP3.LUT P1, RZ, R5, 0x4, RZ, 0xc0, !PT ;  /* 0x0000000405ff7812 */ /* 0x000fe2000782c0ff */
[----:B------:R-:W-:Y:S01]  /*bb40*/  SHFL.IDX PT, R4, R19, 0x1, 0x181f ;  /* 0x00381f0013047f89 */ /* 0x000fe200000e0000 */
[----:B------:R-:W-:-:S03]  /*bb50*/  VIADD R31, R10, 0x400 ;  /* 0x000004000a1f7836 */ /* 0x000fc60000000000 */
[----:B------:R-:W-:Y:S01]  /*bb60*/  SHFL.IDX PT, R20, R19, 0x4, 0x181f ;  /* 0x00981f0013147f89 */ /* 0x000fe200000e0000 */
[----:B0-----:R-:W-:-:S03]  /*bb70*/  IADD3 R2, P0, R14, R0, RZ ;  /* 0x000000000e027210 */ /* 0x001fc60007f1e0ff */
[----:B------:R-:W0:Y:S02]  /*bb80*/  SHFL.IDX PT, R14, R18, 0x1, 0x181f ;  /* 0x00381f00120e7f89 */ /* 0x000e2400000e0000 */
[----:B-1----:R-:W-:Y:S01]  /*bb90*/  IMAD.X R3, RZ, RZ, R3, P0 ;  /* 0x000000ffff037224 */ /* 0x002fe200000e0603 */
[-C--:B0-----:R-:W-:Y:S02]  /*bba0*/  IADD3 R6, P0, R14, R0.reuse, RZ ;  /* 0x000000000e067210 */ /* 0x081fe40007f1e0ff */
[----:B------:R-:W0:Y:S03]  /*bbb0*/  SHFL.IDX PT, R14, R18, 0x2, 0x181f ;  /* 0x00581f00120e7f89 */ /* 0x000e2600000e0000 */
[----:B------:R-:W-:Y:S02]  /*bbc0*/  IMAD.X R7, RZ, RZ, R4, P0 ;  /* 0x000000ffff077224 */ /* 0x000fe400000e0604 */
[----:B------:R-:W1:Y:S01]  /*bbd0*/  SHFL.IDX PT, R4, R19, 0x2, 0x181f ;  /* 0x00581f0013047f89 */ /* 0x000e6200000e0000 */
[----:B0-----:R-:W-:-:S03]  /*bbe0*/  IADD3 R8, P0, R14, R0, RZ ;  /* 0x000000000e087210 */ /* 0x001fc60007f1e0ff */
[----:B------:R-:W0:Y:S02]  /*bbf0*/  SHFL.IDX PT, R14, R18, 0x3, 0x181f ;  /* 0x00781f00120e7f89 */ /* 0x000e2400000e0000 */
[----:B-1----:R-:W-:Y:S01]  /*bc00*/  IMAD.X R9, RZ, RZ, R4, P0 ;  /* 0x000000ffff097224 */ /* 0x002fe200000e0604 */
[----:B------:R-:W-:-:S13]  /*bc10*/  ISETP.LT.OR P0, PT, R17, 0x1, P4 ;  /* 0x000000011100780c */ /* 0x000fda0002701670 */
[----:B------:R-:W-:Y:S01]  /*bc20*/  LDGSTS.E.BYPASS.LTC128B.128 [R10+0x400], desc[UR36][R2.64], !P0 ;  /* 0x00400000020a7fae */ /* 0x000fe2000c101d64 */
[----:B------:R-:W-:-:S13]  /*bc30*/  ISETP.LT.OR P0, PT, R17, 0x1, !P2 ;  /* 0x000000011100780c */ /* 0x000fda0005701670 */
[----:B------:R-:W-:Y:S01]  /*bc40*/  LDGSTS.E.BYPASS.LTC128B.128 [R10+0x3400], desc[UR36][R2.64+0x80], !P0 ;  /* 0x03400080020a7fae */ /* 0x000fe2000c101d64 */
[----:B------:R-:W-:-:S13]  /*bc50*/  ISETP.LT.OR P0, PT, R17, 0x1, !P1 ;  /* 0x000000011100780c */ /* 0x000fda0004f01670 */
[----:B------:R-:W-:Y:S01]  /*bc60*/  LDGSTS.E.BYPASS.LTC128B.128 [R10+0x6400], desc[UR36][R2.64+0x100], !P0 ;  /* 0x06400100020a7fae */ /* 0x000fe2000c101d64 */
[----:B------:R-:W-:-:S03]  /*bc70*/  LOP3.LUT P0, RZ, R5, 0x8, RZ, 0xc0, !PT ;  /* 0x0000000805ff7812 */ /* 0x000fc6000780c0ff */
[----:B------:R-:W1:Y:S01]  /*bc80*/  SHFL.IDX PT, R5, R19, 0x3, 0x181f ;  /* 0x00781f0013057f89 */ /* 0x000e6200000e0000 */
[----:B------:R-:W-:-:S03]  /*bc90*/  ISETP.LT.OR P3, PT, R17, 0x1, !P0 ;  /* 0x000000011100780c */ /* 0x000fc60004761670 */
[----:B------:R-:W-:Y:S10]  /*bca0*/  SHFL.IDX PT, R19, R19, 0x5, 0x181f ;  /* 0x00b81f0013137f89 */ /* 0x000ff400000e0000 */
[----:B------:R2:W-:Y:S01]  /*bcb0*/  LDGSTS.E.BYPASS.LTC128B.128 [R10+0x9400], desc[UR36][R2.64+0x180], !P3 ;  /* 0x09400180020a7fae */ /* 0x0005e2000d901d64 */
[----:B0-----:R-:W-:-:S03]  /*bcc0*/  IADD3 R4, P3, R14, R0, RZ ;  /* 0x000000000e047210 */ /* 0x001fc60007f7e0ff */
[----:B------:R-:W2:Y:S02]  /*bcd0*/  SHFL.IDX PT, R14, R18, 0x4, 0x181f ;  /* 0x00981f00120e7f89 */ /* 0x000ea400000e0000 */
[----:B-1----:R-:W-:Y:S01]  /*bce0*/  IMAD.X R5, RZ, RZ, R5, P3 ;  /* 0x000000ffff057224 */ /* 0x002fe200018e0605 */
[----:B------:R-:W-:-:S13]  /*bcf0*/  ISETP.LT.OR P3, PT, R17, 0x11, P4 ;  /* 0x000000111100780c */ /* 0x000fda0002761670 */
[----:B------:R-:W-:Y:S01]  /*bd00*/  LDGSTS.E.BYPASS.LTC128B.128 [R10+0xc00], desc[UR36][R6.64], !P3 ;  /* 0x00c00000060a7fae */ /* 0x000fe2000d901d64 */
[----:B------:R-:W-:-:S13]  /*bd10*/  ISETP.LT.OR P3, PT, R17, 0x11, !P2 ;  /* 0x000000111100780c */ /* 0x000fda0005761670 */
[----:B------:R-:W-:Y:S01]  /*bd20*/  LDGSTS.E.BYPASS.LTC128B.128 [R10+0x3c00], desc[UR36][R6.64+0x80], !P3 ;  /* 0x03c00080060a7fae */ /* 0x000fe2000d901d64 */
[----:B------:R-:W-:-:S13]  /*bd30*/  ISETP.LT.OR P3, PT, R17, 0x11, !P1 ;  /* 0x000000111100780c */ /* 0x000fda0004f61670 */
[----:B------:R-:W-:Y:S01]  /*bd40*/  LDGSTS.E.BYPASS.LTC128B.128 [R10+0x6c00], desc[UR36][R6.64+0x100], !P3 ;  /* 0x06c00100060a7fae */ /* 0x000fe2000d901d64 */
[----:B------:R-:W-:-:S13]  /*bd50*/  ISETP.LT.OR P3, PT, R17, 0x11, !P0 ;  /* 0x000000111100780c */ /* 0x000fda0004761670 */
[----:B------:R0:W-:Y:S01]  /*bd60*/  LDGSTS.E.BYPASS.LTC128B.128 [R10+0x9c00], desc[UR36][R6.64+0x180], !P3 ;  /* 0x09c00180060a7fae */ /* 0x0001e2000d901d64 */
[----:B--2---:R-:W-:-:S03]  /*bd70*/  IADD3 R2, P3, R14, R0, RZ ;  /* 0x000000000e027210 */ /* 0x004fc60007f7e0ff */
[----:B------:R1:W2:Y:S02]  /*bd80*/  SHFL.IDX PT, R14, R18, 0x5, 0x181f ;  /* 0x00b81f00120e7f89 */ /* 0x0002a400000e0000 */
[----:B------:R-:W-:Y:S01]  /*bd90*/  IMAD.X R3, RZ, RZ, R20, P3 ;  /* 0x000000ffff037224 */ /* 0x000fe200018e0614 */
[----:B------:R-:W-:Y:S02]  /*bda0*/  ISETP.LT.OR P3, PT, R17, 0x21, P4 ;  /* 0x000000211100780c */ /* 0x000fe40002761670 */
[----:B0-----:R-:W-:-:S11]  /*bdb0*/  MOV R6, RZ ;  /* 0x000000ff00067202 */ /* 0x001fd60000000f00 */
        /* <DEDUP_REMOVED lines=22> */
[----:B--2---:R1:W-:Y:S02]  /*bf20*/  LDGSTS.E.BYPASS.LTC128B.128 [R10+0xb400], desc[UR36][R2.64+0x180], !P3 ;  /* 0x0b400180020a7fae */ /* 0x0043e4000d901d64 */
.L_x_9364:
[----:B01----:R-:W-:Y:S02]  /*bf30*/  IADD3 R2, P3, R14, R0, RZ ;  /* 0x000000000e027210 */ /* 0x003fe40007f7e0ff */
[C---:B------:R-:W-:Y:S02]  /*bf40*/  ISETP.LT.OR P2, PT, R17.reuse, 0x51, !P2 ;  /* 0x000000511100780c */ /* 0x040fe40005741670 */
[C---:B------:R-:W-:Y:S01]  /*bf50*/  ISETP.LT.OR P1, PT, R17.reuse, 0x51, !P1 ;  /* 0x000000511100780c */ /* 0x040fe20004f21670 */
[----:B------:R-:W-:Y:S01]  /*bf60*/  IMAD.X R3, RZ, RZ, R19, P3 ;  /* 0x000000ffff037224 */ /* 0x000fe200018e0613 */
[C---:B------:R-:W-:Y:S02]  /*bf70*/  ISETP.LT.OR P3, PT, R17.reuse, 0x51, P4 ;  /* 0x000000511100780c */ /* 0x040fe40002761670 */
[----:B------:R-:W-:-:S11]  /*bf80*/  ISETP.LT.OR P0, PT, R17, 0x51, !P0 ;  /* 0x000000511100780c */ /* 0x000fd60004701670 */
        /* <DEDUP_REMOVED lines=14> */
.L_x_9267:
        /* <DEDUP_REMOVED lines=8> */
[----:B------:R-:W0:Y:S01]  /*c0f0*/  S2R R2, SR_TID.X ;  /* 0x0000000000027919 */ /* 0x000e220000002100 */
[----:B------:R-:W-:Y:S01]  /*c100*/  UIADD3 UR4, UR44, 0x1, URZ ;  /* 0x000000012c047890 */ /* 0x000fe2000fffe03f */
[----:B------:R-:W-:Y:S01]  /*c110*/  LOP3.LUT R3, RZ, UR40, RZ, 0x33, !PT ;  /* 0x00000028ff037c12 */ /* 0x000fe2000f8e33ff */
[----:B------:R-:W-:Y:S02]  /*c120*/  IMAD.MOV.U32 R26, RZ, RZ, 0x1 ;  /* 0x00000001ff1a7424 */ /* 0x000fe400078e00ff */
[----:B------:R-:W-:Y:S01]  /*c130*/  UIMAD UR4, UR4, UR38, URZ ;  /* 0x00000026040472a4 */ /* 0x000fe2000f8e023f */
[----:B------:R-:W-:Y:S02]  /*c140*/  IMAD.MOV.U32 R17, RZ, RZ, 0x1 ;  /* 0x00000001ff117424 */ /* 0x000fe400078e00ff */
[----:B0-----:R-:W-:-:S05]  /*c150*/  IMAD.SHL.U32 R2, R2, 0x10, RZ ;  /* 0x0000001002027824 */ /* 0x001fca00078e00ff */
[----:B------:R-:W-:-:S04]  /*c160*/  LOP3.LUT R2, R2, 0x70, RZ, 0xc0, !PT ;  /* 0x0000007002027812 */ /* 0x000fc800078ec0ff */
[----:B------:R-:W-:Y:S02]  /*c170*/  IADD3 R24, R2, R24, R37 ;  /* 0x0000001802187210 */ /* 0x000fe40007ffe025 */
[----:B------:R-:W-:Y:S02]  /*c180*/  LOP3.LUT R2, RZ, UR4, RZ, 0x33, !PT ;  /* 0x00000004ff027c12 */ /* 0x000fe4000f8e33ff */
[----:B------:R-:W-:Y:S02]  /*c190*/  IADD3 R5, R24, -0x120, RZ ;  /* 0xfffffee018057810 */ /* 0x000fe40007ffe0ff */
[----:B------:R-:W-:-:S04]  /*c1a0*/  VIMNMX R2, R2, R3, !PT ;  /* 0x0000000302027248 */ /* 0x000fc80007fe0100 */
[C---:B------:R-:W-:Y:S01]  /*c1b0*/  IADD3 R27, -R2.reuse, -0x2, RZ ;  /* 0xfffffffe021b7810 */ /* 0x040fe20007ffe1ff */
[----:B------:R-:W-:-:S07]  /*c1c0*/  IMAD R18, R2, -0x60, R5 ;  /* 0xffffffa002127824 */ /* 0x000fce00078e0205 */
.L_x_9283:
        /* <DEDUP_REMOVED lines=22> */
.L_x_9270:
[----:B------:R-:W-:Y:S05]  /*c330*/  BSYNC B1 ;  /* 0x0000000000017941 */ /* 0x000fea0003800000 */
.L_x_9269:
[----:B------:R-:W-:-:S13]  /*c340*/  LOP3.LUT P0, RZ, R16, 0x20, RZ, 0xc0, !PT ;  /* 0x0000002010ff7812 */ /* 0x000fda000780c0ff */
[----:B------:R-:W-:Y:S05]  /*c350*/  @!P0 BRA `(.L_x_9271) ;  /* 0x0000000000048947 */ /* 0x000fea0003800000 */
[----:B------:R-:W-:Y:S01]  /*c360*/  BPT.TRAP 0x1 ;  /* 0x000000040000795c */ /* 0x000fe20000300000 */
.L_x_9271:
[----:B------:R-:W-:Y:S01]  /*c370*/  LEA R19, R17, UR42, 0x3 ;  /* 0x0000002a11137c11 */ /* 0x000fe2000f8e18ff */
[----:B------:R-:W-:Y:S01]  /*c380*/  BSSY B1, `(.L_x_9272) ;  /* 0x0000004000017945 */ /* 0x000fe20003800000 */
[----:B------:R-:W-:-:S04]  /*c390*/  SHF.L.U32 R23, R26, 0x1f, RZ ;  /* 0x0000001f1a177819 */ /* 0x000fc800000006ff */
[----:B------:R-:W1:Y:S02]  /*c3a0*/  SYNCS.PHASECHK.TRANS64.TRYWAIT P0, [R19+URZ+0x32440], R23 ;  /* 0x03244017130075a7 */ /* 0x000e64000800017f */
[----:B-1----:R-:W-:Y:S05]  /*c3b0*/  @!P0 BRA `(.L_x_9273) ;  /* 0x0000003800788947 */ /* 0x002fea0003800000 */
.L_x_9365:
[----:B------:R-:W-:Y:S05]  /*c3c0*/  BSYNC B1 ;  /* 0x0000000000017941 */ /* 0x000fea0003800000 */
.L_x_9272:
[----:B------:R-:W-:Y:S01]  /*c3d0*/  ULDC UR4, c[0x0][0x430] ;  /* 0x00010c0000047ab9 */ /* 0x000fe20000000800 */
[----:B-----5:R-:W-:Y:S01]  /*c3e0*/  SHF.R.S32.HI R20, RZ, 0x1f, R4 ;  /* 0x0000001fff147819 */ /* 0x020fe20000011404 */
[----:B------:R-:W-:Y:S01]  /*c3f0*/  UIADD3 UR4, -UR4, URZ, URZ ;  /* 0x0000003f04047290 */ /* 0x000fe2000fffe13f */
[----:B------:R-:W-:Y:S01]  /*c400*/  LOP3.LUT P1, RZ, R16, 0x2, RZ, 0xc0, !PT ;  /* 0x0000000210ff7812 */ /* 0x000fe2000782c0ff */
[----:B------:R-:W-:Y:S01]  /*c410*/  ULDC.64 UR6, c[0x0][0x310] ;  /* 0x0000c40000067ab9 */ /* 0x000fe20000000a00 */
[----:B------:R-:W-:-:S03]  /*c420*/  IMAD R22, R17, 0x1800, R28 ;  /* 0x0000180011167824 */ /* 0x000fc600078e021c */
[----:B0-----:R-:W-:Y:S01]  /*c430*/  IMAD R5, R7, UR4, R18 ;  /* 0x0000000407057c24 */ /* 0x001fe2000f8e0212 */
[----:B------:R-:W-:-:S03]  /*c440*/  ULDC.64 UR4, c[0x0][0x300] ;  /* 0x0000c00000047ab9 */ /* 0x000fc60000000a00 */
[----:B------:R-:W-:Y:S01]  /*c450*/  IMAD.WIDE.U32 R2, R5, UR4, RZ ;  /* 0x0000000405027c25 */ /* 0x000fe2000f8e00ff */
[----:B------:R-:W-:-:S05]  /*c460*/  SHF.R.S32.HI R25, RZ, 0x1f, R5 ;  /* 0x0000001fff197819 */ /* 0x000fca0000011405 */
[----:B------:R-:W-:Y:S01]  /*c470*/  IMAD R6, R25, UR4, RZ ;  /* 0x0000000419067c24 */ /* 0x000fe2000f8e02ff */
[----:B------:R-:W-:-:S03]  /*c480*/  R2UR UR4, R29 ;  /* 0x000000001d0472ca */ /* 0x000fc600000e0000 */
[----:B------:R-:W-:-:S04]  /*c490*/  IMAD R7, R5, UR5, R6 ;  /* 0x0000000505077c24 */ /* 0x000fc8000f8e0206 */
[----:B------:R-:W-:Y:S02]  /*c4a0*/  IMAD.IADD R3, R3, 0x1, R7 ;  /* 0x0000000103037824 */ /* 0x000fe400078e0207 */
[----:B------:R-:W-:Y:S02]  /*c4b0*/  IMAD R7, R20, UR6, RZ ;  /* 0x0000000614077c24 */ /* 0x000fe4000f8e02ff */
[----:B------:R-:W-:-:S04]  /*c4c0*/  IMAD.WIDE.U32 R2, R4, UR6, R2 ;  /* 0x0000000604027c25 */ /* 0x000fc8000f8e0002 */
[----:B------:R-:W-:Y:S01]  /*c4d0*/  IMAD R7, R4, UR7, R7 ;  /* 0x0000000704077c24 */ /* 0x000fe2000f8e0207 */
        /* <DEDUP_REMOVED lines=23> */
[----:B------:R-:W0:Y:S01]  /*c650*/  SHFL.IDX PT, R14, R21, 0x2, 0x181f ;  /* 0x00581f00150e7f89 */ /* 0x000e2200000e0000 */
[----:B------:R-:W-:-:S05]  /*c660*/  IADD3.X R11, RZ, R6, RZ, P0, !PT ;  /* 0x00000006ff0b7210 */ /* 0x000fca00007fe4ff */
[----:B------:R2:W-:Y:S01]  /*c670*/  LDGSTS.E.BYPASS.LTC128B.128 [R22+0x1cc00], desc[UR36][R10.64], !P1 ;  /* 0x1cc000000a167fae */ /* 0x0005e2000c901d64 */
[----:B0-----:R-:W-:-:S03]  /*c680*/  IADD3 R8, P0, R14, R0, RZ ;  /* 0x000000000e087210 */ /* 0x001fc60007f1e0ff */
[----:B------:R-:W0:Y:S02]  /*c690*/  SHFL.IDX PT, R14, R21, 0x3, 0x181f ;  /* 0x00781f00150e7f89 */ /* 0x000e2400000e0000 */
[----:B------:R-:W-:Y:S02]  /*c6a0*/  IMAD.X R9, RZ, RZ, R3, P0 ;  /* 0x000000ffff097224 */ /* 0x000fe400000e0603 */
[----:B------:R-:W3:Y:S04]  /*c6b0*/  SHFL.IDX PT, R3, R24, 0x3, 0x181f ;  /* 0x00781f0018037f89 */ /* 0x000ee800000e0000 */
[----:B------:R2:W-:Y:S01]  /*c6c0*/  LDGSTS.E.BYPASS.LTC128B.128 [R22+0x1d400], desc[UR36][R8.64], !P1 ;  /* 0x1d40000008167fae */ /* 0x0005e2000c901d64 */
[----:B0-----:R-:W-:-:S03]  /*c6d0*/  IADD3 R6, P0, R14, R0, RZ ;  /* 0x000000000e067210 */ /* 0x001fc60007f1e0ff */
[----:B------:R-:W0:Y:S02]  /*c6e0*/  SHFL.IDX PT, R14, R21, 0x4, 0x181f ;  /* 0x00981f00150e7f89 */ /* 0x000e2400000e0000 */
[----:B---3--:R-:W-:Y:S02]  /*c6f0*/  IMAD.X R7, RZ, RZ, R3, P0 ;  /* 0x000000ffff077224 */ /* 0x008fe400000e0603 */
[----:B------:R-:W3:Y:S04]  /*c700*/  SHFL.IDX PT, R3, R24, 0x4, 0x181f ;  /* 0x00981f0018037f89 */ /* 0x000ee800000e0000 */
[----:B------:R2:W-:Y:S01]  /*c710*/  LDGSTS.E.BYPASS.LTC128B.128 [R22+0x1dc00], desc[UR36][R6.64], !P1 ;  /* 0x1dc0000006167fae */ /* 0x0005e2000c901d64 */
[----:B0-----:R-:W-:-:S03]  /*c720*/  IADD3 R2, P0, R14, R0, RZ ;  /* 0x000000000e027210 */ /* 0x001fc60007f1e0ff */
[----:B------:R2:W0:Y:S02]  /*c730*/  SHFL.IDX PT, R14, R21, 0x5, 0x181f ;  /* 0x00b81f00150e7f89 */ /* 0x00042400000e0000 */
[----:B---3--:R-:W-:-:S05]  /*c740*/  IMAD.X R3, RZ, RZ, R3, P0 ;  /* 0x000000ffff037224 */ /* 0x008fca00000e0603 */
[----:B------:R2:W-:Y:S03]  /*c750*/  LDGSTS.E.BYPASS.LTC128B.128 [R22+0x1e400], desc[UR36][R2.64], !P1 ;  /* 0x1e40000002167fae */ /* 0x0005e6000c901d64 */
.L_x_9379:
[----:B0-2---:R-:W-:-:S05]  /*c760*/  IADD3 R2, P0, R14, R0, RZ ;  /* 0x000000000e027210 */ /* 0x005fca0007f1e0ff */
[----:B------:R-:W-:Y:S01]  /*c770*/  IMAD.X R3, RZ, RZ, R34, P0 ;  /* 0x000000ffff037224 */ /* 0x000fe200000e0622 */
[----:B------:R-:W-:-:S04]  /*c780*/  PLOP3.LUT P0, PT, PT, PT, PT, 0x80, 0x0 ;  /* 0x000000000000781c */ /* 0x000fc80003f0f070 */
[----:B------:R-:W-:Y:S01]  /*c790*/  @!PT LDS RZ, [RZ] ;  /* 0x00000000fffff984 */ /* 0x000fe20000000800 */
[----:B------:R-:W-:Y:S01]  /*c7a0*/  @!PT LDS RZ, [RZ] ;  /* 0x00000000fffff984 */ /* 0x000fe20000000800 */
[----:B------:R-:W-:Y:S01]  /*c7b0*/  @!PT LDS RZ, [RZ] ;  /* 0x00000000fffff984 */ /* 0x000fe20000000800 */
[----:B------:R0:W-:Y:S01]  /*c7c0*/  LDGSTS.E.BYPASS.LTC128B.128 [R22+0x1ec00], desc[UR36][R2.64], !P1 ;  /* 0x1ec0000002167fae */ /* 0x0001e2000c901d64 */
[----:B------:R-:W-:-:S08]  /*c7d0*/  NOP ;  /* 0x0000000000007918 */ /* 0x000fd00000000000 */
.L_x_9275:
        /* <DEDUP_REMOVED lines=10> */
.L_x_9276:
[----:B------:R2:W-:Y:S01]  /*c880*/  SYNCS.ARRIVE.TRANS64.A1T0 RZ, [R19+URZ+0x32430], RZ ;  /* 0x032430ff13ff79a7 */ /* 0x0005e2000810003f */
[----:B------:R-:W-:Y:S05]  /*c890*/  @!P2 BRA `(.L_x_9277) ;  /* 0x000000000004a947 */ /* 0x000fea0003800000 */
[----:B------:R-:W-:Y:S01]  /*c8a0*/  BPT.TRAP 0x1 ;  /* 0x000000040000795c */ /* 0x000fe20000300000 */
.L_x_9277:
[----:B------:R-:W3:Y:S01]  /*c8b0*/  SYNCS.PHASECHK.TRANS64.TRYWAIT P0, [R19+URZ+0x32460], R23 ;  /* 0x03246017130075a7 */ /* 0x000ee2000800017f */
[----:B------:R-:W-:Y:S04]  /*c8c0*/  BSSY B1, `(.L_x_9278) ;  /* 0x0000002000017945 */ /* 0x000fe80003800000 */
[----:B---3--:R-:W-:Y:S05]  /*c8d0*/  @!P0 BRA `(.L_x_9279) ;  /* 0x0000003800d08947 */ /* 0x008fea0003800000 */
.L_x_9380:
[----:B------:R-:W-:Y:S05]  /*c8e0*/  BSYNC B1 ;  /* 0x0000000000017941 */ /* 0x000fea0003800000 */
.L_x_9278:
[----:B------:R-:W-:Y:S01]  /*c8f0*/  ULDC.64 UR4, c[0x0][0x328] ;  /* 0x0000ca0000047ab9 */ /* 0x000fe20000000a00 */
[----:B------:R-:W-:Y:S01]  /*c900*/  ULDC.64 UR6, c[0x0][0x338] ;  /* 0x0000ce0000067ab9 */ /* 0x000fe20000000a00 */
[----:B------:R-:W-:Y:S01]  /*c910*/  IMAD R6, R25, UR4, RZ ;  /* 0x0000000419067c24 */ /* 0x000fe2000f8e02ff */
[C---:B------:R-:W-:Y:S01]  /*c920*/  LOP3.LUT P4, RZ, R16.reuse, 0x1, RZ, 0xc0, !PT ;  /* 0x0000000110ff7812 */ /* 0x040fe2000788c0ff */
[----:B0-----:R-:W-:Y:S01]  /*c930*/  IMAD.WIDE.U32 R2, R5, UR4, RZ ;  /* 0x0000000405027c25 */ /* 0x001fe2000f8e00ff */
[----:B------:R-:W-:Y:S02]  /*c940*/  R2UR UR4, R29 ;  /* 0x000000001d0472ca */ /* 0x000fe400000e0000 */
[C---:B------:R-:W-:Y:S01]  /*c950*/  LOP3.LUT P3, RZ, R16.reuse, 0x10, RZ, 0xc0, !PT ;  /* 0x0000001010ff7812 */ /* 0x040fe2000786c0ff */
[----:B------:R-:W-:Y:S01]  /*c960*/  IMAD R5, R5, UR5, R6 ;  /* 0x0000000505057c24 */ /* 0x000fe2000f8e0206 */
[----:B------:R-:W-:Y:S01]  /*c970*/  LOP3.LUT P2, RZ, R16, 0x8, RZ, 0xc0, !PT ;  /* 0x0000000810ff7812 */ /* 0x000fe2000784c0ff */
[----:B------:R-:W-:Y:S01]  /*c980*/  IMAD R7, R20, UR6, RZ ;  /* 0x0000000614077c24 */ /* 0x000fe2000f8e02ff */
[----:B------:R-:W-:Y:S01]  /*c990*/  LOP3.LUT P1, RZ, R16, 0x4, RZ, 0xc0, !PT ;  /* 0x0000000410ff7812 */ /* 0x000fe2000782c0ff */
[----:B------:R-:W-:-:S02]  /*c9a0*/  IMAD.IADD R3, R3, 0x1, R5 ;  /* 0x0000000103037824 */ /* 0x000fc400078e0205 */
[C---:B------:R-:W-:Y:S02]  /*c9b0*/  IMAD R7, R4.reuse, UR7, R7 ;  /* 0x0000000704077c24 */ /* 0x040fe4000f8e0207 */
[----:B------:R-:W-:Y:S01]  /*c9c0*/  IMAD.WIDE.U32 R2, R4, UR6, R2 ;  /* 0x0000000604027c25 */ /* 0x000fe2000f8e0002 */
[----:B------:R-:W-:Y:S02]  /*c9d0*/  ULDC.64 UR6, c[0x0][0x330] ;  /* 0x0000cc0000067ab9 */ /* 0x000fe40000000a00 */
[----:B------:R-:W-:Y:S02]  /*c9e0*/  UIMAD UR4, UR4, UR6, URZ ;  /* 0x00000006040472a4 */ /* 0x000fe4000f8e023f */
[----:B------:R-:W-:Y:S01]  /*c9f0*/  IMAD.U32 R5, RZ, RZ, UR6 ;  /* 0x00000006ff057e24 */ /* 0x000fe2000f8e00ff */
[----:B------:R-:W-:Y:S01]  /*ca00*/  IADD3 R3, R3, R7, RZ ;  /* 0x0000000703037210 */ /* 0x000fe20007ffe0ff */
        /* <DEDUP_REMOVED lines=13> */
[----:B-1-3--:R-:W-:Y:S01]  /*cae0*/  SHFL.IDX PT, R23, R22, 0x4, 0x181f ;  /* 0x00981f0016177f89 */ /* 0x00afe200000e0000 */
[----:B0-----:R-:W-:-:S03]  /*caf0*/  IADD3 R10, P0, R14, R0, RZ ;  /* 0x000000000e0a7210 */ /* 0x001fc60007f1e0ff */
[----:B------:R-:W0:Y:S02]  /*cb00*/  SHFL.IDX PT, R14, R20, 0x1, 0x181f ;  /* 0x00381f00140e7f89 */ /* 0x000e2400000e0000 */
[----:B----4-:R-:W-:-:S05]  /*cb10*/  IMAD.X R11, RZ, RZ, R3, P0 ;  /* 0x000000ffff0b7224 */ /* 0x010fca00000e0603 */
[----:B------:R-:W-:Y:S04]  /*cb20*/  LDGSTS.E.BYPASS.LTC128B.128 [R21], desc[UR36][R10.64], !P4 ;  /* 0x000000000a157fae */ /* 0x000fe8000e101d64 */
[----:B------:R-:W-:Y:S04]  /*cb30*/  LDGSTS.E.BYPASS.LTC128B.128 [R21+0x3000], desc[UR36][R10.64+0x80], !P3 ;  /* 0x030000800a157fae */ /* 0x000fe8000d901d64 */
[----:B------:R-:W-:Y:S04]  /*cb40*/  LDGSTS.E.BYPASS.LTC128B.128 [R21+0x6000], desc[UR36][R10.64+0x100], !P2 ;  /* 0x060001000a157fae */ /* 0x000fe8000d101d64 */
[----:B------:R-:W-:Y:S01]  /*cb50*/  LDGSTS.E.BYPASS.LTC128B.128 [R21+0x9000], desc[UR36][R10.64+0x180], !P1 ;  /* 0x090001800a157fae */ /* 0x000fe2000c901d64 */
[----:B0-----:R-:W-:-:S03]  /*cb60*/  IADD3 R8, P0, R14, R0, RZ ;  /* 0x000000000e087210 */ /* 0x001fc60007f1e0ff */
[----:B------:R-:W0:Y:S02]  /*cb70*/  SHFL.IDX PT, R14, R20, 0x2, 0x181f ;  /* 0x00581f00140e7f89 */ /* 0x000e2400000e0000 */
[----:B------:R-:W-:Y:S02]  /*cb80*/  IMAD.X R9, RZ, RZ, R4, P0 ;  /* 0x000000ffff097224 */ /* 0x000fe400000e0604 */
[----:B------:R-:W1:Y:S04]  /*cb90*/  SHFL.IDX PT, R4, R22, 0x2, 0x181f ;  /* 0x00581f0016047f89 */ /* 0x000e6800000e0000 */
[----:B------:R-:W-:Y:S04]  /*cba0*/  LDGSTS.E.BYPASS.LTC128B.128 [R21+0x800], desc[UR36][R8.64], !P4 ;  /* 0x0080000008157fae */ /* 0x000fe8000e101d64 */
[----:B------:R-:W-:Y:S04]  /*cbb0*/  LDGSTS.E.BYPASS.LTC128B.128 [R21+0x3800], desc[UR36][R8.64+0x80], !P3 ;  /* 0x0380008008157fae */ /* 0x000fe8000d901d64 */
[----:B------:R-:W-:Y:S04]  /*cbc0*/  LDGSTS.E.BYPASS.LTC128B.128 [R21+0x6800], desc[UR36][R8.64+0x100], !P2 ;  /* 0x0680010008157fae */ /* 0x000fe8000d101d64 */
[----:B------:R-:W-:Y:S01]  /*cbd0*/  LDGSTS.E.BYPASS.LTC128B.128 [R21+0x9800], desc[UR36][R8.64+0x180], !P1 ;  /* 0x0980018008157fae */ /* 0x000fe2000c901d64 */
[----:B0-----:R-:W-:-:S03]  /*cbe0*/  IADD3 R6, P0, R14, R0, RZ ;  /* 0x000000000e067210 */ /* 0x001fc60007f1e0ff */
[----:B------:R-:W-:Y:S04]  /*cbf0*/  SHFL.IDX PT, R22, R22, 0x5, 0x181f ;  /* 0x00b81f0016167f89 */ /* 0x000fe800000e0000 */
[----:B------:R-:W0:Y:S01]  /*cc00*/  SHFL.IDX PT, R14, R20, 0x3, 0x181f ;  /* 0x00781f00140e7f89 */ /* 0x000e2200000e0000 */
[----:B-1----:R-:W-:-:S05]  /*cc10*/  IMAD.X R7, RZ, RZ, R4, P0 ;  /* 0x000000ffff077224 */ /* 0x002fca00000e0604 */
[----:B------:R-:W-:Y:S04]  /*cc20*/  LDGSTS.E.BYPASS.LTC128B.128 [R21+0x1000], desc[UR36][R6.64], !P4 ;  /* 0x0100000006157fae */ /* 0x000fe8000e101d64 */
[----:B------:R-:W-:Y:S04]  /*cc30*/  LDGSTS.E.BYPASS.LTC128B.128 [R21+0x4000], desc[UR36][R6.64+0x80], !P3 ;  /* 0x0400008006157fae */ /* 0x000fe8000d901d64 */
[----:B------:R-:W-:Y:S04]  /*cc40*/  LDGSTS.E.BYPASS.LTC128B.128 [R21+0x7000], desc[UR36][R6.64+0x100], !P2 ;  /* 0x0700010006157fae */ /* 0x000fe8000d101d64 */
[----:B------:R1:W-:Y:S01]  /*cc50*/  LDGSTS.E.BYPASS.LTC128B.128 [R21+0xa000], desc[UR36][R6.64+0x180], !P1 ;  /* 0x0a00018006157fae */ /* 0x0003e2000c901d64 */
[----:B0-----:R-:W-:-:S03]  /*cc60*/  IADD3 R4, P0, R14, R0, RZ ;  /* 0x000000000e047210 */ /* 0x001fc60007f1e0ff */
[----:B------:R-:W0:Y:S01]  /*cc70*/  SHFL.IDX PT, R14, R20, 0x4, 0x181f ;  /* 0x00981f00140e7f89 */ /* 0x000e2200000e0000 */
[----:B------:R-:W-:Y:S01]  /*cc80*/  IADD3.X R5, RZ, R5, RZ, P0, !PT ;  /* 0x00000005ff057210 */ /* 0x000fe200007fe4ff */
[----:B-1----:R-:W-:-:S04]  /*cc90*/  IMAD.MOV.U32 R6, RZ, RZ, RZ ;  /* 0x000000ffff067224 */ /* 0x002fc800078e00ff */
[----:B------:R1:W-:Y:S04]  /*cca0*/  LDGSTS.E.BYPASS.LTC128B.128 [R21+0x1800], desc[UR36][R4.64], !P4 ;  /* 0x0180000004157fae */ /* 0x0003e8000e101d64 */
[----:B------:R1:W-:Y:S04]  /*ccb0*/  LDGSTS.E.BYPASS.LTC128B.128 [R21+0x4800], desc[UR36][R4.64+0x80], !P3 ;  /* 0x0480008004157fae */ /* 0x0003e8000d901d64 */
[----:B------:R1:W-:Y:S04]  /*ccc0*/  LDGSTS.E.BYPASS.LTC128B.128 [R21+0x7800], desc[UR36][R4.64+0x100], !P2 ;  /* 0x0780010004157fae */ /* 0x0003e8000d101d64 */
[----:B------:R1:W-:Y:S01]  /*ccd0*/  LDGSTS.E.BYPASS.LTC128B.128 [R21+0xa800], desc[UR36][R4.64+0x180], !P1 ;  /* 0x0a80018004157fae */ /* 0x0003e2000c901d64 */
[----:B0-----:R-:W-:-:S03]  /*cce0*/  IADD3 R2, P0, R14, R0, RZ ;  /* 0x000000000e027210 */ /* 0x001fc60007f1e0ff */
[----:B------:R1:W0:Y:S02]  /*ccf0*/  SHFL.IDX PT, R14, R20, 0x5, 0x181f ;  /* 0x00b81f00140e7f89 */ /* 0x00022400000e0000 */
[----:B------:R-:W-:-:S05]  /*cd00*/  IMAD.X R3, RZ, RZ, R23, P0 ;  /* 0x000000ffff037224 */ /* 0x000fca00000e0617 */
[----:B------:R1:W-:Y:S04]  /*cd10*/  LDGSTS.E.BYPASS.LTC128B.128 [R21+0x2000], desc[UR36][R2.64], !P4 ;  /* 0x0200000002157fae */ /* 0x0003e8000e101d64 */
[----:B------:R1:W-:Y:S04]  /*cd20*/  LDGSTS.E.BYPASS.LTC128B.128 [R21+0x5000], desc[UR36][R2.64+0x80], !P3 ;  /* 0x0500008002157fae */ /* 0x0003e8000d901d64 */
[----:B------:R1:W-:Y:S04]  /*cd30*/  LDGSTS.E.BYPASS.LTC128B.128 [R21+0x8000], desc[UR36][R2.64+0x100], !P2 ;  /* 0x0800010002157fae */ /* 0x0003e8000d101d64 */
[----:B------:R1:W-:Y:S02]  /*cd40*/  LDGSTS.E.BYPASS.LTC128B.128 [R21+0xb000], desc[UR36][R2.64+0x180], !P1 ;  /* 0x0b00018002157fae */ /* 0x0003e4000c901d64 */
.L_x_9394:
[----:B01----:R-:W-:-:S05]  /*cd50*/  IADD3 R2, P0, R14, R0, RZ ;  /* 0x000000000e027210 */ /* 0x003fca0007f1e0ff */
        /* <DEDUP_REMOVED lines=10> */
.L_x_9281:
        /* <DEDUP_REMOVED lines=10> */
.L_x_9282:
        /* <DEDUP_REMOVED lines=10> */
.L_x_9268:
[----:B------:R-:W-:Y:S05]  /*cf40*/  BSYNC B0 ;  /* 0x0000000000007941 */ /* 0x000fea0003800000 */
.L_x_9247:
[----:B------:R-:W0:Y:S01]  /*cf50*/  S2R R3, SR_CgaCtaId ;  /* 0x0000000000037919 */ /* 0x000e220000008800 */
[----:B------:R-:W-:Y:S01]  /*cf60*/  MOV R0, 0x400 ;  /* 0x0000040000007802 */ /* 0x000fe20000000f00 */
[----:B------:R-:W-:Y:S01]  /*cf70*/  BSSY B0, `(.L_x_9284) ;  /* 0x0000005000007945 */ /* 0x000fe20003800000 */
[----:B------:R-:W-:Y:S02]  /*cf80*/  SHF.L.U32 R6, R6, 0x1f, RZ ;  /* 0x0000001f06067819 */ /* 0x000fe400000006ff */
[----:B0-----:R-:W-:-:S04]  /*cf90*/  LEA R4, R3, R0, 0x18 ;  /* 0x0000000003047211 */ /* 0x001fc800078ec0ff */
[----:B------:R-:W0:Y:S02]  /*cfa0*/  SYNCS.PHASECHK.TRANS64.TRYWAIT P0, [R4+URZ+0x32420], R6 ;  /* 0x03242006040075a7 */ /* 0x000e24000800017f */
[----:B0-----:R-:W-:Y:S05]  /*cfb0*/  @!P0 BRA `(.L_x_9285) ;  /* 0x0000003800f88947 */ /* 0x001fea0003800000 */
.L_x_9395:
[----:B------:R-:W-:Y:S05]  /*cfc0*/  BSYNC B0 ;  /* 0x0000000000007941 */ /* 0x000fea0003800000 */
.L_x_9284:
[----:B------:R-:W-:-:S03]  /*cfd0*/  UMOV UR4, 0xffffffff ;  /* 0xffffffff00047882 */ /* 0x000fc60000000000 */
[----:B------:R-:W-:Y:S05]  /*cfe0*/  BRA.DIV UR4, `(.L_x_9286) ;  /* 0x0000003e04007947 */ /* 0x000fea000b800000 */
[----:B------:R-:W1:Y:S02]  /*cff0*/  S2R R0, SR_TID.X ;  /* 0x0000000000007919 */ /* 0x000e640000002100 */
[----:B-1----:R-:W-:-:S04]  /*d000*/  SHF.R.U32.HI R0, RZ, 0x5, R0 ;  /* 0x00000005ff007819 */ /* 0x002fc80000011600 */
[----:B------:R-:W-:-:S05]  /*d010*/  LOP3.LUT R0, R0, 0x3, RZ, 0xc0, !PT ;  /* 0x0000000300007812 */ /* 0x000fca00078ec0ff */
[----:B------:R1:W3:Y:S02]  /*d020*/  SHFL.IDX PT, R14, R0, RZ, 0x1f ;  /* 0x00001fff000e7589 */ /* 0x0002e400000e0000 */
.L_x_9398:
[----:B---3--:R-:W-:-:S13]  /*d030*/  ISETP.NE.AND P0, PT, R14, RZ, PT ;  /* 0x000000ff0e00720c */ /* 0x008fda0003f05270 */
[----:B------:R-:W-:Y:S05]  /*d040*/  @P0 BRA `(.L_x_9214) ;  /* 0x0000000000900947 */ /* 0x000fea0003800000 */
[----:B------:R-:W-:-:S03]  /*d050*/  UMOV UR4, 0xffffffff ;  /* 0xffffffff00047882 */ /* 0x000fc60000000000 */
[----:B------:R-:W-:Y:S05]  /*d060*/  BRA.DIV UR4, `(.L_x_9287) ;  /* 0x0000003e04147947 */ /* 0x000fea000b800000 */
[----:B------:R-:W-:-:S13]  /*d070*/  ELECT P6, URZ, PT ;  /* 0x00000000003f782f */ /* 0x000fda00038c0000 */
.L_x_9401:
        /* <DEDUP_REMOVED lines=8> */
.L_x_9288:
[C---:B------:R-:W-:Y:S01]  /*d100*/  IMAD R5, R17.reuse, 0x8, R4 ;  /* 0x0000000811057824 */ /* 0x040fe200078e0204 */
[----:B------:R-:W-:Y:S01]  /*d110*/  SHF.L.U32 R0, R26, 0x1f, RZ ;  /* 0x0000001f1a007819 */ /* 0x000fe200000006ff */
[----:B------:R-:W-:-:S03]  /*d120*/  VIADD R17, R17, 0x1 ;  /* 0x0000000111117836 */ /* 0x000fc60000000000 */
[----:B------:R-:W1:Y:S02]  /*d130*/  SYNCS.PHASECHK.TRANS64.TRYWAIT P1, [R5+URZ+0x32440], R0 ;  /* 0x03244000050075a7 */ /* 0x000e64000802017f */
[----:B------:R-:W-:-:S04]  /*d140*/  ISETP.NE.AND P2, PT, R17, 0x2, PT ;  /* 0x000000021100780c */ /* 0x000fc80003f45270 */
[----:B------:R-:W-:Y:S01]  /*d150*/  SEL R3, RZ, 0x1, P2 ;  /* 0x00000001ff037807 */ /* 0x000fe20001000000 */
[----:B-1----:R-:W-:Y:S08]  /*d160*/  @!P1 BRA `(.L_x_9289) ;  /* 0x0000003800f49947 */ /* 0x002ff00003800000 */
.L_x_9402:
[----:B------:R-:W-:Y:S02]  /*d170*/  SEL R17, R17, RZ, P2 ;  /* 0x000000ff11117207 */ /* 0x000fe40001000000 */
[----:B------:R-:W-:Y:S01]  /*d180*/  LOP3.LUT R2, R26, R3, RZ, 0x3c, !PT ;  /* 0x000000031a027212 */ /* 0x000fe200078e3cff */
[----:B------:R-:W-:Y:S06]  /*d190*/  @!P0 BRA `(.L_x_9290) ;  /* 0x0000000000048947 */ /* 0x000fec0003800000 */
[----:B------:R-:W-:Y:S01]  /*d1a0*/  BPT.TRAP 0x1 ;  /* 0x000000040000795c */ /* 0x000fe20000300000 */
.L_x_9290:
[----:B------:R-:W-:Y:S01]  /*d1b0*/  IMAD R17, R17, 0x8, R4 ;  /* 0x0000000811117824 */ /* 0x000fe200078e0204 */
[----:B------:R-:W-:-:S04]  /*d1c0*/  SHF.L.U32 R2, R2, 0x1f, RZ ;  /* 0x0000001f02027819 */ /* 0x000fc800000006ff */
[----:B------:R-:W3:Y:S02]  /*d1d0*/  SYNCS.PHASECHK.TRANS64.TRYWAIT P1, [R17+URZ+0x32440], R2 ;  /* 0x03244002110075a7 */ /* 0x000ee4000802017f */
[----:B---3--:R-:W-:Y:S05]  /*d1e0*/  @!P1 BRA `(.L_x_9291) ;  /* 0x0000003800e89947 */ /* 0x008fea0003800000 */
.L_x_9403:
[----:B------:R-:W-:Y:S05]  /*d1f0*/  @!P0 BRA `(.L_x_9292) ;  /* 0x0000000000048947 */ /* 0x000fea0003800000 */
[----:B------:R-:W-:Y:S01]  /*d200*/  BPT.TRAP 0x1 ;  /* 0x000000040000795c */ /* 0x000fe20000300000 */
.L_x_9292:
[----:B------:R-:W4:Y:S02]  /*d210*/  SYNCS.PHASECHK.TRANS64.TRYWAIT P1, [R5+URZ+0x32460], R0 ;  /* 0x03246000050075a7 */ /* 0x000f24000802017f */
[----:B----4-:R-:W-:Y:S05]  /*d220*/  @!P1 BRA `(.L_x_9293) ;  /* 0x0000003800ec9947 */ /* 0x010fea0003800000 */
.L_x_9404:
[----:B------:R-:W-:Y:S05]  /*d230*/  @!P0 BRA `(.L_x_9294) ;  /* 0x0000000000048947 */ /* 0x000fea0003800000 */
[----:B------:R-:W-:Y:S01]  /*d240*/  BPT.TRAP 0x1 ;  /* 0x000000040000795c */ /* 0x000fe20000300000 */
.L_x_9294:
[----:B------:R0:W0:Y:S02]  /*d250*/  SYNCS.PHASECHK.TRANS64.TRYWAIT P0, [R17+URZ+0x32460], R2 ;  /* 0x03246002110075a7 */ /* 0x000024000800017f */
[----:B0-----:R-:W-:Y:S05]  /*d260*/  @!P0 NANOSLEEP.SYNCS 0x989680 ;  /* 0x009896800000895d */ /* 0x001fea0003900000 */
[----:B------:R-:W0:Y:S02]  /*d270*/  @!P0 SYNCS.PHASECHK.TRANS64 P0, [R17+URZ+0x32460], R2 ;  /* 0x03246002110085a7 */ /* 0x000e24000800007f */
[----:B0-----:R-:W-:Y:S05]  /*d280*/  @!P0 BRA `(.L_x_9294) ;  /* 0xfffffffc00f08947 */ /* 0x001fea000383ffff */
.L_x_9214:
[----:B------:R-:W-:Y:S05]  /*d290*/  BSYNC B6 ;  /* 0x0000000000067941 */ /* 0x000fea0003800000 */
.L_x_9211:
[----:B------:R-:W-:Y:S05]  /*d2a0*/  EXIT ;  /* 0x000000000000794d */ /* 0x000fea0003800000 */
.L_x_9218:
[----:B------:R-:W-:-:S13]  /*d2b0*/  R2UR UR4, R16 ;  /* 0x00000000100472ca */ /* 0x000fda00000e0000 */
[----:B-1----:R-:W-:-:S04]  /*d2c0*/  IMAD.U32 R3, RZ, RZ, UR4 ;  /* 0x00000004ff037e24 */ /* 0x002fc8000f8e00ff */
[----:B------:R1:W2:Y:S03]  /*d2d0*/  SYNCS.PHASECHK.TRANS64.TRYWAIT P0, [R3+URZ+0x32400], R0 ;  /* 0x03240000030075a7 */ /* 0x0002a6000800017f */
[----:B--2---:R-:W-:Y:S05]  /*d2e0*/  @!P0 NANOSLEEP.SYNCS 0x989680 ;  /* 0x009896800000895d */ /* 0x004fea0003900000 */
[----:B------:R-:W2:Y:S02]  /*d2f0*/  @!P0 SYNCS.PHASECHK.TRANS64 P0, [R3+URZ+0x32400], R0 ;  /* 0x03240000030085a7 */ /* 0x000ea4000800007f */
[----:B--2---:R-:W-:Y:S05]  /*d300*/  @!P0 BRA `(.L_x_9218) ;  /* 0xfffffffc00e88947 */ /* 0x004fea000383ffff */
[----:B------:R-:W-:Y:S05]  /*d310*/  BRA `(.L_x_9295) ;  /* 0xffffff4000687947 */ /* 0x000fea000383ffff */
.L_x_9222:
[----:B------:R-:W-:-:S13]  /*d320*/  R2UR UR4, R16 ;  /* 0x00000000100472ca */ /* 0x000fda00000e0000 */
[----:B-1----:R-:W-:-:S04]  /*d330*/  MOV R3, UR4 ;  /* 0x0000000400037c02 */ /* 0x002fc80008000f00 */
[----:B------:R1:W2:Y:S03]  /*d340*/  SYNCS.PHASECHK.TRANS64.TRYWAIT P1, [R3+URZ+0x32430], R0 ;  /* 0x03243000030075a7 */ /* 0x0002a6000802017f */
[----:B--2---:R-:W-:Y:S05]  /*d350*/  @!P1 NANOSLEEP.SYNCS 0x989680 ;  /* 0x009896800000995d */ /* 0x004fea0003900000 */
[----:B------:R-:W2:Y:S02]  /*d360*/  @!P1 SYNCS.PHASECHK.TRANS64 P1, [R3+URZ+0x32430], R0 ;  /* 0x03243000030095a7 */ /* 0x000ea4000802007f */
[----:B--2---:R-:W-:Y:S05]  /*d370*/  @!P1 BRA `(.L_x_9222) ;  /* 0xfffffffc00e89947 */ /* 0x004fea000383ffff */
[----:B------:R-:W-:Y:S05]  /*d380*/  BRA `(.L_x_9221) ;  /* 0xffffff4000907947 */ /* 0x000fea000383ffff */
.L_x_9223:
[----:B------:R-:W-:-:S13]  /*d390*/  R2UR UR4, R16 ;  /* 0x00000000100472ca */ /* 0x000fda00000e0000 */
[----:B-1----:R-:W-:-:S04]  /*d3a0*/  IMAD.U32 R3, RZ, RZ, UR4 ;  /* 0x00000004ff037e24 */ /* 0x002fc8000f8e00ff */
[----:B------:R1:W2:Y:S03]  /*d3b0*/  SYNCS.PHASECHK.TRANS64.TRYWAIT P1, [R3+URZ+0x32410], R0 ;  /* 0x03241000030075a7 */ /* 0x0002a6000802017f */
[----:B--2---:R-:W-:Y:S05]  /*d3c0*/  @!P1 NANOSLEEP.SYNCS 0x989680 ;  /* 0x009896800000995d */ /* 0x004fea0003900000 */
[----:B------:R-:W2:Y:S02]  /*d3d0*/  @!P1 SYNCS.PHASECHK.TRANS64 P1, [R3+URZ+0x32410], R0 ;  /* 0x03241000030095a7 */ /* 0x000ea4000802007f */
[----:B--2---:R-:W-:Y:S05]  /*d3e0*/  @!P1 BRA `(.L_x_9223) ;  /* 0xfffffffc00e89947 */ /* 0x004fea000383ffff */
[----:B------:R-:W-:Y:S05]  /*d3f0*/  BRA `(.L_x_9296) ;  /* 0xffffff4400547947 */ /* 0x000fea000383ffff */
.L_x_9227:
[----:B------:R-:W-:-:S13]  /*d400*/  R2UR UR4, R16 ;  /* 0x00000000100472ca */ /* 0x000fda00000e0000 */
[----:B-1----:R-:W-:-:S04]  /*d410*/  IMAD.U32 R3, RZ, RZ, UR4 ;  /* 0x00000004ff037e24 */ /* 0x002fc8000f8e00ff */
[----:B------:R1:W3:Y:S03]  /*d420*/  SYNCS.PHASECHK.TRANS64.TRYWAIT P1, [R3+URZ+0x32450], R0 ;  /* 0x03245000030075a7 */ /* 0x0002e6000802017f */
[----:B---3--:R-:W-:Y:S05]  /*d430*/  @!P1 NANOSLEEP.SYNCS 0x989680 ;  /* 0x009896800000995d */ /* 0x008fea0003900000 */
[----:B------:R-:W3:Y:S02]  /*d440*/  @!P1 SYNCS.PHASECHK.TRANS64 P1, [R3+URZ+0x32450], R0 ;  /* 0x03245000030095a7 */ /* 0x000ee4000802007f */
[----:B---3--:R-:W-:Y:S05]  /*d450*/  @!P1 BRA `(.L_x_9227) ;  /* 0xfffffffc00e89947 */ /* 0x008fea000383ffff */
[----:B------:R-:W-:Y:S05]  /*d460*/  BRA `(.L_x_9226) ;  /* 0xffffff4400607947 */ /* 0x000fea000383ffff */
.L_x_9234:
[----:B-1----:R-:W-:-:S04]  /*d470*/  IMAD.U32 R153, RZ, RZ, UR60 ;  /* 0x0000003cff997e24 */ /* 0x002fc8000f8e00ff */
[----:B------:R1:W2:Y:S03]  /*d480*/  SYNCS.PHASECHK.TRANS64.TRYWAIT P2, [R153+URZ+0x32430], R0 ;  /* 0x03243000990075a7 */ /* 0x0002a6000804017f */
[----:B--2---:R-:W-:Y:S05]  /*d490*/  @!P2 NANOSLEEP.SYNCS 0x989680 ;  /* 0x009896800000a95d */ /* 0x004fea0003900000 */
[----:B------:R-:W2:Y:S02]  /*d4a0*/  @!P2 SYNCS.PHASECHK.TRANS64 P2, [R153+URZ+0x32430], R0 ;  /* 0x032430009900a5a7 */ /* 0x000ea4000804007f */
[----:B--2---:R-:W-:Y:S05]  /*d4b0*/  @!P2 BRA `(.L_x_9234) ;  /* 0xfffffffc00eca947 */ /* 0x004fea000383ffff */
[----:B------:R-:W-:Y:S05]  /*d4c0*/  BRA `(.L_x_9233) ;  /* 0xffffff64008c7947 */ /* 0x000fea000383ffff */
.L_x_9238:
[----:B--2---:R-:W-:-:S04]  /*d4d0*/  IMAD.U32 R203, RZ, RZ, UR60 ;  /* 0x0000003cffcb7e24 */ /* 0x004fc8000f8e00ff */
[----:B------:R2:W3:Y:S03]  /*d4e0*/  SYNCS.PHASECHK.TRANS64.TRYWAIT P2, [R203+URZ+0x32450], R0 ;  /* 0x03245000cb0075a7 */ /* 0x0004e6000804017f */
[----:B---3--:R-:W-:Y:S05]  /*d4f0*/  @!P2 NANOSLEEP.SYNCS 0x989680 ;  /* 0x009896800000a95d */ /* 0x008fea0003900000 */
[----:B------:R-:W3:Y:S02]  /*d500*/  @!P2 SYNCS.PHASECHK.TRANS64 P2, [R203+URZ+0x32450], R0 ;  /* 0x03245000cb00a5a7 */ /* 0x000ee4000804007f */
[----:B---3--:R-:W-:Y:S05]  /*d510*/  @!P2 BRA `(.L_x_9238) ;  /* 0xfffffffc00eca947 */ /* 0x008fea000383ffff */
[----:B------:R-:W-:Y:S05]  /*d520*/  BRA `(.L_x_9237) ;  /* 0xffffff6800587947 */ /* 0x000fea000383ffff */
.L_x_9252:
[----:B------:R-:W-:Y:S01]  /*d530*/  IMAD.MOV.U32 R13, RZ, RZ, R18 ;  /* 0x000000ffff0d7224 */ /* 0x000fe200078e0012 */
[----:B------:R-:W-:Y:S01]  /*d540*/  MOV R12, RZ ;  /* 0x000000ff000c7202 */ /* 0x000fe20000000f00 */
[----:B------:R-:W-:Y:S02]  /*d550*/  IMAD.MOV.U32 R11, RZ, RZ, 0x1f ;  /* 0x0000001fff0b7424 */ /* 0x000fe400078e00ff */
[----:B------:R-:W-:-:S07]  /*d560*/  IMAD.MOV.U32 R15, RZ, RZ, -0x1 ;  /* 0xffffffffff0f7424 */ /* 0x000fce00078e00ff */
[----:B-----5:R-:W-:Y:S05]  /*d570*/  WARPSYNC.COLLECTIVE R15, `(.L_x_9297) ;  /* 0x000000000f087348 */ /* 0x020fea0003c00000 */
[----:B------:R0:W1:Y:S02]  /*d580*/  SHFL.IDX P6, R14, R13, R12, R11 ;  /* 0x0000000c0d0e7389 */ /* 0x00006400000c000b */
[----:B01---5:R-:W-:Y:S01]  /*d590*/  ENDCOLLECTIVE ;  /* 0x000000000000791b */ /* 0x023fe20003800000 */
.L_x_9297:
[----:B------:R-:W-:Y:S05]  /*d5a0*/  BRA `(.L_x_9298) ;  /* 0xffffffc400887947 */ /* 0x000fea000383ffff */
.L_x_9254:
[----:B0-----:R-:W-:-:S04]  /*d5b0*/  IMAD.U32 R3, RZ, RZ, UR42 ;  /* 0x0000002aff037e24 */ /* 0x001fc8000f8e00ff */
[----:B------:R0:W1:Y:S03]  /*d5c0*/  SYNCS.PHASECHK.TRANS64.TRYWAIT P0, [R3+URZ+0x32440], R2 ;  /* 0x03244002030075a7 */ /* 0x000066000800017f */
[----:B-1----:R-:W-:Y:S05]  /*d5d0*/  @!P0 NANOSLEEP.SYNCS 0x989680 ;  /* 0x009896800000895d */ /* 0x002fea0003900000 */
[----:B------:R-:W1:Y:S02]  /*d5e0*/  @!P0 SYNCS.PHASECHK.TRANS64 P0, [R3+URZ+0x32440], R2 ;  /* 0x03244002030085a7 */ /* 0x000e64000800007f */
[----:B-1----:R-:W-:Y:S05]  /*d5f0*/  @!P0 BRA `(.L_x_9254) ;  /* 0xfffffffc00ec8947 */ /* 0x002fea000383ffff */
[----:B------:R-:W-:Y:S05]  /*d600*/  BRA `(.L_x_9299) ;  /* 0xffffffc400cc7947 */ /* 0x000fea000383ffff */
.L_x_9255:
        /* <DEDUP_REMOVED lines=8> */
.L_x_9301:
[----:B------:R-:W-:Y:S05]  /*d690*/  BSYNC B0 ;  /* 0x0000000000007941 */ /* 0x000fea0003800000 */
.L_x_9300:
        /* <DEDUP_REMOVED lines=9> */
.L_x_9302:
[----:B------:R-:W-:Y:S02]  /*d730*/  IMAD.MOV.U32 R13, RZ, RZ, R5 ;  /* 0x000000ffff0d7224 */ /* 0x000fe400078e0005 */
[----:B------:R-:W-:Y:S01]  /*d740*/  IMAD.MOV.U32 R12, RZ, RZ, 0x1 ;  /* 0x00000001ff0c7424 */ /* 0x000fe200078e00ff */
[----:B------:R-:W-:-:S13]  /*d750*/  @P0 LEA R2, P1, R22, R14, 0x1 ;  /* 0x0000000e16020211 */ /* 0x000fda00078208ff */
[----:B------:R-:W-:Y:S05]  /*d760*/  WARPSYNC.COLLECTIVE R15, `(.L_x_9303) ;  /* 0x000000000f087348 */ /* 0x000fea0003c00000 */
[----:B------:R0:W1:Y:S02]  /*d770*/  SHFL.IDX P6, R14, R13, R12, R11 ;  /* 0x0000000c0d0e7389 */ /* 0x00006400000c000b */
[----:B01----:R-:W-:Y:S01]  /*d780*/  ENDCOLLECTIVE ;  /* 0x000000000000791b */ /* 0x003fe20003800000 */
.L_x_9303:
        /* <DEDUP_REMOVED lines=12> */
.L_x_9304:
[----:B------:R-:W-:Y:S02]  /*d850*/  IMAD.MOV.U32 R13, RZ, RZ, R5 ;  /* 0x000000ffff0d7224 */ /* 0x000fe400078e0005 */
[----:B------:R-:W-:Y:S01]  /*d860*/  IMAD.MOV.U32 R12, RZ, RZ, 0x2 ;  /* 0x00000002ff0c7424 */ /* 0x000fe200078e00ff */
[----:B------:R-:W-:-:S13]  /*d870*/  @P0 LEA R2, P1, R22, R14, 0x1 ;  /* 0x0000000e16020211 */ /* 0x000fda00078208ff */
[----:B------:R-:W-:Y:S05]  /*d880*/  WARPSYNC.COLLECTIVE R15, `(.L_x_9305) ;  /* 0x000000000f087348 */ /* 0x000fea0003c00000 */
[----:B------:R0:W1:Y:S02]  /*d890*/  SHFL.IDX P6, R14, R13, R12, R11 ;  /* 0x0000000c0d0e7389 */ /* 0x00006400000c000b */
[----:B01----:R-:W-:Y:S01]  /*d8a0*/  ENDCOLLECTIVE ;  /* 0x000000000000791b */ /* 0x003fe20003800000 */
.L_x_9305:
[----:B------:R-:W-:-:S05]  /*d8b0*/  @P0 IADD3.X R3, RZ, R0, RZ, P1, !PT ;  /* 0x00000000ff030210 */ /* 0x000fca0000ffe4ff */
        /* <DEDUP_REMOVED lines=11> */
.L_x_9306:
[----:B------:R-:W-:Y:S01]  /*d970*/  MOV R13, R5 ;  /* 0x00000005000d7202 */ /* 0x000fe20000000f00 */
[----:B------:R-:W-:Y:S01]  /*d980*/  IMAD.MOV.U32 R12, RZ, RZ, 0x3 ;  /* 0x00000003ff0c7424 */ /* 0x000fe200078e00ff */
[----:B------:R-:W-:-:S13]  /*d990*/  @P0 LEA R2, P1, R22, R14, 0x1 ;  /* 0x0000000e16020211 */ /* 0x000fda00078208ff */
[----:B------:R-:W-:Y:S05]  /*d9a0*/  WARPSYNC.COLLECTIVE R15, `(.L_x_9307) ;  /* 0x000000000f087348 */ /* 0x000fea0003c00000 */
[----:B------:R0:W1:Y:S02]  /*d9b0*/  SHFL.IDX P6, R14, R13, R12, R11 ;  /* 0x0000000c0d0e7389 */ /* 0x00006400000c000b */
[----:B01----:R-:W-:Y:S01]  /*d9c0*/  ENDCOLLECTIVE ;  /* 0x000000000000791b */ /* 0x003fe20003800000 */
.L_x_9307:
        /* <DEDUP_REMOVED lines=12> */
.L_x_9308:
[----:B------:R-:W-:Y:S01]  /*da90*/  IMAD.MOV.U32 R13, RZ, RZ, R5 ;  /* 0x000000ffff0d7224 */ /* 0x000fe200078e0005 */
[----:B------:R-:W-:Y:S02]  /*daa0*/  MOV R12, 0x4 ;  /* 0x00000004000c7802 */ /* 0x000fe40000000f00 */
[----:B------:R-:W-:-:S13]  /*dab0*/  @P0 LEA R2, P1, R22, R14, 0x1 ;  /* 0x0000000e16020211 */ /* 0x000fda00078208ff */
[----:B------:R-:W-:Y:S05]  /*dac0*/  WARPSYNC.COLLECTIVE R15, `(.L_x_9309) ;  /* 0x000000000f087348 */ /* 0x000fea0003c00000 */
[----:B------:R0:W1:Y:S02]  /*dad0*/  SHFL.IDX P6, R14, R13, R12, R11 ;  /* 0x0000000c0d0e7389 */ /* 0x00006400000c000b */
[----:B01----:R-:W-:Y:S01]  /*dae0*/  ENDCOLLECTIVE ;  /* 0x000000000000791b */ /* 0x003fe20003800000 */
.L_x_9309:
        /* <DEDUP_REMOVED lines=12> */
.L_x_9310:
[----:B------:R-:W-:Y:S02]  /*dbb0*/  IMAD.MOV.U32 R13, RZ, RZ, R5 ;  /* 0x000000ffff0d7224 */ /* 0x000fe400078e0005 */
[----:B------:R-:W-:Y:S01]  /*dbc0*/  IMAD.MOV.U32 R12, RZ, RZ, 0x5 ;  /* 0x00000005ff0c7424 */ /* 0x000fe200078e00ff */
[----:B------:R-:W-:-:S13]  /*dbd0*/  @P0 LEA R2, P1, R22, R14, 0x1 ;  /* 0x0000000e16020211 */ /* 0x000fda00078208ff */
[----:B------:R-:W-:Y:S05]  /*dbe0*/  WARPSYNC.COLLECTIVE R15, `(.L_x_9311) ;  /* 0x000000000f087348 */ /* 0x000fea0003c00000 */
[----:B------:R0:W1:Y:S02]  /*dbf0*/  SHFL.IDX P6, R14, R13, R12, R11 ;  /* 0x0000000c0d0e7389 */ /* 0x00006400000c000b */
[----:B01----:R-:W-:Y:S01]  /*dc00*/  ENDCOLLECTIVE ;  /* 0x000000000000791b */ /* 0x003fe20003800000 */
.L_x_9311:
[----:B------:R-:W-:-:S05]  /*dc10*/  @P0 IMAD.X R3, RZ, RZ, R0, P1 ;  /* 0x000000ffff030224 */ /* 0x000fca00008e0600 */
[----:B------:R-:W-:Y:S01]  /*dc20*/  @!PT LDS RZ, [RZ] ;  /* 0x00000000fffff984 */ /* 0x000fe20000000800 */
[----:B------:R-:W-:Y:S01]  /*dc30*/  @!PT LDS RZ, [RZ] ;  /* 0x00000000fffff984 */ /* 0x000fe20000000800 */
[----:B------:R-:W-:Y:S01]  /*dc40*/  @!PT LDS RZ, [RZ] ;  /* 0x00000000fffff984 */ /* 0x000fe20000000800 */
[----:B------:R0:W-:Y:S01]  /*dc50*/  @P0 LDGSTS.E.BYPASS.LTC128B.128 [R7+0x1e400], desc[UR36][R2.64], !P2 ;  /* 0x1e40000002070fae */ /* 0x0001e2000d101d64 */
[----:B------:R-:W-:Y:S01]  /*dc60*/  IMAD.MOV.U32 R13, RZ, RZ, R4 ;  /* 0x000000ffff0d7224 */ /* 0x000fe200078e0004 */
[----:B------:R-:W-:-:S07]  /*dc70*/  MOV R0, R14 ;  /* 0x0000000e00007202 */ /* 0x000fce0000000f00 */
[----:B0-----:R-:W-:Y:S05]  /*dc80*/  WARPSYNC.COLLECTIVE R15, `(.L_x_9312) ;  /* 0x000000000f087348 */ /* 0x001fea0003c00000 */
[----:B------:R1:W2:Y:S02]  /*dc90*/  SHFL.IDX P6, R14, R13, R12, R11 ;  /* 0x0000000c0d0e7389 */ /* 0x0002a400000c000b */
[----:B012---:R-:W-:Y:S01]  /*dca0*/  ENDCOLLECTIVE ;  /* 0x000000000000791b */ /* 0x007fe20003800000 */
.L_x_9312:
[----:B------:R-:W-:Y:S05]  /*dcb0*/  BRA `(.L_x_9313) ;  /* 0xffffffc400407947 */ /* 0x000fea000383ffff */
.L_x_9258:
        /* <DEDUP_REMOVED lines=8> */
.L_x_9314:
[----:B------:R-:W-:Y:S01]  /*dd40*/  IMAD.MOV.U32 R13, RZ, RZ, R0 ;  /* 0x000000ffff0d7224 */ /* 0x000fe200078e0000 */
[----:B------:R-:W-:-:S07]  /*dd50*/  MOV R3, R14 ;  /* 0x0000000e00037202 */ /* 0x000fce0000000f00 */
[----:B------:R-:W-:Y:S05]  /*dd60*/  WARPSYNC.COLLECTIVE R15, `(.L_x_9315) ;  /* 0x000000000f087348 */ /* 0x000fea0003c00000 */
[----:B------:R0:W1:Y:S02]  /*dd70*/  SHFL.IDX P6, R14, R13, R12, R11 ;  /* 0x0000000c0d0e7389 */ /* 0x00006400000c000b */
[----:B01----:R-:W-:Y:S01]  /*dd80*/  ENDCOLLECTIVE ;  /* 0x000000000000791b */ /* 0x003fe20003800000 */
.L_x_9315:
[----:B------:R-:W-:Y:S02]  /*dd90*/  ULDC UR4, c[0x0][0x288] ;  /* 0x0000a20000047ab9 */ /* 0x000fe40000000800 */
[----:B------:R-:W-:Y:S02]  /*dda0*/  IMAD R5, R6, UR4, RZ ;  /* 0x0000000406057c24 */ /* 0x000fe4000f8e02ff */
[----:B------:R-:W-:-:S04]  /*ddb0*/  IMAD R6, R36, 0x80, R37 ;  /* 0x0000008024067824 */ /* 0x000fc800078e0225 */
[C---:B------:R-:W-:Y:S01]  /*ddc0*/  VIADD R8, R6.reuse, 0x10 ;  /* 0x0000001006087836 */ /* 0x040fe20000000000 */
[----:B------:R-:W-:Y:S01]  /*ddd0*/  ISETP.GE.AND P2, PT, R6, R5, PT ;  /* 0x000000050600720c */ /* 0x000fe20003f46270 */
[----:B------:R-:W-:Y:S01]  /*dde0*/  IMAD.MOV.U32 R13, RZ, RZ, R4 ;  /* 0x000000ffff0d7224 */ /* 0x000fe200078e0004 */
[----:B------:R-:W-:-:S11]  /*ddf0*/  MOV R12, 0x1 ;  /* 0x00000001000c7802 */ /* 0x000fd60000000f00 */
[----:B------:R-:W-:Y:S02]  /*de00*/  @!P2 LEA R9, R28, UR42, 0x1 ;  /* 0x0000002a1c09ac11 */ /* 0x000fe4000f8e08ff */
[----:B------:R-:W-:-:S13]  /*de10*/  @!P2 LEA R2, P1, R22, R14, 0x1 ;  /* 0x0000000e1602a211 */ /* 0x000fda00078208ff */
[----:B------:R-:W-:Y:S05]  /*de20*/  WARPSYNC.COLLECTIVE R15, `(.L_x_9316) ;  /* 0x000000000f087348 */ /* 0x000fea0003c00000 */
[----:B------:R0:W1:Y:S02]  /*de30*/  SHFL.IDX P6, R14, R13, R12, R11 ;  /* 0x0000000c0d0e7389 */ /* 0x00006400000c000b */
[----:B01----:R-:W-:Y:S01]  /*de40*/  ENDCOLLECTIVE ;  /* 0x000000000000791b */ /* 0x003fe20003800000 */
.L_x_9316:
[----:B------:R-:W-:Y:S01]  /*de50*/  @P2 LOP3.LUT R16, R16, 0x1000, RZ, 0xfc, !PT ;  /* 0x0000100010102812 */ /* 0x000fe200078efcff */
[----:B------:R-:W-:-:S03]  /*de60*/  @!P2 IMAD.X R3, RZ, RZ, R3, P1 ;  /* 0x000000ffff03a224 */ /* 0x000fc600008e0603 */
[----:B------:R-:W-:Y:S02]  /*de70*/  LOP3.LUT R16, R16, 0xfffff7ff, RZ, 0xc0, !PT ;  /* 0xfffff7ff10107812 */ /* 0x000fe400078ec0ff */
        /* <DEDUP_REMOVED lines=8> */
[----:B------:R-:W-:Y:S01]  /*df00*/  IMAD.MOV.U32 R7, RZ, RZ, R14 ;  /* 0x000000ffff077224 */ /* 0x000fe200078e000e */
[----:B0-----:R-:W-:-:S07]  /*df10*/  @P2 LOP3.LUT R16, R16, 0x800, RZ, 0xfc, !PT ;  /* 0x0000080010102812 */ /* 0x001fce00078efcff */
[----:B------:R-:W-:Y:S05]  /*df20*/  WARPSYNC.COLLECTIVE R15, `(.L_x_9317) ;  /* 0x000000000f087348 */ /* 0x000fea0003c00000 */
[----:B------:R0:W1:Y:S02]  /*df30*/  SHFL.IDX P6, R14, R13, R12, R11 ;  /* 0x0000000c0d0e7389 */ /* 0x00006400000c000b */
[----:B01----:R-:W-:Y:S01]  /*df40*/  ENDCOLLECTIVE ;  /* 0x000000000000791b */ /* 0x003fe20003800000 */
.L_x_9317:
[----:B------:R-:W-:Y:S01]  /*df50*/  LOP3.LUT R16, R16, 0xfffffbff, RZ, 0xc0, !PT ;  /* 0xfffffbff10107812 */ /* 0x000fe200078ec0ff */
[----:B------:R-:W-:Y:S01]  /*df60*/  IMAD.MOV.U32 R13, RZ, RZ, R4 ;  /* 0x000000ffff0d7224 */ /* 0x000fe200078e0004 */
[----:B------:R-:W-:-:S05]  /*df70*/  @!P2 LEA R12, P1, R22, R14, 0x1 ;  /* 0x0000000e160ca211 */ /* 0x000fca00078208ff */
[----:B------:R-:W-:Y:S02]  /*df80*/  @!P2 IMAD.X R11, RZ, RZ, R7, P1 ;  /* 0x000000ffff0ba224 */ /* 0x000fe400008e0607 */
[----:B------:R-:W-:Y:S02]  /*df90*/  @!P2 IMAD.MOV.U32 R2, RZ, RZ, R12 ;  /* 0x000000ffff02a224 */ /* 0x000fe400078e000c */
[----:B------:R-:W-:Y:S02]  /*dfa0*/  @!P2 IMAD.MOV.U32 R3, RZ, RZ, R11 ;  /* 0x000000ffff03a224 */ /* 0x000fe400078e000b */
[----:B------:R-:W-:Y:S02]  /*dfb0*/  IMAD.MOV.U32 R12, RZ, RZ, 0x2 ;  /* 0x00000002ff0c7424 */ /* 0x000fe400078e00ff */
[----:B------:R-:W-:Y:S01]  /*dfc0*/  IMAD.MOV.U32 R11, RZ, RZ, 0x181f ;  /* 0x0000181fff0b7424 */ /* 0x000fe200078e00ff */
[----:B------:R-:W-:Y:S01]  /*dfd0*/  @!PT LDS RZ, [RZ] ;  /* 0x00000000fffff984 */ /* 0x000fe20000000800 */
[----:B------:R-:W-:Y:S01]  /*dfe0*/  @!PT LDS RZ, [RZ] ;  /* 0x00000000fffff984 */ /* 0x000fe20000000800 */
[----:B------:R-:W-:Y:S01]  /*dff0*/  @!PT LDS RZ, [RZ] ;  /* 0x00000000fffff984 */ /* 0x000fe20000000800 */
[----:B------:R0:W-:Y:S01]  /*e000*/  @!P2 LDGSTS.E.BYPASS.LTC128B.128 [R21+0x18c00], desc[UR36][R2.64], !P0 ;  /* 0x18c000000215afae */ /* 0x0001e2000c101d64 */
[----:B------:R-:W-:Y:S01]  /*e010*/  ISETP.GE.AND P2, PT, R8, R5, PT ;  /* 0x000000050800720c */ /* 0x000fe20003f46270 */
[----:B------:R-:W-:-:S12]  /*e020*/  VIADD R8, R6, 0x30 ;  /* 0x0000003006087836 */ /* 0x000fd80000000000 */
[----:B0-----:R-:W-:Y:S05]  /*e030*/  WARPSYNC.COLLECTIVE R15, `(.L_x_9318) ;  /* 0x000000000f087348 */ /* 0x001fea0003c00000 */
[----:B------:R1:W2:Y:S02]  /*e040*/  SHFL.IDX P6, R14, R13, R12, R11 ;  /* 0x0000000c0d0e7389 */ /* 0x0002a400000c000b */
[----:B012---:R-:W-:Y:S01]  /*e050*/  ENDCOLLECTIVE ;  /* 0x000000000000791b */ /* 0x007fe20003800000 */
.L_x_9318:
[----:B------:R-:W-:Y:S02]  /*e060*/  @!P2 LEA R21, R28, UR42, 0x1 ;  /* 0x0000002a1c15ac11 */ /* 0x000fe4000f8e08ff */
[----:B------:R-:W-:Y:S01]  /*e070*/  @P2 LOP3.LUT R16, R16, 0x400, RZ, 0xfc, !PT ;  /* 0x0000040010102812 */ /* 0x000fe200078efcff */
[----:B------:R-:W-:-:S03]  /*e080*/  IMAD.MOV.U32 R13, RZ, RZ, R0 ;  /* 0x000000ffff0d7224 */ /* 0x000fc600078e0000 */
[----:B------:R-:W-:Y:S01]  /*e090*/  LOP3.LUT R16, R16, 0xfffffdff, RZ, 0xc0, !PT ;  /* 0xfffffdff10107812 */ /* 0x000fe200078ec0ff */
[----:B------:R-:W-:-:S07]  /*e0a0*/  IMAD.MOV.U32 R20, RZ, RZ, R14 ;  /* 0x000000ffff147224 */ /* 0x000fce00078e000e */
[----:B------:R-:W-:Y:S05]  /*e0b0*/  WARPSYNC.COLLECTIVE R15, `(.L_x_9319) ;  /* 0x000000000f087348 */ /* 0x000fea0003c00000 */
[----:B------:R0:W1:Y:S02]  /*e0c0*/  SHFL.IDX P6, R14, R13, R12, R11 ;  /* 0x0000000c0d0e7389 */ /* 0x00006400000c000b */
[----:B01----:R-:W-:Y:S01]  /*e0d0*/  ENDCOLLECTIVE ;  /* 0x000000000000791b */ /* 0x003fe20003800000 */
.L_x_9319:
[----:B------:R-:W-:Y:S02]  /*e0e0*/  IMAD.MOV.U32 R13, RZ, RZ, R4 ;  /* 0x000000ffff0d7224 */ /* 0x000fe400078e0004 */
[----:B------:R-:W-:Y:S01]  /*e0f0*/  IMAD.MOV.U32 R12, RZ, RZ, 0x3 ;  /* 0x00000003ff0c7424 */ /* 0x000fe200078e00ff */
[----:B------:R-:W-:-:S04]  /*e100*/  @!P2 LEA R15, P1, R22, R14, 0x1 ;  /* 0x0000000e160fa211 */ /* 0x000fc800078208ff */
[----:B------:R-:W-:Y:S01]  /*e110*/  @!P2 IADD3.X R20, RZ, R20, RZ, P1, !PT ;  /* 0x00000014ff14a210 */ /* 0x000fe20000ffe4ff */
[----:B------:R-:W-:Y:S01]  /*e120*/  @!P2 IMAD.MOV.U32 R2, RZ, RZ, R15 ;  /* 0x000000ffff02a224 */ /* 0x000fe200078e000f */
[----:B------:R-:W-:-:S03]  /*e130*/  MOV R15, 0xffffffff ;  /* 0xffffffff000f7802 */ /* 0x000fc60000000f00 */
[----:B------:R-:W-:-:S07]  /*e140*/  @!P2 IMAD.MOV.U32 R3, RZ, RZ, R20 ;  /* 0x000000ffff03a224 */ /* 0x000fce00078e0014 */
[----:B------:R-:W-:Y:S05]  /*e150*/  WARPSYNC.COLLECTIVE R15, `(.L_x_9320) ;  /* 0x000000000f087348 */ /* 0x000fea0003c00000 */
[----:B------:R0:W1:Y:S02]  /*e160*/  SHFL.IDX P6, R14, R13, R12, R11 ;  /* 0x0000000c0d0e7389 */ /* 0x00006400000c000b */
[----:B01----:R-:W-:Y:S01]  /*e170*/  ENDCOLLECTIVE ;  /* 0x000000000000791b */ /* 0x003fe20003800000 */
.L_x_9320:
[----:B------:R-:W-:Y:S01]  /*e180*/  @!PT LDS RZ, [RZ] ;  /* 0x00000000fffff984 */ /* 0x000fe20000000800 */
[----:B------:R-:W-:Y:S01]  /*e190*/  @!PT LDS RZ, [RZ] ;  /* 0x00000000fffff984 */ /* 0x000fe20000000800 */
[----:B------:R-:W-:Y:S01]  /*e1a0*/  @!PT LDS RZ, [RZ] ;  /* 0x00000000fffff984 */ /* 0x000fe20000000800 */
[----:B------:R0:W-:Y:S01]  /*e1b0*/  @!P2 LDGSTS.E.BYPASS.LTC128B.128 [R21+0x19400], desc[UR36][R2.64], !P0 ;  /* 0x194000000215afae */ /* 0x0001e2000c101d64 */
[----:B------:R-:W-:Y:S02]  /*e1c0*/  ISETP.GE.AND P2, PT, R8, R5, PT ;  /* 0x000000050800720c */ /* 0x000fe40003f46270 */
[----:B------:R-:W-:Y:S01]  /*e1d0*/  IADD3 R8, R6, 0x40, RZ ;  /* 0x0000004006087810 */ /* 0x000fe20007ffe0ff */
[----:B------:R-:W-:-:S10]  /*e1e0*/  IMAD.MOV.U32 R13, RZ, RZ, R0 ;  /* 0x000000ffff0d7224 */ /* 0x000fd400078e0000 */
[----:B------:R-:W-:-:S04]  /*e1f0*/  @P2 LOP3.LUT R16, R16, 0x200, RZ, 0xfc, !PT ;  /* 0x0000020010102812 */ /* 0x000fc800078efcff */
[----:B------:R-:W-:Y:S01]  /*e200*/  LOP3.LUT R16, R16, 0xfffffeff, RZ, 0xc0, !PT ;  /* 0xfffffeff10107812 */ /* 0x000fe200078ec0ff */
[----:B0-----:R-:W-:-:S07]  /*e210*/  IMAD.MOV.U32 R7, RZ, RZ, R14 ;  /* 0x000000ffff077224 */ /* 0x001fce00078e000e */
[----:B------:R-:W-:Y:S05]  /*e220*/  WARPSYNC.COLLECTIVE R15, `(.L_x_9321) ;  /* 0x000000000f087348 */ /* 0x000fea0003c00000 */
[----:B------:R0:W1:Y:S02]  /*e230*/  SHFL.IDX P6, R14, R13, R12, R11 ;  /* 0x0000000c0d0e7389 */ /* 0x00006400000c000b */
[----:B01----:R-:W-:Y:S01]  /*e240*/  ENDCOLLECTIVE ;  /* 0x000000000000791b */ /* 0x003fe20003800000 */
.L_x_9321:
[----:B------:R-:W-:Y:S01]  /*e250*/  @!P2 LEA R15, R28, UR42, 0x1 ;  /* 0x0000002a1c0fac11 */ /* 0x000fe2000f8e08ff */
[----:B------:R-:W-:Y:S01]  /*e260*/  IMAD.MOV.U32 R12, RZ, RZ, 0x4 ;  /* 0x00000004ff0c7424 */ /* 0x000fe200078e00ff */
        /* <DEDUP_REMOVED lines=10> */
[----:B0-----:R-:W-:-:S12]  /*e310*/  IMAD.MOV.U32 R15, RZ, RZ, -0x1 ;  /* 0xffffffffff0f7424 */ /* 0x001fd800078e00ff */
[----:B------:R-:W-:Y:S02]  /*e320*/  @!P2 LEA R20, R28, UR42, 0x1 ;  /* 0x0000002a1c14ac11 */ /* 0x000fe4000f8e08ff */
[----:B------:R-:W-:-:S07]  /*e330*/  @P2 LOP3.LUT R16, R16, 0x100, RZ, 0xfc, !PT ;  /* 0x0000010010102812 */ /* 0x000fce00078efcff */
[----:B------:R-:W-:Y:S05]  /*e340*/  WARPSYNC.COLLECTIVE R15, `(.L_x_9322) ;  /* 0x000000000f087348 */ /* 0x000fea0003c00000 */
[----:B------:R0:W1:Y:S02]  /*e350*/  SHFL.IDX P6, R14, R13, R12, R11 ;  /* 0x0000000c0d0e7389 */ /* 0x00006400000c000b */
[----:B01----:R-:W-:Y:S01]  /*e360*/  ENDCOLLECTIVE ;  /* 0x000000000000791b */ /* 0x003fe20003800000 */
.L_x_9322:
[----:B------:R-:W-:Y:S01]  /*e370*/  LOP3.LUT R16, R16, 0xffffff7f, RZ, 0xc0, !PT ;  /* 0xffffff7f10107812 */ /* 0x000fe200078ec0ff */
[----:B------:R-:W-:Y:S02]  /*e380*/  IMAD.MOV.U32 R13, RZ, RZ, R0 ;  /* 0x000000ffff0d7224 */ /* 0x000fe400078e0000 */
[----:B------:R-:W-:-:S07]  /*e390*/  IMAD.MOV.U32 R8, RZ, RZ, R14 ;  /* 0x000000ffff087224 */ /* 0x000fce00078e000e */
[----:B------:R-:W-:Y:S05]  /*e3a0*/  WARPSYNC.COLLECTIVE R15, `(.L_x_9323) ;  /* 0x000000000f087348 */ /* 0x000fea0003c00000 */
[----:B------:R0:W1:Y:S02]  /*e3b0*/  SHFL.IDX P6, R14, R13, R12, R11 ;  /* 0x0000000c0d0e7389 */ /* 0x00006400000c000b */
[----:B01----:R-:W-:Y:S01]  /*e3c0*/  ENDCOLLECTIVE ;  /* 0x000000000000791b */ /* 0x003fe20003800000 */
.L_x_9323:
[----:B------:R-:W-:Y:S01]  /*e3d0*/  IMAD.MOV.U32 R13, RZ, RZ, R4 ;  /* 0x000000ffff0d7224 */ /* 0x000fe200078e0004 */
[----:B------:R-:W-:Y:S02]  /*e3e0*/  MOV R12, 0x5 ;  /* 0x00000005000c7802 */ /* 0x000fe40000000f00 */
[----:B------:R-:W-:-:S07]  /*e3f0*/  MOV R7, R14 ;  /* 0x0000000e00077202 */ /* 0x000fce0000000f00 */
[----:B------:R-:W-:Y:S05]  /*e400*/  WARPSYNC.COLLECTIVE R15, `(.L_x_9324) ;  /* 0x000000000f087348 */ /* 0x000fea0003c00000 */
[----:B------:R0:W1:Y:S02]  /*e410*/  SHFL.IDX P6, R14, R13, R12, R11 ;  /* 0x0000000c0d0e7389 */ /* 0x00006400000c000b */
[----:B01----:R-:W-:Y:S01]  /*e420*/  ENDCOLLECTIVE ;  /* 0x000000000000791b */ /* 0x003fe20003800000 */
.L_x_9324:
[----:B------:R-:W-:-:S05]  /*e430*/  @!P2 LEA R7, P1, R22, R7, 0x1 ;  /* 0x000000071607a211 */ /* 0x000fca00078208ff */
[----:B------:R-:W-:Y:S02]  /*e440*/  @!P2 IMAD.X R8, RZ, RZ, R8, P1 ;  /* 0x000000ffff08a224 */ /* 0x000fe400008e0608 */
[----:B------:R-:W-:Y:S02]  /*e450*/  @!P2 IMAD.MOV.U32 R2, RZ, RZ, R7 ;  /* 0x000000ffff02a224 */ /* 0x000fe400078e0007 */
[----:B------:R-:W-:Y:S02]  /*e460*/  @!P2 IMAD.MOV.U32 R3, RZ, RZ, R8 ;  /* 0x000000ffff03a224 */ /* 0x000fe400078e0008 */
[----:B------:R-:W-:Y:S02]  /*e470*/  VIADD R8, R6, 0x50 ;  /* 0x0000005006087836 */ /* 0x000fe40000000000 */
[----:B------:R-:W-:Y:S01]  /*e480*/  IMAD.MOV.U32 R13, RZ, RZ, R0 ;  /* 0x000000ffff0d7224 */ /* 0x000fe200078e0000 */
[----:B------:R-:W-:Y:S01]  /*e490*/  @!PT LDS RZ, [RZ] ;  /* 0x00000000fffff984 */ /* 0x000fe20000000800 */
[----:B------:R-:W-:Y:S01]  /*e4a0*/  @!PT LDS RZ, [RZ] ;  /* 0x00000000fffff984 */ /* 0x000fe20000000800 */
[----:B------:R-:W-:Y:S01]  /*e4b0*/  @!PT LDS RZ, [RZ] ;  /* 0x00000000fffff984 */ /* 0x000fe20000000800 */
[----:B------:R0:W-:Y:S02]  /*e4c0*/  @!P2 LDGSTS.E.BYPASS.LTC128B.128 [R20+0x1a400], desc[UR36][R2.64], !P0 ;  /* 0x1a4000000214afae */ /* 0x0001e4000c101d64 */
[----:B------:R-:W-:-:S02]  /*e4d0*/  ISETP.GE.AND P2, PT, R8, R5, PT ;  /* 0x000000050800720c */ /* 0x000fc40003f46270 */
[----:B------:R-:W-:Y:S01]  /*e4e0*/  IADD3 R8, R6, 0x60, RZ ;  /* 0x0000006006087810 */ /* 0x000fe20007ffe0ff */
[----:B------:R-:W-:-:S10]  /*e4f0*/  IMAD.MOV.U32 R10, RZ, RZ, R14 ;  /* 0x000000ffff0a7224 */ /* 0x000fd400078e000e */
[----:B0-----:R-:W-:Y:S05]  /*e500*/  WARPSYNC.COLLECTIVE R15, `(.L_x_9325) ;  /* 0x000000000f087348 */ /* 0x001fea0003c00000 */
[----:B------:R1:W2:Y:S02]  /*e510*/  SHFL.IDX P6, R14, R13, R12, R11 ;  /* 0x0000000c0d0e7389 */ /* 0x0002a400000c000b */
[----:B012---:R-:W-:Y:S01]  /*e520*/  ENDCOLLECTIVE ;  /* 0x000000000000791b */ /* 0x007fe20003800000 */
.L_x_9325:
        /* <DEDUP_REMOVED lines=9> */
.L_x_9326:
        /* <DEDUP_REMOVED lines=14> */
.L_x_9327:
[----:B------:R-:W-:Y:S02]  /*e6a0*/  @!P2 LEA R9, R28, UR42, 0x1 ;  /* 0x0000002a1c09ac11 */ /* 0x000fe4000f8e08ff */
[----:B------:R-:W-:Y:S01]  /*e6b0*/  @P2 LOP3.LUT R16, R16, 0x40, RZ, 0xfc, !PT ;  /* 0x0000004010102812 */ /* 0x000fe200078efcff */
[----:B------:R-:W-:Y:S02]  /*e6c0*/  IMAD.MOV.U32 R13, RZ, RZ, R4 ;  /* 0x000000ffff0d7224 */ /* 0x000fe400078e0004 */
[----:B------:R-:W-:-:S05]  /*e6d0*/  IMAD.MOV.U32 R11, RZ, RZ, R14 ;  /* 0x000000ffff0b7224 */ /* 0x000fca00078e000e */
[----:B------:R-:W-:-:S05]  /*e6e0*/  @!P2 LEA R11, P1, R22, R11, 0x1 ;  /* 0x0000000b160ba211 */ /* 0x000fca00078208ff */
[----:B------:R-:W-:Y:S02]  /*e6f0*/  @!P2 IMAD.X R12, RZ, RZ, R2, P1 ;  /* 0x000000ffff0ca224 */ /* 0x000fe400008e0602 */
[----:B------:R-:W-:Y:S01]  /*e700*/  @!P2 IMAD.MOV.U32 R2, RZ, RZ, R11 ;  /* 0x000000ffff02a224 */ /* 0x000fe200078e000b */
[----:B------:R-:W-:Y:S01]  /*e710*/  MOV R11, 0x181f ;  /* 0x0000181f000b7802 */ /* 0x000fe20000000f00 */
        /* <DEDUP_REMOVED lines=9> */
.L_x_9328:
[----:B------:R-:W-:Y:S02]  /*e7b0*/  IMAD.MOV.U32 R13, RZ, RZ, R0 ;  /* 0x000000ffff0d7224 */ /* 0x000fe400078e0000 */
[----:B------:R-:W-:-:S07]  /*e7c0*/  IMAD.MOV.U32 R4, RZ, RZ, R14 ;  /* 0x000000ffff047224 */ /* 0x000fce00078e000e */
[----:B------:R-:W-:Y:S05]  /*e7d0*/  WARPSYNC.COLLECTIVE R15, `(.L_x_9329) ;  /* 0x000000000f087348 */ /* 0x000fea0003c00000 */
[----:B------:R0:W1:Y:S02]  /*e7e0*/  SHFL.IDX P6, R14, R13, R12, R11 ;  /* 0x0000000c0d0e7389 */ /* 0x00006400000c000b */
[----:B01----:R-:W-:Y:S01]  /*e7f0*/  ENDCOLLECTIVE ;  /* 0x000000000000791b */ /* 0x003fe20003800000 */
.L_x_9329:
[----:B------:R-:W-:Y:S05]  /*e800*/  BRA `(.L_x_9330) ;  /* 0xffffffc4001c7947 */ /* 0x000fea000383ffff */
.L_x_9260:
        /* <DEDUP_REMOVED lines=8> */
.L_x_9332:
[----:B------:R-:W-:Y:S05]  /*e890*/  BSYNC B0 ;  /* 0x0000000000007941 */ /* 0x000fea0003800000 */
.L_x_9331:
[----:B------:R-:W-:Y:S01]  /*e8a0*/  IMAD.MOV.U32 R13, RZ, RZ, R0 ;  /* 0x000000ffff0d7224 */ /* 0x000fe200078e0000 */
[----:B------:R-:W-:Y:S01]  /*e8b0*/  LOP3.LUT P5, RZ, R16, 0x1000, RZ, 0xc0, !PT ;  /* 0x0000100010ff7812 */ /* 0x000fe200078ac0ff */
[----:B------:R-:W-:Y:S02]  /*e8c0*/  IMAD.MOV.U32 R12, RZ, RZ, RZ ;  /* 0x000000ffff0c7224 */ /* 0x000fe400078e00ff */
[----:B------:R-:W-:Y:S02]  /*e8d0*/  IMAD.MOV.U32 R11, RZ, RZ, 0x181f ;  /* 0x0000181fff0b7424 */ /* 0x000fe400078e00ff */
[----:B------:R-:W-:Y:S02]  /*e8e0*/  IMAD.MOV.U32 R15, RZ, RZ, -0x1 ;  /* 0xffffffffff0f7424 */ /* 0x000fe400078e00ff */
[----:B------:R-:W-:-:S07]  /*e8f0*/  IMAD.MOV.U32 R2, RZ, RZ, R14 ;  /* 0x000000ffff027224 */ /* 0x000fce00078e000e */
[----:B------:R-:W-:Y:S05]  /*e900*/  WARPSYNC.COLLECTIVE R15, `(.L_x_9333) ;  /* 0x000000000f087348 */ /* 0x000fea0003c00000 */
[----:B------:R0:W1:Y:S02]  /*e910*/  SHFL.IDX P6, R14, R13, R12, R11 ;  /* 0x0000000c0d0e7389 */ /* 0x00006400000c000b */
[----:B01----:R-:W-:Y:S01]  /*e920*/  ENDCOLLECTIVE ;  /* 0x000000000000791b */ /* 0x003fe20003800000 */
.L_x_9333:
[----:B------:R-:W-:Y:S01]  /*e930*/  @!P5 LEA R7, R28, UR42, 0x1 ;  /* 0x0000002a1c07dc11 */ /* 0x000fe2000f8e08ff */
[----:B------:R-:W-:Y:S02]  /*e940*/  IMAD.MOV.U32 R13, RZ, RZ, R4 ;  /* 0x000000ffff0d7224 */ /* 0x000fe400078e0004 */
[----:B------:R-:W-:Y:S01]  /*e950*/  IMAD.MOV.U32 R12, RZ, RZ, 0x1 ;  /* 0x00000001ff0c7424 */ /* 0x000fe200078e00ff */
[----:B------:R-:W-:-:S04]  /*e960*/  @!P5 LEA R14, P0, R22, R14, 0x1 ;  /* 0x0000000e160ed211 */ /* 0x000fc800078008ff */
[----:B------:R-:W-:Y:S01]  /*e970*/  @!P5 IADD3.X R3, RZ, R2, RZ, P0, !PT ;  /* 0x00000002ff03d210 */ /* 0x000fe200007fe4ff */
[----:B------:R-:W-:-:S08]  /*e980*/  @!P5 IMAD.MOV.U32 R2, RZ, RZ, R14 ;  /* 0x000000ffff02d224 */ /* 0x000fd000078e000e */
[----:B------:R-:W-:Y:S05]  /*e990*/  WARPSYNC.COLLECTIVE R15, `(.L_x_9334) ;  /* 0x000000000f087348 */ /* 0x000fea0003c00000 */
[----:B------:R0:W1:Y:S02]  /*e9a0*/  SHFL.IDX P6, R14, R13, R12, R11 ;  /* 0x0000000c0d0e7389 */ /* 0x00006400000c000b */
[----:B01----:R-:W-:Y:S01]  /*e9b0*/  ENDCOLLECTIVE ;  /* 0x000000000000791b */ /* 0x003fe20003800000 */
.L_x_9334:
[----:B------:R-:W-:Y:S01]  /*e9c0*/  @!PT LDS RZ, [RZ] ;  /* 0x00000000fffff984 */ /* 0x000fe20000000800 */
[----:B------:R-:W-:Y:S01]  /*e9d0*/  @!PT LDS RZ, [RZ] ;  /* 0x00000000fffff984 */ /* 0x000fe20000000800 */
[----:B------:R-:W-:Y:S01]  /*e9e0*/  @!PT LDS RZ, [RZ] ;  /* 0x00000000fffff984 */ /* 0x000fe20000000800 */
[----:B------:R0:W-:Y:S04]  /*e9f0*/  @!P5 LDGSTS.E.BYPASS.LTC128B.128 [R7+0x22400], desc[UR36][R2.64], !P4 ;  /* 0x224000000207dfae */ /* 0x0001e8000e101d64 */
[----:B------:R0:W-:Y:S04]  /*ea00*/  @!P5 LDGSTS.E.BYPASS.LTC128B.128 [R7+0x26400], desc[UR36][R2.64+0x80], !P3 ;  /* 0x264000800207dfae */ /* 0x0001e8000d901d64 */
[----:B------:R0:W-:Y:S01]  /*ea10*/  @!P5 LDGSTS.E.BYPASS.LTC128B.128 [R7+0x2a400], desc[UR36][R2.64+0x100], !P2 ;  /* 0x2a4001000207dfae */ /* 0x0001e2000d101d64 */
[----:B------:R-:W-:-:S03]  /*ea20*/  IMAD.MOV.U32 R13, RZ, RZ, R0 ;  /* 0x000000ffff0d7224 */ /* 0x000fc600078e0000 */
[----:B------:R0:W-:Y:S01]  /*ea30*/  @!P5 LDGSTS.E.BYPASS.LTC128B.128 [R7+0x2e400], desc[UR36][R2.64+0x180], !P1 ;  /* 0x2e4001800207dfae */ /* 0x0001e2000c901d64 */
[----:B------:R-:W-:Y:S01]  /*ea40*/  LOP3.LUT P5, RZ, R16, 0x400, RZ, 0xc0, !PT ;  /* 0x0000040010ff7812 */ /* 0x000fe200078ac0ff */
[----:B------:R-:W-:-:S12]  /*ea50*/  IMAD.MOV.U32 R5, RZ, RZ, R14 ;  /* 0x000000ffff057224 */ /* 0x000fd800078e000e */
[----:B0-----:R-:W-:Y:S05]  /*ea60*/  WARPSYNC.COLLECTIVE R15, `(.L_x_9335) ;  /* 0x000000000f087348 */ /* 0x001fea0003c00000 */
[----:B------:R1:W2:Y:S02]  /*ea70*/  SHFL.IDX P6, R14, R13, R12, R11 ;  /* 0x0000000c0d0e7389 */ /* 0x0002a400000c000b */
[----:B012---:R-:W-:Y:S01]  /*ea80*/  ENDCOLLECTIVE ;  /* 0x000000000000791b */ /* 0x007fe20003800000 */
.L_x_9335:
[----:B------:R-:W-:Y:S01]  /*ea90*/  @!P5 LEA R7, R28, UR42, 0x1 ;  /* 0x0000002a1c07dc11 */ /* 0x000fe2000f8e08ff */
[----:B------:R-:W-:Y:S02]  /*eaa0*/  IMAD.MOV.U32 R13, RZ, RZ, R4 ;  /* 0x000000ffff0d7224 */ /* 0x000fe400078e0004 */
[----:B------:R-:W-:Y:S01]  /*eab0*/  IMAD.MOV.U32 R12, RZ, RZ, 0x2 ;  /* 0x00000002ff0c7424 */ /* 0x000fe200078e00ff */
[----:B------:R-:W-:-:S13]  /*eac0*/  LOP3.LUT P6, RZ, R16, 0x800, RZ, 0xc0, !PT ;  /* 0x0000080010ff7812 */ /* 0x000fda00078cc0ff */
[----:B------:R-:W-:Y:S02]  /*ead0*/  @!P6 LEA R14, P0, R22, R14, 0x1 ;  /* 0x0000000e160ee211 */ /* 0x000fe400078008ff */
[----:B------:R-:W-:Y:S02]  /*eae0*/  @!P6 LEA R9, R28, UR42, 0x1 ;  /* 0x0000002a1c09ec11 */ /* 0x000fe4000f8e08ff */
[----:B------:R-:W-:Y:S01]  /*eaf0*/  @!P6 IADD3.X R5, RZ, R5, RZ, P0, !PT ;  /* 0x00000005ff05e210 */ /* 0x000fe200007fe4ff */
[----:B------:R-:W-:-:S04]  /*eb00*/  @!P6 IMAD.MOV.U32 R2, RZ, RZ, R14 ;  /* 0x000000ffff02e224 */ /* 0x000fc800078e000e */
[----:B------:R-:W-:-:S05]  /*eb10*/  @!P6 IMAD.MOV.U32 R3, RZ, RZ, R5 ;  /* 0x000000ffff03e224 */ /* 0x000fca00078e0005 */
[----:B------:R-:W-:Y:S01]  /*eb20*/  @!PT LDS RZ, [RZ] ;  /* 0x00000000fffff984 */ /* 0x000fe20000000800 */
[----:B------:R-:W-:Y:S01]  /*eb30*/  @!PT LDS RZ, [RZ] ;  /* 0x00000000fffff984 */ /* 0x000fe20000000800 */
[----:B------:R-:W-:Y:S01]  /*eb40*/  @!PT LDS RZ, [RZ] ;  /* 0x00000000fffff984 */ /* 0x000fe20000000800 */
[----:B------:R0:W-:Y:S04]  /*eb50*/  @!P6 LDGSTS.E.BYPASS.LTC128B.128 [R9+0x22c00], desc[UR36][R2.64], !P4 ;  /* 0x22c000000209efae */ /* 0x0001e8000e101d64 */
[----:B------:R0:W-:Y:S04]  /*eb60*/  @!P6 LDGSTS.E.BYPASS.LTC128B.128 [R9+0x26c00], desc[UR36][R2.64+0x80], !P3 ;  /* 0x26c000800209efae */ /* 0x0001e8000d901d64 */
[----:B------:R0:W-:Y:S04]  /*eb70*/  @!P6 LDGSTS.E.BYPASS.LTC128B.128 [R9+0x2ac00], desc[UR36][R2.64+0x100], !P2 ;  /* 0x2ac001000209efae */ /* 0x0001e8000d101d64 */
[----:B------:R0:W-:Y:S02]  /*eb80*/  @!P6 LDGSTS.E.BYPASS.LTC128B.128 [R9+0x2ec00], desc[UR36][R2.64+0x180], !P1 ;  /* 0x2ec001800209efae */ /* 0x0001e4000c901d64 */
[----:B0-----:R-:W-:Y:S05]  /*eb90*/  WARPSYNC.COLLECTIVE R15, `(.L_x_9336) ;  /* 0x000000000f087348 */ /* 0x001fea0003c00000 */
[----:B------:R1:W2:Y:S02]  /*eba0*/  SHFL.IDX P6, R14, R13, R12, R11 ;  /* 0x0000000c0d0e7389 */ /* 0x0002a400000c000b */
[----:B012---:R-:W-:Y:S01]  /*ebb0*/  ENDCOLLECTIVE ;  /* 0x000000000000791b */ /* 0x007fe20003800000 */
.L_x_9336:
[----:B------:R-:W-:Y:S01]  /*ebc0*/  MOV R13, R0 ;  /* 0x00000000000d7202 */ /* 0x000fe20000000f00 */
[----:B------:R-:W-:-:S07]  /*ebd0*/  IMAD.MOV.U32 R5, RZ, RZ, R14 ;  /* 0x000000ffff057224 */ /* 0x000fce00078e000e */
[----:B------:R-:W-:Y:S05]  /*ebe0*/  WARPSYNC.COLLECTIVE R15, `(.L_x_9337) ;  /* 0x000000000f087348 */ /* 0x000fea0003c00000 */
[----:B------:R0:W1:Y:S02]  /*ebf0*/  SHFL.IDX P6, R14, R13, R12, R11 ;  /* 0x0000000c0d0e7389 */ /* 0x00006400000c000b */
[----:B01----:R-:W-:Y:S01]  /*ec00*/  ENDCOLLECTIVE ;  /* 0x000000000000791b */ /* 0x003fe20003800000 */
.L_x_9337:
[----:B------:R-:W-:Y:S02]  /*ec10*/  IMAD.MOV.U32 R13, RZ, RZ, R4 ;  /* 0x000000ffff0d7224 */ /* 0x000fe400078e0004 */
[----:B------:R-:W-:Y:S01]  /*ec20*/  IMAD.MOV.U32 R12, RZ, RZ, 0x3 ;  /* 0x00000003ff0c7424 */ /* 0x000fe200078e00ff */
[----:B------:R-:W-:-:S05]  /*ec30*/  @!P5 LEA R14, P0, R22, R14, 0x1 ;  /* 0x0000000e160ed211 */ /* 0x000fca00078008ff */
[----:B------:R-:W-:-:S08]  /*ec40*/  @!P5 IMAD.MOV.U32 R2, RZ, RZ, R14 ;  /* 0x000000ffff02d224 */ /* 0x000fd000078e000e */
[----:B------:R-:W-:Y:S05]  /*ec50*/  WARPSYNC.COLLECTIVE R15, `(.L_x_9338) ;  /* 0x000000000f087348 */ /* 0x000fea0003c00000 */
[----:B------:R0:W1:Y:S02]  /*ec60*/  SHFL.IDX P6, R14, R13, R12, R11 ;  /* 0x0000000c0d0e7389 */ /* 0x00006400000c000b */
[----:B01----:R-:W-:Y:S01]  /*ec70*/  ENDCOLLECTIVE ;  /* 0x000000000000791b */ /* 0x003fe20003800000 */
.L_x_9338:
[----:B------:R-:W-:-:S04]  /*ec80*/  @!P5 IMAD.X R5, RZ, RZ, R5, P0 ;  /* 0x000000ffff05d224 */ /* 0x000fc800000e0605 */
[----:B------:R-:W-:-:S05]  /*ec90*/  @!P5 IMAD.MOV.U32 R3, RZ, RZ, R5 ;  /* 0x000000ffff03d224 */ /* 0x000fca00078e0005 */
[----:B------:R-:W-:Y:S01]  /*eca0*/  @!PT LDS RZ, [RZ] ;  /* 0x00000000fffff984 */ /* 0x000fe20000000800 */
[----:B------:R-:W-:Y:S01]  /*ecb0*/  @!PT LDS RZ, [RZ] ;  /* 0x00000000fffff984 */ /* 0x000fe20000000800 */
[----:B------:R-:W-:Y:S01]  /*ecc0*/  @!PT LDS RZ, [RZ] ;  /* 0x00000000fffff984 */ /* 0x000fe20000000800 */
[----:B------:R0:W-:Y:S01]  /*ecd0*/  @!P5 LDGSTS.E.BYPASS.LTC128B.128 [R7+0x23400], desc[UR36][R2.64], !P4 ;  /* 0x234000000207dfae */ /* 0x0001e2000e101d64 */
[----:B------:R-:W-:-:S03]  /*ece0*/  IMAD.MOV.U32 R13, RZ, RZ, R0 ;  /* 0x000000ffff0d7224 */ /* 0x000fc600078e0000 */
[----:B------:R0:W-:Y:S04]  /*ecf0*/  @!P5 LDGSTS.E.BYPASS.LTC128B.128 [R7+0x27400], desc[UR36][R2.64+0x80], !P3 ;  /* 0x274000800207dfae */ /* 0x0001e8000d901d64 */
[----:B------:R0:W-:Y:S04]  /*ed00*/  @!P5 LDGSTS.E.BYPASS.LTC128B.128 [R7+0x2b400], desc[UR36][R2.64+0x100], !P2 ;  /* 0x2b4001000207dfae */ /* 0x0001e8000d101d64 */
[----:B------:R0:W-:Y:S01]  /*ed10*/  @!P5 LDGSTS.E.BYPASS.LTC128B.128 [R7+0x2f400], desc[UR36][R2.64+0x180], !P1 ;  /* 0x2f4001800207dfae */ /* 0x0001e2000c901d64 */
[----:B------:R-:W-:Y:S02]  /*ed20*/  MOV R5, R14 ;  /* 0x0000000e00057202 */ /* 0x000fe40000000f00 */
[----:B------:R-:W-:-:S13]  /*ed30*/  LOP3.LUT P5, RZ, R16, 0x100, RZ, 0xc0, !PT ;  /* 0x0000010010ff7812 */ /* 0x000fda00078ac0ff */
[----:B0-----:R-:W-:Y:S05]  /*ed40*/  WARPSYNC.COLLECTIVE R15, `(.L_x_9339) ;  /* 0x000000000f087348 */ /* 0x001fea0003c00000 */
[----:B------:R1:W2:Y:S02]  /*ed50*/  SHFL.IDX P6, R14, R13, R12, R11 ;  /* 0x0000000c0d0e7389 */ /* 0x0002a400000c000b */
[----:B012---:R-:W-:Y:S01]  /*ed60*/  ENDCOLLECTIVE ;  /* 0x000000000000791b */ /* 0x007fe20003800000 */
.L_x_9339:
[----:B------:R-:W-:Y:S01]  /*ed70*/  @!P5 LEA R7, R28, UR42, 0x1 ;  /* 0x0000002a1c07dc11 */ /* 0x000fe2000f8e08ff */
[----:B------:R-:W-:Y:S01]  /*ed80*/  IMAD.MOV.U32 R13, RZ, RZ, R4 ;  /* 0x000000ffff0d7224 */ /* 0x000fe200078e0004 */
[----:B------:R-:W-:Y:S02]  /*ed90*/  MOV R12, 0x4 ;  /* 0x00000004000c7802 */ /* 0x000fe40000000f00 */
[----:B------:R-:W-:-:S13]  /*eda0*/  LOP3.LUT P6, RZ, R16, 0x200, RZ, 0xc0, !PT ;  /* 0x0000020010ff7812 */ /* 0x000fda00078cc0ff */
[----:B------:R-:W-:Y:S02]  /*edb0*/  @!P6 LEA R14, P0, R22, R14, 0x1 ;  /* 0x0000000e160ee211 */ /* 0x000fe400078008ff */
[----:B------:R-:W-:-:S03]  /*edc0*/  @!P6 LEA R9, R28, UR42, 0x1 ;  /* 0x0000002a1c09ec11 */ /* 0x000fc6000f8e08ff */
[----:B------:R-:W-:Y:S02]  /*edd0*/  @!P6 IMAD.X R5, RZ, RZ, R5, P0 ;  /* 0x000000ffff05e224 */ /* 0x000fe400000e0605 */
[----:B------:R-:W-:Y:S02]  /*ede0*/  @!P6 IMAD.MOV.U32 R2, RZ, RZ, R14 ;  /* 0x000000ffff02e224 */ /* 0x000fe400078e000e */
        /* <DEDUP_REMOVED lines=11> */
.L_x_9340:
[----:B------:R-:W-:Y:S02]  /*eea0*/  IMAD.MOV.U32 R13, RZ, RZ, R0 ;  /* 0x000000ffff0d7224 */ /* 0x000fe400078e0000 */
[----:B------:R-:W-:-:S07]  /*eeb0*/  IMAD.MOV.U32 R5, RZ, RZ, R14 ;  /* 0x000000ffff057224 */ /* 0x000fce00078e000e */
[----:B------:R-:W-:Y:S05]  /*eec0*/  WARPSYNC.COLLECTIVE R15, `(.L_x_9341) ;  /* 0x000000000f087348 */ /* 0x000fea0003c00000 */
[----:B------:R0:W1:Y:S02]  /*eed0*/  SHFL.IDX P6, R14, R13, R12, R11 ;  /* 0x0000000c0d0e7389 */ /* 0x00006400000c000b */
[----:B01----:R-:W-:Y:S01]  /*eee0*/  ENDCOLLECTIVE ;  /* 0x000000000000791b */ /* 0x003fe20003800000 */
.L_x_9341:
[----:B------:R-:W-:Y:S01]  /*eef0*/  MOV R13, R4 ;  /* 0x00000004000d7202 */ /* 0x000fe20000000f00 */
[----:B------:R-:W-:Y:S01]  /*ef00*/  IMAD.MOV.U32 R12, RZ, RZ, 0x5 ;  /* 0x00000005ff0c7424 */ /* 0x000fe200078e00ff */
[----:B------:R-:W-:-:S05]  /*ef10*/  @!P5 LEA R14, P0, R22, R14, 0x1 ;  /* 0x0000000e160ed211 */ /* 0x000fca00078008ff */
[----:B------:R-:W-:-:S08]  /*ef20*/  @!P5 IMAD.MOV.U32 R2, RZ, RZ, R14 ;  /* 0x000000ffff02d224 */ /* 0x000fd000078e000e */
[----:B------:R-:W-:Y:S05]  /*ef30*/  WARPSYNC.COLLECTIVE R15, `(.L_x_9342) ;  /* 0x000000000f087348 */ /* 0x000fea0003c00000 */
[----:B------:R0:W1:Y:S02]  /*ef40*/  SHFL.IDX P6, R14, R13, R12, R11 ;  /* 0x0000000c0d0e7389 */ /* 0x00006400000c000b */
[----:B01----:R-:W-:Y:S01]  /*ef50*/  ENDCOLLECTIVE ;  /* 0x000000000000791b */ /* 0x003fe20003800000 */
.L_x_9342:
        /* <DEDUP_REMOVED lines=10> */
[----:B------:R-:W-:Y:S01]  /*f000*/  IMAD.MOV.U32 R5, RZ, RZ, R14 ;  /* 0x000000ffff057224 */ /* 0x000fe200078e000e */
[----:B------:R-:W-:-:S13]  /*f010*/  LOP3.LUT P5, RZ, R16, 0x40, RZ, 0xc0, !PT ;  /* 0x0000004010ff7812 */ /* 0x000fda00078ac0ff */
[----:B0-----:R-:W-:Y:S05]  /*f020*/  WARPSYNC.COLLECTIVE R15, `(.L_x_9343) ;  /* 0x000000000f087348 */ /* 0x001fea0003c00000 */
[----:B------:R1:W2:Y:S02]  /*f030*/  SHFL.IDX P6, R14, R13, R12, R11 ;  /* 0x0000000c0d0e7389 */ /* 0x0002a400000c000b */
[----:B012---:R-:W-:Y:S01]  /*f040*/  ENDCOLLECTIVE ;  /* 0x000000000000791b */ /* 0x007fe20003800000 */
.L_x_9343:
[----:B------:R-:W-:Y:S01]  /*f050*/  @!P5 LEA R7, R28, UR42, 0x1 ;  /* 0x0000002a1c07dc11 */ /* 0x000fe2000f8e08ff */
[----:B------:R-:W-:Y:S02]  /*f060*/  IMAD.MOV.U32 R13, RZ, RZ, R4 ;  /* 0x000000ffff0d7224 */ /* 0x000fe400078e0004 */
[----:B------:R-:W-:Y:S01]  /*f070*/  IMAD.MOV.U32 R12, RZ, RZ, 0x6 ;  /* 0x00000006ff0c7424 */ /* 0x000fe200078e00ff */
[----:B------:R-:W-:-:S13]  /*f080*/  LOP3.LUT P6, RZ, R16, 0x80, RZ, 0xc0, !PT ;  /* 0x0000008010ff7812 */ /* 0x000fda00078cc0ff */
[----:B------:R-:W-:Y:S02]  /*f090*/  @!P6 LEA R14, P0, R22, R14, 0x1 ;  /* 0x0000000e160ee211 */ /* 0x000fe400078008ff */
[----:B------:R-:W-:-:S03]  /*f0a0*/  @!P6 LEA R9, R28, UR42, 0x1 ;  /* 0x0000002a1c09ec11 */ /* 0x000fc6000f8e08ff */
[----:B------:R-:W-:Y:S02]  /*f0b0*/  @!P6 IMAD.X R5, RZ, RZ, R5, P0 ;  /* 0x000000ffff05e224 */ /* 0x000fe400000e0605 */
[----:B------:R-:W-:-:S03]  /*f0c0*/  @!P6 IMAD.MOV.U32 R2, RZ, RZ, R14 ;  /* 0x000000ffff02e224 */ /* 0x000fc600078e000e */
[----:B------:R-:W-:-:S05]  /*f0d0*/  @!P6 MOV R3, R5 ;  /* 0x000000050003e202 */ /* 0x000fca0000000f00 */
        /* <DEDUP_REMOVED lines=10> */
.L_x_9344:
[----:B------:R-:W-:Y:S02]  /*f180*/  IMAD.MOV.U32 R13, RZ, RZ, R0 ;  /* 0x000000ffff0d7224 */ /* 0x000fe400078e0000 */
[----:B------:R-:W-:-:S07]  /*f190*/  IMAD.MOV.U32 R5, RZ, RZ, R14 ;  /* 0x000000ffff057224 */ /* 0x000fce00078e000e */
[----:B------:R-:W-:Y:S05]  /*f1a0*/  WARPSYNC.COLLECTIVE R15, `(.L_x_9345) ;  /* 0x000000000f087348 */ /* 0x000fea0003c00000 */
[----:B------:R0:W1:Y:S02]  /*f1b0*/  SHFL.IDX P6, R14, R13, R12, R11 ;  /* 0x0000000c0d0e7389 */ /* 0x00006400000c000b */
[----:B01----:R-:W-:Y:S01]  /*f1c0*/  ENDCOLLECTIVE ;  /* 0x000000000000791b */ /* 0x003fe20003800000 */
.L_x_9345:
[----:B------:R-:W-:Y:S02]  /*f1d0*/  IMAD.MOV.U32 R13, RZ, RZ, R4 ;  /* 0x000000ffff0d7224 */ /* 0x000fe400078e0004 */
[----:B------:R-:W-:Y:S01]  /*f1e0*/  IMAD.MOV.U32 R12, RZ, RZ, 0x7 ;  /* 0x00000007ff0c7424 */ /* 0x000fe200078e00ff */
[----:B------:R-:W-:-:S04]  /*f1f0*/  @!P5 LEA R14, P0, R22, R14, 0x1 ;  /* 0x0000000e160ed211 */ /* 0x000fc800078008ff */
[----:B------:R-:W-:Y:S01]  /*f200*/  @!P5 MOV R2, R14 ;  /* 0x0000000e0002d202 */ /* 0x000fe20000000f00 */
[----:B------:R-:W-:-:S08]  /*f210*/  @!P5 IMAD.X R5, RZ, RZ, R5, P0 ;  /* 0x000000ffff05d224 */ /* 0x000fd000000e0605 */
[----:B------:R-:W-:Y:S05]  /*f220*/  WARPSYNC.COLLECTIVE R15, `(.L_x_9346) ;  /* 0x000000000f087348 */ /* 0x000fea0003c00000 */
[----:B------:R0:W1:Y:S02]  /*f230*/  SHFL.IDX P6, R14, R13, R12, R11 ;  /* 0x0000000c0d0e7389 */ /* 0x00006400000c000b */
[----:B01----:R-:W-:Y:S01]  /*f240*/  ENDCOLLECTIVE ;  /* 0x000000000000791b */ /* 0x003fe20003800000 */
.L_x_9346:
[----:B------:R-:W-:-:S05]  /*f250*/  @!P5 IMAD.MOV.U32 R3, RZ, RZ, R5 ;  /* 0x000000ffff03d224 */ /* 0x000fca00078e0005 */
[----:B------:R-:W-:Y:S01]  /*f260*/  @!PT LDS RZ, [RZ] ;  /* 0x00000000fffff984 */ /* 0x000fe20000000800 */
[----:B------:R-:W-:Y:S01]  /*f270*/  @!PT LDS RZ, [RZ] ;  /* 0x00000000fffff984 */ /* 0x000fe20000000800 */
[----:B------:R-:W-:Y:S01]  /*f280*/  @!PT LDS RZ, [RZ] ;  /* 0x00000000fffff984 */ /* 0x000fe20000000800 */
[----:B------:R0:W-:Y:S04]  /*f290*/  @!P5 LDGSTS.E.BYPASS.LTC128B.128 [R7+0x25400], desc[UR36][R2.64], !P4 ;  /* 0x254000000207dfae */ /* 0x0001e8000e101d64 */
[----:B------:R0:W-:Y:S01]  /*f2a0*/  @!P5 LDGSTS.E.BYPASS.LTC128B.128 [R7+0x29400], desc[UR36][R2.64+0x80], !P3 ;  /* 0x294000800207dfae */ /* 0x0001e2000d901d64 */
[----:B------:R-:W-:-:S03]  /*f2b0*/  IMAD.MOV.U32 R13, RZ, RZ, R0 ;  /* 0x000000ffff0d7224 */ /* 0x000fc600078e0000 */
[----:B------:R0:W-:Y:S04]  /*f2c0*/  @!P5 LDGSTS.E.BYPASS.LTC128B.128 [R7+0x2d400], desc[UR36][R2.64+0x100], !P2 ;  /* 0x2d4001000207dfae */ /* 0x0001e8000d101d64 */
[----:B------:R0:W-:Y:S01]  /*f2d0*/  @!P5 LDGSTS.E.BYPASS.LTC128B.128 [R7+0x31400], desc[UR36][R2.64+0x180], !P1 ;  /* 0x314001800207dfae */ /* 0x0001e2000c901d64 */
[----:B------:R-:W-:-:S07]  /*f2e0*/  IMAD.MOV.U32 R5, RZ, RZ, R14 ;  /* 0x000000ffff057224 */ /* 0x000fce00078e000e */
[----:B0-----:R-:W-:Y:S05]  /*f2f0*/  WARPSYNC.COLLECTIVE R15, `(.L_x_9347) ;  /* 0x000000000f087348 */ /* 0x001fea0003c00000 */
[----:B------:R1:W2:Y:S02]  /*f300*/  SHFL.IDX P6, R14, R13, R12, R11 ;  /* 0x0000000c0d0e7389 */ /* 0x0002a400000c000b */
[----:B012---:R-:W-:Y:S01]  /*f310*/  ENDCOLLECTIVE ;  /* 0x000000000000791b */ /* 0x007fe20003800000 */
.L_x_9347:
[----:B------:R-:W-:Y:S05]  /*f320*/  BRA `(.L_x_9348) ;  /* 0xffffffc400007947 */ /* 0x000fea000383ffff */
.L_x_9263:
[----:B0--3--:R-:W-:-:S04]  /*f330*/  MOV R3, UR42 ;  /* 0x0000002a00037c02 */ /* 0x009fc80008000f00 */
[----:B------:R0:W3:Y:S03]  /*f340*/  SYNCS.PHASECHK.TRANS64.TRYWAIT P0, [R3+URZ+0x32420], R0 ;  /* 0x03242000030075a7 */ /* 0x0000e6000800017f */
[----:B---3--:R-:W-:Y:S05]  /*f350*/  @!P0 NANOSLEEP.SYNCS 0x989680 ;  /* 0x009896800000895d */ /* 0x008fea0003900000 */
[----:B------:R-:W3:Y:S02]  /*f360*/  @!P0 SYNCS.PHASECHK.TRANS64 P0, [R3+URZ+0x32420], R0 ;  /* 0x03242000030085a7 */ /* 0x000ee4000800007f */
[----:B---3--:R-:W-:Y:S05]  /*f370*/  @!P0 BRA `(.L_x_9263) ;  /* 0xfffffffc00ec8947 */ /* 0x008fea000383ffff */
[----:B------:R-:W-:Y:S05]  /*f380*/  BRA `(.L_x_9349) ;  /* 0xffffffc400447947 */ /* 0x000fea000383ffff */
.L_x_9265:
[----:B0--3--:R-:W-:-:S04]  /*f390*/  IMAD.U32 R3, RZ, RZ, UR42 ;  /* 0x0000002aff037e24 */ /* 0x009fc8000f8e00ff */
[----:B------:R0:W3:Y:S03]  /*f3a0*/  SYNCS.PHASECHK.TRANS64.TRYWAIT P0, [R3+URZ+0x32460], R0 ;  /* 0x03246000030075a7 */ /* 0x0000e6000800017f */
[----:B---3--:R-:W-:Y:S05]  /*f3b0*/  @!P0 NANOSLEEP.SYNCS 0x989680 ;  /* 0x009896800000895d */ /* 0x008fea0003900000 */
[----:B------:R-:W3:Y:S02]  /*f3c0*/  @!P0 SYNCS.PHASECHK.TRANS64 P0, [R3+URZ+0x32460], R0 ;  /* 0x03246000030085a7 */ /* 0x000ee4000800007f */
[----:B---3--:R-:W-:Y:S05]  /*f3d0*/  @!P0 BRA `(.L_x_9265) ;  /* 0xfffffffc00ec8947 */ /* 0x008fea000383ffff */
[----:B------:R-:W-:Y:S05]  /*f3e0*/  BRA `(.L_x_9350) ;  /* 0xffffffc400407947 */ /* 0x000fea000383ffff */
.L_x_9266:
[----:B------:R-:W-:Y:S01]  /*f3f0*/  BSSY B0, `(.L_x_9351) ;  /* 0x0000008000007945 */ /* 0x000fe20003800000 */
[----:B------:R-:W-:Y:S02]  /*f400*/  IMAD.MOV.U32 R13, RZ, RZ, R19 ;  /* 0x000000ffff0d7224 */ /* 0x000fe400078e0013 */
[----:B------:R-:W-:Y:S02]  /*f410*/  IMAD.MOV.U32 R12, RZ, RZ, RZ ;  /* 0x000000ffff0c7224 */ /* 0x000fe400078e00ff */
[----:B------:R-:W-:Y:S02]  /*f420*/  IMAD.MOV.U32 R11, RZ, RZ, 0x181f ;  /* 0x0000181fff0b7424 */ /* 0x000fe400078e00ff */
[----:B------:R-:W-:-:S07]  /*f430*/  IMAD.MOV.U32 R15, RZ, RZ, -0x1 ;  /* 0xffffffffff0f7424 */ /* 0x000fce00078e00ff */
[----:B-1----:R-:W-:Y:S05]  /*f440*/  WARPSYNC.COLLECTIVE R15, `(.L_x_9352) ;  /* 0x000000000f087348 */ /* 0x002fea0003c00000 */
[----:B-1----:R0:W1:Y:S02]  /*f450*/  SHFL.IDX P6, R14, R13, R12, R11 ;  /* 0x0000000c0d0e7389 */ /* 0x00206400000c000b */
[----:B01----:R-:W-:Y:S01]  /*f460*/  ENDCOLLECTIVE ;  /* 0x000000000000791b */ /* 0x003fe20003800000 */
.L_x_9352:
[----:B------:R-:W-:Y:S05]  /*f470*/  BSYNC B0 ;  /* 0x0000000000007941 */ /* 0x000fea0003800000 */
.L_x_9351:
[----:B------:R-:W-:Y:S01]  /*f480*/  IMAD.MOV.U32 R13, RZ, RZ, R18 ;  /* 0x000000ffff0d7224 */ /* 0x000fe200078e0012 */
[----:B------:R-:W-:Y:S01]  /*f490*/  MOV R3, R14 ;  /* 0x0000000e00037202 */ /* 0x000fe20000000f00 */
[----:B------:R-:W-:Y:S01]  /*f4a0*/  IMAD.MOV.U32 R12, RZ, RZ, RZ ;  /* 0x000000ffff0c7224 */ /* 0x000fe200078e00ff */
[----:B------:R-:W-:Y:S01]  /*f4b0*/  LEA R10, R28, UR42, 0x1 ;  /* 0x0000002a1c0a7c11 */ /* 0x000fe2000f8e08ff */
[----:B------:R-:W-:Y:S01]  /*f4c0*/  IMAD.MOV.U32 R11, RZ, RZ, 0x181f ;  /* 0x0000181fff0b7424 */ /* 0x000fe200078e00ff */
[C---:B------:R-:W-:Y:S01]  /*f4d0*/  LOP3.LUT P2, RZ, R5.reuse, 0x2, RZ, 0xc0, !PT ;  /* 0x0000000205ff7812 */ /* 0x040fe2000784c0ff */
[----:B------:R-:W-:Y:S01]  /*f4e0*/  IMAD.MOV.U32 R15, RZ, RZ, -0x1 ;  /* 0xffffffffff0f7424 */ /* 0x000fe200078e00ff */
[----:B------:R-:W-:Y:S01]  /*f4f0*/  LOP3.LUT P1, RZ, R5, 0x4, RZ, 0xc0, !PT ;  /* 0x0000000405ff7812 */ /* 0x000fe2000782c0ff */
[----:B------:R-:W-:Y:S02]  /*f500*/  IMAD.SHL.U32 R0, R22, 0x2, RZ ;  /* 0x0000000216007824 */ /* 0x000fe400078e00ff */
[----:B------:R-:W-:-:S10]  /*f510*/  IMAD.MOV.U32 R6, RZ, RZ, RZ ;  /* 0x000000ffff067224 */ /* 0x000fd400078e00ff */
[----:B------:R-:W-:Y:S05]  /*f520*/  WARPSYNC.COLLECTIVE R15, `(.L_x_9353) ;  /* 0x000000000f087348 */ /* 0x000fea0003c00000 */
[----:B------:R0:W1:Y:S02]  /*f530*/  SHFL.IDX P6, R14, R13, R12, R11 ;  /* 0x0000000c0d0e7389 */ /* 0x00006400000c000b */
[----:B01----:R-:W-:Y:S01]  /*f540*/  ENDCOLLECTIVE ;  /* 0x000000000000791b */ /* 0x003fe20003800000 */
.L_x_9353:
[----:B------:R-:W-:Y:S01]  /*f550*/  ISETP.LT.OR P3, PT, R17, 0x1, !P1 ;  /* 0x000000011100780c */ /* 0x000fe20004f61670 */
[----:B------:R-:W-:Y:S02]  /*f560*/  VIADD R31, R10, 0x400 ;  /* 0x000004000a1f7836 */ /* 0x000fe40000000000 */
[----:B------:R-:W-:Y:S02]  /*f570*/  IMAD.MOV.U32 R13, RZ, RZ, R19 ;  /* 0x000000ffff0d7224 */ /* 0x000fe400078e0013 */
[----:B------:R-:W-:Y:S01]  /*f580*/  IMAD.MOV.U32 R12, RZ, RZ, 0x1 ;  /* 0x00000001ff0c7424 */ /* 0x000fe200078e00ff */
[----:B------:R-:W-:-:S13]  /*f590*/  IADD3 R2, P0, R14, R0, RZ ;  /* 0x000000000e027210 */ /* 0x000fda0007f1e0ff */
[----:B------:R-:W-:Y:S05]  /*f5a0*/  WARPSYNC.COLLECTIVE R15, `(.L_x_9354) ;  /* 0x000000000f087348 */ /* 0x000fea0003c00000 */
[----:B------:R0:W1:Y:S02]  /*f5b0*/  SHFL.IDX P6, R14, R13, R12, R11 ;  /* 0x0000000c0d0e7389 */ /* 0x00006400000c000b */
[----:B01----:R-:W-:Y:S01]  /*f5c0*/  ENDCOLLECTIVE ;  /* 0x000000000000791b */ /* 0x003fe20003800000 */
.L_x_9354:
[----:B------:R-:W-:Y:S02]  /*f5d0*/  IADD3.X R3, RZ, R3, RZ, P0, !PT ;  /* 0x00000003ff037210 */ /* 0x000fe400007fe4ff */
        /* <DEDUP_REMOVED lines=11> */
.L_x_9355:
[----:B------:R-:W-:Y:S01]  /*f690*/  @!PT LDS RZ, [RZ] ;  /* 0x00000000fffff984 */ /* 0x000fe20000000800 */
[----:B------:R-:W-:Y:S01]  /*f6a0*/  @!PT LDS RZ, [RZ] ;  /* 0x00000000fffff984 */ /* 0x000fe20000000800 */
[----:B------:R-:W-:Y:S01]  /*f6b0*/  @!PT LDS RZ, [RZ] ;  /* 0x00000000fffff984 */ /* 0x000fe20000000800 */
[----:B------:R-:W-:Y:S01]  /*f6c0*/  LDGSTS.E.BYPASS.LTC128B.128 [R10+0x3400], desc[UR36][R2.64+0x80], !P0 ;  /* 0x03400080020a7fae */ /* 0x000fe2000c101d64 */
[----:B------:R-:W-:-:S03]  /*f6d0*/  LOP3.LUT P0, RZ, R5, 0x8, RZ, 0xc0, !PT ;  /* 0x0000000805ff7812 */ /* 0x000fc6000780c0ff */
[----:B------:R-:W-:Y:S01]  /*f6e0*/  LDGSTS.E.BYPASS.LTC128B.128 [R10+0x6400], desc[UR36][R2.64+0x100], !P3 ;  /* 0x06400100020a7fae */ /* 0x000fe2000d901d64 */
[----:B------:R-:W-:Y:S02]  /*f6f0*/  ISETP.LT.OR P3, PT, R17, 0x1, !P0 ;  /* 0x000000011100780c */ /* 0x000fe40004761670 */
[----:B------:R-:W-:Y:S01]  /*f700*/  MOV R13, R19 ;  /* 0x00000013000d7202 */ /* 0x000fe20000000f00 */
[----:B------:R-:W-:-:S10]  /*f710*/  IMAD.MOV.U32 R12, RZ, RZ, 0x2 ;  /* 0x00000002ff0c7424 */ /* 0x000fd400078e00ff */
[----:B------:R0:W-:Y:S02]  /*f720*/  LDGSTS.E.BYPASS.LTC128B.128 [R10+0x9400], desc[UR36][R2.64+0x180], !P3 ;  /* 0x09400180020a7fae */ /* 0x0001e4000d901d64 */
[----:B0-----:R-:W-:-:S13]  /*f730*/  IADD3 R2, P3, R14, R0, RZ ;  /* 0x000000000e027210 */ /* 0x001fda0007f7e0ff */
[----:B------:R-:W-:Y:S05]  /*f740*/  WARPSYNC.COLLECTIVE R15, `(.L_x_9356) ;  /* 0x000000000f087348 */ /* 0x000fea0003c00000 */
[----:B------:R0:W1:Y:S02]  /*f750*/  SHFL.IDX P6, R14, R13, R12, R11 ;  /* 0x0000000c0d0e7389 */ /* 0x00006400000c000b */
[----:B01----:R-:W-:Y:S01]  /*f760*/  ENDCOLLECTIVE ;  /* 0x000000000000791b */ /* 0x003fe20003800000 */
.L_x_9356:
        /* <DEDUP_REMOVED lines=12> */
.L_x_9357:
        /* <DEDUP_REMOVED lines=14> */
.L_x_9358:
        /* <DEDUP_REMOVED lines=12> */
.L_x_9359:
        /* <DEDUP_REMOVED lines=14> */
.L_x_9360:
        /* <DEDUP_REMOVED lines=12> */
.L_x_9361:
        /* <DEDUP_REMOVED lines=14> */
.L_x_9362:
[----:B------:R-:W-:Y:S01]  /*fc50*/  IMAD.X R3, RZ, RZ, R20, P3 ;  /* 0x000000ffff037224 */ /* 0x000fe200018e0614 */
        /* <DEDUP_REMOVED lines=11> */
.L_x_9363:
        /* <DEDUP_REMOVED lines=9> */
.L_x_9273:
[----:B-1----:R1:W2:Y:S02]  /*fda0*/  SYNCS.PHASECHK.TRANS64.TRYWAIT P0, [R19+URZ+0x32440], R23 ;  /* 0x03244017130075a7 */ /* 0x0022a4000800017f */
[----:B--2---:R-:W-:Y:S05]  /*fdb0*/  @!P0 NANOSLEEP.SYNCS 0x989680 ;  /* 0x009896800000895d */ /* 0x004fea0003900000 */
[----:B------:R-:W2:Y:S02]  /*fdc0*/  @!P0 SYNCS.PHASECHK.TRANS64 P0, [R19+URZ+0x32440], R23 ;  /* 0x03244017130085a7 */ /* 0x000ea4000800007f */
[----:B--2---:R-:W-:Y:S05]  /*fdd0*/  @!P0 BRA `(.L_x_9273) ;  /* 0xfffffffc00f08947 */ /* 0x004fea000383ffff */
[----:B------:R-:W-:Y:S05]  /*fde0*/  BRA `(.L_x_9365) ;  /* 0xffffffc400747947 */ /* 0x000fea000383ffff */
.L_x_9274:
        /* <DEDUP_REMOVED lines=8> */
.L_x_9367:
[----:B------:R-:W-:Y:S05]  /*fe70*/  BSYNC B1 ;  /* 0x0000000000017941 */ /* 0x000fea0003800000 */
.L_x_9366:
        /* <DEDUP_REMOVED lines=9> */
.L_x_9368:
[----:B------:R-:W-:Y:S02]  /*ff10*/  IMAD.MOV.U32 R13, RZ, RZ, R24 ;  /* 0x000000ffff0d7224 */ /* 0x000fe400078e0018 */
[----:B------:R-:W-:Y:S01]  /*ff20*/  IMAD.MOV.U32 R12, RZ, RZ, 0x1 ;  /* 0x00000001ff0c7424 */ /* 0x000fe200078e00ff */
[----:B------:R-:W-:-:S13]  /*ff30*/  IADD3 R2, P0, R14, R0, RZ ;  /* 0x000000000e027210 */ /* 0x000fda0007f1e0ff */
[----:B------:R-:W-:Y:S05]  /*ff40*/  WARPSYNC.COLLECTIVE R15, `(.L_x_9369) ;  /* 0x000000000f087348 */ /* 0x000fea0003c00000 */
[----:B------:R0:W1:Y:S02]  /*ff50*/  SHFL.IDX P6, R14, R13, R12, R11 ;  /* 0x0000000c0d0e7389 */ /* 0x00006400000c000b */
[----:B01----:R-:W-:Y:S01]  /*ff60*/  ENDCOLLECTIVE ;  /* 0x000000000000791b */ /* 0x003fe20003800000 */
.L_x_9369:
[----:B------:R-:W-:-:S05]  /*ff70*/  IADD3.X R3, RZ, R3, RZ, P0, !PT ;  /* 0x00000003ff037210 */ /* 0x000fca00007fe4ff */
        /* <DEDUP_REMOVED lines=9> */
.L_x_9370:
[----:B------:R-:W-:Y:S01]  /*10010*/  MOV R13, R24 ;  /* 0x00000018000d7202 */ /* 0x000fe20000000f00 */
[----:B------:R-:W-:Y:S01]  /*10020*/  IMAD.MOV.U32 R12, RZ, RZ, 0x2 ;  /* 0x00000002ff0c7424 */ /* 0x000fe200078e00ff */
[----:B------:R-:W-:-:S13]  /*10030*/  IADD3 R2, P0, R14, R0, RZ ;  /* 0x000000000e027210 */ /* 0x000fda0007f1e0ff */
[----:B------:R-:W-:Y:S05]  /*10040*/  WARPSYNC.COLLECTIVE R15, `(.L_x_9371) ;  /* 0x000000000f087348 */ /* 0x000fea0003c00000 */
[----:B------:R0:W1:Y:S02]  /*10050*/  SHFL.IDX P6, R14, R13, R12, R11 ;  /* 0x0000000c0d0e7389 */ /* 0x00006400000c000b */
[----:B01----:R-:W-:Y:S01]  /*10060*/  ENDCOLLECTIVE ;  /* 0x000000000000791b */ /* 0x003fe20003800000 */
.L_x_9371:
        /* <DEDUP_REMOVED lines=10> */
.L_x_9372:
[----:B------:R-:W-:Y:S01]  /*10110*/  IMAD.MOV.U32 R13, RZ, RZ, R24 ;  /* 0x000000ffff0d7224 */ /* 0x000fe200078e0018 */
[----:B------:R-:W-:Y:S02]  /*10120*/  MOV R12, 0x3 ;  /* 0x00000003000c7802 */ /* 0x000fe40000000f00 */
[----:B------:R-:W-:-:S13]  /*10130*/  IADD3 R2, P0, R14, R0, RZ ;  /* 0x000000000e027210 */ /* 0x000fda0007f1e0ff */
[----:B------:R-:W-:Y:S05]  /*10140*/  WARPSYNC.COLLECTIVE R15, `(.L_x_9373) ;  /* 0x000000000f087348 */ /* 0x000fea0003c00000 */
[----:B------:R0:W1:Y:S02]  /*10150*/  SHFL.IDX P6, R14, R13, R12, R11 ;  /* 0x0000000c0d0e7389 */ /* 0x00006400000c000b */
[----:B01----:R-:W-:Y:S01]  /*10160*/  ENDCOLLECTIVE ;  /* 0x000000000000791b */ /* 0x003fe20003800000 */
.L_x_9373:
        /* <DEDUP_REMOVED lines=10> */
.L_x_9374:
[----:B------:R-:W-:Y:S02]  /*10210*/  IMAD.MOV.U32 R13, RZ, RZ, R24 ;  /* 0x000000ffff0d7224 */ /* 0x000fe400078e0018 */
[----:B------:R-:W-:Y:S01]  /*10220*/  IMAD.MOV.U32 R12, RZ, RZ, 0x4 ;  /* 0x00000004ff0c7424 */ /* 0x000fe200078e00ff */
[----:B------:R-:W-:-:S13]  /*10230*/  IADD3 R2, P0, R14, R0, RZ ;  /* 0x000000000e027210 */ /* 0x000fda0007f1e0ff */
[----:B------:R-:W-:Y:S05]  /*10240*/  WARPSYNC.COLLECTIVE R15, `(.L_x_9375) ;  /* 0x000000000f087348 */ /* 0x000fea0003c00000 */
[----:B------:R0:W1:Y:S02]  /*10250*/  SHFL.IDX P6, R14, R13, R12, R11 ;  /* 0x0000000c0d0e7389 */ /* 0x00006400000c000b */
[----:B01----:R-:W-:Y:S01]  /*10260*/  ENDCOLLECTIVE ;  /* 0x000000000000791b */ /* 0x003fe20003800000 */
.L_x_9375:
[----:B------:R-:W-:-:S05]  /*10270*/  IMAD.X R3, RZ, RZ, R3, P0 ;  /* 0x000000ffff037224 */ /* 0x000fca00000e0603 */
[----:B------:R-:W-:Y:S01]  /*10280*/  @!PT LDS RZ, [RZ] ;  /* 0x00000000fffff984 */ /* 0x000fe20000000800 */
[----:B------:R-:W-:Y:S01]  /*10290*/  @!PT LDS RZ, [RZ] ;  /* 0x00000000fffff984 */ /* 0x000fe20000000800 */
[----:B------:R-:W-:Y:S01]  /*102a0*/  @!PT LDS RZ, [RZ] ;  /* 0x00000000fffff984 */ /* 0x000fe20000000800 */
[----:B------:R0:W-:Y:S01]  /*102b0*/  LDGSTS.E.BYPASS.LTC128B.128 [R22+0x1dc00], desc[UR36][R2.64], !P1 ;  /* 0x1dc0000002167fae */ /* 0x0001e2000c901d64 */
[----:B------:R-:W-:Y:S01]  /*102c0*/  IMAD.MOV.U32 R13, RZ, RZ, R21 ;  /* 0x000000ffff0d7224 */ /* 0x000fe200078e0015 */
[----:B0-----:R-:W-:-:S07]  /*102d0*/  MOV R3, R14 ;  /* 0x0000000e00037202 */ /* 0x001fce0000000f00 */
[----:B------:R-:W-:Y:S05]  /*102e0*/  WARPSYNC.COLLECTIVE R15, `(.L_x_9376) ;  /* 0x000000000f087348 */ /* 0x000fea0003c00000 */
[----:B------:R0:W1:Y:S02]  /*102f0*/  SHFL.IDX P6, R14, R13, R12, R11 ;  /* 0x0000000c0d0e7389 */ /* 0x00006400000c000b */
[----:B01----:R-:W-:Y:S01]  /*10300*/  ENDCOLLECTIVE ;  /* 0x000000000000791b */ /* 0x003fe20003800000 */
.L_x_9376:
[----:B------:R-:W-:Y:S02]  /*10310*/  IMAD.MOV.U32 R13, RZ, RZ, R24 ;  /* 0x000000ffff0d7224 */ /* 0x000fe400078e0018 */
[----:B------:R-:W-:Y:S01]  /*10320*/  IMAD.MOV.U32 R12, RZ, RZ, 0x5 ;  /* 0x00000005ff0c7424 */ /* 0x000fe200078e00ff */
[----:B------:R-:W-:-:S13]  /*10330*/  IADD3 R2, P0, R14, R0, RZ ;  /* 0x000000000e027210 */ /* 0x000fda0007f1e0ff */
[----:B------:R-:W-:Y:S05]  /*10340*/  WARPSYNC.COLLECTIVE R15, `(.L_x_9377) ;  /* 0x000000000f087348 */ /* 0x000fea0003c00000 */
[----:B------:R0:W1:Y:S02]  /*10350*/  SHFL.IDX P6, R14, R13, R12, R11 ;  /* 0x0000000c0d0e7389 */ /* 0x00006400000c000b */
[----:B01----:R-:W-:Y:S01]  /*10360*/  ENDCOLLECTIVE ;  /* 0x000000000000791b */ /* 0x003fe20003800000 */
.L_x_9377:
        /* <DEDUP_REMOVED lines=10> */
.L_x_9378:
[----:B------:R-:W-:Y:S05]  /*10410*/  BRA `(.L_x_9379) ;  /* 0xffffffc000d07947 */ /* 0x000fea000383ffff */
.L_x_9279:
[----:B---3--:R3:W4:Y:S02]  /*10420*/  SYNCS.PHASECHK.TRANS64.TRYWAIT P0, [R19+URZ+0x32460], R23 ;  /* 0x03246017130075a7 */ /* 0x008724000800017f */
[----:B----4-:R-:W-:Y:S05]  /*10430*/  @!P0 NANOSLEEP.SYNCS 0x989680 ;  /* 0x009896800000895d */ /* 0x010fea0003900000 */
[----:B------:R-:W4:Y:S02]  /*10440*/  @!P0 SYNCS.PHASECHK.TRANS64 P0, [R19+URZ+0x32460], R23 ;  /* 0x03246017130085a7 */ /* 0x000f24000800007f */
[----:B----4-:R-:W-:Y:S05]  /*10450*/  @!P0 BRA `(.L_x_9279) ;  /* 0xfffffffc00f08947 */ /* 0x010fea000383ffff */
[----:B------:R-:W-:Y:S05]  /*10460*/  BRA `(.L_x_9380) ;  /* 0xffffffc4001c7947 */ /* 0x000fea000383ffff */
.L_x_9280:
        /* <DEDUP_REMOVED lines=8> */
.L_x_9382:
[----:B------:R-:W-:Y:S05]  /*104f0*/  BSYNC B1 ;  /* 0x0000000000017941 */ /* 0x000fea0003800000 */
.L_x_9381:
        /* <DEDUP_REMOVED lines=9> */
.L_x_9383:
[----:B------:R-:W-:Y:S02]  /*10590*/  IMAD.MOV.U32 R6, RZ, RZ, RZ ;  /* 0x000000ffff067224 */ /* 0x000fe400078e00ff */
[----:B------:R-:W-:Y:S01]  /*105a0*/  IMAD.MOV.U32 R13, RZ, RZ, R22 ;  /* 0x000000ffff0d7224 */ /* 0x000fe200078e0016 */
[----:B------:R-:W-:Y:S02]  /*105b0*/  MOV R12, 0x1 ;  /* 0x00000001000c7802 */ /* 0x000fe40000000f00 */
[----:B------:R-:W-:-:S13]  /*105c0*/  IADD3 R2, P0, R14, R0, RZ ;  /* 0x000000000e027210 */ /* 0x000fda0007f1e0ff */
[----:B------:R-:W-:Y:S05]  /*105d0*/  WARPSYNC.COLLECTIVE R15, `(.L_x_9384) ;  /* 0x000000000f087348 */ /* 0x000fea0003c00000 */
[----:B------:R0:W1:Y:S02]  /*105e0*/  SHFL.IDX P6, R14, R13, R12, R11 ;  /* 0x0000000c0d0e7389 */ /* 0x00006400000c000b */
[----:B01----:R-:W-:Y:S01]  /*105f0*/  ENDCOLLECTIVE ;  /* 0x000000000000791b */ /* 0x003fe20003800000 */
.L_x_9384:
        /* <DEDUP_REMOVED lines=13> */
.L_x_9385:
[----:B------:R-:W-:Y:S02]  /*106d0*/  IMAD.MOV.U32 R13, RZ, RZ, R22 ;  /* 0x000000ffff0d7224 */ /* 0x000fe400078e0016 */
[----:B------:R-:W-:Y:S01]  /*106e0*/  IMAD.MOV.U32 R12, RZ, RZ, 0x2 ;  /* 0x00000002ff0c7424 */ /* 0x000fe200078e00ff */
[----:B------:R-:W-:-:S13]  /*106f0*/  IADD3 R2, P0, R14, R0, RZ ;  /* 0x000000000e027210 */ /* 0x000fda0007f1e0ff */
[----:B------:R-:W-:Y:S05]  /*10700*/  WARPSYNC.COLLECTIVE R15, `(.L_x_9386) ;  /* 0x000000000f087348 */ /* 0x000fea0003c00000 */
[----:B------:R0:W1:Y:S02]  /*10710*/  SHFL.IDX P6, R14, R13, R12, R11 ;  /* 0x0000000c0d0e7389 */ /* 0x00006400000c000b */
[----:B01----:R-:W-:Y:S01]  /*10720*/  ENDCOLLECTIVE ;  /* 0x000000000000791b */ /* 0x003fe20003800000 */
.L_x_9386:
[----:B------:R-:W-:-:S05]  /*10730*/  IMAD.X R3, RZ, RZ, R4, P0 ;  /* 0x000000ffff037224 */ /* 0x000fca00000e0604 */
[----:B------:R-:W-:Y:S01]  /*10740*/  @!PT LDS RZ, [RZ] ;  /* 0x00000000fffff984 */ /* 0x000fe20000000800 */
[----:B------:R-:W-:Y:S01]  /*10750*/  @!PT LDS RZ, [RZ] ;  /* 0x00000000fffff984 */ /* 0x000fe20000000800 */
[----:B------:R-:W-:Y:S01]  /*10760*/  @!PT LDS RZ, [RZ] ;  /* 0x00000000fffff984 */ /* 0x000fe20000000800 */
[----:B------:R0:W-:Y:S04]  /*10770*/  LDGSTS.E.BYPASS.LTC128B.128 [R21+0x800], desc[UR36][R2.64], !P4 ;  /* 0x0080000002157fae */ /* 0x0001e8000e101d64 */
        /* <DEDUP_REMOVED lines=8> */
.L_x_9387:
[----:B------:R-:W-:Y:S02]  /*10800*/  IMAD.MOV.U32 R13, RZ, RZ, R22 ;  /* 0x000000ffff0d7224 */ /* 0x000fe400078e0016 */
[----:B------:R-:W-:Y:S01]  /*10810*/  IMAD.MOV.U32 R12, RZ, RZ, 0x3 ;  /* 0x00000003ff0c7424 */ /* 0x000fe200078e00ff */
[----:B------:R-:W-:-:S13]  /*10820*/  IADD3 R2, P0, R14, R0, RZ ;  /* 0x000000000e027210 */ /* 0x000fda0007f1e0ff */
[----:B------:R-:W-:Y:S05]  /*10830*/  WARPSYNC.COLLECTIVE R15, `(.L_x_9388) ;  /* 0x000000000f087348 */ /* 0x000fea0003c00000 */
[----:B------:R0:W1:Y:S02]  /*10840*/  SHFL.IDX P6, R14, R13, R12, R11 ;  /* 0x0000000c0d0e7389 */ /* 0x00006400000c000b */
[----:B01----:R-:W-:Y:S01]  /*10850*/  ENDCOLLECTIVE ;  /* 0x000000000000791b */ /* 0x003fe20003800000 */
.L_x_9388:
[----:B------:R-:W-:-:S05]  /*10860*/  IMAD.X R3, RZ, RZ, R4, P0 ;  /* 0x000000ffff037224 */ /* 0x000fca00000e0604 */
[----:B------:R-:W-:Y:S01]  /*10870*/  @!PT LDS RZ, [RZ] ;  /* 0x00000000fffff984 */ /* 0x000fe20000000800 */
[----:B------:R-:W-:Y:S01]  /*10880*/  @!PT LDS RZ, [RZ] ;  /* 0x00000000fffff984 */ /* 0x000fe20000000800 */
[----:B------:R-:W-:Y:S01]  /*10890*/  @!PT LDS RZ, [RZ] ;  /* 0x00000000fffff984 */ /* 0x000fe20000000800 */
[----:B------:R0:W-:Y:S04]  /*108a0*/  LDGSTS.E.BYPASS.LTC128B.128 [R21+0x1000], desc[UR36][R2.64], !P4 ;  /* 0x0100000002157fae */ /* 0x0001e8000e101d64 */
        /* <DEDUP_REMOVED lines=8> */
.L_x_9389:
[----:B------:R-:W-:Y:S02]  /*10930*/  IMAD.MOV.U32 R13, RZ, RZ, R22 ;  /* 0x000000ffff0d7224 */ /* 0x000fe400078e0016 */
[----:B------:R-:W-:Y:S01]  /*10940*/  IMAD.MOV.U32 R12, RZ, RZ, 0x4 ;  /* 0x00000004ff0c7424 */ /* 0x000fe200078e00ff */
[----:B------:R-:W-:-:S13]  /*10950*/  IADD3 R2, P0, R14, R0, RZ ;  /* 0x000000000e027210 */ /* 0x000fda0007f1e0ff */
[----:B------:R-:W-:Y:S05]  /*10960*/  WARPSYNC.COLLECTIVE R15, `(.L_x_9390) ;  /* 0x000000000f087348 */ /* 0x000fea0003c00000 */
[----:B------:R0:W1:Y:S02]  /*10970*/  SHFL.IDX P6, R14, R13, R12, R11 ;  /* 0x0000000c0d0e7389 */ /* 0x00006400000c000b */
[----:B01----:R-:W-:Y:S01]  /*10980*/  ENDCOLLECTIVE ;  /* 0x000000000000791b */ /* 0x003fe20003800000 */
.L_x_9390:
        /* <DEDUP_REMOVED lines=13> */
.L_x_9391:
[----:B------:R-:W-:Y:S02]  /*10a60*/  IMAD.MOV.U32 R13, RZ, RZ, R22 ;  /* 0x000000ffff0d7224 */ /* 0x000fe400078e0016 */
[----:B------:R-:W-:Y:S01]  /*10a70*/  IMAD.MOV.U32 R12, RZ, RZ, 0x5 ;  /* 0x00000005ff0c7424 */ /* 0x000fe200078e00ff */
[----:B------:R-:W-:-:S13]  /*10a80*/  IADD3 R2, P0, R14, R0, RZ ;  /* 0x000000000e027210 */ /* 0x000fda0007f1e0ff */
[----:B------:R-:W-:Y:S05]  /*10a90*/  WARPSYNC.COLLECTIVE R15, `(.L_x_9392) ;  /* 0x000000000f087348 */ /* 0x000fea0003c00000 */
[----:B------:R0:W1:Y:S02]  /*10aa0*/  SHFL.IDX P6, R14, R13, R12, R11 ;  /* 0x0000000c0d0e7389 */ /* 0x00006400000c000b */
[----:B01----:R-:W-:Y:S01]  /*10ab0*/  ENDCOLLECTIVE ;  /* 0x000000000000791b */ /* 0x003fe20003800000 */
.L_x_9392:
[----:B------:R-:W-:-:S05]  /*10ac0*/  IADD3.X R3, RZ, R23, RZ, P0, !PT ;  /* 0x00000017ff037210 */ /* 0x000fca00007fe4ff */
        /* <DEDUP_REMOVED lines=12> */
.L_x_9393:
[----:B------:R-:W-:Y:S05]  /*10b90*/  BRA `(.L_x_9394) ;  /* 0xffffffc0006c7947 */ /* 0x000fea000383ffff */
.L_x_9285:
[----:B0-----:R0:W1:Y:S02]  /*10ba0*/  SYNCS.PHASECHK.TRANS64.TRYWAIT P0, [R4+URZ+0x32420], R6 ;  /* 0x03242006040075a7 */ /* 0x001064000800017f */
[----:B-1----:R-:W-:Y:S05]  /*10bb0*/  @!P0 NANOSLEEP.SYNCS 0x989680 ;  /* 0x009896800000895d */ /* 0x002fea0003900000 */
[----:B------:R-:W1:Y:S02]  /*10bc0*/  @!P0 SYNCS.PHASECHK.TRANS64 P0, [R4+URZ+0x32420], R6 ;  /* 0x03242006040085a7 */ /* 0x000e64000800007f */
[----:B-1----:R-:W-:Y:S05]  /*10bd0*/  @!P0 BRA `(.L_x_9285) ;  /* 0xfffffffc00f08947 */ /* 0x002fea000383ffff */
[----:B------:R-:W-:Y:S05]  /*10be0*/  BRA `(.L_x_9395) ;  /* 0xffffffc000f47947 */ /* 0x000fea000383ffff */
.L_x_9286:
[----:B------:R-:W1:Y:S01]  /*10bf0*/  S2R R0, SR_TID.X ;  /* 0x0000000000007919 */ /* 0x000e620000002100 */
[----:B------:R-:W-:Y:S01]  /*10c00*/  BSSY B0, `(.L_x_9396) ;  /* 0x000000a000007945 */ /* 0x000fe20003800000 */
[----:B------:R-:W-:Y:S02]  /*10c10*/  IMAD.MOV.U32 R12, RZ, RZ, RZ ;  /* 0x000000ffff0c7224 */ /* 0x000fe400078e00ff */
[----:B------:R-:W-:Y:S02]  /*10c20*/  IMAD.MOV.U32 R11, RZ, RZ, 0x1f ;  /* 0x0000001fff0b7424 */ /* 0x000fe400078e00ff */
[----:B------:R-:W-:Y:S01]  /*10c30*/  IMAD.MOV.U32 R15, RZ, RZ, -0x1 ;  /* 0xffffffffff0f7424 */ /* 0x000fe200078e00ff */
[----:B-1----:R-:W-:-:S04]  /*10c40*/  SHF.R.U32.HI R0, RZ, 0x5, R0 ;  /* 0x00000005ff007819 */ /* 0x002fc80000011600 */
[----:B------:R-:W-:-:S04]  /*10c50*/  LOP3.LUT R0, R0, 0x3, RZ, 0xc0, !PT ;  /* 0x0000000300007812 */ /* 0x000fc800078ec0ff */
[----:B------:R-:W-:-:S07]  /*10c60*/  MOV R13, R0 ;  /* 0x00000000000d7202 */ /* 0x000fce0000000f00 */
[----:B0-2--5:R-:W-:Y:S05]  /*10c70*/  WARPSYNC.COLLECTIVE R15, `(.L_x_9397) ;  /* 0x000000000f087348 */ /* 0x025fea0003c00000 */
[----:B------:R1:W3:Y:S02]  /*10c80*/  SHFL.IDX P6, R14, R13, R12, R11 ;  /* 0x0000000c0d0e7389 */ /* 0x0002e400000c000b */
[----:B0123-5:R-:W-:Y:S01]  /*10c90*/  ENDCOLLECTIVE ;  /* 0x000000000000791b */ /* 0x02ffe20003800000 */
.L_x_9397:
[----:B------:R-:W-:Y:S05]  /*10ca0*/  BSYNC B0 ;  /* 0x0000000000007941 */ /* 0x000fea0003800000 */
.L_x_9396:
[----:B------:R-:W-:Y:S05]  /*10cb0*/  BRA `(.L_x_9398) ;  /* 0xffffffc000dc7947 */ /* 0x000fea000383ffff */
.L_x_9287:
[----:B------:R-:W-:Y:S01]  /*10cc0*/  BSSY B0, `(.L_x_9399) ;  /* 0x0000006000007945 */ /* 0x000fe20003800000 */
[----:B------:R-:W-:-:S07]  /*10cd0*/  IMAD.MOV.U32 R15, RZ, RZ, -0x1 ;  /* 0xffffffffff0f7424 */ /* 0x000fce00078e00ff */
[----:B012--5:R-:W-:Y:S05]  /*10ce0*/  WARPSYNC.COLLECTIVE R15, `(.L_x_9400) ;  /* 0x000000000f0c7348 */ /* 0x027fea0003c00000 */
[----:B------:R-:W-:Y:S02]  /*10cf0*/  ELECT P6, UR62, PT ;  /* 0x00000000003e782f */ /* 0x000fe400038c0000 */
[----:B------:R-:W-:Y:S01]  /*10d00*/  MOV R14, UR62 ;  /* 0x0000003e000e7c02 */ /* 0x000fe20008000f00 */
[----:B012--5:R-:W-:Y:S10]  /*10d10*/  ENDCOLLECTIVE ;  /* 0x000000000000791b */ /* 0x027ff40003800000 */
.L_x_9400:
[----:B------:R-:W-:Y:S05]  /*10d20*/  BSYNC B0 ;  /* 0x0000000000007941 */ /* 0x000fea0003800000 */
.L_x_9399:
[----:B------:R-:W-:Y:S05]  /*10d30*/  BRA `(.L_x_9401) ;  /* 0xffffffc000d07947 */ /* 0x000fea000383ffff */
.L_x_9289:
[----:B-1----:R1:W3:Y:S02]  /*10d40*/  SYNCS.PHASECHK.TRANS64.TRYWAIT P1, [R5+URZ+0x32440], R0 ;  /* 0x03244000050075a7 */ /* 0x0022e4000802017f */
[----:B---3--:R-:W-:Y:S05]  /*10d50*/  @!P1 NANOSLEEP.SYNCS 0x989680 ;  /* 0x009896800000995d */ /* 0x008fea0003900000 */
[----:B------:R-:W3:Y:S02]  /*10d60*/  @!P1 SYNCS.PHASECHK.TRANS64 P1, [R5+URZ+0x32440], R0 ;  /* 0x03244000050095a7 */ /* 0x000ee4000802007f */
[----:B---3--:R-:W-:Y:S05]  /*10d70*/  @!P1 BRA `(.L_x_9289) ;  /* 0xfffffffc00f09947 */ /* 0x008fea000383ffff */
[----:B------:R-:W-:Y:S05]  /*10d80*/  BRA `(.L_x_9402) ;  /* 0xffffffc000f87947 */ /* 0x000fea000383ffff */
.L_x_9291:
[----:B---3--:R3:W4:Y:S02]  /*10d90*/  SYNCS.PHASECHK.TRANS64.TRYWAIT P1, [R17+URZ+0x32440], R2 ;  /* 0x03244002110075a7 */ /* 0x008724000802017f */
[----:B----4-:R-:W-:Y:S05]  /*10da0*/  @!P1 NANOSLEEP.SYNCS 0x989680 ;  /* 0x009896800000995d */ /* 0x010fea0003900000 */
[----:B------:R-:W4:Y:S02]  /*10db0*/  @!P1 SYNCS.PHASECHK.TRANS64 P1, [R17+URZ+0x32440], R2 ;  /* 0x03244002110095a7 */ /* 0x000f24000802007f */
[----:B----4-:R-:W-:Y:S05]  /*10dc0*/  @!P1 BRA `(.L_x_9291) ;  /* 0xfffffffc00f09947 */ /* 0x010fea000383ffff */
[----:B------:R-:W-:Y:S05]  /*10dd0*/  BRA `(.L_x_9403) ;  /* 0xffffffc400047947 */ /* 0x000fea000383ffff */
.L_x_9293:
[----:B----4-:R4:W0:Y:S02]  /*10de0*/  SYNCS.PHASECHK.TRANS64.TRYWAIT P1, [R5+URZ+0x32460], R0 ;  /* 0x03246000050075a7 */ /* 0x010824000802017f */
[----:B0-----:R-:W-:Y:S05]  /*10df0*/  @!P1 NANOSLEEP.SYNCS 0x989680 ;  /* 0x009896800000995d */ /* 0x001fea0003900000 */
[----:B------:R-:W0:Y:S02]  /*10e00*/  @!P1 SYNCS.PHASECHK.TRANS64 P1, [R5+URZ+0x32460], R0 ;  /* 0x03246000050095a7 */ /* 0x000e24000802007f */
[----:B0-----:R-:W-:Y:S05]  /*10e10*/  @!P1 BRA `(.L_x_9293) ;  /* 0xfffffffc00f09947 */ /* 0x001fea000383ffff */
[----:B------:R-:W-:Y:S05]  /*10e20*/  BRA `(.L_x_9404) ;  /* 0xffffffc400007947 */ /* 0x000fea000383ffff */
.L_x_9405:
        /* <DEDUP_REMOVED lines=13> */
.L_x_15661:


//--------------------- .text._ZN7cutlass13device_kernelIN5flash11enable_sm90INS1_16FlashAttnFwdSm90INS1_25CollectiveMainloopFwdSm90ILi2EN4cute5tupleIJNS5_1CILi1EEES8_S8_EEENS6_IJNS7_ILi128EEENS7_ILi96EEENS7_ILi64EEEEEELi256ENS_6half_tEfNS_4arch4Sm90ELb0ELb0ELb0ELb1ELb1ELb0ELb0ELb1ELb0ELb1ELb1ELb0EEENS1_21CollectiveEpilogueFwdINS6_IJSA_NS7_ILi256EEESB_EEES9_SE_SG_Li256ELb1ELb1ELb1ELb0EEENS1_36VarlenDynamicPersistentTileSchedulerILi128ELi96ELi256ELi128ELb1ELb1ELb1ELb0ELb1ELb1EEEEEEEEEvNT_6ParamsE --------------------------
	.section	.text._ZN7cutlass13device_kernelIN5flash11enable_sm90INS1_16FlashAttnFwdSm90INS1_25CollectiveMainloopFwdSm90ILi2EN4cute5tupleIJNS5_1CILi1EEES8_S8_EEENS6_IJNS7_ILi128EEENS7_ILi96EEENS7_ILi64EEEEEELi256ENS_6half_tEfNS_4arch4Sm90ELb0ELb0ELb0ELb1ELb1ELb0ELb0ELb1ELb0ELb1ELb1ELb0EEENS1_21CollectiveEpilogueFwdINS6_IJSA_NS7_ILi256EEESB_EEES9_SE_SG_Li256ELb1ELb1ELb1ELb0EEENS1_36VarlenDynamicPersistentTileSchedulerILi128ELi96ELi256ELi128ELb1ELb1ELb1ELb0ELb1ELb1EEEEEEEEEvNT_6ParamsE,"ax",@progbits
	.align	128
.text._ZN7cutlass13device_kernelIN5flash11enable_sm90INS1_16FlashAttnFwdSm90INS1_25CollectiveMainloopFwdSm90ILi2EN4cute5tupleIJNS5_1CILi1EEES8_S8_EEENS6_IJNS7_ILi128EEENS7_ILi96EEENS7_ILi64EEEEEELi256ENS_6half_tEfNS_4arch4Sm90ELb0ELb0ELb0ELb1ELb1ELb0ELb0ELb1ELb0ELb1ELb1ELb0EEENS1_21CollectiveEpilogueFwdINS6_IJSA_NS7_ILi256EEESB_EEES9_SE_SG_Li256ELb1ELb1ELb1ELb0EEENS1_36VarlenDynamicPersistentTileSchedulerILi128ELi96ELi256ELi128ELb1ELb1ELb1ELb0ELb1ELb1EEEEEEEEEvNT_6ParamsE:
        .type           _ZN7cutlass13device_kernelIN5flash11enable_sm90INS1_16FlashAttnFwdSm90INS1_25CollectiveMainloopFwdSm90ILi2EN4cute5tupleIJNS5_1CILi1EEES8_S8_EEENS6_IJNS7_ILi128EEENS7_ILi96EEENS7_ILi64EEEEEELi256ENS_6half_tEfNS_4arch4Sm90ELb0ELb0ELb0ELb1ELb1ELb0ELb0ELb1ELb0ELb1ELb1ELb0EEENS1_21CollectiveEpilogueFwdINS6_IJSA_NS7_ILi256EEESB_EEES9_SE_SG_Li256ELb1ELb1ELb1ELb0EEENS1_36VarlenDynamicPersistentTileSchedulerILi128ELi96ELi256ELi128ELb1ELb1ELb1ELb0ELb1ELb1EEEEEEEEEvNT_6ParamsE,@function
        .size           _ZN7cutlass13device_kernelIN5flash11enable_sm90INS1_16FlashAttnFwdSm90INS1_25CollectiveMainloopFwdSm90ILi2EN4cute5tupleIJNS5_1CILi1EEES8_S8_EEENS6_IJNS7_ILi128EEENS7_ILi96EEENS7_ILi64EEEEEELi256ENS_6half_tEfNS_4arch4Sm90ELb0ELb0ELb0ELb1ELb1ELb0ELb0ELb1ELb0ELb1ELb1ELb0EEENS1_21CollectiveEpilogueFwdINS6_IJSA_NS7_ILi256EEESB_EEES9_SE_SG_Li256ELb1ELb1ELb1ELb0EEENS1_36VarlenDynamicPersistentTileSchedulerILi128ELi96ELi256ELi128ELb1ELb1ELb1ELb0ELb1ELb1EEEEEEEEEvNT_6ParamsE,(.L_x_15662 - _ZN7cutlass13device_kernelIN5flash11enable_sm90INS1_16FlashAttnFwdSm90INS1_25CollectiveMainloopFwdSm90ILi2EN4cute5tupleIJNS5_1CILi1EEES8_S8_EEENS6_IJNS7_ILi128EEENS7_ILi96EEENS7_ILi64EEEEEELi256ENS_6half_tEfNS_4arch4Sm90ELb0ELb0ELb0ELb1ELb1ELb0ELb0ELb1ELb0ELb1ELb1ELb0EEENS1_21CollectiveEpilogueFwdINS6_IJSA_NS7_ILi256EEESB_EEES9_SE_SG_Li256ELb1ELb1ELb1ELb0EEENS1_36VarlenDynamicPersistentTileSchedulerILi128ELi96ELi256ELi128ELb1ELb1ELb1ELb0ELb1ELb1EEEEEEEEEvNT_6ParamsE)
        .other          _ZN7cutlass13device_kernelIN5flash11enable_sm90INS1_16FlashAttnFwdSm90INS1_25CollectiveMainloopFwdSm90ILi2EN4cute5tupleIJNS5_1CILi1EEES8_S8_EEENS6_IJNS7_ILi128EEENS7_ILi96EEENS7_ILi64EEEEEELi256ENS_6half_tEfNS_4arch4Sm90ELb0ELb0ELb0ELb1ELb1ELb0ELb0ELb1ELb0ELb1ELb1ELb0EEENS1_21CollectiveEpilogueFwdINS6_IJSA_NS7_ILi256EEESB_EEES9_SE_SG_Li256ELb1ELb1ELb1ELb0EEENS1_36VarlenDynamicPersistentTileSchedulerILi128ELi96ELi256ELi128ELb1ELb1ELb1ELb0ELb1ELb1EEEEEEEEEvNT_6ParamsE,@"STO_CUDA_ENTRY STV_DEFAULT"
_ZN7cutlass13device_kernelIN5flash11enable_sm90INS1_16FlashAttnFwdSm90INS1_25CollectiveMainloopFwdSm90ILi2EN4cute5tupleIJNS5_1CILi1EEES8_S8_EEENS6_IJNS7_ILi128EEENS7_ILi96EEENS7_ILi64EEEEEELi256ENS_6half_tEfNS_4arch4Sm90ELb0ELb0ELb0ELb1ELb1ELb0ELb0ELb1ELb0ELb1ELb1ELb0EEENS1_21CollectiveEpilogueFwdINS6_IJSA_NS7_ILi256EEESB_EEES9_SE_SG_Li256ELb1ELb1ELb1ELb0EEENS1_36VarlenDynamicPersistentTileSchedulerILi128ELi96ELi256ELi128ELb1ELb1ELb1ELb0ELb1ELb1EEEEEEEEEvNT_6ParamsE:
        /* <DEDUP_REMOVED lines=13> */
[----:B------:R-:W-:-:S04]  /*00d0*/  VOTEU.ALL UP1, P0 ;  /* 0x00000000003f7886 */ /* 0x000fc80000020000 */
        /* <DEDUP_REMOVED lines=31> */
.L_x_9406:
        /* <DEDUP_REMOVED lines=22> */
.L_x_9407:
        /* <DEDUP_REMOVED lines=18> */
.L_x_9408:
        /* <DEDUP_REMOVED lines=22> */
.L_x_9409:
        /* <DEDUP_REMOVED lines=23> */
.L_x_9410:
        /* <DEDUP_REMOVED lines=8> */
.L_x_9412:
[----:B------:R-:W-:-:S08]  /*08a0*/  NOP ;  /* 0x0000000000007918 */ /* 0x000fd00000000000 */
[----:B------:R-:W0:Y:S02]  /*08b0*/  USETMAXREG.TRY_ALLOC.CTAPOOL UP0, 0xe8 ;  /* 0x000000e8000079c8 */ /* 0x000e240008000600 */
[----:B0-----:R-:W-:-:S13]  /*08c0*/  PLOP3.LUT P0, PT, PT, PT, UP0, 0x80, 0x0 ;  /* 0x000000000000781c */ /* 0x001fda0003f0f008 */
[----:B------:R-:W-:Y:S05]  /*08d0*/  @!P0 BRA `(.L_x_9412) ;  /* 0xfffffffc00f08947 */ /* 0x000fea000383ffff */
[----:B------:R-:W-:Y:S01]  /*08e0*/  SHF.R.U32.HI R2, RZ, 0x7, R0 ;  /* 0x00000007ff027819 */ /* 0x000fe20000011600 */
[----:B------:R-:W0:Y:S08]  /*08f0*/  S2UR UR5, SR_CgaCtaId ;  /* 0x00000000000579c3 */ /* 0x000e300000008800 */
[----:B------:R-:W-:Y:S06]  /*0900*/  BAR.ARV 0x8, 0x180 ;  /* 0x0206000000007b1d */ /* 0x000fec0000002000 */
[----:B------:R-:W-:Y:S01]  /*0910*/  ISETP.NE.AND P0, PT, R2, 0x1, PT ;  /* 0x000000010200780c */ /* 0x000fe20003f05270 */
[----:B------:R-:W-:-:S12]  /*0920*/  UMOV UR4, 0x400 ;  /* 0x0000040000047882 */ /* 0x000fd80000000000 */
[----:B------:R-:W-:Y:S06]  /*0930*/  @!P0 BAR.ARV 0x9, 0x100 ;  /* 0x0244000000008b1d */ /* 0x000fec0000002000 */
[----:B0-----:R-:W-:Y:S02]  /*0940*/  ULEA UR4, UR5, UR4, 0x18 ;  /* 0x0000000405047291 */ /* 0x001fe4000f8ec03f */
[----:B------:R-:W-:Y:S07]  /*0950*/  BAR.SYNC.DEFER_BLOCKING 0x5, 0x180 ;  /* 0x0146000000007b1d */ /* 0x000fee0000010000 */
[----:B------:R-:W0:Y:S01]  /*0960*/  LDS.128 R4, [UR4+0x228d0] ;  /* 0x0228d004ff047984 */ /* 0x000e220008000c00 */
[----:B------:R-:W-:Y:S01]  /*0970*/  ULDC UR4, c[0x0][0xc3c] ;  /* 0x00030f0000047ab9 */ /* 0x000fe20000000800 */
[----:B------:R-:W-:Y:S06]  /*0980*/  BAR.ARV 0x4, 0x180 ;  /* 0x0106000000007b1d */ /* 0x000fec0000002000 */
[----:B0-----:R-:W-:-:S13]  /*0990*/  ISETP.GE.AND P0, PT, R7, UR4, PT ;  /* 0x0000000407007c0c */ /* 0x001fda000bf06270 */
[----:B------:R-:W-:Y:S05]  /*09a0*/  @P0 EXIT ;  /* 0x000000000000094d */ /* 0x000fea0003800000 */
[----:B------:R-:W-:Y:S01]  /*09b0*/  VIADD R0, R0, 0xffffff80 ;  /* 0xffffff8000007836 */ /* 0x000fe20000000000 */
[----:B------:R-:W-:Y:S01]  /*09c0*/  R2UR UR6, R5 ;  /* 0x00000000050672ca */ /* 0x000fe200000e0000 */
[----:B------:R-:W-:Y:S01]  /*09d0*/  ULOP3.LUT UR47, UR38, 0x1, URZ, 0xfc, !UPT ;  /* 0x00000001262f7892 */ /* 0x000fe2000f8efc3f */
        /* <DEDUP_REMOVED lines=8> */
[----:B------:R-:W-:Y:S02]  /*0a60*/  LOP3.LUT R225, R2, 0xffffff80, RZ, 0xc0, !PT ;  /* 0xffffff8002e17812 */ /* 0x000fe400078ec0ff */
[CC--:B------:R-:W-:Y:S01]  /*0a70*/  LEA.HI R5, R3.reuse, R0.reuse, RZ, 0x2 ;  /* 0x0000000003057211 */ /* 0x0c0fe200078f10ff */
[----:B------:R-:W-:Y:S01]  /*0a80*/  IMAD.SHL.U32 R6, R4, 0x20, RZ ;  /* 0x0000002004067824 */ /* 0x000fe200078e00ff */
[----:B------:R-:W-:Y:S01]  /*0a90*/  LEA.HI R3, R3, R0, RZ, 0x4 ;  /* 0x0000000003037211 */ /* 0x000fe200078f20ff */
[C---:B------:R-:W-:Y:S01]  /*0aa0*/  IMAD.IADD R225, R0.reuse, 0x1, -R225 ;  /* 0x0000000100e17824 */ /* 0x040fe200078e0ae1 */
[----:B------:R-:W-:Y:S02]  /*0ab0*/  LOP3.LUT R11, R5, 0xfffffffc, RZ, 0xc0, !PT ;  /* 0xfffffffc050b7812 */ /* 0x000fe400078ec0ff */
[----:B------:R-:W-:Y:S02]  /*0ac0*/  LOP3.LUT R5, R3, 0x3fffff0, RZ, 0xc0, !PT ;  /* 0x03fffff003057812 */ /* 0x000fe400078ec0ff */
[----:B------:R-:W-:Y:S01]  /*0ad0*/  SHF.R.S32.HI R8, RZ, 0x1f, R225 ;  /* 0x0000001fff087819 */ /* 0x000fe200000114e1 */
[C---:B------:R-:W-:Y:S01]  /*0ae0*/  IMAD.IADD R12, R0.reuse, 0x1, -R11 ;  /* 0x00000001000c7824 */ /* 0x040fe200078e0a0b */
[----:B------:R-:W-:Y:S01]  /*0af0*/  SHF.R.S32.HI R4, RZ, 0x4, R3 ;  /* 0x00000004ff047819 */ /* 0x000fe20000011403 */
[----:B------:R-:W-:Y:S01]  /*0b00*/  IMAD.IADD R5, R0, 0x1, -R5 ;  /* 0x0000000100057824 */ /* 0x000fe200078e0a05 */
[----:B------:R-:W-:-:S02]  /*0b10*/  LEA.HI R9, R8, R225, RZ, 0x2 ;  /* 0x000000e108097211 */ /* 0x000fc400078f10ff */
[----:B------:R-:W-:Y:S02]  /*0b20*/  LEA.HI R0, R3, R4, RZ, 0x1 ;  /* 0x0000000403007211 */ /* 0x000fe400078f08ff */
[--C-:B------:R-:W-:Y:S02]  /*0b30*/  SHF.R.S32.HI R10, RZ, 0x2, R9.reuse ;  /* 0x00000002ff0a7819 */ /* 0x100fe40000011409 */
[----:B------:R-:W-:Y:S02]  /*0b40*/  SHF.R.S32.HI R7, RZ, 0x1f, R9 ;  /* 0x0000001fff077819 */ /* 0x000fe40000011409 */
[----:B------:R-:W-:Y:S02]  /*0b50*/  SHF.R.S32.HI R3, RZ, 0x7, R2 ;  /* 0x00000007ff037819 */ /* 0x000fe40000011402 */
[----:B------:R-:W-:Y:S02]  /*0b60*/  LEA.HI R11, R7, R10, RZ, 0x3 ;  /* 0x0000000a070b7211 */ /* 0x000fe400078f18ff */
[----:B------:R-:W-:-:S02]  /*0b70*/  LOP3.LUT R6, R6, 0xfffffc00, RZ, 0xc0, !PT ;  /* 0xfffffc0006067812 */ /* 0x000fc400078ec0ff */
[----:B------:R-:W-:Y:S02]  /*0b80*/  LOP3.LUT R7, R0, 0x1ffffffe, RZ, 0xc0, !PT ;  /* 0x1ffffffe00077812 */ /* 0x000fe400078ec0ff */
[----:B------:R-:W-:Y:S01]  /*0b90*/  LOP3.LUT R11, R11, 0xfffffff8, RZ, 0xc0, !PT ;  /* 0xfffffff80b0b7812 */ /* 0x000fe200078ec0ff */
[----:B------:R-:W-:Y:S01]  /*0ba0*/  IMAD R6, R5, 0x40, R6 ;  /* 0x0000004005067824 */ /* 0x000fe200078e0206 */
[----:B------:R-:W-:Y:S01]  /*0bb0*/  LEA.HI R2, R2, R3, RZ, 0x1 ;  /* 0x0000000302027211 */ /* 0x000fe200078f08ff */
[----:B------:R-:W-:Y:S01]  /*0bc0*/  IMAD.IADD R7, R4, 0x1, -R7 ;  /* 0x0000000104077824 */ /* 0x000fe200078e0a07 */
[----:B------:R-:W-:Y:S01]  /*0bd0*/  LEA.HI R8, R8, R225, RZ, 0x5 ;  /* 0x000000e108087211 */ /* 0x000fe200078f28ff */
[----:B------:R-:W-:Y:S01]  /*0be0*/  IMAD.IADD R11, R10, 0x1, -R11 ;  /* 0x000000010a0b7824 */ /* 0x000fe200078e0a0b */
[----:B------:R-:W-:Y:S02]  /*0bf0*/  LEA.HI R0, R12, R12, RZ, 0x1 ;  /* 0x0000000c0c007211 */ /* 0x000fe400078f08ff */
[----:B------:R-:W-:-:S02]  /*0c00*/  LOP3.LUT R2, R2, 0x3fffffe, RZ, 0xc0, !PT ;  /* 0x03fffffe02027812 */ /* 0x000fc400078ec0ff */
[----:B------:R-:W-:Y:S02]  /*0c10*/  SHF.R.S32.HI R8, RZ, 0x5, R8 ;  /* 0x00000005ff087819 */ /* 0x000fe40000011408 */
[----:B------:R-:W-:Y:S01]  /*0c20*/  LOP3.LUT R5, R0, 0x1ffffffe, RZ, 0xc0, !PT ;  /* 0x1ffffffe00057812 */ /* 0x000fe200078ec0ff */
[----:B------:R-:W-:Y:S01]  /*0c30*/  IMAD R0, R7, 0x8, R6 ;  /* 0x0000000807007824 */ /* 0x000fe200078e0206 */
[----:B------:R-:W-:Y:S01]  /*0c40*/  LOP3.LUT R4, R9, 0x7ffffffc, RZ, 0xc0, !PT ;  /* 0x7ffffffc09047812 */ /* 0x000fe200078ec0ff */
[----:B------:R-:W-:Y:S02]  /*0c50*/  IMAD.IADD R3, R3, 0x1, -R2 ;  /* 0x0000000103037824 */ /* 0x000fe400078e0a02 */
[----:B------:R-:W-:Y:S01]  /*0c60*/  IMAD R8, R8, 0x10, R11 ;  /* 0x0000001008087824 */ /* 0x000fe200078e020b */
[----:B------:R0:W-:Y:S01]  /*0c70*/  STL [R1+0x30], R0 ;  /* 0x0000300001007387 */ /* 0x0001e20000100800 */
[----:B------:R-:W-:Y:S02]  /*0c80*/  IMAD.IADD R5, R12, 0x1, -R5 ;  /* 0x000000010c057824 */ /* 0x000fe400078e0a05 */
[----:B------:R-:W-:-:S04]  /*0c90*/  IMAD.IADD R2, R225, 0x1, -R4 ;  /* 0x00000001e1027824 */ /* 0x000fc800078e0a04 */
[----:B------:R-:W-:Y:S02]  /*0ca0*/  IMAD.SHL.U32 R2, R2, 0x2, RZ ;  /* 0x0000000202027824 */ /* 0x000fe400078e00ff */
[----:B0-----:R-:W-:Y:S02]  /*0cb0*/  IMAD R0, R3, 0x40, R8 ;  /* 0x0000004003007824 */ /* 0x001fe400078e0208 */
[C---:B------:R-:W-:Y:S02]  /*0cc0*/  VIADD R224, R2.reuse, 0x8 ;  /* 0x0000000802e07836 */ /* 0x040fe40000000000 */
        /* <DEDUP_REMOVED lines=12> */
[----:B0-----:R-:W-:Y:S01]  /*0d90*/  IMAD R0, R5, 0x8, R0 ;  /* 0x0000000805007824 */ /* 0x001fe200078e0200 */
        /* <DEDUP_REMOVED lines=41> */
[----:B0-----:R-:W-:-:S07]  /*1030*/  SHF.R.S32.HI R226, RZ, 0x1f, R17 ;  /* 0x0000001fffe27819 */ /* 0x001fce0000011411 */
.L_x_9462:
[----:B------:R-:W-:Y:S01]  /*1040*/  ULDC.64 UR8, c[0x0][0xc88] ;  /* 0x0003220000087ab9 */ /* 0x000fe20000000a00 */
[----:B------:R-:W-:Y:S01]  /*1050*/  ULDC.64 UR10, c[0x0][0xa20] ;  /* 0x00028800000a7ab9 */ /* 0x000fe20000000a00 */
[----:B------:R-:W-:Y:S02]  /*1060*/  UIMAD.WIDE UR8, UR7, 0x4, UR8 ;  /* 0x00000004070878a5 */ /* 0x000fe4000f8e0208 */
[----:B------:R-:W-:Y:S01]  /*1070*/  UISETP.NE.U32.AND UP1, UPT, UR10, URZ, UPT ;  /* 0x0000003f0a00728c */ /* 0x000fe2000bf25070 */
[----:B------:R-:W-:Y:S01]  /*1080*/  ULDC UR4, c[0x0][0x424] ;  /* 0x0001090000047ab9 */ /* 0x000fe20000000800 */
[----:B------:R-:W-:Y:S02]  /*1090*/  ULDC UR7, c[0x0][0x2f0] ;  /* 0x0000bc0000077ab9 */ /* 0x000fe40000000800 */
[----:B0123--:R-:W-:Y:S02]  /*10a0*/  IMAD.U32 R4, RZ, RZ, UR8 ;  /* 0x00000008ff047e24 */ /* 0x00ffe4000f8e00ff */
[----:B------:R-:W-:Y:S01]  /*10b0*/  IMAD.U32 R5, RZ, RZ, UR9 ;  /* 0x00000009ff057e24 */ /* 0x000fe2000f8e00ff */
        /* <DEDUP_REMOVED lines=16> */
[----:B------:R-:W-:-:S03]  /*11c0*/  IMAD.U32 R6, RZ, RZ, UR10 ;  /* 0x0000000aff067e24 */ /* 0x000fc6000f8e00ff */
[----:B------:R-:W-:Y:S01]  /*11d0*/  IMAD.U32 R7, RZ, RZ, UR11 ;  /* 0x0000000bff077e24 */ /* 0x000fe2000f8e00ff */
[----:B------:R-:W2:Y:S04]  /*11e0*/  @P0 LDG.E R4, desc[UR50][R4.64] ;  /* 0x0000003204040981 */ /* 0x000ea8000c1e1900 */
[----:B------:R-:W3:Y:S01]  /*11f0*/  @P1 LDG.E R6, desc[UR50][R6.64] ;  /* 0x0000003206061981 */ /* 0x000ee2000c1e1900 */
[----:B------:R-:W-:Y:S01]  /*1200*/  UISETP.NE.U32.AND UP0, UPT, UR8, URZ, UPT ;  /* 0x0000003f0800728c */ /* 0x000fe2000bf05070 */
[----:B------:R-:W-:Y:S01]  /*1210*/  UMOV UR49, URZ ;  /* 0x0000003f00317c82 */ /* 0x000fe20008000000 */
[----:B------:R-:W-:Y:S02]  /*1220*/  ULOP3.LUT UR8, UR5, 0xff000000, URZ, 0xc0, !UPT ;  /* 0xff00000005087892 */ /* 0x000fe4000f8ec03f */
[----:B------:R-:W-:Y:S01]  /*1230*/  UISETP.NE.AND.EX UP0, UPT, UR9, URZ, UPT, UP0 ;  /* 0x0000003f0900728c */ /* 0x000fe2000bf05300 */
[----:B------:R-:W-:-:S03]  /*1240*/  UMOV UR41, UR6 ;  /* 0x0000000600297c82 */ /* 0x000fc60008000000 */
[----:B------:R-:W-:-:S04]  /*1250*/  USEL UR4, UR4, 0x1, UP0 ;  /* 0x0000000104047887 */ /* 0x000fc80008000000 */
[----:B------:R-:W-:Y:S01]  /*1260*/  UIMAD UR4, UR4, UR7, URZ ;  /* 0x00000007040472a4 */ /* 0x000fe2000f8e023f */
[----:B--2---:R-:W-:-:S06]  /*1270*/  @P0 R2UR UR49, R4 ;  /* 0x00000000043102ca */ /* 0x004fcc00000e0000 */
[----:B---3--:R-:W-:Y:S01]  /*1280*/  @P1 R2UR UR4, R6 ;  /* 0x00000000060412ca */ /* 0x008fe200000e0000 */
[----:B----45:R-:W-:-:S14]  /*1290*/  @P1 BRA `(.L_x_9413) ;  /* 0x0000000000341947 */ /* 0x030fdc0003800000 */
        /* <DEDUP_REMOVED lines=13> */
.L_x_9413:
[----:B------:R-:W-:Y:S02]  /*1370*/  UIADD3 UR49, -UR49, UR4, URZ ;  /* 0x0000000431317290 */ /* 0x000fe4000fffe13f */
[----:B------:R-:W-:Y:S02]  /*1380*/  ULOP3.LUT UR4, UR5, 0xff0000, URZ, 0xc0, !UPT ;  /* 0x00ff000005047892 */ /* 0x000fe4000f8ec03f */
[----:B------:R-:W-:Y:S02]  /*1390*/  UISETP.GE.AND UP0, UPT, UR49, 0x1, UPT ;  /* 0x000000013100788c */ /* 0x000fe4000bf06270 */
[----:B------:R-:W-:Y:S02]  /*13a0*/  UIADD3 UR6, UR49, 0x5f, URZ ;  /* 0x0000005f31067890 */ /* 0x000fe4000fffe03f */
[----:B------:R-:W-:Y:S02]  /*13b0*/  USHF.R.U32.HI UR8, URZ, 0x8, UR8 ;  /* 0x000000083f087899 */ /* 0x000fe40008011608 */
[----:B------:R-:W-:Y:S01]  /*13c0*/  PLOP3.LUT P0, PT, PT, PT, UP0, 0x80, 0x0 ;  /* 0x000000000000781c */ /* 0x000fe20003f0f008 */
[----:B------:R-:W-:-:S02]  /*13d0*/  UIMAD.WIDE UR6, UR6, 0x2aaaaaab, URZ ;  /* 0x2aaaaaab060678a5 */ /* 0x000fc4000f8e023f */
[----:B------:R-:W-:Y:S02]  /*13e0*/  ULEA.HI UR8, UR4, UR8, URZ, 0x10 ;  /* 0x0000000804087291 */ /* 0x000fe4000f8f803f */
[----:B------:R-:W-:Y:S02]  /*13f0*/  USHF.R.U32.HI UR6, URZ, 0x1f, UR7 ;  /* 0x0000001f3f067899 */ /* 0x000fe40008011607 */
[----:B------:R-:W-:Y:S02]  /*1400*/  ULOP3.LUT UR42, UR8, 0xff, URZ, 0xc0, !UPT ;  /* 0x000000ff082a7892 */ /* 0x000fe4000f8ec03f */
[----:B------:R-:W-:Y:S01]  /*1410*/  ULOP3.LUT UR43, UR5, 0xffff, URZ, 0xc0, !UPT ;  /* 0x0000ffff052b7892 */ /* 0x000fe2000f8ec03f */
[----:B------:R-:W-:Y:S01]  /*1420*/  UMOV UR4, URZ ;  /* 0x0000003f00047c82 */ /* 0x000fe20008000000 */
[----:B------:R-:W-:Y:S02]  /*1430*/  USHF.R.U32.HI UR44, URZ, 0x10, UR8 ;  /* 0x000000103f2c7899 */ /* 0x000fe40008011608 */
[----:B------:R-:W-:Y:S01]  /*1440*/  ULEA.HI.SX32 UR9, UR7, UR6, 0x1c ;  /* 0x0000000607097291 */ /* 0x000fe2000f8fe23f */
[----:B------:R-:W-:Y:S11]  /*1450*/  @!P0 BRA `(.L_x_9414) ;  /* 0x0000000000908947 */ /* 0x000ff60003800000 */
[----:B------:R-:W-:Y:S01]  /*1460*/  UISETP.NE.AND UP0, UPT, UR44, URZ, UPT ;  /* 0x0000003f2c00728c */ /* 0x000fe2000bf05270 */
[----:B------:R-:W-:-:S03]  /*1470*/  ULDC UR4, c[0x0][0x9f0] ;  /* 0x00027c0000047ab9 */ /* 0x000fc60000000800 */
        /* <DEDUP_REMOVED lines=34> */
.L_x_9414:
[----:B------:R-:W-:Y:S01]  /*16a0*/  UIMAD UR45, UR42, UR4, URZ ;  /* 0x000000042a2d72a4 */ /* 0x000fe2000f8e023f */
        /* <DEDUP_REMOVED lines=74> */
[----:B------:R-:W0:Y:S01]  /*1b50*/  S2R R0, SR_TID.X ;  /* 0x0000000000007919 */ /* 0x000e220000002100 */
[----:B------:R-:W1:Y:S01]  /*1b60*/  S2UR UR7, SR_CgaCtaId ;  /* 0x00000000000779c3 */ /* 0x000e620000008800 */
[----:B------:R-:W-:Y:S02]  /*1b70*/  UMOV UR6, 0x400 ;  /* 0x0000040000067882 */ /* 0x000fe40000000000 */
[----:B-1----:R-:W-:-:S04]  /*1b80*/  ULEA UR6, UR7, UR6, 0x18 ;  /* 0x0000000607067291 */ /* 0x002fc8000f8ec03f */
[----:B------:R-:W-:Y:S01]  /*1b90*/  UIADD3 UR6, UR6, 0x18400, URZ ;  /* 0x0001840006067890 */ /* 0x000fe2000fffe03f */
[----:B0-----:R-:W-:-:S03]  /*1ba0*/  VIADD R0, R0, 0xffffff80 ;  /* 0xffffff8000007836 */ /* 0x001fc60000000000 */
[----:B------:R-:W-:Y:S02]  /*1bb0*/  ULOP3.LUT UP0, URZ, UR6, 0x1bf, URZ, 0xc0, !UPT ;  /* 0x000001bf063f7892 */ /* 0x000fe4000f80c03f */
[----:B------:R-:W-:-:S04]  /*1bc0*/  SHF.R.S32.HI R3, RZ, 0x1f, R0 ;  /* 0x0000001fff037819 */ /* 0x000fc80000011400 */
[----:B------:R-:W-:Y:S02]  /*1bd0*/  PLOP3.LUT P0, PT, PT, PT, UP0, 0x80, 0x0 ;  /* 0x000000000000781c */ /* 0x000fe40003f0f008 */
[----:B------:R-:W-:-:S04]  /*1be0*/  LEA.HI R3, R3, R0, RZ, 0x7 ;  /* 0x0000000003037211 */ /* 0x000fc800078f38ff */
[----:B------:R-:W-:-:S06]  /*1bf0*/  SHF.R.S32.HI R3, RZ, 0x7, R3 ;  /* 0x00000007ff037819 */ /* 0x000fcc0000011403 */
[----:B------:R-:W0:Y:S02]  /*1c00*/  SHFL.IDX PT, R3, R3, RZ, 0x1f ;  /* 0x00001fff03037589 */ /* 0x000e2400000e0000 */
[----:B0-----:R-:W-:-:S13]  /*1c10*/  R2UR UR4, R3 ;  /* 0x00000000030472ca */ /* 0x001fda00000e0000 */
        /* <DEDUP_REMOVED lines=23> */
.L_x_9416:
[----:B------:R-:W0:Y:S01]  /*1d90*/  S2R R0, SR_CgaCtaId ;  /* 0x0000000000007919 */ /* 0x000e220000008800 */
[----:B------:R-:W-:Y:S01]  /*1da0*/  ULEA.HI UR4, UR46, UR46, URZ, 0x1 ;  /* 0x0000002e2e047291 */ /* 0x000fe2000f8f083f */
[----:B------:R-:W-:Y:S01]  /*1db0*/  MOV R7, 0x400 ;  /* 0x0000040000077802 */ /* 0x000fe20000000f00 */
[----:B------:R-:W1:Y:S02]  /*1dc0*/  S2R R20, SR_TID.X ;  /* 0x0000000000147919 */ /* 0x000e640000002100 */
[----:B------:R-:W-:-:S04]  /*1dd0*/  ULOP3.LUT UR4, UR4, 0xfffffffe, URZ, 0xc0, !UPT ;  /* 0xfffffffe04047892 */ /* 0x000fc8000f8ec03f */
[----:B------:R-:W-:-:S06]  /*1de0*/  UIADD3 UR4, UR46, -UR4, URZ ;  /* 0x800000042e047290 */ /* 0x000fcc000fffe03f */
[----:B------:R-:W-:Y:S01]  /*1df0*/  IMAD.U32 R3, RZ, RZ, UR4 ;  /* 0x00000004ff037e24 */ /* 0x000fe2000f8e00ff */
[----:B0-----:R-:W-:-:S04]  /*1e00*/  LEA R7, R0, R7, 0x18 ;  /* 0x0000000700077211 */ /* 0x001fc800078ec0ff */
[----:B------:R-:W-:Y:S02]  /*1e10*/  SHF.L.U32 R0, R3, 0x1f, RZ ;  /* 0x0000001f03007819 */ /* 0x000fe400000006ff */
[----:B-1----:R-:W-:Y:S02]  /*1e20*/  SHF.R.U32.HI R20, RZ, 0x7, R20 ;  /* 0x00000007ff147819 */ /* 0x002fe40000011614 */
[----:B------:R-:W0:Y:S03]  /*1e30*/  SYNCS.PHASECHK.TRANS64.TRYWAIT P0, [R7+URZ+0x22800], R0 ;  /* 0x02280000070075a7 */ /* 0x000e26000800017f */
[----:B------:R-:W-:Y:S01]  /*1e40*/  VIADD R8, R20, 0x8 ;  /* 0x0000000814087836 */ /* 0x000fe20000000000 */
[----:B0-----:R-:W-:Y:S06]  /*1e50*/  @!P0 BRA `(.L_x_9417) ;  /* 0x000000e000c88947 */ /* 0x001fec0003800000 */
.L_x_9545:
[----:B0-----:R-:W-:Y:S01]  /*1e60*/  IMAD.U32 R0, RZ, RZ, UR47 ;  /* 0x0000002fff007e24 */ /* 0x001fe2000f8e00ff */
[----:B------:R-:W-:Y:S05]  /*1e70*/  WARPSYNC.ALL ;  /* 0x0000000000007948 */ /* 0x000fea0003800000 */
[----:B------:R0:W-:Y:S01]  /*1e80*/  BAR.SYNC.DEFER_BLOCKING R8, 0x100 ;  /* 0x000400080000751d */ /* 0x0001e20000010000 */
[----:B------:R-:W-:-:S13]  /*1e90*/  ISETP.NE.AND P0, PT, R0, 0x3, PT ;  /* 0x000000030000780c */ /* 0x000fda0003f05270 */
[----:B0-----:R-:W-:Y:S05]  /*1ea0*/  @!P0 BRA `(.L_x_9418) ;  /* 0x0000000000048947 */ /* 0x001fea0003800000 */
[----:B------:R-:W-:Y:S01]  /*1eb0*/  BPT.TRAP 0x1 ;  /* 0x000000040000795c */ /* 0x000fe20000300000 */
.L_x_9418:
[----:B------:R-:W-:Y:S01]  /*1ec0*/  R2UR UR22, R7 ;  /* 0x00000000071672ca */ /* 0x000fe200000e0000 */
[----:B------:R-:W-:-:S05]  /*1ed0*/  IMAD.U32 R9, RZ, RZ, UR36 ;  /* 0x00000024ff097e24 */ /* 0x000fca000f8e00ff */
[----:B------:R-:W-:-:S07]  /*1ee0*/  SHF.L.U32 R9, R9, 0x1f, RZ ;  /* 0x0000001f09097819 */ /* 0x000fce00000006ff */
[----:B------:R-:W-:-:S09]  /*1ef0*/  ULEA UR22, UR37, UR22, 0x3 ;  /* 0x0000001625167291 */ /* 0x000fd2000f8e183f */
[----:B------:R0:W1:Y:S01]  /*1f00*/  SYNCS.PHASECHK.TRANS64.TRYWAIT P1, [UR22+0x22830], R9 ;  /* 0x02283009ff0075a7 */ /* 0x0000620008020156 */
[----:B------:R-:W-:Y:S05]  /*1f10*/  @!P0 BRA `(.L_x_9419) ;  /* 0x0000000000048947 */ /* 0x000fea0003800000 */
[----:B------:R-:W-:Y:S01]  /*1f20*/  BPT.TRAP 0x1 ;  /* 0x000000040000795c */ /* 0x000fe20000300000 */
.L_x_9419:
[----:B-1----:R-:W-:Y:S05]  /*1f30*/  @P1 BRA `(.L_x_9420) ;  /* 0x0000000000081947 */ /* 0x002fea0003800000 */
[----:B------:R-:W1:Y:S02]  /*1f40*/  SYNCS.PHASECHK.TRANS64.TRYWAIT P1, [UR22+0x22830], R9 ;  /* 0x02283009ff0075a7 */ /* 0x000e640008020156 */
[----:B-1----:R-:W-:Y:S05]  /*1f50*/  @!P1 BRA `(.L_x_9421) ;  /* 0x000000e0009c9947 */ /* 0x002fea0003800000 */
.L_x_9420:
[----:B------:R-:W-:Y:S01]  /*1f60*/  R2UR UR4, R7 ;  /* 0x00000000070472ca */ /* 0x000fe200000e0000 */
[----:B------:R-:W-:Y:S01]  /*1f70*/  ULOP3.LUT UR16, UR52, 0x10000, URZ, 0xfc, !UPT ;  /* 0x0001000034107892 */ /* 0x000fe2000f8efc3f */
[----:B------:R-:W-:Y:S01]  /*1f80*/  WARPGROUP.ARRIVE ;  /* 0x00000000000079c5 */ /* 0x000fe20000000000 */
[----:B------:R-:W-:Y:S01]  /*1f90*/  UMOV UR17, 0x40000040 ;  /* 0x4000004000117882 */ /* 0x000fe20000000000 */
[----:B------:R-:W-:Y:S01]  /*1fa0*/  UMOV UR19, 0x40000040 ;  /* 0x4000004000137882 */ /* 0x000fe20000000000 */
[----:B------:R-:W-:Y:S01]  /*1fb0*/  UMOV UR5, 0x40000040 ;  /* 0x4000004000057882 */ /* 0x000fe20000000000 */
[----:B------:R-:W-:Y:S01]  /*1fc0*/  UMOV UR7, 0x40000040 ;  /* 0x4000004000077882 */ /* 0x000fe20000000000 */
[----:B------:R-:W-:Y:S01]  /*1fd0*/  UIADD3 UR8, UR16, 0x4, URZ ;  /* 0x0000000410087890 */ /* 0x000fe2000fffe03f */
[----:B-1----:R-:W1:Y:S01]  /*1fe0*/  S2R R0, SR_TID.X ;  /* 0x0000000000007919 */ /* 0x002e620000002100 */
[----:B------:R-:W-:Y:S01]  /*1ff0*/  UMOV UR9, 0x40000040 ;  /* 0x4000004000097882 */ /* 0x000fe20000000000 */
[----:B------:R-:W-:Y:S01]  /*2000*/  UMOV UR11, 0x40000040 ;  /* 0x40000040000b7882 */ /* 0x000fe20000000000 */
[----:B------:R-:W-:-:S02]  /*2010*/  UIADD3 UR12, UR16, 0x6, URZ ;  /* 0x00000006100c7890 */ /* 0x000fc4000fffe03f */
[----:B------:R-:W-:Y:S01]  /*2020*/  UIADD3 UR4, UR4, 0x1c400, URZ ;  /* 0x0001c40004047890 */ /* 0x000fe2000fffe03f */
[----:B------:R-:W-:Y:S01]  /*2030*/  UMOV UR13, 0x40000040 ;  /* 0x40000040000d7882 */ /* 0x000fe20000000000 */
[----:B------:R-:W-:Y:S02]  /*2040*/  UMOV UR15, 0x40000040 ;  /* 0x40000040000f7882 */ /* 0x000fe40000000000 */
[----:B------:R-:W-:-:S04]  /*2050*/  USHF.R.U32.HI UR4, URZ, 0x4, UR4 ;  /* 0x000000043f047899 */ /* 0x000fc80008011604 */
[----:B------:R-:W-:-:S04]  /*2060*/  ULOP3.LUT UR4, UR4, 0x3fff, URZ, 0xc0, !UPT ;  /* 0x00003fff04047892 */ /* 0x000fc8000f8ec03f */
[----:B------:R-:W-:Y:S02]  /*2070*/  ULOP3.LUT UR20, UR4, 0x10000, URZ, 0xfc, !UPT ;  /* 0x0001000004147892 */ /* 0x000fe4000f8efc3f */
[----:B------:R-:W-:Y:S02]  /*2080*/  UIADD3 UR4, UR16, 0x2, URZ ;  /* 0x0000000210047890 */ /* 0x000fe4000fffe03f */
[----:B------:R-:W-:-:S04]  /*2090*/  UIMAD UR18, UR37, 0x300, UR20 ;  /* 0x00000300251278a4 */ /* 0x000fc8000f8e0214 */
[----:B------:R-:W-:Y:S02]  /*20a0*/  UIADD3 UR6, UR18, 0x2, URZ ;  /* 0x0000000212067890 */ /* 0x000fe4000fffe03f */
[----:B------:R-:W-:Y:S02]  /*20b0*/  UIADD3 UR10, UR18, 0x4, URZ ;  /* 0x00000004120a7890 */ /* 0x000fe4000fffe03f */
[----:B------:R-:W-:Y:S02]  /*20c0*/  UIADD3 UR14, UR18, 0x6, URZ ;  /* 0x00000006120e7890 */ /* 0x000fe4000fffe03f */
[----:B------:R-:W-:Y:S01]  /*20d0*/  HGMMA.64x96x16.F32 R24, gdesc[UR16], RZ, !UPT, gsb0 ;  /* 0x01600000101879f0 */ /* 0x000fe2000c0008ff */
[----:B-1----:R-:W-:-:S04]  /*20e0*/  SHF.R.U32.HI R0, RZ, 0x7, R0 ;  /* 0x00000007ff007819 */ /* 0x002fc80000011600 */
[----:B------:R-:W-:Y:S01]  /*20f0*/  IADD3 R0, -R0, 0xb, RZ ;  /* 0x0000000b00007810 */ /* 0x000fe20007ffe1ff */
        /* <DEDUP_REMOVED lines=13> */
.L_x_9422:
[----:B------:R-:W-:Y:S01]  /*21d0*/  UIMAD UR49, UR48, -0x60, UR49 ;  /* 0xffffffa0303178a4 */ /* 0x000fe2000f8e0231 */
[----:B------:R-:W-:Y:S01]  /*21e0*/  P2R R11, PR, RZ, 0x1 ;  /* 0x00000001ff0b7803 */ /* 0x000fe20000000000 */
[----:B------:R-:W-:Y:S01]  /*21f0*/  ULDC UR10, c[0x0][0x988] ;  /* 0x00026200000a7ab9 */ /* 0x000fe20000000800 */
[----:B------:R-:W2:Y:S01]  /*2200*/  S2UR UR7, SR_CgaCtaId ;  /* 0x00000000000779c3 */ /* 0x000ea20000008800 */
[----:B------:R-:W-:Y:S02]  /*2210*/  UIADD3 UR6, UR22, 0x22840, URZ ;  /* 0x0002284016067890 */ /* 0x000fe4000fffe03f */
[----:B------:R-:W-:-:S05]  /*2220*/  IMAD.U32 R3, RZ, RZ, UR49 ;  /* 0x00000031ff037e24 */ /* 0x000fca000f8e00ff */
[----:B------:R-:W-:-:S04]  /*2230*/  IADD3 R3, -R2, 0x60, R3 ;  /* 0x0000006002037810 */ /* 0x000fc80007ffe103 */
[C---:B------:R-:W-:Y:S02]  /*2240*/  ISETP.GT.AND P6, PT, R3.reuse, RZ, PT ;  /* 0x000000ff0300720c */ /* 0x040fe40003fc4270 */
[C---:B------:R-:W-:Y:S02]  /*2250*/  ISETP.GT.AND P5, PT, R3.reuse, 0x1, PT ;  /* 0x000000010300780c */ /* 0x040fe40003fa4270 */
[----:B------:R-:W-:Y:S02]  /*2260*/  ISETP.GT.AND P4, PT, R3, 0x8, PT ;  /* 0x000000080300780c */ /* 0x000fe40003f84270 */
[----:B------:R-:W-:Y:S02]  /*2270*/  FSEL R24, R24, -INF , P6 ;  /* 0xff80000018187808 */ /* 0x000fe40003000000 */
[----:B------:R-:W-:Y:S02]  /*2280*/  FSEL R25, R25, -INF , P5 ;  /* 0xff80000019197808 */ /* 0x000fe40002800000 */
[----:B------:R-:W-:-:S02]  /*2290*/  ISETP.GT.AND P3, PT, R3, 0x9, PT ;  /* 0x000000090300780c */ /* 0x000fc40003f64270 */
[----:B------:R-:W-:Y:S01]  /*22a0*/  FSEL R28, R28, -INF , P4 ;  /* 0xff8000001c1c7808 */ /* 0x000fe20002000000 */
[----:B--2---:R-:W-:Y:S01]  /*22b0*/  UPRMT UR6, UR7, 0x654, UR6 ;  /* 0x0000065407067896 */ /* 0x004fe20008000006 */
[----:B------:R-:W-:Y:S02]  /*22c0*/  FMNMX.FTZ R5, R24, R25, !PT ;  /* 0x0000001918057209 */ /* 0x000fe40007810000 */
[----:B------:R-:W-:Y:S02]  /*22d0*/  ISETP.GT.AND P2, PT, R3, 0x10, PT ;  /* 0x000000100300780c */ /* 0x000fe40003f44270 */
[----:B------:R-:W-:Y:S02]  /*22e0*/  FSEL R29, R29, -INF , P3 ;  /* 0xff8000001d1d7808 */ /* 0x000fe40001800000 */
[----:B------:R-:W-:Y:S02]  /*22f0*/  FMNMX.FTZ R4, R28, R5, !PT ;  /* 0x000000051c047209 */ /* 0x000fe40007810000 */
[----:B------:R-:W-:Y:S01]  /*2300*/  ISETP.GT.AND P1, PT, R3, 0x11, PT ;  /* 0x000000110300780c */ /* 0x000fe20003f24270 */
[----:B------:R-:W-:Y:S01]  /*2310*/  SYNCS.ARRIVE.TRANS64.RED.A1T0 RZ, [UR6], RZ ;  /* 0x000000ffffff79a7 */ /* 0x000fe20008100406 */
        /* <DEDUP_REMOVED lines=75> */
[----:B------:R-:W-:Y:S02]  /*27d0*/  FMNMX.FTZ R4, R68, R3, !PT ;  /* 0x0000000344047209 */ /* 0x000fe40007810000 */
[----:B------:R-:W-:Y:S02]  /*27e0*/  FMNMX.FTZ R5, R26, R27, !PT ;  /* 0x0000001b1a057209 */ /* 0x000fe40007810000 */
[----:B------:R-:W-:Y:S02]  /*27f0*/  FMNMX.FTZ R6, R69, R4, !PT ;  /* 0x0000000445067209 */ /* 0x000fe40007810000 */
[----:B------:R-:W-:-:S02]  /*2800*/  FSEL R62, R62, -INF , P6 ;  /* 0xff8000003e3e7808 */ /* 0x000fc40003000000 */
[----:B------:R-:W-:Y:S01]  /*2810*/  FSEL R63, R63, -INF , P5 ;  /* 0xff8000003f3f7808 */ /* 0x000fe20002800000 */
[----:B------:R-:W2:Y:S01]  /*2820*/  SHFL.BFLY PT, R3, R6, 0x2, 0x1f ;  /* 0x0c401f0006037f89 */ /* 0x000ea200000e0000 */
[----:B------:R-:W-:Y:S02]  /*2830*/  FSEL R66, R66, -INF , P4 ;  /* 0xff80000042427808 */ /* 0x000fe40002000000 */
[----:B------:R-:W-:Y:S02]  /*2840*/  FSEL R67, R67, -INF , P3 ;  /* 0xff80000043437808 */ /* 0x000fe40001800000 */
[----:B------:R-:W-:Y:S02]  /*2850*/  FSEL R70, R70, -INF , P2 ;  /* 0xff80000046467808 */ /* 0x000fe40001000000 */
[----:B------:R-:W-:Y:S02]  /*2860*/  FSEL R71, R71, -INF , P1 ;  /* 0xff80000047477808 */ /* 0x000fe40000800000 */
[----:B--2---:R-:W-:-:S05]  /*2870*/  FMNMX.FTZ R10, R6, R3, !PT ;  /* 0x00000003060a7209 */ /* 0x004fca0007810000 */
[----:B------:R-:W2:Y:S02]  /*2880*/  SHFL.BFLY PT, R3, R10, 0x1, 0x1f ;  /* 0x0c201f000a037f89 */ /* 0x000ea400000e0000 */
[----:B--2---:R-:W-:-:S04]  /*2890*/  FMNMX.FTZ R3, R10, R3, !PT ;  /* 0x000000030a037209 */ /* 0x004fc80007810000 */
        /* <DEDUP_REMOVED lines=19> */
[--C-:B------:R-:W-:Y:S01]  /*29d0*/  FFMA.FTZ R48, R48, UR10, -R12.reuse ;  /* 0x0000000a30307c23 */ /* 0x100fe2000801080c */
[----:B------:R-:W2:Y:S01]  /*29e0*/  MUFU.EX2 R5, R5 ;  /* 0x0000000500057308 */ /* 0x000ea20000000800 */
[--C-:B------:R-:W-:Y:S01]  /*29f0*/  FFMA.FTZ R49, R49, UR10, -R12.reuse ;  /* 0x0000000a31317c23 */ /* 0x100fe2000801080c */
[----:B------:R-:W-:Y:S01]  /*2a00*/  FMNMX.FTZ R11, R39, R4, !PT ;  /* 0x00000004270b7209 */ /* 0x000fe20007810000 */
[--C-:B------:R-:W-:Y:S01]  /*2a10*/  FFMA.FTZ R52, R52, UR10, -R12.reuse ;  /* 0x0000000a34347c23 */ /* 0x100fe2000801080c */
[--C-:B------:R-:W-:Y:S01]  /*2a20*/  FFMA.FTZ R53, R53, UR10, -R12.reuse ;  /* 0x0000000a35357c23 */ /* 0x100fe2000801080c */
[--C-:B------:R-:W-:Y:S01]  /*2a30*/  FFMA.FTZ R56, R56, UR10, -R12.reuse ;  /* 0x0000000a38387c23 */ /* 0x100fe2000801080c */
[----:B------:R-:W-:Y:S01]  /*2a40*/  FMNMX.FTZ R4, R42, R11, !PT ;  /* 0x0000000b2a047209 */ /* 0x000fe20007810000 */
[--C-:B------:R-:W-:Y:S01]  /*2a50*/  FFMA.FTZ R11, R29, UR10, -R12.reuse ;  /* 0x0000000a1d0b7c23 */ /* 0x100fe2000801080c */
[----:B------:R-:W3:Y:S01]  /*2a60*/  MUFU.EX2 R202, R202 ;  /* 0x000000ca00ca7308 */ /* 0x000ee20000000800 */
[--C-:B------:R-:W-:Y:S01]  /*2a70*/  FFMA.FTZ R57, R57, UR10, -R12.reuse ;  /* 0x0000000a39397c23 */ /* 0x100fe2000801080c */
[----:B------:R-:W-:Y:S01]  /*2a80*/  FMNMX.FTZ R13, R43, R4, !PT ;  /* 0x000000042b0d7209 */ /* 0x000fe20007810000 */
[--C-:B------:R-:W-:Y:S01]  /*2a90*/  FFMA.FTZ R60, R60, UR10, -R12.reuse ;  /* 0x0000000a3c3c7c23 */ /* 0x100fe2000801080c */
[--C-:B------:R-:W-:Y:S01]  /*2aa0*/  FFMA.FTZ R61, R61, UR10, -R12.reuse ;  /* 0x0000000a3d3d7c23 */ /* 0x100fe2000801080c */
[--C-:B------:R-:W-:Y:S01]  /*2ab0*/  FFMA.FTZ R64, R64, UR10, -R12.reuse ;  /* 0x0000000a40407c23 */ /* 0x100fe2000801080c */
[----:B------:R-:W-:Y:S01]  /*2ac0*/  FMNMX.FTZ R4, R46, R13, !PT ;  /* 0x0000000d2e047209 */ /* 0x000fe20007810000 */
[--C-:B------:R-:W-:Y:S01]  /*2ad0*/  FFMA.FTZ R65, R65, UR10, -R12.reuse ;  /* 0x0000000a41417c23 */ /* 0x100fe2000801080c */
[----:B------:R-:W4:Y:S01]  /*2ae0*/  MUFU.EX2 R11, R11 ;  /* 0x0000000b000b7308 */ /* 0x000f220000000800 */
[----:B--2---:R-:W-:Y:S01]  /*2af0*/  FADD.FTZ R25, R200, R5 ;  /* 0x00000005c8197221 */ /* 0x004fe20000010000 */
[----:B------:R-:W-:Y:S01]  /*2b00*/  FMNMX.FTZ R13, R47, R4, !PT ;  /* 0x000000042f0d7209 */ /* 0x000fe20007810000 */
[----:B------:R-:W-:Y:S01]  /*2b10*/  FFMA.FTZ R68, R68, UR10, -R12 ;  /* 0x0000000a44447c23 */ /* 0x000fe2000801080c */
[----:B------:R-:W-:-:S02]  /*2b20*/  F2FP.F16.F32.PACK_AB R200, R5, R200 ;  /* 0x000000c805c8723e */ /* 0x000fc400000000ff */
[----:B------:R-:W-:Y:S01]  /*2b30*/  FMNMX.FTZ R4, R50, R13, !PT ;  /* 0x0000000d32047209 */ /* 0x000fe20007810000 */
[----:B------:R-:W-:Y:S01]  /*2b40*/  FFMA.FTZ R13, R33, UR10, -R12 ;  /* 0x0000000a210d7c23 */ /* 0x000fe2000801080c */
[----:B------:R-:W2:Y:S01]  /*2b50*/  MUFU.EX2 R152, R152 ;  /* 0x0000009800987308 */ /* 0x000ea20000000800 */
[----:B---3--:R-:W-:Y:S01]  /*2b60*/  FADD.FTZ R10, R202, R25 ;  /* 0x00000019ca0a7221 */ /* 0x008fe20000010000 */
[----:B------:R-:W-:-:S04]  /*2b70*/  FMNMX.FTZ R15, R51, R4, !PT ;  /* 0x00000004330f7209 */ /* 0x000fc80007810000 */
[----:B------:R-:W-:Y:S02]  /*2b80*/  FMNMX.FTZ R4, R54, R15, !PT ;  /* 0x0000000f36047209 */ /* 0x000fe40007810000 */
[----:B------:R-:W3:Y:S01]  /*2b90*/  MUFU.EX2 R13, R13 ;  /* 0x0000000d000d7308 */ /* 0x000ee20000000800 */
[----:B----4-:R-:W-:Y:S01]  /*2ba0*/  FADD.FTZ R25, R11, R10 ;  /* 0x0000000a0b197221 */ /* 0x010fe20000010000 */
[----:B------:R-:W-:Y:S02]  /*2bb0*/  FMNMX.FTZ R15, R55, R4, !PT ;  /* 0x00000004370f7209 */ /* 0x000fe40007810000 */
[----:B------:R-:W-:Y:S02]  /*2bc0*/  F2FP.F16.F32.PACK_AB R202, R11, R202 ;  /* 0x000000ca0bca723e */ /* 0x000fe400000000ff */
[----:B------:R-:W-:Y:S01]  /*2bd0*/  FMNMX.FTZ R4, R58, R15, !PT ;  /* 0x0000000f3a047209 */ /* 0x000fe20007810000 */
[--C-:B------:R-:W-:Y:S01]  /*2be0*/  FFMA.FTZ R15, R37, UR10, -R12.reuse ;  /* 0x0000000a250f7c23 */ /* 0x100fe2000801080c */
[----:B------:R-:W-:Y:S01]  /*2bf0*/  MUFU.EX2 R154, R154 ;  /* 0x0000009a009a7308 */ /* 0x000fe20000000800 */
[----:B--2---:R-:W-:Y:S01]  /*2c00*/  FADD.FTZ R10, R152, R25 ;  /* 0x00000019980a7221 */ /* 0x004fe20000010000 */
[----:B------:R-:W-:Y:S01]  /*2c10*/  FMNMX.FTZ R21, R59, R4, !PT ;  /* 0x000000043b157209 */ /* 0x000fe20007810000 */
[----:B------:R-:W-:-:S03]  /*2c20*/  FFMA.FTZ R12, R69, UR10, -R12 ;  /* 0x0000000a450c7c23 */ /* 0x000fc6000801080c */
[----:B------:R-:W-:Y:S02]  /*2c30*/  FMNMX.FTZ R4, R62, R21, !PT ;  /* 0x000000153e047209 */ /* 0x000fe40007810000 */
[----:B------:R-:W-:Y:S01]  /*2c40*/  MUFU.EX2 R15, R15 ;  /* 0x0000000f000f7308 */ /* 0x000fe20000000800 */
[----:B---3--:R-:W-:Y:S01]  /*2c50*/  FADD.FTZ R29, R13, R10 ;  /* 0x0000000a0d1d7221 */ /* 0x008fe20000010000 */
[----:B------:R-:W-:Y:S02]  /*2c60*/  FMNMX.FTZ R21, R63, R4, !PT ;  /* 0x000000043f157209 */ /* 0x000fe40007810000 */
[----:B------:R-:W-:Y:S02]  /*2c70*/  F2FP.F16.F32.PACK_AB R152, R13, R152 ;  /* 0x000000980d98723e */ /* 0x000fe400000000ff */
[----:B------:R-:W-:Y:S02]  /*2c80*/  FMNMX.FTZ R4, R66, R21, !PT ;  /* 0x0000001542047209 */ /* 0x000fe40007810000 */
[----:B------:R-:W-:Y:S02]  /*2c90*/  MUFU.EX2 R156, R156 ;  /* 0x0000009c009c7308 */ /* 0x000fe40000000800 */
[----:B------:R-:W-:-:S04]  /*2ca0*/  FMNMX.FTZ R21, R67, R4, !PT ;  /* 0x0000000443157209 */ /* 0x000fc80007810000 */
[----:B------:R-:W-:Y:S02]  /*2cb0*/  FMNMX.FTZ R4, R70, R21, !PT ;  /* 0x0000001546047209 */ /* 0x000fe40007810000 */
[----:B------:R-:W-:Y:S02]  /*2cc0*/  MUFU.EX2 R41, R41 ;  /* 0x0000002900297308 */ /* 0x000fe40000000800 */
[----:B------:R-:W-:-:S05]  /*2cd0*/  FMNMX.FTZ R4, R71, R4, !PT ;  /* 0x0000000447047209 */ /* 0x000fca0007810000 */
[----:B------:R-:W2:Y:S01]  /*2ce0*/  SHFL.BFLY PT, R21, R4, 0x2, 0x1f ;  /* 0x0c401f0004157f89 */ /* 0x000ea200000e0000 */
[----:B------:R-:W-:Y:S08]  /*2cf0*/  MUFU.EX2 R44, R44 ;  /* 0x0000002c002c7308 */ /* 0x000ff00000000800 */
[----:B------:R-:W3:Y:S08]  /*2d00*/  MUFU.EX2 R45, R45 ;  /* 0x0000002d002d7308 */ /* 0x000ef00000000800 */
[----:B------:R-:W-:Y:S01]  /*2d10*/  MUFU.EX2 R48, R48 ;  /* 0x0000003000307308 */ /* 0x000fe20000000800 */
[----:B--2---:R-:W-:-:S07]  /*2d20*/  FMNMX.FTZ R21, R4, R21, !PT ;  /* 0x0000001504157209 */ /* 0x004fce0007810000 */
[----:B------:R-:W2:Y:S01]  /*2d30*/  MUFU.EX2 R49, R49 ;  /* 0x0000003100317308 */ /* 0x000ea20000000800 */
[----:B---3--:R-:W-:Y:S01]  /*2d40*/  F2FP.F16.F32.PACK_AB R158, R45, R44 ;  /* 0x0000002c2d9e723e */ /* 0x008fe200000000ff */
[----:B------:R-:W3:Y:S06]  /*2d50*/  SHFL.BFLY PT, R4, R21, 0x1, 0x1f ;  /* 0x0c201f0015047f89 */ /* 0x000eec00000e0000 */
[----:B------:R-:W-:Y:S08]  /*2d60*/  MUFU.EX2 R52, R52 ;  /* 0x0000003400347308 */ /* 0x000ff00000000800 */
[----:B------:R-:W4:Y:S01]  /*2d70*/  MUFU.EX2 R53, R53 ;  /* 0x0000003500357308 */ /* 0x000f220000000800 */
[----:B--2---:R-:W-:-:S07]  /*2d80*/  F2FP.F16.F32.PACK_AB R160, R49, R48 ;  /* 0x0000003031a0723e */ /* 0x004fce00000000ff */
[----:B------:R-:W-:Y:S01]  /*2d90*/  MUFU.EX2 R56, R56 ;  /* 0x0000003800387308 */ /* 0x000fe20000000800 */
[----:B---3--:R-:W-:-:S04]  /*2da0*/  FMNMX.FTZ R4, R21, R4, !PT ;  /* 0x0000000415047209 */ /* 0x008fc80007810000 */
[C---:B------:R-:W-:Y:S01]  /*2db0*/  FSETP.NEU.FTZ.AND P1, PT, R4.reuse, -INF , PT ;  /* 0xff8000000400780b */ /* 0x040fe20003f3d000 */
[----:B------:R-:W-:Y:S02]  /*2dc0*/  FMUL.FTZ R6, R4, UR10 ;  /* 0x0000000a04067c20 */ /* 0x000fe40008410000 */
[----:B------:R2:W-:Y:S01]  /*2dd0*/  MUFU.EX2 R21, R12 ;  /* 0x0000000c00157308 */ /* 0x0005e20000000800 */
[----:B----4-:R-:W-:Y:S02]  /*2de0*/  F2FP.F16.F32.PACK_AB R162, R53, R52 ;  /* 0x0000003435a2723e */ /* 0x010fe400000000ff */
[----:B------:R-:W-:-:S05]  /*2df0*/  FSEL R6, R6, RZ, P1 ;  /* 0x000000ff06067208 */ /* 0x000fca0000800000 */
        /* <DEDUP_REMOVED lines=11> */
[----:B--2---:R-:W-:Y:S01]  /*2eb0*/  FADD.FTZ R12, R154, R29 ;  /* 0x0000001d9a0c7221 */ /* 0x004fe20000010000 */
[--C-:B------:R-:W-:Y:S01]  /*2ec0*/  FFMA.FTZ R43, R43, UR10, -R6.reuse ;  /* 0x0000000a2b2b7c23 */ /* 0x100fe20008010806 */
[--C-:B------:R-:W-:Y:S01]  /*2ed0*/  FFMA.FTZ R46, R46, UR10, -R6.reuse ;  /* 0x0000000a2e2e7c23 */ /* 0x100fe20008010806 */
[----:B------:R-:W-:Y:S01]  /*2ee0*/  FFMA.FTZ R47, R47, UR10, -R6 ;  /* 0x0000000a2f2f7c23 */ /* 0x000fe20008010806 */
[----:B------:R-:W-:Y:S01]  /*2ef0*/  FADD.FTZ R29, R15, R12 ;  /* 0x0000000c0f1d7221 */ /* 0x000fe20000010000 */
[----:B------:R-:W2:Y:S01]  /*2f00*/  MUFU.EX2 R27, R27 ;  /* 0x0000001b001b7308 */ /* 0x000ea20000000800 */
[--C-:B------:R-:W-:Y:S01]  /*2f10*/  FFMA.FTZ R50, R50, UR10, -R6.reuse ;  /* 0x0000000a32327c23 */ /* 0x100fe20008010806 */
[--C-:B------:R-:W-:Y:S01]  /*2f20*/  FFMA.FTZ R51, R51, UR10, -R6.reuse ;  /* 0x0000000a33337c23 */ /* 0x100fe20008010806 */
[----:B------:R-:W-:Y:S01]  /*2f30*/  FADD.FTZ R12, R156, R29 ;  /* 0x0000001d9c0c7221 */ /* 0x000fe20000010000 */
[--C-:B------:R-:W-:Y:S01]  /*2f40*/  FFMA.FTZ R54, R54, UR10, -R6.reuse ;  /* 0x0000000a36367c23 */ /* 0x100fe20008010806 */
[--C-:B------:R-:W-:Y:S01]  /*2f50*/  FFMA.FTZ R55, R55, UR10, -R6.reuse ;  /* 0x0000000a37377c23 */ /* 0x100fe20008010806 */
[----:B------:R-:W-:Y:S01]  /*2f60*/  FFMA.FTZ R58, R58, UR10, -R6 ;  /* 0x0000000a3a3a7c23 */ /* 0x000fe20008010806 */
[----:B------:R-:W-:Y:S01]  /*2f70*/  FADD.FTZ R29, R41, R12 ;  /* 0x0000000c291d7221 */ /* 0x000fe20000010000 */
[----:B------:R-:W3:Y:S01]  /*2f80*/  MUFU.EX2 R30, R30 ;  /* 0x0000001e001e7308 */ /* 0x000ee20000000800 */
[--C-:B------:R-:W-:Y:S01]  /*2f90*/  FFMA.FTZ R59, R59, UR10, -R6.reuse ;  /* 0x0000000a3b3b7c23 */ /* 0x100fe20008010806 */
[--C-:B------:R-:W-:Y:S01]  /*2fa0*/  FFMA.FTZ R62, R62, UR10, -R6.reuse ;  /* 0x0000000a3e3e7c23 */ /* 0x100fe20008010806 */
[----:B------:R-:W-:Y:S01]  /*2fb0*/  FADD.FTZ R12, R44, R29 ;  /* 0x0000001d2c0c7221 */ /* 0x000fe20000010000 */
[--C-:B------:R-:W-:Y:S01]  /*2fc0*/  FFMA.FTZ R63, R63, UR10, -R6.reuse ;  /* 0x0000000a3f3f7c23 */ /* 0x100fe20008010806 */
[--C-:B------:R-:W-:Y:S01]  /*2fd0*/  FFMA.FTZ R66, R66, UR10, -R6.reuse ;  /* 0x0000000a42427c23 */ /* 0x100fe20008010806 */
[----:B------:R-:W-:Y:S01]  /*2fe0*/  FFMA.FTZ R67, R67, UR10, -R6 ;  /* 0x0000000a43437c23 */ /* 0x000fe20008010806 */
[----:B------:R-:W-:Y:S01]  /*2ff0*/  FADD.FTZ R29, R45, R12 ;  /* 0x0000000c2d1d7221 */ /* 0x000fe20000010000 */
[----:B------:R-:W4:Y:S01]  /*3000*/  MUFU.EX2 R31, R31 ;  /* 0x0000001f001f7308 */ /* 0x000f220000000800 */
[----:B--2---:R-:W-:Y:S01]  /*3010*/  FADD.FTZ R25, R26, R27 ;  /* 0x0000001b1a197221 */ /* 0x004fe20000010000 */
[--C-:B------:R-:W-:Y:S01]  /*3020*/  FFMA.FTZ R70, R70, UR10, -R6.reuse ;  /* 0x0000000a46467c23 */ /* 0x100fe20008010806 */
[----:B------:R-:W-:Y:S01]  /*3030*/  FADD.FTZ R12, R48, R29 ;  /* 0x0000001d300c7221 */ /* 0x000fe20000010000 */
[----:B------:R-:W-:Y:S01]  /*3040*/  FFMA.FTZ R6, R71, UR10, -R6 ;  /* 0x0000000a47067c23 */ /* 0x000fe20008010806 */
[----:B------:R-:W-:-:S02]  /*3050*/  F2FP.F16.F32.PACK_AB R154, R15, R154 ;  /* 0x0000009a0f9a723e */ /* 0x000fc400000000ff */
[----:B------:R-:W-:Y:S01]  /*3060*/  FADD.FTZ R29, R49, R12 ;  /* 0x0000000c311d7221 */ /* 0x000fe20000010000 */
[----:B------:R-:W2:Y:S01]  /*3070*/  MUFU.EX2 R34, R34 ;  /* 0x0000002200227308 */ /* 0x000ea20000000800 */
[----:B---3--:R-:W-:Y:S01]  /*3080*/  FADD.FTZ R10, R30, R25 ;  /* 0x000000191e0a7221 */ /* 0x008fe20000010000 */
[----:B------:R-:W-:Y:S01]  /*3090*/  F2FP.F16.F32.PACK_AB R156, R41, R156 ;  /* 0x0000009c299c723e */ /* 0x000fe200000000ff */
[----:B------:R-:W-:Y:S01]  /*30a0*/  FADD.FTZ R12, R52, R29 ;  /* 0x0000001d340c7221 */ /* 0x000fe20000010000 */
[----:B------:R-:W-:Y:S02]  /*30b0*/  F2FP.F16.F32.PACK_AB R164, R57, R56 ;  /* 0x0000003839a4723e */ /* 0x000fe400000000ff */
[----:B------:R-:W-:Y:S01]  /*30c0*/  F2FP.F16.F32.PACK_AB R201, R27, R26 ;  /* 0x0000001a1bc9723e */ /* 0x000fe200000000ff */
[----:B------:R-:W-:Y:S01]  /*30d0*/  FADD.FTZ R11, R53, R12 ;  /* 0x0000000c350b7221 */ /* 0x000fe20000010000 */
[----:B------:R-:W3:Y:S01]  /*30e0*/  MUFU.EX2 R35, R35 ;  /* 0x0000002300237308 */ /* 0x000ee20000000800 */
[C---:B----4-:R-:W-:Y:S01]  /*30f0*/  FADD.FTZ R25, R31.reuse, R10 ;  /* 0x0000000a1f197221 */ /* 0x050fe20000010000 */
[----:B------:R-:W-:Y:S01]  /*3100*/  F2FP.F16.F32.PACK_AB R203, R31, R30 ;  /* 0x0000001e1fcb723e */ /* 0x000fe200000000ff */
[----:B------:R-:W-:-:S04]  /*3110*/  FADD.FTZ R12, R56, R11 ;  /* 0x0000000b380c7221 */ /* 0x000fc80000010000 */
[----:B------:R-:W-:Y:S01]  /*3120*/  FADD.FTZ R11, R57, R12 ;  /* 0x0000000c390b7221 */ /* 0x000fe20000010000 */
[----:B------:R-:W4:Y:S01]  /*3130*/  MUFU.EX2 R38, R38 ;  /* 0x0000002600267308 */ /* 0x000f220000000800 */
[----:B--2---:R-:W-:-:S07]  /*3140*/  FADD.FTZ R10, R34, R25 ;  /* 0x00000019220a7221 */ /* 0x004fce0000010000 */
[----:B------:R-:W2:Y:S01]  /*3150*/  MUFU.EX2 R39, R39 ;  /* 0x0000002700277308 */ /* 0x000ea20000000800 */
[C---:B---3--:R-:W-:Y:S01]  /*3160*/  FADD.FTZ R25, R35.reuse, R10 ;  /* 0x0000000a23197221 */ /* 0x048fe20000010000 */
[----:B------:R-:W-:-:S06]  /*3170*/  F2FP.F16.F32.PACK_AB R153, R35, R34 ;  /* 0x000000222399723e */ /* 0x000fcc00000000ff */
[----:B------:R-:W3:Y:S01]  /*3180*/  MUFU.EX2 R42, R42 ;  /* 0x0000002a002a7308 */ /* 0x000ee20000000800 */
[----:B----4-:R-:W-:-:S07]  /*3190*/  FADD.FTZ R10, R38, R25 ;  /* 0x00000019260a7221 */ /* 0x010fce0000010000 */
[----:B------:R-:W4:Y:S01]  /*31a0*/  MUFU.EX2 R43, R43 ;  /* 0x0000002b002b7308 */ /* 0x000f220000000800 */
[C---:B--2---:R-:W-:Y:S01]  /*31b0*/  FADD.FTZ R25, R39.reuse, R10 ;  /* 0x0000000a27197221 */ /* 0x044fe20000010000 */
[----:B------:R-:W-:-:S06]  /*31c0*/  F2FP.F16.F32.PACK_AB R155, R39, R38 ;  /* 0x00000026279b723e */ /* 0x000fcc00000000ff */
[----:B------:R-:W2:Y:S01]  /*31d0*/  MUFU.EX2 R46, R46 ;  /* 0x0000002e002e7308 */ /* 0x000ea20000000800 */
[----:B---3--:R-:W-:-:S07]  /*31e0*/  FADD.FTZ R10, R42, R25 ;  /* 0x000000192a0a7221 */ /* 0x008fce0000010000 */
[----:B------:R-:W3:Y:S01]  /*31f0*/  MUFU.EX2 R47, R47 ;  /* 0x0000002f002f7308 */ /* 0x000ee20000000800 */
[C---:B----4-:R-:W-:Y:S01]  /*3200*/  FADD.FTZ R25, R43.reuse, R10 ;  /* 0x0000000a2b197221 */ /* 0x050fe20000010000 */
[----:B------:R-:W-:-:S06]  /*3210*/  F2FP.F16.F32.PACK_AB R157, R43, R42 ;  /* 0x0000002a2b9d723e */ /* 0x000fcc00000000ff */
        /* <DEDUP_REMOVED lines=13> */
[----:B----4-:R-:W-:-:S07]  /*32f0*/  FADD.FTZ R12, R60, R11 ;  /* 0x0000000b3c0c7221 */ /* 0x010fce0000010000 */
[----:B------:R-:W4:Y:S01]  /*3300*/  MUFU.EX2 R58, R58 ;  /* 0x0000003a003a7308 */ /* 0x000f220000000800 */
[C---:B--2---:R-:W-:Y:S01]  /*3310*/  FADD.FTZ R5, R55.reuse, R10 ;  /* 0x0000000a37057221 */ /* 0x044fe20000010000 */
[----:B------:R-:W-:-:S06]  /*3320*/  F2FP.F16.F32.PACK_AB R163, R55, R54 ;  /* 0x0000003637a3723e */ /* 0x000fcc00000000ff */
[----:B------:R-:W2:Y:S01]  /*3330*/  MUFU.EX2 R64, R64 ;  /* 0x0000004000407308 */ /* 0x000ea20000000800 */
[C---:B---3--:R-:W-:Y:S01]  /*3340*/  FADD.FTZ R11, R61.reuse, R12 ;  /* 0x0000000c3d0b7221 */ /* 0x048fe20000010000 */
[----:B------:R-:W-:-:S06]  /*3350*/  F2FP.F16.F32.PACK_AB R166, R61, R60 ;  /* 0x0000003c3da6723e */ /* 0x000fcc00000000ff */
[----:B------:R-:W3:Y:S01]  /*3360*/  MUFU.EX2 R59, R59 ;  /* 0x0000003b003b7308 */ /* 0x000ee20000000800 */
[----:B----4-:R-:W-:-:S07]  /*3370*/  FADD.FTZ R10, R58, R5 ;  /* 0x000000053a0a7221 */ /* 0x010fce0000010000 */
[----:B------:R-:W4:Y:S01]  /*3380*/  MUFU.EX2 R65, R65 ;  /* 0x0000004100417308 */ /* 0x000f220000000800 */
[----:B--2---:R-:W-:-:S07]  /*3390*/  FADD.FTZ R12, R64, R11 ;  /* 0x0000000b400c7221 */ /* 0x004fce0000010000 */
[----:B------:R-:W2:Y:S01]  /*33a0*/  MUFU.EX2 R62, R62 ;  /* 0x0000003e003e7308 */ /* 0x000ea20000000800 */
[C---:B---3--:R-:W-:Y:S01]  /*33b0*/  FADD.FTZ R5, R59.reuse, R10 ;  /* 0x0000000a3b057221 */ /* 0x048fe20000010000 */
[----:B------:R-:W-:-:S06]  /*33c0*/  F2FP.F16.F32.PACK_AB R165, R59, R58 ;  /* 0x0000003a3ba5723e */ /* 0x000fcc00000000ff */
[----:B------:R-:W3:Y:S01]  /*33d0*/  MUFU.EX2 R68, R68 ;  /* 0x0000004400447308 */ /* 0x000ee20000000800 */
[C---:B----4-:R-:W-:Y:S01]  /*33e0*/  FADD.FTZ R11, R65.reuse, R12 ;  /* 0x0000000c410b7221 */ /* 0x050fe20000010000 */
[----:B------:R-:W-:-:S06]  /*33f0*/  F2FP.F16.F32.PACK_AB R168, R65, R64 ;  /* 0x0000004041a8723e */ /* 0x000fcc00000000ff */
[----:B------:R-:W4:Y:S01]  /*3400*/  MUFU.EX2 R63, R63 ;  /* 0x0000003f003f7308 */ /* 0x000f220000000800 */
[----:B--2---:R-:W-:-:S07]  /*3410*/  FADD.FTZ R10, R62, R5 ;  /* 0x000000053e0a7221 */ /* 0x004fce0000010000 */
[----:B------:R-:W2:Y:S01]  /*3420*/  MUFU.EX2 R66, R66 ;  /* 0x0000004200427308 */ /* 0x000ea20000000800 */
[----:B---3--:R-:W-:Y:S01]  /*3430*/  FADD.FTZ R12, R68, R11 ;  /* 0x0000000b440c7221 */ /* 0x008fe20000010000 */
[----:B------:R-:W-:-:S03]  /*3440*/  F2FP.F16.F32.PACK_AB R170, R21, R68 ;  /* 0x0000004415aa723e */ /* 0x000fc600000000ff */
[----:B------:R-:W-:-:S03]  /*3450*/  FADD.FTZ R5, R21, R12 ;  /* 0x0000000c15057221 */ /* 0x000fc60000010000 */
[----:B------:R-:W3:Y:S01]  /*3460*/  MUFU.EX2 R67, R67 ;  /* 0x0000004300437308 */ /* 0x000ee20000000800 */
[C---:B----4-:R-:W-:Y:S01]  /*3470*/  FADD.FTZ R11, R63.reuse, R10 ;  /* 0x0000000a3f0b7221 */ /* 0x050fe20000010000 */
[----:B------:R-:W-:-:S06]  /*3480*/  F2FP.F16.F32.PACK_AB R167, R63, R62 ;  /* 0x0000003e3fa7723e */ /* 0x000fcc00000000ff */
[----:B------:R-:W4:Y:S01]  /*3490*/  MUFU.EX2 R70, R70 ;  /* 0x0000004600467308 */ /* 0x000f220000000800 */
[----:B--2---:R-:W-:-:S07]  /*34a0*/  FADD.FTZ R10, R66, R11 ;  /* 0x0000000b420a7221 */ /* 0x004fce0000010000 */
[----:B------:R4:W2:Y:S01]  /*34b0*/  MUFU.EX2 R171, R6 ;  /* 0x0000000600ab7308 */ /* 0x0008a20000000800 */
[C---:B---3--:R-:W-:Y:S01]  /*34c0*/  FADD.FTZ R11, R67.reuse, R10 ;  /* 0x0000000a430b7221 */ /* 0x048fe20000010000 */
[----:B------:R-:W-:-:S03]  /*34d0*/  F2FP.F16.F32.PACK_AB R169, R67, R66 ;  /* 0x0000004243a9723e */ /* 0x000fc600000000ff */
[----:B----4-:R-:W-:-:S04]  /*34e0*/  FADD.FTZ R6, R70, R11 ;  /* 0x0000000b46067221 */ /* 0x010fc80000010000 */
[C---:B--2---:R-:W-:Y:S01]  /*34f0*/  FADD.FTZ R6, R171.reuse, R6 ;  /* 0x00000006ab067221 */ /* 0x044fe20000010000 */
[----:B------:R-:W-:Y:S01]  /*3500*/  F2FP.F16.F32.PACK_AB R171, R171, R70 ;  /* 0x00000046abab723e */ /* 0x000fe200000000ff */
[----:B------:R-:W-:Y:S06]  /*3510*/  @!P0 BRA `(.L_x_9423) ;  /* 0x0000000000048947 */ /* 0x000fec0003800000 */
[----:B------:R-:W-:Y:S01]  /*3520*/  BPT.TRAP 0x1 ;  /* 0x000000040000795c */ /* 0x000fe20000300000 */
.L_x_9423:
[----:B------:R2:W3:Y:S01]  /*3530*/  SYNCS.PHASECHK.TRANS64.TRYWAIT P1, [UR22+0x22850], R9 ;  /* 0x02285009ff0075a7 */ /* 0x0004e20008020156 */
[----:B------:R-:W-:Y:S05]  /*3540*/  @!P0 BRA `(.L_x_9424) ;  /* 0x0000000000048947 */ /* 0x000fea0003800000 */
[----:B------:R-:W-:Y:S01]  /*3550*/  BPT.TRAP 0x1 ;  /* 0x000000040000795c */ /* 0x000fe20000300000 */
.L_x_9424:
[----:B---3--:R-:W-:Y:S05]  /*3560*/  @P1 BRA `(.L_x_9425) ;  /* 0x0000000000081947 */ /* 0x008fea0003800000 */
[----:B------:R-:W3:Y:S02]  /*3570*/  SYNCS.PHASECHK.TRANS64.TRYWAIT P1, [UR22+0x22850], R9 ;  /* 0x02285009ff0075a7 */ /* 0x000ee40008020156 */
[----:B---3--:R-:W-:Y:S05]  /*3580*/  @!P1 BRA `(.L_x_9426) ;  /* 0x000000cc00289947 */ /* 0x008fea0003800000 */
.L_x_9425:
[----:B------:R-:W-:Y:S01]  /*3590*/  R2UR UR6, R7 ;  /* 0x00000000070672ca */ /* 0x000fe200000e0000 */
[----:B------:R4:W-:Y:S06]  /*35a0*/  BAR.SYNC.DEFER_BLOCKING R8, 0x100 ;  /* 0x000400080000751d */ /* 0x0009ec0000010000 */
[----:B------:R-:W-:-:S06]  /*35b0*/  UMOV UR7, 0x40000040 ;  /* 0x4000004000077882 */ /* 0x000fcc0000000000 */
[----:B------:R-:W-:-:S04]  /*35c0*/  UIADD3 UR6, UR6, 0x400, URZ ;  /* 0x0000040006067890 */ /* 0x000fc8000fffe03f */
[----:B------:R-:W-:-:S04]  /*35d0*/  USHF.R.U32.HI UR6, URZ, 0x4, UR6 ;  /* 0x000000043f067899 */ /* 0x000fc80008011606 */
[----:B------:R-:W-:-:S04]  /*35e0*/  ULOP3.LUT UR6, UR6, 0x3fff, URZ, 0xc0, !UPT ;  /* 0x00003fff06067892 */ /* 0x000fc8000f8ec03f */
[----:B------:R-:W-:Y:S01]  /*35f0*/  ULOP3.LUT UR21, UR6, 0x3000000, URZ, 0xfc, !UPT ;  /* 0x0300000006157892 */ /* 0x000fe2000f8efc3f */
[----:B------:R-:W-:-:S03]  /*3600*/  WARPGROUP.ARRIVE ;  /* 0x00000000000079c5 */ /* 0x000fc60000000000 */
[----:B------:R-:W-:-:S07]  /*3610*/  UIMAD UR11, UR37, 0xc00, UR21 ;  /* 0x00000c00250b78a4 */ /* 0x000fce000f8e0215 */
        /* <DEDUP_REMOVED lines=35> */
.L_x_9427:
[----:B------:R-:W4:Y:S01]  /*3850*/  S2UR UR6, SR_CgaCtaId ;  /* 0x00000000000679c3 */ /* 0x000f220000008800 */
[----:B------:R-:W-:-:S04]  /*3860*/  UIADD3 UR22, UR22, 0x22860, URZ ;  /* 0x0002286016167890 */ /* 0x000fc8000fffe03f */
[----:B----4-:R-:W-:-:S09]  /*3870*/  UPRMT UR22, UR6, 0x654, UR22 ;  /* 0x0000065406167896 */ /* 0x010fd20008000016 */
[----:B------:R-:W-:Y:S01]  /*3880*/  SYNCS.ARRIVE.TRANS64.RED.A1T0 RZ, [UR22], RZ ;  /* 0x000000ffffff79a7 */ /* 0x000fe20008100416 */
[----:B------:R-:W-:-:S04]  /*3890*/  UIADD3 UR22, UR48, -0x2, URZ ;  /* 0xfffffffe30167890 */ /* 0x000fc8000fffe03f */
[----:B------:R-:W-:-:S06]  /*38a0*/  UISETP.GE.AND UP0, UPT, UR22, UR45, UPT ;  /* 0x0000002d1600728c */ /* 0x000fcc000bf06270 */
[----:B------:R-:W-:-:S13]  /*38b0*/  PLOP3.LUT P1, PT, PT, PT, UP0, 0x80, 0x0 ;  /* 0x000000000000781c */ /* 0x000fda0003f2f008 */
[----:B------:R-:W-:Y:S05]  /*38c0*/  @!P1 BRA `(.L_x_9428) ;  /* 0x0000001c00609947 */ /* 0x000fea0003800000 */
[----:B0-23--:R-:W-:Y:S01]  /*38d0*/  IMAD.MOV.U32 R9, RZ, RZ, R4 ;  /* 0x000000ffff097224 */ /* 0x00dfe200078e0004 */
[----:B------:R-:W-:Y:S01]  /*38e0*/  ULDC UR23, c[0x0][0x988] ;  /* 0x0002620000177ab9 */ /* 0x000fe20000000800 */
[----:B------:R-:W-:-:S07]  /*38f0*/  IMAD.MOV.U32 R8, RZ, RZ, R3 ;  /* 0x000000ffff087224 */ /* 0x000fce00078e0003 */
.L_x_9439:
        /* <DEDUP_REMOVED lines=8> */
[----:B------:R-:W-:Y:S10]  /*3980*/  @!P0 BRA `(.L_x_9429) ;  /* 0x0000000000048947 */ /* 0x000ff40003800000 */
[----:B------:R-:W-:Y:S01]  /*3990*/  BPT.TRAP 0x1 ;  /* 0x000000040000795c */ /* 0x000fe20000300000 */
.L_x_9429:
[----:B------:R-:W0:Y:S01]  /*39a0*/  S2UR UR24, SR_CgaCtaId ;  /* 0x00000000001879c3 */ /* 0x000e220000008800 */
[----:B------:R-:W-:Y:S01]  /*39b0*/  UMOV UR6, 0x400 ;  /* 0x0000040000067882 */ /* 0x000fe20000000000 */
[----:B------:R-:W-:-:S05]  /*39c0*/  IMAD.U32 R7, RZ, RZ, UR36 ;  /* 0x00000024ff077e24 */ /* 0x000fca000f8e00ff */
[----:B------:R-:W-:Y:S01]  /*39d0*/  SHF.L.U32 R7, R7, 0x1f, RZ ;  /* 0x0000001f07077819 */ /* 0x000fe200000006ff */
[----:B0-----:R-:W-:-:S04]  /*39e0*/  ULEA UR6, UR24, UR6, 0x18 ;  /* 0x0000000618067291 */ /* 0x001fc8000f8ec03f */
[----:B------:R-:W-:-:S09]  /*39f0*/  ULEA UR25, UR37, UR6, 0x3 ;  /* 0x0000000625197291 */ /* 0x000fd2000f8e183f */
[----:B------:R0:W2:Y:S01]  /*3a00*/  SYNCS.PHASECHK.TRANS64.TRYWAIT P1, [UR25+0x22830], R7 ;  /* 0x02283007ff0075a7 */ /* 0x0000a20008020159 */
[----:B------:R-:W-:Y:S05]  /*3a10*/  @!P0 BRA `(.L_x_9430) ;  /* 0x0000000000048947 */ /* 0x000fea0003800000 */
[----:B------:R-:W-:Y:S01]  /*3a20*/  BPT.TRAP 0x1 ;  /* 0x000000040000795c */ /* 0x000fe20000300000 */
.L_x_9430:
[----:B--2---:R-:W-:Y:S05]  /*3a30*/  @P1 BRA `(.L_x_9431) ;  /* 0x0000000000081947 */ /* 0x004fea0003800000 */
[----:B------:R-:W2:Y:S02]  /*3a40*/  SYNCS.PHASECHK.TRANS64.TRYWAIT P1, [UR25+0x22830], R7 ;  /* 0x02283007ff0075a7 */ /* 0x000ea40008020159 */
[----:B--2---:R-:W-:Y:S05]  /*3a50*/  @!P1 BRA `(.L_x_9432) ;  /* 0x000000c8000c9947 */ /* 0x004fea0003800000 */
.L_x_9431:
[----:B------:R-:W-:Y:S01]  /*3a60*/  UIMAD UR18, UR37, 0x300, UR20 ;  /* 0x00000300251278a4 */ /* 0x000fe2000f8e0214 */
[----:B------:R-:W-:Y:S01]  /*3a70*/  WARPGROUP.ARRIVE ;  /* 0x00000000000079c5 */ /* 0x000fe20000000000 */
[----:B------:R-:W-:Y:S01]  /*3a80*/  UMOV UR19, 0x40000040 ;  /* 0x4000004000137882 */ /* 0x000fe20000000000 */
[----:B------:R-:W-:Y:S01]  /*3a90*/  UMOV UR7, 0x40000040 ;  /* 0x4000004000077882 */ /* 0x000fe20000000000 */
[----:B------:R-:W-:-:S03]  /*3aa0*/  UIADD3 UR6, UR18, 0x2, URZ ;  /* 0x0000000212067890 */ /* 0x000fc6000fffe03f */
[----:B-1----:R-:W1:Y:S01]  /*3ab0*/  S2R R0, SR_TID.X ;  /* 0x0000000000007919 */ /* 0x002e620000002100 */
[----:B------:R-:W-:Y:S01]  /*3ac0*/  UIADD3 UR10, UR18, 0x4, URZ ;  /* 0x00000004120a7890 */ /* 0x000fe2000fffe03f */
[----:B------:R-:W-:Y:S01]  /*3ad0*/  UMOV UR11, 0x40000040 ;  /* 0x40000040000b7882 */ /* 0x000fe20000000000 */
[----:B------:R-:W-:Y:S01]  /*3ae0*/  HGMMA.64x96x16.F32 R152, gdesc[UR16], RZ, !UPT, gsb0 ;  /* 0x01600000109879f0 */ /* 0x000fe2000c0008ff */
[----:B------:R-:W-:Y:S01]  /*3af0*/  UIADD3 UR14, UR18, 0x6, URZ ;  /* 0x00000006120e7890 */ /* 0x000fe2000fffe03f */
[----:B------:R-:W-:Y:S01]  /*3b00*/  UMOV UR15, 0x40000040 ;  /* 0x40000040000f7882 */ /* 0x000fe20000000000 */
        /* <DEDUP_REMOVED lines=15> */
.L_x_9433:
[----:B------:R-:W-:Y:S01]  /*3c00*/  FMNMX.FTZ R3, R152, R8, !PT ;  /* 0x0000000898037209 */ /* 0x000fe20007810000 */
[----:B------:R-:W-:Y:S01]  /*3c10*/  UMOV UR10, UR23 ;  /* 0x00000017000a7c82 */ /* 0x000fe20008000000 */
[----:B------:R-:W-:Y:S02]  /*3c20*/  UIADD3 UR6, UR25, 0x22840, URZ ;  /* 0x0002284019067890 */ /* 0x000fe4000fffe03f */
[----:B------:R-:W-:Y:S02]  /*3c30*/  FMNMX.FTZ R3, R153, R3, !PT ;  /* 0x0000000399037209 */ /* 0x000fe40007810000 */
[----:B------:R-:W-:Y:S02]  /*3c40*/  UPRMT UR6, UR24, 0x654, UR6 ;  /* 0x0000065418067896 */ /* 0x000fe40008000006 */
[----:B------:R-:W-:-:S04]  /*3c50*/  FMNMX.FTZ R3, R156, R3, !PT ;  /* 0x000000039c037209 */ /* 0x000fc80007810000 */
[----:B------:R-:W-:-:S03]  /*3c60*/  FMNMX.FTZ R3, R157, R3, !PT ;  /* 0x000000039d037209 */ /* 0x000fc60007810000 */
[----:B------:R-:W-:Y:S01]  /*3c70*/  SYNCS.ARRIVE.TRANS64.RED.A1T0 RZ, [UR6], RZ ;  /* 0x000000ffffff79a7 */ /* 0x000fe20008100406 */
        /* <DEDUP_REMOVED lines=23> */
[----:B--2---:R-:W-:-:S05]  /*3df0*/  FMNMX.FTZ R3, R3, R4, !PT ;  /* 0x0000000403037209 */ /* 0x004fca0007810000 */
        /* <DEDUP_REMOVED lines=27> */
[--C-:B------:R-:W-:Y:S01]  /*3fb0*/  FFMA.FTZ R193, R193, UR10, -R4.reuse ;  /* 0x0000000ac1c17c23 */ /* 0x100fe20008010804 */
[--C-:B------:R-:W-:Y:S01]  /*3fc0*/  FFMA.FTZ R196, R196, UR10, -R4.reuse ;  /* 0x0000000ac4c47c23 */ /* 0x100fe20008010804 */
[----:B------:R-:W-:-:S03]  /*3fd0*/  FFMA.FTZ R197, R197, UR10, -R4 ;  /* 0x0000000ac5c57c23 */ /* 0x000fc60008010804 */
[----:B------:R-:W4:Y:S01]  /*3fe0*/  MUFU.EX2 R156, R156 ;  /* 0x0000009c009c7308 */ /* 0x000f220000000800 */
        /* <DEDUP_REMOVED lines=25> */
[----:B------:R-:W-:Y:S01]  /*4180*/  FMNMX.FTZ R4, R154, R9, !PT ;  /* 0x000000099a047209 */ /* 0x000fe20007810000 */
[----:B------:R-:W-:Y:S01]  /*4190*/  FMUL.FTZ R57, R57, R8 ;  /* 0x0000000839397220 */ /* 0x000fe20000410000 */
[----:B------:R-:W-:Y:S01]  /*41a0*/  F2FP.F16.F32.PACK_AB R202, R157, R156 ;  /* 0x0000009c9dca723e */ /* 0x000fe200000000ff */
        /* <DEDUP_REMOVED lines=12> */
[C---:B----4-:R-:W-:Y:S01]  /*4270*/  FADD.FTZ R5, R161.reuse, R5 ;  /* 0x00000005a1057221 */ /* 0x050fe20000010000 */
        /* <DEDUP_REMOVED lines=65> */
[----:B------:R-:W-:-:S03]  /*4690*/  FMUL.FTZ R149, R149, R8 ;  /* 0x0000000895957220 */ /* 0x000fc60000410000 */
[----:B------:R-:W-:Y:S02]  /*46a0*/  FMNMX.FTZ R4, R195, R4, !PT ;  /* 0x00000004c3047209 */ /* 0x000fe40007810000 */
[----:B------:R-:W-:Y:S02]  /*46b0*/  MUFU.EX2 R189, R189 ;  /* 0x000000bd00bd7308 */ /* 0x000fe40000000800 */
[----:B------:R-:W-:-:S04]  /*46c0*/  FMNMX.FTZ R4, R198, R4, !PT ;  /* 0x00000004c6047209 */ /* 0x000fc80007810000 */
[----:B------:R-:W-:Y:S02]  /*46d0*/  FMNMX.FTZ R4, R199, R4, !PT ;  /* 0x00000004c7047209 */ /* 0x000fe40007810000 */
[----:B------:R-:W-:Y:S03]  /*46e0*/  MUFU.EX2 R168, R192 ;  /* 0x000000c000a87308 */ /* 0x000fe60000000800 */
[----:B------:R-:W2:Y:S05]  /*46f0*/  SHFL.BFLY PT, R10, R4, 0x2, 0x1f ;  /* 0x0c401f00040a7f89 */ /* 0x000eaa00000e0000 */
[----:B------:R-:W-:Y:S08]  /*4700*/  MUFU.EX2 R193, R193 ;  /* 0x000000c100c17308 */ /* 0x000ff00000000800 */
[----:B------:R-:W-:Y:S08]  /*4710*/  MUFU.EX2 R196, R196 ;  /* 0x000000c400c47308 */ /* 0x000ff00000000800 */
[----:B------:R-:W-:Y:S01]  /*4720*/  MUFU.EX2 R197, R197 ;  /* 0x000000c500c57308 */ /* 0x000fe20000000800 */
[----:B--2---:R-:W-:-:S05]  /*4730*/  FMNMX.FTZ R4, R4, R10, !PT ;  /* 0x0000000a04047209 */ /* 0x004fca0007810000 */
[----:B------:R-:W2:Y:S02]  /*4740*/  SHFL.BFLY PT, R11, R4, 0x1, 0x1f ;  /* 0x0c201f00040b7f89 */ /* 0x000ea400000e0000 */
[----:B------:R-:W3:Y:S08]  /*4750*/  MUFU.EX2 R10, R164 ;  /* 0x000000a4000a7308 */ /* 0x000ef00000000800 */
[----:B------:R-:W-:Y:S01]  /*4760*/  MUFU.EX2 R164, R184 ;  /* 0x000000b800a47308 */ /* 0x000fe20000000800 */
[----:B---3--:R-:W-:-:S04]  /*4770*/  FADD.FTZ R5, R10, R5 ;  /* 0x000000050a057221 */ /* 0x008fc80000010000 */
[----:B------:R-:W-:Y:S01]  /*4780*/  FADD.FTZ R5, R165, R5 ;  /* 0x00000005a5057221 */ /* 0x000fe20000010000 */
[----:B--2---:R-:W-:-:S03]  /*4790*/  FMNMX.FTZ R4, R4, R11, !PT ;  /* 0x0000000b04047209 */ /* 0x004fc60007810000 */
[----:B------:R-:W-:Y:S01]  /*47a0*/  FADD.FTZ R5, R156, R5 ;  /* 0x000000059c057221 */ /* 0x000fe20000010000 */
[C---:B------:R-:W-:Y:S01]  /*47b0*/  F2FP.F16.F32.PACK_AB R156, R169.reuse, R156 ;  /* 0x0000009ca99c723e */ /* 0x040fe200000000ff */
[C---:B------:R-:W-:Y:S01]  /*47c0*/  FMUL.FTZ R11, R4.reuse, UR10 ;  /* 0x0000000a040b7c20 */ /* 0x040fe20008410000 */
[----:B------:R-:W-:Y:S01]  /*47d0*/  FADD.FTZ R9, -R4, R9 ;  /* 0x0000000904097221 */ /* 0x000fe20000010100 */
[----:B------:R-:W-:Y:S02]  /*47e0*/  FADD.FTZ R5, R169, R5 ;  /* 0x00000005a9057221 */ /* 0x000fe40000010000 */
        /* <DEDUP_REMOVED lines=18> */
[----:B------:R-:W-:Y:S01]  /*4910*/  FFMA.FTZ R183, R183, UR10, -R11 ;  /* 0x0000000ab7b77c23 */ /* 0x000fe2000801080b */
[----:B------:R-:W-:Y:S01]  /*4920*/  FADD.FTZ R5, R172, R5 ;  /* 0x00000005ac057221 */ /* 0x000fe20000010000 */
[--C-:B------:R-:W-:Y:S01]  /*4930*/  FFMA.FTZ R186, R186, UR10, -R11.reuse ;  /* 0x0000000ababa7c23 */ /* 0x100fe2000801080b */
[----:B------:R-:W-:Y:S01]  /*4940*/  FFMA.FTZ R187, R187, UR10, -R11 ;  /* 0x0000000abbbb7c23 */ /* 0x000fe2000801080b */
[----:B------:R-:W3:Y:S01]  /*4950*/  MUFU.EX2 R155, R155 ;  /* 0x0000009b009b7308 */ /* 0x000ee20000000800 */
[----:B------:R-:W-:Y:S01]  /*4960*/  FADD.FTZ R5, R173, R5 ;  /* 0x00000005ad057221 */ /* 0x000fe20000010000 */
[--C-:B------:R-:W-:Y:S01]  /*4970*/  FFMA.FTZ R190, R190, UR10, -R11.reuse ;  /* 0x0000000abebe7c23 */ /* 0x100fe2000801080b */
[--C-:B------:R-:W-:Y:S01]  /*4980*/  FFMA.FTZ R191, R191, UR10, -R11.reuse ;  /* 0x0000000abfbf7c23 */ /* 0x100fe2000801080b */
[----:B------:R-:W-:Y:S01]  /*4990*/  FFMA.FTZ R194, R194, UR10, -R11 ;  /* 0x0000000ac2c27c23 */ /* 0x000fe2000801080b */
[----:B------:R-:W-:Y:S01]  /*49a0*/  FADD.FTZ R5, R160, R5 ;  /* 0x00000005a0057221 */ /* 0x000fe20000010000 */
[--C-:B------:R-:W-:Y:S01]  /*49b0*/  FFMA.FTZ R195, R195, UR10, -R11.reuse ;  /* 0x0000000ac3c37c23 */ /* 0x100fe2000801080b */
[----:B------:R-:W-:Y:S01]  /*49c0*/  FFMA.FTZ R198, R198, UR10, -R11 ;  /* 0x0000000ac6c67c23 */ /* 0x000fe2000801080b */
[----:B------:R-:W4:Y:S01]  /*49d0*/  MUFU.EX2 R158, R158 ;  /* 0x0000009e009e7308 */ /* 0x000f220000000800 */
[----:B--2---:R-:W-:Y:S01]  /*49e0*/  FFMA.FTZ R6, R9, R6, R154 ;  /* 0x0000000609067223 */ /* 0x004fe2000001009a */
[----:B------:R-:W-:Y:S01]  /*49f0*/  FADD.FTZ R5, R177, R5 ;  /* 0x00000005b1057221 */ /* 0x000fe20000010000 */
[----:B------:R-:W-:Y:S01]  /*4a00*/  FFMA.FTZ R11, R199, UR10, -R11 ;  /* 0x0000000ac70b7c23 */ /* 0x000fe2000801080b */
[----:B------:R-:W-:Y:S01]  /*4a10*/  F2FP.F16.F32.PACK_AB R160, R177, R160 ;  /* 0x000000a0b1a0723e */ /* 0x000fe200000000ff */
[-C--:B------:R-:W-:Y:S01]  /*4a20*/  FMUL.FTZ R26, R26, R9.reuse ;  /* 0x000000091a1a7220 */ /* 0x080fe20000410000 */
[----:B------:R-:W-:Y:S01]  /*4a30*/  FADD.FTZ R5, R180, R5 ;  /* 0x00000005b4057221 */ /* 0x000fe20000010000 */
[-C--:B------:R-:W-:Y:S01]  /*4a40*/  FMUL.FTZ R27, R27, R9.reuse ;  /* 0x000000091b1b7220 */ /* 0x080fe20000410000 */
[----:B------:R-:W2:Y:S01]  /*4a50*/  MUFU.EX2 R203, R159 ;  /* 0x0000009f00cb7308 */ /* 0x000ea20000000800 */
[C---:B---3--:R-:W-:Y:S01]  /*4a60*/  FADD.FTZ R6, R155.reuse, R6 ;  /* 0x000000069b067221 */ /* 0x048fe20000010000 */
[----:B------:R-:W-:Y:S01]  /*4a70*/  F2FP.F16.F32.PACK_AB R201, R155, R154 ;  /* 0x0000009a9bc9723e */ /* 0x000fe200000000ff */
[----:B------:R-:W-:Y:S01]  /*4a80*/  FADD.FTZ R5, R181, R5 ;  /* 0x00000005b5057221 */ /* 0x000fe20000010000 */
[----:B------:R-:W-:Y:S01]  /*4a90*/  F2FP.F16.F32.PACK_AB R154, R165, R10 ;  /* 0x0000000aa59a723e */ /* 0x000fe200000000ff */
[-C--:B------:R-:W-:Y:S01]  /*4aa0*/  FMUL.FTZ R30, R30, R9.reuse ;  /* 0x000000091e1e7220 */ /* 0x080fe20000410000 */
[-C--:B------:R-:W-:Y:S01]  /*4ab0*/  FMUL.FTZ R31, R31, R9.reuse ;  /* 0x000000091f1f7220 */ /* 0x080fe20000410000 */
[----:B------:R-:W-:Y:S01]  /*4ac0*/  FADD.FTZ R10, R164, R5 ;  /* 0x00000005a40a7221 */ /* 0x000fe20000010000 */
[----:B------:R3:W5:Y:S01]  /*4ad0*/  MUFU.EX2 R153, R162 ;  /* 0x000000a200997308 */ /* 0x0007620000000800 */
[----:B----4-:R-:W-:Y:S01]  /*4ae0*/  FADD.FTZ R6, R158, R6 ;  /* 0x000000069e067221 */ /* 0x010fe20000010000 */
[C---:B------:R-:W-:Y:S01]  /*4af0*/  F2FP.F16.F32.PACK_AB R164, R185.reuse, R164 ;  /* 0x000000a4b9a4723e */ /* 0x040fe200000000ff */
[----:B------:R-:W-:Y:S01]  /*4b00*/  FADD.FTZ R5, R185, R10 ;  /* 0x0000000ab9057221 */ /* 0x000fe20000010000 */
        /* <DEDUP_REMOVED lines=10> */
[----:B---3--:R-:W-:Y:S01]  /*4bb0*/  F2FP.F16.F32.PACK_AB R162, R181, R180 ;  /* 0x000000b4b5a2723e */ /* 0x008fe200000000ff */
        /* <DEDUP_REMOVED lines=17> */
[----:B------:R4:W5:Y:S01]  /*4cd0*/  MUFU.EX2 R157, R170 ;  /* 0x000000aa009d7308 */ /* 0x0009620000000800 */
        /* <DEDUP_REMOVED lines=11> */
[----:B----4-:R-:W-:Y:S01]  /*4d90*/  F2FP.F16.F32.PACK_AB R170, R197, R196 ;  /* 0x000000c4c5aa723e */ /* 0x010fe200000000ff */
[-C--:B------:R-:W-:Y:S01]  /*4da0*/  FMUL.FTZ R83, R83, R9.reuse ;  /* 0x0000000953537220 */ /* 0x080fe20000410000 */
[-C--:B------:R-:W-:Y:S01]  /*4db0*/  FMUL.FTZ R86, R86, R9.reuse ;  /* 0x0000000956567220 */ /* 0x080fe20000410000 */
[-C--:B------:R-:W-:Y:S01]  /*4dc0*/  FMUL.FTZ R87, R87, R9.reuse ;  /* 0x0000000957577220 */ /* 0x080fe20000410000 */
[----:B------:R-:W3:Y:S01]  /*4dd0*/  MUFU.EX2 R159, R174 ;  /* 0x000000ae009f7308 */ /* 0x000ee20000000800 */
        /* <DEDUP_REMOVED lines=45> */
[----:B------:R-:W-:-:S02]  /*50b0*/  FMUL.FTZ R151, R151, R9 ;  /* 0x0000000997977220 */ /* 0x000fc40000410000 */
        /* <DEDUP_REMOVED lines=11> */
[----:B--2---:R-:W-:Y:S01]  /*5170*/  FADD.FTZ R10, R166, R5 ;  /* 0x00000005a60a7221 */ /* 0x004fe20000010000 */
[----:B------:R-:W-:-:S03]  /*5180*/  F2FP.F16.F32.PACK_AB R166, R189, R166 ;  /* 0x000000a6bda6723e */ /* 0x000fc600000000ff */
[----:B------:R-:W-:-:S03]  /*5190*/  FADD.FTZ R5, R189, R10 ;  /* 0x0000000abd057221 */ /* 0x000fc60000010000 */
[----:B------:R-:W2:Y:S01]  /*51a0*/  MUFU.EX2 R169, R194 ;  /* 0x000000c200a97308 */ /* 0x000ea20000000800 */
[----:B---3--:R-:W-:Y:S01]  /*51b0*/  FADD.FTZ R6, R167, R6 ;  /* 0x00000006a7067221 */ /* 0x008fe20000010000 */
[----:B------:R-:W-:Y:S01]  /*51c0*/  FADD.FTZ R12, R168, R5 ;  /* 0x00000005a80c7221 */ /* 0x000fe20000010000 */
[----:B------:R-:W-:-:S03]  /*51d0*/  F2FP.F16.F32.PACK_AB R168, R193, R168 ;  /* 0x000000a8c1a8723e */ /* 0x000fc600000000ff */
[----:B------:R-:W-:Y:S02]  /*51e0*/  FADD.FTZ R5, R193, R12 ;  /* 0x0000000cc1057221 */ /* 0x000fe40000010000 */
[----:B------:R-:W3:Y:S01]  /*51f0*/  MUFU.EX2 R195, R195 ;  /* 0x000000c300c37308 */ /* 0x000ee20000000800 */
[C---:B----4-:R-:W-:Y:S01]  /*5200*/  FADD.FTZ R6, R191.reuse, R6 ;  /* 0x00000006bf067221 */ /* 0x050fe20000010000 */
[----:B------:R-:W-:Y:S01]  /*5210*/  FADD.FTZ R12, R196, R5 ;  /* 0x00000005c40c7221 */ /* 0x000fe20000010000 */
[----:B------:R-:W-:-:S03]  /*5220*/  F2FP.F16.F32.PACK_AB R167, R191, R167 ;  /* 0x000000a7bfa7723e */ /* 0x000fc600000000ff */
[----:B------:R-:W-:Y:S02]  /*5230*/  FADD.FTZ R5, R197, R12 ;  /* 0x0000000cc5057221 */ /* 0x000fe40000010000 */
[----:B------:R-:W4:Y:S01]  /*5240*/  MUFU.EX2 R171, R198 ;  /* 0x000000c600ab7308 */ /* 0x000f220000000800 */
[----:B--2---:R-:W-:-:S07]  /*5250*/  FADD.FTZ R6, R169, R6 ;  /* 0x00000006a9067221 */ /* 0x004fce0000010000 */
[----:B------:R-:W2:Y:S01]  /*5260*/  MUFU.EX2 R10, R11 ;  /* 0x0000000b000a7308 */ /* 0x000ea20000000800 */
[C---:B---3--:R-:W-:Y:S01]  /*5270*/  FADD.FTZ R6, R195.reuse, R6 ;  /* 0x00000006c3067221 */ /* 0x048fe20000010000 */
[----:B------:R-:W-:-:S03]  /*5280*/  F2FP.F16.F32.PACK_AB R169, R195, R169 ;  /* 0x000000a9c3a9723e */ /* 0x000fc600000000ff */
[----:B----4-:R-:W-:-:S04]  /*5290*/  FADD.FTZ R13, R171, R6 ;  /* 0x00000006ab0d7221 */ /* 0x010fc80000010000 */
[C---:B--2---:R-:W-:Y:S01]  /*52a0*/  FADD.FTZ R6, R10.reuse, R13 ;  /* 0x0000000d0a067221 */ /* 0x044fe20000010000 */
[----:B------:R-:W-:Y:S01]  /*52b0*/  F2FP.F16.F32.PACK_AB R171, R10, R171 ;  /* 0x000000ab0aab723e */ /* 0x000fe200000000ff */
[----:B------:R-:W-:Y:S06]  /*52c0*/  @!P0 BRA `(.L_x_9434) ;  /* 0x0000000000048947 */ /* 0x000fec0003800000 */
[----:B------:R-:W-:Y:S01]  /*52d0*/  BPT.TRAP 0x1 ;  /* 0x000000040000795c */ /* 0x000fe20000300000 */
.L_x_9434:
[----:B------:R2:W3:Y:S01]  /*52e0*/  SYNCS.PHASECHK.TRANS64.TRYWAIT P1, [UR25+0x22850], R7 ;  /* 0x02285007ff0075a7 */ /* 0x0004e20008020159 */
[----:B------:R-:W-:Y:S05]  /*52f0*/  @!P0 BRA `(.L_x_9435) ;  /* 0x0000000000048947 */ /* 0x000fea0003800000 */
[----:B------:R-:W-:Y:S01]  /*5300*/  BPT.TRAP 0x1 ;  /* 0x000000040000795c */ /* 0x000fe20000300000 */
.L_x_9435:
[----:B---3--:R-:W-:Y:S05]  /*5310*/  @P1 BRA `(.L_x_9436) ;  /* 0x0000000000081947 */ /* 0x008fea0003800000 */
[----:B------:R-:W3:Y:S02]  /*5320*/  SYNCS.PHASECHK.TRANS64.TRYWAIT P1, [UR25+0x22850], R7 ;  /* 0x02285007ff0075a7 */ /* 0x000ee40008020159 */
[----:B---3--:R-:W-:Y:S05]  /*5330*/  @!P1 BRA `(.L_x_9437) ;  /* 0x000000ac00ec9947 */ /* 0x008fea0003800000 */
.L_x_9436:
[----:B---3--:R-:W3:Y:S01]  /*5340*/  S2R R8, SR_TID.X ;  /* 0x0000000000087919 */ /* 0x008ee20000002100 */
[----:B------:R-:W-:Y:S01]  /*5350*/  UIMAD UR11, UR37, 0xc00, UR21 ;  /* 0x00000c00250b78a4 */ /* 0x000fe2000f8e0215 */
[----:B------:R-:W-:-:S06]  /*5360*/  UMOV UR7, 0x40000040 ;  /* 0x4000004000077882 */ /* 0x000fcc0000000000 */
[----:B------:R-:W-:Y:S01]  /*5370*/  UMOV UR6, UR11 ;  /* 0x0000000b00067c82 */ /* 0x000fe20008000000 */
[----:B---3--:R-:W-:-:S05]  /*5380*/  SHF.R.U32.HI R8, RZ, 0x7, R8 ;  /* 0x00000007ff087819 */ /* 0x008fca0000011608 */
[----:B0-2---:R-:W-:-:S05]  /*5390*/  VIADD R7, R8, 0x8 ;  /* 0x0000000808077836 */ /* 0x005fca0000000000 */
[----:B------:R0:W-:Y:S06]  /*53a0*/  BAR.SYNC.DEFER_BLOCKING R7, 0x100 ;  /* 0x000400070000751d */ /* 0x0001ec0000010000 */
[----:B------:R-:W-:-:S06]  /*53b0*/  WARPGROUP.ARRIVE ;  /* 0x00000000000079c5 */ /* 0x000fcc0000000000 */
        /* <DEDUP_REMOVED lines=32> */
[----:B0-----:R-:W-:Y:S05]  /*55c0*/  @!P0 BRA `(.L_x_9438) ;  /* 0x0000000000048947 */ /* 0x001fea0003800000 */
[----:B------:R-:W-:Y:S01]  /*55d0*/  BPT.TRAP 0x1 ;  /* 0x000000040000795c */ /* 0x000fe20000300000 */
.L_x_9438:
[----:B------:R-:W-:Y:S01]  /*55e0*/  UIADD3 UR25, UR25, 0x22860, URZ ;  /* 0x0002286019197890 */ /* 0x000fe2000fffe03f */
[----:B------:R-:W-:Y:S01]  /*55f0*/  PLOP3.LUT P1, PT, PT, PT, UP0, 0x80, 0x0 ;  /* 0x000000000000781c */ /* 0x000fe20003f2f008 */
[----:B------:R-:W-:Y:S02]  /*5600*/  IMAD.MOV.U32 R9, RZ, RZ, R4 ;  /* 0x000000ffff097224 */ /* 0x000fe400078e0004 */
[----:B------:R-:W-:Y:S01]  /*5610*/  UPRMT UR25, UR24, 0x654, UR25 ;  /* 0x0000065418197896 */ /* 0x000fe20008000019 */
[----:B------:R-:W-:-:S08]  /*5620*/  IMAD.MOV.U32 R8, RZ, RZ, R3 ;  /* 0x000000ffff087224 */ /* 0x000fd000078e0003 */
[----:B------:R-:W-:Y:S01]  /*5630*/  SYNCS.ARRIVE.TRANS64.RED.A1T0 RZ, [UR25], RZ ;  /* 0x000000ffffff79a7 */ /* 0x000fe20008100419 */
[----:B------:R-:W-:Y:S05]  /*5640*/  @P1 BRA `(.L_x_9439) ;  /* 0xffffffe000ac1947 */ /* 0x000fea000383ffff */
.L_x_9428:
[----:B------:R-:W0:Y:S01]  /*5650*/  SHFL.BFLY PT, R8, R5, 0x2, 0x1f ;  /* 0x0c401f0005087f89 */ /* 0x000e2200000e0000 */
[----:B------:R-:W-:Y:S01]  /*5660*/  UIADD3 UR37, UR37, 0x1, URZ ;  /* 0x0000000125257890 */ /* 0x000fe2000fffe03f */
[----:B------:R1:W-:Y:S06]  /*5670*/  BAR.ARV R0, 0x100 ;  /* 0x000400000000751d */ /* 0x0003ec0000002000 */
[----:B------:R-:W-:Y:S02]  /*5680*/  UISETP.NE.AND UP0, UPT, UR37, 0x2, UPT ;  /* 0x000000022500788c */ /* 0x000fe4000bf05270 */
[----:B------:R-:W-:Y:S06]  /*5690*/  BAR.ARV 0x8, 0x180 ;  /* 0x0206000000007b1d */ /* 0x000fec0000002000 */
[----:B-1----:R-:W-:Y:S01]  /*56a0*/  IMAD.MOV.U32 R0, RZ, RZ, -0x800000 ;  /* 0xff800000ff007424 */ /* 0x002fe200078e00ff */
[----:B------:R-:W-:Y:S01]  /*56b0*/  USEL UR4, URZ, 0x1, UP0 ;  /* 0x000000013f047887 */ /* 0x000fe20008000000 */
[----:B------:R-:W1:Y:S01]  /*56c0*/  SHFL.BFLY PT, R7, R6, 0x2, 0x1f ;  /* 0x0c401f0006077f89 */ /* 0x000e6200000e0000 */
[----:B------:R-:W-:Y:S01]  /*56d0*/  PLOP3.LUT P0, PT, PT, PT, PT, 0x8, 0x0 ;  /* 0x000000000000781c */ /* 0x000fe20003f0e170 */
[----:B------:R-:W-:Y:S01]  /*56e0*/  UIADD3 UR46, UR46, 0x1, URZ ;  /* 0x000000012e2e7890 */ /* 0x000fe2000fffe03f */
[----:B0-23--:R-:W-:Y:S01]  /*56f0*/  FADD.FTZ R9, R8, R5 ;  /* 0x0000000508097221 */ /* 0x00dfe20000010000 */
[----:B------:R-:W-:Y:S01]  /*5700*/  IMAD.MOV.U32 R5, RZ, RZ, RZ ;  /* 0x000000ffff057224 */ /* 0x000fe200078e00ff */
[----:B------:R-:W-:-:S02]  /*5710*/  USEL UR37, UR37, URZ, UP0 ;  /* 0x0000003f25257287 */ /* 0x000fc40008000000 */
[----:B------:R-:W-:Y:S01]  /*5720*/  ULOP3.LUT UR36, UR36, UR4, URZ, 0x3c, !UPT ;  /* 0x0000000424247292 */ /* 0x000fe2000f8e3c3f */
[----:B------:R-:W0:Y:S01]  /*5730*/  SHFL.BFLY PT, R8, R9, 0x1, 0x1f ;  /* 0x0c201f0009087f89 */ /* 0x000e2200000e0000 */
[----:B-1----:R-:W-:-:S05]  /*5740*/  FADD.FTZ R10, R7, R6 ;  /* 0x00000006070a7221 */ /* 0x002fca0000010000 */
[----:B------:R-:W1:Y:S01]  /*5750*/  SHFL.BFLY PT, R7, R10, 0x1, 0x1f ;  /* 0x0c201f000a077f89 */ /* 0x000e6200000e0000 */
[----:B0-----:R-:W-:Y:S01]  /*5760*/  FADD.FTZ R11, R9, R8 ;  /* 0x00000008090b7221 */ /* 0x001fe20000010000 */
[----:B------:R-:W-:Y:S02]  /*5770*/  IMAD.MOV.U32 R8, RZ, RZ, RZ ;  /* 0x000000ffff087224 */ /* 0x000fe400078e00ff */
[----:B------:R-:W-:Y:S02]  /*5780*/  IMAD.U32 R9, RZ, RZ, UR10 ;  /* 0x0000000aff097e24 */ /* 0x000fe4000f8e00ff */
[----:B------:R-:W-:-:S13]  /*5790*/  FSETP.NE.FTZ.AND P1, PT, R11, RZ, PT ;  /* 0x000000ff0b00720b */ /* 0x000fda0003f35000 */
[----:B------:R-:W0:Y:S01]  /*57a0*/  @P1 MUFU.RCP R8, R11 ;  /* 0x0000000b00081308 */ /* 0x000e220000001000 */
[----:B------:R-:W-:Y:S01]  /*57b0*/  @P1 FMUL.FTZ R9, R9, 0.69314718246459960938 ;  /* 0x3f31721809091820 */ /* 0x000fe20000410000 */
[----:B-1----:R-:W-:-:S05]  /*57c0*/  FADD.FTZ R6, R10, R7 ;  /* 0x000000070a067221 */ /* 0x002fca0000010000 */
[----:B------:R-:W-:Y:S01]  /*57d0*/  FSETP.NE.FTZ.AND P2, PT, R6, RZ, PT ;  /* 0x000000ff0600720b */ /* 0x000fe20003f55000 */
[----:B------:R-:W1:Y:S01]  /*57e0*/  @P1 MUFU.LG2 R7, R11 ;  /* 0x0000000b00071308 */ /* 0x000e620000000c00 */
[-C--:B0-----:R-:W-:Y:S01]  /*57f0*/  FMUL.FTZ R24, R24, R8.reuse ;  /* 0x0000000818187220 */ /* 0x081fe20000410000 */
[-C--:B------:R-:W-:Y:S01]  /*5800*/  FMUL.FTZ R25, R25, R8.reuse ;  /* 0x0000000819197220 */ /* 0x080fe20000410000 */
[----:B------:R-:W-:-:S09]  /*5810*/  FMUL.FTZ R28, R28, R8 ;  /* 0x000000081c1c7220 */ /* 0x000fd20000410000 */
        /* <DEDUP_REMOVED lines=8> */
[----:B------:R2:W3:Y:S01]  /*58a0*/  @P2 MUFU.RCP R5, R6 ;  /* 0x0000000600052308 */ /* 0x0004e20000001000 */
        /* <DEDUP_REMOVED lines=54> */
[----:B------:R-:W-:-:S02]  /*5c10*/  IMAD.U32 R8, RZ, RZ, UR10 ;  /* 0x0000000aff087e24 */ /* 0x000fc4000f8e00ff */
[----:B-1----:R-:W-:Y:S01]  /*5c20*/  @P1 FMUL.FTZ R7, R7, 0.69314718246459960938 ;  /* 0x3f31721807071820 */ /* 0x002fe20000410000 */
[----:B0-----:R-:W-:Y:S01]  /*5c30*/  @P2 FMUL.FTZ R10, R10, 0.69314718246459960938 ;  /* 0x3f3172180a0a2820 */ /* 0x001fe20000410000 */
[----:B--2---:R-:W-:Y:S02]  /*5c40*/  IMAD.MOV.U32 R6, RZ, RZ, -0x800000 ;  /* 0xff800000ff067424 */ /* 0x004fe400078e00ff */
[----:B------:R-:W-:Y:S01]  /*5c50*/  @P2 FMUL.FTZ R8, R8, 0.69314718246459960938 ;  /* 0x3f31721808082820 */ /* 0x000fe20000410000 */
[-C--:B---3--:R-:W-:Y:S01]  /*5c60*/  FMUL.FTZ R26, R26, R5.reuse ;  /* 0x000000051a1a7220 */ /* 0x088fe20000410000 */
        /* <DEDUP_REMOVED lines=65> */
.L_x_9415:
[----:B------:R-:W0:Y:S08]  /*6080*/  S2UR UR4, SR_CgaCtaId ;  /* 0x00000000000479c3 */ /* 0x000e300000008800 */
[----:B------:R-:W-:Y:S06]  /*6090*/  BAR.SYNC.DEFER_BLOCKING 0x5, 0x180 ;  /* 0x0146000000007b1d */ /* 0x000fec0000010000 */
        /* <DEDUP_REMOVED lines=11> */
[----:B------:R-:W-:Y:S01]  /*6150*/  IMAD.MOV.U32 R4, RZ, RZ, 0x2 ;  /* 0x00000002ff047424 */ /* 0x000fe200078e00ff */
[----:B------:R-:W-:Y:S01]  /*6160*/  F2FP.F16.F32.PACK_AB R10, R29, R28 ;  /* 0x0000001c1d0a723e */ /* 0x000fe200000000ff */
[----:B------:R-:W-:Y:S01]  /*6170*/  ULDC.64 UR14, c[0x0][0xc00] ;  /* 0x00030000000e7ab9 */ /* 0x000fe20000000a00 */
[----:B------:R-:W3:Y:S01]  /*6180*/  LDL R176, [R1+0x2c] ;  /* 0x00002c0001b07983 */ /* 0x000ee20000100800 */
[----:B------:R-:W-:Y:S01]  /*6190*/  UMOV UR10, UR8 ;  /* 0x00000008000a7c82 */ /* 0x000fe20008000000 */
[----:B0-----:R-:W-:Y:S01]  /*61a0*/  UMOV UR11, UR4 ;  /* 0x00000004000b7c82 */ /* 0x001fe20008000000 */
[----:B------:R-:W-:Y:S02]  /*61b0*/  F2FP.F16.F32.PACK_AB R11, R31, R30 ;  /* 0x0000001e1f0b723e */ /* 0x000fe400000000ff */
[----:B------:R-:W-:-:S02]  /*61c0*/  F2FP.F16.F32.PACK_AB R14, R37, R36 ;  /* 0x00000024250e723e */ /* 0x000fc400000000ff */
[----:B------:R-:W-:Y:S01]  /*61d0*/  F2FP.F16.F32.PACK_AB R15, R39, R38 ;  /* 0x00000026270f723e */ /* 0x000fe200000000ff */
[----:B------:R-:W-:Y:S02]  /*61e0*/  USHF.L.U32 UR4, UR39, 0x2, URZ ;  /* 0x0000000227047899 */ /* 0x000fe4000800063f */
[----:B------:R-:W-:Y:S02]  /*61f0*/  USHF.L.U64.HI UR16, UR39, 0x2, UR40 ;  /* 0x0000000227107899 */ /* 0x000fe40008010228 */
[----:B------:R-:W-:-:S04]  /*6200*/  UIADD3 UR9, UP0, UR4, UR14, URZ ;  /* 0x0000000e04097290 */ /* 0x000fc8000ff1e03f */
[----:B------:R-:W-:Y:S01]  /*6210*/  UIADD3.X UR12, UR16, UR15, URZ, UP0, !UPT ;  /* 0x0000000f100c7290 */ /* 0x000fe200087fe43f */
[----:B------:R-:W-:Y:S01]  /*6220*/  BAR.SYNC.DEFER_BLOCKING 0x1, 0x100 ;  /* 0x0044000000007b1d */ /* 0x000fe20000010000 */
[----:B--2---:R-:W-:-:S03]  /*6230*/  IMAD.WIDE R4, R3, R4, UR10 ;  /* 0x0000000a03047e25 */ /* 0x004fc6000f8e0204 */
[C---:B------:R-:W-:Y:S02]  /*6240*/  IADD3 R163, P0, R4.reuse, 0x40, RZ ;  /* 0x0000004004a37810 */ /* 0x040fe40007f1e0ff */
[C---:B------:R-:W-:Y:S02]  /*6250*/  IADD3 R13, P1, R4.reuse, 0x20, RZ ;  /* 0x00000020040d7810 */ /* 0x040fe40007f3e0ff */
[----:B------:R-:W-:Y:S02]  /*6260*/  LOP3.LUT R162, R163, 0x380, RZ, 0xc0, !PT ;  /* 0x00000380a3a27812 */ /* 0x000fe400078ec0ff */
[----:B------:R-:W-:Y:S02]  /*6270*/  LOP3.LUT R12, R13, 0x380, RZ, 0xc0, !PT ;  /* 0x000003800d0c7812 */ /* 0x000fe400078ec0ff */
[----:B------:R-:W-:Y:S02]  /*6280*/  LOP3.LUT R9, R4, 0x380, RZ, 0xc0, !PT ;  /* 0x0000038004097812 */ /* 0x000fe400078ec0ff */
[----:B------:R-:W-:-:S02]  /*6290*/  SHF.R.U64 R162, R162, 0x3, RZ ;  /* 0x00000003a2a27819 */ /* 0x000fc400000012ff */
[C---:B------:R-:W-:Y:S02]  /*62a0*/  IADD3 R171, P5, R4.reuse, 0x4040, RZ ;  /* 0x0000404004ab7810 */ /* 0x040fe40007fbe0ff */
[C---:B------:R-:W-:Y:S02]  /*62b0*/  IADD3 R167, P3, R4.reuse, 0x4000, RZ ;  /* 0x0000400004a77810 */ /* 0x040fe40007f7e0ff */
[----:B------:R-:W-:Y:S02]  /*62c0*/  IADD3 R153, P2, R4, 0x4060, RZ ;  /* 0x0000406004997810 */ /* 0x000fe40007f5e0ff */
[----:B------:R-:W-:Y:S02]  /*62d0*/  SHF.R.U64 R12, R12, 0x3, RZ ;  /* 0x000000030c0c7819 */ /* 0x000fe400000012ff */
[----:B------:R-:W-:Y:S02]  /*62e0*/  IADD3 R165, P4, R4, 0x60, RZ ;  /* 0x0000006004a57810 */ /* 0x000fe40007f9e0ff */
[----:B------:R-:W-:-:S02]  /*62f0*/  SHF.R.U64 R9, R9, 0x3, RZ ;  /* 0x0000000309097819 */ /* 0x000fc400000012ff */
[----:B------:R-:W-:Y:S01]  /*6300*/  LOP3.LUT R162, R162, R163, RZ, 0x3c, !PT ;  /* 0x000000a3a2a27212 */ /* 0x000fe200078e3cff */
[----:B------:R-:W-:Y:S01]  /*6310*/  IMAD.X R163, RZ, RZ, R5, P0 ;  /* 0x000000ffffa37224 */ /* 0x000fe200000e0605 */
[C---:B------:R-:W-:Y:S02]  /*6320*/  IADD3 R169, P6, R4.reuse, 0x4020, RZ ;  /* 0x0000402004a97810 */ /* 0x040fe40007fde0ff */
[----:B------:R-:W-:Y:S02]  /*6330*/  LOP3.LUT R170, R171, 0x380, RZ, 0xc0, !PT ;  /* 0x00000380abaa7812 */ /* 0x000fe400078ec0ff */
[----:B------:R-:W-:Y:S02]  /*6340*/  LOP3.LUT R166, R167, 0x380, RZ, 0xc0, !PT ;  /* 0x00000380a7a67812 */ /* 0x000fe400078ec0ff */
[----:B------:R-:W-:Y:S02]  /*6350*/  LOP3.LUT R152, R153, 0x380, RZ, 0xc0, !PT ;  /* 0x0000038099987812 */ /* 0x000fe400078ec0ff */
[----:B------:R-:W-:-:S02]  /*6360*/  IADD3 R155, P0, R4, 0x8020, RZ ;  /* 0x00008020049b7810 */ /* 0x000fc40007f1e0ff */
[----:B------:R-:W-:Y:S01]  /*6370*/  LOP3.LUT R12, R12, R13, RZ, 0x3c, !PT ;  /* 0x0000000d0c0c7212 */ /* 0x000fe200078e3cff */
[--C-:B------:R-:W-:Y:S01]  /*6380*/  IMAD.X R13, RZ, RZ, R5.reuse, P1 ;  /* 0x000000ffff0d7224 */ /* 0x100fe200008e0605 */
[----:B------:R-:W-:Y:S02]  /*6390*/  LOP3.LUT R164, R165, 0x380, RZ, 0xc0, !PT ;  /* 0x00000380a5a47812 */ /* 0x000fe400078ec0ff */
[----:B------:R-:W-:Y:S01]  /*63a0*/  LOP3.LUT R8, R9, R4, RZ, 0x3c, !PT ;  /* 0x0000000409087212 */ /* 0x000fe200078e3cff */
[----:B------:R-:W-:Y:S01]  /*63b0*/  IMAD.MOV.U32 R9, RZ, RZ, R5 ;  /* 0x000000ffff097224 */ /* 0x000fe200078e0005 */
[----:B------:R-:W-:Y:S02]  /*63c0*/  LOP3.LUT R168, R169, 0x380, RZ, 0xc0, !PT ;  /* 0x00000380a9a87812 */ /* 0x000fe400078ec0ff */
[----:B------:R-:W-:Y:S02]  /*63d0*/  SHF.R.U64 R170, R170, 0x3, RZ ;  /* 0x00000003aaaa7819 */ /* 0x000fe400000012ff */
[----:B------:R-:W-:-:S02]  /*63e0*/  IADD3 R173, P1, R4, 0x8000, RZ ;  /* 0x0000800004ad7810 */ /* 0x000fc40007f3e0ff */
[----:B------:R-:W-:Y:S02]  /*63f0*/  SHF.R.U64 R166, R166, 0x3, RZ ;  /* 0x00000003a6a67819 */ /* 0x000fe400000012ff */
[----:B------:R-:W-:Y:S02]  /*6400*/  SHF.R.U64 R152, R152, 0x3, RZ ;  /* 0x0000000398987819 */ /* 0x000fe400000012ff */
[----:B------:R-:W-:Y:S02]  /*6410*/  LOP3.LUT R154, R155, 0x380, RZ, 0xc0, !PT ;  /* 0x000003809b9a7812 */ /* 0x000fe400078ec0ff */
[----:B------:R-:W-:Y:S02]  /*6420*/  SHF.R.U64 R164, R164, 0x3, RZ ;  /* 0x00000003a4a47819 */ /* 0x000fe400000012ff */
[----:B------:R-:W-:Y:S02]  /*6430*/  SHF.R.U64 R168, R168, 0x3, RZ ;  /* 0x00000003a8a87819 */ /* 0x000fe400000012ff */
[----:B------:R-:W-:-:S02]  /*6440*/  MOV R7, R8 ;  /* 0x0000000800077202 */ /* 0x000fc40000000f00 */
[----:B------:R-:W-:Y:S01]  /*6450*/  LOP3.LUT R170, R170, R171, RZ, 0x3c, !PT ;  /* 0x000000abaaaa7212 */ /* 0x000fe200078e3cff */
[--C-:B------:R-:W-:Y:S01]  /*6460*/  IMAD.X R171, RZ, RZ, R5.reuse, P5 ;  /* 0x000000ffffab7224 */ /* 0x100fe200028e0605 */
[----:B------:R-:W-:Y:S02]  /*6470*/  LOP3.LUT R172, R173, 0x380, RZ, 0xc0, !PT ;  /* 0x00000380adac7812 */ /* 0x000fe400078ec0ff */
[----:B------:R-:W-:Y:S01]  /*6480*/  LOP3.LUT R166, R166, R167, RZ, 0x3c, !PT ;  /* 0x000000a7a6a67212 */ /* 0x000fe200078e3cff */
[--C-:B------:R-:W-:Y:S01]  /*6490*/  IMAD.X R167, RZ, RZ, R5.reuse, P3 ;  /* 0x000000ffffa77224 */ /* 0x100fe200018e0605 */
[----:B------:R-:W-:Y:S02]  /*64a0*/  F2FP.F16.F32.PACK_AB R8, R25, R24 ;  /* 0x000000181908723e */ /* 0x000fe400000000ff */
[----:B------:R-:W-:Y:S02]  /*64b0*/  F2FP.F16.F32.PACK_AB R9, R27, R26 ;  /* 0x0000001a1b09723e */ /* 0x000fe400000000ff */
[----:B------:R-:W-:Y:S01]  /*64c0*/  LOP3.LUT R152, R152, R153, RZ, 0x3c, !PT ;  /* 0x0000009998987212 */ /* 0x000fe200078e3cff */
[----:B------:R-:W-:Y:S01]  /*64d0*/  IMAD.X R153, RZ, RZ, R5, P2 ;  /* 0x000000ffff997224 */ /* 0x000fe200010e0605 */
[----:B------:R-:W-:-:S02]  /*64e0*/  MOV R3, R12 ;  /* 0x0000000c00037202 */ /* 0x000fc40000000f00 */
[----:B------:R-:W-:Y:S02]  /*64f0*/  SHF.R.U64 R154, R154, 0x3, RZ ;  /* 0x000000039a9a7819 */ /* 0x000fe400000012ff */
[----:B------:R-:W-:Y:S01]  /*6500*/  LOP3.LUT R164, R164, R165, RZ, 0x3c, !PT ;  /* 0x000000a5a4a47212 */ /* 0x000fe200078e3cff */
[--C-:B------:R-:W-:Y:S01]  /*6510*/  IMAD.X R165, RZ, RZ, R5.reuse, P4 ;  /* 0x000000ffffa57224 */ /* 0x100fe200020e0605 */
[----:B------:R-:W-:Y:S02]  /*6520*/  F2FP.F16.F32.PACK_AB R12, R33, R32 ;  /* 0x00000020210c723e */ /* 0x000fe400000000ff */
[----:B------:R-:W-:Y:S02]  /*6530*/  F2FP.F16.F32.PACK_AB R13, R35, R34 ;  /* 0x00000022230d723e */ /* 0x000fe400000000ff */
[----:B------:R-:W-:Y:S02]  /*6540*/  IADD3 R21, P5, R4, 0xc020, RZ ;  /* 0x0000c02004157810 */ /* 0x000fe40007fbe0ff */
[----:B------:R-:W-:Y:S01]  /*6550*/  LOP3.LUT R168, R168, R169, RZ, 0x3c, !PT ;  /* 0x000000a9a8a87212 */ /* 0x000fe200078e3cff */
[----:B------:R-:W-:Y:S01]  /*6560*/  IMAD.X R169, RZ, RZ, R5, P6 ;  /* 0x000000ffffa97224 */ /* 0x000fe200030e0605 */
[----:B------:R-:W-:-:S02]  /*6570*/  IADD3 R159, P3, R4, 0x8060, RZ ;  /* 0x00008060049f7810 */ /* 0x000fc40007f7e0ff */
[----:B------:R-:W-:Y:S02]  /*6580*/  IADD3 R157, P2, R4, 0xc040, RZ ;  /* 0x0000c040049d7810 */ /* 0x000fe40007f5e0ff */
[----:B------:R-:W-:Y:S02]  /*6590*/  SHF.R.U64 R172, R172, 0x3, RZ ;  /* 0x00000003acac7819 */ /* 0x000fe400000012ff */
[----:B------:R-:W-:Y:S01]  /*65a0*/  IADD3 R175, P4, R4, 0x8040, RZ ;  /* 0x0000804004af7810 */ /* 0x000fe20007f9e0ff */
[----:B------:R0:W-:Y:S01]  /*65b0*/  STSM.16.M88.4 [R7], R8 ;  /* 0x0000000807007844 */ /* 0x0001e20000000200 */
[----:B------:R-:W-:Y:S01]  /*65c0*/  LOP3.LUT R154, R154, R155, RZ, 0x3c, !PT ;  /* 0x0000009b9a9a7212 */ /* 0x000fe200078e3cff */
[----:B------:R-:W-:Y:S01]  /*65d0*/  IMAD.X R155, RZ, RZ, R5, P0 ;  /* 0x000000ffff9b7224 */ /* 0x000fe200000e0605 */
[----:B------:R-:W-:Y:S01]  /*65e0*/  IADD3 R161, P6, R4, 0xc000, RZ ;  /* 0x0000c00004a17810 */ /* 0x000fe20007fde0ff */
[----:B------:R1:W-:Y:S01]  /*65f0*/  STSM.16.M88.4 [R3], R12 ;  /* 0x0000000c03007844 */ /* 0x0003e20000000200 */
[----:B------:R-:W-:-:S02]  /*6600*/  LOP3.LUT R20, R21, 0x380, RZ, 0xc0, !PT ;  /* 0x0000038015147812 */ /* 0x000fc400078ec0ff */
[----:B------:R-:W-:Y:S02]  /*6610*/  LOP3.LUT R158, R159, 0x380, RZ, 0xc0, !PT ;  /* 0x000003809f9e7812 */ /* 0x000fe400078ec0ff */
[----:B------:R-:W-:Y:S02]  /*6620*/  LOP3.LUT R156, R157, 0x380, RZ, 0xc0, !PT ;  /* 0x000003809d9c7812 */ /* 0x000fe400078ec0ff */
[----:B------:R-:W-:Y:S02]  /*6630*/  MOV R163, R162 ;  /* 0x000000a200a37202 */ /* 0x000fe40000000f00 */
[----:B------:R-:W-:Y:S01]  /*6640*/  LOP3.LUT R172, R172, R173, RZ, 0x3c, !PT ;  /* 0x000000adacac7212 */ /* 0x000fe200078e3cff */
[----:B------:R-:W-:Y:S01]  /*6650*/  IMAD.X R173, RZ, RZ, R5, P1 ;  /* 0x000000ffffad7224 */ /* 0x000fe200008e0605 */
[----:B------:R-:W-:Y:S02]  /*6660*/  LOP3.LUT R174, R175, 0x380, RZ, 0xc0, !PT ;  /* 0x00000380afae7812 */ /* 0x000fe400078ec0ff */
[----:B0-----:R-:W-:-:S02]  /*6670*/  F2FP.F16.F32.PACK_AB R8, R41, R40 ;  /* 0x000000282908723e */ /* 0x001fc400000000ff */
[----:B------:R-:W-:Y:S02]  /*6680*/  F2FP.F16.F32.PACK_AB R9, R43, R42 ;  /* 0x0000002a2b09723e */ /* 0x000fe400000000ff */
[----:B------:R-:W-:Y:S02]  /*6690*/  F2FP.F16.F32.PACK_AB R10, R45, R44 ;  /* 0x0000002c2d0a723e */ /* 0x000fe400000000ff */
[----:B------:R-:W-:Y:S02]  /*66a0*/  F2FP.F16.F32.PACK_AB R11, R47, R46 ;  /* 0x0000002e2f0b723e */ /* 0x000fe400000000ff */
[----:B------:R-:W-:Y:S02]  /*66b0*/  MOV R164, R164 ;  /* 0x000000a400a47202 */ /* 0x000fe40000000f00 */
[----:B-1----:R-:W-:Y:S02]  /*66c0*/  F2FP.F16.F32.PACK_AB R12, R49, R48 ;  /* 0x00000030310c723e */ /* 0x002fe400000000ff */
[----:B------:R-:W-:-:S02]  /*66d0*/  F2FP.F16.F32.PACK_AB R13, R51, R50 ;  /* 0x00000032330d723e */ /* 0x000fc400000000ff */
[----:B------:R-:W-:Y:S02]  /*66e0*/  F2FP.F16.F32.PACK_AB R14, R53, R52 ;  /* 0x00000034350e723e */ /* 0x000fe400000000ff */
[----:B------:R-:W-:Y:S02]  /*66f0*/  F2FP.F16.F32.PACK_AB R15, R55, R54 ;  /* 0x00000036370f723e */ /* 0x000fe400000000ff */
[----:B------:R-:W-:Y:S02]  /*6700*/  LOP3.LUT R160, R161, 0x380, RZ, 0xc0, !PT ;  /* 0x00000380a1a07812 */ /* 0x000fe400078ec0ff */
[----:B------:R-:W-:Y:S02]  /*6710*/  SHF.R.U64 R20, R20, 0x3, RZ ;  /* 0x0000000314147819 */ /* 0x000fe400000012ff */
[----:B------:R-:W-:Y:S01]  /*6720*/  IADD3 R3, P1, R4, 0xc060, RZ ;  /* 0x0000c06004037810 */ /* 0x000fe20007f3e0ff */
[----:B------:R0:W-:Y:S01]  /*6730*/  STSM.16.M88.4 [R163], R8 ;  /* 0x00000008a3007844 */ /* 0x0001e20000000200 */
[----:B------:R-:W-:-:S02]  /*6740*/  SHF.R.U64 R158, R158, 0x3, RZ ;  /* 0x000000039e9e7819 */ /* 0x000fc400000012ff */
[----:B------:R-:W-:Y:S02]  /*6750*/  SHF.R.U64 R156, R156, 0x3, RZ ;  /* 0x000000039c9c7819 */ /* 0x000fe400000012ff */
[----:B------:R-:W-:Y:S02]  /*6760*/  MOV R162, R152 ;  /* 0x0000009800a27202 */ /* 0x000fe40000000f00 */
[----:B------:R-:W-:Y:S01]  /*6770*/  MOV R7, R154 ;  /* 0x0000009a00077202 */ /* 0x000fe20000000f00 */
[----:B------:R1:W-:Y:S01]  /*6780*/  STSM.16.M88.4 [R164], R12 ;  /* 0x0000000ca4007844 */ /* 0x0003e20000000200 */
[----:B------:R-:W-:Y:S02]  /*6790*/  SHF.R.U64 R174, R174, 0x3, RZ ;  /* 0x00000003aeae7819 */ /* 0x000fe400000012ff */
[----:B------:R-:W-:Y:S02]  /*67a0*/  MOV R166, R166 ;  /* 0x000000a600a67202 */ /* 0x000fe40000000f00 */
[----:B------:R-:W-:-:S02]  /*67b0*/  F2FP.F16.F32.PACK_AB R152, R57, R56 ;  /* 0x000000383998723e */ /* 0x000fc400000000ff */
[----:B------:R-:W-:Y:S02]  /*67c0*/  F2FP.F16.F32.PACK_AB R153, R59, R58 ;  /* 0x0000003a3b99723e */ /* 0x000fe400000000ff */
[----:B------:R-:W-:Y:S02]  /*67d0*/  F2FP.F16.F32.PACK_AB R154, R61, R60 ;  /* 0x0000003c3d9a723e */ /* 0x000fe400000000ff */
[----:B------:R-:W-:Y:S02]  /*67e0*/  F2FP.F16.F32.PACK_AB R155, R63, R62 ;  /* 0x0000003e3f9b723e */ /* 0x000fe400000000ff */
[----:B------:R-:W-:Y:S02]  /*67f0*/  SHF.R.U64 R160, R160, 0x3, RZ ;  /* 0x00000003a0a07819 */ /* 0x000fe400000012ff */
[----:B------:R-:W-:Y:S02]  /*6800*/  MOV R168, R168 ;  /* 0x000000a800a87202 */ /* 0x000fe40000000f00 */
[----:B0-----:R-:W-:-:S02]  /*6810*/  F2FP.F16.F32.PACK_AB R8, R65, R64 ;  /* 0x000000404108723e */ /* 0x001fc400000000ff */
[----:B------:R-:W-:Y:S02]  /*6820*/  F2FP.F16.F32.PACK_AB R9, R67, R66 ;  /* 0x000000424309723e */ /* 0x000fe400000000ff */
[----:B------:R-:W-:Y:S02]  /*6830*/  F2FP.F16.F32.PACK_AB R10, R69, R68 ;  /* 0x00000044450a723e */ /* 0x000fe400000000ff */
[----:B------:R-:W-:Y:S02]  /*6840*/  F2FP.F16.F32.PACK_AB R11, R71, R70 ;  /* 0x00000046470b723e */ /* 0x000fe400000000ff */
[----:B------:R-:W-:Y:S01]  /*6850*/  LOP3.LUT R20, R20, R21, RZ, 0x3c, !PT ;  /* 0x0000001514147212 */ /* 0x000fe200078e3cff */
[----:B------:R-:W-:Y:S01]  /*6860*/  IMAD.X R21, RZ, RZ, R5, P5 ;  /* 0x000000ffff157224 */ /* 0x000fe200028e0605 */
[----:B------:R-:W-:Y:S02]  /*6870*/  LOP3.LUT R4, R3, 0x380, RZ, 0xc0, !PT ;  /* 0x0000038003047812 */ /* 0x000fe400078ec0ff */
[----:B------:R-:W-:-:S02]  /*6880*/  MOV R170, R170 ;  /* 0x000000aa00aa7202 */ /* 0x000fc40000000f00 */
[----:B-1----:R-:W-:Y:S02]  /*6890*/  F2FP.F16.F32.PACK_AB R12, R73, R72 ;  /* 0x00000048490c723e */ /* 0x002fe400000000ff */
[----:B------:R-:W-:Y:S02]  /*68a0*/  F2FP.F16.F32.PACK_AB R13, R75, R74 ;  /* 0x0000004a4b0d723e */ /* 0x000fe400000000ff */
[----:B------:R-:W-:Y:S02]  /*68b0*/  F2FP.F16.F32.PACK_AB R14, R77, R76 ;  /* 0x0000004c4d0e723e */ /* 0x000fe400000000ff */
[----:B------:R-:W-:Y:S02]  /*68c0*/  F2FP.F16.F32.PACK_AB R15, R79, R78 ;  /* 0x0000004e4f0f723e */ /* 0x000fe400000000ff */
[----:B------:R-:W-:Y:S01]  /*68d0*/  LOP3.LUT R158, R158, R159, RZ, 0x3c, !PT ;  /* 0x0000009f9e9e7212 */ /* 0x000fe200078e3cff */
[--C-:B------:R-:W-:Y:S01]  /*68e0*/  IMAD.X R159, RZ, RZ, R5.reuse, P3 ;  /* 0x000000ffff9f7224 */ /* 0x100fe200018e0605 */
[----:B------:R-:W-:Y:S01]  /*68f0*/  LOP3.LUT R156, R156, R157, RZ, 0x3c, !PT ;  /* 0x0000009d9c9c7212 */ /* 0x000fe200078e3cff */
[--C-:B------:R-:W-:Y:S01]  /*6900*/  IMAD.X R157, RZ, RZ, R5.reuse, P2 ;  /* 0x000000ffff9d7224 */ /* 0x100fe200010e0605 */
[----:B------:R-:W-:Y:S01]  /*6910*/  LOP3.LUT R174, R174, R175, RZ, 0x3c, !PT ;  /* 0x000000afaeae7212 */ /* 0x000fe200078e3cff */
[--C-:B------:R-:W-:Y:S01]  /*6920*/  IMAD.X R175, RZ, RZ, R5.reuse, P4 ;  /* 0x000000ffffaf7224 */ /* 0x100fe200020e0605 */
[----:B------:R-:W-:Y:S01]  /*6930*/  LOP3.LUT R160, R160, R161, RZ, 0x3c, !PT ;  /* 0x000000a1a0a07212 */ /* 0x000fe200078e3cff */
[----:B------:R0:W-:Y:S01]  /*6940*/  STSM.16.M88.4 [R166], R152 ;  /* 0x00000098a6007844 */ /* 0x0001e20000000200 */
[----:B------:R-:W-:Y:S01]  /*6950*/  SHF.R.U64 R4, R4, 0x3, RZ ;  /* 0x0000000304047819 */ /* 0x000fe200000012ff */
[----:B------:R-:W-:Y:S01]  /*6960*/  IMAD.X R161, RZ, RZ, R5, P6 ;  /* 0x000000ffffa17224 */ /* 0x000fe200030e0605 */
[----:B------:R-:W-:Y:S01]  /*6970*/  F2FP.F16.F32.PACK_AB R164, R81, R80 ;  /* 0x0000005051a4723e */ /* 0x000fe200000000ff */
[----:B------:R1:W-:Y:S01]  /*6980*/  STSM.16.M88.4 [R168], R8 ;  /* 0x00000008a8007844 */ /* 0x0003e20000000200 */
[----:B------:R-:W-:-:S02]  /*6990*/  F2FP.F16.F32.PACK_AB R165, R83, R82 ;  /* 0x0000005253a5723e */ /* 0x000fc400000000ff */
[----:B------:R-:W-:Y:S01]  /*69a0*/  F2FP.F16.F32.PACK_AB R167, R87, R86 ;  /* 0x0000005657a7723e */ /* 0x000fe200000000ff */
[----:B------:R2:W-:Y:S01]  /*69b0*/  STSM.16.M88.4 [R170], R12 ;  /* 0x0000000caa007844 */ /* 0x0005e20000000200 */
[----:B------:R-:W-:Y:S02]  /*69c0*/  MOV R172, R172 ;  /* 0x000000ac00ac7202 */ /* 0x000fe40000000f00 */
[----:B------:R-:W-:Y:S02]  /*69d0*/  F2FP.F16.F32.PACK_AB R169, R91, R90 ;  /* 0x0000005a5ba9723e */ /* 0x000fe400000000ff */
[----:B------:R-:W-:Y:S02]  /*69e0*/  F2FP.F16.F32.PACK_AB R171, R95, R94 ;  /* 0x0000005e5fab723e */ /* 0x000fe400000000ff */
[----:B0-----:R-:W-:Y:S02]  /*69f0*/  F2FP.F16.F32.PACK_AB R166, R85, R84 ;  /* 0x0000005455a6723e */ /* 0x001fe400000000ff */
[----:B------:R-:W-:-:S02]  /*6a00*/  MOV R20, R20 ;  /* 0x0000001400147202 */ /* 0x000fc40000000f00 */
[----:B-1----:R-:W-:Y:S02]  /*6a10*/  F2FP.F16.F32.PACK_AB R168, R89, R88 ;  /* 0x0000005859a8723e */ /* 0x002fe400000000ff */
[----:B------:R-:W-:Y:S02]  /*6a20*/  MOV R173, R158 ;  /* 0x0000009e00ad7202 */ /* 0x000fe40000000f00 */
[----:B--2---:R-:W-:Y:S02]  /*6a30*/  F2FP.F16.F32.PACK_AB R170, R93, R92 ;  /* 0x0000005c5daa723e */ /* 0x004fe400000000ff */
[----:B------:R-:W-:Y:S02]  /*6a40*/  MOV R21, R156 ;  /* 0x0000009c00157202 */ /* 0x000fe40000000f00 */
[----:B------:R-:W-:Y:S02]  /*6a50*/  F2FP.F16.F32.PACK_AB R152, R97, R96 ;  /* 0x000000606198723e */ /* 0x000fe400000000ff */
[----:B------:R-:W-:-:S02]  /*6a60*/  F2FP.F16.F32.PACK_AB R153, R99, R98 ;  /* 0x000000626399723e */ /* 0x000fc400000000ff */
[----:B------:R-:W-:Y:S02]  /*6a70*/  F2FP.F16.F32.PACK_AB R154, R101, R100 ;  /* 0x00000064659a723e */ /* 0x000fe400000000ff */
[----:B------:R-:W-:Y:S01]  /*6a80*/  F2FP.F16.F32.PACK_AB R155, R103, R102 ;  /* 0x00000066679b723e */ /* 0x000fe200000000ff */
[----:B------:R-:W-:Y:S01]  /*6a90*/  IMAD.X R5, RZ, RZ, R5, P1 ;  /* 0x000000ffff057224 */ /* 0x000fe200008e0605 */
[----:B------:R-:W-:Y:S01]  /*6aa0*/  LOP3.LUT R4, R4, R3, RZ, 0x3c, !PT ;  /* 0x0000000304047212 */ /* 0x000fe200078e3cff */
[----:B------:R0:W-:Y:S01]  /*6ab0*/  STSM.16.M88.4 [R162], R164 ;  /* 0x000000a4a2007844 */ /* 0x0001e20000000200 */
[----:B------:R-:W-:Y:S02]  /*6ac0*/  MOV R174, R174 ;  /* 0x000000ae00ae7202 */ /* 0x000fe40000000f00 */
[----:B------:R-:W-:Y:S02]  /*6ad0*/  F2FP.F16.F32.PACK_AB R156, R105, R104 ;  /* 0x00000068699c723e */ /* 0x000fe400000000ff */
[----:B------:R-:W-:-:S02]  /*6ae0*/  F2FP.F16.F32.PACK_AB R157, R107, R106 ;  /* 0x0000006a6b9d723e */ /* 0x000fc400000000ff */
[----:B------:R-:W-:Y:S02]  /*6af0*/  F2FP.F16.F32.PACK_AB R158, R109, R108 ;  /* 0x0000006c6d9e723e */ /* 0x000fe400000000ff */
[----:B------:R-:W-:Y:S02]  /*6b00*/  F2FP.F16.F32.PACK_AB R159, R111, R110 ;  /* 0x0000006e6f9f723e */ /* 0x000fe400000000ff */
[----:B------:R-:W-:Y:S01]  /*6b10*/  MOV R3, R160 ;  /* 0x000000a000037202 */ /* 0x000fe20000000f00 */
[----:B------:R-:W-:Y:S01]  /*6b20*/  STSM.16.M88.4 [R172], R168 ;  /* 0x000000a8ac007844 */ /* 0x000fe20000000200 */
[----:B------:R-:W-:Y:S02]  /*6b30*/  F2FP.F16.F32.PACK_AB R160, R113, R112 ;  /* 0x0000007071a0723e */ /* 0x000fe400000000ff */
[----:B------:R-:W-:Y:S02]  /*6b40*/  F2FP.F16.F32.PACK_AB R161, R115, R114 ;  /* 0x0000007273a1723e */ /* 0x000fe400000000ff */
[----:B0-----:R-:W-:-:S02]  /*6b50*/  F2FP.F16.F32.PACK_AB R162, R117, R116 ;  /* 0x0000007475a2723e */ /* 0x001fc400000000ff */
[----:B------:R-:W-:Y:S01]  /*6b60*/  F2FP.F16.F32.PACK_AB R163, R119, R118 ;  /* 0x0000007677a3723e */ /* 0x000fe200000000ff */
[----:B------:R0:W-:Y:S01]  /*6b70*/  STSM.16.M88.4 [R7], R152 ;  /* 0x0000009807007844 */ /* 0x0001e20000000200 */
[----:B------:R-:W-:Y:S02]  /*6b80*/  F2FP.F16.F32.PACK_AB R8, R121, R120 ;  /* 0x000000787908723e */ /* 0x000fe400000000ff */
[----:B------:R-:W-:Y:S02]  /*6b90*/  F2FP.F16.F32.PACK_AB R9, R123, R122 ;  /* 0x0000007a7b09723e */ /* 0x000fe400000000ff */
[----:B------:R-:W-:Y:S02]  /*6ba0*/  F2FP.F16.F32.PACK_AB R10, R125, R124 ;  /* 0x0000007c7d0a723e */ /* 0x000fe400000000ff */
[----:B------:R-:W-:Y:S01]  /*6bb0*/  F2FP.F16.F32.PACK_AB R11, R127, R126 ;  /* 0x0000007e7f0b723e */ /* 0x000fe200000000ff */
[----:B------:R1:W-:Y:S01]  /*6bc0*/  STSM.16.M88.4 [R174], R156 ;  /* 0x0000009cae007844 */ /* 0x0003e20000000200 */
[----:B------:R-:W-:-:S02]  /*6bd0*/  F2FP.F16.F32.PACK_AB R12, R129, R128 ;  /* 0x00000080810c723e */ /* 0x000fc400000000ff */
[----:B------:R-:W-:Y:S02]  /*6be0*/  F2FP.F16.F32.PACK_AB R13, R131, R130 ;  /* 0x00000082830d723e */ /* 0x000fe400000000ff */
[----:B------:R-:W-:Y:S02]  /*6bf0*/  F2FP.F16.F32.PACK_AB R14, R133, R132 ;  /* 0x00000084850e723e */ /* 0x000fe400000000ff */
[----:B------:R-:W-:Y:S02]  /*6c00*/  F2FP.F16.F32.PACK_AB R15, R135, R134 ;  /* 0x00000086870f723e */ /* 0x000fe400000000ff */
[----:B0-----:R-:W-:Y:S02]  /*6c10*/  F2FP.F16.F32.PACK_AB R152, R137, R136 ;  /* 0x000000888998723e */ /* 0x001fe400000000ff */
[----:B------:R-:W-:Y:S02]  /*6c20*/  F2FP.F16.F32.PACK_AB R153, R139, R138 ;  /* 0x0000008a8b99723e */ /* 0x000fe400000000ff */
[----:B------:R-:W-:-:S02]  /*6c30*/  F2FP.F16.F32.PACK_AB R154, R141, R140 ;  /* 0x0000008c8d9a723e */ /* 0x000fc400000000ff */
[----:B------:R-:W-:Y:S01]  /*6c40*/  F2FP.F16.F32.PACK_AB R155, R143, R142 ;  /* 0x0000008e8f9b723e */ /* 0x000fe200000000ff */
[----:B------:R-:W-:Y:S01]  /*6c50*/  STSM.16.M88.4 [R173], R160 ;  /* 0x000000a0ad007844 */ /* 0x000fe20000000200 */
[----:B------:R-:W-:Y:S02]  /*6c60*/  MOV R164, R4 ;  /* 0x0000000400a47202 */ /* 0x000fe40000000f00 */
[----:B-1----:R-:W-:Y:S02]  /*6c70*/  F2FP.F16.F32.PACK_AB R156, R145, R144 ;  /* 0x00000090919c723e */ /* 0x002fe400000000ff */
[----:B------:R-:W-:Y:S02]  /*6c80*/  F2FP.F16.F32.PACK_AB R157, R147, R146 ;  /* 0x00000092939d723e */ /* 0x000fe400000000ff */
[----:B------:R-:W-:Y:S02]  /*6c90*/  F2FP.F16.F32.PACK_AB R158, R149, R148 ;  /* 0x00000094959e723e */ /* 0x000fe400000000ff */
[----:B------:R-:W-:Y:S01]  /*6ca0*/  F2FP.F16.F32.PACK_AB R159, R151, R150 ;  /* 0x00000096979f723e */ /* 0x000fe200000000ff */
[----:B------:R0:W-:Y:S04]  /*6cb0*/  STSM.16.M88.4 [R3], R8 ;  /* 0x0000000803007844 */ /* 0x0001e80000000200 */
[----:B------:R1:W-:Y:S04]  /*6cc0*/  STSM.16.M88.4 [R20], R12 ;  /* 0x0000000c14007844 */ /* 0x0003e80000000200 */
[----:B------:R2:W-:Y:S04]  /*6cd0*/  STSM.16.M88.4 [R21], R152 ;  /* 0x0000009815007844 */ /* 0x0005e80000000200 */
[----:B------:R2:W-:Y:S01]  /*6ce0*/  STSM.16.M88.4 [R164], R156 ;  /* 0x0000009ca4007844 */ /* 0x0005e20000000200 */
[----:B------:R-:W-:Y:S01]  /*6cf0*/  BAR.SYNC.DEFER_BLOCKING 0x1, 0x100 ;  /* 0x0044000000007b1d */ /* 0x000fe20000010000 */
[----:B------:R-:W-:-:S04]  /*6d00*/  ISETP.NE.U32.AND P0, PT, RZ, UR14, PT ;  /* 0x0000000eff007c0c */ /* 0x000fc8000bf05070 */
[----:B------:R-:W-:Y:S01]  /*6d10*/  ISETP.NE.AND.EX P0, PT, RZ, UR15, PT, P0 ;  /* 0x0000000fff007c0c */ /* 0x000fe2000bf05300 */
[----:B------:R-:W-:Y:S01]  /*6d20*/  IMAD.U32 R4, RZ, RZ, UR9 ;  /* 0x00000009ff047e24 */ /* 0x000fe2000f8e00ff */
[----:B------:R-:W-:Y:S01]  /*6d30*/  ULDC UR9, c[0x0][0xbe8] ;  /* 0x0002fa0000097ab9 */ /* 0x000fe20000000800 */
[----:B------:R-:W-:Y:S01]  /*6d40*/  IMAD.U32 R5, RZ, RZ, UR12 ;  /* 0x0000000cff057e24 */ /* 0x000fe2000f8e00ff */
[----:B------:R-:W-:-:S09]  /*6d50*/  ULDC.64 UR12, c[0x0][0xc08] ;  /* 0x00030200000c7ab9 */ /* 0x000fd20000000a00 */
[----:B------:R-:W4:Y:S01]  /*6d60*/  @P0 LDG.E R7, desc[UR50][R4.64] ;  /* 0x0000003204070981 */ /* 0x000f22000c1e1900 */
[----:B------:R-:W-:-:S04]  /*6d70*/  UISETP.NE.U32.AND UP0, UPT, UR12, URZ, UPT ;  /* 0x0000003f0c00728c */ /* 0x000fc8000bf05070 */
[----:B------:R-:W-:-:S06]  /*6d80*/  UISETP.NE.AND.EX UP0, UPT, UR13, URZ, UPT, UP0 ;  /* 0x0000003f0d00728c */ /* 0x000fcc000bf05300 */
[----:B------:R-:W-:-:S05]  /*6d90*/  PLOP3.LUT P4, PT, PT, PT, UP0, 0x80, 0x0 ;  /* 0x000000000000781c */ /* 0x000fca0003f8f008 */
[----:B------:R-:W-:-:S03]  /*6da0*/  @UP0 UIADD3 UR12, UP1, UR4, UR12, URZ ;  /* 0x0000000c040c0290 */ /* 0x000fc6000ff3e03f */
[----:B------:R-:W-:Y:S01]  /*6db0*/  ULDC UR4, c[0x0][0xa88] ;  /* 0x0002a20000047ab9 */ /* 0x000fe20000000800 */
[----:B------:R-:W-:Y:S01]  /*6dc0*/  @UP0 UIADD3.X UR13, UR16, UR13, URZ, UP1, !UPT ;  /* 0x0000000d100d0290 */ /* 0x000fe20008ffe43f */
[----:B0-----:R-:W-:Y:S01]  /*6dd0*/  IMAD.U32 R3, RZ, RZ, UR4 ;  /* 0x00000004ff037e24 */ /* 0x001fe2000f8e00ff */
[----:B------:R-:W-:Y:S01]  /*6de0*/  UISETP.NE.AND UP0, UPT, UR44, URZ, UPT ;  /* 0x0000003f2c00728c */ /* 0x000fe2000bf05270 */
[----:B------:R-:W-:-:S03]  /*6df0*/  ULDC UR4, c[0x0][0xad4] ;  /* 0x0002b50000047ab9 */ /* 0x000fc60000000800 */
[----:B------:R-:W-:Y:S02]  /*6e00*/  USEL UR4, UR44, UR4, UP0 ;  /* 0x000000042c047287 */ /* 0x000fe40008000000 */
[----:B------:R-:W-:Y:S02]  /*6e10*/  UISETP.NE.AND UP1, UPT, UR9, 0x1, UPT ;  /* 0x000000010900788c */ /* 0x000fe4000bf25270 */
[----:B------:R-:W-:Y:S01]  /*6e20*/  UISETP.GT.AND UP2, UPT, UR4, 0x1, UPT ;  /* 0x000000010400788c */ /* 0x000fe2000bf44270 */
[----:B------:R-:W-:-:S03]  /*6e30*/  UMOV UR21, 0x9b8 ;  /* 0x000009b800157882 */ /* 0x000fc60000000000 */
[----:B------:R-:W-:Y:S01]  /*6e40*/  USEL UR21, UR21, 0x978, UP2 ;  /* 0x0000097815157887 */ /* 0x000fe20009000000 */
[----:B------:R-:W-:Y:S01]  /*6e50*/  PLOP3.LUT P1, PT, PT, PT, UP1, 0x80, 0x0 ;  /* 0x000000000000781c */ /* 0x000fe20003f2f018 */
[----:B------:R-:W-:Y:S01]  /*6e60*/  UISETP.NE.U32.AND UP0, UPT, UR14, URZ, UPT ;  /* 0x0000003f0e00728c */ /* 0x000fe2000bf05070 */
[----:B-1----:R-:W-:Y:S01]  /*6e70*/  IMAD.U32 R12, RZ, RZ, UR41 ;  /* 0x00000029ff0c7e24 */ /* 0x002fe2000f8e00ff */
[----:B------:R-:W-:Y:S01]  /*6e80*/  UMOV UR4, URZ ;  /* 0x0000003f00047c82 */ /* 0x000fe20008000000 */
[----:B------:R-:W-:Y:S01]  /*6e90*/  IMAD.U32 R8, RZ, RZ, UR12 ;  /* 0x0000000cff087e24 */ /* 0x000fe2000f8e00ff */
[----:B------:R-:W-:Y:S01]  /*6ea0*/  UISETP.NE.AND.EX UP0, UPT, UR15, URZ, UPT, UP0 ;  /* 0x0000003f0f00728c */ /* 0x000fe2000bf05300 */
[----:B------:R-:W-:Y:S01]  /*6eb0*/  IMAD.U32 R9, RZ, RZ, UR13 ;  /* 0x0000000dff097e24 */ /* 0x000fe2000f8e00ff */
[----:B------:R-:W-:Y:S01]  /*6ec0*/  @UP1 ULDC UR23, c[0x0][0xbec] ;  /* 0x0002fb0000171ab9 */ /* 0x000fe20000000800 */
[----:B---3--:R-:W-:Y:S01]  /*6ed0*/  IMAD R12, R12, 0x80, R176 ;  /* 0x000000800c0c7824 */ /* 0x008fe200078e02b0 */
[----:B------:R-:W-:-:S02]  /*6ee0*/  USEL UR39, UR39, URZ, !UP0 ;  /* 0x0000003f27277287 */ /* 0x000fc4000c000000 */
[----:B------:R0:W5:Y:S01]  /*6ef0*/  @P4 LDG.E R3, desc[UR50][R8.64] ;  /* 0x0000003208034981 */ /* 0x000162000c1e1900 */
[----:B------:R-:W-:Y:S01]  /*6f00*/  USEL UR20, UR42, URZ, UP2 ;  /* 0x0000003f2a147287 */ /* 0x000fe20009000000 */
[----:B------:R-:W-:Y:S01]  /*6f10*/  ULDC.64 UR16, c[0x0][UR21+0x220] ;  /* 0x0000880015107abb */ /* 0x000fe20008000a00 */
[----:B------:R-:W-:Y:S01]  /*6f20*/  USEL UR40, UR40, URZ, !UP0 ;  /* 0x0000003f28287287 */ /* 0x000fe2000c000000 */
[----:B------:R-:W-:Y:S01]  /*6f30*/  ULDC.64 UR18, c[0x0][UR21+0x228] ;  /* 0x00008a0015127abb */ /* 0x000fe20008000a00 */
[----:B------:R-:W-:Y:S01]  /*6f40*/  UIMAD UR17, UR17, UR39, URZ ;  /* 0x00000027111172a4 */ /* 0x000fe2000f8e023f */
[----:B------:R-:W-:Y:S01]  /*6f50*/  @UP1 ULDC UR26, c[0x0][0xbf0] ;  /* 0x0002fc00001a1ab9 */ /* 0x000fe20000000800 */
[----:B0-----:R-:W-:Y:S01]  /*6f60*/  @P1 IMAD.HI.U32 R8, R12, UR23, RZ ;  /* 0x000000170c081c27 */ /* 0x001fe2000f8e00ff */
[----:B------:R-:W-:Y:S01]  /*6f70*/  ULDC.64 UR14, c[0x0][UR21+0x218] ;  /* 0x00008600150e7abb */ /* 0x000fe20008000a00 */
[----:B------:R-:W-:Y:S02]  /*6f80*/  UIMAD.WIDE.U32 UR24, UR18, UR20, URZ ;  /* 0x00000014121872a5 */ /* 0x000fe4000f8e003f */
[----:B------:R-:W-:-:S02]  /*6f90*/  UIMAD.WIDE.U32 UR12, UR14, UR43, URZ ;  /* 0x0000002b0e0c72a5 */ /* 0x000fc4000f8e003f */
[----:B------:R-:W-:Y:S02]  /*6fa0*/  UIMAD UR22, UR15, UR43, URZ ;  /* 0x0000002b0f1672a4 */ /* 0x000fe4000f8e023f */
[----:B------:R-:W-:Y:S02]  /*6fb0*/  UIMAD UR18, UR19, UR20, URZ ;  /* 0x00000014131272a4 */ /* 0x000fe4000f8e023f */
[----:B------:R-:W-:Y:S02]  /*6fc0*/  UIMAD.WIDE.U32 UR14, UR16, UR39, URZ ;  /* 0x00000027100e72a5 */ /* 0x000fe4000f8e003f */
[----:B------:R-:W-:Y:S02]  /*6fd0*/  UIMAD UR17, UR16, UR40, UR17 ;  /* 0x00000028101172a4 */ /* 0x000fe4000f8e0211 */
[----:B------:R-:W-:Y:S02]  /*6fe0*/  UIADD3 UR18, UR25, UR18, URZ ;  /* 0x0000001219127290 */ /* 0x000fe4000fffe03f */
[----:B------:R-:W-:-:S02]  /*6ff0*/  UIADD3 UR22, UR13, UR22, URZ ;  /* 0x000000160d167290 */ /* 0x000fc4000fffe03f */
[----:B------:R-:W-:Y:S02]  /*7000*/  UIADD3 UR17, UR15, UR17, URZ ;  /* 0x000000110f117290 */ /* 0x000fe4000fffe03f */
[----:B------:R-:W-:Y:S01]  /*7010*/  IMAD.U32 R14, RZ, RZ, UR18 ;  /* 0x00000012ff0e7e24 */ /* 0x000fe2000f8e00ff */
[----:B----4-:R-:W-:Y:S01]  /*7020*/  @P0 R2UR UR4, R7 ;  /* 0x00000000070402ca */ /* 0x010fe200000e0000 */
[----:B------:R-:W-:Y:S01]  /*7030*/  IMAD.MOV.U32 R7, RZ, RZ, R12 ;  /* 0x000000ffff077224 */ /* 0x000fe200078e000c */
[----:B------:R-:W-:Y:S01]  /*7040*/  @P1 SHF.R.U32.HI R7, RZ, UR26, R8 ;  /* 0x0000001aff071c19 */ /* 0x000fe20008011608 */
[----:B------:R-:W-:-:S04]  /*7050*/  IMAD.U32 R8, RZ, RZ, UR24 ;  /* 0x00000018ff087e24 */ /* 0x000fc8000f8e00ff */
[----:B------:R-:W-:-:S06]  /*7060*/  IMAD.MOV R11, RZ, RZ, -R7 ;  /* 0x000000ffff0b7224 */ /* 0x000fcc00078e0a07 */
[----:B------:R-:W-:Y:S02]  /*7070*/  UIADD3 UR12, UP0, UP3, UR14, UR12, UR4 ;  /* 0x0000000c0e0c7290 */ /* 0x000fe4000fb1e004 */
[----:B------:R-:W-:Y:S01]  /*7080*/  USHF.R.S32.HI UR16, URZ, 0x1f, UR4 ;  /* 0x0000001f3f107899 */ /* 0x000fe20008011404 */
[----:B------:R-:W-:Y:S01]  /*7090*/  IMAD R11, R11, UR9, R12 ;  /* 0x000000090b0b7c24 */ /* 0x000fe2000f8e020c */
[----:B------:R-:W-:Y:S02]  /*70a0*/  SHF.R.S32.HI R9, RZ, 0x1f, R7 ;  /* 0x0000001fff097819 */ /* 0x000fe40000011407 */
[----:B------:R-:W-:Y:S01]  /*70b0*/  UIADD3.X UR14, UR17, UR22, UR16, UP0, UP3 ;  /* 0x00000016110e7290 */ /* 0x000fe200087e6410 */
[----:B------:R-:W-:Y:S01]  /*70c0*/  IADD3 R8, P2, P3, R7, UR12, R8 ;  /* 0x0000000c07087c10 */ /* 0x000fe2000fb5e008 */
[----:B------:R-:W-:Y:S01]  /*70d0*/  ULDC.64 UR12, c[0x0][UR21+0x210] ;  /* 0x00008400150c7abb */ /* 0x000fe20008000a00 */
[----:B------:R-:W-:Y:S01]  /*70e0*/  SHF.R.S32.HI R7, RZ, 0x1f, R11 ;  /* 0x0000001fff077819 */ /* 0x000fe2000001140b */
[----:B------:R-:W-:-:S02]  /*70f0*/  IMAD R10, R11, UR13, RZ ;  /* 0x0000000d0b0a7c24 */ /* 0x000fc4000f8e02ff */
        /* <DEDUP_REMOVED lines=9> */
[----:B--2---:R-:W-:Y:S08]  /*7190*/  @P4 BRA `(.L_x_9442) ;  /* 0x0000000000104947 */ /* 0x004ff00003800000 */
[----:B------:R-:W-:Y:S05]  /*71a0*/  @!P0 BRA `(.L_x_9442) ;  /* 0x00000000000c8947 */ /* 0x000fea0003800000 */
[----:B------:R-:W2:Y:S04]  /*71b0*/  LDG.E R8, desc[UR50][R4.64] ;  /* 0x0000003204087981 */ /* 0x000ea8000c1e1900 */
[----:B-----5:R-:W2:Y:S02]  /*71c0*/  LDG.E R3, desc[UR50][R4.64+0x4] ;  /* 0x0000043204037981 */ /* 0x020ea4000c1e1900 */
[----:B--2---:R-:W-:-:S07]  /*71d0*/  IMAD.IADD R3, R3, 0x1, -R8 ;  /* 0x0000000103037824 */ /* 0x004fce00078e0a08 */
.L_x_9442:
[----:B------:R-:W2:Y:S01]  /*71e0*/  LDL R10, [R1+0x28] ;  /* 0x00002800010a7983 */ /* 0x000ea20000100800 */
[----:B------:R-:W-:Y:S01]  /*71f0*/  IMAD.U32 R14, RZ, RZ, UR41 ;  /* 0x00000029ff0e7e24 */ /* 0x000fe2000f8e00ff */
[----:B------:R-:W-:Y:S01]  /*7200*/  LOP3.LUT P0, RZ, R225, 0x3, RZ, 0xc0, !PT ;  /* 0x00000003e1ff7812 */ /* 0x000fe2000780c0ff */
[----:B-----5:R-:W-:Y:S01]  /*7210*/  IMAD R3, R3, UR9, RZ ;  /* 0x0000000903037c24 */ /* 0x020fe2000f8e02ff */
[----:B------:R-:W-:Y:S01]  /*7220*/  SHFL.IDX PT, R4, R11, RZ, 0x1c1f ;  /* 0x001c1fff0b047589 */ /* 0x000fe200000e0000 */
[----:B------:R-:W-:-:S03]  /*7230*/  PLOP3.LUT P3, PT, PT, PT, UP2, 0x80, 0x0 ;  /* 0x000000000000781c */ /* 0x000fc60003f6f028 */
[----:B------:R-:W0:Y:S04]  /*7240*/  SHFL.IDX PT, R5, R7, RZ, 0x1c1f ;  /* 0x001c1fff07057589 */ /* 0x000e2800000e0000 */
[----:B------:R-:W-:Y:S04]  /*7250*/  SHFL.IDX PT, R8, R11, 0x1, 0x1c1f ;  /* 0x003c1f000b087f89 */ /* 0x000fe800000e0000 */
[----:B------:R-:W1:Y:S01]  /*7260*/  SHFL.IDX PT, R9, R7, 0x1, 0x1c1f ;  /* 0x003c1f0007097f89 */ /* 0x000e6200000e0000 */
[----:B--2---:R-:W-:-:S04]  /*7270*/  IMAD R14, R14, 0x80, R10 ;  /* 0x000000800e0e7824 */ /* 0x004fc800078e020a */
        /* <DEDUP_REMOVED lines=8> */
[----:B0-----:R-:W0:Y:S01]  /*7300*/  S2R R0, SR_TID.X ;  /* 0x0000000000007919 */ /* 0x001e220000002100 */
[----:B------:R-:W-:Y:S01]  /*7310*/  ULDC.64 UR14, c[0x0][0xaa0] ;  /* 0x0002a800000e7ab9 */ /* 0x000fe20000000a00 */
[----:B0-----:R-:W-:-:S05]  /*7320*/  VIADD R0, R0, 0xffffff80 ;  /* 0xffffff8000007836 */ /* 0x001fca0000000000 */
[----:B------:R-:W-:-:S04]  /*7330*/  SHF.R.S32.HI R5, RZ, 0x1f, R0 ;  /* 0x0000001fff057819 */ /* 0x000fc80000011400 */
[----:B------:R-:W-:-:S04]  /*7340*/  LEA.HI R5, R5, R0, RZ, 0x3 ;  /* 0x0000000005057211 */ /* 0x000fc800078f18ff */
[----:B------:R-:W-:Y:S02]  /*7350*/  LOP3.LUT R7, R5, 0xfffffff8, RZ, 0xc0, !PT ;  /* 0xfffffff805077812 */ /* 0x000fe400078ec0ff */
[----:B------:R-:W-:Y:S01]  /*7360*/  SHF.R.S32.HI R21, RZ, 0x3, R5 ;  /* 0x00000003ff157819 */ /* 0x000fe20000011405 */
[----:B------:R-:W-:Y:S02]  /*7370*/  IMAD.MOV.U32 R5, RZ, RZ, 0x2 ;  /* 0x00000002ff057424 */ /* 0x000fe400078e00ff */
[----:B------:R-:W-:-:S04]  /*7380*/  IMAD.IADD R20, R0, 0x1, -R7 ;  /* 0x0000000100147824 */ /* 0x000fc800078e0a07 */
[----:B------:R-:W-:-:S04]  /*7390*/  IMAD.SHL.U32 R0, R20, 0x8, RZ ;  /* 0x0000000814007824 */ /* 0x000fc800078e00ff */
[----:B------:R-:W-:-:S04]  /*73a0*/  IMAD R4, R21, 0x40, R0 ;  /* 0x0000004015047824 */ /* 0x000fc800078e0200 */
[----:B------:R-:W-:Y:S01]  /*73b0*/  IMAD.WIDE R4, R4, R5, UR10 ;  /* 0x0000000a04047e25 */ /* 0x000fe2000f8e0205 */
[----:B------:R-:W-:Y:S02]  /*73c0*/  UIMAD UR12, UR16, UR14, URZ ;  /* 0x0000000e100c72a4 */ /* 0x000fe4000f8e023f */
[C---:B------:R-:W-:Y:S02]  /*73d0*/  IADD3 R9, P4, R4.reuse, 0x1000, RZ ;  /* 0x0000100004097810 */ /* 0x040fe40007f9e0ff */
[C---:B------:R-:W-:Y:S02]  /*73e0*/  IADD3 R13, P3, R4.reuse, 0x2000, RZ ;  /* 0x00002000040d7810 */ /* 0x040fe40007f7e0ff */
[----:B------:R-:W-:Y:S01]  /*73f0*/  IADD3 R25, P2, R4, 0x3000, RZ ;  /* 0x0000300004197810 */ /* 0x000fe20007f5e0ff */
[----:B------:R-:W-:Y:S01]  /*7400*/  UIMAD UR12, UR4, UR15, UR12 ;  /* 0x0000000f040c72a4 */ /* 0x000fe2000f8e020c */
[----:B------:R-:W-:Y:S01]  /*7410*/  LOP3.LUT R8, R9, 0x380, RZ, 0xc0, !PT ;  /* 0x0000038009087812 */ /* 0x000fe200078ec0ff */
[----:B------:R-:W-:Y:S01]  /*7420*/  UIMAD.WIDE.U32 UR10, UR4, UR14, URZ ;  /* 0x0000000e040a72a5 */ /* 0x000fe2000f8e003f */
[----:B------:R-:W-:-:S02]  /*7430*/  LOP3.LUT R12, R13, 0x380, RZ, 0xc0, !PT ;  /* 0x000003800d0c7812 */ /* 0x000fc400078ec0ff */
[----:B------:R-:W-:Y:S01]  /*7440*/  LOP3.LUT R24, R25, 0x380, RZ, 0xc0, !PT ;  /* 0x0000038019187812 */ /* 0x000fe200078ec0ff */
[----:B------:R-:W-:Y:S01]  /*7450*/  UIADD3 UR11, UR11, UR12, URZ ;  /* 0x0000000c0b0b7290 */ /* 0x000fe2000fffe03f */
[----:B------:R-:W-:Y:S01]  /*7460*/  SHF.R.U64 R8, R8, 0x3, RZ ;  /* 0x0000000308087819 */ /* 0x000fe200000012ff */
[----:B------:R-:W-:Y:S01]  /*7470*/  IMAD.U32 R77, RZ, RZ, UR41 ;  /* 0x00000029ff4d7e24 */ /* 0x000fe2000f8e00ff */
[----:B------:R-:W-:Y:S01]  /*7480*/  SHF.R.U64 R12, R12, 0x3, RZ ;  /* 0x000000030c0c7819 */ /* 0x000fe200000012ff */
[----:B------:R-:W-:Y:S01]  /*7490*/  ULDC.64 UR12, c[0x0][0xae8] ;  /* 0x0002ba00000c7ab9 */ /* 0x000fe20000000a00 */
[----:B------:R-:W-:Y:S01]  /*74a0*/  SHF.R.U64 R24, R24, 0x3, RZ ;  /* 0x0000000318187819 */ /* 0x000fe200000012ff */
[----:B------:R-:W-:Y:S01]  /*74b0*/  UIMAD.WIDE.U32 UR10, UR43, UR12, UR10 ;  /* 0x0000000c2b0a72a5 */ /* 0x000fe2000f8e000a */
[----:B------:R-:W-:Y:S01]  /*74c0*/  LOP3.LUT R8, R8, R9, RZ, 0x3c, !PT ;  /* 0x0000000908087212 */ /* 0x000fe200078e3cff */
[--C-:B------:R-:W-:Y:S01]  /*74d0*/  IMAD.X R9, RZ, RZ, R5.reuse, P4 ;  /* 0x000000ffff097224 */ /* 0x100fe200020e0605 */
[----:B------:R-:W-:Y:S01]  /*74e0*/  LOP3.LUT R12, R12, R13, RZ, 0x3c, !PT ;  /* 0x0000000d0c0c7212 */ /* 0x000fe200078e3cff */
[----:B------:R-:W-:Y:S01]  /*74f0*/  IMAD.X R13, RZ, RZ, R5, P3 ;  /* 0x000000ffff0d7224 */ /* 0x000fe200018e0605 */
[----:B------:R-:W-:Y:S01]  /*7500*/  LOP3.LUT R24, R24, R25, RZ, 0x3c, !PT ;  /* 0x0000001918187212 */ /* 0x000fe200078e3cff */
[----:B------:R-:W-:Y:S01]  /*7510*/  IMAD R20, R20, 0x20, R21 ;  /* 0x0000002014147824 */ /* 0x000fe200078e0215 */
[C---:B------:R-:W-:Y:S01]  /*7520*/  IADD3 R29, P0, R4.reuse, 0x4000, RZ ;  /* 0x00004000041d7810 */ /* 0x040fe20007f1e0ff */
[----:B------:R-:W-:Y:S01]  /*7530*/  IMAD.X R25, RZ, RZ, R5, P2 ;  /* 0x000000ffff197224 */ /* 0x000fe200010e0605 */
[----:B------:R-:W-:-:S02]  /*7540*/  IADD3 R33, P6, R4, 0x5000, RZ ;  /* 0x0000500004217810 */ /* 0x000fc40007fde0ff */
[C---:B------:R-:W-:Y:S01]  /*7550*/  IADD3 R37, P5, R4.reuse, 0x6000, RZ ;  /* 0x0000600004257810 */ /* 0x040fe20007fbe0ff */
[----:B------:R-:W-:Y:S01]  /*7560*/  USHF.R.S32.HI UR4, URZ, 0x1f, UR39 ;  /* 0x0000001f3f047899 */ /* 0x000fe20008011427 */
[C---:B------:R-:W-:Y:S01]  /*7570*/  IADD3 R41, P4, R4.reuse, 0x7000, RZ ;  /* 0x0000700004297810 */ /* 0x040fe20007f9e0ff */
[----:B------:R-:W-:Y:S01]  /*7580*/  @UP1 ULDC UR14, c[0x0][0xbec] ;  /* 0x0002fb00000e1ab9 */ /* 0x000fe20000000800 */
[C---:B------:R-:W-:Y:S01]  /*7590*/  IADD3 R45, P3, R4.reuse, 0x8000, RZ ;  /* 0x00008000042d7810 */ /* 0x040fe20007f7e0ff */
[----:B------:R-:W-:Y:S01]  /*75a0*/  UIMAD UR11, UR43, UR13, UR11 ;  /* 0x0000000d2b0b72a4 */ /* 0x000fe2000f8e020b */
[----:B------:R-:W-:Y:S01]  /*75b0*/  IADD3 R49, P2, R4, 0x9000, RZ ;  /* 0x0000900004317810 */ /* 0x000fe20007f5e0ff */
[----:B------:R-:W-:Y:S01]  /*75c0*/  IMAD R78, R77, 0x80, R20 ;  /* 0x000000804d4e7824 */ /* 0x000fe200078e0214 */
[----:B------:R-:W-:Y:S01]  /*75d0*/  LOP3.LUT R28, R29, 0x380, RZ, 0xc0, !PT ;  /* 0x000003801d1c7812 */ /* 0x000fe200078ec0ff */
[----:B------:R-:W-:Y:S01]  /*75e0*/  ULDC.64 UR12, c[0x0][0xaf0] ;  /* 0x0002bc00000c7ab9 */ /* 0x000fe20000000a00 */
[----:B------:R-:W-:Y:S01]  /*75f0*/  LOP3.LUT R32, R33, 0x380, RZ, 0xc0, !PT ;  /* 0x0000038021207812 */ /* 0x000fe200078ec0ff */
[----:B------:R-:W-:Y:S01]  /*7600*/  IMAD.U32 R84, RZ, RZ, UR41 ;  /* 0x00000029ff547e24 */ /* 0x000fe2000f8e00ff */
[----:B------:R-:W-:Y:S01]  /*7610*/  LOP3.LUT R36, R37, 0x380, RZ, 0xc0, !PT ;  /* 0x0000038025247812 */ /* 0x000fe200078ec0ff */
[----:B------:R-:W5:Y:S01]  /*7620*/  LD.E.128 R12, desc[UR50][R12.64] ;  /* 0x000000320c0c7980 */ /* 0x000f62000c101d00 */
[----:B------:R-:W-:-:S02]  /*7630*/  LOP3.LUT R40, R41, 0x380, RZ, 0xc0, !PT ;  /* 0x0000038029287812 */ /* 0x000fc400078ec0ff */
[----:B------:R-:W-:Y:S01]  /*7640*/  LOP3.LUT R44, R45, 0x380, RZ, 0xc0, !PT ;  /* 0x000003802d2c7812 */ /* 0x000fe200078ec0ff */
[----:B------:R-:W-:Y:S01]  /*7650*/  UIMAD UR4, UR4, UR12, URZ ;  /* 0x0000000c040472a4 */ /* 0x000fe2000f8e023f */
[----:B------:R-:W-:Y:S01]  /*7660*/  LOP3.LUT R48, R49, 0x380, RZ, 0xc0, !PT ;  /* 0x0000038031307812 */ /* 0x000fe200078ec0ff */
[----:B------:R-:W-:Y:S01]  /*7670*/  @P1 IMAD.HI.U32 R20, R78, UR14, RZ ;  /* 0x0000000e4e141c27 */ /* 0x000fe2000f8e00ff */
[----:B------:R-:W-:Y:S01]  /*7680*/  SHF.R.U64 R28, R28, 0x3, RZ ;  /* 0x000000031c1c7819 */ /* 0x000fe200000012ff */
[----:B------:R-:W-:Y:S01]  /*7690*/  UIMAD.WIDE.U32 UR10, UR39, UR12, UR10 ;  /* 0x0000000c270a72a5 */ /* 0x000fe2000f8e000a */
[----:B------:R-:W-:Y:S01]  /*76a0*/  SHF.R.U64 R32, R32, 0x3, RZ ;  /* 0x0000000320207819 */ /* 0x000fe200000012ff */
[----:B------:R-:W5:Y:S01]  /*76b0*/  LD.E.128 R24, desc[UR50][R24.64] ;  /* 0x0000003218187980 */ /* 0x000f62000c101d00 */
[----:B------:R-:W-:Y:S02]  /*76c0*/  SHF.R.U64 R36, R36, 0x3, RZ ;  /* 0x0000000324247819 */ /* 0x000fe400000012ff */
[----:B------:R-:W-:-:S02]  /*76d0*/  SHF.R.U64 R40, R40, 0x3, RZ ;  /* 0x0000000328287819 */ /* 0x000fc400000012ff */
[----:B------:R-:W-:Y:S01]  /*76e0*/  SHF.R.U64 R44, R44, 0x3, RZ ;  /* 0x000000032c2c7819 */ /* 0x000fe200000012ff */
[----:B------:R-:W-:Y:S01]  /*76f0*/  UIMAD UR4, UR39, UR13, UR4 ;  /* 0x0000000d270472a4 */ /* 0x000fe2000f8e0204 */
[----:B------:R-:W-:Y:S01]  /*7700*/  SHF.R.U64 R48, R48, 0x3, RZ ;  /* 0x0000000330307819 */ /* 0x000fe200000012ff */
[----:B------:R-:W-:Y:S01]  /*7710*/  @UP1 ULDC UR12, c[0x0][0xbf0] ;  /* 0x0002fc00000c1ab9 */ /* 0x000fe20000000800 */
        /* <DEDUP_REMOVED lines=11> */
[----:B------:R-:W-:Y:S01]  /*77d0*/  @P1 SHF.R.U32.HI R79, RZ, UR12, R20 ;  /* 0x0000000cff4f1c19 */ /* 0x000fe20008011614 */
[----:B------:R-:W-:Y:S01]  /*77e0*/  UIADD3 UR4, UR11, UR4, URZ ;  /* 0x000000040b047290 */ /* 0x000fe2000fffe03f */
[----:B------:R-:W-:Y:S01]  /*77f0*/  LOP3.LUT R48, R48, R49, RZ, 0x3c, !PT ;  /* 0x0000003130307212 */ /* 0x000fe200078e3cff */
[----:B------:R-:W-:Y:S01]  /*7800*/  IMAD.X R49, RZ, RZ, R5, P2 ;  /* 0x000000ffff317224 */ /* 0x000fe200010e0605 */
[C---:B------:R-:W-:Y:S01]  /*7810*/  IADD3 R53, P0, R4.reuse, 0xa000, RZ ;  /* 0x0000a00004357810 */ /* 0x040fe20007f1e0ff */
[----:B------:R-:W-:Y:S01]  /*7820*/  IMAD.U32 R76, RZ, RZ, UR10 ;  /* 0x0000000aff4c7e24 */ /* 0x000fe2000f8e00ff */
[C---:B------:R-:W-:Y:S01]  /*7830*/  IADD3 R57, P6, R4.reuse, 0xb000, RZ ;  /* 0x0000b00004397810 */ /* 0x040fe20007fde0ff */
[----:B------:R-:W-:Y:S01]  /*7840*/  IMAD.U32 R77, RZ, RZ, UR11 ;  /* 0x0000000bff4d7e24 */ /* 0x000fe2000f8e00ff */
[C---:B------:R-:W-:Y:S01]  /*7850*/  IADD3 R61, P5, R4.reuse, 0xc000, RZ ;  /* 0x0000c000043d7810 */ /* 0x040fe20007fbe0ff */
[----:B------:R-:W5:Y:S01]  /*7860*/  LD.E.128 R28, desc[UR50][R28.64] ;  /* 0x000000321c1c7980 */ /* 0x000f62000c101d00 */
[----:B------:R-:W-:-:S02]  /*7870*/  IADD3 R65, P4, R4, 0xd000, RZ ;  /* 0x0000d00004417810 */ /* 0x000fc40007f9e0ff */
[C---:B------:R-:W-:Y:S01]  /*7880*/  IADD3 R69, P3, R4.reuse, 0xe000, RZ ;  /* 0x0000e00004457810 */ /* 0x040fe20007f7e0ff */
[--C-:B------:R-:W-:Y:S01]  /*7890*/  IMAD.MOV R81, RZ, RZ, -R79.reuse ;  /* 0x000000ffff517224 */ /* 0x100fe200078e0a4f */
[----:B------:R-:W-:Y:S01]  /*78a0*/  IADD3 R7, P2, R4, 0xf000, RZ ;  /* 0x0000f00004077810 */ /* 0x000fe20007f5e0ff */
[----:B------:R-:W-:Y:S01]  /*78b0*/  ULDC.64 UR10, c[0x0][0xae0] ;  /* 0x0002b800000a7ab9 */ /* 0x000fe20000000a00 */
[----:B------:R-:W-:Y:S01]  /*78c0*/  SHF.R.S32.HI R20, RZ, 0x1f, R79 ;  /* 0x0000001fff147819 */ /* 0x000fe2000001144f */
[----:B------:R-:W5:Y:S01]  /*78d0*/  LD.E.128 R32, desc[UR50][R32.64] ;  /* 0x0000003220207980 */ /* 0x000f62000c101d00 */
[----:B------:R-:W-:Y:S02]  /*78e0*/  LOP3.LUT R52, R53, 0x380, RZ, 0xc0, !PT ;  /* 0x0000038035347812 */ /* 0x000fe400078ec0ff */
[----:B------:R-:W-:Y:S01]  /*78f0*/  LOP3.LUT R56, R57, 0x380, RZ, 0xc0, !PT ;  /* 0x0000038039387812 */ /* 0x000fe200078ec0ff */
[----:B------:R-:W5:Y:S01]  /*7900*/  LD.E.128 R36, desc[UR50][R36.64] ;  /* 0x0000003224247980 */ /* 0x000f62000c101d00 */
[----:B------:R-:W-:-:S02]  /*7910*/  LOP3.LUT R60, R61, 0x380, RZ, 0xc0, !PT ;  /* 0x000003803d3c7812 */ /* 0x000fc400078ec0ff */
[----:B------:R-:W-:Y:S01]  /*7920*/  LOP3.LUT R64, R65, 0x380, RZ, 0xc0, !PT ;  /* 0x0000038041407812 */ /* 0x000fe200078ec0ff */
[----:B------:R-:W5:Y:S01]  /*7930*/  LD.E.128 R40, desc[UR50][R40.64] ;  /* 0x0000003228287980 */ /* 0x000f62000c101d00 */
[----:B------:R-:W-:Y:S01]  /*7940*/  LOP3.LUT R68, R69, 0x380, RZ, 0xc0, !PT ;  /* 0x0000038045447812 */ /* 0x000fe200078ec0ff */
[----:B------:R-:W-:Y:S01]  /*7950*/  IMAD.U32 R77, RZ, RZ, UR4 ;  /* 0x00000004ff4d7e24 */ /* 0x000fe2000f8e00ff */
[----:B------:R-:W-:Y:S01]  /*7960*/  LOP3.LUT R11, R4, 0x380, RZ, 0xc0, !PT ;  /* 0x00000380040b7812 */ /* 0x000fe200078ec0ff */
[----:B------:R-:W-:Y:S01]  /*7970*/  IMAD R81, R81, UR9, R78 ;  /* 0x0000000951517c24 */ /* 0x000fe2000f8e024e */
[----:B------:R-:W-:Y:S01]  /*7980*/  LOP3.LUT R6, R7, 0x380, RZ, 0xc0, !PT ;  /* 0x0000038007067812 */ /* 0x000fe200078ec0ff */
[----:B------:R-:W-:Y:S01]  /*7990*/  IMAD R20, R20, UR10, RZ ;  /* 0x0000000a14147c24 */ /* 0x000fe2000f8e02ff */
[----:B------:R-:W-:Y:S01]  /*79a0*/  SHF.R.U64 R52, R52, 0x3, RZ ;  /* 0x0000000334347819 */ /* 0x000fe200000012ff */
[----:B------:R-:W-:Y:S01]  /*79b0*/  IMAD.X R73, RZ, RZ, R5, P2 ;  /* 0x000000ffff497224 */ /* 0x000fe200010e0605 */
[----:B------:R-:W-:Y:S01]  /*79c0*/  SHF.R.U64 R56, R56, 0x3, RZ ;  /* 0x0000000338387819 */ /* 0x000fe200000012ff */
[----:B------:R-:W5:Y:S01]  /*79d0*/  LD.E.128 R44, desc[UR50][R44.64] ;  /* 0x000000322c2c7980 */ /* 0x000f62000c101d00 */
[----:B------:R-:W-:-:S02]  /*79e0*/  SHF.R.U64 R60, R60, 0x3, RZ ;  /* 0x000000033c3c7819 */ /* 0x000fc400000012ff */
[----:B------:R-:W-:Y:S01]  /*79f0*/  SHF.R.U64 R64, R64, 0x3, RZ ;  /* 0x0000000340407819 */ /* 0x000fe200000012ff */
[----:B------:R-:W5:Y:S01]  /*7a00*/  LD.E.128 R48, desc[UR50][R48.64] ;  /* 0x0000003230307980 */ /* 0x000f62000c101d00 */
[----:B------:R-:W-:Y:S01]  /*7a10*/  SHF.R.U64 R68, R68, 0x3, RZ ;  /* 0x0000000344447819 */ /* 0x000fe200000012ff */
[----:B------:R-:W-:Y:S01]  /*7a20*/  IMAD.WIDE.U32 R76, R79, UR10, R76 ;  /* 0x0000000a4f4c7c25 */ /* 0x000fe2000f8e004c */
        /* <DEDUP_REMOVED lines=13> */
[----:B------:R-:W-:Y:S01]  /*7b00*/  SHF.R.S32.HI R20, RZ, 0x1f, R81 ;  /* 0x0000001fff147819 */ /* 0x000fe20000011451 */
[----:B------:R-:W-:Y:S01]  /*7b10*/  ULDC.64 UR10, c[0x0][0xad8] ;  /* 0x0002b600000a7ab9 */ /* 0x000fe20000000a00 */
[----:B------:R-:W-:-:S02]  /*7b20*/  LOP3.LUT R4, R11, R4, RZ, 0x3c, !PT ;  /* 0x000000040b047212 */ /* 0x000fc400078e3cff */
[----:B------:R-:W-:Y:S01]  /*7b30*/  LOP3.LUT R72, R6, R7, RZ, 0x3c, !PT ;  /* 0x0000000706487212 */ /* 0x000fe200078e3cff */
[----:B------:R-:W-:Y:S01]  /*7b40*/  IMAD R20, R20, UR10, RZ ;  /* 0x0000000a14147c24 */ /* 0x000fe2000f8e02ff */
[----:B------:R-:W5:Y:S01]  /*7b50*/  LD.E.128 R8, desc[UR50][R8.64] ;  /* 0x0000003208087980 */ /* 0x000f62000c101d00 */
[----:B------:R-:W-:-:S03]  /*7b60*/  IMAD.IADD R77, R77, 0x1, R79 ;  /* 0x000000014d4d7824 */ /* 0x000fc600078e024f */
[----:B------:R-:W5:Y:S01]  /*7b70*/  LD.E.128 R4, desc[UR50][R4.64] ;  /* 0x0000003204047980 */ /* 0x000f62000c101d00 */
[----:B------:R-:W-:-:S03]  /*7b80*/  IMAD R84, R84, 0x80, R21 ;  /* 0x0000008054547824 */ /* 0x000fc600078e0215 */
[----:B------:R-:W5:Y:S01]  /*7b90*/  LD.E.128 R52, desc[UR50][R52.64] ;  /* 0x0000003234347980 */ /* 0x000f62000c101d00 */
[----:B------:R-:W-:-:S03]  /*7ba0*/  IMAD R79, R81, UR11, R20 ;  /* 0x0000000b514f7c24 */ /* 0x000fc6000f8e0214 */
[----:B------:R-:W5:Y:S01]  /*7bb0*/  LD.E.128 R56, desc[UR50][R56.64] ;  /* 0x0000003238387980 */ /* 0x000f62000c101d00 */
[----:B------:R-:W-:Y:S01]  /*7bc0*/  IMAD.WIDE.U32 R20, R81, UR10, R76 ;  /* 0x0000000a51147c25 */ /* 0x000fe2000f8e004c */
[----:B------:R-:W-:Y:S02]  /*7bd0*/  ULDC.64 UR10, c[0x0][0xa80] ;  /* 0x0002a000000a7ab9 */ /* 0x000fe40000000a00 */
[----:B------:R-:W5:Y:S04]  /*7be0*/  LD.E.128 R60, desc[UR50][R60.64] ;  /* 0x000000323c3c7980 */ /* 0x000f68000c101d00 */
        /* <DEDUP_REMOVED lines=9> */
[----:B------:R-:W-:Y:S01]  /*7c80*/  IMAD.IADD R21, R21, 0x1, R79 ;  /* 0x0000000115157824 */ /* 0x000fe200078e024f */
[----:B------:R-:W-:Y:S01]  /*7c90*/  LEA R82, P2, R20, UR10, 0x1 ;  /* 0x0000000a14527c11 */ /* 0x000fe2000f8408ff */
[----:B------:R-:W-:-:S03]  /*7ca0*/  UIADD3 UR8, UR8, 0x22820, URZ ;  /* 0x0002282008087890 */ /* 0x000fc6000fffe03f */
[----:B------:R-:W-:Y:S02]  /*7cb0*/  LEA.HI.X R83, R20, UR11, R21, 0x1, P2 ;  /* 0x0000000b14537c11 */ /* 0x000fe400090f0c15 */
[C---:B------:R-:W-:Y:S01]  /*7cc0*/  ISETP.GE.AND P2, PT, R84.reuse, R3, PT ;  /* 0x000000035400720c */ /* 0x040fe20003f46270 */
[----:B------:R-:W-:Y:S01]  /*7cd0*/  UPRMT UR8, URZ, 0x654, UR8 ;  /* 0x000006543f087896 */ /* 0x000fe20008000008 */
[C---:B------:R-:W-:Y:S02]  /*7ce0*/  VIADD R76, R84.reuse, 0x20 ;  /* 0x00000020544c7836 */ /* 0x040fe40000000000 */
[----:B------:R-:W-:Y:S02]  /*7cf0*/  VIADD R78, R84, 0x40 ;  /* 0x00000040544e7836 */ /* 0x000fe40000000000 */
[C---:B------:R-:W-:Y:S02]  /*7d00*/  VIADD R86, R0.reuse, 0x40 ;  /* 0x0000004000567836 */ /* 0x040fe40000000000 */
[----:B------:R-:W-:-:S02]  /*7d10*/  VIADD R88, R0, 0x80 ;  /* 0x0000008000587836 */ /* 0x000fc40000000000 */
[----:B------:R-:W-:Y:S01]  /*7d20*/  VIADD R90, R0, 0xc0 ;  /* 0x000000c0005a7836 */ /* 0x000fe20000000000 */
[----:B0-----:R0:W1:Y:S01]  /*7d30*/  SHFL.IDX PT, R85, R82, RZ, 0x181f ;  /* 0x00181fff52557589 */ /* 0x00106200000e0000 */
[----:B------:R-:W-:Y:S03]  /*7d40*/  BSSY B1, `(.L_x_9444) ;  /* 0x000001b000017945 */ /* 0x000fe60003800000 */
[----:B------:R0:W2:Y:S01]  /*7d50*/  SHFL.IDX PT, R81, R83, RZ, 0x181f ;  /* 0x00181fff53517589 */ /* 0x0000a200000e0000 */
[----:B------:R-:W-:Y:S01]  /*7d60*/  SYNCS.ARRIVE.TRANS64.RED.A1T0 RZ, [UR8], RZ ;  /* 0x000000ffffff79a7 */ /* 0x000fe20008100408 */
[-C--:B------:R-:W-:Y:S02]  /*7d70*/  ISETP.GE.AND P1, PT, R76, R3.reuse, PT ;  /* 0x000000034c00720c */ /* 0x080fe40003f26270 */
[----:B------:R-:W-:Y:S02]  /*7d80*/  ISETP.GE.AND P0, PT, R78, R3, PT ;  /* 0x000000034e00720c */ /* 0x000fe40003f06270 */
[----:B------:R-:W-:-:S02]  /*7d90*/  SHF.R.S32.HI R92, RZ, 0x1f, R0 ;  /* 0x0000001fff5c7819 */ /* 0x000fc40000011400 */
        /* <DEDUP_REMOVED lines=10> */
[----:B--2---:R-:W-:Y:S02]  /*7e40*/  @!P5 LEA.HI.X R21, R0, R81, R92, 0x1, P6 ;  /* 0x000000510015d211 */ /* 0x004fe400030f0c5c */
[----:B------:R-:W-:-:S03]  /*7e50*/  @!P4 LEA R76, P6, R86, R85, 0x1 ;  /* 0x00000055564cc211 */ /* 0x000fc600078c08ff */
[----:B-----5:R0:W-:Y:S01]  /*7e60*/  @!P5 ST.E.128 desc[UR50][R20.64], R4 ;  /* 0x000000041400d985 */ /* 0x0201e2000c101d32 */
[----:B------:R-:W-:Y:S02]  /*7e70*/  @!P4 LEA.HI.X R77, R86, R81, R87, 0x1, P6 ;  /* 0x00000051564dc211 */ /* 0x000fe400030f0c57 */
[----:B------:R-:W-:-:S03]  /*7e80*/  @!P3 LEA R78, P6, R88, R85, 0x1 ;  /* 0x00000055584eb211 */ /* 0x000fc600078c08ff */
[----:B------:R0:W-:Y:S01]  /*7e90*/  @!P4 ST.E.128 desc[UR50][R76.64], R28 ;  /* 0x0000001c4c00c985 */ /* 0x0001e2000c101d32 */
[----:B------:R-:W-:Y:S02]  /*7ea0*/  @!P3 LEA.HI.X R79, R88, R81, R89, 0x1, P6 ;  /* 0x00000051584fb211 */ /* 0x000fe400030f0c59 */
[----:B------:R-:W-:-:S03]  /*7eb0*/  @!P2 LEA R80, P6, R90, R85, 0x1 ;  /* 0x000000555a50a211 */ /* 0x000fc600078c08ff */
[----:B------:R0:W-:Y:S01]  /*7ec0*/  @!P3 ST.E.128 desc[UR50][R78.64], R44 ;  /* 0x0000002c4e00b985 */ /* 0x0001e2000c101d32 */
[----:B------:R-:W-:-:S05]  /*7ed0*/  @!P2 LEA.HI.X R81, R90, R81, R91, 0x1, P6 ;  /* 0x000000515a51a211 */ /* 0x000fca00030f0c5b */
[----:B------:R0:W-:Y:S04]  /*7ee0*/  @!P2 ST.E.128 desc[UR50][R80.64], R60 ;  /* 0x0000003c5000a985 */ /* 0x0001e8000c101d32 */
.L_x_9445:
[----:B------:R-:W-:Y:S05]  /*7ef0*/  BSYNC B1 ;  /* 0x0000000000017941 */ /* 0x000fea0003800000 */
.L_x_9444:
[----:B0----5:R0:W3:Y:S01]  /*7f00*/  SHFL.IDX PT, R29, R83, 0x1, 0x181f ;  /* 0x00381f00531d7f89 */ /* 0x0210e200000e0000 */
[----:B------:R-:W-:Y:S03]  /*7f10*/  BSSY B1, `(.L_x_9446) ;  /* 0x0000014000017945 */ /* 0x000fe60003800000 */
[----:B------:R0:W4:Y:S01]  /*7f20*/  SHFL.IDX PT, R21, R82, 0x1, 0x181f ;  /* 0x00381f0052157f89 */ /* 0x00012200000e0000 */
[----:B------:R-:W-:Y:S05]  /*7f30*/  @P1 BRA `(.L_x_9447) ;  /* 0x0000000000441947 */ /* 0x000fea0003800000 */
[----:B------:R-:W-:Y:S02]  /*7f40*/  ULDC UR4, c[0x0][0xac8] ;  /* 0x0002b20000047ab9 */ /* 0x000fe40000000800 */
[----:B------:R-:W-:Y:S02]  /*7f50*/  ISETP.GE.AND P4, PT, R0, UR4, PT ;  /* 0x0000000400007c0c */ /* 0x000fe4000bf86270 */
[----:B------:R-:W-:Y:S02]  /*7f60*/  ISETP.GE.AND P3, PT, R86, UR4, PT ;  /* 0x0000000456007c0c */ /* 0x000fe4000bf66270 */
[----:B------:R-:W-:Y:S02]  /*7f70*/  ISETP.GE.AND P2, PT, R88, UR4, PT ;  /* 0x0000000458007c0c */ /* 0x000fe4000bf46270 */
[----:B------:R-:W-:-:S07]  /*7f80*/  ISETP.GE.AND P1, PT, R90, UR4, PT ;  /* 0x000000045a007c0c */ /* 0x000fce000bf26270 */
[-C--:B----4-:R-:W-:Y:S02]  /*7f90*/  @!P4 LEA R4, P6, R0, R21.reuse, 0x1 ;  /* 0x000000150004c211 */ /* 0x090fe400078c08ff */
[----:B------:R-:W-:Y:S02]  /*7fa0*/  @!P3 LEA R6, P5, R86, R21, 0x1 ;  /* 0x000000155606b211 */ /* 0x000fe400078a08ff */
[----:B---3--:R-:W-:Y:S02]  /*7fb0*/  @!P4 LEA.HI.X R5, R0, R29, R92, 0x1, P6 ;  /* 0x0000001d0005c211 */ /* 0x008fe400030f0c5c */
[----:B------:R-:W-:Y:S02]  /*7fc0*/  @!P2 LEA R20, P6, R88, R21, 0x1 ;  /* 0x000000155814a211 */ /* 0x000fe400078c08ff */
[----:B------:R-:W-:Y:S01]  /*7fd0*/  @!P3 LEA.HI.X R7, R86, R29, R87, 0x1, P5 ;  /* 0x0000001d5607b211 */ /* 0x000fe200028f0c57 */
[----:B------:R3:W-:Y:S01]  /*7fe0*/  @!P4 ST.E.128 desc[UR50][R4.64], R8 ;  /* 0x000000080400c985 */ /* 0x0007e2000c101d32 */
[----:B------:R-:W-:-:S02]  /*7ff0*/  @!P1 LEA R28, P5, R90, R21, 0x1 ;  /* 0x000000155a1c9211 */ /* 0x000fc400078a08ff */
[-C--:B------:R-:W-:Y:S01]  /*8000*/  @!P2 LEA.HI.X R21, R88, R29.reuse, R89, 0x1, P6 ;  /* 0x0000001d5815a211 */ /* 0x080fe200030f0c59 */
[----:B------:R3:W-:Y:S01]  /*8010*/  @!P3 ST.E.128 desc[UR50][R6.64], R32 ;  /* 0x000000200600b985 */ /* 0x0007e2000c101d32 */
[----:B------:R-:W-:-:S03]  /*8020*/  @!P1 LEA.HI.X R29, R90, R29, R91, 0x1, P5 ;  /* 0x0000001d5a1d9211 */ /* 0x000fc600028f0c5b */
[----:B------:R3:W-:Y:S04]  /*8030*/  @!P2 ST.E.128 desc[UR50][R20.64], R48 ;  /* 0x000000301400a985 */ /* 0x0007e8000c101d32 */
[----:B------:R3:W-:Y:S02]  /*8040*/  @!P1 ST.E.128 desc[UR50][R28.64], R64 ;  /* 0x000000401c009985 */ /* 0x0007e4000c101d32 */
.L_x_9447:
[----:B------:R-:W-:Y:S05]  /*8050*/  BSYNC B1 ;  /* 0x0000000000017941 */ /* 0x000fea0003800000 */
.L_x_9446:
[----:B---3--:R3:W0:Y:S01]  /*8060*/  SHFL.IDX PT, R11, R83, 0x2, 0x181f ;  /* 0x00581f00530b7f89 */ /* 0x00862200000e0000 */
[----:B------:R-:W-:Y:S03]  /*8070*/  BSSY B1, `(.L_x_9448) ;  /* 0x0000014000017945 */ /* 0x000fe60003800000 */
[----:B------:R3:W0:Y:S01]  /*8080*/  SHFL.IDX PT, R7, R82, 0x2, 0x181f ;  /* 0x00581f0052077f89 */ /* 0x00062200000e0000 */
[----:B------:R-:W-:Y:S05]  /*8090*/  @P0 BRA `(.L_x_9449) ;  /* 0x0000000000440947 */ /* 0x000fea0003800000 */
[----:B------:R-:W-:Y:S02]  /*80a0*/  ULDC UR4, c[0x0][0xac8] ;  /* 0x0002b20000047ab9 */ /* 0x000fe40000000800 */
[----:B------:R-:W-:Y:S02]  /*80b0*/  ISETP.GE.AND P3, PT, R0, UR4, PT ;  /* 0x0000000400007c0c */ /* 0x000fe4000bf66270 */
[----:B------:R-:W-:Y:S02]  /*80c0*/  ISETP.GE.AND P2, PT, R86, UR4, PT ;  /* 0x0000000456007c0c */ /* 0x000fe4000bf46270 */
[----:B------:R-:W-:Y:S02]  /*80d0*/  ISETP.GE.AND P1, PT, R88, UR4, PT ;  /* 0x0000000458007c0c */ /* 0x000fe4000bf26270 */
[----:B------:R-:W-:-:S07]  /*80e0*/  ISETP.GE.AND P0, PT, R90, UR4, PT ;  /* 0x000000045a007c0c */ /* 0x000fce000bf06270 */
[-C--:B0-----:R-:W-:Y:S02]  /*80f0*/  @!P3 LEA R4, P6, R0, R7.reuse, 0x1 ;  /* 0x000000070004b211 */ /* 0x081fe400078c08ff */
[-C--:B------:R-:W-:Y:S02]  /*8100*/  @!P2 LEA R6, P5, R86, R7.reuse, 0x1 ;  /* 0x000000075606a211 */ /* 0x080fe400078a08ff */
[----:B------:R-:W-:Y:S02]  /*8110*/  @!P1 LEA R8, P4, R88, R7, 0x1 ;  /* 0x0000000758089211 */ /* 0x000fe400078808ff */
[----:B------:R-:W-:Y:S02]  /*8120*/  @!P3 LEA.HI.X R5, R0, R11, R92, 0x1, P6 ;  /* 0x0000000b0005b211 */ /* 0x000fe400030f0c5c */
[----:B------:R-:W-:Y:S02]  /*8130*/  @!P0 LEA R10, P6, R90, R7, 0x1 ;  /* 0x000000075a0a8211 */ /* 0x000fe400078c08ff */
[-C--:B------:R-:W-:Y:S01]  /*8140*/  @!P2 LEA.HI.X R7, R86, R11.reuse, R87, 0x1, P5 ;  /* 0x0000000b5607a211 */ /* 0x080fe200028f0c57 */
[----:B------:R0:W-:Y:S01]  /*8150*/  @!P3 ST.E.128 desc[UR50][R4.64], R12 ;  /* 0x0000000c0400b985 */ /* 0x0001e2000c101d32 */
[----:B------:R-:W-:-:S02]  /*8160*/  @!P1 LEA.HI.X R9, R88, R11, R89, 0x1, P4 ;  /* 0x0000000b58099211 */ /* 0x000fc400020f0c59 */
[----:B------:R-:W-:Y:S01]  /*8170*/  @!P0 LEA.HI.X R11, R90, R11, R91, 0x1, P6 ;  /* 0x0000000b5a0b8211 */ /* 0x000fe200030f0c5b */
[----:B------:R0:W-:Y:S04]  /*8180*/  @!P2 ST.E.128 desc[UR50][R6.64], R36 ;  /* 0x000000240600a985 */ /* 0x0001e8000c101d32 */
[----:B------:R0:W-:Y:S04]  /*8190*/  @!P1 ST.E.128 desc[UR50][R8.64], R52 ;  /* 0x0000003408009985 */ /* 0x0001e8000c101d32 */
[----:B------:R0:W-:Y:S02]  /*81a0*/  @!P0 ST.E.128 desc[UR50][R10.64], R68 ;  /* 0x000000440a008985 */ /* 0x0001e4000c101d32 */
.L_x_9449:
[----:B------:R-:W-:Y:S05]  /*81b0*/  BSYNC B1 ;  /* 0x0000000000017941 */ /* 0x000fea0003800000 */
.L_x_9448:
[----:B0-----:R-:W-:Y:S01]  /*81c0*/  VIADD R4, R84, 0x60 ;  /* 0x0000006054047836 */ /* 0x001fe20000000000 */
[----:B---3--:R-:W0:Y:S04]  /*81d0*/  SHFL.IDX PT, R83, R83, 0x3, 0x181f ;  /* 0x00781f0053537f89 */ /* 0x008e2800000e0000 */
[----:B------:R-:W-:Y:S01]  /*81e0*/  ISETP.GE.AND P0, PT, R4, R3, PT ;  /* 0x000000030400720c */ /* 0x000fe20003f06270 */
[----:B------:R3:W0:-:S12]  /*81f0*/  SHFL.IDX PT, R11, R82, 0x3, 0x181f ;  /* 0x00781f00520b7f89 */ /* 0x00061800000e0000 */
[----:B---3--:R-:W-:Y:S05]  /*8200*/  @P0 BRA `(.L_x_9450) ;  /* 0x0000002400a40947 */ /* 0x008fea0003800000 */
[----:B------:R-:W-:Y:S02]  /*8210*/  ULDC UR4, c[0x0][0xac8] ;  /* 0x0002b20000047ab9 */ /* 0x000fe40000000800 */
[----:B------:R-:W-:Y:S02]  /*8220*/  ISETP.GE.AND P3, PT, R0, UR4, PT ;  /* 0x0000000400007c0c */ /* 0x000fe4000bf66270 */
[----:B------:R-:W-:Y:S02]  /*8230*/  ISETP.GE.AND P4, PT, R86, UR4, PT ;  /* 0x0000000456007c0c */ /* 0x000fe4000bf86270 */
[----:B------:R-:W-:-:S09]  /*8240*/  ISETP.GE.AND P5, PT, R88, UR4, PT ;  /* 0x0000000458007c0c */ /* 0x000fd2000bfa6270 */
[-C--:B0-----:R-:W-:Y:S02]  /*8250*/  @!P3 LEA R4, P0, R0, R11.reuse, 0x1 ;  /* 0x0000000b0004b211 */ /* 0x081fe400078008ff */
[-C--:B------:R-:W-:Y:S02]  /*8260*/  @!P4 LEA R6, P1, R86, R11.reuse, 0x1 ;  /* 0x0000000b5606c211 */ /* 0x080fe400078208ff */
[----:B------:R-:W-:Y:S02]  /*8270*/  @!P5 LEA R8, P2, R88, R11, 0x1 ;  /* 0x0000000b5808d211 */ /* 0x000fe400078408ff */
[-C--:B------:R-:W-:Y:S02]  /*8280*/  @!P3 LEA.HI.X R5, R0, R83.reuse, R92, 0x1, P0 ;  /* 0x000000530005b211 */ /* 0x080fe400000f0c5c */
[-C--:B------:R-:W-:Y:S02]  /*8290*/  @!P4 LEA.HI.X R7, R86, R83.reuse, R87, 0x1, P1 ;  /* 0x000000535607c211 */ /* 0x080fe400008f0c57 */
[----:B------:R-:W-:Y:S01]  /*82a0*/  @!P5 LEA.HI.X R9, R88, R83, R89, 0x1, P2 ;  /* 0x000000535809d211 */ /* 0x000fe200010f0c59 */
[----:B------:R3:W-:Y:S01]  /*82b0*/  @!P3 ST.E.128 desc[UR50][R4.64], R24 ;  /* 0x000000180400b985 */ /* 0x0007e2000c101d32 */
[----:B------:R-:W-:-:S03]  /*82c0*/  ISETP.GE.AND P0, PT, R90, UR4, PT ;  /* 0x000000045a007c0c */ /* 0x000fc6000bf06270 */
[----:B------:R3:W-:Y:S04]  /*82d0*/  @!P4 ST.E.128 desc[UR50][R6.64], R40 ;  /* 0x000000280600c985 */ /* 0x0007e8000c101d32 */
[----:B------:R3:W-:Y:S06]  /*82e0*/  @!P5 ST.E.128 desc[UR50][R8.64], R56 ;  /* 0x000000380800d985 */ /* 0x0007ec000c101d32 */
[----:B------:R-:W-:Y:S05]  /*82f0*/  @P0 BRA `(.L_x_9450) ;  /* 0x0000002400680947 */ /* 0x000fea0003800000 */
[----:B---3--:R-:W-:-:S04]  /*8300*/  LEA R4, P0, R90, R11, 0x1 ;  /* 0x0000000b5a047211 */ /* 0x008fc800078008ff */
[----:B------:R-:W-:-:S05]  /*8310*/  LEA.HI.X R5, R90, R83, R91, 0x1, P0 ;  /* 0x000000535a057211 */ /* 0x000fca00000f0c5b */
[----:B------:R0:W-:Y:S01]  /*8320*/  ST.E.128 desc[UR50][R4.64], R72 ;  /* 0x0000004804007985 */ /* 0x0001e2000c101d32 */
[----:B------:R-:W-:Y:S05]  /*8330*/  BRA `(.L_x_9450) ;  /* 0x0000002400587947 */ /* 0x000fea0003800000 */
.L_x_9443:
[----:B------:R-:W-:Y:S01]  /*8340*/  ULDC.64 UR14, c[0x0][0xb08] ;  /* 0x0002c200000e7ab9 */ /* 0x000fe20000000a00 */
[----:B------:R-:W-:Y:S01]  /*8350*/  IMAD.MOV.U32 R3, RZ, RZ, R12 ;  /* 0x000000ffff037224 */ /* 0x000fe200078e000c */
        /* <DEDUP_REMOVED lines=11> */
[----:B------:R-:W-:Y:S01]  /*8410*/  ULDC.64 UR12, c[0x0][0xb38] ;  /* 0x0002ce00000c7ab9 */ /* 0x000fe20000000a00 */
[----:B------:R-:W-:Y:S01]  /*8420*/  UIMAD UR4, UR4, UR14, URZ ;  /* 0x0000000e040472a4 */ /* 0x000fe2000f8e023f */
[----:B------:R-:W-:Y:S01]  /*8430*/  SHF.R.S32.HI R156, RZ, 0x1f, R207 ;  /* 0x0000001fff9c7819 */ /* 0x000fe200000114cf */
[----:B------:R-:W-:Y:S01]  /*8440*/  UIMAD.WIDE.U32 UR10, UR43, UR12, UR10 ;  /* 0x0000000c2b0a72a5 */ /* 0x000fe2000f8e000a */
[----:B------:R-:W-:Y:S01]  /*8450*/  SHF.R.S32.HI R157, RZ, 0x1f, R208 ;  /* 0x0000001fff9d7819 */ /* 0x000fe200000114d0 */
[----:B------:R-:W-:Y:S01]  /*8460*/  UIMAD UR4, UR39, UR15, UR4 ;  /* 0x0000000f270472a4 */ /* 0x000fe2000f8e0204 */
[----:B------:R-:W-:Y:S01]  /*8470*/  SHF.R.S32.HI R158, RZ, 0x1f, R209 ;  /* 0x0000001fff9e7819 */ /* 0x000fe200000114d1 */
[----:B------:R-:W-:Y:S01]  /*8480*/  UIMAD UR11, UR43, UR13, UR11 ;  /* 0x0000000d2b0b72a4 */ /* 0x000fe2000f8e020b */
[----:B------:R-:W-:Y:S01]  /*8490*/  SHF.R.S32.HI R159, RZ, 0x1f, R210 ;  /* 0x0000001fff9f7819 */ /* 0x000fe200000114d2 */
[----:B------:R-:W-:Y:S01]  /*84a0*/  @UP1 ULDC UR12, c[0x0][0xbec] ;  /* 0x0002fb00000c1ab9 */ /* 0x000fe20000000800 */
[----:B------:R-:W-:Y:S01]  /*84b0*/  UIADD3 UR8, UR8, 0x22820, URZ ;  /* 0x0002282008087890 */ /* 0x000fe2000fffe03f */
[----:B0-----:R-:W-:Y:S01]  /*84c0*/  @P1 IMAD.HI.U32 R0, R12, UR12, RZ ;  /* 0x0000000c0c001c27 */ /* 0x001fe2000f8e00ff */
[----:B------:R-:W-:Y:S01]  /*84d0*/  UIMAD.WIDE.U32 UR10, UR39, UR14, UR10 ;  /* 0x0000000e270a72a5 */ /* 0x000fe2000f8e000a */
[----:B------:R-:W-:Y:S01]  /*84e0*/  SHF.R.S32.HI R160, RZ, 0x1f, R211 ;  /* 0x0000001fffa07819 */ /* 0x000fe200000114d3 */
[----:B------:R-:W-:Y:S01]  /*84f0*/  ULDC.64 UR12, c[0x0][0xb48] ;  /* 0x0002d200000c7ab9 */ /* 0x000fe20000000a00 */
[----:B------:R-:W-:Y:S01]  /*8500*/  UPRMT UR8, URZ, 0x654, UR8 ;  /* 0x000006543f087896 */ /* 0x000fe20008000008 */
[----:B------:R-:W-:Y:S01]  /*8510*/  SHF.R.S32.HI R161, RZ, 0x1f, R212 ;  /* 0x0000001fffa17819 */ /* 0x000fe200000114d4 */
[----:B------:R-:W-:Y:S01]  /*8520*/  UIADD3 UR11, UR11, UR4, URZ ;  /* 0x000000040b0b7290 */ /* 0x000fe2000fffe03f */
[----:B------:R-:W-:-:S02]  /*8530*/  SHF.R.S32.HI R162, RZ, 0x1f, R213 ;  /* 0x0000001fffa27819 */ /* 0x000fc400000114d5 */
[----:B------:R-:W-:Y:S01]  /*8540*/  @UP1 ULDC UR4, c[0x0][0xbf0] ;  /* 0x0002fc0000041ab9 */ /* 0x000fe20000000800 */
[----:B------:R-:W-:Y:S01]  /*8550*/  UIMAD.WIDE.U32 UR10, UR42, UR12, UR10 ;  /* 0x0000000c2a0a72a5 */ /* 0x000fe2000f8e000a */
[----:B------:R-:W-:Y:S02]  /*8560*/  @P1 SHF.R.U32.HI R3, RZ, UR4, R0 ;  /* 0x00000004ff031c19 */ /* 0x000fe40008011600 */
[----:B------:R-:W-:Y:S01]  /*8570*/  SYNCS.ARRIVE.TRANS64.RED.A1T0 RZ, [UR8], RZ ;  /* 0x000000ffffff79a7 */ /* 0x000fe20008100408 */
[----:B------:R-:W-:Y:S01]  /*8580*/  UIMAD UR42, UR42, UR13, UR11 ;  /* 0x0000000d2a2a72a4 */ /* 0x000fe2000f8e020b */
[--C-:B------:R-:W-:Y:S01]  /*8590*/  SHF.R.S32.HI R0, RZ, 0x1f, R3.reuse ;  /* 0x0000001fff007819 */ /* 0x100fe20000011403 */
[----:B------:R-:W-:Y:S01]  /*85a0*/  IMAD.MOV R7, RZ, RZ, -R3 ;  /* 0x000000ffff077224 */ /* 0x000fe200078e0a03 */
[----:B------:R-:W-:Y:S01]  /*85b0*/  ULDC.64 UR12, c[0x0][0xb30] ;  /* 0x0002cc00000c7ab9 */ /* 0x000fe20000000a00 */
[----:B------:R-:W-:Y:S01]  /*85c0*/  IMAD.U32 R5, RZ, RZ, UR11 ;  /* 0x0000000bff057e24 */ /* 0x000fe2000f8e00ff */
[----:B------:R-:W-:Y:S01]  /*85d0*/  SHF.R.S32.HI R163, RZ, 0x1f, R214 ;  /* 0x0000001fffa37819 */ /* 0x000fe200000114d6 */
[----:B------:R-:W-:Y:S01]  /*85e0*/  IMAD R7, R7, UR9, R12 ;  /* 0x0000000907077c24 */ /* 0x000fe2000f8e020c */
[----:B------:R-:W-:Y:S01]  /*85f0*/  SHF.R.S32.HI R164, RZ, 0x1f, R215 ;  /* 0x0000001fffa47819 */ /* 0x000fe200000114d7 */
[----:B------:R-:W-:Y:S01]  /*8600*/  IMAD R0, R0, UR12, RZ ;  /* 0x0000000c00007c24 */ /* 0x000fe2000f8e02ff */
[----:B------:R-:W-:Y:S01]  /*8610*/  SHF.R.S32.HI R165, RZ, 0x1f, R216 ;  /* 0x0000001fffa57819 */ /* 0x000fe200000114d8 */
[----:B------:R-:W-:Y:S01]  /*8620*/  IMAD.U32 R4, RZ, RZ, UR10 ;  /* 0x0000000aff047e24 */ /* 0x000fe2000f8e00ff */
[----:B------:R-:W-:Y:S01]  /*8630*/  ULDC.64 UR10, c[0x0][0xb28] ;  /* 0x0002ca00000a7ab9 */ /* 0x000fe20000000a00 */
[----:B------:R-:W-:Y:S01]  /*8640*/  IMAD.U32 R5, RZ, RZ, UR42 ;  /* 0x0000002aff057e24 */ /* 0x000fe2000f8e00ff */
[----:B------:R-:W-:Y:S01]  /*8650*/  SHF.R.S32.HI R166, RZ, 0x1f, R217 ;  /* 0x0000001fffa67819 */ /* 0x000fe200000114d9 */
[C---:B------:R-:W-:Y:S01]  /*8660*/  IMAD R9, R3.reuse, UR13, R0 ;  /* 0x0000000d03097c24 */ /* 0x040fe2000f8e0200 */
[----:B------:R-:W-:Y:S01]  /*8670*/  SHF.R.S32.HI R0, RZ, 0x1f, R7 ;  /* 0x0000001fff007819 */ /* 0x000fe20000011407 */
[----:B------:R-:W-:Y:S01]  /*8680*/  IMAD.WIDE.U32 R4, R3, UR12, R4 ;  /* 0x0000000c03047c25 */ /* 0x000fe2000f8e0004 */
[----:B------:R-:W-:-:S02]  /*8690*/  SHF.R.S32.HI R167, RZ, 0x1f, R218 ;  /* 0x0000001fffa77819 */ /* 0x000fc400000114da */
[----:B------:R-:W-:Y:S01]  /*86a0*/  SHF.R.S32.HI R168, RZ, 0x1f, R219 ;  /* 0x0000001fffa87819 */ /* 0x000fe200000114db */
[----:B------:R-:W-:Y:S01]  /*86b0*/  IMAD R0, R0, UR10, RZ ;  /* 0x0000000a00007c24 */ /* 0x000fe2000f8e02ff */
[----:B------:R-:W-:Y:S01]  /*86c0*/  SHF.R.S32.HI R20, RZ, 0x1f, R220 ;  /* 0x0000001fff147819 */ /* 0x000fe200000114dc */
[----:B------:R-:W-:Y:S01]  /*86d0*/  IMAD.IADD R5, R5, 0x1, R9 ;  /* 0x0000000105057824 */ /* 0x000fe200078e0209 */
[----:B------:R-:W-:Y:S01]  /*86e0*/  SHF.R.S32.HI R169, RZ, 0x1f, R221 ;  /* 0x0000001fffa97819 */ /* 0x000fe200000114dd */
[C---:B------:R-:W-:Y:S01]  /*86f0*/  IMAD R3, R7.reuse, UR11, R0 ;  /* 0x0000000b07037c24 */ /* 0x040fe2000f8e0200 */
[----:B------:R-:W-:Y:S01]  /*8700*/  SHF.R.S32.HI R170, RZ, 0x1f, R222 ;  /* 0x0000001fffaa7819 */ /* 0x000fe200000114de */
[----:B------:R-:W-:Y:S01]  /*8710*/  IMAD.WIDE.U32 R4, R7, UR10, R4 ;  /* 0x0000000a07047c25 */ /* 0x000fe2000f8e0004 */
[----:B------:R-:W-:Y:S01]  /*8720*/  ULDC.64 UR10, c[0x0][0xb00] ;  /* 0x0002c000000a7ab9 */ /* 0x000fe20000000a00 */
[----:B------:R-:W-:Y:S02]  /*8730*/  SHF.R.S32.HI R171, RZ, 0x1f, R223 ;  /* 0x0000001fffab7819 */ /* 0x000fe400000114df */
[----:B------:R-:W-:Y:S01]  /*8740*/  IMAD.IADD R3, R5, 0x1, R3 ;  /* 0x0000000105037824 */ /* 0x000fe200078e0203 */
[----:B------:R-:W-:-:S02]  /*8750*/  LEA R0, P1, R4, UR10, 0x2 ;  /* 0x0000000a04007c11 */ /* 0x000fc4000f8210ff */
[----:B------:R-:W-:Y:S02]  /*8760*/  SHF.R.S32.HI R172, RZ, 0x1f, R224 ;  /* 0x0000001fffac7819 */ /* 0x000fe400000114e0 */
[----:B------:R-:W-:Y:S02]  /*8770*/  LEA.HI.X R3, R4, UR11, R3, 0x2, P1 ;  /* 0x0000000b04037c11 */ /* 0x000fe400088f1403 */
[----:B------:R0:W1:Y:S04]  /*8780*/  SHFL.IDX PT, R4, R0, RZ, 0x1c1f ;  /* 0x001c1fff00047589 */ /* 0x00006800000e0000 */
[----:B------:R0:W2:Y:S01]  /*8790*/  SHFL.IDX PT, R5, R3, RZ, 0x1c1f ;  /* 0x001c1fff03057589 */ /* 0x0000a200000e0000 */
[----:B------:R-:W-:Y:S05]  /*87a0*/  @P2 BRA `(.L_x_9452) ;  /* 0x0000000800242947 */ /* 0x000fea0003800000 */
[----:B------:R-:W-:Y:S01]  /*87b0*/  ULDC UR4, c[0x0][0xac8] ;  /* 0x0002b20000047ab9 */ /* 0x000fe20000000800 */
[----:B------:R-:W-:Y:S01]  /*87c0*/  VIADD R21, R2, 0xe0 ;  /* 0x000000e002157836 */ /* 0x000fe20000000000 */
[----:B------:R-:W-:Y:S02]  /*87d0*/  ISETP.GE.AND P2, PT, R224, UR4, PT ;  /* 0x00000004e0007c0c */ /* 0x000fe4000bf46270 */
[----:B------:R-:W-:Y:S02]  /*87e0*/  ISETP.GE.AND P3, PT, R2, UR4, PT ;  /* 0x0000000402007c0c */ /* 0x000fe4000bf66270 */
[----:B------:R-:W-:Y:S02]  /*87f0*/  ISETP.GE.AND P1, PT, R223, UR4, PT ;  /* 0x00000004df007c0c */ /* 0x000fe4000bf26270 */
[----:B------:R-:W-:-:S07]  /*8800*/  ISETP.GE.AND P4, PT, R222, UR4, PT ;  /* 0x00000004de007c0c */ /* 0x000fce000bf86270 */
[----:B-1----:R-:W-:Y:S02]  /*8810*/  @!P2 LEA R8, P5, R224, R4, 0x2 ;  /* 0x00000004e008a211 */ /* 0x002fe400078a10ff */
[----:B--2---:R-:W-:Y:S02]  /*8820*/  @!P3 IMAD.WIDE R6, R2, 0x4, R4 ;  /* 0x000000040206b825 */ /* 0x004fe400078e0204 */
[----:B------:R-:W-:-:S03]  /*8830*/  @!P2 LEA.HI.X R9, R224, R5, R172, 0x2, P5 ;  /* 0x00000005e009a211 */ /* 0x000fc600028f14ac */
[----:B------:R1:W-:Y:S01]  /*8840*/  @!P3 ST.E.64 desc[UR50][R6.64], R24 ;  /* 0x000000180600b985 */ /* 0x0003e2000c101b32 */
[----:B------:R-:W-:-:S03]  /*8850*/  ISETP.GE.AND P3, PT, R221, UR4, PT ;  /* 0x00000004dd007c0c */ /* 0x000fc6000bf66270 */
[----:B------:R2:W-:Y:S01]  /*8860*/  @!P2 ST.E.64 desc[UR50][R8.64], R28 ;  /* 0x0000001c0800a985 */ /* 0x0005e2000c101b32 */
[----:B------:R-:W-:Y:S02]  /*8870*/  ISETP.GE.AND P2, PT, R220, UR4, PT ;  /* 0x00000004dc007c0c */ /* 0x000fe4000bf46270 */
[----:B-1----:R-:W-:Y:S01]  /*8880*/  @!P1 LEA R6, P6, R223, R4, 0x2 ;  /* 0x00000004df069211 */ /* 0x002fe200078c10ff */
[----:B------:R-:W-:-:S03]  /*8890*/  VIADD R25, R2, 0xf0 ;  /* 0x000000f002197836 */ /* 0x000fc60000000000 */
[----:B------:R-:W-:Y:S01]  /*88a0*/  @!P1 LEA.HI.X R7, R223, R5, R171, 0x2, P6 ;  /* 0x00000005df079211 */ /* 0x000fe200030f14ab */
[----:B--2---:R-:W-:Y:S01]  /*88b0*/  VIADD R29, R2, 0xf8 ;  /* 0x000000f8021d7836 */ /* 0x004fe20000000000 */
[----:B------:R-:W-:-:S03]  /*88c0*/  @!P4 LEA R8, P5, R222, R4, 0x2 ;  /* 0x00000004de08c211 */ /* 0x000fc600078a10ff */
[----:B------:R1:W-:Y:S01]  /*88d0*/  @!P1 ST.E.64 desc[UR50][R6.64], R32 ;  /* 0x0000002006009985 */ /* 0x0003e2000c101b32 */
[----:B------:R-:W-:Y:S02]  /*88e0*/  @!P4 LEA.HI.X R9, R222, R5, R170, 0x2, P5 ;  /* 0x00000005de09c211 */ /* 0x000fe400028f14aa */
[----:B------:R-:W-:-:S03]  /*88f0*/  ISETP.GE.AND P1, PT, R219, UR4, PT ;  /* 0x00000004db007c0c */ /* 0x000fc6000bf26270 */
[----:B------:R2:W-:Y:S01]  /*8900*/  @!P4 ST.E.64 desc[UR50][R8.64], R36 ;  /* 0x000000240800c985 */ /* 0x0005e2000c101b32 */
[----:B------:R-:W-:Y:S02]  /*8910*/  ISETP.GE.AND P4, PT, R218, UR4, PT ;  /* 0x00000004da007c0c */ /* 0x000fe4000bf86270 */
[----:B-1----:R-:W-:Y:S01]  /*8920*/  @!P3 LEA R6, P6, R221, R4, 0x2 ;  /* 0x00000004dd06b211 */ /* 0x002fe200078c10ff */
[----:B------:R-:W-:-:S03]  /*8930*/  VIADD R33, R2, 0xe8 ;  /* 0x000000e802217836 */ /* 0x000fc60000000000 */
[----:B------:R-:W-:Y:S02]  /*8940*/  @!P3 LEA.HI.X R7, R221, R5, R169, 0x2, P6 ;  /* 0x00000005dd07b211 */ /* 0x000fe400030f14a9 */
[----:B--2---:R-:W-:-:S03]  /*8950*/  @!P2 LEA R8, P5, R220, R4, 0x2 ;  /* 0x00000004dc08a211 */ /* 0x004fc600078a10ff */
[----:B------:R1:W-:Y:S01]  /*8960*/  @!P3 ST.E.64 desc[UR50][R6.64], R40 ;  /* 0x000000280600b985 */ /* 0x0003e2000c101b32 */
[----:B------:R-:W-:Y:S02]  /*8970*/  @!P2 LEA.HI.X R9, R220, R5, R20, 0x2, P5 ;  /* 0x00000005dc09a211 */ /* 0x000fe400028f1414 */
[----:B------:R-:W-:-:S03]  /*8980*/  ISETP.GE.AND P3, PT, R217, UR4, PT ;  /* 0x00000004d9007c0c */ /* 0x000fc6000bf66270 */
[----:B------:R2:W-:Y:S01]  /*8990*/  @!P2 ST.E.64 desc[UR50][R8.64], R44 ;  /* 0x0000002c0800a985 */ /* 0x0005e2000c101b32 */
[----:B------:R-:W-:Y:S02]  /*89a0*/  ISETP.GE.AND P2, PT, R216, UR4, PT ;  /* 0x00000004d8007c0c */ /* 0x000fe4000bf46270 */
[----:B-1----:R-:W-:-:S04]  /*89b0*/  @!P1 LEA R6, P6, R219, R4, 0x2 ;  /* 0x00000004db069211 */ /* 0x002fc800078c10ff */
        /* <DEDUP_REMOVED lines=19> */
[-C--:B------:R-:W-:Y:S02]  /*8af0*/  @!P4 LEA.HI.X R9, R214, R5.reuse, R163, 0x2, P5 ;  /* 0x00000005d609c211 */ /* 0x080fe400028f14a3 */
[----:B------:R-:W-:Y:S02]  /*8b00*/  ISETP.GE.AND P1, PT, R211, UR4, PT ;  /* 0x00000004d3007c0c */ /* 0x000fe4000bf26270 */
[-C--:B------:R-:W-:Y:S01]  /*8b10*/  @!P2 LEA R10, P5, R212, R4.reuse, 0x2 ;  /* 0x00000004d40aa211 */ /* 0x080fe200078a10ff */
[----:B------:R2:W-:Y:S01]  /*8b20*/  @!P4 ST.E.64 desc[UR50][R8.64], R68 ;  /* 0x000000440800c985 */ /* 0x0005e2000c101b32 */
[----:B------:R-:W-:Y:S02]  /*8b30*/  ISETP.GE.AND P4, PT, R210, UR4, PT ;  /* 0x00000004d2007c0c */ /* 0x000fe4000bf86270 */
[----:B------:R-:W-:Y:S02]  /*8b40*/  @!P2 LEA.HI.X R11, R212, R5, R161, 0x2, P5 ;  /* 0x00000005d40ba211 */ /* 0x000fe400028f14a1 */
[----:B-1----:R-:W-:-:S04]  /*8b50*/  @!P3 LEA R6, P6, R213, R4, 0x2 ;  /* 0x00000004d506b211 */ /* 0x002fc800078c10ff */
[----:B------:R-:W-:Y:S02]  /*8b60*/  @!P3 LEA.HI.X R7, R213, R5, R162, 0x2, P6 ;  /* 0x00000005d507b211 */ /* 0x000fe400030f14a2 */
[----:B------:R-:W-:-:S03]  /*8b70*/  @!P1 LEA R12, P6, R211, R4, 0x2 ;  /* 0x00000004d30c9211 */ /* 0x000fc600078c10ff */
[----:B------:R-:W-:Y:S01]  /*8b80*/  @!P4 LEA R14, P5, R210, R4, 0x2 ;  /* 0x00000004d20ec211 */ /* 0x000fe200078a10ff */
[----:B------:R1:W-:Y:S01]  /*8b90*/  @!P3 ST.E.64 desc[UR50][R6.64], R72 ;  /* 0x000000480600b985 */ /* 0x0003e2000c101b32 */
[----:B------:R-:W-:Y:S02]  /*8ba0*/  ISETP.GE.AND P3, PT, R209, UR4, PT ;  /* 0x00000004d1007c0c */ /* 0x000fe4000bf66270 */
[-C--:B------:R-:W-:Y:S01]  /*8bb0*/  @!P1 LEA.HI.X R13, R211, R5.reuse, R160, 0x2, P6 ;  /* 0x00000005d30d9211 */ /* 0x080fe200030f14a0 */
[----:B------:R3:W-:Y:S01]  /*8bc0*/  @!P2 ST.E.64 desc[UR50][R10.64], R76 ;  /* 0x0000004c0a00a985 */ /* 0x0007e2000c101b32 */
[----:B------:R-:W-:Y:S02]  /*8bd0*/  ISETP.GE.AND P2, PT, R208, UR4, PT ;  /* 0x00000004d0007c0c */ /* 0x000fe4000bf46270 */
[----:B------:R-:W-:Y:S01]  /*8be0*/  @!P4 LEA.HI.X R15, R210, R5, R159, 0x2, P5 ;  /* 0x00000005d20fc211 */ /* 0x000fe200028f149f */
[----:B------:R4:W-:Y:S01]  /*8bf0*/  @!P1 ST.E.64 desc[UR50][R12.64], R80 ;  /* 0x000000500c009985 */ /* 0x0009e2000c101b32 */
[----:B------:R-:W-:-:S03]  /*8c00*/  ISETP.GE.AND P1, PT, R207, UR4, PT ;  /* 0x00000004cf007c0c */ /* 0x000fc6000bf26270 */
[----:B------:R5:W-:Y:S01]  /*8c10*/  @!P4 ST.E.64 desc[UR50][R14.64], R84 ;  /* 0x000000540e00c985 */ /* 0x000be2000c101b32 */
[----:B------:R-:W-:Y:S02]  /*8c20*/  ISETP.GE.AND P4, PT, R206, UR4, PT ;  /* 0x00000004ce007c0c */ /* 0x000fe4000bf86270 */
[----:B--2---:R-:W-:-:S03]  /*8c30*/  @!P3 LEA R8, P6, R209, R4, 0x2 ;  /* 0x00000004d108b211 */ /* 0x004fc600078c10ff */
[CC--:B-1----:R-:W-:Y:S02]  /*8c40*/  @!P2 LEA R6, P5, R208.reuse, R4.reuse, 0x2 ;  /* 0x00000004d006a211 */ /* 0x0c2fe400078a10ff */
[-C--:B------:R-:W-:Y:S02]  /*8c50*/  @!P3 LEA.HI.X R9, R209, R5.reuse, R158, 0x2, P6 ;  /* 0x00000005d109b211 */ /* 0x080fe400030f149e */
[-C--:B------:R-:W-:Y:S02]  /*8c60*/  @!P2 LEA.HI.X R7, R208, R5.reuse, R157, 0x2, P5 ;  /* 0x00000005d007a211 */ /* 0x080fe400028f149d */
[----:B---3--:R-:W-:Y:S01]  /*8c70*/  @!P1 LEA R10, P6, R207, R4, 0x2 ;  /* 0x00000004cf0a9211 */ /* 0x008fe200078c10ff */
[----:B------:R1:W-:Y:S01]  /*8c80*/  @!P3 ST.E.64 desc[UR50][R8.64], R88 ;  /* 0x000000580800b985 */ /* 0x0003e2000c101b32 */
[----:B------:R-:W-:Y:S02]  /*8c90*/  ISETP.GE.AND P3, PT, R205, UR4, PT ;  /* 0x00000004cd007c0c */ /* 0x000fe4000bf66270 */
[----:B------:R-:W-:Y:S01]  /*8ca0*/  @!P1 LEA.HI.X R11, R207, R5, R156, 0x2, P6 ;  /* 0x00000005cf0b9211 */ /* 0x000fe200030f149c */
[----:B------:R2:W-:Y:S01]  /*8cb0*/  @!P2 ST.E.64 desc[UR50][R6.64], R92 ;  /* 0x0000005c0600a985 */ /* 0x0005e2000c101b32 */
[----:B------:R-:W-:-:S02]  /*8cc0*/  ISETP.GE.AND P2, PT, R204, UR4, PT ;  /* 0x00000004cc007c0c */ /* 0x000fc4000bf46270 */
[C---:B----4-:R-:W-:Y:S01]  /*8cd0*/  @!P4 LEA R12, P5, R206.reuse, R4, 0x2 ;  /* 0x00000004ce0cc211 */ /* 0x050fe200078a10ff */
[----:B------:R3:W-:Y:S01]  /*8ce0*/  @!P1 ST.E.64 desc[UR50][R10.64], R96 ;  /* 0x000000600a009985 */ /* 0x0007e2000c101b32 */
[----:B------:R-:W-:Y:S02]  /*8cf0*/  ISETP.GE.AND P1, PT, R23, UR4, PT ;  /* 0x0000000417007c0c */ /* 0x000fe4000bf26270 */
[----:B------:R-:W-:-:S03]  /*8d00*/  @!P4 LEA.HI.X R13, R206, R5, R155, 0x2, P5 ;  /* 0x00000005ce0dc211 */ /* 0x000fc600028f149b */
[CC--:B-----5:R-:W-:Y:S02]  /*8d10*/  @!P3 LEA R14, P6, R205.reuse, R4.reuse, 0x2 ;  /* 0x00000004cd0eb211 */ /* 0x0e0fe400078c10ff */
[----:B------:R4:W-:Y:S01]  /*8d20*/  @!P4 ST.E.64 desc[UR50][R12.64], R100 ;  /* 0x000000640c00c985 */ /* 0x0009e2000c101b32 */
[----:B------:R-:W-:Y:S02]  /*8d30*/  ISETP.GE.AND P4, PT, R22, UR4, PT ;  /* 0x0000000416007c0c */ /* 0x000fe4000bf86270 */
[CC--:B-1----:R-:W-:Y:S02]  /*8d40*/  @!P2 LEA R8, P5, R204.reuse, R4.reuse, 0x2 ;  /* 0x00000004cc08a211 */ /* 0x0c2fe400078a10ff */
[-C--:B------:R-:W-:Y:S02]  /*8d50*/  @!P3 LEA.HI.X R15, R205, R5.reuse, R154, 0x2, P6 ;  /* 0x00000005cd0fb211 */ /* 0x080fe400030f149a */
[----:B------:R-:W-:Y:S02]  /*8d60*/  @!P2 LEA.HI.X R9, R204, R5, R153, 0x2, P5 ;  /* 0x00000005cc09a211 */ /* 0x000fe400028f1499 */
[----:B--2---:R-:W-:Y:S01]  /*8d70*/  @!P1 LEA R6, P6, R23, R4, 0x2 ;  /* 0x0000000417069211 */ /* 0x004fe200078c10ff */
[----:B------:R1:W-:Y:S01]  /*8d80*/  @!P3 ST.E.64 desc[UR50][R14.64], R104 ;  /* 0x000000680e00b985 */ /* 0x0003e2000c101b32 */
[----:B------:R-:W-:-:S02]  /*8d90*/  ISETP.GE.AND P3, PT, R19, UR4, PT ;  /* 0x0000000413007c0c */ /* 0x000fc4000bf66270 */
[-C--:B------:R-:W-:Y:S01]  /*8da0*/  @!P1 LEA.HI.X R7, R23, R5.reuse, R152, 0x2, P6 ;  /* 0x0000000517079211 */ /* 0x080fe200030f1498 */
[----:B------:R2:W-:Y:S01]  /*8db0*/  @!P2 ST.E.64 desc[UR50][R8.64], R108 ;  /* 0x0000006c0800a985 */ /* 0x0005e2000c101b32 */
[----:B------:R-:W-:Y:S02]  /*8dc0*/  ISETP.GE.AND P2, PT, R18, UR4, PT ;  /* 0x0000000412007c0c */ /* 0x000fe4000bf46270 */
[C---:B---3--:R-:W-:Y:S01]  /*8dd0*/  @!P4 LEA R10, P5, R22.reuse, R4, 0x2 ;  /* 0x00000004160ac211 */ /* 0x048fe200078a10ff */
[----:B------:R3:W-:Y:S01]  /*8de0*/  @!P1 ST.E.64 desc[UR50][R6.64], R112 ;  /* 0x0000007006009985 */ /* 0x0007e2000c101b32 */
[----:B------:R-:W-:Y:S02]  /*8df0*/  ISETP.GE.AND P1, PT, R17, UR4, PT ;  /* 0x0000000411007c0c */ /* 0x000fe4000bf26270 */
[----:B------:R-:W-:-:S03]  /*8e00*/  @!P4 LEA.HI.X R11, R22, R5, R229, 0x2, P5 ;  /* 0x00000005160bc211 */ /* 0x000fc600028f14e5 */
[CC--:B----4-:R-:W-:Y:S02]  /*8e10*/  @!P3 LEA R12, P6, R19.reuse, R4.reuse, 0x2 ;  /* 0x00000004130cb211 */ /* 0x0d0fe400078c10ff */
[----:B------:R4:W-:Y:S02]  /*8e20*/  @!P4 ST.E.64 desc[UR50][R10.64], R116 ;  /* 0x000000740a00c985 */ /* 0x0009e4000c101b32 */
[CC--:B-1----:R-:W-:Y:S02]  /*8e30*/  @!P2 LEA R14, P4, R18.reuse, R4.reuse, 0x2 ;  /* 0x00000004120ea211 */ /* 0x0c2fe400078810ff */
[-C--:B------:R-:W-:Y:S02]  /*8e40*/  @!P3 LEA.HI.X R13, R19, R5.reuse, R228, 0x2, P6 ;  /* 0x00000005130db211 */ /* 0x080fe400030f14e4 */
[----:B------:R-:W-:Y:S02]  /*8e50*/  @!P2 LEA.HI.X R15, R18, R5, R227, 0x2, P4 ;  /* 0x00000005120fa211 */ /* 0x000fe400020f14e3 */
[----:B------:R-:W-:Y:S01]  /*8e60*/  ISETP.GE.AND P4, PT, R16, UR4, PT ;  /* 0x0000000410007c0c */ /* 0x000fe2000bf86270 */
[----:B------:R1:W-:Y:S01]  /*8e70*/  @!P3 ST.E.64 desc[UR50][R12.64], R120 ;  /* 0x000000780c00b985 */ /* 0x0003e2000c101b32 */
[----:B--2---:R-:W-:-:S02]  /*8e80*/  @!P1 LEA R8, P5, R17, R4, 0x2 ;  /* 0x0000000411089211 */ /* 0x004fc400078a10ff */
[----:B------:R-:W-:Y:S01]  /*8e90*/  ISETP.GE.AND P3, PT, R21, UR4, PT ;  /* 0x0000000415007c0c */ /* 0x000fe2000bf66270 */
[----:B------:R-:W-:Y:S01]  /*8ea0*/  @!P2 ST.E.64 desc[UR50][R14.64], R124 ;  /* 0x0000007c0e00a985 */ /* 0x000fe2000c101b32 */
[----:B------:R-:W-:Y:S02]  /*8eb0*/  @!P1 LEA.HI.X R9, R17, R5, R226, 0x2, P5 ;  /* 0x0000000511099211 */ /* 0x000fe400028f14e2 */
[----:B------:R-:W-:Y:S02]  /*8ec0*/  ISETP.GE.AND P2, PT, R33, UR4, PT ;  /* 0x0000000421007c0c */ /* 0x000fe4000bf46270 */
[----:B---3--:R-:W-:Y:S01]  /*8ed0*/  SHF.R.S32.HI R7, RZ, 0x1f, R16 ;  /* 0x0000001fff077819 */ /* 0x008fe20000011410 */
[----:B------:R2:W-:Y:S01]  /*8ee0*/  @!P1 ST.E.64 desc[UR50][R8.64], R128 ;  /* 0x0000008008009985 */ /* 0x0005e2000c101b32 */
[----:B------:R-:W-:Y:S02]  /*8ef0*/  ISETP.GE.AND P1, PT, R25, UR4, PT ;  /* 0x0000000419007c0c */ /* 0x000fe4000bf26270 */
[----:B------:R-:W-:-:S02]  /*8f00*/  @!P4 LEA R6, P5, R16, R4, 0x2 ;  /* 0x000000041006c211 */ /* 0x000fc400078a10ff */
[----:B----4-:R-:W-:Y:S02]  /*8f10*/  SHF.R.S32.HI R11, RZ, 0x1f, R21 ;  /* 0x0000001fff0b7819 */ /* 0x010fe40000011415 */
[----:B------:R-:W-:Y:S02]  /*8f20*/  @!P3 LEA R10, P6, R21, R4, 0x2 ;  /* 0x00000004150ab211 */ /* 0x000fe400078c10ff */
[-C--:B------:R-:W-:Y:S02]  /*8f30*/  @!P4 LEA.HI.X R7, R16, R5.reuse, R7, 0x2, P5 ;  /* 0x000000051007c211 */ /* 0x080fe400028f1407 */
[----:B------:R-:W-:Y:S02]  /*8f40*/  ISETP.GE.AND P5, PT, R29, UR4, PT ;  /* 0x000000041d007c0c */ /* 0x000fe4000bfa6270 */
[----:B------:R-:W-:Y:S01]  /*8f50*/  @!P3 LEA.HI.X R11, R21, R5, R11, 0x2, P6 ;  /* 0x00000005150bb211 */ /* 0x000fe200030f140b */
[----:B------:R3:W-:Y:S01]  /*8f60*/  @!P4 ST.E.64 desc[UR50][R6.64], R132 ;  /* 0x000000840600c985 */ /* 0x0007e2000c101b32 */
[----:B-1----:R-:W-:-:S02]  /*8f70*/  SHF.R.S32.HI R12, RZ, 0x1f, R33 ;  /* 0x0000001fff0c7819 */ /* 0x002fc40000011421 */
[CC--:B--2---:R-:W-:Y:S01]  /*8f80*/  @!P2 LEA R8, P6, R33.reuse, R4.reuse, 0x2 ;  /* 0x000000042108a211 */ /* 0x0c4fe200078c10ff */
[----:B------:R3:W-:Y:S01]  /*8f90*/  @!P3 ST.E.64 desc[UR50][R10.64], R136 ;  /* 0x000000880a00b985 */ /* 0x0007e2000c101b32 */
[----:B------:R-:W-:Y:S02]  /*8fa0*/  SHF.R.S32.HI R13, RZ, 0x1f, R25 ;  /* 0x0000001fff0d7819 */ /* 0x000fe40000011419 */
[-C--:B------:R-:W-:Y:S02]  /*8fb0*/  @!P2 LEA.HI.X R9, R33, R5.reuse, R12, 0x2, P6 ;  /* 0x000000052109a211 */ /* 0x080fe400030f140c */
[C---:B------:R-:W-:Y:S02]  /*8fc0*/  @!P1 LEA R12, P6, R25.reuse, R4, 0x2 ;  /* 0x00000004190c9211 */ /* 0x040fe400078c10ff */
[----:B------:R-:W-:Y:S01]  /*8fd0*/  SHF.R.S32.HI R14, RZ, 0x1f, R29 ;  /* 0x0000001fff0e7819 */ /* 0x000fe2000001141d */
[----:B------:R3:W-:Y:S01]  /*8fe0*/  @!P2 ST.E.64 desc[UR50][R8.64], R140 ;  /* 0x0000008c0800a985 */ /* 0x0007e2000c101b32 */
[----:B------:R-:W-:-:S02]  /*8ff0*/  @!P1 LEA.HI.X R13, R25, R5, R13, 0x2, P6 ;  /* 0x00000005190d9211 */ /* 0x000fc400030f140d */
[----:B------:R-:W-:-:S03]  /*9000*/  @!P5 LEA R4, P6, R29, R4, 0x2 ;  /* 0x000000041d04d211 */ /* 0x000fc600078c10ff */
[----:B------:R3:W-:Y:S01]  /*9010*/  @!P1 ST.E.64 desc[UR50][R12.64], R144 ;  /* 0x000000900c009985 */ /* 0x0007e2000c101b32 */
[----:B------:R-:W-:-:S05]  /*9020*/  @!P5 LEA.HI.X R5, R29, R5, R14, 0x2, P6 ;  /* 0x000000051d05d211 */ /* 0x000fca00030f140e */
[----:B------:R3:W-:Y:S04]  /*9030*/  @!P5 ST.E.64 desc[UR50][R4.64], R148 ;  /* 0x000000940400d985 */ /* 0x0007e8000c101b32 */
.L_x_9452:
[----:B------:R-:W-:Y:S05]  /*9040*/  BSYNC B1 ;  /* 0x0000000000017941 */ /* 0x000fea0003800000 */
.L_x_9451:
[----:B--23--:R2:W3:Y:S04]  /*9050*/  SHFL.IDX PT, R5, R3, 0x1, 0x1c1f ;  /* 0x003c1f0003057f89 */ /* 0x00c4e800000e0000 */
[----:B-1----:R2:W1:Y:S01]  /*9060*/  SHFL.IDX PT, R4, R0, 0x1, 0x1c1f ;  /* 0x003c1f0000047f89 */ /* 0x00246200000e0000 */
[----:B------:R-:W-:Y:S05]  /*9070*/  @P0 BRA `(.L_x_9450) ;  /* 0x0000001800080947 */ /* 0x000fea0003800000 */
[----:B------:R-:W-:Y:S01]  /*9080*/  ULDC UR4, c[0x0][0xac8] ;  /* 0x0002b20000047ab9 */ /* 0x000fe20000000800 */
[----:B------:R-:W-:Y:S01]  /*9090*/  VIADD R25, R2, 0xe0 ;  /* 0x000000e002197836 */ /* 0x000fe20000000000 */
[----:B------:R-:W-:Y:S01]  /*90a0*/  ISETP.GE.AND P5, PT, R224, UR4, PT ;  /* 0x00000004e0007c0c */ /* 0x000fe2000bfa6270 */
[C---:B0-2---:R-:W-:Y:S01]  /*90b0*/  VIADD R3, R2.reuse, 0xe8 ;  /* 0x000000e802037836 */ /* 0x045fe20000000000 */
[----:B------:R-:W-:Y:S02]  /*90c0*/  ISETP.GE.AND P4, PT, R2, UR4, PT ;  /* 0x0000000402007c0c */ /* 0x000fe4000bf86270 */
[----:B------:R-:W-:Y:S02]  /*90d0*/  ISETP.GE.AND P2, PT, R223, UR4, PT ;  /* 0x00000004df007c0c */ /* 0x000fe4000bf46270 */
[----:B------:R-:W-:Y:S02]  /*90e0*/  ISETP.GE.AND P1, PT, R222, UR4, PT ;  /* 0x00000004de007c0c */ /* 0x000fe4000bf26270 */
[----:B------:R-:W-:-:S02]  /*90f0*/  ISETP.GE.AND P0, PT, R221, UR4, PT ;  /* 0x00000004dd007c0c */ /* 0x000fc4000bf06270 */
[----:B------:R-:W-:-:S03]  /*9100*/  SHF.R.S32.HI R0, RZ, 0x1f, R25 ;  /* 0x0000001fff007819 */ /* 0x000fc60000011419 */
[-C--:B-1----:R-:W-:Y:S02]  /*9110*/  @!P5 LEA R8, P3, R224, R4.reuse, 0x2 ;  /* 0x00000004e008d211 */ /* 0x082fe400078610ff */
[----:B---3--:R-:W-:Y:S02]  /*9120*/  @!P4 IMAD.WIDE R6, R2, 0x4, R4 ;  /* 0x000000040206c825 */ /* 0x008fe400078e0204 */
[-C--:B------:R-:W-:Y:S02]  /*9130*/  @!P5 LEA.HI.X R9, R224, R5.reuse, R172, 0x2, P3 ;  /* 0x00000005e009d211 */ /* 0x080fe400018f14ac */
[CC--:B------:R-:W-:Y:S01]  /*9140*/  @!P2 LEA R10, P6, R223.reuse, R4.reuse, 0x2 ;  /* 0x00000004df0aa211 */ /* 0x0c0fe200078c10ff */
[----:B------:R0:W-:Y:S01]  /*9150*/  @!P4 ST.E.64 desc[UR50][R6.64], R26 ;  /* 0x0000001a0600c985 */ /* 0x0001e2000c101b32 */
[----:B------:R-:W-:Y:S02]  /*9160*/  ISETP.GE.AND P3, PT, R220, UR4, PT ;  /* 0x00000004dc007c0c */ /* 0x000fe4000bf66270 */
[----:B------:R-:W-:Y:S01]  /*9170*/  @!P2 LEA.HI.X R11, R223, R5, R171, 0x2, P6 ;  /* 0x00000005df0ba211 */ /* 0x000fe200030f14ab */
[----:B------:R1:W-:Y:S01]  /*9180*/  @!P5 ST.E.64 desc[UR50][R8.64], R30 ;  /* 0x0000001e0800d985 */ /* 0x0003e2000c101b32 */
[----:B------:R-:W-:-:S02]  /*9190*/  @!P1 LEA R12, P5, R222, R4, 0x2 ;  /* 0x00000004de0c9211 */ /* 0x000fc400078a10ff */
[----:B------:R-:W-:Y:S01]  /*91a0*/  ISETP.GE.AND P4, PT, R219, UR4, PT ;  /* 0x00000004db007c0c */ /* 0x000fe2000bf86270 */
[----:B------:R2:W-:Y:S01]  /*91b0*/  @!P2 ST.E.64 desc[UR50][R10.64], R34 ;  /* 0x000000220a00a985 */ /* 0x0005e2000c101b32 */
[CC--:B------:R-:W-:Y:S02]  /*91c0*/  @!P0 LEA R14, P6, R221.reuse, R4.reuse, 0x2 ;  /* 0x00000004dd0e8211 */ /* 0x0c0fe400078c10ff */
[-C--:B------:R-:W-:Y:S02]  /*91d0*/  @!P1 LEA.HI.X R13, R222, R5.reuse, R170, 0x2, P5 ;  /* 0x00000005de0d9211 */ /* 0x080fe400028f14aa */
[----:B------:R-:W-:Y:S02]  /*91e0*/  ISETP.GE.AND P5, PT, R218, UR4, PT ;  /* 0x00000004da007c0c */ /* 0x000fe4000bfa6270 */
[----:B------:R-:W-:Y:S01]  /*91f0*/  @!P0 LEA.HI.X R15, R221, R5, R169, 0x2, P6 ;  /* 0x00000005dd0f8211 */ /* 0x000fe200030f14a9 */
[----:B------:R3:W-:Y:S01]  /*9200*/  @!P1 ST.E.64 desc[UR50][R12.64], R38 ;  /* 0x000000260c009985 */ /* 0x0007e2000c101b32 */
[----:B0-----:R-:W-:-:S02]  /*9210*/  @!P3 LEA R6, P6, R220, R4, 0x2 ;  /* 0x00000004dc06b211 */ /* 0x001fc400078c10ff */
[----:B------:R-:W-:Y:S01]  /*9220*/  ISETP.GE.AND P1, PT, R216, UR4, PT ;  /* 0x00000004d8007c0c */ /* 0x000fe2000bf26270 */
[----:B------:R0:W-:Y:S01]  /*9230*/  @!P0 ST.E.64 desc[UR50][R14.64], R42 ;  /* 0x0000002a0e008985 */ /* 0x0001e2000c101b32 */
[----:B------:R-:W-:Y:S02]  /*9240*/  ISETP.GE.AND P0, PT, R217, UR4, PT ;  /* 0x00000004d9007c0c */ /* 0x000fe4000bf06270 */
        /* <DEDUP_REMOVED lines=8> */
[CC--:B--2---:R-:W-:Y:S02]  /*92d0*/  @!P0 LEA R10, P4, R217.reuse, R4.reuse, 0x2 ;  /* 0x00000004d90a8211 */ /* 0x0c4fe400078810ff */
[----:B------:R-:W-:Y:S01]  /*92e0*/  ISETP.GE.AND P3, PT, R214, UR4, PT ;  /* 0x00000004d6007c0c */ /* 0x000fe2000bf66270 */
[----:B------:R2:W-:Y:S01]  /*92f0*/  @!P5 ST.E.64 desc[UR50][R20.64], R54 ;  /* 0x000000361400d985 */ /* 0x0005e2000c101b32 */
[----:B---3--:R-:W-:Y:S02]  /*9300*/  @!P1 LEA R12, P5, R216, R4, 0x2 ;  /* 0x00000004d80c9211 */ /* 0x008fe400078a10ff */
[----:B------:R-:W-:Y:S02]  /*9310*/  @!P0 LEA.HI.X R11, R217, R5, R166, 0x2, P4 ;  /* 0x00000005d90b8211 */ /* 0x000fe400020f14a6 */
[----:B------:R-:W-:-:S02]  /*9320*/  ISETP.GE.AND P4, PT, R213, UR4, PT ;  /* 0x00000004d5007c0c */ /* 0x000fc4000bf86270 */
[-C--:B------:R-:W-:Y:S01]  /*9330*/  @!P1 LEA.HI.X R13, R216, R5.reuse, R165, 0x2, P5 ;  /* 0x00000005d80d9211 */ /* 0x080fe200028f14a5 */
[----:B------:R-:W-:Y:S01]  /*9340*/  @!P0 ST.E.64 desc[UR50][R10.64], R58 ;  /* 0x0000003a0a008985 */ /* 0x000fe2000c101b32 */
[----:B------:R-:W-:Y:S02]  /*9350*/  ISETP.GE.AND P5, PT, R212, UR4, PT ;  /* 0x00000004d4007c0c */ /* 0x000fe4000bfa6270 */
[CC--:B0-----:R-:W-:Y:S01]  /*9360*/  @!P2 LEA R14, P6, R215.reuse, R4.reuse, 0x2 ;  /* 0x00000004d70ea211 */ /* 0x0c1fe200078c10ff */
[----:B------:R0:W-:Y:S01]  /*9370*/  @!P1 ST.E.64 desc[UR50][R12.64], R62 ;  /* 0x0000003e0c009985 */ /* 0x0001e2000c101b32 */
[----:B------:R-:W-:Y:S02]  /*9380*/  ISETP.GE.AND P1, PT, R210, UR4, PT ;  /* 0x00000004d2007c0c */ /* 0x000fe4000bf26270 */
[----:B------:R-:W-:Y:S02]  /*9390*/  @!P2 LEA.HI.X R15, R215, R5, R164, 0x2, P6 ;  /* 0x00000005d70fa211 */ /* 0x000fe400030f14a4 */
[----:B-1----:R-:W-:-:S02]  /*93a0*/  @!P3 LEA R6, P6, R214, R4, 0x2 ;  /* 0x00000004d606b211 */ /* 0x002fc400078c10ff */
[----:B------:R-:W-:Y:S01]  /*93b0*/  ISETP.GE.AND P0, PT, R211, UR4, PT ;  /* 0x00000004d3007c0c */ /* 0x000fe2000bf06270 */
[----:B------:R1:W-:Y:S01]  /*93c0*/  @!P2 ST.E.64 desc[UR50][R14.64], R66 ;  /* 0x000000420e00a985 */ /* 0x0003e2000c101b32 */
[CC--:B----4-:R-:W-:Y:S02]  /*93d0*/  @!P4 LEA R8, P2, R213.reuse, R4.reuse, 0x2 ;  /* 0x00000004d508c211 */ /* 0x0d0fe400078410ff */
[-C--:B------:R-:W-:Y:S02]  /*93e0*/  @!P3 LEA.HI.X R7, R214, R5.reuse, R163, 0x2, P6 ;  /* 0x00000005d607b211 */ /* 0x080fe400030f14a3 */
[----:B--2---:R-:W-:Y:S02]  /*93f0*/  @!P5 LEA R20, P6, R212, R4, 0x2 ;  /* 0x00000004d414d211 */ /* 0x004fe400078c10ff */
[----:B------:R-:W-:Y:S01]  /*9400*/  @!P4 LEA.HI.X R9, R213, R5, R162, 0x2, P2 ;  /* 0x00000005d509c211 */ /* 0x000fe200010f14a2 */
[----:B------:R-:W-:Y:S01]  /*9410*/  @!P3 ST.E.64 desc[UR50][R6.64], R70 ;  /* 0x000000460600b985 */ /* 0x000fe2000c101b32 */
[----:B------:R-:W-:-:S02]  /*9420*/  ISETP.GE.AND P2, PT, R209, UR4, PT ;  /* 0x00000004d1007c0c */ /* 0x000fc4000bf46270 */
[-C--:B------:R-:W-:Y:S01]  /*9430*/  @!P5 LEA.HI.X R21, R212, R5.reuse, R161, 0x2, P6 ;  /* 0x00000005d415d211 */ /* 0x080fe200030f14a1 */
[----:B------:R2:W-:Y:S01]  /*9440*/  @!P4 ST.E.64 desc[UR50][R8.64], R74 ;  /* 0x0000004a0800c985 */ /* 0x0005e2000c101b32 */
[-C--:B0-----:R-:W-:Y:S02]  /*9450*/  @!P1 LEA R12, P3, R210, R4.reuse, 0x2 ;  /* 0x00000004d20c9211 */ /* 0x081fe400078610ff */
[----:B------:R-:W-:Y:S01]  /*9460*/  @!P0 LEA R10, P6, R211, R4, 0x2 ;  /* 0x00000004d30a8211 */ /* 0x000fe200078c10ff */
[----:B------:R0:W-:Y:S01]  /*9470*/  @!P5 ST.E.64 desc[UR50][R20.64], R78 ;  /* 0x0000004e1400d985 */ /* 0x0001e2000c101b32 */
[----:B------:R-:W-:Y:S02]  /*9480*/  ISETP.GE.AND P5, PT, R208, UR4, PT ;  /* 0x00000004d0007c0c */ /* 0x000fe4000bfa6270 */
[----:B------:R-:W-:Y:S02]  /*9490*/  ISETP.GE.AND P4, PT, R207, UR4, PT ;  /* 0x00000004cf007c0c */ /* 0x000fe4000bf86270 */
[----:B------:R-:W-:-:S02]  /*94a0*/  @!P1 LEA.HI.X R13, R210, R5, R159, 0x2, P3 ;  /* 0x00000005d20d9211 */ /* 0x000fc400018f149f */
[----:B------:R-:W-:Y:S02]  /*94b0*/  ISETP.GE.AND P3, PT, R206, UR4, PT ;  /* 0x00000004ce007c0c */ /* 0x000fe4000bf66270 */
[-C--:B------:R-:W-:Y:S02]  /*94c0*/  @!P0 LEA.HI.X R11, R211, R5.reuse, R160, 0x2, P6 ;  /* 0x00000005d30b8211 */ /* 0x080fe400030f14a0 */
[CC--:B-1----:R-:W-:Y:S02]  /*94d0*/  @!P2 LEA R14, P6, R209.reuse, R4.reuse, 0x2 ;  /* 0x00000004d10ea211 */ /* 0x0c2fe400078c10ff */
[----:B------:R-:W-:Y:S01]  /*94e0*/  SHF.R.S32.HI R27, RZ, 0x1f, R16 ;  /* 0x0000001fff1b7819 */ /* 0x000fe20000011410 */
[----:B------:R1:W-:Y:S01]  /*94f0*/  @!P0 ST.E.64 desc[UR50][R10.64], R82 ;  /* 0x000000520a008985 */ /* 0x0003e2000c101b32 */
[----:B------:R-:W-:Y:S02]  /*9500*/  @!P2 LEA.HI.X R15, R209, R5, R158, 0x2, P6 ;  /* 0x00000005d10fa211 */ /* 0x000fe400030f149e */
[-C--:B--2---:R-:W-:Y:S01]  /*9510*/  @!P4 LEA R8, P0, R207, R4.reuse, 0x2 ;  /* 0x00000004cf08c211 */ /* 0x084fe200078010ff */
[----:B------:R2:W-:Y:S01]  /*9520*/  @!P1 ST.E.64 desc[UR50][R12.64], R86 ;  /* 0x000000560c009985 */ /* 0x0005e2000c101b32 */
[----:B------:R-:W-:-:S02]  /*9530*/  @!P5 LEA R6, P1, R208, R4, 0x2 ;  /* 0x00000004d006d211 */ /* 0x000fc400078210ff */
[----:B0-----:R-:W-:Y:S01]  /*9540*/  @!P3 LEA R20, P6, R206, R4, 0x2 ;  /* 0x00000004ce14b211 */ /* 0x001fe200078c10ff */
[----:B------:R0:W-:Y:S01]  /*9550*/  @!P2 ST.E.64 desc[UR50][R14.64], R90 ;  /* 0x0000005a0e00a985 */ /* 0x0001e2000c101b32 */
[----:B------:R-:W-:Y:S02]  /*9560*/  ISETP.GE.AND P2, PT, R205, UR4, PT ;  /* 0x00000004cd007c0c */ /* 0x000fe4000bf46270 */
[-C--:B------:R-:W-:Y:S02]  /*9570*/  @!P5 LEA.HI.X R7, R208, R5.reuse, R157, 0x2, P1 ;  /* 0x00000005d007d211 */ /* 0x080fe400008f149d */
[----:B------:R-:W-:Y:S02]  /*9580*/  ISETP.GE.AND P1, PT, R204, UR4, PT ;  /* 0x00000004cc007c0c */ /* 0x000fe4000bf26270 */
[-C--:B------:R-:W-:Y:S01]  /*9590*/  @!P4 LEA.HI.X R9, R207, R5.reuse, R156, 0x2, P0 ;  /* 0x00000005cf09c211 */ /* 0x080fe200000f149c */
[----:B------:R-:W-:Y:S01]  /*95a0*/  @!P5 ST.E.64 desc[UR50][R6.64], R94 ;  /* 0x0000005e0600d985 */ /* 0x000fe2000c101b32 */
[----:B------:R-:W-:-:S02]  /*95b0*/  @!P3 LEA.HI.X R21, R206, R5, R155, 0x2, P6 ;  /* 0x00000005ce15b211 */ /* 0x000fc400030f149b */
[----:B------:R-:W-:Y:S01]  /*95c0*/  ISETP.GE.AND P0, PT, R23, UR4, PT ;  /* 0x0000000417007c0c */ /* 0x000fe2000bf06270 */
[----:B------:R3:W-:Y:S01]  /*95d0*/  @!P4 ST.E.64 desc[UR50][R8.64], R98 ;  /* 0x000000620800c985 */ /* 0x0007e2000c101b32 */
[----:B------:R-:W-:Y:S02]  /*95e0*/  ISETP.GE.AND P4, PT, R19, UR4, PT ;  /* 0x0000000413007c0c */ /* 0x000fe4000bf86270 */
[CC--:B-1----:R-:W-:Y:S01]  /*95f0*/  @!P2 LEA R10, P6, R205.reuse, R4.reuse, 0x2 ;  /* 0x00000004cd0aa211 */ /* 0x0c2fe200078c10ff */
[----:B------:R1:W-:Y:S01]  /*9600*/  @!P3 ST.E.64 desc[UR50][R20.64], R102 ;  /* 0x000000661400b985 */ /* 0x0003e2000c101b32 */
[----:B------:R-:W-:Y:S02]  /*9610*/  ISETP.GE.AND P3, PT, R22, UR4, PT ;  /* 0x0000000416007c0c */ /* 0x000fe4000bf66270 */
[----:B--2---:R-:W-:Y:S02]  /*9620*/  @!P1 LEA R12, P5, R204, R4, 0x2 ;  /* 0x00000004cc0c9211 */ /* 0x004fe400078a10ff */
[----:B------:R-:W-:-:S02]  /*9630*/  @!P2 LEA.HI.X R11, R205, R5, R154, 0x2, P6 ;  /* 0x00000005cd0ba211 */ /* 0x000fc400030f149a */
[-C--:B------:R-:W-:Y:S02]  /*9640*/  @!P1 LEA.HI.X R13, R204, R5.reuse, R153, 0x2, P5 ;  /* 0x00000005cc0d9211 */ /* 0x080fe400028f1499 */
[-C--:B0-----:R-:W-:Y:S01]  /*9650*/  @!P0 LEA R14, P6, R23, R4.reuse, 0x2 ;  /* 0x00000004170e8211 */ /* 0x081fe200078c10ff */
[----:B------:R0:W-:Y:S01]  /*9660*/  @!P2 ST.E.64 desc[UR50][R10.64], R106 ;  /* 0x0000006a0a00a985 */ /* 0x0001e2000c101b32 */
[-C--:B---3--:R-:W-:Y:S02]  /*9670*/  @!P4 LEA R8, P5, R19, R4.reuse, 0x2 ;  /* 0x000000041308c211 */ /* 0x088fe400078a10ff */
[-C--:B------:R-:W-:Y:S01]  /*9680*/  @!P0 LEA.HI.X R15, R23, R5.reuse, R152, 0x2, P6 ;  /* 0x00000005170f8211 */ /* 0x080fe200030f1498 */
[----:B------:R2:W-:Y:S01]  /*9690*/  @!P1 ST.E.64 desc[UR50][R12.64], R110 ;  /* 0x0000006e0c009985 */ /* 0x0005e2000c101b32 */
[----:B------:R-:W-:Y:S01]  /*96a0*/  @!P3 LEA R6, P1, R22, R4, 0x2 ;  /* 0x000000041606b211 */ /* 0x000fe200078210ff */
[----:B-1----:R-:W-:Y:S01]  /*96b0*/  VIADD R21, R2, 0xf0 ;  /* 0x000000f002157836 */ /* 0x002fe20000000000 */
[----:B------:R-:W-:Y:S01]  /*96c0*/  ISETP.GE.AND P2, PT, R18, UR4, PT ;  /* 0x0000000412007c0c */ /* 0x000fe2000bf46270 */
[----:B------:R1:W-:Y:S01]  /*96d0*/  @!P0 ST.E.64 desc[UR50][R14.64], R114 ;  /* 0x000000720e008985 */ /* 0x0003e2000c101b32 */
[----:B------:R-:W-:-:S02]  /*96e0*/  @!P3 LEA.HI.X R7, R22, R5, R229, 0x2, P1 ;  /* 0x000000051607b211 */ /* 0x000fc400008f14e5 */
[----:B------:R-:W-:Y:S02]  /*96f0*/  ISETP.GE.AND P1, PT, R17, UR4, PT ;  /* 0x0000000411007c0c */ /* 0x000fe4000bf26270 */
[----:B------:R-:W-:Y:S01]  /*9700*/  @!P4 LEA.HI.X R9, R19, R5, R228, 0x2, P5 ;  /* 0x000000051309c211 */ /* 0x000fe200028f14e4 */
[----:B------:R3:W-:Y:S01]  /*9710*/  @!P3 ST.E.64 desc[UR50][R6.64], R118 ;  /* 0x000000760600b985 */ /* 0x0007e2000c101b32 */
[----:B------:R-:W-:Y:S02]  /*9720*/  ISETP.GE.AND P0, PT, R16, UR4, PT ;  /* 0x0000000410007c0c */ /* 0x000fe4000bf06270 */
[----:B------:R-:W-:Y:S01]  /*9730*/  ISETP.GE.AND P3, PT, R3, UR4, PT ;  /* 0x0000000403007c0c */ /* 0x000fe2000bf66270 */
[----:B------:R4:W-:Y:S01]  /*9740*/  @!P4 ST.E.64 desc[UR50][R8.64], R122 ;  /* 0x0000007a0800c985 */ /* 0x0009e2000c101b32 */
[----:B------:R-:W-:Y:S02]  /*9750*/  ISETP.GE.AND P4, PT, R25, UR4, PT ;  /* 0x0000000419007c0c */ /* 0x000fe4000bf86270 */
[----:B0-----:R-:W-:-:S03]  /*9760*/  @!P2 LEA R10, P5, R18, R4, 0x2 ;  /* 0x00000004120aa211 */ /* 0x001fc600078a10ff */
[CC--:B--2---:R-:W-:Y:S02]  /*9770*/  @!P1 LEA R12, P6, R17.reuse, R4.reuse, 0x2 ;  /* 0x00000004110c9211 */ /* 0x0c4fe400078c10ff */
[-C--:B------:R-:W-:Y:S02]  /*9780*/  @!P2 LEA.HI.X R11, R18, R5.reuse, R227, 0x2, P5 ;  /* 0x00000005120ba211 */ /* 0x080fe400028f14e3 */
[CC--:B-1----:R-:W-:Y:S02]  /*9790*/  @!P0 LEA R14, P5, R16.reuse, R4.reuse, 0x2 ;  /* 0x00000004100e8211 */ /* 0x0c2fe400078a10ff */
[-C--:B------:R-:W-:Y:S01]  /*97a0*/  @!P1 LEA.HI.X R13, R17, R5.reuse, R226, 0x2, P6 ;  /* 0x00000005110d9211 */ /* 0x080fe200030f14e2 */
[----:B------:R0:W-:Y:S01]  /*97b0*/  @!P2 ST.E.64 desc[UR50][R10.64], R126 ;  /* 0x0000007e0a00a985 */ /* 0x0001e2000c101b32 */
[----:B------:R-:W-:Y:S02]  /*97c0*/  ISETP.GE.AND P6, PT, R21, UR4, PT ;  /* 0x0000000415007c0c */ /* 0x000fe4000bfc6270 */
[----:B------:R-:W-:Y:S01]  /*97d0*/  @!P0 LEA.HI.X R15, R16, R5, R27, 0x2, P5 ;  /* 0x00000005100f8211 */ /* 0x000fe200028f141b */
[----:B------:R0:W-:Y:S01]  /*97e0*/  @!P1 ST.E.64 desc[UR50][R12.64], R130 ;  /* 0x000000820c009985 */ /* 0x0001e2000c101b32 */
[----:B---3--:R-:W-:-:S03]  /*97f0*/  @!P4 LEA R6, P5, R25, R4, 0x2 ;  /* 0x000000041906c211 */ /* 0x008fc600078a10ff */
[----:B------:R0:W-:Y:S01]  /*9800*/  @!P0 ST.E.64 desc[UR50][R14.64], R134 ;  /* 0x000000860e008985 */ /* 0x0001e2000c101b32 */
[-C--:B------:R-:W-:Y:S02]  /*9810*/  @!P4 LEA.HI.X R7, R25, R5.reuse, R0, 0x2, P5 ;  /* 0x000000051907c211 */ /* 0x080fe400028f1400 */
[----:B------:R-:W-:Y:S02]  /*9820*/  SHF.R.S32.HI R0, RZ, 0x1f, R3 ;  /* 0x0000001fff007819 */ /* 0x000fe40000011403 */
[C---:B----4-:R-:W-:Y:S01]  /*9830*/  @!P3 LEA R8, P5, R3.reuse, R4, 0x2 ;  /* 0x000000040308b211 */ /* 0x050fe200078a10ff */
[----:B------:R0:W-:Y:S03]  /*9840*/  @!P4 ST.E.64 desc[UR50][R6.64], R138 ;  /* 0x0000008a0600c985 */ /* 0x0001e6000c101b32 */
[----:B------:R-:W-:Y:S01]  /*9850*/  @!P3 LEA.HI.X R9, R3, R5, R0, 0x2, P5 ;  /* 0x000000050309b211 */ /* 0x000fe200028f1400 */
[----:B------:R-:W-:Y:S01]  /*9860*/  VIADD R3, R2, 0xf8 ;  /* 0x000000f802037836 */ /* 0x000fe20000000000 */
[----:B------:R-:W-:-:S02]  /*9870*/  SHF.R.S32.HI R0, RZ, 0x1f, R21 ;  /* 0x0000001fff007819 */ /* 0x000fc40000011415 */
[----:B------:R-:W-:Y:S01]  /*9880*/  @!P6 LEA R20, P5, R21, R4, 0x2 ;  /* 0x000000041514e211 */ /* 0x000fe200078a10ff */
[----:B------:R0:W-:Y:S01]  /*9890*/  @!P3 ST.E.64 desc[UR50][R8.64], R142 ;  /* 0x0000008e0800b985 */ /* 0x0001e2000c101b32 */
[----:B------:R-:W-:Y:S02]  /*98a0*/  ISETP.GE.AND P0, PT, R3, UR4, PT ;  /* 0x0000000403007c0c */ /* 0x000fe4000bf06270 */
[----:B------:R-:W-:-:S05]  /*98b0*/  @!P6 LEA.HI.X R21, R21, R5, R0, 0x2, P5 ;  /* 0x000000051515e211 */ /* 0x000fca00028f1400 */
[----:B------:R0:W-:Y:S06]  /*98c0*/  @!P6 ST.E.64 desc[UR50][R20.64], R146 ;  /* 0x000000921400e985 */ /* 0x0001ec000c101b32 */
[----:B------:R-:W-:Y:S05]  /*98d0*/  @P0 BRA `(.L_x_9450) ;  /* 0x0000000c00f00947 */ /* 0x000fea0003800000 */
[----:B------:R-:W-:Y:S02]  /*98e0*/  LEA R4, P0, R3, R4, 0x2 ;  /* 0x0000000403047211 */ /* 0x000fe400078010ff */
[----:B------:R-:W-:-:S04]  /*98f0*/  SHF.R.S32.HI R0, RZ, 0x1f, R3 ;  /* 0x0000001fff007819 */ /* 0x000fc80000011403 */
[----:B------:R-:W-:-:S05]  /*9900*/  LEA.HI.X R5, R3, R5, R0, 0x2, P0 ;  /* 0x0000000503057211 */ /* 0x000fca00000f1400 */
[----:B------:R1:W-:Y:S01]  /*9910*/  ST.E.64 desc[UR50][R4.64], R150 ;  /* 0x0000009604007985 */ /* 0x0003e2000c101b32 */
[----:B------:R-:W-:Y:S05]  /*9920*/  BRA `(.L_x_9450) ;  /* 0x0000000c00dc7947 */ /* 0x000fea0003800000 */
.L_x_9441:
        /* <DEDUP_REMOVED lines=33> */
.L_x_9453:
[----:B------:R-:W-:Y:S01]  /*9b40*/  USEL UR39, UR39, URZ, !UP0 ;  /* 0x0000003f27277287 */ /* 0x000fe2000c000000 */
[----:B------:R-:W-:Y:S01]  /*9b50*/  BSSY B1, `(.L_x_9454) ;  /* 0x0000039000017945 */ /* 0x000fe20003800000 */
[----:B------:R-:W-:-:S03]  /*9b60*/  USEL UR40, UR40, URZ, !UP0 ;  /* 0x0000003f28287287 */ /* 0x000fc6000c000000 */
[----:B------:R-:W-:Y:S09]  /*9b70*/  @P0 BRA `(.L_x_9455) ;  /* 0x0000000000d80947 */ /* 0x000ff20003800000 */
[----:B------:R-:W0:Y:S01]  /*9b80*/  S2R R3, SR_TID.X ;  /* 0x0000000000037919 */ /* 0x000e220000002100 */
[----:B------:R-:W1:Y:S01]  /*9b90*/  LDC R9, c[0x0][0xbe8] ;  /* 0x0002fa00ff097b82 */ /* 0x000e620000000800 */
[----:B------:R-:W-:-:S04]  /*9ba0*/  IMAD.U32 R4, RZ, RZ, UR41 ;  /* 0x00000029ff047e24 */ /* 0x000fc8000f8e00ff */
[----:B0-----:R-:W-:Y:S02]  /*9bb0*/  IMAD R3, R4, 0x80, R3 ;  /* 0x0000008004037824 */ /* 0x001fe400078e0203 */
[----:B-1---5:R-:W-:Y:S02]  /*9bc0*/  IMAD R4, R0, R9, RZ ;  /* 0x0000000900047224 */ /* 0x022fe400078e02ff */
        /* <DEDUP_REMOVED lines=8> */
[----:B------:R-:W0:Y:S04]  /*9c50*/  @P0 LDC R3, c[0x0][0xbec] ;  /* 0x0002fb00ff030b82 */ /* 0x000e280000000800 */
[----:B------:R-:W-:Y:S01]  /*9c60*/  ULDC.64 UR8, c[0x0][UR17+0x218] ;  /* 0x0000860011087abb */ /* 0x000fe20008000a00 */
[----:B------:R-:W-:Y:S01]  /*9c70*/  ULDC.64 UR12, c[0x0][UR17+0x220] ;  /* 0x00008800110c7abb */ /* 0x000fe20008000a00 */
[----:B------:R-:W-:Y:S01]  /*9c80*/  ULDC.64 UR14, c[0x0][UR17+0x228] ;  /* 0x00008a00110e7abb */ /* 0x000fe20008000a00 */
[----:B------:R-:W-:Y:S01]  /*9c90*/  UIMAD.WIDE.U32 UR10, UR8, UR43, URZ ;  /* 0x0000002b080a72a5 */ /* 0x000fe2000f8e003f */
[----:B------:R-:W1:Y:S01]  /*9ca0*/  @P0 LDC R5, c[0x0][0xbf0] ;  /* 0x0002fc00ff050b82 */ /* 0x000e620000000800 */
        /* <DEDUP_REMOVED lines=8> */
[----:B0-----:R-:W-:Y:S01]  /*9d30*/  @P0 IMAD.HI.U32 R4, R6, R3, RZ ;  /* 0x0000000306040227 */ /* 0x001fe200078e00ff */
[----:B------:R-:W-:-:S02]  /*9d40*/  UIADD3 UR18, UR11, UR18, URZ ;  /* 0x000000120b127290 */ /* 0x000fc4000fffe03f */
[----:B------:R-:W-:Y:S01]  /*9d50*/  UIADD3 UR13, UR9, UR13, URZ ;  /* 0x0000000d090d7290 */ /* 0x000fe2000fffe03f */
[----:B------:R-:W-:Y:S02]  /*9d60*/  IMAD.MOV.U32 R3, RZ, RZ, R6 ;  /* 0x000000ffff037224 */ /* 0x000fe400078e0006 */
[----:B------:R-:W-:Y:S01]  /*9d70*/  IMAD.U32 R10, RZ, RZ, UR14 ;  /* 0x0000000eff0a7e24 */ /* 0x000fe2000f8e00ff */
[----:B------:R-:W-:Y:S01]  /*9d80*/  ULDC.64 UR8, c[0x0][UR17+0x210] ;  /* 0x0000840011087abb */ /* 0x000fe20008000a00 */
[----:B-1----:R-:W-:Y:S01]  /*9d90*/  @P0 SHF.R.U32.HI R3, RZ, R5, R4 ;  /* 0x00000005ff030219 */ /* 0x002fe20000011604 */
        /* <DEDUP_REMOVED lines=20> */
.L_x_9455:
[----:B------:R-:W-:Y:S05]  /*9ee0*/  BSYNC B1 ;  /* 0x0000000000017941 */ /* 0x000fea0003800000 */
.L_x_9454:
[----:B------:R-:W-:-:S06]  /*9ef0*/  UISETP.GT.AND UP0, UPT, UR44, 0x1, UPT ;  /* 0x000000012c00788c */ /* 0x000fcc000bf04270 */
[----:B------:R-:W-:-:S13]  /*9f00*/  PLOP3.LUT P0, PT, PT, PT, UP0, 0x80, 0x0 ;  /* 0x000000000000781c */ /* 0x000fda0003f0f008 */
[----:B------:R-:W-:Y:S05]  /*9f10*/  @P0 BRA `(.L_x_9450) ;  /* 0x0000000800600947 */ /* 0x000fea0003800000 */
[----:B------:R-:W1:Y:S01]  /*9f20*/  LDC R11, c[0x0][0xbe8] ;  /* 0x0002fa00ff0b7b82 */ /* 0x000e620000000800 */
[----:B0-----:R-:W-:Y:S01]  /*9f30*/  SHF.R.S32.HI R3, RZ, 0x1f, R8 ;  /* 0x0000001fff037819 */ /* 0x001fe20000011408 */
[----:B------:R-:W-:Y:S01]  /*9f40*/  ULDC.64 UR10, c[0x0][0xaa0] ;  /* 0x0002a800000a7ab9 */ /* 0x000fe20000000a00 */
[----:B------:R-:W-:Y:S01]  /*9f50*/  BSSY B1, `(.L_x_9456) ;  /* 0x0000052000017945 */ /* 0x000fe20003800000 */
[----:B------:R-:W-:Y:S01]  /*9f60*/  UIMAD.WIDE.U32 UR8, UR4, UR10, URZ ;  /* 0x0000000a040872a5 */ /* 0x000fe2000f8e003f */
[----:B------:R-:W-:Y:S01]  /*9f70*/  LEA.HI R3, R3, R8, RZ, 0x3 ;  /* 0x0000000803037211 */ /* 0x000fe200078f18ff */
[----:B------:R-:W-:-:S03]  /*9f80*/  UIMAD UR10, UR19, UR10, URZ ;  /* 0x0000000a130a72a4 */ /* 0x000fc6000f8e023f */
[----:B------:R-:W-:Y:S01]  /*9f90*/  LOP3.LUT R9, R3, 0xfffffff8, RZ, 0xc0, !PT ;  /* 0xfffffff803097812 */ /* 0x000fe200078ec0ff */
[----:B------:R-:W-:Y:S01]  /*9fa0*/  UIMAD UR10, UR4, UR11, UR10 ;  /* 0x0000000b040a72a4 */ /* 0x000fe2000f8e020a */
[----:B------:R-:W-:-:S03]  /*9fb0*/  SHF.R.S32.HI R13, RZ, 0x3, R3 ;  /* 0x00000003ff0d7819 */ /* 0x000fc60000011403 */
[----:B------:R-:W-:Y:S01]  /*9fc0*/  IMAD.IADD R10, R8, 0x1, -R9 ;  /* 0x00000001080a7824 */ /* 0x000fe200078e0a09 */
[----:B------:R-:W-:Y:S01]  /*9fd0*/  UIADD3 UR9, UR9, UR10, URZ ;  /* 0x0000000a09097290 */ /* 0x000fe2000fffe03f */
[----:B------:R-:W-:Y:S02]  /*9fe0*/  IMAD.U32 R8, RZ, RZ, UR41 ;  /* 0x00000029ff087e24 */ /* 0x000fe4000f8e00ff */
[----:B------:R-:W-:Y:S01]  /*9ff0*/  IMAD R3, R10, 0x20, R13 ;  /* 0x000000200a037824 */ /* 0x000fe200078e020d */
[----:B------:R-:W-:Y:S02]  /*a000*/  ULDC.64 UR10, c[0x0][0xae8] ;  /* 0x0002ba00000a7ab9 */ /* 0x000fe40000000a00 */
[----:B------:R-:W-:Y:S01]  /*a010*/  UIMAD.WIDE.U32 UR8, UR43, UR10, UR8 ;  /* 0x0000000a2b0872a5 */ /* 0x000fe2000f8e0008 */
[----:B------:R-:W-:Y:S01]  /*a020*/  IMAD R8, R8, 0x80, R3 ;  /* 0x0000008008087824 */ /* 0x000fe200078e0203 */
[----:B-1----:R-:W-:Y:S02]  /*a030*/  ISETP.NE.AND P0, PT, R11, 0x1, PT ;  /* 0x000000010b00780c */ /* 0x002fe40003f05270 */
[----:B------:R-:W-:Y:S01]  /*a040*/  UIMAD UR9, UR43, UR11, UR9 ;  /* 0x0000000b2b0972a4 */ /* 0x000fe2000f8e0209 */
[----:B------:R-:W-:-:S02]  /*a050*/  IMAD.MOV.U32 R3, RZ, RZ, R8 ;  /* 0x000000ffff037224 */ /* 0x000fc400078e0008 */
[----:B------:R-:W-:Y:S02]  /*a060*/  ULDC.64 UR10, c[0x0][0xaf0] ;  /* 0x0002bc00000a7ab9 */ /* 0x000fe40000000a00 */
[----:B------:R-:W-:Y:S02]  /*a070*/  UIMAD UR40, UR40, UR10, URZ ;  /* 0x0000000a282872a4 */ /* 0x000fe4000f8e023f */
[----:B------:R-:W-:Y:S02]  /*a080*/  UIMAD.WIDE.U32 UR8, UR39, UR10, UR8 ;  /* 0x0000000a270872a5 */ /* 0x000fe4000f8e0008 */
[----:B------:R-:W-:Y:S02]  /*a090*/  UIMAD UR4, UR39, UR11, UR40 ;  /* 0x0000000b270472a4 */ /* 0x000fe4000f8e0228 */
[----:B------:R-:W0:Y:S02]  /*a0a0*/  @P0 LDC R5, c[0x0][0xbec] ;  /* 0x0002fb00ff050b82 */ /* 0x000e240000000800 */
[----:B------:R-:W-:Y:S01]  /*a0b0*/  UIADD3 UR4, UR9, UR4, URZ ;  /* 0x0000000409047290 */ /* 0x000fe2000fffe03f */
[----:B------:R-:W-:-:S05]  /*a0c0*/  ULDC.64 UR10, c[0x0][0xae0] ;  /* 0x0002b800000a7ab9 */ /* 0x000fca0000000a00 */
[----:B------:R-:W1:Y:S01]  /*a0d0*/  @P0 LDC R7, c[0x0][0xbf0] ;  /* 0x0002fc00ff070b82 */ /* 0x000e620000000800 */
[----:B0-----:R-:W-:-:S04]  /*a0e0*/  @P0 IMAD.HI.U32 R4, R8, R5, RZ ;  /* 0x0000000508040227 */ /* 0x001fc800078e00ff */
[----:B------:R-:W-:Y:S02]  /*a0f0*/  IMAD.U32 R5, RZ, RZ, UR9 ;  /* 0x00000009ff057e24 */ /* 0x000fe4000f8e00ff */
[----:B------:R-:W-:Y:S01]  /*a100*/  IMAD.U32 R5, RZ, RZ, UR4 ;  /* 0x00000004ff057e24 */ /* 0x000fe2000f8e00ff */
[----:B-1----:R-:W-:Y:S01]  /*a110*/  @P0 SHF.R.U32.HI R3, RZ, R7, R4 ;  /* 0x00000007ff030219 */ /* 0x002fe20000011604 */
[----:B------:R-:W-:Y:S01]  /*a120*/  IMAD.U32 R4, RZ, RZ, UR8 ;  /* 0x00000008ff047e24 */ /* 0x000fe2000f8e00ff */
[----:B------:R-:W-:Y:S02]  /*a130*/  ULDC.64 UR8, c[0x0][0xad8] ;  /* 0x0002b60000087ab9 */ /* 0x000fe40000000a00 */
[--C-:B------:R-:W-:Y:S01]  /*a140*/  SHF.R.S32.HI R6, RZ, 0x1f, R3.reuse ;  /* 0x0000001fff067819 */ /* 0x100fe20000011403 */
[----:B------:R-:W-:Y:S02]  /*a150*/  IMAD.MOV R7, RZ, RZ, -R3 ;  /* 0x000000ffff077224 */ /* 0x000fe400078e0a03 */
[----:B------:R-:W-:-:S04]  /*a160*/  IMAD.WIDE.U32 R4, R3, UR10, R4 ;  /* 0x0000000a03047c25 */ /* 0x000fc8000f8e0004 */
[----:B------:R-:W-:Y:S02]  /*a170*/  IMAD R7, R11, R7, R8 ;  /* 0x000000070b077224 */ /* 0x000fe400078e0208 */
[----:B------:R-:W-:Y:S02]  /*a180*/  IMAD R6, R6, UR10, RZ ;  /* 0x0000000a06067c24 */ /* 0x000fe4000f8e02ff */
[----:B------:R-:W-:Y:S02]  /*a190*/  IMAD.U32 R8, RZ, RZ, UR41 ;  /* 0x00000029ff087e24 */ /* 0x000fe4000f8e00ff */
[----:B------:R-:W-:Y:S01]  /*a1a0*/  IMAD R9, R3, UR11, R6 ;  /* 0x0000000b03097c24 */ /* 0x000fe2000f8e0206 */
[----:B------:R-:W-:Y:S01]  /*a1b0*/  SHF.R.S32.HI R6, RZ, 0x1f, R7 ;  /* 0x0000001fff067819 */ /* 0x000fe20000011407 */
[----:B------:R-:W-:Y:S02]  /*a1c0*/  IMAD R8, R8, 0x80, R13 ;  /* 0x0000008008087824 */ /* 0x000fe400078e020d */
[----:B------:R-:W-:-:S02]  /*a1d0*/  IMAD.IADD R5, R5, 0x1, R9 ;  /* 0x0000000105057824 */ /* 0x000fc400078e0209 */
[----:B------:R-:W-:Y:S02]  /*a1e0*/  IMAD R6, R6, UR8, RZ ;  /* 0x0000000806067c24 */ /* 0x000fe4000f8e02ff */
[----:B------:R-:W-:-:S04]  /*a1f0*/  IMAD.WIDE.U32 R4, R7, UR8, R4 ;  /* 0x0000000807047c25 */ /* 0x000fc8000f8e0004 */
[----:B------:R-:W-:Y:S01]  /*a200*/  IMAD R9, R7, UR9, R6 ;  /* 0x0000000907097c24 */ /* 0x000fe2000f8e0206 */
[----:B------:R-:W-:Y:S01]  /*a210*/  ULDC.64 UR8, c[0x0][0xa80] ;  /* 0x0002a00000087ab9 */ /* 0x000fe20000000a00 */
[----:B-----5:R-:W-:Y:S01]  /*a220*/  IMAD R11, R0, R11, RZ ;  /* 0x0000000b000b7224 */ /* 0x020fe200078e02ff */
[----:B------:R-:W-:Y:S01]  /*a230*/  LEA R6, P2, R4, UR8, 0x1 ;  /* 0x0000000804067c11 */ /* 0x000fe2000f8408ff */
[C---:B------:R-:W-:Y:S02]  /*a240*/  VIADD R3, R8.reuse, 0x40 ;  /* 0x0000004008037836 */ /* 0x040fe40000000000 */
[----:B------:R-:W-:Y:S02]  /*a250*/  IMAD.IADD R5, R5, 0x1, R9 ;  /* 0x0000000105057824 */ /* 0x000fe400078e0209 */
[----:B------:R-:W-:Y:S01]  /*a260*/  VIADD R0, R8, 0x20 ;  /* 0x0000002008007836 */ /* 0x000fe20000000000 */
[----:B------:R-:W-:Y:S01]  /*a270*/  ISETP.GE.AND P0, PT, R3, R11, PT ;  /* 0x0000000b0300720c */ /* 0x000fe20003f06270 */
[----:B------:R-:W-:Y:S01]  /*a280*/  IMAD.SHL.U32 R7, R10, 0x8, RZ ;  /* 0x000000080a077824 */ /* 0x000fe200078e00ff */
[----:B------:R-:W-:-:S02]  /*a290*/  LEA.HI.X R3, R4, UR9, R5, 0x1, P2 ;  /* 0x0000000904037c11 */ /* 0x000fc400090f0c05 */
[-C--:B------:R-:W-:Y:S01]  /*a2a0*/  ISETP.GE.AND P2, PT, R8, R11.reuse, PT ;  /* 0x0000000b0800720c */ /* 0x080fe20003f46270 */
[C---:B------:R-:W-:Y:S01]  /*a2b0*/  VIADD R9, R7.reuse, 0x40 ;  /* 0x0000004007097836 */ /* 0x040fe20000000000 */
[----:B------:R-:W-:Y:S01]  /*a2c0*/  ISETP.GE.AND P1, PT, R0, R11, PT ;  /* 0x0000000b0000720c */ /* 0x000fe20003f26270 */
[C---:B------:R-:W-:Y:S01]  /*a2d0*/  VIADD R13, R7.reuse, 0xc0 ;  /* 0x000000c0070d7836 */ /* 0x040fe20000000000 */
[----:B------:R0:W1:Y:S01]  /*a2e0*/  SHFL.IDX PT, R4, R6, RZ, 0x181f ;  /* 0x00181fff06047589 */ /* 0x00006200000e0000 */
[----:B------:R-:W-:Y:S01]  /*a2f0*/  VIADD R15, R7, 0x80 ;  /* 0x00000080070f7836 */ /* 0x000fe20000000000 */
[----:B------:R-:W-:Y:S02]  /*a300*/  SHF.R.S32.HI R20, RZ, 0x1f, R7 ;  /* 0x0000001fff147819 */ /* 0x000fe40000011407 */
[----:B------:R0:W2:Y:S01]  /*a310*/  SHFL.IDX PT, R0, R3, RZ, 0x181f ;  /* 0x00181fff03007589 */ /* 0x0000a200000e0000 */
[----:B------:R-:W-:Y:S02]  /*a320*/  SHF.R.S32.HI R10, RZ, 0x1f, R9 ;  /* 0x0000001fff0a7819 */ /* 0x000fe40000011409 */
[----:B------:R-:W-:-:S02]  /*a330*/  SHF.R.S32.HI R12, RZ, 0x1f, R13 ;  /* 0x0000001fff0c7819 */ /* 0x000fc4000001140d */
[----:B------:R-:W-:Y:S01]  /*a340*/  SHF.R.S32.HI R14, RZ, 0x1f, R15 ;  /* 0x0000001fff0e7819 */ /* 0x000fe2000001140f */
[----:B------:R-:W-:Y:S06]  /*a350*/  @P2 BRA `(.L_x_9457) ;  /* 0x0000000000442947 */ /* 0x000fec0003800000 */
        /* <DEDUP_REMOVED lines=8> */
[----:B------:R3:W-:Y:S01]  /*a3e0*/  @!P5 ST.E.128 desc[UR50][R24.64], RZ ;  /* 0x000000ff1800d985 */ /* 0x0007e2000c101d32 */
[----:B------:R-:W-:Y:S02]  /*a3f0*/  @!P4 LEA.HI.X R27, R9, R0, R10, 0x1, P6 ;  /* 0x00000000091bc211 */ /* 0x000fe400030f0c0a */
[----:B------:R-:W-:-:S03]  /*a400*/  @!P3 LEA R28, P6, R15, R4, 0x1 ;  /* 0x000000040f1cb211 */ /* 0x000fc600078c08ff */
[----:B------:R3:W-:Y:S01]  /*a410*/  @!P4 ST.E.128 desc[UR50][R26.64], RZ ;  /* 0x000000ff1a00c985 */ /* 0x0007e2000c101d32 */
[----:B------:R-:W-:Y:S02]  /*a420*/  @!P3 LEA.HI.X R29, R15, R0, R14, 0x1, P6 ;  /* 0x000000000f1db211 */ /* 0x000fe400030f0c0e */
[----:B------:R-:W-:-:S03]  /*a430*/  @!P2 LEA R4, P6, R13, R4, 0x1 ;  /* 0x000000040d04a211 */ /* 0x000fc600078c08ff */
[----:B------:R3:W-:Y:S01]  /*a440*/  @!P3 ST.E.128 desc[UR50][R28.64], RZ ;  /* 0x000000ff1c00b985 */ /* 0x0007e2000c101d32 */
[----:B------:R-:W-:-:S05]  /*a450*/  @!P2 LEA.HI.X R5, R13, R0, R12, 0x1, P6 ;  /* 0x000000000d05a211 */ /* 0x000fca00030f0c0c */
[----:B------:R3:W-:Y:S04]  /*a460*/  @!P2 ST.E.128 desc[UR50][R4.64], RZ ;  /* 0x000000ff0400a985 */ /* 0x0007e8000c101d32 */
.L_x_9457:
[----:B------:R-:W-:Y:S05]  /*a470*/  BSYNC B1 ;  /* 0x0000000000017941 */ /* 0x000fea0003800000 */
.L_x_9456:
[----:B--2---:R2:W4:Y:S01]  /*a480*/  SHFL.IDX PT, R0, R3, 0x1, 0x181f ;  /* 0x00381f0003007f89 */ /* 0x00452200000e0000 */
[----:B------:R-:W-:Y:S03]  /*a490*/  BSSY B1, `(.L_x_9458) ;  /* 0x0000014000017945 */ /* 0x000fe60003800000 */
[----:B-1-3--:R2:W1:Y:S01]  /*a4a0*/  SHFL.IDX PT, R4, R6, 0x1, 0x181f ;  /* 0x00381f0006047f89 */ /* 0x00a46200000e0000 */
[----:B------:R-:W-:Y:S05]  /*a4b0*/  @P1 BRA `(.L_x_9459) ;  /* 0x0000000000441947 */ /* 0x000fea0003800000 */
[----:B------:R-:W-:Y:S02]  /*a4c0*/  ULDC UR4, c[0x0][0xac8] ;  /* 0x0002b20000047ab9 */ /* 0x000fe40000000800 */
[----:B------:R-:W-:Y:S02]  /*a4d0*/  ISETP.GE.AND P4, PT, R7, UR4, PT ;  /* 0x0000000407007c0c */ /* 0x000fe4000bf86270 */
[----:B------:R-:W-:Y:S02]  /*a4e0*/  ISETP.GE.AND P3, PT, R9, UR4, PT ;  /* 0x0000000409007c0c */ /* 0x000fe4000bf66270 */
[----:B------:R-:W-:Y:S02]  /*a4f0*/  ISETP.GE.AND P2, PT, R15, UR4, PT ;  /* 0x000000040f007c0c */ /* 0x000fe4000bf46270 */
[----:B------:R-:W-:-:S07]  /*a500*/  ISETP.GE.AND P1, PT, R13, UR4, PT ;  /* 0x000000040d007c0c */ /* 0x000fce000bf26270 */
[-C--:B-1----:R-:W-:Y:S02]  /*a510*/  @!P4 LEA R24, P6, R7, R4.reuse, 0x1 ;  /* 0x000000040718c211 */ /* 0x082fe400078c08ff */
[----:B------:R-:W-:Y:S02]  /*a520*/  @!P3 LEA R26, P5, R9, R4, 0x1 ;  /* 0x00000004091ab211 */ /* 0x000fe400078a08ff */
[----:B----4-:R-:W-:Y:S02]  /*a530*/  @!P4 LEA.HI.X R25, R7, R0, R20, 0x1, P6 ;  /* 0x000000000719c211 */ /* 0x010fe400030f0c14 */
[----:B------:R-:W-:Y:S02]  /*a540*/  @!P2 LEA R28, P6, R15, R4, 0x1 ;  /* 0x000000040f1ca211 */ /* 0x000fe400078c08ff */
[----:B------:R-:W-:Y:S01]  /*a550*/  @!P3 LEA.HI.X R27, R9, R0, R10, 0x1, P5 ;  /* 0x00000000091bb211 */ /* 0x000fe200028f0c0a */
[----:B------:R3:W-:Y:S01]  /*a560*/  @!P4 ST.E.128 desc[UR50][R24.64], RZ ;  /* 0x000000ff1800c985 */ /* 0x0007e2000c101d32 */
[----:B------:R-:W-:-:S02]  /*a570*/  @!P1 LEA R4, P5, R13, R4, 0x1 ;  /* 0x000000040d049211 */ /* 0x000fc400078a08ff */
[-C--:B------:R-:W-:Y:S01]  /*a580*/  @!P2 LEA.HI.X R29, R15, R0.reuse, R14, 0x1, P6 ;  /* 0x000000000f1da211 */ /* 0x080fe200030f0c0e */
[----:B------:R3:W-:Y:S01]  /*a590*/  @!P3 ST.E.128 desc[UR50][R26.64], RZ ;  /* 0x000000ff1a00b985 */ /* 0x0007e2000c101d32 */
[----:B------:R-:W-:-:S03]  /*a5a0*/  @!P1 LEA.HI.X R5, R13, R0, R12, 0x1, P5 ;  /* 0x000000000d059211 */ /* 0x000fc600028f0c0c */
[----:B------:R3:W-:Y:S04]  /*a5b0*/  @!P2 ST.E.128 desc[UR50][R28.64], RZ ;  /* 0x000000ff1c00a985 */ /* 0x0007e8000c101d32 */
[----:B------:R3:W-:Y:S02]  /*a5c0*/  @!P1 ST.E.128 desc[UR50][R4.64], RZ ;  /* 0x000000ff04009985 */ /* 0x0007e4000c101d32 */
.L_x_9459:
[----:B------:R-:W-:Y:S05]  /*a5d0*/  BSYNC B1 ;  /* 0x0000000000017941 */ /* 0x000fea0003800000 */
.L_x_9458:
[----:B----4-:R4:W0:Y:S01]  /*a5e0*/  SHFL.IDX PT, R0, R3, 0x2, 0x181f ;  /* 0x00581f0003007f89 */ /* 0x01082200000e0000 */
        /* <DEDUP_REMOVED lines=9> */
[-C--:B------:R-:W-:Y:S02]  /*a680*/  @!P2 LEA R26, P5, R9, R4.reuse, 0x1 ;  /* 0x00000004091aa211 */ /* 0x080fe400078a08ff */
[----:B------:R-:W-:Y:S02]  /*a690*/  @!P1 LEA R28, P4, R15, R4, 0x1 ;  /* 0x000000040f1c9211 */ /* 0x000fe400078808ff */
[----:B0-----:R-:W-:Y:S02]  /*a6a0*/  @!P3 LEA.HI.X R25, R7, R0, R20, 0x1, P6 ;  /* 0x000000000719b211 */ /* 0x001fe400030f0c14 */
[----:B------:R-:W-:Y:S02]  /*a6b0*/  @!P0 LEA R4, P6, R13, R4, 0x1 ;  /* 0x000000040d048211 */ /* 0x000fe400078c08ff */
[-C--:B------:R-:W-:Y:S01]  /*a6c0*/  @!P2 LEA.HI.X R27, R9, R0.reuse, R10, 0x1, P5 ;  /* 0x00000000091ba211 */ /* 0x080fe200028f0c0a */
[----:B------:R3:W-:Y:S01]  /*a6d0*/  @!P3 ST.E.128 desc[UR50][R24.64], RZ ;  /* 0x000000ff1800b985 */ /* 0x0007e2000c101d32 */
[----:B------:R-:W-:-:S02]  /*a6e0*/  @!P1 LEA.HI.X R29, R15, R0, R14, 0x1, P4 ;  /* 0x000000000f1d9211 */ /* 0x000fc400020f0c0e */
[----:B------:R-:W-:Y:S01]  /*a6f0*/  @!P0 LEA.HI.X R5, R13, R0, R12, 0x1, P6 ;  /* 0x000000000d058211 */ /* 0x000fe200030f0c0c */
[----:B------:R3:W-:Y:S04]  /*a700*/  @!P2 ST.E.128 desc[UR50][R26.64], RZ ;  /* 0x000000ff1a00a985 */ /* 0x0007e8000c101d32 */
[----:B------:R3:W-:Y:S04]  /*a710*/  @!P1 ST.E.128 desc[UR50][R28.64], RZ ;  /* 0x000000ff1c009985 */ /* 0x0007e8000c101d32 */
[----:B------:R3:W-:Y:S02]  /*a720*/  @!P0 ST.E.128 desc[UR50][R4.64], RZ ;  /* 0x000000ff04008985 */ /* 0x0007e4000c101d32 */
.L_x_9461:
[----:B------:R-:W-:Y:S05]  /*a730*/  BSYNC B1 ;  /* 0x0000000000017941 */ /* 0x000fea0003800000 */
.L_x_9460:
[----:B0-----:R-:W-:Y:S01]  /*a740*/  VIADD R0, R8, 0x60 ;  /* 0x0000006008007836 */ /* 0x001fe20000000000 */
[----:B--2-4-:R-:W0:Y:S04]  /*a750*/  SHFL.IDX PT, R3, R3, 0x3, 0x181f ;  /* 0x00781f0003037f89 */ /* 0x014e2800000e0000 */
[----:B------:R-:W-:Y:S01]  /*a760*/  ISETP.GE.AND P0, PT, R0, R11, PT ;  /* 0x0000000b0000720c */ /* 0x000fe20003f06270 */
[----:B-1-3--:R1:W2:-:S12]  /*a770*/  SHFL.IDX PT, R4, R6, 0x3, 0x181f ;  /* 0x00781f0006047f89 */ /* 0x00a29800000e0000 */
[----:B-1----:R-:W-:Y:S05]  /*a780*/  @P0 BRA `(.L_x_9450) ;  /* 0x0000000000440947 */ /* 0x002fea0003800000 */
[----:B------:R-:W-:Y:S02]  /*a790*/  ULDC UR4, c[0x0][0xac8] ;  /* 0x0002b20000047ab9 */ /* 0x000fe40000000800 */
[----:B------:R-:W-:Y:S02]  /*a7a0*/  ISETP.GE.AND P3, PT, R7, UR4, PT ;  /* 0x0000000407007c0c */ /* 0x000fe4000bf66270 */
[----:B------:R-:W-:Y:S02]  /*a7b0*/  ISETP.GE.AND P2, PT, R9, UR4, PT ;  /* 0x0000000409007c0c */ /* 0x000fe4000bf46270 */
[----:B------:R-:W-:Y:S02]  /*a7c0*/  ISETP.GE.AND P1, PT, R15, UR4, PT ;  /* 0x000000040f007c0c */ /* 0x000fe4000bf26270 */
[----:B------:R-:W-:-:S07]  /*a7d0*/  ISETP.GE.AND P0, PT, R13, UR4, PT ;  /* 0x000000040d007c0c */ /* 0x000fce000bf06270 */
[----:B--2---:R-:W-:-:S04]  /*a7e0*/  @!P3 LEA R6, P4, R7, R4, 0x1 ;  /* 0x000000040706b211 */ /* 0x004fc800078808ff */
[-C--:B0-----:R-:W-:Y:S02]  /*a7f0*/  @!P3 LEA.HI.X R7, R7, R3.reuse, R20, 0x1, P4 ;  /* 0x000000030707b211 */ /* 0x081fe400020f0c14 */
[-C--:B------:R-:W-:Y:S02]  /*a800*/  @!P2 LEA R8, P4, R9, R4.reuse, 0x1 ;  /* 0x000000040908a211 */ /* 0x080fe400078808ff */
[-C--:B------:R-:W-:Y:S01]  /*a810*/  @!P1 LEA R20, P5, R15, R4.reuse, 0x1 ;  /* 0x000000040f149211 */ /* 0x080fe200078a08ff */
[----:B------:R0:W-:Y:S01]  /*a820*/  @!P3 ST.E.128 desc[UR50][R6.64], RZ ;  /* 0x000000ff0600b985 */ /* 0x0001e2000c101d32 */
[----:B------:R-:W-:Y:S02]  /*a830*/  @!P0 LEA R4, P6, R13, R4, 0x1 ;  /* 0x000000040d048211 */ /* 0x000fe400078c08ff */
[-C--:B------:R-:W-:Y:S02]  /*a840*/  @!P2 LEA.HI.X R9, R9, R3.reuse, R10, 0x1, P4 ;  /* 0x000000030909a211 */ /* 0x080fe400020f0c0a */
[----:B------:R-:W-:-:S02]  /*a850*/  @!P1 LEA.HI.X R21, R15, R3, R14, 0x1, P5 ;  /* 0x000000030f159211 */ /* 0x000fc400028f0c0e */
[----:B------:R-:W-:Y:S01]  /*a860*/  @!P0 LEA.HI.X R5, R13, R3, R12, 0x1, P6 ;  /* 0x000000030d058211 */ /* 0x000fe200030f0c0c */
[----:B------:R0:W-:Y:S04]  /*a870*/  @!P2 ST.E.128 desc[UR50][R8.64], RZ ;  /* 0x000000ff0800a985 */ /* 0x0001e8000c101d32 */
[----:B------:R0:W-:Y:S04]  /*a880*/  @!P1 ST.E.128 desc[UR50][R20.64], RZ ;  /* 0x000000ff14009985 */ /* 0x0001e8000c101d32 */
[----:B------:R0:W-:Y:S02]  /*a890*/  @!P0 ST.E.128 desc[UR50][R4.64], RZ ;  /* 0x000000ff04008985 */ /* 0x0001e4000c101d32 */
.L_x_9450:
[----:B------:R-:W-:Y:S05]  /*a8a0*/  BSYNC B0 ;  /* 0x0000000000007941 */ /* 0x000fea0003800000 */
.L_x_9440:
[----:B------:R-:W-:Y:S02]  /*a8b0*/  ULDC UR4, c[0x0][0xc3c] ;  /* 0x00030f0000047ab9 */ /* 0x000fe40000000800 */
[----:B------:R-:W-:-:S06]  /*a8c0*/  UISETP.GE.AND UP0, UPT, UR7, UR4, UPT ;  /* 0x000000040700728c */ /* 0x000fcc000bf06270 */
[----:B------:R-:W-:-:S13]  /*a8d0*/  PLOP3.LUT P0, PT, PT, PT, UP0, 0x80, 0x0 ;  /* 0x000000000000781c */ /* 0x000fda0003f0f008 */
[----:B------:R-:W-:Y:S05]  /*a8e0*/  @!P0 BRA `(.L_x_9462) ;  /* 0xffffff6400d48947 */ /* 0x000fea000383ffff */
[----:B------:R-:W-:Y:S05]  /*a8f0*/  EXIT ;  /* 0x000000000000794d */ /* 0x000fea0003800000 */
.L_x_9411:
        /* <DEDUP_REMOVED lines=16> */
.L_x_9463:
        /* <DEDUP_REMOVED lines=43> */
.L_x_9467:
        /* <DEDUP_REMOVED lines=35> */
.L_x_9465:
        /* <DEDUP_REMOVED lines=18> */
.L_x_9468:
        /* <DEDUP_REMOVED lines=57> */
.L_x_9466:
[----:B------:R-:W-:Y:S01]  /*b390*/  ULDC UR4, c[0x0][0xc3c] ;  /* 0x00030f0000047ab9 */ /* 0x000fe20000000800 */
[----:B------:R-:W-:Y:S02]  /*b3a0*/  IMAD.MOV.U32 R17, RZ, RZ, RZ ;  /* 0x000000ffff117224 */ /* 0x000fe400078e00ff */
[----:B------:R-:W-:Y:S02]  /*b3b0*/  IMAD.U32 R16, RZ, RZ, UR6 ;  /* 0x00000006ff107e24 */ /* 0x000fe4000f8e00ff */
[----:B------:R-:W-:Y:S02]  /*b3c0*/  IMAD.MOV.U32 R18, RZ, RZ, RZ ;  /* 0x000000ffff127224 */ /* 0x000fe400078e00ff */
[----:B------:R-:W-:-:S07]  /*b3d0*/  IMAD.U32 R19, RZ, RZ, UR4 ;  /* 0x00000004ff137e24 */ /* 0x000fce000f8e00ff */
.L_x_9469:
[----:B------:R-:W-:-:S13]  /*b3e0*/  ISETP.NE.AND P0, PT, R7, RZ, PT ;  /* 0x000000ff0700720c */ /* 0x000fda0003f05270 */
[----:B------:R-:W0:Y:S01]  /*b3f0*/  @!P0 S2R R3, SR_CgaCtaId ;  /* 0x0000000000038919 */ /* 0x000e220000008800 */
[----:B------:R-:W-:-:S04]  /*b400*/  @!P0 MOV R2, 0x400 ;  /* 0x0000040000028802 */ /* 0x000fc80000000f00 */
[----:B0-----:R-:W-:-:S05]  /*b410*/  @!P0 LEA R2, R3, R2, 0x18 ;  /* 0x0000000203028211 */ /* 0x001fca00078ec0ff */
[----:B------:R1:W-:Y:S01]  /*b420*/  @!P0 STS.128 [R2+0x228d0], R16 ;  /* 0x0228d01002008388 */ /* 0x0003e20000000c00 */
[----:B------:R-:W-:Y:S06]  /*b430*/  BAR.ARV 0x5, 0x180 ;  /* 0x0146000000007b1d */ /* 0x000fec0000002000 */
.L_x_9464:
        /* <DEDUP_REMOVED lines=25> */
[----:B------:R-:W-:Y:S01]  /*b5d0*/  LOP3.LUT R0, R4, 0xc0, RZ, 0xfc, !PT ;  /* 0x000000c004007812 */ /* 0x000fe200078efcff */
[----:B0-----:R-:W-:-:S06]  /*b5e0*/  ULEA UR4, UR5, UR4, 0x18 ;  /* 0x0000000405047291 */ /* 0x001fcc000f8ec03f */
[----:B------:R-:W-:-:S04]  /*b5f0*/  IMAD.U32 R22, RZ, RZ, UR4 ;  /* 0x00000004ff167e24 */ /* 0x000fc8000f8e00ff */
[----:B--2---:R-:W-:-:S07]  /*b600*/  IMAD R36, R28, 0x2, R22 ;  /* 0x000000021c247824 */ /* 0x004fce00078e0216 */
.L_x_9531:
[----:B0-----:R-:W0:Y:S02]  /*b610*/  LDC.64 R2, c[0x0][0xc88] ;  /* 0x00032200ff027b82 */ /* 0x001e240000000a00 */
[----:B0-----:R-:W-:-:S05]  /*b620*/  IMAD.WIDE R2, R19, 0x4, R2 ;  /* 0x0000000413027825 */ /* 0x001fca00078e0202 */
        /* <DEDUP_REMOVED lines=12> */
[----:B------:R0:W-:Y:S01]  /*b6f0*/  STL [R1], R0 ;  /* 0x0000000001007387 */ /* 0x0001e20000100800 */
        /* <DEDUP_REMOVED lines=33> */
.L_x_9471:
        /* <DEDUP_REMOVED lines=9> */
.L_x_9472:
        /* <DEDUP_REMOVED lines=9> */
.L_x_9473:
        /* <DEDUP_REMOVED lines=8> */
[----:B------:R-:W-:Y:S02]  /*bab0*/  LEA.HI R5, R0, R3, RZ, 0x10 ;  /* 0x0000000300057211 */ /* 0x000fe400078f80ff */
[----:B------:R-:W-:Y:S02]  /*bac0*/  SHF.R.U32.HI R3, RZ, 0x1f, R2 ;  /* 0x0000001fff037819 */ /* 0x000fe40000011602 */
[----:B------:R-:W-:Y:S02]  /*bad0*/  LOP3.LUT R29, R5, 0xff, RZ, 0xc0, !PT ;  /* 0x000000ff051d7812 */ /* 0x000fe400078ec0ff */
[----:B------:R-:W-:Y:S01]  /*bae0*/  LEA.HI.SX32 R0, R2, R3, 0x1c ;  /* 0x0000000302007211 */ /* 0x000fe200078fe2ff */
[----:B------:R-:W-:Y:S01]  /*baf0*/  IMAD.MOV.U32 R2, RZ, RZ, RZ ;  /* 0x000000ffff027224 */ /* 0x000fe200078e00ff */
        /* <DEDUP_REMOVED lines=29> */
.L_x_9475:
[----:B------:R-:W-:Y:S05]  /*bcd0*/  BSYNC B0 ;  /* 0x0000000000007941 */ /* 0x000fea0003800000 */
.L_x_9474:
        /* <DEDUP_REMOVED lines=23> */
.L_x_9477:
        /* <DEDUP_REMOVED lines=20> */
.L_x_9480:
[----:B------:R-:W-:Y:S05]  /*bf90*/  BSYNC B6 ;  /* 0x0000000000067941 */ /* 0x000fea0003800000 */
.L_x_9479:
        /* <DEDUP_REMOVED lines=20> */
.L_x_9483:
        /* <DEDUP_REMOVED lines=15> */
.L_x_9482:
[----:B------:R-:W-:Y:S05]  /*c1d0*/  BSYNC B6 ;  /* 0x0000000000067941 */ /* 0x000fea0003800000 */
.L_x_9481:
[----:B------:R-:W-:Y:S01]  /*c1e0*/  ULDC.64 UR4, c[0x0][0x9f8] ;  /* 0x00027e0000047ab9 */ /* 0x000fe20000000a00 */
[----:B------:R-:W0:Y:S01]  /*c1f0*/  S2R R20, SR_TID.X ;  /* 0x0000000000147919 */ /* 0x000e220000002100 */
[----:B------:R-:W-:Y:S01]  /*c200*/  ISETP.NE.U32.AND P0, PT, RZ, UR4, PT ;  /* 0x00000004ff007c0c */ /* 0x000fe2000bf05070 */
[----:B------:R-:W1:Y:S03]  /*c210*/  LDC R8, c[0x0][0x430] ;  /* 0x00010c00ff087b82 */ /* 0x000e660000000800 */
[----:B------:R-:W-:-:S13]  /*c220*/  ISETP.NE.AND.EX P0, PT, RZ, UR5, PT, P0 ;  /* 0x00000005ff007c0c */ /* 0x000fda000bf05300 */
[----:B------:R-:W-:Y:S01]  /*c230*/  @P0 IADD3 R2, P1, R31, UR4, RZ ;  /* 0x000000041f020c10 */ /* 0x000fe2000ff3e0ff */
[----:B------:R-:W-:Y:S01]  /*c240*/  VIADD R0, R35, 0xffffffff ;  /* 0xffffffff23007836 */ /* 0x000fe20000000000 */
[----:B------:R-:W-:Y:S02]  /*c250*/  ULDC UR4, c[0x0][0x320] ;  /* 0x0000c80000047ab9 */ /* 0x000fe40000000800 */
[----:B------:R-:W-:-:S05]  /*c260*/  @P0 IADD3.X R3, R33, UR5, RZ, P1, !PT ;  /* 0x0000000521030c10 */ /* 0x000fca0008ffe4ff */
[----:B------:R2:W3:Y:S01]  /*c270*/  @P0 LDG.E R27, desc[UR50][R2.64] ;  /* 0x00000032021b0981 */ /* 0x0004e2000c1e1900 */
[----:B0-----:R-:W-:-:S04]  /*c280*/  LOP3.LUT R20, R20, 0x7f, RZ, 0xc0, !PT ;  /* 0x0000007f14147812 */ /* 0x001fc800078ec0ff */
[----:B------:R-:W-:Y:S02]  /*c290*/  SHF.R.U32.HI R21, RZ, 0x3, R20 ;  /* 0x00000003ff157819 */ /* 0x000fe40000011614 */
[----:B------:R-:W0:Y:S01]  /*c2a0*/  S2R R20, SR_TID.X ;  /* 0x0000000000147919 */ /* 0x000e220000002100 */
[----:B-1----:R-:W-:-:S13]  /*c2b0*/  ISETP.NE.AND P2, PT, R8, 0x1, PT ;  /* 0x000000010800780c */ /* 0x002fda0003f45270 */
[----:B------:R-:W2:Y:S08]  /*c2c0*/  @P2 LDC R6, c[0x0][0x434] ;  /* 0x00010d00ff062b82 */ /* 0x000eb00000000800 */
[----:B------:R-:W1:Y:S01]  /*c2d0*/  @P2 LDC R7, c[0x0][0x438] ;  /* 0x00010e00ff072b82 */ /* 0x000e620000000800 */
[----:B0-----:R-:W-:-:S05]  /*c2e0*/  IMAD.SHL.U32 R20, R20, 0x10, RZ ;  /* 0x0000001014147824 */ /* 0x001fca00078e00ff */
[----:B------:R-:W-:-:S05]  /*c2f0*/  LOP3.LUT R20, R21, 0x70, R20, 0xf8, !PT ;  /* 0x0000007015147812 */ /* 0x000fca00078ef814 */
[----:B------:R-:W-:-:S05]  /*c300*/  IMAD R35, R0, 0x60, R20 ;  /* 0x0000006000237824 */ /* 0x000fca00078e0214 */
[----:B------:R-:W-:-:S04]  /*c310*/  ISETP.GE.AND P0, PT, R35, R32, PT ;  /* 0x000000202300720c */ /* 0x000fc80003f06270 */
[----:B------:R-:W-:Y:S01]  /*c320*/  ISETP.GT.U32.OR P0, PT, R20, 0x5f, P0 ;  /* 0x0000005f1400780c */ /* 0x000fe20000704470 */
[----:B------:R-:W0:Y:S01]  /*c330*/  S2R R21, SR_TID.X ;  /* 0x0000000000157919 */ /* 0x000e220000002100 */
[----:B------:R-:W-:-:S11]  /*c340*/  IMAD.IADD R35, R35, 0x1, R30 ;  /* 0x0000000123237824 */ /* 0x000fd600078e021e */
[----:B------:R-:W4:Y:S01]  /*c350*/  @!P0 LDC.64 R4, c[0x0][0x428] ;  /* 0x00010a00ff048b82 */ /* 0x000f220000000a00 */
[----:B--2---:R-:W-:-:S04]  /*c360*/  @P2 IMAD.HI.U32 R2, R35, R6, RZ ;  /* 0x0000000623022227 */ /* 0x004fc800078e00ff */
[----:B------:R-:W-:Y:S01]  /*c370*/  IMAD.MOV.U32 R6, RZ, RZ, R35 ;  /* 0x000000ffff067224 */ /* 0x000fe200078e0023 */
[----:B-1----:R-:W-:-:S04]  /*c380*/  @P2 SHF.R.U32.HI R6, RZ, R7, R2 ;  /* 0x00000007ff062219 */ /* 0x002fc80000011602 */
[--C-:B------:R-:W-:Y:S01]  /*c390*/  @!P0 SHF.R.S32.HI R3, RZ, 0x1f, R6.reuse ;  /* 0x0000001fff038819 */ /* 0x100fe20000011406 */
[----:B------:R-:W-:Y:S02]  /*c3a0*/  @!P0 IMAD.MOV.U32 R2, RZ, RZ, R6 ;  /* 0x000000ffff028224 */ /* 0x000fe400078e0006 */
[----:B0-----:R-:W-:-:S05]  /*c3b0*/  IMAD.SHL.U32 R21, R21, 0x8, RZ ;  /* 0x0000000815157824 */ /* 0x001fca00078e00ff */
[----:B------:R-:W-:-:S04]  /*c3c0*/  LOP3.LUT R21, R21, 0x38, RZ, 0xc0, !PT ;  /* 0x0000003815157812 */ /* 0x000fc800078ec0ff */
[----:B------:R-:W-:Y:S02]  /*c3d0*/  LOP3.LUT R10, R21, 0x40, RZ, 0xfc, !PT ;  /* 0x00000040150a7812 */ /* 0x000fe400078efcff */
[----:B------:R-:W-:Y:S02]  /*c3e0*/  LOP3.LUT R23, R23, 0xffffff7f, RZ, 0xc0, !PT ;  /* 0xffffff7f17177812 */ /* 0x000fe400078ec0ff */
[----:B------:R-:W-:Y:S02]  /*c3f0*/  ISETP.GE.AND P3, PT, R10, UR4, PT ;  /* 0x000000040a007c0c */ /* 0x000fe4000bf66270 */
[----:B------:R-:W-:Y:S02]  /*c400*/  @P2 LOP3.LUT R23, R23, 0x80, RZ, 0xfc, !PT ;  /* 0x0000008017172812 */ /* 0x000fe400078efcff */
[----:B------:R-:W-:Y:S02]  /*c410*/  LOP3.LUT R9, R21, 0x80, RZ, 0xfc, !PT ;  /* 0x0000008015097812 */ /* 0x000fe400078efcff */
[----:B------:R-:W-:Y:S01]  /*c420*/  LOP3.LUT R23, R23, 0xfffffff7, RZ, 0xc0, !PT ;  /* 0xfffffff717177812 */ /* 0x000fe200078ec0ff */
[----:B------:R-:W-:Y:S01]  /*c430*/  IMAD.MOV.U32 R34, RZ, RZ, RZ ;  /* 0x000000ffff227224 */ /* 0x000fe200078e00ff */
[----:B------:R-:W-:-:S05]  /*c440*/  ISETP.GE.AND P2, PT, R21, UR4, PT ;  /* 0x0000000415007c0c */ /* 0x000fca000bf46270 */
[----:B------:R-:W-:-:S04]  /*c450*/  @P3 LOP3.LUT R23, R23, 0x8, RZ, 0xfc, !PT ;  /* 0x0000000817173812 */ /* 0x000fc800078efcff */
[----:B------:R-:W-:-:S04]  /*c460*/  LOP3.LUT R23, R23, 0xffffffef, RZ, 0xc0, !PT ;  /* 0xffffffef17177812 */ /* 0x000fc800078ec0ff */
[----:B------:R-:W-:Y:S01]  /*c470*/  LOP3.LUT R23, R23, 0xfffffffb, RZ, 0xc0, !PT ;  /* 0xfffffffb17177812 */ /* 0x000fe200078ec0ff */
[----:B------:R-:W-:Y:S01]  /*c480*/  UMOV UR5, 0xffffffff ;  /* 0xffffffff00057882 */ /* 0x000fe20000000000 */
[----:B------:R-:W-:Y:S02]  /*c490*/  LOP3.LUT R18, R18, 0xffff, RZ, 0xc0, !PT ;  /* 0x0000ffff12127812 */ /* 0x000fe400078ec0ff */
[----:B---3--:R-:W-:Y:S01]  /*c4a0*/  SHF.R.S32.HI R31, RZ, 0x1f, R27 ;  /* 0x0000001fff1f7819 */ /* 0x008fe2000001141b */
[----:B----4-:R-:W-:-:S04]  /*c4b0*/  @!P0 IMAD.WIDE.U32 R2, R27, R4, R2 ;  /* 0x000000041b028225 */ /* 0x010fc800078e0002 */
[----:B------:R-:W-:-:S04]  /*c4c0*/  @!P0 IMAD R7, R31, R4, RZ ;  /* 0x000000041f078224 */ /* 0x000fc800078e02ff */
[----:B------:R-:W-:Y:S02]  /*c4d0*/  @!P0 IMAD R7, R27, R5, R7 ;  /* 0x000000051b078224 */ /* 0x000fe400078e0207 */
[----:B------:R-:W0:Y:S02]  /*c4e0*/  @!P0 LDC.64 R4, c[0x0][0x418] ;  /* 0x00010600ff048b82 */ /* 0x000e240000000a00 */
[----:B------:R-:W-:Y:S01]  /*c4f0*/  @!P0 IMAD.IADD R7, R3, 0x1, R7 ;  /* 0x0000000103078824 */ /* 0x000fe200078e0207 */
[----:B0-----:R-:W-:-:S04]  /*c500*/  @!P0 LEA R4, P1, R2, R4, 0x2 ;  /* 0x0000000402048211 */ /* 0x001fc800078210ff */
[----:B------:R-:W-:Y:S02]  /*c510*/  @!P0 LEA.HI.X R5, R2, R5, R7, 0x2, P1 ;  /* 0x0000000502058211 */ /* 0x000fe400008f1407 */
[----:B------:R-:W-:Y:S01]  /*c520*/  ISETP.GE.AND P1, PT, R9, UR4, PT ;  /* 0x0000000409007c0c */ /* 0x000fe2000bf26270 */
[----:B------:R-:W-:Y:S02]  /*c530*/  IMAD.MOV R2, RZ, RZ, -R6 ;  /* 0x000000ffff027224 */ /* 0x000fe400078e0a06 */
[----:B------:R0:W5:Y:S02]  /*c540*/  @!P0 LDG.E R34, desc[UR50][R4.64] ;  /* 0x0000003204228981 */ /* 0x000164000c1e1900 */
[----:B------:R-:W-:Y:S01]  /*c550*/  IMAD R35, R8, R2, R35 ;  /* 0x0000000208237224 */ /* 0x000fe200078e0223 */
[----:B------:R-:W-:-:S04]  /*c560*/  LOP3.LUT R8, R21, 0xc0, RZ, 0xfc, !PT ;  /* 0x000000c015087812 */ /* 0x000fc800078efcff */
[----:B------:R-:W-:-:S03]  /*c570*/  ISETP.GE.AND P0, PT, R8, UR4, PT ;  /* 0x0000000408007c0c */ /* 0x000fc6000bf06270 */
[----:B------:R-:W-:-:S04]  /*c580*/  @P1 LOP3.LUT R23, R23, 0x4, RZ, 0xfc, !PT ;  /* 0x0000000417171812 */ /* 0x000fc800078efcff */
[----:B------:R-:W-:-:S04]  /*c590*/  @P2 LOP3.LUT R23, R23, 0x10, RZ, 0xfc, !PT ;  /* 0x0000001017172812 */ /* 0x000fc800078efcff */
[----:B------:R-:W-:Y:S01]  /*c5a0*/  LOP3.LUT R23, R23, 0xfffffffd, RZ, 0xc0, !PT ;  /* 0xfffffffd17177812 */ /* 0x000fe200078ec0ff */
[----:B------:R-:W-:-:S03]  /*c5b0*/  IMAD.U32 R2, RZ, RZ, UR36 ;  /* 0x00000024ff027e24 */ /* 0x000fc6000f8e00ff */
[----:B------:R-:W-:Y:S01]  /*c5c0*/  @P0 LOP3.LUT R23, R23, 0x2, RZ, 0xfc, !PT ;  /* 0x0000000217170812 */ /* 0x000fe200078efcff */
[----:B0-----:R-:W-:Y:S06]  /*c5d0*/  BRA.DIV UR5, `(.L_x_9484) ;  /* 0x0000003e055c7947 */ /* 0x001fec000b800000 */
.L_x_9548:
[----:B------:R-:W-:Y:S02]  /*c5e0*/  ISETP.NE.AND P0, PT, R2, 0x3, PT ;  /* 0x000000030200780c */ /* 0x000fe40003f05270 */
[----:B------:R-:W-:Y:S02]  /*c5f0*/  ISETP.GT.U32.AND P1, PT, R20, 0x5f, PT ;  /* 0x0000005f1400780c */ /* 0x000fe40003f24070 */
[----:B------:R-:W-:Y:S02]  /*c600*/  LOP3.LUT R23, R23, 0xffffffbf, RZ, 0xc0, !PT ;  /* 0xffffffbf17177812 */ /* 0x000fe400078ec0ff */
[----:B------:R-:W-:-:S07]  /*c610*/  SEL R6, RZ, 0x1, P2 ;  /* 0x00000001ff067807 */ /* 0x000fce0001000000 */
[----:B------:R-:W-:-:S04]  /*c620*/  @P0 LOP3.LUT R23, R23, 0x40, RZ, 0xfc, !PT ;  /* 0x0000004017170812 */ /* 0x000fc800078efcff */
[----:B------:R-:W-:-:S04]  /*c630*/  LOP3.LUT R23, R23, 0xffffffdf, RZ, 0xc0, !PT ;  /* 0xffffffdf17177812 */ /* 0x000fc800078ec0ff */
[----:B------:R-:W-:Y:S01]  /*c640*/  @P1 LOP3.LUT R23, R23, 0x20, RZ, 0xfc, !PT ;  /* 0x0000002017171812 */ /* 0x000fe200078efcff */
[----:B------:R-:W-:Y:S06]  /*c650*/  @!P0 BRA `(.L_x_9485) ;  /* 0x0000000000048947 */ /* 0x000fec0003800000 */
[----:B------:R-:W-:Y:S01]  /*c660*/  BPT.TRAP 0x1 ;  /* 0x000000040000795c */ /* 0x000fe20000300000 */
.L_x_9485:
[----:B------:R-:W-:Y:S01]  /*c670*/  IMAD R32, R0, -0x60, R32 ;  /* 0xffffffa000207824 */ /* 0x000fe200078e0220 */
[----:B------:R-:W-:Y:S01]  /*c680*/  SHF.L.U32 R0, R26, 0x1f, RZ ;  /* 0x0000001f1a007819 */ /* 0x000fe200000006ff */
[----:B------:R-:W-:Y:S01]  /*c690*/  IMAD R33, R24, 0x8, R22 ;  /* 0x0000000818217824 */ /* 0x000fe200078e0216 */
[----:B------:R-:W-:Y:S03]  /*c6a0*/  BSSY B0, `(.L_x_9486) ;  /* 0x0000003000007945 */ /* 0x000fe60003800000 */
[----:B------:R-:W0:Y:S02]  /*c6b0*/  SYNCS.PHASECHK.TRANS64.TRYWAIT P0, [R33+URZ+0x22840], R0 ;  /* 0x02284000210075a7 */ /* 0x000e24000800017f */
[----:B0-----:R-:W-:Y:S05]  /*c6c0*/  @!P0 BRA `(.L_x_9487) ;  /* 0x0000003c00548947 */ /* 0x001fea0003800000 */
.L_x_9549:
[----:B------:R-:W-:Y:S05]  /*c6d0*/  BSYNC B0 ;  /* 0x0000000000007941 */ /* 0x000fea0003800000 */
.L_x_9486:
[----:B0-----:R-:W-:Y:S01]  /*c6e0*/  SHF.R.S32.HI R0, RZ, 0x1f, R35 ;  /* 0x0000001fff007819 */ /* 0x001fe20000011423 */
[----:B------:R-:W-:Y:S01]  /*c6f0*/  ULDC.64 UR4, c[0x0][0x300] ;  /* 0x0000c00000047ab9 */ /* 0x000fe20000000a00 */
[----:B------:R-:W0:Y:S01]  /*c700*/  S2R R8, SR_TID.X ;  /* 0x0000000000087919 */ /* 0x000e220000002100 */
[----:B------:R-:W-:Y:S01]  /*c710*/  IMAD.WIDE.U32 R2, R35, UR4, RZ ;  /* 0x0000000423027c25 */ /* 0x000fe2000f8e00ff */
[----:B-----5:R-:W-:Y:S01]  /*c720*/  SHF.R.S32.HI R4, RZ, 0x1f, R34 ;  /* 0x0000001fff047819 */ /* 0x020fe20000011422 */
[----:B------:R-:W-:Y:S01]  /*c730*/  ULDC.64 UR6, c[0x0][0x2e8] ;  /* 0x0000ba0000067ab9 */ /* 0x000fe20000000a00 */
[----:B------:R1:W-:Y:S01]  /*c740*/  STL [R1+0x1c], R0 ;  /* 0x00001c0001007387 */ /* 0x0003e20000100800 */
[----:B------:R-:W-:-:S03]  /*c750*/  LOP3.LUT R23, R23, 0xfffffffe, RZ, 0xc0, !PT ;  /* 0xfffffffe17177812 */ /* 0x000fc600078ec0ff */
[----:B------:R2:W-:Y:S01]  /*c760*/  STL [R1+0x20], R4 ;  /* 0x0000200401007387 */ /* 0x0005e20000100800 */
[----:B-1----:R-:W-:-:S04]  /*c770*/  IMAD R0, R0, UR4, RZ ;  /* 0x0000000400007c24 */ /* 0x002fc8000f8e02ff */
[----:B------:R-:W-:Y:S01]  /*c780*/  IMAD R0, R35, UR5, R0 ;  /* 0x0000000523007c24 */ /* 0x000fe2000f8e0200 */
[----:B------:R-:W-:-:S03]  /*c790*/  ULDC.64 UR4, c[0x0][0x310] ;  /* 0x0000c40000047ab9 */ /* 0x000fc60000000a00 */
[----:B------:R-:W-:Y:S02]  /*c7a0*/  IMAD.IADD R3, R3, 0x1, R0 ;  /* 0x0000000103037824 */ /* 0x000fe400078e0200 */
[----:B------:R-:W-:Y:S02]  /*c7b0*/  IMAD R0, R4, UR4, RZ ;  /* 0x0000000404007c24 */ /* 0x000fe4000f8e02ff */
[----:B--2---:R-:W1:Y:S01]  /*c7c0*/  S2R R4, SR_TID.X ;  /* 0x0000000000047919 */ /* 0x004e620000002100 */
[----:B------:R-:W-:-:S04]  /*c7d0*/  IMAD.WIDE.U32 R2, R34, UR4, R2 ;  /* 0x0000000422027c25 */ /* 0x000fc8000f8e0002 */
[----:B------:R-:W-:Y:S01]  /*c7e0*/  IMAD R0, R34, UR5, R0 ;  /* 0x0000000522007c24 */ /* 0x000fe2000f8e0200 */
[----:B------:R-:W-:Y:S01]  /*c7f0*/  ULDC.64 UR4, c[0x0][0x308] ;  /* 0x0000c20000047ab9 */ /* 0x000fe20000000a00 */
[----:B0-----:R-:W-:Y:S02]  /*c800*/  IMAD.SHL.U32 R8, R8, 0x8, RZ ;  /* 0x0000000808087824 */ /* 0x001fe400078e00ff */
[----:B------:R-:W-:-:S03]  /*c810*/  IMAD.IADD R3, R3, 0x1, R0 ;  /* 0x0000000103037824 */ /* 0x000fc600078e0200 */
[----:B------:R-:W-:Y:S01]  /*c820*/  LOP3.LUT R8, R8, 0x38, RZ, 0xc0, !PT ;  /* 0x0000003808087812 */ /* 0x000fe200078ec0ff */
[----:B------:R-:W-:Y:S01]  /*c830*/  IMAD.WIDE.U32 R2, R18, UR4, R2 ;  /* 0x0000000412027c25 */ /* 0x000fe2000f8e0002 */
[----:B------:R-:W-:Y:S02]  /*c840*/  ULDC UR4, c[0x0][0x2f4] ;  /* 0x0000bd0000047ab9 */ /* 0x000fe40000000800 */
[----:B------:R-:W-:Y:S02]  /*c850*/  ISETP.GE.AND P2, PT, R8, UR4, PT ;  /* 0x0000000408007c0c */ /* 0x000fe4000bf46270 */
[----:B------:R-:W-:-:S11]  /*c860*/  LEA R0, P0, R2, UR6, 0x1 ;  /* 0x0000000602007c11 */ /* 0x000fd6000f8008ff */
[----:B------:R-:W-:Y:S02]  /*c870*/  @P2 LOP3.LUT R23, R23, 0x1, RZ, 0xfc, !PT ;  /* 0x0000000117172812 */ /* 0x000fe400078efcff */
[----:B-1----:R-:W-:-:S04]  /*c880*/  LOP3.LUT R4, R4, 0x7f, RZ, 0xc0, !PT ;  /* 0x0000007f04047812 */ /* 0x002fc800078ec0ff */
[----:B------:R-:W-:Y:S01]  /*c890*/  SHF.R.U32.HI R5, RZ, 0x3, R4 ;  /* 0x00000003ff057819 */ /* 0x000fe20000011604 */
[----:B------:R-:W-:Y:S01]  /*c8a0*/  IMAD R4, R18, UR5, R3 ;  /* 0x0000000512047c24 */ /* 0x000fe2000f8e0203 */
[----:B------:R-:W-:-:S03]  /*c8b0*/  UMOV UR5, 0xffffffff ;  /* 0xffffffff00057882 */ /* 0x000fc60000000000 */
[----:B------:R-:W-:Y:S01]  /*c8c0*/  IMAD.IADD R32, R32, 0x1, -R5 ;  /* 0x0000000120207824 */ /* 0x000fe200078e0a05 */
[----:B------:R-:W-:Y:S01]  /*c8d0*/  LEA.HI.X R4, R2, UR7, R4, 0x1, P0 ;  /* 0x0000000702047c11 */ /* 0x000fe200080f0c04 */
[----:B------:R-:W-:-:S03]  /*c8e0*/  IMAD R5, R24, 0x1800, R28 ;  /* 0x0000180018057824 */ /* 0x000fc600078e021c */
        /* <DEDUP_REMOVED lines=54> */
.L_x_9563:
        /* <DEDUP_REMOVED lines=10> */
.L_x_9489:
        /* <DEDUP_REMOVED lines=11> */
.L_x_9490:
[----:B0-----:R0:W5:Y:S01]  /*cda0*/  LDL.LU R3, [R1] ;  /* 0x0000000001037983 */ /* 0x0011620000300800 */
[C---:B------:R-:W-:Y:S01]  /*cdb0*/  LOP3.LUT P3, RZ, R23.reuse, 0x8, RZ, 0xc0, !PT ;  /* 0x0000000817ff7812 */ /* 0x040fe2000786c0ff */
[----:B------:R0:W-:Y:S01]  /*cdc0*/  SYNCS.ARRIVE.TRANS64.A1T0 RZ, [R33+URZ+0x22830], RZ ;  /* 0x022830ff21ff79a7 */ /* 0x0001e2000810003f */
[----:B------:R-:W-:-:S13]  /*cdd0*/  LOP3.LUT P2, RZ, R23, 0x4, RZ, 0xc0, !PT ;  /* 0x0000000417ff7812 */ /* 0x000fda000784c0ff */
[----:B------:R-:W-:Y:S05]  /*cde0*/  WARPSYNC.ALL ;  /* 0x0000000000007948 */ /* 0x000fea0003800000 */
[----:B------:R-:W-:Y:S01]  /*cdf0*/  BAR.SYNC.DEFER_BLOCKING 0x8, 0x180 ;  /* 0x0206000000007b1d */ /* 0x000fe20000010000 */
[----:B------:R-:W-:Y:S02]  /*ce00*/  LOP3.LUT P1, RZ, R23, 0x100, RZ, 0xc0, !PT ;  /* 0x0000010017ff7812 */ /* 0x000fe4000782c0ff */
[----:B------:R-:W-:Y:S02]  /*ce10*/  SEL R0, RZ, 0x2, P3 ;  /* 0x00000002ff007807 */ /* 0x000fe40001800000 */
[----:B------:R-:W-:Y:S01]  /*ce20*/  SEL R2, RZ, 0x4, P2 ;  /* 0x00000004ff027807 */ /* 0x000fe20001000000 */
[----:B------:R-:W-:Y:S01]  /*ce30*/  ULDC.64 UR4, c[0x0][0x298] ;  /* 0x0000a60000047ab9 */ /* 0x000fe20000000a00 */
[----:B------:R-:W-:Y:S01]  /*ce40*/  SEL R4, R25, RZ, !P1 ;  /* 0x000000ff19047207 */ /* 0x000fe20004800000 */
[----:B------:R-:W-:Y:S01]  /*ce50*/  BSSY B6, `(.L_x_9491) ;  /* 0x0000021000067945 */ /* 0x000fe20003800000 */
[----:B------:R-:W-:-:S02]  /*ce60*/  IADD3 R0, R2, R0, R6 ;  /* 0x0000000002007210 */ /* 0x000fc40007ffe006 */
[----:B------:R-:W-:Y:S01]  /*ce70*/  LOP3.LUT P0, RZ, R23, 0x2, RZ, 0xc0, !PT ;  /* 0x0000000217ff7812 */ /* 0x000fe2000780c0ff */
[----:B------:R1:W-:Y:S03]  /*ce80*/  STL [R1+0x14], R4 ;  /* 0x0000140401007387 */ /* 0x0003e60000100800 */
[----:B------:R-:W-:-:S05]  /*ce90*/  SEL R25, RZ, 0x8, P0 ;  /* 0x00000008ff197807 */ /* 0x000fca0000000000 */
[----:B------:R-:W-:Y:S01]  /*cea0*/  IMAD.IADD R25, R0, 0x1, R25 ;  /* 0x0000000100197824 */ /* 0x000fe200078e0219 */
[----:B------:R-:W-:Y:S01]  /*ceb0*/  SHF.R.S32.HI R0, RZ, 0x1f, R37 ;  /* 0x0000001fff007819 */ /* 0x000fe20000011425 */
[----:B-1----:R-:W-:-:S04]  /*cec0*/  IMAD.WIDE.U32 R4, R37, UR4, RZ ;  /* 0x0000000425047c25 */ /* 0x002fc8000f8e00ff */
[----:B------:R-:W-:-:S04]  /*ced0*/  IMAD R0, R0, UR4, RZ ;  /* 0x0000000400007c24 */ /* 0x000fc8000f8e02ff */
[----:B------:R-:W-:-:S04]  /*cee0*/  IMAD R0, R37, UR5, R0 ;  /* 0x0000000525007c24 */ /* 0x000fc8000f8e0200 */
[----:B------:R-:W-:Y:S01]  /*cef0*/  IMAD.IADD R37, R5, 0x1, R0 ;  /* 0x0000000105257824 */ /* 0x000fe200078e0200 */
[----:B-----5:R-:W-:-:S05]  /*cf00*/  SEL R2, R3, RZ, !P1 ;  /* 0x000000ff03027207 */ /* 0x020fca0004800000 */
[----:B------:R1:W-:Y:S04]  /*cf10*/  STL [R1], R2 ;  /* 0x0000000201007387 */ /* 0x0003e80000100800 */
[----:B------:R2:W-:Y:S01]  /*cf20*/  STL.64 [R1+0x8], R4 ;  /* 0x0000080401007387 */ /* 0x0005e20000100a00 */
[----:B-1----:R-:W-:-:S05]  /*cf30*/  VIADD R2, R22, 0x18400 ;  /* 0x0001840016027836 */ /* 0x002fca0000000000 */
[----:B------:R-:W-:-:S13]  /*cf40*/  LOP3.LUT P0, RZ, R2, 0x3ff, RZ, 0xc0, !PT ;  /* 0x000003ff02ff7812 */ /* 0x000fda000780c0ff */
[----:B--2---:R-:W-:Y:S05]  /*cf50*/  @!P0 BRA `(.L_x_9492) ;  /* 0x0000000000408947 */ /* 0x004fea0003800000 */
[----:B------:R-:W-:Y:S01]  /*cf60*/  MOV R2, 0x0 ;  /* 0x0000000000027802 */ /* 0x000fe20000000f00 */
[----:B------:R-:W-:Y:S01]  /*cf70*/  ULDC.64 UR6, c[0x4][0xf0] ;  /* 0x01003c0000067ab9 */ /* 0x000fe20000000a00 */
[----:B------:R-:W-:Y:S01]  /*cf80*/  ULDC.64 UR8, c[0x4][0xf8] ;  /* 0x01003e0000087ab9 */ /* 0x000fe20000000a00 */
[----:B------:R-:W-:Y:S01]  /*cf90*/  ULDC.64 UR4, c[0x4][0x20] ;  /* 0x0100080000047ab9 */ /* 0x000fe20000000a00 */
[----:B------:R-:W-:Y:S02]  /*cfa0*/  IMAD.U32 R4, RZ, RZ, UR6 ;  /* 0x00000006ff047e24 */ /* 0x000fe4000f8e00ff */
[----:B------:R-:W1:Y:S01]  /*cfb0*/  LDC.64 R2, c[0x4][R2] ;  /* 0x0100000002027b82 */ /* 0x000e620000000a00 */
        /* <DEDUP_REMOVED lines=10> */
.L_x_9492:
[----:B------:R-:W-:Y:S05]  /*d060*/  BSYNC B6 ;  /* 0x0000000000067941 */ /* 0x000fea0003800000 */
.L_x_9491:
[----:B------:R-:W2:Y:S01]  /*d070*/  LDL.LU.64 R2, [R1+0x8] ;  /* 0x0000080001027983 */ /* 0x000ea20000300a00 */
[----:B------:R-:W-:Y:S01]  /*d080*/  ULDC.64 UR4, c[0x0][0x2d8] ;  /* 0x0000b60000047ab9 */ /* 0x000fe20000000a00 */
[----:B------:R-:W1:Y:S02]  /*d090*/  LDC R6, c[0x0][0x448] ;  /* 0x00011200ff067b82 */ /* 0x000e640000000800 */
[----:B------:R-:W3:Y:S04]  /*d0a0*/  LDL.LU R21, [R1] ;  /* 0x0000000001157983 */ /* 0x000ee80000300800 */
[----:B------:R-:W4:Y:S01]  /*d0b0*/  LDL.LU R20, [R1+0x14] ;  /* 0x0000140001147983 */ /* 0x000f220000300800 */
[----:B------:R-:W-:-:S03]  /*d0c0*/  IMAD.SHL.U32 R17, R17, 0x80, RZ ;  /* 0x0000008011117824 */ /* 0x000fc600078e00ff */
[----:B------:R0:W5:Y:S01]  /*d0d0*/  LDL R10, [R1+0x10] ;  /* 0x00001000010a7983 */ /* 0x0001620000100800 */
[----:B-1----:R-:W-:-:S13]  /*d0e0*/  ISETP.NE.AND P0, PT, R6, 0x1, PT ;  /* 0x000000010600780c */ /* 0x002fda0003f05270 */
[----:B------:R-:W1:Y:S01]  /*d0f0*/  @P0 LDC R4, c[0x0][0x44c] ;  /* 0x00011300ff040b82 */ /* 0x000e620000000800 */
[----:B------:R-:W0:Y:S02]  /*d100*/  S2R R8, SR_TID.X ;  /* 0x0000000000087919 */ /* 0x000e240000002100 */
[----:B0-----:R-:W-:-:S05]  /*d110*/  IMAD.SHL.U32 R8, R8, 0x8, RZ ;  /* 0x0000000808087824 */ /* 0x001fca00078e00ff */
        /* <DEDUP_REMOVED lines=9> */
[----:B------:R-:W0:Y:S02]  /*d1b0*/  S2R R20, SR_TID.X ;  /* 0x0000000000147919 */ /* 0x000e240000002100 */
[----:B------:R-:W-:Y:S02]  /*d1c0*/  IMAD.IADD R3, R3, 0x1, R0 ;  /* 0x0000000103037824 */ /* 0x000fe400078e0200 */
[----:B------:R-:W2:Y:S01]  /*d1d0*/  @P0 LDC R0, c[0x0][0x450] ;  /* 0x00011400ff000b82 */ /* 0x000ea20000000800 */
[----:B0-----:R-:W-:-:S04]  /*d1e0*/  LOP3.LUT R20, R20, 0x7f, RZ, 0xc0, !PT ;  /* 0x0000007f14147812 */ /* 0x001fc800078ec0ff */
[----:B------:R-:W-:Y:S02]  /*d1f0*/  SHF.R.U32.HI R21, RZ, 0x3, R20 ;  /* 0x00000003ff157819 */ /* 0x000fe40000011614 */
[----:B------:R-:W0:Y:S02]  /*d200*/  S2R R20, SR_TID.X ;  /* 0x0000000000147919 */ /* 0x000e240000002100 */
[----:B0-----:R-:W-:-:S05]  /*d210*/  IMAD.SHL.U32 R20, R20, 0x10, RZ ;  /* 0x0000001014147824 */ /* 0x001fca00078e00ff */
[----:B------:R-:W-:-:S04]  /*d220*/  LOP3.LUT R20, R21, 0x70, R20, 0xf8, !PT ;  /* 0x0000007015147812 */ /* 0x000fc800078ef814 */
[----:B------:R-:W-:-:S05]  /*d230*/  LOP3.LUT R5, R20, R17, RZ, 0xfc, !PT ;  /* 0x0000001114057212 */ /* 0x000fca00078efcff */
[----:B-1----:R-:W-:-:S04]  /*d240*/  @P0 IMAD.HI.U32 R7, R5, R4, RZ ;  /* 0x0000000405070227 */ /* 0x002fc800078e00ff */
[----:B------:R-:W-:Y:S01]  /*d250*/  IMAD.MOV.U32 R4, RZ, RZ, R5 ;  /* 0x000000ffff047224 */ /* 0x000fe200078e0005 */
[----:B--2---:R-:W-:Y:S01]  /*d260*/  @P0 SHF.R.U32.HI R4, RZ, R0, R7 ;  /* 0x00000000ff040219 */ /* 0x004fe20000011607 */
        /* <DEDUP_REMOVED lines=25> */
[----:B------:R-:W-:Y:S01]  /*d400*/  IMAD.IADD R17, R9, 0x1, R17 ;  /* 0x0000000109117824 */ /* 0x000fe200078e0211 */
[----:B------:R-:W1:Y:S03]  /*d410*/  SHFL.IDX PT, R2, R4, RZ, 0x181f ;  /* 0x00181fff04027589 */ /* 0x000e6600000e0000 */
[C---:B------:R-:W-:Y:S01]  /*d420*/  VIADD R6, R17.reuse, 0x10 ;  /* 0x0000001011067836 */ /* 0x040fe20000000000 */
[----:B------:R-:W-:Y:S01]  /*d430*/  ISETP.GE.AND P0, PT, R17, R5, PT ;  /* 0x000000051100720c */ /* 0x000fe20003f06270 */
[----:B------:R-:W-:-:S12]  /*d440*/  SHFL.IDX PT, R14, R0, 0x7, 0x181f ;  /* 0x00f81f00000e7f89 */ /* 0x000fd800000e0000 */
[----:B0-----:R-:W-:-:S05]  /*d450*/  @!P0 LEA R3, P2, R8, R3, 0x1 ;  /* 0x0000000308038211 */ /* 0x001fca00078408ff */
[----:B-1----:R-:W-:-:S05]  /*d460*/  @!P0 IMAD.X R2, RZ, RZ, R2, P2 ;  /* 0x000000ffff028224 */ /* 0x002fca00010e0602 */
[----:B------:R-:W-:-:S04]  /*d470*/  @!P0 LOP3.LUT R3, R3, R2, RZ, 0x3c, !PT ;  /* 0x0000000203038212 */ /* 0x000fc800078e3cff */
[----:B------:R-:W-:-:S04]  /*d480*/  @!P0 LOP3.LUT R2, R3, R2, RZ, 0x3c, !PT ;  /* 0x0000000203028212 */ /* 0x000fc800078e3cff */
[----:B------:R-:W-:-:S05]  /*d490*/  @!P0 LOP3.LUT R3, R3, R2, RZ, 0x3c, !PT ;  /* 0x0000000203038212 */ /* 0x000fca00078e3cff */
[----:B------:R0:W-:Y:S01]  /*d4a0*/  @!P0 LDGSTS.E.BYPASS.LTC128B.128 [R36+0x18400], desc[UR50][R2.64], !P1 ;  /* 0x1840000002248fae */ /* 0x0001e2000c901d72 */
[----:B------:R-:W-:Y:S01]  /*d4b0*/  ISETP.GE.AND P0, PT, R6, R5, PT ;  /* 0x000000050600720c */ /* 0x000fe20003f06270 */
[----:B------:R-:W-:Y:S02]  /*d4c0*/  VIADD R6, R17, 0x20 ;  /* 0x0000002011067836 */ /* 0x000fe40000000000 */
[----:B0-----:R-:W0:Y:S04]  /*d4d0*/  SHFL.IDX PT, R3, R0, 0x1, 0x181f ;  /* 0x00381f0000037f89 */ /* 0x001e2800000e0000 */
[----:B------:R-:W1:Y:S06]  /*d4e0*/  SHFL.IDX PT, R2, R4, 0x1, 0x181f ;  /* 0x00381f0004027f89 */ /* 0x000e6c00000e0000 */
        /* <DEDUP_REMOVED lines=48> */
[----:B------:R-:W1:Y:S04]  /*d7f0*/  SHFL.IDX PT, R2, R4, 0x6, 0x181f ;  /* 0x00d81f0004027f89 */ /* 0x000e6800000e0000 */
[----:B------:R-:W2:Y:S02]  /*d800*/  SHFL.IDX PT, R4, R4, 0x7, 0x181f ;  /* 0x00f81f0004047f89 */ /* 0x000ea400000e0000 */
[----:B0-----:R-:W-:-:S05]  /*d810*/  @!P0 LEA R3, P2, R8, R3, 0x1 ;  /* 0x0000000308038211 */ /* 0x001fca00078408ff */
[----:B-1----:R-:W-:-:S05]  /*d820*/  @!P0 IMAD.X R2, RZ, RZ, R2, P2 ;  /* 0x000000ffff028224 */ /* 0x002fca00010e0602 */
[----:B------:R-:W-:-:S04]  /*d830*/  @!P0 LOP3.LUT R3, R3, R2, RZ, 0x3c, !PT ;  /* 0x0000000203038212 */ /* 0x000fc800078e3cff */
[----:B------:R-:W-:-:S04]  /*d840*/  @!P0 LOP3.LUT R2, R3, R2, RZ, 0x3c, !PT ;  /* 0x0000000203028212 */ /* 0x000fc800078e3cff */
[----:B------:R-:W-:-:S05]  /*d850*/  @!P0 LOP3.LUT R3, R3, R2, RZ, 0x3c, !PT ;  /* 0x0000000203038212 */ /* 0x000fca00078e3cff */
[----:B--2---:R0:W-:Y:S02]  /*d860*/  @!P0 LDGSTS.E.BYPASS.LTC128B.128 [R36+0x1b400], desc[UR50][R2.64], !P1 ;  /* 0x1b40000002248fae */ /* 0x0041e4000c901d72 */
.L_x_9580:
[----:B------:R-:W-:-:S05]  /*d870*/  VIADD R0, R17, 0x70 ;  /* 0x0000007011007836 */ /* 0x000fca0000000000 */
[----:B------:R-:W-:-:S13]  /*d880*/  ISETP.GE.AND P0, PT, R0, R5, PT ;  /* 0x000000050000720c */ /* 0x000fda0003f06270 */
[----:B0-----:R-:W-:-:S05]  /*d890*/  @!P0 LEA R2, P2, R8, R14, 0x1 ;  /* 0x0000000e08028211 */ /* 0x001fca00078408ff */
[----:B------:R-:W-:-:S05]  /*d8a0*/  @!P0 IMAD.X R3, RZ, RZ, R4, P2 ;  /* 0x000000ffff038224 */ /* 0x000fca00010e0604 */
[----:B------:R-:W-:Y:S01]  /*d8b0*/  @!PT LDS RZ, [RZ] ;  /* 0x00000000fffff984 */ /* 0x000fe20000000800 */
[----:B------:R-:W-:Y:S01]  /*d8c0*/  @!PT LDS RZ, [RZ] ;  /* 0x00000000fffff984 */ /* 0x000fe20000000800 */
[----:B------:R-:W-:Y:S01]  /*d8d0*/  @!PT LDS RZ, [RZ] ;  /* 0x00000000fffff984 */ /* 0x000fe20000000800 */
[----:B------:R0:W-:Y:S01]  /*d8e0*/  @!P0 LDGSTS.E.BYPASS.LTC128B.128 [R36+0x1bc00], desc[UR50][R2.64], !P1 ;  /* 0x1bc0000002248fae */ /* 0x0001e2000c901d72 */
[----:B------:R-:W-:Y:S01]  /*d8f0*/  PLOP3.LUT P0, PT, PT, PT, PT, 0x80, 0x0 ;  /* 0x000000000000781c */ /* 0x000fe20003f0f070 */
[----:B------:R-:W-:-:S12]  /*d900*/  NOP ;  /* 0x0000000000007918 */ /* 0x000fd80000000000 */
.L_x_9494:
        /* <DEDUP_REMOVED lines=18> */
.L_x_9581:
[----:B------:R-:W-:Y:S05]  /*da30*/  BSYNC B0 ;  /* 0x0000000000007941 */ /* 0x000fea0003800000 */
.L_x_9495:
[----:B------:R-:W-:-:S05]  /*da40*/  IMAD.U32 R0, RZ, RZ, UR36 ;  /* 0x00000024ff007e24 */ /* 0x000fca000f8e00ff */
[----:B------:R-:W-:-:S13]  /*da50*/  ISETP.NE.AND P0, PT, R0, 0x3, PT ;  /* 0x000000030000780c */ /* 0x000fda0003f05270 */
[----:B------:R-:W-:Y:S05]  /*da60*/  @!P0 BRA `(.L_x_9497) ;  /* 0x0000000000048947 */ /* 0x000fea0003800000 */
[----:B------:R-:W-:Y:S01]  /*da70*/  BPT.TRAP 0x1 ;  /* 0x000000040000795c */ /* 0x000fe20000300000 */
.L_x_9497:
[----:B------:R-:W-:Y:S01]  /*da80*/  SHF.L.U32 R0, R26, 0x1f, RZ ;  /* 0x0000001f1a007819 */ /* 0x000fe200000006ff */
[----:B------:R-:W-:Y:S03]  /*da90*/  BSSY B0, `(.L_x_9498) ;  /* 0x0000003000007945 */ /* 0x000fe60003800000 */
[----:B------:R-:W1:Y:S02]  /*daa0*/  SYNCS.PHASECHK.TRANS64.TRYWAIT P0, [R33+URZ+0x22860], R0 ;  /* 0x02286000210075a7 */ /* 0x000e64000800017f */
[----:B-1----:R-:W-:Y:S05]  /*dab0*/  @!P0 BRA `(.L_x_9499) ;  /* 0x0000003c00208947 */ /* 0x002fea0003800000 */
.L_x_9582:
[----:B------:R-:W-:Y:S05]  /*dac0*/  BSYNC B0 ;  /* 0x0000000000007941 */ /* 0x000fea0003800000 */
.L_x_9498:
[----:B------:R-:W1:Y:S01]  /*dad0*/  LDL.LU R2, [R1+0x1c] ;  /* 0x00001c0001027983 */ /* 0x000e620000300800 */
[----:B------:R-:W-:Y:S01]  /*dae0*/  ULDC.64 UR4, c[0x0][0x328] ;  /* 0x0000ca0000047ab9 */ /* 0x000fe20000000a00 */
[----:B------:R-:W-:Y:S02]  /*daf0*/  ULDC.64 UR6, c[0x0][0x318] ;  /* 0x0000c60000067ab9 */ /* 0x000fe40000000a00 */
[----:B------:R-:W2:Y:S01]  /*db00*/  LDL.LU R4, [R1+0x20] ;  /* 0x0000200001047983 */ /* 0x000ea20000300800 */
[----:B-1----:R-:W-:Y:S02]  /*db10*/  IMAD R0, R2, UR4, RZ ;  /* 0x0000000402007c24 */ /* 0x002fe4000f8e02ff */
[----:B0-----:R-:W-:-:S04]  /*db20*/  IMAD.WIDE.U32 R2, R35, UR4, RZ ;  /* 0x0000000423027c25 */ /* 0x001fc8000f8e00ff */
        /* <DEDUP_REMOVED lines=16> */
[C---:B------:R-:W-:Y:S01]  /*dc30*/  LOP3.LUT R7, R25.reuse, 0x1, RZ, 0xc0, !PT ;  /* 0x0000000119077812 */ /* 0x040fe200078ec0ff */
[----:B------:R-:W-:Y:S01]  /*dc40*/  IMAD R4, R4, 0x2, R22 ;  /* 0x0000000204047824 */ /* 0x000fe200078e0216 */
[----:B------:R-:W-:Y:S01]  /*dc50*/  LOP3.LUT P2, RZ, R25, 0x2, RZ, 0xc0, !PT ;  /* 0x0000000219ff7812 */ /* 0x000fe2000784c0ff */
[----:B------:R-:W1:Y:S01]  /*dc60*/  SHFL.IDX PT, R14, R5, RZ, 0x181f ;  /* 0x00181fff050e7589 */ /* 0x000e6200000e0000 */
[----:B------:R-:W-:Y:S02]  /*dc70*/  ISETP.NE.U32.AND P3, PT, R7, 0x1, PT ;  /* 0x000000010700780c */ /* 0x000fe40003f65070 */
[----:B------:R-:W-:Y:S01]  /*dc80*/  LOP3.LUT P1, RZ, R25, 0x4, RZ, 0xc0, !PT ;  /* 0x0000000419ff7812 */ /* 0x000fe2000782c0ff */
[----:B------:R-:W2:Y:S01]  /*dc90*/  SHFL.IDX PT, R3, R6, RZ, 0x181f ;  /* 0x00181fff06037589 */ /* 0x000ea200000e0000 */
[----:B0-----:R-:W-:-:S05]  /*dca0*/  IMAD.SHL.U32 R2, R2, 0x8, RZ ;  /* 0x0000000802027824 */ /* 0x001fca00078e00ff */
[----:B------:R-:W-:-:S05]  /*dcb0*/  LOP3.LUT R2, R2, 0x38, RZ, 0xc0, !PT ;  /* 0x0000003802027812 */ /* 0x000fca00078ec0ff */
[----:B------:R-:W-:-:S05]  /*dcc0*/  IMAD.SHL.U32 R0, R2, 0x2, RZ ;  /* 0x0000000202007824 */ /* 0x000fca00078e00ff */
[----:B-1----:R-:W-:Y:S02]  /*dcd0*/  IADD3 R2, P0, R14, R0, RZ ;  /* 0x000000000e027210 */ /* 0x002fe40007f1e0ff */
[----:B------:R-:W0:Y:S03]  /*dce0*/  SHFL.IDX PT, R14, R5, 0x1, 0x181f ;  /* 0x00381f00050e7f89 */ /* 0x000e2600000e0000 */
[----:B--2---:R-:W-:Y:S01]  /*dcf0*/  IMAD.X R3, RZ, RZ, R3, P0 ;  /* 0x000000ffff037224 */ /* 0x004fe200000e0603 */
[----:B------:R-:W-:-:S13]  /*dd00*/  ISETP.LT.OR P0, PT, R32, 0x1, P3 ;  /* 0x000000012000780c */ /* 0x000fda0001f01670 */
[----:B------:R-:W-:Y:S01]  /*dd10*/  LDGSTS.E.BYPASS.LTC128B.128 [R4+0x400], desc[UR50][R2.64], !P0 ;  /* 0x0040000002047fae */ /* 0x000fe2000c101d72 */
[----:B------:R-:W-:-:S13]  /*dd20*/  ISETP.LT.OR P0, PT, R32, 0x1, !P2 ;  /* 0x000000012000780c */ /* 0x000fda0005701670 */
[----:B------:R-:W-:Y:S01]  /*dd30*/  LDGSTS.E.BYPASS.LTC128B.128 [R4+0x3400], desc[UR50][R2.64+0x80], !P0 ;  /* 0x0340008002047fae */ /* 0x000fe2000c101d72 */
[----:B------:R-:W-:-:S13]  /*dd40*/  ISETP.LT.OR P0, PT, R32, 0x1, !P1 ;  /* 0x000000012000780c */ /* 0x000fda0004f01670 */
[----:B------:R-:W-:Y:S01]  /*dd50*/  LDGSTS.E.BYPASS.LTC128B.128 [R4+0x6400], desc[UR50][R2.64+0x100], !P0 ;  /* 0x0640010002047fae */ /* 0x000fe2000c101d72 */
[----:B------:R-:W-:-:S04]  /*dd60*/  LOP3.LUT P0, RZ, R25, 0x8, RZ, 0xc0, !PT ;  /* 0x0000000819ff7812 */ /* 0x000fc8000780c0ff */
[----:B------:R-:W-:-:S13]  /*dd70*/  ISETP.LT.OR P4, PT, R32, 0x1, !P0 ;  /* 0x000000012000780c */ /* 0x000fda0004781670 */
[----:B------:R1:W-:Y:S04]  /*dd80*/  LDGSTS.E.BYPASS.LTC128B.128 [R4+0x9400], desc[UR50][R2.64+0x180], !P4 ;  /* 0x0940018002047fae */ /* 0x0003e8000e101d72 */
[----:B-1----:R-:W1:Y:S01]  /*dd90*/  SHFL.IDX PT, R3, R6, 0x1, 0x181f ;  /* 0x00381f0006037f89 */ /* 0x002e6200000e0000 */
        /* <DEDUP_REMOVED lines=11> */
[----:B0-----:R-:W-:-:S03]  /*de50*/  IADD3 R8, P4, R14, R0, RZ ;  /* 0x000000000e087210 */ /* 0x001fc60007f9e0ff */
[----:B------:R-:W-:Y:S04]  /*de60*/  SHFL.IDX PT, R14, R5, 0x3, 0x181f ;  /* 0x00781f00050e7f89 */ /* 0x000fe800000e0000 */
[----:B-1----:R-:W0:Y:S02]  /*de70*/  SHFL.IDX PT, R3, R6, 0x2, 0x181f ;  /* 0x00581f0006037f89 */ /* 0x002e2400000e0000 */
[----:B0-----:R-:W-:Y:S01]  /*de80*/  IMAD.X R9, RZ, RZ, R3, P4 ;  /* 0x000000ffff097224 */ /* 0x001fe200020e0603 */
[----:B------:R-:W-:Y:S01]  /*de90*/  ISETP.LT.OR P4, PT, R32, 0x21, P3 ;  /* 0x000000212000780c */ /* 0x000fe20001f81670 */
[----:B------:R-:W0:-:S12]  /*dea0*/  SHFL.IDX PT, R3, R6, 0x3, 0x181f ;  /* 0x00781f0006037f89 */ /* 0x000e1800000e0000 */
[----:B------:R-:W-:Y:S01]  /*deb0*/  LDGSTS.E.BYPASS.LTC128B.128 [R4+0x1400], desc[UR50][R8.64], !P4 ;  /* 0x0140000008047fae */ /* 0x000fe2000e101d72 */
[----:B------:R-:W-:-:S13]  /*dec0*/  ISETP.LT.OR P4, PT, R32, 0x21, !P2 ;  /* 0x000000212000780c */ /* 0x000fda0005781670 */
[----:B------:R-:W-:Y:S01]  /*ded0*/  LDGSTS.E.BYPASS.LTC128B.128 [R4+0x4400], desc[UR50][R8.64+0x80], !P4 ;  /* 0x0440008008047fae */ /* 0x000fe2000e101d72 */
[----:B------:R-:W-:-:S13]  /*dee0*/  ISETP.LT.OR P4, PT, R32, 0x21, !P1 ;  /* 0x000000212000780c */ /* 0x000fda0004f81670 */
[----:B------:R-:W-:Y:S01]  /*def0*/  LDGSTS.E.BYPASS.LTC128B.128 [R4+0x7400], desc[UR50][R8.64+0x100], !P4 ;  /* 0x0740010008047fae */ /* 0x000fe2000e101d72 */
[----:B------:R-:W-:-:S13]  /*df00*/  ISETP.LT.OR P4, PT, R32, 0x21, !P0 ;  /* 0x000000212000780c */ /* 0x000fda0004781670 */
[----:B------:R-:W-:Y:S01]  /*df10*/  LDGSTS.E.BYPASS.LTC128B.128 [R4+0xa400], desc[UR50][R8.64+0x180], !P4 ;  /* 0x0a40018008047fae */ /* 0x000fe2000e101d72 */
[----:B------:R-:W-:-:S03]  /*df20*/  IADD3 R2, P4, R14, R0, RZ ;  /* 0x000000000e027210 */ /* 0x000fc60007f9e0ff */
[----:B------:R-:W1:Y:S02]  /*df30*/  SHFL.IDX PT, R14, R5, 0x4, 0x181f ;  /* 0x00981f00050e7f89 */ /* 0x000e6400000e0000 */
[----:B0-----:R-:W-:Y:S01]  /*df40*/  IMAD.X R3, RZ, RZ, R3, P4 ;  /* 0x000000ffff037224 */ /* 0x001fe200020e0603 */
[----:B------:R-:W-:-:S13]  /*df50*/  ISETP.LT.OR P4, PT, R32, 0x31, P3 ;  /* 0x000000312000780c */ /* 0x000fda0001f81670 */
[----:B------:R-:W-:Y:S01]  /*df60*/  LDGSTS.E.BYPASS.LTC128B.128 [R4+0x1c00], desc[UR50][R2.64], !P4 ;  /* 0x01c0000002047fae */ /* 0x000fe2000e101d72 */
[----:B------:R-:W-:-:S13]  /*df70*/  ISETP.LT.OR P4, PT, R32, 0x31, !P2 ;  /* 0x000000312000780c */ /* 0x000fda0005781670 */
[----:B------:R-:W-:Y:S01]  /*df80*/  LDGSTS.E.BYPASS.LTC128B.128 [R4+0x4c00], desc[UR50][R2.64+0x80], !P4 ;  /* 0x04c0008002047fae */ /* 0x000fe2000e101d72 */
[----:B------:R-:W-:-:S13]  /*df90*/  ISETP.LT.OR P4, PT, R32, 0x31, !P1 ;  /* 0x000000312000780c */ /* 0x000fda0004f81670 */
[----:B------:R-:W-:Y:S01]  /*dfa0*/  LDGSTS.E.BYPASS.LTC128B.128 [R4+0x7c00], desc[UR50][R2.64+0x100], !P4 ;  /* 0x07c0010002047fae */ /* 0x000fe2000e101d72 */
[----:B------:R-:W-:-:S13]  /*dfb0*/  ISETP.LT.OR P4, PT, R32, 0x31, !P0 ;  /* 0x000000312000780c */ /* 0x000fda0004781670 */
[----:B------:R0:W-:Y:S04]  /*dfc0*/  LDGSTS.E.BYPASS.LTC128B.128 [R4+0xac00], desc[UR50][R2.64+0x180], !P4 ;  /* 0x0ac0018002047fae */ /* 0x0001e8000e101d72 */
[----:B0-----:R-:W0:Y:S01]  /*dfd0*/  SHFL.IDX PT, R3, R6, 0x4, 0x181f ;  /* 0x00981f0006037f89 */ /* 0x001e2200000e0000 */
[----:B-1----:R-:W-:-:S03]  /*dfe0*/  IADD3 R2, P4, R14, R0, RZ ;  /* 0x000000000e027210 */ /* 0x002fc60007f9e0ff */
[----:B------:R-:W1:Y:S04]  /*dff0*/  SHFL.IDX PT, R6, R6, 0x5, 0x181f ;  /* 0x00b81f0006067f89 */ /* 0x000e6800000e0000 */
[----:B------:R2:W3:Y:S01]  /*e000*/  SHFL.IDX PT, R14, R5, 0x5, 0x181f ;  /* 0x00b81f00050e7f89 */ /* 0x0004e200000e0000 */
[----:B0-----:R-:W-:Y:S01]  /*e010*/  IMAD.X R3, RZ, RZ, R3, P4 ;  /* 0x000000ffff037224 */ /* 0x001fe200020e0603 */
        /* <DEDUP_REMOVED lines=8> */
.L_x_9596:
[C---:B------:R-:W-:Y:S02]  /*e0a0*/  ISETP.LT.OR P3, PT, R32.reuse, 0x51, P3 ;  /* 0x000000512000780c */ /* 0x040fe40001f61670 */
[C---:B------:R-:W-:Y:S02]  /*e0b0*/  ISETP.LT.OR P2, PT, R32.reuse, 0x51, !P2 ;  /* 0x000000512000780c */ /* 0x040fe40005741670 */
[----:B------:R-:W-:Y:S02]  /*e0c0*/  ISETP.LT.OR P1, PT, R32, 0x51, !P1 ;  /* 0x000000512000780c */ /* 0x000fe40004f21670 */
[----:B0-2---:R-:W-:Y:S02]  /*e0d0*/  IADD3 R2, P4, R14, R0, RZ ;  /* 0x000000000e027210 */ /* 0x005fe40007f9e0ff */
[----:B------:R-:W-:-:S03]  /*e0e0*/  ISETP.LT.OR P0, PT, R32, 0x51, !P0 ;  /* 0x000000512000780c */ /* 0x000fc60004701670 */
[----:B------:R-:W-:-:S05]  /*e0f0*/  IMAD.X R3, RZ, RZ, R6, P4 ;  /* 0x000000ffff037224 */ /* 0x000fca00020e0606 */
[----:B------:R-:W-:Y:S01]  /*e100*/  @!PT LDS RZ, [RZ] ;  /* 0x00000000fffff984 */ /* 0x000fe20000000800 */
[----:B------:R-:W-:Y:S01]  /*e110*/  @!PT LDS RZ, [RZ] ;  /* 0x00000000fffff984 */ /* 0x000fe20000000800 */
[----:B------:R-:W-:Y:S01]  /*e120*/  @!PT LDS RZ, [RZ] ;  /* 0x00000000fffff984 */ /* 0x000fe20000000800 */
[----:B------:R0:W-:Y:S04]  /*e130*/  LDGSTS.E.BYPASS.LTC128B.128 [R4+0x2c00], desc[UR50][R2.64], !P3 ;  /* 0x02c0000002047fae */ /* 0x0001e8000d901d72 */
[----:B------:R0:W-:Y:S04]  /*e140*/  LDGSTS.E.BYPASS.LTC128B.128 [R4+0x5c00], desc[UR50][R2.64+0x80], !P2 ;  /* 0x05c0008002047fae */ /* 0x0001e8000d101d72 */
[----:B------:R0:W-:Y:S04]  /*e150*/  LDGSTS.E.BYPASS.LTC128B.128 [R4+0x8c00], desc[UR50][R2.64+0x100], !P1 ;  /* 0x08c0010002047fae */ /* 0x0001e8000c901d72 */
[----:B------:R0:W-:Y:S01]  /*e160*/  LDGSTS.E.BYPASS.LTC128B.128 [R4+0xbc00], desc[UR50][R2.64+0x180], !P0 ;  /* 0x0bc0018002047fae */ /* 0x0001e2000c101d72 */
[----:B------:R-:W-:Y:S01]  /*e170*/  PLOP3.LUT P0, PT, PT, PT, PT, 0x80, 0x0 ;  /* 0x000000000000781c */ /* 0x000fe20003f0f070 */
[----:B------:R-:W-:-:S12]  /*e180*/  NOP ;  /* 0x0000000000007918 */ /* 0x000fd80000000000 */
.L_x_9501:
        /* <DEDUP_REMOVED lines=11> */
.L_x_9502:
[----:B------:R-:W2:Y:S01]  /*e240*/  LDL.LU R2, [R1+0x18] ;  /* 0x0000180001027983 */ /* 0x000ea20000300800 */
[----:B------:R0:W-:Y:S01]  /*e250*/  SYNCS.ARRIVE.TRANS64.A1T0 RZ, [R33+URZ+0x22850], RZ ;  /* 0x022850ff21ff79a7 */ /* 0x0001e2000810003f */
[----:B------:R-:W-:Y:S01]  /*e260*/  BSSY B0, `(.L_x_9503) ;  /* 0x00000dc000007945 */ /* 0x000fe20003800000 */
[----:B--2---:R-:W-:-:S05]  /*e270*/  VIADD R21, R2, 0xfffffffe ;  /* 0xfffffffe02157836 */ /* 0x004fca0000000000 */
[----:B------:R-:W-:-:S13]  /*e280*/  ISETP.GE.AND P0, PT, R21, R29, PT ;  /* 0x0000001d1500720c */ /* 0x000fda0003f06270 */
[----:B0-----:R-:W-:Y:S05]  /*e290*/  @!P0 BRA `(.L_x_9504) ;  /* 0x0000000c00608947 */ /* 0x001fea0003800000 */
.L_x_9517:
[----:B0-----:R-:W0:Y:S01]  /*e2a0*/  S2R R2, SR_TID.X ;  /* 0x0000000000027919 */ /* 0x001e220000002100 */
[----:B-1----:R-:W1:Y:S01]  /*e2b0*/  LDC R3, c[0x0][0x430] ;  /* 0x00010c00ff037b82 */ /* 0x002e620000000800 */
[----:B------:R-:W-:Y:S02]  /*e2c0*/  IMAD R8, R21, 0x60, R30 ;  /* 0x0000006015087824 */ /* 0x000fe400078e021e */
[----:B------:R-:W-:Y:S01]  /*e2d0*/  VIADD R24, R24, 0x1 ;  /* 0x0000000118187836 */ /* 0x000fe20000000000 */
[----:B-1----:R-:W-:Y:S02]  /*e2e0*/  ISETP.NE.AND P0, PT, R3, 0x1, PT ;  /* 0x000000010300780c */ /* 0x002fe40003f05270 */
[----:B0-----:R-:W-:-:S04]  /*e2f0*/  LOP3.LUT R2, R2, 0x7f, RZ, 0xc0, !PT ;  /* 0x0000007f02027812 */ /* 0x001fc800078ec0ff */
[----:B------:R-:W-:Y:S02]  /*e300*/  SHF.R.U32.HI R4, RZ, 0x3, R2 ;  /* 0x00000003ff047819 */ /* 0x000fe40000011602 */
[----:B------:R-:W0:Y:S05]  /*e310*/  S2R R2, SR_TID.X ;  /* 0x0000000000027919 */ /* 0x000e2a0000002100 */
[----:B------:R-:W1:Y:S08]  /*e320*/  @P0 LDC R3, c[0x0][0x434] ;  /* 0x00010d00ff030b82 */ /* 0x000e700000000800 */
[----:B------:R-:W2:Y:S01]  /*e330*/  @P0 LDC R7, c[0x0][0x438] ;  /* 0x00010e00ff070b82 */ /* 0x000ea20000000800 */
[----:B0-----:R-:W-:-:S05]  /*e340*/  IMAD.SHL.U32 R2, R2, 0x10, RZ ;  /* 0x0000001002027824 */ /* 0x001fca00078e00ff */
[----:B------:R-:W-:-:S04]  /*e350*/  LOP3.LUT R2, R4, 0x70, R2, 0xf8, !PT ;  /* 0x0000007004027812 */ /* 0x000fc800078ef802 */
[C---:B------:R-:W-:Y:S01]  /*e360*/  ISETP.GT.U32.AND P1, PT, R2.reuse, 0x5f, PT ;  /* 0x0000005f0200780c */ /* 0x040fe20003f24070 */
[----:B------:R-:W-:-:S04]  /*e370*/  IMAD.IADD R8, R2, 0x1, R8 ;  /* 0x0000000102087824 */ /* 0x000fc800078e0208 */
[----:B-1----:R-:W-:-:S04]  /*e380*/  @P0 IMAD.HI.U32 R2, R8, R3, RZ ;  /* 0x0000000308020227 */ /* 0x002fc800078e00ff */
[----:B------:R-:W-:Y:S01]  /*e390*/  IMAD.MOV.U32 R9, RZ, RZ, R8 ;  /* 0x000000ffff097224 */ /* 0x000fe200078e0008 */
[----:B--2---:R-:W-:-:S03]  /*e3a0*/  @P0 SHF.R.U32.HI R9, RZ, R7, R2 ;  /* 0x00000007ff090219 */ /* 0x004fc60000011602 */
[----:B------:R-:W0:Y:S01]  /*e3b0*/  @!P1 LDC.64 R4, c[0x0][0x428] ;  /* 0x00010a00ff049b82 */ /* 0x000e220000000a00 */
[----:B------:R-:W-:-:S07]  /*e3c0*/  @!P1 SHF.R.S32.HI R3, RZ, 0x1f, R9 ;  /* 0x0000001fff039819 */ /* 0x000fce0000011409 */
[----:B------:R-:W1:Y:S01]  /*e3d0*/  @!P1 LDC.64 R6, c[0x0][0x418] ;  /* 0x00010600ff069b82 */ /* 0x000e620000000a00 */
[----:B0-----:R-:W-:-:S04]  /*e3e0*/  @!P1 IMAD R2, R31, R4, RZ ;  /* 0x000000041f029224 */ /* 0x001fc800078e02ff */
[----:B------:R-:W-:Y:S02]  /*e3f0*/  @!P1 IMAD R5, R27, R5, R2 ;  /* 0x000000051b059224 */ /* 0x000fe400078e0202 */
[----:B------:R-:W-:-:S04]  /*e400*/  @!P1 IMAD.MOV.U32 R2, RZ, RZ, R9 ;  /* 0x000000ffff029224 */ /* 0x000fc800078e0009 */
[----:B------:R-:W-:-:S04]  /*e410*/  @!P1 IMAD.WIDE.U32 R2, R27, R4, R2 ;  /* 0x000000041b029225 */ /* 0x000fc800078e0002 */
[----:B------:R-:W-:Y:S01]  /*e420*/  @!P1 IMAD.IADD R3, R5, 0x1, R3 ;  /* 0x0000000105039824 */ /* 0x000fe200078e0203 */
[C---:B-1----:R-:W-:Y:S01]  /*e430*/  @!P1 LEA R6, P0, R2.reuse, R6, 0x2 ;  /* 0x0000000602069211 */ /* 0x042fe200078010ff */
[----:B------:R-:W-:Y:S02]  /*e440*/  IMAD.MOV.U32 R4, RZ, RZ, RZ ;  /* 0x000000ffff047224 */ /* 0x000fe400078e00ff */
[----:B------:R-:W-:Y:S01]  /*e450*/  IMAD.U32 R10, RZ, RZ, UR36 ;  /* 0x00000024ff0a7e24 */ /* 0x000fe2000f8e00ff */
[----:B------:R-:W-:Y:S01]  /*e460*/  @!P1 LEA.HI.X R7, R2, R7, R3, 0x2, P0 ;  /* 0x0000000702079211 */ /* 0x000fe200000f1403 */
[----:B------:R-:W-:Y:S01]  /*e470*/  IMAD.MOV R5, RZ, RZ, -R9 ;  /* 0x000000ffff057224 */ /* 0x000fe200078e0a09 */
[----:B------:R-:W-:-:S03]  /*e480*/  ISETP.NE.AND P0, PT, R24, 0x2, PT ;  /* 0x000000021800780c */ /* 0x000fc60003f05270 */
[----:B------:R0:W5:Y:S01]  /*e490*/  @!P1 LDG.E R4, desc[UR50][R6.64] ;  /* 0x0000003206049981 */ /* 0x000162000c1e1900 */
[----:B------:R-:W-:Y:S01]  /*e4a0*/  ISETP.NE.AND P1, PT, R10, 0x3, PT ;  /* 0x000000030a00780c */ /* 0x000fe20003f25270 */
[----:B------:R-:W-:Y:S05]  /*e4b0*/  YIELD ;  /* 0x0000000000007946 */ /* 0x000fea0003800000 */
[----:B------:R-:W-:Y:S01]  /*e4c0*/  ULDC UR4, c[0x0][0x430] ;  /* 0x00010c0000047ab9 */ /* 0x000fe20000000800 */
[----:B------:R-:W-:Y:S01]  /*e4d0*/  IMAD.MOV.U32 R2, RZ, RZ, R21 ;  /* 0x000000ffff027224 */ /* 0x000fe200078e0015 */
[----:B------:R-:W-:Y:S01]  /*e4e0*/  SEL R3, RZ, 0x1, P0 ;  /* 0x00000001ff037807 */ /* 0x000fe20000000000 */
[----:B------:R-:W-:Y:S01]  /*e4f0*/  IMAD R5, R5, UR4, R8 ;  /* 0x0000000405057c24 */ /* 0x000fe2000f8e0208 */
[----:B------:R-:W-:Y:S01]  /*e500*/  SEL R24, R24, RZ, P0 ;  /* 0x000000ff18187207 */ /* 0x000fe20000000000 */
[----:B------:R-:W-:Y:S01]  /*e510*/  VIADD R21, R21, 0xffffffff ;  /* 0xffffffff15157836 */ /* 0x000fe20000000000 */
[----:B------:R-:W-:-:S02]  /*e520*/  LOP3.LUT R26, R26, R3, RZ, 0x3c, !PT ;  /* 0x000000031a1a7212 */ /* 0x000fc400078e3cff */
[----:B------:R-:W-:Y:S01]  /*e530*/  ISETP.GT.AND P2, PT, R2, R29, PT ;  /* 0x0000001d0200720c */ /* 0x000fe20003f44270 */
[----:B0-----:R-:W-:-:S12]  /*e540*/  @!P1 BRA `(.L_x_9505) ;  /* 0x0000000000049947 */ /* 0x001fd80003800000 */
[----:B------:R-:W-:Y:S01]  /*e550*/  BPT.TRAP 0x1 ;  /* 0x000000040000795c */ /* 0x000fe20000300000 */
.L_x_9505:
[----:B------:R-:W-:Y:S01]  /*e560*/  IMAD R10, R24, 0x8, R22 ;  /* 0x00000008180a7824 */ /* 0x000fe200078e0216 */
[----:B------:R-:W-:Y:S01]  /*e570*/  SHF.L.U32 R20, R26, 0x1f, RZ ;  /* 0x0000001f1a147819 */ /* 0x000fe200000006ff */
[----:B------:R-:W-:Y:S01]  /*e580*/  BSSY B1, `(.L_x_9506) ;  /* 0x0000004000017945 */ /* 0x000fe20003800000 */
[----:B------:R-:W-:Y:S02]  /*e590*/  SHF.R.S32.HI R9, RZ, 0x1f, R5 ;  /* 0x0000001fff097819 */ /* 0x000fe40000011405 */
[----:B------:R-:W0:Y:S02]  /*e5a0*/  SYNCS.PHASECHK.TRANS64.TRYWAIT P0, [R10+URZ+0x22840], R20 ;  /* 0x022840140a0075a7 */ /* 0x000e24000800017f */
[----:B0-----:R-:W-:Y:S05]  /*e5b0*/  @!P0 BRA `(.L_x_9507) ;  /* 0x0000003800bc8947 */ /* 0x001fea0003800000 */
.L_x_9597:
[----:B------:R-:W-:Y:S05]  /*e5c0*/  BSYNC B1 ;  /* 0x0000000000017941 */ /* 0x000fea0003800000 */
.L_x_9506:
[----:B------:R-:W-:Y:S01]  /*e5d0*/  ULDC.64 UR4, c[0x0][0x300] ;  /* 0x0000c00000047ab9 */ /* 0x000fe20000000a00 */
[----:B-----5:R-:W-:Y:S01]  /*e5e0*/  SHF.R.S32.HI R17, RZ, 0x1f, R4 ;  /* 0x0000001fff117819 */ /* 0x020fe20000011404 */
[----:B------:R-:W-:Y:S01]  /*e5f0*/  IMAD R2, R9, UR4, RZ ;  /* 0x0000000409027c24 */ /* 0x000fe2000f8e02ff */
[----:B------:R-:W-:Y:S01]  /*e600*/  ULDC.64 UR6, c[0x0][0x2e8] ;  /* 0x0000ba0000067ab9 */ /* 0x000fe20000000a00 */
[----:B------:R-:W-:Y:S02]  /*e610*/  LOP3.LUT P1, RZ, R23, 0x1, RZ, 0xc0, !PT ;  /* 0x0000000117ff7812 */ /* 0x000fe4000782c0ff */
        /* <DEDUP_REMOVED lines=18> */
[----:B------:R-:W2:Y:S04]  /*e740*/  SHFL.IDX PT, R3, R8, RZ, 0x181f ;  /* 0x00181fff08037589 */ /* 0x000ea800000e0000 */
[----:B------:R-:W-:Y:S01]  /*e750*/  SHFL.IDX PT, R14, R6, 0x5, 0x181f ;  /* 0x00b81f00060e7f89 */ /* 0x000fe200000e0000 */
[----:B-1----:R-:W-:-:S05]  /*e760*/  IADD3 R2, P0, R2, R0, RZ ;  /* 0x0000000002027210 */ /* 0x002fca0007f1e0ff */
[----:B--2---:R-:W-:-:S05]  /*e770*/  IMAD.X R3, RZ, RZ, R3, P0 ;  /* 0x000000ffff037224 */ /* 0x004fca00000e0603 */
[----:B------:R1:W-:Y:S04]  /*e780*/  LDGSTS.E.BYPASS.LTC128B.128 [R7+0x1c400], desc[UR50][R2.64], !P1 ;  /* 0x1c40000002077fae */ /* 0x0003e8000c901d72 */
[----:B-1----:R-:W1:Y:S04]  /*e790*/  SHFL.IDX PT, R2, R6, 0x1, 0x181f ;  /* 0x00381f0006027f89 */ /* 0x002e6800000e0000 */
[----:B------:R-:W2:Y:S01]  /*e7a0*/  SHFL.IDX PT, R3, R8, 0x1, 0x181f ;  /* 0x00381f0008037f89 */ /* 0x000ea200000e0000 */
        /* <DEDUP_REMOVED lines=18> */
[----:B---3--:R1:W-:Y:S03]  /*e8d0*/  LDGSTS.E.BYPASS.LTC128B.128 [R7+0x1e400], desc[UR50][R2.64], !P1 ;  /* 0x1e40000002077fae */ /* 0x0083e6000c901d72 */
.L_x_9611:
[----:B-1----:R-:W-:-:S05]  /*e8e0*/  IADD3 R2, P0, R14, R0, RZ ;  /* 0x000000000e027210 */ /* 0x002fca0007f1e0ff */
[----:B------:R-:W-:Y:S01]  /*e8f0*/  IMAD.X R3, RZ, RZ, R8, P0 ;  /* 0x000000ffff037224 */ /* 0x000fe200000e0608 */
[----:B------:R-:W-:-:S04]  /*e900*/  PLOP3.LUT P0, PT, PT, PT, PT, 0x80, 0x0 ;  /* 0x000000000000781c */ /* 0x000fc80003f0f070 */
[----:B------:R-:W-:Y:S01]  /*e910*/  @!PT LDS RZ, [RZ] ;  /* 0x00000000fffff984 */ /* 0x000fe20000000800 */
[----:B------:R-:W-:Y:S01]  /*e920*/  @!PT LDS RZ, [RZ] ;  /* 0x00000000fffff984 */ /* 0x000fe20000000800 */
[----:B------:R-:W-:Y:S01]  /*e930*/  @!PT LDS RZ, [RZ] ;  /* 0x00000000fffff984 */ /* 0x000fe20000000800 */
[----:B------:R1:W-:Y:S01]  /*e940*/  LDGSTS.E.BYPASS.LTC128B.128 [R7+0x1ec00], desc[UR50][R2.64], !P1 ;  /* 0x1ec0000002077fae */ /* 0x0003e2000c901d72 */
[----:B------:R-:W-:-:S08]  /*e950*/  NOP ;  /* 0x0000000000007918 */ /* 0x000fd00000000000 */
.L_x_9509:
        /* <DEDUP_REMOVED lines=11> */
.L_x_9510:
[----:B------:R1:W-:Y:S01]  /*ea10*/  SYNCS.ARRIVE.TRANS64.A1T0 RZ, [R10+URZ+0x22830], RZ ;  /* 0x022830ff0aff79a7 */ /* 0x0003e2000810003f */
[----:B------:R-:W-:Y:S05]  /*ea20*/  @!P3 BRA `(.L_x_9511) ;  /* 0x000000000004b947 */ /* 0x000fea0003800000 */
[----:B------:R-:W-:Y:S01]  /*ea30*/  BPT.TRAP 0x1 ;  /* 0x000000040000795c */ /* 0x000fe20000300000 */
.L_x_9511:
[----:B------:R-:W2:Y:S01]  /*ea40*/  SYNCS.PHASECHK.TRANS64.TRYWAIT P0, [R10+URZ+0x22860], R20 ;  /* 0x022860140a0075a7 */ /* 0x000ea2000800017f */
[----:B------:R-:W-:Y:S04]  /*ea50*/  BSSY B1, `(.L_x_9512) ;  /* 0x0000002000017945 */ /* 0x000fe80003800000 */
[----:B--2---:R-:W-:Y:S05]  /*ea60*/  @!P0 BRA `(.L_x_9513) ;  /* 0x0000003c00448947 */ /* 0x004fea0003800000 */
.L_x_9612:
[----:B------:R-:W-:Y:S05]  /*ea70*/  BSYNC B1 ;  /* 0x0000000000017941 */ /* 0x000fea0003800000 */
.L_x_9512:
[----:B------:R-:W-:Y:S01]  /*ea80*/  ULDC.64 UR4, c[0x0][0x328] ;  /* 0x0000ca0000047ab9 */ /* 0x000fe20000000a00 */
[----:B------:R-:W-:Y:S01]  /*ea90*/  ULDC.64 UR6, c[0x0][0x318] ;  /* 0x0000c60000067ab9 */ /* 0x000fe20000000a00 */
[----:B------:R-:W-:Y:S01]  /*eaa0*/  IMAD R2, R9, UR4, RZ ;  /* 0x0000000409027c24 */ /* 0x000fe2000f8e02ff */
[C---:B------:R-:W-:Y:S01]  /*eab0*/  LOP3.LUT P5, RZ, R23.reuse, 0x10, RZ, 0xc0, !PT ;  /* 0x0000001017ff7812 */ /* 0x040fe200078ac0ff */
[----:B0-2---:R-:W-:Y:S01]  /*eac0*/  IMAD R20, R24, 0x6000, R28 ;  /* 0x0000600018147824 */ /* 0x005fe200078e021c */
[----:B------:R-:W-:Y:S01]  /*ead0*/  LOP3.LUT P4, RZ, R23, 0x8, RZ, 0xc0, !PT ;  /* 0x0000000817ff7812 */ /* 0x000fe2000788c0ff */
[----:B------:R-:W-:Y:S01]  /*eae0*/  IMAD R7, R5, UR5, R2 ;  /* 0x0000000505077c24 */ /* 0x000fe2000f8e0202 */
[----:B------:R-:W-:Y:S01]  /*eaf0*/  LOP3.LUT P3, RZ, R23, 0x4, RZ, 0xc0, !PT ;  /* 0x0000000417ff7812 */ /* 0x000fe2000786c0ff */
[----:B------:R-:W-:Y:S01]  /*eb00*/  IMAD.WIDE.U32 R2, R5, UR4, RZ ;  /* 0x0000000405027c25 */ /* 0x000fe2000f8e00ff */
[----:B------:R-:W-:Y:S01]  /*eb10*/  ULDC.64 UR4, c[0x0][0x338] ;  /* 0x0000ce0000047ab9 */ /* 0x000fe20000000a00 */
[----:B------:R-:W-:-:S02]  /*eb20*/  LOP3.LUT P1, RZ, R23, 0x2, RZ, 0xc0, !PT ;  /* 0x0000000217ff7812 */ /* 0x000fc4000782c0ff */
        /* <DEDUP_REMOVED lines=13> */
[----:B------:R-:W-:-:S03]  /*ec00*/  IMAD R20, R20, 0x2, R22 ;  /* 0x0000000214147824 */ /* 0x000fc600078e0216 */
[----:B------:R-:W2:Y:S04]  /*ec10*/  SHFL.IDX PT, R3, R25, RZ, 0x181f ;  /* 0x00181fff19037589 */ /* 0x000ea800000e0000 */
[----:B------:R-:W-:Y:S04]  /*ec20*/  SHFL.IDX PT, R4, R25, 0x1, 0x181f ;  /* 0x00381f0019047f89 */ /* 0x000fe800000e0000 */
[----:B------:R-:W-:Y:S04]  /*ec30*/  SHFL.IDX PT, R8, R17, 0x2, 0x181f ;  /* 0x00581f0011087f89 */ /* 0x000fe800000e0000 */
[----:B------:R-:W-:Y:S01]  /*ec40*/  SHFL.IDX PT, R5, R25, 0x3, 0x181f ;  /* 0x00781f0019057f89 */ /* 0x000fe200000e0000 */
[----:B0-----:R-:W-:-:S03]  /*ec50*/  IADD3 R2, P0, R14, R0, RZ ;  /* 0x000000000e027210 */ /* 0x001fc60007f1e0ff */
[----:B------:R-:W0:Y:S02]  /*ec60*/  SHFL.IDX PT, R14, R17, 0x1, 0x181f ;  /* 0x00381f00110e7f89 */ /* 0x000e2400000e0000 */
[----:B--2---:R-:W-:-:S05]  /*ec70*/  IMAD.X R3, RZ, RZ, R3, P0 ;  /* 0x000000ffff037224 */ /* 0x004fca00000e0603 */
[----:B------:R-:W-:Y:S04]  /*ec80*/  LDGSTS.E.BYPASS.LTC128B.128 [R20+0x400], desc[UR50][R2.64], !P5 ;  /* 0x0040000002147fae */ /* 0x000fe8000e901d72 */
[----:B------:R-:W-:Y:S04]  /*ec90*/  LDGSTS.E.BYPASS.LTC128B.128 [R20+0x3400], desc[UR50][R2.64+0x80], !P4 ;  /* 0x0340008002147fae */ /* 0x000fe8000e101d72 */
[----:B------:R-:W-:Y:S04]  /*eca0*/  LDGSTS.E.BYPASS.LTC128B.128 [R20+0x6400], desc[UR50][R2.64+0x100], !P3 ;  /* 0x0640010002147fae */ /* 0x000fe8000d901d72 */
[----:B------:R2:W-:Y:S01]  /*ecb0*/  LDGSTS.E.BYPASS.LTC128B.128 [R20+0x9400], desc[UR50][R2.64+0x180], !P1 ;  /* 0x0940018002147fae */ /* 0x0005e2000c901d72 */
[----:B0-----:R-:W-:-:S03]  /*ecc0*/  IADD3 R6, P0, R14, R0, RZ ;  /* 0x000000000e067210 */ /* 0x001fc60007f1e0ff */
[----:B------:R-:W-:Y:S02]  /*ecd0*/  SHFL.IDX PT, R14, R17, 0x3, 0x181f ;  /* 0x00781f00110e7f89 */ /* 0x000fe400000e0000 */
[----:B------:R-:W-:Y:S01]  /*ece0*/  IMAD.X R7, RZ, RZ, R4, P0 ;  /* 0x000000ffff077224 */ /* 0x000fe200000e0604 */
[-C--:B------:R-:W-:Y:S01]  /*ecf0*/  IADD3 R8, P0, R8, R0.reuse, RZ ;  /* 0x0000000008087210 */ /* 0x080fe20007f1e0ff */
[----:B------:R-:W0:Y:S04]  /*ed00*/  SHFL.IDX PT, R4, R25, 0x2, 0x181f ;  /* 0x00581f0019047f89 */ /* 0x000e2800000e0000 */
[----:B--2---:R-:W-:Y:S04]  /*ed10*/  SHFL.IDX PT, R3, R25, 0x4, 0x181f ;  /* 0x00981f0019037f89 */ /* 0x004fe800000e0000 */
[----:B------:R2:W-:Y:S04]  /*ed20*/  LDGSTS.E.BYPASS.LTC128B.128 [R20+0xc00], desc[UR50][R6.64], !P5 ;  /* 0x00c0000006147fae */ /* 0x0005e8000e901d72 */
[----:B------:R2:W-:Y:S04]  /*ed30*/  LDGSTS.E.BYPASS.LTC128B.128 [R20+0x3c00], desc[UR50][R6.64+0x80], !P4 ;  /* 0x03c0008006147fae */ /* 0x0005e8000e101d72 */
[----:B------:R2:W-:Y:S04]  /*ed40*/  LDGSTS.E.BYPASS.LTC128B.128 [R20+0x6c00], desc[UR50][R6.64+0x100], !P3 ;  /* 0x06c0010006147fae */ /* 0x0005e8000d901d72 */
[----:B------:R2:W-:Y:S01]  /*ed50*/  LDGSTS.E.BYPASS.LTC128B.128 [R20+0x9c00], desc[UR50][R6.64+0x180], !P1 ;  /* 0x09c0018006147fae */ /* 0x0005e2000c901d72 */
[----:B0-----:R-:W-:Y:S01]  /*ed60*/  IMAD.X R9, RZ, RZ, R4, P0 ;  /* 0x000000ffff097224 */ /* 0x001fe200000e0604 */
[----:B------:R-:W-:-:S02]  /*ed70*/  IADD3 R4, P0, R14, R0, RZ ;  /* 0x000000000e047210 */ /* 0x000fc40007f1e0ff */
[----:B------:R-:W-:Y:S04]  /*ed80*/  SHFL.IDX PT, R25, R25, 0x5, 0x181f ;  /* 0x00b81f0019197f89 */ /* 0x000fe800000e0000 */
[----:B------:R-:W0:Y:S01]  /*ed90*/  SHFL.IDX PT, R14, R17, 0x4, 0x181f ;  /* 0x00981f00110e7f89 */ /* 0x000e2200000e0000 */
[----:B------:R-:W-:-:S03]  /*eda0*/  IMAD.X R5, RZ, RZ, R5, P0 ;  /* 0x000000ffff057224 */ /* 0x000fc600000e0605 */
[----:B------:R2:W-:Y:S04]  /*edb0*/  LDGSTS.E.BYPASS.LTC128B.128 [R20+0x1400], desc[UR50][R8.64], !P5 ;  /* 0x0140000008147fae */ /* 0x0005e8000e901d72 */
[----:B------:R2:W-:Y:S04]  /*edc0*/  LDGSTS.E.BYPASS.LTC128B.128 [R20+0x4400], desc[UR50][R8.64+0x80], !P4 ;  /* 0x0440008008147fae */ /* 0x0005e8000e101d72 */
[----:B------:R2:W-:Y:S04]  /*edd0*/  LDGSTS.E.BYPASS.LTC128B.128 [R20+0x7400], desc[UR50][R8.64+0x100], !P3 ;  /* 0x0740010008147fae */ /* 0x0005e8000d901d72 */
[----:B------:R2:W-:Y:S04]  /*ede0*/  LDGSTS.E.BYPASS.LTC128B.128 [R20+0xa400], desc[UR50][R8.64+0x180], !P1 ;  /* 0x0a40018008147fae */ /* 0x0005e8000c901d72 */
[----:B------:R2:W-:Y:S01]  /*edf0*/  LDGSTS.E.BYPASS.LTC128B.128 [R20+0x1c00], desc[UR50][R4.64], !P5 ;  /* 0x01c0000004147fae */ /* 0x0005e2000e901d72 */
[----:B0-----:R-:W-:-:S03]  /*ee00*/  IADD3 R2, P0, R14, R0, RZ ;  /* 0x000000000e027210 */ /* 0x001fc60007f1e0ff */
[----:B------:R2:W-:Y:S02]  /*ee10*/  LDGSTS.E.BYPASS.LTC128B.128 [R20+0x4c00], desc[UR50][R4.64+0x80], !P4 ;  /* 0x04c0008004147fae */ /* 0x0005e4000e101d72 */
[----:B------:R-:W-:Y:S02]  /*ee20*/  IMAD.X R3, RZ, RZ, R3, P0 ;  /* 0x000000ffff037224 */ /* 0x000fe400000e0603 */
[----:B------:R2:W-:Y:S04]  /*ee30*/  LDGSTS.E.BYPASS.LTC128B.128 [R20+0x7c00], desc[UR50][R4.64+0x100], !P3 ;  /* 0x07c0010004147fae */ /* 0x0005e8000d901d72 */
[----:B------:R2:W-:Y:S04]  /*ee40*/  LDGSTS.E.BYPASS.LTC128B.128 [R20+0xac00], desc[UR50][R4.64+0x180], !P1 ;  /* 0x0ac0018004147fae */ /* 0x0005e8000c901d72 */
[----:B------:R2:W-:Y:S04]  /*ee50*/  LDGSTS.E.BYPASS.LTC128B.128 [R20+0x2400], desc[UR50][R2.64], !P5 ;  /* 0x0240000002147fae */ /* 0x0005e8000e901d72 */
[----:B------:R2:W-:Y:S04]  /*ee60*/  LDGSTS.E.BYPASS.LTC128B.128 [R20+0x5400], desc[UR50][R2.64+0x80], !P4 ;  /* 0x0540008002147fae */ /* 0x0005e8000e101d72 */
[----:B------:R2:W-:Y:S04]  /*ee70*/  LDGSTS.E.BYPASS.LTC128B.128 [R20+0x8400], desc[UR50][R2.64+0x100], !P3 ;  /* 0x0840010002147fae */ /* 0x0005e8000d901d72 */
[----:B------:R2:W-:Y:S04]  /*ee80*/  LDGSTS.E.BYPASS.LTC128B.128 [R20+0xb400], desc[UR50][R2.64+0x180], !P1 ;  /* 0x0b40018002147fae */ /* 0x0005e8000c901d72 */
[----:B------:R2:W0:Y:S02]  /*ee90*/  SHFL.IDX PT, R14, R17, 0x5, 0x181f ;  /* 0x00b81f00110e7f89 */ /* 0x00042400000e0000 */
.L_x_9626:
[----:B0-2---:R-:W-:-:S05]  /*eea0*/  IADD3 R2, P0, R14, R0, RZ ;  /* 0x000000000e027210 */ /* 0x005fca0007f1e0ff */
        /* <DEDUP_REMOVED lines=10> */
.L_x_9515:
        /* <DEDUP_REMOVED lines=11> */
.L_x_9516:
[----:B------:R0:W-:Y:S01]  /*f000*/  SYNCS.ARRIVE.TRANS64.A1T0 RZ, [R10+URZ+0x22850], RZ ;  /* 0x022850ff0aff79a7 */ /* 0x0001e2000810003f */
[----:B------:R-:W-:Y:S05]  /*f010*/  @P2 BRA `(.L_x_9517) ;  /* 0xfffffff000a02947 */ /* 0x000fea000383ffff */
.L_x_9504:
[----:B------:R-:W-:Y:S05]  /*f020*/  BSYNC B0 ;  /* 0x0000000000007941 */ /* 0x000fea0003800000 */
.L_x_9503:
[----:B------:R-:W2:Y:S01]  /*f030*/  S2R R2, SR_TID.X ;  /* 0x0000000000027919 */ /* 0x000ea20000002100 */
[----:B------:R-:W-:Y:S01]  /*f040*/  VIADD R24, R24, 0x1 ;  /* 0x0000000118187836 */ /* 0x000fe20000000000 */
[----:B------:R-:W-:Y:S04]  /*f050*/  BSSY B0, `(.L_x_9518) ;  /* 0x0000012000007945 */ /* 0x000fe80003800000 */
[----:B------:R-:W-:-:S04]  /*f060*/  ISETP.NE.AND P0, PT, R24, 0x2, PT ;  /* 0x000000021800780c */ /* 0x000fc80003f05270 */
[----:B------:R-:W-:Y:S02]  /*f070*/  SEL R5, RZ, 0x1, P0 ;  /* 0x00000001ff057807 */ /* 0x000fe40000000000 */
        /* <DEDUP_REMOVED lines=14> */
[----:B---3--:R-:W-:-:S07]  /*f160*/  IADD3 R16, R0, UR37, R9 ;  /* 0x0000002500107c10 */ /* 0x008fce000fffe009 */
.L_x_9519:
[----:B------:R-:W-:Y:S05]  /*f170*/  BSYNC B0 ;  /* 0x0000000000007941 */ /* 0x000fea0003800000 */
.L_x_9518:
[----:B------:R-:W-:Y:S02]  /*f180*/  SEL R24, R24, RZ, P0 ;  /* 0x000000ff18187207 */ /* 0x000fe40000000000 */
[----:B------:R-:W-:-:S07]  /*f190*/  LOP3.LUT R26, R26, R5, RZ, 0x3c, !PT ;  /* 0x000000051a1a7212 */ /* 0x000fce00078e3cff */
.L_x_9478:
[----:B------:R-:W-:Y:S05]  /*f1a0*/  BSYNC B7 ;  /* 0x0000000000077941 */ /* 0x000fea0003800000 */
.L_x_9476:
[----:B------:R-:W-:-:S13]  /*f1b0*/  LOP3.LUT P0, RZ, R23, 0x200, RZ, 0xc0, !PT ;  /* 0x0000020017ff7812 */ /* 0x000fda000780c0ff */
[----:B------:R-:W-:Y:S05]  /*f1c0*/  @!P0 BRA `(.L_x_9520) ;  /* 0x0000000000248947 */ /* 0x000fea0003800000 */
[----:B------:R-:W-:Y:S05]  /*f1d0*/  WARPSYNC.ALL ;  /* 0x0000000000007948 */ /* 0x000fea0003800000 */
[----:B------:R-:W2:Y:S08]  /*f1e0*/  S2UR UR5, SR_CgaCtaId ;  /* 0x00000000000579c3 */ /* 0x000eb00000008800 */
[----:B------:R-:W-:Y:S06]  /*f1f0*/  BAR.SYNC.DEFER_BLOCKING 0x5, 0x180 ;  /* 0x0146000000007b1d */ /* 0x000fec0000010000 */
[----:B------:R-:W-:-:S02]  /*f200*/  UMOV UR4, 0x400 ;  /* 0x0000040000047882 */ /* 0x000fc40000000000 */
[----:B--2---:R-:W-:-:S06]  /*f210*/  ULEA UR4, UR5, UR4, 0x18 ;  /* 0x0000000405047291 */ /* 0x004fcc000f8ec03f */
[----:B------:R-:W-:-:S05]  /*f220*/  IMAD.U32 R22, RZ, RZ, UR4 ;  /* 0x00000004ff167e24 */ /* 0x000fca000f8e00ff */
[----:B------:R4:W2:Y:S01]  /*f230*/  LDS.128 R16, [R22+0x228d0] ;  /* 0x0228d00016107984 */ /* 0x0008a20000000c00 */
[----:B------:R-:W-:Y:S06]  /*f240*/  BAR.ARV 0x4, 0x180 ;  /* 0x0106000000007b1d */ /* 0x000fec0000002000 */
[----:B------:R-:W-:Y:S05]  /*f250*/  BRA `(.L_x_9521) ;  /* 0x0000000800d07947 */ /* 0x000fea0003800000 */
.L_x_9520:
        /* <DEDUP_REMOVED lines=11> */
[----:B------:R3:W2:Y:S02]  /*f310*/  @!P1 LDG.E R6, desc[UR50][R2.64] ;  /* 0x0000003202069981 */ /* 0x0006a4000c1e1900 */
        /* <DEDUP_REMOVED lines=15> */
[----:B------:R-:W2:Y:S02]  /*f410*/  SHFL.UP PT, R14, R13, 0x1, RZ ;  /* 0x042000000d0e7989 */ /* 0x000ea400000e00ff */
[----:B--2---:R-:W-:-:S05]  /*f420*/  SEL R14, R14, RZ, P1 ;  /* 0x000000ff0e0e7207 */ /* 0x004fca0000800000 */
[----:B------:R-:W-:-:S05]  /*f430*/  IMAD.IADD R5, R13, 0x1, R14 ;  /* 0x000000010d057824 */ /* 0x000fca00078e020e */
        /* <DEDUP_REMOVED lines=12> */
[----:B------:R2:W3:Y:S02]  /*f500*/  SHFL.IDX PT, R14, R2, 0x1f, 0x1f ;  /* 0x03e01f00020e7f89 */ /* 0x0004e400000e0000 */
.L_x_9636:
[----:B------:R-:W-:Y:S02]  /*f510*/  ULDC UR4, c[0x0][0xc38] ;  /* 0x00030e0000047ab9 */ /* 0x000fe40000000800 */
[----:B------:R-:W-:-:S04]  /*f520*/  IMAD.U32 R5, RZ, RZ, UR4 ;  /* 0x00000004ff057e24 */ /* 0x000fc8000f8e00ff */
[----:B---3--:R-:W-:-:S04]  /*f530*/  IMAD R14, R14, R5, RZ ;  /* 0x000000050e0e7224 */ /* 0x008fc800078e02ff */
[----:B------:R-:W-:-:S05]  /*f540*/  IMAD.IADD R9, R8, 0x1, R14 ;  /* 0x0000000108097824 */ /* 0x000fca00078e020e */
[----:B------:R-:W-:-:S13]  /*f550*/  ISETP.GT.AND P6, PT, R9, R0, PT ;  /* 0x000000000900720c */ /* 0x000fda0003fc4270 */
[----:B------:R-:W-:Y:S05]  /*f560*/  @P6 BRA `(.L_x_9523) ;  /* 0x0000000000a46947 */ /* 0x000fea0003800000 */
.L_x_9526:
[----:B--2---:R-:W2:Y:S01]  /*f570*/  LDC R2, c[0x0][0xc3c] ;  /* 0x00030f00ff027b82 */ /* 0x004ea20000000800 */
[----:B------:R-:W-:-:S05]  /*f580*/  VIADD R19, R19, 0x1f ;  /* 0x0000001f13137836 */ /* 0x000fca0000000000 */
[----:B--2---:R-:W-:-:S13]  /*f590*/  ISETP.GE.AND P6, PT, R19, R2, PT ;  /* 0x000000021300720c */ /* 0x004fda0003fc6270 */
[----:B------:R-:W-:Y:S05]  /*f5a0*/  @P6 BRA `(.L_x_9524) ;  /* 0x0000000400b86947 */ /* 0x000fea0003800000 */
[----:B------:R-:W2:Y:S01]  /*f5b0*/  S2R R3, SR_TID.X ;  /* 0x0000000000037919 */ /* 0x000ea20000002100 */
[----:B------:R-:W-:Y:S01]  /*f5c0*/  IMAD.MOV.U32 R7, RZ, RZ, RZ ;  /* 0x000000ffff077224 */ /* 0x000fe200078e00ff */
[----:B--2---:R-:W-:-:S05]  /*f5d0*/  LOP3.LUT R3, R3, 0x1f, RZ, 0xc0, !PT ;  /* 0x0000001f03037812 */ /* 0x004fca00078ec0ff */
[----:B------:R-:W-:-:S05]  /*f5e0*/  IMAD.IADD R11, R19, 0x1, R3 ;  /* 0x00000001130b7824 */ /* 0x000fca00078e0203 */
[----:B------:R-:W-:-:S13]  /*f5f0*/  ISETP.GE.OR P6, PT, R11, R2, !P0 ;  /* 0x000000020b00720c */ /* 0x000fda00047c6670 */
[----:B------:R-:W2:Y:S08]  /*f600*/  @!P6 LDC.64 R2, c[0x0][0xc80] ;  /* 0x00032000ff02eb82 */ /* 0x000eb00000000a00 */
[----:B------:R-:W3:Y:S01]  /*f610*/  @!P6 LDC.64 R4, c[0x0][0xc78] ;  /* 0x00031e00ff04eb82 */ /* 0x000ee20000000a00 */
[----:B--2---:R-:W-:-:S05]  /*f620*/  @!P6 IMAD.WIDE R2, R11, 0x4, R2 ;  /* 0x000000040b02e825 */ /* 0x004fca00078e0202 */
[----:B------:R3:W2:Y:S02]  /*f630*/  @!P6 LDG.E R7, desc[UR50][R2.64] ;  /* 0x000000320207e981 */ /* 0x0006a4000c1e1900 */
[----:B---3--:R-:W-:-:S04]  /*f640*/  @!P6 IMAD.WIDE R2, R11, 0x4, R4 ;  /* 0x000000040b02e825 */ /* 0x008fc800078e0204 */
[----:B------:R-:W-:-:S06]  /*f650*/  IMAD.MOV.U32 R4, RZ, RZ, RZ ;  /* 0x000000ffff047224 */ /* 0x000fcc00078e00ff */
[----:B------:R-:W2:Y:S01]  /*f660*/  @!P6 LDG.E R4, desc[UR50][R2.64] ;  /* 0x000000320204e981 */ /* 0x000ea2000c1e1900 */
[----:B------:R-:W-:Y:S01]  /*f670*/  UMOV UR4, 0xffffffff ;  /* 0xffffffff00047882 */ /* 0x000fe20000000000 */
[----:B--2---:R-:W-:Y:S02]  /*f680*/  IMAD R13, R4, R7, RZ ;  /* 0x00000007040d7224 */ /* 0x004fe400078e02ff */
[----:B------:R-:W-:Y:S05]  /*f690*/  BRA.DIV UR4, `(.L_x_9525) ;  /* 0x0000003e04547947 */ /* 0x000fea000b800000 */
        /* <DEDUP_REMOVED lines=16> */
.L_x_9644:
[----:B------:R-:W-:Y:S02]  /*f7a0*/  ULDC UR4, c[0x0][0xc38] ;  /* 0x00030e0000047ab9 */ /* 0x000fe40000000800 */
[----:B------:R-:W-:-:S04]  /*f7b0*/  IMAD.U32 R5, RZ, RZ, UR4 ;  /* 0x00000004ff057e24 */ /* 0x000fc8000f8e00ff */
[----:B---3--:R-:W-:-:S04]  /*f7c0*/  IMAD R14, R14, R5, RZ ;  /* 0x000000050e0e7224 */ /* 0x008fc800078e02ff */
[----:B------:R-:W-:-:S05]  /*f7d0*/  IMAD.IADD R9, R14, 0x1, R9 ;  /* 0x000000010e097824 */ /* 0x000fca00078e0209 */
[----:B------:R-:W-:-:S13]  /*f7e0*/  ISETP.GT.AND P6, PT, R9, R0, PT ;  /* 0x000000000900720c */ /* 0x000fda0003fc4270 */
[----:B------:R-:W-:Y:S05]  /*f7f0*/  @!P6 BRA `(.L_x_9526) ;  /* 0xfffffffc005ce947 */ /* 0x000fea000383ffff */
.L_x_9523:
[----:B------:R-:W-:Y:S01]  /*f800*/  IMAD.IADD R9, R9, 0x1, -R14 ;  /* 0x0000000109097824 */ /* 0x000fe200078e0a0e */
[----:B------:R-:W-:-:S03]  /*f810*/  UMOV UR4, 0xffffffff ;  /* 0xffffffff00047882 */ /* 0x000fc60000000000 */
[----:B------:R-:W-:-:S05]  /*f820*/  IMAD R3, R2, R5, R9 ;  /* 0x0000000502037224 */ /* 0x000fca00078e0209 */
[----:B------:R-:W-:Y:S01]  /*f830*/  ISETP.GT.AND P6, PT, R3, R0, PT ;  /* 0x000000000300720c */ /* 0x000fe20003fc4270 */
[----:B------:R-:W-:-:S12]  /*f840*/  BRA.DIV UR4, `(.L_x_9527) ;  /* 0x0000003e04a07947 */ /* 0x000fd8000b800000 */
[----:B------:R-:W-:-:S04]  /*f850*/  VOTE.ANY R3, PT, !P6 ;  /* 0x0000000000037806 */ /* 0x000fc800070e0100 */
[----:B------:R-:W3:Y:S02]  /*f860*/  POPC R8, R3 ;  /* 0x0000000300087309 */ /* 0x000ee40000000000 */
[----:B---3--:R3:W4:Y:S04]  /*f870*/  SHFL.IDX PT, R7, R7, R8, 0x1f ;  /* 0x00001f0807077589 */ /* 0x00872800000e0000 */
[----:B------:R3:W0:Y:S02]  /*f880*/  SHFL.IDX PT, R4, R4, R8, 0x1f ;  /* 0x00001f0804047589 */ /* 0x00062400000e0000 */
.L_x_9649:
[----:B------:R-:W-:-:S13]  /*f890*/  ISETP.NE.AND P0, PT, R3, RZ, PT ;  /* 0x000000ff0300720c */ /* 0x000fda0003f05270 */
[----:B------:R-:W-:Y:S05]  /*f8a0*/  @!P0 BRA `(.L_x_9528) ;  /* 0x0000000000108947 */ /* 0x000fea0003800000 */
[----:B------:R-:W-:Y:S01]  /*f8b0*/  UMOV UR4, 0xffffffff ;  /* 0xffffffff00047882 */ /* 0x000fe20000000000 */
[----:B------:R-:W-:Y:S02]  /*f8c0*/  VIADD R12, R8, 0xffffffff ;  /* 0xffffffff080c7836 */ /* 0x000fe40000000000 */
[----:B------:R-:W-:Y:S05]  /*f8d0*/  BRA.DIV UR4, `(.L_x_9529) ;  /* 0x0000003e04d87947 */ /* 0x000fea000b800000 */
[----:B------:R0:W0:Y:S02]  /*f8e0*/  SHFL.IDX PT, R6, R2, R12, 0x1f ;  /* 0x00001f0c02067589 */ /* 0x00002400000e0000 */
.L_x_9528:
[----:B01--4-:R-:W-:Y:S01]  /*f8f0*/  IABS R10, R7 ;  /* 0x00000007000a7213 */ /* 0x013fe20000000000 */
[----:B------:R-:W-:Y:S01]  /*f900*/  IMAD R16, R6, R5, R9 ;  /* 0x0000000506107224 */ /* 0x000fe200078e0209 */
[----:B------:R-:W-:Y:S01]  /*f910*/  IABS R5, R4 ;  /* 0x0000000400057213 */ /* 0x000fe20000000000 */
[----:B------:R-:W-:Y:S01]  /*f920*/  IMAD.IADD R19, R8, 0x1, R19 ;  /* 0x0000000108137824 */ /* 0x000fe200078e0213 */
[----:B------:R-:W0:Y:S01]  /*f930*/  I2F.RP R11, R10 ;  /* 0x0000000a000b7306 */ /* 0x000e220000209400 */
[----:B------:R-:W-:-:S07]  /*f940*/  IMAD.IADD R0, R0, 0x1, -R16 ;  /* 0x0000000100007824 */ /* 0x000fce00078e0a10 */
[----:B------:R-:W1:Y:S08]  /*f950*/  I2F.RP R12, R5 ;  /* 0x00000005000c7306 */ /* 0x000e700000209400 */
[----:B0-----:R-:W2:Y:S08]  /*f960*/  MUFU.RCP R11, R11 ;  /* 0x0000000b000b7308 */ /* 0x001eb00000001000 */
[----:B-1----:R-:W-:Y:S01]  /*f970*/  MUFU.RCP R12, R12 ;  /* 0x0000000c000c7308 */ /* 0x002fe20000001000 */
[----:B--2---:R-:W-:-:S07]  /*f980*/  VIADD R2, R11, 0xffffffe ;  /* 0x0ffffffe0b027836 */ /* 0x004fce0000000000 */
[----:B------:R0:W1:Y:S02]  /*f990*/  F2I.FTZ.U32.TRUNC.NTZ R3, R2 ;  /* 0x0000000200037305 */ /* 0x000064000021f000 */
[----:B0-----:R-:W-:Y:S02]  /*f9a0*/  IMAD.MOV.U32 R2, RZ, RZ, RZ ;  /* 0x000000ffff027224 */ /* 0x001fe400078e00ff */
[----:B-1----:R-:W-:-:S04]  /*f9b0*/  IMAD.MOV R9, RZ, RZ, -R3 ;  /* 0x000000ffff097224 */ /* 0x002fc800078e0a03 */
        /* <DEDUP_REMOVED lines=18> */
[----:B------:R-:W-:Y:S02]  /*fae0*/  LOP3.LUT R2, R0, R7, RZ, 0x3c, !PT ;  /* 0x0000000700027212 */ /* 0x000fe400078e3cff */
[----:B------:R-:W-:Y:S02]  /*faf0*/  IABS R3, R4 ;  /* 0x0000000400037213 */ /* 0x000fe40000000000 */
[----:B------:R-:W-:Y:S01]  /*fb00*/  ISETP.GE.AND P2, PT, R2, RZ, PT ;  /* 0x000000ff0200720c */ /* 0x000fe20003f46270 */
[----:B------:R-:W-:Y:S02]  /*fb10*/  @P0 VIADD R6, R6, 0x1 ;  /* 0x0000000106060836 */ /* 0x000fe40000000000 */
        /* <DEDUP_REMOVED lines=23> */
.L_x_9524:
[----:B------:R-:W-:Y:S01]  /*fc90*/  UMOV UR4, URZ ;  /* 0x0000003f00047c82 */ /* 0x000fe20008000000 */
[----:B------:R-:W-:Y:S01]  /*fca0*/  UMOV UR5, URZ ;  /* 0x0000003f00057c82 */ /* 0x000fe20008000000 */
[----:B------:R-:W-:Y:S01]  /*fcb0*/  ULDC UR6, c[0x0][0xc3c] ;  /* 0x00030f0000067ab9 */ /* 0x000fe20000000800 */
[----:B------:R-:W-:Y:S02]  /*fcc0*/  IMAD.MOV.U32 R16, RZ, RZ, R0 ;  /* 0x000000ffff107224 */ /* 0x000fe400078e0000 */
[----:B------:R-:W-:Y:S02]  /*fcd0*/  IMAD.U32 R17, RZ, RZ, UR4 ;  /* 0x00000004ff117e24 */ /* 0x000fe4000f8e00ff */
[----:B------:R-:W-:Y:S02]  /*fce0*/  IMAD.U32 R18, RZ, RZ, UR5 ;  /* 0x00000005ff127e24 */ /* 0x000fe4000f8e00ff */
[----:B------:R-:W-:-:S07]  /*fcf0*/  IMAD.U32 R19, RZ, RZ, UR6 ;  /* 0x00000006ff137e24 */ /* 0x000fce000f8e00ff */
.L_x_9530:
[----:B------:R-:W2:Y:S01]  /*fd00*/  S2R R0, SR_TID.X ;  /* 0x0000000000007919 */ /* 0x000ea20000002100 */
[----:B------:R-:W-:Y:S05]  /*fd10*/  WARPSYNC.ALL ;  /* 0x0000000000007948 */ /* 0x000fea0003800000 */
[----:B------:R-:W-:Y:S01]  /*fd20*/  BAR.SYNC.DEFER_BLOCKING 0x4, 0x180 ;  /* 0x0106000000007b1d */ /* 0x000fe20000010000 */
[----:B--2---:R-:W-:-:S04]  /*fd30*/  LOP3.LUT R0, R0, 0x1f, RZ, 0xc0, !PT ;  /* 0x0000001f00007812 */ /* 0x004fc800078ec0ff */
[----:B------:R-:W-:-:S13]  /*fd40*/  ISETP.NE.AND P0, PT, R0, RZ, PT ;  /* 0x000000ff0000720c */ /* 0x000fda0003f05270 */
[----:B------:R-:W2:Y:S01]  /*fd50*/  @!P0 S2R R3, SR_CgaCtaId ;  /* 0x0000000000038919 */ /* 0x000ea20000008800 */
[----:B------:R-:W-:-:S04]  /*fd60*/  @!P0 MOV R0, 0x400 ;  /* 0x0000040000008802 */ /* 0x000fc80000000f00 */
[----:B--2---:R-:W-:-:S05]  /*fd70*/  @!P0 LEA R22, R3, R0, 0x18 ;  /* 0x0000000003168211 */ /* 0x004fca00078ec0ff */
[----:B------:R2:W-:Y:S01]  /*fd80*/  @!P0 STS.128 [R22+0x228d0], R16 ;  /* 0x0228d01016008388 */ /* 0x0005e20000000c00 */
[----:B------:R-:W-:Y:S06]  /*fd90*/  BAR.ARV 0x5, 0x180 ;  /* 0x0146000000007b1d */ /* 0x000fec0000002000 */
.L_x_9521:
[----:B------:R-:W-:Y:S02]  /*fda0*/  ULDC UR4, c[0x0][0xc3c] ;  /* 0x00030f0000047ab9 */ /* 0x000fe40000000800 */
[----:B--2---:R-:W-:-:S13]  /*fdb0*/  ISETP.GE.AND P0, PT, R19, UR4, PT ;  /* 0x0000000413007c0c */ /* 0x004fda000bf06270 */
[----:B------:R-:W-:Y:S05]  /*fdc0*/  @!P0 BRA `(.L_x_9531) ;  /* 0xffffffb800108947 */ /* 0x000fea000383ffff */
[----:B------:R-:W-:Y:S05]  /*fdd0*/  BSYNC B8 ;  /* 0x0000000000087941 */ /* 0x000fea0003800000 */
.L_x_9470:
[----:B------:R-:W2:Y:S01]  /*fde0*/  LDL.LU R0, [R1+0x24] ;  /* 0x0000240001007983 */ /* 0x000ea20000300800 */
[----:B------:R-:W-:Y:S01]  /*fdf0*/  BSSY B0, `(.L_x_9532) ;  /* 0x000000b000007945 */ /* 0x000fe20003800000 */
[----:B------:R-:W5:Y:S01]  /*fe00*/  S2R R5, SR_CgaCtaId ;  /* 0x0000000000057919 */ /* 0x000f620000008800 */
[----:B--2---:R-:W-:-:S05]  /*fe10*/  VIADD R0, R0, 0x1 ;  /* 0x0000000100007836 */ /* 0x004fca0000000000 */
        /* <DEDUP_REMOVED lines=8> */
.L_x_9652:
[----:B------:R-:W-:Y:S05]  /*fea0*/  BSYNC B0 ;  /* 0x0000000000007941 */ /* 0x000fea0003800000 */
.L_x_9532:
[----:B------:R-:W-:-:S03]  /*feb0*/  UMOV UR4, 0xffffffff ;  /* 0xffffffff00047882 */ /* 0x000fc60000000000 */
[----:B------:R-:W-:Y:S05]  /*fec0*/  BRA.DIV UR4, `(.L_x_9534) ;  /* 0x0000003a04987947 */ /* 0x000fea000b800000 */
[----:B-1----:R-:W1:Y:S02]  /*fed0*/  S2R R0, SR_TID.X ;  /* 0x0000000000007919 */ /* 0x002e640000002100 */
[----:B-1----:R-:W-:-:S04]  /*fee0*/  SHF.R.U32.HI R0, RZ, 0x5, R0 ;  /* 0x00000005ff007819 */ /* 0x002fc80000011600 */
[----:B------:R-:W-:-:S05]  /*fef0*/  LOP3.LUT R0, R0, 0x3, RZ, 0xc0, !PT ;  /* 0x0000000300007812 */ /* 0x000fca00078ec0ff */
[----:B------:R1:W2:Y:S02]  /*ff00*/  SHFL.IDX PT, R14, R0, RZ, 0x1f ;  /* 0x00001fff000e7589 */ /* 0x0002a400000e0000 */
.L_x_9655:
[----:B--2---:R-:W-:Y:S01]  /*ff10*/  ISETP.NE.AND P0, PT, R14, RZ, PT ;  /* 0x000000ff0e00720c */ /* 0x004fe20003f05270 */
[----:B------:R-:W-:-:S12]  /*ff20*/  BSSY B0, `(.L_x_9535) ;  /* 0x0000024000007945 */ /* 0x000fd80003800000 */
[----:B------:R-:W-:Y:S05]  /*ff30*/  @P0 BRA `(.L_x_9536) ;  /* 0x0000000000880947 */ /* 0x000fea0003800000 */
[----:B------:R-:W-:-:S03]  /*ff40*/  UMOV UR4, 0xffffffff ;  /* 0xffffffff00047882 */ /* 0x000fc60000000000 */
[----:B------:R-:W-:Y:S05]  /*ff50*/  BRA.DIV UR4, `(.L_x_9537) ;  /* 0x0000003a04a87947 */ /* 0x000fea000b800000 */
[----:B------:R-:W-:-:S13]  /*ff60*/  ELECT P6, URZ, PT ;  /* 0x00000000003f782f */ /* 0x000fda00038c0000 */
.L_x_9658:
[----:B------:R-:W-:Y:S05]  /*ff70*/  @!P6 BRA `(.L_x_9536) ;  /* 0x000000000078e947 */ /* 0x000fea0003800000 */
[----:B------:R-:W-:-:S06]  /*ff80*/  ULOP3.LUT UR4, UR38, 0x2, URZ, 0xfc, !UPT ;  /* 0x0000000226047892 */ /* 0x000fcc000f8efc3f */
[----:B-1----:R-:W-:-:S05]  /*ff90*/  IMAD.U32 R0, RZ, RZ, UR4 ;  /* 0x00000004ff007e24 */ /* 0x002fca000f8e00ff */
[----:B------:R-:W-:-:S13]  /*ffa0*/  ISETP.NE.AND P0, PT, R0, 0x3, PT ;  /* 0x000000030000780c */ /* 0x000fda0003f05270 */
[----:B------:R-:W-:Y:S05]  /*ffb0*/  @!P0 BRA `(.L_x_9538) ;  /* 0x0000000000048947 */ /* 0x000fea0003800000 */
[----:B------:R-:W-:Y:S01]  /*ffc0*/  BPT.TRAP 0x1 ;  /* 0x000000040000795c */ /* 0x000fe20000300000 */
.L_x_9538:
[----:B------:R-:W-:Y:S01]  /*ffd0*/  IMAD R5, R24, 0x8, R7 ;  /* 0x0000000818057824 */ /* 0x000fe200078e0207 */
[----:B------:R-:W-:Y:S01]  /*ffe0*/  SHF.L.U32 R0, R26, 0x1f, RZ ;  /* 0x0000001f1a007819 */ /* 0x000fe200000006ff */
[----:B------:R-:W-:-:S03]  /*fff0*/  VIADD R24, R24, 0x1 ;  /* 0x0000000118187836 */ /* 0x000fc60000000000 */
[----:B------:R-:W1:Y:S02]  /*10000*/  SYNCS.PHASECHK.TRANS64.TRYWAIT P1, [R5+URZ+0x22840], R0 ;  /* 0x02284000050075a7 */ /* 0x000e64000802017f */
[----:B------:R-:W-:-:S04]  /*10010*/  ISETP.NE.AND P2, PT, R24, 0x2, PT ;  /* 0x000000021800780c */ /* 0x000fc80003f45270 */
[----:B------:R-:W-:Y:S01]  /*10020*/  SEL R3, RZ, 0x1, P2 ;  /* 0x00000001ff037807 */ /* 0x000fe20001000000 */
[----:B-1----:R-:W-:Y:S08]  /*10030*/  @!P1 BRA `(.L_x_9539) ;  /* 0x0000003800909947 */ /* 0x002ff00003800000 */
.L_x_9659:
[----:B------:R-:W-:Y:S02]  /*10040*/  SEL R24, R24, RZ, P2 ;  /* 0x000000ff18187207 */ /* 0x000fe40001000000 */
[----:B------:R-:W-:Y:S01]  /*10050*/  LOP3.LUT R2, R26, R3, RZ, 0x3c, !PT ;  /* 0x000000031a027212 */ /* 0x000fe200078e3cff */
[----:B------:R-:W-:Y:S06]  /*10060*/  @!P0 BRA `(.L_x_9540) ;  /* 0x0000000000048947 */ /* 0x000fec0003800000 */
[----:B------:R-:W-:Y:S01]  /*10070*/  BPT.TRAP 0x1 ;  /* 0x000000040000795c */ /* 0x000fe20000300000 */
.L_x_9540:
[----:B------:R-:W-:Y:S01]  /*10080*/  IMAD R3, R24, 0x8, R7 ;  /* 0x0000000818037824 */ /* 0x000fe200078e0207 */
[----:B------:R-:W-:-:S04]  /*10090*/  SHF.L.U32 R2, R2, 0x1f, RZ ;  /* 0x0000001f02027819 */ /* 0x000fc800000006ff */
[----:B------:R-:W2:Y:S02]  /*100a0*/  SYNCS.PHASECHK.TRANS64.TRYWAIT P1, [R3+URZ+0x22840], R2 ;  /* 0x02284002030075a7 */ /* 0x000ea4000802017f */
[----:B--2---:R-:W-:Y:S05]  /*100b0*/  @!P1 BRA `(.L_x_9541) ;  /* 0x0000003800849947 */ /* 0x004fea0003800000 */
.L_x_9660:
[----:B------:R-:W-:Y:S05]  /*100c0*/  @!P0 BRA `(.L_x_9542) ;  /* 0x0000000000048947 */ /* 0x000fea0003800000 */
[----:B------:R-:W-:Y:S01]  /*100d0*/  BPT.TRAP 0x1 ;  /* 0x000000040000795c */ /* 0x000fe20000300000 */
.L_x_9542:
[----:B------:R-:W5:Y:S02]  /*100e0*/  SYNCS.PHASECHK.TRANS64.TRYWAIT P1, [R5+URZ+0x22860], R0 ;  /* 0x02286000050075a7 */ /* 0x000f64000802017f */
[----:B-----5:R-:W-:Y:S05]  /*100f0*/  @!P1 BRA `(.L_x_9543) ;  /* 0x0000003800889947 */ /* 0x020fea0003800000 */
.L_x_9661:
[----:B------:R-:W-:Y:S05]  /*10100*/  @!P0 BRA `(.L_x_9544) ;  /* 0x0000000000048947 */ /* 0x000fea0003800000 */
[----:B------:R-:W-:Y:S01]  /*10110*/  BPT.TRAP 0x1 ;  /* 0x000000040000795c */ /* 0x000fe20000300000 */
.L_x_9544:
[----:B------:R0:W0:Y:S02]  /*10120*/  SYNCS.PHASECHK.TRANS64.TRYWAIT P0, [R3+URZ+0x22860], R2 ;  /* 0x02286002030075a7 */ /* 0x000024000800017f */
[----:B0-----:R-:W-:Y:S05]  /*10130*/  @!P0 NANOSLEEP.SYNCS 0x989680 ;  /* 0x009896800000895d */ /* 0x001fea0003900000 */
[----:B------:R-:W0:Y:S02]  /*10140*/  @!P0 SYNCS.PHASECHK.TRANS64 P0, [R3+URZ+0x22860], R2 ;  /* 0x02286002030085a7 */ /* 0x000e24000800007f */
[----:B0-----:R-:W-:Y:S05]  /*10150*/  @!P0 BRA `(.L_x_9544) ;  /* 0xfffffffc00f08947 */ /* 0x001fea000383ffff */
.L_x_9536:
[----:B------:R-:W-:Y:S05]  /*10160*/  BSYNC B0 ;  /* 0x0000000000007941 */ /* 0x000fea0003800000 */
.L_x_9535:
[----:B------:R-:W-:Y:S05]  /*10170*/  EXIT ;  /* 0x000000000000794d */ /* 0x000fea0003800000 */
.L_x_9417:
[----:B0-----:R0:W1:Y:S02]  /*10180*/  SYNCS.PHASECHK.TRANS64.TRYWAIT P0, [R7+URZ+0x22800], R0 ;  /* 0x02280000070075a7 */ /* 0x001064000800017f */
[----:B-1----:R-:W-:Y:S05]  /*10190*/  @!P0 NANOSLEEP.SYNCS 0x989680 ;  /* 0x009896800000895d */ /* 0x002fea0003900000 */
[----:B------:R-:W1:Y:S02]  /*101a0*/  @!P0 SYNCS.PHASECHK.TRANS64 P0, [R7+URZ+0x22800], R0 ;  /* 0x02280000070085a7 */ /* 0x000e64000800007f */
[----:B-1----:R-:W-:Y:S05]  /*101b0*/  @!P0 BRA `(.L_x_9417) ;  /* 0xfffffffc00f08947 */ /* 0x002fea000383ffff */
[----:B------:R-:W-:Y:S05]  /*101c0*/  BRA `(.L_x_9545) ;  /* 0xffffff1c00247947 */ /* 0x000fea000383ffff */
.L_x_9421:
[----:B-1----:R-:W-:-:S04]  /*101d0*/  IMAD.U32 R0, RZ, RZ, UR22 ;  /* 0x00000016ff007e24 */ /* 0x002fc8000f8e00ff */
[----:B------:R1:W2:Y:S03]  /*101e0*/  SYNCS.PHASECHK.TRANS64.TRYWAIT P1, [R0+URZ+0x22830], R9 ;  /* 0x02283009000075a7 */ /* 0x0002a6000802017f */
[----:B--2---:R-:W-:Y:S05]  /*101f0*/  @!P1 NANOSLEEP.SYNCS 0x989680 ;  /* 0x009896800000995d */ /* 0x004fea0003900000 */
[----:B------:R-:W2:Y:S02]  /*10200*/  @!P1 SYNCS.PHASECHK.TRANS64 P1, [R0+URZ+0x22830], R9 ;  /* 0x02283009000095a7 */ /* 0x000ea4000802007f */
[----:B--2---:R-:W-:Y:S05]  /*10210*/  @!P1 BRA `(.L_x_9421) ;  /* 0xfffffffc00ec9947 */ /* 0x004fea000383ffff */
[----:B------:R-:W-:Y:S05]  /*10220*/  BRA `(.L_x_9420) ;  /* 0xffffff1c004c7947 */ /* 0x000fea000383ffff */
.L_x_9426:
[----:B---3--:R-:W-:-:S04]  /*10230*/  IMAD.U32 R10, RZ, RZ, UR22 ;  /* 0x00000016ff0a7e24 */ /* 0x008fc8000f8e00ff */
[----:B------:R3:W4:Y:S03]  /*10240*/  SYNCS.PHASECHK.TRANS64.TRYWAIT P1, [R10+URZ+0x22850], R9 ;  /* 0x022850090a0075a7 */ /* 0x000726000802017f */
[----:B----4-:R-:W-:Y:S05]  /*10250*/  @!P1 NANOSLEEP.SYNCS 0x989680 ;  /* 0x009896800000995d */ /* 0x010fea0003900000 */
[----:B------:R-:W4:Y:S02]  /*10260*/  @!P1 SYNCS.PHASECHK.TRANS64 P1, [R10+URZ+0x22850], R9 ;  /* 0x022850090a0095a7 */ /* 0x000f24000802007f */
[----:B----4-:R-:W-:Y:S05]  /*10270*/  @!P1 BRA `(.L_x_9426) ;  /* 0xfffffffc00ec9947 */ /* 0x010fea000383ffff */
[----:B------:R-:W-:Y:S05]  /*10280*/  BRA `(.L_x_9425) ;  /* 0xffffff3000c07947 */ /* 0x000fea000383ffff */
.L_x_9432:
[----:B-1----:R-:W-:-:S04]  /*10290*/  IMAD.U32 R0, RZ, RZ, UR25 ;  /* 0x00000019ff007e24 */ /* 0x002fc8000f8e00ff */
[----:B------:R1:W2:Y:S03]  /*102a0*/  SYNCS.PHASECHK.TRANS64.TRYWAIT P1, [R0+URZ+0x22830], R7 ;  /* 0x02283007000075a7 */ /* 0x0002a6000802017f */
[----:B--2---:R-:W-:Y:S05]  /*102b0*/  @!P1 NANOSLEEP.SYNCS 0x989680 ;  /* 0x009896800000995d */ /* 0x004fea0003900000 */
[----:B------:R-:W2:Y:S02]  /*102c0*/  @!P1 SYNCS.PHASECHK.TRANS64 P1, [R0+URZ+0x22830], R7 ;  /* 0x02283007000095a7 */ /* 0x000ea4000802007f */
[----:B--2---:R-:W-:Y:S05]  /*102d0*/  @!P1 BRA `(.L_x_9432) ;  /* 0xfffffffc00ec9947 */ /* 0x004fea000383ffff */
[----:B------:R-:W-:Y:S05]  /*102e0*/  BRA `(.L_x_9431) ;  /* 0xffffff3400dc7947 */ /* 0x000fea000383ffff */
.L_x_9437:
[----:B---3--:R-:W-:-:S04]  /*102f0*/  IMAD.U32 R8, RZ, RZ, UR25 ;  /* 0x00000019ff087e24 */ /* 0x008fc8000f8e00ff */
[----:B------:R3:W4:Y:S03]  /*10300*/  SYNCS.PHASECHK.TRANS64.TRYWAIT P1, [R8+URZ+0x22850], R7 ;  /* 0x02285007080075a7 */ /* 0x000726000802017f */
[----:B----4-:R-:W-:Y:S05]  /*10310*/  @!P1 NANOSLEEP.SYNCS 0x989680 ;  /* 0x009896800000995d */ /* 0x010fea0003900000 */
[----:B------:R-:W4:Y:S02]  /*10320*/  @!P1 SYNCS.PHASECHK.TRANS64 P1, [R8+URZ+0x22850], R7 ;  /* 0x02285007080095a7 */ /* 0x000f24000802007f */
[----:B----4-:R-:W-:Y:S05]  /*10330*/  @!P1 BRA `(.L_x_9437) ;  /* 0xfffffffc00ec9947 */ /* 0x010fea000383ffff */
[----:B------:R-:W-:Y:S05]  /*10340*/  BRA `(.L_x_9436) ;  /* 0xffffff4c00fc7947 */ /* 0x000fea000383ffff */
.L_x_9484:
        /* <DEDUP_REMOVED lines=11> */
.L_x_9547:
[----:B------:R-:W-:Y:S05]  /*10400*/  BSYNC B0 ;  /* 0x0000000000007941 */ /* 0x000fea0003800000 */
.L_x_9546:
[----:B------:R-:W-:Y:S05]  /*10410*/  BRA `(.L_x_9548) ;  /* 0xffffffc000707947 */ /* 0x000fea000383ffff */
.L_x_9487:
[----:B0-----:R0:W1:Y:S02]  /*10420*/  SYNCS.PHASECHK.TRANS64.TRYWAIT P0, [R33+URZ+0x22840], R0 ;  /* 0x02284000210075a7 */ /* 0x001064000800017f */
[----:B-1----:R-:W-:Y:S05]  /*10430*/  @!P0 NANOSLEEP.SYNCS 0x989680 ;  /* 0x009896800000895d */ /* 0x002fea0003900000 */
[----:B------:R-:W1:Y:S02]  /*10440*/  @!P0 SYNCS.PHASECHK.TRANS64 P0, [R33+URZ+0x22840], R0 ;  /* 0x02284000210085a7 */ /* 0x000e64000800007f */
[----:B-1----:R-:W-:Y:S05]  /*10450*/  @!P0 BRA `(.L_x_9487) ;  /* 0xfffffffc00f08947 */ /* 0x002fea000383ffff */
[----:B------:R-:W-:Y:S05]  /*10460*/  BRA `(.L_x_9549) ;  /* 0xffffffc000987947 */ /* 0x000fea000383ffff */
.L_x_9488:
        /* <DEDUP_REMOVED lines=8> */
.L_x_9551:
[----:B------:R-:W-:Y:S05]  /*104f0*/  BSYNC B0 ;  /* 0x0000000000007941 */ /* 0x000fea0003800000 */
.L_x_9550:
        /* <DEDUP_REMOVED lines=9> */
.L_x_9552:
[----:B------:R-:W-:Y:S02]  /*10590*/  IMAD.MOV.U32 R13, RZ, RZ, R4 ;  /* 0x000000ffff0d7224 */ /* 0x000fe400078e0004 */
[----:B------:R-:W-:Y:S02]  /*105a0*/  IMAD.MOV.U32 R12, RZ, RZ, 0x1 ;  /* 0x00000001ff0c7424 */ /* 0x000fe400078e00ff */
[----:B------:R-:W-:-:S07]  /*105b0*/  IMAD.MOV.U32 R3, RZ, RZ, R14 ;  /* 0x000000ffff037224 */ /* 0x000fce00078e000e */
[----:B------:R-:W-:Y:S05]  /*105c0*/  WARPSYNC.COLLECTIVE R15, `(.L_x_9553) ;  /* 0x000000000f087348 */ /* 0x000fea0003c00000 */
[----:B------:R0:W1:Y:S02]  /*105d0*/  SHFL.IDX P6, R14, R13, R12, R11 ;  /* 0x0000000c0d0e7389 */ /* 0x00006400000c000b */
[----:B01----:R-:W-:Y:S01]  /*105e0*/  ENDCOLLECTIVE ;  /* 0x000000000000791b */ /* 0x003fe20003800000 */
.L_x_9553:
        /* <DEDUP_REMOVED lines=15> */
.L_x_9554:
[----:B------:R-:W-:Y:S02]  /*106e0*/  @P0 IMAD R7, R5, 0x2, R22 ;  /* 0x0000000205070824 */ /* 0x000fe400078e0216 */
[----:B------:R-:W-:Y:S02]  /*106f0*/  IMAD.MOV.U32 R13, RZ, RZ, R4 ;  /* 0x000000ffff0d7224 */ /* 0x000fe400078e0004 */
[----:B------:R-:W-:Y:S02]  /*10700*/  IMAD.MOV.U32 R12, RZ, RZ, 0x2 ;  /* 0x00000002ff0c7424 */ /* 0x000fe400078e00ff */
[----:B------:R-:W-:-:S07]  /*10710*/  IMAD.MOV.U32 R3, RZ, RZ, R14 ;  /* 0x000000ffff037224 */ /* 0x000fce00078e000e */
[----:B------:R-:W-:Y:S05]  /*10720*/  WARPSYNC.COLLECTIVE R15, `(.L_x_9555) ;  /* 0x000000000f087348 */ /* 0x000fea0003c00000 */
[----:B------:R0:W1:Y:S02]  /*10730*/  SHFL.IDX P6, R14, R13, R12, R11 ;  /* 0x0000000c0d0e7389 */ /* 0x00006400000c000b */
[----:B01----:R-:W-:Y:S01]  /*10740*/  ENDCOLLECTIVE ;  /* 0x000000000000791b */ /* 0x003fe20003800000 */
.L_x_9555:
        /* <DEDUP_REMOVED lines=15> */
.L_x_9556:
[----:B------:R-:W-:Y:S02]  /*10840*/  @P0 IMAD R7, R5, 0x2, R22 ;  /* 0x0000000205070824 */ /* 0x000fe400078e0216 */
[----:B------:R-:W-:Y:S02]  /*10850*/  IMAD.MOV.U32 R13, RZ, RZ, R4 ;  /* 0x000000ffff0d7224 */ /* 0x000fe400078e0004 */
[----:B------:R-:W-:Y:S02]  /*10860*/  IMAD.MOV.U32 R12, RZ, RZ, 0x3 ;  /* 0x00000003ff0c7424 */ /* 0x000fe400078e00ff */
[----:B------:R-:W-:-:S07]  /*10870*/  IMAD.MOV.U32 R3, RZ, RZ, R14 ;  /* 0x000000ffff037224 */ /* 0x000fce00078e000e */
[----:B------:R-:W-:Y:S05]  /*10880*/  WARPSYNC.COLLECTIVE R15, `(.L_x_9557) ;  /* 0x000000000f087348 */ /* 0x000fea0003c00000 */
[----:B------:R0:W1:Y:S02]  /*10890*/  SHFL.IDX P6, R14, R13, R12, R11 ;  /* 0x0000000c0d0e7389 */ /* 0x00006400000c000b */
[----:B01----:R-:W-:Y:S01]  /*108a0*/  ENDCOLLECTIVE ;  /* 0x000000000000791b */ /* 0x003fe20003800000 */
.L_x_9557:
        /* <DEDUP_REMOVED lines=15> */
.L_x_9558:
[----:B------:R-:W-:Y:S02]  /*109a0*/  @P0 IMAD R7, R5, 0x2, R22 ;  /* 0x0000000205070824 */ /* 0x000fe400078e0216 */
[----:B------:R-:W-:Y:S02]  /*109b0*/  IMAD.MOV.U32 R13, RZ, RZ, R4 ;  /* 0x000000ffff0d7224 */ /* 0x000fe400078e0004 */
[----:B------:R-:W-:Y:S02]  /*109c0*/  IMAD.MOV.U32 R12, RZ, RZ, 0x4 ;  /* 0x00000004ff0c7424 */ /* 0x000fe400078e00ff */
[----:B------:R-:W-:-:S07]  /*109d0*/  IMAD.MOV.U32 R3, RZ, RZ, R14 ;  /* 0x000000ffff037224 */ /* 0x000fce00078e000e */
[----:B------:R-:W-:Y:S05]  /*109e0*/  WARPSYNC.COLLECTIVE R15, `(.L_x_9559) ;  /* 0x000000000f087348 */ /* 0x000fea0003c00000 */
[----:B------:R0:W1:Y:S02]  /*109f0*/  SHFL.IDX P6, R14, R13, R12, R11 ;  /* 0x0000000c0d0e7389 */ /* 0x00006400000c000b */
[----:B01----:R-:W-:Y:S01]  /*10a00*/  ENDCOLLECTIVE ;  /* 0x000000000000791b */ /* 0x003fe20003800000 */
.L_x_9559:
        /* <DEDUP_REMOVED lines=15> */
.L_x_9560:
[----:B------:R-:W-:Y:S02]  /*10b00*/  @P0 IMAD R7, R5, 0x2, R22 ;  /* 0x0000000205070824 */ /* 0x000fe400078e0216 */
[----:B------:R-:W-:Y:S02]  /*10b10*/  IMAD.MOV.U32 R13, RZ, RZ, R4 ;  /* 0x000000ffff0d7224 */ /* 0x000fe400078e0004 */
[----:B------:R-:W-:Y:S02]  /*10b20*/  IMAD.MOV.U32 R12, RZ, RZ, 0x5 ;  /* 0x00000005ff0c7424 */ /* 0x000fe400078e00ff */
[----:B------:R-:W-:-:S07]  /*10b30*/  IMAD.MOV.U32 R3, RZ, RZ, R14 ;  /* 0x000000ffff037224 */ /* 0x000fce00078e000e */
[----:B------:R-:W-:Y:S05]  /*10b40*/  WARPSYNC.COLLECTIVE R15, `(.L_x_9561) ;  /* 0x000000000f087348 */ /* 0x000fea0003c00000 */
[----:B------:R0:W1:Y:S02]  /*10b50*/  SHFL.IDX P6, R14, R13, R12, R11 ;  /* 0x0000000c0d0e7389 */ /* 0x00006400000c000b */
[----:B01----:R-:W-:Y:S01]  /*10b60*/  ENDCOLLECTIVE ;  /* 0x000000000000791b */ /* 0x003fe20003800000 */
.L_x_9561:
        /* <DEDUP_REMOVED lines=10> */
.L_x_9562:
[----:B------:R-:W-:Y:S01]  /*10c10*/  @!PT LDS RZ, [RZ] ;  /* 0x00000000fffff984 */ /* 0x000fe20000000800 */
[----:B------:R-:W-:Y:S01]  /*10c20*/  @!PT LDS RZ, [RZ] ;  /* 0x00000000fffff984 */ /* 0x000fe20000000800 */
[----:B------:R-:W-:Y:S01]  /*10c30*/  @!PT LDS RZ, [RZ] ;  /* 0x00000000fffff984 */ /* 0x000fe20000000800 */
[----:B------:R1:W-:Y:S01]  /*10c40*/  @P0 LDGSTS.E.BYPASS.LTC128B.128 [R7+0x1e400], desc[UR50][R2.64], !P2 ;  /* 0x1e40000002070fae */ /* 0x0003e2000d101d72 */
[----:B------:R-:W-:Y:S01]  /*10c50*/  IMAD.MOV.U32 R0, RZ, RZ, R14 ;  /* 0x000000ffff007224 */ /* 0x000fe200078e000e */
[----:B------:R-:W-:Y:S06]  /*10c60*/  BRA `(.L_x_9563) ;  /* 0xffffffbc00f87947 */ /* 0x000fec000383ffff */
.L_x_9493:
        /* <DEDUP_REMOVED lines=9> */
.L_x_9564:
[C---:B------:R-:W-:Y:S01]  /*10d00*/  VIADD R6, R17.reuse, 0x10 ;  /* 0x0000001011067836 */ /* 0x040fe20000000000 */
[----:B------:R-:W-:Y:S01]  /*10d10*/  ISETP.GE.AND P0, PT, R17, R5, PT ;  /* 0x000000051100720c */ /* 0x000fe20003f06270 */
[----:B------:R-:W-:Y:S02]  /*10d20*/  IMAD.MOV.U32 R13, RZ, RZ, R0 ;  /* 0x000000ffff0d7224 */ /* 0x000fe400078e0000 */
[----:B------:R-:W-:-:S10]  /*10d30*/  IMAD.MOV.U32 R2, RZ, RZ, R14 ;  /* 0x000000ffff027224 */ /* 0x000fd400078e000e */
[----:B------:R-:W-:Y:S05]  /*10d40*/  WARPSYNC.COLLECTIVE R15, `(.L_x_9565) ;  /* 0x000000000f087348 */ /* 0x000fea0003c00000 */
[----:B------:R0:W1:Y:S02]  /*10d50*/  SHFL.IDX P6, R14, R13, R12, R11 ;  /* 0x0000000c0d0e7389 */ /* 0x00006400000c000b */
[----:B01----:R-:W-:Y:S01]  /*10d60*/  ENDCOLLECTIVE ;  /* 0x000000000000791b */ /* 0x003fe20003800000 */
.L_x_9565:
[----:B------:R-:W-:Y:S02]  /*10d70*/  IMAD.MOV.U32 R13, RZ, RZ, R4 ;  /* 0x000000ffff0d7224 */ /* 0x000fe400078e0004 */
[----:B------:R-:W-:Y:S02]  /*10d80*/  IMAD.MOV.U32 R12, RZ, RZ, 0x1 ;  /* 0x00000001ff0c7424 */ /* 0x000fe400078e00ff */
[----:B------:R-:W-:-:S07]  /*10d90*/  IMAD.MOV.U32 R3, RZ, RZ, R14 ;  /* 0x000000ffff037224 */ /* 0x000fce00078e000e */
[----:B------:R-:W-:Y:S05]  /*10da0*/  WARPSYNC.COLLECTIVE R15, `(.L_x_9566) ;  /* 0x000000000f087348 */ /* 0x000fea0003c00000 */
[----:B------:R0:W1:Y:S02]  /*10db0*/  SHFL.IDX P6, R14, R13, R12, R11 ;  /* 0x0000000c0d0e7389 */ /* 0x00006400000c000b */
[----:B01----:R-:W-:Y:S01]  /*10dc0*/  ENDCOLLECTIVE ;  /* 0x000000000000791b */ /* 0x003fe20003800000 */
.L_x_9566:
        /* <DEDUP_REMOVED lines=15> */
.L_x_9567:
[----:B------:R-:W-:Y:S02]  /*10ec0*/  IMAD.MOV.U32 R13, RZ, RZ, R4 ;  /* 0x000000ffff0d7224 */ /* 0x000fe400078e0004 */
[----:B------:R-:W-:Y:S02]  /*10ed0*/  IMAD.MOV.U32 R12, RZ, RZ, 0x2 ;  /* 0x00000002ff0c7424 */ /* 0x000fe400078e00ff */
[----:B------:R-:W-:-:S07]  /*10ee0*/  IMAD.MOV.U32 R3, RZ, RZ, R14 ;  /* 0x000000ffff037224 */ /* 0x000fce00078e000e */
[----:B------:R-:W-:Y:S05]  /*10ef0*/  WARPSYNC.COLLECTIVE R15, `(.L_x_9568) ;  /* 0x000000000f087348 */ /* 0x000fea0003c00000 */
[----:B------:R0:W1:Y:S02]  /*10f00*/  SHFL.IDX P6, R14, R13, R12, R11 ;  /* 0x0000000c0d0e7389 */ /* 0x00006400000c000b */
[----:B01----:R-:W-:Y:S01]  /*10f10*/  ENDCOLLECTIVE ;  /* 0x000000000000791b */ /* 0x003fe20003800000 */
.L_x_9568:
        /* <DEDUP_REMOVED lines=16> */
.L_x_9569:
[----:B------:R-:W-:Y:S02]  /*11020*/  IMAD.MOV.U32 R13, RZ, RZ, R4 ;  /* 0x000000ffff0d7224 */ /* 0x000fe400078e0004 */
[----:B------:R-:W-:Y:S02]  /*11030*/  IMAD.MOV.U32 R12, RZ, RZ, 0x3 ;  /* 0x00000003ff0c7424 */ /* 0x000fe400078e00ff */
[----:B------:R-:W-:-:S07]  /*11040*/  IMAD.MOV.U32 R3, RZ, RZ, R14 ;  /* 0x000000ffff037224 */ /* 0x000fce00078e000e */
[----:B------:R-:W-:Y:S05]  /*11050*/  WARPSYNC.COLLECTIVE R15, `(.L_x_9570) ;  /* 0x000000000f087348 */ /* 0x000fea0003c00000 */
[----:B------:R0:W1:Y:S02]  /*11060*/  SHFL.IDX P6, R14, R13, R12, R11 ;  /* 0x0000000c0d0e7389 */ /* 0x00006400000c000b */
[----:B01----:R-:W-:Y:S01]  /*11070*/  ENDCOLLECTIVE ;  /* 0x000000000000791b */ /* 0x003fe20003800000 */
.L_x_9570:
        /* <DEDUP_REMOVED lines=16> */
.L_x_9571:
[----:B------:R-:W-:Y:S02]  /*11180*/  IMAD.MOV.U32 R13, RZ, RZ, R4 ;  /* 0x000000ffff0d7224 */ /* 0x000fe400078e0004 */
[----:B------:R-:W-:Y:S02]  /*11190*/  IMAD.MOV.U32 R12, RZ, RZ, 0x4 ;  /* 0x00000004ff0c7424 */ /* 0x000fe400078e00ff */
[----:B------:R-:W-:-:S07]  /*111a0*/  IMAD.MOV.U32 R3, RZ, RZ, R14 ;  /* 0x000000ffff037224 */ /* 0x000fce00078e000e */
[----:B------:R-:W-:Y:S05]  /*111b0*/  WARPSYNC.COLLECTIVE R15, `(.L_x_9572) ;  /* 0x000000000f087348 */ /* 0x000fea0003c00000 */
[----:B------:R0:W1:Y:S02]  /*111c0*/  SHFL.IDX P6, R14, R13, R12, R11 ;  /* 0x0000000c0d0e7389 */ /* 0x00006400000c000b */
[----:B01----:R-:W-:Y:S01]  /*111d0*/  ENDCOLLECTIVE ;  /* 0x000000000000791b */ /* 0x003fe20003800000 */
.L_x_9572:
        /* <DEDUP_REMOVED lines=16> */
.L_x_9573:
[----:B------:R-:W-:Y:S02]  /*112e0*/  IMAD.MOV.U32 R13, RZ, RZ, R4 ;  /* 0x000000ffff0d7224 */ /* 0x000fe400078e0004 */
[----:B------:R-:W-:Y:S02]  /*112f0*/  IMAD.MOV.U32 R12, RZ, RZ, 0x5 ;  /* 0x00000005ff0c7424 */ /* 0x000fe400078e00ff */
[----:B------:R-:W-:-:S07]  /*11300*/  IMAD.MOV.U32 R3, RZ, RZ, R14 ;  /* 0x000000ffff037224 */ /* 0x000fce00078e000e */
[----:B------:R-:W-:Y:S05]  /*11310*/  WARPSYNC.COLLECTIVE R15, `(.L_x_9574) ;  /* 0x000000000f087348 */ /* 0x000fea0003c00000 */
[----:B------:R0:W1:Y:S02]  /*11320*/  SHFL.IDX P6, R14, R13, R12, R11 ;  /* 0x0000000c0d0e7389 */ /* 0x00006400000c000b */
[----:B01----:R-:W-:Y:S01]  /*11330*/  ENDCOLLECTIVE ;  /* 0x000000000000791b */ /* 0x003fe20003800000 */
.L_x_9574:
        /* <DEDUP_REMOVED lines=16> */
.L_x_9575:
[----:B------:R-:W-:Y:S02]  /*11440*/  IMAD.MOV.U32 R13, RZ, RZ, R4 ;  /* 0x000000ffff0d7224 */ /* 0x000fe400078e0004 */
[----:B------:R-:W-:Y:S02]  /*11450*/  IMAD.MOV.U32 R12, RZ, RZ, 0x6 ;  /* 0x00000006ff0c7424 */ /* 0x000fe400078e00ff */
[----:B------:R-:W-:-:S07]  /*11460*/  IMAD.MOV.U32 R3, RZ, RZ, R14 ;  /* 0x000000ffff037224 */ /* 0x000fce00078e000e */
[----:B------:R-:W-:Y:S05]  /*11470*/  WARPSYNC.COLLECTIVE R15, `(.L_x_9576) ;  /* 0x000000000f087348 */ /* 0x000fea0003c00000 */
[----:B------:R0:W1:Y:S02]  /*11480*/  SHFL.IDX P6, R14, R13, R12, R11 ;  /* 0x0000000c0d0e7389 */ /* 0x00006400000c000b */
[----:B01----:R-:W-:Y:S01]  /*11490*/  ENDCOLLECTIVE ;  /* 0x000000000000791b */ /* 0x003fe20003800000 */
.L_x_9576:
        /* <DEDUP_REMOVED lines=16> */
.L_x_9577:
[----:B------:R-:W-:Y:S02]  /*115a0*/  IMAD.MOV.U32 R13, RZ, RZ, R4 ;  /* 0x000000ffff0d7224 */ /* 0x000fe400078e0004 */
[----:B------:R-:W-:Y:S02]  /*115b0*/  IMAD.MOV.U32 R12, RZ, RZ, 0x7 ;  /* 0x00000007ff0c7424 */ /* 0x000fe400078e00ff */
[----:B------:R-:W-:-:S07]  /*115c0*/  IMAD.MOV.U32 R3, RZ, RZ, R14 ;  /* 0x000000ffff037224 */ /* 0x000fce00078e000e */
[----:B------:R-:W-:Y:S05]  /*115d0*/  WARPSYNC.COLLECTIVE R15, `(.L_x_9578) ;  /* 0x000000000f087348 */ /* 0x000fea0003c00000 */
[----:B------:R0:W1:Y:S02]  /*115e0*/  SHFL.IDX P6, R14, R13, R12, R11 ;  /* 0x0000000c0d0e7389 */ /* 0x00006400000c000b */
[----:B01----:R-:W-:Y:S01]  /*115f0*/  ENDCOLLECTIVE ;  /* 0x000000000000791b */ /* 0x003fe20003800000 */
.L_x_9578:
        /* <DEDUP_REMOVED lines=14> */
.L_x_9579:
[----:B------:R-:W-:Y:S05]  /*116e0*/  BRA `(.L_x_9580) ;  /* 0xffffffc000607947 */ /* 0x000fea000383ffff */
.L_x_9496:
[----:B0-----:R0:W1:Y:S02]  /*116f0*/  SYNCS.PHASECHK.TRANS64.TRYWAIT P0, [R22+URZ+0x22820], R3 ;  /* 0x02282003160075a7 */ /* 0x001064000800017f */
[----:B-1----:R-:W-:Y:S05]  /*11700*/  @!P0 NANOSLEEP.SYNCS 0x989680 ;  /* 0x009896800000895d */ /* 0x002fea0003900000 */
[----:B------:R-:W1:Y:S02]  /*11710*/  @!P0 SYNCS.PHASECHK.TRANS64 P0, [R22+URZ+0x22820], R3 ;  /* 0x02282003160085a7 */ /* 0x000e64000800007f */
[----:B-1----:R-:W-:Y:S05]  /*11720*/  @!P0 BRA `(.L_x_9496) ;  /* 0xfffffffc00f08947 */ /* 0x002fea000383ffff */
[----:B------:R-:W-:Y:S05]  /*11730*/  BRA `(.L_x_9581) ;  /* 0xffffffc000bc7947 */ /* 0x000fea000383ffff */
.L_x_9499:
[----:B-1----:R1:W2:Y:S02]  /*11740*/  SYNCS.PHASECHK.TRANS64.TRYWAIT P0, [R33+URZ+0x22860], R0 ;  /* 0x02286000210075a7 */ /* 0x0022a4000800017f */
[----:B--2---:R-:W-:Y:S05]  /*11750*/  @!P0 NANOSLEEP.SYNCS 0x989680 ;  /* 0x009896800000895d */ /* 0x004fea0003900000 */
[----:B------:R-:W2:Y:S02]  /*11760*/  @!P0 SYNCS.PHASECHK.TRANS64 P0, [R33+URZ+0x22860], R0 ;  /* 0x02286000210085a7 */ /* 0x000ea4000800007f */
[----:B--2---:R-:W-:Y:S05]  /*11770*/  @!P0 BRA `(.L_x_9499) ;  /* 0xfffffffc00f08947 */ /* 0x004fea000383ffff */
[----:B------:R-:W-:Y:S05]  /*11780*/  BRA `(.L_x_9582) ;  /* 0xffffffc000cc7947 */ /* 0x000fea000383ffff */
.L_x_9500:
        /* <DEDUP_REMOVED lines=8> */
.L_x_9584:
[----:B------:R-:W-:Y:S05]  /*11810*/  BSYNC B0 ;  /* 0x0000000000007941 */ /* 0x000fea0003800000 */
.L_x_9583:
[----:B------:R-:W0:Y:S01]  /*11820*/  S2R R7, SR_TID.X ;  /* 0x0000000000077919 */ /* 0x000e220000002100 */
[----:B------:R-:W-:Y:S01]  /*11830*/  IMAD.MOV.U32 R13, RZ, RZ, R5 ;  /* 0x000000ffff0d7224 */ /* 0x000fe200078e0005 */
[C---:B------:R-:W-:Y:S01]  /*11840*/  LOP3.LUT P2, RZ, R25.reuse, 0x2, RZ, 0xc0, !PT ;  /* 0x0000000219ff7812 */ /* 0x040fe2000784c0ff */
[----:B------:R-:W-:Y:S01]  /*11850*/  IMAD.MOV.U32 R12, RZ, RZ, RZ ;  /* 0x000000ffff0c7224 */ /* 0x000fe200078e00ff */
[----:B------:R-:W-:Y:S01]  /*11860*/  LOP3.LUT P1, RZ, R25, 0x4, RZ, 0xc0, !PT ;  /* 0x0000000419ff7812 */ /* 0x000fe2000782c0ff */
[----:B------:R-:W-:Y:S02]  /*11870*/  IMAD.MOV.U32 R11, RZ, RZ, 0x181f ;  /* 0x0000181fff0b7424 */ /* 0x000fe400078e00ff */
[----:B------:R-:W-:Y:S01]  /*11880*/  IMAD.MOV.U32 R15, RZ, RZ, -0x1 ;  /* 0xffffffffff0f7424 */ /* 0x000fe200078e00ff */
[----:B------:R-:W-:Y:S01]  /*11890*/  ISETP.LT.OR P4, PT, R32, 0x1, !P1 ;  /* 0x000000012000780c */ /* 0x000fe20004f81670 */
[----:B------:R-:W-:Y:S02]  /*118a0*/  IMAD.MOV.U32 R3, RZ, RZ, R14 ;  /* 0x000000ffff037224 */ /* 0x000fe400078e000e */
[----:B------:R-:W-:-:S10]  /*118b0*/  IMAD R4, R4, 0x2, R22 ;  /* 0x0000000204047824 */ /* 0x000fd400078e0216 */
[----:B0-----:R-:W-:Y:S05]  /*118c0*/  WARPSYNC.COLLECTIVE R15, `(.L_x_9585) ;  /* 0x000000000f087348 */ /* 0x001fea0003c00000 */
[----:B------:R1:W2:Y:S02]  /*118d0*/  SHFL.IDX P6, R14, R13, R12, R11 ;  /* 0x0000000c0d0e7389 */ /* 0x0002a400000c000b */
[----:B012---:R-:W-:Y:S01]  /*118e0*/  ENDCOLLECTIVE ;  /* 0x000000000000791b */ /* 0x007fe20003800000 */
.L_x_9585:
[----:B------:R-:W-:Y:S02]  /*118f0*/  IMAD.MOV.U32 R13, RZ, RZ, R6 ;  /* 0x000000ffff0d7224 */ /* 0x000fe400078e0006 */
[----:B------:R-:W-:Y:S02]  /*11900*/  IMAD.MOV.U32 R12, RZ, RZ, 0x1 ;  /* 0x00000001ff0c7424 */ /* 0x000fe400078e00ff */
[----:B------:R-:W-:-:S05]  /*11910*/  IMAD.SHL.U32 R7, R7, 0x8, RZ ;  /* 0x0000000807077824 */ /* 0x000fca00078e00ff */
[----:B------:R-:W-:-:S05]  /*11920*/  LOP3.LUT R7, R7, 0x38, RZ, 0xc0, !PT ;  /* 0x0000003807077812 */ /* 0x000fca00078ec0ff */
[----:B------:R-:W-:Y:S01]  /*11930*/  IMAD.SHL.U32 R0, R7, 0x2, RZ ;  /* 0x0000000207007824 */ /* 0x000fe200078e00ff */
[----:B------:R-:W-:-:S04]  /*11940*/  LOP3.LUT R7, R25, 0x1, RZ, 0xc0, !PT ;  /* 0x0000000119077812 */ /* 0x000fc800078ec0ff */
[----:B------:R-:W-:Y:S02]  /*11950*/  IADD3 R2, P0, R14, R0, RZ ;  /* 0x000000000e027210 */ /* 0x000fe40007f1e0ff */
[----:B------:R-:W-:-:S13]  /*11960*/  ISETP.NE.U32.AND P3, PT, R7, 0x1, PT ;  /* 0x000000010700780c */ /* 0x000fda0003f65070 */
[----:B------:R-:W-:Y:S05]  /*11970*/  WARPSYNC.COLLECTIVE R15, `(.L_x_9586) ;  /* 0x000000000f087348 */ /* 0x000fea0003c00000 */
[----:B------:R0:W1:Y:S02]  /*11980*/  SHFL.IDX P6, R14, R13, R12, R11 ;  /* 0x0000000c0d0e7389 */ /* 0x00006400000c000b */
[----:B01----:R-:W-:Y:S01]  /*11990*/  ENDCOLLECTIVE ;  /* 0x000000000000791b */ /* 0x003fe20003800000 */
.L_x_9586:
[----:B------:R-:W-:Y:S01]  /*119a0*/  IMAD.X R3, RZ, RZ, R3, P0 ;  /* 0x000000ffff037224 */ /* 0x000fe200000e0603 */
[----:B------:R-:W-:Y:S01]  /*119b0*/  ISETP.LT.OR P0, PT, R32, 0x1, P3 ;  /* 0x000000012000780c */ /* 0x000fe20001f01670 */
[----:B------:R-:W-:-:S12]  /*119c0*/  IMAD.MOV.U32 R13, RZ, RZ, R5 ;  /* 0x000000ffff0d7224 */ /* 0x000fd800078e0005 */
[----:B------:R-:W-:Y:S01]  /*119d0*/  @!PT LDS RZ, [RZ] ;  /* 0x00000000fffff984 */ /* 0x000fe20000000800 */
[----:B------:R-:W-:Y:S01]  /*119e0*/  @!PT LDS RZ, [RZ] ;  /* 0x00000000fffff984 */ /* 0x000fe20000000800 */
[----:B------:R-:W-:Y:S01]  /*119f0*/  @!PT LDS RZ, [RZ] ;  /* 0x00000000fffff984 */ /* 0x000fe20000000800 */
[----:B------:R-:W-:Y:S01]  /*11a00*/  LDGSTS.E.BYPASS.LTC128B.128 [R4+0x400], desc[UR50][R2.64], !P0 ;  /* 0x0040000002047fae */ /* 0x000fe2000c101d72 */
[----:B------:R-:W-:-:S13]  /*11a10*/  ISETP.LT.OR P0, PT, R32, 0x1, !P2 ;  /* 0x000000012000780c */ /* 0x000fda0005701670 */
[----:B------:R-:W-:Y:S01]  /*11a20*/  LDGSTS.E.BYPASS.LTC128B.128 [R4+0x3400], desc[UR50][R2.64+0x80], !P0 ;  /* 0x0340008002047fae */ /* 0x000fe2000c101d72 */
[----:B------:R-:W-:-:S03]  /*11a30*/  LOP3.LUT P0, RZ, R25, 0x8, RZ, 0xc0, !PT ;  /* 0x0000000819ff7812 */ /* 0x000fc6000780c0ff */
[----:B------:R-:W-:Y:S01]  /*11a40*/  LDGSTS.E.BYPASS.LTC128B.128 [R4+0x6400], desc[UR50][R2.64+0x100], !P4 ;  /* 0x0640010002047fae */ /* 0x000fe2000e101d72 */
[----:B------:R-:W-:-:S13]  /*11a50*/  ISETP.LT.OR P4, PT, R32, 0x1, !P0 ;  /* 0x000000012000780c */ /* 0x000fda0004781670 */
[----:B------:R0:W-:Y:S02]  /*11a60*/  LDGSTS.E.BYPASS.LTC128B.128 [R4+0x9400], desc[UR50][R2.64+0x180], !P4 ;  /* 0x0940018002047fae */ /* 0x0001e4000e101d72 */
[----:B0-----:R-:W-:-:S07]  /*11a70*/  IMAD.MOV.U32 R3, RZ, RZ, R14 ;  /* 0x000000ffff037224 */ /* 0x001fce00078e000e */
[----:B------:R-:W-:Y:S05]  /*11a80*/  WARPSYNC.COLLECTIVE R15, `(.L_x_9587) ;  /* 0x000000000f087348 */ /* 0x000fea0003c00000 */
[----:B------:R0:W1:Y:S02]  /*11a90*/  SHFL.IDX P6, R14, R13, R12, R11 ;  /* 0x0000000c0d0e7389 */ /* 0x00006400000c000b */
[----:B01----:R-:W-:Y:S01]  /*11aa0*/  ENDCOLLECTIVE ;  /* 0x000000000000791b */ /* 0x003fe20003800000 */
.L_x_9587:
[----:B------:R-:W-:Y:S02]  /*11ab0*/  IMAD.MOV.U32 R13, RZ, RZ, R6 ;  /* 0x000000ffff0d7224 */ /* 0x000fe400078e0006 */
[----:B------:R-:W-:Y:S01]  /*11ac0*/  IMAD.MOV.U32 R12, RZ, RZ, 0x2 ;  /* 0x00000002ff0c7424 */ /* 0x000fe200078e00ff */
[----:B------:R-:W-:-:S13]  /*11ad0*/  IADD3 R2, P4, R14, R0, RZ ;  /* 0x000000000e027210 */ /* 0x000fda0007f9e0ff */
[----:B------:R-:W-:Y:S05]  /*11ae0*/  WARPSYNC.COLLECTIVE R15, `(.L_x_9588) ;  /* 0x000000000f087348 */ /* 0x000fea0003c00000 */
[----:B------:R0:W1:Y:S02]  /*11af0*/  SHFL.IDX P6, R14, R13, R12, R11 ;  /* 0x0000000c0d0e7389 */ /* 0x00006400000c000b */
[----:B01----:R-:W-:Y:S01]  /*11b00*/  ENDCOLLECTIVE ;  /* 0x000000000000791b */ /* 0x003fe20003800000 */
.L_x_9588:
        /* <DEDUP_REMOVED lines=9> */
[----:B------:R-:W-:-:S13]  /*11ba0*/  ISETP.LT.OR P4, PT, R32, 0x11, !P1 ;  /* 0x000000112000780c */ /* 0x000fda0004f81670 */
[----:B------:R-:W-:Y:S01]  /*11bb0*/  LDGSTS.E.BYPASS.LTC128B.128 [R4+0x6c00], desc[UR50][R2.64+0x100], !P4 ;  /* 0x06c0010002047fae */ /* 0x000fe2000e101d72 */
[----:B------:R-:W-:-:S13]  /*11bc0*/  ISETP.LT.OR P4, PT, R32, 0x11, !P0 ;  /* 0x000000112000780c */ /* 0x000fda0004781670 */
[----:B------:R0:W-:Y:S02]  /*11bd0*/  LDGSTS.E.BYPASS.LTC128B.128 [R4+0x9c00], desc[UR50][R2.64+0x180], !P4 ;  /* 0x09c0018002047fae */ /* 0x0001e4000e101d72 */
[----:B0-----:R-:W-:-:S07]  /*11be0*/  IMAD.MOV.U32 R3, RZ, RZ, R14 ;  /* 0x000000ffff037224 */ /* 0x001fce00078e000e */
[----:B------:R-:W-:Y:S05]  /*11bf0*/  WARPSYNC.COLLECTIVE R15, `(.L_x_9589) ;  /* 0x000000000f087348 */ /* 0x000fea0003c00000 */
[----:B------:R0:W1:Y:S02]  /*11c00*/  SHFL.IDX P6, R14, R13, R12, R11 ;  /* 0x0000000c0d0e7389 */ /* 0x00006400000c000b */
[----:B01----:R-:W-:Y:S01]  /*11c10*/  ENDCOLLECTIVE ;  /* 0x000000000000791b */ /* 0x003fe20003800000 */
.L_x_9589:
[----:B------:R-:W-:Y:S02]  /*11c20*/  IMAD.MOV.U32 R13, RZ, RZ, R6 ;  /* 0x000000ffff0d7224 */ /* 0x000fe400078e0006 */
[----:B------:R-:W-:Y:S01]  /*11c30*/  IMAD.MOV.U32 R12, RZ, RZ, 0x3 ;  /* 0x00000003ff0c7424 */ /* 0x000fe200078e00ff */
[----:B------:R-:W-:-:S13]  /*11c40*/  IADD3 R2, P4, R14, R0, RZ ;  /* 0x000000000e027210 */ /* 0x000fda0007f9e0ff */
[----:B------:R-:W-:Y:S05]  /*11c50*/  WARPSYNC.COLLECTIVE R15, `(.L_x_9590) ;  /* 0x000000000f087348 */ /* 0x000fea0003c00000 */
[----:B------:R0:W1:Y:S02]  /*11c60*/  SHFL.IDX P6, R14, R13, R12, R11 ;  /* 0x0000000c0d0e7389 */ /* 0x00006400000c000b */
[----:B01----:R-:W-:Y:S01]  /*11c70*/  ENDCOLLECTIVE ;  /* 0x000000000000791b */ /* 0x003fe20003800000 */
.L_x_9590:
        /* <DEDUP_REMOVED lines=17> */
.L_x_9591:
[----:B------:R-:W-:Y:S02]  /*11d90*/  IMAD.MOV.U32 R13, RZ, RZ, R6 ;  /* 0x000000ffff0d7224 */ /* 0x000fe400078e0006 */
[----:B------:R-:W-:Y:S01]  /*11da0*/  IMAD.MOV.U32 R12, RZ, RZ, 0x4 ;  /* 0x00000004ff0c7424 */ /* 0x000fe200078e00ff */
[----:B------:R-:W-:-:S13]  /*11db0*/  IADD3 R2, P4, R14, R0, RZ ;  /* 0x000000000e027210 */ /* 0x000fda0007f9e0ff */
[----:B------:R-:W-:Y:S05]  /*11dc0*/  WARPSYNC.COLLECTIVE R15, `(.L_x_9592) ;  /* 0x000000000f087348 */ /* 0x000fea0003c00000 */
[----:B------:R0:W1:Y:S02]  /*11dd0*/  SHFL.IDX P6, R14, R13, R12, R11 ;  /* 0x0000000c0d0e7389 */ /* 0x00006400000c000b */
[----:B01----:R-:W-:Y:S01]  /*11de0*/  ENDCOLLECTIVE ;  /* 0x000000000000791b */ /* 0x003fe20003800000 */
.L_x_9592:
        /* <DEDUP_REMOVED lines=17> */
.L_x_9593:
[----:B------:R-:W-:Y:S02]  /*11f00*/  IMAD.MOV.U32 R13, RZ, RZ, R6 ;  /* 0x000000ffff0d7224 */ /* 0x000fe400078e0006 */
[----:B------:R-:W-:Y:S01]  /*11f10*/  IMAD.MOV.U32 R12, RZ, RZ, 0x5 ;  /* 0x00000005ff0c7424 */ /* 0x000fe200078e00ff */
[----:B------:R-:W-:-:S13]  /*11f20*/  IADD3 R2, P4, R14, R0, RZ ;  /* 0x000000000e027210 */ /* 0x000fda0007f9e0ff */
[----:B------:R-:W-:Y:S05]  /*11f30*/  WARPSYNC.COLLECTIVE R15, `(.L_x_9594) ;  /* 0x000000000f087348 */ /* 0x000fea0003c00000 */
[----:B------:R0:W1:Y:S02]  /*11f40*/  SHFL.IDX P6, R14, R13, R12, R11 ;  /* 0x0000000c0d0e7389 */ /* 0x00006400000c000b */
[----:B01----:R-:W-:Y:S01]  /*11f50*/  ENDCOLLECTIVE ;  /* 0x000000000000791b */ /* 0x003fe20003800000 */
.L_x_9594:
        /* <DEDUP_REMOVED lines=12> */
.L_x_9595:
        /* <DEDUP_REMOVED lines=9> */
.L_x_9507:
[----:B0-----:R0:W1:Y:S02]  /*120b0*/  SYNCS.PHASECHK.TRANS64.TRYWAIT P0, [R10+URZ+0x22840], R20 ;  /* 0x022840140a0075a7 */ /* 0x001064000800017f */
[----:B-1----:R-:W-:Y:S05]  /*120c0*/  @!P0 NANOSLEEP.SYNCS 0x989680 ;  /* 0x009896800000895d */ /* 0x002fea0003900000 */
[----:B------:R-:W1:Y:S02]  /*120d0*/  @!P0 SYNCS.PHASECHK.TRANS64 P0, [R10+URZ+0x22840], R20 ;  /* 0x022840140a0085a7 */ /* 0x000e64000800007f */
[----:B-1----:R-:W-:Y:S05]  /*120e0*/  @!P0 BRA `(.L_x_9507) ;  /* 0xfffffffc00f08947 */ /* 0x002fea000383ffff */
[----:B------:R-:W-:Y:S05]  /*120f0*/  BRA `(.L_x_9597) ;  /* 0xffffffc400307947 */ /* 0x000fea000383ffff */
.L_x_9508:
        /* <DEDUP_REMOVED lines=8> */
.L_x_9599:
[----:B------:R-:W-:Y:S05]  /*12180*/  BSYNC B1 ;  /* 0x0000000000017941 */ /* 0x000fea0003800000 */
.L_x_9598:
        /* <DEDUP_REMOVED lines=9> */
.L_x_9600:
[----:B------:R-:W-:Y:S02]  /*12220*/  IMAD.MOV.U32 R13, RZ, RZ, R8 ;  /* 0x000000ffff0d7224 */ /* 0x000fe400078e0008 */
[----:B------:R-:W-:Y:S02]  /*12230*/  IMAD.MOV.U32 R12, RZ, RZ, 0x1 ;  /* 0x00000001ff0c7424 */ /* 0x000fe400078e00ff */
[----:B------:R-:W-:-:S07]  /*12240*/  IMAD.MOV.U32 R2, RZ, RZ, R14 ;  /* 0x000000ffff027224 */ /* 0x000fce00078e000e */
[----:B------:R-:W-:Y:S05]  /*12250*/  WARPSYNC.COLLECTIVE R15, `(.L_x_9601) ;  /* 0x000000000f087348 */ /* 0x000fea0003c00000 */
[----:B------:R0:W1:Y:S02]  /*12260*/  SHFL.IDX P6, R14, R13, R12, R11 ;  /* 0x0000000c0d0e7389 */ /* 0x00006400000c000b */
[----:B01----:R-:W-:Y:S01]  /*12270*/  ENDCOLLECTIVE ;  /* 0x000000000000791b */ /* 0x003fe20003800000 */
.L_x_9601:
        /* <DEDUP_REMOVED lines=11> */
.L_x_9602:
[----:B------:R-:W-:Y:S02]  /*12330*/  IMAD.MOV.U32 R13, RZ, RZ, R8 ;  /* 0x000000ffff0d7224 */ /* 0x000fe400078e0008 */
[----:B------:R-:W-:Y:S02]  /*12340*/  IMAD.MOV.U32 R12, RZ, RZ, 0x2 ;  /* 0x00000002ff0c7424 */ /* 0x000fe400078e00ff */
[----:B------:R-:W-:-:S07]  /*12350*/  IMAD.MOV.U32 R2, RZ, RZ, R14 ;  /* 0x000000ffff027224 */ /* 0x000fce00078e000e */
[----:B------:R-:W-:Y:S05]  /*12360*/  WARPSYNC.COLLECTIVE R15, `(.L_x_9603) ;  /* 0x000000000f087348 */ /* 0x000fea0003c00000 */
[----:B------:R0:W1:Y:S02]  /*12370*/  SHFL.IDX P6, R14, R13, R12, R11 ;  /* 0x0000000c0d0e7389 */ /* 0x00006400000c000b */
[----:B01----:R-:W-:Y:S01]  /*12380*/  ENDCOLLECTIVE ;  /* 0x000000000000791b */ /* 0x003fe20003800000 */
.L_x_9603:
        /* <DEDUP_REMOVED lines=11> */
.L_x_9604:
[----:B------:R-:W-:Y:S02]  /*12440*/  IMAD.MOV.U32 R13, RZ, RZ, R8 ;  /* 0x000000ffff0d7224 */ /* 0x000fe400078e0008 */
[----:B------:R-:W-:Y:S02]  /*12450*/  IMAD.MOV.U32 R12, RZ, RZ, 0x3 ;  /* 0x00000003ff0c7424 */ /* 0x000fe400078e00ff */
[----:B------:R-:W-:-:S07]  /*12460*/  IMAD.MOV.U32 R2, RZ, RZ, R14 ;  /* 0x000000ffff027224 */ /* 0x000fce00078e000e */
[----:B------:R-:W-:Y:S05]  /*12470*/  WARPSYNC.COLLECTIVE R15, `(.L_x_9605) ;  /* 0x000000000f087348 */ /* 0x000fea0003c00000 */
[----:B------:R0:W1:Y:S02]  /*12480*/  SHFL.IDX P6, R14, R13, R12, R11 ;  /* 0x0000000c0d0e7389 */ /* 0x00006400000c000b */
[----:B01----:R-:W-:Y:S01]  /*12490*/  ENDCOLLECTIVE ;  /* 0x000000000000791b */ /* 0x003fe20003800000 */
.L_x_9605:
        /* <DEDUP_REMOVED lines=11> */
.L_x_9606:
[----:B------:R-:W-:Y:S02]  /*12550*/  IMAD.MOV.U32 R13, RZ, RZ, R8 ;  /* 0x000000ffff0d7224 */ /* 0x000fe400078e0008 */
[----:B------:R-:W-:Y:S02]  /*12560*/  IMAD.MOV.U32 R12, RZ, RZ, 0x4 ;  /* 0x00000004ff0c7424 */ /* 0x000fe400078e00ff */
[----:B------:R-:W-:-:S07]  /*12570*/  IMAD.MOV.U32 R2, RZ, RZ, R14 ;  /* 0x000000ffff027224 */ /* 0x000fce00078e000e */
[----:B------:R-:W-:Y:S05]  /*12580*/  WARPSYNC.COLLECTIVE R15, `(.L_x_9607) ;  /* 0x000000000f087348 */ /* 0x000fea0003c00000 */
[----:B------:R0:W1:Y:S02]  /*12590*/  SHFL.IDX P6, R14, R13, R12, R11 ;  /* 0x0000000c0d0e7389 */ /* 0x00006400000c000b */
[----:B01----:R-:W-:Y:S01]  /*125a0*/  ENDCOLLECTIVE ;  /* 0x000000000000791b */ /* 0x003fe20003800000 */
.L_x_9607:
        /* <DEDUP_REMOVED lines=11> */
.L_x_9608:
[----:B------:R-:W-:Y:S02]  /*12660*/  IMAD.MOV.U32 R13, RZ, RZ, R8 ;  /* 0x000000ffff0d7224 */ /* 0x000fe400078e0008 */
[----:B------:R-:W-:Y:S02]  /*12670*/  IMAD.MOV.U32 R12, RZ, RZ, 0x5 ;  /* 0x00000005ff0c7424 */ /* 0x000fe400078e00ff */
[----:B------:R-:W-:-:S07]  /*12680*/  IMAD.MOV.U32 R2, RZ, RZ, R14 ;  /* 0x000000ffff027224 */ /* 0x000fce00078e000e */
[----:B------:R-:W-:Y:S05]  /*12690*/  WARPSYNC.COLLECTIVE R15, `(.L_x_9609) ;  /* 0x000000000f087348 */ /* 0x000fea0003c00000 */
[----:B------:R0:W1:Y:S02]  /*126a0*/  SHFL.IDX P6, R14, R13, R12, R11 ;  /* 0x0000000c0d0e7389 */ /* 0x00006400000c000b */
[----:B01----:R-:W-:Y:S01]  /*126b0*/  ENDCOLLECTIVE ;  /* 0x000000000000791b */ /* 0x003fe20003800000 */
.L_x_9609:
        /* <DEDUP_REMOVED lines=11> */
.L_x_9610:
[----:B------:R-:W-:Y:S05]  /*12770*/  BRA `(.L_x_9611) ;  /* 0xffffffc000587947 */ /* 0x000fea000383ffff */
.L_x_9513:
[----:B--2---:R2:W3:Y:S02]  /*12780*/  SYNCS.PHASECHK.TRANS64.TRYWAIT P0, [R10+URZ+0x22860], R20 ;  /* 0x022860140a0075a7 */ /* 0x0044e4000800017f */
[----:B---3--:R-:W-:Y:S05]  /*12790*/  @!P0 NANOSLEEP.SYNCS 0x989680 ;  /* 0x009896800000895d */ /* 0x008fea0003900000 */
[----:B------:R-:W3:Y:S02]  /*127a0*/  @!P0 SYNCS.PHASECHK.TRANS64 P0, [R10+URZ+0x22860], R20 ;  /* 0x022860140a0085a7 */ /* 0x000ee4000800007f */
[----:B---3--:R-:W-:Y:S05]  /*127b0*/  @!P0 BRA `(.L_x_9513) ;  /* 0xfffffffc00f08947 */ /* 0x008fea000383ffff */
[----:B------:R-:W-:Y:S05]  /*127c0*/  BRA `(.L_x_9612) ;  /* 0xffffffc000a87947 */ /* 0x000fea000383ffff */
.L_x_9514:
        /* <DEDUP_REMOVED lines=8> */
.L_x_9614:
[----:B------:R-:W-:Y:S05]  /*12850*/  BSYNC B1 ;  /* 0x0000000000017941 */ /* 0x000fea0003800000 */
.L_x_9613:
        /* <DEDUP_REMOVED lines=9> */
.L_x_9615:
[----:B------:R-:W-:Y:S02]  /*128f0*/  IMAD.MOV.U32 R13, RZ, RZ, R25 ;  /* 0x000000ffff0d7224 */ /* 0x000fe400078e0019 */
[----:B------:R-:W-:Y:S01]  /*12900*/  IMAD.MOV.U32 R12, RZ, RZ, 0x1 ;  /* 0x00000001ff0c7424 */ /* 0x000fe200078e00ff */
[----:B------:R-:W-:-:S13]  /*12910*/  IADD3 R2, P0, R14, R0, RZ ;  /* 0x000000000e027210 */ /* 0x000fda0007f1e0ff */
[----:B------:R-:W-:Y:S05]  /*12920*/  WARPSYNC.COLLECTIVE R15, `(.L_x_9616) ;  /* 0x000000000f087348 */ /* 0x000fea0003c00000 */
[----:B------:R0:W1:Y:S02]  /*12930*/  SHFL.IDX P6, R14, R13, R12, R11 ;  /* 0x0000000c0d0e7389 */ /* 0x00006400000c000b */
[----:B01----:R-:W-:Y:S01]  /*12940*/  ENDCOLLECTIVE ;  /* 0x000000000000791b */ /* 0x003fe20003800000 */
.L_x_9616:
        /* <DEDUP_REMOVED lines=13> */
.L_x_9617:
[----:B------:R-:W-:Y:S02]  /*12a20*/  IMAD.MOV.U32 R13, RZ, RZ, R25 ;  /* 0x000000ffff0d7224 */ /* 0x000fe400078e0019 */
[----:B------:R-:W-:Y:S01]  /*12a30*/  IMAD.MOV.U32 R12, RZ, RZ, 0x2 ;  /* 0x00000002ff0c7424 */ /* 0x000fe200078e00ff */
[----:B------:R-:W-:-:S13]  /*12a40*/  IADD3 R2, P0, R14, R0, RZ ;  /* 0x000000000e027210 */ /* 0x000fda0007f1e0ff */
[----:B------:R-:W-:Y:S05]  /*12a50*/  WARPSYNC.COLLECTIVE R15, `(.L_x_9618) ;  /* 0x000000000f087348 */ /* 0x000fea0003c00000 */
[----:B------:R0:W1:Y:S02]  /*12a60*/  SHFL.IDX P6, R14, R13, R12, R11 ;  /* 0x0000000c0d0e7389 */ /* 0x00006400000c000b */
[----:B01----:R-:W-:Y:S01]  /*12a70*/  ENDCOLLECTIVE ;  /* 0x000000000000791b */ /* 0x003fe20003800000 */
.L_x_9618:
        /* <DEDUP_REMOVED lines=13> */
.L_x_9619:
[----:B------:R-:W-:Y:S02]  /*12b50*/  IMAD.MOV.U32 R13, RZ, RZ, R25 ;  /* 0x000000ffff0d7224 */ /* 0x000fe400078e0019 */
[----:B------:R-:W-:Y:S02]  /*12b60*/  IMAD.MOV.U32 R12, RZ, RZ, 0x3 ;  /* 0x00000003ff0c7424 */ /* 0x000fe400078e00ff */
[----:B------:R-:W-:-:S07]  /*12b70*/  IMAD.MOV.U32 R8, RZ, RZ, R14 ;  /* 0x000000ffff087224 */ /* 0x000fce00078e000e */
[----:B------:R-:W-:Y:S05]  /*12b80*/  WARPSYNC.COLLECTIVE R15, `(.L_x_9620) ;  /* 0x000000000f087348 */ /* 0x000fea0003c00000 */
[----:B------:R0:W1:Y:S02]  /*12b90*/  SHFL.IDX P6, R14, R13, R12, R11 ;  /* 0x0000000c0d0e7389 */ /* 0x00006400000c000b */
[----:B01----:R-:W-:Y:S01]  /*12ba0*/  ENDCOLLECTIVE ;  /* 0x000000000000791b */ /* 0x003fe20003800000 */
.L_x_9620:
        /* <DEDUP_REMOVED lines=14> */
.L_x_9621:
[----:B------:R-:W-:Y:S02]  /*12c90*/  IMAD.MOV.U32 R13, RZ, RZ, R25 ;  /* 0x000000ffff0d7224 */ /* 0x000fe400078e0019 */
[----:B------:R-:W-:Y:S01]  /*12ca0*/  IMAD.MOV.U32 R12, RZ, RZ, 0x4 ;  /* 0x00000004ff0c7424 */ /* 0x000fe200078e00ff */
[----:B------:R-:W-:-:S13]  /*12cb0*/  IADD3 R2, P0, R14, R0, RZ ;  /* 0x000000000e027210 */ /* 0x000fda0007f1e0ff */
[----:B------:R-:W-:Y:S05]  /*12cc0*/  WARPSYNC.COLLECTIVE R15, `(.L_x_9622) ;  /* 0x000000000f087348 */ /* 0x000fea0003c00000 */
[----:B------:R0:W1:Y:S02]  /*12cd0*/  SHFL.IDX P6, R14, R13, R12, R11 ;  /* 0x0000000c0d0e7389 */ /* 0x00006400000c000b */
[----:B01----:R-:W-:Y:S01]  /*12ce0*/  ENDCOLLECTIVE ;  /* 0x000000000000791b */ /* 0x003fe20003800000 */
.L_x_9622:
[----:B------:R-:W-:-:S05]  /*12cf0*/  IMAD.X R3, RZ, RZ, R5, P0 ;  /* 0x000000ffff037224 */ /* 0x000fca00000e0605 */
[----:B------:R-:W-:Y:S01]  /*12d00*/  @!PT LDS RZ, [RZ] ;  /* 0x00000000fffff984 */ /* 0x000fe20000000800 */
[----:B------:R-:W-:Y:S01]  /*12d10*/  @!PT LDS RZ, [RZ] ;  /* 0x00000000fffff984 */ /* 0x000fe20000000800 */
[----:B------:R-:W-:Y:S01]  /*12d20*/  @!PT LDS RZ, [RZ] ;  /* 0x00000000fffff984 */ /* 0x000fe20000000800 */
[----:B------:R-:W-:Y:S04]  /*12d30*/  LDGSTS.E.BYPASS.LTC128B.128 [R20+0x1c00], desc[UR50][R2.64], !P5 ;  /* 0x01c0000002147fae */ /* 0x000fe8000e901d72 */
[----:B------:R-:W-:Y:S01]  /*12d40*/  LDGSTS.E.BYPASS.LTC128B.128 [R20+0x4c00], desc[UR50][R2.64+0x80], !P4 ;  /* 0x04c0008002147fae */ /* 0x000fe2000e101d72 */
[----:B------:R-:W-:-:S03]  /*12d50*/  IMAD.MOV.U32 R13, RZ, RZ, R17 ;  /* 0x000000ffff0d7224 */ /* 0x000fc600078e0011 */
[----:B------:R-:W-:Y:S04]  /*12d60*/  LDGSTS.E.BYPASS.LTC128B.128 [R20+0x7c00], desc[UR50][R2.64+0x100], !P3 ;  /* 0x07c0010002147fae */ /* 0x000fe8000d901d72 */
[----:B------:R0:W-:Y:S02]  /*12d70*/  LDGSTS.E.BYPASS.LTC128B.128 [R20+0xac00], desc[UR50][R2.64+0x180], !P1 ;  /* 0x0ac0018002147fae */ /* 0x0001e4000c901d72 */
[----:B0-----:R-:W-:-:S07]  /*12d80*/  IMAD.MOV.U32 R3, RZ, RZ, R14 ;  /* 0x000000ffff037224 */ /* 0x001fce00078e000e */
[----:B------:R-:W-:Y:S05]  /*12d90*/  WARPSYNC.COLLECTIVE R15, `(.L_x_9623) ;  /* 0x000000000f087348 */ /* 0x000fea0003c00000 */
[----:B------:R0:W1:Y:S02]  /*12da0*/  SHFL.IDX P6, R14, R13, R12, R11 ;  /* 0x0000000c0d0e7389 */ /* 0x00006400000c000b */
[----:B01----:R-:W-:Y:S01]  /*12db0*/  ENDCOLLECTIVE ;  /* 0x000000000000791b */ /* 0x003fe20003800000 */
.L_x_9623:
[----:B------:R-:W-:Y:S02]  /*12dc0*/  IMAD.MOV.U32 R13, RZ, RZ, R25 ;  /* 0x000000ffff0d7224 */ /* 0x000fe400078e0019 */
[----:B------:R-:W-:Y:S01]  /*12dd0*/  IMAD.MOV.U32 R12, RZ, RZ, 0x5 ;  /* 0x00000005ff0c7424 */ /* 0x000fe200078e00ff */
[----:B------:R-:W-:-:S13]  /*12de0*/  IADD3 R2, P0, R14, R0, RZ ;  /* 0x000000000e027210 */ /* 0x000fda0007f1e0ff */
[----:B------:R-:W-:Y:S05]  /*12df0*/  WARPSYNC.COLLECTIVE R15, `(.L_x_9624) ;  /* 0x000000000f087348 */ /* 0x000fea0003c00000 */
[----:B------:R0:W1:Y:S02]  /*12e00*/  SHFL.IDX P6, R14, R13, R12, R11 ;  /* 0x0000000c0d0e7389 */ /* 0x00006400000c000b */
[----:B01----:R-:W-:Y:S01]  /*12e10*/  ENDCOLLECTIVE ;  /* 0x000000000000791b */ /* 0x003fe20003800000 */
.L_x_9624:
        /* <DEDUP_REMOVED lines=13> */
.L_x_9625:
[----:B------:R-:W-:Y:S05]  /*12ef0*/  BRA `(.L_x_9626) ;  /* 0xffffffbc00e87947 */ /* 0x000fea000383ffff */
.L_x_9522:
        /* <DEDUP_REMOVED lines=8> */
.L_x_9628:
[----:B------:R-:W-:Y:S05]  /*12f80*/  BSYNC B0 ;  /* 0x0000000000007941 */ /* 0x000fea0003800000 */
.L_x_9627:
        /* <DEDUP_REMOVED lines=9> */
.L_x_9629:
        /* <DEDUP_REMOVED lines=24> */
.L_x_9630:
[----:B------:R-:W-:Y:S01]  /*131a0*/  IMAD.MOV.U32 R12, RZ, RZ, 0x2 ;  /* 0x00000002ff0c7424 */ /* 0x000fe200078e00ff */
[----:B------:R-:W-:-:S05]  /*131b0*/  SEL R14, R14, RZ, P1 ;  /* 0x000000ff0e0e7207 */ /* 0x000fca0000800000 */
[----:B------:R-:W-:-:S04]  /*131c0*/  IMAD.IADD R5, R13, 0x1, R14 ;  /* 0x000000010d057824 */ /* 0x000fc800078e020e */
[----:B------:R-:W-:-:S07]  /*131d0*/  IMAD.MOV.U32 R13, RZ, RZ, R5 ;  /* 0x000000ffff0d7224 */ /* 0x000fce00078e0005 */
[----:B------:R-:W-:Y:S05]  /*131e0*/  WARPSYNC.COLLECTIVE R15, `(.L_x_9631) ;  /* 0x000000000f087348 */ /* 0x000fea0003c00000 */
[----:B------:R0:W1:Y:S02]  /*131f0*/  SHFL.UP P6, R14, R13, R12, R11 ;  /* 0x0400000c0d0e7389 */ /* 0x00006400000c000b */
[----:B01----:R-:W-:Y:S01]  /*13200*/  ENDCOLLECTIVE ;  /* 0x000000000000791b */ /* 0x003fe20003800000 */
.L_x_9631:
[----:B------:R-:W-:Y:S01]  /*13210*/  IMAD.MOV.U32 R12, RZ, RZ, 0x4 ;  /* 0x00000004ff0c7424 */ /* 0x000fe200078e00ff */
[----:B------:R-:W-:-:S05]  /*13220*/  SEL R2, R14, RZ, P2 ;  /* 0x000000ff0e027207 */ /* 0x000fca0001000000 */
[----:B------:R-:W-:-:S04]  /*13230*/  IMAD.IADD R2, R5, 0x1, R2 ;  /* 0x0000000105027824 */ /* 0x000fc800078e0202 */
[----:B------:R-:W-:-:S07]  /*13240*/  IMAD.MOV.U32 R13, RZ, RZ, R2 ;  /* 0x000000ffff0d7224 */ /* 0x000fce00078e0002 */
[----:B------:R-:W-:Y:S05]  /*13250*/  WARPSYNC.COLLECTIVE R15, `(.L_x_9632) ;  /* 0x000000000f087348 */ /* 0x000fea0003c00000 */
[----:B------:R0:W1:Y:S02]  /*13260*/  SHFL.UP P6, R14, R13, R12, R11 ;  /* 0x0400000c0d0e7389 */ /* 0x00006400000c000b */
[----:B01----:R-:W-:Y:S01]  /*13270*/  ENDCOLLECTIVE ;  /* 0x000000000000791b */ /* 0x003fe20003800000 */
.L_x_9632:
[----:B------:R-:W-:Y:S01]  /*13280*/  IMAD.MOV.U32 R12, RZ, RZ, 0x8 ;  /* 0x00000008ff0c7424 */ /* 0x000fe200078e00ff */
[----:B------:R-:W-:-:S05]  /*13290*/  SEL R3, R14, RZ, P3 ;  /* 0x000000ff0e037207 */ /* 0x000fca0001800000 */
[----:B------:R-:W-:-:S04]  /*132a0*/  IMAD.IADD R3, R2, 0x1, R3 ;  /* 0x0000000102037824 */ /* 0x000fc800078e0203 */
[----:B------:R-:W-:-:S07]  /*132b0*/  IMAD.MOV.U32 R13, RZ, RZ, R3 ;  /* 0x000000ffff0d7224 */ /* 0x000fce00078e0003 */
[----:B------:R-:W-:Y:S05]  /*132c0*/  WARPSYNC.COLLECTIVE R15, `(.L_x_9633) ;  /* 0x000000000f087348 */ /* 0x000fea0003c00000 */
[----:B------:R0:W1:Y:S02]  /*132d0*/  SHFL.UP P6, R14, R13, R12, R11 ;  /* 0x0400000c0d0e7389 */ /* 0x00006400000c000b */
[----:B01----:R-:W-:Y:S01]  /*132e0*/  ENDCOLLECTIVE ;  /* 0x000000000000791b */ /* 0x003fe20003800000 */
.L_x_9633:
[----:B------:R-:W-:Y:S01]  /*132f0*/  IMAD.MOV.U32 R12, RZ, RZ, 0x10 ;  /* 0x00000010ff0c7424 */ /* 0x000fe200078e00ff */
[----:B------:R-:W-:-:S05]  /*13300*/  SEL R14, R14, RZ, P4 ;  /* 0x000000ff0e0e7207 */ /* 0x000fca0002000000 */
[----:B------:R-:W-:-:S04]  /*13310*/  IMAD.IADD R5, R3, 0x1, R14 ;  /* 0x0000000103057824 */ /* 0x000fc800078e020e */
[----:B------:R-:W-:-:S07]  /*13320*/  IMAD.MOV.U32 R13, RZ, RZ, R5 ;  /* 0x000000ffff0d7224 */ /* 0x000fce00078e0005 */
[----:B------:R-:W-:Y:S05]  /*13330*/  WARPSYNC.COLLECTIVE R15, `(.L_x_9634) ;  /* 0x000000000f087348 */ /* 0x000fea0003c00000 */
[----:B------:R0:W1:Y:S02]  /*13340*/  SHFL.UP P6, R14, R13, R12, R11 ;  /* 0x0400000c0d0e7389 */ /* 0x00006400000c000b */
[----:B01----:R-:W-:Y:S01]  /*13350*/  ENDCOLLECTIVE ;  /* 0x000000000000791b */ /* 0x003fe20003800000 */
.L_x_9634:
        /* <DEDUP_REMOVED lines=8> */
.L_x_9635:
[----:B------:R-:W-:Y:S05]  /*133e0*/  BRA `(.L_x_9636) ;  /* 0xffffffc000487947 */ /* 0x000fea000383ffff */
.L_x_9525:
[----:B------:R-:W-:Y:S01]  /*133f0*/  BSSY B0, `(.L_x_9637) ;  /* 0x0000007000007945 */ /* 0x000fe20003800000 */
[----:B------:R-:W-:Y:S02]  /*13400*/  IMAD.MOV.U32 R12, RZ, RZ, 0x1 ;  /* 0x00000001ff0c7424 */ /* 0x000fe400078e00ff */
[----:B------:R-:W-:Y:S02]  /*13410*/  IMAD.MOV.U32 R11, RZ, RZ, RZ ;  /* 0x000000ffff0b7224 */ /* 0x000fe400078e00ff */
[----:B------:R-:W-:-:S07]  /*13420*/  IMAD.MOV.U32 R15, RZ, RZ, -0x1 ;  /* 0xffffffffff0f7424 */ /* 0x000fce00078e00ff */
[----:B01----:R-:W-:Y:S05]  /*13430*/  WARPSYNC.COLLECTIVE R15, `(.L_x_9638) ;  /* 0x000000000f087348 */ /* 0x003fea0003c00000 */
[----:B------:R2:W3:Y:S02]  /*13440*/  SHFL.UP P6, R14, R13, R12, R11 ;  /* 0x0400000c0d0e7389 */ /* 0x0004e400000c000b */
[----:B0123--:R-:W-:Y:S01]  /*13450*/  ENDCOLLECTIVE ;  /* 0x000000000000791b */ /* 0x00ffe20003800000 */
.L_x_9638:
[----:B------:R-:W-:Y:S05]  /*13460*/  BSYNC B0 ;  /* 0x0000000000007941 */ /* 0x000fea0003800000 */
.L_x_9637:
        /* <DEDUP_REMOVED lines=8> */
.L_x_9639:
[----:B------:R-:W-:Y:S01]  /*134f0*/  IMAD.MOV.U32 R12, RZ, RZ, 0x4 ;  /* 0x00000004ff0c7424 */ /* 0x000fe200078e00ff */
[----:B------:R-:W-:-:S05]  /*13500*/  SEL R2, R14, RZ, P2 ;  /* 0x000000ff0e027207 */ /* 0x000fca0001000000 */
[----:B------:R-:W-:-:S04]  /*13510*/  IMAD.IADD R2, R13, 0x1, R2 ;  /* 0x000000010d027824 */ /* 0x000fc800078e0202 */
[----:B------:R-:W-:-:S07]  /*13520*/  IMAD.MOV.U32 R13, RZ, RZ, R2 ;  /* 0x000000ffff0d7224 */ /* 0x000fce00078e0002 */
[----:B------:R-:W-:Y:S05]  /*13530*/  WARPSYNC.COLLECTIVE R15, `(.L_x_9640) ;  /* 0x000000000f087348 */ /* 0x000fea0003c00000 */
[----:B------:R0:W1:Y:S02]  /*13540*/  SHFL.UP P6, R14, R13, R12, R11 ;  /* 0x0400000c0d0e7389 */ /* 0x00006400000c000b */
[----:B01----:R-:W-:Y:S01]  /*13550*/  ENDCOLLECTIVE ;  /* 0x000000000000791b */ /* 0x003fe20003800000 */
.L_x_9640:
[----:B------:R-:W-:Y:S01]  /*13560*/  IMAD.MOV.U32 R12, RZ, RZ, 0x8 ;  /* 0x00000008ff0c7424 */ /* 0x000fe200078e00ff */
[----:B------:R-:W-:-:S05]  /*13570*/  SEL R3, R14, RZ, P3 ;  /* 0x000000ff0e037207 */ /* 0x000fca0001800000 */
[----:B------:R-:W-:-:S04]  /*13580*/  IMAD.IADD R3, R2, 0x1, R3 ;  /* 0x0000000102037824 */ /* 0x000fc800078e0203 */
[----:B------:R-:W-:-:S07]  /*13590*/  IMAD.MOV.U32 R13, RZ, RZ, R3 ;  /* 0x000000ffff0d7224 */ /* 0x000fce00078e0003 */
[----:B------:R-:W-:Y:S05]  /*135a0*/  WARPSYNC.COLLECTIVE R15, `(.L_x_9641) ;  /* 0x000000000f087348 */ /* 0x000fea0003c00000 */
[----:B------:R0:W1:Y:S02]  /*135b0*/  SHFL.UP P6, R14, R13, R12, R11 ;  /* 0x0400000c0d0e7389 */ /* 0x00006400000c000b */
[----:B01----:R-:W-:Y:S01]  /*135c0*/  ENDCOLLECTIVE ;  /* 0x000000000000791b */ /* 0x003fe20003800000 */
.L_x_9641:
[----:B------:R-:W-:Y:S01]  /*135d0*/  IMAD.MOV.U32 R12, RZ, RZ, 0x10 ;  /* 0x00000010ff0c7424 */ /* 0x000fe200078e00ff */
[----:B------:R-:W-:-:S05]  /*135e0*/  SEL R14, R14, RZ, P4 ;  /* 0x000000ff0e0e7207 */ /* 0x000fca0002000000 */
[----:B------:R-:W-:-:S04]  /*135f0*/  IMAD.IADD R5, R3, 0x1, R14 ;  /* 0x0000000103057824 */ /* 0x000fc800078e020e */
[----:B------:R-:W-:-:S07]  /*13600*/  IMAD.MOV.U32 R13, RZ, RZ, R5 ;  /* 0x000000ffff0d7224 */ /* 0x000fce00078e0005 */
[----:B------:R-:W-:Y:S05]  /*13610*/  WARPSYNC.COLLECTIVE R15, `(.L_x_9642) ;  /* 0x000000000f087348 */ /* 0x000fea0003c00000 */
[----:B------:R0:W1:Y:S02]  /*13620*/  SHFL.UP P6, R14, R13, R12, R11 ;  /* 0x0400000c0d0e7389 */ /* 0x00006400000c000b */
[----:B01----:R-:W-:Y:S01]  /*13630*/  ENDCOLLECTIVE ;  /* 0x000000000000791b */ /* 0x003fe20003800000 */
.L_x_9642:
        /* <DEDUP_REMOVED lines=8> */
.L_x_9643:
[----:B------:R-:W-:Y:S05]  /*136c0*/  BRA `(.L_x_9644) ;  /* 0xffffffc000347947 */ /* 0x000fea000383ffff */
.L_x_9527:
[----:B------:R-:W-:Y:S01]  /*136d0*/  BSSY B0, `(.L_x_9645) ;  /* 0x0000006000007945 */ /* 0x000fe20003800000 */
[----:B------:R-:W-:Y:S01]  /*136e0*/  PLOP3.LUT P6, PT, P6, PT, PT, 0x8, 0x0 ;  /* 0x000000000000781c */ /* 0x000fe200037ce170 */
[----:B------:R-:W-:-:S12]  /*136f0*/  IMAD.MOV.U32 R15, RZ, RZ, -0x1 ;  /* 0xffffffffff0f7424 */ /* 0x000fd800078e00ff */
[----:B012---:R-:W-:Y:S05]  /*13700*/  WARPSYNC.COLLECTIVE R15, `(.L_x_9646) ;  /* 0x000000000f087348 */ /* 0x007fea0003c00000 */
[----:B------:R-:W-:Y:S01]  /*13710*/  VOTE.ANY R14, PT, P6 ;  /* 0x00000000000e7806 */ /* 0x000fe200030e0100 */
[----:B012---:R-:W-:Y:S06]  /*13720*/  ENDCOLLECTIVE ;  /* 0x000000000000791b */ /* 0x007fec0003800000 */
.L_x_9646:
[----:B------:R-:W-:Y:S05]  /*13730*/  BSYNC B0 ;  /* 0x0000000000007941 */ /* 0x000fea0003800000 */
.L_x_9645:
        /* <DEDUP_REMOVED lines=9> */
.L_x_9647:
[----:B------:R-:W-:Y:S02]  /*137d0*/  IMAD.MOV.U32 R13, RZ, RZ, R4 ;  /* 0x000000ffff0d7224 */ /* 0x000fe400078e0004 */
[----:B------:R-:W-:-:S07]  /*137e0*/  IMAD.MOV.U32 R7, RZ, RZ, R14 ;  /* 0x000000ffff077224 */ /* 0x000fce00078e000e */
[----:B------:R-:W-:Y:S05]  /*137f0*/  WARPSYNC.COLLECTIVE R15, `(.L_x_9648) ;  /* 0x000000000f087348 */ /* 0x000fea0003c00000 */
[----:B------:R0:W1:Y:S02]  /*13800*/  SHFL.IDX P6, R14, R13, R12, R11 ;  /* 0x0000000c0d0e7389 */ /* 0x00006400000c000b */
[----:B01----:R-:W-:Y:S01]  /*13810*/  ENDCOLLECTIVE ;  /* 0x000000000000791b */ /* 0x003fe20003800000 */
.L_x_9648:
[----:B------:R-:W-:Y:S01]  /*13820*/  IMAD.MOV.U32 R4, RZ, RZ, R14 ;  /* 0x000000ffff047224 */ /* 0x000fe200078e000e */
[----:B------:R-:W-:Y:S06]  /*13830*/  BRA `(.L_x_9649) ;  /* 0xffffffc000147947 */ /* 0x000fec000383ffff */
.L_x_9529:
[----:B------:R-:W-:Y:S01]  /*13840*/  BSSY B0, `(.L_x_9650) ;  /* 0x0000007000007945 */ /* 0x000fe20003800000 */
[----:B------:R-:W-:Y:S02]  /*13850*/  IMAD.MOV.U32 R13, RZ, RZ, R2 ;  /* 0x000000ffff0d7224 */ /* 0x000fe400078e0002 */
[----:B------:R-:W-:Y:S02]  /*13860*/  IMAD.MOV.U32 R11, RZ, RZ, 0x1f ;  /* 0x0000001fff0b7424 */ /* 0x000fe400078e00ff */
[----:B------:R-:W-:-:S07]  /*13870*/  IMAD.MOV.U32 R15, RZ, RZ, -0x1 ;  /* 0xffffffffff0f7424 */ /* 0x000fce00078e00ff */
[----:B01234-:R-:W-:Y:S05]  /*13880*/  WARPSYNC.COLLECTIVE R15, `(.L_x_9651) ;  /* 0x000000000f087348 */ /* 0x01ffea0003c00000 */
[----:B------:R0:W0:Y:S02]  /*13890*/  SHFL.IDX P6, R14, R13, R12, R11 ;  /* 0x0000000c0d0e7389 */ /* 0x00002400000c000b */
[----:B01234-:R-:W-:Y:S01]  /*138a0*/  ENDCOLLECTIVE ;  /* 0x000000000000791b */ /* 0x01ffe20003800000 */
.L_x_9651:
[----:B------:R-:W-:Y:S05]  /*138b0*/  BSYNC B0 ;  /* 0x0000000000007941 */ /* 0x000fea0003800000 */
.L_x_9650:
[----:B------:R-:W-:Y:S01]  /*138c0*/  IMAD.MOV.U32 R6, RZ, RZ, R14 ;  /* 0x000000ffff067224 */ /* 0x000fe200078e000e */
[----:B------:R-:W-:Y:S06]  /*138d0*/  BRA `(.L_x_9528) ;  /* 0xffffffc000047947 */ /* 0x000fec000383ffff */
.L_x_9533:
[----:B-1----:R1:W2:Y:S02]  /*138e0*/  SYNCS.PHASECHK.TRANS64.TRYWAIT P0, [R7+URZ+0x22820], R0 ;  /* 0x02282000070075a7 */ /* 0x0022a4000800017f */
[----:B--2---:R-:W-:Y:S05]  /*138f0*/  @!P0 NANOSLEEP.SYNCS 0x989680 ;  /* 0x009896800000895d */ /* 0x004fea0003900000 */
[----:B------:R-:W2:Y:S02]  /*13900*/  @!P0 SYNCS.PHASECHK.TRANS64 P0, [R7+URZ+0x22820], R0 ;  /* 0x02282000070085a7 */ /* 0x000ea4000800007f */
[----:B--2---:R-:W-:Y:S05]  /*13910*/  @!P0 BRA `(.L_x_9533) ;  /* 0xfffffffc00f08947 */ /* 0x004fea000383ffff */
[----:B------:R-:W-:Y:S05]  /*13920*/  BRA `(.L_x_9652) ;  /* 0xffffffc4005c7947 */ /* 0x000fea000383ffff */
.L_x_9534:
        /* <DEDUP_REMOVED lines=8> */
[----:B01-34-:R-:W-:Y:S05]  /*139b0*/  WARPSYNC.COLLECTIVE R15, `(.L_x_9654) ;  /* 0x000000000f087348 */ /* 0x01bfea0003c00000 */
[----:B------:R2:W0:Y:S02]  /*139c0*/  SHFL.IDX P6, R14, R13, R12, R11 ;  /* 0x0000000c0d0e7389 */ /* 0x00042400000c000b */
[----:B01234-:R-:W-:Y:S01]  /*139d0*/  ENDCOLLECTIVE ;  /* 0x000000000000791b */ /* 0x01ffe20003800000 */
.L_x_9654:
[----:B------:R-:W-:Y:S05]  /*139e0*/  BSYNC B0 ;  /* 0x0000000000007941 */ /* 0x000fea0003800000 */
.L_x_9653:
[----:B------:R-:W-:Y:S05]  /*139f0*/  BRA `(.L_x_9655) ;  /* 0xffffffc400447947 */ /* 0x000fea000383ffff */
.L_x_9537:
[----:B------:R-:W-:Y:S01]  /*13a00*/  BSSY B1, `(.L_x_9656) ;  /* 0x0000006000017945 */ /* 0x000fe20003800000 */
[----:B------:R-:W-:-:S07]  /*13a10*/  IMAD.MOV.U32 R15, RZ, RZ, -0x1 ;  /* 0xffffffffff0f7424 */ /* 0x000fce00078e00ff */
[----:B01-34-:R-:W-:Y:S05]  /*13a20*/  WARPSYNC.COLLECTIVE R15, `(.L_x_9657) ;  /* 0x000000000f0c7348 */ /* 0x01bfea0003c00000 */
[----:B------:R-:W-:Y:S02]  /*13a30*/  ELECT P6, UR62, PT ;  /* 0x00000000003e782f */ /* 0x000fe400038c0000 */
[----:B------:R-:W-:Y:S01]  /*13a40*/  MOV R14, UR62 ;  /* 0x0000003e000e7c02 */ /* 0x000fe20008000f00 */
[----:B01-34-:R-:W-:Y:S10]  /*13a50*/  ENDCOLLECTIVE ;  /* 0x000000000000791b */ /* 0x01bff40003800000 */
.L_x_9657:
[----:B------:R-:W-:Y:S05]  /*13a60*/  BSYNC B1 ;  /* 0x0000000000017941 */ /* 0x000fea0003800000 */
.L_x_9656:
[----:B------:R-:W-:Y:S05]  /*13a70*/  BRA `(.L_x_9658) ;  /* 0xffffffc4003c7947 */ /* 0x000fea000383ffff */
.L_x_9539:
[----:B-1----:R1:W2:Y:S02]  /*13a80*/  SYNCS.PHASECHK.TRANS64.TRYWAIT P1, [R5+URZ+0x22840], R0 ;  /* 0x02284000050075a7 */ /* 0x0022a4000802017f */
[----:B--2---:R-:W-:Y:S05]  /*13a90*/  @!P1 NANOSLEEP.SYNCS 0x989680 ;  /* 0x009896800000995d */ /* 0x004fea0003900000 */
[----:B------:R-:W2:Y:S02]  /*13aa0*/  @!P1 SYNCS.PHASECHK.TRANS64 P1, [R5+URZ+0x22840], R0 ;  /* 0x02284000050095a7 */ /* 0x000ea4000802007f */
[----:B--2---:R-:W-:Y:S05]  /*13ab0*/  @!P1 BRA `(.L_x_9539) ;  /* 0xfffffffc00f09947 */ /* 0x004fea000383ffff */
[----:B------:R-:W-:Y:S05]  /*13ac0*/  BRA `(.L_x_9659) ;  /* 0xffffffc4005c7947 */ /* 0x000fea000383ffff */
.L_x_9541:
[----:B--2---:R2:W0:Y:S02]  /*13ad0*/  SYNCS.PHASECHK.TRANS64.TRYWAIT P1, [R3+URZ+0x22840], R2 ;  /* 0x02284002030075a7 */ /* 0x004424000802017f */
[----:B0-----:R-:W-:Y:S05]  /*13ae0*/  @!P1 NANOSLEEP.SYNCS 0x989680 ;  /* 0x009896800000995d */ /* 0x001fea0003900000 */
[----:B------:R-:W0:Y:S02]  /*13af0*/  @!P1 SYNCS.PHASECHK.TRANS64 P1, [R3+URZ+0x22840], R2 ;  /* 0x02284002030095a7 */ /* 0x000e24000802007f */
[----:B0-----:R-:W-:Y:S05]  /*13b00*/  @!P1 BRA `(.L_x_9541) ;  /* 0xfffffffc00f09947 */ /* 0x001fea000383ffff */
[----:B------:R-:W-:Y:S05]  /*13b10*/  BRA `(.L_x_9660) ;  /* 0xffffffc400687947 */ /* 0x000fea000383ffff */
.L_x_9543:
[----:B------:R0:W0:Y:S02]  /*13b20*/  SYNCS.PHASECHK.TRANS64.TRYWAIT P1, [R5+URZ+0x22860], R0 ;  /* 0x02286000050075a7 */ /* 0x000024000802017f */
[----:B0-----:R-:W-:Y:S05]  /*13b30*/  @!P1 NANOSLEEP.SYNCS 0x989680 ;  /* 0x009896800000995d */ /* 0x001fea0003900000 */
[----:B------:R-:W0:Y:S02]  /*13b40*/  @!P1 SYNCS.PHASECHK.TRANS64 P1, [R5+URZ+0x22860], R0 ;  /* 0x02286000050095a7 */ /* 0x000e24000802007f */
[----:B0-----:R-:W-:Y:S05]  /*13b50*/  @!P1 BRA `(.L_x_9543) ;  /* 0xfffffffc00f09947 */ /* 0x001fea000383ffff */
[----:B------:R-:W-:Y:S05]  /*13b60*/  BRA `(.L_x_9661) ;  /* 0xffffffc400647947 */ /* 0x000fea000383ffff */
.L_x_9662:
        /* <DEDUP_REMOVED lines=9> */
.L_x_15662:


//--------------------- .text._ZN7cutlass13device_kernelIN5flash11enable_sm90INS1_16FlashAttnFwdSm90INS1_25CollectiveMainloopFwdSm90ILi2EN4cute5tupleIJNS5_1CILi1EEES8_S8_EEENS6_IJNS7_ILi128EEENS7_ILi96EEENS7_ILi64EEEEEELi256ENS_6half_tEfNS_4arch4Sm90ELb0ELb0ELb0ELb1ELb1ELb1ELb0ELb1ELb0ELb1ELb1ELb0EEENS1_21CollectiveEpilogueFwdINS6_IJSA_NS7_ILi256EEESB_EEES9_SE_SG_Li256ELb1ELb1ELb1ELb0EEENS1_36VarlenDynamicPersistentTileSchedulerILi128ELi96ELi256ELi128ELb1ELb1ELb1ELb0ELb1ELb1EEEEEEEEEvNT_6ParamsE --------------------------
	.section	.text._ZN7cutlass13device_kernelIN5flash11enable_sm90INS1_16FlashAttnFwdSm90INS1_25CollectiveMainloopFwdSm90ILi2EN4cute5tupleIJNS5_1CILi1EEES8_S8_EEENS6_IJNS7_ILi128EEENS7_ILi96EEENS7_ILi64EEEEEELi256ENS_6half_tEfNS_4arch4Sm90ELb0ELb0ELb0ELb1ELb1ELb1ELb0ELb1ELb0ELb1ELb1ELb0EEENS1_21CollectiveEpilogueFwdINS6_IJSA_NS7_ILi256EEESB_EEES9_SE_SG_Li256ELb1ELb1ELb1ELb0EEENS1_36VarlenDynamicPersistentTileSchedulerILi128ELi96ELi256ELi128ELb1ELb1ELb1ELb0ELb1ELb1EEEEEEEEEvNT_6ParamsE,"ax",@progbits
	.align	128
.text._ZN7cutlass13device_kernelIN5flash11enable_sm90INS1_16FlashAttnFwdSm90INS1_25CollectiveMainloopFwdSm90ILi2EN4cute5tupleIJNS5_1CILi1EEES8_S8_EEENS6_IJNS7_ILi128EEENS7_ILi96EEENS7_ILi64EEEEEELi256ENS_6half_tEfNS_4arch4Sm90ELb0ELb0ELb0ELb1ELb1ELb1ELb0ELb1ELb0ELb1ELb1ELb0EEENS1_21CollectiveEpilogueFwdINS6_IJSA_NS7_ILi256EEESB_EEES9_SE_SG_Li256ELb1ELb1ELb1ELb0EEENS1_36VarlenDynamicPersistentTileSchedulerILi128ELi96ELi256ELi128ELb1ELb1ELb1ELb0ELb1ELb1EEEEEEEEEvNT_6ParamsE:
        .type           _ZN7cutlass13device_kernelIN5flash11enable_sm90INS1_16FlashAttnFwdSm90INS1_25CollectiveMainloopFwdSm90ILi2EN4cute5tupleIJNS5_1CILi1EEES8_S8_EEENS6_IJNS7_ILi128EEENS7_ILi96EEENS7_ILi64EEEEEELi256ENS_6half_tEfNS_4arch4Sm90ELb0ELb0ELb0ELb1ELb1ELb1ELb0ELb1ELb0ELb1ELb1ELb0EEENS1_21CollectiveEpilogueFwdINS6_IJSA_NS7_ILi256EEESB_EEES9_SE_SG_Li256ELb1ELb1ELb1ELb0EEENS1_36VarlenDynamicPersistentTileSchedulerILi128ELi96ELi256ELi128ELb1ELb1ELb1ELb0ELb1ELb1EEEEEEEEEvNT_6ParamsE,@function
        .size           _ZN7cutlass13device_kernelIN5flash11enable_sm90INS1_16FlashAttnFwdSm90INS1_25CollectiveMainloopFwdSm90ILi2EN4cute5tupleIJNS5_1CILi1EEES8_S8_EEENS6_IJNS7_ILi128EEENS7_ILi96EEENS7_ILi64EEEEEELi256ENS_6half_tEfNS_4arch4Sm90ELb0ELb0ELb0ELb1ELb1ELb1ELb0ELb1ELb0ELb1ELb1ELb0EEENS1_21CollectiveEpilogueFwdINS6_IJSA_NS7_ILi256EEESB_EEES9_SE_SG_Li256ELb1ELb1ELb1ELb0EEENS1_36VarlenDynamicPersistentTileSchedulerILi128ELi96ELi256ELi128ELb1ELb1ELb1ELb0ELb1ELb1EEEEEEEEEvNT_6ParamsE,(.L_x_15663 - _ZN7cutlass13device_kernelIN5flash11enable_sm90INS1_16FlashAttnFwdSm90INS1_25CollectiveMainloopFwdSm90ILi2EN4cute5tupleIJNS5_1CILi1EEES8_S8_EEENS6_IJNS7_ILi128EEENS7_ILi96EEENS7_ILi64EEEEEELi256ENS_6half_tEfNS_4arch4Sm90ELb0ELb0ELb0ELb1ELb1ELb1ELb0ELb1ELb0ELb1ELb1ELb0EEENS1_21CollectiveEpilogueFwdINS6_IJSA_NS7_ILi256EEESB_EEES9_SE_SG_Li256ELb1ELb1ELb1ELb0EEENS1_36VarlenDynamicPersistentTileSchedulerILi128ELi96ELi256ELi128ELb1ELb1ELb1ELb0ELb1ELb1EEEEEEEEEvNT_6ParamsE)
        .other          _ZN7cutlass13device_kernelIN5flash11enable_sm90INS1_16FlashAttnFwdSm90INS1_25CollectiveMainloopFwdSm90ILi2EN4cute5tupleIJNS5_1CILi1EEES8_S8_EEENS6_IJNS7_ILi128EEENS7_ILi96EEENS7_ILi64EEEEEELi256ENS_6half_tEfNS_4arch4Sm90ELb0ELb0ELb0ELb1ELb1ELb1ELb0ELb1ELb0ELb1ELb1ELb0EEENS1_21CollectiveEpilogueFwdINS6_IJSA_NS7_ILi256EEESB_EEES9_SE_SG_Li256ELb1ELb1ELb1ELb0EEENS1_36VarlenDynamicPersistentTileSchedulerILi128ELi96ELi256ELi128ELb1ELb1ELb1ELb0ELb1ELb1EEEEEEEEEvNT_6ParamsE,@"STO_CUDA_ENTRY STV_DEFAULT"
_ZN7cutlass13device_kernelIN5flash11enable_sm90INS1_16FlashAttnFwdSm90INS1_25CollectiveMainloopFwdSm90ILi2EN4cute5tupleIJNS5_1CILi1EEES8_S8_EEENS6_IJNS7_ILi128EEENS7_ILi96EEENS7_ILi64EEEEEELi256ENS_6half_tEfNS_4arch4Sm90ELb0ELb0ELb0ELb1ELb1ELb1ELb0ELb1ELb0ELb1ELb1ELb0EEENS1_21CollectiveEpilogueFwdINS6_IJSA_NS7_ILi256EEESB_EEES9_SE_SG_Li256ELb1ELb1ELb1ELb0EEENS1_36VarlenDynamicPersistentTileSchedulerILi128ELi96ELi256ELi128ELb1ELb1ELb1ELb0ELb1ELb1EEEEEEEEEvNT_6ParamsE:
        /* <DEDUP_REMOVED lines=17> */
.L_x_9664:
[----:B------:R-:W-:Y:S05]  /*0110*/  BSYNC B0 ;  /* 0x0000000000007941 */ /* 0x000fea0003800000 */
.L_x_9663:
[----:B------:R-:W-:Y:S01]  /*0120*/  VOTEU.ANY UP0, P0 ;  /* 0x00000000003f7886 */ /* 0x000fe20000000100 */
[----:B------:R-:W0:Y:S01]  /*0130*/  SHFL.IDX PT, R3, R2, RZ, 0x1f ;  /* 0x00001fff02037589 */ /* 0x000e2200000e0000 */
[----:B------:R-:W-:Y:S01]  /*0140*/  UMOV UR4, 0x80 ;  /* 0x0000008000047882 */ /* 0x000fe20000000000 */
[----:B------:R-:W-:Y:S01]  /*0150*/  UMOV UR7, 0x100 ;  /* 0x0000010000077882 */ /* 0x000fe20000000000 */
[----:B------:R-:W-:Y:S01]  /*0160*/  SHF.R.U32.HI R4, RZ, 0x7, R0 ;  /* 0x00000007ff047819 */ /* 0x000fe20000011600 */
[----:B------:R-:W1:Y:S01]  /*0170*/  @UP0 S2UR UR8, SR_CgaCtaId ;  /* 0x00000000000809c3 */ /* 0x000e620000008800 */
[----:B------:R-:W-:Y:S01]  /*0180*/  @UP0 UMOV UR6, 0x400 ;  /* 0x0000040000060882 */ /* 0x000fe20000000000 */
[----:B------:R-:W-:-:S04]  /*0190*/  @UP0 UIADD3 UR4, -UR4, 0x100000, URZ ;  /* 0x0010000004040890 */ /* 0x000fc8000fffe13f */
[----:B------:R-:W-:Y:S02]  /*01a0*/  @UP0 USHF.L.U32 UR5, UR4, 0xb, URZ ;  /* 0x0000000b04050899 */ /* 0x000fe4000800063f */
[----:B------:R-:W-:Y:S01]  /*01b0*/  @UP0 USHF.L.U32 UR4, UR4, 0x1, URZ ;  /* 0x0000000104040899 */ /* 0x000fe2000800063f */
[----:B------:R-:W-:Y:S01]  /*01c0*/  VOTEU.ANY UP1, P0 ;  /* 0x00000000003f7886 */ /* 0x000fe20000020100 */
[----:B0-----:R-:W-:Y:S02]  /*01d0*/  ISETP.NE.AND P1, PT, R3, RZ, PT ;  /* 0x000000ff0300720c */ /* 0x001fe40003f25270 */
[----:B------:R0:W2:Y:S01]  /*01e0*/  SHFL.IDX PT, R3, R4, RZ, 0x1f ;  /* 0x00001fff04037589 */ /* 0x0000a200000e0000 */
[----:B-1----:R-:W-:Y:S02]  /*01f0*/  @UP0 ULEA UR8, UR8, UR6, 0x18 ;  /* 0x0000000608080291 */ /* 0x002fe4000f8ec03f */
[----:B------:R-:W-:-:S04]  /*0200*/  @UP0 UIADD3 UR6, -UR7, 0x100000, URZ ;  /* 0x0010000007060890 */ /* 0x000fc8000fffe13f */
[----:B------:R-:W-:Y:S02]  /*0210*/  @UP0 USHF.L.U32 UR7, UR6, 0xb, URZ ;  /* 0x0000000b06070899 */ /* 0x000fe4000800063f */
[----:B------:R-:W-:Y:S01]  /*0220*/  @UP0 USHF.L.U32 UR6, UR6, 0x1, URZ ;  /* 0x0000000106060899 */ /* 0x000fe2000800063f */
[----:B------:R-:W-:Y:S01]  /*0230*/  VOTEU.ANY UP0, P0 ;  /* 0x00000000003f7886 */ /* 0x000fe20000000100 */
[----:B------:R-:W1:Y:S04]  /*0240*/  FENCE.VIEW.ASYNC.S ;  /* 0x00000000000073c6 */ /* 0x000e680000000000 */
[----:B-1----:R0:W1:Y:S06]  /*0250*/  @UP0 SYNCS.EXCH.64 URZ, [UR8+0x22800], UR4 ;  /* 0x02280004083f05b2 */ /* 0x00206c0008000100 */
[----:B------:R0:W3:Y:S02]  /*0260*/  @UP1 SYNCS.EXCH.64 URZ, [UR8+0x22820], UR6 ;  /* 0x02282006083f15b2 */ /* 0x0000e40008000100 */
[----:B0-----:R-:W-:Y:S05]  /*0270*/  @P1 BRA `(.L_x_9665) ;  /* 0x0000000000481947 */ /* 0x001fea0003800000 */
        /* <DEDUP_REMOVED lines=16> */
[----:B------:R0:W0:Y:S01]  /*0380*/  SYNCS.EXCH.64 URZ, [UR8+0x22848], UR6 ;  /* 0x02284806083f75b2 */ /* 0x0000220008000100 */
[----:B------:R-:W-:Y:S01]  /*0390*/  NOP ;  /* 0x0000000000007918 */ /* 0x000fe20000000000 */
.L_x_9665:
        /* <DEDUP_REMOVED lines=22> */
.L_x_9666:
        /* <DEDUP_REMOVED lines=18> */
.L_x_9667:
        /* <DEDUP_REMOVED lines=22> */
.L_x_9668:
        /* <DEDUP_REMOVED lines=22> */
.L_x_9669:
[----:B--2---:R-:W-:Y:S01]  /*08e0*/  ISETP.NE.AND P0, PT, R3, RZ, PT ;  /* 0x000000ff0300720c */ /* 0x004fe20003f05270 */
[----:B------:R-:W-:Y:S01]  /*08f0*/  IMAD.MOV.U32 R37, RZ, RZ, 0x1 ;  /* 0x00000001ff257424 */ /* 0x000fe200078e00ff */
[----:B------:R-:W-:Y:S01]  /*0900*/  NOP ;  /* 0x0000000000007918 */ /* 0x000fe20000000000 */
[----:B------:R-:W-:Y:S01]  /*0910*/  ULDC.64 UR40, c[0x0][0x208] ;  /* 0x0000820000287ab9 */ /* 0x000fe20000000a00 */
[----:B------:R-:W-:Y:S02]  /*0920*/  BSSY B9, `(.L_x_9670) ;  /* 0x0001953000097945 */ /* 0x000fe40003800000 */
[----:B------:R-:W-:Y:S01]  /*0930*/  SEL R37, R37, 0x2, !P0 ;  /* 0x0000000225257807 */ /* 0x000fe20004000000 */
[----:B01-34-:R-:W-:Y:S06]  /*0940*/  BAR.SYNC.DEFER_BLOCKING 0x0 ;  /* 0x0000000000007b1d */ /* 0x01bfec0000010000 */
[----:B------:R-:W-:Y:S05]  /*0950*/  @!P0 BRA `(.L_x_9671) ;  /* 0x0000012400348947 */ /* 0x000fea0003800000 */
.L_x_9672:
[----:B------:R-:W-:-:S08]  /*0960*/  NOP ;  /* 0x0000000000007918 */ /* 0x000fd00000000000 */
[----:B------:R-:W0:Y:S02]  /*0970*/  USETMAXREG.TRY_ALLOC.CTAPOOL UP0, 0xe8 ;  /* 0x000000e8000079c8 */ /* 0x000e240008000600 */
[----:B0-----:R-:W-:-:S13]  /*0980*/  PLOP3.LUT P0, PT, PT, PT, UP0, 0x80, 0x0 ;  /* 0x000000000000781c */ /* 0x001fda0003f0f008 */
[----:B------:R-:W-:Y:S05]  /*0990*/  @!P0 BRA `(.L_x_9672) ;  /* 0xfffffffc00f08947 */ /* 0x000fea000383ffff */
[----:B------:R-:W2:Y:S01]  /*09a0*/  LDL.LU R2, [R1] ;  /* 0x0000000001027983 */ /* 0x000ea20000300800 */
[----:B------:R-:W-:Y:S01]  /*09b0*/  SHF.R.U32.HI R4, RZ, 0x7, R0 ;  /* 0x00000007ff047819 */ /* 0x000fe20000011600 */
[----:B------:R-:W-:Y:S01]  /*09c0*/  ULDC UR4, c[0x0][0xc3c] ;  /* 0x00030f0000047ab9 */ /* 0x000fe20000000800 */
[----:B------:R-:W0:Y:S01]  /*09d0*/  S2R R3, SR_CgaCtaId ;  /* 0x0000000000037919 */ /* 0x000e220000008800 */
[----:B------:R-:W-:Y:S06]  /*09e0*/  BAR.ARV 0x8, 0x180 ;  /* 0x0206000000007b1d */ /* 0x000fec0000002000 */
[----:B------:R-:W-:-:S13]  /*09f0*/  ISETP.NE.AND P0, PT, R4, 0x1, PT ;  /* 0x000000010400780c */ /* 0x000fda0003f05270 */
[----:B------:R-:W-:Y:S08]  /*0a00*/  @!P0 BAR.ARV 0x9, 0x100 ;  /* 0x0244000000008b1d */ /* 0x000ff00000002000 */
[----:B------:R-:W-:Y:S01]  /*0a10*/  BAR.SYNC.DEFER_BLOCKING 0x5, 0x180 ;  /* 0x0146000000007b1d */ /* 0x000fe20000010000 */
[----:B------:R-:W-:-:S04]  /*0a20*/  MOV R19, 0x400 ;  /* 0x0000040000137802 */ /* 0x000fc80000000f00 */
[----:B0-----:R-:W-:-:S05]  /*0a30*/  LEA R19, R3, R19, 0x18 ;  /* 0x0000001303137211 */ /* 0x001fca00078ec0ff */
[----:B------:R-:W0:Y:S01]  /*0a40*/  LDS.128 R48, [R19+0x228d0] ;  /* 0x0228d00013307984 */ /* 0x000e220000000c00 */
[----:B------:R-:W-:Y:S06]  /*0a50*/  BAR.ARV 0x4, 0x180 ;  /* 0x0106000000007b1d */ /* 0x000fec0000002000 */
[----:B--2---:R-:W-:-:S04]  /*0a60*/  LOP3.LUT R2, R2, 0xfffffffb, RZ, 0xc0, !PT ;  /* 0xfffffffb02027812 */ /* 0x004fc800078ec0ff */
[----:B------:R-:W-:-:S05]  /*0a70*/  @P0 LOP3.LUT R2, R2, 0x4, RZ, 0xfc, !PT ;  /* 0x0000000402020812 */ /* 0x000fca00078efcff */
[----:B------:R1:W-:Y:S01]  /*0a80*/  STL [R1], R2 ;  /* 0x0000000201007387 */ /* 0x0003e20000100800 */
[----:B0-----:R-:W-:-:S13]  /*0a90*/  ISETP.GE.AND P0, PT, R51, UR4, PT ;  /* 0x0000000433007c0c */ /* 0x001fda000bf06270 */
[----:B-1----:R-:W-:Y:S05]  /*0aa0*/  @P0 BRA `(.L_x_9673) ;  /* 0x0000019000e80947 */ /* 0x002fea0003800000 */
[----:B------:R-:W-:Y:S01]  /*0ab0*/  VIADD R0, R0, 0xffffff80 ;  /* 0xffffff8000007836 */ /* 0x000fe20000000000 */
[----:B------:R-:W-:Y:S01]  /*0ac0*/  LOP3.LUT R210, R37, 0x1, RZ, 0xfc, !PT ;  /* 0x0000000125d27812 */ /* 0x000fe200078efcff */
[----:B------:R-:W-:Y:S02]  /*0ad0*/  IMAD.MOV.U32 R18, RZ, RZ, RZ ;  /* 0x000000ffff127224 */ /* 0x000fe400078e00ff */
[----:B------:R-:W-:Y:S01]  /*0ae0*/  IMAD.MOV.U32 R208, RZ, RZ, RZ ;  /* 0x000000ffffd07224 */ /* 0x000fe200078e00ff */
[----:B------:R-:W-:Y:S01]  /*0af0*/  SHF.R.S32.HI R3, RZ, 0x1f, R0 ;  /* 0x0000001fff037819 */ /* 0x000fe20000011400 */
[----:B------:R-:W-:Y:S02]  /*0b00*/  IMAD.MOV.U32 R218, RZ, RZ, RZ ;  /* 0x000000ffffda7224 */ /* 0x000fe400078e00ff */
[----:B------:R-:W-:Y:S01]  /*0b10*/  IMAD.MOV.U32 R207, RZ, RZ, RZ ;  /* 0x000000ffffcf7224 */ /* 0x000fe200078e00ff */
[CC--:B------:R-:W-:Y:S02]  /*0b20*/  LEA.HI R2, R3.reuse, R0.reuse, RZ, 0x7 ;  /* 0x0000000003027211 */ /* 0x0c0fe400078f38ff */
[----:B------:R-:W-:-:S02]  /*0b30*/  LEA.HI R4, R3, R0, RZ, 0x4 ;  /* 0x0000000003047211 */ /* 0x000fc400078f20ff */
[----:B------:R-:W-:Y:S02]  /*0b40*/  LOP3.LUT R5, R2, 0xffffff80, RZ, 0xc0, !PT ;  /* 0xffffff8002057812 */ /* 0x000fe400078ec0ff */
[----:B------:R-:W-:Y:S02]  /*0b50*/  SHF.R.S32.HI R7, RZ, 0x4, R4 ;  /* 0x00000004ff077819 */ /* 0x000fe40000011404 */
[----:B------:R-:W-:Y:S01]  /*0b60*/  LEA.HI R204, R3, R0, RZ, 0x2 ;  /* 0x0000000003cc7211 */ /* 0x000fe200078f10ff */
[----:B------:R-:W-:Y:S01]  /*0b70*/  IMAD.IADD R13, R0, 0x1, -R5 ;  /* 0x00000001000d7824 */ /* 0x000fe200078e0a05 */
[----:B------:R-:W-:Y:S02]  /*0b80*/  SHF.R.S32.HI R5, RZ, 0x7, R2 ;  /* 0x00000007ff057819 */ /* 0x000fe40000011402 */
[----:B------:R-:W-:Y:S02]  /*0b90*/  LEA.HI R6, R4, R7, RZ, 0x1 ;  /* 0x0000000704067211 */ /* 0x000fe400078f08ff */
[----:B------:R-:W-:Y:S01]  /*0ba0*/  SHF.R.S32.HI R9, RZ, 0x1f, R13 ;  /* 0x0000001fff097819 */ /* 0x000fe2000001140d */
[----:B------:R-:W-:Y:S01]  /*0bb0*/  STL [R1+0xc8], R13 ;  /* 0x0000c80d01007387 */ /* 0x000fe20000100800 */
[----:B------:R-:W-:-:S02]  /*0bc0*/  LEA.HI R2, R2, R5, RZ, 0x1 ;  /* 0x0000000502027211 */ /* 0x000fc400078f08ff */
[----:B------:R-:W-:Y:S02]  /*0bd0*/  LEA.HI R10, R9, R13, RZ, 0x2 ;  /* 0x0000000d090a7211 */ /* 0x000fe400078f10ff */
[----:B------:R-:W-:Y:S02]  /*0be0*/  LOP3.LUT R2, R2, 0x3fffffe, RZ, 0xc0, !PT ;  /* 0x03fffffe02027812 */ /* 0x000fe400078ec0ff */
[--C-:B------:R-:W-:Y:S02]  /*0bf0*/  SHF.R.S32.HI R11, RZ, 0x2, R10.reuse ;  /* 0x00000002ff0b7819 */ /* 0x100fe4000001140a */
[----:B------:R-:W-:Y:S02]  /*0c00*/  SHF.R.S32.HI R8, RZ, 0x1f, R10 ;  /* 0x0000001fff087819 */ /* 0x000fe4000001140a */
[----:B------:R-:W-:Y:S02]  /*0c10*/  LOP3.LUT R6, R6, 0x1ffffffe, RZ, 0xc0, !PT ;  /* 0x1ffffffe06067812 */ /* 0x000fe400078ec0ff */
[----:B------:R-:W-:-:S02]  /*0c20*/  LEA.HI R8, R8, R11, RZ, 0x3 ;  /* 0x0000000b08087211 */ /* 0x000fc400078f18ff */
[----:B------:R-:W-:Y:S01]  /*0c30*/  LEA.HI R9, R9, R13, RZ, 0x5 ;  /* 0x0000000d09097211 */ /* 0x000fe200078f28ff */
[----:B------:R-:W-:Y:S01]  /*0c40*/  IMAD.IADD R6, R7, 0x1, -R6 ;  /* 0x0000000107067824 */ /* 0x000fe200078e0a06 */
[----:B------:R-:W-:Y:S01]  /*0c50*/  LOP3.LUT R12, R8, 0xfffffff8, RZ, 0xc0, !PT ;  /* 0xfffffff8080c7812 */ /* 0x000fe200078ec0ff */
[----:B------:R-:W-:Y:S01]  /*0c60*/  IMAD.IADD R8, R5, 0x1, -R2 ;  /* 0x0000000105087824 */ /* 0x000fe200078e0a02 */
[-C--:B------:R-:W-:Y:S02]  /*0c70*/  LEA.HI R2, R3, R0.reuse, RZ, 0x5 ;  /* 0x0000000003027211 */ /* 0x080fe400078f28ff */
[----:B------:R-:W-:Y:S01]  /*0c80*/  LOP3.LUT R5, R4, 0x3fffff0, RZ, 0xc0, !PT ;  /* 0x03fffff004057812 */ /* 0x000fe200078ec0ff */
[----:B------:R-:W-:Y:S01]  /*0c90*/  IMAD.IADD R12, R11, 0x1, -R12 ;  /* 0x000000010b0c7824 */ /* 0x000fe200078e0a0c */
[----:B------:R-:W-:Y:S02]  /*0ca0*/  LEA.HI R3, R3, R0, RZ, 0x3 ;  /* 0x0000000003037211 */ /* 0x000fe400078f18ff */
[----:B------:R-:W-:Y:S01]  /*0cb0*/  SHF.R.S32.HI R14, RZ, 0x5, R2 ;  /* 0x00000005ff0e7819 */ /* 0x000fe20000011402 */
[----:B------:R-:W-:Y:S01]  /*0cc0*/  IMAD.IADD R5, R0, 0x1, -R5 ;  /* 0x0000000100057824 */ /* 0x000fe200078e0a05 */
[----:B------:R-:W-:-:S02]  /*0cd0*/  LOP3.LUT R7, R3, 0xfffffff8, RZ, 0xc0, !PT ;  /* 0xfffffff803077812 */ /* 0x000fc400078ec0ff */
[----:B------:R-:W-:Y:S01]  /*0ce0*/  LOP3.LUT R3, R204, 0xfffffffc, RZ, 0xc0, !PT ;  /* 0xfffffffccc037812 */ /* 0x000fe200078ec0ff */
[----:B------:R-:W-:Y:S01]  /*0cf0*/  IMAD R5, R14, 0x10, R5 ;  /* 0x000000100e057824 */ /* 0x000fe200078e0205 */
[----:B------:R-:W-:Y:S01]  /*0d00*/  SHF.R.S32.HI R204, RZ, 0x2, R204 ;  /* 0x00000002ffcc7819 */ /* 0x000fe200000114cc */
[----:B------:R-:W-:Y:S01]  /*0d10*/  IMAD.IADD R7, R0, 0x1, -R7 ;  /* 0x0000000100077824 */ /* 0x000fe200078e0a07 */
[----:B------:R-:W-:Y:S01]  /*0d20*/  SHF.R.S32.HI R9, RZ, 0x5, R9 ;  /* 0x00000005ff097819 */ /* 0x000fe20000011409 */
[----:B------:R-:W-:Y:S01]  /*0d30*/  IMAD R5, R5, 0x8, R6 ;  /* 0x0000000805057824 */ /* 0x000fe200078e0206 */
[----:B------:R-:W-:Y:S01]  /*0d40*/  LOP3.LUT R10, R10, 0x7ffffffc, RZ, 0xc0, !PT ;  /* 0x7ffffffc0a0a7812 */ /* 0x000fe200078ec0ff */
[----:B------:R-:W-:Y:S01]  /*0d50*/  VIADD R6, R204, 0x40 ;  /* 0x00000040cc067836 */ /* 0x000fe20000000000 */
[----:B------:R-:W-:Y:S01]  /*0d60*/  STL [R1+0x14], R14 ;  /* 0x0000140e01007387 */ /* 0x000fe20000100800 */
[----:B------:R-:W-:Y:S02]  /*0d70*/  IMAD.IADD R3, R0, 0x1, -R3 ;  /* 0x0000000100037824 */ /* 0x000fe400078e0a03 */
[----:B------:R-:W-:Y:S01]  /*0d80*/  IMAD.SHL.U32 R2, R6, 0x40, RZ ;  /* 0x0000004006027824 */ /* 0x000fe200078e00ff */
[----:B------:R-:W-:Y:S01]  /*0d90*/  SHF.R.S32.HI R4, RZ, 0x1f, R6 ;  /* 0x0000001fff047819 */ /* 0x000fe20000011406 */
[----:B------:R-:W-:Y:S01]  /*0da0*/  IMAD R9, R9, 0x10, R12 ;  /* 0x0000001009097824 */ /* 0x000fe200078e020c */
[C---:B------:R-:W-:Y:S01]  /*0db0*/  LEA.HI R0, R3.reuse, R3, RZ, 0x1 ;  /* 0x0000000303007211 */ /* 0x040fe200078f08ff */
[C---:B------:R-:W-:Y:S01]  /*0dc0*/  IMAD.SHL.U32 R16, R3.reuse, 0x8, RZ ;  /* 0x0000000803107824 */ /* 0x040fe200078e00ff */
[----:B------:R-:W-:Y:S01]  /*0dd0*/  LEA.HI R4, R4, R6, RZ, 0x3 ;  /* 0x0000000604047211 */ /* 0x000fe200078f18ff */
[----:B------:R-:W-:Y:S01]  /*0de0*/  IMAD.SHL.U32 R22, R3, 0x4, RZ ;  /* 0x0000000403167824 */ /* 0x000fe200078e00ff */
[----:B------:R-:W-:Y:S01]  /*0df0*/  LOP3.LUT R0, R0, 0x1ffffffe, RZ, 0xc0, !PT ;  /* 0x1ffffffe00007812 */ /* 0x000fe200078ec0ff */
[----:B------:R-:W-:Y:S01]  /*0e00*/  IMAD.SHL.U32 R211, R7, 0x8, RZ ;  /* 0x0000000807d37824 */ /* 0x000fe200078e00ff */
[----:B------:R-:W-:Y:S01]  /*0e10*/  LEA R8, R8, R9, 0x6 ;  /* 0x0000000908087211 */ /* 0x000fe200078e30ff */
[----:B------:R-:W-:Y:S01]  /*0e20*/  IMAD.SHL.U32 R4, R4, 0x40, RZ ;  /* 0x0000004004047824 */ /* 0x000fe200078e00ff */
[----:B------:R-:W-:Y:S01]  /*0e30*/  IADD3 R214, R16, 0x60, RZ ;  /* 0x0000006010d67810 */ /* 0x000fe20007ffe0ff */
[----:B------:R-:W-:Y:S01]  /*0e40*/  IMAD.IADD R0, R3, 0x1, -R0 ;  /* 0x0000000103007824 */ /* 0x000fe200078e0a00 */
[----:B------:R-:W-:Y:S01]  /*0e50*/  LOP3.LUT R3, R2, 0x1c0, RZ, 0xc0, !PT ;  /* 0x000001c002037812 */ /* 0x000fe200078ec0ff */
[----:B------:R-:W-:Y:S01]  /*0e60*/  STL [R1+0x14c], R8 ;  /* 0x00014c0801007387 */ /* 0x000fe20000100800 */
[----:B------:R-:W-:Y:S01]  /*0e70*/  LOP3.LUT R4, R4, 0xfffffe00, RZ, 0xc0, !PT ;  /* 0xfffffe0004047812 */ /* 0x000fe200078ec0ff */
[----:B------:R-:W-:Y:S01]  /*0e80*/  IMAD.IADD R10, R13, 0x1, -R10 ;  /* 0x000000010d0a7824 */ /* 0x000fe200078e0a0a */
[----:B------:R-:W-:Y:S01]  /*0e90*/  SHF.R.U32.HI R7, RZ, 0x3, R3 ;  /* 0x00000003ff077819 */ /* 0x000fe20000011603 */
[----:B------:R-:W-:Y:S01]  /*0ea0*/  STL [R1+0x38], RZ ;  /* 0x000038ff01007387 */ /* 0x000fe20000100800 */
[--C-:B------:R-:W-:Y:S01]  /*0eb0*/  LOP3.LUT R3, R3, 0x38, R16.reuse, 0xf8, !PT ;  /* 0x0000003803037812 */ /* 0x100fe200078ef810 */
[----:B------:R-:W-:Y:S01]  /*0ec0*/  IMAD.SHL.U32 R42, R10, 0x2, RZ ;  /* 0x000000020a2a7824 */ /* 0x000fe200078e00ff */
[----:B------:R-:W-:Y:S01]  /*0ed0*/  SHF.R.S32.HI R6, RZ, 0x1f, R211 ;  /* 0x0000001fff067819 */ /* 0x000fe200000114d3 */
[----:B------:R0:W-:Y:S01]  /*0ee0*/  STL [R1+0x18], R4 ;  /* 0x0000180401007387 */ /* 0x0001e20000100800 */
[----:B------:R-:W-:Y:S01]  /*0ef0*/  IMAD.SHL.U32 R5, R5, 0x8, RZ ;  /* 0x0000000805057824 */ /* 0x000fe200078e00ff */
[----:B------:R-:W-:Y:S01]  /*0f00*/  SHF.R.S32.HI R17, RZ, 0x1f, R16 ;  /* 0x0000001fff117819 */ /* 0x000fe20000011410 */
[C---:B------:R-:W-:Y:S01]  /*0f10*/  VIADD R41, R42.reuse, 0x8 ;  /* 0x000000082a297836 */ /* 0x040fe20000000000 */
[----:B------:R-:W-:Y:S01]  /*0f20*/  STL [R1+0x44], R42 ;  /* 0x0000442a01007387 */ /* 0x000fe20000100800 */
[C---:B------:R-:W-:Y:S01]  /*0f30*/  VIADD R40, R42.reuse, 0x10 ;  /* 0x000000102a287836 */ /* 0x040fe20000000000 */
[C---:B------:R-:W-:Y:S01]  /*0f40*/  IADD3 R29, R42.reuse, 0x68, RZ ;  /* 0x000000682a1d7810 */ /* 0x040fe20007ffe0ff */
[C---:B------:R-:W-:Y:S01]  /*0f50*/  VIADD R39, R42.reuse, 0x18 ;  /* 0x000000182a277836 */ /* 0x040fe20000000000 */
[----:B------:R-:W-:Y:S01]  /*0f60*/  STL [R1+0x154], R5 ;  /* 0x0001540501007387 */ /* 0x000fe20000100800 */
[----:B------:R-:W-:Y:S01]  /*0f70*/  VIADD R38, R42, 0x20 ;  /* 0x000000202a267836 */ /* 0x000fe20000000000 */
[----:B0-----:R-:W-:Y:S01]  /*0f80*/  LOP3.LUT R4, R4, R3, R7, 0xf6, !PT ;  /* 0x0000000304047212 */ /* 0x001fe200078ef607 */
[C---:B------:R-:W-:Y:S01]  /*0f90*/  VIADD R37, R42.reuse, 0x28 ;  /* 0x000000282a257836 */ /* 0x040fe20000000000 */
[C---:B------:R-:W-:Y:S01]  /*0fa0*/  IADD3 R10, R42.reuse, 0xd0, RZ ;  /* 0x000000d02a0a7810 */ /* 0x040fe20007ffe0ff */
[----:B------:R-:W-:Y:S01]  /*0fb0*/  VIADD R36, R42, 0x30 ;  /* 0x000000302a247836 */ /* 0x000fe20000000000 */
[----:B------:R-:W-:Y:S01]  /*0fc0*/  LEA R3, R4, R19, 0x1 ;  /* 0x0000001304037211 */ /* 0x000fe200078e08ff */
[C---:B------:R-:W-:Y:S01]  /*0fd0*/  VIADD R35, R42.reuse, 0x38 ;  /* 0x000000382a237836 */ /* 0x040fe20000000000 */
[----:B------:R-:W-:Y:S01]  /*0fe0*/  SHF.R.S32.HI R4, RZ, 0x1f, R41 ;  /* 0x0000001fff047819 */ /* 0x000fe20000011429 */
[C---:B------:R-:W-:Y:S01]  /*0ff0*/  VIADD R34, R42.reuse, 0x40 ;  /* 0x000000402a227836 */ /* 0x040fe20000000000 */
[----:B------:R-:W-:Y:S01]  /*1000*/  SHF.R.S32.HI R223, RZ, 0x1f, R214 ;  /* 0x0000001fffdf7819 */ /* 0x000fe200000114d6 */
[----:B------:R-:W-:Y:S01]  /*1010*/  STL [R1+0x148], R3 ;  /* 0x0001480301007387 */ /* 0x000fe20000100800 */
[----:B------:R-:W-:-:S02]  /*1020*/  VIADD R33, R42, 0x48 ;  /* 0x000000482a217836 */ /* 0x000fc40000000000 */
[C---:B------:R-:W-:Y:S01]  /*1030*/  VIADD R32, R42.reuse, 0x50 ;  /* 0x000000502a207836 */ /* 0x040fe20000000000 */
[----:B------:R-:W-:Y:S01]  /*1040*/  STL [R1+0xc0], R41 ;  /* 0x0000c02901007387 */ /* 0x000fe20000100800 */
[C---:B------:R-:W-:Y:S02]  /*1050*/  VIADD R31, R42.reuse, 0x58 ;  /* 0x000000582a1f7836 */ /* 0x040fe40000000000 */
[C---:B------:R-:W-:Y:S01]  /*1060*/  VIADD R30, R42.reuse, 0x60 ;  /* 0x000000602a1e7836 */ /* 0x040fe20000000000 */
[----:B------:R0:W-:Y:S01]  /*1070*/  STL [R1+0xbc], R40 ;  /* 0x0000bc2801007387 */ /* 0x0001e20000100800 */
[C---:B------:R-:W-:Y:S02]  /*1080*/  VIADD R28, R42.reuse, 0x70 ;  /* 0x000000702a1c7836 */ /* 0x040fe40000000000 */
[C---:B------:R-:W-:Y:S01]  /*1090*/  VIADD R27, R42.reuse, 0x78 ;  /* 0x000000782a1b7836 */ /* 0x040fe20000000000 */
[----:B------:R-:W-:Y:S01]  /*10a0*/  STL [R1+0xb8], R39 ;  /* 0x0000b82701007387 */ /* 0x000fe20000100800 */
[----:B------:R-:W-:-:S02]  /*10b0*/  VIADD R26, R42, 0x80 ;  /* 0x000000802a1a7836 */ /* 0x000fc40000000000 */
[C---:B------:R-:W-:Y:S01]  /*10c0*/  VIADD R25, R42.reuse, 0x88 ;  /* 0x000000882a197836 */ /* 0x040fe20000000000 */
[----:B------:R1:W-:Y:S01]  /*10d0*/  STL [R1+0xb4], R38 ;  /* 0x0000b42601007387 */ /* 0x0003e20000100800 */
[C---:B------:R-:W-:Y:S01]  /*10e0*/  VIADD R24, R42.reuse, 0x90 ;  /* 0x000000902a187836 */ /* 0x040fe20000000000 */
[----:B0-----:R-:W-:Y:S01]  /*10f0*/  SHF.R.S32.HI R40, RZ, 0x1f, R40 ;  /* 0x0000001fff287819 */ /* 0x001fe20000011428 */
[C---:B------:R-:W-:Y:S01]  /*1100*/  VIADD R11, R211.reuse, 0x40 ;  /* 0x00000040d30b7836 */ /* 0x040fe20000000000 */
[----:B------:R0:W-:Y:S01]  /*1110*/  STL [R1+0xb0], R37 ;  /* 0x0000b02501007387 */ /* 0x0001e20000100800 */
[C---:B------:R-:W-:Y:S02]  /*1120*/  VIADD R21, R42.reuse, 0x98 ;  /* 0x000000982a157836 */ /* 0x040fe40000000000 */
[C---:B------:R-:W-:Y:S01]  /*1130*/  VIADD R20, R42.reuse, 0xa0 ;  /* 0x000000a02a147836 */ /* 0x040fe20000000000 */
[----:B------:R-:W-:Y:S01]  /*1140*/  STL [R1+0xac], R36 ;  /* 0x0000ac2401007387 */ /* 0x000fe20000100800 */
[C---:B------:R-:W-:Y:S01]  /*1150*/  VIADD R9, R211.reuse, 0x80 ;  /* 0x00000080d3097836 */ /* 0x040fe20000000000 */
[----:B------:R-:W-:Y:S01]  /*1160*/  SHF.R.S32.HI R11, RZ, 0x1f, R11 ;  /* 0x0000001fff0b7819 */ /* 0x000fe2000001140b */
[C---:B------:R-:W-:Y:S01]  /*1170*/  VIADD R15, R42.reuse, 0xa8 ;  /* 0x000000a82a0f7836 */ /* 0x040fe20000000000 */
[----:B------:R2:W-:Y:S01]  /*1180*/  STL [R1+0xa8], R35 ;  /* 0x0000a82301007387 */ /* 0x0005e20000100800 */
[C---:B------:R-:W-:Y:S01]  /*1190*/  VIADD R14, R42.reuse, 0xb0 ;  /* 0x000000b02a0e7836 */ /* 0x040fe20000000000 */
[----:B------:R-:W-:Y:S01]  /*11a0*/  SHF.R.S32.HI R9, RZ, 0x1f, R9 ;  /* 0x0000001fff097819 */ /* 0x000fe20000011409 */
[----:B------:R-:W-:Y:S01]  /*11b0*/  VIADD R6, R211, 0xc0 ;  /* 0x000000c0d3067836 */ /* 0x000fe20000000000 */
[----:B------:R3:W-:Y:S01]  /*11c0*/  STL [R1+0xa4], R34 ;  /* 0x0000a42201007387 */ /* 0x0007e20000100800 */
[C---:B------:R-:W-:Y:S01]  /*11d0*/  VIADD R13, R42.reuse, 0xb8 ;  /* 0x000000b82a0d7836 */ /* 0x040fe20000000000 */
[----:B-1----:R-:W-:Y:S01]  /*11e0*/  SHF.R.S32.HI R38, RZ, 0x1f, R38 ;  /* 0x0000001fff267819 */ /* 0x002fe20000011426 */
[C---:B------:R-:W-:Y:S01]  /*11f0*/  VIADD R12, R42.reuse, 0xc0 ;  /* 0x000000c02a0c7836 */ /* 0x040fe20000000000 */
[----:B------:R-:W-:Y:S01]  /*1200*/  STL [R1+0xa0], R33 ;  /* 0x0000a02101007387 */ /* 0x000fe20000100800 */
[C---:B------:R-:W-:Y:S01]  /*1210*/  VIADD R11, R42.reuse, 0xc8 ;  /* 0x000000c82a0b7836 */ /* 0x040fe20000000000 */
[----:B------:R-:W-:Y:S01]  /*1220*/  SHF.R.S32.HI R6, RZ, 0x1f, R6 ;  /* 0x0000001fff067819 */ /* 0x000fe20000011406 */
[C---:B------:R-:W-:Y:S01]  /*1230*/  VIADD R9, R42.reuse, 0xd8 ;  /* 0x000000d82a097836 */ /* 0x040fe20000000000 */
[----:B------:R1:W-:Y:S01]  /*1240*/  STL [R1+0x9c], R32 ;  /* 0x00009c2001007387 */ /* 0x0003e20000100800 */
[C---:B------:R-:W-:Y:S01]  /*1250*/  VIADD R7, R42.reuse, 0xe0 ;  /* 0x000000e02a077836 */ /* 0x040fe20000000000 */
[----:B0-----:R-:W-:Y:S01]  /*1260*/  SHF.R.S32.HI R37, RZ, 0x1f, R37 ;  /* 0x0000001fff257819 */ /* 0x001fe20000011425 */
[C---:B------:R-:W-:Y:S01]  /*1270*/  VIADD R6, R42.reuse, 0xe8 ;  /* 0x000000e82a067836 */ /* 0x040fe20000000000 */
[----:B------:R0:W-:Y:S01]  /*1280*/  STL [R1+0x98], R31 ;  /* 0x0000981f01007387 */ /* 0x0001e20000100800 */
[C---:B------:R-:W-:Y:S01]  /*1290*/  VIADD R5, R42.reuse, 0xf0 ;  /* 0x000000f02a057836 */ /* 0x040fe20000000000 */
[----:B--2---:R-:W-:Y:S01]  /*12a0*/  SHF.R.S32.HI R35, RZ, 0x1f, R35 ;  /* 0x0000001fff237819 */ /* 0x004fe20000011423 */
[----:B------:R-:W-:Y:S01]  /*12b0*/  VIADD R3, R42, 0xf8 ;  /* 0x000000f82a037836 */ /* 0x000fe20000000000 */
[----:B------:R-:W-:Y:S01]  /*12c0*/  STL [R1+0x94], R30 ;  /* 0x0000941e01007387 */ /* 0x000fe20000100800 */
[----:B---3--:R-:W-:Y:S01]  /*12d0*/  SHF.R.S32.HI R34, RZ, 0x1f, R34 ;  /* 0x0000001fff227819 */ /* 0x008fe20000011422 */
[----:B------:R-:W-:Y:S01]  /*12e0*/  IMAD R0, R0, 0x8, R8 ;  /* 0x0000000800007824 */ /* 0x000fe200078e0208 */
[----:B-1----:R-:W-:Y:S01]  /*12f0*/  SHF.R.S32.HI R32, RZ, 0x1f, R32 ;  /* 0x0000001fff207819 */ /* 0x002fe20000011420 */
[----:B------:R1:W-:Y:S01]  /*1300*/  STL [R1+0x90], R29 ;  /* 0x0000901d01007387 */ /* 0x0003e20000100800 */
[C---:B------:R-:W-:Y:S01]  /*1310*/  VIADD R2, R16.reuse, 0x20 ;  /* 0x0000002010027836 */ /* 0x040fe20000000000 */
[----:B0-----:R-:W-:Y:S01]  /*1320*/  SHF.R.S32.HI R31, RZ, 0x1f, R31 ;  /* 0x0000001fff1f7819 */ /* 0x001fe2000001141f */
[C---:B------:R-:W-:Y:S01]  /*1330*/  VIADD R215, R16.reuse, 0x40 ;  /* 0x0000004010d77836 */ /* 0x040fe20000000000 */
[----:B------:R0:W-:Y:S01]  /*1340*/  STL [R1+0x8c], R28 ;  /* 0x00008c1c01007387 */ /* 0x0001e20000100800 */
[C---:B------:R-:W-:Y:S01]  /*1350*/  VIADD R213, R16.reuse, 0x80 ;  /* 0x0000008010d57836 */ /* 0x040fe20000000000 */
[----:B------:R-:W-:Y:S01]  /*1360*/  SHF.R.S32.HI R206, RZ, 0x1f, R2 ;  /* 0x0000001fffce7819 */ /* 0x000fe20000011402 */
[C---:B------:R-:W-:Y:S01]  /*1370*/  VIADD R212, R16.reuse, 0xa0 ;  /* 0x000000a010d47836 */ /* 0x040fe20000000000 */
[----:B------:R-:W-:Y:S01]  /*1380*/  STL [R1+0x88], R27 ;  /* 0x0000881b01007387 */ /* 0x000fe20000100800 */
[C---:B------:R-:W-:Y:S01]  /*1390*/  VIADD R217, R16.reuse, 0xc0 ;  /* 0x000000c010d97836 */ /* 0x040fe20000000000 */
[----:B-1----:R-:W-:Y:S01]  /*13a0*/  SHF.R.S32.HI R29, RZ, 0x1f, R29 ;  /* 0x0000001fff1d7819 */ /* 0x002fe2000001141d */
[----:B------:R-:W-:Y:S01]  /*13b0*/  VIADD R216, R16, 0xe0 ;  /* 0x000000e010d87836 */ /* 0x000fe20000000000 */
[----:B------:R1:W-:Y:S01]  /*13c0*/  STL [R1+0x84], R26 ;  /* 0x0000841a01007387 */ /* 0x0003e20000100800 */
[----:B------:R-:W-:Y:S01]  /*13d0*/  VIADD R209, R22, 0x10 ;  /* 0x0000001016d17836 */ /* 0x000fe20000000000 */
[----:B0-----:R-:W-:-:S02]  /*13e0*/  SHF.R.S32.HI R28, RZ, 0x1f, R28 ;  /* 0x0000001fff1c7819 */ /* 0x001fc4000001141c */
[----:B------:R0:W-:Y:S01]  /*13f0*/  STL [R1+0x80], R25 ;  /* 0x0000801901007387 */ /* 0x0001e20000100800 */
[----:B------:R-:W-:Y:S02]  /*1400*/  SHF.R.S32.HI R224, RZ, 0x1f, R215 ;  /* 0x0000001fffe07819 */ /* 0x000fe400000114d7 */
[----:B------:R-:W-:Y:S01]  /*1410*/  SHF.R.S32.HI R222, RZ, 0x1f, R213 ;  /* 0x0000001fffde7819 */ /* 0x000fe200000114d5 */
[----:B------:R-:W-:Y:S01]  /*1420*/  STL [R1+0x7c], R24 ;  /* 0x00007c1801007387 */ /* 0x000fe20000100800 */
[----:B------:R-:W-:Y:S02]  /*1430*/  SHF.R.S32.HI R221, RZ, 0x1f, R212 ;  /* 0x0000001fffdd7819 */ /* 0x000fe400000114d4 */
[----:B-1----:R-:W-:Y:S01]  /*1440*/  SHF.R.S32.HI R26, RZ, 0x1f, R26 ;  /* 0x0000001fff1a7819 */ /* 0x002fe2000001141a */
[----:B------:R1:W-:Y:S01]  /*1450*/  STL [R1+0x78], R21 ;  /* 0x0000781501007387 */ /* 0x0003e20000100800 */
[----:B------:R-:W-:Y:S02]  /*1460*/  SHF.R.S32.HI R220, RZ, 0x1f, R217 ;  /* 0x0000001fffdc7819 */ /* 0x000fe400000114d9 */
[----:B0-----:R-:W-:Y:S01]  /*1470*/  SHF.R.S32.HI R25, RZ, 0x1f, R25 ;  /* 0x0000001fff197819 */ /* 0x001fe20000011419 */
[----:B------:R0:W-:Y:S01]  /*1480*/  STL [R1+0x74], R20 ;  /* 0x0000741401007387 */ /* 0x0001e20000100800 */
[----:B------:R-:W-:-:S03]  /*1490*/  SHF.R.S32.HI R219, RZ, 0x1f, R216 ;  /* 0x0000001fffdb7819 */ /* 0x000fc600000114d8 */
[----:B------:R-:W-:Y:S01]  /*14a0*/  STL [R1+0x70], R15 ;  /* 0x0000700f01007387 */ /* 0x000fe20000100800 */
[----:B-1----:R-:W-:-:S03]  /*14b0*/  SHF.R.S32.HI R21, RZ, 0x1f, R21 ;  /* 0x0000001fff157819 */ /* 0x002fc60000011415 */
[----:B------:R1:W-:Y:S01]  /*14c0*/  STL [R1+0x6c], R14 ;  /* 0x00006c0e01007387 */ /* 0x0003e20000100800 */
[----:B0-----:R-:W-:-:S03]  /*14d0*/  SHF.R.S32.HI R20, RZ, 0x1f, R20 ;  /* 0x0000001fff147819 */ /* 0x001fc60000011414 */
[----:B------:R0:W-:Y:S04]  /*14e0*/  STL [R1+0x68], R13 ;  /* 0x0000680d01007387 */ /* 0x0001e80000100800 */
        /* <DEDUP_REMOVED lines=10> */
[----:B------:R2:W-:Y:S01]  /*1590*/  STL [R1+0x144], R4 ;  /* 0x0001440401007387 */ /* 0x0005e20000100800 */
[----:B-1----:R-:W-:-:S03]  /*15a0*/  SHF.R.S32.HI R7, RZ, 0x1f, R7 ;  /* 0x0000001fff077819 */ /* 0x002fc60000011407 */
[----:B------:R-:W-:Y:S01]  /*15b0*/  STL [R1+0x4c], R5 ;  /* 0x00004c0501007387 */ /* 0x000fe20000100800 */
[----:B0-----:R-:W-:-:S03]  /*15c0*/  SHF.R.S32.HI R6, RZ, 0x1f, R6 ;  /* 0x0000001fff067819 */ /* 0x001fc60000011406 */
[----:B------:R-:W-:Y:S01]  /*15d0*/  STL [R1+0x140], R40 ;  /* 0x0001402801007387 */ /* 0x000fe20000100800 */
[----:B--2---:R-:W-:-:S03]  /*15e0*/  SHF.R.S32.HI R4, RZ, 0x1f, R39 ;  /* 0x0000001fff047819 */ /* 0x004fc60000011427 */
[----:B------:R0:W-:Y:S04]  /*15f0*/  STL [R1+0x48], R3 ;  /* 0x0000480301007387 */ /* 0x0001e80000100800 */
[----:B------:R1:W-:Y:S04]  /*1600*/  STL [R1+0x13c], R4 ;  /* 0x00013c0401007387 */ /* 0x0003e80000100800 */
[----:B------:R-:W-:Y:S01]  /*1610*/  STL [R1+0x138], R38 ;  /* 0x0001382601007387 */ /* 0x000fe20000100800 */
[----:B0-----:R-:W-:-:S03]  /*1620*/  SHF.R.S32.HI R3, RZ, 0x1f, R3 ;  /* 0x0000001fff037819 */ /* 0x001fc60000011403 */
[----:B------:R-:W-:Y:S01]  /*1630*/  STL [R1+0x134], R37 ;  /* 0x0001342501007387 */ /* 0x000fe20000100800 */
[----:B-1----:R-:W-:-:S05]  /*1640*/  SHF.R.S32.HI R4, RZ, 0x1f, R36 ;  /* 0x0000001fff047819 */ /* 0x002fca0000011424 */
[----:B------:R0:W-:Y:S04]  /*1650*/  STL [R1+0x130], R4 ;  /* 0x0001300401007387 */ /* 0x0001e80000100800 */
[----:B------:R-:W-:Y:S04]  /*1660*/  STL [R1+0x12c], R35 ;  /* 0x00012c2301007387 */ /* 0x000fe80000100800 */
[----:B------:R-:W-:Y:S01]  /*1670*/  STL [R1+0x128], R34 ;  /* 0x0001282201007387 */ /* 0x000fe20000100800 */
[----:B0-----:R-:W-:-:S05]  /*1680*/  SHF.R.S32.HI R4, RZ, 0x1f, R33 ;  /* 0x0000001fff047819 */ /* 0x001fca0000011421 */
        /* <DEDUP_REMOVED lines=25> */
[----:B------:R1:W-:Y:S04]  /*1820*/  STL [R1+0xd8], R7 ;  /* 0x0000d80701007387 */ /* 0x0003e80000100800 */
[----:B------:R1:W-:Y:S01]  /*1830*/  STL [R1+0xd4], R6 ;  /* 0x0000d40601007387 */ /* 0x0003e20000100800 */
[----:B0-----:R-:W-:-:S05]  /*1840*/  SHF.R.S32.HI R4, RZ, 0x1f, R5 ;  /* 0x0000001fff047819 */ /* 0x001fca0000011405 */
[----:B------:R1:W-:Y:S04]  /*1850*/  STL [R1+0xd0], R4 ;  /* 0x0000d00401007387 */ /* 0x0003e80000100800 */
[----:B------:R1:W-:Y:S04]  /*1860*/  STL [R1+0x150], R0 ;  /* 0x0001500001007387 */ /* 0x0003e80000100800 */
[----:B------:R1:W-:Y:S02]  /*1870*/  STL [R1+0xcc], R3 ;  /* 0x0000cc0301007387 */ /* 0x0003e40000100800 */
.L_x_9829:
[----:B012---:R-:W0:Y:S02]  /*1880*/  LDC.64 R4, c[0x0][0xc88] ;  /* 0x00032200ff047b82 */ /* 0x007e240000000a00 */
[----:B0-----:R-:W-:-:S05]  /*1890*/  IMAD.WIDE R4, R51, 0x4, R4 ;  /* 0x0000000433047825 */ /* 0x001fca00078e0204 */
[----:B------:R-:W2:Y:S01]  /*18a0*/  LDG.E R31, desc[UR40][R4.64] ;  /* 0x00000028041f7981 */ /* 0x000ea2000c1e1900 */
[----:B------:R-:W-:Y:S05]  /*18b0*/  YIELD ;  /* 0x0000000000007946 */ /* 0x000fea0003800000 */
[----:B------:R-:W-:Y:S01]  /*18c0*/  ULDC.64 UR4, c[0x0][0xa28] ;  /* 0x00028a0000047ab9 */ /* 0x000fe20000000a00 */
[----:B------:R-:W-:Y:S01]  /*18d0*/  ULDC.64 UR8, c[0x0][0xa18] ;  /* 0x0002860000087ab9 */ /* 0x000fe20000000a00 */
[----:B------:R-:W-:Y:S01]  /*18e0*/  ISETP.NE.U32.AND P1, PT, RZ, UR4, PT ;  /* 0x00000004ff007c0c */ /* 0x000fe2000bf25070 */
[----:B------:R-:W-:Y:S01]  /*18f0*/  ULDC.64 UR6, c[0x0][0xa08] ;  /* 0x0002820000067ab9 */ /* 0x000fe20000000a00 */
[----:B---3--:R-:W-:Y:S01]  /*1900*/  IMAD.MOV.U32 R8, RZ, RZ, RZ ;  /* 0x000000ffff087224 */ /* 0x008fe200078e00ff */
[----:B------:R-:W-:Y:S01]  /*1910*/  ISETP.NE.U32.AND P0, PT, RZ, UR6, PT ;  /* 0x00000006ff007c0c */ /* 0x000fe2000bf05070 */
[----:B------:R-:W-:Y:S01]  /*1920*/  IMAD.MOV.U32 R32, RZ, RZ, RZ ;  /* 0x000000ffff207224 */ /* 0x000fe200078e00ff */
[----:B------:R-:W-:-:S02]  /*1930*/  ISETP.NE.AND.EX P1, PT, RZ, UR5, PT, P1 ;  /* 0x00000005ff007c0c */ /* 0x000fc4000bf25310 */
[----:B------:R-:W-:Y:S02]  /*1940*/  ISETP.NE.AND.EX P0, PT, RZ, UR7, PT, P0 ;  /* 0x00000007ff007c0c */ /* 0x000fe4000bf05300 */
[----:B--2---:R-:W-:Y:S01]  /*1950*/  SHF.R.S32.HI R0, RZ, 0x1f, R31 ;  /* 0x0000001fff007819 */ /* 0x004fe2000001141f */
[----:B------:R-:W-:-:S08]  /*1960*/  IMAD.SHL.U32 R35, R31, 0x4, RZ ;  /* 0x000000041f237824 */ /* 0x000fd000078e00ff */
[C---:B------:R-:W-:Y:S01]  /*1970*/  @P1 LEA R6, P2, R31.reuse, UR4, 0x2 ;  /* 0x000000041f061c11 */ /* 0x040fe2000f8410ff */
[----:B------:R0:W-:Y:S01]  /*1980*/  STL [R1+0x2c], R31 ;  /* 0x00002c1f01007387 */ /* 0x0001e20000100800 */
[C-C-:B------:R-:W-:Y:S02]  /*1990*/  SHF.L.U64.HI R34, R31.reuse, 0x2, R0.reuse ;  /* 0x000000021f227819 */ /* 0x140fe40000010200 */
[----:B------:R-:W-:Y:S01]  /*19a0*/  @P1 LEA.HI.X R7, R31, UR5, R0, 0x2, P2 ;  /* 0x000000051f071c11 */ /* 0x000fe200090f1400 */
[----:B------:R-:W-:Y:S01]  /*19b0*/  ULDC UR4, c[0x0][0x288] ;  /* 0x0000a20000047ab9 */ /* 0x000fe20000000800 */
[----:B------:R-:W-:Y:S01]  /*19c0*/  ISETP.NE.U32.AND P2, PT, RZ, UR8, PT ;  /* 0x00000008ff007c0c */ /* 0x000fe2000bf45070 */
[----:B------:R0:W-:Y:S01]  /*19d0*/  STL [R1+0xc4], R0 ;  /* 0x0000c40001007387 */ /* 0x0001e20000100800 */
[C---:B------:R-:W-:Y:S02]  /*19e0*/  IADD3 R4, P3, R35.reuse, UR6, RZ ;  /* 0x0000000623047c10 */ /* 0x040fe4000ff7e0ff */
[----:B------:R-:W-:Y:S01]  /*19f0*/  ISETP.NE.AND.EX P2, PT, RZ, UR9, PT, P2 ;  /* 0x00000009ff007c0c */ /* 0x000fe2000bf45320 */
[----:B------:R1:W5:Y:S01]  /*1a00*/  @P1 LDG.E R8, desc[UR40][R6.64] ;  /* 0x0000002806081981 */ /* 0x000362000c1e1900 */
[----:B------:R-:W-:Y:S01]  /*1a10*/  IMAD.U32 R48, RZ, RZ, UR4 ;  /* 0x00000004ff307e24 */ /* 0x000fe2000f8e00ff */
[C---:B------:R-:W-:Y:S01]  /*1a20*/  IADD3.X R5, R34.reuse, UR7, RZ, P3, !PT ;  /* 0x0000000722057c10 */ /* 0x040fe20009ffe4ff */
[----:B------:R-:W-:Y:S01]  /*1a30*/  ULDC.64 UR4, c[0x0][0x418] ;  /* 0x0001060000047ab9 */ /* 0x000fe20000000a00 */
[----:B------:R0:W-:Y:S04]  /*1a40*/  STL [R1+0x30], R35 ;  /* 0x0000302301007387 */ /* 0x0001e80000100800 */
[----:B------:R0:W5:Y:S04]  /*1a50*/  @P0 LDG.E R32, desc[UR40][R4.64] ;  /* 0x0000002804200981 */ /* 0x000168000c1e1900 */
[----:B-1----:R-:W-:Y:S01]  /*1a60*/  @P2 IADD3 R6, P1, R35, UR8, RZ ;  /* 0x0000000823062c10 */ /* 0x002fe2000ff3e0ff */
[----:B------:R-:W-:Y:S01]  /*1a70*/  UISETP.NE.U32.AND UP0, UPT, UR4, URZ, UPT ;  /* 0x0000003f0400728c */ /* 0x000fe2000bf05070 */
[----:B------:R0:W-:Y:S02]  /*1a80*/  STL [R1+0x34], R34 ;  /* 0x0000342201007387 */ /* 0x0001e40000100800 */
[----:B------:R-:W-:Y:S01]  /*1a90*/  @P2 IADD3.X R7, R34, UR9, RZ, P1, !PT ;  /* 0x0000000922072c10 */ /* 0x000fe20008ffe4ff */
[----:B------:R-:W-:-:S04]  /*1aa0*/  ULDC UR4, c[0x0][0x424] ;  /* 0x0001090000047ab9 */ /* 0x000fc80000000800 */
[----:B------:R0:W5:Y:S01]  /*1ab0*/  @P2 LDG.E R48, desc[UR40][R6.64] ;  /* 0x0000002806302981 */ /* 0x000162000c1e1900 */
[----:B------:R-:W-:-:S03]  /*1ac0*/  UISETP.NE.AND.EX UP0, UPT, UR5, URZ, UPT, UP0 ;  /* 0x0000003f0500728c */ /* 0x000fc6000bf05300 */
[----:B------:R-:W-:Y:S01]  /*1ad0*/  ULDC UR5, c[0x0][0x2f0] ;  /* 0x0000bc0000057ab9 */ /* 0x000fe20000000800 */
[----:B------:R-:W-:-:S04]  /*1ae0*/  USEL UR4, UR4, 0x1, UP0 ;  /* 0x0000000104047887 */ /* 0x000fc80008000000 */
[----:B------:R-:W-:-:S03]  /*1af0*/  UIMAD UR4, UR4, UR5, URZ ;  /* 0x00000005040472a4 */ /* 0x000fc6000f8e023f */
[----:B------:R-:W-:Y:S02]  /*1b00*/  ULDC UR5, c[0x0][0x348] ;  /* 0x0000d20000057ab9 */ /* 0x000fe40000000800 */
[----:B------:R-:W-:Y:S02]  /*1b10*/  IMAD.U32 R24, RZ, RZ, UR5 ;  /* 0x00000005ff187e24 */ /* 0x000fe4000f8e00ff */
[----:B------:R-:W-:Y:S01]  /*1b20*/  IMAD.U32 R33, RZ, RZ, UR4 ;  /* 0x00000004ff217e24 */ /* 0x000fe2000f8e00ff */
[----:B0---4-:R-:W-:Y:S06]  /*1b30*/  @P2 BRA `(.L_x_9674) ;  /* 0x0000000000242947 */ /* 0x011fec0003800000 */
        /* <DEDUP_REMOVED lines=8> */
[----:B--2---:R-:W-:-:S07]  /*1bc0*/  IADD3 R48, -R48, R3, RZ ;  /* 0x0000000330307210 */ /* 0x004fce0007ffe1ff */
.L_x_9674:
[----:B------:R-:W-:Y:S01]  /*1bd0*/  ULDC.64 UR4, c[0x0][0xa20] ;  /* 0x0002880000047ab9 */ /* 0x000fe20000000a00 */
[----:B------:R0:W-:Y:S01]  /*1be0*/  STL [R1+0x3c], R49 ;  /* 0x00003c3101007387 */ /* 0x0001e20000100800 */
[----:B------:R-:W-:Y:S02]  /*1bf0*/  ISETP.NE.U32.AND P1, PT, RZ, UR4, PT ;  /* 0x00000004ff007c0c */ /* 0x000fe4000bf25070 */
[C---:B------:R-:W-:Y:S02]  /*1c00*/  LOP3.LUT R3, R50.reuse, 0xff000000, RZ, 0xc0, !PT ;  /* 0xff00000032037812 */ /* 0x040fe400078ec0ff */
[----:B------:R-:W-:Y:S02]  /*1c10*/  ISETP.NE.AND.EX P1, PT, RZ, UR5, PT, P1 ;  /* 0x00000005ff007c0c */ /* 0x000fe4000bf25310 */
[----:B------:R-:W-:Y:S02]  /*1c20*/  LOP3.LUT R0, R50, 0xff0000, RZ, 0xc0, !PT ;  /* 0x00ff000032007812 */ /* 0x000fe400078ec0ff */
[----:B------:R-:W-:-:S02]  /*1c30*/  SHF.R.U32.HI R3, RZ, 0x8, R3 ;  /* 0x00000008ff037819 */ /* 0x000fc40000011603 */
[----:B------:R-:W-:Y:S02]  /*1c40*/  LOP3.LUT R205, R50, 0xffff, RZ, 0xc0, !PT ;  /* 0x0000ffff32cd7812 */ /* 0x000fe400078ec0ff */
[----:B------:R-:W-:-:S05]  /*1c50*/  LEA.HI R6, R0, R3, RZ, 0x10 ;  /* 0x0000000300067211 */ /* 0x000fca00078f80ff */
[----:B0-----:R-:W-:Y:S05]  /*1c60*/  @!P1 BRA `(.L_x_9675) ;  /* 0x0000000000109947 */ /* 0x001fea0003800000 */
[----:B------:R-:W-:-:S04]  /*1c70*/  IADD3 R4, P0, R35, UR4, RZ ;  /* 0x0000000423047c10 */ /* 0x000fc8000ff1e0ff */
[----:B------:R-:W-:-:S05]  /*1c80*/  IADD3.X R5, R34, UR5, RZ, P0, !PT ;  /* 0x0000000522057c10 */ /* 0x000fca00087fe4ff */
[----:B------:R0:W5:Y:S01]  /*1c90*/  LDG.E R33, desc[UR40][R4.64] ;  /* 0x0000002804217981 */ /* 0x000162000c1e1900 */
[----:B------:R-:W-:Y:S05]  /*1ca0*/  BRA `(.L_x_9676) ;  /* 0x0000000000107947 */ /* 0x000fea0003800000 */
.L_x_9675:
[----:B------:R-:W-:Y:S05]  /*1cb0*/  @!P0 BRA `(.L_x_9676) ;  /* 0x00000000000c8947 */ /* 0x000fea0003800000 */
[----:B------:R-:W2:Y:S04]  /*1cc0*/  LDG.E R0, desc[UR40][R4.64] ;  /* 0x0000002804007981 */ /* 0x000ea8000c1e1900 */
[----:B------:R-:W2:Y:S02]  /*1cd0*/  LDG.E R33, desc[UR40][R4.64+0x4] ;  /* 0x0000042804217981 */ /* 0x000ea4000c1e1900 */
[----:B--2---:R-:W-:-:S07]  /*1ce0*/  IMAD.IADD R33, R33, 0x1, -R0 ;  /* 0x0000000121217824 */ /* 0x004fce00078e0a00 */
.L_x_9676:
[----:B------:R-:W-:Y:S01]  /*1cf0*/  ULDC.64 UR4, c[0x0][0xa10] ;  /* 0x0002840000047ab9 */ /* 0x000fe20000000a00 */
[----:B------:R-:W2:Y:S01]  /*1d00*/  LDL.LU R30, [R1] ;  /* 0x00000000011e7983 */ /* 0x000ea20000300800 */
[----:B------:R-:W-:-:S04]  /*1d10*/  ISETP.NE.U32.AND P0, PT, RZ, UR4, PT ;  /* 0x00000004ff007c0c */ /* 0x000fc8000bf05070 */
[----:B------:R-:W-:Y:S01]  /*1d20*/  ISETP.NE.AND.EX P0, PT, RZ, UR5, PT, P0 ;  /* 0x00000005ff007c0c */ /* 0x000fe2000bf05300 */
[----:B------:R-:W-:-:S12]  /*1d30*/  ULDC.64 UR4, c[0x0][0xa30] ;  /* 0x00028c0000047ab9 */ /* 0x000fd80000000a00 */
[----:B0-----:R-:W0:Y:S02]  /*1d40*/  @P0 LDC.64 R4, c[0x0][0xa10] ;  /* 0x00028400ff040b82 */ /* 0x001e240000000a00 */
[----:B0-----:R-:W-:-:S05]  /*1d50*/  @P0 IMAD.WIDE R4, R31, 0x4, R4 ;  /* 0x000000041f040825 */ /* 0x001fca00078e0204 */
[----:B------:R-:W3:Y:S04]  /*1d60*/  @P0 LDG.E R0, desc[UR40][R4.64] ;  /* 0x0000002804000981 */ /* 0x000ee8000c1e1900 */
[----:B------:R0:W3:Y:S01]  /*1d70*/  @P0 LDG.E R3, desc[UR40][R4.64+0x4] ;  /* 0x0000042804030981 */ /* 0x0000e2000c1e1900 */
[----:B------:R-:W-:Y:S01]  /*1d80*/  ISETP.NE.U32.AND P1, PT, RZ, UR4, PT ;  /* 0x00000004ff007c0c */ /* 0x000fe2000bf25070 */
[----:B-----5:R-:W-:-:S03]  /*1d90*/  IMAD.MOV.U32 R50, RZ, RZ, R33 ;  /* 0x000000ffff327224 */ /* 0x020fc600078e0021 */
[----:B------:R-:W-:-:S13]  /*1da0*/  ISETP.NE.AND.EX P1, PT, RZ, UR5, PT, P1 ;  /* 0x00000005ff007c0c */ /* 0x000fda000bf25310 */
[----:B0-----:R-:W-:-:S04]  /*1db0*/  @P1 IADD3 R4, P2, R35, UR4, RZ ;  /* 0x0000000423041c10 */ /* 0x001fc8000ff5e0ff */
[----:B------:R-:W-:-:S05]  /*1dc0*/  @P1 IADD3.X R5, R34, UR5, RZ, P2, !PT ;  /* 0x0000000522051c10 */ /* 0x000fca00097fe4ff */
[----:B------:R0:W5:Y:S01]  /*1dd0*/  @P1 LDG.E R50, desc[UR40][R4.64] ;  /* 0x0000002804321981 */ /* 0x000162000c1e1900 */
[----:B------:R-:W-:Y:S01]  /*1de0*/  IMAD.IADD R9, R33, 0x1, -R8 ;  /* 0x0000000121097824 */ /* 0x000fe200078e0a08 */
[----:B------:R-:W-:Y:S01]  /*1df0*/  LOP3.LUT R12, R6, 0xff, RZ, 0xc0, !PT ;  /* 0x000000ff060c7812 */ /* 0x000fe200078ec0ff */
[----:B------:R-:W-:Y:S01]  /*1e00*/  BSSY B0, `(.L_x_9677) ;  /* 0x000002d000007945 */ /* 0x000fe20003800000 */
[----:B------:R-:W-:-:S03]  /*1e10*/  SHF.R.U32.HI R7, RZ, 0x10, R6 ;  /* 0x00000010ff077819 */ /* 0x000fc60000011606 */
[----:B------:R0:W-:Y:S01]  /*1e20*/  STL [R1+0x40], R12 ;  /* 0x0000400c01007387 */ /* 0x0001e20000100800 */
[----:B--2---:R-:W-:Y:S01]  /*1e30*/  LOP3.LUT R30, R30, 0xfffffff7, RZ, 0xc0, !PT ;  /* 0xfffffff71e1e7812 */ /* 0x004fe200078ec0ff */
[----:B---3--:R-:W-:-:S04]  /*1e40*/  @P0 IMAD.IADD R24, R3, 0x1, -R0 ;  /* 0x0000000103180824 */ /* 0x008fc800078e0a00 */
[----:B------:R-:W-:-:S04]  /*1e50*/  IMAD.IADD R154, R9, 0x1, R24 ;  /* 0x00000001099a7824 */ /* 0x000fc800078e0218 */
[C---:B------:R-:W-:Y:S01]  /*1e60*/  VIADD R0, R154.reuse, 0x5f ;  /* 0x0000005f9a007836 */ /* 0x040fe20000000000 */
[----:B------:R-:W-:-:S03]  /*1e70*/  ISETP.GE.AND P3, PT, R154, 0x1, PT ;  /* 0x000000019a00780c */ /* 0x000fc60003f66270 */
[----:B------:R-:W-:-:S05]  /*1e80*/  IMAD.HI R0, R0, 0x2aaaaaab, RZ ;  /* 0x2aaaaaab00007827 */ /* 0x000fca00078e02ff */
[----:B------:R-:W-:-:S04]  /*1e90*/  SHF.R.U32.HI R3, RZ, 0x1f, R0 ;  /* 0x0000001fff037819 */ /* 0x000fc80000011600 */
[----:B------:R-:W-:Y:S01]  /*1ea0*/  LEA.HI.SX32 R172, R0, R3, 0x1c ;  /* 0x0000000300ac7211 */ /* 0x000fe200078fe2ff */
[----:B------:R-:W-:Y:S01]  /*1eb0*/  IMAD.MOV.U32 R3, RZ, RZ, RZ ;  /* 0x000000ffff037224 */ /* 0x000fe200078e00ff */
[----:B------:R-:W-:-:S05]  /*1ec0*/  @P3 LOP3.LUT R30, R30, 0x8, RZ, 0xfc, !PT ;  /* 0x000000081e1e3812 */ /* 0x000fca00078efcff */
[----:B------:R0:W-:Y:S04]  /*1ed0*/  STL [R1], R30 ;  /* 0x0000001e01007387 */ /* 0x0001e80000100800 */
[----:B------:R0:W-:Y:S01]  /*1ee0*/  STL [R1+0x28], R7 ;  /* 0x0000280701007387 */ /* 0x0001e20000100800 */
[----:B------:R-:W-:Y:S05]  /*1ef0*/  @!P3 BRA `(.L_x_9678) ;  /* 0x000000000074b947 */ /* 0x000fea0003800000 */
[----:B------:R-:W-:Y:S01]  /*1f00*/  ISETP.NE.AND P0, PT, R7, RZ, PT ;  /* 0x000000ff0700720c */ /* 0x000fe20003f05270 */
[----:B------:R-:W-:-:S03]  /*1f10*/  ULDC UR4, c[0x0][0x9f0] ;  /* 0x00027c0000047ab9 */ /* 0x000fc60000000800 */
[----:B------:R-:W-:-:S04]  /*1f20*/  SEL R11, R7, UR4, P0 ;  /* 0x00000004070b7c07 */ /* 0x000fc80008000000 */
[-C--:B------:R-:W-:Y:S02]  /*1f30*/  IABS R6, R11.reuse ;  /* 0x0000000b00067213 */ /* 0x080fe40000000000 */
[----:B------:R-:W-:Y:S02]  /*1f40*/  IADD3 R0, R172, -0x1, R11 ;  /* 0xffffffffac007810 */ /* 0x000fe40007ffe00b */
[----:B------:R-:W1:Y:S01]  /*1f50*/  I2F.RP R3, R6 ;  /* 0x0000000600037306 */ /* 0x000e620000209400 */
[-C--:B------:R-:W-:Y:S02]  /*1f60*/  IABS R10, R11.reuse ;  /* 0x0000000b000a7213 */ /* 0x080fe40000000000 */
        /* <DEDUP_REMOVED lines=22> */
.L_x_9678:
[----:B------:R-:W-:Y:S05]  /*20d0*/  BSYNC B0 ;  /* 0x0000000000007941 */ /* 0x000fea0003800000 */
.L_x_9677:
        /* <DEDUP_REMOVED lines=24> */
[----:B0-----:R-:W-:Y:S01]  /*2260*/  IMAD.U32 R4, RZ, RZ, UR4 ;  /* 0x00000004ff047e24 */ /* 0x001fe2000f8e00ff */
        /* <DEDUP_REMOVED lines=12> */
.L_x_9681:
[----:B------:R-:W-:Y:S05]  /*2330*/  BSYNC B6 ;  /* 0x0000000000067941 */ /* 0x000fea0003800000 */
.L_x_9680:
[----:B------:R-:W-:Y:S01]  /*2340*/  VIADD R25, R19, 0x400 ;  /* 0x0000040013197836 */ /* 0x000fe20000000000 */
[----:B------:R-:W-:Y:S04]  /*2350*/  BSSY B6, `(.L_x_9682) ;  /* 0x0000013000067945 */ /* 0x000fe80003800000 */
[----:B------:R-:W-:-:S13]  /*2360*/  LOP3.LUT P0, RZ, R25, 0x3ff, RZ, 0xc0, !PT ;  /* 0x000003ff19ff7812 */ /* 0x000fda000780c0ff */
[----:B------:R-:W-:Y:S05]  /*2370*/  @!P0 BRA `(.L_x_9683) ;  /* 0x0000000000408947 */ /* 0x000fea0003800000 */
[----:B------:R-:W-:Y:S01]  /*2380*/  MOV R14, 0x0 ;  /* 0x00000000000e7802 */ /* 0x000fe20000000f00 */
[----:B------:R-:W-:Y:S01]  /*2390*/  ULDC.64 UR4, c[0x4][0xf0] ;  /* 0x01003c0000047ab9 */ /* 0x000fe20000000a00 */
[----:B------:R-:W-:Y:S01]  /*23a0*/  ULDC.64 UR6, c[0x4][0xf8] ;  /* 0x01003e0000067ab9 */ /* 0x000fe20000000a00 */
[----:B0-----:R-:W-:Y:S02]  /*23b0*/  IMAD.U32 R4, RZ, RZ, UR4 ;  /* 0x00000004ff047e24 */ /* 0x001fe4000f8e00ff */
        /* <DEDUP_REMOVED lines=12> */
.L_x_9683:
[----:B------:R-:W-:Y:S05]  /*2480*/  BSYNC B6 ;  /* 0x0000000000067941 */ /* 0x000fea0003800000 */
.L_x_9682:
[----:B------:R-:W-:Y:S01]  /*2490*/  ULDC.64 UR4, c[0x0][0x9f8] ;  /* 0x00027e0000047ab9 */ /* 0x000fe20000000a00 */
[----:B0-----:R-:W0:Y:S01]  /*24a0*/  S2R R7, SR_TID.X ;  /* 0x0000000000077919 */ /* 0x001e220000002100 */
[----:B------:R-:W-:Y:S01]  /*24b0*/  ISETP.NE.U32.AND P0, PT, RZ, UR4, PT ;  /* 0x00000004ff007c0c */ /* 0x000fe2000bf05070 */
[----:B------:R-:W1:Y:S01]  /*24c0*/  LDC.64 R56, c[0x0][0x408] ;  /* 0x00010200ff387b82 */ /* 0x000e620000000a00 */
[----:B------:R-:W-:Y:S02]  /*24d0*/  MOV R0, R31 ;  /* 0x0000001f00007202 */ /* 0x000fe40000000f00 */
[----:B------:R-:W-:-:S05]  /*24e0*/  ISETP.NE.AND.EX P0, PT, RZ, UR5, PT, P0 ;  /* 0x00000005ff007c0c */ /* 0x000fca000bf05300 */
[----:B------:R-:W2:Y:S08]  /*24f0*/  LDC R61, c[0x0][0x3f4] ;  /* 0x0000fd00ff3d7b82 */ /* 0x000eb00000000800 */
[----:B------:R-:W-:Y:S01]  /*2500*/  @P0 IADD3 R4, P1, R35, UR4, RZ ;  /* 0x0000000423040c10 */ /* 0x000fe2000ff3e0ff */
[----:B------:R-:W-:Y:S01]  /*2510*/  ULDC UR4, c[0x0][0x320] ;  /* 0x0000c80000047ab9 */ /* 0x000fe20000000800 */
[----:B------:R-:W-:-:S02]  /*2520*/  IMAD.MOV.U32 R35, RZ, RZ, R30 ;  /* 0x000000ffff237224 */ /* 0x000fc400078e001e */
[----:B------:R-:W-:Y:S01]  /*2530*/  @P0 IADD3.X R5, R34, UR5, RZ, P1, !PT ;  /* 0x0000000522050c10 */ /* 0x000fe20008ffe4ff */
[----:B------:R-:W3:Y:S01]  /*2540*/  LDC.64 R30, c[0x0][0x3f8] ;  /* 0x0000fe00ff1e7b82 */ /* 0x000ee20000000a00 */
[----:B------:R-:W-:Y:S01]  /*2550*/  ISETP.GE.AND P1, PT, R2, UR4, PT ;  /* 0x0000000402007c0c */ /* 0x000fe2000bf26270 */
[----:B------:R-:W4:Y:S03]  /*2560*/  LDL R34, [R1+0x18] ;  /* 0x0000180001227983 */ /* 0x000f260000100800 */
[----:B------:R-:W-:Y:S01]  /*2570*/  SEL R6, RZ, 0xffffffff, P1 ;  /* 0xffffffffff067807 */ /* 0x000fe20000800000 */
[----:B------:R0:W4:Y:S01]  /*2580*/  @P0 LDG.E R0, desc[UR40][R4.64] ;  /* 0x0000002804000981 */ /* 0x000122000c1e1900 */
[----:B------:R-:W-:Y:S01]  /*2590*/  ISETP.GE.AND P0, PT, R16, UR4, PT ;  /* 0x0000000410007c0c */ /* 0x000fe2000bf06270 */
[----:B-1----:R-:W-:Y:S01]  /*25a0*/  IMAD.WIDE.U32 R54, R204, R56, R16 ;  /* 0x00000038cc367225 */ /* 0x002fe200078e0010 */
[----:B------:R-:W-:Y:S01]  /*25b0*/  ISETP.GE.AND P1, PT, R214, UR4, PT ;  /* 0x00000004d6007c0c */ /* 0x000fe2000bf26270 */
[----:B------:R-:W1:Y:S01]  /*25c0*/  S2R R36, SR_TID.X ;  /* 0x0000000000247919 */ /* 0x000e620000002100 */
[----:B------:R-:W-:Y:S01]  /*25d0*/  SEL R3, RZ, 0x1, P0 ;  /* 0x00000001ff037807 */ /* 0x000fe20000000000 */
[----:B------:R-:W-:Y:S01]  /*25e0*/  IMAD.SHL.U32 R6, R6, 0x2, RZ ;  /* 0x0000000206067824 */ /* 0x000fe200078e00ff */
[----:B------:R-:W-:Y:S01]  /*25f0*/  ISETP.GE.AND P0, PT, R215, UR4, PT ;  /* 0x00000004d7007c0c */ /* 0x000fe2000bf06270 */
[----:B0-----:R-:W-:Y:S01]  /*2600*/  VIADD R12, R7, 0xffffff80 ;  /* 0xffffff80070c7836 */ /* 0x001fe20000000000 */
[----:B------:R-:W-:Y:S01]  /*2610*/  SHF.R.S32.HI R7, RZ, 0x1f, R204 ;  /* 0x0000001fff077819 */ /* 0x000fe200000114cc */
[----:B------:R-:W-:Y:S01]  /*2620*/  IMAD R63, R57, 0x60, RZ ;  /* 0x00000060393f7824 */ /* 0x000fe200078e02ff */
[----:B------:R-:W-:Y:S01]  /*2630*/  LOP3.LUT R3, R6, 0x2, R3, 0xe2, !PT ;  /* 0x0000000206037812 */ /* 0x000fe200078ee203 */
[----:B------:R-:W-:Y:S01]  /*2640*/  IMAD.SHL.U32 R59, R56, 0x40, RZ ;  /* 0x00000040383b7824 */ /* 0x000fe200078e00ff */
[----:B------:R-:W-:-:S02]  /*2650*/  SEL R4, RZ, 0x4, P0 ;  /* 0x00000004ff047807 */ /* 0x000fc40000000000 */
[----:B------:R-:W-:Y:S02]  /*2660*/  SEL R5, RZ, 0x8, P1 ;  /* 0x00000008ff057807 */ /* 0x000fe40000800000 */
[----:B------:R-:W-:Y:S01]  /*2670*/  ISETP.GE.AND P0, PT, R213, UR4, PT ;  /* 0x00000004d5007c0c */ /* 0x000fe2000bf06270 */
[----:B---3--:R-:W-:Y:S01]  /*2680*/  IMAD.WIDE.U32 R20, R204, R30, R16 ;  /* 0x0000001ecc147225 */ /* 0x008fe200078e0010 */
[----:B------:R-:W-:Y:S02]  /*2690*/  ISETP.GE.AND P1, PT, R212, UR4, PT ;  /* 0x00000004d4007c0c */ /* 0x000fe4000bf26270 */
[----:B------:R-:W-:Y:S01]  /*26a0*/  LOP3.LUT R4, R5, R3, R4, 0xfe, !PT ;  /* 0x0000000305047212 */ /* 0x000fe200078efe04 */
[----:B------:R-:W-:Y:S01]  /*26b0*/  IMAD.SHL.U32 R51, R30, 0x40, RZ ;  /* 0x000000401e337824 */ /* 0x000fe200078e00ff */
[----:B------:R-:W-:Y:S01]  /*26c0*/  SEL R5, RZ, 0x10, P0 ;  /* 0x00000010ff057807 */ /* 0x000fe20000000000 */
[----:B------:R-:W-:Y:S01]  /*26d0*/  IMAD.IADD R3, R32, 0x1, R33 ;  /* 0x0000000120037824 */ /* 0x000fe200078e0221 */
[----:B------:R-:W-:-:S02]  /*26e0*/  SEL R6, RZ, 0x20, P1 ;  /* 0x00000020ff067807 */ /* 0x000fc40000800000 */
[----:B------:R-:W-:Y:S02]  /*26f0*/  SHF.R.S32.HI R23, RZ, 0x1f, R22 ;  /* 0x0000001fff177819 */ /* 0x000fe40000011416 */
[----:B------:R-:W-:Y:S01]  /*2700*/  LOP3.LUT R4, R6, R4, R5, 0xfe, !PT ;  /* 0x0000000406047212 */ /* 0x000fe200078efe05 */
[C---:B------:R-:W-:Y:S01]  /*2710*/  IMAD R6, R7.reuse, R30, RZ ;  /* 0x0000001e07067224 */ /* 0x040fe200078e02ff */
[----:B------:R-:W-:Y:S01]  /*2720*/  SHF.R.S32.HI R5, RZ, 0x1f, R12 ;  /* 0x0000001fff057819 */ /* 0x000fe2000001140c */
[----:B------:R-:W-:Y:S01]  /*2730*/  IMAD R7, R7, R56, RZ ;  /* 0x0000003807077224 */ /* 0x000fe200078e02ff */
[----:B------:R-:W-:Y:S01]  /*2740*/  ISETP.GE.AND P0, PT, R217, UR4, PT ;  /* 0x00000004d9007c0c */ /* 0x000fe2000bf06270 */
[C---:B------:R-:W-:Y:S01]  /*2750*/  IMAD R11, R204.reuse, R31, R6 ;  /* 0x0000001fcc0b7224 */ /* 0x040fe200078e0206 */
[----:B------:R-:W-:Y:S01]  /*2760*/  LEA.HI R14, R5, R12, RZ, 0x2 ;  /* 0x0000000c050e7211 */ /* 0x000fe200078f10ff */
[----:B------:R-:W-:Y:S01]  /*2770*/  IMAD.WIDE.U32 R8, R204, R30, R22 ;  /* 0x0000001ecc087225 */ /* 0x000fe200078e0016 */
[----:B-1----:R-:W-:-:S02]  /*2780*/  SHF.R.U32.HI R36, RZ, 0x7, R36 ;  /* 0x00000007ff247819 */ /* 0x002fc40000011624 */
[----:B------:R-:W-:Y:S01]  /*2790*/  LOP3.LUT R13, R14, 0xfffffffc, RZ, 0xc0, !PT ;  /* 0xfffffffc0e0d7812 */ /* 0x000fe200078ec0ff */
[----:B------:R-:W-:Y:S01]  /*27a0*/  IMAD.IADD R9, R9, 0x1, R11 ;  /* 0x0000000109097824 */ /* 0x000fe200078e020b */
[----:B------:R-:W-:Y:S01]  /*27b0*/  ISETP.NE.AND P6, PT, R36, 0x1, PT ;  /* 0x000000012400780c */ /* 0x000fe20003fc5270 */
[----:B------:R-:W-:Y:S01]  /*27c0*/  IMAD.IADD R21, R11, 0x1, R21 ;  /* 0x000000010b157824 */ /* 0x000fe200078e0215 */
[----:B------:R-:W-:Y:S01]  /*27d0*/  ISETP.GE.AND P1, PT, R216, UR4, PT ;  /* 0x00000004d8007c0c */ /* 0x000fe2000bf26270 */
[----:B------:R-:W-:Y:S01]  /*27e0*/  IMAD.IADD R15, R12, 0x1, -R13 ;  /* 0x000000010c0f7824 */ /* 0x000fe200078e0a0d */
[----:B------:R-:W-:Y:S01]  /*27f0*/  SEL R5, RZ, 0x40, P0 ;  /* 0x00000040ff057807 */ /* 0x000fe20000000000 */
[C---:B------:R-:W-:Y:S01]  /*2800*/  IMAD R13, R204.reuse, R57, R7 ;  /* 0x00000039cc0d7224 */ /* 0x040fe200078e0207 */
[----:B-----5:R-:W-:Y:S01]  /*2810*/  SHF.R.S32.HI R7, RZ, 0x1f, R50 ;  /* 0x0000001fff077819 */ /* 0x020fe20000011432 */
[----:B------:R-:W-:Y:S01]  /*2820*/  IMAD.WIDE.U32 R52, R204, R56, R22 ;  /* 0x00000038cc347225 */ /* 0x000fe200078e0016 */
[----:B------:R-:W-:-:S02]  /*2830*/  SEL R10, RZ, 0x7fff80, P1 ;  /* 0x007fff80ff0a7807 */ /* 0x000fc40000800000 */
[----:B--2---:R-:W-:Y:S01]  /*2840*/  ISETP.GE.AND P0, PT, R16, R61, PT ;  /* 0x0000003d1000720c */ /* 0x004fe20003f06270 */
[----:B------:R-:W-:Y:S01]  /*2850*/  IMAD R6, R7, R30, RZ ;  /* 0x0000001e07067224 */ /* 0x000fe200078e02ff */
[----:B------:R-:W-:Y:S01]  /*2860*/  LOP3.LUT R35, R35, 0xfffffffe, RZ, 0xc0, !PT ;  /* 0xfffffffe23237812 */ /* 0x000fe200078ec0ff */
[----:B------:R-:W-:Y:S05]  /*2870*/  @!P6 WARPSYNC.ALL ;  /* 0x000000000000e948 */ /* 0x000fea0003800000 */
[----:B------:R-:W-:Y:S01]  /*2880*/  IMAD R11, R50, R31, R6 ;  /* 0x0000001f320b7224 */ /* 0x000fe200078e0206 */
[----:B------:R-:W-:Y:S01]  /*2890*/  ULDC UR4, c[0x0][0x2f4] ;  /* 0x0000bd0000047ab9 */ /* 0x000fe20000000800 */
[----:B------:R-:W2:Y:S01]  /*28a0*/  LDL R6, [R1+0x14] ;  /* 0x0000140001067983 */ /* 0x000ea20000100800 */
[----:B------:R-:W-:Y:S01]  /*28b0*/  ISETP.GE.AND P2, PT, R2, UR4, PT ;  /* 0x0000000402007c0c */ /* 0x000fe2000bf46270 */
[----:B------:R-:W-:Y:S01]  /*28c0*/  IMAD.IADD R53, R53, 0x1, R13 ;  /* 0x0000000135357824 */ /* 0x000fe200078e020d */
[----:B------:R-:W-:Y:S01]  /*28d0*/  LOP3.LUT R10, R10, R4, R5, 0xfe, !PT ;  /* 0x000000040a0a7212 */ /* 0x000fe200078efe05 */
[----:B------:R-:W-:Y:S01]  /*28e0*/  IMAD.IADD R55, R13, 0x1, R55 ;  /* 0x000000010d377824 */ /* 0x000fe200078e0237 */
[----:B------:R-:W-:Y:S01]  /*28f0*/  SEL R5, R61, RZ, P0 ;  /* 0x000000ff3d057207 */ /* 0x000fe20000000000 */
[----:B------:R-:W-:Y:S01]  /*2900*/  VIADD R60, R36, 0x8 ;  /* 0x00000008243c7836 */ /* 0x000fe20000000000 */
[----:B------:R-:W-:Y:S01]  /*2910*/  SHF.R.S32.HI R13, RZ, 0x1f, R14 ;  /* 0x0000001fff0d7819 */ /* 0x000fe2000001140e */
[----:B------:R-:W-:Y:S01]  /*2920*/  IMAD.WIDE.U32 R8, R50, R30, R8 ;  /* 0x0000001e32087225 */ /* 0x000fe200078e0008 */
[----:B------:R-:W-:-:S02]  /*2930*/  SHF.L.U64.HI R29, R30, 0x6, R31 ;  /* 0x000000061e1d7819 */ /* 0x000fc4000001021f */
[----:B------:R-:W-:Y:S01]  /*2940*/  MOV R75, 0x20 ;  /* 0x00000020004b7802 */ /* 0x000fe20000000f00 */
[----:B------:R-:W-:Y:S01]  /*2950*/  IMAD.IADD R5, R16, 0x1, R5 ;  /* 0x0000000110057824 */ /* 0x000fe200078e0205 */
[----:B------:R-:W-:Y:S01]  /*2960*/  SHF.L.U64.HI R58, R56, 0x6, R57 ;  /* 0x00000006383a7819 */ /* 0x000fe20000010239 */
[----:B------:R-:W-:Y:S01]  /*2970*/  IMAD.WIDE.U32 R20, R50, R30, R20 ;  /* 0x0000001e32147225 */ /* 0x000fe200078e0014 */
[----:B------:R-:W-:Y:S02]  /*2980*/  @P2 LOP3.LUT R35, R35, 0x1, RZ, 0xfc, !PT ;  /* 0x0000000123232812 */ /* 0x000fe400078efcff */
[----:B------:R-:W-:Y:S01]  /*2990*/  LEA.HI R13, R13, R204, RZ, 0x3 ;  /* 0x000000cc0d0d7211 */ /* 0x000fe200078f18ff */
[----:B------:R-:W-:Y:S01]  /*29a0*/  VIADD R36, R204, 0x40 ;  /* 0x00000040cc247836 */ /* 0x000fe20000000000 */
[----:B------:R-:W-:Y:S01]  /*29b0*/  SHF.R.S32.HI R4, RZ, 0x1f, R5 ;  /* 0x0000001fff047819 */ /* 0x000fe20000011405 */
[----:B------:R0:W-:Y:S01]  /*29c0*/  STL [R1], R35 ;  /* 0x0000002301007387 */ /* 0x0001e20000100800 */
[----:B------:R-:W-:Y:S01]  /*29d0*/  LOP3.LUT R13, R13, 0xfffffff8, RZ, 0xc0, !PT ;  /* 0xfffffff80d0d7812 */ /* 0x000fe200078ec0ff */
[----:B------:R-:W-:Y:S01]  /*29e0*/  IMAD.SHL.U32 R36, R36, 0x40, RZ ;  /* 0x0000004024247824 */ /* 0x000fe200078e00ff */
[----:B------:R-:W-:Y:S01]  /*29f0*/  LEA.HI R4, R4, R5, RZ, 0x3 ;  /* 0x0000000504047211 */ /* 0x000fe200078f18ff */
[----:B------:R-:W-:-:S02]  /*2a00*/  IMAD R5, R31, 0x60, RZ ;  /* 0x000000601f057824 */ /* 0x000fc400078e02ff */
[-C--:B------:R-:W-:Y:S02]  /*2a10*/  IMAD R7, R7, R56.reuse, RZ ;  /* 0x0000003807077224 */ /* 0x080fe400078e02ff */
[----:B------:R-:W-:Y:S01]  /*2a20*/  IMAD.WIDE.U32 R52, R50, R56, R52 ;  /* 0x0000003832347225 */ /* 0x000fe200078e0034 */
[----:B0-----:R-:W-:-:S03]  /*2a30*/  IADD3 R35, R204, 0x40, RZ ;  /* 0x00000040cc237810 */ /* 0x001fc60007ffe0ff */
[----:B------:R-:W-:Y:S01]  /*2a40*/  IMAD.IADD R13, R204, 0x1, -R13 ;  /* 0x00000001cc0d7824 */ /* 0x000fe200078e0a0d */
[----:B------:R-:W-:Y:S01]  /*2a50*/  LOP3.LUT R36, R36, 0x1c0, RZ, 0xc0, !PT ;  /* 0x000001c024247812 */ /* 0x000fe200078ec0ff */
[----:B------:R-:W-:-:S04]  /*2a60*/  IMAD.WIDE.U32 R30, R30, 0x60, RZ ;  /* 0x000000601e1e7825 */ /* 0x000fc800078e00ff */
[----:B------:R-:W-:Y:S02]  /*2a70*/  IMAD.SHL.U32 R35, R35, 0x40, RZ ;  /* 0x0000004023237824 */ /* 0x000fe400078e00ff */
[----:B------:R-:W-:Y:S02]  /*2a80*/  IMAD.SHL.U32 R73, R13, 0x40, RZ ;  /* 0x000000400d497824 */ /* 0x000fe400078e00ff */
[----:B------:R-:W-:Y:S01]  /*2a90*/  IMAD R7, R50, R57, R7 ;  /* 0x0000003932077224 */ /* 0x000fe200078e0207 */
[----:B------:R-:W-:Y:S01]  /*2aa0*/  LOP3.LUT R35, R35, 0x1c0, RZ, 0xc0, !PT ;  /* 0x000001c023237812 */ /* 0x000fe200078ec0ff */
[----:B------:R-:W-:Y:S01]  /*2ab0*/  IMAD.IADD R62, R31, 0x1, R5 ;  /* 0x000000011f3e7824 */ /* 0x000fe200078e0205 */
[----:B------:R-:W-:Y:S01]  /*2ac0*/  LOP3.LUT R5, R36, 0x38, R4, 0xf8, !PT ;  /* 0x0000003824057812 */ /* 0x000fe200078ef804 */
[----:B------:R-:W-:Y:S01]  /*2ad0*/  IMAD.WIDE.U32 R54, R50, R56, R54 ;  /* 0x0000003832367225 */ /* 0x000fe200078e0036 */
[----:B------:R-:W-:Y:S02]  /*2ae0*/  SHF.R.U32.HI R35, RZ, 0x3, R35 ;  /* 0x00000003ff237819 */ /* 0x000fe40000011623 */
[----:B------:R-:W-:Y:S01]  /*2af0*/  LOP3.LUT R73, R73, 0x1c0, RZ, 0xc0, !PT ;  /* 0x000001c049497812 */ /* 0x000fe200078ec0ff */
[----:B------:R-:W-:Y:S01]  /*2b00*/  IMAD.IADD R67, R53, 0x1, R7 ;  /* 0x0000000135437824 */ /* 0x000fe200078e0207 */
[----:B------:R-:W-:Y:S01]  /*2b10*/  LOP3.LUT R5, R5, R35, RZ, 0x3c, !PT ;  /* 0x0000002305057212 */ /* 0x000fe200078e3cff */
[----:B------:R-:W-:Y:S01]  /*2b20*/  IMAD.IADD R68, R7, 0x1, R55 ;  /* 0x0000000107447824 */ /* 0x000fe200078e0237 */
[----:B------:R-:W-:Y:S01]  /*2b30*/  SHF.R.U32.HI R76, RZ, 0x3, R73 ;  /* 0x00000003ff4c7819 */ /* 0x000fe20000011649 */
[----:B------:R-:W-:Y:S01]  /*2b40*/  IMAD.WIDE.U32 R56, R56, 0x60, RZ ;  /* 0x0000006038387825 */ /* 0x000fe200078e00ff */
[----:B------:R-:W-:-:S02]  /*2b50*/  LOP3.LUT R7, R73, 0x18, R16, 0xf8, !PT ;  /* 0x0000001849077812 */ /* 0x000fc400078ef810 */
[----:B------:R-:W-:Y:S01]  /*2b60*/  LOP3.LUT P2, RZ, R13, 0x4, RZ, 0xc0, !PT ;  /* 0x000000040dff7812 */ /* 0x000fe2000784c0ff */
[----:B------:R-:W-:Y:S01]  /*2b70*/  IMAD.SHL.U32 R61, R61, 0x2, RZ ;  /* 0x000000023d3d7824 */ /* 0x000fe200078e00ff */
[----:B------:R-:W-:Y:S02]  /*2b80*/  PRMT R84, R10, 0x8880, RZ ;  /* 0x000088800a547816 */ /* 0x000fe400000000ff */
[----:B------:R-:W-:Y:S02]  /*2b90*/  LOP3.LUT R7, R7, R76, RZ, 0x3c, !PT ;  /* 0x0000004c07077212 */ /* 0x000fe400078e3cff */
[----:B------:R-:W-:Y:S02]  /*2ba0*/  PRMT R84, R84, 0x7710, RZ ;  /* 0x0000771054547816 */ /* 0x000fe400000000ff */
[----:B------:R-:W-:Y:S02]  /*2bb0*/  SEL R75, R75, 0xffffffe0, !P2 ;  /* 0xffffffe04b4b7807 */ /* 0x000fe40005000000 */
[----:B------:R-:W-:Y:S01]  /*2bc0*/  LOP3.LUT R70, R4, 0xfffffff8, RZ, 0xc0, !PT ;  /* 0xfffffff804467812 */ /* 0x000fe200078ec0ff */
[----:B------:R-:W-:Y:S01]  /*2bd0*/  IMAD.IADD R63, R57, 0x1, R63 ;  /* 0x00000001393f7824 */ /* 0x000fe200078e023f */
[C---:B------:R-:W-:Y:S01]  /*2be0*/  LOP3.LUT R77, R84.reuse, 0x1, RZ, 0xc0, !PT ;  /* 0x00000001544d7812 */ /* 0x040fe200078ec0ff */
[----:B------:R-:W-:Y:S01]  /*2bf0*/  IMAD R64, R15, 0x40, R204 ;  /* 0x000000400f407824 */ /* 0x000fe200078e02cc */
[C---:B------:R-:W-:Y:S01]  /*2c00*/  LOP3.LUT R78, R84.reuse, 0x2, RZ, 0xc0, !PT ;  /* 0x00000002544e7812 */ /* 0x040fe200078ec0ff */
[----:B------:R-:W-:Y:S01]  /*2c10*/  IMAD.IADD R65, R9, 0x1, R11 ;  /* 0x0000000109417824 */ /* 0x000fe200078e020b */
[C---:B------:R-:W-:Y:S01]  /*2c20*/  LOP3.LUT R79, R84.reuse, 0x4, RZ, 0xc0, !PT ;  /* 0x00000004544f7812 */ /* 0x040fe200078ec0ff */
[----:B------:R-:W-:Y:S01]  /*2c30*/  IMAD.IADD R66, R11, 0x1, R21 ;  /* 0x000000010b427824 */ /* 0x000fe200078e0215 */
[----:B------:R-:W-:-:S02]  /*2c40*/  LOP3.LUT R80, R84, 0x8, RZ, 0xc0, !PT ;  /* 0x0000000854507812 */ /* 0x000fc400078ec0ff */
[C---:B------:R-:W-:Y:S02]  /*2c50*/  LOP3.LUT R81, R84.reuse, 0x10, RZ, 0xc0, !PT ;  /* 0x0000001054517812 */ /* 0x040fe400078ec0ff */
[----:B------:R-:W-:Y:S02]  /*2c60*/  LOP3.LUT R83, R84, 0x20, RZ, 0xc0, !PT ;  /* 0x0000002054537812 */ /* 0x000fe400078ec0ff */
[----:B------:R-:W-:Y:S01]  /*2c70*/  SHF.R.S32.HI R69, RZ, 0x3, R4 ;  /* 0x00000003ff457819 */ /* 0x000fe20000011404 */
[----:B------:R-:W-:Y:S01]  /*2c80*/  @!P6 BAR.SYNC.DEFER_BLOCKING 0x9, 0x100 ;  /* 0x024400000000eb1d */ /* 0x000fe20000010000 */
[----:B------:R-:W-:Y:S02]  /*2c90*/  ISETP.GE.AND P1, PT, R16, UR4, PT ;  /* 0x0000000410007c0c */ /* 0x000fe4000bf26270 */
[----:B------:R-:W-:Y:S02]  /*2ca0*/  SHF.R.S32.HI R72, RZ, 0x1f, R70 ;  /* 0x0000001fff487819 */ /* 0x000fe40000011446 */
[----:B------:R-:W-:Y:S01]  /*2cb0*/  LOP3.LUT R84, R84, 0x40, RZ, 0xc0, !PT ;  /* 0x0000004054547812 */ /* 0x000fe200078ec0ff */
[----:B----4-:R-:W-:Y:S01]  /*2cc0*/  IMAD.IADD R74, R34, 0x1, R5 ;  /* 0x00000001224a7824 */ /* 0x010fe200078e0205 */
[----:B------:R-:W-:-:S04]  /*2cd0*/  LOP3.LUT R5, R73, 0x38, R4, 0xf8, !PT ;  /* 0x0000003849057812 */ /* 0x000fc800078ef804 */
[----:B------:R-:W-:Y:S02]  /*2ce0*/  LOP3.LUT R5, R5, R76, RZ, 0x3c, !PT ;  /* 0x0000004c05057212 */ /* 0x000fe400078e3cff */
[----:B------:R-:W-:Y:S01]  /*2cf0*/  SHF.R.S32.HI R71, RZ, 0x1f, R0 ;  /* 0x0000001fff477819 */ /* 0x000fe20000011400 */
[C---:B--2---:R-:W-:Y:S02]  /*2d00*/  IMAD R82, R6.reuse, 0x200, R7 ;  /* 0x0000020006527824 */ /* 0x044fe400078e0207 */
[----:B------:R-:W-:Y:S02]  /*2d10*/  IMAD R85, R6, 0x200, R5 ;  /* 0x0000020006557824 */ /* 0x000fe400078e0205 */
[----:B------:R-:W-:-:S07]  /*2d20*/  IMAD.IADD R86, R75, 0x1, R82 ;  /* 0x000000014b567824 */ /* 0x000fce00078e0252 */
.L_x_9737:
[----:B--2---:R-:W2:Y:S01]  /*2d30*/  LDL.LU R15, [R1] ;  /* 0x00000000010f7983 */ /* 0x004ea20000300800 */
        /* <DEDUP_REMOVED lines=11> */
[----:B------:R-:W3:Y:S08]  /*2df0*/  @!P2 LDC.64 R4, c[0x0][0x418] ;  /* 0x00010600ff04ab82 */ /* 0x000ef00000000a00 */
[----:B----4-:R-:W4:Y:S08]  /*2e00*/  @P3 LDC R11, c[0x0][0x434] ;  /* 0x00010d00ff0b3b82 */ /* 0x010f300000000800 */
[----:B------:R-:W1:Y:S01]  /*2e10*/  @P3 LDC R14, c[0x0][0x438] ;  /* 0x00010e00ff0e3b82 */ /* 0x000e620000000800 */
[----:B----4-:R-:W-:-:S05]  /*2e20*/  @P3 IMAD.HI.U32 R11, R32, R11, RZ ;  /* 0x0000000b200b3227 */ /* 0x010fca00078e00ff */
[----:B-1----:R-:W-:Y:S01]  /*2e30*/  @P3 SHF.R.U32.HI R12, RZ, R14, R11 ;  /* 0x0000000eff0c3219 */ /* 0x002fe2000001160b */
[----:B0-----:R-:W-:-:S03]  /*2e40*/  @!P2 IMAD R11, R71, R6, RZ ;  /* 0x00000006470ba224 */ /* 0x001fc600078e02ff */
[--C-:B------:R-:W-:Y:S01]  /*2e50*/  @!P2 SHF.R.S32.HI R13, RZ, 0x1f, R12.reuse ;  /* 0x0000001fff0da819 */ /* 0x100fe2000001140c */
[C---:B------:R-:W-:Y:S02]  /*2e60*/  @!P2 IMAD R11, R0.reuse, R7, R11 ;  /* 0x00000007000ba224 */ /* 0x040fe400078e020b */
[----:B------:R-:W-:-:S04]  /*2e70*/  @!P2 IMAD.WIDE.U32 R6, R0, R6, R12 ;  /* 0x000000060006a225 */ /* 0x000fc800078e000c */
[----:B------:R-:W-:Y:S01]  /*2e80*/  @!P2 IMAD.IADD R7, R7, 0x1, R11 ;  /* 0x000000010707a824 */ /* 0x000fe200078e020b */
[----:B---3--:R-:W-:-:S04]  /*2e90*/  @!P2 LEA R4, P3, R6, R4, 0x2 ;  /* 0x000000040604a211 */ /* 0x008fc800078610ff */
[----:B------:R-:W-:Y:S02]  /*2ea0*/  @!P2 LEA.HI.X R5, R6, R5, R7, 0x2, P3 ;  /* 0x000000050605a211 */ /* 0x000fe400018f1407 */
[----:B------:R-:W-:-:S03]  /*2eb0*/  ISETP.GT.AND P3, PT, R27, R28, PT ;  /* 0x0000001c1b00720c */ /* 0x000fc60003f64270 */
[----:B------:R0:W5:Y:S01]  /*2ec0*/  @!P2 LDG.E R88, desc[UR40][R4.64] ;  /* 0x000000280458a981 */ /* 0x000162000c1e1900 */
[----:B------:R-:W-:Y:S01]  /*2ed0*/  ISETP.GE.AND P2, PT, R94, 0x1, PT ;  /* 0x000000015e00780c */ /* 0x000fe20003f46270 */
[C---:B------:R-:W-:Y:S01]  /*2ee0*/  IMAD R7, R18.reuse, 0x1800, R82 ;  /* 0x0000180012077824 */ /* 0x040fe200078e0252 */
[----:B------:R-:W-:Y:S05]  /*2ef0*/  YIELD ;  /* 0x0000000000007946 */ /* 0x000fea0003800000 */
[----:B------:R-:W-:Y:S01]  /*2f00*/  IMAD.MOV R6, RZ, RZ, -R12 ;  /* 0x000000ffff067224 */ /* 0x000fe200078e0a0c */
[----:B------:R-:W-:Y:S01]  /*2f10*/  BSSY B0, `(.L_x_9684) ;  /* 0x00002e9000007945 */ /* 0x000fe20003800000 */
[----:B------:R-:W-:Y:S01]  /*2f20*/  IMAD R11, R18, 0x1800, R86 ;  /* 0x00001800120b7824 */ /* 0x000fe200078e0256 */
[----:B------:R-:W-:Y:S01]  /*2f30*/  LEA R98, R7, R26, 0x1 ;  /* 0x0000001a07627211 */ /* 0x000fe200078e08ff */
[----:B------:R-:W-:-:S02]  /*2f40*/  IMAD R89, R89, R6, R32 ;  /* 0x0000000659597224 */ /* 0x000fc400078e0220 */
[----:B------:R-:W-:Y:S01]  /*2f50*/  IMAD R96, R11, 0x2, R26 ;  /* 0x000000020b607824 */ /* 0x000fe200078e021a */
[----:B--2---:R-:W-:-:S04]  /*2f60*/  LOP3.LUT R15, R15, 0xfffffffd, RZ, 0xc0, !PT ;  /* 0xfffffffd0f0f7812 */ /* 0x004fc800078ec0ff */
[----:B------:R-:W-:-:S05]  /*2f70*/  @P3 LOP3.LUT R15, R15, 0x2, RZ, 0xfc, !PT ;  /* 0x000000020f0f3812 */ /* 0x000fca00078efcff */
[----:B------:R0:W-:Y:S01]  /*2f80*/  STL [R1], R15 ;  /* 0x0000000f01007387 */ /* 0x0001e20000100800 */
[----:B------:R-:W-:Y:S05]  /*2f90*/  @!P2 BRA `(.L_x_9685) ;  /* 0x000000280078a947 */ /* 0x000fea0003800000 */
[----:B------:R-:W-:Y:S01]  /*2fa0*/  SHF.R.S32.HI R90, RZ, 0x1f, R89 ;  /* 0x0000001fff5a7819 */ /* 0x000fe20000011459 */
[----:B------:R-:W-:Y:S01]  /*2fb0*/  ULDC.64 UR4, c[0x0][0x300] ;  /* 0x0000c00000047ab9 */ /* 0x000fe20000000a00 */
[----:B-----5:R-:W-:Y:S01]  /*2fc0*/  SHF.R.S32.HI R91, RZ, 0x1f, R88 ;  /* 0x0000001fff5b7819 */ /* 0x020fe20000011458 */
[----:B0-----:R-:W-:-:S04]  /*2fd0*/  IMAD.WIDE.U32 R4, R89, UR4, RZ ;  /* 0x0000000459047c25 */ /* 0x001fc8000f8e00ff */
[----:B------:R-:W-:Y:S02]  /*2fe0*/  IMAD R6, R90, UR4, RZ ;  /* 0x000000045a067c24 */ /* 0x000fe4000f8e02ff */
[----:B------:R-:W-:Y:S02]  /*2ff0*/  IMAD R92, R27, -0x60, R24 ;  /* 0xffffffa01b5c7824 */ /* 0x000fe400078e0218 */
[----:B------:R-:W-:Y:S01]  /*3000*/  IMAD R7, R89, UR5, R6 ;  /* 0x0000000559077c24 */ /* 0x000fe2000f8e0206 */
[----:B------:R-:W-:Y:S01]  /*3010*/  ULDC.64 UR4, c[0x0][0x310] ;  /* 0x0000c40000047ab9 */ /* 0x000fe20000000a00 */
[----:B------:R-:W-:Y:S01]  /*3020*/  IMAD R6, R62, R27, RZ ;  /* 0x0000001b3e067224 */ /* 0x000fe200078e02ff */
[----:B------:R-:W-:Y:S01]  /*3030*/  VIMNMX R92, R92, 0x60, PT ;  /* 0x000000605c5c7848 */ /* 0x000fe20003fe0100 */
[----:B------:R-:W-:Y:S02]  /*3040*/  IMAD R11, R91, UR4, RZ ;  /* 0x000000045b0b7c24 */ /* 0x000fe4000f8e02ff */
[----:B------:R-:W-:Y:S01]  /*3050*/  IMAD.IADD R5, R5, 0x1, R7 ;  /* 0x0000000105057824 */ /* 0x000fe200078e0207 */
[----:B------:R-:W-:Y:S01]  /*3060*/  SHF.R.S32.HI R7, RZ, 0x1f, R27 ;  /* 0x0000001fff077819 */ /* 0x000fe2000001141b */
[----:B------:R-:W-:-:S02]  /*3070*/  IMAD R11, R88, UR5, R11 ;  /* 0x00000005580b7c24 */ /* 0x000fc4000f8e020b */
[----:B------:R-:W-:Y:S01]  /*3080*/  IMAD.WIDE.U32 R4, R88, UR4, R4 ;  /* 0x0000000458047c25 */ /* 0x000fe2000f8e0004 */
[----:B------:R-:W-:-:S03]  /*3090*/  ULDC.64 UR4, c[0x0][0x308] ;  /* 0x0000c20000047ab9 */ /* 0x000fc60000000a00 */
[----:B------:R-:W-:Y:S02]  /*30a0*/  IMAD.IADD R5, R5, 0x1, R11 ;  /* 0x0000000105057824 */ /* 0x000fe400078e020b */
[----:B------:R-:W-:Y:S02]  /*30b0*/  IMAD R11, R7, R30, R6 ;  /* 0x0000001e070b7224 */ /* 0x000fe400078e0206 */
[----:B------:R-:W-:-:S04]  /*30c0*/  IMAD.WIDE.U32 R4, R205, UR4, R4 ;  /* 0x00000004cd047c25 */ /* 0x000fc8000f8e0004 */
[----:B------:R-:W-:Y:S01]  /*30d0*/  IMAD R97, R205, UR5, R5 ;  /* 0x00000005cd617c24 */ /* 0x000fe2000f8e0205 */
[----:B------:R-:W-:Y:S01]  /*30e0*/  ULDC.64 UR4, c[0x0][0x2e8] ;  /* 0x0000ba0000047ab9 */ /* 0x000fe20000000a00 */
[-C--:B------:R-:W-:Y:S01]  /*30f0*/  IMAD R5, R63, R27.reuse, RZ ;  /* 0x0000001b3f057224 */ /* 0x080fe200078e02ff */
[C---:B------:R-:W-:Y:S01]  /*3100*/  LEA R95, P2, R4.reuse, UR4, 0x1 ;  /* 0x00000004045f7c11 */ /* 0x040fe2000f8408ff */
[----:B------:R-:W-:Y:S02]  /*3110*/  ULDC.U8 UR4, c[0x0][0x410] ;  /* 0x0001040000047ab9 */ /* 0x000fe40000000000 */
[----:B------:R-:W-:Y:S01]  /*3120*/  IMAD R13, R7, R56, R5 ;  /* 0x00000038070d7224 */ /* 0x000fe200078e0205 */
[----:B------:R-:W-:Y:S01]  /*3130*/  LEA.HI.X R97, R4, UR5, R97, 0x1, P2 ;  /* 0x0000000504617c11 */ /* 0x000fe200090f0c61 */
[----:B------:R-:W-:Y:S01]  /*3140*/  IMAD.WIDE.U32 R4, R30, R27, RZ ;  /* 0x0000001b1e047225 */ /* 0x000fe200078e00ff */
[----:B------:R-:W-:-:S03]  /*3150*/  ISETP.NE.AND P2, PT, RZ, UR4, PT ;  /* 0x00000004ff007c0c */ /* 0x000fc6000bf45270 */
[----:B------:R-:W-:-:S04]  /*3160*/  IMAD.WIDE.U32 R6, R56, R27, RZ ;  /* 0x0000001b38067225 */ /* 0x000fc800078e00ff */
[----:B------:R-:W-:Y:S02]  /*3170*/  IMAD.IADD R100, R5, 0x1, R11 ;  /* 0x0000000105647824 */ /* 0x000fe400078e020b */
[----:B------:R-:W-:-:S04]  /*3180*/  IMAD.IADD R11, R7, 0x1, R13 ;  /* 0x00000001070b7824 */ /* 0x000fc800078e020d */
[----:B------:R-:W-:Y:S05]  /*3190*/  @!P2 BRA `(.L_x_9686) ;  /* 0x0000001000f4a947 */ /* 0x000fea0003800000 */
        /* <DEDUP_REMOVED lines=10> */
[----:B------:R-:W-:Y:S06]  /*3240*/  @P2 BRA `(.L_x_9688) ;  /* 0x0000000000502947 */ /* 0x000fec0003800000 */
[----:B------:R-:W-:Y:S01]  /*3250*/  IADD3 R13, P3, R8, R4, RZ ;  /* 0x00000004080d7210 */ /* 0x000fe20007f7e0ff */
[----:B------:R-:W-:Y:S01]  /*3260*/  ULDC.64 UR4, c[0x0][0x3e8] ;  /* 0x0000fa0000047ab9 */ /* 0x000fe20000000a00 */
[----:B------:R-:W-:Y:S02]  /*3270*/  CS2R R44, SRZ ;  /* 0x00000000002c7805 */ /* 0x000fe4000001ff00 */
[----:B------:R-:W-:Y:S01]  /*3280*/  CS2R R46, SRZ ;  /* 0x00000000002e7805 */ /* 0x000fe2000001ff00 */
[----:B------:R-:W-:Y:S01]  /*3290*/  IMAD.X R14, R100, 0x1, R65, P3 ;  /* 0x00000001640e7824 */ /* 0x000fe200018e0641 */
[----:B------:R-:W-:-:S05]  /*32a0*/  IADD3 R15, P3, R52, R6, RZ ;  /* 0x00000006340f7210 */ /* 0x000fca0007f7e0ff */
[----:B------:R-:W-:Y:S01]  /*32b0*/  IMAD.X R40, R11, 0x1, R67, P3 ;  /* 0x000000010b287824 */ /* 0x000fe200018e0643 */
        /* <DEDUP_REMOVED lines=13> */
.L_x_9688:
[----:B------:R-:W-:Y:S05]  /*3390*/  BSYNC B1 ;  /* 0x0000000000017941 */ /* 0x000fea0003800000 */
.L_x_9687:
[----:B0-----:R-:W-:Y:S01]  /*33a0*/  VIADD R12, R204, 0x40 ;  /* 0x00000040cc0c7836 */ /* 0x001fe20000000000 */
[----:B------:R-:W-:Y:S01]  /*33b0*/  BSSY B1, `(.L_x_9689) ;  /* 0x0000019000017945 */ /* 0x000fe20003800000 */
[----:B-----5:R-:W-:Y:S02]  /*33c0*/  IMAD.MOV.U32 R13, RZ, RZ, R40 ;  /* 0x000000ffff0d7224 */ /* 0x020fe400078e0028 */
[----:B------:R-:W-:Y:S01]  /*33d0*/  IMAD.MOV.U32 R15, RZ, RZ, R41 ;  /* 0x000000ffff0f7224 */ /* 0x000fe200078e0029 */
[----:B------:R-:W-:-:S13]  /*33e0*/  ISETP.GE.AND P4, PT, R12, R92, PT ;  /* 0x0000005c0c00720c */ /* 0x000fda0003f86270 */
[----:B------:R-:W-:Y:S05]  /*33f0*/  @P4 BRA `(.L_x_9690) ;  /* 0x0000000000504947 */ /* 0x000fea0003800000 */
        /* <DEDUP_REMOVED lines=20> */
.L_x_9690:
[----:B------:R-:W-:Y:S05]  /*3540*/  BSYNC B1 ;  /* 0x0000000000017941 */ /* 0x000fea0003800000 */
.L_x_9689:
[----:B0-----:R-:W-:Y:S01]  /*3550*/  IMAD.MOV.U32 R5, RZ, RZ, R45 ;  /* 0x000000ffff057224 */ /* 0x001fe200078e002d */
[----:B------:R-:W-:Y:S01]  /*3560*/  ISETP.NE.AND P3, PT, R210, 0x3, PT ;  /* 0x00000003d200780c */ /* 0x000fe20003f65270 */
[----:B------:R-:W-:Y:S01]  /*3570*/  IMAD.MOV.U32 R4, RZ, RZ, R44 ;  /* 0x000000ffff047224 */ /* 0x000fe200078e002c */
        /* <DEDUP_REMOVED lines=8> */
[----:B-----5:R-:W-:Y:S01]  /*3600*/  IMAD.MOV.U32 R5, RZ, RZ, R33 ;  /* 0x000000ffff057224 */ /* 0x020fe200078e0021 */
[----:B------:R-:W-:Y:S01]  /*3610*/  PRMT R109, R109, 0x5410, R4 ;  /* 0x000054106d6d7816 */ /* 0x000fe20000000004 */
[----:B------:R-:W-:Y:S01]  /*3620*/  IMAD.MOV.U32 R4, RZ, RZ, R32 ;  /* 0x000000ffff047224 */ /* 0x000fe200078e0020 */
[----:B------:R-:W-:Y:S01]  /*3630*/  PRMT R110, R6, 0x5410, R7 ;  /* 0x00005410066e7816 */ /* 0x000fe20000000007 */
[----:B------:R-:W-:-:S02]  /*3640*/  IMAD.MOV.U32 R6, RZ, RZ, R36 ;  /* 0x000000ffff067224 */ /* 0x000fc400078e0024 */
[----:B------:R-:W-:Y:S01]  /*3650*/  IMAD.MOV.U32 R7, RZ, RZ, R37 ;  /* 0x000000ffff077224 */ /* 0x000fe200078e0025 */
[----:B------:R-:W-:Y:S01]  /*3660*/  PRMT R100, R4, 0x5410, R5 ;  /* 0x0000541004647816 */ /* 0x000fe20000000005 */
[----:B------:R-:W-:Y:S02]  /*3670*/  IMAD.MOV.U32 R4, RZ, RZ, R34 ;  /* 0x000000ffff047224 */ /* 0x000fe400078e0022 */
[----:B------:R-:W-:Y:S01]  /*3680*/  IMAD.MOV.U32 R5, RZ, RZ, R35 ;  /* 0x000000ffff057224 */ /* 0x000fe200078e0023 */
[----:B------:R-:W-:Y:S01]  /*3690*/  PRMT R102, R6, 0x5410, R7 ;  /* 0x0000541006667816 */ /* 0x000fe20000000007 */
[----:B------:R-:W-:Y:S02]  /*36a0*/  IMAD.MOV.U32 R6, RZ, RZ, R38 ;  /* 0x000000ffff067224 */ /* 0x000fe400078e0026 */
[----:B------:R-:W-:Y:S01]  /*36b0*/  IMAD.MOV.U32 R7, RZ, RZ, R39 ;  /* 0x000000ffff077224 */ /* 0x000fe200078e0027 */
[----:B------:R-:W-:-:S04]  /*36c0*/  PRMT R101, R4, 0x5410, R5 ;  /* 0x0000541004657816 */ /* 0x000fc80000000005 */
[----:B------:R-:W-:Y:S01]  /*36d0*/  PRMT R103, R6, 0x5410, R7 ;  /* 0x0000541006677816 */ /* 0x000fe20000000007 */
[----:B------:R-:W-:Y:S06]  /*36e0*/  @!P3 BRA `(.L_x_9691) ;  /* 0x000000000004b947 */ /* 0x000fec0003800000 */
[----:B------:R-:W-:Y:S01]  /*36f0*/  BPT.TRAP 0x1 ;  /* 0x000000040000795c */ /* 0x000fe20000300000 */
.L_x_9691:
[----:B------:R-:W-:Y:S01]  /*3700*/  IMAD R87, R18, 0x8, R19 ;  /* 0x0000000812577824 */ /* 0x000fe200078e0213 */
[----:B------:R-:W-:Y:S01]  /*3710*/  SHF.L.U32 R93, R208, 0x1f, RZ ;  /* 0x0000001fd05d7819 */ /* 0x000fe200000006ff */
[----:B------:R-:W-:Y:S03]  /*3720*/  BSSY B1, `(.L_x_9692) ;  /* 0x0000003000017945 */ /* 0x000fe60003800000 */
[----:B------:R-:W0:Y:S02]  /*3730*/  SYNCS.PHASECHK.TRANS64.TRYWAIT P5, [R87+URZ+0x22890], R93 ;  /* 0x0228905d570075a7 */ /* 0x000e2400080a017f */
[----:B0-----:R-:W-:Y:S05]  /*3740*/  @!P5 BRA `(.L_x_9693) ;  /* 0x0000016400c8d947 */ /* 0x001fea0003800000 */
.L_x_9950:
[----:B------:R-:W-:Y:S05]  /*3750*/  BSYNC B1 ;  /* 0x0000000000017941 */ /* 0x000fea0003800000 */
.L_x_9692:
[----:B------:R-:W-:-:S03]  /*3760*/  UMOV UR4, 0xffffffff ;  /* 0xffffffff00047882 */ /* 0x000fc60000000000 */
[----:B------:R-:W-:Y:S05]  /*3770*/  BRA.DIV UR4, `(.L_x_9694) ;  /* 0x0000016604d07947 */ /* 0x000fea000b800000 */
[----:B------:R1:W2:Y:S04]  /*3780*/  SHFL.IDX PT, R99, R97, RZ, 0x1c1f ;  /* 0x001c1fff61637589 */ /* 0x0002a800000e0000 */
[----:B------:R1:W3:Y:S02]  /*3790*/  SHFL.IDX PT, R14, R95, RZ, 0x1c1f ;  /* 0x001c1fff5f0e7589 */ /* 0x0002e400000e0000 */
.L_x_9954:
[----:B------:R-:W-:Y:S04]  /*37a0*/  BSSY B1, `(.L_x_9695) ;  /* 0x000006c000017945 */ /* 0x000fe80003800000 */
[----:B------:R-:W-:Y:S05]  /*37b0*/  @P2 BRA `(.L_x_9696) ;  /* 0x0000000400a82947 */ /* 0x000fea0003800000 */
[----:B------:R-:W-:Y:S04]  /*37c0*/  BSSY B2, `(.L_x_9697) ;  /* 0x0000035000027945 */ /* 0x000fe80003800000 */
[----:B------:R-:W-:Y:S05]  /*37d0*/  @P1 BRA `(.L_x_9698) ;  /* 0x0000000000cc1947 */ /* 0x000fea0003800000 */
[----:B------:R4:W0:Y:S01]  /*37e0*/  LDS.128 R4, [R98] ;  /* 0x0000000062047984 */ /* 0x0008220000000c00 */
[C---:B---3--:R-:W-:Y:S01]  /*37f0*/  LEA R12, P2, R16.reuse, R14, 0x1 ;  /* 0x0000000e100c7211 */ /* 0x048fe200078408ff */
[----:B------:R-:W-:Y:S03]  /*3800*/  BSSY B3, `(.L_x_9699) ;  /* 0x000002f000037945 */ /* 0x000fe60003800000 */
[----:B--2---:R-:W-:Y:S02]  /*3810*/  LEA.HI.X R13, R16, R99, R17, 0x1, P2 ;  /* 0x00000063100d7211 */ /* 0x004fe400010f0c11 */
[----:B------:R-:W-:-:S13]  /*3820*/  ISETP.GE.AND P2, PT, R22, R94, PT ;  /* 0x0000005e1600720c */ /* 0x000fda0003f46270 */
[----:B----4-:R-:W-:Y:S05]  /*3830*/  @P2 BRA `(.L_x_9700) ;  /* 0x0000000000ac2947 */ /* 0x010fea0003800000 */
[----:B------:R-:W-:Y:S02]  /*3840*/  SHF.R.U64 R15, R46, 0x10, R47 ;  /* 0x000000102e0f7819 */ /* 0x000fe4000000122f */
[----:B0-----:R-:W-:-:S03]  /*3850*/  MOV R11, R5 ;  /* 0x00000005000b7202 */ /* 0x001fc60000000f00 */
[----:B------:R-:W-:Y:S01]  /*3860*/  HADD2.F32 R5, -RZ, R15.H0_H0 ;  /* 0x2000000fff057230 */ /* 0x000fe20000004100 */
[--C-:B------:R-:W-:Y:S01]  /*3870*/  SHF.R.U64 R15, R44, 0x10, R45.reuse ;  /* 0x000000102c0f7819 */ /* 0x100fe2000000122d */
[--C-:B------:R-:W-:Y:S01]  /*3880*/  HADD2.F32 R44, -RZ, R11.reuse.H1_H1 ;  /* 0x3000000bff2c7230 */ /* 0x100fe20000004100 */
[----:B------:R-:W-:Y:S01]  /*3890*/  SHF.R.U32.HI R45, RZ, 0x10, R45 ;  /* 0x00000010ff2d7819 */ /* 0x000fe2000001162d */
[----:B------:R-:W-:Y:S02]  /*38a0*/  HADD2.F32 R46, -RZ, R11.H0_H0 ;  /* 0x2000000bff2e7230 */ /* 0x000fe40000004100 */
[----:B------:R-:W-:Y:S02]  /*38b0*/  HADD2.F32 R11, -RZ, R15.H0_H0 ;  /* 0x2000000fff0b7230 */ /* 0x000fe40000004100 */
[-C--:B------:R-:W-:Y:S01]  /*38c0*/  FMUL.FTZ R15, R44, R5.reuse ;  /* 0x000000052c0f7220 */ /* 0x080fe20000410000 */
[----:B------:R-:W-:-:S03]  /*38d0*/  FMUL.FTZ R105, R46, R5 ;  /* 0x000000052e697220 */ /* 0x000fc60000410000 */
[-C--:B------:R-:W-:Y:S01]  /*38e0*/  FFMA.FTZ R5, R46, R11.reuse, -R15 ;  /* 0x0000000b2e057223 */ /* 0x080fe2000001080f */
[----:B------:R-:W-:Y:S01]  /*38f0*/  IMAD.MOV.U32 R15, RZ, RZ, R7 ;  /* 0x000000ffff0f7224 */ /* 0x000fe200078e0007 */
[----:B------:R-:W-:Y:S01]  /*3900*/  SHF.R.U32.HI R46, RZ, 0x10, R47 ;  /* 0x00000010ff2e7819 */ /* 0x000fe2000001162f */
[----:B------:R-:W-:Y:S01]  /*3910*/  FFMA.FTZ R44, R44, R11, R105 ;  /* 0x0000000b2c2c7223 */ /* 0x000fe20000010069 */
[----:B------:R-:W-:Y:S02]  /*3920*/  IMAD.MOV.U32 R11, RZ, RZ, R4 ;  /* 0x000000ffff0b7224 */ /* 0x000fe400078e0004 */
[--C-:B------:R-:W-:Y:S02]  /*3930*/  HADD2.F32 R7, -RZ, R15.reuse.H1_H1 ;  /* 0x3000000fff077230 */ /* 0x100fe40000004100 */
[----:B------:R-:W-:Y:S01]  /*3940*/  HADD2.F32 R4, -RZ, R46.H0_H0 ;  /* 0x2000002eff047230 */ /* 0x000fe20000004100 */
[----:B------:R-:W-:Y:S01]  /*3950*/  F2FP.F16.F32.PACK_AB R5, R44, R5 ;  /* 0x000000052c05723e */ /* 0x000fe200000000ff */
[----:B------:R-:W-:-:S02]  /*3960*/  HADD2.F32 R15, -RZ, R15.H0_H0 ;  /* 0x2000000fff0f7230 */ /* 0x000fc40000004100 */
[----:B------:R-:W-:Y:S02]  /*3970*/  HADD2.F32 R46, -RZ, R45.H0_H0 ;  /* 0x2000002dff2e7230 */ /* 0x000fe40000004100 */
[-C--:B------:R-:W-:Y:S01]  /*3980*/  FMUL.FTZ R104, R7, R4.reuse ;  /* 0x0000000407687220 */ /* 0x080fe20000410000 */
[----:B------:R-:W-:Y:S02]  /*3990*/  HADD2.F32 R45, -RZ, R108.H1_H1 ;  /* 0x3000006cff2d7230 */ /* 0x000fe40000004100 */
[C---:B------:R-:W-:Y:S01]  /*39a0*/  FMUL.FTZ R106, R15.reuse, R4 ;  /* 0x000000040f6a7220 */ /* 0x040fe20000410000 */
[-C--:B------:R-:W-:Y:S01]  /*39b0*/  FFMA.FTZ R4, R15, R46.reuse, -R104 ;  /* 0x0000002e0f047223 */ /* 0x080fe20000010868 */
[--C-:B------:R-:W-:Y:S02]  /*39c0*/  HADD2.F32 R15, -RZ, R11.reuse.H0_H0 ;  /* 0x2000000bff0f7230 */ /* 0x100fe40000004100 */
[----:B------:R-:W-:Y:S01]  /*39d0*/  FFMA.FTZ R7, R7, R46, R106 ;  /* 0x0000002e07077223 */ /* 0x000fe2000001006a */
[----:B------:R-:W-:-:S02]  /*39e0*/  HADD2.F32 R46, -RZ, R11.H1_H1 ;  /* 0x3000000bff2e7230 */ /* 0x000fc40000004100 */
[----:B------:R-:W-:Y:S02]  /*39f0*/  HADD2.F32 R11, -RZ, R110.H0_H0 ;  /* 0x2000006eff0b7230 */ /* 0x000fe40000004100 */
[----:B------:R-:W-:-:S03]  /*3a00*/  F2FP.F16.F32.PACK_AB R7, R7, R4 ;  /* 0x000000040707723e */ /* 0x000fc600000000ff */
[-C--:B------:R-:W-:Y:S01]  /*3a10*/  FMUL.FTZ R104, R46, R11.reuse ;  /* 0x0000000b2e687220 */ /* 0x080fe20000410000 */
[----:B------:R-:W-:-:S03]  /*3a20*/  FMUL.FTZ R47, R15, R11 ;  /* 0x0000000b0f2f7220 */ /* 0x000fc60000410000 */
[-C--:B------:R-:W-:Y:S01]  /*3a30*/  FFMA.FTZ R11, R15, R45.reuse, -R104 ;  /* 0x0000002d0f0b7223 */ /* 0x080fe20000010868 */
[----:B------:R-:W-:Y:S01]  /*3a40*/  FFMA.FTZ R46, R46, R45, R47 ;  /* 0x0000002d2e2e7223 */ /* 0x000fe2000001002f */
[--C-:B------:R-:W-:Y:S02]  /*3a50*/  HADD2.F32 R15, -RZ, R6.reuse.H0_H0 ;  /* 0x20000006ff0f7230 */ /* 0x100fe40000004100 */
[----:B------:R-:W-:Y:S02]  /*3a60*/  HADD2.F32 R6, -RZ, R6.H1_H1 ;  /* 0x30000006ff067230 */ /* 0x000fe40000004100 */
[----:B------:R-:W-:Y:S01]  /*3a70*/  HADD2.F32 R47, -RZ, R110.H1_H1 ;  /* 0x3000006eff2f7230 */ /* 0x000fe20000004100 */
[----:B------:R-:W-:Y:S01]  /*3a80*/  F2FP.F16.F32.PACK_AB R4, R46, R11 ;  /* 0x0000000b2e04723e */ /* 0x000fe200000000ff */
[----:B------:R-:W-:-:S03]  /*3a90*/  HADD2.F32 R45, -RZ, R109.H0_H0 ;  /* 0x2000006dff2d7230 */ /* 0x000fc60000004100 */
[-C--:B------:R-:W-:Y:S01]  /*3aa0*/  FMUL.FTZ R104, R6, R47.reuse ;  /* 0x0000002f06687220 */ /* 0x080fe20000410000 */
[----:B------:R-:W-:-:S03]  /*3ab0*/  FMUL.FTZ R47, R15, R47 ;  /* 0x0000002f0f2f7220 */ /* 0x000fc60000410000 */
[-C--:B------:R-:W-:Y:S01]  /*3ac0*/  FFMA.FTZ R15, R15, R45.reuse, -R104 ;  /* 0x0000002d0f0f7223 */ /* 0x080fe20000010868 */
[----:B------:R-:W-:-:S05]  /*3ad0*/  FFMA.FTZ R6, R6, R45, R47 ;  /* 0x0000002d06067223 */ /* 0x000fca000001002f */
[----:B------:R-:W-:-:S07]  /*3ae0*/  F2FP.F16.F32.PACK_AB R6, R6, R15 ;  /* 0x0000000f0606723e */ /* 0x000fce00000000ff */
.L_x_9700:
[----:B------:R-:W-:Y:S05]  /*3af0*/  BSYNC B3 ;  /* 0x0000000000037941 */ /* 0x000fea0003800000 */
.L_x_9699:
[----:B0-----:R4:W-:Y:S02]  /*3b00*/  ST.E.128 desc[UR40][R12.64], R4 ;  /* 0x000000040c007985 */ /* 0x0019e4000c101d28 */
.L_x_9698:
[----:B------:R-:W-:Y:S05]  /*3b10*/  BSYNC B2 ;  /* 0x0000000000027941 */ /* 0x000fea0003800000 */
.L_x_9697:
[----:B----4-:R-:W4:Y:S02]  /*3b20*/  LDL R4, [R1] ;  /* 0x0000000001047983 */ /* 0x010f240000100800 */
[----:B----4-:R-:W-:-:S13]  /*3b30*/  LOP3.LUT P2, RZ, R4, 0x1, RZ, 0xc0, !PT ;  /* 0x0000000104ff7812 */ /* 0x010fda000784c0ff */
[----:B------:R-:W-:Y:S05]  /*3b40*/  @P2 BRA `(.L_x_9696) ;  /* 0x0000000000c42947 */ /* 0x000fea0003800000 */
[----:B------:R4:W0:Y:S01]  /*3b50*/  LDS.128 R4, [R96] ;  /* 0x0000000060047984 */ /* 0x0008220000000c00 */
[C---:B---3--:R-:W-:Y:S01]  /*3b60*/  LEA R12, P2, R2.reuse, R14, 0x1 ;  /* 0x0000000e020c7211 */ /* 0x048fe200078408ff */
[----:B------:R-:W-:Y:S03]  /*3b70*/  BSSY B2, `(.L_x_9701) ;  /* 0x000002d000027945 */ /* 0x000fe60003800000 */
[----:B--2---:R-:W-:Y:S02]  /*3b80*/  LEA.HI.X R13, R2, R99, R206, 0x1, P2 ;  /* 0x00000063020d7211 */ /* 0x004fe400010f0cce */
[----:B------:R-:W-:-:S13]  /*3b90*/  ISETP.GE.AND P2, PT, R209, R94, PT ;  /* 0x0000005ed100720c */ /* 0x000fda0003f46270 */
[----:B----4-:R-:W-:Y:S05]  /*3ba0*/  @P2 BRA `(.L_x_9702) ;  /* 0x0000000000a42947 */ /* 0x010fea0003800000 */
[----:B------:R-:W-:Y:S01]  /*3bb0*/  SHF.R.U64 R15, R42, 0x10, R43 ;  /* 0x000000102a0f7819 */ /* 0x000fe2000000122b */
[--C-:B0-----:R-:W-:Y:S01]  /*3bc0*/  HADD2.F32 R14, -RZ, R5.reuse.H1_H1 ;  /* 0x30000005ff0e7230 */ /* 0x101fe20000004100 */
[----:B------:R-:W-:Y:S01]  /*3bd0*/  SHF.R.U64 R11, R40, 0x10, R41 ;  /* 0x00000010280b7819 */ /* 0x000fe20000001229 */
[----:B------:R-:W-:Y:S01]  /*3be0*/  HADD2.F32 R5, -RZ, R5.H0_H0 ;  /* 0x20000005ff057230 */ /* 0x000fe20000004100 */
[----:B------:R-:W-:Y:S01]  /*3bf0*/  SHF.R.U32.HI R42, RZ, 0x10, R43 ;  /* 0x00000010ff2a7819 */ /* 0x000fe2000001162b */
[----:B------:R-:W-:Y:S02]  /*3c00*/  HADD2.F32 R15, -RZ, R15.H0_H0 ;  /* 0x2000000fff0f7230 */ /* 0x000fe40000004100 */
[----:B------:R-:W-:Y:S02]  /*3c10*/  HADD2.F32 R11, -RZ, R11.H0_H0 ;  /* 0x2000000bff0b7230 */ /* 0x000fe40000004100 */
[----:B------:R-:W-:Y:S02]  /*3c20*/  HADD2.F32 R42, -RZ, R42.H0_H0 ;  /* 0x2000002aff2a7230 */ /* 0x000fe40000004100 */
[-C--:B------:R-:W-:Y:S01]  /*3c30*/  FMUL.FTZ R40, R14, R15.reuse ;  /* 0x0000000f0e287220 */ /* 0x080fe20000410000 */
[----:B------:R-:W-:Y:S01]  /*3c40*/  FMUL.FTZ R15, R5, R15 ;  /* 0x0000000f050f7220 */ /* 0x000fe20000410000 */
[----:B------:R-:W-:-:S02]  /*3c50*/  HADD2.F32 R108, -RZ, R108.H0_H0 ;  /* 0x2000006cff6c7230 */ /* 0x000fc40000004100 */
[-C--:B------:R-:W-:Y:S01]  /*3c60*/  FFMA.FTZ R5, R5, R11.reuse, -R40 ;  /* 0x0000000b05057223 */ /* 0x080fe20000010828 */
[----:B------:R-:W-:Y:S01]  /*3c70*/  FFMA.FTZ R14, R14, R11, R15 ;  /* 0x0000000b0e0e7223 */ /* 0x000fe2000001000f */
[----:B------:R-:W-:Y:S01]  /*3c80*/  SHF.R.U32.HI R40, RZ, 0x10, R41 ;  /* 0x00000010ff287819 */ /* 0x000fe20000011629 */
[--C-:B------:R-:W-:Y:S02]  /*3c90*/  HADD2.F32 R15, -RZ, R7.reuse.H1_H1 ;  /* 0x30000007ff0f7230 */ /* 0x100fe40000004100 */
[----:B------:R-:W-:Y:S01]  /*3ca0*/  HADD2.F32 R7, -RZ, R7.H0_H0 ;  /* 0x20000007ff077230 */ /* 0x000fe20000004100 */
[----:B------:R-:W-:Y:S01]  /*3cb0*/  F2FP.F16.F32.PACK_AB R5, R14, R5 ;  /* 0x000000050e05723e */ /* 0x000fe200000000ff */
[----:B------:R-:W-:Y:S02]  /*3cc0*/  IMAD.MOV.U32 R11, RZ, RZ, R4 ;  /* 0x000000ffff0b7224 */ /* 0x000fe400078e0004 */
[----:B------:R-:W-:Y:S01]  /*3cd0*/  FMUL.FTZ R4, R15, R42 ;  /* 0x0000002a0f047220 */ /* 0x000fe20000410000 */
[----:B------:R-:W-:-:S02]  /*3ce0*/  HADD2.F32 R40, -RZ, R40.H0_H0 ;  /* 0x20000028ff287230 */ /* 0x000fc40000004100 */
[----:B------:R-:W-:-:S03]  /*3cf0*/  FMUL.FTZ R42, R7, R42 ;  /* 0x0000002a072a7220 */ /* 0x000fc60000410000 */
[-C--:B------:R-:W-:Y:S01]  /*3d00*/  FFMA.FTZ R4, R7, R40.reuse, -R4 ;  /* 0x0000002807047223 */ /* 0x080fe20000010804 */
[----:B------:R-:W-:Y:S01]  /*3d10*/  FFMA.FTZ R7, R15, R40, R42 ;  /* 0x000000280f077223 */ /* 0x000fe2000001002a */
[----:B------:R-:W-:Y:S02]  /*3d20*/  HADD2.F32 R42, -RZ, R109.H1_H1 ;  /* 0x3000006dff2a7230 */ /* 0x000fe40000004100 */
[--C-:B------:R-:W-:Y:S02]  /*3d30*/  HADD2.F32 R15, -RZ, R11.reuse.H1_H1 ;  /* 0x3000000bff0f7230 */ /* 0x100fe40000004100 */
[----:B------:R-:W-:Y:S01]  /*3d40*/  HADD2.F32 R11, -RZ, R11.H0_H0 ;  /* 0x2000000bff0b7230 */ /* 0x000fe20000004100 */
[----:B------:R-:W-:Y:S01]  /*3d50*/  F2FP.F16.F32.PACK_AB R7, R7, R4 ;  /* 0x000000040707723e */ /* 0x000fe200000000ff */
[--C-:B------:R-:W-:Y:S02]  /*3d60*/  HADD2.F32 R40, -RZ, R107.reuse.H1_H1 ;  /* 0x3000006bff287230 */ /* 0x100fe40000004100 */
[----:B------:R-:W-:Y:S01]  /*3d70*/  FMUL.FTZ R44, R15, R42 ;  /* 0x0000002a0f2c7220 */ /* 0x000fe20000410000 */
[----:B------:R-:W-:-:S02]  /*3d80*/  HADD2.F32 R107, -RZ, R107.H0_H0 ;  /* 0x2000006bff6b7230 */ /* 0x000fc40000004100 */
[C---:B------:R-:W-:Y:S01]  /*3d90*/  FMUL.FTZ R42, R11.reuse, R42 ;  /* 0x0000002a0b2a7220 */ /* 0x040fe20000410000 */
[-C--:B------:R-:W-:Y:S01]  /*3da0*/  FFMA.FTZ R44, R11, R40.reuse, -R44 ;  /* 0x000000280b2c7223 */ /* 0x080fe2000001082c */
[--C-:B------:R-:W-:Y:S02]  /*3db0*/  HADD2.F32 R11, -RZ, R6.reuse.H1_H1 ;  /* 0x30000006ff0b7230 */ /* 0x100fe40000004100 */
[----:B------:R-:W-:Y:S01]  /*3dc0*/  FFMA.FTZ R15, R15, R40, R42 ;  /* 0x000000280f0f7223 */ /* 0x000fe2000001002a */
[----:B------:R-:W-:Y:S02]  /*3dd0*/  HADD2.F32 R6, -RZ, R6.H0_H0 ;  /* 0x20000006ff067230 */ /* 0x000fe40000004100 */
[----:B------:R-:W-:Y:S02]  /*3de0*/  FMUL.FTZ R41, R11, R108 ;  /* 0x0000006c0b297220 */ /* 0x000fe40000410000 */
[----:B------:R-:W-:Y:S01]  /*3df0*/  F2FP.F16.F32.PACK_AB R4, R15, R44 ;  /* 0x0000002c0f04723e */ /* 0x000fe200000000ff */
[C---:B------:R-:W-:Y:S01]  /*3e00*/  FMUL.FTZ R108, R6.reuse, R108 ;  /* 0x0000006c066c7220 */ /* 0x040fe20000410000 */
[----:B------:R-:W-:-:S03]  /*3e10*/  FFMA.FTZ R41, R6, R107, -R41 ;  /* 0x0000006b06297223 */ /* 0x000fc60000010829 */
[----:B------:R-:W-:-:S05]  /*3e20*/  FFMA.FTZ R108, R11, R107, R108 ;  /* 0x0000006b0b6c7223 */ /* 0x000fca000001006c */
[----:B------:R-:W-:-:S07]  /*3e30*/  F2FP.F16.F32.PACK_AB R6, R108, R41 ;  /* 0x000000296c06723e */ /* 0x000fce00000000ff */
.L_x_9702:
[----:B------:R-:W-:Y:S05]  /*3e40*/  BSYNC B2 ;  /* 0x0000000000027941 */ /* 0x000fea0003800000 */
.L_x_9701:
[----:B0-----:R4:W-:Y:S02]  /*3e50*/  ST.E.128 desc[UR40][R12.64], R4 ;  /* 0x000000040c007985 */ /* 0x0019e4000c101d28 */
.L_x_9696:
[----:B------:R-:W-:Y:S05]  /*3e60*/  BSYNC B1 ;  /* 0x0000000000017941 */ /* 0x000fea0003800000 */
.L_x_9695:
[----:B------:R-:W-:-:S03]  /*3e70*/  UMOV UR4, 0xffffffff ;  /* 0xffffffff00047882 */ /* 0x000fc60000000000 */
[----:B------:R-:W-:Y:S05]  /*3e80*/  BRA.DIV UR4, `(.L_x_9703) ;  /* 0x0000016204547947 */ /* 0x000fea000b800000 */
[----:B-1----:R-:W1:Y:S04]  /*3e90*/  SHFL.IDX PT, R97, R97, 0x1, 0x1c1f ;  /* 0x003c1f0061617f89 */ /* 0x002e6800000e0000 */
[----:B---3--:R3:W0:Y:S02]  /*3ea0*/  SHFL.IDX PT, R14, R95, 0x1, 0x1c1f ;  /* 0x003c1f005f0e7f89 */ /* 0x00862400000e0000 */
.L_x_9958:
[----:B------:R-:W-:Y:S05]  /*3eb0*/  @P4 BRA `(.L_x_9704) ;  /* 0x0000001c00b84947 */ /* 0x000fea0003800000 */
[----:B------:R-:W-:Y:S04]  /*3ec0*/  BSSY B1, `(.L_x_9705) ;  /* 0x0000035000017945 */ /* 0x000fe80003800000 */
[----:B------:R-:W-:Y:S05]  /*3ed0*/  @P1 BRA `(.L_x_9706) ;  /* 0x0000000000cc1947 */ /* 0x000fea0003800000 */
[----:B----4-:R4:W2:Y:S01]  /*3ee0*/  LDS.128 R4, [R98+0x2000] ;  /* 0x0020000062047984 */ /* 0x0108a20000000c00 */
[C---:B0-----:R-:W-:Y:S01]  /*3ef0*/  LEA R12, P2, R16.reuse, R14, 0x1 ;  /* 0x0000000e100c7211 */ /* 0x041fe200078408ff */
[----:B------:R-:W-:Y:S03]  /*3f00*/  BSSY B2, `(.L_x_9707) ;  /* 0x000002f000027945 */ /* 0x000fe60003800000 */
[----:B-1----:R-:W-:Y:S02]  /*3f10*/  LEA.HI.X R13, R16, R97, R17, 0x1, P2 ;  /* 0x00000061100d7211 */ /* 0x002fe400010f0c11 */
[----:B------:R-:W-:-:S13]  /*3f20*/  ISETP.GE.AND P2, PT, R22, R94, PT ;  /* 0x0000005e1600720c */ /* 0x000fda0003f46270 */
[----:B----4-:R-:W-:Y:S05]  /*3f30*/  @P2 BRA `(.L_x_9708) ;  /* 0x0000000000ac2947 */ /* 0x010fea0003800000 */
[----:B------:R-:W-:Y:S01]  /*3f40*/  SHF.R.U64 R36, R36, 0x10, R37 ;  /* 0x0000001024247819 */ /* 0x000fe20000001225 */
[----:B--2---:R-:W-:Y:S01]  /*3f50*/  IMAD.MOV.U32 R15, RZ, RZ, R7 ;  /* 0x000000ffff0f7224 */ /* 0x004fe200078e0007 */
[----:B------:R-:W-:Y:S01]  /*3f60*/  SHF.R.U32.HI R41, RZ, 0x10, R37 ;  /* 0x00000010ff297819 */ /* 0x000fe20000011625 */
[----:B------:R-:W-:Y:S01]  /*3f70*/  IMAD.MOV.U32 R11, RZ, RZ, R4 ;  /* 0x000000ffff0b7224 */ /* 0x000fe200078e0004 */
[--C-:B------:R-:W-:Y:S01]  /*3f80*/  SHF.R.U64 R37, R38, 0x10, R39.reuse ;  /* 0x0000001026257819 */ /* 0x100fe20000001227 */
[--C-:B------:R-:W-:Y:S01]  /*3f90*/  HADD2.F32 R7, -RZ, R5.reuse.H1_H1 ;  /* 0x30000005ff077230 */ /* 0x100fe20000004100 */
[----:B------:R-:W-:Y:S01]  /*3fa0*/  SHF.R.U32.HI R40, RZ, 0x10, R39 ;  /* 0x00000010ff287819 */ /* 0x000fe20000011627 */
[----:B------:R-:W-:Y:S02]  /*3fb0*/  HADD2.F32 R4, -RZ, R5.H0_H0 ;  /* 0x20000005ff047230 */ /* 0x000fe40000004100 */
[----:B------:R-:W-:Y:S02]  /*3fc0*/  HADD2.F32 R37, -RZ, R37.H0_H0 ;  /* 0x20000025ff257230 */ /* 0x000fe40000004100 */
[----:B------:R-:W-:-:S02]  /*3fd0*/  HADD2.F32 R40, -RZ, R40.H0_H0 ;  /* 0x20000028ff287230 */ /* 0x000fc40000004100 */
[--C-:B------:R-:W-:Y:S02]  /*3fe0*/  HADD2.F32 R5, -RZ, R15.reuse.H1_H1 ;  /* 0x3000000fff057230 */ /* 0x100fe40000004100 */
[-C--:B------:R-:W-:Y:S01]  /*3ff0*/  FMUL.FTZ R39, R7, R37.reuse ;  /* 0x0000002507277220 */ /* 0x080fe20000410000 */
[----:B------:R-:W-:Y:S02]  /*4000*/  HADD2.F32 R15, -RZ, R15.H0_H0 ;  /* 0x2000000fff0f7230 */ /* 0x000fe40000004100 */
[C---:B------:R-:W-:Y:S01]  /*4010*/  FMUL.FTZ R42, R4.reuse, R37 ;  /* 0x00000025042a7220 */ /* 0x040fe20000410000 */
[----:B------:R-:W-:Y:S02]  /*4020*/  HADD2.F32 R36, -RZ, R36.H0_H0 ;  /* 0x20000024ff247230 */ /* 0x000fe40000004100 */
[-C--:B------:R-:W-:Y:S01]  /*4030*/  FMUL.FTZ R44, R5, R40.reuse ;  /* 0x00000028052c7220 */ /* 0x080fe20000410000 */
[----:B------:R-:W-:Y:S02]  /*4040*/  HADD2.F32 R38, -RZ, R41.H0_H0 ;  /* 0x20000029ff267230 */ /* 0x000fe40000004100 */
[----:B------:R-:W-:Y:S01]  /*4050*/  FMUL.FTZ R40, R15, R40 ;  /* 0x000000280f287220 */ /* 0x000fe20000410000 */
        /* <DEDUP_REMOVED lines=16> */
[C---:B------:R-:W-:Y:S01]  /*4160*/  FMUL.FTZ R42, R6.reuse, R103 ;  /* 0x00000067062a7220 */ /* 0x040fe20000410000 */
[-C--:B------:R-:W-:Y:S01]  /*4170*/  FFMA.FTZ R40, R11, R36.reuse, -R40 ;  /* 0x000000240b287223 */ /* 0x080fe20000010828 */
[----:B------:R-:W-:Y:S01]  /*4180*/  FFMA.FTZ R5, R5, R36, R38 ;  /* 0x0000002405057223 */ /* 0x000fe20000010026 */
[-C--:B------:R-:W-:Y:S01]  /*4190*/  FFMA.FTZ R15, R6, R102.reuse, -R15 ;  /* 0x00000066060f7223 */ /* 0x080fe2000001080f */
[----:B------:R-:W-:Y:S01]  /*41a0*/  FFMA.FTZ R42, R7, R102, R42 ;  /* 0x00000066072a7223 */ /* 0x000fe2000001002a */
[----:B------:R-:W-:-:S02]  /*41b0*/  F2FP.F16.F32.PACK_AB R7, R39, R44 ;  /* 0x0000002c2707723e */ /* 0x000fc400000000ff */
[----:B------:R-:W-:Y:S01]  /*41c0*/  F2FP.F16.F32.PACK_AB R4, R5, R40 ;  /* 0x000000280504723e */ /* 0x000fe200000000ff */
[----:B------:R-:W-:Y:S01]  /*41d0*/  IMAD.MOV.U32 R5, RZ, RZ, R37 ;  /* 0x000000ffff057224 */ /* 0x000fe200078e0025 */
[----:B------:R-:W-:-:S07]  /*41e0*/  F2FP.F16.F32.PACK_AB R6, R42, R15 ;  /* 0x0000000f2a06723e */ /* 0x000fce00000000ff */
.L_x_9708:
[----:B------:R-:W-:Y:S05]  /*41f0*/  BSYNC B2 ;  /* 0x0000000000027941 */ /* 0x000fea0003800000 */
.L_x_9707:
[----:B--2---:R0:W-:Y:S02]  /*4200*/  ST.E.128 desc[UR40][R12.64], R4 ;  /* 0x000000040c007985 */ /* 0x0041e4000c101d28 */
.L_x_9706:
[----:B------:R-:W-:Y:S05]  /*4210*/  BSYNC B1 ;  /* 0x0000000000017941 */ /* 0x000fea0003800000 */
.L_x_9705:
[----:B0---4-:R-:W4:Y:S02]  /*4220*/  LDL R4, [R1] ;  /* 0x0000000001047983 */ /* 0x011f240000100800 */
[----:B----4-:R-:W-:-:S13]  /*4230*/  LOP3.LUT P2, RZ, R4, 0x1, RZ, 0xc0, !PT ;  /* 0x0000000104ff7812 */ /* 0x010fda000784c0ff */
[----:B------:R-:W-:Y:S05]  /*4240*/  @P2 BRA `(.L_x_9704) ;  /* 0x0000001800d42947 */ /* 0x000fea0003800000 */
[----:B------:R0:W4:Y:S01]  /*4250*/  LDS.128 R4, [R96+0x2000] ;  /* 0x0020000060047984 */ /* 0x0001220000000c00 */
[C---:B------:R-:W-:Y:S01]  /*4260*/  LEA R12, P2, R2.reuse, R14, 0x1 ;  /* 0x0000000e020c7211 */ /* 0x040fe200078408ff */
[----:B------:R-:W-:Y:S03]  /*4270*/  BSSY B1, `(.L_x_9709) ;  /* 0x000002d000017945 */ /* 0x000fe60003800000 */
[----:B-1----:R-:W-:Y:S02]  /*4280*/  LEA.HI.X R13, R2, R97, R206, 0x1, P2 ;  /* 0x00000061020d7211 */ /* 0x002fe400010f0cce */
[----:B------:R-:W-:-:S13]  /*4290*/  ISETP.GE.AND P2, PT, R209, R94, PT ;  /* 0x0000005ed100720c */ /* 0x000fda0003f46270 */
[----:B0-----:R-:W-:Y:S05]  /*42a0*/  @P2 BRA `(.L_x_9710) ;  /* 0x0000000000a42947 */ /* 0x001fea0003800000 */
[--C-:B------:R-:W-:Y:S01]  /*42b0*/  SHF.R.U64 R15, R32, 0x10, R33.reuse ;  /* 0x00000010200f7819 */ /* 0x100fe20000001221 */
[----:B----4-:R-:W-:Y:S01]  /*42c0*/  IMAD.MOV.U32 R11, RZ, RZ, R6 ;  /* 0x000000ffff0b7224 */ /* 0x010fe200078e0006 */
[----:B------:R-:W-:Y:S01]  /*42d0*/  SHF.R.U32.HI R32, RZ, 0x10, R33 ;  /* 0x00000010ff207819 */ /* 0x000fe20000011621 */
[----:B------:R-:W-:Y:S01]  /*42e0*/  HADD2.F32 R14, -RZ, R7.H1_H1 ;  /* 0x30000007ff0e7230 */ /* 0x000fe20000004100 */
[--C-:B------:R-:W-:Y:S01]  /*42f0*/  SHF.R.U64 R33, R34, 0x10, R35.reuse ;  /* 0x0000001022217819 */ /* 0x100fe20000001223 */
[----:B------:R-:W-:Y:S01]  /*4300*/  HADD2.F32 R6, -RZ, R5.H1_H1 ;  /* 0x30000005ff067230 */ /* 0x000fe20000004100 */
        /* <DEDUP_REMOVED lines=8> */
[----:B------:R-:W-:Y:S02]  /*4390*/  HADD2.F32 R15, -RZ, R15.H0_H0 ;  /* 0x2000000fff0f7230 */ /* 0x000fe40000004100 */
[----:B------:R-:W-:Y:S01]  /*43a0*/  FMUL.FTZ R33, R5, R33 ;  /* 0x0000002105217220 */ /* 0x000fe20000410000 */
[C---:B------:R-:W-:Y:S01]  /*43b0*/  FMUL.FTZ R38, R14.reuse, R34 ;  /* 0x000000220e267220 */ /* 0x040fe20000410000 */
[----:B------:R-:W-:Y:S01]  /*43c0*/  FFMA.FTZ R35, R14, R32, R35 ;  /* 0x000000200e237223 */ /* 0x000fe20000010023 */
[----:B------:R-:W-:-:S02]  /*43d0*/  HADD2.F32 R14, -RZ, R101.H0_H0 ;  /* 0x20000065ff0e7230 */ /* 0x000fc40000004100 */
[-C--:B------:R-:W-:Y:S01]  /*43e0*/  FFMA.FTZ R36, R5, R15.reuse, -R36 ;  /* 0x0000000f05247223 */ /* 0x080fe20000010824 */
[----:B------:R-:W-:Y:S01]  /*43f0*/  FFMA.FTZ R33, R6, R15, R33 ;  /* 0x0000000f06217223 */ /* 0x000fe20000010021 */
[----:B------:R-:W-:Y:S02]  /*4400*/  HADD2.F32 R101, -RZ, R101.H1_H1 ;  /* 0x30000065ff657230 */ /* 0x000fe40000004100 */
[----:B------:R-:W-:Y:S01]  /*4410*/  FFMA.FTZ R38, R7, R32, -R38 ;  /* 0x0000002007267223 */ /* 0x000fe20000010826 */
[--C-:B------:R-:W-:Y:S02]  /*4420*/  HADD2.F32 R5, -RZ, R4.reuse.H1_H1 ;  /* 0x30000004ff057230 */ /* 0x100fe40000004100 */
[--C-:B------:R-:W-:Y:S02]  /*4430*/  HADD2.F32 R6, -RZ, R11.reuse.H1_H1 ;  /* 0x3000000bff067230 */ /* 0x100fe40000004100 */
[----:B------:R-:W-:Y:S02]  /*4440*/  HADD2.F32 R4, -RZ, R4.H0_H0 ;  /* 0x20000004ff047230 */ /* 0x000fe40000004100 */
[----:B------:R-:W-:Y:S01]  /*4450*/  FMUL.FTZ R15, R5, R14 ;  /* 0x0000000e050f7220 */ /* 0x000fe20000410000 */
[----:B------:R-:W-:-:S02]  /*4460*/  HADD2.F32 R11, -RZ, R11.H0_H0 ;  /* 0x2000000bff0b7230 */ /* 0x000fc40000004100 */
[-C--:B------:R-:W-:Y:S01]  /*4470*/  FMUL.FTZ R32, R6, R101.reuse ;  /* 0x0000006506207220 */ /* 0x080fe20000410000 */
[--C-:B------:R-:W-:Y:S02]  /*4480*/  HADD2.F32 R7, -RZ, R100.reuse.H0_H0 ;  /* 0x20000064ff077230 */ /* 0x100fe40000004100 */
[C---:B------:R-:W-:Y:S01]  /*4490*/  FMUL.FTZ R14, R4.reuse, R14 ;  /* 0x0000000e040e7220 */ /* 0x040fe20000410000 */
        /* <DEDUP_REMOVED lines=10> */
.L_x_9710:
[----:B------:R-:W-:Y:S05]  /*4540*/  BSYNC B1 ;  /* 0x0000000000017941 */ /* 0x000fea0003800000 */
.L_x_9709:
[----:B----4-:R0:W-:Y:S01]  /*4550*/  ST.E.128 desc[UR40][R12.64], R4 ;  /* 0x000000040c007985 */ /* 0x0101e2000c101d28 */
[----:B------:R-:W-:Y:S05]  /*4560*/  BRA `(.L_x_9704) ;  /* 0x00000018000c7947 */ /* 0x000fea0003800000 */
.L_x_9686:
[----:B------:R-:W-:Y:S01]  /*4570*/  VIADD R12, R204, 0x40 ;  /* 0x00000040cc0c7836 */ /* 0x000fe20000000000 */
[----:B------:R-:W-:-:S04]  /*4580*/  CS2R R34, SRZ ;  /* 0x0000000000227805 */ /* 0x000fc8000001ff00 */
[----:B------:R-:W-:-:S04]  /*4590*/  ISETP.GE.AND P2, PT, R12, R92, PT ;  /* 0x0000005c0c00720c */ /* 0x000fc80003f46270 */
[----:B------:R-:W-:-:S13]  /*45a0*/  ISETP.GE.OR P2, PT, R16, R94, P2 ;  /* 0x0000005e1000720c */ /* 0x000fda0001746670 */
[----:B------:R-:W-:Y:S01]  /*45b0*/  @!P2 IADD3 R5, P3, P4, R20, R4, R51 ;  /* 0x000000041405a210 */ /* 0x000fe20007c7e033 */
[----:B------:R-:W0:Y:S03]  /*45c0*/  @!P2 LDC.64 R14, c[0x0][0x3e8] ;  /* 0x0000fa00ff0eab82 */ /* 0x000e260000000a00 */
[----:B------:R-:W-:Y:S02]  /*45d0*/  @!P2 IADD3.X R32, R66, R100, R29, P3, P4 ;  /* 0x000000644220a210 */ /* 0x000fe40001fe841d */
[----:B------:R-:W-:-:S04]  /*45e0*/  @!P2 IADD3 R38, P3, P4, R54, R6, R59 ;  /* 0x000000063626a210 */ /* 0x000fc80007c7e03b */
[----:B------:R-:W-:Y:S02]  /*45f0*/  @!P2 IADD3.X R39, R68, R11, R58, P3, P4 ;  /* 0x0000000b4427a210 */ /* 0x000fe40001fe843a */
[----:B------:R-:W-:-:S04]  /*4600*/  ISETP.GE.AND P3, PT, R204, R92, PT ;  /* 0x0000005ccc00720c */ /* 0x000fc80003f66270 */
[----:B------:R-:W-:-:S13]  /*4610*/  ISETP.GE.OR P3, PT, R16, R94, P3 ;  /* 0x0000005e1000720c */ /* 0x000fda0001f66670 */
[----:B------:R-:W1:Y:S01]  /*4620*/  @!P3 LDC.64 R12, c[0x0][0x3e8] ;  /* 0x0000fa00ff0cbb82 */ /* 0x000e620000000a00 */
[----:B------:R-:W-:-:S05]  /*4630*/  @!P3 IADD3 R4, P4, R20, R4, RZ ;  /* 0x000000041404b210 */ /* 0x000fca0007f9e0ff */
[----:B------:R-:W-:Y:S02]  /*4640*/  @!P3 IMAD.X R7, R100, 0x1, R66, P4 ;  /* 0x000000016407b824 */ /* 0x000fe400020e0642 */
[----:B------:R-:W2:Y:S01]  /*4650*/  @!P3 LDC.64 R36, c[0x0][0x400] ;  /* 0x00010000ff24bb82 */ /* 0x000ea20000000a00 */
[----:B-1----:R-:W-:-:S04]  /*4660*/  @!P3 LEA R12, P4, R4, R12, 0x1 ;  /* 0x0000000c040cb211 */ /* 0x002fc800078808ff */
[----:B------:R-:W-:Y:S02]  /*4670*/  @!P3 LEA.HI.X R13, R4, R13, R7, 0x1, P4 ;  /* 0x0000000d040db211 */ /* 0x000fe400020f0c07 */
[----:B------:R-:W-:-:S05]  /*4680*/  @!P3 IADD3 R6, P4, R54, R6, RZ ;  /* 0x000000063606b210 */ /* 0x000fca0007f9e0ff */
[----:B------:R-:W-:Y:S01]  /*4690*/  @!P3 IMAD.X R11, R11, 0x1, R68, P4 ;  /* 0x000000010b0bb824 */ /* 0x000fe200020e0644 */
[----:B--2---:R-:W-:-:S04]  /*46a0*/  @!P3 LEA R36, P4, R6, R36, 0x1 ;  /* 0x000000240624b211 */ /* 0x004fc800078808ff */
[----:B------:R-:W-:Y:S02]  /*46b0*/  @!P3 LEA.HI.X R37, R6, R37, R11, 0x1, P4 ;  /* 0x000000250625b211 */ /* 0x000fe400020f0c0b */
[----:B------:R-:W-:Y:S02]  /*46c0*/  CS2R R6, SRZ ;  /* 0x0000000000067805 */ /* 0x000fe4000001ff00 */
[----:B0-----:R-:W-:-:S04]  /*46d0*/  @!P2 LEA R14, P4, R5, R14, 0x1 ;  /* 0x0000000e050ea211 */ /* 0x001fc800078808ff */
[----:B------:R-:W-:Y:S02]  /*46e0*/  @!P2 LEA.HI.X R15, R5, R15, R32, 0x1, P4 ;  /* 0x0000000f050fa211 */ /* 0x000fe400020f0c20 */
[----:B------:R-:W-:Y:S02]  /*46f0*/  CS2R R4, SRZ ;  /* 0x0000000000047805 */ /* 0x000fe4000001ff00 */
[----:B------:R-:W-:-:S04]  /*4700*/  CS2R R32, SRZ ;  /* 0x0000000000207805 */ /* 0x000fc8000001ff00 */
[----:B------:R0:W2:Y:S04]  /*4710*/  @!P3 LDG.E.128 R4, desc[UR40][R12.64] ;  /* 0x000000280c04b981 */ /* 0x0000a8000c1e1d00 */
[----:B------:R1:W3:Y:S01]  /*4720*/  @!P3 LDG.E.128 R32, desc[UR40][R36.64] ;  /* 0x000000282420b981 */ /* 0x0002e2000c1e1d00 */
[----:B0-----:R-:W0:Y:S01]  /*4730*/  @!P2 LDC.64 R12, c[0x0][0x400] ;  /* 0x00010000ff0cab82 */ /* 0x001e220000000a00 */
[----:B-1----:R-:W-:Y:S02]  /*4740*/  CS2R R36, SRZ ;  /* 0x0000000000247805 */ /* 0x002fe4000001ff00 */
[----:B------:R-:W-:Y:S02]  /*4750*/  CS2R R42, SRZ ;  /* 0x00000000002a7805 */ /* 0x000fe4000001ff00 */
[----:B------:R-:W-:-:S02]  /*4760*/  CS2R R40, SRZ ;  /* 0x0000000000287805 */ /* 0x000fc4000001ff00 */
[----:B0-----:R-:W-:-:S04]  /*4770*/  @!P2 LEA R12, P3, R38, R12, 0x1 ;  /* 0x0000000c260ca211 */ /* 0x001fc800078608ff */
[----:B------:R-:W-:Y:S02]  /*4780*/  @!P2 LEA.HI.X R13, R38, R13, R39, 0x1, P3 ;  /* 0x0000000d260da211 */ /* 0x000fe400018f0c27 */
[----:B------:R-:W-:-:S03]  /*4790*/  CS2R R38, SRZ ;  /* 0x0000000000267805 */ /* 0x000fc6000001ff00 */
[----:B------:R3:W4:Y:S04]  /*47a0*/  @!P2 LDG.E.128 R40, desc[UR40][R12.64] ;  /* 0x000000280c28a981 */ /* 0x000728000c1e1d00 */
[----:B------:R0:W5:Y:S01]  /*47b0*/  @!P2 LDG.E.128 R36, desc[UR40][R14.64] ;  /* 0x000000280e24a981 */ /* 0x000162000c1e1d00 */
[----:B------:R-:W-:Y:S02]  /*47c0*/  ISETP.NE.AND P3, PT, R210, 0x3, PT ;  /* 0x00000003d200780c */ /* 0x000fe40003f65270 */
[----:B------:R-:W-:Y:S01]  /*47d0*/  ISETP.GE.AND P2, PT, R16, R94, PT ;  /* 0x0000005e1000720c */ /* 0x000fe20003f46270 */
[----:B--2---:R-:W-:Y:S02]  /*47e0*/  IMAD.MOV.U32 R11, RZ, RZ, R6 ;  /* 0x000000ffff0b7224 */ /* 0x004fe400078e0006 */
[----:B---3--:R-:W-:-:S03]  /*47f0*/  IMAD.MOV.U32 R12, RZ, RZ, R35 ;  /* 0x000000ffff0c7224 */ /* 0x008fc600078e0023 */
[----:B------:R-:W-:Y:S01]  /*4800*/  PRMT R114, R11, 0x7610, R114 ;  /* 0x000076100b727816 */ /* 0x000fe20000000072 */
[----:B------:R-:W-:Y:S02]  /*4810*/  IMAD.MOV.U32 R11, RZ, RZ, R34 ;  /* 0x000000ffff0b7224 */ /* 0x000fe400078e0022 */
[----:B------:R-:W-:Y:S02]  /*4820*/  IMAD.MOV.U32 R13, RZ, RZ, R32 ;  /* 0x000000ffff0d7224 */ /* 0x000fe400078e0020 */
[----:B0-----:R-:W-:Y:S01]  /*4830*/  IMAD.MOV.U32 R14, RZ, RZ, R33 ;  /* 0x000000ffff0e7224 */ /* 0x001fe200078e0021 */
[----:B------:R-:W-:Y:S02]  /*4840*/  PRMT R114, R114, 0x5410, R11 ;  /* 0x0000541072727816 */ /* 0x000fe4000000000b */
[----:B------:R-:W-:Y:S02]  /*4850*/  PRMT R112, R12, 0x5410, R13 ;  /* 0x000054100c707816 */ /* 0x000fe4000000000d */
[----:B------:R-:W-:Y:S01]  /*4860*/  PRMT R103, R14, 0x7610, R103 ;  /* 0x000076100e677816 */ /* 0x000fe20000000067 */
[----:B------:R-:W-:Y:S01]  /*4870*/  IMAD.MOV.U32 R44, RZ, RZ, R7 ;  /* 0x000000ffff2c7224 */ /* 0x000fe200078e0007 */
[----:B------:R-:W-:Y:S01]  /*4880*/  MOV R45, R4 ;  /* 0x00000004002d7202 */ /* 0x000fe20000000f00 */
[----:B------:R-:W-:-:S03]  /*4890*/  IMAD.MOV.U32 R46, RZ, RZ, R5 ;  /* 0x000000ffff2e7224 */ /* 0x000fc600078e0005 */
[----:B------:R-:W-:Y:S02]  /*48a0*/  PRMT R110, R44, 0x5410, R45 ;  /* 0x000054102c6e7816 */ /* 0x000fe4000000002d */
[----:B------:R-:W-:Y:S01]  /*48b0*/  PRMT R101, R46, 0x7610, R101 ;  /* 0x000076102e657816 */ /* 0x000fe20000000065 */
[----:B-----5:R-:W-:Y:S02]  /*48c0*/  IMAD.MOV.U32 R11, RZ, RZ, R38 ;  /* 0x000000ffff0b7224 */ /* 0x020fe400078e0026 */
[----:B------:R-:W-:Y:S02]  /*48d0*/  IMAD.MOV.U32 R12, RZ, RZ, R39 ;  /* 0x000000ffff0c7224 */ /* 0x000fe400078e0027 */
[----:B------:R-:W-:Y:S02]  /*48e0*/  IMAD.MOV.U32 R13, RZ, RZ, R36 ;  /* 0x000000ffff0d7224 */ /* 0x000fe400078e0024 */
[----:B------:R-:W-:-:S03]  /*48f0*/  IMAD.MOV.U32 R14, RZ, RZ, R37 ;  /* 0x000000ffff0e7224 */ /* 0x000fc600078e0025 */
[----:B------:R-:W-:Y:S01]  /*4900*/  PRMT R107, R13, 0x5410, R12 ;  /* 0x000054100d6b7816 */ /* 0x000fe2000000000c */
[----:B----4-:R-:W-:Y:S01]  /*4910*/  IMAD.MOV.U32 R12, RZ, RZ, R43 ;  /* 0x000000ffff0c7224 */ /* 0x010fe200078e002b */
[----:B------:R-:W-:Y:S01]  /*4920*/  PRMT R109, R11, 0x5410, R14 ;  /* 0x000054100b6d7816 */ /* 0x000fe2000000000e */
[----:B------:R-:W-:Y:S01]  /*4930*/  IMAD.MOV.U32 R11, RZ, RZ, R42 ;  /* 0x000000ffff0b7224 */ /* 0x000fe200078e002a */
[----:B------:R-:W-:Y:S01]  /*4940*/  MOV R14, R41 ;  /* 0x00000029000e7202 */ /* 0x000fe20000000f00 */
[----:B------:R-:W-:-:S03]  /*4950*/  IMAD.MOV.U32 R13, RZ, RZ, R40 ;  /* 0x000000ffff0d7224 */ /* 0x000fc600078e0028 */
[----:B------:R-:W-:Y:S02]  /*4960*/  PRMT R111, R14, 0x5410, R11 ;  /* 0x000054100e6f7816 */ /* 0x000fe4000000000b */
[----:B------:R-:W-:Y:S01]  /*4970*/  PRMT R113, R13, 0x5410, R12 ;  /* 0x000054100d717816 */ /* 0x000fe2000000000c */
[----:B------:R-:W-:Y:S06]  /*4980*/  @!P3 BRA `(.L_x_9711) ;  /* 0x000000000004b947 */ /* 0x000fec0003800000 */
[----:B------:R-:W-:Y:S01]  /*4990*/  BPT.TRAP 0x1 ;  /* 0x000000040000795c */ /* 0x000fe20000300000 */
.L_x_9711:
[----:B------:R-:W-:Y:S01]  /*49a0*/  IMAD R87, R18, 0x8, R19 ;  /* 0x0000000812577824 */ /* 0x000fe200078e0213 */
[----:B------:R-:W-:Y:S01]  /*49b0*/  SHF.L.U32 R93, R208, 0x1f, RZ ;  /* 0x0000001fd05d7819 */ /* 0x000fe200000006ff */
[----:B------:R-:W0:Y:S01]  /*49c0*/  LDC R94, c[0x0][0x2f4] ;  /* 0x0000bd00ff5e7b82 */ /* 0x000e220000000800 */
[----:B------:R-:W-:Y:S02]  /*49d0*/  BSSY B1, `(.L_x_9712) ;  /* 0x0000003000017945 */ /* 0x000fe40003800000 */
[----:B------:R-:W1:Y:S02]  /*49e0*/  SYNCS.PHASECHK.TRANS64.TRYWAIT P4, [R87+URZ+0x22890], R93 ;  /* 0x0228905d570075a7 */ /* 0x000e64000808017f */
[----:B-1----:R-:W-:Y:S05]  /*49f0*/  @!P4 BRA `(.L_x_9713) ;  /* 0x0000015400c0c947 */ /* 0x002fea0003800000 */
.L_x_9959:
[----:B------:R-:W-:Y:S05]  /*4a00*/  BSYNC B1 ;  /* 0x0000000000017941 */ /* 0x000fea0003800000 */
.L_x_9712:
[----:B------:R-:W-:Y:S01]  /*4a10*/  UMOV UR4, 0xffffffff ;  /* 0xffffffff00047882 */ /* 0x000fe20000000000 */
[----:B0-----:R-:W-:Y:S02]  /*4a20*/  IMAD.IADD R100, R94, 0x1, -R61 ;  /* 0x000000015e647824 */ /* 0x001fe400078e0a3d */
[----:B------:R-:W-:Y:S05]  /*4a30*/  BRA.DIV UR4, `(.L_x_9714) ;  /* 0x0000015604c47947 */ /* 0x000fea000b800000 */
[----:B------:R0:W2:Y:S04]  /*4a40*/  SHFL.IDX PT, R99, R97, RZ, 0x1c1f ;  /* 0x001c1fff61637589 */ /* 0x0000a800000e0000 */
[----:B------:R0:W3:Y:S02]  /*4a50*/  SHFL.IDX PT, R98, R95, RZ, 0x1c1f ;  /* 0x001c1fff5f627589 */ /* 0x0000e400000e0000 */
.L_x_9963:
[----:B------:R-:W-:Y:S01]  /*4a60*/  ISETP.GE.OR P4, PT, R204, R92, P1 ;  /* 0x0000005ccc00720c */ /* 0x000fe20000f86670 */
[----:B------:R-:W-:-:S12]  /*4a70*/  BSSY B1, `(.L_x_9715) ;  /* 0x0000073000017945 */ /* 0x000fd80003800000 */
[----:B------:R-:W-:Y:S05]  /*4a80*/  @P4 BRA `(.L_x_9716) ;  /* 0x0000000400c44947 */ /* 0x000fea0003800000 */
[----:B------:R-:W4:Y:S01]  /*4a90*/  LDL R14, [R1+0x14] ;  /* 0x00001400010e7983 */ /* 0x000f220000100800 */
[----:B------:R-:W-:Y:S01]  /*4aa0*/  SEL R11, R61, R100, !P0 ;  /* 0x000000643d0b7207 */ /* 0x000fe20004000000 */
[----:B------:R-:W-:Y:S03]  /*4ab0*/  BSSY B2, `(.L_x_9717) ;  /* 0x0000066000027945 */ /* 0x000fe60003800000 */
[----:B------:R-:W-:-:S04]  /*4ac0*/  SHF.R.S32.HI R12, RZ, 0x1f, R11 ;  /* 0x0000001fff0c7819 */ /* 0x000fc8000001140b */
[----:B------:R-:W-:-:S04]  /*4ad0*/  LEA.HI R12, R12, R11, RZ, 0x4 ;  /* 0x0000000b0c0c7211 */ /* 0x000fc800078f20ff */
[----:B------:R-:W-:Y:S01]  /*4ae0*/  LEA.HI.SX32 R11, R12, R69, 0x1c ;  /* 0x000000450c0b7211 */ /* 0x000fe200078fe2ff */
[----:B------:R-:W-:-:S04]  /*4af0*/  IMAD R12, R18, 0x1800, R85 ;  /* 0x00001800120c7824 */ /* 0x000fc800078e0255 */
[----:B------:R-:W-:Y:S02]  /*4b00*/  IMAD.SHL.U32 R11, R11, 0x8, RZ ;  /* 0x000000080b0b7824 */ /* 0x000fe400078e00ff */
[----:B------:R-:W-:-:S03]  /*4b10*/  IMAD R12, R12, 0x2, R19 ;  /* 0x000000020c0c7824 */ /* 0x000fc600078e0213 */
[----:B------:R-:W-:-:S04]  /*4b20*/  LOP3.LUT R13, R73, 0x38, R11, 0xf8, !PT ;  /* 0x00000038490d7812 */ /* 0x000fc800078ef80b */
[----:B------:R-:W-:-:S05]  /*4b30*/  LOP3.LUT R13, R13, R76, RZ, 0x3c, !PT ;  /* 0x0000004c0d0d7212 */ /* 0x000fca00078e3cff */
[----:B----4-:R-:W-:-:S04]  /*4b40*/  IMAD R13, R14, 0x200, R13 ;  /* 0x000002000e0d7824 */ /* 0x010fc800078e020d */
[----:B------:R-:W-:-:S04]  /*4b50*/  IMAD R14, R18, 0x1800, R13 ;  /* 0x00001800120e7824 */ /* 0x000fc800078e020d */
[----:B------:R-:W-:Y:S02]  /*4b60*/  IMAD R44, R14, 0x2, R19 ;  /* 0x000000020e2c7824 */ /* 0x000fe400078e0213 */
[----:B------:R-:W4:Y:S04]  /*4b70*/  LDS.128 R12, [R12+0x1c400] ;  /* 0x01c400000c0c7984 */ /* 0x000f280000000c00 */
[----:B------:R-:W0:Y:S01]  /*4b80*/  LDS.128 R44, [R44+0x1c400] ;  /* 0x01c400002c2c7984 */ /* 0x000e220000000c00 */
[----:B------:R-:W-:Y:S05]  /*4b90*/  @P2 BRA `(.L_x_9718) ;  /* 0x00000004005c2947 */ /* 0x000fea0003800000 */
[----:B------:R-:W-:Y:S01]  /*4ba0*/  HADD2.F32 R103, -RZ, R103.H0_H0 ;  /* 0x20000067ff677230 */ /* 0x000fe20000004100 */
[----:B------:R-:W-:Y:S01]  /*4bb0*/  SHF.R.U32.HI R106, RZ, 0x10, R33 ;  /* 0x00000010ff6a7819 */ /* 0x000fe20000011621 */
[----:B0-----:R-:W-:Y:S01]  /*4bc0*/  HADD2.F32 R96, -RZ, R45.H0_H0 ;  /* 0x2000002dff607230 */ /* 0x001fe20000004100 */
        /* <DEDUP_REMOVED lines=9> */
[----:B------:R-:W-:Y:S02]  /*4c60*/  IMAD.MOV.U32 R33, RZ, RZ, R15 ;  /* 0x000000ffff217224 */ /* 0x000fe400078e000f */
[----:B------:R-:W-:Y:S01]  /*4c70*/  FFMA.FTZ R96, R96, R101, R103 ;  /* 0x0000006560607223 */ /* 0x000fe20000010067 */
[----:B------:R-:W-:Y:S01]  /*4c80*/  HADD2.F32 R101, -RZ, R45.H1_H1 ;  /* 0x3000002dff657230 */ /* 0x000fe20000004100 */
[----:B------:R-:W-:Y:S01]  /*4c90*/  SHF.R.U64 R4, R4, 0x10, R5 ;  /* 0x0000001004047819 */ /* 0x000fe20000001205 */
[----:B------:R-:W-:Y:S01]  /*4ca0*/  HADD2.F32 R45, -RZ, R13.H1_H1 ;  /* 0x3000000dff2d7230 */ /* 0x000fe20000004100 */
[----:B------:R-:W-:Y:S01]  /*4cb0*/  SHF.R.U64 R34, R34, 0x10, R35 ;  /* 0x0000001022227819 */ /* 0x000fe20000001223 */
        /* <DEDUP_REMOVED lines=8> */
[----:B------:R-:W-:Y:S02]  /*4d40*/  HADD2.F32 R106, -RZ, R112.H0_H0 ;  /* 0x20000070ff6a7230 */ /* 0x000fe40000004100 */
[----:B------:R-:W-:Y:S01]  /*4d50*/  HADD2.F32 R104, -RZ, R110.H0_H0 ;  /* 0x2000006eff687230 */ /* 0x000fe20000004100 */
[----:B------:R-:W-:Y:S01]  /*4d60*/  F2FP.F16.F32.PACK_AB R45, R45, R102 ;  /* 0x000000662d2d723e */ /* 0x000fe200000000ff */
[----:B------:R-:W-:-:S02]  /*4d70*/  HADD2.F32 R101, -RZ, R33.H0_H0 ;  /* 0x20000021ff657230 */ /* 0x000fc40000004100 */
[----:B------:R-:W-:Y:S01]  /*4d80*/  FMUL.FTZ R108, R15, R106 ;  /* 0x0000006a0f6c7220 */ /* 0x000fe20000410000 */
[----:B------:R-:W-:Y:S01]  /*4d90*/  HADD2.F32 R112, -RZ, R112.H1_H1 ;  /* 0x30000070ff707230 */ /* 0x000fe20000004100 */
[----:B------:R-:W-:Y:S01]  /*4da0*/  F2FP.F16.F32.PACK_AB R96, R13, R96 ;  /* 0x000000600d60723e */ /* 0x000fe200000000ff */
[----:B------:R-:W-:Y:S02]  /*4db0*/  HADD2.F32 R6, -RZ, R6.H0_H0 ;  /* 0x20000006ff067230 */ /* 0x000fe40000004100 */
[C---:B------:R-:W-:Y:S01]  /*4dc0*/  FFMA.FTZ R5, R101.reuse, R104, -R108 ;  /* 0x0000006865057223 */ /* 0x040fe2000001086c */
[----:B------:R-:W-:Y:S01]  /*4dd0*/  FMUL.FTZ R106, R101, R106 ;  /* 0x0000006a656a7220 */ /* 0x000fe20000410000 */
[----:B------:R-:W-:Y:S01]  /*4de0*/  SHF.R.U32.HI R101, RZ, 0x10, R35 ;  /* 0x00000010ff657819 */ /* 0x000fe20000011623 */
[----:B------:R-:W-:Y:S01]  /*4df0*/  HADD2.F32 R108, -RZ, R110.H1_H1 ;  /* 0x3000006eff6c7230 */ /* 0x000fe20000004100 */
[----:B------:R-:W-:Y:S01]  /*4e00*/  SHF.R.U32.HI R35, RZ, 0x10, R7 ;  /* 0x00000010ff237819 */ /* 0x000fe20000011607 */
[----:B------:R-:W-:Y:S01]  /*4e10*/  FFMA.FTZ R15, R15, R104, R106 ;  /* 0x000000680f0f7223 */ /* 0x000fe2000001006a */
[----:B------:R-:W-:-:S02]  /*4e20*/  HADD2.F32 R106, -RZ, R47.H1_H1 ;  /* 0x3000002fff6a7230 */ /* 0x000fc40000004100 */
[----:B------:R-:W-:Y:S02]  /*4e30*/  HADD2.F32 R101, -RZ, R101.H0_H0 ;  /* 0x20000065ff657230 */ /* 0x000fe40000004100 */
[----:B------:R-:W-:Y:S02]  /*4e40*/  HADD2.F32 R104, -RZ, R33.H1_H1 ;  /* 0x30000021ff687230 */ /* 0x000fe40000004100 */
[----:B------:R-:W-:Y:S02]  /*4e50*/  HADD2.F32 R33, -RZ, R35.H0_H0 ;  /* 0x20000023ff217230 */ /* 0x000fe40000004100 */
[-C--:B------:R-:W-:Y:S01]  /*4e60*/  FMUL.FTZ R35, R106, R101.reuse ;  /* 0x000000656a237220 */ /* 0x080fe20000410000 */
[----:B------:R-:W-:Y:S02]  /*4e70*/  HADD2.F32 R47, -RZ, R12.H1_H1 ;  /* 0x3000000cff2f7230 */ /* 0x000fe40000004100 */
[----:B------:R-:W-:Y:S01]  /*4e80*/  FMUL.FTZ R101, R104, R101 ;  /* 0x0000006568657220 */ /* 0x000fe20000410000 */
[----:B------:R-:W-:-:S02]  /*4e90*/  HADD2.F32 R7, -RZ, R14.H1_H1 ;  /* 0x3000000eff077230 */ /* 0x000fc40000004100 */
[-C--:B------:R-:W-:Y:S01]  /*4ea0*/  FFMA.FTZ R104, R104, R33.reuse, -R35 ;  /* 0x0000002168687223 */ /* 0x080fe20000010823 */
[----:B------:R-:W-:Y:S02]  /*4eb0*/  HADD2.F32 R35, -RZ, R44.H0_H0 ;  /* 0x2000002cff237230 */ /* 0x000fe40000004100 */
[----:B------:R-:W-:Y:S01]  /*4ec0*/  FFMA.FTZ R106, R106, R33, R101 ;  /* 0x000000216a6a7223 */ /* 0x000fe20000010065 */
[----:B------:R-:W-:Y:S02]  /*4ed0*/  HADD2.F32 R33, -RZ, R12.H0_H0 ;  /* 0x2000000cff217230 */ /* 0x000fe40000004100 */
[----:B------:R-:W-:Y:S02]  /*4ee0*/  HADD2.F32 R12, -RZ, R4.H0_H0 ;  /* 0x20000004ff0c7230 */ /* 0x000fe40000004100 */
[-C--:B------:R-:W-:Y:S01]  /*4ef0*/  FMUL.FTZ R110, R35, R112.reuse ;  /* 0x00000070236e7220 */ /* 0x080fe20000410000 */
[----:B------:R-:W-:Y:S02]  /*4f00*/  HADD2.F32 R101, -RZ, R114.H1_H1 ;  /* 0x30000072ff657230 */ /* 0x000fe40000004100 */
[C---:B------:R-:W-:Y:S01]  /*4f10*/  FMUL.FTZ R112, R33.reuse, R112 ;  /* 0x0000007021707220 */ /* 0x040fe20000410000 */
[----:B------:R-:W-:Y:S01]  /*4f20*/  F2FP.F16.F32.PACK_AB R5, R104, R5 ;  /* 0x000000056805723e */ /* 0x000fe200000000ff */
[-C--:B------:R-:W-:Y:S01]  /*4f30*/  FFMA.FTZ R33, R33, R108.reuse, -R110 ;  /* 0x0000006c21217223 */ /* 0x080fe2000001086e */
[----:B------:R-:W-:Y:S01]  /*4f40*/  F2FP.F16.F32.PACK_AB R106, R106, R15 ;  /* 0x0000000f6a6a723e */ /* 0x000fe200000000ff */
[----:B------:R-:W-:Y:S01]  /*4f50*/  FFMA.FTZ R112, R35, R108, R112 ;  /* 0x0000006c23707223 */ /* 0x000fe20000010070 */
[----:B------:R-:W-:-:S02]  /*4f60*/  HADD2.F32 R35, -RZ, R44.H1_H1 ;  /* 0x3000002cff237230 */ /* 0x000fc40000004100 */
[----:B------:R-:W-:Y:S02]  /*4f70*/  IMAD.MOV.U32 R13, RZ, RZ, R45 ;  /* 0x000000ffff0d7224 */ /* 0x000fe400078e002d */
[----:B------:R-:W-:Y:S02]  /*4f80*/  IMAD.MOV.U32 R45, RZ, RZ, R96 ;  /* 0x000000ffff2d7224 */ /* 0x000fe400078e0060 */
[-C--:B------:R-:W-:Y:S01]  /*4f90*/  FMUL.FTZ R4, R35, R32.reuse ;  /* 0x0000002023047220 */ /* 0x080fe20000410000 */
[C---:B------:R-:W-:Y:S01]  /*4fa0*/  FMUL.FTZ R32, R47.reuse, R32 ;  /* 0x000000202f207220 */ /* 0x040fe20000410000 */
[----:B------:R-:W-:Y:S02]  /*4fb0*/  IMAD.MOV.U32 R15, RZ, RZ, R5 ;  /* 0x000000ffff0f7224 */ /* 0x000fe400078e0005 */
[-C--:B------:R-:W-:Y:S01]  /*4fc0*/  FFMA.FTZ R4, R47, R12.reuse, -R4 ;  /* 0x0000000c2f047223 */ /* 0x080fe20000010804 */
[----:B------:R-:W-:Y:S01]  /*4fd0*/  FFMA.FTZ R35, R35, R12, R32 ;  /* 0x0000000c23237223 */ /* 0x000fe20000010020 */
[----:B------:R-:W-:-:S02]  /*4fe0*/  HADD2.F32 R32, -RZ, R46.H0_H0 ;  /* 0x2000002eff207230 */ /* 0x000fc40000004100 */
[----:B------:R-:W-:Y:S01]  /*4ff0*/  HADD2.F32 R12, -RZ, R14.H0_H0 ;  /* 0x2000000eff0c7230 */ /* 0x000fe20000004100 */
[----:B------:R-:W-:Y:S01]  /*5000*/  F2FP.F16.F32.PACK_AB R44, R4, R33 ;  /* 0x00000021042c723e */ /* 0x000fe200000000ff */
[----:B------:R-:W-:Y:S02]  /*5010*/  HADD2.F32 R47, -RZ, R114.H0_H0 ;  /* 0x20000072ff2f7230 */ /* 0x000fe40000004100 */
[-C--:B------:R-:W-:Y:S01]  /*5020*/  FMUL.FTZ R103, R32, R101.reuse ;  /* 0x0000006520677220 */ /* 0x080fe20000410000 */
[----:B------:R-:W-:Y:S02]  /*5030*/  HADD2.F32 R46, -RZ, R46.H1_H1 ;  /* 0x3000002eff2e7230 */ /* 0x000fe40000004100 */
[C---:B------:R-:W-:Y:S01]  /*5040*/  FMUL.FTZ R101, R12.reuse, R101 ;  /* 0x000000650c657220 */ /* 0x040fe20000410000 */
[----:B------:R-:W-:Y:S01]  /*5050*/  F2FP.F16.F32.PACK_AB R35, R35, R112 ;  /* 0x000000702323723e */ /* 0x000fe200000000ff */
[-C--:B------:R-:W-:Y:S02]  /*5060*/  FFMA.FTZ R12, R12, R47.reuse, -R103 ;  /* 0x0000002f0c0c7223 */ /* 0x080fe40000010867 */
        /* <DEDUP_REMOVED lines=8> */
[----:B------:R-:W-:Y:S01]  /*50f0*/  IMAD.MOV.U32 R44, RZ, RZ, R35 ;  /* 0x000000ffff2c7224 */ /* 0x000fe200078e0023 */
[----:B------:R-:W-:-:S07]  /*5100*/  MOV R47, R106 ;  /* 0x0000006a002f7202 */ /* 0x000fce0000000f00 */
.L_x_9718:
[----:B------:R-:W-:Y:S05]  /*5110*/  BSYNC B2 ;  /* 0x0000000000027941 */ /* 0x000fea0003800000 */
.L_x_9717:
[C---:B---3--:R-:W-:Y:S01]  /*5120*/  LEA R4, P4, R70.reuse, R98, 0x1 ;  /* 0x0000006246047211 */ /* 0x048fe200078808ff */
[----:B------:R-:W-:Y:S02]  /*5130*/  IMAD.MOV.U32 R6, RZ, RZ, R98 ;  /* 0x000000ffff067224 */ /* 0x000fe400078e0062 */
[----:B--2---:R-:W-:Y:S01]  /*5140*/  IMAD.MOV.U32 R7, RZ, RZ, R99 ;  /* 0x000000ffff077224 */ /* 0x004fe200078e0063 */
[----:B------:R-:W-:Y:S02]  /*5150*/  LEA.HI.X R5, R70, R99, R72, 0x1, P4 ;  /* 0x0000006346057211 */ /* 0x000fe400020f0c48 */
[----:B------:R-:W-:-:S03]  /*5160*/  ISETP.GE.AND P4, PT, R11, R94, PT ;  /* 0x0000005e0b00720c */ /* 0x000fc60003f86270 */
[----:B----4-:R4:W-:Y:S10]  /*5170*/  ST.E.128 desc[UR40][R4.64], R12 ;  /* 0x0000000c04007985 */ /* 0x0109f4000c101d28 */
[----:B------:R-:W-:-:S05]  /*5180*/  @!P4 IMAD.WIDE R6, R11, 0x2, R6 ;  /* 0x000000020b06c825 */ /* 0x000fca00078e0206 */
[----:B0-----:R4:W-:Y:S02]  /*5190*/  @!P4 ST.E.128 desc[UR40][R6.64], R44 ;  /* 0x0000002c0600c985 */ /* 0x0019e4000c101d28 */
.L_x_9716:
[----:B------:R-:W-:Y:S05]  /*51a0*/  BSYNC B1 ;  /* 0x0000000000017941 */ /* 0x000fea0003800000 */
.L_x_9715:
[----:B------:R-:W-:-:S03]  /*51b0*/  UMOV UR4, 0xffffffff ;  /* 0xffffffff00047882 */ /* 0x000fc60000000000 */
[----:B------:R-:W-:Y:S05]  /*51c0*/  BRA.DIV UR4, `(.L_x_9719) ;  /* 0x00000152042c7947 */ /* 0x000fea000b800000 */
[----:B0-----:R-:W0:Y:S04]  /*51d0*/  SHFL.IDX PT, R97, R97, 0x1, 0x1c1f ;  /* 0x003c1f0061617f89 */ /* 0x001e2800000e0000 */
[----:B------:R0:W0:Y:S02]  /*51e0*/  SHFL.IDX PT, R96, R95, 0x1, 0x1c1f ;  /* 0x003c1f005f607f89 */ /* 0x00002400000e0000 */
.L_x_9967:
[----:B----4-:R-:W-:-:S05]  /*51f0*/  VIADD R4, R204, 0x40 ;  /* 0x00000040cc047836 */ /* 0x010fca0000000000 */
[----:B------:R-:W-:-:S13]  /*5200*/  ISETP.GE.OR P4, PT, R4, R92, P1 ;  /* 0x0000005c0400720c */ /* 0x000fda0000f86670 */
[----:B------:R-:W-:Y:S05]  /*5210*/  @P4 BRA `(.L_x_9704) ;  /* 0x0000000800e04947 */ /* 0x000fea0003800000 */
[----:B------:R-:W4:Y:S01]  /*5220*/  LDL R6, [R1+0x18] ;  /* 0x0000180001067983 */ /* 0x000f220000100800 */
[----:B------:R-:W-:Y:S01]  /*5230*/  SEL R100, R61, R100, !P0 ;  /* 0x000000643d647207 */ /* 0x000fe20004000000 */
[----:B------:R-:W-:Y:S01]  /*5240*/  VIADD R7, R204, 0x40 ;  /* 0x00000040cc077836 */ /* 0x000fe20000000000 */
[----:B0-----:R-:W-:Y:S01]  /*5250*/  LEA R32, P4, R70, R96, 0x1 ;  /* 0x0000006046207211 */ /* 0x001fe200078808ff */
[----:B------:R-:W-:Y:S01]  /*5260*/  VIADD R4, R204, 0x40 ;  /* 0x00000040cc047836 */ /* 0x000fe20000000000 */
[----:B------:R-:W-:Y:S01]  /*5270*/  SHF.R.S32.HI R5, RZ, 0x1f, R100 ;  /* 0x0000001fff057819 */ /* 0x000fe20000011464 */
[----:B------:R-:W-:Y:S01]  /*5280*/  IMAD.SHL.U32 R7, R7, 0x40, RZ ;  /* 0x0000004007077824 */ /* 0x000fe200078e00ff */
[----:B------:R-:W-:Y:S01]  /*5290*/  BSSY B1, `(.L_x_9720) ;  /* 0x0000066000017945 */ /* 0x000fe20003800000 */
[----:B------:R-:W-:Y:S01]  /*52a0*/  IMAD.SHL.U32 R4, R4, 0x40, RZ ;  /* 0x0000004004047824 */ /* 0x000fe200078e00ff */
[----:B------:R-:W-:Y:S02]  /*52b0*/  LEA.HI R100, R5, R100, RZ, 0x4 ;  /* 0x0000006405647211 */ /* 0x000fe400078f20ff */
[----:B------:R-:W-:-:S02]  /*52c0*/  LOP3.LUT R7, R7, 0x1c0, RZ, 0xc0, !PT ;  /* 0x000001c007077812 */ /* 0x000fc400078ec0ff */
[----:B------:R-:W-:Y:S02]  /*52d0*/  LEA.HI.SX32 R11, R100, R69, 0x1c ;  /* 0x00000045640b7211 */ /* 0x000fe400078fe2ff */
[----:B------:R-:W-:Y:S02]  /*52e0*/  LOP3.LUT R4, R4, 0x1c0, RZ, 0xc0, !PT ;  /* 0x000001c004047812 */ /* 0x000fe400078ec0ff */
[----:B------:R-:W-:Y:S01]  /*52f0*/  SHF.R.U32.HI R7, RZ, 0x3, R7 ;  /* 0x00000003ff077819 */ /* 0x000fe20000011607 */
[----:B------:R-:W-:Y:S01]  /*5300*/  IMAD.SHL.U32 R11, R11, 0x8, RZ ;  /* 0x000000080b0b7824 */ /* 0x000fe200078e00ff */
[----:B------:R-:W-:-:S04]  /*5310*/  LEA.HI.X R33, R70, R97, R72, 0x1, P4 ;  /* 0x0000006146217211 */ /* 0x000fc800020f0c48 */
[----:B------:R-:W-:-:S04]  /*5320*/  LOP3.LUT R4, R4, 0x38, R11, 0xf8, !PT ;  /* 0x0000003804047812 */ /* 0x000fc800078ef80b */
[----:B------:R-:W-:-:S05]  /*5330*/  LOP3.LUT R4, R4, R7, RZ, 0x3c, !PT ;  /* 0x0000000704047212 */ /* 0x000fca00078e3cff */
[----:B----4-:R-:W-:Y:S02]  /*5340*/  IMAD.IADD R5, R6, 0x1, R4 ;  /* 0x0000000106057824 */ /* 0x010fe400078e0204 */
[C---:B------:R-:W-:Y:S02]  /*5350*/  IMAD R4, R18.reuse, 0x1800, R74 ;  /* 0x0000180012047824 */ /* 0x040fe400078e024a */
[----:B------:R-:W-:Y:S02]  /*5360*/  IMAD R6, R18, 0x1800, R5 ;  /* 0x0000180012067824 */ /* 0x000fe400078e0205 */
[--C-:B------:R-:W-:Y:S02]  /*5370*/  IMAD R4, R4, 0x2, R19.reuse ;  /* 0x0000000204047824 */ /* 0x100fe400078e0213 */
[----:B------:R-:W-:-:S04]  /*5380*/  IMAD R12, R6, 0x2, R19 ;  /* 0x00000002060c7824 */ /* 0x000fc800078e0213 */
[----:B------:R-:W0:Y:S04]  /*5390*/  LDS.128 R4, [R4+0x1c400] ;  /* 0x01c4000004047984 */ /* 0x000e280000000c00 */
[----:B------:R-:W4:Y:S01]  /*53a0*/  LDS.128 R12, [R12+0x1c400] ;  /* 0x01c400000c0c7984 */ /* 0x000f220000000c00 */
[----:B------:R-:W-:Y:S05]  /*53b0*/  @P2 BRA `(.L_x_9721) ;  /* 0x00000004004c2947 */ /* 0x000fea0003800000 */
[----:B------:R-:W-:Y:S01]  /*53c0*/  SHF.R.U64 R34, R36, 0x10, R37 ;  /* 0x0000001024227819 */ /* 0x000fe20000001225 */
[----:B---3--:R-:W-:Y:S01]  /*53d0*/  HADD2.F32 R98, -RZ, R111.H0_H0 ;  /* 0x2000006fff627230 */ /* 0x008fe20000004100 */
[--C-:B------:R-:W-:Y:S01]  /*53e0*/  SHF.R.U64 R36, R38, 0x10, R39.reuse ;  /* 0x0000001026247819 */ /* 0x100fe20000001227 */
[----:B------:R-:W-:Y:S01]  /*53f0*/  HADD2.F32 R46, -RZ, R109.H1_H1 ;  /* 0x3000006dff2e7230 */ /* 0x000fe20000004100 */
[----:B------:R-:W-:Y:S01]  /*5400*/  SHF.R.U32.HI R38, RZ, 0x10, R39 ;  /* 0x00000010ff267819 */ /* 0x000fe20000011627 */
[----:B----4-:R-:W-:Y:S01]  /*5410*/  IMAD.MOV.U32 R39, RZ, RZ, R13 ;  /* 0x000000ffff277224 */ /* 0x010fe200078e000d */
[--C-:B------:R-:W-:Y:S01]  /*5420*/  SHF.R.U64 R35, R40, 0x10, R41.reuse ;  /* 0x0000001028237819 */ /* 0x100fe20000001229 */
[----:B------:R-:W-:Y:S01]  /*5430*/  HADD2.F32 R34, -RZ, R34.H0_H0 ;  /* 0x20000022ff227230 */ /* 0x000fe20000004100 */
[----:B------:R-:W-:Y:S01]  /*5440*/  SHF.R.U32.HI R40, RZ, 0x10, R41 ;  /* 0x00000010ff287819 */ /* 0x000fe20000011629 */
[----:B------:R-:W-:Y:S01]  /*5450*/  HADD2.F32 R111, -RZ, R111.H1_H1 ;  /* 0x3000006fff6f7230 */ /* 0x000fe20000004100 */
[----:B------:R-:W-:Y:S01]  /*5460*/  SHF.R.U32.HI R44, RZ, 0x10, R37 ;  /* 0x00000010ff2c7819 */ /* 0x000fe20000011625 */
[--C-:B------:R-:W-:Y:S01]  /*5470*/  HADD2.F32 R41, -RZ, R39.reuse.H0_H0 ;  /* 0x20000027ff297230 */ /* 0x100fe20000004100 */
[--C-:B------:R-:W-:Y:S01]  /*5480*/  SHF.R.U64 R37, R42, 0x10, R43.reuse ;  /* 0x000000102a257819 */ /* 0x100fe2000000122b */
[----:B------:R-:W-:Y:S01]  /*5490*/  HADD2.F32 R39, -RZ, R39.H1_H1 ;  /* 0x30000027ff277230 */ /* 0x000fe20000004100 */
[----:B------:R-:W-:Y:S01]  /*54a0*/  SHF.R.U32.HI R42, RZ, 0x10, R43 ;  /* 0x00000010ff2a7819 */ /* 0x000fe2000001162b */
[----:B------:R-:W-:Y:S01]  /*54b0*/  HADD2.F32 R43, -RZ, R40.H0_H0 ;  /* 0x20000028ff2b7230 */ /* 0x000fe20000004100 */
[----:B0-----:R-:W-:Y:S01]  /*54c0*/  MOV R13, R7 ;  /* 0x00000007000d7202 */ /* 0x001fe20000000f00 */
[----:B------:R-:W-:-:S02]  /*54d0*/  HADD2.F32 R7, -RZ, R5.H0_H0 ;  /* 0x20000005ff077230 */ /* 0x000fc40000004100 */
[-C--:B------:R-:W-:Y:S01]  /*54e0*/  FMUL.FTZ R100, R41, R98.reuse ;  /* 0x0000006229647220 */ /* 0x080fe20000410000 */
[----:B------:R-:W-:Y:S02]  /*54f0*/  HADD2.F32 R40, -RZ, R5.H1_H1 ;  /* 0x30000005ff287230 */ /* 0x000fe40000004100 */
[-C--:B------:R-:W-:Y:S01]  /*5500*/  FMUL.FTZ R45, R39, R43.reuse ;  /* 0x0000002b272d7220 */ /* 0x080fe20000410000 */
[----:B------:R-:W-:Y:S02]  /*5510*/  HADD2.F32 R44, -RZ, R44.H0_H0 ;  /* 0x2000002cff2c7230 */ /* 0x000fe40000004100 */
[C---:B------:R-:W-:Y:S01]  /*5520*/  FMUL.FTZ R98, R7.reuse, R98 ;  /* 0x0000006207627220 */ /* 0x040fe20000410000 */
[-C--:B------:R-:W-:Y:S01]  /*5530*/  FFMA.FTZ R5, R7, R46.reuse, -R100 ;  /* 0x0000002e07057223 */ /* 0x080fe20000010864 */
[C---:B------:R-:W-:Y:S01]  /*5540*/  FMUL.FTZ R100, R40.reuse, R43 ;  /* 0x0000002b28647220 */ /* 0x040fe20000410000 */
[----:B------:R-:W-:Y:S02]  /*5550*/  HADD2.F32 R43, -RZ, R15.H1_H1 ;  /* 0x3000000fff2b7230 */ /* 0x000fe40000004100 */
[----:B------:R-:W-:Y:S01]  /*5560*/  FFMA.FTZ R7, R41, R46, R98 ;  /* 0x0000002e29077223 */ /* 0x000fe20000010062 */
[-C--:B------:R-:W-:Y:S01]  /*5570*/  FFMA.FTZ R40, R40, R44.reuse, -R45 ;  /* 0x0000002c28287223 */ /* 0x080fe2000001082d */
[----:B------:R-:W-:Y:S01]  /*5580*/  FFMA.FTZ R44, R39, R44, R100 ;  /* 0x0000002c272c7223 */ /* 0x000fe20000010064 */
[----:B------:R-:W-:-:S02]  /*5590*/  HADD2.F32 R98, -RZ, R113.H1_H1 ;  /* 0x30000071ff627230 */ /* 0x000fc40000004100 */
[----:B------:R-:W-:Y:S01]  /*55a0*/  HADD2.F32 R41, -RZ, R15.H0_H0 ;  /* 0x2000000fff297230 */ /* 0x000fe20000004100 */
[----:B------:R-:W-:Y:S01]  /*55b0*/  F2FP.F16.F32.PACK_AB R5, R40, R5 ;  /* 0x000000052805723e */ /* 0x000fe200000000ff */
[----:B------:R-:W-:Y:S02]  /*55c0*/  HADD2.F32 R100, -RZ, R42.H0_H0 ;  /* 0x2000002aff647230 */ /* 0x000fe40000004100 */
[--C-:B------:R-:W-:Y:S02]  /*55d0*/  HADD2.F32 R39, -RZ, R13.reuse.H1_H1 ;  /* 0x3000000dff277230 */ /* 0x100fe40000004100 */
[----:B------:R-:W-:Y:S02]  /*55e0*/  HADD2.F32 R15, -RZ, R13.H0_H0 ;  /* 0x2000000dff0f7230 */ /* 0x000fe40000004100 */
[-C--:B------:R-:W-:Y:S01]  /*55f0*/  FMUL.FTZ R102, R43, R100.reuse ;  /* 0x000000642b667220 */ /* 0x080fe20000410000 */
[----:B------:R-:W-:Y:S02]  /*5600*/  HADD2.F32 R46, -RZ, R107.H1_H1 ;  /* 0x3000006bff2e7230 */ /* 0x000fe40000004100 */
[----:B------:R-:W-:Y:S01]  /*5610*/  FMUL.FTZ R100, R39, R100 ;  /* 0x0000006427647220 */ /* 0x000fe20000410000 */
[----:B------:R-:W-:-:S02]  /*5620*/  HADD2.F32 R42, -RZ, R38.H0_H0 ;  /* 0x20000026ff2a7230 */ /* 0x000fc40000004100 */
[-C--:B------:R-:W-:Y:S01]  /*5630*/  FMUL.FTZ R38, R41, R98.reuse ;  /* 0x0000006229267220 */ /* 0x080fe20000410000 */
[C---:B------:R-:W-:Y:S01]  /*5640*/  FMUL.FTZ R98, R15.reuse, R98 ;  /* 0x000000620f627220 */ /* 0x040fe20000410000 */
[----:B------:R-:W-:Y:S02]  /*5650*/  HADD2.F32 R109, -RZ, R109.H0_H0 ;  /* 0x2000006dff6d7230 */ /* 0x000fe40000004100 */
[----:B------:R-:W-:Y:S01]  /*5660*/  FFMA.FTZ R13, R15, R46, -R38 ;  /* 0x0000002e0f0d7223 */ /* 0x000fe20000010826 */
[-C--:B------:R-:W-:Y:S01]  /*5670*/  FFMA.FTZ R38, R39, R42.reuse, -R102 ;  /* 0x0000002a27267223 */ /* 0x080fe20000010866 */
[----:B------:R-:W-:Y:S01]  /*5680*/  FFMA.FTZ R42, R43, R42, R100 ;  /* 0x0000002a2b2a7223 */ /* 0x000fe20000010064 */
[----:B------:R-:W-:Y:S01]  /*5690*/  FFMA.FTZ R15, R41, R46, R98 ;  /* 0x0000002e290f7223 */ /* 0x000fe20000010062 */
[----:B------:R-:W-:Y:S02]  /*56a0*/  HADD2.F32 R100, -RZ, R35.H0_H0 ;  /* 0x20000023ff647230 */ /* 0x000fe40000004100 */
[----:B------:R-:W-:Y:S01]  /*56b0*/  HADD2.F32 R98, -RZ, R113.H0_H0 ;  /* 0x20000071ff627230 */ /* 0x000fe20000004100 */
[----:B------:R-:W-:Y:S01]  /*56c0*/  F2FP.F16.F32.PACK_AB R38, R38, R13 ;  /* 0x0000000d2626723e */ /* 0x000fe200000000ff */
[----:B------:R-:W-:Y:S01]  /*56d0*/  HADD2.F32 R41, -RZ, R12.H0_H0 ;  /* 0x2000000cff297230 */ /* 0x000fe20000004100 */
[----:B------:R-:W-:Y:S01]  /*56e0*/  F2FP.F16.F32.PACK_AB R13, R44, R7 ;  /* 0x000000072c0d723e */ /* 0x000fe200000000ff */
[----:B------:R-:W-:Y:S01]  /*56f0*/  HADD2.F32 R35, -RZ, R4.H0_H0 ;  /* 0x20000004ff237230 */ /* 0x000fe20000004100 */
[----:B------:R-:W-:Y:S01]  /*5700*/  F2FP.F16.F32.PACK_AB R15, R42, R15 ;  /* 0x0000000f2a0f723e */ /* 0x000fe200000000ff */
[----:B------:R-:W-:-:S02]  /*5710*/  HADD2.F32 R43, -RZ, R12.H1_H1 ;  /* 0x3000000cff2b7230 */ /* 0x000fc40000004100 */
[----:B------:R-:W-:Y:S02]  /*5720*/  HADD2.F32 R39, -RZ, R4.H1_H1 ;  /* 0x30000004ff277230 */ /* 0x000fe40000004100 */
[-C--:B------:R-:W-:Y:S01]  /*5730*/  FMUL.FTZ R4, R41, R98.reuse ;  /* 0x0000006229047220 */ /* 0x080fe20000410000 */
[----:B------:R-:W-:Y:S02]  /*5740*/  HADD2.F32 R46, -RZ, R107.H0_H0 ;  /* 0x2000006bff2e7230 */ /* 0x000fe40000004100 */
[----:B------:R-:W-:Y:S01]  /*5750*/  FMUL.FTZ R12, R35, R98 ;  /* 0x00000062230c7220 */ /* 0x000fe20000410000 */
[-C--:B------:R-:W-:Y:S01]  /*5760*/  FMUL.FTZ R98, R43, R100.reuse ;  /* 0x000000642b627220 */ /* 0x080fe20000410000 */
[----:B------:R-:W-:Y:S01]  /*5770*/  FMUL.FTZ R100, R39, R100 ;  /* 0x0000006427647220 */ /* 0x000fe20000410000 */
[----:B------:R-:W-:Y:S02]  /*5780*/  IMAD.MOV.U32 R7, RZ, RZ, R38 ;  /* 0x000000ffff077224 */ /* 0x000fe400078e0026 */
[-C--:B------:R-:W-:Y:S01]  /*5790*/  FFMA.FTZ R12, R41, R46.reuse, R12 ;  /* 0x0000002e290c7223 */ /* 0x080fe2000001000c */
[----:B------:R-:W-:Y:S01]  /*57a0*/  FFMA.FTZ R4, R35, R46, -R4 ;  /* 0x0000002e23047223 */ /* 0x000fe20000010804 */
[----:B------:R-:W-:-:S02]  /*57b0*/  HADD2.F32 R41, -RZ, R37.H0_H0 ;  /* 0x20000025ff297230 */ /* 0x000fc40000004100 */
[-C--:B------:R-:W-:Y:S01]  /*57c0*/  FFMA.FTZ R35, R39, R34.reuse, -R98 ;  /* 0x0000002227237223 */ /* 0x080fe20000010862 */
[----:B------:R-:W-:Y:S01]  /*57d0*/  FFMA.FTZ R43, R43, R34, R100 ;  /* 0x000000222b2b7223 */ /* 0x000fe20000010064 */
[----:B------:R-:W-:Y:S02]  /*57e0*/  HADD2.F32 R37, -RZ, R14.H0_H0 ;  /* 0x2000000eff257230 */ /* 0x000fe40000004100 */
[----:B------:R-:W-:Y:S01]  /*57f0*/  HADD2.F32 R34, -RZ, R6.H0_H0 ;  /* 0x20000006ff227230 */ /* 0x000fe20000004100 */
[----:B------:R-:W-:Y:S01]  /*5800*/  F2FP.F16.F32.PACK_AB R4, R35, R4 ;  /* 0x000000042304723e */ /* 0x000fe200000000ff */
[----:B------:R-:W-:Y:S02]  /*5810*/  HADD2.F32 R14, -RZ, R14.H1_H1 ;  /* 0x3000000eff0e7230 */ /* 0x000fe40000004100 */
[----:B------:R-:W-:Y:S01]  /*5820*/  FMUL.FTZ R45, R37, R111 ;  /* 0x0000006f252d7220 */ /* 0x000fe20000410000 */
[----:B------:R-:W-:Y:S01]  /*5830*/  HADD2.F32 R6, -RZ, R6.H1_H1 ;  /* 0x30000006ff067230 */ /* 0x000fe20000004100 */
[----:B------:R-:W-:Y:S01]  /*5840*/  F2FP.F16.F32.PACK_AB R12, R43, R12 ;  /* 0x0000000c2b0c723e */ /* 0x000fe200000000ff */
[----:B------:R-:W-:-:S02]  /*5850*/  HADD2.F32 R39, -RZ, R36.H0_H0 ;  /* 0x20000024ff277230 */ /* 0x000fc40000004100 */
[----:B------:R-:W-:Y:S01]  /*5860*/  FMUL.FTZ R47, R14, R41 ;  /* 0x000000290e2f7220 */ /* 0x000fe20000410000 */
[----:B------:R-:W-:Y:S01]  /*5870*/  FMUL.FTZ R36, R34, R111 ;  /* 0x0000006f22247220 */ /* 0x000fe20000410000 */
[----:B------:R-:W-:Y:S01]  /*5880*/  FMUL.FTZ R41, R6, R41 ;  /* 0x0000002906297220 */ /* 0x000fe20000410000 */
[----:B------:R-:W-:Y:S01]  /*5890*/  FFMA.FTZ R45, R34, R109, -R45 ;  /* 0x0000006d222d7223 */ /* 0x000fe2000001082d */
[----:B------:R-:W-:Y:S01]  /*58a0*/  FFMA.FTZ R6, R6, R39, -R47 ;  /* 0x0000002706067223 */ /* 0x000fe2000001082f */
[----:B------:R-:W-:Y:S01]  /*58b0*/  FFMA.FTZ R36, R37, R109, R36 ;  /* 0x0000006d25247223 */ /* 0x000fe20000010024 */
[----:B------:R-:W-:-:S03]  /*58c0*/  FFMA.FTZ R41, R14, R39, R41 ;  /* 0x000000270e297223 */ /* 0x000fc60000010029 */
[----:B------:R-:W-:Y:S02]  /*58d0*/  F2FP.F16.F32.PACK_AB R6, R6, R45 ;  /* 0x0000002d0606723e */ /* 0x000fe400000000ff */
[----:B------:R-:W-:-:S07]  /*58e0*/  F2FP.F16.F32.PACK_AB R14, R41, R36 ;  /* 0x00000024290e723e */ /* 0x000fce00000000ff */
.L_x_9721:
[----:B------:R-:W-:Y:S05]  /*58f0*/  BSYNC B1 ;  /* 0x0000000000017941 */ /* 0x000fea0003800000 */
.L_x_9720:
[----:B------:R-:W-:Y:S01]  /*5900*/  ISETP.GE.AND P2, PT, R11, R94, PT ;  /* 0x0000005e0b00720c */ /* 0x000fe20003f46270 */
[----:B0-----:R0:W-:Y:S02]  /*5910*/  ST.E.128 desc[UR40][R32.64], R4 ;  /* 0x0000000420007985 */ /* 0x0011e4000c101d28 */
[----:B0-----:R-:W-:Y:S02]  /*5920*/  IMAD.MOV.U32 R4, RZ, RZ, R96 ;  /* 0x000000ffff047224 */ /* 0x001fe400078e0060 */
[----:B------:R-:W-:-:S08]  /*5930*/  IMAD.MOV.U32 R5, RZ, RZ, R97 ;  /* 0x000000ffff057224 */ /* 0x000fd000078e0061 */
[----:B------:R-:W-:Y:S05]  /*5940*/  @P2 BRA `(.L_x_9704) ;  /* 0x0000000400142947 */ /* 0x000fea0003800000 */
[----:B------:R-:W-:-:S05]  /*5950*/  IMAD.WIDE R4, R11, 0x2, R4 ;  /* 0x000000020b047825 */ /* 0x000fca00078e0204 */
[----:B----4-:R0:W-:Y:S01]  /*5960*/  ST.E.128 desc[UR40][R4.64], R12 ;  /* 0x0000000c04007985 */ /* 0x0101e2000c101d28 */
[----:B------:R-:W-:Y:S05]  /*5970*/  BRA `(.L_x_9704) ;  /* 0x0000000400087947 */ /* 0x000fea0003800000 */
.L_x_9685:
[----:B------:R-:W-:-:S13]  /*5980*/  ISETP.NE.AND P3, PT, R210, 0x3, PT ;  /* 0x00000003d200780c */ /* 0x000fda0003f65270 */
[----:B------:R-:W-:Y:S05]  /*5990*/  @!P3 BRA `(.L_x_9722) ;  /* 0x000000000004b947 */ /* 0x000fea0003800000 */
[----:B------:R-:W-:Y:S01]  /*59a0*/  BPT.TRAP 0x1 ;  /* 0x000000040000795c */ /* 0x000fe20000300000 */
.L_x_9722:
[----:B------:R-:W-:Y:S01]  /*59b0*/  IMAD R87, R18, 0x8, R19 ;  /* 0x0000000812577824 */ /* 0x000fe200078e0213 */
[----:B------:R-:W-:Y:S01]  /*59c0*/  SHF.L.U32 R93, R208, 0x1f, RZ ;  /* 0x0000001fd05d7819 */ /* 0x000fe200000006ff */
[----:B------:R-:W-:Y:S01]  /*59d0*/  BSSY B1, `(.L_x_9723) ;  /* 0x0000004000017945 */ /* 0x000fe20003800000 */
[----:B------:R-:W-:Y:S02]  /*59e0*/  SHF.R.S32.HI R90, RZ, 0x1f, R89 ;  /* 0x0000001fff5a7819 */ /* 0x000fe40000011459 */
[----:B------:R-:W1:Y:S02]  /*59f0*/  SYNCS.PHASECHK.TRANS64.TRYWAIT P2, [R87+URZ+0x22890], R93 ;  /* 0x0228905d570075a7 */ /* 0x000e64000804017f */
[----:B-1----:R-:W-:Y:S05]  /*5a00*/  @!P2 BRA `(.L_x_9724) ;  /* 0x000001480068a947 */ /* 0x002fea0003800000 */
.L_x_9968:
[----:B------:R-:W-:Y:S05]  /*5a10*/  BSYNC B1 ;  /* 0x0000000000017941 */ /* 0x000fea0003800000 */
.L_x_9723:
        /* <DEDUP_REMOVED lines=25> */
.L_x_9972:
[----:B------:R-:W-:Y:S04]  /*5bb0*/  BSSY B1, `(.L_x_9726) ;  /* 0x000000d000017945 */ /* 0x000fe80003800000 */
[----:B------:R-:W-:Y:S05]  /*5bc0*/  @!P2 BRA `(.L_x_9727) ;  /* 0x00000000002ca947 */ /* 0x000fea0003800000 */
[----:B------:R-:W-:Y:S02]  /*5bd0*/  ULDC UR4, c[0x0][0x2f4] ;  /* 0x0000bd0000047ab9 */ /* 0x000fe40000000800 */
[----:B------:R-:W-:-:S13]  /*5be0*/  ISETP.GE.AND P2, PT, R16, UR4, PT ;  /* 0x0000000410007c0c */ /* 0x000fda000bf46270 */
[----:B---3--:R-:W-:-:S04]  /*5bf0*/  @!P2 LEA R14, P4, R16, R7, 0x1 ;  /* 0x00000007100ea211 */ /* 0x008fc800078808ff */
[----:B--2---:R-:W-:Y:S02]  /*5c00*/  @!P2 LEA.HI.X R15, R16, R5, R17, 0x1, P4 ;  /* 0x00000005100fa211 */ /* 0x004fe400020f0c11 */
[----:B------:R-:W-:-:S13]  /*5c10*/  ISETP.GE.AND P4, PT, R2, UR4, PT ;  /* 0x0000000402007c0c */ /* 0x000fda000bf86270 */
[----:B------:R-:W-:-:S04]  /*5c20*/  @!P4 LEA R12, P5, R2, R7, 0x1 ;  /* 0x00000007020cc211 */ /* 0x000fc800078a08ff */
[----:B------:R-:W-:Y:S02]  /*5c30*/  @!P4 LEA.HI.X R13, R2, R5, R206, 0x1, P5 ;  /* 0x00000005020dc211 */ /* 0x000fe400028f0cce */
[----:B------:R-:W2:Y:S04]  /*5c40*/  @!P2 LDS.128 R4, [R98] ;  /* 0x000000006204a984 */ /* 0x000ea80000000c00 */
[----:B--2---:R-:W-:Y:S04]  /*5c50*/  @!P2 ST.E.128 desc[UR40][R14.64], R4 ;  /* 0x000000040e00a985 */ /* 0x004fe8000c101d28 */
[----:B------:R-:W2:Y:S04]  /*5c60*/  @!P4 LDS.128 R4, [R96] ;  /* 0x000000006004c984 */ /* 0x000ea80000000c00 */
[----:B--2---:R4:W-:Y:S02]  /*5c70*/  @!P4 ST.E.128 desc[UR40][R12.64], R4 ;  /* 0x000000040c00c985 */ /* 0x0049e4000c101d28 */
.L_x_9727:
[----:B------:R-:W-:Y:S05]  /*5c80*/  BSYNC B1 ;  /* 0x0000000000017941 */ /* 0x000fea0003800000 */
.L_x_9726:
[----:B------:R-:W-:-:S03]  /*5c90*/  UMOV UR4, 0xffffffff ;  /* 0xffffffff00047882 */ /* 0x000fc60000000000 */
[----:B------:R-:W-:Y:S05]  /*5ca0*/  BRA.DIV UR4, `(.L_x_9728) ;  /* 0x0000014a04207947 */ /* 0x000fea000b800000 */
[----:B--2-4-:R2:W4:Y:S04]  /*5cb0*/  SHFL.IDX PT, R5, R33, 0x1, 0x1c1f ;  /* 0x003c1f0021057f89 */ /* 0x01452800000e0000 */
[----:B---3--:R2:W3:Y:S02]  /*5cc0*/  SHFL.IDX PT, R7, R32, 0x1, 0x1c1f ;  /* 0x003c1f0020077f89 */ /* 0x0084e400000e0000 */
.L_x_9976:
[----:B------:R-:W-:-:S13]  /*5cd0*/  ISETP.GE.AND P2, PT, R34, 0x41, PT ;  /* 0x000000412200780c */ /* 0x000fda0003f46270 */
[----:B------:R-:W-:Y:S05]  /*5ce0*/  @!P2 BRA `(.L_x_9704) ;  /* 0x00000000002ca947 */ /* 0x000fea0003800000 */
[----:B------:R-:W-:Y:S02]  /*5cf0*/  ULDC UR4, c[0x0][0x2f4] ;  /* 0x0000bd0000047ab9 */ /* 0x000fe40000000800 */
[----:B------:R-:W-:-:S13]  /*5d00*/  ISETP.GE.AND P2, PT, R16, UR4, PT ;  /* 0x0000000410007c0c */ /* 0x000fda000bf46270 */
[----:B---3--:R-:W-:-:S04]  /*5d10*/  @!P2 LEA R14, P4, R16, R7, 0x1 ;  /* 0x00000007100ea211 */ /* 0x008fc800078808ff */
[----:B----4-:R-:W-:Y:S02]  /*5d20*/  @!P2 LEA.HI.X R15, R16, R5, R17, 0x1, P4 ;  /* 0x00000005100fa211 */ /* 0x010fe400020f0c11 */
[----:B------:R-:W-:-:S13]  /*5d30*/  ISETP.GE.AND P4, PT, R2, UR4, PT ;  /* 0x0000000402007c0c */ /* 0x000fda000bf86270 */
[----:B------:R-:W-:-:S04]  /*5d40*/  @!P4 LEA R12, P5, R2, R7, 0x1 ;  /* 0x00000007020cc211 */ /* 0x000fc800078a08ff */
[----:B------:R-:W-:Y:S02]  /*5d50*/  @!P4 LEA.HI.X R13, R2, R5, R206, 0x1, P5 ;  /* 0x00000005020dc211 */ /* 0x000fe400028f0cce */
[----:B------:R-:W3:Y:S04]  /*5d60*/  @!P2 LDS.128 R4, [R98+0x2000] ;  /* 0x002000006204a984 */ /* 0x000ee80000000c00 */
[----:B---3--:R-:W-:Y:S04]  /*5d70*/  @!P2 ST.E.128 desc[UR40][R14.64], R4 ;  /* 0x000000040e00a985 */ /* 0x008fe8000c101d28 */
[----:B------:R-:W3:Y:S04]  /*5d80*/  @!P4 LDS.128 R4, [R96+0x2000] ;  /* 0x002000006004c984 */ /* 0x000ee80000000c00 */
[----:B---3--:R3:W-:Y:S02]  /*5d90*/  @!P4 ST.E.128 desc[UR40][R12.64], R4 ;  /* 0x000000040c00c985 */ /* 0x0087e4000c101d28 */
.L_x_9704:
[----:B------:R-:W-:Y:S05]  /*5da0*/  BSYNC B0 ;  /* 0x0000000000007941 */ /* 0x000fea0003800000 */
.L_x_9684:
[----:B0--34-:R-:W0:Y:S01]  /*5db0*/  S2R R4, SR_TID.X ;  /* 0x0000000000047919 */ /* 0x019e220000002100 */
        /* <DEDUP_REMOVED lines=16> */
.L_x_9730:
[----:B------:R-:W-:Y:S05]  /*5ec0*/  BSYNC B0 ;  /* 0x0000000000007941 */ /* 0x000fea0003800000 */
.L_x_9729:
[----:B------:R-:W3:Y:S01]  /*5ed0*/  SYNCS.PHASECHK.TRANS64.TRYWAIT P3, [R87+URZ+0x228b0], R93 ;  /* 0x0228b05d570075a7 */ /* 0x000ee2000806017f */
[----:B------:R-:W-:Y:S04]  /*5ee0*/  BSSY B0, `(.L_x_9731) ;  /* 0x0000002000007945 */ /* 0x000fe80003800000 */
[----:B---3--:R-:W-:Y:S05]  /*5ef0*/  @!P3 BRA `(.L_x_9732) ;  /* 0x0000014400d8b947 */ /* 0x008fea0003800000 */
.L_x_9977:
[----:B------:R-:W-:Y:S05]  /*5f00*/  BSYNC B0 ;  /* 0x0000000000007941 */ /* 0x000fea0003800000 */
.L_x_9731:
[----:B------:R-:W-:Y:S01]  /*5f10*/  ULDC.64 UR4, c[0x0][0x328] ;  /* 0x0000ca0000047ab9 */ /* 0x000fe20000000a00 */
[----:B------:R-:W-:Y:S01]  /*5f20*/  ULDC.64 UR6, c[0x0][0x318] ;  /* 0x0000c60000067ab9 */ /* 0x000fe20000000a00 */
[----:B------:R-:W-:Y:S01]  /*5f30*/  IMAD R90, R90, UR4, RZ ;  /* 0x000000045a5a7c24 */ /* 0x000fe2000f8e02ff */
[----:B------:R-:W-:Y:S01]  /*5f40*/  BSSY B0, `(.L_x_9733) ;  /* 0x0000040000007945 */ /* 0x000fe20003800000 */
[----:B0-----:R-:W-:-:S04]  /*5f50*/  IMAD.WIDE.U32 R4, R89, UR4, RZ ;  /* 0x0000000459047c25 */ /* 0x001fc8000f8e00ff */
        /* <DEDUP_REMOVED lines=8> */
[----:B------:R-:W-:Y:S02]  /*5fe0*/  IMAD.IADD R5, R5, 0x1, R91 ;  /* 0x0000000105057824 */ /* 0x000fe400078e025b */
[----:B------:R-:W-:Y:S02]  /*5ff0*/  IMAD R34, R18, 0x6000, R82 ;  /* 0x0000600012227824 */ /* 0x000fe400078e0252 */
[----:B------:R-:W-:-:S04]  /*6000*/  IMAD.WIDE.U32 R4, R205, UR4, R4 ;  /* 0x00000004cd047c25 */ /* 0x000fc8000f8e0004 */
[----:B------:R-:W-:Y:S01]  /*6010*/  IMAD R5, R205, UR5, R5 ;  /* 0x00000005cd057c24 */ /* 0x000fe2000f8e0205 */
[----:B------:R-:W-:-:S04]  /*6020*/  LEA R35, P3, R4, UR6, 0x1 ;  /* 0x0000000604237c11 */ /* 0x000fc8000f8608ff */
[----:B------:R-:W-:Y:S01]  /*6030*/  LEA.HI.X R36, R4, UR7, R5, 0x1, P3 ;  /* 0x0000000704247c11 */ /* 0x000fe200098f0c05 */
[----:B------:R-:W-:Y:S01]  /*6040*/  IMAD.IADD R4, R75, 0x1, R34 ;  /* 0x000000014b047824 */ /* 0x000fe200078e0222 */
[----:B------:R-:W-:Y:S01]  /*6050*/  ISETP.GE.AND P3, PT, R92, 0x1, PT ;  /* 0x000000015c00780c */ /* 0x000fe20003f66270 */
[----:B------:R0:W4:Y:S01]  /*6060*/  SHFL.IDX PT, R41, R35, RZ, 0x1c1f ;  /* 0x001c1fff23297589 */ /* 0x00012200000e0000 */
[----:B------:R-:W-:Y:S01]  /*6070*/  LEA R34, R34, R25, 0x1 ;  /* 0x0000001922227211 */ /* 0x000fe200078e08ff */
[----:B------:R-:W-:Y:S02]  /*6080*/  IMAD R11, R4, 0x2, R25 ;  /* 0x00000002040b7824 */ /* 0x000fe400078e0219 */
[----:B------:R0:W0:Y:S08]  /*6090*/  SHFL.IDX PT, R39, R36, RZ, 0x1c1f ;  /* 0x001c1fff24277589 */ /* 0x00003000000e0000 */
[----:B------:R-:W-:Y:S05]  /*60a0*/  @!P3 BRA `(.L_x_9734) ;  /* 0x0000000000a4b947 */ /* 0x000fea0003800000 */
[----:B------:R-:W-:Y:S02]  /*60b0*/  ISETP.NE.AND P5, PT, R77, RZ, PT ;  /* 0x000000ff4d00720c */ /* 0x000fe40003fa5270 */
[----:B------:R-:W-:Y:S02]  /*60c0*/  ISETP.NE.AND P4, PT, R78, RZ, PT ;  /* 0x000000ff4e00720c */ /* 0x000fe40003f85270 */
[----:B------:R-:W-:-:S09]  /*60d0*/  PRMT R37, R10, 0x8880, RZ ;  /* 0x000088800a257816 */ /* 0x000fd200000000ff */
[----:B------:R-:W5:Y:S01]  /*60e0*/  @P5 LDS.128 R4, [R34] ;  /* 0x0000000022045984 */ /* 0x000f620000000c00 */
[----:B--2-4-:R-:W-:-:S04]  /*60f0*/  @P5 LEA R32, P3, R16, R41, 0x1 ;  /* 0x0000002910205211 */ /* 0x014fc800078608ff */
[----:B0-----:R-:W-:Y:S02]  /*6100*/  @P5 LEA.HI.X R33, R16, R39, R17, 0x1, P3 ;  /* 0x0000002710215211 */ /* 0x001fe400018f0c11 */
[----:B------:R-:W-:-:S04]  /*6110*/  @P4 LEA R14, P3, R2, R41, 0x1 ;  /* 0x00000029020e4211 */ /* 0x000fc800078608ff */
[----:B------:R-:W-:Y:S02]  /*6120*/  @P4 LEA.HI.X R15, R2, R39, R206, 0x1, P3 ;  /* 0x00000027020f4211 */ /* 0x000fe400018f0cce */
[----:B------:R-:W-:-:S13]  /*6130*/  ISETP.NE.AND P3, PT, R79, RZ, PT ;  /* 0x000000ff4f00720c */ /* 0x000fda0003f65270 */
[----:B------:R-:W-:-:S04]  /*6140*/  @P3 LEA R12, P6, R215, R41, 0x1 ;  /* 0x00000029d70c3211 */ /* 0x000fc800078c08ff */
[----:B------:R-:W-:Y:S01]  /*6150*/  @P3 LEA.HI.X R13, R215, R39, R224, 0x1, P6 ;  /* 0x00000027d70d3211 */ /* 0x000fe200030f0ce0 */
[----:B-----5:R0:W-:Y:S01]  /*6160*/  @P5 ST.E.128 desc[UR40][R32.64], R4 ;  /* 0x0000000420005985 */ /* 0x0201e2000c101d28 */
[----:B------:R-:W-:-:S03]  /*6170*/  ISETP.NE.AND P5, PT, R80, RZ, PT ;  /* 0x000000ff5000720c */ /* 0x000fc60003fa5270 */
[----:B------:R-:W2:Y:S10]  /*6180*/  @P4 LDS.128 R4, [R11] ;  /* 0x000000000b044984 */ /* 0x000eb40000000c00 */
[----:B0-----:R-:W-:-:S04]  /*6190*/  @P5 LEA R32, P6, R214, R41, 0x1 ;  /* 0x00000029d6205211 */ /* 0x001fc800078c08ff */
[----:B------:R-:W-:Y:S01]  /*61a0*/  @P5 LEA.HI.X R33, R214, R39, R223, 0x1, P6 ;  /* 0x00000027d6215211 */ /* 0x000fe200030f0cdf */
[----:B--2---:R0:W-:Y:S01]  /*61b0*/  @P4 ST.E.128 desc[UR40][R14.64], R4 ;  /* 0x000000040e004985 */ /* 0x0041e2000c101d28 */
[----:B------:R-:W-:-:S03]  /*61c0*/  ISETP.NE.AND P4, PT, R81, RZ, PT ;  /* 0x000000ff5100720c */ /* 0x000fc60003f85270 */
[----:B------:R-:W2:Y:S10]  /*61d0*/  @P3 LDS.128 R4, [R34+0x3000] ;  /* 0x0030000022043984 */ /* 0x000eb40000000c00 */
        /* <DEDUP_REMOVED lines=13> */
[----:B------:R-:W-:-:S03]  /*62b0*/  ISETP.GT.AND P4, PT, R37, -0x1, PT ;  /* 0xffffffff2500780c */ /* 0x000fc60003f84270 */
[----:B------:R-:W2:Y:S10]  /*62c0*/  @P3 LDS.128 R4, [R11+0x6000] ;  /* 0x006000000b043984 */ /* 0x000eb40000000c00 */
[----:B0-----:R-:W-:-:S04]  /*62d0*/  @!P4 LEA R14, P6, R216, R41, 0x1 ;  /* 0x00000029d80ec211 */ /* 0x001fc800078c08ff */
[----:B------:R-:W-:Y:S01]  /*62e0*/  @!P4 LEA.HI.X R15, R216, R39, R219, 0x1, P6 ;  /* 0x00000027d80fc211 */ /* 0x000fe200030f0cdb */
[----:B--2---:R-:W-:Y:S04]  /*62f0*/  @P3 ST.E.128 desc[UR40][R12.64], R4 ;  /* 0x000000040c003985 */ /* 0x004fe8000c101d28 */
[----:B------:R-:W0:Y:S04]  /*6300*/  @P5 LDS.128 R4, [R34+0x9000] ;  /* 0x0090000022045984 */ /* 0x000e280000000c00 */
[----:B0-----:R-:W-:Y:S04]  /*6310*/  @P5 ST.E.128 desc[UR40][R32.64], R4 ;  /* 0x0000000420005985 */ /* 0x001fe8000c101d28 */
[----:B------:R-:W0:Y:S04]  /*6320*/  @!P4 LDS.128 R4, [R11+0x9000] ;  /* 0x009000000b04c984 */ /* 0x000e280000000c00 */
[----:B0-----:R0:W-:Y:S02]  /*6330*/  @!P4 ST.E.128 desc[UR40][R14.64], R4 ;  /* 0x000000040e00c985 */ /* 0x0011e4000c101d28 */
.L_x_9734:
[----:B------:R-:W-:Y:S05]  /*6340*/  BSYNC B0 ;  /* 0x0000000000007941 */ /* 0x000fea0003800000 */
.L_x_9733:
[----:B------:R-:W-:Y:S01]  /*6350*/  ISETP.GE.AND P3, PT, R92, 0x41, PT ;  /* 0x000000415c00780c */ /* 0x000fe20003f66270 */
[----:B------:R1:W1:Y:S01]  /*6360*/  SHFL.IDX PT, R37, R36, 0x1, 0x1c1f ;  /* 0x003c1f0024257f89 */ /* 0x00026200000e0000 */
[----:B------:R-:W-:Y:S03]  /*6370*/  BSSY B0, `(.L_x_9735) ;  /* 0x000002c000007945 */ /* 0x000fe60003800000 */
[----:B0-----:R-:W0:Y:S08]  /*6380*/  SHFL.IDX PT, R35, R35, 0x1, 0x1c1f ;  /* 0x003c1f0023237f89 */ /* 0x001e3000000e0000 */
[----:B------:R-:W-:Y:S05]  /*6390*/  @!P3 BRA `(.L_x_9736) ;  /* 0x0000000000a4b947 */ /* 0x000fea0003800000 */
[----:B------:R-:W-:Y:S02]  /*63a0*/  ISETP.NE.AND P5, PT, R77, RZ, PT ;  /* 0x000000ff4d00720c */ /* 0x000fe40003fa5270 */
[----:B------:R-:W-:Y:S02]  /*63b0*/  ISETP.NE.AND P4, PT, R78, RZ, PT ;  /* 0x000000ff4e00720c */ /* 0x000fe40003f85270 */
[----:B-1----:R-:W-:-:S09]  /*63c0*/  PRMT R36, R10, 0x8880, RZ ;  /* 0x000088800a247816 */ /* 0x002fd200000000ff */
[----:B------:R-:W1:Y:S01]  /*63d0*/  @P5 LDS.128 R4, [R34+0x2000] ;  /* 0x0020000022045984 */ /* 0x000e620000000c00 */
[----:B0-2---:R-:W-:-:S04]  /*63e0*/  @P5 LEA R32, P3, R16, R35, 0x1 ;  /* 0x0000002310205211 */ /* 0x005fc800078608ff */
[----:B------:R-:W-:Y:S02]  /*63f0*/  @P5 LEA.HI.X R33, R16, R37, R17, 0x1, P3 ;  /* 0x0000002510215211 */ /* 0x000fe400018f0c11 */
[----:B------:R-:W-:-:S04]  /*6400*/  @P4 LEA R14, P3, R2, R35, 0x1 ;  /* 0x00000023020e4211 */ /* 0x000fc800078608ff */
[----:B------:R-:W-:Y:S02]  /*6410*/  @P4 LEA.HI.X R15, R2, R37, R206, 0x1, P3 ;  /* 0x00000025020f4211 */ /* 0x000fe400018f0cce */
[----:B------:R-:W-:-:S13]  /*6420*/  ISETP.NE.AND P3, PT, R79, RZ, PT ;  /* 0x000000ff4f00720c */ /* 0x000fda0003f65270 */
[----:B------:R-:W-:-:S04]  /*6430*/  @P3 LEA R12, P6, R215, R35, 0x1 ;  /* 0x00000023d70c3211 */ /* 0x000fc800078c08ff */
[----:B------:R-:W-:Y:S01]  /*6440*/  @P3 LEA.HI.X R13, R215, R37, R224, 0x1, P6 ;  /* 0x00000025d70d3211 */ /* 0x000fe200030f0ce0 */
[----:B-1----:R0:W-:Y:S01]  /*6450*/  @P5 ST.E.128 desc[UR40][R32.64], R4 ;  /* 0x0000000420005985 */ /* 0x0021e2000c101d28 */
[----:B------:R-:W-:-:S03]  /*6460*/  ISETP.NE.AND P5, PT, R80, RZ, PT ;  /* 0x000000ff5000720c */ /* 0x000fc60003fa5270 */
[----:B------:R-:W1:Y:S10]  /*6470*/  @P4 LDS.128 R4, [R11+0x2000] ;  /* 0x002000000b044984 */ /* 0x000e740000000c00 */
[----:B0-----:R-:W-:-:S04]  /*6480*/  @P5 LEA R32, P6, R214, R35, 0x1 ;  /* 0x00000023d6205211 */ /* 0x001fc800078c08ff */
        /* <DEDUP_REMOVED lines=17> */
[----:B------:R-:W-:-:S03]  /*65a0*/  ISETP.GT.AND P4, PT, R36, -0x1, PT ;  /* 0xffffffff2400780c */ /* 0x000fc60003f84270 */
[----:B------:R-:W1:Y:S10]  /*65b0*/  @P3 LDS.128 R4, [R11+0x8000] ;  /* 0x008000000b043984 */ /* 0x000e740000000c00 */
[----:B0-----:R-:W-:-:S04]  /*65c0*/  @!P4 LEA R14, P6, R216, R35, 0x1 ;  /* 0x00000023d80ec211 */ /* 0x001fc800078c08ff */
[----:B------:R-:W-:Y:S01]  /*65d0*/  @!P4 LEA.HI.X R15, R216, R37, R219, 0x1, P6 ;  /* 0x00000025d80fc211 */ /* 0x000fe200030f0cdb */
[----:B-1----:R-:W-:Y:S04]  /*65e0*/  @P3 ST.E.128 desc[UR40][R12.64], R4 ;  /* 0x000000040c003985 */ /* 0x002fe8000c101d28 */
[----:B------:R-:W0:Y:S04]  /*65f0*/  @P5 LDS.128 R4, [R34+0xb000] ;  /* 0x00b0000022045984 */ /* 0x000e280000000c00 */
[----:B0-----:R-:W-:Y:S04]  /*6600*/  @P5 ST.E.128 desc[UR40][R32.64], R4 ;  /* 0x0000000420005985 */ /* 0x001fe8000c101d28 */
[----:B------:R-:W0:Y:S04]  /*6610*/  @!P4 LDS.128 R4, [R11+0xb000] ;  /* 0x00b000000b04c984 */ /* 0x000e280000000c00 */
[----:B0-----:R0:W-:Y:S02]  /*6620*/  @!P4 ST.E.128 desc[UR40][R14.64], R4 ;  /* 0x000000040e00c985 */ /* 0x0011e4000c101d28 */
.L_x_9736:
[----:B------:R-:W-:Y:S05]  /*6630*/  BSYNC B0 ;  /* 0x0000000000007941 */ /* 0x000fea0003800000 */
.L_x_9735:
[----:B0-----:R-:W5:Y:S01]  /*6640*/  LDL R4, [R1] ;  /* 0x0000000001047983 */ /* 0x001f620000100800 */
[----:B-1-3--:R-:W-:Y:S02]  /*6650*/  @!P2 VIADD R87, R87, 0x228c0 ;  /* 0x000228c05757a836 */ /* 0x00afe40000000000 */
[----:B------:R-:W-:Y:S01]  /*6660*/  VIADD R18, R18, 0x1 ;  /* 0x0000000112127836 */ /* 0x000fe20000000000 */
[----:B------:R-:W-:Y:S01]  /*6670*/  @!PT LDS RZ, [RZ] ;  /* 0x00000000fffff984 */ /* 0x000fe20000000800 */
[----:B------:R-:W-:Y:S01]  /*6680*/  @!PT LDS RZ, [RZ] ;  /* 0x00000000fffff984 */ /* 0x000fe20000000800 */
[----:B------:R-:W-:Y:S01]  /*6690*/  @!PT LDS RZ, [RZ] ;  /* 0x00000000fffff984 */ /* 0x000fe20000000800 */
[----:B------:R-:W-:Y:S01]  /*66a0*/  @!PT LDS RZ, [RZ] ;  /* 0x00000000fffff984 */ /* 0x000fe20000000800 */
[----:B------:R0:W-:Y:S06]  /*66b0*/  MEMBAR.ALL.CTA ;  /* 0x0000000000007992 */ /* 0x0001ec0000008000 */
[----:B0-----:R-:W0:Y:S01]  /*66c0*/  FENCE.VIEW.ASYNC.S ;  /* 0x00000000000073c6 */ /* 0x001e220000000000 */
[----:B------:R-:W-:Y:S01]  /*66d0*/  @!P2 PRMT R87, RZ, 0x654, R87 ;  /* 0x00000654ff57a816 */ /* 0x000fe20000000057 */
[----:B0-----:R0:W-:Y:S06]  /*66e0*/  BAR.SYNC.DEFER_BLOCKING R60, 0x80 ;  /* 0x0002003c0000751d */ /* 0x0011ec0000010000 */
[----:B------:R0:W-:Y:S01]  /*66f0*/  @!P2 SYNCS.ARRIVE.TRANS64.RED.A1T0 RZ, [R87+URZ], RZ ;  /* 0x000000ff57ffa9a7 */ /* 0x0001e2000810043f */
[----:B------:R-:W-:-:S04]  /*6700*/  ISETP.NE.AND P2, PT, R18, 0x2, PT ;  /* 0x000000021200780c */ /* 0x000fc80003f45270 */
[----:B------:R-:W-:Y:S02]  /*6710*/  SEL R5, RZ, 0x1, P2 ;  /* 0x00000001ff057807 */ /* 0x000fe40001000000 */
[----:B------:R-:W-:Y:S02]  /*6720*/  SEL R18, R18, RZ, P2 ;  /* 0x000000ff12127207 */ /* 0x000fe40001000000 */
[----:B------:R-:W-:Y:S02]  /*6730*/  LOP3.LUT R208, R208, R5, RZ, 0x3c, !PT ;  /* 0x00000005d0d07212 */ /* 0x000fe400078e3cff */
[----:B-----5:R-:W-:-:S13]  /*6740*/  LOP3.LUT P3, RZ, R4, 0x2, RZ, 0xc0, !PT ;  /* 0x0000000204ff7812 */ /* 0x020fda000786c0ff */
[----:B0-----:R-:W-:Y:S05]  /*6750*/  @P3 BRA `(.L_x_9737) ;  /* 0xffffffc400743947 */ /* 0x001fea000383ffff */
[----:B------:R-:W0:Y:S01]  /*6760*/  S2R R4, SR_TID.X ;  /* 0x0000000000047919 */ /* 0x000e220000002100 */
[----:B------:R-:W-:Y:S02]  /*6770*/  PLOP3.LUT P0, PT, PT, PT, PT, 0x8, 0x0 ;  /* 0x000000000000781c */ /* 0x000fe40003f0e170 */
[----:B0-----:R-:W-:-:S04]  /*6780*/  SHF.R.U32.HI R4, RZ, 0x7, R4 ;  /* 0x00000007ff047819 */ /* 0x001fc80000011604 */
[----:B------:R-:W-:-:S13]  /*6790*/  ISETP.NE.AND P3, PT, R4, 0x1, PT ;  /* 0x000000010400780c */ /* 0x000fda0003f65270 */
[----:B------:R-:W-:Y:S05]  /*67a0*/  @!P3 WARPSYNC.ALL ;  /* 0x000000000000b948 */ /* 0x000fea0003800000 */
[----:B------:R-:W-:Y:S06]  /*67b0*/  @!P3 BAR.ARV 0x9, 0x100 ;  /* 0x024400000000bb1d */ /* 0x000fec0000002000 */
.L_x_9679:
[----:B------:R-:W-:Y:S01]  /*67c0*/  IMAD.MOV.U32 R3, RZ, RZ, RZ ;  /* 0x000000ffff037224 */ /* 0x000fe200078e00ff */
[----:B------:R-:W-:Y:S06]  /*67d0*/  @P0 BRA `(.L_x_9738) ;  /* 0x00000000000c0947 */ /* 0x000fec0003800000 */
[----:B------:R-:W1:Y:S01]  /*67e0*/  FENCE.VIEW.ASYNC.G ;  /* 0x00000000000073c6 */ /* 0x000e620000000100 */
[----:B------:R-:W-:Y:S05]  /*67f0*/  WARPSYNC.ALL ;  /* 0x0000000000007948 */ /* 0x000fea0003800000 */
[----:B-1----:R-:W-:Y:S06]  /*6800*/  BAR.ARV 0xc, 0x180 ;  /* 0x0306000000007b1d */ /* 0x002fec0000002000 */
.L_x_9738:
[----:B------:R-:W3:Y:S01]  /*6810*/  LDL R0, [R1] ;  /* 0x0000000001007983 */ /* 0x000ee20000100800 */
[----:B------:R-:W-:Y:S01]  /*6820*/  BSSY B0, `(.L_x_9739) ;  /* 0x0000021000007945 */ /* 0x000fe20003800000 */
[----:B---3--:R-:W-:-:S13]  /*6830*/  LOP3.LUT P0, RZ, R0, 0x8, RZ, 0xc0, !PT ;  /* 0x0000000800ff7812 */ /* 0x008fda000780c0ff */
[----:B------:R-:W-:Y:S05]  /*6840*/  @!P0 BRA `(.L_x_9740) ;  /* 0x0000000000788947 */ /* 0x000fea0003800000 */
[----:B------:R-:W3:Y:S01]  /*6850*/  LDL R0, [R1+0x28] ;  /* 0x0000280001007983 */ /* 0x000ee20000100800 */
[----:B------:R-:W-:Y:S01]  /*6860*/  ULDC UR4, c[0x0][0x9f0] ;  /* 0x00027c0000047ab9 */ /* 0x000fe20000000800 */
[----:B---3--:R-:W-:-:S04]  /*6870*/  ISETP.NE.AND P0, PT, R0, RZ, PT ;  /* 0x000000ff0000720c */ /* 0x008fc80003f05270 */
        /* <DEDUP_REMOVED lines=24> */
[----:B------:R-:W-:-:S05]  /*6a00*/  IMAD.MOV.U32 R3, RZ, RZ, R5 ;  /* 0x000000ffff037224 */ /* 0x000fca00078e0005 */
[----:B------:R-:W-:Y:S02]  /*6a10*/  @!P2 IADD3 R3, -R3, RZ, RZ ;  /* 0x000000ff0303a210 */ /* 0x000fe40007ffe1ff */
[----:B------:R-:W-:-:S07]  /*6a20*/  @!P1 LOP3.LUT R3, RZ, R9, RZ, 0x33, !PT ;  /* 0x00000009ff039212 */ /* 0x000fce00078e33ff */
.L_x_9740:
[----:B------:R-:W-:Y:S05]  /*6a30*/  BSYNC B0 ;  /* 0x0000000000007941 */ /* 0x000fea0003800000 */
.L_x_9739:
[----:B------:R-:W3:Y:S01]  /*6a40*/  LDL R0, [R1+0x40] ;  /* 0x0000400001007983 */ /* 0x000ee20000100800 */
        /* <DEDUP_REMOVED lines=29> */
[----:B--2---:R-:W-:Y:S02]  /*6c20*/  CS2R R98, SRZ ;  /* 0x0000000000627805 */ /* 0x004fe4000001ff00 */
        /* <DEDUP_REMOVED lines=23> */
[----:B0-----:R-:W-:Y:S02]  /*6da0*/  CS2R R4, SRZ ;  /* 0x0000000000047805 */ /* 0x001fe4000001ff00 */
[----:B------:R-:W-:Y:S02]  /*6db0*/  CS2R R24, SRZ ;  /* 0x0000000000187805 */ /* 0x000fe4000001ff00 */
[----:B------:R-:W-:-:S02]  /*6dc0*/  CS2R R46, SRZ ;  /* 0x00000000002e7805 */ /* 0x000fc4000001ff00 */
[----:B------:R-:W-:Y:S02]  /*6dd0*/  CS2R R44, SRZ ;  /* 0x00000000002c7805 */ /* 0x000fe4000001ff00 */
[----:B------:R-:W-:Y:S02]  /*6de0*/  CS2R R42, SRZ ;  /* 0x00000000002a7805 */ /* 0x000fe4000001ff00 */
[----:B----4-:R-:W-:Y:S02]  /*6df0*/  CS2R R40, SRZ ;  /* 0x0000000000287805 */ /* 0x010fe4000001ff00 */
        /* <DEDUP_REMOVED lines=8> */
[----:B---3--:R-:W-:-:S05]  /*6e80*/  IMAD R0, R0, R3, RZ ;  /* 0x0000000300007224 */ /* 0x008fca00078e02ff */
[----:B------:R0:W-:Y:S01]  /*6e90*/  STL [R1+0xc], R0 ;  /* 0x00000c0001007387 */ /* 0x0001e20000100800 */
[----:B------:R-:W-:-:S04]  /*6ea0*/  VIADDMNMX R172, R0, R3, R172, PT ;  /* 0x0000000300ac7246 */ /* 0x000fc800038001ac */
[----:B------:R-:W-:-:S13]  /*6eb0*/  ISETP.GT.AND P1, PT, R172, R0, PT ;  /* 0x00000000ac00720c */ /* 0x000fda0003f24270 */
[----:B0-----:R-:W-:Y:S05]  /*6ec0*/  @!P1 BRA `(.L_x_9741) ;  /* 0x0000006c00349947 */ /* 0x001fea0003800000 */
[----:B------:R-:W0:Y:S01]  /*6ed0*/  S2R R30, SR_TID.X ;  /* 0x00000000001e7919 */ /* 0x000e220000002100 */
[----:B------:R-:W-:Y:S01]  /*6ee0*/  UMOV UR4, 0xffffffff ;  /* 0xffffffff00047882 */ /* 0x000fe20000000000 */
[----:B0-----:R-:W-:-:S05]  /*6ef0*/  VIADD R30, R30, 0xffffff80 ;  /* 0xffffff801e1e7836 */ /* 0x001fca0000000000 */
[----:B------:R-:W-:-:S04]  /*6f00*/  SHF.R.S32.HI R29, RZ, 0x1f, R30 ;  /* 0x0000001fff1d7819 */ /* 0x000fc8000001141e */
[----:B------:R-:W-:-:S04]  /*6f10*/  LEA.HI R13, R29, R30, RZ, 0x7 ;  /* 0x0000001e1d0d7211 */ /* 0x000fc800078f38ff */
[----:B------:R-:W-:Y:S01]  /*6f20*/  SHF.R.S32.HI R13, RZ, 0x7, R13 ;  /* 0x00000007ff0d7819 */ /* 0x000fe2000001140d */
[----:B------:R-:W-:Y:S06]  /*6f30*/  BRA.DIV UR4, `(.L_x_9742) ;  /* 0x0000013604dc7947 */ /* 0x000fec000b800000 */
[----:B------:R0:W1:Y:S02]  /*6f40*/  SHFL.IDX PT, R14, R13, RZ, 0x1f ;  /* 0x00001fff0d0e7589 */ /* 0x00006400000e0000 */
.L_x_9980:
[----:B-1----:R-:W-:Y:S01]  /*6f50*/  LEA.HI R0, R14, R14, RZ, 0x1 ;  /* 0x0000000e0e007211 */ /* 0x002fe200078f08ff */
[----:B------:R-:W-:Y:S01]  /*6f60*/  VIADD R26, R19, 0x18400 ;  /* 0x00018400131a7836 */ /* 0x000fe20000000000 */
[----:B------:R-:W-:Y:S02]  /*6f70*/  BSSY B6, `(.L_x_9743) ;  /* 0x0000018000067945 */ /* 0x000fe40003800000 */
[----:B------:R-:W-:Y:S02]  /*6f80*/  LOP3.LUT R3, R0, 0x1e, RZ, 0xc0, !PT ;  /* 0x0000001e00037812 */ /* 0x000fe400078ec0ff */
[----:B------:R-:W-:-:S03]  /*6f90*/  LOP3.LUT P0, RZ, R26, 0x1bf, RZ, 0xc0, !PT ;  /* 0x000001bf1aff7812 */ /* 0x000fc6000780c0ff */
[----:B------:R-:W-:-:S04]  /*6fa0*/  IMAD.IADD R3, R14, 0x1, -R3 ;  /* 0x000000010e037824 */ /* 0x000fc800078e0a03 */
[----:B------:R-:W-:-:S05]  /*6fb0*/  IMAD R3, R3, 0x2000, R26 ;  /* 0x0000200003037824 */ /* 0x000fca00078e021a */
[----:B------:R-:W-:-:S04]  /*6fc0*/  SHF.R.U32.HI R3, RZ, 0x4, R3 ;  /* 0x00000004ff037819 */ /* 0x000fc80000011603 */
[----:B------:R-:W-:Y:S01]  /*6fd0*/  LOP3.LUT R24, R3, 0x3fff, RZ, 0xc0, !PT ;  /* 0x00003fff03187812 */ /* 0x000fe200078ec0ff */
[----:B------:R-:W-:Y:S06]  /*6fe0*/  @!P0 BRA `(.L_x_9744) ;  /* 0x0000000000408947 */ /* 0x000fec0003800000 */
[----:B------:R-:W-:Y:S01]  /*6ff0*/  MOV R14, 0x0 ;  /* 0x00000000000e7802 */ /* 0x000fe20000000f00 */
[----:B------:R-:W-:Y:S01]  /*7000*/  ULDC.64 UR4, c[0x4][0xf0] ;  /* 0x01003c0000047ab9 */ /* 0x000fe20000000a00 */
[----:B------:R-:W-:Y:S01]  /*7010*/  ULDC.64 UR6, c[0x4][0xf8] ;  /* 0x01003e0000067ab9 */ /* 0x000fe20000000a00 */
[----:B------:R-:W-:Y:S01]  /*7020*/  IMAD.U32 R4, RZ, RZ, UR4 ;  /* 0x00000004ff047e24 */ /* 0x000fe2000f8e00ff */
[----:B------:R-:W-:Y:S01]  /*7030*/  MOV R8, 0x70 ;  /* 0x0000007000087802 */ /* 0x000fe20000000f00 */
[----:B------:R-:W-:Y:S01]  /*7040*/  IMAD.U32 R5, RZ, RZ, UR5 ;  /* 0x00000005ff057e24 */ /* 0x000fe2000f8e00ff */
[----:B------:R-:W1:Y:S01]  /*7050*/  LDC.64 R14, c[0x4][R14] ;  /* 0x010000000e0e7b82 */ /* 0x000e620000000a00 */
[----:B------:R-:W-:Y:S01]  /*7060*/  ULDC.64 UR4, c[0x4][0x38] ;  /* 0x01000e0000047ab9 */ /* 0x000fe20000000a00 */
[----:B------:R-:W-:Y:S02]  /*7070*/  IMAD.U32 R6, RZ, RZ, UR6 ;  /* 0x00000006ff067e24 */ /* 0x000fe4000f8e00ff */
[----:B------:R-:W-:-:S02]  /*7080*/  IMAD.U32 R7, RZ, RZ, UR7 ;  /* 0x00000007ff077e24 */ /* 0x000fc4000f8e00ff */
[----:B------:R-:W-:Y:S02]  /*7090*/  IMAD.U32 R10, RZ, RZ, UR4 ;  /* 0x00000004ff0a7e24 */ /* 0x000fe4000f8e00ff */
[----:B------:R-:W-:Y:S02]  /*70a0*/  IMAD.U32 R11, RZ, RZ, UR5 ;  /* 0x00000005ff0b7e24 */ /* 0x000fe4000f8e00ff */
[----:B------:R-:W-:Y:S02]  /*70b0*/  IMAD.MOV.U32 R12, RZ, RZ, 0x1 ;  /* 0x00000001ff0c7424 */ /* 0x000fe400078e00ff */
[----:B0-----:R-:W-:-:S07]  /*70c0*/  IMAD.MOV.U32 R13, RZ, RZ, RZ ;  /* 0x000000ffff0d7224 */ /* 0x001fce00078e00ff */
[----:B------:R-:W-:-:S07]  /*70d0*/  LEPC R20, `(.L_x_9744) ;  /* 0x000000001014794e */ /* 0x000fce0000000000 */
[----:B-1---5:R-:W-:Y:S05]  /*70e0*/  CALL.ABS.NOINC R14 ;  /* 0x000000000e007343 */ /* 0x022fea0003c00000 */
.L_x_9744:
[----:B------:R-:W-:Y:S05]  /*70f0*/  BSYNC B6 ;  /* 0x0000000000067941 */ /* 0x000fea0003800000 */
.L_x_9743:
        /* <DEDUP_REMOVED lines=13> */
.L_x_9748:
[----:B--2---:R2:W3:Y:S02]  /*71d0*/  SYNCS.PHASECHK.TRANS64.TRYWAIT P0, [R19+URZ+0x22800], R0 ;  /* 0x02280000130075a7 */ /* 0x0044e4000800017f */
[----:B---3--:R-:W-:Y:S05]  /*71e0*/  @!P0 NANOSLEEP.SYNCS 0x989680 ;  /* 0x009896800000895d */ /* 0x008fea0003900000 */
[----:B------:R-:W3:Y:S02]  /*71f0*/  @!P0 SYNCS.PHASECHK.TRANS64 P0, [R19+URZ+0x22800], R0 ;  /* 0x02280000130085a7 */ /* 0x000ee4000800007f */
[----:B---3--:R-:W-:Y:S05]  /*7200*/  @!P0 BRA `(.L_x_9748) ;  /* 0xfffffffc00f08947 */ /* 0x008fea000383ffff */
.L_x_9747:
[----:B------:R-:W-:Y:S05]  /*7210*/  BSYNC B0 ;  /* 0x0000000000007941 */ /* 0x000fea0003800000 */
.L_x_9746:
[----:B------:R-:W-:Y:S05]  /*7220*/  BRA `(.L_x_9749) ;  /* 0x0000002000e47947 */ /* 0x000fea0003800000 */
.L_x_9745:
[----:B-----5:R-:W-:Y:S01]  /*7230*/  SHF.R.S32.HI R0, RZ, 0x1f, R50 ;  /* 0x0000001fff007819 */ /* 0x020fe20000011432 */
[----:B------:R-:W-:Y:S01]  /*7240*/  ULDC.64 UR4, c[0x0][0x3f8] ;  /* 0x0000fe0000047ab9 */ /* 0x000fe20000000a00 */
[----:B------:R-:W-:Y:S01]  /*7250*/  ULDC.64 UR6, c[0x0][0x408] ;  /* 0x0001020000067ab9 */ /* 0x000fe20000000a00 */
[----:B------:R-:W-:Y:S01]  /*7260*/  LOP3.LUT P0, RZ, R26, 0x3ff, RZ, 0xc0, !PT ;  /* 0x000003ff1aff7812 */ /* 0x000fe2000780c0ff */
[----:B------:R-:W-:Y:S01]  /*7270*/  IMAD.WIDE.U32 R4, R50, UR4, RZ ;  /* 0x0000000432047c25 */ /* 0x000fe2000f8e00ff */
[----:B------:R-:W-:Y:S03]  /*7280*/  BSSY B6, `(.L_x_9750) ;  /* 0x000001f000067945 */ /* 0x000fe60003800000 */
[C---:B------:R-:W-:Y:S02]  /*7290*/  IMAD R3, R0.reuse, UR4, RZ ;  /* 0x0000000400037c24 */ /* 0x040fe4000f8e02ff */
[----:B------:R-:W-:-:S02]  /*72a0*/  IMAD R9, R0, UR6, RZ ;  /* 0x0000000600097c24 */ /* 0x000fc4000f8e02ff */
        /* <DEDUP_REMOVED lines=28> */
.L_x_9751:
[----:B------:R-:W-:Y:S05]  /*7470*/  BSYNC B6 ;  /* 0x0000000000067941 */ /* 0x000fea0003800000 */
.L_x_9750:
[----:B------:R-:W-:Y:S01]  /*7480*/  ULDC.U8 UR4, c[0x0][0x410] ;  /* 0x0001040000047ab9 */ /* 0x000fe20000000000 */
[----:B------:R-:W-:Y:S01]  /*7490*/  BSSY B0, `(.L_x_9752) ;  /* 0x000020a000007945 */ /* 0x000fe20003800000 */
[----:B------:R-:W-:Y:S01]  /*74a0*/  ISETP.NE.AND P0, PT, RZ, UR4, PT ;  /* 0x00000004ff007c0c */ /* 0x000fe2000bf05270 */
[----:B------:R-:W-:-:S12]  /*74b0*/  IMAD R4, R49, 0x80, R204 ;  /* 0x0000008031047824 */ /* 0x000fd800078e02cc */
[----:B------:R-:W-:Y:S05]  /*74c0*/  @!P0 BRA `(.L_x_9753) ;  /* 0x0000001000208947 */ /* 0x000fea0003800000 */
[----:B------:R-:W-:-:S03]  /*74d0*/  UMOV UR4, 0xffffffff ;  /* 0xffffffff00047882 */ /* 0x000fc60000000000 */
[----:B------:R-:W-:Y:S05]  /*74e0*/  BRA.DIV UR4, `(.L_x_9754) ;  /* 0x0000013204947947 */ /* 0x000fea000b800000 */
[----:B------:R1:W2:Y:S04]  /*74f0*/  SHFL.IDX PT, R0, R27, RZ, 0x1c1f ;  /* 0x001c1fff1b007589 */ /* 0x0002a800000e0000 */
[----:B------:R1:W3:Y:S04]  /*7500*/  SHFL.IDX PT, R3, R26, RZ, 0x1c1f ;  /* 0x001c1fff1a037589 */ /* 0x0002e800000e0000 */
[----:B------:R-:W4:Y:S04]  /*7510*/  SHFL.IDX PT, R25, R25, RZ, 0x1c1f ;  /* 0x001c1fff19197589 */ /* 0x000f2800000e0000 */
[----:B------:R1:W0:Y:S02]  /*7520*/  SHFL.IDX PT, R20, R28, RZ, 0x1c1f ;  /* 0x001c1fff1c147589 */ /* 0x00022400000e0000 */
.L_x_9986:
[----:B-1----:R-:W5:Y:S01]  /*7530*/  LDL R28, [R1+0x38] ;  /* 0x00003800011c7983 */ /* 0x002f620000100800 */
[----:B------:R-:W-:Y:S01]  /*7540*/  ULDC UR4, c[0x0][0x448] ;  /* 0x0001120000047ab9 */ /* 0x000fe20000000800 */
[----:B------:R-:W-:Y:S01]  /*7550*/  LEA.HI R29, R29, R30, RZ, 0x2 ;  /* 0x0000001e1d1d7211 */ /* 0x000fe200078f10ff */
[----:B------:R-:W-:Y:S01]  /*7560*/  IMAD R26, R48, UR4, RZ ;  /* 0x00000004301a7c24 */ /* 0x000fe2000f8e02ff */
[----:B------:R-:W-:Y:S01]  /*7570*/  BSSY B1, `(.L_x_9755) ;  /* 0x0000021000017945 */ /* 0x000fe20003800000 */
[----:B------:R-:W-:Y:S02]  /*7580*/  CS2R R6, SRZ ;  /* 0x0000000000067805 */ /* 0x000fe4000001ff00 */
[----:B------:R-:W-:Y:S02]  /*7590*/  CS2R R8, SRZ ;  /* 0x0000000000087805 */ /* 0x000fe4000001ff00 */
[----:B------:R-:W-:Y:S02]  /*75a0*/  SHF.R.S32.HI R29, RZ, 0x1f, R29 ;  /* 0x0000001fff1d7819 */ /* 0x000fe4000001141d */
[----:B------:R-:W-:Y:S01]  /*75b0*/  ISETP.GE.AND P0, PT, R4, R26, PT ;  /* 0x0000001a0400720c */ /* 0x000fe20003f06270 */
[----:B------:R-:W-:Y:S01]  /*75c0*/  IMAD R26, R49, -0x80, R26 ;  /* 0xffffff80311a7824 */ /* 0x000fe200078e021a */
[----:B------:R-:W-:-:S02]  /*75d0*/  CS2R R4, SRZ ;  /* 0x0000000000047805 */ /* 0x000fc4000001ff00 */
[----:B-----5:R-:W-:-:S04]  /*75e0*/  LEA.HI R10, R28, R28, RZ, 0x1 ;  /* 0x0000001c1c0a7211 */ /* 0x020fc800078f08ff */
[----:B------:R-:W-:Y:S02]  /*75f0*/  LOP3.LUT R27, R10, 0xfffffffe, RZ, 0xc0, !PT ;  /* 0xfffffffe0a1b7812 */ /* 0x000fe400078ec0ff */
[----:B------:R-:W-:-:S03]  /*7600*/  CS2R R10, SRZ ;  /* 0x00000000000a7805 */ /* 0x000fc6000001ff00 */
[----:B------:R-:W-:Y:S05]  /*7610*/  @P0 BRA `(.L_x_9756) ;  /* 0x0000000000580947 */ /* 0x000fea0003800000 */
[----:B------:R-:W-:Y:S01]  /*7620*/  ULDC UR4, c[0x0][0x3f4] ;  /* 0x0000fd0000047ab9 */ /* 0x000fe20000000800 */
[----:B---3--:R-:W-:Y:S01]  /*7630*/  IMAD.MOV.U32 R4, RZ, RZ, R3 ;  /* 0x000000ffff047224 */ /* 0x008fe200078e0003 */
[----:B------:R-:W-:Y:S01]  /*7640*/  ISETP.GE.AND P2, PT, R22, UR4, PT ;  /* 0x0000000416007c0c */ /* 0x000fe2000bf46270 */
[----:B--2---:R-:W-:Y:S01]  /*7650*/  IMAD.MOV.U32 R5, RZ, RZ, R0 ;  /* 0x000000ffff057224 */ /* 0x004fe200078e0000 */
[C---:B------:R-:W-:Y:S01]  /*7660*/  ISETP.GE.AND P3, PT, R209.reuse, UR4, PT ;  /* 0x00000004d1007c0c */ /* 0x040fe2000bf66270 */
[----:B------:R-:W-:Y:S01]  /*7670*/  IMAD.SHL.U32 R14, R209, 0x2, RZ ;  /* 0x00000002d10e7824 */ /* 0x000fe200078e00ff */
[----:B------:R-:W-:-:S04]  /*7680*/  SHF.R.S32.HI R8, RZ, 0x1f, R209 ;  /* 0x0000001fff087819 */ /* 0x000fc800000114d1 */
[----:B------:R-:W-:-:S05]  /*7690*/  SHF.L.U64.HI R8, R209, 0x1, R8 ;  /* 0x00000001d1087819 */ /* 0x000fca0000010208 */
[----:B------:R-:W-:Y:S02]  /*76a0*/  @!P2 IMAD.WIDE R4, R22, 0x2, R4 ;  /* 0x000000021604a825 */ /* 0x000fe400078e0204 */
[-C--:B------:R-:W-:Y:S02]  /*76b0*/  @!P3 IADD3 R12, P0, R3, R14.reuse, RZ ;  /* 0x0000000e030cb210 */ /* 0x080fe40007f1e0ff */
[----:B0-----:R-:W-:Y:S01]  /*76c0*/  @!P3 IADD3 R14, P1, R20, R14, RZ ;  /* 0x0000000e140eb210 */ /* 0x001fe20007f3e0ff */
[----:B------:R0:W5:Y:S02]  /*76d0*/  @!P2 LD.E.64 R6, desc[UR40][R4.64] ;  /* 0x000000280406a980 */ /* 0x000164000c101b00 */
[--C-:B------:R-:W-:Y:S02]  /*76e0*/  @!P3 IMAD.X R13, R0, 0x1, R8.reuse, P0 ;  /* 0x00000001000db824 */ /* 0x100fe400000e0608 */
[----:B----4-:R-:W-:Y:S01]  /*76f0*/  @!P3 IMAD.X R15, R25, 0x1, R8, P1 ;  /* 0x00000001190fb824 */ /* 0x010fe200008e0608 */
        /* <DEDUP_REMOVED lines=8> */
.L_x_9756:
[----:B------:R-:W-:Y:S05]  /*7780*/  BSYNC B1 ;  /* 0x0000000000017941 */ /* 0x000fea0003800000 */
.L_x_9755:
[----:B-1----:R-:W4:Y:S01]  /*7790*/  LDL R15, [R1+0x14] ;  /* 0x00001400010f7983 */ /* 0x002f220000100800 */
[----:B------:R-:W-:Y:S01]  /*77a0*/  IMAD.IADD R27, R28, 0x1, -R27 ;  /* 0x000000011c1b7824 */ /* 0x000fe200078e0a1b */
[----:B-----5:R-:W-:Y:S01]  /*77b0*/  SHF.R.U64 R32, R6, 0x10, R7 ;  /* 0x0000001006207819 */ /* 0x020fe20000001207 */
[----:B---3--:R-:W-:-:S03]  /*77c0*/  IMAD.MOV.U32 R3, RZ, RZ, R6 ;  /* 0x000000ffff037224 */ /* 0x008fc600078e0006 */
[----:B------:R-:W-:Y:S02]  /*77d0*/  SHF.L.U32 R6, R27, 0x1f, RZ ;  /* 0x0000001f1b067819 */ /* 0x000fe400000006ff */
[----:B------:R-:W-:Y:S02]  /*77e0*/  LEA.HI R29, R29, R204, RZ, 0x3 ;  /* 0x000000cc1d1d7211 */ /* 0x000fe400078f18ff */
[----:B------:R-:W1:Y:S02]  /*77f0*/  SYNCS.PHASECHK.TRANS64.TRYWAIT P0, [R19+URZ+0x22800], R6 ;  /* 0x02280006130075a7 */ /* 0x000e64000800017f */
[----:B------:R-:W-:Y:S01]  /*7800*/  LOP3.LUT R29, R29, 0xfffffff8, RZ, 0xc0, !PT ;  /* 0xfffffff81d1d7812 */ /* 0x000fe200078ec0ff */
[----:B------:R-:W-:-:S04]  /*7810*/  IMAD.MOV.U32 R12, RZ, RZ, R7 ;  /* 0x000000ffff0c7224 */ /* 0x000fc800078e0007 */
[----:B------:R-:W-:-:S04]  /*7820*/  IMAD.IADD R29, R204, 0x1, -R29 ;  /* 0x00000001cc1d7824 */ /* 0x000fc800078e0a1d */
[C---:B--2---:R-:W-:Y:S01]  /*7830*/  IMAD.SHL.U32 R0, R29.reuse, 0x40, RZ ;  /* 0x000000401d007824 */ /* 0x044fe200078e00ff */
[----:B------:R-:W-:Y:S02]  /*7840*/  LOP3.LUT P2, RZ, R29, 0x4, RZ, 0xc0, !PT ;  /* 0x000000041dff7812 */ /* 0x000fe4000784c0ff */
[----:B------:R-:W-:Y:S02]  /*7850*/  PRMT R29, R3, 0x5410, R12 ;  /* 0x00005410031d7816 */ /* 0x000fe4000000000c */
[----:B------:R-:W-:-:S04]  /*7860*/  LOP3.LUT R3, R0, 0x1c0, RZ, 0xc0, !PT ;  /* 0x000001c000037812 */ /* 0x000fc800078ec0ff */
[----:B------:R-:W-:Y:S02]  /*7870*/  LOP3.LUT R0, R3, 0x18, R16, 0xf8, !PT ;  /* 0x0000001803007812 */ /* 0x000fe400078ef810 */
[----:B------:R-:W-:-:S04]  /*7880*/  SHF.R.U32.HI R3, RZ, 0x3, R3 ;  /* 0x00000003ff037819 */ /* 0x000fc80000011603 */
[----:B------:R-:W-:Y:S01]  /*7890*/  LOP3.LUT R0, R0, R3, RZ, 0x3c, !PT ;  /* 0x0000000300007212 */ /* 0x000fe200078e3cff */
[----:B------:R-:W-:Y:S01]  /*78a0*/  IMAD.MOV.U32 R30, RZ, RZ, R8 ;  /* 0x000000ffff1e7224 */ /* 0x000fe200078e0008 */
[----:B0-----:R-:W-:Y:S01]  /*78b0*/  SHF.R.U32.HI R13, RZ, 0x10, R7 ;  /* 0x00000010ff0d7819 */ /* 0x001fe20000011607 */
[--C-:B------:R-:W-:Y:S01]  /*78c0*/  IMAD.MOV.U32 R7, RZ, RZ, R5.reuse ;  /* 0x000000ffff077224 */ /* 0x100fe200078e0005 */
[----:B------:R-:W-:Y:S02]  /*78d0*/  MOV R28, R4 ;  /* 0x00000004001c7202 */ /* 0x000fe40000000f00 */
[----:B------:R-:W-:Y:S01]  /*78e0*/  SHF.R.U64 R33, R4, 0x10, R5 ;  /* 0x0000001004217819 */ /* 0x000fe20000001205 */
[----:B------:R-:W-:Y:S01]  /*78f0*/  IMAD.MOV.U32 R4, RZ, RZ, R9 ;  /* 0x000000ffff047224 */ /* 0x000fe200078e0009 */
[----:B------:R-:W-:Y:S01]  /*7900*/  SHF.R.U32.HI R14, RZ, 0x10, R5 ;  /* 0x00000010ff0e7819 */ /* 0x000fe20000011605 */
[----:B------:R-:W-:Y:S01]  /*7910*/  IMAD.MOV.U32 R31, RZ, RZ, R10 ;  /* 0x000000ffff1f7224 */ /* 0x000fe200078e000a */
[----:B------:R-:W-:Y:S01]  /*7920*/  SHF.R.U64 R35, R8, 0x10, R9 ;  /* 0x0000001008237819 */ /* 0x000fe20000001209 */
[--C-:B------:R-:W-:Y:S01]  /*7930*/  IMAD.MOV.U32 R5, RZ, RZ, R11.reuse ;  /* 0x000000ffff057224 */ /* 0x100fe200078e000b */
[----:B------:R-:W-:-:S02]  /*7940*/  SHF.R.U64 R34, R10, 0x10, R11 ;  /* 0x000000100a227819 */ /* 0x000fc4000000120b */
[----:B------:R-:W-:Y:S01]  /*7950*/  SHF.R.U32.HI R8, RZ, 0x10, R9 ;  /* 0x00000010ff087819 */ /* 0x000fe20000011609 */
[----:B------:R-:W-:Y:S01]  /*7960*/  BSSY B1, `(.L_x_9757) ;  /* 0x000000f000017945 */ /* 0x000fe20003800000 */
[----:B------:R-:W-:Y:S02]  /*7970*/  SHF.R.U32.HI R10, RZ, 0x10, R11 ;  /* 0x00000010ff0a7819 */ /* 0x000fe4000001160b */
[----:B------:R-:W-:Y:S02]  /*7980*/  VIMNMX R9, R26, 0x80, PT ;  /* 0x000000801a097848 */ /* 0x000fe40003fe0100 */
[----:B------:R-:W-:Y:S02]  /*7990*/  PRMT R30, R30, 0x5410, R4 ;  /* 0x000054101e1e7816 */ /* 0x000fe40000000004 */
[----:B------:R-:W-:Y:S02]  /*79a0*/  PRMT R32, R32, 0x5410, R13 ;  /* 0x0000541020207816 */ /* 0x000fe4000000000d */
[----:B------:R-:W-:-:S02]  /*79b0*/  PRMT R28, R28, 0x5410, R7 ;  /* 0x000054101c1c7816 */ /* 0x000fc40000000007 */
[----:B------:R-:W-:Y:S02]  /*79c0*/  PRMT R33, R33, 0x5410, R14 ;  /* 0x0000541021217816 */ /* 0x000fe4000000000e */
[----:B------:R-:W-:Y:S02]  /*79d0*/  PRMT R31, R31, 0x5410, R5 ;  /* 0x000054101f1f7816 */ /* 0x000fe40000000005 */
[----:B------:R-:W-:Y:S02]  /*79e0*/  PRMT R34, R34, 0x5410, R10 ;  /* 0x0000541022227816 */ /* 0x000fe4000000000a */
[----:B------:R-:W-:Y:S01]  /*79f0*/  ISETP.GE.AND P1, PT, R204, R9, PT ;  /* 0x00000009cc00720c */ /* 0x000fe20003f26270 */
[----:B----4-:R-:W-:-:S04]  /*7a00*/  IMAD R0, R15, 0x200, R0 ;  /* 0x000002000f007824 */ /* 0x010fc800078e0200 */
[----:B------:R-:W-:-:S04]  /*7a10*/  IMAD R3, R0, 0x2, R19 ;  /* 0x0000000200037824 */ /* 0x000fc800078e0213 */
[C---:B------:R-:W-:Y:S02]  /*7a20*/  VIADD R4, R3.reuse, 0x18400 ;  /* 0x0001840003047836 */ /* 0x040fe40000000000 */
[----:B------:R-:W-:Y:S01]  /*7a30*/  VIADD R0, R3, 0x18440 ;  /* 0x0001844003007836 */ /* 0x000fe20000000000 */
[----:B-1----:R-:W-:Y:S06]  /*7a40*/  @!P0 BRA `(.L_x_9758) ;  /* 0x0000012c00b08947 */ /* 0x002fec0003800000 */
.L_x_9987:
[----:B------:R-:W-:Y:S05]  /*7a50*/  BSYNC B1 ;  /* 0x0000000000017941 */ /* 0x000fea0003800000 */
.L_x_9757:
        /* <DEDUP_REMOVED lines=19> */
[----:B------:R-:W-:Y:S01]  /*7b90*/  FMUL.FTZ R4, R4, R13 ;  /* 0x0000000d04047220 */ /* 0x000fe20000410000 */
[--C-:B------:R-:W-:Y:S02]  /*7ba0*/  HADD2.F32 R11, -RZ, R6.reuse.H0_H0 ;  /* 0x20000006ff0b7230 */ /* 0x100fe40000004100 */
[----:B------:R-:W-:Y:S02]  /*7bb0*/  HADD2.F32 R12, -RZ, R7.H0_H0 ;  /* 0x20000007ff0c7230 */ /* 0x000fe40000004100 */
[C---:B------:R-:W-:Y:S01]  /*7bc0*/  FFMA.FTZ R26, R8.reuse, R15, R4 ;  /* 0x0000000f081a7223 */ /* 0x040fe20000010004 */
[C---:B------:R-:W-:Y:S01]  /*7bd0*/  FMUL.FTZ R25, R5.reuse, R20 ;  /* 0x0000001405197220 */ /* 0x040fe20000410000 */
[----:B------:R-:W-:Y:S01]  /*7be0*/  FFMA.FTZ R21, R8, R13, -R21 ;  /* 0x0000000d08157223 */ /* 0x000fe20000010815 */
        /* <DEDUP_REMOVED lines=13> */
[-C--:B------:R-:W-:Y:S01]  /*7cc0*/  FMUL.FTZ R20, R7, R5.reuse ;  /* 0x0000000507147220 */ /* 0x080fe20000410000 */
[----:B------:R-:W-:Y:S01]  /*7cd0*/  FFMA.FTZ R15, R11, R8, R15 ;  /* 0x000000080b0f7223 */ /* 0x000fe2000001000f */
[----:B------:R-:W-:Y:S01]  /*7ce0*/  FFMA.FTZ R7, R12, R5, -R27 ;  /* 0x000000050c077223 */ /* 0x000fe2000001081b */
[----:B------:R-:W-:Y:S01]  /*7cf0*/  F2FP.F16.F32.PACK_AB R4, R26, R21 ;  /* 0x000000151a04723e */ /* 0x000fe200000000ff */
[----:B------:R-:W-:Y:S01]  /*7d00*/  FFMA.FTZ R20, R12, R13, R20 ;  /* 0x0000000d0c147223 */ /* 0x000fe20000010014 */
[----:B------:R-:W-:Y:S02]  /*7d10*/  F2FP.F16.F32.PACK_AB R5, R10, R25 ;  /* 0x000000190a05723e */ /* 0x000fe400000000ff */
[----:B------:R-:W-:-:S02]  /*7d20*/  F2FP.F16.F32.PACK_AB R6, R15, R6 ;  /* 0x000000060f06723e */ /* 0x000fc400000000ff */
[----:B------:R-:W-:-:S05]  /*7d30*/  F2FP.F16.F32.PACK_AB R7, R20, R7 ;  /* 0x000000071407723e */ /* 0x000fca00000000ff */
[----:B------:R1:W-:Y:S02]  /*7d40*/  STS.128 [R3+0x18400], R4 ;  /* 0x0184000403007388 */ /* 0x0003e40000000c00 */
.L_x_9762:
[----:B------:R-:W-:Y:S05]  /*7d50*/  BSYNC B2 ;  /* 0x0000000000027941 */ /* 0x000fea0003800000 */
.L_x_9761:
        /* <DEDUP_REMOVED lines=38> */
[----:B------:R2:W-:Y:S02]  /*7fc0*/  STS.128 [R0], R4 ;  /* 0x0000000400007388 */ /* 0x0005e40000000c00 */
.L_x_9760:
[----:B------:R-:W-:Y:S05]  /*7fd0*/  BSYNC B1 ;  /* 0x0000000000017941 */ /* 0x000fea0003800000 */
.L_x_9759:
[----:B-12---:R-:W-:-:S04]  /*7fe0*/  IADD3 R4, R204, 0x40, RZ ;  /* 0x00000040cc047810 */ /* 0x006fc80007ffe0ff */
[----:B------:R-:W-:-:S13]  /*7ff0*/  ISETP.GE.AND P0, PT, R4, R9, PT ;  /* 0x000000090400720c */ /* 0x000fda0003f06270 */
        /* <DEDUP_REMOVED lines=8> */
[--C-:B------:R-:W-:Y:S02]  /*8080*/  HADD2.F32 R20, -RZ, R31.reuse.H0_H0 ;  /* 0x2000001fff147230 */ /* 0x100fe40000004100 */
[----:B------:R-:W-:Y:S02]  /*8090*/  HADD2.F32 R25, -RZ, R34.H0_H0 ;  /* 0x20000022ff197230 */ /* 0x000fe40000004100 */
[----:B------:R-:W-:Y:S02]  /*80a0*/  HADD2.F32 R21, -RZ, R32.H0_H0 ;  /* 0x20000020ff157230 */ /* 0x000fe40000004100 */
[----:B------:R-:W-:Y:S02]  /*80b0*/  HADD2.F32 R26, -RZ, R31.H1_H1 ;  /* 0x3000001fff1a7230 */ /* 0x000fe40000004100 */
[----:B------:R-:W-:-:S02]  /*80c0*/  HADD2.F32 R27, -RZ, R34.H1_H1 ;  /* 0x30000022ff1b7230 */ /* 0x000fc40000004100 */
[--C-:B0-----:R-:W-:Y:S02]  /*80d0*/  HADD2.F32 R8, -RZ, R4.reuse.H0_H0 ;  /* 0x20000004ff087230 */ /* 0x101fe40000004100 */
[----:B------:R-:W-:Y:S02]  /*80e0*/  HADD2.F32 R4, -RZ, R4.H1_H1 ;  /* 0x30000004ff047230 */ /* 0x000fe40000004100 */
[--C-:B------:R-:W-:Y:S02]  /*80f0*/  HADD2.F32 R9, -RZ, R5.reuse.H0_H0 ;  /* 0x20000005ff097230 */ /* 0x100fe40000004100 */
[----:B------:R-:W-:Y:S02]  /*8100*/  HADD2.F32 R5, -RZ, R5.H1_H1 ;  /* 0x30000005ff057230 */ /* 0x000fe40000004100 */
[-C--:B------:R-:W-:Y:S01]  /*8110*/  FMUL.FTZ R13, R20, R4.reuse ;  /* 0x00000004140d7220 */ /* 0x080fe20000410000 */
        /* <DEDUP_REMOVED lines=26> */
.L_x_9765:
[----:B------:R-:W-:Y:S05]  /*82c0*/  BSYNC B1 ;  /* 0x0000000000017941 */ /* 0x000fea0003800000 */
.L_x_9764:
[----:B------:R-:W-:Y:S05]  /*82d0*/  @P1 BRA `(.L_x_9763) ;  /* 0x0000001000941947 */ /* 0x000fea0003800000 */
[----:B01----:R-:W0:Y:S01]  /*82e0*/  LDS.128 R4, [R0+0x2000] ;  /* 0x0020000000047984 */ /* 0x003e220000000c00 */
[----:B------:R-:W-:Y:S02]  /*82f0*/  HADD2.F32 R15, -RZ, R30.H0_H0 ;  /* 0x2000001eff0f7230 */ /* 0x000fe40000004100 */
[----:B------:R-:W-:Y:S02]  /*8300*/  HADD2.F32 R13, -RZ, R28.H0_H0 ;  /* 0x2000001cff0d7230 */ /* 0x000fe40000004100 */
[----:B------:R-:W-:Y:S02]  /*8310*/  HADD2.F32 R26, -RZ, R35.H0_H0 ;  /* 0x20000023ff1a7230 */ /* 0x000fe40000004100 */
[----:B------:R-:W-:Y:S02]  /*8320*/  HADD2.F32 R20, -RZ, R33.H0_H0 ;  /* 0x20000021ff147230 */ /* 0x000fe40000004100 */
[----:B------:R-:W-:Y:S02]  /*8330*/  HADD2.F32 R21, -RZ, R30.H1_H1 ;  /* 0x3000001eff157230 */ /* 0x000fe40000004100 */
[----:B0-----:R-:W-:-:S02]  /*8340*/  HADD2.F32 R3, -RZ, R4.H0_H0 ;  /* 0x20000004ff037230 */ /* 0x001fc40000004100 */
[----:B------:R-:W-:Y:S02]  /*8350*/  HADD2.F32 R4, -RZ, R4.H1_H1 ;  /* 0x30000004ff047230 */ /* 0x000fe40000004100 */
[--C-:B------:R-:W-:Y:S02]  /*8360*/  HADD2.F32 R8, -RZ, R5.reuse.H0_H0 ;  /* 0x20000005ff087230 */ /* 0x100fe40000004100 */
[----:B------:R-:W-:Y:S02]  /*8370*/  HADD2.F32 R5, -RZ, R5.H1_H1 ;  /* 0x30000005ff057230 */ /* 0x000fe40000004100 */
[-C--:B------:R-:W-:Y:S01]  /*8380*/  FMUL.FTZ R12, R15, R4.reuse ;  /* 0x000000040f0c7220 */ /* 0x080fe20000410000 */
[C---:B------:R-:W-:Y:S01]  /*8390*/  FMUL.FTZ R14, R13.reuse, R4 ;  /* 0x000000040d0e7220 */ /* 0x040fe20000410000 */
[----:B------:R-:W-:Y:S02]  /*83a0*/  HADD2.F32 R9, -RZ, R6.H0_H0 ;  /* 0x20000006ff097230 */ /* 0x000fe40000004100 */
[----:B------:R-:W-:Y:S01]  /*83b0*/  FMUL.FTZ R11, R26, R5 ;  /* 0x000000051a0b7220 */ /* 0x000fe20000410000 */
[-C--:B------:R-:W-:Y:S01]  /*83c0*/  FFMA.FTZ R4, R13, R3.reuse, -R12 ;  /* 0x000000030d047223 */ /* 0x080fe2000001080c */
[----:B------:R-:W-:Y:S01]  /*83d0*/  FFMA.FTZ R3, R15, R3, R14 ;  /* 0x000000030f037223 */ /* 0x000fe2000001000e */
[----:B------:R-:W-:-:S02]  /*83e0*/  HADD2.F32 R10, -RZ, R7.H0_H0 ;  /* 0x20000007ff0a7230 */ /* 0x000fc40000004100 */
[C---:B------:R-:W-:Y:S01]  /*83f0*/  FMUL.FTZ R13, R20.reuse, R5 ;  /* 0x00000005140d7220 */ /* 0x040fe20000410000 */
[----:B------:R-:W-:Y:S02]  /*8400*/  HADD2.F32 R15, -RZ, R28.H1_H1 ;  /* 0x3000001cff0f7230 */ /* 0x000fe40000004100 */
[-C--:B------:R-:W-:Y:S01]  /*8410*/  FFMA.FTZ R5, R20, R8.reuse, -R11 ;  /* 0x0000000814057223 */ /* 0x080fe2000001080b */
[----:B------:R-:W-:Y:S02]  /*8420*/  HADD2.F32 R6, -RZ, R6.H1_H1 ;  /* 0x30000006ff067230 */ /* 0x000fe40000004100 */
[----:B------:R-:W-:Y:S01]  /*8430*/  FFMA.FTZ R8, R26, R8, R13 ;  /* 0x000000081a087223 */ /* 0x000fe2000001000d */
[----:B------:R-:W-:Y:S01]  /*8440*/  HADD2.F32 R7, -RZ, R7.H1_H1 ;  /* 0x30000007ff077230 */ /* 0x000fe20000004100 */
[----:B------:R-:W-:Y:S01]  /*8450*/  F2FP.F16.F32.PACK_AB R4, R3, R4 ;  /* 0x000000040304723e */ /* 0x000fe200000000ff */
[----:B------:R-:W-:Y:S02]  /*8460*/  HADD2.F32 R28, -RZ, R35.H1_H1 ;  /* 0x30000023ff1c7230 */ /* 0x000fe40000004100 */
[----:B------:R-:W-:Y:S01]  /*8470*/  FMUL.FTZ R12, R21, R6 ;  /* 0x00000006150c7220 */ /* 0x000fe20000410000 */
[----:B------:R-:W-:-:S02]  /*8480*/  HADD2.F32 R20, -RZ, R33.H1_H1 ;  /* 0x30000021ff147230 */ /* 0x000fc40000004100 */
[C---:B------:R-:W-:Y:S01]  /*8490*/  FMUL.FTZ R14, R15.reuse, R6 ;  /* 0x000000060f0e7220 */ /* 0x040fe20000410000 */
[----:B------:R-:W-:Y:S01]  /*84a0*/  F2FP.F16.F32.PACK_AB R5, R8, R5 ;  /* 0x000000050805723e */ /* 0x000fe200000000ff */
[----:B------:R-:W-:Y:S01]  /*84b0*/  FMUL.FTZ R11, R28, R7 ;  /* 0x000000071c0b7220 */ /* 0x000fe20000410000 */
[----:B------:R-:W-:Y:S01]  /*84c0*/  FFMA.FTZ R6, R15, R9, -R12 ;  /* 0x000000090f067223 */ /* 0x000fe2000001080c */
[C---:B------:R-:W-:Y:S01]  /*84d0*/  FMUL.FTZ R13, R20.reuse, R7 ;  /* 0x00000007140d7220 */ /* 0x040fe20000410000 */
[----:B------:R-:W-:Y:S01]  /*84e0*/  FFMA.FTZ R9, R21, R9, R14 ;  /* 0x0000000915097223 */ /* 0x000fe2000001000e */
[-C--:B------:R-:W-:Y:S02]  /*84f0*/  FFMA.FTZ R7, R20, R10.reuse, -R11 ;  /* 0x0000000a14077223 */ /* 0x080fe4000001080b */
[----:B------:R-:W-:Y:S02]  /*8500*/  FFMA.FTZ R10, R28, R10, R13 ;  /* 0x0000000a1c0a7223 */ /* 0x000fe4000001000d */
[----:B------:R-:W-:-:S03]  /*8510*/  F2FP.F16.F32.PACK_AB R6, R9, R6 ;  /* 0x000000060906723e */ /* 0x000fc600000000ff */
[----:B------:R-:W-:-:S05]  /*8520*/  F2FP.F16.F32.PACK_AB R7, R10, R7 ;  /* 0x000000070a07723e */ /* 0x000fca00000000ff */
[----:B------:R2:W-:Y:S01]  /*8530*/  STS.128 [R0+0x2000], R4 ;  /* 0x0020000400007388 */ /* 0x0005e20000000c00 */
[----:B------:R-:W-:Y:S05]  /*8540*/  BRA `(.L_x_9763) ;  /* 0x0000000c00f87947 */ /* 0x000fea0003800000 */
.L_x_9753:
[----:B------:R-:W-:-:S03]  /*8550*/  UMOV UR4, 0xffffffff ;  /* 0xffffffff00047882 */ /* 0x000fc60000000000 */
[----:B------:R-:W-:Y:S05]  /*8560*/  BRA.DIV UR4, `(.L_x_9766) ;  /* 0x0000012204fc7947 */ /* 0x000fea000b800000 */
[----:B------:R1:W2:Y:S04]  /*8570*/  SHFL.IDX PT, R0, R27, RZ, 0x1c1f ;  /* 0x001c1fff1b007589 */ /* 0x0002a800000e0000 */
[----:B------:R1:W3:Y:S04]  /*8580*/  SHFL.IDX PT, R3, R26, RZ, 0x1c1f ;  /* 0x001c1fff1a037589 */ /* 0x0002e800000e0000 */
[----:B------:R1:W4:Y:S04]  /*8590*/  SHFL.IDX PT, R20, R25, RZ, 0x1c1f ;  /* 0x001c1fff19147589 */ /* 0x00032800000e0000 */
[----:B------:R1:W0:Y:S02]  /*85a0*/  SHFL.IDX PT, R14, R28, RZ, 0x1c1f ;  /* 0x001c1fff1c0e7589 */ /* 0x00022400000e0000 */
.L_x_9993:
        /* <DEDUP_REMOVED lines=10> */
[----:B-1----:R-:W-:Y:S01]  /*8650*/  IMAD.IADD R26, R6, 0x1, -R5 ;  /* 0x00000001061a7824 */ /* 0x002fe200078e0a05 */
        /* <DEDUP_REMOVED lines=8> */
[-C--:B---3--:R-:W-:Y:S02]  /*86e0*/  IADD3 R12, P0, R3, R15.reuse, RZ ;  /* 0x0000000f030c7210 */ /* 0x088fe40007f1e0ff */
[----:B0-----:R-:W-:-:S03]  /*86f0*/  IADD3 R14, P1, R14, R15, RZ ;  /* 0x0000000f0e0e7210 */ /* 0x001fc60007f3e0ff */
[--C-:B--2---:R-:W-:Y:S02]  /*8700*/  IMAD.X R13, R0, 0x1, R5.reuse, P0 ;  /* 0x00000001000d7824 */ /* 0x104fe400000e0605 */
[----:B----4-:R-:W-:Y:S01]  /*8710*/  IMAD.X R15, R20, 0x1, R5, P1 ;  /* 0x00000001140f7824 */ /* 0x010fe200008e0605 */
[----:B------:R-:W-:Y:S01]  /*8720*/  CS2R R4, SRZ ;  /* 0x0000000000047805 */ /* 0x000fe2000001ff00 */
[----:B------:R-:W-:Y:S06]  /*8730*/  @P2 BRA `(.L_x_9768) ;  /* 0x0000000000082947 */ /* 0x000fec0003800000 */
[----:B------:R1:W5:Y:S04]  /*8740*/  LD.E.128 R4, desc[UR40][R12.64] ;  /* 0x000000280c047980 */ /* 0x000368000c101d00 */
[----:B------:R1:W5:Y:S02]  /*8750*/  LD.E.128 R8, desc[UR40][R14.64] ;  /* 0x000000280e087980 */ /* 0x000364000c101d00 */
.L_x_9768:
[----:B------:R-:W-:Y:S05]  /*8760*/  BSYNC B1 ;  /* 0x0000000000017941 */ /* 0x000fea0003800000 */
.L_x_9767:
[----:B------:R-:W4:Y:S01]  /*8770*/  SYNCS.PHASECHK.TRANS64.TRYWAIT P1, [R19+URZ+0x22800], R26 ;  /* 0x0228001a130075a7 */ /* 0x000f22000802017f */
[----:B-----5:R-:W-:Y:S01]  /*8780*/  IMAD.MOV.U32 R37, RZ, RZ, R4 ;  /* 0x000000ffff257224 */ /* 0x020fe200078e0004 */
[--C-:B------:R-:W-:Y:S01]  /*8790*/  SHF.R.U64 R41, R4, 0x10, R5.reuse ;  /* 0x0000001004297819 */ /* 0x100fe20000001205 */
[--C-:B--2---:R-:W-:Y:S01]  /*87a0*/  IMAD.MOV.U32 R0, RZ, RZ, R5.reuse ;  /* 0x000000ffff007224 */ /* 0x104fe200078e0005 */
[----:B-1----:R-:W-:Y:S01]  /*87b0*/  SHF.R.U32.HI R12, RZ, 0x10, R5 ;  /* 0x00000010ff0c7819 */ /* 0x002fe20000011605 */
[----:B------:R-:W-:Y:S01]  /*87c0*/  IMAD.MOV.U32 R38, RZ, RZ, R6 ;  /* 0x000000ffff267224 */ /* 0x000fe200078e0006 */
[----:B------:R-:W-:Y:S01]  /*87d0*/  SHF.R.U64 R42, R6, 0x10, R7 ;  /* 0x00000010062a7819 */ /* 0x000fe20000001207 */
[----:B------:R-:W-:Y:S01]  /*87e0*/  IMAD.MOV.U32 R39, RZ, RZ, R8 ;  /* 0x000000ffff277224 */ /* 0x000fe200078e0008 */
[----:B------:R-:W-:Y:S01]  /*87f0*/  SHF.R.U64 R43, R8, 0x10, R9 ;  /* 0x00000010082b7819 */ /* 0x000fe20000001209 */
[----:B------:R-:W-:Y:S01]  /*8800*/  IMAD.MOV.U32 R4, RZ, RZ, R7 ;  /* 0x000000ffff047224 */ /* 0x000fe200078e0007 */
[--C-:B------:R-:W-:Y:S01]  /*8810*/  SHF.R.U32.HI R8, RZ, 0x10, R9.reuse ;  /* 0x00000010ff087819 */ /* 0x100fe20000011609 */
[----:B------:R-:W-:Y:S01]  /*8820*/  IMAD.MOV.U32 R5, RZ, RZ, R9 ;  /* 0x000000ffff057224 */ /* 0x000fe200078e0009 */
[----:B------:R-:W-:Y:S01]  /*8830*/  VIMNMX R21, R21, 0x80, PT ;  /* 0x0000008015157848 */ /* 0x000fe20003fe0100 */
[----:B------:R-:W-:Y:S01]  /*8840*/  IMAD.MOV.U32 R40, RZ, RZ, R10 ;  /* 0x000000ffff287224 */ /* 0x000fe200078e000a */
[----:B------:R-:W-:Y:S01]  /*8850*/  SHF.R.U32.HI R7, RZ, 0x10, R7 ;  /* 0x00000010ff077819 */ /* 0x000fe20000011607 */
[--C-:B------:R-:W-:Y:S01]  /*8860*/  IMAD.MOV.U32 R6, RZ, RZ, R11.reuse ;  /* 0x000000ffff067224 */ /* 0x100fe200078e000b */
[----:B---3--:R-:W1:Y:S01]  /*8870*/  LDC R3, c[0x0][0x3f4] ;  /* 0x0000fd00ff037b82 */ /* 0x008e620000000800 */
[--C-:B------:R-:W-:Y:S01]  /*8880*/  SHF.R.U64 R44, R10, 0x10, R11.reuse ;  /* 0x000000100a2c7819 */ /* 0x100fe2000000120b */
[----:B------:R-:W-:Y:S01]  /*8890*/  BSSY B1, `(.L_x_9769) ;  /* 0x0000010000017945 */ /* 0x000fe20003800000 */
[----:B------:R-:W-:-:S02]  /*88a0*/  SHF.R.U32.HI R9, RZ, 0x10, R11 ;  /* 0x00000010ff097819 */ /* 0x000fc4000001160b */
[----:B0-----:R-:W-:Y:S02]  /*88b0*/  IADD3 R13, R204, 0x40, RZ ;  /* 0x00000040cc0d7810 */ /* 0x001fe40007ffe0ff */
        /* <DEDUP_REMOVED lines=8> */
[C---:B-1----:R-:W-:Y:S01]  /*8940*/  ISETP.GE.AND P0, PT, R16.reuse, R3, PT ;  /* 0x000000031000720c */ /* 0x042fe20003f06270 */
[----:B------:R-:W-:-:S03]  /*8950*/  IMAD.IADD R0, R16, 0x1, R3 ;  /* 0x0000000110007824 */ /* 0x000fc600078e0203 */
[-C--:B------:R-:W-:Y:S02]  /*8960*/  ISETP.GE.OR P2, PT, R204, R21.reuse, P0 ;  /* 0x00000015cc00720c */ /* 0x080fe40000746670 */
[----:B------:R-:W-:Y:S01]  /*8970*/  ISETP.GE.OR P0, PT, R13, R21, P0 ;  /* 0x000000150d00720c */ /* 0x000fe20000706670 */
[----:B----4-:R-:W-:-:S12]  /*8980*/  @!P1 BRA `(.L_x_9770) ;  /* 0x0000012000649947 */ /* 0x010fd80003800000 */
.L_x_9994:
[----:B------:R-:W-:Y:S05]  /*8990*/  BSYNC B1 ;  /* 0x0000000000017941 */ /* 0x000fea0003800000 */
.L_x_9769:
[----:B------:R-:W-:Y:S01]  /*89a0*/  BSSY B1, `(.L_x_9771) ;  /* 0x000005f000017945 */ /* 0x000fe20003800000 */
[----:B------:R-:W-:-:S03]  /*89b0*/  LOP3.LUT R0, R0, 0x38, RZ, 0xc0, !PT ;  /* 0x0000003800007812 */ /* 0x000fc600078ec0ff */
[----:B------:R-:W-:Y:S05]  /*89c0*/  @P2 BRA `(.L_x_9772) ;  /* 0x0000000400702947 */ /* 0x000fea0003800000 */
[----:B------:R-:W2:Y:S01]  /*89d0*/  LDL R8, [R1+0x14] ;  /* 0x0000140001087983 */ /* 0x000ea20000100800 */
[----:B------:R-:W-:Y:S01]  /*89e0*/  LEA.HI R29, R29, R30, RZ, 0x2 ;  /* 0x0000001e1d1d7211 */ /* 0x000fe200078f10ff */
[----:B0-----:R-:W-:Y:S02]  /*89f0*/  HADD2.F32 R26, -RZ, R37.H0_H0 ;  /* 0x20000025ff1a7230 */ /* 0x001fe40000004100 */
[----:B------:R-:W-:Y:S01]  /*8a00*/  HADD2.F32 R28, -RZ, R39.H0_H0 ;  /* 0x20000027ff1c7230 */ /* 0x000fe20000004100 */
[----:B------:R-:W-:Y:S01]  /*8a10*/  SHF.R.S32.HI R29, RZ, 0x1f, R29 ;  /* 0x0000001fff1d7819 */ /* 0x000fe2000001141d */
[----:B------:R-:W-:-:S03]  /*8a20*/  HADD2.F32 R27, -RZ, R43.H0_H0 ;  /* 0x2000002bff1b7230 */ /* 0x000fc60000004100 */
[----:B------:R-:W-:-:S04]  /*8a30*/  LEA.HI R29, R29, R204, RZ, 0x3 ;  /* 0x000000cc1d1d7211 */ /* 0x000fc800078f18ff */
[----:B------:R-:W-:-:S05]  /*8a40*/  LOP3.LUT R29, R29, 0xfffffff8, RZ, 0xc0, !PT ;  /* 0xfffffff81d1d7812 */ /* 0x000fca00078ec0ff */
[----:B------:R-:W-:Y:S02]  /*8a50*/  IMAD.IADD R3, R204, 0x1, -R29 ;  /* 0x00000001cc037824 */ /* 0x000fe400078e0a1d */
[----:B------:R-:W-:Y:S02]  /*8a60*/  HADD2.F32 R29, -RZ, R39.H1_H1 ;  /* 0x30000027ff1d7230 */ /* 0x000fe40000004100 */
[----:B------:R-:W-:-:S05]  /*8a70*/  IMAD.SHL.U32 R3, R3, 0x40, RZ ;  /* 0x0000004003037824 */ /* 0x000fca00078e00ff */
[----:B------:R-:W-:-:S04]  /*8a80*/  LOP3.LUT R5, R3, 0x1c0, RZ, 0xc0, !PT ;  /* 0x000001c003057812 */ /* 0x000fc800078ec0ff */
[----:B------:R-:W-:Y:S02]  /*8a90*/  LOP3.LUT R3, R5, 0x38, R16, 0xf8, !PT ;  /* 0x0000003805037812 */ /* 0x000fe400078ef810 */
[----:B------:R-:W-:-:S04]  /*8aa0*/  SHF.R.U32.HI R6, RZ, 0x3, R5 ;  /* 0x00000003ff067819 */ /* 0x000fc80000011605 */
[----:B------:R-:W-:-:S05]  /*8ab0*/  LOP3.LUT R3, R3, R6, RZ, 0x3c, !PT ;  /* 0x0000000603037212 */ /* 0x000fca00078e3cff */
[----:B--2---:R-:W-:Y:S01]  /*8ac0*/  IMAD R4, R8, 0x200, R3 ;  /* 0x0000020008047824 */ /* 0x004fe200078e0203 */
[----:B------:R-:W-:-:S03]  /*8ad0*/  LOP3.LUT R3, R6, R0, R5, 0x1e, !PT ;  /* 0x0000000006037212 */ /* 0x000fc600078e1e05 */
[----:B------:R-:W-:Y:S02]  /*8ae0*/  IMAD R35, R4, 0x2, R19 ;  /* 0x0000000204237824 */ /* 0x000fe400078e0213 */
[----:B------:R-:W-:-:S03]  /*8af0*/  IMAD R8, R8, 0x200, R3 ;  /* 0x0000020008087824 */ /* 0x000fc600078e0203 */
[----:B------:R-:W0:Y:S01]  /*8b00*/  LDS.128 R4, [R35+0x18400] ;  /* 0x0184000023047984 */ /* 0x000e220000000c00 */
[----:B------:R-:W-:-:S05]  /*8b10*/  IMAD R36, R8, 0x2, R19 ;  /* 0x0000000208247824 */ /* 0x000fca00078e0213 */
[----:B------:R-:W1:Y:S01]  /*8b20*/  LDS.128 R8, [R36+0x18400] ;  /* 0x0184000024087984 */ /* 0x000e620000000c00 */
[--C-:B0-----:R-:W-:Y:S02]  /*8b30*/  HADD2.F32 R3, -RZ, R4.reuse.H0_H0 ;  /* 0x20000004ff037230 */ /* 0x101fe40000004100 */
[----:B------:R-:W-:Y:S02]  /*8b40*/  HADD2.F32 R4, -RZ, R4.H1_H1 ;  /* 0x30000004ff047230 */ /* 0x000fe40000004100 */
[----:B------:R-:W-:Y:S02]  /*8b50*/  HADD2.F32 R12, -RZ, R5.H0_H0 ;  /* 0x20000005ff0c7230 */ /* 0x000fe40000004100 */
[--C-:B-1----:R-:W-:Y:S02]  /*8b60*/  HADD2.F32 R15, -RZ, R8.reuse.H0_H0 ;  /* 0x20000008ff0f7230 */ /* 0x102fe40000004100 */
[----:B------:R-:W-:Y:S02]  /*8b70*/  HADD2.F32 R8, -RZ, R8.H1_H1 ;  /* 0x30000008ff087230 */ /* 0x000fe40000004100 */
[----:B------:R-:W-:-:S02]  /*8b80*/  HADD2.F32 R20, -RZ, R9.H0_H0 ;  /* 0x20000009ff147230 */ /* 0x000fc40000004100 */
[C---:B------:R-:W-:Y:S01]  /*8b90*/  FMUL.FTZ R30, R15.reuse, R28 ;  /* 0x0000001c0f1e7220 */ /* 0x040fe20000410000 */
[-C--:B------:R-:W-:Y:S01]  /*8ba0*/  FMUL.FTZ R32, R15, R26.reuse ;  /* 0x0000001a0f207220 */ /* 0x080fe20000410000 */
[----:B------:R-:W-:Y:S02]  /*8bb0*/  HADD2.F32 R15, -RZ, R41.H0_H0 ;  /* 0x20000029ff0f7230 */ /* 0x000fe40000004100 */
[C---:B------:R-:W-:Y:S01]  /*8bc0*/  FMUL.FTZ R31, R8.reuse, R27 ;  /* 0x0000001b081f7220 */ /* 0x040fe20000410000 */
[C---:B------:R-:W-:Y:S01]  /*8bd0*/  FFMA.FTZ R30, R3.reuse, R26, -R30 ;  /* 0x0000001a031e7223 */ /* 0x040fe2000001081e */
[----:B------:R-:W-:Y:S01]  /*8be0*/  FFMA.FTZ R32, R3, R28, R32 ;  /* 0x0000001c03207223 */ /* 0x000fe20000010020 */
[----:B------:R-:W-:Y:S02]  /*8bf0*/  HADD2.F32 R3, -RZ, R37.H1_H1 ;  /* 0x30000025ff037230 */ /* 0x000fe40000004100 */
[-C--:B------:R-:W-:Y:S01]  /*8c00*/  FMUL.FTZ R33, R8, R15.reuse ;  /* 0x0000000f08217220 */ /* 0x080fe20000410000 */
[----:B------:R-:W-:Y:S01]  /*8c10*/  FFMA.FTZ R31, R4, R15, -R31 ;  /* 0x0000000f041f7223 */ /* 0x000fe2000001081f */
[----:B------:R-:W-:Y:S01]  /*8c20*/  FMUL.FTZ R15, R20, R29 ;  /* 0x0000001d140f7220 */ /* 0x000fe20000410000 */
[----:B------:R-:W-:-:S02]  /*8c30*/  HADD2.F32 R9, -RZ, R9.H1_H1 ;  /* 0x30000009ff097230 */ /* 0x000fc40000004100 */
[----:B------:R-:W-:Y:S01]  /*8c40*/  FMUL.FTZ R20, R20, R3 ;  /* 0x0000000314147220 */ /* 0x000fe20000410000 */
[----:B------:R-:W-:Y:S02]  /*8c50*/  HADD2.F32 R26, -RZ, R43.H1_H1 ;  /* 0x3000002bff1a7230 */ /* 0x000fe40000004100 */
[----:B------:R-:W-:Y:S01]  /*8c60*/  FFMA.FTZ R33, R4, R27, R33 ;  /* 0x0000001b04217223 */ /* 0x000fe20000010021 */
[----:B------:R-:W-:Y:S02]  /*8c70*/  HADD2.F32 R4, -RZ, R41.H1_H1 ;  /* 0x30000029ff047230 */ /* 0x000fe40000004100 */
[C---:B------:R-:W-:Y:S01]  /*8c80*/  FFMA.FTZ R15, R12.reuse, R3, -R15 ;  /* 0x000000030c0f7223 */ /* 0x040fe2000001080f */
[----:B------:R-:W-:Y:S02]  /*8c90*/  HADD2.F32 R5, -RZ, R5.H1_H1 ;  /* 0x30000005ff057230 */ /* 0x000fe40000004100 */
[----:B------:R-:W-:Y:S01]  /*8ca0*/  FFMA.FTZ R20, R12, R29, R20 ;  /* 0x0000001d0c147223 */ /* 0x000fe20000010014 */
[----:B------:R-:W-:-:S02]  /*8cb0*/  HADD2.F32 R21, -RZ, R10.H0_H0 ;  /* 0x2000000aff157230 */ /* 0x000fc40000004100 */
[C---:B------:R-:W-:Y:S01]  /*8cc0*/  FMUL.FTZ R28, R9.reuse, R26 ;  /* 0x0000001a091c7220 */ /* 0x040fe20000410000 */
[----:B------:R-:W-:Y:S02]  /*8cd0*/  HADD2.F32 R8, -RZ, R38.H0_H0 ;  /* 0x20000026ff087230 */ /* 0x000fe40000004100 */
[-C--:B------:R-:W-:Y:S01]  /*8ce0*/  FMUL.FTZ R34, R9, R4.reuse ;  /* 0x0000000409227220 */ /* 0x080fe20000410000 */
[----:B------:R-:W-:Y:S02]  /*8cf0*/  HADD2.F32 R12, -RZ, R40.H0_H0 ;  /* 0x20000028ff0c7230 */ /* 0x000fe40000004100 */
[----:B------:R-:W-:Y:S01]  /*8d00*/  FFMA.FTZ R28, R5, R4, -R28 ;  /* 0x00000004051c7223 */ /* 0x000fe2000001081c */
[----:B------:R-:W-:Y:S02]  /*8d10*/  HADD2.F32 R10, -RZ, R10.H1_H1 ;  /* 0x3000000aff0a7230 */ /* 0x000fe40000004100 */
[----:B------:R-:W-:Y:S01]  /*8d20*/  FMUL.FTZ R27, R21, R8 ;  /* 0x00000008151b7220 */ /* 0x000fe20000410000 */
[----:B------:R-:W-:-:S02]  /*8d30*/  HADD2.F32 R9, -RZ, R44.H0_H0 ;  /* 0x2000002cff097230 */ /* 0x000fc40000004100 */
[----:B------:R-:W-:Y:S01]  /*8d40*/  FMUL.FTZ R4, R21, R12 ;  /* 0x0000000c15047220 */ /* 0x000fe20000410000 */
[--C-:B------:R-:W-:Y:S02]  /*8d50*/  HADD2.F32 R13, -RZ, R6.reuse.H0_H0 ;  /* 0x20000006ff0d7230 */ /* 0x100fe40000004100 */
[----:B------:R-:W-:Y:S01]  /*8d60*/  FFMA.FTZ R21, R5, R26, R34 ;  /* 0x0000001a05157223 */ /* 0x000fe20000010022 */
[----:B------:R-:W-:Y:S02]  /*8d70*/  HADD2.F32 R6, -RZ, R6.H1_H1 ;  /* 0x30000006ff067230 */ /* 0x000fe40000004100 */
[----:B------:R-:W-:Y:S01]  /*8d80*/  FMUL.FTZ R5, R10, R9 ;  /* 0x000000090a057220 */ /* 0x000fe20000410000 */
[----:B------:R-:W-:Y:S02]  /*8d90*/  HADD2.F32 R3, -RZ, R42.H0_H0 ;  /* 0x2000002aff037230 */ /* 0x000fe40000004100 */
[C---:B------:R-:W-:Y:S01]  /*8da0*/  FFMA.FTZ R26, R13.reuse, R8, -R4 ;  /* 0x000000080d1a7223 */ /* 0x040fe20000010804 */
[----:B------:R-:W-:Y:S01]  /*8db0*/  FFMA.FTZ R27, R13, R12, R27 ;  /* 0x0000000c0d1b7223 */ /* 0x000fe2000001001b */
[----:B------:R-:W-:-:S02]  /*8dc0*/  HADD2.F32 R25, -RZ, R11.H0_H0 ;  /* 0x2000000bff197230 */ /* 0x000fc40000004100 */
[-C--:B------:R-:W-:Y:S01]  /*8dd0*/  FMUL.FTZ R29, R10, R3.reuse ;  /* 0x000000030a1d7220 */ /* 0x080fe20000410000 */
[C---:B------:R-:W-:Y:S01]  /*8de0*/  FFMA.FTZ R13, R6.reuse, R3, -R5 ;  /* 0x00000003060d7223 */ /* 0x040fe20000010805 */
[----:B------:R-:W-:Y:S02]  /*8df0*/  HADD2.F32 R11, -RZ, R11.H1_H1 ;  /* 0x3000000bff0b7230 */ /* 0x000fe40000004100 */
[----:B------:R-:W-:Y:S02]  /*8e00*/  HADD2.F32 R5, -RZ, R40.H1_H1 ;  /* 0x30000028ff057230 */ /* 0x000fe40000004100 */
[----:B------:R-:W-:Y:S01]  /*8e10*/  FFMA.FTZ R10, R6, R9, R29 ;  /* 0x00000009060a7223 */ /* 0x000fe2000001001d */
[----:B------:R-:W-:Y:S02]  /*8e20*/  HADD2.F32 R3, -RZ, R38.H1_H1 ;  /* 0x30000026ff037230 */ /* 0x000fe40000004100 */
[----:B------:R-:W-:Y:S02]  /*8e30*/  HADD2.F32 R8, -RZ, R44.H1_H1 ;  /* 0x3000002cff087230 */ /* 0x000fe40000004100 */
[----:B------:R-:W-:Y:S01]  /*8e40*/  FMUL.FTZ R9, R25, R5 ;  /* 0x0000000519097220 */ /* 0x000fe20000410000 */
[----:B------:R-:W-:-:S02]  /*8e50*/  HADD2.F32 R4, -RZ, R42.H1_H1 ;  /* 0x3000002aff047230 */ /* 0x000fc40000004100 */
[----:B------:R-:W-:Y:S01]  /*8e60*/  FMUL.FTZ R6, R25, R3 ;  /* 0x0000000319067220 */ /* 0x000fe20000410000 */
[--C-:B------:R-:W-:Y:S02]  /*8e70*/  HADD2.F32 R14, -RZ, R7.reuse.H0_H0 ;  /* 0x20000007ff0e7230 */ /* 0x100fe40000004100 */
[C---:B------:R-:W-:Y:S01]  /*8e80*/  FMUL.FTZ R12, R11.reuse, R8 ;  /* 0x000000080b0c7220 */ /* 0x040fe20000410000 */
[----:B------:R-:W-:Y:S02]  /*8e90*/  HADD2.F32 R7, -RZ, R7.H1_H1 ;  /* 0x30000007ff077230 */ /* 0x000fe40000004100 */
[-C--:B------:R-:W-:Y:S01]  /*8ea0*/  FMUL.FTZ R25, R11, R4.reuse ;  /* 0x000000040b197220 */ /* 0x080fe20000410000 */
[----:B------:R-:W-:Y:S01]  /*8eb0*/  F2FP.F16.F32.PACK_AB R10, R10, R27 ;  /* 0x0000001b0a0a723e */ /* 0x000fe200000000ff */
        /* <DEDUP_REMOVED lines=13> */
.L_x_9772:
[----:B------:R-:W-:Y:S05]  /*8f90*/  BSYNC B1 ;  /* 0x0000000000017941 */ /* 0x000fea0003800000 */
.L_x_9771:
[----:B------:R-:W-:Y:S05]  /*8fa0*/  @P0 BRA `(.L_x_9763) ;  /* 0x0000000400600947 */ /* 0x000fea0003800000 */
[----:B------:R-:W2:Y:S01]  /*8fb0*/  LDL R3, [R1+0x18] ;  /* 0x0000180001037983 */ /* 0x000ea20000100800 */
[C---:B-1----:R-:W-:Y:S02]  /*8fc0*/  VIADD R4, R204.reuse, 0x40 ;  /* 0x00000040cc047836 */ /* 0x042fe40000000000 */
[----:B------:R-:W-:Y:S01]  /*8fd0*/  VIADD R5, R204, 0x40 ;  /* 0x00000040cc057836 */ /* 0x000fe20000000000 */
[----:B------:R-:W3:Y:S01]  /*8fe0*/  LDL R45, [R1+0x148] ;  /* 0x00014800012d7983 */ /* 0x000ee20000100800 */
[----:B------:R-:W-:Y:S02]  /*8ff0*/  IMAD.SHL.U32 R4, R4, 0x40, RZ ;  /* 0x0000004004047824 */ /* 0x000fe400078e00ff */
[----:B------:R-:W-:-:S03]  /*9000*/  IMAD.SHL.U32 R5, R5, 0x40, RZ ;  /* 0x0000004005057824 */ /* 0x000fc600078e00ff */
[----:B------:R-:W-:Y:S02]  /*9010*/  LOP3.LUT R4, R4, 0x1c0, RZ, 0xc0, !PT ;  /* 0x000001c004047812 */ /* 0x000fe400078ec0ff */
[----:B------:R-:W-:Y:S02]  /*9020*/  LOP3.LUT R5, R5, 0x1c0, RZ, 0xc0, !PT ;  /* 0x000001c005057812 */ /* 0x000fe400078ec0ff */
[----:B------:R-:W-:-:S04]  /*9030*/  SHF.R.U32.HI R4, RZ, 0x3, R4 ;  /* 0x00000003ff047819 */ /* 0x000fc80000011604 */
[----:B------:R-:W-:Y:S01]  /*9040*/  LOP3.LUT R0, R4, R0, R5, 0x1e, !PT ;  /* 0x0000000004007212 */ /* 0x000fe200078e1e05 */
[----:B------:R-:W-:Y:S02]  /*9050*/  HADD2.F32 R27, -RZ, R37.H0_H0 ;  /* 0x20000025ff1b7230 */ /* 0x000fe40000004100 */
[----:B------:R-:W-:Y:S02]  /*9060*/  HADD2.F32 R29, -RZ, R39.H0_H0 ;  /* 0x20000027ff1d7230 */ /* 0x000fe40000004100 */
[----:B------:R-:W-:Y:S02]  /*9070*/  HADD2.F32 R34, -RZ, R43.H0_H0 ;  /* 0x2000002bff227230 */ /* 0x000fe40000004100 */
[----:B------:R-:W-:Y:S02]  /*9080*/  HADD2.F32 R30, -RZ, R41.H0_H0 ;  /* 0x20000029ff1e7230 */ /* 0x000fe40000004100 */
[----:B------:R-:W-:Y:S02]  /*9090*/  HADD2.F32 R36, -RZ, R39.H1_H1 ;  /* 0x30000027ff247230 */ /* 0x000fe40000004100 */
[----:B------:R-:W-:-:S02]  /*90a0*/  HADD2.F32 R32, -RZ, R37.H1_H1 ;  /* 0x30000025ff207230 */ /* 0x000fc40000004100 */
[----:B------:R-:W-:Y:S02]  /*90b0*/  HADD2.F32 R35, -RZ, R43.H1_H1 ;  /* 0x3000002bff237230 */ /* 0x000fe40000004100 */
[----:B------:R-:W-:Y:S02]  /*90c0*/  HADD2.F32 R31, -RZ, R41.H1_H1 ;  /* 0x30000029ff1f7230 */ /* 0x000fe40000004100 */
[----:B------:R-:W-:Y:S02]  /*90d0*/  HADD2.F32 R37, -RZ, R40.H0_H0 ;  /* 0x20000028ff257230 */ /* 0x000fe40000004100 */
[----:B------:R-:W-:Y:S02]  /*90e0*/  HADD2.F32 R33, -RZ, R38.H0_H0 ;  /* 0x20000026ff217230 */ /* 0x000fe40000004100 */
[----:B--2---:R-:W-:Y:S01]  /*90f0*/  IMAD.IADD R0, R3, 0x1, R0 ;  /* 0x0000000103007824 */ /* 0x004fe200078e0200 */
[----:B---3--:R-:W1:Y:S04]  /*9100*/  LDS.128 R4, [R45+0x18400] ;  /* 0x018400002d047984 */ /* 0x008e680000000c00 */
[----:B------:R-:W-:-:S05]  /*9110*/  LEA R0, R0, R19, 0x1 ;  /* 0x0000001300007211 */ /* 0x000fca00078e08ff */
[----:B------:R-:W2:Y:S01]  /*9120*/  LDS.128 R8, [R0+0x18400] ;  /* 0x0184000000087984 */ /* 0x000ea20000000c00 */
[----:B-1----:R-:W-:Y:S02]  /*9130*/  HADD2.F32 R3, -RZ, R4.H0_H0 ;  /* 0x20000004ff037230 */ /* 0x002fe40000004100 */
[--C-:B--2---:R-:W-:Y:S02]  /*9140*/  HADD2.F32 R15, -RZ, R8.reuse.H0_H0 ;  /* 0x20000008ff0f7230 */ /* 0x104fe40000004100 */
[----:B------:R-:W-:-:S03]  /*9150*/  HADD2.F32 R8, -RZ, R8.H1_H1 ;  /* 0x30000008ff087230 */ /* 0x000fc60000004100 */
[-C--:B0-----:R-:W-:Y:S01]  /*9160*/  FMUL.FTZ R26, R29, R15.reuse ;  /* 0x0000000f1d1a7220 */ /* 0x081fe20000410000 */
[C---:B------:R-:W-:Y:S01]  /*9170*/  FMUL.FTZ R28, R27.reuse, R15 ;  /* 0x0000000f1b1c7220 */ /* 0x040fe20000410000 */
[--C-:B------:R-:W-:Y:S02]  /*9180*/  HADD2.F32 R20, -RZ, R9.reuse.H0_H0 ;  /* 0x20000009ff147230 */ /* 0x100fe40000004100 */
[-C--:B------:R-:W-:Y:S01]  /*9190*/  FMUL.FTZ R15, R34, R8.reuse ;  /* 0x00000008220f7220 */ /* 0x080fe20000410000 */
[----:B------:R-:W-:Y:S02]  /*91a0*/  HADD2.F32 R4, -RZ, R4.H1_H1 ;  /* 0x30000004ff047230 */ /* 0x000fe40000004100 */
[-C--:B------:R-:W-:Y:S01]  /*91b0*/  FFMA.FTZ R26, R27, R3.reuse, -R26 ;  /* 0x000000031b1a7223 */ /* 0x080fe2000001081a */
[----:B------:R-:W-:Y:S01]  /*91c0*/  FFMA.FTZ R28, R29, R3, R28 ;  /* 0x000000031d1c7223 */ /* 0x000fe2000001001c */
[----:B------:R-:W-:Y:S02]  /*91d0*/  HADD2.F32 R9, -RZ, R9.H1_H1 ;  /* 0x30000009ff097230 */ /* 0x000fe40000004100 */
[----:B------:R-:W-:Y:S01]  /*91e0*/  FMUL.FTZ R3, R30, R8 ;  /* 0x000000081e037220 */ /* 0x000fe20000410000 */
[----:B------:R-:W-:-:S02]  /*91f0*/  HADD2.F32 R12, -RZ, R5.H0_H0 ;  /* 0x20000005ff0c7230 */ /* 0x000fc40000004100 */
[----:B------:R-:W-:Y:S01]  /*9200*/  FMUL.FTZ R27, R36, R20 ;  /* 0x00000014241b7220 */ /* 0x000fe20000410000 */
[----:B------:R-:W-:Y:S02]  /*9210*/  HADD2.F32 R5, -RZ, R5.H1_H1 ;  /* 0x30000005ff057230 */ /* 0x000fe40000004100 */
[----:B------:R-:W-:Y:S01]  /*9220*/  FFMA.FTZ R15, R30, R4, -R15 ;  /* 0x000000041e0f7223 */ /* 0x000fe2000001080f */
[--C-:B------:R-:W-:Y:S02]  /*9230*/  HADD2.F32 R21, -RZ, R10.reuse.H0_H0 ;  /* 0x2000000aff157230 */ /* 0x100fe40000004100 */
[----:B------:R-:W-:Y:S01]  /*9240*/  FMUL.FTZ R29, R32, R20 ;  /* 0x00000014201d7220 */ /* 0x000fe20000410000 */
[----:B------:R-:W-:Y:S01]  /*9250*/  FFMA.FTZ R3, R34, R4, R3 ;  /* 0x0000000422037223 */ /* 0x000fe20000010003 */
[----:B------:R-:W-:Y:S02]  /*9260*/  HADD2.F32 R10, -RZ, R10.H1_H1 ;  /* 0x3000000aff0a7230 */ /* 0x000fe40000004100 */
[-C--:B------:R-:W-:Y:S01]  /*9270*/  FMUL.FTZ R4, R35, R9.reuse ;  /* 0x0000000923047220 */ /* 0x080fe20000410000 */
[----:B------:R-:W-:Y:S01]  /*9280*/  FMUL.FTZ R8, R31, R9 ;  /* 0x000000091f087220 */ /* 0x000fe20000410000 */
[----:B------:R-:W-:-:S02]  /*9290*/  HADD2.F32 R34, -RZ, R44.H0_H0 ;  /* 0x2000002cff227230 */ /* 0x000fc40000004100 */
[-C--:B------:R-:W-:Y:S01]  /*92a0*/  FFMA.FTZ R27, R32, R12.reuse, -R27 ;  /* 0x0000000c201b7223 */ /* 0x080fe2000001081b */
[----:B------:R-:W-:Y:S02]  /*92b0*/  HADD2.F32 R13, -RZ, R6.H0_H0 ;  /* 0x20000006ff0d7230 */ /* 0x000fe40000004100 */
[----:B------:R-:W-:Y:S01]  /*92c0*/  FFMA.FTZ R29, R36, R12, R29 ;  /* 0x0000000c241d7223 */ /* 0x000fe2000001001d */
[----:B------:R-:W-:Y:S02]  /*92d0*/  HADD2.F32 R32, -RZ, R42.H0_H0 ;  /* 0x2000002aff207230 */ /* 0x000fe40000004100 */
[-C--:B------:R-:W-:Y:S01]  /*92e0*/  FFMA.FTZ R12, R31, R5.reuse, -R4 ;  /* 0x000000051f0c7223 */ /* 0x080fe20000010804 */
[----:B------:R-:W-:Y:S02]  /*92f0*/  HADD2.F32 R6, -RZ, R6.H1_H1 ;  /* 0x30000006ff067230 */ /* 0x000fe40000004100 */
[----:B------:R-:W-:Y:S01]  /*9300*/  FFMA.FTZ R20, R35, R5, R8 ;  /* 0x0000000523147223 */ /* 0x000fe20000010008 */
[-C--:B------:R-:W-:Y:S01]  /*9310*/  FMUL.FTZ R5, R34, R10.reuse ;  /* 0x0000000a22057220 */ /* 0x080fe20000410000 */
[----:B------:R-:W-:Y:S01]  /*9320*/  FMUL.FTZ R4, R37, R21 ;  /* 0x0000001525047220 */ /* 0x000fe20000410000 */
[----:B------:R-:W-:Y:S01]  /*9330*/  FMUL.FTZ R9, R32, R10 ;  /* 0x0000000a20097220 */ /* 0x000fe20000410000 */
[----:B------:R-:W-:-:S02]  /*9340*/  HADD2.F32 R25, -RZ, R11.H0_H0 ;  /* 0x2000000bff197230 */ /* 0x000fc40000004100 */
[----:B------:R-:W-:Y:S01]  /*9350*/  FFMA.FTZ R10, R32, R6, -R5 ;  /* 0x00000006200a7223 */ /* 0x000fe20000010805 */
[C---:B------:R-:W-:Y:S01]  /*9360*/  FMUL.FTZ R30, R33.reuse, R21 ;  /* 0x00000015211e7220 */ /* 0x040fe20000410000 */
[----:B------:R-:W-:Y:S02]  /*9370*/  HADD2.F32 R32, -RZ, R40.H1_H1 ;  /* 0x30000028ff207230 */ /* 0x000fe40000004100 */
[----:B------:R-:W-:Y:S01]  /*9380*/  FFMA.FTZ R21, R33, R13, -R4 ;  /* 0x0000000d21157223 */ /* 0x000fe20000010804 */
[----:B------:R-:W-:Y:S02]  /*9390*/  HADD2.F32 R8, -RZ, R38.H1_H1 ;  /* 0x30000026ff087230 */ /* 0x000fe40000004100 */
[----:B------:R-:W-:Y:S02]  /*93a0*/  HADD2.F32 R11, -RZ, R11.H1_H1 ;  /* 0x3000000bff0b7230 */ /* 0x000fe40000004100 */
[----:B------:R-:W-:Y:S02]  /*93b0*/  HADD2.F32 R33, -RZ, R44.H1_H1 ;  /* 0x3000002cff217230 */ /* 0x000fe40000004100 */
[----:B------:R-:W-:-:S02]  /*93c0*/  HADD2.F32 R31, -RZ, R42.H1_H1 ;  /* 0x3000002aff1f7230 */ /* 0x000fc40000004100 */
[----:B------:R-:W-:Y:S01]  /*93d0*/  FMUL.FTZ R5, R32, R25 ;  /* 0x0000001920057220 */ /* 0x000fe20000410000 */
[--C-:B------:R-:W-:Y:S02]  /*93e0*/  HADD2.F32 R14, -RZ, R7.reuse.H0_H0 ;  /* 0x20000007ff0e7230 */ /* 0x100fe40000004100 */
[----:B------:R-:W-:Y:S01]  /*93f0*/  FFMA.FTZ R30, R37, R13, R30 ;  /* 0x0000000d251e7223 */ /* 0x000fe2000001001e */
[----:B------:R-:W-:Y:S02]  /*9400*/  HADD2.F32 R7, -RZ, R7.H1_H1 ;  /* 0x30000007ff077230 */ /* 0x000fe40000004100 */
[----:B------:R-:W-:Y:S01]  /*9410*/  FMUL.FTZ R25, R8, R25 ;  /* 0x0000001908197220 */ /* 0x000fe20000410000 */
[----:B------:R-:W-:Y:S01]  /*9420*/  FFMA.FTZ R13, R34, R6, R9 ;  /* 0x00000006220d7223 */ /* 0x000fe20000010009 */
        /* <DEDUP_REMOVED lines=16> */
.L_x_9763:
[----:B------:R-:W-:Y:S05]  /*9530*/  BSYNC B0 ;  /* 0x0000000000007941 */ /* 0x000fea0003800000 */
.L_x_9752:
        /* <DEDUP_REMOVED lines=8> */
.L_x_9749:
[----:B-123--:R-:W1:Y:S01]  /*95c0*/  S2R R0, SR_TID.X ;  /* 0x0000000000007919 */ /* 0x00ee620000002100 */
[----:B------:R-:W-:Y:S01]  /*95d0*/  ISETP.NE.AND P0, PT, R210, 0x3, PT ;  /* 0x00000003d200780c */ /* 0x000fe20003f05270 */
[----:B------:R-:W-:Y:S05]  /*95e0*/  WARPSYNC.ALL ;  /* 0x0000000000007948 */ /* 0x000fea0003800000 */
[----:B-1----:R-:W-:-:S05]  /*95f0*/  SHF.R.U32.HI R0, RZ, 0x7, R0 ;  /* 0x00000007ff007819 */ /* 0x002fca0000011600 */
[----:B------:R-:W-:-:S05]  /*9600*/  VIADD R5, R0, 0x8 ;  /* 0x0000000800057836 */ /* 0x000fca0000000000 */
[----:B------:R1:W-:Y:S06]  /*9610*/  BAR.SYNC.DEFER_BLOCKING R5, 0x100 ;  /* 0x000400050000751d */ /* 0x0003ec0000010000 */
[----:B------:R-:W-:Y:S05]  /*9620*/  @!P0 BRA `(.L_x_9773) ;  /* 0x0000000000048947 */ /* 0x000fea0003800000 */
[----:B------:R-:W-:Y:S01]  /*9630*/  BPT.TRAP 0x1 ;  /* 0x000000040000795c */ /* 0x000fe20000300000 */
.L_x_9773:
[----:B------:R-:W-:Y:S01]  /*9640*/  IMAD R4, R207, 0x8, R19 ;  /* 0x00000008cf047824 */ /* 0x000fe200078e0213 */
[----:B------:R-:W-:-:S04]  /*9650*/  SHF.L.U32 R73, R218, 0x1f, RZ ;  /* 0x0000001fda497819 */ /* 0x000fc800000006ff */
[----:B------:R2:W3:Y:S01]  /*9660*/  SYNCS.PHASECHK.TRANS64.TRYWAIT P1, [R4+URZ+0x22830], R73 ;  /* 0x02283049040075a7 */ /* 0x0004e2000802017f */
[----:B------:R-:W-:Y:S05]  /*9670*/  @!P0 BRA `(.L_x_9774) ;  /* 0x0000000000048947 */ /* 0x000fea0003800000 */
[----:B------:R-:W-:Y:S01]  /*9680*/  BPT.TRAP 0x1 ;  /* 0x000000040000795c */ /* 0x000fe20000300000 */
.L_x_9774:
[----:B------:R-:W-:Y:S01]  /*9690*/  VIADD R0, R19, 0x1c400 ;  /* 0x0001c40013007836 */ /* 0x000fe20000000000 */
[----:B------:R-:W-:Y:S01]  /*96a0*/  LOP3.LUT R8, R24, 0x10000, RZ, 0xfc, !PT ;  /* 0x0001000018087812 */ /* 0x000fe200078efcff */
[----:B------:R-:W-:-:S03]  /*96b0*/  IMAD.MOV.U32 R9, RZ, RZ, 0x40000040 ;  /* 0x40000040ff097424 */ /* 0x000fc600078e00ff */
[----:B------:R-:W-:-:S04]  /*96c0*/  SHF.R.U32.HI R0, RZ, 0x4, R0 ;  /* 0x00000004ff007819 */ /* 0x000fc80000011600 */
[----:B------:R-:W-:-:S04]  /*96d0*/  LOP3.LUT R0, R0, 0x3fff, RZ, 0xc0, !PT ;  /* 0x00003fff00007812 */ /* 0x000fc800078ec0ff */
[----:B------:R-:W-:-:S05]  /*96e0*/  LOP3.LUT R0, R0, 0x10000, RZ, 0xfc, !PT ;  /* 0x0001000000007812 */ /* 0x000fca00078efcff */
[----:B------:R4:W-:Y:S01]  /*96f0*/  STL [R1+0x10], R0 ;  /* 0x0000100001007387 */ /* 0x0009e20000100800 */
[----:B---3--:R-:W-:Y:S05]  /*9700*/  @P1 BRA `(.L_x_9775) ;  /* 0x0000000000081947 */ /* 0x008fea0003800000 */
[----:B------:R-:W3:Y:S02]  /*9710*/  SYNCS.PHASECHK.TRANS64.TRYWAIT P1, [R4+URZ+0x22830], R73 ;  /* 0x02283049040075a7 */ /* 0x000ee4000802017f */
[----:B---3--:R-:W-:Y:S05]  /*9720*/  @!P1 BRA `(.L_x_9776) ;  /* 0x0000011400109947 */ /* 0x008fea0003800000 */
.L_x_9775:
[----:B----4-:R-:W4:Y:S01]  /*9730*/  LDL R0, [R1+0x10] ;  /* 0x0000100001007983 */ /* 0x010f220000100800 */
[----:B------:R-:W-:Y:S01]  /*9740*/  IMAD.MOV.U32 R7, RZ, RZ, 0x40000040 ;  /* 0x40000040ff077424 */ /* 0x000fe200078e00ff */
[----:B------:R-:W-:Y:S05]  /*9750*/  WARPSYNC.ALL ;  /* 0x0000000000007948 */ /* 0x000fea0003800000 */
[C---:B------:R-:W-:Y:S01]  /*9760*/  R2UR UR4, R8.reuse ;  /* 0x00000000080472ca */ /* 0x040fe200000e0000 */
[----:B0----5:R-:W-:Y:S01]  /*9770*/  WARPGROUP.ARRIVE ;  /* 0x00000000000079c5 */ /* 0x021fe20000000000 */
[----:B------:R-:W-:Y:S01]  /*9780*/  R2UR UR5, R9 ;  /* 0x00000000090572ca */ /* 0x000fe200000e0000 */
        /* <DEDUP_REMOVED lines=8> */
[----:B------:R-:W-:-:S02]  /*9810*/  IMAD.MOV.U32 R7, RZ, RZ, 0x40000040 ;  /* 0x40000040ff077424 */ /* 0x000fc400078e00ff */
[----:B----4-:R-:W-:Y:S02]  /*9820*/  IMAD R6, R207, 0x300, R0 ;  /* 0x00000300cf067824 */ /* 0x010fe400078e0200 */
[----:B------:R-:W0:Y:S02]  /*9830*/  S2R R0, SR_TID.X ;  /* 0x0000000000007919 */ /* 0x000e240000002100 */
[C---:B------:R-:W-:Y:S01]  /*9840*/  VIADD R10, R6.reuse, 0x2 ;  /* 0x00000002060a7836 */ /* 0x040fe20000000000 */
[----:B------:R-:W-:-:S13]  /*9850*/  R2UR UR6, R6 ;  /* 0x00000000060672ca */ /* 0x000fda00000e0000 */
[----:B------:R-:W-:Y:S01]  /*9860*/  HGMMA.64x96x16.F32 R24, gdesc[UR4], RZ, !UPT, gsb0 ;  /* 0x01600000041879f0 */ /* 0x000fe2000c0008ff */
[----:B------:R-:W-:Y:S02]  /*9870*/  R2UR UR4, R20 ;  /* 0x00000000140472ca */ /* 0x000fe400000e0000 */
[----:B------:R-:W-:Y:S02]  /*9880*/  R2UR UR5, R21 ;  /* 0x00000000150572ca */ /* 0x000fe400000e0000 */
[----:B------:R-:W-:Y:S01]  /*9890*/  R2UR UR6, R10 ;  /* 0x000000000a0672ca */ /* 0x000fe200000e0000 */
[C---:B------:R-:W-:Y:S01]  /*98a0*/  VIADD R10, R6.reuse, 0x4 ;  /* 0x00000004060a7836 */ /* 0x040fe20000000000 */
[----:B------:R-:W-:Y:S01]  /*98b0*/  R2UR UR7, R11 ;  /* 0x000000000b0772ca */ /* 0x000fe200000e0000 */
[----:B------:R-:W-:Y:S01]  /*98c0*/  VIADD R6, R6, 0x6 ;  /* 0x0000000606067836 */ /* 0x000fe20000000000 */
[----:B------:R-:W-:Y:S02]  /*98d0*/  MOV R11, 0x40000040 ;  /* 0x40000040000b7802 */ /* 0x000fe40000000f00 */
[----:B0-----:R-:W-:Y:S01]  /*98e0*/  SHF.R.U32.HI R0, RZ, 0x7, R0 ;  /* 0x00000007ff007819 */ /* 0x001fe20000011600 */
[----:B------:R-:W-:-:S02]  /*98f0*/  WARPGROUP.DEPBAR.LE gsb0, 0x0 ;  /* 0x00008000000079c5 */ /* 0x000fc40000010000 */
[----:B------:R-:W-:-:S06]  /*9900*/  WARPGROUP.ARRIVE ;  /* 0x00000000000079c5 */ /* 0x000fcc0000000000 */
[----:B------:R-:W-:Y:S01]  /*9910*/  HGMMA.64x96x16.F32 R24, gdesc[UR4], R24, gsb0 ;  /* 0x01600000041879f0 */ /* 0x000fe20008000818 */
[----:B------:R-:W-:Y:S02]  /*9920*/  R2UR UR4, R14 ;  /* 0x000000000e0472ca */ /* 0x000fe400000e0000 */
[----:B------:R-:W-:Y:S02]  /*9930*/  R2UR UR5, R15 ;  /* 0x000000000f0572ca */ /* 0x000fe400000e0000 */
[----:B------:R-:W-:Y:S02]  /*9940*/  R2UR UR6, R10 ;  /* 0x000000000a0672ca */ /* 0x000fe400000e0000 */
[----:B------:R-:W-:Y:S02]  /*9950*/  R2UR UR7, R11 ;  /* 0x000000000b0772ca */ /* 0x000fe400000e0000 */
[----:B------:R-:W-:Y:S01]  /*9960*/  IADD3 R11, -R0, 0xb, RZ ;  /* 0x0000000b000b7810 */ /* 0x000fe20007ffe1ff */
[----:B------:R-:W-:-:S02]  /*9970*/  WARPGROUP.DEPBAR.LE gsb0, 0x0 ;  /* 0x00008000000079c5 */ /* 0x000fc40000010000 */
[----:B------:R-:W-:-:S08]  /*9980*/  WARPGROUP.ARRIVE ;  /* 0x00000000000079c5 */ /* 0x000fd00000000000 */
[----:B------:R-:W-:Y:S01]  /*9990*/  HGMMA.64x96x16.F32 R24, gdesc[UR4], R24, gsb0 ;  /* 0x01600000041879f0 */ /* 0x000fe20008000818 */
[----:B------:R-:W-:Y:S02]  /*99a0*/  R2UR UR4, R12 ;  /* 0x000000000c0472ca */ /* 0x000fe400000e0000 */
[----:B------:R-:W-:Y:S02]  /*99b0*/  R2UR UR5, R13 ;  /* 0x000000000d0572ca */ /* 0x000fe400000e0000 */
[----:B------:R-:W-:Y:S02]  /*99c0*/  R2UR UR6, R6 ;  /* 0x00000000060672ca */ /* 0x000fe400000e0000 */
[----:B------:R-:W-:Y:S01]  /*99d0*/  R2UR UR7, R7 ;  /* 0x00000000070772ca */ /* 0x000fe200000e0000 */
[----:B------:R-:W-:Y:S02]  /*99e0*/  WARPGROUP.DEPBAR.LE gsb0, 0x0 ;  /* 0x00008000000079c5 */ /* 0x000fe40000010000 */
[----:B------:R-:W-:-:S10]  /*99f0*/  WARPGROUP.ARRIVE ;  /* 0x00000000000079c5 */ /* 0x000fd40000000000 */
[----:B------:R-:W-:Y:S03]  /*9a00*/  HGMMA.64x96x16.F32 R24, gdesc[UR4], R24, gsb0 ;  /* 0x01600000041879f0 */ /* 0x000fe60008000818 */
[----:B------:R-:W-:Y:S02]  /*9a10*/  WARPGROUP.DEPBAR.LE gsb0, 0x0 ;  /* 0x00008000000079c5 */ /* 0x000fe40000010000 */
[----:B------:R0:W-:Y:S06]  /*9a20*/  BAR.ARV R11, 0x100 ;  /* 0x0004000b0000751d */ /* 0x0001ec0000002000 */
[----:B------:R-:W-:Y:S05]  /*9a30*/  @!P0 BRA `(.L_x_9777) ;  /* 0x0000000000048947 */ /* 0x000fea0003800000 */
[----:B------:R-:W-:Y:S01]  /*9a40*/  BPT.TRAP 0x1 ;  /* 0x000000040000795c */ /* 0x000fe20000300000 */
.L_x_9777:
[----:B------:R-:W4:Y:S01]  /*9a50*/  LDL R3, [R1+0x44] ;  /* 0x0000440001037983 */ /* 0x000f220000100800 */
[----:B------:R-:W-:Y:S01]  /*9a60*/  IMAD R0, R172, -0x60, R154 ;  /* 0xffffffa0ac007824 */ /* 0x000fe200078e029a */
[----:B------:R-:W-:Y:S01]  /*9a70*/  ULDC UR4, c[0x0][0x988] ;  /* 0x0002620000047ab9 */ /* 0x000fe20000000800 */
[----:B------:R-:W5:Y:S03]  /*9a80*/  S2R R75, SR_CgaCtaId ;  /* 0x00000000004b7919 */ /* 0x000f660000008800 */
[----:B----4-:R-:W-:-:S04]  /*9a90*/  IADD3 R0, -R3, 0x60, R0 ;  /* 0x0000006003007810 */ /* 0x010fc80007ffe100 */
        /* <DEDUP_REMOVED lines=88> */
[----:B------:R-:W-:Y:S02]  /*a020*/  FMNMX.FTZ R3, R68, R3, !PT ;  /* 0x0000000344037209 */ /* 0x000fe40007810000 */
[----:B------:R-:W-:-:S02]  /*a030*/  FMNMX.FTZ R25, R26, R27, !PT ;  /* 0x0000001b1a197209 */ /* 0x000fc40007810000 */
[----:B------:R-:W-:Y:S01]  /*a040*/  FMNMX.FTZ R29, R104, R3, !PT ;  /* 0x00000003681d7209 */ /* 0x000fe20007810000 */
[----:B------:R-:W-:Y:S01]  /*a050*/  IMAD.U32 R3, RZ, RZ, UR4 ;  /* 0x00000004ff037e24 */ /* 0x000fe2000f8e00ff */
[----:B------:R-:W-:Y:S02]  /*a060*/  FMNMX.FTZ R25, R30, R25, !PT ;  /* 0x000000191e197209 */ /* 0x000fe40007810000 */
[----:B------:R-:W-:Y:S01]  /*a070*/  FSEL R66, R66, -INF , P2 ;  /* 0xff80000042427808 */ /* 0x000fe20001000000 */
[----:B------:R-:W4:Y:S01]  /*a080*/  SHFL.BFLY PT, R0, R29, 0x2, 0x1f ;  /* 0x0c401f001d007f89 */ /* 0x000f2200000e0000 */
[----:B------:R-:W-:Y:S02]  /*a090*/  FMNMX.FTZ R25, R6, R25, !PT ;  /* 0x0000001906197209 */ /* 0x000fe40007810000 */
[----:B------:R-:W-:Y:S02]  /*a0a0*/  FSEL R70, R70, -INF , P4 ;  /* 0xff80000046467808 */ /* 0x000fe40002000000 */
[----:B------:R-:W-:-:S04]  /*a0b0*/  FMNMX.FTZ R25, R34, R25, !PT ;  /* 0x0000001922197209 */ /* 0x000fc80007810000 */
[----:B------:R-:W-:-:S04]  /*a0c0*/  FMNMX.FTZ R25, R10, R25, !PT ;  /* 0x000000190a197209 */ /* 0x000fc80007810000 */
[----:B------:R-:W-:-:S04]  /*a0d0*/  FMNMX.FTZ R25, R38, R25, !PT ;  /* 0x0000001926197209 */ /* 0x000fc80007810000 */
[----:B------:R-:W-:-:S04]  /*a0e0*/  FMNMX.FTZ R25, R24, R25, !PT ;  /* 0x0000001918197209 */ /* 0x000fc80007810000 */
[----:B------:R-:W-:Y:S02]  /*a0f0*/  FMNMX.FTZ R25, R42, R25, !PT ;  /* 0x000000192a197209 */ /* 0x000fe40007810000 */
[----:B----4-:R-:W-:Y:S02]  /*a100*/  FMNMX.FTZ R31, R29, R0, !PT ;  /* 0x000000001d1f7209 */ /* 0x010fe40007810000 */
[----:B------:R-:W-:-:S03]  /*a110*/  FMNMX.FTZ R29, R28, R25, !PT ;  /* 0x000000191c1d7209 */ /* 0x000fc60007810000 */
[----:B------:R-:W4:Y:S01]  /*a120*/  SHFL.BFLY PT, R0, R31, 0x1, 0x1f ;  /* 0x0c201f001f007f89 */ /* 0x000f2200000e0000 */
[----:B------:R-:W-:-:S04]  /*a130*/  FMNMX.FTZ R29, R46, R29, !PT ;  /* 0x0000001d2e1d7209 */ /* 0x000fc80007810000 */
[----:B------:R-:W-:-:S04]  /*a140*/  FMNMX.FTZ R29, R32, R29, !PT ;  /* 0x0000001d201d7209 */ /* 0x000fc80007810000 */
[----:B------:R-:W-:Y:S02]  /*a150*/  FMNMX.FTZ R29, R50, R29, !PT ;  /* 0x0000001d321d7209 */ /* 0x000fe40007810000 */
[----:B----4-:R-:W-:Y:S02]  /*a160*/  FMNMX.FTZ R0, R31, R0, !PT ;  /* 0x000000001f007209 */ /* 0x010fe40007810000 */
        /* <DEDUP_REMOVED lines=26> */
[----:B----4-:R-:W-:Y:S01]  /*a310*/  FSEL R76, R71, -INF , P5 ;  /* 0xff800000474c7808 */ /* 0x010fe20002800000 */
[--C-:B------:R-:W-:Y:S01]  /*a320*/  FFMA.FTZ R158, R84, R3, -R33.reuse ;  /* 0x00000003549e7223 */ /* 0x100fe20000010821 */
[----:B------:R-:W-:Y:S01]  /*a330*/  FMNMX.FTZ R37, R70, R37, !PT ;  /* 0x0000002546257209 */ /* 0x000fe20007810000 */
[-CC-:B------:R-:W-:Y:S01]  /*a340*/  FFMA.FTZ R160, R48, R3.reuse, -R33.reuse ;  /* 0x0000000330a07223 */ /* 0x180fe20000010821 */
[-CC-:B------:R-:W-:Y:S01]  /*a350*/  FFMA.FTZ R39, R94, R3.reuse, -R33.reuse ;  /* 0x000000035e277223 */ /* 0x180fe20000010821 */
[--C-:B------:R-:W-:Y:S01]  /*a360*/  FFMA.FTZ R162, R52, R3, -R33.reuse ;  /* 0x0000000334a27223 */ /* 0x100fe20000010821 */
[----:B------:R-:W-:Y:S01]  /*a370*/  FMNMX.FTZ R43, R76, R37, !PT ;  /* 0x000000254c2b7209 */ /* 0x000fe20007810000 */
[----:B------:R-:W4:Y:S01]  /*a380*/  MUFU.EX2 R7, R7 ;  /* 0x0000000700077308 */ /* 0x000f220000000800 */
[-CC-:B------:R-:W-:Y:S01]  /*a390*/  FFMA.FTZ R37, R90, R3.reuse, -R33.reuse ;  /* 0x000000035a257223 */ /* 0x180fe20000010821 */
[-CC-:B------:R-:W-:Y:S01]  /*a3a0*/  FFMA.FTZ R41, R96, R3.reuse, -R33.reuse ;  /* 0x0000000360297223 */ /* 0x180fe20000010821 */
[-CC-:B------:R-:W-:Y:S01]  /*a3b0*/  FFMA.FTZ R164, R56, R3.reuse, -R33.reuse ;  /* 0x0000000338a47223 */ /* 0x180fe20000010821 */
[----:B------:R-:W1:Y:S01]  /*a3c0*/  SHFL.BFLY PT, R78, R43, 0x2, 0x1f ;  /* 0x0c401f002b4e7f89 */ /* 0x000e6200000e0000 */
[-CC-:B------:R-:W-:Y:S01]  /*a3d0*/  FFMA.FTZ R166, R60, R3.reuse, -R33.reuse ;  /* 0x000000033ca67223 */ /* 0x180fe20000010821 */
[-CC-:B------:R-:W-:Y:S01]  /*a3e0*/  FFMA.FTZ R45, R100, R3.reuse, -R33.reuse ;  /* 0x00000003642d7223 */ /* 0x180fe20000010821 */
[-CC-:B------:R-:W-:Y:S01]  /*a3f0*/  FFMA.FTZ R168, R64, R3.reuse, -R33.reuse ;  /* 0x0000000340a87223 */ /* 0x180fe20000010821 */
[----:B------:R-:W2:Y:S01]  /*a400*/  MUFU.EX2 R202, R202 ;  /* 0x000000ca00ca7308 */ /* 0x000ea20000000800 */
[-CC-:B------:R-:W-:Y:S01]  /*a410*/  FFMA.FTZ R102, R102, R3.reuse, -R33.reuse ;  /* 0x0000000366667223 */ /* 0x180fe20000010821 */
[----:B------:R-:W-:-:S06]  /*a420*/  FFMA.FTZ R170, R68, R3, -R33 ;  /* 0x0000000344aa7223 */ /* 0x000fcc0000010821 */
[----:B------:R-:W3:Y:S08]  /*a430*/  MUFU.EX2 R152, R152 ;  /* 0x0000009800987308 */ /* 0x000ef00000000800 */
[----:B------:R-:W0:Y:S01]  /*a440*/  MUFU.EX2 R29, R80 ;  /* 0x00000050001d7308 */ /* 0x000e220000000800 */
[----:B-1----:R-:W-:Y:S01]  /*a450*/  FMNMX.FTZ R78, R43, R78, !PT ;  /* 0x0000004e2b4e7209 */ /* 0x002fe20007810000 */
[-CC-:B------:R-:W-:Y:S01]  /*a460*/  FFMA.FTZ R43, R98, R3.reuse, -R33.reuse ;  /* 0x00000003622b7223 */ /* 0x180fe20000010821 */
[----:B------:R-:W-:-:S05]  /*a470*/  FFMA.FTZ R33, R104, R3, -R33 ;  /* 0x0000000368217223 */ /* 0x000fca0000010821 */
[----:B------:R-:W1:Y:S01]  /*a480*/  MUFU.EX2 R154, R154 ;  /* 0x0000009a009a7308 */ /* 0x000e620000000800 */
[----:B------:R-:W5:Y:S07]  /*a490*/  SHFL.BFLY PT, R47, R78, 0x1, 0x1f ;  /* 0x0c201f004e2f7f89 */ /* 0x000f6e00000e0000 */
[----:B------:R-:W1:Y:S08]  /*a4a0*/  MUFU.EX2 R31, R92 ;  /* 0x0000005c001f7308 */ /* 0x000e700000000800 */
[----:B------:R-:W-:Y:S08]  /*a4b0*/  MUFU.EX2 R156, R156 ;  /* 0x0000009c009c7308 */ /* 0x000ff00000000800 */
[----:B------:R-:W-:Y:S01]  /*a4c0*/  MUFU.EX2 R35, R82 ;  /* 0x0000005200237308 */ /* 0x000fe20000000800 */
[----:B-----5:R-:W-:-:S04]  /*a4d0*/  FMNMX.FTZ R176, R78, R47, !PT ;  /* 0x0000002f4eb07209 */ /* 0x020fc80007810000 */
        /* <DEDUP_REMOVED lines=8> */
[-C--:B------:R-:W-:Y:S01]  /*a560*/  FFMA.FTZ R153, R34, R3.reuse, -R49 ;  /* 0x0000000322997223 */ /* 0x080fe20000010831 */
[----:B----4-:R-:W-:Y:S01]  /*a570*/  FADD.FTZ R27, R200, R7 ;  /* 0x00000007c81b7221 */ /* 0x010fe20000010000 */
[----:B------:R-:W-:Y:S01]  /*a580*/  MUFU.EX2 R201, R201 ;  /* 0x000000c900c97308 */ /* 0x000fe20000000800 */
[-CC-:B------:R-:W-:Y:S01]  /*a590*/  FFMA.FTZ R30, R10, R3.reuse, -R49.reuse ;  /* 0x000000030a1e7223 */ /* 0x180fe20000010831 */
[-C--:B------:R-:W-:Y:S01]  /*a5a0*/  FFMA.FTZ R155, R38, R3.reuse, -R49 ;  /* 0x00000003269b7223 */ /* 0x080fe20000010831 */
[----:B--2---:R-:W-:Y:S01]  /*a5b0*/  FADD.FTZ R10, R202, R27 ;  /* 0x0000001bca0a7221 */ /* 0x004fe20000010000 */
[-CC-:B------:R-:W-:Y:S01]  /*a5c0*/  FFMA.FTZ R34, R36, R3.reuse, -R49.reuse ;  /* 0x0000000324227223 */ /* 0x180fe20000010831 */
[-CC-:B------:R-:W-:Y:S01]  /*a5d0*/  FFMA.FTZ R24, R24, R3.reuse, -R49.reuse ;  /* 0x0000000318187223 */ /* 0x180fe20000010831 */
[-CC-:B------:R-:W-:Y:S01]  /*a5e0*/  FFMA.FTZ R157, R42, R3.reuse, -R49.reuse ;  /* 0x000000032a9d7223 */ /* 0x180fe20000010831 */
[----:B------:R-:W-:Y:S01]  /*a5f0*/  FADD.FTZ R27, R25, R10 ;  /* 0x0000000a191b7221 */ /* 0x000fe20000010000 */
[----:B------:R-:W2:Y:S01]  /*a600*/  MUFU.EX2 R26, R26 ;  /* 0x0000001a001a7308 */ /* 0x000ea20000000800 */
[-CC-:B------:R-:W-:Y:S01]  /*a610*/  FFMA.FTZ R28, R28, R3.reuse, -R49.reuse ;  /* 0x000000031c1c7223 */ /* 0x180fe20000010831 */
[-C--:B------:R-:W-:Y:S01]  /*a620*/  FFMA.FTZ R159, R46, R3.reuse, -R49 ;  /* 0x000000032e9f7223 */ /* 0x080fe20000010831 */
[----:B---3--:R-:W-:Y:S01]  /*a630*/  FADD.FTZ R36, R152, R27 ;  /* 0x0000001b98247221 */ /* 0x008fe20000010000 */
[-CC-:B------:R-:W-:Y:S01]  /*a640*/  FFMA.FTZ R32, R32, R3.reuse, -R49.reuse ;  /* 0x0000000320207223 */ /* 0x180fe20000010831 */
[-CC-:B------:R-:W-:Y:S01]  /*a650*/  FFMA.FTZ R161, R50, R3.reuse, -R49.reuse ;  /* 0x0000000332a17223 */ /* 0x180fe20000010831 */
[-CC-:B------:R-:W-:Y:S01]  /*a660*/  FFMA.FTZ R163, R54, R3.reuse, -R49.reuse ;  /* 0x0000000336a37223 */ /* 0x180fe20000010831 */
[----:B0-----:R-:W-:Y:S01]  /*a670*/  FADD.FTZ R51, R29, R36 ;  /* 0x000000241d337221 */ /* 0x001fe20000010000 */
[----:B------:R-:W0:Y:S01]  /*a680*/  MUFU.EX2 R203, R203 ;  /* 0x000000cb00cb7308 */ /* 0x000e220000000800 */
[-CC-:B------:R-:W-:Y:S01]  /*a690*/  FFMA.FTZ R36, R40, R3.reuse, -R49.reuse ;  /* 0x0000000328247223 */ /* 0x180fe20000010831 */
[-C--:B------:R-:W-:Y:S01]  /*a6a0*/  FFMA.FTZ R165, R58, R3.reuse, -R49 ;  /* 0x000000033aa57223 */ /* 0x080fe20000010831 */
[----:B-1----:R-:W-:Y:S01]  /*a6b0*/  FADD.FTZ R38, R154, R51 ;  /* 0x000000339a267221 */ /* 0x002fe20000010000 */
[----:B------:R-:W-:Y:S01]  /*a6c0*/  F2FP.F16.F32.PACK_AB R200, R7, R200 ;  /* 0x000000c807c8723e */ /* 0x000fe200000000ff */
[-CC-:B------:R-:W-:Y:S01]  /*a6d0*/  FFMA.FTZ R167, R62, R3.reuse, -R49.reuse ;  /* 0x000000033ea77223 */ /* 0x180fe20000010831 */
[-CC-:B------:R-:W-:Y:S01]  /*a6e0*/  FFMA.FTZ R66, R66, R3.reuse, -R49.reuse ;  /* 0x0000000342427223 */ /* 0x180fe20000010831 */
[----:B------:R-:W-:Y:S01]  /*a6f0*/  FADD.FTZ R51, R31, R38 ;  /* 0x000000261f337221 */ /* 0x000fe20000010000 */
[----:B------:R-:W1:Y:S01]  /*a700*/  MUFU.EX2 R6, R6 ;  /* 0x0000000600067308 */ /* 0x000e620000000800 */
[----:B--2---:R-:W-:Y:S01]  /*a710*/  FADD.FTZ R10, R201, R26 ;  /* 0x0000001ac90a7221 */ /* 0x004fe20000010000 */
[-CC-:B------:R-:W-:Y:S01]  /*a720*/  FFMA.FTZ R38, R44, R3.reuse, -R49.reuse ;  /* 0x000000032c267223 */ /* 0x180fe20000010831 */
[-CC-:B------:R-:W-:Y:S01]  /*a730*/  FFMA.FTZ R74, R74, R3.reuse, -R49.reuse ;  /* 0x000000034a4a7223 */ /* 0x180fe20000010831 */
[----:B------:R-:W-:Y:S01]  /*a740*/  FFMA.FTZ R70, R70, R3, -R49 ;  /* 0x0000000346467223 */ /* 0x000fe20000010831 */
[----:B------:R-:W-:-:S02]  /*a750*/  F2FP.F16.F32.PACK_AB R202, R25, R202 ;  /* 0x000000ca19ca723e */ /* 0x000fc400000000ff */
[----:B------:R-:W-:Y:S01]  /*a760*/  F2FP.F16.F32.PACK_AB R152, R29, R152 ;  /* 0x000000981d98723e */ /* 0x000fe200000000ff */
[----:B------:R-:W2:Y:S01]  /*a770*/  MUFU.EX2 R153, R153 ;  /* 0x0000009900997308 */ /* 0x000ea20000000800 */
[----:B0-----:R-:W-:Y:S01]  /*a780*/  FADD.FTZ R27, R203, R10 ;  /* 0x0000000acb1b7221 */ /* 0x001fe20000010000 */
[----:B------:R-:W-:Y:S02]  /*a790*/  F2FP.F16.F32.PACK_AB R154, R31, R154 ;  /* 0x0000009a1f9a723e */ /* 0x000fe400000000ff */
[----:B------:R-:W-:-:S04]  /*a7a0*/  F2FP.F16.F32.PACK_AB R201, R26, R201 ;  /* 0x000000c91ac9723e */ /* 0x000fc800000000ff */
[----:B------:R-:W0:Y:S01]  /*a7b0*/  MUFU.EX2 R30, R30 ;  /* 0x0000001e001e7308 */ /* 0x000e220000000800 */
[C---:B-1----:R-:W-:Y:S01]  /*a7c0*/  FADD.FTZ R10, R6.reuse, R27 ;  /* 0x0000001b060a7221 */ /* 0x042fe20000010000 */
[----:B------:R-:W-:-:S06]  /*a7d0*/  F2FP.F16.F32.PACK_AB R203, R6, R203 ;  /* 0x000000cb06cb723e */ /* 0x000fcc00000000ff */
[----:B------:R-:W1:Y:S01]  /*a7e0*/  MUFU.EX2 R155, R155 ;  /* 0x0000009b009b7308 */ /* 0x000e620000000800 */
[----:B--2---:R-:W-:Y:S01]  /*a7f0*/  FADD.FTZ R27, R153, R10 ;  /* 0x0000000a991b7221 */ /* 0x004fe20000010000 */
[----:B------:R-:W-:Y:S01]  /*a800*/  FADD.FTZ R10, R156, R51 ;  /* 0x000000339c0a7221 */ /* 0x000fe20000010000 */
[----:B------:R-:W-:-:S03]  /*a810*/  F2FP.F16.F32.PACK_AB R156, R35, R156 ;  /* 0x0000009c239c723e */ /* 0x000fc600000000ff */
[----:B------:R-:W-:Y:S01]  /*a820*/  FADD.FTZ R51, R35, R10 ;  /* 0x0000000a23337221 */ /* 0x000fe20000010000 */
[----:B------:R-:W-:Y:S01]  /*a830*/  VIADD R10, R4, 0x22840 ;  /* 0x00022840040a7836 */ /* 0x000fe20000000000 */
[----:B------:R-:W2:Y:S01]  /*a840*/  MUFU.EX2 R24, R24 ;  /* 0x0000001800187308 */ /* 0x000ea20000000800 */
[----:B0-----:R-:W-:Y:S01]  /*a850*/  FADD.FTZ R40, R30, R27 ;  /* 0x0000001b1e287221 */ /* 0x001fe20000010000 */
[----:B------:R-:W-:Y:S01]  /*a860*/  FADD.FTZ R42, R158, R51 ;  /* 0x000000339e2a7221 */ /* 0x000fe20000010000 */
[----:B------:R-:W-:Y:S02]  /*a870*/  F2FP.F16.F32.PACK_AB R153, R30, R153 ;  /* 0x000000991e99723e */ /* 0x000fe400000000ff */
[----:B------:R-:W-:-:S03]  /*a880*/  PRMT R10, R75, 0x654, R10 ;  /* 0x000006544b0a7816 */ /* 0x000fc6000000000a */
[----:B------:R-:W0:Y:S01]  /*a890*/  MUFU.EX2 R157, R157 ;  /* 0x0000009d009d7308 */ /* 0x000e220000000800 */
[----:B-1----:R-:W-:Y:S01]  /*a8a0*/  FADD.FTZ R27, R155, R40 ;  /* 0x000000289b1b7221 */ /* 0x002fe20000010000 */
[----:B------:R1:W-:Y:S06]  /*a8b0*/  SYNCS.ARRIVE.TRANS64.RED.A1T0 RZ, [R10+URZ], RZ ;  /* 0x000000ff0aff79a7 */ /* 0x0003ec000810043f */
[----:B------:R-:W1:Y:S01]  /*a8c0*/  MUFU.EX2 R28, R28 ;  /* 0x0000001c001c7308 */ /* 0x000e620000000800 */
[C---:B--2---:R-:W-:Y:S01]  /*a8d0*/  FADD.FTZ R40, R24.reuse, R27 ;  /* 0x0000001b18287221 */ /* 0x044fe20000010000 */
[----:B------:R-:W-:-:S06]  /*a8e0*/  F2FP.F16.F32.PACK_AB R155, R24, R155 ;  /* 0x0000009b189b723e */ /* 0x000fcc00000000ff */
[----:B------:R-:W2:Y:S01]  /*a8f0*/  MUFU.EX2 R159, R159 ;  /* 0x0000009f009f7308 */ /* 0x000ea20000000800 */
[----:B0-----:R-:W-:Y:S01]  /*a900*/  FADD.FTZ R27, R157, R40 ;  /* 0x000000289d1b7221 */ /* 0x001fe20000010000 */
[-CC-:B------:R-:W-:Y:S01]  /*a910*/  FFMA.FTZ R40, R72, R3.reuse, -R49.reuse ;  /* 0x0000000348287223 */ /* 0x180fe20000010831 */
[----:B------:R-:W-:-:S05]  /*a920*/  FFMA.FTZ R49, R76, R3, -R49 ;  /* 0x000000034c317223 */ /* 0x000fca0000010831 */
[----:B------:R-:W0:Y:S01]  /*a930*/  MUFU.EX2 R37, R37 ;  /* 0x0000002500257308 */ /* 0x000e220000000800 */
[C---:B-1----:R-:W-:Y:S01]  /*a940*/  FADD.FTZ R10, R28.reuse, R27 ;  /* 0x0000001b1c0a7221 */ /* 0x042fe20000010000 */
[----:B------:R-:W-:-:S06]  /*a950*/  F2FP.F16.F32.PACK_AB R157, R28, R157 ;  /* 0x0000009d1c9d723e */ /* 0x000fcc00000000ff */
        /* <DEDUP_REMOVED lines=61> */
[----:B--2---:R-:W-:Y:S01]  /*ad30*/  FADD.FTZ R6, R70, R7 ;  /* 0x0000000746067221 */ /* 0x004fe20000010000 */
[C---:B0-----:R-:W-:Y:S01]  /*ad40*/  FADD.FTZ R10, R33.reuse, R10 ;  /* 0x0000000a210a7221 */ /* 0x041fe20000010000 */
[----:B------:R-:W-:Y:S02]  /*ad50*/  F2FP.F16.F32.PACK_AB R170, R33, R170 ;  /* 0x000000aa21aa723e */ /* 0x000fe400000000ff */
[C---:B-1----:R-:W-:Y:S01]  /*ad60*/  FADD.FTZ R7, R49.reuse, R6 ;  /* 0x0000000631077221 */ /* 0x042fe20000010000 */
[----:B------:R-:W-:Y:S01]  /*ad70*/  F2FP.F16.F32.PACK_AB R171, R49, R70 ;  /* 0x0000004631ab723e */ /* 0x000fe200000000ff */
[----:B------:R-:W-:Y:S06]  /*ad80*/  @!P0 BRA `(.L_x_9778) ;  /* 0x0000000000048947 */ /* 0x000fec0003800000 */
[----:B------:R-:W-:Y:S01]  /*ad90*/  BPT.TRAP 0x1 ;  /* 0x000000040000795c */ /* 0x000fe20000300000 */
.L_x_9778:
[----:B------:R0:W1:Y:S01]  /*ada0*/  SYNCS.PHASECHK.TRANS64.TRYWAIT P1, [R4+URZ+0x22850], R73 ;  /* 0x02285049040075a7 */ /* 0x000062000802017f */
[----:B------:R-:W-:Y:S05]  /*adb0*/  @!P0 BRA `(.L_x_9779) ;  /* 0x0000000000048947 */ /* 0x000fea0003800000 */
[----:B------:R-:W-:Y:S01]  /*adc0*/  BPT.TRAP 0x1 ;  /* 0x000000040000795c */ /* 0x000fe20000300000 */
.L_x_9779:
[----:B------:R-:W-:Y:S04]  /*add0*/  BSSY B0, `(.L_x_9780) ;  /* 0x0000004000007945 */ /* 0x000fe80003800000 */
[----:B-1----:R-:W-:Y:S05]  /*ade0*/  @P1 BRA `(.L_x_9781) ;  /* 0x0000000000081947 */ /* 0x002fea0003800000 */
[----:B------:R-:W1:Y:S02]  /*adf0*/  SYNCS.PHASECHK.TRANS64.TRYWAIT P1, [R4+URZ+0x22850], R73 ;  /* 0x02285049040075a7 */ /* 0x000e64000802017f */
[----:B-1----:R-:W-:Y:S05]  /*ae00*/  @!P1 BRA `(.L_x_9782) ;  /* 0x000000fc006c9947 */ /* 0x002fea0003800000 */
.L_x_9781:
[----:B------:R-:W-:Y:S05]  /*ae10*/  BSYNC B0 ;  /* 0x0000000000007941 */ /* 0x000fea0003800000 */
.L_x_9780:
[----:B------:R-:W-:Y:S05]  /*ae20*/  WARPSYNC.ALL ;  /* 0x0000000000007948 */ /* 0x000fea0003800000 */
[----:B------:R-:W-:Y:S01]  /*ae30*/  VIADD R6, R19, 0x400 ;  /* 0x0000040013067836 */ /* 0x000fe20000000000 */
[----:B------:R2:W-:Y:S01]  /*ae40*/  BAR.SYNC.DEFER_BLOCKING R5, 0x100 ;  /* 0x000400050000751d */ /* 0x0005e20000010000 */
[----:B------:R-:W-:Y:S02]  /*ae50*/  IMAD.MOV.U32 R25, RZ, RZ, 0x40000040 ;  /* 0x40000040ff197424 */ /* 0x000fe400078e00ff */
[----:B------:R-:W-:Y:S01]  /*ae60*/  IMAD.MOV.U32 R29, RZ, RZ, 0x40000040 ;  /* 0x40000040ff1d7424 */ /* 0x000fe200078e00ff */
[----:B------:R-:W-:Y:S01]  /*ae70*/  SHF.R.U32.HI R6, RZ, 0x4, R6 ;  /* 0x00000004ff067819 */ /* 0x000fe20000011606 */
[----:B------:R-:W-:Y:S01]  /*ae80*/  IMAD.MOV.U32 R27, RZ, RZ, 0x40000040 ;  /* 0x40000040ff1b7424 */ /* 0x000fe200078e00ff */
[----:B------:R-:W-:Y:S01]  /*ae90*/  R2UR UR7, R25 ;  /* 0x00000000190772ca */ /* 0x000fe200000e0000 */
[----:B------:R-:W-:Y:S01]  /*aea0*/  IMAD.MOV.U32 R31, RZ, RZ, 0x40000040 ;  /* 0x40000040ff1f7424 */ /* 0x000fe200078e00ff */
[----:B------:R-:W-:-:S02]  /*aeb0*/  LOP3.LUT R6, R6, 0x3fff, RZ, 0xc0, !PT ;  /* 0x00003fff06067812 */ /* 0x000fc400078ec0ff */
[----:B------:R-:W-:Y:S02]  /*aec0*/  R2UR UR11, R29 ;  /* 0x000000001d0b72ca */ /* 0x000fe400000e0000 */
[----:B------:R-:W-:Y:S02]  /*aed0*/  LOP3.LUT R24, R6, 0x3000000, RZ, 0xfc, !PT ;  /* 0x0300000006187812 */ /* 0x000fe400078efcff */
[----:B------:R-:W-:Y:S02]  /*aee0*/  R2UR UR15, R27 ;  /* 0x000000001b0f72ca */ /* 0x000fe400000e0000 */
[----:B------:R-:W-:Y:S01]  /*aef0*/  R2UR UR19, R29 ;  /* 0x000000001d1372ca */ /* 0x000fe200000e0000 */
[----:B------:R3:W-:Y:S01]  /*af00*/  STL [R1+0x8], R24 ;  /* 0x0000081801007387 */ /* 0x0007e20000100800 */
[----:B------:R-:W-:Y:S02]  /*af10*/  R2UR UR23, R31 ;  /* 0x000000001f1772ca */ /* 0x000fe400000e0000 */
[----:B------:R-:W-:Y:S01]  /*af20*/  R2UR UR27, R25 ;  /* 0x00000000191b72ca */ /* 0x000fe200000e0000 */
[----:B---3--:R-:W-:-:S04]  /*af30*/  IMAD R24, R207, 0xc00, R24 ;  /* 0x00000c00cf187824 */ /* 0x008fc800078e0218 */
[C---:B------:R-:W-:Y:S01]  /*af40*/  VIADD R28, R24.reuse, 0x80 ;  /* 0x00000080181c7836 */ /* 0x040fe20000000000 */
[C---:B------:R-:W-:Y:S01]  /*af50*/  R2UR UR6, R24.reuse ;  /* 0x00000000180672ca */ /* 0x040fe200000e0000 */
[C---:B------:R-:W-:Y:S01]  /*af60*/  VIADD R26, R24.reuse, 0x100 ;  /* 0x00000100181a7836 */ /* 0x040fe20000000000 */
[----:B------:R-:W-:Y:S02]  /*af70*/  IADD3 R30, R24, 0x200, RZ ;  /* 0x00000200181e7810 */ /* 0x000fe40007ffe0ff */
[----:B------:R-:W-:Y:S01]  /*af80*/  R2UR UR10, R28 ;  /* 0x000000001c0a72ca */ /* 0x000fe200000e0000 */
[----:B------:R-:W-:Y:S01]  /*af90*/  VIADD R28, R24, 0x180 ;  /* 0x00000180181c7836 */ /* 0x000fe20000000000 */
[----:B------:R-:W-:Y:S01]  /*afa0*/  R2UR UR14, R26 ;  /* 0x000000001a0e72ca */ /* 0x000fe200000e0000 */
[----:B------:R-:W-:Y:S01]  /*afb0*/  VIADD R24, R24, 0x280 ;  /* 0x0000028018187836 */ /* 0x000fe20000000000 */
[----:B------:R-:W-:Y:S02]  /*afc0*/  R2UR UR22, R30 ;  /* 0x000000001e1672ca */ /* 0x000fe400000e0000 */
[----:B------:R-:W-:-:S02]  /*afd0*/  R2UR UR18, R28 ;  /* 0x000000001c1272ca */ /* 0x000fc400000e0000 */
        /* <DEDUP_REMOVED lines=24> */
[----:B--2---:R-:W-:Y:S05]  /*b160*/  @!P0 BRA `(.L_x_9783) ;  /* 0x0000000000048947 */ /* 0x004fea0003800000 */
[----:B------:R-:W-:Y:S01]  /*b170*/  BPT.TRAP 0x1 ;  /* 0x000000040000795c */ /* 0x000fe20000300000 */
.L_x_9783:
[----:B------:R-:W2:Y:S01]  /*b180*/  LDL R5, [R1+0xc] ;  /* 0x00000c0001057983 */ /* 0x000ea20000100800 */
[----:B------:R-:W0:Y:S01]  /*b190*/  S2R R6, SR_CgaCtaId ;  /* 0x0000000000067919 */ /* 0x000e220000008800 */
[----:B------:R-:W-:-:S05]  /*b1a0*/  VIADD R4, R4, 0x22860 ;  /* 0x0002286004047836 */ /* 0x000fca0000000000 */
[----:B0-----:R-:W-:-:S04]  /*b1b0*/  PRMT R4, R6, 0x654, R4 ;  /* 0x0000065406047816 */ /* 0x001fc80000000004 */
[----:B------:R0:W-:Y:S02]  /*b1c0*/  SYNCS.ARRIVE.TRANS64.RED.A1T0 RZ, [R4+URZ], RZ ;  /* 0x000000ff04ff79a7 */ /* 0x0001e4000810043f */
[----:B0-----:R-:W-:-:S05]  /*b1d0*/  VIADD R4, R172, 0xfffffffe ;  /* 0xfffffffeac047836 */ /* 0x001fca0000000000 */
[----:B--2---:R-:W-:-:S13]  /*b1e0*/  ISETP.GE.AND P1, PT, R4, R5, PT ;  /* 0x000000050400720c */ /* 0x004fda0003f26270 */
[----:B------:R-:W-:Y:S05]  /*b1f0*/  @!P1 BRA `(.L_x_9784) ;  /* 0x0000001c00d89947 */ /* 0x000fea0003800000 */
[----:B------:R-:W-:Y:S02]  /*b200*/  IMAD.MOV.U32 R201, RZ, RZ, R176 ;  /* 0x000000ffffc97224 */ /* 0x000fe400078e00b0 */
[----:B------:R-:W-:-:S07]  /*b210*/  IMAD.MOV.U32 R202, RZ, RZ, R0 ;  /* 0x000000ffffca7224 */ /* 0x000fce00078e0000 */
.L_x_9796:
[----:B--2---:R-:W2:Y:S01]  /*b220*/  LDL R3, [R1+0xc] ;  /* 0x00000c0001037983 */ /* 0x004ea20000100800 */
[----:B------:R-:W-:Y:S01]  /*b230*/  VIADD R207, R207, 0x1 ;  /* 0x00000001cfcf7836 */ /* 0x000fe20000000000 */
[----:B------:R-:W-:Y:S05]  /*b240*/  YIELD ;  /* 0x0000000000007946 */ /* 0x000fea0003800000 */
[----:B------:R-:W-:Y:S01]  /*b250*/  IMAD.MOV.U32 R0, RZ, RZ, R4 ;  /* 0x000000ffff007224 */ /* 0x000fe200078e0004 */
[----:B------:R-:W-:Y:S01]  /*b260*/  ISETP.NE.AND P2, PT, R207, 0x2, PT ;  /* 0x00000002cf00780c */ /* 0x000fe20003f45270 */
[----:B------:R-:W-:-:S03]  /*b270*/  VIADD R4, R4, 0xffffffff ;  /* 0xffffffff04047836 */ /* 0x000fc60000000000 */
[----:B------:R-:W-:Y:S02]  /*b280*/  SEL R207, R207, RZ, P2 ;  /* 0x000000ffcfcf7207 */ /* 0x000fe40001000000 */
[----:B--2---:R-:W-:Y:S02]  /*b290*/  ISETP.GT.AND P1, PT, R0, R3, PT ;  /* 0x000000030000720c */ /* 0x004fe40003f24270 */
[----:B------:R-:W-:-:S04]  /*b2a0*/  SEL R0, RZ, 0x1, P2 ;  /* 0x00000001ff007807 */ /* 0x000fc80001000000 */
[----:B------:R-:W-:Y:S01]  /*b2b0*/  LOP3.LUT R218, R218, R0, RZ, 0x3c, !PT ;  /* 0x00000000dada7212 */ /* 0x000fe200078e3cff */
[----:B0-----:R-:W-:Y:S06]  /*b2c0*/  @!P0 BRA `(.L_x_9785) ;  /* 0x0000000000048947 */ /* 0x001fec0003800000 */
[----:B------:R-:W-:Y:S01]  /*b2d0*/  BPT.TRAP 0x1 ;  /* 0x000000040000795c */ /* 0x000fe20000300000 */
.L_x_9785:
[----:B------:R-:W-:Y:S01]  /*b2e0*/  IMAD R5, R207, 0x8, R19 ;  /* 0x00000008cf057824 */ /* 0x000fe200078e0213 */
[----:B------:R-:W-:-:S04]  /*b2f0*/  SHF.L.U32 R6, R218, 0x1f, RZ ;  /* 0x0000001fda067819 */ /* 0x000fc800000006ff */
[----:B------:R0:W1:Y:S01]  /*b300*/  SYNCS.PHASECHK.TRANS64.TRYWAIT P2, [R5+URZ+0x22830], R6 ;  /* 0x02283006050075a7 */ /* 0x000062000804017f */
[----:B------:R-:W-:Y:S05]  /*b310*/  @!P0 BRA `(.L_x_9786) ;  /* 0x0000000000048947 */ /* 0x000fea0003800000 */
[----:B------:R-:W-:Y:S01]  /*b320*/  BPT.TRAP 0x1 ;  /* 0x000000040000795c */ /* 0x000fe20000300000 */
.L_x_9786:
[----:B------:R-:W2:Y:S01]  /*b330*/  LDL R0, [R1+0x10] ;  /* 0x0000100001007983 */ /* 0x000ea20000100800 */
[----:B------:R-:W-:Y:S02]  /*b340*/  IMAD.MOV.U32 R157, RZ, RZ, 0x40000040 ;  /* 0x40000040ff9d7424 */ /* 0x000fe400078e00ff */
[----:B--2---:R-:W-:Y:S01]  /*b350*/  IMAD R156, R207, 0x300, R0 ;  /* 0x00000300cf9c7824 */ /* 0x004fe200078e0200 */
[----:B-1----:R-:W-:Y:S06]  /*b360*/  @P2 BRA `(.L_x_9787) ;  /* 0x0000000000082947 */ /* 0x002fec0003800000 */
[----:B------:R-:W1:Y:S02]  /*b370*/  SYNCS.PHASECHK.TRANS64.TRYWAIT P2, [R5+URZ+0x22830], R6 ;  /* 0x02283006050075a7 */ /* 0x000e64000804017f */
[----:B-1----:R-:W-:Y:S05]  /*b380*/  @!P2 BRA `(.L_x_9788) ;  /* 0x000000f80020a947 */ /* 0x002fea0003800000 */
.L_x_9787:
[----:B------:R-:W-:Y:S05]  /*b390*/  WARPSYNC.ALL ;  /* 0x0000000000007948 */ /* 0x000fea0003800000 */
[C---:B------:R-:W-:Y:S01]  /*b3a0*/  R2UR UR6, R156.reuse ;  /* 0x000000009c0672ca */ /* 0x040fe200000e0000 */
[----:B------:R-:W-:Y:S01]  /*b3b0*/  VIADD R152, R156, 0x4 ;  /* 0x000000049c987836 */ /* 0x000fe20000000000 */
[----:B------:R-:W-:Y:S01]  /*b3c0*/  R2UR UR7, R157 ;  /* 0x000000009d0772ca */ /* 0x000fe200000e0000 */
[----:B------:R-:W-:Y:S01]  /*b3d0*/  IMAD.MOV.U32 R155, RZ, RZ, 0x40000040 ;  /* 0x40000040ff9b7424 */ /* 0x000fe200078e00ff */
[----:B------:R-:W-:Y:S01]  /*b3e0*/  R2UR UR4, R8 ;  /* 0x00000000080472ca */ /* 0x000fe200000e0000 */
[----:B------:R-:W-:Y:S01]  /*b3f0*/  IMAD.MOV.U32 R153, RZ, RZ, 0x40000040 ;  /* 0x40000040ff997424 */ /* 0x000fe200078e00ff */
[----:B------:R-:W-:Y:S01]  /*b400*/  R2UR UR5, R9 ;  /* 0x00000000090572ca */ /* 0x000fe200000e0000 */
[----:B------:R-:W-:Y:S01]  /*b410*/  IMAD.MOV.U32 R157, RZ, RZ, 0x40000040 ;  /* 0x40000040ff9d7424 */ /* 0x000fe200078e00ff */
[C---:B------:R-:W-:Y:S01]  /*b420*/  IADD3 R154, R156.reuse, 0x2, RZ ;  /* 0x000000029c9a7810 */ /* 0x040fe20007ffe0ff */
[----:B------:R-:W-:Y:S01]  /*b430*/  VIADD R156, R156, 0x6 ;  /* 0x000000069c9c7836 */ /* 0x000fe20000000000 */
[----:B------:R-:W-:Y:S01]  /*b440*/  R2UR UR11, R155 ;  /* 0x000000009b0b72ca */ /* 0x000fe200000e0000 */
[----:B------:R-:W2:Y:S01]  /*b450*/  S2R R0, SR_TID.X ;  /* 0x0000000000007919 */ /* 0x000ea20000002100 */
        /* <DEDUP_REMOVED lines=9> */
[----:B------:R-:W-:Y:S01]  /*b4f0*/  HGMMA.64x96x16.F32 R152, gdesc[UR4], RZ, !UPT, gsb0 ;  /* 0x01600000049879f0 */ /* 0x000fe2000c0008ff */
[----:B------:R-:W-:Y:S02]  /*b500*/  R2UR UR13, R15 ;  /* 0x000000000f0d72ca */ /* 0x000fe400000e0000 */
[----:B------:R-:W-:Y:S02]  /*b510*/  R2UR UR16, R12 ;  /* 0x000000000c1072ca */ /* 0x000fe400000e0000 */
[----:B------:R-:W-:Y:S02]  /*b520*/  R2UR UR17, R13 ;  /* 0x000000000d1172ca */ /* 0x000fe400000e0000 */
[----:B--2---:R-:W-:-:S04]  /*b530*/  SHF.R.U32.HI R0, RZ, 0x7, R0 ;  /* 0x00000007ff007819 */ /* 0x004fc80000011600 */
        /* <DEDUP_REMOVED lines=14> */
.L_x_9789:
        /* <DEDUP_REMOVED lines=24> */
[----:B------:R-:W3:Y:S02]  /*b7a0*/  SHFL.BFLY PT, R3, R0, 0x2, 0x1f ;  /* 0x0c401f0000037f89 */ /* 0x000ee400000e0000 */
[----:B---3--:R-:W-:-:S05]  /*b7b0*/  FMNMX.FTZ R0, R0, R3, !PT ;  /* 0x0000000300007209 */ /* 0x008fca0007810000 */
[----:B------:R-:W3:Y:S02]  /*b7c0*/  SHFL.BFLY PT, R3, R0, 0x1, 0x1f ;  /* 0x0c201f0000037f89 */ /* 0x000ee400000e0000 */
[----:B---3--:R-:W-:Y:S02]  /*b7d0*/  FMNMX.FTZ R0, R0, R3, !PT ;  /* 0x0000000300007209 */ /* 0x008fe40007810000 */
[----:B------:R-:W3:Y:S03]  /*b7e0*/  LDC R3, c[0x0][0x988] ;  /* 0x00026200ff037b82 */ /* 0x000ee60000000800 */
[C---:B------:R-:W-:Y:S01]  /*b7f0*/  FADD.FTZ R202, -R0.reuse, R202 ;  /* 0x000000ca00ca7221 */ /* 0x040fe20000010100 */
[----:B---3--:R-:W-:-:S04]  /*b800*/  FMUL.FTZ R200, R0, R3 ;  /* 0x0000000300c87220 */ /* 0x008fc80000410000 */
[-CC-:B------:R-:W-:Y:S01]  /*b810*/  FFMA.FTZ R203, R172, R3.reuse, -R200.reuse ;  /* 0x00000003accb7223 */ /* 0x180fe200000108c8 */
[-CC-:B------:R-:W-:Y:S01]  /*b820*/  FFMA.FTZ R152, R152, R3.reuse, -R200.reuse ;  /* 0x0000000398987223 */ /* 0x180fe200000108c8 */
[-CC-:B------:R-:W-:Y:S01]  /*b830*/  FFMA.FTZ R153, R153, R3.reuse, -R200.reuse ;  /* 0x0000000399997223 */ /* 0x180fe200000108c8 */
[-C--:B------:R-:W-:Y:S01]  /*b840*/  FMUL.FTZ R172, R202, R3.reuse ;  /* 0x00000003caac7220 */ /* 0x080fe20000410000 */
        /* <DEDUP_REMOVED lines=18> */
[-CC-:B------:R-:W-:Y:S01]  /*b970*/  FFMA.FTZ R189, R189, R3.reuse, -R200.reuse ;  /* 0x00000003bdbd7223 */ /* 0x180fe200000108c8 */
[----:B------:R-:W4:Y:S01]  /*b980*/  MUFU.EX2 R153, R153 ;  /* 0x0000009900997308 */ /* 0x000f220000000800 */
[-CC-:B------:R-:W-:Y:S01]  /*b990*/  FFMA.FTZ R192, R192, R3.reuse, -R200.reuse ;  /* 0x00000003c0c07223 */ /* 0x180fe200000108c8 */
[-CC-:B------:R-:W-:Y:S01]  /*b9a0*/  FFMA.FTZ R193, R193, R3.reuse, -R200.reuse ;  /* 0x00000003c1c17223 */ /* 0x180fe200000108c8 */
[-CC-:B------:R-:W-:Y:S01]  /*b9b0*/  FFMA.FTZ R196, R196, R3.reuse, -R200.reuse ;  /* 0x00000003c4c47223 */ /* 0x180fe200000108c8 */
[----:B------:R-:W-:-:S04]  /*b9c0*/  FFMA.FTZ R197, R197, R3, -R200 ;  /* 0x00000003c5c57223 */ /* 0x000fc800000108c8 */
[----:B------:R-:W5:Y:S01]  /*b9d0*/  MUFU.EX2 R156, R156 ;  /* 0x0000009c009c7308 */ /* 0x000f620000000800 */
[----:B---3--:R-:W-:Y:S01]  /*b9e0*/  FFMA.FTZ R10, R172, R10, R152 ;  /* 0x0000000aac0a7223 */ /* 0x008fe20000010098 */
[-C--:B------:R-:W-:Y:S01]  /*b9f0*/  FMUL.FTZ R24, R24, R172.reuse ;  /* 0x000000ac18187220 */ /* 0x080fe20000410000 */
[-C--:B------:R-:W-:Y:S01]  /*ba00*/  FMUL.FTZ R25, R25, R172.reuse ;  /* 0x000000ac19197220 */ /* 0x080fe20000410000 */
[-C--:B------:R-:W-:Y:S01]  /*ba10*/  FMUL.FTZ R28, R28, R172.reuse ;  /* 0x000000ac1c1c7220 */ /* 0x080fe20000410000 */
[-C--:B------:R-:W-:Y:S01]  /*ba20*/  FMUL.FTZ R29, R29, R172.reuse ;  /* 0x000000ac1d1d7220 */ /* 0x080fe20000410000 */
[-C--:B------:R-:W-:Y:S01]  /*ba30*/  FMUL.FTZ R32, R32, R172.reuse ;  /* 0x000000ac20207220 */ /* 0x080fe20000410000 */
[----:B------:R-:W-:Y:S01]  /*ba40*/  FMUL.FTZ R33, R33, R172 ;  /* 0x000000ac21217220 */ /* 0x000fe20000410000 */
[----:B------:R-:W3:Y:S01]  /*ba50*/  MUFU.EX2 R157, R157 ;  /* 0x0000009d009d7308 */ /* 0x000ee20000000800 */
[C---:B----4-:R-:W-:Y:S01]  /*ba60*/  F2FP.F16.F32.PACK_AB R200, R153.reuse, R152 ;  /* 0x0000009899c8723e */ /* 0x050fe200000000ff */
[----:B------:R-:W-:Y:S01]  /*ba70*/  FADD.FTZ R10, R153, R10 ;  /* 0x0000000a990a7221 */ /* 0x000fe20000010000 */
[----:B------:R-:W-:Y:S01]  /*ba80*/  FMNMX.FTZ R152, R154, R201, !PT ;  /* 0x000000c99a987209 */ /* 0x000fe20007810000 */
[-C--:B------:R-:W-:Y:S01]  /*ba90*/  FMUL.FTZ R36, R36, R172.reuse ;  /* 0x000000ac24247220 */ /* 0x080fe20000410000 */
[-C--:B------:R-:W-:Y:S01]  /*baa0*/  FMUL.FTZ R37, R37, R172.reuse ;  /* 0x000000ac25257220 */ /* 0x080fe20000410000 */
[----:B------:R-:W-:Y:S01]  /*bab0*/  FMUL.FTZ R40, R40, R172 ;  /* 0x000000ac28287220 */ /* 0x000fe20000410000 */
[----:B------:R-:W-:Y:S01]  /*bac0*/  FMNMX.FTZ R152, R155, R152, !PT ;  /* 0x000000989b987209 */ /* 0x000fe20007810000 */
[----:B------:R4:W-:Y:S01]  /*bad0*/  MUFU.EX2 R227, R203 ;  /* 0x000000cb00e37308 */ /* 0x0009e20000000800 */
[----:B-----5:R-:W-:Y:S01]  /*bae0*/  FADD.FTZ R10, R156, R10 ;  /* 0x0000000a9c0a7221 */ /* 0x020fe20000010000 */
[----:B------:R-:W-:Y:S01]  /*baf0*/  FMUL.FTZ R41, R41, R172 ;  /* 0x000000ac29297220 */ /* 0x000fe20000410000 */
[----:B------:R-:W-:Y:S01]  /*bb00*/  FMNMX.FTZ R152, R158, R152, !PT ;  /* 0x000000989e987209 */ /* 0x000fe20007810000 */
[-C--:B------:R-:W-:Y:S01]  /*bb10*/  FMUL.FTZ R44, R44, R172.reuse ;  /* 0x000000ac2c2c7220 */ /* 0x080fe20000410000 */
[-C--:B------:R-:W-:Y:S01]  /*bb20*/  FMUL.FTZ R45, R45, R172.reuse ;  /* 0x000000ac2d2d7220 */ /* 0x080fe20000410000 */
[----:B------:R-:W-:Y:S01]  /*bb30*/  FMUL.FTZ R48, R48, R172 ;  /* 0x000000ac30307220 */ /* 0x000fe20000410000 */
[----:B------:R-:W-:Y:S01]  /*bb40*/  FMNMX.FTZ R152, R159, R152, !PT ;  /* 0x000000989f987209 */ /* 0x000fe20007810000 */
[----:B------:R-:W-:Y:S01]  /*bb50*/  MUFU.EX2 R225, R176 ;  /* 0x000000b000e17308 */ /* 0x000fe20000000800 */
[C---:B---3--:R-:W-:Y:S01]  /*bb60*/  F2FP.F16.F32.PACK_AB R202, R157.reuse, R156 ;  /* 0x0000009c9dca723e */ /* 0x048fe200000000ff */
[----:B------:R-:W-:Y:S01]  /*bb70*/  FADD.FTZ R10, R157, R10 ;  /* 0x0000000a9d0a7221 */ /* 0x000fe20000010000 */
[----:B------:R-:W-:Y:S01]  /*bb80*/  FMNMX.FTZ R152, R162, R152, !PT ;  /* 0x00000098a2987209 */ /* 0x000fe20007810000 */
[----:B----4-:R-:W3:Y:S01]  /*bb90*/  S2R R203, SR_CgaCtaId ;  /* 0x0000000000cb7919 */ /* 0x010ee20000008800 */
        /* <DEDUP_REMOVED lines=77> */
[-C--:B------:R-:W-:Y:S01]  /*c070*/  FMUL.FTZ R145, R145, R172.reuse ;  /* 0x000000ac91917220 */ /* 0x080fe20000410000 */
[-C--:B------:R-:W-:Y:S01]  /*c080*/  FMUL.FTZ R148, R148, R172.reuse ;  /* 0x000000ac94947220 */ /* 0x080fe20000410000 */
[----:B------:R-:W4:Y:S01]  /*c090*/  SHFL.BFLY PT, R156, R153, 0x2, 0x1f ;  /* 0x0c401f00999c7f89 */ /* 0x000f2200000e0000 */
[----:B------:R-:W-:-:S03]  /*c0a0*/  FMUL.FTZ R149, R149, R172 ;  /* 0x000000ac95957220 */ /* 0x000fc60000410000 */
[----:B------:R-:W5:Y:S08]  /*c0b0*/  MUFU.EX2 R152, R160 ;  /* 0x000000a000987308 */ /* 0x000f700000000800 */
[----:B------:R-:W-:Y:S08]  /*c0c0*/  MUFU.EX2 R160, R177 ;  /* 0x000000b100a07308 */ /* 0x000ff00000000800 */
[----:B------:R-:W-:Y:S01]  /*c0d0*/  MUFU.EX2 R189, R189 ;  /* 0x000000bd00bd7308 */ /* 0x000fe20000000800 */
[----:B-----5:R-:W-:Y:S01]  /*c0e0*/  FADD.FTZ R10, R152, R10 ;  /* 0x0000000a980a7221 */ /* 0x020fe20000010000 */
[----:B------:R-:W-:-:S02]  /*c0f0*/  F2FP.F16.F32.PACK_AB R152, R161, R152 ;  /* 0x00000098a198723e */ /* 0x000fc400000000ff */
[----:B----4-:R-:W-:-:S04]  /*c100*/  FMNMX.FTZ R153, R153, R156, !PT ;  /* 0x0000009c99997209 */ /* 0x010fc80007810000 */
[----:B------:R4:W-:Y:S01]  /*c110*/  MUFU.EX2 R156, R169 ;  /* 0x000000a9009c7308 */ /* 0x0009e20000000800 */
[----:B------:R-:W5:Y:S07]  /*c120*/  SHFL.BFLY PT, R157, R153, 0x1, 0x1f ;  /* 0x0c201f00999d7f89 */ /* 0x000f6e00000e0000 */
[----:B------:R-:W-:Y:S08]  /*c130*/  MUFU.EX2 R192, R192 ;  /* 0x000000c000c07308 */ /* 0x000ff00000000800 */
[----:B------:R-:W-:Y:S08]  /*c140*/  MUFU.EX2 R168, R193 ;  /* 0x000000c100a87308 */ /* 0x000ff00000000800 */
[----:B------:R-:W-:Y:S01]  /*c150*/  MUFU.EX2 R196, R196 ;  /* 0x000000c400c47308 */ /* 0x000fe20000000800 */
[----:B-----5:R-:W-:-:S05]  /*c160*/  FMNMX.FTZ R176, R153, R157, !PT ;  /* 0x0000009d99b07209 */ /* 0x020fca0007810000 */
[C---:B------:R-:W-:Y:S01]  /*c170*/  FMUL.FTZ R226, R176.reuse, R3 ;  /* 0x00000003b0e27220 */ /* 0x040fe20000410000 */
[----:B------:R-:W-:-:S03]  /*c180*/  FADD.FTZ R153, -R176, R201 ;  /* 0x000000c9b0997221 */ /* 0x000fc60000010100 */
[-CC-:B------:R-:W-:Y:S01]  /*c190*/  FFMA.FTZ R154, R154, R3.reuse, -R226.reuse ;  /* 0x000000039a9a7223 */ /* 0x180fe200000108e2 */
[-C--:B------:R-:W-:Y:S01]  /*c1a0*/  FMUL.FTZ R153, R153, R3.reuse ;  /* 0x0000000399997220 */ /* 0x080fe20000410000 */
[-CC-:B------:R-:W-:Y:S01]  /*c1b0*/  FFMA.FTZ R155, R155, R3.reuse, -R226.reuse ;  /* 0x000000039b9b7223 */ /* 0x180fe200000108e2 */
[-CC-:B----4-:R-:W-:Y:S01]  /*c1c0*/  FFMA.FTZ R169, R174, R3.reuse, -R226.reuse ;  /* 0x00000003aea97223 */ /* 0x190fe200000108e2 */
[-CC-:B------:R-:W-:Y:S01]  /*c1d0*/  FFMA.FTZ R158, R158, R3.reuse, -R226.reuse ;  /* 0x000000039e9e7223 */ /* 0x180fe200000108e2 */
[----:B------:R-:W4:Y:S01]  /*c1e0*/  MUFU.EX2 R174, R153 ;  /* 0x0000009900ae7308 */ /* 0x000f220000000800 */
        /* <DEDUP_REMOVED lines=15> */
[----:B------:R-:W5:Y:S01]  /*c2e0*/  MUFU.EX2 R155, R155 ;  /* 0x0000009b009b7308 */ /* 0x000f620000000800 */
[-CC-:B------:R-:W-:Y:S01]  /*c2f0*/  FFMA.FTZ R190, R190, R3.reuse, -R226.reuse ;  /* 0x00000003bebe7223 */ /* 0x180fe200000108e2 */
[-CC-:B------:R-:W-:Y:S01]  /*c300*/  FFMA.FTZ R191, R191, R3.reuse, -R226.reuse ;  /* 0x00000003bfbf7223 */ /* 0x180fe200000108e2 */
[-CC-:B------:R-:W-:Y:S01]  /*c310*/  FFMA.FTZ R194, R194, R3.reuse, -R226.reuse ;  /* 0x00000003c2c27223 */ /* 0x180fe200000108e2 */
[-CC-:B------:R-:W-:Y:S01]  /*c320*/  FFMA.FTZ R195, R195, R3.reuse, -R226.reuse ;  /* 0x00000003c3c37223 */ /* 0x180fe200000108e2 */
[-CC-:B------:R-:W-:Y:S01]  /*c330*/  FFMA.FTZ R198, R198, R3.reuse, -R226.reuse ;  /* 0x00000003c6c67223 */ /* 0x180fe200000108e2 */
[----:B------:R-:W-:Y:S01]  /*c340*/  FFMA.FTZ R199, R199, R3, -R226 ;  /* 0x00000003c7c77223 */ /* 0x000fe200000108e2 */
[-C--:B----4-:R-:W-:Y:S01]  /*c350*/  FMUL.FTZ R26, R26, R174.reuse ;  /* 0x000000ae1a1a7220 */ /* 0x090fe20000410000 */
        /* <DEDUP_REMOVED lines=9> */
[----:B----4-:R-:W-:Y:S01]  /*c3f0*/  VIADD R162, R5, 0x22840 ;  /* 0x0002284005a27836 */ /* 0x010fe20000000000 */
[----:B-----5:R-:W-:Y:S01]  /*c400*/  F2FP.F16.F32.PACK_AB R201, R155, R154 ;  /* 0x0000009a9bc9723e */ /* 0x020fe200000000ff */
[-C--:B------:R-:W-:Y:S01]  /*c410*/  FMUL.FTZ R42, R42, R174.reuse ;  /* 0x000000ae2a2a7220 */ /* 0x080fe20000410000 */
[-C--:B------:R-:W-:Y:S01]  /*c420*/  FMUL.FTZ R43, R43, R174.reuse ;  /* 0x000000ae2b2b7220 */ /* 0x080fe20000410000 */
[-C--:B------:R-:W-:Y:S01]  /*c430*/  FMUL.FTZ R46, R46, R174.reuse ;  /* 0x000000ae2e2e7220 */ /* 0x080fe20000410000 */
[----:B---3--:R-:W-:Y:S01]  /*c440*/  PRMT R162, R203, 0x654, R162 ;  /* 0x00000654cba27816 */ /* 0x008fe200000000a2 */
[-C--:B------:R-:W-:Y:S01]  /*c450*/  FMUL.FTZ R47, R47, R174.reuse ;  /* 0x000000ae2f2f7220 */ /* 0x080fe20000410000 */
[----:B------:R-:W3:Y:S01]  /*c460*/  MUFU.EX2 R159, R159 ;  /* 0x0000009f009f7308 */ /* 0x000ee20000000800 */
[-C--:B------:R-:W-:Y:S01]  /*c470*/  FMUL.FTZ R50, R50, R174.reuse ;  /* 0x000000ae32327220 */ /* 0x080fe20000410000 */
[----:B------:R4:W-:Y:S01]  /*c480*/  SYNCS.ARRIVE.TRANS64.RED.A1T0 RZ, [R162+URZ], RZ ;  /* 0x000000ffa2ff79a7 */ /* 0x0009e2000810043f */
[-C--:B------:R-:W-:Y:S01]  /*c490*/  FMUL.FTZ R51, R51, R174.reuse ;  /* 0x000000ae33337220 */ /* 0x080fe20000410000 */
[-C--:B------:R-:W-:Y:S01]  /*c4a0*/  FMUL.FTZ R54, R54, R174.reuse ;  /* 0x000000ae36367220 */ /* 0x080fe20000410000 */
[-C--:B------:R-:W-:Y:S01]  /*c4b0*/  FMUL.FTZ R55, R55, R174.reuse ;  /* 0x000000ae37377220 */ /* 0x080fe20000410000 */
[-C--:B------:R-:W-:Y:S01]  /*c4c0*/  FMUL.FTZ R58, R58, R174.reuse ;  /* 0x000000ae3a3a7220 */ /* 0x080fe20000410000 */
[-C--:B------:R-:W-:Y:S01]  /*c4d0*/  FMUL.FTZ R59, R59, R174.reuse ;  /* 0x000000ae3b3b7220 */ /* 0x080fe20000410000 */
[----:B------:R-:W5:Y:S01]  /*c4e0*/  MUFU.EX2 R163, R163 ;  /* 0x000000a300a37308 */ /* 0x000f620000000800 */
[-C--:B------:R-:W-:Y:S01]  /*c4f0*/  FMUL.FTZ R62, R62, R174.reuse ;  /* 0x000000ae3e3e7220 */ /* 0x080fe20000410000 */
[----:B----4-:R-:W-:Y:S01]  /*c500*/  FFMA.FTZ R162, R174, R7, R154 ;  /* 0x00000007aea27223 */ /* 0x010fe2000001009a */
[----:B------:R-:W-:Y:S01]  /*c510*/  FADD.FTZ R7, R161, R10 ;  /* 0x0000000aa1077221 */ /* 0x000fe20000010000 */
[----:B------:R-:W-:Y:S01]  /*c520*/  F2FP.F16.F32.PACK_AB R154, R165, R229 ;  /* 0x000000e5a59a723e */ /* 0x000fe200000000ff */
[----:B------:R-:W-:Y:S01]  /*c530*/  FMUL.FTZ R63, R63, R174 ;  /* 0x000000ae3f3f7220 */ /* 0x000fe20000410000 */
[----:B------:R-:W-:Y:S01]  /*c540*/  FADD.FTZ R162, R155, R162 ;  /* 0x000000a29ba27221 */ /* 0x000fe20000010000 */
[----:B------:R-:W-:Y:S01]  /*c550*/  FADD.FTZ R7, R229, R7 ;  /* 0x00000007e5077221 */ /* 0x000fe20000010000 */
[----:B------:R-:W4:Y:S01]  /*c560*/  MUFU.EX2 R166, R166 ;  /* 0x000000a600a67308 */ /* 0x000f220000000800 */
[----:B---3--:R-:W-:Y:S01]  /*c570*/  F2FP.F16.F32.PACK_AB R203, R159, R158 ;  /* 0x0000009e9fcb723e */ /* 0x008fe200000000ff */
[----:B------:R-:W-:Y:S01]  /*c580*/  FADD.FTZ R162, R158, R162 ;  /* 0x000000a29ea27221 */ /* 0x000fe20000010000 */
[----:B------:R-:W-:Y:S01]  /*c590*/  FADD.FTZ R7, R165, R7 ;  /* 0x00000007a5077221 */ /* 0x000fe20000010000 */
[----:B------:R-:W-:Y:S01]  /*c5a0*/  F2FP.F16.F32.PACK_AB R158, R173, R227 ;  /* 0x000000e3ad9e723e */ /* 0x000fe200000000ff */
[-C--:B------:R-:W-:Y:S01]  /*c5b0*/  FMUL.FTZ R66, R66, R174.reuse ;  /* 0x000000ae42427220 */ /* 0x080fe20000410000 */
[----:B------:R-:W-:Y:S01]  /*c5c0*/  FADD.FTZ R162, R159, R162 ;  /* 0x000000a29fa27221 */ /* 0x000fe20000010000 */
[----:B------:R-:W-:Y:S01]  /*c5d0*/  FADD.FTZ R7, R228, R7 ;  /* 0x00000007e4077221 */ /* 0x000fe20000010000 */
[----:B------:R-:W3:Y:S01]  /*c5e0*/  MUFU.EX2 R167, R167 ;  /* 0x000000a700a77308 */ /* 0x000ee20000000800 */
[-C--:B------:R-:W-:Y:S01]  /*c5f0*/  FMUL.FTZ R67, R67, R174.reuse ;  /* 0x000000ae43437220 */ /* 0x080fe20000410000 */
[----:B------:R-:W-:Y:S01]  /*c600*/  FADD.FTZ R162, R153, R162 ;  /* 0x000000a299a27221 */ /* 0x000fe20000010000 */
[----:B------:R-:W-:Y:S01]  /*c610*/  FADD.FTZ R7, R156, R7 ;  /* 0x000000079c077221 */ /* 0x000fe20000010000 */
[C---:B-----5:R-:W-:Y:S01]  /*c620*/  F2FP.F16.F32.PACK_AB R153, R163.reuse, R153 ;  /* 0x00000099a399723e */ /* 0x060fe200000000ff */
[----:B------:R-:W-:Y:S01]  /*c630*/  FMUL.FTZ R70, R70, R174 ;  /* 0x000000ae46467220 */ /* 0x000fe20000410000 */
[----:B------:R-:W-:Y:S01]  /*c640*/  FADD.FTZ R162, R163, R162 ;  /* 0x000000a2a3a27221 */ /* 0x000fe20000010000 */
[----:B------:R-:W-:Y:S01]  /*c650*/  FADD.FTZ R7, R227, R7 ;  /* 0x00000007e3077221 */ /* 0x000fe20000010000 */
[----:B------:R-:W5:Y:S01]  /*c660*/  MUFU.EX2 R157, R157 ;  /* 0x0000009d009d7308 */ /* 0x000f620000000800 */
[----:B------:R-:W-:Y:S01]  /*c670*/  F2FP.F16.F32.PACK_AB R156, R156, R228 ;  /* 0x000000e49c9c723e */ /* 0x000fe200000000ff */
[----:B----4-:R-:W-:Y:S01]  /*c680*/  FADD.FTZ R162, R166, R162 ;  /* 0x000000a2a6a27221 */ /* 0x010fe20000010000 */
[----:B------:R-:W-:Y:S01]  /*c690*/  FADD.FTZ R7, R173, R7 ;  /* 0x00000007ad077221 */ /* 0x000fe20000010000 */
[-C--:B------:R-:W-:Y:S01]  /*c6a0*/  FMUL.FTZ R71, R71, R174.reuse ;  /* 0x000000ae47477220 */ /* 0x080fe20000410000 */
[-C--:B------:R-:W-:Y:S01]  /*c6b0*/  FMUL.FTZ R74, R74, R174.reuse ;  /* 0x000000ae4a4a7220 */ /* 0x080fe20000410000 */
[----:B------:R-:W-:Y:S01]  /*c6c0*/  FMUL.FTZ R75, R75, R174 ;  /* 0x000000ae4b4b7220 */ /* 0x000fe20000410000 */
[----:B------:R-:W-:Y:S01]  /*c6d0*/  FADD.FTZ R7, R225, R7 ;  /* 0x00000007e1077221 */ /* 0x000fe20000010000 */
[----:B------:R-:W4:Y:S01]  /*c6e0*/  MUFU.EX2 R171, R171 ;  /* 0x000000ab00ab7308 */ /* 0x000f220000000800 */
[C---:B---3--:R-:W-:Y:S01]  /*c6f0*/  FADD.FTZ R162, R167.reuse, R162 ;  /* 0x000000a2a7a27221 */ /* 0x048fe20000010000 */
[----:B------:R-:W-:Y:S01]  /*c700*/  F2FP.F16.F32.PACK_AB R155, R167, R166 ;  /* 0x000000a6a79b723e */ /* 0x000fe200000000ff */
[C---:B------:R-:W-:Y:S01]  /*c710*/  FADD.FTZ R7, R160.reuse, R7 ;  /* 0x00000007a0077221 */ /* 0x040fe20000010000 */
[----:B------:R-:W-:Y:S01]  /*c720*/  F2FP.F16.F32.PACK_AB R160, R160, R225 ;  /* 0x000000e1a0a0723e */ /* 0x000fe200000000ff */
[----:B------:R-:W-:Y:S01]  /*c730*/  FMUL.FTZ R78, R78, R174 ;  /* 0x000000ae4e4e7220 */ /* 0x000fe20000410000 */
[----:B------:R-:W-:Y:S01]  /*c740*/  F2FP.F16.F32.PACK_AB R166, R189, R188 ;  /* 0x000000bcbda6723e */ /* 0x000fe200000000ff */
[----:B------:R-:W-:Y:S01]  /*c750*/  FADD.FTZ R7, R180, R7 ;  /* 0x00000007b4077221 */ /* 0x000fe20000010000 */
[----:B------:R-:W3:Y:S01]  /*c760*/  MUFU.EX2 R169, R169 ;  /* 0x000000a900a97308 */ /* 0x000ee20000000800 */
[----:B-----5:R-:W-:Y:S01]  /*c770*/  FADD.FTZ R162, R157, R162 ;  /* 0x000000a29da27221 */ /* 0x020fe20000010000 */
[-C--:B------:R-:W-:Y:S01]  /*c780*/  FMUL.FTZ R79, R79, R174.reuse ;  /* 0x000000ae4f4f7220 */ /* 0x080fe20000410000 */
[----:B------:R-:W-:Y:S01]  /*c790*/  FADD.FTZ R7, R181, R7 ;  /* 0x00000007b5077221 */ /* 0x000fe20000010000 */
[-C--:B------:R-:W-:Y:S01]  /*c7a0*/  FMUL.FTZ R82, R82, R174.reuse ;  /* 0x000000ae52527220 */ /* 0x080fe20000410000 */
[-C--:B------:R-:W-:Y:S01]  /*c7b0*/  FMUL.FTZ R83, R83, R174.reuse ;  /* 0x000000ae53537220 */ /* 0x080fe20000410000 */
[----:B------:R-:W-:Y:S01]  /*c7c0*/  FMUL.FTZ R86, R86, R174 ;  /* 0x000000ae56567220 */ /* 0x000fe20000410000 */
[----:B------:R-:W-:Y:S01]  /*c7d0*/  FADD.FTZ R7, R184, R7 ;  /* 0x00000007b8077221 */ /* 0x000fe20000010000 */
[----:B------:R-:W5:Y:S01]  /*c7e0*/  MUFU.EX2 R175, R175 ;  /* 0x000000af00af7308 */ /* 0x000f620000000800 */
[C---:B----4-:R-:W-:Y:S01]  /*c7f0*/  FADD.FTZ R162, R171.reuse, R162 ;  /* 0x000000a2aba27221 */ /* 0x050fe20000010000 */
[----:B------:R-:W-:Y:S01]  /*c800*/  F2FP.F16.F32.PACK_AB R157, R171, R157 ;  /* 0x0000009dab9d723e */ /* 0x000fe200000000ff */
[C---:B------:R-:W-:Y:S01]  /*c810*/  FADD.FTZ R7, R164.reuse, R7 ;  /* 0x00000007a4077221 */ /* 0x040fe20000010000 */
[----:B------:R-:W-:Y:S01]  /*c820*/  F2FP.F16.F32.PACK_AB R164, R164, R184 ;  /* 0x000000b8a4a4723e */ /* 0x000fe200000000ff */
[-C--:B------:R-:W-:Y:S01]  /*c830*/  FMUL.FTZ R87, R87, R174.reuse ;  /* 0x000000ae57577220 */ /* 0x080fe20000410000 */
[-C--:B------:R-:W-:Y:S01]  /*c840*/  FMUL.FTZ R90, R90, R174.reuse ;  /* 0x000000ae5a5a7220 */ /* 0x080fe20000410000 */
[----:B------:R-:W-:Y:S01]  /*c850*/  FADD.FTZ R7, R188, R7 ;  /* 0x00000007bc077221 */ /* 0x000fe20000010000 */
[----:B------:R-:W4:Y:S01]  /*c860*/  MUFU.EX2 R178, R178 ;  /* 0x000000b200b27308 */ /* 0x000f220000000800 */
[----:B---3--:R-:W-:Y:S01]  /*c870*/  FADD.FTZ R162, R169, R162 ;  /* 0x000000a2a9a27221 */ /* 0x008fe20000010000 */
[-C--:B------:R-:W-:Y:S01]  /*c880*/  FMUL.FTZ R91, R91, R174.reuse ;  /* 0x000000ae5b5b7220 */ /* 0x080fe20000410000 */
[----:B------:R-:W-:Y:S01]  /*c890*/  FADD.FTZ R7, R189, R7 ;  /* 0x00000007bd077221 */ /* 0x000fe20000010000 */
[-C--:B------:R-:W-:Y:S01]  /*c8a0*/  FMUL.FTZ R94, R94, R174.reuse ;  /* 0x000000ae5e5e7220 */ /* 0x080fe20000410000 */
[-C--:B------:R-:W-:Y:S01]  /*c8b0*/  FMUL.FTZ R95, R95, R174.reuse ;  /* 0x000000ae5f5f7220 */ /* 0x080fe20000410000 */
[----:B------:R-:W-:Y:S01]  /*c8c0*/  FMUL.FTZ R98, R98, R174 ;  /* 0x000000ae62627220 */ /* 0x000fe20000410000 */
[----:B------:R-:W-:Y:S01]  /*c8d0*/  FADD.FTZ R7, R192, R7 ;  /* 0x00000007c0077221 */ /* 0x000fe20000010000 */
[----:B------:R-:W3:Y:S01]  /*c8e0*/  MUFU.EX2 R179, R179 ;  /* 0x000000b300b37308 */ /* 0x000ee20000000800 */
[C---:B-----5:R-:W-:Y:S01]  /*c8f0*/  FADD.FTZ R162, R175.reuse, R162 ;  /* 0x000000a2afa27221 */ /* 0x060fe20000010000 */
[----:B------:R-:W-:Y:S01]  /*c900*/  F2FP.F16.F32.PACK_AB R159, R175, R169 ;  /* 0x000000a9af9f723e */ /* 0x000fe200000000ff */
[C---:B------:R-:W-:Y:S01]  /*c910*/  FADD.FTZ R7, R168.reuse, R7 ;  /* 0x00000007a8077221 */ /* 0x040fe20000010000 */
[----:B------:R-:W-:Y:S01]  /*c920*/  F2FP.F16.F32.PACK_AB R168, R168, R192 ;  /* 0x000000c0a8a8723e */ /* 0x000fe200000000ff */
[-C--:B------:R-:W-:Y:S01]  /*c930*/  FMUL.FTZ R99, R99, R174.reuse ;  /* 0x000000ae63637220 */ /* 0x080fe20000410000 */
[-C--:B------:R-:W-:Y:S01]  /*c940*/  FMUL.FTZ R102, R102, R174.reuse ;  /* 0x000000ae66667220 */ /* 0x080fe20000410000 */
[----:B------:R-:W-:Y:S01]  /*c950*/  FADD.FTZ R173, R196, R7 ;  /* 0x00000007c4ad7221 */ /* 0x000fe20000010000 */
        /* <DEDUP_REMOVED lines=15> */
[----:B------:R-:W-:Y:S01]  /*ca50*/  FMUL.FTZ R123, R123, R174 ;  /* 0x000000ae7b7b7220 */ /* 0x000fe20000410000 */
[----:B------:R-:W3:Y:S01]  /*ca60*/  MUFU.EX2 R186, R186 ;  /* 0x000000ba00ba7308 */ /* 0x000ee20000000800 */
[----:B-----5:R-:W-:Y:S01]  /*ca70*/  FADD.FTZ R10, R182, R162 ;  /* 0x000000a2b60a7221 */ /* 0x020fe20000010000 */
[----:B------:R-:W-:Y:S01]  /*ca80*/  F2FP.F16.F32.PACK_AB R162, R181, R180 ;  /* 0x000000b4b5a2723e */ /* 0x000fe200000000ff */
        /* <DEDUP_REMOVED lines=14> */
[----:B---3--:R-:W-:Y:S01]  /*cb70*/  FADD.FTZ R10, R186, R10 ;  /* 0x0000000aba0a7221 */ /* 0x008fe20000010000 */
[-C--:B------:R-:W-:Y:S01]  /*cb80*/  FMUL.FTZ R146, R146, R174.reuse ;  /* 0x000000ae92927220 */ /* 0x080fe20000410000 */
[-C--:B------:R-:W-:Y:S01]  /*cb90*/  FMUL.FTZ R147, R147, R174.reuse ;  /* 0x000000ae93937220 */ /* 0x080fe20000410000 */
[-C--:B------:R-:W-:Y:S01]  /*cba0*/  FMUL.FTZ R150, R150, R174.reuse ;  /* 0x000000ae96967220 */ /* 0x080fe20000410000 */
[----:B------:R-:W-:-:S03]  /*cbb0*/  FMUL.FTZ R151, R151, R174 ;  /* 0x000000ae97977220 */ /* 0x000fc60000410000 */
[----:B------:R-:W3:Y:S01]  /*cbc0*/  MUFU.EX2 R191, R191 ;  /* 0x000000bf00bf7308 */ /* 0x000ee20000000800 */
[C---:B-----5:R-:W-:Y:S01]  /*cbd0*/  FADD.FTZ R10, R165.reuse, R10 ;  /* 0x0000000aa50a7221 */ /* 0x060fe20000010000 */
[----:B------:R-:W-:-:S06]  /*cbe0*/  F2FP.F16.F32.PACK_AB R165, R165, R186 ;  /* 0x000000baa5a5723e */ /* 0x000fcc00000000ff */
[----:B------:R-:W5:Y:S01]  /*cbf0*/  MUFU.EX2 R169, R194 ;  /* 0x000000c200a97308 */ /* 0x000f620000000800 */
[----:B----4-:R-:W-:-:S07]  /*cc00*/  FADD.FTZ R10, R167, R10 ;  /* 0x0000000aa70a7221 */ /* 0x010fce0000010000 */
[----:B------:R-:W4:Y:S01]  /*cc10*/  MUFU.EX2 R195, R195 ;  /* 0x000000c300c37308 */ /* 0x000f220000000800 */
[C---:B---3--:R-:W-:Y:S01]  /*cc20*/  FADD.FTZ R10, R191.reuse, R10 ;  /* 0x0000000abf0a7221 */ /* 0x048fe20000010000 */
[----:B------:R-:W-:-:S06]  /*cc30*/  F2FP.F16.F32.PACK_AB R167, R191, R167 ;  /* 0x000000a7bfa7723e */ /* 0x000fcc00000000ff */
[----:B------:R-:W3:Y:S01]  /*cc40*/  MUFU.EX2 R171, R198 ;  /* 0x000000c600ab7308 */ /* 0x000ee20000000800 */
[----:B-----5:R-:W-:-:S07]  /*cc50*/  FADD.FTZ R10, R169, R10 ;  /* 0x0000000aa90a7221 */ /* 0x020fce0000010000 */
[----:B------:R-:W5:Y:S01]  /*cc60*/  MUFU.EX2 R170, R197 ;  /* 0x000000c500aa7308 */ /* 0x000f620000000800 */
[C---:B----4-:R-:W-:Y:S01]  /*cc70*/  FADD.FTZ R10, R195.reuse, R10 ;  /* 0x0000000ac30a7221 */ /* 0x050fe20000010000 */
[----:B------:R-:W-:-:S06]  /*cc80*/  F2FP.F16.F32.PACK_AB R169, R195, R169 ;  /* 0x000000a9c3a9723e */ /* 0x000fcc00000000ff */
[----:B------:R-:W4:Y:S01]  /*cc90*/  MUFU.EX2 R199, R199 ;  /* 0x000000c700c77308 */ /* 0x000f220000000800 */
[----:B---3--:R-:W-:Y:S01]  /*cca0*/  FADD.FTZ R7, R171, R10 ;  /* 0x0000000aab077221 */ /* 0x008fe20000010000 */
[C---:B-----5:R-:W-:Y:S01]  /*ccb0*/  FADD.FTZ R10, R170.reuse, R173 ;  /* 0x000000adaa0a7221 */ /* 0x060fe20000010000 */
[----:B------:R-:W-:Y:S02]  /*ccc0*/  F2FP.F16.F32.PACK_AB R170, R170, R196 ;  /* 0x000000c4aaaa723e */ /* 0x000fe400000000ff */
[C---:B----4-:R-:W-:Y:S01]  /*ccd0*/  FADD.FTZ R7, R199.reuse, R7 ;  /* 0x00000007c7077221 */ /* 0x050fe20000010000 */
[----:B------:R-:W-:Y:S01]  /*cce0*/  F2FP.F16.F32.PACK_AB R171, R199, R171 ;  /* 0x000000abc7ab723e */ /* 0x000fe200000000ff */
[----:B------:R-:W-:Y:S06]  /*ccf0*/  @!P0 BRA `(.L_x_9790) ;  /* 0x0000000000048947 */ /* 0x000fec0003800000 */
[----:B------:R-:W-:Y:S01]  /*cd00*/  BPT.TRAP 0x1 ;  /* 0x000000040000795c */ /* 0x000fe20000300000 */
.L_x_9790:
[----:B------:R3:W4:Y:S01]  /*cd10*/  SYNCS.PHASECHK.TRANS64.TRYWAIT P2, [R5+URZ+0x22850], R6 ;  /* 0x02285006050075a7 */ /* 0x000722000804017f */
[----:B------:R-:W-:Y:S05]  /*cd20*/  @!P0 BRA `(.L_x_9791) ;  /* 0x0000000000048947 */ /* 0x000fea0003800000 */
[----:B------:R-:W-:Y:S01]  /*cd30*/  BPT.TRAP 0x1 ;  /* 0x000000040000795c */ /* 0x000fe20000300000 */
.L_x_9791:
[----:B------:R-:W-:Y:S04]  /*cd40*/  BSSY B0, `(.L_x_9792) ;  /* 0x0000004000007945 */ /* 0x000fe80003800000 */
[----:B----4-:R-:W-:Y:S05]  /*cd50*/  @P2 BRA `(.L_x_9793) ;  /* 0x0000000000082947 */ /* 0x010fea0003800000 */
[----:B------:R-:W4:Y:S02]  /*cd60*/  SYNCS.PHASECHK.TRANS64.TRYWAIT P2, [R5+URZ+0x22850], R6 ;  /* 0x02285006050075a7 */ /* 0x000f24000804017f */
[----:B----4-:R-:W-:Y:S05]  /*cd70*/  @!P2 BRA `(.L_x_9794) ;  /* 0x000000dc00b8a947 */ /* 0x010fea0003800000 */
.L_x_9793:
[----:B------:R-:W-:Y:S05]  /*cd80*/  BSYNC B0 ;  /* 0x0000000000007941 */ /* 0x000fea0003800000 */
.L_x_9792:
[----:B------:R-:W5:Y:S01]  /*cd90*/  LDL R172, [R1+0x8] ;  /* 0x0000080001ac7983 */ /* 0x000f620000100800 */
[----:B------:R-:W-:Y:S05]  /*cda0*/  WARPSYNC.ALL ;  /* 0x0000000000007948 */ /* 0x000fea0003800000 */
[----:B------:R-:W0:Y:S01]  /*cdb0*/  S2R R174, SR_TID.X ;  /* 0x0000000000ae7919 */ /* 0x000e220000002100 */
[----:B------:R-:W-:Y:S02]  /*cdc0*/  IMAD.MOV.U32 R173, RZ, RZ, 0x40000040 ;  /* 0x40000040ffad7424 */ /* 0x000fe400078e00ff */
[----:B------:R-:W-:-:S03]  /*cdd0*/  IMAD.MOV.U32 R175, RZ, RZ, 0x40000040 ;  /* 0x40000040ffaf7424 */ /* 0x000fc600078e00ff */
[----:B------:R-:W-:Y:S01]  /*cde0*/  R2UR UR7, R173 ;  /* 0x00000000ad0772ca */ /* 0x000fe200000e0000 */
[----:B------:R-:W-:Y:S01]  /*cdf0*/  IMAD.MOV.U32 R173, RZ, RZ, 0x40000040 ;  /* 0x40000040ffad7424 */ /* 0x000fe200078e00ff */
[----:B0-----:R-:W-:-:S05]  /*ce00*/  SHF.R.U32.HI R174, RZ, 0x7, R174 ;  /* 0x00000007ffae7819 */ /* 0x001fca00000116ae */
[----:B-1-34-:R-:W-:-:S05]  /*ce10*/  VIADD R6, R174, 0x8 ;  /* 0x00000008ae067836 */ /* 0x01afca0000000000 */
[----:B------:R0:W-:Y:S06]  /*ce20*/  BAR.SYNC.DEFER_BLOCKING R6, 0x100 ;  /* 0x000400060000751d */ /* 0x0001ec0000010000 */
[----:B------:R-:W-:Y:S01]  /*ce30*/  WARPGROUP.ARRIVE ;  /* 0x00000000000079c5 */ /* 0x000fe20000000000 */
[----:B-----5:R-:W-:-:S04]  /*ce40*/  IMAD R172, R207, 0xc00, R172 ;  /* 0x00000c00cfac7824 */ /* 0x020fc800078e02ac */
[C---:B------:R-:W-:Y:S01]  /*ce50*/  VIADD R174, R172.reuse, 0x80 ;  /* 0x00000080acae7836 */ /* 0x040fe20000000000 */
[----:B------:R-:W-:-:S13]  /*ce60*/  R2UR UR6, R172 ;  /* 0x00000000ac0672ca */ /* 0x000fda00000e0000 */
        /* <DEDUP_REMOVED lines=8> */
[----:B------:R-:W-:Y:S01]  /*cef0*/  VIADD R152, R172, 0x100 ;  /* 0x00000100ac987836 */ /* 0x000fe20000000000 */
[----:B------:R-:W-:Y:S01]  /*cf00*/  WARPGROUP.ARRIVE ;  /* 0x00000000000079c5 */ /* 0x000fe20000000000 */
[----:B------:R-:W-:-:S03]  /*cf10*/  IMAD.MOV.U32 R153, RZ, RZ, 0x40000040 ;  /* 0x40000040ff997424 */ /* 0x000fc600078e00ff */
[----:B------:R-:W-:Y:S02]  /*cf20*/  R2UR UR6, R152 ;  /* 0x00000000980672ca */ /* 0x000fe400000e0000 */
[----:B------:R-:W-:Y:S01]  /*cf30*/  R2UR UR7, R153 ;  /* 0x00000000990772ca */ /* 0x000fe200000e0000 */
[----:B------:R-:W-:Y:S01]  /*cf40*/  IMAD.MOV.U32 R153, RZ, RZ, 0x40000040 ;  /* 0x40000040ff997424 */ /* 0x000fe200078e00ff */
[----:B------:R-:W-:-:S14]  /*cf50*/  IADD3 R152, R172, 0x180, RZ ;  /* 0x00000180ac987810 */ /* 0x000fdc0007ffe0ff */
[----:B------:R-:W-:Y:S01]  /*cf60*/  HGMMA.64x256x16.F32 R24, R156, gdesc[UR4].tnspB, R24, gsb0 ;  /* 0x43e000049c187df0 */ /* 0x000fe20008000818 */
[----:B------:R-:W-:Y:S01]  /*cf70*/  R2UR UR6, R152 ;  /* 0x00000000980672ca */ /* 0x000fe200000e0000 */
[C---:B------:R-:W-:Y:S01]  /*cf80*/  VIADD R152, R172.reuse, 0x200 ;  /* 0x00000200ac987836 */ /* 0x040fe20000000000 */
[----:B------:R-:W-:Y:S01]  /*cf90*/  R2UR UR7, R153 ;  /* 0x00000000990772ca */ /* 0x000fe200000e0000 */
[----:B------:R-:W-:Y:S02]  /*cfa0*/  IMAD.MOV.U32 R153, RZ, RZ, 0x40000040 ;  /* 0x40000040ff997424 */ /* 0x000fe400078e00ff */
[----:B------:R-:W-:Y:S01]  /*cfb0*/  VIADD R172, R172, 0x280 ;  /* 0x00000280acac7836 */ /* 0x000fe20000000000 */
[----:B------:R-:W-:Y:S02]  /*cfc0*/  WARPGROUP.DEPBAR.LE gsb0, 0x0 ;  /* 0x00008000000079c5 */ /* 0x000fe40000010000 */
[----:B------:R-:W-:-:S15]  /*cfd0*/  WARPGROUP.ARRIVE ;  /* 0x00000000000079c5 */ /* 0x000fde0000000000 */
[----:B------:R-:W-:-:S04]  /*cfe0*/  NOP ;  /* 0x0000000000007918 */ /* 0x000fc80000000000 */
        /* <DEDUP_REMOVED lines=14> */
[----:B0-----:R-:W-:Y:S05]  /*d0d0*/  @!P0 BRA `(.L_x_9795) ;  /* 0x0000000000048947 */ /* 0x001fea0003800000 */
[----:B------:R-:W-:Y:S01]  /*d0e0*/  BPT.TRAP 0x1 ;  /* 0x000000040000795c */ /* 0x000fe20000300000 */
.L_x_9795:
[----:B------:R-:W0:Y:S01]  /*d0f0*/  S2R R6, SR_CgaCtaId ;  /* 0x0000000000067919 */ /* 0x000e220000008800 */
[----:B------:R-:W-:Y:S02]  /*d100*/  VIADD R5, R5, 0x22860 ;  /* 0x0002286005057836 */ /* 0x000fe40000000000 */
[----:B------:R-:W-:Y:S02]  /*d110*/  IMAD.MOV.U32 R201, RZ, RZ, R176 ;  /* 0x000000ffffc97224 */ /* 0x000fe400078e00b0 */
[----:B------:R-:W-:Y:S01]  /*d120*/  IMAD.MOV.U32 R202, RZ, RZ, R0 ;  /* 0x000000ffffca7224 */ /* 0x000fe200078e0000 */
[----:B0-----:R-:W-:-:S04]  /*d130*/  PRMT R5, R6, 0x654, R5 ;  /* 0x0000065406057816 */ /* 0x001fc80000000005 */
[----:B------:R0:W-:Y:S01]  /*d140*/  SYNCS.ARRIVE.TRANS64.RED.A1T0 RZ, [R5+URZ], RZ ;  /* 0x000000ff05ff79a7 */ /* 0x0001e2000810043f */
[----:B------:R-:W-:Y:S05]  /*d150*/  @P1 BRA `(.L_x_9796) ;  /* 0xffffffe000301947 */ /* 0x000fea000383ffff */
.L_x_9784:
[----:B------:R-:W3:Y:S01]  /*d160*/  LDL.LU R154, [R1+0x38] ;  /* 0x00003800019a7983 */ /* 0x000ee20000300800 */
[----:B------:R-:W-:Y:S05]  /*d170*/  WARPSYNC.ALL ;  /* 0x0000000000007948 */ /* 0x000fea0003800000 */
[----:B------:R-:W1:Y:S01]  /*d180*/  SHFL.BFLY PT, R4, R10, 0x2, 0x1f ;  /* 0x0c401f000a047f89 */ /* 0x000e6200000e0000 */
[----:B------:R-:W-:Y:S01]  /*d190*/  IMAD.MOV.U32 R156, RZ, RZ, -0x800000 ;  /* 0xff800000ff9c7424 */ /* 0x000fe200078e00ff */
[----:B------:R-:W-:Y:S01]  /*d1a0*/  IADD3 R207, R207, 0x1, RZ ;  /* 0x00000001cfcf7810 */ /* 0x000fe20007ffe0ff */
[----:B------:R-:W-:Y:S01]  /*d1b0*/  IMAD.MOV.U32 R155, RZ, RZ, -0x800000 ;  /* 0xff800000ff9b7424 */ /* 0x000fe200078e00ff */
[----:B------:R4:W-:Y:S08]  /*d1c0*/  BAR.ARV R11, 0x100 ;  /* 0x0004000b0000751d */ /* 0x0009f00000002000 */
[----:B------:R-:W-:Y:S06]  /*d1d0*/  BAR.ARV 0x8, 0x180 ;  /* 0x0206000000007b1d */ /* 0x000fec0000002000 */
[----:B------:R-:W-:-:S04]  /*d1e0*/  ISETP.NE.AND P1, PT, R207, 0x2, PT ;  /* 0x00000002cf00780c */ /* 0x000fc80003f25270 */
[----:B------:R-:W-:Y:S01]  /*d1f0*/  SEL R207, R207, RZ, P1 ;  /* 0x000000ffcfcf7207 */ /* 0x000fe20000800000 */
[----:B-1----:R-:W-:-:S05]  /*d200*/  FADD.FTZ R4, R4, R10 ;  /* 0x0000000a04047221 */ /* 0x002fca0000010000 */
[----:B0-----:R-:W0:Y:S02]  /*d210*/  SHFL.BFLY PT, R5, R4, 0x1, 0x1f ;  /* 0x0c201f0004057f89 */ /* 0x001e2400000e0000 */
[----:B0-----:R-:W-:Y:S01]  /*d220*/  FADD.FTZ R5, R4, R5 ;  /* 0x0000000504057221 */ /* 0x001fe20000010000 */
[----:B------:R-:W-:-:S04]  /*d230*/  IMAD.MOV.U32 R4, RZ, RZ, RZ ;  /* 0x000000ffff047224 */ /* 0x000fc800078e00ff */
        /* <DEDUP_REMOVED lines=145> */
[----:B------:R-:W-:-:S02]  /*db50*/  SEL R0, RZ, 0x1, P1 ;  /* 0x00000001ff007807 */ /* 0x000fc40000800000 */
[----:B------:R-:W-:Y:S02]  /*db60*/  PLOP3.LUT P0, PT, PT, PT, PT, 0x8, 0x0 ;  /* 0x000000000000781c */ /* 0x000fe40003f0e170 */
[----:B------:R-:W-:Y:S01]  /*db70*/  LOP3.LUT R218, R218, R0, RZ, 0x3c, !PT ;  /* 0x00000000dada7212 */ /* 0x000fe200078e3cff */
[----:B---3--:R-:W-:-:S05]  /*db80*/  VIADD R154, R154, 0x1 ;  /* 0x000000019a9a7836 */ /* 0x008fca0000000000 */
[----:B------:R4:W-:Y:S05]  /*db90*/  STL [R1+0x38], R154 ;  /* 0x0000389a01007387 */ /* 0x0009ea0000100800 */
.L_x_9741:
[----:B------:R-:W-:Y:S05]  /*dba0*/  WARPSYNC.ALL ;  /* 0x0000000000007948 */ /* 0x000fea0003800000 */
[----:B------:R-:W0:Y:S01]  /*dbb0*/  S2R R0, SR_CgaCtaId ;  /* 0x0000000000007919 */ /* 0x000e220000008800 */
[----:B------:R-:W-:Y:S01]  /*dbc0*/  MOV R19, 0x400 ;  /* 0x0000040000137802 */ /* 0x000fe20000000f00 */
[----:B------:R-:W-:Y:S01]  /*dbd0*/  BSSY B0, `(.L_x_9797) ;  /* 0x0000521000007945 */ /* 0x000fe20003800000 */
[----:B------:R-:W-:Y:S02]  /*dbe0*/  BAR.SYNC.DEFER_BLOCKING 0x5, 0x180 ;  /* 0x0146000000007b1d */ /* 0x000fe40000010000 */
[----:B0-----:R-:W-:-:S05]  /*dbf0*/  LEA R19, R0, R19, 0x18 ;  /* 0x0000001300137211 */ /* 0x001fca00078ec0ff */
[----:B-----5:R0:W1:Y:S01]  /*dc00*/  LDS.128 R48, [R19+0x228d0] ;  /* 0x0228d00013307984 */ /* 0x0200620000000c00 */
[----:B------:R-:W-:Y:S06]  /*dc10*/  BAR.ARV 0x4, 0x180 ;  /* 0x0106000000007b1d */ /* 0x000fec0000002000 */
[----:B------:R-:W-:Y:S05]  /*dc20*/  @P0 BRA `(.L_x_9798) ;  /* 0x0000004000100947 */ /* 0x000fea0003800000 */
[----:B------:R-:W3:Y:S01]  /*dc30*/  LDL R3, [R1+0x154] ;  /* 0x0001540001037983 */ /* 0x000ee20000100800 */
[----:B------:R-:W-:-:S03]  /*dc40*/  ULDC UR4, c[0x0][0xad4] ;  /* 0x0002b50000047ab9 */ /* 0x000fc60000000800 */
[----:B------:R-:W3:Y:S01]  /*dc50*/  LDL.LU R10, [R1+0x28] ;  /* 0x00002800010a7983 */ /* 0x000ee20000300800 */
[----:B------:R-:W0:Y:S01]  /*dc60*/  S2R R0, SR_SWINHI ;  /* 0x0000000000007919 */ /* 0x000e220000002f00 */
[----:B--2-4-:R-:W-:Y:S02]  /*dc70*/  F2FP.F16.F32.PACK_AB R11, R31, R30 ;  /* 0x0000001e1f0b723e */ /* 0x014fe400000000ff */
[----:B------:R-:W-:Y:S01]  /*dc80*/  F2FP.F16.F32.PACK_AB R12, R33, R32 ;  /* 0x00000020210c723e */ /* 0x000fe200000000ff */
[----:B------:R-:W2:Y:S01]  /*dc90*/  LDL.LU R154, [R1+0x30] ;  /* 0x00003000019a7983 */ /* 0x000ea20000300800 */
[----:B------:R-:W-:Y:S02]  /*dca0*/  F2FP.F16.F32.PACK_AB R13, R35, R34 ;  /* 0x00000022230d723e */ /* 0x000fe400000000ff */
[----:B------:R-:W-:Y:S01]  /*dcb0*/  F2FP.F16.F32.PACK_AB R14, R37, R36 ;  /* 0x00000024250e723e */ /* 0x000fe200000000ff */
[----:B-1----:R-:W4:Y:S01]  /*dcc0*/  LDL.LU R48, [R1+0x34] ;  /* 0x0000340001307983 */ /* 0x002f220000300800 */
[----:B------:R-:W-:-:S02]  /*dcd0*/  MOV R6, R19 ;  /* 0x0000001300067202 */ /* 0x000fc40000000f00 */
[----:B0-----:R-:W-:Y:S02]  /*dce0*/  MOV R7, R0 ;  /* 0x0000000000077202 */ /* 0x001fe40000000f00 */
[----:B------:R-:W-:Y:S01]  /*dcf0*/  F2FP.F16.F32.PACK_AB R15, R39, R38 ;  /* 0x00000026270f723e */ /* 0x000fe200000000ff */
[----:B---3--:R-:W-:Y:S01]  /*dd00*/  IMAD.WIDE R20, R3, 0x2, R6 ;  /* 0x0000000203147825 */ /* 0x008fe200078e0206 */
[----:B------:R-:W-:-:S03]  /*dd10*/  ISETP.NE.AND P0, PT, R10, RZ, PT ;  /* 0x000000ff0a00720c */ /* 0x000fc60003f05270 */
[----:B------:R-:W-:Y:S01]  /*dd20*/  IMAD.MOV.U32 R9, RZ, RZ, R21 ;  /* 0x000000ffff097224 */ /* 0x000fe200078e0015 */
[----:B------:R-:W-:-:S04]  /*dd30*/  LOP3.LUT R0, R20, 0x380, RZ, 0xc0, !PT ;  /* 0x0000038014007812 */ /* 0x000fc800078ec0ff */
[----:B------:R-:W-:-:S04]  /*dd40*/  SHF.R.U64 R0, R0, 0x3, RZ ;  /* 0x0000000300007819 */ /* 0x000fc800000012ff */
[----:B------:R-:W-:Y:S02]  /*dd50*/  LOP3.LUT R8, R0, R20, RZ, 0x3c, !PT ;  /* 0x0000001400087212 */ /* 0x000fe400078e3cff */
[----:B------:R-:W-:Y:S01]  /*dd60*/  SEL R0, R10, UR4, P0 ;  /* 0x000000040a007c07 */ /* 0x000fe20008000000 */
[----:B------:R-:W-:Y:S05]  /*dd70*/  WARPSYNC.ALL ;  /* 0x0000000000007948 */ /* 0x000fea0003800000 */
[----:B------:R-:W-:Y:S01]  /*dd80*/  MOV R3, R8 ;  /* 0x0000000800037202 */ /* 0x000fe20000000f00 */
[----:B------:R-:W-:Y:S01]  /*dd90*/  ULDC.64 UR4, c[0x0][0xc00] ;  /* 0x0003000000047ab9 */ /* 0x000fe20000000a00 */
[----:B------:R-:W-:Y:S01]  /*dda0*/  F2FP.F16.F32.PACK_AB R8, R153, R152 ;  /* 0x000000989908723e */ /* 0x000fe200000000ff */
[----:B------:R-:W-:Y:S01]  /*ddb0*/  ULDC.64 UR6, c[0x0][0xc08] ;  /* 0x0003020000067ab9 */ /* 0x000fe20000000a00 */
[----:B------:R-:W-:-:S02]  /*ddc0*/  F2FP.F16.F32.PACK_AB R9, R27, R26 ;  /* 0x0000001a1b09723e */ /* 0x000fc400000000ff */
[----:B------:R-:W-:Y:S01]  /*ddd0*/  F2FP.F16.F32.PACK_AB R10, R29, R28 ;  /* 0x0000001c1d0a723e */ /* 0x000fe200000000ff */
[----:B------:R-:W-:Y:S06]  /*dde0*/  BAR.SYNC.DEFER_BLOCKING 0x1, 0x100 ;  /* 0x0044000000007b1d */ /* 0x000fec0000010000 */
        /* <DEDUP_REMOVED lines=108> */
[----:B------:R-:W-:-:S04]  /*e4b0*/  LOP3.LUT R3, R8, 0x380, RZ, 0xc0, !PT ;  /* 0x0000038008037812 */ /* 0x000fc800078ec0ff */
[----:B------:R-:W-:Y:S02]  /*e4c0*/  SHF.R.U64 R3, R3, 0x3, RZ ;  /* 0x0000000303037819 */ /* 0x000fe400000012ff */
[----:B------:R-:W-:Y:S02]  /*e4d0*/  IADD3.X R9, RZ, R21, RZ, P0, !PT ;  /* 0x00000015ff097210 */ /* 0x000fe400007fe4ff */
[----:B------:R-:W-:Y:S02]  /*e4e0*/  LOP3.LUT R8, R3, R8, RZ, 0x3c, !PT ;  /* 0x0000000803087212 */ /* 0x000fe400078e3cff */
[----:B------:R-:W-:Y:S02]  /*e4f0*/  F2FP.F16.F32.PACK_AB R12, R113, R112 ;  /* 0x00000070710c723e */ /* 0x000fe400000000ff */
[----:B------:R-:W-:Y:S02]  /*e500*/  MOV R8, R8 ;  /* 0x0000000800087202 */ /* 0x000fe40000000f00 */
[----:B------:R-:W-:-:S02]  /*e510*/  F2FP.F16.F32.PACK_AB R13, R115, R114 ;  /* 0x00000072730d723e */ /* 0x000fc400000000ff */
        /* <DEDUP_REMOVED lines=46> */
[----:B------:R0:W-:Y:S01]  /*e800*/  STSM.16.M88.4 [R20], R12 ;  /* 0x0000000c14007844 */ /* 0x0001e20000000200 */
[----:B------:R-:W-:Y:S01]  /*e810*/  BAR.SYNC.DEFER_BLOCKING 0x1, 0x100 ;  /* 0x0044000000007b1d */ /* 0x000fe20000010000 */
[----:B------:R-:W-:-:S04]  /*e820*/  ISETP.NE.U32.AND P1, PT, RZ, UR4, PT ;  /* 0x00000004ff007c0c */ /* 0x000fc8000bf25070 */
[----:B------:R-:W-:Y:S02]  /*e830*/  ISETP.NE.AND.EX P1, PT, RZ, UR5, PT, P1 ;  /* 0x00000005ff007c0c */ /* 0x000fe4000bf25310 */
[----:B--2---:R-:W-:Y:S01]  /*e840*/  IADD3 R10, P0, R154, UR4, RZ ;  /* 0x000000049a0a7c10 */ /* 0x004fe2000ff1e0ff */
[----:B------:R-:W-:-:S03]  /*e850*/  IMAD.MOV.U32 R8, RZ, RZ, RZ ;  /* 0x000000ffff087224 */ /* 0x000fc600078e00ff */
[----:B----4-:R-:W-:-:S07]  /*e860*/  IADD3.X R11, R48, UR5, RZ, P0, !PT ;  /* 0x00000005300b7c10 */ /* 0x010fce00087fe4ff */
[----:B------:R-:W5:Y:S01]  /*e870*/  @P1 LDG.E R8, desc[UR40][R10.64] ;  /* 0x000000280a081981 */ /* 0x000f62000c1e1900 */
[----:B------:R-:W-:-:S04]  /*e880*/  ISETP.NE.U32.AND P0, PT, RZ, UR6, PT ;  /* 0x00000006ff007c0c */ /* 0x000fc8000bf05070 */
[----:B------:R-:W-:-:S13]  /*e890*/  ISETP.NE.AND.EX P0, PT, RZ, UR7, PT, P0 ;  /* 0x00000007ff007c0c */ /* 0x000fda000bf05300 */
[----:B0-----:R-:W-:Y:S01]  /*e8a0*/  @P0 IADD3 R12, P2, R154, UR6, RZ ;  /* 0x000000069a0c0c10 */ /* 0x001fe2000ff5e0ff */
[----:B------:R-:W-:-:S03]  /*e8b0*/  ULDC UR6, c[0x0][0xa88] ;  /* 0x0002a20000067ab9 */ /* 0x000fc60000000800 */
[----:B------:R-:W-:Y:S02]  /*e8c0*/  @P0 IADD3.X R13, R48, UR7, RZ, P2, !PT ;  /* 0x00000007300d0c10 */ /* 0x000fe400097fe4ff */
[----:B------:R-:W-:Y:S01]  /*e8d0*/  ISETP.GT.AND P2, PT, R0, 0x1, PT ;  /* 0x000000010000780c */ /* 0x000fe20003f44270 */
[----:B------:R-:W-:Y:S02]  /*e8e0*/  IMAD.MOV.U32 R0, RZ, RZ, 0x9b8 ;  /* 0x000009b8ff007424 */ /* 0x000fe400078e00ff */
[----:B------:R-:W-:-:S03]  /*e8f0*/  IMAD.U32 R20, RZ, RZ, UR6 ;  /* 0x00000006ff147e24 */ /* 0x000fc6000f8e00ff */
[----:B------:R-:W-:-:S03]  /*e900*/  SEL R0, R0, 0x978, P2 ;  /* 0x0000097800007807 */ /* 0x000fc60001000000 */
[----:B------:R0:W5:Y:S01]  /*e910*/  @P0 LDG.E R20, desc[UR40][R12.64] ;  /* 0x000000280c140981 */ /* 0x000162000c1e1900 */
[----:B------:R1:W2:Y:S08]  /*e920*/  LDC.64 R14, c[0x0][R0+0x220] ;  /* 0x00008800000e7b82 */ /* 0x0002b00000000a00 */
[----:B0-----:R1:W0:Y:S01]  /*e930*/  LDC.64 R12, c[0x0][R0+0x218] ;  /* 0x00008600000c7b82 */ /* 0x0012220000000a00 */
[----:B------:R-:W-:Y:S05]  /*e940*/  @P0 BRA `(.L_x_9799) ;  /* 0x0000000000100947 */ /* 0x000fea0003800000 */
[----:B------:R-:W-:Y:S05]  /*e950*/  @!P1 BRA `(.L_x_9799) ;  /* 0x00000000000c9947 */ /* 0x000fea0003800000 */
[----:B-----5:R-:W3:Y:S04]  /*e960*/  LDG.E R20, desc[UR40][R10.64] ;  /* 0x000000280a147981 */ /* 0x020ee8000c1e1900 */
[----:B------:R-:W3:Y:S02]  /*e970*/  LDG.E R10, desc[UR40][R10.64+0x4] ;  /* 0x000004280a0a7981 */ /* 0x000ee4000c1e1900 */
[----:B---3--:R-:W-:-:S07]  /*e980*/  IMAD.IADD R20, R10, 0x1, -R20 ;  /* 0x000000010a147824 */ /* 0x008fce00078e0a14 */
.L_x_9799:
[----:B------:R-:W3:Y:S01]  /*e990*/  LDL.LU R3, [R1+0x2c] ;  /* 0x00002c0001037983 */ /* 0x000ee20000300800 */
[----:B------:R-:W4:Y:S03]  /*e9a0*/  LDC R158, c[0x0][0xbe8] ;  /* 0x0002fa00ff9e7b82 */ /* 0x000f260000000800 */
[----:B------:R-:W2:Y:S04]  /*e9b0*/  LDL.LU R9, [R1+0xc4] ;  /* 0x0000c40001097983 */ /* 0x000ea80000300800 */
[----:B------:R-:W2:Y:S04]  /*e9c0*/  LDL R159, [R1+0x40] ;  /* 0x00004000019f7983 */ /* 0x000ea80000100800 */
[----:B------:R-:W2:Y:S04]  /*e9d0*/  LDL R163, [R1+0x150] ;  /* 0x0001500001a37983 */ /* 0x000ea80000100800 */
[----:B------:R-:W2:Y:S04]  /*e9e0*/  LDL R160, [R1+0x3c] ;  /* 0x00003c0001a07983 */ /* 0x000ea80000100800 */
[----:B------:R-:W2:Y:S04]  /*e9f0*/  LDL R162, [R1+0x14c] ;  /* 0x00014c0001a27983 */ /* 0x000ea80000100800 */
[----:B------:R-:W2:Y:S01]  /*ea00*/  LDL R161, [R1+0xc8] ;  /* 0x0000c80001a17983 */ /* 0x000ea20000100800 */
[----:B------:R-:W1:Y:S01]  /*ea10*/  LDC.64 R10, c[0x0][R0+0x228] ;  /* 0x00008a00000a7b82 */ /* 0x000e620000000a00 */
[----:B----4-:R-:W-:-:S02]  /*ea20*/  ISETP.NE.AND P1, PT, R158, 0x1, PT ;  /* 0x000000019e00780c */ /* 0x010fc40003f25270 */
[----:B------:R-:W-:-:S04]  /*ea30*/  ISETP.NE.U32.AND P0, PT, RZ, UR4, PT ;  /* 0x00000004ff007c0c */ /* 0x000fc8000bf05070 */
[----:B------:R-:W-:-:S07]  /*ea40*/  ISETP.NE.AND.EX P0, PT, RZ, UR5, PT, P0 ;  /* 0x00000005ff007c0c */ /* 0x000fce000bf05300 */
[----:B------:R-:W4:Y:S01]  /*ea50*/  @P1 LDC R154, c[0x0][0xbec] ;  /* 0x0002fb00ff9a1b82 */ /* 0x000f220000000800 */
[-C--:B0-----:R-:W-:Y:S02]  /*ea60*/  IMAD R21, R13, R205.reuse, RZ ;  /* 0x000000cd0d157224 */ /* 0x081fe400078e02ff */
[----:B------:R-:W-:-:S05]  /*ea70*/  IMAD.WIDE.U32 R12, R12, R205, RZ ;  /* 0x000000cd0c0c7225 */ /* 0x000fca00078e00ff */
[----:B------:R-:W0:Y:S01]  /*ea80*/  @P1 LDC R157, c[0x0][0xbf0] ;  /* 0x0002fc00ff9d1b82 */ /* 0x000e220000000800 */
[----:B------:R-:W-:Y:S01]  /*ea90*/  IMAD.IADD R48, R13, 0x1, R21 ;  /* 0x000000010d307824 */ /* 0x000fe200078e0215 */
[----:B---3--:R-:W-:Y:S02]  /*eaa0*/  SEL R3, R3, RZ, !P0 ;  /* 0x000000ff03037207 */ /* 0x008fe40004000000 */
[----:B--2---:R-:W-:-:S03]  /*eab0*/  SEL R9, R9, RZ, !P0 ;  /* 0x000000ff09097207 */ /* 0x004fc60004000000 */
[----:B------:R-:W-:-:S04]  /*eac0*/  IMAD R15, R15, R3, RZ ;  /* 0x000000030f0f7224 */ /* 0x000fc800078e02ff */
[C---:B------:R-:W-:Y:S02]  /*ead0*/  IMAD R9, R14.reuse, R9, R15 ;  /* 0x000000090e097224 */ /* 0x040fe400078e020f */
[----:B------:R-:W-:-:S04]  /*eae0*/  IMAD.WIDE.U32 R14, R14, R3, RZ ;  /* 0x000000030e0e7225 */ /* 0x000fc800078e00ff */
[----:B------:R-:W-:Y:S01]  /*eaf0*/  IMAD.IADD R15, R15, 0x1, R9 ;  /* 0x000000010f0f7824 */ /* 0x000fe200078e0209 */
[--C-:B-----5:R-:W-:Y:S02]  /*eb00*/  IADD3 R14, P0, P3, R14, R12, R8.reuse ;  /* 0x0000000c0e0e7210 */ /* 0x120fe40007b1e008 */
[----:B------:R-:W-:Y:S02]  /*eb10*/  SHF.R.S32.HI R9, RZ, 0x1f, R8 ;  /* 0x0000001fff097819 */ /* 0x000fe40000011408 */
[----:B------:R-:W-:Y:S02]  /*eb20*/  SEL R12, R159, RZ, P2 ;  /* 0x000000ff9f0c7207 */ /* 0x000fe40001000000 */
[----:B------:R-:W-:Y:S01]  /*eb30*/  IADD3.X R15, R15, R48, R9, P0, P3 ;  /* 0x000000300f0f7210 */ /* 0x000fe200007e6409 */
[----:B------:R-:W-:Y:S02]  /*eb40*/  IMAD R48, R160, 0x80, R163 ;  /* 0x00000080a0307824 */ /* 0x000fe400078e02a3 */
[----:B-1----:R-:W-:-:S02]  /*eb50*/  IMAD R21, R11, R12, RZ ;  /* 0x0000000c0b157224 */ /* 0x002fc400078e02ff */
[----:B------:R-:W-:-:S04]  /*eb60*/  IMAD.WIDE.U32 R12, R10, R12, RZ ;  /* 0x0000000c0a0c7225 */ /* 0x000fc800078e00ff */
[----:B----4-:R-:W-:-:S04]  /*eb70*/  @P1 IMAD.HI.U32 R10, R48, R154, RZ ;  /* 0x0000009a300a1227 */ /* 0x010fc800078e00ff */
[----:B------:R-:W-:Y:S01]  /*eb80*/  IMAD.MOV.U32 R154, RZ, RZ, R48 ;  /* 0x000000ffff9a7224 */ /* 0x000fe200078e0030 */
[----:B0-----:R-:W-:Y:S02]  /*eb90*/  @P1 SHF.R.U32.HI R154, RZ, R157, R10 ;  /* 0x0000009dff9a1219 */ /* 0x001fe4000001160a */
[----:B------:R0:W1:Y:S01]  /*eba0*/  LDC.64 R10, c[0x0][R0+0x210] ;  /* 0x00008400000a7b82 */ /* 0x0000620000000a00 */
[----:B------:R-:W-:Y:S02]  /*ebb0*/  IADD3 R21, R13, R21, RZ ;  /* 0x000000150d157210 */ /* 0x000fe40007ffe0ff */
[----:B------:R-:W-:Y:S02]  /*ebc0*/  IADD3 R12, P0, P3, R154, R14, R12 ;  /* 0x0000000e9a0c7210 */ /* 0x000fe40007b1e00c */
[----:B0-----:R-:W-:-:S04]  /*ebd0*/  SHF.R.S32.HI R0, RZ, 0x1f, R154 ;  /* 0x0000001fff007819 */ /* 0x001fc8000001149a */
[----:B------:R-:W-:Y:S02]  /*ebe0*/  IADD3.X R13, R0, R15, R21, P0, P3 ;  /* 0x0000000f000d7210 */ /* 0x000fe400007e6415 */
[----:B------:R-:W0:Y:S01]  /*ebf0*/  LDC.64 R14, c[0x0][0xba8] ;  /* 0x0002ea00ff0e7b82 */ /* 0x000e220000000a00 */
[----:B------:R-:W-:-:S04]  /*ec00*/  IMAD.MOV R21, RZ, RZ, -R154 ;  /* 0x000000ffff157224 */ /* 0x000fc800078e0a9a */
[----:B------:R-:W-:-:S05]  /*ec10*/  IMAD R21, R158, R21, R48 ;  /* 0x000000159e157224 */ /* 0x000fca00078e0230 */
[----:B------:R-:W-:Y:S01]  /*ec20*/  SHF.R.S32.HI R0, RZ, 0x1f, R21 ;  /* 0x0000001fff007819 */ /* 0x000fe20000011415 */
[----:B0-----:R-:W0:Y:S08]  /*ec30*/  @!P2 LDC R14, c[0x0][0xb50] ;  /* 0x0002d400ff0eab82 */ /* 0x001e300000000800 */
[----:B------:R-:W2:Y:S01]  /*ec40*/  @!P2 LDC R15, c[0x0][0xb54] ;  /* 0x0002d500ff0fab82 */ /* 0x000ea20000000800 */
[----:B-1----:R-:W-:-:S02]  /*ec50*/  IMAD R11, R11, R21, RZ ;  /* 0x000000150b0b7224 */ /* 0x002fc400078e02ff */
[----:B------:R-:W-:-:S04]  /*ec60*/  IMAD.WIDE.U32 R12, R10, R21, R12 ;  /* 0x000000150a0c7225 */ /* 0x000fc800078e000c */
[----:B------:R-:W-:-:S04]  /*ec70*/  IMAD R0, R10, R0, R11 ;  /* 0x000000000a007224 */ /* 0x000fc800078e020b */
[----:B------:R-:W-:Y:S01]  /*ec80*/  IMAD.IADD R0, R13, 0x1, R0 ;  /* 0x000000010d007824 */ /* 0x000fe200078e0200 */
[----:B0-----:R-:W-:-:S04]  /*ec90*/  LEA R14, P0, R12, R14, 0x2 ;  /* 0x0000000e0c0e7211 */ /* 0x001fc800078010ff */
[----:B--2---:R-:W-:Y:S01]  /*eca0*/  LEA.HI.X R0, R12, R15, R0, 0x2, P0 ;  /* 0x0000000f0c007211 */ /* 0x004fe200000f1400 */
[----:B------:R-:W-:Y:S01]  /*ecb0*/  SHFL.IDX PT, R10, R14, RZ, 0x1c1f ;  /* 0x001c1fff0e0a7589 */ /* 0x000fe200000e0000 */
[----:B------:R-:W-:-:S03]  /*ecc0*/  IMAD R21, R160, 0x80, R162 ;  /* 0x00000080a0157824 */ /* 0x000fc600078e02a2 */
[----:B------:R-:W0:Y:S04]  /*ecd0*/  SHFL.IDX PT, R11, R0, RZ, 0x1c1f ;  /* 0x001c1fff000b7589 */ /* 0x000e2800000e0000 */
[----:B------:R-:W-:Y:S04]  /*ece0*/  SHFL.IDX PT, R12, R14, 0x1, 0x1c1f ;  /* 0x003c1f000e0c7f89 */ /* 0x000fe800000e0000 */
[----:B------:R1:W2:Y:S01]  /*ecf0*/  SHFL.IDX PT, R13, R0, 0x1, 0x1c1f ;  /* 0x003c1f00000d7f89 */ /* 0x0002a200000e0000 */
[----:B------:R-:W-:Y:S01]  /*ed00*/  LOP3.LUT P0, RZ, R161, 0x3, RZ, 0xc0, !PT ;  /* 0x00000003a1ff7812 */ /* 0x000fe2000780c0ff */
[----:B-1----:R-:W-:-:S02]  /*ed10*/  IMAD R0, R20, R158, RZ ;  /* 0x0000009e14007224 */ /* 0x002fc400078e02ff */
[----:B------:R-:W-:-:S03]  /*ed20*/  VIADD R20, R21, 0x8 ;  /* 0x0000000815147836 */ /* 0x000fc60000000000 */
[-C--:B------:R-:W-:Y:S02]  /*ed30*/  ISETP.GE.OR P3, PT, R21, R0.reuse, P0 ;  /* 0x000000001500720c */ /* 0x080fe40000766670 */
[----:B------:R-:W-:-:S11]  /*ed40*/  ISETP.GE.OR P0, PT, R20, R0, P0 ;  /* 0x000000001400720c */ /* 0x000fd60000706670 */
[----:B0-----:R0:W-:Y:S04]  /*ed50*/  @!P3 ST.E desc[UR40][R10.64], R156 ;  /* 0x0000009c0a00b985 */ /* 0x0011e8000c101928 */
[----:B--2---:R0:W-:Y:S01]  /*ed60*/  @!P0 ST.E desc[UR40][R12.64], R155 ;  /* 0x0000009b0c008985 */ /* 0x0041e2000c101928 */
[----:B------:R-:W-:Y:S05]  /*ed70*/  @P2 BRA `(.L_x_9800) ;  /* 0x00000010009c2947 */ /* 0x000fea0003800000 */
[----:B0-----:R-:W0:Y:S01]  /*ed80*/  S2R R11, SR_TID.X ;  /* 0x00000000000b7919 */ /* 0x001e220000002100 */
[----:B------:R-:W1:Y:S01]  /*ed90*/  @P1 LDC R20, c[0x0][0xbec] ;  /* 0x0002fb00ff141b82 */ /* 0x000e620000000800 */
[----:B------:R-:W-:-:S07]  /*eda0*/  ULDC.64 UR4, c[0x0][0xaa0] ;  /* 0x0002a80000047ab9 */ /* 0x000fce0000000a00 */
[----:B------:R-:W2:Y:S01]  /*edb0*/  @P1 LDC R21, c[0x0][0xbf0] ;  /* 0x0002fc00ff151b82 */ /* 0x000ea20000000800 */
[----:B0-----:R-:W-:-:S05]  /*edc0*/  VIADD R11, R11, 0xffffff80 ;  /* 0xffffff800b0b7836 */ /* 0x001fca0000000000 */
[----:B------:R-:W-:-:S04]  /*edd0*/  SHF.R.S32.HI R12, RZ, 0x1f, R11 ;  /* 0x0000001fff0c7819 */ /* 0x000fc8000001140b */
[----:B------:R-:W-:-:S04]  /*ede0*/  LEA.HI R12, R12, R11, RZ, 0x3 ;  /* 0x0000000b0c0c7211 */ /* 0x000fc800078f18ff */
[----:B------:R-:W-:-:S05]  /*edf0*/  SHF.R.S32.HI R10, RZ, 0x3, R12 ;  /* 0x00000003ff0a7819 */ /* 0x000fca000001140c */
[----:B------:R-:W-:-:S04]  /*ee00*/  IMAD R5, R10, 0x40, R211 ;  /* 0x000000400a057824 */ /* 0x000fc800078e02d3 */
[----:B------:R-:W-:-:S03]  /*ee10*/  IMAD.WIDE R6, R5, 0x2, R6 ;  /* 0x0000000205067825 */ /* 0x000fc600078e0206 */
[C---:B------:R-:W-:Y:S02]  /*ee20*/  IADD3 R41, P5, R6.reuse, 0x5000, RZ ;  /* 0x0000500006297810 */ /* 0x040fe40007fbe0ff */
[C---:B------:R-:W-:Y:S02]  /*ee30*/  IADD3 R25, P0, R6.reuse, 0x1000, RZ ;  /* 0x0000100006197810 */ /* 0x040fe40007f1e0ff */
[----:B------:R-:W-:Y:S02]  /*ee40*/  LOP3.LUT R40, R41, 0x380, RZ, 0xc0, !PT ;  /* 0x0000038029287812 */ /* 0x000fe400078ec0ff */
[C---:B------:R-:W-:Y:S02]  /*ee50*/  IADD3 R29, P2, R6.reuse, 0x2000, RZ ;  /* 0x00002000061d7810 */ /* 0x040fe40007f5e0ff */
[C---:B------:R-:W-:Y:S02]  /*ee60*/  IADD3 R33, P3, R6.reuse, 0x3000, RZ ;  /* 0x0000300006217810 */ /* 0x040fe40007f7e0ff */
[----:B------:R-:W-:-:S02]  /*ee70*/  IADD3 R37, P4, R6, 0x4000, RZ ;  /* 0x0000400006257810 */ /* 0x000fc40007f9e0ff */
[----:B------:R-:W-:Y:S02]  /*ee80*/  SHF.R.U64 R40, R40, 0x3, RZ ;  /* 0x0000000328287819 */ /* 0x000fe400000012ff */
[----:B------:R-:W-:Y:S02]  /*ee90*/  LOP3.LUT R24, R25, 0x380, RZ, 0xc0, !PT ;  /* 0x0000038019187812 */ /* 0x000fe400078ec0ff */
[----:B------:R-:W-:Y:S02]  /*eea0*/  LOP3.LUT R28, R29, 0x380, RZ, 0xc0, !PT ;  /* 0x000003801d1c7812 */ /* 0x000fe400078ec0ff */
[----:B------:R-:W-:Y:S02]  /*eeb0*/  LOP3.LUT R32, R33, 0x380, RZ, 0xc0, !PT ;  /* 0x0000038021207812 */ /* 0x000fe400078ec0ff */
[----:B------:R-:W-:Y:S02]  /*eec0*/  LOP3.LUT R36, R37, 0x380, RZ, 0xc0, !PT ;  /* 0x0000038025247812 */ /* 0x000fe400078ec0ff */
[----:B------:R-:W-:Y:S01]  /*eed0*/  LOP3.LUT R40, R40, R41, RZ, 0x3c, !PT ;  /* 0x0000002928287212 */ /* 0x000fe200078e3cff */
[----:B------:R-:W-:Y:S01]  /*eee0*/  IMAD.X R41, RZ, RZ, R7, P5 ;  /* 0x000000ffff297224 */ /* 0x000fe200028e0607 */
[----:B------:R-:W-:-:S02]  /*eef0*/  IADD3 R65, P5, R6, 0xa000, RZ ;  /* 0x0000a00006417810 */ /* 0x000fc40007fbe0ff */
[----:B------:R-:W-:Y:S02]  /*ef00*/  SHF.R.U64 R24, R24, 0x3, RZ ;  /* 0x0000000318187819 */ /* 0x000fe400000012ff */
[----:B------:R-:W-:Y:S01]  /*ef10*/  SHF.R.U64 R28, R28, 0x3, RZ ;  /* 0x000000031c1c7819 */ /* 0x000fe200000012ff */
[----:B------:R-:W-:Y:S01]  /*ef20*/  IMAD R9, R9, UR4, RZ ;  /* 0x0000000409097c24 */ /* 0x000fe2000f8e02ff */
[----:B------:R-:W-:Y:S01]  /*ef30*/  SHF.R.U64 R32, R32, 0x3, RZ ;  /* 0x0000000320207819 */ /* 0x000fe200000012ff */
[----:B------:R-:W5:Y:S01]  /*ef40*/  LD.E.128 R40, desc[UR40][R40.64] ;  /* 0x0000002828287980 */ /* 0x000f62000c101d00 */
[----:B------:R-:W-:Y:S02]  /*ef50*/  SHF.R.U64 R36, R36, 0x3, RZ ;  /* 0x0000000324247819 */ /* 0x000fe400000012ff */
[----:B------:R-:W-:Y:S02]  /*ef60*/  LOP3.LUT R64, R65, 0x380, RZ, 0xc0, !PT ;  /* 0x0000038041407812 */ /* 0x000fe400078ec0ff */
        /* <DEDUP_REMOVED lines=14> */
[----:B------:R-:W-:Y:S01]  /*f050*/  SHF.R.U64 R64, R64, 0x3, RZ ;  /* 0x0000000340407819 */ /* 0x000fe200000012ff */
[----:B------:R-:W5:Y:S01]  /*f060*/  LD.E.128 R32, desc[UR40][R32.64] ;  /* 0x0000002820207980 */ /* 0x000f62000c101d00 */
[----:B------:R-:W-:Y:S02]  /*f070*/  LOP3.LUT R44, R45, 0x380, RZ, 0xc0, !PT ;  /* 0x000003802d2c7812 */ /* 0x000fe400078ec0ff */
[----:B------:R-:W-:Y:S01]  /*f080*/  LOP3.LUT R52, R53, 0x380, RZ, 0xc0, !PT ;  /* 0x0000038035347812 */ /* 0x000fe200078ec0ff */
[----:B------:R-:W5:Y:S01]  /*f090*/  LD.E.128 R36, desc[UR40][R36.64] ;  /* 0x0000002824247980 */ /* 0x000f62000c101d00 */
[----:B------:R-:W-:-:S02]  /*f0a0*/  LOP3.LUT R56, R57, 0x380, RZ, 0xc0, !PT ;  /* 0x0000038039387812 */ /* 0x000fc400078ec0ff */
[----:B------:R-:W-:Y:S02]  /*f0b0*/  LOP3.LUT R60, R61, 0x380, RZ, 0xc0, !PT ;  /* 0x000003803d3c7812 */ /* 0x000fe400078ec0ff */
[----:B------:R-:W-:Y:S01]  /*f0c0*/  LOP3.LUT R64, R64, R65, RZ, 0x3c, !PT ;  /* 0x0000004140407212 */ /* 0x000fe200078e3cff */
[--C-:B------:R-:W-:Y:S01]  /*f0d0*/  IMAD.X R65, RZ, RZ, R7.reuse, P5 ;  /* 0x000000ffff417224 */ /* 0x100fe200028e0607 */
[C---:B------:R-:W-:Y:S02]  /*f0e0*/  LOP3.LUT R15, R6.reuse, 0x380, RZ, 0xc0, !PT ;  /* 0x00000380060f7812 */ /* 0x040fe400078ec0ff */
[----:B------:R-:W-:Y:S02]  /*f0f0*/  IADD3 R13, P5, R6, 0xf000, RZ ;  /* 0x0000f000060d7810 */ /* 0x000fe40007fbe0ff */
[----:B------:R-:W-:Y:S01]  /*f100*/  SHF.R.U64 R44, R44, 0x3, RZ ;  /* 0x000000032c2c7819 */ /* 0x000fe200000012ff */
[----:B------:R-:W5:Y:S01]  /*f110*/  LD.E.128 R64, desc[UR40][R64.64] ;  /* 0x0000002840407980 */ /* 0x000f62000c101d00 */
[----:B------:R-:W-:Y:S01]  /*f120*/  SHF.R.U64 R52, R52, 0x3, RZ ;  /* 0x0000000334347819 */ /* 0x000fe200000012ff */
[----:B------:R-:W-:Y:S01]  /*f130*/  IMAD.X R85, RZ, RZ, R7, P5 ;  /* 0x000000ffff557224 */ /* 0x000fe200028e0607 */
[----:B------:R-:W-:-:S02]  /*f140*/  SHF.R.U64 R56, R56, 0x3, RZ ;  /* 0x0000000338387819 */ /* 0x000fc400000012ff */
[----:B------:R-:W-:Y:S02]  /*f150*/  SHF.R.U64 R60, R60, 0x3, RZ ;  /* 0x000000033c3c7819 */ /* 0x000fe400000012ff */
[----:B------:R-:W-:Y:S02]  /*f160*/  SHF.R.U64 R15, R15, 0x3, RZ ;  /* 0x000000030f0f7819 */ /* 0x000fe400000012ff */
[----:B------:R-:W-:Y:S02]  /*f170*/  LOP3.LUT R5, R13, 0x380, RZ, 0xc0, !PT ;  /* 0x000003800d057812 */ /* 0x000fe400078ec0ff */
[----:B------:R-:W-:Y:S01]  /*f180*/  LOP3.LUT R44, R44, R45, RZ, 0x3c, !PT ;  /* 0x0000002d2c2c7212 */ /* 0x000fe200078e3cff */
[--C-:B------:R-:W-:Y:S01]  /*f190*/  IMAD.X R45, RZ, RZ, R7.reuse, P0 ;  /* 0x000000ffff2d7224 */ /* 0x100fe200000e0607 */
[----:B------:R-:W-:Y:S02]  /*f1a0*/  LOP3.LUT R52, R52, R53, RZ, 0x3c, !PT ;  /* 0x0000003534347212 */ /* 0x000fe400078e3cff */
[----:B------:R-:W-:Y:S01]  /*f1b0*/  LOP3.LUT R56, R56, R57, RZ, 0x3c, !PT ;  /* 0x0000003938387212 */ /* 0x000fe200078e3cff */
[--C-:B------:R-:W-:Y:S01]  /*f1c0*/  IMAD.X R57, RZ, RZ, R7.reuse, P3 ;  /* 0x000000ffff397224 */ /* 0x100fe200018e0607 */
[----:B------:R-:W-:Y:S01]  /*f1d0*/  LOP3.LUT R60, R60, R61, RZ, 0x3c, !PT ;  /* 0x0000003d3c3c7212 */ /* 0x000fe200078e3cff */
[----:B------:R-:W-:Y:S01]  /*f1e0*/  IMAD.X R61, RZ, RZ, R7, P4 ;  /* 0x000000ffff3d7224 */ /* 0x000fe200020e0607 */
[----:B------:R-:W-:Y:S01]  /*f1f0*/  IADD3.X R53, RZ, R7, RZ, P2, !PT ;  /* 0x00000007ff357210 */ /* 0x000fe200017fe4ff */
[----:B------:R-:W5:Y:S01]  /*f200*/  LD.E.128 R44, desc[UR40][R44.64] ;  /* 0x000000282c2c7980 */ /* 0x000f62000c101d00 */
[----:B------:R-:W-:-:S02]  /*f210*/  IADD3 R69, P0, R6, 0xb000, RZ ;  /* 0x0000b00006457810 */ /* 0x000fc40007f1e0ff */
[C---:B------:R-:W-:Y:S01]  /*f220*/  IADD3 R73, P2, R6.reuse, 0xc000, RZ ;  /* 0x0000c00006497810 */ /* 0x040fe20007f5e0ff */
[----:B------:R-:W5:Y:S01]  /*f230*/  LD.E.128 R56, desc[UR40][R56.64] ;  /* 0x0000002838387980 */ /* 0x000f62000c101d00 */
[C---:B------:R-:W-:Y:S02]  /*f240*/  IADD3 R77, P3, R6.reuse, 0xd000, RZ ;  /* 0x0000d000064d7810 */ /* 0x040fe40007f7e0ff */
[----:B------:R-:W-:Y:S01]  /*f250*/  IADD3 R81, P4, R6, 0xe000, RZ ;  /* 0x0000e00006517810 */ /* 0x000fe20007f9e0ff */
[----:B------:R-:W5:Y:S01]  /*f260*/  LD.E.128 R52, desc[UR40][R52.64] ;  /* 0x0000002834347980 */ /* 0x000f62000c101d00 */
[----:B------:R-:W-:Y:S02]  /*f270*/  LOP3.LUT R4, R15, R6, RZ, 0x3c, !PT ;  /* 0x000000060f047212 */ /* 0x000fe400078e3cff */
[----:B------:R-:W-:Y:S01]  /*f280*/  SHF.R.U64 R6, R5, 0x3, RZ ;  /* 0x0000000305067819 */ /* 0x000fe200000012ff */
[----:B------:R-:W-:Y:S01]  /*f290*/  IMAD.MOV.U32 R5, RZ, RZ, R7 ;  /* 0x000000ffff057224 */ /* 0x000fe200078e0007 */
[----:B------:R-:W-:Y:S01]  /*f2a0*/  LOP3.LUT R12, R12, 0xfffffff8, RZ, 0xc0, !PT ;  /* 0xfffffff80c0c7812 */ /* 0x000fe200078ec0ff */
[----:B------:R-:W5:Y:S01]  /*f2b0*/  LD.E.128 R60, desc[UR40][R60.64] ;  /* 0x000000283c3c7980 */ /* 0x000f62000c101d00 */
[----:B------:R-:W-:Y:S01]  /*f2c0*/  LOP3.LUT R84, R6, R13, RZ, 0x3c, !PT ;  /* 0x0000000d06547212 */ /* 0x000fe200078e3cff */
[C---:B------:R-:W-:Y:S01]  /*f2d0*/  IMAD R13, R8.reuse, UR5, R9 ;  /* 0x00000005080d7c24 */ /* 0x040fe2000f8e0209 */
[----:B------:R-:W-:Y:S01]  /*f2e0*/  LOP3.LUT R68, R69, 0x380, RZ, 0xc0, !PT ;  /* 0x0000038045447812 */ /* 0x000fe200078ec0ff */
[----:B------:R-:W-:Y:S01]  /*f2f0*/  IMAD.WIDE.U32 R8, R8, UR4, RZ ;  /* 0x0000000408087c25 */ /* 0x000fe2000f8e00ff */
[----:B------:R-:W-:Y:S01]  /*f300*/  LOP3.LUT R72, R73, 0x380, RZ, 0xc0, !PT ;  /* 0x0000038049487812 */ /* 0x000fe200078ec0ff */
[----:B------:R-:W-:Y:S01]  /*f310*/  ULDC.64 UR4, c[0x0][0xae8] ;  /* 0x0002ba0000047ab9 */ /* 0x000fe20000000a00 */
[----:B------:R-:W-:Y:S01]  /*f320*/  LOP3.LUT R76, R77, 0x380, RZ, 0xc0, !PT ;  /* 0x000003804d4c7812 */ /* 0x000fe200078ec0ff */
[----:B------:R-:W-:Y:S01]  /*f330*/  IMAD.IADD R11, R11, 0x1, -R12 ;  /* 0x000000010b0b7824 */ /* 0x000fe200078e0a0c */
[----:B------:R-:W-:Y:S01]  /*f340*/  LOP3.LUT R80, R81, 0x380, RZ, 0xc0, !PT ;  /* 0x0000038051507812 */ /* 0x000fe200078ec0ff */
[----:B------:R-:W-:Y:S01]  /*f350*/  IMAD.IADD R9, R9, 0x1, R13 ;  /* 0x0000000109097824 */ /* 0x000fe200078e020d */
[----:B------:R-:W-:Y:S01]  /*f360*/  SHF.R.U64 R68, R68, 0x3, RZ ;  /* 0x0000000344447819 */ /* 0x000fe200000012ff */
[----:B------:R-:W-:Y:S01]  /*f370*/  IMAD R11, R11, 0x20, R10 ;  /* 0x000000200b0b7824 */ /* 0x000fe200078e020a */
[----:B------:R-:W-:Y:S01]  /*f380*/  SHF.R.U64 R72, R72, 0x3, RZ ;  /* 0x0000000348487819 */ /* 0x000fe200000012ff */
[----:B------:R-:W-:Y:S01]  /*f390*/  IMAD.WIDE.U32 R8, R205, UR4, R8 ;  /* 0x00000004cd087c25 */ /* 0x000fe2000f8e0008 */
[----:B------:R-:W-:Y:S01]  /*f3a0*/  SHF.R.U64 R76, R76, 0x3, RZ ;  /* 0x000000034c4c7819 */ /* 0x000fe200000012ff */
[----:B------:R-:W5:Y:S01]  /*f3b0*/  LD.E.128 R84, desc[UR40][R84.64] ;  /* 0x0000002854547980 */ /* 0x000f62000c101d00 */
[----:B------:R-:W-:-:S02]  /*f3c0*/  LEA R15, R160, R11, 0x7 ;  /* 0x0000000ba00f7211 */ /* 0x000fc400078e38ff */
[----:B------:R-:W-:Y:S02]  /*f3d0*/  SHF.R.U64 R80, R80, 0x3, RZ ;  /* 0x0000000350507819 */ /* 0x000fe400000012ff */
[----:B------:R-:W-:Y:S01]  /*f3e0*/  SHF.R.S32.HI R14, RZ, 0x1f, R3 ;  /* 0x0000001fff0e7819 */ /* 0x000fe20000011403 */
[----:B------:R-:W-:Y:S01]  /*f3f0*/  IMAD R9, R205, UR5, R9 ;  /* 0x00000005cd097c24 */ /* 0x000fe2000f8e0209 */
[----:B------:R-:W-:Y:S01]  /*f400*/  ULDC.64 UR4, c[0x0][0xaf0] ;  /* 0x0002bc0000047ab9 */ /* 0x000fe20000000a00 */
[----:B------:R-:W-:Y:S01]  /*f410*/  LOP3.LUT R68, R68, R69, RZ, 0x3c, !PT ;  /* 0x0000004544447212 */ /* 0x000fe200078e3cff */
[----:B-1----:R-:W-:Y:S01]  /*f420*/  @P1 IMAD.HI.U32 R12, R15, R20, RZ ;  /* 0x000000140f0c1227 */ /* 0x002fe200078e00ff */
[----:B------:R-:W-:Y:S02]  /*f430*/  LOP3.LUT R72, R72, R73, RZ, 0x3c, !PT ;  /* 0x0000004948487212 */ /* 0x000fe400078e3cff */
[----:B------:R-:W-:Y:S01]  /*f440*/  LOP3.LUT R76, R76, R77, RZ, 0x3c, !PT ;  /* 0x0000004d4c4c7212 */ /* 0x000fe200078e3cff */
[--C-:B------:R-:W-:Y:S01]  /*f450*/  IMAD.X R69, RZ, RZ, R7.reuse, P0 ;  /* 0x000000ffff457224 */ /* 0x100fe200000e0607 */
[----:B------:R-:W-:Y:S01]  /*f460*/  LOP3.LUT R80, R80, R81, RZ, 0x3c, !PT ;  /* 0x0000005150507212 */ /* 0x000fe200078e3cff */
[----:B------:R-:W-:-:S02]  /*f470*/  IMAD.X R73, RZ, RZ, R7, P2 ;  /* 0x000000ffff497224 */ /* 0x000fc400010e0607 */
[--C-:B------:R-:W-:Y:S02]  /*f480*/  IMAD.X R77, RZ, RZ, R7.reuse, P3 ;  /* 0x000000ffff4d7224 */ /* 0x100fe400018e0607 */
[----:B------:R-:W-:Y:S01]  /*f490*/  IMAD.X R81, RZ, RZ, R7, P4 ;  /* 0x000000ffff517224 */ /* 0x000fe200020e0607 */
[----:B------:R-:W5:Y:S01]  /*f4a0*/  LD.E.128 R68, desc[UR40][R68.64] ;  /* 0x0000002844447980 */ /* 0x000f62000c101d00 */
[----:B------:R-:W-:Y:S02]  /*f4b0*/  IMAD R14, R14, UR4, RZ ;  /* 0x000000040e0e7c24 */ /* 0x000fe4000f8e02ff */
[----:B------:R-:W-:Y:S01]  /*f4c0*/  IMAD.MOV.U32 R11, RZ, RZ, R15 ;  /* 0x000000ffff0b7224 */ /* 0x000fe200078e000f */
[----:B--2---:R-:W-:Y:S01]  /*f4d0*/  @P1 SHF.R.U32.HI R11, RZ, R21, R12 ;  /* 0x00000015ff0b1219 */ /* 0x004fe2000001160c */
[C---:B------:R-:W-:Y:S01]  /*f4e0*/  IMAD R13, R3.reuse, UR5, R14 ;  /* 0x00000005030d7c24 */ /* 0x040fe2000f8e020e */
[----:B------:R-:W5:Y:S01]  /*f4f0*/  LD.E.128 R4, desc[UR40][R4.64] ;  /* 0x0000002804047980 */ /* 0x000f62000c101d00 */
[----:B------:R-:W-:Y:S01]  /*f500*/  IMAD.WIDE.U32 R8, R3, UR4, R8 ;  /* 0x0000000403087c25 */ /* 0x000fe2000f8e0008 */
[----:B------:R-:W-:Y:S01]  /*f510*/  SHF.R.S32.HI R3, RZ, 0x1f, R11 ;  /* 0x0000001fff037819 */ /* 0x000fe2000001140b */
[----:B------:R-:W-:Y:S01]  /*f520*/  ULDC.64 UR4, c[0x0][0xae0] ;  /* 0x0002b80000047ab9 */ /* 0x000fe20000000a00 */
[----:B------:R-:W5:Y:S01]  /*f530*/  LD.E.128 R72, desc[UR40][R72.64] ;  /* 0x0000002848487980 */ /* 0x000f62000c101d00 */
[----:B------:R-:W-:-:S03]  /*f540*/  IMAD.IADD R9, R9, 0x1, R13 ;  /* 0x0000000109097824 */ /* 0x000fc600078e020d */
[----:B------:R-:W5:Y:S01]  /*f550*/  LD.E.128 R76, desc[UR40][R76.64] ;  /* 0x000000284c4c7980 */ /* 0x000f62000c101d00 */
[----:B------:R-:W-:-:S03]  /*f560*/  IMAD.MOV R13, RZ, RZ, -R11 ;  /* 0x000000ffff0d7224 */ /* 0x000fc600078e0a0b */
[----:B------:R-:W5:Y:S01]  /*f570*/  LD.E.128 R80, desc[UR40][R80.64] ;  /* 0x0000002850507980 */ /* 0x000f62000c101d00 */
[----:B------:R-:W-:Y:S01]  /*f580*/  @!PT LDS RZ, [RZ] ;  /* 0x00000000fffff984 */ /* 0x000fe20000000800 */
[----:B------:R-:W-:Y:S01]  /*f590*/  @!PT LDS RZ, [RZ] ;  /* 0x00000000fffff984 */ /* 0x000fe20000000800 */
[----:B------:R-:W-:Y:S01]  /*f5a0*/  @!PT LDS RZ, [RZ] ;  /* 0x00000000fffff984 */ /* 0x000fe20000000800 */
[----:B------:R-:W-:Y:S01]  /*f5b0*/  @!PT LDS RZ, [RZ] ;  /* 0x00000000fffff984 */ /* 0x000fe20000000800 */
[----:B------:R0:W-:Y:S06]  /*f5c0*/  MEMBAR.ALL.CTA ;  /* 0x0000000000007992 */ /* 0x0001ec0000008000 */
[----:B0-----:R-:W0:Y:S01]  /*f5d0*/  FENCE.VIEW.ASYNC.S ;  /* 0x00000000000073c6 */ /* 0x001e220000000000 */
[----:B------:R-:W-:Y:S02]  /*f5e0*/  IMAD R12, R3, UR4, RZ ;  /* 0x00000004030c7c24 */ /* 0x000fe4000f8e02ff */
[----:B------:R-:W-:-:S02]  /*f5f0*/  IMAD R13, R158, R13, R15 ;  /* 0x0000000d9e0d7224 */ /* 0x000fc400078e020f */
[----:B------:R-:W-:-:S04]  /*f600*/  IMAD.WIDE.U32 R8, R11, UR4, R8 ;  /* 0x000000040b087c25 */ /* 0x000fc8000f8e0008 */
[----:B------:R-:W-:Y:S01]  /*f610*/  IMAD R15, R11, UR5, R12 ;  /* 0x000000050b0f7c24 */ /* 0x000fe2000f8e020c */
[----:B------:R-:W-:Y:S01]  /*f620*/  SHF.R.S32.HI R11, RZ, 0x1f, R13 ;  /* 0x0000001fff0b7819 */ /* 0x000fe2000001140d */
[----:B------:R-:W-:Y:S01]  /*f630*/  ULDC.64 UR4, c[0x0][0xad8] ;  /* 0x0002b60000047ab9 */ /* 0x000fe20000000a00 */
[----:B------:R-:W-:Y:S02]  /*f640*/  VIADD R3, R19, 0x22820 ;  /* 0x0002282013037836 */ /* 0x000fe40000000000 */
[----:B------:R-:W-:Y:S02]  /*f650*/  IMAD.IADD R9, R9, 0x1, R15 ;  /* 0x0000000109097824 */ /* 0x000fe400078e020f */
[----:B------:R-:W-:Y:S01]  /*f660*/  IMAD R12, R11, UR4, RZ ;  /* 0x000000040b0c7c24 */ /* 0x000fe2000f8e02ff */
[----:B------:R-:W-:Y:S01]  /*f670*/  PRMT R3, RZ, 0x654, R3 ;  /* 0x00000654ff037816 */ /* 0x000fe20000000003 */
[----:B------:R-:W-:-:S04]  /*f680*/  IMAD.WIDE.U32 R8, R13, UR4, R8 ;  /* 0x000000040d087c25 */ /* 0x000fc8000f8e0008 */
[----:B------:R-:W-:Y:S01]  /*f690*/  IMAD R21, R13, UR5, R12 ;  /* 0x000000050d157c24 */ /* 0x000fe2000f8e020c */
[----:B------:R-:W-:Y:S01]  /*f6a0*/  ULDC.64 UR4, c[0x0][0xa80] ;  /* 0x0002a00000047ab9 */ /* 0x000fe20000000a00 */
[----:B0-----:R0:W-:Y:S02]  /*f6b0*/  SYNCS.ARRIVE.TRANS64.RED.A1T0 RZ, [R3+URZ], RZ ;  /* 0x000000ff03ff79a7 */ /* 0x0011e4000810043f */
[----:B------:R-:W-:Y:S01]  /*f6c0*/  IMAD.IADD R21, R9, 0x1, R21 ;  /* 0x0000000109157824 */ /* 0x000fe200078e0215 */
[----:B0-----:R-:W-:Y:S01]  /*f6d0*/  LEA R3, P0, R8, UR4, 0x1 ;  /* 0x0000000408037c11 */ /* 0x001fe2000f8008ff */
[----:B------:R-:W-:-:S03]  /*f6e0*/  UMOV UR4, 0xffffffff ;  /* 0xffffffff00047882 */ /* 0x000fc60000000000 */
[----:B------:R-:W-:Y:S01]  /*f6f0*/  LEA.HI.X R21, R8, UR5, R21, 0x1, P0 ;  /* 0x0000000508157c11 */ /* 0x000fe200080f0c15 */
[----:B------:R-:W-:Y:S08]  /*f700*/  BRA.DIV UR4, `(.L_x_9801) ;  /* 0x000000b604687947 */ /* 0x000ff0000b800000 */
[----:B------:R0:W1:Y:S04]  /*f710*/  SHFL.IDX PT, R20, R21, RZ, 0x181f ;  /* 0x00181fff15147589 */ /* 0x00006800000e0000 */
[----:B------:R0:W2:Y:S02]  /*f720*/  SHFL.IDX PT, R14, R3, RZ, 0x181f ;  /* 0x00181fff030e7589 */ /* 0x0000a400000e0000 */
.L_x_9997:
[----:B------:R-:W-:Y:S01]  /*f730*/  IMAD R89, R160, 0x80, R10 ;  /* 0x00000080a0597824 */ /* 0x000fe200078e020a */
[----:B------:R-:W-:Y:S04]  /*f740*/  BSSY B1, `(.L_x_9802) ;  /* 0x000001e000017945 */ /* 0x000fe80003800000 */
[----:B------:R-:W-:-:S13]  /*f750*/  ISETP.GE.AND P0, PT, R89, R0, PT ;  /* 0x000000005900720c */ /* 0x000fda0003f06270 */
[----:B------:R-:W-:Y:S05]  /*f760*/  @P0 BRA `(.L_x_9803) ;  /* 0x00000000006c0947 */ /* 0x000fea0003800000 */
[C---:B------:R-:W-:Y:S01]  /*f770*/  VIADD R15, R211.reuse, 0x40 ;  /* 0x00000040d30f7836 */ /* 0x040fe20000000000 */
[----:B------:R-:W-:Y:S01]  /*f780*/  ULDC UR4, c[0x0][0xac8] ;  /* 0x0002b20000047ab9 */ /* 0x000fe20000000800 */
[C---:B------:R-:W-:Y:S01]  /*f790*/  VIADD R90, R211.reuse, 0x80 ;  /* 0x00000080d35a7836 */ /* 0x040fe20000000000 */
[C---:B------:R-:W-:Y:S01]  /*f7a0*/  ISETP.GE.AND P3, PT, R211.reuse, UR4, PT ;  /* 0x00000004d3007c0c */ /* 0x040fe2000bf66270 */
[----:B------:R-:W-:Y:S01]  /*f7b0*/  VIADD R48, R211, 0xc0 ;  /* 0x000000c0d3307836 */ /* 0x000fe20000000000 */
[----:B------:R-:W-:Y:S01]  /*f7c0*/  ISETP.GE.AND P2, PT, R15, UR4, PT ;  /* 0x000000040f007c0c */ /* 0x000fe2000bf46270 */
[C---:B------:R-:W-:Y:S01]  /*f7d0*/  VIADD R92, R211.reuse, 0x40 ;  /* 0x00000040d35c7836 */ /* 0x040fe20000000000 */
[----:B------:R-:W-:Y:S01]  /*f7e0*/  ISETP.GE.AND P1, PT, R90, UR4, PT ;  /* 0x000000045a007c0c */ /* 0x000fe2000bf26270 */
[----:B------:R-:W-:Y:S01]  /*f7f0*/  VIADD R88, R211, 0xc0 ;  /* 0x000000c0d3587836 */ /* 0x000fe20000000000 */
[----:B------:R-:W-:Y:S02]  /*f800*/  ISETP.GE.AND P0, PT, R48, UR4, PT ;  /* 0x0000000430007c0c */ /* 0x000fe4000bf06270 */
[----:B------:R-:W-:-:S02]  /*f810*/  SHF.R.S32.HI R12, RZ, 0x1f, R211 ;  /* 0x0000001fff0c7819 */ /* 0x000fc400000114d3 */
[----:B------:R-:W-:Y:S02]  /*f820*/  SHF.R.S32.HI R92, RZ, 0x1f, R92 ;  /* 0x0000001fff5c7819 */ /* 0x000fe4000001145c */
[C---:B------:R-:W-:Y:S02]  /*f830*/  IADD3 R91, R211.reuse, 0x80, RZ ;  /* 0x00000080d35b7810 */ /* 0x040fe40007ffe0ff */
[-C--:B--2---:R-:W-:Y:S02]  /*f840*/  @!P3 LEA R8, P5, R211, R14.reuse, 0x1 ;  /* 0x0000000ed308b211 */ /* 0x084fe400078a08ff */
[----:B------:R-:W-:Y:S02]  /*f850*/  @!P2 LEA R10, P4, R15, R14, 0x1 ;  /* 0x0000000e0f0aa211 */ /* 0x000fe400078808ff */
[----:B-1----:R-:W-:Y:S02]  /*f860*/  @!P3 LEA.HI.X R9, R211, R20, R12, 0x1, P5 ;  /* 0x00000014d309b211 */ /* 0x002fe400028f0c0c */
[----:B------:R-:W-:-:S02]  /*f870*/  @!P1 LEA R12, P5, R90, R14, 0x1 ;  /* 0x0000000e5a0c9211 */ /* 0x000fc400078a08ff */
[----:B------:R-:W-:Y:S01]  /*f880*/  SHF.R.S32.HI R91, RZ, 0x1f, R91 ;  /* 0x0000001fff5b7819 */ /* 0x000fe2000001145b */
[----:B-----5:R3:W-:Y:S01]  /*f890*/  @!P3 ST.E.128 desc[UR40][R8.64], R4 ;  /* 0x000000040800b985 */ /* 0x0207e2000c101d28 */
[----:B------:R-:W-:Y:S02]  /*f8a0*/  @!P2 LEA.HI.X R11, R15, R20, R92, 0x1, P4 ;  /* 0x000000140f0ba211 */ /* 0x000fe400020f0c5c */
[----:B------:R-:W-:Y:S02]  /*f8b0*/  SHF.R.S32.HI R88, RZ, 0x1f, R88 ;  /* 0x0000001fff587819 */ /* 0x000fe40000011458 */
[----:B------:R-:W-:Y:S01]  /*f8c0*/  @!P0 LEA R14, P4, R48, R14, 0x1 ;  /* 0x0000000e300e8211 */ /* 0x000fe200078808ff */
[----:B------:R3:W-:Y:S01]  /*f8d0*/  @!P2 ST.E.128 desc[UR40][R10.64], R36 ;  /* 0x000000240a00a985 */ /* 0x0007e2000c101d28 */
[-C--:B------:R-:W-:Y:S02]  /*f8e0*/  @!P1 LEA.HI.X R13, R90, R20.reuse, R91, 0x1, P5 ;  /* 0x000000145a0d9211 */ /* 0x080fe400028f0c5b */
[----:B------:R-:W-:-:S03]  /*f8f0*/  @!P0 LEA.HI.X R15, R48, R20, R88, 0x1, P4 ;  /* 0x00000014300f8211 */ /* 0x000fc600020f0c58 */
[----:B------:R3:W-:Y:S04]  /*f900*/  @!P1 ST.E.128 desc[UR40][R12.64], R56 ;  /* 0x000000380c009985 */ /* 0x0007e8000c101d28 */
[----:B------:R3:W-:Y:S02]  /*f910*/  @!P0 ST.E.128 desc[UR40][R14.64], R72 ;  /* 0x000000480e008985 */ /* 0x0007e4000c101d28 */
.L_x_9803:
[----:B------:R-:W-:Y:S05]  /*f920*/  BSYNC B1 ;  /* 0x0000000000017941 */ /* 0x000fea0003800000 */
.L_x_9802:
[----:B------:R-:W-:-:S03]  /*f930*/  UMOV UR4, 0xffffffff ;  /* 0xffffffff00047882 */ /* 0x000fc60000000000 */
[----:B------:R-:W-:Y:S05]  /*f940*/  BRA.DIV UR4, `(.L_x_9804) ;  /* 0x000000b6040c7947 */ /* 0x000fea000b800000 */
[----:B-1----:R1:W4:Y:S04]  /*f950*/  SHFL.IDX PT, R20, R21, 0x1, 0x181f ;  /* 0x00381f0015147f89 */ /* 0x00232800000e0000 */
[----:B--23--:R1:W2:Y:S02]  /*f960*/  SHFL.IDX PT, R14, R3, 0x1, 0x181f ;  /* 0x00381f00030e7f89 */ /* 0x00c2a400000e0000 */
.L_x_10001:
[----:B-----5:R-:W-:Y:S01]  /*f970*/  VIADD R5, R89, 0x20 ;  /* 0x0000002059057836 */ /* 0x020fe20000000000 */
[----:B------:R-:W-:Y:S04]  /*f980*/  BSSY B1, `(.L_x_9805) ;  /* 0x000001e000017945 */ /* 0x000fe80003800000 */
[----:B------:R-:W-:-:S13]  /*f990*/  ISETP.GE.AND P0, PT, R5, R0, PT ;  /* 0x000000000500720c */ /* 0x000fda0003f06270 */
        /* <DEDUP_REMOVED lines=11> */
[----:B------:R-:W-:Y:S01]  /*fa50*/  VIADD R13, R211, 0xc0 ;  /* 0x000000c0d30d7836 */ /* 0x000fe20000000000 */
[----:B------:R-:W-:-:S02]  /*fa60*/  SHF.R.S32.HI R8, RZ, 0x1f, R211 ;  /* 0x0000001fff087819 */ /* 0x000fc400000114d3 */
[----:B------:R-:W-:Y:S02]  /*fa70*/  SHF.R.S32.HI R11, RZ, 0x1f, R11 ;  /* 0x0000001fff0b7819 */ /* 0x000fe4000001140b */
[----:B------:R-:W-:Y:S02]  /*fa80*/  SHF.R.S32.HI R36, RZ, 0x1f, R36 ;  /* 0x0000001fff247819 */ /* 0x000fe40000011424 */
[CC--:B--2---:R-:W-:Y:S02]  /*fa90*/  @!P3 LEA R4, P5, R211.reuse, R14.reuse, 0x1 ;  /* 0x0000000ed304b211 */ /* 0x0c4fe400078a08ff */
[----:B------:R-:W-:Y:S02]  /*faa0*/  @!P2 LEA R6, P4, R10, R14, 0x1 ;  /* 0x0000000e0a06a211 */ /* 0x000fe400078808ff */
[----:B----4-:R-:W-:Y:S02]  /*fab0*/  @!P3 LEA.HI.X R5, R211, R20, R8, 0x1, P5 ;  /* 0x00000014d305b211 */ /* 0x010fe400028f0c08 */
[----:B------:R-:W-:-:S02]  /*fac0*/  @!P1 LEA R8, P5, R15, R14, 0x1 ;  /* 0x0000000e0f089211 */ /* 0x000fc400078a08ff */
[----:B------:R-:W-:Y:S01]  /*fad0*/  @!P2 LEA.HI.X R7, R10, R20, R11, 0x1, P4 ;  /* 0x000000140a07a211 */ /* 0x000fe200020f0c0b */
[----:B------:R3:W-:Y:S01]  /*fae0*/  @!P3 ST.E.128 desc[UR40][R4.64], R24 ;  /* 0x000000180400b985 */ /* 0x0007e2000c101d28 */
[----:B------:R-:W-:Y:S02]  /*faf0*/  SHF.R.S32.HI R13, RZ, 0x1f, R13 ;  /* 0x0000001fff0d7819 */ /* 0x000fe4000001140d */
[C---:B------:R-:W-:Y:S01]  /*fb00*/  @!P0 LEA R10, P4, R12.reuse, R14, 0x1 ;  /* 0x0000000e0c0a8211 */ /* 0x040fe200078808ff */
[----:B------:R3:W-:Y:S01]  /*fb10*/  @!P2 ST.E.128 desc[UR40][R6.64], R40 ;  /* 0x000000280600a985 */ /* 0x0007e2000c101d28 */
[-C--:B------:R-:W-:Y:S02]  /*fb20*/  @!P1 LEA.HI.X R9, R15, R20.reuse, R36, 0x1, P5 ;  /* 0x000000140f099211 */ /* 0x080fe400028f0c24 */
[----:B------:R-:W-:-:S03]  /*fb30*/  @!P0 LEA.HI.X R11, R12, R20, R13, 0x1, P4 ;  /* 0x000000140c0b8211 */ /* 0x000fc600020f0c0d */
[----:B------:R3:W-:Y:S04]  /*fb40*/  @!P1 ST.E.128 desc[UR40][R8.64], R60 ;  /* 0x0000003c08009985 */ /* 0x0007e8000c101d28 */
[----:B------:R3:W-:Y:S02]  /*fb50*/  @!P0 ST.E.128 desc[UR40][R10.64], R76 ;  /* 0x0000004c0a008985 */ /* 0x0007e4000c101d28 */
.L_x_9806:
[----:B------:R-:W-:Y:S05]  /*fb60*/  BSYNC B1 ;  /* 0x0000000000017941 */ /* 0x000fea0003800000 */
.L_x_9805:
[----:B------:R-:W-:-:S03]  /*fb70*/  UMOV UR4, 0xffffffff ;  /* 0xffffffff00047882 */ /* 0x000fc60000000000 */
[----:B------:R-:W-:Y:S05]  /*fb80*/  BRA.DIV UR4, `(.L_x_9807) ;  /* 0x000000b204c47947 */ /* 0x000fea000b800000 */
[----:B----4-:R4:W0:Y:S04]  /*fb90*/  SHFL.IDX PT, R20, R21, 0x2, 0x181f ;  /* 0x00581f0015147f89 */ /* 0x01082800000e0000 */
[----:B--2---:R4:W2:Y:S02]  /*fba0*/  SHFL.IDX PT, R14, R3, 0x2, 0x181f ;  /* 0x00581f00030e7f89 */ /* 0x0048a400000e0000 */
.L_x_10005:
[----:B---3--:R-:W-:Y:S01]  /*fbb0*/  VIADD R5, R89, 0x40 ;  /* 0x0000004059057836 */ /* 0x008fe20000000000 */
        /* <DEDUP_REMOVED lines=12> */
[----:B------:R-:W-:Y:S02]  /*fc80*/  ISETP.GE.AND P0, PT, R12, UR4, PT ;  /* 0x000000040c007c0c */ /* 0x000fe4000bf06270 */
[----:B------:R-:W-:-:S02]  /*fc90*/  IADD3 R11, R211, 0x40, RZ ;  /* 0x00000040d30b7810 */ /* 0x000fc40007ffe0ff */
[----:B------:R-:W-:Y:S02]  /*fca0*/  SHF.R.S32.HI R8, RZ, 0x1f, R211 ;  /* 0x0000001fff087819 */ /* 0x000fe400000114d3 */
[----:B------:R-:W-:Y:S02]  /*fcb0*/  SHF.R.S32.HI R11, RZ, 0x1f, R11 ;  /* 0x0000001fff0b7819 */ /* 0x000fe4000001140b */
[CC--:B--2---:R-:W-:Y:S02]  /*fcc0*/  @!P3 LEA R4, P5, R211.reuse, R14.reuse, 0x1 ;  /* 0x0000000ed304b211 */ /* 0x0c4fe400078a08ff */
[----:B------:R-:W-:Y:S02]  /*fcd0*/  @!P2 LEA R6, P4, R10, R14, 0x1 ;  /* 0x0000000e0a06a211 */ /* 0x000fe400078808ff */
[----:B0-----:R-:W-:Y:S02]  /*fce0*/  @!P3 LEA.HI.X R5, R211, R20, R8, 0x1, P5 ;  /* 0x00000014d305b211 */ /* 0x001fe400028f0c08 */
[----:B------:R-:W-:-:S02]  /*fcf0*/  @!P1 LEA R8, P5, R15, R14, 0x1 ;  /* 0x0000000e0f089211 */ /* 0x000fc400078a08ff */
[----:B------:R-:W-:Y:S01]  /*fd00*/  SHF.R.S32.HI R24, RZ, 0x1f, R24 ;  /* 0x0000001fff187819 */ /* 0x000fe20000011418 */
[----:B------:R3:W-:Y:S01]  /*fd10*/  @!P3 ST.E.128 desc[UR40][R4.64], R28 ;  /* 0x0000001c0400b985 */ /* 0x0007e2000c101d28 */
[----:B------:R-:W-:Y:S02]  /*fd20*/  @!P2 LEA.HI.X R7, R10, R20, R11, 0x1, P4 ;  /* 0x000000140a07a211 */ /* 0x000fe400020f0c0b */
[----:B------:R-:W-:Y:S02]  /*fd30*/  SHF.R.S32.HI R13, RZ, 0x1f, R13 ;  /* 0x0000001fff0d7819 */ /* 0x000fe4000001140d */
[C---:B------:R-:W-:Y:S01]  /*fd40*/  @!P0 LEA R10, P4, R12.reuse, R14, 0x1 ;  /* 0x0000000e0c0a8211 */ /* 0x040fe200078808ff */
[----:B------:R3:W-:Y:S01]  /*fd50*/  @!P2 ST.E.128 desc[UR40][R6.64], R44 ;  /* 0x0000002c0600a985 */ /* 0x0007e2000c101d28 */
[-C--:B------:R-:W-:Y:S02]  /*fd60*/  @!P1 LEA.HI.X R9, R15, R20.reuse, R24, 0x1, P5 ;  /* 0x000000140f099211 */ /* 0x080fe400028f0c18 */
[----:B------:R-:W-:-:S03]  /*fd70*/  @!P0 LEA.HI.X R11, R12, R20, R13, 0x1, P4 ;  /* 0x000000140c0b8211 */ /* 0x000fc600020f0c0d */
[----:B------:R3:W-:Y:S04]  /*fd80*/  @!P1 ST.E.128 desc[UR40][R8.64], R64 ;  /* 0x0000004008009985 */ /* 0x0007e8000c101d28 */
[----:B------:R3:W-:Y:S02]  /*fd90*/  @!P0 ST.E.128 desc[UR40][R10.64], R80 ;  /* 0x000000500a008985 */ /* 0x0007e4000c101d28 */
.L_x_9809:
[----:B------:R-:W-:Y:S05]  /*fda0*/  BSYNC B1 ;  /* 0x0000000000017941 */ /* 0x000fea0003800000 */
.L_x_9808:
[----:B------:R-:W-:-:S03]  /*fdb0*/  UMOV UR4, 0xffffffff ;  /* 0xffffffff00047882 */ /* 0x000fc60000000000 */
[----:B------:R-:W-:Y:S05]  /*fdc0*/  BRA.DIV UR4, `(.L_x_9810) ;  /* 0x000000b2047c7947 */ /* 0x000fea000b800000 */
[----:B---3--:R3:W0:Y:S04]  /*fdd0*/  SHFL.IDX PT, R10, R21, 0x3, 0x181f ;  /* 0x00781f00150a7f89 */ /* 0x00862800000e0000 */
[----:B--2---:R3:W2:Y:S02]  /*fde0*/  SHFL.IDX PT, R14, R3, 0x3, 0x181f ;  /* 0x00781f00030e7f89 */ /* 0x0046a400000e0000 */
.L_x_10009:
[----:B01-34-:R-:W-:-:S05]  /*fdf0*/  VIADD R3, R89, 0x60 ;  /* 0x0000006059037836 */ /* 0x01bfca0000000000 */
        /* <DEDUP_REMOVED lines=8> */
[----:B------:R-:W-:Y:S01]  /*fe80*/  VIADD R12, R211, 0x80 ;  /* 0x00000080d30c7836 */ /* 0x000fe20000000000 */
[----:B------:R-:W-:Y:S02]  /*fe90*/  ISETP.GE.AND P5, PT, R11, UR4, PT ;  /* 0x000000040b007c0c */ /* 0x000fe4000bfa6270 */
[----:B------:R-:W-:Y:S02]  /*fea0*/  SHF.R.S32.HI R20, RZ, 0x1f, R211 ;  /* 0x0000001fff147819 */ /* 0x000fe400000114d3 */
[----:B------:R-:W-:-:S02]  /*feb0*/  SHF.R.S32.HI R15, RZ, 0x1f, R15 ;  /* 0x0000001fff0f7819 */ /* 0x000fc4000001140f */
[----:B------:R-:W-:-:S03]  /*fec0*/  SHF.R.S32.HI R12, RZ, 0x1f, R12 ;  /* 0x0000001fff0c7819 */ /* 0x000fc6000001140c */
[-C--:B--2---:R-:W-:Y:S02]  /*fed0*/  @!P3 LEA R4, P0, R211, R14.reuse, 0x1 ;  /* 0x0000000ed304b211 */ /* 0x084fe400078008ff */
[-C--:B------:R-:W-:Y:S02]  /*fee0*/  @!P4 LEA R6, P1, R13, R14.reuse, 0x1 ;  /* 0x0000000e0d06c211 */ /* 0x080fe400078208ff */
[----:B------:R-:W-:Y:S02]  /*fef0*/  @!P5 LEA R8, P2, R11, R14, 0x1 ;  /* 0x0000000e0b08d211 */ /* 0x000fe400078408ff */
[-C--:B------:R-:W-:Y:S02]  /*ff00*/  @!P3 LEA.HI.X R5, R211, R10.reuse, R20, 0x1, P0 ;  /* 0x0000000ad305b211 */ /* 0x080fe400000f0c14 */
[-C--:B------:R-:W-:Y:S02]  /*ff10*/  @!P4 LEA.HI.X R7, R13, R10.reuse, R15, 0x1, P1 ;  /* 0x0000000a0d07c211 */ /* 0x080fe400008f0c0f */
[----:B------:R-:W-:Y:S01]  /*ff20*/  @!P5 LEA.HI.X R9, R11, R10, R12, 0x1, P2 ;  /* 0x0000000a0b09d211 */ /* 0x000fe200010f0c0c */
[----:B------:R0:W-:Y:S01]  /*ff30*/  @!P3 ST.E.128 desc[UR40][R4.64], R32 ;  /* 0x000000200400b985 */ /* 0x0001e2000c101d28 */
[----:B------:R-:W-:-:S03]  /*ff40*/  VIADD R11, R211, 0xc0 ;  /* 0x000000c0d30b7836 */ /* 0x000fc60000000000 */
[----:B------:R0:W-:Y:S02]  /*ff50*/  @!P4 ST.E.128 desc[UR40][R6.64], R52 ;  /* 0x000000340600c985 */ /* 0x0001e4000c101d28 */
[----:B------:R-:W-:Y:S02]  /*ff60*/  ISETP.GE.AND P0, PT, R11, UR4, PT ;  /* 0x000000040b007c0c */ /* 0x000fe4000bf06270 */
[----:B------:R0:W-:Y:S11]  /*ff70*/  @!P5 ST.E.128 desc[UR40][R8.64], R68 ;  /* 0x000000440800d985 */ /* 0x0001f6000c101d28 */
[----:B------:R-:W-:Y:S05]  /*ff80*/  @P0 BRA `(.L_x_9811) ;  /* 0x0000002c00940947 */ /* 0x000fea0003800000 */
[----:B------:R-:W-:Y:S01]  /*ff90*/  VIADD R12, R211, 0xc0 ;  /* 0x000000c0d30c7836 */ /* 0x000fe20000000000 */
[----:B0-----:R-:W-:-:S04]  /*ffa0*/  LEA R4, P0, R11, R14, 0x1 ;  /* 0x0000000e0b047211 */ /* 0x001fc800078008ff */
[----:B------:R-:W-:-:S04]  /*ffb0*/  SHF.R.S32.HI R12, RZ, 0x1f, R12 ;  /* 0x0000001fff0c7819 */ /* 0x000fc8000001140c */
[----:B------:R-:W-:-:S05]  /*ffc0*/  LEA.HI.X R5, R11, R10, R12, 0x1, P0 ;  /* 0x0000000a0b057211 */ /* 0x000fca00000f0c0c */
[----:B------:R0:W-:Y:S01]  /*ffd0*/  ST.E.128 desc[UR40][R4.64], R84 ;  /* 0x0000005404007985 */ /* 0x0001e2000c101d28 */
[----:B------:R-:W-:Y:S05]  /*ffe0*/  BRA `(.L_x_9811) ;  /* 0x0000002c007c7947 */ /* 0x000fea0003800000 */
.L_x_9800:
[----:B0-----:R-:W0:Y:S01]  /*fff0*/  @P1 LDC R10, c[0x0][0xbec] ;  /* 0x0002fb00ff0a1b82 */ /* 0x001e220000000800 */
[----:B------:R-:W-:Y:S01]  /*10000*/  IMAD.MOV.U32 R6, RZ, RZ, R48 ;  /* 0x000000ffff067224 */ /* 0x000fe200078e0030 */
[----:B------:R-:W-:-:S06]  /*10010*/  ULDC.64 UR4, c[0x0][0xb08] ;  /* 0x0002c20000047ab9 */ /* 0x000fcc0000000a00 */
[----:B------:R-:W1:Y:S01]  /*10020*/  @P1 LDC R7, c[0x0][0xbf0] ;  /* 0x0002fc00ff071b82 */ /* 0x000e620000000800 */
[----:B0-----:R-:W-:-:S05]  /*10030*/  @P1 IMAD.HI.U32 R10, R48, R10, RZ ;  /* 0x0000000a300a1227 */ /* 0x001fca00078e00ff */
[----:B-1----:R-:W-:Y:S01]  /*10040*/  @P1 SHF.R.U32.HI R6, RZ, R7, R10 ;  /* 0x00000007ff061219 */ /* 0x002fe2000001160a */
[----:B------:R-:W-:-:S04]  /*10050*/  IMAD R7, R9, UR4, RZ ;  /* 0x0000000409077c24 */ /* 0x000fc8000f8e02ff */
[C---:B------:R-:W-:Y:S02]  /*10060*/  IMAD R7, R8.reuse, UR5, R7 ;  /* 0x0000000508077c24 */ /* 0x040fe4000f8e0207 */
[----:B------:R-:W-:Y:S01]  /*10070*/  IMAD.WIDE.U32 R8, R8, UR4, RZ ;  /* 0x0000000408087c25 */ /* 0x000fe2000f8e00ff */
[----:B------:R-:W-:-:S03]  /*10080*/  ULDC.64 UR4, c[0x0][0xb38] ;  /* 0x0002ce0000047ab9 */ /* 0x000fc60000000a00 */
[----:B------:R-:W-:Y:S01]  /*10090*/  IMAD.IADD R9, R9, 0x1, R7 ;  /* 0x0000000109097824 */ /* 0x000fe200078e0207 */
[----:B------:R-:W-:Y:S01]  /*100a0*/  SHF.R.S32.HI R7, RZ, 0x1f, R3 ;  /* 0x0000001fff077819 */ /* 0x000fe20000011403 */
[----:B------:R-:W-:-:S04]  /*100b0*/  IMAD.WIDE.U32 R8, R205, UR4, R8 ;  /* 0x00000004cd087c25 */ /* 0x000fc8000f8e0008 */
[----:B------:R-:W-:Y:S01]  /*100c0*/  IMAD R9, R205, UR5, R9 ;  /* 0x00000005cd097c24 */ /* 0x000fe2000f8e0209 */
[----:B------:R-:W-:Y:S02]  /*100d0*/  ULDC.64 UR4, c[0x0][0xb40] ;  /* 0x0002d00000047ab9 */ /* 0x000fe40000000a00 */
[----:B------:R-:W-:Y:S02]  /*100e0*/  IMAD R7, R7, UR4, RZ ;  /* 0x0000000407077c24 */ /* 0x000fe4000f8e02ff */
[----:B------:R-:W-:-:S04]  /*100f0*/  IMAD.WIDE.U32 R8, R3, UR4, R8 ;  /* 0x0000000403087c25 */ /* 0x000fc8000f8e0008 */
[----:B------:R-:W-:Y:S01]  /*10100*/  IMAD R7, R3, UR5, R7 ;  /* 0x0000000503077c24 */ /* 0x000fe2000f8e0207 */
[----:B------:R-:W-:Y:S01]  /*10110*/  ULDC.64 UR4, c[0x0][0xb48] ;  /* 0x0002d20000047ab9 */ /* 0x000fe20000000a00 */
[--C-:B------:R-:W-:Y:S02]  /*10120*/  IMAD.MOV R3, RZ, RZ, -R6.reuse ;  /* 0x000000ffff037224 */ /* 0x100fe400078e0a06 */
[----:B------:R-:W-:Y:S01]  /*10130*/  IMAD.IADD R9, R9, 0x1, R7 ;  /* 0x0000000109097824 */ /* 0x000fe200078e0207 */
[----:B------:R-:W-:Y:S01]  /*10140*/  SHF.R.S32.HI R7, RZ, 0x1f, R6 ;  /* 0x0000001fff077819 */ /* 0x000fe20000011406 */
[----:B------:R-:W-:Y:S02]  /*10150*/  IMAD R3, R158, R3, R48 ;  /* 0x000000039e037224 */ /* 0x000fe400078e0230 */
[----:B------:R-:W-:-:S04]  /*10160*/  IMAD.WIDE.U32 R8, R159, UR4, R8 ;  /* 0x000000049f087c25 */ /* 0x000fc8000f8e0008 */
[----:B------:R-:W-:Y:S01]  /*10170*/  IMAD R9, R159, UR5, R9 ;  /* 0x000000059f097c24 */ /* 0x000fe2000f8e0209 */
[----:B------:R-:W-:Y:S02]  /*10180*/  ULDC.64 UR4, c[0x0][0xb30] ;  /* 0x0002cc0000047ab9 */ /* 0x000fe40000000a00 */
[----:B------:R-:W-:Y:S02]  /*10190*/  IMAD R7, R7, UR4, RZ ;  /* 0x0000000407077c24 */ /* 0x000fe4000f8e02ff */
[----:B------:R-:W-:-:S04]  /*101a0*/  IMAD.WIDE.U32 R8, R6, UR4, R8 ;  /* 0x0000000406087c25 */ /* 0x000fc8000f8e0008 */
[----:B------:R-:W-:Y:S01]  /*101b0*/  IMAD R7, R6, UR5, R7 ;  /* 0x0000000506077c24 */ /* 0x000fe2000f8e0207 */
[----:B------:R-:W-:Y:S01]  /*101c0*/  IADD3 R6, R19, 0x22820, RZ ;  /* 0x0002282013067810 */ /* 0x000fe20007ffe0ff */
[----:B------:R-:W-:Y:S02]  /*101d0*/  ULDC.64 UR4, c[0x0][0xb28] ;  /* 0x0002ca0000047ab9 */ /* 0x000fe40000000a00 */
[----:B------:R-:W-:Y:S01]  /*101e0*/  IMAD.IADD R9, R9, 0x1, R7 ;  /* 0x0000000109097824 */ /* 0x000fe200078e0207 */
[----:B------:R-:W-:Y:S01]  /*101f0*/  PRMT R6, RZ, 0x654, R6 ;  /* 0x00000654ff067816 */ /* 0x000fe20000000006 */
[----:B------:R-:W-:-:S03]  /*10200*/  IMAD.WIDE.U32 R8, R3, UR4, R8 ;  /* 0x0000000403087c25 */ /* 0x000fc6000f8e0008 */
[----:B------:R0:W-:Y:S02]  /*10210*/  SYNCS.ARRIVE.TRANS64.RED.A1T0 RZ, [R6+URZ], RZ ;  /* 0x000000ff06ff79a7 */ /* 0x0001e4000810043f */
[----:B0-----:R-:W-:-:S05]  /*10220*/  SHF.R.S32.HI R6, RZ, 0x1f, R3 ;  /* 0x0000001fff067819 */ /* 0x001fca0000011403 */
[----:B------:R-:W-:-:S04]  /*10230*/  IMAD R6, R6, UR4, RZ ;  /* 0x0000000406067c24 */ /* 0x000fc8000f8e02ff */
[----:B------:R-:W-:Y:S01]  /*10240*/  IMAD R6, R3, UR5, R6 ;  /* 0x0000000503067c24 */ /* 0x000fe2000f8e0206 */
[----:B------:R-:W-:Y:S02]  /*10250*/  ULDC.64 UR4, c[0x0][0xb00] ;  /* 0x0002c00000047ab9 */ /* 0x000fe40000000a00 */
[----:B------:R-:W-:Y:S01]  /*10260*/  LEA R3, P0, R8, UR4, 0x2 ;  /* 0x0000000408037c11 */ /* 0x000fe2000f8010ff */
[----:B------:R-:W-:Y:S01]  /*10270*/  IMAD.IADD R6, R9, 0x1, R6 ;  /* 0x0000000109067824 */ /* 0x000fe200078e0206 */
[----:B------:R-:W-:-:S04]  /*10280*/  UMOV UR4, 0xffffffff ;  /* 0xffffffff00047882 */ /* 0x000fc80000000000 */
[----:B------:R-:W-:Y:S01]  /*10290*/  LEA.HI.X R10, R8, UR5, R6, 0x2, P0 ;  /* 0x00000005080a7c11 */ /* 0x000fe200080f1406 */
[----:B------:R-:W-:Y:S06]  /*102a0*/  BRA.DIV UR4, `(.L_x_9812) ;  /* 0x000000ae048c7947 */ /* 0x000fec000b800000 */
[----:B------:R0:W1:Y:S04]  /*102b0*/  SHFL.IDX PT, R48, R10, RZ, 0x1c1f ;  /* 0x001c1fff0a307589 */ /* 0x00006800000e0000 */
[----:B------:R0:W2:Y:S02]  /*102c0*/  SHFL.IDX PT, R11, R3, RZ, 0x1c1f ;  /* 0x001c1fff030b7589 */ /* 0x0000a400000e0000 */
.L_x_10012:
[----:B------:R-:W-:Y:S01]  /*102d0*/  ISETP.GE.AND P0, PT, R21, R0, PT ;  /* 0x000000001500720c */ /* 0x000fe20003f06270 */
[----:B------:R-:W-:-:S12]  /*102e0*/  BSSY B1, `(.L_x_9813) ;  /* 0x00000c3000017945 */ /* 0x000fd80003800000 */
[----:B------:R-:W-:Y:S05]  /*102f0*/  @P0 BRA `(.L_x_9814) ;  /* 0x0000000c00040947 */ /* 0x000fea0003800000 */
[----:B------:R-:W3:Y:S01]  /*10300*/  LDL R157, [R1+0x44] ;  /* 0x00004400019d7983 */ /* 0x000ee20000100800 */
[----:B------:R-:W-:-:S03]  /*10310*/  ULDC UR4, c[0x0][0xac8] ;  /* 0x0002b20000047ab9 */ /* 0x000fc60000000800 */
[----:B------:R-:W4:Y:S04]  /*10320*/  LDL R12, [R1+0xc0] ;  /* 0x0000c000010c7983 */ /* 0x000f280000100800 */
[----:B------:R-:W5:Y:S04]  /*10330*/  LDL R155, [R1+0x144] ;  /* 0x00014400019b7983 */ /* 0x000f680000100800 */
        /* <DEDUP_REMOVED lines=8> */
[----:B------:R-:W5:Y:S01]  /*103c0*/  LDL R21, [R1+0xa8] ;  /* 0x0000a80001157983 */ /* 0x000f620000100800 */
[----:B---3--:R-:W-:-:S13]  /*103d0*/  ISETP.GE.AND P0, PT, R157, UR4, PT ;  /* 0x000000049d007c0c */ /* 0x008fda000bf06270 */
[----:B--2---:R-:W-:Y:S02]  /*103e0*/  @!P0 IMAD.MOV.U32 R6, RZ, RZ, R11 ;  /* 0x000000ffff068224 */ /* 0x004fe400078e000b */
[----:B-1----:R-:W-:Y:S02]  /*103f0*/  @!P0 IMAD.MOV.U32 R7, RZ, RZ, R48 ;  /* 0x000000ffff078224 */ /* 0x002fe400078e0030 */
[----:B------:R-:W-:Y:S02]  /*10400*/  @!P0 IMAD.WIDE R6, R157, 0x4, R6 ;  /* 0x000000049d068825 */ /* 0x000fe400078e0206 */
[----:B------:R-:W2:Y:S04]  /*10410*/  LDL R157, [R1+0x134] ;  /* 0x00013400019d7983 */ /* 0x000ea80000100800 */
[----:B------:R1:W-:Y:S01]  /*10420*/  @!P0 ST.E.64 desc[UR40][R6.64], R152 ;  /* 0x0000009806008985 */ /* 0x0003e2000c101b28 */
[----:B----4-:R-:W-:-:S13]  /*10430*/  ISETP.GE.AND P0, PT, R12, UR4, PT ;  /* 0x000000040c007c0c */ /* 0x010fda000bf06270 */
[C---:B-1----:R-:W-:Y:S01]  /*10440*/  @!P0 LEA R6, P1, R12.reuse, R11, 0x2 ;  /* 0x0000000b0c068211 */ /* 0x042fe200078210ff */
[----:B------:R-:W3:Y:S03]  /*10450*/  LDL R153, [R1+0x12c] ;  /* 0x00012c0001997983 */ /* 0x000ee60000100800 */
[----:B-----5:R-:W-:Y:S01]  /*10460*/  @!P0 LEA.HI.X R7, R12, R48, R155, 0x2, P1 ;  /* 0x000000300c078211 */ /* 0x020fe200008f149b */
[----:B------:R-:W4:Y:S04]  /*10470*/  LDL R152, [R1+0x94] ;  /* 0x0000940001987983 */ /* 0x000f280000100800 */
[----:B------:R-:W5:Y:S04]  /*10480*/  LDL R155, [R1+0x130] ;  /* 0x00013000019b7983 */ /* 0x000f680000100800 */
[----:B------:R1:W-:Y:S01]  /*10490*/  @!P0 ST.E.64 desc[UR40][R6.64], R28 ;  /* 0x0000001c06008985 */ /* 0x0003e2000c101b28 */
[----:B------:R-:W-:-:S02]  /*104a0*/  ISETP.GE.AND P0, PT, R8, UR4, PT ;  /* 0x0000000408007c0c */ /* 0x000fc4000bf06270 */
[----:B------:R-:W-:Y:S01]  /*104b0*/  ISETP.GE.AND P1, PT, R13, UR4, PT ;  /* 0x000000040d007c0c */ /* 0x000fe2000bf26270 */
[----:B------:R-:W3:Y:S10]  /*104c0*/  LDL R12, [R1+0xa4] ;  /* 0x0000a400010c7983 */ /* 0x000ef40000100800 */
[C---:B-1----:R-:W-:Y:S01]  /*104d0*/  @!P0 LEA R6, P2, R8.reuse, R11, 0x2 ;  /* 0x0000000b08068211 */ /* 0x042fe200078410ff */
[----:B------:R-:W4:Y:S03]  /*104e0*/  LDL R29, [R1+0x9c] ;  /* 0x00009c00011d7983 */ /* 0x000f260000100800 */
[----:B------:R-:W-:Y:S01]  /*104f0*/  @!P0 LEA.HI.X R7, R8, R48, R158, 0x2, P2 ;  /* 0x0000003008078211 */ /* 0x000fe200010f149e */
[----:B------:R-:W4:Y:S04]  /*10500*/  LDL R28, [R1+0x11c] ;  /* 0x00011c00011c7983 */ /* 0x000f280000100800 */
[----:B------:R1:W-:Y:S01]  /*10510*/  @!P0 ST.E.64 desc[UR40][R6.64], R32 ;  /* 0x0000002006008985 */ /* 0x0003e2000c101b28 */
[----:B------:R-:W-:-:S03]  /*10520*/  ISETP.GE.AND P0, PT, R9, UR4, PT ;  /* 0x0000000409007c0c */ /* 0x000fc6000bf06270 */
[----:B------:R-:W4:Y:S01]  /*10530*/  LDL R8, [R1+0xa0] ;  /* 0x0000a00001087983 */ /* 0x000f220000100800 */
[----:B-1----:R-:W-:-:S03]  /*10540*/  @!P1 LEA R6, P2, R13, R11, 0x2 ;  /* 0x0000000b0d069211 */ /* 0x002fc600078410ff */
[----:B------:R-:W4:Y:S01]  /*10550*/  LDL R32, [R1+0x88] ;  /* 0x0000880001207983 */ /* 0x000f220000100800 */
[----:B------:R-:W-:-:S03]  /*10560*/  @!P1 LEA.HI.X R7, R13, R48, R15, 0x2, P2 ;  /* 0x000000300d079211 */ /* 0x000fc600010f140f */
[----:B------:R-:W4:Y:S04]  /*10570*/  LDL R33, [R1+0x84] ;  /* 0x0000840001217983 */ /* 0x000f280000100800 */
        /* <DEDUP_REMOVED lines=13> */
[----:B------:R-:W4:Y:S04]  /*10650*/  LDL R41, [R1+0x118] ;  /* 0x0001180001297983 */ /* 0x000f280000100800 */
[----:B------:R-:W4:Y:S01]  /*10660*/  LDL R40, [R1+0x110] ;  /* 0x0001100001287983 */ /* 0x000f220000100800 */
[----:B--2---:R-:W-:-:S05]  /*10670*/  @!P1 LEA.HI.X R7, R156, R48, R157, 0x2, P2 ;  /* 0x000000309c079211 */ /* 0x004fca00010f149d */
[----:B------:R1:W-:Y:S02]  /*10680*/  @!P1 ST.E.64 desc[UR40][R6.64], R44 ;  /* 0x0000002c06009985 */ /* 0x0003e4000c101b28 */
[C---:B-1----:R-:W-:Y:S02]  /*10690*/  @!P0 LEA R6, P2, R154.reuse, R11, 0x2 ;  /* 0x0000000b9a068211 */ /* 0x042fe400078410ff */
[----:B------:R-:W2:Y:S04]  /*106a0*/  LDL R45, [R1+0x68] ;  /* 0x00006800012d7983 */ /* 0x000ea80000100800 */
[----:B------:R-:W2:Y:S01]  /*106b0*/  LDL R44, [R1+0xe4] ;  /* 0x0000e400012c7983 */ /* 0x000ea20000100800 */
[----:B-----5:R-:W-:-:S05]  /*106c0*/  @!P0 LEA.HI.X R7, R154, R48, R155, 0x2, P2 ;  /* 0x000000309a078211 */ /* 0x020fca00010f149b */
[----:B------:R1:W-:Y:S04]  /*106d0*/  @!P0 ST.E.64 desc[UR40][R6.64], R24 ;  /* 0x0000001806008985 */ /* 0x0003e8000c101b28 */
[----:B-1----:R-:W5:Y:S04]  /*106e0*/  LDL R25, [R1+0x114] ;  /* 0x0001140001197983 */ /* 0x002f680000100800 */
[----:B------:R-:W2:Y:S01]  /*106f0*/  LDL R24, [R1+0x10c] ;  /* 0x00010c0001187983 */ /* 0x000ea20000100800 */
[----:B------:R-:W-:Y:S02]  /*10700*/  ISETP.GE.AND P1, PT, R21, UR4, PT ;  /* 0x0000000415007c0c */ /* 0x000fe4000bf26270 */
[----:B---3--:R-:W-:-:S11]  /*10710*/  ISETP.GE.AND P0, PT, R12, UR4, PT ;  /* 0x000000040c007c0c */ /* 0x008fd6000bf06270 */
[----:B------:R-:W-:-:S04]  /*10720*/  @!P1 LEA R6, P2, R21, R11, 0x2 ;  /* 0x0000000b15069211 */ /* 0x000fc800078410ff */
[-C--:B------:R-:W-:Y:S02]  /*10730*/  @!P1 LEA.HI.X R7, R21, R48.reuse, R153, 0x2, P2 ;  /* 0x0000003015079211 */ /* 0x080fe400010f1499 */
[----:B----4-:R-:W-:Y:S01]  /*10740*/  ISETP.GE.AND P3, PT, R29, UR4, PT ;  /* 0x000000041d007c0c */ /* 0x010fe2000bf66270 */
[----:B------:R-:W3:Y:S04]  /*10750*/  LDL R21, [R1+0x7c] ;  /* 0x00007c0001157983 */ /* 0x000ee80000100800 */
[----:B------:R1:W-:Y:S01]  /*10760*/  @!P1 ST.E.64 desc[UR40][R6.64], R52 ;  /* 0x0000003406009985 */ /* 0x0003e2000c101b28 */
[----:B------:R-:W-:Y:S02]  /*10770*/  ISETP.GE.AND P1, PT, R8, UR4, PT ;  /* 0x0000000408007c0c */ /* 0x000fe4000bf26270 */
[C---:B-1----:R-:W-:Y:S01]  /*10780*/  @!P0 LEA R6, P2, R12.reuse, R11, 0x2 ;  /* 0x0000000b0c068211 */ /* 0x042fe200078410ff */
[----:B------:R-:W4:Y:S03]  /*10790*/  LDL R53, [R1+0x6c] ;  /* 0x00006c0001357983 */ /* 0x000f260000100800 */
[----:B------:R-:W-:Y:S01]  /*107a0*/  @!P0 LEA.HI.X R7, R12, R48, R13, 0x2, P2 ;  /* 0x000000300c078211 */ /* 0x000fe200010f140d */
[----:B------:R-:W4:Y:S04]  /*107b0*/  LDL R52, [R1+0xec] ;  /* 0x0000ec0001347983 */ /* 0x000f280000100800 */
[----:B------:R-:W3:Y:S04]  /*107c0*/  LDL R12, [R1+0x80] ;  /* 0x00008000010c7983 */ /* 0x000ee80000100800 */
[----:B------:R1:W-:Y:S01]  /*107d0*/  @!P0 ST.E.64 desc[UR40][R6.64], R56 ;  /* 0x0000003806008985 */ /* 0x0003e2000c101b28 */
[----:B------:R-:W-:-:S03]  /*107e0*/  ISETP.GE.AND P2, PT, R15, UR4, PT ;  /* 0x000000040f007c0c */ /* 0x000fc6000bf46270 */
[----:B------:R-:W4:Y:S01]  /*107f0*/  LDL R13, [R1+0x78] ;  /* 0x00007800010d7983 */ /* 0x000f220000100800 */
[----:B-1----:R-:W-:-:S03]  /*10800*/  @!P1 LEA R6, P0, R8, R11, 0x2 ;  /* 0x0000000b08069211 */ /* 0x002fc600078010ff */
[----:B------:R-:W4:Y:S01]  /*10810*/  LDL R56, [R1+0xf0] ;  /* 0x0000f00001387983 */ /* 0x000f220000100800 */
[----:B------:R-:W-:-:S05]  /*10820*/  @!P1 LEA.HI.X R7, R8, R48, R9, 0x2, P0 ;  /* 0x0000003008079211 */ /* 0x000fca00000f1409 */
[----:B------:R1:W-:Y:S01]  /*10830*/  @!P1 ST.E.64 desc[UR40][R6.64], R60 ;  /* 0x0000003c06009985 */ /* 0x0003e2000c101b28 */
[----:B------:R-:W-:Y:S02]  /*10840*/  ISETP.GE.AND P1, PT, R14, UR4, PT ;  /* 0x000000040e007c0c */ /* 0x000fe4000bf26270 */
[-C--:B------:R-:W-:Y:S02]  /*10850*/  @!P2 LEA R8, P5, R15, R11.reuse, 0x2 ;  /* 0x0000000b0f08a211 */ /* 0x080fe400078a10ff */
[----:B-1----:R-:W-:-:S04]  /*10860*/  @!P3 LEA R6, P4, R29, R11, 0x2 ;  /* 0x0000000b1d06b211 */ /* 0x002fc800078810ff */
[-C--:B------:R-:W-:Y:S02]  /*10870*/  @!P3 LEA.HI.X R7, R29, R48.reuse, R36, 0x2, P4 ;  /* 0x000000301d07b211 */ /* 0x080fe400020f1424 */
[----:B------:R-:W4:Y:S01]  /*10880*/  LDL R29, [R1+0x104] ;  /* 0x00010400011d7983 */ /* 0x000f220000100800 */
[----:B------:R-:W-:-:S03]  /*10890*/  @!P2 LEA.HI.X R9, R15, R48, R28, 0x2, P5 ;  /* 0x000000300f09a211 */ /* 0x000fc600028f141c */
[----:B------:R-:W4:Y:S01]  /*108a0*/  LDL R36, [R1+0x108] ;  /* 0x0001080001247983 */ /* 0x000f220000100800 */
[----:B------:R-:W-:-:S03]  /*108b0*/  ISETP.GE.AND P0, PT, R152, UR4, PT ;  /* 0x0000000498007c0c */ /* 0x000fc6000bf06270 */
[----:B------:R-:W-:Y:S04]  /*108c0*/  @!P3 ST.E.64 desc[UR40][R6.64], R64 ;  /* 0x000000400600b985 */ /* 0x000fe8000c101b28 */
[----:B------:R1:W-:Y:S01]  /*108d0*/  @!P2 ST.E.64 desc[UR40][R8.64], R68 ;  /* 0x000000440800a985 */ /* 0x0003e2000c101b28 */
[----:B------:R-:W-:-:S03]  /*108e0*/  ISETP.GE.AND P2, PT, R32, UR4, PT ;  /* 0x0000000420007c0c */ /* 0x000fc6000bf46270 */
[----:B------:R-:W4:Y:S04]  /*108f0*/  LDL R28, [R1+0x74] ;  /* 0x00007400011c7983 */ /* 0x000f280000100800 */
[----:B------:R-:W4:Y:S01]  /*10900*/  LDL R15, [R1+0x70] ;  /* 0x00007000010f7983 */ /* 0x000f220000100800 */
[-C--:B-1----:R-:W-:Y:S02]  /*10910*/  @!P1 LEA R8, P5, R14, R11.reuse, 0x2 ;  /* 0x0000000b0e089211 */ /* 0x082fe400078a10ff */
[----:B------:R-:W-:-:S04]  /*10920*/  @!P0 LEA R6, P4, R152, R11, 0x2 ;  /* 0x0000000b98068211 */ /* 0x000fc800078810ff */
[-C--:B------:R-:W-:Y:S02]  /*10930*/  @!P0 LEA.HI.X R7, R152, R48.reuse, R41, 0x2, P4 ;  /* 0x0000003098078211 */ /* 0x080fe400020f1429 */
[----:B------:R-:W-:Y:S01]  /*10940*/  ISETP.GE.AND P3, PT, R37, UR4, PT ;  /* 0x0000000425007c0c */ /* 0x000fe2000bf66270 */
[----:B------:R-:W4:Y:S04]  /*10950*/  LDL R41, [R1+0x60] ;  /* 0x0000600001297983 */ /* 0x000f280000100800 */
[----:B------:R-:W-:Y:S01]  /*10960*/  @!P0 ST.E.64 desc[UR40][R6.64], R72 ;  /* 0x0000004806008985 */ /* 0x000fe2000c101b28 */
[----:B-----5:R-:W-:-:S03]  /*10970*/  @!P1 LEA.HI.X R9, R14, R48, R25, 0x2, P5 ;  /* 0x000000300e099211 */ /* 0x020fc600028f1419 */
[----:B------:R-:W5:Y:S04]  /*10980*/  LDL R14, [R1+0xfc] ;  /* 0x0000fc00010e7983 */ /* 0x000f680000100800 */
[----:B------:R-:W5:Y:S04]  /*10990*/  LDL R25, [R1+0x100] ;  /* 0x0001000001197983 */ /* 0x000f680000100800 */
[----:B------:R1:W-:Y:S02]  /*109a0*/  @!P1 ST.E.64 desc[UR40][R8.64], R76 ;  /* 0x0000004c08009985 */ /* 0x0003e4000c101b28 */
[----:B-1----:R-:W-:-:S04]  /*109b0*/  @!P2 LEA R8, P5, R32, R11, 0x2 ;  /* 0x0000000b2008a211 */ /* 0x002fc800078a10ff */
[-C--:B--2---:R-:W-:Y:S02]  /*109c0*/  @!P2 LEA.HI.X R9, R32, R48.reuse, R24, 0x2, P5 ;  /* 0x000000302009a211 */ /* 0x084fe400028f1418 */
[----:B------:R-:W2:Y:S04]  /*109d0*/  LDL R32, [R1+0xf8] ;  /* 0x0000f80001207983 */ /* 0x000ea80000100800 */
[----:B------:R-:W2:Y:S01]  /*109e0*/  LDL R24, [R1+0xf4] ;  /* 0x0000f40001187983 */ /* 0x000ea20000100800 */
[----:B------:R-:W-:Y:S02]  /*109f0*/  @!P3 LEA R6, P4, R37, R11, 0x2 ;  /* 0x0000000b2506b211 */ /* 0x000fe400078810ff */
[----:B------:R-:W-:Y:S02]  /*10a00*/  ISETP.GE.AND P0, PT, R33, UR4, PT ;  /* 0x0000000421007c0c */ /* 0x000fe4000bf06270 */
[----:B------:R-:W-:-:S02]  /*10a10*/  @!P3 LEA.HI.X R7, R37, R48, R40, 0x2, P4 ;  /* 0x000000302507b211 */ /* 0x000fc400020f1428 */
[----:B------:R-:W2:Y:S01]  /*10a20*/  LDL R37, [R1+0x5c] ;  /* 0x00005c0001257983 */ /* 0x000ea20000100800 */
[----:B---3--:R-:W-:-:S03]  /*10a30*/  ISETP.GE.AND P1, PT, R12, UR4, PT ;  /* 0x000000040c007c0c */ /* 0x008fc6000bf26270 */
[----:B------:R-:W-:Y:S04]  /*10a40*/  @!P3 ST.E.64 desc[UR40][R6.64], R80 ;  /* 0x000000500600b985 */ /* 0x000fe8000c101b28 */
[----:B------:R1:W-:Y:S01]  /*10a50*/  @!P2 ST.E.64 desc[UR40][R8.64], R84 ;  /* 0x000000540800a985 */ /* 0x0003e2000c101b28 */
[----:B----4-:R-:W-:-:S03]  /*10a60*/  ISETP.GE.AND P2, PT, R13, UR4, PT ;  /* 0x000000040d007c0c */ /* 0x010fc6000bf46270 */
[----:B------:R-:W3:Y:S02]  /*10a70*/  LDL R40, [R1+0xe0] ;  /* 0x0000e00001287983 */ /* 0x000ee40000100800 */
[CC--:B-1----:R-:W-:Y:S02]  /*10a80*/  @!P1 LEA R8, P5, R12.reuse, R11.reuse, 0x2 ;  /* 0x0000000b0c089211 */ /* 0x0c2fe400078a10ff */
[----:B------:R-:W-:Y:S02]  /*10a90*/  @!P0 LEA R6, P4, R33, R11, 0x2 ;  /* 0x0000000b21068211 */ /* 0x000fe400078810ff */
[----:B------:R-:W-:Y:S02]  /*10aa0*/  ISETP.GE.AND P3, PT, R21, UR4, PT ;  /* 0x0000000415007c0c */ /* 0x000fe4000bf66270 */
[-C--:B------:R-:W-:Y:S02]  /*10ab0*/  @!P1 LEA.HI.X R9, R12, R48.reuse, R29, 0x2, P5 ;  /* 0x000000300c099211 */ /* 0x080fe400028f141d */
[----:B------:R-:W4:Y:S01]  /*10ac0*/  LDL R12, [R1+0x64] ;  /* 0x00006400010c7983 */ /* 0x000f220000100800 */
[----:B------:R-:W-:-:S03]  /*10ad0*/  @!P0 LEA.HI.X R7, R33, R48, R36, 0x2, P4 ;  /* 0x0000003021078211 */ /* 0x000fc600020f1424 */
[----:B------:R-:W3:Y:S04]  /*10ae0*/  LDL R33, [R1+0x58] ;  /* 0x0000580001217983 */ /* 0x000ee80000100800 */
[----:B------:R-:W-:Y:S04]  /*10af0*/  @!P0 ST.E.64 desc[UR40][R6.64], R88 ;  /* 0x0000005806008985 */ /* 0x000fe8000c101b28 */
[----:B------:R1:W-:Y:S01]  /*10b00*/  @!P1 ST.E.64 desc[UR40][R8.64], R92 ;  /* 0x0000005c08009985 */ /* 0x0003e2000c101b28 */
[----:B------:R-:W-:-:S03]  /*10b10*/  ISETP.GE.AND P0, PT, R28, UR4, PT ;  /* 0x000000041c007c0c */ /* 0x000fc6000bf06270 */
[----:B------:R-:W3:Y:S04]  /*10b20*/  LDL R29, [R1+0x54] ;  /* 0x00005400011d7983 */ /* 0x000ee80000100800 */
[----:B------:R-:W3:Y:S01]  /*10b30*/  LDL R36, [R1+0xdc] ;  /* 0x0000dc0001247983 */ /* 0x000ee20000100800 */
[-C--:B-1----:R-:W-:Y:S02]  /*10b40*/  @!P2 LEA R8, P5, R13, R11.reuse, 0x2 ;  /* 0x0000000b0d08a211 */ /* 0x082fe400078a10ff */
[----:B------:R-:W-:Y:S02]  /*10b50*/  @!P3 LEA R6, P4, R21, R11, 0x2 ;  /* 0x0000000b1506b211 */ /* 0x000fe400078810ff */
[----:B------:R-:W-:Y:S02]  /*10b60*/  ISETP.GE.AND P1, PT, R15, UR4, PT ;  /* 0x000000040f007c0c */ /* 0x000fe4000bf26270 */
[----:B-----5:R-:W-:-:S02]  /*10b70*/  @!P2 LEA.HI.X R9, R13, R48, R14, 0x2, P5 ;  /* 0x000000300d09a211 */ /* 0x020fc400028f140e */
[----:B------:R-:W5:Y:S04]  /*10b80*/  LDL R13, [R1+0xe8] ;  /* 0x0000e800010d7983 */ /* 0x000f680000100800 */
[----:B------:R-:W5:Y:S01]  /*10b90*/  LDL R14, [R1+0x50] ;  /* 0x00005000010e7983 */ /* 0x000f620000100800 */
[----:B------:R-:W-:-:S03]  /*10ba0*/  @!P3 LEA.HI.X R7, R21, R48, R25, 0x2, P4 ;  /* 0x000000301507b211 */ /* 0x000fc600020f1419 */
[----:B------:R-:W5:Y:S04]  /*10bb0*/  LDL R25, [R1+0x4c] ;  /* 0x00004c0001197983 */ /* 0x000f680000100800 */
[----:B------:R-:W5:Y:S04]  /*10bc0*/  LDL R21, [R1+0x48] ;  /* 0x0000480001157983 */ /* 0x000f680000100800 */
[----:B------:R1:W-:Y:S04]  /*10bd0*/  @!P3 ST.E.64 desc[UR40][R6.64], R96 ;  /* 0x000000600600b985 */ /* 0x0003e8000c101b28 */
[----:B------:R0:W-:Y:S01]  /*10be0*/  @!P2 ST.E.64 desc[UR40][R8.64], R100 ;  /* 0x000000640800a985 */ /* 0x0001e2000c101b28 */
[----:B-1----:R-:W-:-:S02]  /*10bf0*/  @!P0 LEA R6, P5, R28, R11, 0x2 ;  /* 0x0000000b1c068211 */ /* 0x002fc400078a10ff */
[C---:B0-----:R-:W-:Y:S02]  /*10c00*/  @!P1 LEA R8, P2, R15.reuse, R11, 0x2 ;  /* 0x0000000b0f089211 */ /* 0x041fe400078410ff */
[-C--:B--2---:R-:W-:Y:S02]  /*10c10*/  @!P0 LEA.HI.X R7, R28, R48.reuse, R32, 0x2, P5 ;  /* 0x000000301c078211 */ /* 0x084fe400028f1420 */
[----:B------:R-:W-:Y:S01]  /*10c20*/  @!P1 LEA.HI.X R9, R15, R48, R24, 0x2, P2 ;  /* 0x000000300f099211 */ /* 0x000fe200010f1418 */
[----:B------:R-:W2:Y:S04]  /*10c30*/  LDL R32, [R1+0xd8] ;  /* 0x0000d80001207983 */ /* 0x000ea80000100800 */
[----:B------:R-:W2:Y:S04]  /*10c40*/  LDL R15, [R1+0xd4] ;  /* 0x0000d400010f7983 */ /* 0x000ea80000100800 */
[----:B------:R-:W2:Y:S04]  /*10c50*/  LDL R28, [R1+0xd0] ;  /* 0x0000d000011c7983 */ /* 0x000ea80000100800 */
[----:B------:R-:W2:Y:S01]  /*10c60*/  LDL R24, [R1+0xcc] ;  /* 0x0000cc0001187983 */ /* 0x000ea20000100800 */
[----:B------:R-:W-:-:S02]  /*10c70*/  ISETP.GE.AND P3, PT, R53, UR4, PT ;  /* 0x0000000435007c0c */ /* 0x000fc4000bf66270 */
[----:B------:R-:W-:Y:S01]  /*10c80*/  ISETP.GE.AND P4, PT, R45, UR4, PT ;  /* 0x000000042d007c0c */ /* 0x000fe2000bf86270 */
[----:B------:R0:W-:Y:S04]  /*10c90*/  @!P0 ST.E.64 desc[UR40][R6.64], R104 ;  /* 0x0000006806008985 */ /* 0x0001e8000c101b28 */
[----:B------:R1:W-:Y:S01]  /*10ca0*/  @!P1 ST.E.64 desc[UR40][R8.64], R108 ;  /* 0x0000006c08009985 */ /* 0x0003e2000c101b28 */
[----:B------:R-:W-:-:S05]  /*10cb0*/  ISETP.GE.AND P1, PT, R41, UR4, PT ;  /* 0x0000000429007c0c */ /* 0x000fca000bf26270 */
[-C--:B0-----:R-:W-:Y:S02]  /*10cc0*/  @!P3 LEA R6, P0, R53, R11.reuse, 0x2 ;  /* 0x0000000b3506b211 */ /* 0x081fe400078010ff */
[----:B-1----:R-:W-:Y:S02]  /*10cd0*/  @!P4 LEA R8, P5, R45, R11, 0x2 ;  /* 0x0000000b2d08c211 */ /* 0x002fe400078a10ff */
[-C--:B------:R-:W-:Y:S02]  /*10ce0*/  @!P3 LEA.HI.X R7, R53, R48.reuse, R56, 0x2, P0 ;  /* 0x000000303507b211 */ /* 0x080fe400000f1438 */
[----:B------:R-:W-:Y:S02]  /*10cf0*/  ISETP.GE.AND P0, PT, R37, UR4, PT ;  /* 0x0000000425007c0c */ /* 0x000fe4000bf06270 */
[----:B------:R-:W-:Y:S01]  /*10d00*/  @!P4 LEA.HI.X R9, R45, R48, R52, 0x2, P5 ;  /* 0x000000302d09c211 */ /* 0x000fe200028f1434 */
[----:B------:R-:W-:Y:S04]  /*10d10*/  @!P3 ST.E.64 desc[UR40][R6.64], R112 ;  /* 0x000000700600b985 */ /* 0x000fe8000c101b28 */
[----:B------:R0:W-:Y:S01]  /*10d20*/  @!P4 ST.E.64 desc[UR40][R8.64], R116 ;  /* 0x000000740800c985 */ /* 0x0001e2000c101b28 */
[----:B----4-:R-:W-:-:S02]  /*10d30*/  ISETP.GE.AND P2, PT, R12, UR4, PT ;  /* 0x000000040c007c0c */ /* 0x010fc4000bf46270 */
[----:B---3--:R-:W-:Y:S02]  /*10d40*/  ISETP.GE.AND P4, PT, R33, UR4, PT ;  /* 0x0000000421007c0c */ /* 0x008fe4000bf86270 */
[----:B0-----:R-:W-:-:S09]  /*10d50*/  @!P1 LEA R8, P5, R41, R11, 0x2 ;  /* 0x0000000b29089211 */ /* 0x001fd200078a10ff */
[CC--:B------:R-:W-:Y:S02]  /*10d60*/  @!P2 LEA R6, P3, R12.reuse, R11.reuse, 0x2 ;  /* 0x0000000b0c06a211 */ /* 0x0c0fe400078610ff */
[-C--:B------:R-:W-:Y:S02]  /*10d70*/  @!P1 LEA.HI.X R9, R41, R48.reuse, R44, 0x2, P5 ;  /* 0x0000003029099211 */ /* 0x080fe400028f142c */
[----:B-----5:R-:W-:Y:S02]  /*10d80*/  @!P2 LEA.HI.X R7, R12, R48, R13, 0x2, P3 ;  /* 0x000000300c07a211 */ /* 0x020fe400018f140d */
[----:B------:R-:W-:-:S03]  /*10d90*/  @!P0 LEA R12, P3, R37, R11, 0x2 ;  /* 0x0000000b250c8211 */ /* 0x000fc600078610ff */
[----:B------:R0:W-:Y:S01]  /*10da0*/  @!P2 ST.E.64 desc[UR40][R6.64], R120 ;  /* 0x000000780600a985 */ /* 0x0001e2000c101b28 */
[----:B------:R-:W-:Y:S02]  /*10db0*/  ISETP.GE.AND P2, PT, R29, UR4, PT ;  /* 0x000000041d007c0c */ /* 0x000fe4000bf46270 */
        /* <DEDUP_REMOVED lines=10> */
[CC--:B---3--:R-:W-:Y:S02]  /*10e60*/  @!P3 LEA R12, P4, R14.reuse, R11.reuse, 0x2 ;  /* 0x0000000b0e0cb211 */ /* 0x0c8fe400078810ff */
[-C--:B--2---:R-:W-:Y:S02]  /*10e70*/  @!P2 LEA.HI.X R9, R29, R48.reuse, R32, 0x2, P5 ;  /* 0x000000301d09a211 */ /* 0x084fe400028f1420 */
[-C--:B0-----:R-:W-:Y:S02]  /*10e80*/  @!P1 LEA R6, P5, R25, R11.reuse, 0x2 ;  /* 0x0000000b19069211 */ /* 0x081fe400078a10ff */
[-C--:B------:R-:W-:Y:S02]  /*10e90*/  @!P3 LEA.HI.X R13, R14, R48.reuse, R15, 0x2, P4 ;  /* 0x000000300e0db211 */ /* 0x080fe400020f140f */
[----:B------:R-:W-:Y:S02]  /*10ea0*/  @!P0 LEA R14, P4, R21, R11, 0x2 ;  /* 0x0000000b150e8211 */ /* 0x000fe400078810ff */
[-C--:B------:R-:W-:Y:S01]  /*10eb0*/  @!P1 LEA.HI.X R7, R25, R48.reuse, R28, 0x2, P5 ;  /* 0x0000003019079211 */ /* 0x080fe200028f141c */
[----:B------:R3:W-:Y:S01]  /*10ec0*/  @!P2 ST.E.64 desc[UR40][R8.64], R136 ;  /* 0x000000880800a985 */ /* 0x0007e2000c101b28 */
[----:B------:R-:W-:-:S03]  /*10ed0*/  @!P0 LEA.HI.X R15, R21, R48, R24, 0x2, P4 ;  /* 0x00000030150f8211 */ /* 0x000fc600020f1418 */
[----:B------:R3:W-:Y:S04]  /*10ee0*/  @!P3 ST.E.64 desc[UR40][R12.64], R140 ;  /* 0x0000008c0c00b985 */ /* 0x0007e8000c101b28 */
[----:B------:R3:W-:Y:S04]  /*10ef0*/  @!P1 ST.E.64 desc[UR40][R6.64], R144 ;  /* 0x0000009006009985 */ /* 0x0007e8000c101b28 */
[----:B------:R3:W-:Y:S02]  /*10f00*/  @!P0 ST.E.64 desc[UR40][R14.64], R148 ;  /* 0x000000940e008985 */ /* 0x0007e4000c101b28 */
.L_x_9814:
[----:B------:R-:W-:Y:S05]  /*10f10*/  BSYNC B1 ;  /* 0x0000000000017941 */ /* 0x000fea0003800000 */
.L_x_9813:
[----:B------:R-:W-:-:S03]  /*10f20*/  UMOV UR4, 0xffffffff ;  /* 0xffffffff00047882 */ /* 0x000fc60000000000 */
[----:B------:R-:W-:Y:S05]  /*10f30*/  BRA.DIV UR4, `(.L_x_9815) ;  /* 0x000000a204a07947 */ /* 0x000fea000b800000 */
[----:B0-----:R-:W0:Y:S04]  /*10f40*/  SHFL.IDX PT, R10, R10, 0x1, 0x1c1f ;  /* 0x003c1f000a0a7f89 */ /* 0x001e2800000e0000 */
[----:B------:R-:W4:Y:S02]  /*10f50*/  SHFL.IDX PT, R3, R3, 0x1, 0x1c1f ;  /* 0x003c1f0003037f89 */ /* 0x000f2400000e0000 */
.L_x_10016:
[----:B------:R-:W-:-:S13]  /*10f60*/  ISETP.GE.AND P0, PT, R20, R0, PT ;  /* 0x000000001400720c */ /* 0x000fda0003f06270 */
[----:B------:R-:W-:Y:S05]  /*10f70*/  @P0 BRA `(.L_x_9811) ;  /* 0x0000001c00980947 */ /* 0x000fea0003800000 */
[----:B------:R-:W5:Y:S01]  /*10f80*/  LDL R60, [R1+0x44] ;  /* 0x00004400013c7983 */ /* 0x000f620000100800 */
[----:B------:R-:W-:-:S03]  /*10f90*/  ULDC UR4, c[0x0][0xac8] ;  /* 0x0002b20000047ab9 */ /* 0x000fc60000000800 */
[----:B------:R-:W4:Y:S04]  /*10fa0*/  LDL R73, [R1+0xc0] ;  /* 0x0000c00001497983 */ /* 0x000f280000100800 */
[----:B------:R-:W4:Y:S04]  /*10fb0*/  LDL R52, [R1+0x7c] ;  /* 0x00007c0001347983 */ /* 0x000f280000100800 */
[----:B------:R-:W4:Y:S04]  /*10fc0*/  LDL R41, [R1+0x70] ;  /* 0x0000700001297983 */ /* 0x000f280000100800 */
[----:B------:R-:W4:Y:S04]  /*10fd0*/  LDL R36, [R1+0x68] ;  /* 0x0000680001247983 */ /* 0x000f280000100800 */
        /* <DEDUP_REMOVED lines=32> */
[----:B--2---:R-:W2:Y:S01]  /*111e0*/  LDL R11, [R1+0x48] ;  /* 0x00004800010b7983 */ /* 0x004ea20000100800 */
[----:B-----5:R-:W-:-:S02]  /*111f0*/  ISETP.GE.AND P2, PT, R60, UR4, PT ;  /* 0x000000043c007c0c */ /* 0x020fc4000bf46270 */
[----:B----4-:R-:W-:Y:S01]  /*11200*/  ISETP.GE.AND P3, PT, R73, UR4, PT ;  /* 0x0000000449007c0c */ /* 0x010fe2000bf66270 */
[----:B------:R-:W-:Y:S02]  /*11210*/  IMAD.MOV.U32 R57, RZ, RZ, R52 ;  /* 0x000000ffff397224 */ /* 0x000fe400078e0034 */
[----:B------:R-:W-:Y:S02]  /*11220*/  IMAD.MOV.U32 R52, RZ, RZ, R41 ;  /* 0x000000ffff347224 */ /* 0x000fe400078e0029 */
[----:B------:R-:W-:Y:S02]  /*11230*/  IMAD.MOV.U32 R41, RZ, RZ, R36 ;  /* 0x000000ffff297224 */ /* 0x000fe400078e0024 */
[----:B---3--:R-:W-:-:S04]  /*11240*/  IMAD.MOV.U32 R56, RZ, RZ, R7 ;  /* 0x000000ffff387224 */ /* 0x008fc800078e0007 */
[----:B0-----:R-:W-:Y:S02]  /*11250*/  @!P2 IMAD.MOV.U32 R7, RZ, RZ, R10 ;  /* 0x000000ffff07a224 */ /* 0x001fe400078e000a */
[----:B------:R-:W-:Y:S02]  /*11260*/  IMAD.MOV.U32 R36, RZ, RZ, R6 ;  /* 0x000000ffff247224 */ /* 0x000fe400078e0006 */
[----:B------:R-:W-:-:S04]  /*11270*/  @!P2 IMAD.MOV.U32 R6, RZ, RZ, R3 ;  /* 0x000000ffff06a224 */ /* 0x000fc800078e0003 */
[----:B------:R-:W-:-:S04]  /*11280*/  @!P2 IMAD.WIDE R6, R60, 0x4, R6 ;  /* 0x000000043c06a825 */ /* 0x000fc800078e0206 */
[----:B------:R-:W-:Y:S02]  /*11290*/  IMAD.MOV.U32 R60, RZ, RZ, R57 ;  /* 0x000000ffff3c7224 */ /* 0x000fe400078e0039 */
[----:B------:R-:W-:Y:S01]  /*112a0*/  IMAD.MOV.U32 R57, RZ, RZ, R8 ;  /* 0x000000ffff397224 */ /* 0x000fe200078e0008 */
[C---:B------:R-:W-:Y:S02]  /*112b0*/  @!P3 LEA R8, P4, R73.reuse, R3, 0x2 ;  /* 0x000000034908b211 */ /* 0x040fe400078810ff */
[----:B------:R-:W-:Y:S01]  /*112c0*/  MOV R61, R25 ;  /* 0x00000019003d7202 */ /* 0x000fe20000000f00 */
[----:B------:R-:W-:Y:S02]  /*112d0*/  IMAD.MOV.U32 R25, RZ, RZ, R15 ;  /* 0x000000ffff197224 */ /* 0x000fe400078e000f */
[----:B------:R-:W-:Y:S01]  /*112e0*/  IMAD.MOV.U32 R15, RZ, RZ, R9 ;  /* 0x000000ffff0f7224 */ /* 0x000fe200078e0009 */
[----:B------:R-:W-:Y:S02]  /*112f0*/  @!P3 LEA.HI.X R9, R73, R10, R85, 0x2, P4 ;  /* 0x0000000a4909b211 */ /* 0x000fe400020f1455 */
[----:B------:R-:W3:Y:S01]  /*11300*/  LDL R85, [R1+0x13c] ;  /* 0x00013c0001557983 */ /* 0x000ee20000100800 */
[----:B------:R-:W-:-:S03]  /*11310*/  ISETP.GE.AND P0, PT, R76, UR4, PT ;  /* 0x000000044c007c0c */ /* 0x000fc6000bf06270 */
[----:B------:R-:W4:Y:S04]  /*11320*/  LDL R73, [R1+0x138] ;  /* 0x0001380001497983 */ /* 0x000f280000100800 */
[----:B------:R-:W-:Y:S04]  /*11330*/  @!P2 ST.E.64 desc[UR40][R6.64], R26 ;  /* 0x0000001a0600a985 */ /* 0x000fe8000c101b28 */
[----:B------:R0:W-:Y:S02]  /*11340*/  @!P3 ST.E.64 desc[UR40][R8.64], R30 ;  /* 0x0000001e0800b985 */ /* 0x0001e4000c101b28 */
[----:B0-----:R-:W-:-:S02]  /*11350*/  @!P0 LEA R8, P4, R76, R3, 0x2 ;  /* 0x000000034c088211 */ /* 0x001fc400078810ff */
[----:B------:R-:W-:Y:S02]  /*11360*/  ISETP.GE.AND P1, PT, R64, UR4, PT ;  /* 0x0000000440007c0c */ /* 0x000fe4000bf26270 */
[----:B---3--:R-:W-:Y:S02]  /*11370*/  @!P0 LEA.HI.X R9, R76, R10, R85, 0x2, P4 ;  /* 0x0000000a4c098211 */ /* 0x008fe400020f1455 */
[----:B------:R-:W3:Y:S01]  /*11380*/  LDL R85, [R1+0x134] ;  /* 0x0001340001557983 */ /* 0x000ee20000100800 */
[----:B------:R-:W-:-:S08]  /*11390*/  ISETP.GE.AND P2, PT, R69, UR4, PT ;  /* 0x0000000445007c0c */ /* 0x000fd0000bf46270 */
[CC--:B------:R-:W-:Y:S01]  /*113a0*/  @!P1 LEA R6, P5, R64.reuse, R3.reuse, 0x2 ;  /* 0x0000000340069211 */ /* 0x0c0fe200078a10ff */
[----:B------:R-:W5:Y:S03]  /*113b0*/  LDL R76, [R1+0x90] ;  /* 0x00009000014c7983 */ /* 0x000f660000100800 */
[----:B------:R-:W-:Y:S02]  /*113c0*/  @!P1 LEA.HI.X R7, R64, R10, R72, 0x2, P5 ;  /* 0x0000000a40079211 */ /* 0x000fe400028f1448 */
[----:B------:R-:W-:Y:S01]  /*113d0*/  ISETP.GE.AND P3, PT, R81, UR4, PT ;  /* 0x0000000451007c0c */ /* 0x000fe2000bf66270 */
[----:B------:R-:W2:Y:S04]  /*113e0*/  LDL R72, [R1+0x94] ;  /* 0x0000940001487983 */ /* 0x000ea80000100800 */
[----:B------:R0:W-:Y:S04]  /*113f0*/  @!P1 ST.E.64 desc[UR40][R6.64], R34 ;  /* 0x0000002206009985 */ /* 0x0001e8000c101b28 */
[----:B------:R1:W-:Y:S01]  /*11400*/  @!P0 ST.E.64 desc[UR40][R8.64], R38 ;  /* 0x0000002608008985 */ /* 0x0003e2000c101b28 */
[----:B0-----:R-:W-:-:S04]  /*11410*/  @!P2 LEA R6, P5, R69, R3, 0x2 ;  /* 0x000000034506a211 */ /* 0x001fc800078a10ff */
[----:B----4-:R-:W-:Y:S02]  /*11420*/  @!P2 LEA.HI.X R7, R69, R10, R73, 0x2, P5 ;  /* 0x0000000a4507a211 */ /* 0x010fe400028f1449 */
[----:B------:R-:W4:Y:S01]  /*11430*/  LDL R73, [R1+0x130] ;  /* 0x0001300001497983 */ /* 0x000f220000100800 */
[----:B-1----:R-:W-:Y:S02]  /*11440*/  @!P3 LEA R8, P4, R81, R3, 0x2 ;  /* 0x000000035108b211 */ /* 0x002fe400078810ff */
[----:B------:R-:W-:Y:S01]  /*11450*/  ISETP.GE.AND P1, PT, R65, UR4, PT ;  /* 0x0000000441007c0c */ /* 0x000fe2000bf26270 */
[----:B------:R-:W-:Y:S01]  /*11460*/  IMAD.MOV.U32 R64, RZ, RZ, R60 ;  /* 0x000000ffff407224 */ /* 0x000fe200078e003c */
[----:B------:R0:W-:Y:S01]  /*11470*/  @!P2 ST.E.64 desc[UR40][R6.64], R42 ;  /* 0x0000002a0600a985 */ /* 0x0001e2000c101b28 */
[----:B------:R-:W-:-:S03]  /*11480*/  ISETP.GE.AND P0, PT, R84, UR4, PT ;  /* 0x0000000454007c0c */ /* 0x000fc6000bf06270 */
[----:B------:R-:W5:Y:S01]  /*11490*/  LDL R69, [R1+0x8c] ;  /* 0x00008c0001457983 */ /* 0x000f620000100800 */
[----:B---3--:R-:W-:-:S03]  /*114a0*/  @!P3 LEA.HI.X R9, R81, R10, R85, 0x2, P4 ;  /* 0x0000000a5109b211 */ /* 0x008fc600020f1455 */
[----:B------:R-:W3:Y:S04]  /*114b0*/  LDL R60, [R1+0x98] ;  /* 0x00009800013c7983 */ /* 0x000ee80000100800 */
[----:B------:R-:W2:Y:S01]  /*114c0*/  LDL R81, [R1+0x128] ;  /* 0x0001280001517983 */ /* 0x000ea20000100800 */
[----:B------:R-:W-:Y:S02]  /*114d0*/  ISETP.GE.AND P2, PT, R77, UR4, PT ;  /* 0x000000044d007c0c */ /* 0x000fe4000bf46270 */
[C---:B0-----:R-:W-:Y:S01]  /*114e0*/  @!P1 LEA R6, P5, R65.reuse, R3, 0x2 ;  /* 0x0000000341069211 */ /* 0x041fe200078a10ff */
[----:B------:R-:W5:Y:S04]  /*114f0*/  LDL R85, [R1+0x12c] ;  /* 0x00012c0001557983 */ /* 0x000f680000100800 */
[----:B------:R0:W-:Y:S01]  /*11500*/  @!P3 ST.E.64 desc[UR40][R8.64], R46 ;  /* 0x0000002e0800b985 */ /* 0x0001e2000c101b28 */
[----:B----4-:R-:W-:-:S02]  /*11510*/  @!P1 LEA.HI.X R7, R65, R10, R73, 0x2, P5 ;  /* 0x0000000a41079211 */ /* 0x010fc400028f1449 */
[----:B0-----:R-:W-:Y:S02]  /*11520*/  @!P0 LEA R8, P4, R84, R3, 0x2 ;  /* 0x0000000354088211 */ /* 0x001fe400078810ff */
[----:B------:R-:W-:Y:S01]  /*11530*/  ISETP.GE.AND P3, PT, R80, UR4, PT ;  /* 0x0000000450007c0c */ /* 0x000fe2000bf66270 */
[----:B------:R0:W-:Y:S01]  /*11540*/  @!P1 ST.E.64 desc[UR40][R6.64], R4 ;  /* 0x0000000406009985 */ /* 0x0001e2000c101b28 */
[----:B------:R-:W-:-:S03]  /*11550*/  IMAD.MOV.U32 R65, RZ, RZ, R61 ;  /* 0x000000ffff417224 */ /* 0x000fc600078e003d */
[----:B------:R-:W4:Y:S01]  /*11560*/  LDL R73, [R1+0x88] ;  /* 0x0000880001497983 */ /* 0x000f220000100800 */
[----:B0-----:R-:W-:-:S03]  /*11570*/  @!P2 LEA R4, P5, R77, R3, 0x2 ;  /* 0x000000034d04a211 */ /* 0x001fc600078a10ff */
[----:B------:R-:W4:Y:S01]  /*11580*/  LDL R61, [R1+0x84] ;  /* 0x00008400013d7983 */ /* 0x000f220000100800 */
[----:B--2---:R-:W-:-:S03]  /*11590*/  @!P2 LEA.HI.X R5, R77, R10, R81, 0x2, P5 ;  /* 0x0000000a4d05a211 */ /* 0x004fc600028f1451 */
[----:B------:R-:W2:Y:S01]  /*115a0*/  LDL R77, [R1+0x120] ;  /* 0x00012000014d7983 */ /* 0x000ea20000100800 */
[----:B------:R-:W-:Y:S02]  /*115b0*/  ISETP.GE.AND P1, PT, R68, UR4, PT ;  /* 0x0000000444007c0c */ /* 0x000fe4000bf26270 */
[----:B-----5:R-:W-:Y:S01]  /*115c0*/  @!P0 LEA.HI.X R9, R84, R10, R85, 0x2, P4 ;  /* 0x0000000a54098211 */ /* 0x020fe200020f1455 */
[----:B------:R-:W5:Y:S04]  /*115d0*/  LDL R81, [R1+0x124] ;  /* 0x0001240001517983 */ /* 0x000f680000100800 */
[----:B------:R-:W-:Y:S04]  /*115e0*/  @!P0 ST.E.64 desc[UR40][R8.64], R54 ;  /* 0x0000003608008985 */ /* 0x000fe8000c101b28 */
[----:B------:R0:W-:Y:S02]  /*115f0*/  @!P2 ST.E.64 desc[UR40][R4.64], R58 ;  /* 0x0000003a0400a985 */ /* 0x0001e4000c101b28 */
[----:B0-----:R-:W-:-:S04]  /*11600*/  @!P1 LEA R4, P5, R68, R3, 0x2 ;  /* 0x0000000344049211 */ /* 0x001fc800078a10ff */
[-C--:B--2---:R-:W-:Y:S02]  /*11610*/  @!P1 LEA.HI.X R5, R68, R10.reuse, R77, 0x2, P5 ;  /* 0x0000000a44059211 */ /* 0x084fe400028f144d */
[----:B------:R-:W2:Y:S01]  /*11620*/  LDL R77, [R1+0x118] ;  /* 0x00011800014d7983 */ /* 0x000ea20000100800 */
[----:B------:R-:W-:Y:S02]  /*11630*/  ISETP.GE.AND P2, PT, R72, UR4, PT ;  /* 0x0000000448007c0c */ /* 0x000fe4000bf46270 */
[CC--:B------:R-:W-:Y:S01]  /*11640*/  @!P3 LEA R6, P4, R80.reuse, R3.reuse, 0x2 ;  /* 0x000000035006b211 */ /* 0x0c0fe200078810ff */
[----:B------:R-:W4:Y:S03]  /*11650*/  LDL R68, [R1+0x80] ;  /* 0x0000800001447983 */ /* 0x000f260000100800 */
[----:B-----5:R-:W-:Y:S02]  /*11660*/  @!P3 LEA.HI.X R7, R80, R10, R81, 0x2, P4 ;  /* 0x0000000a5007b211 */ /* 0x020fe400020f1451 */
[----:B------:R-:W5:Y:S04]  /*11670*/  LDL R80, [R1+0x11c] ;  /* 0x00011c0001507983 */ /* 0x000f680000100800 */
[----:B------:R-:W-:Y:S04]  /*11680*/  @!P3 ST.E.64 desc[UR40][R6.64], R62 ;  /* 0x0000003e0600b985 */ /* 0x000fe8000c101b28 */
[----:B------:R0:W-:Y:S02]  /*11690*/  @!P1 ST.E.64 desc[UR40][R4.64], R66 ;  /* 0x0000004204009985 */ /* 0x0001e4000c101b28 */
[----:B0-----:R-:W-:-:S04]  /*116a0*/  @!P2 LEA R4, P5, R72, R3, 0x2 ;  /* 0x000000034804a211 */ /* 0x001fc800078a10ff */
[----:B--2---:R-:W-:Y:S02]  /*116b0*/  @!P2 LEA.HI.X R5, R72, R10, R77, 0x2, P5 ;  /* 0x0000000a4805a211 */ /* 0x004fe400028f144d */
[----:B------:R-:W2:Y:S01]  /*116c0*/  LDL R72, [R1+0x110] ;  /* 0x0001100001487983 */ /* 0x000ea20000100800 */
[----:B---3--:R-:W-:-:S03]  /*116d0*/  ISETP.GE.AND P0, PT, R60, UR4, PT ;  /* 0x000000043c007c0c */ /* 0x008fc6000bf06270 */
[----:B------:R-:W3:Y:S01]  /*116e0*/  LDL R77, [R1+0x114] ;  /* 0x00011400014d7983 */ /* 0x000ee20000100800 */
[----:B------:R-:W-:-:S09]  /*116f0*/  ISETP.GE.AND P1, PT, R69, UR4, PT ;  /* 0x0000000445007c0c */ /* 0x000fd2000bf26270 */
[----:B------:R-:W-:-:S04]  /*11700*/  @!P0 LEA R6, P4, R60, R3, 0x2 ;  /* 0x000000033c068211 */ /* 0x000fc800078810ff */
[----:B-----5:R-:W-:Y:S02]  /*11710*/  @!P0 LEA.HI.X R7, R60, R10, R80, 0x2, P4 ;  /* 0x0000000a3c078211 */ /* 0x020fe400020f1450 */
[----:B------:R-:W-:Y:S01]  /*11720*/  ISETP.GE.AND P3, PT, R76, UR4, PT ;  /* 0x000000044c007c0c */ /* 0x000fe2000bf66270 */
[----:B------:R-:W5:Y:S04]  /*11730*/  LDL R60, [R1+0x78] ;  /* 0x00007800013c7983 */ /* 0x000f680000100800 */
[----:B------:R-:W-:Y:S04]  /*11740*/  @!P0 ST.E.64 desc[UR40][R6.64], R70 ;  /* 0x0000004606008985 */ /* 0x000fe8000c101b28 */
[----:B------:R0:W-:Y:S02]  /*11750*/  @!P2 ST.E.64 desc[UR40][R4.64], R74 ;  /* 0x0000004a0400a985 */ /* 0x0001e4000c101b28 */
[----:B0-----:R-:W-:-:S04]  /*11760*/  @!P1 LEA R4, P5, R69, R3, 0x2 ;  /* 0x0000000345049211 */ /* 0x001fc800078a10ff */
[-C--:B--2---:R-:W-:Y:S02]  /*11770*/  @!P1 LEA.HI.X R5, R69, R10.reuse, R72, 0x2, P5 ;  /* 0x0000000a45059211 */ /* 0x084fe400028f1448 */
[----:B------:R-:W2:Y:S01]  /*11780*/  LDL R72, [R1+0x108] ;  /* 0x0001080001487983 */ /* 0x000ea20000100800 */
[C---:B------:R-:W-:Y:S02]  /*11790*/  @!P3 LEA R6, P4, R76.reuse, R3, 0x2 ;  /* 0x000000034c06b211 */ /* 0x040fe400078810ff */
[----:B----4-:R-:W-:Y:S01]  /*117a0*/  ISETP.GE.AND P2, PT, R61, UR4, PT ;  /* 0x000000043d007c0c */ /* 0x010fe2000bf46270 */
[----:B------:R-:W4:Y:S01]  /*117b0*/  LDL R69, [R1+0x104] ;  /* 0x0001040001457983 */ /* 0x000f220000100800 */
[----:B---3--:R-:W-:-:S03]  /*117c0*/  @!P3 LEA.HI.X R7, R76, R10, R77, 0x2, P4 ;  /* 0x0000000a4c07b211 */ /* 0x008fc600020f144d */
[----:B------:R-:W3:Y:S04]  /*117d0*/  LDL R76, [R1+0x10c] ;  /* 0x00010c00014c7983 */ /* 0x000ee80000100800 */
[----:B------:R-:W-:Y:S04]  /*117e0*/  @!P3 ST.E.64 desc[UR40][R6.64], R78 ;  /* 0x0000004e0600b985 */ /* 0x000fe8000c101b28 */
[----:B------:R0:W-:Y:S02]  /*117f0*/  @!P1 ST.E.64 desc[UR40][R4.64], R82 ;  /* 0x0000005204009985 */ /* 0x0001e4000c101b28 */
[----:B0-----:R-:W-:-:S02]  /*11800*/  @!P2 LEA R4, P5, R61, R3, 0x2 ;  /* 0x000000033d04a211 */ /* 0x001fc400078a10ff */
[----:B------:R-:W-:Y:S02]  /*11810*/  ISETP.GE.AND P0, PT, R73, UR4, PT ;  /* 0x0000000449007c0c */ /* 0x000fe4000bf06270 */
[----:B--2---:R-:W-:Y:S02]  /*11820*/  @!P2 LEA.HI.X R5, R61, R10, R72, 0x2, P5 ;  /* 0x0000000a3d05a211 */ /* 0x004fe400028f1448 */
[----:B------:R-:W2:Y:S01]  /*11830*/  LDL R61, [R1+0xfc] ;  /* 0x0000fc00013d7983 */ /* 0x000ea20000100800 */
[----:B------:R-:W-:-:S08]  /*11840*/  ISETP.GE.AND P3, PT, R68, UR4, PT ;  /* 0x0000000444007c0c */ /* 0x000fd0000bf66270 */
[C---:B------:R-:W-:Y:S02]  /*11850*/  @!P0 LEA R6, P4, R73.reuse, R3, 0x2 ;  /* 0x0000000349068211 */ /* 0x040fe400078810ff */
[----:B------:R-:W-:Y:S02]  /*11860*/  ISETP.GE.AND P1, PT, R64, UR4, PT ;  /* 0x0000000440007c0c */ /* 0x000fe4000bf26270 */
[----:B---3--:R-:W-:-:S05]  /*11870*/  @!P0 LEA.HI.X R7, R73, R10, R76, 0x2, P4 ;  /* 0x0000000a49078211 */ /* 0x008fca00020f144c */
[----:B------:R0:W-:Y:S01]  /*11880*/  @!P0 ST.E.64 desc[UR40][R6.64], R86 ;  /* 0x0000005606008985 */ /* 0x0001e2000c101b28 */
[----:B-----5:R-:W-:-:S03]  /*11890*/  ISETP.GE.AND P0, PT, R60, UR4, PT ;  /* 0x000000043c007c0c */ /* 0x020fc6000bf06270 */
[----:B------:R1:W-:Y:S01]  /*118a0*/  @!P2 ST.E.64 desc[UR40][R4.64], R90 ;  /* 0x0000005a0400a985 */ /* 0x0003e2000c101b28 */
[----:B------:R-:W-:Y:S02]  /*118b0*/  ISETP.GE.AND P2, PT, R56, UR4, PT ;  /* 0x0000000438007c0c */ /* 0x000fe4000bf46270 */
[-C--:B0-----:R-:W-:Y:S02]  /*118c0*/  @!P3 LEA R6, P4, R68, R3.reuse, 0x2 ;  /* 0x000000034406b211 */ /* 0x081fe400078810ff */
[----:B-1----:R-:W-:Y:S02]  /*118d0*/  @!P1 LEA R4, P5, R64, R3, 0x2 ;  /* 0x0000000340049211 */ /* 0x002fe400078a10ff */
[-C--:B----4-:R-:W-:Y:S02]  /*118e0*/  @!P3 LEA.HI.X R7, R68, R10.reuse, R69, 0x2, P4 ;  /* 0x0000000a4407b211 */ /* 0x090fe400020f1445 */
[----:B------:R-:W-:Y:S02]  /*118f0*/  @!P1 LEA.HI.X R5, R64, R10, R65, 0x2, P5 ;  /* 0x0000000a40059211 */ /* 0x000fe400028f1441 */
[----:B------:R-:W-:Y:S01]  /*11900*/  ISETP.GE.AND P4, PT, R52, UR4, PT ;  /* 0x0000000434007c0c */ /* 0x000fe2000bf86270 */
[----:B------:R0:W-:Y:S01]  /*11910*/  @!P3 ST.E.64 desc[UR40][R6.64], R94 ;  /* 0x0000005e0600b985 */ /* 0x0001e2000c101b28 */
[----:B------:R-:W-:-:S03]  /*11920*/  ISETP.GE.AND P3, PT, R45, UR4, PT ;  /* 0x000000042d007c0c */ /* 0x000fc6000bf66270 */
[----:B------:R1:W-:Y:S01]  /*11930*/  @!P1 ST.E.64 desc[UR40][R4.64], R98 ;  /* 0x0000006204009985 */ /* 0x0003e2000c101b28 */
[-C--:B0-----:R-:W-:Y:S02]  /*11940*/  @!P0 LEA R6, P5, R60, R3.reuse, 0x2 ;  /* 0x000000033c068211 */ /* 0x081fe400078a10ff */
[----:B-1----:R-:W-:-:S04]  /*11950*/  @!P2 LEA R4, P1, R56, R3, 0x2 ;  /* 0x000000033804a211 */ /* 0x002fc800078210ff */
[-C--:B------:R-:W-:Y:S02]  /*11960*/  @!P2 LEA.HI.X R5, R56, R10.reuse, R57, 0x2, P1 ;  /* 0x0000000a3805a211 */ /* 0x080fe400008f1439 */
[----:B------:R-:W-:Y:S02]  /*11970*/  ISETP.GE.AND P1, PT, R41, UR4, PT ;  /* 0x0000000429007c0c */ /* 0x000fe4000bf26270 */
[----:B--2---:R-:W-:-:S05]  /*11980*/  @!P0 LEA.HI.X R7, R60, R10, R61, 0x2, P5 ;  /* 0x0000000a3c078211 */ /* 0x004fca00028f143d */
[----:B------:R0:W-:Y:S04]  /*11990*/  @!P0 ST.E.64 desc[UR40][R6.64], R102 ;  /* 0x0000006606008985 */ /* 0x0001e8000c101b28 */
[----:B------:R1:W-:Y:S01]  /*119a0*/  @!P2 ST.E.64 desc[UR40][R4.64], R106 ;  /* 0x0000006a0400a985 */ /* 0x0003e2000c101b28 */
[----:B------:R-:W-:Y:S02]  /*119b0*/  ISETP.GE.AND P2, PT, R37, UR4, PT ;  /* 0x0000000425007c0c */ /* 0x000fe4000bf46270 */
[CC--:B0-----:R-:W-:Y:S02]  /*119c0*/  @!P4 LEA R6, P0, R52.reuse, R3.reuse, 0x2 ;  /* 0x000000033406c211 */ /* 0x0c1fe400078010ff */
[----:B-1----:R-:W-:Y:S02]  /*119d0*/  @!P3 LEA R4, P5, R45, R3, 0x2 ;  /* 0x000000032d04b211 */ /* 0x002fe400078a10ff */
[----:B------:R-:W-:-:S02]  /*119e0*/  @!P4 LEA.HI.X R7, R52, R10, R53, 0x2, P0 ;  /* 0x0000000a3407c211 */ /* 0x000fc400000f1435 */
[----:B------:R-:W-:Y:S02]  /*119f0*/  ISETP.GE.AND P0, PT, R33, UR4, PT ;  /* 0x0000000421007c0c */ /* 0x000fe4000bf06270 */
[----:B------:R-:W-:Y:S01]  /*11a00*/  @!P3 LEA.HI.X R5, R45, R10, R48, 0x2, P5 ;  /* 0x0000000a2d05b211 */ /* 0x000fe200028f1430 */
[----:B------:R0:W-:Y:S04]  /*11a10*/  @!P4 ST.E.64 desc[UR40][R6.64], R110 ;  /* 0x0000006e0600c985 */ /* 0x0001e8000c101b28 */
[----:B------:R1:W-:Y:S01]  /*11a20*/  @!P3 ST.E.64 desc[UR40][R4.64], R114 ;  /* 0x000000720400b985 */ /* 0x0003e2000c101b28 */
[----:B------:R-:W-:Y:S02]  /*11a30*/  ISETP.GE.AND P3, PT, R29, UR4, PT ;  /* 0x000000041d007c0c */ /* 0x000fe4000bf66270 */
[----:B0-----:R-:W-:-:S02]  /*11a40*/  @!P1 LEA R6, P4, R41, R3, 0x2 ;  /* 0x0000000329069211 */ /* 0x001fc400078810ff */
[-C--:B-1----:R-:W-:Y:S02]  /*11a50*/  @!P2 LEA R4, P5, R37, R3.reuse, 0x2 ;  /* 0x000000032504a211 */ /* 0x082fe400078a10ff */
[-C--:B------:R-:W-:Y:S02]  /*11a60*/  @!P1 LEA.HI.X R7, R41, R10.reuse, R44, 0x2, P4 ;  /* 0x0000000a29079211 */ /* 0x080fe400020f142c */
[----:B------:R-:W-:Y:S02]  /*11a70*/  @!P0 LEA R8, P4, R33, R3, 0x2 ;  /* 0x0000000321088211 */ /* 0x000fe400078810ff */
[-C--:B------:R-:W-:Y:S01]  /*11a80*/  @!P2 LEA.HI.X R5, R37, R10.reuse, R40, 0x2, P5 ;  /* 0x0000000a2505a211 */ /* 0x080fe200028f1428 */
[----:B------:R-:W-:Y:S01]  /*11a90*/  @!P1 ST.E.64 desc[UR40][R6.64], R118 ;  /* 0x0000007606009985 */ /* 0x000fe2000c101b28 */
[----:B------:R-:W-:Y:S02]  /*11aa0*/  ISETP.GE.AND P1, PT, R25, UR4, PT ;  /* 0x0000000419007c0c */ /* 0x000fe4000bf26270 */
[----:B------:R-:W-:-:S02]  /*11ab0*/  @!P0 LEA.HI.X R9, R33, R10, R36, 0x2, P4 ;  /* 0x0000000a21098211 */ /* 0x000fc400020f1424 */
[----:B------:R-:W-:Y:S01]  /*11ac0*/  ISETP.GE.AND P4, PT, R12, UR4, PT ;  /* 0x000000040c007c0c */ /* 0x000fe2000bf86270 */
[----:B------:R0:W-:Y:S01]  /*11ad0*/  @!P2 ST.E.64 desc[UR40][R4.64], R122 ;  /* 0x0000007a0400a985 */ /* 0x0001e2000c101b28 */
[----:B------:R-:W-:-:S03]  /*11ae0*/  ISETP.GE.AND P2, PT, R21, UR4, PT ;  /* 0x0000000415007c0c */ /* 0x000fc6000bf46270 */
[----:B------:R1:W-:Y:S01]  /*11af0*/  @!P0 ST.E.64 desc[UR40][R8.64], R126 ;  /* 0x0000007e08008985 */ /* 0x0003e2000c101b28 */
[----:B------:R-:W-:Y:S02]  /*11b00*/  ISETP.GE.AND P0, PT, R14, UR4, PT ;  /* 0x000000040e007c0c */ /* 0x000fe4000bf06270 */
[----:B0-----:R-:W-:-:S04]  /*11b10*/  @!P3 LEA R4, P5, R29, R3, 0x2 ;  /* 0x000000031d04b211 */ /* 0x001fc800078a10ff */
[----:B------:R-:W-:Y:S02]  /*11b20*/  @!P3 LEA.HI.X R5, R29, R10, R32, 0x2, P5 ;  /* 0x0000000a1d05b211 */ /* 0x000fe400028f1420 */
[----:B------:R-:W-:-:S03]  /*11b30*/  @!P1 LEA R6, P5, R25, R3, 0x2 ;  /* 0x0000000319069211 */ /* 0x000fc600078a10ff */
[----:B------:R0:W-:Y:S01]  /*11b40*/  @!P3 ST.E.64 desc[UR40][R4.64], R130 ;  /* 0x000000820400b985 */ /* 0x0001e2000c101b28 */
[----:B------:R-:W-:Y:S02]  /*11b50*/  @!P1 LEA.HI.X R7, R25, R10, R28, 0x2, P5 ;  /* 0x0000000a19079211 */ /* 0x000fe400028f141c */
[-C--:B-1----:R-:W-:Y:S02]  /*11b60*/  @!P2 LEA R8, P5, R21, R3.reuse, 0x2 ;  /* 0x000000031508a211 */ /* 0x082fe400078a10ff */
[----:B0-----:R-:W-:-:S04]  /*11b70*/  @!P4 LEA R4, P3, R12, R3, 0x2 ;  /* 0x000000030c04c211 */ /* 0x001fc800078610ff */
[-C--:B------:R-:W-:Y:S02]  /*11b80*/  @!P4 LEA.HI.X R5, R12, R10.reuse, R13, 0x2, P3 ;  /* 0x0000000a0c05c211 */ /* 0x080fe400018f140d */
[C---:B------:R-:W-:Y:S02]  /*11b90*/  @!P0 LEA R12, P3, R14.reuse, R3, 0x2 ;  /* 0x000000030e0c8211 */ /* 0x040fe400078610ff */
[-C--:B------:R-:W-:Y:S02]  /*11ba0*/  @!P2 LEA.HI.X R9, R21, R10.reuse, R24, 0x2, P5 ;  /* 0x0000000a1509a211 */ /* 0x080fe400028f1418 */
[----:B------:R-:W-:Y:S01]  /*11bb0*/  @!P0 LEA.HI.X R13, R14, R10, R15, 0x2, P3 ;  /* 0x0000000a0e0d8211 */ /* 0x000fe200018f140f */
[----:B------:R0:W-:Y:S04]  /*11bc0*/  @!P1 ST.E.64 desc[UR40][R6.64], R134 ;  /* 0x0000008606009985 */ /* 0x0001e8000c101b28 */
[----:B------:R0:W-:Y:S04]  /*11bd0*/  @!P4 ST.E.64 desc[UR40][R4.64], R138 ;  /* 0x0000008a0400c985 */ /* 0x0001e8000c101b28 */
[----:B------:R0:W-:Y:S04]  /*11be0*/  @!P2 ST.E.64 desc[UR40][R8.64], R142 ;  /* 0x0000008e0800a985 */ /* 0x0001e8000c101b28 */
[----:B------:R0:W-:Y:S01]  /*11bf0*/  @!P0 ST.E.64 desc[UR40][R12.64], R146 ;  /* 0x000000920c008985 */ /* 0x0001e2000c101b28 */
[----:B------:R-:W-:-:S13]  /*11c00*/  ISETP.GE.AND P0, PT, R11, UR4, PT ;  /* 0x000000040b007c0c */ /* 0x000fda000bf06270 */
[----:B0-----:R-:W-:Y:S05]  /*11c10*/  @P0 BRA `(.L_x_9811) ;  /* 0x0000001000700947 */ /* 0x001fea0003800000 */
[----:B------:R-:W2:Y:S01]  /*11c20*/  LDL R14, [R1+0xcc] ;  /* 0x0000cc00010e7983 */ /* 0x000ea20000100800 */
[----:B------:R-:W-:-:S04]  /*11c30*/  LEA R4, P0, R11, R3, 0x2 ;  /* 0x000000030b047211 */ /* 0x000fc800078010ff */
[----:B--2---:R-:W-:-:S05]  /*11c40*/  LEA.HI.X R5, R11, R10, R14, 0x2, P0 ;  /* 0x0000000a0b057211 */ /* 0x004fca00000f140e */
[----:B------:R0:W-:Y:S01]  /*11c50*/  ST.E.64 desc[UR40][R4.64], R150 ;  /* 0x0000009604007985 */ /* 0x0001e2000c101b28 */
[----:B------:R-:W-:Y:S05]  /*11c60*/  BRA `(.L_x_9811) ;  /* 0x00000010005c7947 */ /* 0x000fea0003800000 */
.L_x_9798:
[----:B------:R-:W3:Y:S01]  /*11c70*/  LDL.LU R6, [R1+0x30] ;  /* 0x0000300001067983 */ /* 0x000ee20000300800 */
[----:B------:R-:W-:Y:S01]  /*11c80*/  ULDC.64 UR6, c[0x0][0xc08] ;  /* 0x0003020000067ab9 */ /* 0x000fe20000000a00 */
[----:B------:R-:W-:Y:S02]  /*11c90*/  ULDC.64 UR4, c[0x0][0xc00] ;  /* 0x0003000000047ab9 */ /* 0x000fe40000000a00 */
[----:B------:R-:W2:Y:S04]  /*11ca0*/  LDL.LU R0, [R1+0x34] ;  /* 0x0000340001007983 */ /* 0x000ea80000300800 */
[----:B------:R-:W4:Y:S01]  /*11cb0*/  LDL R8, [R1+0x28] ;  /* 0x0000280001087983 */ /* 0x000f220000100800 */
[----:B------:R-:W-:Y:S01]  /*11cc0*/  ISETP.NE.U32.AND P1, PT, RZ, UR6, PT ;  /* 0x00000006ff007c0c */ /* 0x000fe2000bf25070 */
[----:B------:R-:W-:Y:S01]  /*11cd0*/  IMAD.MOV.U32 R3, RZ, RZ, RZ ;  /* 0x000000ffff037224 */ /* 0x000fe200078e00ff */
[----:B------:R-:W-:-:S02]  /*11ce0*/  ISETP.NE.U32.AND P0, PT, RZ, UR4, PT ;  /* 0x00000004ff007c0c */ /* 0x000fc4000bf05070 */
[----:B------:R-:W-:Y:S02]  /*11cf0*/  ISETP.NE.AND.EX P1, PT, RZ, UR7, PT, P1 ;  /* 0x00000007ff007c0c */ /* 0x000fe4000bf25310 */
[----:B------:R-:W-:Y:S02]  /*11d00*/  ISETP.NE.AND.EX P0, PT, RZ, UR5, PT, P0 ;  /* 0x00000005ff007c0c */ /* 0x000fe4000bf05300 */
[----:B---3--:R-:W-:Y:S01]  /*11d10*/  IADD3 R4, P2, R6, UR4, RZ ;  /* 0x0000000406047c10 */ /* 0x008fe2000ff5e0ff */
[----:B------:R-:W-:-:S03]  /*11d20*/  ULDC UR4, c[0x0][0xa88] ;  /* 0x0002a20000047ab9 */ /* 0x000fc60000000800 */
[----:B--2---:R-:W-:-:S05]  /*11d30*/  IADD3.X R5, R0, UR5, RZ, P2, !PT ;  /* 0x0000000500057c10 */ /* 0x004fca00097fe4ff */
[----:B------:R-:W-:Y:S01]  /*11d40*/  @P1 IADD3 R6, P2, R6, UR6, RZ ;  /* 0x0000000606061c10 */ /* 0x000fe2000ff5e0ff */
[----:B------:R-:W-:Y:S01]  /*11d50*/  IMAD.U32 R21, RZ, RZ, UR4 ;  /* 0x00000004ff157e24 */ /* 0x000fe2000f8e00ff */
[----:B------:R2:W5:Y:S02]  /*11d60*/  @P0 LDG.E R3, desc[UR40][R4.64] ;  /* 0x0000002804030981 */ /* 0x000564000c1e1900 */
[----:B------:R-:W-:-:S05]  /*11d70*/  @P1 IADD3.X R7, R0, UR7, RZ, P2, !PT ;  /* 0x0000000700071c10 */ /* 0x000fca00097fe4ff */
[----:B------:R2:W5:Y:S01]  /*11d80*/  @P1 LDG.E R21, desc[UR40][R6.64] ;  /* 0x0000002806151981 */ /* 0x000562000c1e1900 */
[----:B----4-:R-:W-:Y:S01]  /*11d90*/  ISETP.NE.AND P2, PT, R8, RZ, PT ;  /* 0x000000ff0800720c */ /* 0x010fe20003f45270 */
[----:B------:R-:W3:-:S12]  /*11da0*/  S2R R0, SR_TID.X ;  /* 0x0000000000007919 */ /* 0x000ed80000002100 */
[----:B------:R-:W4:Y:S01]  /*11db0*/  @!P2 LDC R8, c[0x0][0xad4] ;  /* 0x0002b500ff08ab82 */ /* 0x000f220000000800 */
[----:B---3--:R-:W-:Y:S01]  /*11dc0*/  VIADD R30, R0, 0xffffff80 ;  /* 0xffffff80001e7836 */ /* 0x008fe20000000000 */
[----:B----4-:R2:W-:Y:S01]  /*11dd0*/  @!P2 STL [R1+0x28], R8 ;  /* 0x000028080100a387 */ /* 0x0105e20000100800 */
[----:B------:R-:W-:-:S03]  /*11de0*/  ISETP.GT.AND P2, PT, R8, 0x1, PT ;  /* 0x000000010800780c */ /* 0x000fc60003f44270 */
[----:B------:R-:W-:Y:S01]  /*11df0*/  ISETP.GT.AND P3, PT, R30, 0x7f, PT ;  /* 0x0000007f1e00780c */ /* 0x000fe20003f64270 */
[----:B------:R-:W-:-:S12]  /*11e00*/  @P1 BRA `(.L_x_9816) ;  /* 0x0000000000101947 */ /* 0x000fd80003800000 */
[----:B------:R-:W-:Y:S05]  /*11e10*/  @!P0 BRA `(.L_x_9816) ;  /* 0x00000000000c8947 */ /* 0x000fea0003800000 */
[----:B------:R-:W3:Y:S04]  /*11e20*/  LDG.E R0, desc[UR40][R4.64] ;  /* 0x0000002804007981 */ /* 0x000ee8000c1e1900 */
[----:B-----5:R-:W3:Y:S02]  /*11e30*/  LDG.E R21, desc[UR40][R4.64+0x4] ;  /* 0x0000042804157981 */ /* 0x020ee4000c1e1900 */
[----:B---3--:R-:W-:-:S07]  /*11e40*/  IMAD.IADD R21, R21, 0x1, -R0 ;  /* 0x0000000115157824 */ /* 0x008fce00078e0a00 */
.L_x_9816:
        /* <DEDUP_REMOVED lines=8> */
[----:B------:R-:W3:Y:S01]  /*11ed0*/  LDC R28, c[0x0][0xbe8] ;  /* 0x0002fa00ff1c7b82 */ /* 0x000ee20000000800 */
[----:B------:R-:W2:Y:S02]  /*11ee0*/  S2R R0, SR_TID.X ;  /* 0x0000000000007919 */ /* 0x000ea40000002100 */
[----:B--2---:R-:W-:Y:S02]  /*11ef0*/  IMAD R0, R4, 0x80, R0 ;  /* 0x0000008004007824 */ /* 0x004fe400078e0200 */
[----:B---3--:R-:W-:Y:S02]  /*11f00*/  IMAD R4, R21, R28, RZ ;  /* 0x0000001c15047224 */ /* 0x008fe400078e02ff */
[----:B------:R-:W-:-:S05]  /*11f10*/  VIADD R33, R0, 0xffffff80 ;  /* 0xffffff8000217836 */ /* 0x000fca0000000000 */
[----:B------:R-:W-:-:S13]  /*11f20*/  ISETP.GE.AND P0, PT, R33, R4, PT ;  /* 0x000000042100720c */ /* 0x000fda0003f06270 */
[----:B------:R-:W-:Y:S05]  /*11f30*/  @P0 BRA `(.L_x_9818) ;  /* 0x0000000000b00947 */ /* 0x000fea0003800000 */
[----:B------:R-:W2:Y:S01]  /*11f40*/  LDL.LU R32, [R1+0x40] ;  /* 0x0000400001207983 */ /* 0x000ea20000300800 */
[----:B------:R-:W-:Y:S01]  /*11f50*/  IMAD.MOV.U32 R20, RZ, RZ, 0x9b8 ;  /* 0x000009b8ff147424 */ /* 0x000fe200078e00ff */
[----:B------:R-:W-:Y:S01]  /*11f60*/  ISETP.GT.AND P0, PT, R8, 0x1, PT ;  /* 0x000000010800780c */ /* 0x000fe20003f04270 */
[----:B------:R-:W3:Y:S01]  /*11f70*/  LDC.64 R10, c[0x0][0xba8] ;  /* 0x0002ea00ff0a7b82 */ /* 0x000ee20000000a00 */
[----:B------:R-:W-:Y:S02]  /*11f80*/  ISETP.NE.AND P1, PT, R28, 0x1, PT ;  /* 0x000000011c00780c */ /* 0x000fe40003f25270 */
[----:B------:R-:W-:Y:S02]  /*11f90*/  SEL R20, R20, 0x978, P0 ;  /* 0x0000097814147807 */ /* 0x000fe40000000000 */
[----:B------:R-:W-:-:S03]  /*11fa0*/  MOV R25, R33 ;  /* 0x0000002100197202 */ /* 0x000fc60000000f00 */
[----:B------:R-:W4:Y:S08]  /*11fb0*/  LDC.64 R4, c[0x0][R20+0x220] ;  /* 0x0000880014047b82 */ /* 0x000f300000000a00 */
[----:B------:R-:W5:Y:S08]  /*11fc0*/  LDC.64 R12, c[0x0][R20+0x218] ;  /* 0x00008600140c7b82 */ /* 0x000f700000000a00 */
[----:B------:R-:W0:Y:S08]  /*11fd0*/  LDC.64 R6, c[0x0][R20+0x228] ;  /* 0x00008a0014067b82 */ /* 0x000e300000000a00 */
[----:B------:R-:W1:Y:S08]  /*11fe0*/  @P1 LDC R0, c[0x0][0xbec] ;  /* 0x0002fb00ff001b82 */ /* 0x000e700000000800 */
[----:B------:R-:W0:Y:S08]  /*11ff0*/  LDC.64 R8, c[0x0][R20+0x210] ;  /* 0x0000840014087b82 */ /* 0x000e300000000a00 */
[----:B------:R-:W0:Y:S01]  /*12000*/  @P1 LDC R29, c[0x0][0xbf0] ;  /* 0x0002fc00ff1d1b82 */ /* 0x000e220000000800 */
[----:B-1----:R-:W-:-:S07]  /*12010*/  @P1 IMAD.HI.U32 R0, R33, R0, RZ ;  /* 0x0000000021001227 */ /* 0x002fce00078e00ff */
[----:B---3--:R-:W1:Y:S01]  /*12020*/  @!P0 LDC R10, c[0x0][0xb50] ;  /* 0x0002d400ff0a8b82 */ /* 0x008e620000000800 */
[-C--:B----4-:R-:W-:Y:S02]  /*12030*/  IMAD R5, R5, R31.reuse, RZ ;  /* 0x0000001f05057224 */ /* 0x090fe400078e02ff */
[----:B------:R-:W-:-:S05]  /*12040*/  IMAD.WIDE.U32 R14, R4, R31, RZ ;  /* 0x0000001f040e7225 */ /* 0x000fca00078e00ff */
[----:B------:R-:W3:Y:S01]  /*12050*/  @!P0 LDC R11, c[0x0][0xb54] ;  /* 0x0002d500ff0b8b82 */ /* 0x000ee20000000800 */
[-C--:B-----5:R-:W-:Y:S02]  /*12060*/  IMAD R27, R13, R205.reuse, RZ ;  /* 0x000000cd0d1b7224 */ /* 0x0a0fe400078e02ff */
[----:B------:R-:W-:Y:S01]  /*12070*/  IMAD.WIDE.U32 R12, R12, R205, RZ ;  /* 0x000000cd0c0c7225 */ /* 0x000fe200078e00ff */
[----:B0-----:R-:W-:-:S03]  /*12080*/  @P1 SHF.R.U32.HI R25, RZ, R29, R0 ;  /* 0x0000001dff191219 */ /* 0x001fc60000011600 */
        /* <DEDUP_REMOVED lines=18> */
[----:B-1----:R-:W-:Y:S01]  /*121b0*/  LEA R10, P0, R6, R10, 0x2 ;  /* 0x0000000a060a7211 */ /* 0x002fe200078010ff */
[----:B------:R-:W-:Y:S02]  /*121c0*/  IMAD.MOV.U32 R5, RZ, RZ, -0x800000 ;  /* 0xff800000ff057424 */ /* 0x000fe400078e00ff */
[----:B------:R-:W-:-:S05]  /*121d0*/  IMAD.IADD R0, R7, 0x1, R13 ;  /* 0x0000000107007824 */ /* 0x000fca00078e020d */
[----:B---3--:R-:W-:-:S05]  /*121e0*/  LEA.HI.X R11, R6, R11, R0, 0x2, P0 ;  /* 0x0000000b060b7211 */ /* 0x008fca00000f1400 */
[----:B------:R2:W-:Y:S02]  /*121f0*/  STG.E desc[UR40][R10.64], R5 ;  /* 0x000000050a007986 */ /* 0x0005e4000c101928 */
.L_x_9818:
[----:B------:R-:W-:Y:S05]  /*12200*/  BSYNC B1 ;  /* 0x0000000000017941 */ /* 0x000fea0003800000 */
.L_x_9817:
[----:B------:R-:W-:Y:S05]  /*12210*/  @P2 BRA `(.L_x_9811) ;  /* 0x0000000800f02947 */ /* 0x000fea0003800000 */
[----:B------:R-:W3:Y:S01]  /*12220*/  LDL R25, [R1+0x3c] ;  /* 0x00003c0001197983 */ /* 0x000ee20000100800 */
[----:B------:R-:W4:Y:S01]  /*12230*/  LDC R8, c[0x0][0xbe8] ;  /* 0x0002fa00ff087b82 */ /* 0x000f220000000800 */
[----:B--2---:R-:W-:Y:S01]  /*12240*/  SHF.R.S32.HI R5, RZ, 0x1f, R30 ;  /* 0x0000001fff057819 */ /* 0x004fe2000001141e */
[----:B------:R-:W-:Y:S01]  /*12250*/  ULDC.64 UR4, c[0x0][0xaa0] ;  /* 0x0002a80000047ab9 */ /* 0x000fe20000000a00 */
[----:B------:R-:W-:Y:S01]  /*12260*/  ULDC.64 UR6, c[0x0][0xaf0] ;  /* 0x0002bc0000067ab9 */ /* 0x000fe20000000a00 */
[----:B------:R-:W-:Y:S01]  /*12270*/  IMAD R0, R24, UR4, RZ ;  /* 0x0000000418007c24 */ /* 0x000fe2000f8e02ff */
[----:B------:R-:W-:Y:S01]  /*12280*/  LEA.HI R6, R5, R30, RZ, 0x3 ;  /* 0x0000001e05067211 */ /* 0x000fe200078f18ff */
[----:B------:R-:W-:-:S03]  /*12290*/  IMAD.WIDE.U32 R4, R3, UR4, RZ ;  /* 0x0000000403047c25 */ /* 0x000fc6000f8e00ff */
[----:B------:R-:W-:Y:S01]  /*122a0*/  LOP3.LUT R9, R6, 0xfffffff8, RZ, 0xc0, !PT ;  /* 0xfffffff806097812 */ /* 0x000fe200078ec0ff */
[----:B------:R-:W-:Y:S01]  /*122b0*/  IMAD R7, R3, UR5, R0 ;  /* 0x0000000503077c24 */ /* 0x000fe2000f8e0200 */
[----:B------:R-:W-:Y:S01]  /*122c0*/  SHF.R.S32.HI R24, RZ, 0x3, R6 ;  /* 0x00000003ff187819 */ /* 0x000fe20000011406 */
[----:B------:R-:W-:Y:S01]  /*122d0*/  ULDC.64 UR4, c[0x0][0xae8] ;  /* 0x0002ba0000047ab9 */ /* 0x000fe20000000a00 */
[----:B------:R-:W-:Y:S02]  /*122e0*/  IMAD R6, R26, UR6, RZ ;  /* 0x000000061a067c24 */ /* 0x000fe4000f8e02ff */
[----:B------:R-:W-:Y:S02]  /*122f0*/  IMAD.IADD R9, R30, 0x1, -R9 ;  /* 0x000000011e097824 */ /* 0x000fe400078e0a09 */
[----:B------:R-:W-:Y:S02]  /*12300*/  IMAD.IADD R5, R5, 0x1, R7 ;  /* 0x0000000105057824 */ /* 0x000fe400078e0207 */
[----:B------:R-:W-:-:S02]  /*12310*/  IMAD R0, R9, 0x20, R24 ;  /* 0x0000002009007824 */ /* 0x000fc400078e0218 */
[----:B------:R-:W-:Y:S01]  /*12320*/  IMAD.WIDE.U32 R4, R205, UR4, R4 ;  /* 0x00000004cd047c25 */ /* 0x000fe2000f8e0004 */
[----:B----4-:R-:W-:-:S03]  /*12330*/  ISETP.NE.AND P0, PT, R8, 0x1, PT ;  /* 0x000000010800780c */ /* 0x010fc60003f05270 */
[----:B------:R-:W-:Y:S01]  /*12340*/  IMAD R5, R205, UR5, R5 ;  /* 0x00000005cd057c24 */ /* 0x000fe2000f8e0205 */
[----:B------:R-:W-:Y:S01]  /*12350*/  ULDC.64 UR4, c[0x0][0xae0] ;  /* 0x0002b80000047ab9 */ /* 0x000fe20000000a00 */
[C---:B------:R-:W-:Y:S02]  /*12360*/  IMAD R7, R31.reuse, UR7, R6 ;  /* 0x000000071f077c24 */ /* 0x040fe4000f8e0206 */
[----:B------:R-:W-:-:S05]  /*12370*/  IMAD.WIDE.U32 R4, R31, UR6, R4 ;  /* 0x000000061f047c25 */ /* 0x000fca000f8e0004 */
[----:B------:R-:W-:Y:S01]  /*12380*/  IADD3 R5, R5, R7, RZ ;  /* 0x0000000705057210 */ /* 0x000fe20007ffe0ff */
[----:B------:R-:W2:Y:S08]  /*12390*/  @P0 LDC R10, c[0x0][0xbec] ;  /* 0x0002fb00ff0a0b82 */ /* 0x000eb00000000800 */
[----:B------:R-:W4:Y:S01]  /*123a0*/  @P0 LDC R11, c[0x0][0xbf0] ;  /* 0x0002fc00ff0b0b82 */ /* 0x000f220000000800 */
[----:B---3--:R-:W-:-:S04]  /*123b0*/  IMAD R9, R25, 0x80, R0 ;  /* 0x0000008019097824 */ /* 0x008fc800078e0200 */
[----:B--2---:R-:W-:-:S04]  /*123c0*/  @P0 IMAD.HI.U32 R0, R9, R10, RZ ;  /* 0x0000000a09000227 */ /* 0x004fc800078e00ff */
[----:B------:R-:W-:Y:S01]  /*123d0*/  IMAD.MOV.U32 R3, RZ, RZ, R9 ;  /* 0x000000ffff037224 */ /* 0x000fe200078e0009 */
[----:B----4-:R-:W-:-:S04]  /*123e0*/  @P0 SHF.R.U32.HI R3, RZ, R11, R0 ;  /* 0x0000000bff030219 */ /* 0x010fc80000011600 */
        /* <DEDUP_REMOVED lines=15> */
[----:B------:R-:W-:-:S04]  /*124e0*/  UMOV UR4, 0xffffffff ;  /* 0xffffffff00047882 */ /* 0x000fc80000000000 */
[----:B------:R-:W-:Y:S01]  /*124f0*/  LEA.HI.X R20, R4, UR5, R5, 0x1, P0 ;  /* 0x0000000504147c11 */ /* 0x000fe200080f0c05 */
[----:B------:R-:W-:Y:S06]  /*12500*/  BRA.DIV UR4, `(.L_x_9819) ;  /* 0x0000008e04787947 */ /* 0x000fec000b800000 */
[----:B------:R2:W3:Y:S04]  /*12510*/  SHFL.IDX PT, R0, R20, RZ, 0x181f ;  /* 0x00181fff14007589 */ /* 0x0004e800000e0000 */
[----:B------:R2:W4:Y:S02]  /*12520*/  SHFL.IDX PT, R14, R3, RZ, 0x181f ;  /* 0x00181fff030e7589 */ /* 0x00052400000e0000 */
.L_x_10019:
[----:B------:R-:W-:Y:S01]  /*12530*/  IMAD R21, R21, R8, RZ ;  /* 0x0000000815157224 */ /* 0x000fe200078e02ff */
[----:B------:R-:W-:Y:S01]  /*12540*/  BSSY B1, `(.L_x_9820) ;  /* 0x000001f000017945 */ /* 0x000fe20003800000 */
[----:B------:R-:W-:-:S05]  /*12550*/  IMAD R24, R25, 0x80, R24 ;  /* 0x0000008019187824 */ /* 0x000fca00078e0218 */
        /* <DEDUP_REMOVED lines=17> */
[----:B------:R-:W-:Y:S02]  /*12670*/  @!P2 LEA R6, P4, R10, R14, 0x1 ;  /* 0x0000000e0a06a211 */ /* 0x000fe400078808ff */
[----:B---3--:R-:W-:Y:S02]  /*12680*/  @!P3 LEA.HI.X R5, R211, R0, R9, 0x1, P5 ;  /* 0x00000000d305b211 */ /* 0x008fe400028f0c09 */
[----:B------:R-:W-:-:S02]  /*12690*/  @!P1 LEA R8, P5, R15, R14, 0x1 ;  /* 0x0000000e0f089211 */ /* 0x000fc400078a08ff */
[----:B------:R-:W-:Y:S01]  /*126a0*/  @!P2 LEA.HI.X R7, R10, R0, R11, 0x1, P4 ;  /* 0x000000000a07a211 */ /* 0x000fe200020f0c0b */
[----:B------:R3:W-:Y:S01]  /*126b0*/  @!P3 ST.E.128 desc[UR40][R4.64], RZ ;  /* 0x000000ff0400b985 */ /* 0x0007e2000c101d28 */
[----:B------:R-:W-:Y:S02]  /*126c0*/  SHF.R.S32.HI R13, RZ, 0x1f, R13 ;  /* 0x0000001fff0d7819 */ /* 0x000fe4000001140d */
[C---:B------:R-:W-:Y:S01]  /*126d0*/  @!P0 LEA R10, P4, R12.reuse, R14, 0x1 ;  /* 0x0000000e0c0a8211 */ /* 0x040fe200078808ff */
[----:B------:R3:W-:Y:S01]  /*126e0*/  @!P2 ST.E.128 desc[UR40][R6.64], RZ ;  /* 0x000000ff0600a985 */ /* 0x0007e2000c101d28 */
[-C--:B------:R-:W-:Y:S02]  /*126f0*/  @!P1 LEA.HI.X R9, R15, R0.reuse, R25, 0x1, P5 ;  /* 0x000000000f099211 */ /* 0x080fe400028f0c19 */
[----:B------:R-:W-:-:S03]  /*12700*/  @!P0 LEA.HI.X R11, R12, R0, R13, 0x1, P4 ;  /* 0x000000000c0b8211 */ /* 0x000fc600020f0c0d */
[----:B------:R3:W-:Y:S04]  /*12710*/  @!P1 ST.E.128 desc[UR40][R8.64], RZ ;  /* 0x000000ff08009985 */ /* 0x0007e8000c101d28 */
[----:B------:R3:W-:Y:S02]  /*12720*/  @!P0 ST.E.128 desc[UR40][R10.64], RZ ;  /* 0x000000ff0a008985 */ /* 0x0007e4000c101d28 */
.L_x_9821:
[----:B------:R-:W-:Y:S05]  /*12730*/  BSYNC B1 ;  /* 0x0000000000017941 */ /* 0x000fea0003800000 */
.L_x_9820:
[----:B------:R-:W-:-:S03]  /*12740*/  UMOV UR4, 0xffffffff ;  /* 0xffffffff00047882 */ /* 0x000fc60000000000 */
[----:B------:R-:W-:Y:S05]  /*12750*/  BRA.DIV UR4, `(.L_x_9822) ;  /* 0x0000008e04187947 */ /* 0x000fea000b800000 */
[----:B---3--:R3:W0:Y:S04]  /*12760*/  SHFL.IDX PT, R0, R20, 0x1, 0x181f ;  /* 0x00381f0014007f89 */ /* 0x00862800000e0000 */
[----:B----4-:R3:W4:Y:S02]  /*12770*/  SHFL.IDX PT, R14, R3, 0x1, 0x181f ;  /* 0x00381f00030e7f89 */ /* 0x01072400000e0000 */
.L_x_10023:
[----:B------:R-:W-:Y:S01]  /*12780*/  VIADD R4, R24, 0x20 ;  /* 0x0000002018047836 */ /* 0x000fe20000000000 */
        /* <DEDUP_REMOVED lines=9> */
[C---:B------:R-:W-:Y:S01]  /*12820*/  VIADD R25, R211.reuse, 0x80 ;  /* 0x00000080d3197836 */ /* 0x040fe20000000000 */
[C---:B------:R-:W-:Y:S01]  /*12830*/  IADD3 R12, R211.reuse, 0xc0, RZ ;  /* 0x000000c0d30c7810 */ /* 0x040fe20007ffe0ff */
[----:B------:R-:W-:Y:S01]  /*12840*/  VIADD R13, R211, 0xc0 ;  /* 0x000000c0d30d7836 */ /* 0x000fe20000000000 */
[----:B------:R-:W-:Y:S02]  /*12850*/  ISETP.GE.AND P1, PT, R15, UR4, PT ;  /* 0x000000040f007c0c */ /* 0x000fe4000bf26270 */
[----:B------:R-:W-:-:S02]  /*12860*/  ISETP.GE.AND P0, PT, R12, UR4, PT ;  /* 0x000000040c007c0c */ /* 0x000fc4000bf06270 */
[----:B------:R-:W-:Y:S02]  /*12870*/  SHF.R.S32.HI R8, RZ, 0x1f, R211 ;  /* 0x0000001fff087819 */ /* 0x000fe400000114d3 */
[----:B------:R-:W-:Y:S02]  /*12880*/  SHF.R.S32.HI R11, RZ, 0x1f, R11 ;  /* 0x0000001fff0b7819 */ /* 0x000fe4000001140b */
[CC--:B----4-:R-:W-:Y:S02]  /*12890*/  @!P3 LEA R4, P5, R211.reuse, R14.reuse, 0x1 ;  /* 0x0000000ed304b211 */ /* 0x0d0fe400078a08ff */
[----:B------:R-:W-:Y:S02]  /*128a0*/  @!P2 LEA R6, P4, R10, R14, 0x1 ;  /* 0x0000000e0a06a211 */ /* 0x000fe400078808ff */
[----:B0-----:R-:W-:Y:S02]  /*128b0*/  @!P3 LEA.HI.X R5, R211, R0, R8, 0x1, P5 ;  /* 0x00000000d305b211 */ /* 0x001fe400028f0c08 */
[----:B------:R-:W-:-:S02]  /*128c0*/  @!P1 LEA R8, P5, R15, R14, 0x1 ;  /* 0x0000000e0f089211 */ /* 0x000fc400078a08ff */
[----:B------:R-:W-:Y:S01]  /*128d0*/  SHF.R.S32.HI R25, RZ, 0x1f, R25 ;  /* 0x0000001fff197819 */ /* 0x000fe20000011419 */
[----:B------:R0:W-:Y:S01]  /*128e0*/  @!P3 ST.E.128 desc[UR40][R4.64], RZ ;  /* 0x000000ff0400b985 */ /* 0x0001e2000c101d28 */
[----:B------:R-:W-:Y:S02]  /*128f0*/  @!P2 LEA.HI.X R7, R10, R0, R11, 0x1, P4 ;  /* 0x000000000a07a211 */ /* 0x000fe400020f0c0b */
[----:B------:R-:W-:Y:S02]  /*12900*/  SHF.R.S32.HI R13, RZ, 0x1f, R13 ;  /* 0x0000001fff0d7819 */ /* 0x000fe4000001140d */
[C---:B------:R-:W-:Y:S01]  /*12910*/  @!P0 LEA R10, P4, R12.reuse, R14, 0x1 ;  /* 0x0000000e0c0a8211 */ /* 0x040fe200078808ff */
[----:B------:R0:W-:Y:S01]  /*12920*/  @!P2 ST.E.128 desc[UR40][R6.64], RZ ;  /* 0x000000ff0600a985 */ /* 0x0001e2000c101d28 */
[-C--:B------:R-:W-:Y:S02]  /*12930*/  @!P1 LEA.HI.X R9, R15, R0.reuse, R25, 0x1, P5 ;  /* 0x000000000f099211 */ /* 0x080fe400028f0c19 */
[----:B------:R-:W-:-:S03]  /*12940*/  @!P0 LEA.HI.X R11, R12, R0, R13, 0x1, P4 ;  /* 0x000000000c0b8211 */ /* 0x000fc600020f0c0d */
[----:B------:R0:W-:Y:S04]  /*12950*/  @!P1 ST.E.128 desc[UR40][R8.64], RZ ;  /* 0x000000ff08009985 */ /* 0x0001e8000c101d28 */
[----:B------:R0:W-:Y:S02]  /*12960*/  @!P0 ST.E.128 desc[UR40][R10.64], RZ ;  /* 0x000000ff0a008985 */ /* 0x0001e4000c101d28 */
.L_x_9824:
[----:B------:R-:W-:Y:S05]  /*12970*/  BSYNC B1 ;  /* 0x0000000000017941 */ /* 0x000fea0003800000 */
.L_x_9823:
[----:B------:R-:W-:-:S03]  /*12980*/  UMOV UR4, 0xffffffff ;  /* 0xffffffff00047882 */ /* 0x000fc60000000000 */
[----:B------:R-:W-:Y:S05]  /*12990*/  BRA.DIV UR4, `(.L_x_9825) ;  /* 0x0000008a04d07947 */ /* 0x000fea000b800000 */
[----:B0-----:R0:W0:Y:S04]  /*129a0*/  SHFL.IDX PT, R0, R20, 0x2, 0x181f ;  /* 0x00581f0014007f89 */ /* 0x00102800000e0000 */
[----:B----4-:R4:W0:Y:S02]  /*129b0*/  SHFL.IDX PT, R14, R3, 0x2, 0x181f ;  /* 0x00581f00030e7f89 */ /* 0x01082400000e0000 */
.L_x_10027:
        /* <DEDUP_REMOVED lines=18> */
[CC--:B0-----:R-:W-:Y:S02]  /*12ae0*/  @!P3 LEA R4, P5, R211.reuse, R14.reuse, 0x1 ;  /* 0x0000000ed304b211 */ /* 0x0c1fe400078a08ff */
[----:B------:R-:W-:Y:S02]  /*12af0*/  @!P2 LEA R6, P4, R10, R14, 0x1 ;  /* 0x0000000e0a06a211 */ /* 0x000fe400078808ff */
[----:B------:R-:W-:Y:S02]  /*12b00*/  @!P3 LEA.HI.X R5, R211, R0, R8, 0x1, P5 ;  /* 0x00000000d305b211 */ /* 0x000fe400028f0c08 */
        /* <DEDUP_REMOVED lines=10> */
.L_x_9827:
[----:B------:R-:W-:Y:S05]  /*12bb0*/  BSYNC B1 ;  /* 0x0000000000017941 */ /* 0x000fea0003800000 */
.L_x_9826:
[----:B------:R-:W-:-:S03]  /*12bc0*/  UMOV UR4, 0xffffffff ;  /* 0xffffffff00047882 */ /* 0x000fc60000000000 */
[----:B------:R-:W-:Y:S05]  /*12bd0*/  BRA.DIV UR4, `(.L_x_9828) ;  /* 0x0000008a04887947 */ /* 0x000fea000b800000 */
[----:B0-----:R0:W0:Y:S04]  /*12be0*/  SHFL.IDX PT, R0, R20, 0x3, 0x181f ;  /* 0x00781f0014007f89 */ /* 0x00102800000e0000 */
[----:B------:R0:W0:Y:S02]  /*12bf0*/  SHFL.IDX PT, R14, R3, 0x3, 0x181f ;  /* 0x00781f00030e7f89 */ /* 0x00002400000e0000 */
.L_x_10031:
[----:B0-234-:R-:W-:-:S05]  /*12c00*/  VIADD R3, R24, 0x60 ;  /* 0x0000006018037836 */ /* 0x01dfca0000000000 */
[----:B------:R-:W-:-:S13]  /*12c10*/  ISETP.GE.AND P0, PT, R3, R21, PT ;  /* 0x000000150300720c */ /* 0x000fda0003f06270 */
        /* <DEDUP_REMOVED lines=8> */
[----:B------:R-:W-:Y:S01]  /*12ca0*/  VIADD R20, R211, 0x80 ;  /* 0x00000080d3147836 */ /* 0x000fe20000000000 */
[----:B------:R-:W-:Y:S01]  /*12cb0*/  ISETP.GE.AND P1, PT, R15, UR4, PT ;  /* 0x000000040f007c0c */ /* 0x000fe2000bf26270 */
[----:B------:R-:W-:Y:S01]  /*12cc0*/  VIADD R13, R211, 0xc0 ;  /* 0x000000c0d30d7836 */ /* 0x000fe20000000000 */
[----:B------:R-:W-:-:S02]  /*12cd0*/  ISETP.GE.AND P0, PT, R12, UR4, PT ;  /* 0x000000040c007c0c */ /* 0x000fc4000bf06270 */
[----:B------:R-:W-:Y:S02]  /*12ce0*/  SHF.R.S32.HI R8, RZ, 0x1f, R211 ;  /* 0x0000001fff087819 */ /* 0x000fe400000114d3 */
[----:B------:R-:W-:Y:S02]  /*12cf0*/  SHF.R.S32.HI R11, RZ, 0x1f, R11 ;  /* 0x0000001fff0b7819 */ /* 0x000fe4000001140b */
[----:B------:R-:W-:Y:S02]  /*12d00*/  SHF.R.S32.HI R20, RZ, 0x1f, R20 ;  /* 0x0000001fff147819 */ /* 0x000fe40000011414 */
[CC--:B------:R-:W-:Y:S02]  /*12d10*/  @!P3 LEA R4, P5, R211.reuse, R14.reuse, 0x1 ;  /* 0x0000000ed304b211 */ /* 0x0c0fe400078a08ff */
[----:B------:R-:W-:Y:S02]  /*12d20*/  @!P2 LEA R6, P4, R10, R14, 0x1 ;  /* 0x0000000e0a06a211 */ /* 0x000fe400078808ff */
[----:B------:R-:W-:-:S02]  /*12d30*/  @!P3 LEA.HI.X R5, R211, R0, R8, 0x1, P5 ;  /* 0x00000000d305b211 */ /* 0x000fc400028f0c08 */
[C---:B------:R-:W-:Y:S02]  /*12d40*/  @!P1 LEA R8, P5, R15.reuse, R14, 0x1 ;  /* 0x0000000e0f089211 */ /* 0x040fe400078a08ff */
        /* <DEDUP_REMOVED lines=9> */
.L_x_9811:
[----:B------:R-:W-:Y:S05]  /*12de0*/  BSYNC B0 ;  /* 0x0000000000007941 */ /* 0x000fea0003800000 */
.L_x_9797:
[----:B------:R-:W-:Y:S02]  /*12df0*/  ULDC UR4, c[0x0][0xc3c] ;  /* 0x00030f0000047ab9 */ /* 0x000fe40000000800 */
[----:B-1----:R-:W-:-:S13]  /*12e00*/  ISETP.GE.AND P0, PT, R51, UR4, PT ;  /* 0x0000000433007c0c */ /* 0x002fda000bf06270 */
[----:B------:R-:W-:Y:S05]  /*12e10*/  @!P0 BRA `(.L_x_9829) ;  /* 0xfffffee800988947 */ /* 0x000fea000383ffff */
[----:B------:R-:W-:Y:S05]  /*12e20*/  BRA `(.L_x_9673) ;  /* 0x0000007000087947 */ /* 0x000fea0003800000 */
.L_x_9671:
[----:B------:R-:W-:-:S08]  /*12e30*/  NOP ;  /* 0x0000000000007918 */ /* 0x000fd00000000000 */
[----:B------:R-:W0:-:S00]  /*12e40*/  USETMAXREG.DEALLOC.CTAPOOL 0x28 ;  /* 0x00000028000079c8 */ /* 0x000e0000080e0500 */
[----:B0-----:R-:W2:Y:S01]  /*12e50*/  LDL.LU R3, [R1] ;  /* 0x0000000001037983 */ /* 0x001ea20000300800 */
[----:B------:R-:W-:Y:S01]  /*12e60*/  LOP3.LUT R2, R2, 0x3, RZ, 0xc0, !PT ;  /* 0x0000000302027812 */ /* 0x000fe200078ec0ff */
[----:B------:R-:W-:-:S05]  /*12e70*/  IMAD.MOV.U32 R6, RZ, RZ, RZ ;  /* 0x000000ffff067224 */ /* 0x000fca00078e00ff */
[----:B------:R-:W0:Y:S02]  /*12e80*/  SHFL.IDX PT, R2, R2, RZ, 0x1f ;  /* 0x00001fff02027589 */ /* 0x000e2400000e0000 */
[----:B0-----:R-:W-:Y:S02]  /*12e90*/  ISETP.NE.AND P0, PT, R2, RZ, PT ;  /* 0x000000ff0200720c */ /* 0x001fe40003f05270 */
[----:B--2---:R-:W-:-:S11]  /*12ea0*/  LOP3.LUT R3, R3, 0xffffff7f, RZ, 0xc0, !PT ;  /* 0xffffff7f03037812 */ /* 0x004fd600078ec0ff */
[----:B------:R-:W-:-:S05]  /*12eb0*/  @P0 LOP3.LUT R3, R3, 0x80, RZ, 0xfc, !PT ;  /* 0x0000008003030812 */ /* 0x000fca00078efcff */
[----:B------:R0:W-:Y:S01]  /*12ec0*/  STL [R1], R3 ;  /* 0x0000000301007387 */ /* 0x0001e20000100800 */
        /* <DEDUP_REMOVED lines=8> */
.L_x_9830:
        /* <DEDUP_REMOVED lines=40> */
[----:B------:R-:W-:Y:S01]  /*131d0*/  MOV R8, R3 ;  /* 0x0000000300087202 */ /* 0x000fe20000000f00 */
[----:B------:R-:W-:Y:S01]  /*131e0*/  UMOV UR4, URZ ;  /* 0x0000003f00047c82 */ /* 0x000fe20008000000 */
[----:B------:R-:W-:-:S05]  /*131f0*/  ULDC UR5, c[0x0][0xc38] ;  /* 0x00030e0000057ab9 */ /* 0x000fca0000000800 */
.L_x_9834:
        /* <DEDUP_REMOVED lines=37> */
.L_x_9832:
        /* <DEDUP_REMOVED lines=18> */
.L_x_9835:
        /* <DEDUP_REMOVED lines=10> */
[----:B------:R-:W-:Y:S01]  /*13610*/  IMAD.HI.U32 R2, R3, R11, R2 ;  /* 0x0000000b03027227 */ /* 0x000fe200078e0002 */
[----:B------:R-:W-:-:S03]  /*13620*/  IADD3 R19, R19, UR4, RZ ;  /* 0x0000000413137c10 */ /* 0x000fc6000fffe0ff */
        /* <DEDUP_REMOVED lines=10> */
[----:B------:R0:W1:Y:S01]  /*136d0*/  F2I.FTZ.U32.TRUNC.NTZ R3, R10 ;  /* 0x0000000a00037305 */ /* 0x000062000021f000 */
[----:B------:R-:W-:Y:S02]  /*136e0*/  LOP3.LUT R4, R17, R6, RZ, 0x3c, !PT ;  /* 0x0000000611047212 */ /* 0x000fe400078e3cff */
[----:B------:R-:W-:-:S02]  /*136f0*/  ISETP.NE.AND P1, PT, R6, RZ, PT ;  /* 0x000000ff0600720c */ /* 0x000fc40003f25270 */
[----:B------:R-:W-:Y:S02]  /*13700*/  ISETP.GE.AND P2, PT, R4, RZ, PT ;  /* 0x000000ff0400720c */ /* 0x000fe40003f46270 */
[----:B0-----:R-:W-:-:S04]  /*13710*/  IABS R10, R9 ;  /* 0x00000009000a7213 */ /* 0x001fc80000000000 */
[----:B------:R-:W-:Y:S02]  /*13720*/  @P0 VIADD R2, R2, 0x1 ;  /* 0x0000000102020836 */ /* 0x000fe40000000000 */
[----:B------:R-:W-:Y:S02]  /*13730*/  IMAD.MOV R10, RZ, RZ, -R10 ;  /* 0x000000ffff0a7224 */ /* 0x000fe400078e0a0a */
[----:B------:R-:W-:Y:S01]  /*13740*/  IMAD.MOV.U32 R8, RZ, RZ, R2 ;  /* 0x000000ffff087224 */ /* 0x000fe200078e0002 */
[----:B-1----:R-:W-:-:S03]  /*13750*/  IADD3 R2, RZ, -R3, RZ ;  /* 0x80000003ff027210 */ /* 0x002fc60007ffe0ff */
        /* <DEDUP_REMOVED lines=27> */
.L_x_9833:
[----:B------:R-:W-:Y:S02]  /*13910*/  IMAD.MOV.U32 R17, RZ, RZ, RZ ;  /* 0x000000ffff117224 */ /* 0x000fe400078e00ff */
[----:B------:R-:W-:Y:S02]  /*13920*/  IMAD.U32 R16, RZ, RZ, UR6 ;  /* 0x00000006ff107e24 */ /* 0x000fe4000f8e00ff */
[----:B------:R-:W-:-:S07]  /*13930*/  IMAD.MOV.U32 R18, RZ, RZ, RZ ;  /* 0x000000ffff127224 */ /* 0x000fce00078e00ff */
.L_x_9836:
[----:B------:R-:W-:-:S13]  /*13940*/  ISETP.NE.AND P0, PT, R7, RZ, PT ;  /* 0x000000ff0700720c */ /* 0x000fda0003f05270 */
[----:B------:R-:W0:Y:S01]  /*13950*/  @!P0 S2R R3, SR_CgaCtaId ;  /* 0x0000000000038919 */ /* 0x000e220000008800 */
[----:B------:R-:W-:-:S04]  /*13960*/  @!P0 MOV R2, 0x400 ;  /* 0x0000040000028802 */ /* 0x000fc80000000f00 */
[----:B0-----:R-:W-:-:S05]  /*13970*/  @!P0 LEA R2, R3, R2, 0x18 ;  /* 0x0000000203028211 */ /* 0x001fca00078ec0ff */
[----:B------:R2:W-:Y:S01]  /*13980*/  @!P0 STS.128 [R2+0x228d0], R16 ;  /* 0x0228d01002008388 */ /* 0x0005e20000000c00 */
[----:B------:R-:W-:Y:S06]  /*13990*/  BAR.ARV 0x5, 0x180 ;  /* 0x0146000000007b1d */ /* 0x000fec0000002000 */
.L_x_9831:
[----:B------:R3:W-:Y:S01]  /*139a0*/  STL [R1+0x24], RZ ;  /* 0x000024ff01007387 */ /* 0x0007e20000100800 */
[----:B------:R-:W-:Y:S01]  /*139b0*/  ULDC UR4, c[0x0][0xc3c] ;  /* 0x00030f0000047ab9 */ /* 0x000fe20000000800 */
[----:B------:R-:W-:Y:S01]  /*139c0*/  IMAD.MOV.U32 R25, RZ, RZ, 0x1 ;  /* 0x00000001ff197424 */ /* 0x000fe200078e00ff */
[----:B-1----:R-:W-:Y:S01]  /*139d0*/  ISETP.GE.AND P0, PT, R19, UR4, PT ;  /* 0x0000000413007c0c */ /* 0x002fe2000bf06270 */
[----:B------:R-:W-:-:S12]  /*139e0*/  IMAD.MOV.U32 R24, RZ, RZ, RZ ;  /* 0x000000ffff187224 */ /* 0x000fd800078e00ff */
[----:B---3--:R-:W-:Y:S05]  /*139f0*/  @P0 BRA `(.L_x_9837) ;  /* 0x00000060003c0947 */ /* 0x008fea0003800000 */
[----:B------:R-:W1:Y:S01]  /*13a00*/  S2UR UR5, SR_CgaCtaId ;  /* 0x00000000000579c3 */ /* 0x000e620000008800 */
[C---:B--2---:R-:W-:Y:S01]  /*13a10*/  IMAD.SHL.U32 R2, R0.reuse, 0x8, RZ ;  /* 0x0000000800027824 */ /* 0x044fe200078e00ff */
[----:B------:R-:W-:Y:S01]  /*13a20*/  LOP3.LUT R4, R0, 0x7f, RZ, 0xc0, !PT ;  /* 0x0000007f00047812 */ /* 0x000fe200078ec0ff */
[----:B------:R-:W-:Y:S01]  /*13a30*/  UMOV UR4, 0x400 ;  /* 0x0000040000047882 */ /* 0x000fe20000000000 */
[----:B------:R2:W-:Y:S01]  /*13a40*/  STL [R1+0x24], RZ ;  /* 0x000024ff01007387 */ /* 0x0005e20000100800 */
[----:B------:R-:W-:Y:S01]  /*13a50*/  BSSY B8, `(.L_x_9837) ;  /* 0x0000609000087945 */ /* 0x000fe20003800000 */
[----:B0-----:R-:W-:Y:S01]  /*13a60*/  LOP3.LUT R3, R2, 0x1f8, RZ, 0xc0, !PT ;  /* 0x000001f802037812 */ /* 0x001fe200078ec0ff */
[----:B------:R-:W-:Y:S01]  /*13a70*/  IMAD.SHL.U32 R28, R4, 0x8, RZ ;  /* 0x00000008041c7824 */ /* 0x000fe200078e00ff */
[----:B------:R-:W-:Y:S01]  /*13a80*/  LOP3.LUT R2, R2, 0x38, RZ, 0xc0, !PT ;  /* 0x0000003802027812 */ /* 0x000fe200078ec0ff */
[----:B------:R-:W-:Y:S01]  /*13a90*/  IMAD.MOV.U32 R26, RZ, RZ, 0x1 ;  /* 0x00000001ff1a7424 */ /* 0x000fe200078e00ff */
[----:B------:R-:W-:Y:S01]  /*13aa0*/  LOP3.LUT R3, R3, 0x38, R0, 0x78, !PT ;  /* 0x0000003803037812 */ /* 0x000fe200078e7800 */
[----:B------:R-:W-:Y:S01]  /*13ab0*/  IMAD.SHL.U32 R0, R0, 0x10, RZ ;  /* 0x0000001000007824 */ /* 0x000fe200078e00ff */
[----:B------:R-:W-:Y:S01]  /*13ac0*/  MOV R25, 0x1 ;  /* 0x0000000100197802 */ /* 0x000fe20000000f00 */
[----:B------:R-:W-:Y:S01]  /*13ad0*/  IMAD.MOV.U32 R23, RZ, RZ, RZ ;  /* 0x000000ffff177224 */ /* 0x000fe200078e00ff */
[----:B------:R-:W-:Y:S01]  /*13ae0*/  LOP3.LUT R28, R3, 0x200, R28, 0xf8, !PT ;  /* 0x00000200031c7812 */ /* 0x000fe200078ef81c */
[----:B------:R-:W-:Y:S01]  /*13af0*/  IMAD.MOV.U32 R24, RZ, RZ, RZ ;  /* 0x000000ffff187224 */ /* 0x000fe200078e00ff */
[----:B------:R-:W-:Y:S01]  /*13b00*/  SHF.R.U32.HI R3, RZ, 0x3, R4 ;  /* 0x00000003ff037819 */ /* 0x000fe20000011604 */
[----:B------:R-:W-:Y:S01]  /*13b10*/  ULDC.64 UR38, c[0x0][0x198] ;  /* 0x0000660000267ab9 */ /* 0x000fe20000000a00 */
[----:B------:R-:W-:Y:S01]  /*13b20*/  LOP3.LUT R4, R37, 0x2, RZ, 0xfc, !PT ;  /* 0x0000000225047812 */ /* 0x000fe200078efcff */
[----:B------:R-:W-:Y:S01]  /*13b30*/  ULDC UR36, c[0x0][0xc] ;  /* 0x0000030000247ab9 */ /* 0x000fe20000000800 */
[----:B------:R-:W-:-:S02]  /*13b40*/  LOP3.LUT R3, R3, 0x70, R0, 0xf8, !PT ;  /* 0x0000007003037812 */ /* 0x000fc400078ef800 */
[C---:B------:R-:W-:Y:S01]  /*13b50*/  LOP3.LUT R0, R2.reuse, 0x40, RZ, 0xfc, !PT ;  /* 0x0000004002007812 */ /* 0x040fe200078efcff */
[----:B-1----:R-:W-:Y:S01]  /*13b60*/  ULEA UR4, UR5, UR4, 0x18 ;  /* 0x0000000405047291 */ /* 0x002fe2000f8ec03f */
[C---:B------:R-:W-:Y:S02]  /*13b70*/  LOP3.LUT R3, R2.reuse, 0x80, RZ, 0xfc, !PT ;  /* 0x0000008002037812 */ /* 0x040fe400078efcff */
[----:B------:R-:W-:-:S03]  /*13b80*/  LOP3.LUT R2, R2, 0xc0, RZ, 0xfc, !PT ;  /* 0x000000c002027812 */ /* 0x000fc600078efcff */
[----:B------:R-:W-:-:S04]  /*13b90*/  IMAD.U32 R22, RZ, RZ, UR4 ;  /* 0x00000004ff167e24 */ /* 0x000fc8000f8e00ff */
[----:B------:R-:W-:-:S05]  /*13ba0*/  IMAD R0, R28, 0x2, R22 ;  /* 0x000000021c007824 */ /* 0x000fca00078e0216 */
[----:B------:R2:W-:Y:S02]  /*13bb0*/  STL [R1+0x4], R0 ;  /* 0x0000040001007387 */ /* 0x0005e40000100800 */
.L_x_9938:
[----:B------:R-:W0:Y:S02]  /*13bc0*/  LDC.64 R34, c[0x0][0xc88] ;  /* 0x00032200ff227b82 */ /* 0x000e240000000a00 */
[----:B0-----:R-:W-:-:S06]  /*13bd0*/  IMAD.WIDE R34, R19, 0x4, R34 ;  /* 0x0000000413227825 */ /* 0x001fcc00078e0222 */
        /* <DEDUP_REMOVED lines=26> */
[----:B---3--:R-:W-:-:S03]  /*13d80*/  IADD3 R4, P4, R31, UR6, RZ ;  /* 0x000000061f047c10 */ /* 0x008fc6000ff9e0ff */
        /* <DEDUP_REMOVED lines=20> */
[----:B----4-:R-:W-:Y:S06]  /*13ed0*/  @P1 BRA `(.L_x_9838) ;  /* 0x0000000000141947 */ /* 0x010fec0003800000 */
[----:B------:R-:W-:Y:S05]  /*13ee0*/  @!P0 BRA `(.L_x_9838) ;  /* 0x0000000000108947 */ /* 0x000fea0003800000 */
[----:B------:R-:W2:Y:S04]  /*13ef0*/  LDG.E R7, desc[UR40][R2.64] ;  /* 0x0000002802077981 */ /* 0x000ea8000c1e1900 */
[----:B------:R-:W2:Y:S02]  /*13f00*/  LDG.E R10, desc[UR40][R2.64+0x4] ;  /* 0x00000428020a7981 */ /* 0x000ea4000c1e1900 */
[----:B--2---:R-:W-:-:S05]  /*13f10*/  IMAD.IADD R2, R10, 0x1, -R7 ;  /* 0x000000010a027824 */ /* 0x004fca00078e0a07 */
[----:B------:R0:W-:Y:S02]  /*13f20*/  STL [R1+0x18], R2 ;  /* 0x0000180201007387 */ /* 0x0001e40000100800 */
.L_x_9838:
        /* <DEDUP_REMOVED lines=14> */
.L_x_9839:
        /* <DEDUP_REMOVED lines=9> */
.L_x_9840:
[----:B0-----:R-:W2:Y:S04]  /*140a0*/  @P2 LDG.E R2, desc[UR40][R4.64] ;  /* 0x0000002804022981 */ /* 0x001ea8000c1e1900 */
[----:B------:R0:W2:Y:S01]  /*140b0*/  @P2 LDG.E R4, desc[UR40][R4.64+0x4] ;  /* 0x0000042804042981 */ /* 0x0000a2000c1e1900 */
[----:B-----5:R-:W-:Y:S01]  /*140c0*/  IMAD.IADD R8, R8, 0x1, -R30 ;  /* 0x0000000108087824 */ /* 0x020fe200078e0a1e */
[----:B------:R-:W-:Y:S01]  /*140d0*/  BSSY B0, `(.L_x_9841) ;  /* 0x000002a000007945 */ /* 0x000fe20003800000 */
[----:B------:R-:W-:Y:S02]  /*140e0*/  LOP3.LUT R29, R7, 0xff, RZ, 0xc0, !PT ;  /* 0x000000ff071d7812 */ /* 0x000fe400078ec0ff */
[----:B0-----:R-:W-:Y:S02]  /*140f0*/  SHF.R.U32.HI R5, RZ, 0x10, R7 ;  /* 0x00000010ff057819 */ /* 0x001fe40000011607 */
[----:B--2---:R-:W-:-:S05]  /*14100*/  @P2 IADD3 R6, -R2, R4, RZ ;  /* 0x0000000402062210 */ /* 0x004fca0007ffe1ff */
[----:B------:R-:W-:-:S04]  /*14110*/  IMAD.IADD R3, R8, 0x1, R6 ;  /* 0x0000000108037824 */ /* 0x000fc800078e0206 */
[C---:B------:R-:W-:Y:S01]  /*14120*/  VIADD R4, R3.reuse, 0x5f ;  /* 0x0000005f03047836 */ /* 0x040fe20000000000 */
[----:B------:R-:W-:Y:S01]  /*14130*/  ISETP.GE.AND P1, PT, R3, 0x1, PT ;  /* 0x000000010300780c */ /* 0x000fe20003f26270 */
[----:B------:R0:W-:Y:S02]  /*14140*/  STL [R1+0x8], R3 ;  /* 0x0000080301007387 */ /* 0x0001e40000100800 */
[----:B------:R-:W-:-:S05]  /*14150*/  IMAD.HI R4, R4, 0x2aaaaaab, RZ ;  /* 0x2aaaaaab04047827 */ /* 0x000fca00078e02ff */
[----:B------:R-:W-:Y:S01]  /*14160*/  SHF.R.U32.HI R2, RZ, 0x1f, R4 ;  /* 0x0000001fff027819 */ /* 0x000fe20000011604 */
[----:B0-----:R-:W-:-:S03]  /*14170*/  IMAD.MOV.U32 R3, RZ, RZ, RZ ;  /* 0x000000ffff037224 */ /* 0x001fc600078e00ff */
[----:B------:R-:W-:Y:S01]  /*14180*/  LEA.HI.SX32 R4, R4, R2, 0x1c ;  /* 0x0000000204047211 */ /* 0x000fe200078fe2ff */
        /* <DEDUP_REMOVED lines=30> */
.L_x_9842:
[----:B------:R-:W-:Y:S05]  /*14370*/  BSYNC B0 ;  /* 0x0000000000007941 */ /* 0x000fea0003800000 */
.L_x_9841:
        /* <DEDUP_REMOVED lines=25> */
.L_x_10034:
[----:B-1----:R-:W-:Y:S02]  /*14510*/  ISETP.NE.AND P0, PT, R14, RZ, PT ;  /* 0x000000ff0e00720c */ /* 0x002fe40003f05270 */
[----:B------:R-:W-:-:S11]  /*14520*/  PLOP3.LUT P6, PT, PT, PT, PT, 0x8, 0x0 ;  /* 0x000000000000781c */ /* 0x000fd60003fce170 */
[----:B------:R-:W-:Y:S05]  /*14530*/  @P0 BRA `(.L_x_9846) ;  /* 0x00000000000c0947 */ /* 0x000fea0003800000 */
[----:B------:R-:W-:-:S03]  /*14540*/  UMOV UR4, 0xffffffff ;  /* 0xffffffff00047882 */ /* 0x000fc60000000000 */
[----:B------:R-:W-:Y:S05]  /*14550*/  BRA.DIV UR4, `(.L_x_9847) ;  /* 0x0000007204a47947 */ /* 0x000fea000b800000 */
[----:B------:R-:W-:-:S13]  /*14560*/  ELECT P6, URZ, PT ;  /* 0x00000000003f782f */ /* 0x000fda00038c0000 */
.L_x_9846:
        /* <DEDUP_REMOVED lines=9> */
.L_x_10037:
[----:B------:R-:W-:Y:S05]  /*14600*/  BSYNC B1 ;  /* 0x0000000000017941 */ /* 0x000fea0003800000 */
.L_x_9848:
        /* <DEDUP_REMOVED lines=10> */
.L_x_10038:
[----:B------:R-:W-:Y:S05]  /*146b0*/  BSYNC B2 ;  /* 0x0000000000027941 */ /* 0x000fea0003800000 */
.L_x_9852:
        /* <DEDUP_REMOVED lines=9> */
.L_x_9855:
[----:B------:R-:W-:Y:S05]  /*14750*/  BSYNC B2 ;  /* 0x0000000000027941 */ /* 0x000fea0003800000 */
.L_x_9854:
        /* <DEDUP_REMOVED lines=12> */
.L_x_9856:
        /* <DEDUP_REMOVED lines=13> */
.L_x_10039:
[----:B------:R-:W-:Y:S05]  /*148f0*/  BSYNC B2 ;  /* 0x0000000000027941 */ /* 0x000fea0003800000 */
.L_x_9857:
[----:B------:R-:W-:Y:S01]  /*14900*/  BSSY B2, `(.L_x_9859) ;  /* 0x000000b000027945 */ /* 0x000fe20003800000 */
[----:B------:R-:W-:Y:S02]  /*14910*/  IMAD.MOV.U32 R12, RZ, RZ, 0x0 ;  /* 0x00000000ff0c7424 */ /* 0x000fe400078e00ff */
[----:B------:R-:W-:Y:S01]  /*14920*/  IMAD.MOV.U32 R13, RZ, RZ, 0x12f00000 ;  /* 0x12f00000ff0d7424 */ /* 0x000fe200078e00ff */
[----:B------:R-:W-:Y:S06]  /*14930*/  @P2 BRA `(.L_x_9860) ;  /* 0x00000000001c2947 */ /* 0x000fec0003800000 */
[----:B------:R-:W2:Y:S01]  /*14940*/  S2R R10, SR_TID.X ;  /* 0x00000000000a7919 */ /* 0x000ea20000002100 */
[----:B01----:R-:W-:-:S04]  /*14950*/  MOV R8, 0xc000 ;  /* 0x0000c00000087802 */ /* 0x003fc80000000f00 */
[----:B------:R3:W-:Y:S01]  /*14960*/  SYNCS.ARRIVE.TRANS64 RZ, [R3+URZ+0x228b0], R8 ;  /* 0x0228b00803ff79a7 */ /* 0x0007e2000800003f */
[----:B--2---:R-:W-:-:S04]  /*14970*/  LOP3.LUT R10, R10, 0x1f, RZ, 0xc0, !PT ;  /* 0x0000001f0a0a7812 */ /* 0x004fc800078ec0ff */
[----:B------:R-:W-:-:S13]  /*14980*/  ISETP.NE.AND P0, PT, R10, RZ, PT ;  /* 0x000000ff0a00720c */ /* 0x000fda0003f05270 */
[----:B---3--:R-:W-:Y:S05]  /*14990*/  @!P0 BRA `(.L_x_9860) ;  /* 0x0000000000048947 */ /* 0x008fea0003800000 */
[----:B------:R-:W-:Y:S01]  /*149a0*/  BPT.TRAP 0x1 ;  /* 0x000000040000795c */ /* 0x000fe20000300000 */
.L_x_9860:
[----:B------:R-:W-:Y:S05]  /*149b0*/  BSYNC B2 ;  /* 0x0000000000027941 */ /* 0x000fea0003800000 */
.L_x_9859:
        /* <DEDUP_REMOVED lines=9> */
.L_x_9861:
        /* <DEDUP_REMOVED lines=15> */
.L_x_9862:
        /* <DEDUP_REMOVED lines=15> */
.L_x_9863:
        /* <DEDUP_REMOVED lines=15> */
.L_x_9864:
        /* <DEDUP_REMOVED lines=10> */
.L_x_9851:
[----:B------:R-:W-:Y:S05]  /*14dc0*/  BSYNC B1 ;  /* 0x0000000000017941 */ /* 0x000fea0003800000 */
.L_x_9850:
        /* <DEDUP_REMOVED lines=9> */
.L_x_9880:
        /* <DEDUP_REMOVED lines=11> */
.L_x_10040:
[----:B------:R-:W-:Y:S05]  /*14f10*/  BSYNC B2 ;  /* 0x0000000000027941 */ /* 0x000fea0003800000 */
.L_x_9867:
        /* <DEDUP_REMOVED lines=9> */
.L_x_9870:
[----:B------:R-:W-:Y:S05]  /*14fb0*/  BSYNC B2 ;  /* 0x0000000000027941 */ /* 0x000fea0003800000 */
.L_x_9869:
        /* <DEDUP_REMOVED lines=11> */
.L_x_9871:
        /* <DEDUP_REMOVED lines=13> */
.L_x_10041:
[----:B------:R-:W-:Y:S05]  /*15140*/  BSYNC B2 ;  /* 0x0000000000027941 */ /* 0x000fea0003800000 */
.L_x_9872:
[----:B------:R-:W-:Y:S01]  /*15150*/  BSSY B2, `(.L_x_9874) ;  /* 0x000000b000027945 */ /* 0x000fe20003800000 */
[----:B01----:R-:W-:Y:S01]  /*15160*/  MOV R2, 0x0 ;  /* 0x0000000000027802 */ /* 0x003fe20000000f00 */
[----:B------:R-:W-:Y:S02]  /*15170*/  IMAD.MOV.U32 R3, RZ, RZ, 0x12f00000 ;  /* 0x12f00000ff037424 */ /* 0x000fe400078e00ff */
        /* <DEDUP_REMOVED lines=8> */
.L_x_9875:
[----:B------:R-:W-:Y:S05]  /*15200*/  BSYNC B2 ;  /* 0x0000000000027941 */ /* 0x000fea0003800000 */
.L_x_9874:
        /* <DEDUP_REMOVED lines=9> */
.L_x_9876:
        /* <DEDUP_REMOVED lines=15> */
.L_x_9877:
        /* <DEDUP_REMOVED lines=15> */
.L_x_9878:
        /* <DEDUP_REMOVED lines=15> */
.L_x_9879:
        /* <DEDUP_REMOVED lines=10> */
.L_x_9866:
[----:B------:R-:W-:Y:S05]  /*15610*/  BSYNC B1 ;  /* 0x0000000000017941 */ /* 0x000fea0003800000 */
.L_x_9865:
        /* <DEDUP_REMOVED lines=8> */
.L_x_9844:
[----:B------:R-:W-:Y:S05]  /*156a0*/  BSYNC B0 ;  /* 0x0000000000007941 */ /* 0x000fea0003800000 */
.L_x_9843:
        /* <DEDUP_REMOVED lines=15> */
[----:B------:R-:W-:Y:S01]  /*157a0*/  IMAD R6, R2, R0, RZ ;  /* 0x0000000002067224 */ /* 0x000fe200078e02ff */
[----:B------:R-:W-:-:S05]  /*157b0*/  MOV R2, RZ ;  /* 0x000000ff00027202 */ /* 0x000fca0000000f00 */
        /* <DEDUP_REMOVED lines=16> */
.L_x_9882:
[----:B------:R-:W-:Y:S05]  /*158c0*/  BSYNC B0 ;  /* 0x0000000000007941 */ /* 0x000fea0003800000 */
.L_x_9881:
        /* <DEDUP_REMOVED lines=23> */
.L_x_9884:
        /* <DEDUP_REMOVED lines=10> */
[----:B0-----:R-:W0:Y:S01]  /*15ae0*/  LDC.64 R2, c[0x4][R2] ;  /* 0x0100000002027b82 */ /* 0x001e220000000a00 */
        /* <DEDUP_REMOVED lines=9> */
.L_x_9887:
[----:B------:R-:W-:Y:S05]  /*15b80*/  BSYNC B6 ;  /* 0x0000000000067941 */ /* 0x000fea0003800000 */
.L_x_9886:
        /* <DEDUP_REMOVED lines=20> */
.L_x_9890:
        /* <DEDUP_REMOVED lines=15> */
.L_x_9889:
[----:B------:R-:W-:Y:S05]  /*15dc0*/  BSYNC B6 ;  /* 0x0000000000067941 */ /* 0x000fea0003800000 */
.L_x_9888:
[----:B------:R-:W2:Y:S01]  /*15dd0*/  LDL R20, [R1+0x8] ;  /* 0x0000080001147983 */ /* 0x000ea20000100800 */
[----:B------:R-:W-:Y:S01]  /*15de0*/  ULDC.64 UR4, c[0x0][0x9f8] ;  /* 0x00027e0000047ab9 */ /* 0x000fe20000000a00 */
[----:B------:R-:W1:Y:S01]  /*15df0*/  LDC R8, c[0x0][0x430] ;  /* 0x00010c00ff087b82 */ /* 0x000e620000000800 */
[----:B------:R-:W-:Y:S01]  /*15e00*/  ISETP.NE.U32.AND P0, PT, RZ, UR4, PT ;  /* 0x00000004ff007c0c */ /* 0x000fe2000bf05070 */
[----:B------:R-:W3:Y:S03]  /*15e10*/  LDL.LU R9, [R1] ;  /* 0x0000000001097983 */ /* 0x000ee60000300800 */
[----:B------:R-:W-:Y:S01]  /*15e20*/  ISETP.NE.AND.EX P0, PT, RZ, UR5, PT, P0 ;  /* 0x00000005ff007c0c */ /* 0x000fe2000bf05300 */
[----:B------:R-:W4:-:S12]  /*15e30*/  S2R R21, SR_TID.X ;  /* 0x0000000000157919 */ /* 0x000f180000002100 */
[----:B------:R-:W-:Y:S01]  /*15e40*/  @P0 IADD3 R2, P1, R31, UR4, RZ ;  /* 0x000000041f020c10 */ /* 0x000fe2000ff3e0ff */
[----:B------:R-:W-:Y:S01]  /*15e50*/  VIADD R0, R35, 0xffffffff ;  /* 0xffffffff23007836 */ /* 0x000fe20000000000 */
[----:B------:R-:W1:Y:S01]  /*15e60*/  S2R R10, SR_TID.X ;  /* 0x00000000000a7919 */ /* 0x000e620000002100 */
[----:B------:R-:W-:Y:S01]  /*15e70*/  ULDC UR4, c[0x0][0x2f4] ;  /* 0x0000bd0000047ab9 */ /* 0x000fe20000000800 */
[----:B0-----:R-:W-:Y:S02]  /*15e80*/  @P0 IADD3.X R3, R32, UR5, RZ, P1, !PT ;  /* 0x0000000520030c10 */ /* 0x001fe40008ffe4ff */
[----:B----4-:R-:W-:-:S03]  /*15e90*/  LOP3.LUT R21, R21, 0x7f, RZ, 0xc0, !PT ;  /* 0x0000007f15157812 */ /* 0x010fc600078ec0ff */
[----:B------:R0:W4:Y:S01]  /*15ea0*/  @P0 LDG.E R27, desc[UR40][R2.64] ;  /* 0x00000028021b0981 */ /* 0x000122000c1e1900 */
[----:B------:R-:W-:Y:S01]  /*15eb0*/  IMAD.MOV.U32 R35, RZ, RZ, RZ ;  /* 0x000000ffff237224 */ /* 0x000fe200078e00ff */
[----:B------:R-:W-:Y:S01]  /*15ec0*/  ULDC UR5, c[0x0][0x320] ;  /* 0x0000c80000057ab9 */ /* 0x000fe20000000800 */
[----:B------:R-:W-:Y:S02]  /*15ed0*/  SHF.R.U32.HI R33, RZ, 0x3, R21 ;  /* 0x00000003ff217819 */ /* 0x000fe40000011615 */
[----:B------:R-:W0:Y:S01]  /*15ee0*/  S2R R21, SR_TID.X ;  /* 0x0000000000157919 */ /* 0x000e220000002100 */
[----:B-1----:R-:W-:-:S13]  /*15ef0*/  ISETP.NE.AND P1, PT, R8, 0x1, PT ;  /* 0x000000010800780c */ /* 0x002fda0003f25270 */
[----:B------:R-:W1:Y:S08]  /*15f00*/  @P1 LDC R5, c[0x0][0x434] ;  /* 0x00010d00ff051b82 */ /* 0x000e700000000800 */
[----:B------:R-:W1:Y:S01]  /*15f10*/  @P1 LDC R4, c[0x0][0x438] ;  /* 0x00010e00ff041b82 */ /* 0x000e620000000800 */
[----:B0-----:R-:W-:-:S05]  /*15f20*/  IMAD.SHL.U32 R21, R21, 0x10, RZ ;  /* 0x0000001015157824 */ /* 0x001fca00078e00ff */
[----:B------:R-:W-:-:S05]  /*15f30*/  LOP3.LUT R21, R33, 0x70, R21, 0xf8, !PT ;  /* 0x0000007021157812 */ /* 0x000fca00078ef815 */
[----:B------:R-:W-:Y:S02]  /*15f40*/  IMAD R36, R0, 0x60, R21 ;  /* 0x0000006000247824 */ /* 0x000fe400078e0215 */
[----:B------:R-:W-:-:S05]  /*15f50*/  IMAD.SHL.U32 R10, R10, 0x8, RZ ;  /* 0x000000080a0a7824 */ /* 0x000fca00078e00ff */
[----:B------:R-:W-:Y:S01]  /*15f60*/  LOP3.LUT R10, R10, 0x38, RZ, 0xc0, !PT ;  /* 0x000000380a0a7812 */ /* 0x000fe200078ec0ff */
[----:B------:R-:W-:Y:S01]  /*15f70*/  UMOV UR6, 0xffffffff ;  /* 0xffffffff00067882 */ /* 0x000fe20000000000 */
[----:B--2---:R-:W-:-:S04]  /*15f80*/  ISETP.GE.AND P0, PT, R36, R20, PT ;  /* 0x000000142400720c */ /* 0x004fc80003f06270 */
[----:B------:R-:W-:Y:S01]  /*15f90*/  ISETP.GT.U32.OR P0, PT, R21, 0x5f, P0 ;  /* 0x0000005f1500780c */ /* 0x000fe20000704470 */
[----:B------:R-:W-:-:S12]  /*15fa0*/  IMAD.IADD R36, R36, 0x1, R30 ;  /* 0x0000000124247824 */ /* 0x000fd800078e021e */
[----:B------:R-:W0:Y:S01]  /*15fb0*/  @!P0 LDC.64 R2, c[0x0][0x428] ;  /* 0x00010a00ff028b82 */ /* 0x000e220000000a00 */
[----:B-1----:R-:W-:Y:S01]  /*15fc0*/  @P1 IMAD.HI.U32 R5, R36, R5, RZ ;  /* 0x0000000524051227 */ /* 0x002fe200078e00ff */
[----:B------:R-:W-:-:S04]  /*15fd0*/  MOV R6, R36 ;  /* 0x0000002400067202 */ /* 0x000fc80000000f00 */
[----:B------:R-:W-:-:S04]  /*15fe0*/  @P1 SHF.R.U32.HI R6, RZ, R4, R5 ;  /* 0x00000004ff061219 */ /* 0x000fc80000011605 */
[--C-:B------:R-:W-:Y:S01]  /*15ff0*/  @!P0 SHF.R.S32.HI R5, RZ, 0x1f, R6.reuse ;  /* 0x0000001fff058819 */ /* 0x100fe20000011406 */
[----:B------:R-:W-:Y:S01]  /*16000*/  @!P0 IMAD.MOV.U32 R4, RZ, RZ, R6 ;  /* 0x000000ffff048224 */ /* 0x000fe200078e0006 */
[----:B----4-:R-:W-:-:S03]  /*16010*/  SHF.R.S32.HI R33, RZ, 0x1f, R27 ;  /* 0x0000001fff217819 */ /* 0x010fc6000001141b */
[----:B0-----:R-:W-:-:S04]  /*16020*/  @!P0 IMAD.WIDE.U32 R4, R27, R2, R4 ;  /* 0x000000021b048225 */ /* 0x001fc800078e0004 */
[----:B------:R-:W-:-:S04]  /*16030*/  @!P0 IMAD R7, R33, R2, RZ ;  /* 0x0000000221078224 */ /* 0x000fc800078e02ff */
[----:B------:R-:W-:Y:S02]  /*16040*/  @!P0 IMAD R7, R27, R3, R7 ;  /* 0x000000031b078224 */ /* 0x000fe400078e0207 */
[----:B------:R-:W0:Y:S02]  /*16050*/  @!P0 LDC.64 R2, c[0x0][0x418] ;  /* 0x00010600ff028b82 */ /* 0x000e240000000a00 */
[----:B------:R-:W-:Y:S01]  /*16060*/  @!P0 IMAD.IADD R7, R5, 0x1, R7 ;  /* 0x0000000105078824 */ /* 0x000fe200078e0207 */
[----:B0-----:R-:W-:-:S04]  /*16070*/  @!P0 LEA R2, P1, R4, R2, 0x2 ;  /* 0x0000000204028211 */ /* 0x001fc800078210ff */
[----:B------:R-:W-:-:S05]  /*16080*/  @!P0 LEA.HI.X R3, R4, R3, R7, 0x2, P1 ;  /* 0x0000000304038211 */ /* 0x000fca00008f1407 */
[----:B------:R0:W5:Y:S01]  /*16090*/  @!P0 LDG.E R35, desc[UR40][R2.64] ;  /* 0x0000002802238981 */ /* 0x000162000c1e1900 */
[----:B------:R-:W-:Y:S02]  /*160a0*/  ISETP.GT.U32.AND P0, PT, R21, 0x5f, PT ;  /* 0x0000005f1500780c */ /* 0x000fe40003f04070 */
[----:B------:R-:W1:Y:S01]  /*160b0*/  S2R R21, SR_TID.X ;  /* 0x0000000000157919 */ /* 0x000e620000002100 */
[----:B------:R-:W-:Y:S02]  /*160c0*/  ISETP.GE.AND P1, PT, R10, UR4, PT ;  /* 0x000000040a007c0c */ /* 0x000fe4000bf26270 */
[----:B---3--:R-:W-:-:S08]  /*160d0*/  LOP3.LUT R9, R9, 0xffffffdf, RZ, 0xc0, !PT ;  /* 0xffffffdf09097812 */ /* 0x008fd000078ec0ff */
[----:B------:R-:W-:-:S04]  /*160e0*/  @P0 LOP3.LUT R9, R9, 0x20, RZ, 0xfc, !PT ;  /* 0x0000002009090812 */ /* 0x000fc800078efcff */
[----:B------:R-:W-:Y:S01]  /*160f0*/  LOP3.LUT R9, R9, 0xfffffffe, RZ, 0xc0, !PT ;  /* 0xfffffffe09097812 */ /* 0x000fe200078ec0ff */
[----:B-1----:R-:W-:-:S05]  /*16100*/  IMAD.SHL.U32 R21, R21, 0x8, RZ ;  /* 0x0000000815157824 */ /* 0x002fca00078e00ff */
[----:B------:R-:W-:-:S04]  /*16110*/  LOP3.LUT R21, R21, 0x38, RZ, 0xc0, !PT ;  /* 0x0000003815157812 */ /* 0x000fc800078ec0ff */
[----:B------:R-:W-:-:S04]  /*16120*/  LOP3.LUT R11, R21, 0x40, RZ, 0xfc, !PT ;  /* 0x00000040150b7812 */ /* 0x000fc800078efcff */
[----:B------:R-:W-:Y:S02]  /*16130*/  ISETP.GE.AND P3, PT, R11, UR5, PT ;  /* 0x000000050b007c0c */ /* 0x000fe4000bf66270 */
[----:B------:R-:W-:Y:S02]  /*16140*/  @P1 LOP3.LUT R9, R9, 0x1, RZ, 0xfc, !PT ;  /* 0x0000000109091812 */ /* 0x000fe400078efcff */
[C---:B------:R-:W-:Y:S02]  /*16150*/  LOP3.LUT R11, R10.reuse, 0x80, RZ, 0xfc, !PT ;  /* 0x000000800a0b7812 */ /* 0x040fe400078efcff */
[----:B------:R-:W-:Y:S02]  /*16160*/  LOP3.LUT R9, R9, 0xfffffff7, RZ, 0xc0, !PT ;  /* 0xfffffff709097812 */ /* 0x000fe400078ec0ff */
[----:B------:R-:W-:Y:S02]  /*16170*/  ISETP.GE.AND P2, PT, R11, UR5, PT ;  /* 0x000000050b007c0c */ /* 0x000fe4000bf46270 */
[----:B------:R-:W-:-:S03]  /*16180*/  ISETP.GE.AND P0, PT, R10, UR5, PT ;  /* 0x000000050a007c0c */ /* 0x000fc6000bf06270 */
[----:B------:R-:W-:-:S04]  /*16190*/  @P3 LOP3.LUT R9, R9, 0x8, RZ, 0xfc, !PT ;  /* 0x0000000809093812 */ /* 0x000fc800078efcff */
[----:B------:R-:W-:Y:S02]  /*161a0*/  LOP3.LUT R9, R9, 0xffffffef, RZ, 0xc0, !PT ;  /* 0xffffffef09097812 */ /* 0x000fe400078ec0ff */
[----:B------:R-:W-:Y:S02]  /*161b0*/  LOP3.LUT R10, R10, 0xc0, RZ, 0xfc, !PT ;  /* 0x000000c00a0a7812 */ /* 0x000fe400078efcff */
[----:B------:R-:W-:Y:S02]  /*161c0*/  LOP3.LUT R9, R9, 0xfffffffb, RZ, 0xc0, !PT ;  /* 0xfffffffb09097812 */ /* 0x000fe400078ec0ff */
[----:B------:R-:W-:Y:S02]  /*161d0*/  ISETP.GE.AND P1, PT, R10, UR5, PT ;  /* 0x000000050a007c0c */ /* 0x000fe4000bf26270 */
[----:B------:R-:W-:-:S04]  /*161e0*/  @P2 LOP3.LUT R9, R9, 0x4, RZ, 0xfc, !PT ;  /* 0x0000000409092812 */ /* 0x000fc800078efcff */
[----:B------:R-:W-:-:S04]  /*161f0*/  @P0 LOP3.LUT R9, R9, 0x10, RZ, 0xfc, !PT ;  /* 0x0000001009090812 */ /* 0x000fc800078efcff */
[----:B------:R-:W-:-:S04]  /*16200*/  LOP3.LUT R9, R9, 0xfffffffd, RZ, 0xc0, !PT ;  /* 0xfffffffd09097812 */ /* 0x000fc800078ec0ff */
[----:B------:R-:W-:-:S05]  /*16210*/  @P1 LOP3.LUT R9, R9, 0x2, RZ, 0xfc, !PT ;  /* 0x0000000209091812 */ /* 0x000fca00078efcff */
[----:B------:R1:W-:Y:S01]  /*16220*/  STL [R1], R9 ;  /* 0x0000000901007387 */ /* 0x0003e20000100800 */
[----:B0-----:R-:W-:-:S04]  /*16230*/  IMAD.MOV R2, RZ, RZ, -R6 ;  /* 0x000000ffff027224 */ /* 0x001fc800078e0a06 */
[----:B------:R-:W-:Y:S01]  /*16240*/  IMAD R36, R8, R2, R36 ;  /* 0x0000000208247224 */ /* 0x000fe200078e0224 */
[----:B------:R-:W-:Y:S06]  /*16250*/  BRA.DIV UR6, `(.L_x_9891) ;  /* 0x0000005606e87947 */ /* 0x000fec000b800000 */
.L_x_10044:
[----:B------:R-:W-:Y:S01]  /*16260*/  LOP3.LUT R3, R37, 0x2, RZ, 0xfc, !PT ;  /* 0x0000000225037812 */ /* 0x000fe200078efcff */
[----:B------:R-:W-:Y:S01]  /*16270*/  IMAD.MOV.U32 R2, RZ, RZ, R9 ;  /* 0x000000ffff027224 */ /* 0x000fe200078e0009 */
[----:B------:R-:W-:Y:S02]  /*16280*/  SEL R7, RZ, 0x1, P0 ;  /* 0x00000001ff077807 */ /* 0x000fe40000000000 */
[----:B------:R-:W-:Y:S02]  /*16290*/  ISETP.NE.AND P0, PT, R3, 0x3, PT ;  /* 0x000000030300780c */ /* 0x000fe40003f05270 */
[----:B------:R-:W-:-:S11]  /*162a0*/  LOP3.LUT R2, R2, 0xffffffbf, RZ, 0xc0, !PT ;  /* 0xffffffbf02027812 */ /* 0x000fd600078ec0ff */
[----:B------:R-:W-:-:S05]  /*162b0*/  @P0 LOP3.LUT R2, R2, 0x40, RZ, 0xfc, !PT ;  /* 0x0000004002020812 */ /* 0x000fca00078efcff */
[----:B------:R0:W-:Y:S01]  /*162c0*/  STL [R1], R2 ;  /* 0x0000000201007387 */ /* 0x0001e20000100800 */
[----:B------:R-:W-:Y:S05]  /*162d0*/  @!P0 BRA `(.L_x_9892) ;  /* 0x0000000000048947 */ /* 0x000fea0003800000 */
[----:B------:R-:W-:Y:S01]  /*162e0*/  BPT.TRAP 0x1 ;  /* 0x000000040000795c */ /* 0x000fe20000300000 */
.L_x_9892:
[----:B------:R-:W-:Y:S01]  /*162f0*/  IMAD R32, R0, -0x60, R20 ;  /* 0xffffffa000207824 */ /* 0x000fe200078e0214 */
[----:B------:R-:W-:Y:S01]  /*16300*/  SHF.L.U32 R0, R25, 0x1f, RZ ;  /* 0x0000001f19007819 */ /* 0x000fe200000006ff */
[----:B------:R-:W-:Y:S01]  /*16310*/  IMAD R31, R24, 0x8, R22 ;  /* 0x00000008181f7824 */ /* 0x000fe200078e0216 */
[----:B------:R-:W-:Y:S03]  /*16320*/  BSSY B0, `(.L_x_9893) ;  /* 0x0000003000007945 */ /* 0x000fe60003800000 */
[----:B------:R-:W2:Y:S02]  /*16330*/  SYNCS.PHASECHK.TRANS64.TRYWAIT P0, [R31+URZ+0x22840], R0 ;  /* 0x022840001f0075a7 */ /* 0x000ea4000800017f */
[----:B--2---:R-:W-:Y:S05]  /*16340*/  @!P0 BRA `(.L_x_9894) ;  /* 0x0000005400e08947 */ /* 0x004fea0003800000 */
.L_x_10045:
[----:B------:R-:W-:Y:S05]  /*16350*/  BSYNC B0 ;  /* 0x0000000000007941 */ /* 0x000fea0003800000 */
.L_x_9893:
[----:B0-----:R-:W3:Y:S01]  /*16360*/  LDL R2, [R1] ;  /* 0x0000000001027983 */ /* 0x001ee20000100800 */
[----:B--2---:R-:W-:Y:S01]  /*16370*/  SHF.R.S32.HI R0, RZ, 0x1f, R36 ;  /* 0x0000001fff007819 */ /* 0x004fe20000011424 */
[----:B------:R-:W-:Y:S01]  /*16380*/  ULDC.64 UR4, c[0x0][0x300] ;  /* 0x0000c00000047ab9 */ /* 0x000fe20000000a00 */
[----:B-----5:R-:W-:Y:S01]  /*16390*/  SHF.R.S32.HI R4, RZ, 0x1f, R35 ;  /* 0x0000001fff047819 */ /* 0x020fe20000011423 */
[----:B------:R-:W0:Y:S01]  /*163a0*/  S2R R8, SR_TID.X ;  /* 0x0000000000087919 */ /* 0x000e220000002100 */
[----:B------:R-:W-:Y:S01]  /*163b0*/  ULDC.64 UR6, c[0x0][0x2e8] ;  /* 0x0000ba0000067ab9 */ /* 0x000fe20000000a00 */
[----:B------:R2:W-:Y:S04]  /*163c0*/  STL [R1+0x28], R0 ;  /* 0x0000280001007387 */ /* 0x0005e80000100800 */
[----:B------:R4:W-:Y:S01]  /*163d0*/  STL [R1+0x2c], R4 ;  /* 0x00002c0401007387 */ /* 0x0009e20000100800 */
[----:B--2---:R-:W-:-:S04]  /*163e0*/  IMAD R0, R0, UR4, RZ ;  /* 0x0000000400007c24 */ /* 0x004fc8000f8e02ff */
[----:B------:R-:W-:Y:S02]  /*163f0*/  IMAD R0, R36, UR5, R0 ;  /* 0x0000000524007c24 */ /* 0x000fe4000f8e0200 */
[----:B0-----:R-:W-:-:S05]  /*16400*/  IMAD.SHL.U32 R8, R8, 0x8, RZ ;  /* 0x0000000808087824 */ /* 0x001fca00078e00ff */
[----:B------:R-:W-:Y:S02]  /*16410*/  LOP3.LUT R8, R8, 0x38, RZ, 0xc0, !PT ;  /* 0x0000003808087812 */ /* 0x000fe400078ec0ff */
[----:B---3--:R-:W-:Y:S01]  /*16420*/  LOP3.LUT P2, RZ, R2, 0x1, RZ, 0xc0, !PT ;  /* 0x0000000102ff7812 */ /* 0x008fe2000784c0ff */
[----:B------:R-:W-:Y:S01]  /*16430*/  IMAD.WIDE.U32 R2, R36, UR4, RZ ;  /* 0x0000000424027c25 */ /* 0x000fe2000f8e00ff */
[----:B------:R-:W-:-:S03]  /*16440*/  ULDC.64 UR4, c[0x0][0x310] ;  /* 0x0000c40000047ab9 */ /* 0x000fc60000000a00 */
[----:B------:R-:W-:Y:S02]  /*16450*/  IMAD.IADD R3, R3, 0x1, R0 ;  /* 0x0000000103037824 */ /* 0x000fe400078e0200 */
[----:B------:R-:W-:Y:S02]  /*16460*/  IMAD R0, R4, UR4, RZ ;  /* 0x0000000404007c24 */ /* 0x000fe4000f8e02ff */
[----:B----4-:R-:W0:Y:S01]  /*16470*/  S2R R4, SR_TID.X ;  /* 0x0000000000047919 */ /* 0x010e220000002100 */
[----:B------:R-:W-:-:S04]  /*16480*/  IMAD.WIDE.U32 R2, R35, UR4, R2 ;  /* 0x0000000423027c25 */ /* 0x000fc8000f8e0002 */
[----:B------:R-:W-:Y:S01]  /*16490*/  IMAD R0, R35, UR5, R0 ;  /* 0x0000000523007c24 */ /* 0x000fe2000f8e0200 */
[----:B------:R-:W-:-:S03]  /*164a0*/  ULDC.64 UR4, c[0x0][0x308] ;  /* 0x0000c20000047ab9 */ /* 0x000fc60000000a00 */
[----:B------:R-:W-:Y:S02]  /*164b0*/  IMAD.IADD R3, R3, 0x1, R0 ;  /* 0x0000000103037824 */ /* 0x000fe400078e0200 */
[----:B------:R-:W-:Y:S01]  /*164c0*/  IMAD.WIDE.U32 R2, R18, UR4, R2 ;  /* 0x0000000412027c25 */ /* 0x000fe2000f8e0002 */
[----:B------:R-:W-:Y:S02]  /*164d0*/  UMOV UR4, 0xffffffff ;  /* 0xffffffff00047882 */ /* 0x000fe40000000000 */
[----:B------:R-:W-:Y:S02]  /*164e0*/  LEA R0, P0, R2, UR6, 0x1 ;  /* 0x0000000602007c11 */ /* 0x000fe4000f8008ff */
[----:B0-----:R-:W-:-:S04]  /*164f0*/  LOP3.LUT R4, R4, 0x7f, RZ, 0xc0, !PT ;  /* 0x0000007f04047812 */ /* 0x001fc800078ec0ff */
[----:B------:R-:W-:Y:S01]  /*16500*/  SHF.R.U32.HI R5, RZ, 0x3, R4 ;  /* 0x00000003ff057819 */ /* 0x000fe20000011604 */
[----:B------:R-:W-:-:S04]  /*16510*/  IMAD R4, R18, UR5, R3 ;  /* 0x0000000512047c24 */ /* 0x000fc8000f8e0203 */
[----:B------:R-:W-:Y:S01]  /*16520*/  IMAD.IADD R32, R32, 0x1, -R5 ;  /* 0x0000000120207824 */ /* 0x000fe200078e0a05 */
[----:B------:R-:W-:Y:S01]  /*16530*/  LEA.HI.X R4, R2, UR7, R4, 0x1, P0 ;  /* 0x0000000702047c11 */ /* 0x000fe200080f0c04 */
[----:B------:R-:W-:-:S03]  /*16540*/  IMAD R5, R24, 0x1800, R28 ;  /* 0x0000180018057824 */ /* 0x000fc600078e021c */
[----:B------:R-:W-:Y:S01]  /*16550*/  ISETP.GE.AND P0, PT, R32, 0x1, PT ;  /* 0x000000012000780c */ /* 0x000fe20003f06270 */
[----:B------:R-:W-:-:S12]  /*16560*/  BRA.DIV UR4, `(.L_x_9895) ;  /* 0x00000056046c7947 */ /* 0x000fd8000b800000 */
[----:B------:R-:W0:Y:S01]  /*16570*/  SHFL.IDX PT, R3, R0, RZ, 0x181f ;  /* 0x00181fff00037589 */ /* 0x000e2200000e0000 */
[----:B------:R-:W-:-:S03]  /*16580*/  @P0 IMAD R6, R5, 0x2, R22 ;  /* 0x0000000205060824 */ /* 0x000fc600078e0216 */
[----:B------:R-:W2:Y:S01]  /*16590*/  SHFL.IDX PT, R2, R4, RZ, 0x181f ;  /* 0x00181fff04027589 */ /* 0x000ea200000e0000 */
[----:B0-----:R-:W-:-:S04]  /*165a0*/  @P0 LEA R3, P1, R8, R3, 0x1 ;  /* 0x0000000308030211 */ /* 0x001fc800078208ff */
[----:B--2---:R-:W-:-:S04]  /*165b0*/  @P0 IADD3.X R2, RZ, R2, RZ, P1, !PT ;  /* 0x00000002ff020210 */ /* 0x004fc80000ffe4ff */
        /* <DEDUP_REMOVED lines=8> */
[----:B------:R-:W2:Y:S01]  /*16640*/  SHFL.IDX PT, R2, R4, 0x1, 0x181f ;  /* 0x00381f0004027f89 */ /* 0x000ea200000e0000 */
[----:B0-----:R-:W-:-:S05]  /*16650*/  @P0 LEA R3, P1, R8, R3, 0x1 ;  /* 0x0000000308030211 */ /* 0x001fca00078208ff */
[----:B--2---:R-:W-:-:S05]  /*16660*/  @P0 IMAD.X R2, RZ, RZ, R2, P1 ;  /* 0x000000ffff020224 */ /* 0x004fca00008e0602 */
[----:B------:R-:W-:-:S04]  /*16670*/  @P0 LOP3.LUT R3, R3, R2, RZ, 0x3c, !PT ;  /* 0x0000000203030212 */ /* 0x000fc800078e3cff */
[----:B------:R-:W-:-:S04]  /*16680*/  @P0 LOP3.LUT R2, R3, R2, RZ, 0x3c, !PT ;  /* 0x0000000203020212 */ /* 0x000fc800078e3cff */
[----:B------:R-:W-:-:S05]  /*16690*/  @P0 LOP3.LUT R3, R3, R2, RZ, 0x3c, !PT ;  /* 0x0000000203030212 */ /* 0x000fca00078e3cff */
        /* <DEDUP_REMOVED lines=24> */
[----:B------:R-:W2:Y:S04]  /*16820*/  SHFL.IDX PT, R2, R4, 0x4, 0x181f ;  /* 0x00981f0004027f89 */ /* 0x000ea800000e0000 */
[----:B------:R-:W3:Y:S04]  /*16830*/  SHFL.IDX PT, R4, R4, 0x5, 0x181f ;  /* 0x00b81f0004047f89 */ /* 0x000ee800000e0000 */
[----:B------:R-:W4:Y:S01]  /*16840*/  SHFL.IDX PT, R0, R0, 0x5, 0x181f ;  /* 0x00b81f0000007f89 */ /* 0x000f2200000e0000 */
[----:B0-----:R-:W-:-:S05]  /*16850*/  @P0 LEA R3, P1, R8, R3, 0x1 ;  /* 0x0000000308030211 */ /* 0x001fca00078208ff */
[----:B--2---:R-:W-:-:S05]  /*16860*/  @P0 IMAD.X R2, RZ, RZ, R2, P1 ;  /* 0x000000ffff020224 */ /* 0x004fca00008e0602 */
[----:B------:R-:W-:-:S04]  /*16870*/  @P0 LOP3.LUT R3, R3, R2, RZ, 0x3c, !PT ;  /* 0x0000000203030212 */ /* 0x000fc800078e3cff */
[----:B------:R-:W-:-:S04]  /*16880*/  @P0 LOP3.LUT R2, R3, R2, RZ, 0x3c, !PT ;  /* 0x0000000203020212 */ /* 0x000fc800078e3cff */
[----:B------:R-:W-:-:S05]  /*16890*/  @P0 LOP3.LUT R3, R3, R2, RZ, 0x3c, !PT ;  /* 0x0000000203030212 */ /* 0x000fca00078e3cff */
[----:B---34-:R2:W-:Y:S02]  /*168a0*/  @P0 LDGSTS.E.BYPASS.LTC128B.128 [R6+0x1e400], desc[UR40][R2.64], !P2 ;  /* 0x1e40000002060fae */ /* 0x0185e4000d101d68 */
.L_x_10059:
[----:B------:R-:W-:-:S13]  /*168b0*/  ISETP.GE.AND P0, PT, R32, 0x51, PT ;  /* 0x000000512000780c */ /* 0x000fda0003f06270 */
[----:B0-2---:R-:W-:Y:S01]  /*168c0*/  @P0 LEA R2, P1, R8, R0, 0x1 ;  /* 0x0000000008020211 */ /* 0x005fe200078208ff */
        /* <DEDUP_REMOVED lines=8> */
.L_x_9896:
[----:B------:R-:W-:Y:S02]  /*16950*/  PLOP3.LUT P1, PT, P1, P0, PT, 0xa2, 0x0 ;  /* 0x000000000000781c */ /* 0x000fe40000f21472 */
[----:B------:R-:W-:-:S08]  /*16960*/  @P0 R2UR P1, UR4, R31 ;  /* 0x000000001f0402ca */ /* 0x000fd00000020000 */
[----:B------:R-:W-:-:S05]  /*16970*/  @P0 PLOP3.LUT P0, PT, P1, PT, PT, 0x80, 0x0 ;  /* 0x000000000000081c */ /* 0x000fca0000f0f070 */
[----:B------:R-:W-:Y:S01]  /*16980*/  @!P1 SYNCS.ARRIVE.TRANS64.RED.A0T1 RZ, [UR4+0x22830], RZ ;  /* 0x022830ffffff99a7 */ /* 0x000fe20008200404 */
[----:B------:R-:W-:Y:S07]  /*16990*/  @!P1 ARRIVES.LDGSTSBAR.64.TRANSCNT [UR4+0x22830] ;  /* 0x02283000ff0099b0 */ /* 0x000fee0008000a84 */
[----:B------:R-:W-:Y:S05]  /*169a0*/  @P0 BRA.U.ANY `(.L_x_9896) ;  /* 0xfffffffd00e80947 */ /* 0x000fea000393ffff */
[----:B------:R-:W-:Y:S01]  /*169b0*/  NOP ;  /* 0x0000000000007918 */ /* 0x000fe20000000000 */
[----:B------:R-:W-:-:S04]  /*169c0*/  LOP3.LUT R0, R37, 0x2, RZ, 0xfc, !PT ;  /* 0x0000000225007812 */ /* 0x000fc800078efcff */
[----:B------:R-:W-:-:S13]  /*169d0*/  ISETP.NE.AND P2, PT, R0, 0x3, PT ;  /* 0x000000030000780c */ /* 0x000fda0003f45270 */
[----:B------:R-:W-:Y:S05]  /*169e0*/  @!P2 BRA `(.L_x_9897) ;  /* 0x000000000004a947 */ /* 0x000fea0003800000 */
[----:B------:R-:W-:Y:S01]  /*169f0*/  BPT.TRAP 0x1 ;  /* 0x000000040000795c */ /* 0x000fe20000300000 */
.L_x_9897:
[----:B------:R2:W5:Y:S01]  /*16a00*/  LDL R0, [R1] ;  /* 0x0000000001007983 */ /* 0x0005620000100800 */
[----:B------:R2:W-:Y:S03]  /*16a10*/  SYNCS.ARRIVE.TRANS64.A1T0 RZ, [R31+URZ+0x22830], RZ ;  /* 0x022830ff1fff79a7 */ /* 0x0005e6000810003f */
[----:B------:R2:W5:Y:S04]  /*16a20*/  LDL.LU R4, [R1+0x14] ;  /* 0x0000140001047983 */ /* 0x0005680000300800 */
[----:B0-----:R2:W5:Y:S02]  /*16a30*/  LDL.LU R3, [R1+0xc] ;  /* 0x00000c0001037983 */ /* 0x0015640000300800 */
[----:B------:R-:W-:Y:S05]  /*16a40*/  WARPSYNC.ALL ;  /* 0x0000000000007948 */ /* 0x000fea0003800000 */
[----:B------:R-:W-:Y:S01]  /*16a50*/  ULDC.64 UR4, c[0x0][0xa00] ;  /* 0x0002800000047ab9 */ /* 0x000fe20000000a00 */
[----:B------:R-:W-:Y:S01]  /*16a60*/  BSSY B6, `(.L_x_9898) ;  /* 0x000002b000067945 */ /* 0x000fe20003800000 */
[----:B------:R-:W-:Y:S01]  /*16a70*/  BAR.SYNC.DEFER_BLOCKING 0x8, 0x180 ;  /* 0x0206000000007b1d */ /* 0x000fe20000010000 */
[C---:B-----5:R-:W-:Y:S02]  /*16a80*/  LOP3.LUT P0, RZ, R0.reuse, 0x4, RZ, 0xc0, !PT ;  /* 0x0000000400ff7812 */ /* 0x060fe4000780c0ff */
[----:B------:R-:W-:-:S02]  /*16a90*/  LOP3.LUT P2, RZ, R0, 0x8, RZ, 0xc0, !PT ;  /* 0x0000000800ff7812 */ /* 0x000fc4000784c0ff */
[----:B------:R-:W-:Y:S02]  /*16aa0*/  SEL R2, RZ, 0x4, P0 ;  /* 0x00000004ff027807 */ /* 0x000fe40000000000 */
[----:B------:R-:W-:Y:S02]  /*16ab0*/  ISETP.NE.U32.AND P0, PT, RZ, UR4, PT ;  /* 0x00000004ff007c0c */ /* 0x000fe4000bf05070 */
[----:B------:R-:W-:Y:S02]  /*16ac0*/  LOP3.LUT P1, RZ, R0, 0x2, RZ, 0xc0, !PT ;  /* 0x0000000200ff7812 */ /* 0x000fe4000782c0ff */
[----:B------:R-:W-:Y:S01]  /*16ad0*/  ISETP.NE.AND.EX P0, PT, RZ, UR5, PT, P0 ;  /* 0x00000005ff007c0c */ /* 0x000fe2000bf05300 */
[----:B------:R-:W-:Y:S01]  /*16ae0*/  ULDC.64 UR4, c[0x0][0x298] ;  /* 0x0000a60000047ab9 */ /* 0x000fe20000000a00 */
[----:B------:R-:W-:Y:S02]  /*16af0*/  SEL R0, RZ, 0x2, P2 ;  /* 0x00000002ff007807 */ /* 0x000fe40001000000 */
[----:B------:R-:W-:-:S02]  /*16b00*/  SEL R5, R34, RZ, !P0 ;  /* 0x000000ff22057207 */ /* 0x000fc40004000000 */
[----:B------:R-:W-:Y:S02]  /*16b10*/  IADD3 R0, R2, R0, R7 ;  /* 0x0000000002007210 */ /* 0x000fe40007ffe007 */
[----:B------:R-:W-:Y:S01]  /*16b20*/  SEL R34, RZ, 0x8, P1 ;  /* 0x00000008ff227807 */ /* 0x000fe20000800000 */
[----:B------:R0:W-:Y:S01]  /*16b30*/  STL [R1+0x1c], R5 ;  /* 0x00001c0501007387 */ /* 0x0001e20000100800 */
[----:B------:R-:W-:-:S03]  /*16b40*/  SEL R2, R4, RZ, !P0 ;  /* 0x000000ff04027207 */ /* 0x000fc60004000000 */
[----:B------:R-:W-:Y:S01]  /*16b50*/  IMAD.IADD R34, R0, 0x1, R34 ;  /* 0x0000000100227824 */ /* 0x000fe200078e0222 */
[----:B------:R-:W-:Y:S01]  /*16b60*/  SHF.R.S32.HI R0, RZ, 0x1f, R3 ;  /* 0x0000001fff007819 */ /* 0x000fe20000011403 */
[----:B------:R3:W-:Y:S04]  /*16b70*/  STL [R1+0x34], R2 ;  /* 0x0000340201007387 */ /* 0x0007e80000100800 */
[----:B------:R-:W-:Y:S02]  /*16b80*/  IMAD R0, R0, UR4, RZ ;  /* 0x0000000400007c24 */ /* 0x000fe4000f8e02ff */
[----:B0-----:R-:W-:-:S04]  /*16b90*/  IMAD.WIDE.U32 R4, R3, UR4, RZ ;  /* 0x0000000403047c25 */ /* 0x001fc8000f8e00ff */
[----:B------:R-:W-:Y:S01]  /*16ba0*/  IMAD R0, R3, UR5, R0 ;  /* 0x0000000503007c24 */ /* 0x000fe2000f8e0200 */
[----:B------:R0:W-:Y:S01]  /*16bb0*/  STL.64 [R1+0x8], R4 ;  /* 0x0000080401007387 */ /* 0x0001e20000100a00 */
[----:B---3--:R-:W-:Y:S02]  /*16bc0*/  IADD3 R2, R22, 0x18400, RZ ;  /* 0x0001840016027810 */ /* 0x008fe40007ffe0ff */
[----:B------:R-:W-:Y:S02]  /*16bd0*/  IMAD.IADD R0, R5, 0x1, R0 ;  /* 0x0000000105007824 */ /* 0x000fe400078e0200 */
[----:B------:R-:W-:-:S03]  /*16be0*/  LOP3.LUT P0, RZ, R2, 0x3ff, RZ, 0xc0, !PT ;  /* 0x000003ff02ff7812 */ /* 0x000fc6000780c0ff */
[----:B------:R0:W-:Y:S10]  /*16bf0*/  STL [R1+0x14], R0 ;  /* 0x0000140001007387 */ /* 0x0001f40000100800 */
        /* <DEDUP_REMOVED lines=17> */
.L_x_9899:
[----:B------:R-:W-:Y:S05]  /*16d10*/  BSYNC B6 ;  /* 0x0000000000067941 */ /* 0x000fea0003800000 */
.L_x_9898:
[----:B------:R-:W3:Y:S01]  /*16d20*/  LDL.LU R0, [R1+0x14] ;  /* 0x0000140001007983 */ /* 0x000ee20000300800 */
[----:B------:R-:W-:Y:S01]  /*16d30*/  ULDC.64 UR4, c[0x0][0x2d8] ;  /* 0x0000b60000047ab9 */ /* 0x000fe20000000a00 */
[----:B------:R-:W0:Y:S02]  /*16d40*/  LDC R7, c[0x0][0x448] ;  /* 0x00011200ff077b82 */ /* 0x000e240000000800 */
[----:B------:R-:W3:Y:S04]  /*16d50*/  LDL.LU.64 R2, [R1+0x8] ;  /* 0x0000080001027983 */ /* 0x000ee80000300a00 */
[----:B------:R-:W4:Y:S04]  /*16d60*/  LDL.LU R21, [R1+0x34] ;  /* 0x0000340001157983 */ /* 0x000f280000300800 */
[----:B------:R-:W2:Y:S01]  /*16d70*/  LDL.LU R20, [R1+0x1c] ;  /* 0x00001c0001147983 */ /* 0x000ea20000300800 */
[----:B------:R-:W-:-:S03]  /*16d80*/  IMAD.SHL.U32 R17, R17, 0x80, RZ ;  /* 0x0000008011117824 */ /* 0x000fc600078e00ff */
[----:B------:R0:W5:Y:S02]  /*16d90*/  LDL R8, [R1+0x4] ;  /* 0x0000040001087983 */ /* 0x0001640000100800 */
[----:B0-----:R-:W-:-:S13]  /*16da0*/  ISETP.NE.AND P0, PT, R7, 0x1, PT ;  /* 0x000000010700780c */ /* 0x001fda0003f05270 */
[----:B------:R-:W0:Y:S01]  /*16db0*/  @P0 LDC R4, c[0x0][0x44c] ;  /* 0x00011300ff040b82 */ /* 0x000e220000000800 */
[----:B---3--:R-:W-:Y:S02]  /*16dc0*/  IMAD.MOV.U32 R3, RZ, RZ, R0 ;  /* 0x000000ffff037224 */ /* 0x008fe400078e0000 */
[----:B------:R-:W-:-:S04]  /*16dd0*/  IMAD.WIDE.U32 R2, R18, UR4, R2 ;  /* 0x0000000412027c25 */ /* 0x000fc8000f8e0002 */
[----:B------:R-:W-:Y:S01]  /*16de0*/  IMAD R3, R18, UR5, R3 ;  /* 0x0000000512037c24 */ /* 0x000fe2000f8e0203 */
[----:B------:R-:W-:Y:S02]  /*16df0*/  ULDC.64 UR4, c[0x0][0x2e0] ;  /* 0x0000b80000047ab9 */ /* 0x000fe40000000a00 */
[----:B----4-:R-:W-:Y:S02]  /*16e00*/  IMAD R0, R21, UR4, RZ ;  /* 0x0000000415007c24 */ /* 0x010fe4000f8e02ff */
[----:B--2---:R-:W-:-:S04]  /*16e10*/  IMAD.WIDE.U32 R2, R20, UR4, R2 ;  /* 0x0000000414027c25 */ /* 0x004fc8000f8e0002 */
[----:B------:R-:W-:Y:S01]  /*16e20*/  IMAD R0, R20, UR5, R0 ;  /* 0x0000000514007c24 */ /* 0x000fe2000f8e0200 */
[----:B-1----:R-:W1:Y:S01]  /*16e30*/  S2R R9, SR_TID.X ;  /* 0x0000000000097919 */ /* 0x002e620000002100 */
[----:B------:R-:W-:Y:S02]  /*16e40*/  ULDC.64 UR4, c[0x0][0x2d0] ;  /* 0x0000b40000047ab9 */ /* 0x000fe40000000a00 */
[----:B------:R-:W-:Y:S01]  /*16e50*/  IMAD.IADD R3, R3, 0x1, R0 ;  /* 0x0000000103037824 */ /* 0x000fe200078e0200 */
[----:B------:R-:W2:Y:S01]  /*16e60*/  S2R R20, SR_TID.X ;  /* 0x0000000000147919 */ /* 0x000ea20000002100 */
[----:B------:R-:W3:Y:S01]  /*16e70*/  @P0 LDC R0, c[0x0][0x450] ;  /* 0x00011400ff000b82 */ /* 0x000ee20000000800 */
[----:B--2---:R-:W-:-:S04]  /*16e80*/  LOP3.LUT R20, R20, 0x7f, RZ, 0xc0, !PT ;  /* 0x0000007f14147812 */ /* 0x004fc800078ec0ff */
[----:B------:R-:W-:Y:S02]  /*16e90*/  SHF.R.U32.HI R21, RZ, 0x3, R20 ;  /* 0x00000003ff157819 */ /* 0x000fe40000011614 */
[----:B------:R-:W2:Y:S02]  /*16ea0*/  S2R R20, SR_TID.X ;  /* 0x0000000000147919 */ /* 0x000ea40000002100 */
[----:B--2---:R-:W-:-:S04]  /*16eb0*/  SHF.L.U32 R20, R20, 0x4, RZ ;  /* 0x0000000414147819 */ /* 0x004fc800000006ff */
[----:B------:R-:W-:-:S04]  /*16ec0*/  LOP3.LUT R20, R21, 0x70, R20, 0xf8, !PT ;  /* 0x0000007015147812 */ /* 0x000fc800078ef814 */
[----:B------:R-:W-:Y:S02]  /*16ed0*/  LOP3.LUT R5, R20, R17, RZ, 0xfc, !PT ;  /* 0x0000001114057212 */ /* 0x000fe400078efcff */
[----:B------:R2:W5:Y:S03]  /*16ee0*/  LDL R20, [R1+0x18] ;  /* 0x0000180001147983 */ /* 0x0005660000100800 */
[----:B0-----:R-:W-:-:S04]  /*16ef0*/  @P0 IMAD.HI.U32 R6, R5, R4, RZ ;  /* 0x0000000405060227 */ /* 0x001fc800078e00ff */
[----:B------:R-:W-:Y:S01]  /*16f00*/  IMAD.MOV.U32 R4, RZ, RZ, R5 ;  /* 0x000000ffff047224 */ /* 0x000fe200078e0005 */
[----:B---3--:R-:W-:Y:S01]  /*16f10*/  @P0 SHF.R.U32.HI R4, RZ, R0, R6 ;  /* 0x00000000ff040219 */ /* 0x008fe20000011606 */
        /* <DEDUP_REMOVED lines=14> */
[----:B-1----:R-:W-:Y:S01]  /*17000*/  IMAD.SHL.U32 R9, R9, 0x8, RZ ;  /* 0x0000000809097824 */ /* 0x002fe200078e00ff */
        /* <DEDUP_REMOVED lines=13> */
[----:B------:R-:W1:Y:S03]  /*170e0*/  SHFL.IDX PT, R2, R4, RZ, 0x181f ;  /* 0x00181fff04027589 */ /* 0x000e6600000e0000 */
[C---:B------:R-:W-:Y:S01]  /*170f0*/  VIADD R6, R17.reuse, 0x10 ;  /* 0x0000001011067836 */ /* 0x040fe20000000000 */
[----:B------:R-:W-:-:S13]  /*17100*/  ISETP.GE.AND P0, PT, R17, R5, PT ;  /* 0x000000051100720c */ /* 0x000fda0003f06270 */
[----:B0-----:R-:W-:-:S05]  /*17110*/  @!P0 LEA R3, P2, R9, R3, 0x1 ;  /* 0x0000000309038211 */ /* 0x001fca00078408ff */
[----:B-1----:R-:W-:-:S05]  /*17120*/  @!P0 IMAD.X R2, RZ, RZ, R2, P2 ;  /* 0x000000ffff028224 */ /* 0x002fca00010e0602 */
[----:B------:R-:W-:-:S04]  /*17130*/  @!P0 LOP3.LUT R3, R3, R2, RZ, 0x3c, !PT ;  /* 0x0000000203038212 */ /* 0x000fc800078e3cff */
[----:B------:R-:W-:-:S04]  /*17140*/  @!P0 LOP3.LUT R2, R3, R2, RZ, 0x3c, !PT ;  /* 0x0000000203028212 */ /* 0x000fc800078e3cff */
[----:B------:R-:W-:-:S05]  /*17150*/  @!P0 LOP3.LUT R3, R3, R2, RZ, 0x3c, !PT ;  /* 0x0000000203038212 */ /* 0x000fca00078e3cff */
[----:B------:R-:W-:Y:S01]  /*17160*/  @!PT LDS RZ, [RZ] ;  /* 0x00000000fffff984 */ /* 0x000fe20000000800 */
        /* <DEDUP_REMOVED lines=11> */
[----:B------:R-:W-:Y:S02]  /*17220*/  ISETP.GE.AND P0, PT, R6, R5, PT ;  /* 0x000000050600720c */ /* 0x000fe40003f06270 */
[----:B------:R-:W-:Y:S01]  /*17230*/  IADD3 R6, R17, 0x30, RZ ;  /* 0x0000003011067810 */ /* 0x000fe20007ffe0ff */
        /* <DEDUP_REMOVED lines=41> */
[----:B------:R-:W2:Y:S04]  /*174d0*/  SHFL.IDX PT, R4, R4, 0x7, 0x181f ;  /* 0x00f81f0004047f89 */ /* 0x000ea800000e0000 */
[----:B------:R-:W3:Y:S01]  /*174e0*/  SHFL.IDX PT, R0, R0, 0x7, 0x181f ;  /* 0x00f81f0000007f89 */ /* 0x000ee200000e0000 */
[----:B0-----:R-:W-:-:S05]  /*174f0*/  @!P0 LEA R3, P2, R9, R3, 0x1 ;  /* 0x0000000309038211 */ /* 0x001fca00078408ff */
[----:B-1----:R-:W-:-:S05]  /*17500*/  @!P0 IMAD.X R2, RZ, RZ, R2, P2 ;  /* 0x000000ffff028224 */ /* 0x002fca00010e0602 */
[----:B------:R-:W-:-:S04]  /*17510*/  @!P0 LOP3.LUT R3, R3, R2, RZ, 0x3c, !PT ;  /* 0x0000000203038212 */ /* 0x000fc800078e3cff */
[----:B------:R-:W-:-:S04]  /*17520*/  @!P0 LOP3.LUT R2, R3, R2, RZ, 0x3c, !PT ;  /* 0x0000000203028212 */ /* 0x000fc800078e3cff */
[----:B------:R-:W-:-:S05]  /*17530*/  @!P0 LOP3.LUT R3, R3, R2, RZ, 0x3c, !PT ;  /* 0x0000000203038212 */ /* 0x000fca00078e3cff */
[----:B--23--:R1:W-:Y:S02]  /*17540*/  @!P0 LDGSTS.E.BYPASS.LTC128B.128 [R8+0x1b400], desc[UR40][R2.64], !P1 ;  /* 0x1b40000002088fae */ /* 0x00c3e4000c901d68 */
.L_x_10076:
        /* <DEDUP_REMOVED lines=10> */
.L_x_9901:
        /* <DEDUP_REMOVED lines=18> */
.L_x_10077:
[----:B------:R-:W-:Y:S05]  /*17710*/  BSYNC B0 ;  /* 0x0000000000007941 */ /* 0x000fea0003800000 */
.L_x_9902:
[----:B------:R-:W-:-:S04]  /*17720*/  LOP3.LUT R0, R37, 0x2, RZ, 0xfc, !PT ;  /* 0x0000000225007812 */ /* 0x000fc800078efcff */
[----:B------:R-:W-:-:S13]  /*17730*/  ISETP.NE.AND P0, PT, R0, 0x3, PT ;  /* 0x000000030000780c */ /* 0x000fda0003f05270 */
[----:B------:R-:W-:Y:S05]  /*17740*/  @!P0 BRA `(.L_x_9904) ;  /* 0x0000000000048947 */ /* 0x000fea0003800000 */
[----:B------:R-:W-:Y:S01]  /*17750*/  BPT.TRAP 0x1 ;  /* 0x000000040000795c */ /* 0x000fe20000300000 */
.L_x_9904:
[----:B------:R-:W-:Y:S01]  /*17760*/  SHF.L.U32 R0, R25, 0x1f, RZ ;  /* 0x0000001f19007819 */ /* 0x000fe200000006ff */
[----:B------:R-:W-:Y:S03]  /*17770*/  BSSY B0, `(.L_x_9905) ;  /* 0x0000003000007945 */ /* 0x000fe60003800000 */
[----:B------:R-:W1:Y:S02]  /*17780*/  SYNCS.PHASECHK.TRANS64.TRYWAIT P0, [R31+URZ+0x22860], R0 ;  /* 0x022860001f0075a7 */ /* 0x000e64000800017f */
[----:B-1----:R-:W-:Y:S05]  /*17790*/  @!P0 BRA `(.L_x_9906) ;  /* 0x0000005400988947 */ /* 0x002fea0003800000 */
.L_x_10078:
[----:B------:R-:W-:Y:S05]  /*177a0*/  BSYNC B0 ;  /* 0x0000000000007941 */ /* 0x000fea0003800000 */
.L_x_9905:
[----:B------:R-:W0:Y:S01]  /*177b0*/  LDL.LU R2, [R1+0x28] ;  /* 0x0000280001027983 */ /* 0x000e220000300800 */
[----:B------:R-:W-:Y:S01]  /*177c0*/  ULDC.64 UR4, c[0x0][0x328] ;  /* 0x0000ca0000047ab9 */ /* 0x000fe20000000a00 */
[----:B------:R-:W-:Y:S02]  /*177d0*/  ULDC.64 UR6, c[0x0][0x318] ;  /* 0x0000c60000067ab9 */ /* 0x000fe40000000a00 */
[----:B------:R-:W1:Y:S01]  /*177e0*/  LDL.LU R4, [R1+0x2c] ;  /* 0x00002c0001047983 */ /* 0x000e620000300800 */
[----:B0-----:R-:W-:-:S04]  /*177f0*/  IMAD R3, R2, UR4, RZ ;  /* 0x0000000402037c24 */ /* 0x001fc8000f8e02ff */
[C---:B------:R-:W-:Y:S02]  /*17800*/  IMAD R5, R36.reuse, UR5, R3 ;  /* 0x0000000524057c24 */ /* 0x040fe4000f8e0203 */
[----:B------:R-:W-:Y:S01]  /*17810*/  IMAD.WIDE.U32 R2, R36, UR4, RZ ;  /* 0x0000000424027c25 */ /* 0x000fe2000f8e00ff */
[----:B------:R-:W-:-:S03]  /*17820*/  ULDC.64 UR4, c[0x0][0x338] ;  /* 0x0000ce0000047ab9 */ /* 0x000fc60000000a00 */
[----:B------:R-:W-:Y:S02]  /*17830*/  IMAD.IADD R3, R3, 0x1, R5 ;  /* 0x0000000103037824 */ /* 0x000fe400078e0205 */
[----:B-1----:R-:W-:Y:S02]  /*17840*/  IMAD R0, R4, UR4, RZ ;  /* 0x0000000404007c24 */ /* 0x002fe4000f8e02ff */
[----:B------:R-:W-:-:S04]  /*17850*/  IMAD.WIDE.U32 R2, R35, UR4, R2 ;  /* 0x0000000423027c25 */ /* 0x000fc8000f8e0002 */
[----:B------:R-:W-:Y:S01]  /*17860*/  IMAD R5, R35, UR5, R0 ;  /* 0x0000000523057c24 */ /* 0x000fe2000f8e0200 */
[----:B------:R-:W-:Y:S01]  /*17870*/  ULDC.64 UR4, c[0x0][0x330] ;  /* 0x0000cc0000047ab9 */ /* 0x000fe20000000a00 */
[----:B------:R-:W-:-:S03]  /*17880*/  IMAD R4, R24, 0x6000, R28 ;  /* 0x0000600018047824 */ /* 0x000fc600078e021c */
        /* <DEDUP_REMOVED lines=8> */
[----:B------:R-:W-:Y:S01]  /*17910*/  LOP3.LUT R7, R34, 0x1, RZ, 0xc0, !PT ;  /* 0x0000000122077812 */ /* 0x000fe200078ec0ff */
[----:B------:R-:W-:Y:S01]  /*17920*/  IMAD R4, R4, 0x2, R22 ;  /* 0x0000000204047824 */ /* 0x000fe200078e0216 */
[C---:B------:R-:W-:Y:S01]  /*17930*/  LOP3.LUT P2, RZ, R34.reuse, 0x2, RZ, 0xc0, !PT ;  /* 0x0000000222ff7812 */ /* 0x040fe2000784c0ff */
[----:B------:R-:W1:Y:S01]  /*17940*/  SHFL.IDX PT, R14, R5, RZ, 0x181f ;  /* 0x00181fff050e7589 */ /* 0x000e6200000e0000 */
[----:B------:R-:W-:Y:S02]  /*17950*/  ISETP.NE.U32.AND P3, PT, R7, 0x1, PT ;  /* 0x000000010700780c */ /* 0x000fe40003f65070 */
[----:B------:R-:W-:Y:S01]  /*17960*/  LOP3.LUT P1, RZ, R34, 0x4, RZ, 0xc0, !PT ;  /* 0x0000000422ff7812 */ /* 0x000fe2000782c0ff */
[----:B------:R-:W2:Y:S03]  /*17970*/  SHFL.IDX PT, R3, R6, RZ, 0x181f ;  /* 0x00181fff06037589 */ /* 0x000ea600000e0000 */
[----:B------:R-:W-:Y:S01]  /*17980*/  ISETP.LT.OR P4, PT, R32, 0x1, !P1 ;  /* 0x000000012000780c */ /* 0x000fe20004f81670 */
        /* <DEDUP_REMOVED lines=10> */
[----:B------:R-:W-:-:S03]  /*17a30*/  LOP3.LUT P0, RZ, R34, 0x8, RZ, 0xc0, !PT ;  /* 0x0000000822ff7812 */ /* 0x000fc6000780c0ff */
        /* <DEDUP_REMOVED lines=15> */
[----:B------:R1:W-:Y:S01]  /*17b30*/  LDGSTS.E.BYPASS.LTC128B.128 [R4+0x9c00], desc[UR40][R8.64+0x180], !P4 ;  /* 0x09c0018008047fae */ /* 0x0003e2000e101d68 */
        /* <DEDUP_REMOVED lines=11> */
[----:B-1----:R-:W-:-:S03]  /*17bf0*/  IADD3 R8, P4, R14, R0, RZ ;  /* 0x000000000e087210 */ /* 0x002fc60007f9e0ff */
[----:B------:R-:W-:Y:S04]  /*17c00*/  SHFL.IDX PT, R14, R5, 0x4, 0x181f ;  /* 0x00981f00050e7f89 */ /* 0x000fe800000e0000 */
[----:B0-----:R-:W0:Y:S02]  /*17c10*/  SHFL.IDX PT, R3, R6, 0x3, 0x181f ;  /* 0x00781f0006037f89 */ /* 0x001e2400000e0000 */
[----:B0-----:R-:W-:Y:S01]  /*17c20*/  IMAD.X R9, RZ, RZ, R3, P4 ;  /* 0x000000ffff097224 */ /* 0x001fe200020e0603 */
[C---:B------:R-:W-:Y:S01]  /*17c30*/  ISETP.LT.OR P4, PT, R32.reuse, 0x31, P3 ;  /* 0x000000312000780c */ /* 0x040fe20001f81670 */
[----:B------:R-:W0:Y:S04]  /*17c40*/  SHFL.IDX PT, R3, R6, 0x4, 0x181f ;  /* 0x00981f0006037f89 */ /* 0x000e2800000e0000 */
[----:B------:R-:W1:Y:S08]  /*17c50*/  SHFL.IDX PT, R6, R6, 0x5, 0x181f ;  /* 0x00b81f0006067f89 */ /* 0x000e7000000e0000 */
[----:B------:R2:W-:Y:S01]  /*17c60*/  LDGSTS.E.BYPASS.LTC128B.128 [R4+0x1c00], desc[UR40][R8.64], !P4 ;  /* 0x01c0000008047fae */ /* 0x0005e2000e101d68 */
[----:B------:R-:W-:-:S13]  /*17c70*/  ISETP.LT.OR P4, PT, R32, 0x31, !P2 ;  /* 0x000000312000780c */ /* 0x000fda0005781670 */
[----:B------:R2:W-:Y:S01]  /*17c80*/  LDGSTS.E.BYPASS.LTC128B.128 [R4+0x4c00], desc[UR40][R8.64+0x80], !P4 ;  /* 0x04c0008008047fae */ /* 0x0005e2000e101d68 */
[----:B------:R-:W-:-:S13]  /*17c90*/  ISETP.LT.OR P4, PT, R32, 0x31, !P1 ;  /* 0x000000312000780c */ /* 0x000fda0004f81670 */
[----:B------:R2:W-:Y:S01]  /*17ca0*/  LDGSTS.E.BYPASS.LTC128B.128 [R4+0x7c00], desc[UR40][R8.64+0x100], !P4 ;  /* 0x07c0010008047fae */ /* 0x0005e2000e101d68 */
[----:B------:R-:W-:-:S13]  /*17cb0*/  ISETP.LT.OR P4, PT, R32, 0x31, !P0 ;  /* 0x000000312000780c */ /* 0x000fda0004781670 */
[----:B------:R2:W-:Y:S01]  /*17cc0*/  LDGSTS.E.BYPASS.LTC128B.128 [R4+0xac00], desc[UR40][R8.64+0x180], !P4 ;  /* 0x0ac0018008047fae */ /* 0x0005e2000e101d68 */
[----:B------:R-:W-:-:S03]  /*17cd0*/  IADD3 R2, P4, R14, R0, RZ ;  /* 0x000000000e027210 */ /* 0x000fc60007f9e0ff */
[----:B------:R2:W3:Y:S02]  /*17ce0*/  SHFL.IDX PT, R14, R5, 0x5, 0x181f ;  /* 0x00b81f00050e7f89 */ /* 0x0004e400000e0000 */
        /* <DEDUP_REMOVED lines=9> */
.L_x_10092:
        /* <DEDUP_REMOVED lines=15> */
.L_x_9908:
[----:B------:R-:W-:Y:S02]  /*17e70*/  PLOP3.LUT P1, PT, P1, P0, PT, 0xa2, 0x0 ;  /* 0x000000000000781c */ /* 0x000fe40000f21472 */
[----:B------:R-:W-:-:S08]  /*17e80*/  @P0 R2UR P1, UR4, R31 ;  /* 0x000000001f0402ca */ /* 0x000fd00000020000 */
[----:B------:R-:W-:-:S05]  /*17e90*/  @P0 PLOP3.LUT P0, PT, P1, PT, PT, 0x80, 0x0 ;  /* 0x000000000000081c */ /* 0x000fca0000f0f070 */
[----:B------:R-:W-:Y:S01]  /*17ea0*/  @!P1 SYNCS.ARRIVE.TRANS64.RED.A0T1 RZ, [UR4+0x22850], RZ ;  /* 0x022850ffffff99a7 */ /* 0x000fe20008200404 */
[----:B------:R-:W-:Y:S07]  /*17eb0*/  @!P1 ARRIVES.LDGSTSBAR.64.TRANSCNT [UR4+0x22850] ;  /* 0x02285000ff0099b0 */ /* 0x000fee0008000a84 */
[----:B------:R-:W-:Y:S05]  /*17ec0*/  @P0 BRA.U.ANY `(.L_x_9908) ;  /* 0xfffffffd00e80947 */ /* 0x000fea000393ffff */
[----:B------:R-:W-:Y:S01]  /*17ed0*/  NOP ;  /* 0x0000000000007918 */ /* 0x000fe20000000000 */
[----:B0-----:R-:W-:-:S04]  /*17ee0*/  LOP3.LUT R2, R37, 0x2, RZ, 0xfc, !PT ;  /* 0x0000000225027812 */ /* 0x001fc800078efcff */
[----:B------:R-:W-:-:S13]  /*17ef0*/  ISETP.NE.AND P2, PT, R2, 0x3, PT ;  /* 0x000000030200780c */ /* 0x000fda0003f45270 */
[----:B------:R-:W-:Y:S05]  /*17f00*/  @!P2 BRA `(.L_x_9909) ;  /* 0x000000000004a947 */ /* 0x000fea0003800000 */
[----:B------:R-:W-:Y:S01]  /*17f10*/  BPT.TRAP 0x1 ;  /* 0x000000040000795c */ /* 0x000fe20000300000 */
.L_x_9909:
[----:B------:R-:W2:Y:S01]  /*17f20*/  LDL.LU R2, [R1+0x20] ;  /* 0x0000200001027983 */ /* 0x000ea20000300800 */
[----:B------:R0:W-:Y:S01]  /*17f30*/  SYNCS.ARRIVE.TRANS64.A1T0 RZ, [R31+URZ+0x22850], RZ ;  /* 0x022850ff1fff79a7 */ /* 0x0001e2000810003f */
[----:B------:R-:W-:Y:S01]  /*17f40*/  BSSY B0, `(.L_x_9910) ;  /* 0x00000de000007945 */ /* 0x000fe20003800000 */
[----:B--2---:R-:W-:-:S05]  /*17f50*/  VIADD R10, R2, 0xfffffffe ;  /* 0xfffffffe020a7836 */ /* 0x004fca0000000000 */
[----:B------:R-:W-:-:S13]  /*17f60*/  ISETP.GE.AND P0, PT, R10, R29, PT ;  /* 0x0000001d0a00720c */ /* 0x000fda0003f06270 */
[----:B0-----:R-:W-:Y:S05]  /*17f70*/  @!P0 BRA `(.L_x_9911) ;  /* 0x0000000c00688947 */ /* 0x001fea0003800000 */
.L_x_9924:
[----:B0-----:R-:W0:Y:S01]  /*17f80*/  S2R R2, SR_TID.X ;  /* 0x0000000000027919 */ /* 0x001e220000002100 */
[----:B------:R-:W1:Y:S01]  /*17f90*/  LDC R6, c[0x0][0x430] ;  /* 0x00010c00ff067b82 */ /* 0x000e620000000800 */
[----:B------:R-:W-:Y:S01]  /*17fa0*/  IMAD R7, R10, 0x60, R30 ;  /* 0x000000600a077824 */ /* 0x000fe200078e021e */
[----:B------:R-:W-:Y:S01]  /*17fb0*/  LOP3.LUT R12, R37, 0x2, RZ, 0xfc, !PT ;  /* 0x00000002250c7812 */ /* 0x000fe200078efcff */
[----:B--23--:R-:W2:Y:S01]  /*17fc0*/  S2R R4, SR_TID.X ;  /* 0x0000000000047919 */ /* 0x00cea20000002100 */
[----:B------:R-:W-:Y:S01]  /*17fd0*/  VIADD R24, R24, 0x1 ;  /* 0x0000000118187836 */ /* 0x000fe20000000000 */
[----:B-1----:R-:W-:Y:S02]  /*17fe0*/  ISETP.NE.AND P0, PT, R6, 0x1, PT ;  /* 0x000000010600780c */ /* 0x002fe40003f05270 */
[----:B0-----:R-:W-:Y:S01]  /*17ff0*/  LOP3.LUT R2, R2, 0x7f, RZ, 0xc0, !PT ;  /* 0x0000007f02027812 */ /* 0x001fe200078ec0ff */
[----:B--2---:R-:W-:-:S03]  /*18000*/  IMAD.SHL.U32 R4, R4, 0x10, RZ ;  /* 0x0000001004047824 */ /* 0x004fc600078e00ff */
[----:B------:R-:W-:-:S07]  /*18010*/  SHF.R.U32.HI R2, RZ, 0x3, R2 ;  /* 0x00000003ff027819 */ /* 0x000fce0000011602 */
[----:B------:R-:W0:Y:S01]  /*18020*/  @P0 LDC R3, c[0x0][0x438] ;  /* 0x00010e00ff030b82 */ /* 0x000e220000000800 */
[----:B------:R-:W-:-:S04]  /*18030*/  LOP3.LUT R4, R2, 0x70, R4, 0xf8, !PT ;  /* 0x0000007002047812 */ /* 0x000fc800078ef804 */
[----:B------:R-:W-:-:S03]  /*18040*/  ISETP.GT.U32.AND P1, PT, R4, 0x5f, PT ;  /* 0x0000005f0400780c */ /* 0x000fc60003f24070 */
[----:B------:R-:W1:Y:S01]  /*18050*/  @P0 LDC R2, c[0x0][0x434] ;  /* 0x00010d00ff020b82 */ /* 0x000e620000000800 */
[----:B------:R-:W-:-:S05]  /*18060*/  IMAD.IADD R7, R4, 0x1, R7 ;  /* 0x0000000104077824 */ /* 0x000fca00078e0207 */
[----:B------:R-:W-:-:S04]  /*18070*/  MOV R11, R7 ;  /* 0x00000007000b7202 */ /* 0x000fc80000000f00 */
[----:B------:R-:W2:Y:S08]  /*18080*/  @!P1 LDC.64 R4, c[0x0][0x428] ;  /* 0x00010a00ff049b82 */ /* 0x000eb00000000a00 */
[----:B------:R-:W3:Y:S01]  /*18090*/  @!P1 LDC.64 R8, c[0x0][0x418] ;  /* 0x00010600ff089b82 */ /* 0x000ee20000000a00 */
[----:B-1----:R-:W-:-:S05]  /*180a0*/  @P0 IMAD.HI.U32 R2, R7, R2, RZ ;  /* 0x0000000207020227 */ /* 0x002fca00078e00ff */
[----:B0-----:R-:W-:-:S04]  /*180b0*/  @P0 SHF.R.U32.HI R11, RZ, R3, R2 ;  /* 0x00000003ff0b0219 */ /* 0x001fc80000011602 */
[--C-:B------:R-:W-:Y:S01]  /*180c0*/  @!P1 SHF.R.S32.HI R3, RZ, 0x1f, R11.reuse ;  /* 0x0000001fff039819 */ /* 0x100fe2000001140b */
[----:B------:R-:W-:-:S04]  /*180d0*/  @!P1 IMAD.MOV.U32 R2, RZ, RZ, R11 ;  /* 0x000000ffff029224 */ /* 0x000fc800078e000b */
[----:B--2---:R-:W-:-:S04]  /*180e0*/  @!P1 IMAD.WIDE.U32 R2, R27, R4, R2 ;  /* 0x000000041b029225 */ /* 0x004fc800078e0002 */
[----:B------:R-:W-:Y:S01]  /*180f0*/  @!P1 IMAD R4, R33, R4, RZ ;  /* 0x0000000421049224 */ /* 0x000fe200078e02ff */
[----:B---3--:R-:W-:-:S03]  /*18100*/  @!P1 LEA R8, P0, R2, R8, 0x2 ;  /* 0x0000000802089211 */ /* 0x008fc600078010ff */
[----:B------:R-:W-:-:S04]  /*18110*/  @!P1 IMAD R5, R27, R5, R4 ;  /* 0x000000051b059224 */ /* 0x000fc800078e0204 */
[----:B------:R-:W-:Y:S02]  /*18120*/  @!P1 IMAD.IADD R3, R5, 0x1, R3 ;  /* 0x0000000105039824 */ /* 0x000fe400078e0203 */
[----:B------:R-:W-:-:S03]  /*18130*/  IMAD.MOV.U32 R5, RZ, RZ, RZ ;  /* 0x000000ffff057224 */ /* 0x000fc600078e00ff */
[----:B------:R-:W-:Y:S01]  /*18140*/  @!P1 LEA.HI.X R9, R2, R9, R3, 0x2, P0 ;  /* 0x0000000902099211 */ /* 0x000fe200000f1403 */
[----:B------:R-:W-:Y:S01]  /*18150*/  IMAD.MOV R3, RZ, RZ, -R11 ;  /* 0x000000ffff037224 */ /* 0x000fe200078e0a0b */
[----:B------:R-:W-:-:S03]  /*18160*/  ISETP.NE.AND P0, PT, R24, 0x2, PT ;  /* 0x000000021800780c */ /* 0x000fc60003f05270 */
[----:B------:R0:W5:Y:S01]  /*18170*/  @!P1 LDG.E R5, desc[UR40][R8.64] ;  /* 0x0000002808059981 */ /* 0x000162000c1e1900 */
[----:B------:R-:W-:Y:S01]  /*18180*/  ISETP.NE.AND P1, PT, R12, 0x3, PT ;  /* 0x000000030c00780c */ /* 0x000fe20003f25270 */
[----:B------:R-:W-:Y:S05]  /*18190*/  YIELD ;  /* 0x0000000000007946 */ /* 0x000fea0003800000 */
[----:B------:R-:W-:Y:S01]  /*181a0*/  SEL R2, RZ, 0x1, P0 ;  /* 0x00000001ff027807 */ /* 0x000fe20000000000 */
[----:B------:R-:W-:Y:S01]  /*181b0*/  IMAD R6, R6, R3, R7 ;  /* 0x0000000306067224 */ /* 0x000fe200078e0207 */
[----:B------:R-:W-:Y:S02]  /*181c0*/  SEL R24, R24, RZ, P0 ;  /* 0x000000ff18187207 */ /* 0x000fe40000000000 */
[----:B------:R-:W-:Y:S01]  /*181d0*/  LOP3.LUT R25, R25, R2, RZ, 0x3c, !PT ;  /* 0x0000000219197212 */ /* 0x000fe200078e3cff */
[----:B------:R-:W-:-:S02]  /*181e0*/  IMAD.MOV.U32 R2, RZ, RZ, R10 ;  /* 0x000000ffff027224 */ /* 0x000fc400078e000a */
[----:B------:R-:W-:-:S03]  /*181f0*/  VIADD R10, R10, 0xffffffff ;  /* 0xffffffff0a0a7836 */ /* 0x000fc60000000000 */
[----:B------:R-:W-:Y:S01]  /*18200*/  ISETP.GT.AND P2, PT, R2, R29, PT ;  /* 0x0000001d0200720c */ /* 0x000fe20003f44270 */
[----:B0-----:R-:W-:-:S12]  /*18210*/  @!P1 BRA `(.L_x_9912) ;  /* 0x0000000000049947 */ /* 0x001fd80003800000 */
[----:B------:R-:W-:Y:S01]  /*18220*/  BPT.TRAP 0x1 ;  /* 0x000000040000795c */ /* 0x000fe20000300000 */
.L_x_9912:
[----:B------:R-:W-:Y:S01]  /*18230*/  IMAD R4, R24, 0x8, R22 ;  /* 0x0000000818047824 */ /* 0x000fe200078e0216 */
[----:B------:R-:W-:Y:S01]  /*18240*/  SHF.L.U32 R21, R25, 0x1f, RZ ;  /* 0x0000001f19157819 */ /* 0x000fe200000006ff */
[----:B------:R-:W-:Y:S01]  /*18250*/  BSSY B1, `(.L_x_9913) ;  /* 0x0000004000017945 */ /* 0x000fe20003800000 */
[----:B------:R-:W-:Y:S02]  /*18260*/  SHF.R.S32.HI R17, RZ, 0x1f, R6 ;  /* 0x0000001fff117819 */ /* 0x000fe40000011406 */
[----:B------:R-:W0:Y:S02]  /*18270*/  SYNCS.PHASECHK.TRANS64.TRYWAIT P0, [R4+URZ+0x22840], R21 ;  /* 0x02284015040075a7 */ /* 0x000e24000800017f */
[----:B0-----:R-:W-:Y:S05]  /*18280*/  @!P0 BRA `(.L_x_9914) ;  /* 0x0000005400388947 */ /* 0x001fea0003800000 */
.L_x_10093:
[----:B------:R-:W-:Y:S05]  /*18290*/  BSYNC B1 ;  /* 0x0000000000017941 */ /* 0x000fea0003800000 */
.L_x_9913:
[----:B------:R-:W2:Y:S01]  /*182a0*/  LDL R2, [R1] ;  /* 0x0000000001027983 */ /* 0x000ea20000100800 */
[----:B------:R-:W-:Y:S01]  /*182b0*/  ULDC.64 UR4, c[0x0][0x300] ;  /* 0x0000c00000047ab9 */ /* 0x000fe20000000a00 */
[----:B-----5:R-:W-:Y:S01]  /*182c0*/  SHF.R.S32.HI R20, RZ, 0x1f, R5 ;  /* 0x0000001fff147819 */ /* 0x020fe20000011405 */
[----:B------:R-:W-:Y:S01]  /*182d0*/  IMAD R3, R17, UR4, RZ ;  /* 0x0000000411037c24 */ /* 0x000fe2000f8e02ff */
[----:B------:R-:W-:-:S03]  /*182e0*/  ULDC.64 UR6, c[0x0][0x2e8] ;  /* 0x0000ba0000067ab9 */ /* 0x000fc60000000a00 */
[----:B------:R-:W-:Y:S01]  /*182f0*/  IMAD R7, R6, UR5, R3 ;  /* 0x0000000506077c24 */ /* 0x000fe2000f8e0203 */
[----:B--2---:R-:W-:Y:S01]  /*18300*/  LOP3.LUT P1, RZ, R2, 0x1, RZ, 0xc0, !PT ;  /* 0x0000000102ff7812 */ /* 0x004fe2000782c0ff */
        /* <DEDUP_REMOVED lines=24> */
[----:B-1----:R-:W-:-:S04]  /*18490*/  IADD3 R2, P0, R2, R0, RZ ;  /* 0x0000000002027210 */ /* 0x002fc80007f1e0ff */
[----:B--2---:R-:W-:-:S05]  /*184a0*/  IADD3.X R3, RZ, R3, RZ, P0, !PT ;  /* 0x00000003ff037210 */ /* 0x004fca00007fe4ff */
        /* <DEDUP_REMOVED lines=18> */
.L_x_10107:
        /* <DEDUP_REMOVED lines=8> */
.L_x_9916:
[----:B------:R-:W-:Y:S02]  /*18650*/  PLOP3.LUT P1, PT, P1, P0, PT, 0xa2, 0x0 ;  /* 0x000000000000781c */ /* 0x000fe40000f21472 */
[----:B------:R-:W-:-:S08]  /*18660*/  @P0 R2UR P1, UR4, R4 ;  /* 0x00000000040402ca */ /* 0x000fd00000020000 */
[----:B------:R-:W-:-:S05]  /*18670*/  @P0 PLOP3.LUT P0, PT, P1, PT, PT, 0x80, 0x0 ;  /* 0x000000000000081c */ /* 0x000fca0000f0f070 */
[----:B------:R-:W-:Y:S01]  /*18680*/  @!P1 SYNCS.ARRIVE.TRANS64.RED.A0T1 RZ, [UR4+0x22830], RZ ;  /* 0x022830ffffff99a7 */ /* 0x000fe20008200404 */
[----:B------:R-:W-:Y:S07]  /*18690*/  @!P1 ARRIVES.LDGSTSBAR.64.TRANSCNT [UR4+0x22830] ;  /* 0x02283000ff0099b0 */ /* 0x000fee0008000a84 */
[----:B------:R-:W-:Y:S05]  /*186a0*/  @P0 BRA.U.ANY `(.L_x_9916) ;  /* 0xfffffffd00e80947 */ /* 0x000fea000393ffff */
[----:B------:R-:W-:Y:S01]  /*186b0*/  NOP ;  /* 0x0000000000007918 */ /* 0x000fe20000000000 */
[----:B--2---:R-:W-:-:S04]  /*186c0*/  LOP3.LUT R2, R37, 0x2, RZ, 0xfc, !PT ;  /* 0x0000000225027812 */ /* 0x004fc800078efcff */
[----:B------:R-:W-:-:S13]  /*186d0*/  ISETP.NE.AND P3, PT, R2, 0x3, PT ;  /* 0x000000030200780c */ /* 0x000fda0003f65270 */
[----:B------:R-:W-:Y:S05]  /*186e0*/  @!P3 BRA `(.L_x_9917) ;  /* 0x000000000004b947 */ /* 0x000fea0003800000 */
[----:B------:R-:W-:Y:S01]  /*186f0*/  BPT.TRAP 0x1 ;  /* 0x000000040000795c */ /* 0x000fe20000300000 */
.L_x_9917:
[----:B------:R2:W-:Y:S01]  /*18700*/  SYNCS.ARRIVE.TRANS64.A1T0 RZ, [R4+URZ+0x22830], RZ ;  /* 0x022830ff04ff79a7 */ /* 0x0005e2000810003f */
[----:B------:R-:W-:Y:S05]  /*18710*/  @!P3 BRA `(.L_x_9918) ;  /* 0x000000000004b947 */ /* 0x000fea0003800000 */
[----:B------:R-:W-:Y:S01]  /*18720*/  BPT.TRAP 0x1 ;  /* 0x000000040000795c */ /* 0x000fe20000300000 */
.L_x_9918:
[----:B------:R-:W3:Y:S01]  /*18730*/  SYNCS.PHASECHK.TRANS64.TRYWAIT P0, [R4+URZ+0x22860], R21 ;  /* 0x02286015040075a7 */ /* 0x000ee2000800017f */
[----:B------:R-:W-:Y:S04]  /*18740*/  BSSY B1, `(.L_x_9919) ;  /* 0x0000002000017945 */ /* 0x000fe80003800000 */
[----:B---3--:R-:W-:Y:S05]  /*18750*/  @!P0 BRA `(.L_x_9920) ;  /* 0x0000005400bc8947 */ /* 0x008fea0003800000 */
.L_x_10108:
[----:B------:R-:W-:Y:S05]  /*18760*/  BSYNC B1 ;  /* 0x0000000000017941 */ /* 0x000fea0003800000 */
.L_x_9919:
[----:B------:R-:W4:Y:S01]  /*18770*/  LDL R2, [R1] ;  /* 0x0000000001027983 */ /* 0x000f220000100800 */
[----:B------:R-:W-:Y:S01]  /*18780*/  ULDC.64 UR4, c[0x0][0x328] ;  /* 0x0000ca0000047ab9 */ /* 0x000fe20000000a00 */
[----:B------:R-:W-:Y:S01]  /*18790*/  ULDC.64 UR6, c[0x0][0x318] ;  /* 0x0000c60000067ab9 */ /* 0x000fe20000000a00 */
[----:B------:R-:W-:-:S04]  /*187a0*/  IMAD R17, R17, UR4, RZ ;  /* 0x0000000411117c24 */ /* 0x000fc8000f8e02ff */
[----:B------:R-:W-:Y:S01]  /*187b0*/  IMAD R17, R6, UR5, R17 ;  /* 0x0000000506117c24 */ /* 0x000fe2000f8e0211 */
[C---:B----4-:R-:W-:Y:S02]  /*187c0*/  LOP3.LUT P5, RZ, R2.reuse, 0x10, RZ, 0xc0, !PT ;  /* 0x0000001002ff7812 */ /* 0x050fe400078ac0ff */
[C---:B------:R-:W-:Y:S02]  /*187d0*/  LOP3.LUT P4, RZ, R2.reuse, 0x8, RZ, 0xc0, !PT ;  /* 0x0000000802ff7812 */ /* 0x040fe4000788c0ff */
[C---:B------:R-:W-:Y:S02]  /*187e0*/  LOP3.LUT P3, RZ, R2.reuse, 0x4, RZ, 0xc0, !PT ;  /* 0x0000000402ff7812 */ /* 0x040fe4000786c0ff */
[----:B------:R-:W-:Y:S01]  /*187f0*/  LOP3.LUT P1, RZ, R2, 0x2, RZ, 0xc0, !PT ;  /* 0x0000000202ff7812 */ /* 0x000fe2000782c0ff */
        /* <DEDUP_REMOVED lines=16> */
[----:B------:R-:W-:-:S03]  /*18900*/  IMAD R5, R5, 0x2, R22 ;  /* 0x0000000205057824 */ /* 0x000fc600078e0216 */
[----:B------:R-:W5:Y:S04]  /*18910*/  SHFL.IDX PT, R3, R7, RZ, 0x181f ;  /* 0x00181fff07037589 */ /* 0x000f6800000e0000 */
[----:B-1----:R-:W-:Y:S01]  /*18920*/  SHFL.IDX PT, R8, R7, 0x1, 0x181f ;  /* 0x00381f0007087f89 */ /* 0x002fe200000e0000 */
[----:B----4-:R-:W-:-:S03]  /*18930*/  IADD3 R2, P0, R14, R0, RZ ;  /* 0x000000000e027210 */ /* 0x010fc60007f1e0ff */
[----:B------:R-:W1:Y:S02]  /*18940*/  SHFL.IDX PT, R14, R6, 0x1, 0x181f ;  /* 0x00381f00060e7f89 */ /* 0x000e6400000e0000 */
[----:B-----5:R-:W-:-:S05]  /*18950*/  IMAD.X R3, RZ, RZ, R3, P0 ;  /* 0x000000ffff037224 */ /* 0x020fca00000e0603 */
[----:B------:R-:W-:Y:S04]  /*18960*/  LDGSTS.E.BYPASS.LTC128B.128 [R5+0x400], desc[UR40][R2.64], !P5 ;  /* 0x0040000002057fae */ /* 0x000fe8000e901d68 */
[----:B------:R-:W-:Y:S04]  /*18970*/  LDGSTS.E.BYPASS.LTC128B.128 [R5+0x3400], desc[UR40][R2.64+0x80], !P4 ;  /* 0x0340008002057fae */ /* 0x000fe8000e101d68 */
[----:B------:R-:W-:Y:S04]  /*18980*/  LDGSTS.E.BYPASS.LTC128B.128 [R5+0x6400], desc[UR40][R2.64+0x100], !P3 ;  /* 0x0640010002057fae */ /* 0x000fe8000d901d68 */
[----:B------:R1:W-:Y:S02]  /*18990*/  LDGSTS.E.BYPASS.LTC128B.128 [R5+0x9400], desc[UR40][R2.64+0x180], !P1 ;  /* 0x0940018002057fae */ /* 0x0003e4000c901d68 */
[----:B-1----:R-:W-:-:S02]  /*189a0*/  IADD3 R2, P0, R14, R0, RZ ;  /* 0x000000000e027210 */ /* 0x002fc40007f1e0ff */
[----:B------:R-:W1:Y:S03]  /*189b0*/  SHFL.IDX PT, R14, R6, 0x2, 0x181f ;  /* 0x00581f00060e7f89 */ /* 0x000e6600000e0000 */
[----:B------:R-:W-:Y:S02]  /*189c0*/  IMAD.X R3, RZ, RZ, R8, P0 ;  /* 0x000000ffff037224 */ /* 0x000fe400000e0608 */
[----:B------:R-:W4:Y:S04]  /*189d0*/  SHFL.IDX PT, R8, R7, 0x2, 0x181f ;  /* 0x00581f0007087f89 */ /* 0x000f2800000e0000 */
[----:B------:R-:W-:Y:S04]  /*189e0*/  LDGSTS.E.BYPASS.LTC128B.128 [R5+0xc00], desc[UR40][R2.64], !P5 ;  /* 0x00c0000002057fae */ /* 0x000fe8000e901d68 */
[----:B------:R-:W-:Y:S04]  /*189f0*/  LDGSTS.E.BYPASS.LTC128B.128 [R5+0x3c00], desc[UR40][R2.64+0x80], !P4 ;  /* 0x03c0008002057fae */ /* 0x000fe8000e101d68 */
[----:B------:R-:W-:Y:S04]  /*18a00*/  LDGSTS.E.BYPASS.LTC128B.128 [R5+0x6c00], desc[UR40][R2.64+0x100], !P3 ;  /* 0x06c0010002057fae */ /* 0x000fe8000d901d68 */
[----:B------:R1:W-:Y:S02]  /*18a10*/  LDGSTS.E.BYPASS.LTC128B.128 [R5+0x9c00], desc[UR40][R2.64+0x180], !P1 ;  /* 0x09c0018002057fae */ /* 0x0003e4000c901d68 */
[----:B-1----:R-:W-:-:S02]  /*18a20*/  IADD3 R2, P0, R14, R0, RZ ;  /* 0x000000000e027210 */ /* 0x002fc40007f1e0ff */
[----:B------:R-:W1:Y:S03]  /*18a30*/  SHFL.IDX PT, R14, R6, 0x3, 0x181f ;  /* 0x00781f00060e7f89 */ /* 0x000e6600000e0000 */
[----:B----4-:R-:W-:Y:S02]  /*18a40*/  IMAD.X R3, RZ, RZ, R8, P0 ;  /* 0x000000ffff037224 */ /* 0x010fe400000e0608 */
        /* <DEDUP_REMOVED lines=14> */
[----:B------:R1:W0:Y:S03]  /*18b30*/  SHFL.IDX PT, R14, R6, 0x5, 0x181f ;  /* 0x00b81f00060e7f89 */ /* 0x00022600000e0000 */
[----:B----4-:R-:W-:Y:S02]  /*18b40*/  IMAD.X R3, RZ, RZ, R8, P0 ;  /* 0x000000ffff037224 */ /* 0x010fe400000e0608 */
[----:B------:R1:W4:Y:S04]  /*18b50*/  SHFL.IDX PT, R8, R7, 0x5, 0x181f ;  /* 0x00b81f0007087f89 */ /* 0x00032800000e0000 */
[----:B------:R1:W-:Y:S04]  /*18b60*/  LDGSTS.E.BYPASS.LTC128B.128 [R5+0x2400], desc[UR40][R2.64], !P5 ;  /* 0x0240000002057fae */ /* 0x0003e8000e901d68 */
[----:B------:R1:W-:Y:S04]  /*18b70*/  LDGSTS.E.BYPASS.LTC128B.128 [R5+0x5400], desc[UR40][R2.64+0x80], !P4 ;  /* 0x0540008002057fae */ /* 0x0003e8000e101d68 */
[----:B------:R1:W-:Y:S04]  /*18b80*/  LDGSTS.E.BYPASS.LTC128B.128 [R5+0x8400], desc[UR40][R2.64+0x100], !P3 ;  /* 0x0840010002057fae */ /* 0x0003e8000d901d68 */
[----:B------:R1:W-:Y:S02]  /*18b90*/  LDGSTS.E.BYPASS.LTC128B.128 [R5+0xb400], desc[UR40][R2.64+0x180], !P1 ;  /* 0x0b40018002057fae */ /* 0x0003e4000c901d68 */
.L_x_10122:
[----:B01----:R-:W-:-:S04]  /*18ba0*/  IADD3 R2, P0, R14, R0, RZ ;  /* 0x000000000e027210 */ /* 0x003fc80007f1e0ff */
[----:B----4-:R-:W-:Y:S02]  /*18bb0*/  IADD3.X R3, RZ, R8, RZ, P0, !PT ;  /* 0x00000008ff037210 */ /* 0x010fe400007fe4ff */
[----:B------:R-:W-:-:S03]  /*18bc0*/  PLOP3.LUT P0, PT, PT, PT, PT, 0x80, 0x0 ;  /* 0x000000000000781c */ /* 0x000fc60003f0f070 */
        /* <DEDUP_REMOVED lines=8> */
.L_x_9922:
        /* <DEDUP_REMOVED lines=11> */
.L_x_9923:
[----:B------:R0:W-:Y:S01]  /*18d00*/  SYNCS.ARRIVE.TRANS64.A1T0 RZ, [R4+URZ+0x22850], RZ ;  /* 0x022850ff04ff79a7 */ /* 0x0001e2000810003f */
[----:B------:R-:W-:Y:S05]  /*18d10*/  @P2 BRA `(.L_x_9924) ;  /* 0xfffffff000982947 */ /* 0x000fea000383ffff */
.L_x_9911:
[----:B------:R-:W-:Y:S05]  /*18d20*/  BSYNC B0 ;  /* 0x0000000000007941 */ /* 0x000fea0003800000 */
.L_x_9910:
[----:B------:R-:W1:Y:S01]  /*18d30*/  S2R R2, SR_TID.X ;  /* 0x0000000000027919 */ /* 0x000e620000002100 */
[----:B------:R-:W-:Y:S01]  /*18d40*/  VIADD R24, R24, 0x1 ;  /* 0x0000000118187836 */ /* 0x000fe20000000000 */
[----:B------:R-:W-:Y:S04]  /*18d50*/  BSSY B0, `(.L_x_9925) ;  /* 0x0000013000007945 */ /* 0x000fe80003800000 */
[----:B------:R-:W-:-:S04]  /*18d60*/  ISETP.NE.AND P0, PT, R24, 0x2, PT ;  /* 0x000000021800780c */ /* 0x000fc80003f05270 */
[----:B------:R-:W-:-:S04]  /*18d70*/  SEL R0, RZ, 0x1, P0 ;  /* 0x00000001ff007807 */ /* 0x000fc80000000000 */
[----:B------:R-:W-:Y:S02]  /*18d80*/  LOP3.LUT R25, R25, R0, RZ, 0x3c, !PT ;  /* 0x0000000019197212 */ /* 0x000fe400078e3cff */
[----:B-1----:R-:W-:-:S04]  /*18d90*/  LOP3.LUT R2, R2, 0x7f, RZ, 0xc0, !PT ;  /* 0x0000007f02027812 */ /* 0x002fc800078ec0ff */
[----:B------:R-:W-:-:S13]  /*18da0*/  ISETP.NE.AND P1, PT, R2, RZ, PT ;  /* 0x000000ff0200720c */ /* 0x000fda0003f25270 */
[----:B------:R-:W-:Y:S05]  /*18db0*/  @P1 BRA `(.L_x_9926) ;  /* 0x0000000000301947 */ /* 0x000fea0003800000 */
[----:B------:R-:W1:Y:S01]  /*18dc0*/  S2R R5, SR_LANEID ;  /* 0x0000000000057919 */ /* 0x000e620000000000 */
[----:B------:R-:W-:Y:S01]  /*18dd0*/  VOTEU.ANY UR4, UPT, PT ;  /* 0x0000000000047886 */ /* 0x000fe200038e0100 */
[----:B------:R-:W4:Y:S01]  /*18de0*/  LDC.64 R2, c[0x0][0xc60] ;  /* 0x00031800ff027b82 */ /* 0x000f220000000a00 */
[----:B------:R-:W1:Y:S02]  /*18df0*/  FLO.U32 R0, UR4 ;  /* 0x0000000400007d00 */ /* 0x000e6400080e0000 */
[----:B-1----:R-:W-:-:S06]  /*18e00*/  ISETP.EQ.U32.AND P1, PT, R0, R5, PT ;  /* 0x000000050000720c */ /* 0x002fcc0003f22070 */
[----:B------:R-:W4:Y:S07]  /*18e10*/  POPC R5, UR4 ;  /* 0x0000000400057d09 */ /* 0x000f2e0008000000 */
[----:B----4-:R-:W4:Y:S01]  /*18e20*/  @P1 ATOMG.E.ADD.STRONG.GPU PT, R3, desc[UR40][R2.64], R5 ;  /* 0x00000005020319a8 */ /* 0x010f2200081ee1e8 */
[----:B0-23--:R-:W0:Y:S02]  /*18e30*/  S2R R4, SR_LTMASK ;  /* 0x0000000000047919 */ /* 0x00de240000003900 */
[----:B0-----:R-:W-:-:S04]  /*18e40*/  LOP3.LUT R4, R4, UR4, RZ, 0xc0, !PT ;  /* 0x0000000404047c12 */ /* 0x001fc8000f8ec0ff */
[----:B------:R-:W0:Y:S01]  /*18e50*/  POPC R7, R4 ;  /* 0x0000000400077309 */ /* 0x000e220000000000 */
[----:B----4-:R-:W0:Y:S02]  /*18e60*/  SHFL.IDX PT, R0, R3, R0, 0x1f ;  /* 0x00001f0003007589 */ /* 0x010e2400000e0000 */
[----:B0-----:R-:W-:-:S07]  /*18e70*/  IADD3 R16, R0, UR36, R7 ;  /* 0x0000002400107c10 */ /* 0x001fce000fffe007 */
.L_x_9926:
[----:B------:R-:W-:Y:S05]  /*18e80*/  BSYNC B0 ;  /* 0x0000000000007941 */ /* 0x000fea0003800000 */
.L_x_9925:
[----:B------:R-:W-:-:S07]  /*18e90*/  SEL R24, R24, RZ, P0 ;  /* 0x000000ff18187207 */ /* 0x000fce0000000000 */
.L_x_9885:
[----:B------:R-:W-:Y:S05]  /*18ea0*/  BSYNC B7 ;  /* 0x0000000000077941 */ /* 0x000fea0003800000 */
.L_x_9883:
[----:B------:R-:W4:Y:S02]  /*18eb0*/  LDL R0, [R1] ;  /* 0x0000000001007983 */ /* 0x000f240000100800 */
[----:B----4-:R-:W-:-:S13]  /*18ec0*/  LOP3.LUT P0, RZ, R0, 0x80, RZ, 0xc0, !PT ;  /* 0x0000008000ff7812 */ /* 0x010fda000780c0ff */
[----:B------:R-:W-:Y:S05]  /*18ed0*/  @!P0 BRA `(.L_x_9927) ;  /* 0x0000000000248947 */ /* 0x000fea0003800000 */
[----:B------:R-:W-:Y:S05]  /*18ee0*/  WARPSYNC.ALL ;  /* 0x0000000000007948 */ /* 0x000fea0003800000 */
[----:B------:R-:W1:Y:S08]  /*18ef0*/  S2UR UR5, SR_CgaCtaId ;  /* 0x00000000000579c3 */ /* 0x000e700000008800 */
[----:B------:R-:W-:Y:S06]  /*18f00*/  BAR.SYNC.DEFER_BLOCKING 0x5, 0x180 ;  /* 0x0146000000007b1d */ /* 0x000fec0000010000 */
[----:B------:R-:W-:-:S02]  /*18f10*/  UMOV UR4, 0x400 ;  /* 0x0000040000047882 */ /* 0x000fc40000000000 */
[----:B-1----:R-:W-:-:S06]  /*18f20*/  ULEA UR4, UR5, UR4, 0x18 ;  /* 0x0000000405047291 */ /* 0x002fcc000f8ec03f */
[----:B0-----:R-:W-:-:S05]  /*18f30*/  IMAD.U32 R22, RZ, RZ, UR4 ;  /* 0x00000004ff167e24 */ /* 0x001fca000f8e00ff */
[----:B------:R4:W0:Y:S01]  /*18f40*/  LDS.128 R16, [R22+0x228d0] ;  /* 0x0228d00016107984 */ /* 0x0008220000000c00 */
[----:B------:R-:W-:Y:S06]  /*18f50*/  BAR.ARV 0x4, 0x180 ;  /* 0x0106000000007b1d */ /* 0x000fec0000002000 */
[----:B------:R-:W-:Y:S05]  /*18f60*/  BRA `(.L_x_9928) ;  /* 0x0000000800d07947 */ /* 0x000fea0003800000 */
.L_x_9927:
[----:B------:R-:W1:Y:S01]  /*18f70*/  S2R R9, SR_TID.X ;  /* 0x0000000000097919 */ /* 0x000e620000002100 */
[----:B------:R-:W-:Y:S01]  /*18f80*/  UMOV UR4, 0xffffffff ;  /* 0xffffffff00047882 */ /* 0x000fe20000000000 */
[----:B-1----:R-:W-:-:S04]  /*18f90*/  LOP3.LUT R9, R9, 0x1f, RZ, 0xc0, !PT ;  /* 0x0000001f09097812 */ /* 0x002fc800078ec0ff */
[----:B------:R-:W-:Y:S01]  /*18fa0*/  ISETP.NE.AND P0, PT, R9, 0x1f, PT ;  /* 0x0000001f0900780c */ /* 0x000fe20003f05270 */
[----:B------:R-:W-:-:S12]  /*18fb0*/  BRA.DIV UR4, `(.L_x_9929) ;  /* 0x0000005604807947 */ /* 0x000fd8000b800000 */
[----:B------:R-:W-:Y:S01]  /*18fc0*/  IMAD.IADD R7, R19, 0x1, R9 ;  /* 0x0000000113077824 */ /* 0x000fe200078e0209 */
[----:B------:R-:W-:-:S04]  /*18fd0*/  ULDC UR4, c[0x0][0xc3c] ;  /* 0x00030f0000047ab9 */ /* 0x000fc80000000800 */
[----:B------:R-:W-:-:S13]  /*18fe0*/  ISETP.GE.OR P1, PT, R7, UR4, !P0 ;  /* 0x0000000407007c0c */ /* 0x000fda000c726670 */
[----:B0-----:R-:W0:Y:S08]  /*18ff0*/  @!P1 LDC.64 R2, c[0x0][0xc80] ;  /* 0x00032000ff029b82 */ /* 0x001e300000000a00 */
[----:B--23--:R-:W1:Y:S01]  /*19000*/  @!P1 LDC.64 R4, c[0x0][0xc78] ;  /* 0x00031e00ff049b82 */ /* 0x00ce620000000a00 */
        /* <DEDUP_REMOVED lines=11> */
[----:B------:R0:W-:Y:S02]  /*190c0*/  SHFL.IDX PT, R6, R16, 0x1, 0x1f ;  /* 0x00201f0010067f89 */ /* 0x0001e400000e0000 */
[----:B0-----:R-:W-:Y:S01]  /*190d0*/  MOV R16, RZ ;  /* 0x000000ff00107202 */ /* 0x001fe20000000f00 */
[----:B--2---:R-:W-:-:S02]  /*190e0*/  @!P1 IMAD.MOV.U32 R7, RZ, RZ, R8 ;  /* 0x000000ffff079224 */ /* 0x004fc400078e0008 */
[----:B---3--:R-:W-:Y:S01]  /*190f0*/  @!P1 IMAD.MOV.U32 R4, RZ, RZ, R5 ;  /* 0x000000ffff049224 */ /* 0x008fe200078e0005 */
        /* <DEDUP_REMOVED lines=18> */
.L_x_10132:
[----:B------:R-:W-:Y:S02]  /*19220*/  ULDC UR4, c[0x0][0xc38] ;  /* 0x00030e0000047ab9 */ /* 0x000fe40000000800 */
[----:B------:R-:W-:-:S04]  /*19230*/  IMAD.U32 R5, RZ, RZ, UR4 ;  /* 0x00000004ff057e24 */ /* 0x000fc8000f8e00ff */
[----:B-1----:R-:W-:-:S04]  /*19240*/  IMAD R9, R14, R5, RZ ;  /* 0x000000050e097224 */ /* 0x002fc800078e02ff */
[----:B------:R-:W-:-:S05]  /*19250*/  IMAD.IADD R6, R6, 0x1, R9 ;  /* 0x0000000106067824 */ /* 0x000fca00078e0209 */
[----:B------:R-:W-:-:S13]  /*19260*/  ISETP.GT.AND P6, PT, R6, R0, PT ;  /* 0x000000000600720c */ /* 0x000fda0003fc4270 */
[----:B------:R-:W-:Y:S05]  /*19270*/  @P6 BRA `(.L_x_9930) ;  /* 0x0000000000a46947 */ /* 0x000fea0003800000 */
.L_x_9933:
        /* <DEDUP_REMOVED lines=35> */
.L_x_10140:
[----:B------:R-:W-:Y:S02]  /*194b0*/  ULDC UR4, c[0x0][0xc38] ;  /* 0x00030e0000047ab9 */ /* 0x000fe40000000800 */
[----:B------:R-:W-:-:S04]  /*194c0*/  IMAD.U32 R5, RZ, RZ, UR4 ;  /* 0x00000004ff057e24 */ /* 0x000fc8000f8e00ff */
[----:B-1----:R-:W-:-:S05]  /*194d0*/  IMAD R9, R14, R5, RZ ;  /* 0x000000050e097224 */ /* 0x002fca00078e02ff */
[----:B------:R-:W-:-:S04]  /*194e0*/  IADD3 R6, R9, R6, RZ ;  /* 0x0000000609067210 */ /* 0x000fc80007ffe0ff */
[----:B------:R-:W-:-:S13]  /*194f0*/  ISETP.GT.AND P6, PT, R6, R0, PT ;  /* 0x000000000600720c */ /* 0x000fda0003fc4270 */
[----:B------:R-:W-:Y:S05]  /*19500*/  @!P6 BRA `(.L_x_9933) ;  /* 0xfffffffc005ce947 */ /* 0x000fea000383ffff */
.L_x_9930:
        /* <DEDUP_REMOVED lines=9> */
.L_x_10145:
[----:B------:R-:W-:-:S13]  /*195a0*/  ISETP.NE.AND P0, PT, R8, RZ, PT ;  /* 0x000000ff0800720c */ /* 0x000fda0003f05270 */
[----:B------:R-:W-:Y:S05]  /*195b0*/  @!P0 BRA `(.L_x_9935) ;  /* 0x0000000000108947 */ /* 0x000fea0003800000 */
[----:B------:R-:W-:Y:S01]  /*195c0*/  UMOV UR4, 0xffffffff ;  /* 0xffffffff00047882 */ /* 0x000fe20000000000 */
[----:B------:R-:W-:Y:S02]  /*195d0*/  VIADD R12, R6, 0xffffffff ;  /* 0xffffffff060c7836 */ /* 0x000fe40000000000 */
[----:B------:R-:W-:Y:S05]  /*195e0*/  BRA.DIV UR4, `(.L_x_9936) ;  /* 0x0000005a04447947 */ /* 0x000fea000b800000 */
[----:B------:R4:W0:Y:S02]  /*195f0*/  SHFL.IDX PT, R16, R3, R12, 0x1f ;  /* 0x00001f0c03107589 */ /* 0x00082400000e0000 */
.L_x_9935:
        /* <DEDUP_REMOVED lines=32> */
[----:B------:R-:W-:Y:S02]  /*19800*/  ISETP.GE.AND P2, PT, R2, RZ, PT ;  /* 0x000000ff0200720c */ /* 0x000fe40003f46270 */
[----:B------:R-:W-:Y:S02]  /*19810*/  @P0 IADD3 R9, R9, 0x1, RZ ;  /* 0x0000000109090810 */ /* 0x000fe40007ffe0ff */
[----:B------:R-:W-:-:S05]  /*19820*/  IABS R2, R4 ;  /* 0x0000000400027213 */ /* 0x000fca0000000000 */
[----:B------:R-:W-:-:S04]  /*19830*/  IMAD.MOV R2, RZ, RZ, -R2 ;  /* 0x000000ffff027224 */ /* 0x000fc800078e0a02 */
        /* <DEDUP_REMOVED lines=22> */
.L_x_9931:
[----:B------:R-:W-:Y:S01]  /*199a0*/  UMOV UR4, URZ ;  /* 0x0000003f00047c82 */ /* 0x000fe20008000000 */
[----:B------:R-:W-:Y:S01]  /*199b0*/  UMOV UR5, URZ ;  /* 0x0000003f00057c82 */ /* 0x000fe20008000000 */
[----:B------:R-:W-:Y:S01]  /*199c0*/  ULDC UR6, c[0x0][0xc3c] ;  /* 0x00030f0000067ab9 */ /* 0x000fe20000000800 */
[----:B------:R-:W-:Y:S01]  /*199d0*/  IMAD.MOV.U32 R16, RZ, RZ, R0 ;  /* 0x000000ffff107224 */ /* 0x000fe200078e0000 */
[----:B------:R-:W-:Y:S01]  /*199e0*/  MOV R17, UR4 ;  /* 0x0000000400117c02 */ /* 0x000fe20008000f00 */
[----:B------:R-:W-:Y:S02]  /*199f0*/  IMAD.U32 R18, RZ, RZ, UR5 ;  /* 0x00000005ff127e24 */ /* 0x000fe4000f8e00ff */
[----:B------:R-:W-:-:S07]  /*19a00*/  IMAD.U32 R19, RZ, RZ, UR6 ;  /* 0x00000006ff137e24 */ /* 0x000fce000f8e00ff */
.L_x_9937:
        /* <DEDUP_REMOVED lines=10> */
.L_x_9928:
[----:B------:R-:W-:Y:S02]  /*19ab0*/  ULDC UR4, c[0x0][0xc3c] ;  /* 0x00030f0000047ab9 */ /* 0x000fe40000000800 */
[----:B0-----:R-:W-:-:S13]  /*19ac0*/  ISETP.GE.AND P0, PT, R19, UR4, PT ;  /* 0x0000000413007c0c */ /* 0x001fda000bf06270 */
[----:B------:R-:W-:Y:S05]  /*19ad0*/  @!P0 BRA `(.L_x_9938) ;  /* 0xffffffa000388947 */ /* 0x000fea000383ffff */
[----:B------:R-:W-:Y:S05]  /*19ae0*/  BSYNC B8 ;  /* 0x0000000000087941 */ /* 0x000fea0003800000 */
.L_x_9837:
[----:B------:R-:W5:Y:S01]  /*19af0*/  LDL.LU R0, [R1+0x24] ;  /* 0x0000240001007983 */ /* 0x000f620000300800 */
[----:B------:R-:W-:Y:S01]  /*19b00*/  BSSY B0, `(.L_x_9939) ;  /* 0x000000b000007945 */ /* 0x000fe20003800000 */
[----:B------:R-:W1:Y:S01]  /*19b10*/  S2R R5, SR_CgaCtaId ;  /* 0x0000000000057919 */ /* 0x000e620000008800 */
[----:B-----5:R-:W-:-:S05]  /*19b20*/  VIADD R0, R0, 0x1 ;  /* 0x0000000100007836 */ /* 0x020fca0000000000 */
[----:B--2---:R-:W-:-:S04]  /*19b30*/  LEA.HI R2, R0, R0, RZ, 0x1 ;  /* 0x0000000000027211 */ /* 0x004fc800078f08ff */
[----:B0-----:R-:W-:Y:S02]  /*19b40*/  LOP3.LUT R3, R2, 0xfffffffe, RZ, 0xc0, !PT ;  /* 0xfffffffe02037812 */ /* 0x001fe400078ec0ff */
[----:B------:R-:W-:-:S03]  /*19b50*/  MOV R2, 0x400 ;  /* 0x0000040000027802 */ /* 0x000fc60000000f00 */
[----:B------:R-:W-:Y:S01]  /*19b60*/  IMAD.IADD R0, R0, 0x1, -R3 ;  /* 0x0000000100007824 */ /* 0x000fe200078e0a03 */
[----:B-1----:R-:W-:-:S04]  /*19b70*/  LEA R5, R5, R2, 0x18 ;  /* 0x0000000205057211 */ /* 0x002fc800078ec0ff */
[----:B------:R-:W-:-:S04]  /*19b80*/  SHF.L.U32 R0, R0, 0x1f, RZ ;  /* 0x0000001f00007819 */ /* 0x000fc800000006ff */
[----:B------:R-:W0:Y:S02]  /*19b90*/  SYNCS.PHASECHK.TRANS64.TRYWAIT P0, [R5+URZ+0x22820], R0 ;  /* 0x02282000050075a7 */ /* 0x000e24000800017f */
[----:B0-----:R-:W-:Y:S05]  /*19ba0*/  @!P0 BRA `(.L_x_9940) ;  /* 0x0000005000fc8947 */ /* 0x001fea0003800000 */
.L_x_10148:
[----:B------:R-:W-:Y:S05]  /*19bb0*/  BSYNC B0 ;  /* 0x0000000000007941 */ /* 0x000fea0003800000 */
.L_x_9939:
[----:B------:R-:W-:-:S03]  /*19bc0*/  UMOV UR4, 0xffffffff ;  /* 0xffffffff00047882 */ /* 0x000fc60000000000 */
[----:B------:R-:W-:Y:S05]  /*19bd0*/  BRA.DIV UR4, `(.L_x_9941) ;  /* 0x0000005604047947 */ /* 0x000fea000b800000 */
[----:B0-----:R-:W0:Y:S02]  /*19be0*/  S2R R0, SR_TID.X ;  /* 0x0000000000007919 */ /* 0x001e240000002100 */
[----:B0-----:R-:W-:-:S04]  /*19bf0*/  SHF.R.U32.HI R0, RZ, 0x5, R0 ;  /* 0x00000005ff007819 */ /* 0x001fc80000011600 */
[----:B------:R-:W-:-:S05]  /*19c00*/  LOP3.LUT R0, R0, 0x3, RZ, 0xc0, !PT ;  /* 0x0000000300007812 */ /* 0x000fca00078ec0ff */
[----:B------:R0:W1:Y:S02]  /*19c10*/  SHFL.IDX PT, R14, R0, RZ, 0x1f ;  /* 0x00001fff000e7589 */ /* 0x00006400000e0000 */
.L_x_10151:
[----:B-1----:R-:W-:-:S13]  /*19c20*/  ISETP.NE.AND P0, PT, R14, RZ, PT ;  /* 0x000000ff0e00720c */ /* 0x002fda0003f05270 */
[----:B------:R-:W-:Y:S05]  /*19c30*/  @P0 BRA `(.L_x_9673) ;  /* 0x0000000000840947 */ /* 0x000fea0003800000 */
[----:B------:R-:W-:-:S03]  /*19c40*/  UMOV UR4, 0xffffffff ;  /* 0xffffffff00047882 */ /* 0x000fc60000000000 */
[----:B------:R-:W-:Y:S05]  /*19c50*/  BRA.DIV UR4, `(.L_x_9942) ;  /* 0x0000005604187947 */ /* 0x000fea000b800000 */
[----:B------:R-:W-:-:S13]  /*19c60*/  ELECT P6, URZ, PT ;  /* 0x00000000003f782f */ /* 0x000fda00038c0000 */
.L_x_10154:
[----:B------:R-:W-:Y:S05]  /*19c70*/  @!P6 BRA `(.L_x_9673) ;  /* 0x000000000074e947 */ /* 0x000fea0003800000 */
[----:B------:R-:W-:-:S04]  /*19c80*/  LOP3.LUT R37, R37, 0x2, RZ, 0xfc, !PT ;  /* 0x0000000225257812 */ /* 0x000fc800078efcff */
[----:B------:R-:W-:-:S13]  /*19c90*/  ISETP.NE.AND P0, PT, R37, 0x3, PT ;  /* 0x000000032500780c */ /* 0x000fda0003f05270 */
[----:B------:R-:W-:Y:S05]  /*19ca0*/  @!P0 BRA `(.L_x_9943) ;  /* 0x0000000000048947 */ /* 0x000fea0003800000 */
[----:B------:R-:W-:Y:S01]  /*19cb0*/  BPT.TRAP 0x1 ;  /* 0x000000040000795c */ /* 0x000fe20000300000 */
.L_x_9943:
[C---:B------:R-:W-:Y:S01]  /*19cc0*/  IMAD R3, R24.reuse, 0x8, R5 ;  /* 0x0000000818037824 */ /* 0x040fe200078e0205 */
[----:B------:R-:W-:Y:S01]  /*19cd0*/  SHF.L.U32 R2, R25, 0x1f, RZ ;  /* 0x0000001f19027819 */ /* 0x000fe200000006ff */
[----:B------:R-:W-:-:S03]  /*19ce0*/  VIADD R24, R24, 0x1 ;  /* 0x0000000118187836 */ /* 0x000fc60000000000 */
[----:B------:R-:W1:Y:S02]  /*19cf0*/  SYNCS.PHASECHK.TRANS64.TRYWAIT P1, [R3+URZ+0x22840], R2 ;  /* 0x02284002030075a7 */ /* 0x000e64000802017f */
[----:B------:R-:W-:-:S04]  /*19d00*/  ISETP.NE.AND P2, PT, R24, 0x2, PT ;  /* 0x000000021800780c */ /* 0x000fc80003f45270 */
[----:B0-----:R-:W-:Y:S01]  /*19d10*/  SEL R0, RZ, 0x1, P2 ;  /* 0x00000001ff007807 */ /* 0x001fe20001000000 */
[----:B-1----:R-:W-:Y:S08]  /*19d20*/  @!P1 BRA `(.L_x_9944) ;  /* 0x0000005400049947 */ /* 0x002ff00003800000 */
.L_x_10155:
[----:B------:R-:W-:Y:S02]  /*19d30*/  SEL R24, R24, RZ, P2 ;  /* 0x000000ff18187207 */ /* 0x000fe40001000000 */
[----:B------:R-:W-:Y:S01]  /*19d40*/  LOP3.LUT R0, R25, R0, RZ, 0x3c, !PT ;  /* 0x0000000019007212 */ /* 0x000fe200078e3cff */
[----:B------:R-:W-:Y:S06]  /*19d50*/  @!P0 BRA `(.L_x_9945) ;  /* 0x0000000000048947 */ /* 0x000fec0003800000 */
[----:B------:R-:W-:Y:S01]  /*19d60*/  BPT.TRAP 0x1 ;  /* 0x000000040000795c */ /* 0x000fe20000300000 */
.L_x_9945:
[----:B------:R-:W-:Y:S01]  /*19d70*/  IMAD R5, R24, 0x8, R5 ;  /* 0x0000000818057824 */ /* 0x000fe200078e0205 */
[----:B------:R-:W-:-:S04]  /*19d80*/  SHF.L.U32 R0, R0, 0x1f, RZ ;  /* 0x0000001f00007819 */ /* 0x000fc800000006ff */
[----:B------:R-:W1:Y:S02]  /*19d90*/  SYNCS.PHASECHK.TRANS64.TRYWAIT P1, [R5+URZ+0x22840], R0 ;  /* 0x02284000050075a7 */ /* 0x000e64000802017f */
[----:B-1----:R-:W-:Y:S05]  /*19da0*/  @!P1 BRA `(.L_x_9946) ;  /* 0x0000005000f89947 */ /* 0x002fea0003800000 */
.L_x_10156:
[----:B------:R-:W-:Y:S05]  /*19db0*/  @!P0 BRA `(.L_x_9947) ;  /* 0x0000000000048947 */ /* 0x000fea0003800000 */
[----:B------:R-:W-:Y:S01]  /*19dc0*/  BPT.TRAP 0x1 ;  /* 0x000000040000795c */ /* 0x000fe20000300000 */
.L_x_9947:
[----:B------:R-:W2:Y:S02]  /*19dd0*/  SYNCS.PHASECHK.TRANS64.TRYWAIT P1, [R3+URZ+0x22860], R2 ;  /* 0x02286002030075a7 */ /* 0x000ea4000802017f */
[----:B--2---:R-:W-:Y:S05]  /*19de0*/  @!P1 BRA `(.L_x_9948) ;  /* 0x0000005000fc9947 */ /* 0x004fea0003800000 */
.L_x_10157:
[----:B------:R-:W-:Y:S05]  /*19df0*/  @!P0 BRA `(.L_x_9949) ;  /* 0x0000000000048947 */ /* 0x000fea0003800000 */
[----:B------:R-:W-:Y:S01]  /*19e00*/  BPT.TRAP 0x1 ;  /* 0x000000040000795c */ /* 0x000fe20000300000 */
.L_x_9949:
[----:B------:R0:W0:Y:S02]  /*19e10*/  SYNCS.PHASECHK.TRANS64.TRYWAIT P0, [R5+URZ+0x22860], R0 ;  /* 0x02286000050075a7 */ /* 0x000024000800017f */
[----:B0-----:R-:W-:Y:S05]  /*19e20*/  @!P0 NANOSLEEP.SYNCS 0x989680 ;  /* 0x009896800000895d */ /* 0x001fea0003900000 */
[----:B------:R-:W0:Y:S02]  /*19e30*/  @!P0 SYNCS.PHASECHK.TRANS64 P0, [R5+URZ+0x22860], R0 ;  /* 0x02286000050085a7 */ /* 0x000e24000800007f */
[----:B0-----:R-:W-:Y:S05]  /*19e40*/  @!P0 BRA `(.L_x_9949) ;  /* 0xfffffffc00f08947 */ /* 0x001fea000383ffff */
.L_x_9673:
[----:B------:R-:W-:Y:S05]  /*19e50*/  BSYNC B9 ;  /* 0x0000000000097941 */ /* 0x000fea0003800000 */
.L_x_9670:
[----:B------:R-:W-:Y:S05]  /*19e60*/  EXIT ;  /* 0x000000000000794d */ /* 0x000fea0003800000 */
.L_x_9693:
[----:B0-----:R0:W1:Y:S02]  /*19e70*/  SYNCS.PHASECHK.TRANS64.TRYWAIT P5, [R87+URZ+0x22890], R93 ;  /* 0x0228905d570075a7 */ /* 0x00106400080a017f */
[----:B-1----:R-:W-:Y:S05]  /*19e80*/  @!P5 NANOSLEEP.SYNCS 0x989680 ;  /* 0x009896800000d95d */ /* 0x002fea0003900000 */
[----:B------:R-:W1:Y:S02]  /*19e90*/  @!P5 SYNCS.PHASECHK.TRANS64 P5, [R87+URZ+0x22890], R93 ;  /* 0x0228905d5700d5a7 */ /* 0x000e6400080a007f */
[----:B-1----:R-:W-:Y:S05]  /*19ea0*/  @!P5 BRA `(.L_x_9693) ;  /* 0xfffffffc00f0d947 */ /* 0x002fea000383ffff */
[----:B------:R-:W-:Y:S05]  /*19eb0*/  BRA `(.L_x_9950) ;  /* 0xfffffe9800247947 */ /* 0x000fea000383ffff */
.L_x_9694:
        /* <DEDUP_REMOVED lines=8> */
.L_x_9952:
[----:B------:R-:W-:Y:S05]  /*19f40*/  BSYNC B1 ;  /* 0x0000000000017941 */ /* 0x000fea0003800000 */
.L_x_9951:
        /* <DEDUP_REMOVED lines=8> */
.L_x_9953:
[----:B------:R-:W-:Y:S05]  /*19fd0*/  BRA `(.L_x_9954) ;  /* 0xfffffe9400f07947 */ /* 0x000fea000383ffff */
.L_x_9703:
[----:B------:R-:W-:Y:S01]  /*19fe0*/  BSSY B1, `(.L_x_9955) ;  /* 0x0000008000017945 */ /* 0x000fe20003800000 */
[----:B----4-:R-:W-:Y:S02]  /*19ff0*/  IMAD.MOV.U32 R13, RZ, RZ, R97 ;  /* 0x000000ffff0d7224 */ /* 0x010fe400078e0061 */
[----:B------:R-:W-:Y:S02]  /*1a000*/  IMAD.MOV.U32 R12, RZ, RZ, 0x1 ;  /* 0x00000001ff0c7424 */ /* 0x000fe400078e00ff */
[----:B------:R-:W-:Y:S02]  /*1a010*/  IMAD.MOV.U32 R11, RZ, RZ, 0x1c1f ;  /* 0x00001c1fff0b7424 */ /* 0x000fe400078e00ff */
[----:B------:R-:W-:-:S07]  /*1a020*/  IMAD.MOV.U32 R15, RZ, RZ, -0x1 ;  /* 0xffffffffff0f7424 */ /* 0x000fce00078e00ff */
[----:B0123--:R-:W-:Y:S05]  /*1a030*/  WARPSYNC.COLLECTIVE R15, `(.L_x_9956) ;  /* 0x000000000f087348 */ /* 0x00ffea0003c00000 */
[----:B---3--:R3:W4:Y:S02]  /*1a040*/  SHFL.IDX P6, R14, R13, R12, R11 ;  /* 0x0000000c0d0e7389 */ /* 0x00872400000c000b */
[----:B01234-:R-:W-:Y:S01]  /*1a050*/  ENDCOLLECTIVE ;  /* 0x000000000000791b */ /* 0x01ffe20003800000 */
.L_x_9956:
[----:B------:R-:W-:Y:S05]  /*1a060*/  BSYNC B1 ;  /* 0x0000000000017941 */ /* 0x000fea0003800000 */
.L_x_9955:
        /* <DEDUP_REMOVED lines=8> */
.L_x_9957:
[----:B------:R-:W-:Y:S05]  /*1a0f0*/  BRA `(.L_x_9958) ;  /* 0xfffffe9c006c7947 */ /* 0x000fea000383ffff */
.L_x_9713:
[----:B-1----:R1:W2:Y:S02]  /*1a100*/  SYNCS.PHASECHK.TRANS64.TRYWAIT P4, [R87+URZ+0x22890], R93 ;  /* 0x0228905d570075a7 */ /* 0x0022a4000808017f */
[----:B--2---:R-:W-:Y:S05]  /*1a110*/  @!P4 NANOSLEEP.SYNCS 0x989680 ;  /* 0x009896800000c95d */ /* 0x004fea0003900000 */
[----:B------:R-:W2:Y:S02]  /*1a120*/  @!P4 SYNCS.PHASECHK.TRANS64 P4, [R87+URZ+0x22890], R93 ;  /* 0x0228905d5700c5a7 */ /* 0x000ea4000808007f */
[----:B--2---:R-:W-:Y:S05]  /*1a130*/  @!P4 BRA `(.L_x_9713) ;  /* 0xfffffffc00f0c947 */ /* 0x004fea000383ffff */
[----:B------:R-:W-:Y:S05]  /*1a140*/  BRA `(.L_x_9959) ;  /* 0xfffffea8002c7947 */ /* 0x000fea000383ffff */
.L_x_9714:
[----:B------:R-:W-:Y:S01]  /*1a150*/  BSSY B1, `(.L_x_9960) ;  /* 0x0000008000017945 */ /* 0x000fe20003800000 */
[----:B------:R-:W-:Y:S01]  /*1a160*/  MOV R13, R97 ;  /* 0x00000061000d7202 */ /* 0x000fe20000000f00 */
[----:B------:R-:W-:Y:S02]  /*1a170*/  IMAD.MOV.U32 R12, RZ, RZ, RZ ;  /* 0x000000ffff0c7224 */ /* 0x000fe400078e00ff */
[----:B------:R-:W-:Y:S02]  /*1a180*/  IMAD.MOV.U32 R11, RZ, RZ, 0x1c1f ;  /* 0x00001c1fff0b7424 */ /* 0x000fe400078e00ff */
[----:B------:R-:W-:-:S07]  /*1a190*/  IMAD.MOV.U32 R15, RZ, RZ, -0x1 ;  /* 0xffffffffff0f7424 */ /* 0x000fce00078e00ff */
[----:B-1----:R-:W-:Y:S05]  /*1a1a0*/  WARPSYNC.COLLECTIVE R15, `(.L_x_9961) ;  /* 0x000000000f087348 */ /* 0x002fea0003c00000 */
[----:B------:R0:W2:Y:S02]  /*1a1b0*/  SHFL.IDX P6, R14, R13, R12, R11 ;  /* 0x0000000c0d0e7389 */ /* 0x0000a400000c000b */
[----:B012---:R-:W-:Y:S01]  /*1a1c0*/  ENDCOLLECTIVE ;  /* 0x000000000000791b */ /* 0x007fe20003800000 */
.L_x_9961:
[----:B------:R-:W-:Y:S05]  /*1a1d0*/  BSYNC B1 ;  /* 0x0000000000017941 */ /* 0x000fea0003800000 */
.L_x_9960:
        /* <DEDUP_REMOVED lines=8> */
.L_x_9962:
[----:B------:R-:W-:Y:S01]  /*1a260*/  IMAD.MOV.U32 R98, RZ, RZ, R14 ;  /* 0x000000ffff627224 */ /* 0x000fe200078e000e */
[----:B------:R-:W-:Y:S06]  /*1a270*/  BRA `(.L_x_9963) ;  /* 0xfffffea400f87947 */ /* 0x000fec000383ffff */
.L_x_9719:
[----:B------:R-:W-:Y:S01]  /*1a280*/  BSSY B1, `(.L_x_9964) ;  /* 0x0000008000017945 */ /* 0x000fe20003800000 */
[----:B----4-:R-:W-:Y:S01]  /*1a290*/  IMAD.MOV.U32 R13, RZ, RZ, R97 ;  /* 0x000000ffff0d7224 */ /* 0x010fe200078e0061 */
[----:B------:R-:W-:Y:S01]  /*1a2a0*/  MOV R15, 0xffffffff ;  /* 0xffffffff000f7802 */ /* 0x000fe20000000f00 */
[----:B------:R-:W-:Y:S02]  /*1a2b0*/  IMAD.MOV.U32 R12, RZ, RZ, 0x1 ;  /* 0x00000001ff0c7424 */ /* 0x000fe400078e00ff */
[----:B------:R-:W-:-:S07]  /*1a2c0*/  IMAD.MOV.U32 R11, RZ, RZ, 0x1c1f ;  /* 0x00001c1fff0b7424 */ /* 0x000fce00078e00ff */
[----:B0123--:R-:W-:Y:S05]  /*1a2d0*/  WARPSYNC.COLLECTIVE R15, `(.L_x_9965) ;  /* 0x000000000f087348 */ /* 0x00ffea0003c00000 */
[----:B------:R4:W0:Y:S02]  /*1a2e0*/  SHFL.IDX P6, R14, R13, R12, R11 ;  /* 0x0000000c0d0e7389 */ /* 0x00082400000c000b */
[----:B01234-:R-:W-:Y:S01]  /*1a2f0*/  ENDCOLLECTIVE ;  /* 0x000000000000791b */ /* 0x01ffe20003800000 */
.L_x_9965:
[----:B------:R-:W-:Y:S05]  /*1a300*/  BSYNC B1 ;  /* 0x0000000000017941 */ /* 0x000fea0003800000 */
.L_x_9964:
        /* <DEDUP_REMOVED lines=8> */
.L_x_9966:
[----:B------:R-:W-:Y:S01]  /*1a390*/  IMAD.MOV.U32 R96, RZ, RZ, R14 ;  /* 0x000000ffff607224 */ /* 0x000fe200078e000e */
[----:B------:R-:W-:Y:S06]  /*1a3a0*/  BRA `(.L_x_9967) ;  /* 0xfffffeac00907947 */ /* 0x000fec000383ffff */
.L_x_9724:
[----:B-1----:R1:W2:Y:S02]  /*1a3b0*/  SYNCS.PHASECHK.TRANS64.TRYWAIT P2, [R87+URZ+0x22890], R93 ;  /* 0x0228905d570075a7 */ /* 0x0022a4000804017f */
[----:B--2---:R-:W-:Y:S05]  /*1a3c0*/  @!P2 NANOSLEEP.SYNCS 0x989680 ;  /* 0x009896800000a95d */ /* 0x004fea0003900000 */
[----:B------:R-:W2:Y:S02]  /*1a3d0*/  @!P2 SYNCS.PHASECHK.TRANS64 P2, [R87+URZ+0x22890], R93 ;  /* 0x0228905d5700a5a7 */ /* 0x000ea4000804007f */
[----:B--2---:R-:W-:Y:S05]  /*1a3e0*/  @!P2 BRA `(.L_x_9724) ;  /* 0xfffffffc00f0a947 */ /* 0x004fea000383ffff */
[----:B------:R-:W-:Y:S05]  /*1a3f0*/  BRA `(.L_x_9968) ;  /* 0xfffffeb400847947 */ /* 0x000fea000383ffff */
.L_x_9725:
        /* <DEDUP_REMOVED lines=8> */
.L_x_9970:
[----:B------:R-:W-:Y:S05]  /*1a480*/  BSYNC B1 ;  /* 0x0000000000017941 */ /* 0x000fea0003800000 */
.L_x_9969:
        /* <DEDUP_REMOVED lines=8> */
.L_x_9971:
[----:B------:R-:W-:Y:S01]  /*1a510*/  IMAD.MOV.U32 R7, RZ, RZ, R14 ;  /* 0x000000ffff077224 */ /* 0x000fe200078e000e */
[----:B------:R-:W-:Y:S06]  /*1a520*/  BRA `(.L_x_9972) ;  /* 0xfffffeb400a07947 */ /* 0x000fec000383ffff */
.L_x_9728:
        /* <DEDUP_REMOVED lines=8> */
.L_x_9974:
[----:B------:R-:W-:Y:S05]  /*1a5b0*/  BSYNC B1 ;  /* 0x0000000000017941 */ /* 0x000fea0003800000 */
.L_x_9973:
        /* <DEDUP_REMOVED lines=8> */
.L_x_9975:
[----:B------:R-:W-:Y:S01]  /*1a640*/  MOV R7, R14 ;  /* 0x0000000e00077202 */ /* 0x000fe20000000f00 */
[----:B------:R-:W-:Y:S06]  /*1a650*/  BRA `(.L_x_9976) ;  /* 0xfffffeb4009c7947 */ /* 0x000fec000383ffff */
.L_x_9732:
[----:B---3--:R3:W4:Y:S02]  /*1a660*/  SYNCS.PHASECHK.TRANS64.TRYWAIT P3, [R87+URZ+0x228b0], R93 ;  /* 0x0228b05d570075a7 */ /* 0x008724000806017f */
[----:B----4-:R-:W-:Y:S05]  /*1a670*/  @!P3 NANOSLEEP.SYNCS 0x989680 ;  /* 0x009896800000b95d */ /* 0x010fea0003900000 */
[----:B------:R-:W4:Y:S02]  /*1a680*/  @!P3 SYNCS.PHASECHK.TRANS64 P3, [R87+URZ+0x228b0], R93 ;  /* 0x0228b05d5700b5a7 */ /* 0x000f24000806007f */
[----:B----4-:R-:W-:Y:S05]  /*1a690*/  @!P3 BRA `(.L_x_9732) ;  /* 0xfffffffc00f0b947 */ /* 0x010fea000383ffff */
[----:B------:R-:W-:Y:S05]  /*1a6a0*/  BRA `(.L_x_9977) ;  /* 0xfffffeb800147947 */ /* 0x000fea000383ffff */
.L_x_9742:
[----:B------:R-:W-:Y:S01]  /*1a6b0*/  BSSY B0, `(.L_x_9978) ;  /* 0x0000007000007945 */ /* 0x000fe20003800000 */
[----:B------:R-:W-:Y:S02]  /*1a6c0*/  IMAD.MOV.U32 R12, RZ, RZ, RZ ;  /* 0x000000ffff0c7224 */ /* 0x000fe400078e00ff */
[----:B------:R-:W-:Y:S02]  /*1a6d0*/  IMAD.MOV.U32 R11, RZ, RZ, 0x1f ;  /* 0x0000001fff0b7424 */ /* 0x000fe400078e00ff */
[----:B------:R-:W-:-:S07]  /*1a6e0*/  IMAD.MOV.U32 R15, RZ, RZ, -0x1 ;  /* 0xffffffffff0f7424 */ /* 0x000fce00078e00ff */
[----:B-----5:R-:W-:Y:S05]  /*1a6f0*/  WARPSYNC.COLLECTIVE R15, `(.L_x_9979) ;  /* 0x000000000f087348 */ /* 0x020fea0003c00000 */
[----:B------:R0:W1:Y:S02]  /*1a700*/  SHFL.IDX P6, R14, R13, R12, R11 ;  /* 0x0000000c0d0e7389 */ /* 0x00006400000c000b */
[----:B01---5:R-:W-:Y:S01]  /*1a710*/  ENDCOLLECTIVE ;  /* 0x000000000000791b */ /* 0x023fe20003800000 */
.L_x_9979:
[----:B------:R-:W-:Y:S05]  /*1a720*/  BSYNC B0 ;  /* 0x0000000000007941 */ /* 0x000fea0003800000 */
.L_x_9978:
[----:B------:R-:W-:Y:S05]  /*1a730*/  BRA `(.L_x_9980) ;  /* 0xfffffec800047947 */ /* 0x000fea000383ffff */
.L_x_9754:
[----:B------:R-:W-:Y:S01]  /*1a740*/  BSSY B1, `(.L_x_9981) ;  /* 0x0000008000017945 */ /* 0x000fe20003800000 */
[----:B0-----:R-:W-:Y:S02]  /*1a750*/  IMAD.MOV.U32 R13, RZ, RZ, R27 ;  /* 0x000000ffff0d7224 */ /* 0x001fe400078e001b */
[----:B------:R-:W-:Y:S02]  /*1a760*/  IMAD.MOV.U32 R12, RZ, RZ, RZ ;  /* 0x000000ffff0c7224 */ /* 0x000fe400078e00ff */
[----:B------:R-:W-:Y:S02]  /*1a770*/  IMAD.MOV.U32 R11, RZ, RZ, 0x1c1f ;  /* 0x00001c1fff0b7424 */ /* 0x000fe400078e00ff */
[----:B------:R-:W-:-:S07]  /*1a780*/  IMAD.MOV.U32 R15, RZ, RZ, -0x1 ;  /* 0xffffffffff0f7424 */ /* 0x000fce00078e00ff */
[----:B------:R-:W-:Y:S05]  /*1a790*/  WARPSYNC.COLLECTIVE R15, `(.L_x_9982) ;  /* 0x000000000f087348 */ /* 0x000fea0003c00000 */
[----:B------:R0:W1:Y:S02]  /*1a7a0*/  SHFL.IDX P6, R14, R13, R12, R11 ;  /* 0x0000000c0d0e7389 */ /* 0x00006400000c000b */
[----:B01----:R-:W-:Y:S01]  /*1a7b0*/  ENDCOLLECTIVE ;  /* 0x000000000000791b */ /* 0x003fe20003800000 */
.L_x_9982:
[----:B------:R-:W-:Y:S05]  /*1a7c0*/  BSYNC B1 ;  /* 0x0000000000017941 */ /* 0x000fea0003800000 */
.L_x_9981:
        /* <DEDUP_REMOVED lines=8> */
.L_x_9983:
[----:B------:R-:W-:Y:S01]  /*1a850*/  IMAD.MOV.U32 R13, RZ, RZ, R25 ;  /* 0x000000ffff0d7224 */ /* 0x000fe200078e0019 */
[----:B------:R-:W-:-:S07]  /*1a860*/  MOV R3, R14 ;  /* 0x0000000e00037202 */ /* 0x000fce0000000f00 */
[----:B------:R-:W-:Y:S05]  /*1a870*/  WARPSYNC.COLLECTIVE R15, `(.L_x_9984) ;  /* 0x000000000f087348 */ /* 0x000fea0003c00000 */
[----:B------:R0:W1:Y:S02]  /*1a880*/  SHFL.IDX P6, R14, R13, R12, R11 ;  /* 0x0000000c0d0e7389 */ /* 0x00006400000c000b */
[----:B01----:R-:W-:Y:S01]  /*1a890*/  ENDCOLLECTIVE ;  /* 0x000000000000791b */ /* 0x003fe20003800000 */
.L_x_9984:
[----:B------:R-:W-:Y:S02]  /*1a8a0*/  IMAD.MOV.U32 R13, RZ, RZ, R28 ;  /* 0x000000ffff0d7224 */ /* 0x000fe400078e001c */
[----:B------:R-:W-:-:S07]  /*1a8b0*/  IMAD.MOV.U32 R25, RZ, RZ, R14 ;  /* 0x000000ffff197224 */ /* 0x000fce00078e000e */
[----:B------:R-:W-:Y:S05]  /*1a8c0*/  WARPSYNC.COLLECTIVE R15, `(.L_x_9985) ;  /* 0x000000000f087348 */ /* 0x000fea0003c00000 */
[----:B------:R0:W1:Y:S02]  /*1a8d0*/  SHFL.IDX P6, R14, R13, R12, R11 ;  /* 0x0000000c0d0e7389 */ /* 0x00006400000c000b */
[----:B01----:R-:W-:Y:S01]  /*1a8e0*/  ENDCOLLECTIVE ;  /* 0x000000000000791b */ /* 0x003fe20003800000 */
.L_x_9985:
[----:B------:R-:W-:Y:S01]  /*1a8f0*/  IMAD.MOV.U32 R20, RZ, RZ, R14 ;  /* 0x000000ffff147224 */ /* 0x000fe200078e000e */
[----:B------:R-:W-:Y:S06]  /*1a900*/  BRA `(.L_x_9986) ;  /* 0xfffffecc00087947 */ /* 0x000fec000383ffff */
.L_x_9758:
[----:B0-----:R0:W1:Y:S02]  /*1a910*/  SYNCS.PHASECHK.TRANS64.TRYWAIT P0, [R19+URZ+0x22800], R6 ;  /* 0x02280006130075a7 */ /* 0x001064000800017f */
[----:B-1----:R-:W-:Y:S05]  /*1a920*/  @!P0 NANOSLEEP.SYNCS 0x989680 ;  /* 0x009896800000895d */ /* 0x002fea0003900000 */
[----:B------:R-:W1:Y:S02]  /*1a930*/  @!P0 SYNCS.PHASECHK.TRANS64 P0, [R19+URZ+0x22800], R6 ;  /* 0x02280006130085a7 */ /* 0x000e64000800007f */
[----:B-1----:R-:W-:Y:S05]  /*1a940*/  @!P0 BRA `(.L_x_9758) ;  /* 0xfffffffc00f08947 */ /* 0x002fea000383ffff */
[----:B------:R-:W-:Y:S05]  /*1a950*/  BRA `(.L_x_9987) ;  /* 0xfffffed0003c7947 */ /* 0x000fea000383ffff */
.L_x_9766:
        /* <DEDUP_REMOVED lines=8> */
.L_x_9989:
[----:B------:R-:W-:Y:S05]  /*1a9e0*/  BSYNC B1 ;  /* 0x0000000000017941 */ /* 0x000fea0003800000 */
.L_x_9988:
        /* <DEDUP_REMOVED lines=8> */
.L_x_9990:
[----:B------:R-:W-:Y:S02]  /*1aa70*/  IMAD.MOV.U32 R13, RZ, RZ, R25 ;  /* 0x000000ffff0d7224 */ /* 0x000fe400078e0019 */
[----:B------:R-:W-:-:S07]  /*1aa80*/  IMAD.MOV.U32 R3, RZ, RZ, R14 ;  /* 0x000000ffff037224 */ /* 0x000fce00078e000e */
[----:B------:R-:W-:Y:S05]  /*1aa90*/  WARPSYNC.COLLECTIVE R15, `(.L_x_9991) ;  /* 0x000000000f087348 */ /* 0x000fea0003c00000 */
[----:B------:R0:W1:Y:S02]  /*1aaa0*/  SHFL.IDX P6, R14, R13, R12, R11 ;  /* 0x0000000c0d0e7389 */ /* 0x00006400000c000b */
[----:B01----:R-:W-:Y:S01]  /*1aab0*/  ENDCOLLECTIVE ;  /* 0x000000000000791b */ /* 0x003fe20003800000 */
.L_x_9991:
[----:B------:R-:W-:Y:S02]  /*1aac0*/  IMAD.MOV.U32 R13, RZ, RZ, R28 ;  /* 0x000000ffff0d7224 */ /* 0x000fe400078e001c */
[----:B------:R-:W-:-:S07]  /*1aad0*/  IMAD.MOV.U32 R20, RZ, RZ, R14 ;  /* 0x000000ffff147224 */ /* 0x000fce00078e000e */
[----:B------:R-:W-:Y:S05]  /*1aae0*/  WARPSYNC.COLLECTIVE R15, `(.L_x_9992) ;  /* 0x000000000f087348 */ /* 0x000fea0003c00000 */
[----:B------:R0:W1:Y:S02]  /*1aaf0*/  SHFL.IDX P6, R14, R13, R12, R11 ;  /* 0x0000000c0d0e7389 */ /* 0x00006400000c000b */
[----:B01----:R-:W-:Y:S01]  /*1ab00*/  ENDCOLLECTIVE ;  /* 0x000000000000791b */ /* 0x003fe20003800000 */
.L_x_9992:
[----:B------:R-:W-:Y:S05]  /*1ab10*/  BRA `(.L_x_9993) ;  /* 0xfffffed800a47947 */ /* 0x000fea000383ffff */
.L_x_9770:
[----:B0-----:R0:W1:Y:S02]  /*1ab20*/  SYNCS.PHASECHK.TRANS64.TRYWAIT P1, [R19+URZ+0x22800], R26 ;  /* 0x0228001a130075a7 */ /* 0x001064000802017f */
[----:B-1----:R-:W-:Y:S05]  /*1ab30*/  @!P1 NANOSLEEP.SYNCS 0x989680 ;  /* 0x009896800000995d */ /* 0x002fea0003900000 */
[----:B------:R-:W1:Y:S02]  /*1ab40*/  @!P1 SYNCS.PHASECHK.TRANS64 P1, [R19+URZ+0x22800], R26 ;  /* 0x0228001a130095a7 */ /* 0x000e64000802007f */
[----:B-1----:R-:W-:Y:S05]  /*1ab50*/  @!P1 BRA `(.L_x_9770) ;  /* 0xfffffffc00f09947 */ /* 0x002fea000383ffff */
[----:B------:R-:W-:Y:S05]  /*1ab60*/  BRA `(.L_x_9994) ;  /* 0xfffffedc00887947 */ /* 0x000fea000383ffff */
.L_x_9776:
[----:B---3--:R3:W0:Y:S02]  /*1ab70*/  SYNCS.PHASECHK.TRANS64.TRYWAIT P1, [R4+URZ+0x22830], R73 ;  /* 0x02283049040075a7 */ /* 0x008624000802017f */
[----:B0-----:R-:W-:Y:S05]  /*1ab80*/  @!P1 NANOSLEEP.SYNCS 0x989680 ;  /* 0x009896800000995d */ /* 0x001fea0003900000 */
[----:B------:R-:W0:Y:S02]  /*1ab90*/  @!P1 SYNCS.PHASECHK.TRANS64 P1, [R4+URZ+0x22830], R73 ;  /* 0x02283049040095a7 */ /* 0x000e24000802007f */
[----:B0-----:R-:W-:Y:S05]  /*1aba0*/  @!P1 BRA `(.L_x_9776) ;  /* 0xfffffffc00f09947 */ /* 0x001fea000383ffff */
[----:B------:R-:W-:Y:S05]  /*1abb0*/  BRA `(.L_x_9775) ;  /* 0xfffffee800dc7947 */ /* 0x000fea000383ffff */
.L_x_9782:
[----:B-1----:R1:W2:Y:S02]  /*1abc0*/  SYNCS.PHASECHK.TRANS64.TRYWAIT P1, [R4+URZ+0x22850], R73 ;  /* 0x02285049040075a7 */ /* 0x0022a4000802017f */
[----:B--2---:R-:W-:Y:S05]  /*1abd0*/  @!P1 NANOSLEEP.SYNCS 0x989680 ;  /* 0x009896800000995d */ /* 0x004fea0003900000 */
[----:B------:R-:W2:Y:S02]  /*1abe0*/  @!P1 SYNCS.PHASECHK.TRANS64 P1, [R4+URZ+0x22850], R73 ;  /* 0x02285049040095a7 */ /* 0x000ea4000802007f */
[----:B--2---:R-:W-:Y:S05]  /*1abf0*/  @!P1 BRA `(.L_x_9782) ;  /* 0xfffffffc00f09947 */ /* 0x004fea000383ffff */
[----:B------:R-:W-:Y:S05]  /*1ac00*/  BRA `(.L_x_9781) ;  /* 0xffffff0000807947 */ /* 0x000fea000383ffff */
.L_x_9788:
[----:B-1----:R1:W2:Y:S02]  /*1ac10*/  SYNCS.PHASECHK.TRANS64.TRYWAIT P2, [R5+URZ+0x22830], R6 ;  /* 0x02283006050075a7 */ /* 0x0022a4000804017f */
[----:B--2---:R-:W-:Y:S05]  /*1ac20*/  @!P2 NANOSLEEP.SYNCS 0x989680 ;  /* 0x009896800000a95d */ /* 0x004fea0003900000 */
[----:B------:R-:W2:Y:S02]  /*1ac30*/  @!P2 SYNCS.PHASECHK.TRANS64 P2, [R5+URZ+0x22830], R6 ;  /* 0x022830060500a5a7 */ /* 0x000ea4000804007f */
[----:B--2---:R-:W-:Y:S05]  /*1ac40*/  @!P2 BRA `(.L_x_9788) ;  /* 0xfffffffc00f0a947 */ /* 0x004fea000383ffff */
[----:B------:R-:W-:Y:S05]  /*1ac50*/  BRA `(.L_x_9787) ;  /* 0xffffff0400cc7947 */ /* 0x000fea000383ffff */
.L_x_9794:
[----:B----4-:R4:W0:Y:S02]  /*1ac60*/  SYNCS.PHASECHK.TRANS64.TRYWAIT P2, [R5+URZ+0x22850], R6 ;  /* 0x02285006050075a7 */ /* 0x010824000804017f */
[----:B0-----:R-:W-:Y:S05]  /*1ac70*/  @!P2 NANOSLEEP.SYNCS 0x989680 ;  /* 0x009896800000a95d */ /* 0x001fea0003900000 */
[----:B------:R-:W0:Y:S02]  /*1ac80*/  @!P2 SYNCS.PHASECHK.TRANS64 P2, [R5+URZ+0x22850], R6 ;  /* 0x022850060500a5a7 */ /* 0x000e24000804007f */
[----:B0-----:R-:W-:Y:S05]  /*1ac90*/  @!P2 BRA `(.L_x_9794) ;  /* 0xfffffffc00f0a947 */ /* 0x001fea000383ffff */
[----:B------:R-:W-:Y:S05]  /*1aca0*/  BRA `(.L_x_9793) ;  /* 0xffffff2000347947 */ /* 0x000fea000383ffff */
.L_x_9801:
[----:B------:R-:W-:Y:S02]  /*1acb0*/  IMAD.MOV.U32 R13, RZ, RZ, R21 ;  /* 0x000000ffff0d7224 */ /* 0x000fe400078e0015 */
[----:B------:R-:W-:Y:S02]  /*1acc0*/  IMAD.MOV.U32 R12, RZ, RZ, RZ ;  /* 0x000000ffff0c7224 */ /* 0x000fe400078e00ff */
[----:B------:R-:W-:Y:S02]  /*1acd0*/  IMAD.MOV.U32 R11, RZ, RZ, 0x181f ;  /* 0x0000181fff0b7424 */ /* 0x000fe400078e00ff */
[----:B------:R-:W-:-:S07]  /*1ace0*/  IMAD.MOV.U32 R15, RZ, RZ, -0x1 ;  /* 0xffffffffff0f7424 */ /* 0x000fce00078e00ff */
[----:B-----5:R-:W-:Y:S05]  /*1acf0*/  WARPSYNC.COLLECTIVE R15, `(.L_x_9995) ;  /* 0x000000000f087348 */ /* 0x020fea0003c00000 */
[----:B------:R0:W1:Y:S02]  /*1ad00*/  SHFL.IDX P6, R14, R13, R12, R11 ;  /* 0x0000000c0d0e7389 */ /* 0x00006400000c000b */
[----:B01---5:R-:W-:Y:S01]  /*1ad10*/  ENDCOLLECTIVE ;  /* 0x000000000000791b */ /* 0x023fe20003800000 */
.L_x_9995:
[----:B------:R-:W-:Y:S02]  /*1ad20*/  IMAD.MOV.U32 R13, RZ, RZ, R3 ;  /* 0x000000ffff0d7224 */ /* 0x000fe400078e0003 */
[----:B------:R-:W-:-:S07]  /*1ad30*/  IMAD.MOV.U32 R20, RZ, RZ, R14 ;  /* 0x000000ffff147224 */ /* 0x000fce00078e000e */
[----:B------:R-:W-:Y:S05]  /*1ad40*/  WARPSYNC.COLLECTIVE R15, `(.L_x_9996) ;  /* 0x000000000f087348 */ /* 0x000fea0003c00000 */
[----:B------:R0:W1:Y:S02]  /*1ad50*/  SHFL.IDX P6, R14, R13, R12, R11 ;  /* 0x0000000c0d0e7389 */ /* 0x00006400000c000b */
[----:B01----:R-:W-:Y:S01]  /*1ad60*/  ENDCOLLECTIVE ;  /* 0x000000000000791b */ /* 0x003fe20003800000 */
.L_x_9996:
[----:B------:R-:W-:Y:S05]  /*1ad70*/  BRA `(.L_x_9997) ;  /* 0xffffff48006c7947 */ /* 0x000fea000383ffff */
.L_x_9804:
[----:B------:R-:W-:Y:S01]  /*1ad80*/  BSSY B1, `(.L_x_9998) ;  /* 0x0000008000017945 */ /* 0x000fe20003800000 */
[----:B---3--:R-:W-:Y:S01]  /*1ad90*/  IMAD.MOV.U32 R13, RZ, RZ, R21 ;  /* 0x000000ffff0d7224 */ /* 0x008fe200078e0015 */
[----:B------:R-:W-:Y:S01]  /*1ada0*/  MOV R11, 0x181f ;  /* 0x0000181f000b7802 */ /* 0x000fe20000000f00 */
[----:B------:R-:W-:Y:S02]  /*1adb0*/  IMAD.MOV.U32 R12, RZ, RZ, 0x1 ;  /* 0x00000001ff0c7424 */ /* 0x000fe400078e00ff */
[----:B------:R-:W-:-:S07]  /*1adc0*/  IMAD.MOV.U32 R15, RZ, RZ, -0x1 ;  /* 0xffffffffff0f7424 */ /* 0x000fce00078e00ff */
[----:B012--5:R-:W-:Y:S05]  /*1add0*/  WARPSYNC.COLLECTIVE R15, `(.L_x_9999) ;  /* 0x000000000f087348 */ /* 0x027fea0003c00000 */
[----:B--2---:R2:W3:Y:S02]  /*1ade0*/  SHFL.IDX P6, R14, R13, R12, R11 ;  /* 0x0000000c0d0e7389 */ /* 0x0044e400000c000b */
[----:B0123-5:R-:W-:Y:S01]  /*1adf0*/  ENDCOLLECTIVE ;  /* 0x000000000000791b */ /* 0x02ffe20003800000 */
.L_x_9999:
[----:B------:R-:W-:Y:S05]  /*1ae00*/  BSYNC B1 ;  /* 0x0000000000017941 */ /* 0x000fea0003800000 */
.L_x_9998:
        /* <DEDUP_REMOVED lines=8> */
.L_x_10000:
[----:B------:R-:W-:Y:S05]  /*1ae90*/  BRA `(.L_x_10001) ;  /* 0xffffff4800b47947 */ /* 0x000fea000383ffff */
.L_x_9807:
[----:B------:R-:W-:Y:S01]  /*1aea0*/  BSSY B1, `(.L_x_10002) ;  /* 0x0000008000017945 */ /* 0x000fe20003800000 */
[----:B------:R-:W-:Y:S02]  /*1aeb0*/  IMAD.MOV.U32 R13, RZ, RZ, R21 ;  /* 0x000000ffff0d7224 */ /* 0x000fe400078e0015 */
[----:B------:R-:W-:Y:S02]  /*1aec0*/  IMAD.MOV.U32 R12, RZ, RZ, 0x2 ;  /* 0x00000002ff0c7424 */ /* 0x000fe400078e00ff */
[----:B---3--:R-:W-:Y:S02]  /*1aed0*/  IMAD.MOV.U32 R11, RZ, RZ, 0x181f ;  /* 0x0000181fff0b7424 */ /* 0x008fe400078e00ff */
[----:B------:R-:W-:-:S07]  /*1aee0*/  IMAD.MOV.U32 R15, RZ, RZ, -0x1 ;  /* 0xffffffffff0f7424 */ /* 0x000fce00078e00ff */
[----:B012-4-:R-:W-:Y:S05]  /*1aef0*/  WARPSYNC.COLLECTIVE R15, `(.L_x_10003) ;  /* 0x000000000f087348 */ /* 0x017fea0003c00000 */
[----:B--2---:R2:W3:Y:S02]  /*1af00*/  SHFL.IDX P6, R14, R13, R12, R11 ;  /* 0x0000000c0d0e7389 */ /* 0x0044e400000c000b */
[----:B01234-:R-:W-:Y:S01]  /*1af10*/  ENDCOLLECTIVE ;  /* 0x000000000000791b */ /* 0x01ffe20003800000 */
.L_x_10003:
[----:B------:R-:W-:Y:S05]  /*1af20*/  BSYNC B1 ;  /* 0x0000000000017941 */ /* 0x000fea0003800000 */
.L_x_10002:
        /* <DEDUP_REMOVED lines=8> */
.L_x_10004:
[----:B------:R-:W-:Y:S05]  /*1afb0*/  BRA `(.L_x_10005) ;  /* 0xffffff4800fc7947 */ /* 0x000fea000383ffff */
.L_x_9810:
        /* <DEDUP_REMOVED lines=8> */
.L_x_10007:
[----:B------:R-:W-:Y:S05]  /*1b040*/  BSYNC B1 ;  /* 0x0000000000017941 */ /* 0x000fea0003800000 */
.L_x_10006:
        /* <DEDUP_REMOVED lines=8> */
.L_x_10008:
[----:B------:R-:W-:Y:S05]  /*1b0d0*/  BRA `(.L_x_10009) ;  /* 0xffffff4c00447947 */ /* 0x000fea000383ffff */
.L_x_9812:
[----:B------:R-:W-:Y:S01]  /*1b0e0*/  IMAD.MOV.U32 R13, RZ, RZ, R10 ;  /* 0x000000ffff0d7224 */ /* 0x000fe200078e000a */
[----:B------:R-:W-:Y:S01]  /*1b0f0*/  MOV R12, RZ ;  /* 0x000000ff000c7202 */ /* 0x000fe20000000f00 */
[----:B------:R-:W-:Y:S02]  /*1b100*/  IMAD.MOV.U32 R11, RZ, RZ, 0x1c1f ;  /* 0x00001c1fff0b7424 */ /* 0x000fe400078e00ff */
[----:B------:R-:W-:-:S07]  /*1b110*/  IMAD.MOV.U32 R15, RZ, RZ, -0x1 ;  /* 0xffffffffff0f7424 */ /* 0x000fce00078e00ff */
[----:B------:R-:W-:Y:S05]  /*1b120*/  WARPSYNC.COLLECTIVE R15, `(.L_x_10010) ;  /* 0x000000000f087348 */ /* 0x000fea0003c00000 */
[----:B------:R0:W1:Y:S02]  /*1b130*/  SHFL.IDX P6, R14, R13, R12, R11 ;  /* 0x0000000c0d0e7389 */ /* 0x00006400000c000b */
[----:B01----:R-:W-:Y:S01]  /*1b140*/  ENDCOLLECTIVE ;  /* 0x000000000000791b */ /* 0x003fe20003800000 */
.L_x_10010:
[----:B------:R-:W-:Y:S02]  /*1b150*/  IMAD.MOV.U32 R13, RZ, RZ, R3 ;  /* 0x000000ffff0d7224 */ /* 0x000fe400078e0003 */
[----:B------:R-:W-:-:S07]  /*1b160*/  IMAD.MOV.U32 R48, RZ, RZ, R14 ;  /* 0x000000ffff307224 */ /* 0x000fce00078e000e */
[----:B------:R-:W-:Y:S05]  /*1b170*/  WARPSYNC.COLLECTIVE R15, `(.L_x_10011) ;  /* 0x000000000f087348 */ /* 0x000fea0003c00000 */
[----:B------:R0:W1:Y:S02]  /*1b180*/  SHFL.IDX P6, R14, R13, R12, R11 ;  /* 0x0000000c0d0e7389 */ /* 0x00006400000c000b */
[----:B01----:R-:W-:Y:S01]  /*1b190*/  ENDCOLLECTIVE ;  /* 0x000000000000791b */ /* 0x003fe20003800000 */
.L_x_10011:
[----:B------:R-:W-:Y:S01]  /*1b1a0*/  IMAD.MOV.U32 R11, RZ, RZ, R14 ;  /* 0x000000ffff0b7224 */ /* 0x000fe200078e000e */
[----:B------:R-:W-:Y:S06]  /*1b1b0*/  BRA `(.L_x_10012) ;  /* 0xffffff5000447947 */ /* 0x000fec000383ffff */
.L_x_9815:
[----:B------:R-:W-:Y:S01]  /*1b1c0*/  BSSY B1, `(.L_x_10013) ;  /* 0x0000008000017945 */ /* 0x000fe20003800000 */
[----:B---3--:R-:W-:Y:S02]  /*1b1d0*/  IMAD.MOV.U32 R13, RZ, RZ, R10 ;  /* 0x000000ffff0d7224 */ /* 0x008fe400078e000a */
[----:B------:R-:W-:Y:S02]  /*1b1e0*/  IMAD.MOV.U32 R12, RZ, RZ, 0x1 ;  /* 0x00000001ff0c7424 */ /* 0x000fe400078e00ff */
[----:B--2---:R-:W-:Y:S02]  /*1b1f0*/  IMAD.MOV.U32 R11, RZ, RZ, 0x1c1f ;  /* 0x00001c1fff0b7424 */ /* 0x004fe400078e00ff */
[----:B------:R-:W-:-:S07]  /*1b200*/  IMAD.MOV.U32 R15, RZ, RZ, -0x1 ;  /* 0xffffffffff0f7424 */ /* 0x000fce00078e00ff */
[----:B01----:R-:W-:Y:S05]  /*1b210*/  WARPSYNC.COLLECTIVE R15, `(.L_x_10014) ;  /* 0x000000000f087348 */ /* 0x003fea0003c00000 */
[----:B------:R2:W3:Y:S02]  /*1b220*/  SHFL.IDX P6, R14, R13, R12, R11 ;  /* 0x0000000c0d0e7389 */ /* 0x0004e400000c000b */
[----:B0123--:R-:W-:Y:S01]  /*1b230*/  ENDCOLLECTIVE ;  /* 0x000000000000791b */ /* 0x00ffe20003800000 */
.L_x_10014:
[----:B------:R-:W-:Y:S05]  /*1b240*/  BSYNC B1 ;  /* 0x0000000000017941 */ /* 0x000fea0003800000 */
.L_x_10013:
        /* <DEDUP_REMOVED lines=8> */
.L_x_10015:
[----:B------:R-:W-:Y:S01]  /*1b2d0*/  IMAD.MOV.U32 R3, RZ, RZ, R14 ;  /* 0x000000ffff037224 */ /* 0x000fe200078e000e */
[----:B------:R-:W-:Y:S06]  /*1b2e0*/  BRA `(.L_x_10016) ;  /* 0xffffff5c001c7947 */ /* 0x000fec000383ffff */
.L_x_9819:
[----:B------:R-:W-:Y:S02]  /*1b2f0*/  IMAD.MOV.U32 R13, RZ, RZ, R20 ;  /* 0x000000ffff0d7224 */ /* 0x000fe400078e0014 */
[----:B------:R-:W-:Y:S02]  /*1b300*/  IMAD.MOV.U32 R12, RZ, RZ, RZ ;  /* 0x000000ffff0c7224 */ /* 0x000fe400078e00ff */
[----:B------:R-:W-:Y:S02]  /*1b310*/  IMAD.MOV.U32 R11, RZ, RZ, 0x181f ;  /* 0x0000181fff0b7424 */ /* 0x000fe400078e00ff */
[----:B------:R-:W-:-:S07]  /*1b320*/  IMAD.MOV.U32 R15, RZ, RZ, -0x1 ;  /* 0xffffffffff0f7424 */ /* 0x000fce00078e00ff */
[----:B01----:R-:W-:Y:S05]  /*1b330*/  WARPSYNC.COLLECTIVE R15, `(.L_x_10017) ;  /* 0x000000000f087348 */ /* 0x003fea0003c00000 */
[----:B------:R2:W3:Y:S02]  /*1b340*/  SHFL.IDX P6, R14, R13, R12, R11 ;  /* 0x0000000c0d0e7389 */ /* 0x0004e400000c000b */
[----:B0123--:R-:W-:Y:S01]  /*1b350*/  ENDCOLLECTIVE ;  /* 0x000000000000791b */ /* 0x00ffe20003800000 */
.L_x_10017:
[----:B------:R-:W-:Y:S02]  /*1b360*/  IMAD.MOV.U32 R13, RZ, RZ, R3 ;  /* 0x000000ffff0d7224 */ /* 0x000fe400078e0003 */
[----:B------:R-:W-:-:S07]  /*1b370*/  IMAD.MOV.U32 R0, RZ, RZ, R14 ;  /* 0x000000ffff007224 */ /* 0x000fce00078e000e */
[----:B------:R-:W-:Y:S05]  /*1b380*/  WARPSYNC.COLLECTIVE R15, `(.L_x_10018) ;  /* 0x000000000f087348 */ /* 0x000fea0003c00000 */
[----:B------:R0:W1:Y:S02]  /*1b390*/  SHFL.IDX P6, R14, R13, R12, R11 ;  /* 0x0000000c0d0e7389 */ /* 0x00006400000c000b */
[----:B01----:R-:W-:Y:S01]  /*1b3a0*/  ENDCOLLECTIVE ;  /* 0x000000000000791b */ /* 0x003fe20003800000 */
.L_x_10018:
[----:B------:R-:W-:Y:S05]  /*1b3b0*/  BRA `(.L_x_10019) ;  /* 0xffffff70005c7947 */ /* 0x000fea000383ffff */
.L_x_9822:
[----:B------:R-:W-:Y:S01]  /*1b3c0*/  BSSY B1, `(.L_x_10020) ;  /* 0x0000008000017945 */ /* 0x000fe20003800000 */
[----:B------:R-:W-:Y:S02]  /*1b3d0*/  IMAD.MOV.U32 R13, RZ, RZ, R20 ;  /* 0x000000ffff0d7224 */ /* 0x000fe400078e0014 */
[----:B------:R-:W-:Y:S02]  /*1b3e0*/  IMAD.MOV.U32 R12, RZ, RZ, 0x1 ;  /* 0x00000001ff0c7424 */ /* 0x000fe400078e00ff */
[----:B---3--:R-:W-:Y:S02]  /*1b3f0*/  IMAD.MOV.U32 R11, RZ, RZ, 0x181f ;  /* 0x0000181fff0b7424 */ /* 0x008fe400078e00ff */
[----:B------:R-:W-:-:S07]  /*1b400*/  IMAD.MOV.U32 R15, RZ, RZ, -0x1 ;  /* 0xffffffffff0f7424 */ /* 0x000fce00078e00ff */
[----:B012-4-:R-:W-:Y:S05]  /*1b410*/  WARPSYNC.COLLECTIVE R15, `(.L_x_10021) ;  /* 0x000000000f087348 */ /* 0x017fea0003c00000 */
[----:B----4-:R3:W4:Y:S02]  /*1b420*/  SHFL.IDX P6, R14, R13, R12, R11 ;  /* 0x0000000c0d0e7389 */ /* 0x01072400000c000b */
[----:B01234-:R-:W-:Y:S01]  /*1b430*/  ENDCOLLECTIVE ;  /* 0x000000000000791b */ /* 0x01ffe20003800000 */
.L_x_10021:
[----:B------:R-:W-:Y:S05]  /*1b440*/  BSYNC B1 ;  /* 0x0000000000017941 */ /* 0x000fea0003800000 */
.L_x_10020:
        /* <DEDUP_REMOVED lines=8> */
.L_x_10022:
[----:B------:R-:W-:Y:S05]  /*1b4d0*/  BRA `(.L_x_10023) ;  /* 0xffffff7000a87947 */ /* 0x000fea000383ffff */
.L_x_9825:
[----:B------:R-:W-:Y:S01]  /*1b4e0*/  BSSY B1, `(.L_x_10024) ;  /* 0x0000008000017945 */ /* 0x000fe20003800000 */
[----:B------:R-:W-:Y:S02]  /*1b4f0*/  IMAD.MOV.U32 R13, RZ, RZ, R20 ;  /* 0x000000ffff0d7224 */ /* 0x000fe400078e0014 */
[----:B------:R-:W-:Y:S02]  /*1b500*/  IMAD.MOV.U32 R12, RZ, RZ, 0x2 ;  /* 0x00000002ff0c7424 */ /* 0x000fe400078e00ff */
[----:B0-----:R-:W-:Y:S02]  /*1b510*/  IMAD.MOV.U32 R11, RZ, RZ, 0x181f ;  /* 0x0000181fff0b7424 */ /* 0x001fe400078e00ff */
[----:B------:R-:W-:-:S07]  /*1b520*/  IMAD.MOV.U32 R15, RZ, RZ, -0x1 ;  /* 0xffffffffff0f7424 */ /* 0x000fce00078e00ff */
[----:B-1234-:R-:W-:Y:S05]  /*1b530*/  WARPSYNC.COLLECTIVE R15, `(.L_x_10025) ;  /* 0x000000000f087348 */ /* 0x01efea0003c00000 */
[----:B----4-:R0:W4:Y:S02]  /*1b540*/  SHFL.IDX P6, R14, R13, R12, R11 ;  /* 0x0000000c0d0e7389 */ /* 0x01012400000c000b */
[----:B01234-:R-:W-:Y:S01]  /*1b550*/  ENDCOLLECTIVE ;  /* 0x000000000000791b */ /* 0x01ffe20003800000 */
.L_x_10025:
[----:B------:R-:W-:Y:S05]  /*1b560*/  BSYNC B1 ;  /* 0x0000000000017941 */ /* 0x000fea0003800000 */
.L_x_10024:
        /* <DEDUP_REMOVED lines=8> */
.L_x_10026:
[----:B------:R-:W-:Y:S05]  /*1b5f0*/  BRA `(.L_x_10027) ;  /* 0xffffff7000f07947 */ /* 0x000fea000383ffff */
.L_x_9828:
[----:B------:R-:W-:Y:S01]  /*1b600*/  BSSY B1, `(.L_x_10028) ;  /* 0x0000008000017945 */ /* 0x000fe20003800000 */
[----:B------:R-:W-:Y:S02]  /*1b610*/  IMAD.MOV.U32 R13, RZ, RZ, R20 ;  /* 0x000000ffff0d7224 */ /* 0x000fe400078e0014 */
[----:B------:R-:W-:Y:S02]  /*1b620*/  IMAD.MOV.U32 R12, RZ, RZ, 0x3 ;  /* 0x00000003ff0c7424 */ /* 0x000fe400078e00ff */
[----:B0-----:R-:W-:Y:S02]  /*1b630*/  IMAD.MOV.U32 R11, RZ, RZ, 0x181f ;  /* 0x0000181fff0b7424 */ /* 0x001fe400078e00ff */
[----:B------:R-:W-:-:S07]  /*1b640*/  IMAD.MOV.U32 R15, RZ, RZ, -0x1 ;  /* 0xffffffffff0f7424 */ /* 0x000fce00078e00ff */
[----:B-1234-:R-:W-:Y:S05]  /*1b650*/  WARPSYNC.COLLECTIVE R15, `(.L_x_10029) ;  /* 0x000000000f087348 */ /* 0x01efea0003c00000 */
[----:B------:R0:W0:Y:S02]  /*1b660*/  SHFL.IDX P6, R14, R13, R12, R11 ;  /* 0x0000000c0d0e7389 */ /* 0x00002400000c000b */
[----:B01234-:R-:W-:Y:S01]  /*1b670*/  ENDCOLLECTIVE ;  /* 0x000000000000791b */ /* 0x01ffe20003800000 */
.L_x_10029:
[----:B------:R-:W-:Y:S05]  /*1b680*/  BSYNC B1 ;  /* 0x0000000000017941 */ /* 0x000fea0003800000 */
.L_x_10028:
        /* <DEDUP_REMOVED lines=8> */
.L_x_10030:
[----:B------:R-:W-:Y:S05]  /*1b710*/  BRA `(.L_x_10031) ;  /* 0xffffff7400387947 */ /* 0x000fea000383ffff */
.L_x_9845:
[----:B------:R-:W0:Y:S01]  /*1b720*/  S2R R9, SR_TID.X ;  /* 0x0000000000097919 */ /* 0x000e220000002100 */
[----:B------:R-:W-:Y:S01]  /*1b730*/  BSSY B1, `(.L_x_10032) ;  /* 0x000000a000017945 */ /* 0x000fe20003800000 */
[----:B------:R-:W-:Y:S01]  /*1b740*/  IMAD.MOV.U32 R12, RZ, RZ, RZ ;  /* 0x000000ffff0c7224 */ /* 0x000fe200078e00ff */
[----:B------:R-:W-:Y:S01]  /*1b750*/  MOV R15, 0xffffffff ;  /* 0xffffffff000f7802 */ /* 0x000fe20000000f00 */
[----:B------:R-:W-:Y:S01]  /*1b760*/  IMAD.MOV.U32 R11, RZ, RZ, 0x1f ;  /* 0x0000001fff0b7424 */ /* 0x000fe200078e00ff */
[----:B0-----:R-:W-:-:S04]  /*1b770*/  SHF.R.U32.HI R9, RZ, 0x5, R9 ;  /* 0x00000005ff097819 */ /* 0x001fc80000011609 */
[----:B------:R-:W-:-:S05]  /*1b780*/  LOP3.LUT R9, R9, 0x3, RZ, 0xc0, !PT ;  /* 0x0000000309097812 */ /* 0x000fca00078ec0ff */
[----:B------:R-:W-:-:S07]  /*1b790*/  IMAD.MOV.U32 R13, RZ, RZ, R9 ;  /* 0x000000ffff0d7224 */ /* 0x000fce00078e0009 */
[----:B------:R-:W-:Y:S05]  /*1b7a0*/  WARPSYNC.COLLECTIVE R15, `(.L_x_10033) ;  /* 0x000000000f087348 */ /* 0x000fea0003c00000 */
[----:B------:R0:W1:Y:S02]  /*1b7b0*/  SHFL.IDX P6, R14, R13, R12, R11 ;  /* 0x0000000c0d0e7389 */ /* 0x00006400000c000b */
[----:B01----:R-:W-:Y:S01]  /*1b7c0*/  ENDCOLLECTIVE ;  /* 0x000000000000791b */ /* 0x003fe20003800000 */
.L_x_10033:
[----:B------:R-:W-:Y:S05]  /*1b7d0*/  BSYNC B1 ;  /* 0x0000000000017941 */ /* 0x000fea0003800000 */
.L_x_10032:
[----:B------:R-:W-:Y:S05]  /*1b7e0*/  BRA `(.L_x_10034) ;  /* 0xffffff8c00487947 */ /* 0x000fea000383ffff */
.L_x_9847:
[----:B------:R-:W-:Y:S01]  /*1b7f0*/  BSSY B1, `(.L_x_10035) ;  /* 0x0000006000017945 */ /* 0x000fe20003800000 */
[----:B------:R-:W-:-:S07]  /*1b800*/  IMAD.MOV.U32 R15, RZ, RZ, -0x1 ;  /* 0xffffffffff0f7424 */ /* 0x000fce00078e00ff */
[----:B0-----:R-:W-:Y:S05]  /*1b810*/  WARPSYNC.COLLECTIVE R15, `(.L_x_10036) ;  /* 0x000000000f0c7348 */ /* 0x001fea0003c00000 */
[----:B------:R-:W-:Y:S02]  /*1b820*/  ELECT P6, UR62, PT ;  /* 0x00000000003e782f */ /* 0x000fe400038c0000 */
[----:B------:R-:W-:Y:S01]  /*1b830*/  MOV R14, UR62 ;  /* 0x0000003e000e7c02 */ /* 0x000fe20008000f00 */
[----:B0-----:R-:W-:Y:S10]  /*1b840*/  ENDCOLLECTIVE ;  /* 0x000000000000791b */ /* 0x001ff40003800000 */
.L_x_10036:
[----:B------:R-:W-:Y:S05]  /*1b850*/  BSYNC B1 ;  /* 0x0000000000017941 */ /* 0x000fea0003800000 */
.L_x_10035:
[----:B------:R-:W-:Y:S05]  /*1b860*/  BRA `(.L_x_9846) ;  /* 0xffffff8c00407947 */ /* 0x000fea000383ffff */
.L_x_9849:
[----:B0-----:R0:W1:Y:S02]  /*1b870*/  SYNCS.PHASECHK.TRANS64.TRYWAIT P0, [R22+URZ+0x22820], R3 ;  /* 0x02282003160075a7 */ /* 0x001064000800017f */
[----:B-1----:R-:W-:Y:S05]  /*1b880*/  @!P0 NANOSLEEP.SYNCS 0x989680 ;  /* 0x009896800000895d */ /* 0x002fea0003900000 */
[----:B------:R-:W1:Y:S02]  /*1b890*/  @!P0 SYNCS.PHASECHK.TRANS64 P0, [R22+URZ+0x22820], R3 ;  /* 0x02282003160085a7 */ /* 0x000e64000800007f */
[----:B-1----:R-:W-:Y:S05]  /*1b8a0*/  @!P0 BRA `(.L_x_9849) ;  /* 0xfffffffc00f08947 */ /* 0x002fea000383ffff */
[----:B------:R-:W-:Y:S05]  /*1b8b0*/  BRA `(.L_x_10037) ;  /* 0xffffff8c00507947 */ /* 0x000fea000383ffff */
.L_x_9853:
[----:B0-----:R0:W1:Y:S02]  /*1b8c0*/  SYNCS.PHASECHK.TRANS64.TRYWAIT P0, [R3+URZ+0x228a0], R8 ;  /* 0x0228a008030075a7 */ /* 0x001064000800017f */
[----:B-1----:R-:W-:Y:S05]  /*1b8d0*/  @!P0 NANOSLEEP.SYNCS 0x989680 ;  /* 0x009896800000895d */ /* 0x002fea0003900000 */
[----:B------:R-:W1:Y:S02]  /*1b8e0*/  @!P0 SYNCS.PHASECHK.TRANS64 P0, [R3+URZ+0x228a0], R8 ;  /* 0x0228a008030085a7 */ /* 0x000e64000800007f */
[----:B-1----:R-:W-:Y:S05]  /*1b8f0*/  @!P0 BRA `(.L_x_9853) ;  /* 0xfffffffc00f08947 */ /* 0x002fea000383ffff */
[----:B------:R-:W-:Y:S05]  /*1b900*/  BRA `(.L_x_10038) ;  /* 0xffffff8c00687947 */ /* 0x000fea000383ffff */
.L_x_9858:
[----:B-1----:R1:W2:Y:S02]  /*1b910*/  SYNCS.PHASECHK.TRANS64.TRYWAIT P0, [R3+URZ+0x228c0], R8 ;  /* 0x0228c008030075a7 */ /* 0x0022a4000800017f */
[----:B--2---:R-:W-:Y:S05]  /*1b920*/  @!P0 NANOSLEEP.SYNCS 0x989680 ;  /* 0x009896800000895d */ /* 0x004fea0003900000 */
[----:B------:R-:W2:Y:S02]  /*1b930*/  @!P0 SYNCS.PHASECHK.TRANS64 P0, [R3+URZ+0x228c0], R8 ;  /* 0x0228c008030085a7 */ /* 0x000ea4000800007f */
[----:B--2---:R-:W-:Y:S05]  /*1b940*/  @!P0 BRA `(.L_x_9858) ;  /* 0xfffffffc00f08947 */ /* 0x004fea000383ffff */
[----:B------:R-:W-:Y:S05]  /*1b950*/  BRA `(.L_x_10039) ;  /* 0xffffff8c00e47947 */ /* 0x000fea000383ffff */
.L_x_9868:
[----:B0-----:R0:W1:Y:S02]  /*1b960*/  SYNCS.PHASECHK.TRANS64.TRYWAIT P2, [R8+URZ+0x228a0], R2 ;  /* 0x0228a002080075a7 */ /* 0x001064000804017f */
[----:B-1----:R-:W-:Y:S05]  /*1b970*/  @!P2 NANOSLEEP.SYNCS 0x989680 ;  /* 0x009896800000a95d */ /* 0x002fea0003900000 */
[----:B------:R-:W1:Y:S02]  /*1b980*/  @!P2 SYNCS.PHASECHK.TRANS64 P2, [R8+URZ+0x228a0], R2 ;  /* 0x0228a0020800a5a7 */ /* 0x000e64000804007f */
[----:B-1----:R-:W-:Y:S05]  /*1b990*/  @!P2 BRA `(.L_x_9868) ;  /* 0xfffffffc00f0a947 */ /* 0x002fea000383ffff */
[----:B------:R-:W-:Y:S05]  /*1b9a0*/  BRA `(.L_x_10040) ;  /* 0xffffff9400587947 */ /* 0x000fea000383ffff */
.L_x_9873:
[----:B-1----:R1:W2:Y:S02]  /*1b9b0*/  SYNCS.PHASECHK.TRANS64.TRYWAIT P2, [R8+URZ+0x228c0], R2 ;  /* 0x0228c002080075a7 */ /* 0x0022a4000804017f */
[----:B--2---:R-:W-:Y:S05]  /*1b9c0*/  @!P2 NANOSLEEP.SYNCS 0x989680 ;  /* 0x009896800000a95d */ /* 0x004fea0003900000 */
[----:B------:R-:W2:Y:S02]  /*1b9d0*/  @!P2 SYNCS.PHASECHK.TRANS64 P2, [R8+URZ+0x228c0], R2 ;  /* 0x0228c0020800a5a7 */ /* 0x000ea4000804007f */
[----:B--2---:R-:W-:Y:S05]  /*1b9e0*/  @!P2 BRA `(.L_x_9873) ;  /* 0xfffffffc00f0a947 */ /* 0x004fea000383ffff */
[----:B------:R-:W-:Y:S05]  /*1b9f0*/  BRA `(.L_x_10041) ;  /* 0xffffff9400d07947 */ /* 0x000fea000383ffff */
.L_x_9891:
        /* <DEDUP_REMOVED lines=8> */
[----:B-1---5:R-:W-:Y:S05]  /*1ba80*/  WARPSYNC.COLLECTIVE R15, `(.L_x_10043) ;  /* 0x000000000f087348 */ /* 0x022fea0003c00000 */
[----:B------:R0:W2:Y:S02]  /*1ba90*/  SHFL.IDX P6, R14, R13, R12, R11 ;  /* 0x0000000c0d0e7389 */ /* 0x0000a400000c000b */
[----:B012--5:R-:W-:Y:S01]  /*1baa0*/  ENDCOLLECTIVE ;  /* 0x000000000000791b */ /* 0x027fe20003800000 */
.L_x_10043:
[----:B------:R-:W-:Y:S05]  /*1bab0*/  BSYNC B0 ;  /* 0x0000000000007941 */ /* 0x000fea0003800000 */
.L_x_10042:
[----:B------:R-:W-:Y:S05]  /*1bac0*/  BRA `(.L_x_10044) ;  /* 0xffffffa400e47947 */ /* 0x000fea000383ffff */
.L_x_9894:
[----:B--2---:R2:W3:Y:S02]  /*1bad0*/  SYNCS.PHASECHK.TRANS64.TRYWAIT P0, [R31+URZ+0x22840], R0 ;  /* 0x022840001f0075a7 */ /* 0x0044e4000800017f */
[----:B---3--:R-:W-:Y:S05]  /*1bae0*/  @!P0 NANOSLEEP.SYNCS 0x989680 ;  /* 0x009896800000895d */ /* 0x008fea0003900000 */
[----:B------:R-:W3:Y:S02]  /*1baf0*/  @!P0 SYNCS.PHASECHK.TRANS64 P0, [R31+URZ+0x22840], R0 ;  /* 0x022840001f0085a7 */ /* 0x000ee4000800007f */
[----:B---3--:R-:W-:Y:S05]  /*1bb00*/  @!P0 BRA `(.L_x_9894) ;  /* 0xfffffffc00f08947 */ /* 0x008fea000383ffff */
[----:B------:R-:W-:Y:S05]  /*1bb10*/  BRA `(.L_x_10045) ;  /* 0xffffffa8000c7947 */ /* 0x000fea000383ffff */
.L_x_9895:
        /* <DEDUP_REMOVED lines=8> */
.L_x_10047:
[----:B------:R-:W-:Y:S05]  /*1bba0*/  BSYNC B0 ;  /* 0x0000000000007941 */ /* 0x000fea0003800000 */
.L_x_10046:
        /* <DEDUP_REMOVED lines=9> */
.L_x_10048:
[----:B------:R-:W-:Y:S02]  /*1bc40*/  IMAD.MOV.U32 R13, RZ, RZ, R4 ;  /* 0x000000ffff0d7224 */ /* 0x000fe400078e0004 */
[----:B------:R-:W-:Y:S02]  /*1bc50*/  IMAD.MOV.U32 R12, RZ, RZ, 0x1 ;  /* 0x00000001ff0c7424 */ /* 0x000fe400078e00ff */
[----:B------:R-:W-:-:S07]  /*1bc60*/  IMAD.MOV.U32 R3, RZ, RZ, R14 ;  /* 0x000000ffff037224 */ /* 0x000fce00078e000e */
[----:B------:R-:W-:Y:S05]  /*1bc70*/  WARPSYNC.COLLECTIVE R15, `(.L_x_10049) ;  /* 0x000000000f087348 */ /* 0x000fea0003c00000 */
[----:B------:R0:W1:Y:S02]  /*1bc80*/  SHFL.IDX P6, R14, R13, R12, R11 ;  /* 0x0000000c0d0e7389 */ /* 0x00006400000c000b */
[----:B01----:R-:W-:Y:S01]  /*1bc90*/  ENDCOLLECTIVE ;  /* 0x000000000000791b */ /* 0x003fe20003800000 */
.L_x_10049:
        /* <DEDUP_REMOVED lines=15> */
.L_x_10050:
[----:B------:R-:W-:Y:S02]  /*1bd90*/  @P0 IMAD R6, R5, 0x2, R22 ;  /* 0x0000000205060824 */ /* 0x000fe400078e0216 */
[----:B------:R-:W-:Y:S01]  /*1bda0*/  IMAD.MOV.U32 R13, RZ, RZ, R4 ;  /* 0x000000ffff0d7224 */ /* 0x000fe200078e0004 */
[----:B------:R-:W-:Y:S01]  /*1bdb0*/  MOV R12, 0x2 ;  /* 0x00000002000c7802 */ /* 0x000fe20000000f00 */
[----:B------:R-:W-:-:S07]  /*1bdc0*/  IMAD.MOV.U32 R3, RZ, RZ, R14 ;  /* 0x000000ffff037224 */ /* 0x000fce00078e000e */
[----:B------:R-:W-:Y:S05]  /*1bdd0*/  WARPSYNC.COLLECTIVE R15, `(.L_x_10051) ;  /* 0x000000000f087348 */ /* 0x000fea0003c00000 */
[----:B------:R0:W1:Y:S02]  /*1bde0*/  SHFL.IDX P6, R14, R13, R12, R11 ;  /* 0x0000000c0d0e7389 */ /* 0x00006400000c000b */
[----:B01----:R-:W-:Y:S01]  /*1bdf0*/  ENDCOLLECTIVE ;  /* 0x000000000000791b */ /* 0x003fe20003800000 */
.L_x_10051:
        /* <DEDUP_REMOVED lines=15> */
.L_x_10052:
[----:B------:R-:W-:Y:S02]  /*1bef0*/  @P0 IMAD R6, R5, 0x2, R22 ;  /* 0x0000000205060824 */ /* 0x000fe400078e0216 */
[----:B------:R-:W-:Y:S02]  /*1bf00*/  IMAD.MOV.U32 R13, RZ, RZ, R4 ;  /* 0x000000ffff0d7224 */ /* 0x000fe400078e0004 */
[----:B------:R-:W-:Y:S02]  /*1bf10*/  IMAD.MOV.U32 R12, RZ, RZ, 0x3 ;  /* 0x00000003ff0c7424 */ /* 0x000fe400078e00ff */
[----:B------:R-:W-:-:S07]  /*1bf20*/  IMAD.MOV.U32 R3, RZ, RZ, R14 ;  /* 0x000000ffff037224 */ /* 0x000fce00078e000e */
[----:B------:R-:W-:Y:S05]  /*1bf30*/  WARPSYNC.COLLECTIVE R15, `(.L_x_10053) ;  /* 0x000000000f087348 */ /* 0x000fea0003c00000 */
[----:B------:R0:W1:Y:S02]  /*1bf40*/  SHFL.IDX P6, R14, R13, R12, R11 ;  /* 0x0000000c0d0e7389 */ /* 0x00006400000c000b */
[----:B01----:R-:W-:Y:S01]  /*1bf50*/  ENDCOLLECTIVE ;  /* 0x000000000000791b */ /* 0x003fe20003800000 */
.L_x_10053:
        /* <DEDUP_REMOVED lines=15> */
.L_x_10054:
[----:B------:R-:W-:Y:S01]  /*1c050*/  @P0 IMAD R6, R5, 0x2, R22 ;  /* 0x0000000205060824 */ /* 0x000fe200078e0216 */
[----:B------:R-:W-:Y:S01]  /*1c060*/  MOV R13, R4 ;  /* 0x00000004000d7202 */ /* 0x000fe20000000f00 */
[----:B------:R-:W-:Y:S02]  /*1c070*/  IMAD.MOV.U32 R12, RZ, RZ, 0x4 ;  /* 0x00000004ff0c7424 */ /* 0x000fe400078e00ff */
[----:B------:R-:W-:-:S07]  /*1c080*/  IMAD.MOV.U32 R3, RZ, RZ, R14 ;  /* 0x000000ffff037224 */ /* 0x000fce00078e000e */
[----:B------:R-:W-:Y:S05]  /*1c090*/  WARPSYNC.COLLECTIVE R15, `(.L_x_10055) ;  /* 0x000000000f087348 */ /* 0x000fea0003c00000 */
[----:B------:R0:W1:Y:S02]  /*1c0a0*/  SHFL.IDX P6, R14, R13, R12, R11 ;  /* 0x0000000c0d0e7389 */ /* 0x00006400000c000b */
[----:B01----:R-:W-:Y:S01]  /*1c0b0*/  ENDCOLLECTIVE ;  /* 0x000000000000791b */ /* 0x003fe20003800000 */
.L_x_10055:
        /* <DEDUP_REMOVED lines=15> */
.L_x_10056:
[----:B------:R-:W-:Y:S02]  /*1c1b0*/  @P0 IMAD R6, R5, 0x2, R22 ;  /* 0x0000000205060824 */ /* 0x000fe400078e0216 */
[----:B------:R-:W-:Y:S02]  /*1c1c0*/  IMAD.MOV.U32 R13, RZ, RZ, R4 ;  /* 0x000000ffff0d7224 */ /* 0x000fe400078e0004 */
[----:B------:R-:W-:Y:S02]  /*1c1d0*/  IMAD.MOV.U32 R12, RZ, RZ, 0x5 ;  /* 0x00000005ff0c7424 */ /* 0x000fe400078e00ff */
[----:B------:R-:W-:-:S07]  /*1c1e0*/  IMAD.MOV.U32 R3, RZ, RZ, R14 ;  /* 0x000000ffff037224 */ /* 0x000fce00078e000e */
[----:B------:R-:W-:Y:S05]  /*1c1f0*/  WARPSYNC.COLLECTIVE R15, `(.L_x_10057) ;  /* 0x000000000f087348 */ /* 0x000fea0003c00000 */
[----:B------:R0:W1:Y:S02]  /*1c200*/  SHFL.IDX P6, R14, R13, R12, R11 ;  /* 0x0000000c0d0e7389 */ /* 0x00006400000c000b */
[----:B01----:R-:W-:Y:S01]  /*1c210*/  ENDCOLLECTIVE ;  /* 0x000000000000791b */ /* 0x003fe20003800000 */
.L_x_10057:
        /* <DEDUP_REMOVED lines=10> */
.L_x_10058:
[----:B------:R-:W-:Y:S01]  /*1c2c0*/  @!PT LDS RZ, [RZ] ;  /* 0x00000000fffff984 */ /* 0x000fe20000000800 */
[----:B------:R-:W-:Y:S01]  /*1c2d0*/  @!PT LDS RZ, [RZ] ;  /* 0x00000000fffff984 */ /* 0x000fe20000000800 */
[----:B------:R-:W-:Y:S01]  /*1c2e0*/  @!PT LDS RZ, [RZ] ;  /* 0x00000000fffff984 */ /* 0x000fe20000000800 */
[----:B------:R0:W-:Y:S01]  /*1c2f0*/  @P0 LDGSTS.E.BYPASS.LTC128B.128 [R6+0x1e400], desc[UR40][R2.64], !P2 ;  /* 0x1e40000002060fae */ /* 0x0001e2000d101d68 */
[----:B------:R-:W-:Y:S01]  /*1c300*/  IMAD.MOV.U32 R0, RZ, RZ, R14 ;  /* 0x000000ffff007224 */ /* 0x000fe200078e000e */
[----:B------:R-:W-:Y:S06]  /*1c310*/  BRA `(.L_x_10059) ;  /* 0xffffffa400647947 */ /* 0x000fec000383ffff */
.L_x_9900:
[----:B------:R-:W-:Y:S01]  /*1c320*/  IMAD.MOV.U32 R13, RZ, RZ, R4 ;  /* 0x000000ffff0d7224 */ /* 0x000fe200078e0004 */
[----:B------:R-:W-:Y:S01]  /*1c330*/  MOV R12, RZ ;  /* 0x000000ff000c7202 */ /* 0x000fe20000000f00 */
[----:B------:R-:W-:Y:S02]  /*1c340*/  IMAD.MOV.U32 R11, RZ, RZ, 0x181f ;  /* 0x0000181fff0b7424 */ /* 0x000fe400078e00ff */
[----:B------:R-:W-:Y:S02]  /*1c350*/  IMAD.MOV.U32 R15, RZ, RZ, -0x1 ;  /* 0xffffffffff0f7424 */ /* 0x000fe400078e00ff */
[----:B-----5:R-:W-:Y:S02]  /*1c360*/  IMAD R5, R20, R7, RZ ;  /* 0x0000000714057224 */ /* 0x020fe400078e02ff */
[----:B------:R-:W-:-:S07]  /*1c370*/  IMAD.IADD R17, R10, 0x1, R17 ;  /* 0x000000010a117824 */ /* 0x000fce00078e0211 */
[----:B------:R-:W-:Y:S05]  /*1c380*/  WARPSYNC.COLLECTIVE R15, `(.L_x_10060) ;  /* 0x000000000f087348 */ /* 0x000fea0003c00000 */
[----:B------:R0:W1:Y:S02]  /*1c390*/  SHFL.IDX P6, R14, R13, R12, R11 ;  /* 0x0000000c0d0e7389 */ /* 0x00006400000c000b */
[----:B01----:R-:W-:Y:S01]  /*1c3a0*/  ENDCOLLECTIVE ;  /* 0x000000000000791b */ /* 0x003fe20003800000 */
.L_x_10060:
[C---:B------:R-:W-:Y:S01]  /*1c3b0*/  VIADD R6, R17.reuse, 0x10 ;  /* 0x0000001011067836 */ /* 0x040fe20000000000 */
[----:B------:R-:W-:Y:S01]  /*1c3c0*/  ISETP.GE.AND P0, PT, R17, R5, PT ;  /* 0x000000051100720c */ /* 0x000fe20003f06270 */
[----:B------:R-:W-:Y:S02]  /*1c3d0*/  IMAD.MOV.U32 R13, RZ, RZ, R0 ;  /* 0x000000ffff0d7224 */ /* 0x000fe400078e0000 */
[----:B------:R-:W-:-:S10]  /*1c3e0*/  IMAD.MOV.U32 R2, RZ, RZ, R14 ;  /* 0x000000ffff027224 */ /* 0x000fd400078e000e */
[----:B------:R-:W-:Y:S05]  /*1c3f0*/  WARPSYNC.COLLECTIVE R15, `(.L_x_10061) ;  /* 0x000000000f087348 */ /* 0x000fea0003c00000 */
[----:B------:R0:W1:Y:S02]  /*1c400*/  SHFL.IDX P6, R14, R13, R12, R11 ;  /* 0x0000000c0d0e7389 */ /* 0x00006400000c000b */
[----:B01----:R-:W-:Y:S01]  /*1c410*/  ENDCOLLECTIVE ;  /* 0x000000000000791b */ /* 0x003fe20003800000 */
.L_x_10061:
[----:B------:R-:W-:Y:S02]  /*1c420*/  IMAD.MOV.U32 R13, RZ, RZ, R4 ;  /* 0x000000ffff0d7224 */ /* 0x000fe400078e0004 */
[----:B------:R-:W-:Y:S02]  /*1c430*/  IMAD.MOV.U32 R12, RZ, RZ, 0x1 ;  /* 0x00000001ff0c7424 */ /* 0x000fe400078e00ff */
[----:B------:R-:W-:-:S07]  /*1c440*/  IMAD.MOV.U32 R3, RZ, RZ, R14 ;  /* 0x000000ffff037224 */ /* 0x000fce00078e000e */
[----:B------:R-:W-:Y:S05]  /*1c450*/  WARPSYNC.COLLECTIVE R15, `(.L_x_10062) ;  /* 0x000000000f087348 */ /* 0x000fea0003c00000 */
[----:B------:R0:W1:Y:S02]  /*1c460*/  SHFL.IDX P6, R14, R13, R12, R11 ;  /* 0x0000000c0d0e7389 */ /* 0x00006400000c000b */
[----:B01----:R-:W-:Y:S01]  /*1c470*/  ENDCOLLECTIVE ;  /* 0x000000000000791b */ /* 0x003fe20003800000 */
.L_x_10062:
        /* <DEDUP_REMOVED lines=15> */
.L_x_10063:
[----:B------:R-:W-:Y:S02]  /*1c570*/  IMAD.MOV.U32 R13, RZ, RZ, R4 ;  /* 0x000000ffff0d7224 */ /* 0x000fe400078e0004 */
[----:B------:R-:W-:Y:S01]  /*1c580*/  IMAD.MOV.U32 R12, RZ, RZ, 0x2 ;  /* 0x00000002ff0c7424 */ /* 0x000fe200078e00ff */
[----:B------:R-:W-:-:S07]  /*1c590*/  MOV R3, R14 ;  /* 0x0000000e00037202 */ /* 0x000fce0000000f00 */
[----:B------:R-:W-:Y:S05]  /*1c5a0*/  WARPSYNC.COLLECTIVE R15, `(.L_x_10064) ;  /* 0x000000000f087348 */ /* 0x000fea0003c00000 */
[----:B------:R0:W1:Y:S02]  /*1c5b0*/  SHFL.IDX P6, R14, R13, R12, R11 ;  /* 0x0000000c0d0e7389 */ /* 0x00006400000c000b */
[----:B01----:R-:W-:Y:S01]  /*1c5c0*/  ENDCOLLECTIVE ;  /* 0x000000000000791b */ /* 0x003fe20003800000 */
.L_x_10064:
        /* <DEDUP_REMOVED lines=16> */
.L_x_10065:
[----:B------:R-:W-:Y:S02]  /*1c6d0*/  IMAD.MOV.U32 R13, RZ, RZ, R4 ;  /* 0x000000ffff0d7224 */ /* 0x000fe400078e0004 */
[----:B------:R-:W-:Y:S02]  /*1c6e0*/  IMAD.MOV.U32 R12, RZ, RZ, 0x3 ;  /* 0x00000003ff0c7424 */ /* 0x000fe400078e00ff */
[----:B------:R-:W-:-:S07]  /*1c6f0*/  IMAD.MOV.U32 R3, RZ, RZ, R14 ;  /* 0x000000ffff037224 */ /* 0x000fce00078e000e */
[----:B------:R-:W-:Y:S05]  /*1c700*/  WARPSYNC.COLLECTIVE R15, `(.L_x_10066) ;  /* 0x000000000f087348 */ /* 0x000fea0003c00000 */
[----:B------:R0:W1:Y:S02]  /*1c710*/  SHFL.IDX P6, R14, R13, R12, R11 ;  /* 0x0000000c0d0e7389 */ /* 0x00006400000c000b */
[----:B01----:R-:W-:Y:S01]  /*1c720*/  ENDCOLLECTIVE ;  /* 0x000000000000791b */ /* 0x003fe20003800000 */
.L_x_10066:
[----:B------:R-:W-:-:S05]  /*1c730*/  @!P0 LEA R3, P2, R9, R3, 0x1 ;  /* 0x0000000309038211 */ /* 0x000fca00078408ff */
[----:B------:R-:W-:-:S05]  /*1c740*/  @!P0 IMAD.X R2, RZ, RZ, R2, P2 ;  /* 0x000000ffff028224 */ /* 0x000fca00010e0602 */
[----:B------:R-:W-:Y:S02]  /*1c750*/  @!P0 LOP3.LUT R3, R3, R2, RZ, 0x3c, !PT ;  /* 0x0000000203038212 */ /* 0x000fe400078e3cff */
[----:B------:R-:W-:Y:S02]  /*1c760*/  MOV R13, R0 ;  /* 0x00000000000d7202 */ /* 0x000fe40000000f00 */
        /* <DEDUP_REMOVED lines=12> */
.L_x_10067:
[----:B------:R-:W-:Y:S02]  /*1c830*/  IMAD.MOV.U32 R13, RZ, RZ, R4 ;  /* 0x000000ffff0d7224 */ /* 0x000fe400078e0004 */
[----:B------:R-:W-:Y:S02]  /*1c840*/  IMAD.MOV.U32 R12, RZ, RZ, 0x4 ;  /* 0x00000004ff0c7424 */ /* 0x000fe400078e00ff */
[----:B------:R-:W-:-:S07]  /*1c850*/  IMAD.MOV.U32 R3, RZ, RZ, R14 ;  /* 0x000000ffff037224 */ /* 0x000fce00078e000e */
[----:B------:R-:W-:Y:S05]  /*1c860*/  WARPSYNC.COLLECTIVE R15, `(.L_x_10068) ;  /* 0x000000000f087348 */ /* 0x000fea0003c00000 */
[----:B------:R0:W1:Y:S02]  /*1c870*/  SHFL.IDX P6, R14, R13, R12, R11 ;  /* 0x0000000c0d0e7389 */ /* 0x00006400000c000b */
[----:B01----:R-:W-:Y:S01]  /*1c880*/  ENDCOLLECTIVE ;  /* 0x000000000000791b */ /* 0x003fe20003800000 */
.L_x_10068:
        /* <DEDUP_REMOVED lines=16> */
.L_x_10069:
[----:B------:R-:W-:Y:S02]  /*1c990*/  IMAD.MOV.U32 R13, RZ, RZ, R4 ;  /* 0x000000ffff0d7224 */ /* 0x000fe400078e0004 */
[----:B------:R-:W-:Y:S02]  /*1c9a0*/  IMAD.MOV.U32 R12, RZ, RZ, 0x5 ;  /* 0x00000005ff0c7424 */ /* 0x000fe400078e00ff */
[----:B------:R-:W-:-:S07]  /*1c9b0*/  IMAD.MOV.U32 R3, RZ, RZ, R14 ;  /* 0x000000ffff037224 */ /* 0x000fce00078e000e */
[----:B------:R-:W-:Y:S05]  /*1c9c0*/  WARPSYNC.COLLECTIVE R15, `(.L_x_10070) ;  /* 0x000000000f087348 */ /* 0x000fea0003c00000 */
[----:B------:R0:W1:Y:S02]  /*1c9d0*/  SHFL.IDX P6, R14, R13, R12, R11 ;  /* 0x0000000c0d0e7389 */ /* 0x00006400000c000b */
[----:B01----:R-:W-:Y:S01]  /*1c9e0*/  ENDCOLLECTIVE ;  /* 0x000000000000791b */ /* 0x003fe20003800000 */
.L_x_10070:
        /* <DEDUP_REMOVED lines=11> */
[----:B------:R-:W-:Y:S02]  /*1caa0*/  ISETP.GE.AND P0, PT, R2, R5, PT ;  /* 0x000000050200720c */ /* 0x000fe40003f06270 */
[----:B------:R-:W-:-:S11]  /*1cab0*/  MOV R2, R14 ;  /* 0x0000000e00027202 */ /* 0x000fd60000000f00 */
[----:B------:R-:W-:Y:S05]  /*1cac0*/  WARPSYNC.COLLECTIVE R15, `(.L_x_10071) ;  /* 0x000000000f087348 */ /* 0x000fea0003c00000 */
[----:B------:R0:W1:Y:S02]  /*1cad0*/  SHFL.IDX P6, R14, R13, R12, R11 ;  /* 0x0000000c0d0e7389 */ /* 0x00006400000c000b */
[----:B01----:R-:W-:Y:S01]  /*1cae0*/  ENDCOLLECTIVE ;  /* 0x000000000000791b */ /* 0x003fe20003800000 */
.L_x_10071:
[----:B------:R-:W-:Y:S02]  /*1caf0*/  IMAD.MOV.U32 R13, RZ, RZ, R4 ;  /* 0x000000ffff0d7224 */ /* 0x000fe400078e0004 */
[----:B------:R-:W-:Y:S02]  /*1cb00*/  IMAD.MOV.U32 R12, RZ, RZ, 0x6 ;  /* 0x00000006ff0c7424 */ /* 0x000fe400078e00ff */
[----:B------:R-:W-:-:S07]  /*1cb10*/  IMAD.MOV.U32 R3, RZ, RZ, R14 ;  /* 0x000000ffff037224 */ /* 0x000fce00078e000e */
[----:B------:R-:W-:Y:S05]  /*1cb20*/  WARPSYNC.COLLECTIVE R15, `(.L_x_10072) ;  /* 0x000000000f087348 */ /* 0x000fea0003c00000 */
[----:B------:R0:W1:Y:S02]  /*1cb30*/  SHFL.IDX P6, R14, R13, R12, R11 ;  /* 0x0000000c0d0e7389 */ /* 0x00006400000c000b */
[----:B01----:R-:W-:Y:S01]  /*1cb40*/  ENDCOLLECTIVE ;  /* 0x000000000000791b */ /* 0x003fe20003800000 */
.L_x_10072:
        /* <DEDUP_REMOVED lines=16> */
.L_x_10073:
[----:B------:R-:W-:Y:S02]  /*1cc50*/  IMAD.MOV.U32 R13, RZ, RZ, R4 ;  /* 0x000000ffff0d7224 */ /* 0x000fe400078e0004 */
[----:B------:R-:W-:Y:S02]  /*1cc60*/  IMAD.MOV.U32 R12, RZ, RZ, 0x7 ;  /* 0x00000007ff0c7424 */ /* 0x000fe400078e00ff */
[----:B------:R-:W-:-:S07]  /*1cc70*/  IMAD.MOV.U32 R3, RZ, RZ, R14 ;  /* 0x000000ffff037224 */ /* 0x000fce00078e000e */
[----:B------:R-:W-:Y:S05]  /*1cc80*/  WARPSYNC.COLLECTIVE R15, `(.L_x_10074) ;  /* 0x000000000f087348 */ /* 0x000fea0003c00000 */
[----:B------:R0:W1:Y:S02]  /*1cc90*/  SHFL.IDX P6, R14, R13, R12, R11 ;  /* 0x0000000c0d0e7389 */ /* 0x00006400000c000b */
[----:B01----:R-:W-:Y:S01]  /*1cca0*/  ENDCOLLECTIVE ;  /* 0x000000000000791b */ /* 0x003fe20003800000 */
.L_x_10074:
[----:B------:R-:W-:-:S05]  /*1ccb0*/  @!P0 LEA R3, P2, R9, R3, 0x1 ;  /* 0x0000000309038211 */ /* 0x000fca00078408ff */
[----:B------:R-:W-:-:S05]  /*1ccc0*/  @!P0 IMAD.X R2, RZ, RZ, R2, P2 ;  /* 0x000000ffff028224 */ /* 0x000fca00010e0602 */
[----:B------:R-:W-:Y:S01]  /*1ccd0*/  @!P0 LOP3.LUT R3, R3, R2, RZ, 0x3c, !PT ;  /* 0x0000000203038212 */ /* 0x000fe200078e3cff */
[----:B------:R-:W-:-:S03]  /*1cce0*/  IMAD.MOV.U32 R13, RZ, RZ, R0 ;  /* 0x000000ffff0d7224 */ /* 0x000fc600078e0000 */
[----:B------:R-:W-:-:S04]  /*1ccf0*/  @!P0 LOP3.LUT R2, R3, R2, RZ, 0x3c, !PT ;  /* 0x0000000203028212 */ /* 0x000fc800078e3cff */
[----:B------:R-:W-:Y:S02]  /*1cd00*/  @!P0 LOP3.LUT R3, R3, R2, RZ, 0x3c, !PT ;  /* 0x0000000203038212 */ /* 0x000fe400078e3cff */
[----:B------:R-:W-:-:S07]  /*1cd10*/  MOV R4, R14 ;  /* 0x0000000e00047202 */ /* 0x000fce0000000f00 */
[----:B------:R-:W-:Y:S05]  /*1cd20*/  WARPSYNC.COLLECTIVE R15, `(.L_x_10075) ;  /* 0x000000000f087348 */ /* 0x000fea0003c00000 */
[----:B------:R0:W1:Y:S02]  /*1cd30*/  SHFL.IDX P6, R14, R13, R12, R11 ;  /* 0x0000000c0d0e7389 */ /* 0x00006400000c000b */
[----:B01----:R-:W-:Y:S01]  /*1cd40*/  ENDCOLLECTIVE ;  /* 0x000000000000791b */ /* 0x003fe20003800000 */
.L_x_10075:
[----:B------:R-:W-:Y:S01]  /*1cd50*/  @!PT LDS RZ, [RZ] ;  /* 0x00000000fffff984 */ /* 0x000fe20000000800 */
[----:B------:R-:W-:Y:S01]  /*1cd60*/  @!PT LDS RZ, [RZ] ;  /* 0x00000000fffff984 */ /* 0x000fe20000000800 */
[----:B------:R-:W-:Y:S01]  /*1cd70*/  @!PT LDS RZ, [RZ] ;  /* 0x00000000fffff984 */ /* 0x000fe20000000800 */
[----:B------:R0:W-:Y:S01]  /*1cd80*/  @!P0 LDGSTS.E.BYPASS.LTC128B.128 [R8+0x1b400], desc[UR40][R2.64], !P1 ;  /* 0x1b40000002088fae */ /* 0x0001e2000c901d68 */
[----:B------:R-:W-:Y:S01]  /*1cd90*/  IMAD.MOV.U32 R0, RZ, RZ, R14 ;  /* 0x000000ffff007224 */ /* 0x000fe200078e000e */
[----:B------:R-:W-:Y:S06]  /*1cda0*/  BRA `(.L_x_10076) ;  /* 0xffffffa400e87947 */ /* 0x000fec000383ffff */
.L_x_9903:
[----:B0-----:R0:W1:Y:S02]  /*1cdb0*/  SYNCS.PHASECHK.TRANS64.TRYWAIT P0, [R22+URZ+0x22820], R3 ;  /* 0x02282003160075a7 */ /* 0x001064000800017f */
[----:B-1----:R-:W-:Y:S05]  /*1cdc0*/  @!P0 NANOSLEEP.SYNCS 0x989680 ;  /* 0x009896800000895d */ /* 0x002fea0003900000 */
[----:B------:R-:W1:Y:S02]  /*1cdd0*/  @!P0 SYNCS.PHASECHK.TRANS64 P0, [R22+URZ+0x22820], R3 ;  /* 0x02282003160085a7 */ /* 0x000e64000800007f */
[----:B-1----:R-:W-:Y:S05]  /*1cde0*/  @!P0 BRA `(.L_x_9903) ;  /* 0xfffffffc00f08947 */ /* 0x002fea000383ffff */
[----:B------:R-:W-:Y:S05]  /*1cdf0*/  BRA `(.L_x_10077) ;  /* 0xffffffa800447947 */ /* 0x000fea000383ffff */
.L_x_9906:
[----:B-1----:R1:W2:Y:S02]  /*1ce00*/  SYNCS.PHASECHK.TRANS64.TRYWAIT P0, [R31+URZ+0x22860], R0 ;  /* 0x022860001f0075a7 */ /* 0x0022a4000800017f */
[----:B--2---:R-:W-:Y:S05]  /*1ce10*/  @!P0 NANOSLEEP.SYNCS 0x989680 ;  /* 0x009896800000895d */ /* 0x004fea0003900000 */
[----:B------:R-:W2:Y:S02]  /*1ce20*/  @!P0 SYNCS.PHASECHK.TRANS64 P0, [R31+URZ+0x22860], R0 ;  /* 0x022860001f0085a7 */ /* 0x000ea4000800007f */
[----:B--2---:R-:W-:Y:S05]  /*1ce30*/  @!P0 BRA `(.L_x_9906) ;  /* 0xfffffffc00f08947 */ /* 0x004fea000383ffff */
[----:B------:R-:W-:Y:S05]  /*1ce40*/  BRA `(.L_x_10078) ;  /* 0xffffffa800547947 */ /* 0x000fea000383ffff */
.L_x_9907:
        /* <DEDUP_REMOVED lines=8> */
.L_x_10080:
[----:B------:R-:W-:Y:S05]  /*1ced0*/  BSYNC B0 ;  /* 0x0000000000007941 */ /* 0x000fea0003800000 */
.L_x_10079:
        /* <DEDUP_REMOVED lines=13> */
.L_x_10081:
[----:B------:R-:W-:Y:S02]  /*1cfb0*/  IMAD.MOV.U32 R13, RZ, RZ, R6 ;  /* 0x000000ffff0d7224 */ /* 0x000fe400078e0006 */
[----:B------:R-:W-:Y:S02]  /*1cfc0*/  IMAD.MOV.U32 R12, RZ, RZ, 0x1 ;  /* 0x00000001ff0c7424 */ /* 0x000fe400078e00ff */
[----:B------:R-:W-:-:S05]  /*1cfd0*/  IMAD.SHL.U32 R7, R7, 0x8, RZ ;  /* 0x0000000807077824 */ /* 0x000fca00078e00ff */
[----:B------:R-:W-:-:S04]  /*1cfe0*/  LOP3.LUT R7, R7, 0x38, RZ, 0xc0, !PT ;  /* 0x0000003807077812 */ /* 0x000fc800078ec0ff */
[----:B------:R-:W-:Y:S02]  /*1cff0*/  SHF.L.U32 R0, R7, 0x1, RZ ;  /* 0x0000000107007819 */ /* 0x000fe400000006ff */
[----:B------:R-:W-:Y:S02]  /*1d000*/  LOP3.LUT R7, R34, 0x1, RZ, 0xc0, !PT ;  /* 0x0000000122077812 */ /* 0x000fe400078ec0ff */
[----:B------:R-:W-:Y:S02]  /*1d010*/  IADD3 R2, P0, R14, R0, RZ ;  /* 0x000000000e027210 */ /* 0x000fe40007f1e0ff */
[----:B------:R-:W-:-:S13]  /*1d020*/  ISETP.NE.U32.AND P3, PT, R7, 0x1, PT ;  /* 0x000000010700780c */ /* 0x000fda0003f65070 */
[----:B------:R-:W-:Y:S05]  /*1d030*/  WARPSYNC.COLLECTIVE R15, `(.L_x_10082) ;  /* 0x000000000f087348 */ /* 0x000fea0003c00000 */
[----:B------:R0:W1:Y:S02]  /*1d040*/  SHFL.IDX P6, R14, R13, R12, R11 ;  /* 0x0000000c0d0e7389 */ /* 0x00006400000c000b */
[----:B01----:R-:W-:Y:S01]  /*1d050*/  ENDCOLLECTIVE ;  /* 0x000000000000791b */ /* 0x003fe20003800000 */
.L_x_10082:
        /* <DEDUP_REMOVED lines=17> */
.L_x_10083:
[----:B------:R-:W-:Y:S02]  /*1d170*/  IMAD.MOV.U32 R13, RZ, RZ, R6 ;  /* 0x000000ffff0d7224 */ /* 0x000fe400078e0006 */
[----:B------:R-:W-:Y:S01]  /*1d180*/  IMAD.MOV.U32 R12, RZ, RZ, 0x2 ;  /* 0x00000002ff0c7424 */ /* 0x000fe200078e00ff */
[----:B------:R-:W-:-:S13]  /*1d190*/  IADD3 R2, P4, R14, R0, RZ ;  /* 0x000000000e027210 */ /* 0x000fda0007f9e0ff */
[----:B------:R-:W-:Y:S05]  /*1d1a0*/  WARPSYNC.COLLECTIVE R15, `(.L_x_10084) ;  /* 0x000000000f087348 */ /* 0x000fea0003c00000 */
[----:B------:R0:W1:Y:S02]  /*1d1b0*/  SHFL.IDX P6, R14, R13, R12, R11 ;  /* 0x0000000c0d0e7389 */ /* 0x00006400000c000b */
[----:B01----:R-:W-:Y:S01]  /*1d1c0*/  ENDCOLLECTIVE ;  /* 0x000000000000791b */ /* 0x003fe20003800000 */
.L_x_10084:
        /* <DEDUP_REMOVED lines=17> */
.L_x_10085:
[----:B------:R-:W-:Y:S01]  /*1d2e0*/  MOV R13, R6 ;  /* 0x00000006000d7202 */ /* 0x000fe20000000f00 */
[----:B------:R-:W-:Y:S01]  /*1d2f0*/  IMAD.MOV.U32 R12, RZ, RZ, 0x3 ;  /* 0x00000003ff0c7424 */ /* 0x000fe200078e00ff */
[----:B------:R-:W-:-:S13]  /*1d300*/  IADD3 R2, P4, R14, R0, RZ ;  /* 0x000000000e027210 */ /* 0x000fda0007f9e0ff */
[----:B------:R-:W-:Y:S05]  /*1d310*/  WARPSYNC.COLLECTIVE R15, `(.L_x_10086) ;  /* 0x000000000f087348 */ /* 0x000fea0003c00000 */
[----:B------:R0:W1:Y:S02]  /*1d320*/  SHFL.IDX P6, R14, R13, R12, R11 ;  /* 0x0000000c0d0e7389 */ /* 0x00006400000c000b */
[----:B01----:R-:W-:Y:S01]  /*1d330*/  ENDCOLLECTIVE ;  /* 0x000000000000791b */ /* 0x003fe20003800000 */
.L_x_10086:
        /* <DEDUP_REMOVED lines=17> */
.L_x_10087:
[----:B------:R-:W-:Y:S02]  /*1d450*/  IMAD.MOV.U32 R13, RZ, RZ, R6 ;  /* 0x000000ffff0d7224 */ /* 0x000fe400078e0006 */
[----:B------:R-:W-:Y:S01]  /*1d460*/  IMAD.MOV.U32 R12, RZ, RZ, 0x4 ;  /* 0x00000004ff0c7424 */ /* 0x000fe200078e00ff */
[----:B------:R-:W-:-:S13]  /*1d470*/  IADD3 R2, P4, R14, R0, RZ ;  /* 0x000000000e027210 */ /* 0x000fda0007f9e0ff */
[----:B------:R-:W-:Y:S05]  /*1d480*/  WARPSYNC.COLLECTIVE R15, `(.L_x_10088) ;  /* 0x000000000f087348 */ /* 0x000fea0003c00000 */
[----:B------:R0:W1:Y:S02]  /*1d490*/  SHFL.IDX P6, R14, R13, R12, R11 ;  /* 0x0000000c0d0e7389 */ /* 0x00006400000c000b */
[----:B01----:R-:W-:Y:S01]  /*1d4a0*/  ENDCOLLECTIVE ;  /* 0x000000000000791b */ /* 0x003fe20003800000 */
.L_x_10088:
        /* <DEDUP_REMOVED lines=17> */
.L_x_10089:
[----:B------:R-:W-:Y:S02]  /*1d5c0*/  IMAD.MOV.U32 R13, RZ, RZ, R6 ;  /* 0x000000ffff0d7224 */ /* 0x000fe400078e0006 */
[----:B------:R-:W-:Y:S01]  /*1d5d0*/  IMAD.MOV.U32 R12, RZ, RZ, 0x5 ;  /* 0x00000005ff0c7424 */ /* 0x000fe200078e00ff */
[----:B------:R-:W-:-:S13]  /*1d5e0*/  IADD3 R2, P4, R14, R0, RZ ;  /* 0x000000000e027210 */ /* 0x000fda0007f9e0ff */
[----:B------:R-:W-:Y:S05]  /*1d5f0*/  WARPSYNC.COLLECTIVE R15, `(.L_x_10090) ;  /* 0x000000000f087348 */ /* 0x000fea0003c00000 */
[----:B------:R0:W1:Y:S02]  /*1d600*/  SHFL.IDX P6, R14, R13, R12, R11 ;  /* 0x0000000c0d0e7389 */ /* 0x00006400000c000b */
[----:B01----:R-:W-:Y:S01]  /*1d610*/  ENDCOLLECTIVE ;  /* 0x000000000000791b */ /* 0x003fe20003800000 */
.L_x_10090:
        /* <DEDUP_REMOVED lines=12> */
.L_x_10091:
        /* <DEDUP_REMOVED lines=9> */
.L_x_9914:
[----:B0-----:R0:W1:Y:S02]  /*1d770*/  SYNCS.PHASECHK.TRANS64.TRYWAIT P0, [R4+URZ+0x22840], R21 ;  /* 0x02284015040075a7 */ /* 0x001064000800017f */
[----:B-1----:R-:W-:Y:S05]  /*1d780*/  @!P0 NANOSLEEP.SYNCS 0x989680 ;  /* 0x009896800000895d */ /* 0x002fea0003900000 */
[----:B------:R-:W1:Y:S02]  /*1d790*/  @!P0 SYNCS.PHASECHK.TRANS64 P0, [R4+URZ+0x22840], R21 ;  /* 0x02284015040085a7 */ /* 0x000e64000800007f */
[----:B-1----:R-:W-:Y:S05]  /*1d7a0*/  @!P0 BRA `(.L_x_9914) ;  /* 0xfffffffc00f08947 */ /* 0x002fea000383ffff */
[----:B------:R-:W-:Y:S05]  /*1d7b0*/  BRA `(.L_x_10093) ;  /* 0xffffffa800b47947 */ /* 0x000fea000383ffff */
.L_x_9915:
        /* <DEDUP_REMOVED lines=8> */
.L_x_10095:
[----:B------:R-:W-:Y:S05]  /*1d840*/  BSYNC B1 ;  /* 0x0000000000017941 */ /* 0x000fea0003800000 */
.L_x_10094:
        /* <DEDUP_REMOVED lines=9> */
.L_x_10096:
[----:B------:R-:W-:Y:S01]  /*1d8e0*/  MOV R13, R9 ;  /* 0x00000009000d7202 */ /* 0x000fe20000000f00 */
[----:B------:R-:W-:Y:S02]  /*1d8f0*/  IMAD.MOV.U32 R12, RZ, RZ, 0x1 ;  /* 0x00000001ff0c7424 */ /* 0x000fe400078e00ff */
[----:B------:R-:W-:-:S07]  /*1d900*/  IMAD.MOV.U32 R2, RZ, RZ, R14 ;  /* 0x000000ffff027224 */ /* 0x000fce00078e000e */
[----:B------:R-:W-:Y:S05]  /*1d910*/  WARPSYNC.COLLECTIVE R15, `(.L_x_10097) ;  /* 0x000000000f087348 */ /* 0x000fea0003c00000 */
[----:B------:R0:W1:Y:S02]  /*1d920*/  SHFL.IDX P6, R14, R13, R12, R11 ;  /* 0x0000000c0d0e7389 */ /* 0x00006400000c000b */
[----:B01----:R-:W-:Y:S01]  /*1d930*/  ENDCOLLECTIVE ;  /* 0x000000000000791b */ /* 0x003fe20003800000 */
.L_x_10097:
        /* <DEDUP_REMOVED lines=11> */
.L_x_10098:
[----:B------:R-:W-:Y:S02]  /*1d9f0*/  IMAD.MOV.U32 R13, RZ, RZ, R9 ;  /* 0x000000ffff0d7224 */ /* 0x000fe400078e0009 */
[----:B------:R-:W-:Y:S02]  /*1da00*/  IMAD.MOV.U32 R12, RZ, RZ, 0x2 ;  /* 0x00000002ff0c7424 */ /* 0x000fe400078e00ff */
[----:B------:R-:W-:-:S07]  /*1da10*/  IMAD.MOV.U32 R2, RZ, RZ, R14 ;  /* 0x000000ffff027224 */ /* 0x000fce00078e000e */
[----:B------:R-:W-:Y:S05]  /*1da20*/  WARPSYNC.COLLECTIVE R15, `(.L_x_10099) ;  /* 0x000000000f087348 */ /* 0x000fea0003c00000 */
[----:B------:R0:W1:Y:S02]  /*1da30*/  SHFL.IDX P6, R14, R13, R12, R11 ;  /* 0x0000000c0d0e7389 */ /* 0x00006400000c000b */
[----:B01----:R-:W-:Y:S01]  /*1da40*/  ENDCOLLECTIVE ;  /* 0x000000000000791b */ /* 0x003fe20003800000 */
.L_x_10099:
        /* <DEDUP_REMOVED lines=11> */
.L_x_10100:
[----:B------:R-:W-:Y:S01]  /*1db00*/  IMAD.MOV.U32 R13, RZ, RZ, R9 ;  /* 0x000000ffff0d7224 */ /* 0x000fe200078e0009 */
[----:B------:R-:W-:Y:S01]  /*1db10*/  MOV R12, 0x3 ;  /* 0x00000003000c7802 */ /* 0x000fe20000000f00 */
[----:B------:R-:W-:-:S07]  /*1db20*/  IMAD.MOV.U32 R2, RZ, RZ, R14 ;  /* 0x000000ffff027224 */ /* 0x000fce00078e000e */
[----:B------:R-:W-:Y:S05]  /*1db30*/  WARPSYNC.COLLECTIVE R15, `(.L_x_10101) ;  /* 0x000000000f087348 */ /* 0x000fea0003c00000 */
[----:B------:R0:W1:Y:S02]  /*1db40*/  SHFL.IDX P6, R14, R13, R12, R11 ;  /* 0x0000000c0d0e7389 */ /* 0x00006400000c000b */
[----:B01----:R-:W-:Y:S01]  /*1db50*/  ENDCOLLECTIVE ;  /* 0x000000000000791b */ /* 0x003fe20003800000 */
.L_x_10101:
        /* <DEDUP_REMOVED lines=11> */
.L_x_10102:
[----:B------:R-:W-:Y:S02]  /*1dc10*/  IMAD.MOV.U32 R13, RZ, RZ, R9 ;  /* 0x000000ffff0d7224 */ /* 0x000fe400078e0009 */
[----:B------:R-:W-:Y:S02]  /*1dc20*/  IMAD.MOV.U32 R12, RZ, RZ, 0x4 ;  /* 0x00000004ff0c7424 */ /* 0x000fe400078e00ff */
[----:B------:R-:W-:-:S07]  /*1dc30*/  IMAD.MOV.U32 R2, RZ, RZ, R14 ;  /* 0x000000ffff027224 */ /* 0x000fce00078e000e */
[----:B------:R-:W-:Y:S05]  /*1dc40*/  WARPSYNC.COLLECTIVE R15, `(.L_x_10103) ;  /* 0x000000000f087348 */ /* 0x000fea0003c00000 */
[----:B------:R0:W1:Y:S02]  /*1dc50*/  SHFL.IDX P6, R14, R13, R12, R11 ;  /* 0x0000000c0d0e7389 */ /* 0x00006400000c000b */
[----:B01----:R-:W-:Y:S01]  /*1dc60*/  ENDCOLLECTIVE ;  /* 0x000000000000791b */ /* 0x003fe20003800000 */
.L_x_10103:
        /* <DEDUP_REMOVED lines=11> */
.L_x_10104:
[----:B------:R-:W-:Y:S02]  /*1dd20*/  IMAD.MOV.U32 R13, RZ, RZ, R9 ;  /* 0x000000ffff0d7224 */ /* 0x000fe400078e0009 */
[----:B------:R-:W-:Y:S02]  /*1dd30*/  IMAD.MOV.U32 R12, RZ, RZ, 0x5 ;  /* 0x00000005ff0c7424 */ /* 0x000fe400078e00ff */
[----:B------:R-:W-:-:S07]  /*1dd40*/  IMAD.MOV.U32 R2, RZ, RZ, R14 ;  /* 0x000000ffff027224 */ /* 0x000fce00078e000e */
[----:B------:R-:W-:Y:S05]  /*1dd50*/  WARPSYNC.COLLECTIVE R15, `(.L_x_10105) ;  /* 0x000000000f087348 */ /* 0x000fea0003c00000 */
[----:B------:R0:W1:Y:S02]  /*1dd60*/  SHFL.IDX P6, R14, R13, R12, R11 ;  /* 0x0000000c0d0e7389 */ /* 0x00006400000c000b */
[----:B01----:R-:W-:Y:S01]  /*1dd70*/  ENDCOLLECTIVE ;  /* 0x000000000000791b */ /* 0x003fe20003800000 */
.L_x_10105:
[----:B------:R-:W-:-:S05]  /*1dd80*/  IADD3 R2, P0, R2, R0, RZ ;  /* 0x0000000002027210 */ /* 0x000fca0007f1e0ff */
        /* <DEDUP_REMOVED lines=10> */
.L_x_10106:
[----:B------:R-:W-:Y:S01]  /*1de30*/  IMAD.MOV.U32 R2, RZ, RZ, R14 ;  /* 0x000000ffff027224 */ /* 0x000fe200078e000e */
[----:B------:R-:W-:Y:S06]  /*1de40*/  BRA `(.L_x_10107) ;  /* 0xffffffa400e07947 */ /* 0x000fec000383ffff */
.L_x_9920:
[----:B---3--:R3:W4:Y:S02]  /*1de50*/  SYNCS.PHASECHK.TRANS64.TRYWAIT P0, [R4+URZ+0x22860], R21 ;  /* 0x02286015040075a7 */ /* 0x008724000800017f */
[----:B----4-:R-:W-:Y:S05]  /*1de60*/  @!P0 NANOSLEEP.SYNCS 0x989680 ;  /* 0x009896800000895d */ /* 0x010fea0003900000 */
[----:B------:R-:W4:Y:S02]  /*1de70*/  @!P0 SYNCS.PHASECHK.TRANS64 P0, [R4+URZ+0x22860], R21 ;  /* 0x02286015040085a7 */ /* 0x000f24000800007f */
[----:B----4-:R-:W-:Y:S05]  /*1de80*/  @!P0 BRA `(.L_x_9920) ;  /* 0xfffffffc00f08947 */ /* 0x010fea000383ffff */
[----:B------:R-:W-:Y:S05]  /*1de90*/  BRA `(.L_x_10108) ;  /* 0xffffffa800307947 */ /* 0x000fea000383ffff */
.L_x_9921:
        /* <DEDUP_REMOVED lines=8> */
.L_x_10110:
[----:B------:R-:W-:Y:S05]  /*1df20*/  BSYNC B1 ;  /* 0x0000000000017941 */ /* 0x000fea0003800000 */
.L_x_10109:
        /* <DEDUP_REMOVED lines=9> */
.L_x_10111:
[----:B------:R-:W-:Y:S02]  /*1dfc0*/  IMAD.MOV.U32 R13, RZ, RZ, R7 ;  /* 0x000000ffff0d7224 */ /* 0x000fe400078e0007 */
[----:B------:R-:W-:Y:S01]  /*1dfd0*/  IMAD.MOV.U32 R12, RZ, RZ, 0x1 ;  /* 0x00000001ff0c7424 */ /* 0x000fe200078e00ff */
[----:B------:R-:W-:-:S13]  /*1dfe0*/  IADD3 R2, P0, R14, R0, RZ ;  /* 0x000000000e027210 */ /* 0x000fda0007f1e0ff */
[----:B------:R-:W-:Y:S05]  /*1dff0*/  WARPSYNC.COLLECTIVE R15, `(.L_x_10112) ;  /* 0x000000000f087348 */ /* 0x000fea0003c00000 */
[----:B------:R0:W1:Y:S02]  /*1e000*/  SHFL.IDX P6, R14, R13, R12, R11 ;  /* 0x0000000c0d0e7389 */ /* 0x00006400000c000b */
[----:B01----:R-:W-:Y:S01]  /*1e010*/  ENDCOLLECTIVE ;  /* 0x000000000000791b */ /* 0x003fe20003800000 */
.L_x_10112:
        /* <DEDUP_REMOVED lines=13> */
.L_x_10113:
[----:B------:R-:W-:Y:S02]  /*1e0f0*/  IMAD.MOV.U32 R13, RZ, RZ, R7 ;  /* 0x000000ffff0d7224 */ /* 0x000fe400078e0007 */
[----:B------:R-:W-:Y:S01]  /*1e100*/  IMAD.MOV.U32 R12, RZ, RZ, 0x2 ;  /* 0x00000002ff0c7424 */ /* 0x000fe200078e00ff */
[----:B------:R-:W-:-:S13]  /*1e110*/  IADD3 R2, P0, R14, R0, RZ ;  /* 0x000000000e027210 */ /* 0x000fda0007f1e0ff */
[----:B------:R-:W-:Y:S05]  /*1e120*/  WARPSYNC.COLLECTIVE R15, `(.L_x_10114) ;  /* 0x000000000f087348 */ /* 0x000fea0003c00000 */
[----:B------:R0:W1:Y:S02]  /*1e130*/  SHFL.IDX P6, R14, R13, R12, R11 ;  /* 0x0000000c0d0e7389 */ /* 0x00006400000c000b */
[----:B01----:R-:W-:Y:S01]  /*1e140*/  ENDCOLLECTIVE ;  /* 0x000000000000791b */ /* 0x003fe20003800000 */
.L_x_10114:
        /* <DEDUP_REMOVED lines=13> */
.L_x_10115:
[----:B------:R-:W-:Y:S02]  /*1e220*/  IMAD.MOV.U32 R13, RZ, RZ, R7 ;  /* 0x000000ffff0d7224 */ /* 0x000fe400078e0007 */
[----:B------:R-:W-:Y:S01]  /*1e230*/  IMAD.MOV.U32 R12, RZ, RZ, 0x3 ;  /* 0x00000003ff0c7424 */ /* 0x000fe200078e00ff */
[----:B------:R-:W-:-:S13]  /*1e240*/  IADD3 R2, P0, R14, R0, RZ ;  /* 0x000000000e027210 */ /* 0x000fda0007f1e0ff */
[----:B------:R-:W-:Y:S05]  /*1e250*/  WARPSYNC.COLLECTIVE R15, `(.L_x_10116) ;  /* 0x000000000f087348 */ /* 0x000fea0003c00000 */
[----:B------:R0:W1:Y:S02]  /*1e260*/  SHFL.IDX P6, R14, R13, R12, R11 ;  /* 0x0000000c0d0e7389 */ /* 0x00006400000c000b */
[----:B01----:R-:W-:Y:S01]  /*1e270*/  ENDCOLLECTIVE ;  /* 0x000000000000791b */ /* 0x003fe20003800000 */
.L_x_10116:
        /* <DEDUP_REMOVED lines=13> */
.L_x_10117:
[----:B------:R-:W-:Y:S02]  /*1e350*/  IMAD.MOV.U32 R13, RZ, RZ, R7 ;  /* 0x000000ffff0d7224 */ /* 0x000fe400078e0007 */
[----:B------:R-:W-:Y:S01]  /*1e360*/  IMAD.MOV.U32 R12, RZ, RZ, 0x4 ;  /* 0x00000004ff0c7424 */ /* 0x000fe200078e00ff */
[----:B------:R-:W-:-:S13]  /*1e370*/  IADD3 R2, P0, R14, R0, RZ ;  /* 0x000000000e027210 */ /* 0x000fda0007f1e0ff */
[----:B------:R-:W-:Y:S05]  /*1e380*/  WARPSYNC.COLLECTIVE R15, `(.L_x_10118) ;  /* 0x000000000f087348 */ /* 0x000fea0003c00000 */
[----:B------:R0:W1:Y:S02]  /*1e390*/  SHFL.IDX P6, R14, R13, R12, R11 ;  /* 0x0000000c0d0e7389 */ /* 0x00006400000c000b */
[----:B01----:R-:W-:Y:S01]  /*1e3a0*/  ENDCOLLECTIVE ;  /* 0x000000000000791b */ /* 0x003fe20003800000 */
.L_x_10118:
        /* <DEDUP_REMOVED lines=13> */
.L_x_10119:
[----:B------:R-:W-:Y:S02]  /*1e480*/  IMAD.MOV.U32 R13, RZ, RZ, R7 ;  /* 0x000000ffff0d7224 */ /* 0x000fe400078e0007 */
[----:B------:R-:W-:Y:S01]  /*1e490*/  IMAD.MOV.U32 R12, RZ, RZ, 0x5 ;  /* 0x00000005ff0c7424 */ /* 0x000fe200078e00ff */
[----:B------:R-:W-:-:S13]  /*1e4a0*/  IADD3 R2, P0, R14, R0, RZ ;  /* 0x000000000e027210 */ /* 0x000fda0007f1e0ff */
[----:B------:R-:W-:Y:S05]  /*1e4b0*/  WARPSYNC.COLLECTIVE R15, `(.L_x_10120) ;  /* 0x000000000f087348 */ /* 0x000fea0003c00000 */
[----:B------:R0:W1:Y:S02]  /*1e4c0*/  SHFL.IDX P6, R14, R13, R12, R11 ;  /* 0x0000000c0d0e7389 */ /* 0x00006400000c000b */
[----:B01----:R-:W-:Y:S01]  /*1e4d0*/  ENDCOLLECTIVE ;  /* 0x000000000000791b */ /* 0x003fe20003800000 */
.L_x_10120:
        /* <DEDUP_REMOVED lines=13> */
.L_x_10121:
[----:B------:R-:W-:Y:S05]  /*1e5b0*/  BRA `(.L_x_10122) ;  /* 0xffffffa400787947 */ /* 0x000fea000383ffff */
.L_x_9929:
[----:B------:R-:W-:Y:S01]  /*1e5c0*/  BSSY B0, `(.L_x_10123) ;  /* 0x0000008000007945 */ /* 0x000fe20003800000 */
[----:B------:R-:W-:Y:S01]  /*1e5d0*/  MOV R13, R16 ;  /* 0x00000010000d7202 */ /* 0x000fe20000000f00 */
[----:B------:R-:W-:Y:S02]  /*1e5e0*/  IMAD.MOV.U32 R12, RZ, RZ, RZ ;  /* 0x000000ffff0c7224 */ /* 0x000fe400078e00ff */
[----:B------:R-:W-:Y:S02]  /*1e5f0*/  IMAD.MOV.U32 R11, RZ, RZ, 0x1f ;  /* 0x0000001fff0b7424 */ /* 0x000fe400078e00ff */
[----:B------:R-:W-:-:S07]  /*1e600*/  IMAD.MOV.U32 R15, RZ, RZ, -0x1 ;  /* 0xffffffffff0f7424 */ /* 0x000fce00078e00ff */
[----:B0-23--:R-:W-:Y:S05]  /*1e610*/  WARPSYNC.COLLECTIVE R15, `(.L_x_10124) ;  /* 0x000000000f087348 */ /* 0x00dfea0003c00000 */
[----:B------:R1:W4:Y:S02]  /*1e620*/  SHFL.IDX P6, R14, R13, R12, R11 ;  /* 0x0000000c0d0e7389 */ /* 0x00032400000c000b */
[----:B01234-:R-:W-:Y:S01]  /*1e630*/  ENDCOLLECTIVE ;  /* 0x000000000000791b */ /* 0x01ffe20003800000 */
.L_x_10124:
[----:B------:R-:W-:Y:S05]  /*1e640*/  BSYNC B0 ;  /* 0x0000000000007941 */ /* 0x000fea0003800000 */
.L_x_10123:
        /* <DEDUP_REMOVED lines=9> */
.L_x_10125:
        /* <DEDUP_REMOVED lines=16> */
[C---:B------:R-:W-:Y:S02]  /*1e7e0*/  ISETP.GE.U32.AND P5, PT, R9.reuse, 0x10, PT ;  /* 0x000000100900780c */ /* 0x040fe40003fa6070 */
[----:B--2---:R-:W-:Y:S01]  /*1e7f0*/  @!P1 MOV R7, R8 ;  /* 0x0000000800079202 */ /* 0x004fe20000000f00 */
[----:B---3--:R-:W-:Y:S01]  /*1e800*/  @!P1 IMAD.MOV.U32 R4, RZ, RZ, R5 ;  /* 0x000000ffff049224 */ /* 0x008fe200078e0005 */
[----:B------:R-:W-:-:S03]  /*1e810*/  ISETP.NE.AND P1, PT, R9, RZ, PT ;  /* 0x000000ff0900720c */ /* 0x000fc60003f25270 */
[----:B------:R-:W-:-:S10]  /*1e820*/  IMAD R13, R4, R7, RZ ;  /* 0x00000007040d7224 */ /* 0x000fd400078e02ff */
[----:B------:R-:W-:Y:S05]  /*1e830*/  WARPSYNC.COLLECTIVE R15, `(.L_x_10126) ;  /* 0x000000000f087348 */ /* 0x000fea0003c00000 */
[----:B------:R0:W1:Y:S02]  /*1e840*/  SHFL.UP P6, R14, R13, R12, R11 ;  /* 0x0400000c0d0e7389 */ /* 0x00006400000c000b */
[----:B01----:R-:W-:Y:S01]  /*1e850*/  ENDCOLLECTIVE ;  /* 0x000000000000791b */ /* 0x003fe20003800000 */
.L_x_10126:
[----:B------:R-:W-:Y:S01]  /*1e860*/  IMAD.MOV.U32 R12, RZ, RZ, 0x2 ;  /* 0x00000002ff0c7424 */ /* 0x000fe200078e00ff */
[----:B------:R-:W-:-:S05]  /*1e870*/  SEL R14, R14, RZ, P1 ;  /* 0x000000ff0e0e7207 */ /* 0x000fca0000800000 */
[----:B------:R-:W-:-:S04]  /*1e880*/  IMAD.IADD R5, R13, 0x1, R14 ;  /* 0x000000010d057824 */ /* 0x000fc800078e020e */
[----:B------:R-:W-:-:S07]  /*1e890*/  IMAD.MOV.U32 R13, RZ, RZ, R5 ;  /* 0x000000ffff0d7224 */ /* 0x000fce00078e0005 */
[----:B------:R-:W-:Y:S05]  /*1e8a0*/  WARPSYNC.COLLECTIVE R15, `(.L_x_10127) ;  /* 0x000000000f087348 */ /* 0x000fea0003c00000 */
[----:B------:R0:W1:Y:S02]  /*1e8b0*/  SHFL.UP P6, R14, R13, R12, R11 ;  /* 0x0400000c0d0e7389 */ /* 0x00006400000c000b */
[----:B01----:R-:W-:Y:S01]  /*1e8c0*/  ENDCOLLECTIVE ;  /* 0x000000000000791b */ /* 0x003fe20003800000 */
.L_x_10127:
[----:B------:R-:W-:Y:S01]  /*1e8d0*/  IMAD.MOV.U32 R12, RZ, RZ, 0x4 ;  /* 0x00000004ff0c7424 */ /* 0x000fe200078e00ff */
[----:B------:R-:W-:-:S05]  /*1e8e0*/  SEL R2, R14, RZ, P2 ;  /* 0x000000ff0e027207 */ /* 0x000fca0001000000 */
[----:B------:R-:W-:-:S04]  /*1e8f0*/  IMAD.IADD R2, R5, 0x1, R2 ;  /* 0x0000000105027824 */ /* 0x000fc800078e0202 */
[----:B------:R-:W-:-:S07]  /*1e900*/  IMAD.MOV.U32 R13, RZ, RZ, R2 ;  /* 0x000000ffff0d7224 */ /* 0x000fce00078e0002 */
[----:B------:R-:W-:Y:S05]  /*1e910*/  WARPSYNC.COLLECTIVE R15, `(.L_x_10128) ;  /* 0x000000000f087348 */ /* 0x000fea0003c00000 */
[----:B------:R0:W1:Y:S02]  /*1e920*/  SHFL.UP P6, R14, R13, R12, R11 ;  /* 0x0400000c0d0e7389 */ /* 0x00006400000c000b */
[----:B01----:R-:W-:Y:S01]  /*1e930*/  ENDCOLLECTIVE ;  /* 0x000000000000791b */ /* 0x003fe20003800000 */
.L_x_10128:
[----:B------:R-:W-:Y:S02]  /*1e940*/  MOV R12, 0x8 ;  /* 0x00000008000c7802 */ /* 0x000fe40000000f00 */
[----:B------:R-:W-:-:S05]  /*1e950*/  SEL R3, R14, RZ, P3 ;  /* 0x000000ff0e037207 */ /* 0x000fca0001800000 */
[----:B------:R-:W-:-:S04]  /*1e960*/  IMAD.IADD R3, R2, 0x1, R3 ;  /* 0x0000000102037824 */ /* 0x000fc800078e0203 */
[----:B------:R-:W-:-:S07]  /*1e970*/  IMAD.MOV.U32 R13, RZ, RZ, R3 ;  /* 0x000000ffff0d7224 */ /* 0x000fce00078e0003 */
[----:B------:R-:W-:Y:S05]  /*1e980*/  WARPSYNC.COLLECTIVE R15, `(.L_x_10129) ;  /* 0x000000000f087348 */ /* 0x000fea0003c00000 */
[----:B------:R0:W1:Y:S02]  /*1e990*/  SHFL.UP P6, R14, R13, R12, R11 ;  /* 0x0400000c0d0e7389 */ /* 0x00006400000c000b */
[----:B01----:R-:W-:Y:S01]  /*1e9a0*/  ENDCOLLECTIVE ;  /* 0x000000000000791b */ /* 0x003fe20003800000 */
.L_x_10129:
[----:B------:R-:W-:Y:S01]  /*1e9b0*/  IMAD.MOV.U32 R12, RZ, RZ, 0x10 ;  /* 0x00000010ff0c7424 */ /* 0x000fe200078e00ff */
[----:B------:R-:W-:-:S05]  /*1e9c0*/  SEL R14, R14, RZ, P4 ;  /* 0x000000ff0e0e7207 */ /* 0x000fca0002000000 */
[----:B------:R-:W-:-:S04]  /*1e9d0*/  IMAD.IADD R5, R3, 0x1, R14 ;  /* 0x0000000103057824 */ /* 0x000fc800078e020e */
[----:B------:R-:W-:-:S07]  /*1e9e0*/  IMAD.MOV.U32 R13, RZ, RZ, R5 ;  /* 0x000000ffff0d7224 */ /* 0x000fce00078e0005 */
[----:B------:R-:W-:Y:S05]  /*1e9f0*/  WARPSYNC.COLLECTIVE R15, `(.L_x_10130) ;  /* 0x000000000f087348 */ /* 0x000fea0003c00000 */
[----:B------:R0:W1:Y:S02]  /*1ea00*/  SHFL.UP P6, R14, R13, R12, R11 ;  /* 0x0400000c0d0e7389 */ /* 0x00006400000c000b */
[----:B01----:R-:W-:Y:S01]  /*1ea10*/  ENDCOLLECTIVE ;  /* 0x000000000000791b */ /* 0x003fe20003800000 */
.L_x_10130:
        /* <DEDUP_REMOVED lines=8> */
.L_x_10131:
[----:B------:R-:W-:Y:S05]  /*1eaa0*/  BRA `(.L_x_10132) ;  /* 0xffffffa400dc7947 */ /* 0x000fea000383ffff */
.L_x_9932:
[----:B------:R-:W-:Y:S01]  /*1eab0*/  BSSY B0, `(.L_x_10133) ;  /* 0x0000007000007945 */ /* 0x000fe20003800000 */
[----:B------:R-:W-:Y:S02]  /*1eac0*/  IMAD.MOV.U32 R12, RZ, RZ, 0x1 ;  /* 0x00000001ff0c7424 */ /* 0x000fe400078e00ff */
[----:B------:R-:W-:Y:S02]  /*1ead0*/  IMAD.MOV.U32 R11, RZ, RZ, RZ ;  /* 0x000000ffff0b7224 */ /* 0x000fe400078e00ff */
[----:B------:R-:W-:-:S07]  /*1eae0*/  IMAD.MOV.U32 R15, RZ, RZ, -0x1 ;  /* 0xffffffffff0f7424 */ /* 0x000fce00078e00ff */
[----:B------:R-:W-:Y:S05]  /*1eaf0*/  WARPSYNC.COLLECTIVE R15, `(.L_x_10134) ;  /* 0x000000000f087348 */ /* 0x000fea0003c00000 */
[----:B------:R0:W1:Y:S02]  /*1eb00*/  SHFL.UP P6, R14, R13, R12, R11 ;  /* 0x0400000c0d0e7389 */ /* 0x00006400000c000b */
[----:B01----:R-:W-:Y:S01]  /*1eb10*/  ENDCOLLECTIVE ;  /* 0x000000000000791b */ /* 0x003fe20003800000 */
.L_x_10134:
[----:B------:R-:W-:Y:S05]  /*1eb20*/  BSYNC B0 ;  /* 0x0000000000007941 */ /* 0x000fea0003800000 */
.L_x_10133:
[----:B------:R-:W-:Y:S01]  /*1eb30*/  SEL R14, R14, RZ, P1 ;  /* 0x000000ff0e0e7207 */ /* 0x000fe20000800000 */
[----:B------:R-:W-:Y:S02]  /*1eb40*/  IMAD.MOV.U32 R12, RZ, RZ, 0x2 ;  /* 0x00000002ff0c7424 */ /* 0x000fe400078e00ff */
[----:B------:R-:W-:Y:S01]  /*1eb50*/  IMAD.MOV.U32 R11, RZ, RZ, RZ ;  /* 0x000000ffff0b7224 */ /* 0x000fe200078e00ff */
[----:B------:R-:W-:Y:S01]  /*1eb60*/  IADD3 R13, R13, R14, RZ ;  /* 0x0000000e0d0d7210 */ /* 0x000fe20007ffe0ff */
[----:B------:R-:W-:-:S07]  /*1eb70*/  IMAD.MOV.U32 R15, RZ, RZ, -0x1 ;  /* 0xffffffffff0f7424 */ /* 0x000fce00078e00ff */
[----:B------:R-:W-:Y:S05]  /*1eb80*/  WARPSYNC.COLLECTIVE R15, `(.L_x_10135) ;  /* 0x000000000f087348 */ /* 0x000fea0003c00000 */
[----:B------:R0:W1:Y:S02]  /*1eb90*/  SHFL.UP P6, R14, R13, R12, R11 ;  /* 0x0400000c0d0e7389 */ /* 0x00006400000c000b */
[----:B01----:R-:W-:Y:S01]  /*1eba0*/  ENDCOLLECTIVE ;  /* 0x000000000000791b */ /* 0x003fe20003800000 */
.L_x_10135:
[----:B------:R-:W-:Y:S01]  /*1ebb0*/  IMAD.MOV.U32 R12, RZ, RZ, 0x4 ;  /* 0x00000004ff0c7424 */ /* 0x000fe200078e00ff */
[----:B------:R-:W-:-:S05]  /*1ebc0*/  SEL R2, R14, RZ, P2 ;  /* 0x000000ff0e027207 */ /* 0x000fca0001000000 */
[----:B------:R-:W-:-:S04]  /*1ebd0*/  IMAD.IADD R2, R13, 0x1, R2 ;  /* 0x000000010d027824 */ /* 0x000fc800078e0202 */
[----:B------:R-:W-:-:S07]  /*1ebe0*/  IMAD.MOV.U32 R13, RZ, RZ, R2 ;  /* 0x000000ffff0d7224 */ /* 0x000fce00078e0002 */
[----:B------:R-:W-:Y:S05]  /*1ebf0*/  WARPSYNC.COLLECTIVE R15, `(.L_x_10136) ;  /* 0x000000000f087348 */ /* 0x000fea0003c00000 */
[----:B------:R0:W1:Y:S02]  /*1ec00*/  SHFL.UP P6, R14, R13, R12, R11 ;  /* 0x0400000c0d0e7389 */ /* 0x00006400000c000b */
[----:B01----:R-:W-:Y:S01]  /*1ec10*/  ENDCOLLECTIVE ;  /* 0x000000000000791b */ /* 0x003fe20003800000 */
.L_x_10136:
[----:B------:R-:W-:Y:S01]  /*1ec20*/  IMAD.MOV.U32 R12, RZ, RZ, 0x8 ;  /* 0x00000008ff0c7424 */ /* 0x000fe200078e00ff */
[----:B------:R-:W-:-:S05]  /*1ec30*/  SEL R3, R14, RZ, P3 ;  /* 0x000000ff0e037207 */ /* 0x000fca0001800000 */
[----:B------:R-:W-:-:S04]  /*1ec40*/  IMAD.IADD R3, R2, 0x1, R3 ;  /* 0x0000000102037824 */ /* 0x000fc800078e0203 */
[----:B------:R-:W-:-:S07]  /*1ec50*/  IMAD.MOV.U32 R13, RZ, RZ, R3 ;  /* 0x000000ffff0d7224 */ /* 0x000fce00078e0003 */
[----:B------:R-:W-:Y:S05]  /*1ec60*/  WARPSYNC.COLLECTIVE R15, `(.L_x_10137) ;  /* 0x000000000f087348 */ /* 0x000fea0003c00000 */
[----:B------:R0:W1:Y:S02]  /*1ec70*/  SHFL.UP P6, R14, R13, R12, R11 ;  /* 0x0400000c0d0e7389 */ /* 0x00006400000c000b */
[----:B01----:R-:W-:Y:S01]  /*1ec80*/  ENDCOLLECTIVE ;  /* 0x000000000000791b */ /* 0x003fe20003800000 */
.L_x_10137:
[----:B------:R-:W-:Y:S02]  /*1ec90*/  MOV R12, 0x10 ;  /* 0x00000010000c7802 */ /* 0x000fe40000000f00 */
[----:B------:R-:W-:-:S05]  /*1eca0*/  SEL R14, R14, RZ, P4 ;  /* 0x000000ff0e0e7207 */ /* 0x000fca0002000000 */
[----:B------:R-:W-:-:S04]  /*1ecb0*/  IMAD.IADD R5, R3, 0x1, R14 ;  /* 0x0000000103057824 */ /* 0x000fc800078e020e */
[----:B------:R-:W-:-:S07]  /*1ecc0*/  IMAD.MOV.U32 R13, RZ, RZ, R5 ;  /* 0x000000ffff0d7224 */ /* 0x000fce00078e0005 */
[----:B------:R-:W-:Y:S05]  /*1ecd0*/  WARPSYNC.COLLECTIVE R15, `(.L_x_10138) ;  /* 0x000000000f087348 */ /* 0x000fea0003c00000 */
[----:B------:R0:W1:Y:S02]  /*1ece0*/  SHFL.UP P6, R14, R13, R12, R11 ;  /* 0x0400000c0d0e7389 */ /* 0x00006400000c000b */
[----:B01----:R-:W-:Y:S01]  /*1ecf0*/  ENDCOLLECTIVE ;  /* 0x000000000000791b */ /* 0x003fe20003800000 */
.L_x_10138:
        /* <DEDUP_REMOVED lines=8> */
.L_x_10139:
[----:B------:R-:W-:Y:S05]  /*1ed80*/  BRA `(.L_x_10140) ;  /* 0xffffffa400c87947 */ /* 0x000fea000383ffff */
.L_x_9934:
[----:B------:R-:W-:Y:S01]  /*1ed90*/  BSSY B0, `(.L_x_10141) ;  /* 0x0000006000007945 */ /* 0x000fe20003800000 */
[----:B------:R-:W-:Y:S01]  /*1eda0*/  PLOP3.LUT P6, PT, P6, PT, PT, 0x8, 0x0 ;  /* 0x000000000000781c */ /* 0x000fe200037ce170 */
[----:B------:R-:W-:-:S12]  /*1edb0*/  IMAD.MOV.U32 R15, RZ, RZ, -0x1 ;  /* 0xffffffffff0f7424 */ /* 0x000fd800078e00ff */
[----:B0-----:R-:W-:Y:S05]  /*1edc0*/  WARPSYNC.COLLECTIVE R15, `(.L_x_10142) ;  /* 0x000000000f087348 */ /* 0x001fea0003c00000 */
[----:B------:R-:W-:Y:S01]  /*1edd0*/  VOTE.ANY R14, PT, P6 ;  /* 0x00000000000e7806 */ /* 0x000fe200030e0100 */
[----:B0-----:R-:W-:Y:S06]  /*1ede0*/  ENDCOLLECTIVE ;  /* 0x000000000000791b */ /* 0x001fec0003800000 */
.L_x_10142:
[----:B------:R-:W-:Y:S05]  /*1edf0*/  BSYNC B0 ;  /* 0x0000000000007941 */ /* 0x000fea0003800000 */
.L_x_10141:
        /* <DEDUP_REMOVED lines=9> */
.L_x_10143:
[----:B------:R-:W-:Y:S01]  /*1ee90*/  MOV R13, R4 ;  /* 0x00000004000d7202 */ /* 0x000fe20000000f00 */
[----:B------:R-:W-:-:S07]  /*1eea0*/  IMAD.MOV.U32 R7, RZ, RZ, R14 ;  /* 0x000000ffff077224 */ /* 0x000fce00078e000e */
[----:B------:R-:W-:Y:S05]  /*1eeb0*/  WARPSYNC.COLLECTIVE R15, `(.L_x_10144) ;  /* 0x000000000f087348 */ /* 0x000fea0003c00000 */
[----:B------:R0:W1:Y:S02]  /*1eec0*/  SHFL.IDX P6, R14, R13, R12, R11 ;  /* 0x0000000c0d0e7389 */ /* 0x00006400000c000b */
[----:B01----:R-:W-:Y:S01]  /*1eed0*/  ENDCOLLECTIVE ;  /* 0x000000000000791b */ /* 0x003fe20003800000 */
.L_x_10144:
[----:B------:R-:W-:Y:S01]  /*1eee0*/  IMAD.MOV.U32 R4, RZ, RZ, R14 ;  /* 0x000000ffff047224 */ /* 0x000fe200078e000e */
[----:B------:R-:W-:Y:S06]  /*1eef0*/  BRA `(.L_x_10145) ;  /* 0xffffffa400a87947 */ /* 0x000fec000383ffff */
.L_x_9936:
[----:B------:R-:W-:Y:S01]  /*1ef00*/  BSSY B0, `(.L_x_10146) ;  /* 0x0000007000007945 */ /* 0x000fe20003800000 */
[----:B------:R-:W-:Y:S02]  /*1ef10*/  IMAD.MOV.U32 R13, RZ, RZ, R3 ;  /* 0x000000ffff0d7224 */ /* 0x000fe400078e0003 */
[----:B------:R-:W-:Y:S02]  /*1ef20*/  IMAD.MOV.U32 R11, RZ, RZ, 0x1f ;  /* 0x0000001fff0b7424 */ /* 0x000fe400078e00ff */
[----:B------:R-:W-:-:S07]  /*1ef30*/  IMAD.MOV.U32 R15, RZ, RZ, -0x1 ;  /* 0xffffffffff0f7424 */ /* 0x000fce00078e00ff */
[----:B0123--:R-:W-:Y:S05]  /*1ef40*/  WARPSYNC.COLLECTIVE R15, `(.L_x_10147) ;  /* 0x000000000f087348 */ /* 0x00ffea0003c00000 */
[----:B------:R4:W0:Y:S02]  /*1ef50*/  SHFL.IDX P6, R14, R13, R12, R11 ;  /* 0x0000000c0d0e7389 */ /* 0x00082400000c000b */
[----:B01234-:R-:W-:Y:S01]  /*1ef60*/  ENDCOLLECTIVE ;  /* 0x000000000000791b */ /* 0x01ffe20003800000 */
.L_x_10147:
[----:B------:R-:W-:Y:S05]  /*1ef70*/  BSYNC B0 ;  /* 0x0000000000007941 */ /* 0x000fea0003800000 */
.L_x_10146:
[----:B------:R-:W-:Y:S01]  /*1ef80*/  IMAD.MOV.U32 R16, RZ, RZ, R14 ;  /* 0x000000ffff107224 */ /* 0x000fe200078e000e */
[----:B------:R-:W-:Y:S06]  /*1ef90*/  BRA `(.L_x_9935) ;  /* 0xffffffa400987947 */ /* 0x000fec000383ffff */
.L_x_9940:
[----:B0-----:R0:W1:Y:S02]  /*1efa0*/  SYNCS.PHASECHK.TRANS64.TRYWAIT P0, [R5+URZ+0x22820], R0 ;  /* 0x02282000050075a7 */ /* 0x001064000800017f */
[----:B-1----:R-:W-:Y:S05]  /*1efb0*/  @!P0 NANOSLEEP.SYNCS 0x989680 ;  /* 0x009896800000895d */ /* 0x002fea0003900000 */
[----:B------:R-:W1:Y:S02]  /*1efc0*/  @!P0 SYNCS.PHASECHK.TRANS64 P0, [R5+URZ+0x22820], R0 ;  /* 0x02282000050085a7 */ /* 0x000e64000800007f */
[----:B-1----:R-:W-:Y:S05]  /*1efd0*/  @!P0 BRA `(.L_x_9940) ;  /* 0xfffffffc00f08947 */ /* 0x002fea000383ffff */
[----:B------:R-:W-:Y:S05]  /*1efe0*/  BRA `(.L_x_10148) ;  /* 0xffffffa800f07947 */ /* 0x000fea000383ffff */
.L_x_9941:
        /* <DEDUP_REMOVED lines=8> */
[----:B0--34-:R-:W-:Y:S05]  /*1f070*/  WARPSYNC.COLLECTIVE R15, `(.L_x_10150) ;  /* 0x000000000f087348 */ /* 0x019fea0003c00000 */
[----:B------:R1:W2:Y:S02]  /*1f080*/  SHFL.IDX P6, R14, R13, R12, R11 ;  /* 0x0000000c0d0e7389 */ /* 0x0002a400000c000b */
[----:B01234-:R-:W-:Y:S01]  /*1f090*/  ENDCOLLECTIVE ;  /* 0x000000000000791b */ /* 0x01ffe20003800000 */
.L_x_10150:
[----:B------:R-:W-:Y:S05]  /*1f0a0*/  BSYNC B0 ;  /* 0x0000000000007941 */ /* 0x000fea0003800000 */
.L_x_10149:
[----:B------:R-:W-:Y:S05]  /*1f0b0*/  BRA `(.L_x_10151) ;  /* 0xffffffa800d87947 */ /* 0x000fea000383ffff */
.L_x_9942:
[----:B------:R-:W-:Y:S01]  /*1f0c0*/  BSSY B0, `(.L_x_10152) ;  /* 0x0000006000007945 */ /* 0x000fe20003800000 */
[----:B------:R-:W-:-:S07]  /*1f0d0*/  IMAD.MOV.U32 R15, RZ, RZ, -0x1 ;  /* 0xffffffffff0f7424 */ /* 0x000fce00078e00ff */
[----:B0--34-:R-:W-:Y:S05]  /*1f0e0*/  WARPSYNC.COLLECTIVE R15, `(.L_x_10153) ;  /* 0x000000000f0c7348 */ /* 0x019fea0003c00000 */
[----:B------:R-:W-:Y:S02]  /*1f0f0*/  ELECT P6, UR62, PT ;  /* 0x00000000003e782f */ /* 0x000fe400038c0000 */
[----:B------:R-:W-:Y:S01]  /*1f100*/  MOV R14, UR62 ;  /* 0x0000003e000e7c02 */ /* 0x000fe20008000f00 */
[----:B0--34-:R-:W-:Y:S10]  /*1f110*/  ENDCOLLECTIVE ;  /* 0x000000000000791b */ /* 0x019ff40003800000 */
.L_x_10153:
[----:B------:R-:W-:Y:S05]  /*1f120*/  BSYNC B0 ;  /* 0x0000000000007941 */ /* 0x000fea0003800000 */
.L_x_10152:
[----:B------:R-:W-:Y:S05]  /*1f130*/  BRA `(.L_x_10154) ;  /* 0xffffffa800cc7947 */ /* 0x000fea000383ffff */
.L_x_9944:
[----:B0-----:R0:W1:Y:S02]  /*1f140*/  SYNCS.PHASECHK.TRANS64.TRYWAIT P1, [R3+URZ+0x22840], R2 ;  /* 0x02284002030075a7 */ /* 0x001064000802017f */
[----:B-1----:R-:W-:Y:S05]  /*1f150*/  @!P1 NANOSLEEP.SYNCS 0x989680 ;  /* 0x009896800000995d */ /* 0x002fea0003900000 */
[----:B------:R-:W1:Y:S02]  /*1f160*/  @!P1 SYNCS.PHASECHK.TRANS64 P1, [R3+URZ+0x22840], R2 ;  /* 0x02284002030095a7 */ /* 0x000e64000802007f */
[----:B-1----:R-:W-:Y:S05]  /*1f170*/  @!P1 BRA `(.L_x_9944) ;  /* 0xfffffffc00f09947 */ /* 0x002fea000383ffff */
[----:B------:R-:W-:Y:S05]  /*1f180*/  BRA `(.L_x_10155) ;  /* 0xffffffa800e87947 */ /* 0x000fea000383ffff */
.L_x_9946:
[----:B-1----:R1:W2:Y:S02]  /*1f190*/  SYNCS.PHASECHK.TRANS64.TRYWAIT P1, [R5+URZ+0x22840], R0 ;  /* 0x02284000050075a7 */ /* 0x0022a4000802017f */
[----:B--2---:R-:W-:Y:S05]  /*1f1a0*/  @!P1 NANOSLEEP.SYNCS 0x989680 ;  /* 0x009896800000995d */ /* 0x004fea0003900000 */
[----:B------:R-:W2:Y:S02]  /*1f1b0*/  @!P1 SYNCS.PHASECHK.TRANS64 P1, [R5+URZ+0x22840], R0 ;  /* 0x02284000050095a7 */ /* 0x000ea4000802007f */
[----:B--2---:R-:W-:Y:S05]  /*1f1c0*/  @!P1 BRA `(.L_x_9946) ;  /* 0xfffffffc00f09947 */ /* 0x004fea000383ffff */
[----:B------:R-:W-:Y:S05]  /*1f1d0*/  BRA `(.L_x_10156) ;  /* 0xffffffa800f47947 */ /* 0x000fea000383ffff */
.L_x_9948:
[----:B--2---:R2:W0:Y:S02]  /*1f1e0*/  SYNCS.PHASECHK.TRANS64.TRYWAIT P1, [R3+URZ+0x22860], R2 ;  /* 0x02286002030075a7 */ /* 0x004424000802017f */
[----:B0-----:R-:W-:Y:S05]  /*1f1f0*/  @!P1 NANOSLEEP.SYNCS 0x989680 ;  /* 0x009896800000995d */ /* 0x001fea0003900000 */
[----:B------:R-:W0:Y:S02]  /*1f200*/  @!P1 SYNCS.PHASECHK.TRANS64 P1, [R3+URZ+0x22860], R2 ;  /* 0x02286002030095a7 */ /* 0x000e24000802007f */
[----:B0-----:R-:W-:Y:S05]  /*1f210*/  @!P1 BRA `(.L_x_9948) ;  /* 0xfffffffc00f09947 */ /* 0x001fea000383ffff */
[----:B------:R-:W-:Y:S05]  /*1f220*/  BRA `(.L_x_10157) ;  /* 0xffffffa800f07947 */ /* 0x000fea000383ffff */
.L_x_10158:
        /* <DEDUP_REMOVED lines=13> */
.L_x_15663:


//--------------------- .text._ZN7cutlass13device_kernelIN5flash11enable_sm90INS1_16FlashAttnFwdSm90INS1_25CollectiveMainloopFwdSm90ILi2EN4cute5tupleIJNS5_1CILi1EEES8_S8_EEENS6_IJNS7_ILi128EEENS7_ILi96EEENS7_ILi64EEEEEELi256ENS_6half_tEfNS_4arch4Sm90ELb0ELb0ELb0ELb1ELb1ELb0ELb1ELb1ELb0ELb1ELb1ELb0EEENS1_21CollectiveEpilogueFwdINS6_IJSA_NS7_ILi256EEESB_EEES9_SE_SG_Li256ELb1ELb1ELb1ELb0EEENS1_36VarlenDynamicPersistentTileSchedulerILi128ELi96ELi256ELi128ELb1ELb1ELb1ELb0ELb1ELb1EEEEEEEEEvNT_6ParamsE --------------------------
	.section	.text._ZN7cutlass13device_kernelIN5flash11enable_sm90INS1_16FlashAttnFwdSm90INS1_25CollectiveMainloopFwdSm90ILi2EN4cute5tupleIJNS5_1CILi1EEES8_S8_EEENS6_IJNS7_ILi128EEENS7_ILi96EEENS7_ILi64EEEEEELi256ENS_6half_tEfNS_4arch4Sm90ELb0ELb0ELb0ELb1ELb1ELb0ELb1ELb1ELb0ELb1ELb1ELb0EEENS1_21CollectiveEpilogueFwdINS6_IJSA_NS7_ILi256EEESB_EEES9_SE_SG_Li256ELb1ELb1ELb1ELb0EEENS1_36VarlenDynamicPersistentTileSchedulerILi128ELi96ELi256ELi128ELb1ELb1ELb1ELb0ELb1ELb1EEEEEEEEEvNT_6ParamsE,"ax",@progbits
	.align	128
.text._ZN7cutlass13device_kernelIN5flash11enable_sm90INS1_16FlashAttnFwdSm90INS1_25CollectiveMainloopFwdSm90ILi2EN4cute5tupleIJNS5_1CILi1EEES8_S8_EEENS6_IJNS7_ILi128EEENS7_ILi96EEENS7_ILi64EEEEEELi256ENS_6half_tEfNS_4arch4Sm90ELb0ELb0ELb0ELb1ELb1ELb0ELb1ELb1ELb0ELb1ELb1ELb0EEENS1_21CollectiveEpilogueFwdINS6_IJSA_NS7_ILi256EEESB_EEES9_SE_SG_Li256ELb1ELb1ELb1ELb0EEENS1_36VarlenDynamicPersistentTileSchedulerILi128ELi96ELi256ELi128ELb1ELb1ELb1ELb0ELb1ELb1EEEEEEEEEvNT_6ParamsE:
        .type           _ZN7cutlass13device_kernelIN5flash11enable_sm90INS1_16FlashAttnFwdSm90INS1_25CollectiveMainloopFwdSm90ILi2EN4cute5tupleIJNS5_1CILi1EEES8_S8_EEENS6_IJNS7_ILi128EEENS7_ILi96EEENS7_ILi64EEEEEELi256ENS_6half_tEfNS_4arch4Sm90ELb0ELb0ELb0ELb1ELb1ELb0ELb1ELb1ELb0ELb1ELb1ELb0EEENS1_21CollectiveEpilogueFwdINS6_IJSA_NS7_ILi256EEESB_EEES9_SE_SG_Li256ELb1ELb1ELb1ELb0EEENS1_36VarlenDynamicPersistentTileSchedulerILi128ELi96ELi256ELi128ELb1ELb1ELb1ELb0ELb1ELb1EEEEEEEEEvNT_6ParamsE,@function
        .size           _ZN7cutlass13device_kernelIN5flash11enable_sm90INS1_16FlashAttnFwdSm90INS1_25CollectiveMainloopFwdSm90ILi2EN4cute5tupleIJNS5_1CILi1EEES8_S8_EEENS6_IJNS7_ILi128EEENS7_ILi96EEENS7_ILi64EEEEEELi256ENS_6half_tEfNS_4arch4Sm90ELb0ELb0ELb0ELb1ELb1ELb0ELb1ELb1ELb0ELb1ELb1ELb0EEENS1_21CollectiveEpilogueFwdINS6_IJSA_NS7_ILi256EEESB_EEES9_SE_SG_Li256ELb1ELb1ELb1ELb0EEENS1_36VarlenDynamicPersistentTileSchedulerILi128ELi96ELi256ELi128ELb1ELb1ELb1ELb0ELb1ELb1EEEEEEEEEvNT_6ParamsE,(.L_x_15664 - _ZN7cutlass13device_kernelIN5flash11enable_sm90INS1_16FlashAttnFwdSm90INS1_25CollectiveMainloopFwdSm90ILi2EN4cute5tupleIJNS5_1CILi1EEES8_S8_EEENS6_IJNS7_ILi128EEENS7_ILi96EEENS7_ILi64EEEEEELi256ENS_6half_tEfNS_4arch4Sm90ELb0ELb0ELb0ELb1ELb1ELb0ELb1ELb1ELb0ELb1ELb1ELb0EEENS1_21CollectiveEpilogueFwdINS6_IJSA_NS7_ILi256EEESB_EEES9_SE_SG_Li256ELb1ELb1ELb1ELb0EEENS1_36VarlenDynamicPersistentTileSchedulerILi128ELi96ELi256ELi128ELb1ELb1ELb1ELb0ELb1ELb1EEEEEEEEEvNT_6ParamsE)
        .other          _ZN7cutlass13device_kernelIN5flash11enable_sm90INS1_16FlashAttnFwdSm90INS1_25CollectiveMainloopFwdSm90ILi2EN4cute5tupleIJNS5_1CILi1EEES8_S8_EEENS6_IJNS7_ILi128EEENS7_ILi96EEENS7_ILi64EEEEEELi256ENS_6half_tEfNS_4arch4Sm90ELb0ELb0ELb0ELb1ELb1ELb0ELb1ELb1ELb0ELb1ELb1ELb0EEENS1_21CollectiveEpilogueFwdINS6_IJSA_NS7_ILi256EEESB_EEES9_SE_SG_Li256ELb1ELb1ELb1ELb0EEENS1_36VarlenDynamicPersistentTileSchedulerILi128ELi96ELi256ELi128ELb1ELb1ELb1ELb0ELb1ELb1EEEEEEEEEvNT_6ParamsE,@"STO_CUDA_ENTRY STV_DEFAULT"
_ZN7cutlass13device_kernelIN5flash11enable_sm90INS1_16FlashAttnFwdSm90INS1_25CollectiveMainloopFwdSm90ILi2EN4cute5tupleIJNS5_1CILi1EEES8_S8_EEENS6_IJNS7_ILi128EEENS7_ILi96EEENS7_ILi64EEEEEELi256ENS_6half_tEfNS_4arch4Sm90ELb0ELb0ELb0ELb1ELb1ELb0ELb1ELb1ELb0ELb1ELb1ELb0EEENS1_21CollectiveEpilogueFwdINS6_IJSA_NS7_ILi256EEESB_EEES9_SE_SG_Li256ELb1ELb1ELb1ELb0EEENS1_36VarlenDynamicPersistentTileSchedulerILi128ELi96ELi256ELi128ELb1ELb1ELb1ELb0ELb1ELb1EEEEEEEEEvNT_6ParamsE:
        /* <DEDUP_REMOVED lines=47> */
.L_x_10159:
        /* <DEDUP_REMOVED lines=22> */
.L_x_10160:
        /* <DEDUP_REMOVED lines=18> */
.L_x_10161:
        /* <DEDUP_REMOVED lines=22> */
.L_x_10162:
        /* <DEDUP_REMOVED lines=23> */
.L_x_10163:
        /* <DEDUP_REMOVED lines=10> */
.L_x_10165:
[----:B------:R-:W-:-:S08]  /*08e0*/  NOP ;  /* 0x0000000000007918 */ /* 0x000fd00000000000 */
[----:B------:R-:W1:Y:S02]  /*08f0*/  USETMAXREG.TRY_ALLOC.CTAPOOL UP0, 0xe8 ;  /* 0x000000e8000079c8 */ /* 0x000e640008000600 */
[----:B-1----:R-:W-:-:S13]  /*0900*/  PLOP3.LUT P0, PT, PT, PT, UP0, 0x80, 0x0 ;  /* 0x000000000000781c */ /* 0x002fda0003f0f008 */
[----:B------:R-:W-:Y:S05]  /*0910*/  @!P0 BRA `(.L_x_10165) ;  /* 0xfffffffc00f08947 */ /* 0x000fea000383ffff */
[----:B------:R-:W-:Y:S01]  /*0920*/  SHF.R.U32.HI R2, RZ, 0x7, R0 ;  /* 0x00000007ff027819 */ /* 0x000fe20000011600 */
[----:B------:R-:W1:Y:S08]  /*0930*/  S2UR UR5, SR_CgaCtaId ;  /* 0x00000000000579c3 */ /* 0x000e700000008800 */
[----:B------:R-:W-:Y:S06]  /*0940*/  BAR.ARV 0x8, 0x180 ;  /* 0x0206000000007b1d */ /* 0x000fec0000002000 */
[----:B------:R-:W-:Y:S01]  /*0950*/  ISETP.NE.AND P0, PT, R2, 0x1, PT ;  /* 0x000000010200780c */ /* 0x000fe20003f05270 */
[----:B------:R-:W-:-:S12]  /*0960*/  UMOV UR4, 0x400 ;  /* 0x0000040000047882 */ /* 0x000fd80000000000 */
[----:B------:R-:W-:Y:S06]  /*0970*/  @!P0 BAR.ARV 0x9, 0x100 ;  /* 0x0244000000008b1d */ /* 0x000fec0000002000 */
[----:B-1----:R-:W-:Y:S02]  /*0980*/  ULEA UR4, UR5, UR4, 0x18 ;  /* 0x0000000405047291 */ /* 0x002fe4000f8ec03f */
[----:B------:R-:W-:Y:S07]  /*0990*/  BAR.SYNC.DEFER_BLOCKING 0x5, 0x180 ;  /* 0x0146000000007b1d */ /* 0x000fee0000010000 */
        /* <DEDUP_REMOVED lines=11> */
[----:B0-----:R-:W-:-:S04]  /*0a50*/  SHF.R.S32.HI R3, RZ, 0x1f, R0 ;  /* 0x0000001fff037819 */ /* 0x001fc80000011400 */
[CC--:B------:R-:W-:Y:S02]  /*0a60*/  LEA.HI R4, R3.reuse, R0.reuse, RZ, 0x4 ;  /* 0x0000000003047211 */ /* 0x0c0fe400078f20ff */
[----:B------:R-:W-:-:S04]  /*0a70*/  LEA.HI R7, R3, R0, RZ, 0x2 ;  /* 0x0000000003077211 */ /* 0x000fc800078f10ff */
[----:B------:R-:W-:Y:S02]  /*0a80*/  LOP3.LUT R11, R7, 0xfffffffc, RZ, 0xc0, !PT ;  /* 0xfffffffc070b7812 */ /* 0x000fe400078ec0ff */
[----:B------:R-:W-:-:S03]  /*0a90*/  SHF.R.S32.HI R7, RZ, 0x4, R4 ;  /* 0x00000004ff077819 */ /* 0x000fc60000011404 */
[----:B------:R-:W-:Y:S01]  /*0aa0*/  IMAD.IADD R12, R0, 0x1, -R11 ;  /* 0x00000001000c7824 */ /* 0x000fe200078e0a0b */
[----:B--2---:R-:W-:Y:S02]  /*0ab0*/  R2UR UR6, R2 ;  /* 0x00000000020672ca */ /* 0x004fe400000e0000 */
[----:B------:R-:W-:-:S04]  /*0ac0*/  LEA.HI R2, R3, R0, RZ, 0x7 ;  /* 0x0000000003027211 */ /* 0x000fc800078f38ff */
[----:B------:R-:W-:-:S05]  /*0ad0*/  LOP3.LUT R5, R2, 0xffffff80, RZ, 0xc0, !PT ;  /* 0xffffff8002057812 */ /* 0x000fca00078ec0ff */
[----:B------:R-:W-:Y:S01]  /*0ae0*/  IMAD.IADD R16, R0, 0x1, -R5 ;  /* 0x0000000100107824 */ /* 0x000fe200078e0a05 */
[----:B------:R-:W-:Y:S01]  /*0af0*/  LEA.HI R5, R3, R0, RZ, 0x5 ;  /* 0x0000000003057211 */ /* 0x000fe200078f28ff */
[----:B------:R-:W-:Y:S01]  /*0b00*/  ULOP3.LUT UR6, UR6, 0x1, URZ, 0xfc, !UPT ;  /* 0x0000000106067892 */ /* 0x000fe2000f8efc3f */
[C---:B------:R-:W-:Y:S02]  /*0b10*/  LOP3.LUT R3, R4.reuse, 0x3fffff0, RZ, 0xc0, !PT ;  /* 0x03fffff004037812 */ /* 0x040fe400078ec0ff */
[----:B------:R-:W-:Y:S01]  /*0b20*/  SHF.R.S32.HI R8, RZ, 0x1f, R16 ;  /* 0x0000001fff087819 */ /* 0x000fe20000011410 */
[----:B------:R-:W-:Y:S01]  /*0b30*/  IMAD.SHL.U32 R6, R5, 0x20, RZ ;  /* 0x0000002005067824 */ /* 0x000fe200078e00ff */
[----:B------:R-:W-:Y:S01]  /*0b40*/  LEA.HI R4, R4, R7, RZ, 0x1 ;  /* 0x0000000704047211 */ /* 0x000fe200078f08ff */
[----:B------:R-:W-:Y:S01]  /*0b50*/  IMAD.IADD R5, R0, 0x1, -R3 ;  /* 0x0000000100057824 */ /* 0x000fe200078e0a03 */
[CC--:B------:R-:W-:Y:S01]  /*0b60*/  LEA.HI R9, R8.reuse, R16.reuse, RZ, 0x2 ;  /* 0x0000001008097211 */ /* 0x0c0fe200078f10ff */
[----:B------:R-:W-:Y:S01]  /*0b70*/  STL [R1+0x24], R16 ;  /* 0x0000241001007387 */ /* 0x000fe20000100800 */
[----:B------:R-:W-:-:S02]  /*0b80*/  LEA.HI R8, R8, R16, RZ, 0x5 ;  /* 0x0000001008087211 */ /* 0x000fc400078f28ff */
[--C-:B------:R-:W-:Y:S02]  /*0b90*/  SHF.R.S32.HI R10, RZ, 0x2, R9.reuse ;  /* 0x00000002ff0a7819 */ /* 0x100fe40000011409 */
[----:B------:R-:W-:Y:S02]  /*0ba0*/  SHF.R.S32.HI R3, RZ, 0x1f, R9 ;  /* 0x0000001fff037819 */ /* 0x000fe40000011409 */
[----:B------:R-:W-:Y:S02]  /*0bb0*/  LOP3.LUT R6, R6, 0xfffffc00, RZ, 0xc0, !PT ;  /* 0xfffffc0006067812 */ /* 0x000fe400078ec0ff */
[----:B------:R-:W-:Y:S02]  /*0bc0*/  LEA.HI R0, R3, R10, RZ, 0x3 ;  /* 0x0000000a03007211 */ /* 0x000fe400078f18ff */
[----:B------:R-:W-:Y:S01]  /*0bd0*/  SHF.R.S32.HI R3, RZ, 0x7, R2 ;  /* 0x00000007ff037819 */ /* 0x000fe20000011402 */
[----:B------:R-:W-:Y:S01]  /*0be0*/  IMAD R5, R5, 0x40, R6 ;  /* 0x0000004005057824 */ /* 0x000fe200078e0206 */
[----:B------:R-:W-:Y:S01]  /*0bf0*/  LOP3.LUT R11, R0, 0xfffffff8, RZ, 0xc0, !PT ;  /* 0xfffffff8000b7812 */ /* 0x000fe200078ec0ff */
[----:B------:R-:W-:Y:S01]  /*0c00*/  IMAD.MOV.U32 R6, RZ, RZ, R14 ;  /* 0x000000ffff067224 */ /* 0x000fe200078e000e */
[----:B------:R-:W-:-:S02]  /*0c10*/  LEA.HI R2, R2, R3, RZ, 0x1 ;  /* 0x0000000302027211 */ /* 0x000fc400078f08ff */
[----:B------:R-:W-:Y:S01]  /*0c20*/  LOP3.LUT R4, R4, 0x1ffffffe, RZ, 0xc0, !PT ;  /* 0x1ffffffe04047812 */ /* 0x000fe200078ec0ff */
[----:B------:R-:W-:Y:S01]  /*0c30*/  IMAD.IADD R11, R10, 0x1, -R11 ;  /* 0x000000010a0b7824 */ /* 0x000fe200078e0a0b */
[----:B------:R-:W-:Y:S02]  /*0c40*/  LOP3.LUT R2, R2, 0x3fffffe, RZ, 0xc0, !PT ;  /* 0x03fffffe02027812 */ /* 0x000fe400078ec0ff */
[----:B------:R-:W-:Y:S01]  /*0c50*/  SHF.R.S32.HI R8, RZ, 0x5, R8 ;  /* 0x00000005ff087819 */ /* 0x000fe20000011408 */
[----:B------:R-:W-:Y:S01]  /*0c60*/  IMAD.IADD R4, R7, 0x1, -R4 ;  /* 0x0000000107047824 */ /* 0x000fe200078e0a04 */
[----:B------:R-:W-:Y:S01]  /*0c70*/  LEA.HI R0, R12, R12, RZ, 0x1 ;  /* 0x0000000c0c007211 */ /* 0x000fe200078f08ff */
[----:B------:R-:W-:Y:S01]  /*0c80*/  IMAD.IADD R2, R3, 0x1, -R2 ;  /* 0x0000000103027824 */ /* 0x000fe200078e0a02 */
[----:B------:R-:W-:Y:S01]  /*0c90*/  LOP3.LUT R9, R9, 0x7ffffffc, RZ, 0xc0, !PT ;  /* 0x7ffffffc09097812 */ /* 0x000fe200078ec0ff */
[----:B------:R-:W-:Y:S01]  /*0ca0*/  IMAD R11, R8, 0x10, R11 ;  /* 0x00000010080b7824 */ /* 0x000fe200078e020b */
[----:B------:R-:W-:Y:S01]  /*0cb0*/  LOP3.LUT R3, R0, 0x1ffffffe, RZ, 0xc0, !PT ;  /* 0x1ffffffe00037812 */ /* 0x000fe200078ec0ff */
[----:B------:R-:W-:-:S02]  /*0cc0*/  IMAD R4, R4, 0x8, R5 ;  /* 0x0000000804047824 */ /* 0x000fc400078e0205 */
[----:B------:R-:W-:Y:S02]  /*0cd0*/  IMAD R0, R2, 0x40, R11 ;  /* 0x0000004002007824 */ /* 0x000fe400078e020b */
[----:B------:R-:W-:Y:S01]  /*0ce0*/  IMAD.IADD R3, R12, 0x1, -R3 ;  /* 0x000000010c037824 */ /* 0x000fe200078e0a03 */
[----:B------:R0:W-:Y:S01]  /*0cf0*/  STL [R1+0x34], R4 ;  /* 0x0000340401007387 */ /* 0x0001e20000100800 */
[----:B------:R-:W-:Y:S01]  /*0d00*/  IMAD.U32 R2, RZ, RZ, UR6 ;  /* 0x00000006ff027e24 */ /* 0x000fe2000f8e00ff */
[----:B------:R-:W-:Y:S01]  /*0d10*/  UMOV UR6, URZ ;  /* 0x0000003f00067c82 */ /* 0x000fe20008000000 */
[----:B------:R-:W-:Y:S01]  /*0d20*/  IMAD.IADD R9, R16, 0x1, -R9 ;  /* 0x0000000110097824 */ /* 0x000fe200078e0a09 */
[----:B------:R1:W-:Y:S03]  /*0d30*/  STL [R1+0x2c], R0 ;  /* 0x00002c0001007387 */ /* 0x0003e60000100800 */
[----:B------:R-:W-:Y:S01]  /*0d40*/  IMAD.SHL.U32 R23, R9, 0x2, RZ ;  /* 0x0000000209177824 */ /* 0x000fe200078e00ff */
[----:B------:R2:W-:Y:S03]  /*0d50*/  STL [R1+0x38], R2 ;  /* 0x0000380201007387 */ /* 0x0005e60000100800 */
[----:B------:R-:W-:-:S02]  /*0d60*/  VIADD R5, R23, 0x30 ;  /* 0x0000003017057836 */ /* 0x000fc40000000000 */
[----:B0-----:R-:W-:Y:S02]  /*0d70*/  VIADD R4, R23, 0x38 ;  /* 0x0000003817047836 */ /* 0x001fe40000000000 */
[----:B-1----:R-:W-:Y:S01]  /*0d80*/  IMAD R0, R3, 0x8, R0 ;  /* 0x0000000803007824 */ /* 0x002fe200078e0200 */
[----:B------:R-:W-:Y:S01]  /*0d90*/  SHF.R.S32.HI R5, RZ, 0x1f, R5 ;  /* 0x0000001fff057819 */ /* 0x000fe20000011405 */
[C---:B------:R-:W-:Y:S01]  /*0da0*/  VIADD R229, R23.reuse, 0x48 ;  /* 0x0000004817e57836 */ /* 0x040fe20000000000 */
[----:B------:R-:W-:Y:S01]  /*0db0*/  SHF.R.S32.HI R4, RZ, 0x1f, R4 ;  /* 0x0000001fff047819 */ /* 0x000fe20000011404 */
[C---:B--2---:R-:W-:Y:S01]  /*0dc0*/  VIADD R2, R23.reuse, 0x40 ;  /* 0x0000004017027836 */ /* 0x044fe20000000000 */
        /* <DEDUP_REMOVED lines=11> */
[----:B0-----:R-:W-:Y:S01]  /*0e80*/  IMAD.U32 R0, RZ, RZ, UR6 ;  /* 0x00000006ff007e24 */ /* 0x001fe2000f8e00ff */
        /* <DEDUP_REMOVED lines=38> */
.L_x_10216:
[----:B------:R-:W-:Y:S01]  /*10f0*/  ULDC.64 UR6, c[0x0][0xd88] ;  /* 0x0003620000067ab9 */ /* 0x000fe20000000a00 */
[----:B01----:R-:W0:Y:S01]  /*1100*/  LDC.64 R4, c[0x0][0x418] ;  /* 0x00010600ff047b82 */ /* 0x003e220000000a00 */
[----:B------:R-:W-:-:S06]  /*1110*/  UIMAD.WIDE UR6, UR5, 0x4, UR6 ;  /* 0x00000004050678a5 */ /* 0x000fcc000f8e0206 */
[----:B------:R-:W-:Y:S01]  /*1120*/  IMAD.U32 R204, RZ, RZ, UR6 ;  /* 0x00000006ffcc7e24 */ /* 0x000fe2000f8e00ff */
[----:B------:R-:W1:Y:S01]  /*1130*/  LDC R0, c[0x0][0x424] ;  /* 0x00010900ff007b82 */ /* 0x000e620000000800 */
[----:B------:R-:W-:Y:S01]  /*1140*/  IMAD.U32 R205, RZ, RZ, UR7 ;  /* 0x00000007ffcd7e24 */ /* 0x000fe2000f8e00ff */
[----:B------:R-:W-:-:S04]  /*1150*/  ULDC.64 UR6, c[0x0][0xb20] ;  /* 0x0002c80000067ab9 */ /* 0x000fc80000000a00 */
[----:B--2---:R-:W2:Y:S01]  /*1160*/  LDG.E R204, desc[UR36][R204.64] ;  /* 0x00000024cccc7981 */ /* 0x004ea2000c1e1900 */
[----:B------:R-:W-:Y:S01]  /*1170*/  ISETP.NE.U32.AND P0, PT, RZ, UR6, PT ;  /* 0x00000006ff007c0c */ /* 0x000fe2000bf05070 */
[----:B---34-:R-:W3:Y:S01]  /*1180*/  LDC R9, c[0x0][0x2f0] ;  /* 0x0000bc00ff097b82 */ /* 0x018ee20000000800 */
[----:B------:R-:W-:Y:S02]  /*1190*/  IMAD.MOV.U32 R7, RZ, RZ, RZ ;  /* 0x000000ffff077224 */ /* 0x000fe400078e00ff */
[----:B------:R-:W-:Y:S02]  /*11a0*/  ISETP.NE.AND.EX P0, PT, RZ, UR7, PT, P0 ;  /* 0x00000007ff007c0c */ /* 0x000fe4000bf05300 */
[----:B--2---:R-:W-:-:S11]  /*11b0*/  SHF.R.S32.HI R208, RZ, 0x1f, R204 ;  /* 0x0000001fffd07819 */ /* 0x004fd600000114cc */
[----:B------:R-:W-:-:S04]  /*11c0*/  @P0 LEA R2, P1, R204, UR6, 0x2 ;  /* 0x00000006cc020c11 */ /* 0x000fc8000f8210ff */
[----:B------:R-:W-:Y:S01]  /*11d0*/  @P0 LEA.HI.X R3, R204, UR7, R208, 0x2, P1 ;  /* 0x00000007cc030c11 */ /* 0x000fe200088f14d0 */
[----:B------:R-:W-:Y:S02]  /*11e0*/  ULDC.64 UR6, c[0x0][0xb18] ;  /* 0x0002c60000067ab9 */ /* 0x000fe40000000a00 */
[----:B------:R-:W-:Y:S02]  /*11f0*/  ISETP.NE.U32.AND P1, PT, RZ, UR6, PT ;  /* 0x00000006ff007c0c */ /* 0x000fe4000bf25070 */
[----:B------:R2:W5:Y:S01]  /*1200*/  @P0 LDG.E R7, desc[UR36][R2.64] ;  /* 0x0000002402070981 */ /* 0x000562000c1e1900 */
        /* <DEDUP_REMOVED lines=8> */
[----:B------:R-:W-:-:S05]  /*1290*/  IMAD.U32 R0, RZ, RZ, UR4 ;  /* 0x00000004ff007e24 */ /* 0x000fca000f8e00ff */
[----:B------:R2:W-:Y:S01]  /*12a0*/  STL [R1+0x1c], R0 ;  /* 0x00001c0001007387 */ /* 0x0005e20000100800 */
[----:B------:R-:W-:Y:S05]  /*12b0*/  @P1 BRA `(.L_x_10166) ;  /* 0x0000000000241947 */ /* 0x000fea0003800000 */
        /* <DEDUP_REMOVED lines=9> */
.L_x_10166:
[----:B-----5:R-:W-:Y:S01]  /*1350*/  IMAD.IADD R152, R152, 0x1, -R7 ;  /* 0x0000000198987824 */ /* 0x020fe200078e0a07 */
[----:B--2---:R-:W-:-:S03]  /*1360*/  LOP3.LUT R2, R6, 0xff000000, RZ, 0xc0, !PT ;  /* 0xff00000006027812 */ /* 0x004fc600078ec0ff */
[C---:B------:R-:W-:Y:S01]  /*1370*/  VIADD R0, R152.reuse, 0x5f ;  /* 0x0000005f98007836 */ /* 0x040fe20000000000 */
[----:B------:R-:W-:Y:S02]  /*1380*/  SHF.R.U32.HI R3, RZ, 0x8, R2 ;  /* 0x00000008ff037819 */ /* 0x000fe40000011602 */
[----:B------:R-:W-:Y:S01]  /*1390*/  ISETP.GE.AND P0, PT, R152, 0x1, PT ;  /* 0x000000019800780c */ /* 0x000fe20003f06270 */
[----:B------:R-:W-:Y:S01]  /*13a0*/  IMAD.HI R4, R0, 0x2aaaaaab, RZ ;  /* 0x2aaaaaab00047827 */ /* 0x000fe200078e02ff */
[----:B------:R-:W-:-:S04]  /*13b0*/  LOP3.LUT R0, R6, 0xff0000, RZ, 0xc0, !PT ;  /* 0x00ff000006007812 */ /* 0x000fc800078ec0ff */
[----:B------:R-:W-:Y:S01]  /*13c0*/  LEA.HI R0, R0, R3, RZ, 0x10 ;  /* 0x0000000300007211 */ /* 0x000fe200078f80ff */
[----:B------:R-:W-:Y:S01]  /*13d0*/  IMAD.MOV.U32 R3, RZ, RZ, RZ ;  /* 0x000000ffff037224 */ /* 0x000fe200078e00ff */
[----:B------:R-:W-:Y:S02]  /*13e0*/  SHF.R.U32.HI R5, RZ, 0x1f, R4 ;  /* 0x0000001fff057819 */ /* 0x000fe40000011604 */
[----:B------:R-:W-:Y:S02]  /*13f0*/  LOP3.LUT R11, R0, 0xff, RZ, 0xc0, !PT ;  /* 0x000000ff000b7812 */ /* 0x000fe400078ec0ff */
[----:B------:R-:W-:Y:S02]  /*1400*/  LEA.HI.SX32 R160, R4, R5, 0x1c ;  /* 0x0000000504a07211 */ /* 0x000fe400078fe2ff */
[----:B------:R-:W-:Y:S01]  /*1410*/  SHF.R.U32.HI R206, RZ, 0x10, R0 ;  /* 0x00000010ffce7819 */ /* 0x000fe20000011600 */
[----:B------:R0:W-:Y:S01]  /*1420*/  STL [R1+0x18], R11 ;  /* 0x0000180b01007387 */ /* 0x0001e20000100800 */
[----:B------:R-:W-:Y:S05]  /*1430*/  @!P0 BRA `(.L_x_10167) ;  /* 0x0000000000748947 */ /* 0x000fea0003800000 */
[----:B------:R-:W1:Y:S01]  /*1440*/  LDC R3, c[0x0][0xae8] ;  /* 0x0002ba00ff037b82 */ /* 0x000e620000000800 */
[----:B------:R-:W-:-:S04]  /*1450*/  ISETP.NE.AND P0, PT, R206, RZ, PT ;  /* 0x000000ffce00720c */ /* 0x000fc80003f05270 */
[----:B-1----:R-:W-:-:S04]  /*1460*/  SEL R9, R206, R3, P0 ;  /* 0x00000003ce097207 */ /* 0x002fc80000000000 */
[-C--:B------:R-:W-:Y:S02]  /*1470*/  IABS R5, R9.reuse ;  /* 0x0000000900057213 */ /* 0x080fe40000000000 */
[----:B------:R-:W-:Y:S02]  /*1480*/  IADD3 R0, R160, -0x1, R9 ;  /* 0xffffffffa0007810 */ /* 0x000fe40007ffe009 */
[----:B------:R-:W1:Y:S01]  /*1490*/  I2F.RP R4, R5 ;  /* 0x0000000500047306 */ /* 0x000e620000209400 */
[----:B------:R-:W-:-:S05]  /*14a0*/  IABS R10, R9 ;  /* 0x00000009000a7213 */ /* 0x000fca0000000000 */
[----:B------:R-:W-:Y:S02]  /*14b0*/  IMAD.MOV R10, RZ, RZ, -R10 ;  /* 0x000000ffff0a7224 */ /* 0x000fe400078e0a0a */
[----:B-1----:R-:W1:Y:S02]  /*14c0*/  MUFU.RCP R4, R4 ;  /* 0x0000000400047308 */ /* 0x002e640000001000 */
[----:B-1----:R-:W-:Y:S01]  /*14d0*/  VIADD R2, R4, 0xffffffe ;  /* 0x0ffffffe04027836 */ /* 0x002fe20000000000 */
        /* <DEDUP_REMOVED lines=19> */
.L_x_10167:
[-C--:B------:R-:W-:Y:S01]  /*1610*/  IMAD R22, R11, R3.reuse, RZ ;  /* 0x000000030b167224 */ /* 0x080fe200078e02ff */
[----:B------:R-:W-:Y:S01]  /*1620*/  LOP3.LUT R205, R6, 0xffff, RZ, 0xc0, !PT ;  /* 0x0000ffff06cd7812 */ /* 0x000fe200078ec0ff */
[----:B------:R-:W-:Y:S01]  /*1630*/  IMAD.MOV.U32 R0, RZ, RZ, RZ ;  /* 0x000000ffff007224 */ /* 0x000fe200078e00ff */
[----:B------:R-:W-:Y:S02]  /*1640*/  PLOP3.LUT P0, PT, PT, PT, PT, 0x80, 0x0 ;  /* 0x000000000000781c */ /* 0x000fe40003f0f070 */
[----:B------:R-:W-:Y:S02]  /*1650*/  CS2R R150, SRZ ;  /* 0x0000000000967805 */ /* 0x000fe4000001ff00 */
[----:B------:R-:W-:Y:S01]  /*1660*/  VIADDMNMX R160, R22, R3, R160, PT ;  /* 0x0000000316a07246 */ /* 0x000fe200038001a0 */
[----:B------:R-:W-:Y:S01]  /*1670*/  IMAD.MOV.U32 R3, RZ, RZ, RZ ;  /* 0x000000ffff037224 */ /* 0x000fe200078e00ff */
        /* <DEDUP_REMOVED lines=65> */
[----:B------:R-:W1:Y:S01]  /*1a90*/  S2R R0, SR_TID.X ;  /* 0x0000000000007919 */ /* 0x000e620000002100 */
[----:B------:R-:W2:Y:S01]  /*1aa0*/  S2UR UR6, SR_CgaCtaId ;  /* 0x00000000000679c3 */ /* 0x000ea20000008800 */
[----:B------:R-:W-:Y:S02]  /*1ab0*/  UMOV UR5, 0x400 ;  /* 0x0000040000057882 */ /* 0x000fe40000000000 */
[----:B--2---:R-:W-:-:S04]  /*1ac0*/  ULEA UR5, UR6, UR5, 0x18 ;  /* 0x0000000506057291 */ /* 0x004fc8000f8ec03f */
[----:B------:R-:W-:Y:S01]  /*1ad0*/  UIADD3 UR5, UR5, 0x18400, URZ ;  /* 0x0001840005057890 */ /* 0x000fe2000fffe03f */
[----:B-1----:R-:W-:-:S03]  /*1ae0*/  VIADD R0, R0, 0xffffff80 ;  /* 0xffffff8000007836 */ /* 0x002fc60000000000 */
[----:B------:R-:W-:Y:S02]  /*1af0*/  ULOP3.LUT UP0, URZ, UR5, 0x1bf, URZ, 0xc0, !UPT ;  /* 0x000001bf053f7892 */ /* 0x000fe4000f80c03f */
[----:B------:R-:W-:-:S04]  /*1b00*/  SHF.R.S32.HI R3, RZ, 0x1f, R0 ;  /* 0x0000001fff037819 */ /* 0x000fc80000011400 */
[----:B------:R-:W-:Y:S02]  /*1b10*/  PLOP3.LUT P0, PT, PT, PT, UP0, 0x80, 0x0 ;  /* 0x000000000000781c */ /* 0x000fe40003f0f008 */
[----:B------:R-:W-:-:S04]  /*1b20*/  LEA.HI R3, R3, R0, RZ, 0x7 ;  /* 0x0000000003037211 */ /* 0x000fc800078f38ff */
[----:B------:R-:W-:-:S06]  /*1b30*/  SHF.R.S32.HI R3, RZ, 0x7, R3 ;  /* 0x00000007ff037819 */ /* 0x000fcc0000011403 */
[----:B------:R-:W1:Y:S02]  /*1b40*/  SHFL.IDX PT, R3, R3, RZ, 0x1f ;  /* 0x00001fff03037589 */ /* 0x000e6400000e0000 */
[----:B-1----:R-:W-:-:S13]  /*1b50*/  R2UR UR40, R3 ;  /* 0x00000000032872ca */ /* 0x002fda00000e0000 */
        /* <DEDUP_REMOVED lines=12> */
[----:B------:R-:W-:Y:S01]  /*1c20*/  IMAD.U32 R5, RZ, RZ, UR5 ;  /* 0x00000005ff057e24 */ /* 0x000fe2000f8e00ff */
[----:B------:R-:W-:Y:S01]  /*1c30*/  ULDC.64 UR4, c[0x4][0xf8] ;  /* 0x01003e0000047ab9 */ /* 0x000fe20000000a00 */
[----:B------:R-:W-:Y:S02]  /*1c40*/  IMAD.U32 R10, RZ, RZ, UR6 ;  /* 0x00000006ff0a7e24 */ /* 0x000fe4000f8e00ff */
[----:B------:R-:W-:Y:S02]  /*1c50*/  IMAD.U32 R6, RZ, RZ, UR4 ;  /* 0x00000004ff067e24 */ /* 0x000fe4000f8e00ff */
[----:B------:R-:W-:-:S02]  /*1c60*/  IMAD.U32 R7, RZ, RZ, UR5 ;  /* 0x00000005ff077e24 */ /* 0x000fc4000f8e00ff */
[----:B0-----:R-:W-:Y:S02]  /*1c70*/  IMAD.U32 R11, RZ, RZ, UR7 ;  /* 0x00000007ff0b7e24 */ /* 0x001fe4000f8e00ff */
[----:B------:R-:W-:Y:S02]  /*1c80*/  IMAD.MOV.U32 R8, RZ, RZ, 0x70 ;  /* 0x00000070ff087424 */ /* 0x000fe400078e00ff */
[----:B------:R-:W-:Y:S02]  /*1c90*/  IMAD.MOV.U32 R12, RZ, RZ, 0x1 ;  /* 0x00000001ff0c7424 */ /* 0x000fe400078e00ff */
[----:B-1----:R-:W-:-:S07]  /*1ca0*/  IMAD.MOV.U32 R13, RZ, RZ, RZ ;  /* 0x000000ffff0d7224 */ /* 0x002fce00078e00ff */
[----:B------:R-:W-:-:S07]  /*1cb0*/  LEPC R20, `(.L_x_10169) ;  /* 0x000000001014794e */ /* 0x000fce0000000000 */
[----:B--2---:R-:W-:Y:S05]  /*1cc0*/  CALL.ABS.NOINC R2 ;  /* 0x0000000002007343 */ /* 0x004fea0003c00000 */
.L_x_10169:
[----:B------:R-:W2:Y:S01]  /*1cd0*/  LDL R2, [R1+0x20] ;  /* 0x0000200001027983 */ /* 0x000ea20000100800 */
[----:B------:R-:W-:Y:S01]  /*1ce0*/  MOV R0, 0x400 ;  /* 0x0000040000007802 */ /* 0x000fe20000000f00 */
[----:B------:R-:W1:Y:S01]  /*1cf0*/  S2R R3, SR_CgaCtaId ;  /* 0x0000000000037919 */ /* 0x000e620000008800 */
[----:B------:R-:W3:Y:S02]  /*1d00*/  S2R R16, SR_TID.X ;  /* 0x0000000000107919 */ /* 0x000ee40000002100 */
[----:B-1----:R-:W-:Y:S02]  /*1d10*/  LEA R3, R3, R0, 0x18 ;  /* 0x0000000003037211 */ /* 0x002fe400078ec0ff */
[----:B---3--:R-:W-:-:S05]  /*1d20*/  SHF.R.U32.HI R16, RZ, 0x7, R16 ;  /* 0x00000007ff107819 */ /* 0x008fca0000011610 */
[----:B------:R-:W-:Y:S01]  /*1d30*/  VIADD R72, R16, 0x8 ;  /* 0x0000000810487836 */ /* 0x000fe20000000000 */
[----:B--2---:R-:W-:-:S13]  /*1d40*/  R2UR UR5, R2 ;  /* 0x00000000020572ca */ /* 0x004fda00000e0000 */
[----:B------:R-:W-:-:S04]  /*1d50*/  ULEA.HI UR4, UR5, UR5, URZ, 0x1 ;  /* 0x0000000505047291 */ /* 0x000fc8000f8f083f */
[----:B------:R-:W-:-:S04]  /*1d60*/  ULOP3.LUT UR4, UR4, 0xfffffffe, URZ, 0xc0, !UPT ;  /* 0xfffffffe04047892 */ /* 0x000fc8000f8ec03f */
[----:B------:R-:W-:-:S06]  /*1d70*/  UIADD3 UR4, UR5, -UR4, URZ ;  /* 0x8000000405047290 */ /* 0x000fcc000fffe03f */
[----:B------:R-:W-:-:S05]  /*1d80*/  IMAD.U32 R2, RZ, RZ, UR4 ;  /* 0x00000004ff027e24 */ /* 0x000fca000f8e00ff */
[----:B------:R-:W-:-:S04]  /*1d90*/  SHF.L.U32 R0, R2, 0x1f, RZ ;  /* 0x0000001f02007819 */ /* 0x000fc800000006ff */
[----:B------:R-:W1:Y:S02]  /*1da0*/  SYNCS.PHASECHK.TRANS64.TRYWAIT P0, [R3+URZ+0x32400], R0 ;  /* 0x03240000030075a7 */ /* 0x000e64000800017f */
[----:B-1----:R-:W-:Y:S05]  /*1db0*/  @!P0 BRA `(.L_x_10170) ;  /* 0x000000fc00dc8947 */ /* 0x002fea0003800000 */
.L_x_10305:
[----:B------:R-:W2:Y:S01]  /*1dc0*/  LDL R2, [R1+0x38] ;  /* 0x0000380001027983 */ /* 0x000ea20000100800 */
[----:B------:R-:W-:Y:S05]  /*1dd0*/  WARPSYNC.ALL ;  /* 0x0000000000007948 */ /* 0x000fea0003800000 */
[----:B------:R3:W-:Y:S01]  /*1de0*/  BAR.SYNC.DEFER_BLOCKING R72, 0x100 ;  /* 0x000400480000751d */ /* 0x0007e20000010000 */
[----:B--2---:R-:W-:-:S13]  /*1df0*/  R2UR UR4, R2 ;  /* 0x00000000020472ca */ /* 0x004fda00000e0000 */
[----:B------:R-:W-:-:S05]  /*1e00*/  IMAD.U32 R2, RZ, RZ, UR4 ;  /* 0x00000004ff027e24 */ /* 0x000fca000f8e00ff */
[----:B------:R-:W-:-:S13]  /*1e10*/  ISETP.NE.AND P0, PT, R2, 0x3, PT ;  /* 0x000000030200780c */ /* 0x000fda0003f05270 */
[----:B---3--:R-:W-:Y:S05]  /*1e20*/  @!P0 BRA `(.L_x_10171) ;  /* 0x0000000000048947 */ /* 0x008fea0003800000 */
[----:B------:R-:W-:Y:S01]  /*1e30*/  BPT.TRAP 0x1 ;  /* 0x000000040000795c */ /* 0x000fe20000300000 */
.L_x_10171:
[----:B------:R-:W-:Y:S01]  /*1e40*/  R2UR UR6, R3 ;  /* 0x00000000030672ca */ /* 0x000fe200000e0000 */
[----:B------:R-:W-:-:S05]  /*1e50*/  IMAD.U32 R2, RZ, RZ, UR39 ;  /* 0x00000027ff027e24 */ /* 0x000fca000f8e00ff */
[----:B------:R-:W-:-:S07]  /*1e60*/  SHF.L.U32 R2, R2, 0x1f, RZ ;  /* 0x0000001f02027819 */ /* 0x000fce00000006ff */
[----:B------:R-:W-:-:S09]  /*1e70*/  ULEA UR6, UR38, UR6, 0x3 ;  /* 0x0000000626067291 */ /* 0x000fd2000f8e183f */
[----:B------:R2:W3:Y:S01]  /*1e80*/  SYNCS.PHASECHK.TRANS64.TRYWAIT P1, [UR6+0x32430], R2 ;  /* 0x03243002ff0075a7 */ /* 0x0004e20008020146 */
[----:B------:R-:W-:Y:S05]  /*1e90*/  @!P0 BRA `(.L_x_10172) ;  /* 0x0000000000048947 */ /* 0x000fea0003800000 */
[----:B------:R-:W-:Y:S01]  /*1ea0*/  BPT.TRAP 0x1 ;  /* 0x000000040000795c */ /* 0x000fe20000300000 */
.L_x_10172:
[----:B---3--:R-:W-:Y:S05]  /*1eb0*/  @P1 BRA `(.L_x_10173) ;  /* 0x0000000000081947 */ /* 0x008fea0003800000 */
[----:B------:R-:W3:Y:S02]  /*1ec0*/  SYNCS.PHASECHK.TRANS64.TRYWAIT P1, [UR6+0x32430], R2 ;  /* 0x03243002ff0075a7 */ /* 0x000ee40008020146 */
[----:B---3--:R-:W-:Y:S05]  /*1ed0*/  @!P1 BRA `(.L_x_10174) ;  /* 0x000000fc00a89947 */ /* 0x008fea0003800000 */
.L_x_10173:
[----:B------:R-:W-:Y:S01]  /*1ee0*/  R2UR UR4, R3 ;  /* 0x00000000030472ca */ /* 0x000fe200000e0000 */
[----:B------:R-:W-:Y:S01]  /*1ef0*/  ULOP3.LUT UR41, UR41, 0x10000, URZ, 0xfc, !UPT ;  /* 0x0001000029297892 */ /* 0x000fe2000f8efc3f */
[----:B------:R-:W-:Y:S01]  /*1f00*/  WARPGROUP.ARRIVE ;  /* 0x00000000000079c5 */ /* 0x000fe20000000000 */
[----:B------:R-:W-:Y:S01]  /*1f10*/  UMOV UR9, 0x40000040 ;  /* 0x4000004000097882 */ /* 0x000fe20000000000 */
[----:B------:R-:W-:Y:S01]  /*1f20*/  UMOV UR11, 0x40000040 ;  /* 0x40000040000b7882 */ /* 0x000fe20000000000 */
[----:B------:R-:W-:Y:S01]  /*1f30*/  UIADD3 UR5, UR41, 0x2, URZ ;  /* 0x0000000229057890 */ /* 0x000fe2000fffe03f */
[----:B------:R-:W-:Y:S02]  /*1f40*/  IMAD.U32 R19, RZ, RZ, UR9 ;  /* 0x00000009ff137e24 */ /* 0x000fe4000f8e00ff */
[----:B------:R-:W-:Y:S02]  /*1f50*/  UMOV UR8, UR41 ;  /* 0x0000002900087c82 */ /* 0x000fe40008000000 */
[----:B------:R-:W-:-:S03]  /*1f60*/  IMAD.U32 R18, RZ, RZ, UR8 ;  /* 0x00000008ff127e24 */ /* 0x000fc6000f8e00ff */
[----:B------:R-:W-:-:S04]  /*1f70*/  UIADD3 UR4, UR4, 0x1c400, URZ ;  /* 0x0001c40004047890 */ /* 0x000fc8000fffe03f */
[----:B------:R-:W-:-:S04]  /*1f80*/  USHF.R.U32.HI UR4, URZ, 0x4, UR4 ;  /* 0x000000043f047899 */ /* 0x000fc80008011604 */
[----:B------:R-:W-:-:S04]  /*1f90*/  ULOP3.LUT UR4, UR4, 0x3fff, URZ, 0xc0, !UPT ;  /* 0x00003fff04047892 */ /* 0x000fc8000f8ec03f */
[----:B------:R-:W-:-:S04]  /*1fa0*/  ULOP3.LUT UR61, UR4, 0x10000, URZ, 0xfc, !UPT ;  /* 0x00010000043d7892 */ /* 0x000fc8000f8efc3f */
[----:B------:R-:W-:-:S04]  /*1fb0*/  UIMAD UR4, UR38, 0x300, UR61 ;  /* 0x00000300260478a4 */ /* 0x000fc8000f8e023d */
[----:B------:R-:W-:-:S03]  /*1fc0*/  UIADD3 UR7, UR4, 0x2, URZ ;  /* 0x0000000204077890 */ /* 0x000fc6000fffe03f */
[----:B------:R-:W-:Y:S02]  /*1fd0*/  UMOV UR10, UR4 ;  /* 0x00000004000a7c82 */ /* 0x000fe40008000000 */
        /* <DEDUP_REMOVED lines=8> */
[----:B------:R-:W-:Y:S01]  /*2060*/  IMAD.U32 R17, RZ, RZ, UR9 ;  /* 0x00000009ff117e24 */ /* 0x000fe2000f8e00ff */
[----:B------:R-:W-:Y:S01]  /*2070*/  UIADD3 UR4, UR4, 0x6, URZ ;  /* 0x0000000604047890 */ /* 0x000fe2000fffe03f */
[----:B------:R-:W-:-:S02]  /*2080*/  WARPGROUP.DEPBAR.LE gsb0, 0x0 ;  /* 0x00008000000079c5 */ /* 0x000fc40000010000 */
[----:B------:R-:W-:-:S06]  /*2090*/  WARPGROUP.ARRIVE ;  /* 0x00000000000079c5 */ /* 0x000fcc0000000000 */
[----:B------:R-:W-:Y:S01]  /*20a0*/  HGMMA.64x96x16.F32 R24, gdesc[UR8], R24, gsb0 ;  /* 0x01600000081879f0 */ /* 0x000fe20008000818 */
[----:B------:R-:W-:Y:S01]  /*20b0*/  UMOV UR8, UR5 ;  /* 0x0000000500087c82 */ /* 0x000fe20008000000 */
[----:B------:R-:W-:Y:S01]  /*20c0*/  UMOV UR9, 0x40000040 ;  /* 0x4000004000097882 */ /* 0x000fe20000000000 */
[----:B------:R-:W-:Y:S01]  /*20d0*/  UMOV UR10, UR7 ;  /* 0x00000007000a7c82 */ /* 0x000fe20008000000 */
[----:B------:R-:W-:Y:S01]  /*20e0*/  UMOV UR11, 0x40000040 ;  /* 0x40000040000b7882 */ /* 0x000fe20000000000 */
[----:B------:R-:W-:Y:S01]  /*20f0*/  UIADD3 UR5, UR41, 0x6, URZ ;  /* 0x0000000629057890 */ /* 0x000fe2000fffe03f */
[----:B------:R-:W-:Y:S02]  /*2100*/  IMAD.U32 R14, RZ, RZ, UR8 ;  /* 0x00000008ff0e7e24 */ /* 0x000fe4000f8e00ff */
[----:B------:R-:W-:Y:S01]  /*2110*/  IMAD.U32 R15, RZ, RZ, UR9 ;  /* 0x00000009ff0f7e24 */ /* 0x000fe2000f8e00ff */
[----:B------:R-:W-:Y:S02]  /*2120*/  WARPGROUP.DEPBAR.LE gsb0, 0x0 ;  /* 0x00008000000079c5 */ /* 0x000fe40000010000 */
[----:B------:R-:W-:-:S06]  /*2130*/  WARPGROUP.ARRIVE ;  /* 0x00000000000079c5 */ /* 0x000fcc0000000000 */
[----:B------:R-:W-:Y:S01]  /*2140*/  HGMMA.64x96x16.F32 R24, gdesc[UR8], R24, gsb0 ;  /* 0x01600000081879f0 */ /* 0x000fe20008000818 */
[----:B------:R-:W-:Y:S01]  /*2150*/  UMOV UR8, UR5 ;  /* 0x0000000500087c82 */ /* 0x000fe20008000000 */
[----:B------:R-:W-:Y:S01]  /*2160*/  UMOV UR9, 0x40000040 ;  /* 0x4000004000097882 */ /* 0x000fe20000000000 */
[----:B------:R-:W-:Y:S01]  /*2170*/  UMOV UR10, UR4 ;  /* 0x00000004000a7c82 */ /* 0x000fe20008000000 */
[----:B------:R-:W-:Y:S01]  /*2180*/  UMOV UR11, 0x40000040 ;  /* 0x40000040000b7882 */ /* 0x000fe20000000000 */
[----:B------:R-:W-:Y:S02]  /*2190*/  IMAD.U32 R12, RZ, RZ, UR8 ;  /* 0x00000008ff0c7e24 */ /* 0x000fe4000f8e00ff */
[----:B------:R-:W-:Y:S01]  /*21a0*/  IMAD.U32 R13, RZ, RZ, UR9 ;  /* 0x00000009ff0d7e24 */ /* 0x000fe2000f8e00ff */
[----:B------:R-:W-:Y:S02]  /*21b0*/  WARPGROUP.DEPBAR.LE gsb0, 0x0 ;  /* 0x00008000000079c5 */ /* 0x000fe40000010000 */
[----:B------:R-:W-:-:S06]  /*21c0*/  WARPGROUP.ARRIVE ;  /* 0x00000000000079c5 */ /* 0x000fcc0000000000 */
[----:B------:R-:W-:Y:S03]  /*21d0*/  HGMMA.64x96x16.F32 R24, gdesc[UR8], R24, gsb0 ;  /* 0x01600000081879f0 */ /* 0x000fe60008000818 */
[----:B------:R-:W-:Y:S02]  /*21e0*/  WARPGROUP.DEPBAR.LE gsb0, 0x0 ;  /* 0x00008000000079c5 */ /* 0x000fe40000010000 */
[----:B------:R-:W4:Y:S02]  /*21f0*/  SYNCS.PHASECHK.TRANS64.TRYWAIT P1, [R3+URZ+0x32410], R0 ;  /* 0x03241000030075a7 */ /* 0x000f24000802017f */
[----:B----4-:R-:W-:Y:S05]  /*2200*/  @!P1 BRA `(.L_x_10175) ;  /* 0x000000f800f49947 */ /* 0x010fea0003800000 */
.L_x_10306:
[----:B------:R-:W-:Y:S05]  /*2210*/  @!P0 BRA `(.L_x_10176) ;  /* 0x0000000000048947 */ /* 0x000fea0003800000 */
[----:B------:R-:W-:Y:S01]  /*2220*/  BPT.TRAP 0x1 ;  /* 0x000000040000795c */ /* 0x000fe20000300000 */
.L_x_10176:
[----:B------:R0:W0:Y:S01]  /*2230*/  SYNCS.PHASECHK.TRANS64.TRYWAIT P1, [UR6+0x32450], R2 ;  /* 0x03245002ff0075a7 */ /* 0x0000220008020146 */
[----:B------:R-:W-:Y:S05]  /*2240*/  @!P0 BRA `(.L_x_10177) ;  /* 0x0000000000048947 */ /* 0x000fea0003800000 */
[----:B------:R-:W-:Y:S01]  /*2250*/  BPT.TRAP 0x1 ;  /* 0x000000040000795c */ /* 0x000fe20000300000 */
.L_x_10177:
[----:B0-----:R-:W-:Y:S05]  /*2260*/  @P1 BRA `(.L_x_10178) ;  /* 0x0000000000081947 */ /* 0x001fea0003800000 */
[----:B------:R-:W0:Y:S02]  /*2270*/  SYNCS.PHASECHK.TRANS64.TRYWAIT P1, [UR6+0x32450], R2 ;  /* 0x03245002ff0075a7 */ /* 0x000e240008020146 */
[----:B0-----:R-:W-:Y:S05]  /*2280*/  @!P1 BRA `(.L_x_10179) ;  /* 0x000000f800e89947 */ /* 0x001fea0003800000 */
.L_x_10178:
[----:B------:R-:W-:Y:S01]  /*2290*/  R2UR UR5, R3 ;  /* 0x00000000030572ca */ /* 0x000fe200000e0000 */
[----:B------:R-:W-:Y:S01]  /*22a0*/  WARPGROUP.ARRIVE ;  /* 0x00000000000079c5 */ /* 0x000fe20000000000 */
[----:B------:R-:W-:Y:S01]  /*22b0*/  UMOV UR11, 0x40000040 ;  /* 0x40000040000b7882 */ /* 0x000fe20000000000 */
[----:B------:R-:W-:Y:S01]  /*22c0*/  UMOV UR9, 0x40000040 ;  /* 0x4000004000097882 */ /* 0x000fe20000000000 */
[----:B------:R-:W-:Y:S01]  /*22d0*/  UMOV UR13, 0x40000040 ;  /* 0x40000040000d7882 */ /* 0x000fe20000000000 */
[----:B------:R-:W-:Y:S01]  /*22e0*/  IMAD.U32 R11, RZ, RZ, UR9 ;  /* 0x00000009ff0b7e24 */ /* 0x000fe2000f8e00ff */
[----:B------:R-:W-:Y:S01]  /*22f0*/  UMOV UR15, 0x40000040 ;  /* 0x40000040000f7882 */ /* 0x000fe20000000000 */
[----:B------:R-:W-:Y:S01]  /*2300*/  IMAD.U32 R9, RZ, RZ, UR13 ;  /* 0x0000000dff097e24 */ /* 0x000fe2000f8e00ff */
[----:B------:R-:W-:Y:S01]  /*2310*/  UMOV UR57, 0x40000040 ;  /* 0x4000004000397882 */ /* 0x000fe20000000000 */
[----:B------:R-:W-:Y:S01]  /*2320*/  UMOV UR59, 0x40000040 ;  /* 0x40000040003b7882 */ /* 0x000fe20000000000 */
[----:B------:R-:W-:Y:S01]  /*2330*/  UMOV UR17, 0x40000040 ;  /* 0x4000004000117882 */ /* 0x000fe20000000000 */
[----:B------:R-:W-:Y:S01]  /*2340*/  UMOV UR19, 0x40000040 ;  /* 0x4000004000137882 */ /* 0x000fe20000000000 */
[----:B------:R-:W-:Y:S01]  /*2350*/  UMOV UR21, 0x40000040 ;  /* 0x4000004000157882 */ /* 0x000fe20000000000 */
[----:B------:R-:W-:Y:S01]  /*2360*/  UIADD3 UR4, UR5, 0x400, URZ ;  /* 0x0000040005047890 */ /* 0x000fe2000fffe03f */
[----:B-1--4-:R-:W1:Y:S01]  /*2370*/  S2R R0, SR_TID.X ;  /* 0x0000000000007919 */ /* 0x012e620000002100 */
[----:B------:R-:W-:-:S02]  /*2380*/  ULEA UR40, UR40, UR5, 0xd ;  /* 0x0000000528287291 */ /* 0x000fc4000f8e683f */
[----:B------:R-:W-:Y:S02]  /*2390*/  USHF.R.U32.HI UR4, URZ, 0x4, UR4 ;  /* 0x000000043f047899 */ /* 0x000fe40008011604 */
[----:B------:R-:W-:Y:S02]  /*23a0*/  UIADD3 UR40, UR40, 0x22400, URZ ;  /* 0x0002240028287890 */ /* 0x000fe4000fffe03f */
[----:B------:R-:W-:Y:S02]  /*23b0*/  ULOP3.LUT UR7, UR4, 0x3fff, URZ, 0xc0, !UPT ;  /* 0x00003fff04077892 */ /* 0x000fe4000f8ec03f */
[----:B------:R-:W-:Y:S02]  /*23c0*/  USHF.R.U32.HI UR40, URZ, 0x4, UR40 ;  /* 0x000000043f287899 */ /* 0x000fe40008011628 */
[----:B------:R-:W-:Y:S02]  /*23d0*/  ULOP3.LUT UR60, UR7, 0x10000, URZ, 0xfc, !UPT ;  /* 0x00010000073c7892 */ /* 0x000fe4000f8efc3f */
[----:B------:R-:W-:-:S02]  /*23e0*/  ULOP3.LUT UR4, UR40, 0x3fff, URZ, 0xc0, !UPT ;  /* 0x00003fff28047892 */ /* 0x000fc4000f8ec03f */
[----:B------:R-:W-:Y:S02]  /*23f0*/  UIMAD UR5, UR38, 0xc00, UR60 ;  /* 0x00000c00260578a4 */ /* 0x000fe4000f8e023c */
[----:B------:R-:W-:Y:S02]  /*2400*/  ULOP3.LUT UR4, UR4, 0x10000, URZ, 0xfc, !UPT ;  /* 0x0001000004047892 */ /* 0x000fe4000f8efc3f */
[----:B------:R-:W-:Y:S02]  /*2410*/  UIADD3 UR58, UR5, 0x302, URZ ;  /* 0x00000302053a7890 */ /* 0x000fe4000fffe03f */
[----:B------:R-:W-:Y:S01]  /*2420*/  UIADD3 UR56, UR4, 0x402, URZ ;  /* 0x0000040204387890 */ /* 0x000fe2000fffe03f */
[----:B------:R-:W-:Y:S02]  /*2430*/  UMOV UR10, UR5 ;  /* 0x00000005000a7c82 */ /* 0x000fe40008000000 */
[----:B------:R-:W-:Y:S01]  /*2440*/  UMOV UR8, UR4 ;  /* 0x0000000400087c82 */ /* 0x000fe20008000000 */
[----:B------:R-:W-:Y:S01]  /*2450*/  UIADD3 UR16, UR4, 0x800, URZ ;  /* 0x0000080004107890 */ /* 0x000fe2000fffe03f */
[----:B------:R-:W-:Y:S01]  /*2460*/  HGMMA.64x96x16.F32 R24, gdesc[UR8], R24, gsb0 ;  /* 0x01600000081879f0 */ /* 0x000fe20008000818 */
[----:B------:R-:W-:Y:S01]  /*2470*/  IMAD.U32 R10, RZ, RZ, UR8 ;  /* 0x00000008ff0a7e24 */ /* 0x000fe2000f8e00ff */
[----:B------:R-:W-:-:S02]  /*2480*/  UIADD3 UR8, UR4, 0x2, URZ ;  /* 0x0000000204087890 */ /* 0x000fc4000fffe03f */
[----:B------:R-:W-:Y:S02]  /*2490*/  UIADD3 UR9, UR5, 0x2, URZ ;  /* 0x0000000205097890 */ /* 0x000fe4000fffe03f */
[----:B------:R-:W-:Y:S01]  /*24a0*/  UIADD3 UR10, UR5, 0x304, URZ ;  /* 0x00000304050a7890 */ /* 0x000fe2000fffe03f */
[----:B-1----:R-:W-:Y:S01]  /*24b0*/  SHF.R.U32.HI R0, RZ, 0x7, R0 ;  /* 0x00000007ff007819 */ /* 0x002fe20000011600 */
[----:B------:R-:W-:Y:S01]  /*24c0*/  UMOV UR11, 0x40000040 ;  /* 0x40000040000b7882 */ /* 0x000fe20000000000 */
[----:B------:R-:W-:Y:S01]  /*24d0*/  UMOV UR12, UR8 ;  /* 0x00000008000c7c82 */ /* 0x000fe20008000000 */
[----:B------:R-:W-:Y:S01]  /*24e0*/  UIADD3 UR8, UR4, 0x4, URZ ;  /* 0x0000000404087890 */ /* 0x000fe2000fffe03f */
[----:B------:R-:W-:Y:S01]  /*24f0*/  IMAD.U32 R8, RZ, RZ, UR12 ;  /* 0x0000000cff087e24 */ /* 0x000fe2000f8e00ff */
[----:B------:R-:W-:Y:S01]  /*2500*/  UMOV UR14, UR9 ;  /* 0x00000009000e7c82 */ /* 0x000fe20008000000 */
[----:B------:R-:W-:Y:S01]  /*2510*/  UIADD3 UR9, UR5, 0x4, URZ ;  /* 0x0000000405097890 */ /* 0x000fe2000fffe03f */
[----:B------:R-:W-:Y:S01]  /*2520*/  IADD3 R0, -R0, 0xb, RZ ;  /* 0x0000000b00007810 */ /* 0x000fe20007ffe1ff */
[----:B------:R-:W-:-:S02]  /*2530*/  UIADD3 UR18, UR5, 0x600, URZ ;  /* 0x0000060005127890 */ /* 0x000fc4000fffe03f */
[----:B------:R-:W-:Y:S02]  /*2540*/  UIADD3 UR20, UR4, 0x802, URZ ;  /* 0x0000080204147890 */ /* 0x000fe4000fffe03f */
[----:B------:R-:W-:Y:S01]  /*2550*/  UIADD3 UR22, UR5, 0x602, URZ ;  /* 0x0000060205167890 */ /* 0x000fe2000fffe03f */
        /* <DEDUP_REMOVED lines=27> */
[----:B------:R-:W-:Y:S01]  /*2710*/  HGMMA.64x96x16.F32 R24, gdesc[UR12], R24, gsb0 ;  /* 0x016000000c1879f0 */ /* 0x000fe20008000818 */
        /* <DEDUP_REMOVED lines=18> */
[----:B0--3--:R-:W-:Y:S01]  /*2840*/  IMAD.U32 R5, RZ, RZ, UR13 ;  /* 0x0000000dff057e24 */ /* 0x009fe2000f8e00ff */
        /* <DEDUP_REMOVED lines=8> */
[----:B--2---:R-:W-:Y:S01]  /*28d0*/  IMAD.U32 R2, RZ, RZ, UR12 ;  /* 0x0000000cff027e24 */ /* 0x004fe2000f8e00ff */
[----:B------:R-:W-:Y:S01]  /*28e0*/  UMOV UR9, 0x40000040 ;  /* 0x4000004000097882 */ /* 0x000fe20000000000 */
[----:B------:R-:W-:Y:S01]  /*28f0*/  IMAD.U32 R3, RZ, RZ, UR13 ;  /* 0x0000000dff037e24 */ /* 0x000fe2000f8e00ff */
        /* <DEDUP_REMOVED lines=44> */
.L_x_10180:
[----:B------:R-:W-:Y:S01]  /*2bc0*/  IMAD R152, R160, -0x60, R152 ;  /* 0xffffffa0a0987824 */ /* 0x000fe200078e0298 */
[----:B------:R-:W-:Y:S01]  /*2bd0*/  ULDC UR10, c[0x0][0xa80] ;  /* 0x0002a000000a7ab9 */ /* 0x000fe20000000800 */
[----:B------:R-:W1:Y:S01]  /*2be0*/  S2UR UR5, SR_CgaCtaId ;  /* 0x00000000000579c3 */ /* 0x000e620000008800 */
[----:B------:R-:W-:Y:S02]  /*2bf0*/  UIADD3 UR4, UR6, 0x32440, URZ ;  /* 0x0003244006047890 */ /* 0x000fe4000fffe03f */
[----:B------:R-:W-:Y:S01]  /*2c00*/  IADD3 R152, -R23, 0x60, R152 ;  /* 0x0000006017987810 */ /* 0x000fe20007ffe198 */
[----:B------:R-:W-:Y:S01]  /*2c10*/  ULOP3.LUT UR7, UR7, 0x3000000, URZ, 0xfc, !UPT ;  /* 0x0300000007077892 */ /* 0x000fe2000f8efc3f */
[----:B------:R-:W-:Y:S02]  /*2c20*/  UMOV UR15, 0x40000040 ;  /* 0x40000040000f7882 */ /* 0x000fe40000000000 */
[C---:B------:R-:W-:Y:S01]  /*2c30*/  ISETP.GT.AND P4, PT, R152.reuse, RZ, PT ;  /* 0x000000ff9800720c */ /* 0x040fe20003f84270 */
[----:B------:R-:W-:Y:S01]  /*2c40*/  UIMAD UR14, UR38, 0xc00, UR7 ;  /* 0x00000c00260e78a4 */ /* 0x000fe2000f8e0207 */
[----:B------:R-:W-:Y:S01]  /*2c50*/  ISETP.GT.AND P6, PT, R152, 0x1, PT ;  /* 0x000000019800780c */ /* 0x000fe20003fc4270 */
[----:B------:R-:W-:Y:S01]  /*2c60*/  UMOV UR19, 0x40000040 ;  /* 0x4000004000137882 */ /* 0x000fe20000000000 */
[----:B------:R-:W-:Y:S01]  /*2c70*/  FSEL R73, R26, -INF , P4 ;  /* 0xff8000001a497808 */ /* 0x000fe20002000000 */
[----:B------:R-:W-:Y:S01]  /*2c80*/  UIADD3 UR18, UR14, 0x80, URZ ;  /* 0x000000800e127890 */ /* 0x000fe2000fffe03f */
[----:B------:R-:W-:-:S02]  /*2c90*/  ISETP.GT.AND P3, PT, R152, 0x8, PT ;  /* 0x000000089800780c */ /* 0x000fc40003f64270 */
[----:B------:R-:W-:Y:S02]  /*2ca0*/  FSEL R24, R24, -INF , P4 ;  /* 0xff80000018187808 */ /* 0x000fe40002000000 */
[----:B------:R-:W-:Y:S02]  /*2cb0*/  FSEL R26, R25, -INF , P6 ;  /* 0xff800000191a7808 */ /* 0x000fe40003000000 */
[----:B------:R-:W-:Y:S02]  /*2cc0*/  ISETP.GT.AND P2, PT, R152, 0x9, PT ;  /* 0x000000099800780c */ /* 0x000fe40003f44270 */
[----:B------:R-:W-:Y:S02]  /*2cd0*/  FSEL R28, R28, -INF , P3 ;  /* 0xff8000001c1c7808 */ /* 0x000fe40001800000 */
[----:B------:R-:W-:Y:S01]  /*2ce0*/  FMNMX.FTZ R21, R24, R26, !PT ;  /* 0x0000001a18157209 */ /* 0x000fe20007810000 */
[----:B-1----:R-:W-:Y:S01]  /*2cf0*/  UPRMT UR4, UR5, 0x654, UR4 ;  /* 0x0000065405047896 */ /* 0x002fe20008000004 */
[----:B------:R-:W-:-:S02]  /*2d00*/  FSEL R25, R30, -INF , P3 ;  /* 0xff8000001e197808 */ /* 0x000fc40001800000 */
[----:B------:R-:W-:Y:S02]  /*2d10*/  ISETP.GT.AND P1, PT, R152, 0x10, PT ;  /* 0x000000109800780c */ /* 0x000fe40003f24270 */
[----:B------:R-:W-:Y:S02]  /*2d20*/  FSEL R30, R29, -INF , P2 ;  /* 0xff8000001d1e7808 */ /* 0x000fe40001000000 */
[----:B------:R-:W-:Y:S02]  /*2d30*/  FMNMX.FTZ R21, R28, R21, !PT ;  /* 0x000000151c157209 */ /* 0x000fe40007810000 */
[----:B------:R-:W-:Y:S01]  /*2d40*/  ISETP.GT.AND P5, PT, R152, 0x11, PT ;  /* 0x000000119800780c */ /* 0x000fe20003fa4270 */
[----:B------:R-:W-:Y:S01]  /*2d50*/  SYNCS.ARRIVE.TRANS64.RED.A1T0 RZ, [UR4], RZ ;  /* 0x000000ffffff79a7 */ /* 0x000fe20008100404 */
[----:B------:R-:W-:Y:S01]  /*2d60*/  FSEL R32, R32, -INF , P1 ;  /* 0xff80000020207808 */ /* 0x000fe20000800000 */
[----:B------:R-:W-:Y:S01]  /*2d70*/  UIADD3 UR4, UR14, 0x100, URZ ;  /* 0x000001000e047890 */ /* 0x000fe2000fffe03f */
[----:B------:R-:W-:-:S02]  /*2d80*/  FMNMX.FTZ R21, R30, R21, !PT ;  /* 0x000000151e157209 */ /* 0x000fc40007810000 */
[----:B------:R-:W-:Y:S02]  /*2d90*/  FSEL R29, R34, -INF , P1 ;  /* 0xff800000221d7808 */ /* 0x000fe40000800000 */
[----:B------:R-:W-:Y:S02]  /*2da0*/  ISETP.GT.AND P4, PT, R152, 0x18, PT ;  /* 0x000000189800780c */ /* 0x000fe40003f84270 */
[----:B------:R-:W-:Y:S02]  /*2db0*/  FSEL R34, R33, -INF , P5 ;  /* 0xff80000021227808 */ /* 0x000fe40002800000 */
[----:B------:R-:W-:Y:S02]  /*2dc0*/  FMNMX.FTZ R21, R32, R21, !PT ;  /* 0x0000001520157209 */ /* 0x000fe40007810000 */
[----:B------:R-:W-:Y:S02]  /*2dd0*/  ISETP.GT.AND P3, PT, R152, 0x19, PT ;  /* 0x000000199800780c */ /* 0x000fe40003f64270 */
[----:B------:R-:W-:-:S02]  /*2de0*/  FSEL R36, R36, -INF , P4 ;  /* 0xff80000024247808 */ /* 0x000fc40002000000 */
[----:B------:R-:W-:Y:S02]  /*2df0*/  FMNMX.FTZ R21, R34, R21, !PT ;  /* 0x0000001522157209 */ /* 0x000fe40007810000 */
[----:B------:R-:W-:Y:S02]  /*2e00*/  FSEL R31, R31, -INF , P2 ;  /* 0xff8000001f1f7808 */ /* 0x000fe40001000000 */
[----:B------:R-:W-:Y:S02]  /*2e10*/  FSEL R33, R38, -INF , P4 ;  /* 0xff80000026217808 */ /* 0x000fe40002000000 */
[----:B------:R-:W-:Y:S02]  /*2e20*/  ISETP.GT.AND P2, PT, R152, 0x20, PT ;  /* 0x000000209800780c */ /* 0x000fe40003f44270 */
[----:B------:R-:W-:Y:S02]  /*2e30*/  FSEL R38, R37, -INF , P3 ;  /* 0xff80000025267808 */ /* 0x000fe40001800000 */
[----:B------:R-:W-:-:S02]  /*2e40*/  FMNMX.FTZ R21, R36, R21, !PT ;  /* 0x0000001524157209 */ /* 0x000fc40007810000 */
[----:B------:R-:W-:Y:S02]  /*2e50*/  ISETP.GT.AND P1, PT, R152, 0x21, PT ;  /* 0x000000219800780c */ /* 0x000fe40003f24270 */
[----:B------:R-:W-:Y:S02]  /*2e60*/  FSEL R40, R40, -INF , P2 ;  /* 0xff80000028287808 */ /* 0x000fe40001000000 */
[----:B------:R-:W-:Y:S02]  /*2e70*/  FMNMX.FTZ R21, R38, R21, !PT ;  /* 0x0000001526157209 */ /* 0x000fe40007810000 */
[----:B------:R-:W-:Y:S02]  /*2e80*/  FSEL R35, R35, -INF , P5 ;  /* 0xff80000023237808 */ /* 0x000fe40002800000 */
[----:B------:R-:W-:Y:S02]  /*2e90*/  FSEL R37, R42, -INF , P2 ;  /* 0xff8000002a257808 */ /* 0x000fe40001000000 */
[----:B------:R-:W-:-:S02]  /*2ea0*/  ISETP.GT.AND P5, PT, R152, 0x28, PT ;  /* 0x000000289800780c */ /* 0x000fc40003fa4270 */
[----:B------:R-:W-:Y:S02]  /*2eb0*/  FSEL R42, R41, -INF , P1 ;  /* 0xff800000292a7808 */ /* 0x000fe40000800000 */
[----:B------:R-:W-:Y:S01]  /*2ec0*/  FMNMX.FTZ R21, R40, R21, !PT ;  /* 0x0000001528157209 */ /* 0x000fe20007810000 */
[----:B------:R1:W-:Y:S01]  /*2ed0*/  BAR.SYNC.DEFER_BLOCKING R72, 0x100 ;  /* 0x000400480000751d */ /* 0x0003e20000010000 */
[----:B------:R-:W-:Y:S02]  /*2ee0*/  ISETP.GT.AND P4, PT, R152, 0x29, PT ;  /* 0x000000299800780c */ /* 0x000fe40003f84270 */
[----:B------:R-:W-:Y:S02]  /*2ef0*/  FSEL R74, R44, -INF , P5 ;  /* 0xff8000002c4a7808 */ /* 0x000fe40002800000 */
[----:B------:R-:W-:Y:S02]  /*2f00*/  FMNMX.FTZ R41, R42, R21, !PT ;  /* 0x000000152a297209 */ /* 0x000fe40007810000 */
[----:B------:R-:W-:-:S02]  /*2f10*/  FSEL R39, R39, -INF , P3 ;  /* 0xff80000027277808 */ /* 0x000fc40001800000 */
[----:B------:R-:W-:Y:S02]  /*2f20*/  ISETP.GT.AND P3, PT, R152, 0x30, PT ;  /* 0x000000309800780c */ /* 0x000fe40003f64270 */
[----:B------:R-:W-:Y:S02]  /*2f30*/  FSEL R44, R45, -INF , P4 ;  /* 0xff8000002d2c7808 */ /* 0x000fe40002000000 */
[----:B------:R-:W-:Y:S02]  /*2f40*/  FMNMX.FTZ R41, R74, R41, !PT ;  /* 0x000000294a297209 */ /* 0x000fe40007810000 */
        /* <DEDUP_REMOVED lines=12> */
[----:B------:R-:W-:Y:S02]  /*3010*/  FSEL R159, R47, -INF , P4 ;  /* 0xff8000002f9f7808 */ /* 0x000fe40002000000 */
[----:B------:R-:W-:Y:S02]  /*3020*/  ISETP.GT.AND P4, PT, R152, 0x40, PT ;  /* 0x000000409800780c */ /* 0x000fe40003f84270 */
[----:B------:R-:W-:-:S02]  /*3030*/  FSEL R170, R53, -INF , P5 ;  /* 0xff80000035aa7808 */ /* 0x000fc40002800000 */
[----:B------:R-:W-:Y:S02]  /*3040*/  FMNMX.FTZ R41, R166, R41, !PT ;  /* 0x00000029a6297209 */ /* 0x000fe40007810000 */
[----:B------:R-:W-:Y:S02]  /*3050*/  FMNMX.FTZ R20, R73, R27, !PT ;  /* 0x0000001b49147209 */ /* 0x000fe40007810000 */
[----:B------:R-:W-:Y:S02]  /*3060*/  FSEL R162, R50, -INF , P3 ;  /* 0xff80000032a27808 */ /* 0x000fe40001800000 */
[----:B------:R-:W-:Y:S02]  /*3070*/  ISETP.GT.AND P3, PT, R152, 0x41, PT ;  /* 0x000000419800780c */ /* 0x000fe40003f64270 */
[----:B------:R-:W-:Y:S02]  /*3080*/  FSEL R165, R56, -INF , P4 ;  /* 0xff80000038a57808 */ /* 0x000fe40002000000 */
[----:B------:R-:W-:-:S02]  /*3090*/  FMNMX.FTZ R46, R170, R41, !PT ;  /* 0x00000029aa2e7209 */ /* 0x000fc40007810000 */
[----:B------:R-:W-:Y:S02]  /*30a0*/  FMNMX.FTZ R20, R25, R20, !PT ;  /* 0x0000001419147209 */ /* 0x000fe40007810000 */
[----:B------:R-:W-:Y:S02]  /*30b0*/  FSEL R164, R51, -INF , P2 ;  /* 0xff80000033a47808 */ /* 0x000fe40001000000 */
[----:B------:R-:W-:Y:S02]  /*30c0*/  ISETP.GT.AND P2, PT, R152, 0x48, PT ;  /* 0x000000489800780c */ /* 0x000fe40003f44270 */
[----:B------:R-:W-:Y:S02]  /*30d0*/  FSEL R168, R57, -INF , P3 ;  /* 0xff80000039a87808 */ /* 0x000fe40001800000 */
[----:B------:R-:W-:Y:S02]  /*30e0*/  FMNMX.FTZ R41, R165, R46, !PT ;  /* 0x0000002ea5297209 */ /* 0x000fe40007810000 */
[----:B------:R-:W-:-:S02]  /*30f0*/  FMNMX.FTZ R20, R31, R20, !PT ;  /* 0x000000141f147209 */ /* 0x000fc40007810000 */
[----:B------:R-:W-:Y:S02]  /*3100*/  ISETP.GT.AND P6, PT, R152, 0x49, PT ;  /* 0x000000499800780c */ /* 0x000fe40003fc4270 */
[----:B------:R-:W-:Y:S02]  /*3110*/  FSEL R169, R60, -INF , P2 ;  /* 0xff8000003ca97808 */ /* 0x000fe40001000000 */
[----:B------:R-:W-:Y:S02]  /*3120*/  FMNMX.FTZ R46, R168, R41, !PT ;  /* 0x00000029a82e7209 */ /* 0x000fe40007810000 */
[----:B------:R-:W-:Y:S02]  /*3130*/  FMNMX.FTZ R20, R29, R20, !PT ;  /* 0x000000141d147209 */ /* 0x000fe40007810000 */
[----:B------:R-:W-:Y:S02]  /*3140*/  FSEL R167, R54, -INF , P1 ;  /* 0xff80000036a77808 */ /* 0x000fe40000800000 */
[----:B------:R-:W-:-:S02]  /*3150*/  ISETP.GT.AND P1, PT, R152, 0x50, PT ;  /* 0x000000509800780c */ /* 0x000fc40003f24270 */
[----:B------:R-:W-:Y:S02]  /*3160*/  FSEL R172, R61, -INF , P6 ;  /* 0xff8000003dac7808 */ /* 0x000fe40003000000 */
[----:B------:R-:W-:Y:S02]  /*3170*/  FMNMX.FTZ R41, R169, R46, !PT ;  /* 0x0000002ea9297209 */ /* 0x000fe40007810000 */
[----:B------:R-:W-:Y:S02]  /*3180*/  FMNMX.FTZ R20, R35, R20, !PT ;  /* 0x0000001423147209 */ /* 0x000fe40007810000 */
        /* <DEDUP_REMOVED lines=15> */
[----:B------:R-:W-:Y:S02]  /*3280*/  FSEL R178, R69, -INF , P3 ;  /* 0xff80000045b27808 */ /* 0x000fe40001800000 */
[----:B------:R-:W-:Y:S02]  /*3290*/  FMNMX.FTZ R41, R177, R46, !PT ;  /* 0x0000002eb1297209 */ /* 0x000fe40007810000 */
[----:B------:R-:W-:Y:S02]  /*32a0*/  FMNMX.FTZ R20, R43, R20, !PT ;  /* 0x000000142b147209 */ /* 0x000fe40007810000 */
[----:B------:R-:W-:Y:S02]  /*32b0*/  FMNMX.FTZ R45, R178, R41, !PT ;  /* 0x00000029b22d7209 */ /* 0x000fe40007810000 */
        /* <DEDUP_REMOVED lines=21> */
[----:B------:R-:W-:-:S04]  /*3410*/  FMNMX.FTZ R41, R183, R20, !PT ;  /* 0x00000014b7297209 */ /* 0x000fc80007810000 */
[----:B------:R-:W-:Y:S02]  /*3420*/  FMNMX.FTZ R41, R184, R41, !PT ;  /* 0x00000029b8297209 */ /* 0x000fe40007810000 */
[----:B--2---:R-:W-:-:S03]  /*3430*/  FMNMX.FTZ R20, R46, R45, !PT ;  /* 0x0000002d2e147209 */ /* 0x004fc60007810000 */
[----:B------:R-:W2:Y:S01]  /*3440*/  SHFL.BFLY PT, R46, R41, 0x2, 0x1f ;  /* 0x0c401f00292e7f89 */ /* 0x000ea200000e0000 */
[C---:B------:R-:W-:Y:S01]  /*3450*/  FSETP.NEU.FTZ.AND P1, PT, R20.reuse, -INF , PT ;  /* 0xff8000001400780b */ /* 0x040fe20003f3d000 */
[----:B------:R-:W-:-:S05]  /*3460*/  FMUL.FTZ R185, R20, UR10 ;  /* 0x0000000a14b97c20 */ /* 0x000fca0008410000 */
[----:B------:R-:W-:-:S05]  /*3470*/  FSEL R185, R185, RZ, P1 ;  /* 0x000000ffb9b97208 */ /* 0x000fca0000800000 */
        /* <DEDUP_REMOVED lines=11> */
[----:B--2---:R-:W-:Y:S01]  /*3530*/  FMNMX.FTZ R46, R41, R46, !PT ;  /* 0x0000002e292e7209 */ /* 0x004fe20007810000 */
[--C-:B------:R-:W-:Y:S01]  /*3540*/  FFMA.FTZ R74, R74, UR10, -R185.reuse ;  /* 0x0000000a4a4a7c23 */ /* 0x100fe200080108b9 */
[----:B------:R-:W2:Y:S01]  /*3550*/  MUFU.EX2 R24, R24 ;  /* 0x0000001800187308 */ /* 0x000ea20000000800 */
[--C-:B------:R-:W-:Y:S01]  /*3560*/  FFMA.FTZ R44, R44, UR10, -R185.reuse ;  /* 0x0000000a2c2c7c23 */ /* 0x100fe200080108b9 */
[--C-:B------:R-:W-:Y:S01]  /*3570*/  FFMA.FTZ R176, R176, UR10, -R185.reuse ;  /* 0x0000000ab0b07c23 */ /* 0x100fe200080108b9 */
[----:B------:R-:W3:Y:S01]  /*3580*/  SHFL.BFLY PT, R197, R46, 0x1, 0x1f ;  /* 0x0c201f002ec57f89 */ /* 0x000ee200000e0000 */
[--C-:B------:R-:W-:Y:S01]  /*3590*/  FFMA.FTZ R177, R177, UR10, -R185.reuse ;  /* 0x0000000ab1b17c23 */ /* 0x100fe200080108b9 */
[--C-:B------:R-:W-:Y:S01]  /*35a0*/  FFMA.FTZ R178, R178, UR10, -R185.reuse ;  /* 0x0000000ab2b27c23 */ /* 0x100fe200080108b9 */
[----:B------:R-:W-:-:S02]  /*35b0*/  FFMA.FTZ R174, R174, UR10, -R185 ;  /* 0x0000000aaeae7c23 */ /* 0x000fc400080108b9 */
[----:B------:R-:W-:Y:S08]  /*35c0*/  MUFU.EX2 R28, R28 ;  /* 0x0000001c001c7308 */ /* 0x000ff00000000800 */
[----:B------:R-:W4:Y:S01]  /*35d0*/  MUFU.EX2 R41, R30 ;  /* 0x0000001e00297308 */ /* 0x000f220000000800 */
[----:B--2---:R-:W-:-:S07]  /*35e0*/  F2FP.F16.F32.PACK_AB R200, R45, R24 ;  /* 0x000000182dc8723e */ /* 0x004fce00000000ff */
[----:B------:R-:W-:Y:S01]  /*35f0*/  MUFU.EX2 R32, R32 ;  /* 0x0000002000207308 */ /* 0x000fe20000000800 */
[----:B---3--:R-:W-:-:S04]  /*3600*/  FMNMX.FTZ R197, R46, R197, !PT ;  /* 0x000000c52ec57209 */ /* 0x008fc80007810000 */
[C---:B------:R-:W-:Y:S01]  /*3610*/  FSETP.NEU.FTZ.AND P1, PT, R197.reuse, -INF , PT ;  /* 0xff800000c500780b */ /* 0x040fe20003f3d000 */
[----:B------:R-:W-:Y:S02]  /*3620*/  FMUL.FTZ R186, R197, UR10 ;  /* 0x0000000ac5ba7c20 */ /* 0x000fe40008410000 */
[----:B------:R-:W2:Y:S01]  /*3630*/  MUFU.EX2 R47, R34 ;  /* 0x00000022002f7308 */ /* 0x000ea20000000800 */
        /* <DEDUP_REMOVED lines=14> */
[----:B--2---:R-:W-:Y:S01]  /*3720*/  F2FP.F16.F32.PACK_AB R152, R47, R32 ;  /* 0x000000202f98723e */ /* 0x004fe200000000ff */
[--C-:B------:R-:W-:Y:S01]  /*3730*/  FFMA.FTZ R21, R21, UR10, -R186.reuse ;  /* 0x0000000a15157c23 */ /* 0x100fe200080108ba */
[--C-:B------:R-:W-:Y:S01]  /*3740*/  FFMA.FTZ R179, R179, UR10, -R186.reuse ;  /* 0x0000000ab3b37c23 */ /* 0x100fe200080108ba */
[--C-:B------:R-:W-:Y:S01]  /*3750*/  FFMA.FTZ R181, R181, UR10, -R186.reuse ;  /* 0x0000000ab5b57c23 */ /* 0x100fe200080108ba */
[----:B------:R2:W3:Y:S01]  /*3760*/  MUFU.EX2 R26, R27 ;  /* 0x0000001b001a7308 */ /* 0x0004e20000000800 */
[--C-:B------:R-:W-:Y:S01]  /*3770*/  FFMA.FTZ R182, R182, UR10, -R186.reuse ;  /* 0x0000000ab6b67c23 */ /* 0x100fe200080108ba */
[--C-:B------:R-:W-:Y:S01]  /*3780*/  FFMA.FTZ R183, R183, UR10, -R186.reuse ;  /* 0x0000000ab7b77c23 */ /* 0x100fe200080108ba */
[----:B------:R-:W-:-:S05]  /*3790*/  FFMA.FTZ R184, R184, UR10, -R186 ;  /* 0x0000000ab8b87c23 */ /* 0x000fca00080108ba */
[----:B------:R-:W-:Y:S01]  /*37a0*/  MUFU.EX2 R25, R25 ;  /* 0x0000001900197308 */ /* 0x000fe20000000800 */
[----:B--2---:R-:W-:-:S04]  /*37b0*/  FADD.FTZ R27, R24, R45 ;  /* 0x0000002d181b7221 */ /* 0x004fc80000010000 */
[----:B------:R-:W-:-:S03]  /*37c0*/  FADD.FTZ R46, R28, R27 ;  /* 0x0000001b1c2e7221 */ /* 0x000fc60000010000 */
[----:B------:R2:W4:Y:S01]  /*37d0*/  MUFU.EX2 R30, R31 ;  /* 0x0000001f001e7308 */ /* 0x0005220000000800 */
[----:B---3--:R-:W-:-:S07]  /*37e0*/  F2FP.F16.F32.PACK_AB R201, R26, R73 ;  /* 0x000000491ac9723e */ /* 0x008fce00000000ff */
[----:B------:R-:W3:Y:S01]  /*37f0*/  MUFU.EX2 R29, R29 ;  /* 0x0000001d001d7308 */ /* 0x000ee20000000800 */
[----:B--2---:R-:W-:-:S07]  /*3800*/  FADD.FTZ R31, R41, R46 ;  /* 0x0000002e291f7221 */ /* 0x004fce0000010000 */
[----:B------:R2:W-:Y:S01]  /*3810*/  MUFU.EX2 R51, R42 ;  /* 0x0000002a00337308 */ /* 0x0005e20000000800 */
[----:B----4-:R-:W-:-:S07]  /*3820*/  F2FP.F16.F32.PACK_AB R203, R30, R25 ;  /* 0x000000191ecb723e */ /* 0x010fce00000000ff */
[----:B------:R-:W4:Y:S01]  /*3830*/  MUFU.EX2 R34, R35 ;  /* 0x0000002300227308 */ /* 0x000f220000000800 */
[----:B--2---:R-:W-:-:S04]  /*3840*/  FADD.FTZ R42, R73, R26 ;  /* 0x0000001a492a7221 */ /* 0x004fc80000010000 */
[----:B------:R-:W-:Y:S01]  /*3850*/  FADD.FTZ R27, R25, R42 ;  /* 0x0000002a191b7221 */ /* 0x000fe20000010000 */
[----:B------:R-:W-:Y:S02]  /*3860*/  FADD.FTZ R42, R32, R31 ;  /* 0x0000001f202a7221 */ /* 0x000fe40000010000 */
[----:B------:R-:W2:Y:S01]  /*3870*/  MUFU.EX2 R49, R38 ;  /* 0x0000002600317308 */ /* 0x000ea20000000800 */
[----:B------:R-:W-:Y:S01]  /*3880*/  FADD.FTZ R28, R30, R27 ;  /* 0x0000001b1e1c7221 */ /* 0x000fe20000010000 */
[----:B------:R-:W-:-:S03]  /*3890*/  FADD.FTZ R31, R47, R42 ;  /* 0x0000002a2f1f7221 */ /* 0x000fc60000010000 */
[----:B---3--:R-:W-:Y:S01]  /*38a0*/  FADD.FTZ R27, R29, R28 ;  /* 0x0000001c1d1b7221 */ /* 0x008fe20000010000 */
[----:B------:R-:W-:Y:S02]  /*38b0*/  FADD.FTZ R28, R36, R31 ;  /* 0x0000001f241c7221 */ /* 0x000fe40000010000 */
[----:B------:R-:W3:Y:S01]  /*38c0*/  MUFU.EX2 R33, R33 ;  /* 0x0000002100217308 */ /* 0x000ee20000000800 */
[C---:B----4-:R-:W-:Y:S01]  /*38d0*/  FADD.FTZ R26, R34.reuse, R27 ;  /* 0x0000001b221a7221 */ /* 0x050fe20000010000 */
[----:B------:R-:W-:-:S06]  /*38e0*/  F2FP.F16.F32.PACK_AB R153, R34, R29 ;  /* 0x0000001d2299723e */ /* 0x000fcc00000000ff */
[----:B------:R-:W4:Y:S01]  /*38f0*/  MUFU.EX2 R40, R40 ;  /* 0x0000002800287308 */ /* 0x000f220000000800 */
[C---:B--2---:R-:W-:Y:S01]  /*3900*/  FADD.FTZ R31, R49.reuse, R28 ;  /* 0x0000001c311f7221 */ /* 0x044fe20000010000 */
[----:B------:R-:W-:-:S06]  /*3910*/  F2FP.F16.F32.PACK_AB R154, R49, R36 ;  /* 0x00000024319a723e */ /* 0x000fcc00000000ff */
[----:B------:R-:W2:Y:S01]  /*3920*/  MUFU.EX2 R38, R39 ;  /* 0x0000002700267308 */ /* 0x000ea20000000800 */
[----:B---3--:R-:W-:-:S07]  /*3930*/  FADD.FTZ R27, R33, R26 ;  /* 0x0000001a211b7221 */ /* 0x008fce0000010000 */
[----:B------:R-:W3:Y:S01]  /*3940*/  MUFU.EX2 R37, R37 ;  /* 0x0000002500257308 */ /* 0x000ee20000000800 */
[----:B----4-:R-:W-:Y:S01]  /*3950*/  FADD.FTZ R28, R40, R31 ;  /* 0x0000001f281c7221 */ /* 0x010fe20000010000 */
[----:B------:R-:W-:-:S03]  /*3960*/  F2FP.F16.F32.PACK_AB R156, R51, R40 ;  /* 0x00000028339c723e */ /* 0x000fc600000000ff */
[----:B------:R-:W-:-:S03]  /*3970*/  FADD.FTZ R29, R51, R28 ;  /* 0x0000001c331d7221 */ /* 0x000fc60000010000 */
[----:B------:R-:W4:Y:S01]  /*3980*/  MUFU.EX2 R74, R74 ;  /* 0x0000004a004a7308 */ /* 0x000f220000000800 */
[C---:B--2---:R-:W-:Y:S01]  /*3990*/  FADD.FTZ R26, R38.reuse, R27 ;  /* 0x0000001b261a7221 */ /* 0x044fe20000010000 */
[----:B------:R-:W-:-:S06]  /*39a0*/  F2FP.F16.F32.PACK_AB R155, R38, R33 ;  /* 0x00000021269b723e */ /* 0x000fcc00000000ff */
[----:B------:R-:W2:Y:S01]  /*39b0*/  MUFU.EX2 R24, R43 ;  /* 0x0000002b00187308 */ /* 0x000ea20000000800 */
[----:B---3--:R-:W-:-:S07]  /*39c0*/  FADD.FTZ R27, R37, R26 ;  /* 0x0000001a251b7221 */ /* 0x008fce0000010000 */
[----:B------:R-:W3:Y:S01]  /*39d0*/  MUFU.EX2 R25, R44 ;  /* 0x0000002c00197308 */ /* 0x000ee20000000800 */
[----:B----4-:R-:W-:-:S07]  /*39e0*/  FADD.FTZ R26, R74, R29 ;  /* 0x0000001d4a1a7221 */ /* 0x010fce0000010000 */
[----:B------:R-:W-:Y:S01]  /*39f0*/  MUFU.EX2 R176, R176 ;  /* 0x000000b000b07308 */ /* 0x000fe20000000800 */
[C---:B--2---:R-:W-:Y:S01]  /*3a00*/  FADD.FTZ R188, R24.reuse, R27 ;  /* 0x0000001b18bc7221 */ /* 0x044fe20000010000 */
[----:B------:R-:W-:-:S06]  /*3a10*/  F2FP.F16.F32.PACK_AB R157, R24, R37 ;  /* 0x00000025189d723e */ /* 0x000fcc00000000ff */
[----:B------:R-:W-:Y:S01]  /*3a20*/  MUFU.EX2 R177, R177 ;  /* 0x000000b100b17308 */ /* 0x000fe20000000800 */
[C---:B---3--:R-:W-:Y:S01]  /*3a30*/  FADD.FTZ R187, R25.reuse, R26 ;  /* 0x0000001a19bb7221 */ /* 0x048fe20000010000 */
[----:B------:R-:W-:Y:S02]  /*3a40*/  F2FP.F16.F32.PACK_AB R158, R25, R74 ;  /* 0x0000004a199e723e */ /* 0x000fe400000000ff */
[----:B-1----:R-:W-:-:S04]  /*3a50*/  WARPGROUP.ARRIVE ;  /* 0x00000000000079c5 */ /* 0x002fc80000000000 */
[----:B------:R-:W-:Y:S02]  /*3a60*/  MUFU.EX2 R178, R178 ;  /* 0x000000b200b27308 */ /* 0x000fe40000000800 */
[----:B------:R-:W-:Y:S01]  /*3a70*/  HGMMA.64x256x16.F32 R24, R200, gdesc[UR12].tnspB, RZ, !UPT, gsb0 ;  /* 0x43e0000cc8187df0 */ /* 0x000fe2000c0008ff */
[----:B------:R-:W-:-:S05]  /*3a80*/  UMOV UR15, 0x40000040 ;  /* 0x40000040000f7882 */ /* 0x000fca0000000000 */
[----:B------:R-:W-:Y:S08]  /*3a90*/  MUFU.EX2 R181, R181 ;  /* 0x000000b500b57308 */ /* 0x000ff00000000800 */
[----:B------:R-:W-:Y:S08]  /*3aa0*/  MUFU.EX2 R182, R182 ;  /* 0x000000b600b67308 */ /* 0x000ff00000000800 */
[----:B------:R-:W-:Y:S08]  /*3ab0*/  MUFU.EX2 R183, R183 ;  /* 0x000000b700b77308 */ /* 0x000ff00000000800 */
[----:B------:R-:W-:Y:S01]  /*3ac0*/  MUFU.EX2 R184, R184 ;  /* 0x000000b800b87308 */ /* 0x000fe20000000800 */
[----:B------:R-:W-:-:S02]  /*3ad0*/  WARPGROUP.DEPBAR.LE gsb0, 0x0 ;  /* 0x00008000000079c5 */ /* 0x000fc40000010000 */
[----:B------:R-:W-:-:S06]  /*3ae0*/  WARPGROUP.ARRIVE ;  /* 0x00000000000079c5 */ /* 0x000fcc0000000000 */
[----:B------:R-:W-:Y:S01]  /*3af0*/  HGMMA.64x256x16.F32 R24, R152, gdesc[UR16].tnspB, R24, gsb0 ;  /* 0x43e0001098187df0 */ /* 0x000fe20008000818 */
[----:B------:R-:W-:Y:S01]  /*3b00*/  UMOV UR18, UR4 ;  /* 0x0000000400127c82 */ /* 0x000fe20008000000 */
[----:B------:R-:W-:Y:S01]  /*3b10*/  UMOV UR19, 0x40000040 ;  /* 0x4000004000137882 */ /* 0x000fe20000000000 */
[----:B------:R-:W-:Y:S01]  /*3b20*/  UIADD3 UR4, UR14, 0x180, URZ ;  /* 0x000001800e047890 */ /* 0x000fe2000fffe03f */
[----:B------:R-:W-:Y:S02]  /*3b30*/  WARPGROUP.DEPBAR.LE gsb0, 0x0 ;  /* 0x00008000000079c5 */ /* 0x000fe40000010000 */
[--C-:B------:R-:W-:Y:S01]  /*3b40*/  FFMA.FTZ R152, R159, UR10, -R186.reuse ;  /* 0x0000000a9f987c23 */ /* 0x100fe200080108ba */
[--C-:B------:R-:W-:Y:S01]  /*3b50*/  FFMA.FTZ R153, R163, UR10, -R185.reuse ;  /* 0x0000000aa3997c23 */ /* 0x100fe200080108b9 */
[----:B------:R-:W1:Y:S01]  /*3b60*/  MUFU.EX2 R159, R21 ;  /* 0x00000015009f7308 */ /* 0x000e620000000800 */
[----:B------:R-:W-:Y:S01]  /*3b70*/  FFMA.FTZ R154, R162, UR10, -R186 ;  /* 0x0000000aa29a7c23 */ /* 0x000fe200080108ba */
[--C-:B------:R-:W-:Y:S01]  /*3b80*/  FFMA.FTZ R162, R168, UR10, -R185.reuse ;  /* 0x0000000aa8a27c23 */ /* 0x100fe200080108b9 */
[----:B------:R-:W-:-:S05]  /*3b90*/  FFMA.FTZ R163, R169, UR10, -R185 ;  /* 0x0000000aa9a37c23 */ /* 0x000fca00080108b9 */
[----:B------:R2:W3:Y:S08]  /*3ba0*/  MUFU.EX2 R21, R152 ;  /* 0x0000009800157308 */ /* 0x0004f00000000800 */
[----:B------:R-:W-:Y:S01]  /*3bb0*/  MUFU.EX2 R153, R153 ;  /* 0x0000009900997308 */ /* 0x000fe20000000800 */
[----:B-1----:R-:W-:Y:S01]  /*3bc0*/  FADD.FTZ R188, R159, R188 ;  /* 0x000000bc9fbc7221 */ /* 0x002fe20000010000 */
[----:B--2---:R-:W-:Y:S01]  /*3bd0*/  FFMA.FTZ R152, R161, UR10, -R185 ;  /* 0x0000000aa1987c23 */ /* 0x004fe200080108b9 */
[----:B------:R-:W-:-:S05]  /*3be0*/  FFMA.FTZ R161, R173, UR10, -R186 ;  /* 0x0000000aada17c23 */ /* 0x000fca00080108ba */
[----:B------:R-:W1:Y:S01]  /*3bf0*/  MUFU.EX2 R152, R152 ;  /* 0x0000009800987308 */ /* 0x000e620000000800 */
[C---:B---3--:R-:W-:Y:S01]  /*3c00*/  F2FP.F16.F32.PACK_AB R159, R21.reuse, R159 ;  /* 0x0000009f159f723e */ /* 0x048fe200000000ff */
[----:B------:R-:W-:-:S03]  /*3c10*/  FADD.FTZ R188, R21, R188 ;  /* 0x000000bc15bc7221 */ /* 0x000fc60000010000 */
[----:B------:R-:W-:-:S03]  /*3c20*/  WARPGROUP.ARRIVE ;  /* 0x00000000000079c5 */ /* 0x000fc60000000000 */
[----:B------:R-:W2:Y:S03]  /*3c30*/  MUFU.EX2 R154, R154 ;  /* 0x0000009a009a7308 */ /* 0x000ea60000000800 */
[----:B------:R-:W-:Y:S01]  /*3c40*/  HGMMA.64x256x16.F32 R24, R156, gdesc[UR16].tnspB, R24, gsb0 ;  /* 0x43e000109c187df0 */ /* 0x000fe20008000818 */
[----:B------:R-:W-:Y:S01]  /*3c50*/  UMOV UR18, UR4 ;  /* 0x0000000400127c82 */ /* 0x000fe20008000000 */
[----:B------:R-:W-:Y:S01]  /*3c60*/  UMOV UR19, 0x40000040 ;  /* 0x4000004000137882 */ /* 0x000fe20000000000 */
[----:B------:R-:W-:Y:S02]  /*3c70*/  UIADD3 UR4, UR14, 0x200, URZ ;  /* 0x000002000e047890 */ /* 0x000fe4000fffe03f */
[----:B------:R-:W-:Y:S01]  /*3c80*/  MUFU.EX2 R161, R161 ;  /* 0x000000a100a17308 */ /* 0x000fe20000000800 */
[----:B-1----:R-:W-:Y:S01]  /*3c90*/  FADD.FTZ R187, R152, R187 ;  /* 0x000000bb98bb7221 */ /* 0x002fe20000010000 */
[----:B------:R-:W-:Y:S01]  /*3ca0*/  F2FP.F16.F32.PACK_AB R152, R153, R152 ;  /* 0x000000989998723e */ /* 0x000fe200000000ff */
[----:B------:R-:W-:-:S02]  /*3cb0*/  UIADD3 UR14, UR14, 0x280, URZ ;  /* 0x000002800e0e7890 */ /* 0x000fc4000fffe03f */
[----:B------:R-:W-:-:S03]  /*3cc0*/  FADD.FTZ R21, R153, R187 ;  /* 0x000000bb99157221 */ /* 0x000fc60000010000 */
[----:B------:R-:W-:Y:S01]  /*3cd0*/  MUFU.EX2 R162, R162 ;  /* 0x000000a200a27308 */ /* 0x000fe20000000800 */
[----:B--2---:R-:W-:-:S07]  /*3ce0*/  FADD.FTZ R188, R154, R188 ;  /* 0x000000bc9abc7221 */ /* 0x004fce0000010000 */
[----:B------:R-:W-:Y:S01]  /*3cf0*/  MUFU.EX2 R163, R163 ;  /* 0x000000a300a37308 */ /* 0x000fe20000000800 */
[----:B------:R-:W-:Y:S02]  /*3d00*/  WARPGROUP.DEPBAR.LE gsb0, 0x0 ;  /* 0x00008000000079c5 */ /* 0x000fe40000010000 */
[--C-:B------:R-:W-:Y:S01]  /*3d10*/  FFMA.FTZ R158, R164, UR10, -R186.reuse ;  /* 0x0000000aa49e7c23 */ /* 0x100fe200080108ba */
[--C-:B------:R-:W-:Y:S01]  /*3d20*/  FFMA.FTZ R156, R166, UR10, -R185.reuse ;  /* 0x0000000aa69c7c23 */ /* 0x100fe200080108b9 */
[--C-:B------:R-:W-:Y:S01]  /*3d30*/  FFMA.FTZ R157, R170, UR10, -R185.reuse ;  /* 0x0000000aaa9d7c23 */ /* 0x100fe200080108b9 */
[--C-:B------:R-:W-:Y:S01]  /*3d40*/  FFMA.FTZ R159, R167, UR10, -R186.reuse ;  /* 0x0000000aa79f7c23 */ /* 0x100fe200080108ba */
[----:B------:R-:W-:Y:S01]  /*3d50*/  FFMA.FTZ R164, R172, UR10, -R185 ;  /* 0x0000000aaca47c23 */ /* 0x000fe200080108b9 */
[----:B------:R-:W-:Y:S01]  /*3d60*/  FFMA.FTZ R166, R175, UR10, -R186 ;  /* 0x0000000aafa67c23 */ /* 0x000fe200080108ba */
[----:B------:R-:W1:Y:S08]  /*3d70*/  MUFU.EX2 R158, R158 ;  /* 0x0000009e009e7308 */ /* 0x000e700000000800 */
[----:B------:R-:W-:Y:S08]  /*3d80*/  MUFU.EX2 R156, R156 ;  /* 0x0000009c009c7308 */ /* 0x000ff00000000800 */
[----:B------:R-:W2:Y:S01]  /*3d90*/  MUFU.EX2 R157, R157 ;  /* 0x0000009d009d7308 */ /* 0x000ea20000000800 */
[C---:B-1----:R-:W-:Y:S01]  /*3da0*/  F2FP.F16.F32.PACK_AB R153, R158.reuse, R154 ;  /* 0x0000009a9e99723e */ /* 0x042fe200000000ff */
[----:B------:R-:W-:-:S06]  /*3db0*/  FADD.FTZ R188, R158, R188 ;  /* 0x000000bc9ebc7221 */ /* 0x000fcc0000010000 */
[----:B------:R-:W1:Y:S08]  /*3dc0*/  MUFU.EX2 R159, R159 ;  /* 0x0000009f009f7308 */ /* 0x000e700000000800 */
[----:B------:R-:W3:Y:S01]  /*3dd0*/  MUFU.EX2 R164, R164 ;  /* 0x000000a400a47308 */ /* 0x000ee20000000800 */
[----:B--2---:R-:W-:Y:S01]  /*3de0*/  F2FP.F16.F32.PACK_AB R154, R157, R156 ;  /* 0x0000009c9d9a723e */ /* 0x004fe200000000ff */
[----:B------:R-:W-:Y:S01]  /*3df0*/  FADD.FTZ R156, R156, R21 ;  /* 0x000000159c9c7221 */ /* 0x000fe20000010000 */
[----:B------:R-:W-:-:S03]  /*3e00*/  FFMA.FTZ R21, R180, UR10, -R186 ;  /* 0x0000000ab4157c23 */ /* 0x000fc600080108ba */
[----:B------:R-:W-:Y:S02]  /*3e10*/  FADD.FTZ R156, R157, R156 ;  /* 0x0000009c9d9c7221 */ /* 0x000fe40000010000 */
[----:B------:R-:W-:Y:S01]  /*3e20*/  MUFU.EX2 R166, R166 ;  /* 0x000000a600a67308 */ /* 0x000fe20000000800 */
[----:B-1----:R-:W-:Y:S01]  /*3e30*/  F2FP.F16.F32.PACK_AB R155, R161, R159 ;  /* 0x0000009fa19b723e */ /* 0x002fe200000000ff */
[----:B------:R-:W-:-:S03]  /*3e40*/  FADD.FTZ R188, R159, R188 ;  /* 0x000000bc9fbc7221 */ /* 0x000fc60000010000 */
[----:B------:R-:W-:Y:S01]  /*3e50*/  WARPGROUP.ARRIVE ;  /* 0x00000000000079c5 */ /* 0x000fe20000000000 */
[----:B------:R-:W-:Y:S02]  /*3e60*/  FADD.FTZ R188, R161, R188 ;  /* 0x000000bca1bc7221 */ /* 0x000fe40000010000 */
[----:B------:R-:W-:Y:S03]  /*3e70*/  MUFU.EX2 R158, R179 ;  /* 0x000000b3009e7308 */ /* 0x000fe60000000800 */
[----:B------:R-:W-:Y:S01]  /*3e80*/  HGMMA.64x256x16.F32 R24, R152, gdesc[UR16].tnspB, R24, gsb0 ;  /* 0x43e0001098187df0 */ /* 0x000fe20008000818 */
[----:B------:R-:W-:Y:S01]  /*3e90*/  UMOV UR18, UR4 ;  /* 0x0000000400127c82 */ /* 0x000fe20008000000 */
[----:B------:R-:W-:-:S03]  /*3ea0*/  UMOV UR19, 0x40000040 ;  /* 0x4000004000137882 */ /* 0x000fc60000000000 */
[----:B------:R-:W1:Y:S01]  /*3eb0*/  MUFU.EX2 R21, R21 ;  /* 0x0000001500157308 */ /* 0x000e620000000800 */
[----:B------:R-:W-:Y:S02]  /*3ec0*/  WARPGROUP.DEPBAR.LE gsb0, 0x0 ;  /* 0x00008000000079c5 */ /* 0x000fe40000010000 */
[----:B------:R-:W-:Y:S01]  /*3ed0*/  FFMA.FTZ R152, R165, UR10, -R185 ;  /* 0x0000000aa5987c23 */ /* 0x000fe200080108b9 */
[----:B------:R-:W-:Y:S01]  /*3ee0*/  FFMA.FTZ R165, R171, UR10, -R186 ;  /* 0x0000000aaba57c23 */ /* 0x000fe200080108ba */
[----:B---3--:R-:W-:Y:S02]  /*3ef0*/  F2FP.F16.F32.PACK_AB R154, R164, R163 ;  /* 0x000000a3a49a723e */ /* 0x008fe400000000ff */
[----:B-1----:R-:W-:Y:S02]  /*3f00*/  F2FP.F16.F32.PACK_AB R155, R21, R158 ;  /* 0x0000009e159b723e */ /* 0x002fe400000000ff */
[----:B------:R-:W1:Y:S08]  /*3f10*/  MUFU.EX2 R152, R152 ;  /* 0x0000009800987308 */ /* 0x000e700000000800 */
[----:B------:R-:W2:Y:S01]  /*3f20*/  MUFU.EX2 R165, R165 ;  /* 0x000000a500a57308 */ /* 0x000ea20000000800 */
[----:B-1----:R-:W-:Y:S01]  /*3f30*/  FADD.FTZ R156, R152, R156 ;  /* 0x0000009c989c7221 */ /* 0x002fe20000010000 */
[----:B------:R-:W-:-:S03]  /*3f40*/  F2FP.F16.F32.PACK_AB R152, R162, R152 ;  /* 0x00000098a298723e */ /* 0x000fc600000000ff */
[----:B------:R-:W-:Y:S01]  /*3f50*/  FADD.FTZ R156, R162, R156 ;  /* 0x0000009ca29c7221 */ /* 0x000fe20000010000 */
[----:B--2---:R-:W-:-:S03]  /*3f60*/  F2FP.F16.F32.PACK_AB R153, R166, R165 ;  /* 0x000000a5a699723e */ /* 0x004fc600000000ff */
[----:B------:R-:W-:Y:S01]  /*3f70*/  FADD.FTZ R156, R163, R156 ;  /* 0x0000009ca39c7221 */ /* 0x000fe20000010000 */
[----:B------:R-:W-:Y:S01]  /*3f80*/  FADD.FTZ R188, R165, R188 ;  /* 0x000000bca5bc7221 */ /* 0x000fe20000010000 */
[----:B------:R-:W-:Y:S02]  /*3f90*/  WARPGROUP.ARRIVE ;  /* 0x00000000000079c5 */ /* 0x000fe40000000000 */
[----:B------:R-:W-:Y:S01]  /*3fa0*/  FADD.FTZ R156, R164, R156 ;  /* 0x0000009ca49c7221 */ /* 0x000fe20000010000 */
[----:B------:R-:W-:-:S03]  /*3fb0*/  FADD.FTZ R188, R166, R188 ;  /* 0x000000bca6bc7221 */ /* 0x000fc60000010000 */
[----:B------:R-:W-:Y:S01]  /*3fc0*/  HGMMA.64x256x16.F32 R24, R152, gdesc[UR16].tnspB, R24, gsb0 ;  /* 0x43e0001098187df0 */ /* 0x000fe20008000818 */
[----:B------:R-:W-:-:S04]  /*3fd0*/  FADD.FTZ R188, R158, R188 ;  /* 0x000000bc9ebc7221 */ /* 0x000fc80000010000 */
[----:B------:R-:W-:-:S04]  /*3fe0*/  FADD.FTZ R21, R21, R188 ;  /* 0x000000bc15157221 */ /* 0x000fc80000010000 */
[----:B------:R-:W-:Y:S01]  /*3ff0*/  FADD.FTZ R21, R181, R21 ;  /* 0x00000015b5157221 */ /* 0x000fe20000010000 */
[----:B------:R-:W-:Y:S02]  /*4000*/  WARPGROUP.DEPBAR.LE gsb0, 0x0 ;  /* 0x00008000000079c5 */ /* 0x000fe40000010000 */
[----:B------:R-:W1:Y:S01]  /*4010*/  MUFU.EX2 R152, R174 ;  /* 0x000000ae00987308 */ /* 0x000e620000000800 */
[C---:B------:R-:W-:Y:S01]  /*4020*/  F2FP.F16.F32.PACK_AB R153, R182.reuse, R181 ;  /* 0x000000b5b699723e */ /* 0x040fe200000000ff */
[----:B------:R-:W-:Y:S01]  /*4030*/  FADD.FTZ R182, R182, R21 ;  /* 0x00000015b6b67221 */ /* 0x000fe20000010000 */
[----:B------:R-:W-:Y:S02]  /*4040*/  F2FP.F16.F32.PACK_AB R154, R178, R177 ;  /* 0x000000b1b29a723e */ /* 0x000fe400000000ff */
[----:B------:R-:W-:Y:S01]  /*4050*/  F2FP.F16.F32.PACK_AB R155, R184, R183 ;  /* 0x000000b7b89b723e */ /* 0x000fe200000000ff */
[----:B------:R-:W-:-:S04]  /*4060*/  FADD.FTZ R183, R183, R182 ;  /* 0x000000b6b7b77221 */ /* 0x000fc80000010000 */
[----:B------:R-:W-:Y:S01]  /*4070*/  FADD.FTZ R203, R184, R183 ;  /* 0x000000b7b8cb7221 */ /* 0x000fe20000010000 */
[----:B-1----:R-:W-:Y:S01]  /*4080*/  FADD.FTZ R156, R152, R156 ;  /* 0x0000009c989c7221 */ /* 0x002fe20000010000 */
[----:B------:R-:W-:-:S03]  /*4090*/  F2FP.F16.F32.PACK_AB R152, R176, R152 ;  /* 0x00000098b098723e */ /* 0x000fc600000000ff */
[----:B------:R-:W-:Y:S01]  /*40a0*/  FADD.FTZ R156, R176, R156 ;  /* 0x0000009cb09c7221 */ /* 0x000fe20000010000 */
[----:B------:R-:W-:-:S03]  /*40b0*/  WARPGROUP.ARRIVE ;  /* 0x00000000000079c5 */ /* 0x000fc60000000000 */
[----:B------:R-:W-:-:S03]  /*40c0*/  FADD.FTZ R21, R177, R156 ;  /* 0x0000009cb1157221 */ /* 0x000fc60000010000 */
[----:B------:R-:W-:Y:S01]  /*40d0*/  HGMMA.64x256x16.F32 R24, R152, gdesc[UR12].tnspB, R24, gsb0 ;  /* 0x43e0000c98187df0 */ /* 0x000fe20008000818 */
[----:B------:R-:W-:Y:S02]  /*40e0*/  FADD.FTZ R21, R178, R21 ;  /* 0x00000015b2157221 */ /* 0x000fe40000010000 */
[----:B------:R-:W-:Y:S02]  /*40f0*/  WARPGROUP.DEPBAR.LE gsb0, 0x0 ;  /* 0x00008000000079c5 */ /* 0x000fe40000010000 */
[----:B------:R-:W-:Y:S05]  /*4100*/  @!P0 BRA `(.L_x_10181) ;  /* 0x0000000000048947 */ /* 0x000fea0003800000 */
[----:B------:R-:W-:Y:S01]  /*4110*/  BPT.TRAP 0x1 ;  /* 0x000000040000795c */ /* 0x000fe20000300000 */
.L_x_10181:
[----:B------:R-:W1:Y:S01]  /*4120*/  S2UR UR4, SR_CgaCtaId ;  /* 0x00000000000479c3 */ /* 0x000e620000008800 */
[----:B------:R-:W-:Y:S01]  /*4130*/  VIADD R153, R160, 0xfffffffe ;  /* 0xfffffffea0997836 */ /* 0x000fe20000000000 */
[----:B------:R-:W-:-:S04]  /*4140*/  UIADD3 UR6, UR6, 0x32460, URZ ;  /* 0x0003246006067890 */ /* 0x000fc8000fffe03f */
[----:B------:R-:W-:Y:S01]  /*4150*/  ISETP.GE.AND P1, PT, R153, R22, PT ;  /* 0x000000169900720c */ /* 0x000fe20003f26270 */
[----:B-1----:R-:W-:-:S09]  /*4160*/  UPRMT UR6, UR4, 0x654, UR6 ;  /* 0x0000065404067896 */ /* 0x002fd20008000006 */
[----:B------:R-:W-:Y:S03]  /*4170*/  SYNCS.ARRIVE.TRANS64.RED.A1T0 RZ, [UR6], RZ ;  /* 0x000000ffffff79a7 */ /* 0x000fe60008100406 */
[----:B------:R-:W-:Y:S05]  /*4180*/  @!P1 BRA `(.L_x_10182) ;  /* 0x0000002000ec9947 */ /* 0x000fea0003800000 */
[----:B------:R-:W-:Y:S01]  /*4190*/  R2UR UR4, R153 ;  /* 0x00000000990472ca */ /* 0x000fe200000e0000 */
[----:B------:R-:W-:Y:S02]  /*41a0*/  IMAD.MOV.U32 R201, RZ, RZ, R197 ;  /* 0x000000ffffc97224 */ /* 0x000fe400078e00c5 */
[----:B------:R-:W-:-:S12]  /*41b0*/  IMAD.MOV.U32 R202, RZ, RZ, R20 ;  /* 0x000000ffffca7224 */ /* 0x000fd800078e0014 */
.L_x_10193:
[----:B------:R-:W-:Y:S01]  /*41c0*/  UIADD3 UR38, UR38, 0x1, URZ ;  /* 0x0000000126267890 */ /* 0x000fe2000fffe03f */
[----:B------:R-:W-:Y:S01]  /*41d0*/  UMOV UR5, UR4 ;  /* 0x0000000400057c82 */ /* 0x000fe20008000000 */
[----:B------:R-:W-:Y:S01]  /*41e0*/  UIADD3 UR4, UR4, -0x1, URZ ;  /* 0xffffffff04047890 */ /* 0x000fe2000fffe03f */
[----:B------:R-:W-:Y:S01]  /*41f0*/  ISETP.LT.AND P1, PT, R22, UR5, PT ;  /* 0x0000000516007c0c */ /* 0x000fe2000bf21270 */
[----:B------:R-:W-:-:S04]  /*4200*/  UISETP.NE.AND UP0, UPT, UR38, 0x2, UPT ;  /* 0x000000022600788c */ /* 0x000fc8000bf05270 */
[----:B------:R-:W-:Y:S02]  /*4210*/  USEL UR6, URZ, 0x1, UP0 ;  /* 0x000000013f067887 */ /* 0x000fe40008000000 */
[----:B------:R-:W-:Y:S02]  /*4220*/  USEL UR38, UR38, URZ, UP0 ;  /* 0x0000003f26267287 */ /* 0x000fe40008000000 */
[----:B------:R-:W-:Y:S01]  /*4230*/  ULOP3.LUT UR39, UR39, UR6, URZ, 0x3c, !UPT ;  /* 0x0000000627277292 */ /* 0x000fe2000f8e3c3f */
[----:B------:R-:W-:Y:S11]  /*4240*/  @!P0 BRA `(.L_x_10183) ;  /* 0x0000000000048947 */ /* 0x000ff60003800000 */
[----:B------:R-:W-:Y:S01]  /*4250*/  BPT.TRAP 0x1 ;  /* 0x000000040000795c */ /* 0x000fe20000300000 */
.L_x_10183:
[----:B------:R-:W1:Y:S01]  /*4260*/  S2UR UR54, SR_CgaCtaId ;  /* 0x00000000003679c3 */ /* 0x000e620000008800 */
[----:B------:R-:W-:Y:S01]  /*4270*/  UMOV UR5, 0x400 ;  /* 0x0000040000057882 */ /* 0x000fe20000000000 */
[----:B0-----:R-:W-:-:S05]  /*4280*/  IMAD.U32 R0, RZ, RZ, UR39 ;  /* 0x00000027ff007e24 */ /* 0x001fca000f8e00ff */
[----:B------:R-:W-:Y:S01]  /*4290*/  SHF.L.U32 R0, R0, 0x1f, RZ ;  /* 0x0000001f00007819 */ /* 0x000fe200000006ff */
[----:B-1----:R-:W-:-:S04]  /*42a0*/  ULEA UR5, UR54, UR5, 0x18 ;  /* 0x0000000536057291 */ /* 0x002fc8000f8ec03f */
[----:B------:R-:W-:-:S09]  /*42b0*/  ULEA UR5, UR38, UR5, 0x3 ;  /* 0x0000000526057291 */ /* 0x000fd2000f8e183f */
[----:B------:R0:W1:Y:S01]  /*42c0*/  SYNCS.PHASECHK.TRANS64.TRYWAIT P2, [UR5+0x32430], R0 ;  /* 0x03243000ff0075a7 */ /* 0x0000620008040145 */
[----:B------:R-:W-:Y:S05]  /*42d0*/  @!P0 BRA `(.L_x_10184) ;  /* 0x0000000000048947 */ /* 0x000fea0003800000 */
[----:B------:R-:W-:Y:S01]  /*42e0*/  BPT.TRAP 0x1 ;  /* 0x000000040000795c */ /* 0x000fe20000300000 */
.L_x_10184:
[----:B-1----:R-:W-:Y:S05]  /*42f0*/  @P2 BRA `(.L_x_10185) ;  /* 0x0000000000082947 */ /* 0x002fea0003800000 */
[----:B------:R-:W1:Y:S02]  /*4300*/  SYNCS.PHASECHK.TRANS64.TRYWAIT P2, [UR5+0x32430], R0 ;  /* 0x03243000ff0075a7 */ /* 0x000e640008040145 */
[----:B-1----:R-:W-:Y:S05]  /*4310*/  @!P2 BRA `(.L_x_10186) ;  /* 0x000000d800dca947 */ /* 0x002fea0003800000 */
.L_x_10185:
[----:B------:R-:W-:Y:S01]  /*4320*/  R2UR UR48, R18 ;  /* 0x00000000123072ca */ /* 0x000fe200000e0000 */
[----:B------:R-:W-:Y:S01]  /*4330*/  UIMAD UR6, UR38, 0x300, UR61 ;  /* 0x00000300260678a4 */ /* 0x000fe2000f8e023d */
[----:B------:R-:W-:Y:S01]  /*4340*/  R2UR UR49, R19 ;  /* 0x00000000133172ca */ /* 0x000fe200000e0000 */
[----:B-1----:R-:W-:Y:S01]  /*4350*/  WARPGROUP.ARRIVE ;  /* 0x00000000000079c5 */ /* 0x002fe20000000000 */
[----:B------:R-:W-:-:S04]  /*4360*/  UMOV UR51, 0x40000040 ;  /* 0x4000004000337882 */ /* 0x000fc80000000000 */
[----:B------:R-:W-:-:S07]  /*4370*/  UMOV UR50, UR6 ;  /* 0x0000000600327c82 */ /* 0x000fce0008000000 */
[----:B------:R-:W-:Y:S01]  /*4380*/  HGMMA.64x96x16.F32 R152, gdesc[UR48], RZ, !UPT, gsb0 ;  /* 0x01600000309879f0 */ /* 0x000fe2000c0008ff */
[----:B------:R-:W-:Y:S01]  /*4390*/  R2UR UR48, R16 ;  /* 0x00000000103072ca */ /* 0x000fe200000e0000 */
[----:B------:R-:W-:Y:S01]  /*43a0*/  UIADD3 UR50, UR6, 0x2, URZ ;  /* 0x0000000206327890 */ /* 0x000fe2000fffe03f */
[----:B------:R-:W-:Y:S01]  /*43b0*/  R2UR UR49, R17 ;  /* 0x00000000113172ca */ /* 0x000fe200000e0000 */
[----:B------:R-:W-:Y:S01]  /*43c0*/  UMOV UR51, 0x40000040 ;  /* 0x4000004000337882 */ /* 0x000fe20000000000 */
[----:B------:R-:W-:Y:S02]  /*43d0*/  WARPGROUP.DEPBAR.LE gsb0, 0x0 ;  /* 0x00008000000079c5 */ /* 0x000fe40000010000 */
[----:B------:R-:W-:-:S09]  /*43e0*/  WARPGROUP.ARRIVE ;  /* 0x00000000000079c5 */ /* 0x000fd20000000000 */
[----:B------:R-:W-:Y:S01]  /*43f0*/  HGMMA.64x96x16.F32 R152, gdesc[UR48], R152, gsb0 ;  /* 0x01600000309879f0 */ /* 0x000fe20008000898 */
        /* <DEDUP_REMOVED lines=13> */
[----:B------:R-:W-:Y:S03]  /*44d0*/  HGMMA.64x96x16.F32 R152, gdesc[UR48], R152, gsb0 ;  /* 0x01600000309879f0 */ /* 0x000fe60008000898 */
[----:B------:R-:W-:Y:S02]  /*44e0*/  WARPGROUP.DEPBAR.LE gsb0, 0x0 ;  /* 0x00008000000079c5 */ /* 0x000fe40000010000 */
[----:B------:R-:W-:Y:S05]  /*44f0*/  @!P0 BRA `(.L_x_10187) ;  /* 0x0000000000048947 */ /* 0x000fea0003800000 */
[----:B------:R-:W-:Y:S01]  /*4500*/  BPT.TRAP 0x1 ;  /* 0x000000040000795c */ /* 0x000fe20000300000 */
.L_x_10187:
[----:B------:R1:W2:Y:S01]  /*4510*/  SYNCS.PHASECHK.TRANS64.TRYWAIT P2, [UR5+0x32450], R0 ;  /* 0x03245000ff0075a7 */ /* 0x0002a20008040145 */
[----:B------:R-:W-:Y:S05]  /*4520*/  @!P0 BRA `(.L_x_10188) ;  /* 0x0000000000048947 */ /* 0x000fea0003800000 */
[----:B------:R-:W-:Y:S01]  /*4530*/  BPT.TRAP 0x1 ;  /* 0x000000040000795c */ /* 0x000fe20000300000 */
.L_x_10188:
[----:B--2---:R-:W-:Y:S05]  /*4540*/  @P2 BRA `(.L_x_10189) ;  /* 0x0000000000082947 */ /* 0x004fea0003800000 */
[----:B------:R-:W2:Y:S02]  /*4550*/  SYNCS.PHASECHK.TRANS64.TRYWAIT P2, [UR5+0x32450], R0 ;  /* 0x03245000ff0075a7 */ /* 0x000ea40008040145 */
[----:B--2---:R-:W-:Y:S05]  /*4560*/  @!P2 BRA `(.L_x_10190) ;  /* 0x000000d80060a947 */ /* 0x004fea0003800000 */
.L_x_10189:
[----:B------:R-:W-:Y:S01]  /*4570*/  R2UR UR48, R10 ;  /* 0x000000000a3072ca */ /* 0x000fe200000e0000 */
[----:B------:R-:W-:Y:S01]  /*4580*/  UIMAD UR6, UR38, 0xc00, UR60 ;  /* 0x00000c00260678a4 */ /* 0x000fe2000f8e023c */
[----:B------:R-:W-:Y:S01]  /*4590*/  R2UR UR49, R11 ;  /* 0x000000000b3172ca */ /* 0x000fe200000e0000 */
[----:B------:R-:W-:Y:S01]  /*45a0*/  WARPGROUP.ARRIVE ;  /* 0x00000000000079c5 */ /* 0x000fe20000000000 */
[----:B------:R-:W-:Y:S01]  /*45b0*/  UMOV UR51, 0x40000040 ;  /* 0x4000004000337882 */ /* 0x000fe20000000000 */
[----:B------:R-:W-:-:S04]  /*45c0*/  UIADD3 UR10, UR6, 0x304, URZ ;  /* 0x00000304060a7890 */ /* 0x000fc8000fffe03f */
[----:B--2---:R-:W2:Y:S01]  /*45d0*/  S2R R20, SR_TID.X ;  /* 0x0000000000147919 */ /* 0x004ea20000002100 */
[----:B------:R-:W-:Y:S01]  /*45e0*/  UMOV UR11, 0x40000040 ;  /* 0x40000040000b7882 */ /* 0x000fe20000000000 */
[----:B------:R-:W-:Y:S01]  /*45f0*/  UMOV UR50, UR6 ;  /* 0x0000000600327c82 */ /* 0x000fe20008000000 */
[----:B------:R-:W-:Y:S01]  /*4600*/  UIADD3 UR14, UR6, 0x306, URZ ;  /* 0x00000306060e7890 */ /* 0x000fe2000fffe03f */
[----:B------:R-:W-:Y:S01]  /*4610*/  UMOV UR15, 0x40000040 ;  /* 0x40000040000f7882 */ /* 0x000fe20000000000 */
[----:B------:R-:W-:Y:S01]  /*4620*/  UIADD3 UR18, UR6, 0x600, URZ ;  /* 0x0000060006127890 */ /* 0x000fe2000fffe03f */
[----:B------:R-:W-:Y:S01]  /*4630*/  UMOV UR19, 0x40000040 ;  /* 0x4000004000137882 */ /* 0x000fe20000000000 */
[----:B------:R-:W-:Y:S01]  /*4640*/  HGMMA.64x96x16.F32 R152, gdesc[UR48], R152, gsb0 ;  /* 0x01600000309879f0 */ /* 0x000fe20008000898 */
[----:B------:R-:W-:Y:S01]  /*4650*/  R2UR UR48, R8 ;  /* 0x00000000083072ca */ /* 0x000fe200000e0000 */
[----:B------:R-:W-:Y:S01]  /*4660*/  UIADD3 UR50, UR6, 0x2, URZ ;  /* 0x0000000206327890 */ /* 0x000fe2000fffe03f */
[----:B------:R-:W-:Y:S01]  /*4670*/  R2UR UR49, R9 ;  /* 0x00000000093172ca */ /* 0x000fe200000e0000 */
        /* <DEDUP_REMOVED lines=13> */
[----:B--2---:R-:W-:-:S04]  /*4750*/  SHF.R.U32.HI R20, RZ, 0x7, R20 ;  /* 0x00000007ff147819 */ /* 0x004fc80000011614 */
[----:B01----:R-:W-:Y:S01]  /*4760*/  IADD3 R0, -R20, 0xb, RZ ;  /* 0x0000000b14007810 */ /* 0x003fe20007ffe1ff */
        /* <DEDUP_REMOVED lines=69> */
.L_x_10191:
[----:B------:R-:W-:Y:S01]  /*4bc0*/  FMNMX.FTZ R20, R152, R202, !PT ;  /* 0x000000ca98147209 */ /* 0x000fe20007810000 */
[----:B------:R-:W-:Y:S01]  /*4bd0*/  ULDC UR10, c[0x0][0xa80] ;  /* 0x0002a000000a7ab9 */ /* 0x000fe20000000800 */
[----:B------:R-:W-:Y:S02]  /*4be0*/  UIADD3 UR6, UR5, 0x32440, URZ ;  /* 0x0003244005067890 */ /* 0x000fe4000fffe03f */
[----:B------:R-:W-:Y:S01]  /*4bf0*/  FMNMX.FTZ R20, R153, R20, !PT ;  /* 0x0000001499147209 */ /* 0x000fe20007810000 */
[----:B------:R-:W-:Y:S01]  /*4c00*/  UMOV UR15, 0x40000040 ;  /* 0x40000040000f7882 */ /* 0x000fe20000000000 */
[----:B------:R-:W-:Y:S02]  /*4c10*/  UPRMT UR11, UR54, 0x654, UR6 ;  /* 0x00000654360b7896 */ /* 0x000fe40008000006 */
[----:B------:R-:W-:Y:S01]  /*4c20*/  FMNMX.FTZ R20, R156, R20, !PT ;  /* 0x000000149c147209 */ /* 0x000fe20007810000 */
[----:B------:R-:W-:-:S03]  /*4c30*/  UIMAD UR6, UR38, 0xc00, UR7 ;  /* 0x00000c00260678a4 */ /* 0x000fc6000f8e0207 */
[----:B------:R-:W-:-:S03]  /*4c40*/  FMNMX.FTZ R20, R157, R20, !PT ;  /* 0x000000149d147209 */ /* 0x000fc60007810000 */
[----:B------:R-:W-:Y:S01]  /*4c50*/  SYNCS.ARRIVE.TRANS64.RED.A1T0 RZ, [UR11], RZ ;  /* 0x000000ffffff79a7 */ /* 0x000fe2000810040b */
[----:B------:R-:W-:Y:S01]  /*4c60*/  FMNMX.FTZ R20, R160, R20, !PT ;  /* 0x00000014a0147209 */ /* 0x000fe20007810000 */
[----:B------:R-:W-:-:S03]  /*4c70*/  UMOV UR14, UR6 ;  /* 0x00000006000e7c82 */ /* 0x000fc60008000000 */
        /* <DEDUP_REMOVED lines=27> */
[----:B------:R-:W-:Y:S01]  /*4e30*/  FMUL.FTZ R202, R202, UR10 ;  /* 0x0000000acaca7c20 */ /* 0x000fe20008410000 */
        /* <DEDUP_REMOVED lines=24> */
[----:B------:R-:W-:Y:S01]  /*4fc0*/  FFMA.FTZ R211, R197, UR10, -R200 ;  /* 0x0000000ac5d37c23 */ /* 0x000fe200080108c8 */
[-C--:B-1----:R-:W-:Y:S01]  /*4fd0*/  FMUL.FTZ R24, R24, R215.reuse ;  /* 0x000000d718187220 */ /* 0x082fe20000410000 */
[----:B------:R-:W-:Y:S01]  /*4fe0*/  FMUL.FTZ R25, R25, R215 ;  /* 0x000000d719197220 */ /* 0x000fe20000410000 */
[----:B------:R-:W1:Y:S01]  /*4ff0*/  MUFU.EX2 R156, R156 ;  /* 0x0000009c009c7308 */ /* 0x000e620000000800 */
        /* <DEDUP_REMOVED lines=8> */
[C---:B---3--:R-:W-:Y:S01]  /*5080*/  F2FP.F16.F32.PACK_AB R200, R153.reuse, R152 ;  /* 0x0000009899c8723e */ /* 0x048fe200000000ff */
[----:B------:R-:W-:Y:S01]  /*5090*/  FADD.FTZ R21, R153, R21 ;  /* 0x0000001599157221 */ /* 0x000fe20000010000 */
[----:B------:R-:W-:Y:S01]  /*50a0*/  FMNMX.FTZ R152, R154, R201, !PT ;  /* 0x000000c99a987209 */ /* 0x000fe20007810000 */
[-C--:B------:R-:W-:Y:S01]  /*50b0*/  FMUL.FTZ R40, R40, R215.reuse ;  /* 0x000000d728287220 */ /* 0x080fe20000410000 */
[-C--:B------:R-:W-:Y:S01]  /*50c0*/  FMUL.FTZ R41, R41, R215.reuse ;  /* 0x000000d729297220 */ /* 0x080fe20000410000 */
[-C--:B------:R-:W-:Y:S01]  /*50d0*/  FMUL.FTZ R44, R44, R215.reuse ;  /* 0x000000d72c2c7220 */ /* 0x080fe20000410000 */
[----:B------:R-:W-:Y:S01]  /*50e0*/  FMNMX.FTZ R152, R155, R152, !PT ;  /* 0x000000989b987209 */ /* 0x000fe20007810000 */
[-C--:B------:R-:W-:Y:S01]  /*50f0*/  FMUL.FTZ R45, R45, R215.reuse ;  /* 0x000000d72d2d7220 */ /* 0x080fe20000410000 */
[----:B-1----:R-:W-:Y:S01]  /*5100*/  FADD.FTZ R21, R156, R21 ;  /* 0x000000159c157221 */ /* 0x002fe20000010000 */
[-C--:B------:R-:W-:Y:S01]  /*5110*/  FMUL.FTZ R48, R48, R215.reuse ;  /* 0x000000d730307220 */ /* 0x080fe20000410000 */
[----:B------:R-:W-:Y:S01]  /*5120*/  FMNMX.FTZ R152, R158, R152, !PT ;  /* 0x000000989e987209 */ /* 0x000fe20007810000 */
[-C--:B------:R-:W-:Y:S01]  /*5130*/  FMUL.FTZ R49, R49, R215.reuse ;  /* 0x000000d731317220 */ /* 0x080fe20000410000 */
[-C--:B------:R-:W-:Y:S01]  /*5140*/  FMUL.FTZ R52, R52, R215.reuse ;  /* 0x000000d734347220 */ /* 0x080fe20000410000 */
[-C--:B------:R-:W-:Y:S01]  /*5150*/  FMUL.FTZ R53, R53, R215.reuse ;  /* 0x000000d735357220 */ /* 0x080fe20000410000 */
[----:B------:R-:W-:Y:S01]  /*5160*/  FMNMX.FTZ R152, R159, R152, !PT ;  /* 0x000000989f987209 */ /* 0x000fe20007810000 */
[-C--:B------:R-:W-:Y:S01]  /*5170*/  FMUL.FTZ R56, R56, R215.reuse ;  /* 0x000000d738387220 */ /* 0x080fe20000410000 */
[C---:B--2---:R-:W-:Y:S01]  /*5180*/  FADD.FTZ R21, R157.reuse, R21 ;  /* 0x000000159d157221 */ /* 0x044fe20000010000 */
[----:B------:R-:W-:Y:S01]  /*5190*/  F2FP.F16.F32.PACK_AB R202, R157, R156 ;  /* 0x0000009c9dca723e */ /* 0x000fe200000000ff */
[-C--:B------:R-:W-:Y:S01]  /*51a0*/  FMUL.FTZ R57, R57, R215.reuse ;  /* 0x000000d739397220 */ /* 0x080fe20000410000 */
[----:B------:R-:W-:Y:S01]  /*51b0*/  FMNMX.FTZ R152, R162, R152, !PT ;  /* 0x00000098a2987209 */ /* 0x000fe20007810000 */
[----:B------:R-:W1:Y:S01]  /*51c0*/  S2R R157, SR_TID.X ;  /* 0x00000000009d7919 */ /* 0x000e620000002100 */
        /* <DEDUP_REMOVED lines=32> */
[----:B-1----:R-:W-:Y:S01]  /*53d0*/  SHF.R.U32.HI R157, RZ, 0x7, R157 ;  /* 0x00000007ff9d7819 */ /* 0x002fe2000001169d */
        /* <DEDUP_REMOVED lines=28> */
[----:B------:R-:W-:Y:S01]  /*55a0*/  FMUL.FTZ R149, R149, R215 ;  /* 0x000000d795957220 */ /* 0x000fe20000410000 */
        /* <DEDUP_REMOVED lines=16> */
[----:B-1----:R-:W-:-:S07]  /*56b0*/  FMNMX.FTZ R197, R153, R197, !PT ;  /* 0x000000c599c57209 */ /* 0x002fce0007810000 */
[----:B------:R-:W-:Y:S01]  /*56c0*/  MUFU.EX2 R193, R193 ;  /* 0x000000c100c17308 */ /* 0x000fe20000000800 */
        /* <DEDUP_REMOVED lines=27> */
[----:B------:R-:W-:Y:S01]  /*5880*/  VIADD R152, R157, 0x8 ;  /* 0x000000089d987836 */ /* 0x000fe20000000000 */
[----:B------:R-:W-:Y:S04]  /*5890*/  MUFU.EX2 R154, R154 ;  /* 0x0000009a009a7308 */ /* 0x000fe80000000800 */
[----:B------:R1:W-:Y:S06]  /*58a0*/  BAR.SYNC.DEFER_BLOCKING R152, 0x100 ;  /* 0x000400980000751d */ /* 0x0003ec0000010000 */
[----:B------:R-:W2:Y:S08]  /*58b0*/  MUFU.EX2 R153, R153 ;  /* 0x0000009900997308 */ /* 0x000eb00000000800 */
[----:B------:R-:W3:Y:S08]  /*58c0*/  MUFU.EX2 R155, R155 ;  /* 0x0000009b009b7308 */ /* 0x000ef00000000800 */
[----:B------:R-:W-:Y:S01]  /*58d0*/  MUFU.EX2 R158, R158 ;  /* 0x0000009e009e7308 */ /* 0x000fe20000000800 */
[-C--:B--2---:R-:W-:Y:S01]  /*58e0*/  FMUL.FTZ R26, R26, R153.reuse ;  /* 0x000000991a1a7220 */ /* 0x084fe20000410000 */
        /* <DEDUP_REMOVED lines=64> */
[----:B------:R-:W-:Y:S01]  /*5cf0*/  FFMA.FTZ R216, R153, R203, R154 ;  /* 0x000000cb99d87223 */ /* 0x000fe2000001009a */
[----:B---3--:R-:W-:Y:S01]  /*5d00*/  F2FP.F16.F32.PACK_AB R201, R155, R154 ;  /* 0x0000009a9bc9723e */ /* 0x008fe200000000ff */
[----:B-1----:R-:W1:Y:S01]  /*5d10*/  MUFU.EX2 R152, R160 ;  /* 0x000000a000987308 */ /* 0x002e620000000800 */
[----:B--2---:R-:W-:Y:S01]  /*5d20*/  F2FP.F16.F32.PACK_AB R203, R215, R158 ;  /* 0x0000009ed7cb723e */ /* 0x004fe200000000ff */
[----:B------:R-:W-:-:S03]  /*5d30*/  FADD.FTZ R216, R155, R216 ;  /* 0x000000d89bd87221 */ /* 0x000fc60000010000 */
[----:B------:R-:W-:Y:S01]  /*5d40*/  WARPGROUP.ARRIVE ;  /* 0x00000000000079c5 */ /* 0x000fe20000000000 */
[----:B------:R-:W-:Y:S02]  /*5d50*/  FADD.FTZ R216, R158, R216 ;  /* 0x000000d89ed87221 */ /* 0x000fe40000010000 */
[----:B------:R-:W2:Y:S02]  /*5d60*/  MUFU.EX2 R154, R164 ;  /* 0x000000a4009a7308 */ /* 0x000ea40000000800 */
[----:B------:R-:W-:Y:S01]  /*5d70*/  FADD.FTZ R216, R215, R216 ;  /* 0x000000d8d7d87221 */ /* 0x000fe20000010000 */
[----:B------:R-:W-:Y:S01]  /*5d80*/  HGMMA.64x256x16.F32 R24, R200, gdesc[UR12].tnspB, R24, gsb0 ;  /* 0x43e0000cc8187df0 */ /* 0x000fe20008000818 */
[----:B------:R-:W-:Y:S01]  /*5d90*/  UIADD3 UR14, UR6, 0x80, URZ ;  /* 0x00000080060e7890 */ /* 0x000fe2000fffe03f */
[----:B------:R-:W-:-:S03]  /*5da0*/  UMOV UR15, 0x40000040 ;  /* 0x40000040000f7882 */ /* 0x000fc60000000000 */
[----:B------:R-:W3:Y:S01]  /*5db0*/  MUFU.EX2 R162, R162 ;  /* 0x000000a200a27308 */ /* 0x000ee20000000800 */
[----:B-1----:R-:W-:Y:S01]  /*5dc0*/  FADD.FTZ R21, R152, R21 ;  /* 0x0000001598157221 */ /* 0x002fe20000010000 */
[----:B------:R-:W-:-:S03]  /*5dd0*/  F2FP.F16.F32.PACK_AB R152, R161, R152 ;  /* 0x00000098a198723e */ /* 0x000fc600000000ff */
[----:B------:R-:W-:-:S03]  /*5de0*/  FADD.FTZ R21, R161, R21 ;  /* 0x00000015a1157221 */ /* 0x000fc60000010000 */
[----:B------:R-:W1:Y:S01]  /*5df0*/  MUFU.EX2 R163, R163 ;  /* 0x000000a300a37308 */ /* 0x000e620000000800 */
[----:B--2---:R-:W-:Y:S01]  /*5e00*/  FADD.FTZ R21, R154, R21 ;  /* 0x000000159a157221 */ /* 0x004fe20000010000 */
[----:B------:R-:W-:-:S03]  /*5e10*/  F2FP.F16.F32.PACK_AB R154, R165, R154 ;  /* 0x0000009aa59a723e */ /* 0x000fc600000000ff */
[----:B------:R-:W-:-:S03]  /*5e20*/  FADD.FTZ R21, R165, R21 ;  /* 0x00000015a5157221 */ /* 0x000fc60000010000 */
[----:B------:R-:W2:Y:S01]  /*5e30*/  MUFU.EX2 R166, R166 ;  /* 0x000000a600a67308 */ /* 0x000ea20000000800 */
[----:B------:R-:W-:Y:S01]  /*5e40*/  FADD.FTZ R21, R156, R21 ;  /* 0x000000159c157221 */ /* 0x000fe20000010000 */
[C---:B------:R-:W-:Y:S01]  /*5e50*/  F2FP.F16.F32.PACK_AB R156, R169.reuse, R156 ;  /* 0x0000009ca99c723e */ /* 0x040fe200000000ff */
[----:B---3--:R-:W-:Y:S02]  /*5e60*/  FADD.FTZ R216, R162, R216 ;  /* 0x000000d8a2d87221 */ /* 0x008fe40000010000 */
[----:B------:R-:W-:-:S03]  /*5e70*/  FADD.FTZ R21, R169, R21 ;  /* 0x00000015a9157221 */ /* 0x000fc60000010000 */
[----:B------:R-:W3:Y:S01]  /*5e80*/  MUFU.EX2 R167, R167 ;  /* 0x000000a700a77308 */ /* 0x000ee20000000800 */
[C---:B-1----:R-:W-:Y:S01]  /*5e90*/  F2FP.F16.F32.PACK_AB R153, R163.reuse, R162 ;  /* 0x000000a2a399723e */ /* 0x042fe200000000ff */
[----:B------:R-:W-:-:S06]  /*5ea0*/  FADD.FTZ R216, R163, R216 ;  /* 0x000000d8a3d87221 */ /* 0x000fcc0000010000 */
[----:B------:R-:W1:Y:S01]  /*5eb0*/  MUFU.EX2 R158, R172 ;  /* 0x000000ac009e7308 */ /* 0x000e620000000800 */
[----:B--2---:R-:W-:-:S07]  /*5ec0*/  FADD.FTZ R216, R166, R216 ;  /* 0x000000d8a6d87221 */ /* 0x004fce0000010000 */
[----:B------:R-:W2:Y:S01]  /*5ed0*/  MUFU.EX2 R170, R170 ;  /* 0x000000aa00aa7308 */ /* 0x000ea20000000800 */
[C---:B---3--:R-:W-:Y:S01]  /*5ee0*/  F2FP.F16.F32.PACK_AB R155, R167.reuse, R166 ;  /* 0x000000a6a79b723e */ /* 0x048fe200000000ff */
[----:B------:R-:W-:-:S06]  /*5ef0*/  FADD.FTZ R216, R167, R216 ;  /* 0x000000d8a7d87221 */ /* 0x000fcc0000010000 */
[----:B------:R-:W3:Y:S01]  /*5f00*/  MUFU.EX2 R171, R171 ;  /* 0x000000ab00ab7308 */ /* 0x000ee20000000800 */
[----:B-1----:R-:W-:Y:S01]  /*5f10*/  FADD.FTZ R21, R158, R21 ;  /* 0x000000159e157221 */ /* 0x002fe20000010000 */
[----:B------:R-:W-:-:S03]  /*5f20*/  F2FP.F16.F32.PACK_AB R158, R173, R158 ;  /* 0x0000009ead9e723e */ /* 0x000fc600000000ff */
[----:B------:R-:W-:-:S03]  /*5f30*/  FADD.FTZ R21, R173, R21 ;  /* 0x00000015ad157221 */ /* 0x000fc60000010000 */
[----:B------:R-:W1:Y:S01]  /*5f40*/  MUFU.EX2 R174, R174 ;  /* 0x000000ae00ae7308 */ /* 0x000e620000000800 */
[----:B--2---:R-:W-:-:S07]  /*5f50*/  FADD.FTZ R216, R170, R216 ;  /* 0x000000d8aad87221 */ /* 0x004fce0000010000 */
[----:B------:R-:W2:Y:S01]  /*5f60*/  MUFU.EX2 R175, R175 ;  /* 0x000000af00af7308 */ /* 0x000ea20000000800 */
[C---:B---3--:R-:W-:Y:S01]  /*5f70*/  F2FP.F16.F32.PACK_AB R157, R171.reuse, R170 ;  /* 0x000000aaab9d723e */ /* 0x048fe200000000ff */
[----:B------:R-:W-:-:S06]  /*5f80*/  FADD.FTZ R216, R171, R216 ;  /* 0x000000d8abd87221 */ /* 0x000fcc0000010000 */
[----:B------:R-:W3:Y:S01]  /*5f90*/  MUFU.EX2 R178, R178 ;  /* 0x000000b200b27308 */ /* 0x000ee20000000800 */
[----:B-1----:R-:W-:-:S07]  /*5fa0*/  FADD.FTZ R216, R174, R216 ;  /* 0x000000d8aed87221 */ /* 0x002fce0000010000 */
[----:B------:R-:W1:Y:S01]  /*5fb0*/  MUFU.EX2 R179, R179 ;  /* 0x000000b300b37308 */ /* 0x000e620000000800 */
[C---:B--2---:R-:W-:Y:S01]  /*5fc0*/  F2FP.F16.F32.PACK_AB R159, R175.reuse, R174 ;  /* 0x000000aeaf9f723e */ /* 0x044fe200000000ff */
[----:B------:R-:W-:-:S06]  /*5fd0*/  FADD.FTZ R216, R175, R216 ;  /* 0x000000d8afd87221 */ /* 0x000fcc0000010000 */
[----:B------:R-:W2:Y:S01]  /*5fe0*/  MUFU.EX2 R182, R182 ;  /* 0x000000b600b67308 */ /* 0x000ea20000000800 */
[----:B---3--:R-:W-:-:S07]  /*5ff0*/  FADD.FTZ R216, R178, R216 ;  /* 0x000000d8b2d87221 */ /* 0x008fce0000010000 */
[----:B------:R-:W3:Y:S01]  /*6000*/  MUFU.EX2 R183, R183 ;  /* 0x000000b700b77308 */ /* 0x000ee20000000800 */
[----:B-1----:R-:W-:-:S07]  /*6010*/  FADD.FTZ R216, R179, R216 ;  /* 0x000000d8b3d87221 */ /* 0x002fce0000010000 */
[----:B------:R-:W-:Y:S01]  /*6020*/  MUFU.EX2 R186, R186 ;  /* 0x000000ba00ba7308 */ /* 0x000fe20000000800 */
[----:B--2---:R-:W-:-:S07]  /*6030*/  FADD.FTZ R216, R182, R216 ;  /* 0x000000d8b6d87221 */ /* 0x004fce0000010000 */
[----:B------:R-:W-:Y:S08]  /*6040*/  MUFU.EX2 R187, R187 ;  /* 0x000000bb00bb7308 */ /* 0x000ff00000000800 */
[----:B------:R-:W-:Y:S08]  /*6050*/  MUFU.EX2 R190, R190 ;  /* 0x000000be00be7308 */ /* 0x000ff00000000800 */
[----:B------:R-:W-:Y:S08]  /*6060*/  MUFU.EX2 R191, R191 ;  /* 0x000000bf00bf7308 */ /* 0x000ff00000000800 */
[----:B------:R-:W-:Y:S08]  /*6070*/  MUFU.EX2 R211, R211 ;  /* 0x000000d300d37308 */ /* 0x000ff00000000800 */
[----:B------:R-:W-:Y:S08]  /*6080*/  MUFU.EX2 R194, R194 ;  /* 0x000000c200c27308 */ /* 0x000ff00000000800 */
[----:B------:R-:W-:Y:S08]  /*6090*/  MUFU.EX2 R195, R195 ;  /* 0x000000c300c37308 */ /* 0x000ff00000000800 */
[----:B------:R-:W-:Y:S08]  /*60a0*/  MUFU.EX2 R198, R198 ;  /* 0x000000c600c67308 */ /* 0x000ff00000000800 */
[----:B------:R-:W-:Y:S01]  /*60b0*/  MUFU.EX2 R199, R199 ;  /* 0x000000c700c77308 */ /* 0x000fe20000000800 */
[----:B------:R-:W-:-:S02]  /*60c0*/  WARPGROUP.DEPBAR.LE gsb0, 0x0 ;  /* 0x00008000000079c5 */ /* 0x000fc40000010000 */
[----:B------:R-:W-:-:S06]  /*60d0*/  WARPGROUP.ARRIVE ;  /* 0x00000000000079c5 */ /* 0x000fcc0000000000 */
[----:B------:R-:W-:Y:S01]  /*60e0*/  HGMMA.64x256x16.F32 R24, R152, gdesc[UR12].tnspB, R24, gsb0 ;  /* 0x43e0000c98187df0 */ /* 0x000fe20008000818 */
[----:B------:R-:W-:Y:S01]  /*60f0*/  UIADD3 UR14, UR6, 0x100, URZ ;  /* 0x00000100060e7890 */ /* 0x000fe2000fffe03f */
[----:B------:R-:W-:Y:S01]  /*6100*/  UMOV UR15, 0x40000040 ;  /* 0x40000040000f7882 */ /* 0x000fe20000000000 */
[----:B------:R-:W-:Y:S02]  /*6110*/  WARPGROUP.DEPBAR.LE gsb0, 0x0 ;  /* 0x00008000000079c5 */ /* 0x000fe40000010000 */
[----:B------:R-:W-:Y:S01]  /*6120*/  WARPGROUP.ARRIVE ;  /* 0x00000000000079c5 */ /* 0x000fe20000000000 */
[----:B------:R-:W1:Y:S01]  /*6130*/  MUFU.EX2 R152, R176 ;  /* 0x000000b000987308 */ /* 0x000e620000000800 */
[----:B------:R-:W-:Y:S02]  /*6140*/  F2FP.F16.F32.PACK_AB R153, R179, R178 ;  /* 0x000000b2b399723e */ /* 0x000fe400000000ff */
[C---:B---3--:R-:W-:Y:S01]  /*6150*/  F2FP.F16.F32.PACK_AB R155, R183.reuse, R182 ;  /* 0x000000b6b79b723e */ /* 0x048fe200000000ff */
[----:B------:R-:W-:-:S15]  /*6160*/  FADD.FTZ R183, R183, R216 ;  /* 0x000000d8b7b77221 */ /* 0x000fde0000010000 */
[----:B------:R-:W-:-:S03]  /*6170*/  NOP ;  /* 0x0000000000007918 */ /* 0x000fc60000000000 */
[----:B------:R-:W-:Y:S01]  /*6180*/  HGMMA.64x256x16.F32 R24, R156, gdesc[UR12].tnspB, R24, gsb0 ;  /* 0x43e0000c9c187df0 */ /* 0x000fe20008000818 */
[----:B------:R-:W-:Y:S01]  /*6190*/  UIADD3 UR14, UR6, 0x180, URZ ;  /* 0x00000180060e7890 */ /* 0x000fe2000fffe03f */
[----:B------:R-:W2:Y:S01]  /*61a0*/  MUFU.EX2 R154, R180 ;  /* 0x000000b4009a7308 */ /* 0x000ea20000000800 */
[----:B------:R-:W-:Y:S01]  /*61b0*/  UMOV UR15, 0x40000040 ;  /* 0x40000040000f7882 */ /* 0x000fe20000000000 */
[----:B-1----:R-:W-:Y:S01]  /*61c0*/  FADD.FTZ R21, R152, R21 ;  /* 0x0000001598157221 */ /* 0x002fe20000010000 */
[----:B------:R-:W-:-:S03]  /*61d0*/  F2FP.F16.F32.PACK_AB R152, R177, R152 ;  /* 0x00000098b198723e */ /* 0x000fc600000000ff */
[----:B------:R-:W-:-:S04]  /*61e0*/  FADD.FTZ R21, R177, R21 ;  /* 0x00000015b1157221 */ /* 0x000fc80000010000 */
[----:B--2---:R-:W-:Y:S01]  /*61f0*/  FADD.FTZ R21, R154, R21 ;  /* 0x000000159a157221 */ /* 0x004fe20000010000 */
[----:B------:R-:W-:-:S03]  /*6200*/  F2FP.F16.F32.PACK_AB R154, R181, R154 ;  /* 0x0000009ab59a723e */ /* 0x000fc600000000ff */
[----:B------:R-:W-:Y:S01]  /*6210*/  FADD.FTZ R21, R181, R21 ;  /* 0x00000015b5157221 */ /* 0x000fe20000010000 */
[----:B------:R-:W-:Y:S02]  /*6220*/  WARPGROUP.DEPBAR.LE gsb0, 0x0 ;  /* 0x00008000000079c5 */ /* 0x000fe40000010000 */
[----:B------:R-:W-:-:S09]  /*6230*/  WARPGROUP.ARRIVE ;  /* 0x00000000000079c5 */ /* 0x000fd20000000000 */
[----:B------:R-:W-:Y:S01]  /*6240*/  HGMMA.64x256x16.F32 R24, R152, gdesc[UR12].tnspB, R24, gsb0 ;  /* 0x43e0000c98187df0 */ /* 0x000fe20008000818 */
[----:B------:R-:W-:Y:S01]  /*6250*/  UIADD3 UR14, UR6, 0x200, URZ ;  /* 0x00000200060e7890 */ /* 0x000fe2000fffe03f */
[----:B------:R-:W-:Y:S01]  /*6260*/  UMOV UR15, 0x40000040 ;  /* 0x40000040000f7882 */ /* 0x000fe20000000000 */
[----:B------:R-:W-:Y:S02]  /*6270*/  WARPGROUP.DEPBAR.LE gsb0, 0x0 ;  /* 0x00008000000079c5 */ /* 0x000fe40000010000 */
[----:B------:R-:W1:Y:S01]  /*6280*/  MUFU.EX2 R152, R184 ;  /* 0x000000b800987308 */ /* 0x000e620000000800 */
[----:B------:R-:W-:Y:S01]  /*6290*/  F2FP.F16.F32.PACK_AB R153, R187, R186 ;  /* 0x000000babb99723e */ /* 0x000fe200000000ff */
[----:B------:R-:W-:Y:S01]  /*62a0*/  FADD.FTZ R186, R186, R183 ;  /* 0x000000b7baba7221 */ /* 0x000fe20000010000 */
[----:B------:R-:W-:-:S03]  /*62b0*/  F2FP.F16.F32.PACK_AB R155, R191, R190 ;  /* 0x000000bebf9b723e */ /* 0x000fc600000000ff */
[----:B------:R-:W-:Y:S02]  /*62c0*/  FADD.FTZ R187, R187, R186 ;  /* 0x000000babbbb7221 */ /* 0x000fe40000010000 */
[----:B------:R-:W2:Y:S02]  /*62d0*/  MUFU.EX2 R154, R188 ;  /* 0x000000bc009a7308 */ /* 0x000ea40000000800 */
[----:B------:R-:W-:-:S04]  /*62e0*/  FADD.FTZ R190, R190, R187 ;  /* 0x000000bbbebe7221 */ /* 0x000fc80000010000 */
[----:B------:R-:W-:Y:S01]  /*62f0*/  FADD.FTZ R191, R191, R190 ;  /* 0x000000bebfbf7221 */ /* 0x000fe20000010000 */
[----:B-1----:R-:W-:Y:S01]  /*6300*/  FADD.FTZ R21, R152, R21 ;  /* 0x0000001598157221 */ /* 0x002fe20000010000 */
[----:B------:R-:W-:-:S03]  /*6310*/  F2FP.F16.F32.PACK_AB R152, R185, R152 ;  /* 0x00000098b998723e */ /* 0x000fc600000000ff */
[----:B------:R-:W-:-:S04]  /*6320*/  FADD.FTZ R21, R185, R21 ;  /* 0x00000015b9157221 */ /* 0x000fc80000010000 */
[----:B--2---:R-:W-:Y:S01]  /*6330*/  FADD.FTZ R21, R154, R21 ;  /* 0x000000159a157221 */ /* 0x004fe20000010000 */
[----:B------:R-:W-:-:S03]  /*6340*/  F2FP.F16.F32.PACK_AB R154, R189, R154 ;  /* 0x0000009abd9a723e */ /* 0x000fc600000000ff */
[----:B------:R-:W-:Y:S01]  /*6350*/  FADD.FTZ R21, R189, R21 ;  /* 0x00000015bd157221 */ /* 0x000fe20000010000 */
[----:B------:R-:W-:-:S06]  /*6360*/  WARPGROUP.ARRIVE ;  /* 0x00000000000079c5 */ /* 0x000fcc0000000000 */
        /* <DEDUP_REMOVED lines=19> */
[----:B------:R-:W-:Y:S03]  /*64a0*/  HGMMA.64x256x16.F32 R24, R152, gdesc[UR12].tnspB, R24, gsb0 ;  /* 0x43e0000c98187df0 */ /* 0x000fe60008000818 */
[----:B------:R-:W-:Y:S02]  /*64b0*/  WARPGROUP.DEPBAR.LE gsb0, 0x0 ;  /* 0x00008000000079c5 */ /* 0x000fe40000010000 */
[----:B------:R-:W-:Y:S05]  /*64c0*/  @!P0 BRA `(.L_x_10192) ;  /* 0x0000000000048947 */ /* 0x000fea0003800000 */
[----:B------:R-:W-:Y:S01]  /*64d0*/  BPT.TRAP 0x1 ;  /* 0x000000040000795c */ /* 0x000fe20000300000 */
.L_x_10192:
[----:B------:R-:W-:Y:S01]  /*64e0*/  UIADD3 UR5, UR5, 0x32460, URZ ;  /* 0x0003246005057890 */ /* 0x000fe2000fffe03f */
[----:B------:R-:W-:Y:S02]  /*64f0*/  IMAD.MOV.U32 R201, RZ, RZ, R197 ;  /* 0x000000ffffc97224 */ /* 0x000fe400078e00c5 */
[----:B------:R-:W-:Y:S01]  /*6500*/  IMAD.MOV.U32 R202, RZ, RZ, R20 ;  /* 0x000000ffffca7224 */ /* 0x000fe200078e0014 */
[----:B------:R-:W-:-:S09]  /*6510*/  UPRMT UR5, UR54, 0x654, UR5 ;  /* 0x0000065436057896 */ /* 0x000fd20008000005 */
[----:B------:R-:W-:Y:S01]  /*6520*/  SYNCS.ARRIVE.TRANS64.RED.A1T0 RZ, [UR5], RZ ;  /* 0x000000ffffff79a7 */ /* 0x000fe20008100405 */
[----:B------:R-:W-:Y:S05]  /*6530*/  @P1 BRA `(.L_x_10193) ;  /* 0xffffffdc00201947 */ /* 0x000fea000383ffff */
.L_x_10182:
[----:B------:R-:W2:Y:S01]  /*6540*/  LDL.LU R152, [R1+0x20] ;  /* 0x0000200001987983 */ /* 0x000ea20000300800 */
[----:B------:R-:W-:Y:S01]  /*6550*/  UIADD3 UR38, UR38, 0x1, URZ ;  /* 0x0000000126267890 */ /* 0x000fe2000fffe03f */
[----:B------:R0:W-:Y:S06]  /*6560*/  BAR.ARV R0, 0x100 ;  /* 0x000400000000751d */ /* 0x0001ec0000002000 */
[----:B------:R-:W-:Y:S02]  /*6570*/  UISETP.NE.AND UP0, UPT, UR38, 0x2, UPT ;  /* 0x000000022600788c */ /* 0x000fe4000bf05270 */
[----:B------:R-:W-:Y:S06]  /*6580*/  BAR.ARV 0x8, 0x180 ;  /* 0x0206000000007b1d */ /* 0x000fec0000002000 */
[----:B------:R-:W-:Y:S01]  /*6590*/  PLOP3.LUT P0, PT, PT, PT, PT, 0x8, 0x0 ;  /* 0x000000000000781c */ /* 0x000fe20003f0e170 */
[----:B------:R-:W-:Y:S01]  /*65a0*/  USEL UR38, UR38, URZ, UP0 ;  /* 0x0000003f26267287 */ /* 0x000fe20008000000 */
[----:B------:R-:W1:Y:S04]  /*65b0*/  SHFL.BFLY PT, R2, R21, 0x2, 0x1f ;  /* 0x0c401f0015027f89 */ /* 0x000e6800000e0000 */
[----:B------:R-:W3:Y:S01]  /*65c0*/  SHFL.BFLY PT, R4, R203, 0x2, 0x1f ;  /* 0x0c401f00cb047f89 */ /* 0x000ee200000e0000 */
[----:B-1----:R-:W-:Y:S01]  /*65d0*/  FADD.FTZ R5, R2, R21 ;  /* 0x0000001502057221 */ /* 0x002fe20000010000 */
[----:B---3--:R-:W-:-:S04]  /*65e0*/  FADD.FTZ R7, R4, R203 ;  /* 0x000000cb04077221 */ /* 0x008fc80000010000 */
[----:B------:R-:W1:Y:S01]  /*65f0*/  SHFL.BFLY PT, R2, R5, 0x1, 0x1f ;  /* 0x0c201f0005027f89 */ /* 0x000e6200000e0000 */
[----:B------:R-:W-:-:S03]  /*6600*/  IMAD.MOV.U32 R4, RZ, RZ, RZ ;  /* 0x000000ffff047224 */ /* 0x000fc600078e00ff */
[----:B------:R-:W3:Y:S01]  /*6610*/  SHFL.BFLY PT, R6, R7, 0x1, 0x1f ;  /* 0x0c201f0007067f89 */ /* 0x000ee200000e0000 */
[----:B-1----:R-:W-:Y:S01]  /*6620*/  FADD.FTZ R8, R5, R2 ;  /* 0x0000000205087221 */ /* 0x002fe20000010000 */
[----:B------:R-:W-:Y:S02]  /*6630*/  IMAD.MOV.U32 R2, RZ, RZ, RZ ;  /* 0x000000ffff027224 */ /* 0x000fe400078e00ff */
[----:B---3--:R-:W-:Y:S02]  /*6640*/  FADD.FTZ R3, R7, R6 ;  /* 0x0000000607037221 */ /* 0x008fe40000010000 */
[----:B------:R-:W-:Y:S01]  /*6650*/  FSETP.NE.FTZ.AND P1, PT, R8, RZ, PT ;  /* 0x000000ff0800720b */ /* 0x000fe20003f35000 */
[----:B------:R-:W-:Y:S02]  /*6660*/  IMAD.U32 R7, RZ, RZ, UR10 ;  /* 0x0000000aff077e24 */ /* 0x000fe4000f8e00ff */
[----:B------:R-:W-:-:S10]  /*6670*/  FSETP.NE.FTZ.AND P2, PT, R3, RZ, PT ;  /* 0x000000ff0300720b */ /* 0x000fd40003f55000 */
[----:B------:R-:W1:Y:S01]  /*6680*/  @P1 MUFU.RCP R4, R8 ;  /* 0x0000000800041308 */ /* 0x000e620000001000 */
[----:B------:R-:W-:-:S07]  /*6690*/  @P1 FMUL.FTZ R7, R7, 0.69314718246459960938 ;  /* 0x3f31721807071820 */ /* 0x000fce0000410000 */
[----:B------:R-:W3:Y:S08]  /*66a0*/  @P1 MUFU.LG2 R6, R8 ;  /* 0x0000000800061308 */ /* 0x000ef00000000c00 */
[----:B------:R-:W4:Y:S01]  /*66b0*/  @P2 MUFU.LG2 R5, R3 ;  /* 0x0000000300052308 */ /* 0x000f220000000c00 */
[-C--:B-1----:R-:W-:Y:S01]  /*66c0*/  FMUL.FTZ R24, R24, R4.reuse ;  /* 0x0000000418187220 */ /* 0x082fe20000410000 */
[-C--:B------:R-:W-:Y:S01]  /*66d0*/  FMUL.FTZ R25, R25, R4.reuse ;  /* 0x0000000419197220 */ /* 0x080fe20000410000 */
[-C--:B------:R-:W-:Y:S01]  /*66e0*/  FMUL.FTZ R28, R28, R4.reuse ;  /* 0x000000041c1c7220 */ /* 0x080fe20000410000 */
[-C--:B------:R-:W-:Y:S01]  /*66f0*/  FMUL.FTZ R29, R29, R4.reuse ;  /* 0x000000041d1d7220 */ /* 0x080fe20000410000 */
[-C--:B------:R-:W-:Y:S01]  /*6700*/  FMUL.FTZ R32, R32, R4.reuse ;  /* 0x0000000420207220 */ /* 0x080fe20000410000 */
[-C--:B------:R-:W-:Y:S01]  /*6710*/  FMUL.FTZ R33, R33, R4.reuse ;  /* 0x0000000421217220 */ /* 0x080fe20000410000 */
[-C--:B------:R-:W-:Y:S01]  /*6720*/  FMUL.FTZ R36, R36, R4.reuse ;  /* 0x0000000424247220 */ /* 0x080fe20000410000 */
[----:B------:R1:W5:Y:S01]  /*6730*/  @P2 MUFU.RCP R2, R3 ;  /* 0x0000000300022308 */ /* 0x0003620000001000 */
        /* <DEDUP_REMOVED lines=58> */
[----:B---3--:R-:W-:Y:S01]  /*6ae0*/  @P1 FMUL.FTZ R6, R6, 0.69314718246459960938 ;  /* 0x3f31721806061820 */ /* 0x008fe20000410000 */
[----:B----4-:R-:W-:Y:S01]  /*6af0*/  @P2 FMUL.FTZ R5, R5, 0.69314718246459960938 ;  /* 0x3f31721805052820 */ /* 0x010fe20000410000 */
[----:B-1----:R-:W-:Y:S02]  /*6b00*/  IMAD.MOV.U32 R3, RZ, RZ, -0x800000 ;  /* 0xff800000ff037424 */ /* 0x002fe400078e00ff */
[----:B------:R-:W-:Y:S01]  /*6b10*/  @P2 FMUL.FTZ R4, R4, 0.69314718246459960938 ;  /* 0x3f31721804042820 */ /* 0x000fe20000410000 */
        /* <DEDUP_REMOVED lines=65> */
[----:B--2---:R-:W-:-:S13]  /*6f30*/  R2UR UR4, R152 ;  /* 0x00000000980472ca */ /* 0x004fda00000e0000 */
[----:B------:R-:W-:-:S06]  /*6f40*/  UIADD3 UR4, UR4, 0x1, URZ ;  /* 0x0000000104047890 */ /* 0x000fcc000fffe03f */
[----:B0-----:R-:W-:Y:S01]  /*6f50*/  IMAD.U32 R0, RZ, RZ, UR4 ;  /* 0x00000004ff007e24 */ /* 0x001fe2000f8e00ff */
[----:B------:R-:W-:-:S04]  /*6f60*/  USEL UR4, URZ, 0x1, UP0 ;  /* 0x000000013f047887 */ /* 0x000fc80008000000 */
[----:B------:R0:W-:Y:S01]  /*6f70*/  STL [R1+0x20], R0 ;  /* 0x0000200001007387 */ /* 0x0001e20000100800 */
[----:B------:R-:W-:Y:S01]  /*6f80*/  ULOP3.LUT UR39, UR39, UR4, URZ, 0x3c, !UPT ;  /* 0x0000000427277292 */ /* 0x000fe2000f8e3c3f */
[----:B0-----:R-:W-:Y:S02]  /*6f90*/  IMAD.MOV.U32 R0, RZ, RZ, -0x800000 ;  /* 0xff800000ff007424 */ /* 0x001fe400078e00ff */
[----:B------:R-:W-:-:S09]  /*6fa0*/  @P2 FFMA.FTZ R0, R4, R197, R5 ;  /* 0x000000c504002223 */ /* 0x000fd20000010005 */
.L_x_10168:
[----:B------:R-:W1:Y:S08]  /*6fb0*/  S2UR UR5, SR_CgaCtaId ;  /* 0x00000000000579c3 */ /* 0x000e700000008800 */
[----:B------:R-:W-:Y:S06]  /*6fc0*/  BAR.SYNC.DEFER_BLOCKING 0x5, 0x180 ;  /* 0x0146000000007b1d */ /* 0x000fec0000010000 */
[----:B------:R-:W-:Y:S01]  /*6fd0*/  UMOV UR4, 0x400 ;  /* 0x0000040000047882 */ /* 0x000fe20000000000 */
[----:B------:R-:W-:Y:S01]  /*6fe0*/  BSSY B0, `(.L_x_10194) ;  /* 0x0000482000007945 */ /* 0x000fe20003800000 */
[----:B-1----:R-:W-:-:S09]  /*6ff0*/  ULEA UR9, UR5, UR4, 0x18 ;  /* 0x0000000405097291 */ /* 0x002fd2000f8ec03f */
[----:B------:R-:W1:Y:S02]  /*7000*/  LDS.128 R4, [UR9+0x324d0] ;  /* 0x0324d009ff047984 */ /* 0x000e640008000c00 */
[----:B-1----:R-:W-:Y:S02]  /*7010*/  R2UR UR4, R5 ;  /* 0x00000000050472ca */ /* 0x002fe400000e0000 */
[----:B------:R-:W-:Y:S01]  /*7020*/  R2UR UR5, R7 ;  /* 0x00000000070572ca */ /* 0x000fe200000e0000 */
[----:B------:R-:W-:Y:S06]  /*7030*/  BAR.ARV 0x4, 0x180 ;  /* 0x0106000000007b1d */ /* 0x000fec0000002000 */
[----:B------:R-:W-:Y:S08]  /*7040*/  @P0 BRA `(.L_x_10195) ;  /* 0x0000003800340947 */ /* 0x000ff00003800000 */
[----:B------:R-:W2:Y:S01]  /*7050*/  LDL R2, [R1+0x34] ;  /* 0x0000340001027983 */ /* 0x000ea20000100800 */
[----:B------:R-:W1:Y:S01]  /*7060*/  S2UR UR8, SR_SWINHI ;  /* 0x00000000000879c3 */ /* 0x000e620000002f00 */
[----:B------:R-:W-:Y:S01]  /*7070*/  IMAD.MOV.U32 R152, RZ, RZ, 0x2 ;  /* 0x00000002ff987424 */ /* 0x000fe200078e00ff */
[----:B------:R-:W-:Y:S01]  /*7080*/  F2FP.F16.F32.PACK_AB R10, R29, R28 ;  /* 0x0000001c1d0a723e */ /* 0x000fe200000000ff */
[----:B------:R-:W3:Y:S01]  /*7090*/  LDL R163, [R1+0x1c] ;  /* 0x00001c0001a37983 */ /* 0x000ee20000100800 */
[----:B0-----:R-:W-:Y:S01]  /*70a0*/  F2FP.F16.F32.PACK_AB R11, R31, R30 ;  /* 0x0000001e1f0b723e */ /* 0x001fe200000000ff */
[----:B------:R-:W-:Y:S02]  /*70b0*/  ULDC.64 UR10, c[0x0][0xd08] ;  /* 0x00034200000a7ab9 */ /* 0x000fe40000000a00 */
[----:B------:R-:W4:Y:S04]  /*70c0*/  LDL R164, [R1+0x30] ;  /* 0x0000300001a47983 */ /* 0x000f280000100800 */
[----:B------:R-:W5:Y:S01]  /*70d0*/  LDL R162, [R1+0x18] ;  /* 0x0000180001a27983 */ /* 0x000f620000100800 */
[----:B------:R-:W-:Y:S01]  /*70e0*/  UMOV UR6, UR9 ;  /* 0x0000000900067c82 */ /* 0x000fe20008000000 */
[----:B-1----:R-:W-:Y:S01]  /*70f0*/  UMOV UR7, UR8 ;  /* 0x0000000800077c82 */ /* 0x002fe20008000000 */
[----:B------:R-:W-:-:S02]  /*7100*/  F2FP.F16.F32.PACK_AB R14, R37, R36 ;  /* 0x00000024250e723e */ /* 0x000fc400000000ff */
[----:B------:R-:W-:Y:S01]  /*7110*/  F2FP.F16.F32.PACK_AB R15, R39, R38 ;  /* 0x00000026270f723e */ /* 0x000fe200000000ff */
[----:B------:R-:W-:Y:S01]  /*7120*/  BAR.SYNC.DEFER_BLOCKING 0x1, 0x100 ;  /* 0x0044000000007b1d */ /* 0x000fe20000010000 */
[----:B--2---:R-:W-:Y:S01]  /*7130*/  IMAD.WIDE R152, R2, R152, UR6 ;  /* 0x0000000602987e25 */ /* 0x004fe2000f8e0298 */
[----:B---3--:R-:W-:Y:S02]  /*7140*/  R2UR UR12, R163 ;  /* 0x00000000a30c72ca */ /* 0x008fe400000e0000 */
[C---:B------:R-:W-:Y:S02]  /*7150*/  IADD3 R13, P4, R152.reuse, 0x20, RZ ;  /* 0x00000020980d7810 */ /* 0x040fe40007f9e0ff */
[C---:B------:R-:W-:Y:S02]  /*7160*/  LOP3.LUT R9, R152.reuse, 0x380, RZ, 0xc0, !PT ;  /* 0x0000038098097812 */ /* 0x040fe400078ec0ff */
[----:B------:R-:W-:Y:S02]  /*7170*/  IADD3 R5, P0, R152, 0xc060, RZ ;  /* 0x0000c06098057810 */ /* 0x000fe40007f1e0ff */
[----:B------:R-:W-:-:S02]  /*7180*/  LOP3.LUT R12, R13, 0x380, RZ, 0xc0, !PT ;  /* 0x000003800d0c7812 */ /* 0x000fc400078ec0ff */
[----:B------:R-:W-:Y:S02]  /*7190*/  IADD3 R17, P3, R152, 0x40, RZ ;  /* 0x0000004098117810 */ /* 0x000fe40007f7e0ff */
[----:B------:R-:W-:Y:S02]  /*71a0*/  SHF.R.U64 R9, R9, 0x3, RZ ;  /* 0x0000000309097819 */ /* 0x000fe400000012ff */
[----:B------:R-:W-:Y:S02]  /*71b0*/  LOP3.LUT R4, R5, 0x380, RZ, 0xc0, !PT ;  /* 0x0000038005047812 */ /* 0x000fe400078ec0ff */
[----:B------:R-:W-:Y:S02]  /*71c0*/  SHF.R.U64 R12, R12, 0x3, RZ ;  /* 0x000000030c0c7819 */ /* 0x000fe400000012ff */
[----:B------:R-:W-:Y:S02]  /*71d0*/  LOP3.LUT R16, R17, 0x380, RZ, 0xc0, !PT ;  /* 0x0000038011107812 */ /* 0x000fe400078ec0ff */
[----:B------:R-:W-:Y:S01]  /*71e0*/  LOP3.LUT R8, R9, R152, RZ, 0x3c, !PT ;  /* 0x0000009809087212 */ /* 0x000fe200078e3cff */
[----:B------:R-:W-:Y:S01]  /*71f0*/  IMAD.MOV.U32 R9, RZ, RZ, R153 ;  /* 0x000000ffff097224 */ /* 0x000fe200078e0099 */
[----:B------:R-:W-:-:S02]  /*7200*/  SHF.R.U64 R4, R4, 0x3, RZ ;  /* 0x0000000304047819 */ /* 0x000fc400000012ff */
[----:B------:R-:W-:Y:S02]  /*7210*/  IADD3 R157, P5, R152, 0x60, RZ ;  /* 0x00000060989d7810 */ /* 0x000fe40007fbe0ff */
[----:B------:R-:W-:Y:S01]  /*7220*/  LOP3.LUT R12, R12, R13, RZ, 0x3c, !PT ;  /* 0x0000000d0c0c7212 */ /* 0x000fe200078e3cff */
[----:B------:R-:W-:Y:S01]  /*7230*/  IMAD.X R13, RZ, RZ, R153, P4 ;  /* 0x000000ffff0d7224 */ /* 0x000fe200020e0699 */
[----:B------:R-:W-:Y:S02]  /*7240*/  SHF.R.U64 R16, R16, 0x3, RZ ;  /* 0x0000000310107819 */ /* 0x000fe400000012ff */
[----:B------:R-:W-:Y:S02]  /*7250*/  LOP3.LUT R4, R4, R5, RZ, 0x3c, !PT ;  /* 0x0000000504047212 */ /* 0x000fe400078e3cff */
[----:B------:R-:W-:Y:S02]  /*7260*/  LOP3.LUT R156, R157, 0x380, RZ, 0xc0, !PT ;  /* 0x000003809d9c7812 */ /* 0x000fe400078ec0ff */
[----:B------:R-:W-:-:S02]  /*7270*/  MOV R5, R8 ;  /* 0x0000000800057202 */ /* 0x000fc40000000f00 */
[----:B------:R-:W-:Y:S02]  /*7280*/  F2FP.F16.F32.PACK_AB R8, R25, R24 ;  /* 0x000000181908723e */ /* 0x000fe400000000ff */
[----:B------:R-:W-:Y:S02]  /*7290*/  F2FP.F16.F32.PACK_AB R9, R27, R26 ;  /* 0x0000001a1b09723e */ /* 0x000fe400000000ff */
[----:B------:R-:W-:Y:S01]  /*72a0*/  LOP3.LUT R16, R16, R17, RZ, 0x3c, !PT ;  /* 0x0000001110107212 */ /* 0x000fe200078e3cff */
[----:B------:R-:W-:Y:S01]  /*72b0*/  IMAD.X R17, RZ, RZ, R153, P3 ;  /* 0x000000ffff117224 */ /* 0x000fe200018e0699 */
[----:B------:R-:W-:Y:S02]  /*72c0*/  MOV R2, R12 ;  /* 0x0000000c00027202 */ /* 0x000fe40000000f00 */
[----:B------:R-:W-:Y:S02]  /*72d0*/  SHF.R.U64 R156, R156, 0x3, RZ ;  /* 0x000000039c9c7819 */ /* 0x000fe400000012ff */
[----:B------:R-:W-:-:S02]  /*72e0*/  F2FP.F16.F32.PACK_AB R12, R33, R32 ;  /* 0x00000020210c723e */ /* 0x000fc400000000ff */
[----:B------:R-:W-:Y:S02]  /*72f0*/  F2FP.F16.F32.PACK_AB R13, R35, R34 ;  /* 0x00000022230d723e */ /* 0x000fe400000000ff */
[C---:B------:R-:W-:Y:S01]  /*7300*/  IADD3 R19, P4, R152.reuse, 0x4000, RZ ;  /* 0x0000400098137810 */ /* 0x040fe20007f9e0ff */
[----:B------:R0:W-:Y:S01]  /*7310*/  STSM.16.M88.4 [R5], R8 ;  /* 0x0000000805007844 */ /* 0x0001e20000000200 */
[----:B------:R-:W-:Y:S02]  /*7320*/  IADD3 R7, P3, R152, 0x8020, RZ ;  /* 0x0000802098077810 */ /* 0x000fe40007f7e0ff */
[----:B------:R-:W-:Y:S01]  /*7330*/  LOP3.LUT R156, R156, R157, RZ, 0x3c, !PT ;  /* 0x0000009d9c9c7212 */ /* 0x000fe200078e3cff */
[----:B------:R1:W-:Y:S01]  /*7340*/  STSM.16.M88.4 [R2], R12 ;  /* 0x0000000c02007844 */ /* 0x0003e20000000200 */
[----:B------:R-:W-:Y:S01]  /*7350*/  MOV R17, R16 ;  /* 0x0000001000117202 */ /* 0x000fe20000000f00 */
[----:B------:R-:W-:Y:S01]  /*7360*/  IMAD.X R157, RZ, RZ, R153, P5 ;  /* 0x000000ffff9d7224 */ /* 0x000fe200028e0699 */
[----:B------:R-:W-:-:S02]  /*7370*/  LOP3.LUT R18, R19, 0x380, RZ, 0xc0, !PT ;  /* 0x0000038013127812 */ /* 0x000fc400078ec0ff */
[----:B------:R-:W-:Y:S02]  /*7380*/  LOP3.LUT R16, R7, 0x380, RZ, 0xc0, !PT ;  /* 0x0000038007107812 */ /* 0x000fe400078ec0ff */
[----:B------:R-:W-:Y:S02]  /*7390*/  SHF.R.U64 R18, R18, 0x3, RZ ;  /* 0x0000000312127819 */ /* 0x000fe400000012ff */
[----:B0-----:R-:W-:Y:S02]  /*73a0*/  F2FP.F16.F32.PACK_AB R8, R41, R40 ;  /* 0x000000282908723e */ /* 0x001fe400000000ff */
[----:B------:R-:W-:Y:S02]  /*73b0*/  F2FP.F16.F32.PACK_AB R9, R43, R42 ;  /* 0x0000002a2b09723e */ /* 0x000fe400000000ff */
[----:B------:R-:W-:Y:S02]  /*73c0*/  F2FP.F16.F32.PACK_AB R10, R45, R44 ;  /* 0x0000002c2d0a723e */ /* 0x000fe400000000ff */
[----:B------:R-:W-:-:S02]  /*73d0*/  F2FP.F16.F32.PACK_AB R11, R47, R46 ;  /* 0x0000002e2f0b723e */ /* 0x000fc400000000ff */
[----:B-1----:R-:W-:-:S03]  /*73e0*/  IADD3 R2, P5, R152, 0x4020, RZ ;  /* 0x0000402098027810 */ /* 0x002fc60007fbe0ff */
[----:B------:R0:W-:Y:S01]  /*73f0*/  STSM.16.M88.4 [R17], R8 ;  /* 0x0000000811007844 */ /* 0x0001e20000000200 */
[----:B------:R-:W-:Y:S02]  /*7400*/  SHF.R.U64 R16, R16, 0x3, RZ ;  /* 0x0000000310107819 */ /* 0x000fe400000012ff */
[----:B------:R-:W-:Y:S01]  /*7410*/  LOP3.LUT R18, R18, R19, RZ, 0x3c, !PT ;  /* 0x0000001312127212 */ /* 0x000fe200078e3cff */
[----:B------:R-:W-:Y:S01]  /*7420*/  IMAD.X R19, RZ, RZ, R153, P4 ;  /* 0x000000ffff137224 */ /* 0x000fe200020e0699 */
[----:B------:R-:W-:Y:S02]  /*7430*/  LOP3.LUT R16, R16, R7, RZ, 0x3c, !PT ;  /* 0x0000000710107212 */ /* 0x000fe400078e3cff */
[----:B------:R-:W-:Y:S02]  /*7440*/  IADD3 R5, P4, R152, 0x4040, RZ ;  /* 0x0000404098057810 */ /* 0x000fe40007f9e0ff */
[----:B------:R-:W-:Y:S02]  /*7450*/  MOV R7, R156 ;  /* 0x0000009c00077202 */ /* 0x000fe40000000f00 */
[----:B0-----:R-:W-:-:S02]  /*7460*/  LOP3.LUT R9, R2, 0x380, RZ, 0xc0, !PT ;  /* 0x0000038002097812 */ /* 0x001fc400078ec0ff */
[----:B------:R-:W-:Y:S02]  /*7470*/  F2FP.F16.F32.PACK_AB R12, R49, R48 ;  /* 0x00000030310c723e */ /* 0x000fe400000000ff */
[----:B------:R-:W-:Y:S02]  /*7480*/  SHF.R.U64 R9, R9, 0x3, RZ ;  /* 0x0000000309097819 */ /* 0x000fe400000012ff */
[----:B------:R-:W-:Y:S02]  /*7490*/  F2FP.F16.F32.PACK_AB R13, R51, R50 ;  /* 0x00000032330d723e */ /* 0x000fe400000000ff */
[----:B------:R-:W-:Y:S02]  /*74a0*/  F2FP.F16.F32.PACK_AB R14, R53, R52 ;  /* 0x00000034350e723e */ /* 0x000fe400000000ff */
[----:B------:R-:W-:Y:S02]  /*74b0*/  F2FP.F16.F32.PACK_AB R15, R55, R54 ;  /* 0x00000036370f723e */ /* 0x000fe400000000ff */
[----:B------:R-:W-:-:S02]  /*74c0*/  LOP3.LUT R160, R9, R2, RZ, 0x3c, !PT ;  /* 0x0000000209a07212 */ /* 0x000fc400078e3cff */
[----:B------:R-:W-:Y:S01]  /*74d0*/  LOP3.LUT R2, R5, 0x380, RZ, 0xc0, !PT ;  /* 0x0000038005027812 */ /* 0x000fe200078ec0ff */
[--C-:B------:R-:W-:Y:S01]  /*74e0*/  IMAD.X R161, RZ, RZ, R153.reuse, P5 ;  /* 0x000000ffffa17224 */ /* 0x100fe200028e0699 */
[----:B------:R0:W-:Y:S01]  /*74f0*/  STSM.16.M88.4 [R7], R12 ;  /* 0x0000000c07007844 */ /* 0x0001e20000000200 */
[C---:B------:R-:W-:Y:S02]  /*7500*/  IADD3 R158, P5, R152.reuse, 0x4060, RZ ;  /* 0x00004060989e7810 */ /* 0x040fe40007fbe0ff */
[----:B------:R-:W-:Y:S01]  /*7510*/  IADD3 R157, P6, R152, 0x8000, RZ ;  /* 0x00008000989d7810 */ /* 0x000fe20007fde0ff */
[----:B------:R-:W-:Y:S01]  /*7520*/  IMAD.X R17, RZ, RZ, R153, P3 ;  /* 0x000000ffff117224 */ /* 0x000fe200018e0699 */
[----:B------:R-:W-:Y:S02]  /*7530*/  LOP3.LUT R159, R158, 0x380, RZ, 0xc0, !PT ;  /* 0x000003809e9f7812 */ /* 0x000fe400078ec0ff */
[----:B------:R-:W-:Y:S02]  /*7540*/  LOP3.LUT R156, R157, 0x380, RZ, 0xc0, !PT ;  /* 0x000003809d9c7812 */ /* 0x000fe400078ec0ff */
[----:B------:R-:W-:-:S02]  /*7550*/  IADD3 R155, P1, R152, 0x8040, RZ ;  /* 0x00008040989b7810 */ /* 0x000fc40007f3e0ff */
[----:B0-----:R-:W-:Y:S02]  /*7560*/  MOV R7, R18 ;  /* 0x0000001200077202 */ /* 0x001fe40000000f00 */
[----:B------:R-:W-:Y:S01]  /*7570*/  SHF.R.U64 R18, R2, 0x3, RZ ;  /* 0x0000000302127819 */ /* 0x000fe200000012ff */
[----:B------:R-:W-:-:S03]  /*7580*/  IMAD.X R19, RZ, RZ, R153, P4 ;  /* 0x000000ffff137224 */ /* 0x000fc600020e0699 */
[----:B------:R-:W-:Y:S02]  /*7590*/  LOP3.LUT R18, R18, R5, RZ, 0x3c, !PT ;  /* 0x0000000512127212 */ /* 0x000fe400078e3cff */
[----:B------:R-:W-:Y:S02]  /*75a0*/  SHF.R.U64 R159, R159, 0x3, RZ ;  /* 0x000000039f9f7819 */ /* 0x000fe400000012ff */
[----:B------:R-:W-:Y:S02]  /*75b0*/  F2FP.F16.F32.PACK_AB R8, R57, R56 ;  /* 0x000000383908723e */ /* 0x000fe400000000ff */
[----:B------:R-:W-:Y:S02]  /*75c0*/  F2FP.F16.F32.PACK_AB R9, R59, R58 ;  /* 0x0000003a3b09723e */ /* 0x000fe400000000ff */
[----:B------:R-:W-:Y:S02]  /*75d0*/  F2FP.F16.F32.PACK_AB R10, R61, R60 ;  /* 0x0000003c3d0a723e */ /* 0x000fe400000000ff */
[----:B------:R-:W-:-:S02]  /*75e0*/  F2FP.F16.F32.PACK_AB R11, R63, R62 ;  /* 0x0000003e3f0b723e */ /* 0x000fc400000000ff */
[----:B------:R-:W-:Y:S02]  /*75f0*/  MOV R160, R160 ;  /* 0x000000a000a07202 */ /* 0x000fe40000000f00 */
[----:B------:R-:W-:Y:S02]  /*7600*/  F2FP.F16.F32.PACK_AB R12, R65, R64 ;  /* 0x00000040410c723e */ /* 0x000fe400000000ff */
[----:B------:R-:W-:Y:S02]  /*7610*/  F2FP.F16.F32.PACK_AB R13, R67, R66 ;  /* 0x00000042430d723e */ /* 0x000fe400000000ff */
[----:B------:R-:W-:Y:S02]  /*7620*/  F2FP.F16.F32.PACK_AB R14, R69, R68 ;  /* 0x00000044450e723e */ /* 0x000fe400000000ff */
[----:B------:R-:W-:Y:S02]  /*7630*/  F2FP.F16.F32.PACK_AB R15, R71, R70 ;  /* 0x00000046470f723e */ /* 0x000fe400000000ff */
[----:B------:R-:W-:-:S02]  /*7640*/  MOV R2, R16 ;  /* 0x0000001000027202 */ /* 0x000fc40000000f00 */
[----:B------:R-:W-:Y:S02]  /*7650*/  MOV R5, R18 ;  /* 0x0000001200057202 */ /* 0x000fe40000000f00 */
[----:B------:R-:W-:Y:S02]  /*7660*/  SHF.R.U64 R156, R156, 0x3, RZ ;  /* 0x000000039c9c7819 */ /* 0x000fe400000012ff */
[----:B------:R-:W-:Y:S02]  /*7670*/  F2FP.F16.F32.PACK_AB R16, R73, R72 ;  /* 0x000000484910723e */ /* 0x000fe400000000ff */
[----:B------:R-:W-:Y:S02]  /*7680*/  F2FP.F16.F32.PACK_AB R17, R75, R74 ;  /* 0x0000004a4b11723e */ /* 0x000fe400000000ff */
[----:B------:R-:W-:Y:S02]  /*7690*/  F2FP.F16.F32.PACK_AB R18, R77, R76 ;  /* 0x0000004c4d12723e */ /* 0x000fe400000000ff */
[----:B------:R-:W-:-:S02]  /*76a0*/  F2FP.F16.F32.PACK_AB R19, R79, R78 ;  /* 0x0000004e4f13723e */ /* 0x000fc400000000ff */
[----:B------:R-:W-:Y:S01]  /*76b0*/  LOP3.LUT R154, R155, 0x380, RZ, 0xc0, !PT ;  /* 0x000003809b9a7812 */ /* 0x000fe200078ec0ff */
[----:B------:R0:W-:Y:S01]  /*76c0*/  STSM.16.M88.4 [R7], R8 ;  /* 0x0000000807007844 */ /* 0x0001e20000000200 */
[----:B------:R-:W-:Y:S01]  /*76d0*/  LOP3.LUT R158, R159, R158, RZ, 0x3c, !PT ;  /* 0x0000009e9f9e7212 */ /* 0x000fe200078e3cff */
[--C-:B------:R-:W-:Y:S01]  /*76e0*/  IMAD.X R159, RZ, RZ, R153.reuse, P5 ;  /* 0x000000ffff9f7224 */ /* 0x100fe200028e0699 */
[----:B------:R-:W-:Y:S01]  /*76f0*/  IADD3 R22, P4, R152, 0x8060, RZ ;  /* 0x0000806098167810 */ /* 0x000fe20007f9e0ff */
[----:B------:R1:W-:Y:S01]  /*7700*/  STSM.16.M88.4 [R160], R12 ;  /* 0x0000000ca0007844 */ /* 0x0003e20000000200 */
[----:B------:R-:W-:Y:S01]  /*7710*/  LOP3.LUT R156, R156, R157, RZ, 0x3c, !PT ;  /* 0x0000009d9c9c7212 */ /* 0x000fe200078e3cff */
[----:B------:R-:W-:Y:S01]  /*7720*/  IMAD.X R157, RZ, RZ, R153, P6 ;  /* 0x000000ffff9d7224 */ /* 0x000fe200030e0699 */
[----:B------:R-:W-:Y:S01]  /*7730*/  SHF.R.U64 R154, R154, 0x3, RZ ;  /* 0x000000039a9a7819 */ /* 0x000fe200000012ff */
[----:B------:R2:W-:Y:S01]  /*7740*/  STSM.16.M88.4 [R5], R16 ;  /* 0x0000001005007844 */ /* 0x0005e20000000200 */
[----:B------:R-:W-:-:S02]  /*7750*/  IADD3 R21, P2, R152, 0xc040, RZ ;  /* 0x0000c04098157810 */ /* 0x000fc40007f5e0ff */
[----:B------:R-:W-:Y:S02]  /*7760*/  MOV R158, R158 ;  /* 0x0000009e009e7202 */ /* 0x000fe40000000f00 */
[----:B------:R-:W-:Y:S01]  /*7770*/  LOP3.LUT R154, R154, R155, RZ, 0x3c, !PT ;  /* 0x0000009b9a9a7212 */ /* 0x000fe200078e3cff */
[----:B------:R-:W-:Y:S01]  /*7780*/  IMAD.X R155, RZ, RZ, R153, P1 ;  /* 0x000000ffff9b7224 */ /* 0x000fe200008e0699 */
[----:B0-----:R-:W-:Y:S02]  /*7790*/  F2FP.F16.F32.PACK_AB R8, R81, R80 ;  /* 0x000000505108723e */ /* 0x001fe400000000ff */
[----:B------:R-:W-:Y:S02]  /*77a0*/  F2FP.F16.F32.PACK_AB R9, R83, R82 ;  /* 0x000000525309723e */ /* 0x000fe400000000ff */
[----:B-1----:R-:W-:Y:S02]  /*77b0*/  IADD3 R160, P3, R152, 0xc020, RZ ;  /* 0x0000c02098a07810 */ /* 0x002fe40007f7e0ff */
[----:B------:R-:W-:-:S02]  /*77c0*/  F2FP.F16.F32.PACK_AB R10, R85, R84 ;  /* 0x00000054550a723e */ /* 0x000fc400000000ff */
[----:B--2---:R-:W-:Y:S02]  /*77d0*/  LOP3.LUT R5, R22, 0x380, RZ, 0xc0, !PT ;  /* 0x0000038016057812 */ /* 0x004fe400078ec0ff */
[----:B------:R-:W-:Y:S02]  /*77e0*/  F2FP.F16.F32.PACK_AB R11, R87, R86 ;  /* 0x00000056570b723e */ /* 0x000fe400000000ff */
[----:B------:R-:W-:Y:S02]  /*77f0*/  MOV R156, R156 ;  /* 0x0000009c009c7202 */ /* 0x000fe40000000f00 */
[----:B------:R-:W-:Y:S02]  /*7800*/  SHF.R.U64 R5, R5, 0x3, RZ ;  /* 0x0000000305057819 */ /* 0x000fe400000012ff */
[----:B------:R-:W-:Y:S02]  /*7810*/  LOP3.LUT R7, R160, 0x380, RZ, 0xc0, !PT ;  /* 0x00000380a0077812 */ /* 0x000fe400078ec0ff */
[----:B------:R-:W-:Y:S01]  /*7820*/  IADD3 R157, P1, R152, 0xc000, RZ ;  /* 0x0000c000989d7810 */ /* 0x000fe20007f3e0ff */
[----:B------:R0:W-:Y:S01]  /*7830*/  STSM.16.M88.4 [R158], R8 ;  /* 0x000000089e007844 */ /* 0x0001e20000000200 */
[----:B------:R-:W-:-:S02]  /*7840*/  LOP3.LUT R20, R21, 0x380, RZ, 0xc0, !PT ;  /* 0x0000038015147812 */ /* 0x000fc400078ec0ff */
[----:B------:R-:W-:Y:S02]  /*7850*/  SHF.R.U64 R7, R7, 0x3, RZ ;  /* 0x0000000307077819 */ /* 0x000fe400000012ff */
[----:B------:R-:W-:Y:S02]  /*7860*/  SHF.R.U64 R20, R20, 0x3, RZ ;  /* 0x0000000314147819 */ /* 0x000fe400000012ff */
[----:B------:R-:W-:Y:S02]  /*7870*/  F2FP.F16.F32.PACK_AB R12, R89, R88 ;  /* 0x00000058590c723e */ /* 0x000fe400000000ff */
[----:B------:R-:W-:Y:S02]  /*7880*/  F2FP.F16.F32.PACK_AB R13, R91, R90 ;  /* 0x0000005a5b0d723e */ /* 0x000fe400000000ff */
[----:B------:R-:W-:Y:S02]  /*7890*/  F2FP.F16.F32.PACK_AB R14, R93, R92 ;  /* 0x0000005c5d0e723e */ /* 0x000fe400000000ff */
[----:B0-----:R-:W-:-:S02]  /*78a0*/  LOP3.LUT R10, R5, R22, RZ, 0x3c, !PT ;  /* 0x00000016050a7212 */ /* 0x001fc400078e3cff */
[----:B------:R-:W-:Y:S02]  /*78b0*/  LOP3.LUT R22, R157, 0x380, RZ, 0xc0, !PT ;  /* 0x000003809d167812 */ /* 0x000fe400078ec0ff */
[----:B------:R-:W-:Y:S02]  /*78c0*/  F2FP.F16.F32.PACK_AB R15, R95, R94 ;  /* 0x0000005e5f0f723e */ /* 0x000fe400000000ff */
[----:B------:R-:W-:Y:S02]  /*78d0*/  LOP3.LUT R8, R7, R160, RZ, 0x3c, !PT ;  /* 0x000000a007087212 */ /* 0x000fe400078e3cff */
[----:B------:R-:W-:Y:S01]  /*78e0*/  SHF.R.U64 R22, R22, 0x3, RZ ;  /* 0x0000000316167819 */ /* 0x000fe200000012ff */
[--C-:B------:R-:W-:Y:S01]  /*78f0*/  IMAD.X R5, RZ, RZ, R153.reuse, P0 ;  /* 0x000000ffff057224 */ /* 0x100fe200000e0699 */
[----:B------:R-:W-:Y:S01]  /*7900*/  LOP3.LUT R20, R20, R21, RZ, 0x3c, !PT ;  /* 0x0000001514147212 */ /* 0x000fe200078e3cff */
[--C-:B------:R-:W-:Y:S01]  /*7910*/  IMAD.X R11, RZ, RZ, R153.reuse, P4 ;  /* 0x000000ffff0b7224 */ /* 0x100fe200020e0699 */
[----:B------:R-:W-:Y:S01]  /*7920*/  F2FP.F16.F32.PACK_AB R16, R97, R96 ;  /* 0x000000606110723e */ /* 0x000fe200000000ff */
[--C-:B------:R-:W-:Y:S01]  /*7930*/  IMAD.X R21, RZ, RZ, R153.reuse, P2 ;  /* 0x000000ffff157224 */ /* 0x100fe200010e0699 */
[----:B------:R-:W-:Y:S01]  /*7940*/  F2FP.F16.F32.PACK_AB R17, R99, R98 ;  /* 0x000000626311723e */ /* 0x000fe200000000ff */
[----:B------:R-:W-:Y:S01]  /*7950*/  IMAD.X R9, RZ, RZ, R153, P3 ;  /* 0x000000ffff097224 */ /* 0x000fe200018e0699 */
[----:B------:R-:W-:-:S02]  /*7960*/  F2FP.F16.F32.PACK_AB R18, R101, R100 ;  /* 0x000000646512723e */ /* 0x000fc400000000ff */
[----:B------:R-:W-:Y:S02]  /*7970*/  F2FP.F16.F32.PACK_AB R19, R103, R102 ;  /* 0x000000666713723e */ /* 0x000fe400000000ff */
[----:B------:R-:W-:Y:S01]  /*7980*/  MOV R7, R154 ;  /* 0x0000009a00077202 */ /* 0x000fe20000000f00 */
[----:B------:R-:W-:Y:S01]  /*7990*/  IMAD.X R155, RZ, RZ, R153, P1 ;  /* 0x000000ffff9b7224 */ /* 0x000fe200008e0699 */
[----:B------:R-:W-:Y:S01]  /*79a0*/  LOP3.LUT R154, R22, R157, RZ, 0x3c, !PT ;  /* 0x0000009d169a7212 */ /* 0x000fe200078e3cff */
[----:B------:R-:W0:Y:S01]  /*79b0*/  LDC.64 R152, c[0x0][0xd00] ;  /* 0x00034000ff987b82 */ /* 0x000e220000000a00 */
[----:B------:R1:W-:Y:S01]  /*79c0*/  STSM.16.M88.4 [R156], R12 ;  /* 0x0000000c9c007844 */ /* 0x0003e20000000200 */
[----:B------:R-:W-:-:S03]  /*79d0*/  MOV R22, R10 ;  /* 0x0000000a00167202 */ /* 0x000fc60000000f00 */
[----:B------:R2:W-:Y:S01]  /*79e0*/  STSM.16.M88.4 [R2], R16 ;  /* 0x0000001002007844 */ /* 0x0005e20000000200 */
[----:B------:R-:W-:Y:S02]  /*79f0*/  MOV R154, R154 ;  /* 0x0000009a009a7202 */ /* 0x000fe40000000f00 */
[----:B------:R-:W-:Y:S02]  /*7a00*/  F2FP.F16.F32.PACK_AB R10, R125, R124 ;  /* 0x0000007c7d0a723e */ /* 0x000fe400000000ff */
[----:B------:R-:W-:Y:S02]  /*7a10*/  F2FP.F16.F32.PACK_AB R11, R127, R126 ;  /* 0x0000007e7f0b723e */ /* 0x000fe400000000ff */
[----:B-1----:R-:W-:Y:S02]  /*7a20*/  F2FP.F16.F32.PACK_AB R12, R105, R104 ;  /* 0x00000068690c723e */ /* 0x002fe400000000ff */
[----:B------:R-:W-:Y:S02]  /*7a30*/  F2FP.F16.F32.PACK_AB R13, R107, R106 ;  /* 0x0000006a6b0d723e */ /* 0x000fe400000000ff */
[----:B------:R-:W-:-:S02]  /*7a40*/  F2FP.F16.F32.PACK_AB R14, R109, R108 ;  /* 0x0000006c6d0e723e */ /* 0x000fc400000000ff */
[----:B------:R-:W-:Y:S02]  /*7a50*/  F2FP.F16.F32.PACK_AB R15, R111, R110 ;  /* 0x0000006e6f0f723e */ /* 0x000fe400000000ff */
[----:B--2---:R-:W-:Y:S02]  /*7a60*/  F2FP.F16.F32.PACK_AB R16, R113, R112 ;  /* 0x000000707110723e */ /* 0x004fe400000000ff */
[----:B------:R-:W-:Y:S02]  /*7a70*/  F2FP.F16.F32.PACK_AB R17, R115, R114 ;  /* 0x000000727311723e */ /* 0x000fe400000000ff */
[----:B------:R-:W-:Y:S02]  /*7a80*/  F2FP.F16.F32.PACK_AB R18, R117, R116 ;  /* 0x000000747512723e */ /* 0x000fe400000000ff */
[----:B------:R-:W-:Y:S02]  /*7a90*/  F2FP.F16.F32.PACK_AB R19, R119, R118 ;  /* 0x000000767713723e */ /* 0x000fe400000000ff */
[----:B------:R-:W-:-:S02]  /*7aa0*/  MOV R2, R8 ;  /* 0x0000000800027202 */ /* 0x000fc40000000f00 */
[----:B------:R-:W-:Y:S02]  /*7ab0*/  F2FP.F16.F32.PACK_AB R8, R121, R120 ;  /* 0x000000787908723e */ /* 0x000fe400000000ff */
[----:B------:R-:W-:Y:S01]  /*7ac0*/  F2FP.F16.F32.PACK_AB R9, R123, R122 ;  /* 0x0000007a7b09723e */ /* 0x000fe200000000ff */
[----:B------:R1:W-:Y:S01]  /*7ad0*/  STSM.16.M88.4 [R7], R12 ;  /* 0x0000000c07007844 */ /* 0x0003e20000000200 */
[----:B------:R-:W-:-:S03]  /*7ae0*/  MOV R21, R20 ;  /* 0x0000001400157202 */ /* 0x000fc60000000f00 */
[----:B------:R2:W-:Y:S04]  /*7af0*/  STSM.16.M88.4 [R22], R16 ;  /* 0x0000001016007844 */ /* 0x0005e80000000200 */
[----:B------:R3:W-:Y:S01]  /*7b00*/  STSM.16.M88.4 [R154], R8 ;  /* 0x000000089a007844 */ /* 0x0007e20000000200 */
[----:B-1----:R-:W-:Y:S02]  /*7b10*/  F2FP.F16.F32.PACK_AB R12, R129, R128 ;  /* 0x00000080810c723e */ /* 0x002fe400000000ff */
[----:B------:R-:W-:Y:S02]  /*7b20*/  F2FP.F16.F32.PACK_AB R13, R131, R130 ;  /* 0x00000082830d723e */ /* 0x000fe400000000ff */
[----:B------:R-:W-:Y:S02]  /*7b30*/  F2FP.F16.F32.PACK_AB R14, R133, R132 ;  /* 0x00000084850e723e */ /* 0x000fe400000000ff */
[----:B------:R-:W-:-:S02]  /*7b40*/  F2FP.F16.F32.PACK_AB R15, R135, R134 ;  /* 0x00000086870f723e */ /* 0x000fc400000000ff */
[----:B--2---:R-:W-:Y:S02]  /*7b50*/  F2FP.F16.F32.PACK_AB R16, R137, R136 ;  /* 0x000000888910723e */ /* 0x004fe400000000ff */
[----:B------:R-:W-:Y:S02]  /*7b60*/  F2FP.F16.F32.PACK_AB R17, R139, R138 ;  /* 0x0000008a8b11723e */ /* 0x000fe400000000ff */
[----:B------:R-:W-:Y:S02]  /*7b70*/  F2FP.F16.F32.PACK_AB R18, R141, R140 ;  /* 0x0000008c8d12723e */ /* 0x000fe400000000ff */
[----:B------:R-:W-:Y:S02]  /*7b80*/  F2FP.F16.F32.PACK_AB R19, R143, R142 ;  /* 0x0000008e8f13723e */ /* 0x000fe400000000ff */
[----:B------:R-:W-:Y:S02]  /*7b90*/  MOV R7, R4 ;  /* 0x0000000400077202 */ /* 0x000fe40000000f00 */
[----:B---3--:R-:W-:-:S02]  /*7ba0*/  F2FP.F16.F32.PACK_AB R8, R145, R144 ;  /* 0x000000909108723e */ /* 0x008fc400000000ff */
[----:B------:R-:W-:Y:S02]  /*7bb0*/  F2FP.F16.F32.PACK_AB R9, R147, R146 ;  /* 0x000000929309723e */ /* 0x000fe400000000ff */
[----:B------:R-:W-:Y:S02]  /*7bc0*/  F2FP.F16.F32.PACK_AB R10, R149, R148 ;  /* 0x00000094950a723e */ /* 0x000fe400000000ff */
[----:B------:R-:W-:Y:S01]  /*7bd0*/  F2FP.F16.F32.PACK_AB R11, R151, R150 ;  /* 0x00000096970b723e */ /* 0x000fe200000000ff */
[----:B------:R1:W-:Y:S04]  /*7be0*/  STSM.16.M88.4 [R2], R12 ;  /* 0x0000000c02007844 */ /* 0x0003e80000000200 */
[----:B------:R-:W-:Y:S04]  /*7bf0*/  STSM.16.M88.4 [R21], R16 ;  /* 0x0000001015007844 */ /* 0x000fe80000000200 */
[----:B------:R2:W-:Y:S01]  /*7c00*/  STSM.16.M88.4 [R7], R8 ;  /* 0x0000000807007844 */ /* 0x0005e20000000200 */
[----:B0-----:R-:W-:Y:S01]  /*7c10*/  ISETP.NE.U32.AND P0, PT, R152, RZ, PT ;  /* 0x000000ff9800720c */ /* 0x001fe20003f05070 */
[----:B------:R-:W-:-:S03]  /*7c20*/  IMAD.SHL.U32 R155, R204, 0x4, RZ ;  /* 0x00000004cc9b7824 */ /* 0x000fc600078e00ff */
[----:B------:R-:W-:Y:S02]  /*7c30*/  ISETP.NE.AND.EX P0, PT, R153, RZ, PT, P0 ;  /* 0x000000ff9900720c */ /* 0x000fe40003f05300 */
[----:B------:R-:W-:Y:S01]  /*7c40*/  SHF.L.U64.HI R20, R204, 0x2, R208 ;  /* 0x00000002cc147819 */ /* 0x000fe200000102d0 */
[----:B-1----:R-:W0:Y:S08]  /*7c50*/  LDC R13, c[0x0][0xbd4] ;  /* 0x0002f500ff0d7b82 */ /* 0x002e300000000800 */
[----:B------:R-:W-:Y:S01]  /*7c60*/  BAR.SYNC.DEFER_BLOCKING 0x1, 0x100 ;  /* 0x0044000000007b1d */ /* 0x000fe20000010000 */
[----:B------:R-:W-:Y:S01]  /*7c70*/  IADD3 R4, P1, R155, R152, RZ ;  /* 0x000000989b047210 */ /* 0x000fe20007f3e0ff */
[----:B------:R-:W-:-:S04]  /*7c80*/  IMAD.MOV.U32 R2, RZ, RZ, RZ ;  /* 0x000000ffff027224 */ /* 0x000fc800078e00ff */
[----:B------:R-:W-:Y:S01]  /*7c90*/  IMAD.X R5, R20, 0x1, R153, P1 ;  /* 0x0000000114057824 */ /* 0x000fe200008e0699 */
[----:B------:R-:W-:Y:S01]  /*7ca0*/  ISETP.NE.U32.AND P1, PT, RZ, UR10, PT ;  /* 0x0000000aff007c0c */ /* 0x000fe2000bf25070 */
[----:B------:R-:W1:Y:S03]  /*7cb0*/  LDC.64 R14, c[0x0][0xca8] ;  /* 0x00032a00ff0e7b82 */ /* 0x000e660000000a00 */
[----:B------:R-:W-:Y:S01]  /*7cc0*/  ISETP.NE.AND.EX P1, PT, RZ, UR11, PT, P1 ;  /* 0x0000000bff007c0c */ /* 0x000fe2000bf25310 */
[----:B------:R-:W3:-:S12]  /*7cd0*/  @P0 LDG.E R2, desc[UR36][R4.64] ;  /* 0x0000002404020981 */ /* 0x000ed8000c1e1900 */
[----:B--2---:R-:W-:-:S04]  /*7ce0*/  @P1 IADD3 R8, P2, R155, UR10, RZ ;  /* 0x0000000a9b081c10 */ /* 0x004fc8000ff5e0ff */
[----:B------:R-:W-:Y:S01]  /*7cf0*/  @P1 IADD3.X R9, R20, UR11, RZ, P2, !PT ;  /* 0x0000000b14091c10 */ /* 0x000fe200097fe4ff */
[----:B------:R-:W-:Y:S01]  /*7d00*/  IMAD.MOV.U32 R21, RZ, RZ, 0xab8 ;  /* 0x00000ab8ff157424 */ /* 0x000fe200078e00ff */
[----:B------:R-:W-:-:S03]  /*7d10*/  ULDC UR11, c[0x0][0xce8] ;  /* 0x00033a00000b7ab9 */ /* 0x000fc60000000800 */
[----:B------:R2:W3:Y:S01]  /*7d20*/  @P1 LDG.E R20, desc[UR36][R8.64] ;  /* 0x0000002408141981 */ /* 0x0004e2000c1e1900 */
[----:B------:R-:W-:-:S04]  /*7d30*/  ISETP.NE.AND P2, PT, R206, RZ, PT ;  /* 0x000000ffce00720c */ /* 0x000fc80003f45270 */
[----:B0-----:R-:W-:-:S04]  /*7d40*/  SEL R13, R206, R13, P2 ;  /* 0x0000000dce0d7207 */ /* 0x001fc80001000000 */
[----:B------:R-:W-:-:S04]  /*7d50*/  ISETP.GT.AND P3, PT, R13, 0x1, PT ;  /* 0x000000010d00780c */ /* 0x000fc80003f64270 */
[----:B------:R-:W-:-:S04]  /*7d60*/  SEL R21, R21, 0xa78, P3 ;  /* 0x00000a7815157807 */ /* 0x000fc80001800000 */
[----:B------:R-:W0:Y:S01]  /*7d70*/  LDC.64 R10, c[0x0][R21+0x220] ;  /* 0x00008800150a7b82 */ /* 0x000e220000000a00 */
[----:B------:R-:W-:-:S07]  /*7d80*/  ISETP.NE.U32.AND P2, PT, R152, RZ, PT ;  /* 0x000000ff9800720c */ /* 0x000fce0003f45070 */
[----:B--2---:R-:W2:Y:S01]  /*7d90*/  LDC.64 R8, c[0x0][R21+0x218] ;  /* 0x0000860015087b82 */ /* 0x004ea20000000a00 */
[----:B------:R-:W-:Y:S01]  /*7da0*/  ISETP.NE.AND.EX P2, PT, R153, RZ, PT, P2 ;  /* 0x000000ff9900720c */ /* 0x000fe20003f45320 */
[----:B------:R-:W-:-:S03]  /*7db0*/  UISETP.NE.AND UP0, UPT, UR11, 0x1, UPT ;  /* 0x000000010b00788c */ /* 0x000fc6000bf05270 */
[----:B------:R-:W-:-:S03]  /*7dc0*/  SEL R204, R204, RZ, !P2 ;  /* 0x000000ffcccc7207 */ /* 0x000fc60005000000 */
[----:B------:R-:W3:Y:S01]  /*7dd0*/  LDC.64 R12, c[0x0][R21+0x228] ;  /* 0x00008a00150c7b82 */ /* 0x000ee20000000a00 */
[----:B------:R-:W-:Y:S02]  /*7de0*/  PLOP3.LUT P4, PT, PT, PT, UP0, 0x80, 0x0 ;  /* 0x000000000000781c */ /* 0x000fe40003f8f008 */
[----:B------:R-:W-:Y:S01]  /*7df0*/  SEL R7, R208, RZ, !P2 ;  /* 0x000000ffd0077207 */ /* 0x000fe20005000000 */
[----:B------:R-:W-:Y:S01]  /*7e00*/  IMAD.U32 R18, RZ, RZ, UR12 ;  /* 0x0000000cff127e24 */ /* 0x000fe2000f8e00ff */
[----:B------:R-:W-:Y:S01]  /*7e10*/  @UP0 ULDC UR8, c[0x0][0xcec] ;  /* 0x00033b0000080ab9 */ /* 0x000fe20000000800 */
[-C--:B0-----:R-:W-:Y:S02]  /*7e20*/  IMAD R11, R11, R204.reuse, RZ ;  /* 0x000000cc0b0b7224 */ /* 0x081fe400078e02ff */
[----:B-1----:R-:W0:Y:S01]  /*7e30*/  @!P3 LDC R14, c[0x0][0xc50] ;  /* 0x00031400ff0ebb82 */ /* 0x002e220000000800 */
[----:B------:R-:W-:-:S04]  /*7e40*/  IMAD.WIDE.U32 R16, R10, R204, RZ ;  /* 0x000000cc0a107225 */ /* 0x000fc800078e00ff */
[----:B------:R-:W-:Y:S02]  /*7e50*/  IMAD R19, R10, R7, R11 ;  /* 0x000000070a137224 */ /* 0x000fe400078e020b */
[-C--:B--2---:R-:W-:Y:S01]  /*7e60*/  IMAD.WIDE.U32 R10, R8, R205.reuse, RZ ;  /* 0x000000cd080a7225 */ /* 0x084fe200078e00ff */
[----:B------:R-:W1:Y:S03]  /*7e70*/  @!P3 LDC R15, c[0x0][0xc54] ;  /* 0x00031500ff0fbb82 */ /* 0x000e660000000800 */
[----:B------:R-:W-:Y:S02]  /*7e80*/  IMAD R7, R9, R205, RZ ;  /* 0x000000cd09077224 */ /* 0x000fe400078e02ff */
[----:B----4-:R-:W-:-:S03]  /*7e90*/  IMAD R18, R18, 0x80, R164 ;  /* 0x0000008012127824 */ /* 0x010fc600078e02a4 */
[----:B------:R2:W4:Y:S01]  /*7ea0*/  LDC.64 R8, c[0x0][R21+0x210] ;  /* 0x0000840015087b82 */ /* 0x0005220000000a00 */
[----:B------:R-:W-:Y:S01]  /*7eb0*/  IMAD.IADD R22, R17, 0x1, R19 ;  /* 0x0000000111167824 */ /* 0x000fe200078e0213 */
[----:B-----5:R-:W-:Y:S01]  /*7ec0*/  SEL R17, R162, RZ, P3 ;  /* 0x000000ffa2117207 */ /* 0x020fe20001800000 */
[----:B------:R-:W-:Y:S01]  /*7ed0*/  IMAD.MOV.U32 R19, RZ, RZ, R18 ;  /* 0x000000ffff137224 */ /* 0x000fe200078e0012 */
[----:B---3--:R-:W-:Y:S01]  /*7ee0*/  IADD3 R16, P2, P5, R16, R10, R2 ;  /* 0x0000000a10107210 */ /* 0x008fe20007d5e002 */
[----:B------:R-:W-:Y:S01]  /*7ef0*/  @P4 IMAD.HI.U32 R10, R18, UR8, RZ ;  /* 0x00000008120a4c27 */ /* 0x000fe2000f8e00ff */
[----:B------:R-:W-:-:S04]  /*7f00*/  @UP0 ULDC UR8, c[0x0][0xcf0] ;  /* 0x00033c0000080ab9 */ /* 0x000fc80000000800 */
[----:B------:R-:W-:Y:S01]  /*7f10*/  @P4 SHF.R.U32.HI R19, RZ, UR8, R10 ;  /* 0x00000008ff134c19 */ /* 0x000fe2000801160a */
[----:B------:R-:W-:Y:S01]  /*7f20*/  IMAD.IADD R10, R11, 0x1, R7 ;  /* 0x000000010b0a7824 */ /* 0x000fe200078e0207 */
[----:B------:R-:W-:Y:S01]  /*7f30*/  SHF.R.S32.HI R7, RZ, 0x1f, R2 ;  /* 0x0000001fff077819 */ /* 0x000fe20000011402 */
[-C--:B------:R-:W-:Y:S02]  /*7f40*/  IMAD R11, R13, R17.reuse, RZ ;  /* 0x000000110d0b7224 */ /* 0x080fe400078e02ff */
[----:B------:R-:W-:Y:S01]  /*7f50*/  IMAD.WIDE.U32 R12, R12, R17, RZ ;  /* 0x000000110c0c7225 */ /* 0x000fe200078e00ff */
[----:B------:R-:W-:-:S03]  /*7f60*/  IADD3.X R17, R22, R10, R7, P2, P5 ;  /* 0x0000000a16117210 */ /* 0x000fc600017ea407 */
[----:B--2---:R-:W-:Y:S01]  /*7f70*/  IMAD.MOV R21, RZ, RZ, -R19 ;  /* 0x000000ffff157224 */ /* 0x004fe200078e0a13 */
[----:B------:R-:W-:Y:S01]  /*7f80*/  IADD3 R12, P2, P5, R19, R16, R12 ;  /* 0x00000010130c7210 */ /* 0x000fe20007d5e00c */
[----:B------:R-:W-:Y:S01]  /*7f90*/  IMAD.IADD R13, R13, 0x1, R11 ;  /* 0x000000010d0d7824 */ /* 0x000fe200078e020b */
[----:B------:R-:W-:Y:S01]  /*7fa0*/  SHF.R.S32.HI R10, RZ, 0x1f, R19 ;  /* 0x0000001fff0a7819 */ /* 0x000fe20000011413 */
[----:B------:R-:W-:-:S03]  /*7fb0*/  IMAD R11, R21, UR11, R18 ;  /* 0x0000000b150b7c24 */ /* 0x000fc6000f8e0212 */
[----:B------:R-:W-:Y:S01]  /*7fc0*/  IADD3.X R13, R10, R17, R13, P2, P5 ;  /* 0x000000110a0d7210 */ /* 0x000fe200017ea40d */
[-C--:B----4-:R-:W-:Y:S01]  /*7fd0*/  IMAD R9, R9, R11.reuse, RZ ;  /* 0x0000000b09097224 */ /* 0x090fe200078e02ff */
[----:B------:R-:W-:Y:S01]  /*7fe0*/  SHF.R.S32.HI R17, RZ, 0x1f, R11 ;  /* 0x0000001fff117819 */ /* 0x000fe2000001140b */
[----:B------:R-:W-:-:S04]  /*7ff0*/  IMAD.WIDE.U32 R12, R8, R11, R12 ;  /* 0x0000000b080c7225 */ /* 0x000fc800078e000c */
[----:B------:R-:W-:Y:S01]  /*8000*/  IMAD R9, R8, R17, R9 ;  /* 0x0000001108097224 */ /* 0x000fe200078e0209 */
[----:B0-----:R-:W-:Y:S01]  /*8010*/  LEA R14, P2, R12, R14, 0x2 ;  /* 0x0000000e0c0e7211 */ /* 0x001fe200078410ff */
[----:B------:R-:W-:Y:S02]  /*8020*/  ULDC UR8, c[0x0][0xb88] ;  /* 0x0002e20000087ab9 */ /* 0x000fe40000000800 */
[----:B------:R-:W-:Y:S01]  /*8030*/  IMAD.IADD R8, R13, 0x1, R9 ;  /* 0x000000010d087824 */ /* 0x000fe200078e0209 */
[----:B------:R-:W-:-:S04]  /*8040*/  @P1 R2UR UR8, R20 ;  /* 0x00000000140812ca */ /* 0x000fc800000e0000 */
[----:B-1----:R-:W-:Y:S01]  /*8050*/  LEA.HI.X R15, R12, R15, R8, 0x2, P2 ;  /* 0x0000000f0c0f7211 */ /* 0x002fe200010f1408 */
[----:B------:R-:W-:Y:S10]  /*8060*/  @P1 BRA `(.L_x_10196) ;  /* 0x0000000000181947 */ /* 0x000ff40003800000 */
[----:B------:R-:W-:Y:S05]  /*8070*/  @!P0 BRA `(.L_x_10196) ;  /* 0x0000000000148947 */ /* 0x000fea0003800000 */
[----:B------:R-:W2:Y:S04]  /*8080*/  LDG.E R9, desc[UR36][R4.64] ;  /* 0x0000002404097981 */ /* 0x000ea8000c1e1900 */
[----:B------:R-:W3:Y:S01]  /*8090*/  LDG.E R8, desc[UR36][R4.64+0x4] ;  /* 0x0000042404087981 */ /* 0x000ee2000c1e1900 */
[----:B--2---:R-:W-:Y:S02]  /*80a0*/  R2UR UR10, R9 ;  /* 0x00000000090a72ca */ /* 0x004fe400000e0000 */
[----:B---3--:R-:W-:-:S13]  /*80b0*/  R2UR UR8, R8 ;  /* 0x00000000080872ca */ /* 0x008fda00000e0000 */
[----:B------:R-:W-:-:S12]  /*80c0*/  UIADD3 UR8, -UR10, UR8, URZ ;  /* 0x000000080a087290 */ /* 0x000fd8000fffe13f */
.L_x_10196:
[----:B------:R-:W2:Y:S04]  /*80d0*/  LDL R12, [R1+0x2c] ;  /* 0x00002c00010c7983 */ /* 0x000ea80000100800 */
[----:B------:R-:W3:Y:S01]  /*80e0*/  LDL R10, [R1+0x24] ;  /* 0x00002400010a7983 */ /* 0x000ee20000100800 */
[----:B------:R-:W-:Y:S01]  /*80f0*/  R2UR UR10, R163 ;  /* 0x00000000a30a72ca */ /* 0x000fe200000e0000 */
[----:B------:R-:W-:Y:S02]  /*8100*/  UIMAD UR8, UR8, UR11, URZ ;  /* 0x0000000b080872a4 */ /* 0x000fe4000f8e023f */
[----:B------:R-:W-:Y:S04]  /*8110*/  SHFL.IDX PT, R4, R14, RZ, 0x1c1f ;  /* 0x001c1fff0e047589 */ /* 0x000fe800000e0000 */
[----:B------:R-:W0:Y:S04]  /*8120*/  SHFL.IDX PT, R5, R15, RZ, 0x1c1f ;  /* 0x001c1fff0f057589 */ /* 0x000e2800000e0000 */
[----:B------:R-:W-:Y:S02]  /*8130*/  SHFL.IDX PT, R8, R14, 0x1, 0x1c1f ;  /* 0x003c1f000e087f89 */ /* 0x000fe400000e0000 */
[----:B------:R-:W-:-:S02]  /*8140*/  IMAD.U32 R11, RZ, RZ, UR10 ;  /* 0x0000000aff0b7e24 */ /* 0x000fc4000f8e00ff */
[----:B------:R-:W1:Y:S02]  /*8150*/  SHFL.IDX PT, R9, R15, 0x1, 0x1c1f ;  /* 0x003c1f000f097f89 */ /* 0x000e6400000e0000 */
[----:B--2---:R-:W-:Y:S01]  /*8160*/  IMAD R11, R11, 0x80, R12 ;  /* 0x000000800b0b7824 */ /* 0x004fe200078e020c */
[----:B---3--:R-:W-:-:S03]  /*8170*/  LOP3.LUT P0, RZ, R10, 0x3, RZ, 0xc0, !PT ;  /* 0x000000030aff7812 */ /* 0x008fc6000780c0ff */
[C---:B------:R-:W-:Y:S01]  /*8180*/  VIADD R10, R11.reuse, 0x8 ;  /* 0x000000080b0a7836 */ /* 0x040fe20000000000 */
[C---:B------:R-:W-:Y:S02]  /*8190*/  ISETP.GE.AND P2, PT, R11.reuse, UR8, PT ;  /* 0x000000080b007c0c */ /* 0x040fe4000bf46270 */
[----:B------:R-:W-:Y:S02]  /*81a0*/  ISETP.GE.OR P1, PT, R11, UR8, P0 ;  /* 0x000000080b007c0c */ /* 0x000fe40008726670 */
[----:B------:R-:W-:-:S11]  /*81b0*/  ISETP.GE.OR P0, PT, R10, UR8, P0 ;  /* 0x000000080a007c0c */ /* 0x000fd60008706670 */
[----:B0-----:R0:W-:Y:S04]  /*81c0*/  @!P1 ST.E desc[UR36][R4.64], R3 ;  /* 0x0000000304009985 */ /* 0x0011e8000c101924 */
[----:B-1----:R0:W-:Y:S01]  /*81d0*/  @!P0 ST.E desc[UR36][R8.64], R0 ;  /* 0x0000000008008985 */ /* 0x0021e2000c101924 */
[----:B------:R-:W-:Y:S01]  /*81e0*/  ISETP.GE.AND P0, PT, R10, UR8, PT ;  /* 0x000000080a007c0c */ /* 0x000fe2000bf06270 */
[----:B------:R-:W-:-:S12]  /*81f0*/  @P3 BRA `(.L_x_10197) ;  /* 0x0000001000083947 */ /* 0x000fd80003800000 */
[----:B0-----:R-:W0:Y:S01]  /*8200*/  S2R R0, SR_TID.X ;  /* 0x0000000000007919 */ /* 0x001e220000002100 */
[----:B------:R-:W-:Y:S01]  /*8210*/  R2UR UR12, R163 ;  /* 0x00000000a30c72ca */ /* 0x000fe200000e0000 */
[----:B------:R-:W-:Y:S01]  /*8220*/  @UP0 ULDC UR10, c[0x0][0xcec] ;  /* 0x00033b00000a0ab9 */ /* 0x000fe20000000800 */
[----:B0-----:R-:W-:-:S05]  /*8230*/  VIADD R0, R0, 0xffffff80 ;  /* 0xffffff8000007836 */ /* 0x001fca0000000000 */
[----:B------:R-:W-:-:S04]  /*8240*/  SHF.R.S32.HI R3, RZ, 0x1f, R0 ;  /* 0x0000001fff037819 */ /* 0x000fc80000011400 */
[----:B------:R-:W-:-:S04]  /*8250*/  LEA.HI R3, R3, R0, RZ, 0x3 ;  /* 0x0000000003037211 */ /* 0x000fc800078f18ff */
[----:B------:R-:W-:Y:S02]  /*8260*/  LOP3.LUT R5, R3, 0xfffffff8, RZ, 0xc0, !PT ;  /* 0xfffffff803057812 */ /* 0x000fe400078ec0ff */
[----:B------:R-:W-:-:S03]  /*8270*/  SHF.R.S32.HI R3, RZ, 0x3, R3 ;  /* 0x00000003ff037819 */ /* 0x000fc60000011403 */
[----:B------:R-:W-:Y:S02]  /*8280*/  IMAD.IADD R20, R0, 0x1, -R5 ;  /* 0x0000000100147824 */ /* 0x000fe400078e0a05 */
[----:B------:R-:W-:Y:S02]  /*8290*/  IMAD.MOV.U32 R5, RZ, RZ, 0x2 ;  /* 0x00000002ff057424 */ /* 0x000fe400078e00ff */
[----:B------:R-:W-:-:S04]  /*82a0*/  IMAD.SHL.U32 R0, R20, 0x8, RZ ;  /* 0x0000000814007824 */ /* 0x000fc800078e00ff */
[----:B------:R-:W-:-:S04]  /*82b0*/  IMAD R4, R3, 0x40, R0 ;  /* 0x0000004003047824 */ /* 0x000fc800078e0200 */
[----:B------:R-:W-:Y:S01]  /*82c0*/  IMAD.WIDE R4, R4, R5, UR6 ;  /* 0x0000000604047e25 */ /* 0x000fe2000f8e0205 */
[----:B------:R-:W-:Y:S02]  /*82d0*/  ULDC.64 UR6, c[0x0][0xba0] ;  /* 0x0002e80000067ab9 */ /* 0x000fe40000000a00 */
[C---:B------:R-:W-:Y:S02]  /*82e0*/  IADD3 R25, P1, R4.reuse, 0x3000, RZ ;  /* 0x0000300004197810 */ /* 0x040fe40007f3e0ff */
        /* <DEDUP_REMOVED lines=14> */
[----:B------:R-:W-:-:S02]  /*83d0*/  IADD3 R49, P1, R4, 0x9000, RZ ;  /* 0x0000900004317810 */ /* 0x000fc40007f3e0ff */
[C---:B------:R-:W-:Y:S02]  /*83e0*/  IADD3 R29, P0, R4.reuse, 0x4000, RZ ;  /* 0x00004000041d7810 */ /* 0x040fe40007f1e0ff */
[C---:B------:R-:W-:Y:S02]  /*83f0*/  IADD3 R33, P6, R4.reuse, 0x5000, RZ ;  /* 0x0000500004217810 */ /* 0x040fe40007fde0ff */
[C---:B------:R-:W-:Y:S02]  /*8400*/  IADD3 R37, P5, R4.reuse, 0x6000, RZ ;  /* 0x0000600004257810 */ /* 0x040fe40007fbe0ff */
[C---:B------:R-:W-:Y:S01]  /*8410*/  LOP3.LUT R11, R4.reuse, 0x380, RZ, 0xc0, !PT ;  /* 0x00000380040b7812 */ /* 0x040fe200078ec0ff */
[----:B------:R-:W-:Y:S01]  /*8420*/  IMAD R7, R7, UR6, RZ ;  /* 0x0000000607077c24 */ /* 0x000fe2000f8e02ff */
[C---:B------:R-:W-:Y:S01]  /*8430*/  IADD3 R41, P3, R4.reuse, 0x7000, RZ ;  /* 0x0000700004297810 */ /* 0x040fe20007f7e0ff */
[----:B------:R-:W-:Y:S01]  /*8440*/  IMAD.U32 R77, RZ, RZ, UR12 ;  /* 0x0000000cff4d7e24 */ /* 0x000fe2000f8e00ff */
[----:B------:R-:W-:-:S02]  /*8450*/  IADD3 R45, P2, R4, 0x8000, RZ ;  /* 0x00008000042d7810 */ /* 0x000fc40007f5e0ff */
[----:B------:R-:W-:Y:S01]  /*8460*/  SHF.R.S32.HI R21, RZ, 0x1f, R204 ;  /* 0x0000001fff157819 */ /* 0x000fe200000114cc */
[----:B------:R-:W-:Y:S01]  /*8470*/  IMAD.U32 R78, RZ, RZ, UR12 ;  /* 0x0000000cff4e7e24 */ /* 0x000fe2000f8e00ff */
[----:B------:R-:W-:Y:S01]  /*8480*/  LOP3.LUT R48, R49, 0x380, RZ, 0xc0, !PT ;  /* 0x0000038031307812 */ /* 0x000fe200078ec0ff */
[----:B------:R-:W5:Y:S01]  /*8490*/  LD.E.128 R12, desc[UR36][R12.64] ;  /* 0x000000240c0c7980 */ /* 0x000f62000c101d00 */
[----:B------:R-:W-:Y:S02]  /*84a0*/  LOP3.LUT R28, R29, 0x380, RZ, 0xc0, !PT ;  /* 0x000003801d1c7812 */ /* 0x000fe400078ec0ff */
[----:B------:R-:W-:Y:S01]  /*84b0*/  LOP3.LUT R32, R33, 0x380, RZ, 0xc0, !PT ;  /* 0x0000038021207812 */ /* 0x000fe200078ec0ff */
[----:B------:R-:W5:Y:S01]  /*84c0*/  LD.E.128 R16, desc[UR36][R16.64] ;  /* 0x0000002410107980 */ /* 0x000f62000c101d00 */
[----:B------:R-:W-:Y:S02]  /*84d0*/  LOP3.LUT R36, R37, 0x380, RZ, 0xc0, !PT ;  /* 0x0000038025247812 */ /* 0x000fe400078ec0ff */
[----:B------:R-:W-:Y:S01]  /*84e0*/  LOP3.LUT R40, R41, 0x380, RZ, 0xc0, !PT ;  /* 0x0000038029287812 */ /* 0x000fe200078ec0ff */
[----:B------:R-:W5:Y:S01]  /*84f0*/  LD.E.128 R24, desc[UR36][R24.64] ;  /* 0x0000002418187980 */ /* 0x000f62000c101d00 */
[----:B------:R-:W-:-:S02]  /*8500*/  LOP3.LUT R44, R45, 0x380, RZ, 0xc0, !PT ;  /* 0x000003802d2c7812 */ /* 0x000fc400078ec0ff */
[----:B------:R-:W-:Y:S02]  /*8510*/  SHF.R.U64 R48, R48, 0x3, RZ ;  /* 0x0000000330307819 */ /* 0x000fe400000012ff */
[----:B------:R-:W-:Y:S02]  /*8520*/  SHF.R.U64 R28, R28, 0x3, RZ ;  /* 0x000000031c1c7819 */ /* 0x000fe400000012ff */
[----:B------:R-:W-:Y:S02]  /*8530*/  SHF.R.U64 R32, R32, 0x3, RZ ;  /* 0x0000000320207819 */ /* 0x000fe400000012ff */
[----:B------:R-:W-:Y:S02]  /*8540*/  SHF.R.U64 R36, R36, 0x3, RZ ;  /* 0x0000000324247819 */ /* 0x000fe400000012ff */
[----:B------:R-:W-:Y:S02]  /*8550*/  SHF.R.U64 R40, R40, 0x3, RZ ;  /* 0x0000000328287819 */ /* 0x000fe400000012ff */
[----:B------:R-:W-:-:S02]  /*8560*/  SHF.R.U64 R44, R44, 0x3, RZ ;  /* 0x000000032c2c7819 */ /* 0x000fc400000012ff */
        /* <DEDUP_REMOVED lines=12> */
[----:B------:R-:W-:-:S02]  /*8630*/  IADD3 R9, P1, R4, 0xf000, RZ ;  /* 0x0000f00004097810 */ /* 0x000fc40007f3e0ff */
[----:B------:R-:W-:Y:S01]  /*8640*/  SHF.R.U64 R11, R11, 0x3, RZ ;  /* 0x000000030b0b7819 */ /* 0x000fe200000012ff */
[----:B------:R-:W-:Y:S01]  /*8650*/  IMAD R7, R2, UR7, R7 ;  /* 0x0000000702077c24 */ /* 0x000fe2000f8e0207 */
[C---:B------:R-:W-:Y:S01]  /*8660*/  IADD3 R53, P0, R4.reuse, 0xa000, RZ ;  /* 0x0000a00004357810 */ /* 0x040fe20007f1e0ff */
[----:B------:R-:W-:Y:S01]  /*8670*/  IMAD.X R73, RZ, RZ, R5, P1 ;  /* 0x000000ffff497224 */ /* 0x000fe200008e0605 */
[C---:B------:R-:W-:Y:S01]  /*8680*/  IADD3 R57, P6, R4.reuse, 0xb000, RZ ;  /* 0x0000b00004397810 */ /* 0x040fe20007fde0ff */
[----:B------:R-:W5:Y:S01]  /*8690*/  LD.E.128 R28, desc[UR36][R28.64] ;  /* 0x000000241c1c7980 */ /* 0x000f62000c101d00 */
[C---:B------:R-:W-:Y:S02]  /*86a0*/  IADD3 R61, P5, R4.reuse, 0xc000, RZ ;  /* 0x0000c000043d7810 */ /* 0x040fe40007fbe0ff */
[C---:B------:R-:W-:Y:S01]  /*86b0*/  IADD3 R65, P3, R4.reuse, 0xd000, RZ ;  /* 0x0000d00004417810 */ /* 0x040fe20007f7e0ff */
[----:B------:R-:W5:Y:S01]  /*86c0*/  LD.E.128 R32, desc[UR36][R32.64] ;  /* 0x0000002420207980 */ /* 0x000f62000c101d00 */
[----:B------:R-:W-:-:S02]  /*86d0*/  IADD3 R69, P2, R4, 0xe000, RZ ;  /* 0x0000e00004457810 */ /* 0x000fc40007f5e0ff */
        /* <DEDUP_REMOVED lines=9> */
[----:B------:R-:W-:Y:S01]  /*8770*/  SHF.R.U64 R8, R8, 0x3, RZ ;  /* 0x0000000308087819 */ /* 0x000fe200000012ff */
[----:B------:R-:W5:Y:S01]  /*8780*/  LD.E.128 R48, desc[UR36][R48.64] ;  /* 0x0000002430307980 */ /* 0x000f62000c101d00 */
[----:B------:R-:W-:Y:S02]  /*8790*/  SHF.R.U64 R52, R52, 0x3, RZ ;  /* 0x0000000334347819 */ /* 0x000fe400000012ff */
[----:B------:R-:W-:Y:S02]  /*87a0*/  SHF.R.U64 R56, R56, 0x3, RZ ;  /* 0x0000000338387819 */ /* 0x000fe400000012ff */
[----:B------:R-:W-:Y:S02]  /*87b0*/  SHF.R.U64 R60, R60, 0x3, RZ ;  /* 0x000000033c3c7819 */ /* 0x000fe400000012ff */
[----:B------:R-:W-:Y:S02]  /*87c0*/  SHF.R.U64 R64, R64, 0x3, RZ ;  /* 0x0000000340407819 */ /* 0x000fe400000012ff */
[----:B------:R-:W-:-:S02]  /*87d0*/  SHF.R.U64 R68, R68, 0x3, RZ ;  /* 0x0000000344447819 */ /* 0x000fc400000012ff */
        /* <DEDUP_REMOVED lines=12> */
[----:B------:R-:W5:Y:S04]  /*88a0*/  LD.E.128 R52, desc[UR36][R52.64] ;  /* 0x0000002434347980 */ /* 0x000f68000c101d00 */
[----:B------:R0:W5:Y:S01]  /*88b0*/  LD.E.128 R8, desc[UR36][R4.64] ;  /* 0x0000002404087980 */ /* 0x000162000c101d00 */
[----:B------:R-:W-:-:S03]  /*88c0*/  IMAD R78, R78, 0x80, R3 ;  /* 0x000000804e4e7824 */ /* 0x000fc600078e0203 */
[----:B------:R-:W5:Y:S04]  /*88d0*/  LD.E.128 R56, desc[UR36][R56.64] ;  /* 0x0000002438387980 */ /* 0x000f68000c101d00 */
[----:B------:R-:W5:Y:S01]  /*88e0*/  LD.E.128 R60, desc[UR36][R60.64] ;  /* 0x000000243c3c7980 */ /* 0x000f62000c101d00 */
[----:B0-----:R-:W-:Y:S01]  /*88f0*/  IMAD.WIDE.U32 R4, R2, UR6, RZ ;  /* 0x0000000602047c25 */ /* 0x001fe2000f8e00ff */
[----:B------:R-:W-:Y:S02]  /*8900*/  ULDC.64 UR6, c[0x0][0xbe8] ;  /* 0x0002fa0000067ab9 */ /* 0x000fe40000000a00 */
[----:B------:R-:W5:Y:S01]  /*8910*/  LD.E.128 R64, desc[UR36][R64.64] ;  /* 0x0000002440407980 */ /* 0x000f62000c101d00 */
[----:B------:R-:W-:Y:S02]  /*8920*/  IMAD R2, R20, 0x20, R3 ;  /* 0x0000002014027824 */ /* 0x000fe400078e0203 */
[----:B------:R-:W-:Y:S01]  /*8930*/  IMAD.IADD R5, R5, 0x1, R7 ;  /* 0x0000000105057824 */ /* 0x000fe200078e0207 */
[----:B------:R-:W5:Y:S01]  /*8940*/  LD.E.128 R68, desc[UR36][R68.64] ;  /* 0x0000002444447980 */ /* 0x000f62000c101d00 */
[----:B------:R-:W-:-:S02]  /*8950*/  IMAD R77, R77, 0x80, R2 ;  /* 0x000000804d4d7824 */ /* 0x000fc400078e0202 */
[----:B------:R-:W-:Y:S01]  /*8960*/  IMAD.WIDE.U32 R4, R205, UR6, R4 ;  /* 0x00000006cd047c25 */ /* 0x000fe2000f8e0004 */
[----:B------:R-:W5:Y:S03]  /*8970*/  LD.E.128 R72, desc[UR36][R72.64] ;  /* 0x0000002448487980 */ /* 0x000f66000c101d00 */
[----:B------:R-:W-:Y:S01]  /*8980*/  @P4 IMAD.HI.U32 R2, R77, UR10, RZ ;  /* 0x0000000a4d024c27 */ /* 0x000fe2000f8e00ff */
[----:B------:R-:W-:Y:S01]  /*8990*/  @UP0 ULDC UR10, c[0x0][0xcf0] ;  /* 0x00033c00000a0ab9 */ /* 0x000fe20000000800 */
[----:B------:R-:W-:Y:S01]  /*89a0*/  @!PT LDS RZ, [RZ] ;  /* 0x00000000fffff984 */ /* 0x000fe20000000800 */
[----:B------:R-:W-:Y:S01]  /*89b0*/  @!PT LDS RZ, [RZ] ;  /* 0x00000000fffff984 */ /* 0x000fe20000000800 */
[----:B------:R-:W-:Y:S01]  /*89c0*/  @!PT LDS RZ, [RZ] ;  /* 0x00000000fffff984 */ /* 0x000fe20000000800 */
[----:B------:R-:W-:Y:S01]  /*89d0*/  @!PT LDS RZ, [RZ] ;  /* 0x00000000fffff984 */ /* 0x000fe20000000800 */
[----:B------:R0:W-:Y:S06]  /*89e0*/  MEMBAR.ALL.CTA ;  /* 0x0000000000007992 */ /* 0x0001ec0000008000 */
[----:B0-----:R-:W0:Y:S01]  /*89f0*/  FENCE.VIEW.ASYNC.S ;  /* 0x00000000000073c6 */ /* 0x001e220000000000 */
[----:B------:R-:W-:Y:S01]  /*8a00*/  IMAD R5, R205, UR7, R5 ;  /* 0x00000007cd057c24 */ /* 0x000fe2000f8e0205 */
[----:B------:R-:W-:Y:S01]  /*8a10*/  ULDC.64 UR6, c[0x0][0xbf0] ;  /* 0x0002fc0000067ab9 */ /* 0x000fe20000000a00 */
[----:B------:R-:W-:Y:S01]  /*8a20*/  IMAD.MOV.U32 R7, RZ, RZ, R77 ;  /* 0x000000ffff077224 */ /* 0x000fe200078e004d */
[----:B------:R-:W-:Y:S01]  /*8a30*/  @P4 SHF.R.U32.HI R7, RZ, UR10, R2 ;  /* 0x0000000aff074c19 */ /* 0x000fe20008011602 */
[----:B------:R-:W-:-:S03]  /*8a40*/  IMAD R21, R21, UR6, RZ ;  /* 0x0000000615157c24 */ /* 0x000fc6000f8e02ff */
[----:B------:R-:W-:Y:S01]  /*8a50*/  SHF.R.S32.HI R2, RZ, 0x1f, R7 ;  /* 0x0000001fff027819 */ /* 0x000fe20000011407 */
[C---:B------:R-:W-:Y:S02]  /*8a60*/  IMAD R21, R204.reuse, UR7, R21 ;  /* 0x00000007cc157c24 */ /* 0x040fe4000f8e0215 */
[----:B------:R-:W-:Y:S01]  /*8a70*/  IMAD.WIDE.U32 R204, R204, UR6, R4 ;  /* 0x00000006cccc7c25 */ /* 0x000fe2000f8e0004 */
[----:B------:R-:W-:-:S03]  /*8a80*/  ULDC.64 UR6, c[0x0][0xbe0] ;  /* 0x0002f80000067ab9 */ /* 0x000fc60000000a00 */
[----:B------:R-:W-:Y:S02]  /*8a90*/  IMAD.MOV R4, RZ, RZ, -R7 ;  /* 0x000000ffff047224 */ /* 0x000fe400078e0a07 */
[----:B------:R-:W-:Y:S02]  /*8aa0*/  IMAD.IADD R205, R205, 0x1, R21 ;  /* 0x00000001cdcd7824 */ /* 0x000fe400078e0215 */
[----:B------:R-:W-:Y:S02]  /*8ab0*/  IMAD R2, R2, UR6, RZ ;  /* 0x0000000602027c24 */ /* 0x000fe4000f8e02ff */
[----:B------:R-:W-:Y:S02]  /*8ac0*/  IMAD R21, R4, UR11, R77 ;  /* 0x0000000b04157c24 */ /* 0x000fe4000f8e024d */
[----:B------:R-:W-:-:S04]  /*8ad0*/  IMAD.WIDE.U32 R4, R7, UR6, R204 ;  /* 0x0000000607047c25 */ /* 0x000fc8000f8e00cc */
[----:B------:R-:W-:Y:S01]  /*8ae0*/  IMAD R7, R7, UR7, R2 ;  /* 0x0000000707077c24 */ /* 0x000fe2000f8e0202 */
[----:B------:R-:W-:Y:S01]  /*8af0*/  SHF.R.S32.HI R2, RZ, 0x1f, R21 ;  /* 0x0000001fff027819 */ /* 0x000fe20000011415 */
[----:B------:R-:W-:Y:S02]  /*8b00*/  ULDC.64 UR6, c[0x0][0xbd8] ;  /* 0x0002f60000067ab9 */ /* 0x000fe40000000a00 */
[----:B------:R-:W-:Y:S02]  /*8b10*/  IMAD.IADD R5, R5, 0x1, R7 ;  /* 0x0000000105057824 */ /* 0x000fe400078e0207 */
[----:B------:R-:W-:-:S04]  /*8b20*/  IMAD R2, R2, UR6, RZ ;  /* 0x0000000602027c24 */ /* 0x000fc8000f8e02ff */
[C---:B------:R-:W-:Y:S02]  /*8b30*/  IMAD R7, R21.reuse, UR7, R2 ;  /* 0x0000000715077c24 */ /* 0x040fe4000f8e0202 */
[----:B------:R-:W-:Y:S01]  /*8b40*/  IMAD.WIDE.U32 R2, R21, UR6, R4 ;  /* 0x0000000615027c25 */ /* 0x000fe2000f8e0004 */
[----:B------:R-:W-:-:S03]  /*8b50*/  ULDC.64 UR6, c[0x0][0xb80] ;  /* 0x0002e00000067ab9 */ /* 0x000fc60000000a00 */
[----:B------:R-:W-:Y:S01]  /*8b60*/  IMAD.IADD R3, R3, 0x1, R7 ;  /* 0x0000000103037824 */ /* 0x000fe200078e0207 */
[----:B------:R-:W-:Y:S01]  /*8b70*/  LEA R7, P2, R2, UR6, 0x1 ;  /* 0x0000000602077c11 */ /* 0x000fe2000f8408ff */
[----:B------:R-:W-:-:S03]  /*8b80*/  UIADD3 UR6, UR9, 0x32420, URZ ;  /* 0x0003242009067890 */ /* 0x000fc6000fffe03f */
[----:B------:R-:W-:Y:S02]  /*8b90*/  LEA.HI.X R22, R2, UR7, R3, 0x1, P2 ;  /* 0x0000000702167c11 */ /* 0x000fe400090f0c03 */
[C---:B------:R-:W-:Y:S01]  /*8ba0*/  ISETP.GE.AND P2, PT, R78.reuse, UR8, PT ;  /* 0x000000084e007c0c */ /* 0x040fe2000bf46270 */
[----:B------:R-:W-:Y:S01]  /*8bb0*/  UPRMT UR6, URZ, 0x654, UR6 ;  /* 0x000006543f067896 */ /* 0x000fe20008000006 */
[C---:B------:R-:W-:Y:S02]  /*8bc0*/  VIADD R4, R78.reuse, 0x20 ;  /* 0x000000204e047836 */ /* 0x040fe40000000000 */
[----:B------:R-:W-:Y:S02]  /*8bd0*/  VIADD R5, R78, 0x40 ;  /* 0x000000404e057836 */ /* 0x000fe40000000000 */
[C---:B------:R-:W-:Y:S02]  /*8be0*/  VIADD R82, R0.reuse, 0x80 ;  /* 0x0000008000527836 */ /* 0x040fe40000000000 */
[----:B------:R-:W-:-:S02]  /*8bf0*/  VIADD R84, R0, 0xc0 ;  /* 0x000000c000547836 */ /* 0x000fc40000000000 */
[----:B------:R-:W-:Y:S01]  /*8c00*/  VIADD R80, R0, 0x40 ;  /* 0x0000004000507836 */ /* 0x000fe20000000000 */
[----:B0-----:R-:W-:Y:S01]  /*8c10*/  SYNCS.ARRIVE.TRANS64.RED.A1T0 RZ, [UR6], RZ ;  /* 0x000000ffffff79a7 */ /* 0x001fe20008100406 */
[----:B------:R0:W1:Y:S01]  /*8c20*/  SHFL.IDX PT, R79, R7, RZ, 0x181f ;  /* 0x00181fff074f7589 */ /* 0x00006200000e0000 */
[----:B------:R-:W-:Y:S03]  /*8c30*/  BSSY B1, `(.L_x_10198) ;  /* 0x000001a000017945 */ /* 0x000fe60003800000 */
[----:B------:R0:W2:Y:S01]  /*8c40*/  SHFL.IDX PT, R77, R22, RZ, 0x181f ;  /* 0x00181fff164d7589 */ /* 0x0000a200000e0000 */
[----:B------:R-:W-:Y:S02]  /*8c50*/  ISETP.GE.AND P1, PT, R4, UR8, PT ;  /* 0x0000000804007c0c */ /* 0x000fe4000bf26270 */
[----:B------:R-:W-:Y:S02]  /*8c60*/  ISETP.GE.AND P0, PT, R5, UR8, PT ;  /* 0x0000000805007c0c */ /* 0x000fe4000bf06270 */
        /* <DEDUP_REMOVED lines=22> */
.L_x_10199:
[----:B------:R-:W-:Y:S05]  /*8dd0*/  BSYNC B1 ;  /* 0x0000000000017941 */ /* 0x000fea0003800000 */
.L_x_10198:
        /* <DEDUP_REMOVED lines=21> */
.L_x_10201:
[----:B------:R-:W-:Y:S05]  /*8f30*/  BSYNC B1 ;  /* 0x0000000000017941 */ /* 0x000fea0003800000 */
.L_x_10200:
        /* <DEDUP_REMOVED lines=16> */
[----:B----4-:R-:W-:-:S02]  /*9040*/  @!P1 LEA.HI.X R9, R82, R11, R81, 0x1, P4 ;  /* 0x0000000b52099211 */ /* 0x010fc400020f0c51 */
[----:B------:R-:W-:Y:S01]  /*9050*/  @!P0 LEA.HI.X R11, R84, R11, R83, 0x1, P6 ;  /* 0x0000000b540b8211 */ /* 0x000fe200030f0c53 */
[----:B------:R0:W-:Y:S04]  /*9060*/  @!P2 ST.E.128 desc[UR36][R4.64], R36 ;  /* 0x000000240400a985 */ /* 0x0001e8000c101d24 */
[----:B------:R0:W-:Y:S04]  /*9070*/  @!P1 ST.E.128 desc[UR36][R8.64], R52 ;  /* 0x0000003408009985 */ /* 0x0001e8000c101d24 */
[----:B------:R0:W-:Y:S02]  /*9080*/  @!P0 ST.E.128 desc[UR36][R10.64], R68 ;  /* 0x000000440a008985 */ /* 0x0001e4000c101d24 */
.L_x_10203:
[----:B------:R-:W-:Y:S05]  /*9090*/  BSYNC B1 ;  /* 0x0000000000017941 */ /* 0x000fea0003800000 */
.L_x_10202:
[----:B0-----:R-:W-:Y:S01]  /*90a0*/  VIADD R2, R78, 0x60 ;  /* 0x000000604e027836 */ /* 0x001fe20000000000 */
[----:B------:R0:W0:Y:S04]  /*90b0*/  SHFL.IDX PT, R11, R22, 0x3, 0x181f ;  /* 0x00781f00160b7f89 */ /* 0x00002800000e0000 */
[----:B------:R-:W-:Y:S01]  /*90c0*/  ISETP.GE.AND P0, PT, R2, UR8, PT ;  /* 0x0000000802007c0c */ /* 0x000fe2000bf06270 */
[----:B---3--:R-:W3:-:S12]  /*90d0*/  SHFL.IDX PT, R7, R7, 0x3, 0x181f ;  /* 0x00781f0007077f89 */ /* 0x008ed800000e0000 */
[----:B------:R-:W-:Y:S05]  /*90e0*/  @P0 BRA `(.L_x_10204) ;  /* 0x0000002400c40947 */ /* 0x000fea0003800000 */
[----:B------:R-:W-:Y:S02]  /*90f0*/  ULDC UR6, c[0x0][0xbc8] ;  /* 0x0002f20000067ab9 */ /* 0x000fe40000000800 */
[----:B------:R-:W-:Y:S02]  /*9100*/  ISETP.GE.AND P3, PT, R0, UR6, PT ;  /* 0x0000000600007c0c */ /* 0x000fe4000bf66270 */
[----:B------:R-:W-:Y:S02]  /*9110*/  ISETP.GE.AND P4, PT, R80, UR6, PT ;  /* 0x0000000650007c0c */ /* 0x000fe4000bf86270 */
[----:B------:R-:W-:-:S09]  /*9120*/  ISETP.GE.AND P5, PT, R82, UR6, PT ;  /* 0x0000000652007c0c */ /* 0x000fd2000bfa6270 */
[-C--:B---3--:R-:W-:Y:S02]  /*9130*/  @!P3 LEA R2, P0, R0, R7.reuse, 0x1 ;  /* 0x000000070002b211 */ /* 0x088fe400078008ff */
[-C--:B------:R-:W-:Y:S02]  /*9140*/  @!P4 LEA R4, P1, R80, R7.reuse, 0x1 ;  /* 0x000000075004c211 */ /* 0x080fe400078208ff */
[----:B------:R-:W-:Y:S02]  /*9150*/  @!P5 LEA R8, P2, R82, R7, 0x1 ;  /* 0x000000075208d211 */ /* 0x000fe400078408ff */
[-C--:B0-----:R-:W-:Y:S02]  /*9160*/  @!P3 LEA.HI.X R3, R0, R11.reuse, R86, 0x1, P0 ;  /* 0x0000000b0003b211 */ /* 0x081fe400000f0c56 */
[-C--:B------:R-:W-:Y:S02]  /*9170*/  @!P4 LEA.HI.X R5, R80, R11.reuse, R85, 0x1, P1 ;  /* 0x0000000b5005c211 */ /* 0x080fe400008f0c55 */
[----:B----4-:R-:W-:Y:S01]  /*9180*/  @!P5 LEA.HI.X R9, R82, R11, R81, 0x1, P2 ;  /* 0x0000000b5209d211 */ /* 0x010fe200010f0c51 */
[----:B------:R0:W-:Y:S01]  /*9190*/  @!P3 ST.E.128 desc[UR36][R2.64], R24 ;  /* 0x000000180200b985 */ /* 0x0001e2000c101d24 */
[----:B------:R-:W-:-:S03]  /*91a0*/  ISETP.GE.AND P0, PT, R84, UR6, PT ;  /* 0x0000000654007c0c */ /* 0x000fc6000bf06270 */
[----:B------:R0:W-:Y:S04]  /*91b0*/  @!P4 ST.E.128 desc[UR36][R4.64], R40 ;  /* 0x000000280400c985 */ /* 0x0001e8000c101d24 */
[----:B------:R0:W-:Y:S06]  /*91c0*/  @!P5 ST.E.128 desc[UR36][R8.64], R56 ;  /* 0x000000380800d985 */ /* 0x0001ec000c101d24 */
[----:B------:R-:W-:Y:S05]  /*91d0*/  @P0 BRA `(.L_x_10204) ;  /* 0x0000002400880947 */ /* 0x000fea0003800000 */
[----:B0-----:R-:W-:-:S04]  /*91e0*/  LEA R2, P0, R84, R7, 0x1 ;  /* 0x0000000754027211 */ /* 0x001fc800078008ff */
[----:B------:R-:W-:-:S05]  /*91f0*/  LEA.HI.X R3, R84, R11, R83, 0x1, P0 ;  /* 0x0000000b54037211 */ /* 0x000fca00000f0c53 */
[----:B------:R0:W-:Y:S01]  /*9200*/  ST.E.128 desc[UR36][R2.64], R72 ;  /* 0x0000004802007985 */ /* 0x0001e2000c101d24 */
[----:B------:R-:W-:Y:S05]  /*9210*/  BRA `(.L_x_10204) ;  /* 0x0000002400787947 */ /* 0x000fea0003800000 */
.L_x_10197:
[----:B------:R-:W-:Y:S01]  /*9220*/  ULDC.64 UR6, c[0x0][0xc08] ;  /* 0x0003020000067ab9 */ /* 0x000fe20000000a00 */
[----:B0-----:R-:W-:Y:S01]  /*9230*/  SHF.R.S32.HI R3, RZ, 0x1f, R204 ;  /* 0x0000001fff037819 */ /* 0x001fe200000114cc */
[----:B------:R-:W-:Y:S01]  /*9240*/  IMAD R7, R7, UR6, RZ ;  /* 0x0000000607077c24 */ /* 0x000fe2000f8e02ff */
[----:B------:R-:W-:Y:S01]  /*9250*/  ULDC.64 UR12, c[0x0][0xc40] ;  /* 0x00031000000c7ab9 */ /* 0x000fe20000000a00 */
[C---:B------:R-:W-:Y:S01]  /*9260*/  IMAD.WIDE.U32 R4, R2.reuse, UR6, RZ ;  /* 0x0000000602047c25 */ /* 0x040fe2000f8e00ff */
[----:B------:R-:W-:Y:S01]  /*9270*/  UIADD3 UR9, UR9, 0x32420, URZ ;  /* 0x0003242009097890 */ /* 0x000fe2000fffe03f */
[----:B------:R-:W-:Y:S01]  /*9280*/  BSSY B1, `(.L_x_10205) ;  /* 0x00000db000017945 */ /* 0x000fe20003800000 */
[----:B------:R-:W-:Y:S01]  /*9290*/  SHF.R.S32.HI R20, RZ, 0x1f, R210 ;  /* 0x0000001fff147819 */ /* 0x000fe200000114d2 */
[----:B------:R-:W-:Y:S01]  /*92a0*/  IMAD R7, R2, UR7, R7 ;  /* 0x0000000702077c24 */ /* 0x000fe2000f8e0207 */
[----:B------:R-:W-:Y:S01]  /*92b0*/  ULDC.64 UR6, c[0x0][0xc38] ;  /* 0x00030e0000067ab9 */ /* 0x000fe20000000a00 */
[----:B------:R-:W-:Y:S01]  /*92c0*/  IMAD R3, R3, UR12, RZ ;  /* 0x0000000c03037c24 */ /* 0x000fe2000f8e02ff */
[----:B------:R-:W-:Y:S01]  /*92d0*/  UPRMT UR9, URZ, 0x654, UR9 ;  /* 0x000006543f097896 */ /* 0x000fe20008000009 */
[----:B------:R-:W-:Y:S01]  /*92e0*/  IMAD.IADD R5, R5, 0x1, R7 ;  /* 0x0000000105057824 */ /* 0x000fe200078e0207 */
[----:B------:R-:W-:Y:S01]  /*92f0*/  SHF.R.S32.HI R22, RZ, 0x1f, R212 ;  /* 0x0000001fff167819 */ /* 0x000fe200000114d4 */
[----:B------:R-:W-:Y:S01]  /*9300*/  IMAD R7, R204, UR13, R3 ;  /* 0x0000000dcc077c24 */ /* 0x000fe2000f8e0203 */
[----:B------:R-:W-:Y:S01]  /*9310*/  SHF.R.S32.HI R152, RZ, 0x1f, R213 ;  /* 0x0000001fff987819 */ /* 0x000fe200000114d5 */
[----:B------:R-:W-:Y:S01]  /*9320*/  IMAD.WIDE.U32 R4, R205, UR6, R4 ;  /* 0x00000006cd047c25 */ /* 0x000fe2000f8e0004 */
[----:B------:R-:W-:Y:S01]  /*9330*/  @UP0 ULDC UR6, c[0x0][0xcec] ;  /* 0x00033b0000060ab9 */ /* 0x000fe20000000800 */
[----:B------:R-:W-:-:S02]  /*9340*/  SHF.R.S32.HI R153, RZ, 0x1f, R214 ;  /* 0x0000001fff997819 */ /* 0x000fc400000114d6 */
[----:B------:R-:W-:Y:S01]  /*9350*/  IMAD R5, R205, UR7, R5 ;  /* 0x00000007cd057c24 */ /* 0x000fe2000f8e0205 */
[----:B------:R-:W-:Y:S01]  /*9360*/  SYNCS.ARRIVE.TRANS64.RED.A1T0 RZ, [UR9], RZ ;  /* 0x000000ffffff79a7 */ /* 0x000fe20008100409 */
[----:B------:R-:W-:Y:S01]  /*9370*/  @P4 IMAD.HI.U32 R0, R18, UR6, RZ ;  /* 0x0000000612004c27 */ /* 0x000fe2000f8e00ff */
[----:B------:R-:W-:Y:S01]  /*9380*/  @UP0 ULDC UR6, c[0x0][0xcf0] ;  /* 0x00033c0000060ab9 */ /* 0x000fe20000000800 */
[----:B------:R-:W-:Y:S02]  /*9390*/  SHF.R.S32.HI R154, RZ, 0x1f, R217 ;  /* 0x0000001fff9a7819 */ /* 0x000fe400000114d9 */
[----:B------:R-:W-:Y:S01]  /*93a0*/  IMAD.WIDE.U32 R4, R204, UR12, R4 ;  /* 0x0000000ccc047c25 */ /* 0x000fe2000f8e0004 */
[----:B------:R-:W-:Y:S01]  /*93b0*/  ULDC.64 UR12, c[0x0][0xc30] ;  /* 0x00030c00000c7ab9 */ /* 0x000fe20000000a00 */
[----:B------:R-:W-:Y:S02]  /*93c0*/  SHF.R.S32.HI R155, RZ, 0x1f, R218 ;  /* 0x0000001fff9b7819 */ /* 0x000fe400000114da */
[----:B------:R-:W-:Y:S01]  /*93d0*/  IMAD.MOV.U32 R3, RZ, RZ, R18 ;  /* 0x000000ffff037224 */ /* 0x000fe200078e0012 */
[----:B------:R-:W-:Y:S01]  /*93e0*/  @P4 SHF.R.U32.HI R3, RZ, UR6, R0 ;  /* 0x00000006ff034c19 */ /* 0x000fe20008011600 */
[----:B------:R-:W-:Y:S01]  /*93f0*/  IMAD.IADD R5, R5, 0x1, R7 ;  /* 0x0000000105057824 */ /* 0x000fe200078e0207 */
[----:B------:R-:W-:Y:S01]  /*9400*/  ULDC.64 UR6, c[0x0][0xc48] ;  /* 0x0003120000067ab9 */ /* 0x000fe20000000a00 */
[----:B------:R-:W-:Y:S01]  /*9410*/  VIADD R168, R23, 0x40 ;  /* 0x0000004017a87836 */ /* 0x000fe20000000000 */
[--C-:B------:R-:W-:Y:S01]  /*9420*/  SHF.R.S32.HI R0, RZ, 0x1f, R3.reuse ;  /* 0x0000001fff007819 */ /* 0x100fe20000011403 */
[----:B------:R-:W-:Y:S01]  /*9430*/  IMAD.MOV R7, RZ, RZ, -R3 ;  /* 0x000000ffff077224 */ /* 0x000fe200078e0a03 */
[----:B------:R-:W-:Y:S01]  /*9440*/  SHF.R.S32.HI R156, RZ, 0x1f, R219 ;  /* 0x0000001fff9c7819 */ /* 0x000fe200000114db */
[----:B------:R-:W-:Y:S01]  /*9450*/  IMAD.WIDE.U32 R4, R162, UR6, R4 ;  /* 0x00000006a2047c25 */ /* 0x000fe2000f8e0004 */
[----:B------:R-:W-:-:S02]  /*9460*/  SHF.R.S32.HI R157, RZ, 0x1f, R220 ;  /* 0x0000001fff9d7819 */ /* 0x000fc400000114dc */
[----:B------:R-:W-:Y:S01]  /*9470*/  SHF.R.S32.HI R158, RZ, 0x1f, R221 ;  /* 0x0000001fff9e7819 */ /* 0x000fe200000114dd */
[----:B------:R-:W-:Y:S01]  /*9480*/  IMAD R7, R7, UR11, R18 ;  /* 0x0000000b07077c24 */ /* 0x000fe2000f8e0212 */
        /* <DEDUP_REMOVED lines=20> */
[C---:B------:R-:W-:Y:S01]  /*95d0*/  LEA R0, P1, R4.reuse, UR6, 0x2 ;  /* 0x0000000604007c11 */ /* 0x040fe2000f8210ff */
[C---:B------:R-:W-:Y:S01]  /*95e0*/  VIADD R170, R23.reuse, 0x38 ;  /* 0x0000003817aa7836 */ /* 0x040fe20000000000 */
[----:B------:R-:W-:Y:S01]  /*95f0*/  SHF.R.S32.HI R166, RZ, 0x1f, R229 ;  /* 0x0000001fffa67819 */ /* 0x000fe200000114e5 */
[C---:B------:R-:W-:Y:S01]  /*9600*/  VIADD R172, R23.reuse, 0x30 ;  /* 0x0000003017ac7836 */ /* 0x040fe20000000000 */
[----:B------:R-:W-:Y:S01]  /*9610*/  LEA.HI.X R7, R4, UR7, R7, 0x2, P1 ;  /* 0x0000000704077c11 */ /* 0x000fe200088f1407 */
[C---:B------:R-:W-:Y:S01]  /*9620*/  VIADD R173, R23.reuse, 0x28 ;  /* 0x0000002817ad7836 */ /* 0x040fe20000000000 */
[----:B------:R0:W1:Y:S01]  /*9630*/  SHFL.IDX PT, R2, R0, RZ, 0x1c1f ;  /* 0x001c1fff00027589 */ /* 0x00006200000e0000 */
[C---:B------:R-:W-:Y:S01]  /*9640*/  VIADD R175, R23.reuse, 0x20 ;  /* 0x0000002017af7836 */ /* 0x040fe20000000000 */
[----:B------:R-:W-:Y:S01]  /*9650*/  SHF.R.S32.HI R168, RZ, 0x1f, R168 ;  /* 0x0000001fffa87819 */ /* 0x000fe200000114a8 */
[C---:B------:R-:W-:Y:S01]  /*9660*/  VIADD R177, R23.reuse, 0x18 ;  /* 0x0000001817b17836 */ /* 0x040fe20000000000 */
[----:B------:R0:W2:Y:S01]  /*9670*/  SHFL.IDX PT, R3, R7, RZ, 0x1c1f ;  /* 0x001c1fff07037589 */ /* 0x0000a200000e0000 */
        /* <DEDUP_REMOVED lines=16> */
[----:B------:R-:W-:Y:S01]  /*9780*/  VIADD R180, R23, 0x8 ;  /* 0x0000000817b47836 */ /* 0x000fe20000000000 */
[----:B01----:R-:W-:Y:S06]  /*9790*/  @P2 BRA `(.L_x_10206) ;  /* 0x0000000800242947 */ /* 0x003fec0003800000 */
[----:B------:R-:W-:Y:S01]  /*97a0*/  ULDC UR6, c[0x0][0xbc8] ;  /* 0x0002f20000067ab9 */ /* 0x000fe20000000800 */
[C---:B------:R-:W-:Y:S01]  /*97b0*/  VIADD R17, R23.reuse, 0xe0 ;  /* 0x000000e017117836 */ /* 0x040fe20000000000 */
[----:B------:R-:W-:Y:S01]  /*97c0*/  ISETP.GE.AND P2, PT, R180, UR6, PT ;  /* 0x00000006b4007c0c */ /* 0x000fe2000bf46270 */
[C---:B------:R-:W-:Y:S01]  /*97d0*/  VIADD R19, R23.reuse, 0xe8 ;  /* 0x000000e817137836 */ /* 0x040fe20000000000 */
[C---:B------:R-:W-:Y:S01]  /*97e0*/  ISETP.GE.AND P3, PT, R23.reuse, UR6, PT ;  /* 0x0000000617007c0c */ /* 0x040fe2000bf66270 */
[----:B------:R-:W-:Y:S01]  /*97f0*/  VIADD R21, R23, 0xf0 ;  /* 0x000000f017157836 */ /* 0x000fe20000000000 */
[----:B------:R-:W-:Y:S02]  /*9800*/  ISETP.GE.AND P1, PT, R178, UR6, PT ;  /* 0x00000006b2007c0c */ /* 0x000fe4000bf26270 */
[----:B------:R-:W-:-:S07]  /*9810*/  ISETP.GE.AND P4, PT, R176, UR6, PT ;  /* 0x00000006b0007c0c */ /* 0x000fce000bf86270 */
[C---:B------:R-:W-:Y:S02]  /*9820*/  @!P2 LEA R8, P5, R180.reuse, R2, 0x2 ;  /* 0x00000002b408a211 */ /* 0x040fe400078a10ff */
[----:B--2---:R-:W-:Y:S02]  /*9830*/  @!P3 IMAD.WIDE R4, R23, 0x4, R2 ;  /* 0x000000041704b825 */ /* 0x004fe400078e0202 */
[----:B------:R-:W-:-:S03]  /*9840*/  @!P2 LEA.HI.X R9, R180, R3, R181, 0x2, P5 ;  /* 0x00000003b409a211 */ /* 0x000fc600028f14b5 */
[----:B------:R0:W-:Y:S01]  /*9850*/  @!P3 ST.E.64 desc[UR36][R4.64], R24 ;  /* 0x000000180400b985 */ /* 0x0001e2000c101b24 */
[----:B------:R-:W-:-:S03]  /*9860*/  ISETP.GE.AND P3, PT, R174, UR6, PT ;  /* 0x00000006ae007c0c */ /* 0x000fc6000bf66270 */
[----:B------:R1:W-:Y:S01]  /*9870*/  @!P2 ST.E.64 desc[UR36][R8.64], R28 ;  /* 0x0000001c0800a985 */ /* 0x0003e2000c101b24 */
[----:B------:R-:W-:Y:S02]  /*9880*/  ISETP.GE.AND P2, PT, R16, UR6, PT ;  /* 0x0000000610007c0c */ /* 0x000fe4000bf46270 */
[----:B0-----:R-:W-:Y:S01]  /*9890*/  @!P1 LEA R4, P6, R178, R2, 0x2 ;  /* 0x00000002b2049211 */ /* 0x001fe200078c10ff */
[----:B------:R-:W-:-:S03]  /*98a0*/  VIADD R25, R23, 0xf8 ;  /* 0x000000f817197836 */ /* 0x000fc60000000000 */
[----:B------:R-:W-:Y:S02]  /*98b0*/  @!P1 LEA.HI.X R5, R178, R3, R179, 0x2, P6 ;  /* 0x00000003b2059211 */ /* 0x000fe400030f14b3 */
[----:B-1----:R-:W-:-:S03]  /*98c0*/  @!P4 LEA R8, P5, R176, R2, 0x2 ;  /* 0x00000002b008c211 */ /* 0x002fc600078a10ff */
[----:B------:R0:W-:Y:S01]  /*98d0*/  @!P1 ST.E.64 desc[UR36][R4.64], R32 ;  /* 0x0000002004009985 */ /* 0x0001e2000c101b24 */
[----:B------:R-:W-:Y:S02]  /*98e0*/  @!P4 LEA.HI.X R9, R176, R3, R177, 0x2, P5 ;  /* 0x00000003b009c211 */ /* 0x000fe400028f14b1 */
[----:B------:R-:W-:-:S03]  /*98f0*/  ISETP.GE.AND P1, PT, R171, UR6, PT ;  /* 0x00000006ab007c0c */ /* 0x000fc6000bf26270 */
[----:B------:R1:W-:Y:S01]  /*9900*/  @!P4 ST.E.64 desc[UR36][R8.64], R36 ;  /* 0x000000240800c985 */ /* 0x0003e2000c101b24 */
[----:B------:R-:W-:Y:S02]  /*9910*/  ISETP.GE.AND P4, PT, R169, UR6, PT ;  /* 0x00000006a9007c0c */ /* 0x000fe4000bf86270 */
[----:B0-----:R-:W-:-:S04]  /*9920*/  @!P3 LEA R4, P6, R174, R2, 0x2 ;  /* 0x00000002ae04b211 */ /* 0x001fc800078c10ff */
        /* <DEDUP_REMOVED lines=53> */
[-C--:B------:R-:W-:Y:S01]  /*9c80*/  @!P4 LEA R10, P5, R219, R2.reuse, 0x2 ;  /* 0x00000002db0ac211 */ /* 0x080fe200078a10ff */
[----:B------:R1:W-:Y:S01]  /*9c90*/  @!P2 ST.E.64 desc[UR36][R8.64], R92 ;  /* 0x0000005c0800a985 */ /* 0x0003e2000c101b24 */
[----:B------:R-:W-:Y:S02]  /*9ca0*/  ISETP.GE.AND P2, PT, R217, UR6, PT ;  /* 0x00000006d9007c0c */ /* 0x000fe4000bf46270 */
[----:B------:R-:W-:Y:S02]  /*9cb0*/  @!P4 LEA.HI.X R11, R219, R3, R156, 0x2, P5 ;  /* 0x00000003db0bc211 */ /* 0x000fe400028f149c */
[----:B0-----:R-:W-:-:S04]  /*9cc0*/  @!P1 LEA R4, P6, R220, R2, 0x2 ;  /* 0x00000002dc049211 */ /* 0x001fc800078c10ff */
        /* <DEDUP_REMOVED lines=13> */
[----:B-1----:R-:W-:-:S03]  /*9da0*/  @!P1 LEA R8, P6, R214, R2, 0x2 ;  /* 0x00000002d6089211 */ /* 0x002fc600078c10ff */
[CC--:B0-----:R-:W-:Y:S02]  /*9db0*/  @!P4 LEA R4, P5, R213.reuse, R2.reuse, 0x2 ;  /* 0x00000002d504c211 */ /* 0x0c1fe400078a10ff */
[-C--:B------:R-:W-:Y:S02]  /*9dc0*/  @!P1 LEA.HI.X R9, R214, R3.reuse, R153, 0x2, P6 ;  /* 0x00000003d6099211 */ /* 0x080fe400030f1499 */
[-C--:B------:R-:W-:Y:S02]  /*9dd0*/  @!P4 LEA.HI.X R5, R213, R3.reuse, R152, 0x2, P5 ;  /* 0x00000003d505c211 */ /* 0x080fe400028f1498 */
[CC--:B--2---:R-:W-:Y:S01]  /*9de0*/  @!P3 LEA R10, P6, R212.reuse, R2.reuse, 0x2 ;  /* 0x00000002d40ab211 */ /* 0x0c4fe200078c10ff */
[----:B------:R0:W-:Y:S01]  /*9df0*/  @!P1 ST.E.64 desc[UR36][R8.64], R112 ;  /* 0x0000007008009985 */ /* 0x0001e2000c101b24 */
[----:B------:R-:W-:Y:S02]  /*9e00*/  ISETP.GE.AND P1, PT, R209, UR6, PT ;  /* 0x00000006d1007c0c */ /* 0x000fe4000bf26270 */
[----:B------:R-:W-:Y:S01]  /*9e10*/  @!P3 LEA.HI.X R11, R212, R3, R22, 0x2, P6 ;  /* 0x00000003d40bb211 */ /* 0x000fe200030f1416 */
[----:B------:R1:W-:Y:S01]  /*9e20*/  @!P4 ST.E.64 desc[UR36][R4.64], R116 ;  /* 0x000000740400c985 */ /* 0x0003e2000c101b24 */
[----:B---3--:R-:W-:-:S03]  /*9e30*/  @!P2 LEA R12, P4, R210, R2, 0x2 ;  /* 0x00000002d20ca211 */ /* 0x008fc600078810ff */
[----:B------:R2:W-:Y:S01]  /*9e40*/  @!P3 ST.E.64 desc[UR36][R10.64], R120 ;  /* 0x000000780a00b985 */ /* 0x0005e2000c101b24 */
[-C--:B------:R-:W-:Y:S02]  /*9e50*/  @!P2 LEA.HI.X R13, R210, R3.reuse, R20, 0x2, P4 ;  /* 0x00000003d20da211 */ /* 0x080fe400020f1414 */
[----:B------:R-:W-:Y:S02]  /*9e60*/  ISETP.GE.AND P4, PT, R207, UR6, PT ;  /* 0x00000006cf007c0c */ /* 0x000fe4000bf86270 */
[----:B------:R-:W-:Y:S01]  /*9e70*/  ISETP.GE.AND P3, PT, R17, UR6, PT ;  /* 0x0000000611007c0c */ /* 0x000fe2000bf66270 */
[----:B------:R3:W-:Y:S01]  /*9e80*/  @!P2 ST.E.64 desc[UR36][R12.64], R124 ;  /* 0x0000007c0c00a985 */ /* 0x0007e2000c101b24 */
[----:B----4-:R-:W-:Y:S02]  /*9e90*/  @!P1 LEA R14, P5, R209, R2, 0x2 ;  /* 0x00000002d10e9211 */ /* 0x010fe400078a10ff */
[----:B------:R-:W-:Y:S02]  /*9ea0*/  ISETP.GE.AND P2, PT, R19, UR6, PT ;  /* 0x0000000613007c0c */ /* 0x000fe4000bf46270 */
[----:B------:R-:W-:-:S02]  /*9eb0*/  @!P1 LEA.HI.X R15, R209, R3, R18, 0x2, P5 ;  /* 0x00000003d10f9211 */ /* 0x000fc400028f1412 */
[----:B0-----:R-:W-:Y:S02]  /*9ec0*/  SHF.R.S32.HI R9, RZ, 0x1f, R207 ;  /* 0x0000001fff097819 */ /* 0x001fe400000114cf */
[----:B-1----:R-:W-:Y:S01]  /*9ed0*/  SHF.R.S32.HI R5, RZ, 0x1f, R17 ;  /* 0x0000001fff057819 */ /* 0x002fe20000011411 */
[----:B------:R0:W-:Y:S01]  /*9ee0*/  @!P1 ST.E.64 desc[UR36][R14.64], R128 ;  /* 0x000000800e009985 */ /* 0x0001e2000c101b24 */
[----:B------:R-:W-:Y:S02]  /*9ef0*/  ISETP.GE.AND P1, PT, R21, UR6, PT ;  /* 0x0000000615007c0c */ /* 0x000fe4000bf26270 */
[-C--:B------:R-:W-:Y:S02]  /*9f00*/  @!P4 LEA R8, P5, R207, R2.reuse, 0x2 ;  /* 0x00000002cf08c211 */ /* 0x080fe400078a10ff */
[----:B------:R-:W-:Y:S02]  /*9f10*/  @!P3 LEA R4, P6, R17, R2, 0x2 ;  /* 0x000000021104b211 */ /* 0x000fe400078c10ff */
[----:B------:R-:W-:-:S02]  /*9f20*/  @!P4 LEA.HI.X R9, R207, R3, R9, 0x2, P5 ;  /* 0x00000003cf09c211 */ /* 0x000fc400028f1409 */
[----:B------:R-:W-:Y:S02]  /*9f30*/  ISETP.GE.AND P5, PT, R25, UR6, PT ;  /* 0x0000000619007c0c */ /* 0x000fe4000bfa6270 */
[-C--:B------:R-:W-:Y:S01]  /*9f40*/  @!P3 LEA.HI.X R5, R17, R3.reuse, R5, 0x2, P6 ;  /* 0x000000031105b211 */ /* 0x080fe200030f1405 */
[----:B------:R1:W-:Y:S01]  /*9f50*/  @!P4 ST.E.64 desc[UR36][R8.64], R132 ;  /* 0x000000840800c985 */ /* 0x0003e2000c101b24 */
[----:B--2---:R-:W-:Y:S02]  /*9f60*/  SHF.R.S32.HI R11, RZ, 0x1f, R19 ;  /* 0x0000001fff0b7819 */ /* 0x004fe40000011413 */
[C---:B------:R-:W-:Y:S01]  /*9f70*/  @!P2 LEA R10, P6, R19.reuse, R2, 0x2 ;  /* 0x00000002130aa211 */ /* 0x040fe200078c10ff */
[----:B------:R1:W-:Y:S01]  /*9f80*/  @!P3 ST.E.64 desc[UR36][R4.64], R136 ;  /* 0x000000880400b985 */ /* 0x0003e2000c101b24 */
[----:B---3--:R-:W-:Y:S02]  /*9f90*/  SHF.R.S32.HI R13, RZ, 0x1f, R21 ;  /* 0x0000001fff0d7819 */ /* 0x008fe40000011415 */
[----:B------:R-:W-:-:S02]  /*9fa0*/  @!P2 LEA.HI.X R11, R19, R3, R11, 0x2, P6 ;  /* 0x00000003130ba211 */ /* 0x000fc400030f140b */
[CC--:B------:R-:W-:Y:S02]  /*9fb0*/  @!P1 LEA R12, P6, R21.reuse, R2.reuse, 0x2 ;  /* 0x00000002150c9211 */ /* 0x0c0fe400078c10ff */
[----:B0-----:R-:W-:Y:S01]  /*9fc0*/  SHF.R.S32.HI R14, RZ, 0x1f, R25 ;  /* 0x0000001fff0e7819 */ /* 0x001fe20000011419 */
[----:B------:R1:W-:Y:S01]  /*9fd0*/  @!P2 ST.E.64 desc[UR36][R10.64], R140 ;  /* 0x0000008c0a00a985 */ /* 0x0003e2000c101b24 */
[----:B------:R-:W-:Y:S02]  /*9fe0*/  @!P1 LEA.HI.X R13, R21, R3, R13, 0x2, P6 ;  /* 0x00000003150d9211 */ /* 0x000fe400030f140d */
[----:B------:R-:W-:-:S03]  /*9ff0*/  @!P5 LEA R2, P6, R25, R2, 0x2 ;  /* 0x000000021902d211 */ /* 0x000fc600078c10ff */
[----:B------:R1:W-:Y:S01]  /*a000*/  @!P1 ST.E.64 desc[UR36][R12.64], R144 ;  /* 0x000000900c009985 */ /* 0x0003e2000c101b24 */
[----:B------:R-:W-:-:S05]  /*a010*/  @!P5 LEA.HI.X R3, R25, R3, R14, 0x2, P6 ;  /* 0x000000031903d211 */ /* 0x000fca00030f140e */
[----:B------:R1:W-:Y:S04]  /*a020*/  @!P5 ST.E.64 desc[UR36][R2.64], R148 ;  /* 0x000000940200d985 */ /* 0x0003e8000c101b24 */
.L_x_10206:
[----:B------:R-:W-:Y:S05]  /*a030*/  BSYNC B1 ;  /* 0x0000000000017941 */ /* 0x000fea0003800000 */
.L_x_10205:
[----:B-12---:R0:W1:Y:S04]  /*a040*/  SHFL.IDX PT, R3, R7, 0x1, 0x1c1f ;  /* 0x003c1f0007037f89 */ /* 0x00606800000e0000 */
[----:B------:R0:W2:Y:S01]  /*a050*/  SHFL.IDX PT, R2, R0, 0x1, 0x1c1f ;  /* 0x003c1f0000027f89 */ /* 0x0000a200000e0000 */
[----:B------:R-:W-:Y:S05]  /*a060*/  @P0 BRA `(.L_x_10204) ;  /* 0x0000001400e40947 */ /* 0x000fea0003800000 */
[----:B------:R-:W-:Y:S01]  /*a070*/  ULDC UR6, c[0x0][0xbc8] ;  /* 0x0002f20000067ab9 */ /* 0x000fe20000000800 */
[C---:B------:R-:W-:Y:S01]  /*a080*/  VIADD R19, R23.reuse, 0xe8 ;  /* 0x000000e817137836 */ /* 0x040fe20000000000 */
[----:B------:R-:W-:Y:S01]  /*a090*/  ISETP.GE.AND P5, PT, R180, UR6, PT ;  /* 0x00000006b4007c0c */ /* 0x000fe2000bfa6270 */
[C---:B0-----:R-:W-:Y:S01]  /*a0a0*/  VIADD R7, R23.reuse, 0xf0 ;  /* 0x000000f017077836 */ /* 0x041fe20000000000 */
[----:B------:R-:W-:Y:S02]  /*a0b0*/  ISETP.GE.AND P4, PT, R23, UR6, PT ;  /* 0x0000000617007c0c */ /* 0x000fe4000bf86270 */
[----:B------:R-:W-:Y:S02]  /*a0c0*/  ISETP.GE.AND P2, PT, R178, UR6, PT ;  /* 0x00000006b2007c0c */ /* 0x000fe4000bf46270 */
[----:B------:R-:W-:Y:S02]  /*a0d0*/  ISETP.GE.AND P1, PT, R176, UR6, PT ;  /* 0x00000006b0007c0c */ /* 0x000fe4000bf26270 */
[----:B------:R-:W-:-:S02]  /*a0e0*/  ISETP.GE.AND P0, PT, R174, UR6, PT ;  /* 0x00000006ae007c0c */ /* 0x000fc4000bf06270 */
[----:B------:R-:W-:-:S03]  /*a0f0*/  SHF.R.S32.HI R0, RZ, 0x1f, R207 ;  /* 0x0000001fff007819 */ /* 0x000fc600000114cf */
[CC--:B--2---:R-:W-:Y:S02]  /*a100*/  @!P5 LEA R8, P3, R180.reuse, R2.reuse, 0x2 ;  /* 0x00000002b408d211 */ /* 0x0c4fe400078610ff */
[----:B-1----:R-:W-:Y:S02]  /*a110*/  @!P4 IMAD.WIDE R4, R23, 0x4, R2 ;  /* 0x000000041704c825 */ /* 0x002fe400078e0202 */
[-C--:B------:R-:W-:Y:S02]  /*a120*/  @!P5 LEA.HI.X R9, R180, R3.reuse, R181, 0x2, P3 ;  /* 0x00000003b409d211 */ /* 0x080fe400018f14b5 */
[-C--:B------:R-:W-:Y:S01]  /*a130*/  @!P2 LEA R10, P6, R178, R2.reuse, 0x2 ;  /* 0x00000002b20aa211 */ /* 0x080fe200078c10ff */
[----:B------:R0:W-:Y:S01]  /*a140*/  @!P4 ST.E.64 desc[UR36][R4.64], R26 ;  /* 0x0000001a0400c985 */ /* 0x0001e2000c101b24 */
[----:B------:R-:W-:Y:S02]  /*a150*/  ISETP.GE.AND P3, PT, R16, UR6, PT ;  /* 0x0000000610007c0c */ /* 0x000fe4000bf66270 */
[----:B------:R-:W-:Y:S01]  /*a160*/  @!P2 LEA.HI.X R11, R178, R3, R179, 0x2, P6 ;  /* 0x00000003b20ba211 */ /* 0x000fe200030f14b3 */
[----:B------:R1:W-:Y:S01]  /*a170*/  @!P5 ST.E.64 desc[UR36][R8.64], R30 ;  /* 0x0000001e0800d985 */ /* 0x0003e2000c101b24 */
[----:B------:R-:W-:-:S02]  /*a180*/  @!P1 LEA R12, P5, R176, R2, 0x2 ;  /* 0x00000002b00c9211 */ /* 0x000fc400078a10ff */
[----:B------:R-:W-:Y:S01]  /*a190*/  ISETP.GE.AND P4, PT, R171, UR6, PT ;  /* 0x00000006ab007c0c */ /* 0x000fe2000bf86270 */
[----:B------:R2:W-:Y:S01]  /*a1a0*/  @!P2 ST.E.64 desc[UR36][R10.64], R34 ;  /* 0x000000220a00a985 */ /* 0x0005e2000c101b24 */
[-C--:B------:R-:W-:Y:S02]  /*a1b0*/  @!P0 LEA R14, P6, R174, R2.reuse, 0x2 ;  /* 0x00000002ae0e8211 */ /* 0x080fe400078c10ff */
        /* <DEDUP_REMOVED lines=8> */
[-C--:B-1----:R-:W-:Y:S02]  /*a240*/  @!P4 LEA R8, P2, R171, R2.reuse, 0x2 ;  /* 0x00000002ab08c211 */ /* 0x082fe400078410ff */
[-C--:B------:R-:W-:Y:S02]  /*a250*/  @!P3 LEA.HI.X R5, R16, R3.reuse, R173, 0x2, P6 ;  /* 0x000000031005b211 */ /* 0x080fe400030f14ad */
[----:B------:R-:W-:Y:S02]  /*a260*/  @!P5 LEA R16, P6, R169, R2, 0x2 ;  /* 0x00000002a910d211 */ /* 0x000fe400078c10ff */
[----:B------:R-:W-:Y:S01]  /*a270*/  @!P4 LEA.HI.X R9, R171, R3, R172, 0x2, P2 ;  /* 0x00000003ab09c211 */ /* 0x000fe200010f14ac */
[----:B------:R1:W-:Y:S01]  /*a280*/  @!P3 ST.E.64 desc[UR36][R4.64], R46 ;  /* 0x0000002e0400b985 */ /* 0x0003e2000c101b24 */
[----:B------:R-:W-:-:S02]  /*a290*/  ISETP.GE.AND P2, PT, R228, UR6, PT ;  /* 0x00000006e4007c0c */ /* 0x000fc4000bf46270 */
[-C--:B------:R-:W-:Y:S01]  /*a2a0*/  @!P5 LEA.HI.X R17, R169, R3.reuse, R170, 0x2, P6 ;  /* 0x00000003a911d211 */ /* 0x080fe200030f14aa */
[----:B------:R4:W-:Y:S01]  /*a2b0*/  @!P4 ST.E.64 desc[UR36][R8.64], R50 ;  /* 0x000000320800c985 */ /* 0x0009e2000c101b24 */
[-C--:B--2---:R-:W-:Y:S02]  /*a2c0*/  @!P0 LEA R10, P4, R167, R2.reuse, 0x2 ;  /* 0x00000002a70a8211 */ /* 0x084fe400078810ff */
        /* <DEDUP_REMOVED lines=30> */
[----:B------:R-:W-:Y:S02]  /*a4b0*/  @!P0 LEA.HI.X R11, R224, R3, R161, 0x2, P6 ;  /* 0x00000003e00b8211 */ /* 0x000fe400030f14a1 */
[----:B-1----:R-:W-:-:S03]  /*a4c0*/  @!P2 LEA R14, P6, R222, R2, 0x2 ;  /* 0x00000002de0ea211 */ /* 0x002fc600078c10ff */
[----:B------:R1:W-:Y:S01]  /*a4d0*/  @!P0 ST.E.64 desc[UR36][R10.64], R82 ;  /* 0x000000520a008985 */ /* 0x0003e2000c101b24 */
[-C--:B------:R-:W-:Y:S02]  /*a4e0*/  @!P2 LEA.HI.X R15, R222, R3.reuse, R159, 0x2, P6 ;  /* 0x00000003de0fa211 */ /* 0x080fe400030f149f */
[-C--:B--2---:R-:W-:Y:S01]  /*a4f0*/  @!P4 LEA R8, P0, R220, R2.reuse, 0x2 ;  /* 0x00000002dc08c211 */ /* 0x084fe200078010ff */
[----:B------:R2:W-:Y:S01]  /*a500*/  @!P1 ST.E.64 desc[UR36][R12.64], R86 ;  /* 0x000000560c009985 */ /* 0x0005e2000c101b24 */
[-C--:B------:R-:W-:Y:S02]  /*a510*/  @!P5 LEA R4, P1, R221, R2.reuse, 0x2 ;  /* 0x00000002dd04d211 */ /* 0x080fe400078210ff */
[----:B0-----:R-:W-:Y:S01]  /*a520*/  @!P3 LEA R16, P6, R219, R2, 0x2 ;  /* 0x00000002db10b211 */ /* 0x001fe200078c10ff */
[----:B------:R0:W-:Y:S01]  /*a530*/  @!P2 ST.E.64 desc[UR36][R14.64], R90 ;  /* 0x0000005a0e00a985 */ /* 0x0001e2000c101b24 */
[----:B------:R-:W-:Y:S02]  /*a540*/  ISETP.GE.AND P2, PT, R218, UR6, PT ;  /* 0x00000006da007c0c */ /* 0x000fe4000bf46270 */
        /* <DEDUP_REMOVED lines=8> */
[----:B-1----:R-:W-:Y:S01]  /*a5d0*/  @!P2 LEA R10, P6, R218, R2, 0x2 ;  /* 0x00000002da0aa211 */ /* 0x002fe200078c10ff */
[----:B------:R1:W-:Y:S01]  /*a5e0*/  @!P3 ST.E.64 desc[UR36][R16.64], R102 ;  /* 0x000000661000b985 */ /* 0x0003e2000c101b24 */
[----:B------:R-:W-:-:S02]  /*a5f0*/  ISETP.GE.AND P3, PT, R213, UR6, PT ;  /* 0x00000006d5007c0c */ /* 0x000fc4000bf66270 */
[CC--:B--2---:R-:W-:Y:S02]  /*a600*/  @!P1 LEA R12, P5, R217.reuse, R2.reuse, 0x2 ;  /* 0x00000002d90c9211 */ /* 0x0c4fe400078a10ff */
[-C--:B------:R-:W-:Y:S02]  /*a610*/  @!P2 LEA.HI.X R11, R218, R3.reuse, R155, 0x2, P6 ;  /* 0x00000003da0ba211 */ /* 0x080fe400030f149b */
        /* <DEDUP_REMOVED lines=19> */
[-C--:B--2---:R-:W-:Y:S02]  /*a750*/  @!P1 LEA R12, P6, R209, R2.reuse, 0x2 ;  /* 0x00000002d10c9211 */ /* 0x084fe400078c10ff */
[-C--:B------:R-:W-:Y:S02]  /*a760*/  @!P2 LEA.HI.X R11, R210, R3.reuse, R20, 0x2, P5 ;  /* 0x00000003d20ba211 */ /* 0x080fe400028f1414 */
[----:B-1----:R-:W-:Y:S02]  /*a770*/  @!P0 LEA R14, P5, R207, R2, 0x2 ;  /* 0x00000002cf0e8211 */ /* 0x002fe400078a10ff */
[-C--:B------:R-:W-:Y:S01]  /*a780*/  @!P1 LEA.HI.X R13, R209, R3.reuse, R18, 0x2, P6 ;  /* 0x00000003d10d9211 */ /* 0x080fe200030f1412 */
[----:B------:R0:W-:Y:S01]  /*a790*/  @!P2 ST.E.64 desc[UR36][R10.64], R126 ;  /* 0x0000007e0a00a985 */ /* 0x0001e2000c101b24 */
[----:B------:R-:W-:Y:S02]  /*a7a0*/  ISETP.GE.AND P6, PT, R7, UR6, PT ;  /* 0x0000000607007c0c */ /* 0x000fe4000bfc6270 */
[----:B------:R-:W-:Y:S01]  /*a7b0*/  @!P0 LEA.HI.X R15, R207, R3, R0, 0x2, P5 ;  /* 0x00000003cf0f8211 */ /* 0x000fe200028f1400 */
[----:B------:R0:W-:Y:S01]  /*a7c0*/  @!P1 ST.E.64 desc[UR36][R12.64], R130 ;  /* 0x000000820c009985 */ /* 0x0001e2000c101b24 */
[----:B---3--:R-:W-:-:S02]  /*a7d0*/  SHF.R.S32.HI R5, RZ, 0x1f, R17 ;  /* 0x0000001fff057819 */ /* 0x008fc40000011411 */
[CC--:B------:R-:W-:Y:S01]  /*a7e0*/  @!P4 LEA R4, P5, R17.reuse, R2.reuse, 0x2 ;  /* 0x000000021104c211 */ /* 0x0c0fe200078a10ff */
[----:B------:R0:W-:Y:S01]  /*a7f0*/  @!P0 ST.E.64 desc[UR36][R14.64], R134 ;  /* 0x000000860e008985 */ /* 0x0001e2000c101b24 */
[----:B------:R-:W-:Y:S02]  /*a800*/  SHF.R.S32.HI R0, RZ, 0x1f, R19 ;  /* 0x0000001fff007819 */ /* 0x000fe40000011413 */
[----:B------:R-:W-:Y:S02]  /*a810*/  @!P4 LEA.HI.X R5, R17, R3, R5, 0x2, P5 ;  /* 0x000000031105c211 */ /* 0x000fe400028f1405 */
[----:B----4-:R-:W-:-:S03]  /*a820*/  @!P3 LEA R8, P5, R19, R2, 0x2 ;  /* 0x000000021308b211 */ /* 0x010fc600078a10ff */
[----:B------:R0:W-:Y:S01]  /*a830*/  @!P4 ST.E.64 desc[UR36][R4.64], R138 ;  /* 0x0000008a0400c985 */ /* 0x0001e2000c101b24 */
[-C--:B------:R-:W-:Y:S02]  /*a840*/  @!P3 LEA.HI.X R9, R19, R3.reuse, R0, 0x2, P5 ;  /* 0x000000031309b211 */ /* 0x080fe400028f1400 */
[----:B------:R-:W-:Y:S02]  /*a850*/  SHF.R.S32.HI R0, RZ, 0x1f, R7 ;  /* 0x0000001fff007819 */ /* 0x000fe40000011407 */
[C---:B------:R-:W-:Y:S01]  /*a860*/  @!P6 LEA R16, P5, R7.reuse, R2, 0x2 ;  /* 0x000000020710e211 */ /* 0x040fe200078a10ff */
[----:B------:R0:W-:Y:S03]  /*a870*/  @!P3 ST.E.64 desc[UR36][R8.64], R142 ;  /* 0x0000008e0800b985 */ /* 0x0001e6000c101b24 */
[----:B------:R-:W-:Y:S01]  /*a880*/  @!P6 LEA.HI.X R17, R7, R3, R0, 0x2, P5 ;  /* 0x000000030711e211 */ /* 0x000fe200028f1400 */
[----:B------:R-:W-:-:S04]  /*a890*/  VIADD R7, R23, 0xf8 ;  /* 0x000000f817077836 */ /* 0x000fc80000000000 */
[----:B------:R0:W-:Y:S01]  /*a8a0*/  @!P6 ST.E.64 desc[UR36][R16.64], R146 ;  /* 0x000000921000e985 */ /* 0x0001e2000c101b24 */
[----:B------:R-:W-:-:S13]  /*a8b0*/  ISETP.GE.AND P0, PT, R7, UR6, PT ;  /* 0x0000000607007c0c */ /* 0x000fda000bf06270 */
[----:B0-----:R-:W-:Y:S05]  /*a8c0*/  @P0 BRA `(.L_x_10204) ;  /* 0x0000000c00cc0947 */ /* 0x001fea0003800000 */
[----:B------:R-:W-:Y:S02]  /*a8d0*/  LEA R2, P0, R7, R2, 0x2 ;  /* 0x0000000207027211 */ /* 0x000fe400078010ff */
[----:B------:R-:W-:-:S04]  /*a8e0*/  SHF.R.S32.HI R0, RZ, 0x1f, R7 ;  /* 0x0000001fff007819 */ /* 0x000fc80000011407 */
[----:B------:R-:W-:-:S05]  /*a8f0*/  LEA.HI.X R3, R7, R3, R0, 0x2, P0 ;  /* 0x0000000307037211 */ /* 0x000fca00000f1400 */
[----:B------:R0:W-:Y:S01]  /*a900*/  ST.E.64 desc[UR36][R2.64], R150 ;  /* 0x0000009602007985 */ /* 0x0001e2000c101b24 */
[----:B------:R-:W-:Y:S05]  /*a910*/  BRA `(.L_x_10204) ;  /* 0x0000000c00b87947 */ /* 0x000fea0003800000 */
.L_x_10195:
[----:B------:R-:W1:Y:S01]  /*a920*/  LDC.64 R4, c[0x0][0xd00] ;  /* 0x00034000ff047b82 */ /* 0x000e620000000a00 */
[----:B------:R-:W-:Y:S01]  /*a930*/  ULDC.64 UR6, c[0x0][0xd08] ;  /* 0x0003420000067ab9 */ /* 0x000fe20000000a00 */
[----:B------:R-:W-:Y:S01]  /*a940*/  IMAD.MOV.U32 R7, RZ, RZ, RZ ;  /* 0x000000ffff077224 */ /* 0x000fe200078e00ff */
[----:B------:R-:W-:-:S04]  /*a950*/  ISETP.NE.U32.AND P1, PT, RZ, UR6, PT ;  /* 0x00000006ff007c0c */ /* 0x000fc8000bf25070 */
[----:B------:R-:W-:Y:S01]  /*a960*/  ISETP.NE.AND.EX P1, PT, RZ, UR7, PT, P1 ;  /* 0x00000007ff007c0c */ /* 0x000fe2000bf25310 */
[----:B------:R-:W2:Y:S01]  /*a970*/  LDC.64 R2, c[0x0][0xd00] ;  /* 0x00034000ff027b82 */ /* 0x000ea20000000a00 */
[----:B-1----:R-:W-:-:S04]  /*a980*/  ISETP.NE.U32.AND P0, PT, R4, RZ, PT ;  /* 0x000000ff0400720c */ /* 0x002fc80003f05070 */
[----:B------:R-:W-:Y:S01]  /*a990*/  ISETP.NE.AND.EX P0, PT, R5, RZ, PT, P0 ;  /* 0x000000ff0500720c */ /* 0x000fe20003f05300 */
[----:B--2---:R-:W-:-:S06]  /*a9a0*/  IMAD.WIDE R4, R204, 0x4, R2 ;  /* 0x00000004cc047825 */ /* 0x004fcc00078e0202 */
[C---:B------:R-:W-:Y:S01]  /*a9b0*/  @P1 LEA R2, P2, R204.reuse, UR6, 0x2 ;  /* 0x00000006cc021c11 */ /* 0x040fe2000f8410ff */
[----:B------:R-:W-:Y:S02]  /*a9c0*/  ULDC UR6, c[0x0][0xb88] ;  /* 0x0002e20000067ab9 */ /* 0x000fe40000000800 */
[----:B------:R-:W-:Y:S01]  /*a9d0*/  IMAD.U32 R0, RZ, RZ, UR6 ;  /* 0x00000006ff007e24 */ /* 0x000fe2000f8e00ff */
[----:B------:R-:W-:Y:S02]  /*a9e0*/  @P1 LEA.HI.X R3, R204, UR7, R208, 0x2, P2 ;  /* 0x00000007cc031c11 */ /* 0x000fe400090f14d0 */
[----:B------:R1:W5:Y:S04]  /*a9f0*/  @P0 LDG.E R7, desc[UR36][R4.64] ;  /* 0x0000002404070981 */ /* 0x000368000c1e1900 */
[----:B------:R1:W5:Y:S01]  /*aa00*/  @P1 LDG.E R0, desc[UR36][R2.64] ;  /* 0x0000002402001981 */ /* 0x000362000c1e1900 */
[----:B------:R-:W-:Y:S01]  /*aa10*/  ISETP.NE.AND P2, PT, R206, RZ, PT ;  /* 0x000000ffce00720c */ /* 0x000fe20003f45270 */
[----:B------:R-:W2:-:S12]  /*aa20*/  S2R R8, SR_TID.X ;  /* 0x0000000000087919 */ /* 0x000e980000002100 */
[----:B------:R-:W3:Y:S01]  /*aa30*/  @!P2 LDC R206, c[0x0][0xbd4] ;  /* 0x0002f500ffceab82 */ /* 0x000ee20000000800 */
[----:B--2---:R-:W-:Y:S01]  /*aa40*/  VIADD R22, R8, 0xffffff80 ;  /* 0xffffff8008167836 */ /* 0x004fe20000000000 */
[----:B---3--:R-:W-:-:S04]  /*aa50*/  ISETP.GT.AND P2, PT, R206, 0x1, PT ;  /* 0x00000001ce00780c */ /* 0x008fc80003f44270 */
[----:B------:R-:W-:Y:S01]  /*aa60*/  ISETP.GT.AND P3, PT, R22, 0x7f, PT ;  /* 0x0000007f1600780c */ /* 0x000fe20003f64270 */
[----:B-1----:R-:W-:-:S12]  /*aa70*/  @P1 BRA `(.L_x_10207) ;  /* 0x0000000000101947 */ /* 0x002fd80003800000 */
[----:B------:R-:W-:Y:S05]  /*aa80*/  @!P0 BRA `(.L_x_10207) ;  /* 0x00000000000c8947 */ /* 0x000fea0003800000 */
[----:B------:R-:W2:Y:S04]  /*aa90*/  LDG.E R3, desc[UR36][R4.64] ;  /* 0x0000002404037981 */ /* 0x000ea8000c1e1900 */
[----:B-----5:R-:W2:Y:S02]  /*aaa0*/  LDG.E R0, desc[UR36][R4.64+0x4] ;  /* 0x0000042404007981 */ /* 0x020ea4000c1e1900 */
[----:B--2---:R-:W-:-:S07]  /*aab0*/  IMAD.IADD R0, R0, 0x1, -R3 ;  /* 0x0000000100007824 */ /* 0x004fce00078e0a03 */
.L_x_10207:
[----:B------:R-:W-:Y:S01]  /*aac0*/  BSSY B1, `(.L_x_10208) ;  /* 0x000003b000017945 */ /* 0x000fe20003800000 */
[----:B------:R-:W-:Y:S02]  /*aad0*/  SEL R21, R204, RZ, !P0 ;  /* 0x000000ffcc157207 */ /* 0x000fe40004000000 */
[----:B------:R-:W-:Y:S02]  /*aae0*/  SEL R208, R208, RZ, !P0 ;  /* 0x000000ffd0d07207 */ /* 0x000fe40004000000 */
[----:B-----5:R-:W-:Y:S01]  /*aaf0*/  SHF.R.S32.HI R18, RZ, 0x1f, R7 ;  /* 0x0000001fff127819 */ /* 0x020fe20000011407 */
[----:B------:R-:W-:Y:S06]  /*ab00*/  @P3 BRA `(.L_x_10209) ;  /* 0x0000000000d83947 */ /* 0x000fec0003800000 */
[----:B------:R-:W2:Y:S01]  /*ab10*/  LDL R2, [R1+0x1c] ;  /* 0x00001c0001027983 */ /* 0x000ea20000100800 */
[----:B------:R-:W1:Y:S01]  /*ab20*/  LDC R27, c[0x0][0xce8] ;  /* 0x00033a00ff1b7b82 */ /* 0x000e620000000800 */
[----:B--2---:R-:W-:Y:S02]  /*ab30*/  R2UR UR6, R2 ;  /* 0x00000000020672ca */ /* 0x004fe400000e0000 */
[----:B------:R-:W2:Y:S11]  /*ab40*/  S2R R2, SR_TID.X ;  /* 0x0000000000027919 */ /* 0x000eb60000002100 */
[----:B------:R-:W-:-:S04]  /*ab50*/  IMAD.U32 R3, RZ, RZ, UR6 ;  /* 0x00000006ff037e24 */ /* 0x000fc8000f8e00ff */
[----:B--2---:R-:W-:Y:S02]  /*ab60*/  IMAD R2, R3, 0x80, R2 ;  /* 0x0000008003027824 */ /* 0x004fe400078e0202 */
[----:B-1----:R-:W-:Y:S02]  /*ab70*/  IMAD R3, R0, R27, RZ ;  /* 0x0000001b00037224 */ /* 0x002fe400078e02ff */
[----:B------:R-:W-:-:S05]  /*ab80*/  VIADD R20, R2, 0xffffff80 ;  /* 0xffffff8002147836 */ /* 0x000fca0000000000 */
[----:B------:R-:W-:-:S13]  /*ab90*/  ISETP.GE.AND P0, PT, R20, R3, PT ;  /* 0x000000031400720c */ /* 0x000fda0003f06270 */
[----:B------:R-:W-:Y:S05]  /*aba0*/  @P0 BRA `(.L_x_10209) ;  /* 0x0000000000b00947 */ /* 0x000fea0003800000 */
[----:B------:R-:W2:Y:S01]  /*abb0*/  LDL.LU R26, [R1+0x18] ;  /* 0x00001800011a7983 */ /* 0x000ea20000300800 */
[----:B------:R-:W-:Y:S01]  /*abc0*/  ISETP.NE.AND P1, PT, R27, 0x1, PT ;  /* 0x000000011b00780c */ /* 0x000fe20003f25270 */
[----:B------:R-:W-:Y:S01]  /*abd0*/  IMAD.MOV.U32 R16, RZ, RZ, 0xab8 ;  /* 0x00000ab8ff107424 */ /* 0x000fe200078e00ff */
[----:B------:R-:W-:Y:S01]  /*abe0*/  ISETP.GT.AND P0, PT, R206, 0x1, PT ;  /* 0x00000001ce00780c */ /* 0x000fe20003f04270 */
[----:B------:R-:W1:Y:S01]  /*abf0*/  LDC.64 R24, c[0x0][0xca8] ;  /* 0x00032a00ff187b82 */ /* 0x000e620000000a00 */
[----:B------:R-:W-:Y:S02]  /*ac00*/  IMAD.MOV.U32 R15, RZ, RZ, R20 ;  /* 0x000000ffff0f7224 */ /* 0x000fe400078e0014 */
[----:B------:R-:W-:-:S05]  /*ac10*/  SEL R16, R16, 0xa78, P0 ;  /* 0x00000a7810107807 */ /* 0x000fca0000000000 */
[----:B------:R-:W3:Y:S08]  /*ac20*/  LDC.64 R4, c[0x0][R16+0x220] ;  /* 0x0000880010047b82 */ /* 0x000ef00000000a00 */
[----:B------:R-:W4:Y:S08]  /*ac30*/  @P1 LDC R13, c[0x0][0xcec] ;  /* 0x00033b00ff0d1b82 */ /* 0x000f300000000800 */
[----:B------:R-:W5:Y:S08]  /*ac40*/  LDC.64 R2, c[0x0][R16+0x218] ;  /* 0x0000860010027b82 */ /* 0x000f700000000a00 */
[----:B------:R-:W1:Y:S01]  /*ac50*/  @P1 LDC R19, c[0x0][0xcf0] ;  /* 0x00033c00ff131b82 */ /* 0x000e620000000800 */
[----:B---3--:R-:W-:-:S07]  /*ac60*/  IMAD R5, R5, R21, RZ ;  /* 0x0000001505057224 */ /* 0x008fce00078e02ff */
[----:B------:R-:W3:Y:S01]  /*ac70*/  LDC.64 R8, c[0x0][R16+0x228] ;  /* 0x00008a0010087b82 */ /* 0x000ee20000000a00 */
[----:B----4-:R-:W-:-:S04]  /*ac80*/  @P1 IMAD.HI.U32 R14, R20, R13, RZ ;  /* 0x0000000d140e1227 */ /* 0x010fc800078e00ff */
[----:B------:R-:W-:-:S03]  /*ac90*/  IMAD.WIDE.U32 R12, R4, R21, RZ ;  /* 0x00000015040c7225 */ /* 0x000fc600078e00ff */
[----:B0-----:R-:W0:Y:S01]  /*aca0*/  LDC.64 R10, c[0x0][R16+0x210] ;  /* 0x00008400100a7b82 */ /* 0x001e220000000a00 */
[-C--:B-----5:R-:W-:Y:S02]  /*acb0*/  IMAD R17, R3, R205.reuse, RZ ;  /* 0x000000cd03117224 */ /* 0x0a0fe400078e02ff */
[----:B------:R-:W-:-:S04]  /*acc0*/  IMAD.WIDE.U32 R2, R2, R205, RZ ;  /* 0x000000cd02027225 */ /* 0x000fc800078e00ff */
[----:B------:R-:W-:Y:S01]  /*acd0*/  IMAD.IADD R17, R3, 0x1, R17 ;  /* 0x0000000103117824 */ /* 0x000fe200078e0211 */
[----:B-1----:R-:W-:Y:S01]  /*ace0*/  @P1 SHF.R.U32.HI R15, RZ, R19, R14 ;  /* 0x00000013ff0f1219 */ /* 0x002fe2000001160e */
[----:B------:R-:W-:Y:S01]  /*acf0*/  IMAD R19, R4, R208, R5 ;  /* 0x000000d004137224 */ /* 0x000fe200078e0205 */
[----:B------:R-:W1:Y:S01]  /*ad00*/  @!P0 LDC R24, c[0x0][0xc50] ;  /* 0x00031400ff188b82 */ /* 0x000e620000000800 */
[----:B------:R-:W-:Y:S02]  /*ad10*/  IADD3 R4, P1, P3, R12, R2, R7 ;  /* 0x000000020c047210 */ /* 0x000fe40007b3e007 */
[----:B------:R-:W-:Y:S02]  /*ad20*/  IMAD.IADD R19, R13, 0x1, R19 ;  /* 0x000000010d137824 */ /* 0x000fe400078e0213 */
[----:B------:R-:W-:-:S03]  /*ad30*/  IMAD.MOV R12, RZ, RZ, -R15 ;  /* 0x000000ffff0c7224 */ /* 0x000fc600078e0a0f */
[----:B------:R-:W4:Y:S01]  /*ad40*/  @!P0 LDC R25, c[0x0][0xc54] ;  /* 0x00031500ff198b82 */ /* 0x000f220000000800 */
[----:B--2---:R-:W-:-:S05]  /*ad50*/  SEL R5, R26, RZ, P0 ;  /* 0x000000ff1a057207 */ /* 0x004fca0000000000 */
[----:B---3--:R-:W-:Y:S01]  /*ad60*/  IMAD.WIDE.U32 R2, R8, R5, RZ ;  /* 0x0000000508027225 */ /* 0x008fe200078e00ff */
[----:B------:R-:W-:-:S03]  /*ad70*/  IADD3.X R8, R19, R17, R18, P1, P3 ;  /* 0x0000001113087210 */ /* 0x000fc60000fe6412 */
[----:B------:R-:W-:Y:S01]  /*ad80*/  IMAD R9, R9, R5, RZ ;  /* 0x0000000509097224 */ /* 0x000fe200078e02ff */
[----:B------:R-:W-:Y:S01]  /*ad90*/  IADD3 R2, P0, P1, R15, R4, R2 ;  /* 0x000000040f027210 */ /* 0x000fe2000791e002 */
[----:B------:R-:W-:Y:S01]  /*ada0*/  IMAD R5, R27, R12, R20 ;  /* 0x0000000c1b057224 */ /* 0x000fe200078e0214 */
[----:B------:R-:W-:Y:S01]  /*adb0*/  SHF.R.S32.HI R15, RZ, 0x1f, R15 ;  /* 0x0000001fff0f7819 */ /* 0x000fe2000001140f */
[----:B------:R-:W-:Y:S02]  /*adc0*/  IMAD.IADD R9, R3, 0x1, R9 ;  /* 0x0000000103097824 */ /* 0x000fe400078e0209 */
[----:B0-----:R-:W-:-:S03]  /*add0*/  IMAD R4, R11, R5, RZ ;  /* 0x000000050b047224 */ /* 0x001fc600078e02ff */
[----:B------:R-:W-:Y:S02]  /*ade0*/  IADD3.X R3, R15, R8, R9, P0, P1 ;  /* 0x000000080f037210 */ /* 0x000fe400007e2409 */
[----:B------:R-:W-:Y:S01]  /*adf0*/  SHF.R.S32.HI R9, RZ, 0x1f, R5 ;  /* 0x0000001fff097819 */ /* 0x000fe20000011405 */
[----:B------:R-:W-:-:S04]  /*ae00*/  IMAD.WIDE.U32 R2, R10, R5, R2 ;  /* 0x000000050a027225 */ /* 0x000fc800078e0002 */
[----:B------:R-:W-:Y:S01]  /*ae10*/  IMAD R9, R10, R9, R4 ;  /* 0x000000090a097224 */ /* 0x000fe200078e0204 */
[----:B-1----:R-:W-:-:S03]  /*ae20*/  LEA R4, P0, R2, R24, 0x2 ;  /* 0x0000001802047211 */ /* 0x002fc600078010ff */
[----:B------:R-:W-:-:S05]  /*ae30*/  IMAD.IADD R3, R3, 0x1, R9 ;  /* 0x0000000103037824 */ /* 0x000fca00078e0209 */
[----:B----4-:R-:W-:Y:S01]  /*ae40*/  LEA.HI.X R5, R2, R25, R3, 0x2, P0 ;  /* 0x0000001902057211 */ /* 0x010fe200000f1403 */
[----:B------:R-:W-:-:S05]  /*ae50*/  IMAD.MOV.U32 R3, RZ, RZ, -0x800000 ;  /* 0xff800000ff037424 */ /* 0x000fca00078e00ff */
[----:B------:R1:W-:Y:S02]  /*ae60*/  STG.E desc[UR36][R4.64], R3 ;  /* 0x0000000304007986 */ /* 0x0003e4000c101924 */
.L_x_10209:
[----:B------:R-:W-:Y:S05]  /*ae70*/  BSYNC B1 ;  /* 0x0000000000017941 */ /* 0x000fea0003800000 */
.L_x_10208:
[----:B------:R-:W-:Y:S05]  /*ae80*/  @P2 BRA `(.L_x_10204) ;  /* 0x00000008005c2947 */ /* 0x000fea0003800000 */
[----:B------:R-:W2:Y:S01]  /*ae90*/  LDL.LU R2, [R1+0x1c] ;  /* 0x00001c0001027983 */ /* 0x000ea20000300800 */
[----:B0-----:R-:W0:Y:S01]  /*aea0*/  LDC R11, c[0x0][0xce8] ;  /* 0x00033a00ff0b7b82 */ /* 0x001e220000000800 */
[----:B-1----:R-:W-:Y:S01]  /*aeb0*/  SHF.R.S32.HI R3, RZ, 0x1f, R22 ;  /* 0x0000001fff037819 */ /* 0x002fe20000011416 */
[----:B------:R-:W-:Y:S01]  /*aec0*/  ULDC.64 UR6, c[0x0][0xba0] ;  /* 0x0002e80000067ab9 */ /* 0x000fe20000000a00 */
[----:B------:R-:W-:Y:S02]  /*aed0*/  BSSY B1, `(.L_x_10210) ;  /* 0x0000050000017945 */ /* 0x000fe40003800000 */
[----:B------:R-:W-:-:S04]  /*aee0*/  LEA.HI R4, R3, R22, RZ, 0x3 ;  /* 0x0000001603047211 */ /* 0x000fc800078f18ff */
[----:B------:R-:W-:Y:S02]  /*aef0*/  LOP3.LUT R9, R4, 0xfffffff8, RZ, 0xc0, !PT ;  /* 0xfffffff804097812 */ /* 0x000fe400078ec0ff */
[----:B------:R-:W-:-:S03]  /*af00*/  SHF.R.S32.HI R15, RZ, 0x3, R4 ;  /* 0x00000003ff0f7819 */ /* 0x000fc60000011404 */
[----:B------:R-:W-:-:S04]  /*af10*/  IMAD.IADD R22, R22, 0x1, -R9 ;  /* 0x0000000116167824 */ /* 0x000fc800078e0a09 */
[----:B------:R-:W-:Y:S01]  /*af20*/  IMAD R4, R22, 0x20, R15 ;  /* 0x0000002016047824 */ /* 0x000fe200078e020f */
[----:B0-----:R-:W-:-:S13]  /*af30*/  ISETP.NE.AND P0, PT, R11, 0x1, PT ;  /* 0x000000010b00780c */ /* 0x001fda0003f05270 */
[----:B------:R-:W0:Y:S08]  /*af40*/  @P0 LDC R8, c[0x0][0xcec] ;  /* 0x00033b00ff080b82 */ /* 0x000e300000000800 */
[----:B------:R-:W1:Y:S01]  /*af50*/  @P0 LDC R13, c[0x0][0xcf0] ;  /* 0x00033c00ff0d0b82 */ /* 0x000e620000000800 */
[----:B--2---:R-:W-:Y:S01]  /*af60*/  R2UR UR8, R2 ;  /* 0x00000000020872ca */ /* 0x004fe200000e0000 */
[----:B------:R-:W-:-:S04]  /*af70*/  IMAD R2, R18, UR6, RZ ;  /* 0x0000000612027c24 */ /* 0x000fc8000f8e02ff */
[C---:B------:R-:W-:Y:S02]  /*af80*/  IMAD R5, R7.reuse, UR7, R2 ;  /* 0x0000000707057c24 */ /* 0x040fe4000f8e0202 */
[----:B------:R-:W-:Y:S01]  /*af90*/  IMAD.WIDE.U32 R2, R7, UR6, RZ ;  /* 0x0000000607027c25 */ /* 0x000fe2000f8e00ff */
[----:B------:R-:W-:-:S03]  /*afa0*/  ULDC.64 UR6, c[0x0][0xbe8] ;  /* 0x0002fa0000067ab9 */ /* 0x000fc60000000a00 */
[----:B------:R-:W-:Y:S02]  /*afb0*/  IMAD.IADD R3, R3, 0x1, R5 ;  /* 0x0000000103037824 */ /* 0x000fe400078e0205 */
[----:B------:R-:W-:Y:S02]  /*afc0*/  IMAD.U32 R9, RZ, RZ, UR8 ;  /* 0x00000008ff097e24 */ /* 0x000fe4000f8e00ff */
[----:B------:R-:W-:-:S04]  /*afd0*/  IMAD.WIDE.U32 R2, R205, UR6, R2 ;  /* 0x00000006cd027c25 */ /* 0x000fc8000f8e0002 */
[----:B------:R-:W-:Y:S02]  /*afe0*/  IMAD R9, R9, 0x80, R4 ;  /* 0x0000008009097824 */ /* 0x000fe400078e0204 */
[----:B------:R-:W-:Y:S01]  /*aff0*/  IMAD R3, R205, UR7, R3 ;  /* 0x00000007cd037c24 */ /* 0x000fe2000f8e0203 */
[----:B------:R-:W-:Y:S01]  /*b000*/  ULDC.64 UR6, c[0x0][0xbf0] ;  /* 0x0002fc0000067ab9 */ /* 0x000fe20000000a00 */
[----:B0-----:R-:W-:-:S04]  /*b010*/  @P0 IMAD.HI.U32 R4, R9, R8, RZ ;  /* 0x0000000809040227 */ /* 0x001fc800078e00ff */
[----:B------:R-:W-:Y:S01]  /*b020*/  IMAD.MOV.U32 R5, RZ, RZ, R9 ;  /* 0x000000ffff057224 */ /* 0x000fe200078e0009 */
        /* <DEDUP_REMOVED lines=8> */
[----:B------:R-:W-:Y:S02]  /*b0b0*/  IMAD R7, R11, R8, R9 ;  /* 0x000000080b077224 */ /* 0x000fe400078e0209 */
[----:B------:R-:W-:Y:S02]  /*b0c0*/  IMAD R4, R4, UR6, RZ ;  /* 0x0000000604047c24 */ /* 0x000fe4000f8e02ff */
[----:B------:R-:W-:-:S04]  /*b0d0*/  IMAD.WIDE.U32 R2, R5, UR6, R2 ;  /* 0x0000000605027c25 */ /* 0x000fc8000f8e0002 */
[----:B------:R-:W-:Y:S01]  /*b0e0*/  IMAD R9, R5, UR7, R4 ;  /* 0x0000000705097c24 */ /* 0x000fe2000f8e0204 */
[----:B------:R-:W-:Y:S01]  /*b0f0*/  SHF.R.S32.HI R4, RZ, 0x1f, R7 ;  /* 0x0000001fff047819 */ /* 0x000fe20000011407 */
[----:B------:R-:W-:Y:S01]  /*b100*/  ULDC.64 UR6, c[0x0][0xbd8] ;  /* 0x0002f60000067ab9 */ /* 0x000fe20000000a00 */
[----:B------:R-:W-:Y:S02]  /*b110*/  IMAD.U32 R8, RZ, RZ, UR8 ;  /* 0x00000008ff087e24 */ /* 0x000fe4000f8e00ff */
[----:B------:R-:W-:Y:S02]  /*b120*/  IMAD.IADD R3, R3, 0x1, R9 ;  /* 0x0000000103037824 */ /* 0x000fe400078e0209 */
[----:B------:R-:W-:Y:S02]  /*b130*/  IMAD R4, R4, UR6, RZ ;  /* 0x0000000604047c24 */ /* 0x000fe4000f8e02ff */
[----:B------:R-:W-:Y:S02]  /*b140*/  IMAD R8, R8, 0x80, R15 ;  /* 0x0000008008087824 */ /* 0x000fe400078e020f */
[----:B------:R-:W-:-:S02]  /*b150*/  IMAD R5, R7, UR7, R4 ;  /* 0x0000000707057c24 */ /* 0x000fc4000f8e0204 */
[----:B------:R-:W-:Y:S01]  /*b160*/  IMAD.WIDE.U32 R2, R7, UR6, R2 ;  /* 0x0000000607027c25 */ /* 0x000fe2000f8e0002 */
[----:B------:R-:W-:-:S03]  /*b170*/  ULDC.64 UR6, c[0x0][0xb80] ;  /* 0x0002e00000067ab9 */ /* 0x000fc60000000a00 */
[----:B------:R-:W-:Y:S02]  /*b180*/  IMAD R11, R0, R11, RZ ;  /* 0x0000000b000b7224 */ /* 0x000fe400078e02ff */
[----:B------:R-:W-:Y:S02]  /*b190*/  VIADD R4, R8, 0x40 ;  /* 0x0000004008047836 */ /* 0x000fe40000000000 */
[----:B------:R-:W-:Y:S01]  /*b1a0*/  IMAD.IADD R3, R3, 0x1, R5 ;  /* 0x0000000103037824 */ /* 0x000fe200078e0205 */
[----:B------:R-:W-:Y:S01]  /*b1b0*/  LEA R5, P2, R2, UR6, 0x1 ;  /* 0x0000000602057c11 */ /* 0x000fe2000f8408ff */
[----:B------:R-:W-:Y:S01]  /*b1c0*/  VIADD R0, R8, 0x20 ;  /* 0x0000002008007836 */ /* 0x000fe20000000000 */
[-C--:B------:R-:W-:Y:S01]  /*b1d0*/  ISETP.GE.AND P0, PT, R4, R11.reuse, PT ;  /* 0x0000000b0400720c */ /* 0x080fe20003f06270 */
[----:B------:R-:W-:Y:S01]  /*b1e0*/  IMAD.SHL.U32 R7, R22, 0x8, RZ ;  /* 0x0000000816077824 */ /* 0x000fe200078e00ff */
[----:B------:R-:W-:Y:S02]  /*b1f0*/  LEA.HI.X R4, R2, UR7, R3, 0x1, P2 ;  /* 0x0000000702047c11 */ /* 0x000fe400090f0c03 */
[-C--:B------:R-:W-:Y:S01]  /*b200*/  ISETP.GE.AND P2, PT, R8, R11.reuse, PT ;  /* 0x0000000b0800720c */ /* 0x080fe20003f46270 */
[C---:B------:R-:W-:Y:S01]  /*b210*/  VIADD R13, R7.reuse, 0x80 ;  /* 0x00000080070d7836 */ /* 0x040fe20000000000 */
[----:B------:R-:W-:Y:S01]  /*b220*/  ISETP.GE.AND P1, PT, R0, R11, PT ;  /* 0x0000000b0000720c */ /* 0x000fe20003f26270 */
[C---:B------:R-:W-:Y:S01]  /*b230*/  VIADD R9, R7.reuse, 0xc0 ;  /* 0x000000c007097836 */ /* 0x040fe20000000000 */
[----:B------:R0:W1:Y:S01]  /*b240*/  SHFL.IDX PT, R2, R5, RZ, 0x181f ;  /* 0x00181fff05027589 */ /* 0x00006200000e0000 */
[----:B------:R-:W-:Y:S01]  /*b250*/  VIADD R15, R7, 0x40 ;  /* 0x00000040070f7836 */ /* 0x000fe20000000000 */
[----:B------:R-:W-:-:S02]  /*b260*/  SHF.R.S32.HI R10, RZ, 0x1f, R7 ;  /* 0x0000001fff0a7819 */ /* 0x000fc40000011407 */
[----:B------:R0:W2:Y:S01]  /*b270*/  SHFL.IDX PT, R0, R4, RZ, 0x181f ;  /* 0x00181fff04007589 */ /* 0x0000a200000e0000 */
[----:B------:R-:W-:Y:S02]  /*b280*/  SHF.R.S32.HI R12, RZ, 0x1f, R13 ;  /* 0x0000001fff0c7819 */ /* 0x000fe4000001140d */
[----:B------:R-:W-:Y:S02]  /*b290*/  SHF.R.S32.HI R14, RZ, 0x1f, R9 ;  /* 0x0000001fff0e7819 */ /* 0x000fe40000011409 */
        /* <DEDUP_REMOVED lines=19> */
.L_x_10211:
[----:B------:R-:W-:Y:S05]  /*b3d0*/  BSYNC B1 ;  /* 0x0000000000017941 */ /* 0x000fea0003800000 */
.L_x_10210:
        /* <DEDUP_REMOVED lines=21> */
.L_x_10213:
[----:B------:R-:W-:Y:S05]  /*b530*/  BSYNC B1 ;  /* 0x0000000000017941 */ /* 0x000fea0003800000 */
.L_x_10212:
        /* <DEDUP_REMOVED lines=21> */
.L_x_10215:
[----:B------:R-:W-:Y:S05]  /*b690*/  BSYNC B1 ;  /* 0x0000000000017941 */ /* 0x000fea0003800000 */
.L_x_10214:
        /* <DEDUP_REMOVED lines=11> */
[----:B0-----:R-:W-:Y:S02]  /*b750*/  @!P3 LEA.HI.X R19, R7, R4, R10, 0x1, P4 ;  /* 0x000000040713b211 */ /* 0x001fe400020f0c0a */
        /* <DEDUP_REMOVED lines=10> */
.L_x_10204:
[----:B------:R-:W-:Y:S05]  /*b800*/  BSYNC B0 ;  /* 0x0000000000007941 */ /* 0x000fea0003800000 */
.L_x_10194:
[----:B------:R-:W-:Y:S02]  /*b810*/  ULDC UR6, c[0x0][0xd3c] ;  /* 0x00034f0000067ab9 */ /* 0x000fe40000000800 */
[----:B------:R-:W-:-:S06]  /*b820*/  UISETP.GE.AND UP0, UPT, UR5, UR6, UPT ;  /* 0x000000060500728c */ /* 0x000fcc000bf06270 */
[----:B------:R-:W-:-:S13]  /*b830*/  PLOP3.LUT P0, PT, PT, PT, UP0, 0x80, 0x0 ;  /* 0x000000000000781c */ /* 0x000fda0003f0f008 */
[----:B------:R-:W-:Y:S05]  /*b840*/  @!P0 BRA `(.L_x_10216) ;  /* 0xffffff5800288947 */ /* 0x000fea000383ffff */
[----:B------:R-:W-:Y:S05]  /*b850*/  EXIT ;  /* 0x000000000000794d */ /* 0x000fea0003800000 */
.L_x_10164:
        /* <DEDUP_REMOVED lines=16> */
.L_x_10217:
        /* <DEDUP_REMOVED lines=43> */
.L_x_10221:
        /* <DEDUP_REMOVED lines=35> */
.L_x_10219:
        /* <DEDUP_REMOVED lines=18> */
.L_x_10222:
        /* <DEDUP_REMOVED lines=58> */
.L_x_10220:
[----:B------:R-:W-:Y:S01]  /*c300*/  ULDC UR4, c[0x0][0xd3c] ;  /* 0x00034f0000047ab9 */ /* 0x000fe20000000800 */
[----:B------:R-:W-:Y:S02]  /*c310*/  IMAD.MOV.U32 R17, RZ, RZ, RZ ;  /* 0x000000ffff117224 */ /* 0x000fe400078e00ff */
[----:B------:R-:W-:Y:S02]  /*c320*/  IMAD.U32 R16, RZ, RZ, UR6 ;  /* 0x00000006ff107e24 */ /* 0x000fe4000f8e00ff */
[----:B------:R-:W-:Y:S02]  /*c330*/  IMAD.MOV.U32 R18, RZ, RZ, RZ ;  /* 0x000000ffff127224 */ /* 0x000fe400078e00ff */
[----:B------:R-:W-:-:S07]  /*c340*/  IMAD.U32 R19, RZ, RZ, UR4 ;  /* 0x00000004ff137e24 */ /* 0x000fce000f8e00ff */
.L_x_10223:
[----:B------:R-:W-:-:S13]  /*c350*/  ISETP.NE.AND P0, PT, R7, RZ, PT ;  /* 0x000000ff0700720c */ /* 0x000fda0003f05270 */
[----:B------:R-:W0:Y:S01]  /*c360*/  @!P0 S2R R3, SR_CgaCtaId ;  /* 0x0000000000038919 */ /* 0x000e220000008800 */
[----:B------:R-:W-:-:S04]  /*c370*/  @!P0 MOV R2, 0x400 ;  /* 0x0000040000028802 */ /* 0x000fc80000000f00 */
[----:B0-----:R-:W-:-:S05]  /*c380*/  @!P0 LEA R2, R3, R2, 0x18 ;  /* 0x0000000203028211 */ /* 0x001fca00078ec0ff */
[----:B------:R1:W-:Y:S01]  /*c390*/  @!P0 STS.128 [R2+0x324d0], R16 ;  /* 0x0324d01002008388 */ /* 0x0003e20000000c00 */
[----:B------:R-:W-:Y:S06]  /*c3a0*/  BAR.ARV 0x5, 0x180 ;  /* 0x0146000000007b1d */ /* 0x000fec0000002000 */
.L_x_10218:
        /* <DEDUP_REMOVED lines=27> */
[C---:B------:R-:W-:Y:S02]  /*c560*/  LOP3.LUT R2, R4.reuse, 0x80, RZ, 0xfc, !PT ;  /* 0x0000008004027812 */ /* 0x040fe400078efcff */
[----:B------:R-:W-:Y:S01]  /*c570*/  LOP3.LUT R0, R4, 0xc0, RZ, 0xfc, !PT ;  /* 0x000000c004007812 */ /* 0x000fe200078efcff */
[----:B------:R-:W-:-:S04]  /*c580*/  IMAD.U32 R22, RZ, RZ, UR4 ;  /* 0x00000004ff167e24 */ /* 0x000fc8000f8e00ff */
[----:B-1----:R-:W-:-:S07]  /*c590*/  IMAD R26, R29, 0x2, R22 ;  /* 0x000000021d1a7824 */ /* 0x002fce00078e0216 */
.L_x_10291:
[----:B0-----:R-:W0:Y:S02]  /*c5a0*/  LDC.64 R34, c[0x0][0xd88] ;  /* 0x00036200ff227b82 */ /* 0x001e240000000a00 */
[----:B0-----:R-:W-:-:S06]  /*c5b0*/  IMAD.WIDE R34, R19, 0x4, R34 ;  /* 0x0000000413227825 */ /* 0x001fcc00078e0222 */
[----:B--2---:R0:W2:Y:S01]  /*c5c0*/  LDG.E R34, desc[UR36][R34.64] ;  /* 0x0000002422227981 */ /* 0x0040a2000c1e1900 */
[----:B------:R-:W-:Y:S05]  /*c5d0*/  YIELD ;  /* 0x0000000000007946 */ /* 0x000fea0003800000 */
[----:B------:R-:W-:Y:S01]  /*c5e0*/  ULDC.64 UR4, c[0x0][0xb20] ;  /* 0x0002c80000047ab9 */ /* 0x000fe20000000a00 */
[----:B------:R-:W-:Y:S01]  /*c5f0*/  IMAD.MOV.U32 R32, RZ, RZ, RZ ;  /* 0x000000ffff207224 */ /* 0x000fe200078e00ff */
[----:B------:R-:W-:Y:S01]  /*c600*/  ISETP.NE.U32.AND P0, PT, RZ, UR4, PT ;  /* 0x00000004ff007c0c */ /* 0x000fe2000bf05070 */
[----:B------:R-:W-:-:S03]  /*c610*/  ULDC.64 UR6, c[0x0][0xb10] ;  /* 0x0002c40000067ab9 */ /* 0x000fc60000000a00 */
[----:B------:R-:W-:Y:S01]  /*c620*/  ISETP.NE.AND.EX P0, PT, RZ, UR5, PT, P0 ;  /* 0x00000005ff007c0c */ /* 0x000fe2000bf05300 */
[----:B0-----:R-:W-:Y:S01]  /*c630*/  IMAD.MOV.U32 R35, RZ, RZ, RZ ;  /* 0x000000ffff237224 */ /* 0x001fe200078e00ff */
        /* <DEDUP_REMOVED lines=29> */
[----:B----4-:R-:W-:Y:S05]  /*c810*/  @P0 BRA `(.L_x_10225) ;  /* 0x0000000000200947 */ /* 0x010fea0003800000 */
        /* <DEDUP_REMOVED lines=8> */
.L_x_10225:
        /* <DEDUP_REMOVED lines=9> */
.L_x_10226:
        /* <DEDUP_REMOVED lines=9> */
.L_x_10227:
        /* <DEDUP_REMOVED lines=43> */
.L_x_10229:
[----:B------:R-:W-:Y:S05]  /*cc70*/  BSYNC B0 ;  /* 0x0000000000007941 */ /* 0x000fea0003800000 */
.L_x_10228:
        /* <DEDUP_REMOVED lines=23> */
.L_x_10231:
        /* <DEDUP_REMOVED lines=20> */
.L_x_10234:
[----:B------:R-:W-:Y:S05]  /*cf30*/  BSYNC B6 ;  /* 0x0000000000067941 */ /* 0x000fea0003800000 */
.L_x_10233:
        /* <DEDUP_REMOVED lines=20> */
.L_x_10237:
        /* <DEDUP_REMOVED lines=15> */
.L_x_10236:
[----:B------:R-:W-:Y:S05]  /*d170*/  BSYNC B6 ;  /* 0x0000000000067941 */ /* 0x000fea0003800000 */
.L_x_10235:
        /* <DEDUP_REMOVED lines=12> */
[----:B------:R-:W1:Y:S01]  /*d240*/  S2R R20, SR_TID.X ;  /* 0x0000000000147919 */ /* 0x000e620000002100 */
[----:B0-----:R-:W-:-:S13]  /*d250*/  ISETP.NE.AND P2, PT, R8, 0x1, PT ;  /* 0x000000010800780c */ /* 0x001fda0003f45270 */
[----:B------:R-:W0:Y:S08]  /*d260*/  @P2 LDC R6, c[0x0][0x434] ;  /* 0x00010d00ff062b82 */ /* 0x000e300000000800 */
[----:B---3--:R-:W3:Y:S01]  /*d270*/  @P2 LDC R2, c[0x0][0x438] ;  /* 0x00010e00ff022b82 */ /* 0x008ee20000000800 */
[----:B-1----:R-:W-:-:S05]  /*d280*/  IMAD.SHL.U32 R20, R20, 0x10, RZ ;  /* 0x0000001014147824 */ /* 0x002fca00078e00ff */
[----:B------:R-:W-:Y:S02]  /*d290*/  LOP3.LUT R20, R0, 0x70, R20, 0xf8, !PT ;  /* 0x0000007000147812 */ /* 0x000fe400078ef814 */
[----:B------:R-:W-:-:S04]  /*d2a0*/  LOP3.LUT R23, R23, 0xffff7fff, RZ, 0xc0, !PT ;  /* 0xffff7fff17177812 */ /* 0x000fc800078ec0ff */
[----:B------:R-:W-:-:S04]  /*d2b0*/  @P2 LOP3.LUT R23, R23, 0x8000, RZ, 0xfc, !PT ;  /* 0x0000800017172812 */ /* 0x000fc800078efcff */
[----:B------:R-:W-:Y:S01]  /*d2c0*/  LOP3.LUT R23, R23, 0xffffffef, RZ, 0xc0, !PT ;  /* 0xffffffef17177812 */ /* 0x000fe200078ec0ff */
[----:B------:R-:W-:Y:S01]  /*d2d0*/  IMAD.MOV.U32 R36, RZ, RZ, RZ ;  /* 0x000000ffff247224 */ /* 0x000fe200078e00ff */
[----:B------:R-:W-:Y:S01]  /*d2e0*/  UMOV UR5, 0xffffffff ;  /* 0xffffffff00057882 */ /* 0x000fe20000000000 */
[----:B------:R-:W-:Y:S01]  /*d2f0*/  LOP3.LUT R18, R18, 0xffff, RZ, 0xc0, !PT ;  /* 0x0000ffff12127812 */ /* 0x000fe200078ec0ff */
[----:B--2---:R-:W-:-:S04]  /*d300*/  VIADD R0, R21, 0xffffffff ;  /* 0xffffffff15007836 */ /* 0x004fc80000000000 */
[----:B------:R-:W-:-:S05]  /*d310*/  IMAD R37, R0, 0x60, R20 ;  /* 0x0000006000257824 */ /* 0x000fca00078e0214 */
[----:B------:R-:W-:-:S04]  /*d320*/  ISETP.GE.AND P0, PT, R37, R25, PT ;  /* 0x000000192500720c */ /* 0x000fc80003f06270 */
[----:B------:R-:W-:Y:S01]  /*d330*/  ISETP.GT.U32.OR P0, PT, R20, 0x5f, P0 ;  /* 0x0000005f1400780c */ /* 0x000fe20000704470 */
[----:B------:R-:W1:Y:S01]  /*d340*/  S2R R21, SR_TID.X ;  /* 0x0000000000157919 */ /* 0x000e620000002100 */
[----:B------:R-:W-:-:S11]  /*d350*/  IMAD.IADD R37, R37, 0x1, R32 ;  /* 0x0000000125257824 */ /* 0x000fd600078e0220 */
[----:B------:R-:W2:Y:S01]  /*d360*/  @!P0 LDC.64 R4, c[0x0][0x428] ;  /* 0x00010a00ff048b82 */ /* 0x000ea20000000a00 */
[----:B0-----:R-:W-:Y:S01]  /*d370*/  @P2 IMAD.HI.U32 R3, R37, R6, RZ ;  /* 0x0000000625032227 */ /* 0x001fe200078e00ff */
[----:B----4-:R-:W-:-:S03]  /*d380*/  SHF.R.S32.HI R33, RZ, 0x1f, R28 ;  /* 0x0000001fff217819 */ /* 0x010fc6000001141c */
[----:B------:R-:W-:Y:S01]  /*d390*/  IMAD.MOV.U32 R6, RZ, RZ, R37 ;  /* 0x000000ffff067224 */ /* 0x000fe200078e0025 */
[----:B---3--:R-:W-:-:S04]  /*d3a0*/  @P2 SHF.R.U32.HI R6, RZ, R2, R3 ;  /* 0x00000002ff062219 */ /* 0x008fc80000011603 */
[--C-:B------:R-:W-:Y:S01]  /*d3b0*/  @!P0 SHF.R.S32.HI R3, RZ, 0x1f, R6.reuse ;  /* 0x0000001fff038819 */ /* 0x100fe20000011406 */
[----:B------:R-:W-:Y:S02]  /*d3c0*/  @!P0 IMAD.MOV.U32 R2, RZ, RZ, R6 ;  /* 0x000000ffff028224 */ /* 0x000fe400078e0006 */
[-C--:B--2---:R-:W-:Y:S02]  /*d3d0*/  @!P0 IMAD R7, R33, R4.reuse, RZ ;  /* 0x0000000421078224 */ /* 0x084fe400078e02ff */
[----:B------:R-:W-:-:S04]  /*d3e0*/  @!P0 IMAD.WIDE.U32 R2, R28, R4, R2 ;  /* 0x000000041c028225 */ /* 0x000fc800078e0002 */
[----:B------:R-:W-:Y:S02]  /*d3f0*/  @!P0 IMAD R7, R28, R5, R7 ;  /* 0x000000051c078224 */ /* 0x000fe400078e0207 */
[----:B------:R-:W0:Y:S01]  /*d400*/  @!P0 LDC.64 R4, c[0x0][0x418] ;  /* 0x00010600ff048b82 */ /* 0x000e220000000a00 */
[----:B-1----:R-:W-:-:S05]  /*d410*/  IMAD.SHL.U32 R21, R21, 0x8, RZ ;  /* 0x0000000815157824 */ /* 0x002fca00078e00ff */
[----:B------:R-:W-:-:S04]  /*d420*/  LOP3.LUT R21, R21, 0x38, RZ, 0xc0, !PT ;  /* 0x0000003815157812 */ /* 0x000fc800078ec0ff */
[----:B------:R-:W-:-:S04]  /*d430*/  LOP3.LUT R10, R21, 0x40, RZ, 0xfc, !PT ;  /* 0x00000040150a7812 */ /* 0x000fc800078efcff */
[----:B------:R-:W-:Y:S01]  /*d440*/  ISETP.GE.AND P3, PT, R10, UR4, PT ;  /* 0x000000040a007c0c */ /* 0x000fe2000bf66270 */
[----:B------:R-:W-:Y:S01]  /*d450*/  @!P0 IMAD.IADD R7, R3, 0x1, R7 ;  /* 0x0000000103078824 */ /* 0x000fe200078e0207 */
[----:B------:R-:W-:Y:S02]  /*d460*/  LOP3.LUT R9, R21, 0x80, RZ, 0xfc, !PT ;  /* 0x0000008015097812 */ /* 0x000fe400078efcff */
[----:B0-----:R-:W-:-:S04]  /*d470*/  @!P0 LEA R4, P1, R2, R4, 0x2 ;  /* 0x0000000402048211 */ /* 0x001fc800078210ff */
[----:B------:R-:W-:Y:S02]  /*d480*/  @!P0 LEA.HI.X R5, R2, R5, R7, 0x2, P1 ;  /* 0x0000000502058211 */ /* 0x000fe400008f1407 */
[----:B------:R-:W-:-:S03]  /*d490*/  ISETP.GE.AND P1, PT, R9, UR4, PT ;  /* 0x0000000409007c0c */ /* 0x000fc6000bf26270 */
[----:B------:R-:W-:Y:S01]  /*d4a0*/  @P3 LOP3.LUT R23, R23, 0x10, RZ, 0xfc, !PT ;  /* 0x0000001017173812 */ /* 0x000fe200078efcff */
[----:B------:R-:W-:Y:S01]  /*d4b0*/  IMAD.MOV R2, RZ, RZ, -R6 ;  /* 0x000000ffff027224 */ /* 0x000fe200078e0a06 */
[----:B------:R-:W-:Y:S01]  /*d4c0*/  ISETP.GE.AND P2, PT, R21, UR4, PT ;  /* 0x0000000415007c0c */ /* 0x000fe2000bf46270 */
[----:B------:R0:W5:Y:S01]  /*d4d0*/  @!P0 LDG.E R36, desc[UR36][R4.64] ;  /* 0x0000002404248981 */ /* 0x000162000c1e1900 */
[----:B------:R-:W-:Y:S01]  /*d4e0*/  LOP3.LUT R23, R23, 0xfffffffe, RZ, 0xc0, !PT ;  /* 0xfffffffe17177812 */ /* 0x000fe200078ec0ff */
[----:B------:R-:W-:Y:S01]  /*d4f0*/  IMAD R37, R8, R2, R37 ;  /* 0x0000000208257224 */ /* 0x000fe200078e0225 */
[----:B------:R-:W-:Y:S02]  /*d500*/  LOP3.LUT R8, R21, 0xc0, RZ, 0xfc, !PT ;  /* 0x000000c015087812 */ /* 0x000fe400078efcff */
[----:B------:R-:W-:Y:S02]  /*d510*/  LOP3.LUT R23, R23, 0xfffffff7, RZ, 0xc0, !PT ;  /* 0xfffffff717177812 */ /* 0x000fe400078ec0ff */
[----:B------:R-:W-:-:S02]  /*d520*/  ISETP.GE.AND P0, PT, R8, UR4, PT ;  /* 0x0000000408007c0c */ /* 0x000fc4000bf06270 */
[----:B------:R-:W-:-:S04]  /*d530*/  @P1 LOP3.LUT R23, R23, 0x8, RZ, 0xfc, !PT ;  /* 0x0000000817171812 */ /* 0x000fc800078efcff */
[----:B------:R-:W-:-:S04]  /*d540*/  @P2 LOP3.LUT R23, R23, 0x1, RZ, 0xfc, !PT ;  /* 0x0000000117172812 */ /* 0x000fc800078efcff */
[----:B------:R-:W-:Y:S01]  /*d550*/  LOP3.LUT R23, R23, 0xfffffffb, RZ, 0xc0, !PT ;  /* 0xfffffffb17177812 */ /* 0x000fe200078ec0ff */
[----:B------:R-:W-:-:S03]  /*d560*/  IMAD.U32 R2, RZ, RZ, UR38 ;  /* 0x00000026ff027e24 */ /* 0x000fc6000f8e00ff */
[----:B------:R-:W-:Y:S01]  /*d570*/  @P0 LOP3.LUT R23, R23, 0x4, RZ, 0xfc, !PT ;  /* 0x0000000417170812 */ /* 0x000fe200078efcff */
[----:B0-----:R-:W-:Y:S06]  /*d580*/  BRA.DIV UR5, `(.L_x_10238) ;  /* 0x0000004a05707947 */ /* 0x001fec000b800000 */
.L_x_10309:
[----:B------:R-:W-:Y:S02]  /*d590*/  SEL R3, RZ, 0x1, P2 ;  /* 0x00000001ff037807 */ /* 0x000fe40001000000 */
        /* <DEDUP_REMOVED lines=9> */
.L_x_10239:
[----:B------:R-:W-:Y:S01]  /*d630*/  IMAD R31, R0, -0x60, R25 ;  /* 0xffffffa0001f7824 */ /* 0x000fe200078e0219 */
[----:B------:R-:W-:Y:S01]  /*d640*/  SHF.L.U32 R0, R27, 0x1f, RZ ;  /* 0x0000001f1b007819 */ /* 0x000fe200000006ff */
[----:B------:R-:W-:Y:S01]  /*d650*/  IMAD R25, R24, 0x8, R22 ;  /* 0x0000000818197824 */ /* 0x000fe200078e0216 */
[----:B------:R-:W-:Y:S03]  /*d660*/  BSSY B0, `(.L_x_10240) ;  /* 0x0000003000007945 */ /* 0x000fe60003800000 */
[----:B------:R-:W0:Y:S02]  /*d670*/  SYNCS.PHASECHK.TRANS64.TRYWAIT P0, [R25+URZ+0x32440], R0 ;  /* 0x03244000190075a7 */ /* 0x000e24000800017f */
[----:B0-----:R-:W-:Y:S05]  /*d680*/  @!P0 BRA `(.L_x_10241) ;  /* 0x0000004800648947 */ /* 0x001fea0003800000 */
.L_x_10310:
[----:B------:R-:W-:Y:S05]  /*d690*/  BSYNC B0 ;  /* 0x0000000000007941 */ /* 0x000fea0003800000 */
.L_x_10240:
        /* <DEDUP_REMOVED lines=87> */
.L_x_10324:
        /* <DEDUP_REMOVED lines=10> */
.L_x_10243:
        /* <DEDUP_REMOVED lines=10> */
.L_x_10244:
[----:B------:R1:W5:Y:S01]  /*dd50*/  LDL.LU R0, [R1] ;  /* 0x0000000001007983 */ /* 0x0003620000300800 */
[----:B------:R-:W-:Y:S01]  /*dd60*/  LOP3.LUT P0, RZ, R23, 0x40, RZ, 0xc0, !PT ;  /* 0x0000004017ff7812 */ /* 0x000fe2000780c0ff */
[----:B------:R1:W-:-:S12]  /*dd70*/  SYNCS.ARRIVE.TRANS64.A1T0 RZ, [R25+URZ+0x32430], RZ ;  /* 0x032430ff19ff79a7 */ /* 0x0003d8000810003f */
[----:B------:R-:W-:Y:S05]  /*dd80*/  WARPSYNC.ALL ;  /* 0x0000000000007948 */ /* 0x000fea0003800000 */
[----:B------:R-:W-:Y:S01]  /*dd90*/  SEL R34, R34, RZ, !P0 ;  /* 0x000000ff22227207 */ /* 0x000fe20004000000 */
[----:B------:R-:W-:Y:S01]  /*dda0*/  BSSY B6, `(.L_x_10245) ;  /* 0x0000019000067945 */ /* 0x000fe20003800000 */
[----:B------:R-:W-:Y:S01]  /*ddb0*/  BAR.SYNC.DEFER_BLOCKING 0x8, 0x180 ;  /* 0x0206000000007b1d */ /* 0x000fe20000010000 */
[----:B-----5:R-:W-:-:S05]  /*ddc0*/  SEL R0, R0, RZ, !P0 ;  /* 0x000000ff00007207 */ /* 0x020fca0004000000 */
[----:B------:R2:W-:Y:S02]  /*ddd0*/  STL [R1+0x8], R0 ;  /* 0x0000080001007387 */ /* 0x0005e40000100800 */
[----:B--2---:R-:W-:-:S05]  /*dde0*/  VIADD R0, R22, 0x18400 ;  /* 0x0001840016007836 */ /* 0x004fca0000000000 */
[----:B------:R-:W-:Y:S02]  /*ddf0*/  LOP3.LUT P0, RZ, R0, 0x3ff, RZ, 0xc0, !PT ;  /* 0x000003ff00ff7812 */ /* 0x000fe4000780c0ff */
[----:B------:R-:W-:-:S05]  /*de00*/  SHF.R.S32.HI R0, RZ, 0x1f, R35 ;  /* 0x0000001fff007819 */ /* 0x000fca0000011423 */
[----:B------:R2:W-:Y:S06]  /*de10*/  STL [R1], R0 ;  /* 0x0000000001007387 */ /* 0x0005ec0000100800 */
        /* <DEDUP_REMOVED lines=17> */
.L_x_10246:
[----:B------:R-:W-:Y:S05]  /*df30*/  BSYNC B6 ;  /* 0x0000000000067941 */ /* 0x000fea0003800000 */
.L_x_10245:
[----:B------:R-:W3:Y:S01]  /*df40*/  LDL R21, [R1] ;  /* 0x0000000001157983 */ /* 0x000ee20000100800 */
[----:B------:R-:W4:Y:S03]  /*df50*/  LDC R7, c[0x0][0x448] ;  /* 0x00011200ff077b82 */ /* 0x000f260000000800 */
[----:B------:R-:W5:Y:S01]  /*df60*/  LDL R20, [R1+0x8] ;  /* 0x0000080001147983 */ /* 0x000f620000100800 */
[----:B------:R-:W-:Y:S01]  /*df70*/  IMAD.SHL.U32 R4, R17, 0x80, RZ ;  /* 0x0000008011047824 */ /* 0x000fe200078e00ff */
[----:B------:R-:W-:Y:S01]  /*df80*/  ULDC.64 UR4, c[0x0][0x298] ;  /* 0x0000a60000047ab9 */ /* 0x000fe20000000a00 */
[----:B------:R-:W-:Y:S01]  /*df90*/  LOP3.LUT R23, R23, 0xfffeffff, RZ, 0xc0, !PT ;  /* 0xfffeffff17177812 */ /* 0x000fe200078ec0ff */
[----:B0-----:R-:W0:Y:S01]  /*dfa0*/  S2R R2, SR_TID.X ;  /* 0x0000000000027919 */ /* 0x001e220000002100 */
[----:B------:R-:W1:Y:S01]  /*dfb0*/  S2R R3, SR_TID.X ;  /* 0x0000000000037919 */ /* 0x000e620000002100 */
[----:B----4-:R-:W-:-:S13]  /*dfc0*/  ISETP.NE.AND P0, PT, R7, 0x1, PT ;  /* 0x000000010700780c */ /* 0x010fda0003f05270 */
[----:B--2---:R-:W2:Y:S01]  /*dfd0*/  @P0 LDC R0, c[0x0][0x44c] ;  /* 0x00011300ff000b82 */ /* 0x004ea20000000800 */
[----:B------:R-:W-:Y:S02]  /*dfe0*/  @P0 LOP3.LUT R23, R23, 0x10000, RZ, 0xfc, !PT ;  /* 0x0001000017170812 */ /* 0x000fe400078efcff */
[----:B0-----:R-:W-:Y:S01]  /*dff0*/  LOP3.LUT R2, R2, 0x7f, RZ, 0xc0, !PT ;  /* 0x0000007f02027812 */ /* 0x001fe200078ec0ff */
[----:B-1----:R-:W-:-:S03]  /*e000*/  IMAD.SHL.U32 R3, R3, 0x10, RZ ;  /* 0x0000001003037824 */ /* 0x002fc600078e00ff */
[----:B------:R-:W-:-:S04]  /*e010*/  SHF.R.U32.HI R2, RZ, 0x3, R2 ;  /* 0x00000003ff027819 */ /* 0x000fc80000011602 */
[----:B------:R-:W-:Y:S02]  /*e020*/  LOP3.LUT R3, R2, 0x70, R3, 0xf8, !PT ;  /* 0x0000007002037812 */ /* 0x000fe400078ef803 */
[----:B------:R-:W0:Y:S02]  /*e030*/  @P0 LDC R2, c[0x0][0x450] ;  /* 0x00011400ff020b82 */ /* 0x000e240000000800 */
[----:B------:R-:W-:-:S05]  /*e040*/  LOP3.LUT R17, R3, R4, RZ, 0xfc, !PT ;  /* 0x0000000403117212 */ /* 0x000fca00078efcff */
[----:B--2---:R-:W-:-:S04]  /*e050*/  @P0 IMAD.HI.U32 R3, R17, R0, RZ ;  /* 0x0000000011030227 */ /* 0x004fc800078e00ff */
[----:B------:R-:W-:Y:S01]  /*e060*/  IMAD.MOV.U32 R0, RZ, RZ, R17 ;  /* 0x000000ffff007224 */ /* 0x000fe200078e0011 */
[----:B0-----:R-:W-:Y:S01]  /*e070*/  @P0 SHF.R.U32.HI R0, RZ, R2, R3 ;  /* 0x00000002ff000219 */ /* 0x001fe20000011603 */
[----:B------:R-:W-:-:S04]  /*e080*/  IMAD.WIDE.U32 R2, R35, UR4, RZ ;  /* 0x0000000423027c25 */ /* 0x000fc8000f8e00ff */
[----:B---3--:R-:W-:Y:S02]  /*e090*/  IMAD R5, R21, UR4, RZ ;  /* 0x0000000415057c24 */ /* 0x008fe4000f8e02ff */
[----:B------:R-:W0:Y:S02]  /*e0a0*/  S2R R21, SR_TID.X ;  /* 0x0000000000157919 */ /* 0x000e240000002100 */
[----:B------:R-:W-:Y:S01]  /*e0b0*/  IMAD R5, R35, UR5, R5 ;  /* 0x0000000523057c24 */ /* 0x000fe2000f8e0205 */
[----:B------:R-:W-:-:S03]  /*e0c0*/  ULDC.64 UR4, c[0x0][0x2d8] ;  /* 0x0000b60000047ab9 */ /* 0x000fc60000000a00 */
[----:B------:R-:W-:Y:S02]  /*e0d0*/  IMAD.IADD R3, R3, 0x1, R5 ;  /* 0x0000000103037824 */ /* 0x000fe400078e0205 */
[----:B------:R-:W-:-:S04]  /*e0e0*/  IMAD.WIDE.U32 R2, R18, UR4, R2 ;  /* 0x0000000412027c25 */ /* 0x000fc8000f8e0002 */
[----:B------:R-:W-:Y:S01]  /*e0f0*/  IMAD R3, R18, UR5, R3 ;  /* 0x0000000512037c24 */ /* 0x000fe2000f8e0203 */
[----:B------:R-:W-:Y:S02]  /*e100*/  ULDC.64 UR4, c[0x0][0x2e0] ;  /* 0x0000b80000047ab9 */ /* 0x000fe40000000a00 */
[----:B-----5:R-:W-:Y:S02]  /*e110*/  IMAD R5, R20, UR4, RZ ;  /* 0x0000000414057c24 */ /* 0x020fe4000f8e02ff */
[C---:B------:R-:W-:Y:S01]  /*e120*/  IMAD.WIDE.U32 R2, R34.reuse, UR4, R2 ;  /* 0x0000000422027c25 */ /* 0x040fe2000f8e0002 */
[----:B------:R-:W1:Y:S03]  /*e130*/  S2R R20, SR_TID.X ;  /* 0x0000000000147919 */ /* 0x000e660000002100 */
[----:B------:R-:W-:Y:S01]  /*e140*/  IMAD R5, R34, UR5, R5 ;  /* 0x0000000522057c24 */ /* 0x000fe2000f8e0205 */
[----:B------:R-:W-:-:S03]  /*e150*/  ULDC.64 UR4, c[0x0][0x2d0] ;  /* 0x0000b40000047ab9 */ /* 0x000fc60000000a00 */
[----:B------:R-:W-:Y:S01]  /*e160*/  IMAD.IADD R3, R3, 0x1, R5 ;  /* 0x0000000103037824 */ /* 0x000fe200078e0205 */
[----:B------:R-:W-:Y:S01]  /*e170*/  SHF.R.S32.HI R5, RZ, 0x1f, R0 ;  /* 0x0000001fff057819 */ /* 0x000fe20000011400 */
[----:B------:R-:W-:Y:S01]  /*e180*/  IMAD.WIDE.U32 R2, R0, UR4, R2 ;  /* 0x0000000400027c25 */ /* 0x000fe2000f8e0002 */
[----:B0-----:R-:W-:-:S03]  /*e190*/  LOP3.LUT R21, R21, 0x7f, RZ, 0xc0, !PT ;  /* 0x0000007f15157812 */ /* 0x001fc600078ec0ff */
[----:B------:R-:W-:Y:S01]  /*e1a0*/  IMAD R5, R5, UR4, RZ ;  /* 0x0000000405057c24 */ /* 0x000fe2000f8e02ff */
[----:B------:R-:W-:-:S03]  /*e1b0*/  SHF.R.U32.HI R21, RZ, 0x3, R21 ;  /* 0x00000003ff157819 */ /* 0x000fc60000011615 */
[----:B------:R-:W-:Y:S01]  /*e1c0*/  IMAD R5, R0, UR5, R5 ;  /* 0x0000000500057c24 */ /* 0x000fe2000f8e0205 */
[----:B------:R-:W-:Y:S01]  /*e1d0*/  ULDC.64 UR4, c[0x0][0x2c8] ;  /* 0x0000b20000047ab9 */ /* 0x000fe20000000a00 */
[----:B------:R-:W-:Y:S02]  /*e1e0*/  IMAD.MOV R0, RZ, RZ, -R0 ;  /* 0x000000ffff007224 */ /* 0x000fe400078e0a00 */
[----:B------:R-:W-:Y:S02]  /*e1f0*/  IMAD.IADD R3, R3, 0x1, R5 ;  /* 0x0000000103037824 */ /* 0x000fe400078e0205 */
[----:B------:R-:W-:-:S04]  /*e200*/  IMAD R0, R7, R0, R17 ;  /* 0x0000000007007224 */ /* 0x000fc800078e0211 */
[----:B------:R-:W-:Y:S01]  /*e210*/  IMAD.WIDE.U32 R2, R0, UR4, R2 ;  /* 0x0000000400027c25 */ /* 0x000fe2000f8e0002 */
[----:B------:R-:W-:-:S03]  /*e220*/  SHF.R.S32.HI R5, RZ, 0x1f, R0 ;  /* 0x0000001fff057819 */ /* 0x000fc60000011400 */
[----:B-1----:R-:W-:Y:S02]  /*e230*/  IMAD.SHL.U32 R20, R20, 0x8, RZ ;  /* 0x0000000814147824 */ /* 0x002fe400078e00ff */
[----:B------:R-:W-:-:S03]  /*e240*/  IMAD R5, R5, UR4, RZ ;  /* 0x0000000405057c24 */ /* 0x000fc6000f8e02ff */
[----:B------:R-:W-:Y:S01]  /*e250*/  LOP3.LUT R20, R20, 0x38, RZ, 0xc0, !PT ;  /* 0x0000003814147812 */ /* 0x000fe200078ec0ff */
        /* <DEDUP_REMOVED lines=9> */
[----:B------:R-:W2:Y:S01]  /*e2f0*/  LDL.LU R2, [R1+0x4] ;  /* 0x0000040001027983 */ /* 0x000ea20000300800 */
[----:B------:R-:W2:Y:S03]  /*e300*/  LDC R3, c[0x0][0x448] ;  /* 0x00011200ff037b82 */ /* 0x000ea60000000800 */
[----:B------:R-:W0:Y:S01]  /*e310*/  SHFL.IDX PT, R10, R0, RZ, 0x181f ;  /* 0x00181fff000a7589 */ /* 0x000e2200000e0000 */
[----:B------:R-:W-:-:S03]  /*e320*/  IMAD.IADD R4, R21, 0x1, R4 ;  /* 0x0000000115047824 */ /* 0x000fc600078e0204 */
[----:B------:R-:W-:Y:S01]  /*e330*/  SHFL.IDX PT, R7, R0, 0x1, 0x181f ;  /* 0x00381f0000077f89 */ /* 0x000fe200000e0000 */
[----:B------:R-:W-:-:S03]  /*e340*/  VIADD R8, R4, 0x10 ;  /* 0x0000001004087836 */ /* 0x000fc60000000000 */
[----:B------:R-:W-:Y:S04]  /*e350*/  SHFL.IDX PT, R11, R0, 0x2, 0x181f ;  /* 0x00581f00000b7f89 */ /* 0x000fe800000e0000 */
[----:B------:R-:W-:Y:S01]  /*e360*/  SHFL.IDX PT, R12, R0, 0x3, 0x181f ;  /* 0x00781f00000c7f89 */ /* 0x000fe200000e0000 */
[----:B------:R-:W-:Y:S01]  /*e370*/  LOP3.LUT R23, R23, 0xffffdfff, RZ, 0xc0, !PT ;  /* 0xffffdfff17177812 */ /* 0x000fe200078ec0ff */
[----:B--2---:R-:W-:Y:S02]  /*e380*/  IMAD R6, R2, R3, RZ ;  /* 0x0000000302067224 */ /* 0x004fe400078e02ff */
[----:B------:R-:W1:Y:S03]  /*e390*/  SHFL.IDX PT, R3, R5, RZ, 0x181f ;  /* 0x00181fff05037589 */ /* 0x000e6600000e0000 */
[-C--:B------:R-:W-:Y:S01]  /*e3a0*/  ISETP.GE.AND P6, PT, R4, R6.reuse, PT ;  /* 0x000000060400720c */ /* 0x080fe20003fc6270 */
[----:B------:R-:W2:Y:S01]  /*e3b0*/  SHFL.IDX PT, R2, R5, 0x1, 0x181f ;  /* 0x00381f0005027f89 */ /* 0x000ea200000e0000 */
[----:B------:R-:W-:-:S11]  /*e3c0*/  ISETP.GE.AND P5, PT, R8, R6, PT ;  /* 0x000000060800720c */ /* 0x000fd60003fa6270 */
[----:B0-----:R-:W-:-:S05]  /*e3d0*/  @!P6 LEA R10, P1, R20, R10, 0x1 ;  /* 0x0000000a140ae211 */ /* 0x001fca00078208ff */
[----:B-1----:R-:W-:Y:S01]  /*e3e0*/  @!P6 IMAD.X R3, RZ, RZ, R3, P1 ;  /* 0x000000ffff03e224 */ /* 0x002fe200008e0603 */
[----:B------:R-:W-:Y:S01]  /*e3f0*/  @!P5 LEA R7, P1, R20, R7, 0x1 ;  /* 0x000000071407d211 */ /* 0x000fe200078208ff */
[----:B------:R-:W-:-:S04]  /*e400*/  VIADD R8, R4, 0x20 ;  /* 0x0000002004087836 */ /* 0x000fc80000000000 */
[----:B--2---:R-:W-:Y:S02]  /*e410*/  @!P5 IMAD.X R9, RZ, RZ, R2, P1 ;  /* 0x000000ffff09d224 */ /* 0x004fe400008e0602 */
[----:B------:R-:W0:Y:S01]  /*e420*/  SHFL.IDX PT, R2, R5, 0x2, 0x181f ;  /* 0x00581f0005027f89 */ /* 0x000e2200000e0000 */
[----:B------:R-:W-:-:S13]  /*e430*/  ISETP.GE.AND P3, PT, R8, R6, PT ;  /* 0x000000060800720c */ /* 0x000fda0003f66270 */
[----:B------:R-:W-:-:S05]  /*e440*/  @!P3 LEA R11, P1, R20, R11, 0x1 ;  /* 0x0000000b140bb211 */ /* 0x000fca00078208ff */
[----:B0-----:R-:W-:Y:S02]  /*e450*/  @!P3 IMAD.X R8, RZ, RZ, R2, P1 ;  /* 0x000000ffff08b224 */ /* 0x001fe400008e0602 */
[----:B------:R-:W-:-:S05]  /*e460*/  VIADD R2, R4, 0x30 ;  /* 0x0000003004027836 */ /* 0x000fca0000000000 */
[----:B------:R-:W-:Y:S01]  /*e470*/  ISETP.GE.AND P2, PT, R2, R6, PT ;  /* 0x000000060200720c */ /* 0x000fe20003f46270 */
[----:B------:R-:W-:-:S05]  /*e480*/  VIADD R2, R4, 0x40 ;  /* 0x0000004004027836 */ /* 0x000fca0000000000 */
[----:B------:R-:W-:Y:S02]  /*e490*/  ISETP.GE.AND P4, PT, R2, R6, PT ;  /* 0x000000060200720c */ /* 0x000fe40003f86270 */
[----:B------:R-:W0:Y:S05]  /*e4a0*/  SHFL.IDX PT, R2, R5, 0x3, 0x181f ;  /* 0x00781f0005027f89 */ /* 0x000e2a00000e0000 */
[----:B------:R-:W-:Y:S02]  /*e4b0*/  @!P2 LEA R14, P1, R20, R12, 0x1 ;  /* 0x0000000c140ea211 */ /* 0x000fe400078208ff */
[----:B------:R-:W1:Y:S03]  /*e4c0*/  SHFL.IDX PT, R12, R0, 0x4, 0x181f ;  /* 0x00981f00000c7f89 */ /* 0x000e6600000e0000 */
[----:B0-----:R-:W-:-:S02]  /*e4d0*/  @!P2 IMAD.X R13, RZ, RZ, R2, P1 ;  /* 0x000000ffff0da224 */ /* 0x001fc400008e0602 */
[----:B------:R-:W0:Y:S01]  /*e4e0*/  SHFL.IDX PT, R2, R5, 0x4, 0x181f ;  /* 0x00981f0005027f89 */ /* 0x000e2200000e0000 */
[----:B-1----:R-:W-:Y:S02]  /*e4f0*/  @!P4 LEA R15, P1, R20, R12, 0x1 ;  /* 0x0000000c140fc211 */ /* 0x002fe400078208ff */
[----:B------:R-:W-:-:S04]  /*e500*/  @P6 LOP3.LUT R23, R23, 0x2000, RZ, 0xfc, !PT ;  /* 0x0000200017176812 */ /* 0x000fc800078efcff */
[----:B------:R-:W-:Y:S01]  /*e510*/  LOP3.LUT R23, R23, 0xffffefff, RZ, 0xc0, !PT ;  /* 0xffffefff17177812 */ /* 0x000fe200078ec0ff */
[----:B0-----:R-:W-:Y:S02]  /*e520*/  @!P4 IMAD.X R12, RZ, RZ, R2, P1 ;  /* 0x000000ffff0cc224 */ /* 0x001fe400008e0602 */
[----:B------:R-:W-:-:S05]  /*e530*/  @!P6 IMAD.MOV.U32 R2, RZ, RZ, R10 ;  /* 0x000000ffff02e224 */ /* 0x000fca00078e000a */
[----:B------:R0:W-:Y:S01]  /*e540*/  @!P6 LDGSTS.E.BYPASS.LTC128B.128 [R26+0x18400], desc[UR36][R2.64], !P0 ;  /* 0x18400000021aefae */ /* 0x0001e2000c101d64 */
[----:B------:R-:W-:Y:S01]  /*e550*/  @P5 LOP3.LUT R23, R23, 0x1000, RZ, 0xfc, !PT ;  /* 0x0000100017175812 */ /* 0x000fe200078efcff */
[----:B0-----:R-:W-:Y:S02]  /*e560*/  @!P5 IMAD.MOV.U32 R2, RZ, RZ, R7 ;  /* 0x000000ffff02d224 */ /* 0x001fe400078e0007 */
[----:B------:R-:W-:-:S05]  /*e570*/  @!P5 IMAD.MOV.U32 R3, RZ, RZ, R9 ;  /* 0x000000ffff03d224 */ /* 0x000fca00078e0009 */
[----:B------:R0:W-:Y:S01]  /*e580*/  @!P5 LDGSTS.E.BYPASS.LTC128B.128 [R26+0x18c00], desc[UR36][R2.64], !P0 ;  /* 0x18c00000021adfae */ /* 0x0001e2000c101d64 */
[----:B------:R-:W-:-:S03]  /*e590*/  LOP3.LUT R23, R23, 0xfffff7ff, RZ, 0xc0, !PT ;  /* 0xfffff7ff17177812 */ /* 0x000fc600078ec0ff */
[----:B------:R-:W1:Y:S01]  /*e5a0*/  SHFL.IDX PT, R9, R0, 0x5, 0x181f ;  /* 0x00b81f0000097f89 */ /* 0x000e6200000e0000 */
[----:B0-----:R-:W-:Y:S02]  /*e5b0*/  @!P3 IMAD.MOV.U32 R2, RZ, RZ, R11 ;  /* 0x000000ffff02b224 */ /* 0x001fe400078e000b */
[----:B------:R-:W-:-:S05]  /*e5c0*/  @!P3 IMAD.MOV.U32 R3, RZ, RZ, R8 ;  /* 0x000000ffff03b224 */ /* 0x000fca00078e0008 */
[----:B------:R0:W-:Y:S01]  /*e5d0*/  @!P3 LDGSTS.E.BYPASS.LTC128B.128 [R26+0x19400], desc[UR36][R2.64], !P0 ;  /* 0x19400000021abfae */ /* 0x0001e2000c101d64 */
[----:B------:R-:W-:-:S03]  /*e5e0*/  @P3 LOP3.LUT R23, R23, 0x800, RZ, 0xfc, !PT ;  /* 0x0000080017173812 */ /* 0x000fc600078efcff */
[----:B------:R-:W2:Y:S01]  /*e5f0*/  SHFL.IDX PT, R8, R5, 0x5, 0x181f ;  /* 0x00b81f0005087f89 */ /* 0x000ea200000e0000 */
[----:B0-----:R-:W-:-:S03]  /*e600*/  VIADD R2, R4, 0x50 ;  /* 0x0000005004027836 */ /* 0x001fc60000000000 */
[----:B------:R-:W0:Y:S01]  /*e610*/  SHFL.IDX PT, R7, R0, 0x6, 0x181f ;  /* 0x00d81f0000077f89 */ /* 0x000e2200000e0000 */
[----:B------:R-:W-:Y:S01]  /*e620*/  @!P2 IMAD.MOV.U32 R3, RZ, RZ, R13 ;  /* 0x000000ffff03a224 */ /* 0x000fe200078e000d */
[----:B------:R-:W-:Y:S01]  /*e630*/  ISETP.GE.AND P3, PT, R2, R6, PT ;  /* 0x000000060200720c */ /* 0x000fe20003f66270 */
[----:B------:R-:W-:Y:S01]  /*e640*/  @!P2 IMAD.MOV.U32 R2, RZ, RZ, R14 ;  /* 0x000000ffff02a224 */ /* 0x000fe200078e000e */
[----:B------:R-:W-:-:S04]  /*e650*/  LOP3.LUT R23, R23, 0xfffffdff, RZ, 0xc0, !PT ;  /* 0xfffffdff17177812 */ /* 0x000fc800078ec0ff */
[----:B------:R3:W-:Y:S01]  /*e660*/  @!P2 LDGSTS.E.BYPASS.LTC128B.128 [R26+0x19c00], desc[UR36][R2.64], !P0 ;  /* 0x19c00000021aafae */ /* 0x0007e2000c101d64 */
[----:B------:R-:W-:-:S03]  /*e670*/  @P2 LOP3.LUT R23, R23, 0x200, RZ, 0xfc, !PT ;  /* 0x0000020017172812 */ /* 0x000fc600078efcff */
[----:B---3--:R-:W3:Y:S01]  /*e680*/  SHFL.IDX PT, R2, R5, 0x6, 0x181f ;  /* 0x00d81f0005027f89 */ /* 0x008ee200000e0000 */
[----:B------:R-:W-:-:S05]  /*e690*/  VIADD R3, R4, 0x60 ;  /* 0x0000006004037836 */ /* 0x000fca0000000000 */
[----:B------:R-:W-:Y:S02]  /*e6a0*/  ISETP.GE.AND P2, PT, R3, R6, PT ;  /* 0x000000060300720c */ /* 0x000fe40003f46270 */
[----:B-1----:R-:W-:-:S05]  /*e6b0*/  @!P3 LEA R9, P1, R20, R9, 0x1 ;  /* 0x000000091409b211 */ /* 0x002fca00078208ff */
[----:B--2---:R-:W-:-:S06]  /*e6c0*/  @!P3 IMAD.X R8, RZ, RZ, R8, P1 ;  /* 0x000000ffff08b224 */ /* 0x004fcc00008e0608 */
[----:B0-----:R-:W-:Y:S01]  /*e6d0*/  @!P2 LEA R7, P1, R20, R7, 0x1 ;  /* 0x000000071407a211 */ /* 0x001fe200078208ff */
[----:B------:R-:W-:-:S04]  /*e6e0*/  @!P4 IMAD.MOV.U32 R3, RZ, RZ, R12 ;  /* 0x000000ffff03c224 */ /* 0x000fc800078e000c */
[----:B---3--:R-:W-:Y:S02]  /*e6f0*/  @!P2 IMAD.X R10, RZ, RZ, R2, P1 ;  /* 0x000000ffff0aa224 */ /* 0x008fe400008e0602 */
[----:B------:R-:W-:-:S05]  /*e700*/  @!P4 IMAD.MOV.U32 R2, RZ, RZ, R15 ;  /* 0x000000ffff02c224 */ /* 0x000fca00078e000f */
[----:B------:R0:W-:Y:S01]  /*e710*/  @!P4 LDGSTS.E.BYPASS.LTC128B.128 [R26+0x1a400], desc[UR36][R2.64], !P0 ;  /* 0x1a400000021acfae */ /* 0x0001e2000c101d64 */
[----:B------:R-:W-:Y:S01]  /*e720*/  LOP3.LUT R23, R23, 0xfffffeff, RZ, 0xc0, !PT ;  /* 0xfffffeff17177812 */ /* 0x000fe200078ec0ff */
[----:B0-----:R-:W-:Y:S02]  /*e730*/  @!P3 IMAD.MOV.U32 R2, RZ, RZ, R9 ;  /* 0x000000ffff02b224 */ /* 0x001fe400078e0009 */
[----:B------:R-:W-:-:S05]  /*e740*/  @!P3 IMAD.MOV.U32 R3, RZ, RZ, R8 ;  /* 0x000000ffff03b224 */ /* 0x000fca00078e0008 */
[----:B------:R0:W-:Y:S04]  /*e750*/  @!P3 LDGSTS.E.BYPASS.LTC128B.128 [R26+0x1ac00], desc[UR36][R2.64], !P0 ;  /* 0x1ac00000021abfae */ /* 0x0001e8000c101d64 */
[----:B------:R-:W1:Y:S01]  /*e760*/  SHFL.IDX PT, R5, R5, 0x7, 0x181f ;  /* 0x00f81f0005057f89 */ /* 0x000e6200000e0000 */
[----:B0-----:R-:W-:Y:S02]  /*e770*/  @!P2 IMAD.MOV.U32 R2, RZ, RZ, R7 ;  /* 0x000000ffff02a224 */ /* 0x001fe400078e0007 */
[----:B------:R-:W-:Y:S01]  /*e780*/  @!P2 IMAD.MOV.U32 R3, RZ, RZ, R10 ;  /* 0x000000ffff03a224 */ /* 0x000fe200078e000a */
[----:B------:R-:W0:Y:S04]  /*e790*/  SHFL.IDX PT, R0, R0, 0x7, 0x181f ;  /* 0x00f81f0000007f89 */ /* 0x000e2800000e0000 */
[----:B------:R2:W-:Y:S01]  /*e7a0*/  @!P2 LDGSTS.E.BYPASS.LTC128B.128 [R26+0x1b400], desc[UR36][R2.64], !P0 ;  /* 0x1b400000021aafae */ /* 0x0005e2000c101d64 */
[----:B------:R-:W-:-:S04]  /*e7b0*/  @P4 LOP3.LUT R23, R23, 0x100, RZ, 0xfc, !PT ;  /* 0x0000010017174812 */ /* 0x000fc800078efcff */
[----:B------:R-:W-:-:S04]  /*e7c0*/  LOP3.LUT R23, R23, 0xffffff7f, RZ, 0xc0, !PT ;  /* 0xffffff7f17177812 */ /* 0x000fc800078ec0ff */
[----:B------:R-:W-:-:S04]  /*e7d0*/  @P3 LOP3.LUT R23, R23, 0x80, RZ, 0xfc, !PT ;  /* 0x0000008017173812 */ /* 0x000fc800078efcff */
[----:B------:R-:W-:-:S04]  /*e7e0*/  LOP3.LUT R23, R23, 0xffffffbf, RZ, 0xc0, !PT ;  /* 0xffffffbf17177812 */ /* 0x000fc800078ec0ff */
[----:B-12---:R-:W-:-:S07]  /*e7f0*/  @P2 LOP3.LUT R23, R23, 0x40, RZ, 0xfc, !PT ;  /* 0x0000004017172812 */ /* 0x006fce00078efcff */
.L_x_10341:
[----:B------:R-:W-:Y:S01]  /*e800*/  VIADD R4, R4, 0x70 ;  /* 0x0000007004047836 */ /* 0x000fe20000000000 */
[----:B------:R-:W-:-:S04]  /*e810*/  LOP3.LUT R23, R23, 0xffffbfff, RZ, 0xc0, !PT ;  /* 0xffffbfff17177812 */ /* 0x000fc800078ec0ff */
[----:B------:R-:W-:-:S13]  /*e820*/  ISETP.GE.AND P2, PT, R4, R6, PT ;  /* 0x000000060400720c */ /* 0x000fda0003f46270 */
[----:B0-----:R-:W-:Y:S02]  /*e830*/  @!P2 LEA R2, P1, R20, R0, 0x1 ;  /* 0x000000001402a211 */ /* 0x001fe400078208ff */
[----:B------:R-:W-:-:S03]  /*e840*/  @P2 LOP3.LUT R23, R23, 0x4000, RZ, 0xfc, !PT ;  /* 0x0000400017172812 */ /* 0x000fc600078efcff */
[----:B------:R-:W-:-:S05]  /*e850*/  @!P2 IMAD.X R3, RZ, RZ, R5, P1 ;  /* 0x000000ffff03a224 */ /* 0x000fca00008e0605 */
[----:B------:R-:W-:Y:S01]  /*e860*/  @!PT LDS RZ, [RZ] ;  /* 0x00000000fffff984 */ /* 0x000fe20000000800 */
[----:B------:R-:W-:Y:S01]  /*e870*/  @!PT LDS RZ, [RZ] ;  /* 0x00000000fffff984 */ /* 0x000fe20000000800 */
[----:B------:R-:W-:Y:S01]  /*e880*/  @!PT LDS RZ, [RZ] ;  /* 0x00000000fffff984 */ /* 0x000fe20000000800 */
[----:B------:R0:W-:Y:S01]  /*e890*/  @!P2 LDGSTS.E.BYPASS.LTC128B.128 [R26+0x1bc00], desc[UR36][R2.64], !P0 ;  /* 0x1bc00000021aafae */ /* 0x0001e2000c101d64 */
[----:B------:R-:W-:Y:S01]  /*e8a0*/  PLOP3.LUT P0, PT, PT, PT, PT, 0x80, 0x0 ;  /* 0x000000000000781c */ /* 0x000fe20003f0f070 */
[----:B------:R-:W-:-:S12]  /*e8b0*/  NOP ;  /* 0x0000000000007918 */ /* 0x000fd80000000000 */
.L_x_10248:
        /* <DEDUP_REMOVED lines=28> */
.L_x_10250:
[----:B------:R-:W-:Y:S05]  /*ea80*/  BSYNC B6 ;  /* 0x0000000000067941 */ /* 0x000fea0003800000 */
.L_x_10249:
[----:B------:R-:W2:Y:S01]  /*ea90*/  LDL.LU R21, [R1] ;  /* 0x0000000001157983 */ /* 0x000ea20000300800 */
[----:B0-----:R-:W0:Y:S01]  /*eaa0*/  LDC R2, c[0x0][0x448] ;  /* 0x00011200ff027b82 */ /* 0x001e220000000800 */
[----:B------:R-:W-:Y:S02]  /*eab0*/  ULDC.64 UR4, c[0x0][0x398] ;  /* 0x0000e60000047ab9 */ /* 0x000fe40000000a00 */
[----:B------:R-:W3:Y:S01]  /*eac0*/  LDL.LU R20, [R1+0x8] ;  /* 0x0000080001147983 */ /* 0x000ee20000300800 */
[----:B0-----:R-:W-:-:S13]  /*ead0*/  ISETP.NE.AND P6, PT, R2, 0x1, PT ;  /* 0x000000010200780c */ /* 0x001fda0003fc5270 */
[----:B------:R-:W0:Y:S08]  /*eae0*/  @P6 LDC R3, c[0x0][0x44c] ;  /* 0x00011300ff036b82 */ /* 0x000e300000000800 */
[----:B------:R-:W1:Y:S01]  /*eaf0*/  @P6 LDC R2, c[0x0][0x450] ;  /* 0x00011400ff026b82 */ /* 0x000e620000000800 */
[----:B------:R-:W-:Y:S02]  /*eb00*/  IMAD.MOV.U32 R0, RZ, RZ, R17 ;  /* 0x000000ffff007224 */ /* 0x000fe400078e0011 */
[----:B0-----:R-:W-:-:S05]  /*eb10*/  @P6 IMAD.HI.U32 R3, R17, R3, RZ ;  /* 0x0000000311036227 */ /* 0x001fca00078e00ff */
[----:B-1----:R-:W-:Y:S01]  /*eb20*/  @P6 SHF.R.U32.HI R0, RZ, R2, R3 ;  /* 0x00000002ff006219 */ /* 0x002fe20000011603 */
[----:B------:R-:W-:Y:S01]  /*eb30*/  IMAD.WIDE.U32 R2, R35, UR4, RZ ;  /* 0x0000000423027c25 */ /* 0x000fe2000f8e00ff */
[----:B------:R-:W0:Y:S02]  /*eb40*/  S2R R8, SR_TID.X ;  /* 0x0000000000087919 */ /* 0x000e240000002100 */
[----:B------:R-:W-:Y:S01]  /*eb50*/  SHF.R.S32.HI R5, RZ, 0x1f, R0 ;  /* 0x0000001fff057819 */ /* 0x000fe20000011400 */
        /* <DEDUP_REMOVED lines=11> */
[----:B------:R-:W-:Y:S01]  /*ec10*/  IMAD.WIDE.U32 R2, R34, UR4, R2 ;  /* 0x0000000422027c25 */ /* 0x000fe2000f8e0002 */
        /* <DEDUP_REMOVED lines=16> */
[----:B------:R-:W-:Y:S01]  /*ed20*/  ULDC.64 UR4, c[0x0][0x390] ;  /* 0x0000e40000047ab9 */ /* 0x000fe20000000a00 */
[----:B------:R-:W-:Y:S02]  /*ed30*/  LOP3.LUT R20, R20, 0x38, RZ, 0xc0, !PT ;  /* 0x0000003814147812 */ /* 0x000fe400078ec0ff */
[----:B------:R-:W-:Y:S01]  /*ed40*/  IMAD.IADD R3, R3, 0x1, R0 ;  /* 0x0000000103037824 */ /* 0x000fe200078e0200 */
[----:B------:R-:W-:Y:S01]  /*ed50*/  LEA R0, P0, R2, UR4, 0x1 ;  /* 0x0000000402007c11 */ /* 0x000fe2000f8008ff */
[----:B------:R-:W-:Y:S01]  /*ed60*/  ULDC UR4, c[0x0][0x3b8] ;  /* 0x0000ee0000047ab9 */ /* 0x000fe20000000800 */
[C---:B------:R-:W-:Y:S02]  /*ed70*/  LOP3.LUT R9, R20.reuse, 0x40, RZ, 0xfc, !PT ;  /* 0x0000004014097812 */ /* 0x040fe400078efcff */
[C---:B------:R-:W-:Y:S02]  /*ed80*/  LOP3.LUT R7, R20.reuse, 0x80, RZ, 0xfc, !PT ;  /* 0x0000008014077812 */ /* 0x040fe400078efcff */
[----:B------:R-:W-:-:S02]  /*ed90*/  LOP3.LUT R6, R20, 0xc0, RZ, 0xfc, !PT ;  /* 0x000000c014067812 */ /* 0x000fc400078efcff */
[----:B------:R-:W-:Y:S01]  /*eda0*/  LEA.HI.X R4, R2, UR5, R3, 0x1, P0 ;  /* 0x0000000502047c11 */ /* 0x000fe200080f0c03 */
[----:B------:R-:W-:Y:S01]  /*edb0*/  UMOV UR5, 0xffffffff ;  /* 0xffffffff00057882 */ /* 0x000fe20000000000 */
[----:B------:R-:W-:Y:S02]  /*edc0*/  ISETP.GE.AND P4, PT, R8, UR4, PT ;  /* 0x0000000408007c0c */ /* 0x000fe4000bf86270 */
[----:B------:R-:W-:Y:S02]  /*edd0*/  ISETP.GE.AND P3, PT, R9, UR4, PT ;  /* 0x0000000409007c0c */ /* 0x000fe4000bf66270 */
[----:B------:R-:W-:Y:S02]  /*ede0*/  ISETP.GE.AND P2, PT, R7, UR4, PT ;  /* 0x0000000407007c0c */ /* 0x000fe4000bf46270 */
[----:B------:R-:W-:Y:S01]  /*edf0*/  ISETP.GE.AND P1, PT, R6, UR4, PT ;  /* 0x0000000406007c0c */ /* 0x000fe2000bf26270 */
[----:B------:R-:W-:-:S12]  /*ee00*/  BRA.DIV UR5, `(.L_x_10251) ;  /* 0x0000004605607947 */ /* 0x000fd8000b800000 */
[----:B------:R-:W0:Y:S01]  /*ee10*/  SHFL.IDX PT, R14, R0, RZ, 0x181f ;  /* 0x00181fff000e7589 */ /* 0x000e2200000e0000 */
[C---:B------:R-:W-:Y:S02]  /*ee20*/  LOP3.LUT P6, RZ, R23.reuse, 0x2000, RZ, 0xc0, !PT ;  /* 0x0000200017ff7812 */ /* 0x040fe400078cc0ff */
[----:B------:R-:W-:Y:S01]  /*ee30*/  LOP3.LUT P5, RZ, R23, 0x1000, RZ, 0xc0, !PT ;  /* 0x0000100017ff7812 */ /* 0x000fe200078ac0ff */
[----:B------:R-:W1:Y:S10]  /*ee40*/  SHFL.IDX PT, R2, R4, RZ, 0x181f ;  /* 0x00181fff04027589 */ /* 0x000e7400000e0000 */
[----:B0-----:R-:W-:-:S02]  /*ee50*/  @!P6 LEA R5, P0, R8, R14, 0x1 ;  /* 0x0000000e0805e211 */ /* 0x001fc400078008ff */
[----:B------:R-:W0:Y:S03]  /*ee60*/  SHFL.IDX PT, R14, R0, 0x1, 0x181f ;  /* 0x00381f00000e7f89 */ /* 0x000e2600000e0000 */
[----:B-1----:R-:W-:Y:S02]  /*ee70*/  @!P6 IMAD.X R3, RZ, RZ, R2, P0 ;  /* 0x000000ffff03e224 */ /* 0x002fe400000e0602 */
[----:B------:R-:W-:Y:S02]  /*ee80*/  @!P6 IMAD.MOV.U32 R2, RZ, RZ, R5 ;  /* 0x000000ffff02e224 */ /* 0x000fe400078e0005 */
[----:B------:R-:W1:Y:S04]  /*ee90*/  SHFL.IDX PT, R5, R4, 0x1, 0x181f ;  /* 0x00381f0004057f89 */ /* 0x000e6800000e0000 */
[----:B------:R-:W-:Y:S04]  /*eea0*/  @!P6 LDGSTS.E.BYPASS.LTC128B.128 [R26+0x22400], desc[UR36][R2.64], !P4 ;  /* 0x22400000021aefae */ /* 0x000fe8000e101d64 */
[----:B------:R-:W-:Y:S04]  /*eeb0*/  @!P6 LDGSTS.E.BYPASS.LTC128B.128 [R26+0x26400], desc[UR36][R2.64+0x80], !P3 ;  /* 0x26400080021aefae */ /* 0x000fe8000d901d64 */
[----:B------:R-:W-:Y:S04]  /*eec0*/  @!P6 LDGSTS.E.BYPASS.LTC128B.128 [R26+0x2a400], desc[UR36][R2.64+0x100], !P2 ;  /* 0x2a400100021aefae */ /* 0x000fe8000d101d64 */
[----:B------:R2:W-:Y:S01]  /*eed0*/  @!P6 LDGSTS.E.BYPASS.LTC128B.128 [R26+0x2e400], desc[UR36][R2.64+0x180], !P1 ;  /* 0x2e400180021aefae */ /* 0x0005e2000c901d64 */
[----:B0-----:R-:W-:-:S02]  /*eee0*/  @!P5 LEA R6, P0, R8, R14, 0x1 ;  /* 0x0000000e0806d211 */ /* 0x001fc400078008ff */
[C---:B------:R-:W-:Y:S01]  /*eef0*/  LOP3.LUT P6, RZ, R23.reuse, 0x80, RZ, 0xc0, !PT ;  /* 0x0000008017ff7812 */ /* 0x040fe200078cc0ff */
[----:B------:R-:W0:Y:S01]  /*ef00*/  SHFL.IDX PT, R14, R0, 0x2, 0x181f ;  /* 0x00581f00000e7f89 */ /* 0x000e2200000e0000 */
[----:B------:R-:W-:Y:S01]  /*ef10*/  LOP3.LUT R23, R23, 0xfff7ffff, RZ, 0xc0, !PT ;  /* 0xfff7ffff17177812 */ /* 0x000fe200078ec0ff */
[----:B-1----:R-:W-:Y:S02]  /*ef20*/  @!P5 IMAD.X R7, RZ, RZ, R5, P0 ;  /* 0x000000ffff07d224 */ /* 0x002fe400000e0605 */
[----:B------:R-:W1:Y:S01]  /*ef30*/  SHFL.IDX PT, R5, R4, 0x2, 0x181f ;  /* 0x00581f0004057f89 */ /* 0x000e6200000e0000 */
[----:B--2---:R-:W-:Y:S02]  /*ef40*/  @!P5 IMAD.MOV.U32 R2, RZ, RZ, R6 ;  /* 0x000000ffff02d224 */ /* 0x004fe400078e0006 */
[----:B------:R-:W-:-:S05]  /*ef50*/  @!P5 IMAD.MOV.U32 R3, RZ, RZ, R7 ;  /* 0x000000ffff03d224 */ /* 0x000fca00078e0007 */
[----:B------:R-:W-:Y:S01]  /*ef60*/  @P6 LOP3.LUT R23, R23, 0x80000, RZ, 0xfc, !PT ;  /* 0x0008000017176812 */ /* 0x000fe200078efcff */
[----:B------:R-:W-:Y:S03]  /*ef70*/  @!P5 LDGSTS.E.BYPASS.LTC128B.128 [R26+0x22c00], desc[UR36][R2.64], !P4 ;  /* 0x22c00000021adfae */ /* 0x000fe6000e101d64 */
[C---:B------:R-:W-:Y:S01]  /*ef80*/  LOP3.LUT P6, RZ, R23.reuse, 0x200, RZ, 0xc0, !PT ;  /* 0x0000020017ff7812 */ /* 0x040fe200078cc0ff */
[----:B------:R-:W-:Y:S04]  /*ef90*/  @!P5 LDGSTS.E.BYPASS.LTC128B.128 [R26+0x26c00], desc[UR36][R2.64+0x80], !P3 ;  /* 0x26c00080021adfae */ /* 0x000fe8000d901d64 */
[----:B------:R-:W-:Y:S04]  /*efa0*/  @!P5 LDGSTS.E.BYPASS.LTC128B.128 [R26+0x2ac00], desc[UR36][R2.64+0x100], !P2 ;  /* 0x2ac00100021adfae */ /* 0x000fe8000d101d64 */
[----:B------:R2:W-:Y:S01]  /*efb0*/  @!P5 LDGSTS.E.BYPASS.LTC128B.128 [R26+0x2ec00], desc[UR36][R2.64+0x180], !P1 ;  /* 0x2ec00180021adfae */ /* 0x0005e2000c901d64 */
[----:B------:R-:W-:-:S02]  /*efc0*/  LOP3.LUT P5, RZ, R23, 0x40, RZ, 0xc0, !PT ;  /* 0x0000004017ff7812 */ /* 0x000fc400078ac0ff */
[----:B------:R-:W-:-:S11]  /*efd0*/  LOP3.LUT R23, R23, 0xfffbffff, RZ, 0xc0, !PT ;  /* 0xfffbffff17177812 */ /* 0x000fd600078ec0ff */
[----:B------:R-:W-:-:S04]  /*efe0*/  @P5 LOP3.LUT R23, R23, 0x40000, RZ, 0xfc, !PT ;  /* 0x0004000017175812 */ /* 0x000fc800078efcff */
[C---:B------:R-:W-:Y:S02]  /*eff0*/  LOP3.LUT P5, RZ, R23.reuse, 0x100, RZ, 0xc0, !PT ;  /* 0x0000010017ff7812 */ /* 0x040fe400078ac0ff */
[----:B------:R-:W-:-:S11]  /*f000*/  LOP3.LUT R23, R23, 0xffefffff, RZ, 0xc0, !PT ;  /* 0xffefffff17177812 */ /* 0x000fd600078ec0ff */
[----:B------:R-:W-:-:S04]  /*f010*/  @P5 LOP3.LUT R23, R23, 0x100000, RZ, 0xfc, !PT ;  /* 0x0010000017175812 */ /* 0x000fc800078efcff */
[----:B------:R-:W-:-:S13]  /*f020*/  LOP3.LUT P5, RZ, R23, 0x800, RZ, 0xc0, !PT ;  /* 0x0000080017ff7812 */ /* 0x000fda00078ac0ff */
[----:B0-----:R-:W-:Y:S02]  /*f030*/  @!P5 LEA R6, P0, R8, R14, 0x1 ;  /* 0x0000000e0806d211 */ /* 0x001fe400078008ff */
[----:B------:R-:W0:Y:S03]  /*f040*/  SHFL.IDX PT, R14, R0, 0x3, 0x181f ;  /* 0x00781f00000e7f89 */ /* 0x000e2600000e0000 */
[----:B-1----:R-:W-:Y:S02]  /*f050*/  @!P5 IMAD.X R7, RZ, RZ, R5, P0 ;  /* 0x000000ffff07d224 */ /* 0x002fe400000e0605 */
[----:B------:R-:W1:Y:S01]  /*f060*/  SHFL.IDX PT, R5, R4, 0x3, 0x181f ;  /* 0x00781f0004057f89 */ /* 0x000e6200000e0000 */
[----:B--2---:R-:W-:Y:S02]  /*f070*/  @!P5 IMAD.MOV.U32 R2, RZ, RZ, R6 ;  /* 0x000000ffff02d224 */ /* 0x004fe400078e0006 */
[----:B------:R-:W-:-:S05]  /*f080*/  @!P5 IMAD.MOV.U32 R3, RZ, RZ, R7 ;  /* 0x000000ffff03d224 */ /* 0x000fca00078e0007 */
[----:B------:R-:W-:Y:S04]  /*f090*/  @!P5 LDGSTS.E.BYPASS.LTC128B.128 [R26+0x23400], desc[UR36][R2.64], !P4 ;  /* 0x23400000021adfae */ /* 0x000fe8000e101d64 */
[----:B------:R-:W-:Y:S04]  /*f0a0*/  @!P5 LDGSTS.E.BYPASS.LTC128B.128 [R26+0x27400], desc[UR36][R2.64+0x80], !P3 ;  /* 0x27400080021adfae */ /* 0x000fe8000d901d64 */
[----:B------:R-:W-:Y:S01]  /*f0b0*/  @!P5 LDGSTS.E.BYPASS.LTC128B.128 [R26+0x2b400], desc[UR36][R2.64+0x100], !P2 ;  /* 0x2b400100021adfae */ /* 0x000fe2000d101d64 */
[----:B0-----:R-:W-:-:S03]  /*f0c0*/  @!P6 LEA R6, P0, R8, R14, 0x1 ;  /* 0x0000000e0806e211 */ /* 0x001fc600078008ff */
[----:B------:R0:W-:Y:S01]  /*f0d0*/  @!P5 LDGSTS.E.BYPASS.LTC128B.128 [R26+0x2f400], desc[UR36][R2.64+0x180], !P1 ;  /* 0x2f400180021adfae */ /* 0x0001e2000c901d64 */
[----:B------:R-:W-:-:S03]  /*f0e0*/  LOP3.LUT P5, RZ, R23, 0x100000, RZ, 0xc0, !PT ;  /* 0x0010000017ff7812 */ /* 0x000fc600078ac0ff */
[----:B------:R-:W2:Y:S01]  /*f0f0*/  SHFL.IDX PT, R14, R0, 0x4, 0x181f ;  /* 0x00981f00000e7f89 */ /* 0x000ea200000e0000 */
[----:B-1----:R-:W-:-:S03]  /*f100*/  @!P6 IMAD.X R7, RZ, RZ, R5, P0 ;  /* 0x000000ffff07e224 */ /* 0x002fc600000e0605 */
[----:B------:R-:W1:Y:S01]  /*f110*/  SHFL.IDX PT, R5, R4, 0x4, 0x181f ;  /* 0x00981f0004057f89 */ /* 0x000e6200000e0000 */
[----:B0-----:R-:W-:Y:S02]  /*f120*/  @!P6 IMAD.MOV.U32 R2, RZ, RZ, R6 ;  /* 0x000000ffff02e224 */ /* 0x001fe400078e0006 */
[----:B------:R-:W-:-:S05]  /*f130*/  @!P6 IMAD.MOV.U32 R3, RZ, RZ, R7 ;  /* 0x000000ffff03e224 */ /* 0x000fca00078e0007 */
[----:B------:R-:W-:Y:S04]  /*f140*/  @!P6 LDGSTS.E.BYPASS.LTC128B.128 [R26+0x23c00], desc[UR36][R2.64], !P4 ;  /* 0x23c00000021aefae */ /* 0x000fe8000e101d64 */
[----:B------:R-:W-:Y:S04]  /*f150*/  @!P6 LDGSTS.E.BYPASS.LTC128B.128 [R26+0x27c00], desc[UR36][R2.64+0x80], !P3 ;  /* 0x27c00080021aefae */ /* 0x000fe8000d901d64 */
[----:B------:R-:W-:Y:S01]  /*f160*/  @!P6 LDGSTS.E.BYPASS.LTC128B.128 [R26+0x2bc00], desc[UR36][R2.64+0x100], !P2 ;  /* 0x2bc00100021aefae */ /* 0x000fe2000d101d64 */
[----:B--2---:R-:W-:-:S03]  /*f170*/  @!P5 LEA R6, P0, R8, R14, 0x1 ;  /* 0x0000000e0806d211 */ /* 0x004fc600078008ff */
[----:B------:R-:W0:Y:S02]  /*f180*/  SHFL.IDX PT, R14, R0, 0x5, 0x181f ;  /* 0x00b81f00000e7f89 */ /* 0x000e2400000e0000 */
[----:B-1----:R-:W-:Y:S02]  /*f190*/  @!P5 IMAD.X R7, RZ, RZ, R5, P0 ;  /* 0x000000ffff07d224 */ /* 0x002fe400000e0605 */
[----:B------:R-:W1:Y:S04]  /*f1a0*/  SHFL.IDX PT, R5, R4, 0x5, 0x181f ;  /* 0x00b81f0004057f89 */ /* 0x000e6800000e0000 */
[----:B------:R2:W-:Y:S01]  /*f1b0*/  @!P6 LDGSTS.E.BYPASS.LTC128B.128 [R26+0x2fc00], desc[UR36][R2.64+0x180], !P1 ;  /* 0x2fc00180021aefae */ /* 0x0005e2000c901d64 */
[----:B------:R-:W-:Y:S01]  /*f1c0*/  LOP3.LUT P6, RZ, R23, 0x80000, RZ, 0xc0, !PT ;  /* 0x0008000017ff7812 */ /* 0x000fe200078cc0ff */
[----:B--2---:R-:W-:-:S02]  /*f1d0*/  @!P5 IMAD.MOV.U32 R2, RZ, RZ, R6 ;  /* 0x000000ffff02d224 */ /* 0x004fc400078e0006 */
[----:B------:R-:W-:-:S10]  /*f1e0*/  @!P5 IMAD.MOV.U32 R3, RZ, RZ, R7 ;  /* 0x000000ffff03d224 */ /* 0x000fd400078e0007 */
[----:B0-----:R-:W-:Y:S02]  /*f1f0*/  @!P6 LEA R6, P0, R8, R14, 0x1 ;  /* 0x0000000e0806e211 */ /* 0x001fe400078008ff */
[----:B------:R-:W0:Y:S03]  /*f200*/  SHFL.IDX PT, R14, R0, 0x6, 0x181f ;  /* 0x00d81f00000e7f89 */ /* 0x000e2600000e0000 */
[----:B-1----:R-:W-:Y:S01]  /*f210*/  @!P6 IMAD.X R7, RZ, RZ, R5, P0 ;  /* 0x000000ffff07e224 */ /* 0x002fe200000e0605 */
[----:B------:R-:W-:Y:S04]  /*f220*/  @!P5 LDGSTS.E.BYPASS.LTC128B.128 [R26+0x24400], desc[UR36][R2.64], !P4 ;  /* 0x24400000021adfae */ /* 0x000fe8000e101d64 */
[----:B------:R-:W1:Y:S04]  /*f230*/  SHFL.IDX PT, R5, R4, 0x6, 0x181f ;  /* 0x00d81f0004057f89 */ /* 0x000e6800000e0000 */
[----:B------:R-:W-:Y:S04]  /*f240*/  @!P5 LDGSTS.E.BYPASS.LTC128B.128 [R26+0x28400], desc[UR36][R2.64+0x80], !P3 ;  /* 0x28400080021adfae */ /* 0x000fe8000d901d64 */
[----:B------:R-:W-:Y:S04]  /*f250*/  @!P5 LDGSTS.E.BYPASS.LTC128B.128 [R26+0x2c400], desc[UR36][R2.64+0x100], !P2 ;  /* 0x2c400100021adfae */ /* 0x000fe8000d101d64 */
[----:B------:R2:W-:Y:S01]  /*f260*/  @!P5 LDGSTS.E.BYPASS.LTC128B.128 [R26+0x30400], desc[UR36][R2.64+0x180], !P1 ;  /* 0x30400180021adfae */ /* 0x0005e2000c901d64 */
[----:B------:R-:W-:Y:S01]  /*f270*/  LOP3.LUT P5, RZ, R23, 0x40000, RZ, 0xc0, !PT ;  /* 0x0004000017ff7812 */ /* 0x000fe200078ac0ff */
[----:B--2---:R-:W-:-:S02]  /*f280*/  @!P6 IMAD.MOV.U32 R2, RZ, RZ, R6 ;  /* 0x000000ffff02e224 */ /* 0x004fc400078e0006 */
[----:B------:R-:W-:-:S10]  /*f290*/  @!P6 IMAD.MOV.U32 R3, RZ, RZ, R7 ;  /* 0x000000ffff03e224 */ /* 0x000fd400078e0007 */
[----:B0-----:R-:W-:Y:S02]  /*f2a0*/  @!P5 LEA R6, P0, R8, R14, 0x1 ;  /* 0x0000000e0806d211 */ /* 0x001fe400078008ff */
[----:B------:R0:W2:Y:S03]  /*f2b0*/  SHFL.IDX PT, R14, R0, 0x7, 0x181f ;  /* 0x00f81f00000e7f89 */ /* 0x0000a600000e0000 */
[----:B-1----:R-:W-:Y:S01]  /*f2c0*/  @!P5 IMAD.X R7, RZ, RZ, R5, P0 ;  /* 0x000000ffff07d224 */ /* 0x002fe200000e0605 */
[----:B------:R-:W-:Y:S04]  /*f2d0*/  @!P6 LDGSTS.E.BYPASS.LTC128B.128 [R26+0x24c00], desc[UR36][R2.64], !P4 ;  /* 0x24c00000021aefae */ /* 0x000fe8000e101d64 */
[----:B------:R-:W-:Y:S04]  /*f2e0*/  @!P6 LDGSTS.E.BYPASS.LTC128B.128 [R26+0x28c00], desc[UR36][R2.64+0x80], !P3 ;  /* 0x28c00080021aefae */ /* 0x000fe8000d901d64 */
[----:B------:R-:W-:Y:S04]  /*f2f0*/  @!P6 LDGSTS.E.BYPASS.LTC128B.128 [R26+0x2cc00], desc[UR36][R2.64+0x100], !P2 ;  /* 0x2cc00100021aefae */ /* 0x000fe8000d101d64 */
[----:B------:R1:W-:Y:S04]  /*f300*/  @!P6 LDGSTS.E.BYPASS.LTC128B.128 [R26+0x30c00], desc[UR36][R2.64+0x180], !P1 ;  /* 0x30c00180021aefae */ /* 0x0003e8000c901d64 */
[----:B------:R0:W3:Y:S01]  /*f310*/  SHFL.IDX PT, R5, R4, 0x7, 0x181f ;  /* 0x00f81f0004057f89 */ /* 0x0000e200000e0000 */
[----:B-1----:R-:W-:-:S02]  /*f320*/  @!P5 IMAD.MOV.U32 R2, RZ, RZ, R6 ;  /* 0x000000ffff02d224 */ /* 0x002fc400078e0006 */
[----:B------:R-:W-:-:S05]  /*f330*/  @!P5 IMAD.MOV.U32 R3, RZ, RZ, R7 ;  /* 0x000000ffff03d224 */ /* 0x000fca00078e0007 */
[----:B------:R0:W-:Y:S04]  /*f340*/  @!P5 LDGSTS.E.BYPASS.LTC128B.128 [R26+0x25400], desc[UR36][R2.64], !P4 ;  /* 0x25400000021adfae */ /* 0x0001e8000e101d64 */
[----:B------:R0:W-:Y:S04]  /*f350*/  @!P5 LDGSTS.E.BYPASS.LTC128B.128 [R26+0x29400], desc[UR36][R2.64+0x80], !P3 ;  /* 0x29400080021adfae */ /* 0x0001e8000d901d64 */
[----:B------:R0:W-:Y:S04]  /*f360*/  @!P5 LDGSTS.E.BYPASS.LTC128B.128 [R26+0x2d400], desc[UR36][R2.64+0x100], !P2 ;  /* 0x2d400100021adfae */ /* 0x0001e8000d101d64 */
[----:B--23--:R0:W-:Y:S02]  /*f370*/  @!P5 LDGSTS.E.BYPASS.LTC128B.128 [R26+0x31400], desc[UR36][R2.64+0x180], !P1 ;  /* 0x31400180021adfae */ /* 0x00c1e4000c901d64 */
.L_x_10359:
[----:B------:R-:W-:Y:S01]  /*f380*/  LOP3.LUT P0, RZ, R23, 0x4000, RZ, 0xc0, !PT ;  /* 0x0000400017ff7812 */ /* 0x000fe2000780c0ff */
[----:B------:R-:W-:-:S12]  /*f390*/  BSSY B0, `(.L_x_10252) ;  /* 0x000000b000007945 */ /* 0x000fd80003800000 */
        /* <DEDUP_REMOVED lines=8> */
[----:B------:R1:W-:Y:S04]  /*f420*/  LDGSTS.E.BYPASS.LTC128B.128 [R26+0x2dc00], desc[UR36][R2.64+0x100], !P2 ;  /* 0x2dc00100021a7fae */ /* 0x0003e8000d101d64 */
[----:B------:R1:W-:Y:S02]  /*f430*/  LDGSTS.E.BYPASS.LTC128B.128 [R26+0x31c00], desc[UR36][R2.64+0x180], !P1 ;  /* 0x31c00180021a7fae */ /* 0x0003e4000c901d64 */
.L_x_10253:
[----:B------:R-:W-:Y:S05]  /*f440*/  BSYNC B0 ;  /* 0x0000000000007941 */ /* 0x000fea0003800000 */
.L_x_10252:
[----:B------:R-:W-:Y:S01]  /*f450*/  NOP ;  /* 0x0000000000007918 */ /* 0x000fe20000000000 */
[----:B------:R-:W-:-:S13]  /*f460*/  PLOP3.LUT P0, PT, PT, PT, PT, 0x80, 0x0 ;  /* 0x000000000000781c */ /* 0x000fda0003f0f070 */
.L_x_10254:
        /* <DEDUP_REMOVED lines=18> */
.L_x_10360:
[----:B------:R-:W-:Y:S05]  /*f590*/  BSYNC B0 ;  /* 0x0000000000007941 */ /* 0x000fea0003800000 */
.L_x_10255:
[----:B------:R-:W-:-:S13]  /*f5a0*/  LOP3.LUT P0, RZ, R23, 0x400, RZ, 0xc0, !PT ;  /* 0x0000040017ff7812 */ /* 0x000fda000780c0ff */
[----:B------:R-:W-:Y:S05]  /*f5b0*/  @!P0 BRA `(.L_x_10257) ;  /* 0x0000000000048947 */ /* 0x000fea0003800000 */
[----:B------:R-:W-:Y:S01]  /*f5c0*/  BPT.TRAP 0x1 ;  /* 0x000000040000795c */ /* 0x000fe20000300000 */
.L_x_10257:
[----:B------:R-:W-:Y:S01]  /*f5d0*/  SHF.L.U32 R0, R27, 0x1f, RZ ;  /* 0x0000001f1b007819 */ /* 0x000fe200000006ff */
[----:B------:R-:W-:Y:S03]  /*f5e0*/  BSSY B0, `(.L_x_10258) ;  /* 0x0000003000007945 */ /* 0x000fe60003800000 */
[----:B------:R-:W1:Y:S02]  /*f5f0*/  SYNCS.PHASECHK.TRANS64.TRYWAIT P0, [R25+URZ+0x32460], R0 ;  /* 0x03246000190075a7 */ /* 0x000e64000800017f */
[----:B-1----:R-:W-:Y:S05]  /*f600*/  @!P0 BRA `(.L_x_10259) ;  /* 0x0000004800208947 */ /* 0x002fea0003800000 */
.L_x_10361:
[----:B------:R-:W-:Y:S05]  /*f610*/  BSYNC B0 ;  /* 0x0000000000007941 */ /* 0x000fea0003800000 */
.L_x_10258:
[----:B------:R-:W1:Y:S01]  /*f620*/  LDL.LU R2, [R1+0x10] ;  /* 0x0000100001027983 */ /* 0x000e620000300800 */
[----:B------:R-:W-:Y:S01]  /*f630*/  ULDC.64 UR4, c[0x0][0x328] ;  /* 0x0000ca0000047ab9 */ /* 0x000fe20000000a00 */
[----:B------:R-:W-:Y:S02]  /*f640*/  ULDC.64 UR6, c[0x0][0x318] ;  /* 0x0000c60000067ab9 */ /* 0x000fe40000000a00 */
[----:B------:R-:W2:Y:S04]  /*f650*/  LDL.LU R6, [R1+0x14] ;  /* 0x0000140001067983 */ /* 0x000ea80000300800 */
[----:B------:R-:W3:Y:S01]  /*f660*/  LDL.LU R4, [R1+0x28] ;  /* 0x0000280001047983 */ /* 0x000ee20000300800 */
[C---:B------:R-:W-:Y:S02]  /*f670*/  LOP3.LUT P3, RZ, R23.reuse, 0x10, RZ, 0xc0, !PT ;  /* 0x0000001017ff7812 */ /* 0x040fe4000786c0ff */
[----:B------:R-:W-:-:S02]  /*f680*/  LOP3.LUT P2, RZ, R23, 0x8, RZ, 0xc0, !PT ;  /* 0x0000000817ff7812 */ /* 0x000fc4000784c0ff */
[C---:B------:R-:W-:Y:S02]  /*f690*/  LOP3.LUT P1, RZ, R23.reuse, 0x4, RZ, 0xc0, !PT ;  /* 0x0000000417ff7812 */ /* 0x040fe4000782c0ff */
[----:B------:R-:W-:Y:S02]  /*f6a0*/  LOP3.LUT P4, RZ, R23, 0x1, RZ, 0xc0, !PT ;  /* 0x0000000117ff7812 */ /* 0x000fe4000788c0ff */
[----:B------:R-:W-:Y:S01]  /*f6b0*/  SEL R7, RZ, 0x8, P1 ;  /* 0x00000008ff077807 */ /* 0x000fe20000800000 */
[----:B-1----:R-:W-:Y:S02]  /*f6c0*/  IMAD R0, R2, UR4, RZ ;  /* 0x0000000402007c24 */ /* 0x002fe4000f8e02ff */
[----:B0-----:R-:W-:-:S04]  /*f6d0*/  IMAD.WIDE.U32 R2, R37, UR4, RZ ;  /* 0x0000000425027c25 */ /* 0x001fc8000f8e00ff */
[----:B------:R-:W-:Y:S01]  /*f6e0*/  IMAD R5, R37, UR5, R0 ;  /* 0x0000000525057c24 */ /* 0x000fe2000f8e0200 */
[----:B------:R-:W-:Y:S01]  /*f6f0*/  ULDC.64 UR4, c[0x0][0x338] ;  /* 0x0000ce0000047ab9 */ /* 0x000fe20000000a00 */
[----:B------:R-:W-:Y:S02]  /*f700*/  SEL R0, RZ, 0x2, P3 ;  /* 0x00000002ff007807 */ /* 0x000fe40001800000 */
        /* <DEDUP_REMOVED lines=10> */
[----:B------:R-:W-:Y:S02]  /*f7b0*/  LEA.HI.X R6, R2, UR7, R3, 0x1, P0 ;  /* 0x0000000702067c11 */ /* 0x000fe400080f0c03 */
[----:B------:R-:W-:-:S04]  /*f7c0*/  SEL R3, RZ, 0x4, P2 ;  /* 0x00000004ff037807 */ /* 0x000fc80001000000 */
[----:B---3--:R-:W-:Y:S01]  /*f7d0*/  IADD3 R0, R3, R0, R4 ;  /* 0x0000000003007210 */ /* 0x008fe20007ffe004 */
[----:B------:R-:W-:-:S04]  /*f7e0*/  IMAD R4, R24, 0x6000, R29 ;  /* 0x0000600018047824 */ /* 0x000fc800078e021d */
[----:B------:R-:W-:Y:S01]  /*f7f0*/  IMAD.IADD R7, R0, 0x1, R7 ;  /* 0x0000000100077824 */ /* 0x000fe200078e0207 */
[----:B------:R-:W-:Y:S06]  /*f800*/  BRA.DIV UR4, `(.L_x_10260) ;  /* 0x0000004604b47947 */ /* 0x000fec000b800000 */
[----:B------:R-:W0:Y:S01]  /*f810*/  S2R R2, SR_TID.X ;  /* 0x0000000000027919 */ /* 0x000e220000002100 */
[----:B------:R-:W-:Y:S01]  /*f820*/  IMAD R4, R4, 0x2, R22 ;  /* 0x0000000204047824 */ /* 0x000fe200078e0216 */
[C---:B------:R-:W-:Y:S01]  /*f830*/  LOP3.LUT P2, RZ, R7.reuse, 0x2, RZ, 0xc0, !PT ;  /* 0x0000000207ff7812 */ /* 0x040fe2000784c0ff */
[----:B------:R-:W1:Y:S01]  /*f840*/  SHFL.IDX PT, R14, R5, RZ, 0x181f ;  /* 0x00181fff050e7589 */ /* 0x000e6200000e0000 */
[----:B------:R-:W-:-:S03]  /*f850*/  LOP3.LUT P1, RZ, R7, 0x4, RZ, 0xc0, !PT ;  /* 0x0000000407ff7812 */ /* 0x000fc6000782c0ff */
        /* <DEDUP_REMOVED lines=65> */
.L_x_10375:
[----:B0-2---:R-:W-:Y:S02]  /*fc70*/  IADD3 R2, P3, R14, R0, RZ ;  /* 0x000000000e027210 */ /* 0x005fe40007f7e0ff */
        /* <DEDUP_REMOVED lines=14> */
.L_x_10261:
        /* <DEDUP_REMOVED lines=10> */
.L_x_10262:
[----:B0-----:R-:W2:Y:S01]  /*fe00*/  LDL.LU R2, [R1+0xc] ;  /* 0x00000c0001027983 */ /* 0x001ea20000300800 */
[----:B------:R0:W-:Y:S01]  /*fe10*/  SYNCS.ARRIVE.TRANS64.A1T0 RZ, [R25+URZ+0x32450], RZ ;  /* 0x032450ff19ff79a7 */ /* 0x0001e2000810003f */
[----:B------:R-:W-:Y:S01]  /*fe20*/  BSSY B0, `(.L_x_10263) ;  /* 0x00000d9000007945 */ /* 0x000fe20003800000 */
[----:B--2---:R-:W-:-:S05]  /*fe30*/  VIADD R21, R2, 0xfffffffe ;  /* 0xfffffffe02157836 */ /* 0x004fca0000000000 */
[----:B------:R-:W-:-:S13]  /*fe40*/  ISETP.GE.AND P0, PT, R21, R30, PT ;  /* 0x0000001e1500720c */ /* 0x000fda0003f06270 */
[----:B0-----:R-:W-:Y:S05]  /*fe50*/  @!P0 BRA `(.L_x_10264) ;  /* 0x0000000c00548947 */ /* 0x001fea0003800000 */
.L_x_10277:
[----:B0-----:R-:W0:Y:S01]  /*fe60*/  S2R R2, SR_TID.X ;  /* 0x0000000000027919 */ /* 0x001e220000002100 */
[----:B-1----:R-:W1:Y:S01]  /*fe70*/  LDC R3, c[0x0][0x430] ;  /* 0x00010c00ff037b82 */ /* 0x002e620000000800 */
[----:B------:R-:W-:Y:S01]  /*fe80*/  IMAD R8, R21, 0x60, R32 ;  /* 0x0000006015087824 */ /* 0x000fe200078e0220 */
[----:B------:R-:W-:Y:S01]  /*fe90*/  LOP3.LUT P1, RZ, R23, 0x400, RZ, 0xc0, !PT ;  /* 0x0000040017ff7812 */ /* 0x000fe2000782c0ff */
[----:B------:R-:W-:Y:S01]  /*fea0*/  VIADD R24, R24, 0x1 ;  /* 0x0000000118187836 */ /* 0x000fe20000000000 */
[----:B-1----:R-:W-:Y:S02]  /*feb0*/  ISETP.NE.AND P0, PT, R3, 0x1, PT ;  /* 0x000000010300780c */ /* 0x002fe40003f05270 */
[----:B0-----:R-:W-:-:S04]  /*fec0*/  LOP3.LUT R2, R2, 0x7f, RZ, 0xc0, !PT ;  /* 0x0000007f02027812 */ /* 0x001fc800078ec0ff */
[----:B------:R-:W-:Y:S02]  /*fed0*/  SHF.R.U32.HI R4, RZ, 0x3, R2 ;  /* 0x00000003ff047819 */ /* 0x000fe40000011602 */
[----:B------:R-:W0:Y:S05]  /*fee0*/  S2R R2, SR_TID.X ;  /* 0x0000000000027919 */ /* 0x000e2a0000002100 */
[----:B------:R-:W1:Y:S08]  /*fef0*/  @P0 LDC R3, c[0x0][0x434] ;  /* 0x00010d00ff030b82 */ /* 0x000e700000000800 */
[----:B--2---:R-:W2:Y:S01]  /*ff00*/  @P0 LDC R7, c[0x0][0x438] ;  /* 0x00010e00ff070b82 */ /* 0x004ea20000000800 */
        /* <DEDUP_REMOVED lines=15> */
[----:B-1----:R-:W-:Y:S01]  /*10000*/  @!P2 LEA R6, P0, R2, R6, 0x2 ;  /* 0x000000060206a211 */ /* 0x002fe200078010ff */
[----:B------:R-:W-:-:S03]  /*10010*/  IMAD.MOV.U32 R4, RZ, RZ, RZ ;  /* 0x000000ffff047224 */ /* 0x000fc600078e00ff */
[----:B------:R-:W-:Y:S01]  /*10020*/  @!P2 LEA.HI.X R7, R2, R7, R3, 0x2, P0 ;  /* 0x000000070207a211 */ /* 0x000fe200000f1403 */
[----:B------:R-:W-:Y:S01]  /*10030*/  IMAD.MOV R5, RZ, RZ, -R9 ;  /* 0x000000ffff057224 */ /* 0x000fe200078e0a09 */
[C---:B------:R-:W-:Y:S01]  /*10040*/  ISETP.NE.AND P0, PT, R24.reuse, 0x2, PT ;  /* 0x000000021800780c */ /* 0x040fe20003f05270 */
[----:B------:R-:W-:Y:S05]  /*10050*/  YIELD ;  /* 0x0000000000007946 */ /* 0x000fea0003800000 */
[----:B------:R-:W-:Y:S01]  /*10060*/  ULDC UR4, c[0x0][0x430] ;  /* 0x00010c0000047ab9 */ /* 0x000fe20000000800 */
[----:B------:R-:W-:Y:S01]  /*10070*/  IMAD.MOV.U32 R3, RZ, RZ, R21 ;  /* 0x000000ffff037224 */ /* 0x000fe200078e0015 */
[----:B------:R-:W-:Y:S01]  /*10080*/  SEL R2, RZ, 0x1, P0 ;  /* 0x00000001ff027807 */ /* 0x000fe20000000000 */
[----:B------:R-:W-:Y:S01]  /*10090*/  IMAD R5, R5, UR4, R8 ;  /* 0x0000000405057c24 */ /* 0x000fe2000f8e0208 */
[----:B------:R0:W5:Y:S01]  /*100a0*/  @!P2 LDG.E R4, desc[UR36][R6.64] ;  /* 0x000000240604a981 */ /* 0x000162000c1e1900 */
[----:B------:R-:W-:Y:S01]  /*100b0*/  SEL R24, R24, RZ, P0 ;  /* 0x000000ff18187207 */ /* 0x000fe20000000000 */
[----:B------:R-:W-:Y:S01]  /*100c0*/  VIADD R21, R21, 0xffffffff ;  /* 0xffffffff15157836 */ /* 0x000fe20000000000 */
[----:B------:R-:W-:-:S02]  /*100d0*/  LOP3.LUT R27, R27, R2, RZ, 0x3c, !PT ;  /* 0x000000021b1b7212 */ /* 0x000fc400078e3cff */
[----:B------:R-:W-:Y:S01]  /*100e0*/  ISETP.GT.AND P2, PT, R3, R30, PT ;  /* 0x0000001e0300720c */ /* 0x000fe20003f44270 */
[----:B------:R-:W-:-:S12]  /*100f0*/  @!P1 BRA `(.L_x_10265) ;  /* 0x0000000000049947 */ /* 0x000fd80003800000 */
[----:B------:R-:W-:Y:S01]  /*10100*/  BPT.TRAP 0x1 ;  /* 0x000000040000795c */ /* 0x000fe20000300000 */
.L_x_10265:
[----:B------:R-:W-:Y:S01]  /*10110*/  IMAD R10, R24, 0x8, R22 ;  /* 0x00000008180a7824 */ /* 0x000fe200078e0216 */
[----:B------:R-:W-:Y:S01]  /*10120*/  SHF.L.U32 R20, R27, 0x1f, RZ ;  /* 0x0000001f1b147819 */ /* 0x000fe200000006ff */
[----:B------:R-:W-:Y:S01]  /*10130*/  BSSY B1, `(.L_x_10266) ;  /* 0x0000004000017945 */ /* 0x000fe20003800000 */
[----:B------:R-:W-:Y:S02]  /*10140*/  SHF.R.S32.HI R9, RZ, 0x1f, R5 ;  /* 0x0000001fff097819 */ /* 0x000fe40000011405 */
[----:B------:R-:W1:Y:S02]  /*10150*/  SYNCS.PHASECHK.TRANS64.TRYWAIT P0, [R10+URZ+0x32440], R20 ;  /* 0x032440140a0075a7 */ /* 0x000e64000800017f */
[----:B-1----:R-:W-:Y:S05]  /*10160*/  @!P0 BRA `(.L_x_10267) ;  /* 0x00000044009c8947 */ /* 0x002fea0003800000 */
.L_x_10376:
[----:B------:R-:W-:Y:S05]  /*10170*/  BSYNC B1 ;  /* 0x0000000000017941 */ /* 0x000fea0003800000 */
.L_x_10266:
[----:B------:R-:W-:Y:S01]  /*10180*/  ULDC.64 UR4, c[0x0][0x300] ;  /* 0x0000c00000047ab9 */ /* 0x000fe20000000a00 */
[----:B-----5:R-:W-:Y:S01]  /*10190*/  SHF.R.S32.HI R17, RZ, 0x1f, R4 ;  /* 0x0000001fff117819 */ /* 0x020fe20000011404 */
[----:B------:R-:W-:Y:S01]  /*101a0*/  IMAD R2, R9, UR4, RZ ;  /* 0x0000000409027c24 */ /* 0x000fe2000f8e02ff */
[----:B------:R-:W-:Y:S01]  /*101b0*/  ULDC.64 UR6, c[0x0][0x2e8] ;  /* 0x0000ba0000067ab9 */ /* 0x000fe20000000a00 */
[----:B------:R-:W-:Y:S02]  /*101c0*/  LOP3.LUT P1, RZ, R23, 0x2, RZ, 0xc0, !PT ;  /* 0x0000000217ff7812 */ /* 0x000fe4000782c0ff */
[C---:B0-----:R-:W-:Y:S02]  /*101d0*/  IMAD R7, R5.reuse, UR5, R2 ;  /* 0x0000000505077c24 */ /* 0x041fe4000f8e0202 */
        /* <DEDUP_REMOVED lines=18> */
[----:B------:R-:W-:Y:S01]  /*10300*/  SHFL.IDX PT, R14, R6, 0x5, 0x181f ;  /* 0x00b81f00060e7f89 */ /* 0x000fe200000e0000 */
[----:B0-----:R-:W-:-:S05]  /*10310*/  IADD3 R2, P0, R2, R0, RZ ;  /* 0x0000000002027210 */ /* 0x001fca0007f1e0ff */
[----:B--2---:R-:W-:-:S05]  /*10320*/  IMAD.X R3, RZ, RZ, R3, P0 ;  /* 0x000000ffff037224 */ /* 0x004fca00000e0603 */
[----:B------:R0:W-:Y:S04]  /*10330*/  LDGSTS.E.BYPASS.LTC128B.128 [R7+0x1c400], desc[UR36][R2.64], !P1 ;  /* 0x1c40000002077fae */ /* 0x0001e8000c901d64 */
[----:B0-----:R-:W0:Y:S04]  /*10340*/  SHFL.IDX PT, R2, R6, 0x1, 0x181f ;  /* 0x00381f0006027f89 */ /* 0x001e2800000e0000 */
[----:B------:R-:W2:Y:S01]  /*10350*/  SHFL.IDX PT, R3, R8, 0x1, 0x181f ;  /* 0x00381f0008037f89 */ /* 0x000ea200000e0000 */
        /* <DEDUP_REMOVED lines=14> */
[----:B------:R-:W2:Y:S04]  /*10440*/  SHFL.IDX PT, R3, R8, 0x4, 0x181f ;  /* 0x00981f0008037f89 */ /* 0x000ea800000e0000 */
[----:B------:R-:W3:Y:S01]  /*10450*/  SHFL.IDX PT, R8, R8, 0x5, 0x181f ;  /* 0x00b81f0008087f89 */ /* 0x000ee200000e0000 */
[----:B0-----:R-:W-:-:S05]  /*10460*/  IADD3 R2, P0, R2, R0, RZ ;  /* 0x0000000002027210 */ /* 0x001fca0007f1e0ff */
[----:B--2---:R-:W-:-:S05]  /*10470*/  IMAD.X R3, RZ, RZ, R3, P0 ;  /* 0x000000ffff037224 */ /* 0x004fca00000e0603 */
[----:B---3--:R0:W-:Y:S03]  /*10480*/  LDGSTS.E.BYPASS.LTC128B.128 [R7+0x1e400], desc[UR36][R2.64], !P1 ;  /* 0x1e40000002077fae */ /* 0x0081e6000c901d64 */
.L_x_10390:
[----:B0-----:R-:W-:-:S05]  /*10490*/  IADD3 R2, P0, R14, R0, RZ ;  /* 0x000000000e027210 */ /* 0x001fca0007f1e0ff */
[----:B------:R-:W-:Y:S01]  /*104a0*/  IMAD.X R3, RZ, RZ, R8, P0 ;  /* 0x000000ffff037224 */ /* 0x000fe200000e0608 */
[----:B------:R-:W-:-:S04]  /*104b0*/  PLOP3.LUT P0, PT, PT, PT, PT, 0x80, 0x0 ;  /* 0x000000000000781c */ /* 0x000fc80003f0f070 */
[----:B------:R-:W-:Y:S01]  /*104c0*/  @!PT LDS RZ, [RZ] ;  /* 0x00000000fffff984 */ /* 0x000fe20000000800 */
[----:B------:R-:W-:Y:S01]  /*104d0*/  @!PT LDS RZ, [RZ] ;  /* 0x00000000fffff984 */ /* 0x000fe20000000800 */
[----:B------:R-:W-:Y:S01]  /*104e0*/  @!PT LDS RZ, [RZ] ;  /* 0x00000000fffff984 */ /* 0x000fe20000000800 */
[----:B------:R0:W-:Y:S01]  /*104f0*/  LDGSTS.E.BYPASS.LTC128B.128 [R7+0x1ec00], desc[UR36][R2.64], !P1 ;  /* 0x1ec0000002077fae */ /* 0x0001e2000c901d64 */
[----:B------:R-:W-:-:S08]  /*10500*/  NOP ;  /* 0x0000000000007918 */ /* 0x000fd00000000000 */
.L_x_10269:
        /* <DEDUP_REMOVED lines=10> */
.L_x_10270:
[----:B------:R2:W-:Y:S01]  /*105b0*/  SYNCS.ARRIVE.TRANS64.A1T0 RZ, [R10+URZ+0x32430], RZ ;  /* 0x032430ff0aff79a7 */ /* 0x0005e2000810003f */
[----:B------:R-:W-:Y:S05]  /*105c0*/  @!P3 BRA `(.L_x_10271) ;  /* 0x000000000004b947 */ /* 0x000fea0003800000 */
[----:B------:R-:W-:Y:S01]  /*105d0*/  BPT.TRAP 0x1 ;  /* 0x000000040000795c */ /* 0x000fe20000300000 */
.L_x_10271:
[----:B------:R-:W3:Y:S01]  /*105e0*/  SYNCS.PHASECHK.TRANS64.TRYWAIT P0, [R10+URZ+0x32460], R20 ;  /* 0x032460140a0075a7 */ /* 0x000ee2000800017f */
[----:B------:R-:W-:Y:S04]  /*105f0*/  BSSY B1, `(.L_x_10272) ;  /* 0x0000002000017945 */ /* 0x000fe80003800000 */
[----:B---3--:R-:W-:Y:S05]  /*10600*/  @!P0 BRA `(.L_x_10273) ;  /* 0x0000004800288947 */ /* 0x008fea0003800000 */
.L_x_10391:
[----:B------:R-:W-:Y:S05]  /*10610*/  BSYNC B1 ;  /* 0x0000000000017941 */ /* 0x000fea0003800000 */
.L_x_10272:
[----:B------:R-:W-:Y:S01]  /*10620*/  ULDC.64 UR4, c[0x0][0x328] ;  /* 0x0000ca0000047ab9 */ /* 0x000fe20000000a00 */
[----:B------:R-:W-:Y:S01]  /*10630*/  ULDC.64 UR6, c[0x0][0x318] ;  /* 0x0000c60000067ab9 */ /* 0x000fe20000000a00 */
[----:B0-----:R-:W-:Y:S01]  /*10640*/  IMAD R2, R9, UR4, RZ ;  /* 0x0000000409027c24 */ /* 0x001fe2000f8e02ff */
[C---:B------:R-:W-:Y:S01]  /*10650*/  LOP3.LUT P5, RZ, R23.reuse, 0x1, RZ, 0xc0, !PT ;  /* 0x0000000117ff7812 */ /* 0x040fe200078ac0ff */
[----:B-1-3--:R-:W-:Y:S01]  /*10660*/  IMAD R20, R24, 0x6000, R29 ;  /* 0x0000600018147824 */ /* 0x00afe200078e021d */
        /* <DEDUP_REMOVED lines=36> */
[----:B-1----:R-:W-:Y:S04]  /*108b0*/  SHFL.IDX PT, R3, R25, 0x4, 0x181f ;  /* 0x00981f0019037f89 */ /* 0x002fe800000e0000 */
        /* <DEDUP_REMOVED lines=24> */
.L_x_10405:
        /* <DEDUP_REMOVED lines=11> */
.L_x_10275:
        /* <DEDUP_REMOVED lines=10> */
.L_x_10276:
[----:B------:R1:W-:Y:S01]  /*10b90*/  SYNCS.ARRIVE.TRANS64.A1T0 RZ, [R10+URZ+0x32450], RZ ;  /* 0x032450ff0aff79a7 */ /* 0x0003e2000810003f */
[----:B------:R-:W-:Y:S05]  /*10ba0*/  @P2 BRA `(.L_x_10277) ;  /* 0xfffffff000ac2947 */ /* 0x000fea000383ffff */
.L_x_10264:
[----:B------:R-:W-:Y:S05]  /*10bb0*/  BSYNC B0 ;  /* 0x0000000000007941 */ /* 0x000fea0003800000 */
.L_x_10263:
[----:B0-----:R-:W0:Y:S01]  /*10bc0*/  S2R R2, SR_TID.X ;  /* 0x0000000000027919 */ /* 0x001e220000002100 */
[----:B------:R-:W-:Y:S01]  /*10bd0*/  VIADD R24, R24, 0x1 ;  /* 0x0000000118187836 */ /* 0x000fe20000000000 */
[----:B------:R-:W-:Y:S04]  /*10be0*/  BSSY B0, `(.L_x_10278) ;  /* 0x0000012000007945 */ /* 0x000fe80003800000 */
[----:B------:R-:W-:-:S04]  /*10bf0*/  ISETP.NE.AND P0, PT, R24, 0x2, PT ;  /* 0x000000021800780c */ /* 0x000fc80003f05270 */
[----:B------:R-:W-:Y:S02]  /*10c00*/  SEL R0, RZ, 0x1, P0 ;  /* 0x00000001ff007807 */ /* 0x000fe40000000000 */
[----:B0-----:R-:W-:-:S04]  /*10c10*/  LOP3.LUT R2, R2, 0x7f, RZ, 0xc0, !PT ;  /* 0x0000007f02027812 */ /* 0x001fc800078ec0ff */
[----:B------:R-:W-:-:S13]  /*10c20*/  ISETP.NE.AND P1, PT, R2, RZ, PT ;  /* 0x000000ff0200720c */ /* 0x000fda0003f25270 */
[----:B------:R-:W-:Y:S05]  /*10c30*/  @P1 BRA `(.L_x_10279) ;  /* 0x0000000000301947 */ /* 0x000fea0003800000 */
[----:B------:R-:W0:Y:S01]  /*10c40*/  S2R R5, SR_LANEID ;  /* 0x0000000000057919 */ /* 0x000e220000000000 */
[----:B------:R-:W-:Y:S01]  /*10c50*/  VOTEU.ANY UR4, UPT, PT ;  /* 0x0000000000047886 */ /* 0x000fe200038e0100 */
[----:B------:R-:W3:Y:S01]  /*10c60*/  LDC.64 R2, c[0x0][0xd60] ;  /* 0x00035800ff027b82 */ /* 0x000ee20000000a00 */
[----:B------:R-:W0:Y:S02]  /*10c70*/  FLO.U32 R4, UR4 ;  /* 0x0000000400047d00 */ /* 0x000e2400080e0000 */
[----:B0-----:R-:W-:-:S06]  /*10c80*/  ISETP.EQ.U32.AND P1, PT, R4, R5, PT ;  /* 0x000000050400720c */ /* 0x001fcc0003f22070 */
[----:B------:R-:W3:Y:S07]  /*10c90*/  POPC R5, UR4 ;  /* 0x0000000400057d09 */ /* 0x000eee0008000000 */
[----:B---3--:R-:W3:Y:S01]  /*10ca0*/  @P1 ATOMG.E.ADD.STRONG.GPU PT, R3, desc[UR36][R2.64], R5 ;  /* 0x00000005020319a8 */ /* 0x008ee200081ee1e4 */
[----:B------:R-:W0:Y:S02]  /*10cb0*/  S2R R6, SR_LTMASK ;  /* 0x0000000000067919 */ /* 0x000e240000003900 */
[----:B0-----:R-:W-:-:S04]  /*10cc0*/  LOP3.LUT R6, R6, UR4, RZ, 0xc0, !PT ;  /* 0x0000000406067c12 */ /* 0x001fc8000f8ec0ff */
[----:B------:R-:W0:Y:S01]  /*10cd0*/  POPC R7, R6 ;  /* 0x0000000600077309 */ /* 0x000e220000000000 */
[----:B---3--:R-:W0:Y:S02]  /*10ce0*/  SHFL.IDX PT, R4, R3, R4, 0x1f ;  /* 0x00001f0403047589 */ /* 0x008e2400000e0000 */
[----:B0-----:R-:W-:-:S07]  /*10cf0*/  IADD3 R16, R4, UR39, R7 ;  /* 0x0000002704107c10 */ /* 0x001fce000fffe007 */
.L_x_10279:
[----:B------:R-:W-:Y:S05]  /*10d00*/  BSYNC B0 ;  /* 0x0000000000007941 */ /* 0x000fea0003800000 */
.L_x_10278:
[----:B------:R-:W-:Y:S02]  /*10d10*/  SEL R24, R24, RZ, P0 ;  /* 0x000000ff18187207 */ /* 0x000fe40000000000 */
[----:B------:R-:W-:-:S07]  /*10d20*/  LOP3.LUT R27, R27, R0, RZ, 0x3c, !PT ;  /* 0x000000001b1b7212 */ /* 0x000fce00078e3cff */
.L_x_10232:
[----:B------:R-:W-:Y:S05]  /*10d30*/  BSYNC B7 ;  /* 0x0000000000077941 */ /* 0x000fea0003800000 */
.L_x_10230:
        /* <DEDUP_REMOVED lines=8> */
[----:B------:R0:W3:Y:S01]  /*10dc0*/  LDS.128 R16, [R22+0x324d0] ;  /* 0x0324d00016107984 */ /* 0x0000e20000000c00 */
[----:B------:R-:W-:Y:S06]  /*10dd0*/  BAR.ARV 0x4, 0x180 ;  /* 0x0106000000007b1d */ /* 0x000fec0000002000 */
[----:B------:R-:W-:Y:S05]  /*10de0*/  BRA `(.L_x_10281) ;  /* 0x0000000800d07947 */ /* 0x000fea0003800000 */
.L_x_10280:
        /* <DEDUP_REMOVED lines=9> */
[----:B------:R-:W3:Y:S01]  /*10e80*/  @!P1 LDC.64 R4, c[0x0][0xd78] ;  /* 0x00035e00ff049b82 */ /* 0x000ee20000000a00 */
[----:B0-----:R-:W-:-:S05]  /*10e90*/  @!P1 IMAD.WIDE R2, R7, 0x4, R2 ;  /* 0x0000000407029825 */ /* 0x001fca00078e0202 */
[----:B------:R3:W4:Y:S02]  /*10ea0*/  @!P1 LDG.E R6, desc[UR36][R2.64] ;  /* 0x0000002402069981 */ /* 0x000724000c1e1900 */
        /* <DEDUP_REMOVED lines=10> */
[----:B----4-:R-:W-:-:S02]  /*10f50*/  @!P1 IMAD.MOV.U32 R7, RZ, RZ, R6 ;  /* 0x000000ffff079224 */ /* 0x010fc400078e0006 */
        /* <DEDUP_REMOVED lines=19> */
[----:B------:R0:W3:Y:S02]  /*11090*/  SHFL.IDX PT, R14, R2, 0x1f, 0x1f ;  /* 0x03e01f00020e7f89 */ /* 0x0000e400000e0000 */
.L_x_10415:
[----:B------:R-:W-:Y:S02]  /*110a0*/  ULDC UR4, c[0x0][0xd38] ;  /* 0x00034e0000047ab9 */ /* 0x000fe40000000800 */
[----:B------:R-:W-:-:S04]  /*110b0*/  IMAD.U32 R5, RZ, RZ, UR4 ;  /* 0x00000004ff057e24 */ /* 0x000fc8000f8e00ff */
[----:B---3--:R-:W-:-:S04]  /*110c0*/  IMAD R14, R14, R5, RZ ;  /* 0x000000050e0e7224 */ /* 0x008fc800078e02ff */
[----:B------:R-:W-:-:S05]  /*110d0*/  IMAD.IADD R9, R8, 0x1, R14 ;  /* 0x0000000108097824 */ /* 0x000fca00078e020e */
[----:B------:R-:W-:-:S13]  /*110e0*/  ISETP.GT.AND P6, PT, R9, R0, PT ;  /* 0x000000000900720c */ /* 0x000fda0003fc4270 */
[----:B------:R-:W-:Y:S05]  /*110f0*/  @P6 BRA `(.L_x_10283) ;  /* 0x0000000000a46947 */ /* 0x000fea0003800000 */
.L_x_10286:
        /* <DEDUP_REMOVED lines=10> */
[----:B------:R-:W3:Y:S01]  /*111a0*/  @!P6 LDC.64 R4, c[0x0][0xd78] ;  /* 0x00035e00ff04eb82 */ /* 0x000ee20000000a00 */
[----:B0-----:R-:W-:-:S05]  /*111b0*/  @!P6 IMAD.WIDE R2, R11, 0x4, R2 ;  /* 0x000000040b02e825 */ /* 0x001fca00078e0202 */
[----:B------:R3:W4:Y:S02]  /*111c0*/  @!P6 LDG.E R7, desc[UR36][R2.64] ;  /* 0x000000240207e981 */ /* 0x000724000c1e1900 */
[----:B---3--:R-:W-:-:S04]  /*111d0*/  @!P6 IMAD.WIDE R2, R11, 0x4, R4 ;  /* 0x000000040b02e825 */ /* 0x008fc800078e0204 */
[----:B------:R-:W-:-:S06]  /*111e0*/  IMAD.MOV.U32 R4, RZ, RZ, RZ ;  /* 0x000000ffff047224 */ /* 0x000fcc00078e00ff */
[----:B------:R-:W4:Y:S01]  /*111f0*/  @!P6 LDG.E R4, desc[UR36][R2.64] ;  /* 0x000000240204e981 */ /* 0x000f22000c1e1900 */
[----:B------:R-:W-:Y:S01]  /*11200*/  UMOV UR4, 0xffffffff ;  /* 0xffffffff00047882 */ /* 0x000fe20000000000 */
[----:B----4-:R-:W-:Y:S02]  /*11210*/  IMAD R13, R4, R7, RZ ;  /* 0x00000007040d7224 */ /* 0x010fe400078e02ff */
        /* <DEDUP_REMOVED lines=17> */
.L_x_10423:
[----:B------:R-:W-:Y:S02]  /*11330*/  ULDC UR4, c[0x0][0xd38] ;  /* 0x00034e0000047ab9 */ /* 0x000fe40000000800 */
[----:B------:R-:W-:-:S04]  /*11340*/  IMAD.U32 R5, RZ, RZ, UR4 ;  /* 0x00000004ff057e24 */ /* 0x000fc8000f8e00ff */
[----:B---3--:R-:W-:-:S04]  /*11350*/  IMAD R14, R14, R5, RZ ;  /* 0x000000050e0e7224 */ /* 0x008fc800078e02ff */
[----:B------:R-:W-:-:S05]  /*11360*/  IMAD.IADD R9, R14, 0x1, R9 ;  /* 0x000000010e097824 */ /* 0x000fca00078e0209 */
[----:B------:R-:W-:-:S13]  /*11370*/  ISETP.GT.AND P6, PT, R9, R0, PT ;  /* 0x000000000900720c */ /* 0x000fda0003fc4270 */
[----:B------:R-:W-:Y:S05]  /*11380*/  @!P6 BRA `(.L_x_10286) ;  /* 0xfffffffc005ce947 */ /* 0x000fea000383ffff */
.L_x_10283:
        /* <DEDUP_REMOVED lines=9> */
.L_x_10428:
[----:B------:R-:W-:-:S13]  /*11420*/  ISETP.NE.AND P0, PT, R3, RZ, PT ;  /* 0x000000ff0300720c */ /* 0x000fda0003f05270 */
[----:B------:R-:W-:Y:S05]  /*11430*/  @!P0 BRA `(.L_x_10288) ;  /* 0x0000000000108947 */ /* 0x000fea0003800000 */
[----:B------:R-:W-:Y:S01]  /*11440*/  UMOV UR4, 0xffffffff ;  /* 0xffffffff00047882 */ /* 0x000fe20000000000 */
[----:B------:R-:W-:Y:S02]  /*11450*/  VIADD R12, R8, 0xffffffff ;  /* 0xffffffff080c7836 */ /* 0x000fe40000000000 */
[----:B------:R-:W-:Y:S05]  /*11460*/  BRA.DIV UR4, `(.L_x_10289) ;  /* 0x0000004a04c07947 */ /* 0x000fea000b800000 */
[----:B------:R0:W0:Y:S02]  /*11470*/  SHFL.IDX PT, R6, R2, R12, 0x1f ;  /* 0x00001f0c02067589 */ /* 0x00002400000e0000 */
.L_x_10288:
[----:B-12-4-:R-:W-:Y:S01]  /*11480*/  IABS R10, R7 ;  /* 0x00000007000a7213 */ /* 0x016fe20000000000 */
[----:B0-----:R-:W-:Y:S01]  /*11490*/  IMAD R16, R6, R5, R9 ;  /* 0x0000000506107224 */ /* 0x001fe200078e0209 */
[----:B------:R-:W-:Y:S01]  /*114a0*/  IABS R5, R4 ;  /* 0x0000000400057213 */ /* 0x000fe20000000000 */
[----:B------:R-:W-:Y:S01]  /*114b0*/  IMAD.IADD R19, R8, 0x1, R19 ;  /* 0x0000000108137824 */ /* 0x000fe200078e0213 */
[----:B------:R-:W0:Y:S01]  /*114c0*/  I2F.RP R11, R10 ;  /* 0x0000000a000b7306 */ /* 0x000e220000209400 */
[----:B------:R-:W-:-:S07]  /*114d0*/  IMAD.IADD R0, R0, 0x1, -R16 ;  /* 0x0000000100007824 */ /* 0x000fce00078e0a10 */
[----:B------:R-:W1:Y:S08]  /*114e0*/  I2F.RP R12, R5 ;  /* 0x00000005000c7306 */ /* 0x000e700000209400 */
[----:B0-----:R-:W0:Y:S08]  /*114f0*/  MUFU.RCP R11, R11 ;  /* 0x0000000b000b7308 */ /* 0x001e300000001000 */
[----:B-1----:R-:W-:Y:S01]  /*11500*/  MUFU.RCP R12, R12 ;  /* 0x0000000c000c7308 */ /* 0x002fe20000001000 */
[----:B0-----:R-:W-:-:S07]  /*11510*/  VIADD R2, R11, 0xffffffe ;  /* 0x0ffffffe0b027836 */ /* 0x001fce0000000000 */
        /* <DEDUP_REMOVED lines=48> */
.L_x_10284:
[----:B------:R-:W-:Y:S01]  /*11820*/  UMOV UR4, URZ ;  /* 0x0000003f00047c82 */ /* 0x000fe20008000000 */
[----:B------:R-:W-:Y:S01]  /*11830*/  UMOV UR5, URZ ;  /* 0x0000003f00057c82 */ /* 0x000fe20008000000 */
[----:B------:R-:W-:Y:S01]  /*11840*/  ULDC UR6, c[0x0][0xd3c] ;  /* 0x00034f0000067ab9 */ /* 0x000fe20000000800 */
[----:B------:R-:W-:Y:S02]  /*11850*/  IMAD.MOV.U32 R16, RZ, RZ, R0 ;  /* 0x000000ffff107224 */ /* 0x000fe400078e0000 */
[----:B------:R-:W-:Y:S02]  /*11860*/  IMAD.U32 R17, RZ, RZ, UR4 ;  /* 0x00000004ff117e24 */ /* 0x000fe4000f8e00ff */
[----:B------:R-:W-:Y:S02]  /*11870*/  IMAD.U32 R18, RZ, RZ, UR5 ;  /* 0x00000005ff127e24 */ /* 0x000fe4000f8e00ff */
[----:B------:R-:W-:-:S07]  /*11880*/  IMAD.U32 R19, RZ, RZ, UR6 ;  /* 0x00000006ff137e24 */ /* 0x000fce000f8e00ff */
.L_x_10290:
        /* <DEDUP_REMOVED lines=10> */
.L_x_10281:
[----:B------:R-:W-:Y:S02]  /*11930*/  ULDC UR4, c[0x0][0xd3c] ;  /* 0x00034f0000047ab9 */ /* 0x000fe40000000800 */
[----:B---3--:R-:W-:-:S13]  /*11940*/  ISETP.GE.AND P0, PT, R19, UR4, PT ;  /* 0x0000000413007c0c */ /* 0x008fda000bf06270 */
[----:B------:R-:W-:Y:S05]  /*11950*/  @!P0 BRA `(.L_x_10291) ;  /* 0xffffffac00108947 */ /* 0x000fea000383ffff */
[----:B------:R-:W-:Y:S05]  /*11960*/  BSYNC B8 ;  /* 0x0000000000087941 */ /* 0x000fea0003800000 */
.L_x_10224:
[----:B------:R-:W3:Y:S01]  /*11970*/  LDL.LU R0, [R1+0x18] ;  /* 0x0000180001007983 */ /* 0x000ee20000300800 */
[----:B------:R-:W-:Y:S01]  /*11980*/  BSSY B0, `(.L_x_10292) ;  /* 0x000000b000007945 */ /* 0x000fe20003800000 */
[----:B------:R-:W5:Y:S01]  /*11990*/  S2R R5, SR_CgaCtaId ;  /* 0x0000000000057919 */ /* 0x000f620000008800 */
[----:B---3--:R-:W-:-:S05]  /*119a0*/  VIADD R0, R0, 0x1 ;  /* 0x0000000100007836 */ /* 0x008fca0000000000 */
        /* <DEDUP_REMOVED lines=8> */
.L_x_10431:
[----:B------:R-:W-:Y:S05]  /*11a30*/  BSYNC B0 ;  /* 0x0000000000007941 */ /* 0x000fea0003800000 */
.L_x_10292:
[----:B------:R-:W-:-:S03]  /*11a40*/  UMOV UR4, 0xffffffff ;  /* 0xffffffff00047882 */ /* 0x000fc60000000000 */
[----:B------:R-:W-:Y:S05]  /*11a50*/  BRA.DIV UR4, `(.L_x_10294) ;  /* 0x0000004604807947 */ /* 0x000fea000b800000 */
[----:B-1----:R-:W1:Y:S02]  /*11a60*/  S2R R0, SR_TID.X ;  /* 0x0000000000007919 */ /* 0x002e640000002100 */
[----:B-1----:R-:W-:-:S04]  /*11a70*/  SHF.R.U32.HI R0, RZ, 0x5, R0 ;  /* 0x00000005ff007819 */ /* 0x002fc80000011600 */
[----:B------:R-:W-:-:S05]  /*11a80*/  LOP3.LUT R0, R0, 0x3, RZ, 0xc0, !PT ;  /* 0x0000000300007812 */ /* 0x000fca00078ec0ff */
[----:B------:R1:W3:Y:S02]  /*11a90*/  SHFL.IDX PT, R14, R0, RZ, 0x1f ;  /* 0x00001fff000e7589 */ /* 0x0002e400000e0000 */
.L_x_10434:
[----:B---3--:R-:W-:Y:S01]  /*11aa0*/  ISETP.NE.AND P0, PT, R14, RZ, PT ;  /* 0x000000ff0e00720c */ /* 0x008fe20003f05270 */
[----:B------:R-:W-:-:S12]  /*11ab0*/  BSSY B0, `(.L_x_10295) ;  /* 0x0000026000007945 */ /* 0x000fd80003800000 */
[----:B------:R-:W-:Y:S05]  /*11ac0*/  @P0 BRA `(.L_x_10296) ;  /* 0x0000000000900947 */ /* 0x000fea0003800000 */
[----:B------:R-:W-:-:S03]  /*11ad0*/  UMOV UR4, 0xffffffff ;  /* 0xffffffff00047882 */ /* 0x000fc60000000000 */
[----:B------:R-:W-:Y:S05]  /*11ae0*/  BRA.DIV UR4, `(.L_x_10297) ;  /* 0x0000004604907947 */ /* 0x000fea000b800000 */
[----:B------:R-:W-:-:S13]  /*11af0*/  ELECT P6, URZ, PT ;  /* 0x00000000003f782f */ /* 0x000fda00038c0000 */
.L_x_10437:
        /* <DEDUP_REMOVED lines=8> */
.L_x_10298:
[C---:B------:R-:W-:Y:S01]  /*11b80*/  IMAD R3, R24.reuse, 0x8, R5 ;  /* 0x0000000818037824 */ /* 0x040fe200078e0205 */
[----:B------:R-:W-:Y:S01]  /*11b90*/  SHF.L.U32 R2, R27, 0x1f, RZ ;  /* 0x0000001f1b027819 */ /* 0x000fe200000006ff */
[----:B------:R-:W-:-:S03]  /*11ba0*/  VIADD R24, R24, 0x1 ;  /* 0x0000000118187836 */ /* 0x000fc60000000000 */
[----:B------:R-:W1:Y:S02]  /*11bb0*/  SYNCS.PHASECHK.TRANS64.TRYWAIT P1, [R3+URZ+0x32440], R2 ;  /* 0x03244002030075a7 */ /* 0x000e64000802017f */
[----:B------:R-:W-:-:S04]  /*11bc0*/  ISETP.NE.AND P2, PT, R24, 0x2, PT ;  /* 0x000000021800780c */ /* 0x000fc80003f45270 */
[----:B------:R-:W-:Y:S01]  /*11bd0*/  SEL R0, RZ, 0x1, P2 ;  /* 0x00000001ff007807 */ /* 0x000fe20001000000 */
[----:B-1----:R-:W-:Y:S08]  /*11be0*/  @!P1 BRA `(.L_x_10299) ;  /* 0x0000004400709947 */ /* 0x002ff00003800000 */
.L_x_10438:
[----:B------:R-:W-:Y:S02]  /*11bf0*/  SEL R24, R24, RZ, P2 ;  /* 0x000000ff18187207 */ /* 0x000fe40001000000 */
[----:B------:R-:W-:Y:S01]  /*11c00*/  LOP3.LUT R0, R27, R0, RZ, 0x3c, !PT ;  /* 0x000000001b007212 */ /* 0x000fe200078e3cff */
[----:B------:R-:W-:Y:S06]  /*11c10*/  @!P0 BRA `(.L_x_10300) ;  /* 0x0000000000048947 */ /* 0x000fec0003800000 */
[----:B------:R-:W-:Y:S01]  /*11c20*/  BPT.TRAP 0x1 ;  /* 0x000000040000795c */ /* 0x000fe20000300000 */
.L_x_10300:
[----:B------:R-:W-:Y:S01]  /*11c30*/  IMAD R5, R24, 0x8, R5 ;  /* 0x0000000818057824 */ /* 0x000fe200078e0205 */
[----:B------:R-:W-:-:S04]  /*11c40*/  SHF.L.U32 R0, R0, 0x1f, RZ ;  /* 0x0000001f00007819 */ /* 0x000fc800000006ff */
[----:B------:R-:W3:Y:S02]  /*11c50*/  SYNCS.PHASECHK.TRANS64.TRYWAIT P1, [R5+URZ+0x32440], R0 ;  /* 0x03244000050075a7 */ /* 0x000ee4000802017f */
[----:B---3--:R-:W-:Y:S05]  /*11c60*/  @!P1 BRA `(.L_x_10301) ;  /* 0x0000004400649947 */ /* 0x008fea0003800000 */
.L_x_10439:
[----:B------:R-:W-:Y:S05]  /*11c70*/  @!P0 BRA `(.L_x_10302) ;  /* 0x0000000000048947 */ /* 0x000fea0003800000 */
[----:B------:R-:W-:Y:S01]  /*11c80*/  BPT.TRAP 0x1 ;  /* 0x000000040000795c */ /* 0x000fe20000300000 */
.L_x_10302:
[----:B------:R-:W5:Y:S02]  /*11c90*/  SYNCS.PHASECHK.TRANS64.TRYWAIT P1, [R3+URZ+0x32460], R2 ;  /* 0x03246002030075a7 */ /* 0x000f64000802017f */
[----:B-----5:R-:W-:Y:S05]  /*11ca0*/  @!P1 BRA `(.L_x_10303) ;  /* 0x0000004400689947 */ /* 0x020fea0003800000 */
.L_x_10440:
[----:B------:R-:W-:Y:S05]  /*11cb0*/  @!P0 BRA `(.L_x_10304) ;  /* 0x0000000000048947 */ /* 0x000fea0003800000 */
[----:B------:R-:W-:Y:S01]  /*11cc0*/  BPT.TRAP 0x1 ;  /* 0x000000040000795c */ /* 0x000fe20000300000 */
.L_x_10304:
[----:B------:R0:W0:Y:S02]  /*11cd0*/  SYNCS.PHASECHK.TRANS64.TRYWAIT P0, [R5+URZ+0x32460], R0 ;  /* 0x03246000050075a7 */ /* 0x000024000800017f */
[----:B0-----:R-:W-:Y:S05]  /*11ce0*/  @!P0 NANOSLEEP.SYNCS 0x989680 ;  /* 0x009896800000895d */ /* 0x001fea0003900000 */
[----:B------:R-:W0:Y:S02]  /*11cf0*/  @!P0 SYNCS.PHASECHK.TRANS64 P0, [R5+URZ+0x32460], R0 ;  /* 0x03246000050085a7 */ /* 0x000e24000800007f */
[----:B0-----:R-:W-:Y:S05]  /*11d00*/  @!P0 BRA `(.L_x_10304) ;  /* 0xfffffffc00f08947 */ /* 0x001fea000383ffff */
.L_x_10296:
[----:B------:R-:W-:Y:S05]  /*11d10*/  BSYNC B0 ;  /* 0x0000000000007941 */ /* 0x000fea0003800000 */
.L_x_10295:
[----:B------:R-:W-:Y:S05]  /*11d20*/  EXIT ;  /* 0x000000000000794d */ /* 0x000fea0003800000 */
.L_x_10170:
[----:B-1----:R1:W2:Y:S02]  /*11d30*/  SYNCS.PHASECHK.TRANS64.TRYWAIT P0, [R3+URZ+0x32400], R0 ;  /* 0x03240000030075a7 */ /* 0x0022a4000800017f */
[----:B--2---:R-:W-:Y:S05]  /*11d40*/  @!P0 NANOSLEEP.SYNCS 0x989680 ;  /* 0x009896800000895d */ /* 0x004fea0003900000 */
[----:B------:R-:W2:Y:S02]  /*11d50*/  @!P0 SYNCS.PHASECHK.TRANS64 P0, [R3+URZ+0x32400], R0 ;  /* 0x03240000030085a7 */ /* 0x000ea4000800007f */
[----:B--2---:R-:W-:Y:S05]  /*11d60*/  @!P0 BRA `(.L_x_10170) ;  /* 0xfffffffc00f08947 */ /* 0x004fea000383ffff */
[----:B------:R-:W-:Y:S05]  /*11d70*/  BRA `(.L_x_10305) ;  /* 0xffffff0000107947 */ /* 0x000fea000383ffff */
.L_x_10174:
[----:B---3--:R-:W-:-:S04]  /*11d80*/  IMAD.U32 R5, RZ, RZ, UR6 ;  /* 0x00000006ff057e24 */ /* 0x008fc8000f8e00ff */
[----:B------:R3:W4:Y:S03]  /*11d90*/  SYNCS.PHASECHK.TRANS64.TRYWAIT P1, [R5+URZ+0x32430], R2 ;  /* 0x03243002050075a7 */ /* 0x000726000802017f */
[----:B----4-:R-:W-:Y:S05]  /*11da0*/  @!P1 NANOSLEEP.SYNCS 0x989680 ;  /* 0x009896800000995d */ /* 0x010fea0003900000 */
[----:B------:R-:W4:Y:S02]  /*11db0*/  @!P1 SYNCS.PHASECHK.TRANS64 P1, [R5+URZ+0x32430], R2 ;  /* 0x03243002050095a7 */ /* 0x000f24000802007f */
[----:B----4-:R-:W-:Y:S05]  /*11dc0*/  @!P1 BRA `(.L_x_10174) ;  /* 0xfffffffc00ec9947 */ /* 0x010fea000383ffff */
[----:B------:R-:W-:Y:S05]  /*11dd0*/  BRA `(.L_x_10173) ;  /* 0xffffff0000407947 */ /* 0x000fea000383ffff */
.L_x_10175:
[----:B----4-:R4:W0:Y:S02]  /*11de0*/  SYNCS.PHASECHK.TRANS64.TRYWAIT P1, [R3+URZ+0x32410], R0 ;  /* 0x03241000030075a7 */ /* 0x010824000802017f */
[----:B0-----:R-:W-:Y:S05]  /*11df0*/  @!P1 NANOSLEEP.SYNCS 0x989680 ;  /* 0x009896800000995d */ /* 0x001fea0003900000 */
[----:B------:R-:W0:Y:S02]  /*11e00*/  @!P1 SYNCS.PHASECHK.TRANS64 P1, [R3+URZ+0x32410], R0 ;  /* 0x03241000030095a7 */ /* 0x000e24000802007f */
[----:B0-----:R-:W-:Y:S05]  /*11e10*/  @!P1 BRA `(.L_x_10175) ;  /* 0xfffffffc00f09947 */ /* 0x001fea000383ffff */
[----:B------:R-:W-:Y:S05]  /*11e20*/  BRA `(.L_x_10306) ;  /* 0xffffff0000f87947 */ /* 0x000fea000383ffff */
.L_x_10179:
[----:B0--3--:R-:W-:-:S04]  /*11e30*/  IMAD.U32 R5, RZ, RZ, UR6 ;  /* 0x00000006ff057e24 */ /* 0x009fc8000f8e00ff */
[----:B------:R0:W3:Y:S03]  /*11e40*/  SYNCS.PHASECHK.TRANS64.TRYWAIT P1, [R5+URZ+0x32450], R2 ;  /* 0x03245002050075a7 */ /* 0x0000e6000802017f */
[----:B---3--:R-:W-:Y:S05]  /*11e50*/  @!P1 NANOSLEEP.SYNCS 0x989680 ;  /* 0x009896800000995d */ /* 0x008fea0003900000 */
[----:B------:R-:W3:Y:S02]  /*11e60*/  @!P1 SYNCS.PHASECHK.TRANS64 P1, [R5+URZ+0x32450], R2 ;  /* 0x03245002050095a7 */ /* 0x000ee4000802007f */
[----:B---3--:R-:W-:Y:S05]  /*11e70*/  @!P1 BRA `(.L_x_10179) ;  /* 0xfffffffc00ec9947 */ /* 0x008fea000383ffff */
[----:B------:R-:W-:Y:S05]  /*11e80*/  BRA `(.L_x_10178) ;  /* 0xffffff0400007947 */ /* 0x000fea000383ffff */
.L_x_10186:
[----:B-1----:R-:W-:-:S04]  /*11e90*/  IMAD.U32 R153, RZ, RZ, UR5 ;  /* 0x00000005ff997e24 */ /* 0x002fc8000f8e00ff */
[----:B------:R1:W2:Y:S03]  /*11ea0*/  SYNCS.PHASECHK.TRANS64.TRYWAIT P2, [R153+URZ+0x32430], R0 ;  /* 0x03243000990075a7 */ /* 0x0002a6000804017f */
[----:B--2---:R-:W-:Y:S05]  /*11eb0*/  @!P2 NANOSLEEP.SYNCS 0x989680 ;  /* 0x009896800000a95d */ /* 0x004fea0003900000 */
[----:B------:R-:W2:Y:S02]  /*11ec0*/  @!P2 SYNCS.PHASECHK.TRANS64 P2, [R153+URZ+0x32430], R0 ;  /* 0x032430009900a5a7 */ /* 0x000ea4000804007f */
[----:B--2---:R-:W-:Y:S05]  /*11ed0*/  @!P2 BRA `(.L_x_10186) ;  /* 0xfffffffc00eca947 */ /* 0x004fea000383ffff */
[----:B------:R-:W-:Y:S05]  /*11ee0*/  BRA `(.L_x_10185) ;  /* 0xffffff24000c7947 */ /* 0x000fea000383ffff */
.L_x_10190:
[----:B--2---:R-:W-:-:S04]  /*11ef0*/  IMAD.U32 R20, RZ, RZ, UR5 ;  /* 0x00000005ff147e24 */ /* 0x004fc8000f8e00ff */
[----:B------:R2:W3:Y:S03]  /*11f00*/  SYNCS.PHASECHK.TRANS64.TRYWAIT P2, [R20+URZ+0x32450], R0 ;  /* 0x03245000140075a7 */ /* 0x0004e6000804017f */
[----:B---3--:R-:W-:Y:S05]  /*11f10*/  @!P2 NANOSLEEP.SYNCS 0x989680 ;  /* 0x009896800000a95d */ /* 0x008fea0003900000 */
[----:B------:R-:W3:Y:S02]  /*11f20*/  @!P2 SYNCS.PHASECHK.TRANS64 P2, [R20+URZ+0x32450], R0 ;  /* 0x032450001400a5a7 */ /* 0x000ee4000804007f */
[----:B---3--:R-:W-:Y:S05]  /*11f30*/  @!P2 BRA `(.L_x_10190) ;  /* 0xfffffffc00eca947 */ /* 0x008fea000383ffff */
[----:B------:R-:W-:Y:S05]  /*11f40*/  BRA `(.L_x_10189) ;  /* 0xffffff2400887947 */ /* 0x000fea000383ffff */
.L_x_10238:
        /* <DEDUP_REMOVED lines=11> */
.L_x_10308:
[----:B------:R-:W-:Y:S05]  /*12000*/  BSYNC B0 ;  /* 0x0000000000007941 */ /* 0x000fea0003800000 */
.L_x_10307:
[----:B------:R-:W-:Y:S05]  /*12010*/  BRA `(.L_x_10309) ;  /* 0xffffffb4005c7947 */ /* 0x000fea000383ffff */
.L_x_10241:
[----:B0-----:R0:W1:Y:S02]  /*12020*/  SYNCS.PHASECHK.TRANS64.TRYWAIT P0, [R25+URZ+0x32440], R0 ;  /* 0x03244000190075a7 */ /* 0x001064000800017f */
[----:B-1----:R-:W-:Y:S05]  /*12030*/  @!P0 NANOSLEEP.SYNCS 0x989680 ;  /* 0x009896800000895d */ /* 0x002fea0003900000 */
[----:B------:R-:W1:Y:S02]  /*12040*/  @!P0 SYNCS.PHASECHK.TRANS64 P0, [R25+URZ+0x32440], R0 ;  /* 0x03244000190085a7 */ /* 0x000e64000800007f */
[----:B-1----:R-:W-:Y:S05]  /*12050*/  @!P0 BRA `(.L_x_10241) ;  /* 0xfffffffc00f08947 */ /* 0x002fea000383ffff */
[----:B------:R-:W-:Y:S05]  /*12060*/  BRA `(.L_x_10310) ;  /* 0xffffffb400887947 */ /* 0x000fea000383ffff */
.L_x_10242:
        /* <DEDUP_REMOVED lines=8> */
.L_x_10312:
[----:B------:R-:W-:Y:S05]  /*120f0*/  BSYNC B0 ;  /* 0x0000000000007941 */ /* 0x000fea0003800000 */
.L_x_10311:
        /* <DEDUP_REMOVED lines=9> */
.L_x_10313:
[----:B------:R-:W-:Y:S02]  /*12190*/  IMAD.MOV.U32 R13, RZ, RZ, R4 ;  /* 0x000000ffff0d7224 */ /* 0x000fe400078e0004 */
[----:B------:R-:W-:Y:S02]  /*121a0*/  IMAD.MOV.U32 R12, RZ, RZ, 0x1 ;  /* 0x00000001ff0c7424 */ /* 0x000fe400078e00ff */
[----:B------:R-:W-:-:S07]  /*121b0*/  IMAD.MOV.U32 R3, RZ, RZ, R14 ;  /* 0x000000ffff037224 */ /* 0x000fce00078e000e */
[----:B------:R-:W-:Y:S05]  /*121c0*/  WARPSYNC.COLLECTIVE R15, `(.L_x_10314) ;  /* 0x000000000f087348 */ /* 0x000fea0003c00000 */
[----:B------:R0:W1:Y:S02]  /*121d0*/  SHFL.IDX P6, R14, R13, R12, R11 ;  /* 0x0000000c0d0e7389 */ /* 0x00006400000c000b */
[----:B01----:R-:W-:Y:S01]  /*121e0*/  ENDCOLLECTIVE ;  /* 0x000000000000791b */ /* 0x003fe20003800000 */
.L_x_10314:
        /* <DEDUP_REMOVED lines=15> */
.L_x_10315:
[----:B------:R-:W-:Y:S02]  /*122e0*/  @P0 IMAD R6, R5, 0x2, R22 ;  /* 0x0000000205060824 */ /* 0x000fe400078e0216 */
[----:B------:R-:W-:Y:S02]  /*122f0*/  IMAD.MOV.U32 R13, RZ, RZ, R4 ;  /* 0x000000ffff0d7224 */ /* 0x000fe400078e0004 */
[----:B------:R-:W-:Y:S02]  /*12300*/  IMAD.MOV.U32 R12, RZ, RZ, 0x2 ;  /* 0x00000002ff0c7424 */ /* 0x000fe400078e00ff */
[----:B------:R-:W-:-:S07]  /*12310*/  IMAD.MOV.U32 R3, RZ, RZ, R14 ;  /* 0x000000ffff037224 */ /* 0x000fce00078e000e */
[----:B------:R-:W-:Y:S05]  /*12320*/  WARPSYNC.COLLECTIVE R15, `(.L_x_10316) ;  /* 0x000000000f087348 */ /* 0x000fea0003c00000 */
[----:B------:R0:W1:Y:S02]  /*12330*/  SHFL.IDX P6, R14, R13, R12, R11 ;  /* 0x0000000c0d0e7389 */ /* 0x00006400000c000b */
[----:B01----:R-:W-:Y:S01]  /*12340*/  ENDCOLLECTIVE ;  /* 0x000000000000791b */ /* 0x003fe20003800000 */
.L_x_10316:
        /* <DEDUP_REMOVED lines=15> */
.L_x_10317:
[----:B------:R-:W-:Y:S02]  /*12440*/  @P0 IMAD R6, R5, 0x2, R22 ;  /* 0x0000000205060824 */ /* 0x000fe400078e0216 */
[----:B------:R-:W-:Y:S02]  /*12450*/  IMAD.MOV.U32 R13, RZ, RZ, R4 ;  /* 0x000000ffff0d7224 */ /* 0x000fe400078e0004 */
[----:B------:R-:W-:Y:S02]  /*12460*/  IMAD.MOV.U32 R12, RZ, RZ, 0x3 ;  /* 0x00000003ff0c7424 */ /* 0x000fe400078e00ff */
[----:B------:R-:W-:-:S07]  /*12470*/  IMAD.MOV.U32 R3, RZ, RZ, R14 ;  /* 0x000000ffff037224 */ /* 0x000fce00078e000e */
[----:B------:R-:W-:Y:S05]  /*12480*/  WARPSYNC.COLLECTIVE R15, `(.L_x_10318) ;  /* 0x000000000f087348 */ /* 0x000fea0003c00000 */
[----:B------:R0:W1:Y:S02]  /*12490*/  SHFL.IDX P6, R14, R13, R12, R11 ;  /* 0x0000000c0d0e7389 */ /* 0x00006400000c000b */
[----:B01----:R-:W-:Y:S01]  /*124a0*/  ENDCOLLECTIVE ;  /* 0x000000000000791b */ /* 0x003fe20003800000 */
.L_x_10318:
        /* <DEDUP_REMOVED lines=15> */
.L_x_10319:
[----:B------:R-:W-:Y:S02]  /*125a0*/  @P0 IMAD R6, R5, 0x2, R22 ;  /* 0x0000000205060824 */ /* 0x000fe400078e0216 */
[----:B------:R-:W-:Y:S02]  /*125b0*/  IMAD.MOV.U32 R13, RZ, RZ, R4 ;  /* 0x000000ffff0d7224 */ /* 0x000fe400078e0004 */
[----:B------:R-:W-:Y:S02]  /*125c0*/  IMAD.MOV.U32 R12, RZ, RZ, 0x4 ;  /* 0x00000004ff0c7424 */ /* 0x000fe400078e00ff */
[----:B------:R-:W-:-:S07]  /*125d0*/  IMAD.MOV.U32 R3, RZ, RZ, R14 ;  /* 0x000000ffff037224 */ /* 0x000fce00078e000e */
[----:B------:R-:W-:Y:S05]  /*125e0*/  WARPSYNC.COLLECTIVE R15, `(.L_x_10320) ;  /* 0x000000000f087348 */ /* 0x000fea0003c00000 */
[----:B------:R0:W1:Y:S02]  /*125f0*/  SHFL.IDX P6, R14, R13, R12, R11 ;  /* 0x0000000c0d0e7389 */ /* 0x00006400000c000b */
[----:B01----:R-:W-:Y:S01]  /*12600*/  ENDCOLLECTIVE ;  /* 0x000000000000791b */ /* 0x003fe20003800000 */
.L_x_10320:
        /* <DEDUP_REMOVED lines=15> */
.L_x_10321:
[----:B------:R-:W-:Y:S02]  /*12700*/  @P0 IMAD R6, R5, 0x2, R22 ;  /* 0x0000000205060824 */ /* 0x000fe400078e0216 */
[----:B------:R-:W-:Y:S02]  /*12710*/  IMAD.MOV.U32 R13, RZ, RZ, R4 ;  /* 0x000000ffff0d7224 */ /* 0x000fe400078e0004 */
[----:B------:R-:W-:Y:S02]  /*12720*/  IMAD.MOV.U32 R12, RZ, RZ, 0x5 ;  /* 0x00000005ff0c7424 */ /* 0x000fe400078e00ff */
[----:B------:R-:W-:-:S07]  /*12730*/  IMAD.MOV.U32 R3, RZ, RZ, R14 ;  /* 0x000000ffff037224 */ /* 0x000fce00078e000e */
[----:B------:R-:W-:Y:S05]  /*12740*/  WARPSYNC.COLLECTIVE R15, `(.L_x_10322) ;  /* 0x000000000f087348 */ /* 0x000fea0003c00000 */
[----:B------:R0:W1:Y:S02]  /*12750*/  SHFL.IDX P6, R14, R13, R12, R11 ;  /* 0x0000000c0d0e7389 */ /* 0x00006400000c000b */
[----:B01----:R-:W-:Y:S01]  /*12760*/  ENDCOLLECTIVE ;  /* 0x000000000000791b */ /* 0x003fe20003800000 */
.L_x_10322:
        /* <DEDUP_REMOVED lines=10> */
.L_x_10323:
[----:B------:R-:W-:Y:S01]  /*12810*/  @!PT LDS RZ, [RZ] ;  /* 0x00000000fffff984 */ /* 0x000fe20000000800 */
[----:B------:R-:W-:Y:S01]  /*12820*/  @!PT LDS RZ, [RZ] ;  /* 0x00000000fffff984 */ /* 0x000fe20000000800 */
[----:B------:R-:W-:Y:S01]  /*12830*/  @!PT LDS RZ, [RZ] ;  /* 0x00000000fffff984 */ /* 0x000fe20000000800 */
[----:B------:R1:W-:Y:S01]  /*12840*/  @P0 LDGSTS.E.BYPASS.LTC128B.128 [R6+0x1e400], desc[UR36][R2.64], !P2 ;  /* 0x1e40000002060fae */ /* 0x0003e2000d101d64 */
[----:B------:R-:W-:Y:S01]  /*12850*/  IMAD.MOV.U32 R0, RZ, RZ, R14 ;  /* 0x000000ffff007224 */ /* 0x000fe200078e000e */
[----:B------:R-:W-:Y:S06]  /*12860*/  BRA `(.L_x_10324) ;  /* 0xffffffb000e87947 */ /* 0x000fec000383ffff */
.L_x_10247:
[----:B------:R0:W5:Y:S01]  /*12870*/  LDL.LU R6, [R1+0x4] ;  /* 0x0000040001067983 */ /* 0x0001620000300800 */
[----:B------:R-:W-:Y:S01]  /*12880*/  IMAD.MOV.U32 R13, RZ, RZ, R5 ;  /* 0x000000ffff0d7224 */ /* 0x000fe200078e0005 */
[----:B------:R-:W-:Y:S01]  /*12890*/  LOP3.LUT R23, R23, 0xffffdfff, RZ, 0xc0, !PT ;  /* 0xffffdfff17177812 */ /* 0x000fe200078ec0ff */
[----:B------:R-:W-:Y:S02]  /*128a0*/  IMAD.MOV.U32 R12, RZ, RZ, RZ ;  /* 0x000000ffff0c7224 */ /* 0x000fe400078e00ff */
[----:B------:R-:W-:Y:S02]  /*128b0*/  IMAD.MOV.U32 R11, RZ, RZ, 0x181f ;  /* 0x0000181fff0b7424 */ /* 0x000fe400078e00ff */
[----:B------:R-:W-:Y:S02]  /*128c0*/  IMAD.MOV.U32 R15, RZ, RZ, -0x1 ;  /* 0xffffffffff0f7424 */ /* 0x000fe400078e00ff */
[----:B0-----:R-:W-:-:S07]  /*128d0*/  IMAD.IADD R4, R21, 0x1, R4 ;  /* 0x0000000115047824 */ /* 0x001fce00078e0204 */
[----:B-----5:R-:W-:Y:S05]  /*128e0*/  WARPSYNC.COLLECTIVE R15, `(.L_x_10325) ;  /* 0x000000000f087348 */ /* 0x020fea0003c00000 */
[----:B------:R0:W1:Y:S02]  /*128f0*/  SHFL.IDX P6, R14, R13, R12, R11 ;  /* 0x0000000c0d0e7389 */ /* 0x00006400000c000b */
[----:B01---5:R-:W-:Y:S01]  /*12900*/  ENDCOLLECTIVE ;  /* 0x000000000000791b */ /* 0x023fe20003800000 */
.L_x_10325:
[----:B------:R-:W-:Y:S02]  /*12910*/  IMAD.MOV.U32 R13, RZ, RZ, R0 ;  /* 0x000000ffff0d7224 */ /* 0x000fe400078e0000 */
[----:B------:R-:W-:-:S07]  /*12920*/  IMAD.MOV.U32 R3, RZ, RZ, R14 ;  /* 0x000000ffff037224 */ /* 0x000fce00078e000e */
[----:B------:R-:W-:Y:S05]  /*12930*/  WARPSYNC.COLLECTIVE R15, `(.L_x_10326) ;  /* 0x000000000f087348 */ /* 0x000fea0003c00000 */
[----:B------:R0:W1:Y:S02]  /*12940*/  SHFL.IDX P6, R14, R13, R12, R11 ;  /* 0x0000000c0d0e7389 */ /* 0x00006400000c000b */
[----:B01----:R-:W-:Y:S01]  /*12950*/  ENDCOLLECTIVE ;  /* 0x000000000000791b */ /* 0x003fe20003800000 */
.L_x_10326:
[----:B------:R-:W-:Y:S02]  /*12960*/  IMAD.MOV.U32 R13, RZ, RZ, R5 ;  /* 0x000000ffff0d7224 */ /* 0x000fe400078e0005 */
[----:B------:R-:W-:Y:S02]  /*12970*/  IMAD.MOV.U32 R12, RZ, RZ, 0x1 ;  /* 0x00000001ff0c7424 */ /* 0x000fe400078e00ff */
[----:B------:R-:W-:-:S07]  /*12980*/  IMAD.MOV.U32 R10, RZ, RZ, R14 ;  /* 0x000000ffff0a7224 */ /* 0x000fce00078e000e */
[----:B------:R-:W-:Y:S05]  /*12990*/  WARPSYNC.COLLECTIVE R15, `(.L_x_10327) ;  /* 0x000000000f087348 */ /* 0x000fea0003c00000 */
[----:B------:R0:W1:Y:S02]  /*129a0*/  SHFL.IDX P6, R14, R13, R12, R11 ;  /* 0x0000000c0d0e7389 */ /* 0x00006400000c000b */
[----:B01----:R-:W-:Y:S01]  /*129b0*/  ENDCOLLECTIVE ;  /* 0x000000000000791b */ /* 0x003fe20003800000 */
.L_x_10327:
[----:B------:R-:W-:Y:S02]  /*129c0*/  IMAD.MOV.U32 R13, RZ, RZ, R0 ;  /* 0x000000ffff0d7224 */ /* 0x000fe400078e0000 */
[----:B------:R-:W-:-:S05]  /*129d0*/  IMAD R6, R6, R7, RZ ;  /* 0x0000000706067224 */ /* 0x000fca00078e02ff */
[----:B------:R-:W-:-:S13]  /*129e0*/  ISETP.GE.AND P2, PT, R4, R6, PT ;  /* 0x000000060400720c */ /* 0x000fda0003f46270 */
[----:B------:R-:W-:Y:S02]  /*129f0*/  @!P2 LEA R10, P1, R20, R10, 0x1 ;  /* 0x0000000a140aa211 */ /* 0x000fe400078208ff */
[----:B------:R-:W-:-:S03]  /*12a00*/  @P2 LOP3.LUT R23, R23, 0x2000, RZ, 0xfc, !PT ;  /* 0x0000200017172812 */ /* 0x000fc600078efcff */
[----:B------:R-:W-:Y:S01]  /*12a10*/  @!P2 IMAD.X R3, RZ, RZ, R3, P1 ;  /* 0x000000ffff03a224 */ /* 0x000fe200008e0603 */
[----:B------:R-:W-:Y:S01]  /*12a20*/  LOP3.LUT R23, R23, 0xffffefff, RZ, 0xc0, !PT ;  /* 0xffffefff17177812 */ /* 0x000fe200078ec0ff */
[----:B------:R-:W-:-:S05]  /*12a30*/  @!P2 IMAD.MOV.U32 R2, RZ, RZ, R10 ;  /* 0x000000ffff02a224 */ /* 0x000fca00078e000a */
        /* <DEDUP_REMOVED lines=10> */
.L_x_10328:
        /* <DEDUP_REMOVED lines=8> */
.L_x_10329:
        /* <DEDUP_REMOVED lines=15> */
.L_x_10330:
[----:B------:R-:W-:Y:S01]  /*12c50*/  @P2 LOP3.LUT R23, R23, 0x800, RZ, 0xfc, !PT ;  /* 0x0000080017172812 */ /* 0x000fe200078efcff */
[----:B------:R-:W-:-:S03]  /*12c60*/  IMAD.MOV.U32 R13, RZ, RZ, R5 ;  /* 0x000000ffff0d7224 */ /* 0x000fc600078e0005 */
[----:B------:R-:W-:Y:S01]  /*12c70*/  LOP3.LUT R23, R23, 0xfffffdff, RZ, 0xc0, !PT ;  /* 0xfffffdff17177812 */ /* 0x000fe200078ec0ff */
[----:B------:R-:W-:Y:S02]  /*12c80*/  IMAD.MOV.U32 R12, RZ, RZ, 0x3 ;  /* 0x00000003ff0c7424 */ /* 0x000fe400078e00ff */
[----:B------:R-:W-:-:S05]  /*12c90*/  IMAD.MOV.U32 R11, RZ, RZ, R14 ;  /* 0x000000ffff0b7224 */ /* 0x000fca00078e000e */
[----:B------:R-:W-:-:S05]  /*12ca0*/  @!P2 LEA R11, P1, R20, R11, 0x1 ;  /* 0x0000000b140ba211 */ /* 0x000fca00078208ff */
[----:B------:R-:W-:Y:S02]  /*12cb0*/  @!P2 IMAD.X R8, RZ, RZ, R2, P1 ;  /* 0x000000ffff08a224 */ /* 0x000fe400008e0602 */
[----:B------:R-:W-:Y:S02]  /*12cc0*/  @!P2 IMAD.MOV.U32 R2, RZ, RZ, R11 ;  /* 0x000000ffff02a224 */ /* 0x000fe400078e000b */
[----:B------:R-:W-:Y:S02]  /*12cd0*/  IMAD.MOV.U32 R11, RZ, RZ, 0x181f ;  /* 0x0000181fff0b7424 */ /* 0x000fe400078e00ff */
[----:B------:R-:W-:-:S07]  /*12ce0*/  @!P2 IMAD.MOV.U32 R3, RZ, RZ, R8 ;  /* 0x000000ffff03a224 */ /* 0x000fce00078e0008 */
[----:B------:R-:W-:Y:S05]  /*12cf0*/  WARPSYNC.COLLECTIVE R15, `(.L_x_10331) ;  /* 0x000000000f087348 */ /* 0x000fea0003c00000 */
[----:B------:R0:W1:Y:S02]  /*12d00*/  SHFL.IDX P6, R14, R13, R12, R11 ;  /* 0x0000000c0d0e7389 */ /* 0x00006400000c000b */
[----:B01----:R-:W-:Y:S01]  /*12d10*/  ENDCOLLECTIVE ;  /* 0x000000000000791b */ /* 0x003fe20003800000 */
.L_x_10331:
[----:B------:R-:W-:Y:S01]  /*12d20*/  @!PT LDS RZ, [RZ] ;  /* 0x00000000fffff984 */ /* 0x000fe20000000800 */
[----:B------:R-:W-:Y:S01]  /*12d30*/  @!PT LDS RZ, [RZ] ;  /* 0x00000000fffff984 */ /* 0x000fe20000000800 */
[----:B------:R-:W-:Y:S01]  /*12d40*/  @!PT LDS RZ, [RZ] ;  /* 0x00000000fffff984 */ /* 0x000fe20000000800 */
[----:B------:R0:W-:Y:S01]  /*12d50*/  @!P2 LDGSTS.E.BYPASS.LTC128B.128 [R26+0x19400], desc[UR36][R2.64], !P0 ;  /* 0x19400000021aafae */ /* 0x0001e2000c101d64 */
[----:B------:R-:W-:Y:S02]  /*12d60*/  IMAD.MOV.U32 R13, RZ, RZ, R0 ;  /* 0x000000ffff0d7224 */ /* 0x000fe400078e0000 */
[----:B0-----:R-:W-:-:S05]  /*12d70*/  VIADD R2, R4, 0x30 ;  /* 0x0000003004027836 */ /* 0x001fca0000000000 */
[----:B------:R-:W-:Y:S01]  /*12d80*/  ISETP.GE.AND P2, PT, R2, R6, PT ;  /* 0x000000060200720c */ /* 0x000fe20003f46270 */
[----:B------:R-:W-:-:S12]  /*12d90*/  IMAD.MOV.U32 R2, RZ, RZ, R14 ;  /* 0x000000ffff027224 */ /* 0x000fd800078e000e */
[----:B------:R-:W-:Y:S05]  /*12da0*/  WARPSYNC.COLLECTIVE R15, `(.L_x_10332) ;  /* 0x000000000f087348 */ /* 0x000fea0003c00000 */
[----:B------:R0:W1:Y:S02]  /*12db0*/  SHFL.IDX P6, R14, R13, R12, R11 ;  /* 0x0000000c0d0e7389 */ /* 0x00006400000c000b */
[----:B01----:R-:W-:Y:S01]  /*12dc0*/  ENDCOLLECTIVE ;  /* 0x000000000000791b */ /* 0x003fe20003800000 */
.L_x_10332:
[----:B------:R-:W-:-:S04]  /*12dd0*/  @P2 LOP3.LUT R23, R23, 0x200, RZ, 0xfc, !PT ;  /* 0x0000020017172812 */ /* 0x000fc800078efcff */
[----:B------:R-:W-:Y:S01]  /*12de0*/  LOP3.LUT R23, R23, 0xfffffeff, RZ, 0xc0, !PT ;  /* 0xfffffeff17177812 */ /* 0x000fe200078ec0ff */
[----:B------:R-:W-:-:S05]  /*12df0*/  IMAD.MOV.U32 R12, RZ, RZ, R14 ;  /* 0x000000ffff0c7224 */ /* 0x000fca00078e000e */
[----:B------:R-:W-:Y:S01]  /*12e00*/  @!P2 LEA R14, P1, R20, R12, 0x1 ;  /* 0x0000000c140ea211 */ /* 0x000fe200078208ff */
[----:B------:R-:W-:-:S04]  /*12e10*/  IMAD.MOV.U32 R12, RZ, RZ, 0x4 ;  /* 0x00000004ff0c7424 */ /* 0x000fc800078e00ff */
[----:B------:R-:W-:Y:S02]  /*12e20*/  @!P2 IMAD.X R13, RZ, RZ, R2, P1 ;  /* 0x000000ffff0da224 */ /* 0x000fe400008e0602 */
[----:B------:R-:W-:Y:S02]  /*12e30*/  @!P2 IMAD.MOV.U32 R2, RZ, RZ, R14 ;  /* 0x000000ffff02a224 */ /* 0x000fe400078e000e */
[----:B------:R-:W-:Y:S02]  /*12e40*/  @!P2 IMAD.MOV.U32 R3, RZ, RZ, R13 ;  /* 0x000000ffff03a224 */ /* 0x000fe400078e000d */
[----:B------:R-:W-:-:S03]  /*12e50*/  IMAD.MOV.U32 R13, RZ, RZ, R5 ;  /* 0x000000ffff0d7224 */ /* 0x000fc600078e0005 */
[----:B------:R-:W-:Y:S01]  /*12e60*/  @!PT LDS RZ, [RZ] ;  /* 0x00000000fffff984 */ /* 0x000fe20000000800 */
[----:B------:R-:W-:Y:S01]  /*12e70*/  @!PT LDS RZ, [RZ] ;  /* 0x00000000fffff984 */ /* 0x000fe20000000800 */
[----:B------:R-:W-:Y:S01]  /*12e80*/  @!PT LDS RZ, [RZ] ;  /* 0x00000000fffff984 */ /* 0x000fe20000000800 */
[----:B------:R0:W-:Y:S04]  /*12e90*/  @!P2 LDGSTS.E.BYPASS.LTC128B.128 [R26+0x19c00], desc[UR36][R2.64], !P0 ;  /* 0x19c00000021aafae */ /* 0x0001e8000c101d64 */
[----:B0-----:R-:W-:Y:S05]  /*12ea0*/  WARPSYNC.COLLECTIVE R15, `(.L_x_10333) ;  /* 0x000000000f087348 */ /* 0x001fea0003c00000 */
[----:B------:R1:W2:Y:S02]  /*12eb0*/  SHFL.IDX P6, R14, R13, R12, R11 ;  /* 0x0000000c0d0e7389 */ /* 0x0002a400000c000b */
[----:B012---:R-:W-:Y:S01]  /*12ec0*/  ENDCOLLECTIVE ;  /* 0x000000000000791b */ /* 0x007fe20003800000 */
.L_x_10333:
[----:B------:R-:W-:-:S05]  /*12ed0*/  VIADD R2, R4, 0x40 ;  /* 0x0000004004027836 */ /* 0x000fca0000000000 */
[----:B------:R-:W-:Y:S01]  /*12ee0*/  ISETP.GE.AND P2, PT, R2, R6, PT ;  /* 0x000000060200720c */ /* 0x000fe20003f46270 */
[----:B------:R-:W-:Y:S02]  /*12ef0*/  IMAD.MOV.U32 R13, RZ, RZ, R0 ;  /* 0x000000ffff0d7224 */ /* 0x000fe400078e0000 */
[----:B------:R-:W-:-:S10]  /*12f00*/  IMAD.MOV.U32 R2, RZ, RZ, R14 ;  /* 0x000000ffff027224 */ /* 0x000fd400078e000e */
[----:B------:R-:W-:Y:S05]  /*12f10*/  WARPSYNC.COLLECTIVE R15, `(.L_x_10334) ;  /* 0x000000000f087348 */ /* 0x000fea0003c00000 */
[----:B------:R0:W1:Y:S02]  /*12f20*/  SHFL.IDX P6, R14, R13, R12, R11 ;  /* 0x0000000c0d0e7389 */ /* 0x00006400000c000b */
[----:B01----:R-:W-:Y:S01]  /*12f30*/  ENDCOLLECTIVE ;  /* 0x000000000000791b */ /* 0x003fe20003800000 */
.L_x_10334:
[----:B------:R-:W-:-:S04]  /*12f40*/  @P2 LOP3.LUT R23, R23, 0x100, RZ, 0xfc, !PT ;  /* 0x0000010017172812 */ /* 0x000fc800078efcff */
[----:B------:R-:W-:Y:S01]  /*12f50*/  LOP3.LUT R23, R23, 0xffffff7f, RZ, 0xc0, !PT ;  /* 0xffffff7f17177812 */ /* 0x000fe200078ec0ff */
[----:B------:R-:W-:Y:S02]  /*12f60*/  IMAD.MOV.U32 R13, RZ, RZ, R5 ;  /* 0x000000ffff0d7224 */ /* 0x000fe400078e0005 */
[----:B------:R-:W-:-:S05]  /*12f70*/  IMAD.MOV.U32 R12, RZ, RZ, R14 ;  /* 0x000000ffff0c7224 */ /* 0x000fca00078e000e */
[----:B------:R-:W-:-:S05]  /*12f80*/  @!P2 LEA R15, P1, R20, R12, 0x1 ;  /* 0x0000000c140fa211 */ /* 0x000fca00078208ff */
[----:B------:R-:W-:Y:S02]  /*12f90*/  @!P2 IMAD.X R12, RZ, RZ, R2, P1 ;  /* 0x000000ffff0ca224 */ /* 0x000fe400008e0602 */
[----:B------:R-:W-:Y:S02]  /*12fa0*/  @!P2 IMAD.MOV.U32 R2, RZ, RZ, R15 ;  /* 0x000000ffff02a224 */ /* 0x000fe400078e000f */
[----:B------:R-:W-:Y:S02]  /*12fb0*/  @!P2 IMAD.MOV.U32 R3, RZ, RZ, R12 ;  /* 0x000000ffff03a224 */ /* 0x000fe400078e000c */
[----:B------:R-:W-:Y:S02]  /*12fc0*/  IMAD.MOV.U32 R12, RZ, RZ, 0x5 ;  /* 0x00000005ff0c7424 */ /* 0x000fe400078e00ff */
[----:B------:R-:W-:Y:S01]  /*12fd0*/  IMAD.MOV.U32 R15, RZ, RZ, -0x1 ;  /* 0xffffffffff0f7424 */ /* 0x000fe200078e00ff */
[----:B------:R-:W-:Y:S01]  /*12fe0*/  @!PT LDS RZ, [RZ] ;  /* 0x00000000fffff984 */ /* 0x000fe20000000800 */
[----:B------:R-:W-:Y:S01]  /*12ff0*/  @!PT LDS RZ, [RZ] ;  /* 0x00000000fffff984 */ /* 0x000fe20000000800 */
[----:B------:R-:W-:Y:S01]  /*13000*/  @!PT LDS RZ, [RZ] ;  /* 0x00000000fffff984 */ /* 0x000fe20000000800 */
[----:B------:R0:W-:Y:S06]  /*13010*/  @!P2 LDGSTS.E.BYPASS.LTC128B.128 [R26+0x1a400], desc[UR36][R2.64], !P0 ;  /* 0x1a400000021aafae */ /* 0x0001ec000c101d64 */
[----:B0-----:R-:W-:Y:S05]  /*13020*/  WARPSYNC.COLLECTIVE R15, `(.L_x_10335) ;  /* 0x000000000f087348 */ /* 0x001fea0003c00000 */
[----:B------:R1:W2:Y:S02]  /*13030*/  SHFL.IDX P6, R14, R13, R12, R11 ;  /* 0x0000000c0d0e7389 */ /* 0x0002a400000c000b */
[----:B012---:R-:W-:Y:S01]  /*13040*/  ENDCOLLECTIVE ;  /* 0x000000000000791b */ /* 0x007fe20003800000 */
.L_x_10335:
[----:B------:R-:W-:-:S05]  /*13050*/  VIADD R2, R4, 0x50 ;  /* 0x0000005004027836 */ /* 0x000fca0000000000 */
[----:B------:R-:W-:Y:S01]  /*13060*/  ISETP.GE.AND P2, PT, R2, R6, PT ;  /* 0x000000060200720c */ /* 0x000fe20003f46270 */
[----:B------:R-:W-:Y:S02]  /*13070*/  IMAD.MOV.U32 R13, RZ, RZ, R0 ;  /* 0x000000ffff0d7224 */ /* 0x000fe400078e0000 */
[----:B------:R-:W-:-:S10]  /*13080*/  IMAD.MOV.U32 R8, RZ, RZ, R14 ;  /* 0x000000ffff087224 */ /* 0x000fd400078e000e */
[----:B------:R-:W-:Y:S05]  /*13090*/  WARPSYNC.COLLECTIVE R15, `(.L_x_10336) ;  /* 0x000000000f087348 */ /* 0x000fea0003c00000 */
[----:B------:R0:W1:Y:S02]  /*130a0*/  SHFL.IDX P6, R14, R13, R12, R11 ;  /* 0x0000000c0d0e7389 */ /* 0x00006400000c000b */
[----:B01----:R-:W-:Y:S01]  /*130b0*/  ENDCOLLECTIVE ;  /* 0x000000000000791b */ /* 0x003fe20003800000 */
.L_x_10336:
        /* <DEDUP_REMOVED lines=8> */
.L_x_10337:
        /* <DEDUP_REMOVED lines=13> */
.L_x_10338:
[----:B------:R-:W-:-:S05]  /*13210*/  VIADD R3, R4, 0x60 ;  /* 0x0000006004037836 */ /* 0x000fca0000000000 */
[----:B------:R-:W-:Y:S01]  /*13220*/  ISETP.GE.AND P2, PT, R3, R6, PT ;  /* 0x000000060300720c */ /* 0x000fe20003f46270 */
[----:B------:R-:W-:Y:S02]  /*13230*/  IMAD.MOV.U32 R13, RZ, RZ, R5 ;  /* 0x000000ffff0d7224 */ /* 0x000fe400078e0005 */
[----:B------:R-:W-:-:S10]  /*13240*/  IMAD.MOV.U32 R12, RZ, RZ, 0x7 ;  /* 0x00000007ff0c7424 */ /* 0x000fd400078e00ff */
[----:B------:R-:W-:Y:S01]  /*13250*/  @P2 LOP3.LUT R23, R23, 0x40, RZ, 0xfc, !PT ;  /* 0x0000004017172812 */ /* 0x000fe200078efcff */
[----:B------:R-:W-:-:S07]  /*13260*/  IMAD.MOV.U32 R7, RZ, RZ, R14 ;  /* 0x000000ffff077224 */ /* 0x000fce00078e000e */
[----:B------:R-:W-:Y:S05]  /*13270*/  WARPSYNC.COLLECTIVE R15, `(.L_x_10339) ;  /* 0x000000000f087348 */ /* 0x000fea0003c00000 */
[----:B------:R0:W1:Y:S02]  /*13280*/  SHFL.IDX P6, R14, R13, R12, R11 ;  /* 0x0000000c0d0e7389 */ /* 0x00006400000c000b */
[----:B01----:R-:W-:Y:S01]  /*13290*/  ENDCOLLECTIVE ;  /* 0x000000000000791b */ /* 0x003fe20003800000 */
.L_x_10339:
        /* <DEDUP_REMOVED lines=9> */
[----:B------:R-:W-:-:S07]  /*13330*/  IMAD.MOV.U32 R5, RZ, RZ, R14 ;  /* 0x000000ffff057224 */ /* 0x000fce00078e000e */
[----:B0-----:R-:W-:Y:S05]  /*13340*/  WARPSYNC.COLLECTIVE R15, `(.L_x_10340) ;  /* 0x000000000f087348 */ /* 0x001fea0003c00000 */
[----:B------:R1:W2:Y:S02]  /*13350*/  SHFL.IDX P6, R14, R13, R12, R11 ;  /* 0x0000000c0d0e7389 */ /* 0x0002a400000c000b */
[----:B012---:R-:W-:Y:S01]  /*13360*/  ENDCOLLECTIVE ;  /* 0x000000000000791b */ /* 0x007fe20003800000 */
.L_x_10340:
[----:B------:R-:W-:Y:S01]  /*13370*/  IMAD.MOV.U32 R0, RZ, RZ, R14 ;  /* 0x000000ffff007224 */ /* 0x000fe200078e000e */
[----:B------:R-:W-:Y:S06]  /*13380*/  BRA `(.L_x_10341) ;  /* 0xffffffb4001c7947 */ /* 0x000fec000383ffff */
.L_x_10251:
        /* <DEDUP_REMOVED lines=8> */
.L_x_10343:
[----:B------:R-:W-:Y:S05]  /*13410*/  BSYNC B0 ;  /* 0x0000000000007941 */ /* 0x000fea0003800000 */
.L_x_10342:
        /* <DEDUP_REMOVED lines=9> */
.L_x_10344:
[----:B------:R-:W-:Y:S02]  /*134b0*/  IMAD.MOV.U32 R13, RZ, RZ, R4 ;  /* 0x000000ffff0d7224 */ /* 0x000fe400078e0004 */
[----:B------:R-:W-:Y:S01]  /*134c0*/  IMAD.MOV.U32 R12, RZ, RZ, 0x1 ;  /* 0x00000001ff0c7424 */ /* 0x000fe200078e00ff */
[----:B------:R-:W-:-:S13]  /*134d0*/  @!P5 LEA R5, P0, R8, R14, 0x1 ;  /* 0x0000000e0805d211 */ /* 0x000fda00078008ff */
[----:B------:R-:W-:Y:S05]  /*134e0*/  WARPSYNC.COLLECTIVE R15, `(.L_x_10345) ;  /* 0x000000000f087348 */ /* 0x000fea0003c00000 */
[----:B------:R0:W1:Y:S02]  /*134f0*/  SHFL.IDX P6, R14, R13, R12, R11 ;  /* 0x0000000c0d0e7389 */ /* 0x00006400000c000b */
[----:B01----:R-:W-:Y:S01]  /*13500*/  ENDCOLLECTIVE ;  /* 0x000000000000791b */ /* 0x003fe20003800000 */
.L_x_10345:
[----:B------:R-:W-:Y:S02]  /*13510*/  @!P5 IMAD.X R3, RZ, RZ, R2, P0 ;  /* 0x000000ffff03d224 */ /* 0x000fe400000e0602 */
        /* <DEDUP_REMOVED lines=14> */
.L_x_10346:
[----:B------:R-:W-:Y:S02]  /*13600*/  IMAD.MOV.U32 R13, RZ, RZ, R4 ;  /* 0x000000ffff0d7224 */ /* 0x000fe400078e0004 */
[----:B------:R-:W-:Y:S01]  /*13610*/  IMAD.MOV.U32 R12, RZ, RZ, 0x2 ;  /* 0x00000002ff0c7424 */ /* 0x000fe200078e00ff */
[----:B------:R-:W-:-:S13]  /*13620*/  LOP3.LUT P6, RZ, R23, 0x1000, RZ, 0xc0, !PT ;  /* 0x0000100017ff7812 */ /* 0x000fda00078cc0ff */
[----:B------:R-:W-:-:S05]  /*13630*/  @!P6 LEA R6, P0, R8, R14, 0x1 ;  /* 0x0000000e0806e211 */ /* 0x000fca00078008ff */
        /* <DEDUP_REMOVED lines=13> */
.L_x_10347:
[----:B------:R-:W-:Y:S02]  /*13710*/  IMAD.MOV.U32 R13, RZ, RZ, R0 ;  /* 0x000000ffff0d7224 */ /* 0x000fe400078e0000 */
[----:B------:R-:W-:-:S07]  /*13720*/  IMAD.MOV.U32 R5, RZ, RZ, R14 ;  /* 0x000000ffff057224 */ /* 0x000fce00078e000e */
[----:B------:R-:W-:Y:S05]  /*13730*/  WARPSYNC.COLLECTIVE R15, `(.L_x_10348) ;  /* 0x000000000f087348 */ /* 0x000fea0003c00000 */
[----:B------:R0:W1:Y:S02]  /*13740*/  SHFL.IDX P6, R14, R13, R12, R11 ;  /* 0x0000000c0d0e7389 */ /* 0x00006400000c000b */
[----:B01----:R-:W-:Y:S01]  /*13750*/  ENDCOLLECTIVE ;  /* 0x000000000000791b */ /* 0x003fe20003800000 */
.L_x_10348:
[----:B------:R-:W-:Y:S02]  /*13760*/  IMAD.MOV.U32 R13, RZ, RZ, R4 ;  /* 0x000000ffff0d7224 */ /* 0x000fe400078e0004 */
[----:B------:R-:W-:Y:S01]  /*13770*/  IMAD.MOV.U32 R12, RZ, RZ, 0x3 ;  /* 0x00000003ff0c7424 */ /* 0x000fe200078e00ff */
[----:B------:R-:W-:-:S13]  /*13780*/  @!P5 LEA R6, P0, R8, R14, 0x1 ;  /* 0x0000000e0806d211 */ /* 0x000fda00078008ff */
[----:B------:R-:W-:Y:S05]  /*13790*/  WARPSYNC.COLLECTIVE R15, `(.L_x_10349) ;  /* 0x000000000f087348 */ /* 0x000fea0003c00000 */
[----:B------:R0:W1:Y:S02]  /*137a0*/  SHFL.IDX P6, R14, R13, R12, R11 ;  /* 0x0000000c0d0e7389 */ /* 0x00006400000c000b */
[----:B01----:R-:W-:Y:S01]  /*137b0*/  ENDCOLLECTIVE ;  /* 0x000000000000791b */ /* 0x003fe20003800000 */
.L_x_10349:
[----:B------:R-:W-:Y:S02]  /*137c0*/  @!P5 IMAD.X R7, RZ, RZ, R5, P0 ;  /* 0x000000ffff07d224 */ /* 0x000fe400000e0605 */
[----:B------:R-:W-:Y:S02]  /*137d0*/  @!P5 IMAD.MOV.U32 R2, RZ, RZ, R6 ;  /* 0x000000ffff02d224 */ /* 0x000fe400078e0006 */
[----:B------:R-:W-:-:S05]  /*137e0*/  @!P5 IMAD.MOV.U32 R3, RZ, RZ, R7 ;  /* 0x000000ffff03d224 */ /* 0x000fca00078e0007 */
[----:B------:R-:W-:Y:S01]  /*137f0*/  @!PT LDS RZ, [RZ] ;  /* 0x00000000fffff984 */ /* 0x000fe20000000800 */
[----:B------:R-:W-:Y:S01]  /*13800*/  @!PT LDS RZ, [RZ] ;  /* 0x00000000fffff984 */ /* 0x000fe20000000800 */
[----:B------:R-:W-:Y:S01]  /*13810*/  @!PT LDS RZ, [RZ] ;  /* 0x00000000fffff984 */ /* 0x000fe20000000800 */
[----:B------:R0:W-:Y:S01]  /*13820*/  @!P5 LDGSTS.E.BYPASS.LTC128B.128 [R26+0x23400], desc[UR36][R2.64], !P4 ;  /* 0x23400000021adfae */ /* 0x0001e2000e101d64 */
[----:B------:R-:W-:-:S03]  /*13830*/  IMAD.MOV.U32 R13, RZ, RZ, R0 ;  /* 0x000000ffff0d7224 */ /* 0x000fc600078e0000 */
[----:B------:R0:W-:Y:S04]  /*13840*/  @!P5 LDGSTS.E.BYPASS.LTC128B.128 [R26+0x27400], desc[UR36][R2.64+0x80], !P3 ;  /* 0x27400080021adfae */ /* 0x0001e8000d901d64 */
[----:B------:R0:W-:Y:S01]  /*13850*/  @!P5 LDGSTS.E.BYPASS.LTC128B.128 [R26+0x2b400], desc[UR36][R2.64+0x100], !P2 ;  /* 0x2b400100021adfae */ /* 0x0001e2000d101d64 */
[----:B------:R-:W-:-:S03]  /*13860*/  IMAD.MOV.U32 R5, RZ, RZ, R14 ;  /* 0x000000ffff057224 */ /* 0x000fc600078e000e */
[----:B------:R0:W-:Y:S01]  /*13870*/  @!P5 LDGSTS.E.BYPASS.LTC128B.128 [R26+0x2f400], desc[UR36][R2.64+0x180], !P1 ;  /* 0x2f400180021adfae */ /* 0x0001e2000c901d64 */
[----:B------:R-:W-:-:S13]  /*13880*/  LOP3.LUT P5, RZ, R23, 0x100, RZ, 0xc0, !PT ;  /* 0x0000010017ff7812 */ /* 0x000fda00078ac0ff */
[----:B0-----:R-:W-:Y:S05]  /*13890*/  WARPSYNC.COLLECTIVE R15, `(.L_x_10350) ;  /* 0x000000000f087348 */ /* 0x001fea0003c00000 */
[----:B------:R1:W2:Y:S02]  /*138a0*/  SHFL.IDX P6, R14, R13, R12, R11 ;  /* 0x0000000c0d0e7389 */ /* 0x0002a400000c000b */
[----:B012---:R-:W-:Y:S01]  /*138b0*/  ENDCOLLECTIVE ;  /* 0x000000000000791b */ /* 0x007fe20003800000 */
.L_x_10350:
        /* <DEDUP_REMOVED lines=17> */
.L_x_10351:
[----:B------:R-:W-:Y:S02]  /*139d0*/  IMAD.MOV.U32 R13, RZ, RZ, R0 ;  /* 0x000000ffff0d7224 */ /* 0x000fe400078e0000 */
[----:B------:R-:W-:-:S07]  /*139e0*/  IMAD.MOV.U32 R5, RZ, RZ, R14 ;  /* 0x000000ffff057224 */ /* 0x000fce00078e000e */
[----:B------:R-:W-:Y:S05]  /*139f0*/  WARPSYNC.COLLECTIVE R15, `(.L_x_10352) ;  /* 0x000000000f087348 */ /* 0x000fea0003c00000 */
[----:B------:R0:W1:Y:S02]  /*13a00*/  SHFL.IDX P6, R14, R13, R12, R11 ;  /* 0x0000000c0d0e7389 */ /* 0x00006400000c000b */
[----:B01----:R-:W-:Y:S01]  /*13a10*/  ENDCOLLECTIVE ;  /* 0x000000000000791b */ /* 0x003fe20003800000 */
.L_x_10352:
[----:B------:R-:W-:Y:S02]  /*13a20*/  IMAD.MOV.U32 R13, RZ, RZ, R4 ;  /* 0x000000ffff0d7224 */ /* 0x000fe400078e0004 */
[----:B------:R-:W-:Y:S01]  /*13a30*/  IMAD.MOV.U32 R12, RZ, RZ, 0x5 ;  /* 0x00000005ff0c7424 */ /* 0x000fe200078e00ff */
[----:B------:R-:W-:-:S13]  /*13a40*/  @!P5 LEA R6, P0, R8, R14, 0x1 ;  /* 0x0000000e0806d211 */ /* 0x000fda00078008ff */
[----:B------:R-:W-:Y:S05]  /*13a50*/  WARPSYNC.COLLECTIVE R15, `(.L_x_10353) ;  /* 0x000000000f087348 */ /* 0x000fea0003c00000 */
[----:B------:R0:W1:Y:S02]  /*13a60*/  SHFL.IDX P6, R14, R13, R12, R11 ;  /* 0x0000000c0d0e7389 */ /* 0x00006400000c000b */
[----:B01----:R-:W-:Y:S01]  /*13a70*/  ENDCOLLECTIVE ;  /* 0x000000000000791b */ /* 0x003fe20003800000 */
.L_x_10353:
        /* <DEDUP_REMOVED lines=16> */
.L_x_10354:
        /* <DEDUP_REMOVED lines=17> */
.L_x_10355:
[----:B------:R-:W-:Y:S02]  /*13c90*/  IMAD.MOV.U32 R13, RZ, RZ, R0 ;  /* 0x000000ffff0d7224 */ /* 0x000fe400078e0000 */
[----:B------:R-:W-:-:S07]  /*13ca0*/  IMAD.MOV.U32 R5, RZ, RZ, R14 ;  /* 0x000000ffff057224 */ /* 0x000fce00078e000e */
[----:B------:R-:W-:Y:S05]  /*13cb0*/  WARPSYNC.COLLECTIVE R15, `(.L_x_10356) ;  /* 0x000000000f087348 */ /* 0x000fea0003c00000 */
[----:B------:R0:W1:Y:S02]  /*13cc0*/  SHFL.IDX P6, R14, R13, R12, R11 ;  /* 0x0000000c0d0e7389 */ /* 0x00006400000c000b */
[----:B01----:R-:W-:Y:S01]  /*13cd0*/  ENDCOLLECTIVE ;  /* 0x000000000000791b */ /* 0x003fe20003800000 */
.L_x_10356:
[----:B------:R-:W-:Y:S02]  /*13ce0*/  IMAD.MOV.U32 R13, RZ, RZ, R4 ;  /* 0x000000ffff0d7224 */ /* 0x000fe400078e0004 */
[----:B------:R-:W-:Y:S01]  /*13cf0*/  IMAD.MOV.U32 R12, RZ, RZ, 0x7 ;  /* 0x00000007ff0c7424 */ /* 0x000fe200078e00ff */
[----:B------:R-:W-:-:S13]  /*13d00*/  @!P5 LEA R6, P0, R8, R14, 0x1 ;  /* 0x0000000e0806d211 */ /* 0x000fda00078008ff */
[----:B------:R-:W-:Y:S05]  /*13d10*/  WARPSYNC.COLLECTIVE R15, `(.L_x_10357) ;  /* 0x000000000f087348 */ /* 0x000fea0003c00000 */
[----:B------:R0:W1:Y:S02]  /*13d20*/  SHFL.IDX P6, R14, R13, R12, R11 ;  /* 0x0000000c0d0e7389 */ /* 0x00006400000c000b */
[----:B01----:R-:W-:Y:S01]  /*13d30*/  ENDCOLLECTIVE ;  /* 0x000000000000791b */ /* 0x003fe20003800000 */
.L_x_10357:
        /* <DEDUP_REMOVED lines=11> */
[----:B------:R0:W-:Y:S04]  /*13df0*/  @!P5 LDGSTS.E.BYPASS.LTC128B.128 [R26+0x31400], desc[UR36][R2.64+0x180], !P1 ;  /* 0x31400180021adfae */ /* 0x0001e8000c901d64 */
[----:B0-----:R-:W-:Y:S05]  /*13e00*/  WARPSYNC.COLLECTIVE R15, `(.L_x_10358) ;  /* 0x000000000f087348 */ /* 0x001fea0003c00000 */
[----:B------:R1:W2:Y:S02]  /*13e10*/  SHFL.IDX P6, R14, R13, R12, R11 ;  /* 0x0000000c0d0e7389 */ /* 0x0002a400000c000b */
[----:B012---:R-:W-:Y:S01]  /*13e20*/  ENDCOLLECTIVE ;  /* 0x000000000000791b */ /* 0x007fe20003800000 */
.L_x_10358:
[----:B------:R-:W-:Y:S05]  /*13e30*/  BRA `(.L_x_10359) ;  /* 0xffffffb400507947 */ /* 0x000fea000383ffff */
.L_x_10256:
[----:B0-----:R0:W1:Y:S02]  /*13e40*/  SYNCS.PHASECHK.TRANS64.TRYWAIT P0, [R22+URZ+0x32420], R3 ;  /* 0x03242003160075a7 */ /* 0x001064000800017f */
[----:B-1----:R-:W-:Y:S05]  /*13e50*/  @!P0 NANOSLEEP.SYNCS 0x989680 ;  /* 0x009896800000895d */ /* 0x002fea0003900000 */
[----:B------:R-:W1:Y:S02]  /*13e60*/  @!P0 SYNCS.PHASECHK.TRANS64 P0, [R22+URZ+0x32420], R3 ;  /* 0x03242003160085a7 */ /* 0x000e64000800007f */
[----:B-1----:R-:W-:Y:S05]  /*13e70*/  @!P0 BRA `(.L_x_10256) ;  /* 0xfffffffc00f08947 */ /* 0x002fea000383ffff */
[----:B------:R-:W-:Y:S05]  /*13e80*/  BRA `(.L_x_10360) ;  /* 0xffffffb400c07947 */ /* 0x000fea000383ffff */
.L_x_10259:
[----:B-1----:R1:W2:Y:S02]  /*13e90*/  SYNCS.PHASECHK.TRANS64.TRYWAIT P0, [R25+URZ+0x32460], R0 ;  /* 0x03246000190075a7 */ /* 0x0022a4000800017f */
[----:B--2---:R-:W-:Y:S05]  /*13ea0*/  @!P0 NANOSLEEP.SYNCS 0x989680 ;  /* 0x009896800000895d */ /* 0x004fea0003900000 */
[----:B------:R-:W2:Y:S02]  /*13eb0*/  @!P0 SYNCS.PHASECHK.TRANS64 P0, [R25+URZ+0x32460], R0 ;  /* 0x03246000190085a7 */ /* 0x000ea4000800007f */
[----:B--2---:R-:W-:Y:S05]  /*13ec0*/  @!P0 BRA `(.L_x_10259) ;  /* 0xfffffffc00f08947 */ /* 0x004fea000383ffff */
[----:B------:R-:W-:Y:S05]  /*13ed0*/  BRA `(.L_x_10361) ;  /* 0xffffffb400cc7947 */ /* 0x000fea000383ffff */
.L_x_10260:
        /* <DEDUP_REMOVED lines=8> */
.L_x_10363:
[----:B------:R-:W-:Y:S05]  /*13f60*/  BSYNC B0 ;  /* 0x0000000000007941 */ /* 0x000fea0003800000 */
.L_x_10362:
        /* <DEDUP_REMOVED lines=13> */
.L_x_10364:
[----:B------:R-:W-:Y:S02]  /*14040*/  IMAD.MOV.U32 R13, RZ, RZ, R6 ;  /* 0x000000ffff0d7224 */ /* 0x000fe400078e0006 */
        /* <DEDUP_REMOVED lines=8> */
.L_x_10365:
        /* <DEDUP_REMOVED lines=17> */
.L_x_10366:
[----:B------:R-:W-:Y:S02]  /*141e0*/  IMAD.MOV.U32 R13, RZ, RZ, R6 ;  /* 0x000000ffff0d7224 */ /* 0x000fe400078e0006 */
[----:B------:R-:W-:Y:S01]  /*141f0*/  IMAD.MOV.U32 R12, RZ, RZ, 0x2 ;  /* 0x00000002ff0c7424 */ /* 0x000fe200078e00ff */
[----:B------:R-:W-:-:S13]  /*14200*/  IADD3 R2, P3, R14, R0, RZ ;  /* 0x000000000e027210 */ /* 0x000fda0007f7e0ff */
[----:B------:R-:W-:Y:S05]  /*14210*/  WARPSYNC.COLLECTIVE R15, `(.L_x_10367) ;  /* 0x000000000f087348 */ /* 0x000fea0003c00000 */
[----:B------:R0:W1:Y:S02]  /*14220*/  SHFL.IDX P6, R14, R13, R12, R11 ;  /* 0x0000000c0d0e7389 */ /* 0x00006400000c000b */
[----:B01----:R-:W-:Y:S01]  /*14230*/  ENDCOLLECTIVE ;  /* 0x000000000000791b */ /* 0x003fe20003800000 */
.L_x_10367:
        /* <DEDUP_REMOVED lines=17> */
.L_x_10368:
[----:B------:R-:W-:Y:S02]  /*14350*/  IMAD.MOV.U32 R13, RZ, RZ, R6 ;  /* 0x000000ffff0d7224 */ /* 0x000fe400078e0006 */
[----:B------:R-:W-:Y:S01]  /*14360*/  IMAD.MOV.U32 R12, RZ, RZ, 0x3 ;  /* 0x00000003ff0c7424 */ /* 0x000fe200078e00ff */
[----:B------:R-:W-:-:S13]  /*14370*/  IADD3 R2, P3, R14, R0, RZ ;  /* 0x000000000e027210 */ /* 0x000fda0007f7e0ff */
[----:B------:R-:W-:Y:S05]  /*14380*/  WARPSYNC.COLLECTIVE R15, `(.L_x_10369) ;  /* 0x000000000f087348 */ /* 0x000fea0003c00000 */
[----:B------:R0:W1:Y:S02]  /*14390*/  SHFL.IDX P6, R14, R13, R12, R11 ;  /* 0x0000000c0d0e7389 */ /* 0x00006400000c000b */
[----:B01----:R-:W-:Y:S01]  /*143a0*/  ENDCOLLECTIVE ;  /* 0x000000000000791b */ /* 0x003fe20003800000 */
.L_x_10369:
        /* <DEDUP_REMOVED lines=17> */
.L_x_10370:
[----:B------:R-:W-:Y:S02]  /*144c0*/  IMAD.MOV.U32 R13, RZ, RZ, R6 ;  /* 0x000000ffff0d7224 */ /* 0x000fe400078e0006 */
[----:B------:R-:W-:Y:S01]  /*144d0*/  IMAD.MOV.U32 R12, RZ, RZ, 0x4 ;  /* 0x00000004ff0c7424 */ /* 0x000fe200078e00ff */
[----:B------:R-:W-:-:S13]  /*144e0*/  IADD3 R2, P3, R14, R0, RZ ;  /* 0x000000000e027210 */ /* 0x000fda0007f7e0ff */
[----:B------:R-:W-:Y:S05]  /*144f0*/  WARPSYNC.COLLECTIVE R15, `(.L_x_10371) ;  /* 0x000000000f087348 */ /* 0x000fea0003c00000 */
[----:B------:R0:W1:Y:S02]  /*14500*/  SHFL.IDX P6, R14, R13, R12, R11 ;  /* 0x0000000c0d0e7389 */ /* 0x00006400000c000b */
[----:B01----:R-:W-:Y:S01]  /*14510*/  ENDCOLLECTIVE ;  /* 0x000000000000791b */ /* 0x003fe20003800000 */
.L_x_10371:
        /* <DEDUP_REMOVED lines=17> */
.L_x_10372:
[----:B------:R-:W-:Y:S02]  /*14630*/  IMAD.MOV.U32 R13, RZ, RZ, R6 ;  /* 0x000000ffff0d7224 */ /* 0x000fe400078e0006 */
[----:B------:R-:W-:Y:S01]  /*14640*/  IMAD.MOV.U32 R12, RZ, RZ, 0x5 ;  /* 0x00000005ff0c7424 */ /* 0x000fe200078e00ff */
[----:B------:R-:W-:-:S13]  /*14650*/  IADD3 R2, P3, R14, R0, RZ ;  /* 0x000000000e027210 */ /* 0x000fda0007f7e0ff */
[----:B------:R-:W-:Y:S05]  /*14660*/  WARPSYNC.COLLECTIVE R15, `(.L_x_10373) ;  /* 0x000000000f087348 */ /* 0x000fea0003c00000 */
[----:B------:R0:W1:Y:S02]  /*14670*/  SHFL.IDX P6, R14, R13, R12, R11 ;  /* 0x0000000c0d0e7389 */ /* 0x00006400000c000b */
[----:B01----:R-:W-:Y:S01]  /*14680*/  ENDCOLLECTIVE ;  /* 0x000000000000791b */ /* 0x003fe20003800000 */
.L_x_10373:
        /* <DEDUP_REMOVED lines=12> */
.L_x_10374:
        /* <DEDUP_REMOVED lines=9> */
.L_x_10267:
[----:B-1----:R1:W2:Y:S02]  /*147e0*/  SYNCS.PHASECHK.TRANS64.TRYWAIT P0, [R10+URZ+0x32440], R20 ;  /* 0x032440140a0075a7 */ /* 0x0022a4000800017f */
[----:B--2---:R-:W-:Y:S05]  /*147f0*/  @!P0 NANOSLEEP.SYNCS 0x989680 ;  /* 0x009896800000895d */ /* 0x004fea0003900000 */
[----:B------:R-:W2:Y:S02]  /*14800*/  @!P0 SYNCS.PHASECHK.TRANS64 P0, [R10+URZ+0x32440], R20 ;  /* 0x032440140a0085a7 */ /* 0x000ea4000800007f */
[----:B--2---:R-:W-:Y:S05]  /*14810*/  @!P0 BRA `(.L_x_10267) ;  /* 0xfffffffc00f08947 */ /* 0x004fea000383ffff */
[----:B------:R-:W-:Y:S05]  /*14820*/  BRA `(.L_x_10376) ;  /* 0xffffffb800507947 */ /* 0x000fea000383ffff */
.L_x_10268:
        /* <DEDUP_REMOVED lines=8> */
.L_x_10378:
[----:B------:R-:W-:Y:S05]  /*148b0*/  BSYNC B1 ;  /* 0x0000000000017941 */ /* 0x000fea0003800000 */
.L_x_10377:
        /* <DEDUP_REMOVED lines=9> */
.L_x_10379:
[----:B------:R-:W-:Y:S02]  /*14950*/  IMAD.MOV.U32 R13, RZ, RZ, R8 ;  /* 0x000000ffff0d7224 */ /* 0x000fe400078e0008 */
[----:B------:R-:W-:Y:S02]  /*14960*/  IMAD.MOV.U32 R12, RZ, RZ, 0x1 ;  /* 0x00000001ff0c7424 */ /* 0x000fe400078e00ff */
[----:B------:R-:W-:-:S07]  /*14970*/  IMAD.MOV.U32 R2, RZ, RZ, R14 ;  /* 0x000000ffff027224 */ /* 0x000fce00078e000e */
[----:B------:R-:W-:Y:S05]  /*14980*/  WARPSYNC.COLLECTIVE R15, `(.L_x_10380) ;  /* 0x000000000f087348 */ /* 0x000fea0003c00000 */
[----:B------:R0:W1:Y:S02]  /*14990*/  SHFL.IDX P6, R14, R13, R12, R11 ;  /* 0x0000000c0d0e7389 */ /* 0x00006400000c000b */
[----:B01----:R-:W-:Y:S01]  /*149a0*/  ENDCOLLECTIVE ;  /* 0x000000000000791b */ /* 0x003fe20003800000 */
.L_x_10380:
        /* <DEDUP_REMOVED lines=11> */
.L_x_10381:
[----:B------:R-:W-:Y:S02]  /*14a60*/  IMAD.MOV.U32 R13, RZ, RZ, R8 ;  /* 0x000000ffff0d7224 */ /* 0x000fe400078e0008 */
[----:B------:R-:W-:Y:S02]  /*14a70*/  IMAD.MOV.U32 R12, RZ, RZ, 0x2 ;  /* 0x00000002ff0c7424 */ /* 0x000fe400078e00ff */
[----:B------:R-:W-:-:S07]  /*14a80*/  IMAD.MOV.U32 R2, RZ, RZ, R14 ;  /* 0x000000ffff027224 */ /* 0x000fce00078e000e */
[----:B------:R-:W-:Y:S05]  /*14a90*/  WARPSYNC.COLLECTIVE R15, `(.L_x_10382) ;  /* 0x000000000f087348 */ /* 0x000fea0003c00000 */
[----:B------:R0:W1:Y:S02]  /*14aa0*/  SHFL.IDX P6, R14, R13, R12, R11 ;  /* 0x0000000c0d0e7389 */ /* 0x00006400000c000b */
[----:B01----:R-:W-:Y:S01]  /*14ab0*/  ENDCOLLECTIVE ;  /* 0x000000000000791b */ /* 0x003fe20003800000 */
.L_x_10382:
        /* <DEDUP_REMOVED lines=11> */
.L_x_10383:
[----:B------:R-:W-:Y:S02]  /*14b70*/  IMAD.MOV.U32 R13, RZ, RZ, R8 ;  /* 0x000000ffff0d7224 */ /* 0x000fe400078e0008 */
[----:B------:R-:W-:Y:S02]  /*14b80*/  IMAD.MOV.U32 R12, RZ, RZ, 0x3 ;  /* 0x00000003ff0c7424 */ /* 0x000fe400078e00ff */
[----:B------:R-:W-:-:S07]  /*14b90*/  IMAD.MOV.U32 R2, RZ, RZ, R14 ;  /* 0x000000ffff027224 */ /* 0x000fce00078e000e */
[----:B------:R-:W-:Y:S05]  /*14ba0*/  WARPSYNC.COLLECTIVE R15, `(.L_x_10384) ;  /* 0x000000000f087348 */ /* 0x000fea0003c00000 */
[----:B------:R0:W1:Y:S02]  /*14bb0*/  SHFL.IDX P6, R14, R13, R12, R11 ;  /* 0x0000000c0d0e7389 */ /* 0x00006400000c000b */
[----:B01----:R-:W-:Y:S01]  /*14bc0*/  ENDCOLLECTIVE ;  /* 0x000000000000791b */ /* 0x003fe20003800000 */
.L_x_10384:
        /* <DEDUP_REMOVED lines=11> */
.L_x_10385:
[----:B------:R-:W-:Y:S02]  /*14c80*/  IMAD.MOV.U32 R13, RZ, RZ, R8 ;  /* 0x000000ffff0d7224 */ /* 0x000fe400078e0008 */
[----:B------:R-:W-:Y:S02]  /*14c90*/  IMAD.MOV.U32 R12, RZ, RZ, 0x4 ;  /* 0x00000004ff0c7424 */ /* 0x000fe400078e00ff */
[----:B------:R-:W-:-:S07]  /*14ca0*/  IMAD.MOV.U32 R2, RZ, RZ, R14 ;  /* 0x000000ffff027224 */ /* 0x000fce00078e000e */
[----:B------:R-:W-:Y:S05]  /*14cb0*/  WARPSYNC.COLLECTIVE R15, `(.L_x_10386) ;  /* 0x000000000f087348 */ /* 0x000fea0003c00000 */
[----:B------:R0:W1:Y:S02]  /*14cc0*/  SHFL.IDX P6, R14, R13, R12, R11 ;  /* 0x0000000c0d0e7389 */ /* 0x00006400000c000b */
[----:B01----:R-:W-:Y:S01]  /*14cd0*/  ENDCOLLECTIVE ;  /* 0x000000000000791b */ /* 0x003fe20003800000 */
.L_x_10386:
        /* <DEDUP_REMOVED lines=11> */
.L_x_10387:
[----:B------:R-:W-:Y:S02]  /*14d90*/  IMAD.MOV.U32 R13, RZ, RZ, R8 ;  /* 0x000000ffff0d7224 */ /* 0x000fe400078e0008 */
[----:B------:R-:W-:Y:S02]  /*14da0*/  IMAD.MOV.U32 R12, RZ, RZ, 0x5 ;  /* 0x00000005ff0c7424 */ /* 0x000fe400078e00ff */
[----:B------:R-:W-:-:S07]  /*14db0*/  IMAD.MOV.U32 R2, RZ, RZ, R14 ;  /* 0x000000ffff027224 */ /* 0x000fce00078e000e */
[----:B------:R-:W-:Y:S05]  /*14dc0*/  WARPSYNC.COLLECTIVE R15, `(.L_x_10388) ;  /* 0x000000000f087348 */ /* 0x000fea0003c00000 */
[----:B------:R0:W1:Y:S02]  /*14dd0*/  SHFL.IDX P6, R14, R13, R12, R11 ;  /* 0x0000000c0d0e7389 */ /* 0x00006400000c000b */
[----:B01----:R-:W-:Y:S01]  /*14de0*/  ENDCOLLECTIVE ;  /* 0x000000000000791b */ /* 0x003fe20003800000 */
.L_x_10388:
        /* <DEDUP_REMOVED lines=11> */
.L_x_10389:
[----:B------:R-:W-:Y:S05]  /*14ea0*/  BRA `(.L_x_10390) ;  /* 0xffffffb400787947 */ /* 0x000fea000383ffff */
.L_x_10273:
[----:B---3--:R3:W4:Y:S02]  /*14eb0*/  SYNCS.PHASECHK.TRANS64.TRYWAIT P0, [R10+URZ+0x32460], R20 ;  /* 0x032460140a0075a7 */ /* 0x008724000800017f */
[----:B----4-:R-:W-:Y:S05]  /*14ec0*/  @!P0 NANOSLEEP.SYNCS 0x989680 ;  /* 0x009896800000895d */ /* 0x010fea0003900000 */
[----:B------:R-:W4:Y:S02]  /*14ed0*/  @!P0 SYNCS.PHASECHK.TRANS64 P0, [R10+URZ+0x32460], R20 ;  /* 0x032460140a0085a7 */ /* 0x000f24000800007f */
[----:B----4-:R-:W-:Y:S05]  /*14ee0*/  @!P0 BRA `(.L_x_10273) ;  /* 0xfffffffc00f08947 */ /* 0x010fea000383ffff */
[----:B------:R-:W-:Y:S05]  /*14ef0*/  BRA `(.L_x_10391) ;  /* 0xffffffb400c47947 */ /* 0x000fea000383ffff */
.L_x_10274:
[----:B------:R-:W-:Y:S01]  /*14f00*/  BSSY B1, `(.L_x_10392) ;  /* 0x0000008000017945 */ /* 0x000fe20003800000 */
[----:B------:R-:W-:Y:S02]  /*14f10*/  IMAD.MOV.U32 R13, RZ, RZ, R25 ;  /* 0x000000ffff0d7224 */ /* 0x000fe400078e0019 */
[----:B------:R-:W-:Y:S02]  /*14f20*/  IMAD.MOV.U32 R12, RZ, RZ, RZ ;  /* 0x000000ffff0c7224 */ /* 0x000fe400078e00ff */
[----:B------:R-:W-:Y:S02]  /*14f30*/  IMAD.MOV.U32 R11, RZ, RZ, 0x181f ;  /* 0x0000181fff0b7424 */ /* 0x000fe400078e00ff */
[----:B------:R-:W-:-:S07]  /*14f40*/  IMAD.MOV.U32 R15, RZ, RZ, -0x1 ;  /* 0xffffffffff0f7424 */ /* 0x000fce00078e00ff */
[----:B--2---:R-:W-:Y:S05]  /*14f50*/  WARPSYNC.COLLECTIVE R15, `(.L_x_10393) ;  /* 0x000000000f087348 */ /* 0x004fea0003c00000 */
[----:B------:R0:W1:Y:S02]  /*14f60*/  SHFL.IDX P6, R14, R13, R12, R11 ;  /* 0x0000000c0d0e7389 */ /* 0x00006400000c000b */
[----:B012---:R-:W-:Y:S01]  /*14f70*/  ENDCOLLECTIVE ;  /* 0x000000000000791b */ /* 0x007fe20003800000 */
.L_x_10393:
[----:B------:R-:W-:Y:S05]  /*14f80*/  BSYNC B1 ;  /* 0x0000000000017941 */ /* 0x000fea0003800000 */
.L_x_10392:
        /* <DEDUP_REMOVED lines=9> */
.L_x_10394:
[----:B------:R-:W-:Y:S02]  /*15020*/  IMAD.MOV.U32 R13, RZ, RZ, R25 ;  /* 0x000000ffff0d7224 */ /* 0x000fe400078e0019 */
[----:B------:R-:W-:Y:S01]  /*15030*/  IMAD.MOV.U32 R12, RZ, RZ, 0x1 ;  /* 0x00000001ff0c7424 */ /* 0x000fe200078e00ff */
[----:B------:R-:W-:-:S13]  /*15040*/  IADD3 R2, P0, R14, R0, RZ ;  /* 0x000000000e027210 */ /* 0x000fda0007f1e0ff */
[----:B------:R-:W-:Y:S05]  /*15050*/  WARPSYNC.COLLECTIVE R15, `(.L_x_10395) ;  /* 0x000000000f087348 */ /* 0x000fea0003c00000 */
[----:B------:R0:W1:Y:S02]  /*15060*/  SHFL.IDX P6, R14, R13, R12, R11 ;  /* 0x0000000c0d0e7389 */ /* 0x00006400000c000b */
[----:B01----:R-:W-:Y:S01]  /*15070*/  ENDCOLLECTIVE ;  /* 0x000000000000791b */ /* 0x003fe20003800000 */
.L_x_10395:
        /* <DEDUP_REMOVED lines=13> */
.L_x_10396:
[----:B------:R-:W-:Y:S02]  /*15150*/  IMAD.MOV.U32 R13, RZ, RZ, R25 ;  /* 0x000000ffff0d7224 */ /* 0x000fe400078e0019 */
[----:B------:R-:W-:Y:S01]  /*15160*/  IMAD.MOV.U32 R12, RZ, RZ, 0x2 ;  /* 0x00000002ff0c7424 */ /* 0x000fe200078e00ff */
[----:B------:R-:W-:-:S13]  /*15170*/  IADD3 R2, P0, R14, R0, RZ ;  /* 0x000000000e027210 */ /* 0x000fda0007f1e0ff */
[----:B------:R-:W-:Y:S05]  /*15180*/  WARPSYNC.COLLECTIVE R15, `(.L_x_10397) ;  /* 0x000000000f087348 */ /* 0x000fea0003c00000 */
[----:B------:R0:W1:Y:S02]  /*15190*/  SHFL.IDX P6, R14, R13, R12, R11 ;  /* 0x0000000c0d0e7389 */ /* 0x00006400000c000b */
[----:B01----:R-:W-:Y:S01]  /*151a0*/  ENDCOLLECTIVE ;  /* 0x000000000000791b */ /* 0x003fe20003800000 */
.L_x_10397:
        /* <DEDUP_REMOVED lines=13> */
.L_x_10398:
[----:B------:R-:W-:Y:S02]  /*15280*/  IMAD.MOV.U32 R13, RZ, RZ, R25 ;  /* 0x000000ffff0d7224 */ /* 0x000fe400078e0019 */
[----:B------:R-:W-:Y:S02]  /*15290*/  IMAD.MOV.U32 R12, RZ, RZ, 0x3 ;  /* 0x00000003ff0c7424 */ /* 0x000fe400078e00ff */
[----:B------:R-:W-:-:S07]  /*152a0*/  IMAD.MOV.U32 R8, RZ, RZ, R14 ;  /* 0x000000ffff087224 */ /* 0x000fce00078e000e */
[----:B------:R-:W-:Y:S05]  /*152b0*/  WARPSYNC.COLLECTIVE R15, `(.L_x_10399) ;  /* 0x000000000f087348 */ /* 0x000fea0003c00000 */
[----:B------:R0:W1:Y:S02]  /*152c0*/  SHFL.IDX P6, R14, R13, R12, R11 ;  /* 0x0000000c0d0e7389 */ /* 0x00006400000c000b */
[----:B01----:R-:W-:Y:S01]  /*152d0*/  ENDCOLLECTIVE ;  /* 0x000000000000791b */ /* 0x003fe20003800000 */
.L_x_10399:
        /* <DEDUP_REMOVED lines=14> */
.L_x_10400:
[----:B------:R-:W-:Y:S02]  /*153c0*/  IMAD.MOV.U32 R13, RZ, RZ, R25 ;  /* 0x000000ffff0d7224 */ /* 0x000fe400078e0019 */
[----:B------:R-:W-:Y:S01]  /*153d0*/  IMAD.MOV.U32 R12, RZ, RZ, 0x4 ;  /* 0x00000004ff0c7424 */ /* 0x000fe200078e00ff */
[----:B------:R-:W-:-:S13]  /*153e0*/  IADD3 R2, P0, R14, R0, RZ ;  /* 0x000000000e027210 */ /* 0x000fda0007f1e0ff */
[----:B------:R-:W-:Y:S05]  /*153f0*/  WARPSYNC.COLLECTIVE R15, `(.L_x_10401) ;  /* 0x000000000f087348 */ /* 0x000fea0003c00000 */
[----:B------:R0:W1:Y:S02]  /*15400*/  SHFL.IDX P6, R14, R13, R12, R11 ;  /* 0x0000000c0d0e7389 */ /* 0x00006400000c000b */
[----:B01----:R-:W-:Y:S01]  /*15410*/  ENDCOLLECTIVE ;  /* 0x000000000000791b */ /* 0x003fe20003800000 */
.L_x_10401:
        /* <DEDUP_REMOVED lines=13> */
.L_x_10402:
[----:B------:R-:W-:Y:S02]  /*154f0*/  IMAD.MOV.U32 R13, RZ, RZ, R25 ;  /* 0x000000ffff0d7224 */ /* 0x000fe400078e0019 */
[----:B------:R-:W-:Y:S01]  /*15500*/  IMAD.MOV.U32 R12, RZ, RZ, 0x5 ;  /* 0x00000005ff0c7424 */ /* 0x000fe200078e00ff */
[----:B------:R-:W-:-:S13]  /*15510*/  IADD3 R2, P0, R14, R0, RZ ;  /* 0x000000000e027210 */ /* 0x000fda0007f1e0ff */
[----:B------:R-:W-:Y:S05]  /*15520*/  WARPSYNC.COLLECTIVE R15, `(.L_x_10403) ;  /* 0x000000000f087348 */ /* 0x000fea0003c00000 */
[----:B------:R0:W1:Y:S02]  /*15530*/  SHFL.IDX P6, R14, R13, R12, R11 ;  /* 0x0000000c0d0e7389 */ /* 0x00006400000c000b */
[----:B01----:R-:W-:Y:S01]  /*15540*/  ENDCOLLECTIVE ;  /* 0x000000000000791b */ /* 0x003fe20003800000 */
.L_x_10403:
        /* <DEDUP_REMOVED lines=13> */
.L_x_10404:
[----:B------:R-:W-:Y:S05]  /*15620*/  BRA `(.L_x_10405) ;  /* 0xffffffb400047947 */ /* 0x000fea000383ffff */
.L_x_10282:
        /* <DEDUP_REMOVED lines=8> */
.L_x_10407:
[----:B------:R-:W-:Y:S05]  /*156b0*/  BSYNC B0 ;  /* 0x0000000000007941 */ /* 0x000fea0003800000 */
.L_x_10406:
        /* <DEDUP_REMOVED lines=9> */
.L_x_10408:
        /* <DEDUP_REMOVED lines=24> */
.L_x_10409:
[----:B------:R-:W-:Y:S01]  /*158d0*/  IMAD.MOV.U32 R12, RZ, RZ, 0x2 ;  /* 0x00000002ff0c7424 */ /* 0x000fe200078e00ff */
[----:B------:R-:W-:-:S05]  /*158e0*/  SEL R14, R14, RZ, P1 ;  /* 0x000000ff0e0e7207 */ /* 0x000fca0000800000 */
[----:B------:R-:W-:-:S04]  /*158f0*/  IMAD.IADD R5, R13, 0x1, R14 ;  /* 0x000000010d057824 */ /* 0x000fc800078e020e */
[----:B------:R-:W-:-:S07]  /*15900*/  IMAD.MOV.U32 R13, RZ, RZ, R5 ;  /* 0x000000ffff0d7224 */ /* 0x000fce00078e0005 */
[----:B------:R-:W-:Y:S05]  /*15910*/  WARPSYNC.COLLECTIVE R15, `(.L_x_10410) ;  /* 0x000000000f087348 */ /* 0x000fea0003c00000 */
[----:B------:R0:W1:Y:S02]  /*15920*/  SHFL.UP P6, R14, R13, R12, R11 ;  /* 0x0400000c0d0e7389 */ /* 0x00006400000c000b */
[----:B01----:R-:W-:Y:S01]  /*15930*/  ENDCOLLECTIVE ;  /* 0x000000000000791b */ /* 0x003fe20003800000 */
.L_x_10410:
[----:B------:R-:W-:Y:S01]  /*15940*/  IMAD.MOV.U32 R12, RZ, RZ, 0x4 ;  /* 0x00000004ff0c7424 */ /* 0x000fe200078e00ff */
[----:B------:R-:W-:-:S05]  /*15950*/  SEL R2, R14, RZ, P2 ;  /* 0x000000ff0e027207 */ /* 0x000fca0001000000 */
[----:B------:R-:W-:-:S04]  /*15960*/  IMAD.IADD R2, R5, 0x1, R2 ;  /* 0x0000000105027824 */ /* 0x000fc800078e0202 */
[----:B------:R-:W-:-:S07]  /*15970*/  IMAD.MOV.U32 R13, RZ, RZ, R2 ;  /* 0x000000ffff0d7224 */ /* 0x000fce00078e0002 */
[----:B------:R-:W-:Y:S05]  /*15980*/  WARPSYNC.COLLECTIVE R15, `(.L_x_10411) ;  /* 0x000000000f087348 */ /* 0x000fea0003c00000 */
[----:B------:R0:W1:Y:S02]  /*15990*/  SHFL.UP P6, R14, R13, R12, R11 ;  /* 0x0400000c0d0e7389 */ /* 0x00006400000c000b */
[----:B01----:R-:W-:Y:S01]  /*159a0*/  ENDCOLLECTIVE ;  /* 0x000000000000791b */ /* 0x003fe20003800000 */
.L_x_10411:
[----:B------:R-:W-:Y:S01]  /*159b0*/  IMAD.MOV.U32 R12, RZ, RZ, 0x8 ;  /* 0x00000008ff0c7424 */ /* 0x000fe200078e00ff */
[----:B------:R-:W-:-:S05]  /*159c0*/  SEL R3, R14, RZ, P3 ;  /* 0x000000ff0e037207 */ /* 0x000fca0001800000 */
[----:B------:R-:W-:-:S04]  /*159d0*/  IMAD.IADD R3, R2, 0x1, R3 ;  /* 0x0000000102037824 */ /* 0x000fc800078e0203 */
[----:B------:R-:W-:-:S07]  /*159e0*/  IMAD.MOV.U32 R13, RZ, RZ, R3 ;  /* 0x000000ffff0d7224 */ /* 0x000fce00078e0003 */
[----:B------:R-:W-:Y:S05]  /*159f0*/  WARPSYNC.COLLECTIVE R15, `(.L_x_10412) ;  /* 0x000000000f087348 */ /* 0x000fea0003c00000 */
[----:B------:R0:W1:Y:S02]  /*15a00*/  SHFL.UP P6, R14, R13, R12, R11 ;  /* 0x0400000c0d0e7389 */ /* 0x00006400000c000b */
[----:B01----:R-:W-:Y:S01]  /*15a10*/  ENDCOLLECTIVE ;  /* 0x000000000000791b */ /* 0x003fe20003800000 */
.L_x_10412:
[----:B------:R-:W-:Y:S01]  /*15a20*/  IMAD.MOV.U32 R12, RZ, RZ, 0x10 ;  /* 0x00000010ff0c7424 */ /* 0x000fe200078e00ff */
[----:B------:R-:W-:-:S05]  /*15a30*/  SEL R14, R14, RZ, P4 ;  /* 0x000000ff0e0e7207 */ /* 0x000fca0002000000 */
[----:B------:R-:W-:-:S04]  /*15a40*/  IMAD.IADD R5, R3, 0x1, R14 ;  /* 0x0000000103057824 */ /* 0x000fc800078e020e */
[----:B------:R-:W-:-:S07]  /*15a50*/  IMAD.MOV.U32 R13, RZ, RZ, R5 ;  /* 0x000000ffff0d7224 */ /* 0x000fce00078e0005 */
[----:B------:R-:W-:Y:S05]  /*15a60*/  WARPSYNC.COLLECTIVE R15, `(.L_x_10413) ;  /* 0x000000000f087348 */ /* 0x000fea0003c00000 */
[----:B------:R0:W1:Y:S02]  /*15a70*/  SHFL.UP P6, R14, R13, R12, R11 ;  /* 0x0400000c0d0e7389 */ /* 0x00006400000c000b */
[----:B01----:R-:W-:Y:S01]  /*15a80*/  ENDCOLLECTIVE ;  /* 0x000000000000791b */ /* 0x003fe20003800000 */
.L_x_10413:
        /* <DEDUP_REMOVED lines=8> */
.L_x_10414:
[----:B------:R-:W-:Y:S05]  /*15b10*/  BRA `(.L_x_10415) ;  /* 0xffffffb400607947 */ /* 0x000fea000383ffff */
.L_x_10285:
[----:B------:R-:W-:Y:S01]  /*15b20*/  BSSY B0, `(.L_x_10416) ;  /* 0x0000007000007945 */ /* 0x000fe20003800000 */
[----:B------:R-:W-:Y:S02]  /*15b30*/  IMAD.MOV.U32 R12, RZ, RZ, 0x1 ;  /* 0x00000001ff0c7424 */ /* 0x000fe400078e00ff */
[----:B------:R-:W-:Y:S02]  /*15b40*/  IMAD.MOV.U32 R11, RZ, RZ, RZ ;  /* 0x000000ffff0b7224 */ /* 0x000fe400078e00ff */
[----:B------:R-:W-:-:S07]  /*15b50*/  IMAD.MOV.U32 R15, RZ, RZ, -0x1 ;  /* 0xffffffffff0f7424 */ /* 0x000fce00078e00ff */
[----:B-12---:R-:W-:Y:S05]  /*15b60*/  WARPSYNC.COLLECTIVE R15, `(.L_x_10417) ;  /* 0x000000000f087348 */ /* 0x006fea0003c00000 */
[----:B------:R0:W3:Y:S02]  /*15b70*/  SHFL.UP P6, R14, R13, R12, R11 ;  /* 0x0400000c0d0e7389 */ /* 0x0000e400000c000b */
[----:B0123--:R-:W-:Y:S01]  /*15b80*/  ENDCOLLECTIVE ;  /* 0x000000000000791b */ /* 0x00ffe20003800000 */
.L_x_10417:
[----:B------:R-:W-:Y:S05]  /*15b90*/  BSYNC B0 ;  /* 0x0000000000007941 */ /* 0x000fea0003800000 */
.L_x_10416:
        /* <DEDUP_REMOVED lines=8> */
.L_x_10418:
[----:B------:R-:W-:Y:S01]  /*15c20*/  IMAD.MOV.U32 R12, RZ, RZ, 0x4 ;  /* 0x00000004ff0c7424 */ /* 0x000fe200078e00ff */
[----:B------:R-:W-:-:S05]  /*15c30*/  SEL R2, R14, RZ, P2 ;  /* 0x000000ff0e027207 */ /* 0x000fca0001000000 */
[----:B------:R-:W-:-:S04]  /*15c40*/  IMAD.IADD R2, R13, 0x1, R2 ;  /* 0x000000010d027824 */ /* 0x000fc800078e0202 */
[----:B------:R-:W-:-:S07]  /*15c50*/  IMAD.MOV.U32 R13, RZ, RZ, R2 ;  /* 0x000000ffff0d7224 */ /* 0x000fce00078e0002 */
[----:B------:R-:W-:Y:S05]  /*15c60*/  WARPSYNC.COLLECTIVE R15, `(.L_x_10419) ;  /* 0x000000000f087348 */ /* 0x000fea0003c00000 */
[----:B------:R0:W1:Y:S02]  /*15c70*/  SHFL.UP P6, R14, R13, R12, R11 ;  /* 0x0400000c0d0e7389 */ /* 0x00006400000c000b */
[----:B01----:R-:W-:Y:S01]  /*15c80*/  ENDCOLLECTIVE ;  /* 0x000000000000791b */ /* 0x003fe20003800000 */
.L_x_10419:
[----:B------:R-:W-:Y:S01]  /*15c90*/  IMAD.MOV.U32 R12, RZ, RZ, 0x8 ;  /* 0x00000008ff0c7424 */ /* 0x000fe200078e00ff */
[----:B------:R-:W-:-:S05]  /*15ca0*/  SEL R3, R14, RZ, P3 ;  /* 0x000000ff0e037207 */ /* 0x000fca0001800000 */
[----:B------:R-:W-:-:S04]  /*15cb0*/  IMAD.IADD R3, R2, 0x1, R3 ;  /* 0x0000000102037824 */ /* 0x000fc800078e0203 */
[----:B------:R-:W-:-:S07]  /*15cc0*/  IMAD.MOV.U32 R13, RZ, RZ, R3 ;  /* 0x000000ffff0d7224 */ /* 0x000fce00078e0003 */
[----:B------:R-:W-:Y:S05]  /*15cd0*/  WARPSYNC.COLLECTIVE R15, `(.L_x_10420) ;  /* 0x000000000f087348 */ /* 0x000fea0003c00000 */
[----:B------:R0:W1:Y:S02]  /*15ce0*/  SHFL.UP P6, R14, R13, R12, R11 ;  /* 0x0400000c0d0e7389 */ /* 0x00006400000c000b */
[----:B01----:R-:W-:Y:S01]  /*15cf0*/  ENDCOLLECTIVE ;  /* 0x000000000000791b */ /* 0x003fe20003800000 */
.L_x_10420:
[----:B------:R-:W-:Y:S01]  /*15d00*/  IMAD.MOV.U32 R12, RZ, RZ, 0x10 ;  /* 0x00000010ff0c7424 */ /* 0x000fe200078e00ff */
[----:B------:R-:W-:-:S05]  /*15d10*/  SEL R14, R14, RZ, P4 ;  /* 0x000000ff0e0e7207 */ /* 0x000fca0002000000 */
[----:B------:R-:W-:-:S04]  /*15d20*/  IMAD.IADD R5, R3, 0x1, R14 ;  /* 0x0000000103057824 */ /* 0x000fc800078e020e */
[----:B------:R-:W-:-:S07]  /*15d30*/  IMAD.MOV.U32 R13, RZ, RZ, R5 ;  /* 0x000000ffff0d7224 */ /* 0x000fce00078e0005 */
[----:B------:R-:W-:Y:S05]  /*15d40*/  WARPSYNC.COLLECTIVE R15, `(.L_x_10421) ;  /* 0x000000000f087348 */ /* 0x000fea0003c00000 */
[----:B------:R0:W1:Y:S02]  /*15d50*/  SHFL.UP P6, R14, R13, R12, R11 ;  /* 0x0400000c0d0e7389 */ /* 0x00006400000c000b */
[----:B01----:R-:W-:Y:S01]  /*15d60*/  ENDCOLLECTIVE ;  /* 0x000000000000791b */ /* 0x003fe20003800000 */
.L_x_10421:
        /* <DEDUP_REMOVED lines=8> */
.L_x_10422:
[----:B------:R-:W-:Y:S05]  /*15df0*/  BRA `(.L_x_10423) ;  /* 0xffffffb4004c7947 */ /* 0x000fea000383ffff */
.L_x_10287:
[----:B------:R-:W-:Y:S01]  /*15e00*/  BSSY B0, `(.L_x_10424) ;  /* 0x0000006000007945 */ /* 0x000fe20003800000 */
[----:B------:R-:W-:Y:S01]  /*15e10*/  PLOP3.LUT P6, PT, P6, PT, PT, 0x8, 0x0 ;  /* 0x000000000000781c */ /* 0x000fe200037ce170 */
[----:B------:R-:W-:-:S12]  /*15e20*/  IMAD.MOV.U32 R15, RZ, RZ, -0x1 ;  /* 0xffffffffff0f7424 */ /* 0x000fd800078e00ff */
[----:B012---:R-:W-:Y:S05]  /*15e30*/  WARPSYNC.COLLECTIVE R15, `(.L_x_10425) ;  /* 0x000000000f087348 */ /* 0x007fea0003c00000 */
[----:B------:R-:W-:Y:S01]  /*15e40*/  VOTE.ANY R14, PT, P6 ;  /* 0x00000000000e7806 */ /* 0x000fe200030e0100 */
[----:B012---:R-:W-:Y:S06]  /*15e50*/  ENDCOLLECTIVE ;  /* 0x000000000000791b */ /* 0x007fec0003800000 */
.L_x_10425:
[----:B------:R-:W-:Y:S05]  /*15e60*/  BSYNC B0 ;  /* 0x0000000000007941 */ /* 0x000fea0003800000 */
.L_x_10424:
        /* <DEDUP_REMOVED lines=9> */
.L_x_10426:
[----:B------:R-:W-:Y:S02]  /*15f00*/  IMAD.MOV.U32 R13, RZ, RZ, R4 ;  /* 0x000000ffff0d7224 */ /* 0x000fe400078e0004 */
[----:B------:R-:W-:-:S07]  /*15f10*/  IMAD.MOV.U32 R7, RZ, RZ, R14 ;  /* 0x000000ffff077224 */ /* 0x000fce00078e000e */
[----:B------:R-:W-:Y:S05]  /*15f20*/  WARPSYNC.COLLECTIVE R15, `(.L_x_10427) ;  /* 0x000000000f087348 */ /* 0x000fea0003c00000 */
[----:B------:R0:W1:Y:S02]  /*15f30*/  SHFL.IDX P6, R14, R13, R12, R11 ;  /* 0x0000000c0d0e7389 */ /* 0x00006400000c000b */
[----:B01----:R-:W-:Y:S01]  /*15f40*/  ENDCOLLECTIVE ;  /* 0x000000000000791b */ /* 0x003fe20003800000 */
.L_x_10427:
[----:B------:R-:W-:Y:S01]  /*15f50*/  IMAD.MOV.U32 R4, RZ, RZ, R14 ;  /* 0x000000ffff047224 */ /* 0x000fe200078e000e */
[----:B------:R-:W-:Y:S06]  /*15f60*/  BRA `(.L_x_10428) ;  /* 0xffffffb4002c7947 */ /* 0x000fec000383ffff */
.L_x_10289:
[----:B------:R-:W-:Y:S01]  /*15f70*/  BSSY B0, `(.L_x_10429) ;  /* 0x0000007000007945 */ /* 0x000fe20003800000 */
[----:B------:R-:W-:Y:S02]  /*15f80*/  IMAD.MOV.U32 R13, RZ, RZ, R2 ;  /* 0x000000ffff0d7224 */ /* 0x000fe400078e0002 */
[----:B------:R-:W-:Y:S02]  /*15f90*/  IMAD.MOV.U32 R11, RZ, RZ, 0x1f ;  /* 0x0000001fff0b7424 */ /* 0x000fe400078e00ff */
[----:B------:R-:W-:-:S07]  /*15fa0*/  IMAD.MOV.U32 R15, RZ, RZ, -0x1 ;  /* 0xffffffffff0f7424 */ /* 0x000fce00078e00ff */
[----:B01234-:R-:W-:Y:S05]  /*15fb0*/  WARPSYNC.COLLECTIVE R15, `(.L_x_10430) ;  /* 0x000000000f087348 */ /* 0x01ffea0003c00000 */
[----:B------:R0:W0:Y:S02]  /*15fc0*/  SHFL.IDX P6, R14, R13, R12, R11 ;  /* 0x0000000c0d0e7389 */ /* 0x00002400000c000b */
[----:B01234-:R-:W-:Y:S01]  /*15fd0*/  ENDCOLLECTIVE ;  /* 0x000000000000791b */ /* 0x01ffe20003800000 */
.L_x_10430:
[----:B------:R-:W-:Y:S05]  /*15fe0*/  BSYNC B0 ;  /* 0x0000000000007941 */ /* 0x000fea0003800000 */
.L_x_10429:
[----:B------:R-:W-:Y:S01]  /*15ff0*/  IMAD.MOV.U32 R6, RZ, RZ, R14 ;  /* 0x000000ffff067224 */ /* 0x000fe200078e000e */
[----:B------:R-:W-:Y:S06]  /*16000*/  BRA `(.L_x_10288) ;  /* 0xffffffb4001c7947 */ /* 0x000fec000383ffff */
.L_x_10293:
[----:B-1----:R1:W3:Y:S02]  /*16010*/  SYNCS.PHASECHK.TRANS64.TRYWAIT P0, [R5+URZ+0x32420], R0 ;  /* 0x03242000050075a7 */ /* 0x0022e4000800017f */
[----:B---3--:R-:W-:Y:S05]  /*16020*/  @!P0 NANOSLEEP.SYNCS 0x989680 ;  /* 0x009896800000895d */ /* 0x008fea0003900000 */
[----:B------:R-:W3:Y:S02]  /*16030*/  @!P0 SYNCS.PHASECHK.TRANS64 P0, [R5+URZ+0x32420], R0 ;  /* 0x03242000050085a7 */ /* 0x000ee4000800007f */
[----:B---3--:R-:W-:Y:S05]  /*16040*/  @!P0 BRA `(.L_x_10293) ;  /* 0xfffffffc00f08947 */ /* 0x008fea000383ffff */
[----:B------:R-:W-:Y:S05]  /*16050*/  BRA `(.L_x_10431) ;  /* 0xffffffb800747947 */ /* 0x000fea000383ffff */
.L_x_10294:
        /* <DEDUP_REMOVED lines=8> */
[----:B012-4-:R-:W-:Y:S05]  /*160e0*/  WARPSYNC.COLLECTIVE R15, `(.L_x_10433) ;  /* 0x000000000f087348 */ /* 0x017fea0003c00000 */
[----:B------:R3:W0:Y:S02]  /*160f0*/  SHFL.IDX P6, R14, R13, R12, R11 ;  /* 0x0000000c0d0e7389 */ /* 0x00062400000c000b */
[----:B01234-:R-:W-:Y:S01]  /*16100*/  ENDCOLLECTIVE ;  /* 0x000000000000791b */ /* 0x01ffe20003800000 */
.L_x_10433:
[----:B------:R-:W-:Y:S05]  /*16110*/  BSYNC B0 ;  /* 0x0000000000007941 */ /* 0x000fea0003800000 */
.L_x_10432:
[----:B------:R-:W-:Y:S05]  /*16120*/  BRA `(.L_x_10434) ;  /* 0xffffffb8005c7947 */ /* 0x000fea000383ffff */
.L_x_10297:
[----:B------:R-:W-:Y:S01]  /*16130*/  BSSY B1, `(.L_x_10435) ;  /* 0x0000006000017945 */ /* 0x000fe20003800000 */
[----:B------:R-:W-:-:S07]  /*16140*/  IMAD.MOV.U32 R15, RZ, RZ, -0x1 ;  /* 0xffffffffff0f7424 */ /* 0x000fce00078e00ff */
[----:B012-4-:R-:W-:Y:S05]  /*16150*/  WARPSYNC.COLLECTIVE R15, `(.L_x_10436) ;  /* 0x000000000f0c7348 */ /* 0x017fea0003c00000 */
[----:B------:R-:W-:Y:S02]  /*16160*/  ELECT P6, UR62, PT ;  /* 0x00000000003e782f */ /* 0x000fe400038c0000 */
[----:B------:R-:W-:Y:S01]  /*16170*/  MOV R14, UR62 ;  /* 0x0000003e000e7c02 */ /* 0x000fe20008000f00 */
[----:B012-4-:R-:W-:Y:S10]  /*16180*/  ENDCOLLECTIVE ;  /* 0x000000000000791b */ /* 0x017ff40003800000 */
.L_x_10436:
[----:B------:R-:W-:Y:S05]  /*16190*/  BSYNC B1 ;  /* 0x0000000000017941 */ /* 0x000fea0003800000 */
.L_x_10435:
[----:B------:R-:W-:Y:S05]  /*161a0*/  BRA `(.L_x_10437) ;  /* 0xffffffb800547947 */ /* 0x000fea000383ffff */
.L_x_10299:
[----:B-1----:R1:W3:Y:S02]  /*161b0*/  SYNCS.PHASECHK.TRANS64.TRYWAIT P1, [R3+URZ+0x32440], R2 ;  /* 0x03244002030075a7 */ /* 0x0022e4000802017f */
[----:B---3--:R-:W-:Y:S05]  /*161c0*/  @!P1 NANOSLEEP.SYNCS 0x989680 ;  /* 0x009896800000995d */ /* 0x008fea0003900000 */
[----:B------:R-:W3:Y:S02]  /*161d0*/  @!P1 SYNCS.PHASECHK.TRANS64 P1, [R3+URZ+0x32440], R2 ;  /* 0x03244002030095a7 */ /* 0x000ee4000802007f */
[----:B---3--:R-:W-:Y:S05]  /*161e0*/  @!P1 BRA `(.L_x_10299) ;  /* 0xfffffffc00f09947 */ /* 0x008fea000383ffff */
[----:B------:R-:W-:Y:S05]  /*161f0*/  BRA `(.L_x_10438) ;  /* 0xffffffb8007c7947 */ /* 0x000fea000383ffff */
.L_x_10301:
[----:B---3--:R3:W0:Y:S02]  /*16200*/  SYNCS.PHASECHK.TRANS64.TRYWAIT P1, [R5+URZ+0x32440], R0 ;  /* 0x03244000050075a7 */ /* 0x008624000802017f */
[----:B0-----:R-:W-:Y:S05]  /*16210*/  @!P1 NANOSLEEP.SYNCS 0x989680 ;  /* 0x009896800000995d */ /* 0x001fea0003900000 */
[----:B------:R-:W0:Y:S02]  /*16220*/  @!P1 SYNCS.PHASECHK.TRANS64 P1, [R5+URZ+0x32440], R0 ;  /* 0x03244000050095a7 */ /* 0x000e24000802007f */
[----:B0-----:R-:W-:Y:S05]  /*16230*/  @!P1 BRA `(.L_x_10301) ;  /* 0xfffffffc00f09947 */ /* 0x001fea000383ffff */
[----:B------:R-:W-:Y:S05]  /*16240*/  BRA `(.L_x_10439) ;  /* 0xffffffb800887947 */ /* 0x000fea000383ffff */
.L_x_10303:
[----:B------:R0:W0:Y:S02]  /*16250*/  SYNCS.PHASECHK.TRANS64.TRYWAIT P1, [R3+URZ+0x32460], R2 ;  /* 0x03246002030075a7 */ /* 0x000024000802017f */
[----:B0-----:R-:W-:Y:S05]  /*16260*/  @!P1 NANOSLEEP.SYNCS 0x989680 ;  /* 0x009896800000995d */ /* 0x001fea0003900000 */
[----:B------:R-:W0:Y:S02]  /*16270*/  @!P1 SYNCS.PHASECHK.TRANS64 P1, [R3+URZ+0x32460], R2 ;  /* 0x03246002030095a7 */ /* 0x000e24000802007f */
[----:B0-----:R-:W-:Y:S05]  /*16280*/  @!P1 BRA `(.L_x_10303) ;  /* 0xfffffffc00f09947 */ /* 0x001fea000383ffff */
[----:B------:R-:W-:Y:S05]  /*16290*/  BRA `(.L_x_10440) ;  /* 0xffffffb800847947 */ /* 0x000fea000383ffff */
.L_x_10441:
        /* <DEDUP_REMOVED lines=14> */
.L_x_15664:


//--------------------- .text._ZN7cutlass13device_kernelIN5flash11enable_sm90INS1_16FlashAttnFwdSm90INS1_25CollectiveMainloopFwdSm90ILi2EN4cute5tupleIJNS5_1CILi1EEES8_S8_EEENS6_IJNS7_ILi128EEENS7_ILi96EEENS7_ILi64EEEEEELi256ENS_6half_tEfNS_4arch4Sm90ELb0ELb0ELb0ELb1ELb1ELb1ELb1ELb1ELb0ELb1ELb1ELb0EEENS1_21CollectiveEpilogueFwdINS6_IJSA_NS7_ILi256EEESB_EEES9_SE_SG_Li256ELb1ELb1ELb1ELb0EEENS1_36VarlenDynamicPersistentTileSchedulerILi128ELi96ELi256ELi128ELb1ELb1ELb1ELb0ELb1ELb1EEEEEEEEEvNT_6ParamsE --------------------------
	.section	.text._ZN7cutlass13device_kernelIN5flash11enable_sm90INS1_16FlashAttnFwdSm90INS1_25CollectiveMainloopFwdSm90ILi2EN4cute5tupleIJNS5_1CILi1EEES8_S8_EEENS6_IJNS7_ILi128EEENS7_ILi96EEENS7_ILi64EEEEEELi256ENS_6half_tEfNS_4arch4Sm90ELb0ELb0ELb0ELb1ELb1ELb1ELb1ELb1ELb0ELb1ELb1ELb0EEENS1_21CollectiveEpilogueFwdINS6_IJSA_NS7_ILi256EEESB_EEES9_SE_SG_Li256ELb1ELb1ELb1ELb0EEENS1_36VarlenDynamicPersistentTileSchedulerILi128ELi96ELi256ELi128ELb1ELb1ELb1ELb0ELb1ELb1EEEEEEEEEvNT_6ParamsE,"ax",@progbits
	.align	128
.text._ZN7cutlass13device_kernelIN5flash11enable_sm90INS1_16FlashAttnFwdSm90INS1_25CollectiveMainloopFwdSm90ILi2EN4cute5tupleIJNS5_1CILi1EEES8_S8_EEENS6_IJNS7_ILi128EEENS7_ILi96EEENS7_ILi64EEEEEELi256ENS_6half_tEfNS_4arch4Sm90ELb0ELb0ELb0ELb1ELb1ELb1ELb1ELb1ELb0ELb1ELb1ELb0EEENS1_21CollectiveEpilogueFwdINS6_IJSA_NS7_ILi256EEESB_EEES9_SE_SG_Li256ELb1ELb1ELb1ELb0EEENS1_36VarlenDynamicPersistentTileSchedulerILi128ELi96ELi256ELi128ELb1ELb1ELb1ELb0ELb1ELb1EEEEEEEEEvNT_6ParamsE:
        .type           _ZN7cutlass13device_kernelIN5flash11enable_sm90INS1_16FlashAttnFwdSm90INS1_25CollectiveMainloopFwdSm90ILi2EN4cute5tupleIJNS5_1CILi1EEES8_S8_EEENS6_IJNS7_ILi128EEENS7_ILi96EEENS7_ILi64EEEEEELi256ENS_6half_tEfNS_4arch4Sm90ELb0ELb0ELb0ELb1ELb1ELb1ELb1ELb1ELb0ELb1ELb1ELb0EEENS1_21CollectiveEpilogueFwdINS6_IJSA_NS7_ILi256EEESB_EEES9_SE_SG_Li256ELb1ELb1ELb1ELb0EEENS1_36VarlenDynamicPersistentTileSchedulerILi128ELi96ELi256ELi128ELb1ELb1ELb1ELb0ELb1ELb1EEEEEEEEEvNT_6ParamsE,@function
        .size           _ZN7cutlass13device_kernelIN5flash11enable_sm90INS1_16FlashAttnFwdSm90INS1_25CollectiveMainloopFwdSm90ILi2EN4cute5tupleIJNS5_1CILi1EEES8_S8_EEENS6_IJNS7_ILi128EEENS7_ILi96EEENS7_ILi64EEEEEELi256ENS_6half_tEfNS_4arch4Sm90ELb0ELb0ELb0ELb1ELb1ELb1ELb1ELb1ELb0ELb1ELb1ELb0EEENS1_21CollectiveEpilogueFwdINS6_IJSA_NS7_ILi256EEESB_EEES9_SE_SG_Li256ELb1ELb1ELb1ELb0EEENS1_36VarlenDynamicPersistentTileSchedulerILi128ELi96ELi256ELi128ELb1ELb1ELb1ELb0ELb1ELb1EEEEEEEEEvNT_6ParamsE,(.L_x_15665 - _ZN7cutlass13device_kernelIN5flash11enable_sm90INS1_16FlashAttnFwdSm90INS1_25CollectiveMainloopFwdSm90ILi2EN4cute5tupleIJNS5_1CILi1EEES8_S8_EEENS6_IJNS7_ILi128EEENS7_ILi96EEENS7_ILi64EEEEEELi256ENS_6half_tEfNS_4arch4Sm90ELb0ELb0ELb0ELb1ELb1ELb1ELb1ELb1ELb0ELb1ELb1ELb0EEENS1_21CollectiveEpilogueFwdINS6_IJSA_NS7_ILi256EEESB_EEES9_SE_SG_Li256ELb1ELb1ELb1ELb0EEENS1_36VarlenDynamicPersistentTileSchedulerILi128ELi96ELi256ELi128ELb1ELb1ELb1ELb0ELb1ELb1EEEEEEEEEvNT_6ParamsE)
        .other          _ZN7cutlass13device_kernelIN5flash11enable_sm90INS1_16FlashAttnFwdSm90INS1_25CollectiveMainloopFwdSm90ILi2EN4cute5tupleIJNS5_1CILi1EEES8_S8_EEENS6_IJNS7_ILi128EEENS7_ILi96EEENS7_ILi64EEEEEELi256ENS_6half_tEfNS_4arch4Sm90ELb0ELb0ELb0ELb1ELb1ELb1ELb1ELb1ELb0ELb1ELb1ELb0EEENS1_21CollectiveEpilogueFwdINS6_IJSA_NS7_ILi256EEESB_EEES9_SE_SG_Li256ELb1ELb1ELb1ELb0EEENS1_36VarlenDynamicPersistentTileSchedulerILi128ELi96ELi256ELi128ELb1ELb1ELb1ELb0ELb1ELb1EEEEEEEEEvNT_6ParamsE,@"STO_CUDA_ENTRY STV_DEFAULT"
_ZN7cutlass13device_kernelIN5flash11enable_sm90INS1_16FlashAttnFwdSm90INS1_25CollectiveMainloopFwdSm90ILi2EN4cute5tupleIJNS5_1CILi1EEES8_S8_EEENS6_IJNS7_ILi128EEENS7_ILi96EEENS7_ILi64EEEEEELi256ENS_6half_tEfNS_4arch4Sm90ELb0ELb0ELb0ELb1ELb1ELb1ELb1ELb1ELb0ELb1ELb1ELb0EEENS1_21CollectiveEpilogueFwdINS6_IJSA_NS7_ILi256EEESB_EEES9_SE_SG_Li256ELb1ELb1ELb1ELb0EEENS1_36VarlenDynamicPersistentTileSchedulerILi128ELi96ELi256ELi128ELb1ELb1ELb1ELb0ELb1ELb1EEEEEEEEEvNT_6ParamsE:
        /* <DEDUP_REMOVED lines=17> */
.L_x_10443:
[----:B------:R-:W-:Y:S05]  /*0110*/  BSYNC B0 ;  /* 0x0000000000007941 */ /* 0x000fea0003800000 */
.L_x_10442:
[----:B------:R-:W-:Y:S01]  /*0120*/  VOTEU.ANY UP0, P0 ;  /* 0x00000000003f7886 */ /* 0x000fe20000000100 */
[----:B------:R-:W0:Y:S01]  /*0130*/  SHFL.IDX PT, R3, R2, RZ, 0x1f ;  /* 0x00001fff02037589 */ /* 0x000e2200000e0000 */
[----:B------:R-:W-:Y:S01]  /*0140*/  UMOV UR4, 0x80 ;  /* 0x0000008000047882 */ /* 0x000fe20000000000 */
[----:B------:R-:W-:Y:S01]  /*0150*/  UMOV UR7, 0x100 ;  /* 0x0000010000077882 */ /* 0x000fe20000000000 */
[----:B------:R-:W-:Y:S01]  /*0160*/  VOTEU.ANY UP1, P0 ;  /* 0x00000000003f7886 */ /* 0x000fe20000020100 */
[----:B------:R-:W1:Y:S01]  /*0170*/  @UP0 S2UR UR8, SR_CgaCtaId ;  /* 0x00000000000809c3 */ /* 0x000e620000008800 */
[----:B------:R-:W-:Y:S01]  /*0180*/  @UP0 UMOV UR6, 0x400 ;  /* 0x0000040000060882 */ /* 0x000fe20000000000 */
[----:B------:R-:W-:-:S04]  /*0190*/  @UP0 UIADD3 UR4, -UR4, 0x100000, URZ ;  /* 0x0010000004040890 */ /* 0x000fc8000fffe13f */
[----:B------:R-:W-:Y:S02]  /*01a0*/  @UP0 USHF.L.U32 UR5, UR4, 0xb, URZ ;  /* 0x0000000b04050899 */ /* 0x000fe4000800063f */
[----:B------:R-:W-:Y:S01]  /*01b0*/  @UP0 USHF.L.U32 UR4, UR4, 0x1, URZ ;  /* 0x0000000104040899 */ /* 0x000fe2000800063f */
[----:B------:R-:W-:Y:S01]  /*01c0*/  SHF.R.U32.HI R4, RZ, 0x7, R0 ;  /* 0x00000007ff047819 */ /* 0x000fe20000011600 */
[----:B------:R-:W-:Y:S01]  /*01d0*/  VOTEU.ANY UP2, P0 ;  /* 0x00000000003f7886 */ /* 0x000fe20000040100 */
[----:B0-----:R-:W-:-:S03]  /*01e0*/  ISETP.NE.AND P1, PT, R3, RZ, PT ;  /* 0x000000ff0300720c */ /* 0x001fc60003f25270 */
[----:B------:R0:W2:Y:S01]  /*01f0*/  SHFL.IDX PT, R3, R4, RZ, 0x1f ;  /* 0x00001fff04037589 */ /* 0x0000a200000e0000 */
[----:B-1----:R-:W-:Y:S02]  /*0200*/  @UP0 ULEA UR8, UR8, UR6, 0x18 ;  /* 0x0000000608080291 */ /* 0x002fe4000f8ec03f */
[----:B------:R-:W-:-:S04]  /*0210*/  @UP0 UIADD3 UR6, -UR7, 0x100000, URZ ;  /* 0x0010000007060890 */ /* 0x000fc8000fffe13f */
[----:B------:R-:W-:Y:S02]  /*0220*/  @UP0 USHF.L.U32 UR7, UR6, 0xb, URZ ;  /* 0x0000000b06070899 */ /* 0x000fe4000800063f */
[----:B------:R-:W-:Y:S01]  /*0230*/  @UP0 USHF.L.U32 UR6, UR6, 0x1, URZ ;  /* 0x0000000106060899 */ /* 0x000fe2000800063f */
[----:B------:R-:W-:Y:S01]  /*0240*/  VOTEU.ANY UP0, P0 ;  /* 0x00000000003f7886 */ /* 0x000fe20000000100 */
[----:B------:R-:W1:Y:S04]  /*0250*/  FENCE.VIEW.ASYNC.S ;  /* 0x00000000000073c6 */ /* 0x000e680000000000 */
[----:B-1----:R0:W1:Y:S01]  /*0260*/  @UP0 SYNCS.EXCH.64 URZ, [UR8+0x32400], UR4 ;  /* 0x03240004083f05b2 */ /* 0x0020620008000100 */
[----:B------:R0:W3:Y:S05]  /*0270*/  @UP1 SYNCS.EXCH.64 URZ, [UR8+0x32410], UR4 ;  /* 0x03241004083f15b2 */ /* 0x0000ea0008000100 */
[----:B------:R0:W4:Y:S02]  /*0280*/  @UP2 SYNCS.EXCH.64 URZ, [UR8+0x32420], UR6 ;  /* 0x03242006083f25b2 */ /* 0x0001240008000100 */
        /* <DEDUP_REMOVED lines=19> */
.L_x_10444:
        /* <DEDUP_REMOVED lines=22> */
.L_x_10445:
        /* <DEDUP_REMOVED lines=18> */
.L_x_10446:
        /* <DEDUP_REMOVED lines=22> */
.L_x_10447:
        /* <DEDUP_REMOVED lines=22> */
.L_x_10448:
[----:B--2---:R-:W-:Y:S01]  /*0900*/  ISETP.NE.AND P0, PT, R3, RZ, PT ;  /* 0x000000ff0300720c */ /* 0x004fe20003f05270 */
[----:B------:R-:W-:Y:S01]  /*0910*/  IMAD.MOV.U32 R3, RZ, RZ, 0x1 ;  /* 0x00000001ff037424 */ /* 0x000fe200078e00ff */
[----:B------:R-:W-:Y:S01]  /*0920*/  NOP ;  /* 0x0000000000007918 */ /* 0x000fe20000000000 */
[----:B------:R-:W-:Y:S01]  /*0930*/  ULDC.64 UR60, c[0x0][0x208] ;  /* 0x00008200003c7ab9 */ /* 0x000fe20000000a00 */
[----:B------:R-:W-:Y:S02]  /*0940*/  BSSY B9, `(.L_x_10449) ;  /* 0x0001b6b000097945 */ /* 0x000fe40003800000 */
[----:B------:R-:W-:-:S05]  /*0950*/  SEL R3, R3, 0x2, !P0 ;  /* 0x0000000203037807 */ /* 0x000fca0004000000 */
[----:B------:R2:W-:Y:S01]  /*0960*/  STL [R1+0x8], R3 ;  /* 0x0000080301007387 */ /* 0x0005e20000100800 */
[----:B01-34-:R-:W-:Y:S06]  /*0970*/  BAR.SYNC.DEFER_BLOCKING 0x0 ;  /* 0x0000000000007b1d */ /* 0x01bfec0000010000 */
[----:B------:R-:W-:Y:S05]  /*0980*/  @!P0 BRA `(.L_x_10450) ;  /* 0x0000013800a08947 */ /* 0x000fea0003800000 */
.L_x_10451:
[----:B------:R-:W-:-:S08]  /*0990*/  NOP ;  /* 0x0000000000007918 */ /* 0x000fd00000000000 */
[----:B------:R-:W0:Y:S02]  /*09a0*/  USETMAXREG.TRY_ALLOC.CTAPOOL UP0, 0xe8 ;  /* 0x000000e8000079c8 */ /* 0x000e240008000600 */
[----:B0-----:R-:W-:-:S13]  /*09b0*/  PLOP3.LUT P0, PT, PT, PT, UP0, 0x80, 0x0 ;  /* 0x000000000000781c */ /* 0x001fda0003f0f008 */
[----:B------:R-:W-:Y:S05]  /*09c0*/  @!P0 BRA `(.L_x_10451) ;  /* 0xfffffffc00f08947 */ /* 0x000fea000383ffff */
[----:B------:R-:W3:Y:S01]  /*09d0*/  LDL.LU R2, [R1] ;  /* 0x0000000001027983 */ /* 0x000ee20000300800 */
[----:B------:R-:W-:Y:S01]  /*09e0*/  SHF.R.U32.HI R4, RZ, 0x7, R0 ;  /* 0x00000007ff047819 */ /* 0x000fe20000011600 */
[----:B------:R-:W-:Y:S01]  /*09f0*/  ULDC UR4, c[0x0][0xd3c] ;  /* 0x00034f0000047ab9 */ /* 0x000fe20000000800 */
[----:B--2---:R-:W0:Y:S01]  /*0a00*/  S2R R3, SR_CgaCtaId ;  /* 0x0000000000037919 */ /* 0x004e220000008800 */
        /* <DEDUP_REMOVED lines=8> */
[----:B---3--:R-:W-:-:S04]  /*0a90*/  LOP3.LUT R2, R2, 0xfffffffb, RZ, 0xc0, !PT ;  /* 0xfffffffb02027812 */ /* 0x008fc800078ec0ff */
[----:B------:R-:W-:-:S05]  /*0aa0*/  @P0 LOP3.LUT R2, R2, 0x4, RZ, 0xfc, !PT ;  /* 0x0000000402020812 */ /* 0x000fca00078efcff */
[----:B------:R1:W-:Y:S01]  /*0ab0*/  STL [R1], R2 ;  /* 0x0000000201007387 */ /* 0x0003e20000100800 */
[----:B0-----:R-:W-:-:S13]  /*0ac0*/  ISETP.GE.AND P0, PT, R51, UR4, PT ;  /* 0x0000000433007c0c */ /* 0x001fda000bf06270 */
[----:B-1----:R-:W-:Y:S05]  /*0ad0*/  @P0 BRA `(.L_x_10452) ;  /* 0x000001b400440947 */ /* 0x002fea0003800000 */
[----:B------:R-:W2:Y:S01]  /*0ae0*/  LDL.LU R14, [R1+0x8] ;  /* 0x00000800010e7983 */ /* 0x000ea20000300800 */
[----:B------:R-:W-:Y:S02]  /*0af0*/  VIADD R0, R0, 0xffffff80 ;  /* 0xffffff8000007836 */ /* 0x000fe40000000000 */
[----:B------:R-:W-:Y:S02]  /*0b00*/  IMAD.MOV.U32 R18, RZ, RZ, RZ ;  /* 0x000000ffff127224 */ /* 0x000fe400078e00ff */
[----:B------:R-:W-:Y:S01]  /*0b10*/  IMAD.MOV.U32 R208, RZ, RZ, RZ ;  /* 0x000000ffffd07224 */ /* 0x000fe200078e00ff */
[----:B------:R-:W-:Y:S01]  /*0b20*/  SHF.R.S32.HI R3, RZ, 0x1f, R0 ;  /* 0x0000001fff037819 */ /* 0x000fe20000011400 */
[----:B------:R-:W-:Y:S02]  /*0b30*/  IMAD.MOV.U32 R218, RZ, RZ, RZ ;  /* 0x000000ffffda7224 */ /* 0x000fe400078e00ff */
[----:B------:R-:W-:Y:S01]  /*0b40*/  IMAD.MOV.U32 R206, RZ, RZ, RZ ;  /* 0x000000ffffce7224 */ /* 0x000fe200078e00ff */
[----:B------:R-:W-:-:S02]  /*0b50*/  LEA.HI R2, R3, R0, RZ, 0x7 ;  /* 0x0000000003027211 */ /* 0x000fc400078f38ff */
[CC--:B------:R-:W-:Y:S02]  /*0b60*/  LEA.HI R4, R3.reuse, R0.reuse, RZ, 0x4 ;  /* 0x0000000003047211 */ /* 0x0c0fe400078f20ff */
[----:B------:R-:W-:Y:S02]  /*0b70*/  LOP3.LUT R5, R2, 0xffffff80, RZ, 0xc0, !PT ;  /* 0xffffff8002057812 */ /* 0x000fe400078ec0ff */
[----:B------:R-:W-:Y:S02]  /*0b80*/  SHF.R.S32.HI R7, RZ, 0x4, R4 ;  /* 0x00000004ff077819 */ /* 0x000fe40000011404 */
[----:B------:R-:W-:Y:S01]  /*0b90*/  LEA.HI R204, R3, R0, RZ, 0x2 ;  /* 0x0000000003cc7211 */ /* 0x000fe200078f10ff */
[----:B------:R-:W-:Y:S01]  /*0ba0*/  IMAD.IADD R13, R0, 0x1, -R5 ;  /* 0x00000001000d7824 */ /* 0x000fe200078e0a05 */
[----:B------:R-:W-:Y:S02]  /*0bb0*/  SHF.R.S32.HI R5, RZ, 0x7, R2 ;  /* 0x00000007ff057819 */ /* 0x000fe40000011402 */
[----:B------:R-:W-:-:S02]  /*0bc0*/  LEA.HI R6, R4, R7, RZ, 0x1 ;  /* 0x0000000704067211 */ /* 0x000fc400078f08ff */
[----:B------:R-:W-:Y:S01]  /*0bd0*/  SHF.R.S32.HI R9, RZ, 0x1f, R13 ;  /* 0x0000001fff097819 */ /* 0x000fe2000001140d */
[----:B------:R-:W-:Y:S01]  /*0be0*/  STL [R1+0x118], R13 ;  /* 0x0001180d01007387 */ /* 0x000fe20000100800 */
[----:B------:R-:W-:Y:S02]  /*0bf0*/  LEA.HI R2, R2, R5, RZ, 0x1 ;  /* 0x0000000502027211 */ /* 0x000fe400078f08ff */
[----:B------:R-:W-:Y:S02]  /*0c00*/  LEA.HI R10, R9, R13, RZ, 0x2 ;  /* 0x0000000d090a7211 */ /* 0x000fe400078f10ff */
[----:B------:R-:W-:Y:S02]  /*0c10*/  LOP3.LUT R2, R2, 0x3fffffe, RZ, 0xc0, !PT ;  /* 0x03fffffe02027812 */ /* 0x000fe400078ec0ff */
[--C-:B------:R-:W-:Y:S02]  /*0c20*/  SHF.R.S32.HI R11, RZ, 0x2, R10.reuse ;  /* 0x00000002ff0b7819 */ /* 0x100fe4000001140a */
[----:B------:R-:W-:-:S02]  /*0c30*/  SHF.R.S32.HI R8, RZ, 0x1f, R10 ;  /* 0x0000001fff087819 */ /* 0x000fc4000001140a */
[----:B------:R-:W-:Y:S02]  /*0c40*/  LOP3.LUT R6, R6, 0x1ffffffe, RZ, 0xc0, !PT ;  /* 0x1ffffffe06067812 */ /* 0x000fe400078ec0ff */
[----:B------:R-:W-:Y:S02]  /*0c50*/  LEA.HI R8, R8, R11, RZ, 0x3 ;  /* 0x0000000b08087211 */ /* 0x000fe400078f18ff */
[----:B------:R-:W-:Y:S01]  /*0c60*/  LEA.HI R9, R9, R13, RZ, 0x5 ;  /* 0x0000000d09097211 */ /* 0x000fe200078f28ff */
[----:B------:R-:W-:Y:S01]  /*0c70*/  IMAD.IADD R6, R7, 0x1, -R6 ;  /* 0x0000000107067824 */ /* 0x000fe200078e0a06 */
[----:B------:R-:W-:Y:S01]  /*0c80*/  LOP3.LUT R12, R8, 0xfffffff8, RZ, 0xc0, !PT ;  /* 0xfffffff8080c7812 */ /* 0x000fe200078ec0ff */
[----:B------:R-:W-:Y:S01]  /*0c90*/  IMAD.IADD R8, R5, 0x1, -R2 ;  /* 0x0000000105087824 */ /* 0x000fe200078e0a02 */
[-C--:B------:R-:W-:Y:S02]  /*0ca0*/  LEA.HI R2, R3, R0.reuse, RZ, 0x5 ;  /* 0x0000000003027211 */ /* 0x080fe400078f28ff */
[----:B------:R-:W-:Y:S01]  /*0cb0*/  LOP3.LUT R5, R4, 0x3fffff0, RZ, 0xc0, !PT ;  /* 0x03fffff004057812 */ /* 0x000fe200078ec0ff */
[----:B------:R-:W-:Y:S01]  /*0cc0*/  IMAD.IADD R12, R11, 0x1, -R12 ;  /* 0x000000010b0c7824 */ /* 0x000fe200078e0a0c */
[----:B------:R-:W-:-:S02]  /*0cd0*/  LEA.HI R3, R3, R0, RZ, 0x3 ;  /* 0x0000000003037211 */ /* 0x000fc400078f18ff */
[----:B------:R-:W-:Y:S01]  /*0ce0*/  SHF.R.S32.HI R15, RZ, 0x5, R2 ;  /* 0x00000005ff0f7819 */ /* 0x000fe20000011402 */
[----:B------:R-:W-:Y:S01]  /*0cf0*/  IMAD.IADD R5, R0, 0x1, -R5 ;  /* 0x0000000100057824 */ /* 0x000fe200078e0a05 */
[----:B------:R-:W-:Y:S02]  /*0d00*/  LOP3.LUT R7, R3, 0xfffffff8, RZ, 0xc0, !PT ;  /* 0xfffffff803077812 */ /* 0x000fe400078ec0ff */
[----:B------:R-:W-:Y:S01]  /*0d10*/  LOP3.LUT R3, R204, 0xfffffffc, RZ, 0xc0, !PT ;  /* 0xfffffffccc037812 */ /* 0x000fe200078ec0ff */
[----:B------:R-:W-:Y:S01]  /*0d20*/  IMAD R5, R15, 0x10, R5 ;  /* 0x000000100f057824 */ /* 0x000fe200078e0205 */
[----:B------:R-:W-:Y:S01]  /*0d30*/  SHF.R.S32.HI R204, RZ, 0x2, R204 ;  /* 0x00000002ffcc7819 */ /* 0x000fe200000114cc */
[C---:B------:R-:W-:Y:S01]  /*0d40*/  IMAD.IADD R7, R0.reuse, 0x1, -R7 ;  /* 0x0000000100077824 */ /* 0x040fe200078e0a07 */
[----:B------:R-:W-:Y:S01]  /*0d50*/  SHF.R.S32.HI R9, RZ, 0x5, R9 ;  /* 0x00000005ff097819 */ /* 0x000fe20000011409 */
[----:B------:R-:W-:Y:S01]  /*0d60*/  IMAD.IADD R3, R0, 0x1, -R3 ;  /* 0x0000000100037824 */ /* 0x000fe200078e0a03 */
[----:B------:R-:W-:Y:S01]  /*0d70*/  LEA R5, R5, R6, 0x3 ;  /* 0x0000000605057211 */ /* 0x000fe200078e18ff */
[----:B------:R-:W-:Y:S01]  /*0d80*/  VIADD R6, R204, 0x40 ;  /* 0x00000040cc067836 */ /* 0x000fe20000000000 */
[----:B------:R0:W-:Y:S01]  /*0d90*/  STL [R1+0x70], R15 ;  /* 0x0000700f01007387 */ /* 0x0001e20000100800 */
[C---:B------:R-:W-:Y:S01]  /*0da0*/  IMAD.SHL.U32 R16, R3.reuse, 0x8, RZ ;  /* 0x0000000803107824 */ /* 0x040fe200078e00ff */
[----:B------:R-:W-:Y:S01]  /*0db0*/  LEA.HI R0, R3, R3, RZ, 0x1 ;  /* 0x0000000303007211 */ /* 0x000fe200078f08ff */
[----:B------:R-:W-:Y:S01]  /*0dc0*/  IMAD R9, R9, 0x10, R12 ;  /* 0x0000001009097824 */ /* 0x000fe200078e020c */
[----:B------:R-:W-:Y:S01]  /*0dd0*/  SHF.R.S32.HI R4, RZ, 0x1f, R6 ;  /* 0x0000001fff047819 */ /* 0x000fe20000011406 */
[----:B------:R-:W-:Y:S01]  /*0de0*/  IMAD.SHL.U32 R2, R6, 0x40, RZ ;  /* 0x0000004006027824 */ /* 0x000fe200078e00ff */
[----:B------:R-:W-:Y:S01]  /*0df0*/  LOP3.LUT R0, R0, 0x1ffffffe, RZ, 0xc0, !PT ;  /* 0x1ffffffe00007812 */ /* 0x000fe200078ec0ff */
[----:B------:R-:W-:Y:S01]  /*0e00*/  VIADD R214, R16, 0x60 ;  /* 0x0000006010d67836 */ /* 0x000fe20000000000 */
[----:B------:R-:W-:Y:S01]  /*0e10*/  LEA.HI R4, R4, R6, RZ, 0x3 ;  /* 0x0000000604047211 */ /* 0x000fe200078f18ff */
[C---:B------:R-:W-:Y:S01]  /*0e20*/  VIADD R213, R16.reuse, 0x80 ;  /* 0x0000008010d57836 */ /* 0x040fe20000000000 */
[----:B------:R-:W-:Y:S01]  /*0e30*/  IADD3 R215, R16, 0x40, RZ ;  /* 0x0000004010d77810 */ /* 0x000fe20007ffe0ff */
[----:B------:R-:W-:Y:S01]  /*0e40*/  IMAD R8, R8, 0x40, R9 ;  /* 0x0000004008087824 */ /* 0x000fe200078e0209 */
[----:B------:R-:W-:Y:S01]  /*0e50*/  LOP3.LUT R10, R10, 0x7ffffffc, RZ, 0xc0, !PT ;  /* 0x7ffffffc0a0a7812 */ /* 0x000fe200078ec0ff */
[----:B------:R-:W-:Y:S01]  /*0e60*/  IMAD.SHL.U32 R4, R4, 0x40, RZ ;  /* 0x0000004004047824 */ /* 0x000fe200078e00ff */
[----:B0-----:R-:W-:Y:S01]  /*0e70*/  SHF.R.S32.HI R15, RZ, 0x1f, R215 ;  /* 0x0000001fff0f7819 */ /* 0x001fe200000114d7 */
[C---:B------:R-:W-:Y:S01]  /*0e80*/  IMAD.IADD R0, R3.reuse, 0x1, -R0 ;  /* 0x0000000103007824 */ /* 0x040fe200078e0a00 */
[----:B------:R-:W-:Y:S01]  /*0e90*/  SHF.R.S32.HI R12, RZ, 0x1f, R213 ;  /* 0x0000001fff0c7819 */ /* 0x000fe200000114d5 */
[----:B------:R-:W-:Y:S01]  /*0ea0*/  IMAD.SHL.U32 R22, R3, 0x4, RZ ;  /* 0x0000000403167824 */ /* 0x000fe200078e00ff */
[----:B------:R-:W-:Y:S01]  /*0eb0*/  LOP3.LUT R3, R2, 0x1c0, RZ, 0xc0, !PT ;  /* 0x000001c002037812 */ /* 0x000fe200078ec0ff */
[----:B------:R-:W-:Y:S01]  /*0ec0*/  STL [R1+0x19c], R8 ;  /* 0x00019c0801007387 */ /* 0x000fe20000100800 */
[----:B------:R-:W-:Y:S01]  /*0ed0*/  IMAD.SHL.U32 R211, R7, 0x8, RZ ;  /* 0x0000000807d37824 */ /* 0x000fe200078e00ff */
[----:B------:R-:W-:Y:S01]  /*0ee0*/  LOP3.LUT R4, R4, 0xfffffe00, RZ, 0xc0, !PT ;  /* 0xfffffe0004047812 */ /* 0x000fe200078ec0ff */
[----:B------:R-:W-:Y:S01]  /*0ef0*/  IMAD.IADD R10, R13, 0x1, -R10 ;  /* 0x000000010d0a7824 */ /* 0x000fe200078e0a0a */
[----:B------:R-:W-:Y:S01]  /*0f00*/  STL [R1+0x88], RZ ;  /* 0x000088ff01007387 */ /* 0x000fe20000100800 */
[----:B------:R-:W-:Y:S01]  /*0f10*/  SHF.R.U32.HI R7, RZ, 0x3, R3 ;  /* 0x00000003ff077819 */ /* 0x000fe20000011603 */
[----:B------:R-:W-:Y:S01]  /*0f20*/  VIADD R11, R211, 0x40 ;  /* 0x00000040d30b7836 */ /* 0x000fe20000000000 */
[--C-:B------:R-:W-:Y:S01]  /*0f30*/  LOP3.LUT R3, R3, 0x38, R16.reuse, 0xf8, !PT ;  /* 0x0000003803037812 */ /* 0x100fe200078ef810 */
[----:B------:R0:W-:Y:S01]  /*0f40*/  STL [R1+0xc], R15 ;  /* 0x00000c0f01007387 */ /* 0x0001e20000100800 */
[----:B------:R-:W-:Y:S01]  /*0f50*/  IMAD.SHL.U32 R42, R10, 0x2, RZ ;  /* 0x000000020a2a7824 */ /* 0x000fe200078e00ff */
[----:B------:R-:W-:Y:S01]  /*0f60*/  SHF.L.U32 R5, R5, 0x3, RZ ;  /* 0x0000000305057819 */ /* 0x000fe200000006ff */
[----:B------:R-:W-:Y:S01]  /*0f70*/  VIADD R9, R211, 0x80 ;  /* 0x00000080d3097836 */ /* 0x000fe20000000000 */
[----:B------:R-:W-:Y:S01]  /*0f80*/  SHF.R.S32.HI R6, RZ, 0x1f, R211 ;  /* 0x0000001fff067819 */ /* 0x000fe200000114d3 */
[C---:B------:R-:W-:Y:S01]  /*0f90*/  VIADD R41, R42.reuse, 0x8 ;  /* 0x000000082a297836 */ /* 0x040fe20000000000 */
[C---:B------:R-:W-:Y:S01]  /*0fa0*/  IADD3 R30, R42.reuse, 0x60, RZ ;  /* 0x000000602a1e7810 */ /* 0x040fe20007ffe0ff */
[C---:B------:R-:W-:Y:S01]  /*0fb0*/  VIADD R40, R42.reuse, 0x10 ;  /* 0x000000102a287836 */ /* 0x040fe20000000000 */
[----:B------:R-:W-:Y:S01]  /*0fc0*/  SHF.R.S32.HI R11, RZ, 0x1f, R11 ;  /* 0x0000001fff0b7819 */ /* 0x000fe2000001140b */
[C---:B------:R-:W-:Y:S01]  /*0fd0*/  VIADD R39, R42.reuse, 0x18 ;  /* 0x000000182a277836 */ /* 0x040fe20000000000 */
[C---:B------:R-:W-:Y:S01]  /*0fe0*/  IADD3 R11, R42.reuse, 0xc8, RZ ;  /* 0x000000c82a0b7810 */ /* 0x040fe20007ffe0ff */
        /* <DEDUP_REMOVED lines=18> */
[C---:B0-----:R-:W-:Y:S02]  /*1110*/  VIADD R15, R42.reuse, 0xa8 ;  /* 0x000000a82a0f7836 */ /* 0x041fe40000000000 */
[----:B------:R-:W-:Y:S02]  /*1120*/  VIADD R6, R211, 0xc0 ;  /* 0x000000c0d3067836 */ /* 0x000fe40000000000 */
[C---:B------:R-:W-:Y:S02]  /*1130*/  VIADD R13, R42.reuse, 0xb8 ;  /* 0x000000b82a0d7836 */ /* 0x040fe40000000000 */
[C---:B------:R-:W-:Y:S01]  /*1140*/  VIADD R10, R42.reuse, 0xd0 ;  /* 0x000000d02a0a7836 */ /* 0x040fe20000000000 */
[----:B------:R-:W-:Y:S01]  /*1150*/  SHF.R.S32.HI R6, RZ, 0x1f, R6 ;  /* 0x0000001fff067819 */ /* 0x000fe20000011406 */
[----:B------:R-:W-:-:S02]  /*1160*/  VIADD R9, R42, 0xd8 ;  /* 0x000000d82a097836 */ /* 0x000fc40000000000 */
[----:B------:R-:W-:Y:S02]  /*1170*/  VIADD R6, R42, 0xe8 ;  /* 0x000000e82a067836 */ /* 0x000fe40000000000 */
[----:B------:R-:W-:Y:S02]  /*1180*/  IMAD R0, R0, 0x8, R8 ;  /* 0x0000000800007824 */ /* 0x000fe400078e0208 */
[C---:B------:R-:W-:Y:S02]  /*1190*/  VIADD R2, R16.reuse, 0x20 ;  /* 0x0000002010027836 */ /* 0x040fe40000000000 */
[C---:B------:R-:W-:Y:S02]  /*11a0*/  VIADD R212, R16.reuse, 0xa0 ;  /* 0x000000a010d47836 */ /* 0x040fe40000000000 */
[C---:B------:R-:W-:Y:S01]  /*11b0*/  VIADD R217, R16.reuse, 0xc0 ;  /* 0x000000c010d97836 */ /* 0x040fe20000000000 */
[----:B------:R-:W-:Y:S01]  /*11c0*/  SHF.R.S32.HI R207, RZ, 0x1f, R2 ;  /* 0x0000001fffcf7819 */ /* 0x000fe20000011402 */
[----:B------:R-:W-:Y:S01]  /*11d0*/  VIADD R216, R16, 0xe0 ;  /* 0x000000e010d87836 */ /* 0x000fe20000000000 */
[----:B------:R-:W-:Y:S01]  /*11e0*/  SHF.R.S32.HI R229, RZ, 0x1f, R212 ;  /* 0x0000001fffe57819 */ /* 0x000fe200000114d4 */
[----:B------:R-:W-:Y:S01]  /*11f0*/  VIADD R209, R22, 0x10 ;  /* 0x0000001016d17836 */ /* 0x000fe20000000000 */
[----:B------:R-:W-:-:S02]  /*1200*/  SHF.R.S32.HI R228, RZ, 0x1f, R217 ;  /* 0x0000001fffe47819 */ /* 0x000fc400000114d9 */
[----:B------:R-:W-:Y:S02]  /*1210*/  SHF.R.S32.HI R227, RZ, 0x1f, R216 ;  /* 0x0000001fffe37819 */ /* 0x000fe400000114d8 */
[----:B--2---:R-:W-:Y:S02]  /*1220*/  LOP3.LUT R210, R14, 0x1, RZ, 0xfc, !PT ;  /* 0x000000010ed27812 */ /* 0x004fe400078efcff */
[----:B------:R-:W-:-:S05]  /*1230*/  SHF.R.S32.HI R14, RZ, 0x1f, R214 ;  /* 0x0000001fff0e7819 */ /* 0x000fca00000114d6 */
[----:B------:R0:W-:Y:S04]  /*1240*/  STL [R1+0x8], R14 ;  /* 0x0000080e01007387 */ /* 0x0001e80000100800 */
[----:B------:R1:W-:Y:S04]  /*1250*/  STL [R1+0x4], R12 ;  /* 0x0000040c01007387 */ /* 0x0003e80000100800 */
[----:B------:R2:W-:Y:S01]  /*1260*/  STL [R1+0x74], R4 ;  /* 0x0000740401007387 */ /* 0x0005e20000100800 */
[----:B0-----:R-:W-:-:S03]  /*1270*/  VIADD R14, R42, 0xb0 ;  /* 0x000000b02a0e7836 */ /* 0x001fc60000000000 */
[----:B------:R-:W-:Y:S01]  /*1280*/  STL [R1+0x94], R42 ;  /* 0x0000942a01007387 */ /* 0x000fe20000100800 */
[----:B-1----:R-:W-:-:S03]  /*1290*/  VIADD R12, R42, 0xc0 ;  /* 0x000000c02a0c7836 */ /* 0x002fc60000000000 */
[----:B------:R0:W-:Y:S01]  /*12a0*/  STL [R1+0x1a4], R5 ;  /* 0x0001a40501007387 */ /* 0x0001e20000100800 */
[----:B--2---:R-:W-:Y:S01]  /*12b0*/  LOP3.LUT R4, R4, R3, R7, 0xf6, !PT ;  /* 0x0000000304047212 */ /* 0x004fe200078ef607 */
[----:B------:R-:W-:-:S04]  /*12c0*/  VIADD R7, R42, 0xe0 ;  /* 0x000000e02a077836 */ /* 0x000fc80000000000 */
[----:B------:R-:W-:Y:S01]  /*12d0*/  IMAD R3, R4, 0x2, R19 ;  /* 0x0000000204037824 */ /* 0x000fe200078e0213 */
[----:B------:R-:W-:Y:S01]  /*12e0*/  SHF.R.S32.HI R4, RZ, 0x1f, R41 ;  /* 0x0000001fff047819 */ /* 0x000fe20000011429 */
[----:B0-----:R-:W-:-:S03]  /*12f0*/  VIADD R5, R42, 0xf0 ;  /* 0x000000f02a057836 */ /* 0x001fc60000000000 */
[----:B------:R0:W-:Y:S04]  /*1300*/  STL [R1+0x198], R3 ;  /* 0x0001980301007387 */ /* 0x0001e80000100800 */
[----:B------:R-:W-:Y:S04]  /*1310*/  STL [R1+0x110], R41 ;  /* 0x0001102901007387 */ /* 0x000fe80000100800 */
[----:B------:R1:W-:Y:S01]  /*1320*/  STL [R1+0x10c], R40 ;  /* 0x00010c2801007387 */ /* 0x0003e20000100800 */
[----:B0-----:R-:W-:-:S03]  /*1330*/  VIADD R3, R42, 0xf8 ;  /* 0x000000f82a037836 */ /* 0x001fc60000000000 */
[----:B------:R-:W-:Y:S04]  /*1340*/  STL [R1+0x108], R39 ;  /* 0x0001082701007387 */ /* 0x000fe80000100800 */
[----:B------:R0:W-:Y:S01]  /*1350*/  STL [R1+0x104], R38 ;  /* 0x0001042601007387 */ /* 0x0001e20000100800 */
[----:B-1----:R-:W-:-:S03]  /*1360*/  SHF.R.S32.HI R40, RZ, 0x1f, R40 ;  /* 0x0000001fff287819 */ /* 0x002fc60000011428 */
[----:B------:R1:W-:Y:S04]  /*1370*/  STL [R1+0x100], R37 ;  /* 0x0001002501007387 */ /* 0x0003e80000100800 */
[----:B------:R-:W-:Y:S01]  /*1380*/  STL [R1+0xfc], R36 ;  /* 0x0000fc2401007387 */ /* 0x000fe20000100800 */
[----:B0-----:R-:W-:-:S03]  /*1390*/  SHF.R.S32.HI R38, RZ, 0x1f, R38 ;  /* 0x0000001fff267819 */ /* 0x001fc60000011426 */
        /* <DEDUP_REMOVED lines=38> */
[----:B------:R2:W-:Y:S01]  /*1600*/  STL [R1+0x194], R4 ;  /* 0x0001940401007387 */ /* 0x0005e20000100800 */
[----:B0-----:R-:W-:-:S03]  /*1610*/  SHF.R.S32.HI R7, RZ, 0x1f, R7 ;  /* 0x0000001fff077819 */ /* 0x001fc60000011407 */
[----:B------:R-:W-:Y:S01]  /*1620*/  STL [R1+0x9c], R5 ;  /* 0x00009c0501007387 */ /* 0x000fe20000100800 */
[----:B-1----:R-:W-:-:S03]  /*1630*/  SHF.R.S32.HI R6, RZ, 0x1f, R6 ;  /* 0x0000001fff067819 */ /* 0x002fc60000011406 */
        /* <DEDUP_REMOVED lines=43> */
.L_x_10608:
[----:B012-4-:R-:W0:Y:S02]  /*18f0*/  LDC.64 R4, c[0x0][0xd88] ;  /* 0x00036200ff047b82 */ /* 0x017e240000000a00 */
        /* <DEDUP_REMOVED lines=40> */
[----:B------:R-:W-:Y:S01]  /*1b80*/  IMAD.U32 R24, RZ, RZ, UR5 ;  /* 0x00000005ff187e24 */ /* 0x000fe2000f8e00ff */
[----:B------:R-:W-:Y:S01]  /*1b90*/  MOV R31, UR4 ;  /* 0x00000004001f7c02 */ /* 0x000fe20008000f00 */
        /* <DEDUP_REMOVED lines=10> */
.L_x_10453:
        /* <DEDUP_REMOVED lines=14> */
.L_x_10454:
[----:B------:R-:W-:Y:S05]  /*1d20*/  @!P0 BRA `(.L_x_10455) ;  /* 0x00000000000c8947 */ /* 0x000fea0003800000 */
[----:B------:R-:W2:Y:S04]  /*1d30*/  LDG.E R0, desc[UR60][R4.64] ;  /* 0x0000003c04007981 */ /* 0x000ea8000c1e1900 */
[----:B------:R-:W2:Y:S02]  /*1d40*/  LDG.E R31, desc[UR60][R4.64+0x4] ;  /* 0x0000043c041f7981 */ /* 0x000ea4000c1e1900 */
[----:B--2---:R-:W-:-:S07]  /*1d50*/  IMAD.IADD R31, R31, 0x1, -R0 ;  /* 0x000000011f1f7824 */ /* 0x004fce00078e0a00 */
.L_x_10455:
        /* <DEDUP_REMOVED lines=59> */
[----:B------:R-:W-:-:S04]  /*2110*/  IMAD.MOV.U32 R3, RZ, RZ, R5 ;  /* 0x000000ffff037224 */ /* 0x000fc800078e0005 */
[----:B------:R-:W-:Y:S01]  /*2120*/  @!P2 IMAD.MOV R3, RZ, RZ, -R3 ;  /* 0x000000ffff03a224 */ /* 0x000fe200078e0a03 */
[----:B------:R-:W-:-:S07]  /*2130*/  @!P1 LOP3.LUT R3, RZ, R11, RZ, 0x33, !PT ;  /* 0x0000000bff039212 */ /* 0x000fce00078e33ff */
.L_x_10457:
[----:B------:R-:W-:Y:S05]  /*2140*/  BSYNC B0 ;  /* 0x0000000000007941 */ /* 0x000fea0003800000 */
.L_x_10456:
        /* <DEDUP_REMOVED lines=25> */
[----:B------:R-:W-:Y:S01]  /*22e0*/  MOV R11, UR7 ;  /* 0x00000007000b7c02 */ /* 0x000fe20008000f00 */
[----:B------:R-:W-:Y:S01]  /*22f0*/  IMAD.U32 R5, RZ, RZ, UR5 ;  /* 0x00000005ff057e24 */ /* 0x000fe2000f8e00ff */
[----:B------:R-:W0:Y:S01]  /*2300*/  LDC.64 R14, c[0x4][R14] ;  /* 0x010000000e0e7b82 */ /* 0x000e220000000a00 */
        /* <DEDUP_REMOVED lines=9> */
.L_x_10460:
[----:B------:R-:W-:Y:S05]  /*23a0*/  BSYNC B6 ;  /* 0x0000000000067941 */ /* 0x000fea0003800000 */
.L_x_10459:
        /* <DEDUP_REMOVED lines=20> */
.L_x_10462:
[----:B------:R-:W-:Y:S05]  /*24f0*/  BSYNC B6 ;  /* 0x0000000000067941 */ /* 0x000fea0003800000 */
.L_x_10461:
[----:B------:R-:W-:Y:S01]  /*2500*/  ULDC.64 UR4, c[0x0][0xaf0] ;  /* 0x0002bc0000047ab9 */ /* 0x000fe20000000a00 */
[----:B------:R-:W1:Y:S01]  /*2510*/  S2R R6, SR_TID.X ;  /* 0x0000000000067919 */ /* 0x000e620000002100 */
[----:B------:R-:W-:Y:S01]  /*2520*/  ISETP.NE.U32.AND P0, PT, RZ, UR4, PT ;  /* 0x00000004ff007c0c */ /* 0x000fe2000bf05070 */
[----:B------:R-:W-:Y:S01]  /*2530*/  IMAD.MOV.U32 R85, RZ, RZ, R32 ;  /* 0x000000ffff557224 */ /* 0x000fe200078e0020 */
[----:B------:R-:W2:Y:S01]  /*2540*/  LDC R11, c[0x0][0x3f4] ;  /* 0x0000fd00ff0b7b82 */ /* 0x000ea20000000800 */
[----:B------:R-:W3:Y:S01]  /*2550*/  LDL R10, [R1+0x74] ;  /* 0x00007400010a7983 */ /* 0x000ee20000100800 */
[----:B------:R-:W-:Y:S01]  /*2560*/  ISETP.NE.AND.EX P0, PT, RZ, UR5, PT, P0 ;  /* 0x00000005ff007c0c */ /* 0x000fe2000bf05300 */
[----:B------:R-:W-:-:S05]  /*2570*/  IMAD.MOV.U32 R29, RZ, RZ, R30 ;  /* 0x000000ffff1d7224 */ /* 0x000fca00078e001e */
[----:B------:R-:W4:Y:S07]  /*2580*/  LDC.64 R50, c[0x0][0x3f8] ;  /* 0x0000fe00ff327b82 */ /* 0x000f2e0000000a00 */
[----:B0-----:R-:W-:Y:S01]  /*2590*/  @P0 IADD3 R4, P1, R34, UR4, RZ ;  /* 0x0000000422040c10 */ /* 0x001fe2000ff3e0ff */
[----:B------:R-:W-:Y:S01]  /*25a0*/  ULDC UR4, c[0x0][0x320] ;  /* 0x0000c80000047ab9 */ /* 0x000fe20000000800 */
[----:B------:R-:W0:Y:S02]  /*25b0*/  LDC.64 R60, c[0x0][0x408] ;  /* 0x00010200ff3c7b82 */ /* 0x000e240000000a00 */
[----:B------:R-:W-:-:S02]  /*25c0*/  @P0 IADD3.X R5, R33, UR5, RZ, P1, !PT ;  /* 0x0000000521050c10 */ /* 0x000fc40008ffe4ff */
[----:B------:R-:W-:-:S03]  /*25d0*/  ISETP.GE.AND P1, PT, R2, UR4, PT ;  /* 0x0000000402007c0c */ /* 0x000fc6000bf26270 */
[----:B------:R1:W3:Y:S01]  /*25e0*/  @P0 LDG.E R85, desc[UR60][R4.64] ;  /* 0x0000003c04550981 */ /* 0x0002e2000c1e1900 */
[----:B------:R-:W-:Y:S02]  /*25f0*/  SEL R3, RZ, 0xffffffff, P1 ;  /* 0xffffffffff037807 */ /* 0x000fe40000800000 */
[----:B------:R-:W-:-:S03]  /*2600*/  ISETP.GE.AND P0, PT, R16, UR4, PT ;  /* 0x0000000410007c0c */ /* 0x000fc6000bf06270 */
[----:B------:R-:W-:Y:S01]  /*2610*/  IMAD.SHL.U32 R3, R3, 0x2, RZ ;  /* 0x0000000203037824 */ /* 0x000fe200078e00ff */
[----:B------:R-:W-:Y:S02]  /*2620*/  SEL R0, RZ, 0x1, P0 ;  /* 0x00000001ff007807 */ /* 0x000fe40000000000 */
[----:B------:R-:W-:Y:S02]  /*2630*/  ISETP.GE.AND P0, PT, R215, UR4, PT ;  /* 0x00000004d7007c0c */ /* 0x000fe4000bf06270 */
[----:B------:R-:W-:Y:S02]  /*2640*/  ISETP.GE.AND P1, PT, R214, UR4, PT ;  /* 0x00000004d6007c0c */ /* 0x000fe4000bf26270 */
[----:B------:R-:W-:Y:S02]  /*2650*/  LOP3.LUT R0, R3, 0x2, R0, 0xe2, !PT ;  /* 0x0000000203007812 */ /* 0x000fe400078ee200 */
[----:B------:R-:W-:Y:S02]  /*2660*/  SEL R3, RZ, 0x4, P0 ;  /* 0x00000004ff037807 */ /* 0x000fe40000000000 */
[----:B-1----:R-:W-:-:S02]  /*2670*/  SEL R4, RZ, 0x8, P1 ;  /* 0x00000008ff047807 */ /* 0x002fc40000800000 */
[----:B------:R-:W-:Y:S02]  /*2680*/  ISETP.GE.AND P0, PT, R213, UR4, PT ;  /* 0x00000004d5007c0c */ /* 0x000fe4000bf06270 */
[----:B------:R-:W-:Y:S01]  /*2690*/  ISETP.GE.AND P1, PT, R212, UR4, PT ;  /* 0x00000004d4007c0c */ /* 0x000fe2000bf26270 */
[----:B------:R-:W-:Y:S01]  /*26a0*/  VIADD R6, R6, 0xffffff80 ;  /* 0xffffff8006067836 */ /* 0x000fe20000000000 */
[----:B------:R-:W-:Y:S02]  /*26b0*/  LOP3.LUT R0, R4, R0, R3, 0xfe, !PT ;  /* 0x0000000004007212 */ /* 0x000fe400078efe03 */
[----:B------:R-:W-:Y:S02]  /*26c0*/  SEL R3, RZ, 0x10, P0 ;  /* 0x00000010ff037807 */ /* 0x000fe40000000000 */
[----:B------:R-:W-:Y:S02]  /*26d0*/  SEL R4, RZ, 0x20, P1 ;  /* 0x00000020ff047807 */ /* 0x000fe40000800000 */
[----:B------:R-:W-:-:S02]  /*26e0*/  ISETP.GE.AND P0, PT, R217, UR4, PT ;  /* 0x00000004d9007c0c */ /* 0x000fc4000bf06270 */
[----:B------:R-:W-:Y:S02]  /*26f0*/  LOP3.LUT R0, R4, R0, R3, 0xfe, !PT ;  /* 0x0000000004007212 */ /* 0x000fe400078efe03 */
[----:B------:R-:W-:Y:S02]  /*2700*/  SHF.R.S32.HI R3, RZ, 0x1f, R6 ;  /* 0x0000001fff037819 */ /* 0x000fe40000011406 */
[----:B------:R-:W-:Y:S02]  /*2710*/  ISETP.GE.AND P1, PT, R216, UR4, PT ;  /* 0x00000004d8007c0c */ /* 0x000fe4000bf26270 */
[----:B------:R-:W-:Y:S02]  /*2720*/  LEA.HI R8, R3, R6, RZ, 0x2 ;  /* 0x0000000603087211 */ /* 0x000fe400078f10ff */
[----:B------:R-:W-:Y:S02]  /*2730*/  SEL R83, RZ, 0x40, P0 ;  /* 0x00000040ff537807 */ /* 0x000fe40000000000 */
[----:B------:R-:W-:-:S02]  /*2740*/  SEL R3, RZ, 0x7fff80, P1 ;  /* 0x007fff80ff037807 */ /* 0x000fc40000800000 */
[----:B--2---:R-:W-:Y:S01]  /*2750*/  ISETP.GE.AND P0, PT, R16, R11, PT ;  /* 0x0000000b1000720c */ /* 0x004fe20003f06270 */
[----:B------:R-:W-:Y:S01]  /*2760*/  IMAD.SHL.U32 R78, R11, 0x2, RZ ;  /* 0x000000020b4e7824 */ /* 0x000fe200078e00ff */
[----:B------:R-:W-:Y:S02]  /*2770*/  LOP3.LUT R83, R3, R0, R83, 0xfe, !PT ;  /* 0x0000000003537212 */ /* 0x000fe400078efe53 */
[----:B------:R-:W-:Y:S02]  /*2780*/  SEL R3, R11, RZ, P0 ;  /* 0x000000ff0b037207 */ /* 0x000fe40000000000 */
[----:B------:R-:W2:Y:S01]  /*2790*/  LDL R11, [R1+0x70] ;  /* 0x00007000010b7983 */ /* 0x000ea20000100800 */
[----:B------:R-:W1:Y:S01]  /*27a0*/  S2R R12, SR_TID.X ;  /* 0x00000000000c7919 */ /* 0x000e620000002100 */
[----:B------:R-:W-:Y:S02]  /*27b0*/  SHF.R.S32.HI R5, RZ, 0x1f, R204 ;  /* 0x0000001fff057819 */ /* 0x000fe400000114cc */
[----:B------:R-:W-:Y:S01]  /*27c0*/  LOP3.LUT R9, R8, 0xfffffffc, RZ, 0xc0, !PT ;  /* 0xfffffffc08097812 */ /* 0x000fe200078ec0ff */
[----:B------:R-:W-:Y:S01]  /*27d0*/  IMAD.IADD R3, R16, 0x1, R3 ;  /* 0x0000000110037824 */ /* 0x000fe200078e0203 */
[----:B------:R-:W-:Y:S01]  /*27e0*/  SHF.R.S32.HI R23, RZ, 0x1f, R22 ;  /* 0x0000001fff177819 */ /* 0x000fe20000011416 */
[----:B----4-:R-:W-:-:S02]  /*27f0*/  IMAD R4, R5, R50, RZ ;  /* 0x0000003205047224 */ /* 0x010fc400078e02ff */
[----:B0-----:R-:W-:Y:S02]  /*2800*/  IMAD R5, R5, R60, RZ ;  /* 0x0000003c05057224 */ /* 0x001fe400078e02ff */
[----:B------:R-:W-:Y:S02]  /*2810*/  IMAD.IADD R84, R84, 0x1, R31 ;  /* 0x0000000154547824 */ /* 0x000fe400078e021f */
[----:B------:R-:W-:Y:S01]  /*2820*/  IMAD.IADD R75, R6, 0x1, -R9 ;  /* 0x00000001064b7824 */ /* 0x000fe200078e0a09 */
[----:B------:R-:W-:Y:S01]  /*2830*/  SHF.R.S32.HI R0, RZ, 0x1f, R3 ;  /* 0x0000001fff007819 */ /* 0x000fe20000011403 */
[C---:B------:R-:W-:Y:S02]  /*2840*/  IMAD R7, R204.reuse, R51, R4 ;  /* 0x00000033cc077224 */ /* 0x040fe400078e0204 */
[----:B------:R-:W-:-:S04]  /*2850*/  IMAD.WIDE.U32 R20, R204, R50, R22 ;  /* 0x00000032cc147225 */ /* 0x000fc800078e0016 */
[----:B------:R-:W-:-:S04]  /*2860*/  IMAD.WIDE.U32 R30, R204, R50, R16 ;  /* 0x00000032cc1e7225 */ /* 0x000fc800078e0010 */
[----:B------:R-:W-:Y:S01]  /*2870*/  IMAD R9, R204, R61, R5 ;  /* 0x0000003dcc097224 */ /* 0x000fe200078e0205 */
[----:B-1----:R-:W-:-:S04]  /*2880*/  SHF.R.U32.HI R12, RZ, 0x7, R12 ;  /* 0x00000007ff0c7819 */ /* 0x002fc8000001160c */
[C---:B------:R-:W-:Y:S01]  /*2890*/  ISETP.NE.AND P6, PT, R12.reuse, 0x1, PT ;  /* 0x000000010c00780c */ /* 0x040fe20003fc5270 */
[----:B------:R-:W-:Y:S02]  /*28a0*/  VIADD R87, R12, 0x8 ;  /* 0x000000080c577836 */ /* 0x000fe40000000000 */
[----:B------:R-:W-:Y:S01]  /*28b0*/  VIADD R12, R204, 0x40 ;  /* 0x00000040cc0c7836 */ /* 0x000fe20000000000 */
[----:B-----5:R-:W-:Y:S01]  /*28c0*/  SHF.R.S32.HI R5, RZ, 0x1f, R48 ;  /* 0x0000001fff057819 */ /* 0x020fe20000011430 */
[----:B------:R-:W-:Y:S02]  /*28d0*/  IMAD.IADD R21, R21, 0x1, R7 ;  /* 0x0000000115157824 */ /* 0x000fe400078e0207 */
[----:B------:R-:W-:Y:S01]  /*28e0*/  IMAD.SHL.U32 R12, R12, 0x40, RZ ;  /* 0x000000400c0c7824 */ /* 0x000fe200078e00ff */
[----:B------:R-:W-:Y:S01]  /*28f0*/  LEA.HI R3, R0, R3, RZ, 0x3 ;  /* 0x0000000300037211 */ /* 0x000fe200078f18ff */
[----:B------:R-:W-:Y:S01]  /*2900*/  IMAD.IADD R31, R7, 0x1, R31 ;  /* 0x00000001071f7824 */ /* 0x000fe200078e021f */
[----:B------:R-:W-:Y:S01]  /*2910*/  SHF.R.S32.HI R7, RZ, 0x1f, R8 ;  /* 0x0000001fff077819 */ /* 0x000fe20000011408 */
[----:B------:R-:W-:Y:S01]  /*2920*/  IMAD R0, R5, R60, RZ ;  /* 0x0000003c05007224 */ /* 0x000fe200078e02ff */
[----:B------:R-:W-:-:S02]  /*2930*/  LOP3.LUT R12, R12, 0x1c0, RZ, 0xc0, !PT ;  /* 0x000001c00c0c7812 */ /* 0x000fc400078ec0ff */
[----:B------:R-:W-:Y:S01]  /*2940*/  LEA.HI R7, R7, R204, RZ, 0x3 ;  /* 0x000000cc07077211 */ /* 0x000fe200078f18ff */
[----:B------:R-:W-:Y:S01]  /*2950*/  IMAD R71, R48, R61, R0 ;  /* 0x0000003d30477224 */ /* 0x000fe200078e0200 */
[----:B------:R-:W-:Y:S01]  /*2960*/  LOP3.LUT R0, R12, 0x38, R3, 0xf8, !PT ;  /* 0x000000380c007812 */ /* 0x000fe200078ef803 */
[----:B------:R-:W-:Y:S01]  /*2970*/  VIADD R12, R204, 0x40 ;  /* 0x00000040cc0c7836 */ /* 0x000fe20000000000 */
[----:B------:R-:W-:Y:S01]  /*2980*/  LOP3.LUT R7, R7, 0xfffffff8, RZ, 0xc0, !PT ;  /* 0xfffffff807077812 */ /* 0x000fe200078ec0ff */
[----:B------:R-:W-:Y:S05]  /*2990*/  @!P6 WARPSYNC.ALL ;  /* 0x000000000000e948 */ /* 0x000fea0003800000 */
[----:B------:R-:W-:Y:S01]  /*29a0*/  IMAD.SHL.U32 R12, R12, 0x40, RZ ;  /* 0x000000400c0c7824 */ /* 0x000fe200078e00ff */
[C---:B------:R-:W-:Y:S01]  /*29b0*/  IADD3 R7, R204.reuse, -R7, RZ ;  /* 0x80000007cc077210 */ /* 0x040fe20007ffe0ff */
[----:B------:R-:W-:Y:S01]  /*29c0*/  ULDC UR4, c[0x0][0x2f4] ;  /* 0x0000bd0000047ab9 */ /* 0x000fe20000000800 */
[----:B------:R-:W-:Y:S01]  /*29d0*/  IMAD.WIDE.U32 R56, R204, R60, R22 ;  /* 0x0000003ccc387225 */ /* 0x000fe200078e0016 */
[----:B------:R-:W-:-:S02]  /*29e0*/  ISETP.GE.AND P2, PT, R2, UR4, PT ;  /* 0x0000000402007c0c */ /* 0x000fc4000bf46270 */
[----:B------:R-:W-:Y:S01]  /*29f0*/  LOP3.LUT R12, R12, 0x1c0, RZ, 0xc0, !PT ;  /* 0x000001c00c0c7812 */ /* 0x000fe200078ec0ff */
[----:B------:R-:W-:-:S04]  /*2a00*/  IMAD.WIDE.U32 R58, R204, R60, R16 ;  /* 0x0000003ccc3a7225 */ /* 0x000fc800078e0010 */
[----:B------:R-:W-:Y:S01]  /*2a10*/  IMAD.SHL.U32 R66, R7, 0x40, RZ ;  /* 0x0000004007427824 */ /* 0x000fe200078e00ff */
[----:B------:R-:W-:Y:S01]  /*2a20*/  SHF.R.U32.HI R12, RZ, 0x3, R12 ;  /* 0x00000003ff0c7819 */ /* 0x000fe2000001160c */
[----:B------:R-:W-:Y:S02]  /*2a30*/  IMAD.IADD R57, R57, 0x1, R9 ;  /* 0x0000000139397824 */ /* 0x000fe400078e0209 */
[----:B------:R-:W-:Y:S01]  /*2a40*/  IMAD.IADD R59, R9, 0x1, R59 ;  /* 0x00000001093b7824 */ /* 0x000fe200078e023b */
[----:B------:R-:W-:Y:S01]  /*2a50*/  LOP3.LUT R66, R66, 0x1c0, RZ, 0xc0, !PT ;  /* 0x000001c042427812 */ /* 0x000fe200078ec0ff */
[----:B------:R-:W-:Y:S01]  /*2a60*/  IMAD R4, R5, R50, RZ ;  /* 0x0000003205047224 */ /* 0x000fe200078e02ff */
[C---:B------:R-:W-:Y:S01]  /*2a70*/  SHF.L.U64.HI R80, R60.reuse, 0x6, R61 ;  /* 0x000000063c507819 */ /* 0x040fe2000001023d */
[----:B------:R-:W-:Y:S01]  /*2a80*/  IMAD R5, R61, 0x60, RZ ;  /* 0x000000603d057824 */ /* 0x000fe200078e02ff */
[----:B------:R-:W-:Y:S01]  /*2a90*/  SHF.L.U32 R79, R60, 0x6, RZ ;  /* 0x000000063c4f7819 */ /* 0x000fe200000006ff */
[----:B------:R-:W-:Y:S01]  /*2aa0*/  IMAD.WIDE.U32 R56, R48, R60, R56 ;  /* 0x0000003c30387225 */ /* 0x000fe200078e0038 */
[----:B------:R-:W-:-:S02]  /*2ab0*/  LOP3.LUT R0, R0, R12, RZ, 0x3c, !PT ;  /* 0x0000000c00007212 */ /* 0x000fc400078e3cff */
[----:B------:R-:W-:Y:S01]  /*2ac0*/  LOP3.LUT R29, R29, 0xfffffffe, RZ, 0xc0, !PT ;  /* 0xfffffffe1d1d7812 */ /* 0x000fe200078ec0ff */
[----:B------:R-:W-:Y:S01]  /*2ad0*/  IMAD.WIDE.U32 R58, R48, R60, R58 ;  /* 0x0000003c303a7225 */ /* 0x000fe200078e003a */
[----:B------:R-:W-:-:S03]  /*2ae0*/  SHF.R.U32.HI R63, RZ, 0x3, R66 ;  /* 0x00000003ff3f7819 */ /* 0x000fc60000011642 */
[----:B------:R-:W-:Y:S01]  /*2af0*/  IMAD R73, R48, R51, R4 ;  /* 0x0000003330497224 */ /* 0x000fe200078e0204 */
[----:B------:R-:W-:Y:S01]  /*2b00*/  LOP3.LUT R4, R66, 0x18, R16, 0xf8, !PT ;  /* 0x0000001842047812 */ /* 0x000fe200078ef810 */
[----:B------:R-:W-:Y:S01]  /*2b10*/  IMAD.WIDE.U32 R60, R60, 0x60, RZ ;  /* 0x000000603c3c7825 */ /* 0x000fe200078e00ff */
[----:B------:R-:W-:Y:S02]  /*2b20*/  @P2 LOP3.LUT R29, R29, 0x1, RZ, 0xfc, !PT ;  /* 0x000000011d1d2812 */ /* 0x000fe400078efcff */
[----:B------:R-:W-:Y:S01]  /*2b30*/  LOP3.LUT P2, RZ, R7, 0x4, RZ, 0xc0, !PT ;  /* 0x0000000407ff7812 */ /* 0x000fe2000784c0ff */
[----:B------:R-:W-:Y:S01]  /*2b40*/  IMAD.MOV.U32 R64, RZ, RZ, 0x20 ;  /* 0x00000020ff407424 */ /* 0x000fe200078e00ff */
[----:B------:R-:W-:Y:S01]  /*2b50*/  LOP3.LUT R4, R4, R63, RZ, 0x3c, !PT ;  /* 0x0000003f04047212 */ /* 0x000fe200078e3cff */
[----:B------:R-:W-:Y:S01]  /*2b60*/  IMAD.IADD R76, R61, 0x1, R5 ;  /* 0x000000013d4c7824 */ /* 0x000fe200078e0205 */
[----:B------:R-:W-:Y:S01]  /*2b70*/  PRMT R5, R83, 0x8880, RZ ;  /* 0x0000888053057816 */ /* 0x000fe200000000ff */
[----:B------:R-:W-:Y:S01]  /*2b80*/  IMAD R77, R51, 0x60, RZ ;  /* 0x00000060334d7824 */ /* 0x000fe200078e02ff */
[C---:B------:R-:W-:Y:S01]  /*2b90*/  SHF.L.U64.HI R82, R50.reuse, 0x6, R51 ;  /* 0x0000000632527819 */ /* 0x040fe20000010233 */
[----:B------:R-:W-:Y:S01]  /*2ba0*/  IMAD.SHL.U32 R81, R50, 0x40, RZ ;  /* 0x0000004032517824 */ /* 0x000fe200078e00ff */
[----:B------:R-:W-:Y:S01]  /*2bb0*/  PRMT R5, R5, 0x7710, RZ ;  /* 0x0000771005057816 */ /* 0x000fe200000000ff */
[----:B------:R-:W-:Y:S01]  /*2bc0*/  IMAD.WIDE.U32 R20, R48, R50, R20 ;  /* 0x0000003230147225 */ /* 0x000fe200078e0014 */
[----:B------:R-:W-:-:S02]  /*2bd0*/  SEL R64, R64, 0xffffffe0, !P2 ;  /* 0xffffffe040407807 */ /* 0x000fc40005000000 */
[----:B------:R-:W-:Y:S01]  /*2be0*/  LOP3.LUT R69, R3, 0xfffffff8, RZ, 0xc0, !PT ;  /* 0xfffffff803457812 */ /* 0x000fe200078ec0ff */
[----:B------:R-:W-:Y:S01]  /*2bf0*/  IMAD.WIDE.U32 R30, R48, R50, R30 ;  /* 0x00000032301e7225 */ /* 0x000fe200078e001e */
[----:B------:R0:W-:Y:S03]  /*2c00*/  STL [R1], R29 ;  /* 0x0000001d01007387 */ /* 0x0001e60000100800 */
[----:B------:R-:W-:Y:S01]  /*2c10*/  IMAD.WIDE.U32 R50, R50, 0x60, RZ ;  /* 0x0000006032327825 */ /* 0x000fe200078e00ff */
[----:B------:R-:W-:Y:S02]  /*2c20*/  SHF.R.S32.HI R70, RZ, 0x3, R3 ;  /* 0x00000003ff467819 */ /* 0x000fe40000011403 */
[----:B------:R-:W-:Y:S01]  /*2c30*/  LOP3.LUT R62, R5, 0x1, RZ, 0xc0, !PT ;  /* 0x00000001053e7812 */ /* 0x000fe200078ec0ff */
[----:B------:R-:W-:Y:S01]  /*2c40*/  IMAD.IADD R74, R21, 0x1, R73 ;  /* 0x00000001154a7824 */ /* 0x000fe200078e0249 */
[----:B------:R-:W-:Y:S01]  /*2c50*/  LOP3.LUT R9, R5, 0x8, RZ, 0xc0, !PT ;  /* 0x0000000805097812 */ /* 0x000fe200078ec0ff */
[----:B------:R-:W-:Y:S01]  /*2c60*/  IMAD.IADD R72, R57, 0x1, R71 ;  /* 0x0000000139487824 */ /* 0x000fe200078e0247 */
[----:B0-----:R-:W-:Y:S01]  /*2c70*/  LOP3.LUT R29, R5, 0x2, RZ, 0xc0, !PT ;  /* 0x00000002051d7812 */ /* 0x001fe200078ec0ff */
[----:B------:R-:W-:Y:S01]  /*2c80*/  IMAD.IADD R77, R51, 0x1, R77 ;  /* 0x00000001334d7824 */ /* 0x000fe200078e024d */
[----:B------:R-:W-:Y:S01]  /*2c90*/  LOP3.LUT R8, R5, 0x10, RZ, 0xc0, !PT ;  /* 0x0000001005087812 */ /* 0x000fe200078ec0ff */
[----:B------:R-:W-:Y:S01]  /*2ca0*/  IMAD R75, R75, 0x40, R204 ;  /* 0x000000404b4b7824 */ /* 0x000fe200078e02cc */
[----:B------:R-:W-:Y:S01]  /*2cb0*/  LOP3.LUT R6, R5, 0x20, RZ, 0xc0, !PT ;  /* 0x0000002005067812 */ /* 0x000fe200078ec0ff */
[----:B------:R-:W-:Y:S01]  /*2cc0*/  IMAD.IADD R73, R73, 0x1, R31 ;  /* 0x0000000149497824 */ /* 0x000fe200078e021f */
[----:B------:R-:W-:Y:S01]  /*2cd0*/  @!P6 BAR.SYNC.DEFER_BLOCKING 0x9, 0x100 ;  /* 0x024400000000eb1d */ /* 0x000fe20000010000 */
[----:B------:R-:W-:Y:S01]  /*2ce0*/  IMAD.IADD R71, R71, 0x1, R59 ;  /* 0x0000000147477824 */ /* 0x000fe200078e023b */
[----:B------:R-:W-:-:S02]  /*2cf0*/  ISETP.GE.AND P1, PT, R16, UR4, PT ;  /* 0x0000000410007c0c */ /* 0x000fc4000bf26270 */
[----:B------:R-:W-:Y:S01]  /*2d00*/  SHF.R.S32.HI R67, RZ, 0x1f, R69 ;  /* 0x0000001fff437819 */ /* 0x000fe20000011445 */
[----:B---3--:R-:W-:Y:S01]  /*2d10*/  IMAD.IADD R65, R10, 0x1, R0 ;  /* 0x000000010a417824 */ /* 0x008fe200078e0200 */
[----:B------:R-:W-:-:S04]  /*2d20*/  LOP3.LUT R0, R66, 0x38, R3, 0xf8, !PT ;  /* 0x0000003842007812 */ /* 0x000fc800078ef803 */
[----:B------:R-:W-:Y:S02]  /*2d30*/  LOP3.LUT R0, R0, R63, RZ, 0x3c, !PT ;  /* 0x0000003f00007212 */ /* 0x000fe400078e3cff */
[C---:B------:R-:W-:Y:S02]  /*2d40*/  LOP3.LUT R10, R5.reuse, 0x4, RZ, 0xc0, !PT ;  /* 0x00000004050a7812 */ /* 0x040fe400078ec0ff */
[----:B------:R-:W-:Y:S02]  /*2d50*/  LOP3.LUT R5, R5, 0x40, RZ, 0xc0, !PT ;  /* 0x0000004005057812 */ /* 0x000fe400078ec0ff */
[----:B------:R-:W-:Y:S01]  /*2d60*/  SHF.R.S32.HI R68, RZ, 0x1f, R85 ;  /* 0x0000001fff447819 */ /* 0x000fe20000011455 */
[C---:B--2---:R-:W-:Y:S02]  /*2d70*/  IMAD R7, R11.reuse, 0x200, R4 ;  /* 0x000002000b077824 */ /* 0x044fe400078e0204 */
[----:B------:R-:W-:Y:S02]  /*2d80*/  IMAD R4, R11, 0x200, R0 ;  /* 0x000002000b047824 */ /* 0x000fe400078e0200 */
[----:B------:R-:W-:-:S07]  /*2d90*/  IMAD.IADD R3, R64, 0x1, R7 ;  /* 0x0000000140037824 */ /* 0x000fce00078e0207 */
.L_x_10516:
[----:B0---4-:R-:W2:Y:S01]  /*2da0*/  LDL.LU R34, [R1] ;  /* 0x0000000001227983 */ /* 0x011ea20000300800 */
        /* <DEDUP_REMOVED lines=11> */
[----:B---3--:R-:W3:Y:S08]  /*2e60*/  @!P2 LDC.64 R12, c[0x0][0x418] ;  /* 0x00010600ff0cab82 */ /* 0x008ef00000000a00 */
[----:B------:R-:W4:Y:S08]  /*2e70*/  @P3 LDC R0, c[0x0][0x434] ;  /* 0x00010d00ff003b82 */ /* 0x000f300000000800 */
[----:B------:R-:W1:Y:S01]  /*2e80*/  @P3 LDC R11, c[0x0][0x438] ;  /* 0x00010e00ff0b3b82 */ /* 0x000e620000000800 */
[----:B----4-:R-:W-:-:S05]  /*2e90*/  @P3 IMAD.HI.U32 R0, R35, R0, RZ ;  /* 0x0000000023003227 */ /* 0x010fca00078e00ff */
[----:B-1----:R-:W-:Y:S01]  /*2ea0*/  @P3 SHF.R.U32.HI R32, RZ, R11, R0 ;  /* 0x0000000bff203219 */ /* 0x002fe20000011600 */
[----:B0-----:R-:W-:-:S03]  /*2eb0*/  @!P2 IMAD R0, R68, R14, RZ ;  /* 0x0000000e4400a224 */ /* 0x001fc600078e02ff */
[----:B------:R-:W-:Y:S01]  /*2ec0*/  @!P2 SHF.R.S32.HI R33, RZ, 0x1f, R32 ;  /* 0x0000001fff21a819 */ /* 0x000fe20000011420 */
[C---:B------:R-:W-:Y:S02]  /*2ed0*/  @!P2 IMAD R11, R85.reuse, R15, R0 ;  /* 0x0000000f550ba224 */ /* 0x040fe400078e0200 */
[----:B------:R-:W-:-:S04]  /*2ee0*/  @!P2 IMAD.WIDE.U32 R14, R85, R14, R32 ;  /* 0x0000000e550ea225 */ /* 0x000fc800078e0020 */
[----:B------:R-:W-:Y:S01]  /*2ef0*/  @!P2 IMAD.IADD R0, R15, 0x1, R11 ;  /* 0x000000010f00a824 */ /* 0x000fe200078e020b */
[----:B---3--:R-:W-:-:S04]  /*2f00*/  @!P2 LEA R12, P3, R14, R12, 0x2 ;  /* 0x0000000c0e0ca211 */ /* 0x008fc800078610ff */
[----:B------:R-:W-:Y:S02]  /*2f10*/  @!P2 LEA.HI.X R13, R14, R13, R0, 0x2, P3 ;  /* 0x0000000d0e0da211 */ /* 0x000fe400018f1400 */
[----:B------:R-:W-:-:S03]  /*2f20*/  ISETP.GT.AND P3, PT, R27, R28, PT ;  /* 0x0000001c1b00720c */ /* 0x000fc60003f64270 */
[----:B-----5:R0:W5:Y:S01]  /*2f30*/  @!P2 LDG.E R88, desc[UR60][R12.64] ;  /* 0x0000003c0c58a981 */ /* 0x020162000c1e1900 */
[----:B------:R-:W-:Y:S01]  /*2f40*/  ISETP.GE.AND P2, PT, R95, 0x1, PT ;  /* 0x000000015f00780c */ /* 0x000fe20003f46270 */
[----:B------:R-:W-:Y:S01]  /*2f50*/  IMAD R11, R18, 0x1800, R7 ;  /* 0x00001800120b7824 */ /* 0x000fe200078e0207 */
[----:B------:R-:W-:Y:S01]  /*2f60*/  IADD3 R0, -R32, RZ, RZ ;  /* 0x000000ff20007210 */ /* 0x000fe20007ffe1ff */
[----:B------:R-:W-:Y:S01]  /*2f70*/  IMAD R15, R18, 0x1800, R3 ;  /* 0x00001800120f7824 */ /* 0x000fe200078e0203 */
[----:B------:R-:W-:Y:S05]  /*2f80*/  YIELD ;  /* 0x0000000000007946 */ /* 0x000fea0003800000 */
[----:B------:R-:W-:Y:S01]  /*2f90*/  BSSY B0, `(.L_x_10463) ;  /* 0x00002f1000007945 */ /* 0x000fe20003800000 */
[----:B------:R-:W-:-:S02]  /*2fa0*/  IMAD R89, R89, R0, R35 ;  /* 0x0000000059597224 */ /* 0x000fc400078e0223 */
[--C-:B------:R-:W-:Y:S02]  /*2fb0*/  IMAD R98, R11, 0x2, R26.reuse ;  /* 0x000000020b627824 */ /* 0x100fe400078e021a */
        /* <DEDUP_REMOVED lines=27> */
[----:B------:R-:W-:Y:S01]  /*3170*/  LEA R94, P2, R12, UR4, 0x1 ;  /* 0x000000040c5e7c11 */ /* 0x000fe2000f8408ff */
[----:B------:R-:W-:Y:S01]  /*3180*/  ULDC.U8 UR4, c[0x0][0x410] ;  /* 0x0001040000047ab9 */ /* 0x000fe20000000000 */
[----:B------:R-:W-:Y:S02]  /*3190*/  IMAD.WIDE.U32 R14, R60, R27, RZ ;  /* 0x0000001b3c0e7225 */ /* 0x000fe400078e00ff */
[----:B------:R-:W-:Y:S02]  /*31a0*/  LEA.HI.X R97, R12, UR5, R97, 0x1, P2 ;  /* 0x000000050c617c11 */ /* 0x000fe400090f0c61 */
[----:B------:R-:W-:Y:S01]  /*31b0*/  ISETP.NE.AND P2, PT, RZ, UR4, PT ;  /* 0x00000004ff007c0c */ /* 0x000fe2000bf45270 */
[----:B------:R-:W-:-:S02]  /*31c0*/  IMAD R11, R11, R60, R13 ;  /* 0x0000003c0b0b7224 */ /* 0x000fc400078e020d */
        /* <DEDUP_REMOVED lines=35> */
.L_x_10467:
[----:B------:R-:W-:Y:S05]  /*3400*/  BSYNC B1 ;  /* 0x0000000000017941 */ /* 0x000fea0003800000 */
.L_x_10466:
        /* <DEDUP_REMOVED lines=26> */
.L_x_10469:
[----:B------:R-:W-:Y:S05]  /*35b0*/  BSYNC B1 ;  /* 0x0000000000017941 */ /* 0x000fea0003800000 */
.L_x_10468:
[----:B0-----:R-:W-:Y:S01]  /*35c0*/  IMAD.MOV.U32 R12, RZ, RZ, R45 ;  /* 0x000000ffff0c7224 */ /* 0x001fe200078e002d */
[----:B------:R-:W-:Y:S01]  /*35d0*/  MOV R0, R44 ;  /* 0x0000002c00007202 */ /* 0x000fe20000000f00 */
[----:B------:R-:W-:Y:S01]  /*35e0*/  IMAD.MOV.U32 R13, RZ, RZ, R43 ;  /* 0x000000ffff0d7224 */ /* 0x000fe200078e002b */
[----:B------:R-:W-:Y:S02]  /*35f0*/  PRMT R105, R52, 0x7610, R105 ;  /* 0x0000761034697816 */ /* 0x000fe40000000069 */
[----:B------:R-:W-:Y:S01]  /*3600*/  PRMT R106, R11, 0x5410, R12 ;  /* 0x000054100b6a7816 */ /* 0x000fe2000000000c */
[----:B------:R-:W-:Y:S01]  /*3610*/  IMAD.MOV.U32 R12, RZ, RZ, R42 ;  /* 0x000000ffff0c7224 */ /* 0x000fe200078e002a */
[----:B------:R-:W-:Y:S01]  /*3620*/  PRMT R100, R0, 0x7610, R100 ;  /* 0x0000761000647816 */ /* 0x000fe20000000064 */
[----:B------:R-:W-:Y:S01]  /*3630*/  IMAD.MOV.U32 R0, RZ, RZ, R46 ;  /* 0x000000ffff007224 */ /* 0x000fe200078e002e */
[----:B------:R-:W-:Y:S01]  /*3640*/  ISETP.NE.AND P3, PT, R210, 0x3, PT ;  /* 0x00000003d200780c */ /* 0x000fe20003f65270 */
[----:B------:R-:W-:Y:S01]  /*3650*/  IMAD.MOV.U32 R11, RZ, RZ, R47 ;  /* 0x000000ffff0b7224 */ /* 0x000fe200078e002f */
[----:B------:R-:W-:Y:S01]  /*3660*/  PRMT R105, R105, 0x5410, R13 ;  /* 0x0000541069697816 */ /* 0x000fe2000000000d */
[----:B-----5:R-:W-:Y:S01]  /*3670*/  IMAD.MOV.U32 R13, RZ, RZ, R32 ;  /* 0x000000ffff0d7224 */ /* 0x020fe200078e0020 */
[----:B------:R-:W-:Y:S01]  /*3680*/  PRMT R100, R100, 0x5410, R0 ;  /* 0x0000541064647816 */ /* 0x000fe20000000000 */
[----:B------:R-:W-:Y:S01]  /*3690*/  IMAD.MOV.U32 R0, RZ, RZ, R37 ;  /* 0x000000ffff007224 */ /* 0x000fe200078e0025 */
[----:B------:R-:W-:Y:S01]  /*36a0*/  PRMT R107, R12, 0x5410, R11 ;  /* 0x000054100c6b7816 */ /* 0x000fe2000000000b */
[----:B------:R-:W-:-:S02]  /*36b0*/  IMAD.MOV.U32 R12, RZ, RZ, R33 ;  /* 0x000000ffff0c7224 */ /* 0x000fc400078e0021 */
[----:B------:R-:W-:-:S03]  /*36c0*/  IMAD.MOV.U32 R11, RZ, RZ, R36 ;  /* 0x000000ffff0b7224 */ /* 0x000fc600078e0024 */
        /* <DEDUP_REMOVED lines=10> */
.L_x_10470:
[----:B------:R-:W-:Y:S01]  /*3770*/  IMAD R0, R18, 0x8, R19 ;  /* 0x0000000812007824 */ /* 0x000fe200078e0213 */
[----:B------:R-:W-:Y:S01]  /*3780*/  SHF.L.U32 R93, R208, 0x1f, RZ ;  /* 0x0000001fd05d7819 */ /* 0x000fe200000006ff */
[----:B------:R-:W-:Y:S03]  /*3790*/  BSSY B1, `(.L_x_10471) ;  /* 0x0000003000017945 */ /* 0x000fe60003800000 */
[----:B------:R-:W0:Y:S02]  /*37a0*/  SYNCS.PHASECHK.TRANS64.TRYWAIT P5, [R0+URZ+0x32490], R93 ;  /* 0x0324905d000075a7 */ /* 0x000e2400080a017f */
[----:B0-----:R-:W-:Y:S05]  /*37b0*/  @!P5 BRA `(.L_x_10472) ;  /* 0x000001880014d947 */ /* 0x001fea0003800000 */
.L_x_10735:
[----:B------:R-:W-:Y:S05]  /*37c0*/  BSYNC B1 ;  /* 0x0000000000017941 */ /* 0x000fea0003800000 */
.L_x_10471:
[----:B------:R-:W-:-:S03]  /*37d0*/  UMOV UR4, 0xffffffff ;  /* 0xffffffff00047882 */ /* 0x000fc60000000000 */
[----:B------:R-:W-:Y:S05]  /*37e0*/  BRA.DIV UR4, `(.L_x_10473) ;  /* 0x0000018a041c7947 */ /* 0x000fea000b800000 */
[----:B------:R1:W2:Y:S04]  /*37f0*/  SHFL.IDX PT, R54, R97, RZ, 0x1c1f ;  /* 0x001c1fff61367589 */ /* 0x0002a800000e0000 */
[----:B------:R1:W3:Y:S02]  /*3800*/  SHFL.IDX PT, R11, R94, RZ, 0x1c1f ;  /* 0x001c1fff5e0b7589 */ /* 0x0002e400000e0000 */
.L_x_10739:
        /* <DEDUP_REMOVED lines=11> */
[----:B0-----:R-:W-:Y:S01]  /*38c0*/  IMAD.MOV.U32 R46, RZ, RZ, R13 ;  /* 0x000000ffff2e7224 */ /* 0x001fe200078e000d */
        /* <DEDUP_REMOVED lines=22> */
[--C-:B------:R-:W-:Y:S01]  /*3a30*/  HADD2.F32 R44, -RZ, R100.reuse.H1_H1 ;  /* 0x30000064ff2c7230 */ /* 0x100fe20000004100 */
[----:B------:R-:W-:Y:S01]  /*3a40*/  F2FP.F16.F32.PACK_AB R45, R45, R46 ;  /* 0x0000002e2d2d723e */ /* 0x000fe200000000ff */
[----:B------:R-:W-:Y:S02]  /*3a50*/  HADD2.F32 R15, -RZ, R100.H0_H0 ;  /* 0x20000064ff0f7230 */ /* 0x000fe40000004100 */
[----:B------:R-:W-:-:S02]  /*3a60*/  HADD2.F32 R100, -RZ, R107.H1_H1 ;  /* 0x3000006bff647230 */ /* 0x000fc40000004100 */
        /* <DEDUP_REMOVED lines=8> */
[----:B------:R-:W-:Y:S02]  /*3af0*/  IMAD.MOV.U32 R13, RZ, RZ, R55 ;  /* 0x000000ffff0d7224 */ /* 0x000fe400078e0037 */
[-C--:B------:R-:W-:Y:S01]  /*3b00*/  FMUL.FTZ R47, R14, R100.reuse ;  /* 0x000000640e2f7220 */ /* 0x080fe20000410000 */
[----:B------:R-:W-:-:S03]  /*3b10*/  FMUL.FTZ R100, R44, R100 ;  /* 0x000000642c647220 */ /* 0x000fc60000410000 */
[-C--:B------:R-:W-:Y:S01]  /*3b20*/  FFMA.FTZ R47, R44, R15.reuse, -R47 ;  /* 0x0000000f2c2f7223 */ /* 0x080fe2000001082f */
[----:B------:R-:W-:Y:S01]  /*3b30*/  FFMA.FTZ R100, R14, R15, R100 ;  /* 0x0000000f0e647223 */ /* 0x000fe20000010064 */
[----:B------:R-:W-:-:S04]  /*3b40*/  IMAD.MOV.U32 R15, RZ, RZ, R45 ;  /* 0x000000ffff0f7224 */ /* 0x000fc800078e002d */
[----:B------:R-:W-:-:S05]  /*3b50*/  F2FP.F16.F32.PACK_AB R47, R100, R47 ;  /* 0x0000002f642f723e */ /* 0x000fca00000000ff */
[----:B------:R-:W-:-:S07]  /*3b60*/  IMAD.MOV.U32 R14, RZ, RZ, R47 ;  /* 0x000000ffff0e7224 */ /* 0x000fce00078e002f */
.L_x_10479:
[----:B------:R-:W-:Y:S05]  /*3b70*/  BSYNC B3 ;  /* 0x0000000000037941 */ /* 0x000fea0003800000 */
.L_x_10478:
[----:B0-----:R4:W-:Y:S02]  /*3b80*/  ST.E.128 desc[UR60][R52.64], R12 ;  /* 0x0000000c34007985 */ /* 0x0019e4000c101d3c */
.L_x_10477:
[----:B------:R-:W-:Y:S05]  /*3b90*/  BSYNC B2 ;  /* 0x0000000000027941 */ /* 0x000fea0003800000 */
.L_x_10476:
        /* <DEDUP_REMOVED lines=11> */
[--C-:B------:R-:W-:Y:S01]  /*3c50*/  SHF.R.U64 R13, R40, 0x10, R41.reuse ;  /* 0x00000010280d7819 */ /* 0x100fe20000001229 */
[----:B------:R-:W-:Y:S01]  /*3c60*/  HADD2.F32 R47, -RZ, R14.H0_H0 ;  /* 0x2000000eff2f7230 */ /* 0x000fe20000004100 */
[----:B------:R-:W-:Y:S01]  /*3c70*/  SHF.R.U32.HI R41, RZ, 0x10, R41 ;  /* 0x00000010ff297819 */ /* 0x000fe20000011629 */
[----:B------:R-:W-:Y:S02]  /*3c80*/  HADD2.F32 R46, -RZ, R46.H0_H0 ;  /* 0x2000002eff2e7230 */ /* 0x000fe40000004100 */
        /* <DEDUP_REMOVED lines=8> */
[--C-:B------:R-:W-:Y:S02]  /*3d10*/  HADD2.F32 R13, -RZ, R15.reuse.H1_H1 ;  /* 0x3000000fff0d7230 */ /* 0x100fe40000004100 */
[----:B------:R-:W-:Y:S02]  /*3d20*/  HADD2.F32 R15, -RZ, R15.H0_H0 ;  /* 0x2000000fff0f7230 */ /* 0x000fe40000004100 */
[----:B------:R-:W-:Y:S02]  /*3d30*/  HADD2.F32 R40, -RZ, R40.H0_H0 ;  /* 0x20000028ff287230 */ /* 0x000fe40000004100 */
[----:B------:R-:W-:Y:S02]  /*3d40*/  HADD2.F32 R46, -RZ, R41.H0_H0 ;  /* 0x20000029ff2e7230 */ /* 0x000fe40000004100 */
[----:B------:R-:W-:-:S02]  /*3d50*/  HADD2.F32 R41, -RZ, R12.H0_H0 ;  /* 0x2000000cff297230 */ /* 0x000fc40000004100 */
[-C--:B------:R-:W-:Y:S01]  /*3d60*/  FMUL.FTZ R52, R13, R40.reuse ;  /* 0x000000280d347220 */ /* 0x080fe20000410000 */
[C---:B------:R-:W-:Y:S01]  /*3d70*/  FMUL.FTZ R40, R15.reuse, R40 ;  /* 0x000000280f287220 */ /* 0x040fe20000410000 */
[----:B------:R-:W-:Y:S02]  /*3d80*/  HADD2.F32 R43, -RZ, R14.H1_H1 ;  /* 0x3000000eff2b7230 */ /* 0x000fe40000004100 */
[-C--:B------:R-:W-:Y:S01]  /*3d90*/  FFMA.FTZ R15, R15, R46.reuse, -R52 ;  /* 0x0000002e0f0f7223 */ /* 0x080fe20000010834 */
[----:B------:R-:W-:Y:S01]  /*3da0*/  FFMA.FTZ R40, R13, R46, R40 ;  /* 0x0000002e0d287223 */ /* 0x000fe20000010028 */
[----:B------:R-:W-:Y:S02]  /*3db0*/  HADD2.F32 R52, -RZ, R107.H0_H0 ;  /* 0x2000006bff347230 */ /* 0x000fe40000004100 */
[----:B------:R-:W-:Y:S02]  /*3dc0*/  HADD2.F32 R13, -RZ, R12.H1_H1 ;  /* 0x3000000cff0d7230 */ /* 0x000fe40000004100 */
        /* <DEDUP_REMOVED lines=8> */
[----:B------:R-:W-:Y:S02]  /*3e50*/  F2FP.F16.F32.PACK_AB R13, R11, R42 ;  /* 0x0000002a0b0d723e */ /* 0x000fe400000000ff */
[-C--:B------:R-:W-:Y:S01]  /*3e60*/  FMUL.FTZ R46, R43, R12.reuse ;  /* 0x0000000c2b2e7220 */ /* 0x080fe20000410000 */
[----:B------:R-:W-:-:S03]  /*3e70*/  FMUL.FTZ R12, R47, R12 ;  /* 0x0000000c2f0c7220 */ /* 0x000fc60000410000 */
[-C--:B------:R-:W-:Y:S01]  /*3e80*/  FFMA.FTZ R46, R47, R14.reuse, -R46 ;  /* 0x0000000e2f2e7223 */ /* 0x080fe2000001082e */
[----:B------:R-:W-:Y:S01]  /*3e90*/  FFMA.FTZ R43, R43, R14, R12 ;  /* 0x0000000e2b2b7223 */ /* 0x000fe2000001000c */
[----:B------:R-:W-:-:S04]  /*3ea0*/  F2FP.F16.F32.PACK_AB R12, R52, R41 ;  /* 0x00000029340c723e */ /* 0x000fc800000000ff */
[----:B------:R-:W-:-:S07]  /*3eb0*/  F2FP.F16.F32.PACK_AB R14, R43, R46 ;  /* 0x0000002e2b0e723e */ /* 0x000fce00000000ff */
.L_x_10481:
[----:B------:R-:W-:Y:S05]  /*3ec0*/  BSYNC B2 ;  /* 0x0000000000027941 */ /* 0x000fea0003800000 */
.L_x_10480:
[----:B0-----:R4:W-:Y:S02]  /*3ed0*/  ST.E.128 desc[UR60][R44.64], R12 ;  /* 0x0000000c2c007985 */ /* 0x0019e4000c101d3c */
.L_x_10475:
[----:B------:R-:W-:Y:S05]  /*3ee0*/  BSYNC B1 ;  /* 0x0000000000017941 */ /* 0x000fea0003800000 */
.L_x_10474:
[----:B------:R-:W-:-:S03]  /*3ef0*/  UMOV UR4, 0xffffffff ;  /* 0xffffffff00047882 */ /* 0x000fc60000000000 */
[----:B------:R-:W-:Y:S05]  /*3f00*/  BRA.DIV UR4, `(.L_x_10482) ;  /* 0x0000018204a07947 */ /* 0x000fea000b800000 */
[----:B-1----:R-:W1:Y:S04]  /*3f10*/  SHFL.IDX PT, R97, R97, 0x1, 0x1c1f ;  /* 0x003c1f0061617f89 */ /* 0x002e6800000e0000 */
[----:B------:R0:W0:Y:S02]  /*3f20*/  SHFL.IDX PT, R43, R94, 0x1, 0x1c1f ;  /* 0x003c1f005e2b7f89 */ /* 0x00002400000e0000 */
.L_x_10743:
        /* <DEDUP_REMOVED lines=9> */
[--C-:B---3--:R-:W-:Y:S01]  /*3fc0*/  SHF.R.U64 R11, R36, 0x10, R37.reuse ;  /* 0x00000010240b7819 */ /* 0x108fe20000001225 */
[--C-:B--2---:R-:W-:Y:S01]  /*3fd0*/  HADD2.F32 R42, -RZ, R13.reuse.H1_H1 ;  /* 0x3000000dff2a7230 */ /* 0x104fe20000004100 */
[----:B------:R-:W-:Y:S01]  /*3fe0*/  SHF.R.U32.HI R36, RZ, 0x10, R37 ;  /* 0x00000010ff247819 */ /* 0x000fe20000011625 */
[----:B------:R-:W-:Y:S01]  /*3ff0*/  HADD2.F32 R44, -RZ, R13.H0_H0 ;  /* 0x2000000dff2c7230 */ /* 0x000fe20000004100 */
[--C-:B------:R-:W-:Y:S01]  /*4000*/  SHF.R.U64 R37, R38, 0x10, R39.reuse ;  /* 0x0000001026257819 */ /* 0x100fe20000001227 */
[--C-:B------:R-:W-:Y:S01]  /*4010*/  HADD2.F32 R13, -RZ, R15.reuse.H1_H1 ;  /* 0x3000000fff0d7230 */ /* 0x100fe20000004100 */
        /* <DEDUP_REMOVED lines=9> */
[----:B------:R-:W-:Y:S01]  /*40b0*/  FMUL.FTZ R37, R44, R37 ;  /* 0x000000252c257220 */ /* 0x000fe20000410000 */
[----:B------:R-:W-:Y:S02]  /*40c0*/  HADD2.F32 R45, -RZ, R102.H1_H1 ;  /* 0x30000066ff2d7230 */ /* 0x000fe40000004100 */
[-C--:B------:R-:W-:Y:S01]  /*40d0*/  FFMA.FTZ R46, R15, R36.reuse, -R46 ;  /* 0x000000240f2e7223 */ /* 0x080fe2000001082e */
[----:B------:R-:W-:Y:S01]  /*40e0*/  FFMA.FTZ R13, R13, R36, R38 ;  /* 0x000000240d0d7223 */ /* 0x000fe20000010026 */
[----:B------:R-:W-:Y:S01]  /*40f0*/  FFMA.FTZ R42, R42, R11, R37 ;  /* 0x0000000b2a2a7223 */ /* 0x000fe20000010025 */
[----:B------:R-:W-:-:S02]  /*4100*/  HADD2.F32 R38, -RZ, R104.H0_H0 ;  /* 0x20000068ff267230 */ /* 0x000fc40000004100 */
[----:B------:R-:W-:Y:S01]  /*4110*/  FFMA.FTZ R39, R44, R11, -R39 ;  /* 0x0000000b2c277223 */ /* 0x000fe20000010827 */
[--C-:B------:R-:W-:Y:S01]  /*4120*/  HADD2.F32 R15, -RZ, R12.reuse.H1_H1 ;  /* 0x3000000cff0f7230 */ /* 0x100fe20000004100 */
[----:B------:R-:W-:Y:S01]  /*4130*/  F2FP.F16.F32.PACK_AB R46, R13, R46 ;  /* 0x0000002e0d2e723e */ /* 0x000fe200000000ff */
[----:B------:R-:W-:Y:S02]  /*4140*/  HADD2.F32 R37, -RZ, R12.H0_H0 ;  /* 0x2000000cff257230 */ /* 0x000fe40000004100 */
[----:B------:R-:W-:Y:S02]  /*4150*/  HADD2.F32 R11, -RZ, R104.H1_H1 ;  /* 0x30000068ff0b7230 */ /* 0x000fe40000004100 */
[-C--:B------:R-:W-:Y:S01]  /*4160*/  FMUL.FTZ R44, R15, R38.reuse ;  /* 0x000000260f2c7220 */ /* 0x080fe20000410000 */
[----:B------:R-:W-:Y:S02]  /*4170*/  HADD2.F32 R12, -RZ, R14.H1_H1 ;  /* 0x3000000eff0c7230 */ /* 0x000fe40000004100 */
[----:B------:R-:W-:Y:S01]  /*4180*/  FMUL.FTZ R38, R37, R38 ;  /* 0x0000002625267220 */ /* 0x000fe20000410000 */
[----:B------:R-:W-:Y:S01]  /*4190*/  HADD2.F32 R36, -RZ, R102.H0_H0 ;  /* 0x20000066ff247230 */ /* 0x000fe20000004100 */
[----:B------:R-:W-:Y:S01]  /*41a0*/  F2FP.F16.F32.PACK_AB R39, R42, R39 ;  /* 0x000000272a27723e */ /* 0x000fe200000000ff */
[----:B------:R-:W-:-:S02]  /*41b0*/  HADD2.F32 R14, -RZ, R14.H0_H0 ;  /* 0x2000000eff0e7230 */ /* 0x000fc40000004100 */
[-C--:B------:R-:W-:Y:S01]  /*41c0*/  FMUL.FTZ R47, R12, R11.reuse ;  /* 0x0000000b0c2f7220 */ /* 0x080fe20000410000 */
[-C--:B------:R-:W-:Y:S01]  /*41d0*/  FFMA.FTZ R44, R37, R36.reuse, -R44 ;  /* 0x00000024252c7223 */ /* 0x080fe2000001082c */
[----:B------:R-:W-:Y:S01]  /*41e0*/  FFMA.FTZ R15, R15, R36, R38 ;  /* 0x000000240f0f7223 */ /* 0x000fe20000010026 */
[C---:B------:R-:W-:Y:S01]  /*41f0*/  FMUL.FTZ R11, R14.reuse, R11 ;  /* 0x0000000b0e0b7220 */ /* 0x040fe20000410000 */
[-C--:B------:R-:W-:Y:S01]  /*4200*/  FFMA.FTZ R47, R14, R45.reuse, -R47 ;  /* 0x0000002d0e2f7223 */ /* 0x080fe2000001082f */
[----:B------:R-:W-:Y:S02]  /*4210*/  IMAD.MOV.U32 R13, RZ, RZ, R39 ;  /* 0x000000ffff0d7224 */ /* 0x000fe400078e0027 */
[----:B------:R-:W-:Y:S01]  /*4220*/  FFMA.FTZ R12, R12, R45, R11 ;  /* 0x0000002d0c0c7223 */ /* 0x000fe2000001000b */
[----:B------:R-:W-:Y:S01]  /*4230*/  F2FP.F16.F32.PACK_AB R38, R15, R44 ;  /* 0x0000002c0f26723e */ /* 0x000fe200000000ff */
[----:B------:R-:W-:-:S03]  /*4240*/  IMAD.MOV.U32 R15, RZ, RZ, R46 ;  /* 0x000000ffff0f7224 */ /* 0x000fc600078e002e */
[----:B------:R-:W-:Y:S01]  /*4250*/  F2FP.F16.F32.PACK_AB R14, R12, R47 ;  /* 0x0000002f0c0e723e */ /* 0x000fe200000000ff */
[----:B------:R-:W-:-:S07]  /*4260*/  IMAD.MOV.U32 R12, RZ, RZ, R38 ;  /* 0x000000ffff0c7224 */ /* 0x000fce00078e0026 */
.L_x_10487:
[----:B------:R-:W-:Y:S05]  /*4270*/  BSYNC B2 ;  /* 0x0000000000027941 */ /* 0x000fea0003800000 */
.L_x_10486:
[----:B--2---:R0:W-:Y:S02]  /*4280*/  ST.E.128 desc[UR60][R40.64], R12 ;  /* 0x0000000c28007985 */ /* 0x0041e4000c101d3c */
.L_x_10485:
[----:B------:R-:W-:Y:S05]  /*4290*/  BSYNC B1 ;  /* 0x0000000000017941 */ /* 0x000fea0003800000 */
.L_x_10484:
[----:B---3--:R-:W3:Y:S02]  /*42a0*/  LDL R11, [R1] ;  /* 0x00000000010b7983 */ /* 0x008ee40000100800 */
[----:B---3--:R-:W-:-:S13]  /*42b0*/  LOP3.LUT P2, RZ, R11, 0x1, RZ, 0xc0, !PT ;  /* 0x000000010bff7812 */ /* 0x008fda000784c0ff */
[----:B------:R-:W-:Y:S05]  /*42c0*/  @P2 BRA `(.L_x_10483) ;  /* 0x0000001800f42947 */ /* 0x000fea0003800000 */
[----:B0---4-:R0:W3:Y:S01]  /*42d0*/  LDS.128 R12, [R96+0x2000] ;  /* 0x00200000600c7984 */ /* 0x0110e20000000c00 */
[C---:B------:R-:W-:Y:S01]  /*42e0*/  LEA R36, P2, R2.reuse, R43, 0x1 ;  /* 0x0000002b02247211 */ /* 0x040fe200078408ff */
[----:B------:R-:W-:Y:S03]  /*42f0*/  BSSY B1, `(.L_x_10488) ;  /* 0x000002e000017945 */ /* 0x000fe60003800000 */
[----:B-1----:R-:W-:Y:S02]  /*4300*/  LEA.HI.X R37, R2, R97, R207, 0x1, P2 ;  /* 0x0000006102257211 */ /* 0x002fe400010f0ccf */
[----:B------:R-:W-:-:S13]  /*4310*/  ISETP.GE.AND P2, PT, R209, R95, PT ;  /* 0x0000005fd100720c */ /* 0x000fda0003f46270 */
[----:B0-----:R-:W-:Y:S05]  /*4320*/  @P2 BRA `(.L_x_10489) ;  /* 0x0000000000a82947 */ /* 0x001fea0003800000 */
[--C-:B------:R-:W-:Y:S01]  /*4330*/  SHF.R.U64 R38, R32, 0x10, R33.reuse ;  /* 0x0000001020267819 */ /* 0x100fe20000001221 */
[--C-:B---3--:R-:W-:Y:S01]  /*4340*/  HADD2.F32 R11, -RZ, R13.reuse.H0_H0 ;  /* 0x2000000dff0b7230 */ /* 0x108fe20000004100 */
[----:B------:R-:W-:Y:S01]  /*4350*/  SHF.R.U32.HI R32, RZ, 0x10, R33 ;  /* 0x00000010ff207819 */ /* 0x000fe20000011621 */
[----:B------:R-:W-:Y:S01]  /*4360*/  IMAD.MOV.U32 R33, RZ, RZ, R15 ;  /* 0x000000ffff217224 */ /* 0x000fe200078e000f */
[--C-:B------:R-:W-:Y:S01]  /*4370*/  SHF.R.U64 R40, R34, 0x10, R35.reuse ;  /* 0x0000001022287819 */ /* 0x100fe20000001223 */
[----:B------:R-:W-:Y:S01]  /*4380*/  HADD2.F32 R15, -RZ, R13.H1_H1 ;  /* 0x3000000dff0f7230 */ /* 0x000fe20000004100 */
[----:B------:R-:W-:Y:S01]  /*4390*/  SHF.R.U32.HI R35, RZ, 0x10, R35 ;  /* 0x00000010ff237819 */ /* 0x000fe20000011623 */
[----:B------:R-:W-:Y:S02]  /*43a0*/  HADD2.F32 R38, -RZ, R38.H0_H0 ;  /* 0x20000026ff267230 */ /* 0x000fe40000004100 */
[----:B------:R-:W-:Y:S02]  /*43b0*/  HADD2.F32 R40, -RZ, R40.H0_H0 ;  /* 0x20000028ff287230 */ /* 0x000fe40000004100 */
[----:B------:R-:W-:-:S02]  /*43c0*/  HADD2.F32 R35, -RZ, R35.H0_H0 ;  /* 0x20000023ff237230 */ /* 0x000fc40000004100 */
[--C-:B------:R-:W-:Y:S02]  /*43d0*/  HADD2.F32 R34, -RZ, R33.reuse.H1_H1 ;  /* 0x30000021ff227230 */ /* 0x100fe40000004100 */
[----:B------:R-:W-:Y:S02]  /*43e0*/  HADD2.F32 R13, -RZ, R33.H0_H0 ;  /* 0x20000021ff0d7230 */ /* 0x000fe40000004100 */
[----:B------:R-:W-:Y:S02]  /*43f0*/  HADD2.F32 R33, -RZ, R32.H0_H0 ;  /* 0x20000020ff217230 */ /* 0x000fe40000004100 */
[-C--:B------:R-:W-:Y:S01]  /*4400*/  FMUL.FTZ R32, R15, R40.reuse ;  /* 0x000000280f207220 */ /* 0x080fe20000410000 */
[CC--:B------:R-:W-:Y:S01]  /*4410*/  FMUL.FTZ R42, R34.reuse, R35.reuse ;  /* 0x00000023222a7220 */ /* 0x0c0fe20000410000 */
[----:B------:R-:W-:Y:S01]  /*4420*/  FMUL.FTZ R40, R11, R40 ;  /* 0x000000280b287220 */ /* 0x000fe20000410000 */
[----:B------:R-:W-:Y:S01]  /*4430*/  FMUL.FTZ R35, R13, R35 ;  /* 0x000000230d237220 */ /* 0x000fe20000410000 */
[-C--:B------:R-:W-:Y:S01]  /*4440*/  FFMA.FTZ R11, R11, R38.reuse, -R32 ;  /* 0x000000260b0b7223 */ /* 0x080fe20000010820 */
[-C--:B------:R-:W-:Y:S01]  /*4450*/  FFMA.FTZ R13, R13, R33.reuse, -R42 ;  /* 0x000000210d0d7223 */ /* 0x080fe2000001082a */
[----:B------:R-:W-:Y:S01]  /*4460*/  FFMA.FTZ R32, R15, R38, R40 ;  /* 0x000000260f207223 */ /* 0x000fe20000010028 */
[----:B------:R-:W-:Y:S01]  /*4470*/  FFMA.FTZ R34, R34, R33, R35 ;  /* 0x0000002122227223 */ /* 0x000fe20000010023 */
[----:B------:R-:W-:-:S02]  /*4480*/  HADD2.F32 R38, -RZ, R103.H0_H0 ;  /* 0x20000067ff267230 */ /* 0x000fc40000004100 */
[----:B------:R-:W-:Y:S01]  /*4490*/  HADD2.F32 R15, -RZ, R12.H1_H1 ;  /* 0x3000000cff0f7230 */ /* 0x000fe20000004100 */
[----:B------:R-:W-:Y:S01]  /*44a0*/  F2FP.F16.F32.PACK_AB R11, R32, R11 ;  /* 0x0000000b200b723e */ /* 0x000fe200000000ff */
[----:B------:R-:W-:Y:S02]  /*44b0*/  HADD2.F32 R33, -RZ, R14.H1_H1 ;  /* 0x3000000eff217230 */ /* 0x000fe40000004100 */
[----:B------:R-:W-:Y:S02]  /*44c0*/  HADD2.F32 R103, -RZ, R103.H1_H1 ;  /* 0x30000067ff677230 */ /* 0x000fe40000004100 */
[----:B------:R-:W-:Y:S01]  /*44d0*/  FMUL.FTZ R39, R15, R38 ;  /* 0x000000260f277220 */ /* 0x000fe20000410000 */
[----:B------:R-:W-:Y:S02]  /*44e0*/  HADD2.F32 R12, -RZ, R12.H0_H0 ;  /* 0x2000000cff0c7230 */ /* 0x000fe40000004100 */
[----:B------:R-:W-:Y:S02]  /*44f0*/  HADD2.F32 R14, -RZ, R14.H0_H0 ;  /* 0x2000000eff0e7230 */ /* 0x000fe40000004100 */
[----:B------:R-:W-:Y:S01]  /*4500*/  FMUL.FTZ R41, R33, R103 ;  /* 0x0000006721297220 */ /* 0x000fe20000410000 */
[----:B------:R-:W-:-:S02]  /*4510*/  HADD2.F32 R35, -RZ, R101.H0_H0 ;  /* 0x20000065ff237230 */ /* 0x000fc40000004100 */
[----:B------:R-:W-:Y:S01]  /*4520*/  FMUL.FTZ R38, R12, R38 ;  /* 0x000000260c267220 */ /* 0x000fe20000410000 */
        /* <DEDUP_REMOVED lines=9> */
[----:B------:R-:W-:-:S07]  /*45c0*/  MOV R13, R11 ;  /* 0x0000000b000d7202 */ /* 0x000fce0000000f00 */
.L_x_10489:
[----:B------:R-:W-:Y:S05]  /*45d0*/  BSYNC B1 ;  /* 0x0000000000017941 */ /* 0x000fea0003800000 */
.L_x_10488:
[----:B---3--:R0:W-:Y:S01]  /*45e0*/  ST.E.128 desc[UR60][R36.64], R12 ;  /* 0x0000000c24007985 */ /* 0x0081e2000c101d3c */
[----:B------:R-:W-:Y:S05]  /*45f0*/  BRA `(.L_x_10483) ;  /* 0x0000001800287947 */ /* 0x000fea0003800000 */
.L_x_10465:
[----:B------:R-:W-:Y:S01]  /*4600*/  VIADD R11, R204, 0x40 ;  /* 0x00000040cc0b7836 */ /* 0x000fe20000000000 */
[----:B------:R-:W-:Y:S02]  /*4610*/  CS2R R38, SRZ ;  /* 0x0000000000267805 */ /* 0x000fe4000001ff00 */
[----:B------:R-:W-:Y:S02]  /*4620*/  CS2R R36, SRZ ;  /* 0x0000000000247805 */ /* 0x000fe4000001ff00 */
[----:B------:R-:W-:-:S04]  /*4630*/  ISETP.GE.AND P2, PT, R11, R92, PT ;  /* 0x0000005c0b00720c */ /* 0x000fc80003f46270 */
[----:B------:R-:W-:-:S13]  /*4640*/  ISETP.GE.OR P2, PT, R16, R95, P2 ;  /* 0x0000005f1000720c */ /* 0x000fda0001746670 */
[----:B------:R-:W-:-:S04]  /*4650*/  @!P2 IADD3 R33, P3, P4, R30, R12, R81 ;  /* 0x0000000c1e21a210 */ /* 0x000fc80007c7e051 */
[----:B------:R-:W-:Y:S02]  /*4660*/  @!P2 IADD3.X R32, R73, R93, R82, P3, P4 ;  /* 0x0000005d4920a210 */ /* 0x000fe40001fe8452 */
[----:B------:R-:W-:-:S04]  /*4670*/  @!P2 IADD3 R11, P3, P4, R58, R14, R79 ;  /* 0x0000000e3a0ba210 */ /* 0x000fc80007c7e04f */
[----:B------:R-:W-:Y:S02]  /*4680*/  @!P2 IADD3.X R42, R71, R0, R80, P3, P4 ;  /* 0x00000000472aa210 */ /* 0x000fe40001fe8450 */
[----:B------:R-:W-:-:S04]  /*4690*/  ISETP.GE.AND P3, PT, R204, R92, PT ;  /* 0x0000005ccc00720c */ /* 0x000fc80003f66270 */
[----:B------:R-:W-:-:S13]  /*46a0*/  ISETP.GE.OR P3, PT, R16, R95, P3 ;  /* 0x0000005f1000720c */ /* 0x000fda0001f66670 */
[----:B------:R-:W-:Y:S01]  /*46b0*/  @!P3 IADD3 R15, P4, R30, R12, RZ ;  /* 0x0000000c1e0fb210 */ /* 0x000fe20007f9e0ff */
[----:B------:R-:W0:Y:S04]  /*46c0*/  @!P3 LDC.64 R40, c[0x0][0x400] ;  /* 0x00010000ff28bb82 */ /* 0x000e280000000a00 */
[----:B------:R-:W-:-:S04]  /*46d0*/  @!P3 IMAD.X R34, R93, 0x1, R73, P4 ;  /* 0x000000015d22b824 */ /* 0x000fc800020e0649 */
[----:B------:R-:W1:Y:S02]  /*46e0*/  @!P3 LDC.64 R12, c[0x0][0x3e8] ;  /* 0x0000fa00ff0cbb82 */ /* 0x000e640000000a00 */
[----:B-1----:R-:W-:-:S04]  /*46f0*/  @!P3 LEA R12, P4, R15, R12, 0x1 ;  /* 0x0000000c0f0cb211 */ /* 0x002fc800078808ff */
[----:B------:R-:W-:Y:S02]  /*4700*/  @!P3 LEA.HI.X R13, R15, R13, R34, 0x1, P4 ;  /* 0x0000000d0f0db211 */ /* 0x000fe400020f0c22 */
[----:B------:R-:W-:Y:S02]  /*4710*/  CS2R R34, SRZ ;  /* 0x0000000000227805 */ /* 0x000fe4000001ff00 */
[----:B------:R-:W-:-:S05]  /*4720*/  @!P3 IADD3 R14, P4, R58, R14, RZ ;  /* 0x0000000e3a0eb210 */ /* 0x000fca0007f9e0ff */
[----:B------:R-:W-:Y:S01]  /*4730*/  @!P3 IMAD.X R0, R0, 0x1, R71, P4 ;  /* 0x000000010000b824 */ /* 0x000fe200020e0647 */
[----:B0-----:R-:W-:-:S04]  /*4740*/  @!P3 LEA R40, P4, R14, R40, 0x1 ;  /* 0x000000280e28b211 */ /* 0x001fc800078808ff */
[----:B------:R-:W-:Y:S02]  /*4750*/  @!P3 LEA.HI.X R41, R14, R41, R0, 0x1, P4 ;  /* 0x000000290e29b211 */ /* 0x000fe400020f0c00 */
[----:B------:R-:W0:Y:S03]  /*4760*/  @!P2 LDC.64 R14, c[0x0][0x3e8] ;  /* 0x0000fa00ff0eab82 */ /* 0x000e260000000a00 */
[----:B------:R-:W2:Y:S01]  /*4770*/  @!P3 LDG.E.128 R36, desc[UR60][R40.64] ;  /* 0x0000003c2824b981 */ /* 0x000ea2000c1e1d00 */
[----:B0-----:R-:W-:-:S04]  /*4780*/  @!P2 LEA R14, P4, R33, R14, 0x1 ;  /* 0x0000000e210ea211 */ /* 0x001fc800078808ff */
[----:B------:R-:W-:Y:S02]  /*4790*/  @!P2 LEA.HI.X R15, R33, R15, R32, 0x1, P4 ;  /* 0x0000000f210fa211 */ /* 0x000fe400020f0c20 */
[----:B------:R-:W-:-:S06]  /*47a0*/  CS2R R32, SRZ ;  /* 0x0000000000207805 */ /* 0x000fcc000001ff00 */
[----:B------:R0:W3:Y:S02]  /*47b0*/  @!P3 LDG.E.128 R32, desc[UR60][R12.64] ;  /* 0x0000003c0c20b981 */ /* 0x0000e4000c1e1d00 */
[----:B0-----:R-:W0:Y:S01]  /*47c0*/  @!P2 LDC.64 R12, c[0x0][0x400] ;  /* 0x00010000ff0cab82 */ /* 0x001e220000000a00 */
[----:B------:R-:W-:Y:S02]  /*47d0*/  CS2R R40, SRZ ;  /* 0x0000000000287805 */ /* 0x000fe4000001ff00 */
[----:B------:R-:W-:Y:S02]  /*47e0*/  CS2R R46, SRZ ;  /* 0x00000000002e7805 */ /* 0x000fe4000001ff00 */
[----:B------:R-:W-:Y:S02]  /*47f0*/  CS2R R44, SRZ ;  /* 0x00000000002c7805 */ /* 0x000fe4000001ff00 */
[----:B0-----:R-:W-:-:S04]  /*4800*/  @!P2 LEA R12, P3, R11, R12, 0x1 ;  /* 0x0000000c0b0ca211 */ /* 0x001fc800078608ff */
[----:B------:R-:W-:Y:S02]  /*4810*/  @!P2 LEA.HI.X R13, R11, R13, R42, 0x1, P3 ;  /* 0x0000000d0b0da211 */ /* 0x000fe400018f0c2a */
[----:B------:R-:W-:-:S03]  /*4820*/  CS2R R42, SRZ ;  /* 0x00000000002a7805 */ /* 0x000fc6000001ff00 */
[----:B------:R2:W4:Y:S04]  /*4830*/  @!P2 LDG.E.128 R44, desc[UR60][R12.64] ;  /* 0x0000003c0c2ca981 */ /* 0x000528000c1e1d00 */
[----:B------:R-:W5:Y:S01]  /*4840*/  @!P2 LDG.E.128 R40, desc[UR60][R14.64] ;  /* 0x0000003c0e28a981 */ /* 0x000f62000c1e1d00 */
[----:B------:R-:W-:Y:S02]  /*4850*/  ISETP.NE.AND P3, PT, R210, 0x3, PT ;  /* 0x00000003d200780c */ /* 0x000fe40003f65270 */
[----:B------:R-:W-:Y:S01]  /*4860*/  ISETP.GE.AND P2, PT, R16, R95, PT ;  /* 0x0000005f1000720c */ /* 0x000fe20003f46270 */
[----:B--2---:R-:W-:Y:S02]  /*4870*/  IMAD.MOV.U32 R12, RZ, RZ, R39 ;  /* 0x000000ffff0c7224 */ /* 0x004fe400078e0027 */
[----:B------:R-:W-:-:S02]  /*4880*/  IMAD.MOV.U32 R13, RZ, RZ, R36 ;  /* 0x000000ffff0d7224 */ /* 0x000fc400078e0024 */
[----:B---3--:R-:W-:Y:S02]  /*4890*/  IMAD.MOV.U32 R0, RZ, RZ, R34 ;  /* 0x000000ffff007224 */ /* 0x008fe400078e0022 */
[----:B------:R-:W-:Y:S02]  /*48a0*/  IMAD.MOV.U32 R11, RZ, RZ, R35 ;  /* 0x000000ffff0b7224 */ /* 0x000fe400078e0023 */
[----:B------:R-:W-:Y:S01]  /*48b0*/  IMAD.MOV.U32 R52, RZ, RZ, R32 ;  /* 0x000000ffff347224 */ /* 0x000fe200078e0020 */
[----:B------:R-:W-:Y:S01]  /*48c0*/  PRMT R110, R0, 0x7610, R110 ;  /* 0x00007610006e7816 */ /* 0x000fe2000000006e */
[----:B------:R-:W-:Y:S01]  /*48d0*/  IMAD.MOV.U32 R0, RZ, RZ, R37 ;  /* 0x000000ffff007224 */ /* 0x000fe200078e0025 */
[----:B------:R-:W-:Y:S01]  /*48e0*/  PRMT R105, R11, 0x7610, R105 ;  /* 0x000076100b697816 */ /* 0x000fe20000000069 */
[----:B------:R-:W-:Y:S01]  /*48f0*/  IMAD.MOV.U32 R11, RZ, RZ, R38 ;  /* 0x000000ffff0b7224 */ /* 0x000fe200078e0026 */
[----:B------:R-:W-:Y:S02]  /*4900*/  PRMT R111, R52, 0x7610, R111 ;  /* 0x00007610346f7816 */ /* 0x000fe4000000006f */
[----:B------:R-:W-:-:S02]  /*4910*/  PRMT R105, R105, 0x5410, R12 ;  /* 0x0000541069697816 */ /* 0x000fc4000000000c */
[----:B------:R-:W-:Y:S02]  /*4920*/  PRMT R110, R110, 0x5410, R11 ;  /* 0x000054106e6e7816 */ /* 0x000fe4000000000b */
[----:B------:R-:W-:Y:S02]  /*4930*/  PRMT R103, R0, 0x7610, R103 ;  /* 0x0000761000677816 */ /* 0x000fe40000000067 */
[----:B------:R-:W-:Y:S01]  /*4940*/  PRMT R111, R111, 0x5410, R13 ;  /* 0x000054106f6f7816 */ /* 0x000fe2000000000d */
[----:B------:R-:W-:-:S05]  /*4950*/  IMAD.MOV.U32 R53, RZ, RZ, R33 ;  /* 0x000000ffff357224 */ /* 0x000fca00078e0021 */
[----:B------:R-:W-:Y:S01]  /*4960*/  PRMT R104, R53, 0x7610, R104 ;  /* 0x0000761035687816 */ /* 0x000fe20000000068 */
[----:B-----5:R-:W-:Y:S01]  /*4970*/  IMAD.MOV.U32 R12, RZ, RZ, R43 ;  /* 0x000000ffff0c7224 */ /* 0x020fe200078e002b */
[----:B------:R-:W-:Y:S01]  /*4980*/  MOV R13, R42 ;  /* 0x0000002a000d7202 */ /* 0x000fe20000000f00 */
[----:B------:R-:W-:Y:S02]  /*4990*/  IMAD.MOV.U32 R11, RZ, RZ, R40 ;  /* 0x000000ffff0b7224 */ /* 0x000fe400078e0028 */
[----:B------:R-:W-:Y:S01]  /*49a0*/  IMAD.MOV.U32 R0, RZ, RZ, R41 ;  /* 0x000000ffff007224 */ /* 0x000fe200078e0029 */
[----:B------:R-:W-:Y:S01]  /*49b0*/  PRMT R106, R13, 0x5410, R12 ;  /* 0x000054100d6a7816 */ /* 0x000fe2000000000c */
[----:B----4-:R-:W-:Y:S02]  /*49c0*/  IMAD.MOV.U32 R13, RZ, RZ, R46 ;  /* 0x000000ffff0d7224 */ /* 0x010fe400078e002e */
        /* <DEDUP_REMOVED lines=8> */
.L_x_10490:
[----:B------:R-:W-:Y:S01]  /*4a50*/  IMAD R0, R18, 0x8, R19 ;  /* 0x0000000812007824 */ /* 0x000fe200078e0213 */
[----:B------:R-:W-:Y:S01]  /*4a60*/  SHF.L.U32 R93, R208, 0x1f, RZ ;  /* 0x0000001fd05d7819 */ /* 0x000fe200000006ff */
[----:B------:R-:W0:Y:S01]  /*4a70*/  LDC R95, c[0x0][0x2f4] ;  /* 0x0000bd00ff5f7b82 */ /* 0x000e220000000800 */
[----:B------:R-:W-:Y:S02]  /*4a80*/  BSSY B1, `(.L_x_10491) ;  /* 0x0000003000017945 */ /* 0x000fe40003800000 */
[----:B------:R-:W1:Y:S02]  /*4a90*/  SYNCS.PHASECHK.TRANS64.TRYWAIT P4, [R0+URZ+0x32490], R93 ;  /* 0x0324905d000075a7 */ /* 0x000e64000808017f */
[----:B-1----:R-:W-:Y:S05]  /*4aa0*/  @!P4 BRA `(.L_x_10492) ;  /* 0x000001780004c947 */ /* 0x002fea0003800000 */
.L_x_10744:
[----:B------:R-:W-:Y:S05]  /*4ab0*/  BSYNC B1 ;  /* 0x0000000000017941 */ /* 0x000fea0003800000 */
.L_x_10491:
[----:B------:R-:W-:Y:S01]  /*4ac0*/  UMOV UR4, 0xffffffff ;  /* 0xffffffff00047882 */ /* 0x000fe20000000000 */
[----:B0-----:R-:W-:Y:S02]  /*4ad0*/  IMAD.IADD R96, R95, 0x1, -R78 ;  /* 0x000000015f607824 */ /* 0x001fe400078e0a4e */
[----:B------:R-:W-:Y:S05]  /*4ae0*/  BRA.DIV UR4, `(.L_x_10493) ;  /* 0x0000017a04087947 */ /* 0x000fea000b800000 */
[----:B------:R0:W2:Y:S04]  /*4af0*/  SHFL.IDX PT, R98, R97, RZ, 0x1c1f ;  /* 0x001c1fff61627589 */ /* 0x0000a800000e0000 */
[----:B------:R0:W3:Y:S02]  /*4b00*/  SHFL.IDX PT, R11, R94, RZ, 0x1c1f ;  /* 0x001c1fff5e0b7589 */ /* 0x0000e400000e0000 */
.L_x_10748:
        /* <DEDUP_REMOVED lines=8> */
[----:B------:R-:W-:-:S05]  /*4b90*/  LEA.HI.SX32 R13, R13, R70, 0x1c ;  /* 0x000000460d0d7211 */ /* 0x000fca00078fe2ff */
[----:B------:R-:W-:-:S05]  /*4ba0*/  IMAD.SHL.U32 R99, R13, 0x8, RZ ;  /* 0x000000080d637824 */ /* 0x000fca00078e00ff */
[----:B------:R-:W-:-:S04]  /*4bb0*/  LOP3.LUT R12, R66, 0x38, R99, 0xf8, !PT ;  /* 0x00000038420c7812 */ /* 0x000fc800078ef863 */
[----:B------:R-:W-:-:S05]  /*4bc0*/  LOP3.LUT R12, R12, R63, RZ, 0x3c, !PT ;  /* 0x0000003f0c0c7212 */ /* 0x000fca00078e3cff */
[----:B----4-:R-:W-:Y:S02]  /*4bd0*/  IMAD R13, R14, 0x200, R12 ;  /* 0x000002000e0d7824 */ /* 0x010fe400078e020c */
[C---:B------:R-:W-:Y:S02]  /*4be0*/  IMAD R12, R18.reuse, 0x1800, R4 ;  /* 0x00001800120c7824 */ /* 0x040fe400078e0204 */
[----:B------:R-:W-:-:S03]  /*4bf0*/  IMAD R52, R18, 0x1800, R13 ;  /* 0x0000180012347824 */ /* 0x000fc600078e020d */
[----:B------:R-:W-:Y:S01]  /*4c00*/  LEA R12, R12, R19, 0x1 ;  /* 0x000000130c0c7211 */ /* 0x000fe200078e08ff */
[----:B------:R-:W-:-:S05]  /*4c10*/  IMAD R52, R52, 0x2, R19 ;  /* 0x0000000234347824 */ /* 0x000fca00078e0213 */
[----:B------:R-:W4:Y:S04]  /*4c20*/  LDS.128 R12, [R12+0x1c400] ;  /* 0x01c400000c0c7984 */ /* 0x000f280000000c00 */
[----:B------:R-:W0:Y:S01]  /*4c30*/  LDS.128 R52, [R52+0x1c400] ;  /* 0x01c4000034347984 */ /* 0x000e220000000c00 */
[----:B------:R-:W-:Y:S05]  /*4c40*/  @P2 BRA `(.L_x_10497) ;  /* 0x0000000400682947 */ /* 0x000fea0003800000 */
[----:B0-----:R-:W-:Y:S01]  /*4c50*/  IMAD.MOV.U32 R102, RZ, RZ, R53 ;  /* 0x000000ffff667224 */ /* 0x001fe200078e0035 */
[----:B------:R-:W-:Y:S01]  /*4c60*/  SHF.R.U64 R32, R32, 0x10, R33 ;  /* 0x0000001020207819 */ /* 0x000fe20000001221 */
[----:B----4-:R-:W-:Y:S01]  /*4c70*/  IMAD.MOV.U32 R53, RZ, RZ, R13 ;  /* 0x000000ffff357224 */ /* 0x010fe200078e000d */
[----:B------:R-:W-:Y:S01]  /*4c80*/  SHF.R.U64 R36, R36, 0x10, R37 ;  /* 0x0000001024247819 */ /* 0x000fe20000001225 */
[----:B------:R-:W-:Y:S01]  /*4c90*/  HADD2.F32 R103, -RZ, R103.H0_H0 ;  /* 0x20000067ff677230 */ /* 0x000fe20000004100 */
[----:B------:R-:W-:Y:S01]  /*4ca0*/  SHF.R.U64 R38, R38, 0x10, R39 ;  /* 0x0000001026267819 */ /* 0x000fe20000001227 */
[----:B------:R-:W-:Y:S01]  /*4cb0*/  HADD2.F32 R100, -RZ, R102.H0_H0 ;  /* 0x20000066ff647230 */ /* 0x000fe20000004100 */
[----:B------:R-:W-:Y:S01]  /*4cc0*/  SHF.R.U64 R34, R34, 0x10, R35 ;  /* 0x0000001022227819 */ /* 0x000fe20000001223 */
[----:B------:R-:W-:Y:S02]  /*4cd0*/  HADD2.F32 R101, -RZ, R53.H0_H0 ;  /* 0x20000035ff657230 */ /* 0x000fe40000004100 */
[----:B------:R-:W-:-:S02]  /*4ce0*/  HADD2.F32 R13, -RZ, R104.H0_H0 ;  /* 0x20000068ff0d7230 */ /* 0x000fc40000004100 */
[CC--:B------:R-:W-:Y:S01]  /*4cf0*/  FMUL.FTZ R104, R100.reuse, R103.reuse ;  /* 0x0000006764687220 */ /* 0x0c0fe20000410000 */
[----:B------:R-:W-:Y:S02]  /*4d00*/  HADD2.F32 R53, -RZ, R53.H1_H1 ;  /* 0x30000035ff357230 */ /* 0x000fe40000004100 */
[C---:B------:R-:W-:Y:S01]  /*4d10*/  FMUL.FTZ R103, R101.reuse, R103 ;  /* 0x0000006765677220 */ /* 0x040fe20000410000 */
[----:B------:R-:W-:Y:S02]  /*4d20*/  HADD2.F32 R36, -RZ, R36.H0_H0 ;  /* 0x20000024ff247230 */ /* 0x000fe40000004100 */
[-C--:B------:R-:W-:Y:S01]  /*4d30*/  FFMA.FTZ R101, R101, R13.reuse, -R104 ;  /* 0x0000000d65657223 */ /* 0x080fe20000010868 */
[----:B------:R-:W-:Y:S02]  /*4d40*/  HADD2.F32 R32, -RZ, R32.H0_H0 ;  /* 0x20000020ff207230 */ /* 0x000fe40000004100 */
[----:B------:R-:W-:Y:S01]  /*4d50*/  FFMA.FTZ R100, R100, R13, R103 ;  /* 0x0000000d64647223 */ /* 0x000fe20000010067 */
[----:B------:R-:W-:Y:S01]  /*4d60*/  SHF.R.U32.HI R103, RZ, 0x10, R37 ;  /* 0x00000010ff677819 */ /* 0x000fe20000011625 */
[----:B------:R-:W-:Y:S01]  /*4d70*/  HADD2.F32 R13, -RZ, R102.H1_H1 ;  /* 0x30000066ff0d7230 */ /* 0x000fe20000004100 */
[----:B------:R-:W-:Y:S01]  /*4d80*/  SHF.R.U32.HI R102, RZ, 0x10, R33 ;  /* 0x00000010ff667819 */ /* 0x000fe20000011621 */
[----:B------:R-:W-:-:S02]  /*4d90*/  IMAD.MOV.U32 R33, RZ, RZ, R55 ;  /* 0x000000ffff217224 */ /* 0x000fc400078e0037 */
[----:B------:R-:W-:Y:S02]  /*4da0*/  HADD2.F32 R103, -RZ, R103.H0_H0 ;  /* 0x20000067ff677230 */ /* 0x000fe40000004100 */
[----:B------:R-:W-:Y:S02]  /*4db0*/  HADD2.F32 R102, -RZ, R102.H0_H0 ;  /* 0x20000066ff667230 */ /* 0x000fe40000004100 */
[----:B------:R-:W-:Y:S02]  /*4dc0*/  HADD2.F32 R37, -RZ, R33.H0_H0 ;  /* 0x20000021ff257230 */ /* 0x000fe40000004100 */
[-C--:B------:R-:W-:Y:S01]  /*4dd0*/  FMUL.FTZ R104, R13, R103.reuse ;  /* 0x000000670d687220 */ /* 0x080fe20000410000 */
[C---:B------:R-:W-:Y:S01]  /*4de0*/  FMUL.FTZ R103, R53.reuse, R103 ;  /* 0x0000006735677220 */ /* 0x040fe20000410000 */
[--C-:B------:R-:W-:Y:S02]  /*4df0*/  HADD2.F32 R55, -RZ, R105.reuse.H0_H0 ;  /* 0x20000069ff377230 */ /* 0x100fe40000004100 */
[-C--:B------:R-:W-:Y:S01]  /*4e00*/  FFMA.FTZ R53, R53, R102.reuse, -R104 ;  /* 0x0000006635357223 */ /* 0x080fe20000010868 */
[----:B------:R-:W-:Y:S01]  /*4e10*/  FFMA.FTZ R13, R13, R102, R103 ;  /* 0x000000660d0d7223 */ /* 0x000fe20000010067 */
[----:B------:R-:W-:-:S02]  /*4e20*/  HADD2.F32 R103, -RZ, R105.H1_H1 ;  /* 0x30000069ff677230 */ /* 0x000fc40000004100 */
[----:B------:R-:W-:Y:S01]  /*4e30*/  HADD2.F32 R102, -RZ, R15.H0_H0 ;  /* 0x2000000fff667230 */ /* 0x000fe20000004100 */
[----:B------:R-:W-:Y:S01]  /*4e40*/  F2FP.F16.F32.PACK_AB R53, R53, R101 ;  /* 0x000000653535723e */ /* 0x000fe200000000ff */
[----:B------:R-:W-:Y:S02]  /*4e50*/  HADD2.F32 R105, -RZ, R111.H1_H1 ;  /* 0x3000006fff697230 */ /* 0x000fe40000004100 */
[----:B------:R-:W-:Y:S01]  /*4e60*/  FMUL.FTZ R104, R37, R103 ;  /* 0x0000006725687220 */ /* 0x000fe20000410000 */
[----:B------:R-:W-:Y:S01]  /*4e70*/  HADD2.F32 R38, -RZ, R38.H0_H0 ;  /* 0x20000026ff267230 */ /* 0x000fe20000004100 */
[----:B------:R-:W-:Y:S01]  /*4e80*/  F2FP.F16.F32.PACK_AB R100, R13, R100 ;  /* 0x000000640d64723e */ /* 0x000fe200000000ff */
[----:B------:R-:W-:Y:S02]  /*4e90*/  HADD2.F32 R34, -RZ, R34.H0_H0 ;  /* 0x20000022ff227230 */ /* 0x000fe40000004100 */
[C---:B------:R-:W-:Y:S01]  /*4ea0*/  FFMA.FTZ R104, R102.reuse, R55, -R104 ;  /* 0x0000003766687223 */ /* 0x040fe20000010868 */
[----:B------:R-:W-:Y:S01]  /*4eb0*/  FMUL.FTZ R102, R102, R103 ;  /* 0x0000006766667220 */ /* 0x000fe20000410000 */
[----:B------:R-:W-:-:S02]  /*4ec0*/  IMAD.MOV.U32 R13, RZ, RZ, R53 ;  /* 0x000000ffff0d7224 */ /* 0x000fc400078e0035 */
[----:B------:R-:W-:Y:S02]  /*4ed0*/  IMAD.MOV.U32 R53, RZ, RZ, R100 ;  /* 0x000000ffff357224 */ /* 0x000fe400078e0064 */
[----:B------:R-:W-:Y:S01]  /*4ee0*/  FFMA.FTZ R102, R37, R55, R102 ;  /* 0x0000003725667223 */ /* 0x000fe20000010066 */
[----:B------:R-:W-:Y:S01]  /*4ef0*/  SHF.R.U32.HI R37, RZ, 0x10, R39 ;  /* 0x00000010ff257819 */ /* 0x000fe20000011627 */
[----:B------:R-:W-:Y:S01]  /*4f00*/  HADD2.F32 R39, -RZ, R33.H1_H1 ;  /* 0x30000021ff277230 */ /* 0x000fe20000004100 */
[----:B------:R-:W-:Y:S01]  /*4f10*/  SHF.R.U32.HI R55, RZ, 0x10, R35 ;  /* 0x00000010ff377819 */ /* 0x000fe20000011623 */
[----:B------:R-:W-:Y:S02]  /*4f20*/  HADD2.F32 R33, -RZ, R15.H1_H1 ;  /* 0x3000000fff217230 */ /* 0x000fe40000004100 */
[----:B------:R-:W-:Y:S02]  /*4f30*/  HADD2.F32 R37, -RZ, R37.H0_H0 ;  /* 0x20000025ff257230 */ /* 0x000fe40000004100 */
[----:B------:R-:W-:-:S03]  /*4f40*/  HADD2.F32 R15, -RZ, R55.H0_H0 ;  /* 0x20000037ff0f7230 */ /* 0x000fc60000004100 */
[-C--:B------:R-:W-:Y:S01]  /*4f50*/  FMUL.FTZ R55, R39, R37.reuse ;  /* 0x0000002527377220 */ /* 0x080fe20000410000 */
[----:B------:R-:W-:-:S03]  /*4f60*/  FMUL.FTZ R37, R33, R37 ;  /* 0x0000002521257220 */ /* 0x000fc60000410000 */
[-C--:B------:R-:W-:Y:S01]  /*4f70*/  FFMA.FTZ R33, R33, R15.reuse, -R55 ;  /* 0x0000000f21217223 */ /* 0x080fe20000010837 */
[----:B------:R-:W-:Y:S01]  /*4f80*/  FFMA.FTZ R15, R39, R15, R37 ;  /* 0x0000000f270f7223 */ /* 0x000fe20000010025 */
[----:B------:R-:W-:Y:S02]  /*4f90*/  HADD2.F32 R37, -RZ, R52.H0_H0 ;  /* 0x20000034ff257230 */ /* 0x000fe40000004100 */
[----:B------:R-:W-:Y:S01]  /*4fa0*/  HADD2.F32 R55, -RZ, R12.H0_H0 ;  /* 0x2000000cff377230 */ /* 0x000fe20000004100 */
[----:B------:R-:W-:Y:S01]  /*4fb0*/  F2FP.F16.F32.PACK_AB R33, R33, R104 ;  /* 0x000000682121723e */ /* 0x000fe200000000ff */
[----:B------:R-:W-:Y:S02]  /*4fc0*/  HADD2.F32 R39, -RZ, R111.H0_H0 ;  /* 0x2000006fff277230 */ /* 0x000fe40000004100 */
[-C--:B------:R-:W-:Y:S01]  /*4fd0*/  FMUL.FTZ R103, R37, R105.reuse ;  /* 0x0000006925677220 */ /* 0x080fe20000410000 */
[----:B------:R-:W-:Y:S02]  /*4fe0*/  HADD2.F32 R52, -RZ, R52.H1_H1 ;  /* 0x30000034ff347230 */ /* 0x000fe40000004100 */
[----:B------:R-:W-:Y:S01]  /*4ff0*/  FMUL.FTZ R105, R55, R105 ;  /* 0x0000006937697220 */ /* 0x000fe20000410000 */
[----:B------:R-:W-:-:S02]  /*5000*/  HADD2.F32 R12, -RZ, R12.H1_H1 ;  /* 0x3000000cff0c7230 */ /* 0x000fc40000004100 */
[-C--:B------:R-:W-:Y:S01]  /*5010*/  FFMA.FTZ R103, R55, R39.reuse, -R103 ;  /* 0x0000002737677223 */ /* 0x080fe20000010867 */
[----:B------:R-:W-:Y:S02]  /*5020*/  HADD2.F32 R55, -RZ, R110.H1_H1 ;  /* 0x3000006eff377230 */ /* 0x000fe40000004100 */
[----:B------:R-:W-:Y:S01]  /*5030*/  FFMA.FTZ R105, R37, R39, R105 ;  /* 0x0000002725697223 */ /* 0x000fe20000010069 */
[-C--:B------:R-:W-:Y:S01]  /*5040*/  FMUL.FTZ R37, R52, R36.reuse ;  /* 0x0000002434257220 */ /* 0x080fe20000410000 */
[C---:B------:R-:W-:Y:S01]  /*5050*/  FMUL.FTZ R36, R12.reuse, R36 ;  /* 0x000000240c247220 */ /* 0x040fe20000410000 */
[----:B------:R-:W-:Y:S01]  /*5060*/  HADD2.F32 R39, -RZ, R14.H0_H0 ;  /* 0x2000000eff277230 */ /* 0x000fe20000004100 */
[----:B------:R-:W-:Y:S01]  /*5070*/  F2FP.F16.F32.PACK_AB R102, R15, R102 ;  /* 0x000000660f66723e */ /* 0x000fe200000000ff */
[-C--:B------:R-:W-:Y:S01]  /*5080*/  FFMA.FTZ R12, R12, R32.reuse, -R37 ;  /* 0x000000200c0c7223 */ /* 0x080fe20000010825 */
[----:B------:R-:W-:Y:S01]  /*5090*/  FFMA.FTZ R32, R52, R32, R36 ;  /* 0x0000002034207223 */ /* 0x000fe20000010024 */
[----:B------:R-:W-:-:S02]  /*50a0*/  HADD2.F32 R36, -RZ, R54.H0_H0 ;  /* 0x20000036ff247230 */ /* 0x000fc40000004100 */
[----:B------:R-:W-:Y:S01]  /*50b0*/  HADD2.F32 R54, -RZ, R54.H1_H1 ;  /* 0x30000036ff367230 */ /* 0x000fe20000004100 */
[----:B------:R-:W-:Y:S01]  /*50c0*/  F2FP.F16.F32.PACK_AB R12, R12, R103 ;  /* 0x000000670c0c723e */ /* 0x000fe200000000ff */
[----:B------:R-:W-:Y:S02]  /*50d0*/  HADD2.F32 R14, -RZ, R14.H1_H1 ;  /* 0x3000000eff0e7230 */ /* 0x000fe40000004100 */
[-C--:B------:R-:W-:Y:S01]  /*50e0*/  FMUL.FTZ R52, R36, R55.reuse ;  /* 0x0000003724347220 */ /* 0x080fe20000410000 */
[----:B------:R-:W-:Y:S02]  /*50f0*/  HADD2.F32 R37, -RZ, R110.H0_H0 ;  /* 0x2000006eff257230 */ /* 0x000fe40000004100 */
[-C--:B------:R-:W-:Y:S01]  /*5100*/  FMUL.FTZ R35, R54, R38.reuse ;  /* 0x0000002636237220 */ /* 0x080fe20000410000 */
[C---:B------:R-:W-:Y:S01]  /*5110*/  FMUL.FTZ R55, R39.reuse, R55 ;  /* 0x0000003727377220 */ /* 0x040fe20000410000 */
[----:B------:R-:W-:Y:S01]  /*5120*/  FMUL.FTZ R38, R14, R38 ;  /* 0x000000260e267220 */ /* 0x000fe20000410000 */
[----:B------:R-:W-:Y:S01]  /*5130*/  F2FP.F16.F32.PACK_AB R32, R32, R105 ;  /* 0x000000692020723e */ /* 0x000fe200000000ff */
[-C--:B------:R-:W-:Y:S01]  /*5140*/  FFMA.FTZ R52, R39, R37.reuse, -R52 ;  /* 0x0000002527347223 */ /* 0x080fe20000010834 */
[----:B------:R-:W-:Y:S01]  /*5150*/  FFMA.FTZ R55, R36, R37, R55 ;  /* 0x0000002524377223 */ /* 0x000fe20000010037 */
[-C--:B------:R-:W-:Y:S01]  /*5160*/  FFMA.FTZ R38, R54, R34.reuse, R38 ;  /* 0x0000002236267223 */ /* 0x080fe20000010026 */
[----:B------:R-:W-:Y:S01]  /*5170*/  FFMA.FTZ R35, R14, R34, -R35 ;  /* 0x000000220e237223 */ /* 0x000fe20000010823 */
[----:B------:R-:W-:-:S03]  /*5180*/  IMAD.MOV.U32 R15, RZ, RZ, R33 ;  /* 0x000000ffff0f7224 */ /* 0x000fc600078e0021 */
[----:B------:R-:W-:Y:S02]  /*5190*/  F2FP.F16.F32.PACK_AB R55, R38, R55 ;  /* 0x000000372637723e */ /* 0x000fe400000000ff */
[----:B------:R-:W-:Y:S01]  /*51a0*/  F2FP.F16.F32.PACK_AB R35, R35, R52 ;  /* 0x000000342323723e */ /* 0x000fe200000000ff */
[----:B------:R-:W-:Y:S02]  /*51b0*/  IMAD.MOV.U32 R52, RZ, RZ, R32 ;  /* 0x000000ffff347224 */ /* 0x000fe400078e0020 */
[----:B------:R-:W-:Y:S02]  /*51c0*/  IMAD.MOV.U32 R54, RZ, RZ, R55 ;  /* 0x000000ffff367224 */ /* 0x000fe400078e0037 */
[----:B------:R-:W-:Y:S02]  /*51d0*/  IMAD.MOV.U32 R14, RZ, RZ, R35 ;  /* 0x000000ffff0e7224 */ /* 0x000fe400078e0023 */
[----:B------:R-:W-:-:S07]  /*51e0*/  IMAD.MOV.U32 R55, RZ, RZ, R102 ;  /* 0x000000ffff377224 */ /* 0x000fce00078e0066 */
.L_x_10497:
[----:B------:R-:W-:Y:S05]  /*51f0*/  BSYNC B2 ;  /* 0x0000000000027941 */ /* 0x000fea0003800000 */
.L_x_10496:
[CC--:B---3--:R-:W-:Y:S01]  /*5200*/  LEA R32, P4, R69.reuse, R11.reuse, 0x1 ;  /* 0x0000000b45207211 */ /* 0x0c8fe200078808ff */
[----:B--2---:R-:W-:Y:S01]  /*5210*/  IMAD.MOV.U32 R35, RZ, RZ, R98 ;  /* 0x000000ffff237224 */ /* 0x004fe200078e0062 */
[----:B------:R-:W-:Y:S02]  /*5220*/  MOV R34, R11 ;  /* 0x0000000b00227202 */ /* 0x000fe40000000f00 */
[----:B------:R-:W-:Y:S02]  /*5230*/  LEA.HI.X R33, R69, R98, R67, 0x1, P4 ;  /* 0x0000006245217211 */ /* 0x000fe400020f0c43 */
[----:B------:R-:W-:-:S03]  /*5240*/  ISETP.GE.AND P4, PT, R99, R95, PT ;  /* 0x0000005f6300720c */ /* 0x000fc60003f86270 */
[----:B----4-:R4:W-:Y:S10]  /*5250*/  ST.E.128 desc[UR60][R32.64], R12 ;  /* 0x0000000c20007985 */ /* 0x0109f4000c101d3c */
[----:B------:R-:W-:-:S05]  /*5260*/  @!P4 IMAD.WIDE R34, R99, 0x2, R34 ;  /* 0x000000026322c825 */ /* 0x000fca00078e0222 */
[----:B0-----:R4:W-:Y:S02]  /*5270*/  @!P4 ST.E.128 desc[UR60][R34.64], R52 ;  /* 0x000000342200c985 */ /* 0x0019e4000c101d3c */
.L_x_10495:
[----:B------:R-:W-:Y:S05]  /*5280*/  BSYNC B1 ;  /* 0x0000000000017941 */ /* 0x000fea0003800000 */
.L_x_10494:
[----:B------:R-:W-:-:S03]  /*5290*/  UMOV UR4, 0xffffffff ;  /* 0xffffffff00047882 */ /* 0x000fc60000000000 */
[----:B------:R-:W-:Y:S05]  /*52a0*/  BRA.DIV UR4, `(.L_x_10498) ;  /* 0x0000017204647947 */ /* 0x000fea000b800000 */
[----:B0-----:R-:W0:Y:S04]  /*52b0*/  SHFL.IDX PT, R97, R97, 0x1, 0x1c1f ;  /* 0x003c1f0061617f89 */ /* 0x001e2800000e0000 */
[----:B------:R-:W0:Y:S02]  /*52c0*/  SHFL.IDX PT, R94, R94, 0x1, 0x1c1f ;  /* 0x003c1f005e5e7f89 */ /* 0x000e2400000e0000 */
.L_x_10752:
[----:B---3--:R-:W-:-:S05]  /*52d0*/  VIADD R11, R204, 0x40 ;  /* 0x00000040cc0b7836 */ /* 0x008fca0000000000 */
[----:B------:R-:W-:-:S13]  /*52e0*/  ISETP.GE.OR P4, PT, R11, R92, P1 ;  /* 0x0000005c0b00720c */ /* 0x000fda0000f86670 */
[----:B------:R-:W-:Y:S05]  /*52f0*/  @P4 BRA `(.L_x_10483) ;  /* 0x0000000800e84947 */ /* 0x000fea0003800000 */
[----:B----4-:R-:W3:Y:S01]  /*5300*/  LDL R13, [R1+0x74] ;  /* 0x00007400010d7983 */ /* 0x010ee20000100800 */
[----:B------:R-:W-:Y:S01]  /*5310*/  SEL R96, R78, R96, !P0 ;  /* 0x000000604e607207 */ /* 0x000fe20004000000 */
[C---:B------:R-:W-:Y:S01]  /*5320*/  VIADD R14, R204.reuse, 0x40 ;  /* 0x00000040cc0e7836 */ /* 0x040fe20000000000 */
        /* <DEDUP_REMOVED lines=15> */
[----:B---3--:R-:W-:Y:S02]  /*5420*/  IMAD.IADD R13, R13, 0x1, R12 ;  /* 0x000000010d0d7824 */ /* 0x008fe400078e020c */
[C---:B------:R-:W-:Y:S02]  /*5430*/  IMAD R12, R18.reuse, 0x1800, R65 ;  /* 0x00001800120c7824 */ /* 0x040fe400078e0241 */
[----:B------:R-:W-:Y:S02]  /*5440*/  IMAD R32, R18, 0x1800, R13 ;  /* 0x0000180012207824 */ /* 0x000fe400078e020d */
[--C-:B------:R-:W-:Y:S02]  /*5450*/  IMAD R12, R12, 0x2, R19.reuse ;  /* 0x000000020c0c7824 */ /* 0x100fe400078e0213 */
[----:B------:R-:W-:-:S04]  /*5460*/  IMAD R32, R32, 0x2, R19 ;  /* 0x0000000220207824 */ /* 0x000fc800078e0213 */
[----:B------:R-:W0:Y:S04]  /*5470*/  LDS.128 R12, [R12+0x1c400] ;  /* 0x01c400000c0c7984 */ /* 0x000e280000000c00 */
[----:B------:R-:W3:Y:S01]  /*5480*/  LDS.128 R32, [R32+0x1c400] ;  /* 0x01c4000020207984 */ /* 0x000ee20000000c00 */
[----:B------:R-:W-:Y:S05]  /*5490*/  @P2 BRA `(.L_x_10500) ;  /* 0x0000000400542947 */ /* 0x000fea0003800000 */
[--C-:B------:R-:W-:Y:S01]  /*54a0*/  SHF.R.U64 R38, R40, 0x10, R41.reuse ;  /* 0x0000001028267819 */ /* 0x100fe20000001229 */
[----:B------:R-:W-:Y:S01]  /*54b0*/  HADD2.F32 R52, -RZ, R107.H1_H1 ;  /* 0x3000006bff347230 */ /* 0x000fe20000004100 */
[----:B------:R-:W-:Y:S01]  /*54c0*/  SHF.R.U32.HI R40, RZ, 0x10, R41 ;  /* 0x00000010ff287819 */ /* 0x000fe20000011629 */
[----:B0-----:R-:W-:Y:S01]  /*54d0*/  HADD2.F32 R53, -RZ, R13.H0_H0 ;  /* 0x2000000dff357230 */ /* 0x001fe20000004100 */
[--C-:B------:R-:W-:Y:S01]  /*54e0*/  SHF.R.U64 R41, R42, 0x10, R43.reuse ;  /* 0x000000102a297819 */ /* 0x100fe2000000122b */
[----:B---3--:R-:W-:Y:S01]  /*54f0*/  HADD2.F32 R54, -RZ, R33.H1_H1 ;  /* 0x30000021ff367230 */ /* 0x008fe20000004100 */
[----:B------:R-:W-:Y:S01]  /*5500*/  SHF.R.U32.HI R42, RZ, 0x10, R43 ;  /* 0x00000010ff2a7819 */ /* 0x000fe2000001162b */
[----:B------:R-:W-:Y:S01]  /*5510*/  HADD2.F32 R13, -RZ, R13.H1_H1 ;  /* 0x3000000dff0d7230 */ /* 0x000fe20000004100 */
[----:B------:R-:W-:Y:S01]  /*5520*/  SHF.R.U64 R39, R44, 0x10, R45 ;  /* 0x000000102c277819 */ /* 0x000fe2000000122d */
[----:B------:R-:W-:Y:S01]  /*5530*/  HADD2.F32 R40, -RZ, R40.H0_H0 ;  /* 0x20000028ff287230 */ /* 0x000fe20000004100 */
[----:B------:R-:W-:-:S02]  /*5540*/  SHF.R.U64 R43, R46, 0x10, R47 ;  /* 0x000000102e2b7819 */ /* 0x000fc4000000122f */
[----:B------:R-:W-:Y:S01]  /*5550*/  SHF.R.U32.HI R44, RZ, 0x10, R45 ;  /* 0x00000010ff2c7819 */ /* 0x000fe2000001162d */
[----:B------:R-:W-:Y:S01]  /*5560*/  HADD2.F32 R45, -RZ, R109.H1_H1 ;  /* 0x3000006dff2d7230 */ /* 0x000fe20000004100 */
[----:B------:R-:W-:Y:S01]  /*5570*/  SHF.R.U32.HI R46, RZ, 0x10, R47 ;  /* 0x00000010ff2e7819 */ /* 0x000fe2000001162f */
[----:B------:R-:W-:Y:S02]  /*5580*/  HADD2.F32 R47, -RZ, R33.H0_H0 ;  /* 0x20000021ff2f7230 */ /* 0x000fe40000004100 */
[----:B------:R-:W-:Y:S02]  /*5590*/  HADD2.F32 R44, -RZ, R44.H0_H0 ;  /* 0x2000002cff2c7230 */ /* 0x000fe40000004100 */
[----:B------:R-:W-:Y:S02]  /*55a0*/  HADD2.F32 R46, -RZ, R46.H0_H0 ;  /* 0x2000002eff2e7230 */ /* 0x000fe40000004100 */
[-C--:B------:R-:W-:Y:S01]  /*55b0*/  FMUL.FTZ R33, R47, R45.reuse ;  /* 0x0000002d2f217220 */ /* 0x080fe20000410000 */
[----:B------:R-:W-:Y:S01]  /*55c0*/  FMUL.FTZ R45, R53, R45 ;  /* 0x0000002d352d7220 */ /* 0x000fe20000410000 */
[----:B------:R-:W-:-:S02]  /*55d0*/  HADD2.F32 R39, -RZ, R39.H0_H0 ;  /* 0x20000027ff277230 */ /* 0x000fc40000004100 */
[----:B------:R-:W-:Y:S01]  /*55e0*/  FFMA.FTZ R33, R53, R52, -R33 ;  /* 0x0000003435217223 */ /* 0x000fe20000010821 */
[C---:B------:R-:W-:Y:S01]  /*55f0*/  FMUL.FTZ R53, R54.reuse, R44 ;  /* 0x0000002c36357220 */ /* 0x040fe20000410000 */
[----:B------:R-:W-:Y:S01]  /*5600*/  FFMA.FTZ R45, R47, R52, R45 ;  /* 0x000000342f2d7223 */ /* 0x000fe2000001002d */
[C---:B------:R-:W-:Y:S01]  /*5610*/  FMUL.FTZ R44, R13.reuse, R44 ;  /* 0x0000002c0d2c7220 */ /* 0x040fe20000410000 */
[--C-:B------:R-:W-:Y:S02]  /*5620*/  HADD2.F32 R47, -RZ, R35.reuse.H0_H0 ;  /* 0x20000023ff2f7230 */ /* 0x100fe40000004100 */
[-C--:B------:R-:W-:Y:S01]  /*5630*/  FFMA.FTZ R53, R13, R40.reuse, -R53 ;  /* 0x000000280d357223 */ /* 0x080fe20000010835 */
[----:B------:R-:W-:Y:S02]  /*5640*/  HADD2.F32 R52, -RZ, R35.H1_H1 ;  /* 0x30000023ff347230 */ /* 0x000fe40000004100 */
[----:B------:R-:W-:Y:S01]  /*5650*/  FFMA.FTZ R44, R54, R40, R44 ;  /* 0x00000028362c7223 */ /* 0x000fe2000001002c */
[----:B------:R-:W-:-:S02]  /*5660*/  HADD2.F32 R13, -RZ, R108.H1_H1 ;  /* 0x3000006cff0d7230 */ /* 0x000fc40000004100 */
[--C-:B------:R-:W-:Y:S01]  /*5670*/  HADD2.F32 R35, -RZ, R15.reuse.H0_H0 ;  /* 0x2000000fff237230 */ /* 0x100fe20000004100 */
[----:B------:R-:W-:Y:S01]  /*5680*/  F2FP.F16.F32.PACK_AB R33, R53, R33 ;  /* 0x000000213521723e */ /* 0x000fe200000000ff */
[----:B------:R-:W-:Y:S02]  /*5690*/  HADD2.F32 R54, -RZ, R42.H0_H0 ;  /* 0x2000002aff367230 */ /* 0x000fe40000004100 */
[-C--:B------:R-:W-:Y:S01]  /*56a0*/  FMUL.FTZ R42, R47, R13.reuse ;  /* 0x0000000d2f2a7220 */ /* 0x080fe20000410000 */
[----:B------:R-:W-:Y:S02]  /*56b0*/  HADD2.F32 R40, -RZ, R106.H1_H1 ;  /* 0x3000006aff287230 */ /* 0x000fe40000004100 */
[----:B------:R-:W-:Y:S01]  /*56c0*/  FMUL.FTZ R55, R35, R13 ;  /* 0x0000000d23377220 */ /* 0x000fe20000410000 */
[----:B------:R-:W-:Y:S02]  /*56d0*/  HADD2.F32 R15, -RZ, R15.H1_H1 ;  /* 0x3000000fff0f7230 */ /* 0x000fe40000004100 */
[----:B------:R-:W-:Y:S01]  /*56e0*/  FMUL.FTZ R13, R52, R46 ;  /* 0x0000002e340d7220 */ /* 0x000fe20000410000 */
[----:B------:R-:W-:-:S02]  /*56f0*/  HADD2.F32 R43, -RZ, R43.H0_H0 ;  /* 0x2000002bff2b7230 */ /* 0x000fc40000004100 */
[-C--:B------:R-:W-:Y:S01]  /*5700*/  FFMA.FTZ R42, R35, R40.reuse, -R42 ;  /* 0x00000028232a7223 */ /* 0x080fe2000001082a */
[----:B------:R-:W-:Y:S01]  /*5710*/  FFMA.FTZ R55, R47, R40, R55 ;  /* 0x000000282f377223 */ /* 0x000fe20000010037 */
[C---:B------:R-:W-:Y:S01]  /*5720*/  FMUL.FTZ R46, R15.reuse, R46 ;  /* 0x0000002e0f2e7220 */ /* 0x040fe20000410000 */
[-C--:B------:R-:W-:Y:S01]  /*5730*/  FFMA.FTZ R13, R15, R54.reuse, -R13 ;  /* 0x000000360f0d7223 */ /* 0x080fe2000001080d */
[----:B------:R-:W-:Y:S01]  /*5740*/  HADD2.F32 R15, -RZ, R109.H0_H0 ;  /* 0x2000006dff0f7230 */ /* 0x000fe20000004100 */
[----:B------:R-:W-:Y:S01]  /*5750*/  F2FP.F16.F32.PACK_AB R44, R44, R45 ;  /* 0x0000002d2c2c723e */ /* 0x000fe200000000ff */
[----:B------:R-:W-:Y:S02]  /*5760*/  HADD2.F32 R47, -RZ, R32.H0_H0 ;  /* 0x20000020ff2f7230 */ /* 0x000fe40000004100 */
[----:B------:R-:W-:Y:S01]  /*5770*/  FFMA.FTZ R46, R52, R54, R46 ;  /* 0x00000036342e7223 */ /* 0x000fe2000001002e */
[----:B------:R-:W-:Y:S01]  /*5780*/  HADD2.F32 R40, -RZ, R12.H0_H0 ;  /* 0x2000000cff287230 */ /* 0x000fe20000004100 */
[----:B------:R-:W-:Y:S01]  /*5790*/  F2FP.F16.F32.PACK_AB R42, R13, R42 ;  /* 0x0000002a0d2a723e */ /* 0x000fe200000000ff */
[----:B------:R-:W-:Y:S01]  /*57a0*/  HADD2.F32 R32, -RZ, R32.H1_H1 ;  /* 0x30000020ff207230 */ /* 0x000fe20000004100 */
[----:B------:R-:W-:Y:S01]  /*57b0*/  MOV R13, R33 ;  /* 0x00000021000d7202 */ /* 0x000fe20000000f00 */
[----:B------:R-:W-:-:S02]  /*57c0*/  HADD2.F32 R52, -RZ, R38.H0_H0 ;  /* 0x20000026ff347230 */ /* 0x000fc40000004100 */
[CC--:B------:R-:W-:Y:S01]  /*57d0*/  FMUL.FTZ R38, R47.reuse, R15.reuse ;  /* 0x0000000f2f267220 */ /* 0x0c0fe20000410000 */
[----:B------:R-:W-:Y:S02]  /*57e0*/  HADD2.F32 R35, -RZ, R107.H0_H0 ;  /* 0x2000006bff237230 */ /* 0x000fe40000004100 */
[----:B------:R-:W-:Y:S01]  /*57f0*/  FMUL.FTZ R54, R40, R15 ;  /* 0x0000000f28367220 */ /* 0x000fe20000410000 */
[----:B------:R-:W-:Y:S02]  /*5800*/  HADD2.F32 R12, -RZ, R12.H1_H1 ;  /* 0x3000000cff0c7230 */ /* 0x000fe40000004100 */
[----:B------:R-:W-:Y:S01]  /*5810*/  FMUL.FTZ R15, R32, R39 ;  /* 0x00000027200f7220 */ /* 0x000fe20000410000 */
[----:B------:R-:W-:Y:S02]  /*5820*/  IMAD.MOV.U32 R33, RZ, RZ, R44 ;  /* 0x000000ffff217224 */ /* 0x000fe400078e002c */
[-C--:B------:R-:W-:Y:S01]  /*5830*/  FFMA.FTZ R38, R40, R35.reuse, -R38 ;  /* 0x0000002328267223 */ /* 0x080fe20000010826 */
[----:B------:R-:W-:Y:S01]  /*5840*/  FFMA.FTZ R54, R47, R35, R54 ;  /* 0x000000232f367223 */ /* 0x000fe20000010036 */
[C---:B------:R-:W-:Y:S01]  /*5850*/  FMUL.FTZ R39, R12.reuse, R39 ;  /* 0x000000270c277220 */ /* 0x040fe20000410000 */
[----:B------:R-:W-:Y:S01]  /*5860*/  FFMA.FTZ R15, R12, R52, -R15 ;  /* 0x000000340c0f7223 */ /* 0x000fe2000001080f */
[----:B------:R-:W-:-:S02]  /*5870*/  HADD2.F32 R12, -RZ, R108.H0_H0 ;  /* 0x2000006cff0c7230 */ /* 0x000fc40000004100 */
[----:B------:R-:W-:Y:S02]  /*5880*/  HADD2.F32 R40, -RZ, R34.H0_H0 ;  /* 0x20000022ff287230 */ /* 0x000fe40000004100 */
[----:B------:R-:W-:Y:S01]  /*5890*/  FFMA.FTZ R39, R32, R52, R39 ;  /* 0x0000003420277223 */ /* 0x000fe20000010027 */
[----:B------:R-:W-:Y:S02]  /*58a0*/  HADD2.F32 R35, -RZ, R14.H0_H0 ;  /* 0x2000000eff237230 */ /* 0x000fe40000004100 */
[----:B------:R-:W-:Y:S02]  /*58b0*/  HADD2.F32 R34, -RZ, R34.H1_H1 ;  /* 0x30000022ff227230 */ /* 0x000fe40000004100 */
[----:B------:R-:W-:Y:S02]  /*58c0*/  HADD2.F32 R14, -RZ, R14.H1_H1 ;  /* 0x3000000eff0e7230 */ /* 0x000fe40000004100 */
[----:B------:R-:W-:Y:S01]  /*58d0*/  FMUL.FTZ R52, R35, R12 ;  /* 0x0000000c23347220 */ /* 0x000fe20000410000 */
[----:B------:R-:W-:-:S02]  /*58e0*/  HADD2.F32 R47, -RZ, R41.H0_H0 ;  /* 0x20000029ff2f7230 */ /* 0x000fc40000004100 */
[----:B------:R-:W-:Y:S01]  /*58f0*/  FMUL.FTZ R41, R40, R12 ;  /* 0x0000000c28297220 */ /* 0x000fe20000410000 */
[----:B------:R-:W-:Y:S02]  /*5900*/  HADD2.F32 R32, -RZ, R106.H0_H0 ;  /* 0x2000006aff207230 */ /* 0x000fe40000004100 */
[-C--:B------:R-:W-:Y:S01]  /*5910*/  FMUL.FTZ R12, R34, R43.reuse ;  /* 0x0000002b220c7220 */ /* 0x080fe20000410000 */
[----:B------:R-:W-:Y:S01]  /*5920*/  FMUL.FTZ R43, R14, R43 ;  /* 0x0000002b0e2b7220 */ /* 0x000fe20000410000 */
[----:B------:R-:W-:Y:S01]  /*5930*/  F2FP.F16.F32.PACK_AB R39, R39, R54 ;  /* 0x000000362727723e */ /* 0x000fe200000000ff */
[-C--:B------:R-:W-:Y:S01]  /*5940*/  FFMA.FTZ R41, R35, R32.reuse, -R41 ;  /* 0x0000002023297223 */ /* 0x080fe20000010829 */
[----:B------:R-:W-:Y:S01]  /*5950*/  FFMA.FTZ R52, R40, R32, R52 ;  /* 0x0000002028347223 */ /* 0x000fe20000010034 */
[-C--:B------:R-:W-:Y:S01]  /*5960*/  FFMA.FTZ R12, R14, R47.reuse, -R12 ;  /* 0x0000002f0e0c7223 */ /* 0x080fe2000001080c */
[----:B------:R-:W-:Y:S01]  /*5970*/  F2FP.F16.F32.PACK_AB R32, R15, R38 ;  /* 0x000000260f20723e */ /* 0x000fe200000000ff */
[----:B------:R-:W-:Y:S01]  /*5980*/  FFMA.FTZ R43, R34, R47, R43 ;  /* 0x0000002f222b7223 */ /* 0x000fe2000001002b */
[----:B------:R-:W-:Y:S01]  /*5990*/  F2FP.F16.F32.PACK_AB R35, R46, R55 ;  /* 0x000000372e23723e */ /* 0x000fe200000000ff */
[----:B------:R-:W-:Y:S01]  /*59a0*/  IMAD.MOV.U32 R15, RZ, RZ, R42 ;  /* 0x000000ffff0f7224 */ /* 0x000fe200078e002a */
[----:B------:R-:W-:Y:S01]  /*59b0*/  F2FP.F16.F32.PACK_AB R14, R12, R41 ;  /* 0x000000290c0e723e */ /* 0x000fe200000000ff */
[----:B------:R-:W-:Y:S01]  /*59c0*/  IMAD.MOV.U32 R12, RZ, RZ, R32 ;  /* 0x000000ffff0c7224 */ /* 0x000fe200078e0020 */
[----:B------:R-:W-:Y:S01]  /*59d0*/  F2FP.F16.F32.PACK_AB R34, R43, R52 ;  /* 0x000000342b22723e */ /* 0x000fe200000000ff */
[----:B------:R-:W-:-:S07]  /*59e0*/  IMAD.MOV.U32 R32, RZ, RZ, R39 ;  /* 0x000000ffff207224 */ /* 0x000fce00078e0027 */
.L_x_10500:
[----:B------:R-:W-:Y:S05]  /*59f0*/  BSYNC B1 ;  /* 0x0000000000017941 */ /* 0x000fea0003800000 */
.L_x_10499:
[----:B------:R-:W-:Y:S01]  /*5a00*/  ISETP.GE.AND P2, PT, R11, R95, PT ;  /* 0x0000005f0b00720c */ /* 0x000fe20003f46270 */
[----:B0-----:R0:W-:Y:S02]  /*5a10*/  ST.E.128 desc[UR60][R36.64], R12 ;  /* 0x0000000c24007985 */ /* 0x0011e4000c101d3c */
[----:B0-----:R-:W-:Y:S02]  /*5a20*/  IMAD.MOV.U32 R12, RZ, RZ, R94 ;  /* 0x000000ffff0c7224 */ /* 0x001fe400078e005e */
[----:B------:R-:W-:-:S08]  /*5a30*/  IMAD.MOV.U32 R13, RZ, RZ, R97 ;  /* 0x000000ffff0d7224 */ /* 0x000fd000078e0061 */
[----:B------:R-:W-:Y:S05]  /*5a40*/  @P2 BRA `(.L_x_10483) ;  /* 0x0000000400142947 */ /* 0x000fea0003800000 */
[----:B------:R-:W-:-:S05]  /*5a50*/  IMAD.WIDE R12, R11, 0x2, R12 ;  /* 0x000000020b0c7825 */ /* 0x000fca00078e020c */
[----:B---3--:R0:W-:Y:S01]  /*5a60*/  ST.E.128 desc[UR60][R12.64], R32 ;  /* 0x000000200c007985 */ /* 0x0081e2000c101d3c */
[----:B------:R-:W-:Y:S05]  /*5a70*/  BRA `(.L_x_10483) ;  /* 0x0000000400087947 */ /* 0x000fea0003800000 */
.L_x_10464:
[----:B------:R-:W-:-:S13]  /*5a80*/  ISETP.NE.AND P3, PT, R210, 0x3, PT ;  /* 0x00000003d200780c */ /* 0x000fda0003f65270 */
[----:B------:R-:W-:Y:S05]  /*5a90*/  @!P3 BRA `(.L_x_10501) ;  /* 0x000000000004b947 */ /* 0x000fea0003800000 */
[----:B------:R-:W-:Y:S01]  /*5aa0*/  BPT.TRAP 0x1 ;  /* 0x000000040000795c */ /* 0x000fe20000300000 */
.L_x_10501:
[----:B------:R-:W-:Y:S01]  /*5ab0*/  IMAD R0, R18, 0x8, R19 ;  /* 0x0000000812007824 */ /* 0x000fe200078e0213 */
[----:B------:R-:W-:Y:S01]  /*5ac0*/  SHF.L.U32 R93, R208, 0x1f, RZ ;  /* 0x0000001fd05d7819 */ /* 0x000fe200000006ff */
[----:B------:R-:W-:Y:S01]  /*5ad0*/  BSSY B1, `(.L_x_10502) ;  /* 0x0000004000017945 */ /* 0x000fe20003800000 */
[----:B------:R-:W-:Y:S02]  /*5ae0*/  SHF.R.S32.HI R90, RZ, 0x1f, R89 ;  /* 0x0000001fff5a7819 */ /* 0x000fe40000011459 */
[----:B------:R-:W1:Y:S02]  /*5af0*/  SYNCS.PHASECHK.TRANS64.TRYWAIT P2, [R0+URZ+0x32490], R93 ;  /* 0x0324905d000075a7 */ /* 0x000e64000804017f */
[----:B-1----:R-:W-:Y:S05]  /*5b00*/  @!P2 BRA `(.L_x_10503) ;  /* 0x000001680098a947 */ /* 0x002fea0003800000 */
.L_x_10753:
[----:B------:R-:W-:Y:S05]  /*5b10*/  BSYNC B1 ;  /* 0x0000000000017941 */ /* 0x000fea0003800000 */
.L_x_10502:
        /* <DEDUP_REMOVED lines=25> */
.L_x_10757:
[----:B------:R-:W-:Y:S04]  /*5cb0*/  BSSY B1, `(.L_x_10505) ;  /* 0x000000d000017945 */ /* 0x000fe80003800000 */
[----:B------:R-:W-:Y:S05]  /*5cc0*/  @!P2 BRA `(.L_x_10506) ;  /* 0x00000000002ca947 */ /* 0x000fea0003800000 */
[----:B------:R-:W-:Y:S02]  /*5cd0*/  ULDC UR4, c[0x0][0x2f4] ;  /* 0x0000bd0000047ab9 */ /* 0x000fe40000000800 */
[----:B------:R-:W-:-:S13]  /*5ce0*/  ISETP.GE.AND P2, PT, R16, UR4, PT ;  /* 0x0000000410007c0c */ /* 0x000fda000bf46270 */
[----:B---3--:R-:W-:-:S04]  /*5cf0*/  @!P2 LEA R34, P4, R16, R14, 0x1 ;  /* 0x0000000e1022a211 */ /* 0x008fc800078808ff */
[----:B--2---:R-:W-:Y:S02]  /*5d00*/  @!P2 LEA.HI.X R35, R16, R33, R17, 0x1, P4 ;  /* 0x000000211023a211 */ /* 0x004fe400020f0c11 */
[----:B------:R-:W-:-:S13]  /*5d10*/  ISETP.GE.AND P4, PT, R2, UR4, PT ;  /* 0x0000000402007c0c */ /* 0x000fda000bf86270 */
[C---:B------:R-:W-:Y:S02]  /*5d20*/  @!P4 LEA R32, P5, R2.reuse, R14, 0x1 ;  /* 0x0000000e0220c211 */ /* 0x040fe400078a08ff */
[----:B------:R-:W2:Y:S02]  /*5d30*/  @!P2 LDS.128 R12, [R98] ;  /* 0x00000000620ca984 */ /* 0x000ea40000000c00 */
[----:B------:R-:W-:Y:S02]  /*5d40*/  @!P4 LEA.HI.X R33, R2, R33, R207, 0x1, P5 ;  /* 0x000000210221c211 */ /* 0x000fe400028f0ccf */
[----:B--2---:R-:W-:Y:S04]  /*5d50*/  @!P2 ST.E.128 desc[UR60][R34.64], R12 ;  /* 0x0000000c2200a985 */ /* 0x004fe8000c101d3c */
[----:B------:R-:W2:Y:S04]  /*5d60*/  @!P4 LDS.128 R12, [R96] ;  /* 0x00000000600cc984 */ /* 0x000ea80000000c00 */
[----:B--2---:R4:W-:Y:S02]  /*5d70*/  @!P4 ST.E.128 desc[UR60][R32.64], R12 ;  /* 0x0000000c2000c985 */ /* 0x0049e4000c101d3c */
.L_x_10506:
[----:B------:R-:W-:Y:S05]  /*5d80*/  BSYNC B1 ;  /* 0x0000000000017941 */ /* 0x000fea0003800000 */
.L_x_10505:
[----:B------:R-:W-:-:S03]  /*5d90*/  UMOV UR4, 0xffffffff ;  /* 0xffffffff00047882 */ /* 0x000fc60000000000 */
[----:B------:R-:W-:Y:S05]  /*5da0*/  BRA.DIV UR4, `(.L_x_10507) ;  /* 0x0000016a044c7947 */ /* 0x000fea000b800000 */
[----:B--2-4-:R2:W4:Y:S04]  /*5db0*/  SHFL.IDX PT, R33, R37, 0x1, 0x1c1f ;  /* 0x003c1f0025217f89 */ /* 0x01452800000e0000 */
[----:B---3--:R2:W3:Y:S02]  /*5dc0*/  SHFL.IDX PT, R14, R36, 0x1, 0x1c1f ;  /* 0x003c1f00240e7f89 */ /* 0x0084e400000e0000 */
.L_x_10761:
[----:B------:R-:W-:-:S13]  /*5dd0*/  ISETP.GE.AND P2, PT, R38, 0x41, PT ;  /* 0x000000412600780c */ /* 0x000fda0003f46270 */
[----:B------:R-:W-:Y:S05]  /*5de0*/  @!P2 BRA `(.L_x_10483) ;  /* 0x00000000002ca947 */ /* 0x000fea0003800000 */
[----:B------:R-:W-:Y:S02]  /*5df0*/  ULDC UR4, c[0x0][0x2f4] ;  /* 0x0000bd0000047ab9 */ /* 0x000fe40000000800 */
[----:B------:R-:W-:-:S13]  /*5e00*/  ISETP.GE.AND P2, PT, R16, UR4, PT ;  /* 0x0000000410007c0c */ /* 0x000fda000bf46270 */
[----:B---3--:R-:W-:-:S04]  /*5e10*/  @!P2 LEA R34, P4, R16, R14, 0x1 ;  /* 0x0000000e1022a211 */ /* 0x008fc800078808ff */
[----:B----4-:R-:W-:Y:S02]  /*5e20*/  @!P2 LEA.HI.X R35, R16, R33, R17, 0x1, P4 ;  /* 0x000000211023a211 */ /* 0x010fe400020f0c11 */
[----:B------:R-:W-:-:S13]  /*5e30*/  ISETP.GE.AND P4, PT, R2, UR4, PT ;  /* 0x0000000402007c0c */ /* 0x000fda000bf86270 */
[C---:B------:R-:W-:Y:S02]  /*5e40*/  @!P4 LEA R32, P5, R2.reuse, R14, 0x1 ;  /* 0x0000000e0220c211 */ /* 0x040fe400078a08ff */
[----:B------:R-:W3:Y:S02]  /*5e50*/  @!P2 LDS.128 R12, [R98+0x2000] ;  /* 0x00200000620ca984 */ /* 0x000ee40000000c00 */
[----:B------:R-:W-:Y:S02]  /*5e60*/  @!P4 LEA.HI.X R33, R2, R33, R207, 0x1, P5 ;  /* 0x000000210221c211 */ /* 0x000fe400028f0ccf */
[----:B---3--:R-:W-:Y:S04]  /*5e70*/  @!P2 ST.E.128 desc[UR60][R34.64], R12 ;  /* 0x0000000c2200a985 */ /* 0x008fe8000c101d3c */
[----:B------:R-:W3:Y:S04]  /*5e80*/  @!P4 LDS.128 R12, [R96+0x2000] ;  /* 0x00200000600cc984 */ /* 0x000ee80000000c00 */
[----:B---3--:R3:W-:Y:S02]  /*5e90*/  @!P4 ST.E.128 desc[UR60][R32.64], R12 ;  /* 0x0000000c2000c985 */ /* 0x0087e4000c101d3c */
.L_x_10483:
[----:B------:R-:W-:Y:S05]  /*5ea0*/  BSYNC B0 ;  /* 0x0000000000007941 */ /* 0x000fea0003800000 */
.L_x_10463:
        /* <DEDUP_REMOVED lines=17> */
.L_x_10509:
[----:B------:R-:W-:Y:S05]  /*5fc0*/  BSYNC B0 ;  /* 0x0000000000007941 */ /* 0x000fea0003800000 */
.L_x_10508:
[----:B------:R-:W5:Y:S01]  /*5fd0*/  SYNCS.PHASECHK.TRANS64.TRYWAIT P3, [R0+URZ+0x324b0], R93 ;  /* 0x0324b05d000075a7 */ /* 0x000f62000806017f */
[----:B------:R-:W-:Y:S04]  /*5fe0*/  BSSY B0, `(.L_x_10510) ;  /* 0x0000002000007945 */ /* 0x000fe80003800000 */
[----:B-----5:R-:W-:Y:S05]  /*5ff0*/  @!P3 BRA `(.L_x_10511) ;  /* 0x000001680000b947 */ /* 0x020fea0003800000 */
.L_x_10762:
[----:B------:R-:W-:Y:S05]  /*6000*/  BSYNC B0 ;  /* 0x0000000000007941 */ /* 0x000fea0003800000 */
.L_x_10510:
[----:B------:R0:W5:Y:S01]  /*6010*/  LDL R46, [R1+0xc] ;  /* 0x00000c00012e7983 */ /* 0x0001620000100800 */
[----:B------:R-:W-:Y:S01]  /*6020*/  ULDC.64 UR4, c[0x0][0x328] ;  /* 0x0000ca0000047ab9 */ /* 0x000fe20000000a00 */
[----:B------:R-:W-:Y:S02]  /*6030*/  ULDC.64 UR6, c[0x0][0x318] ;  /* 0x0000c60000067ab9 */ /* 0x000fe40000000a00 */
[----:B----4-:R4:W5:Y:S04]  /*6040*/  LDL R45, [R1+0x8] ;  /* 0x00000800012d7983 */ /* 0x0109680000100800 */
[----:B------:R4:W5:Y:S01]  /*6050*/  LDL R44, [R1+0x4] ;  /* 0x00000400012c7983 */ /* 0x0009620000100800 */
        /* <DEDUP_REMOVED lines=19> */
[----:B------:R4:W0:Y:S01]  /*6190*/  SHFL.IDX PT, R42, R39, RZ, 0x1c1f ;  /* 0x001c1fff272a7589 */ /* 0x00082200000e0000 */
[--C-:B------:R-:W-:Y:S02]  /*61a0*/  IMAD R38, R38, 0x2, R25.reuse ;  /* 0x0000000226267824 */ /* 0x100fe400078e0219 */
[----:B------:R-:W-:Y:S01]  /*61b0*/  IMAD R11, R12, 0x2, R25 ;  /* 0x000000020c0b7824 */ /* 0x000fe200078e0219 */
[----:B------:R4:W3:Y:S08]  /*61c0*/  SHFL.IDX PT, R41, R40, RZ, 0x1c1f ;  /* 0x001c1fff28297589 */ /* 0x0008f000000e0000 */
[----:B----4-:R-:W-:Y:S05]  /*61d0*/  @!P3 BRA `(.L_x_10513) ;  /* 0x0000000000a4b947 */ /* 0x010fea0003800000 */
[----:B------:R-:W-:Y:S02]  /*61e0*/  ISETP.NE.AND P5, PT, R62, RZ, PT ;  /* 0x000000ff3e00720c */ /* 0x000fe40003fa5270 */
[----:B------:R-:W-:Y:S02]  /*61f0*/  ISETP.NE.AND P4, PT, R29, RZ, PT ;  /* 0x000000ff1d00720c */ /* 0x000fe40003f85270 */
[----:B------:R-:W-:-:S09]  /*6200*/  PRMT R43, R83, 0x8880, RZ ;  /* 0x00008880532b7816 */ /* 0x000fd200000000ff */
[----:B------:R-:W4:Y:S01]  /*6210*/  @P5 LDS.128 R12, [R38] ;  /* 0x00000000260c5984 */ /* 0x000f220000000c00 */
[----:B0-2---:R-:W-:-:S04]  /*6220*/  @P5 LEA R36, P3, R16, R42, 0x1 ;  /* 0x0000002a10245211 */ /* 0x005fc800078608ff */
[----:B---3--:R-:W-:Y:S02]  /*6230*/  @P5 LEA.HI.X R37, R16, R41, R17, 0x1, P3 ;  /* 0x0000002910255211 */ /* 0x008fe400018f0c11 */
[----:B------:R-:W-:-:S04]  /*6240*/  @P4 LEA R34, P3, R2, R42, 0x1 ;  /* 0x0000002a02224211 */ /* 0x000fc800078608ff */
[----:B------:R-:W-:Y:S02]  /*6250*/  @P4 LEA.HI.X R35, R2, R41, R207, 0x1, P3 ;  /* 0x0000002902234211 */ /* 0x000fe400018f0ccf */
[----:B------:R-:W-:-:S13]  /*6260*/  ISETP.NE.AND P3, PT, R10, RZ, PT ;  /* 0x000000ff0a00720c */ /* 0x000fda0003f65270 */
[----:B------:R-:W-:-:S04]  /*6270*/  @P3 LEA R32, P6, R215, R42, 0x1 ;  /* 0x0000002ad7203211 */ /* 0x000fc800078c08ff */
[----:B-----5:R-:W-:Y:S01]  /*6280*/  @P3 LEA.HI.X R33, R215, R41, R46, 0x1, P6 ;  /* 0x00000029d7213211 */ /* 0x020fe200030f0c2e */
[----:B----4-:R0:W-:Y:S01]  /*6290*/  @P5 ST.E.128 desc[UR60][R36.64], R12 ;  /* 0x0000000c24005985 */ /* 0x0101e2000c101d3c */
        /* <DEDUP_REMOVED lines=29> */
.L_x_10513:
[----:B------:R-:W-:Y:S05]  /*6470*/  BSYNC B0 ;  /* 0x0000000000007941 */ /* 0x000fea0003800000 */
.L_x_10512:
[----:B------:R-:W-:Y:S01]  /*6480*/  ISETP.GE.AND P3, PT, R92, 0x41, PT ;  /* 0x000000415c00780c */ /* 0x000fe20003f66270 */
[----:B------:R-:W0:Y:S01]  /*6490*/  SHFL.IDX PT, R40, R40, 0x1, 0x1c1f ;  /* 0x003c1f0028287f89 */ /* 0x000e2200000e0000 */
[----:B------:R-:W-:Y:S03]  /*64a0*/  BSSY B0, `(.L_x_10514) ;  /* 0x000002c000007945 */ /* 0x000fe60003800000 */
[----:B------:R-:W0:Y:S08]  /*64b0*/  SHFL.IDX PT, R39, R39, 0x1, 0x1c1f ;  /* 0x003c1f0027277f89 */ /* 0x000e3000000e0000 */
[----:B------:R-:W-:Y:S05]  /*64c0*/  @!P3 BRA `(.L_x_10515) ;  /* 0x0000000000a4b947 */ /* 0x000fea0003800000 */
[----:B------:R-:W-:Y:S02]  /*64d0*/  ISETP.NE.AND P5, PT, R62, RZ, PT ;  /* 0x000000ff3e00720c */ /* 0x000fe40003fa5270 */
[----:B------:R-:W-:Y:S02]  /*64e0*/  ISETP.NE.AND P4, PT, R29, RZ, PT ;  /* 0x000000ff1d00720c */ /* 0x000fe40003f85270 */
[----:B---3--:R-:W-:-:S09]  /*64f0*/  PRMT R41, R83, 0x8880, RZ ;  /* 0x0000888053297816 */ /* 0x008fd200000000ff */
[----:B----4-:R-:W3:Y:S01]  /*6500*/  @P5 LDS.128 R12, [R38+0x2000] ;  /* 0x00200000260c5984 */ /* 0x010ee20000000c00 */
[----:B0-2---:R-:W-:-:S04]  /*6510*/  @P5 LEA R36, P3, R16, R39, 0x1 ;  /* 0x0000002710245211 */ /* 0x005fc800078608ff */
[----:B------:R-:W-:Y:S02]  /*6520*/  @P5 LEA.HI.X R37, R16, R40, R17, 0x1, P3 ;  /* 0x0000002810255211 */ /* 0x000fe400018f0c11 */
[----:B------:R-:W-:-:S04]  /*6530*/  @P4 LEA R34, P3, R2, R39, 0x1 ;  /* 0x0000002702224211 */ /* 0x000fc800078608ff */
[----:B------:R-:W-:Y:S02]  /*6540*/  @P4 LEA.HI.X R35, R2, R40, R207, 0x1, P3 ;  /* 0x0000002802234211 */ /* 0x000fe400018f0ccf */
[----:B------:R-:W-:-:S13]  /*6550*/  ISETP.NE.AND P3, PT, R10, RZ, PT ;  /* 0x000000ff0a00720c */ /* 0x000fda0003f65270 */
[----:B------:R-:W-:-:S04]  /*6560*/  @P3 LEA R32, P6, R215, R39, 0x1 ;  /* 0x00000027d7203211 */ /* 0x000fc800078c08ff */
[----:B-----5:R-:W-:Y:S01]  /*6570*/  @P3 LEA.HI.X R33, R215, R40, R46, 0x1, P6 ;  /* 0x00000028d7213211 */ /* 0x020fe200030f0c2e */
[----:B---3--:R0:W-:Y:S01]  /*6580*/  @P5 ST.E.128 desc[UR60][R36.64], R12 ;  /* 0x0000000c24005985 */ /* 0x0081e2000c101d3c */
        /* <DEDUP_REMOVED lines=29> */
.L_x_10515:
[----:B------:R-:W-:Y:S05]  /*6760*/  BSYNC B0 ;  /* 0x0000000000007941 */ /* 0x000fea0003800000 */
.L_x_10514:
[----:B------:R-:W2:Y:S01]  /*6770*/  LDL R11, [R1] ;  /* 0x00000000010b7983 */ /* 0x000ea20000100800 */
[----:B-1----:R-:W-:Y:S02]  /*6780*/  @!P2 VIADD R0, R0, 0x324c0 ;  /* 0x000324c00000a836 */ /* 0x002fe40000000000 */
[----:B------:R-:W-:Y:S01]  /*6790*/  VIADD R18, R18, 0x1 ;  /* 0x0000000112127836 */ /* 0x000fe20000000000 */
[----:B------:R-:W-:Y:S01]  /*67a0*/  @!PT LDS RZ, [RZ] ;  /* 0x00000000fffff984 */ /* 0x000fe20000000800 */
[----:B------:R-:W-:Y:S01]  /*67b0*/  @!PT LDS RZ, [RZ] ;  /* 0x00000000fffff984 */ /* 0x000fe20000000800 */
[----:B------:R-:W-:Y:S01]  /*67c0*/  @!PT LDS RZ, [RZ] ;  /* 0x00000000fffff984 */ /* 0x000fe20000000800 */
[----:B------:R-:W-:Y:S01]  /*67d0*/  @!PT LDS RZ, [RZ] ;  /* 0x00000000fffff984 */ /* 0x000fe20000000800 */
[----:B------:R1:W-:Y:S06]  /*67e0*/  MEMBAR.ALL.CTA ;  /* 0x0000000000007992 */ /* 0x0003ec0000008000 */
[----:B-1----:R-:W1:Y:S01]  /*67f0*/  FENCE.VIEW.ASYNC.S ;  /* 0x00000000000073c6 */ /* 0x002e620000000000 */
[----:B------:R-:W-:Y:S01]  /*6800*/  @!P2 PRMT R0, RZ, 0x654, R0 ;  /* 0x00000654ff00a816 */ /* 0x000fe20000000000 */
[----:B-1----:R1:W-:Y:S06]  /*6810*/  BAR.SYNC.DEFER_BLOCKING R87, 0x80 ;  /* 0x000200570000751d */ /* 0x0023ec0000010000 */
[----:B------:R1:W-:Y:S01]  /*6820*/  @!P2 SYNCS.ARRIVE.TRANS64.RED.A1T0 RZ, [R0+URZ], RZ ;  /* 0x000000ff00ffa9a7 */ /* 0x0003e2000810043f */
[----:B------:R-:W-:-:S04]  /*6830*/  ISETP.NE.AND P2, PT, R18, 0x2, PT ;  /* 0x000000021200780c */ /* 0x000fc80003f45270 */
[----:B------:R-:W-:Y:S02]  /*6840*/  SEL R18, R18, RZ, P2 ;  /* 0x000000ff12127207 */ /* 0x000fe40001000000 */
[----:B--2---:R-:W-:Y:S02]  /*6850*/  LOP3.LUT P3, RZ, R11, 0x2, RZ, 0xc0, !PT ;  /* 0x000000020bff7812 */ /* 0x004fe4000786c0ff */
[----:B------:R-:W-:-:S04]  /*6860*/  SEL R11, RZ, 0x1, P2 ;  /* 0x00000001ff0b7807 */ /* 0x000fc80001000000 */
[----:B------:R-:W-:-:S07]  /*6870*/  LOP3.LUT R208, R208, R11, RZ, 0x3c, !PT ;  /* 0x0000000bd0d07212 */ /* 0x000fce00078e3cff */
[----:B-1----:R-:W-:Y:S05]  /*6880*/  @P3 BRA `(.L_x_10516) ;  /* 0xffffffc400443947 */ /* 0x002fea000383ffff */
[----:B0---4-:R-:W0:Y:S01]  /*6890*/  S2R R12, SR_TID.X ;  /* 0x00000000000c7919 */ /* 0x011e220000002100 */
[----:B------:R-:W-:Y:S02]  /*68a0*/  PLOP3.LUT P0, PT, PT, PT, PT, 0x8, 0x0 ;  /* 0x000000000000781c */ /* 0x000fe40003f0e170 */
[----:B0-----:R-:W-:-:S04]  /*68b0*/  SHF.R.U32.HI R12, RZ, 0x7, R12 ;  /* 0x00000007ff0c7819 */ /* 0x001fc8000001160c */
[----:B------:R-:W-:-:S13]  /*68c0*/  ISETP.NE.AND P3, PT, R12, 0x1, PT ;  /* 0x000000010c00780c */ /* 0x000fda0003f65270 */
[----:B------:R-:W-:Y:S05]  /*68d0*/  @!P3 WARPSYNC.ALL ;  /* 0x000000000000b948 */ /* 0x000fea0003800000 */
[----:B------:R-:W-:Y:S06]  /*68e0*/  @!P3 BAR.ARV 0x9, 0x100 ;  /* 0x024400000000bb1d */ /* 0x000fec0000002000 */
.L_x_10458:
[----:B------:R-:W-:Y:S01]  /*68f0*/  IMAD.MOV.U32 R3, RZ, RZ, RZ ;  /* 0x000000ffff037224 */ /* 0x000fe200078e00ff */
[----:B------:R-:W-:Y:S06]  /*6900*/  @P0 BRA `(.L_x_10517) ;  /* 0x00000000000c0947 */ /* 0x000fec0003800000 */
[----:B------:R-:W1:Y:S01]  /*6910*/  FENCE.VIEW.ASYNC.G ;  /* 0x00000000000073c6 */ /* 0x000e620000000100 */
[----:B------:R-:W-:Y:S05]  /*6920*/  WARPSYNC.ALL ;  /* 0x0000000000007948 */ /* 0x000fea0003800000 */
[----:B-1----:R-:W-:Y:S06]  /*6930*/  BAR.ARV 0xc, 0x180 ;  /* 0x0306000000007b1d */ /* 0x002fec0000002000 */
.L_x_10517:
[----:B------:R-:W2:Y:S01]  /*6940*/  LDL R0, [R1] ;  /* 0x0000000001007983 */ /* 0x000ea20000100800 */
[----:B------:R-:W-:Y:S01]  /*6950*/  BSSY B0, `(.L_x_10518) ;  /* 0x0000021000007945 */ /* 0x000fe20003800000 */
[----:B--2---:R-:W-:-:S13]  /*6960*/  LOP3.LUT P0, RZ, R0, 0x8, RZ, 0xc0, !PT ;  /* 0x0000000800ff7812 */ /* 0x004fda000780c0ff */
        /* <DEDUP_REMOVED lines=31> */
.L_x_10519:
[----:B------:R-:W-:Y:S05]  /*6b60*/  BSYNC B0 ;  /* 0x0000000000007941 */ /* 0x000fea0003800000 */
.L_x_10518:
        /* <DEDUP_REMOVED lines=54> */
[----:B-----5:R-:W-:-:S02]  /*6ed0*/  CS2R R46, SRZ ;  /* 0x00000000002e7805 */ /* 0x020fc4000001ff00 */
[----:B------:R-:W-:Y:S02]  /*6ee0*/  CS2R R44, SRZ ;  /* 0x00000000002c7805 */ /* 0x000fe4000001ff00 */
[----:B------:R-:W-:Y:S02]  /*6ef0*/  CS2R R42, SRZ ;  /* 0x00000000002a7805 */ /* 0x000fe4000001ff00 */
[----:B---3--:R-:W-:Y:S02]  /*6f00*/  CS2R R40, SRZ ;  /* 0x0000000000287805 */ /* 0x008fe4000001ff00 */
        /* <DEDUP_REMOVED lines=9> */
[----:B------:R0:W-:Y:S01]  /*6fa0*/  STL [R1+0x54], R0 ;  /* 0x0000540001007387 */ /* 0x0001e20000100800 */
[----:B------:R-:W-:Y:S02]  /*6fb0*/  VIADDMNMX R172, R0, R3, R86, PT ;  /* 0x0000000300ac7246 */ /* 0x000fe40003800156 */
[----:B------:R-:W-:Y:S02]  /*6fc0*/  CS2R R86, SRZ ;  /* 0x0000000000567805 */ /* 0x000fe4000001ff00 */
        /* <DEDUP_REMOVED lines=10> */
.L_x_10765:
        /* <DEDUP_REMOVED lines=16> */
[----:B------:R-:W1:Y:S01]  /*7170*/  LDC.64 R14, c[0x4][R14] ;  /* 0x010000000e0e7b82 */ /* 0x000e620000000a00 */
[----:B------:R-:W-:Y:S01]  /*7180*/  ULDC.64 UR4, c[0x4][0x38] ;  /* 0x01000e0000047ab9 */ /* 0x000fe20000000a00 */
        /* <DEDUP_REMOVED lines=8> */
.L_x_10523:
[----:B------:R-:W-:Y:S05]  /*7210*/  BSYNC B6 ;  /* 0x0000000000067941 */ /* 0x000fea0003800000 */
.L_x_10522:
        /* <DEDUP_REMOVED lines=13> */
.L_x_10527:
[----:B--2---:R2:W3:Y:S02]  /*72f0*/  SYNCS.PHASECHK.TRANS64.TRYWAIT P0, [R19+URZ+0x32400], R4 ;  /* 0x03240004130075a7 */ /* 0x0044e4000800017f */
[----:B---3--:R-:W-:Y:S05]  /*7300*/  @!P0 NANOSLEEP.SYNCS 0x989680 ;  /* 0x009896800000895d */ /* 0x008fea0003900000 */
[----:B------:R-:W3:Y:S02]  /*7310*/  @!P0 SYNCS.PHASECHK.TRANS64 P0, [R19+URZ+0x32400], R4 ;  /* 0x03240004130085a7 */ /* 0x000ee4000800007f */
[----:B---3--:R-:W-:Y:S05]  /*7320*/  @!P0 BRA `(.L_x_10527) ;  /* 0xfffffffc00f08947 */ /* 0x008fea000383ffff */
.L_x_10526:
[----:B------:R-:W-:Y:S05]  /*7330*/  BSYNC B0 ;  /* 0x0000000000007941 */ /* 0x000fea0003800000 */
.L_x_10525:
[----:B------:R-:W-:Y:S05]  /*7340*/  BRA `(.L_x_10528) ;  /* 0x0000002000d07947 */ /* 0x000fea0003800000 */
.L_x_10524:
[----:B------:R-:W-:Y:S01]  /*7350*/  SHF.R.S32.HI R0, RZ, 0x1f, R48 ;  /* 0x0000001fff007819 */ /* 0x000fe20000011430 */
        /* <DEDUP_REMOVED lines=35> */
.L_x_10530:
[----:B------:R-:W-:Y:S05]  /*7590*/  BSYNC B6 ;  /* 0x0000000000067941 */ /* 0x000fea0003800000 */
.L_x_10529:
[----:B------:R-:W-:Y:S01]  /*75a0*/  LEA.HI R29, R30, R29, RZ, 0x2 ;  /* 0x0000001d1e1d7211 */ /* 0x000fe200078f10ff */
[----:B------:R-:W-:Y:S01]  /*75b0*/  ULDC.U8 UR4, c[0x0][0x410] ;  /* 0x0001040000047ab9 */ /* 0x000fe20000000000 */
[----:B------:R-:W-:Y:S01]  /*75c0*/  BSSY B0, `(.L_x_10531) ;  /* 0x0000204000007945 */ /* 0x000fe20003800000 */
[----:B------:R-:W-:Y:S01]  /*75d0*/  ISETP.NE.AND P0, PT, RZ, UR4, PT ;  /* 0x00000004ff007c0c */ /* 0x000fe2000bf05270 */
[----:B------:R-:W-:Y:S01]  /*75e0*/  IMAD R0, R49, 0x80, R204 ;  /* 0x0000008031007824 */ /* 0x000fe200078e02cc */
[----:B------:R-:W-:-:S04]  /*75f0*/  SHF.R.S32.HI R29, RZ, 0x1f, R29 ;  /* 0x0000001fff1d7819 */ /* 0x000fc8000001141d */
[----:B------:R-:W-:-:S04]  /*7600*/  LEA.HI R29, R29, R204, RZ, 0x3 ;  /* 0x000000cc1d1d7211 */ /* 0x000fc800078f18ff */
[----:B------:R-:W-:-:S05]  /*7610*/  LOP3.LUT R29, R29, 0xfffffff8, RZ, 0xc0, !PT ;  /* 0xfffffff81d1d7812 */ /* 0x000fca00078ec0ff */
[----:B------:R-:W-:Y:S01]  /*7620*/  IMAD.IADD R29, R204, 0x1, -R29 ;  /* 0x00000001cc1d7824 */ /* 0x000fe200078e0a1d */
[----:B------:R-:W-:Y:S06]  /*7630*/  @!P0 BRA `(.L_x_10532) ;  /* 0x00000010000c8947 */ /* 0x000fec0003800000 */
[----:B------:R-:W-:-:S03]  /*7640*/  UMOV UR4, 0xffffffff ;  /* 0xffffffff00047882 */ /* 0x000fc60000000000 */
[----:B------:R-:W-:Y:S05]  /*7650*/  BRA.DIV UR4, `(.L_x_10533) ;  /* 0x0000015204a07947 */ /* 0x000fea000b800000 */
[----:B------:R1:W2:Y:S04]  /*7660*/  SHFL.IDX PT, R3, R28, RZ, 0x1c1f ;  /* 0x001c1fff1c037589 */ /* 0x0002a800000e0000 */
[----:B------:R1:W3:Y:S04]  /*7670*/  SHFL.IDX PT, R20, R27, RZ, 0x1c1f ;  /* 0x001c1fff1b147589 */ /* 0x0002e800000e0000 */
[----:B------:R-:W4:Y:S04]  /*7680*/  SHFL.IDX PT, R25, R25, RZ, 0x1c1f ;  /* 0x001c1fff19197589 */ /* 0x000f2800000e0000 */
[----:B-1----:R-:W0:Y:S02]  /*7690*/  SHFL.IDX PT, R26, R26, RZ, 0x1c1f ;  /* 0x001c1fff1a1a7589 */ /* 0x002e2400000e0000 */
.L_x_10771:
[----:B------:R-:W5:Y:S01]  /*76a0*/  LDL R7, [R1+0x88] ;  /* 0x0000880001077983 */ /* 0x000f620000100800 */
[----:B------:R-:W-:Y:S01]  /*76b0*/  ULDC UR4, c[0x0][0x448] ;  /* 0x0001120000047ab9 */ /* 0x000fe20000000800 */
[C---:B------:R-:W-:Y:S01]  /*76c0*/  IMAD.SHL.U32 R4, R29.reuse, 0x40, RZ ;  /* 0x000000401d047824 */ /* 0x040fe200078e00ff */
[----:B------:R-:W-:Y:S01]  /*76d0*/  BSSY B1, `(.L_x_10534) ;  /* 0x0000028000017945 */ /* 0x000fe20003800000 */
[----:B------:R-:W-:Y:S01]  /*76e0*/  IMAD R27, R154, UR4, RZ ;  /* 0x000000049a1b7c24 */ /* 0x000fe2000f8e02ff */
[----:B------:R-:W-:Y:S02]  /*76f0*/  LOP3.LUT P0, RZ, R29, 0x4, RZ, 0xc0, !PT ;  /* 0x000000041dff7812 */ /* 0x000fe4000780c0ff */
[----:B------:R-:W-:Y:S02]  /*7700*/  CS2R R8, SRZ ;  /* 0x0000000000087805 */ /* 0x000fe4000001ff00 */
[----:B------:R-:W-:Y:S02]  /*7710*/  LOP3.LUT R5, R4, 0x1c0, RZ, 0xc0, !PT ;  /* 0x000001c004057812 */ /* 0x000fe400078ec0ff */
[----:B------:R-:W-:-:S02]  /*7720*/  CS2R R10, SRZ ;  /* 0x00000000000a7805 */ /* 0x000fc4000001ff00 */
[----:B------:R-:W-:Y:S01]  /*7730*/  ISETP.GE.AND P1, PT, R0, R27, PT ;  /* 0x0000001b0000720c */ /* 0x000fe20003f26270 */
[----:B------:R-:W-:Y:S01]  /*7740*/  IMAD R27, R49, -0x80, R27 ;  /* 0xffffff80311b7824 */ /* 0x000fe200078e021b */
[----:B------:R-:W-:Y:S02]  /*7750*/  LOP3.LUT R6, R5, 0x18, R16, 0xf8, !PT ;  /* 0x0000001805067812 */ /* 0x000fe400078ef810 */
[----:B------:R-:W-:-:S04]  /*7760*/  SHF.R.U32.HI R5, RZ, 0x3, R5 ;  /* 0x00000003ff057819 */ /* 0x000fc80000011605 */
[----:B------:R-:W-:Y:S02]  /*7770*/  LOP3.LUT R29, R6, R5, RZ, 0x3c, !PT ;  /* 0x00000005061d7212 */ /* 0x000fe400078e3cff */
[----:B-----5:R-:W-:-:S04]  /*7780*/  LEA.HI R4, R7, R7, RZ, 0x1 ;  /* 0x0000000707047211 */ /* 0x020fc800078f08ff */
[----:B------:R-:W-:-:S05]  /*7790*/  LOP3.LUT R4, R4, 0xfffffffe, RZ, 0xc0, !PT ;  /* 0xfffffffe04047812 */ /* 0x000fca00078ec0ff */
[----:B------:R-:W-:Y:S01]  /*77a0*/  IMAD.IADD R0, R7, 0x1, -R4 ;  /* 0x0000000107007824 */ /* 0x000fe200078e0a04 */
[----:B------:R-:W-:Y:S02]  /*77b0*/  CS2R R4, SRZ ;  /* 0x0000000000047805 */ /* 0x000fe4000001ff00 */
[----:B------:R-:W-:Y:S02]  /*77c0*/  CS2R R6, SRZ ;  /* 0x0000000000067805 */ /* 0x000fe4000001ff00 */
[----:B------:R-:W-:Y:S01]  /*77d0*/  SHF.L.U32 R28, R0, 0x1f, RZ ;  /* 0x0000001f001c7819 */ /* 0x000fe200000006ff */
[----:B------:R-:W-:Y:S06]  /*77e0*/  @P1 BRA `(.L_x_10535) ;  /* 0x0000000000581947 */ /* 0x000fec0003800000 */
[----:B------:R-:W-:Y:S01]  /*77f0*/  ULDC UR4, c[0x0][0x3f4] ;  /* 0x0000fd0000047ab9 */ /* 0x000fe20000000800 */
[----:B--2---:R-:W-:Y:S01]  /*7800*/  MOV R5, R3 ;  /* 0x0000000300057202 */ /* 0x004fe20000000f00 */
[----:B---3--:R-:W-:Y:S01]  /*7810*/  IMAD.MOV.U32 R4, RZ, RZ, R20 ;  /* 0x000000ffff047224 */ /* 0x008fe200078e0014 */
[----:B------:R-:W-:Y:S01]  /*7820*/  ISETP.GE.AND P3, PT, R22, UR4, PT ;  /* 0x0000000416007c0c */ /* 0x000fe2000bf66270 */
[C---:B------:R-:W-:Y:S01]  /*7830*/  IMAD.SHL.U32 R15, R209.reuse, 0x2, RZ ;  /* 0x00000002d10f7824 */ /* 0x040fe200078e00ff */
[----:B------:R-:W-:Y:S02]  /*7840*/  ISETP.GE.AND P4, PT, R209, UR4, PT ;  /* 0x00000004d1007c0c */ /* 0x000fe4000bf86270 */
        /* <DEDUP_REMOVED lines=16> */
.L_x_10535:
[----:B------:R-:W-:Y:S05]  /*7950*/  BSYNC B1 ;  /* 0x0000000000017941 */ /* 0x000fea0003800000 */
.L_x_10534:
[----:B--2---:R-:W2:Y:S01]  /*7960*/  LDL R3, [R1+0x70] ;  /* 0x0000700001037983 */ /* 0x004ea20000100800 */
[----:B------:R-:W3:Y:S01]  /*7970*/  SYNCS.PHASECHK.TRANS64.TRYWAIT P1, [R19+URZ+0x32400], R28 ;  /* 0x0324001c130075a7 */ /* 0x000ee2000802017f */
[----:B-----5:R-:W-:Y:S01]  /*7980*/  IMAD.MOV.U32 R31, RZ, RZ, R6 ;  /* 0x000000ffff1f7224 */ /* 0x020fe200078e0006 */
[----:B------:R-:W-:Y:S01]  /*7990*/  SHF.R.U64 R34, R6, 0x10, R7 ;  /* 0x0000001006227819 */ /* 0x000fe20000001207 */
[--C-:B------:R-:W-:Y:S01]  /*79a0*/  IMAD.MOV.U32 R6, RZ, RZ, R5.reuse ;  /* 0x000000ffff067224 */ /* 0x100fe200078e0005 */
[--C-:B------:R-:W-:Y:S01]  /*79b0*/  SHF.R.U64 R35, R4, 0x10, R5.reuse ;  /* 0x0000001004237819 */ /* 0x100fe20000001205 */
[----:B------:R-:W-:Y:S01]  /*79c0*/  IMAD.MOV.U32 R32, RZ, RZ, R8 ;  /* 0x000000ffff207224 */ /* 0x000fe200078e0008 */
[----:B-1----:R-:W-:Y:S01]  /*79d0*/  SHF.R.U32.HI R15, RZ, 0x10, R5 ;  /* 0x00000010ff0f7819 */ /* 0x002fe20000011605 */
[----:B0-----:R-:W-:Y:S01]  /*79e0*/  IMAD.MOV.U32 R13, RZ, RZ, R7 ;  /* 0x000000ffff0d7224 */ /* 0x001fe200078e0007 */
[----:B------:R-:W-:Y:S01]  /*79f0*/  SHF.R.U64 R37, R8, 0x10, R9 ;  /* 0x0000001008257819 */ /* 0x000fe20000001209 */
[----:B------:R-:W-:Y:S01]  /*7a00*/  IMAD.MOV.U32 R33, RZ, RZ, R10 ;  /* 0x000000ffff217224 */ /* 0x000fe200078e000a */
[----:B------:R-:W-:Y:S01]  /*7a10*/  SHF.R.U32.HI R14, RZ, 0x10, R7 ;  /* 0x00000010ff0e7819 */ /* 0x000fe20000011607 */
[----:B------:R-:W-:Y:S01]  /*7a20*/  IMAD.MOV.U32 R5, RZ, RZ, R9 ;  /* 0x000000ffff057224 */ /* 0x000fe200078e0009 */
[----:B------:R-:W-:Y:S01]  /*7a30*/  SHF.R.U64 R36, R10, 0x10, R11 ;  /* 0x000000100a247819 */ /* 0x000fe2000000120b */
[----:B------:R-:W-:Y:S01]  /*7a40*/  BSSY B1, `(.L_x_10536) ;  /* 0x0000014000017945 */ /* 0x000fe20003800000 */
[----:B------:R-:W-:-:S02]  /*7a50*/  SHF.R.U32.HI R8, RZ, 0x10, R9 ;  /* 0x00000010ff087819 */ /* 0x000fc40000011609 */
[----:B------:R-:W-:Y:S02]  /*7a60*/  MOV R7, R11 ;  /* 0x0000000b00077202 */ /* 0x000fe40000000f00 */
[----:B------:R-:W-:Y:S02]  /*7a70*/  SHF.R.U32.HI R10, RZ, 0x10, R11 ;  /* 0x00000010ff0a7819 */ /* 0x000fe4000001160b */
[----:B------:R-:W-:Y:S02]  /*7a80*/  VIMNMX R9, R27, 0x80, PT ;  /* 0x000000801b097848 */ /* 0x000fe40003fe0100 */
[----:B------:R-:W-:Y:S02]  /*7a90*/  PRMT R31, R31, 0x5410, R13 ;  /* 0x000054101f1f7816 */ /* 0x000fe4000000000d */
[----:B------:R-:W-:Y:S02]  /*7aa0*/  PRMT R34, R34, 0x5410, R14 ;  /* 0x0000541022227816 */ /* 0x000fe4000000000e */
[----:B------:R-:W-:-:S02]  /*7ab0*/  PRMT R35, R35, 0x5410, R15 ;  /* 0x0000541023237816 */ /* 0x000fc4000000000f */
[----:B------:R-:W-:Y:S02]  /*7ac0*/  ISETP.GE.AND P2, PT, R204, R9, PT ;  /* 0x00000009cc00720c */ /* 0x000fe40003f46270 */
[----:B------:R-:W-:Y:S02]  /*7ad0*/  PRMT R33, R33, 0x5410, R7 ;  /* 0x0000541021217816 */ /* 0x000fe40000000007 */
[----:B------:R-:W-:Y:S02]  /*7ae0*/  PRMT R36, R36, 0x5410, R10 ;  /* 0x0000541024247816 */ /* 0x000fe4000000000a */
[----:B------:R-:W-:Y:S01]  /*7af0*/  PRMT R32, R32, 0x5410, R5 ;  /* 0x0000541020207816 */ /* 0x000fe20000000005 */
[----:B--2---:R-:W-:Y:S02]  /*7b00*/  IMAD R12, R3, 0x200, R29 ;  /* 0x00000200030c7824 */ /* 0x004fe400078e021d */
[----:B------:R-:W-:Y:S02]  /*7b10*/  IMAD.MOV.U32 R29, RZ, RZ, R4 ;  /* 0x000000ffff1d7224 */ /* 0x000fe400078e0004 */
[----:B------:R-:W-:-:S03]  /*7b20*/  IMAD R12, R12, 0x2, R19 ;  /* 0x000000020c0c7824 */ /* 0x000fc600078e0213 */
[----:B------:R-:W-:Y:S01]  /*7b30*/  PRMT R29, R29, 0x5410, R6 ;  /* 0x000054101d1d7816 */ /* 0x000fe20000000006 */
[C---:B------:R-:W-:Y:S02]  /*7b40*/  VIADD R4, R12.reuse, 0x18400 ;  /* 0x000184000c047836 */ /* 0x040fe40000000000 */
[----:B------:R-:W-:Y:S02]  /*7b50*/  VIADD R3, R12, 0x18440 ;  /* 0x000184400c037836 */ /* 0x000fe40000000000 */
[----:B------:R-:W-:Y:S01]  /*7b60*/  @P0 VIADD R3, R4, 0xffffffc0 ;  /* 0xffffffc004030836 */ /* 0x000fe20000000000 */
[----:B---3--:R-:W-:Y:S06]  /*7b70*/  @!P1 BRA `(.L_x_10537) ;  /* 0x0000014c00cc9947 */ /* 0x008fec0003800000 */
.L_x_10772:
[----:B------:R-:W-:Y:S05]  /*7b80*/  BSYNC B1 ;  /* 0x0000000000017941 */ /* 0x000fea0003800000 */
.L_x_10536:
        /* <DEDUP_REMOVED lines=12> */
[----:B------:R-:W-:Y:S02]  /*7c50*/  HADD2.F32 R14, -RZ, R34.H0_H0 ;  /* 0x20000022ff0e7230 */ /* 0x000fe40000004100 */
[--C-:B-1----:R-:W-:Y:S02]  /*7c60*/  HADD2.F32 R8, -RZ, R4.reuse.H0_H0 ;  /* 0x20000004ff087230 */ /* 0x102fe40000004100 */
[----:B------:R-:W-:-:S02]  /*7c70*/  HADD2.F32 R4, -RZ, R4.H1_H1 ;  /* 0x30000004ff047230 */ /* 0x000fc40000004100 */
[--C-:B------:R-:W-:Y:S02]  /*7c80*/  HADD2.F32 R10, -RZ, R5.reuse.H0_H0 ;  /* 0x20000005ff0a7230 */ /* 0x100fe40000004100 */
[----:B------:R-:W-:Y:S02]  /*7c90*/  HADD2.F32 R5, -RZ, R5.H1_H1 ;  /* 0x30000005ff057230 */ /* 0x000fe40000004100 */
[C---:B----4-:R-:W-:Y:S01]  /*7ca0*/  FMUL.FTZ R25, R4.reuse, R21 ;  /* 0x0000001504197220 */ /* 0x050fe20000410000 */
[-C--:B------:R-:W-:Y:S01]  /*7cb0*/  FMUL.FTZ R4, R4, R15.reuse ;  /* 0x0000000f04047220 */ /* 0x080fe20000410000 */
[--C-:B------:R-:W-:Y:S02]  /*7cc0*/  HADD2.F32 R11, -RZ, R6.reuse.H0_H0 ;  /* 0x20000006ff0b7230 */ /* 0x100fe40000004100 */
[C---:B------:R-:W-:Y:S01]  /*7cd0*/  FMUL.FTZ R27, R5.reuse, R20 ;  /* 0x00000014051b7220 */ /* 0x040fe20000410000 */
[----:B------:R-:W-:Y:S01]  /*7ce0*/  FFMA.FTZ R25, R8, R15, -R25 ;  /* 0x0000000f08197223 */ /* 0x000fe20000010819 */
[----:B------:R-:W-:Y:S01]  /*7cf0*/  FMUL.FTZ R15, R5, R14 ;  /* 0x0000000e050f7220 */ /* 0x000fe20000410000 */
[----:B------:R-:W-:-:S02]  /*7d00*/  HADD2.F32 R6, -RZ, R6.H1_H1 ;  /* 0x30000006ff067230 */ /* 0x000fc40000004100 */
[----:B------:R-:W-:Y:S01]  /*7d10*/  FFMA.FTZ R26, R8, R21, R4 ;  /* 0x00000015081a7223 */ /* 0x000fe20000010004 */
[----:B------:R-:W-:Y:S02]  /*7d20*/  HADD2.F32 R13, -RZ, R7.H0_H0 ;  /* 0x20000007ff0d7230 */ /* 0x000fe40000004100 */
        /* <DEDUP_REMOVED lines=8> */
[-C--:B0-----:R-:W-:Y:S01]  /*7db0*/  FMUL.FTZ R28, R6, R4.reuse ;  /* 0x00000004061c7220 */ /* 0x081fe20000410000 */
[----:B------:R-:W-:Y:S01]  /*7dc0*/  FFMA.FTZ R6, R11, R4, -R20 ;  /* 0x000000040b067223 */ /* 0x000fe20000010814 */
[C---:B------:R-:W-:Y:S01]  /*7dd0*/  FMUL.FTZ R30, R7.reuse, R14 ;  /* 0x0000000e071e7220 */ /* 0x040fe20000410000 */
        /* <DEDUP_REMOVED lines=9> */
.L_x_10541:
[----:B------:R-:W-:Y:S05]  /*7e70*/  BSYNC B2 ;  /* 0x0000000000027941 */ /* 0x000fea0003800000 */
.L_x_10540:
[----:B------:R-:W-:Y:S05]  /*7e80*/  @P1 BRA `(.L_x_10539) ;  /* 0x0000000000981947 */ /* 0x000fea0003800000 */
[----:B-1----:R-:W1:Y:S01]  /*7e90*/  LDS.128 R4, [R3] ;  /* 0x0000000003047984 */ /* 0x002e620000000c00 */
        /* <DEDUP_REMOVED lines=16> */
[--C-:B------:R-:W-:Y:S02]  /*7fa0*/  HADD2.F32 R13, -RZ, R7.reuse.H0_H0 ;  /* 0x20000007ff0d7230 */ /* 0x100fe40000004100 */
        /* <DEDUP_REMOVED lines=20> */
.L_x_10539:
[----:B------:R-:W-:Y:S05]  /*80f0*/  BSYNC B1 ;  /* 0x0000000000017941 */ /* 0x000fea0003800000 */
.L_x_10538:
        /* <DEDUP_REMOVED lines=11> */
[----:B----4-:R-:W-:Y:S02]  /*81b0*/  HADD2.F32 R25, -RZ, R36.H0_H0 ;  /* 0x20000024ff197230 */ /* 0x010fe40000004100 */
[----:B------:R-:W-:Y:S02]  /*81c0*/  HADD2.F32 R21, -RZ, R34.H0_H0 ;  /* 0x20000022ff157230 */ /* 0x000fe40000004100 */
[----:B0-----:R-:W-:Y:S02]  /*81d0*/  HADD2.F32 R28, -RZ, R33.H1_H1 ;  /* 0x30000021ff1c7230 */ /* 0x001fe40000004100 */
        /* <DEDUP_REMOVED lines=32> */
.L_x_10544:
[----:B------:R-:W-:Y:S05]  /*83e0*/  BSYNC B1 ;  /* 0x0000000000017941 */ /* 0x000fea0003800000 */
.L_x_10543:
[----:B------:R-:W-:Y:S05]  /*83f0*/  @P1 BRA `(.L_x_10542) ;  /* 0x0000001000801947 */ /* 0x000fea0003800000 */
[----:B-1----:R-:W1:Y:S01]  /*8400*/  LDS.128 R4, [R3+0x2000] ;  /* 0x0020000003047984 */ /* 0x002e620000000c00 */
[----:B------:R-:W-:Y:S02]  /*8410*/  HADD2.F32 R14, -RZ, R29.H0_H0 ;  /* 0x2000001dff0e7230 */ /* 0x000fe40000004100 */
[--C-:B------:R-:W-:Y:S02]  /*8420*/  HADD2.F32 R20, -RZ, R32.reuse.H0_H0 ;  /* 0x20000020ff147230 */ /* 0x100fe40000004100 */
[----:B----4-:R-:W-:Y:S02]  /*8430*/  HADD2.F32 R25, -RZ, R37.H0_H0 ;  /* 0x20000025ff197230 */ /* 0x010fe40000004100 */
[----:B------:R-:W-:Y:S02]  /*8440*/  HADD2.F32 R21, -RZ, R35.H0_H0 ;  /* 0x20000023ff157230 */ /* 0x000fe40000004100 */
[----:B------:R-:W-:Y:S02]  /*8450*/  HADD2.F32 R26, -RZ, R32.H1_H1 ;  /* 0x30000020ff1a7230 */ /* 0x000fe40000004100 */
        /* <DEDUP_REMOVED lines=33> */
.L_x_10532:
[----:B------:R-:W-:-:S03]  /*8670*/  UMOV UR4, 0xffffffff ;  /* 0xffffffff00047882 */ /* 0x000fc60000000000 */
[----:B------:R-:W-:Y:S05]  /*8680*/  BRA.DIV UR4, `(.L_x_10545) ;  /* 0x00000146041c7947 */ /* 0x000fea000b800000 */
[----:B------:R1:W2:Y:S04]  /*8690*/  SHFL.IDX PT, R3, R28, RZ, 0x1c1f ;  /* 0x001c1fff1c037589 */ /* 0x0002a800000e0000 */
[----:B------:R1:W3:Y:S04]  /*86a0*/  SHFL.IDX PT, R20, R27, RZ, 0x1c1f ;  /* 0x001c1fff1b147589 */ /* 0x0002e800000e0000 */
[----:B------:R1:W4:Y:S04]  /*86b0*/  SHFL.IDX PT, R21, R25, RZ, 0x1c1f ;  /* 0x001c1fff19157589 */ /* 0x00032800000e0000 */
[----:B------:R1:W0:Y:S02]  /*86c0*/  SHFL.IDX PT, R14, R26, RZ, 0x1c1f ;  /* 0x001c1fff1a0e7589 */ /* 0x00022400000e0000 */
.L_x_10778:
[----:B------:R-:W5:Y:S01]  /*86d0*/  LDL R5, [R1+0x88] ;  /* 0x0000880001057983 */ /* 0x000f620000100800 */
[----:B------:R-:W-:Y:S01]  /*86e0*/  ULDC UR4, c[0x0][0x448] ;  /* 0x0001120000047ab9 */ /* 0x000fe20000000800 */
[----:B------:R-:W-:Y:S01]  /*86f0*/  BSSY B1, `(.L_x_10546) ;  /* 0x0000019000017945 */ /* 0x000fe20003800000 */
[----:B-1----:R-:W-:Y:S01]  /*8700*/  IMAD R25, R154, UR4, RZ ;  /* 0x000000049a197c24 */ /* 0x002fe2000f8e02ff */
        /* <DEDUP_REMOVED lines=23> */
.L_x_10547:
[----:B------:R-:W-:Y:S05]  /*8880*/  BSYNC B1 ;  /* 0x0000000000017941 */ /* 0x000fea0003800000 */
.L_x_10546:
[----:B------:R-:W3:Y:S01]  /*8890*/  SYNCS.PHASECHK.TRANS64.TRYWAIT P1, [R19+URZ+0x32400], R26 ;  /* 0x0324001a130075a7 */ /* 0x000ee2000802017f */
[----:B-----5:R-:W-:Y:S01]  /*88a0*/  IMAD.MOV.U32 R39, RZ, RZ, R4 ;  /* 0x000000ffff277224 */ /* 0x020fe200078e0004 */
[----:B-1----:R-:W-:Y:S01]  /*88b0*/  MOV R12, R5 ;  /* 0x00000005000c7202 */ /* 0x002fe20000000f00 */
[----:B------:R-:W-:Y:S01]  /*88c0*/  IMAD.MOV.U32 R40, RZ, RZ, R6 ;  /* 0x000000ffff287224 */ /* 0x000fe200078e0006 */
[--C-:B------:R-:W-:Y:S01]  /*88d0*/  SHF.R.U64 R43, R4, 0x10, R5.reuse ;  /* 0x00000010042b7819 */ /* 0x100fe20000001205 */
[----:B------:R-:W-:Y:S01]  /*88e0*/  IMAD.MOV.U32 R41, RZ, RZ, R8 ;  /* 0x000000ffff297224 */ /* 0x000fe200078e0008 */
[----:B0-----:R-:W-:Y:S01]  /*88f0*/  SHF.R.U32.HI R13, RZ, 0x10, R5 ;  /* 0x00000010ff0d7819 */ /* 0x001fe20000011605 */
[--C-:B------:R-:W-:Y:S01]  /*8900*/  IMAD.MOV.U32 R4, RZ, RZ, R7.reuse ;  /* 0x000000ffff047224 */ /* 0x100fe200078e0007 */
[----:B------:R-:W-:Y:S01]  /*8910*/  SHF.R.U64 R44, R6, 0x10, R7 ;  /* 0x00000010062c7819 */ /* 0x000fe20000001207 */
[--C-:B------:R-:W-:Y:S01]  /*8920*/  IMAD.MOV.U32 R5, RZ, RZ, R9.reuse ;  /* 0x000000ffff057224 */ /* 0x100fe200078e0009 */
[--C-:B------:R-:W-:Y:S01]  /*8930*/  SHF.R.U64 R45, R8, 0x10, R9.reuse ;  /* 0x00000010082d7819 */ /* 0x100fe20000001209 */
[----:B------:R-:W-:Y:S01]  /*8940*/  IMAD.MOV.U32 R42, RZ, RZ, R10 ;  /* 0x000000ffff2a7224 */ /* 0x000fe200078e000a */
[----:B------:R-:W-:Y:S01]  /*8950*/  SHF.R.U32.HI R8, RZ, 0x10, R9 ;  /* 0x00000010ff087819 */ /* 0x000fe20000011609 */
[----:B------:R-:W-:Y:S01]  /*8960*/  IMAD.MOV.U32 R6, RZ, RZ, R11 ;  /* 0x000000ffff067224 */ /* 0x000fe200078e000b */
[----:B------:R-:W-:Y:S01]  /*8970*/  VIMNMX R25, R25, 0x80, PT ;  /* 0x0000008019197848 */ /* 0x000fe20003fe0100 */
[----:B------:R-:W-:Y:S01]  /*8980*/  VIADD R14, R204, 0x40 ;  /* 0x00000040cc0e7836 */ /* 0x000fe20000000000 */
[----:B--2---:R-:W0:Y:S01]  /*8990*/  LDC R3, c[0x0][0x3f4] ;  /* 0x0000fd00ff037b82 */ /* 0x004e220000000800 */
        /* <DEDUP_REMOVED lines=12> */
[C---:B0-----:R-:W-:Y:S01]  /*8a60*/  ISETP.GE.AND P0, PT, R16.reuse, R3, PT ;  /* 0x000000031000720c */ /* 0x041fe20003f06270 */
[----:B------:R-:W-:-:S03]  /*8a70*/  IMAD.IADD R3, R16, 0x1, R3 ;  /* 0x0000000110037824 */ /* 0x000fc600078e0203 */
[-C--:B------:R-:W-:Y:S02]  /*8a80*/  ISETP.GE.OR P2, PT, R204, R25.reuse, P0 ;  /* 0x00000019cc00720c */ /* 0x080fe40000746670 */
[----:B------:R-:W-:Y:S01]  /*8a90*/  ISETP.GE.OR P0, PT, R14, R25, P0 ;  /* 0x000000190e00720c */ /* 0x000fe20000706670 */
[----:B---3--:R-:W-:-:S12]  /*8aa0*/  @!P1 BRA `(.L_x_10549) ;  /* 0x0000014000849947 */ /* 0x008fd80003800000 */
.L_x_10779:
[----:B------:R-:W-:Y:S05]  /*8ab0*/  BSYNC B1 ;  /* 0x0000000000017941 */ /* 0x000fea0003800000 */
.L_x_10548:
[----:B------:R-:W-:Y:S01]  /*8ac0*/  BSSY B1, `(.L_x_10550) ;  /* 0x000005a000017945 */ /* 0x000fe20003800000 */
[----:B------:R-:W-:-:S03]  /*8ad0*/  LOP3.LUT R3, R3, 0x38, RZ, 0xc0, !PT ;  /* 0x0000003803037812 */ /* 0x000fc600078ec0ff */
[----:B------:R-:W-:Y:S05]  /*8ae0*/  @P2 BRA `(.L_x_10551) ;  /* 0x00000004005c2947 */ /* 0x000fea0003800000 */
[----:B------:R-:W2:Y:S01]  /*8af0*/  LDL R9, [R1+0x70] ;  /* 0x0000700001097983 */ /* 0x000ea20000100800 */
[----:B------:R-:W-:Y:S02]  /*8b00*/  IMAD.SHL.U32 R4, R29, 0x40, RZ ;  /* 0x000000401d047824 */ /* 0x000fe400078e00ff */
[----:B------:R-:W-:Y:S02]  /*8b10*/  HADD2.F32 R29, -RZ, R41.H0_H0 ;  /* 0x20000029ff1d7230 */ /* 0x000fe40000004100 */
[----:B------:R-:W-:Y:S01]  /*8b20*/  HADD2.F32 R27, -RZ, R39.H0_H0 ;  /* 0x20000027ff1b7230 */ /* 0x000fe20000004100 */
[----:B------:R-:W-:Y:S01]  /*8b30*/  LOP3.LUT R8, R4, 0x1c0, RZ, 0xc0, !PT ;  /* 0x000001c004087812 */ /* 0x000fe200078ec0ff */
[--C-:B------:R-:W-:Y:S02]  /*8b40*/  HADD2.F32 R31, -RZ, R45.reuse.H0_H0 ;  /* 0x2000002dff1f7230 */ /* 0x100fe40000004100 */
[----:B------:R-:W-:Y:S01]  /*8b50*/  HADD2.F32 R28, -RZ, R45.H1_H1 ;  /* 0x3000002dff1c7230 */ /* 0x000fe20000004100 */
[----:B------:R-:W-:-:S02]  /*8b60*/  SHF.R.U32.HI R5, RZ, 0x3, R8 ;  /* 0x00000003ff057819 */ /* 0x000fc40000011608 */
[----:B------:R-:W-:Y:S02]  /*8b70*/  LOP3.LUT R4, R8, 0x38, R16, 0xf8, !PT ;  /* 0x0000003808047812 */ /* 0x000fe400078ef810 */
[----:B------:R-:W-:Y:S02]  /*8b80*/  LOP3.LUT R8, R5, R3, R8, 0x1e, !PT ;  /* 0x0000000305087212 */ /* 0x000fe400078e1e08 */
[----:B------:R-:W-:Y:S02]  /*8b90*/  LOP3.LUT R4, R4, R5, RZ, 0x3c, !PT ;  /* 0x0000000504047212 */ /* 0x000fe400078e3cff */
[----:B--2---:R-:W-:-:S03]  /*8ba0*/  LEA R8, R9, R8, 0x9 ;  /* 0x0000000809087211 */ /* 0x004fc600078e48ff */
        /* <DEDUP_REMOVED lines=8> */
[C---:B------:R-:W-:Y:S01]  /*8c30*/  FMUL.FTZ R33, R20.reuse, R29 ;  /* 0x0000001d14217220 */ /* 0x040fe20000410000 */
[----:B------:R-:W-:Y:S01]  /*8c40*/  FMUL.FTZ R35, R20, R27 ;  /* 0x0000001b14237220 */ /* 0x000fe20000410000 */
[----:B----4-:R-:W-:-:S02]  /*8c50*/  HADD2.F32 R21, -RZ, R9.H0_H0 ;  /* 0x20000009ff157230 */ /* 0x010fc40000004100 */
[----:B------:R-:W-:Y:S01]  /*8c60*/  FMUL.FTZ R37, R8, R31 ;  /* 0x0000001f08257220 */ /* 0x000fe20000410000 */
[C---:B------:R-:W-:Y:S01]  /*8c70*/  FFMA.FTZ R33, R12.reuse, R27, -R33 ;  /* 0x0000001b0c217223 */ /* 0x040fe20000010821 */
[----:B------:R-:W-:Y:S02]  /*8c80*/  HADD2.F32 R27, -RZ, R43.H0_H0 ;  /* 0x2000002bff1b7230 */ /* 0x000fe40000004100 */
[----:B------:R-:W-:Y:S01]  /*8c90*/  FFMA.FTZ R35, R12, R29, R35 ;  /* 0x0000001d0c237223 */ /* 0x000fe20000010023 */
[----:B------:R-:W-:Y:S02]  /*8ca0*/  HADD2.F32 R20, -RZ, R41.H1_H1 ;  /* 0x30000029ff147230 */ /* 0x000fe40000004100 */
[----:B------:R-:W-:Y:S02]  /*8cb0*/  HADD2.F32 R4, -RZ, R4.H1_H1 ;  /* 0x30000004ff047230 */ /* 0x000fe40000004100 */
[----:B------:R-:W-:Y:S01]  /*8cc0*/  FMUL.FTZ R29, R8, R27 ;  /* 0x0000001b081d7220 */ /* 0x000fe20000410000 */
[----:B------:R-:W-:-:S02]  /*8cd0*/  HADD2.F32 R12, -RZ, R39.H1_H1 ;  /* 0x30000027ff0c7230 */ /* 0x000fc40000004100 */
[C---:B------:R-:W-:Y:S01]  /*8ce0*/  FMUL.FTZ R8, R21.reuse, R20 ;  /* 0x0000001415087220 */ /* 0x040fe20000410000 */
[----:B------:R-:W-:Y:S02]  /*8cf0*/  HADD2.F32 R13, -RZ, R5.H0_H0 ;  /* 0x20000005ff0d7230 */ /* 0x000fe40000004100 */
[C---:B------:R-:W-:Y:S01]  /*8d00*/  FFMA.FTZ R30, R4.reuse, R27, -R37 ;  /* 0x0000001b041e7223 */ /* 0x040fe20000010825 */
[----:B------:R-:W-:Y:S01]  /*8d10*/  FFMA.FTZ R32, R4, R31, R29 ;  /* 0x0000001f04207223 */ /* 0x000fe2000001001d */
[----:B------:R-:W-:Y:S02]  /*8d20*/  HADD2.F32 R9, -RZ, R9.H1_H1 ;  /* 0x30000009ff097230 */ /* 0x000fe40000004100 */
[-C--:B------:R-:W-:Y:S01]  /*8d30*/  FMUL.FTZ R27, R21, R12.reuse ;  /* 0x0000000c151b7220 */ /* 0x080fe20000410000 */
        /* <DEDUP_REMOVED lines=10> */
[----:B------:R-:W-:-:S02]  /*8de0*/  HADD2.F32 R10, -RZ, R10.H1_H1 ;  /* 0x3000000aff0a7230 */ /* 0x000fc40000004100 */
[----:B------:R-:W-:Y:S01]  /*8df0*/  FFMA.FTZ R20, R5, R4, -R20 ;  /* 0x0000000405147223 */ /* 0x000fe20000010814 */
[----:B------:R-:W-:Y:S02]  /*8e00*/  HADD2.F32 R13, -RZ, R46.H0_H0 ;  /* 0x2000002eff0d7230 */ /* 0x000fe40000004100 */
[----:B------:R-:W-:Y:S01]  /*8e10*/  FMUL.FTZ R25, R25, R8 ;  /* 0x0000000819197220 */ /* 0x000fe20000410000 */
[--C-:B------:R-:W-:Y:S02]  /*8e20*/  HADD2.F32 R14, -RZ, R6.reuse.H0_H0 ;  /* 0x20000006ff0e7230 */ /* 0x100fe40000004100 */
[----:B------:R-:W-:Y:S01]  /*8e30*/  FFMA.FTZ R34, R5, R28, R34 ;  /* 0x0000001c05227223 */ /* 0x000fe20000010022 */
[----:B------:R-:W-:Y:S02]  /*8e40*/  HADD2.F32 R6, -RZ, R6.H1_H1 ;  /* 0x30000006ff067230 */ /* 0x000fe40000004100 */
[----:B------:R-:W-:Y:S01]  /*8e50*/  FMUL.FTZ R5, R10, R13 ;  /* 0x0000000d0a057220 */ /* 0x000fe20000410000 */
[----:B------:R-:W-:-:S02]  /*8e60*/  HADD2.F32 R9, -RZ, R44.H0_H0 ;  /* 0x2000002cff097230 */ /* 0x000fc40000004100 */
[C---:B------:R-:W-:Y:S01]  /*8e70*/  FFMA.FTZ R25, R14.reuse, R12, R25 ;  /* 0x0000000c0e197223 */ /* 0x040fe20000010019 */
[--C-:B0-----:R-:W-:Y:S02]  /*8e80*/  HADD2.F32 R26, -RZ, R11.reuse.H0_H0 ;  /* 0x2000000bff1a7230 */ /* 0x101fe40000004100 */
[----:B------:R-:W-:Y:S01]  /*8e90*/  FFMA.FTZ R29, R14, R8, -R29 ;  /* 0x000000080e1d7223 */ /* 0x000fe2000001081d */
[----:B------:R-:W-:Y:S02]  /*8ea0*/  HADD2.F32 R11, -RZ, R11.H1_H1 ;  /* 0x3000000bff0b7230 */ /* 0x000fe40000004100 */
[-C--:B------:R-:W-:Y:S01]  /*8eb0*/  FMUL.FTZ R31, R10, R9.reuse ;  /* 0x000000090a1f7220 */ /* 0x080fe20000410000 */
[----:B------:R-:W-:Y:S01]  /*8ec0*/  FFMA.FTZ R12, R6, R9, -R5 ;  /* 0x00000009060c7223 */ /* 0x000fe20000010805 */
[----:B------:R-:W-:Y:S02]  /*8ed0*/  HADD2.F32 R5, -RZ, R42.H1_H1 ;  /* 0x3000002aff057230 */ /* 0x000fe40000004100 */
[----:B------:R-:W-:-:S02]  /*8ee0*/  HADD2.F32 R10, -RZ, R46.H1_H1 ;  /* 0x3000002eff0a7230 */ /* 0x000fc40000004100 */
[----:B------:R-:W-:Y:S01]  /*8ef0*/  FFMA.FTZ R14, R6, R13, R31 ;  /* 0x0000000d060e7223 */ /* 0x000fe2000001001f */
[----:B------:R-:W-:Y:S02]  /*8f00*/  HADD2.F32 R4, -RZ, R40.H1_H1 ;  /* 0x30000028ff047230 */ /* 0x000fe40000004100 */
[C---:B------:R-:W-:Y:S01]  /*8f10*/  FMUL.FTZ R6, R26.reuse, R5 ;  /* 0x000000051a067220 */ /* 0x040fe20000410000 */
[----:B------:R-:W-:Y:S02]  /*8f20*/  HADD2.F32 R8, -RZ, R44.H1_H1 ;  /* 0x3000002cff087230 */ /* 0x000fe40000004100 */
        /* <DEDUP_REMOVED lines=19> */
.L_x_10551:
[----:B------:R-:W-:Y:S05]  /*9060*/  BSYNC B1 ;  /* 0x0000000000017941 */ /* 0x000fea0003800000 */
.L_x_10550:
[----:B------:R-:W-:Y:S05]  /*9070*/  @P0 BRA `(.L_x_10542) ;  /* 0x0000000400600947 */ /* 0x000fea0003800000 */
[----:B-1----:R-:W2:Y:S01]  /*9080*/  LDL R8, [R1+0x74] ;  /* 0x0000740001087983 */ /* 0x002ea20000100800 */
[C---:B------:R-:W-:Y:S02]  /*9090*/  VIADD R4, R204.reuse, 0x40 ;  /* 0x00000040cc047836 */ /* 0x040fe40000000000 */
        /* <DEDUP_REMOVED lines=11> */
[----:B------:R-:W-:Y:S02]  /*9150*/  HADD2.F32 R37, -RZ, R41.H1_H1 ;  /* 0x30000029ff257230 */ /* 0x000fe40000004100 */
[----:B------:R-:W-:Y:S02]  /*9160*/  HADD2.F32 R35, -RZ, R39.H1_H1 ;  /* 0x30000027ff237230 */ /* 0x000fe40000004100 */
[----:B------:R-:W-:-:S02]  /*9170*/  HADD2.F32 R36, -RZ, R46.H0_H0 ;  /* 0x2000002eff247230 */ /* 0x000fc40000004100 */
[----:B------:R-:W-:Y:S02]  /*9180*/  HADD2.F32 R34, -RZ, R42.H0_H0 ;  /* 0x2000002aff227230 */ /* 0x000fe40000004100 */
[----:B--2---:R-:W-:-:S04]  /*9190*/  IMAD.IADD R8, R8, 0x1, R3 ;  /* 0x0000000108087824 */ /* 0x004fc800078e0203 */
[----:B------:R-:W-:Y:S01]  /*91a0*/  IMAD R3, R8, 0x2, R19 ;  /* 0x0000000208037824 */ /* 0x000fe200078e0213 */
[----:B---3--:R-:W-:Y:S04]  /*91b0*/  LDS.128 R4, [R38+0x18400] ;  /* 0x0184000026047984 */ /* 0x008fe80000000c00 */
[----:B------:R-:W1:Y:S02]  /*91c0*/  LDS.128 R8, [R3+0x18400] ;  /* 0x0184000003087984 */ /* 0x000e640000000c00 */
[--C-:B-1----:R-:W-:Y:S02]  /*91d0*/  HADD2.F32 R20, -RZ, R8.reuse.H0_H0 ;  /* 0x20000008ff147230 */ /* 0x102fe40000004100 */
[----:B------:R-:W-:Y:S02]  /*91e0*/  HADD2.F32 R8, -RZ, R8.H1_H1 ;  /* 0x30000008ff087230 */ /* 0x000fe40000004100 */
[----:B------:R-:W-:-:S02]  /*91f0*/  HADD2.F32 R12, -RZ, R4.H0_H0 ;  /* 0x20000004ff0c7230 */ /* 0x000fc40000004100 */
[-C--:B------:R-:W-:Y:S01]  /*9200*/  FMUL.FTZ R27, R30, R20.reuse ;  /* 0x000000141e1b7220 */ /* 0x080fe20000410000 */
[----:B------:R-:W-:Y:S01]  /*9210*/  FMUL.FTZ R29, R28, R20 ;  /* 0x000000141c1d7220 */ /* 0x000fe20000410000 */
[----:B------:R-:W-:Y:S02]  /*9220*/  HADD2.F32 R20, -RZ, R43.H0_H0 ;  /* 0x2000002bff147230 */ /* 0x000fe40000004100 */
[-C--:B------:R-:W-:Y:S01]  /*9230*/  FMUL.FTZ R31, R32, R8.reuse ;  /* 0x00000008201f7220 */ /* 0x080fe20000410000 */
[----:B------:R-:W-:Y:S02]  /*9240*/  HADD2.F32 R4, -RZ, R4.H1_H1 ;  /* 0x30000004ff047230 */ /* 0x000fe40000004100 */
[--C-:B----4-:R-:W-:Y:S02]  /*9250*/  HADD2.F32 R21, -RZ, R9.reuse.H0_H0 ;  /* 0x20000009ff157230 */ /* 0x110fe40000004100 */
[----:B------:R-:W-:Y:S01]  /*9260*/  FMUL.FTZ R33, R20, R8 ;  /* 0x0000000814217220 */ /* 0x000fe20000410000 */
[----:B------:R-:W-:-:S02]  /*9270*/  HADD2.F32 R9, -RZ, R9.H1_H1 ;  /* 0x30000009ff097230 */ /* 0x000fc40000004100 */
[----:B------:R-:W-:Y:S01]  /*9280*/  FFMA.FTZ R8, R20, R4, -R31 ;  /* 0x0000000414087223 */ /* 0x000fe2000001081f */
[-C--:B------:R-:W-:Y:S01]  /*9290*/  FFMA.FTZ R27, R28, R12.reuse, -R27 ;  /* 0x0000000c1c1b7223 */ /* 0x080fe2000001081b */
[----:B------:R-:W-:Y:S02]  /*92a0*/  HADD2.F32 R31, -RZ, R45.H1_H1 ;  /* 0x3000002dff1f7230 */ /* 0x000fe40000004100 */
[-C--:B------:R-:W-:Y:S01]  /*92b0*/  FMUL.FTZ R20, R37, R21.reuse ;  /* 0x0000001525147220 */ /* 0x080fe20000410000 */
[----:B------:R-:W-:Y:S01]  /*92c0*/  FMUL.FTZ R28, R35, R21 ;  /* 0x00000015231c7220 */ /* 0x000fe20000410000 */
[----:B------:R-:W-:Y:S02]  /*92d0*/  HADD2.F32 R21, -RZ, R43.H1_H1 ;  /* 0x3000002bff157230 */ /* 0x000fe40000004100 */
[----:B------:R-:W-:Y:S01]  /*92e0*/  FFMA.FTZ R29, R30, R12, R29 ;  /* 0x0000000c1e1d7223 */ /* 0x000fe2000001001d */
[--C-:B------:R-:W-:Y:S02]  /*92f0*/  HADD2.F32 R13, -RZ, R5.reuse.H0_H0 ;  /* 0x20000005ff0d7230 */ /* 0x100fe40000004100 */
[----:B------:R-:W-:Y:S01]  /*9300*/  FFMA.FTZ R12, R32, R4, R33 ;  /* 0x00000004200c7223 */ /* 0x000fe20000010021 */
[----:B------:R-:W-:-:S02]  /*9310*/  HADD2.F32 R5, -RZ, R5.H1_H1 ;  /* 0x30000005ff057230 */ /* 0x000fc40000004100 */
[-C--:B------:R-:W-:Y:S01]  /*9320*/  FMUL.FTZ R4, R31, R9.reuse ;  /* 0x000000091f047220 */ /* 0x080fe20000410000 */
[--C-:B------:R-:W-:Y:S02]  /*9330*/  HADD2.F32 R25, -RZ, R10.reuse.H0_H0 ;  /* 0x2000000aff197230 */ /* 0x100fe40000004100 */
[C---:B------:R-:W-:Y:S01]  /*9340*/  FMUL.FTZ R30, R21.reuse, R9 ;  /* 0x00000009151e7220 */ /* 0x040fe20000410000 */
[----:B------:R-:W-:Y:S02]  /*9350*/  HADD2.F32 R10, -RZ, R10.H1_H1 ;  /* 0x3000000aff0a7230 */ /* 0x000fe40000004100 */
[----:B------:R-:W-:Y:S01]  /*9360*/  FFMA.FTZ R9, R21, R5, -R4 ;  /* 0x0000000515097223 */ /* 0x000fe20000010804 */
[----:B------:R-:W-:Y:S02]  /*9370*/  HADD2.F32 R14, -RZ, R6.H0_H0 ;  /* 0x20000006ff0e7230 */ /* 0x000fe40000004100 */
[-C--:B------:R-:W-:Y:S01]  /*9380*/  FFMA.FTZ R20, R35, R13.reuse, -R20 ;  /* 0x0000000d23147223 */ /* 0x080fe20000010814 */
[----:B------:R-:W-:Y:S01]  /*9390*/  FFMA.FTZ R28, R37, R13, R28 ;  /* 0x0000000d251c7223 */ /* 0x000fe2000001001c */
[----:B------:R-:W-:-:S02]  /*93a0*/  HADD2.F32 R4, -RZ, R44.H0_H0 ;  /* 0x2000002cff047230 */ /* 0x000fc40000004100 */
[----:B------:R-:W-:Y:S01]  /*93b0*/  FFMA.FTZ R13, R31, R5, R30 ;  /* 0x000000051f0d7223 */ /* 0x000fe2000001001e */
[----:B------:R-:W-:Y:S02]  /*93c0*/  HADD2.F32 R6, -RZ, R6.H1_H1 ;  /* 0x30000006ff067230 */ /* 0x000fe40000004100 */
[-C--:B------:R-:W-:Y:S01]  /*93d0*/  FMUL.FTZ R5, R36, R10.reuse ;  /* 0x0000000a24057220 */ /* 0x080fe20000410000 */
[----:B------:R-:W-:Y:S02]  /*93e0*/  HADD2.F32 R32, -RZ, R40.H0_H0 ;  /* 0x20000028ff207230 */ /* 0x000fe40000004100 */
[-C--:B------:R-:W-:Y:S01]  /*93f0*/  FMUL.FTZ R21, R34, R25.reuse ;  /* 0x0000001922157220 */ /* 0x080fe20000410000 */
[C---:B------:R-:W-:Y:S01]  /*9400*/  FMUL.FTZ R31, R4.reuse, R10 ;  /* 0x0000000a041f7220 */ /* 0x040fe20000410000 */
[----:B0-----:R-:W-:Y:S02]  /*9410*/  HADD2.F32 R26, -RZ, R11.H0_H0 ;  /* 0x2000000bff1a7230 */ /* 0x001fe40000004100 */
[----:B------:R-:W-:Y:S01]  /*9420*/  FFMA.FTZ R10, R4, R6, -R5 ;  /* 0x00000006040a7223 */ /* 0x000fe20000010805 */
[----:B------:R-:W-:Y:S01]  /*9430*/  FMUL.FTZ R25, R32, R25 ;  /* 0x0000001920197220 */ /* 0x000fe20000410000 */
[----:B------:R-:W-:-:S02]  /*9440*/  HADD2.F32 R35, -RZ, R42.H1_H1 ;  /* 0x3000002aff237230 */ /* 0x000fc40000004100 */
[----:B------:R-:W-:Y:S02]  /*9450*/  HADD2.F32 R11, -RZ, R11.H1_H1 ;  /* 0x3000000bff0b7230 */ /* 0x000fe40000004100 */
[----:B------:R-:W-:Y:S02]  /*9460*/  HADD2.F32 R5, -RZ, R40.H1_H1 ;  /* 0x30000028ff057230 */ /* 0x000fe40000004100 */
[----:B------:R-:W-:Y:S02]  /*9470*/  HADD2.F32 R37, -RZ, R46.H1_H1 ;  /* 0x3000002eff257230 */ /* 0x000fe40000004100 */
[----:B------:R-:W-:Y:S02]  /*9480*/  HADD2.F32 R33, -RZ, R44.H1_H1 ;  /* 0x3000002cff217230 */ /* 0x000fe40000004100 */
[-C--:B------:R-:W-:Y:S01]  /*9490*/  FFMA.FTZ R21, R32, R14.reuse, -R21 ;  /* 0x0000000e20157223 */ /* 0x080fe20000010815 */
[--C-:B------:R-:W-:Y:S02]  /*94a0*/  HADD2.F32 R15, -RZ, R7.reuse.H0_H0 ;  /* 0x20000007ff0f7230 */ /* 0x100fe40000004100 */
[----:B------:R-:W-:Y:S01]  /*94b0*/  FFMA.FTZ R25, R34, R14, R25 ;  /* 0x0000000e22197223 */ /* 0x000fe20000010019 */
[----:B------:R-:W-:-:S02]  /*94c0*/  HADD2.F32 R7, -RZ, R7.H1_H1 ;  /* 0x30000007ff077230 */ /* 0x000fc40000004100 */
[----:B------:R-:W-:Y:S01]  /*94d0*/  FFMA.FTZ R14, R36, R6, R31 ;  /* 0x00000006240e7223 */ /* 0x000fe2000001001f */
[-C--:B------:R-:W-:Y:S01]  /*94e0*/  FMUL.FTZ R4, R35, R26.reuse ;  /* 0x0000001a23047220 */ /* 0x080fe20000410000 */
[----:B------:R-:W-:Y:S01]  /*94f0*/  FMUL.FTZ R26, R5, R26 ;  /* 0x0000001a051a7220 */ /* 0x000fe20000410000 */
[-C--:B------:R-:W-:Y:S01]  /*9500*/  FMUL.FTZ R6, R37, R11.reuse ;  /* 0x0000000b25067220 */ /* 0x080fe20000410000 */
        /* <DEDUP_REMOVED lines=15> */
.L_x_10542:
[----:B------:R-:W-:Y:S05]  /*9600*/  BSYNC B0 ;  /* 0x0000000000007941 */ /* 0x000fea0003800000 */
.L_x_10531:
        /* <DEDUP_REMOVED lines=8> */
.L_x_10528:
[----:B--23--:R-:W2:Y:S01]  /*9690*/  S2R R3, SR_TID.X ;  /* 0x0000000000037919 */ /* 0x00cea20000002100 */
[----:B------:R-:W-:Y:S01]  /*96a0*/  ISETP.NE.AND P0, PT, R210, 0x3, PT ;  /* 0x00000003d200780c */ /* 0x000fe20003f05270 */
[----:B------:R-:W-:Y:S05]  /*96b0*/  WARPSYNC.ALL ;  /* 0x0000000000007948 */ /* 0x000fea0003800000 */
[----:B--2---:R-:W-:-:S05]  /*96c0*/  SHF.R.U32.HI R3, RZ, 0x7, R3 ;  /* 0x00000007ff037819 */ /* 0x004fca0000011603 */
[----:B-1----:R-:W-:-:S05]  /*96d0*/  VIADD R10, R3, 0x8 ;  /* 0x00000008030a7836 */ /* 0x002fca0000000000 */
[----:B------:R1:W-:Y:S06]  /*96e0*/  BAR.SYNC.DEFER_BLOCKING R10, 0x100 ;  /* 0x0004000a0000751d */ /* 0x0003ec0000010000 */
[----:B------:R-:W-:Y:S05]  /*96f0*/  @!P0 BRA `(.L_x_10552) ;  /* 0x0000000000048947 */ /* 0x000fea0003800000 */
[----:B------:R-:W-:Y:S01]  /*9700*/  BPT.TRAP 0x1 ;  /* 0x000000040000795c */ /* 0x000fe20000300000 */
.L_x_10552:
[----:B------:R-:W-:Y:S01]  /*9710*/  IMAD R4, R206, 0x8, R19 ;  /* 0x00000008ce047824 */ /* 0x000fe200078e0213 */
[----:B------:R-:W-:-:S04]  /*9720*/  SHF.L.U32 R5, R218, 0x1f, RZ ;  /* 0x0000001fda057819 */ /* 0x000fc800000006ff */
[----:B------:R2:W3:Y:S01]  /*9730*/  SYNCS.PHASECHK.TRANS64.TRYWAIT P1, [R4+URZ+0x32430], R5 ;  /* 0x03243005040075a7 */ /* 0x0004e2000802017f */
[----:B------:R-:W-:Y:S05]  /*9740*/  @!P0 BRA `(.L_x_10553) ;  /* 0x0000000000048947 */ /* 0x000fea0003800000 */
[----:B------:R-:W-:Y:S01]  /*9750*/  BPT.TRAP 0x1 ;  /* 0x000000040000795c */ /* 0x000fe20000300000 */
.L_x_10553:
[----:B------:R-:W-:Y:S01]  /*9760*/  VIADD R3, R19, 0x1c400 ;  /* 0x0001c40013037836 */ /* 0x000fe20000000000 */
[----:B------:R-:W-:Y:S01]  /*9770*/  LOP3.LUT R12, R24, 0x10000, RZ, 0xfc, !PT ;  /* 0x00010000180c7812 */ /* 0x000fe200078efcff */
[----:B0-----:R-:W-:-:S03]  /*9780*/  IMAD.MOV.U32 R13, RZ, RZ, 0x40000040 ;  /* 0x40000040ff0d7424 */ /* 0x001fc600078e00ff */
[----:B------:R-:W-:-:S04]  /*9790*/  SHF.R.U32.HI R3, RZ, 0x4, R3 ;  /* 0x00000004ff037819 */ /* 0x000fc80000011603 */
[----:B------:R-:W-:-:S04]  /*97a0*/  LOP3.LUT R3, R3, 0x3fff, RZ, 0xc0, !PT ;  /* 0x00003fff03037812 */ /* 0x000fc800078ec0ff */
[----:B------:R-:W-:-:S05]  /*97b0*/  LOP3.LUT R3, R3, 0x10000, RZ, 0xfc, !PT ;  /* 0x0001000003037812 */ /* 0x000fca00078efcff */
[----:B------:R0:W-:Y:S01]  /*97c0*/  STL [R1+0x4c], R3 ;  /* 0x00004c0301007387 */ /* 0x0001e20000100800 */
[----:B---3--:R-:W-:Y:S05]  /*97d0*/  @P1 BRA `(.L_x_10554) ;  /* 0x0000000000081947 */ /* 0x008fea0003800000 */
[----:B------:R-:W3:Y:S02]  /*97e0*/  SYNCS.PHASECHK.TRANS64.TRYWAIT P1, [R4+URZ+0x32430], R5 ;  /* 0x03243005040075a7 */ /* 0x000ee4000802017f */
[----:B---3--:R-:W-:Y:S05]  /*97f0*/  @!P1 BRA `(.L_x_10555) ;  /* 0x0000013400449947 */ /* 0x008fea0003800000 */
.L_x_10554:
[----:B0-----:R-:W5:Y:S01]  /*9800*/  LDL R3, [R1+0x4c] ;  /* 0x00004c0001037983 */ /* 0x001f620000100800 */
[----:B------:R-:W-:Y:S01]  /*9810*/  MOV R7, 0x40000040 ;  /* 0x4000004000077802 */ /* 0x000fe20000000f00 */
[----:B------:R-:W-:Y:S05]  /*9820*/  WARPSYNC.ALL ;  /* 0x0000000000007948 */ /* 0x000fea0003800000 */
[C---:B------:R-:W-:Y:S01]  /*9830*/  R2UR UR4, R12.reuse ;  /* 0x000000000c0472ca */ /* 0x040fe200000e0000 */
[----:B----4-:R-:W-:Y:S01]  /*9840*/  WARPGROUP.ARRIVE ;  /* 0x00000000000079c5 */ /* 0x010fe20000000000 */
[----:B------:R-:W-:Y:S01]  /*9850*/  R2UR UR5, R13 ;  /* 0x000000000d0572ca */ /* 0x000fe200000e0000 */
[----:B------:R-:W-:Y:S01]  /*9860*/  VIADD R224, R12, 0x2 ;  /* 0x000000020ce07836 */ /* 0x000fe20000000000 */
[----:B------:R-:W-:Y:S01]  /*9870*/  R2UR UR7, R7 ;  /* 0x00000000070772ca */ /* 0x000fe200000e0000 */
[----:B------:R-:W-:Y:S01]  /*9880*/  IMAD.MOV.U32 R225, RZ, RZ, 0x40000040 ;  /* 0x40000040ffe17424 */ /* 0x000fe200078e00ff */
[----:B------:R-:W-:Y:S01]  /*9890*/  MOV R7, 0x40000040 ;  /* 0x4000004000077802 */ /* 0x000fe20000000f00 */
[----:B------:R-:W-:Y:S01]  /*98a0*/  IMAD.MOV.U32 R9, RZ, RZ, 0x40000040 ;  /* 0x40000040ff097424 */ /* 0x000fe200078e00ff */
[----:B------:R-:W-:Y:S01]  /*98b0*/  SHF.L.U32 R0, R0, 0x1f, RZ ;  /* 0x0000001f00007819 */ /* 0x000fe200000006ff */
[----:B------:R-:W-:Y:S01]  /*98c0*/  VIADD R222, R12, 0x4 ;  /* 0x000000040cde7836 */ /* 0x000fe20000000000 */
[----:B------:R-:W-:Y:S01]  /*98d0*/  BSSY B0, `(.L_x_10556) ;  /* 0x0000023000007945 */ /* 0x000fe20003800000 */
[----:B------:R-:W-:-:S02]  /*98e0*/  IMAD.MOV.U32 R223, RZ, RZ, 0x40000040 ;  /* 0x40000040ffdf7424 */ /* 0x000fc400078e00ff */
[----:B------:R-:W-:Y:S02]  /*98f0*/  VIADD R220, R12, 0x6 ;  /* 0x000000060cdc7836 */ /* 0x000fe40000000000 */
[----:B------:R-:W-:Y:S02]  /*9900*/  IMAD.MOV.U32 R221, RZ, RZ, 0x40000040 ;  /* 0x40000040ffdd7424 */ /* 0x000fe400078e00ff */
[----:B-----5:R-:W-:-:S04]  /*9910*/  IMAD R6, R206, 0x300, R3 ;  /* 0x00000300ce067824 */ /* 0x020fc800078e0203 */
        /* <DEDUP_REMOVED lines=12> */
[----:B------:R-:W-:Y:S01]  /*99e0*/  HGMMA.64x96x16.F32 R24, gdesc[UR4], R24, gsb0 ;  /* 0x01600000041879f0 */ /* 0x000fe20008000818 */
[----:B------:R-:W-:Y:S02]  /*99f0*/  R2UR UR4, R222 ;  /* 0x00000000de0472ca */ /* 0x000fe400000e0000 */
[----:B------:R-:W-:Y:S02]  /*9a00*/  R2UR UR5, R223 ;  /* 0x00000000df0572ca */ /* 0x000fe400000e0000 */
[----:B------:R-:W-:Y:S02]  /*9a10*/  R2UR UR6, R8 ;  /* 0x00000000080672ca */ /* 0x000fe400000e0000 */
[----:B------:R-:W-:Y:S01]  /*9a20*/  R2UR UR7, R9 ;  /* 0x00000000090772ca */ /* 0x000fe200000e0000 */
[----:B------:R-:W-:Y:S02]  /*9a30*/  WARPGROUP.DEPBAR.LE gsb0, 0x0 ;  /* 0x00008000000079c5 */ /* 0x000fe40000010000 */
[----:B------:R-:W-:-:S10]  /*9a40*/  WARPGROUP.ARRIVE ;  /* 0x00000000000079c5 */ /* 0x000fd40000000000 */
        /* <DEDUP_REMOVED lines=9> */
[----:B------:R-:W0:Y:S02]  /*9ae0*/  SYNCS.PHASECHK.TRANS64.TRYWAIT P1, [R19+URZ+0x32410], R0 ;  /* 0x03241000130075a7 */ /* 0x000e24000802017f */
[----:B0-----:R-:W-:Y:S05]  /*9af0*/  @!P1 BRA `(.L_x_10557) ;  /* 0x0000013000989947 */ /* 0x001fea0003800000 */
.L_x_10780:
[----:B------:R-:W-:Y:S05]  /*9b00*/  BSYNC B0 ;  /* 0x0000000000007941 */ /* 0x000fea0003800000 */
.L_x_10556:
[----:B------:R-:W-:Y:S05]  /*9b10*/  @!P0 BRA `(.L_x_10558) ;  /* 0x0000000000048947 */ /* 0x000fea0003800000 */
[----:B------:R-:W-:Y:S01]  /*9b20*/  BPT.TRAP 0x1 ;  /* 0x000000040000795c */ /* 0x000fe20000300000 */
.L_x_10558:
[----:B------:R4:W0:Y:S01]  /*9b30*/  SYNCS.PHASECHK.TRANS64.TRYWAIT P1, [R4+URZ+0x32450], R5 ;  /* 0x03245005040075a7 */ /* 0x000822000802017f */
[----:B------:R-:W-:Y:S05]  /*9b40*/  @!P0 BRA `(.L_x_10559) ;  /* 0x0000000000048947 */ /* 0x000fea0003800000 */
[----:B------:R-:W-:Y:S01]  /*9b50*/  BPT.TRAP 0x1 ;  /* 0x000000040000795c */ /* 0x000fe20000300000 */
.L_x_10559:
[----:B0-----:R-:W-:Y:S05]  /*9b60*/  @P1 BRA `(.L_x_10560) ;  /* 0x0000000000081947 */ /* 0x001fea0003800000 */
[----:B------:R-:W0:Y:S02]  /*9b70*/  SYNCS.PHASECHK.TRANS64.TRYWAIT P1, [R4+URZ+0x32450], R5 ;  /* 0x03245005040075a7 */ /* 0x000e24000802017f */
[----:B0-----:R-:W-:Y:S05]  /*9b80*/  @!P1 BRA `(.L_x_10561) ;  /* 0x0000013000889947 */ /* 0x001fea0003800000 */
.L_x_10560:
[----:B------:R-:W-:Y:S05]  /*9b90*/  WARPSYNC.ALL ;  /* 0x0000000000007948 */ /* 0x000fea0003800000 */
[----:B------:R-:W-:Y:S01]  /*9ba0*/  IMAD R72, R72, 0x2000, R19 ;  /* 0x0000200048487824 */ /* 0x000fe200078e0213 */
[----:B------:R-:W-:Y:S01]  /*9bb0*/  WARPGROUP.ARRIVE ;  /* 0x00000000000079c5 */ /* 0x000fe20000000000 */
[----:B--234-:R-:W-:Y:S01]  /*9bc0*/  VIADD R5, R19, 0x400 ;  /* 0x0000040013057836 */ /* 0x01cfe20000000000 */
[----:B------:R-:W-:Y:S01]  /*9bd0*/  UMOV UR9, 0x40000040 ;  /* 0x4000004000097882 */ /* 0x000fe20000000000 */
[----:B------:R-:W-:Y:S01]  /*9be0*/  IMAD.MOV.U32 R7, RZ, RZ, 0x40000040 ;  /* 0x40000040ff077424 */ /* 0x000fe200078e00ff */
[----:B------:R-:W-:Y:S01]  /*9bf0*/  R2UR UR4, R72 ;  /* 0x00000000480472ca */ /* 0x000fe200000e0000 */
[----:B------:R-:W-:Y:S01]  /*9c00*/  IMAD.MOV.U32 R9, RZ, RZ, 0x40000040 ;  /* 0x40000040ff097424 */ /* 0x000fe200078e00ff */
[----:B------:R-:W-:Y:S01]  /*9c10*/  SHF.R.U32.HI R5, RZ, 0x4, R5 ;  /* 0x00000004ff057819 */ /* 0x000fe20000011605 */
[----:B------:R-:W-:Y:S01]  /*9c20*/  IMAD.U32 R15, RZ, RZ, UR9 ;  /* 0x00000009ff0f7e24 */ /* 0x000fe2000f8e00ff */
[----:B------:R-:W-:Y:S01]  /*9c30*/  R2UR UR11, R7 ;  /* 0x00000000070b72ca */ /* 0x000fe200000e0000 */
[----:B------:R-:W-:Y:S01]  /*9c40*/  UMOV UR57, 0x40000040 ;  /* 0x4000004000397882 */ /* 0x000fe20000000000 */
[----:B------:R-:W-:Y:S01]  /*9c50*/  LOP3.LUT R5, R5, 0x3fff, RZ, 0xc0, !PT ;  /* 0x00003fff05057812 */ /* 0x000fe200078ec0ff */
[----:B------:R-:W-:Y:S01]  /*9c60*/  UMOV UR53, 0x40000040 ;  /* 0x4000004000357882 */ /* 0x000fe20000000000 */
[----:B------:R-:W-:Y:S01]  /*9c70*/  UMOV UR49, 0x40000040 ;  /* 0x4000004000317882 */ /* 0x000fe20000000000 */
[----:B------:R-:W-:Y:S01]  /*9c80*/  UMOV UR45, 0x40000040 ;  /* 0x40000040002d7882 */ /* 0x000fe20000000000 */
[----:B------:R-:W-:Y:S01]  /*9c90*/  LOP3.LUT R0, R5, 0x10000, RZ, 0xfc, !PT ;  /* 0x0001000005007812 */ /* 0x000fe200078efcff */
[----:B------:R-:W-:Y:S01]  /*9ca0*/  UMOV UR41, 0x40000040 ;  /* 0x4000004000297882 */ /* 0x000fe20000000000 */
[----:B------:R-:W-:Y:S01]  /*9cb0*/  IMAD.MOV.U32 R7, RZ, RZ, 0x40000040 ;  /* 0x40000040ff077424 */ /* 0x000fe200078e00ff */
[----:B------:R-:W-:-:S02]  /*9cc0*/  UIADD3 UR4, UR4, 0x22400, URZ ;  /* 0x0002240004047890 */ /* 0x000fc4000fffe03f */
[----:B------:R-:W-:Y:S01]  /*9cd0*/  IMAD R6, R206, 0xc00, R0 ;  /* 0x00000c00ce067824 */ /* 0x000fe200078e0200 */
[----:B------:R0:W-:Y:S01]  /*9ce0*/  STL [R1+0x50], R0 ;  /* 0x0000500001007387 */ /* 0x0001e20000100800 */
[----:B------:R-:W-:Y:S01]  /*9cf0*/  USHF.R.U32.HI UR4, URZ, 0x4, UR4 ;  /* 0x000000043f047899 */ /* 0x000fe20008011604 */
[----:B------:R-:W-:Y:S01]  /*9d00*/  R2UR UR39, R7 ;  /* 0x00000000072772ca */ /* 0x000fe200000e0000 */
[C---:B------:R-:W-:Y:S01]  /*9d10*/  VIADD R8, R6.reuse, 0x2 ;  /* 0x0000000206087836 */ /* 0x040fe20000000000 */
[----:B------:R-:W-:Y:S01]  /*9d20*/  R2UR UR10, R6 ;  /* 0x00000000060a72ca */ /* 0x000fe200000e0000 */
[----:B------:R-:W-:Y:S01]  /*9d30*/  ULOP3.LUT UR4, UR4, 0x3fff, URZ, 0xc0, !UPT ;  /* 0x00003fff04047892 */ /* 0x000fe2000f8ec03f */
[----:B------:R-:W-:-:S03]  /*9d40*/  UMOV UR37, 0x40000040 ;  /* 0x4000004000257882 */ /* 0x000fc60000000000 */
[----:B------:R-:W-:Y:S01]  /*9d50*/  ULOP3.LUT UR4, UR4, 0x10000, URZ, 0xfc, !UPT ;  /* 0x0001000004047892 */ /* 0x000fe2000f8efc3f */
[----:B0-----:R-:W0:Y:S03]  /*9d60*/  S2R R0, SR_TID.X ;  /* 0x0000000000007919 */ /* 0x001e260000002100 */
[----:B------:R-:W-:Y:S02]  /*9d70*/  UIADD3 UR5, UR4, 0x2, URZ ;  /* 0x0000000204057890 */ /* 0x000fe4000fffe03f */
[----:B------:R-:W-:Y:S02]  /*9d80*/  UIADD3 UR56, UR4, 0x804, URZ ;  /* 0x0000080404387890 */ /* 0x000fe4000fffe03f */
[----:B------:R-:W-:Y:S01]  /*9d90*/  UMOV UR8, UR4 ;  /* 0x0000000400087c82 */ /* 0x000fe20008000000 */
[----:B------:R-:W-:Y:S01]  /*9da0*/  UIADD3 UR52, UR4, 0x806, URZ ;  /* 0x0000080604347890 */ /* 0x000fe2000fffe03f */
[----:B------:R-:W-:Y:S01]  /*9db0*/  HGMMA.64x96x16.F32 R24, gdesc[UR8], R24, gsb0 ;  /* 0x01600000081879f0 */ /* 0x000fe20008000818 */
[----:B------:R-:W-:Y:S01]  /*9dc0*/  R2UR UR10, R8 ;  /* 0x00000000080a72ca */ /* 0x000fe200000e0000 */
[----:B------:R-:W-:Y:S01]  /*9dd0*/  IMAD.U32 R14, RZ, RZ, UR8 ;  /* 0x00000008ff0e7e24 */ /* 0x000fe2000f8e00ff */
[----:B------:R-:W-:Y:S01]  /*9de0*/  R2UR UR11, R9 ;  /* 0x00000000090b72ca */ /* 0x000fe200000e0000 */
[----:B------:R-:W-:Y:S01]  /*9df0*/  UMOV UR8, UR5 ;  /* 0x0000000500087c82 */ /* 0x000fe20008000000 */
[----:B------:R-:W-:Y:S01]  /*9e00*/  UMOV UR9, 0x40000040 ;  /* 0x4000004000097882 */ /* 0x000fe20000000000 */
[----:B------:R-:W-:Y:S01]  /*9e10*/  VIADD R8, R6, 0x4 ;  /* 0x0000000406087836 */ /* 0x000fe20000000000 */
[----:B------:R-:W-:Y:S01]  /*9e20*/  UIADD3 UR5, UR4, 0x4, URZ ;  /* 0x0000000404057890 */ /* 0x000fe2000fffe03f */
[----:B------:R-:W-:Y:S01]  /*9e30*/  IMAD.MOV.U32 R9, RZ, RZ, 0x40000040 ;  /* 0x40000040ff097424 */ /* 0x000fe200078e00ff */
[----:B------:R2:W-:Y:S01]  /*9e40*/  STL.64 [R1+0x68], R14 ;  /* 0x0000680e01007387 */ /* 0x0005e20000100a00 */
[----:B------:R-:W-:-:S02]  /*9e50*/  UIADD3 UR48, UR4, 0xc00, URZ ;  /* 0x00000c0004307890 */ /* 0x000fc4000fffe03f */
[----:B------:R-:W-:Y:S02]  /*9e60*/  UIADD3 UR44, UR4, 0xc02, URZ ;  /* 0x00000c02042c7890 */ /* 0x000fe4000fffe03f */
[----:B------:R-:W-:Y:S02]  /*9e70*/  UIADD3 UR40, UR4, 0xc04, URZ ;  /* 0x00000c0404287890 */ /* 0x000fe4000fffe03f */
[----:B------:R-:W-:Y:S01]  /*9e80*/  UIADD3 UR36, UR4, 0xc06, URZ ;  /* 0x00000c0604247890 */ /* 0x000fe2000fffe03f */
[----:B--2---:R-:W-:Y:S02]  /*9e90*/  IMAD.U32 R14, RZ, RZ, UR8 ;  /* 0x00000008ff0e7e24 */ /* 0x004fe4000f8e00ff */
[----:B------:R-:W-:Y:S01]  /*9ea0*/  IMAD.U32 R15, RZ, RZ, UR9 ;  /* 0x00000009ff0f7e24 */ /* 0x000fe2000f8e00ff */
[----:B0-----:R-:W-:-:S04]  /*9eb0*/  SHF.R.U32.HI R0, RZ, 0x7, R0 ;  /* 0x00000007ff007819 */ /* 0x001fc80000011600 */
[----:B------:R0:W-:Y:S01]  /*9ec0*/  STL.64 [R1+0x60], R14 ;  /* 0x0000600e01007387 */ /* 0x0001e20000100a00 */
[----:B------:R-:W-:Y:S01]  /*9ed0*/  IADD3 R20, -R0, 0xb, RZ ;  /* 0x0000000b00147810 */ /* 0x000fe20007ffe1ff */
        /* <DEDUP_REMOVED lines=98> */
[----:B------:R-:W-:Y:S02]  /*a500*/  VIADD R8, R6, 0x604 ;  /* 0x0000060406087836 */ /* 0x000fe40000000000 */
[----:B------:R-:W-:Y:S02]  /*a510*/  IMAD.MOV.U32 R9, RZ, RZ, 0x40000040 ;  /* 0x40000040ff097424 */ /* 0x000fe400078e00ff */
[----:B0-----:R-:W-:Y:S01]  /*a520*/  IMAD.U32 R14, RZ, RZ, UR8 ;  /* 0x00000008ff0e7e24 */ /* 0x001fe2000f8e00ff */
[----:B------:R-:W-:Y:S01]  /*a530*/  R2UR UR58, R8 ;  /* 0x00000000083a72ca */ /* 0x000fe200000e0000 */
[----:B------:R-:W-:Y:S01]  /*a540*/  VIADD R8, R6, 0x606 ;  /* 0x0000060606087836 */ /* 0x000fe20000000000 */
[----:B------:R-:W-:Y:S01]  /*a550*/  R2UR UR59, R9 ;  /* 0x00000000093b72ca */ /* 0x000fe200000e0000 */
[----:B------:R-:W-:-:S02]  /*a560*/  IMAD.MOV.U32 R9, RZ, RZ, 0x40000040 ;  /* 0x40000040ff097424 */ /* 0x000fc400078e00ff */
[----:B------:R-:W-:Y:S01]  /*a570*/  IMAD.U32 R15, RZ, RZ, UR9 ;  /* 0x00000009ff0f7e24 */ /* 0x000fe2000f8e00ff */
[----:B------:R-:W-:Y:S01]  /*a580*/  R2UR UR54, R8 ;  /* 0x00000000083672ca */ /* 0x000fe200000e0000 */
[----:B------:R-:W-:Y:S01]  /*a590*/  VIADD R8, R6, 0x900 ;  /* 0x0000090006087836 */ /* 0x000fe20000000000 */
[----:B------:R-:W-:Y:S01]  /*a5a0*/  R2UR UR55, R9 ;  /* 0x00000000093772ca */ /* 0x000fe200000e0000 */
[----:B------:R-:W-:Y:S01]  /*a5b0*/  IMAD.MOV.U32 R9, RZ, RZ, 0x40000040 ;  /* 0x40000040ff097424 */ /* 0x000fe200078e00ff */
[----:B------:R0:W-:Y:S02]  /*a5c0*/  STL.64 [R1+0x10], R14 ;  /* 0x0000100e01007387 */ /* 0x0001e40000100a00 */
        /* <DEDUP_REMOVED lines=37> */
.L_x_10562:
[----:B------:R-:W2:Y:S01]  /*a820*/  LDL R3, [R1+0x94] ;  /* 0x0000940001037983 */ /* 0x000ea20000100800 */
[----:B------:R-:W-:Y:S01]  /*a830*/  IMAD R0, R172, -0x60, R155 ;  /* 0xffffffa0ac007824 */ /* 0x000fe200078e029b */
[----:B------:R-:W-:Y:S01]  /*a840*/  ULDC UR4, c[0x0][0xa80] ;  /* 0x0002a00000047ab9 */ /* 0x000fe20000000800 */
[----:B0-----:R-:W-:Y:S01]  /*a850*/  LOP3.LUT R14, R5, 0x3000000, RZ, 0xfc, !PT ;  /* 0x03000000050e7812 */ /* 0x001fe200078efcff */
[----:B------:R-:W0:Y:S01]  /*a860*/  S2R R173, SR_CgaCtaId ;  /* 0x0000000000ad7919 */ /* 0x000e220000008800 */
[----:B------:R-:W-:-:S03]  /*a870*/  IMAD.MOV.U32 R15, RZ, RZ, 0x40000040 ;  /* 0x40000040ff0f7424 */ /* 0x000fc600078e00ff */
[----:B------:R-:W-:Y:S02]  /*a880*/  STL [R1+0x48], R14 ;  /* 0x0000480e01007387 */ /* 0x000fe40000100800 */
[C---:B------:R-:W-:Y:S02]  /*a890*/  R2UR UR11, R15.reuse ;  /* 0x000000000f0b72ca */ /* 0x040fe400000e0000 */
[----:B------:R-:W-:Y:S02]  /*a8a0*/  R2UR UR19, R15 ;  /* 0x000000000f1372ca */ /* 0x000fe400000e0000 */
        /* <DEDUP_REMOVED lines=84> */
[----:B------:R-:W-:-:S02]  /*adf0*/  FMNMX.FTZ R6, R30, R9, !PT ;  /* 0x000000091e067209 */ /* 0x000fc40007810000 */
[----:B------:R-:W-:Y:S02]  /*ae00*/  FSEL R59, R59, -INF , P4 ;  /* 0xff8000003b3b7808 */ /* 0x000fe40002000000 */
        /* <DEDUP_REMOVED lines=15> */
[----:B------:R-:W-:Y:S02]  /*af00*/  FMNMX.FTZ R0, R68, R3, !PT ;  /* 0x0000000344007209 */ /* 0x000fe40007810000 */
[----:B------:R-:W-:-:S02]  /*af10*/  FMNMX.FTZ R9, R47, R6, !PT ;  /* 0x000000062f097209 */ /* 0x000fc40007810000 */
[----:B------:R-:W-:Y:S02]  /*af20*/  FSEL R67, R67, -INF , P3 ;  /* 0xff80000043437808 */ /* 0x000fe40001800000 */
[----:B------:R-:W-:Y:S02]  /*af30*/  FMNMX.FTZ R6, R50, R9, !PT ;  /* 0x0000000932067209 */ /* 0x000fe40007810000 */
[----:B------:R-:W-:Y:S02]  /*af40*/  FMNMX.FTZ R8, R69, R0, !PT ;  /* 0x0000000045087209 */ /* 0x000fe40007810000 */
[----:B------:R-:W-:Y:S02]  /*af50*/  FMNMX.FTZ R9, R51, R6, !PT ;  /* 0x0000000633097209 */ /* 0x000fe40007810000 */
[----:B------:R-:W-:Y:S01]  /*af60*/  FSEL R70, R70, -INF , P4 ;  /* 0xff80000046467808 */ /* 0x000fe20002000000 */
[----:B------:R-:W2:Y:S01]  /*af70*/  SHFL.BFLY PT, R3, R8, 0x2, 0x1f ;  /* 0x0c401f0008037f89 */ /* 0x000ea200000e0000 */
[----:B------:R-:W-:-:S02]  /*af80*/  FMNMX.FTZ R6, R54, R9, !PT ;  /* 0x0000000936067209 */ /* 0x000fc40007810000 */
[----:B------:R-:W-:Y:S02]  /*af90*/  FSEL R71, R71, -INF , P5 ;  /* 0xff80000047477808 */ /* 0x000fe40002800000 */
[----:B------:R-:W-:-:S04]  /*afa0*/  FMNMX.FTZ R9, R55, R6, !PT ;  /* 0x0000000637097209 */ /* 0x000fc80007810000 */
[----:B------:R-:W-:-:S04]  /*afb0*/  FMNMX.FTZ R6, R58, R9, !PT ;  /* 0x000000093a067209 */ /* 0x000fc80007810000 */
[----:B------:R-:W-:-:S04]  /*afc0*/  FMNMX.FTZ R9, R59, R6, !PT ;  /* 0x000000063b097209 */ /* 0x000fc80007810000 */
[----:B------:R-:W-:-:S04]  /*afd0*/  FMNMX.FTZ R6, R62, R9, !PT ;  /* 0x000000093e067209 */ /* 0x000fc80007810000 */
[----:B------:R-:W-:Y:S02]  /*afe0*/  FMNMX.FTZ R9, R63, R6, !PT ;  /* 0x000000063f097209 */ /* 0x000fe40007810000 */
[----:B--2---:R-:W-:Y:S02]  /*aff0*/  FMNMX.FTZ R11, R8, R3, !PT ;  /* 0x00000003080b7209 */ /* 0x004fe40007810000 */
[----:B------:R-:W-:-:S03]  /*b000*/  FMNMX.FTZ R6, R66, R9, !PT ;  /* 0x0000000942067209 */ /* 0x000fc60007810000 */
[----:B------:R-:W2:Y:S01]  /*b010*/  SHFL.BFLY PT, R0, R11, 0x1, 0x1f ;  /* 0x0c201f000b007f89 */ /* 0x000ea200000e0000 */
[----:B------:R-:W-:-:S04]  /*b020*/  FMNMX.FTZ R9, R67, R6, !PT ;  /* 0x0000000643097209 */ /* 0x000fc80007810000 */
[----:B------:R-:W-:-:S04]  /*b030*/  FMNMX.FTZ R6, R70, R9, !PT ;  /* 0x0000000946067209 */ /* 0x000fc80007810000 */
[----:B------:R-:W-:-:S05]  /*b040*/  FMNMX.FTZ R6, R71, R6, !PT ;  /* 0x0000000647067209 */ /* 0x000fca0007810000 */
[----:B------:R-:W3:Y:S01]  /*b050*/  SHFL.BFLY PT, R9, R6, 0x2, 0x1f ;  /* 0x0c401f0006097f89 */ /* 0x000ee200000e0000 */
[----:B--2---:R-:W-:Y:S01]  /*b060*/  FMNMX.FTZ R3, R11, R0, !PT ;  /* 0x000000000b037209 */ /* 0x004fe20007810000 */
[----:B------:R-:W-:-:S03]  /*b070*/  IMAD.U32 R0, RZ, RZ, UR4 ;  /* 0x00000004ff007e24 */ /* 0x000fc6000f8e00ff */
[C---:B------:R-:W-:Y:S01]  /*b080*/  FSETP.NEU.FTZ.AND P6, PT, R3.reuse, -INF , PT ;  /* 0xff8000000300780b */ /* 0x040fe20003fdd000 */
[----:B------:R-:W-:-:S05]  /*b090*/  FMUL.FTZ R7, R3, R0 ;  /* 0x0000000003077220 */ /* 0x000fca0000410000 */
[----:B------:R-:W-:Y:S02]  /*b0a0*/  FSEL R7, R7, RZ, P6 ;  /* 0x000000ff07077208 */ /* 0x000fe40003000000 */
[----:B---3--:R-:W-:-:S03]  /*b0b0*/  FMNMX.FTZ R9, R6, R9, !PT ;  /* 0x0000000906097209 */ /* 0x008fc60007810000 */
        /* <DEDUP_REMOVED lines=25> */
[----:B--2---:R-:W-:Y:S01]  /*b250*/  FMNMX.FTZ R8, R9, R8, !PT ;  /* 0x0000000809087209 */ /* 0x004fe20007810000 */
[----:B------:R-:W-:-:S03]  /*b260*/  FFMA.FTZ R9, R69, R0, -R7 ;  /* 0x0000000045097223 */ /* 0x000fc60000010807 */
[C---:B------:R-:W-:Y:S01]  /*b270*/  FSETP.NEU.FTZ.AND P1, PT, R8.reuse, -INF , PT ;  /* 0xff8000000800780b */ /* 0x040fe20003f3d000 */
[----:B------:R-:W-:Y:S02]  /*b280*/  FMUL.FTZ R6, R8, R0 ;  /* 0x0000000008067220 */ /* 0x000fe40000410000 */
[----:B------:R-:W2:Y:S03]  /*b290*/  MUFU.EX2 R25, R25 ;  /* 0x0000001900197308 */ /* 0x000ea60000000800 */
[----:B------:R-:W-:Y:S01]  /*b2a0*/  FSEL R7, R6, RZ, P1 ;  /* 0x000000ff06077208 */ /* 0x000fe20000800000 */
[----:B------:R-:W-:-:S04]  /*b2b0*/  VIADD R6, R4, 0x32440 ;  /* 0x0003244004067836 */ /* 0x000fc80000000000 */
        /* <DEDUP_REMOVED lines=27> */
[----:B------:R-:W-:Y:S01]  /*b470*/  FFMA.FTZ R71, R71, R0, -R7 ;  /* 0x0000000047477223 */ /* 0x000fe20000010807 */
[----:B------:R-:W-:Y:S01]  /*b480*/  IMAD.MOV.U32 R7, RZ, RZ, 0x40000040 ;  /* 0x40000040ff077424 */ /* 0x000fe200078e00ff */
[----:B0-----:R-:W-:Y:S01]  /*b490*/  PRMT R11, R173, 0x654, R6 ;  /* 0x00000654ad0b7816 */ /* 0x001fe20000000006 */
[----:B------:R-:W-:-:S02]  /*b4a0*/  IMAD R6, R206, 0xc00, R14 ;  /* 0x00000c00ce067824 */ /* 0x000fc400078e020e */
[----:B------:R-:W0:Y:S01]  /*b4b0*/  MUFU.EX2 R28, R28 ;  /* 0x0000001c001c7308 */ /* 0x000e220000000800 */
[----:B------:R-:W-:Y:S01]  /*b4c0*/  R2UR UR7, R7 ;  /* 0x00000000070772ca */ /* 0x000fe200000e0000 */
[----:B--2---:R-:W-:Y:S01]  /*b4d0*/  FADD.FTZ R7, R200, R25 ;  /* 0x00000019c8077221 */ /* 0x004fe20000010000 */
[----:B---3--:R-:W-:Y:S01]  /*b4e0*/  FADD.FTZ R44, R201, R26 ;  /* 0x0000001ac92c7221 */ /* 0x008fe20000010000 */
[----:B------:R2:W-:Y:S01]  /*b4f0*/  SYNCS.ARRIVE.TRANS64.RED.A1T0 RZ, [R11+URZ], RZ ;  /* 0x000000ff0bff79a7 */ /* 0x0005e2000810043f */
[----:B------:R-:W-:Y:S02]  /*b500*/  VIADD R14, R6, 0x80 ;  /* 0x00000080060e7836 */ /* 0x000fe40000000000 */
[----:B------:R-:W-:Y:S01]  /*b510*/  FADD.FTZ R7, R202, R7 ;  /* 0x00000007ca077221 */ /* 0x000fe20000010000 */
[----:B------:R1:W-:Y:S01]  /*b520*/  BAR.SYNC.DEFER_BLOCKING R10, 0x100 ;  /* 0x0004000a0000751d */ /* 0x0003e20000010000 */
[----:B------:R-:W-:Y:S01]  /*b530*/  R2UR UR6, R6 ;  /* 0x00000000060672ca */ /* 0x000fe200000e0000 */
[----:B----4-:R-:W-:Y:S01]  /*b540*/  FADD.FTZ R44, R203, R44 ;  /* 0x0000002ccb2c7221 */ /* 0x010fe20000010000 */
[----:B------:R-:W-:Y:S01]  /*b550*/  R2UR UR10, R14 ;  /* 0x000000000e0a72ca */ /* 0x000fe200000e0000 */
[----:B--2---:R-:W-:-:S02]  /*b560*/  IMAD.MOV.U32 R11, RZ, RZ, 0x40000040 ;  /* 0x40000040ff0b7424 */ /* 0x004fc400078e00ff */
[----:B------:R-:W2:Y:S01]  /*b570*/  MUFU.EX2 R27, R27 ;  /* 0x0000001b001b7308 */ /* 0x000ea20000000800 */
[C---:B------:R-:W-:Y:S01]  /*b580*/  IADD3 R14, R6.reuse, 0x180, RZ ;  /* 0x00000180060e7810 */ /* 0x040fe20007ffe0ff */
[----:B-1----:R-:W-:Y:S01]  /*b590*/  VIADD R10, R6, 0x100 ;  /* 0x00000100060a7836 */ /* 0x002fe20000000000 */
[----:B------:R-:W-:Y:S01]  /*b5a0*/  F2FP.F16.F32.PACK_AB R201, R26, R201 ;  /* 0x000000c91ac9723e */ /* 0x000fe200000000ff */
[----:B0-----:R-:W-:Y:S01]  /*b5b0*/  FADD.FTZ R7, R28, R7 ;  /* 0x000000071c077221 */ /* 0x001fe20000010000 */
[----:B------:R-:W-:Y:S02]  /*b5c0*/  R2UR UR15, R11 ;  /* 0x000000000b0f72ca */ /* 0x000fe400000e0000 */
[----:B------:R-:W-:Y:S01]  /*b5d0*/  R2UR UR18, R14 ;  /* 0x000000000e1272ca */ /* 0x000fe200000e0000 */
[----:B------:R-:W0:Y:S01]  /*b5e0*/  MUFU.EX2 R152, R152 ;  /* 0x0000009800987308 */ /* 0x000e220000000800 */
[----:B------:R-:W-:Y:S01]  /*b5f0*/  R2UR UR14, R10 ;  /* 0x000000000a0e72ca */ /* 0x000fe200000e0000 */
[C---:B------:R-:W-:Y:S01]  /*b600*/  VIADD R10, R6.reuse, 0x200 ;  /* 0x00000200060a7836 */ /* 0x040fe20000000000 */
[----:B------:R-:W-:Y:S01]  /*b610*/  F2FP.F16.F32.PACK_AB R200, R25, R200 ;  /* 0x000000c819c8723e */ /* 0x000fe200000000ff */
[----:B------:R-:W-:Y:S01]  /*b620*/  VIADD R6, R6, 0x280 ;  /* 0x0000028006067836 */ /* 0x000fe20000000000 */
[----:B------:R-:W-:-:S02]  /*b630*/  F2FP.F16.F32.PACK_AB R202, R28, R202 ;  /* 0x000000ca1cca723e */ /* 0x000fc400000000ff */
[----:B------:R-:W-:Y:S01]  /*b640*/  R2UR UR22, R10 ;  /* 0x000000000a1672ca */ /* 0x000fe200000e0000 */
[----:B------:R-:W1:Y:S01]  /*b650*/  MUFU.EX2 R153, R153 ;  /* 0x0000009900997308 */ /* 0x000e620000000800 */
[C---:B--2---:R-:W-:Y:S01]  /*b660*/  FADD.FTZ R44, R27.reuse, R44 ;  /* 0x0000002c1b2c7221 */ /* 0x044fe20000010000 */
[----:B------:R-:W-:Y:S02]  /*b670*/  R2UR UR26, R6 ;  /* 0x00000000061a72ca */ /* 0x000fe400000e0000 */
[----:B------:R-:W-:-:S04]  /*b680*/  F2FP.F16.F32.PACK_AB R203, R27, R203 ;  /* 0x000000cb1bcb723e */ /* 0x000fc800000000ff */
        /* <DEDUP_REMOVED lines=9> */
[----:B------:R-:W-:Y:S01]  /*b720*/  IMAD.MOV.U32 R11, RZ, RZ, 0x40000040 ;  /* 0x40000040ff0b7424 */ /* 0x000fe200078e00ff */
[----:B------:R-:W-:-:S04]  /*b730*/  F2FP.F16.F32.PACK_AB R153, R34, R153 ;  /* 0x000000992299723e */ /* 0x000fc800000000ff */
[----:B------:R-:W-:Y:S01]  /*b740*/  R2UR UR23, R11 ;  /* 0x000000000b1772ca */ /* 0x000fe200000e0000 */
        /* <DEDUP_REMOVED lines=9> */
[----:B------:R-:W-:Y:S01]  /*b7e0*/  IMAD.MOV.U32 R7, RZ, RZ, 0x40000040 ;  /* 0x40000040ff077424 */ /* 0x000fe200078e00ff */
[----:B------:R-:W-:-:S04]  /*b7f0*/  F2FP.F16.F32.PACK_AB R155, R30, R155 ;  /* 0x0000009b1e9b723e */ /* 0x000fc800000000ff */
[----:B------:R-:W-:Y:S01]  /*b800*/  R2UR UR27, R7 ;  /* 0x00000000071b72ca */ /* 0x000fe200000e0000 */
        /* <DEDUP_REMOVED lines=69> */
[----:B------:R-:W-:Y:S02]  /*bc60*/  F2FP.F16.F32.PACK_AB R171, R71, R70 ;  /* 0x0000004647ab723e */ /* 0x000fe400000000ff */
[----:B------:R-:W-:-:S04]  /*bc70*/  WARPGROUP.ARRIVE ;  /* 0x00000000000079c5 */ /* 0x000fc80000000000 */
[----:B------:R-:W2:Y:S01]  /*bc80*/  MUFU.EX2 R170, R170 ;  /* 0x000000aa00aa7308 */ /* 0x000ea20000000800 */
[----:B0-----:R-:W-:Y:S01]  /*bc90*/  FADD.FTZ R10, R168, R5 ;  /* 0x00000005a80a7221 */ /* 0x001fe20000010000 */
[----:B------:R-:W-:Y:S06]  /*bca0*/  HGMMA.64x256x16.F32 R24, R200, gdesc[UR4].tnspB, RZ, !UPT, gsb0 ;  /* 0x43e00004c8187df0 */ /* 0x000fec000c0008ff */
[----:B------:R-:W0:Y:S01]  /*bcb0*/  MUFU.EX2 R9, R9 ;  /* 0x0000000900097308 */ /* 0x000e220000000800 */
[C---:B-1----:R-:W-:Y:S01]  /*bcc0*/  FADD.FTZ R5, R21.reuse, R10 ;  /* 0x0000000a15057221 */ /* 0x042fe20000010000 */
[----:B------:R-:W-:-:S03]  /*bcd0*/  F2FP.F16.F32.PACK_AB R168, R21, R168 ;  /* 0x000000a815a8723e */ /* 0x000fc600000000ff */
[----:B--2---:R-:W-:Y:S01]  /*bce0*/  FADD.FTZ R6, R170, R5 ;  /* 0x00000005aa067221 */ /* 0x004fe20000010000 */
[----:B0-----:R-:W-:-:S03]  /*bcf0*/  F2FP.F16.F32.PACK_AB R170, R9, R170 ;  /* 0x000000aa09aa723e */ /* 0x001fc600000000ff */
[----:B------:R-:W-:Y:S01]  /*bd00*/  FADD.FTZ R15, R9, R6 ;  /* 0x00000006090f7221 */ /* 0x000fe20000010000 */
[----:B------:R-:W-:Y:S02]  /*bd10*/  WARPGROUP.DEPBAR.LE gsb0, 0x0 ;  /* 0x00008000000079c5 */ /* 0x000fe40000010000 */
[----:B------:R-:W-:-:S10]  /*bd20*/  WARPGROUP.ARRIVE ;  /* 0x00000000000079c5 */ /* 0x000fd40000000000 */
        /* <DEDUP_REMOVED lines=18> */
[----:B------:R-:W-:Y:S05]  /*be50*/  @!P0 BRA `(.L_x_10563) ;  /* 0x0000000000048947 */ /* 0x000fea0003800000 */
[----:B------:R-:W-:Y:S01]  /*be60*/  BPT.TRAP 0x1 ;  /* 0x000000040000795c */ /* 0x000fe20000300000 */
.L_x_10563:
[----:B------:R-:W2:Y:S01]  /*be70*/  LDL R6, [R1+0x54] ;  /* 0x0000540001067983 */ /* 0x000ea20000100800 */
[----:B------:R-:W-:Y:S02]  /*be80*/  VIADD R5, R172, 0xfffffffe ;  /* 0xfffffffeac057836 */ /* 0x000fe40000000000 */
[----:B------:R-:W-:-:S05]  /*be90*/  VIADD R4, R4, 0x32460 ;  /* 0x0003246004047836 */ /* 0x000fca0000000000 */
[----:B------:R-:W-:-:S04]  /*bea0*/  PRMT R4, R173, 0x654, R4 ;  /* 0x00000654ad047816 */ /* 0x000fc80000000004 */
[----:B------:R0:W-:Y:S01]  /*beb0*/  SYNCS.ARRIVE.TRANS64.RED.A1T0 RZ, [R4+URZ], RZ ;  /* 0x000000ff04ff79a7 */ /* 0x0001e2000810043f */
[----:B--2---:R-:W-:-:S13]  /*bec0*/  ISETP.GE.AND P1, PT, R5, R6, PT ;  /* 0x000000060500720c */ /* 0x004fda0003f26270 */
[----:B0-----:R-:W-:Y:S05]  /*bed0*/  @!P1 BRA `(.L_x_10564) ;  /* 0x0000002400f89947 */ /* 0x001fea0003800000 */
[----:B------:R-:W-:Y:S02]  /*bee0*/  IMAD.MOV.U32 R6, RZ, RZ, R8 ;  /* 0x000000ffff067224 */ /* 0x000fe400078e0008 */
[----:B------:R-:W-:-:S07]  /*bef0*/  IMAD.MOV.U32 R7, RZ, RZ, R3 ;  /* 0x000000ffff077224 */ /* 0x000fce00078e0003 */
.L_x_10575:
[----:B--2---:R-:W2:Y:S01]  /*bf00*/  LDL R3, [R1+0x54] ;  /* 0x0000540001037983 */ /* 0x004ea20000100800 */
[----:B------:R-:W-:Y:S01]  /*bf10*/  VIADD R206, R206, 0x1 ;  /* 0x00000001cece7836 */ /* 0x000fe20000000000 */
[----:B------:R-:W-:Y:S05]  /*bf20*/  YIELD ;  /* 0x0000000000007946 */ /* 0x000fea0003800000 */
[----:B------:R-:W-:Y:S01]  /*bf30*/  IMAD.MOV.U32 R0, RZ, RZ, R5 ;  /* 0x000000ffff007224 */ /* 0x000fe200078e0005 */
[----:B------:R-:W-:Y:S02]  /*bf40*/  ISETP.NE.AND P2, PT, R206, 0x2, PT ;  /* 0x00000002ce00780c */ /* 0x000fe40003f45270 */
[----:B------:R-:W-:-:S02]  /*bf50*/  IADD3 R5, R5, -0x1, RZ ;  /* 0xffffffff05057810 */ /* 0x000fc40007ffe0ff */
[----:B------:R-:W-:Y:S02]  /*bf60*/  SEL R206, R206, RZ, P2 ;  /* 0x000000ffcece7207 */ /* 0x000fe40001000000 */
[----:B--2---:R-:W-:Y:S02]  /*bf70*/  ISETP.GT.AND P1, PT, R0, R3, PT ;  /* 0x000000030000720c */ /* 0x004fe40003f24270 */
[----:B------:R-:W-:-:S04]  /*bf80*/  SEL R0, RZ, 0x1, P2 ;  /* 0x00000001ff007807 */ /* 0x000fc80001000000 */
[----:B------:R-:W-:Y:S01]  /*bf90*/  LOP3.LUT R218, R218, R0, RZ, 0x3c, !PT ;  /* 0x00000000dada7212 */ /* 0x000fe200078e3cff */
[----:B0-----:R-:W-:Y:S06]  /*bfa0*/  @!P0 BRA `(.L_x_10565) ;  /* 0x0000000000048947 */ /* 0x001fec0003800000 */
[----:B------:R-:W-:Y:S01]  /*bfb0*/  BPT.TRAP 0x1 ;  /* 0x000000040000795c */ /* 0x000fe20000300000 */
.L_x_10565:
[----:B------:R-:W-:Y:S01]  /*bfc0*/  IMAD R4, R206, 0x8, R19 ;  /* 0x00000008ce047824 */ /* 0x000fe200078e0213 */
[----:B------:R-:W-:-:S04]  /*bfd0*/  SHF.L.U32 R0, R218, 0x1f, RZ ;  /* 0x0000001fda007819 */ /* 0x000fc800000006ff */
[----:B------:R0:W1:Y:S01]  /*bfe0*/  SYNCS.PHASECHK.TRANS64.TRYWAIT P2, [R4+URZ+0x32430], R0 ;  /* 0x03243000040075a7 */ /* 0x000062000804017f */
[----:B------:R-:W-:Y:S05]  /*bff0*/  @!P0 BRA `(.L_x_10566) ;  /* 0x0000000000048947 */ /* 0x000fea0003800000 */
[----:B------:R-:W-:Y:S01]  /*c000*/  BPT.TRAP 0x1 ;  /* 0x000000040000795c */ /* 0x000fe20000300000 */
.L_x_10566:
[----:B------:R-:W2:Y:S01]  /*c010*/  LDL R3, [R1+0x4c] ;  /* 0x00004c0001037983 */ /* 0x000ea20000100800 */
[----:B------:R-:W-:Y:S02]  /*c020*/  IMAD.MOV.U32 R21, RZ, RZ, 0x40000040 ;  /* 0x40000040ff157424 */ /* 0x000fe400078e00ff */
[----:B--2---:R-:W-:Y:S01]  /*c030*/  IMAD R20, R206, 0x300, R3 ;  /* 0x00000300ce147824 */ /* 0x004fe200078e0203 */
[----:B-1----:R-:W-:Y:S06]  /*c040*/  @P2 BRA `(.L_x_10567) ;  /* 0x0000000000082947 */ /* 0x002fec0003800000 */
[----:B------:R-:W1:Y:S02]  /*c050*/  SYNCS.PHASECHK.TRANS64.TRYWAIT P2, [R4+URZ+0x32430], R0 ;  /* 0x03243000040075a7 */ /* 0x000e64000804017f */
[----:B-1----:R-:W-:Y:S05]  /*c060*/  @!P2 BRA `(.L_x_10568) ;  /* 0x0000010c0064a947 */ /* 0x002fea0003800000 */
.L_x_10567:
[----:B------:R-:W-:Y:S05]  /*c070*/  WARPSYNC.ALL ;  /* 0x0000000000007948 */ /* 0x000fea0003800000 */
[C---:B------:R-:W-:Y:S01]  /*c080*/  R2UR UR18, R20.reuse ;  /* 0x00000000141272ca */ /* 0x040fe200000e0000 */
[----:B------:R-:W-:Y:S01]  /*c090*/  WARPGROUP.ARRIVE ;  /* 0x00000000000079c5 */ /* 0x000fe20000000000 */
        /* <DEDUP_REMOVED lines=12> */
[----:B------:R-:W-:-:S02]  /*c160*/  R2UR UR13, R225 ;  /* 0x00000000e10d72ca */ /* 0x000fc400000e0000 */
[----:B------:R-:W-:Y:S02]  /*c170*/  R2UR UR10, R8 ;  /* 0x00000000080a72ca */ /* 0x000fe400000e0000 */
[----:B------:R-:W-:Y:S01]  /*c180*/  R2UR UR11, R9 ;  /* 0x00000000090b72ca */ /* 0x000fe200000e0000 */
[----:B------:R-:W-:Y:S01]  /*c190*/  HGMMA.64x96x16.F32 R152, gdesc[UR16], RZ, !UPT, gsb0 ;  /* 0x01600000109879f0 */ /* 0x000fe2000c0008ff */
[----:B------:R-:W-:Y:S02]  /*c1a0*/  R2UR UR8, R222 ;  /* 0x00000000de0872ca */ /* 0x000fe400000e0000 */
[----:B------:R-:W-:Y:S02]  /*c1b0*/  R2UR UR9, R223 ;  /* 0x00000000df0972ca */ /* 0x000fe400000e0000 */
[----:B------:R-:W-:Y:S02]  /*c1c0*/  R2UR UR6, R20 ;  /* 0x00000000140672ca */ /* 0x000fe400000e0000 */
[----:B------:R-:W-:-:S02]  /*c1d0*/  R2UR UR7, R21 ;  /* 0x00000000150772ca */ /* 0x000fc400000e0000 */
        /* <DEDUP_REMOVED lines=14> */
.L_x_10569:
[----:B------:R2:W3:Y:S01]  /*c2c0*/  SYNCS.PHASECHK.TRANS64.TRYWAIT P2, [R4+URZ+0x32450], R0 ;  /* 0x03245000040075a7 */ /* 0x0004e2000804017f */
[----:B------:R-:W-:Y:S05]  /*c2d0*/  @!P0 BRA `(.L_x_10570) ;  /* 0x0000000000048947 */ /* 0x000fea0003800000 */
[----:B------:R-:W-:Y:S01]  /*c2e0*/  BPT.TRAP 0x1 ;  /* 0x000000040000795c */ /* 0x000fe20000300000 */
.L_x_10570:
[----:B---3--:R-:W-:Y:S05]  /*c2f0*/  @P2 BRA `(.L_x_10571) ;  /* 0x0000000000082947 */ /* 0x008fea0003800000 */
[----:B------:R-:W3:Y:S02]  /*c300*/  SYNCS.PHASECHK.TRANS64.TRYWAIT P2, [R4+URZ+0x32450], R0 ;  /* 0x03245000040075a7 */ /* 0x000ee4000804017f */
[----:B---3--:R-:W-:Y:S05]  /*c310*/  @!P2 BRA `(.L_x_10572) ;  /* 0x0000010800cca947 */ /* 0x008fea0003800000 */
.L_x_10571:
[----:B------:R-:W4:Y:S04]  /*c320*/  LDL.64 R20, [R1+0x68] ;  /* 0x0000680001147983 */ /* 0x000f280000100a00 */
[----:B------:R-:W5:Y:S04]  /*c330*/  LDL R3, [R1+0x50] ;  /* 0x0000500001037983 */ /* 0x000f680000100800 */
[----:B------:R-:W2:Y:S04]  /*c340*/  LDL.64 R202, [R1+0x60] ;  /* 0x0000600001ca7983 */ /* 0x000ea80000100a00 */
[----:B------:R-:W3:Y:S01]  /*c350*/  LDL.64 R200, [R1+0x58] ;  /* 0x0000580001c87983 */ /* 0x000ee20000100a00 */
[----:B------:R-:W-:Y:S05]  /*c360*/  WARPSYNC.ALL ;  /* 0x0000000000007948 */ /* 0x000fea0003800000 */
[----:B------:R-:W-:-:S05]  /*c370*/  IMAD.MOV.U32 R9, RZ, RZ, 0x40000040 ;  /* 0x40000040ff097424 */ /* 0x000fca00078e00ff */
[----:B------:R-:W-:Y:S01]  /*c380*/  R2UR UR7, R9 ;  /* 0x00000000090772ca */ /* 0x000fe200000e0000 */
[----:B------:R-:W-:Y:S01]  /*c390*/  WARPGROUP.ARRIVE ;  /* 0x00000000000079c5 */ /* 0x000fe20000000000 */
[----:B------:R-:W-:Y:S01]  /*c3a0*/  IMAD.MOV.U32 R11, RZ, RZ, 0x40000040 ;  /* 0x40000040ff0b7424 */ /* 0x000fe200078e00ff */
[----:B----4-:R-:W-:Y:S02]  /*c3b0*/  R2UR UR4, R20 ;  /* 0x00000000140472ca */ /* 0x010fe400000e0000 */
[----:B------:R-:W-:Y:S02]  /*c3c0*/  R2UR UR5, R21 ;  /* 0x00000000150572ca */ /* 0x000fe400000e0000 */
[----:B------:R-:W4:Y:S01]  /*c3d0*/  LDL.64 R20, [R1+0x40] ;  /* 0x0000400001147983 */ /* 0x000f220000100a00 */
[----:B-----5:R-:W-:-:S05]  /*c3e0*/  IMAD R8, R206, 0xc00, R3 ;  /* 0x00000c00ce087824 */ /* 0x020fca00078e0203 */
[----:B------:R-:W-:-:S13]  /*c3f0*/  R2UR UR6, R8 ;  /* 0x00000000080672ca */ /* 0x000fda00000e0000 */
[----:B------:R-:W-:Y:S01]  /*c400*/  HGMMA.64x96x16.F32 R152, gdesc[UR4], R152, gsb0 ;  /* 0x01600000049879f0 */ /* 0x000fe20008000898 */
[----:B--2---:R-:W-:Y:S02]  /*c410*/  R2UR UR4, R202 ;  /* 0x00000000ca0472ca */ /* 0x004fe400000e0000 */
[----:B------:R-:W-:Y:S02]  /*c420*/  R2UR UR5, R203 ;  /* 0x00000000cb0572ca */ /* 0x000fe400000e0000 */
[----:B------:R-:W2:Y:S01]  /*c430*/  LDL.64 R202, [R1+0x38] ;  /* 0x0000380001ca7983 */ /* 0x000ea20000100a00 */
[----:B------:R-:W-:Y:S01]  /*c440*/  VIADD R10, R8, 0x2 ;  /* 0x00000002080a7836 */ /* 0x000fe20000000000 */
[----:B------:R-:W-:-:S04]  /*c450*/  R2UR UR7, R11 ;  /* 0x000000000b0772ca */ /* 0x000fc800000e0000 */
[----:B------:R-:W-:Y:S01]  /*c460*/  R2UR UR6, R10 ;  /* 0x000000000a0672ca */ /* 0x000fe200000e0000 */
[----:B------:R-:W-:Y:S01]  /*c470*/  IMAD.MOV.U32 R11, RZ, RZ, 0x40000040 ;  /* 0x40000040ff0b7424 */ /* 0x000fe200078e00ff */
[----:B------:R-:W-:Y:S01]  /*c480*/  IADD3 R10, R8, 0x4, RZ ;  /* 0x00000004080a7810 */ /* 0x000fe20007ffe0ff */
[----:B------:R-:W-:Y:S02]  /*c490*/  WARPGROUP.DEPBAR.LE gsb0, 0x0 ;  /* 0x00008000000079c5 */ /* 0x000fe40000010000 */
[----:B------:R-:W-:-:S08]  /*c4a0*/  WARPGROUP.ARRIVE ;  /* 0x00000000000079c5 */ /* 0x000fd00000000000 */
[----:B------:R-:W-:Y:S01]  /*c4b0*/  HGMMA.64x96x16.F32 R152, gdesc[UR4], R152, gsb0 ;  /* 0x01600000049879f0 */ /* 0x000fe20008000898 */
[----:B---3--:R-:W-:Y:S02]  /*c4c0*/  R2UR UR4, R200 ;  /* 0x00000000c80472ca */ /* 0x008fe400000e0000 */
[----:B------:R-:W-:Y:S02]  /*c4d0*/  R2UR UR5, R201 ;  /* 0x00000000c90572ca */ /* 0x000fe400000e0000 */
[----:B------:R-:W3:Y:S01]  /*c4e0*/  LDL.64 R200, [R1+0x30] ;  /* 0x0000300001c87983 */ /* 0x000ee20000100a00 */
[----:B------:R-:W-:Y:S02]  /*c4f0*/  R2UR UR6, R10 ;  /* 0x000000000a0672ca */ /* 0x000fe400000e0000 */
[----:B------:R-:W-:Y:S01]  /*c500*/  R2UR UR7, R11 ;  /* 0x000000000b0772ca */ /* 0x000fe200000e0000 */
[----:B------:R-:W-:Y:S02]  /*c510*/  VIADD R10, R8, 0x6 ;  /* 0x00000006080a7836 */ /* 0x000fe40000000000 */
[----:B------:R-:W-:Y:S01]  /*c520*/  IMAD.MOV.U32 R11, RZ, RZ, 0x40000040 ;  /* 0x40000040ff0b7424 */ /* 0x000fe200078e00ff */
[----:B------:R-:W-:-:S02]  /*c530*/  WARPGROUP.DEPBAR.LE gsb0, 0x0 ;  /* 0x00008000000079c5 */ /* 0x000fc40000010000 */
[----:B------:R-:W-:-:S07]  /*c540*/  WARPGROUP.ARRIVE ;  /* 0x00000000000079c5 */ /* 0x000fce0000000000 */
[----:B------:R-:W-:Y:S01]  /*c550*/  HGMMA.64x96x16.F32 R152, gdesc[UR4], R152, gsb0 ;  /* 0x01600000049879f0 */ /* 0x000fe20008000898 */
[----:B------:R-:W-:Y:S02]  /*c560*/  R2UR UR6, R10 ;  /* 0x000000000a0672ca */ /* 0x000fe400000e0000 */
[----:B------:R-:W-:Y:S02]  /*c570*/  R2UR UR7, R11 ;  /* 0x000000000b0772ca */ /* 0x000fe400000e0000 */
[----:B----4-:R-:W-:Y:S02]  /*c580*/  R2UR UR4, R20 ;  /* 0x00000000140472ca */ /* 0x010fe400000e0000 */
[----:B------:R-:W-:Y:S02]  /*c590*/  R2UR UR5, R21 ;  /* 0x00000000150572ca */ /* 0x000fe400000e0000 */
[----:B------:R-:W4:Y:S01]  /*c5a0*/  LDL.64 R20, [R1+0x28] ;  /* 0x0000280001147983 */ /* 0x000f220000100a00 */
[----:B------:R-:W-:-:S02]  /*c5b0*/  WARPGROUP.DEPBAR.LE gsb0, 0x0 ;  /* 0x00008000000079c5 */ /* 0x000fc40000010000 */
[----:B------:R-:W-:-:S08]  /*c5c0*/  WARPGROUP.ARRIVE ;  /* 0x00000000000079c5 */ /* 0x000fd00000000000 */
[----:B------:R-:W-:Y:S01]  /*c5d0*/  HGMMA.64x96x16.F32 R152, gdesc[UR4], R152, gsb0 ;  /* 0x01600000049879f0 */ /* 0x000fe20008000898 */
[----:B------:R-:W-:Y:S01]  /*c5e0*/  VIADD R10, R8, 0x300 ;  /* 0x00000300080a7836 */ /* 0x000fe20000000000 */
[----:B--2---:R-:W-:Y:S01]  /*c5f0*/  R2UR UR4, R202 ;  /* 0x00000000ca0472ca */ /* 0x004fe200000e0000 */
[----:B------:R-:W-:Y:S01]  /*c600*/  IMAD.MOV.U32 R11, RZ, RZ, 0x40000040 ;  /* 0x40000040ff0b7424 */ /* 0x000fe200078e00ff */
[----:B------:R-:W-:Y:S02]  /*c610*/  R2UR UR5, R203 ;  /* 0x00000000cb0572ca */ /* 0x000fe400000e0000 */
[----:B------:R-:W2:Y:S01]  /*c620*/  LDL.64 R202, [R1+0x20] ;  /* 0x0000200001ca7983 */ /* 0x000ea20000100a00 */
[----:B------:R-:W-:Y:S02]  /*c630*/  R2UR UR6, R10 ;  /* 0x000000000a0672ca */ /* 0x000fe400000e0000 */
[----:B------:R-:W-:Y:S01]  /*c640*/  R2UR UR7, R11 ;  /* 0x000000000b0772ca */ /* 0x000fe200000e0000 */
[----:B------:R-:W-:-:S02]  /*c650*/  VIADD R10, R8, 0x302 ;  /* 0x00000302080a7836 */ /* 0x000fc40000000000 */
[----:B------:R-:W-:Y:S01]  /*c660*/  IMAD.MOV.U32 R11, RZ, RZ, 0x40000040 ;  /* 0x40000040ff0b7424 */ /* 0x000fe200078e00ff */
[----:B------:R-:W-:Y:S02]  /*c670*/  WARPGROUP.DEPBAR.LE gsb0, 0x0 ;  /* 0x00008000000079c5 */ /* 0x000fe40000010000 */
[----:B------:R-:W-:-:S07]  /*c680*/  WARPGROUP.ARRIVE ;  /* 0x00000000000079c5 */ /* 0x000fce0000000000 */
        /* <DEDUP_REMOVED lines=19> */
[----:B------:R-:W-:Y:S02]  /*c7c0*/  VIADD R10, R8, 0x306 ;  /* 0x00000306080a7836 */ /* 0x000fe40000000000 */
[----:B------:R-:W-:Y:S01]  /*c7d0*/  IMAD.MOV.U32 R11, RZ, RZ, 0x40000040 ;  /* 0x40000040ff0b7424 */ /* 0x000fe200078e00ff */
[----:B--2---:R-:W-:Y:S02]  /*c7e0*/  R2UR UR4, R202 ;  /* 0x00000000ca0472ca */ /* 0x004fe400000e0000 */
[----:B------:R-:W-:Y:S02]  /*c7f0*/  R2UR UR6, R10 ;  /* 0x000000000a0672ca */ /* 0x000fe400000e0000 */
[----:B------:R-:W-:Y:S02]  /*c800*/  R2UR UR7, R11 ;  /* 0x000000000b0772ca */ /* 0x000fe400000e0000 */
[----:B------:R-:W-:Y:S01]  /*c810*/  R2UR UR5, R203 ;  /* 0x00000000cb0572ca */ /* 0x000fe200000e0000 */
[----:B------:R-:W-:Y:S01]  /*c820*/  IMAD.MOV.U32 R11, RZ, RZ, 0x40000040 ;  /* 0x40000040ff0b7424 */ /* 0x000fe200078e00ff */
[----:B------:R-:W-:Y:S01]  /*c830*/  IADD3 R10, R8, 0x600, RZ ;  /* 0x00000600080a7810 */ /* 0x000fe20007ffe0ff */
[----:B------:R-:W-:-:S02]  /*c840*/  WARPGROUP.DEPBAR.LE gsb0, 0x0 ;  /* 0x00008000000079c5 */ /* 0x000fc40000010000 */
[----:B------:R-:W-:-:S08]  /*c850*/  WARPGROUP.ARRIVE ;  /* 0x00000000000079c5 */ /* 0x000fd00000000000 */
[----:B------:R-:W-:Y:S01]  /*c860*/  HGMMA.64x96x16.F32 R152, gdesc[UR4], R152, gsb0 ;  /* 0x01600000049879f0 */ /* 0x000fe20008000898 */
[----:B------:R-:W-:Y:S02]  /*c870*/  R2UR UR6, R10 ;  /* 0x000000000a0672ca */ /* 0x000fe400000e0000 */
[----:B------:R-:W-:Y:S02]  /*c880*/  R2UR UR7, R11 ;  /* 0x000000000b0772ca */ /* 0x000fe400000e0000 */
[----:B---3--:R-:W-:Y:S02]  /*c890*/  R2UR UR4, R200 ;  /* 0x00000000c80472ca */ /* 0x008fe400000e0000 */
        /* <DEDUP_REMOVED lines=9> */
[----:B------:R-:W-:Y:S01]  /*c930*/  R2UR UR5, R21 ;  /* 0x00000000150572ca */ /* 0x000fe200000e0000 */
[----:B------:R-:W-:Y:S02]  /*c940*/  VIADD R10, R8, 0x604 ;  /* 0x00000604080a7836 */ /* 0x000fe40000000000 */
[----:B------:R-:W-:Y:S01]  /*c950*/  IMAD.MOV.U32 R11, RZ, RZ, 0x40000040 ;  /* 0x40000040ff0b7424 */ /* 0x000fe200078e00ff */
[----:B------:R-:W-:-:S02]  /*c960*/  WARPGROUP.DEPBAR.LE gsb0, 0x0 ;  /* 0x00008000000079c5 */ /* 0x000fc40000010000 */
[----:B------:R-:W-:-:S07]  /*c970*/  WARPGROUP.ARRIVE ;  /* 0x00000000000079c5 */ /* 0x000fce0000000000 */
[----:B------:R-:W-:Y:S01]  /*c980*/  HGMMA.64x96x16.F32 R152, gdesc[UR4], R152, gsb0 ;  /* 0x01600000049879f0 */ /* 0x000fe20008000898 */
[----:B------:R-:W-:Y:S02]  /*c990*/  R2UR UR58, R10 ;  /* 0x000000000a3a72ca */ /* 0x000fe400000e0000 */
[----:B------:R-:W-:Y:S01]  /*c9a0*/  R2UR UR59, R11 ;  /* 0x000000000b3b72ca */ /* 0x000fe200000e0000 */
[----:B------:R-:W-:Y:S02]  /*c9b0*/  VIADD R10, R8, 0x606 ;  /* 0x00000606080a7836 */ /* 0x000fe40000000000 */
[----:B------:R-:W-:-:S03]  /*c9c0*/  IMAD.MOV.U32 R11, RZ, RZ, 0x40000040 ;  /* 0x40000040ff0b7424 */ /* 0x000fc600078e00ff */
[----:B------:R-:W-:Y:S01]  /*c9d0*/  R2UR UR54, R10 ;  /* 0x000000000a3672ca */ /* 0x000fe200000e0000 */
[----:B------:R-:W-:Y:S02]  /*c9e0*/  WARPGROUP.DEPBAR.LE gsb0, 0x0 ;  /* 0x00008000000079c5 */ /* 0x000fe40000010000 */
[----:B------:R-:W-:-:S06]  /*c9f0*/  WARPGROUP.ARRIVE ;  /* 0x00000000000079c5 */ /* 0x000fcc0000000000 */
[----:B------:R-:W-:Y:S01]  /*ca00*/  HGMMA.64x96x16.F32 R152, gdesc[UR56], R152, gsb0 ;  /* 0x01600000389879f0 */ /* 0x000fe20008000898 */
[----:B------:R-:W-:Y:S01]  /*ca10*/  R2UR UR55, R11 ;  /* 0x000000000b3772ca */ /* 0x000fe200000e0000 */
[----:B------:R-:W-:Y:S02]  /*ca20*/  VIADD R10, R8, 0x900 ;  /* 0x00000900080a7836 */ /* 0x000fe40000000000 */
[----:B------:R-:W-:-:S03]  /*ca30*/  IMAD.MOV.U32 R11, RZ, RZ, 0x40000040 ;  /* 0x40000040ff0b7424 */ /* 0x000fc600078e00ff */
[----:B------:R-:W-:Y:S02]  /*ca40*/  R2UR UR50, R10 ;  /* 0x000000000a3272ca */ /* 0x000fe400000e0000 */
[----:B------:R-:W-:Y:S01]  /*ca50*/  R2UR UR51, R11 ;  /* 0x000000000b3372ca */ /* 0x000fe200000e0000 */
[----:B------:R-:W-:Y:S02]  /*ca60*/  WARPGROUP.DEPBAR.LE gsb0, 0x0 ;  /* 0x00008000000079c5 */ /* 0x000fe40000010000 */
[----:B------:R-:W-:-:S06]  /*ca70*/  WARPGROUP.ARRIVE ;  /* 0x00000000000079c5 */ /* 0x000fcc0000000000 */
[----:B------:R-:W-:Y:S01]  /*ca80*/  HGMMA.64x96x16.F32 R152, gdesc[UR52], R152, gsb0 ;  /* 0x01600000349879f0 */ /* 0x000fe20008000898 */
[----:B------:R-:W-:Y:S02]  /*ca90*/  VIADD R10, R8, 0x902 ;  /* 0x00000902080a7836 */ /* 0x000fe40000000000 */
[----:B------:R-:W-:-:S03]  /*caa0*/  IMAD.MOV.U32 R11, RZ, RZ, 0x40000040 ;  /* 0x40000040ff0b7424 */ /* 0x000fc600078e00ff */
[----:B------:R-:W-:Y:S02]  /*cab0*/  R2UR UR46, R10 ;  /* 0x000000000a2e72ca */ /* 0x000fe400000e0000 */
[----:B------:R-:W-:Y:S01]  /*cac0*/  R2UR UR47, R11 ;  /* 0x000000000b2f72ca */ /* 0x000fe200000e0000 */
[----:B------:R-:W-:Y:S02]  /*cad0*/  WARPGROUP.DEPBAR.LE gsb0, 0x0 ;  /* 0x00008000000079c5 */ /* 0x000fe40000010000 */
[----:B------:R-:W-:-:S06]  /*cae0*/  WARPGROUP.ARRIVE ;  /* 0x00000000000079c5 */ /* 0x000fcc0000000000 */
[----:B------:R-:W-:Y:S01]  /*caf0*/  HGMMA.64x96x16.F32 R152, gdesc[UR48], R152, gsb0 ;  /* 0x01600000309879f0 */ /* 0x000fe20008000898 */
[----:B------:R-:W-:Y:S01]  /*cb00*/  IMAD.MOV.U32 R11, RZ, RZ, 0x40000040 ;  /* 0x40000040ff0b7424 */ /* 0x000fe200078e00ff */
[----:B------:R-:W-:-:S04]  /*cb10*/  IADD3 R10, R8, 0x904, RZ ;  /* 0x00000904080a7810 */ /* 0x000fc80007ffe0ff */
        /* <DEDUP_REMOVED lines=11> */
[----:B------:R-:W-:Y:S03]  /*cbd0*/  HGMMA.64x96x16.F32 R152, gdesc[UR40], R152, gsb0 ;  /* 0x01600000289879f0 */ /* 0x000fe60008000898 */
[----:B------:R-:W2:Y:S01]  /*cbe0*/  S2R R203, SR_TID.X ;  /* 0x0000000000cb7919 */ /* 0x000ea20000002100 */
[----:B------:R-:W-:Y:S02]  /*cbf0*/  WARPGROUP.DEPBAR.LE gsb0, 0x0 ;  /* 0x00008000000079c5 */ /* 0x000fe40000010000 */
[----:B------:R-:W-:-:S06]  /*cc00*/  WARPGROUP.ARRIVE ;  /* 0x00000000000079c5 */ /* 0x000fcc0000000000 */
[----:B------:R-:W-:Y:S01]  /*cc10*/  HGMMA.64x96x16.F32 R152, gdesc[UR36], R152, gsb0 ;  /* 0x01600000249879f0 */ /* 0x000fe20008000898 */
[----:B--2---:R-:W-:-:S04]  /*cc20*/  SHF.R.U32.HI R203, RZ, 0x7, R203 ;  /* 0x00000007ffcb7819 */ /* 0x004fc800000116cb */
[----:B------:R-:W-:Y:S01]  /*cc30*/  IADD3 R20, -R203, 0xb, RZ ;  /* 0x0000000bcb147810 */ /* 0x000fe20007ffe1ff */
[----:B------:R-:W-:-:S04]  /*cc40*/  WARPGROUP.DEPBAR.LE gsb0, 0x0 ;  /* 0x00008000000079c5 */ /* 0x000fc80000010000 */
[----:B------:R2:W-:Y:S06]  /*cc50*/  BAR.ARV R20, 0x100 ;  /* 0x000400140000751d */ /* 0x0005ec0000002000 */
[----:B------:R-:W-:Y:S05]  /*cc60*/  @!P0 BRA `(.L_x_10573) ;  /* 0x0000000000048947 */ /* 0x000fea0003800000 */
[----:B------:R-:W-:Y:S01]  /*cc70*/  BPT.TRAP 0x1 ;  /* 0x000000040000795c */ /* 0x000fe20000300000 */
.L_x_10573:
[----:B01----:R-:W-:Y:S01]  /*cc80*/  FMNMX.FTZ R0, R152, R7, !PT ;  /* 0x0000000798007209 */ /* 0x003fe20007810000 */
[----:B------:R-:W3:Y:S03]  /*cc90*/  LDL R219, [R1+0x48] ;  /* 0x0000480001db7983 */ /* 0x000ee60000100800 */
        /* <DEDUP_REMOVED lines=26> */
[----:B0-----:R-:W-:Y:S02]  /*ce40*/  FMNMX.FTZ R3, R3, R0, !PT ;  /* 0x0000000003037209 */ /* 0x001fe40007810000 */
[----:B------:R-:W0:Y:S03]  /*ce50*/  LDC R0, c[0x0][0xa80] ;  /* 0x0002a000ff007b82 */ /* 0x000e260000000800 */
[C---:B------:R-:W-:Y:S01]  /*ce60*/  FADD.FTZ R7, -R3.reuse, R7 ;  /* 0x0000000703077221 */ /* 0x040fe20000010100 */
[----:B0-----:R-:W-:-:S03]  /*ce70*/  FMUL.FTZ R9, R3, R0 ;  /* 0x0000000003097220 */ /* 0x001fc60000410000 */
[-C--:B------:R-:W-:Y:S01]  /*ce80*/  FMUL.FTZ R7, R7, R0.reuse ;  /* 0x0000000007077220 */ /* 0x080fe20000410000 */
[-CC-:B------:R-:W-:Y:S01]  /*ce90*/  FFMA.FTZ R152, R152, R0.reuse, -R9.reuse ;  /* 0x0000000098987223 */ /* 0x180fe20000010809 */
[-CC-:B------:R-:W-:Y:S02]  /*cea0*/  FFMA.FTZ R153, R153, R0.reuse, -R9.reuse ;  /* 0x0000000099997223 */ /* 0x180fe40000010809 */
        /* <DEDUP_REMOVED lines=17> */
[-C--:B0-----:R-:W-:Y:S01]  /*cfc0*/  FMUL.FTZ R24, R24, R10.reuse ;  /* 0x0000000a18187220 */ /* 0x081fe20000410000 */
[-C--:B------:R-:W-:Y:S01]  /*cfd0*/  FMUL.FTZ R25, R25, R10.reuse ;  /* 0x0000000a19197220 */ /* 0x080fe20000410000 */
[-C--:B------:R-:W-:Y:S01]  /*cfe0*/  FMUL.FTZ R28, R28, R10.reuse ;  /* 0x0000000a1c1c7220 */ /* 0x080fe20000410000 */
[-C--:B------:R-:W-:Y:S01]  /*cff0*/  FMUL.FTZ R29, R29, R10.reuse ;  /* 0x0000000a1d1d7220 */ /* 0x080fe20000410000 */
[-C--:B------:R-:W-:Y:S01]  /*d000*/  FMUL.FTZ R32, R32, R10.reuse ;  /* 0x0000000a20207220 */ /* 0x080fe20000410000 */
[-C--:B------:R-:W-:Y:S01]  /*d010*/  FMUL.FTZ R33, R33, R10.reuse ;  /* 0x0000000a21217220 */ /* 0x080fe20000410000 */
[-C--:B------:R-:W-:Y:S01]  /*d020*/  FMUL.FTZ R36, R36, R10.reuse ;  /* 0x0000000a24247220 */ /* 0x080fe20000410000 */
[----:B------:R-:W0:Y:S01]  /*d030*/  MUFU.EX2 R156, R156 ;  /* 0x0000009c009c7308 */ /* 0x000e220000000800 */
[----:B-1----:R-:W-:Y:S01]  /*d040*/  FFMA.FTZ R7, R10, R15, R152 ;  /* 0x0000000f0a077223 */ /* 0x002fe20000010098 */
        /* <DEDUP_REMOVED lines=73> */
[----:B------:R-:W-:Y:S01]  /*d4e0*/  FMUL.FTZ R149, R149, R10 ;  /* 0x0000000a95957220 */ /* 0x000fe20000410000 */
[----:B------:R-:W-:Y:S01]  /*d4f0*/  F2FP.F16.F32.PACK_AB R200, R153, R152 ;  /* 0x0000009899c8723e */ /* 0x000fe200000000ff */
[----:B------:R-:W-:Y:S01]  /*d500*/  MUFU.EX2 R161, R161 ;  /* 0x000000a100a17308 */ /* 0x000fe20000000800 */
[----:B------:R-:W-:Y:S01]  /*d510*/  FMNMX.FTZ R7, R179, R7, !PT ;  /* 0x00000007b3077209 */ /* 0x000fe20007810000 */
[--C-:B------:R-:W-:Y:S01]  /*d520*/  FFMA.FTZ R184, R184, R0, -R9.reuse ;  /* 0x00000000b8b87223 */ /* 0x100fe20000010809 */
[----:B------:R-:W-:Y:S01]  /*d530*/  F2FP.F16.F32.PACK_AB R202, R157, R156 ;  /* 0x0000009c9dca723e */ /* 0x000fe200000000ff */
[-CC-:B------:R-:W-:Y:S01]  /*d540*/  FFMA.FTZ R185, R185, R0.reuse, -R9.reuse ;  /* 0x00000000b9b97223 */ /* 0x180fe20000010809 */
[----:B------:R-:W-:Y:S01]  /*d550*/  FMNMX.FTZ R7, R182, R7, !PT ;  /* 0x00000007b6077209 */ /* 0x000fe20007810000 */
[-CC-:B------:R-:W-:Y:S01]  /*d560*/  FFMA.FTZ R188, R188, R0.reuse, -R9.reuse ;  /* 0x00000000bcbc7223 */ /* 0x180fe20000010809 */
[-CC-:B------:R-:W-:Y:S01]  /*d570*/  FFMA.FTZ R189, R189, R0.reuse, -R9.reuse ;  /* 0x00000000bdbd7223 */ /* 0x180fe20000010809 */
[----:B------:R-:W0:Y:S01]  /*d580*/  MUFU.EX2 R152, R160 ;  /* 0x000000a000987308 */ /* 0x000e220000000800 */
[----:B------:R-:W-:Y:S01]  /*d590*/  FMNMX.FTZ R7, R183, R7, !PT ;  /* 0x00000007b7077209 */ /* 0x000fe20007810000 */
[-CC-:B------:R-:W-:Y:S01]  /*d5a0*/  FFMA.FTZ R192, R192, R0.reuse, -R9.reuse ;  /* 0x00000000c0c07223 */ /* 0x180fe20000010809 */
[-CC-:B------:R-:W-:Y:S01]  /*d5b0*/  FFMA.FTZ R193, R193, R0.reuse, -R9.reuse ;  /* 0x00000000c1c17223 */ /* 0x180fe20000010809 */
[-CC-:B------:R-:W-:Y:S01]  /*d5c0*/  FFMA.FTZ R196, R196, R0.reuse, -R9.reuse ;  /* 0x00000000c4c47223 */ /* 0x180fe20000010809 */
[----:B------:R-:W-:Y:S01]  /*d5d0*/  FMNMX.FTZ R7, R186, R7, !PT ;  /* 0x00000007ba077209 */ /* 0x000fe20007810000 */
[----:B------:R-:W-:-:S02]  /*d5e0*/  FFMA.FTZ R9, R197, R0, -R9 ;  /* 0x00000000c5097223 */ /* 0x000fc40000010809 */
[----:B------:R-:W-:Y:S01]  /*d5f0*/  MUFU.EX2 R165, R165 ;  /* 0x000000a500a57308 */ /* 0x000fe20000000800 */
[----:B------:R-:W-:-:S04]  /*d600*/  FMNMX.FTZ R7, R187, R7, !PT ;  /* 0x00000007bb077209 */ /* 0x000fc80007810000 */
[----:B------:R-:W-:-:S03]  /*d610*/  FMNMX.FTZ R7, R190, R7, !PT ;  /* 0x00000007be077209 */ /* 0x000fc60007810000 */
[----:B------:R-:W-:Y:S01]  /*d620*/  MUFU.EX2 R156, R168 ;  /* 0x000000a8009c7308 */ /* 0x000fe20000000800 */
[----:B------:R-:W-:Y:S01]  /*d630*/  FMNMX.FTZ R7, R191, R7, !PT ;  /* 0x00000007bf077209 */ /* 0x000fe20007810000 */
[----:B0-----:R-:W-:Y:S01]  /*d640*/  FADD.FTZ R11, R152, R11 ;  /* 0x0000000b980b7221 */ /* 0x001fe20000010000 */
[C---:B------:R-:W-:Y:S02]  /*d650*/  F2FP.F16.F32.PACK_AB R152, R161.reuse, R152 ;  /* 0x00000098a198723e */ /* 0x040fe400000000ff */
[----:B------:R-:W-:Y:S01]  /*d660*/  FMNMX.FTZ R7, R194, R7, !PT ;  /* 0x00000007c2077209 */ /* 0x000fe20007810000 */
[----:B------:R-:W-:Y:S02]  /*d670*/  FADD.FTZ R11, R161, R11 ;  /* 0x0000000ba10b7221 */ /* 0x000fe40000010000 */
        /* <DEDUP_REMOVED lines=15> */
[----:B0-----:R-:W-:-:S05]  /*d770*/  FMNMX.FTZ R8, R8, R7, !PT ;  /* 0x0000000708087209 */ /* 0x001fca0007810000 */
[C---:B------:R-:W-:Y:S01]  /*d780*/  FADD.FTZ R6, -R8.reuse, R6 ;  /* 0x0000000608067221 */ /* 0x040fe20000010100 */
[-C--:B------:R-:W-:Y:S01]  /*d790*/  FMUL.FTZ R7, R8, R0.reuse ;  /* 0x0000000008077220 */ /* 0x080fe20000410000 */
[----:B------:R-:W-:Y:S02]  /*d7a0*/  MUFU.EX2 R9, R9 ;  /* 0x0000000900097308 */ /* 0x000fe40000000800 */
[-C--:B------:R-:W-:Y:S01]  /*d7b0*/  FMUL.FTZ R6, R6, R0.reuse ;  /* 0x0000000006067220 */ /* 0x080fe20000410000 */
[-CC-:B------:R-:W-:Y:S01]  /*d7c0*/  FFMA.FTZ R154, R154, R0.reuse, -R7.reuse ;  /* 0x000000009a9a7223 */ /* 0x180fe20000010807 */
[-CC-:B------:R-:W-:Y:S01]  /*d7d0*/  FFMA.FTZ R155, R155, R0.reuse, -R7.reuse ;  /* 0x000000009b9b7223 */ /* 0x180fe20000010807 */
[-CC-:B------:R-:W-:Y:S01]  /*d7e0*/  FFMA.FTZ R158, R158, R0.reuse, -R7.reuse ;  /* 0x000000009e9e7223 */ /* 0x180fe20000010807 */
[-CC-:B------:R-:W-:Y:S01]  /*d7f0*/  FFMA.FTZ R159, R159, R0.reuse, -R7.reuse ;  /* 0x000000009f9f7223 */ /* 0x180fe20000010807 */
[-CC-:B------:R-:W-:Y:S01]  /*d800*/  FFMA.FTZ R162, R162, R0.reuse, -R7.reuse ;  /* 0x00000000a2a27223 */ /* 0x180fe20000010807 */
[----:B------:R3:W0:Y:S01]  /*d810*/  MUFU.EX2 R15, R6 ;  /* 0x00000006000f7308 */ /* 0x0006220000000800 */
        /* <DEDUP_REMOVED lines=8> */
[----:B---3--:R-:W-:-:S02]  /*d8a0*/  IMAD R6, R206, 0xc00, R219 ;  /* 0x00000c00ce067824 */ /* 0x008fc400078e02db */
[-CC-:B------:R-:W-:Y:S01]  /*d8b0*/  FFMA.FTZ R179, R179, R0.reuse, -R7.reuse ;  /* 0x00000000b3b37223 */ /* 0x180fe20000010807 */
[----:B------:R-:W1:Y:S01]  /*d8c0*/  S2R R219, SR_CgaCtaId ;  /* 0x0000000000db7919 */ /* 0x000e620000008800 */
        /* <DEDUP_REMOVED lines=10> */
[----:B------:R-:W-:Y:S01]  /*d970*/  IMAD.MOV.U32 R7, RZ, RZ, 0x40000040 ;  /* 0x40000040ff077424 */ /* 0x000fe200078e00ff */
[----:B------:R-:W-:Y:S01]  /*d980*/  MUFU.EX2 R154, R154 ;  /* 0x0000009a009a7308 */ /* 0x000fe20000000800 */
[----:B------:R-:W-:Y:S01]  /*d990*/  R2UR UR6, R6 ;  /* 0x00000000060672ca */ /* 0x000fe200000e0000 */
[-C--:B0-----:R-:W-:Y:S01]  /*d9a0*/  FMUL.FTZ R26, R26, R15.reuse ;  /* 0x0000000f1a1a7220 */ /* 0x081fe20000410000 */
[----:B------:R-:W-:Y:S01]  /*d9b0*/  FMUL.FTZ R27, R27, R15 ;  /* 0x0000000f1b1b7220 */ /* 0x000fe20000410000 */
[----:B------:R-:W-:Y:S01]  /*d9c0*/  R2UR UR7, R7 ;  /* 0x00000000070772ca */ /* 0x000fe200000e0000 */
[----:B------:R-:W-:-:S02]  /*d9d0*/  VIADD R7, R4, 0x32440 ;  /* 0x0003244004077836 */ /* 0x000fc40000000000 */
        /* <DEDUP_REMOVED lines=14> */
[----:B-1----:R-:W-:Y:S01]  /*dac0*/  PRMT R7, R219, 0x654, R7 ;  /* 0x00000654db077816 */ /* 0x002fe20000000007 */
[-C--:B------:R-:W-:Y:S01]  /*dad0*/  FMUL.FTZ R54, R54, R15.reuse ;  /* 0x0000000f36367220 */ /* 0x080fe20000410000 */
[-C--:B------:R-:W-:Y:S01]  /*dae0*/  FMUL.FTZ R55, R55, R15.reuse ;  /* 0x0000000f37377220 */ /* 0x080fe20000410000 */
[-C--:B------:R-:W-:Y:S01]  /*daf0*/  FMUL.FTZ R58, R58, R15.reuse ;  /* 0x0000000f3a3a7220 */ /* 0x080fe20000410000 */
[----:B------:R1:W-:Y:S01]  /*db00*/  SYNCS.ARRIVE.TRANS64.RED.A1T0 RZ, [R7+URZ], RZ ;  /* 0x000000ff07ff79a7 */ /* 0x0003e2000810043f */
[----:B------:R-:W3:Y:S01]  /*db10*/  MUFU.EX2 R219, R158 ;  /* 0x0000009e00db7308 */ /* 0x000ee20000000800 */
[-C--:B------:R-:W-:Y:S01]  /*db20*/  FMUL.FTZ R59, R59, R15.reuse ;  /* 0x0000000f3b3b7220 */ /* 0x080fe20000410000 */
[-C--:B------:R-:W-:Y:S01]  /*db30*/  FMUL.FTZ R62, R62, R15.reuse ;  /* 0x0000000f3e3e7220 */ /* 0x080fe20000410000 */
[-C--:B------:R-:W-:Y:S01]  /*db40*/  FMUL.FTZ R63, R63, R15.reuse ;  /* 0x0000000f3f3f7220 */ /* 0x080fe20000410000 */
[-C--:B------:R-:W-:Y:S01]  /*db50*/  FMUL.FTZ R66, R66, R15.reuse ;  /* 0x0000000f42427220 */ /* 0x080fe20000410000 */
[-C--:B------:R-:W-:Y:S01]  /*db60*/  FMUL.FTZ R67, R67, R15.reuse ;  /* 0x0000000f43437220 */ /* 0x080fe20000410000 */
[----:B------:R-:W-:Y:S01]  /*db70*/  FMUL.FTZ R70, R70, R15 ;  /* 0x0000000f46467220 */ /* 0x000fe20000410000 */
[----:B-1----:R-:W-:-:S02]  /*db80*/  VIADD R7, R203, 0x8 ;  /* 0x00000008cb077836 */ /* 0x002fc40000000000 */
[-C--:B------:R-:W-:Y:S01]  /*db90*/  FMUL.FTZ R71, R71, R15.reuse ;  /* 0x0000000f47477220 */ /* 0x080fe20000410000 */
[-C--:B------:R-:W-:Y:S01]  /*dba0*/  FMUL.FTZ R74, R74, R15.reuse ;  /* 0x0000000f4a4a7220 */ /* 0x080fe20000410000 */
[-C--:B------:R-:W-:Y:S01]  /*dbb0*/  FMUL.FTZ R75, R75, R15.reuse ;  /* 0x0000000f4b4b7220 */ /* 0x080fe20000410000 */
[-C--:B------:R-:W-:Y:S01]  /*dbc0*/  FMUL.FTZ R78, R78, R15.reuse ;  /* 0x0000000f4e4e7220 */ /* 0x080fe20000410000 */
[----:B------:R1:W-:Y:S01]  /*dbd0*/  BAR.SYNC.DEFER_BLOCKING R7, 0x100 ;  /* 0x000400070000751d */ /* 0x0003e20000010000 */
        /* <DEDUP_REMOVED lines=37> */
[----:B0-----:R-:W-:Y:S01]  /*de30*/  F2FP.F16.F32.PACK_AB R201, R155, R154 ;  /* 0x0000009a9bc9723e */ /* 0x001fe200000000ff */
[----:B------:R-:W-:Y:S01]  /*de40*/  FFMA.FTZ R21, R15, R14, R154 ;  /* 0x0000000e0f157223 */ /* 0x000fe2000001009a */
[----:B---3--:R-:W-:Y:S01]  /*de50*/  F2FP.F16.F32.PACK_AB R203, R226, R219 ;  /* 0x000000dbe2cb723e */ /* 0x008fe200000000ff */
[C---:B------:R-:W-:Y:S01]  /*de60*/  VIADD R14, R6.reuse, 0x80 ;  /* 0x00000080060e7836 */ /* 0x040fe20000000000 */
[----:B------:R-:W0:Y:S01]  /*de70*/  MUFU.EX2 R154, R164 ;  /* 0x000000a4009a7308 */ /* 0x000e220000000800 */
[----:B------:R-:W-:Y:S01]  /*de80*/  IMAD.MOV.U32 R15, RZ, RZ, 0x40000040 ;  /* 0x40000040ff0f7424 */ /* 0x000fe200078e00ff */
[----:B------:R-:W-:Y:S01]  /*de90*/  WARPGROUP.ARRIVE ;  /* 0x00000000000079c5 */ /* 0x000fe20000000000 */
[----:B------:R-:W-:Y:S01]  /*dea0*/  FADD.FTZ R21, R155, R21 ;  /* 0x000000159b157221 */ /* 0x000fe20000010000 */
[----:B------:R-:W-:-:S03]  /*deb0*/  VIADD R10, R6, 0x100 ;  /* 0x00000100060a7836 */ /* 0x000fc60000000000 */
[----:B------:R-:W-:Y:S01]  /*dec0*/  FADD.FTZ R21, R219, R21 ;  /* 0x00000015db157221 */ /* 0x000fe20000010000 */
[----:B------:R-:W-:Y:S01]  /*ded0*/  HGMMA.64x256x16.F32 R24, R200, gdesc[UR4].tnspB, R24, gsb0 ;  /* 0x43e00004c8187df0 */ /* 0x000fe20008000818 */
[----:B------:R-:W-:Y:S01]  /*dee0*/  R2UR UR6, R14 ;  /* 0x000000000e0672ca */ /* 0x000fe200000e0000 */
[----:B------:R-:W-:Y:S01]  /*def0*/  MUFU.EX2 R197, R163 ;  /* 0x000000a300c57308 */ /* 0x000fe20000000800 */
[----:B------:R-:W-:Y:S01]  /*df00*/  R2UR UR7, R15 ;  /* 0x000000000f0772ca */ /* 0x000fe200000e0000 */
[----:B------:R-:W-:Y:S01]  /*df10*/  FADD.FTZ R21, R226, R21 ;  /* 0x00000015e2157221 */ /* 0x000fe20000010000 */
[----:B0-----:R-:W-:-:S05]  /*df20*/  FADD.FTZ R15, R154, R11 ;  /* 0x0000000b9a0f7221 */ /* 0x001fca0000010000 */
[----:B-1----:R-:W-:Y:S01]  /*df30*/  MUFU.EX2 R7, R166 ;  /* 0x000000a600077308 */ /* 0x002fe20000000800 */
[C---:B------:R-:W-:Y:S01]  /*df40*/  F2FP.F16.F32.PACK_AB R154, R165.reuse, R154 ;  /* 0x0000009aa59a723e */ /* 0x040fe200000000ff */
[----:B------:R-:W-:Y:S02]  /*df50*/  IMAD.MOV.U32 R11, RZ, RZ, 0x40000040 ;  /* 0x40000040ff0b7424 */ /* 0x000fe400078e00ff */
[----:B------:R-:W-:-:S04]  /*df60*/  FADD.FTZ R15, R165, R15 ;  /* 0x0000000fa50f7221 */ /* 0x000fc80000010000 */
[----:B------:R-:W-:Y:S01]  /*df70*/  FADD.FTZ R15, R156, R15 ;  /* 0x0000000f9c0f7221 */ /* 0x000fe20000010000 */
[----:B------:R-:W0:Y:S01]  /*df80*/  MUFU.EX2 R14, R167 ;  /* 0x000000a7000e7308 */ /* 0x000e220000000800 */
[C---:B------:R-:W-:Y:S02]  /*df90*/  F2FP.F16.F32.PACK_AB R156, R169.reuse, R156 ;  /* 0x0000009ca99c723e */ /* 0x040fe400000000ff */
[----:B------:R-:W-:-:S05]  /*dfa0*/  FADD.FTZ R15, R169, R15 ;  /* 0x0000000fa90f7221 */ /* 0x000fca0000010000 */
[----:B------:R-:W1:Y:S08]  /*dfb0*/  MUFU.EX2 R158, R172 ;  /* 0x000000ac009e7308 */ /* 0x000e700000000800 */
[----:B------:R-:W-:Y:S01]  /*dfc0*/  MUFU.EX2 R174, R174 ;  /* 0x000000ae00ae7308 */ /* 0x000fe20000000800 */
[----:B0-----:R-:W-:-:S07]  /*dfd0*/  F2FP.F16.F32.PACK_AB R155, R14, R7 ;  /* 0x000000070e9b723e */ /* 0x001fce00000000ff */
[----:B------:R-:W0:Y:S01]  /*dfe0*/  MUFU.EX2 R175, R175 ;  /* 0x000000af00af7308 */ /* 0x000e220000000800 */
[----:B-1----:R-:W-:Y:S01]  /*dff0*/  FADD.FTZ R15, R158, R15 ;  /* 0x0000000f9e0f7221 */ /* 0x002fe20000010000 */
[----:B------:R-:W-:-:S03]  /*e000*/  F2FP.F16.F32.PACK_AB R158, R173, R158 ;  /* 0x0000009ead9e723e */ /* 0x000fc600000000ff */
[----:B------:R-:W-:-:S03]  /*e010*/  FADD.FTZ R15, R173, R15 ;  /* 0x0000000fad0f7221 */ /* 0x000fc60000010000 */
[----:B------:R-:W-:Y:S01]  /*e020*/  MUFU.EX2 R178, R178 ;  /* 0x000000b200b27308 */ /* 0x000fe20000000800 */
[----:B------:R-:W-:Y:S01]  /*e030*/  FADD.FTZ R15, R160, R15 ;  /* 0x0000000fa00f7221 */ /* 0x000fe20000010000 */
[----:B------:R-:W-:-:S03]  /*e040*/  F2FP.F16.F32.PACK_AB R160, R177, R160 ;  /* 0x000000a0b1a0723e */ /* 0x000fc600000000ff */
[----:B------:R-:W-:-:S03]  /*e050*/  FADD.FTZ R15, R177, R15 ;  /* 0x0000000fb10f7221 */ /* 0x000fc60000010000 */
[----:B------:R-:W1:Y:S01]  /*e060*/  MUFU.EX2 R179, R179 ;  /* 0x000000b300b37308 */ /* 0x000e620000000800 */
[----:B0-----:R-:W-:-:S07]  /*e070*/  F2FP.F16.F32.PACK_AB R159, R175, R174 ;  /* 0x000000aeaf9f723e */ /* 0x001fce00000000ff */
[----:B------:R-:W-:Y:S08]  /*e080*/  MUFU.EX2 R182, R182 ;  /* 0x000000b600b67308 */ /* 0x000ff00000000800 */
[----:B------:R-:W0:Y:S01]  /*e090*/  MUFU.EX2 R183, R183 ;  /* 0x000000b700b77308 */ /* 0x000e220000000800 */
[----:B-1----:R-:W-:-:S07]  /*e0a0*/  F2FP.F16.F32.PACK_AB R161, R179, R178 ;  /* 0x000000b2b3a1723e */ /* 0x002fce00000000ff */
[----:B------:R-:W-:Y:S08]  /*e0b0*/  MUFU.EX2 R164, R184 ;  /* 0x000000b800a47308 */ /* 0x000ff00000000800 */
[----:B------:R-:W-:Y:S01]  /*e0c0*/  MUFU.EX2 R166, R188 ;  /* 0x000000bc00a67308 */ /* 0x000fe20000000800 */
[----:B0-----:R-:W-:-:S07]  /*e0d0*/  F2FP.F16.F32.PACK_AB R163, R183, R182 ;  /* 0x000000b6b7a3723e */ /* 0x001fce00000000ff */
[----:B------:R-:W-:Y:S08]  /*e0e0*/  MUFU.EX2 R186, R186 ;  /* 0x000000ba00ba7308 */ /* 0x000ff00000000800 */
[----:B------:R-:W0:Y:S08]  /*e0f0*/  MUFU.EX2 R187, R187 ;  /* 0x000000bb00bb7308 */ /* 0x000e300000000800 */
[----:B------:R-:W-:Y:S08]  /*e100*/  MUFU.EX2 R190, R190 ;  /* 0x000000be00be7308 */ /* 0x000ff00000000800 */
[----:B------:R-:W1:Y:S01]  /*e110*/  MUFU.EX2 R191, R191 ;  /* 0x000000bf00bf7308 */ /* 0x000e620000000800 */
[----:B0-----:R-:W-:-:S07]  /*e120*/  F2FP.F16.F32.PACK_AB R165, R187, R186 ;  /* 0x000000babba5723e */ /* 0x001fce00000000ff */
[----:B------:R-:W-:Y:S08]  /*e130*/  MUFU.EX2 R194, R194 ;  /* 0x000000c200c27308 */ /* 0x000ff00000000800 */
[----:B------:R-:W0:Y:S01]  /*e140*/  MUFU.EX2 R195, R195 ;  /* 0x000000c300c37308 */ /* 0x000e220000000800 */
[----:B-1----:R-:W-:-:S07]  /*e150*/  F2FP.F16.F32.PACK_AB R167, R191, R190 ;  /* 0x000000bebfa7723e */ /* 0x002fce00000000ff */
[----:B------:R-:W-:Y:S08]  /*e160*/  MUFU.EX2 R198, R198 ;  /* 0x000000c600c67308 */ /* 0x000ff00000000800 */
[----:B------:R-:W-:Y:S01]  /*e170*/  MUFU.EX2 R199, R199 ;  /* 0x000000c700c77308 */ /* 0x000fe20000000800 */
[----:B0-----:R-:W-:Y:S01]  /*e180*/  F2FP.F16.F32.PACK_AB R169, R195, R194 ;  /* 0x000000c2c3a9723e */ /* 0x001fe200000000ff */
[----:B------:R-:W-:-:S06]  /*e190*/  WARPGROUP.DEPBAR.LE gsb0, 0x0 ;  /* 0x00008000000079c5 */ /* 0x000fcc0000010000 */
[----:B------:R-:W0:Y:S08]  /*e1a0*/  MUFU.EX2 R200, R162 ;  /* 0x000000a200c87308 */ /* 0x000e300000000800 */
[----:B------:R-:W1:Y:S01]  /*e1b0*/  MUFU.EX2 R162, R180 ;  /* 0x000000b400a27308 */ /* 0x000e620000000800 */
[----:B0-----:R-:W-:Y:S01]  /*e1c0*/  F2FP.F16.F32.PACK_AB R153, R197, R200 ;  /* 0x000000c8c599723e */ /* 0x001fe200000000ff */
[----:B------:R-:W-:-:S03]  /*e1d0*/  FADD.FTZ R21, R200, R21 ;  /* 0x00000015c8157221 */ /* 0x000fc60000010000 */
[----:B------:R-:W-:Y:S01]  /*e1e0*/  WARPGROUP.ARRIVE ;  /* 0x00000000000079c5 */ /* 0x000fe20000000000 */
[----:B------:R-:W-:Y:S01]  /*e1f0*/  FADD.FTZ R21, R197, R21 ;  /* 0x00000015c5157221 */ /* 0x000fe20000010000 */
[----:B-1----:R-:W-:Y:S01]  /*e200*/  FADD.FTZ R15, R162, R15 ;  /* 0x0000000fa20f7221 */ /* 0x002fe20000010000 */
[----:B------:R-:W-:-:S03]  /*e210*/  F2FP.F16.F32.PACK_AB R162, R181, R162 ;  /* 0x000000a2b5a2723e */ /* 0x000fc600000000ff */
[----:B------:R-:W-:Y:S01]  /*e220*/  HGMMA.64x256x16.F32 R24, R152, gdesc[UR4].tnspB, R24, gsb0 ;  /* 0x43e0000498187df0 */ /* 0x000fe20008000818 */
[----:B------:R-:W-:Y:S01]  /*e230*/  R2UR UR6, R10 ;  /* 0x000000000a0672ca */ /* 0x000fe200000e0000 */
[----:B------:R-:W-:Y:S01]  /*e240*/  VIADD R10, R6, 0x180 ;  /* 0x00000180060a7836 */ /* 0x000fe20000000000 */
[----:B------:R-:W-:Y:S01]  /*e250*/  R2UR UR7, R11 ;  /* 0x000000000b0772ca */ /* 0x000fe200000e0000 */
[----:B------:R-:W-:Y:S01]  /*e260*/  FADD.FTZ R15, R181, R15 ;  /* 0x0000000fb50f7221 */ /* 0x000fe20000010000 */
[----:B------:R-:W-:Y:S01]  /*e270*/  MOV R11, 0x40000040 ;  /* 0x40000040000b7802 */ /* 0x000fe20000000f00 */
[----:B------:R-:W-:Y:S02]  /*e280*/  FADD.FTZ R21, R7, R21 ;  /* 0x0000001507157221 */ /* 0x000fe40000010000 */
[----:B------:R-:W-:Y:S01]  /*e290*/  FADD.FTZ R15, R164, R15 ;  /* 0x0000000fa40f7221 */ /* 0x000fe20000010000 */
[----:B------:R-:W-:Y:S01]  /*e2a0*/  F2FP.F16.F32.PACK_AB R164, R185, R164 ;  /* 0x000000a4b9a4723e */ /* 0x000fe200000000ff */
[----:B------:R-:W-:Y:S01]  /*e2b0*/  FADD.FTZ R21, R14, R21 ;  /* 0x000000150e157221 */ /* 0x000fe20000010000 */
[----:B------:R-:W-:-:S02]  /*e2c0*/  WARPGROUP.DEPBAR.LE gsb0, 0x0 ;  /* 0x00008000000079c5 */ /* 0x000fc40000010000 */
[----:B------:R-:W0:Y:S08]  /*e2d0*/  MUFU.EX2 R152, R170 ;  /* 0x000000aa00987308 */ /* 0x000e300000000800 */
[----:B------:R1:W3:Y:S08]  /*e2e0*/  MUFU.EX2 R153, R171 ;  /* 0x000000ab00997308 */ /* 0x0002f00000000800 */
[----:B------:R-:W4:Y:S01]  /*e2f0*/  MUFU.EX2 R170, R196 ;  /* 0x000000c400aa7308 */ /* 0x000f220000000800 */
[----:B-1----:R-:W-:Y:S01]  /*e300*/  F2FP.F16.F32.PACK_AB R171, R199, R198 ;  /* 0x000000c6c7ab723e */ /* 0x002fe200000000ff */
[----:B0-----:R-:W-:Y:S01]  /*e310*/  FADD.FTZ R21, R152, R21 ;  /* 0x0000001598157221 */ /* 0x001fe20000010000 */
[----:B---3--:R-:W-:-:S03]  /*e320*/  F2FP.F16.F32.PACK_AB R157, R153, R152 ;  /* 0x00000098999d723e */ /* 0x008fc600000000ff */
[----:B------:R-:W-:Y:S01]  /*e330*/  FADD.FTZ R21, R153, R21 ;  /* 0x0000001599157221 */ /* 0x000fe20000010000 */
[----:B------:R-:W-:-:S03]  /*e340*/  WARPGROUP.ARRIVE ;  /* 0x00000000000079c5 */ /* 0x000fc60000000000 */
[----:B------:R-:W-:-:S04]  /*e350*/  FADD.FTZ R21, R174, R21 ;  /* 0x00000015ae157221 */ /* 0x000fc80000010000 */
[----:B------:R-:W-:Y:S01]  /*e360*/  FADD.FTZ R21, R175, R21 ;  /* 0x00000015af157221 */ /* 0x000fe20000010000 */
[----:B------:R-:W-:Y:S01]  /*e370*/  HGMMA.64x256x16.F32 R24, R156, gdesc[UR4].tnspB, R24, gsb0 ;  /* 0x43e000049c187df0 */ /* 0x000fe20008000818 */
[----:B------:R-:W-:Y:S01]  /*e380*/  R2UR UR6, R10 ;  /* 0x000000000a0672ca */ /* 0x000fe200000e0000 */
[----:B------:R-:W-:Y:S01]  /*e390*/  VIADD R10, R6, 0x200 ;  /* 0x00000200060a7836 */ /* 0x000fe20000000000 */
[----:B------:R-:W-:Y:S01]  /*e3a0*/  R2UR UR7, R11 ;  /* 0x000000000b0772ca */ /* 0x000fe200000e0000 */
[----:B------:R-:W-:Y:S02]  /*e3b0*/  IMAD.MOV.U32 R11, RZ, RZ, 0x40000040 ;  /* 0x40000040ff0b7424 */ /* 0x000fe400078e00ff */
[----:B------:R-:W-:-:S04]  /*e3c0*/  FADD.FTZ R21, R178, R21 ;  /* 0x00000015b2157221 */ /* 0x000fc80000010000 */
        /* <DEDUP_REMOVED lines=10> */
[----:B------:R-:W-:Y:S01]  /*e470*/  FADD.FTZ R14, R199, R21 ;  /* 0x00000015c70e7221 */ /* 0x000fe20000010000 */
[----:B------:R-:W-:Y:S02]  /*e480*/  WARPGROUP.DEPBAR.LE gsb0, 0x0 ;  /* 0x00008000000079c5 */ /* 0x000fe40000010000 */
[----:B------:R-:W-:-:S06]  /*e490*/  WARPGROUP.ARRIVE ;  /* 0x00000000000079c5 */ /* 0x000fcc0000000000 */
[----:B------:R-:W-:Y:S01]  /*e4a0*/  HGMMA.64x256x16.F32 R24, R160, gdesc[UR4].tnspB, R24, gsb0 ;  /* 0x43e00004a0187df0 */ /* 0x000fe20008000818 */
[----:B------:R-:W-:Y:S01]  /*e4b0*/  R2UR UR7, R11 ;  /* 0x000000000b0772ca */ /* 0x000fe200000e0000 */
[----:B------:R-:W-:Y:S01]  /*e4c0*/  FADD.FTZ R11, R185, R15 ;  /* 0x0000000fb90b7221 */ /* 0x000fe20000010000 */
[----:B------:R-:W-:Y:S01]  /*e4d0*/  R2UR UR6, R10 ;  /* 0x000000000a0672ca */ /* 0x000fe200000e0000 */
[----:B------:R-:W-:Y:S02]  /*e4e0*/  VIADD R10, R6, 0x280 ;  /* 0x00000280060a7836 */ /* 0x000fe40000000000 */
[----:B------:R-:W-:Y:S01]  /*e4f0*/  FADD.FTZ R11, R166, R11 ;  /* 0x0000000ba60b7221 */ /* 0x000fe20000010000 */
[----:B------:R-:W-:-:S03]  /*e500*/  F2FP.F16.F32.PACK_AB R166, R189, R166 ;  /* 0x000000a6bda6723e */ /* 0x000fc600000000ff */
[----:B------:R-:W-:-:S04]  /*e510*/  FADD.FTZ R11, R189, R11 ;  /* 0x0000000bbd0b7221 */ /* 0x000fc80000010000 */
[----:B------:R-:W-:Y:S01]  /*e520*/  FADD.FTZ R6, R168, R11 ;  /* 0x0000000ba8067221 */ /* 0x000fe20000010000 */
[----:B------:R-:W-:Y:S01]  /*e530*/  IMAD.MOV.U32 R11, RZ, RZ, 0x40000040 ;  /* 0x40000040ff0b7424 */ /* 0x000fe200078e00ff */
[C---:B------:R-:W-:Y:S02]  /*e540*/  F2FP.F16.F32.PACK_AB R168, R193.reuse, R168 ;  /* 0x000000a8c1a8723e */ /* 0x040fe400000000ff */
[----:B------:R-:W-:-:S04]  /*e550*/  FADD.FTZ R6, R193, R6 ;  /* 0x00000006c1067221 */ /* 0x000fc80000010000 */
[----:B----4-:R-:W-:Y:S01]  /*e560*/  FADD.FTZ R15, R170, R6 ;  /* 0x00000006aa0f7221 */ /* 0x010fe20000010000 */
[----:B------:R-:W-:-:S03]  /*e570*/  F2FP.F16.F32.PACK_AB R170, R9, R170 ;  /* 0x000000aa09aa723e */ /* 0x000fc600000000ff */
[----:B------:R-:W-:Y:S01]  /*e580*/  FADD.FTZ R15, R9, R15 ;  /* 0x0000000f090f7221 */ /* 0x000fe20000010000 */
[----:B------:R-:W-:Y:S02]  /*e590*/  WARPGROUP.DEPBAR.LE gsb0, 0x0 ;  /* 0x00008000000079c5 */ /* 0x000fe40000010000 */
[----:B------:R-:W-:-:S06]  /*e5a0*/  WARPGROUP.ARRIVE ;  /* 0x00000000000079c5 */ /* 0x000fcc0000000000 */
        /* <DEDUP_REMOVED lines=8> */
[----:B------:R-:W-:Y:S05]  /*e630*/  @!P0 BRA `(.L_x_10574) ;  /* 0x0000000000048947 */ /* 0x000fea0003800000 */
[----:B------:R-:W-:Y:S01]  /*e640*/  BPT.TRAP 0x1 ;  /* 0x000000040000795c */ /* 0x000fe20000300000 */
.L_x_10574:
[----:B------:R-:W0:Y:S01]  /*e650*/  S2R R6, SR_CgaCtaId ;  /* 0x0000000000067919 */ /* 0x000e220000008800 */
[----:B------:R-:W-:Y:S02]  /*e660*/  VIADD R4, R4, 0x32460 ;  /* 0x0003246004047836 */ /* 0x000fe40000000000 */
[----:B------:R-:W-:-:S03]  /*e670*/  IMAD.MOV.U32 R7, RZ, RZ, R3 ;  /* 0x000000ffff077224 */ /* 0x000fc600078e0003 */
[----:B0-----:R-:W-:Y:S01]  /*e680*/  PRMT R4, R6, 0x654, R4 ;  /* 0x0000065406047816 */ /* 0x001fe20000000004 */
[----:B------:R-:W-:-:S03]  /*e690*/  IMAD.MOV.U32 R6, RZ, RZ, R8 ;  /* 0x000000ffff067224 */ /* 0x000fc600078e0008 */
[----:B------:R0:W-:Y:S01]  /*e6a0*/  SYNCS.ARRIVE.TRANS64.RED.A1T0 RZ, [R4+URZ], RZ ;  /* 0x000000ff04ff79a7 */ /* 0x0001e2000810043f */
[----:B------:R-:W-:Y:S05]  /*e6b0*/  @P1 BRA `(.L_x_10575) ;  /* 0xffffffd800101947 */ /* 0x000fea000383ffff */
.L_x_10564:
[----:B------:R-:W3:Y:S01]  /*e6c0*/  LDL.LU R9, [R1+0x88] ;  /* 0x0000880001097983 */ /* 0x000ee20000300800 */
[----:B------:R-:W-:Y:S05]  /*e6d0*/  WARPSYNC.ALL ;  /* 0x0000000000007948 */ /* 0x000fea0003800000 */
[----:B0-----:R-:W0:Y:S01]  /*e6e0*/  SHFL.BFLY PT, R4, R15, 0x2, 0x1f ;  /* 0x0c401f000f047f89 */ /* 0x001e2200000e0000 */
[----:B------:R-:W-:Y:S01]  /*e6f0*/  IMAD.MOV.U32 R157, RZ, RZ, -0x800000 ;  /* 0xff800000ff9d7424 */ /* 0x000fe200078e00ff */
[----:B------:R-:W-:Y:S01]  /*e700*/  IADD3 R206, R206, 0x1, RZ ;  /* 0x00000001cece7810 */ /* 0x000fe20007ffe0ff */
[----:B------:R-:W-:Y:S01]  /*e710*/  IMAD.MOV.U32 R156, RZ, RZ, -0x800000 ;  /* 0xff800000ff9c7424 */ /* 0x000fe200078e00ff */
[----:B------:R1:W-:Y:S08]  /*e720*/  BAR.ARV R20, 0x100 ;  /* 0x000400140000751d */ /* 0x0003f00000002000 */
[----:B------:R-:W-:Y:S06]  /*e730*/  BAR.ARV 0x8, 0x180 ;  /* 0x0206000000007b1d */ /* 0x000fec0000002000 */
[----:B------:R-:W-:-:S04]  /*e740*/  ISETP.NE.AND P1, PT, R206, 0x2, PT ;  /* 0x00000002ce00780c */ /* 0x000fc80003f25270 */
[----:B------:R-:W-:Y:S01]  /*e750*/  SEL R206, R206, RZ, P1 ;  /* 0x000000ffcece7207 */ /* 0x000fe20000800000 */
[----:B0-----:R-:W-:-:S05]  /*e760*/  FADD.FTZ R4, R4, R15 ;  /* 0x0000000f04047221 */ /* 0x001fca0000010000 */
[----:B------:R-:W0:Y:S02]  /*e770*/  SHFL.BFLY PT, R5, R4, 0x1, 0x1f ;  /* 0x0c201f0004057f89 */ /* 0x000e2400000e0000 */
[----:B0-----:R-:W-:Y:S01]  /*e780*/  FADD.FTZ R5, R4, R5 ;  /* 0x0000000504057221 */ /* 0x001fe20000010000 */
[----:B------:R-:W-:-:S04]  /*e790*/  IMAD.MOV.U32 R4, RZ, RZ, RZ ;  /* 0x000000ffff047224 */ /* 0x000fc800078e00ff */
[----:B------:R-:W-:-:S13]  /*e7a0*/  FSETP.NE.FTZ.AND P0, PT, R5, RZ, PT ;  /* 0x000000ff0500720b */ /* 0x000fda0003f15000 */
[----:B------:R-:W0:Y:S01]  /*e7b0*/  @P0 MUFU.RCP R4, R5 ;  /* 0x0000000500040308 */ /* 0x000e220000001000 */
[----:B------:R-:W-:-:S07]  /*e7c0*/  @P0 FMUL.FTZ R6, R0, 0.69314718246459960938 ;  /* 0x3f31721800060820 */ /* 0x000fce0000410000 */
[----:B------:R-:W4:Y:S01]  /*e7d0*/  @P0 MUFU.LG2 R5, R5 ;  /* 0x0000000500050308 */ /* 0x000f220000000c00 */
        /* <DEDUP_REMOVED lines=8> */
[----:B----4-:R-:W-:Y:S01]  /*e860*/  @P0 FMUL.FTZ R5, R5, 0.69314718246459960938 ;  /* 0x3f31721805050820 */ /* 0x010fe20000410000 */
[-C--:B------:R-:W-:Y:S01]  /*e870*/  FMUL.FTZ R40, R40, R4.reuse ;  /* 0x0000000428287220 */ /* 0x080fe20000410000 */
[-C--:B------:R-:W-:Y:S01]  /*e880*/  FMUL.FTZ R41, R41, R4.reuse ;  /* 0x0000000429297220 */ /* 0x080fe20000410000 */
[-C--:B------:R-:W-:Y:S01]  /*e890*/  FMUL.FTZ R44, R44, R4.reuse ;  /* 0x000000042c2c7220 */ /* 0x080fe20000410000 */
        /* <DEDUP_REMOVED lines=130> */
[----:B------:R-:W-:-:S02]  /*f0c0*/  PLOP3.LUT P0, PT, PT, PT, PT, 0x8, 0x0 ;  /* 0x000000000000781c */ /* 0x000fc40003f0e170 */
[----:B------:R-:W-:Y:S01]  /*f0d0*/  LOP3.LUT R218, R218, R0, RZ, 0x3c, !PT ;  /* 0x00000000dada7212 */ /* 0x000fe200078e3cff */
[----:B---3--:R-:W-:-:S05]  /*f0e0*/  VIADD R9, R9, 0x1 ;  /* 0x0000000109097836 */ /* 0x008fca0000000000 */
[----:B------:R1:W-:Y:S05]  /*f0f0*/  STL [R1+0x88], R9 ;  /* 0x0000880901007387 */ /* 0x0003ea0000100800 */
.L_x_10520:
[----:B------:R-:W-:Y:S05]  /*f100*/  WARPSYNC.ALL ;  /* 0x0000000000007948 */ /* 0x000fea0003800000 */
[----:B------:R-:W0:Y:S01]  /*f110*/  S2R R0, SR_CgaCtaId ;  /* 0x0000000000007919 */ /* 0x000e220000008800 */
[----:B------:R-:W-:Y:S01]  /*f120*/  MOV R19, 0x400 ;  /* 0x0000040000137802 */ /* 0x000fe20000000f00 */
[----:B------:R-:W-:Y:S01]  /*f130*/  BSSY B0, `(.L_x_10576) ;  /* 0x0000529000007945 */ /* 0x000fe20003800000 */
[----:B------:R-:W-:Y:S02]  /*f140*/  BAR.SYNC.DEFER_BLOCKING 0x5, 0x180 ;  /* 0x0146000000007b1d */ /* 0x000fe40000010000 */
[----:B0-----:R-:W-:-:S05]  /*f150*/  LEA R19, R0, R19, 0x18 ;  /* 0x0000001300137211 */ /* 0x001fca00078ec0ff */
[----:B------:R0:W3:Y:S01]  /*f160*/  LDS.128 R48, [R19+0x324d0] ;  /* 0x0324d00013307984 */ /* 0x0000e20000000c00 */
[----:B------:R-:W-:Y:S06]  /*f170*/  BAR.ARV 0x4, 0x180 ;  /* 0x0106000000007b1d */ /* 0x000fec0000002000 */
[----:B------:R-:W-:Y:S05]  /*f180*/  @P0 BRA `(.L_x_10577) ;  /* 0x0000004000300947 */ /* 0x000fea0003800000 */
[----:B------:R-:W4:Y:S01]  /*f190*/  LDL R3, [R1+0x1a4] ;  /* 0x0001a40001037983 */ /* 0x000f220000100800 */
[----:B------:R-:W-:-:S03]  /*f1a0*/  ULDC UR4, c[0x0][0xbd4] ;  /* 0x0002f50000047ab9 */ /* 0x000fc60000000800 */
[----:B------:R-:W4:Y:S01]  /*f1b0*/  LDL.LU R10, [R1+0x78] ;  /* 0x00007800010a7983 */ /* 0x000f220000300800 */
[----:B------:R-:W0:Y:S01]  /*f1c0*/  S2R R0, SR_SWINHI ;  /* 0x0000000000007919 */ /* 0x000e220000002f00 */
[----:B------:R-:W-:Y:S02]  /*f1d0*/  F2FP.F16.F32.PACK_AB R11, R31, R30 ;  /* 0x0000001e1f0b723e */ /* 0x000fe400000000ff */
[----:B------:R-:W-:Y:S01]  /*f1e0*/  F2FP.F16.F32.PACK_AB R12, R33, R32 ;  /* 0x00000020210c723e */ /* 0x000fe200000000ff */
[----:B------:R-:W4:Y:S01]  /*f1f0*/  LDL.LU R154, [R1+0x80] ;  /* 0x00008000019a7983 */ /* 0x000f220000300800 */
[----:B------:R-:W-:Y:S02]  /*f200*/  F2FP.F16.F32.PACK_AB R13, R35, R34 ;  /* 0x00000022230d723e */ /* 0x000fe400000000ff */
[----:B------:R-:W-:Y:S01]  /*f210*/  F2FP.F16.F32.PACK_AB R14, R37, R36 ;  /* 0x00000024250e723e */ /* 0x000fe200000000ff */
[----:B---3--:R-:W3:Y:S01]  /*f220*/  LDL.LU R48, [R1+0x84] ;  /* 0x0000840001307983 */ /* 0x008ee20000300800 */
[----:B-12---:R-:W-:-:S02]  /*f230*/  MOV R20, R19 ;  /* 0x0000001300147202 */ /* 0x006fc40000000f00 */
[----:B0-----:R-:W-:Y:S02]  /*f240*/  MOV R21, R0 ;  /* 0x0000000000157202 */ /* 0x001fe40000000f00 */
[----:B------:R-:W-:Y:S01]  /*f250*/  F2FP.F16.F32.PACK_AB R15, R39, R38 ;  /* 0x00000026270f723e */ /* 0x000fe200000000ff */
[----:B----4-:R-:W-:Y:S01]  /*f260*/  IMAD.WIDE R6, R3, 0x2, R20 ;  /* 0x0000000203067825 */ /* 0x010fe200078e0214 */
        /* <DEDUP_REMOVED lines=179> */
[----:B------:R-:W-:Y:S01]  /*fda0*/  IADD3 R8, P0, R154, UR4, RZ ;  /* 0x000000049a087c10 */ /* 0x000fe2000ff1e0ff */
[----:B------:R-:W-:-:S03]  /*fdb0*/  IMAD.MOV.U32 R3, RZ, RZ, RZ ;  /* 0x000000ffff037224 */ /* 0x000fc600078e00ff */
[----:B---3--:R-:W-:-:S07]  /*fdc0*/  IADD3.X R9, R48, UR5, RZ, P0, !PT ;  /* 0x0000000530097c10 */ /* 0x008fce00087fe4ff */
        /* <DEDUP_REMOVED lines=18> */
.L_x_10578:
        /* <DEDUP_REMOVED lines=9> */
[----:B------:R-:W-:-:S02]  /*ff80*/  ISETP.NE.U32.AND P0, PT, RZ, UR4, PT ;  /* 0x00000004ff007c0c */ /* 0x000fc4000bf05070 */
[----:B----4-:R-:W-:Y:S02]  /*ff90*/  ISETP.NE.AND P1, PT, R155, 0x1, PT ;  /* 0x000000019b00780c */ /* 0x010fe40003f25270 */
[----:B------:R-:W-:Y:S01]  /*ffa0*/  ISETP.NE.AND.EX P0, PT, RZ, UR5, PT, P0 ;  /* 0x00000005ff007c0c */ /* 0x000fe2000bf05300 */
[-C--:B0-----:R-:W-:Y:S02]  /*ffb0*/  IMAD R15, R7, R205.reuse, RZ ;  /* 0x000000cd070f7224 */ /* 0x081fe400078e02ff */
[----:B------:R-:W-:-:S04]  /*ffc0*/  IMAD.WIDE.U32 R6, R6, R205, RZ ;  /* 0x000000cd06067225 */ /* 0x000fc800078e00ff */
[----:B------:R-:W-:-:S04]  /*ffd0*/  IMAD.IADD R15, R7, 0x1, R15 ;  /* 0x00000001070f7824 */ /* 0x000fc800078e020f */
[----:B------:R-:W0:Y:S01]  /*ffe0*/  @P1 LDC R7, c[0x0][0xcec] ;  /* 0x00033b00ff071b82 */ /* 0x000e220000000800 */
[----:B---3--:R-:W-:Y:S02]  /*fff0*/  SEL R8, R8, RZ, !P0 ;  /* 0x000000ff08087207 */ /* 0x008fe40004000000 */
[----:B--2---:R-:W-:-:S03]  /*10000*/  SEL R9, R9, RZ, !P0 ;  /* 0x000000ff09097207 */ /* 0x004fc60004000000 */
[----:B------:R-:W-:-:S04]  /*10010*/  IMAD R13, R13, R8, RZ ;  /* 0x000000080d0d7224 */ /* 0x000fc800078e02ff */
[C---:B------:R-:W-:Y:S02]  /*10020*/  IMAD R9, R12.reuse, R9, R13 ;  /* 0x000000090c097224 */ /* 0x040fe400078e020d */
[----:B------:R-:W-:-:S03]  /*10030*/  IMAD.WIDE.U32 R12, R12, R8, RZ ;  /* 0x000000080c0c7225 */ /* 0x000fc600078e00ff */
[----:B-----5:R-:W-:Y:S01]  /*10040*/  IADD3 R12, P0, P3, R12, R6, R3 ;  /* 0x000000060c0c7210 */ /* 0x020fe20007b1e003 */
[----:B------:R-:W-:Y:S01]  /*10050*/  IMAD.IADD R13, R13, 0x1, R9 ;  /* 0x000000010d0d7824 */ /* 0x000fe200078e0209 */
[----:B------:R-:W2:Y:S01]  /*10060*/  @P1 LDC R6, c[0x0][0xcf0] ;  /* 0x00033c00ff061b82 */ /* 0x000ea20000000800 */
[----:B------:R-:W-:-:S05]  /*10070*/  SEL R9, R158, RZ, P2 ;  /* 0x000000ff9e097207 */ /* 0x000fca0001000000 */
[-C--:B-1----:R-:W-:Y:S02]  /*10080*/  IMAD R48, R11, R9.reuse, RZ ;  /* 0x000000090b307224 */ /* 0x082fe400078e02ff */
[----:B------:R-:W-:Y:S01]  /*10090*/  IMAD.WIDE.U32 R10, R10, R9, RZ ;  /* 0x000000090a0a7225 */ /* 0x000fe200078e00ff */
[----:B------:R-:W-:-:S04]  /*100a0*/  SHF.R.S32.HI R9, RZ, 0x1f, R3 ;  /* 0x0000001fff097819 */ /* 0x000fc80000011403 */
[----:B------:R-:W-:Y:S02]  /*100b0*/  IADD3.X R13, R13, R15, R9, P0, P3 ;  /* 0x0000000f0d0d7210 */ /* 0x000fe400007e6409 */
[----:B------:R-:W-:-:S05]  /*100c0*/  LEA R15, R159, R154, 0x7 ;  /* 0x0000009a9f0f7211 */ /* 0x000fca00078e38ff */
[----:B0-----:R-:W-:-:S04]  /*100d0*/  @P1 IMAD.HI.U32 R7, R15, R7, RZ ;  /* 0x000000070f071227 */ /* 0x001fc800078e00ff */
[----:B------:R-:W-:Y:S01]  /*100e0*/  IMAD.MOV.U32 R154, RZ, RZ, R15 ;  /* 0x000000ffff9a7224 */ /* 0x000fe200078e000f */
[----:B--2---:R-:W-:Y:S02]  /*100f0*/  @P1 SHF.R.U32.HI R154, RZ, R6, R7 ;  /* 0x00000006ff9a1219 */ /* 0x004fe40000011607 */
[----:B------:R0:W1:Y:S01]  /*10100*/  LDC.64 R6, c[0x0][R0+0x210] ;  /* 0x0000840000067b82 */ /* 0x0000620000000a00 */
[----:B------:R-:W-:Y:S01]  /*10110*/  IMAD.IADD R48, R11, 0x1, R48 ;  /* 0x000000010b307824 */ /* 0x000fe200078e0230 */
        /* <DEDUP_REMOVED lines=21> */
[----:B------:R-:W-:-:S02]  /*10270*/  VIADD R154, R48, 0x8 ;  /* 0x00000008309a7836 */ /* 0x000fc40000000000 */
[----:B-1----:R-:W-:-:S05]  /*10280*/  IMAD R0, R14, R155, RZ ;  /* 0x0000009b0e007224 */ /* 0x002fca00078e02ff */
[-C--:B------:R-:W-:Y:S02]  /*10290*/  ISETP.GE.OR P3, PT, R48, R0.reuse, P0 ;  /* 0x000000003000720c */ /* 0x080fe40000766670 */
[----:B------:R-:W-:-:S11]  /*102a0*/  ISETP.GE.OR P0, PT, R154, R0, P0 ;  /* 0x000000009a00720c */ /* 0x000fd60000706670 */
[----:B0-----:R0:W-:Y:S04]  /*102b0*/  @!P3 ST.E desc[UR60][R6.64], R157 ;  /* 0x0000009d0600b985 */ /* 0x0011e8000c10193c */
[----:B--2---:R0:W-:Y:S01]  /*102c0*/  @!P0 ST.E desc[UR60][R10.64], R156 ;  /* 0x0000009c0a008985 */ /* 0x0041e2000c10193c */
[----:B------:R-:W-:Y:S05]  /*102d0*/  @P2 BRA `(.L_x_10579) ;  /* 0x00000010009c2947 */ /* 0x000fea0003800000 */
[----:B------:R-:W1:Y:S01]  /*102e0*/  S2R R13, SR_TID.X ;  /* 0x00000000000d7919 */ /* 0x000e620000002100 */
[----:B------:R-:W2:Y:S01]  /*102f0*/  @P1 LDC R15, c[0x0][0xcec] ;  /* 0x00033b00ff0f1b82 */ /* 0x000ea20000000800 */
[----:B------:R-:W-:Y:S01]  /*10300*/  ULDC.64 UR4, c[0x0][0xba0] ;  /* 0x0002e80000047ab9 */ /* 0x000fe20000000a00 */
[----:B-1----:R-:W-:-:S05]  /*10310*/  VIADD R13, R13, 0xffffff80 ;  /* 0xffffff800d0d7836 */ /* 0x002fca0000000000 */
[----:B------:R-:W-:-:S04]  /*10320*/  SHF.R.S32.HI R12, RZ, 0x1f, R13 ;  /* 0x0000001fff0c7819 */ /* 0x000fc8000001140d */
[----:B------:R-:W-:-:S04]  /*10330*/  LEA.HI R12, R12, R13, RZ, 0x3 ;  /* 0x0000000d0c0c7211 */ /* 0x000fc800078f18ff */
[----:B------:R-:W-:-:S05]  /*10340*/  SHF.R.S32.HI R48, RZ, 0x3, R12 ;  /* 0x00000003ff307819 */ /* 0x000fca000001140c */
[----:B------:R-:W-:-:S04]  /*10350*/  IMAD R5, R48, 0x40, R211 ;  /* 0x0000004030057824 */ /* 0x000fc800078e02d3 */
[----:B------:R-:W-:-:S03]  /*10360*/  IMAD.WIDE R20, R5, 0x2, R20 ;  /* 0x0000000205147825 */ /* 0x000fc600078e0214 */
[C---:B------:R-:W-:Y:S02]  /*10370*/  IADD3 R25, P0, R20.reuse, 0x1000, RZ ;  /* 0x0000100014197810 */ /* 0x040fe40007f1e0ff */
[C---:B------:R-:W-:Y:S02]  /*10380*/  IADD3 R29, P2, R20.reuse, 0x2000, RZ ;  /* 0x00002000141d7810 */ /* 0x040fe40007f5e0ff */
[C---:B------:R-:W-:Y:S02]  /*10390*/  IADD3 R33, P3, R20.reuse, 0x3000, RZ ;  /* 0x0000300014217810 */ /* 0x040fe40007f7e0ff */
[C---:B------:R-:W-:Y:S02]  /*103a0*/  IADD3 R37, P4, R20.reuse, 0x4000, RZ ;  /* 0x0000400014257810 */ /* 0x040fe40007f9e0ff */
[----:B------:R-:W-:Y:S02]  /*103b0*/  IADD3 R41, P5, R20, 0x5000, RZ ;  /* 0x0000500014297810 */ /* 0x000fe40007fbe0ff */
[----:B------:R-:W-:-:S02]  /*103c0*/  LOP3.LUT R24, R25, 0x380, RZ, 0xc0, !PT ;  /* 0x0000038019187812 */ /* 0x000fc400078ec0ff */
        /* <DEDUP_REMOVED lines=16> */
[----:B0-----:R-:W-:Y:S01]  /*104d0*/  IMAD R10, R9, UR4, RZ ;  /* 0x00000004090a7c24 */ /* 0x001fe2000f8e02ff */
        /* <DEDUP_REMOVED lines=8> */
[C---:B------:R-:W-:Y:S02]  /*10560*/  IADD3 R61, P4, R20.reuse, 0x9000, RZ ;  /* 0x00009000143d7810 */ /* 0x040fe40007f9e0ff */
[----:B------:R-:W-:Y:S02]  /*10570*/  LOP3.LUT R5, R20, 0x380, RZ, 0xc0, !PT ;  /* 0x0000038014057812 */ /* 0x000fe400078ec0ff */
[----:B------:R-:W-:Y:S01]  /*10580*/  LOP3.LUT R12, R12, 0xfffffff8, RZ, 0xc0, !PT ;  /* 0xfffffff80c0c7812 */ /* 0x000fe200078ec0ff */
[----:B------:R-:W-:Y:S01]  /*10590*/  IMAD R9, R3, UR5, R10 ;  /* 0x0000000503097c24 */ /* 0x000fe2000f8e020a */
[----:B------:R-:W-:Y:S01]  /*105a0*/  IADD3 R65, P5, R20, 0xa000, RZ ;  /* 0x0000a00014417810 */ /* 0x000fe20007fbe0ff */
[----:B------:R-:W5:Y:S01]  /*105b0*/  LD.E.128 R32, desc[UR60][R32.64] ;  /* 0x0000003c20207980 */ /* 0x000f62000c101d00 */
[----:B------:R-:W-:-:S02]  /*105c0*/  LOP3.LUT R44, R45, 0x380, RZ, 0xc0, !PT ;  /* 0x000003802d2c7812 */ /* 0x000fc400078ec0ff */
[----:B------:R-:W-:Y:S01]  /*105d0*/  LOP3.LUT R52, R53, 0x380, RZ, 0xc0, !PT ;  /* 0x0000038035347812 */ /* 0x000fe200078ec0ff */
[----:B------:R-:W5:Y:S01]  /*105e0*/  LD.E.128 R36, desc[UR60][R36.64] ;  /* 0x0000003c24247980 */ /* 0x000f62000c101d00 */
[----:B------:R-:W-:Y:S02]  /*105f0*/  LOP3.LUT R56, R57, 0x380, RZ, 0xc0, !PT ;  /* 0x0000038039387812 */ /* 0x000fe400078ec0ff */
[----:B------:R-:W-:Y:S01]  /*10600*/  LOP3.LUT R60, R61, 0x380, RZ, 0xc0, !PT ;  /* 0x000003803d3c7812 */ /* 0x000fe200078ec0ff */
[----:B------:R-:W5:Y:S01]  /*10610*/  LD.E.128 R40, desc[UR60][R40.64] ;  /* 0x0000003c28287980 */ /* 0x000f62000c101d00 */
[----:B------:R-:W-:Y:S02]  /*10620*/  LOP3.LUT R64, R65, 0x380, RZ, 0xc0, !PT ;  /* 0x0000038041407812 */ /* 0x000fe400078ec0ff */
[----:B------:R-:W-:Y:S02]  /*10630*/  SHF.R.U64 R44, R44, 0x3, RZ ;  /* 0x000000032c2c7819 */ /* 0x000fe400000012ff */
[----:B------:R-:W-:-:S02]  /*10640*/  SHF.R.U64 R52, R52, 0x3, RZ ;  /* 0x0000000334347819 */ /* 0x000fc400000012ff */
[----:B------:R-:W-:Y:S02]  /*10650*/  SHF.R.U64 R56, R56, 0x3, RZ ;  /* 0x0000000338387819 */ /* 0x000fe400000012ff */
        /* <DEDUP_REMOVED lines=14> */
[----:B------:R-:W-:Y:S01]  /*10740*/  IMAD.WIDE.U32 R10, R3, UR4, RZ ;  /* 0x00000004030a7c25 */ /* 0x000fe2000f8e00ff */
[C---:B------:R-:W-:Y:S01]  /*10750*/  IADD3 R73, P2, R20.reuse, 0xc000, RZ ;  /* 0x0000c00014497810 */ /* 0x040fe20007f5e0ff */
[----:B------:R-:W-:Y:S01]  /*10760*/  ULDC.64 UR4, c[0x0][0xbe8] ;  /* 0x0002fa0000047ab9 */ /* 0x000fe20000000a00 */
[C---:B------:R-:W-:Y:S01]  /*10770*/  IADD3 R77, P3, R20.reuse, 0xd000, RZ ;  /* 0x0000d000144d7810 */ /* 0x040fe20007f7e0ff */
[----:B------:R-:W5:Y:S01]  /*10780*/  LD.E.128 R44, desc[UR60][R44.64] ;  /* 0x0000003c2c2c7980 */ /* 0x000f62000c101d00 */
[----:B------:R-:W-:-:S02]  /*10790*/  IADD3 R81, P4, R20, 0xe000, RZ ;  /* 0x0000e00014517810 */ /* 0x000fc40007f9e0ff */
[----:B------:R-:W-:Y:S02]  /*107a0*/  IADD3 R7, P5, R20, 0xf000, RZ ;  /* 0x0000f00014077810 */ /* 0x000fe40007fbe0ff */
[----:B------:R-:W-:Y:S01]  /*107b0*/  LOP3.LUT R4, R5, R20, RZ, 0x3c, !PT ;  /* 0x0000001405047212 */ /* 0x000fe200078e3cff */
[----:B------:R-:W5:Y:S01]  /*107c0*/  LD.E.128 R52, desc[UR60][R52.64] ;  /* 0x0000003c34347980 */ /* 0x000f62000c101d00 */
[----:B------:R-:W0:Y:S01]  /*107d0*/  @P1 LDC R20, c[0x0][0xcf0] ;  /* 0x00033c00ff141b82 */ /* 0x000e220000000800 */
[----:B------:R-:W-:Y:S01]  /*107e0*/  IMAD.IADD R3, R13, 0x1, -R12 ;  /* 0x000000010d037824 */ /* 0x000fe200078e0a0c */
[----:B------:R-:W-:Y:S01]  /*107f0*/  LOP3.LUT R68, R69, 0x380, RZ, 0xc0, !PT ;  /* 0x0000038045447812 */ /* 0x000fe200078ec0ff */
[----:B------:R-:W-:Y:S01]  /*10800*/  IMAD.IADD R11, R11, 0x1, R9 ;  /* 0x000000010b0b7824 */ /* 0x000fe200078e0209 */
[----:B------:R-:W-:Y:S01]  /*10810*/  LOP3.LUT R72, R73, 0x380, RZ, 0xc0, !PT ;  /* 0x0000038049487812 */ /* 0x000fe200078ec0ff */
[----:B------:R-:W-:Y:S01]  /*10820*/  IMAD R3, R3, 0x20, R48 ;  /* 0x0000002003037824 */ /* 0x000fe200078e0230 */
[----:B------:R-:W-:Y:S01]  /*10830*/  LOP3.LUT R76, R77, 0x380, RZ, 0xc0, !PT ;  /* 0x000003804d4c7812 */ /* 0x000fe200078ec0ff */
[----:B------:R-:W-:Y:S01]  /*10840*/  IMAD.X R85, RZ, RZ, R21, P5 ;  /* 0x000000ffff557224 */ /* 0x000fe200028e0615 */
[----:B------:R-:W-:Y:S01]  /*10850*/  LOP3.LUT R80, R81, 0x380, RZ, 0xc0, !PT ;  /* 0x0000038051507812 */ /* 0x000fe200078ec0ff */
[----:B------:R-:W5:Y:S01]  /*10860*/  LD.E.128 R56, desc[UR60][R56.64] ;  /* 0x0000003c38387980 */ /* 0x000f62000c101d00 */
[----:B------:R-:W-:Y:S01]  /*10870*/  LOP3.LUT R6, R7, 0x380, RZ, 0xc0, !PT ;  /* 0x0000038007067812 */ /* 0x000fe200078ec0ff */
[----:B------:R-:W-:Y:S01]  /*10880*/  IMAD R14, R159, 0x80, R3 ;  /* 0x000000809f0e7824 */ /* 0x000fe200078e0203 */
[----:B------:R-:W-:Y:S01]  /*10890*/  SHF.R.U64 R68, R68, 0x3, RZ ;  /* 0x0000000344447819 */ /* 0x000fe200000012ff */
[----:B------:R-:W-:Y:S01]  /*108a0*/  IMAD.WIDE.U32 R10, R205, UR4, R10 ;  /* 0x00000004cd0a7c25 */ /* 0x000fe2000f8e000a */
[----:B------:R-:W-:Y:S01]  /*108b0*/  SHF.R.U64 R72, R72, 0x3, RZ ;  /* 0x0000000348487819 */ /* 0x000fe200000012ff */
[----:B------:R-:W5:Y:S01]  /*108c0*/  LD.E.128 R60, desc[UR60][R60.64] ;  /* 0x0000003c3c3c7980 */ /* 0x000f62000c101d00 */
[----:B------:R-:W-:-:S02]  /*108d0*/  SHF.R.U64 R76, R76, 0x3, RZ ;  /* 0x000000034c4c7819 */ /* 0x000fc400000012ff */
[----:B------:R-:W-:Y:S01]  /*108e0*/  SHF.R.U64 R80, R80, 0x3, RZ ;  /* 0x0000000350507819 */ /* 0x000fe200000012ff */
[----:B------:R-:W5:Y:S01]  /*108f0*/  LD.E.128 R64, desc[UR60][R64.64] ;  /* 0x0000003c40407980 */ /* 0x000f62000c101d00 */
[----:B------:R-:W-:Y:S01]  /*10900*/  SHF.R.U64 R6, R6, 0x3, RZ ;  /* 0x0000000306067819 */ /* 0x000fe200000012ff */
[----:B--2---:R-:W-:Y:S01]  /*10910*/  @P1 IMAD.HI.U32 R3, R14, R15, RZ ;  /* 0x0000000f0e031227 */ /* 0x004fe200078e00ff */
        /* <DEDUP_REMOVED lines=9> */
[----:B------:R-:W-:Y:S01]  /*109b0*/  MOV R5, R21 ;  /* 0x0000001500057202 */ /* 0x000fe20000000f00 */
[----:B------:R-:W-:Y:S01]  /*109c0*/  IMAD R11, R205, UR5, R11 ;  /* 0x00000005cd0b7c24 */ /* 0x000fe2000f8e020b */
[----:B------:R-:W-:Y:S01]  /*109d0*/  LOP3.LUT R84, R6, R7, RZ, 0x3c, !PT ;  /* 0x0000000706547212 */ /* 0x000fe200078e3cff */
[----:B------:R-:W-:Y:S01]  /*109e0*/  ULDC.64 UR4, c[0x0][0xbf0] ;  /* 0x0002fc0000047ab9 */ /* 0x000fe20000000a00 */
[----:B------:R-:W-:Y:S01]  /*109f0*/  IMAD.MOV.U32 R13, RZ, RZ, R14 ;  /* 0x000000ffff0d7224 */ /* 0x000fe200078e000e */
[----:B0-----:R-:W-:Y:S01]  /*10a00*/  @P1 SHF.R.U32.HI R13, RZ, R20, R3 ;  /* 0x00000014ff0d1219 */ /* 0x001fe20000011603 */
[----:B------:R-:W-:Y:S01]  /*10a10*/  IMAD R9, R9, UR4, RZ ;  /* 0x0000000409097c24 */ /* 0x000fe2000f8e02ff */
[----:B------:R-:W5:Y:S02]  /*10a20*/  LD.E.128 R4, desc[UR60][R4.64] ;  /* 0x0000003c04047980 */ /* 0x000f64000c101d00 */
[----:B------:R-:W-:Y:S01]  /*10a30*/  SHF.R.S32.HI R3, RZ, 0x1f, R13 ;  /* 0x0000001fff037819 */ /* 0x000fe2000001140d */
[C---:B------:R-:W-:Y:S01]  /*10a40*/  IMAD R15, R8.reuse, UR5, R9 ;  /* 0x00000005080f7c24 */ /* 0x040fe2000f8e0209 */
[----:B------:R-:W5:Y:S01]  /*10a50*/  LD.E.128 R68, desc[UR60][R68.64] ;  /* 0x0000003c44447980 */ /* 0x000f62000c101d00 */
[----:B------:R-:W-:Y:S01]  /*10a60*/  IMAD.WIDE.U32 R8, R8, UR4, R10 ;  /* 0x0000000408087c25 */ /* 0x000fe2000f8e000a */
[----:B------:R-:W-:-:S02]  /*10a70*/  ULDC.64 UR4, c[0x0][0xbe0] ;  /* 0x0002f80000047ab9 */ /* 0x000fc40000000a00 */
[----:B------:R-:W5:Y:S01]  /*10a80*/  LD.E.128 R72, desc[UR60][R72.64] ;  /* 0x0000003c48487980 */ /* 0x000f62000c101d00 */
[----:B------:R-:W-:-:S03]  /*10a90*/  IMAD.MOV R12, RZ, RZ, -R13 ;  /* 0x000000ffff0c7224 */ /* 0x000fc600078e0a0d */
        /* <DEDUP_REMOVED lines=9> */
[----:B------:R-:W-:-:S02]  /*10b30*/  IMAD.IADD R9, R9, 0x1, R15 ;  /* 0x0000000109097824 */ /* 0x000fc400078e020f */
[----:B------:R-:W-:Y:S02]  /*10b40*/  IMAD R10, R3, UR4, RZ ;  /* 0x00000004030a7c24 */ /* 0x000fe4000f8e02ff */
[----:B------:R-:W-:Y:S02]  /*10b50*/  IMAD R155, R155, R12, R14 ;  /* 0x0000000c9b9b7224 */ /* 0x000fe400078e020e */
        /* <DEDUP_REMOVED lines=19> */
.L_x_10783:
[----:B------:R-:W-:Y:S01]  /*10c90*/  IMAD R48, R159, 0x80, R48 ;  /* 0x000000809f307824 */ /* 0x000fe200078e0230 */
[----:B------:R-:W-:Y:S04]  /*10ca0*/  BSSY B1, `(.L_x_10581) ;  /* 0x000001e000017945 */ /* 0x000fe80003800000 */
[----:B------:R-:W-:-:S13]  /*10cb0*/  ISETP.GE.AND P0, PT, R48, R0, PT ;  /* 0x000000003000720c */ /* 0x000fda0003f06270 */
[----:B------:R-:W-:Y:S05]  /*10cc0*/  @P0 BRA `(.L_x_10582) ;  /* 0x00000000006c0947 */ /* 0x000fea0003800000 */
[C---:B------:R-:W-:Y:S01]  /*10cd0*/  IADD3 R15, R211.reuse, 0x40, RZ ;  /* 0x00000040d30f7810 */ /* 0x040fe20007ffe0ff */
        /* <DEDUP_REMOVED lines=8> */
[----:B------:R-:W-:Y:S01]  /*10d60*/  ISETP.GE.AND P0, PT, R21, UR4, PT ;  /* 0x0000000415007c0c */ /* 0x000fe2000bf06270 */
[----:B------:R-:W-:Y:S01]  /*10d70*/  VIADD R89, R211, 0xc0 ;  /* 0x000000c0d3597836 */ /* 0x000fe20000000000 */
[----:B------:R-:W-:-:S02]  /*10d80*/  SHF.R.S32.HI R12, RZ, 0x1f, R211 ;  /* 0x0000001fff0c7819 */ /* 0x000fc400000114d3 */
[----:B------:R-:W-:Y:S02]  /*10d90*/  SHF.R.S32.HI R92, RZ, 0x1f, R92 ;  /* 0x0000001fff5c7819 */ /* 0x000fe4000001145c */
[----:B------:R-:W-:Y:S02]  /*10da0*/  SHF.R.S32.HI R91, RZ, 0x1f, R91 ;  /* 0x0000001fff5b7819 */ /* 0x000fe4000001145b */
[-C--:B--2---:R-:W-:Y:S02]  /*10db0*/  @!P3 LEA R8, P5, R211, R14.reuse, 0x1 ;  /* 0x0000000ed308b211 */ /* 0x084fe400078a08ff */
[----:B------:R-:W-:Y:S02]  /*10dc0*/  @!P2 LEA R10, P4, R15, R14, 0x1 ;  /* 0x0000000e0f0aa211 */ /* 0x000fe400078808ff */
[----:B-1----:R-:W-:Y:S02]  /*10dd0*/  @!P3 LEA.HI.X R9, R211, R88, R12, 0x1, P5 ;  /* 0x00000058d309b211 */ /* 0x002fe400028f0c0c */
[----:B------:R-:W-:-:S02]  /*10de0*/  @!P1 LEA R12, P5, R90, R14, 0x1 ;  /* 0x0000000e5a0c9211 */ /* 0x000fc400078a08ff */
[----:B------:R-:W-:Y:S01]  /*10df0*/  @!P2 LEA.HI.X R11, R15, R88, R92, 0x1, P4 ;  /* 0x000000580f0ba211 */ /* 0x000fe200020f0c5c */
[----:B-----5:R3:W-:Y:S01]  /*10e00*/  @!P3 ST.E.128 desc[UR60][R8.64], R4 ;  /* 0x000000040800b985 */ /* 0x0207e2000c101d3c */
[----:B------:R-:W-:Y:S02]  /*10e10*/  SHF.R.S32.HI R89, RZ, 0x1f, R89 ;  /* 0x0000001fff597819 */ /* 0x000fe40000011459 */
[C---:B------:R-:W-:Y:S01]  /*10e20*/  @!P0 LEA R14, P4, R21.reuse, R14, 0x1 ;  /* 0x0000000e150e8211 */ /* 0x040fe200078808ff */
[----:B------:R3:W-:Y:S01]  /*10e30*/  @!P2 ST.E.128 desc[UR60][R10.64], R36 ;  /* 0x000000240a00a985 */ /* 0x0007e2000c101d3c */
[-C--:B------:R-:W-:Y:S02]  /*10e40*/  @!P1 LEA.HI.X R13, R90, R88.reuse, R91, 0x1, P5 ;  /* 0x000000585a0d9211 */ /* 0x080fe400028f0c5b */
[----:B------:R-:W-:-:S03]  /*10e50*/  @!P0 LEA.HI.X R15, R21, R88, R89, 0x1, P4 ;  /* 0x00000058150f8211 */ /* 0x000fc600020f0c59 */
[----:B------:R3:W-:Y:S04]  /*10e60*/  @!P1 ST.E.128 desc[UR60][R12.64], R56 ;  /* 0x000000380c009985 */ /* 0x0007e8000c101d3c */
[----:B------:R3:W-:Y:S02]  /*10e70*/  @!P0 ST.E.128 desc[UR60][R14.64], R72 ;  /* 0x000000480e008985 */ /* 0x0007e4000c101d3c */
.L_x_10582:
[----:B------:R-:W-:Y:S05]  /*10e80*/  BSYNC B1 ;  /* 0x0000000000017941 */ /* 0x000fea0003800000 */
.L_x_10581:
[----:B------:R-:W-:-:S03]  /*10e90*/  UMOV UR4, 0xffffffff ;  /* 0xffffffff00047882 */ /* 0x000fc60000000000 */
[----:B------:R-:W-:Y:S05]  /*10ea0*/  BRA.DIV UR4, `(.L_x_10583) ;  /* 0x000000c204307947 */ /* 0x000fea000b800000 */
[----:B---3-5:R3:W4:Y:S04]  /*10eb0*/  SHFL.IDX PT, R36, R20, 0x1, 0x181f ;  /* 0x00381f0014247f89 */ /* 0x02872800000e0000 */
[----:B--2---:R3:W2:Y:S02]  /*10ec0*/  SHFL.IDX PT, R14, R3, 0x1, 0x181f ;  /* 0x00381f00030e7f89 */ /* 0x0046a400000e0000 */
.L_x_10787:
        /* <DEDUP_REMOVED lines=13> */
[----:B------:R-:W-:Y:S02]  /*10fa0*/  ISETP.GE.AND P0, PT, R12, UR4, PT ;  /* 0x000000040c007c0c */ /* 0x000fe4000bf06270 */
[----:B------:R-:W-:-:S02]  /*10fb0*/  SHF.R.S32.HI R8, RZ, 0x1f, R211 ;  /* 0x0000001fff087819 */ /* 0x000fc400000114d3 */
[----:B------:R-:W-:Y:S02]  /*10fc0*/  SHF.R.S32.HI R11, RZ, 0x1f, R11 ;  /* 0x0000001fff0b7819 */ /* 0x000fe4000001140b */
[C---:B------:R-:W-:Y:S02]  /*10fd0*/  IADD3 R21, R211.reuse, 0x80, RZ ;  /* 0x00000080d3157810 */ /* 0x040fe40007ffe0ff */
[CC--:B--2---:R-:W-:Y:S02]  /*10fe0*/  @!P3 LEA R4, P5, R211.reuse, R14.reuse, 0x1 ;  /* 0x0000000ed304b211 */ /* 0x0c4fe400078a08ff */
[----:B------:R-:W-:Y:S02]  /*10ff0*/  @!P2 LEA R6, P4, R10, R14, 0x1 ;  /* 0x0000000e0a06a211 */ /* 0x000fe400078808ff */
[----:B----4-:R-:W-:Y:S02]  /*11000*/  @!P3 LEA.HI.X R5, R211, R36, R8, 0x1, P5 ;  /* 0x00000024d305b211 */ /* 0x010fe400028f0c08 */
        /* <DEDUP_REMOVED lines=11> */
.L_x_10585:
[----:B------:R-:W-:Y:S05]  /*110c0*/  BSYNC B1 ;  /* 0x0000000000017941 */ /* 0x000fea0003800000 */
.L_x_10584:
[----:B------:R-:W-:-:S03]  /*110d0*/  UMOV UR4, 0xffffffff ;  /* 0xffffffff00047882 */ /* 0x000fc60000000000 */
[----:B------:R-:W-:Y:S05]  /*110e0*/  BRA.DIV UR4, `(.L_x_10586) ;  /* 0x000000be04e87947 */ /* 0x000fea000b800000 */
[----:B--2---:R2:W0:Y:S04]  /*110f0*/  SHFL.IDX PT, R24, R20, 0x2, 0x181f ;  /* 0x00581f0014187f89 */ /* 0x00442800000e0000 */
[----:B------:R2:W0:Y:S02]  /*11100*/  SHFL.IDX PT, R14, R3, 0x2, 0x181f ;  /* 0x00581f00030e7f89 */ /* 0x00042400000e0000 */
.L_x_10791:
        /* <DEDUP_REMOVED lines=31> */
.L_x_10588:
[----:B------:R-:W-:Y:S05]  /*11300*/  BSYNC B1 ;  /* 0x0000000000017941 */ /* 0x000fea0003800000 */
.L_x_10587:
[----:B------:R-:W-:-:S03]  /*11310*/  UMOV UR4, 0xffffffff ;  /* 0xffffffff00047882 */ /* 0x000fc60000000000 */
[----:B------:R-:W-:Y:S05]  /*11320*/  BRA.DIV UR4, `(.L_x_10589) ;  /* 0x000000be04a07947 */ /* 0x000fea000b800000 */
[----:B0-23--:R-:W0:Y:S04]  /*11330*/  SHFL.IDX PT, R20, R20, 0x3, 0x181f ;  /* 0x00781f0014147f89 */ /* 0x00de2800000e0000 */
[----:B------:R2:W3:Y:S02]  /*11340*/  SHFL.IDX PT, R14, R3, 0x3, 0x181f ;  /* 0x00781f00030e7f89 */ /* 0x0004e400000e0000 */
.L_x_10795:
[----:B--2---:R-:W-:-:S05]  /*11350*/  VIADD R3, R48, 0x60 ;  /* 0x0000006030037836 */ /* 0x004fca0000000000 */
[----:B------:R-:W-:-:S13]  /*11360*/  ISETP.GE.AND P0, PT, R3, R0, PT ;  /* 0x000000000300720c */ /* 0x000fda0003f06270 */
[----:B------:R-:W-:Y:S05]  /*11370*/  @P0 BRA `(.L_x_10590) ;  /* 0x0000003000100947 */ /* 0x000fea0003800000 */
[C---:B------:R-:W-:Y:S01]  /*11380*/  VIADD R12, R211.reuse, 0x40 ;  /* 0x00000040d30c7836 */ /* 0x040fe20000000000 */
[----:B------:R-:W-:Y:S01]  /*11390*/  ULDC UR4, c[0x0][0xbc8] ;  /* 0x0002f20000047ab9 */ /* 0x000fe20000000800 */
[C---:B------:R-:W-:Y:S01]  /*113a0*/  VIADD R10, R211.reuse, 0x80 ;  /* 0x00000080d30a7836 */ /* 0x040fe20000000000 */
[C---:B------:R-:W-:Y:S01]  /*113b0*/  ISETP.GE.AND P3, PT, R211.reuse, UR4, PT ;  /* 0x00000004d3007c0c */ /* 0x040fe2000bf66270 */
[C---:B------:R-:W-:Y:S01]  /*113c0*/  VIADD R11, R211.reuse, 0x80 ;  /* 0x00000080d30b7836 */ /* 0x040fe20000000000 */
[----:B------:R-:W-:Y:S02]  /*113d0*/  ISETP.GE.AND P4, PT, R12, UR4, PT ;  /* 0x000000040c007c0c */ /* 0x000fe4000bf86270 */
[----:B------:R-:W-:Y:S02]  /*113e0*/  ISETP.GE.AND P5, PT, R10, UR4, PT ;  /* 0x000000040a007c0c */ /* 0x000fe4000bfa6270 */
[----:B------:R-:W-:Y:S02]  /*113f0*/  IADD3 R13, R211, 0x40, RZ ;  /* 0x00000040d30d7810 */ /* 0x000fe40007ffe0ff */
[----:B------:R-:W-:-:S02]  /*11400*/  SHF.R.S32.HI R15, RZ, 0x1f, R211 ;  /* 0x0000001fff0f7819 */ /* 0x000fc400000114d3 */
[----:B------:R-:W-:Y:S02]  /*11410*/  SHF.R.S32.HI R13, RZ, 0x1f, R13 ;  /* 0x0000001fff0d7819 */ /* 0x000fe4000001140d */
[----:B------:R-:W-:Y:S02]  /*11420*/  SHF.R.S32.HI R11, RZ, 0x1f, R11 ;  /* 0x0000001fff0b7819 */ /* 0x000fe4000001140b */
[CC--:B---3--:R-:W-:Y:S02]  /*11430*/  @!P3 LEA R4, P0, R211.reuse, R14.reuse, 0x1 ;  /* 0x0000000ed304b211 */ /* 0x0c8fe400078008ff */
[-C--:B------:R-:W-:Y:S02]  /*11440*/  @!P4 LEA R6, P1, R12, R14.reuse, 0x1 ;  /* 0x0000000e0c06c211 */ /* 0x080fe400078208ff */
[----:B------:R-:W-:Y:S02]  /*11450*/  @!P5 LEA R8, P2, R10, R14, 0x1 ;  /* 0x0000000e0a08d211 */ /* 0x000fe400078408ff */
[----:B0-----:R-:W-:-:S02]  /*11460*/  @!P3 LEA.HI.X R5, R211, R20, R15, 0x1, P0 ;  /* 0x00000014d305b211 */ /* 0x001fc400000f0c0f */
        /* <DEDUP_REMOVED lines=14> */
.L_x_10579:
[----:B0-----:R-:W0:Y:S01]  /*11550*/  @P1 LDC R7, c[0x0][0xcec] ;  /* 0x00033b00ff071b82 */ /* 0x001e220000000800 */
[----:B------:R-:W-:Y:S01]  /*11560*/  ULDC.64 UR4, c[0x0][0xc08] ;  /* 0x0003020000047ab9 */ /* 0x000fe20000000a00 */
[----:B------:R-:W-:Y:S02]  /*11570*/  IMAD.MOV.U32 R10, RZ, RZ, R15 ;  /* 0x000000ffff0a7224 */ /* 0x000fe400078e000f */
[----:B------:R-:W-:-:S04]  /*11580*/  IMAD R9, R9, UR4, RZ ;  /* 0x0000000409097c24 */ /* 0x000fc8000f8e02ff */
[----:B------:R-:W1:Y:S01]  /*11590*/  @P1 LDC R6, c[0x0][0xcf0] ;  /* 0x00033c00ff061b82 */ /* 0x000e620000000800 */
[----:B------:R-:W-:Y:S02]  /*115a0*/  IMAD R9, R3, UR5, R9 ;  /* 0x0000000503097c24 */ /* 0x000fe4000f8e0209 */
[----:B0-----:R-:W-:-:S05]  /*115b0*/  @P1 IMAD.HI.U32 R7, R15, R7, RZ ;  /* 0x000000070f071227 */ /* 0x001fca00078e00ff */
[----:B-1----:R-:W-:Y:S01]  /*115c0*/  @P1 SHF.R.U32.HI R10, RZ, R6, R7 ;  /* 0x00000006ff0a1219 */ /* 0x002fe20000011607 */
[----:B------:R-:W-:Y:S01]  /*115d0*/  IMAD.WIDE.U32 R6, R3, UR4, RZ ;  /* 0x0000000403067c25 */ /* 0x000fe2000f8e00ff */
[----:B------:R-:W-:Y:S01]  /*115e0*/  ULDC.64 UR4, c[0x0][0xc38] ;  /* 0x00030e0000047ab9 */ /* 0x000fe20000000a00 */
[----:B------:R-:W-:Y:S02]  /*115f0*/  SHF.R.S32.HI R3, RZ, 0x1f, R8 ;  /* 0x0000001fff037819 */ /* 0x000fe40000011408 */
[----:B------:R-:W-:Y:S02]  /*11600*/  IMAD.IADD R7, R7, 0x1, R9 ;  /* 0x0000000107077824 */ /* 0x000fe400078e0209 */
[----:B------:R-:W-:Y:S02]  /*11610*/  VIADD R9, R19, 0x32420 ;  /* 0x0003242013097836 */ /* 0x000fe40000000000 */
[----:B------:R-:W-:-:S03]  /*11620*/  IMAD.WIDE.U32 R6, R205, UR4, R6 ;  /* 0x00000004cd067c25 */ /* 0x000fc6000f8e0006 */
[----:B------:R-:W-:Y:S01]  /*11630*/  PRMT R9, RZ, 0x654, R9 ;  /* 0x00000654ff097816 */ /* 0x000fe20000000009 */
[----:B------:R-:W-:Y:S01]  /*11640*/  IMAD R7, R205, UR5, R7 ;  /* 0x00000005cd077c24 */ /* 0x000fe2000f8e0207 */
[----:B------:R-:W-:Y:S02]  /*11650*/  ULDC.64 UR4, c[0x0][0xc40] ;  /* 0x0003100000047ab9 */ /* 0x000fe40000000a00 */
[----:B------:R-:W-:Y:S01]  /*11660*/  IMAD R3, R3, UR4, RZ ;  /* 0x0000000403037c24 */ /* 0x000fe2000f8e02ff */
[----:B------:R0:W-:Y:S01]  /*11670*/  SYNCS.ARRIVE.TRANS64.RED.A1T0 RZ, [R9+URZ], RZ ;  /* 0x000000ff09ff79a7 */ /* 0x0001e2000810043f */
[----:B------:R-:W-:-:S04]  /*11680*/  IMAD.WIDE.U32 R6, R8, UR4, R6 ;  /* 0x0000000408067c25 */ /* 0x000fc8000f8e0006 */
[----:B------:R-:W-:Y:S01]  /*11690*/  IMAD R3, R8, UR5, R3 ;  /* 0x0000000508037c24 */ /* 0x000fe2000f8e0203 */
[----:B------:R-:W-:Y:S01]  /*116a0*/  ULDC.64 UR4, c[0x0][0xc48] ;  /* 0x0003120000047ab9 */ /* 0x000fe20000000a00 */
[--C-:B------:R-:W-:Y:S02]  /*116b0*/  SHF.R.S32.HI R8, RZ, 0x1f, R10.reuse ;  /* 0x0000001fff087819 */ /* 0x100fe4000001140a */
[----:B------:R-:W-:Y:S02]  /*116c0*/  IMAD.IADD R7, R7, 0x1, R3 ;  /* 0x0000000107077824 */ /* 0x000fe400078e0203 */
[----:B------:R-:W-:Y:S02]  /*116d0*/  IMAD.MOV R3, RZ, RZ, -R10 ;  /* 0x000000ffff037224 */ /* 0x000fe400078e0a0a */
[----:B------:R-:W-:-:S04]  /*116e0*/  IMAD.WIDE.U32 R6, R158, UR4, R6 ;  /* 0x000000049e067c25 */ /* 0x000fc8000f8e0006 */
[----:B------:R-:W-:Y:S01]  /*116f0*/  IMAD R7, R158, UR5, R7 ;  /* 0x000000059e077c24 */ /* 0x000fe2000f8e0207 */
[----:B------:R-:W-:Y:S01]  /*11700*/  ULDC.64 UR4, c[0x0][0xc30] ;  /* 0x00030c0000047ab9 */ /* 0x000fe20000000a00 */
[----:B------:R-:W-:Y:S02]  /*11710*/  IMAD R3, R155, R3, R15 ;  /* 0x000000039b037224 */ /* 0x000fe400078e020f */
[----:B------:R-:W-:Y:S02]  /*11720*/  IMAD R8, R8, UR4, RZ ;  /* 0x0000000408087c24 */ /* 0x000fe4000f8e02ff */
[----:B------:R-:W-:-:S04]  /*11730*/  IMAD.WIDE.U32 R6, R10, UR4, R6 ;  /* 0x000000040a067c25 */ /* 0x000fc8000f8e0006 */
        /* <DEDUP_REMOVED lines=9> */
[----:B------:R-:W-:Y:S01]  /*117d0*/  IMAD.IADD R8, R7, 0x1, R8 ;  /* 0x0000000107087824 */ /* 0x000fe200078e0208 */
[----:B------:R-:W-:-:S04]  /*117e0*/  UMOV UR4, 0xffffffff ;  /* 0xffffffff00047882 */ /* 0x000fc80000000000 */
[----:B------:R-:W-:Y:S01]  /*117f0*/  LEA.HI.X R8, R6, UR5, R8, 0x2, P0 ;  /* 0x0000000506087c11 */ /* 0x000fe200080f1408 */
[----:B0-----:R-:W-:Y:S06]  /*11800*/  BRA.DIV UR4, `(.L_x_10591) ;  /* 0x000000ba04b07947 */ /* 0x001fec000b800000 */
[----:B------:R0:W1:Y:S04]  /*11810*/  SHFL.IDX PT, R9, R8, RZ, 0x1c1f ;  /* 0x001c1fff08097589 */ /* 0x00006800000e0000 */
[----:B------:R0:W2:Y:S02]  /*11820*/  SHFL.IDX PT, R12, R3, RZ, 0x1c1f ;  /* 0x001c1fff030c7589 */ /* 0x0000a400000e0000 */
.L_x_10798:
        /* <DEDUP_REMOVED lines=22> */
[----:B------:R1:W-:Y:S04]  /*11990*/  @!P0 ST.E.64 desc[UR60][R6.64], R152 ;  /* 0x0000009806008985 */ /* 0x0003e8000c101b3c */
[----:B-1----:R-:W3:Y:S01]  /*119a0*/  LDL R153, [R1+0x180] ;  /* 0x0001800001997983 */ /* 0x002ee20000100800 */
[----:B----4-:R-:W-:-:S03]  /*119b0*/  ISETP.GE.AND P0, PT, R13, UR4, PT ;  /* 0x000000040d007c0c */ /* 0x010fc6000bf06270 */
[----:B------:R-:W4:Y:S10]  /*119c0*/  LDL R152, [R1+0x17c] ;  /* 0x00017c0001987983 */ /* 0x000f340000100800 */
[----:B------:R-:W-:-:S04]  /*119d0*/  @!P0 LEA R6, P1, R13, R12, 0x2 ;  /* 0x0000000c0d068211 */ /* 0x000fc800078210ff */
[----:B-----5:R-:W-:Y:S02]  /*119e0*/  @!P0 LEA.HI.X R7, R13, R9, R159, 0x2, P1 ;  /* 0x000000090d078211 */ /* 0x020fe400008f149f */
[----:B------:R-:W5:Y:S04]  /*119f0*/  LDL R13, [R1+0xf4] ;  /* 0x0000f400010d7983 */ /* 0x000f680000100800 */
[----:B------:R1:W-:Y:S01]  /*11a00*/  @!P0 ST.E.64 desc[UR60][R6.64], R28 ;  /* 0x0000001c06008985 */ /* 0x0003e2000c101b3c */
[----:B------:R-:W-:Y:S02]  /*11a10*/  ISETP.GE.AND P0, PT, R10, UR4, PT ;  /* 0x000000040a007c0c */ /* 0x000fe4000bf06270 */
[----:B------:R-:W-:-:S11]  /*11a20*/  ISETP.GE.AND P1, PT, R14, UR4, PT ;  /* 0x000000040e007c0c */ /* 0x000fd6000bf26270 */
        /* <DEDUP_REMOVED lines=27> */
[----:B------:R1:W-:Y:S02]  /*11be0*/  @!P1 ST.E.64 desc[UR60][R6.64], R44 ;  /* 0x0000002c06009985 */ /* 0x0003e4000c101b3c */
[C---:B-1----:R-:W-:Y:S02]  /*11bf0*/  @!P0 LEA R6, P2, R155.reuse, R12, 0x2 ;  /* 0x0000000c9b068211 */ /* 0x042fe400078410ff */
[----:B------:R-:W4:Y:S04]  /*11c00*/  LDL R45, [R1+0xb8] ;  /* 0x0000b800012d7983 */ /* 0x000f280000100800 */
[----:B------:R-:W4:Y:S01]  /*11c10*/  LDL R44, [R1+0x134] ;  /* 0x00013400012c7983 */ /* 0x000f220000100800 */
[----:B---3--:R-:W-:-:S05]  /*11c20*/  @!P0 LEA.HI.X R7, R155, R9, R153, 0x2, P2 ;  /* 0x000000099b078211 */ /* 0x008fca00010f1499 */
[----:B------:R1:W-:Y:S04]  /*11c30*/  @!P0 ST.E.64 desc[UR60][R6.64], R24 ;  /* 0x0000001806008985 */ /* 0x0003e8000c101b3c */
[----:B-1----:R-:W3:Y:S04]  /*11c40*/  LDL R24, [R1+0x164] ;  /* 0x0001640001187983 */ /* 0x002ee80000100800 */
[----:B------:R-:W3:Y:S01]  /*11c50*/  LDL R25, [R1+0x15c] ;  /* 0x00015c0001197983 */ /* 0x000ee20000100800 */
[----:B--2---:R-:W-:Y:S02]  /*11c60*/  ISETP.GE.AND P1, PT, R20, UR4, PT ;  /* 0x0000000414007c0c */ /* 0x004fe4000bf26270 */
[----:B-----5:R-:W-:-:S11]  /*11c70*/  ISETP.GE.AND P0, PT, R13, UR4, PT ;  /* 0x000000040d007c0c */ /* 0x020fd6000bf06270 */
[----:B------:R-:W-:-:S04]  /*11c80*/  @!P1 LEA R6, P2, R20, R12, 0x2 ;  /* 0x0000000c14069211 */ /* 0x000fc800078410ff */
[-C--:B----4-:R-:W-:Y:S02]  /*11c90*/  @!P1 LEA.HI.X R7, R20, R9.reuse, R152, 0x2, P2 ;  /* 0x0000000914079211 */ /* 0x090fe400010f1498 */
[----:B------:R-:W-:Y:S01]  /*11ca0*/  ISETP.GE.AND P3, PT, R29, UR4, PT ;  /* 0x000000041d007c0c */ /* 0x000fe2000bf66270 */
[----:B------:R-:W2:Y:S04]  /*11cb0*/  LDL R20, [R1+0xcc] ;  /* 0x0000cc0001147983 */ /* 0x000ea80000100800 */
[----:B------:R1:W-:Y:S01]  /*11cc0*/  @!P1 ST.E.64 desc[UR60][R6.64], R52 ;  /* 0x0000003406009985 */ /* 0x0003e2000c101b3c */
[----:B------:R-:W-:Y:S02]  /*11cd0*/  ISETP.GE.AND P1, PT, R10, UR4, PT ;  /* 0x000000040a007c0c */ /* 0x000fe4000bf26270 */
[C---:B-1----:R-:W-:Y:S01]  /*11ce0*/  @!P0 LEA R6, P2, R13.reuse, R12, 0x2 ;  /* 0x0000000c0d068211 */ /* 0x042fe200078410ff */
[----:B------:R-:W4:Y:S04]  /*11cf0*/  LDL R52, [R1+0xbc] ;  /* 0x0000bc0001347983 */ /* 0x000f280000100800 */
[----:B------:R-:W5:Y:S01]  /*11d00*/  LDL R53, [R1+0x140] ;  /* 0x0001400001357983 */ /* 0x000f620000100800 */
[----:B------:R-:W-:-:S03]  /*11d10*/  @!P0 LEA.HI.X R7, R13, R9, R14, 0x2, P2 ;  /* 0x000000090d078211 */ /* 0x000fc600010f140e */
[----:B------:R-:W2:Y:S04]  /*11d20*/  LDL R14, [R1+0xd0] ;  /* 0x0000d000010e7983 */ /* 0x000ea80000100800 */
[----:B------:R1:W-:Y:S01]  /*11d30*/  @!P0 ST.E.64 desc[UR60][R6.64], R56 ;  /* 0x0000003806008985 */ /* 0x0003e2000c101b3c */
[----:B------:R-:W-:-:S03]  /*11d40*/  ISETP.GE.AND P2, PT, R21, UR4, PT ;  /* 0x0000000415007c0c */ /* 0x000fc6000bf46270 */
[----:B------:R-:W4:Y:S01]  /*11d50*/  LDL R13, [R1+0xc8] ;  /* 0x0000c800010d7983 */ /* 0x000f220000100800 */
[----:B-1----:R-:W-:-:S04]  /*11d60*/  @!P1 LEA R6, P0, R10, R12, 0x2 ;  /* 0x0000000c0a069211 */ /* 0x002fc800078010ff */
[----:B------:R-:W-:-:S05]  /*11d70*/  @!P1 LEA.HI.X R7, R10, R9, R11, 0x2, P0 ;  /* 0x000000090a079211 */ /* 0x000fca00000f140b */
[----:B------:R1:W-:Y:S01]  /*11d80*/  @!P1 ST.E.64 desc[UR60][R6.64], R60 ;  /* 0x0000003c06009985 */ /* 0x0003e2000c101b3c */
[----:B------:R-:W-:Y:S02]  /*11d90*/  ISETP.GE.AND P1, PT, R15, UR4, PT ;  /* 0x000000040f007c0c */ /* 0x000fe4000bf26270 */
[-C--:B------:R-:W-:Y:S02]  /*11da0*/  @!P2 LEA R10, P5, R21, R12.reuse, 0x2 ;  /* 0x0000000c150aa211 */ /* 0x080fe400078a10ff */
[----:B-1----:R-:W-:-:S04]  /*11db0*/  @!P3 LEA R6, P4, R29, R12, 0x2 ;  /* 0x0000000c1d06b211 */ /* 0x002fc800078810ff */
[-C--:B------:R-:W-:Y:S02]  /*11dc0*/  @!P3 LEA.HI.X R7, R29, R9.reuse, R36, 0x2, P4 ;  /* 0x000000091d07b211 */ /* 0x080fe400020f1424 */
[----:B------:R-:W5:Y:S01]  /*11dd0*/  LDL R29, [R1+0x154] ;  /* 0x00015400011d7983 */ /* 0x000f620000100800 */
[----:B------:R-:W-:-:S03]  /*11de0*/  @!P2 LEA.HI.X R11, R21, R9, R28, 0x2, P5 ;  /* 0x00000009150ba211 */ /* 0x000fc600028f141c */
[----:B------:R-:W5:Y:S01]  /*11df0*/  LDL R36, [R1+0x158] ;  /* 0x0001580001247983 */ /* 0x000f620000100800 */
[----:B------:R-:W-:-:S03]  /*11e00*/  ISETP.GE.AND P0, PT, R48, UR4, PT ;  /* 0x0000000430007c0c */ /* 0x000fc6000bf06270 */
[----:B------:R-:W-:Y:S04]  /*11e10*/  @!P3 ST.E.64 desc[UR60][R6.64], R64 ;  /* 0x000000400600b985 */ /* 0x000fe8000c101b3c */
[----:B------:R1:W-:Y:S01]  /*11e20*/  @!P2 ST.E.64 desc[UR60][R10.64], R68 ;  /* 0x000000440a00a985 */ /* 0x0003e2000c101b3c */
[----:B------:R-:W-:-:S03]  /*11e30*/  ISETP.GE.AND P2, PT, R32, UR4, PT ;  /* 0x0000000420007c0c */ /* 0x000fc6000bf46270 */
[----:B------:R-:W5:Y:S04]  /*11e40*/  LDL R28, [R1+0xc4] ;  /* 0x0000c400011c7983 */ /* 0x000f680000100800 */
[----:B------:R-:W5:Y:S01]  /*11e50*/  LDL R21, [R1+0xc0] ;  /* 0x0000c00001157983 */ /* 0x000f620000100800 */
[-C--:B-1----:R-:W-:Y:S02]  /*11e60*/  @!P1 LEA R10, P5, R15, R12.reuse, 0x2 ;  /* 0x0000000c0f0a9211 */ /* 0x082fe400078a10ff */
[----:B------:R-:W-:-:S04]  /*11e70*/  @!P0 LEA R6, P4, R48, R12, 0x2 ;  /* 0x0000000c30068211 */ /* 0x000fc800078810ff */
[-C--:B------:R-:W-:Y:S02]  /*11e80*/  @!P0 LEA.HI.X R7, R48, R9.reuse, R41, 0x2, P4 ;  /* 0x0000000930078211 */ /* 0x080fe400020f1429 */
[----:B------:R-:W-:Y:S01]  /*11e90*/  ISETP.GE.AND P3, PT, R37, UR4, PT ;  /* 0x0000000425007c0c */ /* 0x000fe2000bf66270 */
[----:B------:R-:W5:Y:S04]  /*11ea0*/  LDL R41, [R1+0xb0] ;  /* 0x0000b00001297983 */ /* 0x000f680000100800 */
[----:B------:R-:W-:Y:S01]  /*11eb0*/  @!P0 ST.E.64 desc[UR60][R6.64], R72 ;  /* 0x0000004806008985 */ /* 0x000fe2000c101b3c */
[----:B---3--:R-:W-:-:S03]  /*11ec0*/  @!P1 LEA.HI.X R11, R15, R9, R24, 0x2, P5 ;  /* 0x000000090f0b9211 */ /* 0x008fc600028f1418 */
[----:B------:R-:W3:Y:S04]  /*11ed0*/  LDL R48, [R1+0x13c] ;  /* 0x00013c0001307983 */ /* 0x000ee80000100800 */
[----:B------:R-:W3:Y:S04]  /*11ee0*/  LDL R15, [R1+0x14c] ;  /* 0x00014c00010f7983 */ /* 0x000ee80000100800 */
[----:B------:R-:W3:Y:S04]  /*11ef0*/  LDL R24, [R1+0x150] ;  /* 0x0001500001187983 */ /* 0x000ee80000100800 */
[----:B------:R1:W-:Y:S02]  /*11f00*/  @!P1 ST.E.64 desc[UR60][R10.64], R76 ;  /* 0x0000004c0a009985 */ /* 0x0003e4000c101b3c */
[----:B-1----:R-:W-:-:S04]  /*11f10*/  @!P2 LEA R10, P5, R32, R12, 0x2 ;  /* 0x0000000c200aa211 */ /* 0x002fc800078a10ff */
[-C--:B------:R-:W-:Y:S02]  /*11f20*/  @!P2 LEA.HI.X R11, R32, R9.reuse, R25, 0x2, P5 ;  /* 0x00000009200ba211 */ /* 0x080fe400028f1419 */
[----:B------:R-:W3:Y:S04]  /*11f30*/  LDL R32, [R1+0x148] ;  /* 0x0001480001207983 */ /* 0x000ee80000100800 */
[----:B------:R-:W3:Y:S01]  /*11f40*/  LDL R25, [R1+0x144] ;  /* 0x0001440001197983 */ /* 0x000ee20000100800 */
[----:B------:R-:W-:Y:S02]  /*11f50*/  @!P3 LEA R6, P4, R37, R12, 0x2 ;  /* 0x0000000c2506b211 */ /* 0x000fe400078810ff */
[----:B------:R-:W-:Y:S02]  /*11f60*/  ISETP.GE.AND P0, PT, R33, UR4, PT ;  /* 0x0000000421007c0c */ /* 0x000fe4000bf06270 */
[----:B------:R-:W-:-:S02]  /*11f70*/  @!P3 LEA.HI.X R7, R37, R9, R40, 0x2, P4 ;  /* 0x000000092507b211 */ /* 0x000fc400020f1428 */
[----:B------:R-:W3:Y:S01]  /*11f80*/  LDL R37, [R1+0xac] ;  /* 0x0000ac0001257983 */ /* 0x000ee20000100800 */
[----:B--2---:R-:W-:-:S03]  /*11f90*/  ISETP.GE.AND P1, PT, R14, UR4, PT ;  /* 0x000000040e007c0c */ /* 0x004fc6000bf26270 */
[----:B------:R-:W-:Y:S04]  /*11fa0*/  @!P3 ST.E.64 desc[UR60][R6.64], R80 ;  /* 0x000000500600b985 */ /* 0x000fe8000c101b3c */
[----:B------:R1:W-:Y:S01]  /*11fb0*/  @!P2 ST.E.64 desc[UR60][R10.64], R84 ;  /* 0x000000540a00a985 */ /* 0x0003e2000c101b3c */
[----:B----4-:R-:W-:-:S03]  /*11fc0*/  ISETP.GE.AND P2, PT, R13, UR4, PT ;  /* 0x000000040d007c0c */ /* 0x010fc6000bf46270 */
[----:B------:R-:W2:Y:S02]  /*11fd0*/  LDL R40, [R1+0x130] ;  /* 0x0001300001287983 */ /* 0x000ea40000100800 */
[-C--:B-1----:R-:W-:Y:S02]  /*11fe0*/  @!P1 LEA R10, P5, R14, R12.reuse, 0x2 ;  /* 0x0000000c0e0a9211 */ /* 0x082fe400078a10ff */
[C---:B------:R-:W-:Y:S02]  /*11ff0*/  @!P0 LEA R6, P4, R33.reuse, R12, 0x2 ;  /* 0x0000000c21068211 */ /* 0x040fe400078810ff */
[----:B------:R-:W-:Y:S02]  /*12000*/  ISETP.GE.AND P3, PT, R20, UR4, PT ;  /* 0x0000000414007c0c */ /* 0x000fe4000bf66270 */
[-C--:B-----5:R-:W-:Y:S02]  /*12010*/  @!P1 LEA.HI.X R11, R14, R9.reuse, R29, 0x2, P5 ;  /* 0x000000090e0b9211 */ /* 0x0a0fe400028f141d */
[----:B------:R-:W4:Y:S01]  /*12020*/  LDL R14, [R1+0xb4] ;  /* 0x0000b400010e7983 */ /* 0x000f220000100800 */
[----:B------:R-:W-:-:S03]  /*12030*/  @!P0 LEA.HI.X R7, R33, R9, R36, 0x2, P4 ;  /* 0x0000000921078211 */ /* 0x000fc600020f1424 */
[----:B------:R-:W5:Y:S04]  /*12040*/  LDL R33, [R1+0xa8] ;  /* 0x0000a80001217983 */ /* 0x000f680000100800 */
[----:B------:R-:W-:Y:S04]  /*12050*/  @!P0 ST.E.64 desc[UR60][R6.64], R88 ;  /* 0x0000005806008985 */ /* 0x000fe8000c101b3c */
[----:B------:R1:W-:Y:S01]  /*12060*/  @!P1 ST.E.64 desc[UR60][R10.64], R92 ;  /* 0x0000005c0a009985 */ /* 0x0003e2000c101b3c */
[----:B------:R-:W-:-:S03]  /*12070*/  ISETP.GE.AND P0, PT, R28, UR4, PT ;  /* 0x000000041c007c0c */ /* 0x000fc6000bf06270 */
[----:B------:R-:W2:Y:S04]  /*12080*/  LDL R29, [R1+0xa4] ;  /* 0x0000a400011d7983 */ /* 0x000ea80000100800 */
[----:B------:R-:W2:Y:S01]  /*12090*/  LDL R36, [R1+0x12c] ;  /* 0x00012c0001247983 */ /* 0x000ea20000100800 */
[-C--:B-1----:R-:W-:Y:S02]  /*120a0*/  @!P2 LEA R10, P5, R13, R12.reuse, 0x2 ;  /* 0x0000000c0d0aa211 */ /* 0x082fe400078a10ff */
[----:B------:R-:W-:Y:S02]  /*120b0*/  @!P3 LEA R6, P4, R20, R12, 0x2 ;  /* 0x0000000c1406b211 */ /* 0x000fe400078810ff */
[----:B------:R-:W-:Y:S02]  /*120c0*/  ISETP.GE.AND P1, PT, R21, UR4, PT ;  /* 0x0000000415007c0c */ /* 0x000fe4000bf26270 */
[----:B---3--:R-:W-:-:S02]  /*120d0*/  @!P2 LEA.HI.X R11, R13, R9, R15, 0x2, P5 ;  /* 0x000000090d0ba211 */ /* 0x008fc400028f140f */
[----:B------:R-:W3:Y:S04]  /*120e0*/  LDL R15, [R1+0x138] ;  /* 0x00013800010f7983 */ /* 0x000ee80000100800 */
[----:B------:R-:W2:Y:S01]  /*120f0*/  LDL R13, [R1+0xa0] ;  /* 0x0000a000010d7983 */ /* 0x000ea20000100800 */
[----:B------:R-:W-:-:S03]  /*12100*/  @!P3 LEA.HI.X R7, R20, R9, R24, 0x2, P4 ;  /* 0x000000091407b211 */ /* 0x000fc600020f1418 */
[----:B------:R-:W2:Y:S04]  /*12110*/  LDL R24, [R1+0x9c] ;  /* 0x00009c0001187983 */ /* 0x000ea80000100800 */
[----:B------:R-:W2:Y:S04]  /*12120*/  LDL R20, [R1+0x98] ;  /* 0x0000980001147983 */ /* 0x000ea80000100800 */
[----:B------:R1:W-:Y:S04]  /*12130*/  @!P3 ST.E.64 desc[UR60][R6.64], R96 ;  /* 0x000000600600b985 */ /* 0x0003e8000c101b3c */
[----:B------:R0:W-:Y:S01]  /*12140*/  @!P2 ST.E.64 desc[UR60][R10.64], R100 ;  /* 0x000000640a00a985 */ /* 0x0001e2000c101b3c */
[----:B-1----:R-:W-:-:S04]  /*12150*/  @!P0 LEA R6, P5, R28, R12, 0x2 ;  /* 0x0000000c1c068211 */ /* 0x002fc800078a10ff */
[-C--:B------:R-:W-:Y:S02]  /*12160*/  @!P0 LEA.HI.X R7, R28, R9.reuse, R32, 0x2, P5 ;  /* 0x000000091c078211 */ /* 0x080fe400028f1420 */
[C---:B0-----:R-:W-:Y:S01]  /*12170*/  @!P1 LEA R10, P2, R21.reuse, R12, 0x2 ;  /* 0x0000000c150a9211 */ /* 0x041fe200078410ff */
[----:B------:R-:W2:Y:S04]  /*12180*/  LDL R32, [R1+0x128] ;  /* 0x0001280001207983 */ /* 0x000ea80000100800 */
[----:B------:R-:W2:Y:S01]  /*12190*/  LDL R28, [R1+0x124] ;  /* 0x00012400011c7983 */ /* 0x000ea20000100800 */
[----:B------:R-:W-:-:S03]  /*121a0*/  @!P1 LEA.HI.X R11, R21, R9, R25, 0x2, P2 ;  /* 0x00000009150b9211 */ /* 0x000fc600010f1419 */
[----:B------:R-:W2:Y:S04]  /*121b0*/  LDL R25, [R1+0x120] ;  /* 0x0001200001197983 */ /* 0x000ea80000100800 */
[----:B------:R-:W2:Y:S01]  /*121c0*/  LDL R21, [R1+0x11c] ;  /* 0x00011c0001157983 */ /* 0x000ea20000100800 */
[----:B------:R-:W-:Y:S02]  /*121d0*/  ISETP.GE.AND P3, PT, R52, UR4, PT ;  /* 0x0000000434007c0c */ /* 0x000fe4000bf66270 */
[----:B------:R-:W-:Y:S01]  /*121e0*/  ISETP.GE.AND P4, PT, R45, UR4, PT ;  /* 0x000000042d007c0c */ /* 0x000fe2000bf86270 */
[----:B------:R0:W-:Y:S04]  /*121f0*/  @!P0 ST.E.64 desc[UR60][R6.64], R104 ;  /* 0x0000006806008985 */ /* 0x0001e8000c101b3c */
[----:B------:R1:W-:Y:S01]  /*12200*/  @!P1 ST.E.64 desc[UR60][R10.64], R108 ;  /* 0x0000006c0a009985 */ /* 0x0003e2000c101b3c */
[----:B------:R-:W-:-:S05]  /*12210*/  ISETP.GE.AND P1, PT, R41, UR4, PT ;  /* 0x0000000429007c0c */ /* 0x000fca000bf26270 */
[CC--:B0-----:R-:W-:Y:S02]  /*12220*/  @!P3 LEA R6, P0, R52.reuse, R12.reuse, 0x2 ;  /* 0x0000000c3406b211 */ /* 0x0c1fe400078010ff */
[----:B-1----:R-:W-:Y:S02]  /*12230*/  @!P4 LEA R10, P5, R45, R12, 0x2 ;  /* 0x0000000c2d0ac211 */ /* 0x002fe400078a10ff */
[-C--:B------:R-:W-:Y:S02]  /*12240*/  @!P3 LEA.HI.X R7, R52, R9.reuse, R53, 0x2, P0 ;  /* 0x000000093407b211 */ /* 0x080fe400000f1435 */
[----:B------:R-:W-:Y:S02]  /*12250*/  ISETP.GE.AND P0, PT, R37, UR4, PT ;  /* 0x0000000425007c0c */ /* 0x000fe4000bf06270 */
[----:B------:R-:W-:Y:S01]  /*12260*/  @!P4 LEA.HI.X R11, R45, R9, R48, 0x2, P5 ;  /* 0x000000092d0bc211 */ /* 0x000fe200028f1430 */
[----:B------:R-:W-:Y:S04]  /*12270*/  @!P3 ST.E.64 desc[UR60][R6.64], R112 ;  /* 0x000000700600b985 */ /* 0x000fe8000c101b3c */
[----:B------:R0:W-:Y:S01]  /*12280*/  @!P4 ST.E.64 desc[UR60][R10.64], R116 ;  /* 0x000000740a00c985 */ /* 0x0001e2000c101b3c */
[----:B----4-:R-:W-:-:S02]  /*12290*/  ISETP.GE.AND P2, PT, R14, UR4, PT ;  /* 0x000000040e007c0c */ /* 0x010fc4000bf46270 */
[----:B-----5:R-:W-:Y:S02]  /*122a0*/  ISETP.GE.AND P4, PT, R33, UR4, PT ;  /* 0x0000000421007c0c */ /* 0x020fe4000bf86270 */
[----:B0-----:R-:W-:-:S09]  /*122b0*/  @!P1 LEA R10, P5, R41, R12, 0x2 ;  /* 0x0000000c290a9211 */ /* 0x001fd200078a10ff */
[CC--:B------:R-:W-:Y:S02]  /*122c0*/  @!P2 LEA R6, P3, R14.reuse, R12.reuse, 0x2 ;  /* 0x0000000c0e06a211 */ /* 0x0c0fe400078610ff */
[-C--:B------:R-:W-:Y:S02]  /*122d0*/  @!P1 LEA.HI.X R11, R41, R9.reuse, R44, 0x2, P5 ;  /* 0x00000009290b9211 */ /* 0x080fe400028f142c */
[----:B---3--:R-:W-:Y:S02]  /*122e0*/  @!P2 LEA.HI.X R7, R14, R9, R15, 0x2, P3 ;  /* 0x000000090e07a211 */ /* 0x008fe400018f140f */
[----:B------:R-:W-:-:S03]  /*122f0*/  @!P0 LEA R14, P3, R37, R12, 0x2 ;  /* 0x0000000c250e8211 */ /* 0x000fc600078610ff */
[----:B------:R0:W-:Y:S01]  /*12300*/  @!P2 ST.E.64 desc[UR60][R6.64], R120 ;  /* 0x000000780600a985 */ /* 0x0001e2000c101b3c */
[----:B--2---:R-:W-:Y:S02]  /*12310*/  ISETP.GE.AND P2, PT, R29, UR4, PT ;  /* 0x000000041d007c0c */ /* 0x004fe4000bf46270 */
        /* <DEDUP_REMOVED lines=10> */
[-C--:B--2---:R-:W-:Y:S02]  /*123c0*/  @!P3 LEA R14, P4, R13, R12.reuse, 0x2 ;  /* 0x0000000c0d0eb211 */ /* 0x084fe400078810ff */
[-C--:B------:R-:W-:Y:S02]  /*123d0*/  @!P2 LEA.HI.X R11, R29, R9.reuse, R32, 0x2, P5 ;  /* 0x000000091d0ba211 */ /* 0x080fe400028f1420 */
[-C--:B------:R-:W-:Y:S02]  /*123e0*/  @!P3 LEA.HI.X R15, R13, R9.reuse, R28, 0x2, P4 ;  /* 0x000000090d0fb211 */ /* 0x080fe400020f141c */
[-C--:B0-----:R-:W-:Y:S02]  /*123f0*/  @!P1 LEA R6, P5, R24, R12.reuse, 0x2 ;  /* 0x0000000c18069211 */ /* 0x081fe400078a10ff */
[----:B------:R-:W-:Y:S02]  /*12400*/  @!P0 LEA R12, P4, R20, R12, 0x2 ;  /* 0x0000000c140c8211 */ /* 0x000fe400078810ff */
[----:B------:R-:W-:-:S02]  /*12410*/  @!P1 LEA.HI.X R7, R24, R9, R25, 0x2, P5 ;  /* 0x0000000918079211 */ /* 0x000fc400028f1419 */
[----:B------:R-:W-:Y:S01]  /*12420*/  @!P0 LEA.HI.X R13, R20, R9, R21, 0x2, P4 ;  /* 0x00000009140d8211 */ /* 0x000fe200020f1415 */
[----:B------:R3:W-:Y:S04]  /*12430*/  @!P2 ST.E.64 desc[UR60][R10.64], R136 ;  /* 0x000000880a00a985 */ /* 0x0007e8000c101b3c */
[----:B------:R3:W-:Y:S04]  /*12440*/  @!P3 ST.E.64 desc[UR60][R14.64], R140 ;  /* 0x0000008c0e00b985 */ /* 0x0007e8000c101b3c */
[----:B------:R3:W-:Y:S04]  /*12450*/  @!P1 ST.E.64 desc[UR60][R6.64], R144 ;  /* 0x0000009006009985 */ /* 0x0007e8000c101b3c */
[----:B------:R3:W-:Y:S02]  /*12460*/  @!P0 ST.E.64 desc[UR60][R12.64], R148 ;  /* 0x000000940c008985 */ /* 0x0007e4000c101b3c */
.L_x_10593:
[----:B------:R-:W-:Y:S05]  /*12470*/  BSYNC B1 ;  /* 0x0000000000017941 */ /* 0x000fea0003800000 */
.L_x_10592:
[----:B------:R-:W-:-:S03]  /*12480*/  UMOV UR4, 0xffffffff ;  /* 0xffffffff00047882 */ /* 0x000fc60000000000 */
[----:B------:R-:W-:Y:S05]  /*12490*/  BRA.DIV UR4, `(.L_x_10594) ;  /* 0x000000ae04c47947 */ /* 0x000fea000b800000 */
[----:B---3--:R3:W4:Y:S04]  /*124a0*/  SHFL.IDX PT, R10, R8, 0x1, 0x1c1f ;  /* 0x003c1f00080a7f89 */ /* 0x00872800000e0000 */
[----:B0-----:R-:W0:Y:S02]  /*124b0*/  SHFL.IDX PT, R3, R3, 0x1, 0x1c1f ;  /* 0x003c1f0003037f89 */ /* 0x001e2400000e0000 */
.L_x_10802:
        /* <DEDUP_REMOVED lines=45> */
[----:B-----5:R-:W-:-:S02]  /*12790*/  ISETP.GE.AND P2, PT, R65, UR4, PT ;  /* 0x0000000441007c0c */ /* 0x020fc4000bf46270 */
[----:B----4-:R-:W-:Y:S02]  /*127a0*/  MOV R57, R56 ;  /* 0x0000003800397202 */ /* 0x010fe40000000f00 */
[----:B------:R-:W-:Y:S01]  /*127b0*/  ISETP.GE.AND P3, PT, R81, UR4, PT ;  /* 0x0000000451007c0c */ /* 0x000fe2000bf66270 */
[----:B------:R-:W-:Y:S02]  /*127c0*/  IMAD.MOV.U32 R56, RZ, RZ, R53 ;  /* 0x000000ffff387224 */ /* 0x000fe400078e0035 */
[----:B------:R-:W-:Y:S02]  /*127d0*/  IMAD.MOV.U32 R53, RZ, RZ, R52 ;  /* 0x000000ffff357224 */ /* 0x000fe400078e0034 */
[----:B------:R-:W-:Y:S02]  /*127e0*/  IMAD.MOV.U32 R52, RZ, RZ, R48 ;  /* 0x000000ffff347224 */ /* 0x000fe400078e0030 */
[----:B------:R-:W-:Y:S02]  /*127f0*/  IMAD.MOV.U32 R48, RZ, RZ, R44 ;  /* 0x000000ffff307224 */ /* 0x000fe400078e002c */
[----:B------:R-:W-:-:S02]  /*12800*/  IMAD.MOV.U32 R44, RZ, RZ, R41 ;  /* 0x000000ffff2c7224 */ /* 0x000fc400078e0029 */
[----:B------:R-:W-:Y:S02]  /*12810*/  IMAD.MOV.U32 R41, RZ, RZ, R9 ;  /* 0x000000ffff297224 */ /* 0x000fe400078e0009 */
[----:B---3--:R-:W-:Y:S02]  /*12820*/  IMAD.MOV.U32 R9, RZ, RZ, R8 ;  /* 0x000000ffff097224 */ /* 0x008fe400078e0008 */
[----:B------:R-:W-:Y:S02]  /*12830*/  IMAD.MOV.U32 R8, RZ, RZ, R7 ;  /* 0x000000ffff087224 */ /* 0x000fe400078e0007 */
[----:B------:R-:W-:Y:S02]  /*12840*/  @!P2 IMAD.MOV.U32 R7, RZ, RZ, R10 ;  /* 0x000000ffff07a224 */ /* 0x000fe400078e000a */
[----:B------:R-:W-:Y:S02]  /*12850*/  IMAD.MOV.U32 R60, RZ, RZ, R6 ;  /* 0x000000ffff3c7224 */ /* 0x000fe400078e0006 */
[----:B0-----:R-:W-:-:S02]  /*12860*/  @!P2 IMAD.MOV.U32 R6, RZ, RZ, R3 ;  /* 0x000000ffff06a224 */ /* 0x001fc400078e0003 */
[----:B------:R-:W-:Y:S02]  /*12870*/  IMAD.MOV.U32 R69, RZ, RZ, R61 ;  /* 0x000000ffff457224 */ /* 0x000fe400078e003d */
[----:B------:R-:W-:Y:S02]  /*12880*/  IMAD.MOV.U32 R61, RZ, RZ, R57 ;  /* 0x000000ffff3d7224 */ /* 0x000fe400078e0039 */
[----:B------:R-:W-:Y:S02]  /*12890*/  IMAD.MOV.U32 R57, RZ, RZ, R53 ;  /* 0x000000ffff397224 */ /* 0x000fe400078e0035 */
[----:B------:R-:W-:Y:S02]  /*128a0*/  IMAD.MOV.U32 R53, RZ, RZ, R48 ;  /* 0x000000ffff357224 */ /* 0x000fe400078e0030 */
[----:B------:R-:W-:Y:S01]  /*128b0*/  IMAD.MOV.U32 R48, RZ, RZ, R8 ;  /* 0x000000ffff307224 */ /* 0x000fe200078e0008 */
[----:B------:R-:W-:Y:S01]  /*128c0*/  @!P3 LEA R8, P4, R81, R3, 0x2 ;  /* 0x000000035108b211 */ /* 0x000fe200078810ff */
[----:B------:R-:W-:Y:S01]  /*128d0*/  @!P2 IMAD.WIDE R6, R65, 0x4, R6 ;  /* 0x000000044106a825 */ /* 0x000fe200078e0206 */
[----:B------:R-:W-:-:S03]  /*128e0*/  MOV R65, R64 ;  /* 0x0000004000417202 */ /* 0x000fc60000000f00 */
[----:B------:R-:W-:Y:S02]  /*128f0*/  IMAD.MOV.U32 R64, RZ, RZ, R44 ;  /* 0x000000ffff407224 */ /* 0x000fe400078e002c */
[----:B------:R-:W-:Y:S01]  /*12900*/  IMAD.MOV.U32 R44, RZ, RZ, R9 ;  /* 0x000000ffff2c7224 */ /* 0x000fe200078e0009 */
[----:B------:R-:W-:Y:S02]  /*12910*/  @!P3 LEA.HI.X R9, R81, R10, R92, 0x2, P4 ;  /* 0x0000000a5109b211 */ /* 0x000fe400020f145c */
[----:B------:R-:W3:Y:S01]  /*12920*/  LDL R92, [R1+0x18c] ;  /* 0x00018c00015c7983 */ /* 0x000ee20000100800 */
[C---:B------:R-:W-:Y:S02]  /*12930*/  ISETP.GE.AND P1, PT, R76.reuse, UR4, PT ;  /* 0x000000044c007c0c */ /* 0x040fe4000bf26270 */
[----:B------:R-:W-:Y:S01]  /*12940*/  ISETP.GE.AND P0, PT, R85, UR4, PT ;  /* 0x0000000455007c0c */ /* 0x000fe2000bf06270 */
[----:B------:R0:W-:Y:S04]  /*12950*/  @!P2 ST.E.64 desc[UR60][R6.64], R26 ;  /* 0x0000001a0600a985 */ /* 0x0001e8000c101b3c */
[----:B------:R1:W-:Y:S04]  /*12960*/  @!P3 ST.E.64 desc[UR60][R8.64], R30 ;  /* 0x0000001e0800b985 */ /* 0x0003e8000c101b3c */
[----:B------:R-:W4:Y:S02]  /*12970*/  LDL R81, [R1+0xe8] ;  /* 0x0000e80001517983 */ /* 0x000f240000100800 */
[----:B0-----:R-:W-:-:S04]  /*12980*/  @!P1 LEA R6, P5, R76, R3, 0x2 ;  /* 0x000000034c069211 */ /* 0x001fc800078a10ff */
[-C--:B------:R-:W-:Y:S02]  /*12990*/  @!P1 LEA.HI.X R7, R76, R10.reuse, R77, 0x2, P5 ;  /* 0x0000000a4c079211 */ /* 0x080fe400028f144d */
[----:B------:R-:W5:Y:S01]  /*129a0*/  LDL R77, [R1+0x188] ;  /* 0x00018800014d7983 */ /* 0x000f620000100800 */
[C---:B-1----:R-:W-:Y:S02]  /*129b0*/  @!P0 LEA R8, P4, R85.reuse, R3, 0x2 ;  /* 0x0000000355088211 */ /* 0x042fe400078810ff */
[----:B------:R-:W-:Y:S01]  /*129c0*/  ISETP.GE.AND P2, PT, R72, UR4, PT ;  /* 0x0000000448007c0c */ /* 0x000fe2000bf46270 */
[----:B------:R-:W2:Y:S01]  /*129d0*/  LDL R76, [R1+0xe4] ;  /* 0x0000e400014c7983 */ /* 0x000ea20000100800 */
[----:B---3--:R-:W-:-:S03]  /*129e0*/  @!P0 LEA.HI.X R9, R85, R10, R92, 0x2, P4 ;  /* 0x0000000a55098211 */ /* 0x008fc600020f145c */
[----:B------:R-:W3:Y:S04]  /*129f0*/  LDL R85, [R1+0x180] ;  /* 0x0001800001557983 */ /* 0x000ee80000100800 */
[----:B------:R0:W-:Y:S01]  /*12a00*/  @!P1 ST.E.64 desc[UR60][R6.64], R34 ;  /* 0x0000002206009985 */ /* 0x0001e2000c101b3c */
[----:B------:R-:W-:-:S03]  /*12a10*/  ISETP.GE.AND P1, PT, R73, UR4, PT ;  /* 0x0000000449007c0c */ /* 0x000fc6000bf26270 */
[----:B------:R-:W4:Y:S01]  /*12a20*/  LDL R92, [R1+0x184] ;  /* 0x00018400015c7983 */ /* 0x000f220000100800 */
[----:B0-----:R-:W-:-:S04]  /*12a30*/  @!P2 LEA R6, P5, R72, R3, 0x2 ;  /* 0x000000034806a211 */ /* 0x001fc800078a10ff */
[----:B-----5:R-:W-:Y:S01]  /*12a40*/  @!P2 LEA.HI.X R7, R72, R10, R77, 0x2, P5 ;  /* 0x0000000a4807a211 */ /* 0x020fe200028f144d */
[----:B------:R-:W-:Y:S04]  /*12a50*/  @!P0 ST.E.64 desc[UR60][R8.64], R38 ;  /* 0x0000002608008985 */ /* 0x000fe8000c101b3c */
[----:B------:R0:W-:Y:S01]  /*12a60*/  @!P2 ST.E.64 desc[UR60][R6.64], R42 ;  /* 0x0000002a0600a985 */ /* 0x0001e2000c101b3c */
[----:B------:R-:W-:-:S03]  /*12a70*/  ISETP.GE.AND P3, PT, R89, UR4, PT ;  /* 0x0000000459007c0c */ /* 0x000fc6000bf66270 */
[----:B------:R-:W5:Y:S04]  /*12a80*/  LDL R72, [R1+0xdc] ;  /* 0x0000dc0001487983 */ /* 0x000f680000100800 */
[----:B------:R-:W5:Y:S01]  /*12a90*/  LDL R77, [R1+0xe0] ;  /* 0x0000e000014d7983 */ /* 0x000f620000100800 */
[----:B0-----:R-:W-:-:S04]  /*12aa0*/  @!P1 LEA R6, P5, R73, R3, 0x2 ;  /* 0x0000000349069211 */ /* 0x001fc800078a10ff */
[-C--:B---3--:R-:W-:Y:S02]  /*12ab0*/  @!P1 LEA.HI.X R7, R73, R10.reuse, R85, 0x2, P5 ;  /* 0x0000000a49079211 */ /* 0x088fe400028f1455 */
[----:B------:R-:W3:Y:S01]  /*12ac0*/  LDL R85, [R1+0x178] ;  /* 0x0001780001557983 */ /* 0x000ee20000100800 */
[C---:B------:R-:W-:Y:S02]  /*12ad0*/  ISETP.GE.AND P2, PT, R80.reuse, UR4, PT ;  /* 0x0000000450007c0c */ /* 0x040fe4000bf46270 */
[CC--:B------:R-:W-:Y:S01]  /*12ae0*/  @!P3 LEA R8, P4, R89.reuse, R3.reuse, 0x2 ;  /* 0x000000035908b211 */ /* 0x0c0fe200078810ff */
[----:B------:R-:W5:Y:S03]  /*12af0*/  LDL R73, [R1+0xd8] ;  /* 0x0000d80001497983 */ /* 0x000f660000100800 */
[----:B----4-:R-:W-:Y:S02]  /*12b00*/  @!P3 LEA.HI.X R9, R89, R10, R92, 0x2, P4 ;  /* 0x0000000a5909b211 */ /* 0x010fe400020f145c */
[----:B------:R-:W4:Y:S04]  /*12b10*/  LDL R89, [R1+0x17c] ;  /* 0x00017c0001597983 */ /* 0x000f280000100800 */
[----:B------:R-:W-:Y:S04]  /*12b20*/  @!P3 ST.E.64 desc[UR60][R8.64], R46 ;  /* 0x0000002e0800b985 */ /* 0x000fe8000c101b3c */
[----:B------:R0:W-:Y:S02]  /*12b30*/  @!P1 ST.E.64 desc[UR60][R6.64], R4 ;  /* 0x0000000406009985 */ /* 0x0001e4000c101b3c */
[----:B0-----:R-:W-:-:S04]  /*12b40*/  @!P2 LEA R4, P5, R80, R3, 0x2 ;  /* 0x000000035004a211 */ /* 0x001fc800078a10ff */
[----:B---3--:R-:W-:Y:S02]  /*12b50*/  @!P2 LEA.HI.X R5, R80, R10, R85, 0x2, P5 ;  /* 0x0000000a5005a211 */ /* 0x008fe400028f1455 */
[----:B------:R-:W3:Y:S01]  /*12b60*/  LDL R80, [R1+0x170] ;  /* 0x0001700001507983 */ /* 0x000ee20000100800 */
[----:B------:R-:W-:Y:S02]  /*12b70*/  ISETP.GE.AND P0, PT, R88, UR4, PT ;  /* 0x0000000458007c0c */ /* 0x000fe4000bf06270 */
[----:B------:R-:W-:Y:S01]  /*12b80*/  ISETP.GE.AND P1, PT, R68, UR4, PT ;  /* 0x0000000444007c0c */ /* 0x000fe2000bf26270 */
[----:B------:R-:W5:Y:S10]  /*12b90*/  LDL R85, [R1+0x174] ;  /* 0x0001740001557983 */ /* 0x000f740000100800 */
[----:B------:R-:W-:-:S04]  /*12ba0*/  @!P0 LEA R8, P4, R88, R3, 0x2 ;  /* 0x0000000358088211 */ /* 0x000fc800078810ff */
[----:B----4-:R-:W-:-:S05]  /*12bb0*/  @!P0 LEA.HI.X R9, R88, R10, R89, 0x2, P4 ;  /* 0x0000000a58098211 */ /* 0x010fca00020f1459 */
[----:B------:R-:W-:Y:S04]  /*12bc0*/  @!P0 ST.E.64 desc[UR60][R8.64], R54 ;  /* 0x0000003608008985 */ /* 0x000fe8000c101b3c */
[----:B------:R0:W-:Y:S02]  /*12bd0*/  @!P2 ST.E.64 desc[UR60][R4.64], R58 ;  /* 0x0000003a0400a985 */ /* 0x0001e4000c101b3c */
[----:B0-----:R-:W-:-:S04]  /*12be0*/  @!P1 LEA R4, P5, R68, R3, 0x2 ;  /* 0x0000000344049211 */ /* 0x001fc800078a10ff */
[----:B---3--:R-:W-:Y:S02]  /*12bf0*/  @!P1 LEA.HI.X R5, R68, R10, R80, 0x2, P5 ;  /* 0x0000000a44059211 */ /* 0x008fe400028f1450 */
[----:B------:R-:W3:Y:S01]  /*12c00*/  LDL R80, [R1+0x168] ;  /* 0x0001680001507983 */ /* 0x000ee20000100800 */
[----:B------:R-:W-:Y:S02]  /*12c10*/  ISETP.GE.AND P3, PT, R84, UR4, PT ;  /* 0x0000000454007c0c */ /* 0x000fe4000bf66270 */
[----:B--2---:R-:W-:-:S11]  /*12c20*/  ISETP.GE.AND P2, PT, R76, UR4, PT ;  /* 0x000000044c007c0c */ /* 0x004fd6000bf46270 */
[----:B------:R-:W-:-:S04]  /*12c30*/  @!P3 LEA R6, P4, R84, R3, 0x2 ;  /* 0x000000035406b211 */ /* 0x000fc800078810ff */
[----:B-----5:R-:W-:Y:S02]  /*12c40*/  @!P3 LEA.HI.X R7, R84, R10, R85, 0x2, P4 ;  /* 0x0000000a5407b211 */ /* 0x020fe400020f1455 */
[----:B------:R-:W2:Y:S04]  /*12c50*/  LDL R84, [R1+0x16c] ;  /* 0x00016c0001547983 */ /* 0x000ea80000100800 */
[----:B------:R-:W-:Y:S04]  /*12c60*/  @!P3 ST.E.64 desc[UR60][R6.64], R62 ;  /* 0x0000003e0600b985 */ /* 0x000fe8000c101b3c */
[----:B------:R0:W-:Y:S02]  /*12c70*/  @!P1 ST.E.64 desc[UR60][R4.64], R66 ;  /* 0x0000004204009985 */ /* 0x0001e4000c101b3c */
[----:B0-----:R-:W-:-:S04]  /*12c80*/  @!P2 LEA R4, P5, R76, R3, 0x2 ;  /* 0x000000034c04a211 */ /* 0x001fc800078a10ff */
[----:B---3--:R-:W-:Y:S02]  /*12c90*/  @!P2 LEA.HI.X R5, R76, R10, R80, 0x2, P5 ;  /* 0x0000000a4c05a211 */ /* 0x008fe400028f1450 */
[----:B------:R-:W3:Y:S01]  /*12ca0*/  LDL R76, [R1+0x160] ;  /* 0x00016000014c7983 */ /* 0x000ee20000100800 */
[C---:B------:R-:W-:Y:S02]  /*12cb0*/  ISETP.GE.AND P0, PT, R81.reuse, UR4, PT ;  /* 0x0000000451007c0c */ /* 0x040fe4000bf06270 */
[----:B------:R-:W-:Y:S01]  /*12cc0*/  ISETP.GE.AND P1, PT, R72, UR4, PT ;  /* 0x0000000448007c0c */ /* 0x000fe2000bf26270 */
[----:B------:R-:W4:Y:S10]  /*12cd0*/  LDL R80, [R1+0x164] ;  /* 0x0001640001507983 */ /* 0x000f340000100800 */
[----:B------:R-:W-:-:S04]  /*12ce0*/  @!P0 LEA R6, P4, R81, R3, 0x2 ;  /* 0x0000000351068211 */ /* 0x000fc800078810ff */
[----:B--2---:R-:W-:Y:S01]  /*12cf0*/  @!P0 LEA.HI.X R7, R81, R10, R84, 0x2, P4 ;  /* 0x0000000a51078211 */ /* 0x004fe200020f1454 */
[----:B------:R-:W-:Y:S02]  /*12d00*/  IMAD.MOV.U32 R68, RZ, RZ, R65 ;  /* 0x000000ffff447224 */ /* 0x000fe400078e0041 */
[----:B------:R-:W2:Y:S04]  /*12d10*/  LDL R65, [R1+0xd0] ;  /* 0x0000d00001417983 */ /* 0x000ea80000100800 */
[----:B------:R-:W-:Y:S04]  /*12d20*/  @!P0 ST.E.64 desc[UR60][R6.64], R70 ;  /* 0x0000004606008985 */ /* 0x000fe8000c101b3c */
[----:B------:R0:W-:Y:S02]  /*12d30*/  @!P2 ST.E.64 desc[UR60][R4.64], R74 ;  /* 0x0000004a0400a985 */ /* 0x0001e4000c101b3c */
[----:B0-----:R-:W-:-:S04]  /*12d40*/  @!P1 LEA R4, P5, R72, R3, 0x2 ;  /* 0x0000000348049211 */ /* 0x001fc800078a10ff */
[----:B---3--:R-:W-:Y:S02]  /*12d50*/  @!P1 LEA.HI.X R5, R72, R10, R76, 0x2, P5 ;  /* 0x0000000a48059211 */ /* 0x008fe400028f144c */
[----:B------:R-:W3:Y:S01]  /*12d60*/  LDL R76, [R1+0x15c] ;  /* 0x00015c00014c7983 */ /* 0x000ee20000100800 */
[----:B------:R-:W-:-:S03]  /*12d70*/  IMAD.MOV.U32 R72, RZ, RZ, R68 ;  /* 0x000000ffff487224 */ /* 0x000fc600078e0044 */
[----:B------:R-:W5:Y:S01]  /*12d80*/  LDL R68, [R1+0x154] ;  /* 0x0001540001447983 */ /* 0x000f620000100800 */
[----:B------:R-:W-:Y:S02]  /*12d90*/  ISETP.GE.AND P3, PT, R77, UR4, PT ;  /* 0x000000044d007c0c */ /* 0x000fe4000bf66270 */
[----:B------:R-:W-:Y:S02]  /*12da0*/  ISETP.GE.AND P0, PT, R73, UR4, PT ;  /* 0x0000000449007c0c */ /* 0x000fe4000bf06270 */
[----:B------:R-:W-:-:S09]  /*12db0*/  ISETP.GE.AND P2, PT, R69, UR4, PT ;  /* 0x0000000445007c0c */ /* 0x000fd2000bf46270 */
[----:B------:R-:W-:-:S04]  /*12dc0*/  @!P3 LEA R6, P4, R77, R3, 0x2 ;  /* 0x000000034d06b211 */ /* 0x000fc800078810ff */
[----:B----4-:R-:W-:-:S05]  /*12dd0*/  @!P3 LEA.HI.X R7, R77, R10, R80, 0x2, P4 ;  /* 0x0000000a4d07b211 */ /* 0x010fca00020f1450 */
[----:B------:R0:W-:Y:S01]  /*12de0*/  @!P3 ST.E.64 desc[UR60][R6.64], R78 ;  /* 0x0000004e0600b985 */ /* 0x0001e2000c101b3c */
[----:B--2---:R-:W-:-:S03]  /*12df0*/  ISETP.GE.AND P3, PT, R65, UR4, PT ;  /* 0x0000000441007c0c */ /* 0x004fc6000bf66270 */
[----:B------:R1:W-:Y:S01]  /*12e00*/  @!P1 ST.E.64 desc[UR60][R4.64], R82 ;  /* 0x0000005204009985 */ /* 0x0003e2000c101b3c */
[----:B------:R-:W-:Y:S02]  /*12e10*/  ISETP.GE.AND P1, PT, R61, UR4, PT ;  /* 0x000000043d007c0c */ /* 0x000fe4000bf26270 */
[-C--:B0-----:R-:W-:Y:S02]  /*12e20*/  @!P0 LEA R6, P4, R73, R3.reuse, 0x2 ;  /* 0x0000000349068211 */ /* 0x081fe400078810ff */
[----:B-1----:R-:W-:-:S04]  /*12e30*/  @!P2 LEA R4, P5, R69, R3, 0x2 ;  /* 0x000000034504a211 */ /* 0x002fc800078a10ff */
[-C--:B------:R-:W-:Y:S02]  /*12e40*/  @!P2 LEA.HI.X R5, R69, R10.reuse, R72, 0x2, P5 ;  /* 0x0000000a4505a211 */ /* 0x080fe400028f1448 */
[----:B---3--:R-:W-:-:S05]  /*12e50*/  @!P0 LEA.HI.X R7, R73, R10, R76, 0x2, P4 ;  /* 0x0000000a49078211 */ /* 0x008fca00020f144c */
[----:B------:R0:W-:Y:S01]  /*12e60*/  @!P0 ST.E.64 desc[UR60][R6.64], R86 ;  /* 0x0000005606008985 */ /* 0x0001e2000c101b3c */
[----:B------:R-:W-:-:S03]  /*12e70*/  ISETP.GE.AND P0, PT, R57, UR4, PT ;  /* 0x0000000439007c0c */ /* 0x000fc6000bf06270 */
[----:B------:R1:W-:Y:S01]  /*12e80*/  @!P2 ST.E.64 desc[UR60][R4.64], R90 ;  /* 0x0000005a0400a985 */ /* 0x0003e2000c101b3c */
[----:B------:R-:W-:Y:S02]  /*12e90*/  ISETP.GE.AND P2, PT, R53, UR4, PT ;  /* 0x0000000435007c0c */ /* 0x000fe4000bf46270 */
[-C--:B0-----:R-:W-:Y:S02]  /*12ea0*/  @!P3 LEA R6, P4, R65, R3.reuse, 0x2 ;  /* 0x000000034106b211 */ /* 0x081fe400078810ff */
[----:B-1----:R-:W-:Y:S02]  /*12eb0*/  @!P1 LEA R4, P5, R61, R3, 0x2 ;  /* 0x000000033d049211 */ /* 0x002fe400078a10ff */
[-C--:B-----5:R-:W-:Y:S02]  /*12ec0*/  @!P3 LEA.HI.X R7, R65, R10.reuse, R68, 0x2, P4 ;  /* 0x0000000a4107b211 */ /* 0x0a0fe400020f1444 */
[----:B------:R-:W-:Y:S02]  /*12ed0*/  @!P1 LEA.HI.X R5, R61, R10, R64, 0x2, P5 ;  /* 0x0000000a3d059211 */ /* 0x000fe400028f1440 */
[----:B------:R-:W-:Y:S01]  /*12ee0*/  ISETP.GE.AND P4, PT, R48, UR4, PT ;  /* 0x0000000430007c0c */ /* 0x000fe2000bf86270 */
[----:B------:R0:W-:Y:S01]  /*12ef0*/  @!P3 ST.E.64 desc[UR60][R6.64], R94 ;  /* 0x0000005e0600b985 */ /* 0x0001e2000c101b3c */
[----:B------:R-:W-:-:S03]  /*12f00*/  ISETP.GE.AND P3, PT, R44, UR4, PT ;  /* 0x000000042c007c0c */ /* 0x000fc6000bf66270 */
[----:B------:R1:W-:Y:S01]  /*12f10*/  @!P1 ST.E.64 desc[UR60][R4.64], R98 ;  /* 0x0000006204009985 */ /* 0x0003e2000c101b3c */
[-C--:B0-----:R-:W-:Y:S02]  /*12f20*/  @!P0 LEA R6, P5, R57, R3.reuse, 0x2 ;  /* 0x0000000339068211 */ /* 0x081fe400078a10ff */
[----:B-1----:R-:W-:Y:S02]  /*12f30*/  @!P2 LEA R4, P1, R53, R3, 0x2 ;  /* 0x000000033504a211 */ /* 0x002fe400078210ff */
[-C--:B------:R-:W-:Y:S02]  /*12f40*/  @!P0 LEA.HI.X R7, R57, R10.reuse, R60, 0x2, P5 ;  /* 0x0000000a39078211 */ /* 0x080fe400028f143c */
[----:B------:R-:W-:Y:S02]  /*12f50*/  @!P2 LEA.HI.X R5, R53, R10, R56, 0x2, P1 ;  /* 0x0000000a3505a211 */ /* 0x000fe400008f1438 */
[----:B------:R-:W-:Y:S01]  /*12f60*/  ISETP.GE.AND P1, PT, R40, UR4, PT ;  /* 0x0000000428007c0c */ /* 0x000fe2000bf26270 */
[----:B------:R0:W-:Y:S04]  /*12f70*/  @!P0 ST.E.64 desc[UR60][R6.64], R102 ;  /* 0x0000006606008985 */ /* 0x0001e8000c101b3c */
[----:B------:R1:W-:Y:S01]  /*12f80*/  @!P2 ST.E.64 desc[UR60][R4.64], R106 ;  /* 0x0000006a0400a985 */ /* 0x0003e2000c101b3c */
[----:B------:R-:W-:-:S02]  /*12f90*/  ISETP.GE.AND P2, PT, R36, UR4, PT ;  /* 0x0000000424007c0c */ /* 0x000fc4000bf46270 */
[-C--:B0-----:R-:W-:Y:S02]  /*12fa0*/  @!P4 LEA R6, P0, R48, R3.reuse, 0x2 ;  /* 0x000000033006c211 */ /* 0x081fe400078010ff */
[----:B-1----:R-:W-:Y:S02]  /*12fb0*/  @!P3 LEA R4, P5, R44, R3, 0x2 ;  /* 0x000000032c04b211 */ /* 0x002fe400078a10ff */
[-C--:B------:R-:W-:Y:S02]  /*12fc0*/  @!P4 LEA.HI.X R7, R48, R10.reuse, R52, 0x2, P0 ;  /* 0x0000000a3007c211 */ /* 0x080fe400000f1434 */
[----:B------:R-:W-:Y:S02]  /*12fd0*/  ISETP.GE.AND P0, PT, R32, UR4, PT ;  /* 0x0000000420007c0c */ /* 0x000fe4000bf06270 */
[----:B------:R-:W-:Y:S01]  /*12fe0*/  @!P3 LEA.HI.X R5, R44, R10, R45, 0x2, P5 ;  /* 0x0000000a2c05b211 */ /* 0x000fe200028f142d */
[----:B------:R0:W-:Y:S04]  /*12ff0*/  @!P4 ST.E.64 desc[UR60][R6.64], R110 ;  /* 0x0000006e0600c985 */ /* 0x0001e8000c101b3c */
[----:B------:R1:W-:Y:S01]  /*13000*/  @!P3 ST.E.64 desc[UR60][R4.64], R114 ;  /* 0x000000720400b985 */ /* 0x0003e2000c101b3c */
[----:B------:R-:W-:-:S02]  /*13010*/  ISETP.GE.AND P3, PT, R28, UR4, PT ;  /* 0x000000041c007c0c */ /* 0x000fc4000bf66270 */
[-C--:B0-----:R-:W-:Y:S02]  /*13020*/  @!P1 LEA R6, P4, R40, R3.reuse, 0x2 ;  /* 0x0000000328069211 */ /* 0x081fe400078810ff */
[-C--:B-1----:R-:W-:Y:S02]  /*13030*/  @!P2 LEA R4, P5, R36, R3.reuse, 0x2 ;  /* 0x000000032404a211 */ /* 0x082fe400078a10ff */
[-C--:B------:R-:W-:Y:S02]  /*13040*/  @!P1 LEA.HI.X R7, R40, R10.reuse, R41, 0x2, P4 ;  /* 0x0000000a28079211 */ /* 0x080fe400020f1429 */
[----:B------:R-:W-:Y:S02]  /*13050*/  @!P0 LEA R8, P4, R32, R3, 0x2 ;  /* 0x0000000320088211 */ /* 0x000fe400078810ff */
[----:B------:R-:W-:Y:S01]  /*13060*/  @!P2 LEA.HI.X R5, R36, R10, R37, 0x2, P5 ;  /* 0x0000000a2405a211 */ /* 0x000fe200028f1425 */
[----:B------:R-:W-:Y:S01]  /*13070*/  @!P1 ST.E.64 desc[UR60][R6.64], R118 ;  /* 0x0000007606009985 */ /* 0x000fe2000c101b3c */
[----:B------:R-:W-:-:S02]  /*13080*/  ISETP.GE.AND P1, PT, R24, UR4, PT ;  /* 0x0000000418007c0c */ /* 0x000fc4000bf26270 */
        /* <DEDUP_REMOVED lines=14> */
[----:B------:R-:W-:Y:S02]  /*13170*/  @!P0 LEA R12, P3, R14, R3, 0x2 ;  /* 0x000000030e0c8211 */ /* 0x000fe400078610ff */
        /* <DEDUP_REMOVED lines=13> */
.L_x_10577:
[----:B------:R-:W4:Y:S01]  /*13250*/  LDL.LU R6, [R1+0x80] ;  /* 0x0000800001067983 */ /* 0x000f220000300800 */
[----:B------:R-:W-:Y:S01]  /*13260*/  ULDC.64 UR6, c[0x0][0xd08] ;  /* 0x0003420000067ab9 */ /* 0x000fe20000000a00 */
[----:B------:R-:W-:Y:S02]  /*13270*/  ULDC.64 UR4, c[0x0][0xd00] ;  /* 0x0003400000047ab9 */ /* 0x000fe40000000a00 */
[----:B------:R-:W2:Y:S04]  /*13280*/  LDL.LU R0, [R1+0x84] ;  /* 0x0000840001007983 */ /* 0x000ea80000300800 */
[----:B------:R-:W3:Y:S01]  /*13290*/  LDL R8, [R1+0x78] ;  /* 0x0000780001087983 */ /* 0x000ee20000100800 */
[----:B------:R-:W-:Y:S01]  /*132a0*/  ISETP.NE.U32.AND P1, PT, RZ, UR6, PT ;  /* 0x00000006ff007c0c */ /* 0x000fe2000bf25070 */
[----:B------:R-:W-:Y:S01]  /*132b0*/  IMAD.MOV.U32 R3, RZ, RZ, RZ ;  /* 0x000000ffff037224 */ /* 0x000fe200078e00ff */
[----:B------:R-:W-:-:S02]  /*132c0*/  ISETP.NE.U32.AND P0, PT, RZ, UR4, PT ;  /* 0x00000004ff007c0c */ /* 0x000fc4000bf05070 */
[----:B------:R-:W-:Y:S02]  /*132d0*/  ISETP.NE.AND.EX P1, PT, RZ, UR7, PT, P1 ;  /* 0x00000007ff007c0c */ /* 0x000fe4000bf25310 */
[----:B------:R-:W-:Y:S02]  /*132e0*/  ISETP.NE.AND.EX P0, PT, RZ, UR5, PT, P0 ;  /* 0x00000005ff007c0c */ /* 0x000fe4000bf05300 */
[----:B----4-:R-:W-:Y:S01]  /*132f0*/  IADD3 R4, P2, R6, UR4, RZ ;  /* 0x0000000406047c10 */ /* 0x010fe2000ff5e0ff */
[----:B------:R-:W-:-:S03]  /*13300*/  ULDC UR4, c[0x0][0xb88] ;  /* 0x0002e20000047ab9 */ /* 0x000fc60000000800 */
[----:B--2---:R-:W-:-:S05]  /*13310*/  IADD3.X R5, R0, UR5, RZ, P2, !PT ;  /* 0x0000000500057c10 */ /* 0x004fca00097fe4ff */
[----:B------:R-:W-:Y:S01]  /*13320*/  @P1 IADD3 R6, P2, R6, UR6, RZ ;  /* 0x0000000606061c10 */ /* 0x000fe2000ff5e0ff */
[----:B------:R-:W-:Y:S01]  /*13330*/  IMAD.U32 R21, RZ, RZ, UR4 ;  /* 0x00000004ff157e24 */ /* 0x000fe2000f8e00ff */
[----:B------:R2:W5:Y:S02]  /*13340*/  @P0 LDG.E R3, desc[UR60][R4.64] ;  /* 0x0000003c04030981 */ /* 0x000564000c1e1900 */
[----:B------:R-:W-:-:S05]  /*13350*/  @P1 IADD3.X R7, R0, UR7, RZ, P2, !PT ;  /* 0x0000000700071c10 */ /* 0x000fca00097fe4ff */
[----:B------:R2:W5:Y:S01]  /*13360*/  @P1 LDG.E R21, desc[UR60][R6.64] ;  /* 0x0000003c06151981 */ /* 0x000562000c1e1900 */
[----:B---3--:R-:W-:Y:S01]  /*13370*/  ISETP.NE.AND P2, PT, R8, RZ, PT ;  /* 0x000000ff0800720c */ /* 0x008fe20003f45270 */
[----:B------:R-:W3:-:S12]  /*13380*/  S2R R0, SR_TID.X ;  /* 0x0000000000007919 */ /* 0x000ed80000002100 */
[----:B------:R-:W4:Y:S01]  /*13390*/  @!P2 LDC R8, c[0x0][0xbd4] ;  /* 0x0002f500ff08ab82 */ /* 0x000f220000000800 */
[----:B---3--:R-:W-:Y:S01]  /*133a0*/  IADD3 R30, R0, -0x80, RZ ;  /* 0xffffff80001e7810 */ /* 0x008fe20007ffe0ff */
[----:B----4-:R2:W-:Y:S01]  /*133b0*/  @!P2 STL [R1+0x78], R8 ;  /* 0x000078080100a387 */ /* 0x0105e20000100800 */
[----:B------:R-:W-:Y:S02]  /*133c0*/  ISETP.GT.AND P2, PT, R8, 0x1, PT ;  /* 0x000000010800780c */ /* 0x000fe40003f44270 */
[----:B------:R-:W-:Y:S01]  /*133d0*/  ISETP.GT.AND P3, PT, R30, 0x7f, PT ;  /* 0x0000007f1e00780c */ /* 0x000fe20003f64270 */
[----:B------:R-:W-:-:S12]  /*133e0*/  @P1 BRA `(.L_x_10595) ;  /* 0x0000000000101947 */ /* 0x000fd80003800000 */
[----:B------:R-:W-:Y:S05]  /*133f0*/  @!P0 BRA `(.L_x_10595) ;  /* 0x00000000000c8947 */ /* 0x000fea0003800000 */
[----:B------:R-:W3:Y:S04]  /*13400*/  LDG.E R0, desc[UR60][R4.64] ;  /* 0x0000003c04007981 */ /* 0x000ee8000c1e1900 */
[----:B-----5:R-:W3:Y:S02]  /*13410*/  LDG.E R21, desc[UR60][R4.64+0x4] ;  /* 0x0000043c04157981 */ /* 0x020ee4000c1e1900 */
[----:B---3--:R-:W-:-:S07]  /*13420*/  IMAD.IADD R21, R21, 0x1, -R0 ;  /* 0x0000000115157824 */ /* 0x008fce00078e0a00 */
.L_x_10595:
        /* <DEDUP_REMOVED lines=16> */
[----:B-1----:R-:W-:Y:S01]  /*13530*/  IMAD.MOV.U32 R20, RZ, RZ, 0xab8 ;  /* 0x00000ab8ff147424 */ /* 0x002fe200078e00ff */
[----:B------:R-:W-:Y:S01]  /*13540*/  ISETP.GT.AND P0, PT, R8, 0x1, PT ;  /* 0x000000010800780c */ /* 0x000fe20003f04270 */
[----:B------:R-:W1:Y:S01]  /*13550*/  LDC.64 R10, c[0x0][0xca8] ;  /* 0x00032a00ff0a7b82 */ /* 0x000e620000000a00 */
[----:B------:R-:W-:Y:S01]  /*13560*/  ISETP.NE.AND P1, PT, R28, 0x1, PT ;  /* 0x000000011c00780c */ /* 0x000fe20003f25270 */
[----:B------:R-:W-:Y:S01]  /*13570*/  IMAD.MOV.U32 R25, RZ, RZ, R33 ;  /* 0x000000ffff197224 */ /* 0x000fe200078e0021 */
[----:B------:R-:W-:-:S05]  /*13580*/  SEL R20, R20, 0xa78, P0 ;  /* 0x00000a7814147807 */ /* 0x000fca0000000000 */
[----:B------:R-:W3:Y:S08]  /*13590*/  LDC.64 R4, c[0x0][R20+0x220] ;  /* 0x0000880014047b82 */ /* 0x000ef00000000a00 */
[----:B------:R-:W4:Y:S08]  /*135a0*/  LDC.64 R12, c[0x0][R20+0x218] ;  /* 0x00008600140c7b82 */ /* 0x000f300000000a00 */
[----:B------:R-:W5:Y:S08]  /*135b0*/  LDC.64 R6, c[0x0][R20+0x228] ;  /* 0x00008a0014067b82 */ /* 0x000f700000000a00 */
[----:B------:R-:W0:Y:S08]  /*135c0*/  @P1 LDC R0, c[0x0][0xcec] ;  /* 0x00033b00ff001b82 */ /* 0x000e300000000800 */
[----:B------:R-:W5:Y:S08]  /*135d0*/  LDC.64 R8, c[0x0][R20+0x210] ;  /* 0x0000840014087b82 */ /* 0x000f700000000a00 */
[----:B------:R-:W5:Y:S01]  /*135e0*/  @P1 LDC R29, c[0x0][0xcf0] ;  /* 0x00033c00ff1d1b82 */ /* 0x000f620000000800 */
[----:B0-----:R-:W-:-:S07]  /*135f0*/  @P1 IMAD.HI.U32 R0, R33, R0, RZ ;  /* 0x0000000021001227 */ /* 0x001fce00078e00ff */
[----:B-1----:R-:W0:Y:S01]  /*13600*/  @!P0 LDC R10, c[0x0][0xc50] ;  /* 0x00031400ff0a8b82 */ /* 0x002e220000000800 */
[-C--:B---3--:R-:W-:Y:S02]  /*13610*/  IMAD R5, R5, R31.reuse, RZ ;  /* 0x0000001f05057224 */ /* 0x088fe400078e02ff */
[----:B------:R-:W-:-:S05]  /*13620*/  IMAD.WIDE.U32 R14, R4, R31, RZ ;  /* 0x0000001f040e7225 */ /* 0x000fca00078e00ff */
[----:B------:R-:W1:Y:S01]  /*13630*/  @!P0 LDC R11, c[0x0][0xc54] ;  /* 0x00031500ff0b8b82 */ /* 0x000e620000000800 */
[-C--:B----4-:R-:W-:Y:S02]  /*13640*/  IMAD R27, R13, R205.reuse, RZ ;  /* 0x000000cd0d1b7224 */ /* 0x090fe400078e02ff */
        /* <DEDUP_REMOVED lines=25> */
.L_x_10597:
[----:B------:R-:W-:Y:S05]  /*137e0*/  BSYNC B1 ;  /* 0x0000000000017941 */ /* 0x000fea0003800000 */
.L_x_10596:
        /* <DEDUP_REMOVED lines=9> */
[----:B-1----:R-:W-:Y:S01]  /*13880*/  LOP3.LUT R9, R6, 0xfffffff8, RZ, 0xc0, !PT ;  /* 0xfffffff806097812 */ /* 0x002fe200078ec0ff */
[----:B------:R-:W-:Y:S01]  /*13890*/  IMAD R7, R3, UR5, R0 ;  /* 0x0000000503077c24 */ /* 0x000fe2000f8e0200 */
[----:B------:R-:W-:Y:S01]  /*138a0*/  SHF.R.S32.HI R25, RZ, 0x3, R6 ;  /* 0x00000003ff197819 */ /* 0x000fe20000011406 */
[----:B------:R-:W-:Y:S01]  /*138b0*/  ULDC.64 UR4, c[0x0][0xbe8] ;  /* 0x0002fa0000047ab9 */ /* 0x000fe20000000a00 */
[----:B------:R-:W-:Y:S01]  /*138c0*/  IADD3 R0, R30, -R9, RZ ;  /* 0x800000091e007210 */ /* 0x000fe20007ffe0ff */
[----:B------:R-:W-:Y:S02]  /*138d0*/  IMAD.IADD R5, R5, 0x1, R7 ;  /* 0x0000000105057824 */ /* 0x000fe400078e0207 */
[----:B------:R-:W-:Y:S02]  /*138e0*/  IMAD R6, R26, UR6, RZ ;  /* 0x000000061a067c24 */ /* 0x000fe4000f8e02ff */
[----:B------:R-:W-:Y:S02]  /*138f0*/  IMAD R0, R0, 0x20, R25 ;  /* 0x0000002000007824 */ /* 0x000fe400078e0219 */
[----:B------:R-:W-:Y:S01]  /*13900*/  IMAD.WIDE.U32 R4, R205, UR4, R4 ;  /* 0x00000004cd047c25 */ /* 0x000fe2000f8e0004 */
[----:B----4-:R-:W-:-:S03]  /*13910*/  ISETP.NE.AND P0, PT, R8, 0x1, PT ;  /* 0x000000010800780c */ /* 0x010fc60003f05270 */
[----:B------:R-:W-:Y:S01]  /*13920*/  IMAD R5, R205, UR5, R5 ;  /* 0x00000005cd057c24 */ /* 0x000fe2000f8e0205 */
[----:B------:R-:W-:Y:S01]  /*13930*/  ULDC.64 UR4, c[0x0][0xbe0] ;  /* 0x0002f80000047ab9 */ /* 0x000fe20000000a00 */
[C---:B------:R-:W-:Y:S02]  /*13940*/  IMAD R7, R31.reuse, UR7, R6 ;  /* 0x000000071f077c24 */ /* 0x040fe4000f8e0206 */
[----:B------:R-:W-:-:S04]  /*13950*/  IMAD.WIDE.U32 R4, R31, UR6, R4 ;  /* 0x000000061f047c25 */ /* 0x000fc8000f8e0004 */
[----:B------:R-:W-:Y:S02]  /*13960*/  IMAD.IADD R5, R5, 0x1, R7 ;  /* 0x0000000105057824 */ /* 0x000fe400078e0207 */
[----:B------:R-:W1:Y:S08]  /*13970*/  @P0 LDC R10, c[0x0][0xcec] ;  /* 0x00033b00ff0a0b82 */ /* 0x000e700000000800 */
[----:B------:R-:W2:Y:S01]  /*13980*/  @P0 LDC R11, c[0x0][0xcf0] ;  /* 0x00033c00ff0b0b82 */ /* 0x000ea20000000800 */
[----:B---3--:R-:W-:-:S04]  /*13990*/  IMAD R9, R27, 0x80, R0 ;  /* 0x000000801b097824 */ /* 0x008fc800078e0200 */
[----:B-1----:R-:W-:-:S04]  /*139a0*/  @P0 IMAD.HI.U32 R0, R9, R10, RZ ;  /* 0x0000000a09000227 */ /* 0x002fc800078e00ff */
[----:B------:R-:W-:Y:S01]  /*139b0*/  IMAD.MOV.U32 R3, RZ, RZ, R9 ;  /* 0x000000ffff037224 */ /* 0x000fe200078e0009 */
[----:B--2---:R-:W-:-:S04]  /*139c0*/  @P0 SHF.R.U32.HI R3, RZ, R11, R0 ;  /* 0x0000000bff030219 */ /* 0x004fc80000011600 */
        /* <DEDUP_REMOVED lines=18> */
[----:B------:R1:W2:Y:S04]  /*13af0*/  SHFL.IDX PT, R0, R20, RZ, 0x181f ;  /* 0x00181fff14007589 */ /* 0x0002a800000e0000 */
[----:B------:R1:W3:Y:S02]  /*13b00*/  SHFL.IDX PT, R14, R3, RZ, 0x181f ;  /* 0x00181fff030e7589 */ /* 0x0002e400000e0000 */
.L_x_10805:
        /* <DEDUP_REMOVED lines=18> */
[CC--:B---3--:R-:W-:Y:S02]  /*13c30*/  @!P3 LEA R4, P5, R211.reuse, R14.reuse, 0x1 ;  /* 0x0000000ed304b211 */ /* 0x0c8fe400078a08ff */
[----:B------:R-:W-:Y:S02]  /*13c40*/  @!P2 LEA R6, P4, R10, R14, 0x1 ;  /* 0x0000000e0a06a211 */ /* 0x000fe400078808ff */
[----:B--2---:R-:W-:Y:S02]  /*13c50*/  @!P3 LEA.HI.X R5, R211, R0, R9, 0x1, P5 ;  /* 0x00000000d305b211 */ /* 0x004fe400028f0c09 */
        /* <DEDUP_REMOVED lines=11> */
.L_x_10600:
[----:B------:R-:W-:Y:S05]  /*13d10*/  BSYNC B1 ;  /* 0x0000000000017941 */ /* 0x000fea0003800000 */
.L_x_10599:
[----:B------:R-:W-:-:S03]  /*13d20*/  UMOV UR4, 0xffffffff ;  /* 0xffffffff00047882 */ /* 0x000fc60000000000 */
[----:B------:R-:W-:Y:S05]  /*13d30*/  BRA.DIV UR4, `(.L_x_10601) ;  /* 0x0000009a041c7947 */ /* 0x000fea000b800000 */
[----:B--2---:R2:W0:Y:S04]  /*13d40*/  SHFL.IDX PT, R0, R20, 0x1, 0x181f ;  /* 0x00381f0014007f89 */ /* 0x00442800000e0000 */
[----:B---3--:R2:W3:Y:S02]  /*13d50*/  SHFL.IDX PT, R14, R3, 0x1, 0x181f ;  /* 0x00381f00030e7f89 */ /* 0x0084e400000e0000 */
.L_x_10809:
[----:B----4-:R-:W-:Y:S01]  /*13d60*/  VIADD R4, R24, 0x20 ;  /* 0x0000002018047836 */ /* 0x010fe20000000000 */
        /* <DEDUP_REMOVED lines=17> */
[CC--:B---3--:R-:W-:Y:S02]  /*13e80*/  @!P3 LEA R4, P5, R211.reuse, R14.reuse, 0x1 ;  /* 0x0000000ed304b211 */ /* 0x0c8fe400078a08ff */
[----:B------:R-:W-:Y:S02]  /*13e90*/  @!P2 LEA R6, P4, R10, R14, 0x1 ;  /* 0x0000000e0a06a211 */ /* 0x000fe400078808ff */
[----:B0-----:R-:W-:Y:S02]  /*13ea0*/  @!P3 LEA.HI.X R5, R211, R0, R8, 0x1, P5 ;  /* 0x00000000d305b211 */ /* 0x001fe400028f0c08 */
        /* <DEDUP_REMOVED lines=10> */
.L_x_10603:
[----:B------:R-:W-:Y:S05]  /*13f50*/  BSYNC B1 ;  /* 0x0000000000017941 */ /* 0x000fea0003800000 */
.L_x_10602:
[----:B------:R-:W-:-:S03]  /*13f60*/  UMOV UR4, 0xffffffff ;  /* 0xffffffff00047882 */ /* 0x000fc60000000000 */
[----:B------:R-:W-:Y:S05]  /*13f70*/  BRA.DIV UR4, `(.L_x_10604) ;  /* 0x0000009604d47947 */ /* 0x000fea000b800000 */
[----:B0-----:R0:W0:Y:S04]  /*13f80*/  SHFL.IDX PT, R0, R20, 0x2, 0x181f ;  /* 0x00581f0014007f89 */ /* 0x00102800000e0000 */
[----:B---3--:R3:W0:Y:S02]  /*13f90*/  SHFL.IDX PT, R14, R3, 0x2, 0x181f ;  /* 0x00581f00030e7f89 */ /* 0x00862400000e0000 */
.L_x_10813:
[----:B----4-:R-:W-:Y:S01]  /*13fa0*/  VIADD R4, R24, 0x40 ;  /* 0x0000004018047836 */ /* 0x010fe20000000000 */
[----:B------:R-:W-:Y:S04]  /*13fb0*/  BSSY B1, `(.L_x_10605) ;  /* 0x000001e000017945 */ /* 0x000fe80003800000 */
[----:B------:R-:W-:-:S13]  /*13fc0*/  ISETP.GE.AND P0, PT, R4, R21, PT ;  /* 0x000000150400720c */ /* 0x000fda0003f06270 */
[----:B------:R-:W-:Y:S05]  /*13fd0*/  @P0 BRA `(.L_x_10606) ;  /* 0x00000000006c0947 */ /* 0x000fea0003800000 */
[C---:B------:R-:W-:Y:S01]  /*13fe0*/  IADD3 R10, R211.reuse, 0x40, RZ ;  /* 0x00000040d30a7810 */ /* 0x040fe20007ffe0ff */
        /* <DEDUP_REMOVED lines=26> */
.L_x_10606:
[----:B------:R-:W-:Y:S05]  /*14190*/  BSYNC B1 ;  /* 0x0000000000017941 */ /* 0x000fea0003800000 */
.L_x_10605:
[----:B------:R-:W-:-:S03]  /*141a0*/  UMOV UR4, 0xffffffff ;  /* 0xffffffff00047882 */ /* 0x000fc60000000000 */
[----:B------:R-:W-:Y:S05]  /*141b0*/  BRA.DIV UR4, `(.L_x_10607) ;  /* 0x00000096048c7947 */ /* 0x000fea000b800000 */
[----:B0-----:R0:W0:Y:S04]  /*141c0*/  SHFL.IDX PT, R0, R20, 0x3, 0x181f ;  /* 0x00781f0014007f89 */ /* 0x00102800000e0000 */
[----:B------:R0:W0:Y:S02]  /*141d0*/  SHFL.IDX PT, R14, R3, 0x3, 0x181f ;  /* 0x00781f00030e7f89 */ /* 0x00002400000e0000 */
.L_x_10817:
[----:B0123--:R-:W-:-:S05]  /*141e0*/  VIADD R3, R24, 0x60 ;  /* 0x0000006018037836 */ /* 0x00ffca0000000000 */
[----:B------:R-:W-:-:S13]  /*141f0*/  ISETP.GE.AND P0, PT, R3, R21, PT ;  /* 0x000000150300720c */ /* 0x000fda0003f06270 */
[----:B------:R-:W-:Y:S05]  /*14200*/  @P0 BRA `(.L_x_10590) ;  /* 0x00000000006c0947 */ /* 0x000fea0003800000 */
[C---:B----4-:R-:W-:Y:S01]  /*14210*/  VIADD R10, R211.reuse, 0x40 ;  /* 0x00000040d30a7836 */ /* 0x050fe20000000000 */
        /* <DEDUP_REMOVED lines=12> */
[CC--:B------:R-:W-:Y:S02]  /*142e0*/  @!P3 LEA R4, P5, R211.reuse, R14.reuse, 0x1 ;  /* 0x0000000ed304b211 */ /* 0x0c0fe400078a08ff */
[----:B------:R-:W-:Y:S02]  /*142f0*/  @!P2 LEA R6, P4, R10, R14, 0x1 ;  /* 0x0000000e0a06a211 */ /* 0x000fe400078808ff */
[----:B------:R-:W-:Y:S02]  /*14300*/  @!P3 LEA.HI.X R5, R211, R0, R8, 0x1, P5 ;  /* 0x00000000d305b211 */ /* 0x000fe400028f0c08 */
        /* <DEDUP_REMOVED lines=11> */
.L_x_10590:
[----:B------:R-:W-:Y:S05]  /*143c0*/  BSYNC B0 ;  /* 0x0000000000007941 */ /* 0x000fea0003800000 */
.L_x_10576:
[----:B------:R-:W-:Y:S02]  /*143d0*/  ULDC UR4, c[0x0][0xd3c] ;  /* 0x00034f0000047ab9 */ /* 0x000fe40000000800 */
[----:B------:R-:W-:-:S13]  /*143e0*/  ISETP.GE.AND P0, PT, R51, UR4, PT ;  /* 0x0000000433007c0c */ /* 0x000fda000bf06270 */
[----:B------:R-:W-:Y:S05]  /*143f0*/  @!P0 BRA `(.L_x_10608) ;  /* 0xfffffed4003c8947 */ /* 0x000fea000383ffff */
[----:B------:R-:W-:Y:S05]  /*14400*/  BRA `(.L_x_10452) ;  /* 0x0000007800f87947 */ /* 0x000fea0003800000 */
.L_x_10450:
[----:B------:R-:W-:-:S08]  /*14410*/  NOP ;  /* 0x0000000000007918 */ /* 0x000fd00000000000 */
[----:B--2---:R-:W0:-:S00]  /*14420*/  USETMAXREG.DEALLOC.CTAPOOL 0x28 ;  /* 0x00000028000079c8 */ /* 0x004e0000080e0500 */
        /* <DEDUP_REMOVED lines=16> */
.L_x_10609:
        /* <DEDUP_REMOVED lines=43> */
.L_x_10613:
[----:B------:R-:W0:Y:S01]  /*147e0*/  LDC R2, c[0x0][0xd3c] ;  /* 0x00034f00ff027b82 */ /* 0x000e220000000800 */
[----:B------:R-:W-:Y:S01]  /*147f0*/  UIADD3 UR4, UR4, 0x1f, URZ ;  /* 0x0000001f04047890 */ /* 0x000fe2000fffe03f */
[----:B------:R-:W-:Y:S02]  /*14800*/  ULDC UR7, c[0x0][0xd3c] ;  /* 0x00034f0000077ab9 */ /* 0x000fe40000000800 */
[----:B------:R-:W-:-:S03]  /*14810*/  IMAD.U32 R19, RZ, RZ, UR7 ;  /* 0x00000007ff137e24 */ /* 0x000fc6000f8e00ff */
[----:B0-----:R-:W-:-:S13]  /*14820*/  ISETP.LE.AND P6, PT, R2, UR4, PT ;  /* 0x0000000402007c0c */ /* 0x001fda000bfc3270 */
[----:B------:R-:W-:Y:S05]  /*14830*/  @P6 BRA `(.L_x_10612) ;  /* 0x0000000400ac6947 */ /* 0x000fea0003800000 */
[----:B------:R-:W-:Y:S01]  /*14840*/  VIADD R9, R7, UR4 ;  /* 0x0000000407097c36 */ /* 0x000fe20008000000 */
[----:B------:R-:W-:-:S04]  /*14850*/  MOV R6, RZ ;  /* 0x000000ff00067202 */ /* 0x000fc80000000f00 */
        /* <DEDUP_REMOVED lines=29> */
.L_x_10611:
        /* <DEDUP_REMOVED lines=16> */
[----:B------:R-:W-:-:S06]  /*14b30*/  IADD3 R16, R19, -0x1, RZ ;  /* 0xffffffff13107810 */ /* 0x000fcc0007ffe0ff */
[----:B------:R0:W1:Y:S02]  /*14b40*/  SHFL.IDX PT, R16, R5, R16, 0x1f ;  /* 0x00001f1005107589 */ /* 0x00006400000e0000 */
.L_x_10614:
        /* <DEDUP_REMOVED lines=30> */
[----:B------:R-:W-:Y:S01]  /*14d30*/  IMAD.MOV R10, RZ, RZ, -R10 ;  /* 0x000000ffff0a7224 */ /* 0x000fe200078e0a0a */
[----:B------:R-:W-:Y:S01]  /*14d40*/  @!P2 IADD3 R8, -R8, RZ, RZ ;  /* 0x000000ff0808a210 */ /* 0x000fe20007ffe1ff */
[----:B------:R-:W-:Y:S01]  /*14d50*/  IMAD R11, R2, R5, RZ ;  /* 0x00000005020b7224 */ /* 0x000fe200078e02ff */
[----:B------:R-:W-:Y:S01]  /*14d60*/  @!P1 LOP3.LUT R8, RZ, R6, RZ, 0x33, !PT ;  /* 0x00000006ff089212 */ /* 0x000fe200078e33ff */
[----:B------:R-:W-:-:S03]  /*14d70*/  IMAD.MOV.U32 R2, RZ, RZ, RZ ;  /* 0x000000ffff027224 */ /* 0x000fc600078e00ff */
[----:B------:R-:W-:Y:S01]  /*14d80*/  IABS R4, R8 ;  /* 0x0000000800047213 */ /* 0x000fe20000000000 */
        /* <DEDUP_REMOVED lines=22> */
.L_x_10612:
[----:B------:R-:W-:Y:S02]  /*14ef0*/  IMAD.MOV.U32 R17, RZ, RZ, RZ ;  /* 0x000000ffff117224 */ /* 0x000fe400078e00ff */
[----:B------:R-:W-:Y:S02]  /*14f00*/  IMAD.U32 R16, RZ, RZ, UR6 ;  /* 0x00000006ff107e24 */ /* 0x000fe4000f8e00ff */
[----:B------:R-:W-:-:S07]  /*14f10*/  IMAD.MOV.U32 R18, RZ, RZ, RZ ;  /* 0x000000ffff127224 */ /* 0x000fce00078e00ff */
.L_x_10615:
[----:B------:R-:W-:-:S13]  /*14f20*/  ISETP.NE.AND P0, PT, R7, RZ, PT ;  /* 0x000000ff0700720c */ /* 0x000fda0003f05270 */
[----:B------:R-:W0:Y:S01]  /*14f30*/  @!P0 S2R R3, SR_CgaCtaId ;  /* 0x0000000000038919 */ /* 0x000e220000008800 */
[----:B------:R-:W-:-:S04]  /*14f40*/  @!P0 MOV R2, 0x400 ;  /* 0x0000040000028802 */ /* 0x000fc80000000f00 */
[----:B0-----:R-:W-:-:S05]  /*14f50*/  @!P0 LEA R2, R3, R2, 0x18 ;  /* 0x0000000203028211 */ /* 0x001fca00078ec0ff */
[----:B------:R2:W-:Y:S01]  /*14f60*/  @!P0 STS.128 [R2+0x324d0], R16 ;  /* 0x0324d01002008388 */ /* 0x0005e20000000c00 */
[----:B------:R-:W-:Y:S06]  /*14f70*/  BAR.ARV 0x5, 0x180 ;  /* 0x0146000000007b1d */ /* 0x000fec0000002000 */
.L_x_10610:
[----:B------:R3:W-:Y:S01]  /*14f80*/  STL [R1+0x40], RZ ;  /* 0x000040ff01007387 */ /* 0x0007e20000100800 */
[----:B------:R-:W-:Y:S01]  /*14f90*/  ULDC UR4, c[0x0][0xd3c] ;  /* 0x00034f0000047ab9 */ /* 0x000fe20000000800 */
[----:B------:R-:W-:Y:S01]  /*14fa0*/  IMAD.MOV.U32 R26, RZ, RZ, 0x1 ;  /* 0x00000001ff1a7424 */ /* 0x000fe200078e00ff */
[----:B-1----:R-:W-:Y:S01]  /*14fb0*/  ISETP.GE.AND P0, PT, R19, UR4, PT ;  /* 0x0000000413007c0c */ /* 0x002fe2000bf06270 */
[----:B------:R-:W-:-:S12]  /*14fc0*/  IMAD.MOV.U32 R24, RZ, RZ, RZ ;  /* 0x000000ffff187224 */ /* 0x000fd800078e00ff */
[----:B---3--:R-:W-:Y:S05]  /*14fd0*/  @P0 BRA `(.L_x_10616) ;  /* 0x0000006c00280947 */ /* 0x008fea0003800000 */
[----:B------:R-:W3:Y:S01]  /*14fe0*/  LDL R5, [R1+0x8] ;  /* 0x0000080001057983 */ /* 0x000ee20000100800 */
[C---:B--2---:R-:W-:Y:S01]  /*14ff0*/  IMAD.SHL.U32 R2, R0.reuse, 0x8, RZ ;  /* 0x0000000800027824 */ /* 0x044fe200078e00ff */
[----:B------:R-:W-:Y:S01]  /*15000*/  LOP3.LUT R6, R0, 0x7f, RZ, 0xc0, !PT ;  /* 0x0000007f00067812 */ /* 0x000fe200078ec0ff */
[----:B------:R-:W1:Y:S01]  /*15010*/  S2UR UR5, SR_CgaCtaId ;  /* 0x00000000000579c3 */ /* 0x000e620000008800 */
[----:B------:R-:W-:Y:S01]  /*15020*/  UMOV UR4, 0x400 ;  /* 0x0000040000047882 */ /* 0x000fe20000000000 */
[----:B------:R-:W-:Y:S01]  /*15030*/  BSSY B8, `(.L_x_10616) ;  /* 0x00006c4000087945 */ /* 0x000fe20003800000 */
[----:B0-----:R-:W-:Y:S01]  /*15040*/  LOP3.LUT R3, R2, 0x1f8, RZ, 0xc0, !PT ;  /* 0x000001f802037812 */ /* 0x001fe200078ec0ff */
        /* <DEDUP_REMOVED lines=8> */
[----:B------:R-:W-:Y:S01]  /*150d0*/  IMAD.MOV.U32 R26, RZ, RZ, 0x1 ;  /* 0x00000001ff1a7424 */ /* 0x000fe200078e00ff */
[----:B------:R-:W-:Y:S01]  /*150e0*/  LOP3.LUT R0, R3, 0x70, R0, 0xf8, !PT ;  /* 0x0000007003007812 */ /* 0x000fe200078ef800 */
[----:B------:R-:W-:Y:S01]  /*150f0*/  ULDC.64 UR38, c[0x0][0x198] ;  /* 0x0000660000267ab9 */ /* 0x000fe20000000a00 */
[----:B------:R-:W-:Y:S01]  /*15100*/  MOV R24, RZ ;  /* 0x000000ff00187202 */ /* 0x000fe20000000f00 */
[----:B------:R-:W-:Y:S01]  /*15110*/  ULDC UR36, c[0x0][0xc] ;  /* 0x0000030000247ab9 */ /* 0x000fe20000000800 */
[----:B------:R-:W-:-:S02]  /*15120*/  LOP3.LUT R3, R2, 0x80, RZ, 0xfc, !PT ;  /* 0x0000008002037812 */ /* 0x000fc400078efcff */
[----:B------:R-:W-:Y:S01]  /*15130*/  LOP3.LUT R0, R2, 0xc0, RZ, 0xfc, !PT ;  /* 0x000000c002007812 */ /* 0x000fe200078efcff */
[----:B-1----:R-:W-:-:S06]  /*15140*/  ULEA UR4, UR5, UR4, 0x18 ;  /* 0x0000000405047291 */ /* 0x002fcc000f8ec03f */
[----:B------:R-:W-:-:S04]  /*15150*/  IMAD.U32 R22, RZ, RZ, UR4 ;  /* 0x00000004ff167e24 */ /* 0x000fc8000f8e00ff */
[----:B------:R-:W-:Y:S01]  /*15160*/  IMAD R25, R31, 0x2, R22 ;  /* 0x000000021f197824 */ /* 0x000fe200078e0216 */
[----:B---3--:R-:W-:-:S05]  /*15170*/  LOP3.LUT R4, R5, 0x2, RZ, 0xfc, !PT ;  /* 0x0000000205047812 */ /* 0x008fca00078efcff */
[----:B------:R0:W-:Y:S04]  /*15180*/  STL [R1+0x68], R4 ;  /* 0x0000680401007387 */ /* 0x0001e80000100800 */
[----:B------:R1:W-:Y:S01]  /*15190*/  STL [R1+0x40], RZ ;  /* 0x000040ff01007387 */ /* 0x0003e20000100800 */
[----:B0-----:R-:W-:-:S07]  /*151a0*/  LOP3.LUT R4, R2, 0x40, RZ, 0xfc, !PT ;  /* 0x0000004002047812 */ /* 0x001fce00078efcff */
.L_x_10723:
[----:B0-----:R-:W0:Y:S02]  /*151b0*/  LDC.64 R2, c[0x0][0xd88] ;  /* 0x00036200ff027b82 */ /* 0x001e240000000a00 */
[----:B0-----:R-:W-:-:S05]  /*151c0*/  IMAD.WIDE R2, R19, 0x4, R2 ;  /* 0x0000000413027825 */ /* 0x001fca00078e0202 */
[----:B--2---:R-:W2:Y:S01]  /*151d0*/  LDG.E R35, desc[UR60][R2.64] ;  /* 0x0000003c02237981 */ /* 0x004ea2000c1e1900 */
[----:B------:R-:W-:Y:S05]  /*151e0*/  YIELD ;  /* 0x0000000000007946 */ /* 0x000fea0003800000 */
[----:B------:R-:W-:Y:S01]  /*151f0*/  ULDC.64 UR4, c[0x0][0xb20] ;  /* 0x0002c80000047ab9 */ /* 0x000fe20000000a00 */
[----:B------:R-:W-:Y:S01]  /*15200*/  ULDC.64 UR8, c[0x0][0xb10] ;  /* 0x0002c40000087ab9 */ /* 0x000fe20000000a00 */
[----:B------:R-:W-:Y:S01]  /*15210*/  ISETP.NE.U32.AND P0, PT, RZ, UR4, PT ;  /* 0x00000004ff007c0c */ /* 0x000fe2000bf05070 */
[----:B------:R-:W-:Y:S01]  /*15220*/  IMAD.MOV.U32 R33, RZ, RZ, RZ ;  /* 0x000000ffff217224 */ /* 0x000fe200078e00ff */
[----:B------:R-:W-:-:S02]  /*15230*/  ULDC.64 UR6, c[0x0][0xb08] ;  /* 0x0002c20000067ab9 */ /* 0x000fc40000000a00 */
        /* <DEDUP_REMOVED lines=12> */
[----:B------:R2:W5:Y:S01]  /*15300*/  @P0 LDG.E R33, desc[UR60][R2.64] ;  /* 0x0000003c02210981 */ /* 0x000562000c1e1900 */
[----:B------:R-:W-:Y:S02]  /*15310*/  ISETP.NE.AND.EX P1, PT, RZ, UR9, PT, P1 ;  /* 0x00000009ff007c0c */ /* 0x000fe4000bf25310 */
[----:B------:R-:W-:Y:S01]  /*15320*/  ISETP.NE.U32.AND P0, PT, RZ, UR4, PT ;  /* 0x00000004ff007c0c */ /* 0x000fe2000bf05070 */
[----:B0-----:R-:W-:Y:S01]  /*15330*/  IMAD.MOV.U32 R0, RZ, RZ, RZ ;  /* 0x000000ffff007224 */ /* 0x001fe200078e00ff */
[C---:B---3--:R-:W-:Y:S02]  /*15340*/  IADD3 R4, P4, R29.reuse, UR6, RZ ;  /* 0x000000061d047c10 */ /* 0x048fe4000ff9e0ff */
[----:B------:R-:W-:Y:S02]  /*15350*/  ISETP.NE.AND.EX P0, PT, RZ, UR5, PT, P0 ;  /* 0x00000005ff007c0c */ /* 0x000fe4000bf05300 */
[----:B------:R-:W-:Y:S02]  /*15360*/  IADD3.X R5, R30, UR7, RZ, P4, !PT ;  /* 0x000000071e057c10 */ /* 0x000fe4000a7fe4ff */
[----:B--2---:R-:W-:Y:S01]  /*15370*/  IADD3 R2, P3, R29, UR4, RZ ;  /* 0x000000041d027c10 */ /* 0x004fe2000ff7e0ff */
[----:B------:R-:W-:-:S02]  /*15380*/  ULDC UR4, c[0x0][0x288] ;  /* 0x0000a20000047ab9 */ /* 0x000fc40000000800 */
[----:B------:R-:W5:Y:S01]  /*15390*/  @P2 LDG.E R0, desc[UR60][R4.64] ;  /* 0x0000003c04002981 */ /* 0x000f62000c1e1900 */
[C---:B------:R-:W-:Y:S02]  /*153a0*/  IADD3.X R3, R30.reuse, UR5, RZ, P3, !PT ;  /* 0x000000051e037c10 */ /* 0x040fe40009ffe4ff */
[----:B------:R-:W-:Y:S01]  /*153b0*/  @P1 IADD3 R6, P3, R29, UR8, RZ ;  /* 0x000000081d061c10 */ /* 0x000fe2000ff7e0ff */
[----:B------:R-:W-:Y:S01]  /*153c0*/  IMAD.U32 R8, RZ, RZ, UR4 ;  /* 0x00000004ff087e24 */ /* 0x000fe2000f8e00ff */
[----:B------:R-:W-:Y:S01]  /*153d0*/  ULDC.64 UR4, c[0x0][0x418] ;  /* 0x0001060000047ab9 */ /* 0x000fe20000000a00 */
[----:B------:R-:W5:Y:S01]  /*153e0*/  @P0 LDG.E R36, desc[UR60][R2.64] ;  /* 0x0000003c02240981 */ /* 0x000f62000c1e1900 */
        /* <DEDUP_REMOVED lines=18> */
.L_x_10617:
[----:B------:R-:W-:Y:S01]  /*15510*/  ULDC.64 UR4, c[0x0][0xb18] ;  /* 0x0002c60000047ab9 */ /* 0x000fe20000000a00 */
[C---:B------:R-:W-:Y:S02]  /*15520*/  LOP3.LUT R7, R18.reuse, 0xff000000, RZ, 0xc0, !PT ;  /* 0xff00000012077812 */ /* 0x040fe400078ec0ff */
[----:B------:R-:W-:Y:S02]  /*15530*/  ISETP.NE.U32.AND P0, PT, RZ, UR4, PT ;  /* 0x00000004ff007c0c */ /* 0x000fe4000bf05070 */
[----:B------:R-:W-:Y:S02]  /*15540*/  SHF.R.U32.HI R7, RZ, 0x8, R7 ;  /* 0x00000008ff077819 */ /* 0x000fe40000011607 */
[----:B------:R-:W-:Y:S02]  /*15550*/  ISETP.NE.AND.EX P0, PT, RZ, UR5, PT, P0 ;  /* 0x00000005ff007c0c */ /* 0x000fe4000bf05300 */
[C---:B0-----:R-:W-:Y:S02]  /*15560*/  LOP3.LUT R2, R18.reuse, 0xff0000, RZ, 0xc0, !PT ;  /* 0x00ff000012027812 */ /* 0x041fe400078ec0ff */
[----:B------:R-:W-:-:S02]  /*15570*/  LOP3.LUT R18, R18, 0xffff, RZ, 0xc0, !PT ;  /* 0x0000ffff12127812 */ /* 0x000fc400078ec0ff */
[----:B------:R-:W-:Y:S02]  /*15580*/  LEA.HI R7, R2, R7, RZ, 0x10 ;  /* 0x0000000702077211 */ /* 0x000fe400078f80ff */
[----:B------:R-:W-:-:S05]  /*15590*/  MOV R28, R35 ;  /* 0x00000023001c7202 */ /* 0x000fca0000000f00 */
[----:B------:R-:W-:Y:S05]  /*155a0*/  @!P0 BRA `(.L_x_10618) ;  /* 0x0000000000108947 */ /* 0x000fea0003800000 */
[----:B------:R-:W-:-:S04]  /*155b0*/  IADD3 R2, P0, R29, UR4, RZ ;  /* 0x000000041d027c10 */ /* 0x000fc8000ff1e0ff */
[----:B------:R-:W-:-:S05]  /*155c0*/  IADD3.X R3, R30, UR5, RZ, P0, !PT ;  /* 0x000000051e037c10 */ /* 0x000fca00087fe4ff */
[----:B------:R0:W5:Y:S01]  /*155d0*/  LDG.E R8, desc[UR60][R2.64] ;  /* 0x0000003c02087981 */ /* 0x000162000c1e1900 */
[----:B------:R-:W-:Y:S05]  /*155e0*/  BRA `(.L_x_10619) ;  /* 0x0000000000247947 */ /* 0x000fea0003800000 */
.L_x_10618:
        /* <DEDUP_REMOVED lines=9> */
.L_x_10619:
[----:B0-----:R-:W2:Y:S04]  /*15680*/  @P2 LDG.E R2, desc[UR60][R4.64] ;  /* 0x0000003c04022981 */ /* 0x001ea8000c1e1900 */
[----:B------:R0:W2:Y:S01]  /*15690*/  @P2 LDG.E R4, desc[UR60][R4.64+0x4] ;  /* 0x0000043c04042981 */ /* 0x0000a2000c1e1900 */
[----:B-----5:R-:W-:Y:S01]  /*156a0*/  IMAD.IADD R8, R8, 0x1, -R33 ;  /* 0x0000000108087824 */ /* 0x020fe200078e0a21 */
[----:B------:R-:W-:Y:S01]  /*156b0*/  BSSY B0, `(.L_x_10620) ;  /* 0x000002a000007945 */ /* 0x000fe20003800000 */
[----:B------:R-:W-:Y:S02]  /*156c0*/  LOP3.LUT R32, R7, 0xff, RZ, 0xc0, !PT ;  /* 0x000000ff07207812 */ /* 0x000fe400078ec0ff */
[----:B0-----:R-:W-:Y:S01]  /*156d0*/  SHF.R.U32.HI R5, RZ, 0x10, R7 ;  /* 0x00000010ff057819 */ /* 0x001fe20000011607 */
[----:B--2---:R-:W-:-:S04]  /*156e0*/  @P2 IMAD.IADD R6, R4, 0x1, -R2 ;  /* 0x0000000104062824 */ /* 0x004fc800078e0a02 */
        /* <DEDUP_REMOVED lines=17> */
[----:B------:R0:W2:Y:S02]  /*15800*/  F2I.FTZ.U32.TRUNC.NTZ R3, R2 ;  /* 0x0000000200037305 */ /* 0x0000a4000021f000 */
[----:B0-----:R-:W-:-:S04]  /*15810*/  LOP3.LUT R2, R9, R7, RZ, 0x3c, !PT ;  /* 0x0000000709027212 */ /* 0x001fc800078e3cff */
[----:B------:R-:W-:Y:S01]  /*15820*/  ISETP.GE.AND P4, PT, R2, RZ, PT ;  /* 0x000000ff0200720c */ /* 0x000fe20003f86270 */
[----:B--2---:R-:W-:-:S04]  /*15830*/  IMAD.MOV R2, RZ, RZ, -R3 ;  /* 0x000000ffff027224 */ /* 0x004fc800078e0a03 */
        /* <DEDUP_REMOVED lines=17> */
.L_x_10621:
[----:B------:R-:W-:Y:S05]  /*15950*/  BSYNC B0 ;  /* 0x0000000000007941 */ /* 0x000fea0003800000 */
.L_x_10620:
        /* <DEDUP_REMOVED lines=24> */
[----:B------:R0:W2:Y:S02]  /*15ae0*/  SHFL.IDX PT, R14, R7, RZ, 0x1f ;  /* 0x00001fff070e7589 */ /* 0x0000a400000e0000 */
.L_x_10820:
[----:B--2---:R-:W-:Y:S02]  /*15af0*/  ISETP.NE.AND P0, PT, R14, RZ, PT ;  /* 0x000000ff0e00720c */ /* 0x004fe40003f05270 */
[----:B------:R-:W-:-:S11]  /*15b00*/  PLOP3.LUT P6, PT, PT, PT, PT, 0x8, 0x0 ;  /* 0x000000000000781c */ /* 0x000fd60003fce170 */
[----:B------:R-:W-:Y:S05]  /*15b10*/  @P0 BRA `(.L_x_10625) ;  /* 0x00000000000c0947 */ /* 0x000fea0003800000 */
[----:B------:R-:W-:-:S03]  /*15b20*/  UMOV UR4, 0xffffffff ;  /* 0xffffffff00047882 */ /* 0x000fc60000000000 */
[----:B------:R-:W-:Y:S05]  /*15b30*/  BRA.DIV UR4, `(.L_x_10626) ;  /* 0x0000007e04a87947 */ /* 0x000fea000b800000 */
[----:B------:R-:W-:-:S13]  /*15b40*/  ELECT P6, URZ, PT ;  /* 0x00000000003f782f */ /* 0x000fda00038c0000 */
.L_x_10625:
        /* <DEDUP_REMOVED lines=9> */
.L_x_10823:
[----:B------:R-:W-:Y:S05]  /*15be0*/  BSYNC B1 ;  /* 0x0000000000017941 */ /* 0x000fea0003800000 */
.L_x_10627:
        /* <DEDUP_REMOVED lines=10> */
.L_x_10824:
[----:B------:R-:W-:Y:S05]  /*15c90*/  BSYNC B2 ;  /* 0x0000000000027941 */ /* 0x000fea0003800000 */
.L_x_10631:
        /* <DEDUP_REMOVED lines=9> */
.L_x_10634:
[----:B------:R-:W-:Y:S05]  /*15d30*/  BSYNC B2 ;  /* 0x0000000000027941 */ /* 0x000fea0003800000 */
.L_x_10633:
[----:B------:R-:W-:Y:S01]  /*15d40*/  IMAD.MOV.U32 R14, RZ, RZ, RZ ;  /* 0x000000ffff0e7224 */ /* 0x000fe200078e00ff */
[----:B------:R-:W-:Y:S01]  /*15d50*/  UIADD3 UR4, UP0, UR38, 0x570, URZ ;  /* 0x0000057026047890 */ /* 0x000fe2000ff1e03f */
[----:B------:R-:W-:Y:S01]  /*15d60*/  IMAD R10, R23, 0x3000, R22 ;  /* 0x00003000170a7824 */ /* 0x000fe200078e0216 */
        /* <DEDUP_REMOVED lines=9> */
.L_x_10635:
        /* <DEDUP_REMOVED lines=10> */
[----:B------:R-:W2:Y:S01]  /*15ea0*/  SYNCS.PHASECHK.TRANS64.TRYWAIT P0, [R7+URZ+0x324c0], R8 ;  /* 0x0324c008070075a7 */ /* 0x000ea2000800017f */
[----:B------:R-:W-:Y:S04]  /*15eb0*/  BSSY B2, `(.L_x_10636) ;  /* 0x0000002000027945 */ /* 0x000fe80003800000 */
[----:B--2---:R-:W-:Y:S05]  /*15ec0*/  @!P0 BRA `(.L_x_10637) ;  /* 0x0000007c000c8947 */ /* 0x004fea0003800000 */
.L_x_10825:
[----:B------:R-:W-:Y:S05]  /*15ed0*/  BSYNC B2 ;  /* 0x0000000000027941 */ /* 0x000fea0003800000 */
.L_x_10636:
[----:B------:R-:W-:Y:S01]  /*15ee0*/  BSSY B2, `(.L_x_10638) ;  /* 0x000000b000027945 */ /* 0x000fe20003800000 */
[----:B------:R-:W-:Y:S02]  /*15ef0*/  IMAD.MOV.U32 R12, RZ, RZ, 0x0 ;  /* 0x00000000ff0c7424 */ /* 0x000fe400078e00ff */
[----:B------:R-:W-:Y:S01]  /*15f00*/  IMAD.MOV.U32 R13, RZ, RZ, 0x12f00000 ;  /* 0x12f00000ff0d7424 */ /* 0x000fe200078e00ff */
[----:B------:R-:W-:Y:S06]  /*15f10*/  @P2 BRA `(.L_x_10639) ;  /* 0x00000000001c2947 */ /* 0x000fec0003800000 */
[----:B------:R-:W3:Y:S01]  /*15f20*/  S2R R10, SR_TID.X ;  /* 0x00000000000a7919 */ /* 0x000ee20000002100 */
[----:B0-2---:R-:W-:-:S04]  /*15f30*/  IMAD.MOV.U32 R8, RZ, RZ, 0xc000 ;  /* 0x0000c000ff087424 */ /* 0x005fc800078e00ff */
[----:B------:R4:W-:Y:S01]  /*15f40*/  SYNCS.ARRIVE.TRANS64 RZ, [R7+URZ+0x324b0], R8 ;  /* 0x0324b00807ff79a7 */ /* 0x0009e2000800003f */
[----:B---3--:R-:W-:-:S04]  /*15f50*/  LOP3.LUT R10, R10, 0x1f, RZ, 0xc0, !PT ;  /* 0x0000001f0a0a7812 */ /* 0x008fc800078ec0ff */
[----:B------:R-:W-:-:S13]  /*15f60*/  ISETP.NE.AND P0, PT, R10, RZ, PT ;  /* 0x000000ff0a00720c */ /* 0x000fda0003f05270 */
[----:B----4-:R-:W-:Y:S05]  /*15f70*/  @!P0 BRA `(.L_x_10639) ;  /* 0x0000000000048947 */ /* 0x010fea0003800000 */
[----:B------:R-:W-:Y:S01]  /*15f80*/  BPT.TRAP 0x1 ;  /* 0x000000040000795c */ /* 0x000fe20000300000 */
.L_x_10639:
[----:B------:R-:W-:Y:S05]  /*15f90*/  BSYNC B2 ;  /* 0x0000000000027941 */ /* 0x000fea0003800000 */
.L_x_10638:
[----:B------:R-:W-:Y:S01]  /*15fa0*/  R2UR UR10, R14 ;  /* 0x000000000e0a72ca */ /* 0x000fe200000e0000 */
[----:B0-2---:R-:W-:Y:S01]  /*15fb0*/  IMAD R8, R23, 0xc000, R22 ;  /* 0x0000c00017087824 */ /* 0x005fe200078e0216 */
[----:B------:R-:W-:Y:S01]  /*15fc0*/  R2UR UR6, R12 ;  /* 0x000000000c0672ca */ /* 0x000fe200000e0000 */
[----:B------:R-:W-:Y:S01]  /*15fd0*/  UIADD3 UR4, UP0, UR38, 0x670, URZ ;  /* 0x0000067026047890 */ /* 0x000fe2000ff1e03f */
[----:B------:R-:W-:Y:S01]  /*15fe0*/  R2UR UR7, R13 ;  /* 0x000000000d0772ca */ /* 0x000fe200000e0000 */
[----:B------:R-:W-:Y:S01]  /*15ff0*/  VIADD R7, R7, 0x324b0 ;  /* 0x000324b007077836 */ /* 0x000fe20000000000 */
[----:B------:R-:W-:Y:S01]  /*16000*/  PLOP3.LUT P0, PT, PT, PT, PT, 0x80, 0x0 ;  /* 0x000000000000781c */ /* 0x000fe20003f0f070 */
[----:B------:R-:W-:Y:S01]  /*16010*/  VIADD R10, R8, 0x400 ;  /* 0x00000400080a7836 */ /* 0x000fe20000000000 */
[----:B------:R-:W-:-:S12]  /*16020*/  UIADD3.X UR5, URZ, UR39, URZ, UP0, !UPT ;  /* 0x000000273f057290 */ /* 0x000fd800087fe43f */
.L_x_10640:
        /* <DEDUP_REMOVED lines=15> */
.L_x_10641:
        /* <DEDUP_REMOVED lines=15> */
.L_x_10642:
        /* <DEDUP_REMOVED lines=15> */
.L_x_10643:
        /* <DEDUP_REMOVED lines=10> */
.L_x_10630:
[----:B------:R-:W-:Y:S05]  /*163a0*/  BSYNC B1 ;  /* 0x0000000000017941 */ /* 0x000fea0003800000 */
.L_x_10629:
        /* <DEDUP_REMOVED lines=9> */
.L_x_10659:
[----:B------:R-:W-:Y:S05]  /*16440*/  YIELD ;  /* 0x0000000000007946 */ /* 0x000fea0003800000 */
        /* <DEDUP_REMOVED lines=10> */
.L_x_10826:
[----:B------:R-:W-:Y:S05]  /*164f0*/  BSYNC B2 ;  /* 0x0000000000027941 */ /* 0x000fea0003800000 */
.L_x_10646:
        /* <DEDUP_REMOVED lines=9> */
.L_x_10649:
[----:B------:R-:W-:Y:S05]  /*16590*/  BSYNC B2 ;  /* 0x0000000000027941 */ /* 0x000fea0003800000 */
.L_x_10648:
        /* <DEDUP_REMOVED lines=11> */
.L_x_10650:
        /* <DEDUP_REMOVED lines=13> */
.L_x_10827:
[----:B------:R-:W-:Y:S05]  /*16720*/  BSYNC B2 ;  /* 0x0000000000027941 */ /* 0x000fea0003800000 */
.L_x_10651:
        /* <DEDUP_REMOVED lines=11> */
.L_x_10654:
[----:B------:R-:W-:Y:S05]  /*167e0*/  BSYNC B2 ;  /* 0x0000000000027941 */ /* 0x000fea0003800000 */
.L_x_10653:
        /* <DEDUP_REMOVED lines=9> */
.L_x_10655:
        /* <DEDUP_REMOVED lines=15> */
.L_x_10656:
        /* <DEDUP_REMOVED lines=15> */
.L_x_10657:
        /* <DEDUP_REMOVED lines=15> */
.L_x_10658:
        /* <DEDUP_REMOVED lines=10> */
.L_x_10645:
[----:B------:R-:W-:Y:S05]  /*16bf0*/  BSYNC B1 ;  /* 0x0000000000017941 */ /* 0x000fea0003800000 */
.L_x_10644:
        /* <DEDUP_REMOVED lines=8> */
.L_x_10623:
[----:B------:R-:W-:Y:S05]  /*16c80*/  BSYNC B0 ;  /* 0x0000000000007941 */ /* 0x000fea0003800000 */
.L_x_10622:
[----:B------:R-:W-:Y:S05]  /*16c90*/  @!P0 WARPSYNC.ALL ;  /* 0x0000000000008948 */ /* 0x000fea0003800000 */
[----:B------:R-:W-:Y:S01]  /*16ca0*/  @!P0 BAR.SYNC.DEFER_BLOCKING 0xc, 0x180 ;  /* 0x0306000000008b1d */ /* 0x000fe20000010000 */
[----:B------:R-:W-:-:S05]  /*16cb0*/  IMAD.MOV.U32 R0, RZ, RZ, RZ ;  /* 0x000000ffff007224 */ /* 0x000fca00078e00ff */
[----:B------:R-:W-:Y:S04]  /*16cc0*/  BSSY B0, `(.L_x_10660) ;  /* 0x000001e000007945 */ /* 0x000fe80003800000 */
[----:B------:R-:W-:Y:S05]  /*16cd0*/  @!P1 BRA `(.L_x_10661) ;  /* 0x0000000000709947 */ /* 0x000fea0003800000 */
[----:B------:R-:W-:-:S13]  /*16ce0*/  ISETP.NE.AND P0, PT, R5, RZ, PT ;  /* 0x000000ff0500720c */ /* 0x000fda0003f05270 */
[----:B------:R-:W2:Y:S02]  /*16cf0*/  @!P0 LDC R5, c[0x0][0xae8] ;  /* 0x0002ba00ff058b82 */ /* 0x000ea40000000800 */
[-C--:B--2---:R-:W-:Y:S02]  /*16d00*/  IABS R0, R5.reuse ;  /* 0x0000000500007213 */ /* 0x084fe40000000000 */
[----:B0-----:R-:W-:Y:S02]  /*16d10*/  IABS R7, R5 ;  /* 0x0000000500077213 */ /* 0x001fe40000000000 */
        /* <DEDUP_REMOVED lines=24> */
.L_x_10661:
[----:B------:R-:W-:Y:S05]  /*16ea0*/  BSYNC B0 ;  /* 0x0000000000007941 */ /* 0x000fea0003800000 */
.L_x_10660:
[-C--:B------:R-:W-:Y:S01]  /*16eb0*/  IMAD R32, R32, R0.reuse, RZ ;  /* 0x0000000020207224 */ /* 0x080fe200078e02ff */
        /* <DEDUP_REMOVED lines=18> */
[----:B0-----:R-:W0:Y:S01]  /*16fe0*/  POPC R7, R4 ;  /* 0x0000000400077309 */ /* 0x001e220000000000 */
[----:B--2---:R-:W0:Y:S02]  /*16ff0*/  SHFL.IDX PT, R0, R3, R0, 0x1f ;  /* 0x00001f0003007589 */ /* 0x004e2400000e0000 */
[----:B0-----:R-:W-:Y:S01]  /*17000*/  IADD3 R16, R0, UR36, R7 ;  /* 0x0000002400107c10 */ /* 0x001fe2000fffe007 */
[----:B------:R-:W-:Y:S06]  /*17010*/  BRA `(.L_x_10664) ;  /* 0x0000004000047947 */ /* 0x000fec0003800000 */
.L_x_10663:
        /* <DEDUP_REMOVED lines=12> */
[----:B0-----:R-:W-:-:S02]  /*170e0*/  IMAD.U32 R7, RZ, RZ, UR9 ;  /* 0x00000009ff077e24 */ /* 0x001fc4000f8e00ff */
[----:B------:R-:W-:Y:S02]  /*170f0*/  IMAD.U32 R10, RZ, RZ, UR4 ;  /* 0x00000004ff0a7e24 */ /* 0x000fe4000f8e00ff */
[----:B------:R-:W-:Y:S02]  /*17100*/  IMAD.U32 R11, RZ, RZ, UR5 ;  /* 0x00000005ff0b7e24 */ /* 0x000fe4000f8e00ff */
[----:B------:R-:W-:Y:S02]  /*17110*/  IMAD.MOV.U32 R8, RZ, RZ, 0x70 ;  /* 0x00000070ff087424 */ /* 0x000fe400078e00ff */
[----:B------:R-:W-:Y:S02]  /*17120*/  IMAD.MOV.U32 R12, RZ, RZ, 0x1 ;  /* 0x00000001ff0c7424 */ /* 0x000fe400078e00ff */
[----:B------:R-:W-:-:S07]  /*17130*/  IMAD.MOV.U32 R13, RZ, RZ, RZ ;  /* 0x000000ffff0d7224 */ /* 0x000fce00078e00ff */
[----:B------:R-:W-:-:S07]  /*17140*/  LEPC R20, `(.L_x_10666) ;  /* 0x000000001014794e */ /* 0x000fce0000000000 */
[----:B-12---:R-:W-:Y:S05]  /*17150*/  CALL.ABS.NOINC R2 ;  /* 0x0000000002007343 */ /* 0x006fea0003c00000 */
.L_x_10666:
[----:B------:R-:W-:Y:S05]  /*17160*/  BSYNC B6 ;  /* 0x0000000000067941 */ /* 0x000fea0003800000 */
.L_x_10665:
        /* <DEDUP_REMOVED lines=9> */
[----:B------:R-:W-:Y:S01]  /*17200*/  MOV R4, UR6 ;  /* 0x0000000600047c02 */ /* 0x000fe20008000f00 */
[----:B------:R-:W-:Y:S02]  /*17210*/  IMAD.U32 R5, RZ, RZ, UR7 ;  /* 0x00000007ff057e24 */ /* 0x000fe4000f8e00ff */
[----:B------:R-:W-:Y:S02]  /*17220*/  IMAD.U32 R6, RZ, RZ, UR8 ;  /* 0x00000008ff067e24 */ /* 0x000fe4000f8e00ff */
[----:B0-----:R-:W-:-:S02]  /*17230*/  IMAD.U32 R7, RZ, RZ, UR9 ;  /* 0x00000009ff077e24 */ /* 0x001fc4000f8e00ff */
[----:B------:R-:W-:Y:S02]  /*17240*/  IMAD.U32 R10, RZ, RZ, UR4 ;  /* 0x00000004ff0a7e24 */ /* 0x000fe4000f8e00ff */
[----:B------:R-:W-:Y:S02]  /*17250*/  IMAD.U32 R11, RZ, RZ, UR5 ;  /* 0x00000005ff0b7e24 */ /* 0x000fe4000f8e00ff */
[----:B------:R-:W-:Y:S02]  /*17260*/  IMAD.MOV.U32 R8, RZ, RZ, 0x70 ;  /* 0x00000070ff087424 */ /* 0x000fe400078e00ff */
[----:B------:R-:W-:Y:S02]  /*17270*/  IMAD.MOV.U32 R12, RZ, RZ, 0x1 ;  /* 0x00000001ff0c7424 */ /* 0x000fe400078e00ff */
[----:B--2---:R-:W-:-:S07]  /*17280*/  IMAD.MOV.U32 R13, RZ, RZ, RZ ;  /* 0x000000ffff0d7224 */ /* 0x004fce00078e00ff */
[----:B------:R-:W-:-:S07]  /*17290*/  LEPC R20, `(.L_x_10669) ;  /* 0x000000001014794e */ /* 0x000fce0000000000 */
[----:B-1-3--:R-:W-:Y:S05]  /*172a0*/  CALL.ABS.NOINC R2 ;  /* 0x0000000002007343 */ /* 0x00afea0003c00000 */
.L_x_10669:
        /* <DEDUP_REMOVED lines=15> */
.L_x_10668:
[----:B------:R-:W-:Y:S05]  /*173a0*/  BSYNC B6 ;  /* 0x0000000000067941 */ /* 0x000fea0003800000 */
.L_x_10667:
[----:B------:R-:W2:Y:S01]  /*173b0*/  LDL R34, [R1+0x44] ;  /* 0x0000440001227983 */ /* 0x000ea20000100800 */
[----:B------:R-:W-:Y:S01]  /*173c0*/  ULDC.64 UR4, c[0x0][0xaf0] ;  /* 0x0002bc0000047ab9 */ /* 0x000fe20000000a00 */
[----:B------:R-:W3:Y:S02]  /*173d0*/  LDC R9, c[0x0][0x430] ;  /* 0x00010c00ff097b82 */ /* 0x000ee40000000800 */
[----:B------:R-:W4:Y:S01]  /*173e0*/  LDL R20, [R1+0x10] ;  /* 0x0000100001147983 */ /* 0x000f220000100800 */
[----:B------:R-:W-:-:S03]  /*173f0*/  ISETP.NE.U32.AND P0, PT, RZ, UR4, PT ;  /* 0x00000004ff007c0c */ /* 0x000fc6000bf05070 */
[----:B------:R-:W4:Y:S01]  /*17400*/  LDL.LU R10, [R1] ;  /* 0x00000000010a7983 */ /* 0x000f220000300800 */
[----:B------:R-:W-:Y:S01]  /*17410*/  ISETP.NE.AND.EX P0, PT, RZ, UR5, PT, P0 ;  /* 0x00000005ff007c0c */ /* 0x000fe2000bf05300 */
[----:B------:R-:W0:-:S12]  /*17420*/  S2R R21, SR_TID.X ;  /* 0x0000000000157919 */ /* 0x000e180000002100 */
[----:B------:R-:W-:Y:S02]  /*17430*/  @P0 IADD3 R2, P1, R29, UR4, RZ ;  /* 0x000000041d020c10 */ /* 0x000fe4000ff3e0ff */
[----:B------:R-:W-:Y:S01]  /*17440*/  MOV R37, RZ ;  /* 0x000000ff00257202 */ /* 0x000fe20000000f00 */
[----:B------:R-:W1:Y:S01]  /*17450*/  S2R R11, SR_TID.X ;  /* 0x00000000000b7919 */ /* 0x000e620000002100 */
[----:B------:R-:W-:Y:S01]  /*17460*/  @P0 IADD3.X R3, R30, UR5, RZ, P1, !PT ;  /* 0x000000051e030c10 */ /* 0x000fe20008ffe4ff */
[----:B------:R-:W-:Y:S01]  /*17470*/  ULDC UR4, c[0x0][0x2f4] ;  /* 0x0000bd0000047ab9 */ /* 0x000fe20000000800 */
[----:B------:R-:W-:-:S03]  /*17480*/  ULDC UR5, c[0x0][0x320] ;  /* 0x0000c80000057ab9 */ /* 0x000fc60000000800 */
[----:B------:R4:W4:Y:S01]  /*17490*/  @P0 LDG.E R28, desc[UR60][R2.64] ;  /* 0x0000003c021c0981 */ /* 0x000922000c1e1900 */
[----:B0-----:R-:W-:-:S04]  /*174a0*/  LOP3.LUT R21, R21, 0x7f, RZ, 0xc0, !PT ;  /* 0x0000007f15157812 */ /* 0x001fc800078ec0ff */
[----:B------:R-:W-:Y:S02]  /*174b0*/  SHF.R.U32.HI R0, RZ, 0x3, R21 ;  /* 0x00000003ff007819 */ /* 0x000fe40000011615 */
[----:B------:R-:W0:Y:S01]  /*174c0*/  S2R R21, SR_TID.X ;  /* 0x0000000000157919 */ /* 0x000e220000002100 */
[----:B---3--:R-:W-:-:S13]  /*174d0*/  ISETP.NE.AND P1, PT, R9, 0x1, PT ;  /* 0x000000010900780c */ /* 0x008fda0003f25270 */
[----:B------:R-:W3:Y:S08]  /*174e0*/  @P1 LDC R5, c[0x0][0x434] ;  /* 0x00010d00ff051b82 */ /* 0x000ef00000000800 */
[----:B------:R-:W3:Y:S01]  /*174f0*/  @P1 LDC R4, c[0x0][0x438] ;  /* 0x00010e00ff041b82 */ /* 0x000ee20000000800 */
[----:B0-----:R-:W-:-:S05]  /*17500*/  IMAD.SHL.U32 R21, R21, 0x10, RZ ;  /* 0x0000001015157824 */ /* 0x001fca00078e00ff */
[----:B------:R-:W-:Y:S01]  /*17510*/  LOP3.LUT R21, R0, 0x70, R21, 0xf8, !PT ;  /* 0x0000007000157812 */ /* 0x000fe200078ef815 */
[----:B-1----:R-:W-:-:S05]  /*17520*/  IMAD.SHL.U32 R11, R11, 0x8, RZ ;  /* 0x000000080b0b7824 */ /* 0x002fca00078e00ff */
[----:B------:R-:W-:Y:S01]  /*17530*/  LOP3.LUT R11, R11, 0x38, RZ, 0xc0, !PT ;  /* 0x000000380b0b7812 */ /* 0x000fe200078ec0ff */
[----:B------:R-:W-:Y:S01]  /*17540*/  UMOV UR6, 0xffffffff ;  /* 0xffffffff00067882 */ /* 0x000fe20000000000 */
[----:B--2---:R-:W-:-:S04]  /*17550*/  VIADD R0, R34, 0xffffffff ;  /* 0xffffffff22007836 */ /* 0x004fc80000000000 */
[----:B------:R-:W-:-:S05]  /*17560*/  IMAD R6, R0, 0x60, R21 ;  /* 0x0000006000067824 */ /* 0x000fca00078e0215 */
[----:B----4-:R-:W-:-:S04]  /*17570*/  ISETP.GE.AND P0, PT, R6, R20, PT ;  /* 0x000000140600720c */ /* 0x010fc80003f06270 */
[----:B------:R-:W-:Y:S01]  /*17580*/  ISETP.GT.U32.OR P0, PT, R21, 0x5f, P0 ;  /* 0x0000005f1500780c */ /* 0x000fe20000704470 */
[----:B------:R-:W-:-:S12]  /*17590*/  IMAD.IADD R6, R6, 0x1, R33 ;  /* 0x0000000106067824 */ /* 0x000fd800078e0221 */
[----:B------:R-:W0:Y:S01]  /*175a0*/  @!P0 LDC.64 R2, c[0x0][0x428] ;  /* 0x00010a00ff028b82 */ /* 0x000e220000000a00 */
[----:B---3--:R-:W-:-:S04]  /*175b0*/  @P1 IMAD.HI.U32 R5, R6, R5, RZ ;  /* 0x0000000506051227 */ /* 0x008fc800078e00ff */
[----:B------:R-:W-:Y:S01]  /*175c0*/  IMAD.MOV.U32 R7, RZ, RZ, R6 ;  /* 0x000000ffff077224 */ /* 0x000fe200078e0006 */
[----:B------:R-:W-:Y:S02]  /*175d0*/  @P1 SHF.R.U32.HI R7, RZ, R4, R5 ;  /* 0x00000004ff071219 */ /* 0x000fe40000011605 */
[----:B------:R-:W-:Y:S02]  /*175e0*/  SHF.R.S32.HI R34, RZ, 0x1f, R28 ;  /* 0x0000001fff227819 */ /* 0x000fe4000001141c */
        /* <DEDUP_REMOVED lines=13> */
[----:B------:R-:W-:-:S08]  /*176c0*/  LOP3.LUT R10, R10, 0xffffffdf, RZ, 0xc0, !PT ;  /* 0xffffffdf0a0a7812 */ /* 0x000fd000078ec0ff */
        /* <DEDUP_REMOVED lines=16> */
[----:B------:R-:W-:Y:S01]  /*177d0*/  @P2 LOP3.LUT R10, R10, 0x8, RZ, 0xfc, !PT ;  /* 0x000000080a0a2812 */ /* 0x000fe200078efcff */
[----:B0-----:R-:W-:-:S03]  /*177e0*/  IMAD.MOV R2, RZ, RZ, -R7 ;  /* 0x000000ffff027224 */ /* 0x001fc600078e0a07 */
[----:B------:R-:W-:Y:S01]  /*177f0*/  @P0 LOP3.LUT R10, R10, 0x1, RZ, 0xfc, !PT ;  /* 0x000000010a0a0812 */ /* 0x000fe200078efcff */
[----:B------:R-:W-:-:S03]  /*17800*/  IMAD R2, R9, R2, R6 ;  /* 0x0000000209027224 */ /* 0x000fc600078e0206 */
[----:B------:R-:W-:-:S04]  /*17810*/  LOP3.LUT R10, R10, 0xfffffffb, RZ, 0xc0, !PT ;  /* 0xfffffffb0a0a7812 */ /* 0x000fc800078ec0ff */
[----:B------:R-:W-:Y:S01]  /*17820*/  @P1 LOP3.LUT R10, R10, 0x4, RZ, 0xfc, !PT ;  /* 0x000000040a0a1812 */ /* 0x000fe200078efcff */
[----:B------:R0:W-:Y:S04]  /*17830*/  STL [R1+0x4], R2 ;  /* 0x0000040201007387 */ /* 0x0001e80000100800 */
[----:B------:R0:W-:Y:S01]  /*17840*/  STL [R1], R10 ;  /* 0x0000000a01007387 */ /* 0x0001e20000100800 */
[----:B------:R-:W-:Y:S05]  /*17850*/  BRA.DIV UR6, `(.L_x_10670) ;  /* 0x0000006206e47947 */ /* 0x000fea000b800000 */
.L_x_10830:
[----:B------:R-:W2:Y:S01]  /*17860*/  LDL R3, [R1+0x68] ;  /* 0x0000680001037983 */ /* 0x000ea20000100800 */
[----:B------:R-:W-:Y:S01]  /*17870*/  SEL R4, RZ, 0x1, P0 ;  /* 0x00000001ff047807 */ /* 0x000fe20000000000 */
[----:B0-----:R-:W-:-:S04]  /*17880*/  IMAD.MOV.U32 R2, RZ, RZ, R10 ;  /* 0x000000ffff027224 */ /* 0x001fc800078e000a */
[----:B------:R0:W-:Y:S01]  /*17890*/  STL [R1+0x60], R4 ;  /* 0x0000600401007387 */ /* 0x0001e20000100800 */
[----:B------:R-:W-:Y:S02]  /*178a0*/  LOP3.LUT R2, R2, 0xffffffbf, RZ, 0xc0, !PT ;  /* 0xffffffbf02027812 */ /* 0x000fe400078ec0ff */
[----:B--2---:R-:W-:-:S13]  /*178b0*/  ISETP.NE.AND P0, PT, R3, 0x3, PT ;  /* 0x000000030300780c */ /* 0x004fda0003f05270 */
[----:B------:R-:W-:-:S05]  /*178c0*/  @P0 LOP3.LUT R2, R2, 0x40, RZ, 0xfc, !PT ;  /* 0x0000004002020812 */ /* 0x000fca00078efcff */
[----:B------:R0:W-:Y:S01]  /*178d0*/  STL [R1], R2 ;  /* 0x0000000201007387 */ /* 0x0001e20000100800 */
[----:B------:R-:W-:Y:S05]  /*178e0*/  @!P0 BRA `(.L_x_10671) ;  /* 0x0000000000048947 */ /* 0x000fea0003800000 */
[----:B------:R-:W-:Y:S01]  /*178f0*/  BPT.TRAP 0x1 ;  /* 0x000000040000795c */ /* 0x000fe20000300000 */
.L_x_10671:
[----:B------:R-:W-:Y:S01]  /*17900*/  IMAD R30, R0, -0x60, R20 ;  /* 0xffffffa0001e7824 */ /* 0x000fe200078e0214 */
[----:B------:R-:W-:Y:S01]  /*17910*/  SHF.L.U32 R0, R26, 0x1f, RZ ;  /* 0x0000001f1a007819 */ /* 0x000fe200000006ff */
[----:B------:R-:W-:Y:S01]  /*17920*/  IMAD R29, R24, 0x8, R22 ;  /* 0x00000008181d7824 */ /* 0x000fe200078e0216 */
[----:B------:R-:W-:Y:S03]  /*17930*/  BSSY B0, `(.L_x_10672) ;  /* 0x0000003000007945 */ /* 0x000fe60003800000 */
[----:B------:R-:W1:Y:S02]  /*17940*/  SYNCS.PHASECHK.TRANS64.TRYWAIT P0, [R29+URZ+0x32440], R0 ;  /* 0x032440001d0075a7 */ /* 0x000e64000800017f */
[----:B-1----:R-:W-:Y:S05]  /*17950*/  @!P0 BRA `(.L_x_10673) ;  /* 0x0000006000d88947 */ /* 0x002fea0003800000 */
.L_x_10831:
[----:B------:R-:W-:Y:S05]  /*17960*/  BSYNC B0 ;  /* 0x0000000000007941 */ /* 0x000fea0003800000 */
.L_x_10672:
[----:B0-----:R-:W1:Y:S01]  /*17970*/  LDL R2, [R1+0x4] ;  /* 0x0000040001027983 */ /* 0x001e620000100800 */
[----:B------:R-:W-:-:S03]  /*17980*/  ULDC.64 UR4, c[0x0][0x300] ;  /* 0x0000c00000047ab9 */ /* 0x000fc60000000a00 */
[----:B------:R-:W2:Y:S01]  /*17990*/  LDL R3, [R1] ;  /* 0x0000000001037983 */ /* 0x000ea20000100800 */
[----:B-----5:R-:W-:Y:S01]  /*179a0*/  SHF.R.S32.HI R4, RZ, 0x1f, R37 ;  /* 0x0000001fff047819 */ /* 0x020fe20000011425 */
[----:B------:R-:W-:Y:S01]  /*179b0*/  ULDC.64 UR6, c[0x0][0x2e8] ;  /* 0x0000ba0000067ab9 */ /* 0x000fe20000000a00 */
[----:B------:R-:W0:Y:S02]  /*179c0*/  S2R R7, SR_TID.X ;  /* 0x0000000000077919 */ /* 0x000e240000002100 */
[----:B0-----:R-:W-:-:S05]  /*179d0*/  IMAD.SHL.U32 R7, R7, 0x8, RZ ;  /* 0x0000000807077824 */ /* 0x001fca00078e00ff */
[----:B------:R-:W-:Y:S02]  /*179e0*/  LOP3.LUT R7, R7, 0x38, RZ, 0xc0, !PT ;  /* 0x0000003807077812 */ /* 0x000fe400078ec0ff */
[----:B-1----:R-:W-:-:S05]  /*179f0*/  SHF.R.S32.HI R0, RZ, 0x1f, R2 ;  /* 0x0000001fff007819 */ /* 0x002fca0000011402 */
[----:B------:R0:W-:Y:S01]  /*17a00*/  STL [R1+0x48], R0 ;  /* 0x0000480001007387 */ /* 0x0001e20000100800 */
[----:B--2---:R-:W-:Y:S01]  /*17a10*/  LOP3.LUT P2, RZ, R3, 0x2, RZ, 0xc0, !PT ;  /* 0x0000000203ff7812 */ /* 0x004fe2000784c0ff */
[----:B0-----:R-:W-:-:S04]  /*17a20*/  IMAD R0, R0, UR4, RZ ;  /* 0x0000000400007c24 */ /* 0x001fc8000f8e02ff */
[C---:B------:R-:W-:Y:S02]  /*17a30*/  IMAD R0, R2.reuse, UR5, R0 ;  /* 0x0000000502007c24 */ /* 0x040fe4000f8e0200 */
[----:B------:R-:W-:Y:S01]  /*17a40*/  IMAD.WIDE.U32 R2, R2, UR4, RZ ;  /* 0x0000000402027c25 */ /* 0x000fe2000f8e00ff */
[----:B------:R-:W-:Y:S01]  /*17a50*/  ULDC.64 UR4, c[0x0][0x310] ;  /* 0x0000c40000047ab9 */ /* 0x000fe20000000a00 */
[----:B------:R0:W-:Y:S02]  /*17a60*/  STL [R1+0x4c], R4 ;  /* 0x00004c0401007387 */ /* 0x0001e40000100800 */
[----:B------:R-:W-:Y:S02]  /*17a70*/  IMAD.IADD R3, R3, 0x1, R0 ;  /* 0x0000000103037824 */ /* 0x000fe400078e0200 */
[----:B------:R-:W-:Y:S02]  /*17a80*/  IMAD R0, R4, UR4, RZ ;  /* 0x0000000404007c24 */ /* 0x000fe4000f8e02ff */
[----:B0-----:R-:W0:Y:S02]  /*17a90*/  S2R R4, SR_TID.X ;  /* 0x0000000000047919 */ /* 0x001e240000002100 */
[----:B------:R-:W-:-:S02]  /*17aa0*/  IMAD R0, R37, UR5, R0 ;  /* 0x0000000525007c24 */ /* 0x000fc4000f8e0200 */
[----:B------:R-:W-:Y:S01]  /*17ab0*/  IMAD.WIDE.U32 R2, R37, UR4, R2 ;  /* 0x0000000425027c25 */ /* 0x000fe2000f8e0002 */
        /* <DEDUP_REMOVED lines=65> */
.L_x_10845:
[----:B------:R-:W-:-:S13]  /*17ed0*/  ISETP.GE.AND P0, PT, R30, 0x51, PT ;  /* 0x000000511e00780c */ /* 0x000fda0003f06270 */
[----:B0-----:R-:W-:Y:S01]  /*17ee0*/  @P0 LEA R2, P1, R7, R0, 0x1 ;  /* 0x0000000007020211 */ /* 0x001fe200078208ff */
        /* <DEDUP_REMOVED lines=8> */
.L_x_10675:
        /* <DEDUP_REMOVED lines=11> */
.L_x_10676:
[----:B------:R1:W5:Y:S01]  /*18020*/  LDL.LU R0, [R1+0x1c] ;  /* 0x00001c0001007983 */ /* 0x0003620000300800 */
[----:B------:R1:W-:Y:S02]  /*18030*/  SYNCS.ARRIVE.TRANS64.A1T0 RZ, [R29+URZ+0x32430], RZ ;  /* 0x032430ff1dff79a7 */ /* 0x0003e4000810003f */
[----:B------:R-:W-:Y:S05]  /*18040*/  WARPSYNC.ALL ;  /* 0x0000000000007948 */ /* 0x000fea0003800000 */
[----:B------:R-:W-:Y:S01]  /*18050*/  ULDC.64 UR4, c[0x0][0xaf8] ;  /* 0x0002be0000047ab9 */ /* 0x000fe20000000a00 */
[----:B------:R-:W-:Y:S01]  /*18060*/  BSSY B6, `(.L_x_10677) ;  /* 0x000001d000067945 */ /* 0x000fe20003800000 */
[----:B------:R-:W-:Y:S01]  /*18070*/  BAR.SYNC.DEFER_BLOCKING 0x8, 0x180 ;  /* 0x0206000000007b1d */ /* 0x000fe20000010000 */
[----:B------:R-:W-:-:S04]  /*18080*/  ISETP.NE.U32.AND P0, PT, RZ, UR4, PT ;  /* 0x00000004ff007c0c */ /* 0x000fc8000bf05070 */
[----:B------:R-:W-:-:S04]  /*18090*/  ISETP.NE.AND.EX P0, PT, RZ, UR5, PT, P0 ;  /* 0x00000005ff007c0c */ /* 0x000fc8000bf05300 */
[----:B------:R-:W-:Y:S02]  /*180a0*/  SEL R35, R35, RZ, !P0 ;  /* 0x000000ff23237207 */ /* 0x000fe40004000000 */
[----:B0----5:R-:W-:Y:S01]  /*180b0*/  SEL R2, R0, RZ, !P0 ;  /* 0x000000ff00027207 */ /* 0x021fe20004000000 */
[----:B------:R-:W-:-:S04]  /*180c0*/  VIADD R0, R22, 0x18400 ;  /* 0x0001840016007836 */ /* 0x000fc80000000000 */
[----:B------:R0:W-:Y:S01]  /*180d0*/  STL [R1+0x38], R2 ;  /* 0x0000380201007387 */ /* 0x0001e20000100800 */
[----:B------:R-:W-:Y:S02]  /*180e0*/  LOP3.LUT P0, RZ, R0, 0x3ff, RZ, 0xc0, !PT ;  /* 0x000003ff00ff7812 */ /* 0x000fe4000780c0ff */
[----:B------:R-:W-:Y:S01]  /*180f0*/  SHF.R.S32.HI R0, RZ, 0x1f, R36 ;  /* 0x0000001fff007819 */ /* 0x000fe20000011424 */
[----:B------:R0:W-:Y:S04]  /*18100*/  STL [R1+0x10], R35 ;  /* 0x0000102301007387 */ /* 0x0001e80000100800 */
[----:B------:R0:W-:Y:S06]  /*18110*/  STL [R1+0x2c], R0 ;  /* 0x00002c0001007387 */ /* 0x0001ec0000100800 */
[----:B------:R-:W-:Y:S05]  /*18120*/  @!P0 BRA `(.L_x_10678) ;  /* 0x0000000000408947 */ /* 0x000fea0003800000 */
[----:B0-----:R-:W-:Y:S01]  /*18130*/  MOV R2, 0x0 ;  /* 0x0000000000027802 */ /* 0x001fe20000000f00 */
        /* <DEDUP_REMOVED lines=15> */
.L_x_10678:
[----:B------:R-:W-:Y:S05]  /*18230*/  BSYNC B6 ;  /* 0x0000000000067941 */ /* 0x000fea0003800000 */
.L_x_10677:
[----:B------:R-:W2:Y:S01]  /*18240*/  LDL R20, [R1+0x38] ;  /* 0x0000380001147983 */ /* 0x000ea20000100800 */
[----:B------:R-:W3:Y:S03]  /*18250*/  LDC R6, c[0x0][0x448] ;  /* 0x00011200ff067b82 */ /* 0x000ee60000000800 */
[----:B------:R-:W4:Y:S01]  /*18260*/  LDL R4, [R1+0x2c] ;  /* 0x00002c0001047983 */ /* 0x000f220000100800 */
[----:B------:R-:W-:Y:S01]  /*18270*/  IMAD.SHL.U32 R17, R17, 0x80, RZ ;  /* 0x0000008011117824 */ /* 0x000fe200078e00ff */
[----:B------:R-:W-:Y:S02]  /*18280*/  ULDC.64 UR4, c[0x0][0x298] ;  /* 0x0000a60000047ab9 */ /* 0x000fe40000000a00 */
[----:B------:R1:W5:Y:S01]  /*18290*/  LDL R9, [R1+0x14] ;  /* 0x0000140001097983 */ /* 0x0003620000100800 */
[----:B0-----:R-:W0:Y:S01]  /*182a0*/  S2R R2, SR_TID.X ;  /* 0x0000000000027919 */ /* 0x001e220000002100 */
[----:B---3--:R-:W-:-:S13]  /*182b0*/  ISETP.NE.AND P0, PT, R6, 0x1, PT ;  /* 0x000000010600780c */ /* 0x008fda0003f05270 */
[----:B------:R-:W3:Y:S01]  /*182c0*/  @P0 LDC R0, c[0x0][0x44c] ;  /* 0x00011300ff000b82 */ /* 0x000ee20000000800 */
[----:B0-----:R-:W-:-:S07]  /*182d0*/  LOP3.LUT R2, R2, 0x7f, RZ, 0xc0, !PT ;  /* 0x0000007f02027812 */ /* 0x001fce00078ec0ff */
[----:B------:R-:W0:Y:S01]  /*182e0*/  @P0 LDC R3, c[0x0][0x450] ;  /* 0x00011400ff030b82 */ /* 0x000e220000000800 */
[----:B------:R-:W1:Y:S02]  /*182f0*/  S2R R7, SR_TID.X ;  /* 0x0000000000077919 */ /* 0x000e640000002100 */
[----:B-1----:R-:W-:-:S05]  /*18300*/  IMAD.SHL.U32 R7, R7, 0x8, RZ ;  /* 0x0000000807077824 */ /* 0x002fca00078e00ff */
[----:B------:R-:W-:Y:S01]  /*18310*/  LOP3.LUT R7, R7, 0x38, RZ, 0xc0, !PT ;  /* 0x0000003807077812 */ /* 0x000fe200078ec0ff */
[----:B--2---:R-:W-:Y:S02]  /*18320*/  IMAD.MOV.U32 R21, RZ, RZ, R20 ;  /* 0x000000ffff157224 */ /* 0x004fe400078e0014 */
[----:B------:R-:W-:Y:S01]  /*18330*/  IMAD.MOV.U32 R20, RZ, RZ, R35 ;  /* 0x000000ffff147224 */ /* 0x000fe200078e0023 */
[----:B------:R-:W-:Y:S01]  /*18340*/  SHF.R.U32.HI R35, RZ, 0x3, R2 ;  /* 0x00000003ff237819 */ /* 0x000fe20000011602 */
[----:B----4-:R-:W-:Y:S01]  /*18350*/  IMAD R4, R4, UR4, RZ ;  /* 0x0000000404047c24 */ /* 0x010fe2000f8e02ff */
[----:B------:R-:W1:Y:S03]  /*18360*/  S2R R2, SR_TID.X ;  /* 0x0000000000027919 */ /* 0x000e660000002100 */
[----:B------:R-:W-:Y:S02]  /*18370*/  IMAD R4, R36, UR5, R4 ;  /* 0x0000000524047c24 */ /* 0x000fe4000f8e0204 */
[----:B-1----:R-:W-:-:S05]  /*18380*/  IMAD.SHL.U32 R2, R2, 0x10, RZ ;  /* 0x0000001002027824 */ /* 0x002fca00078e00ff */
[----:B------:R-:W-:-:S04]  /*18390*/  LOP3.LUT R2, R35, 0x70, R2, 0xf8, !PT ;  /* 0x0000007023027812 */ /* 0x000fc800078ef802 */
[----:B------:R-:W-:-:S05]  /*183a0*/  LOP3.LUT R35, R2, R17, RZ, 0xfc, !PT ;  /* 0x0000001102237212 */ /* 0x000fca00078efcff */
[----:B---3--:R-:W-:Y:S01]  /*183b0*/  @P0 IMAD.HI.U32 R2, R35, R0, RZ ;  /* 0x0000000023020227 */ /* 0x008fe200078e00ff */
[----:B------:R-:W-:-:S04]  /*183c0*/  MOV R0, R35 ;  /* 0x0000002300007202 */ /* 0x000fc80000000f00 */
[----:B0-----:R-:W-:Y:S01]  /*183d0*/  @P0 SHF.R.U32.HI R0, RZ, R3, R2 ;  /* 0x00000003ff000219 */ /* 0x001fe20000011602 */
[----:B------:R-:W-:Y:S01]  /*183e0*/  IMAD.WIDE.U32 R2, R36, UR4, RZ ;  /* 0x0000000424027c25 */ /* 0x000fe2000f8e00ff */
[----:B------:R-:W-:-:S03]  /*183f0*/  ULDC.64 UR4, c[0x0][0x2d8] ;  /* 0x0000b60000047ab9 */ /* 0x000fc60000000a00 */
[----:B------:R-:W-:Y:S02]  /*18400*/  IMAD.IADD R3, R3, 0x1, R4 ;  /* 0x0000000103037824 */ /* 0x000fe400078e0204 */
[----:B------:R-:W-:-:S04]  /*18410*/  IMAD.WIDE.U32 R2, R18, UR4, R2 ;  /* 0x0000000412027c25 */ /* 0x000fc8000f8e0002 */
[----:B------:R-:W-:Y:S01]  /*18420*/  IMAD R3, R18, UR5, R3 ;  /* 0x0000000512037c24 */ /* 0x000fe2000f8e0203 */
[----:B------:R-:W-:Y:S02]  /*18430*/  ULDC.64 UR4, c[0x0][0x2e0] ;  /* 0x0000b80000047ab9 */ /* 0x000fe40000000a00 */
[----:B------:R-:W-:Y:S02]  /*18440*/  IMAD R4, R21, UR4, RZ ;  /* 0x0000000415047c24 */ /* 0x000fe4000f8e02ff */
[----:B------:R-:W-:-:S04]  /*18450*/  IMAD.WIDE.U32 R2, R20, UR4, R2 ;  /* 0x0000000414027c25 */ /* 0x000fc8000f8e0002 */
        /* <DEDUP_REMOVED lines=31> */
[C---:B------:R-:W-:Y:S01]  /*18650*/  ISETP.GE.AND P0, PT, R17.reuse, R2, PT ;  /* 0x000000021100720c */ /* 0x040fe20003f06270 */
[----:B------:R-:W-:-:S03]  /*18660*/  VIADD R8, R17, 0x30 ;  /* 0x0000003011087836 */ /* 0x000fc60000000000 */
[----:B------:R2:W-:Y:S09]  /*18670*/  STL [R1+0x1c], R6 ;  /* 0x00001c0601007387 */ /* 0x0005f20000100800 */
        /* <DEDUP_REMOVED lines=8> */
[----:B--2---:R-:W-:-:S05]  /*18700*/  VIADD R6, R17, 0x20 ;  /* 0x0000002011067836 */ /* 0x004fca0000000000 */
[----:B------:R-:W-:Y:S04]  /*18710*/  STL [R1+0x20], R6 ;  /* 0x0000200601007387 */ /* 0x000fe80000100800 */
[----:B------:R-:W-:Y:S04]  /*18720*/  STL [R1+0x24], R8 ;  /* 0x0000240801007387 */ /* 0x000fe80000100800 */
[----:B0-----:R-:W0:Y:S04]  /*18730*/  SHFL.IDX PT, R5, R0, 0x1, 0x181f ;  /* 0x00381f0000057f89 */ /* 0x001e2800000e0000 */
[----:B------:R-:W1:Y:S01]  /*18740*/  SHFL.IDX PT, R4, R3, 0x1, 0x181f ;  /* 0x00381f0003047f89 */ /* 0x000e6200000e0000 */
[----:B0-----:R-:W-:-:S05]  /*18750*/  @!P0 LEA R5, P2, R7, R5, 0x1 ;  /* 0x0000000507058211 */ /* 0x001fca00078408ff */
[----:B-1----:R-:W-:-:S05]  /*18760*/  @!P0 IMAD.X R4, RZ, RZ, R4, P2 ;  /* 0x000000ffff048224 */ /* 0x002fca00010e0604 */
[----:B------:R-:W-:-:S04]  /*18770*/  @!P0 LOP3.LUT R5, R5, R4, RZ, 0x3c, !PT ;  /* 0x0000000405058212 */ /* 0x000fc800078e3cff */
[----:B------:R-:W-:-:S04]  /*18780*/  @!P0 LOP3.LUT R4, R5, R4, RZ, 0x3c, !PT ;  /* 0x0000000405048212 */ /* 0x000fc800078e3cff */
[----:B------:R-:W-:-:S05]  /*18790*/  @!P0 LOP3.LUT R5, R5, R4, RZ, 0x3c, !PT ;  /* 0x0000000405058212 */ /* 0x000fca00078e3cff */
[----:B------:R0:W-:Y:S01]  /*187a0*/  @!P0 LDGSTS.E.BYPASS.LTC128B.128 [R25+0x18c00], desc[UR60][R4.64], !P1 ;  /* 0x18c0000004198fae */ /* 0x0001e2000c901d7c */
[----:B------:R-:W-:-:S03]  /*187b0*/  ISETP.GE.AND P0, PT, R6, R2, PT ;  /* 0x000000020600720c */ /* 0x000fc60003f06270 */
[----:B------:R-:W-:Y:S04]  /*187c0*/  SHFL.IDX PT, R6, R3, 0x3, 0x181f ;  /* 0x00781f0003067f89 */ /* 0x000fe800000e0000 */
[----:B0-----:R-:W0:Y:S04]  /*187d0*/  SHFL.IDX PT, R5, R0, 0x2, 0x181f ;  /* 0x00581f0000057f89 */ /* 0x001e2800000e0000 */
[----:B------:R-:W1:Y:S02]  /*187e0*/  SHFL.IDX PT, R4, R3, 0x2, 0x181f ;  /* 0x00581f0003047f89 */ /* 0x000e6400000e0000 */
[----:B0-----:R-:W-:-:S04]  /*187f0*/  @!P0 LEA R5, P2, R7, R5, 0x1 ;  /* 0x0000000507058211 */ /* 0x001fc800078408ff */
[----:B-1----:R-:W-:-:S04]  /*18800*/  @!P0 IADD3.X R4, RZ, R4, RZ, P2, !PT ;  /* 0x00000004ff048210 */ /* 0x002fc800017fe4ff */
[----:B------:R-:W-:-:S04]  /*18810*/  @!P0 LOP3.LUT R5, R5, R4, RZ, 0x3c, !PT ;  /* 0x0000000405058212 */ /* 0x000fc800078e3cff */
[----:B------:R-:W-:-:S04]  /*18820*/  @!P0 LOP3.LUT R4, R5, R4, RZ, 0x3c, !PT ;  /* 0x0000000405048212 */ /* 0x000fc800078e3cff */
[----:B------:R-:W-:-:S05]  /*18830*/  @!P0 LOP3.LUT R5, R5, R4, RZ, 0x3c, !PT ;  /* 0x0000000405058212 */ /* 0x000fca00078e3cff */
[----:B------:R0:W-:Y:S01]  /*18840*/  @!P0 LDGSTS.E.BYPASS.LTC128B.128 [R25+0x19400], desc[UR60][R4.64], !P1 ;  /* 0x1940000004198fae */ /* 0x0001e2000c901d7c */
[----:B------:R-:W-:Y:S01]  /*18850*/  ISETP.GE.AND P0, PT, R8, R2, PT ;  /* 0x000000020800720c */ /* 0x000fe20003f06270 */
[----:B------:R-:W-:-:S05]  /*18860*/  VIADD R8, R17, 0x40 ;  /* 0x0000004011087836 */ /* 0x000fca0000000000 */
[----:B------:R-:W-:Y:S04]  /*18870*/  STL [R1+0x28], R8 ;  /* 0x0000280801007387 */ /* 0x000fe80000100800 */
[----:B0-----:R-:W0:Y:S03]  /*18880*/  SHFL.IDX PT, R4, R0, 0x3, 0x181f ;  /* 0x00781f0000047f89 */ /* 0x001e2600000e0000 */
[----:B0-----:R-:W-:-:S05]  /*18890*/  @!P0 LEA R5, P2, R7, R4, 0x1 ;  /* 0x0000000407058211 */ /* 0x001fca00078408ff */
[----:B------:R-:W-:Y:S02]  /*188a0*/  @!P0 IMAD.X R4, RZ, RZ, R6, P2 ;  /* 0x000000ffff048224 */ /* 0x000fe400010e0606 */
[----:B------:R-:W-:Y:S03]  /*188b0*/  SHFL.IDX PT, R6, R3, 0x4, 0x181f ;  /* 0x00981f0003067f89 */ /* 0x000fe600000e0000 */
        /* <DEDUP_REMOVED lines=22> */
[-C--:B------:R-:W-:Y:S01]  /*18a20*/  @!P0 LOP3.LUT R5, R5, R4.reuse, RZ, 0x3c, !PT ;  /* 0x0000000405058212 */ /* 0x080fe200078e3cff */
[----:B------:R-:W-:Y:S03]  /*18a30*/  SHFL.IDX PT, R3, R3, 0x7, 0x181f ;  /* 0x00f81f0003037f89 */ /* 0x000fe600000e0000 */
        /* <DEDUP_REMOVED lines=12> */
.L_x_10862:
        /* <DEDUP_REMOVED lines=11> */
.L_x_10680:
        /* <DEDUP_REMOVED lines=28> */
.L_x_10682:
[----:B------:R-:W-:Y:S05]  /*18d70*/  BSYNC B6 ;  /* 0x0000000000067941 */ /* 0x000fea0003800000 */
.L_x_10681:
[----:B0-----:R-:W2:Y:S01]  /*18d80*/  LDL.LU R2, [R1+0x2c] ;  /* 0x00002c0001027983 */ /* 0x001ea20000300800 */
[----:B------:R-:W0:Y:S01]  /*18d90*/  LDC R6, c[0x0][0x448] ;  /* 0x00011200ff067b82 */ /* 0x000e220000000800 */
[----:B------:R-:W-:Y:S02]  /*18da0*/  ULDC.64 UR4, c[0x0][0x398] ;  /* 0x0000e60000047ab9 */ /* 0x000fe40000000a00 */
[----:B------:R-:W3:Y:S04]  /*18db0*/  LDL.LU R21, [R1+0x38] ;  /* 0x0000380001157983 */ /* 0x000ee80000300800 */
[----:B------:R-:W4:Y:S01]  /*18dc0*/  LDL.LU R20, [R1+0x10] ;  /* 0x0000100001147983 */ /* 0x000f220000300800 */
[----:B------:R-:W-:Y:S01]  /*18dd0*/  IMAD.MOV.U32 R4, RZ, RZ, R35 ;  /* 0x000000ffff047224 */ /* 0x000fe200078e0023 */
[----:B------:R-:W1:Y:S01]  /*18de0*/  S2R R7, SR_TID.X ;  /* 0x0000000000077919 */ /* 0x000e620000002100 */
[----:B0-----:R-:W-:-:S13]  /*18df0*/  ISETP.NE.AND P0, PT, R6, 0x1, PT ;  /* 0x000000010600780c */ /* 0x001fda0003f05270 */
[----:B------:R-:W0:Y:S01]  /*18e00*/  @P0 LDC R5, c[0x0][0x450] ;  /* 0x00011400ff050b82 */ /* 0x000e220000000800 */
[----:B-1----:R-:W-:-:S05]  /*18e10*/  IMAD.SHL.U32 R7, R7, 0x8, RZ ;  /* 0x0000000807077824 */ /* 0x002fca00078e00ff */
[----:B------:R-:W-:Y:S01]  /*18e20*/  LOP3.LUT R7, R7, 0x38, RZ, 0xc0, !PT ;  /* 0x0000003807077812 */ /* 0x000fe200078ec0ff */
[----:B--2---:R-:W-:Y:S02]  /*18e30*/  IMAD R0, R2, UR4, RZ ;  /* 0x0000000402007c24 */ /* 0x004fe4000f8e02ff */
[----:B------:R-:W-:-:S04]  /*18e40*/  IMAD.WIDE.U32 R2, R36, UR4, RZ ;  /* 0x0000000424027c25 */ /* 0x000fc8000f8e00ff */
[----:B------:R-:W-:Y:S01]  /*18e50*/  IMAD R0, R36, UR5, R0 ;  /* 0x0000000524007c24 */ /* 0x000fe2000f8e0200 */
[----:B------:R-:W-:-:S03]  /*18e60*/  ULDC.64 UR4, c[0x0][0x3d8] ;  /* 0x0000f60000047ab9 */ /* 0x000fc60000000a00 */
[----:B------:R-:W-:Y:S02]  /*18e70*/  IMAD.IADD R3, R3, 0x1, R0 ;  /* 0x0000000103037824 */ /* 0x000fe400078e0200 */
        /* <DEDUP_REMOVED lines=9> */
[----:B------:R-:W2:Y:S02]  /*18f10*/  @P0 LDC R0, c[0x0][0x44c] ;  /* 0x00011300ff000b82 */ /* 0x000ea40000000800 */
[----:B--2---:R-:W-:-:S04]  /*18f20*/  @P0 IMAD.HI.U32 R0, R35, R0, RZ ;  /* 0x0000000023000227 */ /* 0x004fc800078e00ff */
[----:B-1----:R-:W-:Y:S01]  /*18f30*/  IMAD.SHL.U32 R20, R20, 0x8, RZ ;  /* 0x0000000814147824 */ /* 0x002fe200078e00ff */
[----:B0-----:R-:W-:-:S04]  /*18f40*/  @P0 SHF.R.U32.HI R4, RZ, R5, R0 ;  /* 0x00000005ff040219 */ /* 0x001fc80000011600 */
[C---:B------:R-:W-:Y:S01]  /*18f50*/  IADD3 R0, -R4.reuse, RZ, RZ ;  /* 0x000000ff04007210 */ /* 0x040fe20007ffe1ff */
[----:B------:R-:W-:Y:S01]  /*18f60*/  IMAD.WIDE.U32 R2, R4, UR4, R2 ;  /* 0x0000000404027c25 */ /* 0x000fe2000f8e0002 */
[----:B------:R-:W-:Y:S02]  /*18f70*/  SHF.R.S32.HI R5, RZ, 0x1f, R4 ;  /* 0x0000001fff057819 */ /* 0x000fe40000011404 */
[----:B------:R-:W-:Y:S01]  /*18f80*/  LOP3.LUT R20, R20, 0x38, RZ, 0xc0, !PT ;  /* 0x0000003814147812 */ /* 0x000fe200078ec0ff */
[----:B------:R-:W-:Y:S02]  /*18f90*/  IMAD R0, R6, R0, R35 ;  /* 0x0000000006007224 */ /* 0x000fe400078e0223 */
[----:B------:R-:W-:Y:S01]  /*18fa0*/  IMAD R5, R5, UR4, RZ ;  /* 0x0000000405057c24 */ /* 0x000fe2000f8e02ff */
[C---:B------:R-:W-:Y:S02]  /*18fb0*/  LOP3.LUT R10, R20.reuse, 0x40, RZ, 0xfc, !PT ;  /* 0x00000040140a7812 */ /* 0x040fe400078efcff */
[----:B------:R-:W-:Y:S01]  /*18fc0*/  LOP3.LUT R9, R20, 0x80, RZ, 0xfc, !PT ;  /* 0x0000008014097812 */ /* 0x000fe200078efcff */
[----:B------:R-:W-:Y:S01]  /*18fd0*/  IMAD R5, R4, UR5, R5 ;  /* 0x0000000504057c24 */ /* 0x000fe2000f8e0205 */
[----:B------:R-:W-:Y:S01]  /*18fe0*/  SHF.R.S32.HI R4, RZ, 0x1f, R0 ;  /* 0x0000001fff047819 */ /* 0x000fe20000011400 */
[----:B------:R-:W-:Y:S01]  /*18ff0*/  ULDC.64 UR4, c[0x0][0x3c8] ;  /* 0x0000f20000047ab9 */ /* 0x000fe20000000a00 */
[----:B------:R-:W-:Y:S01]  /*19000*/  LOP3.LUT R8, R20, 0xc0, RZ, 0xfc, !PT ;  /* 0x000000c014087812 */ /* 0x000fe200078efcff */
[----:B------:R-:W-:-:S02]  /*19010*/  IMAD.IADD R3, R3, 0x1, R5 ;  /* 0x0000000103037824 */ /* 0x000fc400078e0205 */
        /* <DEDUP_REMOVED lines=14> */
[----:B------:R-:W2:Y:S04]  /*19100*/  LDL.LU R3, [R1+0x24] ;  /* 0x0000240001037983 */ /* 0x000ea80000300800 */
[----:B------:R-:W3:Y:S04]  /*19110*/  LDL.LU R10, [R1+0x1c] ;  /* 0x00001c00010a7983 */ /* 0x000ee80000300800 */
[----:B------:R-:W4:Y:S04]  /*19120*/  LDL.LU R9, [R1+0x28] ;  /* 0x0000280001097983 */ /* 0x000f280000300800 */
[----:B------:R-:W5:Y:S04]  /*19130*/  LDL.LU R8, [R1+0x20] ;  /* 0x0000200001087983 */ /* 0x000f680000300800 */
[----:B------:R-:W2:Y:S04]  /*19140*/  LDL.LU R11, [R1+0x14] ;  /* 0x00001400010b7983 */ /* 0x000ea80000300800 */
[----:B------:R-:W-:Y:S01]  /*19150*/  SHFL.IDX PT, R2, R0, RZ, 0x181f ;  /* 0x00181fff00027589 */ /* 0x000fe200000e0000 */
[----:B--2---:R-:W-:-:S02]  /*19160*/  IMAD R5, R11, R6, RZ ;  /* 0x000000060b057224 */ /* 0x004fc400078e02ff */
[----:B------:R-:W-:Y:S01]  /*19170*/  IMAD.MOV.U32 R11, RZ, RZ, R3 ;  /* 0x000000ffff0b7224 */ /* 0x000fe200078e0003 */
[----:B------:R-:W-:Y:S02]  /*19180*/  SHFL.IDX PT, R6, R0, 0x1, 0x181f ;  /* 0x00381f0000067f89 */ /* 0x000fe400000e0000 */
[----:B------:R-:W-:Y:S02]  /*19190*/  ISETP.GE.AND P0, PT, R17, R5, PT ;  /* 0x000000051100720c */ /* 0x000fe40003f06270 */
[----:B------:R-:W0:Y:S11]  /*191a0*/  SHFL.IDX PT, R3, R4, RZ, 0x181f ;  /* 0x00181fff04037589 */ /* 0x000e3600000e0000 */
[----:B0-----:R-:W-:-:S05]  /*191b0*/  @!P0 LEA R3, P6, R7, R3, 0x1 ;  /* 0x0000000307038211 */ /* 0x001fca00078c08ff */
[----:B------:R-:W-:-:S05]  /*191c0*/  @!P0 IMAD.X R2, RZ, RZ, R2, P6 ;  /* 0x000000ffff028224 */ /* 0x000fca00030e0602 */
[----:B------:R-:W-:-:S04]  /*191d0*/  @!P0 LOP3.LUT R3, R3, R2, RZ, 0x3c, !PT ;  /* 0x0000000203038212 */ /* 0x000fc800078e3cff */
[----:B------:R-:W-:-:S04]  /*191e0*/  @!P0 LOP3.LUT R2, R3, R2, RZ, 0x3c, !PT ;  /* 0x0000000203028212 */ /* 0x000fc800078e3cff */
[----:B------:R-:W-:-:S05]  /*191f0*/  @!P0 LOP3.LUT R3, R3, R2, RZ, 0x3c, !PT ;  /* 0x0000000203038212 */ /* 0x000fca00078e3cff */
[----:B------:R-:W-:Y:S04]  /*19200*/  @!P0 LDGSTS.E.BYPASS.LTC128B.128 [R25+0x22400], desc[UR60][R2.64], !P4 ;  /* 0x2240000002198fae */ /* 0x000fe8000e101d7c */
[----:B------:R-:W-:Y:S04]  /*19210*/  @!P0 LDGSTS.E.BYPASS.LTC128B.128 [R25+0x26400], desc[UR60][R2.64+0x80], !P3 ;  /* 0x2640008002198fae */ /* 0x000fe8000d901d7c */
[----:B------:R-:W-:Y:S04]  /*19220*/  @!P0 LDGSTS.E.BYPASS.LTC128B.128 [R25+0x2a400], desc[UR60][R2.64+0x100], !P2 ;  /* 0x2a40010002198fae */ /* 0x000fe8000d101d7c */
[----:B------:R0:W-:Y:S01]  /*19230*/  @!P0 LDGSTS.E.BYPASS.LTC128B.128 [R25+0x2e400], desc[UR60][R2.64+0x180], !P1 ;  /* 0x2e40018002198fae */ /* 0x0001e2000c901d7c */
[----:B---3--:R-:W-:Y:S01]  /*19240*/  ISETP.GE.AND P0, PT, R10, R5, PT ;  /* 0x000000050a00720c */ /* 0x008fe20003f06270 */
[----:B----4-:R-:W-:-:S02]  /*19250*/  IMAD.MOV.U32 R10, RZ, RZ, R9 ;  /* 0x000000ffff0a7224 */ /* 0x010fc400078e0009 */
[----:B------:R-:W2:Y:S04]  /*19260*/  LDL.LU R9, [R1+0x30] ;  /* 0x0000300001097983 */ /* 0x000ea80000300800 */
[----:B0-----:R-:W0:Y:S06]  /*19270*/  SHFL.IDX PT, R2, R4, 0x1, 0x181f ;  /* 0x00381f0004027f89 */ /* 0x001e2c00000e0000 */
[----:B0-----:R-:W-:-:S05]  /*19280*/  @!P0 LEA R2, P6, R7, R2, 0x1 ;  /* 0x0000000207028211 */ /* 0x001fca00078c08ff */
[----:B------:R-:W-:Y:S02]  /*19290*/  @!P0 IMAD.X R3, RZ, RZ, R6, P6 ;  /* 0x000000ffff038224 */ /* 0x000fe400030e0606 */
[----:B------:R-:W-:Y:S04]  /*192a0*/  SHFL.IDX PT, R6, R0, 0x2, 0x181f ;  /* 0x00581f0000067f89 */ /* 0x000fe800000e0000 */
[----:B------:R-:W-:Y:S04]  /*192b0*/  @!P0 LDGSTS.E.BYPASS.LTC128B.128 [R25+0x22c00], desc[UR60][R2.64], !P4 ;  /* 0x22c0000002198fae */ /* 0x000fe8000e101d7c */
[----:B------:R-:W-:Y:S04]  /*192c0*/  @!P0 LDGSTS.E.BYPASS.LTC128B.128 [R25+0x26c00], desc[UR60][R2.64+0x80], !P3 ;  /* 0x26c0008002198fae */ /* 0x000fe8000d901d7c */
[----:B------:R-:W-:Y:S04]  /*192d0*/  @!P0 LDGSTS.E.BYPASS.LTC128B.128 [R25+0x2ac00], desc[UR60][R2.64+0x100], !P2 ;  /* 0x2ac0010002198fae */ /* 0x000fe8000d101d7c */
[----:B------:R0:W-:Y:S01]  /*192e0*/  @!P0 LDGSTS.E.BYPASS.LTC128B.128 [R25+0x2ec00], desc[UR60][R2.64+0x180], !P1 ;  /* 0x2ec0018002198fae */ /* 0x0001e2000c901d7c */
[----:B-----5:R-:W-:-:S03]  /*192f0*/  ISETP.GE.AND P0, PT, R8, R5, PT ;  /* 0x000000050800720c */ /* 0x020fc60003f06270 */
[----:B------:R-:W3:Y:S04]  /*19300*/  LDL.LU R8, [R1+0x34] ;  /* 0x0000340001087983 */ /* 0x000ee80000300800 */
[----:B0-----:R-:W0:Y:S06]  /*19310*/  SHFL.IDX PT, R2, R4, 0x2, 0x181f ;  /* 0x00581f0004027f89 */ /* 0x001e2c00000e0000 */
[----:B0-----:R-:W-:-:S05]  /*19320*/  @!P0 LEA R2, P6, R7, R2, 0x1 ;  /* 0x0000000207028211 */ /* 0x001fca00078c08ff */
[----:B------:R-:W-:-:S05]  /*19330*/  @!P0 IMAD.X R3, RZ, RZ, R6, P6 ;  /* 0x000000ffff038224 */ /* 0x000fca00030e0606 */
[----:B------:R-:W-:Y:S04]  /*19340*/  @!P0 LDGSTS.E.BYPASS.LTC128B.128 [R25+0x23400], desc[UR60][R2.64], !P4 ;  /* 0x2340000002198fae */ /* 0x000fe8000e101d7c */
[----:B------:R-:W-:Y:S04]  /*19350*/  @!P0 LDGSTS.E.BYPASS.LTC128B.128 [R25+0x27400], desc[UR60][R2.64+0x80], !P3 ;  /* 0x2740008002198fae */ /* 0x000fe8000d901d7c */
[----:B------:R-:W-:Y:S04]  /*19360*/  @!P0 LDGSTS.E.BYPASS.LTC128B.128 [R25+0x2b400], desc[UR60][R2.64+0x100], !P2 ;  /* 0x2b40010002198fae */ /* 0x000fe8000d101d7c */
[----:B------:R0:W-:Y:S04]  /*19370*/  @!P0 LDGSTS.E.BYPASS.LTC128B.128 [R25+0x2f400], desc[UR60][R2.64+0x180], !P1 ;  /* 0x2f40018002198fae */ /* 0x0001e8000c901d7c */
[----:B------:R-:W-:Y:S04]  /*19380*/  SHFL.IDX PT, R6, R0, 0x3, 0x181f ;  /* 0x00781f0000067f89 */ /* 0x000fe800000e0000 */
[----:B0-----:R-:W0:Y:S01]  /*19390*/  SHFL.IDX PT, R2, R4, 0x3, 0x181f ;  /* 0x00781f0004027f89 */ /* 0x001e2200000e0000 */
[----:B------:R-:W-:-:S13]  /*193a0*/  ISETP.GE.AND P0, PT, R11, R5, PT ;  /* 0x000000050b00720c */ /* 0x000fda0003f06270 */
        /* <DEDUP_REMOVED lines=17> */
[----:B--2---:R-:W-:-:S13]  /*194c0*/  ISETP.GE.AND P0, PT, R9, R5, PT ;  /* 0x000000050900720c */ /* 0x004fda0003f06270 */
[----:B0-----:R-:W-:-:S04]  /*194d0*/  @!P0 LEA R2, P6, R7, R2, 0x1 ;  /* 0x0000000207028211 */ /* 0x001fc800078c08ff */
[----:B------:R-:W-:-:S05]  /*194e0*/  @!P0 IADD3.X R3, RZ, R6, RZ, P6, !PT ;  /* 0x00000006ff038210 */ /* 0x000fca00037fe4ff */
[----:B------:R-:W-:Y:S04]  /*194f0*/  @!P0 LDGSTS.E.BYPASS.LTC128B.128 [R25+0x24c00], desc[UR60][R2.64], !P4 ;  /* 0x24c0000002198fae */ /* 0x000fe8000e101d7c */
[----:B------:R-:W-:Y:S04]  /*19500*/  @!P0 LDGSTS.E.BYPASS.LTC128B.128 [R25+0x28c00], desc[UR60][R2.64+0x80], !P3 ;  /* 0x28c0008002198fae */ /* 0x000fe8000d901d7c */
[----:B------:R-:W-:Y:S04]  /*19510*/  @!P0 LDGSTS.E.BYPASS.LTC128B.128 [R25+0x2cc00], desc[UR60][R2.64+0x100], !P2 ;  /* 0x2cc0010002198fae */ /* 0x000fe8000d101d7c */
[----:B------:R0:W-:Y:S04]  /*19520*/  @!P0 LDGSTS.E.BYPASS.LTC128B.128 [R25+0x30c00], desc[UR60][R2.64+0x180], !P1 ;  /* 0x30c0018002198fae */ /* 0x0001e8000c901d7c */
[----:B------:R-:W-:Y:S04]  /*19530*/  SHFL.IDX PT, R6, R0, 0x6, 0x181f ;  /* 0x00d81f0000067f89 */ /* 0x000fe800000e0000 */
[----:B0-----:R-:W0:Y:S01]  /*19540*/  SHFL.IDX PT, R2, R4, 0x6, 0x181f ;  /* 0x00d81f0004027f89 */ /* 0x001e2200000e0000 */
[----:B---3--:R-:W-:-:S13]  /*19550*/  ISETP.GE.AND P0, PT, R8, R5, PT ;  /* 0x000000050800720c */ /* 0x008fda0003f06270 */
[----:B0-----:R-:W-:-:S05]  /*19560*/  @!P0 LEA R2, P5, R7, R2, 0x1 ;  /* 0x0000000207028211 */ /* 0x001fca00078a08ff */
[----:B------:R-:W-:-:S05]  /*19570*/  @!P0 IMAD.X R3, RZ, RZ, R6, P5 ;  /* 0x000000ffff038224 */ /* 0x000fca00028e0606 */
[----:B------:R-:W-:Y:S04]  /*19580*/  @!P0 LDGSTS.E.BYPASS.LTC128B.128 [R25+0x25400], desc[UR60][R2.64], !P4 ;  /* 0x2540000002198fae */ /* 0x000fe8000e101d7c */
[----:B------:R-:W-:Y:S04]  /*19590*/  @!P0 LDGSTS.E.BYPASS.LTC128B.128 [R25+0x29400], desc[UR60][R2.64+0x80], !P3 ;  /* 0x2940008002198fae */ /* 0x000fe8000d901d7c */
[----:B------:R-:W-:Y:S04]  /*195a0*/  @!P0 LDGSTS.E.BYPASS.LTC128B.128 [R25+0x2d400], desc[UR60][R2.64+0x100], !P2 ;  /* 0x2d40010002198fae */ /* 0x000fe8000d101d7c */
[----:B------:R0:W-:Y:S04]  /*195b0*/  @!P0 LDGSTS.E.BYPASS.LTC128B.128 [R25+0x31400], desc[UR60][R2.64+0x180], !P1 ;  /* 0x3140018002198fae */ /* 0x0001e8000c901d7c */
[----:B------:R1:W2:Y:S04]  /*195c0*/  SHFL.IDX PT, R6, R0, 0x7, 0x181f ;  /* 0x00f81f0000067f89 */ /* 0x0002a800000e0000 */
[----:B0-----:R1:W0:Y:S02]  /*195d0*/  SHFL.IDX PT, R2, R4, 0x7, 0x181f ;  /* 0x00f81f0004027f89 */ /* 0x00122400000e0000 */
.L_x_10880:
[----:B-1----:R-:W3:Y:S01]  /*195e0*/  LDL.LU R0, [R1+0x3c] ;  /* 0x00003c0001007983 */ /* 0x002ee20000300800 */
[----:B------:R-:W-:Y:S01]  /*195f0*/  BSSY B0, `(.L_x_10684) ;  /* 0x000000c000007945 */ /* 0x000fe20003800000 */
[----:B---3--:R-:W-:-:S13]  /*19600*/  ISETP.GE.AND P0, PT, R0, R5, PT ;  /* 0x000000050000720c */ /* 0x008fda0003f06270 */
[----:B------:R-:W-:Y:S05]  /*19610*/  @P0 BRA `(.L_x_10685) ;  /* 0x0000000000240947 */ /* 0x000fea0003800000 */
[----:B0-----:R-:W-:-:S05]  /*19620*/  LEA R2, P0, R7, R2, 0x1 ;  /* 0x0000000207027211 */ /* 0x001fca00078008ff */
[----:B--2---:R-:W-:-:S05]  /*19630*/  IMAD.X R3, RZ, RZ, R6, P0 ;  /* 0x000000ffff037224 */ /* 0x004fca00000e0606 */
[----:B------:R-:W-:Y:S01]  /*19640*/  @!PT LDS RZ, [RZ] ;  /* 0x00000000fffff984 */ /* 0x000fe20000000800 */
[----:B------:R-:W-:Y:S01]  /*19650*/  @!PT LDS RZ, [RZ] ;  /* 0x00000000fffff984 */ /* 0x000fe20000000800 */
[----:B------:R-:W-:Y:S01]  /*19660*/  @!PT LDS RZ, [RZ] ;  /* 0x00000000fffff984 */ /* 0x000fe20000000800 */
[----:B------:R1:W-:Y:S04]  /*19670*/  LDGSTS.E.BYPASS.LTC128B.128 [R25+0x25c00], desc[UR60][R2.64], !P4 ;  /* 0x25c0000002197fae */ /* 0x0003e8000e101d7c */
[----:B------:R1:W-:Y:S04]  /*19680*/  LDGSTS.E.BYPASS.LTC128B.128 [R25+0x29c00], desc[UR60][R2.64+0x80], !P3 ;  /* 0x29c0008002197fae */ /* 0x0003e8000d901d7c */
[----:B------:R1:W-:Y:S04]  /*19690*/  LDGSTS.E.BYPASS.LTC128B.128 [R25+0x2dc00], desc[UR60][R2.64+0x100], !P2 ;  /* 0x2dc0010002197fae */ /* 0x0003e8000d101d7c */
[----:B------:R1:W-:Y:S02]  /*196a0*/  LDGSTS.E.BYPASS.LTC128B.128 [R25+0x31c00], desc[UR60][R2.64+0x180], !P1 ;  /* 0x31c0018002197fae */ /* 0x0003e4000c901d7c */
.L_x_10685:
[----:B------:R-:W-:Y:S05]  /*196b0*/  BSYNC B0 ;  /* 0x0000000000007941 */ /* 0x000fea0003800000 */
.L_x_10684:
[----:B------:R-:W-:Y:S01]  /*196c0*/  NOP ;  /* 0x0000000000007918 */ /* 0x000fe20000000000 */
[----:B------:R-:W-:-:S13]  /*196d0*/  PLOP3.LUT P0, PT, PT, PT, PT, 0x80, 0x0 ;  /* 0x000000000000781c */ /* 0x000fda0003f0f070 */
.L_x_10686:
[----:B------:R-:W-:Y:S02]  /*196e0*/  PLOP3.LUT P1, PT, P1, P0, PT, 0xa2, 0x0 ;  /* 0x000000000000781c */ /* 0x000fe40000f21472 */
[----:B------:R-:W-:-:S08]  /*196f0*/  @P0 R2UR P1, UR4, R22 ;  /* 0x00000000160402ca */ /* 0x000fd00000020000 */
[----:B------:R-:W-:-:S05]  /*19700*/  @P0 PLOP3.LUT P0, PT, P1, PT, PT, 0x80, 0x0 ;  /* 0x000000000000081c */ /* 0x000fca0000f0f070 */
[----:B------:R-:W-:Y:S01]  /*19710*/  @!P1 SYNCS.ARRIVE.TRANS64.RED.A0T1 RZ, [UR4+0x32410], RZ ;  /* 0x032410ffffff99a7 */ /* 0x000fe20008200404 */
[----:B------:R-:W-:Y:S07]  /*19720*/  @!P1 ARRIVES.LDGSTSBAR.64.TRANSCNT [UR4+0x32410] ;  /* 0x03241000ff0099b0 */ /* 0x000fee0008000a84 */
[----:B------:R-:W-:Y:S05]  /*19730*/  @P0 BRA.U.ANY `(.L_x_10686) ;  /* 0xfffffffd00e80947 */ /* 0x000fea000393ffff */
[----:B01----:R-:W3:Y:S02]  /*19740*/  LDL.LU R2, [R1+0x40] ;  /* 0x0000400001027983 */ /* 0x003ee40000300800 */
[----:B---3--:R-:W-:-:S05]  /*19750*/  VIADD R2, R2, 0x1 ;  /* 0x0000000102027836 */ /* 0x008fca0000000000 */
        /* <DEDUP_REMOVED lines=10> */
.L_x_10881:
[----:B------:R-:W-:Y:S05]  /*19800*/  BSYNC B0 ;  /* 0x0000000000007941 */ /* 0x000fea0003800000 */
.L_x_10687:
[----:B------:R-:W3:Y:S02]  /*19810*/  LDL R0, [R1+0x68] ;  /* 0x0000680001007983 */ /* 0x000ee40000100800 */
[----:B---3--:R-:W-:-:S13]  /*19820*/  ISETP.NE.AND P0, PT, R0, 0x3, PT ;  /* 0x000000030000780c */ /* 0x008fda0003f05270 */
[----:B------:R-:W-:Y:S05]  /*19830*/  @!P0 BRA `(.L_x_10689) ;  /* 0x0000000000048947 */ /* 0x000fea0003800000 */
[----:B------:R-:W-:Y:S01]  /*19840*/  BPT.TRAP 0x1 ;  /* 0x000000040000795c */ /* 0x000fe20000300000 */
.L_x_10689:
[----:B------:R-:W-:Y:S01]  /*19850*/  SHF.L.U32 R0, R26, 0x1f, RZ ;  /* 0x0000001f1a007819 */ /* 0x000fe200000006ff */
[----:B------:R-:W-:Y:S03]  /*19860*/  BSSY B0, `(.L_x_10690) ;  /* 0x0000003000007945 */ /* 0x000fe60003800000 */
[----:B------:R-:W1:Y:S02]  /*19870*/  SYNCS.PHASECHK.TRANS64.TRYWAIT P0, [R29+URZ+0x32460], R0 ;  /* 0x032460001d0075a7 */ /* 0x000e64000800017f */
[----:B-1----:R-:W-:Y:S05]  /*19880*/  @!P0 BRA `(.L_x_10691) ;  /* 0x0000006400508947 */ /* 0x002fea0003800000 */
.L_x_10882:
[----:B------:R-:W-:Y:S05]  /*19890*/  BSYNC B0 ;  /* 0x0000000000007941 */ /* 0x000fea0003800000 */
.L_x_10690:
[----:B0-----:R-:W1:Y:S01]  /*198a0*/  LDL.LU R3, [R1+0x48] ;  /* 0x0000480001037983 */ /* 0x001e620000300800 */
[----:B------:R-:W-:Y:S01]  /*198b0*/  ULDC.64 UR4, c[0x0][0x328] ;  /* 0x0000ca0000047ab9 */ /* 0x000fe20000000a00 */
[----:B------:R-:W-:Y:S02]  /*198c0*/  ULDC.64 UR6, c[0x0][0x318] ;  /* 0x0000c60000067ab9 */ /* 0x000fe40000000a00 */
[----:B------:R-:W3:Y:S04]  /*198d0*/  LDL.LU R2, [R1+0x4] ;  /* 0x0000040001027983 */ /* 0x000ee80000300800 */
[----:B--2---:R-:W2:Y:S04]  /*198e0*/  LDL.LU R6, [R1+0x4c] ;  /* 0x00004c0001067983 */ /* 0x004ea80000300800 */
[----:B------:R-:W4:Y:S04]  /*198f0*/  LDL R7, [R1] ;  /* 0x0000000001077983 */ /* 0x000f280000100800 */
[----:B------:R-:W5:Y:S01]  /*19900*/  LDL.LU R4, [R1+0x60] ;  /* 0x0000600001047983 */ /* 0x000f620000300800 */
[----:B-1----:R-:W-:-:S04]  /*19910*/  IMAD R0, R3, UR4, RZ ;  /* 0x0000000403007c24 */ /* 0x002fc8000f8e02ff */
[C---:B---3--:R-:W-:Y:S02]  /*19920*/  IMAD R5, R2.reuse, UR5, R0 ;  /* 0x0000000502057c24 */ /* 0x048fe4000f8e0200 */
[----:B------:R-:W-:Y:S01]  /*19930*/  IMAD.WIDE.U32 R2, R2, UR4, RZ ;  /* 0x0000000402027c25 */ /* 0x000fe2000f8e00ff */
[----:B------:R-:W-:-:S03]  /*19940*/  ULDC.64 UR4, c[0x0][0x338] ;  /* 0x0000ce0000047ab9 */ /* 0x000fc60000000a00 */
[----:B------:R-:W-:Y:S02]  /*19950*/  IMAD.IADD R3, R3, 0x1, R5 ;  /* 0x0000000103037824 */ /* 0x000fe400078e0205 */
[----:B--2---:R-:W-:Y:S01]  /*19960*/  IMAD R0, R6, UR4, RZ ;  /* 0x0000000406007c24 */ /* 0x004fe2000f8e02ff */
[----:B----4-:R-:W-:Y:S01]  /*19970*/  LOP3.LUT P3, RZ, R7, 0x10, RZ, 0xc0, !PT ;  /* 0x0000001007ff7812 */ /* 0x010fe2000786c0ff */
[----:B------:R-:W-:Y:S01]  /*19980*/  IMAD.WIDE.U32 R2, R37, UR4, R2 ;  /* 0x0000000425027c25 */ /* 0x000fe2000f8e0002 */
[C---:B------:R-:W-:Y:S02]  /*19990*/  LOP3.LUT P2, RZ, R7.reuse, 0x8, RZ, 0xc0, !PT ;  /* 0x0000000807ff7812 */ /* 0x040fe4000784c0ff */
[----:B------:R-:W-:Y:S01]  /*199a0*/  LOP3.LUT P1, RZ, R7, 0x4, RZ, 0xc0, !PT ;  /* 0x0000000407ff7812 */ /* 0x000fe2000782c0ff */
[----:B------:R-:W-:Y:S01]  /*199b0*/  IMAD R5, R37, UR5, R0 ;  /* 0x0000000525057c24 */ /* 0x000fe2000f8e0200 */
[----:B------:R-:W-:Y:S01]  /*199c0*/  ULDC.64 UR4, c[0x0][0x330] ;  /* 0x0000cc0000047ab9 */ /* 0x000fe20000000a00 */
[----:B------:R-:W-:-:S02]  /*199d0*/  SEL R0, RZ, 0x2, P3 ;  /* 0x00000002ff007807 */ /* 0x000fc40001800000 */
[----:B------:R-:W-:Y:S01]  /*199e0*/  IMAD.IADD R3, R3, 0x1, R5 ;  /* 0x0000000103037824 */ /* 0x000fe200078e0205 */
[----:B------:R-:W-:Y:S02]  /*199f0*/  LOP3.LUT P4, RZ, R7, 0x1, RZ, 0xc0, !PT ;  /* 0x0000000107ff7812 */ /* 0x000fe4000788c0ff */
[----:B------:R-:W-:Y:S01]  /*19a00*/  SEL R7, RZ, 0x8, P1 ;  /* 0x00000008ff077807 */ /* 0x000fe20000800000 */
[----:B------:R-:W-:Y:S01]  /*19a10*/  IMAD.WIDE.U32 R2, R18, UR4, R2 ;  /* 0x0000000412027c25 */ /* 0x000fe2000f8e0002 */
[----:B------:R-:W-:-:S03]  /*19a20*/  UMOV UR4, 0xffffffff ;  /* 0xffffffff00047882 */ /* 0x000fc60000000000 */
[----:B------:R-:W-:Y:S01]  /*19a30*/  IMAD R3, R18, UR5, R3 ;  /* 0x0000000512037c24 */ /* 0x000fe2000f8e0203 */
[----:B------:R-:W-:-:S04]  /*19a40*/  LEA R5, P0, R2, UR6, 0x1 ;  /* 0x0000000602057c11 */ /* 0x000fc8000f8008ff */
[----:B------:R-:W-:Y:S02]  /*19a50*/  LEA.HI.X R6, R2, UR7, R3, 0x1, P0 ;  /* 0x0000000702067c11 */ /* 0x000fe400080f0c03 */
[----:B------:R-:W-:-:S04]  /*19a60*/  SEL R3, RZ, 0x4, P2 ;  /* 0x00000004ff037807 */ /* 0x000fc80001000000 */
[----:B-----5:R-:W-:Y:S01]  /*19a70*/  IADD3 R0, R3, R0, R4 ;  /* 0x0000000003007210 */ /* 0x020fe20007ffe004 */
        /* <DEDUP_REMOVED lines=27> */
[----:B0-----:R-:W-:Y:S02]  /*19c30*/  IADD3.X R9, RZ, R3, RZ, P3, !PT ;  /* 0x00000003ff097210 */ /* 0x001fe40001ffe4ff */
        /* <DEDUP_REMOVED lines=45> */
.L_x_10896:
        /* <DEDUP_REMOVED lines=15> */
.L_x_10693:
[----:B------:R-:W-:Y:S02]  /*1a000*/  PLOP3.LUT P1, PT, P1, P0, PT, 0xa2, 0x0 ;  /* 0x000000000000781c */ /* 0x000fe40000f21472 */
[----:B------:R-:W-:-:S08]  /*1a010*/  @P0 R2UR P1, UR4, R29 ;  /* 0x000000001d0402ca */ /* 0x000fd00000020000 */
[----:B------:R-:W-:-:S05]  /*1a020*/  @P0 PLOP3.LUT P0, PT, P1, PT, PT, 0x80, 0x0 ;  /* 0x000000000000081c */ /* 0x000fca0000f0f070 */
[----:B------:R-:W-:Y:S01]  /*1a030*/  @!P1 SYNCS.ARRIVE.TRANS64.RED.A0T1 RZ, [UR4+0x32450], RZ ;  /* 0x032450ffffff99a7 */ /* 0x000fe20008200404 */
[----:B------:R-:W-:Y:S07]  /*1a040*/  @!P1 ARRIVES.LDGSTSBAR.64.TRANSCNT [UR4+0x32450] ;  /* 0x03245000ff0099b0 */ /* 0x000fee0008000a84 */
[----:B------:R-:W-:Y:S05]  /*1a050*/  @P0 BRA.U.ANY `(.L_x_10693) ;  /* 0xfffffffd00e80947 */ /* 0x000fea000393ffff */
[----:B------:R-:W-:Y:S01]  /*1a060*/  NOP ;  /* 0x0000000000007918 */ /* 0x000fe20000000000 */
[----:B0-----:R-:W2:Y:S02]  /*1a070*/  LDL R2, [R1+0x68] ;  /* 0x0000680001027983 */ /* 0x001ea40000100800 */
[----:B--2---:R-:W-:-:S13]  /*1a080*/  ISETP.NE.AND P2, PT, R2, 0x3, PT ;  /* 0x000000030200780c */ /* 0x004fda0003f45270 */
[----:B------:R-:W-:Y:S05]  /*1a090*/  @!P2 BRA `(.L_x_10694) ;  /* 0x000000000004a947 */ /* 0x000fea0003800000 */
[----:B------:R-:W-:Y:S01]  /*1a0a0*/  BPT.TRAP 0x1 ;  /* 0x000000040000795c */ /* 0x000fe20000300000 */
.L_x_10694:
[----:B------:R-:W2:Y:S01]  /*1a0b0*/  LDL.LU R2, [R1+0x44] ;  /* 0x0000440001027983 */ /* 0x000ea20000300800 */
[----:B------:R0:W-:Y:S01]  /*1a0c0*/  SYNCS.ARRIVE.TRANS64.A1T0 RZ, [R29+URZ+0x32450], RZ ;  /* 0x032450ff1dff79a7 */ /* 0x0001e2000810003f */
[----:B------:R-:W-:Y:S01]  /*1a0d0*/  BSSY B0, `(.L_x_10695) ;  /* 0x00000de000007945 */ /* 0x000fe20003800000 */
[----:B--2---:R-:W-:-:S05]  /*1a0e0*/  VIADD R10, R2, 0xfffffffe ;  /* 0xfffffffe020a7836 */ /* 0x004fca0000000000 */
[----:B------:R-:W-:-:S13]  /*1a0f0*/  ISETP.GE.AND P0, PT, R10, R32, PT ;  /* 0x000000200a00720c */ /* 0x000fda0003f06270 */
[----:B0-----:R-:W-:Y:S05]  /*1a100*/  @!P0 BRA `(.L_x_10696) ;  /* 0x0000000c00688947 */ /* 0x001fea0003800000 */
.L_x_10709:
[----:B--2---:R-:W2:Y:S01]  /*1a110*/  LDL R12, [R1+0x68] ;  /* 0x00006800010c7983 */ /* 0x004ea20000100800 */
[----:B0-----:R-:W0:Y:S01]  /*1a120*/  LDC R6, c[0x0][0x430] ;  /* 0x00010c00ff067b82 */ /* 0x001e220000000800 */
[----:B------:R-:W1:Y:S01]  /*1a130*/  S2R R2, SR_TID.X ;  /* 0x0000000000027919 */ /* 0x000e620000002100 */
        /* <DEDUP_REMOVED lines=12> */
[----:B------:R-:W-:-:S07]  /*1a200*/  IMAD.MOV.U32 R11, RZ, RZ, R7 ;  /* 0x000000ffff0b7224 */ /* 0x000fce00078e0007 */
[----:B------:R-:W4:Y:S01]  /*1a210*/  @!P1 LDC.64 R8, c[0x0][0x418] ;  /* 0x00010600ff089b82 */ /* 0x000f220000000a00 */
[----:B-1----:R-:W-:-:S05]  /*1a220*/  @P0 IMAD.HI.U32 R2, R7, R2, RZ ;  /* 0x0000000207020227 */ /* 0x002fca00078e00ff */
[----:B0-----:R-:W-:-:S04]  /*1a230*/  @P0 SHF.R.U32.HI R11, RZ, R3, R2 ;  /* 0x00000003ff0b0219 */ /* 0x001fc80000011602 */
[--C-:B------:R-:W-:Y:S01]  /*1a240*/  @!P1 SHF.R.S32.HI R3, RZ, 0x1f, R11.reuse ;  /* 0x0000001fff039819 */ /* 0x100fe2000001140b */
[----:B------:R-:W-:-:S04]  /*1a250*/  @!P1 IMAD.MOV.U32 R2, RZ, RZ, R11 ;  /* 0x000000ffff029224 */ /* 0x000fc800078e000b */
[----:B---3--:R-:W-:-:S04]  /*1a260*/  @!P1 IMAD.WIDE.U32 R2, R28, R4, R2 ;  /* 0x000000041c029225 */ /* 0x008fc800078e0002 */
[----:B------:R-:W-:-:S04]  /*1a270*/  @!P1 IMAD R4, R34, R4, RZ ;  /* 0x0000000422049224 */ /* 0x000fc800078e02ff */
[----:B------:R-:W-:Y:S01]  /*1a280*/  @!P1 IMAD R5, R28, R5, R4 ;  /* 0x000000051c059224 */ /* 0x000fe200078e0204 */
[----:B----4-:R-:W-:-:S03]  /*1a290*/  @!P1 LEA R8, P0, R2, R8, 0x2 ;  /* 0x0000000802089211 */ /* 0x010fc600078010ff */
[----:B------:R-:W-:Y:S02]  /*1a2a0*/  @!P1 IMAD.IADD R3, R5, 0x1, R3 ;  /* 0x0000000105039824 */ /* 0x000fe400078e0203 */
[----:B------:R-:W-:-:S03]  /*1a2b0*/  IMAD.MOV.U32 R5, RZ, RZ, RZ ;  /* 0x000000ffff057224 */ /* 0x000fc600078e00ff */
[----:B------:R-:W-:Y:S01]  /*1a2c0*/  @!P1 LEA.HI.X R9, R2, R9, R3, 0x2, P0 ;  /* 0x0000000902099211 */ /* 0x000fe200000f1403 */
[----:B------:R-:W-:-:S04]  /*1a2d0*/  VIADD R24, R24, 0x1 ;  /* 0x0000000118187836 */ /* 0x000fc80000000000 */
[----:B------:R0:W5:Y:S01]  /*1a2e0*/  @!P1 LDG.E R5, desc[UR60][R8.64] ;  /* 0x0000003c08059981 */ /* 0x000162000c1e1900 */
[----:B------:R-:W-:-:S04]  /*1a2f0*/  ISETP.NE.AND P0, PT, R24, 0x2, PT ;  /* 0x000000021800780c */ /* 0x000fc80003f05270 */
[----:B------:R-:W-:Y:S02]  /*1a300*/  SEL R3, RZ, 0x1, P0 ;  /* 0x00000001ff037807 */ /* 0x000fe40000000000 */
[----:B------:R-:W-:Y:S02]  /*1a310*/  IADD3 R2, -R11, RZ, RZ ;  /* 0x000000ff0b027210 */ /* 0x000fe40007ffe1ff */
[----:B------:R-:W-:Y:S01]  /*1a320*/  LOP3.LUT R26, R26, R3, RZ, 0x3c, !PT ;  /* 0x000000031a1a7212 */ /* 0x000fe200078e3cff */
[----:B------:R-:W-:Y:S01]  /*1a330*/  IMAD.MOV.U32 R3, RZ, RZ, R10 ;  /* 0x000000ffff037224 */ /* 0x000fe200078e000a */
[----:B------:R-:W-:Y:S05]  /*1a340*/  YIELD ;  /* 0x0000000000007946 */ /* 0x000fea0003800000 */
[----:B------:R-:W-:Y:S01]  /*1a350*/  SEL R24, R24, RZ, P0 ;  /* 0x000000ff18187207 */ /* 0x000fe20000000000 */
[----:B------:R-:W-:Y:S01]  /*1a360*/  IMAD R6, R6, R2, R7 ;  /* 0x0000000206067224 */ /* 0x000fe200078e0207 */
[----:B------:R-:W-:Y:S01]  /*1a370*/  ISETP.GT.AND P2, PT, R3, R32, PT ;  /* 0x000000200300720c */ /* 0x000fe20003f44270 */
[----:B------:R-:W-:Y:S01]  /*1a380*/  VIADD R10, R10, 0xffffffff ;  /* 0xffffffff0a0a7836 */ /* 0x000fe20000000000 */
[----:B--2---:R-:W-:-:S13]  /*1a390*/  ISETP.NE.AND P1, PT, R12, 0x3, PT ;  /* 0x000000030c00780c */ /* 0x004fda0003f25270 */
[----:B0-----:R-:W-:Y:S05]  /*1a3a0*/  @!P1 BRA `(.L_x_10697) ;  /* 0x0000000000049947 */ /* 0x001fea0003800000 */
[----:B------:R-:W-:Y:S01]  /*1a3b0*/  BPT.TRAP 0x1 ;  /* 0x000000040000795c */ /* 0x000fe20000300000 */
.L_x_10697:
[----:B------:R-:W-:Y:S01]  /*1a3c0*/  IMAD R4, R24, 0x8, R22 ;  /* 0x0000000818047824 */ /* 0x000fe200078e0216 */
[----:B------:R-:W-:Y:S01]  /*1a3d0*/  SHF.L.U32 R21, R26, 0x1f, RZ ;  /* 0x0000001f1a157819 */ /* 0x000fe200000006ff */
[----:B------:R-:W-:Y:S01]  /*1a3e0*/  BSSY B1, `(.L_x_10698) ;  /* 0x0000004000017945 */ /* 0x000fe20003800000 */
[----:B------:R-:W-:Y:S02]  /*1a3f0*/  SHF.R.S32.HI R17, RZ, 0x1f, R6 ;  /* 0x0000001fff117819 */ /* 0x000fe40000011406 */
[----:B------:R-:W0:Y:S02]  /*1a400*/  SYNCS.PHASECHK.TRANS64.TRYWAIT P0, [R4+URZ+0x32440], R21 ;  /* 0x03244015040075a7 */ /* 0x000e24000800017f */
[----:B0-----:R-:W-:Y:S05]  /*1a410*/  @!P0 BRA `(.L_x_10699) ;  /* 0x0000006000c08947 */ /* 0x001fea0003800000 */
.L_x_10897:
[----:B------:R-:W-:Y:S05]  /*1a420*/  BSYNC B1 ;  /* 0x0000000000017941 */ /* 0x000fea0003800000 */
.L_x_10698:
        /* <DEDUP_REMOVED lines=47> */
[----:B-1----:R-:W-:-:S04]  /*1a720*/  IADD3 R2, P0, R2, R0, RZ ;  /* 0x0000000002027210 */ /* 0x002fc80007f1e0ff */
[----:B--2---:R-:W-:-:S05]  /*1a730*/  IADD3.X R3, RZ, R3, RZ, P0, !PT ;  /* 0x00000003ff037210 */ /* 0x004fca00007fe4ff */
[----:B------:R1:W-:Y:S04]  /*1a740*/  LDGSTS.E.BYPASS.LTC128B.128 [R7+0x1e400], desc[UR60][R2.64], !P1 ;  /* 0x1e40000002077fae */ /* 0x0003e8000c901d7c */
[----:B-1-3--:R1:W2:Y:S02]  /*1a750*/  SHFL.IDX PT, R2, R8, 0x5, 0x181f ;  /* 0x00b81f0008027f89 */ /* 0x00a2a400000e0000 */
.L_x_10911:
        /* <DEDUP_REMOVED lines=8> */
.L_x_10701:
        /* <DEDUP_REMOVED lines=11> */
.L_x_10702:
[----:B------:R2:W-:Y:S01]  /*1a890*/  SYNCS.ARRIVE.TRANS64.A1T0 RZ, [R4+URZ+0x32430], RZ ;  /* 0x032430ff04ff79a7 */ /* 0x0005e2000810003f */
[----:B------:R-:W-:Y:S05]  /*1a8a0*/  @!P3 BRA `(.L_x_10703) ;  /* 0x000000000004b947 */ /* 0x000fea0003800000 */
[----:B------:R-:W-:Y:S01]  /*1a8b0*/  BPT.TRAP 0x1 ;  /* 0x000000040000795c */ /* 0x000fe20000300000 */
.L_x_10703:
[----:B------:R-:W3:Y:S01]  /*1a8c0*/  SYNCS.PHASECHK.TRANS64.TRYWAIT P0, [R4+URZ+0x32460], R21 ;  /* 0x03246015040075a7 */ /* 0x000ee2000800017f */
[----:B------:R-:W-:Y:S04]  /*1a8d0*/  BSSY B1, `(.L_x_10704) ;  /* 0x0000002000017945 */ /* 0x000fe80003800000 */
[----:B---3--:R-:W-:Y:S05]  /*1a8e0*/  @!P0 BRA `(.L_x_10705) ;  /* 0x0000006400448947 */ /* 0x008fea0003800000 */
.L_x_10912:
[----:B------:R-:W-:Y:S05]  /*1a8f0*/  BSYNC B1 ;  /* 0x0000000000017941 */ /* 0x000fea0003800000 */
.L_x_10704:
        /* <DEDUP_REMOVED lines=67> */
.L_x_10926:
[----:B01----:R-:W-:-:S05]  /*1ad30*/  IADD3 R2, P0, R14, R0, RZ ;  /* 0x000000000e027210 */ /* 0x003fca0007f1e0ff */
[----:B----4-:R-:W-:Y:S01]  /*1ad40*/  IMAD.X R3, RZ, RZ, R8, P0 ;  /* 0x000000ffff037224 */ /* 0x010fe200000e0608 */
        /* <DEDUP_REMOVED lines=9> */
.L_x_10707:
        /* <DEDUP_REMOVED lines=11> */
.L_x_10708:
[----:B------:R0:W-:Y:S01]  /*1ae90*/  SYNCS.ARRIVE.TRANS64.A1T0 RZ, [R4+URZ+0x32450], RZ ;  /* 0x032450ff04ff79a7 */ /* 0x0001e2000810003f */
[----:B------:R-:W-:Y:S05]  /*1aea0*/  @P2 BRA `(.L_x_10709) ;  /* 0xfffffff000982947 */ /* 0x000fea000383ffff */
.L_x_10696:
[----:B------:R-:W-:Y:S05]  /*1aeb0*/  BSYNC B0 ;  /* 0x0000000000007941 */ /* 0x000fea0003800000 */
.L_x_10695:
        /* <DEDUP_REMOVED lines=21> */
.L_x_10711:
[----:B------:R-:W-:Y:S05]  /*1b010*/  BSYNC B0 ;  /* 0x0000000000007941 */ /* 0x000fea0003800000 */
.L_x_10710:
[----:B------:R-:W-:-:S07]  /*1b020*/  SEL R24, R24, RZ, P0 ;  /* 0x000000ff18187207 */ /* 0x000fce0000000000 */
.L_x_10664:
[----:B------:R-:W-:Y:S05]  /*1b030*/  BSYNC B7 ;  /* 0x0000000000077941 */ /* 0x000fea0003800000 */
.L_x_10662:
[----:B------:R-:W4:Y:S02]  /*1b040*/  LDL R0, [R1] ;  /* 0x0000000001007983 */ /* 0x000f240000100800 */
[----:B----4-:R-:W-:-:S13]  /*1b050*/  LOP3.LUT P0, RZ, R0, 0x1000, RZ, 0xc0, !PT ;  /* 0x0000100000ff7812 */ /* 0x010fda000780c0ff */
[----:B------:R-:W-:Y:S05]  /*1b060*/  @!P0 BRA `(.L_x_10712) ;  /* 0x0000000000248947 */ /* 0x000fea0003800000 */
[----:B------:R-:W-:Y:S05]  /*1b070*/  WARPSYNC.ALL ;  /* 0x0000000000007948 */ /* 0x000fea0003800000 */
[----:B------:R-:W4:Y:S08]  /*1b080*/  S2UR UR5, SR_CgaCtaId ;  /* 0x00000000000579c3 */ /* 0x000f300000008800 */
[----:B------:R-:W-:Y:S06]  /*1b090*/  BAR.SYNC.DEFER_BLOCKING 0x5, 0x180 ;  /* 0x0146000000007b1d */ /* 0x000fec0000010000 */
[----:B------:R-:W-:-:S02]  /*1b0a0*/  UMOV UR4, 0x400 ;  /* 0x0000040000047882 */ /* 0x000fc40000000000 */
[----:B----4-:R-:W-:-:S06]  /*1b0b0*/  ULEA UR4, UR5, UR4, 0x18 ;  /* 0x0000000405047291 */ /* 0x010fcc000f8ec03f */
[----:B0-----:R-:W-:-:S05]  /*1b0c0*/  MOV R22, UR4 ;  /* 0x0000000400167c02 */ /* 0x001fca0008000f00 */
[----:B------:R0:W4:Y:S01]  /*1b0d0*/  LDS.128 R16, [R22+0x324d0] ;  /* 0x0324d00016107984 */ /* 0x0001220000000c00 */
[----:B------:R-:W-:Y:S06]  /*1b0e0*/  BAR.ARV 0x4, 0x180 ;  /* 0x0106000000007b1d */ /* 0x000fec0000002000 */
[----:B------:R-:W-:Y:S05]  /*1b0f0*/  BRA `(.L_x_10713) ;  /* 0x0000000800d07947 */ /* 0x000fea0003800000 */
.L_x_10712:
[----:B------:R-:W4:Y:S01]  /*1b100*/  S2R R9, SR_TID.X ;  /* 0x0000000000097919 */ /* 0x000f220000002100 */
[----:B------:R-:W-:Y:S01]  /*1b110*/  UMOV UR4, 0xffffffff ;  /* 0xffffffff00047882 */ /* 0x000fe20000000000 */
[----:B----4-:R-:W-:-:S04]  /*1b120*/  LOP3.LUT R9, R9, 0x1f, RZ, 0xc0, !PT ;  /* 0x0000001f09097812 */ /* 0x010fc800078ec0ff */
[----:B------:R-:W-:Y:S01]  /*1b130*/  ISETP.NE.AND P0, PT, R9, 0x1f, PT ;  /* 0x0000001f0900780c */ /* 0x000fe20003f05270 */
[----:B------:R-:W-:-:S12]  /*1b140*/  BRA.DIV UR4, `(.L_x_10714) ;  /* 0x0000006604087947 */ /* 0x000fd8000b800000 */
[----:B0-----:R-:W-:Y:S01]  /*1b150*/  IMAD.IADD R7, R19, 0x1, R9 ;  /* 0x0000000113077824 */ /* 0x001fe200078e0209 */
[----:B------:R-:W-:-:S04]  /*1b160*/  ULDC UR4, c[0x0][0xd3c] ;  /* 0x00034f0000047ab9 */ /* 0x000fc80000000800 */
[----:B------:R-:W-:-:S13]  /*1b170*/  ISETP.GE.OR P1, PT, R7, UR4, !P0 ;  /* 0x0000000407007c0c */ /* 0x000fda000c726670 */
[----:B------:R-:W0:Y:S08]  /*1b180*/  @!P1 LDC.64 R2, c[0x0][0xd80] ;  /* 0x00036000ff029b82 */ /* 0x000e300000000a00 */
[----:B--23--:R-:W2:Y:S01]  /*1b190*/  @!P1 LDC.64 R4, c[0x0][0xd78] ;  /* 0x00035e00ff049b82 */ /* 0x00cea20000000a00 */
[----:B0-----:R-:W-:-:S05]  /*1b1a0*/  @!P1 IMAD.WIDE R2, R7, 0x4, R2 ;  /* 0x0000000407029825 */ /* 0x001fca00078e0202 */
[----:B------:R2:W3:Y:S02]  /*1b1b0*/  @!P1 LDG.E R8, desc[UR60][R2.64] ;  /* 0x0000003c02089981 */ /* 0x0004e4000c1e1900 */
        /* <DEDUP_REMOVED lines=10> */
[----:B0-----:R-:W-:-:S02]  /*1b260*/  IMAD.MOV.U32 R16, RZ, RZ, RZ ;  /* 0x000000ffff107224 */ /* 0x001fc400078e00ff */
[----:B---3--:R-:W-:Y:S02]  /*1b270*/  @!P1 IMAD.MOV.U32 R7, RZ, RZ, R8 ;  /* 0x000000ffff079224 */ /* 0x008fe400078e0008 */
        /* <DEDUP_REMOVED lines=19> */
.L_x_10936:
[----:B------:R-:W-:Y:S02]  /*1b3b0*/  ULDC UR4, c[0x0][0xd38] ;  /* 0x00034e0000047ab9 */ /* 0x000fe40000000800 */
[----:B------:R-:W-:-:S05]  /*1b3c0*/  MOV R5, UR4 ;  /* 0x0000000400057c02 */ /* 0x000fca0008000f00 */
[----:B--2---:R-:W-:-:S04]  /*1b3d0*/  IMAD R9, R14, R5, RZ ;  /* 0x000000050e097224 */ /* 0x004fc800078e02ff */
[----:B------:R-:W-:-:S05]  /*1b3e0*/  IMAD.IADD R6, R6, 0x1, R9 ;  /* 0x0000000106067824 */ /* 0x000fca00078e0209 */
[----:B------:R-:W-:-:S13]  /*1b3f0*/  ISETP.GT.AND P6, PT, R6, R0, PT ;  /* 0x000000000600720c */ /* 0x000fda0003fc4270 */
[----:B------:R-:W-:Y:S05]  /*1b400*/  @P6 BRA `(.L_x_10715) ;  /* 0x0000000000a46947 */ /* 0x000fea0003800000 */
.L_x_10718:
        /* <DEDUP_REMOVED lines=35> */
.L_x_10944:
[----:B------:R-:W-:Y:S02]  /*1b640*/  ULDC UR4, c[0x0][0xd38] ;  /* 0x00034e0000047ab9 */ /* 0x000fe40000000800 */
[----:B------:R-:W-:-:S04]  /*1b650*/  IMAD.U32 R5, RZ, RZ, UR4 ;  /* 0x00000004ff057e24 */ /* 0x000fc8000f8e00ff */
[----:B--2---:R-:W-:-:S05]  /*1b660*/  IMAD R9, R14, R5, RZ ;  /* 0x000000050e097224 */ /* 0x004fca00078e02ff */
[----:B------:R-:W-:-:S04]  /*1b670*/  IADD3 R6, R9, R6, RZ ;  /* 0x0000000609067210 */ /* 0x000fc80007ffe0ff */
[----:B------:R-:W-:-:S13]  /*1b680*/  ISETP.GT.AND P6, PT, R6, R0, PT ;  /* 0x000000000600720c */ /* 0x000fda0003fc4270 */
[----:B------:R-:W-:Y:S05]  /*1b690*/  @!P6 BRA `(.L_x_10718) ;  /* 0xfffffffc005ce947 */ /* 0x000fea000383ffff */
.L_x_10715:
        /* <DEDUP_REMOVED lines=9> */
.L_x_10949:
[----:B------:R-:W-:-:S13]  /*1b730*/  ISETP.NE.AND P0, PT, R8, RZ, PT ;  /* 0x000000ff0800720c */ /* 0x000fda0003f05270 */
[----:B------:R-:W-:Y:S05]  /*1b740*/  @!P0 BRA `(.L_x_10720) ;  /* 0x0000000000108947 */ /* 0x000fea0003800000 */
[----:B------:R-:W-:Y:S01]  /*1b750*/  UMOV UR4, 0xffffffff ;  /* 0xffffffff00047882 */ /* 0x000fe20000000000 */
[----:B------:R-:W-:Y:S02]  /*1b760*/  VIADD R12, R6, 0xffffffff ;  /* 0xffffffff060c7836 */ /* 0x000fe40000000000 */
[----:B------:R-:W-:Y:S05]  /*1b770*/  BRA.DIV UR4, `(.L_x_10721) ;  /* 0x0000006604cc7947 */ /* 0x000fea000b800000 */
[----:B------:R0:W0:Y:S02]  /*1b780*/  SHFL.IDX PT, R16, R3, R12, 0x1f ;  /* 0x00001f0c03107589 */ /* 0x00002400000e0000 */
.L_x_10720:
        /* <DEDUP_REMOVED lines=23> */
[----:B------:R-:W-:Y:S01]  /*1b900*/  @!P1 IMAD.IADD R11, R11, 0x1, -R8 ;  /* 0x000000010b0b9824 */ /* 0x000fe200078e0a08 */
[----:B------:R-:W-:Y:S01]  /*1b910*/  @!P1 IADD3 R9, R9, 0x1, RZ ;  /* 0x0000000109099810 */ /* 0x000fe20007ffe0ff */
[----:B0-----:R-:W-:Y:S01]  /*1b920*/  IMAD.MOV R2, RZ, RZ, -R3 ;  /* 0x000000ffff027224 */ /* 0x001fe200078e0a03 */
[----:B------:R-:W-:Y:S02]  /*1b930*/  ISETP.NE.AND P1, PT, R7, RZ, PT ;  /* 0x000000ff0700720c */ /* 0x000fe40003f25270 */
[----:B------:R-:W-:Y:S01]  /*1b940*/  ISETP.GE.U32.AND P0, PT, R11, R8, PT ;  /* 0x000000080b00720c */ /* 0x000fe20003f06070 */
[----:B------:R-:W-:Y:S02]  /*1b950*/  IMAD R11, R2, R5, RZ ;  /* 0x00000005020b7224 */ /* 0x000fe400078e02ff */
        /* <DEDUP_REMOVED lines=26> */
[----:B------:R-:W-:-:S05]  /*1bb00*/  IMAD R4, R4, 0x1000000, R8 ;  /* 0x0100000004047824 */ /* 0x000fca00078e0208 */
[----:B------:R-:W-:Y:S01]  /*1bb10*/  LEA R18, R9, R4, 0x10 ;  /* 0x0000000409127211 */ /* 0x000fe200078e80ff */
[----:B------:R-:W-:Y:S06]  /*1bb20*/  BRA `(.L_x_10722) ;  /* 0x00000000001c7947 */ /* 0x000fec0003800000 */
.L_x_10716:
[----:B------:R-:W-:Y:S01]  /*1bb30*/  UMOV UR4, URZ ;  /* 0x0000003f00047c82 */ /* 0x000fe20008000000 */
[----:B------:R-:W-:Y:S01]  /*1bb40*/  UMOV UR5, URZ ;  /* 0x0000003f00057c82 */ /* 0x000fe20008000000 */
[----:B------:R-:W-:Y:S01]  /*1bb50*/  ULDC UR6, c[0x0][0xd3c] ;  /* 0x00034f0000067ab9 */ /* 0x000fe20000000800 */
[----:B------:R-:W-:Y:S02]  /*1bb60*/  IMAD.MOV.U32 R16, RZ, RZ, R0 ;  /* 0x000000ffff107224 */ /* 0x000fe400078e0000 */
[----:B------:R-:W-:Y:S02]  /*1bb70*/  IMAD.U32 R17, RZ, RZ, UR4 ;  /* 0x00000004ff117e24 */ /* 0x000fe4000f8e00ff */
[----:B------:R-:W-:Y:S02]  /*1bb80*/  IMAD.U32 R18, RZ, RZ, UR5 ;  /* 0x00000005ff127e24 */ /* 0x000fe4000f8e00ff */
[----:B------:R-:W-:-:S07]  /*1bb90*/  IMAD.U32 R19, RZ, RZ, UR6 ;  /* 0x00000006ff137e24 */ /* 0x000fce000f8e00ff */
.L_x_10722:
        /* <DEDUP_REMOVED lines=10> */
.L_x_10713:
[----:B------:R-:W-:Y:S02]  /*1bc40*/  ULDC UR4, c[0x0][0xd3c] ;  /* 0x00034f0000047ab9 */ /* 0x000fe40000000800 */
[----:B----4-:R-:W-:-:S13]  /*1bc50*/  ISETP.GE.AND P0, PT, R19, UR4, PT ;  /* 0x0000000413007c0c */ /* 0x010fda000bf06270 */
[----:B------:R-:W-:Y:S05]  /*1bc60*/  @!P0 BRA `(.L_x_10723) ;  /* 0xffffff9400508947 */ /* 0x000fea000383ffff */
[----:B------:R-:W-:Y:S05]  /*1bc70*/  BSYNC B8 ;  /* 0x0000000000087941 */ /* 0x000fea0003800000 */
.L_x_10616:
[----:B------:R-:W4:Y:S01]  /*1bc80*/  LDL.LU R0, [R1+0x40] ;  /* 0x0000400001007983 */ /* 0x000f220000300800 */
[----:B------:R-:W-:Y:S01]  /*1bc90*/  BSSY B0, `(.L_x_10724) ;  /* 0x000000b000007945 */ /* 0x000fe20003800000 */
[----:B------:R-:W5:Y:S01]  /*1bca0*/  S2R R5, SR_CgaCtaId ;  /* 0x0000000000057919 */ /* 0x000f620000008800 */
[----:B----4-:R-:W-:-:S05]  /*1bcb0*/  VIADD R0, R0, 0x1 ;  /* 0x0000000100007836 */ /* 0x010fca0000000000 */
[----:B--2---:R-:W-:-:S04]  /*1bcc0*/  LEA.HI R2, R0, R0, RZ, 0x1 ;  /* 0x0000000000027211 */ /* 0x004fc800078f08ff */
[----:B0-----:R-:W-:Y:S02]  /*1bcd0*/  LOP3.LUT R3, R2, 0xfffffffe, RZ, 0xc0, !PT ;  /* 0xfffffffe02037812 */ /* 0x001fe400078ec0ff */
[----:B------:R-:W-:-:S03]  /*1bce0*/  MOV R2, 0x400 ;  /* 0x0000040000027802 */ /* 0x000fc60000000f00 */
[----:B------:R-:W-:Y:S01]  /*1bcf0*/  IMAD.IADD R0, R0, 0x1, -R3 ;  /* 0x0000000100007824 */ /* 0x000fe200078e0a03 */
[----:B-----5:R-:W-:-:S04]  /*1bd00*/  LEA R7, R5, R2, 0x18 ;  /* 0x0000000205077211 */ /* 0x020fc800078ec0ff */
[----:B------:R-:W-:-:S04]  /*1bd10*/  SHF.L.U32 R0, R0, 0x1f, RZ ;  /* 0x0000001f00007819 */ /* 0x000fc800000006ff */
[----:B------:R-:W0:Y:S02]  /*1bd20*/  SYNCS.PHASECHK.TRANS64.TRYWAIT P0, [R7+URZ+0x32420], R0 ;  /* 0x03242000070075a7 */ /* 0x000e24000800017f */
[----:B0-----:R-:W-:Y:S05]  /*1bd30*/  @!P0 BRA `(.L_x_10725) ;  /* 0x0000006000848947 */ /* 0x001fea0003800000 */
.L_x_10952:
[----:B------:R-:W-:Y:S05]  /*1bd40*/  BSYNC B0 ;  /* 0x0000000000007941 */ /* 0x000fea0003800000 */
.L_x_10724:
[----:B------:R-:W-:-:S03]  /*1bd50*/  UMOV UR4, 0xffffffff ;  /* 0xffffffff00047882 */ /* 0x000fc60000000000 */
[----:B------:R-:W-:Y:S05]  /*1bd60*/  BRA.DIV UR4, `(.L_x_10726) ;  /* 0x00000062048c7947 */ /* 0x000fea000b800000 */
[----:B0-----:R-:W0:Y:S02]  /*1bd70*/  S2R R0, SR_TID.X ;  /* 0x0000000000007919 */ /* 0x001e240000002100 */
[----:B0-----:R-:W-:-:S04]  /*1bd80*/  SHF.R.U32.HI R0, RZ, 0x5, R0 ;  /* 0x00000005ff007819 */ /* 0x001fc80000011600 */
[----:B------:R-:W-:-:S05]  /*1bd90*/  LOP3.LUT R0, R0, 0x3, RZ, 0xc0, !PT ;  /* 0x0000000300007812 */ /* 0x000fca00078ec0ff */
[----:B------:R0:W2:Y:S02]  /*1bda0*/  SHFL.IDX PT, R14, R0, RZ, 0x1f ;  /* 0x00001fff000e7589 */ /* 0x0000a400000e0000 */
.L_x_10955:
[----:B--2---:R-:W-:-:S13]  /*1bdb0*/  ISETP.NE.AND P0, PT, R14, RZ, PT ;  /* 0x000000ff0e00720c */ /* 0x004fda0003f05270 */
[----:B------:R-:W-:Y:S05]  /*1bdc0*/  @P0 BRA `(.L_x_10452) ;  /* 0x0000000000880947 */ /* 0x000fea0003800000 */
[----:B------:R-:W-:-:S03]  /*1bdd0*/  UMOV UR4, 0xffffffff ;  /* 0xffffffff00047882 */ /* 0x000fc60000000000 */
[----:B------:R-:W-:Y:S05]  /*1bde0*/  BRA.DIV UR4, `(.L_x_10727) ;  /* 0x0000006204a07947 */ /* 0x000fea000b800000 */
[----:B------:R-:W-:-:S13]  /*1bdf0*/  ELECT P6, URZ, PT ;  /* 0x00000000003f782f */ /* 0x000fda00038c0000 */
.L_x_10958:
[----:B------:R-:W-:Y:S05]  /*1be00*/  @!P6 BRA `(.L_x_10452) ;  /* 0x000000000078e947 */ /* 0x000fea0003800000 */
[----:B0-----:R-:W2:Y:S02]  /*1be10*/  LDL.LU R0, [R1+0x8] ;  /* 0x0000080001007983 */ /* 0x001ea40000300800 */
[----:B--2---:R-:W-:-:S04]  /*1be20*/  LOP3.LUT R0, R0, 0x2, RZ, 0xfc, !PT ;  /* 0x0000000200007812 */ /* 0x004fc800078efcff */
[----:B------:R-:W-:-:S13]  /*1be30*/  ISETP.NE.AND P0, PT, R0, 0x3, PT ;  /* 0x000000030000780c */ /* 0x000fda0003f05270 */
[----:B------:R-:W-:Y:S05]  /*1be40*/  @!P0 BRA `(.L_x_10728) ;  /* 0x0000000000048947 */ /* 0x000fea0003800000 */
[----:B------:R-:W-:Y:S01]  /*1be50*/  BPT.TRAP 0x1 ;  /* 0x000000040000795c */ /* 0x000fe20000300000 */
.L_x_10728:
[----:B------:R-:W-:Y:S01]  /*1be60*/  IMAD R5, R24, 0x8, R7 ;  /* 0x0000000818057824 */ /* 0x000fe200078e0207 */
[----:B------:R-:W-:Y:S01]  /*1be70*/  SHF.L.U32 R0, R26, 0x1f, RZ ;  /* 0x0000001f1a007819 */ /* 0x000fe200000006ff */
[----:B------:R-:W-:-:S03]  /*1be80*/  VIADD R24, R24, 0x1 ;  /* 0x0000000118187836 */ /* 0x000fc60000000000 */
[----:B------:R-:W0:Y:S02]  /*1be90*/  SYNCS.PHASECHK.TRANS64.TRYWAIT P1, [R5+URZ+0x32440], R0 ;  /* 0x03244000050075a7 */ /* 0x000e24000802017f */
[----:B------:R-:W-:-:S04]  /*1bea0*/  ISETP.NE.AND P2, PT, R24, 0x2, PT ;  /* 0x000000021800780c */ /* 0x000fc80003f45270 */
[----:B------:R-:W-:Y:S01]  /*1beb0*/  SEL R3, RZ, 0x1, P2 ;  /* 0x00000001ff037807 */ /* 0x000fe20001000000 */
[----:B0-----:R-:W-:Y:S08]  /*1bec0*/  @!P1 BRA `(.L_x_10729) ;  /* 0x0000006000889947 */ /* 0x001ff00003800000 */
.L_x_10959:
[----:B------:R-:W-:Y:S02]  /*1bed0*/  SEL R24, R24, RZ, P2 ;  /* 0x000000ff18187207 */ /* 0x000fe40001000000 */
[----:B------:R-:W-:Y:S01]  /*1bee0*/  LOP3.LUT R2, R26, R3, RZ, 0x3c, !PT ;  /* 0x000000031a027212 */ /* 0x000fe200078e3cff */
[----:B------:R-:W-:Y:S06]  /*1bef0*/  @!P0 BRA `(.L_x_10730) ;  /* 0x0000000000048947 */ /* 0x000fec0003800000 */
[----:B------:R-:W-:Y:S01]  /*1bf00*/  BPT.TRAP 0x1 ;  /* 0x000000040000795c */ /* 0x000fe20000300000 */
.L_x_10730:
[----:B------:R-:W-:Y:S01]  /*1bf10*/  IMAD R3, R24, 0x8, R7 ;  /* 0x0000000818037824 */ /* 0x000fe200078e0207 */
[----:B------:R-:W-:-:S04]  /*1bf20*/  SHF.L.U32 R2, R2, 0x1f, RZ ;  /* 0x0000001f02027819 */ /* 0x000fc800000006ff */
[----:B------:R-:W2:Y:S02]  /*1bf30*/  SYNCS.PHASECHK.TRANS64.TRYWAIT P1, [R3+URZ+0x32440], R2 ;  /* 0x03244002030075a7 */ /* 0x000ea4000802017f */
[----:B--2---:R-:W-:Y:S05]  /*1bf40*/  @!P1 BRA `(.L_x_10731) ;  /* 0x00000060007c9947 */ /* 0x004fea0003800000 */
.L_x_10960:
[----:B------:R-:W-:Y:S05]  /*1bf50*/  @!P0 BRA `(.L_x_10732) ;  /* 0x0000000000048947 */ /* 0x000fea0003800000 */
[----:B------:R-:W-:Y:S01]  /*1bf60*/  BPT.TRAP 0x1 ;  /* 0x000000040000795c */ /* 0x000fe20000300000 */
.L_x_10732:
[----:B------:R-:W4:Y:S02]  /*1bf70*/  SYNCS.PHASECHK.TRANS64.TRYWAIT P1, [R5+URZ+0x32460], R0 ;  /* 0x03246000050075a7 */ /* 0x000f24000802017f */
[----:B----4-:R-:W-:Y:S05]  /*1bf80*/  @!P1 BRA `(.L_x_10733) ;  /* 0x0000006000809947 */ /* 0x010fea0003800000 */
.L_x_10961:
[----:B------:R-:W-:Y:S05]  /*1bf90*/  @!P0 BRA `(.L_x_10734) ;  /* 0x0000000000048947 */ /* 0x000fea0003800000 */
[----:B------:R-:W-:Y:S01]  /*1bfa0*/  BPT.TRAP 0x1 ;  /* 0x000000040000795c */ /* 0x000fe20000300000 */
.L_x_10734:
[----:B------:R0:W0:Y:S02]  /*1bfb0*/  SYNCS.PHASECHK.TRANS64.TRYWAIT P0, [R3+URZ+0x32460], R2 ;  /* 0x03246002030075a7 */ /* 0x000024000800017f */
[----:B0-----:R-:W-:Y:S05]  /*1bfc0*/  @!P0 NANOSLEEP.SYNCS 0x989680 ;  /* 0x009896800000895d */ /* 0x001fea0003900000 */
[----:B------:R-:W0:Y:S02]  /*1bfd0*/  @!P0 SYNCS.PHASECHK.TRANS64 P0, [R3+URZ+0x32460], R2 ;  /* 0x03246002030085a7 */ /* 0x000e24000800007f */
[----:B0-----:R-:W-:Y:S05]  /*1bfe0*/  @!P0 BRA `(.L_x_10734) ;  /* 0xfffffffc00f08947 */ /* 0x001fea000383ffff */
.L_x_10452:
[----:B------:R-:W-:Y:S05]  /*1bff0*/  BSYNC B9 ;  /* 0x0000000000097941 */ /* 0x000fea0003800000 */
.L_x_10449:
[----:B------:R-:W-:Y:S05]  /*1c000*/  EXIT ;  /* 0x000000000000794d */ /* 0x000fea0003800000 */
.L_x_10472:
[----:B0-----:R0:W1:Y:S02]  /*1c010*/  SYNCS.PHASECHK.TRANS64.TRYWAIT P5, [R0+URZ+0x32490], R93 ;  /* 0x0324905d000075a7 */ /* 0x00106400080a017f */
[----:B-1----:R-:W-:Y:S05]  /*1c020*/  @!P5 NANOSLEEP.SYNCS 0x989680 ;  /* 0x009896800000d95d */ /* 0x002fea0003900000 */
[----:B------:R-:W1:Y:S02]  /*1c030*/  @!P5 SYNCS.PHASECHK.TRANS64 P5, [R0+URZ+0x32490], R93 ;  /* 0x0324905d0000d5a7 */ /* 0x000e6400080a007f */
[----:B-1----:R-:W-:Y:S05]  /*1c040*/  @!P5 BRA `(.L_x_10472) ;  /* 0xfffffffc00f0d947 */ /* 0x002fea000383ffff */
[----:B------:R-:W-:Y:S05]  /*1c050*/  BRA `(.L_x_10735) ;  /* 0xfffffe7400d87947 */ /* 0x000fea000383ffff */
.L_x_10473:
        /* <DEDUP_REMOVED lines=8> */
.L_x_10737:
[----:B------:R-:W-:Y:S05]  /*1c0e0*/  BSYNC B1 ;  /* 0x0000000000017941 */ /* 0x000fea0003800000 */
.L_x_10736:
        /* <DEDUP_REMOVED lines=8> */
.L_x_10738:
[----:B------:R-:W-:Y:S01]  /*1c170*/  IMAD.MOV.U32 R11, RZ, RZ, R14 ;  /* 0x000000ffff0b7224 */ /* 0x000fe200078e000e */
[----:B------:R-:W-:Y:S06]  /*1c180*/  BRA `(.L_x_10739) ;  /* 0xfffffe7400a07947 */ /* 0x000fec000383ffff */
.L_x_10482:
[----:B------:R-:W-:Y:S01]  /*1c190*/  BSSY B1, `(.L_x_10740) ;  /* 0x0000008000017945 */ /* 0x000fe20003800000 */
[----:B----4-:R-:W-:Y:S02]  /*1c1a0*/  IMAD.MOV.U32 R13, RZ, RZ, R97 ;  /* 0x000000ffff0d7224 */ /* 0x010fe400078e0061 */
[----:B------:R-:W-:Y:S02]  /*1c1b0*/  IMAD.MOV.U32 R12, RZ, RZ, 0x1 ;  /* 0x00000001ff0c7424 */ /* 0x000fe400078e00ff */
[----:B---3--:R-:W-:Y:S02]  /*1c1c0*/  IMAD.MOV.U32 R11, RZ, RZ, 0x1c1f ;  /* 0x00001c1fff0b7424 */ /* 0x008fe400078e00ff */
[----:B------:R-:W-:-:S07]  /*1c1d0*/  IMAD.MOV.U32 R15, RZ, RZ, -0x1 ;  /* 0xffffffffff0f7424 */ /* 0x000fce00078e00ff */
[----:B012---:R-:W-:Y:S05]  /*1c1e0*/  WARPSYNC.COLLECTIVE R15, `(.L_x_10741) ;  /* 0x000000000f087348 */ /* 0x007fea0003c00000 */
[----:B------:R3:W4:Y:S02]  /*1c1f0*/  SHFL.IDX P6, R14, R13, R12, R11 ;  /* 0x0000000c0d0e7389 */ /* 0x00072400000c000b */
[----:B01234-:R-:W-:Y:S01]  /*1c200*/  ENDCOLLECTIVE ;  /* 0x000000000000791b */ /* 0x01ffe20003800000 */
.L_x_10741:
[----:B------:R-:W-:Y:S05]  /*1c210*/  BSYNC B1 ;  /* 0x0000000000017941 */ /* 0x000fea0003800000 */
.L_x_10740:
        /* <DEDUP_REMOVED lines=8> */
.L_x_10742:
[----:B------:R-:W-:Y:S01]  /*1c2a0*/  IMAD.MOV.U32 R43, RZ, RZ, R14 ;  /* 0x000000ffff2b7224 */ /* 0x000fe200078e000e */
[----:B------:R-:W-:Y:S06]  /*1c2b0*/  BRA `(.L_x_10743) ;  /* 0xfffffe7c001c7947 */ /* 0x000fec000383ffff */
.L_x_10492:
[----:B-1----:R1:W2:Y:S02]  /*1c2c0*/  SYNCS.PHASECHK.TRANS64.TRYWAIT P4, [R0+URZ+0x32490], R93 ;  /* 0x0324905d000075a7 */ /* 0x0022a4000808017f */
[----:B--2---:R-:W-:Y:S05]  /*1c2d0*/  @!P4 NANOSLEEP.SYNCS 0x989680 ;  /* 0x009896800000c95d */ /* 0x004fea0003900000 */
[----:B------:R-:W2:Y:S02]  /*1c2e0*/  @!P4 SYNCS.PHASECHK.TRANS64 P4, [R0+URZ+0x32490], R93 ;  /* 0x0324905d0000c5a7 */ /* 0x000ea4000808007f */
[----:B--2---:R-:W-:Y:S05]  /*1c2f0*/  @!P4 BRA `(.L_x_10492) ;  /* 0xfffffffc00f0c947 */ /* 0x004fea000383ffff */
[----:B------:R-:W-:Y:S05]  /*1c300*/  BRA `(.L_x_10744) ;  /* 0xfffffe8400e87947 */ /* 0x000fea000383ffff */
.L_x_10493:
        /* <DEDUP_REMOVED lines=8> */
.L_x_10746:
[----:B------:R-:W-:Y:S05]  /*1c390*/  BSYNC B1 ;  /* 0x0000000000017941 */ /* 0x000fea0003800000 */
.L_x_10745:
        /* <DEDUP_REMOVED lines=8> */
.L_x_10747:
[----:B------:R-:W-:Y:S01]  /*1c420*/  IMAD.MOV.U32 R11, RZ, RZ, R14 ;  /* 0x000000ffff0b7224 */ /* 0x000fe200078e000e */
[----:B------:R-:W-:Y:S06]  /*1c430*/  BRA `(.L_x_10748) ;  /* 0xfffffe8400b47947 */ /* 0x000fec000383ffff */
.L_x_10498:
        /* <DEDUP_REMOVED lines=8> */
.L_x_10750:
[----:B------:R-:W-:Y:S05]  /*1c4c0*/  BSYNC B1 ;  /* 0x0000000000017941 */ /* 0x000fea0003800000 */
.L_x_10749:
        /* <DEDUP_REMOVED lines=8> */
.L_x_10751:
[----:B------:R-:W-:Y:S01]  /*1c550*/  IMAD.MOV.U32 R94, RZ, RZ, R14 ;  /* 0x000000ffff5e7224 */ /* 0x000fe200078e000e */
[----:B------:R-:W-:Y:S06]  /*1c560*/  BRA `(.L_x_10752) ;  /* 0xfffffe8c00587947 */ /* 0x000fec000383ffff */
.L_x_10503:
[----:B-1----:R1:W2:Y:S02]  /*1c570*/  SYNCS.PHASECHK.TRANS64.TRYWAIT P2, [R0+URZ+0x32490], R93 ;  /* 0x0324905d000075a7 */ /* 0x0022a4000804017f */
[----:B--2---:R-:W-:Y:S05]  /*1c580*/  @!P2 NANOSLEEP.SYNCS 0x989680 ;  /* 0x009896800000a95d */ /* 0x004fea0003900000 */
[----:B------:R-:W2:Y:S02]  /*1c590*/  @!P2 SYNCS.PHASECHK.TRANS64 P2, [R0+URZ+0x32490], R93 ;  /* 0x0324905d0000a5a7 */ /* 0x000ea4000804007f */
[----:B--2---:R-:W-:Y:S05]  /*1c5a0*/  @!P2 BRA `(.L_x_10503) ;  /* 0xfffffffc00f0a947 */ /* 0x004fea000383ffff */
[----:B------:R-:W-:Y:S05]  /*1c5b0*/  BRA `(.L_x_10753) ;  /* 0xfffffe9400547947 */ /* 0x000fea000383ffff */
.L_x_10504:
        /* <DEDUP_REMOVED lines=8> */
.L_x_10755:
[----:B------:R-:W-:Y:S05]  /*1c640*/  BSYNC B1 ;  /* 0x0000000000017941 */ /* 0x000fea0003800000 */
.L_x_10754:
        /* <DEDUP_REMOVED lines=8> */
.L_x_10756:
[----:B------:R-:W-:Y:S05]  /*1c6d0*/  BRA `(.L_x_10757) ;  /* 0xfffffe9400747947 */ /* 0x000fea000383ffff */
.L_x_10507:
[----:B------:R-:W-:Y:S01]  /*1c6e0*/  BSSY B1, `(.L_x_10758) ;  /* 0x0000008000017945 */ /* 0x000fe20003800000 */
[----:B----4-:R-:W-:Y:S01]  /*1c6f0*/  IMAD.MOV.U32 R13, RZ, RZ, R37 ;  /* 0x000000ffff0d7224 */ /* 0x010fe200078e0025 */
[----:B------:R-:W-:Y:S01]  /*1c700*/  MOV R12, 0x1 ;  /* 0x00000001000c7802 */ /* 0x000fe20000000f00 */
[----:B------:R-:W-:Y:S02]  /*1c710*/  IMAD.MOV.U32 R11, RZ, RZ, 0x1c1f ;  /* 0x00001c1fff0b7424 */ /* 0x000fe400078e00ff */
[----:B------:R-:W-:-:S07]  /*1c720*/  IMAD.MOV.U32 R15, RZ, RZ, -0x1 ;  /* 0xffffffffff0f7424 */ /* 0x000fce00078e00ff */
[----:B0123--:R-:W-:Y:S05]  /*1c730*/  WARPSYNC.COLLECTIVE R15, `(.L_x_10759) ;  /* 0x000000000f087348 */ /* 0x00ffea0003c00000 */
[----:B---3--:R3:W4:Y:S02]  /*1c740*/  SHFL.IDX P6, R14, R13, R12, R11 ;  /* 0x0000000c0d0e7389 */ /* 0x00872400000c000b */
[----:B01234-:R-:W-:Y:S01]  /*1c750*/  ENDCOLLECTIVE ;  /* 0x000000000000791b */ /* 0x01ffe20003800000 */
.L_x_10759:
[----:B------:R-:W-:Y:S05]  /*1c760*/  BSYNC B1 ;  /* 0x0000000000017941 */ /* 0x000fea0003800000 */
.L_x_10758:
        /* <DEDUP_REMOVED lines=8> */
.L_x_10760:
[----:B------:R-:W-:Y:S05]  /*1c7f0*/  BRA `(.L_x_10761) ;  /* 0xfffffe9400747947 */ /* 0x000fea000383ffff */
.L_x_10511:
[----:B------:R0:W0:Y:S02]  /*1c800*/  SYNCS.PHASECHK.TRANS64.TRYWAIT P3, [R0+URZ+0x324b0], R93 ;  /* 0x0324b05d000075a7 */ /* 0x000024000806017f */
[----:B0-----:R-:W-:Y:S05]  /*1c810*/  @!P3 NANOSLEEP.SYNCS 0x989680 ;  /* 0x009896800000b95d */ /* 0x001fea0003900000 */
[----:B------:R-:W0:Y:S02]  /*1c820*/  @!P3 SYNCS.PHASECHK.TRANS64 P3, [R0+URZ+0x324b0], R93 ;  /* 0x0324b05d0000b5a7 */ /* 0x000e24000806007f */
[----:B0-----:R-:W-:Y:S05]  /*1c830*/  @!P3 BRA `(.L_x_10511) ;  /* 0xfffffffc00f0b947 */ /* 0x001fea000383ffff */
[----:B------:R-:W-:Y:S05]  /*1c840*/  BRA `(.L_x_10762) ;  /* 0xfffffe9400ec7947 */ /* 0x000fea000383ffff */
.L_x_10521:
[----:B------:R-:W-:Y:S01]  /*1c850*/  BSSY B0, `(.L_x_10763) ;  /* 0x0000007000007945 */ /* 0x000fe20003800000 */
[----:B------:R-:W-:Y:S02]  /*1c860*/  IMAD.MOV.U32 R12, RZ, RZ, RZ ;  /* 0x000000ffff0c7224 */ /* 0x000fe400078e00ff */
[----:B------:R-:W-:Y:S02]  /*1c870*/  IMAD.MOV.U32 R11, RZ, RZ, 0x1f ;  /* 0x0000001fff0b7424 */ /* 0x000fe400078e00ff */
[----:B------:R-:W-:-:S07]  /*1c880*/  IMAD.MOV.U32 R15, RZ, RZ, -0x1 ;  /* 0xffffffffff0f7424 */ /* 0x000fce00078e00ff */
[----:B------:R-:W-:Y:S05]  /*1c890*/  WARPSYNC.COLLECTIVE R15, `(.L_x_10764) ;  /* 0x000000000f087348 */ /* 0x000fea0003c00000 */
[----:B------:R0:W1:Y:S02]  /*1c8a0*/  SHFL.IDX P6, R14, R13, R12, R11 ;  /* 0x0000000c0d0e7389 */ /* 0x00006400000c000b */
[----:B01----:R-:W-:Y:S01]  /*1c8b0*/  ENDCOLLECTIVE ;  /* 0x000000000000791b */ /* 0x003fe20003800000 */
.L_x_10764:
[----:B------:R-:W-:Y:S05]  /*1c8c0*/  BSYNC B0 ;  /* 0x0000000000007941 */ /* 0x000fea0003800000 */
.L_x_10763:
[----:B------:R-:W-:Y:S05]  /*1c8d0*/  BRA `(.L_x_10765) ;  /* 0xfffffea400e47947 */ /* 0x000fea000383ffff */
.L_x_10533:
[----:B------:R-:W-:Y:S01]  /*1c8e0*/  BSSY B1, `(.L_x_10766) ;  /* 0x0000008000017945 */ /* 0x000fe20003800000 */
[----:B0-----:R-:W-:Y:S01]  /*1c8f0*/  IMAD.MOV.U32 R13, RZ, RZ, R28 ;  /* 0x000000ffff0d7224 */ /* 0x001fe200078e001c */
[----:B------:R-:W-:Y:S01]  /*1c900*/  MOV R12, RZ ;  /* 0x000000ff000c7202 */ /* 0x000fe20000000f00 */
[----:B------:R-:W-:Y:S02]  /*1c910*/  IMAD.MOV.U32 R11, RZ, RZ, 0x1c1f ;  /* 0x00001c1fff0b7424 */ /* 0x000fe400078e00ff */
[----:B------:R-:W-:-:S07]  /*1c920*/  IMAD.MOV.U32 R15, RZ, RZ, -0x1 ;  /* 0xffffffffff0f7424 */ /* 0x000fce00078e00ff */
[----:B------:R-:W-:Y:S05]  /*1c930*/  WARPSYNC.COLLECTIVE R15, `(.L_x_10767) ;  /* 0x000000000f087348 */ /* 0x000fea0003c00000 */
[----:B------:R0:W1:Y:S02]  /*1c940*/  SHFL.IDX P6, R14, R13, R12, R11 ;  /* 0x0000000c0d0e7389 */ /* 0x00006400000c000b */
[----:B01----:R-:W-:Y:S01]  /*1c950*/  ENDCOLLECTIVE ;  /* 0x000000000000791b */ /* 0x003fe20003800000 */
.L_x_10767:
[----:B------:R-:W-:Y:S05]  /*1c960*/  BSYNC B1 ;  /* 0x0000000000017941 */ /* 0x000fea0003800000 */
.L_x_10766:
        /* <DEDUP_REMOVED lines=8> */
.L_x_10768:
[----:B------:R-:W-:Y:S02]  /*1c9f0*/  IMAD.MOV.U32 R13, RZ, RZ, R25 ;  /* 0x000000ffff0d7224 */ /* 0x000fe400078e0019 */
[----:B------:R-:W-:-:S07]  /*1ca00*/  IMAD.MOV.U32 R20, RZ, RZ, R14 ;  /* 0x000000ffff147224 */ /* 0x000fce00078e000e */
[----:B------:R-:W-:Y:S05]  /*1ca10*/  WARPSYNC.COLLECTIVE R15, `(.L_x_10769) ;  /* 0x000000000f087348 */ /* 0x000fea0003c00000 */
[----:B------:R0:W1:Y:S02]  /*1ca20*/  SHFL.IDX P6, R14, R13, R12, R11 ;  /* 0x0000000c0d0e7389 */ /* 0x00006400000c000b */
[----:B01----:R-:W-:Y:S01]  /*1ca30*/  ENDCOLLECTIVE ;  /* 0x000000000000791b */ /* 0x003fe20003800000 */
.L_x_10769:
[----:B------:R-:W-:Y:S02]  /*1ca40*/  IMAD.MOV.U32 R13, RZ, RZ, R26 ;  /* 0x000000ffff0d7224 */ /* 0x000fe400078e001a */
[----:B------:R-:W-:-:S07]  /*1ca50*/  IMAD.MOV.U32 R25, RZ, RZ, R14 ;  /* 0x000000ffff197224 */ /* 0x000fce00078e000e */
[----:B------:R-:W-:Y:S05]  /*1ca60*/  WARPSYNC.COLLECTIVE R15, `(.L_x_10770) ;  /* 0x000000000f087348 */ /* 0x000fea0003c00000 */
[----:B------:R0:W1:Y:S02]  /*1ca70*/  SHFL.IDX P6, R14, R13, R12, R11 ;  /* 0x0000000c0d0e7389 */ /* 0x00006400000c000b */
[----:B01----:R-:W-:Y:S01]  /*1ca80*/  ENDCOLLECTIVE ;  /* 0x000000000000791b */ /* 0x003fe20003800000 */
.L_x_10770:
[----:B------:R-:W-:Y:S01]  /*1ca90*/  MOV R26, R14 ;  /* 0x0000000e001a7202 */ /* 0x000fe20000000f00 */
[----:B------:R-:W-:Y:S06]  /*1caa0*/  BRA `(.L_x_10771) ;  /* 0xfffffea800fc7947 */ /* 0x000fec000383ffff */
.L_x_10537:
[----:B0-----:R0:W1:Y:S02]  /*1cab0*/  SYNCS.PHASECHK.TRANS64.TRYWAIT P0, [R19+URZ+0x32400], R28 ;  /* 0x0324001c130075a7 */ /* 0x001064000800017f */
[----:B-1----:R-:W-:Y:S05]  /*1cac0*/  @!P0 NANOSLEEP.SYNCS 0x989680 ;  /* 0x009896800000895d */ /* 0x002fea0003900000 */
[----:B------:R-:W1:Y:S02]  /*1cad0*/  @!P0 SYNCS.PHASECHK.TRANS64 P0, [R19+URZ+0x32400], R28 ;  /* 0x0324001c130085a7 */ /* 0x000e64000800007f */
[----:B-1----:R-:W-:Y:S05]  /*1cae0*/  @!P0 BRA `(.L_x_10537) ;  /* 0xfffffffc00f08947 */ /* 0x002fea000383ffff */
[----:B------:R-:W-:Y:S05]  /*1caf0*/  BRA `(.L_x_10772) ;  /* 0xfffffeb000207947 */ /* 0x000fea000383ffff */
.L_x_10545:
        /* <DEDUP_REMOVED lines=8> */
.L_x_10774:
[----:B------:R-:W-:Y:S05]  /*1cb80*/  BSYNC B1 ;  /* 0x0000000000017941 */ /* 0x000fea0003800000 */
.L_x_10773:
        /* <DEDUP_REMOVED lines=8> */
.L_x_10775:
[----:B------:R-:W-:Y:S02]  /*1cc10*/  IMAD.MOV.U32 R13, RZ, RZ, R25 ;  /* 0x000000ffff0d7224 */ /* 0x000fe400078e0019 */
[----:B------:R-:W-:-:S07]  /*1cc20*/  IMAD.MOV.U32 R20, RZ, RZ, R14 ;  /* 0x000000ffff147224 */ /* 0x000fce00078e000e */
[----:B------:R-:W-:Y:S05]  /*1cc30*/  WARPSYNC.COLLECTIVE R15, `(.L_x_10776) ;  /* 0x000000000f087348 */ /* 0x000fea0003c00000 */
[----:B------:R0:W1:Y:S02]  /*1cc40*/  SHFL.IDX P6, R14, R13, R12, R11 ;  /* 0x0000000c0d0e7389 */ /* 0x00006400000c000b */
[----:B01----:R-:W-:Y:S01]  /*1cc50*/  ENDCOLLECTIVE ;  /* 0x000000000000791b */ /* 0x003fe20003800000 */
.L_x_10776:
[----:B------:R-:W-:Y:S01]  /*1cc60*/  IMAD.MOV.U32 R13, RZ, RZ, R26 ;  /* 0x000000ffff0d7224 */ /* 0x000fe200078e001a */
[----:B------:R-:W-:-:S07]  /*1cc70*/  MOV R21, R14 ;  /* 0x0000000e00157202 */ /* 0x000fce0000000f00 */
[----:B------:R-:W-:Y:S05]  /*1cc80*/  WARPSYNC.COLLECTIVE R15, `(.L_x_10777) ;  /* 0x000000000f087348 */ /* 0x000fea0003c00000 */
[----:B------:R0:W1:Y:S02]  /*1cc90*/  SHFL.IDX P6, R14, R13, R12, R11 ;  /* 0x0000000c0d0e7389 */ /* 0x00006400000c000b */
[----:B01----:R-:W-:Y:S01]  /*1cca0*/  ENDCOLLECTIVE ;  /* 0x000000000000791b */ /* 0x003fe20003800000 */
.L_x_10777:
[----:B------:R-:W-:Y:S05]  /*1ccb0*/  BRA `(.L_x_10778) ;  /* 0xfffffeb800847947 */ /* 0x000fea000383ffff */
.L_x_10549:
[----:B0-----:R0:W1:Y:S02]  /*1ccc0*/  SYNCS.PHASECHK.TRANS64.TRYWAIT P1, [R19+URZ+0x32400], R26 ;  /* 0x0324001a130075a7 */ /* 0x001064000802017f */
[----:B-1----:R-:W-:Y:S05]  /*1ccd0*/  @!P1 NANOSLEEP.SYNCS 0x989680 ;  /* 0x009896800000995d */ /* 0x002fea0003900000 */
[----:B------:R-:W1:Y:S02]  /*1cce0*/  @!P1 SYNCS.PHASECHK.TRANS64 P1, [R19+URZ+0x32400], R26 ;  /* 0x0324001a130095a7 */ /* 0x000e64000802007f */
[----:B-1----:R-:W-:Y:S05]  /*1ccf0*/  @!P1 BRA `(.L_x_10549) ;  /* 0xfffffffc00f09947 */ /* 0x002fea000383ffff */
[----:B------:R-:W-:Y:S05]  /*1cd00*/  BRA `(.L_x_10779) ;  /* 0xfffffebc00687947 */ /* 0x000fea000383ffff */
.L_x_10555:
[----:B---3--:R3:W0:Y:S02]  /*1cd10*/  SYNCS.PHASECHK.TRANS64.TRYWAIT P1, [R4+URZ+0x32430], R5 ;  /* 0x03243005040075a7 */ /* 0x008624000802017f */
[----:B0-----:R-:W-:Y:S05]  /*1cd20*/  @!P1 NANOSLEEP.SYNCS 0x989680 ;  /* 0x009896800000995d */ /* 0x001fea0003900000 */
[----:B------:R-:W0:Y:S02]  /*1cd30*/  @!P1 SYNCS.PHASECHK.TRANS64 P1, [R4+URZ+0x32430], R5 ;  /* 0x03243005040095a7 */ /* 0x000e24000802007f */
[----:B0-----:R-:W-:Y:S05]  /*1cd40*/  @!P1 BRA `(.L_x_10555) ;  /* 0xfffffffc00f09947 */ /* 0x001fea000383ffff */
[----:B------:R-:W-:Y:S05]  /*1cd50*/  BRA `(.L_x_10554) ;  /* 0xfffffec800a87947 */ /* 0x000fea000383ffff */
.L_x_10557:
[----:B0-----:R0:W4:Y:S02]  /*1cd60*/  SYNCS.PHASECHK.TRANS64.TRYWAIT P1, [R19+URZ+0x32410], R0 ;  /* 0x03241000130075a7 */ /* 0x001124000802017f */
[----:B----4-:R-:W-:Y:S05]  /*1cd70*/  @!P1 NANOSLEEP.SYNCS 0x989680 ;  /* 0x009896800000995d */ /* 0x010fea0003900000 */
[----:B------:R-:W4:Y:S02]  /*1cd80*/  @!P1 SYNCS.PHASECHK.TRANS64 P1, [R19+URZ+0x32410], R0 ;  /* 0x03241000130095a7 */ /* 0x000f24000802007f */
[----:B----4-:R-:W-:Y:S05]  /*1cd90*/  @!P1 BRA `(.L_x_10557) ;  /* 0xfffffffc00f09947 */ /* 0x010fea000383ffff */
[----:B------:R-:W-:Y:S05]  /*1cda0*/  BRA `(.L_x_10780) ;  /* 0xfffffecc00547947 */ /* 0x000fea000383ffff */
.L_x_10561:
[----:B------:R0:W0:Y:S02]  /*1cdb0*/  SYNCS.PHASECHK.TRANS64.TRYWAIT P1, [R4+URZ+0x32450], R5 ;  /* 0x03245005040075a7 */ /* 0x000024000802017f */
[----:B0-----:R-:W-:Y:S05]  /*1cdc0*/  @!P1 NANOSLEEP.SYNCS 0x989680 ;  /* 0x009896800000995d */ /* 0x001fea0003900000 */
[----:B------:R-:W0:Y:S02]  /*1cdd0*/  @!P1 SYNCS.PHASECHK.TRANS64 P1, [R4+URZ+0x32450], R5 ;  /* 0x03245005040095a7 */ /* 0x000e24000802007f */
[----:B0-----:R-:W-:Y:S05]  /*1cde0*/  @!P1 BRA `(.L_x_10561) ;  /* 0xfffffffc00f09947 */ /* 0x001fea000383ffff */
[----:B------:R-:W-:Y:S05]  /*1cdf0*/  BRA `(.L_x_10560) ;  /* 0xfffffecc00647947 */ /* 0x000fea000383ffff */
.L_x_10568:
[----:B-1----:R1:W2:Y:S02]  /*1ce00*/  SYNCS.PHASECHK.TRANS64.TRYWAIT P2, [R4+URZ+0x32430], R0 ;  /* 0x03243000040075a7 */ /* 0x0022a4000804017f */
[----:B--2---:R-:W-:Y:S05]  /*1ce10*/  @!P2 NANOSLEEP.SYNCS 0x989680 ;  /* 0x009896800000a95d */ /* 0x004fea0003900000 */
[----:B------:R-:W2:Y:S02]  /*1ce20*/  @!P2 SYNCS.PHASECHK.TRANS64 P2, [R4+URZ+0x32430], R0 ;  /* 0x032430000400a5a7 */ /* 0x000ea4000804007f */
[----:B--2---:R-:W-:Y:S05]  /*1ce30*/  @!P2 BRA `(.L_x_10568) ;  /* 0xfffffffc00f0a947 */ /* 0x004fea000383ffff */
[----:B------:R-:W-:Y:S05]  /*1ce40*/  BRA `(.L_x_10567) ;  /* 0xfffffef000887947 */ /* 0x000fea000383ffff */
.L_x_10572:
[----:B---3--:R3:W4:Y:S02]  /*1ce50*/  SYNCS.PHASECHK.TRANS64.TRYWAIT P2, [R4+URZ+0x32450], R0 ;  /* 0x03245000040075a7 */ /* 0x008724000804017f */
[----:B----4-:R-:W-:Y:S05]  /*1ce60*/  @!P2 NANOSLEEP.SYNCS 0x989680 ;  /* 0x009896800000a95d */ /* 0x010fea0003900000 */
[----:B------:R-:W4:Y:S02]  /*1ce70*/  @!P2 SYNCS.PHASECHK.TRANS64 P2, [R4+URZ+0x32450], R0 ;  /* 0x032450000400a5a7 */ /* 0x000f24000804007f */
[----:B----4-:R-:W-:Y:S05]  /*1ce80*/  @!P2 BRA `(.L_x_10572) ;  /* 0xfffffffc00f0a947 */ /* 0x010fea000383ffff */
[----:B------:R-:W-:Y:S05]  /*1ce90*/  BRA `(.L_x_10571) ;  /* 0xfffffef400207947 */ /* 0x000fea000383ffff */
.L_x_10580:
[----:B------:R-:W-:Y:S02]  /*1cea0*/  IMAD.MOV.U32 R13, RZ, RZ, R20 ;  /* 0x000000ffff0d7224 */ /* 0x000fe400078e0014 */
[----:B------:R-:W-:Y:S02]  /*1ceb0*/  IMAD.MOV.U32 R12, RZ, RZ, RZ ;  /* 0x000000ffff0c7224 */ /* 0x000fe400078e00ff */
[----:B------:R-:W-:Y:S02]  /*1cec0*/  IMAD.MOV.U32 R11, RZ, RZ, 0x181f ;  /* 0x0000181fff0b7424 */ /* 0x000fe400078e00ff */
[----:B------:R-:W-:-:S07]  /*1ced0*/  IMAD.MOV.U32 R15, RZ, RZ, -0x1 ;  /* 0xffffffffff0f7424 */ /* 0x000fce00078e00ff */
[----:B-----5:R-:W-:Y:S05]  /*1cee0*/  WARPSYNC.COLLECTIVE R15, `(.L_x_10781) ;  /* 0x000000000f087348 */ /* 0x020fea0003c00000 */
[----:B------:R0:W1:Y:S02]  /*1cef0*/  SHFL.IDX P6, R14, R13, R12, R11 ;  /* 0x0000000c0d0e7389 */ /* 0x00006400000c000b */
[----:B01---5:R-:W-:Y:S01]  /*1cf00*/  ENDCOLLECTIVE ;  /* 0x000000000000791b */ /* 0x023fe20003800000 */
.L_x_10781:
[----:B------:R-:W-:Y:S02]  /*1cf10*/  IMAD.MOV.U32 R13, RZ, RZ, R3 ;  /* 0x000000ffff0d7224 */ /* 0x000fe400078e0003 */
[----:B------:R-:W-:-:S07]  /*1cf20*/  IMAD.MOV.U32 R88, RZ, RZ, R14 ;  /* 0x000000ffff587224 */ /* 0x000fce00078e000e */
[----:B------:R-:W-:Y:S05]  /*1cf30*/  WARPSYNC.COLLECTIVE R15, `(.L_x_10782) ;  /* 0x000000000f087348 */ /* 0x000fea0003c00000 */
[----:B------:R0:W1:Y:S02]  /*1cf40*/  SHFL.IDX P6, R14, R13, R12, R11 ;  /* 0x0000000c0d0e7389 */ /* 0x00006400000c000b */
[----:B01----:R-:W-:Y:S01]  /*1cf50*/  ENDCOLLECTIVE ;  /* 0x000000000000791b */ /* 0x003fe20003800000 */
.L_x_10782:
[----:B------:R-:W-:Y:S05]  /*1cf60*/  BRA `(.L_x_10783) ;  /* 0xffffff3c00487947 */ /* 0x000fea000383ffff */
.L_x_10583:
[----:B------:R-:W-:Y:S01]  /*1cf70*/  BSSY B1, `(.L_x_10784) ;  /* 0x0000008000017945 */ /* 0x000fe20003800000 */
[----:B---3--:R-:W-:Y:S02]  /*1cf80*/  IMAD.MOV.U32 R13, RZ, RZ, R20 ;  /* 0x000000ffff0d7224 */ /* 0x008fe400078e0014 */
[----:B------:R-:W-:Y:S02]  /*1cf90*/  IMAD.MOV.U32 R12, RZ, RZ, 0x1 ;  /* 0x00000001ff0c7424 */ /* 0x000fe400078e00ff */
[----:B------:R-:W-:Y:S02]  /*1cfa0*/  IMAD.MOV.U32 R11, RZ, RZ, 0x181f ;  /* 0x0000181fff0b7424 */ /* 0x000fe400078e00ff */
[----:B------:R-:W-:-:S07]  /*1cfb0*/  IMAD.MOV.U32 R15, RZ, RZ, -0x1 ;  /* 0xffffffffff0f7424 */ /* 0x000fce00078e00ff */
[----:B012--5:R-:W-:Y:S05]  /*1cfc0*/  WARPSYNC.COLLECTIVE R15, `(.L_x_10785) ;  /* 0x000000000f087348 */ /* 0x027fea0003c00000 */
[----:B--2---:R2:W3:Y:S02]  /*1cfd0*/  SHFL.IDX P6, R14, R13, R12, R11 ;  /* 0x0000000c0d0e7389 */ /* 0x0044e400000c000b */
[----:B0123-5:R-:W-:Y:S01]  /*1cfe0*/  ENDCOLLECTIVE ;  /* 0x000000000000791b */ /* 0x02ffe20003800000 */
.L_x_10785:
[----:B------:R-:W-:Y:S05]  /*1cff0*/  BSYNC B1 ;  /* 0x0000000000017941 */ /* 0x000fea0003800000 */
.L_x_10784:
        /* <DEDUP_REMOVED lines=8> */
.L_x_10786:
[----:B------:R-:W-:Y:S05]  /*1d080*/  BRA `(.L_x_10787) ;  /* 0xffffff3c00907947 */ /* 0x000fea000383ffff */
.L_x_10586:
[----:B------:R-:W-:Y:S01]  /*1d090*/  BSSY B1, `(.L_x_10788) ;  /* 0x0000008000017945 */ /* 0x000fe20003800000 */
[----:B------:R-:W-:Y:S02]  /*1d0a0*/  IMAD.MOV.U32 R13, RZ, RZ, R20 ;  /* 0x000000ffff0d7224 */ /* 0x000fe400078e0014 */
[----:B------:R-:W-:Y:S02]  /*1d0b0*/  IMAD.MOV.U32 R12, RZ, RZ, 0x2 ;  /* 0x00000002ff0c7424 */ /* 0x000fe400078e00ff */
[----:B--2---:R-:W-:Y:S02]  /*1d0c0*/  IMAD.MOV.U32 R11, RZ, RZ, 0x181f ;  /* 0x0000181fff0b7424 */ /* 0x004fe400078e00ff */
[----:B------:R-:W-:-:S07]  /*1d0d0*/  IMAD.MOV.U32 R15, RZ, RZ, -0x1 ;  /* 0xffffffffff0f7424 */ /* 0x000fce00078e00ff */
[----:B01-34-:R-:W-:Y:S05]  /*1d0e0*/  WARPSYNC.COLLECTIVE R15, `(.L_x_10789) ;  /* 0x000000000f087348 */ /* 0x01bfea0003c00000 */
[----:B------:R2:W0:Y:S02]  /*1d0f0*/  SHFL.IDX P6, R14, R13, R12, R11 ;  /* 0x0000000c0d0e7389 */ /* 0x00042400000c000b */
[----:B01234-:R-:W-:Y:S01]  /*1d100*/  ENDCOLLECTIVE ;  /* 0x000000000000791b */ /* 0x01ffe20003800000 */
.L_x_10789:
[----:B------:R-:W-:Y:S05]  /*1d110*/  BSYNC B1 ;  /* 0x0000000000017941 */ /* 0x000fea0003800000 */
.L_x_10788:
        /* <DEDUP_REMOVED lines=8> */
.L_x_10790:
[----:B------:R-:W-:Y:S05]  /*1d1a0*/  BRA `(.L_x_10791) ;  /* 0xffffff3c00d87947 */ /* 0x000fea000383ffff */
.L_x_10589:
        /* <DEDUP_REMOVED lines=8> */
.L_x_10793:
[----:B------:R-:W-:Y:S05]  /*1d230*/  BSYNC B1 ;  /* 0x0000000000017941 */ /* 0x000fea0003800000 */
.L_x_10792:
        /* <DEDUP_REMOVED lines=8> */
.L_x_10794:
[----:B------:R-:W-:Y:S05]  /*1d2c0*/  BRA `(.L_x_10795) ;  /* 0xffffff4000207947 */ /* 0x000fea000383ffff */
.L_x_10591:
[----:B------:R-:W-:Y:S01]  /*1d2d0*/  IMAD.MOV.U32 R13, RZ, RZ, R8 ;  /* 0x000000ffff0d7224 */ /* 0x000fe200078e0008 */
[----:B------:R-:W-:Y:S01]  /*1d2e0*/  MOV R12, RZ ;  /* 0x000000ff000c7202 */ /* 0x000fe20000000f00 */
[----:B------:R-:W-:Y:S02]  /*1d2f0*/  IMAD.MOV.U32 R11, RZ, RZ, 0x1c1f ;  /* 0x00001c1fff0b7424 */ /* 0x000fe400078e00ff */
[----:B------:R-:W-:-:S07]  /*1d300*/  IMAD.MOV.U32 R15, RZ, RZ, -0x1 ;  /* 0xffffffffff0f7424 */ /* 0x000fce00078e00ff */
[----:B------:R-:W-:Y:S05]  /*1d310*/  WARPSYNC.COLLECTIVE R15, `(.L_x_10796) ;  /* 0x000000000f087348 */ /* 0x000fea0003c00000 */
[----:B------:R0:W1:Y:S02]  /*1d320*/  SHFL.IDX P6, R14, R13, R12, R11 ;  /* 0x0000000c0d0e7389 */ /* 0x00006400000c000b */
[----:B01----:R-:W-:Y:S01]  /*1d330*/  ENDCOLLECTIVE ;  /* 0x000000000000791b */ /* 0x003fe20003800000 */
.L_x_10796:
[----:B------:R-:W-:Y:S02]  /*1d340*/  IMAD.MOV.U32 R13, RZ, RZ, R3 ;  /* 0x000000ffff0d7224 */ /* 0x000fe400078e0003 */
[----:B------:R-:W-:-:S07]  /*1d350*/  IMAD.MOV.U32 R9, RZ, RZ, R14 ;  /* 0x000000ffff097224 */ /* 0x000fce00078e000e */
[----:B------:R-:W-:Y:S05]  /*1d360*/  WARPSYNC.COLLECTIVE R15, `(.L_x_10797) ;  /* 0x000000000f087348 */ /* 0x000fea0003c00000 */
[----:B------:R0:W1:Y:S02]  /*1d370*/  SHFL.IDX P6, R14, R13, R12, R11 ;  /* 0x0000000c0d0e7389 */ /* 0x00006400000c000b */
[----:B01----:R-:W-:Y:S01]  /*1d380*/  ENDCOLLECTIVE ;  /* 0x000000000000791b */ /* 0x003fe20003800000 */
.L_x_10797:
[----:B------:R-:W-:Y:S01]  /*1d390*/  IMAD.MOV.U32 R12, RZ, RZ, R14 ;  /* 0x000000ffff0c7224 */ /* 0x000fe200078e000e */
[----:B------:R-:W-:Y:S06]  /*1d3a0*/  BRA `(.L_x_10798) ;  /* 0xffffff4400207947 */ /* 0x000fec000383ffff */
.L_x_10594:
[----:B------:R-:W-:Y:S01]  /*1d3b0*/  BSSY B1, `(.L_x_10799) ;  /* 0x0000008000017945 */ /* 0x000fe20003800000 */
[----:B---3--:R-:W-:Y:S02]  /*1d3c0*/  IMAD.MOV.U32 R13, RZ, RZ, R8 ;  /* 0x000000ffff0d7224 */ /* 0x008fe400078e0008 */
[----:B--2---:R-:W-:Y:S02]  /*1d3d0*/  IMAD.MOV.U32 R12, RZ, RZ, 0x1 ;  /* 0x00000001ff0c7424 */ /* 0x004fe400078e00ff */
[----:B------:R-:W-:Y:S02]  /*1d3e0*/  IMAD.MOV.U32 R11, RZ, RZ, 0x1c1f ;  /* 0x00001c1fff0b7424 */ /* 0x000fe400078e00ff */
[----:B------:R-:W-:-:S07]  /*1d3f0*/  IMAD.MOV.U32 R15, RZ, RZ, -0x1 ;  /* 0xffffffffff0f7424 */ /* 0x000fce00078e00ff */
[----:B01----:R-:W-:Y:S05]  /*1d400*/  WARPSYNC.COLLECTIVE R15, `(.L_x_10800) ;  /* 0x000000000f087348 */ /* 0x003fea0003c00000 */
[----:B------:R2:W3:Y:S02]  /*1d410*/  SHFL.IDX P6, R14, R13, R12, R11 ;  /* 0x0000000c0d0e7389 */ /* 0x0004e400000c000b */
[----:B0123--:R-:W-:Y:S01]  /*1d420*/  ENDCOLLECTIVE ;  /* 0x000000000000791b */ /* 0x00ffe20003800000 */
.L_x_10800:
[----:B------:R-:W-:Y:S05]  /*1d430*/  BSYNC B1 ;  /* 0x0000000000017941 */ /* 0x000fea0003800000 */
.L_x_10799:
        /* <DEDUP_REMOVED lines=8> */
.L_x_10801:
[----:B------:R-:W-:Y:S01]  /*1d4c0*/  IMAD.MOV.U32 R3, RZ, RZ, R14 ;  /* 0x000000ffff037224 */ /* 0x000fe200078e000e */
[----:B------:R-:W-:Y:S06]  /*1d4d0*/  BRA `(.L_x_10802) ;  /* 0xffffff4c00f87947 */ /* 0x000fec000383ffff */
.L_x_10598:
[----:B------:R-:W-:Y:S02]  /*1d4e0*/  IMAD.MOV.U32 R13, RZ, RZ, R20 ;  /* 0x000000ffff0d7224 */ /* 0x000fe400078e0014 */
[----:B------:R-:W-:Y:S02]  /*1d4f0*/  IMAD.MOV.U32 R12, RZ, RZ, RZ ;  /* 0x000000ffff0c7224 */ /* 0x000fe400078e00ff */
[----:B------:R-:W-:Y:S02]  /*1d500*/  IMAD.MOV.U32 R11, RZ, RZ, 0x181f ;  /* 0x0000181fff0b7424 */ /* 0x000fe400078e00ff */
[----:B------:R-:W-:-:S07]  /*1d510*/  IMAD.MOV.U32 R15, RZ, RZ, -0x1 ;  /* 0xffffffffff0f7424 */ /* 0x000fce00078e00ff */
[----:B0-----:R-:W-:Y:S05]  /*1d520*/  WARPSYNC.COLLECTIVE R15, `(.L_x_10803) ;  /* 0x000000000f087348 */ /* 0x001fea0003c00000 */
[----:B------:R1:W2:Y:S02]  /*1d530*/  SHFL.IDX P6, R14, R13, R12, R11 ;  /* 0x0000000c0d0e7389 */ /* 0x0002a400000c000b */
[----:B012---:R-:W-:Y:S01]  /*1d540*/  ENDCOLLECTIVE ;  /* 0x000000000000791b */ /* 0x007fe20003800000 */
.L_x_10803:
[----:B------:R-:W-:Y:S02]  /*1d550*/  IMAD.MOV.U32 R13, RZ, RZ, R3 ;  /* 0x000000ffff0d7224 */ /* 0x000fe400078e0003 */
[----:B------:R-:W-:-:S07]  /*1d560*/  IMAD.MOV.U32 R0, RZ, RZ, R14 ;  /* 0x000000ffff007224 */ /* 0x000fce00078e000e */
[----:B------:R-:W-:Y:S05]  /*1d570*/  WARPSYNC.COLLECTIVE R15, `(.L_x_10804) ;  /* 0x000000000f087348 */ /* 0x000fea0003c00000 */
[----:B------:R0:W1:Y:S02]  /*1d580*/  SHFL.IDX P6, R14, R13, R12, R11 ;  /* 0x0000000c0d0e7389 */ /* 0x00006400000c000b */
[----:B01----:R-:W-:Y:S01]  /*1d590*/  ENDCOLLECTIVE ;  /* 0x000000000000791b */ /* 0x003fe20003800000 */
.L_x_10804:
[----:B------:R-:W-:Y:S05]  /*1d5a0*/  BRA `(.L_x_10805) ;  /* 0xffffff6400587947 */ /* 0x000fea000383ffff */
.L_x_10601:
[----:B------:R-:W-:Y:S01]  /*1d5b0*/  BSSY B1, `(.L_x_10806) ;  /* 0x0000008000017945 */ /* 0x000fe20003800000 */
[----:B------:R-:W-:Y:S01]  /*1d5c0*/  IMAD.MOV.U32 R13, RZ, RZ, R20 ;  /* 0x000000ffff0d7224 */ /* 0x000fe200078e0014 */
[----:B----4-:R-:W-:Y:S01]  /*1d5d0*/  MOV R11, 0x181f ;  /* 0x0000181f000b7802 */ /* 0x010fe20000000f00 */
[----:B------:R-:W-:Y:S02]  /*1d5e0*/  IMAD.MOV.U32 R12, RZ, RZ, 0x1 ;  /* 0x00000001ff0c7424 */ /* 0x000fe400078e00ff */
[----:B------:R-:W-:-:S07]  /*1d5f0*/  IMAD.MOV.U32 R15, RZ, RZ, -0x1 ;  /* 0xffffffffff0f7424 */ /* 0x000fce00078e00ff */
[----:B0123--:R-:W-:Y:S05]  /*1d600*/  WARPSYNC.COLLECTIVE R15, `(.L_x_10807) ;  /* 0x000000000f087348 */ /* 0x00ffea0003c00000 */
[----:B---3--:R3:W4:Y:S02]  /*1d610*/  SHFL.IDX P6, R14, R13, R12, R11 ;  /* 0x0000000c0d0e7389 */ /* 0x00872400000c000b */
[----:B01234-:R-:W-:Y:S01]  /*1d620*/  ENDCOLLECTIVE ;  /* 0x000000000000791b */ /* 0x01ffe20003800000 */
.L_x_10807:
[----:B------:R-:W-:Y:S05]  /*1d630*/  BSYNC B1 ;  /* 0x0000000000017941 */ /* 0x000fea0003800000 */
.L_x_10806:
        /* <DEDUP_REMOVED lines=8> */
.L_x_10808:
[----:B------:R-:W-:Y:S05]  /*1d6c0*/  BRA `(.L_x_10809) ;  /* 0xffffff6400a47947 */ /* 0x000fea000383ffff */
.L_x_10604:
[----:B------:R-:W-:Y:S01]  /*1d6d0*/  BSSY B1, `(.L_x_10810) ;  /* 0x0000008000017945 */ /* 0x000fe20003800000 */
[----:B------:R-:W-:Y:S02]  /*1d6e0*/  IMAD.MOV.U32 R13, RZ, RZ, R20 ;  /* 0x000000ffff0d7224 */ /* 0x000fe400078e0014 */
[----:B------:R-:W-:Y:S02]  /*1d6f0*/  IMAD.MOV.U32 R12, RZ, RZ, 0x2 ;  /* 0x00000002ff0c7424 */ /* 0x000fe400078e00ff */
[----:B----4-:R-:W-:Y:S02]  /*1d700*/  IMAD.MOV.U32 R11, RZ, RZ, 0x181f ;  /* 0x0000181fff0b7424 */ /* 0x010fe400078e00ff */
[----:B------:R-:W-:-:S07]  /*1d710*/  IMAD.MOV.U32 R15, RZ, RZ, -0x1 ;  /* 0xffffffffff0f7424 */ /* 0x000fce00078e00ff */
[----:B0123--:R-:W-:Y:S05]  /*1d720*/  WARPSYNC.COLLECTIVE R15, `(.L_x_10811) ;  /* 0x000000000f087348 */ /* 0x00ffea0003c00000 */
[----:B---3--:R3:W4:Y:S02]  /*1d730*/  SHFL.IDX P6, R14, R13, R12, R11 ;  /* 0x0000000c0d0e7389 */ /* 0x00872400000c000b */
[----:B01234-:R-:W-:Y:S01]  /*1d740*/  ENDCOLLECTIVE ;  /* 0x000000000000791b */ /* 0x01ffe20003800000 */
.L_x_10811:
[----:B------:R-:W-:Y:S05]  /*1d750*/  BSYNC B1 ;  /* 0x0000000000017941 */ /* 0x000fea0003800000 */
.L_x_10810:
[----:B------:R-:W-:Y:S01]  /*1d760*/  MOV R13, R3 ;  /* 0x00000003000d7202 */ /* 0x000fe20000000f00 */
[----:B------:R-:W-:Y:S02]  /*1d770*/  IMAD.MOV.U32 R12, RZ, RZ, 0x2 ;  /* 0x00000002ff0c7424 */ /* 0x000fe400078e00ff */
[----:B------:R-:W-:Y:S02]  /*1d780*/  IMAD.MOV.U32 R11, RZ, RZ, 0x181f ;  /* 0x0000181fff0b7424 */ /* 0x000fe400078e00ff */
[----:B------:R-:W-:Y:S02]  /*1d790*/  IMAD.MOV.U32 R15, RZ, RZ, -0x1 ;  /* 0xffffffffff0f7424 */ /* 0x000fe400078e00ff */
[----:B------:R-:W-:-:S07]  /*1d7a0*/  IMAD.MOV.U32 R0, RZ, RZ, R14 ;  /* 0x000000ffff007224 */ /* 0x000fce00078e000e */
[----:B------:R-:W-:Y:S05]  /*1d7b0*/  WARPSYNC.COLLECTIVE R15, `(.L_x_10812) ;  /* 0x000000000f087348 */ /* 0x000fea0003c00000 */
[----:B------:R0:W1:Y:S02]  /*1d7c0*/  SHFL.IDX P6, R14, R13, R12, R11 ;  /* 0x0000000c0d0e7389 */ /* 0x00006400000c000b */
[----:B01----:R-:W-:Y:S01]  /*1d7d0*/  ENDCOLLECTIVE ;  /* 0x000000000000791b */ /* 0x003fe20003800000 */
.L_x_10812:
[----:B------:R-:W-:Y:S05]  /*1d7e0*/  BRA `(.L_x_10813) ;  /* 0xffffff6400ec7947 */ /* 0x000fea000383ffff */
.L_x_10607:
[----:B------:R-:W-:Y:S01]  /*1d7f0*/  BSSY B1, `(.L_x_10814) ;  /* 0x0000008000017945 */ /* 0x000fe20003800000 */
[----:B------:R-:W-:Y:S02]  /*1d800*/  IMAD.MOV.U32 R13, RZ, RZ, R20 ;  /* 0x000000ffff0d7224 */ /* 0x000fe400078e0014 */
[----:B------:R-:W-:Y:S02]  /*1d810*/  IMAD.MOV.U32 R12, RZ, RZ, 0x3 ;  /* 0x00000003ff0c7424 */ /* 0x000fe400078e00ff */
[----:B----4-:R-:W-:Y:S02]  /*1d820*/  IMAD.MOV.U32 R11, RZ, RZ, 0x181f ;  /* 0x0000181fff0b7424 */ /* 0x010fe400078e00ff */
[----:B------:R-:W-:-:S07]  /*1d830*/  IMAD.MOV.U32 R15, RZ, RZ, -0x1 ;  /* 0xffffffffff0f7424 */ /* 0x000fce00078e00ff */
[----:B0123--:R-:W-:Y:S05]  /*1d840*/  WARPSYNC.COLLECTIVE R15, `(.L_x_10815) ;  /* 0x000000000f087348 */ /* 0x00ffea0003c00000 */
[----:B0-----:R0:W4:Y:S02]  /*1d850*/  SHFL.IDX P6, R14, R13, R12, R11 ;  /* 0x0000000c0d0e7389 */ /* 0x00112400000c000b */
[----:B01234-:R-:W-:Y:S01]  /*1d860*/  ENDCOLLECTIVE ;  /* 0x000000000000791b */ /* 0x01ffe20003800000 */
.L_x_10815:
[----:B------:R-:W-:Y:S05]  /*1d870*/  BSYNC B1 ;  /* 0x0000000000017941 */ /* 0x000fea0003800000 */
.L_x_10814:
        /* <DEDUP_REMOVED lines=8> */
.L_x_10816:
[----:B------:R-:W-:Y:S05]  /*1d900*/  BRA `(.L_x_10817) ;  /* 0xffffff6800347947 */ /* 0x000fea000383ffff */
.L_x_10624:
        /* <DEDUP_REMOVED lines=8> */
[----:B-1----:R-:W-:Y:S05]  /*1d990*/  WARPSYNC.COLLECTIVE R15, `(.L_x_10819) ;  /* 0x000000000f087348 */ /* 0x002fea0003c00000 */
[----:B------:R0:W2:Y:S02]  /*1d9a0*/  SHFL.IDX P6, R14, R13, R12, R11 ;  /* 0x0000000c0d0e7389 */ /* 0x0000a400000c000b */
[----:B012---:R-:W-:Y:S01]  /*1d9b0*/  ENDCOLLECTIVE ;  /* 0x000000000000791b */ /* 0x007fe20003800000 */
.L_x_10819:
[----:B------:R-:W-:Y:S05]  /*1d9c0*/  BSYNC B1 ;  /* 0x0000000000017941 */ /* 0x000fea0003800000 */
.L_x_10818:
[----:B------:R-:W-:Y:S05]  /*1d9d0*/  BRA `(.L_x_10820) ;  /* 0xffffff8000447947 */ /* 0x000fea000383ffff */
.L_x_10626:
[----:B------:R-:W-:Y:S01]  /*1d9e0*/  BSSY B1, `(.L_x_10821) ;  /* 0x0000006000017945 */ /* 0x000fe20003800000 */
[----:B------:R-:W-:-:S07]  /*1d9f0*/  IMAD.MOV.U32 R15, RZ, RZ, -0x1 ;  /* 0xffffffffff0f7424 */ /* 0x000fce00078e00ff */
[----:B01----:R-:W-:Y:S05]  /*1da00*/  WARPSYNC.COLLECTIVE R15, `(.L_x_10822) ;  /* 0x000000000f0c7348 */ /* 0x003fea0003c00000 */
[----:B------:R-:W-:Y:S02]  /*1da10*/  ELECT P6, UR62, PT ;  /* 0x00000000003e782f */ /* 0x000fe400038c0000 */
[----:B------:R-:W-:Y:S01]  /*1da20*/  MOV R14, UR62 ;  /* 0x0000003e000e7c02 */ /* 0x000fe20008000f00 */
[----:B01----:R-:W-:Y:S10]  /*1da30*/  ENDCOLLECTIVE ;  /* 0x000000000000791b */ /* 0x003ff40003800000 */
.L_x_10822:
[----:B------:R-:W-:Y:S05]  /*1da40*/  BSYNC B1 ;  /* 0x0000000000017941 */ /* 0x000fea0003800000 */
.L_x_10821:
[----:B------:R-:W-:Y:S05]  /*1da50*/  BRA `(.L_x_10625) ;  /* 0xffffff80003c7947 */ /* 0x000fea000383ffff */
.L_x_10628:
[----:B0-----:R0:W2:Y:S02]  /*1da60*/  SYNCS.PHASECHK.TRANS64.TRYWAIT P0, [R22+URZ+0x32420], R7 ;  /* 0x03242007160075a7 */ /* 0x0010a4000800017f */
[----:B--2---:R-:W-:Y:S05]  /*1da70*/  @!P0 NANOSLEEP.SYNCS 0x989680 ;  /* 0x009896800000895d */ /* 0x004fea0003900000 */
[----:B------:R-:W2:Y:S02]  /*1da80*/  @!P0 SYNCS.PHASECHK.TRANS64 P0, [R22+URZ+0x32420], R7 ;  /* 0x03242007160085a7 */ /* 0x000ea4000800007f */
[----:B--2---:R-:W-:Y:S05]  /*1da90*/  @!P0 BRA `(.L_x_10628) ;  /* 0xfffffffc00f08947 */ /* 0x004fea000383ffff */
[----:B------:R-:W-:Y:S05]  /*1daa0*/  BRA `(.L_x_10823) ;  /* 0xffffff80004c7947 */ /* 0x000fea000383ffff */
.L_x_10632:
[----:B0-----:R0:W2:Y:S02]  /*1dab0*/  SYNCS.PHASECHK.TRANS64.TRYWAIT P0, [R7+URZ+0x324a0], R8 ;  /* 0x0324a008070075a7 */ /* 0x0010a4000800017f */
[----:B--2---:R-:W-:Y:S05]  /*1dac0*/  @!P0 NANOSLEEP.SYNCS 0x989680 ;  /* 0x009896800000895d */ /* 0x004fea0003900000 */
[----:B------:R-:W2:Y:S02]  /*1dad0*/  @!P0 SYNCS.PHASECHK.TRANS64 P0, [R7+URZ+0x324a0], R8 ;  /* 0x0324a008070085a7 */ /* 0x000ea4000800007f */
[----:B--2---:R-:W-:Y:S05]  /*1dae0*/  @!P0 BRA `(.L_x_10632) ;  /* 0xfffffffc00f08947 */ /* 0x004fea000383ffff */
[----:B------:R-:W-:Y:S05]  /*1daf0*/  BRA `(.L_x_10824) ;  /* 0xffffff8000647947 */ /* 0x000fea000383ffff */
.L_x_10637:
[----:B--2---:R2:W3:Y:S02]  /*1db00*/  SYNCS.PHASECHK.TRANS64.TRYWAIT P0, [R7+URZ+0x324c0], R8 ;  /* 0x0324c008070075a7 */ /* 0x0044e4000800017f */
[----:B---3--:R-:W-:Y:S05]  /*1db10*/  @!P0 NANOSLEEP.SYNCS 0x989680 ;  /* 0x009896800000895d */ /* 0x008fea0003900000 */
[----:B------:R-:W3:Y:S02]  /*1db20*/  @!P0 SYNCS.PHASECHK.TRANS64 P0, [R7+URZ+0x324c0], R8 ;  /* 0x0324c008070085a7 */ /* 0x000ee4000800007f */
[----:B---3--:R-:W-:Y:S05]  /*1db30*/  @!P0 BRA `(.L_x_10637) ;  /* 0xfffffffc00f08947 */ /* 0x008fea000383ffff */
[----:B------:R-:W-:Y:S05]  /*1db40*/  BRA `(.L_x_10825) ;  /* 0xffffff8000e07947 */ /* 0x000fea000383ffff */
.L_x_10647:
[----:B0-----:R0:W2:Y:S02]  /*1db50*/  SYNCS.PHASECHK.TRANS64.TRYWAIT P2, [R6+URZ+0x324a0], R7 ;  /* 0x0324a007060075a7 */ /* 0x0010a4000804017f */
[----:B--2---:R-:W-:Y:S05]  /*1db60*/  @!P2 NANOSLEEP.SYNCS 0x989680 ;  /* 0x009896800000a95d */ /* 0x004fea0003900000 */
[----:B------:R-:W2:Y:S02]  /*1db70*/  @!P2 SYNCS.PHASECHK.TRANS64 P2, [R6+URZ+0x324a0], R7 ;  /* 0x0324a0070600a5a7 */ /* 0x000ea4000804007f */
[----:B--2---:R-:W-:Y:S05]  /*1db80*/  @!P2 BRA `(.L_x_10647) ;  /* 0xfffffffc00f0a947 */ /* 0x004fea000383ffff */
[----:B------:R-:W-:Y:S05]  /*1db90*/  BRA `(.L_x_10826) ;  /* 0xffffff8800547947 */ /* 0x000fea000383ffff */
.L_x_10652:
[----:B--2---:R2:W3:Y:S02]  /*1dba0*/  SYNCS.PHASECHK.TRANS64.TRYWAIT P2, [R6+URZ+0x324c0], R7 ;  /* 0x0324c007060075a7 */ /* 0x0044e4000804017f */
[----:B---3--:R-:W-:Y:S05]  /*1dbb0*/  @!P2 NANOSLEEP.SYNCS 0x989680 ;  /* 0x009896800000a95d */ /* 0x008fea0003900000 */
[----:B------:R-:W3:Y:S02]  /*1dbc0*/  @!P2 SYNCS.PHASECHK.TRANS64 P2, [R6+URZ+0x324c0], R7 ;  /* 0x0324c0070600a5a7 */ /* 0x000ee4000804007f */
[----:B---3--:R-:W-:Y:S05]  /*1dbd0*/  @!P2 BRA `(.L_x_10652) ;  /* 0xfffffffc00f0a947 */ /* 0x008fea000383ffff */
[----:B------:R-:W-:Y:S05]  /*1dbe0*/  BRA `(.L_x_10827) ;  /* 0xffffff8800cc7947 */ /* 0x000fea000383ffff */
.L_x_10670:
[----:B------:R-:W1:Y:S01]  /*1dbf0*/  S2R R11, SR_TID.X ;  /* 0x00000000000b7919 */ /* 0x000e620000002100 */
[----:B------:R-:W-:Y:S01]  /*1dc00*/  BSSY B0, `(.L_x_10828) ;  /* 0x000000a000007945 */ /* 0x000fe20003800000 */
[----:B------:R-:W-:Y:S02]  /*1dc10*/  IMAD.MOV.U32 R12, RZ, RZ, RZ ;  /* 0x000000ffff0c7224 */ /* 0x000fe400078e00ff */
[----:B------:R-:W-:Y:S01]  /*1dc20*/  IMAD.MOV.U32 R15, RZ, RZ, -0x1 ;  /* 0xffffffffff0f7424 */ /* 0x000fe200078e00ff */
[----:B-1----:R-:W-:-:S04]  /*1dc30*/  SHF.R.U32.HI R11, RZ, 0x5, R11 ;  /* 0x00000005ff0b7819 */ /* 0x002fc8000001160b */
[----:B------:R-:W-:-:S05]  /*1dc40*/  LOP3.LUT R11, R11, 0x3, RZ, 0xc0, !PT ;  /* 0x000000030b0b7812 */ /* 0x000fca00078ec0ff */
[----:B------:R-:W-:Y:S02]  /*1dc50*/  IMAD.MOV.U32 R13, RZ, RZ, R11 ;  /* 0x000000ffff0d7224 */ /* 0x000fe400078e000b */
[----:B------:R-:W-:-:S07]  /*1dc60*/  IMAD.MOV.U32 R11, RZ, RZ, 0x1f ;  /* 0x0000001fff0b7424 */ /* 0x000fce00078e00ff */
[----:B0----5:R-:W-:Y:S05]  /*1dc70*/  WARPSYNC.COLLECTIVE R15, `(.L_x_10829) ;  /* 0x000000000f087348 */ /* 0x021fea0003c00000 */
[----:B------:R1:W2:Y:S02]  /*1dc80*/  SHFL.IDX P6, R14, R13, R12, R11 ;  /* 0x0000000c0d0e7389 */ /* 0x0002a400000c000b */
[----:B012--5:R-:W-:Y:S01]  /*1dc90*/  ENDCOLLECTIVE ;  /* 0x000000000000791b */ /* 0x027fe20003800000 */
.L_x_10829:
[----:B------:R-:W-:Y:S05]  /*1dca0*/  BSYNC B0 ;  /* 0x0000000000007941 */ /* 0x000fea0003800000 */
.L_x_10828:
[----:B------:R-:W-:Y:S05]  /*1dcb0*/  BRA `(.L_x_10830) ;  /* 0xffffff9800e87947 */ /* 0x000fea000383ffff */
.L_x_10673:
[----:B-1----:R1:W2:Y:S02]  /*1dcc0*/  SYNCS.PHASECHK.TRANS64.TRYWAIT P0, [R29+URZ+0x32440], R0 ;  /* 0x032440001d0075a7 */ /* 0x0022a4000800017f */
[----:B--2---:R-:W-:Y:S05]  /*1dcd0*/  @!P0 NANOSLEEP.SYNCS 0x989680 ;  /* 0x009896800000895d */ /* 0x004fea0003900000 */
[----:B------:R-:W2:Y:S02]  /*1dce0*/  @!P0 SYNCS.PHASECHK.TRANS64 P0, [R29+URZ+0x32440], R0 ;  /* 0x032440001d0085a7 */ /* 0x000ea4000800007f */
[----:B--2---:R-:W-:Y:S05]  /*1dcf0*/  @!P0 BRA `(.L_x_10673) ;  /* 0xfffffffc00f08947 */ /* 0x004fea000383ffff */
[----:B------:R-:W-:Y:S05]  /*1dd00*/  BRA `(.L_x_10831) ;  /* 0xffffff9c00147947 */ /* 0x000fea000383ffff */
.L_x_10674:
        /* <DEDUP_REMOVED lines=8> */
.L_x_10833:
[----:B------:R-:W-:Y:S05]  /*1dd90*/  BSYNC B0 ;  /* 0x0000000000007941 */ /* 0x000fea0003800000 */
.L_x_10832:
        /* <DEDUP_REMOVED lines=9> */
.L_x_10834:
[----:B------:R-:W-:Y:S02]  /*1de30*/  IMAD.MOV.U32 R13, RZ, RZ, R4 ;  /* 0x000000ffff0d7224 */ /* 0x000fe400078e0004 */
[----:B------:R-:W-:Y:S02]  /*1de40*/  IMAD.MOV.U32 R12, RZ, RZ, 0x1 ;  /* 0x00000001ff0c7424 */ /* 0x000fe400078e00ff */
[----:B------:R-:W-:-:S07]  /*1de50*/  IMAD.MOV.U32 R3, RZ, RZ, R14 ;  /* 0x000000ffff037224 */ /* 0x000fce00078e000e */
[----:B------:R-:W-:Y:S05]  /*1de60*/  WARPSYNC.COLLECTIVE R15, `(.L_x_10835) ;  /* 0x000000000f087348 */ /* 0x000fea0003c00000 */
[----:B------:R0:W1:Y:S02]  /*1de70*/  SHFL.IDX P6, R14, R13, R12, R11 ;  /* 0x0000000c0d0e7389 */ /* 0x00006400000c000b */
[----:B01----:R-:W-:Y:S01]  /*1de80*/  ENDCOLLECTIVE ;  /* 0x000000000000791b */ /* 0x003fe20003800000 */
.L_x_10835:
        /* <DEDUP_REMOVED lines=10> */
[----:B------:R-:W-:Y:S02]  /*1df30*/  ISETP.GE.AND P0, PT, R30, 0x11, PT ;  /* 0x000000111e00780c */ /* 0x000fe40003f06270 */
[----:B0-----:R-:W-:-:S11]  /*1df40*/  MOV R2, R14 ;  /* 0x0000000e00027202 */ /* 0x001fd60000000f00 */
[----:B------:R-:W-:Y:S05]  /*1df50*/  WARPSYNC.COLLECTIVE R15, `(.L_x_10836) ;  /* 0x000000000f087348 */ /* 0x000fea0003c00000 */
[----:B------:R0:W1:Y:S02]  /*1df60*/  SHFL.IDX P6, R14, R13, R12, R11 ;  /* 0x0000000c0d0e7389 */ /* 0x00006400000c000b */
[----:B01----:R-:W-:Y:S01]  /*1df70*/  ENDCOLLECTIVE ;  /* 0x000000000000791b */ /* 0x003fe20003800000 */
.L_x_10836:
[----:B------:R-:W-:Y:S02]  /*1df80*/  @P0 IMAD R6, R5, 0x2, R22 ;  /* 0x0000000205060824 */ /* 0x000fe400078e0216 */
[----:B------:R-:W-:Y:S02]  /*1df90*/  IMAD.MOV.U32 R13, RZ, RZ, R4 ;  /* 0x000000ffff0d7224 */ /* 0x000fe400078e0004 */
[----:B------:R-:W-:Y:S02]  /*1dfa0*/  IMAD.MOV.U32 R12, RZ, RZ, 0x2 ;  /* 0x00000002ff0c7424 */ /* 0x000fe400078e00ff */
[----:B------:R-:W-:-:S07]  /*1dfb0*/  IMAD.MOV.U32 R3, RZ, RZ, R14 ;  /* 0x000000ffff037224 */ /* 0x000fce00078e000e */
[----:B------:R-:W-:Y:S05]  /*1dfc0*/  WARPSYNC.COLLECTIVE R15, `(.L_x_10837) ;  /* 0x000000000f087348 */ /* 0x000fea0003c00000 */
[----:B------:R0:W1:Y:S02]  /*1dfd0*/  SHFL.IDX P6, R14, R13, R12, R11 ;  /* 0x0000000c0d0e7389 */ /* 0x00006400000c000b */
[----:B01----:R-:W-:Y:S01]  /*1dfe0*/  ENDCOLLECTIVE ;  /* 0x000000000000791b */ /* 0x003fe20003800000 */
.L_x_10837:
        /* <DEDUP_REMOVED lines=15> */
.L_x_10838:
[----:B------:R-:W-:Y:S01]  /*1e0e0*/  @P0 IMAD R6, R5, 0x2, R22 ;  /* 0x0000000205060824 */ /* 0x000fe200078e0216 */
[----:B------:R-:W-:Y:S01]  /*1e0f0*/  MOV R13, R4 ;  /* 0x00000004000d7202 */ /* 0x000fe20000000f00 */
[----:B------:R-:W-:Y:S02]  /*1e100*/  IMAD.MOV.U32 R12, RZ, RZ, 0x3 ;  /* 0x00000003ff0c7424 */ /* 0x000fe400078e00ff */
[----:B------:R-:W-:-:S07]  /*1e110*/  IMAD.MOV.U32 R3, RZ, RZ, R14 ;  /* 0x000000ffff037224 */ /* 0x000fce00078e000e */
[----:B------:R-:W-:Y:S05]  /*1e120*/  WARPSYNC.COLLECTIVE R15, `(.L_x_10839) ;  /* 0x000000000f087348 */ /* 0x000fea0003c00000 */
[----:B------:R0:W1:Y:S02]  /*1e130*/  SHFL.IDX P6, R14, R13, R12, R11 ;  /* 0x0000000c0d0e7389 */ /* 0x00006400000c000b */
[----:B01----:R-:W-:Y:S01]  /*1e140*/  ENDCOLLECTIVE ;  /* 0x000000000000791b */ /* 0x003fe20003800000 */
.L_x_10839:
        /* <DEDUP_REMOVED lines=15> */
.L_x_10840:
[----:B------:R-:W-:Y:S02]  /*1e240*/  @P0 IMAD R6, R5, 0x2, R22 ;  /* 0x0000000205060824 */ /* 0x000fe400078e0216 */
[----:B------:R-:W-:Y:S02]  /*1e250*/  IMAD.MOV.U32 R13, RZ, RZ, R4 ;  /* 0x000000ffff0d7224 */ /* 0x000fe400078e0004 */
[----:B------:R-:W-:Y:S02]  /*1e260*/  IMAD.MOV.U32 R12, RZ, RZ, 0x4 ;  /* 0x00000004ff0c7424 */ /* 0x000fe400078e00ff */
[----:B------:R-:W-:-:S07]  /*1e270*/  IMAD.MOV.U32 R3, RZ, RZ, R14 ;  /* 0x000000ffff037224 */ /* 0x000fce00078e000e */
[----:B------:R-:W-:Y:S05]  /*1e280*/  WARPSYNC.COLLECTIVE R15, `(.L_x_10841) ;  /* 0x000000000f087348 */ /* 0x000fea0003c00000 */
[----:B------:R0:W1:Y:S02]  /*1e290*/  SHFL.IDX P6, R14, R13, R12, R11 ;  /* 0x0000000c0d0e7389 */ /* 0x00006400000c000b */
[----:B01----:R-:W-:Y:S01]  /*1e2a0*/  ENDCOLLECTIVE ;  /* 0x000000000000791b */ /* 0x003fe20003800000 */
.L_x_10841:
        /* <DEDUP_REMOVED lines=15> */
.L_x_10842:
[----:B------:R-:W-:Y:S02]  /*1e3a0*/  @P0 IMAD R6, R5, 0x2, R22 ;  /* 0x0000000205060824 */ /* 0x000fe400078e0216 */
[----:B------:R-:W-:Y:S02]  /*1e3b0*/  IMAD.MOV.U32 R13, RZ, RZ, R4 ;  /* 0x000000ffff0d7224 */ /* 0x000fe400078e0004 */
[----:B------:R-:W-:Y:S02]  /*1e3c0*/  IMAD.MOV.U32 R12, RZ, RZ, 0x5 ;  /* 0x00000005ff0c7424 */ /* 0x000fe400078e00ff */
[----:B------:R-:W-:-:S07]  /*1e3d0*/  IMAD.MOV.U32 R3, RZ, RZ, R14 ;  /* 0x000000ffff037224 */ /* 0x000fce00078e000e */
[----:B------:R-:W-:Y:S05]  /*1e3e0*/  WARPSYNC.COLLECTIVE R15, `(.L_x_10843) ;  /* 0x000000000f087348 */ /* 0x000fea0003c00000 */
[----:B------:R0:W1:Y:S02]  /*1e3f0*/  SHFL.IDX P6, R14, R13, R12, R11 ;  /* 0x0000000c0d0e7389 */ /* 0x00006400000c000b */
[----:B01----:R-:W-:Y:S01]  /*1e400*/  ENDCOLLECTIVE ;  /* 0x000000000000791b */ /* 0x003fe20003800000 */
.L_x_10843:
        /* <DEDUP_REMOVED lines=14> */
.L_x_10844:
[----:B------:R-:W-:Y:S01]  /*1e4f0*/  IMAD.MOV.U32 R0, RZ, RZ, R14 ;  /* 0x000000ffff007224 */ /* 0x000fe200078e000e */
[----:B------:R-:W-:Y:S06]  /*1e500*/  BRA `(.L_x_10845) ;  /* 0xffffff9800707947 */ /* 0x000fec000383ffff */
.L_x_10679:
        /* <DEDUP_REMOVED lines=9> */
.L_x_10846:
[C---:B------:R-:W-:Y:S01]  /*1e5a0*/  VIADD R10, R17.reuse, 0x10 ;  /* 0x00000010110a7836 */ /* 0x040fe20000000000 */
[C---:B------:R-:W-:Y:S01]  /*1e5b0*/  ISETP.GE.AND P0, PT, R17.reuse, R2, PT ;  /* 0x000000021100720c */ /* 0x040fe20003f06270 */
[C---:B------:R-:W-:Y:S02]  /*1e5c0*/  VIADD R6, R17.reuse, 0x20 ;  /* 0x0000002011067836 */ /* 0x040fe40000000000 */
[----:B------:R-:W-:Y:S01]  /*1e5d0*/  VIADD R8, R17, 0x30 ;  /* 0x0000003011087836 */ /* 0x000fe20000000000 */
[----:B------:R0:W-:Y:S04]  /*1e5e0*/  STL [R1+0x1c], R10 ;  /* 0x00001c0a01007387 */ /* 0x0001e80000100800 */
[----:B------:R0:W-:Y:S01]  /*1e5f0*/  STL [R1+0x20], R6 ;  /* 0x0000200601007387 */ /* 0x0001e20000100800 */
[----:B------:R-:W-:-:S03]  /*1e600*/  MOV R13, R0 ;  /* 0x00000000000d7202 */ /* 0x000fc60000000f00 */
[----:B------:R0:W-:Y:S01]  /*1e610*/  STL [R1+0x24], R8 ;  /* 0x0000240801007387 */ /* 0x0001e20000100800 */
[----:B------:R-:W-:-:S07]  /*1e620*/  IMAD.MOV.U32 R4, RZ, RZ, R14 ;  /* 0x000000ffff047224 */ /* 0x000fce00078e000e */
[----:B0-----:R-:W-:Y:S05]  /*1e630*/  WARPSYNC.COLLECTIVE R15, `(.L_x_10847) ;  /* 0x000000000f087348 */ /* 0x001fea0003c00000 */
[----:B------:R1:W2:Y:S02]  /*1e640*/  SHFL.IDX P6, R14, R13, R12, R11 ;  /* 0x0000000c0d0e7389 */ /* 0x0002a400000c000b */
[----:B012---:R-:W-:Y:S01]  /*1e650*/  ENDCOLLECTIVE ;  /* 0x000000000000791b */ /* 0x007fe20003800000 */
.L_x_10847:
[----:B------:R-:W-:Y:S02]  /*1e660*/  IMAD.MOV.U32 R13, RZ, RZ, R3 ;  /* 0x000000ffff0d7224 */ /* 0x000fe400078e0003 */
[----:B------:R-:W-:Y:S02]  /*1e670*/  IMAD.MOV.U32 R12, RZ, RZ, 0x1 ;  /* 0x00000001ff0c7424 */ /* 0x000fe400078e00ff */
[----:B------:R-:W-:-:S07]  /*1e680*/  IMAD.MOV.U32 R5, RZ, RZ, R14 ;  /* 0x000000ffff057224 */ /* 0x000fce00078e000e */
[----:B------:R-:W-:Y:S05]  /*1e690*/  WARPSYNC.COLLECTIVE R15, `(.L_x_10848) ;  /* 0x000000000f087348 */ /* 0x000fea0003c00000 */
[----:B------:R0:W1:Y:S02]  /*1e6a0*/  SHFL.IDX P6, R14, R13, R12, R11 ;  /* 0x0000000c0d0e7389 */ /* 0x00006400000c000b */
[----:B01----:R-:W-:Y:S01]  /*1e6b0*/  ENDCOLLECTIVE ;  /* 0x000000000000791b */ /* 0x003fe20003800000 */
.L_x_10848:
        /* <DEDUP_REMOVED lines=15> */
.L_x_10849:
[----:B------:R-:W-:Y:S01]  /*1e7b0*/  IMAD.MOV.U32 R13, RZ, RZ, R3 ;  /* 0x000000ffff0d7224 */ /* 0x000fe200078e0003 */
[----:B------:R-:W-:Y:S01]  /*1e7c0*/  MOV R12, 0x2 ;  /* 0x00000002000c7802 */ /* 0x000fe20000000f00 */
[----:B------:R-:W-:-:S07]  /*1e7d0*/  IMAD.MOV.U32 R5, RZ, RZ, R14 ;  /* 0x000000ffff057224 */ /* 0x000fce00078e000e */
[----:B------:R-:W-:Y:S05]  /*1e7e0*/  WARPSYNC.COLLECTIVE R15, `(.L_x_10850) ;  /* 0x000000000f087348 */ /* 0x000fea0003c00000 */
[----:B------:R0:W1:Y:S02]  /*1e7f0*/  SHFL.IDX P6, R14, R13, R12, R11 ;  /* 0x0000000c0d0e7389 */ /* 0x00006400000c000b */
[----:B01----:R-:W-:Y:S01]  /*1e800*/  ENDCOLLECTIVE ;  /* 0x000000000000791b */ /* 0x003fe20003800000 */
.L_x_10850:
        /* <DEDUP_REMOVED lines=15> */
.L_x_10851:
[----:B------:R-:W-:Y:S02]  /*1e900*/  IMAD.MOV.U32 R13, RZ, RZ, R3 ;  /* 0x000000ffff0d7224 */ /* 0x000fe400078e0003 */
[----:B------:R-:W-:Y:S02]  /*1e910*/  IMAD.MOV.U32 R12, RZ, RZ, 0x3 ;  /* 0x00000003ff0c7424 */ /* 0x000fe400078e00ff */
[----:B------:R-:W-:-:S07]  /*1e920*/  IMAD.MOV.U32 R5, RZ, RZ, R14 ;  /* 0x000000ffff057224 */ /* 0x000fce00078e000e */
[----:B------:R-:W-:Y:S05]  /*1e930*/  WARPSYNC.COLLECTIVE R15, `(.L_x_10852) ;  /* 0x000000000f087348 */ /* 0x000fea0003c00000 */
[----:B------:R0:W1:Y:S02]  /*1e940*/  SHFL.IDX P6, R14, R13, R12, R11 ;  /* 0x0000000c0d0e7389 */ /* 0x00006400000c000b */
[----:B01----:R-:W-:Y:S01]  /*1e950*/  ENDCOLLECTIVE ;  /* 0x000000000000791b */ /* 0x003fe20003800000 */
.L_x_10852:
        /* <DEDUP_REMOVED lines=10> */
.L_x_10853:
[----:B------:R-:W-:Y:S01]  /*1ea00*/  @!PT LDS RZ, [RZ] ;  /* 0x00000000fffff984 */ /* 0x000fe20000000800 */
[----:B------:R-:W-:Y:S01]  /*1ea10*/  @!PT LDS RZ, [RZ] ;  /* 0x00000000fffff984 */ /* 0x000fe20000000800 */
[----:B------:R-:W-:Y:S01]  /*1ea20*/  @!PT LDS RZ, [RZ] ;  /* 0x00000000fffff984 */ /* 0x000fe20000000800 */
[----:B------:R0:W-:Y:S01]  /*1ea30*/  @!P0 LDGSTS.E.BYPASS.LTC128B.128 [R25+0x19400], desc[UR60][R4.64], !P1 ;  /* 0x1940000004198fae */ /* 0x0001e2000c901d7c */
[----:B------:R-:W-:Y:S01]  /*1ea40*/  ISETP.GE.AND P0, PT, R8, R2, PT ;  /* 0x000000020800720c */ /* 0x000fe20003f06270 */
[----:B------:R-:W-:-:S05]  /*1ea50*/  VIADD R8, R17, 0x40 ;  /* 0x0000004011087836 */ /* 0x000fca0000000000 */
[----:B------:R1:W-:Y:S01]  /*1ea60*/  STL [R1+0x28], R8 ;  /* 0x0000280801007387 */ /* 0x0003e20000100800 */
[----:B------:R-:W-:Y:S02]  /*1ea70*/  IMAD.MOV.U32 R13, RZ, RZ, R3 ;  /* 0x000000ffff0d7224 */ /* 0x000fe400078e0003 */
[----:B------:R-:W-:Y:S02]  /*1ea80*/  IMAD.MOV.U32 R12, RZ, RZ, 0x4 ;  /* 0x00000004ff0c7424 */ /* 0x000fe400078e00ff */
[----:B0-----:R-:W-:-:S07]  /*1ea90*/  IMAD.MOV.U32 R4, RZ, RZ, R14 ;  /* 0x000000ffff047224 */ /* 0x001fce00078e000e */
[----:B-1----:R-:W-:Y:S05]  /*1eaa0*/  WARPSYNC.COLLECTIVE R15, `(.L_x_10854) ;  /* 0x000000000f087348 */ /* 0x002fea0003c00000 */
[----:B------:R0:W2:Y:S02]  /*1eab0*/  SHFL.IDX P6, R14, R13, R12, R11 ;  /* 0x0000000c0d0e7389 */ /* 0x0000a400000c000b */
[----:B012---:R-:W-:Y:S01]  /*1eac0*/  ENDCOLLECTIVE ;  /* 0x000000000000791b */ /* 0x007fe20003800000 */
.L_x_10854:
[----:B------:R-:W-:-:S04]  /*1ead0*/  @!P0 LEA R5, P2, R7, R4, 0x1 ;  /* 0x0000000407058211 */ /* 0x000fc800078408ff */
[----:B------:R-:W-:-:S04]  /*1eae0*/  @!P0 IADD3.X R4, RZ, R6, RZ, P2, !PT ;  /* 0x00000006ff048210 */ /* 0x000fc800017fe4ff */
        /* <DEDUP_REMOVED lines=14> */
.L_x_10855:
[----:B------:R0:W-:Y:S01]  /*1ebd0*/  STL [R1+0x30], R8 ;  /* 0x0000300801007387 */ /* 0x0001e20000100800 */
[----:B------:R-:W-:Y:S02]  /*1ebe0*/  IMAD.MOV.U32 R13, RZ, RZ, R3 ;  /* 0x000000ffff0d7224 */ /* 0x000fe400078e0003 */
[----:B------:R-:W-:Y:S02]  /*1ebf0*/  IMAD.MOV.U32 R12, RZ, RZ, 0x5 ;  /* 0x00000005ff0c7424 */ /* 0x000fe400078e00ff */
[----:B------:R-:W-:-:S07]  /*1ec00*/  IMAD.MOV.U32 R4, RZ, RZ, R14 ;  /* 0x000000ffff047224 */ /* 0x000fce00078e000e */
[----:B0-----:R-:W-:Y:S05]  /*1ec10*/  WARPSYNC.COLLECTIVE R15, `(.L_x_10856) ;  /* 0x000000000f087348 */ /* 0x001fea0003c00000 */
[----:B------:R1:W2:Y:S02]  /*1ec20*/  SHFL.IDX P6, R14, R13, R12, R11 ;  /* 0x0000000c0d0e7389 */ /* 0x0002a400000c000b */
[----:B012---:R-:W-:Y:S01]  /*1ec30*/  ENDCOLLECTIVE ;  /* 0x000000000000791b */ /* 0x007fe20003800000 */
.L_x_10856:
        /* <DEDUP_REMOVED lines=10> */
.L_x_10857:
        /* <DEDUP_REMOVED lines=8> */
[----:B------:R-:W-:Y:S01]  /*1ed60*/  IMAD.MOV.U32 R12, RZ, RZ, 0x6 ;  /* 0x00000006ff0c7424 */ /* 0x000fe200078e00ff */
[----:B0-----:R-:W-:-:S07]  /*1ed70*/  MOV R4, R14 ;  /* 0x0000000e00047202 */ /* 0x001fce0000000f00 */
[----:B-1----:R-:W-:Y:S05]  /*1ed80*/  WARPSYNC.COLLECTIVE R15, `(.L_x_10858) ;  /* 0x000000000f087348 */ /* 0x002fea0003c00000 */
[----:B------:R0:W2:Y:S02]  /*1ed90*/  SHFL.IDX P6, R14, R13, R12, R11 ;  /* 0x0000000c0d0e7389 */ /* 0x0000a400000c000b */
[----:B012---:R-:W-:Y:S01]  /*1eda0*/  ENDCOLLECTIVE ;  /* 0x000000000000791b */ /* 0x007fe20003800000 */
.L_x_10858:
        /* <DEDUP_REMOVED lines=11> */
[----:B------:R-:W-:-:S13]  /*1ee60*/  ISETP.GE.AND P0, PT, R8, R2, PT ;  /* 0x000000020800720c */ /* 0x000fda0003f06270 */
[----:B0-----:R-:W-:Y:S05]  /*1ee70*/  WARPSYNC.COLLECTIVE R15, `(.L_x_10859) ;  /* 0x000000000f087348 */ /* 0x001fea0003c00000 */
[----:B------:R1:W2:Y:S02]  /*1ee80*/  SHFL.IDX P6, R14, R13, R12, R11 ;  /* 0x0000000c0d0e7389 */ /* 0x0002a400000c000b */
[----:B012---:R-:W-:Y:S01]  /*1ee90*/  ENDCOLLECTIVE ;  /* 0x000000000000791b */ /* 0x007fe20003800000 */
.L_x_10859:
[----:B------:R-:W-:Y:S02]  /*1eea0*/  IMAD.MOV.U32 R13, RZ, RZ, R3 ;  /* 0x000000ffff0d7224 */ /* 0x000fe400078e0003 */
[----:B------:R-:W-:Y:S02]  /*1eeb0*/  IMAD.MOV.U32 R12, RZ, RZ, 0x7 ;  /* 0x00000007ff0c7424 */ /* 0x000fe400078e00ff */
[----:B------:R-:W-:-:S07]  /*1eec0*/  IMAD.MOV.U32 R4, RZ, RZ, R14 ;  /* 0x000000ffff047224 */ /* 0x000fce00078e000e */
[----:B------:R-:W-:Y:S05]  /*1eed0*/  WARPSYNC.COLLECTIVE R15, `(.L_x_10860) ;  /* 0x000000000f087348 */ /* 0x000fea0003c00000 */
[----:B------:R0:W1:Y:S02]  /*1eee0*/  SHFL.IDX P6, R14, R13, R12, R11 ;  /* 0x0000000c0d0e7389 */ /* 0x00006400000c000b */
[----:B01----:R-:W-:Y:S01]  /*1eef0*/  ENDCOLLECTIVE ;  /* 0x000000000000791b */ /* 0x003fe20003800000 */
.L_x_10860:
        /* <DEDUP_REMOVED lines=10> */
.L_x_10861:
[----:B------:R-:W-:Y:S01]  /*1efa0*/  @!PT LDS RZ, [RZ] ;  /* 0x00000000fffff984 */ /* 0x000fe20000000800 */
[----:B------:R-:W-:Y:S01]  /*1efb0*/  @!PT LDS RZ, [RZ] ;  /* 0x00000000fffff984 */ /* 0x000fe20000000800 */
[----:B------:R-:W-:Y:S01]  /*1efc0*/  @!PT LDS RZ, [RZ] ;  /* 0x00000000fffff984 */ /* 0x000fe20000000800 */
[----:B------:R1:W-:Y:S01]  /*1efd0*/  @!P0 LDGSTS.E.BYPASS.LTC128B.128 [R25+0x1b400], desc[UR60][R4.64], !P1 ;  /* 0x1b40000004198fae */ /* 0x0003e2000c901d7c */
[----:B------:R-:W-:Y:S01]  /*1efe0*/  IMAD.MOV.U32 R0, RZ, RZ, R14 ;  /* 0x000000ffff007224 */ /* 0x000fe200078e000e */
[----:B------:R-:W-:Y:S06]  /*1eff0*/  BRA `(.L_x_10862) ;  /* 0xffffff9800c07947 */ /* 0x000fec000383ffff */
.L_x_10683:
[----:B------:R-:W2:Y:S04]  /*1f000*/  LDL.LU R15, [R1+0x14] ;  /* 0x00001400010f7983 */ /* 0x000ea80000300800 */
[----:B------:R-:W3:Y:S04]  /*1f010*/  LDL.LU R14, [R1+0x1c] ;  /* 0x00001c00010e7983 */ /* 0x000ee80000300800 */
[----:B------:R-:W4:Y:S04]  /*1f020*/  LDL.LU R13, [R1+0x20] ;  /* 0x00002000010d7983 */ /* 0x000f280000300800 */
[----:B------:R-:W5:Y:S04]  /*1f030*/  LDL.LU R12, [R1+0x24] ;  /* 0x00002400010c7983 */ /* 0x000f680000300800 */
[----:B------:R-:W5:Y:S04]  /*1f040*/  LDL.LU R11, [R1+0x28] ;  /* 0x00002800010b7983 */ /* 0x000f680000300800 */
[----:B------:R-:W5:Y:S04]  /*1f050*/  LDL.LU R10, [R1+0x30] ;  /* 0x00003000010a7983 */ /* 0x000f680000300800 */
[----:B------:R-:W5:Y:S04]  /*1f060*/  LDL.LU R9, [R1+0x34] ;  /* 0x0000340001097983 */ /* 0x000f680000300800 */
[----:B------:R-:W5:Y:S01]  /*1f070*/  LDL.LU R8, [R1] ;  /* 0x0000000001087983 */ /* 0x000f620000300800 */
[----:B------:R-:W-:Y:S01]  /*1f080*/  BSSY B0, `(.L_x_10863) ;  /* 0x000001b000007945 */ /* 0x000fe20003800000 */
[----:B--2---:R-:W-:-:S02]  /*1f090*/  IMAD R5, R15, R6, RZ ;  /* 0x000000060f057224 */ /* 0x004fc400078e02ff */
[----:B------:R-:W-:-:S03]  /*1f0a0*/  IMAD.MOV.U32 R15, RZ, RZ, -0x1 ;  /* 0xffffffffff0f7424 */ /* 0x000fc600078e00ff */
[-C--:B------:R-:W-:Y:S02]  /*1f0b0*/  ISETP.GE.AND P0, PT, R17, R5.reuse, PT ;  /* 0x000000051100720c */ /* 0x080fe40003f06270 */
[-C--:B---3--:R-:W-:Y:S02]  /*1f0c0*/  ISETP.GE.AND P6, PT, R14, R5.reuse, PT ;  /* 0x000000050e00720c */ /* 0x088fe40003fc6270 */
[----:B----4-:R-:W-:Y:S01]  /*1f0d0*/  ISETP.GE.AND P5, PT, R13, R5, PT ;  /* 0x000000050d00720c */ /* 0x010fe20003fa6270 */
[----:B------:R-:W-:Y:S01]  /*1f0e0*/  IMAD.MOV.U32 R13, RZ, RZ, R0 ;  /* 0x000000ffff0d7224 */ /* 0x000fe200078e0000 */
[----:B-----5:R-:W-:-:S07]  /*1f0f0*/  LOP3.LUT R8, R8, 0xfffff7ff, RZ, 0xc0, !PT ;  /* 0xfffff7ff08087812 */ /* 0x020fce00078ec0ff */
[----:B------:R-:W-:Y:S02]  /*1f100*/  @P0 LOP3.LUT R8, R8, 0x800, RZ, 0xfc, !PT ;  /* 0x0000080008080812 */ /* 0x000fe400078efcff */
[----:B------:R-:W-:Y:S01]  /*1f110*/  ISETP.GE.AND P0, PT, R12, R5, PT ;  /* 0x000000050c00720c */ /* 0x000fe20003f06270 */
[----:B------:R-:W-:Y:S01]  /*1f120*/  IMAD.MOV.U32 R12, RZ, RZ, RZ ;  /* 0x000000ffff0c7224 */ /* 0x000fe200078e00ff */
[----:B------:R-:W-:-:S04]  /*1f130*/  LOP3.LUT R8, R8, 0xfffffbff, RZ, 0xc0, !PT ;  /* 0xfffffbff08087812 */ /* 0x000fc800078ec0ff */
[----:B------:R-:W-:Y:S02]  /*1f140*/  @P6 LOP3.LUT R8, R8, 0x400, RZ, 0xfc, !PT ;  /* 0x0000040008086812 */ /* 0x000fe400078efcff */
[----:B------:R-:W-:Y:S01]  /*1f150*/  ISETP.GE.AND P6, PT, R11, R5, PT ;  /* 0x000000050b00720c */ /* 0x000fe20003fc6270 */
[----:B------:R-:W-:Y:S01]  /*1f160*/  IMAD.MOV.U32 R11, RZ, RZ, 0x181f ;  /* 0x0000181fff0b7424 */ /* 0x000fe200078e00ff */
[----:B------:R-:W-:-:S04]  /*1f170*/  LOP3.LUT R8, R8, 0xfffffdff, RZ, 0xc0, !PT ;  /* 0xfffffdff08087812 */ /* 0x000fc800078ec0ff */
[----:B------:R-:W-:Y:S02]  /*1f180*/  @P5 LOP3.LUT R8, R8, 0x200, RZ, 0xfc, !PT ;  /* 0x0000020008085812 */ /* 0x000fe400078efcff */
[----:B------:R-:W-:Y:S02]  /*1f190*/  ISETP.GE.AND P5, PT, R10, R5, PT ;  /* 0x000000050a00720c */ /* 0x000fe40003fa6270 */
[----:B------:R-:W-:-:S04]  /*1f1a0*/  LOP3.LUT R8, R8, 0xfffffeff, RZ, 0xc0, !PT ;  /* 0xfffffeff08087812 */ /* 0x000fc800078ec0ff */
[----:B------:R-:W-:Y:S02]  /*1f1b0*/  @P0 LOP3.LUT R8, R8, 0x100, RZ, 0xfc, !PT ;  /* 0x0000010008080812 */ /* 0x000fe400078efcff */
[----:B------:R-:W-:Y:S02]  /*1f1c0*/  ISETP.GE.AND P0, PT, R9, R5, PT ;  /* 0x000000050900720c */ /* 0x000fe40003f06270 */
[----:B------:R-:W-:-:S04]  /*1f1d0*/  LOP3.LUT R8, R8, 0xffffff7f, RZ, 0xc0, !PT ;  /* 0xffffff7f08087812 */ /* 0x000fc800078ec0ff */
[----:B------:R-:W-:-:S05]  /*1f1e0*/  @P6 LOP3.LUT R8, R8, 0x80, RZ, 0xfc, !PT ;  /* 0x0000008008086812 */ /* 0x000fca00078efcff */
[----:B------:R0:W-:Y:S02]  /*1f1f0*/  STL [R1], R8 ;  /* 0x0000000801007387 */ /* 0x0001e40000100800 */
[----:B0-----:R-:W-:Y:S05]  /*1f200*/  WARPSYNC.COLLECTIVE R15, `(.L_x_10864) ;  /* 0x000000000f087348 */ /* 0x001fea0003c00000 */
[----:B------:R1:W2:Y:S02]  /*1f210*/  SHFL.IDX P6, R14, R13, R12, R11 ;  /* 0x0000000c0d0e7389 */ /* 0x0002a400000c000b */
[----:B012---:R-:W-:Y:S01]  /*1f220*/  ENDCOLLECTIVE ;  /* 0x000000000000791b */ /* 0x007fe20003800000 */
.L_x_10864:
[----:B------:R-:W-:Y:S05]  /*1f230*/  BSYNC B0 ;  /* 0x0000000000007941 */ /* 0x000fea0003800000 */
.L_x_10863:
        /* <DEDUP_REMOVED lines=11> */
.L_x_10865:
[----:B------:R-:W-:-:S04]  /*1f2f0*/  LOP3.LUT R8, R8, 0xffffdfff, RZ, 0xc0, !PT ;  /* 0xffffdfff08087812 */ /* 0x000fc800078ec0ff */
[----:B------:R-:W-:-:S04]  /*1f300*/  @P0 LOP3.LUT R8, R8, 0x2000, RZ, 0xfc, !PT ;  /* 0x0000200008080812 */ /* 0x000fc800078efcff */
[----:B------:R-:W-:Y:S01]  /*1f310*/  LOP3.LUT P0, RZ, R8, 0x800, RZ, 0xc0, !PT ;  /* 0x0000080008ff7812 */ /* 0x000fe2000780c0ff */
[----:B------:R0:W-:Y:S01]  /*1f320*/  STL [R1], R8 ;  /* 0x0000000801007387 */ /* 0x0001e20000100800 */
[----:B------:R-:W-:Y:S02]  /*1f330*/  IMAD.MOV.U32 R13, RZ, RZ, R0 ;  /* 0x000000ffff0d7224 */ /* 0x000fe400078e0000 */
[----:B------:R-:W-:Y:S01]  /*1f340*/  IMAD.MOV.U32 R12, RZ, RZ, 0x1 ;  /* 0x00000001ff0c7424 */ /* 0x000fe200078e00ff */
[----:B------:R-:W-:-:S08]  /*1f350*/  MOV R3, R14 ;  /* 0x0000000e00037202 */ /* 0x000fd00000000f00 */
[----:B------:R-:W-:-:S05]  /*1f360*/  @!P0 LEA R3, P6, R7, R3, 0x1 ;  /* 0x0000000307038211 */ /* 0x000fca00078c08ff */
[----:B------:R-:W-:-:S05]  /*1f370*/  @!P0 IMAD.X R2, RZ, RZ, R2, P6 ;  /* 0x000000ffff028224 */ /* 0x000fca00030e0602 */
[----:B0-----:R-:W-:-:S07]  /*1f380*/  @!P0 LOP3.LUT R3, R3, R2, RZ, 0x3c, !PT ;  /* 0x0000000203038212 */ /* 0x001fce00078e3cff */
[----:B------:R-:W-:Y:S05]  /*1f390*/  WARPSYNC.COLLECTIVE R15, `(.L_x_10866) ;  /* 0x000000000f087348 */ /* 0x000fea0003c00000 */
[----:B------:R0:W1:Y:S02]  /*1f3a0*/  SHFL.IDX P6, R14, R13, R12, R11 ;  /* 0x0000000c0d0e7389 */ /* 0x00006400000c000b */
[----:B01----:R-:W-:Y:S01]  /*1f3b0*/  ENDCOLLECTIVE ;  /* 0x000000000000791b */ /* 0x003fe20003800000 */
.L_x_10866:
[----:B------:R-:W-:-:S04]  /*1f3c0*/  @!P0 LOP3.LUT R2, R3, R2, RZ, 0x3c, !PT ;  /* 0x0000000203028212 */ /* 0x000fc800078e3cff */
[----:B------:R-:W-:-:S05]  /*1f3d0*/  @!P0 LOP3.LUT R3, R3, R2, RZ, 0x3c, !PT ;  /* 0x0000000203038212 */ /* 0x000fca00078e3cff */
        /* <DEDUP_REMOVED lines=13> */
.L_x_10867:
[----:B------:R-:W-:Y:S02]  /*1f4b0*/  IMAD.MOV.U32 R13, RZ, RZ, R0 ;  /* 0x000000ffff0d7224 */ /* 0x000fe400078e0000 */
[----:B------:R-:W-:Y:S02]  /*1f4c0*/  IMAD.MOV.U32 R12, RZ, RZ, 0x2 ;  /* 0x00000002ff0c7424 */ /* 0x000fe400078e00ff */
[----:B------:R-:W-:-:S05]  /*1f4d0*/  IMAD.MOV.U32 R2, RZ, RZ, R14 ;  /* 0x000000ffff027224 */ /* 0x000fca00078e000e */
[----:B------:R-:W-:-:S05]  /*1f4e0*/  @!P5 LEA R2, P6, R7, R2, 0x1 ;  /* 0x000000020702d211 */ /* 0x000fca00078c08ff */
[----:B------:R-:W-:-:S05]  /*1f4f0*/  @!P5 IMAD.X R3, RZ, RZ, R6, P6 ;  /* 0x000000ffff03d224 */ /* 0x000fca00030e0606 */
[----:B------:R-:W-:Y:S01]  /*1f500*/  @!PT LDS RZ, [RZ] ;  /* 0x00000000fffff984 */ /* 0x000fe20000000800 */
[----:B------:R-:W-:Y:S01]  /*1f510*/  @!PT LDS RZ, [RZ] ;  /* 0x00000000fffff984 */ /* 0x000fe20000000800 */
[----:B------:R-:W-:Y:S01]  /*1f520*/  @!PT LDS RZ, [RZ] ;  /* 0x00000000fffff984 */ /* 0x000fe20000000800 */
[----:B------:R0:W-:Y:S03]  /*1f530*/  @!P5 LDGSTS.E.BYPASS.LTC128B.128 [R25+0x22c00], desc[UR60][R2.64], !P4 ;  /* 0x22c000000219dfae */ /* 0x0001e6000e101d7c */
[----:B0-----:R-:W-:Y:S05]  /*1f540*/  WARPSYNC.COLLECTIVE R15, `(.L_x_10868) ;  /* 0x000000000f087348 */ /* 0x001fea0003c00000 */
[----:B------:R1:W2:Y:S02]  /*1f550*/  SHFL.IDX P6, R14, R13, R12, R11 ;  /* 0x0000000c0d0e7389 */ /* 0x0002a400000c000b */
[----:B012---:R-:W-:Y:S01]  /*1f560*/  ENDCOLLECTIVE ;  /* 0x000000000000791b */ /* 0x007fe20003800000 */
.L_x_10868:
[----:B------:R-:W-:Y:S01]  /*1f570*/  @!PT LDS RZ, [RZ] ;  /* 0x00000000fffff984 */ /* 0x000fe20000000800 */
[----:B------:R-:W-:Y:S01]  /*1f580*/  @!PT LDS RZ, [RZ] ;  /* 0x00000000fffff984 */ /* 0x000fe20000000800 */
[----:B------:R-:W-:Y:S01]  /*1f590*/  @!PT LDS RZ, [RZ] ;  /* 0x00000000fffff984 */ /* 0x000fe20000000800 */
[----:B------:R0:W-:Y:S04]  /*1f5a0*/  @!P5 LDGSTS.E.BYPASS.LTC128B.128 [R25+0x26c00], desc[UR60][R2.64+0x80], !P3 ;  /* 0x26c000800219dfae */ /* 0x0001e8000d901d7c */
[----:B------:R0:W-:Y:S04]  /*1f5b0*/  @!P5 LDGSTS.E.BYPASS.LTC128B.128 [R25+0x2ac00], desc[UR60][R2.64+0x100], !P2 ;  /* 0x2ac001000219dfae */ /* 0x0001e8000d101d7c */
[----:B------:R0:W-:Y:S01]  /*1f5c0*/  @!P5 LDGSTS.E.BYPASS.LTC128B.128 [R25+0x2ec00], desc[UR60][R2.64+0x180], !P1 ;  /* 0x2ec001800219dfae */ /* 0x0001e2000c901d7c */
[----:B------:R-:W-:Y:S01]  /*1f5d0*/  LOP3.LUT P5, RZ, R8, 0x100, RZ, 0xc0, !PT ;  /* 0x0000010008ff7812 */ /* 0x000fe200078ac0ff */
[----:B------:R-:W-:-:S02]  /*1f5e0*/  IMAD.MOV.U32 R13, RZ, RZ, R4 ;  /* 0x000000ffff0d7224 */ /* 0x000fc400078e0004 */
[----:B------:R-:W-:-:S10]  /*1f5f0*/  IMAD.MOV.U32 R6, RZ, RZ, R14 ;  /* 0x000000ffff067224 */ /* 0x000fd400078e000e */
[----:B0-----:R-:W-:Y:S05]  /*1f600*/  WARPSYNC.COLLECTIVE R15, `(.L_x_10869) ;  /* 0x000000000f087348 */ /* 0x001fea0003c00000 */
[----:B------:R1:W2:Y:S02]  /*1f610*/  SHFL.IDX P6, R14, R13, R12, R11 ;  /* 0x0000000c0d0e7389 */ /* 0x0002a400000c000b */
[----:B012---:R-:W-:Y:S01]  /*1f620*/  ENDCOLLECTIVE ;  /* 0x000000000000791b */ /* 0x007fe20003800000 */
.L_x_10869:
[----:B------:R-:W-:Y:S02]  /*1f630*/  IMAD.MOV.U32 R13, RZ, RZ, R0 ;  /* 0x000000ffff0d7224 */ /* 0x000fe400078e0000 */
[----:B------:R-:W-:Y:S01]  /*1f640*/  IMAD.MOV.U32 R12, RZ, RZ, 0x3 ;  /* 0x00000003ff0c7424 */ /* 0x000fe200078e00ff */
[----:B------:R-:W-:-:S04]  /*1f650*/  MOV R2, R14 ;  /* 0x0000000e00027202 */ /* 0x000fc80000000f00 */
        /* <DEDUP_REMOVED lines=9> */
.L_x_10870:
        /* <DEDUP_REMOVED lines=12> */
.L_x_10871:
        /* <DEDUP_REMOVED lines=12> */
.L_x_10872:
        /* <DEDUP_REMOVED lines=12> */
.L_x_10873:
        /* <DEDUP_REMOVED lines=12> */
.L_x_10874:
        /* <DEDUP_REMOVED lines=12> */
.L_x_10875:
        /* <DEDUP_REMOVED lines=12> */
.L_x_10876:
[----:B------:R-:W-:Y:S01]  /*1fb70*/  @!PT LDS RZ, [RZ] ;  /* 0x00000000fffff984 */ /* 0x000fe20000000800 */
[----:B------:R-:W-:Y:S01]  /*1fb80*/  @!PT LDS RZ, [RZ] ;  /* 0x00000000fffff984 */ /* 0x000fe20000000800 */
[----:B------:R-:W-:Y:S01]  /*1fb90*/  @!PT LDS RZ, [RZ] ;  /* 0x00000000fffff984 */ /* 0x000fe20000000800 */
[----:B------:R0:W-:Y:S04]  /*1fba0*/  @!P5 LDGSTS.E.BYPASS.LTC128B.128 [R25+0x28c00], desc[UR60][R2.64+0x80], !P3 ;  /* 0x28c000800219dfae */ /* 0x0001e8000d901d7c */
[----:B------:R0:W-:Y:S04]  /*1fbb0*/  @!P5 LDGSTS.E.BYPASS.LTC128B.128 [R25+0x2cc00], desc[UR60][R2.64+0x100], !P2 ;  /* 0x2cc001000219dfae */ /* 0x0001e8000d101d7c */
[----:B------:R0:W-:Y:S01]  /*1fbc0*/  @!P5 LDGSTS.E.BYPASS.LTC128B.128 [R25+0x30c00], desc[UR60][R2.64+0x180], !P1 ;  /* 0x30c001800219dfae */ /* 0x0001e2000c901d7c */
[----:B------:R-:W-:Y:S02]  /*1fbd0*/  IMAD.MOV.U32 R13, RZ, RZ, R4 ;  /* 0x000000ffff0d7224 */ /* 0x000fe400078e0004 */
[----:B------:R-:W-:-:S07]  /*1fbe0*/  IMAD.MOV.U32 R6, RZ, RZ, R14 ;  /* 0x000000ffff067224 */ /* 0x000fce00078e000e */
[----:B0-----:R-:W-:Y:S05]  /*1fbf0*/  WARPSYNC.COLLECTIVE R15, `(.L_x_10877) ;  /* 0x000000000f087348 */ /* 0x001fea0003c00000 */
[----:B------:R1:W2:Y:S02]  /*1fc00*/  SHFL.IDX P6, R14, R13, R12, R11 ;  /* 0x0000000c0d0e7389 */ /* 0x0002a400000c000b */
[----:B012---:R-:W-:Y:S01]  /*1fc10*/  ENDCOLLECTIVE ;  /* 0x000000000000791b */ /* 0x007fe20003800000 */
.L_x_10877:
[----:B------:R-:W-:Y:S02]  /*1fc20*/  IMAD.MOV.U32 R13, RZ, RZ, R0 ;  /* 0x000000ffff0d7224 */ /* 0x000fe400078e0000 */
[----:B------:R-:W-:Y:S01]  /*1fc30*/  IMAD.MOV.U32 R12, RZ, RZ, 0x7 ;  /* 0x00000007ff0c7424 */ /* 0x000fe200078e00ff */
[----:B------:R-:W-:-:S07]  /*1fc40*/  MOV R2, R14 ;  /* 0x0000000e00027202 */ /* 0x000fce0000000f00 */
[----:B------:R-:W-:Y:S05]  /*1fc50*/  WARPSYNC.COLLECTIVE R15, `(.L_x_10878) ;  /* 0x000000000f087348 */ /* 0x000fea0003c00000 */
[----:B------:R0:W1:Y:S02]  /*1fc60*/  SHFL.IDX P6, R14, R13, R12, R11 ;  /* 0x0000000c0d0e7389 */ /* 0x00006400000c000b */
[----:B01----:R-:W-:Y:S01]  /*1fc70*/  ENDCOLLECTIVE ;  /* 0x000000000000791b */ /* 0x003fe20003800000 */
.L_x_10878:
[----:B------:R-:W-:-:S05]  /*1fc80*/  @!P0 LEA R2, P5, R7, R2, 0x1 ;  /* 0x0000000207028211 */ /* 0x000fca00078a08ff */
[----:B------:R-:W-:-:S05]  /*1fc90*/  @!P0 IMAD.X R3, RZ, RZ, R6, P5 ;  /* 0x000000ffff038224 */ /* 0x000fca00028e0606 */
        /* <DEDUP_REMOVED lines=12> */
.L_x_10879:
[----:B------:R-:W-:Y:S01]  /*1fd60*/  IMAD.MOV.U32 R2, RZ, RZ, R14 ;  /* 0x000000ffff027224 */ /* 0x000fe200078e000e */
[----:B------:R-:W-:Y:S06]  /*1fd70*/  BRA `(.L_x_10880) ;  /* 0xffffff9800187947 */ /* 0x000fec000383ffff */
.L_x_10688:
[----:B0-----:R0:W1:Y:S02]  /*1fd80*/  SYNCS.PHASECHK.TRANS64.TRYWAIT P0, [R22+URZ+0x32420], R3 ;  /* 0x03242003160075a7 */ /* 0x001064000800017f */
[----:B-1----:R-:W-:Y:S05]  /*1fd90*/  @!P0 NANOSLEEP.SYNCS 0x989680 ;  /* 0x009896800000895d */ /* 0x002fea0003900000 */
[----:B------:R-:W1:Y:S02]  /*1fda0*/  @!P0 SYNCS.PHASECHK.TRANS64 P0, [R22+URZ+0x32420], R3 ;  /* 0x03242003160085a7 */ /* 0x000e64000800007f */
[----:B-1----:R-:W-:Y:S05]  /*1fdb0*/  @!P0 BRA `(.L_x_10688) ;  /* 0xfffffffc00f08947 */ /* 0x002fea000383ffff */
[----:B------:R-:W-:Y:S05]  /*1fdc0*/  BRA `(.L_x_10881) ;  /* 0xffffff98008c7947 */ /* 0x000fea000383ffff */
.L_x_10691:
[----:B-1----:R1:W3:Y:S02]  /*1fdd0*/  SYNCS.PHASECHK.TRANS64.TRYWAIT P0, [R29+URZ+0x32460], R0 ;  /* 0x032460001d0075a7 */ /* 0x0022e4000800017f */
[----:B---3--:R-:W-:Y:S05]  /*1fde0*/  @!P0 NANOSLEEP.SYNCS 0x989680 ;  /* 0x009896800000895d */ /* 0x008fea0003900000 */
[----:B------:R-:W3:Y:S02]  /*1fdf0*/  @!P0 SYNCS.PHASECHK.TRANS64 P0, [R29+URZ+0x32460], R0 ;  /* 0x032460001d0085a7 */ /* 0x000ee4000800007f */
[----:B---3--:R-:W-:Y:S05]  /*1fe00*/  @!P0 BRA `(.L_x_10691) ;  /* 0xfffffffc00f08947 */ /* 0x008fea000383ffff */
[----:B------:R-:W-:Y:S05]  /*1fe10*/  BRA `(.L_x_10882) ;  /* 0xffffff98009c7947 */ /* 0x000fea000383ffff */
.L_x_10692:
        /* <DEDUP_REMOVED lines=8> */
.L_x_10884:
[----:B------:R-:W-:Y:S05]  /*1fea0*/  BSYNC B0 ;  /* 0x0000000000007941 */ /* 0x000fea0003800000 */
.L_x_10883:
[----:B------:R-:W0:Y:S01]  /*1feb0*/  S2R R8, SR_TID.X ;  /* 0x0000000000087919 */ /* 0x000e220000002100 */
[----:B------:R-:W-:Y:S01]  /*1fec0*/  MOV R13, R5 ;  /* 0x00000005000d7202 */ /* 0x000fe20000000f00 */
[----:B------:R-:W-:Y:S01]  /*1fed0*/  IMAD.MOV.U32 R12, RZ, RZ, RZ ;  /* 0x000000ffff0c7224 */ /* 0x000fe200078e00ff */
[C---:B------:R-:W-:Y:S01]  /*1fee0*/  LOP3.LUT P2, RZ, R7.reuse, 0x2, RZ, 0xc0, !PT ;  /* 0x0000000207ff7812 */ /* 0x040fe2000784c0ff */
[----:B------:R-:W-:Y:S01]  /*1fef0*/  IMAD.MOV.U32 R11, RZ, RZ, 0x181f ;  /* 0x0000181fff0b7424 */ /* 0x000fe200078e00ff */
[----:B------:R-:W-:Y:S01]  /*1ff00*/  LOP3.LUT P1, RZ, R7, 0x4, RZ, 0xc0, !PT ;  /* 0x0000000407ff7812 */ /* 0x000fe2000782c0ff */
[----:B------:R-:W-:Y:S02]  /*1ff10*/  IMAD.MOV.U32 R15, RZ, RZ, -0x1 ;  /* 0xffffffffff0f7424 */ /* 0x000fe400078e00ff */
[----:B------:R-:W-:Y:S01]  /*1ff20*/  IMAD.MOV.U32 R3, RZ, RZ, R14 ;  /* 0x000000ffff037224 */ /* 0x000fe200078e000e */
[----:B------:R-:W-:Y:S01]  /*1ff30*/  ISETP.LT.OR P3, PT, R30, 0x1, !P1 ;  /* 0x000000011e00780c */ /* 0x000fe20004f61670 */
[----:B------:R-:W-:-:S12]  /*1ff40*/  IMAD R4, R4, 0x2, R22 ;  /* 0x0000000204047824 */ /* 0x000fd800078e0216 */
[----:B0-----:R-:W-:Y:S05]  /*1ff50*/  WARPSYNC.COLLECTIVE R15, `(.L_x_10885) ;  /* 0x000000000f087348 */ /* 0x001fea0003c00000 */
[----:B------:R1:W2:Y:S02]  /*1ff60*/  SHFL.IDX P6, R14, R13, R12, R11 ;  /* 0x0000000c0d0e7389 */ /* 0x0002a400000c000b */
[----:B012---:R-:W-:Y:S01]  /*1ff70*/  ENDCOLLECTIVE ;  /* 0x000000000000791b */ /* 0x007fe20003800000 */
.L_x_10885:
        /* <DEDUP_REMOVED lines=9> */
.L_x_10886:
        /* <DEDUP_REMOVED lines=17> */
.L_x_10887:
[----:B------:R-:W-:Y:S02]  /*20120*/  IMAD.MOV.U32 R13, RZ, RZ, R6 ;  /* 0x000000ffff0d7224 */ /* 0x000fe400078e0006 */
[----:B------:R-:W-:Y:S01]  /*20130*/  IMAD.MOV.U32 R12, RZ, RZ, 0x2 ;  /* 0x00000002ff0c7424 */ /* 0x000fe200078e00ff */
[----:B------:R-:W-:-:S13]  /*20140*/  IADD3 R2, P3, R14, R0, RZ ;  /* 0x000000000e027210 */ /* 0x000fda0007f7e0ff */
[----:B------:R-:W-:Y:S05]  /*20150*/  WARPSYNC.COLLECTIVE R15, `(.L_x_10888) ;  /* 0x000000000f087348 */ /* 0x000fea0003c00000 */
[----:B------:R0:W1:Y:S02]  /*20160*/  SHFL.IDX P6, R14, R13, R12, R11 ;  /* 0x0000000c0d0e7389 */ /* 0x00006400000c000b */
[----:B01----:R-:W-:Y:S01]  /*20170*/  ENDCOLLECTIVE ;  /* 0x000000000000791b */ /* 0x003fe20003800000 */
.L_x_10888:
[----:B------:R-:W-:Y:S02]  /*20180*/  IADD3.X R3, RZ, R3, RZ, P3, !PT ;  /* 0x00000003ff037210 */ /* 0x000fe40001ffe4ff */
        /* <DEDUP_REMOVED lines=16> */
.L_x_10889:
[----:B------:R-:W-:Y:S02]  /*20290*/  IMAD.MOV.U32 R13, RZ, RZ, R6 ;  /* 0x000000ffff0d7224 */ /* 0x000fe400078e0006 */
[----:B------:R-:W-:Y:S01]  /*202a0*/  IMAD.MOV.U32 R12, RZ, RZ, 0x3 ;  /* 0x00000003ff0c7424 */ /* 0x000fe200078e00ff */
[----:B------:R-:W-:-:S13]  /*202b0*/  IADD3 R2, P3, R14, R0, RZ ;  /* 0x000000000e027210 */ /* 0x000fda0007f7e0ff */
[----:B------:R-:W-:Y:S05]  /*202c0*/  WARPSYNC.COLLECTIVE R15, `(.L_x_10890) ;  /* 0x000000000f087348 */ /* 0x000fea0003c00000 */
[----:B------:R0:W1:Y:S02]  /*202d0*/  SHFL.IDX P6, R14, R13, R12, R11 ;  /* 0x0000000c0d0e7389 */ /* 0x00006400000c000b */
[----:B01----:R-:W-:Y:S01]  /*202e0*/  ENDCOLLECTIVE ;  /* 0x000000000000791b */ /* 0x003fe20003800000 */
.L_x_10890:
        /* <DEDUP_REMOVED lines=17> */
.L_x_10891:
[----:B------:R-:W-:Y:S01]  /*20400*/  IMAD.MOV.U32 R13, RZ, RZ, R6 ;  /* 0x000000ffff0d7224 */ /* 0x000fe200078e0006 */
[----:B------:R-:W-:Y:S02]  /*20410*/  MOV R12, 0x4 ;  /* 0x00000004000c7802 */ /* 0x000fe40000000f00 */
[----:B------:R-:W-:-:S13]  /*20420*/  IADD3 R2, P3, R14, R0, RZ ;  /* 0x000000000e027210 */ /* 0x000fda0007f7e0ff */
[----:B------:R-:W-:Y:S05]  /*20430*/  WARPSYNC.COLLECTIVE R15, `(.L_x_10892) ;  /* 0x000000000f087348 */ /* 0x000fea0003c00000 */
[----:B------:R0:W1:Y:S02]  /*20440*/  SHFL.IDX P6, R14, R13, R12, R11 ;  /* 0x0000000c0d0e7389 */ /* 0x00006400000c000b */
[----:B01----:R-:W-:Y:S01]  /*20450*/  ENDCOLLECTIVE ;  /* 0x000000000000791b */ /* 0x003fe20003800000 */
.L_x_10892:
        /* <DEDUP_REMOVED lines=17> */
.L_x_10893:
[----:B------:R-:W-:Y:S02]  /*20570*/  IMAD.MOV.U32 R13, RZ, RZ, R6 ;  /* 0x000000ffff0d7224 */ /* 0x000fe400078e0006 */
[----:B------:R-:W-:Y:S01]  /*20580*/  IMAD.MOV.U32 R12, RZ, RZ, 0x5 ;  /* 0x00000005ff0c7424 */ /* 0x000fe200078e00ff */
[----:B------:R-:W-:-:S13]  /*20590*/  IADD3 R2, P3, R14, R0, RZ ;  /* 0x000000000e027210 */ /* 0x000fda0007f7e0ff */
[----:B------:R-:W-:Y:S05]  /*205a0*/  WARPSYNC.COLLECTIVE R15, `(.L_x_10894) ;  /* 0x000000000f087348 */ /* 0x000fea0003c00000 */
[----:B------:R0:W1:Y:S02]  /*205b0*/  SHFL.IDX P6, R14, R13, R12, R11 ;  /* 0x0000000c0d0e7389 */ /* 0x00006400000c000b */
[----:B01----:R-:W-:Y:S01]  /*205c0*/  ENDCOLLECTIVE ;  /* 0x000000000000791b */ /* 0x003fe20003800000 */
.L_x_10894:
        /* <DEDUP_REMOVED lines=12> */
.L_x_10895:
        /* <DEDUP_REMOVED lines=9> */
.L_x_10699:
[----:B0-----:R0:W1:Y:S02]  /*20720*/  SYNCS.PHASECHK.TRANS64.TRYWAIT P0, [R4+URZ+0x32440], R21 ;  /* 0x03244015040075a7 */ /* 0x001064000800017f */
[----:B-1----:R-:W-:Y:S05]  /*20730*/  @!P0 NANOSLEEP.SYNCS 0x989680 ;  /* 0x009896800000895d */ /* 0x002fea0003900000 */
[----:B------:R-:W1:Y:S02]  /*20740*/  @!P0 SYNCS.PHASECHK.TRANS64 P0, [R4+URZ+0x32440], R21 ;  /* 0x03244015040085a7 */ /* 0x000e64000800007f */
[----:B-1----:R-:W-:Y:S05]  /*20750*/  @!P0 BRA `(.L_x_10699) ;  /* 0xfffffffc00f08947 */ /* 0x002fea000383ffff */
[----:B------:R-:W-:Y:S05]  /*20760*/  BRA `(.L_x_10897) ;  /* 0xffffff9c002c7947 */ /* 0x000fea000383ffff */
.L_x_10700:
        /* <DEDUP_REMOVED lines=8> */
.L_x_10899:
[----:B------:R-:W-:Y:S05]  /*207f0*/  BSYNC B1 ;  /* 0x0000000000017941 */ /* 0x000fea0003800000 */
.L_x_10898:
[----:B------:R-:W-:Y:S01]  /*20800*/  IMAD.MOV.U32 R13, RZ, RZ, R8 ;  /* 0x000000ffff0d7224 */ /* 0x000fe200078e0008 */
[----:B------:R-:W-:Y:S01]  /*20810*/  MOV R3, R14 ;  /* 0x0000000e00037202 */ /* 0x000fe20000000f00 */
[----:B------:R-:W-:Y:S02]  /*20820*/  IMAD.MOV.U32 R12, RZ, RZ, RZ ;  /* 0x000000ffff0c7224 */ /* 0x000fe400078e00ff */
[----:B------:R-:W-:Y:S02]  /*20830*/  IMAD.MOV.U32 R11, RZ, RZ, 0x181f ;  /* 0x0000181fff0b7424 */ /* 0x000fe400078e00ff */
[----:B------:R-:W-:Y:S02]  /*20840*/  IMAD.MOV.U32 R15, RZ, RZ, -0x1 ;  /* 0xffffffffff0f7424 */ /* 0x000fe400078e00ff */
[----:B------:R-:W-:-:S07]  /*20850*/  IMAD R7, R7, 0x2, R22 ;  /* 0x0000000207077824 */ /* 0x000fce00078e0216 */
[----:B------:R-:W-:Y:S05]  /*20860*/  WARPSYNC.COLLECTIVE R15, `(.L_x_10900) ;  /* 0x000000000f087348 */ /* 0x000fea0003c00000 */
[----:B------:R0:W1:Y:S02]  /*20870*/  SHFL.IDX P6, R14, R13, R12, R11 ;  /* 0x0000000c0d0e7389 */ /* 0x00006400000c000b */
[----:B01----:R-:W-:Y:S01]  /*20880*/  ENDCOLLECTIVE ;  /* 0x000000000000791b */ /* 0x003fe20003800000 */
.L_x_10900:
[----:B------:R-:W-:Y:S02]  /*20890*/  IMAD.MOV.U32 R13, RZ, RZ, R9 ;  /* 0x000000ffff0d7224 */ /* 0x000fe400078e0009 */
[----:B------:R-:W-:Y:S02]  /*208a0*/  IMAD.MOV.U32 R12, RZ, RZ, 0x1 ;  /* 0x00000001ff0c7424 */ /* 0x000fe400078e00ff */
[----:B------:R-:W-:-:S07]  /*208b0*/  IMAD.MOV.U32 R2, RZ, RZ, R14 ;  /* 0x000000ffff027224 */ /* 0x000fce00078e000e */
[----:B------:R-:W-:Y:S05]  /*208c0*/  WARPSYNC.COLLECTIVE R15, `(.L_x_10901) ;  /* 0x000000000f087348 */ /* 0x000fea0003c00000 */
[----:B------:R0:W1:Y:S02]  /*208d0*/  SHFL.IDX P6, R14, R13, R12, R11 ;  /* 0x0000000c0d0e7389 */ /* 0x00006400000c000b */
[----:B01----:R-:W-:Y:S01]  /*208e0*/  ENDCOLLECTIVE ;  /* 0x000000000000791b */ /* 0x003fe20003800000 */
.L_x_10901:
        /* <DEDUP_REMOVED lines=11> */
.L_x_10902:
[----:B------:R-:W-:Y:S02]  /*209a0*/  IMAD.MOV.U32 R13, RZ, RZ, R9 ;  /* 0x000000ffff0d7224 */ /* 0x000fe400078e0009 */
[----:B------:R-:W-:Y:S01]  /*209b0*/  IMAD.MOV.U32 R12, RZ, RZ, 0x2 ;  /* 0x00000002ff0c7424 */ /* 0x000fe200078e00ff */
[----:B------:R-:W-:-:S07]  /*209c0*/  MOV R2, R14 ;  /* 0x0000000e00027202 */ /* 0x000fce0000000f00 */
[----:B------:R-:W-:Y:S05]  /*209d0*/  WARPSYNC.COLLECTIVE R15, `(.L_x_10903) ;  /* 0x000000000f087348 */ /* 0x000fea0003c00000 */
[----:B------:R0:W1:Y:S02]  /*209e0*/  SHFL.IDX P6, R14, R13, R12, R11 ;  /* 0x0000000c0d0e7389 */ /* 0x00006400000c000b */
[----:B01----:R-:W-:Y:S01]  /*209f0*/  ENDCOLLECTIVE ;  /* 0x000000000000791b */ /* 0x003fe20003800000 */
.L_x_10903:
        /* <DEDUP_REMOVED lines=11> */
.L_x_10904:
[----:B------:R-:W-:Y:S02]  /*20ab0*/  IMAD.MOV.U32 R13, RZ, RZ, R9 ;  /* 0x000000ffff0d7224 */ /* 0x000fe400078e0009 */
[----:B------:R-:W-:Y:S02]  /*20ac0*/  IMAD.MOV.U32 R12, RZ, RZ, 0x3 ;  /* 0x00000003ff0c7424 */ /* 0x000fe400078e00ff */
[----:B------:R-:W-:-:S07]  /*20ad0*/  IMAD.MOV.U32 R2, RZ, RZ, R14 ;  /* 0x000000ffff027224 */ /* 0x000fce00078e000e */
[----:B------:R-:W-:Y:S05]  /*20ae0*/  WARPSYNC.COLLECTIVE R15, `(.L_x_10905) ;  /* 0x000000000f087348 */ /* 0x000fea0003c00000 */
[----:B------:R0:W1:Y:S02]  /*20af0*/  SHFL.IDX P6, R14, R13, R12, R11 ;  /* 0x0000000c0d0e7389 */ /* 0x00006400000c000b */
[----:B01----:R-:W-:Y:S01]  /*20b00*/  ENDCOLLECTIVE ;  /* 0x000000000000791b */ /* 0x003fe20003800000 */
.L_x_10905:
        /* <DEDUP_REMOVED lines=11> */
.L_x_10906:
[----:B------:R-:W-:Y:S02]  /*20bc0*/  IMAD.MOV.U32 R13, RZ, RZ, R9 ;  /* 0x000000ffff0d7224 */ /* 0x000fe400078e0009 */
[----:B------:R-:W-:Y:S01]  /*20bd0*/  IMAD.MOV.U32 R12, RZ, RZ, 0x4 ;  /* 0x00000004ff0c7424 */ /* 0x000fe200078e00ff */
[----:B------:R-:W-:-:S07]  /*20be0*/  MOV R2, R14 ;  /* 0x0000000e00027202 */ /* 0x000fce0000000f00 */
[----:B------:R-:W-:Y:S05]  /*20bf0*/  WARPSYNC.COLLECTIVE R15, `(.L_x_10907) ;  /* 0x000000000f087348 */ /* 0x000fea0003c00000 */
[----:B------:R0:W1:Y:S02]  /*20c00*/  SHFL.IDX P6, R14, R13, R12, R11 ;  /* 0x0000000c0d0e7389 */ /* 0x00006400000c000b */
[----:B01----:R-:W-:Y:S01]  /*20c10*/  ENDCOLLECTIVE ;  /* 0x000000000000791b */ /* 0x003fe20003800000 */
.L_x_10907:
        /* <DEDUP_REMOVED lines=11> */
.L_x_10908:
[----:B------:R-:W-:Y:S02]  /*20cd0*/  IMAD.MOV.U32 R13, RZ, RZ, R9 ;  /* 0x000000ffff0d7224 */ /* 0x000fe400078e0009 */
[----:B------:R-:W-:Y:S02]  /*20ce0*/  IMAD.MOV.U32 R12, RZ, RZ, 0x5 ;  /* 0x00000005ff0c7424 */ /* 0x000fe400078e00ff */
[----:B------:R-:W-:-:S07]  /*20cf0*/  IMAD.MOV.U32 R2, RZ, RZ, R14 ;  /* 0x000000ffff027224 */ /* 0x000fce00078e000e */
[----:B------:R-:W-:Y:S05]  /*20d00*/  WARPSYNC.COLLECTIVE R15, `(.L_x_10909) ;  /* 0x000000000f087348 */ /* 0x000fea0003c00000 */
[----:B------:R0:W1:Y:S02]  /*20d10*/  SHFL.IDX P6, R14, R13, R12, R11 ;  /* 0x0000000c0d0e7389 */ /* 0x00006400000c000b */
[----:B01----:R-:W-:Y:S01]  /*20d20*/  ENDCOLLECTIVE ;  /* 0x000000000000791b */ /* 0x003fe20003800000 */
.L_x_10909:
        /* <DEDUP_REMOVED lines=11> */
.L_x_10910:
[----:B------:R-:W-:Y:S01]  /*20de0*/  MOV R2, R14 ;  /* 0x0000000e00027202 */ /* 0x000fe20000000f00 */
[----:B------:R-:W-:Y:S06]  /*20df0*/  BRA `(.L_x_10911) ;  /* 0xffffff9800587947 */ /* 0x000fec000383ffff */
.L_x_10705:
[----:B---3--:R3:W4:Y:S02]  /*20e00*/  SYNCS.PHASECHK.TRANS64.TRYWAIT P0, [R4+URZ+0x32460], R21 ;  /* 0x03246015040075a7 */ /* 0x008724000800017f */
[----:B----4-:R-:W-:Y:S05]  /*20e10*/  @!P0 NANOSLEEP.SYNCS 0x989680 ;  /* 0x009896800000895d */ /* 0x010fea0003900000 */
[----:B------:R-:W4:Y:S02]  /*20e20*/  @!P0 SYNCS.PHASECHK.TRANS64 P0, [R4+URZ+0x32460], R21 ;  /* 0x03246015040085a7 */ /* 0x000f24000800007f */
[----:B----4-:R-:W-:Y:S05]  /*20e30*/  @!P0 BRA `(.L_x_10705) ;  /* 0xfffffffc00f08947 */ /* 0x010fea000383ffff */
[----:B------:R-:W-:Y:S05]  /*20e40*/  BRA `(.L_x_10912) ;  /* 0xffffff9800a87947 */ /* 0x000fea000383ffff */
.L_x_10706:
        /* <DEDUP_REMOVED lines=8> */
.L_x_10914:
[----:B------:R-:W-:Y:S05]  /*20ed0*/  BSYNC B1 ;  /* 0x0000000000017941 */ /* 0x000fea0003800000 */
.L_x_10913:
        /* <DEDUP_REMOVED lines=9> */
.L_x_10915:
[----:B------:R-:W-:Y:S01]  /*20f70*/  MOV R13, R7 ;  /* 0x00000007000d7202 */ /* 0x000fe20000000f00 */
[----:B------:R-:W-:Y:S01]  /*20f80*/  IMAD.MOV.U32 R12, RZ, RZ, 0x1 ;  /* 0x00000001ff0c7424 */ /* 0x000fe200078e00ff */
[----:B------:R-:W-:-:S13]  /*20f90*/  IADD3 R2, P0, R14, R0, RZ ;  /* 0x000000000e027210 */ /* 0x000fda0007f1e0ff */
[----:B------:R-:W-:Y:S05]  /*20fa0*/  WARPSYNC.COLLECTIVE R15, `(.L_x_10916) ;  /* 0x000000000f087348 */ /* 0x000fea0003c00000 */
[----:B------:R0:W1:Y:S02]  /*20fb0*/  SHFL.IDX P6, R14, R13, R12, R11 ;  /* 0x0000000c0d0e7389 */ /* 0x00006400000c000b */
[----:B01----:R-:W-:Y:S01]  /*20fc0*/  ENDCOLLECTIVE ;  /* 0x000000000000791b */ /* 0x003fe20003800000 */
.L_x_10916:
        /* <DEDUP_REMOVED lines=13> */
.L_x_10917:
[----:B------:R-:W-:Y:S02]  /*210a0*/  IMAD.MOV.U32 R13, RZ, RZ, R7 ;  /* 0x000000ffff0d7224 */ /* 0x000fe400078e0007 */
[----:B------:R-:W-:Y:S01]  /*210b0*/  IMAD.MOV.U32 R12, RZ, RZ, 0x2 ;  /* 0x00000002ff0c7424 */ /* 0x000fe200078e00ff */
[----:B------:R-:W-:-:S13]  /*210c0*/  IADD3 R2, P0, R14, R0, RZ ;  /* 0x000000000e027210 */ /* 0x000fda0007f1e0ff */
[----:B------:R-:W-:Y:S05]  /*210d0*/  WARPSYNC.COLLECTIVE R15, `(.L_x_10918) ;  /* 0x000000000f087348 */ /* 0x000fea0003c00000 */
[----:B------:R0:W1:Y:S02]  /*210e0*/  SHFL.IDX P6, R14, R13, R12, R11 ;  /* 0x0000000c0d0e7389 */ /* 0x00006400000c000b */
[----:B01----:R-:W-:Y:S01]  /*210f0*/  ENDCOLLECTIVE ;  /* 0x000000000000791b */ /* 0x003fe20003800000 */
.L_x_10918:
        /* <DEDUP_REMOVED lines=13> */
.L_x_10919:
[----:B------:R-:W-:Y:S02]  /*211d0*/  IMAD.MOV.U32 R13, RZ, RZ, R7 ;  /* 0x000000ffff0d7224 */ /* 0x000fe400078e0007 */
[----:B------:R-:W-:Y:S01]  /*211e0*/  IMAD.MOV.U32 R12, RZ, RZ, 0x3 ;  /* 0x00000003ff0c7424 */ /* 0x000fe200078e00ff */
[----:B------:R-:W-:-:S13]  /*211f0*/  IADD3 R2, P0, R14, R0, RZ ;  /* 0x000000000e027210 */ /* 0x000fda0007f1e0ff */
[----:B------:R-:W-:Y:S05]  /*21200*/  WARPSYNC.COLLECTIVE R15, `(.L_x_10920) ;  /* 0x000000000f087348 */ /* 0x000fea0003c00000 */
[----:B------:R0:W1:Y:S02]  /*21210*/  SHFL.IDX P6, R14, R13, R12, R11 ;  /* 0x0000000c0d0e7389 */ /* 0x00006400000c000b */
[----:B01----:R-:W-:Y:S01]  /*21220*/  ENDCOLLECTIVE ;  /* 0x000000000000791b */ /* 0x003fe20003800000 */
.L_x_10920:
        /* <DEDUP_REMOVED lines=13> */
.L_x_10921:
[----:B------:R-:W-:Y:S02]  /*21300*/  IMAD.MOV.U32 R13, RZ, RZ, R7 ;  /* 0x000000ffff0d7224 */ /* 0x000fe400078e0007 */
[----:B------:R-:W-:Y:S01]  /*21310*/  IMAD.MOV.U32 R12, RZ, RZ, 0x4 ;  /* 0x00000004ff0c7424 */ /* 0x000fe200078e00ff */
[----:B------:R-:W-:-:S13]  /*21320*/  IADD3 R2, P0, R14, R0, RZ ;  /* 0x000000000e027210 */ /* 0x000fda0007f1e0ff */
[----:B------:R-:W-:Y:S05]  /*21330*/  WARPSYNC.COLLECTIVE R15, `(.L_x_10922) ;  /* 0x000000000f087348 */ /* 0x000fea0003c00000 */
[----:B------:R0:W1:Y:S02]  /*21340*/  SHFL.IDX P6, R14, R13, R12, R11 ;  /* 0x0000000c0d0e7389 */ /* 0x00006400000c000b */
[----:B01----:R-:W-:Y:S01]  /*21350*/  ENDCOLLECTIVE ;  /* 0x000000000000791b */ /* 0x003fe20003800000 */
.L_x_10922:
        /* <DEDUP_REMOVED lines=13> */
.L_x_10923:
[----:B------:R-:W-:Y:S02]  /*21430*/  IMAD.MOV.U32 R13, RZ, RZ, R7 ;  /* 0x000000ffff0d7224 */ /* 0x000fe400078e0007 */
[----:B------:R-:W-:Y:S01]  /*21440*/  IMAD.MOV.U32 R12, RZ, RZ, 0x5 ;  /* 0x00000005ff0c7424 */ /* 0x000fe200078e00ff */
[----:B------:R-:W-:-:S13]  /*21450*/  IADD3 R2, P0, R14, R0, RZ ;  /* 0x000000000e027210 */ /* 0x000fda0007f1e0ff */
[----:B------:R-:W-:Y:S05]  /*21460*/  WARPSYNC.COLLECTIVE R15, `(.L_x_10924) ;  /* 0x000000000f087348 */ /* 0x000fea0003c00000 */
[----:B------:R0:W1:Y:S02]  /*21470*/  SHFL.IDX P6, R14, R13, R12, R11 ;  /* 0x0000000c0d0e7389 */ /* 0x00006400000c000b */
[----:B01----:R-:W-:Y:S01]  /*21480*/  ENDCOLLECTIVE ;  /* 0x000000000000791b */ /* 0x003fe20003800000 */
.L_x_10924:
        /* <DEDUP_REMOVED lines=13> */
.L_x_10925:
[----:B------:R-:W-:Y:S05]  /*21560*/  BRA `(.L_x_10926) ;  /* 0xffffff9400f07947 */ /* 0x000fea000383ffff */
.L_x_10714:
[----:B------:R-:W-:Y:S01]  /*21570*/  BSSY B0, `(.L_x_10927) ;  /* 0x0000008000007945 */ /* 0x000fe20003800000 */
[----:B------:R-:W-:Y:S01]  /*21580*/  MOV R13, R16 ;  /* 0x00000010000d7202 */ /* 0x000fe20000000f00 */
[----:B------:R-:W-:Y:S02]  /*21590*/  IMAD.MOV.U32 R12, RZ, RZ, RZ ;  /* 0x000000ffff0c7224 */ /* 0x000fe400078e00ff */
[----:B------:R-:W-:Y:S02]  /*215a0*/  IMAD.MOV.U32 R11, RZ, RZ, 0x1f ;  /* 0x0000001fff0b7424 */ /* 0x000fe400078e00ff */
[----:B------:R-:W-:-:S07]  /*215b0*/  IMAD.MOV.U32 R15, RZ, RZ, -0x1 ;  /* 0xffffffffff0f7424 */ /* 0x000fce00078e00ff */
[----:B0123--:R-:W-:Y:S05]  /*215c0*/  WARPSYNC.COLLECTIVE R15, `(.L_x_10928) ;  /* 0x000000000f087348 */ /* 0x00ffea0003c00000 */
[----:B------:R4:W0:Y:S02]  /*215d0*/  SHFL.IDX P6, R14, R13, R12, R11 ;  /* 0x0000000c0d0e7389 */ /* 0x00082400000c000b */
[----:B01234-:R-:W-:Y:S01]  /*215e0*/  ENDCOLLECTIVE ;  /* 0x000000000000791b */ /* 0x01ffe20003800000 */
.L_x_10928:
[----:B------:R-:W-:Y:S05]  /*215f0*/  BSYNC B0 ;  /* 0x0000000000007941 */ /* 0x000fea0003800000 */
.L_x_10927:
        /* <DEDUP_REMOVED lines=9> */
.L_x_10929:
        /* <DEDUP_REMOVED lines=24> */
.L_x_10930:
[----:B------:R-:W-:Y:S01]  /*21810*/  IMAD.MOV.U32 R12, RZ, RZ, 0x2 ;  /* 0x00000002ff0c7424 */ /* 0x000fe200078e00ff */
[----:B------:R-:W-:-:S05]  /*21820*/  SEL R14, R14, RZ, P1 ;  /* 0x000000ff0e0e7207 */ /* 0x000fca0000800000 */
[----:B------:R-:W-:-:S04]  /*21830*/  IMAD.IADD R5, R13, 0x1, R14 ;  /* 0x000000010d057824 */ /* 0x000fc800078e020e */
[----:B------:R-:W-:-:S07]  /*21840*/  IMAD.MOV.U32 R13, RZ, RZ, R5 ;  /* 0x000000ffff0d7224 */ /* 0x000fce00078e0005 */
[----:B------:R-:W-:Y:S05]  /*21850*/  WARPSYNC.COLLECTIVE R15, `(.L_x_10931) ;  /* 0x000000000f087348 */ /* 0x000fea0003c00000 */
[----:B------:R0:W1:Y:S02]  /*21860*/  SHFL.UP P6, R14, R13, R12, R11 ;  /* 0x0400000c0d0e7389 */ /* 0x00006400000c000b */
[----:B01----:R-:W-:Y:S01]  /*21870*/  ENDCOLLECTIVE ;  /* 0x000000000000791b */ /* 0x003fe20003800000 */
.L_x_10931:
[----:B------:R-:W-:Y:S01]  /*21880*/  IMAD.MOV.U32 R12, RZ, RZ, 0x4 ;  /* 0x00000004ff0c7424 */ /* 0x000fe200078e00ff */
[----:B------:R-:W-:-:S05]  /*21890*/  SEL R2, R14, RZ, P2 ;  /* 0x000000ff0e027207 */ /* 0x000fca0001000000 */
[----:B------:R-:W-:-:S04]  /*218a0*/  IMAD.IADD R2, R5, 0x1, R2 ;  /* 0x0000000105027824 */ /* 0x000fc800078e0202 */
[----:B------:R-:W-:-:S07]  /*218b0*/  IMAD.MOV.U32 R13, RZ, RZ, R2 ;  /* 0x000000ffff0d7224 */ /* 0x000fce00078e0002 */
[----:B------:R-:W-:Y:S05]  /*218c0*/  WARPSYNC.COLLECTIVE R15, `(.L_x_10932) ;  /* 0x000000000f087348 */ /* 0x000fea0003c00000 */
[----:B------:R0:W1:Y:S02]  /*218d0*/  SHFL.UP P6, R14, R13, R12, R11 ;  /* 0x0400000c0d0e7389 */ /* 0x00006400000c000b */
[----:B01----:R-:W-:Y:S01]  /*218e0*/  ENDCOLLECTIVE ;  /* 0x000000000000791b */ /* 0x003fe20003800000 */
.L_x_10932:
[----:B------:R-:W-:Y:S02]  /*218f0*/  MOV R12, 0x8 ;  /* 0x00000008000c7802 */ /* 0x000fe40000000f00 */
[----:B------:R-:W-:-:S05]  /*21900*/  SEL R3, R14, RZ, P3 ;  /* 0x000000ff0e037207 */ /* 0x000fca0001800000 */
[----:B------:R-:W-:-:S04]  /*21910*/  IMAD.IADD R3, R2, 0x1, R3 ;  /* 0x0000000102037824 */ /* 0x000fc800078e0203 */
[----:B------:R-:W-:-:S07]  /*21920*/  IMAD.MOV.U32 R13, RZ, RZ, R3 ;  /* 0x000000ffff0d7224 */ /* 0x000fce00078e0003 */
[----:B------:R-:W-:Y:S05]  /*21930*/  WARPSYNC.COLLECTIVE R15, `(.L_x_10933) ;  /* 0x000000000f087348 */ /* 0x000fea0003c00000 */
[----:B------:R0:W1:Y:S02]  /*21940*/  SHFL.UP P6, R14, R13, R12, R11 ;  /* 0x0400000c0d0e7389 */ /* 0x00006400000c000b */
[----:B01----:R-:W-:Y:S01]  /*21950*/  ENDCOLLECTIVE ;  /* 0x000000000000791b */ /* 0x003fe20003800000 */
.L_x_10933:
[----:B------:R-:W-:Y:S01]  /*21960*/  IMAD.MOV.U32 R12, RZ, RZ, 0x10 ;  /* 0x00000010ff0c7424 */ /* 0x000fe200078e00ff */
[----:B------:R-:W-:-:S05]  /*21970*/  SEL R14, R14, RZ, P4 ;  /* 0x000000ff0e0e7207 */ /* 0x000fca0002000000 */
[----:B------:R-:W-:-:S04]  /*21980*/  IMAD.IADD R5, R3, 0x1, R14 ;  /* 0x0000000103057824 */ /* 0x000fc800078e020e */
[----:B------:R-:W-:-:S07]  /*21990*/  IMAD.MOV.U32 R13, RZ, RZ, R5 ;  /* 0x000000ffff0d7224 */ /* 0x000fce00078e0005 */
[----:B------:R-:W-:Y:S05]  /*219a0*/  WARPSYNC.COLLECTIVE R15, `(.L_x_10934) ;  /* 0x000000000f087348 */ /* 0x000fea0003c00000 */
[----:B------:R0:W1:Y:S02]  /*219b0*/  SHFL.UP P6, R14, R13, R12, R11 ;  /* 0x0400000c0d0e7389 */ /* 0x00006400000c000b */
[----:B01----:R-:W-:Y:S01]  /*219c0*/  ENDCOLLECTIVE ;  /* 0x000000000000791b */ /* 0x003fe20003800000 */
.L_x_10934:
        /* <DEDUP_REMOVED lines=8> */
.L_x_10935:
[----:B------:R-:W-:Y:S05]  /*21a50*/  BRA `(.L_x_10936) ;  /* 0xffffff9800547947 */ /* 0x000fea000383ffff */
.L_x_10717:
[----:B------:R-:W-:Y:S01]  /*21a60*/  BSSY B0, `(.L_x_10937) ;  /* 0x0000007000007945 */ /* 0x000fe20003800000 */
[----:B------:R-:W-:Y:S02]  /*21a70*/  IMAD.MOV.U32 R12, RZ, RZ, 0x1 ;  /* 0x00000001ff0c7424 */ /* 0x000fe400078e00ff */
[----:B------:R-:W-:Y:S02]  /*21a80*/  IMAD.MOV.U32 R11, RZ, RZ, RZ ;  /* 0x000000ffff0b7224 */ /* 0x000fe400078e00ff */
[----:B------:R-:W-:-:S07]  /*21a90*/  IMAD.MOV.U32 R15, RZ, RZ, -0x1 ;  /* 0xffffffffff0f7424 */ /* 0x000fce00078e00ff */
[----:B-1----:R-:W-:Y:S05]  /*21aa0*/  WARPSYNC.COLLECTIVE R15, `(.L_x_10938) ;  /* 0x000000000f087348 */ /* 0x002fea0003c00000 */
[----:B------:R0:W2:Y:S02]  /*21ab0*/  SHFL.UP P6, R14, R13, R12, R11 ;  /* 0x0400000c0d0e7389 */ /* 0x0000a400000c000b */
[----:B012---:R-:W-:Y:S01]  /*21ac0*/  ENDCOLLECTIVE ;  /* 0x000000000000791b */ /* 0x007fe20003800000 */
.L_x_10938:
[----:B------:R-:W-:Y:S05]  /*21ad0*/  BSYNC B0 ;  /* 0x0000000000007941 */ /* 0x000fea0003800000 */
.L_x_10937:
        /* <DEDUP_REMOVED lines=8> */
.L_x_10939:
[----:B------:R-:W-:Y:S01]  /*21b60*/  IMAD.MOV.U32 R12, RZ, RZ, 0x4 ;  /* 0x00000004ff0c7424 */ /* 0x000fe200078e00ff */
[----:B------:R-:W-:-:S05]  /*21b70*/  SEL R2, R14, RZ, P2 ;  /* 0x000000ff0e027207 */ /* 0x000fca0001000000 */
[----:B------:R-:W-:-:S04]  /*21b80*/  IMAD.IADD R2, R13, 0x1, R2 ;  /* 0x000000010d027824 */ /* 0x000fc800078e0202 */
[----:B------:R-:W-:-:S07]  /*21b90*/  IMAD.MOV.U32 R13, RZ, RZ, R2 ;  /* 0x000000ffff0d7224 */ /* 0x000fce00078e0002 */
[----:B------:R-:W-:Y:S05]  /*21ba0*/  WARPSYNC.COLLECTIVE R15, `(.L_x_10940) ;  /* 0x000000000f087348 */ /* 0x000fea0003c00000 */
[----:B------:R0:W1:Y:S02]  /*21bb0*/  SHFL.UP P6, R14, R13, R12, R11 ;  /* 0x0400000c0d0e7389 */ /* 0x00006400000c000b */
[----:B01----:R-:W-:Y:S01]  /*21bc0*/  ENDCOLLECTIVE ;  /* 0x000000000000791b */ /* 0x003fe20003800000 */
.L_x_10940:
[----:B------:R-:W-:Y:S01]  /*21bd0*/  IMAD.MOV.U32 R12, RZ, RZ, 0x8 ;  /* 0x00000008ff0c7424 */ /* 0x000fe200078e00ff */
[----:B------:R-:W-:-:S05]  /*21be0*/  SEL R3, R14, RZ, P3 ;  /* 0x000000ff0e037207 */ /* 0x000fca0001800000 */
[----:B------:R-:W-:-:S04]  /*21bf0*/  IMAD.IADD R3, R2, 0x1, R3 ;  /* 0x0000000102037824 */ /* 0x000fc800078e0203 */
[----:B------:R-:W-:-:S07]  /*21c00*/  IMAD.MOV.U32 R13, RZ, RZ, R3 ;  /* 0x000000ffff0d7224 */ /* 0x000fce00078e0003 */
[----:B------:R-:W-:Y:S05]  /*21c10*/  WARPSYNC.COLLECTIVE R15, `(.L_x_10941) ;  /* 0x000000000f087348 */ /* 0x000fea0003c00000 */
[----:B------:R0:W1:Y:S02]  /*21c20*/  SHFL.UP P6, R14, R13, R12, R11 ;  /* 0x0400000c0d0e7389 */ /* 0x00006400000c000b */
[----:B01----:R-:W-:Y:S01]  /*21c30*/  ENDCOLLECTIVE ;  /* 0x000000000000791b */ /* 0x003fe20003800000 */
.L_x_10941:
[----:B------:R-:W-:Y:S02]  /*21c40*/  MOV R12, 0x10 ;  /* 0x00000010000c7802 */ /* 0x000fe40000000f00 */
[----:B------:R-:W-:-:S05]  /*21c50*/  SEL R14, R14, RZ, P4 ;  /* 0x000000ff0e0e7207 */ /* 0x000fca0002000000 */
[----:B------:R-:W-:-:S04]  /*21c60*/  IMAD.IADD R5, R3, 0x1, R14 ;  /* 0x0000000103057824 */ /* 0x000fc800078e020e */
[----:B------:R-:W-:-:S07]  /*21c70*/  IMAD.MOV.U32 R13, RZ, RZ, R5 ;  /* 0x000000ffff0d7224 */ /* 0x000fce00078e0005 */
[----:B------:R-:W-:Y:S05]  /*21c80*/  WARPSYNC.COLLECTIVE R15, `(.L_x_10942) ;  /* 0x000000000f087348 */ /* 0x000fea0003c00000 */
[----:B------:R0:W1:Y:S02]  /*21c90*/  SHFL.UP P6, R14, R13, R12, R11 ;  /* 0x0400000c0d0e7389 */ /* 0x00006400000c000b */
[----:B01----:R-:W-:Y:S01]  /*21ca0*/  ENDCOLLECTIVE ;  /* 0x000000000000791b */ /* 0x003fe20003800000 */
.L_x_10942:
        /* <DEDUP_REMOVED lines=8> */
.L_x_10943:
[----:B------:R-:W-:Y:S05]  /*21d30*/  BRA `(.L_x_10944) ;  /* 0xffffff9800407947 */ /* 0x000fea000383ffff */
.L_x_10719:
[----:B------:R-:W-:Y:S01]  /*21d40*/  BSSY B0, `(.L_x_10945) ;  /* 0x0000006000007945 */ /* 0x000fe20003800000 */
[----:B------:R-:W-:Y:S01]  /*21d50*/  PLOP3.LUT P6, PT, P6, PT, PT, 0x8, 0x0 ;  /* 0x000000000000781c */ /* 0x000fe200037ce170 */
[----:B------:R-:W-:-:S12]  /*21d60*/  IMAD.MOV.U32 R15, RZ, RZ, -0x1 ;  /* 0xffffffffff0f7424 */ /* 0x000fd800078e00ff */
[----:B01----:R-:W-:Y:S05]  /*21d70*/  WARPSYNC.COLLECTIVE R15, `(.L_x_10946) ;  /* 0x000000000f087348 */ /* 0x003fea0003c00000 */
[----:B------:R-:W-:Y:S01]  /*21d80*/  VOTE.ANY R14, PT, P6 ;  /* 0x00000000000e7806 */ /* 0x000fe200030e0100 */
[----:B01----:R-:W-:Y:S06]  /*21d90*/  ENDCOLLECTIVE ;  /* 0x000000000000791b */ /* 0x003fec0003800000 */
.L_x_10946:
[----:B------:R-:W-:Y:S05]  /*21da0*/  BSYNC B0 ;  /* 0x0000000000007941 */ /* 0x000fea0003800000 */
.L_x_10945:
        /* <DEDUP_REMOVED lines=9> */
.L_x_10947:
[----:B------:R-:W-:Y:S01]  /*21e40*/  MOV R13, R4 ;  /* 0x00000004000d7202 */ /* 0x000fe20000000f00 */
[----:B------:R-:W-:-:S07]  /*21e50*/  IMAD.MOV.U32 R7, RZ, RZ, R14 ;  /* 0x000000ffff077224 */ /* 0x000fce00078e000e */
[----:B------:R-:W-:Y:S05]  /*21e60*/  WARPSYNC.COLLECTIVE R15, `(.L_x_10948) ;  /* 0x000000000f087348 */ /* 0x000fea0003c00000 */
[----:B------:R0:W1:Y:S02]  /*21e70*/  SHFL.IDX P6, R14, R13, R12, R11 ;  /* 0x0000000c0d0e7389 */ /* 0x00006400000c000b */
[----:B01----:R-:W-:Y:S01]  /*21e80*/  ENDCOLLECTIVE ;  /* 0x000000000000791b */ /* 0x003fe20003800000 */
.L_x_10948:
[----:B------:R-:W-:Y:S01]  /*21e90*/  IMAD.MOV.U32 R4, RZ, RZ, R14 ;  /* 0x000000ffff047224 */ /* 0x000fe200078e000e */
[----:B------:R-:W-:Y:S06]  /*21ea0*/  BRA `(.L_x_10949) ;  /* 0xffffff9800207947 */ /* 0x000fec000383ffff */
.L_x_10721:
[----:B------:R-:W-:Y:S01]  /*21eb0*/  BSSY B0, `(.L_x_10950) ;  /* 0x0000007000007945 */ /* 0x000fe20003800000 */
[----:B------:R-:W-:Y:S02]  /*21ec0*/  IMAD.MOV.U32 R13, RZ, RZ, R3 ;  /* 0x000000ffff0d7224 */ /* 0x000fe400078e0003 */
[----:B------:R-:W-:Y:S02]  /*21ed0*/  IMAD.MOV.U32 R11, RZ, RZ, 0x1f ;  /* 0x0000001fff0b7424 */ /* 0x000fe400078e00ff */
[----:B------:R-:W-:-:S07]  /*21ee0*/  IMAD.MOV.U32 R15, RZ, RZ, -0x1 ;  /* 0xffffffffff0f7424 */ /* 0x000fce00078e00ff */
[----:B01234-:R-:W-:Y:S05]  /*21ef0*/  WARPSYNC.COLLECTIVE R15, `(.L_x_10951) ;  /* 0x000000000f087348 */ /* 0x01ffea0003c00000 */
[----:B------:R0:W0:Y:S02]  /*21f00*/  SHFL.IDX P6, R14, R13, R12, R11 ;  /* 0x0000000c0d0e7389 */ /* 0x00002400000c000b */
[----:B01234-:R-:W-:Y:S01]  /*21f10*/  ENDCOLLECTIVE ;  /* 0x000000000000791b */ /* 0x01ffe20003800000 */
.L_x_10951:
[----:B------:R-:W-:Y:S05]  /*21f20*/  BSYNC B0 ;  /* 0x0000000000007941 */ /* 0x000fea0003800000 */
.L_x_10950:
[----:B------:R-:W-:Y:S01]  /*21f30*/  IMAD.MOV.U32 R16, RZ, RZ, R14 ;  /* 0x000000ffff107224 */ /* 0x000fe200078e000e */
[----:B------:R-:W-:Y:S06]  /*21f40*/  BRA `(.L_x_10720) ;  /* 0xffffff9800107947 */ /* 0x000fec000383ffff */
.L_x_10725:
[----:B0-----:R0:W2:Y:S02]  /*21f50*/  SYNCS.PHASECHK.TRANS64.TRYWAIT P0, [R7+URZ+0x32420], R0 ;  /* 0x03242000070075a7 */ /* 0x0010a4000800017f */
[----:B--2---:R-:W-:Y:S05]  /*21f60*/  @!P0 NANOSLEEP.SYNCS 0x989680 ;  /* 0x009896800000895d */ /* 0x004fea0003900000 */
[----:B------:R-:W2:Y:S02]  /*21f70*/  @!P0 SYNCS.PHASECHK.TRANS64 P0, [R7+URZ+0x32420], R0 ;  /* 0x03242000070085a7 */ /* 0x000ea4000800007f */
[----:B--2---:R-:W-:Y:S05]  /*21f80*/  @!P0 BRA `(.L_x_10725) ;  /* 0xfffffffc00f08947 */ /* 0x004fea000383ffff */
[----:B------:R-:W-:Y:S05]  /*21f90*/  BRA `(.L_x_10952) ;  /* 0xffffff9c00687947 */ /* 0x000fea000383ffff */
.L_x_10726:
        /* <DEDUP_REMOVED lines=11> */
.L_x_10954:
[----:B------:R-:W-:Y:S05]  /*22050*/  BSYNC B0 ;  /* 0x0000000000007941 */ /* 0x000fea0003800000 */
.L_x_10953:
[----:B------:R-:W-:Y:S05]  /*22060*/  BRA `(.L_x_10955) ;  /* 0xffffff9c00507947 */ /* 0x000fea000383ffff */
.L_x_10727:
[----:B------:R-:W-:Y:S01]  /*22070*/  BSSY B0, `(.L_x_10956) ;  /* 0x0000006000007945 */ /* 0x000fe20003800000 */
[----:B------:R-:W-:-:S07]  /*22080*/  IMAD.MOV.U32 R15, RZ, RZ, -0x1 ;  /* 0xffffffffff0f7424 */ /* 0x000fce00078e00ff */
[----:B01-3--:R-:W-:Y:S05]  /*22090*/  WARPSYNC.COLLECTIVE R15, `(.L_x_10957) ;  /* 0x000000000f0c7348 */ /* 0x00bfea0003c00000 */
[----:B------:R-:W-:Y:S02]  /*220a0*/  ELECT P6, UR62, PT ;  /* 0x00000000003e782f */ /* 0x000fe400038c0000 */
[----:B------:R-:W-:Y:S01]  /*220b0*/  MOV R14, UR62 ;  /* 0x0000003e000e7c02 */ /* 0x000fe20008000f00 */
[----:B01-3--:R-:W-:Y:S10]  /*220c0*/  ENDCOLLECTIVE ;  /* 0x000000000000791b */ /* 0x00bff40003800000 */
.L_x_10957:
[----:B------:R-:W-:Y:S05]  /*220d0*/  BSYNC B0 ;  /* 0x0000000000007941 */ /* 0x000fea0003800000 */
.L_x_10956:
[----:B------:R-:W-:Y:S05]  /*220e0*/  BRA `(.L_x_10958) ;  /* 0xffffff9c00447947 */ /* 0x000fea000383ffff */
.L_x_10729:
[----:B0-----:R0:W2:Y:S02]  /*220f0*/  SYNCS.PHASECHK.TRANS64.TRYWAIT P1, [R5+URZ+0x32440], R0 ;  /* 0x03244000050075a7 */ /* 0x0010a4000802017f */
[----:B--2---:R-:W-:Y:S05]  /*22100*/  @!P1 NANOSLEEP.SYNCS 0x989680 ;  /* 0x009896800000995d */ /* 0x004fea0003900000 */
[----:B------:R-:W2:Y:S02]  /*22110*/  @!P1 SYNCS.PHASECHK.TRANS64 P1, [R5+URZ+0x32440], R0 ;  /* 0x03244000050095a7 */ /* 0x000ea4000802007f */
[----:B--2---:R-:W-:Y:S05]  /*22120*/  @!P1 BRA `(.L_x_10729) ;  /* 0xfffffffc00f09947 */ /* 0x004fea000383ffff */
[----:B------:R-:W-:Y:S05]  /*22130*/  BRA `(.L_x_10959) ;  /* 0xffffff9c00647947 */ /* 0x000fea000383ffff */
.L_x_10731:
[----:B--2---:R2:W4:Y:S02]  /*22140*/  SYNCS.PHASECHK.TRANS64.TRYWAIT P1, [R3+URZ+0x32440], R2 ;  /* 0x03244002030075a7 */ /* 0x004524000802017f */
[----:B----4-:R-:W-:Y:S05]  /*22150*/  @!P1 NANOSLEEP.SYNCS 0x989680 ;  /* 0x009896800000995d */ /* 0x010fea0003900000 */
[----:B------:R-:W4:Y:S02]  /*22160*/  @!P1 SYNCS.PHASECHK.TRANS64 P1, [R3+URZ+0x32440], R2 ;  /* 0x03244002030095a7 */ /* 0x000f24000802007f */
[----:B----4-:R-:W-:Y:S05]  /*22170*/  @!P1 BRA `(.L_x_10731) ;  /* 0xfffffffc00f09947 */ /* 0x010fea000383ffff */
[----:B------:R-:W-:Y:S05]  /*22180*/  BRA `(.L_x_10960) ;  /* 0xffffff9c00707947 */ /* 0x000fea000383ffff */
.L_x_10733:
[----:B----4-:R4:W0:Y:S02]  /*22190*/  SYNCS.PHASECHK.TRANS64.TRYWAIT P1, [R5+URZ+0x32460], R0 ;  /* 0x03246000050075a7 */ /* 0x010824000802017f */
[----:B0-----:R-:W-:Y:S05]  /*221a0*/  @!P1 NANOSLEEP.SYNCS 0x989680 ;  /* 0x009896800000995d */ /* 0x001fea0003900000 */
[----:B------:R-:W0:Y:S02]  /*221b0*/  @!P1 SYNCS.PHASECHK.TRANS64 P1, [R5+URZ+0x32460], R0 ;  /* 0x03246000050095a7 */ /* 0x000e24000802007f */
[----:B0-----:R-:W-:Y:S05]  /*221c0*/  @!P1 BRA `(.L_x_10733) ;  /* 0xfffffffc00f09947 */ /* 0x001fea000383ffff */
[----:B------:R-:W-:Y:S05]  /*221d0*/  BRA `(.L_x_10961) ;  /* 0xffffff9c006c7947 */ /* 0x000fea000383ffff */
.L_x_10962:
        /* <DEDUP_REMOVED lines=10> */
.L_x_15665:


//--------------------- .text._ZN7cutlass13device_kernelIN5flash11enable_sm90INS1_16FlashAttnFwdSm90INS1_25CollectiveMainloopFwdSm90ILi2EN4cute5tupleIJNS5_1CILi1EEES8_S8_EEENS6_IJNS7_ILi128EEENS7_ILi96EEENS7_ILi64EEEEEELi256ENS_6half_tEfNS_4arch4Sm90ELb0ELb1ELb0ELb0ELb1ELb0ELb0ELb1ELb0ELb1ELb1ELb0EEENS1_21CollectiveEpilogueFwdINS6_IJSA_NS7_ILi256EEESB_EEES9_SE_SG_Li256ELb0ELb1ELb1ELb0EEENS1_19SingleTileSchedulerILb0ELb1ELb1ELi128EEEEEEEEEvNT_6ParamsE --------------------------
	.section	.text._ZN7cutlass13device_kernelIN5flash11enable_sm90INS1_16FlashAttnFwdSm90INS1_25CollectiveMainloopFwdSm90ILi2EN4cute5tupleIJNS5_1CILi1EEES8_S8_EEENS6_IJNS7_ILi128EEENS7_ILi96EEENS7_ILi64EEEEEELi256ENS_6half_tEfNS_4arch4Sm90ELb0ELb1ELb0ELb0ELb1ELb0ELb0ELb1ELb0ELb1ELb1ELb0EEENS1_21CollectiveEpilogueFwdINS6_IJSA_NS7_ILi256EEESB_EEES9_SE_SG_Li256ELb0ELb1ELb1ELb0EEENS1_19SingleTileSchedulerILb0ELb1ELb1ELi128EEEEEEEEEvNT_6ParamsE,"ax",@progbits
	.align	128
.text._ZN7cutlass13device_kernelIN5flash11enable_sm90INS1_16FlashAttnFwdSm90INS1_25CollectiveMainloopFwdSm90ILi2EN4cute5tupleIJNS5_1CILi1EEES8_S8_EEENS6_IJNS7_ILi128EEENS7_ILi96EEENS7_ILi64EEEEEELi256ENS_6half_tEfNS_4arch4Sm90ELb0ELb1ELb0ELb0ELb1ELb0ELb0ELb1ELb0ELb1ELb1ELb0EEENS1_21CollectiveEpilogueFwdINS6_IJSA_NS7_ILi256EEESB_EEES9_SE_SG_Li256ELb0ELb1ELb1ELb0EEENS1_19SingleTileSchedulerILb0ELb1ELb1ELi128EEEEEEEEEvNT_6ParamsE:
        .type           _ZN7cutlass13device_kernelIN5flash11enable_sm90INS1_16FlashAttnFwdSm90INS1_25CollectiveMainloopFwdSm90ILi2EN4cute5tupleIJNS5_1CILi1EEES8_S8_EEENS6_IJNS7_ILi128EEENS7_ILi96EEENS7_ILi64EEEEEELi256ENS_6half_tEfNS_4arch4Sm90ELb0ELb1ELb0ELb0ELb1ELb0ELb0ELb1ELb0ELb1ELb1ELb0EEENS1_21CollectiveEpilogueFwdINS6_IJSA_NS7_ILi256EEESB_EEES9_SE_SG_Li256ELb0ELb1ELb1ELb0EEENS1_19SingleTileSchedulerILb0ELb1ELb1ELi128EEEEEEEEEvNT_6ParamsE,@function
        .size           _ZN7cutlass13device_kernelIN5flash11enable_sm90INS1_16FlashAttnFwdSm90INS1_25CollectiveMainloopFwdSm90ILi2EN4cute5tupleIJNS5_1CILi1EEES8_S8_EEENS6_IJNS7_ILi128EEENS7_ILi96EEENS7_ILi64EEEEEELi256ENS_6half_tEfNS_4arch4Sm90ELb0ELb1ELb0ELb0ELb1ELb0ELb0ELb1ELb0ELb1ELb1ELb0EEENS1_21CollectiveEpilogueFwdINS6_IJSA_NS7_ILi256EEESB_EEES9_SE_SG_Li256ELb0ELb1ELb1ELb0EEENS1_19SingleTileSchedulerILb0ELb1ELb1ELi128EEEEEEEEEvNT_6ParamsE,(.L_x_15666 - _ZN7cutlass13device_kernelIN5flash11enable_sm90INS1_16FlashAttnFwdSm90INS1_25CollectiveMainloopFwdSm90ILi2EN4cute5tupleIJNS5_1CILi1EEES8_S8_EEENS6_IJNS7_ILi128EEENS7_ILi96EEENS7_ILi64EEEEEELi256ENS_6half_tEfNS_4arch4Sm90ELb0ELb1ELb0ELb0ELb1ELb0ELb0ELb1ELb0ELb1ELb1ELb0EEENS1_21CollectiveEpilogueFwdINS6_IJSA_NS7_ILi256EEESB_EEES9_SE_SG_Li256ELb0ELb1ELb1ELb0EEENS1_19SingleTileSchedulerILb0ELb1ELb1ELi128EEEEEEEEEvNT_6ParamsE)
        .other          _ZN7cutlass13device_kernelIN5flash11enable_sm90INS1_16FlashAttnFwdSm90INS1_25CollectiveMainloopFwdSm90ILi2EN4cute5tupleIJNS5_1CILi1EEES8_S8_EEENS6_IJNS7_ILi128EEENS7_ILi96EEENS7_ILi64EEEEEELi256ENS_6half_tEfNS_4arch4Sm90ELb0ELb1ELb0ELb0ELb1ELb0ELb0ELb1ELb0ELb1ELb1ELb0EEENS1_21CollectiveEpilogueFwdINS6_IJSA_NS7_ILi256EEESB_EEES9_SE_SG_Li256ELb0ELb1ELb1ELb0EEENS1_19SingleTileSchedulerILb0ELb1ELb1ELi128EEEEEEEEEvNT_6ParamsE,@"STO_CUDA_ENTRY STV_DEFAULT"
_ZN7cutlass13device_kernelIN5flash11enable_sm90INS1_16FlashAttnFwdSm90INS1_25CollectiveMainloopFwdSm90ILi2EN4cute5tupleIJNS5_1CILi1EEES8_S8_EEENS6_IJNS7_ILi128EEENS7_ILi96EEENS7_ILi64EEEEEELi256ENS_6half_tEfNS_4arch4Sm90ELb0ELb1ELb0ELb0ELb1ELb0ELb0ELb1ELb0ELb1ELb1ELb0EEENS1_21CollectiveEpilogueFwdINS6_IJSA_NS7_ILi256EEESB_EEES9_SE_SG_Li256ELb0ELb1ELb1ELb0EEENS1_19SingleTileSchedulerILb0ELb1ELb1ELi128EEEEEEEEEvNT_6ParamsE:
[----:B------:R-:W0:Y:S01]  /*0000*/  LDC R1, c[0x0][0x28] ;  /* 0x00000a00ff017b82 */ /* 0x000e220000000800 */
[----:B------:R-:W1:Y:S01]  /*0010*/  S2R R17, SR_TID.X ;  /* 0x0000000000117919 */ /* 0x000e620000002100 */
[----:B------:R-:W-:Y:S01]  /*0020*/  ELECT P0, URZ, PT ;  /* 0x00000000003f782f */ /* 0x000fe20003800000 */
[----:B------:R-:W-:Y:S01]  /*0030*/  UMOV UR4, 0x80 ;  /* 0x0000008000047882 */ /* 0x000fe20000000000 */
[----:B------:R-:W-:Y:S01]  /*0040*/  UMOV UR7, 0x100 ;  /* 0x0000010000077882 */ /* 0x000fe20000000000 */
[--C-:B-1----:R-:W-:Y:S02]  /*0050*/  SHF.R.U32.HI R0, RZ, 0x5, R17.reuse ;  /* 0x00000005ff007819 */ /* 0x102fe40000011611 */
[----:B------:R-:W-:-:S03]  /*0060*/  SHF.R.U32.HI R16, RZ, 0x7, R17 ;  /* 0x00000007ff107819 */ /* 0x000fc60000011611 */
[----:B------:R-:W1:Y:S04]  /*0070*/  SHFL.IDX PT, R2, R0, RZ, 0x1f ;  /* 0x00001fff00027589 */ /* 0x000e6800000e0000 */
[----:B------:R2:W3:Y:S01]  /*0080*/  SHFL.IDX PT, R3, R16, RZ, 0x1f ;  /* 0x00001fff10037589 */ /* 0x0004e200000e0000 */
[C---:B-1----:R-:W-:Y:S02]  /*0090*/  ISETP.NE.OR P0, PT, R2.reuse, RZ, !P0 ;  /* 0x000000ff0200720c */ /* 0x042fe40004705670 */
[----:B------:R-:W-:-:S11]  /*00a0*/  ISETP.NE.AND P1, PT, R2, RZ, PT ;  /* 0x000000ff0200720c */ /* 0x000fd60003f25270 */
        /* <DEDUP_REMOVED lines=12> */
[----:B------:R2:W1:Y:S06]  /*0170*/  @!UP0 SYNCS.EXCH.64 URZ, [UR8+0x22800], UR4 ;  /* 0x02280004083f85b2 */ /* 0x00046c0008000100 */
[----:B------:R2:W4:Y:S02]  /*0180*/  @!UP1 SYNCS.EXCH.64 URZ, [UR8+0x22820], UR6 ;  /* 0x02282006083f95b2 */ /* 0x0005240008000100 */
[----:B0-23--:R-:W-:Y:S05]  /*0190*/  @P1 BRA `(.L_x_10963) ;  /* 0x0000000000481947 */ /* 0x00dfea0003800000 */
        /* <DEDUP_REMOVED lines=13> */
[----:B0-----:R0:W2:Y:S08]  /*0270*/  SYNCS.EXCH.64 URZ, [UR8+0x22830], UR4 ;  /* 0x02283004083f75b2 */ /* 0x0010b00008000100 */
[----:B------:R0:W3:Y:S01]  /*0280*/  SYNCS.EXCH.64 URZ, [UR8+0x22840], UR6 ;  /* 0x02284006083f75b2 */ /* 0x0000e20008000100 */
[----:B------:R0:W0:Y:S01]  /*0290*/  SYNCS.EXCH.64 URZ, [UR8+0x22838], UR4 ;  /* 0x02283804083f75b2 */ /* 0x0000220008000100 */
[----:B------:R0:W0:Y:S01]  /*02a0*/  SYNCS.EXCH.64 URZ, [UR8+0x22848], UR6 ;  /* 0x02284806083f75b2 */ /* 0x0000220008000100 */
[----:B------:R-:W-:Y:S01]  /*02b0*/  NOP ;  /* 0x0000000000007918 */ /* 0x000fe20000000000 */
.L_x_10963:
        /* <DEDUP_REMOVED lines=22> */
.L_x_10964:
        /* <DEDUP_REMOVED lines=18> */
.L_x_10965:
        /* <DEDUP_REMOVED lines=22> */
.L_x_10966:
        /* <DEDUP_REMOVED lines=23> */
.L_x_10967:
        /* <DEDUP_REMOVED lines=9> */
.L_x_10970:
        /* <DEDUP_REMOVED lines=20> */
[----:B------:R-:W0:Y:S01]  /*09e0*/  LDC.64 R6, c[0x0][0x418] ;  /* 0x00010600ff067b82 */ /* 0x000e220000000a00 */
[----:B------:R-:W-:Y:S01]  /*09f0*/  ULDC UR4, c[0x0][0x448] ;  /* 0x0001120000047ab9 */ /* 0x000fe20000000800 */
[----:B------:R-:W-:Y:S01]  /*0a00*/  VIADD R19, R17, 0xffffff80 ;  /* 0xffffff8011137836 */ /* 0x000fe20000000000 */
[----:B------:R-:W-:-:S03]  /*0a10*/  UISETP.NE.AND UP0, UPT, UR4, 0x1, UPT ;  /* 0x000000010400788c */ /* 0x000fc6000bf05270 */
[----:B------:R-:W-:Y:S01]  /*0a20*/  ULDC.64 UR4, c[0x0][0x9e0] ;  /* 0x0002780000047ab9 */ /* 0x000fe20000000a00 */
[----:B------:R-:W-:Y:S01]  /*0a30*/  UP2UR UR40, UPR, URZ, 0x1 ;  /* 0x000000013f287883 */ /* 0x000fe20008000000 */
[----:B------:R-:W1:Y:S06]  /*0a40*/  LDC R2, c[0x0][0x288] ;  /* 0x0000a200ff027b82 */ /* 0x000e6c0000000800 */
[----:B------:R-:W-:Y:S01]  /*0a50*/  @UP0 ULDC UR8, c[0x0][0x44c] ;  /* 0x0001130000080ab9 */ /* 0x000fe20000000800 */
[----:B------:R-:W-:Y:S01]  /*0a60*/  @UP0 ULDC UR11, c[0x0][0x450] ;  /* 0x00011400000b0ab9 */ /* 0x000fe20000000800 */
[----:B------:R-:W2:Y:S08]  /*0a70*/  LDC R18, c[0x0][0x424] ;  /* 0x00010900ff127b82 */ /* 0x000eb00000000800 */
[----:B------:R-:W3:Y:S01]  /*0a80*/  S2UR UR44, SR_CTAID.X ;  /* 0x00000000002c79c3 */ /* 0x000ee20000002500 */
[----:B0-----:R-:W-:-:S04]  /*0a90*/  ISETP.NE.U32.AND P0, PT, R6, RZ, PT ;  /* 0x000000ff0600720c */ /* 0x001fc80003f05070 */
[----:B------:R-:W-:-:S03]  /*0aa0*/  ISETP.NE.AND.EX P0, PT, R7, RZ, PT, P0 ;  /* 0x000000ff0700720c */ /* 0x000fc60003f05300 */
[----:B------:R-:W0:Y:S01]  /*0ab0*/  LDC R5, c[0x0][0x2f0] ;  /* 0x0000bc00ff057b82 */ /* 0x000e220000000800 */
[----:B-1----:R-:W-:Y:S02]  /*0ac0*/  IADD3 R3, -R2, 0x1, RZ ;  /* 0x0000000102037810 */ /* 0x002fe40007ffe1ff */
[----:B--2---:R-:W-:Y:S01]  /*0ad0*/  SEL R18, R18, 0x1, P0 ;  /* 0x0000000112127807 */ /* 0x004fe20000000000 */
[----:B---3--:R-:W-:-:S04]  /*0ae0*/  USHF.L.U32 UR44, UR44, 0x7, URZ ;  /* 0x000000072c2c7899 */ /* 0x008fc8000800063f */
[----:B------:R-:W-:Y:S01]  /*0af0*/  UIADD3 UR7, UR44, 0x7f, URZ ;  /* 0x0000007f2c077890 */ /* 0x000fe2000fffe03f */
[----:B0-----:R-:W-:-:S03]  /*0b00*/  IMAD R3, R18, R5, R3 ;  /* 0x0000000512037224 */ /* 0x001fc600078e0203 */
[----:B------:R-:W-:Y:S01]  /*0b10*/  UIMAD.WIDE.U32 UR8, UR7, UR8, URZ ;  /* 0x00000008070872a5 */ /* 0x000fe2000f8e003f */
[----:B------:R-:W-:Y:S01]  /*0b20*/  IMAD R17, R18, R5, RZ ;  /* 0x0000000512117224 */ /* 0x000fe200078e02ff */
[----:B------:R-:W-:Y:S02]  /*0b30*/  R2UR UR10, R3 ;  /* 0x00000000030a72ca */ /* 0x000fe400000e0000 */
[----:B------:R-:W-:Y:S02]  /*0b40*/  @UP0 USHF.R.U32.HI UR7, URZ, UR11, UR9 ;  /* 0x0000000b3f070299 */ /* 0x000fe40008011609 */
[----:B------:R-:W-:-:S04]  /*0b50*/  UISETP.GE.AND UP0, UPT, UR5, 0x1, UPT ;  /* 0x000000010500788c */ /* 0x000fc8000bf06270 */
[----:B------:R-:W-:Y:S02]  /*0b60*/  UP2UR UR43, UPR, URZ, 0x1 ;  /* 0x000000013f2b7883 */ /* 0x000fe40008000000 */
[----:B------:R-:W-:-:S03]  /*0b70*/  PLOP3.LUT P0, PT, PT, PT, UP0, 0x40, 0x0 ;  /* 0x000000000000781c */ /* 0x000fc60003f0e808 */
        /* <DEDUP_REMOVED lines=14> */
.L_x_10973:
[----:B------:R-:W-:-:S11]  /*0c60*/  UISETP.NE.AND UP0, UPT, UR5, 0x1, UPT ;  /* 0x000000010500788c */ /* 0x000fd6000bf05270 */
[----:B------:R-:W-:Y:S02]  /*0c70*/  @UP0 ULDC.64 UR10, c[0x0][0x9e8] ;  /* 0x00027a00000a0ab9 */ /* 0x000fe40000000a00 */
[----:B------:R-:W-:-:S04]  /*0c80*/  UIMAD.WIDE.U32 UR8, UR4, UR10, URZ ;  /* 0x0000000a040872a5 */ /* 0x000fc8000f8e003f */
[----:B------:R-:W-:-:S12]  /*0c90*/  @UP0 USHF.R.U32.HI UR4, URZ, UR11, UR9 ;  /* 0x0000000b3f040299 */ /* 0x000fd80008011609 */
.L_x_10974:
[----:B------:R-:W-:-:S06]  /*0ca0*/  UIMAD UR4, UR4, UR5, UR5 ;  /* 0x00000005040472a4 */ /* 0x000fcc000f8e0205 */
[----:B------:R-:W-:-:S07]  /*0cb0*/  VIMNMX R0, R0, UR4, PT ;  /* 0x0000000400007c48 */ /* 0x000fce000bfe0100 */
.L_x_10972:
[----:B------:R-:W-:Y:S01]  /*0cc0*/  UISETP.NE.AND UP0, UPT, UR40, URZ, UPT ;  /* 0x0000003f2800728c */ /* 0x000fe2000bf05270 */
[-C--:B------:R-:W-:Y:S01]  /*0cd0*/  IMAD R3, R18, R5.reuse, -R2 ;  /* 0x0000000512037224 */ /* 0x080fe200078e0a02 */
[----:B------:R-:W-:Y:S01]  /*0ce0*/  UMOV UR4, UR44 ;  /* 0x0000002c00047c82 */ /* 0x000fe20008000000 */
[----:B------:R-:W-:Y:S02]  /*0cf0*/  VIADD R2, R0, 0x5f ;  /* 0x0000005f00027836 */ /* 0x000fe40000000000 */
[----:B------:R-:W-:Y:S01]  /*0d00*/  IMAD R0, R18, R5, 0x5f ;  /* 0x0000005f12007424 */ /* 0x000fe200078e0205 */
[----:B------:R-:W-:Y:S01]  /*0d10*/  R2UR UR7, R3 ;  /* 0x00000000030772ca */ /* 0x000fe200000e0000 */
[----:B------:R-:W-:-:S04]  /*0d20*/  IMAD.HI R2, R2, 0x2aaaaaab, RZ ;  /* 0x2aaaaaab02027827 */ /* 0x000fc800078e02ff */
[----:B------:R-:W-:Y:S01]  /*0d30*/  @UP0 ULDC UR8, c[0x0][0x44c] ;  /* 0x0001130000080ab9 */ /* 0x000fe20000000800 */
[----:B------:R-:W-:Y:S01]  /*0d40*/  @UP0 ULDC UR10, c[0x0][0x450] ;  /* 0x00011400000a0ab9 */ /* 0x000fe20000000800 */
[----:B------:R-:W-:Y:S01]  /*0d50*/  UIMAD.WIDE.U32 UR8, UR44, UR8, URZ ;  /* 0x000000082c0872a5 */ /* 0x000fe2000f8e003f */
[----:B------:R-:W-:Y:S01]  /*0d60*/  IMAD.HI R0, R0, 0x2aaaaaab, RZ ;  /* 0x2aaaaaab00007827 */ /* 0x000fe200078e02ff */
[----:B------:R-:W-:Y:S02]  /*0d70*/  SHF.R.U32.HI R5, RZ, 0x1f, R2 ;  /* 0x0000001fff057819 */ /* 0x000fe40000011602 */
[----:B------:R-:W-:Y:S02]  /*0d80*/  @UP0 USHF.R.U32.HI UR4, URZ, UR10, UR9 ;  /* 0x0000000a3f040299 */ /* 0x000fe40008011609 */
[----:B------:R-:W-:Y:S01]  /*0d90*/  UISETP.GE.AND UP0, UPT, UR5, 0x1, UPT ;  /* 0x000000010500788c */ /* 0x000fe2000bf06270 */
[----:B------:R-:W-:Y:S01]  /*0da0*/  SHF.R.U32.HI R3, RZ, 0x1f, R0 ;  /* 0x0000001fff037819 */ /* 0x000fe20000011600 */
[----:B------:R-:W-:Y:S01]  /*0db0*/  UIADD3 UR4, UR7, UR4, URZ ;  /* 0x0000000407047290 */ /* 0x000fe2000fffe03f */
[----:B------:R-:W-:-:S02]  /*0dc0*/  LEA.HI.SX32 R2, R2, R5, 0x1c ;  /* 0x0000000502027211 */ /* 0x000fc400078fe2ff */
[----:B------:R-:W-:Y:S01]  /*0dd0*/  ULDC UR7, c[0x0][0x9dc] ;  /* 0x0002770000077ab9 */ /* 0x000fe20000000800 */
[----:B------:R-:W-:Y:S01]  /*0de0*/  PLOP3.LUT P0, PT, PT, PT, UP0, 0x40, 0x0 ;  /* 0x000000000000781c */ /* 0x000fe20003f0e808 */
[----:B------:R-:W-:Y:S01]  /*0df0*/  UIADD3 UR7, UR4, -UR7, URZ ;  /* 0x8000000704077290 */ /* 0x000fe2000fffe03f */
[----:B------:R-:W-:-:S04]  /*0e00*/  LEA.HI.SX32 R3, R0, R3, 0x1c ;  /* 0x0000000300037211 */ /* 0x000fc800078fe2ff */
[----:B------:R-:W-:-:S07]  /*0e10*/  VIMNMX R22, R3, R2, PT ;  /* 0x0000000203167248 */ /* 0x000fce0003fe0100 */
        /* <DEDUP_REMOVED lines=11> */
.L_x_10976:
[----:B------:R-:W-:-:S11]  /*0ed0*/  UISETP.NE.AND UP0, UPT, UR5, 0x1, UPT ;  /* 0x000000010500788c */ /* 0x000fd6000bf05270 */
[----:B------:R-:W-:Y:S02]  /*0ee0*/  @UP0 ULDC.64 UR10, c[0x0][0x9e8] ;  /* 0x00027a00000a0ab9 */ /* 0x000fe40000000a00 */
[----:B------:R-:W-:-:S04]  /*0ef0*/  UIMAD.WIDE.U32 UR8, UR4, UR10, URZ ;  /* 0x0000000a040872a5 */ /* 0x000fc8000f8e003f */
[----:B------:R-:W-:-:S12]  /*0f00*/  @UP0 USHF.R.U32.HI UR4, URZ, UR11, UR9 ;  /* 0x0000000b3f040299 */ /* 0x000fd80008011609 */
.L_x_10977:
[----:B------:R-:W-:-:S04]  /*0f10*/  UIMAD UR4, UR4, UR5, URZ ;  /* 0x00000005040472a4 */ /* 0x000fc8000f8e023f */
[----:B------:R-:W-:-:S04]  /*0f20*/  UISETP.LT.AND UP0, UPT, UR7, UR4, UPT ;  /* 0x000000040700728c */ /* 0x000fc8000bf01270 */
[----:B------:R-:W-:-:S12]  /*0f30*/  USEL UR7, UR7, UR4, !UP0 ;  /* 0x0000000407077287 */ /* 0x000fd8000c000000 */
.L_x_10975:
[----:B------:R-:W-:Y:S02]  /*0f40*/  UIMAD.WIDE UR4, UR7, 0x2aaaaaab, URZ ;  /* 0x2aaaaaab070478a5 */ /* 0x000fe4000f8e023f */
[----:B------:R-:W-:Y:S02]  /*0f50*/  USHF.R.U32.HI UR10, URZ, 0x10, UR6 ;  /* 0x000000103f0a7899 */ /* 0x000fe40008011606 */
[----:B------:R-:W-:Y:S02]  /*0f60*/  USHF.R.U32.HI UR4, URZ, 0x1f, UR5 ;  /* 0x0000001f3f047899 */ /* 0x000fe40008011605 */
[----:B------:R-:W-:Y:S02]  /*0f70*/  ULOP3.LUT UR39, UR6, 0xffff, URZ, 0xc0, !UPT ;  /* 0x0000ffff06277892 */ /* 0x000fe4000f8ec03f */
[----:B------:R-:W-:-:S04]  /*0f80*/  ULEA.HI.SX32 UR4, UR5, UR4, 0x1c ;  /* 0x0000000405047291 */ /* 0x000fc8000f8fe23f */
[----:B------:R-:W-:-:S04]  /*0f90*/  UISETP.LT.AND UP0, UPT, URZ, UR4, UPT ;  /* 0x000000043f00728c */ /* 0x000fc8000bf01270 */
[----:B------:R-:W-:Y:S02]  /*0fa0*/  USEL UR9, URZ, UR4, !UP0 ;  /* 0x000000043f097287 */ /* 0x000fe4000c000000 */
[----:B------:R-:W-:Y:S01]  /*0fb0*/  UISETP.NE.AND UP0, UPT, UR10, URZ, UPT ;  /* 0x0000003f0a00728c */ /* 0x000fe2000bf05270 */
[----:B------:R-:W-:-:S03]  /*0fc0*/  UMOV UR4, URZ ;  /* 0x0000003f00047c82 */ /* 0x000fc60008000000 */
[----:B------:R-:W-:-:S07]  /*0fd0*/  ISETP.GT.AND P0, PT, R22, UR9, PT ;  /* 0x0000000916007c0c */ /* 0x000fce000bf04270 */
[----:B------:R-:W-:-:S06]  /*0fe0*/  @!UP0 ULDC UR10, c[0x0][0x9f0] ;  /* 0x00027c00000a8ab9 */ /* 0x000fcc0000000800 */
[----:B------:R-:W-:Y:S05]  /*0ff0*/  @!P0 BRA `(.L_x_10978) ;  /* 0x00000000008c8947 */ /* 0x000fea0003800000 */
[----:B------:R-:W-:Y:S01]  /*1000*/  IMAD.U32 R5, RZ, RZ, UR10 ;  /* 0x0000000aff057e24 */ /* 0x000fe2000f8e00ff */
[----:B------:R-:W-:-:S04]  /*1010*/  UMOV UR4, URZ ;  /* 0x0000003f00047c82 */ /* 0x000fc80008000000 */
        /* <DEDUP_REMOVED lines=33> */
.L_x_10978:
[----:B------:R-:W-:Y:S02]  /*1230*/  UIMAD UR39, UR39, UR4, UR9 ;  /* 0x00000004272772a4 */ /* 0x000fe4000f8e0209 */
[----:B------:R-:W-:Y:S01]  /*1240*/  IMAD.U32 R3, RZ, RZ, UR4 ;  /* 0x00000004ff037e24 */ /* 0x000fe2000f8e00ff */
[----:B------:R-:W-:Y:S02]  /*1250*/  PLOP3.LUT P0, PT, PT, PT, PT, 0x80, 0x0 ;  /* 0x000000000000781c */ /* 0x000fe40003f0f070 */
[----:B------:R-:W-:Y:S02]  /*1260*/  CS2R R150, SRZ ;  /* 0x0000000000967805 */ /* 0x000fe4000001ff00 */
[----:B------:R-:W-:Y:S02]  /*1270*/  CS2R R148, SRZ ;  /* 0x0000000000947805 */ /* 0x000fe4000001ff00 */
[----:B------:R-:W-:Y:S02]  /*1280*/  CS2R R146, SRZ ;  /* 0x0000000000927805 */ /* 0x000fe4000001ff00 */
[----:B------:R-:W-:-:S02]  /*1290*/  VIADDMNMX R22, R3, UR39, R22, PT ;  /* 0x0000002703167c46 */ /* 0x000fc4000b800116 */
[----:B------:R-:W-:Y:S02]  /*12a0*/  CS2R R2, SRZ ;  /* 0x0000000000027805 */ /* 0x000fe4000001ff00 */
[----:B------:R-:W-:Y:S02]  /*12b0*/  CS2R R144, SRZ ;  /* 0x0000000000907805 */ /* 0x000fe4000001ff00 */
[----:B------:R-:W-:Y:S02]  /*12c0*/  CS2R R142, SRZ ;  /* 0x00000000008e7805 */ /* 0x000fe4000001ff00 */
[----:B------:R-:W-:Y:S02]  /*12d0*/  ISETP.GT.AND P1, PT, R22, UR39, PT ;  /* 0x0000002716007c0c */ /* 0x000fe4000bf24270 */
        /* <DEDUP_REMOVED lines=94> */
.L_x_10980:
[----:B------:R-:W-:Y:S01]  /*18c0*/  SHF.L.U32 R2, RZ, 0x1f, RZ ;  /* 0x0000001fff027819 */ /* 0x000fe200000006ff */
[----:B------:R-:W-:-:S03]  /*18d0*/  VIADD R5, R16, 0x8 ;  /* 0x0000000810057836 */ /* 0x000fc60000000000 */
[----:B------:R-:W0:Y:S02]  /*18e0*/  SYNCS.PHASECHK.TRANS64.TRYWAIT P0, [UR38+0x22800], R2 ;  /* 0x02280002ff0075a7 */ /* 0x000e240008000166 */
[----:B0-----:R-:W-:Y:S05]  /*18f0*/  @!P0 BRA `(.L_x_10981) ;  /* 0x0000011400b08947 */ /* 0x001fea0003800000 */
.L_x_11113:
[----:B------:R-:W-:Y:S05]  /*1900*/  WARPSYNC.ALL ;  /* 0x0000000000007948 */ /* 0x000fea0003800000 */
[----:B------:R-:W-:Y:S01]  /*1910*/  ULOP3.LUT UR4, UR42, 0x1, URZ, 0xfc, !UPT ;  /* 0x000000012a047892 */ /* 0x000fe2000f8efc3f */
[----:B------:R1:W-:Y:S03]  /*1920*/  BAR.SYNC.DEFER_BLOCKING R5, 0x100 ;  /* 0x000400050000751d */ /* 0x0003e60000010000 */
[----:B------:R-:W-:-:S06]  /*1930*/  UISETP.NE.AND UP0, UPT, UR4, 0x3, UPT ;  /* 0x000000030400788c */ /* 0x000fcc000bf05270 */
[----:B------:R-:W-:-:S13]  /*1940*/  PLOP3.LUT P0, PT, PT, PT, UP0, 0x40, 0x0 ;  /* 0x000000000000781c */ /* 0x000fda0003f0e808 */
[----:B-1----:R-:W-:Y:S05]  /*1950*/  @P0 BRA `(.L_x_10982) ;  /* 0x0000000000040947 */ /* 0x002fea0003800000 */
[----:B------:R-:W-:Y:S01]  /*1960*/  BPT.TRAP 0x1 ;  /* 0x000000040000795c */ /* 0x000fe20000300000 */
.L_x_10982:
[----:B------:R-:W-:Y:S01]  /*1970*/  PLOP3.LUT P1, PT, PT, PT, UP0, 0x40, 0x0 ;  /* 0x000000000000781c */ /* 0x000fe20003f2e808 */
[----:B------:R1:W2:-:S12]  /*1980*/  SYNCS.PHASECHK.TRANS64.TRYWAIT P0, [UR38+0x22830], R2 ;  /* 0x02283002ff0075a7 */ /* 0x0002980008000166 */
[----:B-1----:R-:W-:Y:S05]  /*1990*/  @P1 BRA `(.L_x_10983) ;  /* 0x0000000000041947 */ /* 0x002fea0003800000 */
[----:B------:R-:W-:Y:S01]  /*19a0*/  BPT.TRAP 0x1 ;  /* 0x000000040000795c */ /* 0x000fe20000300000 */
.L_x_10983:
[----:B--2---:R-:W-:Y:S05]  /*19b0*/  @P0 BRA `(.L_x_10984) ;  /* 0x0000000000080947 */ /* 0x004fea0003800000 */
[----:B------:R-:W1:Y:S02]  /*19c0*/  SYNCS.PHASECHK.TRANS64.TRYWAIT P0, [UR38+0x22830], R2 ;  /* 0x02283002ff0075a7 */ /* 0x000e640008000166 */
[----:B-1----:R-:W-:Y:S05]  /*19d0*/  @!P0 BRA `(.L_x_10985) ;  /* 0x0000011400908947 */ /* 0x002fea0003800000 */
.L_x_10984:
[----:B------:R-:W-:Y:S01]  /*19e0*/  UIADD3 UR4, UR38, 0x1c400, URZ ;  /* 0x0001c40026047890 */ /* 0x000fe2000fffe03f */
[----:B------:R-:W-:Y:S01]  /*19f0*/  WARPGROUP.ARRIVE ;  /* 0x00000000000079c5 */ /* 0x000fe20000000000 */
[----:B------:R-:W-:Y:S01]  /*1a00*/  ULOP3.LUT UR45, UR45, 0x10000, URZ, 0xfc, !UPT ;  /* 0x000100002d2d7892 */ /* 0x000fe2000f8efc3f */
[----:B------:R-:W-:Y:S01]  /*1a10*/  PLOP3.LUT P0, PT, PT, PT, UP0, 0x40, 0x0 ;  /* 0x000000000000781c */ /* 0x000fe20003f0e808 */
[----:B------:R-:W-:Y:S01]  /*1a20*/  USHF.R.U32.HI UR4, URZ, 0x4, UR4 ;  /* 0x000000043f047899 */ /* 0x000fe20008011604 */
[----:B------:R-:W-:Y:S01]  /*1a30*/  IADD3 R4, -R16, 0xb, RZ ;  /* 0x0000000b10047810 */ /* 0x000fe20007ffe1ff */
[----:B------:R-:W-:Y:S01]  /*1a40*/  UMOV UR21, 0x40000040 ;  /* 0x4000004000157882 */ /* 0x000fe20000000000 */
[----:B------:R-:W-:Y:S01]  /*1a50*/  UMOV UR23, 0x40000040 ;  /* 0x4000004000177882 */ /* 0x000fe20000000000 */
[----:B------:R-:W-:Y:S01]  /*1a60*/  ULOP3.LUT UR4, UR4, 0x3fff, URZ, 0xc0, !UPT ;  /* 0x00003fff04047892 */ /* 0x000fe2000f8ec03f */
[----:B------:R-:W1:Y:S01]  /*1a70*/  S2UR UR5, SR_CgaCtaId ;  /* 0x00000000000579c3 */ /* 0x000e620000008800 */
        /* <DEDUP_REMOVED lines=8> */
[----:B------:R-:W-:Y:S01]  /*1b00*/  UIADD3 UR14, UR4, 0x4, URZ ;  /* 0x00000004040e7890 */ /* 0x000fe2000fffe03f */
[----:B------:R-:W-:Y:S01]  /*1b10*/  HGMMA.64x96x16.F32 R24, gdesc[UR20], RZ, !UPT, gsb0 ;  /* 0x01600000141879f0 */ /* 0x000fe2000c0008ff */
        /* <DEDUP_REMOVED lines=17> */
[----:B-1----:R-:W-:Y:S05]  /*1c30*/  @P0 BRA `(.L_x_10986) ;  /* 0x0000000000040947 */ /* 0x002fea0003800000 */
[----:B------:R-:W-:Y:S01]  /*1c40*/  BPT.TRAP 0x1 ;  /* 0x000000040000795c */ /* 0x000fe20000300000 */
.L_x_10986:
[----:B------:R-:W-:Y:S01]  /*1c50*/  LOP3.LUT R0, R23, 0xffffff80, RZ, 0xc0, !PT ;  /* 0xffffff8017007812 */ /* 0x000fe200078ec0ff */
[----:B------:R-:W-:Y:S01]  /*1c60*/  UISETP.NE.AND UP2, UPT, UR40, URZ, UPT ;  /* 0x0000003f2800728c */ /* 0x000fe2000bf45270 */
[----:B------:R-:W-:Y:S01]  /*1c70*/  LEA.HI R72, R72, R19, RZ, 0x2 ;  /* 0x0000001348487211 */ /* 0x000fe200078f10ff */
[----:B------:R-:W-:Y:S01]  /*1c80*/  UISETP.NE.AND UP1, UPT, UR43, URZ, UPT ;  /* 0x0000003f2b00728c */ /* 0x000fe2000bf25270 */
[----:B------:R-:W-:Y:S01]  /*1c90*/  LEA.HI R8, R73, R73, RZ, 0x1 ;  /* 0x0000004949087211 */ /* 0x000fe200078f08ff */
[C---:B0-----:R-:W-:Y:S01]  /*1ca0*/  IMAD.IADD R3, R19.reuse, 0x1, -R0 ;  /* 0x0000000113037824 */ /* 0x041fe200078e0a00 */
[----:B------:R-:W-:Y:S01]  /*1cb0*/  LOP3.LUT R72, R72, 0xfffffffc, RZ, 0xc0, !PT ;  /* 0xfffffffc48487812 */ /* 0x000fe200078ec0ff */
[----:B------:R-:W-:Y:S01]  /*1cc0*/  ULDC UR25, c[0x0][0x9dc] ;  /* 0x0002770000197ab9 */ /* 0x000fe20000000800 */
[----:B------:R-:W-:Y:S01]  /*1cd0*/  LOP3.LUT R8, R8, 0x3fffffe, RZ, 0xc0, !PT ;  /* 0x03fffffe08087812 */ /* 0x000fe200078ec0ff */
[----:B------:R-:W-:Y:S01]  /*1ce0*/  ULDC UR15, c[0x0][0x288] ;  /* 0x0000a200000f7ab9 */ /* 0x000fe20000000800 */
        /* <DEDUP_REMOVED lines=8> */
[--C-:B------:R-:W-:Y:S01]  /*1d70*/  SHF.R.S32.HI R0, RZ, 0x2, R6.reuse ;  /* 0x00000002ff007819 */ /* 0x100fe20000011406 */
[----:B------:R-:W-:Y:S01]  /*1d80*/  ULOP3.LUT UR25, URZ, UR25, URZ, 0x33, !UPT ;  /* 0x000000193f197292 */ /* 0x000fe2000f8e333f */
[----:B------:R-:W-:Y:S01]  /*1d90*/  SHF.R.S32.HI R9, RZ, 0x1f, R6 ;  /* 0x0000001fff097819 */ /* 0x000fe20000011406 */
[----:B------:R-:W-:Y:S01]  /*1da0*/  ULDC UR18, c[0x0][0x9e0] ;  /* 0x0002780000127ab9 */ /* 0x000fe20000000800 */
[----:B------:R-:W-:-:S02]  /*1db0*/  SHF.R.S32.HI R7, RZ, 0x5, R7 ;  /* 0x00000005ff077819 */ /* 0x000fc40000011407 */
[----:B------:R-:W-:Y:S02]  /*1dc0*/  LEA.HI R9, R9, R0, RZ, 0x3 ;  /* 0x0000000009097211 */ /* 0x000fe400078f18ff */
[----:B------:R-:W-:Y:S02]  /*1dd0*/  LEA.HI R10, R72, R72, RZ, 0x1 ;  /* 0x00000048480a7211 */ /* 0x000fe400078f08ff */
[----:B------:R-:W-:Y:S02]  /*1de0*/  LEA R11, R7, UR44, 0x4 ;  /* 0x0000002c070b7c11 */ /* 0x000fe4000f8e20ff */
[----:B------:R-:W-:Y:S02]  /*1df0*/  LOP3.LUT R9, R9, 0xfffffff8, RZ, 0xc0, !PT ;  /* 0xfffffff809097812 */ /* 0x000fe400078ec0ff */
[----:B------:R-:W-:Y:S02]  /*1e00*/  LOP3.LUT R7, R10, 0x1ffffffe, RZ, 0xc0, !PT ;  /* 0x1ffffffe0a077812 */ /* 0x000fe400078ec0ff */
[----:B------:R-:W-:Y:S01]  /*1e10*/  IADD3 R9, R11, R0, -R9 ;  /* 0x000000000b097210 */ /* 0x000fe20007ffe809 */
[----:B------:R-:W-:Y:S01]  /*1e20*/  IMAD.MOV.U32 R11, RZ, RZ, -0x60 ;  /* 0xffffffa0ff0b7424 */ /* 0x000fe200078e00ff */
[----:B------:R-:W-:Y:S01]  /*1e30*/  PLOP3.LUT P1, PT, PT, PT, UP2, 0x80, 0x0 ;  /* 0x000000000000781c */ /* 0x000fe20003f2f028 */
[----:B------:R-:W-:Y:S01]  /*1e40*/  IMAD.IADD R0, R72, 0x1, -R7 ;  /* 0x0000000148007824 */ /* 0x000fe200078e0a07 */
[----:B------:R-:W-:Y:S01]  /*1e50*/  LOP3.LUT R6, R6, 0x7ffffffc, RZ, 0xc0, !PT ;  /* 0x7ffffffc06067812 */ /* 0x000fe200078ec0ff */
[----:B------:R-:W-:-:S02]  /*1e60*/  IMAD R9, R8, 0x40, R9 ;  /* 0x0000004008097824 */ /* 0x000fc400078e0209 */
[----:B------:R-:W-:Y:S02]  /*1e70*/  IMAD R14, R22, R11, 0x60 ;  /* 0x00000060160e7424 */ /* 0x000fe400078e020b */
[----:B------:R-:W-:Y:S02]  /*1e80*/  IMAD R0, R0, 0x8, R9 ;  /* 0x0000000800007824 */ /* 0x000fe400078e0209 */
[----:B------:R-:W-:Y:S02]  /*1e90*/  IMAD.IADD R3, R3, 0x1, -R6 ;  /* 0x0000000103037824 */ /* 0x000fe400078e0a06 */
[----:B------:R-:W-:Y:S01]  /*1ea0*/  @P0 IMAD.HI.U32 R7, R0, UR6, RZ ;  /* 0x0000000600070c27 */ /* 0x000fe2000f8e00ff */
[----:B------:R-:W-:Y:S01]  /*1eb0*/  UIADD3 UR6, UR38, 0x22840, URZ ;  /* 0x0002284026067890 */ /* 0x000fe2000fffe03f */
[----:B------:R-:W-:Y:S02]  /*1ec0*/  PLOP3.LUT P0, PT, PT, PT, UP1, 0x40, 0x0 ;  /* 0x000000000000781c */ /* 0x000fe40003f0e818 */
[----:B------:R-:W-:Y:S01]  /*1ed0*/  IMAD.MOV.U32 R8, RZ, RZ, R0 ;  /* 0x000000ffff087224 */ /* 0x000fe200078e0000 */
[----:B------:R-:W-:Y:S01]  /*1ee0*/  @P1 SHF.R.U32.HI R8, RZ, UR7, R7 ;  /* 0x00000007ff081c19 */ /* 0x000fe20008011607 */
[----:B------:R-:W-:Y:S01]  /*1ef0*/  IMAD R7, R22, -0x60, R17 ;  /* 0xffffffa016077824 */ /* 0x000fe200078e0211 */
[----:B------:R-:W-:Y:S01]  /*1f00*/  UPRMT UR6, UR5, 0x654, UR6 ;  /* 0x0000065405067896 */ /* 0x000fe20008000006 */
[----:B------:R-:W-:-:S02]  /*1f10*/  IMAD R20, R3, -0x2, R14 ;  /* 0xfffffffe03147824 */ /* 0x000fc400078e020e */
[----:B------:R-:W0:Y:S01]  /*1f20*/  SHFL.IDX PT, R10, R8, RZ, 0x1c1f ;  /* 0x001c1fff080a7589 */ /* 0x000e2200000e0000 */
[----:B------:R-:W-:-:S04]  /*1f30*/  VIADD R6, R7, 0x61 ;  /* 0x0000006107067836 */ /* 0x000fc80000000000 */
[----:B------:R-:W-:Y:S01]  /*1f40*/  IMAD R9, R3, -0x2, R6 ;  /* 0xfffffffe03097824 */ /* 0x000fe200078e0206 */
[----:B------:R-:W-:Y:S01]  /*1f50*/  SYNCS.ARRIVE.TRANS64.RED.A1T0 RZ, [UR6], RZ ;  /* 0x000000ffffff79a7 */ /* 0x000fe20008100406 */
[----:B------:R-:W-:Y:S02]  /*1f60*/  VIADD R6, R7, 0x60 ;  /* 0x0000006007067836 */ /* 0x000fe40000000000 */
[----:B------:R-:W-:Y:S02]  /*1f70*/  VIADD R9, R9, -UR15 ;  /* 0x8000000f09097c36 */ /* 0x000fe40008000000 */
[----:B------:R-:W-:Y:S02]  /*1f80*/  IMAD R11, R3, -0x2, R6 ;  /* 0xfffffffe030b7824 */ /* 0x000fe400078e0206 */
[C---:B------:R-:W-:Y:S02]  /*1f90*/  VIADD R12, R9.reuse, UR18 ;  /* 0x00000012090c7c36 */ /* 0x040fe40008000000 */
[----:B------:R-:W-:-:S03]  /*1fa0*/  VIADD R13, R9, UR25 ;  /* 0x00000019090d7c36 */ /* 0x000fc60008000000 */
[----:B0-----:R-:W-:Y:S01]  /*1fb0*/  VIADDMNMX R6, R10, R12, R11, PT ;  /* 0x0000000c0a067246 */ /* 0x001fe2000380010b */
[----:B------:R-:W-:Y:S01]  /*1fc0*/  IMAD.IADD R7, R13, 0x1, R10 ;  /* 0x000000010d077824 */ /* 0x000fe200078e020a */
[----:B------:R-:W-:Y:S06]  /*1fd0*/  @P0 BRA `(.L_x_10987) ;  /* 0x00000000005c0947 */ /* 0x000fec0003800000 */
        /* <DEDUP_REMOVED lines=13> */
.L_x_10989:
[----:B------:R-:W-:Y:S02]  /*20b0*/  ULDC UR6, c[0x0][0x9e4] ;  /* 0x0002790000067ab9 */ /* 0x000fe40000000800 */
[----:B------:R-:W-:-:S05]  /*20c0*/  IMAD.U32 R15, RZ, RZ, UR6 ;  /* 0x00000006ff0f7e24 */ /* 0x000fca000f8e00ff */
[----:B------:R-:W-:-:S13]  /*20d0*/  ISETP.NE.AND P0, PT, R15, 0x1, PT ;  /* 0x000000010f00780c */ /* 0x000fda0003f05270 */
[----:B------:R-:W0:Y:S02]  /*20e0*/  @P0 LDC.64 R72, c[0x0][0x9e8] ;  /* 0x00027a00ff480b82 */ /* 0x000e240000000a00 */
[----:B0-----:R-:W-:-:S05]  /*20f0*/  @P0 IMAD.HI.U32 R10, R9, R72, RZ ;  /* 0x00000048090a0227 */ /* 0x001fca00078e00ff */
[----:B------:R-:W-:-:S07]  /*2100*/  @P0 SHF.R.U32.HI R9, RZ, R73, R10 ;  /* 0x00000049ff090219 */ /* 0x000fce000001160a */
.L_x_10990:
[----:B------:R-:W-:Y:S05]  /*2110*/  BSYNC B0 ;  /* 0x0000000000007941 */ /* 0x000fea0003800000 */
.L_x_10988:
[----:B------:R-:W-:-:S05]  /*2120*/  IMAD R9, R9, R15, R20 ;  /* 0x0000000f09097224 */ /* 0x000fca00078e0214 */
[----:B------:R-:W-:Y:S02]  /*2130*/  VIADDMNMX R6, R9, R15, R6, PT ;  /* 0x0000000f09067246 */ /* 0x000fe40003800106 */
[----:B------:R-:W-:-:S07]  /*2140*/  VIMNMX R7, R7, R9, !PT ;  /* 0x0000000907077248 */ /* 0x000fce0007fe0100 */
.L_x_10987:
[C---:B------:R-:W-:Y:S01]  /*2150*/  ISETP.GE.AND P1, PT, R14.reuse, 0x1, PT ;  /* 0x000000010e00780c */ /* 0x040fe20003f26270 */
[----:B------:R-:W0:Y:S01]  /*2160*/  SHFL.IDX PT, R8, R8, 0x1, 0x1c1f ;  /* 0x003c1f0008087f89 */ /* 0x000e2200000e0000 */
[C---:B------:R-:W-:Y:S01]  /*2170*/  ISETP.GE.AND P0, PT, R14.reuse, 0x2, PT ;  /* 0x000000020e00780c */ /* 0x040fe20003f06270 */
[----:B------:R-:W-:Y:S01]  /*2180*/  UISETP.NE.AND UP1, UPT, UR43, URZ, UPT ;  /* 0x0000003f2b00728c */ /* 0x000fe2000bf25270 */
[----:B------:R-:W-:Y:S02]  /*2190*/  P2R R15, PR, RZ, 0x2 ;  /* 0x00000002ff0f7803 */ /* 0x000fe40000000000 */
[C---:B------:R-:W-:Y:S02]  /*21a0*/  ISETP.GT.AND P3, PT, R7.reuse, RZ, !P1 ;  /* 0x000000ff0700720c */ /* 0x040fe40004f64270 */
[----:B------:R-:W-:Y:S02]  /*21b0*/  ISETP.GE.AND P1, PT, R14, 0x9, PT ;  /* 0x000000090e00780c */ /* 0x000fe40003f26270 */
[----:B------:R-:W-:-:S02]  /*21c0*/  ISETP.GT.AND P2, PT, R7, 0x1, !P0 ;  /* 0x000000010700780c */ /* 0x000fc40004744270 */
[----:B------:R-:W-:Y:S02]  /*21d0*/  P2R R19, PR, RZ, 0x2 ;  /* 0x00000002ff137803 */ /* 0x000fe40000000000 */
[----:B------:R-:W-:Y:S02]  /*21e0*/  ISETP.GT.AND P1, PT, R7, 0x8, !P1 ;  /* 0x000000080700780c */ /* 0x000fe40004f24270 */
[----:B------:R-:W-:Y:S02]  /*21f0*/  ISETP.GE.AND P4, PT, R14, 0x11, PT ;  /* 0x000000110e00780c */ /* 0x000fe40003f86270 */
[C---:B------:R-:W-:Y:S02]  /*2200*/  ISETP.LT.OR P1, PT, R6.reuse, 0x9, P1 ;  /* 0x000000090600780c */ /* 0x040fe40000f21670 */
[----:B------:R-:W-:Y:S02]  /*2210*/  ISETP.LT.OR P3, PT, R6, 0x1, P3 ;  /* 0x000000010600780c */ /* 0x000fe40001f61670 */
[----:B------:R-:W-:-:S02]  /*2220*/  FSEL R28, R28, -INF , !P1 ;  /* 0xff8000001c1c7808 */ /* 0x000fc40004800000 */
[----:B------:R-:W-:Y:S02]  /*2230*/  ISETP.LT.OR P2, PT, R6, 0x2, P2 ;  /* 0x000000020600780c */ /* 0x000fe40001741670 */
[----:B------:R-:W-:Y:S02]  /*2240*/  ISETP.GT.AND P1, PT, R7, 0x10, !P4 ;  /* 0x000000100700780c */ /* 0x000fe40006724270 */
[----:B------:R-:W-:Y:S02]  /*2250*/  ISETP.GE.AND P5, PT, R14, 0xa, PT ;  /* 0x0000000a0e00780c */ /* 0x000fe40003fa6270 */
[----:B------:R-:W-:Y:S02]  /*2260*/  FSEL R24, R24, -INF , !P3 ;  /* 0xff80000018187808 */ /* 0x000fe40005800000 */
[----:B------:R-:W-:Y:S02]  /*2270*/  FSEL R72, R25, -INF , !P2 ;  /* 0xff80000019487808 */ /* 0x000fe40005000000 */
[----:B------:R-:W-:-:S02]  /*2280*/  ISETP.LT.OR P1, PT, R6, 0x11, P1 ;  /* 0x000000110600780c */ /* 0x000fc40000f21670 */
[C---:B------:R-:W-:Y:S02]  /*2290*/  ISETP.GT.AND P2, PT, R7.reuse, 0x9, !P5 ;  /* 0x000000090700780c */ /* 0x040fe40006f44270 */
[----:B------:R-:W-:Y:S02]  /*22a0*/  ISETP.GE.AND P3, PT, R14, 0x12, PT ;  /* 0x000000120e00780c */ /* 0x000fe40003f66270 */
[----:B------:R-:W-:Y:S02]  /*22b0*/  FSEL R32, R32, -INF , !P1 ;  /* 0xff80000020207808 */ /* 0x000fe40004800000 */
[----:B------:R-:W-:Y:S02]  /*22c0*/  ISETP.LT.OR P2, PT, R6, 0xa, P2 ;  /* 0x0000000a0600780c */ /* 0x000fe40001741670 */
[----:B------:R-:W-:Y:S02]  /*22d0*/  ISETP.GT.AND P1, PT, R7, 0x11, !P3 ;  /* 0x000000110700780c */ /* 0x000fe40005f24270 */
[----:B------:R-:W-:-:S02]  /*22e0*/  FSEL R74, R29, -INF , !P2 ;  /* 0xff8000001d4a7808 */ /* 0x000fc40005000000 */
        /* <DEDUP_REMOVED lines=63> */
[----:B------:R-:W-:Y:S02]  /*26e0*/  ISETP.GE.AND P1, PT, R14, 0x49, PT ;  /* 0x000000490e00780c */ /* 0x000fe40003f26270 */
[----:B------:R-:W-:Y:S02]  /*26f0*/  P2R R23, PR, RZ, 0x10 ;  /* 0x00000010ff177803 */ /* 0x000fe40000000000 */
[----:B------:R-:W-:-:S02]  /*2700*/  ISETP.GT.AND P2, PT, R7, 0x48, !P1 ;  /* 0x000000480700780c */ /* 0x000fc40004f44270 */
[----:B------:R-:W-:Y:S02]  /*2710*/  P2R R21, PR, RZ, 0x20 ;  /* 0x00000020ff157803 */ /* 0x000fe40000000000 */
        /* <DEDUP_REMOVED lines=25> */
[----:B------:R-:W-:-:S13]  /*28b0*/  PLOP3.LUT P6, PT, PT, PT, UP1, 0x40, 0x0 ;  /* 0x000000000000781c */ /* 0x000fda0003fce818 */
[----:B------:R-:W-:Y:S05]  /*28c0*/  @P6 BRA `(.L_x_10991) ;  /* 0x00000000005c6947 */ /* 0x000fea0003800000 */
        /* <DEDUP_REMOVED lines=13> */
.L_x_10993:
[----:B------:R-:W-:Y:S02]  /*29a0*/  ULDC UR6, c[0x0][0x9e4] ;  /* 0x0002790000067ab9 */ /* 0x000fe40000000800 */
[----:B------:R-:W-:-:S05]  /*29b0*/  IMAD.U32 R10, RZ, RZ, UR6 ;  /* 0x00000006ff0a7e24 */ /* 0x000fca000f8e00ff */
[----:B------:R-:W-:-:S13]  /*29c0*/  ISETP.NE.AND P6, PT, R10, 0x1, PT ;  /* 0x000000010a00780c */ /* 0x000fda0003fc5270 */
[----:B------:R-:W0:Y:S02]  /*29d0*/  @P6 LDC.64 R12, c[0x0][0x9e8] ;  /* 0x00027a00ff0c6b82 */ /* 0x000e240000000a00 */
[----:B0-----:R-:W-:-:S05]  /*29e0*/  @P6 IMAD.HI.U32 R8, R9, R12, RZ ;  /* 0x0000000c09086227 */ /* 0x001fca00078e00ff */
[----:B------:R-:W-:-:S07]  /*29f0*/  @P6 SHF.R.U32.HI R9, RZ, R13, R8 ;  /* 0x0000000dff096219 */ /* 0x000fce0000011608 */
.L_x_10994:
[----:B------:R-:W-:Y:S05]  /*2a00*/  BSYNC B0 ;  /* 0x0000000000007941 */ /* 0x000fea0003800000 */
.L_x_10992:
[----:B------:R-:W-:-:S05]  /*2a10*/  IMAD R9, R9, R10, R20 ;  /* 0x0000000a09097224 */ /* 0x000fca00078e0214 */
[----:B------:R-:W-:Y:S02]  /*2a20*/  VIADDMNMX R6, R9, R10, R6, PT ;  /* 0x0000000a09067246 */ /* 0x000fe40003800106 */
[----:B------:R-:W-:-:S07]  /*2a30*/  VIMNMX R7, R7, R9, !PT ;  /* 0x0000000907077248 */ /* 0x000fce0007fe0100 */
.L_x_10991:
[----:B------:R-:W-:Y:S01]  /*2a40*/  ISETP.GT.AND P0, PT, R7, 0x1, !P0 ;  /* 0x000000010700780c */ /* 0x000fe20004704270 */
[----:B------:R-:W-:Y:S01]  /*2a50*/  ULDC UR14, c[0x0][0x988] ;  /* 0x00026200000e7ab9 */ /* 0x000fe20000000800 */
[----:B------:R-:W-:Y:S02]  /*2a60*/  ISETP.NE.AND P6, PT, R25, RZ, PT ;  /* 0x000000ff1900720c */ /* 0x000fe40003fc5270 */
        /* <DEDUP_REMOVED lines=59> */
[C---:B------:R-:W-:Y:S02]  /*2e20*/  ISETP.GT.AND P1, PT, R7.reuse, 0x48, !P1 ;  /* 0x000000480700780c */ /* 0x040fe40004f24270 */
        /* <DEDUP_REMOVED lines=10> */
[----:B0-----:R-:W-:-:S02]  /*2ed0*/  FMNMX.FTZ R10, R9, R8, !PT ;  /* 0x00000008090a7209 */ /* 0x001fc40007810000 */
[----:B------:R-:W-:Y:S02]  /*2ee0*/  FSEL R47, R47, -INF , !P0 ;  /* 0xff8000002f2f7808 */ /* 0x000fe40004000000 */
[----:B------:R-:W-:Y:S01]  /*2ef0*/  ISETP.NE.AND P0, PT, R45, RZ, PT ;  /* 0x000000ff2d00720c */ /* 0x000fe20003f05270 */
[----:B------:R-:W0:Y:S01]  /*2f00*/  SHFL.BFLY PT, R11, R10, 0x1, 0x1f ;  /* 0x0c201f000a0b7f89 */ /* 0x000e2200000e0000 */
[C---:B------:R-:W-:Y:S02]  /*2f10*/  ISETP.LT.OR P1, PT, R6.reuse, 0x49, P1 ;  /* 0x000000490600780c */ /* 0x040fe40000f21670 */
[----:B------:R-:W-:Y:S02]  /*2f20*/  ISETP.GT.AND P0, PT, R7, 0x30, !P0 ;  /* 0x000000300700780c */ /* 0x000fe40004704270 */
[C---:B------:R-:W-:Y:S02]  /*2f30*/  ISETP.LT.OR P2, PT, R6.reuse, 0x4a, P2 ;  /* 0x0000004a0600780c */ /* 0x040fe40001741670 */
[----:B------:R-:W-:-:S02]  /*2f40*/  ISETP.LT.OR P0, PT, R6, 0x31, P0 ;  /* 0x000000310600780c */ /* 0x000fc40000701670 */
[----:B------:R-:W-:Y:S02]  /*2f50*/  FSEL R62, R62, -INF , !P1 ;  /* 0xff8000003e3e7808 */ /* 0x000fe40004800000 */
[----:B------:R-:W-:Y:S02]  /*2f60*/  FSEL R50, R50, -INF , !P0 ;  /* 0xff80000032327808 */ /* 0x000fe40004000000 */
[----:B------:R-:W-:Y:S02]  /*2f70*/  ISETP.NE.AND P0, PT, R77, RZ, PT ;  /* 0x000000ff4d00720c */ /* 0x000fe40003f05270 */
[----:B------:R-:W-:Y:S02]  /*2f80*/  ISETP.LT.OR P3, PT, R6, 0x51, P3 ;  /* 0x000000510600780c */ /* 0x000fe40001f61670 */
[----:B------:R-:W-:Y:S02]  /*2f90*/  ISETP.GT.AND P0, PT, R7, 0x31, !P0 ;  /* 0x000000310700780c */ /* 0x000fe40004704270 */
[----:B------:R-:W-:-:S02]  /*2fa0*/  FSEL R63, R63, -INF , !P2 ;  /* 0xff8000003f3f7808 */ /* 0x000fc40005000000 */
[C---:B------:R-:W-:Y:S02]  /*2fb0*/  ISETP.LT.OR P0, PT, R6.reuse, 0x32, P0 ;  /* 0x000000320600780c */ /* 0x040fe40000701670 */
[----:B------:R-:W-:Y:S02]  /*2fc0*/  ISETP.LT.OR P4, PT, R6, 0x52, P4 ;  /* 0x000000520600780c */ /* 0x000fe40002781670 */
[----:B------:R-:W-:Y:S02]  /*2fd0*/  FSEL R51, R51, -INF , !P0 ;  /* 0xff80000033337808 */ /* 0x000fe40004000000 */
[----:B------:R-:W-:Y:S02]  /*2fe0*/  ISETP.NE.AND P0, PT, R49, RZ, PT ;  /* 0x000000ff3100720c */ /* 0x000fe40003f05270 */
[----:B0-----:R-:W-:Y:S02]  /*2ff0*/  FMNMX.FTZ R8, R10, R11, !PT ;  /* 0x0000000b0a087209 */ /* 0x001fe40007810000 */
[----:B------:R-:W-:-:S02]  /*3000*/  ISETP.GT.AND P0, PT, R7, 0x38, !P0 ;  /* 0x000000380700780c */ /* 0x000fc40004704270 */
[----:B------:R-:W-:Y:S01]  /*3010*/  FSEL R66, R66, -INF , !P3 ;  /* 0xff80000042427808 */ /* 0x000fe20005800000 */
[----:B------:R-:W-:Y:S01]  /*3020*/  FMUL.FTZ R11, R8, UR14 ;  /* 0x0000000e080b7c20 */ /* 0x000fe20008410000 */
[C---:B------:R-:W-:Y:S02]  /*3030*/  ISETP.LT.OR P0, PT, R6.reuse, 0x39, P0 ;  /* 0x000000390600780c */ /* 0x040fe40000701670 */
[----:B------:R-:W-:Y:S02]  /*3040*/  ISETP.LT.OR P5, PT, R6, 0x59, P5 ;  /* 0x000000590600780c */ /* 0x000fe40002fa1670 */
[----:B------:R-:W-:Y:S02]  /*3050*/  FSEL R54, R54, -INF , !P0 ;  /* 0xff80000036367808 */ /* 0x000fe40004000000 */
[----:B------:R-:W-:Y:S02]  /*3060*/  ISETP.NE.AND P0, PT, R79, RZ, PT ;  /* 0x000000ff4f00720c */ /* 0x000fe40003f05270 */
[----:B------:R-:W-:-:S02]  /*3070*/  FSEL R67, R67, -INF , !P4 ;  /* 0xff80000043437808 */ /* 0x000fc40006000000 */
[----:B------:R-:W-:Y:S02]  /*3080*/  ISETP.GT.AND P0, PT, R7, 0x39, !P0 ;  /* 0x000000390700780c */ /* 0x000fe40004704270 */
[----:B------:R-:W-:Y:S02]  /*3090*/  FSEL R70, R70, -INF , !P5 ;  /* 0xff80000046467808 */ /* 0x000fe40006800000 */
[----:B------:R-:W-:-:S04]  /*30a0*/  ISETP.LT.OR P0, PT, R6, 0x3a, P0 ;  /* 0x0000003a0600780c */ /* 0x000fc80000701670 */
[----:B------:R-:W-:Y:S02]  /*30b0*/  FSEL R55, R55, -INF , !P0 ;  /* 0xff80000037377808 */ /* 0x000fe40004000000 */
[----:B------:R-:W-:Y:S02]  /*30c0*/  ISETP.GT.AND P0, PT, R7, RZ, !P6 ;  /* 0x000000ff0700720c */ /* 0x000fe40007704270 */
[----:B------:R-:W-:Y:S02]  /*30d0*/  ISETP.NE.AND P6, PT, R53, RZ, PT ;  /* 0x000000ff3500720c */ /* 0x000fe40003fc5270 */
[----:B------:R-:W-:-:S04]  /*30e0*/  ISETP.LT.OR P0, PT, R6, 0x1, P0 ;  /* 0x000000010600780c */ /* 0x000fc80000701670 */
[----:B------:R-:W-:Y:S02]  /*30f0*/  FSEL R26, R26, -INF , !P0 ;  /* 0xff8000001a1a7808 */ /* 0x000fe40004000000 */
[----:B------:R-:W-:Y:S02]  /*3100*/  FSETP.NEU.FTZ.AND P0, PT, R8, -INF , PT ;  /* 0xff8000000800780b */ /* 0x000fe40003f1d000 */
[----:B------:R-:W-:Y:S02]  /*3110*/  FMNMX.FTZ R9, R26, R27, !PT ;  /* 0x0000001b1a097209 */ /* 0x000fe40007810000 */
[----:B------:R-:W-:Y:S02]  /*3120*/  FSEL R11, R11, RZ, P0 ;  /* 0x000000ff0b0b7208 */ /* 0x000fe40000000000 */
[----:B------:R-:W-:Y:S02]  /*3130*/  FMNMX.FTZ R10, R30, R9, !PT ;  /* 0x000000091e0a7209 */ /* 0x000fe40007810000 */
[----:B------:R-:W-:Y:S01]  /*3140*/  ISETP.GT.AND P0, PT, R7, 0x40, !P6 ;  /* 0x000000400700780c */ /* 0x000fe20007704270 */
        /* <DEDUP_REMOVED lines=8> */
[--C-:B------:R-:W-:Y:S01]  /*31d0*/  FFMA.FTZ R19, R32, UR14, -R11.reuse ;  /* 0x0000000e20137c23 */ /* 0x100fe2000801080b */
[----:B------:R-:W-:Y:S01]  /*31e0*/  FMNMX.FTZ R9, R35, R10, !PT ;  /* 0x0000000a23097209 */ /* 0x000fe20007810000 */
[--C-:B------:R-:W-:Y:S01]  /*31f0*/  FFMA.FTZ R20, R76, UR14, -R11.reuse ;  /* 0x0000000e4c147c23 */ /* 0x100fe2000801080b */
[----:B------:R-:W-:Y:S01]  /*3200*/  ISETP.NE.AND P0, PT, R81, RZ, PT ;  /* 0x000000ff5100720c */ /* 0x000fe20003f05270 */
[--C-:B------:R-:W-:Y:S01]  /*3210*/  FFMA.FTZ R24, R82, UR14, -R11.reuse ;  /* 0x0000000e52187c23 */ /* 0x100fe2000801080b */
[----:B------:R-:W-:Y:S01]  /*3220*/  FMNMX.FTZ R10, R38, R9, !PT ;  /* 0x00000009260a7209 */ /* 0x000fe20007810000 */
[----:B------:R-:W0:Y:S01]  /*3230*/  MUFU.EX2 R13, R13 ;  /* 0x0000000d000d7308 */ /* 0x000e220000000800 */
[----:B------:R-:W-:Y:S01]  /*3240*/  ISETP.NE.AND P6, PT, R14, RZ, PT ;  /* 0x000000ff0e00720c */ /* 0x000fe20003fc5270 */
[--C-:B------:R-:W-:Y:S01]  /*3250*/  FFMA.FTZ R14, R28, UR14, -R11.reuse ;  /* 0x0000000e1c0e7c23 */ /* 0x100fe2000801080b */
[----:B------:R-:W-:Y:S01]  /*3260*/  FMNMX.FTZ R9, R39, R10, !PT ;  /* 0x0000000a27097209 */ /* 0x000fe20007810000 */
[--C-:B------:R-:W-:Y:S01]  /*3270*/  FFMA.FTZ R21, R36, UR14, -R11.reuse ;  /* 0x0000000e24157c23 */ /* 0x100fe2000801080b */
[C---:B------:R-:W-:Y:S01]  /*3280*/  ISETP.GT.AND P0, PT, R7.reuse, 0x41, !P0 ;  /* 0x000000410700780c */ /* 0x040fe20004704270 */
[--C-:B------:R-:W-:Y:S01]  /*3290*/  FFMA.FTZ R23, R40, UR14, -R11.reuse ;  /* 0x0000000e28177c23 */ /* 0x100fe2000801080b */
[----:B------:R-:W-:Y:S01]  /*32a0*/  FMNMX.FTZ R10, R42, R9, !PT ;  /* 0x000000092a0a7209 */ /* 0x000fe20007810000 */
[----:B------:R-:W-:Y:S01]  /*32b0*/  MUFU.EX2 R14, R14 ;  /* 0x0000000e000e7308 */ /* 0x000fe20000000800 */
[----:B------:R-:W-:Y:S01]  /*32c0*/  ISETP.GT.AND P6, PT, R7, 0x59, !P6 ;  /* 0x000000590700780c */ /* 0x000fe200077c4270 */
[--C-:B------:R-:W-:Y:S01]  /*32d0*/  FFMA.FTZ R28, R48, UR14, -R11.reuse ;  /* 0x0000000e301c7c23 */ /* 0x100fe2000801080b */
[----:B------:R-:W-:Y:S01]  /*32e0*/  FMNMX.FTZ R9, R43, R10, !PT ;  /* 0x0000000a2b097209 */ /* 0x000fe20007810000 */
[--C-:B------:R-:W-:Y:S01]  /*32f0*/  FFMA.FTZ R32, R52, UR14, -R11.reuse ;  /* 0x0000000e34207c23 */ /* 0x100fe2000801080b */
[----:B------:R-:W-:Y:S01]  /*3300*/  ISETP.LT.OR P0, PT, R6, 0x42, P0 ;  /* 0x000000420600780c */ /* 0x000fe20000701670 */
[----:B------:R-:W-:Y:S01]  /*3310*/  FFMA.FTZ R33, R86, UR14, -R11 ;  /* 0x0000000e56217c23 */ /* 0x000fe2000801080b */
[----:B------:R-:W-:Y:S01]  /*3320*/  FMNMX.FTZ R10, R46, R9, !PT ;  /* 0x000000092e0a7209 */ /* 0x000fe20007810000 */
[----:B------:R-:W1:Y:S01]  /*3330*/  MUFU.EX2 R15, R15 ;  /* 0x0000000f000f7308 */ /* 0x000e620000000800 */
[----:B------:R-:W-:Y:S01]  /*3340*/  FSEL R59, R59, -INF , !P0 ;  /* 0xff8000003b3b7808 */ /* 0x000fe20004000000 */
[----:B0-----:R-:W-:Y:S01]  /*3350*/  FADD.FTZ R49, R12, R13 ;  /* 0x0000000d0c317221 */ /* 0x001fe20000010000 */
        /* <DEDUP_REMOVED lines=9> */
[----:B------:R-:W-:Y:S01]  /*33f0*/  FFMA.FTZ R45, R92, UR14, -R11 ;  /* 0x0000000e5c2d7c23 */ /* 0x000fe2000801080b */
[----:B------:R-:W-:-:S02]  /*3400*/  F2FP.F16.F32.PACK_AB R152, R13, R12 ;  /* 0x0000000c0d98723e */ /* 0x000fc400000000ff */
[----:B------:R-:W-:Y:S01]  /*3410*/  FMNMX.FTZ R10, R54, R9, !PT ;  /* 0x00000009360a7209 */ /* 0x000fe20007810000 */
[----:B------:R-:W-:Y:S01]  /*3420*/  FFMA.FTZ R9, R78, UR14, -R11 ;  /* 0x0000000e4e097c23 */ /* 0x000fe2000801080b */
[----:B------:R0:W-:Y:S01]  /*3430*/  MUFU.EX2 R25, R24 ;  /* 0x0000001800197308 */ /* 0x0001e20000000800 */
[----:B-1----:R-:W-:Y:S02]  /*3440*/  F2FP.F16.F32.PACK_AB R154, R15, R14 ;  /* 0x0000000e0f9a723e */ /* 0x002fe400000000ff */
[----:B------:R-:W-:-:S04]  /*3450*/  FMNMX.FTZ R7, R55, R10, !PT ;  /* 0x0000000a37077209 */ /* 0x000fc80007810000 */
[----:B------:R-:W-:Y:S01]  /*3460*/  FMNMX.FTZ R10, R58, R7, !PT ;  /* 0x000000073a0a7209 */ /* 0x000fe20007810000 */
[----:B------:R1:W-:Y:S01]  /*3470*/  MUFU.EX2 R158, R9 ;  /* 0x00000009009e7308 */ /* 0x0003e20000000800 */
[----:B0-----:R-:W-:Y:S02]  /*3480*/  FFMA.FTZ R24, R88, UR14, -R11 ;  /* 0x0000000e58187c23 */ /* 0x001fe4000801080b */
[----:B------:R-:W-:-:S04]  /*3490*/  FMNMX.FTZ R7, R59, R10, !PT ;  /* 0x0000000a3b077209 */ /* 0x000fc80007810000 */
[----:B------:R-:W-:Y:S01]  /*34a0*/  FMNMX.FTZ R10, R62, R7, !PT ;  /* 0x000000073e0a7209 */ /* 0x000fe20007810000 */
[----:B------:R-:W0:Y:S01]  /*34b0*/  MUFU.EX2 R20, R20 ;  /* 0x0000001400147308 */ /* 0x000e220000000800 */
[----:B-1----:R-:W-:Y:S02]  /*34c0*/  FFMA.FTZ R9, R80, UR14, -R11 ;  /* 0x0000000e50097c23 */ /* 0x002fe4000801080b */
[----:B------:R-:W-:-:S04]  /*34d0*/  FMNMX.FTZ R7, R63, R10, !PT ;  /* 0x0000000a3f077209 */ /* 0x000fc80007810000 */
[----:B------:R-:W-:Y:S01]  /*34e0*/  FMNMX.FTZ R10, R66, R7, !PT ;  /* 0x00000007420a7209 */ /* 0x000fe20007810000 */
[----:B------:R1:W-:Y:S03]  /*34f0*/  MUFU.EX2 R160, R9 ;  /* 0x0000000900a07308 */ /* 0x0003e60000000800 */
[----:B------:R-:W-:Y:S01]  /*3500*/  FMNMX.FTZ R7, R67, R10, !PT ;  /* 0x0000000a43077209 */ /* 0x000fe20007810000 */
[--C-:B------:R-:W-:Y:S01]  /*3510*/  FFMA.FTZ R10, R44, UR14, -R11.reuse ;  /* 0x0000000e2c0a7c23 */ /* 0x100fe2000801080b */
[--C-:B------:R-:W-:Y:S02]  /*3520*/  FFMA.FTZ R44, R64, UR14, -R11.reuse ;  /* 0x0000000e402c7c23 */ /* 0x100fe4000801080b */
[----:B------:R-:W-:Y:S01]  /*3530*/  FMNMX.FTZ R6, R70, R7, !PT ;  /* 0x0000000746067209 */ /* 0x000fe20007810000 */
[----:B------:R-:W3:Y:S01]  /*3540*/  MUFU.EX2 R21, R21 ;  /* 0x0000001500157308 */ /* 0x000ee20000000800 */
[----:B-1----:R-:W-:Y:S01]  /*3550*/  FFMA.FTZ R9, R84, UR14, -R11 ;  /* 0x0000000e54097c23 */ /* 0x002fe2000801080b */
[----:B0-----:R-:W-:-:S02]  /*3560*/  F2FP.F16.F32.PACK_AB R156, R20, R19 ;  /* 0x00000013149c723e */ /* 0x001fc400000000ff */
[----:B------:R-:W-:-:S04]  /*3570*/  FMNMX.FTZ R6, R71, R6, !PT ;  /* 0x0000000647067209 */ /* 0x000fc80007810000 */
[----:B------:R-:W-:Y:S01]  /*3580*/  MUFU.EX2 R29, R9 ;  /* 0x00000009001d7308 */ /* 0x000fe20000000800 */
[----:B------:R-:W0:Y:S07]  /*3590*/  SHFL.BFLY PT, R7, R6, 0x2, 0x1f ;  /* 0x0c401f0006077f89 */ /* 0x000e2e00000e0000 */
[----:B------:R1:W-:Y:S08]  /*35a0*/  MUFU.EX2 R37, R24 ;  /* 0x0000001800257308 */ /* 0x0003f00000000800 */
[----:B------:R-:W-:Y:S01]  /*35b0*/  MUFU.EX2 R23, R23 ;  /* 0x0000001700177308 */ /* 0x000fe20000000800 */
[----:B-1----:R-:W-:-:S04]  /*35c0*/  FADD.FTZ R24, R14, R49 ;  /* 0x000000310e187221 */ /* 0x002fc80000010000 */
[----:B------:R-:W-:-:S03]  /*35d0*/  FADD.FTZ R24, R15, R24 ;  /* 0x000000180f187221 */ /* 0x000fc60000010000 */
[----:B------:R-:W1:Y:S01]  /*35e0*/  MUFU.EX2 R10, R10 ;  /* 0x0000000a000a7308 */ /* 0x000e620000000800 */
[----:B0-----:R-:W-:Y:S01]  /*35f0*/  FMNMX.FTZ R7, R6, R7, !PT ;  /* 0x0000000706077209 */ /* 0x001fe20007810000 */
[----:B------:R-:W-:-:S04]  /*3600*/  FADD.FTZ R49, R19, R24 ;  /* 0x0000001813317221 */ /* 0x000fc80000010000 */
[----:B------:R-:W0:Y:S01]  /*3610*/  SHFL.BFLY PT, R6, R7, 0x1, 0x1f ;  /* 0x0c201f0007067f89 */ /* 0x000e2200000e0000 */
[----:B------:R-:W-:Y:S01]  /*3620*/  FADD.FTZ R24, R20, R49 ;  /* 0x0000003114187221 */ /* 0x000fe20000010000 */
[----:B------:R-:W4:Y:S03]  /*3630*/  MUFU.EX2 R28, R28 ;  /* 0x0000001c001c7308 */ /* 0x000f260000000800 */
[----:B---3--:R-:W-:-:S04]  /*3640*/  FADD.FTZ R53, R21, R24 ;  /* 0x0000001815357221 */ /* 0x008fc80000010000 */
[C---:B------:R-:W-:Y:S01]  /*3650*/  FADD.FTZ R48, R158.reuse, R53 ;  /* 0x000000359e307221 */ /* 0x040fe20000010000 */
[----:B------:R-:W3:Y:S01]  /*3660*/  MUFU.EX2 R32, R32 ;  /* 0x0000002000207308 */ /* 0x000ee20000000800 */
[----:B-1----:R-:W-:Y:S02]  /*3670*/  F2FP.F16.F32.PACK_AB R162, R25, R10 ;  /* 0x0000000a19a2723e */ /* 0x002fe400000000ff */
[----:B------:R-:W-:Y:S01]  /*3680*/  FADD.FTZ R53, R23, R48 ;  /* 0x0000003017357221 */ /* 0x000fe20000010000 */
[----:B------:R-:W-:-:S03]  /*3690*/  F2FP.F16.F32.PACK_AB R158, R158, R21 ;  /* 0x000000159e9e723e */ /* 0x000fc600000000ff */
[C---:B------:R-:W-:Y:S01]  /*36a0*/  FADD.FTZ R53, R160.reuse, R53 ;  /* 0x00000035a0357221 */ /* 0x040fe20000010000 */
[----:B------:R-:W1:Y:S01]  /*36b0*/  MUFU.EX2 R33, R33 ;  /* 0x0000002100217308 */ /* 0x000e620000000800 */
[----:B------:R-:W-:Y:S02]  /*36c0*/  F2FP.F16.F32.PACK_AB R160, R160, R23 ;  /* 0x00000017a0a0723e */ /* 0x000fe400000000ff */
[----:B------:R-:W-:Y:S01]  /*36d0*/  FADD.FTZ R48, R10, R53 ;  /* 0x000000350a307221 */ /* 0x000fe20000010000 */
[----:B----4-:R-:W-:Y:S02]  /*36e0*/  F2FP.F16.F32.PACK_AB R164, R29, R28 ;  /* 0x0000001c1da4723e */ /* 0x010fe400000000ff */
[----:B0-----:R-:W-:Y:S01]  /*36f0*/  FMNMX.FTZ R9, R7, R6, !PT ;  /* 0x0000000607097209 */ /* 0x001fe20007810000 */
[----:B------:R-:W-:Y:S01]  /*3700*/  FADD.FTZ R53, R25, R48 ;  /* 0x0000003019357221 */ /* 0x000fe20000010000 */
[----:B------:R-:W-:Y:S01]  /*3710*/  MUFU.EX2 R36, R36 ;  /* 0x0000002400247308 */ /* 0x000fe20000000800 */
[----:B------:R-:W-:Y:S01]  /*3720*/  FFMA.FTZ R6, R68, UR14, -R11 ;  /* 0x0000000e44067c23 */ /* 0x000fe2000801080b */
[C---:B------:R-:W-:Y:S01]  /*3730*/  FSETP.NEU.FTZ.AND P0, PT, R9.reuse, -INF , PT ;  /* 0xff8000000900780b */ /* 0x040fe20003f1d000 */
[----:B------:R-:W-:Y:S01]  /*3740*/  FMUL.FTZ R7, R9, UR14 ;  /* 0x0000000e09077c20 */ /* 0x000fe20008410000 */
[----:B------:R-:W-:Y:S01]  /*3750*/  FADD.FTZ R48, R28, R53 ;  /* 0x000000351c307221 */ /* 0x000fe20000010000 */
[----:B------:R-:W-:-:S03]  /*3760*/  FFMA.FTZ R11, R94, UR14, -R11 ;  /* 0x0000000e5e0b7c23 */ /* 0x000fc6000801080b */
[----:B------:R-:W-:Y:S01]  /*3770*/  FSEL R7, R7, RZ, P0 ;  /* 0x000000ff07077208 */ /* 0x000fe20000000000 */
[----:B------:R-:W-:Y:S01]  /*3780*/  FADD.FTZ R53, R29, R48 ;  /* 0x000000301d357221 */ /* 0x000fe20000010000 */
[----:B------:R-:W-:Y:S01]  /*3790*/  MUFU.EX2 R40, R40 ;  /* 0x0000002800287308 */ /* 0x000fe20000000800 */
[----:B------:R-:W-:Y:S02]  /*37a0*/  PLOP3.LUT P0, PT, PT, PT, UP0, 0x40, 0x0 ;  /* 0x000000000000781c */ /* 0x000fe40003f0e808 */
        /* <DEDUP_REMOVED lines=17> */
[----:B------:R-:W-:Y:S01]  /*38c0*/  FFMA.FTZ R55, R55, UR14, -R7 ;  /* 0x0000000e37377c23 */ /* 0x000fe20008010807 */
[----:B---3--:R-:W-:Y:S01]  /*38d0*/  FADD.FTZ R48, R32, R53 ;  /* 0x0000003520307221 */ /* 0x008fe20000010000 */
        /* <DEDUP_REMOVED lines=9> */
[----:B-1----:R-:W-:-:S02]  /*3970*/  F2FP.F16.F32.PACK_AB R166, R33, R32 ;  /* 0x0000002021a6723e */ /* 0x002fc400000000ff */
[----:B------:R-:W1:Y:S01]  /*3980*/  MUFU.EX2 R31, R31 ;  /* 0x0000001f001f7308 */ /* 0x000e620000000800 */
[----:B0-----:R-:W-:Y:S01]  /*3990*/  FADD.FTZ R49, R26, R27 ;  /* 0x0000001b1a317221 */ /* 0x001fe20000010000 */
[----:B------:R-:W-:Y:S02]  /*39a0*/  F2FP.F16.F32.PACK_AB R168, R37, R36 ;  /* 0x0000002425a8723e */ /* 0x000fe400000000ff */
[----:B------:R-:W-:-:S04]  /*39b0*/  F2FP.F16.F32.PACK_AB R153, R27, R26 ;  /* 0x0000001a1b99723e */ /* 0x000fc800000000ff */
[----:B------:R-:W0:Y:S01]  /*39c0*/  MUFU.EX2 R34, R34 ;  /* 0x0000002200227308 */ /* 0x000e220000000800 */
[----:B---3--:R-:W-:-:S07]  /*39d0*/  FADD.FTZ R24, R30, R49 ;  /* 0x000000311e187221 */ /* 0x008fce0000010000 */
[----:B------:R-:W3:Y:S01]  /*39e0*/  MUFU.EX2 R35, R35 ;  /* 0x0000002300237308 */ /* 0x000ee20000000800 */
[C---:B-1----:R-:W-:Y:S01]  /*39f0*/  FADD.FTZ R49, R31.reuse, R24 ;  /* 0x000000181f317221 */ /* 0x042fe20000010000 */
[----:B------:R-:W-:-:S06]  /*3a00*/  F2FP.F16.F32.PACK_AB R155, R31, R30 ;  /* 0x0000001e1f9b723e */ /* 0x000fcc00000000ff */
[----:B------:R-:W1:Y:S01]  /*3a10*/  MUFU.EX2 R38, R38 ;  /* 0x0000002600267308 */ /* 0x000e620000000800 */
[----:B0-----:R-:W-:-:S07]  /*3a20*/  FADD.FTZ R24, R34, R49 ;  /* 0x0000003122187221 */ /* 0x001fce0000010000 */
[----:B------:R-:W0:Y:S01]  /*3a30*/  MUFU.EX2 R39, R39 ;  /* 0x0000002700277308 */ /* 0x000e220000000800 */
[C---:B---3--:R-:W-:Y:S01]  /*3a40*/  FADD.FTZ R49, R35.reuse, R24 ;  /* 0x0000001823317221 */ /* 0x048fe20000010000 */
[----:B------:R-:W-:-:S06]  /*3a50*/  F2FP.F16.F32.PACK_AB R157, R35, R34 ;  /* 0x00000022239d723e */ /* 0x000fcc00000000ff */
[----:B------:R-:W3:Y:S01]  /*3a60*/  MUFU.EX2 R42, R42 ;  /* 0x0000002a002a7308 */ /* 0x000ee20000000800 */
[----:B-1----:R-:W-:-:S07]  /*3a70*/  FADD.FTZ R24, R38, R49 ;  /* 0x0000003126187221 */ /* 0x002fce0000010000 */
[----:B------:R-:W1:Y:S01]  /*3a80*/  MUFU.EX2 R43, R43 ;  /* 0x0000002b002b7308 */ /* 0x000e620000000800 */
[C---:B0-----:R-:W-:Y:S01]  /*3a90*/  FADD.FTZ R49, R39.reuse, R24 ;  /* 0x0000001827317221 */ /* 0x041fe20000010000 */
[----:B------:R-:W-:-:S06]  /*3aa0*/  F2FP.F16.F32.PACK_AB R159, R39, R38 ;  /* 0x00000026279f723e */ /* 0x000fcc00000000ff */
[----:B------:R-:W0:Y:S01]  /*3ab0*/  MUFU.EX2 R46, R46 ;  /* 0x0000002e002e7308 */ /* 0x000e220000000800 */
[----:B---3--:R-:W-:-:S07]  /*3ac0*/  FADD.FTZ R24, R42, R49 ;  /* 0x000000312a187221 */ /* 0x008fce0000010000 */
[----:B------:R-:W3:Y:S01]  /*3ad0*/  MUFU.EX2 R47, R47 ;  /* 0x0000002f002f7308 */ /* 0x000ee20000000800 */
[C---:B-1----:R-:W-:Y:S01]  /*3ae0*/  FADD.FTZ R49, R43.reuse, R24 ;  /* 0x000000182b317221 */ /* 0x042fe20000010000 */
[----:B------:R-:W-:-:S06]  /*3af0*/  F2FP.F16.F32.PACK_AB R161, R43, R42 ;  /* 0x0000002a2ba1723e */ /* 0x000fcc00000000ff */
[----:B------:R-:W1:Y:S01]  /*3b00*/  MUFU.EX2 R50, R50 ;  /* 0x0000003200327308 */ /* 0x000e620000000800 */
[----:B0-----:R-:W-:Y:S01]  /*3b10*/  FADD.FTZ R24, R46, R49 ;  /* 0x000000312e187221 */ /* 0x001fe20000010000 */
[----:B------:R-:W-:-:S06]  /*3b20*/  FADD.FTZ R49, R33, R48 ;  /* 0x0000003021317221 */ /* 0x000fcc0000010000 */
[----:B------:R-:W0:Y:S01]  /*3b30*/  MUFU.EX2 R51, R51 ;  /* 0x0000003300337308 */ /* 0x000e220000000800 */
[C---:B---3--:R-:W-:Y:S01]  /*3b40*/  FADD.FTZ R7, R47.reuse, R24 ;  /* 0x000000182f077221 */ /* 0x048fe20000010000 */
[----:B------:R-:W-:Y:S01]  /*3b50*/  FADD.FTZ R24, R36, R49 ;  /* 0x0000003124187221 */ /* 0x000fe20000010000 */
[----:B------:R-:W-:-:S03]  /*3b60*/  F2FP.F16.F32.PACK_AB R163, R47, R46 ;  /* 0x0000002e2fa3723e */ /* 0x000fc600000000ff */
[----:B------:R-:W-:Y:S02]  /*3b70*/  FADD.FTZ R13, R37, R24 ;  /* 0x00000018250d7221 */ /* 0x000fe40000010000 */
[----:B------:R-:W3:Y:S01]  /*3b80*/  MUFU.EX2 R54, R54 ;  /* 0x0000003600367308 */ /* 0x000ee20000000800 */
[----:B-1----:R-:W-:Y:S01]  /*3b90*/  FADD.FTZ R12, R50, R7 ;  /* 0x00000007320c7221 */ /* 0x002fe20000010000 */
[----:B------:R-:W-:-:S06]  /*3ba0*/  FADD.FTZ R14, R40, R13 ;  /* 0x0000000d280e7221 */ /* 0x000fcc0000010000 */
        /* <DEDUP_REMOVED lines=9> */
[C---:B0-----:R-:W-:Y:S01]  /*3c40*/  FADD.FTZ R7, R55.reuse, R12 ;  /* 0x0000000c37077221 */ /* 0x041fe20000010000 */
[----:B------:R-:W-:-:S06]  /*3c50*/  F2FP.F16.F32.PACK_AB R167, R55, R54 ;  /* 0x0000003637a7723e */ /* 0x000fcc00000000ff */
[----:B------:R-:W0:Y:S01]  /*3c60*/  MUFU.EX2 R45, R45 ;  /* 0x0000002d002d7308 */ /* 0x000e220000000800 */
[----:B---3--:R-:W-:-:S07]  /*3c70*/  FADD.FTZ R12, R44, R13 ;  /* 0x0000000d2c0c7221 */ /* 0x008fce0000010000 */
[----:B------:R-:W3:Y:S01]  /*3c80*/  MUFU.EX2 R59, R59 ;  /* 0x0000003b003b7308 */ /* 0x000ee20000000800 */
[----:B-1----:R-:W-:-:S07]  /*3c90*/  FADD.FTZ R10, R58, R7 ;  /* 0x000000073a0a7221 */ /* 0x002fce0000010000 */
[----:B------:R-:W1:Y:S01]  /*3ca0*/  MUFU.EX2 R6, R6 ;  /* 0x0000000600067308 */ /* 0x000e620000000800 */
[C---:B0-----:R-:W-:Y:S01]  /*3cb0*/  FADD.FTZ R13, R45.reuse, R12 ;  /* 0x0000000c2d0d7221 */ /* 0x041fe20000010000 */
[----:B------:R-:W-:-:S06]  /*3cc0*/  F2FP.F16.F32.PACK_AB R172, R45, R44 ;  /* 0x0000002c2dac723e */ /* 0x000fcc00000000ff */
[----:B------:R-:W0:Y:S01]  /*3cd0*/  MUFU.EX2 R62, R62 ;  /* 0x0000003e003e7308 */ /* 0x000e220000000800 */
[C---:B---3--:R-:W-:Y:S01]  /*3ce0*/  FADD.FTZ R7, R59.reuse, R10 ;  /* 0x0000000a3b077221 */ /* 0x048fe20000010000 */
[----:B------:R-:W-:-:S06]  /*3cf0*/  F2FP.F16.F32.PACK_AB R169, R59, R58 ;  /* 0x0000003a3ba9723e */ /* 0x000fcc00000000ff */
[----:B------:R-:W3:Y:S01]  /*3d00*/  MUFU.EX2 R11, R11 ;  /* 0x0000000b000b7308 */ /* 0x000ee20000000800 */
[----:B-1----:R-:W-:-:S07]  /*3d10*/  FADD.FTZ R12, R6, R13 ;  /* 0x0000000d060c7221 */ /* 0x002fce0000010000 */
[----:B------:R-:W1:Y:S01]  /*3d20*/  MUFU.EX2 R63, R63 ;  /* 0x0000003f003f7308 */ /* 0x000e620000000800 */
[----:B0-----:R-:W-:-:S07]  /*3d30*/  FADD.FTZ R10, R62, R7 ;  /* 0x000000073e0a7221 */ /* 0x001fce0000010000 */
[----:B------:R-:W0:Y:S01]  /*3d40*/  MUFU.EX2 R66, R66 ;  /* 0x0000004200427308 */ /* 0x000e220000000800 */
[C---:B---3--:R-:W-:Y:S01]  /*3d50*/  FADD.FTZ R7, R11.reuse, R12 ;  /* 0x0000000c0b077221 */ /* 0x048fe20000010000 */
[----:B------:R-:W-:-:S06]  /*3d60*/  F2FP.F16.F32.PACK_AB R174, R11, R6 ;  /* 0x000000060bae723e */ /* 0x000fcc00000000ff */
[----:B------:R-:W3:Y:S01]  /*3d70*/  MUFU.EX2 R67, R67 ;  /* 0x0000004300437308 */ /* 0x000ee20000000800 */
[C---:B-1----:R-:W-:Y:S01]  /*3d80*/  FADD.FTZ R11, R63.reuse, R10 ;  /* 0x0000000a3f0b7221 */ /* 0x042fe20000010000 */
[----:B------:R-:W-:-:S06]  /*3d90*/  F2FP.F16.F32.PACK_AB R171, R63, R62 ;  /* 0x0000003e3fab723e */ /* 0x000fcc00000000ff */
[----:B------:R-:W1:Y:S01]  /*3da0*/  MUFU.EX2 R70, R70 ;  /* 0x0000004600467308 */ /* 0x000e620000000800 */
[----:B0-----:R-:W-:-:S07]  /*3db0*/  FADD.FTZ R6, R66, R11 ;  /* 0x0000000b42067221 */ /* 0x001fce0000010000 */
[----:B------:R-:W0:Y:S01]  /*3dc0*/  MUFU.EX2 R71, R71 ;  /* 0x0000004700477308 */ /* 0x000e220000000800 */
[C---:B---3--:R-:W-:Y:S01]  /*3dd0*/  FADD.FTZ R11, R67.reuse, R6 ;  /* 0x00000006430b7221 */ /* 0x048fe20000010000 */
[----:B------:R-:W-:-:S03]  /*3de0*/  F2FP.F16.F32.PACK_AB R173, R67, R66 ;  /* 0x0000004243ad723e */ /* 0x000fc600000000ff */
[----:B-1----:R-:W-:-:S04]  /*3df0*/  FADD.FTZ R6, R70, R11 ;  /* 0x0000000b46067221 */ /* 0x002fc80000010000 */
[C---:B0-----:R-:W-:Y:S01]  /*3e00*/  FADD.FTZ R6, R71.reuse, R6 ;  /* 0x0000000647067221 */ /* 0x041fe20000010000 */
[----:B------:R-:W-:Y:S01]  /*3e10*/  F2FP.F16.F32.PACK_AB R175, R71, R70 ;  /* 0x0000004647af723e */ /* 0x000fe200000000ff */
[----:B------:R-:W-:Y:S06]  /*3e20*/  @P0 BRA `(.L_x_10995) ;  /* 0x0000000000040947 */ /* 0x000fec0003800000 */
[----:B------:R-:W-:Y:S01]  /*3e30*/  BPT.TRAP 0x1 ;  /* 0x000000040000795c */ /* 0x000fe20000300000 */
.L_x_10995:
[----:B------:R-:W-:Y:S01]  /*3e40*/  PLOP3.LUT P1, PT, PT, PT, UP0, 0x40, 0x0 ;  /* 0x000000000000781c */ /* 0x000fe20003f2e808 */
[----:B------:R0:W1:-:S12]  /*3e50*/  SYNCS.PHASECHK.TRANS64.TRYWAIT P0, [UR38+0x22850], R2 ;  /* 0x02285002ff0075a7 */ /* 0x0000580008000166 */
[----:B0-----:R-:W-:Y:S05]  /*3e60*/  @P1 BRA `(.L_x_10996) ;  /* 0x0000000000041947 */ /* 0x001fea0003800000 */
[----:B------:R-:W-:Y:S01]  /*3e70*/  BPT.TRAP 0x1 ;  /* 0x000000040000795c */ /* 0x000fe20000300000 */
.L_x_10996:
[----:B-1----:R-:W-:Y:S05]  /*3e80*/  @P0 BRA `(.L_x_10997) ;  /* 0x0000000000080947 */ /* 0x002fea0003800000 */
[----:B------:R-:W0:Y:S02]  /*3e90*/  SYNCS.PHASECHK.TRANS64.TRYWAIT P0, [UR38+0x22850], R2 ;  /* 0x02285002ff0075a7 */ /* 0x000e240008000166 */
[----:B0-----:R-:W-:Y:S05]  /*3ea0*/  @!P0 BRA `(.L_x_10998) ;  /* 0x000000f000748947 */ /* 0x001fea0003800000 */
.L_x_10997:
[----:B------:R1:W-:Y:S01]  /*3eb0*/  BAR.SYNC.DEFER_BLOCKING R5, 0x100 ;  /* 0x000400050000751d */ /* 0x0003e20000010000 */
[----:B------:R-:W-:Y:S01]  /*3ec0*/  UIADD3 UR6, UR38, 0x400, URZ ;  /* 0x0000040026067890 */ /* 0x000fe2000fffe03f */
[----:B------:R-:W-:-:S03]  /*3ed0*/  PLOP3.LUT P0, PT, PT, PT, UP0, 0x40, 0x0 ;  /* 0x000000000000781c */ /* 0x000fc60003f0e808 */
[----:B------:R-:W-:Y:S01]  /*3ee0*/  USHF.R.U32.HI UR6, URZ, 0x4, UR6 ;  /* 0x000000043f067899 */ /* 0x000fe20008011606 */
[----:B------:R-:W-:Y:S01]  /*3ef0*/  UMOV UR7, 0x40000040 ;  /* 0x4000004000077882 */ /* 0x000fe20000000000 */
[----:B------:R-:W-:Y:S02]  /*3f00*/  UMOV UR11, 0x40000040 ;  /* 0x40000040000b7882 */ /* 0x000fe40000000000 */
[----:B------:R-:W-:-:S04]  /*3f10*/  ULOP3.LUT UR6, UR6, 0x3fff, URZ, 0xc0, !UPT ;  /* 0x00003fff06067892 */ /* 0x000fc8000f8ec03f */
[----:B------:R-:W-:-:S04]  /*3f20*/  ULOP3.LUT UR6, UR6, 0x3000000, URZ, 0xfc, !UPT ;  /* 0x0300000006067892 */ /* 0x000fc8000f8efc3f */
[----:B------:R-:W-:Y:S01]  /*3f30*/  UIADD3 UR10, UR6, 0x80, URZ ;  /* 0x00000080060a7890 */ /* 0x000fe2000fffe03f */
[----:B------:R-:W-:-:S06]  /*3f40*/  WARPGROUP.ARRIVE ;  /* 0x00000000000079c5 */ /* 0x000fcc0000000000 */
[----:B------:R-:W-:Y:S03]  /*3f50*/  HGMMA.64x256x16.F32 R24, R152, gdesc[UR4].tnspB, RZ, !UPT, gsb0 ;  /* 0x43e0000498187df0 */ /* 0x000fe6000c0008ff */
        /* <DEDUP_REMOVED lines=29> */
[----:B-1----:R-:W-:Y:S05]  /*4130*/  @P0 BRA `(.L_x_10999) ;  /* 0x0000000000040947 */ /* 0x002fea0003800000 */
[----:B------:R-:W-:Y:S01]  /*4140*/  BPT.TRAP 0x1 ;  /* 0x000000040000795c */ /* 0x000fe20000300000 */
.L_x_10999:
[----:B------:R-:W1:Y:S01]  /*4150*/  S2UR UR26, SR_CTAID.X ;  /* 0x00000000001a79c3 */ /* 0x000e620000002500 */
[----:B------:R-:W-:Y:S01]  /*4160*/  UISETP.NE.AND UP2, UPT, UR40, URZ, UPT ;  /* 0x0000003f2800728c */ /* 0x000fe2000bf45270 */
[----:B0-----:R-:W-:Y:S01]  /*4170*/  VIADD R11, R22, 0xfffffffe ;  /* 0xfffffffe160b7836 */ /* 0x001fe20000000000 */
[----:B------:R-:W-:-:S06]  /*4180*/  UISETP.NE.AND UP1, UPT, UR43, URZ, UPT ;  /* 0x0000003f2b00728c */ /* 0x000fcc000bf25270 */
[----:B------:R-:W-:-:S03]  /*4190*/  PLOP3.LUT P0, PT, PT, PT, UP1, 0x40, 0x0 ;  /* 0x000000000000781c */ /* 0x000fc60003f0e818 */
[----:B------:R-:W-:Y:S01]  /*41a0*/  @UP2 ULDC UR10, c[0x0][0x44c] ;  /* 0x00011300000a2ab9 */ /* 0x000fe20000000800 */
[----:B------:R-:W-:Y:S01]  /*41b0*/  @UP2 ULDC UR7, c[0x0][0x450] ;  /* 0x0001140000072ab9 */ /* 0x000fe20000000800 */
[----:B-1----:R-:W-:-:S04]  /*41c0*/  USHF.L.U32 UR26, UR26, 0x7, URZ ;  /* 0x000000071a1a7899 */ /* 0x002fc8000800063f */
[----:B------:R-:W-:-:S03]  /*41d0*/  UIMAD.WIDE.U32 UR10, UR26, UR10, URZ ;  /* 0x0000000a1a0a72a5 */ /* 0x000fc6000f8e003f */
[----:B------:R-:W-:Y:S01]  /*41e0*/  UMOV UR19, UR26 ;  /* 0x0000001a00137c82 */ /* 0x000fe20008000000 */
[----:B------:R-:W-:Y:S02]  /*41f0*/  @UP2 USHF.R.U32.HI UR19, URZ, UR7, UR11 ;  /* 0x000000073f132299 */ /* 0x000fe4000801160b */
[----:B------:R-:W-:-:S04]  /*4200*/  UIADD3 UR7, UR38, 0x22860, URZ ;  /* 0x0002286026077890 */ /* 0x000fc8000fffe03f */
[----:B------:R-:W-:Y:S01]  /*4210*/  IMAD.U32 R2, RZ, RZ, UR19 ;  /* 0x00000013ff027e24 */ /* 0x000fe2000f8e00ff */
[----:B------:R-:W-:-:S04]  /*4220*/  UPRMT UR7, UR5, 0x654, UR7 ;  /* 0x0000065405077896 */ /* 0x000fc80008000007 */
[----:B------:R-:W-:-:S04]  /*4230*/  IADD3 R2, R2, -UR15, R17 ;  /* 0x8000000f02027c10 */ /* 0x000fc8000fffe011 */
[----:B------:R-:W-:Y:S01]  /*4240*/  R2UR UR10, R2 ;  /* 0x00000000020a72ca */ /* 0x000fe200000e0000 */
[----:B------:R-:W-:-:S12]  /*4250*/  SYNCS.ARRIVE.TRANS64.RED.A1T0 RZ, [UR7], RZ ;  /* 0x000000ffffff79a7 */ /* 0x000fd80008100407 */
[----:B------:R-:W-:Y:S01]  /*4260*/  UIADD3 UR18, UR10, UR18, URZ ;  /* 0x000000120a127290 */ /* 0x000fe2000fffe03f */
[----:B------:R-:W-:Y:S11]  /*4270*/  @P0 BRA `(.L_x_11000) ;  /* 0x00000000004c0947 */ /* 0x000ff60003800000 */
[----:B------:R-:W-:Y:S01]  /*4280*/  ISETP.GT.AND P0, PT, R2, RZ, PT ;  /* 0x000000ff0200720c */ /* 0x000fe20003f04270 */
        /* <DEDUP_REMOVED lines=10> */
.L_x_11001:
[----:B------:R-:W-:Y:S02]  /*4330*/  ULDC UR19, c[0x0][0x9e4] ;  /* 0x0002790000137ab9 */ /* 0x000fe40000000800 */
[----:B------:R-:W-:-:S11]  /*4340*/  UISETP.NE.AND UP1, UPT, UR19, 0x1, UPT ;  /* 0x000000011300788c */ /* 0x000fd6000bf25270 */
[----:B------:R-:W-:Y:S02]  /*4350*/  @UP1 ULDC.64 UR22, c[0x0][0x9e8] ;  /* 0x00027a0000161ab9 */ /* 0x000fe40000000a00 */
[----:B------:R-:W-:-:S04]  /*4360*/  UIMAD.WIDE.U32 UR10, UR7, UR22, URZ ;  /* 0x00000016070a72a5 */ /* 0x000fc8000f8e003f */
[----:B------:R-:W-:-:S12]  /*4370*/  @UP1 USHF.R.U32.HI UR7, URZ, UR23, UR11 ;  /* 0x000000173f071299 */ /* 0x000fd8000801160b */
.L_x_11002:
[----:B------:R-:W-:-:S04]  /*4380*/  UIMAD UR7, UR7, UR19, UR19 ;  /* 0x00000013070772a4 */ /* 0x000fc8000f8e0213 */
[----:B------:R-:W-:-:S04]  /*4390*/  UISETP.LT.AND UP1, UPT, UR18, UR7, UPT ;  /* 0x000000071200728c */ /* 0x000fc8000bf21270 */
[----:B------:R-:W-:-:S12]  /*43a0*/  USEL UR18, UR18, UR7, UP1 ;  /* 0x0000000712127287 */ /* 0x000fd80008800000 */
.L_x_11000:
[----:B------:R-:W-:Y:S01]  /*43b0*/  UIMAD.WIDE UR10, UR18, 0x2aaaaaab, URZ ;  /* 0x2aaaaaab120a78a5 */ /* 0x000fe2000f8e023f */
[----:B------:R-:W-:-:S03]  /*43c0*/  UMOV UR24, URZ ;  /* 0x0000003f00187c82 */ /* 0x000fc60008000000 */
[----:B------:R-:W-:-:S04]  /*43d0*/  USHF.R.U32.HI UR7, URZ, 0x1f, UR11 ;  /* 0x0000001f3f077899 */ /* 0x000fc8000801160b */
[----:B------:R-:W-:-:S04]  /*43e0*/  ULEA.HI.SX32 UR7, UR11, UR7, 0x1c ;  /* 0x000000070b077291 */ /* 0x000fc8000f8fe23f */
[----:B------:R-:W-:-:S04]  /*43f0*/  UISETP.LT.AND UP1, UPT, UR39, UR7, UPT ;  /* 0x000000072700728c */ /* 0x000fc8000bf21270 */
[----:B------:R-:W-:-:S03]  /*4400*/  USEL UR27, UR39, UR7, !UP1 ;  /* 0x00000007271b7287 */ /* 0x000fc6000c800000 */
[----:B------:R-:W-:-:S03]  /*4410*/  UMOV UR7, URZ ;  /* 0x0000003f00077c82 */ /* 0x000fc60008000000 */
[----:B------:R-:W-:-:S13]  /*4420*/  ISETP.GE.AND P0, PT, R11, UR27, PT ;  /* 0x0000001b0b007c0c */ /* 0x000fda000bf06270 */
[----:B------:R-:W-:Y:S05]  /*4430*/  @!P0 BRA `(.L_x_11003) ;  /* 0x0000003000208947 */ /* 0x000fea0003800000 */
[----:B------:R-:W-:Y:S01]  /*4440*/  IMAD.MOV.U32 R13, RZ, RZ, R9 ;  /* 0x000000ffff0d7224 */ /* 0x000fe200078e0009 */
[----:B------:R-:W-:Y:S01]  /*4450*/  UMOV UR7, URZ ;  /* 0x0000003f00077c82 */ /* 0x000fe20008000000 */
[----:B------:R-:W-:Y:S01]  /*4460*/  IMAD.MOV.U32 R12, RZ, RZ, R8 ;  /* 0x000000ffff0c7224 */ /* 0x000fe200078e0008 */
[----:B------:R-:W-:Y:S01]  /*4470*/  UMOV UR24, URZ ;  /* 0x0000003f00187c82 */ /* 0x000fe20008000000 */
[----:B------:R-:W-:Y:S01]  /*4480*/  ULDC UR31, c[0x0][0x9e4] ;  /* 0x00027900001f7ab9 */ /* 0x000fe20000000800 */
[----:B------:R-:W-:Y:S01]  /*4490*/  ULDC UR28, c[0x0][0x288] ;  /* 0x0000a200001c7ab9 */ /* 0x000fe20000000800 */
[----:B------:R-:W-:Y:S01]  /*44a0*/  ULDC UR32, c[0x0][0x2f0] ;  /* 0x0000bc0000207ab9 */ /* 0x000fe20000000800 */
[----:B------:R-:W-:Y:S01]  /*44b0*/  ULDC UR29, c[0x0][0x988] ;  /* 0x00026200001d7ab9 */ /* 0x000fe20000000800 */
[----:B------:R-:W-:-:S05]  /*44c0*/  ULDC UR33, c[0x0][0x9e0] ;  /* 0x0002780000217ab9 */ /* 0x000fca0000000800 */
.L_x_11022:
[----:B------:R-:W-:Y:S01]  /*44d0*/  UIADD3 UR24, UR24, 0x1, URZ ;  /* 0x0000000118187890 */ /* 0x000fe2000fffe03f */
[----:B------:R-:W-:-:S03]  /*44e0*/  PLOP3.LUT P0, PT, PT, PT, UP0, 0x40, 0x0 ;  /* 0x000000000000781c */ /* 0x000fc60003f0e808 */
[----:B------:R-:W-:-:S04]  /*44f0*/  UISETP.NE.AND UP1, UPT, UR24, 0x2, UPT ;  /* 0x000000021800788c */ /* 0x000fc8000bf25270 */
[----:B------:R-:W-:Y:S02]  /*4500*/  USEL UR10, URZ, 0x1, UP1 ;  /* 0x000000013f0a7887 */ /* 0x000fe40008800000 */
[----:B------:R-:W-:Y:S02]  /*4510*/  USEL UR24, UR24, URZ, UP1 ;  /* 0x0000003f18187287 */ /* 0x000fe40008800000 */
[----:B------:R-:W-:Y:S02]  /*4520*/  ULOP3.LUT UR7, UR7, UR10, URZ, 0x3c, !UPT ;  /* 0x0000000a07077292 */ /* 0x000fe4000f8e3c3f */
[----:B------:R-:W-:Y:S10]  /*4530*/  @P0 BRA `(.L_x_11004) ;  /* 0x0000000000040947 */ /* 0x000ff40003800000 */
[----:B------:R-:W-:Y:S01]  /*4540*/  BPT.TRAP 0x1 ;  /* 0x000000040000795c */ /* 0x000fe20000300000 */
.L_x_11004:
[----:B------:R-:W-:Y:S01]  /*4550*/  PLOP3.LUT P1, PT, PT, PT, UP0, 0x40, 0x0 ;  /* 0x000000000000781c */ /* 0x000fe20003f2e808 */
[----:B------:R-:W-:Y:S01]  /*4560*/  ULEA UR30, UR24, UR38, 0x3 ;  /* 0x00000026181e7291 */ /* 0x000fe2000f8e183f */
[----:B------:R-:W-:-:S05]  /*4570*/  IMAD.U32 R10, RZ, RZ, UR7 ;  /* 0x00000007ff0a7e24 */ /* 0x000fca000f8e00ff */
[----:B------:R-:W-:-:S04]  /*4580*/  SHF.L.U32 R10, R10, 0x1f, RZ ;  /* 0x0000001f0a0a7819 */ /* 0x000fc800000006ff */
[----:B------:R0:W1:Y:S02]  /*4590*/  SYNCS.PHASECHK.TRANS64.TRYWAIT P0, [UR30+0x22830], R10 ;  /* 0x0228300aff0075a7 */ /* 0x000064000800015e */
[----:B------:R-:W-:Y:S05]  /*45a0*/  @P1 BRA `(.L_x_11005) ;  /* 0x0000000000041947 */ /* 0x000fea0003800000 */
[----:B------:R-:W-:Y:S01]  /*45b0*/  BPT.TRAP 0x1 ;  /* 0x000000040000795c */ /* 0x000fe20000300000 */
.L_x_11005:
[----:B-1----:R-:W-:Y:S05]  /*45c0*/  @P0 BRA `(.L_x_11006) ;  /* 0x0000000000080947 */ /* 0x002fea0003800000 */
[----:B------:R-:W1:Y:S02]  /*45d0*/  SYNCS.PHASECHK.TRANS64.TRYWAIT P0, [UR30+0x22830], R10 ;  /* 0x0228300aff0075a7 */ /* 0x000e64000800015e */
[----:B-1----:R-:W-:Y:S05]  /*45e0*/  @!P0 BRA `(.L_x_11007) ;  /* 0x000000e800bc8947 */ /* 0x002fea0003800000 */
.L_x_11006:
[----:B------:R-:W-:Y:S01]  /*45f0*/  UIMAD UR22, UR24, 0x300, UR4 ;  /* 0x00000300181678a4 */ /* 0x000fe2000f8e0204 */
[----:B------:R-:W-:Y:S01]  /*4600*/  WARPGROUP.ARRIVE ;  /* 0x00000000000079c5 */ /* 0x000fe20000000000 */
[----:B------:R-:W-:Y:S01]  /*4610*/  UMOV UR23, 0x40000040 ;  /* 0x4000004000177882 */ /* 0x000fe20000000000 */
[----:B------:R-:W-:Y:S01]  /*4620*/  UMOV UR11, 0x40000040 ;  /* 0x40000040000b7882 */ /* 0x000fe20000000000 */
[----:B------:R-:W-:Y:S01]  /*4630*/  UIADD3 UR10, UR22, 0x2, URZ ;  /* 0x00000002160a7890 */ /* 0x000fe2000fffe03f */
[----:B------:R-:W-:Y:S01]  /*4640*/  PLOP3.LUT P0, PT, PT, PT, UP0, 0x40, 0x0 ;  /* 0x000000000000781c */ /* 0x000fe20003f0e808 */
[----:B------:R-:W-:Y:S01]  /*4650*/  UIADD3 UR14, UR22, 0x4, URZ ;  /* 0x00000004160e7890 */ /* 0x000fe2000fffe03f */
[----:B--2---:R-:W-:Y:S01]  /*4660*/  IADD3 R4, -R16, 0xb, RZ ;  /* 0x0000000b10047810 */ /* 0x004fe20007ffe1ff */
[----:B------:R-:W-:Y:S01]  /*4670*/  UMOV UR15, 0x40000040 ;  /* 0x40000040000f7882 */ /* 0x000fe20000000000 */
        /* <DEDUP_REMOVED lines=14> */
[----:B------:R-:W-:Y:S05]  /*4760*/  @P0 BRA `(.L_x_11008) ;  /* 0x0000000000040947 */ /* 0x000fea0003800000 */
[----:B------:R-:W-:Y:S01]  /*4770*/  BPT.TRAP 0x1 ;  /* 0x000000040000795c */ /* 0x000fe20000300000 */
.L_x_11008:
[----:B------:R-:W-:Y:S01]  /*4780*/  UISETP.NE.AND UP2, UPT, UR40, URZ, UPT ;  /* 0x0000003f2800728c */ /* 0x000fe2000bf45270 */
[----:B------:R-:W-:Y:S01]  /*4790*/  IMAD.MOV.U32 R8, RZ, RZ, R0 ;  /* 0x000000ffff087224 */ /* 0x000fe200078e0000 */
[----:B------:R-:W-:Y:S01]  /*47a0*/  UISETP.NE.AND UP1, UPT, UR43, URZ, UPT ;  /* 0x0000003f2b00728c */ /* 0x000fe2000bf25270 */
[----:B------:R-:W-:Y:S01]  /*47b0*/  IMAD R20, R11, -0x60, RZ ;  /* 0xffffffa00b147824 */ /* 0x000fe200078e02ff */
[----:B------:R-:W-:Y:S02]  /*47c0*/  UMOV UR15, UR28 ;  /* 0x0000001c000f7c82 */ /* 0x000fe40008000000 */
[----:B------:R-:W-:Y:S01]  /*47d0*/  PLOP3.LUT P0, PT, PT, PT, UP2, 0x80, 0x0 ;  /* 0x000000000000781c */ /* 0x000fe20003f0f028 */
[----:B------:R-:W-:Y:S01]  /*47e0*/  VIADD R14, R20, 0x1 ;  /* 0x00000001140e7836 */ /* 0x000fe20000000000 */
[----:B------:R-:W-:-:S03]  /*47f0*/  PLOP3.LUT P1, PT, PT, PT, UP2, 0x80, 0x0 ;  /* 0x000000000000781c */ /* 0x000fc60003f2f028 */
[----:B------:R-:W-:Y:S01]  /*4800*/  @UP2 ULDC UR10, c[0x0][0x44c] ;  /* 0x00011300000a2ab9 */ /* 0x000fe20000000800 */
[----:B------:R-:W-:-:S07]  /*4810*/  @UP2 ULDC UR11, c[0x0][0x450] ;  /* 0x00011400000b2ab9 */ /* 0x000fce0000000800 */
[----:B-1----:R-:W-:Y:S01]  /*4820*/  @P0 IMAD.HI.U32 R9, R0, UR10, RZ ;  /* 0x0000000a00090c27 */ /* 0x002fe2000f8e00ff */
[----:B------:R-:W-:Y:S01]  /*4830*/  UIADD3 UR10, UR30, 0x22840, URZ ;  /* 0x000228401e0a7890 */ /* 0x000fe2000fffe03f */
[----:B------:R-:W-:-:S03]  /*4840*/  PLOP3.LUT P0, PT, PT, PT, UP1, 0x40, 0x0 ;  /* 0x000000000000781c */ /* 0x000fc60003f0e818 */
[----:B------:R-:W-:Y:S01]  /*4850*/  @P1 SHF.R.U32.HI R8, RZ, UR11, R9 ;  /* 0x0000000bff081c19 */ /* 0x000fe20008011609 */
[----:B------:R-:W-:Y:S01]  /*4860*/  IMAD R9, R3, -0x2, R14 ;  /* 0xfffffffe03097824 */ /* 0x000fe200078e020e */
[----:B------:R-:W-:-:S03]  /*4870*/  UPRMT UR10, UR5, 0x654, UR10 ;  /* 0x00000654050a7896 */ /* 0x000fc6000800000a */
[----:B------:R-:W1:Y:S01]  /*4880*/  SHFL.IDX PT, R15, R8, RZ, 0x1c1f ;  /* 0x001c1fff080f7589 */ /* 0x000e6200000e0000 */
[----:B------:R-:W-:-:S04]  /*4890*/  IMAD R9, R18, UR32, R9 ;  /* 0x0000002012097c24 */ /* 0x000fc8000f8e0209 */
[----:B------:R-:W-:Y:S01]  /*48a0*/  VIADD R9, R9, -UR15 ;  /* 0x8000000f09097c36 */ /* 0x000fe20008000000 */
[----:B------:R-:W-:Y:S03]  /*48b0*/  SYNCS.ARRIVE.TRANS64.RED.A1T0 RZ, [UR10], RZ ;  /* 0x000000ffffff79a7 */ /* 0x000fe6000810040a */
[C---:B------:R-:W-:Y:S02]  /*48c0*/  VIADD R14, R9.reuse, UR33 ;  /* 0x00000021090e7c36 */ /* 0x040fe40008000000 */
[----:B------:R-:W-:Y:S02]  /*48d0*/  VIADD R22, R9, UR25 ;  /* 0x0000001909167c36 */ /* 0x000fe40008000000 */
[----:B-1----:R-:W-:Y:S02]  /*48e0*/  IMAD.IADD R9, R14, 0x1, R15 ;  /* 0x000000010e097824 */ /* 0x002fe400078e020f */
[----:B------:R-:W-:Y:S01]  /*48f0*/  IMAD.IADD R19, R15, 0x1, R22 ;  /* 0x000000010f137824 */ /* 0x000fe200078e0216 */
[----:B------:R-:W-:Y:S06]  /*4900*/  @P0 BRA `(.L_x_11009) ;  /* 0x00000000005c0947 */ /* 0x000fec0003800000 */
        /* <DEDUP_REMOVED lines=13> */
.L_x_11011:
[----:B------:R-:W-:-:S05]  /*49e0*/  IMAD.U32 R21, RZ, RZ, UR31 ;  /* 0x0000001fff157e24 */ /* 0x000fca000f8e00ff */
[----:B------:R-:W-:-:S13]  /*49f0*/  ISETP.NE.AND P0, PT, R21, 0x1, PT ;  /* 0x000000011500780c */ /* 0x000fda0003f05270 */
[----:B------:R-:W1:Y:S02]  /*4a00*/  @P0 LDC.64 R200, c[0x0][0x9e8] ;  /* 0x00027a00ffc80b82 */ /* 0x000e640000000a00 */
[----:B-1----:R-:W-:-:S05]  /*4a10*/  @P0 IMAD.HI.U32 R200, R15, R200, RZ ;  /* 0x000000c80fc80227 */ /* 0x002fca00078e00ff */
[----:B------:R-:W-:-:S07]  /*4a20*/  @P0 SHF.R.U32.HI R15, RZ, R201, R200 ;  /* 0x000000c9ff0f0219 */ /* 0x000fce00000116c8 */
.L_x_11012:
[----:B------:R-:W-:Y:S05]  /*4a30*/  BSYNC B0 ;  /* 0x0000000000007941 */ /* 0x000fea0003800000 */
.L_x_11010:
[----:B------:R-:W-:-:S04]  /*4a40*/  IMAD R200, R3, -0x2, R20 ;  /* 0xfffffffe03c87824 */ /* 0x000fc800078e0214 */
[----:B------:R-:W-:-:S05]  /*4a50*/  IMAD R200, R15, R21, R200 ;  /* 0x000000150fc87224 */ /* 0x000fca00078e02c8 */
[----:B------:R-:W-:Y:S02]  /*4a60*/  VIADDMNMX R9, R200, R21, R9, PT ;  /* 0x00000015c8097246 */ /* 0x000fe40003800109 */
[----:B------:R-:W-:-:S07]  /*4a70*/  VIMNMX R19, R19, R200, !PT ;  /* 0x000000c813137248 */ /* 0x000fce0007fe0100 */
.L_x_11009:
[----:B------:R-:W-:Y:S01]  /*4a80*/  ISETP.GE.AND P1, PT, R20, 0x1, PT ;  /* 0x000000011400780c */ /* 0x000fe20003f26270 */
[----:B------:R-:W-:Y:S01]  /*4a90*/  UISETP.NE.AND UP1, UPT, UR43, URZ, UPT ;  /* 0x0000003f2b00728c */ /* 0x000fe2000bf25270 */
[----:B------:R-:W-:Y:S02]  /*4aa0*/  LOP3.LUT R2, R2, 0xfffdffff, RZ, 0xc0, !PT ;  /* 0xfffdffff02027812 */ /* 0x000fe400078ec0ff */
[----:B------:R-:W-:Y:S02]  /*4ab0*/  ISETP.GT.AND P3, PT, R19, RZ, !P1 ;  /* 0x000000ff1300720c */ /* 0x000fe40004f64270 */
[C---:B------:R-:W-:Y:S02]  /*4ac0*/  ISETP.GE.AND P5, PT, R20.reuse, 0xa, PT ;  /* 0x0000000a1400780c */ /* 0x040fe40003fa6270 */
[C---:B------:R-:W-:Y:S02]  /*4ad0*/  ISETP.GE.AND P0, PT, R20.reuse, 0x2, PT ;  /* 0x000000021400780c */ /* 0x040fe40003f06270 */
[----:B------:R-:W-:-:S02]  /*4ae0*/  ISETP.GE.AND P4, PT, R20, 0x11, PT ;  /* 0x000000111400780c */ /* 0x000fc40003f86270 */
[----:B------:R-:W-:Y:S02]  /*4af0*/  ISETP.GT.AND P2, PT, R19, 0x1, !P0 ;  /* 0x000000011300780c */ /* 0x000fe40004744270 */
[----:B------:R-:W-:Y:S02]  /*4b00*/  @P1 LOP3.LUT R2, R2, 0x20000, RZ, 0xfc, !PT ;  /* 0x0002000002021812 */ /* 0x000fe400078efcff */
[----:B------:R-:W-:Y:S02]  /*4b10*/  ISETP.GE.AND P1, PT, R20, 0x9, PT ;  /* 0x000000091400780c */ /* 0x000fe40003f26270 */
[----:B------:R-:W-:Y:S02]  /*4b20*/  LOP3.LUT R2, R2, 0xfffffffd, RZ, 0xc0, !PT ;  /* 0xfffffffd02027812 */ /* 0x000fe400078ec0ff */
[C---:B------:R-:W-:Y:S02]  /*4b30*/  ISETP.LT.OR P2, PT, R9.reuse, 0x2, P2 ;  /* 0x000000020900780c */ /* 0x040fe40001741670 */
[----:B------:R-:W-:-:S02]  /*4b40*/  ISETP.LT.OR P3, PT, R9, 0x1, P3 ;  /* 0x000000010900780c */ /* 0x000fc40001f61670 */
[----:B------:R-:W-:Y:S02]  /*4b50*/  FSEL R153, R153, -INF , !P2 ;  /* 0xff80000099997808 */ /* 0x000fe40005000000 */
[----:B------:R-:W-:Y:S02]  /*4b60*/  FSEL R15, R152, -INF , !P3 ;  /* 0xff800000980f7808 */ /* 0x000fe40005800000 */
[C---:B------:R-:W-:Y:S02]  /*4b70*/  ISETP.GT.AND P2, PT, R19.reuse, 0x9, !P5 ;  /* 0x000000091300780c */ /* 0x040fe40006f44270 */
[----:B------:R-:W-:Y:S02]  /*4b80*/  @P1 LOP3.LUT R2, R2, 0x2, RZ, 0xfc, !PT ;  /* 0x0000000202021812 */ /* 0x000fe400078efcff */
[----:B------:R-:W-:Y:S02]  /*4b90*/  ISETP.GT.AND P1, PT, R19, 0x8, !P1 ;  /* 0x000000081300780c */ /* 0x000fe40004f24270 */
[----:B------:R-:W-:-:S02]  /*4ba0*/  LOP3.LUT R2, R2, 0xfffffffb, RZ, 0xc0, !PT ;  /* 0xfffffffb02027812 */ /* 0x000fc400078ec0ff */
[----:B------:R-:W-:Y:S02]  /*4bb0*/  ISETP.LT.OR P1, PT, R9, 0x9, P1 ;  /* 0x000000090900780c */ /* 0x000fe40000f21670 */
[----:B------:R-:W-:Y:S02]  /*4bc0*/  @P5 LOP3.LUT R2, R2, 0x4, RZ, 0xfc, !PT ;  /* 0x0000000402025812 */ /* 0x000fe400078efcff */
[----:B------:R-:W-:Y:S02]  /*4bd0*/  ISETP.GE.AND P3, PT, R20, 0x12, PT ;  /* 0x000000121400780c */ /* 0x000fe40003f66270 */
[----:B------:R-:W-:Y:S02]  /*4be0*/  LOP3.LUT R2, R2, 0xfffffff7, RZ, 0xc0, !PT ;  /* 0xfffffff702027812 */ /* 0x000fe400078ec0ff */
[----:B------:R-:W-:Y:S02]  /*4bf0*/  FSEL R156, R156, -INF , !P1 ;  /* 0xff8000009c9c7808 */ /* 0x000fe40004800000 */
[----:B------:R-:W-:-:S02]  /*4c00*/  ISETP.GT.AND P1, PT, R19, 0x10, !P4 ;  /* 0x000000101300780c */ /* 0x000fc40006724270 */
[C---:B------:R-:W-:Y:S02]  /*4c10*/  ISETP.LT.OR P2, PT, R9.reuse, 0xa, P2 ;  /* 0x0000000a0900780c */ /* 0x040fe40001741670 */
[----:B------:R-:W-:Y:S02]  /*4c20*/  @P4 LOP3.LUT R2, R2, 0x8, RZ, 0xfc, !PT ;  /* 0x0000000802024812 */ /* 0x000fe400078efcff */
[----:B------:R-:W-:Y:S02]  /*4c30*/  ISETP.LT.OR P1, PT, R9, 0x11, P1 ;  /* 0x000000110900780c */ /* 0x000fe40000f21670 */
[----:B------:R-:W-:Y:S02]  /*4c40*/  FSEL R157, R157, -INF , !P2 ;  /* 0xff8000009d9d7808 */ /* 0x000fe40005000000 */
[----:B------:R-:W-:Y:S02]  /*4c50*/  ISETP.GE.AND P2, PT, R20, 0x19, PT ;  /* 0x000000191400780c */ /* 0x000fe40003f46270 */
[----:B------:R-:W-:-:S02]  /*4c60*/  LOP3.LUT R2, R2, 0xffffffef, RZ, 0xc0, !PT ;  /* 0xffffffef02027812 */ /* 0x000fc400078ec0ff */
[----:B------:R-:W-:Y:S02]  /*4c70*/  FSEL R160, R160, -INF , !P1 ;  /* 0xff800000a0a07808 */ /* 0x000fe40004800000 */
[----:B------:R-:W-:Y:S02]  /*4c80*/  ISETP.GT.AND P1, PT, R19, 0x11, !P3 ;  /* 0x000000111300780c */ /* 0x000fe40005f24270 */
[----:B------:R-:W-:Y:S02]  /*4c90*/  @P3 LOP3.LUT R2, R2, 0x10, RZ, 0xfc, !PT ;  /* 0x0000001002023812 */ /* 0x000fe400078efcff */
[----:B------:R-:W-:Y:S02]  /*4ca0*/  ISETP.LT.OR P1, PT, R9, 0x12, P1 ;  /* 0x000000120900780c */ /* 0x000fe40000f21670 */
[----:B------:R-:W-:Y:S02]  /*4cb0*/  LOP3.LUT R2, R2, 0xffffffdf, RZ, 0xc0, !PT ;  /* 0xffffffdf02027812 */ /* 0x000fe400078ec0ff */
[----:B------:R-:W-:-:S02]  /*4cc0*/  FSEL R161, R161, -INF , !P1 ;  /* 0xff800000a1a17808 */ /* 0x000fc40004800000 */
[----:B------:R-:W-:Y:S02]  /*4cd0*/  @P2 LOP3.LUT R2, R2, 0x20, RZ, 0xfc, !PT ;  /* 0x0000002002022812 */ /* 0x000fe400078efcff */
[----:B------:R-:W-:Y:S02]  /*4ce0*/  ISETP.GT.AND P1, PT, R19, 0x18, !P2 ;  /* 0x000000181300780c */ /* 0x000fe40005724270 */
[----:B------:R-:W-:Y:S02]  /*4cf0*/  ISETP.GE.AND P2, PT, R20, 0x1a, PT ;  /* 0x0000001a1400780c */ /* 0x000fe40003f46270 */
[----:B------:R-:W-:Y:S02]  /*4d00*/  ISETP.LT.OR P1, PT, R9, 0x19, P1 ;  /* 0x000000190900780c */ /* 0x000fe40000f21670 */
[----:B------:R-:W-:Y:S02]  /*4d10*/  LOP3.LUT R2, R2, 0xfffeffff, RZ, 0xc0, !PT ;  /* 0xfffeffff02027812 */ /* 0x000fe400078ec0ff */
[----:B------:R-:W-:-:S02]  /*4d20*/  FSEL R164, R164, -INF , !P1 ;  /* 0xff800000a4a47808 */ /* 0x000fc40004800000 */
        /* <DEDUP_REMOVED lines=87> */
[----:B------:R-:W-:-:S04]  /*52a0*/  ISETP.GT.AND P6, PT, R19, 0x59, !P6 ;  /* 0x000000591300780c */ /* 0x000fc800077c4270 */
[----:B------:R-:W-:Y:S02]  /*52b0*/  ISETP.LT.OR P6, PT, R9, 0x5a, P6 ;  /* 0x0000005a0900780c */ /* 0x000fe400037c1670 */
[----:B------:R-:W1:Y:S02]  /*52c0*/  SHFL.IDX PT, R9, R8, 0x1, 0x1c1f ;  /* 0x003c1f0008097f89 */ /* 0x000e6400000e0000 */
[----:B------:R-:W-:Y:S02]  /*52d0*/  FSEL R197, R197, -INF , !P6 ;  /* 0xff800000c5c57808 */ /* 0x000fe40007000000 */
[----:B------:R-:W-:Y:S01]  /*52e0*/  PLOP3.LUT P6, PT, PT, PT, UP1, 0x40, 0x0 ;  /* 0x000000000000781c */ /* 0x000fe20003fce818 */
[--C-:B-1----:R-:W-:Y:S02]  /*52f0*/  IMAD.IADD R14, R14, 0x1, R9.reuse ;  /* 0x000000010e0e7824 */ /* 0x102fe400078e0209 */
[----:B------:R-:W-:-:S10]  /*5300*/  IMAD.IADD R22, R22, 0x1, R9 ;  /* 0x0000000116167824 */ /* 0x000fd400078e0209 */
[----:B------:R-:W-:Y:S05]  /*5310*/  @P6 BRA `(.L_x_11013) ;  /* 0x00000000005c6947 */ /* 0x000fea0003800000 */
        /* <DEDUP_REMOVED lines=13> */
.L_x_11015:
[----:B------:R-:W-:-:S05]  /*53f0*/  IMAD.U32 R152, RZ, RZ, UR31 ;  /* 0x0000001fff987e24 */ /* 0x000fca000f8e00ff */
[----:B------:R-:W-:-:S13]  /*5400*/  ISETP.NE.AND P6, PT, R152, 0x1, PT ;  /* 0x000000019800780c */ /* 0x000fda0003fc5270 */
[----:B------:R-:W1:Y:S02]  /*5410*/  @P6 LDC.64 R8, c[0x0][0x9e8] ;  /* 0x00027a00ff086b82 */ /* 0x000e640000000a00 */
[----:B-1----:R-:W-:-:S05]  /*5420*/  @P6 IMAD.HI.U32 R8, R19, R8, RZ ;  /* 0x0000000813086227 */ /* 0x002fca00078e00ff */
[----:B------:R-:W-:-:S07]  /*5430*/  @P6 SHF.R.U32.HI R19, RZ, R9, R8 ;  /* 0x00000009ff136219 */ /* 0x000fce0000011608 */
.L_x_11016:
[----:B------:R-:W-:Y:S05]  /*5440*/  BSYNC B0 ;  /* 0x0000000000007941 */ /* 0x000fea0003800000 */
.L_x_11014:
[----:B------:R-:W-:-:S04]  /*5450*/  IMAD R20, R3, -0x2, R20 ;  /* 0xfffffffe03147824 */ /* 0x000fc800078e0214 */
[----:B------:R-:W-:-:S05]  /*5460*/  IMAD R19, R19, R152, R20 ;  /* 0x0000009813137224 */ /* 0x000fca00078e0214 */
[----:B------:R-:W-:Y:S02]  /*5470*/  VIADDMNMX R14, R19, R152, R14, PT ;  /* 0x00000098130e7246 */ /* 0x000fe4000380010e */
[----:B------:R-:W-:-:S07]  /*5480*/  VIMNMX R22, R22, R19, !PT ;  /* 0x0000001316167248 */ /* 0x000fce0007fe0100 */
.L_x_11013:
[----:B------:R-:W-:Y:S01]  /*5490*/  ISETP.GT.AND P0, PT, R22, 0x1, !P0 ;  /* 0x000000011600780c */ /* 0x000fe20004704270 */
[----:B------:R-:W-:Y:S01]  /*54a0*/  UMOV UR14, UR29 ;  /* 0x0000001d000e7c82 */ /* 0x000fe20008000000 */
[----:B------:R-:W-:Y:S02]  /*54b0*/  LOP3.LUT P6, RZ, R2, 0x10, RZ, 0xc0, !PT ;  /* 0x0000001002ff7812 */ /* 0x000fe400078cc0ff */
[----:B------:R-:W-:Y:S02]  /*54c0*/  ISETP.LT.OR P0, PT, R14, 0x2, P0 ;  /* 0x000000020e00780c */ /* 0x000fe40000701670 */
[----:B------:R-:W-:Y:S02]  /*54d0*/  FMNMX.FTZ R8, R15, R12, !PT ;  /* 0x0000000c0f087209 */ /* 0x000fe40007810000 */
[----:B------:R-:W-:Y:S02]  /*54e0*/  FSEL R155, R155, -INF , !P0 ;  /* 0xff8000009b9b7808 */ /* 0x000fe40004000000 */
[----:B------:R-:W-:-:S02]  /*54f0*/  LOP3.LUT P0, RZ, R2, 0x2, RZ, 0xc0, !PT ;  /* 0x0000000202ff7812 */ /* 0x000fc4000780c0ff */
[----:B------:R-:W-:Y:S02]  /*5500*/  FMNMX.FTZ R9, R153, R8, !PT ;  /* 0x0000000899097209 */ /* 0x000fe40007810000 */
[----:B------:R-:W-:Y:S02]  /*5510*/  ISETP.GT.AND P0, PT, R22, 0x8, !P0 ;  /* 0x000000081600780c */ /* 0x000fe40004704270 */
[----:B------:R-:W-:Y:S02]  /*5520*/  FMNMX.FTZ R8, R156, R9, !PT ;  /* 0x000000099c087209 */ /* 0x000fe40007810000 */
[----:B------:R-:W-:Y:S02]  /*5530*/  ISETP.LT.OR P0, PT, R14, 0x9, P0 ;  /* 0x000000090e00780c */ /* 0x000fe40000701670 */
[----:B------:R-:W-:Y:S02]  /*5540*/  FMNMX.FTZ R9, R157, R8, !PT ;  /* 0x000000089d097209 */ /* 0x000fe40007810000 */
        /* <DEDUP_REMOVED lines=52> */
[----:B------:R-:W1:Y:S01]  /*5890*/  SHFL.BFLY PT, R8, R9, 0x2, 0x1f ;  /* 0x0c401f0009087f89 */ /* 0x000e6200000e0000 */
[----:B------:R-:W-:Y:S02]  /*58a0*/  ISETP.LT.OR P0, PT, R14, 0x29, P0 ;  /* 0x000000290e00780c */ /* 0x000fe40000701670 */
[----:B------:R-:W-:Y:S02]  /*58b0*/  ISETP.GT.AND P2, PT, R22, 0x49, !P2 ;  /* 0x000000491600780c */ /* 0x000fe40005744270 */
[----:B------:R-:W-:-:S02]  /*58c0*/  FSEL R174, R174, -INF , !P0 ;  /* 0xff800000aeae7808 */ /* 0x000fc40004000000 */
[----:B------:R-:W-:Y:S02]  /*58d0*/  LOP3.LUT P0, RZ, R2, 0x1000, RZ, 0xc0, !PT ;  /* 0x0000100002ff7812 */ /* 0x000fe4000780c0ff */
[C---:B------:R-:W-:Y:S02]  /*58e0*/  ISETP.GT.AND P3, PT, R22.reuse, 0x50, !P3 ;  /* 0x000000501600780c */ /* 0x040fe40005f64270 */
[C---:B------:R-:W-:Y:S02]  /*58f0*/  ISETP.GT.AND P0, PT, R22.reuse, 0x29, !P0 ;  /* 0x000000291600780c */ /* 0x040fe40004704270 */
[----:B------:R-:W-:Y:S02]  /*5900*/  ISETP.GT.AND P4, PT, R22, 0x51, !P4 ;  /* 0x000000511600780c */ /* 0x000fe40006784270 */
[----:B------:R-:W-:Y:S02]  /*5910*/  ISETP.LT.OR P0, PT, R14, 0x2a, P0 ;  /* 0x0000002a0e00780c */ /* 0x000fe40000701670 */
[----:B------:R-:W-:-:S02]  /*5920*/  ISETP.GT.AND P5, PT, R22, 0x58, !P5 ;  /* 0x000000581600780c */ /* 0x000fc40006fa4270 */
[----:B------:R-:W-:Y:S02]  /*5930*/  FSEL R175, R175, -INF , !P0 ;  /* 0xff800000afaf7808 */ /* 0x000fe40004000000 */
[----:B------:R-:W-:Y:S02]  /*5940*/  LOP3.LUT P0, RZ, R2, 0x800, RZ, 0xc0, !PT ;  /* 0x0000080002ff7812 */ /* 0x000fe4000780c0ff */
[----:B------:R-:W-:Y:S02]  /*5950*/  ISETP.LT.OR P1, PT, R14, 0x49, P1 ;  /* 0x000000490e00780c */ /* 0x000fe40000f21670 */
[----:B------:R-:W-:Y:S02]  /*5960*/  ISETP.GT.AND P0, PT, R22, 0x30, !P0 ;  /* 0x000000301600780c */ /* 0x000fe40004704270 */
[----:B-1----:R-:W-:Y:S02]  /*5970*/  FMNMX.FTZ R19, R9, R8, !PT ;  /* 0x0000000809137209 */ /* 0x002fe40007810000 */
[----:B------:R-:W-:-:S02]  /*5980*/  ISETP.LT.OR P0, PT, R14, 0x31, P0 ;  /* 0x000000310e00780c */ /* 0x000fc40000701670 */
[----:B------:R-:W-:Y:S01]  /*5990*/  ISETP.LT.OR P2, PT, R14, 0x4a, P2 ;  /* 0x0000004a0e00780c */ /* 0x000fe20001741670 */
[----:B------:R-:W1:Y:S01]  /*59a0*/  SHFL.BFLY PT, R8, R19, 0x1, 0x1f ;  /* 0x0c201f0013087f89 */ /* 0x000e6200000e0000 */
[----:B------:R-:W-:Y:S02]  /*59b0*/  FSEL R178, R178, -INF , !P0 ;  /* 0xff800000b2b27808 */ /* 0x000fe40004000000 */
[----:B------:R-:W-:Y:S02]  /*59c0*/  LOP3.LUT P0, RZ, R2, 0x400, RZ, 0xc0, !PT ;  /* 0x0000040002ff7812 */ /* 0x000fe4000780c0ff */
[----:B------:R-:W-:Y:S02]  /*59d0*/  FSEL R190, R190, -INF , !P1 ;  /* 0xff800000bebe7808 */ /* 0x000fe40004800000 */
[----:B------:R-:W-:Y:S02]  /*59e0*/  ISETP.GT.AND P0, PT, R22, 0x31, !P0 ;  /* 0x000000311600780c */ /* 0x000fe40004704270 */
[----:B------:R-:W-:-:S02]  /*59f0*/  ISETP.LT.OR P3, PT, R14, 0x51, P3 ;  /* 0x000000510e00780c */ /* 0x000fc40001f61670 */
[----:B------:R-:W-:Y:S02]  /*5a00*/  ISETP.LT.OR P0, PT, R14, 0x32, P0 ;  /* 0x000000320e00780c */ /* 0x000fe40000701670 */
[----:B------:R-:W-:Y:S02]  /*5a10*/  FSEL R191, R191, -INF , !P2 ;  /* 0xff800000bfbf7808 */ /* 0x000fe40005000000 */
[----:B------:R-:W-:Y:S02]  /*5a20*/  FSEL R179, R179, -INF , !P0 ;  /* 0xff800000b3b37808 */ /* 0x000fe40004000000 */
[----:B------:R-:W-:Y:S02]  /*5a30*/  LOP3.LUT P0, RZ, R2, 0x200, RZ, 0xc0, !PT ;  /* 0x0000020002ff7812 */ /* 0x000fe4000780c0ff */
[----:B------:R-:W-:Y:S02]  /*5a40*/  ISETP.LT.OR P4, PT, R14, 0x52, P4 ;  /* 0x000000520e00780c */ /* 0x000fe40002781670 */
[----:B------:R-:W-:-:S02]  /*5a50*/  ISETP.GT.AND P0, PT, R22, 0x38, !P0 ;  /* 0x000000381600780c */ /* 0x000fc40004704270 */
[----:B------:R-:W-:Y:S02]  /*5a60*/  FSEL R194, R194, -INF , !P3 ;  /* 0xff800000c2c27808 */ /* 0x000fe40005800000 */
[----:B------:R-:W-:Y:S02]  /*5a70*/  ISETP.LT.OR P0, PT, R14, 0x39, P0 ;  /* 0x000000390e00780c */ /* 0x000fe40000701670 */
[----:B-1----:R-:W-:Y:S02]  /*5a80*/  FMNMX.FTZ R8, R19, R8, !PT ;  /* 0x0000000813087209 */ /* 0x002fe40007810000 */
[----:B------:R-:W-:Y:S02]  /*5a90*/  FSEL R182, R182, -INF , !P0 ;  /* 0xff800000b6b67808 */ /* 0x000fe40004000000 */
[----:B------:R-:W-:Y:S01]  /*5aa0*/  LOP3.LUT P0, RZ, R2, 0x100, RZ, 0xc0, !PT ;  /* 0x0000010002ff7812 */ /* 0x000fe2000780c0ff */
[----:B------:R-:W-:Y:S01]  /*5ab0*/  FMUL.FTZ R202, R8, UR14 ;  /* 0x0000000e08ca7c20 */ /* 0x000fe20008410000 */
[----:B------:R-:W-:-:S02]  /*5ac0*/  ISETP.LT.OR P5, PT, R14, 0x59, P5 ;  /* 0x000000590e00780c */ /* 0x000fc40002fa1670 */
[----:B------:R-:W-:Y:S02]  /*5ad0*/  ISETP.GT.AND P0, PT, R22, 0x39, !P0 ;  /* 0x000000391600780c */ /* 0x000fe40004704270 */
[----:B------:R-:W-:Y:S02]  /*5ae0*/  FSEL R195, R195, -INF , !P4 ;  /* 0xff800000c3c37808 */ /* 0x000fe40006000000 */
[----:B------:R-:W-:Y:S02]  /*5af0*/  ISETP.LT.OR P0, PT, R14, 0x3a, P0 ;  /* 0x0000003a0e00780c */ /* 0x000fe40000701670 */
[----:B------:R-:W-:Y:S02]  /*5b00*/  FSEL R198, R198, -INF , !P5 ;  /* 0xff800000c6c67808 */ /* 0x000fe40006800000 */
[----:B------:R-:W-:Y:S02]  /*5b10*/  FSEL R183, R183, -INF , !P0 ;  /* 0xff800000b7b77808 */ /* 0x000fe40004000000 */
[----:B------:R-:W-:-:S02]  /*5b20*/  ISETP.GT.AND P0, PT, R22, 0x40, !P6 ;  /* 0x000000401600780c */ /* 0x000fc40007704270 */
[----:B------:R-:W-:Y:S02]  /*5b30*/  LOP3.LUT P6, RZ, R2, 0x20000, RZ, 0xc0, !PT ;  /* 0x0002000002ff7812 */ /* 0x000fe400078cc0ff */
[----:B------:R-:W-:-:S04]  /*5b40*/  ISETP.LT.OR P0, PT, R14, 0x41, P0 ;  /* 0x000000410e00780c */ /* 0x000fc80000701670 */
[----:B------:R-:W-:Y:S02]  /*5b50*/  FSEL R186, R186, -INF , !P0 ;  /* 0xff800000baba7808 */ /* 0x000fe40004000000 */
[----:B------:R-:W-:-:S04]  /*5b60*/  LOP3.LUT P0, RZ, R2, 0x40, RZ, 0xc0, !PT ;  /* 0x0000004002ff7812 */ /* 0x000fc8000780c0ff */
[----:B------:R-:W-:-:S04]  /*5b70*/  ISETP.GT.AND P0, PT, R22, 0x41, !P0 ;  /* 0x000000411600780c */ /* 0x000fc80004704270 */
[----:B------:R-:W-:-:S04]  /*5b80*/  ISETP.LT.OR P0, PT, R14, 0x42, P0 ;  /* 0x000000420e00780c */ /* 0x000fc80000701670 */
[----:B------:R-:W-:Y:S02]  /*5b90*/  FSEL R187, R187, -INF , !P0 ;  /* 0xff800000bbbb7808 */ /* 0x000fe40004000000 */
[----:B------:R-:W-:Y:S02]  /*5ba0*/  ISETP.GT.AND P0, PT, R22, RZ, !P6 ;  /* 0x000000ff1600720c */ /* 0x000fe40007704270 */
[----:B------:R-:W-:Y:S02]  /*5bb0*/  LOP3.LUT P6, RZ, R2, 0x1, RZ, 0xc0, !PT ;  /* 0x0000000102ff7812 */ /* 0x000fe400078cc0ff */
[----:B------:R-:W-:Y:S02]  /*5bc0*/  ISETP.LT.OR P0, PT, R14, 0x1, P0 ;  /* 0x000000010e00780c */ /* 0x000fe40000701670 */
[----:B------:R-:W-:Y:S02]  /*5bd0*/  ISETP.GT.AND P6, PT, R22, 0x59, !P6 ;  /* 0x000000591600780c */ /* 0x000fe400077c4270 */
[----:B------:R-:W-:-:S02]  /*5be0*/  FSEL R200, R154, -INF , !P0 ;  /* 0xff8000009ac87808 */ /* 0x000fc40004000000 */
[----:B------:R-:W-:Y:S02]  /*5bf0*/  FSETP.NEU.FTZ.AND P0, PT, R8, -INF , PT ;  /* 0xff8000000800780b */ /* 0x000fe40003f1d000 */
[----:B------:R-:W-:Y:S02]  /*5c00*/  FMNMX.FTZ R20, R200, R13, !PT ;  /* 0x0000000dc8147209 */ /* 0x000fe40007810000 */
[----:B------:R-:W-:Y:S02]  /*5c10*/  FSEL R202, R202, RZ, P0 ;  /* 0x000000ffcaca7208 */ /* 0x000fe40000000000 */
[----:B------:R-:W-:Y:S02]  /*5c20*/  FMNMX.FTZ R9, R155, R20, !PT ;  /* 0x000000149b097209 */ /* 0x000fe40007810000 */
[----:B------:R-:W-:Y:S01]  /*5c30*/  ISETP.LT.OR P6, PT, R14, 0x5a, P6 ;  /* 0x0000005a0e00780c */ /* 0x000fe200037c1670 */
[--C-:B------:R-:W-:Y:S01]  /*5c40*/  FFMA.FTZ R154, R156, UR14, -R202.reuse ;  /* 0x0000000e9c9a7c23 */ /* 0x100fe200080108ca */
[----:B------:R-:W-:Y:S01]  /*5c50*/  FMNMX.FTZ R20, R158, R9, !PT ;  /* 0x000000099e147209 */ /* 0x000fe20007810000 */
[--C-:B------:R-:W-:Y:S01]  /*5c60*/  FFMA.FTZ R156, R160, UR14, -R202.reuse ;  /* 0x0000000ea09c7c23 */ /* 0x100fe200080108ca */
[--C-:B------:R-:W-:Y:S01]  /*5c70*/  FFMA.FTZ R164, R164, UR14, -R202.reuse ;  /* 0x0000000ea4a47c23 */ /* 0x100fe200080108ca */
[----:B------:R-:W-:Y:S01]  /*5c80*/  FSEL R199, R199, -INF , !P6 ;  /* 0xff800000c7c77808 */ /* 0x000fe20007000000 */
[--C-:B------:R-:W-:Y:S01]  /*5c90*/  FFMA.FTZ R172, R172, UR14, -R202.reuse ;  /* 0x0000000eacac7c23 */ /* 0x100fe200080108ca */
[----:B------:R-:W-:Y:S01]  /*5ca0*/  FMNMX.FTZ R9, R159, R20, !PT ;  /* 0x000000149f097209 */ /* 0x000fe20007810000 */
[--C-:B------:R-:W-:Y:S01]  /*5cb0*/  FFMA.FTZ R23, R165, UR14, -R202.reuse ;  /* 0x0000000ea5177c23 */ /* 0x100fe200080108ca */
[--C-:B------:R-:W-:Y:S01]  /*5cc0*/  FFMA.FTZ R165, R181, UR14, -R202.reuse ;  /* 0x0000000eb5a57c23 */ /* 0x100fe200080108ca */
[----:B------:R-:W-:Y:S01]  /*5cd0*/  FSEL R181, R8, RZ, P0 ;  /* 0x000000ff08b57208 */ /* 0x000fe20000000000 */
[--C-:B------:R-:W-:Y:S01]  /*5ce0*/  FFMA.FTZ R152, R15, UR14, -R202.reuse ;  /* 0x0000000e0f987c23 */ /* 0x100fe200080108ca */
[----:B------:R-:W-:Y:S01]  /*5cf0*/  FMNMX.FTZ R20, R162, R9, !PT ;  /* 0x00000009a2147209 */ /* 0x000fe20007810000 */
[--C-:B------:R-:W-:Y:S01]  /*5d00*/  FFMA.FTZ R15, R153, UR14, -R202.reuse ;  /* 0x0000000e990f7c23 */ /* 0x100fe200080108ca */
[----:B------:R-:W-:Y:S01]  /*5d10*/  FFMA.FTZ R19, R157, UR14, -R202 ;  /* 0x0000000e9d137c23 */ /* 0x000fe200080108ca */
[----:B------:R-:W-:Y:S01]  /*5d20*/  FADD.FTZ R181, -R181, R12 ;  /* 0x0000000cb5b57221 */ /* 0x000fe20000010100 */
[----:B------:R-:W-:Y:S01]  /*5d30*/  FMNMX.FTZ R9, R163, R20, !PT ;  /* 0x00000014a3097209 */ /* 0x000fe20007810000 */
[----:B------:R-:W-:Y:S01]  /*5d40*/  MUFU.EX2 R152, R152 ;  /* 0x0000009800987308 */ /* 0x000fe20000000800 */
        /* <DEDUP_REMOVED lines=15> */
[----:B------:R-:W3:Y:S01]  /*5e40*/  MUFU.EX2 R15, R15 ;  /* 0x0000000f000f7308 */ /* 0x000ee20000000800 */
[----:B------:R-:W-:-:S02]  /*5e50*/  FFMA.FTZ R196, R196, UR14, -R202 ;  /* 0x0000000ec4c47c23 */ /* 0x000fc400080108ca */
[----:B------:R-:W-:-:S04]  /*5e60*/  FMNMX.FTZ R20, R174, R9, !PT ;  /* 0x00000009ae147209 */ /* 0x000fc80007810000 */
[----:B------:R-:W-:Y:S01]  /*5e70*/  FMNMX.FTZ R9, R175, R20, !PT ;  /* 0x00000014af097209 */ /* 0x000fe20007810000 */
[----:B------:R-:W4:Y:S01]  /*5e80*/  MUFU.EX2 R154, R154 ;  /* 0x0000009a009a7308 */ /* 0x000f220000000800 */
[-C--:B-1----:R-:W-:Y:S01]  /*5e90*/  FMUL.FTZ R24, R24, R181.reuse ;  /* 0x000000b518187220 */ /* 0x082fe20000410000 */
[----:B------:R-:W-:Y:S01]  /*5ea0*/  FMUL.FTZ R25, R25, R181 ;  /* 0x000000b519197220 */ /* 0x000fe20000410000 */
[----:B------:R-:W-:Y:S01]  /*5eb0*/  FMNMX.FTZ R160, R178, R9, !PT ;  /* 0x00000009b2a07209 */ /* 0x000fe20007810000 */
[-C--:B------:R-:W-:Y:S01]  /*5ec0*/  FMUL.FTZ R28, R28, R181.reuse ;  /* 0x000000b51c1c7220 */ /* 0x080fe20000410000 */
[-C--:B------:R-:W-:Y:S01]  /*5ed0*/  FMUL.FTZ R29, R29, R181.reuse ;  /* 0x000000b51d1d7220 */ /* 0x080fe20000410000 */
[-C--:B------:R-:W-:Y:S01]  /*5ee0*/  FMUL.FTZ R32, R32, R181.reuse ;  /* 0x000000b520207220 */ /* 0x080fe20000410000 */
        /* <DEDUP_REMOVED lines=8> */
[----:B------:R-:W-:Y:S01]  /*5f70*/  FMNMX.FTZ R9, R183, R160, !PT ;  /* 0x000000a0b7097209 */ /* 0x000fe20007810000 */
[----:B------:R-:W1:Y:S01]  /*5f80*/  MUFU.EX2 R19, R19 ;  /* 0x0000001300137308 */ /* 0x000e620000000800 */
[-C--:B------:R-:W-:Y:S01]  /*5f90*/  FMUL.FTZ R44, R44, R181.reuse ;  /* 0x000000b52c2c7220 */ /* 0x080fe20000410000 */
[----:B------:R-:W-:Y:S01]  /*5fa0*/  FMUL.FTZ R45, R45, R181 ;  /* 0x000000b52d2d7220 */ /* 0x000fe20000410000 */
[----:B------:R-:W-:Y:S01]  /*5fb0*/  FMNMX.FTZ R22, R186, R9, !PT ;  /* 0x00000009ba167209 */ /* 0x000fe20007810000 */
[-C--:B------:R-:W-:Y:S01]  /*5fc0*/  FMUL.FTZ R48, R48, R181.reuse ;  /* 0x000000b530307220 */ /* 0x080fe20000410000 */
[-C--:B------:R-:W-:Y:S01]  /*5fd0*/  FMUL.FTZ R49, R49, R181.reuse ;  /* 0x000000b531317220 */ /* 0x080fe20000410000 */
[-C--:B------:R-:W-:Y:S01]  /*5fe0*/  FMUL.FTZ R52, R52, R181.reuse ;  /* 0x000000b534347220 */ /* 0x080fe20000410000 */
[----:B------:R-:W-:Y:S01]  /*5ff0*/  FMNMX.FTZ R9, R187, R22, !PT ;  /* 0x00000016bb097209 */ /* 0x000fe20007810000 */
[----:B------:R5:W-:Y:S01]  /*6000*/  MUFU.EX2 R160, R168 ;  /* 0x000000a800a07308 */ /* 0x000be20000000800 */
[-C--:B------:R-:W-:Y:S01]  /*6010*/  FMUL.FTZ R53, R53, R181.reuse ;  /* 0x000000b535357220 */ /* 0x080fe20000410000 */
[----:B------:R-:W-:Y:S01]  /*6020*/  FMUL.FTZ R56, R56, R181 ;  /* 0x000000b538387220 */ /* 0x000fe20000410000 */
[----:B------:R-:W-:Y:S01]  /*6030*/  FMNMX.FTZ R22, R190, R9, !PT ;  /* 0x00000009be167209 */ /* 0x000fe20007810000 */
[-C--:B------:R-:W-:Y:S01]  /*6040*/  FMUL.FTZ R57, R57, R181.reuse ;  /* 0x000000b539397220 */ /* 0x080fe20000410000 */
[-C--:B------:R-:W-:Y:S01]  /*6050*/  FMUL.FTZ R60, R60, R181.reuse ;  /* 0x000000b53c3c7220 */ /* 0x080fe20000410000 */
[----:B------:R-:W-:Y:S01]  /*6060*/  FMUL.FTZ R61, R61, R181 ;  /* 0x000000b53d3d7220 */ /* 0x000fe20000410000 */
[----:B------:R-:W-:Y:S01]  /*6070*/  FMNMX.FTZ R9, R191, R22, !PT ;  /* 0x00000016bf097209 */ /* 0x000fe20007810000 */
[----:B------:R-:W0:Y:S01]  /*6080*/  MUFU.EX2 R156, R156 ;  /* 0x0000009c009c7308 */ /* 0x000e220000000800 */
[----:B-----5:R-:W-:Y:S01]  /*6090*/  FFMA.FTZ R168, R184, UR14, -R202 ;  /* 0x0000000eb8a87c23 */ /* 0x020fe200080108ca */
[----:B------:R-:W-:Y:S01]  /*60a0*/  FFMA.FTZ R184, R181, R7, R152 ;  /* 0x00000007b5b87223 */ /* 0x000fe20000010098 */
[----:B------:R-:W-:Y:S01]  /*60b0*/  FMNMX.FTZ R164, R194, R9, !PT ;  /* 0x00000009c2a47209 */ /* 0x000fe20007810000 */
[----:B------:R-:W-:Y:S01]  /*60c0*/  FMUL.FTZ R64, R64, R181 ;  /* 0x000000b540407220 */ /* 0x000fe20000410000 */
[C---:B---3--:R-:W-:Y:S01]  /*60d0*/  F2FP.F16.F32.PACK_AB R152, R15.reuse, R152 ;  /* 0x000000980f98723e */ /* 0x048fe200000000ff */
[----:B------:R-:W-:Y:S01]  /*60e0*/  FADD.FTZ R7, R15, R184 ;  /* 0x000000b80f077221 */ /* 0x000fe20000010000 */
[----:B------:R-:W-:Y:S01]  /*60f0*/  FMNMX.FTZ R9, R195, R164, !PT ;  /* 0x000000a4c3097209 */ /* 0x000fe20007810000 */
[----:B------:R3:W-:Y:S01]  /*6100*/  MUFU.EX2 R22, R172 ;  /* 0x000000ac00167308 */ /* 0x0007e20000000800 */
[--C-:B------:R-:W-:Y:S01]  /*6110*/  FFMA.FTZ R164, R176, UR14, -R202.reuse ;  /* 0x0000000eb0a47c23 */ /* 0x100fe200080108ca */
[--C-:B------:R-:W-:Y:S01]  /*6120*/  FFMA.FTZ R176, R192, UR14, -R202.reuse ;  /* 0x0000000ec0b07c23 */ /* 0x100fe200080108ca */
[----:B------:R-:W-:Y:S01]  /*6130*/  FMNMX.FTZ R14, R198, R9, !PT ;  /* 0x00000009c60e7209 */ /* 0x000fe20007810000 */
[-C--:B------:R-:W-:Y:S01]  /*6140*/  FMUL.FTZ R65, R65, R181.reuse ;  /* 0x000000b541417220 */ /* 0x080fe20000410000 */
[-C--:B------:R-:W-:Y:S01]  /*6150*/  FMUL.FTZ R68, R68, R181.reuse ;  /* 0x000000b544447220 */ /* 0x080fe20000410000 */
[-C--:B------:R-:W-:Y:S01]  /*6160*/  FMUL.FTZ R69, R69, R181.reuse ;  /* 0x000000b545457220 */ /* 0x080fe20000410000 */
[----:B------:R-:W-:Y:S01]  /*6170*/  FMNMX.FTZ R9, R199, R14, !PT ;  /* 0x0000000ec7097209 */ /* 0x000fe20007810000 */
[--C-:B------:R-:W-:Y:S01]  /*6180*/  FFMA.FTZ R14, R180, UR14, -R202.reuse ;  /* 0x0000000eb40e7c23 */ /* 0x100fe200080108ca */
[----:B------:R-:W5:Y:S01]  /*6190*/  MUFU.EX2 R21, R21 ;  /* 0x0000001500157308 */ /* 0x000f620000000800 */
[-C--:B------:R-:W-:Y:S01]  /*61a0*/  FMUL.FTZ R72, R72, R181.reuse ;  /* 0x000000b548487220 */ /* 0x080fe20000410000 */
[-C--:B------:R-:W-:Y:S01]  /*61b0*/  FMUL.FTZ R73, R73, R181.reuse ;  /* 0x000000b549497220 */ /* 0x080fe20000410000 */
[----:B---3--:R-:W3:Y:S01]  /*61c0*/  SHFL.BFLY PT, R172, R9, 0x2, 0x1f ;  /* 0x0c401f0009ac7f89 */ /* 0x008ee200000e0000 */
        /* <DEDUP_REMOVED lines=23> */
[----:B---3--:R-:W-:Y:S01]  /*6340*/  FMNMX.FTZ R180, R9, R172, !PT ;  /* 0x000000ac09b47209 */ /* 0x008fe20007810000 */
[----:B------:R-:W-:Y:S01]  /*6350*/  FFMA.FTZ R172, R188, UR14, -R202 ;  /* 0x0000000ebcac7c23 */ /* 0x000fe200080108ca */
[-C--:B------:R-:W-:Y:S01]  /*6360*/  FMUL.FTZ R116, R116, R181.reuse ;  /* 0x000000b574747220 */ /* 0x080fe20000410000 */
[-C--:B------:R-:W-:Y:S01]  /*6370*/  FMUL.FTZ R117, R117, R181.reuse ;  /* 0x000000b575757220 */ /* 0x080fe20000410000 */
[-C--:B------:R-:W-:Y:S01]  /*6380*/  FMUL.FTZ R120, R120, R181.reuse ;  /* 0x000000b578787220 */ /* 0x080fe20000410000 */
[----:B------:R-:W3:Y:S01]  /*6390*/  SHFL.BFLY PT, R9, R180, 0x1, 0x1f ;  /* 0x0c201f00b4097f89 */ /* 0x000ee200000e0000 */
        /* <DEDUP_REMOVED lines=17> */
[----:B------:R-:W-:Y:S01]  /*64b0*/  FMUL.FTZ R149, R149, R181 ;  /* 0x000000b595957220 */ /* 0x000fe20000410000 */
[----:B---3--:R-:W-:-:S06]  /*64c0*/  FMNMX.FTZ R9, R180, R9, !PT ;  /* 0x00000009b4097209 */ /* 0x008fcc0007810000 */
[----:B------:R-:W-:Y:S01]  /*64d0*/  MUFU.EX2 R165, R165 ;  /* 0x000000a500a57308 */ /* 0x000fe20000000800 */
[C---:B------:R-:W-:Y:S01]  /*64e0*/  FSETP.NEU.FTZ.AND P0, PT, R9.reuse, -INF , PT ;  /* 0xff8000000900780b */ /* 0x040fe20003f1d000 */
[----:B------:R-:W-:-:S06]  /*64f0*/  FMUL.FTZ R193, R9, UR14 ;  /* 0x0000000e09c17c20 */ /* 0x000fcc0008410000 */
[----:B------:R-:W-:Y:S01]  /*6500*/  MUFU.EX2 R168, R168 ;  /* 0x000000a800a87308 */ /* 0x000fe20000000800 */
[----:B------:R-:W-:-:S05]  /*6510*/  FSEL R193, R193, RZ, P0 ;  /* 0x000000ffc1c17208 */ /* 0x000fca0000000000 */
[--C-:B------:R-:W-:Y:S01]  /*6520*/  FFMA.FTZ R180, R155, UR14, -R193.reuse ;  /* 0x0000000e9bb47c23 */ /* 0x100fe200080108c1 */
[----:B------:R-:W-:Y:S01]  /*6530*/  FFMA.FTZ R155, R158, UR14, -R193 ;  /* 0x0000000e9e9b7c23 */ /* 0x000fe200080108c1 */
[----:B----4-:R-:W-:Y:S01]  /*6540*/  FADD.FTZ R158, R154, R7 ;  /* 0x000000079a9e7221 */ /* 0x010fe20000010000 */
[--C-:B------:R-:W-:Y:S01]  /*6550*/  FFMA.FTZ R184, R159, UR14, -R193.reuse ;  /* 0x0000000e9fb87c23 */ /* 0x100fe200080108c1 */
[--C-:B------:R-:W-:Y:S01]  /*6560*/  FFMA.FTZ R159, R162, UR14, -R193.reuse ;  /* 0x0000000ea29f7c23 */ /* 0x100fe200080108c1 */
[----:B------:R-:W-:Y:S01]  /*6570*/  MUFU.EX2 R169, R169 ;  /* 0x000000a900a97308 */ /* 0x000fe20000000800 */
[C---:B-1----:R-:W-:Y:S01]  /*6580*/  FADD.FTZ R7, R19.reuse, R158 ;  /* 0x0000009e13077221 */ /* 0x042fe20000010000 */
[----:B------:R-:W-:Y:S01]  /*6590*/  F2FP.F16.F32.PACK_AB R154, R19, R154 ;  /* 0x0000009a139a723e */ /* 0x000fe200000000ff */
[--C-:B------:R-:W-:Y:S01]  /*65a0*/  FFMA.FTZ R188, R163, UR14, -R193.reuse ;  /* 0x0000000ea3bc7c23 */ /* 0x100fe200080108c1 */
[----:B------:R-:W-:Y:S01]  /*65b0*/  FFMA.FTZ R163, R166, UR14, -R193 ;  /* 0x0000000ea6a37c23 */ /* 0x000fe200080108c1 */
[----:B0-----:R-:W-:Y:S01]  /*65c0*/  FADD.FTZ R158, R156, R7 ;  /* 0x000000079c9e7221 */ /* 0x001fe20000010000 */
[--C-:B------:R-:W-:Y:S01]  /*65d0*/  FFMA.FTZ R189, R200, UR14, -R193.reuse ;  /* 0x0000000ec8bd7c23 */ /* 0x100fe200080108c1 */
[--C-:B------:R-:W-:Y:S01]  /*65e0*/  FFMA.FTZ R192, R167, UR14, -R193.reuse ;  /* 0x0000000ea7c07c23 */ /* 0x100fe200080108c1 */
[----:B------:R-:W-:Y:S01]  /*65f0*/  MUFU.EX2 R172, R172 ;  /* 0x000000ac00ac7308 */ /* 0x000fe20000000800 */
[----:B-----5:R-:W-:Y:S01]  /*6600*/  FADD.FTZ R7, R21, R158 ;  /* 0x0000009e15077221 */ /* 0x020fe20000010000 */
[--C-:B------:R-:W-:Y:S01]  /*6610*/  FFMA.FTZ R171, R171, UR14, -R193.reuse ;  /* 0x0000000eabab7c23 */ /* 0x100fe200080108c1 */
[--C-:B------:R-:W-:Y:S01]  /*6620*/  FFMA.FTZ R167, R178, UR14, -R193.reuse ;  /* 0x0000000eb2a77c23 */ /* 0x100fe200080108c1 */
[----:B------:R-:W-:Y:S01]  /*6630*/  FFMA.FTZ R174, R174, UR14, -R193 ;  /* 0x0000000eaeae7c23 */ /* 0x000fe200080108c1 */
[----:B------:R-:W-:Y:S01]  /*6640*/  FADD.FTZ R158, R20, R7 ;  /* 0x00000007149e7221 */ /* 0x000fe20000010000 */
[--C-:B------:R-:W-:Y:S01]  /*6650*/  FFMA.FTZ R175, R175, UR14, -R193.reuse ;  /* 0x0000000eafaf7c23 */ /* 0x100fe200080108c1 */
[--C-:B------:R-:W-:Y:S01]  /*6660*/  FFMA.FTZ R179, R179, UR14, -R193.reuse ;  /* 0x0000000eb3b37c23 */ /* 0x100fe200080108c1 */
[----:B------:R-:W0:Y:S01]  /*6670*/  MUFU.EX2 R173, R173 ;  /* 0x000000ad00ad7308 */ /* 0x000e220000000800 */
[----:B--2---:R-:W-:Y:S01]  /*6680*/  FADD.FTZ R7, R23, R158 ;  /* 0x0000009e17077221 */ /* 0x004fe20000010000 */
[--C-:B------:R-:W-:Y:S01]  /*6690*/  FFMA.FTZ R182, R182, UR14, -R193.reuse ;  /* 0x0000000eb6b67c23 */ /* 0x100fe200080108c1 */
[--C-:B------:R-:W-:Y:S01]  /*66a0*/  FFMA.FTZ R183, R183, UR14, -R193.reuse ;  /* 0x0000000eb7b77c23 */ /* 0x100fe200080108c1 */
[----:B------:R-:W-:Y:S01]  /*66b0*/  FFMA.FTZ R186, R186, UR14, -R193 ;  /* 0x0000000ebaba7c23 */ /* 0x000fe200080108c1 */
[----:B------:R-:W-:Y:S01]  /*66c0*/  FADD.FTZ R158, R160, R7 ;  /* 0x00000007a09e7221 */ /* 0x000fe20000010000 */
[--C-:B------:R-:W-:Y:S01]  /*66d0*/  FFMA.FTZ R187, R187, UR14, -R193.reuse ;  /* 0x0000000ebbbb7c23 */ /* 0x100fe200080108c1 */
[--C-:B------:R-:W-:Y:S01]  /*66e0*/  FFMA.FTZ R190, R190, UR14, -R193.reuse ;  /* 0x0000000ebebe7c23 */ /* 0x100fe200080108c1 */
[----:B------:R-:W-:Y:S01]  /*66f0*/  MUFU.EX2 R176, R176 ;  /* 0x000000b000b07308 */ /* 0x000fe20000000800 */
[----:B------:R-:W-:Y:S01]  /*6700*/  FADD.FTZ R7, R153, R158 ;  /* 0x0000009e99077221 */ /* 0x000fe20000010000 */
[----:B------:R-:W-:Y:S01]  /*6710*/  FSEL R158, R9, RZ, P0 ;  /* 0x000000ff099e7208 */ /* 0x000fe20000000000 */
[--C-:B------:R-:W-:Y:S01]  /*6720*/  FFMA.FTZ R191, R191, UR14, -R193.reuse ;  /* 0x0000000ebfbf7c23 */ /* 0x100fe200080108c1 */
[----:B------:R-:W-:Y:S01]  /*6730*/  FFMA.FTZ R194, R194, UR14, -R193 ;  /* 0x0000000ec2c27c23 */ /* 0x000fe200080108c1 */
[----:B------:R-:W-:Y:S01]  /*6740*/  FADD.FTZ R162, R22, R7 ;  /* 0x0000000716a27221 */ /* 0x000fe20000010000 */
[----:B------:R-:W-:Y:S01]  /*6750*/  FFMA.FTZ R195, R195, UR14, -R193 ;  /* 0x0000000ec3c37c23 */ /* 0x000fe200080108c1 */
[----:B------:R-:W-:Y:S01]  /*6760*/  FADD.FTZ R7, -R158, R13 ;  /* 0x0000000d9e077221 */ /* 0x000fe20000010100 */
[----:B------:R-:W1:Y:S01]  /*6770*/  MUFU.EX2 R177, R177 ;  /* 0x000000b100b17308 */ /* 0x000e620000000800 */
[C---:B------:R-:W-:Y:S01]  /*6780*/  FADD.FTZ R197, R157.reuse, R162 ;  /* 0x000000a29dc57221 */ /* 0x040fe20000010000 */
[----:B------:R-:W-:Y:S01]  /*6790*/  F2FP.F16.F32.PACK_AB R162, R157, R22 ;  /* 0x000000169da2723e */ /* 0x000fe200000000ff */
[----:B------:R-:W-:Y:S01]  /*67a0*/  FFMA.FTZ R13, R170, UR14, -R193 ;  /* 0x0000000eaa0d7c23 */ /* 0x000fe200080108c1 */
[----:B0-----:R-:W-:Y:S01]  /*67b0*/  F2FP.F16.F32.PACK_AB R170, R173, R172 ;  /* 0x000000acadaa723e */ /* 0x001fe200000000ff */
[----:B------:R-:W-:Y:S01]  /*67c0*/  FADD.FTZ R158, R164, R197 ;  /* 0x000000c5a49e7221 */ /* 0x000fe20000010000 */
[--C-:B------:R-:W-:Y:S01]  /*67d0*/  FFMA.FTZ R198, R198, UR14, -R193.reuse ;  /* 0x0000000ec6c67c23 */ /* 0x100fe200080108c1 */
[----:B------:R-:W-:Y:S01]  /*67e0*/  FFMA.FTZ R193, R199, UR14, -R193 ;  /* 0x0000000ec7c17c23 */ /* 0x000fe200080108c1 */
[----:B------:R-:W-:Y:S01]  /*67f0*/  MUFU.EX2 R12, R196 ;  /* 0x000000c4000c7308 */ /* 0x000fe20000000800 */
[----:B------:R-:W-:Y:S01]  /*6800*/  FADD.FTZ R197, R161, R158 ;  /* 0x0000009ea1c57221 */ /* 0x000fe20000010000 */
[----:B------:R-:W-:-:S02]  /*6810*/  PLOP3.LUT P0, PT, PT, PT, UP0, 0x40, 0x0 ;  /* 0x000000000000781c */ /* 0x000fc40003f0e808 */
[----:B------:R-:W-:Y:S01]  /*6820*/  F2FP.F16.F32.PACK_AB R164, R161, R164 ;  /* 0x000000a4a1a4723e */ /* 0x000fe200000000ff */
[----:B------:R-:W-:Y:S01]  /*6830*/  FADD.FTZ R158, R14, R197 ;  /* 0x000000c50e9e7221 */ /* 0x000fe20000010000 */
[----:B------:R-:W-:Y:S02]  /*6840*/  F2FP.F16.F32.PACK_AB R160, R153, R160 ;  /* 0x000000a099a0723e */ /* 0x000fe400000000ff */
[----:B------:R-:W-:Y:S01]  /*6850*/  MUFU.EX2 R189, R189 ;  /* 0x000000bd00bd7308 */ /* 0x000fe20000000800 */
[----:B------:R-:W-:Y:S01]  /*6860*/  FADD.FTZ R197, R165, R158 ;  /* 0x0000009ea5c57221 */ /* 0x000fe20000010000 */
[----:B------:R-:W-:-:S03]  /*6870*/  F2FP.F16.F32.PACK_AB R156, R21, R156 ;  /* 0x0000009c159c723e */ /* 0x000fc600000000ff */
[----:B------:R-:W-:Y:S01]  /*6880*/  FADD.FTZ R158, R168, R197 ;  /* 0x000000c5a89e7221 */ /* 0x000fe20000010000 */
[C---:B------:R-:W-:Y:S02]  /*6890*/  F2FP.F16.F32.PACK_AB R168, R169.reuse, R168 ;  /* 0x000000a8a9a8723e */ /* 0x040fe400000000ff */
[----:B------:R-:W0:Y:S01]  /*68a0*/  MUFU.EX2 R180, R180 ;  /* 0x000000b400b47308 */ /* 0x000e220000000800 */
[----:B------:R-:W-:-:S04]  /*68b0*/  FADD.FTZ R197, R169, R158 ;  /* 0x0000009ea9c57221 */ /* 0x000fc80000010000 */
[----:B------:R-:W-:Y:S01]  /*68c0*/  FADD.FTZ R158, R172, R197 ;  /* 0x000000c5ac9e7221 */ /* 0x000fe20000010000 */
[----:B-1----:R-:W-:Y:S02]  /*68d0*/  F2FP.F16.F32.PACK_AB R172, R177, R176 ;  /* 0x000000b0b1ac723e */ /* 0x002fe400000000ff */
[----:B------:R-:W-:Y:S01]  /*68e0*/  MUFU.EX2 R155, R155 ;  /* 0x0000009b009b7308 */ /* 0x000fe20000000800 */
[----:B------:R-:W-:Y:S01]  /*68f0*/  FADD.FTZ R19, R173, R158 ;  /* 0x0000009ead137221 */ /* 0x000fe20000010000 */
[----:B------:R-:W-:-:S03]  /*6900*/  F2FP.F16.F32.PACK_AB R158, R23, R20 ;  /* 0x00000014179e723e */ /* 0x000fc600000000ff */
[----:B------:R-:W-:-:S03]  /*6910*/  FADD.FTZ R166, R176, R19 ;  /* 0x00000013b0a67221 */ /* 0x000fc60000010000 */
[----:B------:R-:W1:Y:S01]  /*6920*/  MUFU.EX2 R185, R185 ;  /* 0x000000b900b97308 */ /* 0x000e620000000800 */
[----:B------:R-:W-:Y:S01]  /*6930*/  FADD.FTZ R19, R177, R166 ;  /* 0x000000a6b1137221 */ /* 0x000fe20000010000 */
[----:B------:R-:W-:Y:S01]  /*6940*/  F2FP.F16.F32.PACK_AB R166, R165, R14 ;  /* 0x0000000ea5a6723e */ /* 0x000fe200000000ff */
[----:B------:R-:W-:Y:S01]  /*6950*/  FMUL.FTZ R14, R7, UR14 ;  /* 0x0000000e070e7c20 */ /* 0x000fe20008410000 */
[----:B0-----:R-:W-:Y:S01]  /*6960*/  F2FP.F16.F32.PACK_AB R153, R180, R189 ;  /* 0x000000bdb499723e */ /* 0x001fe200000000ff */
[----:B------:R-:W-:-:S03]  /*6970*/  FADD.FTZ R22, R12, R19 ;  /* 0x000000130c167221 */ /* 0x000fc60000010000 */
[----:B------:R-:W-:Y:S08]  /*6980*/  MUFU.EX2 R184, R184 ;  /* 0x000000b800b87308 */ /* 0x000ff00000000800 */
[----:B------:R-:W0:Y:S01]  /*6990*/  MUFU.EX2 R14, R14 ;  /* 0x0000000e000e7308 */ /* 0x000e220000000800 */
[----:B-1----:R-:W-:-:S07]  /*69a0*/  FADD.FTZ R7, R185, R22 ;  /* 0x00000016b9077221 */ /* 0x002fce0000010000 */
[----:B------:R-:W1:Y:S08]  /*69b0*/  MUFU.EX2 R159, R159 ;  /* 0x0000009f009f7308 */ /* 0x000e700000000800 */
[----:B------:R-:W2:Y:S01]  /*69c0*/  MUFU.EX2 R188, R188 ;  /* 0x000000bc00bc7308 */ /* 0x000ea20000000800 */
[----:B0-----:R-:W-:Y:S01]  /*69d0*/  FFMA.FTZ R19, R14, R6, R189 ;  /* 0x000000060e137223 */ /* 0x001fe200000100bd */
        /* <DEDUP_REMOVED lines=8> */
[----:B------:R-:W-:Y:S01]  /*6a60*/  F2FP.F16.F32.PACK_AB R155, R184, R155 ;  /* 0x0000009bb89b723e */ /* 0x000fe200000000ff */
[-C--:B------:R-:W-:Y:S01]  /*6a70*/  FMUL.FTZ R35, R35, R14.reuse ;  /* 0x0000000e23237220 */ /* 0x080fe20000410000 */
[-C--:B------:R-:W-:Y:S01]  /*6a80*/  FMUL.FTZ R38, R38, R14.reuse ;  /* 0x0000000e26267220 */ /* 0x080fe20000410000 */
[----:B------:R-:W-:Y:S01]  /*6a90*/  FADD.FTZ R22, R184, R19 ;  /* 0x00000013b8167221 */ /* 0x000fe20000010000 */
[-C--:B------:R-:W-:Y:S01]  /*6aa0*/  FMUL.FTZ R39, R39, R14.reuse ;  /* 0x0000000e27277220 */ /* 0x080fe20000410000 */
[-C--:B------:R-:W-:Y:S01]  /*6ab0*/  FMUL.FTZ R42, R42, R14.reuse ;  /* 0x0000000e2a2a7220 */ /* 0x080fe20000410000 */
[----:B------:R-:W3:Y:S01]  /*6ac0*/  MUFU.EX2 R192, R192 ;  /* 0x000000c000c07308 */ /* 0x000ee20000000800 */
[----:B-1----:R-:W-:Y:S01]  /*6ad0*/  FADD.FTZ R19, R159, R22 ;  /* 0x000000169f137221 */ /* 0x002fe20000010000 */
[----:B--2---:R-:W-:Y:S01]  /*6ae0*/  F2FP.F16.F32.PACK_AB R157, R188, R159 ;  /* 0x0000009fbc9d723e */ /* 0x004fe200000000ff */
[-C--:B------:R-:W-:Y:S01]  /*6af0*/  FMUL.FTZ R43, R43, R14.reuse ;  /* 0x0000000e2b2b7220 */ /* 0x080fe20000410000 */
[-C--:B------:R-:W-:Y:S01]  /*6b00*/  FMUL.FTZ R46, R46, R14.reuse ;  /* 0x0000000e2e2e7220 */ /* 0x080fe20000410000 */
[----:B------:R-:W-:Y:S01]  /*6b10*/  FADD.FTZ R22, R188, R19 ;  /* 0x00000013bc167221 */ /* 0x000fe20000010000 */
[-C--:B------:R-:W-:Y:S01]  /*6b20*/  FMUL.FTZ R47, R47, R14.reuse ;  /* 0x0000000e2f2f7220 */ /* 0x080fe20000410000 */
[-C--:B------:R-:W-:Y:S01]  /*6b30*/  FMUL.FTZ R50, R50, R14.reuse ;  /* 0x0000000e32327220 */ /* 0x080fe20000410000 */
[----:B------:R-:W1:Y:S01]  /*6b40*/  MUFU.EX2 R13, R13 ;  /* 0x0000000d000d7308 */ /* 0x000e620000000800 */
        /* <DEDUP_REMOVED lines=8> */
[C---:B---3--:R-:W-:Y:S01]  /*6bd0*/  FADD.FTZ R176, R192.reuse, R19 ;  /* 0x00000013c0b07221 */ /* 0x048fe20000010000 */
[----:B------:R-:W-:Y:S01]  /*6be0*/  F2FP.F16.F32.PACK_AB R159, R192, R163 ;  /* 0x000000a3c09f723e */ /* 0x000fe200000000ff */
[-C--:B------:R-:W-:Y:S01]  /*6bf0*/  FMUL.FTZ R63, R63, R14.reuse ;  /* 0x0000000e3f3f7220 */ /* 0x080fe20000410000 */
[-C--:B------:R-:W-:Y:S01]  /*6c00*/  FMUL.FTZ R66, R66, R14.reuse ;  /* 0x0000000e42427220 */ /* 0x080fe20000410000 */
[-C--:B------:R-:W-:Y:S01]  /*6c10*/  FMUL.FTZ R67, R67, R14.reuse ;  /* 0x0000000e43437220 */ /* 0x080fe20000410000 */
[-C--:B------:R-:W-:Y:S01]  /*6c20*/  FMUL.FTZ R70, R70, R14.reuse ;  /* 0x0000000e46467220 */ /* 0x080fe20000410000 */
[-C--:B------:R-:W-:Y:S01]  /*6c30*/  FMUL.FTZ R71, R71, R14.reuse ;  /* 0x0000000e47477220 */ /* 0x080fe20000410000 */
[----:B------:R2:W3:Y:S01]  /*6c40*/  MUFU.EX2 R15, R174 ;  /* 0x000000ae000f7308 */ /* 0x0004e20000000800 */
        /* <DEDUP_REMOVED lines=9> */
[C---:B0-----:R-:W-:Y:S01]  /*6ce0*/  FADD.FTZ R176, R178.reuse, R19 ;  /* 0x00000013b2b07221 */ /* 0x041fe20000010000 */
[----:B------:R-:W-:Y:S01]  /*6cf0*/  F2FP.F16.F32.PACK_AB R161, R178, R13 ;  /* 0x0000000db2a1723e */ /* 0x000fe200000000ff */
        /* <DEDUP_REMOVED lines=29> */
[----:B-1----:R-:W-:Y:S01]  /*6ed0*/  FADD.FTZ R182, R20, R19 ;  /* 0x0000001314b67221 */ /* 0x002fe20000010000 */
[-C--:B------:R-:W-:Y:S01]  /*6ee0*/  FMUL.FTZ R131, R131, R14.reuse ;  /* 0x0000000e83837220 */ /* 0x080fe20000410000 */
[-C--:B------:R-:W-:Y:S01]  /*6ef0*/  FMUL.FTZ R134, R134, R14.reuse ;  /* 0x0000000e86867220 */ /* 0x080fe20000410000 */
[-C--:B------:R-:W-:Y:S01]  /*6f00*/  FMUL.FTZ R135, R135, R14.reuse ;  /* 0x0000000e87877220 */ /* 0x080fe20000410000 */
[----:B0-----:R-:W-:Y:S01]  /*6f10*/  FADD.FTZ R19, R165, R182 ;  /* 0x000000b6a5137221 */ /* 0x001fe20000010000 */
[----:B--2---:R-:W-:Y:S01]  /*6f20*/  F2FP.F16.F32.PACK_AB R165, R12, R165 ;  /* 0x000000a50ca5723e */ /* 0x004fe200000000ff */
[-C--:B------:R-:W-:Y:S01]  /*6f30*/  FMUL.FTZ R138, R138, R14.reuse ;  /* 0x0000000e8a8a7220 */ /* 0x080fe20000410000 */
[----:B------:R4:W0:Y:S01]  /*6f40*/  MUFU.EX2 R169, R186 ;  /* 0x000000ba00a97308 */ /* 0x0008220000000800 */
[----:B------:R-:W-:Y:S01]  /*6f50*/  FADD.FTZ R182, R12, R19 ;  /* 0x000000130cb67221 */ /* 0x000fe20000010000 */
[-C--:B------:R-:W-:Y:S01]  /*6f60*/  FMUL.FTZ R139, R139, R14.reuse ;  /* 0x0000000e8b8b7220 */ /* 0x080fe20000410000 */
[-C--:B------:R-:W-:Y:S01]  /*6f70*/  FMUL.FTZ R142, R142, R14.reuse ;  /* 0x0000000e8e8e7220 */ /* 0x080fe20000410000 */
[-C--:B------:R-:W-:Y:S01]  /*6f80*/  FMUL.FTZ R143, R143, R14.reuse ;  /* 0x0000000e8f8f7220 */ /* 0x080fe20000410000 */
[----:B---3--:R-:W-:Y:S01]  /*6f90*/  FADD.FTZ R19, R167, R182 ;  /* 0x000000b6a7137221 */ /* 0x008fe20000010000 */
[-C--:B------:R-:W-:Y:S01]  /*6fa0*/  FMUL.FTZ R146, R146, R14.reuse ;  /* 0x0000000e92927220 */ /* 0x080fe20000410000 */
[-C--:B------:R-:W-:Y:S01]  /*6fb0*/  FMUL.FTZ R147, R147, R14.reuse ;  /* 0x0000000e93937220 */ /* 0x080fe20000410000 */
[----:B------:R-:W1:Y:S01]  /*6fc0*/  MUFU.EX2 R22, R187 ;  /* 0x000000bb00167308 */ /* 0x000e620000000800 */
[C---:B----4-:R-:W-:Y:S01]  /*6fd0*/  FADD.FTZ R186, R6.reuse, R19 ;  /* 0x0000001306ba7221 */ /* 0x050fe20000010000 */
[----:B------:R-:W-:Y:S01]  /*6fe0*/  F2FP.F16.F32.PACK_AB R167, R6, R167 ;  /* 0x000000a706a7723e */ /* 0x000fe200000000ff */
[-C--:B------:R-:W-:Y:S01]  /*6ff0*/  FMUL.FTZ R150, R150, R14.reuse ;  /* 0x0000000e96967220 */ /* 0x080fe20000410000 */
[----:B------:R-:W-:-:S04]  /*7000*/  FMUL.FTZ R151, R151, R14 ;  /* 0x0000000e97977220 */ /* 0x000fc80000410000 */
        /* <DEDUP_REMOVED lines=11> */
[----:B-1----:R-:W-:-:S07]  /*70c0*/  FADD.FTZ R19, R173, R190 ;  /* 0x000000bead137221 */ /* 0x002fce0000010000 */
[----:B------:R-:W1:Y:S01]  /*70d0*/  MUFU.EX2 R186, R193 ;  /* 0x000000c100ba7308 */ /* 0x000e620000000800 */
[C---:B--2---:R-:W-:Y:S01]  /*70e0*/  FADD.FTZ R178, R182.reuse, R19 ;  /* 0x00000013b6b27221 */ /* 0x044fe20000010000 */
[----:B------:R-:W-:-:S03]  /*70f0*/  F2FP.F16.F32.PACK_AB R173, R182, R173 ;  /* 0x000000adb6ad723e */ /* 0x000fc600000000ff */
[----:B0-----:R-:W-:-:S04]  /*7100*/  FADD.FTZ R13, R175, R178 ;  /* 0x000000b2af0d7221 */ /* 0x001fc80000010000 */
[C---:B-1----:R-:W-:Y:S01]  /*7110*/  FADD.FTZ R6, R186.reuse, R13 ;  /* 0x0000000dba067221 */ /* 0x042fe20000010000 */
[----:B------:R-:W-:Y:S01]  /*7120*/  F2FP.F16.F32.PACK_AB R175, R186, R175 ;  /* 0x000000afbaaf723e */ /* 0x000fe200000000ff */
[----:B------:R-:W-:Y:S06]  /*7130*/  @P0 BRA `(.L_x_11017) ;  /* 0x0000000000040947 */ /* 0x000fec0003800000 */
[----:B------:R-:W-:Y:S01]  /*7140*/  BPT.TRAP 0x1 ;  /* 0x000000040000795c */ /* 0x000fe20000300000 */
.L_x_11017:
[----:B------:R-:W-:Y:S01]  /*7150*/  PLOP3.LUT P1, PT, PT, PT, UP0, 0x40, 0x0 ;  /* 0x000000000000781c */ /* 0x000fe20003f2e808 */
[----:B------:R0:W1:-:S12]  /*7160*/  SYNCS.PHASECHK.TRANS64.TRYWAIT P0, [UR30+0x22850], R10 ;  /* 0x0228500aff0075a7 */ /* 0x000058000800015e */
[----:B0-----:R-:W-:Y:S05]  /*7170*/  @P1 BRA `(.L_x_11018) ;  /* 0x0000000000041947 */ /* 0x001fea0003800000 */
[----:B------:R-:W-:Y:S01]  /*7180*/  BPT.TRAP 0x1 ;  /* 0x000000040000795c */ /* 0x000fe20000300000 */
.L_x_11018:
[----:B-1----:R-:W-:Y:S05]  /*7190*/  @P0 BRA `(.L_x_11019) ;  /* 0x0000000000080947 */ /* 0x002fea0003800000 */
[----:B------:R-:W0:Y:S02]  /*71a0*/  SYNCS.PHASECHK.TRANS64.TRYWAIT P0, [UR30+0x22850], R10 ;  /* 0x0228500aff0075a7 */ /* 0x000e24000800015e */
[----:B0-----:R-:W-:Y:S05]  /*71b0*/  @!P0 BRA `(.L_x_11020) ;  /* 0x000000bc00e08947 */ /* 0x001fea0003800000 */
.L_x_11019:
[----:B------:R1:W-:Y:S01]  /*71c0*/  BAR.SYNC.DEFER_BLOCKING R5, 0x100 ;  /* 0x000400050000751d */ /* 0x0003e20000010000 */
[----:B------:R-:W-:Y:S01]  /*71d0*/  UIMAD UR18, UR24, 0xc00, UR6 ;  /* 0x00000c00181278a4 */ /* 0x000fe2000f8e0206 */
[----:B------:R-:W-:-:S04]  /*71e0*/  PLOP3.LUT P0, PT, PT, PT, UP0, 0x40, 0x0 ;  /* 0x000000000000781c */ /* 0x000fc80003f0e808 */
[----:B------:R-:W-:Y:S02]  /*71f0*/  UMOV UR11, 0x40000040 ;  /* 0x40000040000b7882 */ /* 0x000fe40000000000 */
[----:B------:R-:W-:Y:S01]  /*7200*/  UMOV UR10, UR18 ;  /* 0x00000012000a7c82 */ /* 0x000fe20008000000 */
        /* <DEDUP_REMOVED lines=35> */
.L_x_11021:
[----:B------:R-:W-:Y:S01]  /*7440*/  UIADD3 UR30, UR30, 0x22860, URZ ;  /* 0x000228601e1e7890 */ /* 0x000fe2000fffe03f */
[C---:B------:R-:W-:Y:S01]  /*7450*/  ISETP.GT.AND P0, PT, R11.reuse, UR27, PT ;  /* 0x0000001b0b007c0c */ /* 0x040fe2000bf04270 */
[----:B------:R-:W-:Y:S02]  /*7460*/  VIADD R11, R11, 0xffffffff ;  /* 0xffffffff0b0b7836 */ /* 0x000fe40000000000 */
[----:B------:R-:W-:Y:S01]  /*7470*/  UPRMT UR30, UR5, 0x654, UR30 ;  /* 0x00000654051e7896 */ /* 0x000fe2000800001e */
[----:B0-----:R-:W-:Y:S02]  /*7480*/  IMAD.MOV.U32 R13, RZ, RZ, R9 ;  /* 0x000000ffff0d7224 */ /* 0x001fe400078e0009 */
[----:B------:R-:W-:-:S06]  /*7490*/  IMAD.MOV.U32 R12, RZ, RZ, R8 ;  /* 0x000000ffff0c7224 */ /* 0x000fcc00078e0008 */
[----:B------:R-:W-:Y:S01]  /*74a0*/  SYNCS.ARRIVE.TRANS64.RED.A1T0 RZ, [UR30], RZ ;  /* 0x000000ffffff79a7 */ /* 0x000fe2000810041e */
[----:B------:R-:W-:Y:S05]  /*74b0*/  @P0 BRA `(.L_x_11022) ;  /* 0xffffffd000040947 */ /* 0x000fea000383ffff */
.L_x_11003:
[----:B------:R-:W-:Y:S01]  /*74c0*/  UISETP.NE.AND UP2, UPT, UR40, URZ, UPT ;  /* 0x0000003f2800728c */ /* 0x000fe2000bf45270 */
[----:B------:R-:W-:Y:S01]  /*74d0*/  R2UR UR22, R18 ;  /* 0x00000000121672ca */ /* 0x000fe200000e0000 */
[----:B------:R-:W-:Y:S02]  /*74e0*/  UISETP.NE.AND UP1, UPT, UR43, URZ, UPT ;  /* 0x0000003f2b00728c */ /* 0x000fe4000bf25270 */
[----:B------:R-:W-:Y:S02]  /*74f0*/  UIADD3 UR26, UR26, 0x7f, URZ ;  /* 0x0000007f1a1a7890 */ /* 0x000fe4000fffe03f */
[----:B------:R-:W-:Y:S02]  /*7500*/  UIADD3 UR18, -UR15, 0x1, URZ ;  /* 0x000000010f127890 */ /* 0x000fe4000fffe13f */
[----:B------:R-:W-:Y:S01]  /*7510*/  PLOP3.LUT P0, PT, PT, PT, UP1, 0x40, 0x0 ;  /* 0x000000000000781c */ /* 0x000fe20003f0e818 */
[----:B------:R-:W-:Y:S02]  /*7520*/  ULDC UR19, c[0x0][0x2f0] ;  /* 0x0000bc0000137ab9 */ /* 0x000fe40000000800 */
[----:B------:R-:W-:Y:S01]  /*7530*/  @UP2 ULDC UR10, c[0x0][0x44c] ;  /* 0x00011300000a2ab9 */ /* 0x000fe20000000800 */
[----:B------:R-:W-:Y:S01]  /*7540*/  @UP2 ULDC UR23, c[0x0][0x450] ;  /* 0x0001140000172ab9 */ /* 0x000fe20000000800 */
[----:B------:R-:W-:-:S02]  /*7550*/  UIMAD.WIDE.U32 UR10, UR26, UR10, URZ ;  /* 0x0000000a1a0a72a5 */ /* 0x000fc4000f8e003f */
[----:B------:R-:W-:Y:S01]  /*7560*/  UMOV UR15, UR26 ;  /* 0x0000001a000f7c82 */ /* 0x000fe20008000000 */
[----:B------:R-:W-:Y:S02]  /*7570*/  UIMAD UR18, UR22, UR19, UR18 ;  /* 0x00000013161272a4 */ /* 0x000fe4000f8e0212 */
[----:B------:R-:W-:-:S04]  /*7580*/  @UP2 USHF.R.U32.HI UR15, URZ, UR23, UR11 ;  /* 0x000000173f0f2299 */ /* 0x000fc8000801160b */
[----:B------:R-:W-:-:S03]  /*7590*/  UIADD3 UR15, UR18, UR15, URZ ;  /* 0x0000000f120f7290 */ /* 0x000fc6000fffe03f */
[----:B------:R-:W-:Y:S02]  /*75a0*/  ULDC UR18, c[0x0][0x9dc] ;  /* 0x0002770000127ab9 */ /* 0x000fe40000000800 */
        /* <DEDUP_REMOVED lines=13> */
.L_x_11024:
[----:B------:R-:W-:Y:S02]  /*7680*/  ULDC UR19, c[0x0][0x9e4] ;  /* 0x0002790000137ab9 */ /* 0x000fe40000000800 */
[----:B------:R-:W-:-:S11]  /*7690*/  UISETP.NE.AND UP1, UPT, UR19, 0x1, UPT ;  /* 0x000000011300788c */ /* 0x000fd6000bf25270 */
[----:B------:R-:W-:Y:S02]  /*76a0*/  @UP1 ULDC.64 UR22, c[0x0][0x9e8] ;  /* 0x00027a0000161ab9 */ /* 0x000fe40000000a00 */
[----:B------:R-:W-:-:S04]  /*76b0*/  UIMAD.WIDE.U32 UR10, UR15, UR22, URZ ;  /* 0x000000160f0a72a5 */ /* 0x000fc8000f8e003f */
[----:B------:R-:W-:-:S12]  /*76c0*/  @UP1 USHF.R.U32.HI UR15, URZ, UR23, UR11 ;  /* 0x000000173f0f1299 */ /* 0x000fd8000801160b */
.L_x_11025:
[----:B------:R-:W-:-:S04]  /*76d0*/  UIMAD UR15, UR15, UR19, URZ ;  /* 0x000000130f0f72a4 */ /* 0x000fc8000f8e023f */
[----:B------:R-:W-:-:S04]  /*76e0*/  UISETP.LT.AND UP1, UPT, UR18, UR15, UPT ;  /* 0x0000000f1200728c */ /* 0x000fc8000bf21270 */
[----:B------:R-:W-:-:S12]  /*76f0*/  USEL UR18, UR18, UR15, !UP1 ;  /* 0x0000000f12127287 */ /* 0x000fd8000c800000 */
.L_x_11023:
[----:B------:R-:W-:-:S04]  /*7700*/  UIADD3 UR10, UR18, 0x5f, URZ ;  /* 0x0000005f120a7890 */ /* 0x000fc8000fffe03f */
        /* <DEDUP_REMOVED lines=8> */
[----:B------:R-:W-:Y:S01]  /*7790*/  ULDC UR27, c[0x0][0x988] ;  /* 0x00026200001b7ab9 */ /* 0x000fe20000000800 */
[----:B------:R-:W-:Y:S02]  /*77a0*/  IMAD.MOV.U32 R13, RZ, RZ, R8 ;  /* 0x000000ffff0d7224 */ /* 0x000fe400078e0008 */
[----:B------:R-:W-:-:S07]  /*77b0*/  IMAD.MOV.U32 R12, RZ, RZ, R11 ;  /* 0x000000ffff0c7224 */ /* 0x000fce00078e000b */
.L_x_11037:
[----:B------:R-:W-:Y:S01]  /*77c0*/  UIADD3 UR24, UR24, 0x1, URZ ;  /* 0x0000000118187890 */ /* 0x000fe2000fffe03f */
[----:B------:R-:W-:Y:S02]  /*77d0*/  PLOP3.LUT P1, PT, PT, PT, UP0, 0x40, 0x0 ;  /* 0x000000000000781c */ /* 0x000fe40003f2e808 */
[C---:B------:R-:W-:Y:S01]  /*77e0*/  ISETP.GT.AND P0, PT, R12.reuse, UR26, PT ;  /* 0x0000001a0c007c0c */ /* 0x040fe2000bf04270 */
[----:B------:R-:W-:Y:S01]  /*77f0*/  UISETP.NE.AND UP1, UPT, UR24, 0x2, UPT ;  /* 0x000000021800788c */ /* 0x000fe2000bf25270 */
[----:B------:R-:W-:-:S03]  /*7800*/  VIADD R12, R12, 0xffffffff ;  /* 0xffffffff0c0c7836 */ /* 0x000fc60000000000 */
[----:B------:R-:W-:Y:S02]  /*7810*/  USEL UR10, URZ, 0x1, UP1 ;  /* 0x000000013f0a7887 */ /* 0x000fe40008800000 */
[----:B------:R-:W-:Y:S02]  /*7820*/  USEL UR24, UR24, URZ, UP1 ;  /* 0x0000003f18187287 */ /* 0x000fe40008800000 */
[----:B------:R-:W-:Y:S02]  /*7830*/  ULOP3.LUT UR7, UR7, UR10, URZ, 0x3c, !UPT ;  /* 0x0000000a07077292 */ /* 0x000fe4000f8e3c3f */
[----:B012---:R-:W-:Y:S10]  /*7840*/  @P1 BRA `(.L_x_11027) ;  /* 0x0000000000041947 */ /* 0x007ff40003800000 */
[----:B------:R-:W-:Y:S01]  /*7850*/  BPT.TRAP 0x1 ;  /* 0x000000040000795c */ /* 0x000fe20000300000 */
.L_x_11027:
[----:B------:R-:W-:Y:S01]  /*7860*/  PLOP3.LUT P2, PT, PT, PT, UP0, 0x40, 0x0 ;  /* 0x000000000000781c */ /* 0x000fe20003f4e808 */
[----:B------:R-:W-:Y:S01]  /*7870*/  ULEA UR28, UR24, UR38, 0x3 ;  /* 0x00000026181c7291 */ /* 0x000fe2000f8e183f */
[----:B------:R-:W-:-:S05]  /*7880*/  IMAD.U32 R11, RZ, RZ, UR7 ;  /* 0x00000007ff0b7e24 */ /* 0x000fca000f8e00ff */
[----:B------:R-:W-:-:S04]  /*7890*/  SHF.L.U32 R11, R11, 0x1f, RZ ;  /* 0x0000001f0b0b7819 */ /* 0x000fc800000006ff */
[----:B------:R0:W1:Y:S02]  /*78a0*/  SYNCS.PHASECHK.TRANS64.TRYWAIT P1, [UR28+0x22830], R11 ;  /* 0x0228300bff0075a7 */ /* 0x000064000802015c */
[----:B------:R-:W-:Y:S05]  /*78b0*/  @P2 BRA `(.L_x_11028) ;  /* 0x0000000000042947 */ /* 0x000fea0003800000 */
[----:B------:R-:W-:Y:S01]  /*78c0*/  BPT.TRAP 0x1 ;  /* 0x000000040000795c */ /* 0x000fe20000300000 */
.L_x_11028:
[----:B-1----:R-:W-:Y:S05]  /*78d0*/  @P1 BRA `(.L_x_11029) ;  /* 0x0000000000081947 */ /* 0x002fea0003800000 */
[----:B------:R-:W1:Y:S02]  /*78e0*/  SYNCS.PHASECHK.TRANS64.TRYWAIT P1, [UR28+0x22830], R11 ;  /* 0x0228300bff0075a7 */ /* 0x000e64000802015c */
[----:B-1----:R-:W-:Y:S05]  /*78f0*/  @!P1 BRA `(.L_x_11030) ;  /* 0x000000b800289947 */ /* 0x002fea0003800000 */
.L_x_11029:
[----:B------:R-:W-:Y:S01]  /*7900*/  UIMAD UR22, UR24, 0x300, UR4 ;  /* 0x00000300181678a4 */ /* 0x000fe2000f8e0204 */
[----:B------:R-:W-:Y:S01]  /*7910*/  WARPGROUP.ARRIVE ;  /* 0x00000000000079c5 */ /* 0x000fe20000000000 */
[----:B------:R-:W-:Y:S01]  /*7920*/  UMOV UR23, 0x40000040 ;  /* 0x4000004000177882 */ /* 0x000fe20000000000 */
[----:B------:R-:W-:Y:S01]  /*7930*/  UMOV UR11, 0x40000040 ;  /* 0x40000040000b7882 */ /* 0x000fe20000000000 */
[----:B------:R-:W-:Y:S01]  /*7940*/  UIADD3 UR10, UR22, 0x2, URZ ;  /* 0x00000002160a7890 */ /* 0x000fe2000fffe03f */
[----:B------:R-:W-:Y:S01]  /*7950*/  PLOP3.LUT P1, PT, PT, PT, UP0, 0x40, 0x0 ;  /* 0x000000000000781c */ /* 0x000fe20003f2e808 */
[----:B------:R-:W-:Y:S01]  /*7960*/  UIADD3 UR14, UR22, 0x4, URZ ;  /* 0x00000004160e7890 */ /* 0x000fe2000fffe03f */
[----:B-12---:R-:W-:Y:S01]  /*7970*/  IADD3 R4, -R16, 0xb, RZ ;  /* 0x0000000b10047810 */ /* 0x006fe20007ffe1ff */
        /* <DEDUP_REMOVED lines=17> */
.L_x_11031:
[----:B------:R-:W-:Y:S01]  /*7a90*/  FMNMX.FTZ R8, R152, R13, !PT ;  /* 0x0000000d98087209 */ /* 0x000fe20007810000 */
[----:B------:R-:W-:Y:S01]  /*7aa0*/  UMOV UR14, UR27 ;  /* 0x0000001b000e7c82 */ /* 0x000fe20008000000 */
[----:B------:R-:W-:Y:S01]  /*7ab0*/  FMNMX.FTZ R14, R154, R203, !PT ;  /* 0x000000cb9a0e7209 */ /* 0x000fe20007810000 */
[----:B------:R-:W-:Y:S01]  /*7ac0*/  UIADD3 UR10, UR28, 0x22840, URZ ;  /* 0x000228401c0a7890 */ /* 0x000fe2000fffe03f */
[----:B------:R-:W-:Y:S02]  /*7ad0*/  FMNMX.FTZ R9, R153, R8, !PT ;  /* 0x0000000899097209 */ /* 0x000fe40007810000 */
[----:B------:R-:W-:Y:S01]  /*7ae0*/  PLOP3.LUT P1, PT, PT, PT, UP0, 0x40, 0x0 ;  /* 0x000000000000781c */ /* 0x000fe20003f2e808 */
        /* <DEDUP_REMOVED lines=34> */
[----:B--2---:R-:W-:Y:S02]  /*7d10*/  FMNMX.FTZ R8, R15, R8, !PT ;  /* 0x000000080f087209 */ /* 0x004fe40007810000 */
[----:B------:R-:W-:-:S03]  /*7d20*/  FMNMX.FTZ R14, R170, R9, !PT ;  /* 0x00000009aa0e7209 */ /* 0x000fc60007810000 */
        /* <DEDUP_REMOVED lines=30> */
[--C-:B------:R-:W-:Y:S01]  /*7f10*/  FFMA.FTZ R176, R181, UR14, -R205.reuse ;  /* 0x0000000eb5b07c23 */ /* 0x100fe200080108cd */
[--C-:B------:R-:W-:Y:S01]  /*7f20*/  FFMA.FTZ R157, R185, UR14, -R205.reuse ;  /* 0x0000000eb99d7c23 */ /* 0x100fe200080108cd */
[----:B------:R-:W-:Y:S01]  /*7f30*/  FMNMX.FTZ R9, R187, R14, !PT ;  /* 0x0000000ebb097209 */ /* 0x000fe20007810000 */
[--C-:B------:R-:W-:Y:S01]  /*7f40*/  FFMA.FTZ R181, R189, UR14, -R205.reuse ;  /* 0x0000000ebdb57c23 */ /* 0x100fe200080108cd */
[--C-:B------:R-:W-:Y:S01]  /*7f50*/  FFMA.FTZ R152, R192, UR14, -R205.reuse ;  /* 0x0000000ec0987c23 */ /* 0x100fe200080108cd */
[----:B------:R-:W-:Y:S01]  /*7f60*/  FFMA.FTZ R185, R193, UR14, -R205 ;  /* 0x0000000ec1b97c23 */ /* 0x000fe200080108cd */
[----:B------:R-:W-:Y:S01]  /*7f70*/  FMNMX.FTZ R14, R190, R9, !PT ;  /* 0x00000009be0e7209 */ /* 0x000fe20007810000 */
[----:B------:R-:W4:Y:S01]  /*7f80*/  MUFU.EX2 R201, R201 ;  /* 0x000000c900c97308 */ /* 0x000f220000000800 */
[----:B--2---:R-:W-:Y:S01]  /*7f90*/  FFMA.FTZ R7, R10, R7, R23 ;  /* 0x000000070a077223 */ /* 0x004fe20000010017 */
[--C-:B------:R-:W-:Y:S01]  /*7fa0*/  FFMA.FTZ R196, R196, UR14, -R205.reuse ;  /* 0x0000000ec4c47c23 */ /* 0x100fe200080108cd */
[----:B------:R-:W-:Y:S01]  /*7fb0*/  FMNMX.FTZ R9, R191, R14, !PT ;  /* 0x0000000ebf097209 */ /* 0x000fe20007810000 */
[----:B------:R-:W-:Y:S01]  /*7fc0*/  FFMA.FTZ R180, R197, UR14, -R205 ;  /* 0x0000000ec5b47c23 */ /* 0x000fe200080108cd */
[-C--:B------:R-:W-:Y:S01]  /*7fd0*/  FMUL.FTZ R24, R24, R10.reuse ;  /* 0x0000000a18187220 */ /* 0x080fe20000410000 */
[-C--:B------:R-:W-:Y:S01]  /*7fe0*/  FMUL.FTZ R25, R25, R10.reuse ;  /* 0x0000000a19197220 */ /* 0x080fe20000410000 */
[----:B------:R-:W-:Y:S01]  /*7ff0*/  FMNMX.FTZ R14, R194, R9, !PT ;  /* 0x00000009c20e7209 */ /* 0x000fe20007810000 */
[----:B------:R-:W-:Y:S01]  /*8000*/  MUFU.EX2 R204, R204 ;  /* 0x000000cc00cc7308 */ /* 0x000fe20000000800 */
[----:B---3--:R-:W-:Y:S01]  /*8010*/  FADD.FTZ R172, R202, R7 ;  /* 0x00000007caac7221 */ /* 0x008fe20000010000 */
        /* <DEDUP_REMOVED lines=39> */
[----:B------:R-:W-:Y:S01]  /*8290*/  FFMA.FTZ R14, R188, UR14, -R205 ;  /* 0x0000000ebc0e7c23 */ /* 0x000fe200080108cd */
[----:B------:R-:W-:Y:S01]  /*82a0*/  MUFU.EX2 R164, R164 ;  /* 0x000000a400a47308 */ /* 0x000fe20000000800 */
[-C--:B------:R-:W-:Y:S01]  /*82b0*/  FMUL.FTZ R88, R88, R10.reuse ;  /* 0x0000000a58587220 */ /* 0x080fe20000410000 */
[-C--:B------:R-:W-:Y:S01]  /*82c0*/  FMUL.FTZ R89, R89, R10.reuse ;  /* 0x0000000a59597220 */ /* 0x080fe20000410000 */
[----:B------:R-:W2:Y:S01]  /*82d0*/  SHFL.BFLY PT, R168, R13, 0x1, 0x1f ;  /* 0x0c201f000da87f89 */ /* 0x000ea200000e0000 */
        /* <DEDUP_REMOVED lines=23> */
[----:B--2---:R-:W-:Y:S01]  /*8450*/  FMNMX.FTZ R9, R13, R168, !PT ;  /* 0x000000a80d097209 */ /* 0x004fe20007810000 */
[-C--:B------:R-:W-:Y:S01]  /*8460*/  FMUL.FTZ R132, R132, R10.reuse ;  /* 0x0000000a84847220 */ /* 0x080fe20000410000 */
[-C--:B------:R-:W-:Y:S01]  /*8470*/  FMUL.FTZ R133, R133, R10.reuse ;  /* 0x0000000a85857220 */ /* 0x080fe20000410000 */
[-C--:B------:R-:W-:Y:S01]  /*8480*/  FMUL.FTZ R136, R136, R10.reuse ;  /* 0x0000000a88887220 */ /* 0x080fe20000410000 */
[-C--:B------:R-:W-:Y:S01]  /*8490*/  FMUL.FTZ R137, R137, R10.reuse ;  /* 0x0000000a89897220 */ /* 0x080fe20000410000 */
[----:B------:R-:W-:Y:S01]  /*84a0*/  FADD.FTZ R168, -R9, R203 ;  /* 0x000000cb09a87221 */ /* 0x000fe20000010100 */
[----:B------:R-:W-:Y:S01]  /*84b0*/  MUFU.EX2 R160, R160 ;  /* 0x000000a000a07308 */ /* 0x000fe20000000800 */
[-C--:B------:R-:W-:Y:S01]  /*84c0*/  FMUL.FTZ R140, R140, R10.reuse ;  /* 0x0000000a8c8c7220 */ /* 0x080fe20000410000 */
[-C--:B------:R-:W-:Y:S01]  /*84d0*/  FMUL.FTZ R141, R141, R10.reuse ;  /* 0x0000000a8d8d7220 */ /* 0x080fe20000410000 */
[----:B------:R-:W-:Y:S01]  /*84e0*/  FMUL.FTZ R177, R168, UR14 ;  /* 0x0000000ea8b17c20 */ /* 0x000fe20008410000 */
[----:B------:R-:W-:Y:S01]  /*84f0*/  FMUL.FTZ R168, R9, UR14 ;  /* 0x0000000e09a87c20 */ /* 0x000fe20008410000 */
[-C--:B------:R-:W-:Y:S01]  /*8500*/  FMUL.FTZ R144, R144, R10.reuse ;  /* 0x0000000a90907220 */ /* 0x080fe20000410000 */
[-C--:B------:R-:W-:Y:S01]  /*8510*/  FMUL.FTZ R145, R145, R10.reuse ;  /* 0x0000000a91917220 */ /* 0x080fe20000410000 */
[----:B------:R-:W-:Y:S01]  /*8520*/  FMUL.FTZ R148, R148, R10 ;  /* 0x0000000a94947220 */ /* 0x000fe20000410000 */
        /* <DEDUP_REMOVED lines=11> */
[----:B------:R-:W-:Y:S01]  /*85e0*/  FFMA.FTZ R166, R167, UR14, -R168 ;  /* 0x0000000ea7a67c23 */ /* 0x000fe200080108a8 */
[----:B----4-:R-:W-:Y:S01]  /*85f0*/  FADD.FTZ R171, R201, R172 ;  /* 0x000000acc9ab7221 */ /* 0x010fe20000010000 */
        /* <DEDUP_REMOVED lines=10> */
[--C-:B------:R-:W-:Y:S01]  /*86a0*/  FFMA.FTZ R191, R191, UR14, -R168.reuse ;  /* 0x0000000ebfbf7c23 */ /* 0x100fe200080108a8 */
[--C-:B------:R-:W-:Y:S01]  /*86b0*/  FFMA.FTZ R194, R194, UR14, -R168.reuse ;  /* 0x0000000ec2c27c23 */ /* 0x100fe200080108a8 */
[----:B------:R-:W-:Y:S01]  /*86c0*/  FFMA.FTZ R195, R195, UR14, -R168 ;  /* 0x0000000ec3c37c23 */ /* 0x000fe200080108a8 */
[----:B------:R-:W4:Y:S01]  /*86d0*/  MUFU.EX2 R155, R155 ;  /* 0x0000009b009b7308 */ /* 0x000f220000000800 */
[----:B--2---:R-:W-:Y:S01]  /*86e0*/  FFMA.FTZ R170, R177, R6, R154 ;  /* 0x00000006b1aa7223 */ /* 0x004fe2000001009a */
[--C-:B------:R-:W-:Y:S01]  /*86f0*/  FFMA.FTZ R198, R198, UR14, -R168.reuse ;  /* 0x0000000ec6c67c23 */ /* 0x100fe200080108a8 */
[----:B------:R-:W-:Y:S01]  /*8700*/  FFMA.FTZ R199, R199, UR14, -R168 ;  /* 0x0000000ec7c77c23 */ /* 0x000fe200080108a8 */
[----:B------:R-:W-:Y:S01]  /*8710*/  FMUL.FTZ R149, R149, R10 ;  /* 0x0000000a95957220 */ /* 0x000fe20000410000 */
        /* <DEDUP_REMOVED lines=34> */
[----:B------:R-:W-:Y:S01]  /*8940*/  FMUL.FTZ R67, R67, R177 ;  /* 0x000000b143437220 */ /* 0x000fe20000410000 */
[----:B------:R-:W3:Y:S01]  /*8950*/  MUFU.EX2 R166, R166 ;  /* 0x000000a600a67308 */ /* 0x000ee20000000800 */
[----:B----4-:R-:W-:Y:S01]  /*8960*/  FADD.FTZ R170, R162, R175 ;  /* 0x000000afa2aa7221 */ /* 0x010fe20000010000 */
[----:B------:R-:W-:Y:S01]  /*8970*/  FADD.FTZ R175, R165, R172 ;  /* 0x000000aca5af7221 */ /* 0x000fe20000010000 */
[----:B------:R-:W-:Y:S01]  /*8980*/  F2FP.F16.F32.PACK_AB R172, R202, R23 ;  /* 0x00000017caac723e */ /* 0x000fe200000000ff */
[----:B------:R-:W-:Y:S01]  /*8990*/  FMUL.FTZ R70, R70, R177 ;  /* 0x000000b146467220 */ /* 0x000fe20000410000 */
[----:B------:R-:W-:Y:S01]  /*89a0*/  F2FP.F16.F32.PACK_AB R169, R162, R169 ;  /* 0x000000a9a2a9723e */ /* 0x000fe200000000ff */
[----:B------:R-:W-:Y:S01]  /*89b0*/  FADD.FTZ R174, R164, R175 ;  /* 0x000000afa4ae7221 */ /* 0x000fe20000010000 */
[----:B------:R-:W-:Y:S01]  /*89c0*/  F2FP.F16.F32.PACK_AB R175, R158, R155 ;  /* 0x0000009b9eaf723e */ /* 0x000fe200000000ff */
[----:B------:R-:W4:Y:S01]  /*89d0*/  MUFU.EX2 R163, R163 ;  /* 0x000000a300a37308 */ /* 0x000f220000000800 */
[----:B--2---:R-:W-:Y:S01]  /*89e0*/  FADD.FTZ R171, R159, R170 ;  /* 0x000000aa9fab7221 */ /* 0x004fe20000010000 */
[C---:B------:R-:W-:Y:S01]  /*89f0*/  FADD.FTZ R168, R153.reuse, R174 ;  /* 0x000000ae99a87221 */ /* 0x040fe20000010000 */
[----:B------:R-:W-:Y:S01]  /*8a00*/  F2FP.F16.F32.PACK_AB R164, R153, R164 ;  /* 0x000000a499a4723e */ /* 0x000fe200000000ff */
[----:B------:R-:W-:Y:S01]  /*8a10*/  FMUL.FTZ R71, R71, R177 ;  /* 0x000000b147477220 */ /* 0x000fe20000410000 */
[----:B------:R-:W-:Y:S01]  /*8a20*/  F2FP.F16.F32.PACK_AB R174, R204, R201 ;  /* 0x000000c9ccae723e */ /* 0x000fe200000000ff */
        /* <DEDUP_REMOVED lines=19> */
[----:B--2---:R-:W-:Y:S01]  /*8b60*/  FADD.FTZ R170, R184, R171 ;  /* 0x000000abb8aa7221 */ /* 0x004fe20000010000 */
[----:B------:R-:W-:Y:S01]  /*8b70*/  FADD.FTZ R171, R19, R168 ;  /* 0x000000a813ab7221 */ /* 0x000fe20000010000 */
[----:B------:R-:W-:Y:S01]  /*8b80*/  F2FP.F16.F32.PACK_AB R168, R22, R21 ;  /* 0x0000001516a8723e */ /* 0x000fe200000000ff */
[-C--:B------:R-:W-:Y:S01]  /*8b90*/  FMUL.FTZ R102, R102, R177.reuse ;  /* 0x000000b166667220 */ /* 0x080fe20000410000 */
[-C--:B------:R-:W-:Y:S01]  /*8ba0*/  FMUL.FTZ R103, R103, R177.reuse ;  /* 0x000000b167677220 */ /* 0x080fe20000410000 */
[----:B------:R-:W-:Y:S01]  /*8bb0*/  FADD.FTZ R171, R200, R171 ;  /* 0x000000abc8ab7221 */ /* 0x000fe20000010000 */
[-C--:B------:R-:W-:Y:S01]  /*8bc0*/  FMUL.FTZ R106, R106, R177.reuse ;  /* 0x000000b16a6a7220 */ /* 0x080fe20000410000 */
[----:B------:R-:W2:Y:S01]  /*8bd0*/  MUFU.EX2 R178, R178 ;  /* 0x000000b200b27308 */ /* 0x000ea20000000800 */
[----:B---3--:R-:W-:Y:S01]  /*8be0*/  FADD.FTZ R187, R167, R170 ;  /* 0x000000aaa7bb7221 */ /* 0x008fe20000010000 */
[----:B------:R-:W-:Y:S01]  /*8bf0*/  FADD.FTZ R22, R160, R171 ;  /* 0x000000aba0167221 */ /* 0x000fe20000010000 */
[----:B------:R-:W-:Y:S01]  /*8c00*/  F2FP.F16.F32.PACK_AB R170, R165, R20 ;  /* 0x00000014a5aa723e */ /* 0x000fe200000000ff */
[----:B------:R-:W-:Y:S01]  /*8c10*/  FMUL.FTZ R107, R107, R177 ;  /* 0x000000b16b6b7220 */ /* 0x000fe20000410000 */
[----:B------:R-:W-:Y:S01]  /*8c20*/  F2FP.F16.F32.PACK_AB R171, R166, R159 ;  /* 0x0000009fa6ab723e */ /* 0x000fe200000000ff */
[----:B------:R-:W-:Y:S01]  /*8c30*/  FMUL.FTZ R110, R110, R177 ;  /* 0x000000b16e6e7220 */ /* 0x000fe20000410000 */
[----:B------:R-:W-:Y:S01]  /*8c40*/  F2FP.F16.F32.PACK_AB R166, R200, R19 ;  /* 0x00000013c8a6723e */ /* 0x000fe200000000ff */
[----:B------:R-:W3:Y:S01]  /*8c50*/  MUFU.EX2 R161, R161 ;  /* 0x000000a100a17308 */ /* 0x000ee20000000800 */
[----:B----4-:R-:W-:Y:S01]  /*8c60*/  FADD.FTZ R187, R188, R187 ;  /* 0x000000bbbcbb7221 */ /* 0x010fe20000010000 */
[----:B------:R-:W-:Y:S01]  /*8c70*/  F2FP.F16.F32.PACK_AB R165, R184, R163 ;  /* 0x000000a3b8a5723e */ /* 0x000fe200000000ff */
[----:B------:R-:W-:Y:S01]  /*8c80*/  FMUL.FTZ R111, R111, R177 ;  /* 0x000000b16f6f7220 */ /* 0x000fe20000410000 */
[----:B------:R-:W-:Y:S01]  /*8c90*/  F2FP.F16.F32.PACK_AB R167, R188, R167 ;  /* 0x000000a7bca7723e */ /* 0x000fe200000000ff */
        /* <DEDUP_REMOVED lines=29> */
[----:B------:R-:W-:-:S06]  /*8e70*/  FMUL.FTZ R151, R151, R177 ;  /* 0x000000b197977220 */ /* 0x000fcc0000410000 */
[----:B------:R-:W2:Y:S01]  /*8e80*/  MUFU.EX2 R7, R7 ;  /* 0x0000000700077308 */ /* 0x000ea20000000800 */
[----:B---3--:R-:W-:-:S07]  /*8e90*/  FADD.FTZ R20, R6, R21 ;  /* 0x0000001506147221 */ /* 0x008fce0000010000 */
        /* <DEDUP_REMOVED lines=40> */
[C---:B--2---:R-:W-:Y:S01]  /*9120*/  FADD.FTZ R7, R180.reuse, R7 ;  /* 0x00000007b4077221 */ /* 0x044fe20000010000 */
[----:B------:R-:W-:Y:S02]  /*9130*/  F2FP.F16.F32.PACK_AB R154, R180, R13 ;  /* 0x0000000db49a723e */ /* 0x000fe400000000ff */
[C---:B---3--:R-:W-:Y:S01]  /*9140*/  FADD.FTZ R6, R20.reuse, R15 ;  /* 0x0000000f14067221 */ /* 0x048fe20000010000 */
[----:B------:R-:W-:Y:S01]  /*9150*/  F2FP.F16.F32.PACK_AB R155, R20, R155 ;  /* 0x0000009b149b723e */ /* 0x000fe200000000ff */
[----:B------:R-:W-:Y:S06]  /*9160*/  @P1 BRA `(.L_x_11032) ;  /* 0x0000000000041947 */ /* 0x000fec0003800000 */
[----:B------:R-:W-:Y:S01]  /*9170*/  BPT.TRAP 0x1 ;  /* 0x000000040000795c */ /* 0x000fe20000300000 */
.L_x_11032:
[----:B------:R-:W-:Y:S01]  /*9180*/  PLOP3.LUT P2, PT, PT, PT, UP0, 0x40, 0x0 ;  /* 0x000000000000781c */ /* 0x000fe20003f4e808 */
[----:B------:R2:W3:-:S12]  /*9190*/  SYNCS.PHASECHK.TRANS64.TRYWAIT P1, [UR28+0x22850], R11 ;  /* 0x0228500bff0075a7 */ /* 0x0004d8000802015c */
[----:B--2---:R-:W-:Y:S05]  /*91a0*/  @P2 BRA `(.L_x_11033) ;  /* 0x0000000000042947 */ /* 0x004fea0003800000 */
[----:B------:R-:W-:Y:S01]  /*91b0*/  BPT.TRAP 0x1 ;  /* 0x000000040000795c */ /* 0x000fe20000300000 */
.L_x_11033:
[----:B---3--:R-:W-:Y:S05]  /*91c0*/  @P1 BRA `(.L_x_11034) ;  /* 0x0000000000081947 */ /* 0x008fea0003800000 */
[----:B------:R-:W2:Y:S02]  /*91d0*/  SYNCS.PHASECHK.TRANS64.TRYWAIT P1, [UR28+0x22850], R11 ;  /* 0x0228500bff0075a7 */ /* 0x000ea4000802015c */
[----:B--2---:R-:W-:Y:S05]  /*91e0*/  @!P1 BRA `(.L_x_11035) ;  /* 0x000000a000049947 */ /* 0x004fea0003800000 */
.L_x_11034:
        /* <DEDUP_REMOVED lines=38> */
[----:B---3--:R-:W-:Y:S05]  /*9450*/  @P1 BRA `(.L_x_11036) ;  /* 0x0000000000041947 */ /* 0x008fea0003800000 */
[----:B------:R-:W-:Y:S01]  /*9460*/  BPT.TRAP 0x1 ;  /* 0x000000040000795c */ /* 0x000fe20000300000 */
.L_x_11036:
[----:B------:R-:W-:Y:S01]  /*9470*/  UIADD3 UR28, UR28, 0x22860, URZ ;  /* 0x000228601c1c7890 */ /* 0x000fe2000fffe03f */
[----:B------:R-:W-:Y:S02]  /*9480*/  IMAD.MOV.U32 R203, RZ, RZ, R9 ;  /* 0x000000ffffcb7224 */ /* 0x000fe400078e0009 */
[----:B------:R-:W-:Y:S01]  /*9490*/  IMAD.MOV.U32 R13, RZ, RZ, R8 ;  /* 0x000000ffff0d7224 */ /* 0x000fe200078e0008 */
[----:B------:R-:W-:-:S09]  /*94a0*/  UPRMT UR28, UR5, 0x654, UR28 ;  /* 0x00000654051c7896 */ /* 0x000fd2000800001c */
[----:B------:R-:W-:Y:S01]  /*94b0*/  SYNCS.ARRIVE.TRANS64.RED.A1T0 RZ, [UR28], RZ ;  /* 0x000000ffffff79a7 */ /* 0x000fe2000810041c */
[----:B------:R-:W-:Y:S05]  /*94c0*/  @P0 BRA `(.L_x_11037) ;  /* 0xffffffe000bc0947 */ /* 0x000fea000383ffff */
[----:B0-2---:R-:W-:-:S07]  /*94d0*/  IMAD.MOV.U32 R11, RZ, RZ, R12 ;  /* 0x000000ffff0b7224 */ /* 0x005fce00078e000c */
.L_x_11026:
[----:B------:R-:W-:-:S13]  /*94e0*/  ISETP.GE.AND P0, PT, R11, UR39, PT ;  /* 0x000000270b007c0c */ /* 0x000fda000bf06270 */
[----:B------:R-:W-:Y:S05]  /*94f0*/  @!P0 BRA `(.L_x_11038) ;  /* 0x0000003000088947 */ /* 0x000fea0003800000 */
[----:B------:R-:W-:Y:S01]  /*9500*/  IMAD.MOV.U32 R13, RZ, RZ, R9 ;  /* 0x000000ffff0d7224 */ /* 0x000fe200078e0009 */
[----:B------:R-:W-:Y:S01]  /*9510*/  ULDC UR28, c[0x0][0x9e4] ;  /* 0x00027900001c7ab9 */ /* 0x000fe20000000800 */
[----:B------:R-:W-:Y:S01]  /*9520*/  IMAD.MOV.U32 R12, RZ, RZ, R8 ;  /* 0x000000ffff0c7224 */ /* 0x000fe200078e0008 */
[----:B------:R-:W-:Y:S01]  /*9530*/  ULDC UR29, c[0x0][0x288] ;  /* 0x0000a200001d7ab9 */ /* 0x000fe20000000800 */
[----:B------:R-:W-:Y:S01]  /*9540*/  ULDC UR30, c[0x0][0x2f0] ;  /* 0x0000bc00001e7ab9 */ /* 0x000fe20000000800 */
[----:B------:R-:W-:Y:S01]  /*9550*/  ULDC UR27, c[0x0][0x988] ;  /* 0x00026200001b7ab9 */ /* 0x000fe20000000800 */
[----:B------:R-:W-:-:S05]  /*9560*/  ULDC UR31, c[0x0][0x9e0] ;  /* 0x00027800001f7ab9 */ /* 0x000fca0000000800 */
.L_x_11057:
        /* <DEDUP_REMOVED lines=8> */
.L_x_11039:
[----:B------:R-:W-:Y:S01]  /*95f0*/  PLOP3.LUT P1, PT, PT, PT, UP0, 0x40, 0x0 ;  /* 0x000000000000781c */ /* 0x000fe20003f2e808 */
[----:B------:R-:W-:Y:S01]  /*9600*/  ULEA UR26, UR24, UR38, 0x3 ;  /* 0x00000026181a7291 */ /* 0x000fe2000f8e183f */
[----:B------:R-:W-:-:S05]  /*9610*/  IMAD.U32 R10, RZ, RZ, UR7 ;  /* 0x00000007ff0a7e24 */ /* 0x000fca000f8e00ff */
[----:B------:R-:W-:-:S04]  /*9620*/  SHF.L.U32 R10, R10, 0x1f, RZ ;  /* 0x0000001f0a0a7819 */ /* 0x000fc800000006ff */
[----:B------:R0:W3:Y:S02]  /*9630*/  SYNCS.PHASECHK.TRANS64.TRYWAIT P0, [UR26+0x22830], R10 ;  /* 0x0228300aff0075a7 */ /* 0x0000e4000800015a */
[----:B------:R-:W-:Y:S05]  /*9640*/  @P1 BRA `(.L_x_11040) ;  /* 0x0000000000041947 */ /* 0x000fea0003800000 */
[----:B------:R-:W-:Y:S01]  /*9650*/  BPT.TRAP 0x1 ;  /* 0x000000040000795c */ /* 0x000fe20000300000 */
.L_x_11040:
[----:B---3--:R-:W-:Y:S05]  /*9660*/  @P0 BRA `(.L_x_11041) ;  /* 0x0000000000080947 */ /* 0x008fea0003800000 */
[----:B------:R-:W3:Y:S02]  /*9670*/  SYNCS.PHASECHK.TRANS64.TRYWAIT P0, [UR26+0x22830], R10 ;  /* 0x0228300aff0075a7 */ /* 0x000ee4000800015a */
[----:B---3--:R-:W-:Y:S05]  /*9680*/  @!P0 BRA `(.L_x_11042) ;  /* 0x0000009800f48947 */ /* 0x008fea0003800000 */
.L_x_11041:
[----:B------:R-:W-:Y:S01]  /*9690*/  UIMAD UR22, UR24, 0x300, UR4 ;  /* 0x00000300181678a4 */ /* 0x000fe2000f8e0204 */
[----:B------:R-:W-:Y:S01]  /*96a0*/  WARPGROUP.ARRIVE ;  /* 0x00000000000079c5 */ /* 0x000fe20000000000 */
[----:B------:R-:W-:Y:S01]  /*96b0*/  UMOV UR23, 0x40000040 ;  /* 0x4000004000177882 */ /* 0x000fe20000000000 */
[----:B------:R-:W-:Y:S01]  /*96c0*/  UMOV UR11, 0x40000040 ;  /* 0x40000040000b7882 */ /* 0x000fe20000000000 */
[----:B------:R-:W-:Y:S01]  /*96d0*/  UIADD3 UR10, UR22, 0x2, URZ ;  /* 0x00000002160a7890 */ /* 0x000fe2000fffe03f */
[----:B------:R-:W-:Y:S01]  /*96e0*/  PLOP3.LUT P0, PT, PT, PT, UP0, 0x40, 0x0 ;  /* 0x000000000000781c */ /* 0x000fe20003f0e808 */
        /* <DEDUP_REMOVED lines=18> */
.L_x_11043:
[----:B------:R-:W-:Y:S01]  /*9810*/  UISETP.NE.AND UP2, UPT, UR40, URZ, UPT ;  /* 0x0000003f2800728c */ /* 0x000fe2000bf45270 */
[----:B------:R-:W-:Y:S01]  /*9820*/  IMAD.MOV.U32 R8, RZ, RZ, R0 ;  /* 0x000000ffff087224 */ /* 0x000fe200078e0000 */
[----:B------:R-:W-:-:S04]  /*9830*/  UISETP.NE.AND UP1, UPT, UR43, URZ, UPT ;  /* 0x0000003f2b00728c */ /* 0x000fc8000bf25270 */
[----:B------:R-:W-:Y:S02]  /*9840*/  PLOP3.LUT P0, PT, PT, PT, UP2, 0x80, 0x0 ;  /* 0x000000000000781c */ /* 0x000fe40003f0f028 */
[----:B------:R-:W-:-:S03]  /*9850*/  PLOP3.LUT P1, PT, PT, PT, UP2, 0x80, 0x0 ;  /* 0x000000000000781c */ /* 0x000fc60003f2f028 */
[----:B------:R-:W-:Y:S01]  /*9860*/  @UP2 ULDC UR10, c[0x0][0x44c] ;  /* 0x00011300000a2ab9 */ /* 0x000fe20000000800 */
[----:B------:R-:W-:-:S07]  /*9870*/  @UP2 ULDC UR11, c[0x0][0x450] ;  /* 0x00011400000b2ab9 */ /* 0x000fce0000000800 */
[----:B---3--:R-:W-:Y:S01]  /*9880*/  @P0 IMAD.HI.U32 R9, R0, UR10, RZ ;  /* 0x0000000a00090c27 */ /* 0x008fe2000f8e00ff */
[----:B------:R-:W-:Y:S01]  /*9890*/  UIADD3 UR10, UR26, 0x22840, URZ ;  /* 0x000228401a0a7890 */ /* 0x000fe2000fffe03f */
[----:B------:R-:W-:-:S03]  /*98a0*/  PLOP3.LUT P0, PT, PT, PT, UP1, 0x40, 0x0 ;  /* 0x000000000000781c */ /* 0x000fc60003f0e818 */
[----:B------:R-:W-:Y:S01]  /*98b0*/  @P1 SHF.R.U32.HI R8, RZ, UR11, R9 ;  /* 0x0000000bff081c19 */ /* 0x000fe20008011609 */
[----:B------:R-:W-:Y:S01]  /*98c0*/  IMAD R9, R11, -0x60, RZ ;  /* 0xffffffa00b097824 */ /* 0x000fe200078e02ff */
[----:B------:R-:W-:-:S03]  /*98d0*/  UPRMT UR10, UR5, 0x654, UR10 ;  /* 0x00000654050a7896 */ /* 0x000fc6000800000a */
[----:B------:R-:W3:Y:S01]  /*98e0*/  SHFL.IDX PT, R15, R8, RZ, 0x1c1f ;  /* 0x001c1fff080f7589 */ /* 0x000ee200000e0000 */
[----:B------:R-:W-:-:S04]  /*98f0*/  VIADD R14, R9, 0x1 ;  /* 0x00000001090e7836 */ /* 0x000fc80000000000 */
[----:B------:R-:W-:Y:S01]  /*9900*/  IMAD R20, R3, -0x2, R14 ;  /* 0xfffffffe03147824 */ /* 0x000fe200078e020e */
[----:B------:R-:W-:Y:S03]  /*9910*/  SYNCS.ARRIVE.TRANS64.RED.A1T0 RZ, [UR10], RZ ;  /* 0x000000ffffff79a7 */ /* 0x000fe6000810040a */
[C---:B------:R-:W-:Y:S01]  /*9920*/  VIADD R19, R20.reuse, 0xffffffff ;  /* 0xffffffff14137836 */ /* 0x040fe20000000000 */
[----:B------:R-:W-:-:S05]  /*9930*/  IADD3 R22, R20, -UR29, R17 ;  /* 0x8000001d14167c10 */ /* 0x000fca000fffe011 */
[C---:B------:R-:W-:Y:S02]  /*9940*/  VIADD R14, R22.reuse, UR31 ;  /* 0x0000001f160e7c36 */ /* 0x040fe40008000000 */
[----:B------:R-:W-:Y:S02]  /*9950*/  VIADD R22, R22, UR25 ;  /* 0x0000001916167c36 */ /* 0x000fe40008000000 */
[--C-:B---3--:R-:W-:Y:S02]  /*9960*/  IMAD.IADD R20, R14, 0x1, R15.reuse ;  /* 0x000000010e147824 */ /* 0x108fe400078e020f */
        /* <DEDUP_REMOVED lines=10> */
[----:B------:R-:W3:Y:S02]  /*9a10*/  @P0 LDC.64 R200, c[0x0][0x9e8] ;  /* 0x00027a00ffc80b82 */ /* 0x000ee40000000a00 */
[----:B---3--:R-:W-:-:S05]  /*9a20*/  @P0 IMAD.HI.U32 R200, R15, R200, RZ ;  /* 0x000000c80fc80227 */ /* 0x008fca00078e00ff */
[----:B------:R-:W-:-:S04]  /*9a30*/  @P0 SHF.R.U32.HI R15, RZ, R201, R200 ;  /* 0x000000c9ff0f0219 */ /* 0x000fc800000116c8 */
[----:B------:R-:W-:Y:S01]  /*9a40*/  LOP3.LUT R15, RZ, R15, RZ, 0x33, !PT ;  /* 0x0000000fff0f7212 */ /* 0x000fe200078e33ff */
[----:B------:R-:W-:Y:S06]  /*9a50*/  BRA `(.L_x_11047) ;  /* 0x0000000000147947 */ /* 0x000fec0003800000 */
.L_x_11046:
[----:B------:R-:W-:-:S05]  /*9a60*/  IMAD.U32 R202, RZ, RZ, UR28 ;  /* 0x0000001cffca7e24 */ /* 0x000fca000f8e00ff */
[----:B------:R-:W-:-:S13]  /*9a70*/  ISETP.NE.AND P0, PT, R202, 0x1, PT ;  /* 0x00000001ca00780c */ /* 0x000fda0003f05270 */
[----:B------:R-:W3:Y:S02]  /*9a80*/  @P0 LDC.64 R200, c[0x0][0x9e8] ;  /* 0x00027a00ffc80b82 */ /* 0x000ee40000000a00 */
[----:B---3--:R-:W-:-:S05]  /*9a90*/  @P0 IMAD.HI.U32 R200, R15, R200, RZ ;  /* 0x000000c80fc80227 */ /* 0x008fca00078e00ff */
[----:B------:R-:W-:-:S07]  /*9aa0*/  @P0 SHF.R.U32.HI R15, RZ, R201, R200 ;  /* 0x000000c9ff0f0219 */ /* 0x000fce00000116c8 */
.L_x_11047:
[----:B------:R-:W-:Y:S05]  /*9ab0*/  BSYNC B0 ;  /* 0x0000000000007941 */ /* 0x000fea0003800000 */
.L_x_11045:
[----:B------:R-:W-:-:S05]  /*9ac0*/  IMAD R15, R15, R202, R19 ;  /* 0x000000ca0f0f7224 */ /* 0x000fca00078e0213 */
[----:B------:R-:W-:Y:S02]  /*9ad0*/  VIADDMNMX R20, R15, R202, R20, PT ;  /* 0x000000ca0f147246 */ /* 0x000fe40003800114 */
[----:B------:R-:W-:-:S07]  /*9ae0*/  VIMNMX R21, R21, R15, !PT ;  /* 0x0000000f15157248 */ /* 0x000fce0007fe0100 */
.L_x_11044:
        /* <DEDUP_REMOVED lines=25> */
[----:B------:R-:W-:Y:S02]  /*9c80*/  ISETP.LT.OR P2, PT, R20, 0xa, P2 ;  /* 0x0000000a1400780c */ /* 0x000fe40001741670 */
        /* <DEDUP_REMOVED lines=102> */
[----:B------:R-:W-:Y:S02]  /*a2f0*/  ISETP.GE.AND P6, PT, R9, 0x5a, PT ;  /* 0x0000005a0900780c */ /* 0x000fe40003fc6270 */
[----:B------:R-:W3:Y:S11]  /*a300*/  SHFL.IDX PT, R9, R8, 0x1, 0x1c1f ;  /* 0x003c1f0008097f89 */ /* 0x000ef600000e0000 */
[----:B------:R-:W-:-:S02]  /*a310*/  @P6 LOP3.LUT R2, R2, 0x1, RZ, 0xfc, !PT ;  /* 0x0000000102026812 */ /* 0x000fc400078efcff */
[----:B------:R-:W-:-:S04]  /*a320*/  ISETP.GT.AND P6, PT, R21, 0x59, !P6 ;  /* 0x000000591500780c */ /* 0x000fc800077c4270 */
[----:B------:R-:W-:-:S04]  /*a330*/  ISETP.LT.OR P6, PT, R20, 0x5a, P6 ;  /* 0x0000005a1400780c */ /* 0x000fc800037c1670 */
[----:B------:R-:W-:Y:S02]  /*a340*/  FSEL R197, R197, -INF , !P6 ;  /* 0xff800000c5c57808 */ /* 0x000fe40007000000 */
[----:B------:R-:W-:Y:S01]  /*a350*/  PLOP3.LUT P6, PT, PT, PT, UP1, 0x40, 0x0 ;  /* 0x000000000000781c */ /* 0x000fe20003fce818 */
[--C-:B---3--:R-:W-:Y:S02]  /*a360*/  IMAD.IADD R14, R14, 0x1, R9.reuse ;  /* 0x000000010e0e7824 */ /* 0x108fe400078e0209 */
        /* <DEDUP_REMOVED lines=15> */
.L_x_11050:
[----:B------:R-:W-:-:S05]  /*a460*/  IMAD.U32 R23, RZ, RZ, UR28 ;  /* 0x0000001cff177e24 */ /* 0x000fca000f8e00ff */
[----:B------:R-:W-:-:S13]  /*a470*/  ISETP.NE.AND P6, PT, R23, 0x1, PT ;  /* 0x000000011700780c */ /* 0x000fda0003fc5270 */
[----:B------:R-:W3:Y:S02]  /*a480*/  @P6 LDC.64 R8, c[0x0][0x9e8] ;  /* 0x00027a00ff086b82 */ /* 0x000ee40000000a00 */
[----:B---3--:R-:W-:-:S05]  /*a490*/  @P6 IMAD.HI.U32 R8, R20, R8, RZ ;  /* 0x0000000814086227 */ /* 0x008fca00078e00ff */
[----:B------:R-:W-:-:S07]  /*a4a0*/  @P6 SHF.R.U32.HI R20, RZ, R9, R8 ;  /* 0x00000009ff146219 */ /* 0x000fce0000011608 */
.L_x_11051:
[----:B------:R-:W-:Y:S05]  /*a4b0*/  BSYNC B0 ;  /* 0x0000000000007941 */ /* 0x000fea0003800000 */
.L_x_11049:
[----:B------:R-:W-:-:S05]  /*a4c0*/  IMAD R19, R20, R23, R19 ;  /* 0x0000001714137224 */ /* 0x000fca00078e0213 */
[----:B------:R-:W-:Y:S02]  /*a4d0*/  VIADDMNMX R14, R19, R23, R14, PT ;  /* 0x00000017130e7246 */ /* 0x000fe4000380010e */
[----:B------:R-:W-:-:S07]  /*a4e0*/  VIMNMX R22, R22, R19, !PT ;  /* 0x0000001316167248 */ /* 0x000fce0007fe0100 */
.L_x_11048:
        /* <DEDUP_REMOVED lines=64> */
[----:B------:R-:W3:Y:S01]  /*a8f0*/  SHFL.BFLY PT, R8, R9, 0x2, 0x1f ;  /* 0x0c401f0009087f89 */ /* 0x000ee200000e0000 */
        /* <DEDUP_REMOVED lines=13> */
[----:B---3--:R-:W-:Y:S02]  /*a9d0*/  FMNMX.FTZ R19, R9, R8, !PT ;  /* 0x0000000809137209 */ /* 0x008fe40007810000 */
[----:B------:R-:W-:-:S02]  /*a9e0*/  ISETP.LT.OR P0, PT, R14, 0x31, P0 ;  /* 0x000000310e00780c */ /* 0x000fc40000701670 */
[----:B------:R-:W-:Y:S01]  /*a9f0*/  ISETP.LT.OR P2, PT, R14, 0x4a, P2 ;  /* 0x0000004a0e00780c */ /* 0x000fe20001741670 */
[----:B------:R-:W3:Y:S01]  /*aa00*/  SHFL.BFLY PT, R8, R19, 0x1, 0x1f ;  /* 0x0c201f0013087f89 */ /* 0x000ee200000e0000 */
        /* <DEDUP_REMOVED lines=13> */
[----:B---3--:R-:W-:Y:S02]  /*aae0*/  FMNMX.FTZ R8, R19, R8, !PT ;  /* 0x0000000813087209 */ /* 0x008fe40007810000 */
        /* <DEDUP_REMOVED lines=57> */
[--C-:B------:R-:W-:Y:S01]  /*ae80*/  FFMA.FTZ R173, R189, UR14, -R202.reuse ;  /* 0x0000000ebdad7c23 */ /* 0x100fe200080108ca */
[----:B------:R-:W-:Y:S01]  /*ae90*/  FMNMX.FTZ R9, R171, R20, !PT ;  /* 0x00000014ab097209 */ /* 0x000fe20007810000 */
[----:B------:R-:W5:Y:S01]  /*aea0*/  MUFU.EX2 R15, R15 ;  /* 0x0000000f000f7308 */ /* 0x000f620000000800 */
[----:B------:R-:W-:-:S02]  /*aeb0*/  FFMA.FTZ R196, R196, UR14, -R202 ;  /* 0x0000000ec4c47c23 */ /* 0x000fc400080108ca */
[----:B------:R-:W-:-:S04]  /*aec0*/  FMNMX.FTZ R20, R174, R9, !PT ;  /* 0x00000009ae147209 */ /* 0x000fc80007810000 */
[----:B------:R-:W-:Y:S01]  /*aed0*/  FMNMX.FTZ R9, R175, R20, !PT ;  /* 0x00000014af097209 */ /* 0x000fe20007810000 */
[----:B------:R-:W0:Y:S01]  /*aee0*/  MUFU.EX2 R154, R154 ;  /* 0x0000009a009a7308 */ /* 0x000e220000000800 */
[-C--:B---3--:R-:W-:Y:S01]  /*aef0*/  FMUL.FTZ R24, R24, R181.reuse ;  /* 0x000000b518187220 */ /* 0x088fe20000410000 */
        /* <DEDUP_REMOVED lines=14> */
[----:B------:R-:W3:Y:S01]  /*afe0*/  MUFU.EX2 R19, R19 ;  /* 0x0000001300137308 */ /* 0x000ee20000000800 */
        /* <DEDUP_REMOVED lines=15> */
[----:B------:R-:W2:Y:S01]  /*b0e0*/  MUFU.EX2 R156, R156 ;  /* 0x0000009c009c7308 */ /* 0x000ea20000000800 */
[----:B-1----:R-:W-:Y:S01]  /*b0f0*/  FFMA.FTZ R168, R184, UR14, -R202 ;  /* 0x0000000eb8a87c23 */ /* 0x002fe200080108ca */
[----:B------:R-:W-:Y:S01]  /*b100*/  FFMA.FTZ R184, R181, R7, R152 ;  /* 0x00000007b5b87223 */ /* 0x000fe20000010098 */
[----:B------:R-:W-:Y:S01]  /*b110*/  FMNMX.FTZ R164, R194, R9, !PT ;  /* 0x00000009c2a47209 */ /* 0x000fe20007810000 */
[----:B------:R-:W-:Y:S01]  /*b120*/  FMUL.FTZ R64, R64, R181 ;  /* 0x000000b540407220 */ /* 0x000fe20000410000 */
[C---:B-----5:R-:W-:Y:S01]  /*b130*/  F2FP.F16.F32.PACK_AB R152, R15.reuse, R152 ;  /* 0x000000980f98723e */ /* 0x060fe200000000ff */
        /* <DEDUP_REMOVED lines=14> */
[----:B-1----:R-:W1:Y:S01]  /*b220*/  SHFL.BFLY PT, R172, R9, 0x2, 0x1f ;  /* 0x0c401f0009ac7f89 */ /* 0x002e6200000e0000 */
        /* <DEDUP_REMOVED lines=23> */
[----:B-1----:R-:W-:Y:S01]  /*b3a0*/  FMNMX.FTZ R180, R9, R172, !PT ;  /* 0x000000ac09b47209 */ /* 0x002fe20007810000 */
[----:B------:R-:W-:Y:S01]  /*b3b0*/  FFMA.FTZ R172, R188, UR14, -R202 ;  /* 0x0000000ebcac7c23 */ /* 0x000fe200080108ca */
        /* <DEDUP_REMOVED lines=22> */
[----:B-1----:R-:W-:-:S06]  /*b520*/  FMNMX.FTZ R9, R180, R9, !PT ;  /* 0x00000009b4097209 */ /* 0x002fcc0007810000 */
[----:B------:R-:W-:Y:S01]  /*b530*/  MUFU.EX2 R165, R165 ;  /* 0x000000a500a57308 */ /* 0x000fe20000000800 */
[C---:B------:R-:W-:Y:S01]  /*b540*/  FSETP.NEU.FTZ.AND P0, PT, R9.reuse, -INF , PT ;  /* 0xff8000000900780b */ /* 0x040fe20003f1d000 */
[----:B------:R-:W-:-:S06]  /*b550*/  FMUL.FTZ R193, R9, UR14 ;  /* 0x0000000e09c17c20 */ /* 0x000fcc0008410000 */
[----:B------:R-:W-:Y:S01]  /*b560*/  MUFU.EX2 R168, R168 ;  /* 0x000000a800a87308 */ /* 0x000fe20000000800 */
[----:B------:R-:W-:-:S05]  /*b570*/  FSEL R193, R193, RZ, P0 ;  /* 0x000000ffc1c17208 */ /* 0x000fca0000000000 */
[--C-:B------:R-:W-:Y:S01]  /*b580*/  FFMA.FTZ R180, R155, UR14, -R193.reuse ;  /* 0x0000000e9bb47c23 */ /* 0x100fe200080108c1 */
[----:B------:R-:W-:Y:S01]  /*b590*/  FFMA.FTZ R155, R158, UR14, -R193 ;  /* 0x0000000e9e9b7c23 */ /* 0x000fe200080108c1 */
[----:B0-----:R-:W-:Y:S01]  /*b5a0*/  FADD.FTZ R158, R154, R7 ;  /* 0x000000079a9e7221 */ /* 0x001fe20000010000 */
[--C-:B------:R-:W-:Y:S01]  /*b5b0*/  FFMA.FTZ R184, R159, UR14, -R193.reuse ;  /* 0x0000000e9fb87c23 */ /* 0x100fe200080108c1 */
[--C-:B------:R-:W-:Y:S01]  /*b5c0*/  FFMA.FTZ R159, R162, UR14, -R193.reuse ;  /* 0x0000000ea29f7c23 */ /* 0x100fe200080108c1 */
[----:B------:R-:W-:Y:S01]  /*b5d0*/  MUFU.EX2 R169, R169 ;  /* 0x000000a900a97308 */ /* 0x000fe20000000800 */
[C---:B---3--:R-:W-:Y:S01]  /*b5e0*/  FADD.FTZ R7, R19.reuse, R158 ;  /* 0x0000009e13077221 */ /* 0x048fe20000010000 */
[----:B------:R-:W-:Y:S01]  /*b5f0*/  F2FP.F16.F32.PACK_AB R154, R19, R154 ;  /* 0x0000009a139a723e */ /* 0x000fe200000000ff */
[--C-:B------:R-:W-:Y:S01]  /*b600*/  FFMA.FTZ R188, R163, UR14, -R193.reuse ;  /* 0x0000000ea3bc7c23 */ /* 0x100fe200080108c1 */
[----:B------:R-:W-:Y:S01]  /*b610*/  FFMA.FTZ R163, R166, UR14, -R193 ;  /* 0x0000000ea6a37c23 */ /* 0x000fe200080108c1 */
[----:B--2---:R-:W-:Y:S01]  /*b620*/  FADD.FTZ R158, R156, R7 ;  /* 0x000000079c9e7221 */ /* 0x004fe20000010000 */
        /* <DEDUP_REMOVED lines=11> */
[----:B----4-:R-:W-:Y:S01]  /*b6e0*/  FADD.FTZ R7, R23, R158 ;  /* 0x0000009e17077221 */ /* 0x010fe20000010000 */
        /* <DEDUP_REMOVED lines=172> */
.L_x_11052:
[----:B------:R-:W-:Y:S01]  /*c1b0*/  PLOP3.LUT P1, PT, PT, PT, UP0, 0x40, 0x0 ;  /* 0x000000000000781c */ /* 0x000fe20003f2e808 */
[----:B------:R0:W1:-:S12]  /*c1c0*/  SYNCS.PHASECHK.TRANS64.TRYWAIT P0, [UR26+0x22850], R10 ;  /* 0x0228500aff0075a7 */ /* 0x000058000800015a */
[----:B0-----:R-:W-:Y:S05]  /*c1d0*/  @P1 BRA `(.L_x_11053) ;  /* 0x0000000000041947 */ /* 0x001fea0003800000 */
[----:B------:R-:W-:Y:S01]  /*c1e0*/  BPT.TRAP 0x1 ;  /* 0x000000040000795c */ /* 0x000fe20000300000 */
.L_x_11053:
[----:B-1----:R-:W-:Y:S05]  /*c1f0*/  @P0 BRA `(.L_x_11054) ;  /* 0x0000000000080947 */ /* 0x002fea0003800000 */
[----:B------:R-:W0:Y:S02]  /*c200*/  SYNCS.PHASECHK.TRANS64.TRYWAIT P0, [UR26+0x22850], R10 ;  /* 0x0228500aff0075a7 */ /* 0x000e24000800015a */
[----:B0-----:R-:W-:Y:S05]  /*c210*/  @!P0 BRA `(.L_x_11055) ;  /* 0x0000007000288947 */ /* 0x001fea0003800000 */
.L_x_11054:
        /* <DEDUP_REMOVED lines=40> */
.L_x_11056:
        /* <DEDUP_REMOVED lines=8> */
.L_x_11038:
[----:B------:R-:W0:Y:S01]  /*c520*/  SHFL.BFLY PT, R0, R7, 0x2, 0x1f ;  /* 0x0c401f0007007f89 */ /* 0x000e2200000e0000 */
[----:B------:R-:W-:-:S05]  /*c530*/  IADD3 R16, -R16, 0xb, RZ ;  /* 0x0000000b10107810 */ /* 0x000fca0007ffe1ff */
[----:B------:R3:W-:Y:S08]  /*c540*/  BAR.ARV R16, 0x100 ;  /* 0x000400100000751d */ /* 0x0007f00000002000 */
[----:B------:R-:W-:Y:S06]  /*c550*/  BAR.ARV 0x8, 0x180 ;  /* 0x0206000000007b1d */ /* 0x000fec0000002000 */
[----:B------:R-:W-:Y:S01]  /*c560*/  PLOP3.LUT P0, PT, PT, PT, PT, 0x8, 0x0 ;  /* 0x000000000000781c */ /* 0x000fe20003f0e170 */
[----:B------:R-:W4:Y:S01]  /*c570*/  SHFL.BFLY PT, R5, R6, 0x2, 0x1f ;  /* 0x0c401f0006057f89 */ /* 0x000f2200000e0000 */
[----:B0-----:R-:W-:Y:S01]  /*c580*/  FADD.FTZ R2, R0, R7 ;  /* 0x0000000700027221 */ /* 0x001fe20000010000 */
[----:B------:R-:W-:-:S04]  /*c590*/  IMAD.U32 R7, RZ, RZ, UR14 ;  /* 0x0000000eff077e24 */ /* 0x000fc8000f8e00ff */
[----:B------:R-:W0:Y:S01]  /*c5a0*/  SHFL.BFLY PT, R3, R2, 0x1, 0x1f ;  /* 0x0c201f0002037f89 */ /* 0x000e2200000e0000 */
[----:B----4-:R-:W-:-:S05]  /*c5b0*/  FADD.FTZ R5, R5, R6 ;  /* 0x0000000605057221 */ /* 0x010fca0000010000 */
[----:B------:R-:W4:Y:S01]  /*c5c0*/  SHFL.BFLY PT, R0, R5, 0x1, 0x1f ;  /* 0x0c201f0005007f89 */ /* 0x000f2200000e0000 */
[----:B0-----:R-:W-:Y:S01]  /*c5d0*/  FADD.FTZ R10, R2, R3 ;  /* 0x00000003020a7221 */ /* 0x001fe20000010000 */
[----:B------:R-:W-:Y:S02]  /*c5e0*/  IMAD.MOV.U32 R3, RZ, RZ, RZ ;  /* 0x000000ffff037224 */ /* 0x000fe400078e00ff */
[----:B------:R-:W-:Y:S02]  /*c5f0*/  IMAD.MOV.U32 R2, RZ, RZ, -0x800000 ;  /* 0xff800000ff027424 */ /* 0x000fe400078e00ff */
[----:B------:R-:W-:-:S13]  /*c600*/  FSETP.NE.FTZ.AND P1, PT, R10, RZ, PT ;  /* 0x000000ff0a00720b */ /* 0x000fda0003f35000 */
[----:B-12---:R-:W0:Y:S01]  /*c610*/  @P1 MUFU.LG2 R4, R10 ;  /* 0x0000000a00041308 */ /* 0x006e220000000c00 */
[----:B----4-:R-:W-:Y:S01]  /*c620*/  FADD.FTZ R11, R5, R0 ;  /* 0x00000000050b7221 */ /* 0x010fe20000010000 */
[----:B------:R-:W-:Y:S02]  /*c630*/  IMAD.MOV.U32 R0, RZ, RZ, RZ ;  /* 0x000000ffff007224 */ /* 0x000fe400078e00ff */
[----:B------:R-:W-:-:S04]  /*c640*/  IMAD.U32 R5, RZ, RZ, UR14 ;  /* 0x0000000eff057e24 */ /* 0x000fc8000f8e00ff */
[----:B------:R-:W1:Y:S01]  /*c650*/  @P1 MUFU.RCP R3, R10 ;  /* 0x0000000a00031308 */ /* 0x000e620000001000 */
[----:B------:R-:W-:Y:S01]  /*c660*/  FSETP.NE.FTZ.AND P2, PT, R11, RZ, PT ;  /* 0x000000ff0b00720b */ /* 0x000fe20003f55000 */
[----:B------:R-:W-:Y:S01]  /*c670*/  @P1 FMUL.FTZ R5, R5, 0.69314718246459960938 ;  /* 0x3f31721805051820 */ /* 0x000fe20000410000 */
[----:B0-----:R-:W-:-:S11]  /*c680*/  @P1 FMUL.FTZ R4, R4, 0.69314718246459960938 ;  /* 0x3f31721804041820 */ /* 0x001fd60000410000 */
[----:B------:R-:W0:Y:S01]  /*c690*/  @P2 MUFU.LG2 R6, R11 ;  /* 0x0000000b00062308 */ /* 0x000e220000000c00 */
[----:B------:R-:W-:Y:S01]  /*c6a0*/  @P2 FMUL.FTZ R7, R7, 0.69314718246459960938 ;  /* 0x3f31721807072820 */ /* 0x000fe20000410000 */
[-C--:B-1----:R-:W-:Y:S01]  /*c6b0*/  FMUL.FTZ R24, R24, R3.reuse ;  /* 0x0000000318187220 */ /* 0x082fe20000410000 */
[-C--:B------:R-:W-:Y:S01]  /*c6c0*/  FMUL.FTZ R25, R25, R3.reuse ;  /* 0x0000000319197220 */ /* 0x080fe20000410000 */
[-C--:B------:R-:W-:Y:S01]  /*c6d0*/  FMUL.FTZ R28, R28, R3.reuse ;  /* 0x000000031c1c7220 */ /* 0x080fe20000410000 */
[-C--:B------:R-:W-:Y:S01]  /*c6e0*/  FMUL.FTZ R29, R29, R3.reuse ;  /* 0x000000031d1d7220 */ /* 0x080fe20000410000 */
[-C--:B------:R-:W-:Y:S02]  /*c6f0*/  FMUL.FTZ R32, R32, R3.reuse ;  /* 0x0000000320207220 */ /* 0x080fe40000410000 */
        /* <DEDUP_REMOVED lines=127> */
[----:B---3--:R-:W-:-:S07]  /*cef0*/  @P2 FFMA.FTZ R2, R7, R9, R6 ;  /* 0x0000000907022223 */ /* 0x008fce0000010006 */
.L_x_10979:
        /* <DEDUP_REMOVED lines=26> */
[----:B------:R-:W-:-:S03]  /*d0a0*/  SHF.R.S32.HI R7, RZ, 0x7, R6 ;  /* 0x00000007ff077819 */ /* 0x000fc60000011406 */
[----:B------:R-:W-:Y:S01]  /*d0b0*/  IMAD.IADD R0, R5, 0x1, -R0 ;  /* 0x0000000105007824 */ /* 0x000fe200078e0a00 */
[----:B------:R-:W-:Y:S01]  /*d0c0*/  LEA.HI R4, R6, R7, RZ, 0x1 ;  /* 0x0000000706047211 */ /* 0x000fe200078f08ff */
[----:B------:R-:W3:Y:S01]  /*d0d0*/  LDC.64 R20, c[0x0][0xb40] ;  /* 0x0002d000ff147b82 */ /* 0x000ee20000000a00 */
[----:B------:R-:W-:Y:S02]  /*d0e0*/  LOP3.LUT R6, R13, 0xfffffffc, RZ, 0xc0, !PT ;  /* 0xfffffffc0d067812 */ /* 0x000fe400078ec0ff */
[----:B------:R-:W-:Y:S02]  /*d0f0*/  SHF.R.S32.HI R9, RZ, 0x1f, R0 ;  /* 0x0000001fff097819 */ /* 0x000fe40000011400 */
[----:B------:R-:W-:Y:S01]  /*d100*/  LOP3.LUT R4, R4, 0x3fffffe, RZ, 0xc0, !PT ;  /* 0x03fffffe04047812 */ /* 0x000fe200078ec0ff */
[----:B------:R-:W-:Y:S01]  /*d110*/  IMAD.IADD R5, R5, 0x1, -R6 ;  /* 0x0000000105057824 */ /* 0x000fe200078e0a06 */
[CC--:B------:R-:W-:Y:S01]  /*d120*/  LEA.HI R10, R9.reuse, R0.reuse, RZ, 0x2 ;  /* 0x00000000090a7211 */ /* 0x0c0fe200078f10ff */
[----:B------:R-:W5:Y:S01]  /*d130*/  @P0 LDC R152, c[0x0][0xbec] ;  /* 0x0002fb00ff980b82 */ /* 0x000f620000000800 */
[----:B------:R-:W-:Y:S01]  /*d140*/  LEA.HI R9, R9, R0, RZ, 0x5 ;  /* 0x0000000009097211 */ /* 0x000fe200078f28ff */
[----:B------:R-:W-:Y:S01]  /*d150*/  IMAD.IADD R6, R7, 0x1, -R4 ;  /* 0x0000000107067824 */ /* 0x000fe200078e0a04 */
[----:B------:R-:W-:-:S02]  /*d160*/  SHF.R.S32.HI R11, RZ, 0x2, R10 ;  /* 0x00000002ff0b7819 */ /* 0x000fc4000001140a */
[----:B------:R-:W-:Y:S02]  /*d170*/  SHF.R.S32.HI R12, RZ, 0x1f, R10 ;  /* 0x0000001fff0c7819 */ /* 0x000fe4000001140a */
[----:B------:R-:W-:Y:S01]  /*d180*/  LEA.HI R7, R5, R5, RZ, 0x1 ;  /* 0x0000000505077211 */ /* 0x000fe200078f08ff */
[----:B------:R-:W5:Y:S01]  /*d190*/  @P0 LDC R17, c[0x0][0xbf0] ;  /* 0x0002fc00ff110b82 */ /* 0x000f620000000800 */
[----:B------:R-:W-:-:S04]  /*d1a0*/  LEA.HI R12, R12, R11, RZ, 0x3 ;  /* 0x0000000b0c0c7211 */ /* 0x000fc800078f18ff */
[----:B------:R-:W-:-:S03]  /*d1b0*/  LOP3.LUT R12, R12, 0xfffffff8, RZ, 0xc0, !PT ;  /* 0xfffffff80c0c7812 */ /* 0x000fc600078ec0ff */
[----:B------:R-:W5:Y:S02]  /*d1c0*/  @P0 LDC R153, c[0x0][0xbf0] ;  /* 0x0002fc00ff990b82 */ /* 0x000f640000000800 */
[----:B------:R-:W-:Y:S01]  /*d1d0*/  IMAD.IADD R4, R11, 0x1, -R12 ;  /* 0x000000010b047824 */ /* 0x000fe200078e0a0c */
[----:B------:R-:W-:Y:S02]  /*d1e0*/  LOP3.LUT R12, R7, 0x1ffffffe, RZ, 0xc0, !PT ;  /* 0x1ffffffe070c7812 */ /* 0x000fe400078ec0ff */
[----:B------:R-:W-:-:S03]  /*d1f0*/  SHF.R.S32.HI R7, RZ, 0x5, R9 ;  /* 0x00000005ff077819 */ /* 0x000fc60000011409 */
[----:B------:R-:W-:Y:S02]  /*d200*/  IMAD.IADD R16, R5, 0x1, -R12 ;  /* 0x0000000105107824 */ /* 0x000fe400078e0a0c */
[----:B------:R-:W-:Y:S02]  /*d210*/  IMAD R7, R7, 0x10, R4 ;  /* 0x0000001007077824 */ /* 0x000fe400078e0204 */
[----:B------:R-:W-:Y:S02]  /*d220*/  IMAD.U32 R5, RZ, RZ, UR5 ;  /* 0x00000005ff057e24 */ /* 0x000fe4000f8e00ff */
[----:B------:R-:W-:Y:S02]  /*d230*/  IMAD R9, R6, 0x40, R7 ;  /* 0x0000004006097824 */ /* 0x000fe400078e0207 */
[----:B------:R-:W-:Y:S01]  /*d240*/  IMAD.U32 R4, RZ, RZ, UR4 ;  /* 0x00000004ff047e24 */ /* 0x000fe2000f8e00ff */
[----:B------:R-:W-:Y:S01]  /*d250*/  UIMAD.WIDE.U32 UR4, UR41, UR8, URZ ;  /* 0x00000008290472a5 */ /* 0x000fe2000f8e003f */
[----:B------:R-:W-:Y:S01]  /*d260*/  IMAD.U32 R5, RZ, RZ, UR6 ;  /* 0x00000006ff057e24 */ /* 0x000fe2000f8e00ff */
[----:B------:R-:W-:Y:S01]  /*d270*/  UIMAD UR6, UR41, UR9, UR7 ;  /* 0x00000009290672a4 */ /* 0x000fe2000f8e0207 */
[----:B------:R-:W-:-:S02]  /*d280*/  IMAD R6, R16, 0x8, R9 ;  /* 0x0000000810067824 */ /* 0x000fc400078e0209 */
[----:B------:R-:W-:Y:S01]  /*d290*/  IMAD R16, RZ, RZ, -UR41 ;  /* 0x80000029ff107e24 */ /* 0x000fe2000f8e02ff */
[----:B------:R-:W-:Y:S01]  /*d2a0*/  UIADD3 UR6, UR5, UR6, URZ ;  /* 0x0000000605067290 */ /* 0x000fe2000fffe03f */
[----:B----4-:R-:W-:Y:S01]  /*d2b0*/  IMAD R12, R18, UR10, RZ ;  /* 0x0000000a120c7c24 */ /* 0x010fe2000f8e02ff */
[----:B------:R-:W-:Y:S01]  /*d2c0*/  ULDC.64 UR8, c[0x0][0xb28] ;  /* 0x0002ca0000087ab9 */ /* 0x000fe20000000a00 */
[----:B--2---:R-:W-:Y:S02]  /*d2d0*/  IMAD R11, R22, 0x80, R6 ;  /* 0x00000080160b7824 */ /* 0x004fe400078e0206 */
[----:B-1----:R-:W-:Y:S02]  /*d2e0*/  IMAD R23, R23, R16, UR11 ;  /* 0x0000000b17177e24 */ /* 0x002fe4000f8e0210 */
[----:B------:R-:W-:Y:S02]  /*d2f0*/  IMAD R15, R19, UR12, R12 ;  /* 0x0000000c130f7c24 */ /* 0x000fe4000f8e020c */
[----:B------:R-:W-:Y:S01]  /*d300*/  IMAD.WIDE.U32 R4, R18, UR12, R4 ;  /* 0x0000000c12047c25 */ /* 0x000fe2000f8e0004 */
[----:B------:R-:W-:-:S03]  /*d310*/  SHF.R.S32.HI R16, RZ, 0x1f, R23 ;  /* 0x0000001fff107819 */ /* 0x000fc60000011417 */
[----:B0-----:R-:W-:-:S04]  /*d320*/  @P0 IMAD.HI.U32 R12, R11, R14, RZ ;  /* 0x0000000e0b0c0227 */ /* 0x001fc800078e00ff */
[----:B------:R-:W-:Y:S02]  /*d330*/  IMAD.U32 R7, RZ, RZ, UR5 ;  /* 0x00000005ff077e24 */ /* 0x000fe4000f8e00ff */
[----:B------:R-:W-:Y:S01]  /*d340*/  IMAD.U32 R6, RZ, RZ, UR4 ;  /* 0x00000004ff067e24 */ /* 0x000fe2000f8e00ff */
[----:B------:R-:W-:Y:S01]  /*d350*/  ULDC.64 UR4, c[0x0][0xbe0] ;  /* 0x0002f80000047ab9 */ /* 0x000fe20000000a00 */
[----:B------:R-:W-:Y:S01]  /*d360*/  IMAD.U32 R7, RZ, RZ, UR6 ;  /* 0x00000006ff077e24 */ /* 0x000fe2000f8e00ff */
[----:B------:R-:W-:Y:S01]  /*d370*/  ULDC.64 UR6, c[0x0][0xb48] ;  /* 0x0002d20000067ab9 */ /* 0x000fe20000000a00 */
[----:B------:R-:W-:Y:S02]  /*d380*/  IMAD.IADD R5, R5, 0x1, R15 ;  /* 0x0000000105057824 */ /* 0x000fe400078e020f */
[----:B---3--:R-:W-:Y:S02]  /*d390*/  IMAD R14, R20, UR10, RZ ;  /* 0x0000000a140e7c24 */ /* 0x008fe4000f8e02ff */
[----:B-----5:R-:W-:-:S04]  /*d3a0*/  @P0 IMAD.HI.U32 R152, R11, R152, RZ ;  /* 0x000000980b980227 */ /* 0x020fc800078e00ff */
[----:B------:R-:W-:Y:S01]  /*d3b0*/  IMAD.MOV.U32 R13, RZ, RZ, R11 ;  /* 0x000000ffff0d7224 */ /* 0x000fe200078e000b */
[----:B------:R-:W-:Y:S01]  /*d3c0*/  @P0 SHF.R.U32.HI R13, RZ, R17, R12 ;  /* 0x00000011ff0d0219 */ /* 0x000fe2000001160c */
[----:B------:R-:W-:Y:S02]  /*d3d0*/  IMAD R17, R21, UR12, R14 ;  /* 0x0000000c15117c24 */ /* 0x000fe4000f8e020e */
[----:B------:R-:W-:-:S04]  /*d3e0*/  IMAD.WIDE.U32 R6, R20, UR12, R6 ;  /* 0x0000000c14067c25 */ /* 0x000fc8000f8e0006 */
[----:B------:R-:W-:Y:S01]  /*d3f0*/  IMAD.MOV.U32 R15, RZ, RZ, R11 ;  /* 0x000000ffff0f7224 */ /* 0x000fe200078e000b */
[----:B------:R-:W-:Y:S01]  /*d400*/  @P0 SHF.R.U32.HI R15, RZ, R153, R152 ;  /* 0x00000099ff0f0219 */ /* 0x000fe20000011698 */
[----:B------:R-:W-:Y:S02]  /*d410*/  IMAD R12, R16, UR4, RZ ;  /* 0x00000004100c7c24 */ /* 0x000fe4000f8e02ff */
[----:B------:R-:W-:-:S04]  /*d420*/  IMAD.WIDE.U32 R4, R23, UR4, R4 ;  /* 0x0000000417047c25 */ /* 0x000fc8000f8e0004 */
[----:B------:R-:W-:Y:S01]  /*d430*/  IMAD.IADD R7, R7, 0x1, R17 ;  /* 0x0000000107077824 */ /* 0x000fe200078e0211 */
[----:B------:R-:W-:Y:S01]  /*d440*/  SHF.R.S32.HI R17, RZ, 0x1f, R13 ;  /* 0x0000001fff117819 */ /* 0x000fe2000001140d */
[----:B------:R-:W-:Y:S01]  /*d450*/  IMAD R14, R23, UR5, R12 ;  /* 0x00000005170e7c24 */ /* 0x000fe2000f8e020c */
[----:B------:R-:W-:Y:S01]  /*d460*/  IADD3 R4, P0, R13, R4, RZ ;  /* 0x000000040d047210 */ /* 0x000fe20007f1e0ff */
[----:B------:R-:W-:Y:S01]  /*d470*/  IMAD R16, R16, UR6, RZ ;  /* 0x0000000610107c24 */ /* 0x000fe2000f8e02ff */
[----:B------:R-:W-:Y:S01]  /*d480*/  SHF.R.S32.HI R12, RZ, 0x1f, R15 ;  /* 0x0000001fff0c7819 */ /* 0x000fe2000001140f */
[----:B------:R-:W-:Y:S01]  /*d490*/  IMAD.MOV R13, RZ, RZ, -R13 ;  /* 0x000000ffff0d7224 */ /* 0x000fe200078e0a0d */
[----:B------:R-:W-:Y:S01]  /*d4a0*/  ULDC.64 UR4, c[0x0][0xb30] ;  /* 0x0002cc0000047ab9 */ /* 0x000fe20000000a00 */
[----:B------:R-:W-:Y:S01]  /*d4b0*/  IMAD R19, R23, UR7, R16 ;  /* 0x0000000717137c24 */ /* 0x000fe2000f8e0210 */
[----:B------:R-:W-:Y:S01]  /*d4c0*/  IADD3.X R5, R17, R5, R14, P0, !PT ;  /* 0x0000000511057210 */ /* 0x000fe200007fe40e */
[----:B------:R-:W-:-:S02]  /*d4d0*/  IMAD.MOV R16, RZ, RZ, -R15 ;  /* 0x000000ffff107224 */ /* 0x000fc400078e0a0f */
[----:B------:R-:W-:Y:S02]  /*d4e0*/  IMAD R12, R12, UR4, RZ ;  /* 0x000000040c0c7c24 */ /* 0x000fe4000f8e02ff */
        /* <DEDUP_REMOVED lines=31> */
[----:B------:R-:W-:Y:S01]  /*d6e0*/  SHFL.IDX PT, R12, R16, RZ, 0x1c1f ;  /* 0x001c1fff100c7589 */ /* 0x000fe200000e0000 */
[----:B------:R-:W-:Y:S01]  /*d6f0*/  LOP3.LUT P0, RZ, R0, 0x3, RZ, 0xc0, !PT ;  /* 0x0000000300ff7812 */ /* 0x000fe2000780c0ff */
[C---:B------:R-:W-:Y:S01]  /*d700*/  VIADD R9, R11.reuse, 0x8 ;  /* 0x000000080b097836 */ /* 0x040fe20000000000 */
[----:B------:R-:W-:Y:S01]  /*d710*/  UIADD3 UR4, UR4, 0x22820, URZ ;  /* 0x0002282004047890 */ /* 0x000fe2000fffe03f */
[----:B------:R-:W0:Y:S01]  /*d720*/  SHFL.IDX PT, R13, R17, RZ, 0x1c1f ;  /* 0x001c1fff110d7589 */ /* 0x000e2200000e0000 */
[----:B------:R-:W-:-:S02]  /*d730*/  ISETP.GE.OR P1, PT, R11, R8, P0 ;  /* 0x000000080b00720c */ /* 0x000fc40000726670 */
[-C--:B------:R-:W-:Y:S01]  /*d740*/  ISETP.GE.OR P0, PT, R9, R8.reuse, P0 ;  /* 0x000000080900720c */ /* 0x080fe20000706670 */
[----:B------:R1:W2:Y:S01]  /*d750*/  SHFL.IDX PT, R15, R17, 0x1, 0x1c1f ;  /* 0x003c1f00110f7f89 */ /* 0x0002a200000e0000 */
[----:B------:R-:W-:Y:S01]  /*d760*/  UPRMT UR4, URZ, 0x654, UR4 ;  /* 0x000006543f047896 */ /* 0x000fe20008000004 */
[----:B------:R-:W-:Y:S02]  /*d770*/  ISETP.GE.AND P2, PT, R11, R8, PT ;  /* 0x000000080b00720c */ /* 0x000fe40003f46270 */
[----:B------:R3:W4:Y:S01]  /*d780*/  SHFL.IDX PT, R4, R6, RZ, 0x1c1f ;  /* 0x001c1fff06047589 */ /* 0x00072200000e0000 */
[----:B-1----:R-:W-:-:S03]  /*d790*/  LOP3.LUT R17, R10, 0x7ffffffc, RZ, 0xc0, !PT ;  /* 0x7ffffffc0a117812 */ /* 0x002fc600078ec0ff */
[----:B------:R3:W1:Y:S02]  /*d7a0*/  SHFL.IDX PT, R5, R7, RZ, 0x1c1f ;  /* 0x001c1fff07057589 */ /* 0x00066400000e0000 */
[----:B------:R-:W-:Y:S01]  /*d7b0*/  SYNCS.ARRIVE.TRANS64.RED.A1T0 RZ, [UR4], RZ ;  /* 0x000000ffffff79a7 */ /* 0x000fe20008100404 */
[----:B------:R-:W-:-:S04]  /*d7c0*/  IMAD.IADD R0, R0, 0x1, -R17 ;  /* 0x0000000100007824 */ /* 0x000fc800078e0a11 */
[----:B------:R-:W-:Y:S01]  /*d7d0*/  IMAD.SHL.U32 R0, R0, 0x2, RZ ;  /* 0x0000000200007824 */ /* 0x000fe200078e00ff */
[----:B0-----:R3:W-:Y:S04]  /*d7e0*/  @!P1 ST.E desc[UR36][R12.64], R3 ;  /* 0x000000030c009985 */ /* 0x0017e8000c101924 */
[----:B--2---:R3:W-:Y:S01]  /*d7f0*/  @!P0 ST.E desc[UR36][R14.64], R2 ;  /* 0x000000020e008985 */ /* 0x0047e2000c101924 */
[----:B------:R-:W-:Y:S05]  /*d800*/  @P2 BRA `(.L_x_11060) ;  /* 0x0000000800f82947 */ /* 0x000fea0003800000 */
[C---:B---3--:R-:W-:Y:S01]  /*d810*/  VIADD R2, R0.reuse, 0x8 ;  /* 0x0000000800027836 */ /* 0x048fe20000000000 */
        /* <DEDUP_REMOVED lines=10> */
[----:B------:R-:W-:Y:S01]  /*d8c0*/  ISETP.GE.AND P0, PT, R16, UR4, PT ;  /* 0x0000000410007c0c */ /* 0x000fe2000bf06270 */
[C---:B------:R-:W-:Y:S01]  /*d8d0*/  VIADD R19, R0.reuse, 0x38 ;  /* 0x0000003800137836 */ /* 0x040fe20000000000 */
[----:B------:R-:W-:Y:S01]  /*d8e0*/  ISETP.GE.AND P1, PT, R17, UR4, PT ;  /* 0x0000000411007c0c */ /* 0x000fe2000bf26270 */
[----:B------:R-:W-:-:S02]  /*d8f0*/  VIADD R20, R0, 0x40 ;  /* 0x0000004000147836 */ /* 0x000fc40000000000 */
[----:B------:R-:W-:Y:S02]  /*d900*/  VIADD R21, R0, 0x48 ;  /* 0x0000004800157836 */ /* 0x000fe40000000000 */
[----:B------:R-:W-:Y:S01]  /*d910*/  @!P3 LEA.HI R2, R2, R2, RZ, 0x1 ;  /* 0x000000020202b211 */ /* 0x000fe200078f08ff */
[C---:B------:R-:W-:Y:S01]  /*d920*/  VIADD R22, R0.reuse, 0x50 ;  /* 0x0000005000167836 */ /* 0x040fe20000000000 */
[----:B------:R-:W-:Y:S01]  /*d930*/  @!P4 LEA.HI R3, R3, R3, RZ, 0x1 ;  /* 0x000000030303c211 */ /* 0x000fe200078f08ff */
[----:B------:R-:W-:Y:S01]  /*d940*/  VIADD R23, R0, 0x58 ;  /* 0x0000005800177836 */ /* 0x000fe20000000000 */
[----:B------:R-:W-:Y:S02]  /*d950*/  @!P5 LEA.HI R10, R10, R10, RZ, 0x1 ;  /* 0x0000000a0a0ad211 */ /* 0x000fe400078f08ff */
[----:B------:R-:W-:Y:S02]  /*d960*/  @!P3 LOP3.LUT R11, R2, 0xfffffffe, RZ, 0xc0, !PT ;  /* 0xfffffffe020bb812 */ /* 0x000fe400078ec0ff */
[----:B------:R-:W-:Y:S01]  /*d970*/  @!P4 LOP3.LUT R13, R3, 0xfffffffe, RZ, 0xc0, !PT ;  /* 0xfffffffe030dc812 */ /* 0x000fe200078ec0ff */
[----:B-1--4-:R-:W-:Y:S01]  /*d980*/  @!P2 IMAD.WIDE R2, R0, 0x4, R4 ;  /* 0x000000040002a825 */ /* 0x012fe200078e0204 */
        /* <DEDUP_REMOVED lines=115> */
[----:B------:R-:W-:Y:S01]  /*e0c0*/  @!P5 LOP3.LUT R21, R21, 0xfffffffe, RZ, 0xc0, !PT ;  /* 0xfffffffe1515d812 */ /* 0x000fe200078ec0ff */
[----:B------:R-:W-:Y:S01]  /*e0d0*/  VIADD R20, R0, 0xd8 ;  /* 0x000000d800147836 */ /* 0x000fe20000000000 */
[----:B----4-:R-:W-:-:S02]  /*e0e0*/  @!P6 LOP3.LUT R17, R22, 0xfffffffe, RZ, 0xc0, !PT ;  /* 0xfffffffe1611e812 */ /* 0x010fc400078ec0ff */
        /* <DEDUP_REMOVED lines=48> */
.L_x_11060:
[----:B------:R-:W-:Y:S05]  /*e3f0*/  BSYNC B0 ;  /* 0x0000000000007941 */ /* 0x000fea0003800000 */
.L_x_11059:
[----:B------:R-:W-:Y:S01]  /*e400*/  ISETP.GE.AND P0, PT, R9, R8, PT ;  /* 0x000000080900720c */ /* 0x000fe20003f06270 */
[----:B0--3--:R0:W2:Y:S04]  /*e410*/  SHFL.IDX PT, R3, R7, 0x1, 0x1c1f ;  /* 0x003c1f0007037f89 */ /* 0x0090a800000e0000 */
[----:B------:R0:W3:Y:S08]  /*e420*/  SHFL.IDX PT, R2, R6, 0x1, 0x1c1f ;  /* 0x003c1f0006027f89 */ /* 0x0000f000000e0000 */
[----:B0-----:R-:W-:Y:S05]  /*e430*/  @P0 BRA `(.L_x_10971) ;  /* 0x0000004800d80947 */ /* 0x001fea0003800000 */
[C---:B----4-:R-:W-:Y:S01]  /*e440*/  VIADD R4, R0.reuse, 0x8 ;  /* 0x0000000800047836 */ /* 0x050fe20000000000 */
        /* <DEDUP_REMOVED lines=12> */
[C---:B------:R-:W-:Y:S02]  /*e510*/  VIADD R15, R0.reuse, 0x40 ;  /* 0x00000040000f7836 */ /* 0x040fe40000000000 */
[----:B------:R-:W-:Y:S02]  /*e520*/  VIADD R16, R0, 0x48 ;  /* 0x0000004800107836 */ /* 0x000fe40000000000 */
[----:B------:R-:W-:Y:S01]  /*e530*/  @!P1 LEA.HI R4, R4, R4, RZ, 0x1 ;  /* 0x0000000404049211 */ /* 0x000fe200078f08ff */
[C---:B------:R-:W-:Y:S01]  /*e540*/  VIADD R18, R0.reuse, 0x50 ;  /* 0x0000005000127836 */ /* 0x040fe20000000000 */
[----:B------:R-:W-:Y:S01]  /*e550*/  @!P2 LEA.HI R5, R5, R5, RZ, 0x1 ;  /* 0x000000050505a211 */ /* 0x000fe200078f08ff */
[----:B------:R-:W-:Y:S01]  /*e560*/  VIADD R19, R0, 0x58 ;  /* 0x0000005800137836 */ /* 0x000fe20000000000 */
[----:B------:R-:W-:Y:S01]  /*e570*/  @!P1 LOP3.LUT R7, R4, 0xfffffffe, RZ, 0xc0, !PT ;  /* 0xfffffffe04079812 */ /* 0x000fe200078ec0ff */
[C---:B------:R-:W-:Y:S01]  /*e580*/  VIADD R20, R0.reuse, 0x80 ;  /* 0x0000008000147836 */ /* 0x040fe20000000000 */
[----:B------:R-:W-:Y:S01]  /*e590*/  @!P2 LOP3.LUT R9, R5, 0xfffffffe, RZ, 0xc0, !PT ;  /* 0xfffffffe0509a812 */ /* 0x000fe200078ec0ff */
[----:B--23--:R-:W-:Y:S01]  /*e5a0*/  @!P0 IMAD.WIDE R4, R0, 0x4, R2 ;  /* 0x0000000400048825 */ /* 0x00cfe200078e0202 */
        /* <DEDUP_REMOVED lines=169> */
.L_x_11058:
        /* <DEDUP_REMOVED lines=60> */
.L_x_10969:
        /* <DEDUP_REMOVED lines=18> */
.L_x_11061:
[----:B------:R-:W-:Y:S01]  /*f520*/  ULDC UR7, c[0x0][0xc50] ;  /* 0x0003140000077ab9 */ /* 0x000fe20000000800 */
[----:B------:R-:W-:Y:S01]  /*f530*/  UMOV UR39, UR6 ;  /* 0x0000000600277c82 */ /* 0x000fe20008000000 */
[----:B------:R-:W-:-:S11]  /*f540*/  UISETP.NE.AND UP0, UPT, UR7, 0x1, UPT ;  /* 0x000000010700788c */ /* 0x000fd6000bf05270 */
[----:B------:R-:W-:Y:S01]  /*f550*/  @UP0 ULDC UR4, c[0x0][0xc54] ;  /* 0x0003150000040ab9 */ /* 0x000fe20000000800 */
[----:B------:R-:W-:Y:S01]  /*f560*/  @UP0 ULDC UR8, c[0x0][0xc58] ;  /* 0x0003160000080ab9 */ /* 0x000fe20000000800 */
[----:B------:R-:W-:-:S04]  /*f570*/  UIMAD.WIDE.U32 UR4, UR6, UR4, URZ ;  /* 0x00000004060472a5 */ /* 0x000fc8000f8e003f */
[----:B------:R-:W-:-:S12]  /*f580*/  @UP0 USHF.R.U32.HI UR39, URZ, UR8, UR5 ;  /* 0x000000083f270299 */ /* 0x000fd80008011605 */
.L_x_11062:
        /* <DEDUP_REMOVED lines=53> */
.L_x_11065:
[----:B------:R-:W-:-:S11]  /*f8e0*/  UISETP.NE.AND UP0, UPT, UR5, 0x1, UPT ;  /* 0x000000010500788c */ /* 0x000fd6000bf05270 */
[----:B------:R-:W-:Y:S02]  /*f8f0*/  @UP0 ULDC.64 UR12, c[0x0][0x9e8] ;  /* 0x00027a00000c0ab9 */ /* 0x000fe40000000a00 */
[----:B------:R-:W-:-:S04]  /*f900*/  UIMAD.WIDE.U32 UR6, UR8, UR12, URZ ;  /* 0x0000000c080672a5 */ /* 0x000fc8000f8e003f */
[----:B------:R-:W-:-:S12]  /*f910*/  @UP0 USHF.R.U32.HI UR8, URZ, UR13, UR7 ;  /* 0x0000000d3f080299 */ /* 0x000fd80008011607 */
.L_x_11066:
[----:B------:R-:W-:-:S04]  /*f920*/  UIMAD UR8, UR8, UR5, UR5 ;  /* 0x00000005080872a4 */ /* 0x000fc8000f8e0205 */
[----:B------:R-:W-:-:S04]  /*f930*/  UISETP.LT.AND UP0, UPT, UR4, UR8, UPT ;  /* 0x000000080400728c */ /* 0x000fc8000bf01270 */
[----:B------:R-:W-:-:S12]  /*f940*/  USEL UR4, UR4, UR8, UP0 ;  /* 0x0000000804047287 */ /* 0x000fd80008000000 */
.L_x_11064:
        /* <DEDUP_REMOVED lines=26> */
.L_x_11068:
[----:B------:R-:W-:-:S11]  /*faf0*/  UISETP.NE.AND UP0, UPT, UR5, 0x1, UPT ;  /* 0x000000010500788c */ /* 0x000fd6000bf05270 */
[----:B------:R-:W-:Y:S02]  /*fb00*/  @UP0 ULDC.64 UR10, c[0x0][0x9e8] ;  /* 0x00027a00000a0ab9 */ /* 0x000fe40000000a00 */
[----:B------:R-:W-:-:S04]  /*fb10*/  UIMAD.WIDE.U32 UR6, UR4, UR10, URZ ;  /* 0x0000000a040672a5 */ /* 0x000fc8000f8e003f */
[----:B------:R-:W-:-:S12]  /*fb20*/  @UP0 USHF.R.U32.HI UR4, URZ, UR11, UR7 ;  /* 0x0000000b3f040299 */ /* 0x000fd80008011607 */
.L_x_11069:
[----:B------:R-:W-:-:S04]  /*fb30*/  UIMAD UR4, UR4, UR5, URZ ;  /* 0x00000005040472a4 */ /* 0x000fc8000f8e023f */
[----:B------:R-:W-:-:S04]  /*fb40*/  UISETP.LT.AND UP0, UPT, UR8, UR4, UPT ;  /* 0x000000040800728c */ /* 0x000fc8000bf01270 */
[----:B------:R-:W-:-:S12]  /*fb50*/  USEL UR8, UR8, UR4, !UP0 ;  /* 0x0000000408087287 */ /* 0x000fd8000c000000 */
.L_x_11067:
        /* <DEDUP_REMOVED lines=44> */
.L_x_11070:
        /* <DEDUP_REMOVED lines=32> */
.L_x_11071:
        /* <DEDUP_REMOVED lines=20> */
.L_x_11073:
        /* <DEDUP_REMOVED lines=15> */
.L_x_11072:
[----:B------:R-:W0:Y:S01]  /*10250*/  LDC.64 R4, c[0x0][0x9f8] ;  /* 0x00027e00ff047b82 */ /* 0x000e220000000a00 */
[----:B------:R-:W-:-:S07]  /*10260*/  IMAD.MOV.U32 R30, RZ, RZ, R33 ;  /* 0x000000ffff1e7224 */ /* 0x000fce00078e0021 */
[----:B------:R-:W1:Y:S01]  /*10270*/  LDC R29, c[0x0][0x430] ;  /* 0x00010c00ff1d7b82 */ /* 0x000e620000000800 */
[C---:B------:R-:W-:Y:S01]  /*10280*/  IMAD.SHL.U32 R28, R17.reuse, 0x10, RZ ;  /* 0x00000010111c7824 */ /* 0x040fe200078e00ff */
[----:B------:R-:W-:Y:S01]  /*10290*/  LOP3.LUT R7, R17, 0x7f, RZ, 0xc0, !PT ;  /* 0x0000007f11077812 */ /* 0x000fe200078ec0ff */
[----:B------:R-:W-:Y:S01]  /*102a0*/  VIADD R9, R31, 0xffffffff ;  /* 0xffffffff1f097836 */ /* 0x000fe20000000000 */
        /* <DEDUP_REMOVED lines=12> */
[----:B------:R-:W-:-:S04]  /*10370*/  IMAD R13, R9, 0x60, R26 ;  /* 0x00000060090d7824 */ /* 0x000fc800078e021a */
[C---:B-----5:R-:W-:Y:S01]  /*10380*/  IMAD.IADD R0, R13.reuse, 0x1, R32 ;  /* 0x000000010d007824 */ /* 0x060fe200078e0220 */
[----:B------:R-:W-:Y:S01]  /*10390*/  ISETP.GE.AND P0, PT, R13, UR41, PT ;  /* 0x000000290d007c0c */ /* 0x000fe2000bf06270 */
[----:B------:R-:W1:Y:S01]  /*103a0*/  @P1 LDC R3, c[0x0][0x434] ;  /* 0x00010d00ff031b82 */ /* 0x000e620000000800 */
[----:B------:R-:W-:Y:S02]  /*103b0*/  @P1 LOP3.LUT R2, R2, 0x40, RZ, 0xfc, !PT ;  /* 0x0000004002021812 */ /* 0x000fe400078efcff */
[----:B------:R-:W-:-:S05]  /*103c0*/  ISETP.GT.U32.OR P0, PT, R26, 0x5f, P0 ;  /* 0x0000005f1a00780c */ /* 0x000fca0000704470 */
[----:B0-----:R-:W0:Y:S08]  /*103d0*/  @P1 LDC R5, c[0x0][0x438] ;  /* 0x00010e00ff051b82 */ /* 0x001e300000000800 */
[----:B------:R-:W3:Y:S08]  /*103e0*/  @!P0 LDC.64 R10, c[0x0][0x428] ;  /* 0x00010a00ff0a8b82 */ /* 0x000ef00000000a00 */
[----:B------:R-:W4:Y:S01]  /*103f0*/  @!P0 LDC.64 R12, c[0x0][0x418] ;  /* 0x00010600ff0c8b82 */ /* 0x000f220000000a00 */
[----:B-1----:R-:W-:-:S04]  /*10400*/  @P1 IMAD.HI.U32 R4, R0, R3, RZ ;  /* 0x0000000300041227 */ /* 0x002fc800078e00ff */
[----:B------:R-:W-:Y:S01]  /*10410*/  IMAD.MOV.U32 R3, RZ, RZ, R0 ;  /* 0x000000ffff037224 */ /* 0x000fe200078e0000 */
[----:B0-----:R-:W-:-:S04]  /*10420*/  @P1 SHF.R.U32.HI R3, RZ, R5, R4 ;  /* 0x00000005ff031219 */ /* 0x001fc80000011604 */
[----:B------:R-:W-:Y:S02]  /*10430*/  @!P0 SHF.R.S32.HI R5, RZ, 0x1f, R3 ;  /* 0x0000001fff058819 */ /* 0x000fe40000011403 */
[----:B--2---:R-:W-:-:S05]  /*10440*/  SHF.R.S32.HI R25, RZ, 0x1f, R30 ;  /* 0x0000001fff197819 */ /* 0x004fca000001141e */
[----:B---3--:R-:W-:-:S04]  /*10450*/  @!P0 IMAD R4, R25, R10, RZ ;  /* 0x0000000a19048224 */ /* 0x008fc800078e02ff */
[----:B------:R-:W-:Y:S02]  /*10460*/  @!P0 IMAD R15, R30, R11, R4 ;  /* 0x0000000b1e0f8224 */ /* 0x000fe400078e0204 */
[----:B------:R-:W-:-:S04]  /*10470*/  @!P0 IMAD.MOV.U32 R4, RZ, RZ, R3 ;  /* 0x000000ffff048224 */ /* 0x000fc800078e0003 */
[----:B------:R-:W-:-:S04]  /*10480*/  @!P0 IMAD.WIDE.U32 R10, R30, R10, R4 ;  /* 0x0000000a1e0a8225 */ /* 0x000fc800078e0004 */
[----:B------:R-:W-:Y:S01]  /*10490*/  @!P0 IMAD.IADD R5, R11, 0x1, R15 ;  /* 0x000000010b058824 */ /* 0x000fe200078e020f */
[----:B----4-:R-:W-:-:S04]  /*104a0*/  @!P0 LEA R4, P1, R10, R12, 0x2 ;  /* 0x0000000c0a048211 */ /* 0x010fc800078210ff */
        /* <DEDUP_REMOVED lines=20> */
.L_x_11115:
[----:B------:R-:W-:Y:S01]  /*105f0*/  ULOP3.LUT UR4, UR42, 0x2, URZ, 0xfc, !UPT ;  /* 0x000000022a047892 */ /* 0x000fe2000f8efc3f */
[--C-:B-----5:R-:W-:Y:S02]  /*10600*/  @!P0 SHF.R.S32.HI R5, RZ, 0x1f, R4.reuse ;  /* 0x0000001fff058819 */ /* 0x120fe40000011404 */
[----:B------:R-:W-:Y:S02]  /*10610*/  CS2R R36, SRZ ;  /* 0x0000000000247805 */ /* 0x000fe4000001ff00 */
[----:B------:R-:W-:Y:S01]  /*10620*/  LOP3.LUT R2, R2, 0xffffffdf, RZ, 0xc0, !PT ;  /* 0xffffffdf02027812 */ /* 0x000fe200078ec0ff */
[----:B------:R-:W-:Y:S01]  /*10630*/  @!P0 IMAD.MOV.U32 R36, RZ, RZ, R4 ;  /* 0x000000ffff248224 */ /* 0x000fe200078e0004 */
[----:B------:R-:W-:Y:S01]  /*10640*/  SEL R19, RZ, 0x1, P2 ;  /* 0x00000001ff137807 */ /* 0x000fe20001000000 */
[----:B------:R-:W-:Y:S01]  /*10650*/  IMAD.U32 R34, RZ, RZ, UR4 ;  /* 0x00000004ff227e24 */ /* 0x000fe2000f8e00ff */
[----:B------:R-:W-:Y:S01]  /*10660*/  LOP3.LUT R2, R2, 0xffffff7f, RZ, 0xc0, !PT ;  /* 0xffffff7f02027812 */ /* 0x000fe200078ec0ff */
[----:B------:R-:W-:Y:S01]  /*10670*/  @!P0 IMAD.MOV.U32 R37, RZ, RZ, R5 ;  /* 0x000000ffff258224 */ /* 0x000fe200078e0005 */
[----:B------:R-:W-:Y:S01]  /*10680*/  ISETP.GT.U32.AND P0, PT, R26, 0x5f, PT ;  /* 0x0000005f1a00780c */ /* 0x000fe20003f04070 */
[----:B------:R-:W-:Y:S01]  /*10690*/  IMAD.U32 R22, RZ, RZ, UR39 ;  /* 0x00000027ff167e24 */ /* 0x000fe2000f8e00ff */
[----:B------:R-:W-:Y:S01]  /*106a0*/  ISETP.NE.AND P1, PT, R34, 0x3, PT ;  /* 0x000000032200780c */ /* 0x000fe20003f25270 */
[----:B------:R-:W-:-:S03]  /*106b0*/  IMAD.MOV R23, RZ, RZ, -R3 ;  /* 0x000000ffff177224 */ /* 0x000fc600078e0a03 */
[----:B------:R-:W-:Y:S01]  /*106c0*/  SHF.R.S32.HI R22, RZ, 0x1f, R22 ;  /* 0x0000001fff167819 */ /* 0x000fe20000011416 */
[----:B------:R-:W-:-:S06]  /*106d0*/  IMAD R23, R29, R23, R0 ;  /* 0x000000171d177224 */ /* 0x000fcc00078e0200 */
[----:B------:R-:W-:-:S04]  /*106e0*/  @P0 LOP3.LUT R2, R2, 0x80, RZ, 0xfc, !PT ;  /* 0x0000008002020812 */ /* 0x000fc800078efcff */
[----:B------:R-:W-:Y:S01]  /*106f0*/  @P1 LOP3.LUT R2, R2, 0x20, RZ, 0xfc, !PT ;  /* 0x0000002002021812 */ /* 0x000fe200078efcff */
[----:B------:R-:W-:Y:S06]  /*10700*/  @!P1 BRA `(.L_x_11075) ;  /* 0x0000000000049947 */ /* 0x000fec0003800000 */
[----:B------:R-:W-:Y:S01]  /*10710*/  BPT.TRAP 0x1 ;  /* 0x000000040000795c */ /* 0x000fe20000300000 */
.L_x_11075:
[----:B------:R-:W-:-:S05]  /*10720*/  IMAD.MOV.U32 R0, RZ, RZ, 0x1 ;  /* 0x00000001ff007424 */ /* 0x000fca00078e00ff */
[----:B------:R-:W-:-:S04]  /*10730*/  SHF.L.U32 R0, R0, 0x1f, RZ ;  /* 0x0000001f00007819 */ /* 0x000fc800000006ff */
[----:B------:R-:W0:Y:S02]  /*10740*/  SYNCS.PHASECHK.TRANS64.TRYWAIT P0, [UR47+0x22840], R0 ;  /* 0x02284000ff0075a7 */ /* 0x000e24000800016f */
[----:B0-----:R-:W-:Y:S05]  /*10750*/  @!P0 BRA `(.L_x_11076) ;  /* 0x0000002c00108947 */ /* 0x001fea0003800000 */
.L_x_11116:
[----:B------:R-:W-:Y:S01]  /*10760*/  SHF.R.S32.HI R18, RZ, 0x1f, R23 ;  /* 0x0000001fff127819 */ /* 0x000fe20000011417 */
[----:B------:R-:W-:Y:S01]  /*10770*/  ULDC.64 UR4, c[0x0][0x300] ;  /* 0x0000c00000047ab9 */ /* 0x000fe20000000a00 */
[----:B------:R-:W-:Y:S01]  /*10780*/  R2UR UR6, R22 ;  /* 0x00000000160672ca */ /* 0x000fe200000e0000 */
[----:B------:R-:W-:Y:S01]  /*10790*/  IMAD.WIDE.U32 R4, R23, UR4, RZ ;  /* 0x0000000417047c25 */ /* 0x000fe2000f8e00ff */
[----:B------:R-:W-:-:S03]  /*107a0*/  LOP3.LUT R2, R2, 0xfffffffd, RZ, 0xc0, !PT ;  /* 0xfffffffd02027812 */ /* 0x000fc600078ec0ff */
[----:B0-----:R-:W-:-:S04]  /*107b0*/  IMAD R0, R18, UR4, RZ ;  /* 0x0000000412007c24 */ /* 0x001fc8000f8e02ff */
        /* <DEDUP_REMOVED lines=18> */
[----:B------:R-:W-:Y:S01]  /*108e0*/  LEA.HI.X R0, R4, UR7, R5, 0x1, P0 ;  /* 0x0000000704007c11 */ /* 0x000fe200080f0c05 */
[----:B------:R-:W-:Y:S01]  /*108f0*/  IMAD.MOV.U32 R4, RZ, RZ, -0x60 ;  /* 0xffffffa0ff047424 */ /* 0x000fe200078e00ff */
[----:B------:R-:W-:-:S03]  /*10900*/  LOP3.LUT R5, R6, 0x1c0, RZ, 0xc0, !PT ;  /* 0x000001c006057812 */ /* 0x000fc600078ec0ff */
[----:B------:R-:W-:Y:S01]  /*10910*/  IMAD R4, R9, R4, UR41 ;  /* 0x0000002909047e24 */ /* 0x000fe2000f8e0204 */
[----:B------:R-:W-:-:S03]  /*10920*/  LOP3.LUT R6, R5, 0x38, R6, 0xf8, !PT ;  /* 0x0000003805067812 */ /* 0x000fc600078ef806 */
[----:B------:R-:W-:Y:S01]  /*10930*/  IMAD.IADD R35, R4, 0x1, -R27 ;  /* 0x0000000104237824 */ /* 0x000fe200078e0a1b */
[----:B------:R-:W-:Y:S01]  /*10940*/  LOP3.LUT R6, R6, 0x38, R17, 0x78, !PT ;  /* 0x0000003806067812 */ /* 0x000fe200078e7811 */
[----:B------:R-:W-:Y:S01]  /*10950*/  IMAD.SHL.U32 R17, R7, 0x8, RZ ;  /* 0x0000000807117824 */ /* 0x000fe200078e00ff */
[----:B------:R-:W-:Y:S02]  /*10960*/  @P2 LOP3.LUT R2, R2, 0x2, RZ, 0xfc, !PT ;  /* 0x0000000202022812 */ /* 0x000fe400078efcff */
[----:B------:R-:W-:Y:S02]  /*10970*/  ISETP.GE.AND P0, PT, R35, 0x1, PT ;  /* 0x000000012300780c */ /* 0x000fe40003f06270 */
[----:B------:R-:W-:Y:S01]  /*10980*/  LOP3.LUT R17, R6, 0x200, R17, 0xf8, !PT ;  /* 0x0000020006117812 */ /* 0x000fe200078ef811 */
[----:B------:R-:W-:Y:S10]  /*10990*/  BRA.DIV UR5, `(.L_x_11077) ;  /* 0x0000002a05987947 */ /* 0x000ff4000b800000 */
        /* <DEDUP_REMOVED lines=37> */
.L_x_11130:
        /* <DEDUP_REMOVED lines=15> */
.L_x_11078:
        /* <DEDUP_REMOVED lines=23> */
.L_x_11079:
[----:B------:R-:W-:Y:S01]  /*10e50*/  UISETP.NE.AND UP0, UPT, UR48, URZ, UPT ;  /* 0x0000003f3000728c */ /* 0x000fe2000bf05270 */
[----:B------:R-:W-:Y:S01]  /*10e60*/  VIADD R0, R26, UR40 ;  /* 0x000000281a007c36 */ /* 0x000fe20008000000 */
[----:B------:R-:W-:Y:S01]  /*10e70*/  R2UR UR6, R22 ;  /* 0x00000000160672ca */ /* 0x000fe200000e0000 */
[----:B------:R-:W-:Y:S01]  /*10e80*/  ULDC.64 UR8, c[0x0][0x2d8] ;  /* 0x0000b60000087ab9 */ /* 0x000fe20000000a00 */
[----:B------:R-:W-:Y:S01]  /*10e90*/  SHF.R.S32.HI R8, RZ, 0x1f, R33 ;  /* 0x0000001fff087819 */ /* 0x000fe20000011421 */
[----:B------:R-:W-:Y:S01]  /*10ea0*/  IMAD.MOV.U32 R9, RZ, RZ, R0 ;  /* 0x000000ffff097224 */ /* 0x000fe200078e0000 */
[----:B------:R-:W-:-:S05]  /*10eb0*/  PLOP3.LUT P0, PT, PT, PT, UP0, 0x80, 0x0 ;  /* 0x000000000000781c */ /* 0x000fca0003f0f008 */
[----:B------:R-:W-:-:S04]  /*10ec0*/  @UP0 ULDC UR4, c[0x0][0x44c] ;  /* 0x0001130000040ab9 */ /* 0x000fc80000000800 */
[----:B------:R-:W-:-:S04]  /*10ed0*/  UIMAD UR6, UR6, UR8, URZ ;  /* 0x00000008060672a4 */ /* 0x000fc8000f8e023f */
[----:B------:R-:W-:Y:S01]  /*10ee0*/  @P0 IMAD.HI.U32 R3, R0, UR4, RZ ;  /* 0x0000000400030c27 */ /* 0x000fe2000f8e00ff */
[----:B------:R-:W-:Y:S01]  /*10ef0*/  PLOP3.LUT P0, PT, PT, PT, UP0, 0x80, 0x0 ;  /* 0x000000000000781c */ /* 0x000fe20003f0f008 */
[----:B------:R-:W-:Y:S01]  /*10f00*/  @UP0 ULDC UR4, c[0x0][0x450] ;  /* 0x0001140000040ab9 */ /* 0x000fe20000000800 */
[----:B------:R-:W-:-:S11]  /*10f10*/  UIMAD UR6, UR39, UR9, UR6 ;  /* 0x00000009270672a4 */ /* 0x000fd6000f8e0206 */
[----:B------:R-:W-:Y:S01]  /*10f20*/  @P0 SHF.R.U32.HI R9, RZ, UR4, R3 ;  /* 0x00000004ff090c19 */ /* 0x000fe20008011603 */
[----:B------:R-:W-:Y:S01]  /*10f30*/  UIMAD.WIDE.U32 UR4, UR39, UR8, URZ ;  /* 0x00000008270472a5 */ /* 0x000fe2000f8e003f */
[----:B------:R-:W0:Y:S02]  /*10f40*/  LDC R3, c[0x0][0x448] ;  /* 0x00011200ff037b82 */ /* 0x000e240000000800 */
[----:B------:R-:W-:Y:S01]  /*10f50*/  ULDC.64 UR8, c[0x0][0x2e0] ;  /* 0x0000b80000087ab9 */ /* 0x000fe20000000a00 */
[----:B------:R-:W-:Y:S01]  /*10f60*/  UIADD3 UR6, UR5, UR6, URZ ;  /* 0x0000000605067290 */ /* 0x000fe2000fffe03f */
[----:B------:R-:W-:Y:S02]  /*10f70*/  IMAD R8, R8, UR8, RZ ;  /* 0x0000000808087c24 */ /* 0x000fe4000f8e02ff */
[----:B------:R-:W-:Y:S02]  /*10f80*/  IMAD.U32 R4, RZ, RZ, UR4 ;  /* 0x00000004ff047e24 */ /* 0x000fe4000f8e00ff */
[----:B------:R-:W-:Y:S01]  /*10f90*/  IMAD.U32 R5, RZ, RZ, UR5 ;  /* 0x00000005ff057e24 */ /* 0x000fe2000f8e00ff */
[----:B------:R-:W-:Y:S01]  /*10fa0*/  ULDC.64 UR4, c[0x0][0x2d0] ;  /* 0x0000b40000047ab9 */ /* 0x000fe20000000a00 */
[----:B------:R-:W-:-:S02]  /*10fb0*/  IMAD.U32 R7, RZ, RZ, UR6 ;  /* 0x00000006ff077e24 */ /* 0x000fc4000f8e00ff */
[----:B------:R-:W-:Y:S02]  /*10fc0*/  IMAD.MOV.U32 R6, RZ, RZ, R4 ;  /* 0x000000ffff067224 */ /* 0x000fe400078e0004 */
[C---:B------:R-:W-:Y:S02]  /*10fd0*/  IMAD R11, R33.reuse, UR9, R8 ;  /* 0x00000009210b7c24 */ /* 0x040fe4000f8e0208 */
[----:B------:R-:W-:Y:S01]  /*10fe0*/  IMAD.WIDE.U32 R4, R33, UR8, R6 ;  /* 0x0000000821047c25 */ /* 0x000fe2000f8e0006 */
[----:B------:R-:W-:-:S03]  /*10ff0*/  SHF.R.S32.HI R6, RZ, 0x1f, R9 ;  /* 0x0000001fff067819 */ /* 0x000fc60000011409 */
[----:B------:R-:W-:Y:S02]  /*11000*/  IMAD.IADD R5, R5, 0x1, R11 ;  /* 0x0000000105057824 */ /* 0x000fe400078e020b */
[----:B------:R-:W-:Y:S02]  /*11010*/  IMAD.MOV R11, RZ, RZ, -R9 ;  /* 0x000000ffff0b7224 */ /* 0x000fe400078e0a09 */
[----:B------:R-:W-:Y:S02]  /*11020*/  IMAD R6, R6, UR4, RZ ;  /* 0x0000000406067c24 */ /* 0x000fe4000f8e02ff */
[----:B0-----:R-:W-:Y:S02]  /*11030*/  IMAD R11, R3, R11, R0 ;  /* 0x0000000b030b7224 */ /* 0x001fe400078e0200 */
        /* <DEDUP_REMOVED lines=77> */
.L_x_11147:
[----:B------:R-:W-:-:S05]  /*11510*/  VIADD R0, R0, 0x70 ;  /* 0x0000007000007836 */ /* 0x000fca0000000000 */
[----:B------:R-:W-:Y:S01]  /*11520*/  ISETP.GE.AND P0, PT, R0, R3, PT ;  /* 0x000000030000720c */ /* 0x000fe20003f06270 */
[----:B------:R-:W-:-:S05]  /*11530*/  IMAD.MOV.U32 R0, RZ, RZ, 0x1 ;  /* 0x00000001ff007424 */ /* 0x000fca00078e00ff */
        /* <DEDUP_REMOVED lines=15> */
.L_x_11148:
[----:B------:R-:W-:-:S13]  /*11630*/  ISETP.NE.AND P0, PT, R34, 0x3, PT ;  /* 0x000000032200780c */ /* 0x000fda0003f05270 */
[----:B------:R-:W-:Y:S05]  /*11640*/  @!P0 BRA `(.L_x_11082) ;  /* 0x0000000000048947 */ /* 0x000fea0003800000 */
[----:B------:R-:W-:Y:S01]  /*11650*/  BPT.TRAP 0x1 ;  /* 0x000000040000795c */ /* 0x000fe20000300000 */
.L_x_11082:
[----:B------:R-:W1:Y:S02]  /*11660*/  SYNCS.PHASECHK.TRANS64.TRYWAIT P0, [UR47+0x22860], R0 ;  /* 0x02286000ff0075a7 */ /* 0x000e64000800016f */
[----:B-1----:R-:W-:Y:S05]  /*11670*/  @!P0 BRA `(.L_x_11083) ;  /* 0x0000002c007c8947 */ /* 0x002fea0003800000 */
.L_x_11149:
        /* <DEDUP_REMOVED lines=8> */
[C---:B------:R-:W-:Y:S01]  /*11700*/  LOP3.LUT P1, RZ, R2.reuse, 0x4, RZ, 0xc0, !PT ;  /* 0x0000000402ff7812 */ /* 0x040fe2000782c0ff */
[----:B0-----:R-:W-:Y:S01]  /*11710*/  IMAD R3, R37, UR6, RZ ;  /* 0x0000000625037c24 */ /* 0x001fe2000f8e02ff */
[----:B------:R-:W-:Y:S01]  /*11720*/  SEL R0, RZ, 0x2, P3 ;  /* 0x00000002ff007807 */ /* 0x000fe20001800000 */
[----:B------:R-:W-:Y:S01]  /*11730*/  IMAD.IADD R5, R5, 0x1, R23 ;  /* 0x0000000105057824 */ /* 0x000fe200078e0217 */
[----:B------:R-:W-:Y:S01]  /*11740*/  LOP3.LUT P4, RZ, R2, 0x1, RZ, 0xc0, !PT ;  /* 0x0000000102ff7812 */ /* 0x000fe2000788c0ff */
[----:B------:R-:W-:-:S02]  /*11750*/  IMAD R3, R36, UR7, R3 ;  /* 0x0000000724037c24 */ /* 0x000fc4000f8e0203 */
[----:B------:R-:W-:Y:S01]  /*11760*/  IMAD.WIDE.U32 R10, R36, UR6, R4 ;  /* 0x00000006240a7c25 */ /* 0x000fe2000f8e0004 */
[----:B------:R-:W-:Y:S01]  /*11770*/  ULDC.64 UR6, c[0x0][0x330] ;  /* 0x0000cc0000067ab9 */ /* 0x000fe20000000a00 */
[----:B------:R-:W-:Y:S01]  /*11780*/  SEL R4, RZ, 0x4, P2 ;  /* 0x00000004ff047807 */ /* 0x000fe20001000000 */
[----:B------:R-:W-:Y:S01]  /*11790*/  UIMAD UR4, UR4, UR6, URZ ;  /* 0x00000006040472a4 */ /* 0x000fe2000f8e023f */
[----:B------:R-:W-:Y:S02]  /*117a0*/  IMAD.IADD R11, R11, 0x1, R3 ;  /* 0x000000010b0b7824 */ /* 0x000fe400078e0203 */
[----:B------:R-:W-:Y:S01]  /*117b0*/  IMAD.U32 R3, RZ, RZ, UR6 ;  /* 0x00000006ff037e24 */ /* 0x000fe2000f8e00ff */
[----:B------:R-:W-:Y:S01]  /*117c0*/  UIMAD UR4, UR39, UR7, UR4 ;  /* 0x00000007270472a4 */ /* 0x000fe2000f8e0204 */
[----:B------:R-:W-:Y:S02]  /*117d0*/  IADD3 R0, R4, R0, R19 ;  /* 0x0000000004007210 */ /* 0x000fe40007ffe013 */
[----:B------:R-:W-:Y:S01]  /*117e0*/  IMAD.WIDE.U32 R10, R3, UR39, R10 ;  /* 0x00000027030a7c25 */ /* 0x000fe2000f8e000a */
[----:B------:R-:W-:-:S03]  /*117f0*/  ULDC.64 UR6, c[0x0][0x318] ;  /* 0x0000c60000067ab9 */ /* 0x000fc60000000a00 */
[----:B------:R-:W-:Y:S01]  /*11800*/  VIADD R5, R11, UR4 ;  /* 0x000000040b057c36 */ /* 0x000fe20008000000 */
[----:B------:R-:W-:Y:S01]  /*11810*/  LEA R3, P0, R10, UR6, 0x1 ;  /* 0x000000060a037c11 */ /* 0x000fe2000f8008ff */
[----:B------:R-:W-:-:S03]  /*11820*/  UMOV UR4, 0xffffffff ;  /* 0xffffffff00047882 */ /* 0x000fc60000000000 */
[----:B------:R-:W-:Y:S02]  /*11830*/  LEA.HI.X R10, R10, UR7, R5, 0x1, P0 ;  /* 0x000000070a0a7c11 */ /* 0x000fe400080f0c05 */
[----:B------:R-:W-:-:S05]  /*11840*/  SEL R5, RZ, 0x8, P1 ;  /* 0x00000008ff057807 */ /* 0x000fca0000800000 */
[----:B------:R-:W-:Y:S01]  /*11850*/  IMAD.IADD R8, R0, 0x1, R5 ;  /* 0x0000000100087824 */ /* 0x000fe200078e0205 */
[----:B------:R-:W-:Y:S06]  /*11860*/  BRA.DIV UR4, `(.L_x_11084) ;  /* 0x0000002e04187947 */ /* 0x000fec000b800000 */
[----:B------:R-:W0:Y:S01]  /*11870*/  SHFL.IDX PT, R14, R3, RZ, 0x181f ;  /* 0x00181fff030e7589 */ /* 0x000e2200000e0000 */
[----:B------:R-:W-:Y:S01]  /*11880*/  IMAD.SHL.U32 R24, R24, 0x2, RZ ;  /* 0x0000000218187824 */ /* 0x000fe200078e00ff */
[----:B------:R-:W-:Y:S02]  /*11890*/  LEA R19, R17, UR47, 0x1 ;  /* 0x0000002f11137c11 */ /* 0x000fe4000f8e08ff */
        /* <DEDUP_REMOVED lines=21> */
[----:B------:R-:W2:Y:S02]  /*119f0*/  SHFL.IDX PT, R14, R3, 0x3, 0x181f ;  /* 0x00781f00030e7f89 */ /* 0x000ea400000e0000 */
[----:B-1----:R-:W-:Y:S01]  /*11a00*/  IMAD.X R9, RZ, RZ, R0, P3 ;  /* 0x000000ffff097224 */ /* 0x002fe200018e0600 */
        /* <DEDUP_REMOVED lines=10> */
[----:B------:R-:W1:Y:S02]  /*11ab0*/  SHFL.IDX PT, R14, R3, 0x4, 0x181f ;  /* 0x00981f00030e7f89 */ /* 0x000e6400000e0000 */
[----:B0-----:R-:W-:Y:S01]  /*11ac0*/  IMAD.X R7, RZ, RZ, R0, P3 ;  /* 0x000000ffff077224 */ /* 0x001fe200018e0600 */
[C---:B------:R-:W-:Y:S01]  /*11ad0*/  ISETP.LT.OR P3, PT, R35.reuse, 0x21, P4 ;  /* 0x000000212300780c */ /* 0x040fe20002761670 */
[----:B------:R-:W0:Y:S04]  /*11ae0*/  SHFL.IDX PT, R0, R10, 0x4, 0x181f ;  /* 0x00981f000a007f89 */ /* 0x000e2800000e0000 */
[----:B------:R-:W2:Y:S08]  /*11af0*/  SHFL.IDX PT, R10, R10, 0x5, 0x181f ;  /* 0x00b81f000a0a7f89 */ /* 0x000eb000000e0000 */
        /* <DEDUP_REMOVED lines=8> */
[----:B------:R1:W4:Y:S02]  /*11b80*/  SHFL.IDX PT, R14, R3, 0x5, 0x181f ;  /* 0x00b81f00030e7f89 */ /* 0x00032400000e0000 */
[----:B0-----:R-:W-:Y:S01]  /*11b90*/  IMAD.X R5, RZ, RZ, R0, P3 ;  /* 0x000000ffff057224 */ /* 0x001fe200018e0600 */
[----:B------:R-:W-:Y:S01]  /*11ba0*/  ISETP.LT.OR P3, PT, R35, 0x31, P4 ;  /* 0x000000312300780c */ /* 0x000fe20002761670 */
[----:B------:R-:W-:Y:S02]  /*11bb0*/  VIADD R0, R19, 0x400 ;  /* 0x0000040013007836 */ /* 0x000fe40000000000 */
[----:B---3--:R-:W-:-:S10]  /*11bc0*/  IMAD.MOV.U32 R8, RZ, RZ, RZ ;  /* 0x000000ffff087224 */ /* 0x008fd400078e00ff */
        /* <DEDUP_REMOVED lines=14> */
[----:B--2-4-:R1:W-:Y:S02]  /*11cb0*/  LDGSTS.E.BYPASS.LTC128B.128 [R19+0xb400], desc[UR36][R4.64+0x180], !P3 ;  /* 0x0b40018004137fae */ /* 0x0143e4000d901d64 */
.L_x_11163:
        /* <DEDUP_REMOVED lines=20> */
.L_x_11085:
[----:B------:R-:W-:Y:S01]  /*11e00*/  VIADD R31, R31, 0xfffffffe ;  /* 0xfffffffe1f1f7836 */ /* 0x000fe20000000000 */
[----:B------:R-:W-:Y:S01]  /*11e10*/  SYNCS.ARRIVE.TRANS64.A1T0 RZ, [UR47+0x22850], RZ ;  /* 0x022850ffffff79a7 */ /* 0x000fe2000810002f */
[----:B------:R-:W-:Y:S01]  /*11e20*/  BSSY B0, `(.L_x_11063) ;  /* 0x00000e8000007945 */ /* 0x000fe20003800000 */
[----:B------:R-:W-:Y:S02]  /*11e30*/  IMAD.MOV.U32 R21, RZ, RZ, 0x1 ;  /* 0x00000001ff157424 */ /* 0x000fe400078e00ff */
[----:B------:R-:W-:Y:S01]  /*11e40*/  ISETP.GE.AND P0, PT, R31, UR49, PT ;  /* 0x000000311f007c0c */ /* 0x000fe2000bf06270 */
[----:B------:R-:W-:-:S12]  /*11e50*/  IMAD.MOV.U32 R20, RZ, RZ, 0x1 ;  /* 0x00000001ff147424 */ /* 0x000fd800078e00ff */
[----:B------:R-:W-:Y:S05]  /*11e60*/  @!P0 BRA `(.L_x_11086) ;  /* 0x0000000c008c8947 */ /* 0x000fea0003800000 */
[----:B------:R-:W-:Y:S01]  /*11e70*/  UIADD3 UR4, UR46, 0x1, URZ ;  /* 0x000000012e047890 */ /* 0x000fe2000fffe03f */
[----:B------:R-:W-:Y:S01]  /*11e80*/  LOP3.LUT R4, RZ, UR44, RZ, 0x33, !PT ;  /* 0x0000002cff047c12 */ /* 0x000fe2000f8e33ff */
[----:B------:R-:W-:Y:S01]  /*11e90*/  IMAD.MOV.U32 R20, RZ, RZ, 0x1 ;  /* 0x00000001ff147424 */ /* 0x000fe200078e00ff */
[----:B------:R-:W-:Y:S01]  /*11ea0*/  IADD3 R27, R28, R32, R27 ;  /* 0x000000201c1b7210 */ /* 0x000fe20007ffe01b */
[----:B------:R-:W-:Y:S01]  /*11eb0*/  UIMAD UR4, UR4, UR38, URZ ;  /* 0x00000026040472a4 */ /* 0x000fe2000f8e023f */
[----:B------:R-:W-:Y:S01]  /*11ec0*/  LOP3.LUT R6, RZ, UR43, RZ, 0x33, !PT ;  /* 0x0000002bff067c12 */ /* 0x000fe2000f8e33ff */
[----:B------:R-:W-:Y:S02]  /*11ed0*/  IMAD.MOV.U32 R21, RZ, RZ, 0x1 ;  /* 0x00000001ff157424 */ /* 0x000fe400078e00ff */
[----:B------:R-:W-:Y:S02]  /*11ee0*/  VIADD R36, R27, 0xfffffee0 ;  /* 0xfffffee01b247836 */ /* 0x000fe40000000000 */
[----:B------:R-:W-:-:S04]  /*11ef0*/  LOP3.LUT R3, RZ, UR4, RZ, 0x33, !PT ;  /* 0x00000004ff037c12 */ /* 0x000fc8000f8e33ff */
[----:B------:R-:W-:-:S04]  /*11f00*/  VIADDMNMX R3, R3, -UR45, R4, !PT ;  /* 0x8000002d03037c46 */ /* 0x000fc8000f800104 */
[----:B------:R-:W-:-:S04]  /*11f10*/  VIMNMX R3, R3, R6, !PT ;  /* 0x0000000603037248 */ /* 0x000fc80007fe0100 */
[C---:B------:R-:W-:Y:S01]  /*11f20*/  IADD3 R35, -R3.reuse, -0x2, RZ ;  /* 0xfffffffe03237810 */ /* 0x040fe20007ffe1ff */
[----:B------:R-:W-:-:S07]  /*11f30*/  IMAD R36, R3, -0x60, R36 ;  /* 0xffffffa003247824 */ /* 0x000fce00078e0224 */
.L_x_11101:
[----:B------:R-:W-:Y:S01]  /*11f40*/  ISETP.NE.AND P1, PT, R29, 0x1, PT ;  /* 0x000000011d00780c */ /* 0x000fe20003f25270 */
[----:B------:R-:W-:Y:S01]  /*11f50*/  BSSY B1, `(.L_x_11087) ;  /* 0x0000014000017945 */ /* 0x000fe20003800000 */
[----:B------:R-:W-:Y:S01]  /*11f60*/  ISETP.GT.U32.AND P0, PT, R26, 0x5f, PT ;  /* 0x0000005f1a00780c */ /* 0x000fe20003f04070 */
[----:B------:R-:W-:-:S10]  /*11f70*/  IMAD.MOV.U32 R33, RZ, RZ, RZ ;  /* 0x000000ffff217224 */ /* 0x000fd400078e00ff */
[----:B0-----:R-:W0:Y:S08]  /*11f80*/  @P1 LDC R3, c[0x0][0x434] ;  /* 0x00010d00ff031b82 */ /* 0x001e300000000800 */
[----:B-1----:R-:W1:Y:S01]  /*11f90*/  @P1 LDC R5, c[0x0][0x438] ;  /* 0x00010e00ff051b82 */ /* 0x002e620000000800 */
[----:B0-----:R-:W-:-:S04]  /*11fa0*/  @P1 IMAD.HI.U32 R4, R36, R3, RZ ;  /* 0x0000000324041227 */ /* 0x001fc800078e00ff */
[----:B------:R-:W-:Y:S01]  /*11fb0*/  IMAD.MOV.U32 R3, RZ, RZ, R36 ;  /* 0x000000ffff037224 */ /* 0x000fe200078e0024 */
[----:B-1----:R-:W-:Y:S01]  /*11fc0*/  @P1 SHF.R.U32.HI R3, RZ, R5, R4 ;  /* 0x00000005ff031219 */ /* 0x002fe20000011604 */
[----:B--23--:R-:W-:Y:S06]  /*11fd0*/  @P0 BRA `(.L_x_11088) ;  /* 0x00000000002c0947 */ /* 0x00cfec0003800000 */
[--C-:B------:R-:W-:Y:S01]  /*11fe0*/  SHF.R.S32.HI R5, RZ, 0x1f, R3.reuse ;  /* 0x0000001fff057819 */ /* 0x100fe20000011403 */
[----:B------:R-:W-:Y:S01]  /*11ff0*/  ULDC.64 UR4, c[0x0][0x428] ;  /* 0x00010a0000047ab9 */ /* 0x000fe20000000a00 */
[----:B------:R-:W-:Y:S02]  /*12000*/  IMAD.MOV.U32 R4, RZ, RZ, R3 ;  /* 0x000000ffff047224 */ /* 0x000fe400078e0003 */
[----:B------:R-:W-:Y:S02]  /*12010*/  IMAD R9, R25, UR4, RZ ;  /* 0x0000000419097c24 */ /* 0x000fe4000f8e02ff */
[----:B------:R-:W-:-:S04]  /*12020*/  IMAD.WIDE.U32 R6, R30, UR4, R4 ;  /* 0x000000041e067c25 */ /* 0x000fc8000f8e0004 */
[----:B------:R-:W-:Y:S01]  /*12030*/  IMAD R5, R30, UR5, R9 ;  /* 0x000000051e057c24 */ /* 0x000fe2000f8e0209 */
[----:B------:R-:W-:Y:S02]  /*12040*/  ULDC.64 UR4, c[0x0][0x418] ;  /* 0x0001060000047ab9 */ /* 0x000fe40000000a00 */
[----:B------:R-:W-:Y:S01]  /*12050*/  LEA R4, P0, R6, UR4, 0x2 ;  /* 0x0000000406047c11 */ /* 0x000fe2000f8010ff */
[----:B------:R-:W-:-:S05]  /*12060*/  IMAD.IADD R5, R5, 0x1, R7 ;  /* 0x0000000105057824 */ /* 0x000fca00078e0207 */
[----:B------:R-:W-:-:S05]  /*12070*/  LEA.HI.X R5, R6, UR5, R5, 0x2, P0 ;  /* 0x0000000506057c11 */ /* 0x000fca00080f1405 */
[----:B------:R0:W5:Y:S02]  /*12080*/  LDG.E R33, desc[UR36][R4.64] ;  /* 0x0000002404217981 */ /* 0x000164000c1e1900 */
.L_x_11088:
[----:B------:R-:W-:Y:S05]  /*12090*/  BSYNC B1 ;  /* 0x0000000000017941 */ /* 0x000fea0003800000 */
.L_x_11087:
[----:B------:R-:W-:-:S13]  /*120a0*/  ISETP.NE.AND P0, PT, R34, 0x3, PT ;  /* 0x000000032200780c */ /* 0x000fda0003f05270 */
[----:B------:R-:W-:Y:S05]  /*120b0*/  @!P0 BRA `(.L_x_11089) ;  /* 0x0000000000048947 */ /* 0x000fea0003800000 */
[----:B------:R-:W-:Y:S01]  /*120c0*/  BPT.TRAP 0x1 ;  /* 0x000000040000795c */ /* 0x000fe20000300000 */
.L_x_11089:
[----:B------:R-:W-:Y:S01]  /*120d0*/  LEA R32, R21, UR47, 0x3 ;  /* 0x0000002f15207c11 */ /* 0x000fe2000f8e18ff */
[----:B------:R-:W-:Y:S01]  /*120e0*/  BSSY B1, `(.L_x_11090) ;  /* 0x0000004000017945 */ /* 0x000fe20003800000 */
[----:B------:R-:W-:-:S04]  /*120f0*/  SHF.L.U32 R31, R20, 0x1f, RZ ;  /* 0x0000001f141f7819 */ /* 0x000fc800000006ff */
[----:B------:R-:W1:Y:S02]  /*12100*/  SYNCS.PHASECHK.TRANS64.TRYWAIT P0, [R32+URZ+0x22840], R31 ;  /* 0x0228401f200075a7 */ /* 0x000e64000800017f */
[----:B-1----:R-:W-:Y:S05]  /*12110*/  @!P0 BRA `(.L_x_11091) ;  /* 0x0000002c00588947 */ /* 0x002fea0003800000 */
.L_x_11164:
[----:B------:R-:W-:Y:S05]  /*12120*/  BSYNC B1 ;  /* 0x0000000000017941 */ /* 0x000fea0003800000 */
.L_x_11090:
        /* <DEDUP_REMOVED lines=57> */
.L_x_11178:
        /* <DEDUP_REMOVED lines=8> */
.L_x_11093:
        /* <DEDUP_REMOVED lines=10> */
.L_x_11094:
[----:B------:R2:W-:Y:S01]  /*125e0*/  SYNCS.ARRIVE.TRANS64.A1T0 RZ, [R32+URZ+0x22830], RZ ;  /* 0x022830ff20ff79a7 */ /* 0x0005e2000810003f */
[----:B------:R-:W-:Y:S05]  /*125f0*/  @!P2 BRA `(.L_x_11095) ;  /* 0x000000000004a947 */ /* 0x000fea0003800000 */
[----:B------:R-:W-:Y:S01]  /*12600*/  BPT.TRAP 0x1 ;  /* 0x000000040000795c */ /* 0x000fe20000300000 */
.L_x_11095:
[----:B------:R-:W3:Y:S01]  /*12610*/  SYNCS.PHASECHK.TRANS64.TRYWAIT P0, [R32+URZ+0x22860], R31 ;  /* 0x0228601f200075a7 */ /* 0x000ee2000800017f */
[----:B------:R-:W-:Y:S04]  /*12620*/  BSSY B1, `(.L_x_11096) ;  /* 0x0000002000017945 */ /* 0x000fe80003800000 */
[----:B---3--:R-:W-:Y:S05]  /*12630*/  @!P0 BRA `(.L_x_11097) ;  /* 0x0000002c00b48947 */ /* 0x008fea0003800000 */
.L_x_11179:
[----:B------:R-:W-:Y:S05]  /*12640*/  BSYNC B1 ;  /* 0x0000000000017941 */ /* 0x000fea0003800000 */
.L_x_11096:
[----:B------:R-:W-:Y:S01]  /*12650*/  ULDC.64 UR4, c[0x0][0x328] ;  /* 0x0000ca0000047ab9 */ /* 0x000fe20000000a00 */
[----:B------:R-:W-:Y:S01]  /*12660*/  ULDC.64 UR6, c[0x0][0x338] ;  /* 0x0000ce0000067ab9 */ /* 0x000fe20000000a00 */
[----:B------:R-:W-:Y:S01]  /*12670*/  IMAD R27, R27, UR4, RZ ;  /* 0x000000041b1b7c24 */ /* 0x000fe2000f8e02ff */
[----:B------:R-:W-:Y:S01]  /*12680*/  LOP3.LUT P4, RZ, R2, 0x1, RZ, 0xc0, !PT ;  /* 0x0000000102ff7812 */ /* 0x000fe2000788c0ff */
[----:B0-----:R-:W-:Y:S01]  /*12690*/  IMAD.WIDE.U32 R4, R28, UR4, RZ ;  /* 0x000000041c047c25 */ /* 0x001fe2000f8e00ff */
[----:B------:R-:W-:Y:S02]  /*126a0*/  R2UR UR4, R22 ;  /* 0x00000000160472ca */ /* 0x000fe400000e0000 */
[----:B------:R-:W-:Y:S01]  /*126b0*/  LOP3.LUT P3, RZ, R2, 0x10, RZ, 0xc0, !PT ;  /* 0x0000001002ff7812 */ /* 0x000fe2000786c0ff */
[----:B------:R-:W-:Y:S01]  /*126c0*/  IMAD R27, R28, UR5, R27 ;  /* 0x000000051c1b7c24 */ /* 0x000fe2000f8e021b */
[C---:B------:R-:W-:Y:S01]  /*126d0*/  LOP3.LUT P2, RZ, R2.reuse, 0x8, RZ, 0xc0, !PT ;  /* 0x0000000802ff7812 */ /* 0x040fe2000784c0ff */
[----:B------:R-:W-:Y:S01]  /*126e0*/  IMAD R6, R23, UR6, RZ ;  /* 0x0000000617067c24 */ /* 0x000fe2000f8e02ff */
[----:B------:R-:W-:Y:S01]  /*126f0*/  LOP3.LUT P1, RZ, R2, 0x4, RZ, 0xc0, !PT ;  /* 0x0000000402ff7812 */ /* 0x000fe2000782c0ff */
[----:B------:R-:W-:-:S02]  /*12700*/  IMAD.IADD R5, R5, 0x1, R27 ;  /* 0x0000000105057824 */ /* 0x000fc400078e021b */
        /* <DEDUP_REMOVED lines=46> */
[----:B----4-:R-:W-:-:S03]  /*129f0*/  IMAD.MOV.U32 R8, RZ, RZ, RZ ;  /* 0x000000ffff087224 */ /* 0x010fc600078e00ff */
        /* <DEDUP_REMOVED lines=11> */
.L_x_11193:
[----:B0---4-:R-:W-:-:S05]  /*12ab0*/  IADD3 R4, P0, R14, R24, RZ ;  /* 0x000000180e047210 */ /* 0x011fca0007f1e0ff */
        /* <DEDUP_REMOVED lines=10> */
.L_x_11099:
        /* <DEDUP_REMOVED lines=10> */
.L_x_11100:
[----:B------:R-:W-:Y:S01]  /*12c00*/  VIADD R21, R21, 0x1 ;  /* 0x0000000115157836 */ /* 0x000fe20000000000 */
[----:B------:R4:W-:Y:S01]  /*12c10*/  SYNCS.ARRIVE.TRANS64.A1T0 RZ, [R32+URZ+0x22850], RZ ;  /* 0x022850ff20ff79a7 */ /* 0x0009e2000810003f */
[----:B------:R-:W-:Y:S02]  /*12c20*/  VIADD R35, R35, 0xffffffff ;  /* 0xffffffff23237836 */ /* 0x000fe40000000000 */
[----:B------:R-:W-:Y:S01]  /*12c30*/  VIADD R36, R36, 0xffffffa0 ;  /* 0xffffffa024247836 */ /* 0x000fe20000000000 */
[----:B------:R-:W-:-:S04]  /*12c40*/  ISETP.NE.AND P0, PT, R21, 0x2, PT ;  /* 0x000000021500780c */ /* 0x000fc80003f05270 */
[----:B------:R-:W-:Y:S02]  /*12c50*/  SEL R21, R21, RZ, P0 ;  /* 0x000000ff15157207 */ /* 0x000fe40000000000 */
[----:B------:R-:W-:Y:S02]  /*12c60*/  SEL R3, RZ, 0x1, P0 ;  /* 0x00000001ff037807 */ /* 0x000fe40000000000 */
[----:B------:R-:W-:Y:S02]  /*12c70*/  ISETP.GT.AND P0, PT, R35, UR49, PT ;  /* 0x0000003123007c0c */ /* 0x000fe4000bf04270 */
[----:B------:R-:W-:-:S11]  /*12c80*/  LOP3.LUT R20, R20, R3, RZ, 0x3c, !PT ;  /* 0x0000000314147212 */ /* 0x000fd600078e3cff */
[----:B----4-:R-:W-:Y:S05]  /*12c90*/  @P0 BRA `(.L_x_11101) ;  /* 0xfffffff000a80947 */ /* 0x010fea000383ffff */
.L_x_11086:
[----:B------:R-:W-:Y:S05]  /*12ca0*/  BSYNC B0 ;  /* 0x0000000000007941 */ /* 0x000fea0003800000 */
.L_x_11063:
[----:B------:R-:W0:Y:S01]  /*12cb0*/  S2R R3, SR_CgaCtaId ;  /* 0x0000000000037919 */ /* 0x000e220000008800 */
[----:B------:R-:W-:Y:S01]  /*12cc0*/  MOV R0, 0x400 ;  /* 0x0000040000007802 */ /* 0x000fe20000000f00 */
[----:B------:R-:W-:Y:S01]  /*12cd0*/  BSSY B0, `(.L_x_11102) ;  /* 0x0000005000007945 */ /* 0x000fe20003800000 */
[----:B------:R-:W-:Y:S02]  /*12ce0*/  SHF.L.U32 R8, R8, 0x1f, RZ ;  /* 0x0000001f08087819 */ /* 0x000fe400000006ff */
[----:B0-----:R-:W-:-:S04]  /*12cf0*/  LEA R4, R3, R0, 0x18 ;  /* 0x0000000003047211 */ /* 0x001fc800078ec0ff */
[----:B------:R-:W0:Y:S02]  /*12d00*/  SYNCS.PHASECHK.TRANS64.TRYWAIT P0, [R4+URZ+0x22820], R8 ;  /* 0x02282008040075a7 */ /* 0x000e24000800017f */
[----:B0-----:R-:W-:Y:S05]  /*12d10*/  @!P0 BRA `(.L_x_11103) ;  /* 0x0000002c00dc8947 */ /* 0x001fea0003800000 */
.L_x_11194:
[----:B------:R-:W-:Y:S05]  /*12d20*/  BSYNC B0 ;  /* 0x0000000000007941 */ /* 0x000fea0003800000 */
.L_x_11102:
[----:B------:R-:W-:-:S03]  /*12d30*/  UMOV UR4, 0xffffffff ;  /* 0xffffffff00047882 */ /* 0x000fc60000000000 */
[----:B------:R-:W-:Y:S05]  /*12d40*/  BRA.DIV UR4, `(.L_x_11104) ;  /* 0x0000002e04e47947 */ /* 0x000fea000b800000 */
[----:B------:R4:W0:Y:S02]  /*12d50*/  SHFL.IDX PT, R14, R16, RZ, 0x1f ;  /* 0x00001fff100e7589 */ /* 0x00082400000e0000 */
.L_x_11197:
[----:B0-----:R-:W-:-:S13]  /*12d60*/  ISETP.NE.AND P0, PT, R14, RZ, PT ;  /* 0x000000ff0e00720c */ /* 0x001fda0003f05270 */
[----:B------:R-:W-:Y:S05]  /*12d70*/  @P0 BRA `(.L_x_10971) ;  /* 0x0000000000880947 */ /* 0x000fea0003800000 */
[----:B------:R-:W-:-:S03]  /*12d80*/  UMOV UR4, 0xffffffff ;  /* 0xffffffff00047882 */ /* 0x000fc60000000000 */
[----:B------:R-:W-:Y:S05]  /*12d90*/  BRA.DIV UR4, `(.L_x_11105) ;  /* 0x0000002e04f87947 */ /* 0x000fea000b800000 */
[----:B------:R-:W-:-:S13]  /*12da0*/  ELECT P6, URZ, PT ;  /* 0x00000000003f782f */ /* 0x000fda00038c0000 */
.L_x_11200:
[----:B------:R-:W-:Y:S05]  /*12db0*/  @!P6 BRA `(.L_x_10971) ;  /* 0x000000000078e947 */ /* 0x000fea0003800000 */
[----:B------:R-:W-:-:S06]  /*12dc0*/  ULOP3.LUT UR4, UR42, 0x2, URZ, 0xfc, !UPT ;  /* 0x000000022a047892 */ /* 0x000fcc000f8efc3f */
[----:B------:R-:W-:-:S05]  /*12dd0*/  IMAD.U32 R0, RZ, RZ, UR4 ;  /* 0x00000004ff007e24 */ /* 0x000fca000f8e00ff */
[----:B------:R-:W-:-:S13]  /*12de0*/  ISETP.NE.AND P0, PT, R0, 0x3, PT ;  /* 0x000000030000780c */ /* 0x000fda0003f05270 */
[----:B------:R-:W-:Y:S05]  /*12df0*/  @!P0 BRA `(.L_x_11106) ;  /* 0x0000000000048947 */ /* 0x000fea0003800000 */
[----:B------:R-:W-:Y:S01]  /*12e00*/  BPT.TRAP 0x1 ;  /* 0x000000040000795c */ /* 0x000fe20000300000 */
.L_x_11106:
[C---:B------:R-:W-:Y:S01]  /*12e10*/  IMAD R5, R21.reuse, 0x8, R4 ;  /* 0x0000000815057824 */ /* 0x040fe200078e0204 */
[----:B------:R-:W-:Y:S01]  /*12e20*/  SHF.L.U32 R0, R20, 0x1f, RZ ;  /* 0x0000001f14007819 */ /* 0x000fe200000006ff */
[----:B------:R-:W-:-:S03]  /*12e30*/  VIADD R21, R21, 0x1 ;  /* 0x0000000115157836 */ /* 0x000fc60000000000 */
[----:B------:R-:W0:Y:S02]  /*12e40*/  SYNCS.PHASECHK.TRANS64.TRYWAIT P1, [R5+URZ+0x22840], R0 ;  /* 0x02284000050075a7 */ /* 0x000e24000802017f */
[----:B------:R-:W-:-:S04]  /*12e50*/  ISETP.NE.AND P2, PT, R21, 0x2, PT ;  /* 0x000000021500780c */ /* 0x000fc80003f45270 */
[----:B------:R-:W-:Y:S01]  /*12e60*/  SEL R3, RZ, 0x1, P2 ;  /* 0x00000001ff037807 */ /* 0x000fe20001000000 */
[----:B0-----:R-:W-:Y:S08]  /*12e70*/  @!P1 BRA `(.L_x_11107) ;  /* 0x0000002c00e09947 */ /* 0x001ff00003800000 */
.L_x_11201:
[----:B------:R-:W-:Y:S02]  /*12e80*/  SEL R21, R21, RZ, P2 ;  /* 0x000000ff15157207 */ /* 0x000fe40001000000 */
[----:B------:R-:W-:Y:S01]  /*12e90*/  LOP3.LUT R2, R20, R3, RZ, 0x3c, !PT ;  /* 0x0000000314027212 */ /* 0x000fe200078e3cff */
[----:B------:R-:W-:Y:S06]  /*12ea0*/  @!P0 BRA `(.L_x_11108) ;  /* 0x0000000000048947 */ /* 0x000fec0003800000 */
[----:B------:R-:W-:Y:S01]  /*12eb0*/  BPT.TRAP 0x1 ;  /* 0x000000040000795c */ /* 0x000fe20000300000 */
.L_x_11108:
[----:B------:R-:W-:Y:S01]  /*12ec0*/  IMAD R21, R21, 0x8, R4 ;  /* 0x0000000815157824 */ /* 0x000fe200078e0204 */
[----:B------:R-:W-:-:S04]  /*12ed0*/  SHF.L.U32 R2, R2, 0x1f, RZ ;  /* 0x0000001f02027819 */ /* 0x000fc800000006ff */
[----:B------:R-:W0:Y:S02]  /*12ee0*/  SYNCS.PHASECHK.TRANS64.TRYWAIT P1, [R21+URZ+0x22840], R2 ;  /* 0x02284002150075a7 */ /* 0x000e24000802017f */
[----:B0-----:R-:W-:Y:S05]  /*12ef0*/  @!P1 BRA `(.L_x_11109) ;  /* 0x0000002c00d49947 */ /* 0x001fea0003800000 */
.L_x_11202:
[----:B------:R-:W-:Y:S05]  /*12f00*/  @!P0 BRA `(.L_x_11110) ;  /* 0x0000000000048947 */ /* 0x000fea0003800000 */
[----:B------:R-:W-:Y:S01]  /*12f10*/  BPT.TRAP 0x1 ;  /* 0x000000040000795c */ /* 0x000fe20000300000 */
.L_x_11110:
[----:B------:R-:W0:Y:S02]  /*12f20*/  SYNCS.PHASECHK.TRANS64.TRYWAIT P1, [R5+URZ+0x22860], R0 ;  /* 0x02286000050075a7 */ /* 0x000e24000802017f */
[----:B0-----:R-:W-:Y:S05]  /*12f30*/  @!P1 BRA `(.L_x_11111) ;  /* 0x0000002c00d89947 */ /* 0x001fea0003800000 */
.L_x_11203:
[----:B------:R-:W-:Y:S05]  /*12f40*/  @!P0 BRA `(.L_x_11112) ;  /* 0x0000000000048947 */ /* 0x000fea0003800000 */
[----:B------:R-:W-:Y:S01]  /*12f50*/  BPT.TRAP 0x1 ;  /* 0x000000040000795c */ /* 0x000fe20000300000 */
.L_x_11112:
[----:B------:R0:W0:Y:S02]  /*12f60*/  SYNCS.PHASECHK.TRANS64.TRYWAIT P0, [R21+URZ+0x22860], R2 ;  /* 0x02286002150075a7 */ /* 0x000024000800017f */
[----:B0-----:R-:W-:Y:S05]  /*12f70*/  @!P0 NANOSLEEP.SYNCS 0x989680 ;  /* 0x009896800000895d */ /* 0x001fea0003900000 */
[----:B------:R-:W0:Y:S02]  /*12f80*/  @!P0 SYNCS.PHASECHK.TRANS64 P0, [R21+URZ+0x22860], R2 ;  /* 0x02286002150085a7 */ /* 0x000e24000800007f */
[----:B0-----:R-:W-:Y:S05]  /*12f90*/  @!P0 BRA `(.L_x_11112) ;  /* 0xfffffffc00f08947 */ /* 0x001fea000383ffff */
.L_x_10971:
[----:B------:R-:W-:Y:S05]  /*12fa0*/  BSYNC B6 ;  /* 0x0000000000067941 */ /* 0x000fea0003800000 */
.L_x_10968:
[----:B------:R-:W-:Y:S05]  /*12fb0*/  EXIT ;  /* 0x000000000000794d */ /* 0x000fea0003800000 */
.L_x_10981:
[----:B0-----:R-:W-:-:S04]  /*12fc0*/  IMAD.U32 R3, RZ, RZ, UR38 ;  /* 0x00000026ff037e24 */ /* 0x001fc8000f8e00ff */
[----:B------:R0:W1:Y:S03]  /*12fd0*/  SYNCS.PHASECHK.TRANS64.TRYWAIT P0, [R3+URZ+0x22800], R2 ;  /* 0x02280002030075a7 */ /* 0x000066000800017f */
[----:B-1----:R-:W-:Y:S05]  /*12fe0*/  @!P0 NANOSLEEP.SYNCS 0x989680 ;  /* 0x009896800000895d */ /* 0x002fea0003900000 */
[----:B------:R-:W1:Y:S02]  /*12ff0*/  @!P0 SYNCS.PHASECHK.TRANS64 P0, [R3+URZ+0x22800], R2 ;  /* 0x02280002030085a7 */ /* 0x000e64000800007f */
[----:B-1----:R-:W-:Y:S05]  /*13000*/  @!P0 BRA `(.L_x_10981) ;  /* 0xfffffffc00ec8947 */ /* 0x002fea000383ffff */
[----:B------:R-:W-:Y:S05]  /*13010*/  BRA `(.L_x_11113) ;  /* 0xfffffee800387947 */ /* 0x000fea000383ffff */
.L_x_10985:
[----:B0-----:R-:W-:-:S04]  /*13020*/  IMAD.U32 R3, RZ, RZ, UR38 ;  /* 0x00000026ff037e24 */ /* 0x001fc8000f8e00ff */
[----:B------:R0:W1:Y:S03]  /*13030*/  SYNCS.PHASECHK.TRANS64.TRYWAIT P0, [R3+URZ+0x22830], R2 ;  /* 0x02283002030075a7 */ /* 0x000066000800017f */
[----:B-1----:R-:W-:Y:S05]  /*13040*/  @!P0 NANOSLEEP.SYNCS 0x989680 ;  /* 0x009896800000895d */ /* 0x002fea0003900000 */
[----:B------:R-:W1:Y:S02]  /*13050*/  @!P0 SYNCS.PHASECHK.TRANS64 P0, [R3+URZ+0x22830], R2 ;  /* 0x02283002030085a7 */ /* 0x000e64000800007f */
[----:B-1----:R-:W-:Y:S05]  /*13060*/  @!P0 BRA `(.L_x_10985) ;  /* 0xfffffffc00ec8947 */ /* 0x002fea000383ffff */
[----:B------:R-:W-:Y:S05]  /*13070*/  BRA `(.L_x_10984) ;  /* 0xfffffee800587947 */ /* 0x000fea000383ffff */
.L_x_10998:
[----:B0-----:R-:W-:-:S04]  /*13080*/  IMAD.U32 R11, RZ, RZ, UR38 ;  /* 0x00000026ff0b7e24 */ /* 0x001fc8000f8e00ff */
[----:B------:R0:W1:Y:S03]  /*13090*/  SYNCS.PHASECHK.TRANS64.TRYWAIT P0, [R11+URZ+0x22850], R2 ;  /* 0x022850020b0075a7 */ /* 0x000066000800017f */
[----:B-1----:R-:W-:Y:S05]  /*130a0*/  @!P0 NANOSLEEP.SYNCS 0x989680 ;  /* 0x009896800000895d */ /* 0x002fea0003900000 */
[----:B------:R-:W1:Y:S02]  /*130b0*/  @!P0 SYNCS.PHASECHK.TRANS64 P0, [R11+URZ+0x22850], R2 ;  /* 0x022850020b0085a7 */ /* 0x000e64000800007f */
[----:B-1----:R-:W-:Y:S05]  /*130c0*/  @!P0 BRA `(.L_x_10998) ;  /* 0xfffffffc00ec8947 */ /* 0x002fea000383ffff */
[----:B------:R-:W-:Y:S05]  /*130d0*/  BRA `(.L_x_10997) ;  /* 0xffffff0c00747947 */ /* 0x000fea000383ffff */
.L_x_11007:
[----:B-1----:R-:W-:-:S04]  /*130e0*/  IMAD.U32 R9, RZ, RZ, UR30 ;  /* 0x0000001eff097e24 */ /* 0x002fc8000f8e00ff */
[----:B------:R1:W3:Y:S03]  /*130f0*/  SYNCS.PHASECHK.TRANS64.TRYWAIT P0, [R9+URZ+0x22830], R10 ;  /* 0x0228300a090075a7 */ /* 0x0002e6000800017f */
[----:B---3--:R-:W-:Y:S05]  /*13100*/  @!P0 NANOSLEEP.SYNCS 0x989680 ;  /* 0x009896800000895d */ /* 0x008fea0003900000 */
[----:B------:R-:W3:Y:S02]  /*13110*/  @!P0 SYNCS.PHASECHK.TRANS64 P0, [R9+URZ+0x22830], R10 ;  /* 0x0228300a090085a7 */ /* 0x000ee4000800007f */
[----:B---3--:R-:W-:Y:S05]  /*13120*/  @!P0 BRA `(.L_x_11007) ;  /* 0xfffffffc00ec8947 */ /* 0x008fea000383ffff */
[----:B------:R-:W-:Y:S05]  /*13130*/  BRA `(.L_x_11006) ;  /* 0xffffff14002c7947 */ /* 0x000fea000383ffff */
.L_x_11020:
[----:B0-----:R-:W-:-:S04]  /*13140*/  IMAD.U32 R13, RZ, RZ, UR30 ;  /* 0x0000001eff0d7e24 */ /* 0x001fc8000f8e00ff */
[----:B------:R0:W1:Y:S03]  /*13150*/  SYNCS.PHASECHK.TRANS64.TRYWAIT P0, [R13+URZ+0x22850], R10 ;  /* 0x0228500a0d0075a7 */ /* 0x000066000800017f */
[----:B-1----:R-:W-:Y:S05]  /*13160*/  @!P0 NANOSLEEP.SYNCS 0x989680 ;  /* 0x009896800000895d */ /* 0x002fea0003900000 */
[----:B------:R-:W1:Y:S02]  /*13170*/  @!P0 SYNCS.PHASECHK.TRANS64 P0, [R13+URZ+0x22850], R10 ;  /* 0x0228500a0d0085a7 */ /* 0x000e64000800007f */
[----:B-1----:R-:W-:Y:S05]  /*13180*/  @!P0 BRA `(.L_x_11020) ;  /* 0xfffffffc00ec8947 */ /* 0x002fea000383ffff */
[----:B------:R-:W-:Y:S05]  /*13190*/  BRA `(.L_x_11019) ;  /* 0xffffff4000087947 */ /* 0x000fea000383ffff */
.L_x_11030:
[----:B-12---:R-:W-:-:S04]  /*131a0*/  IMAD.U32 R4, RZ, RZ, UR28 ;  /* 0x0000001cff047e24 */ /* 0x006fc8000f8e00ff */
[----:B------:R1:W2:Y:S03]  /*131b0*/  SYNCS.PHASECHK.TRANS64.TRYWAIT P1, [R4+URZ+0x22830], R11 ;  /* 0x0228300b040075a7 */ /* 0x0002a6000802017f */
[----:B--2---:R-:W-:Y:S05]  /*131c0*/  @!P1 NANOSLEEP.SYNCS 0x989680 ;  /* 0x009896800000995d */ /* 0x004fea0003900000 */
[----:B------:R-:W2:Y:S02]  /*131d0*/  @!P1 SYNCS.PHASECHK.TRANS64 P1, [R4+URZ+0x22830], R11 ;  /* 0x0228300b040095a7 */ /* 0x000ea4000802007f */
[----:B--2---:R-:W-:Y:S05]  /*131e0*/  @!P1 BRA `(.L_x_11030) ;  /* 0xfffffffc00ec9947 */ /* 0x004fea000383ffff */
[----:B------:R-:W-:Y:S05]  /*131f0*/  BRA `(.L_x_11029) ;  /* 0xffffff4400c07947 */ /* 0x000fea000383ffff */
.L_x_11035:
[----:B--2---:R-:W-:-:S04]  /*13200*/  IMAD.U32 R10, RZ, RZ, UR28 ;  /* 0x0000001cff0a7e24 */ /* 0x004fc8000f8e00ff */
[----:B------:R2:W3:Y:S03]  /*13210*/  SYNCS.PHASECHK.TRANS64.TRYWAIT P1, [R10+URZ+0x22850], R11 ;  /* 0x0228500b0a0075a7 */ /* 0x0004e6000802017f */
[----:B---3--:R-:W-:Y:S05]  /*13220*/  @!P1 NANOSLEEP.SYNCS 0x989680 ;  /* 0x009896800000995d */ /* 0x008fea0003900000 */
[----:B------:R-:W3:Y:S02]  /*13230*/  @!P1 SYNCS.PHASECHK.TRANS64 P1, [R10+URZ+0x22850], R11 ;  /* 0x0228500b0a0095a7 */ /* 0x000ee4000802007f */
[----:B---3--:R-:W-:Y:S05]  /*13240*/  @!P1 BRA `(.L_x_11035) ;  /* 0xfffffffc00ec9947 */ /* 0x008fea000383ffff */
[----:B------:R-:W-:Y:S05]  /*13250*/  BRA `(.L_x_11034) ;  /* 0xffffff5c00e47947 */ /* 0x000fea000383ffff */
.L_x_11042:
[----:B---3--:R-:W-:-:S04]  /*13260*/  IMAD.U32 R9, RZ, RZ, UR26 ;  /* 0x0000001aff097e24 */ /* 0x008fc8000f8e00ff */
[----:B------:R3:W4:Y:S03]  /*13270*/  SYNCS.PHASECHK.TRANS64.TRYWAIT P0, [R9+URZ+0x22830], R10 ;  /* 0x0228300a090075a7 */ /* 0x000726000800017f */
[----:B----4-:R-:W-:Y:S05]  /*13280*/  @!P0 NANOSLEEP.SYNCS 0x989680 ;  /* 0x009896800000895d */ /* 0x010fea0003900000 */
[----:B------:R-:W4:Y:S02]  /*13290*/  @!P0 SYNCS.PHASECHK.TRANS64 P0, [R9+URZ+0x22830], R10 ;  /* 0x0228300a090085a7 */ /* 0x000f24000800007f */
[----:B----4-:R-:W-:Y:S05]  /*132a0*/  @!P0 BRA `(.L_x_11042) ;  /* 0xfffffffc00ec8947 */ /* 0x010fea000383ffff */
[----:B------:R-:W-:Y:S05]  /*132b0*/  BRA `(.L_x_11041) ;  /* 0xffffff6000f47947 */ /* 0x000fea000383ffff */
.L_x_11055:
[----:B0-----:R-:W-:-:S04]  /*132c0*/  IMAD.U32 R13, RZ, RZ, UR26 ;  /* 0x0000001aff0d7e24 */ /* 0x001fc8000f8e00ff */
[----:B------:R0:W1:Y:S03]  /*132d0*/  SYNCS.PHASECHK.TRANS64.TRYWAIT P0, [R13+URZ+0x22850], R10 ;  /* 0x0228500a0d0075a7 */ /* 0x000066000800017f */
[----:B-1----:R-:W-:Y:S05]  /*132e0*/  @!P0 NANOSLEEP.SYNCS 0x989680 ;  /* 0x009896800000895d */ /* 0x002fea0003900000 */
[----:B------:R-:W1:Y:S02]  /*132f0*/  @!P0 SYNCS.PHASECHK.TRANS64 P0, [R13+URZ+0x22850], R10 ;  /* 0x0228500a0d0085a7 */ /* 0x000e64000800007f */
[----:B-1----:R-:W-:Y:S05]  /*13300*/  @!P0 BRA `(.L_x_11055) ;  /* 0xfffffffc00ec8947 */ /* 0x002fea000383ffff */
[----:B------:R-:W-:Y:S05]  /*13310*/  BRA `(.L_x_11054) ;  /* 0xffffff8c00c07947 */ /* 0x000fea000383ffff */
.L_x_11074:
[----:B------:R-:W-:Y:S02]  /*13320*/  IMAD.MOV.U32 R13, RZ, RZ, R16 ;  /* 0x000000ffff0d7224 */ /* 0x000fe400078e0010 */
[----:B------:R-:W-:Y:S02]  /*13330*/  IMAD.MOV.U32 R12, RZ, RZ, RZ ;  /* 0x000000ffff0c7224 */ /* 0x000fe400078e00ff */
[----:B------:R-:W-:Y:S02]  /*13340*/  IMAD.MOV.U32 R11, RZ, RZ, 0x1f ;  /* 0x0000001fff0b7424 */ /* 0x000fe400078e00ff */
[----:B------:R-:W-:-:S07]  /*13350*/  IMAD.MOV.U32 R15, RZ, RZ, -0x1 ;  /* 0xffffffffff0f7424 */ /* 0x000fce00078e00ff */
[----:B-----5:R-:W-:Y:S05]  /*13360*/  WARPSYNC.COLLECTIVE R15, `(.L_x_11114) ;  /* 0x000000000f087348 */ /* 0x020fea0003c00000 */
[----:B------:R0:W1:Y:S02]  /*13370*/  SHFL.IDX P6, R14, R13, R12, R11 ;  /* 0x0000000c0d0e7389 */ /* 0x00006400000c000b */
[----:B01---5:R-:W-:Y:S01]  /*13380*/  ENDCOLLECTIVE ;  /* 0x000000000000791b */ /* 0x023fe20003800000 */
.L_x_11114:
[----:B------:R-:W-:Y:S05]  /*13390*/  BRA `(.L_x_11115) ;  /* 0xffffffd000947947 */ /* 0x000fea000383ffff */
.L_x_11076:
[----:B0-----:R-:W-:-:S04]  /*133a0*/  IMAD.U32 R3, RZ, RZ, UR47 ;  /* 0x0000002fff037e24 */ /* 0x001fc8000f8e00ff */
[----:B------:R0:W1:Y:S03]  /*133b0*/  SYNCS.PHASECHK.TRANS64.TRYWAIT P0, [R3+URZ+0x22840], R0 ;  /* 0x02284000030075a7 */ /* 0x000066000800017f */
[----:B-1----:R-:W-:Y:S05]  /*133c0*/  @!P0 NANOSLEEP.SYNCS 0x989680 ;  /* 0x009896800000895d */ /* 0x002fea0003900000 */
[----:B------:R-:W1:Y:S02]  /*133d0*/  @!P0 SYNCS.PHASECHK.TRANS64 P0, [R3+URZ+0x22840], R0 ;  /* 0x02284000030085a7 */ /* 0x000e64000800007f */
[----:B-1----:R-:W-:Y:S05]  /*133e0*/  @!P0 BRA `(.L_x_11076) ;  /* 0xfffffffc00ec8947 */ /* 0x002fea000383ffff */
[----:B------:R-:W-:Y:S05]  /*133f0*/  BRA `(.L_x_11116) ;  /* 0xffffffd000d87947 */ /* 0x000fea000383ffff */
.L_x_11077:
        /* <DEDUP_REMOVED lines=8> */
.L_x_11118:
[----:B------:R-:W-:Y:S05]  /*13480*/  BSYNC B0 ;  /* 0x0000000000007941 */ /* 0x000fea0003800000 */
.L_x_11117:
        /* <DEDUP_REMOVED lines=9> */
.L_x_11119:
        /* <DEDUP_REMOVED lines=8> */
.L_x_11120:
        /* <DEDUP_REMOVED lines=11> */
.L_x_11121:
[----:B------:R-:W-:Y:S02]  /*13650*/  IMAD.MOV.U32 R13, RZ, RZ, R0 ;  /* 0x000000ffff0d7224 */ /* 0x000fe400078e0000 */
[----:B------:R-:W-:Y:S01]  /*13660*/  IMAD.MOV.U32 R12, RZ, RZ, 0x2 ;  /* 0x00000002ff0c7424 */ /* 0x000fe200078e00ff */
[----:B------:R-:W-:-:S13]  /*13670*/  @P0 LEA R4, P1, R24, R14, 0x1 ;  /* 0x0000000e18040211 */ /* 0x000fda00078208ff */
[----:B------:R-:W-:Y:S05]  /*13680*/  WARPSYNC.COLLECTIVE R15, `(.L_x_11122) ;  /* 0x000000000f087348 */ /* 0x000fea0003c00000 */
[----:B------:R0:W1:Y:S02]  /*13690*/  SHFL.IDX P6, R14, R13, R12, R11 ;  /* 0x0000000c0d0e7389 */ /* 0x00006400000c000b */
[----:B01----:R-:W-:Y:S01]  /*136a0*/  ENDCOLLECTIVE ;  /* 0x000000000000791b */ /* 0x003fe20003800000 */
.L_x_11122:
        /* <DEDUP_REMOVED lines=12> */
.L_x_11123:
[----:B------:R-:W-:Y:S02]  /*13770*/  IMAD.MOV.U32 R13, RZ, RZ, R0 ;  /* 0x000000ffff0d7224 */ /* 0x000fe400078e0000 */
[----:B------:R-:W-:Y:S01]  /*13780*/  IMAD.MOV.U32 R12, RZ, RZ, 0x3 ;  /* 0x00000003ff0c7424 */ /* 0x000fe200078e00ff */
[----:B------:R-:W-:-:S13]  /*13790*/  @P0 LEA R4, P1, R24, R14, 0x1 ;  /* 0x0000000e18040211 */ /* 0x000fda00078208ff */
[----:B------:R-:W-:Y:S05]  /*137a0*/  WARPSYNC.COLLECTIVE R15, `(.L_x_11124) ;  /* 0x000000000f087348 */ /* 0x000fea0003c00000 */
[----:B------:R0:W1:Y:S02]  /*137b0*/  SHFL.IDX P6, R14, R13, R12, R11 ;  /* 0x0000000c0d0e7389 */ /* 0x00006400000c000b */
[----:B01----:R-:W-:Y:S01]  /*137c0*/  ENDCOLLECTIVE ;  /* 0x000000000000791b */ /* 0x003fe20003800000 */
.L_x_11124:
        /* <DEDUP_REMOVED lines=12> */
.L_x_11125:
[----:B------:R-:W-:Y:S02]  /*13890*/  IMAD.MOV.U32 R13, RZ, RZ, R0 ;  /* 0x000000ffff0d7224 */ /* 0x000fe400078e0000 */
[----:B------:R-:W-:Y:S01]  /*138a0*/  IMAD.MOV.U32 R12, RZ, RZ, 0x4 ;  /* 0x00000004ff0c7424 */ /* 0x000fe200078e00ff */
[----:B------:R-:W-:-:S13]  /*138b0*/  @P0 LEA R4, P1, R24, R14, 0x1 ;  /* 0x0000000e18040211 */ /* 0x000fda00078208ff */
[----:B------:R-:W-:Y:S05]  /*138c0*/  WARPSYNC.COLLECTIVE R15, `(.L_x_11126) ;  /* 0x000000000f087348 */ /* 0x000fea0003c00000 */
[----:B------:R0:W1:Y:S02]  /*138d0*/  SHFL.IDX P6, R14, R13, R12, R11 ;  /* 0x0000000c0d0e7389 */ /* 0x00006400000c000b */
[----:B01----:R-:W-:Y:S01]  /*138e0*/  ENDCOLLECTIVE ;  /* 0x000000000000791b */ /* 0x003fe20003800000 */
.L_x_11126:
        /* <DEDUP_REMOVED lines=12> */
.L_x_11127:
[----:B------:R-:W-:Y:S02]  /*139b0*/  IMAD.MOV.U32 R13, RZ, RZ, R0 ;  /* 0x000000ffff0d7224 */ /* 0x000fe400078e0000 */
[----:B------:R-:W-:Y:S01]  /*139c0*/  IMAD.MOV.U32 R12, RZ, RZ, 0x5 ;  /* 0x00000005ff0c7424 */ /* 0x000fe200078e00ff */
[----:B------:R-:W-:-:S13]  /*139d0*/  @P0 LEA R4, P1, R24, R14, 0x1 ;  /* 0x0000000e18040211 */ /* 0x000fda00078208ff */
[----:B------:R-:W-:Y:S05]  /*139e0*/  WARPSYNC.COLLECTIVE R15, `(.L_x_11128) ;  /* 0x000000000f087348 */ /* 0x000fea0003c00000 */
[----:B------:R0:W1:Y:S02]  /*139f0*/  SHFL.IDX P6, R14, R13, R12, R11 ;  /* 0x0000000c0d0e7389 */ /* 0x00006400000c000b */
[----:B01----:R-:W-:Y:S01]  /*13a00*/  ENDCOLLECTIVE ;  /* 0x000000000000791b */ /* 0x003fe20003800000 */
.L_x_11128:
        /* <DEDUP_REMOVED lines=10> */
.L_x_11129:
[----:B------:R-:W-:Y:S05]  /*13ab0*/  BRA `(.L_x_11130) ;  /* 0xffffffd0004c7947 */ /* 0x000fea000383ffff */
.L_x_11080:
        /* <DEDUP_REMOVED lines=8> */
.L_x_11131:
[----:B------:R-:W-:Y:S02]  /*13b40*/  VIADD R8, R0, 0x10 ;  /* 0x0000001000087836 */ /* 0x000fe40000000000 */
[----:B------:R-:W-:Y:S02]  /*13b50*/  IMAD.MOV.U32 R13, RZ, RZ, R7 ;  /* 0x000000ffff0d7224 */ /* 0x000fe400078e0007 */
[----:B------:R-:W-:-:S07]  /*13b60*/  IMAD.MOV.U32 R4, RZ, RZ, R14 ;  /* 0x000000ffff047224 */ /* 0x000fce00078e000e */
[----:B------:R-:W-:Y:S05]  /*13b70*/  WARPSYNC.COLLECTIVE R15, `(.L_x_11132) ;  /* 0x000000000f087348 */ /* 0x000fea0003c00000 */
[----:B------:R0:W1:Y:S02]  /*13b80*/  SHFL.IDX P6, R14, R13, R12, R11 ;  /* 0x0000000c0d0e7389 */ /* 0x00006400000c000b */
[----:B01----:R-:W-:Y:S01]  /*13b90*/  ENDCOLLECTIVE ;  /* 0x000000000000791b */ /* 0x003fe20003800000 */
.L_x_11132:
        /* <DEDUP_REMOVED lines=12> */
.L_x_11133:
        /* <DEDUP_REMOVED lines=11> */
.L_x_11134:
[----:B------:R-:W-:Y:S02]  /*13d10*/  IMAD.MOV.U32 R13, RZ, RZ, R6 ;  /* 0x000000ffff0d7224 */ /* 0x000fe400078e0006 */
[----:B------:R-:W-:Y:S01]  /*13d20*/  IMAD.MOV.U32 R12, RZ, RZ, 0x2 ;  /* 0x00000002ff0c7424 */ /* 0x000fe200078e00ff */
[----:B------:R-:W-:-:S13]  /*13d30*/  @!P0 LEA R4, P2, R24, R14, 0x1 ;  /* 0x0000000e18048211 */ /* 0x000fda00078408ff */
[----:B------:R-:W-:Y:S05]  /*13d40*/  WARPSYNC.COLLECTIVE R15, `(.L_x_11135) ;  /* 0x000000000f087348 */ /* 0x000fea0003c00000 */
[----:B------:R0:W1:Y:S02]  /*13d50*/  SHFL.IDX P6, R14, R13, R12, R11 ;  /* 0x0000000c0d0e7389 */ /* 0x00006400000c000b */
[----:B01----:R-:W-:Y:S01]  /*13d60*/  ENDCOLLECTIVE ;  /* 0x000000000000791b */ /* 0x003fe20003800000 */
.L_x_11135:
[----:B------:R-:W-:Y:S02]  /*13d70*/  @!P0 IMAD.X R5, RZ, RZ, R8, P2 ;  /* 0x000000ffff058224 */ /* 0x000fe400010e0608 */
[----:B------:R-:W-:-:S03]  /*13d80*/  VIADD R8, R0, 0x20 ;  /* 0x0000002000087836 */ /* 0x000fc60000000000 */
[----:B------:R-:W-:Y:S01]  /*13d90*/  @!PT LDS RZ, [RZ] ;  /* 0x00000000fffff984 */ /* 0x000fe20000000800 */
[----:B------:R-:W-:Y:S01]  /*13da0*/  @!PT LDS RZ, [RZ] ;  /* 0x00000000fffff984 */ /* 0x000fe20000000800 */
[----:B------:R-:W-:Y:S01]  /*13db0*/  @!PT LDS RZ, [RZ] ;  /* 0x00000000fffff984 */ /* 0x000fe20000000800 */
[----:B------:R0:W-:Y:S02]  /*13dc0*/  @!P0 LDGSTS.E.BYPASS.LTC128B.128 [R21+0x18c00], desc[UR36][R4.64], !P1 ;  /* 0x18c0000004158fae */ /* 0x0001e4000c901d64 */
[----:B------:R-:W-:Y:S01]  /*13dd0*/  ISETP.GE.AND P0, PT, R8, R3, PT ;  /* 0x000000030800720c */ /* 0x000fe20003f06270 */
[----:B------:R-:W-:-:S12]  /*13de0*/  IMAD.MOV.U32 R13, RZ, RZ, R7 ;  /* 0x000000ffff0d7224 */ /* 0x000fd800078e0007 */
[----:B------:R-:W-:Y:S01]  /*13df0*/  @!P0 LEA R9, R17, UR47, 0x1 ;  /* 0x0000002f11098c11 */ /* 0x000fe2000f8e08ff */
[----:B0-----:R-:W-:-:S07]  /*13e00*/  IMAD.MOV.U32 R8, RZ, RZ, R14 ;  /* 0x000000ffff087224 */ /* 0x001fce00078e000e */
[----:B------:R-:W-:Y:S05]  /*13e10*/  WARPSYNC.COLLECTIVE R15, `(.L_x_11136) ;  /* 0x000000000f087348 */ /* 0x000fea0003c00000 */
[----:B------:R0:W1:Y:S02]  /*13e20*/  SHFL.IDX P6, R14, R13, R12, R11 ;  /* 0x0000000c0d0e7389 */ /* 0x00006400000c000b */
[----:B01----:R-:W-:Y:S01]  /*13e30*/  ENDCOLLECTIVE ;  /* 0x000000000000791b */ /* 0x003fe20003800000 */
.L_x_11136:
[----:B------:R-:W-:Y:S02]  /*13e40*/  IMAD.MOV.U32 R13, RZ, RZ, R6 ;  /* 0x000000ffff0d7224 */ /* 0x000fe400078e0006 */
[----:B------:R-:W-:Y:S01]  /*13e50*/  IMAD.MOV.U32 R12, RZ, RZ, 0x3 ;  /* 0x00000003ff0c7424 */ /* 0x000fe200078e00ff */
[----:B------:R-:W-:-:S13]  /*13e60*/  @!P0 LEA R4, P2, R24, R14, 0x1 ;  /* 0x0000000e18048211 */ /* 0x000fda00078408ff */
[----:B------:R-:W-:Y:S05]  /*13e70*/  WARPSYNC.COLLECTIVE R15, `(.L_x_11137) ;  /* 0x000000000f087348 */ /* 0x000fea0003c00000 */
[----:B------:R0:W1:Y:S02]  /*13e80*/  SHFL.IDX P6, R14, R13, R12, R11 ;  /* 0x0000000c0d0e7389 */ /* 0x00006400000c000b */
[----:B01----:R-:W-:Y:S01]  /*13e90*/  ENDCOLLECTIVE ;  /* 0x000000000000791b */ /* 0x003fe20003800000 */
.L_x_11137:
        /* <DEDUP_REMOVED lines=13> */
.L_x_11138:
[----:B------:R-:W-:Y:S02]  /*13f70*/  IMAD.MOV.U32 R13, RZ, RZ, R6 ;  /* 0x000000ffff0d7224 */ /* 0x000fe400078e0006 */
[----:B------:R-:W-:Y:S01]  /*13f80*/  IMAD.MOV.U32 R12, RZ, RZ, 0x4 ;  /* 0x00000004ff0c7424 */ /* 0x000fe200078e00ff */
[----:B------:R-:W-:-:S13]  /*13f90*/  @!P0 LEA R4, P2, R24, R14, 0x1 ;  /* 0x0000000e18048211 */ /* 0x000fda00078408ff */
[----:B------:R-:W-:Y:S05]  /*13fa0*/  WARPSYNC.COLLECTIVE R15, `(.L_x_11139) ;  /* 0x000000000f087348 */ /* 0x000fea0003c00000 */
[----:B------:R0:W1:Y:S02]  /*13fb0*/  SHFL.IDX P6, R14, R13, R12, R11 ;  /* 0x0000000c0d0e7389 */ /* 0x00006400000c000b */
[----:B01----:R-:W-:Y:S01]  /*13fc0*/  ENDCOLLECTIVE ;  /* 0x000000000000791b */ /* 0x003fe20003800000 */
.L_x_11139:
        /* <DEDUP_REMOVED lines=13> */
.L_x_11140:
[----:B------:R-:W-:Y:S02]  /*140a0*/  IMAD.MOV.U32 R13, RZ, RZ, R6 ;  /* 0x000000ffff0d7224 */ /* 0x000fe400078e0006 */
[----:B------:R-:W-:Y:S01]  /*140b0*/  IMAD.MOV.U32 R12, RZ, RZ, 0x5 ;  /* 0x00000005ff0c7424 */ /* 0x000fe200078e00ff */
[----:B------:R-:W-:-:S13]  /*140c0*/  @!P0 LEA R4, P2, R24, R14, 0x1 ;  /* 0x0000000e18048211 */ /* 0x000fda00078408ff */
[----:B------:R-:W-:Y:S05]  /*140d0*/  WARPSYNC.COLLECTIVE R15, `(.L_x_11141) ;  /* 0x000000000f087348 */ /* 0x000fea0003c00000 */
[----:B------:R0:W1:Y:S02]  /*140e0*/  SHFL.IDX P6, R14, R13, R12, R11 ;  /* 0x0000000c0d0e7389 */ /* 0x00006400000c000b */
[----:B01----:R-:W-:Y:S01]  /*140f0*/  ENDCOLLECTIVE ;  /* 0x000000000000791b */ /* 0x003fe20003800000 */
.L_x_11141:
        /* <DEDUP_REMOVED lines=13> */
.L_x_11142:
[----:B------:R-:W-:Y:S02]  /*141d0*/  IMAD.MOV.U32 R13, RZ, RZ, R6 ;  /* 0x000000ffff0d7224 */ /* 0x000fe400078e0006 */
[----:B------:R-:W-:Y:S01]  /*141e0*/  IMAD.MOV.U32 R12, RZ, RZ, 0x6 ;  /* 0x00000006ff0c7424 */ /* 0x000fe200078e00ff */
[----:B------:R-:W-:-:S13]  /*141f0*/  @!P0 LEA R4, P2, R24, R14, 0x1 ;  /* 0x0000000e18048211 */ /* 0x000fda00078408ff */
[----:B------:R-:W-:Y:S05]  /*14200*/  WARPSYNC.COLLECTIVE R15, `(.L_x_11143) ;  /* 0x000000000f087348 */ /* 0x000fea0003c00000 */
[----:B------:R0:W1:Y:S02]  /*14210*/  SHFL.IDX P6, R14, R13, R12, R11 ;  /* 0x0000000c0d0e7389 */ /* 0x00006400000c000b */
[----:B01----:R-:W-:Y:S01]  /*14220*/  ENDCOLLECTIVE ;  /* 0x000000000000791b */ /* 0x003fe20003800000 */
.L_x_11143:
[----:B------:R-:W-:-:S05]  /*14230*/  @!P0 IMAD.X R5, RZ, RZ, R8, P2 ;  /* 0x000000ffff058224 */ /* 0x000fca00010e0608 */
[----:B------:R-:W-:Y:S01]  /*14240*/  @!PT LDS RZ, [RZ] ;  /* 0x00000000fffff984 */ /* 0x000fe20000000800 */
[----:B------:R-:W-:Y:S01]  /*14250*/  @!PT LDS RZ, [RZ] ;  /* 0x00000000fffff984 */ /* 0x000fe20000000800 */
[----:B------:R-:W-:Y:S01]  /*14260*/  @!PT LDS RZ, [RZ] ;  /* 0x00000000fffff984 */ /* 0x000fe20000000800 */
[----:B------:R0:W-:Y:S01]  /*14270*/  @!P0 LDGSTS.E.BYPASS.LTC128B.128 [R21+0x1ac00], desc[UR36][R4.64], !P1 ;  /* 0x1ac0000004158fae */ /* 0x0001e2000c901d64 */
[----:B------:R-:W-:Y:S02]  /*14280*/  IMAD.MOV.U32 R13, RZ, RZ, R7 ;  /* 0x000000ffff0d7224 */ /* 0x000fe400078e0007 */
[----:B0-----:R-:W-:Y:S02]  /*14290*/  VIADD R4, R0, 0x60 ;  /* 0x0000006000047836 */ /* 0x001fe40000000000 */
[----:B------:R-:W-:-:S03]  /*142a0*/  IMAD.MOV.U32 R8, RZ, RZ, R14 ;  /* 0x000000ffff087224 */ /* 0x000fc600078e000e */
[----:B------:R-:W-:-:S13]  /*142b0*/  ISETP.GE.AND P0, PT, R4, R3, PT ;  /* 0x000000030400720c */ /* 0x000fda0003f06270 */
[----:B------:R-:W-:Y:S05]  /*142c0*/  WARPSYNC.COLLECTIVE R15, `(.L_x_11144) ;  /* 0x000000000f087348 */ /* 0x000fea0003c00000 */
[----:B------:R0:W1:Y:S02]  /*142d0*/  SHFL.IDX P6, R14, R13, R12, R11 ;  /* 0x0000000c0d0e7389 */ /* 0x00006400000c000b */
[----:B01----:R-:W-:Y:S01]  /*142e0*/  ENDCOLLECTIVE ;  /* 0x000000000000791b */ /* 0x003fe20003800000 */
.L_x_11144:
[----:B------:R-:W-:Y:S01]  /*142f0*/  @!P0 LEA R9, R17, UR47, 0x1 ;  /* 0x0000002f11098c11 */ /* 0x000fe2000f8e08ff */
[----:B------:R-:W-:Y:S02]  /*14300*/  IMAD.MOV.U32 R13, RZ, RZ, R6 ;  /* 0x000000ffff0d7224 */ /* 0x000fe400078e0006 */
[----:B------:R-:W-:Y:S01]  /*14310*/  IMAD.MOV.U32 R12, RZ, RZ, 0x7 ;  /* 0x00000007ff0c7424 */ /* 0x000fe200078e00ff */
[----:B------:R-:W-:-:S13]  /*14320*/  @!P0 LEA R4, P2, R24, R14, 0x1 ;  /* 0x0000000e18048211 */ /* 0x000fda00078408ff */
[----:B------:R-:W-:Y:S05]  /*14330*/  WARPSYNC.COLLECTIVE R15, `(.L_x_11145) ;  /* 0x000000000f087348 */ /* 0x000fea0003c00000 */
[----:B------:R0:W1:Y:S02]  /*14340*/  SHFL.IDX P6, R14, R13, R12, R11 ;  /* 0x0000000c0d0e7389 */ /* 0x00006400000c000b */
[----:B01----:R-:W-:Y:S01]  /*14350*/  ENDCOLLECTIVE ;  /* 0x000000000000791b */ /* 0x003fe20003800000 */
.L_x_11145:
        /* <DEDUP_REMOVED lines=10> */
.L_x_11146:
[----:B------:R-:W-:Y:S05]  /*14400*/  BRA `(.L_x_11147) ;  /* 0xffffffd000407947 */ /* 0x000fea000383ffff */
.L_x_11081:
[----:B0-----:R-:W-:-:S04]  /*14410*/  IMAD.U32 R3, RZ, RZ, UR47 ;  /* 0x0000002fff037e24 */ /* 0x001fc8000f8e00ff */
[----:B------:R0:W1:Y:S03]  /*14420*/  SYNCS.PHASECHK.TRANS64.TRYWAIT P0, [R3+URZ+0x22820], R0 ;  /* 0x02282000030075a7 */ /* 0x000066000800017f */
[----:B-1----:R-:W-:Y:S05]  /*14430*/  @!P0 NANOSLEEP.SYNCS 0x989680 ;  /* 0x009896800000895d */ /* 0x002fea0003900000 */
[----:B------:R-:W1:Y:S02]  /*14440*/  @!P0 SYNCS.PHASECHK.TRANS64 P0, [R3+URZ+0x22820], R0 ;  /* 0x02282000030085a7 */ /* 0x000e64000800007f */
[----:B-1----:R-:W-:Y:S05]  /*14450*/  @!P0 BRA `(.L_x_11081) ;  /* 0xfffffffc00ec8947 */ /* 0x002fea000383ffff */
[----:B------:R-:W-:Y:S05]  /*14460*/  BRA `(.L_x_11148) ;  /* 0xffffffd000707947 */ /* 0x000fea000383ffff */
.L_x_11083:
[----:B0-----:R-:W-:-:S04]  /*14470*/  IMAD.U32 R3, RZ, RZ, UR47 ;  /* 0x0000002fff037e24 */ /* 0x001fc8000f8e00ff */
[----:B------:R0:W1:Y:S03]  /*14480*/  SYNCS.PHASECHK.TRANS64.TRYWAIT P0, [R3+URZ+0x22860], R0 ;  /* 0x02286000030075a7 */ /* 0x000066000800017f */
[----:B-1----:R-:W-:Y:S05]  /*14490*/  @!P0 NANOSLEEP.SYNCS 0x989680 ;  /* 0x009896800000895d */ /* 0x002fea0003900000 */
[----:B------:R-:W1:Y:S02]  /*144a0*/  @!P0 SYNCS.PHASECHK.TRANS64 P0, [R3+URZ+0x22860], R0 ;  /* 0x02286000030085a7 */ /* 0x000e64000800007f */
[----:B-1----:R-:W-:Y:S05]  /*144b0*/  @!P0 BRA `(.L_x_11083) ;  /* 0xfffffffc00ec8947 */ /* 0x002fea000383ffff */
[----:B------:R-:W-:Y:S05]  /*144c0*/  BRA `(.L_x_11149) ;  /* 0xffffffd0006c7947 */ /* 0x000fea000383ffff */
.L_x_11084:
        /* <DEDUP_REMOVED lines=8> */
.L_x_11151:
[----:B------:R-:W-:Y:S05]  /*14550*/  BSYNC B0 ;  /* 0x0000000000007941 */ /* 0x000fea0003800000 */
.L_x_11150:
[----:B------:R-:W-:Y:S01]  /*14560*/  IMAD.MOV.U32 R13, RZ, RZ, R3 ;  /* 0x000000ffff0d7224 */ /* 0x000fe200078e0003 */
[----:B------:R-:W-:Y:S01]  /*14570*/  LEA R19, R17, UR47, 0x1 ;  /* 0x0000002f11137c11 */ /* 0x000fe2000f8e08ff */
[----:B------:R-:W-:Y:S01]  /*14580*/  IMAD.MOV.U32 R12, RZ, RZ, RZ ;  /* 0x000000ffff0c7224 */ /* 0x000fe200078e00ff */
[C---:B------:R-:W-:Y:S01]  /*14590*/  LOP3.LUT P2, RZ, R8.reuse, 0x2, RZ, 0xc0, !PT ;  /* 0x0000000208ff7812 */ /* 0x040fe2000784c0ff */
[----:B------:R-:W-:Y:S01]  /*145a0*/  IMAD.MOV.U32 R11, RZ, RZ, 0x181f ;  /* 0x0000181fff0b7424 */ /* 0x000fe200078e00ff */
[----:B------:R-:W-:Y:S01]  /*145b0*/  LOP3.LUT P1, RZ, R8, 0x4, RZ, 0xc0, !PT ;  /* 0x0000000408ff7812 */ /* 0x000fe2000782c0ff */
[----:B------:R-:W-:Y:S02]  /*145c0*/  IMAD.MOV.U32 R15, RZ, RZ, -0x1 ;  /* 0xffffffffff0f7424 */ /* 0x000fe400078e00ff */
[----:B------:R-:W-:Y:S01]  /*145d0*/  IMAD.MOV.U32 R0, RZ, RZ, R14 ;  /* 0x000000ffff007224 */ /* 0x000fe200078e000e */
[----:B------:R-:W-:Y:S01]  /*145e0*/  ISETP.LT.OR P3, PT, R35, 0x1, !P1 ;  /* 0x000000012300780c */ /* 0x000fe20004f61670 */
[----:B------:R-:W-:-:S12]  /*145f0*/  IMAD.SHL.U32 R24, R24, 0x2, RZ ;  /* 0x0000000218187824 */ /* 0x000fd800078e00ff */
[----:B------:R-:W-:Y:S05]  /*14600*/  WARPSYNC.COLLECTIVE R15, `(.L_x_11152) ;  /* 0x000000000f087348 */ /* 0x000fea0003c00000 */
[----:B------:R0:W1:Y:S02]  /*14610*/  SHFL.IDX P6, R14, R13, R12, R11 ;  /* 0x0000000c0d0e7389 */ /* 0x00006400000c000b */
[----:B01----:R-:W-:Y:S01]  /*14620*/  ENDCOLLECTIVE ;  /* 0x000000000000791b */ /* 0x003fe20003800000 */
.L_x_11152:
[----:B------:R-:W-:Y:S02]  /*14630*/  IMAD.MOV.U32 R13, RZ, RZ, R10 ;  /* 0x000000ffff0d7224 */ /* 0x000fe400078e000a */
[----:B------:R-:W-:Y:S01]  /*14640*/  IMAD.MOV.U32 R12, RZ, RZ, 0x1 ;  /* 0x00000001ff0c7424 */ /* 0x000fe200078e00ff */
[----:B------:R-:W-:-:S13]  /*14650*/  IADD3 R4, P0, R14, R24, RZ ;  /* 0x000000180e047210 */ /* 0x000fda0007f1e0ff */
[----:B------:R-:W-:Y:S05]  /*14660*/  WARPSYNC.COLLECTIVE R15, `(.L_x_11153) ;  /* 0x000000000f087348 */ /* 0x000fea0003c00000 */
[----:B------:R0:W1:Y:S02]  /*14670*/  SHFL.IDX P6, R14, R13, R12, R11 ;  /* 0x0000000c0d0e7389 */ /* 0x00006400000c000b */
[----:B01----:R-:W-:Y:S01]  /*14680*/  ENDCOLLECTIVE ;  /* 0x000000000000791b */ /* 0x003fe20003800000 */
.L_x_11153:
        /* <DEDUP_REMOVED lines=12> */
.L_x_11154:
[----:B------:R-:W-:Y:S01]  /*14750*/  @!PT LDS RZ, [RZ] ;  /* 0x00000000fffff984 */ /* 0x000fe20000000800 */
[----:B------:R-:W-:Y:S01]  /*14760*/  @!PT LDS RZ, [RZ] ;  /* 0x00000000fffff984 */ /* 0x000fe20000000800 */
[----:B------:R-:W-:Y:S01]  /*14770*/  @!PT LDS RZ, [RZ] ;  /* 0x00000000fffff984 */ /* 0x000fe20000000800 */
[----:B------:R-:W-:Y:S01]  /*14780*/  LDGSTS.E.BYPASS.LTC128B.128 [R19+0x3400], desc[UR36][R4.64+0x80], !P0 ;  /* 0x0340008004137fae */ /* 0x000fe2000c101d64 */
[----:B------:R-:W-:Y:S01]  /*14790*/  LOP3.LUT P0, RZ, R8, 0x8, RZ, 0xc0, !PT ;  /* 0x0000000808ff7812 */ /* 0x000fe2000780c0ff */
[----:B------:R-:W-:Y:S02]  /*147a0*/  IMAD.MOV.U32 R8, RZ, RZ, RZ ;  /* 0x000000ffff087224 */ /* 0x000fe400078e00ff */
        /* <DEDUP_REMOVED lines=9> */
.L_x_11155:
        /* <DEDUP_REMOVED lines=12> */
.L_x_11156:
        /* <DEDUP_REMOVED lines=14> */
.L_x_11157:
        /* <DEDUP_REMOVED lines=12> */
.L_x_11158:
        /* <DEDUP_REMOVED lines=14> */
.L_x_11159:
        /* <DEDUP_REMOVED lines=12> */
.L_x_11160:
        /* <DEDUP_REMOVED lines=14> */
.L_x_11161:
[----:B------:R-:W-:Y:S01]  /*14d20*/  IMAD.X R5, RZ, RZ, R0, P3 ;  /* 0x000000ffff057224 */ /* 0x000fe200018e0600 */
[----:B------:R-:W-:Y:S01]  /*14d30*/  ISETP.LT.OR P3, PT, R35, 0x41, P4 ;  /* 0x000000412300780c */ /* 0x000fe20002761670 */
[----:B------:R-:W-:Y:S02]  /*14d40*/  VIADD R0, R19, 0x400 ;  /* 0x0000040013007836 */ /* 0x000fe40000000000 */
[----:B------:R-:W-:-:S10]  /*14d50*/  IMAD.MOV.U32 R13, RZ, RZ, R3 ;  /* 0x000000ffff0d7224 */ /* 0x000fd400078e0003 */
        /* <DEDUP_REMOVED lines=9> */
.L_x_11162:
        /* <DEDUP_REMOVED lines=9> */
.L_x_11091:
[----:B-1----:R1:W2:Y:S02]  /*14e80*/  SYNCS.PHASECHK.TRANS64.TRYWAIT P0, [R32+URZ+0x22840], R31 ;  /* 0x0228401f200075a7 */ /* 0x0022a4000800017f */
[----:B--2---:R-:W-:Y:S05]  /*14e90*/  @!P0 NANOSLEEP.SYNCS 0x989680 ;  /* 0x009896800000895d */ /* 0x004fea0003900000 */
[----:B------:R-:W2:Y:S02]  /*14ea0*/  @!P0 SYNCS.PHASECHK.TRANS64 P0, [R32+URZ+0x22840], R31 ;  /* 0x0228401f200085a7 */ /* 0x000ea4000800007f */
[----:B--2---:R-:W-:Y:S05]  /*14eb0*/  @!P0 BRA `(.L_x_11091) ;  /* 0xfffffffc00f08947 */ /* 0x004fea000383ffff */
[----:B------:R-:W-:Y:S05]  /*14ec0*/  BRA `(.L_x_11164) ;  /* 0xffffffd000947947 */ /* 0x000fea000383ffff */
.L_x_11092:
        /* <DEDUP_REMOVED lines=8> */
.L_x_11166:
[----:B------:R-:W-:Y:S05]  /*14f50*/  BSYNC B1 ;  /* 0x0000000000017941 */ /* 0x000fea0003800000 */
.L_x_11165:
        /* <DEDUP_REMOVED lines=9> */
.L_x_11167:
[----:B------:R-:W-:Y:S02]  /*14ff0*/  IMAD.MOV.U32 R13, RZ, RZ, R3 ;  /* 0x000000ffff0d7224 */ /* 0x000fe400078e0003 */
[----:B------:R-:W-:Y:S01]  /*15000*/  IMAD.MOV.U32 R12, RZ, RZ, 0x1 ;  /* 0x00000001ff0c7424 */ /* 0x000fe200078e00ff */
[----:B------:R-:W-:-:S13]  /*15010*/  IADD3 R4, P0, R14, R24, RZ ;  /* 0x000000180e047210 */ /* 0x000fda0007f1e0ff */
[----:B------:R-:W-:Y:S05]  /*15020*/  WARPSYNC.COLLECTIVE R15, `(.L_x_11168) ;  /* 0x000000000f087348 */ /* 0x000fea0003c00000 */
[----:B------:R0:W1:Y:S02]  /*15030*/  SHFL.IDX P6, R14, R13, R12, R11 ;  /* 0x0000000c0d0e7389 */ /* 0x00006400000c000b */
[----:B01----:R-:W-:Y:S01]  /*15040*/  ENDCOLLECTIVE ;  /* 0x000000000000791b */ /* 0x003fe20003800000 */
.L_x_11168:
        /* <DEDUP_REMOVED lines=10> */
.L_x_11169:
[----:B------:R-:W-:Y:S02]  /*150f0*/  IMAD.MOV.U32 R13, RZ, RZ, R3 ;  /* 0x000000ffff0d7224 */ /* 0x000fe400078e0003 */
[----:B------:R-:W-:Y:S01]  /*15100*/  IMAD.MOV.U32 R12, RZ, RZ, 0x2 ;  /* 0x00000002ff0c7424 */ /* 0x000fe200078e00ff */
[----:B------:R-:W-:-:S13]  /*15110*/  IADD3 R6, P0, R14, R24, RZ ;  /* 0x000000180e067210 */ /* 0x000fda0007f1e0ff */
[----:B------:R-:W-:Y:S05]  /*15120*/  WARPSYNC.COLLECTIVE R15, `(.L_x_11170) ;  /* 0x000000000f087348 */ /* 0x000fea0003c00000 */
[----:B------:R0:W1:Y:S02]  /*15130*/  SHFL.IDX P6, R14, R13, R12, R11 ;  /* 0x0000000c0d0e7389 */ /* 0x00006400000c000b */
[----:B01----:R-:W-:Y:S01]  /*15140*/  ENDCOLLECTIVE ;  /* 0x000000000000791b */ /* 0x003fe20003800000 */
.L_x_11170:
        /* <DEDUP_REMOVED lines=10> */
.L_x_11171:
[----:B------:R-:W-:Y:S02]  /*151f0*/  IMAD.MOV.U32 R13, RZ, RZ, R3 ;  /* 0x000000ffff0d7224 */ /* 0x000fe400078e0003 */
[----:B------:R-:W-:Y:S01]  /*15200*/  IMAD.MOV.U32 R12, RZ, RZ, 0x3 ;  /* 0x00000003ff0c7424 */ /* 0x000fe200078e00ff */
[----:B------:R-:W-:-:S13]  /*15210*/  IADD3 R6, P0, R14, R24, RZ ;  /* 0x000000180e067210 */ /* 0x000fda0007f1e0ff */
[----:B------:R-:W-:Y:S05]  /*15220*/  WARPSYNC.COLLECTIVE R15, `(.L_x_11172) ;  /* 0x000000000f087348 */ /* 0x000fea0003c00000 */
[----:B------:R0:W1:Y:S02]  /*15230*/  SHFL.IDX P6, R14, R13, R12, R11 ;  /* 0x0000000c0d0e7389 */ /* 0x00006400000c000b */
[----:B01----:R-:W-:Y:S01]  /*15240*/  ENDCOLLECTIVE ;  /* 0x000000000000791b */ /* 0x003fe20003800000 */
.L_x_11172:
        /* <DEDUP_REMOVED lines=10> */
.L_x_11173:
[----:B------:R-:W-:Y:S02]  /*152f0*/  IMAD.MOV.U32 R13, RZ, RZ, R3 ;  /* 0x000000ffff0d7224 */ /* 0x000fe400078e0003 */
[----:B------:R-:W-:Y:S01]  /*15300*/  IMAD.MOV.U32 R12, RZ, RZ, 0x4 ;  /* 0x00000004ff0c7424 */ /* 0x000fe200078e00ff */
[----:B------:R-:W-:-:S13]  /*15310*/  IADD3 R4, P0, R14, R24, RZ ;  /* 0x000000180e047210 */ /* 0x000fda0007f1e0ff */
[----:B------:R-:W-:Y:S05]  /*15320*/  WARPSYNC.COLLECTIVE R15, `(.L_x_11174) ;  /* 0x000000000f087348 */ /* 0x000fea0003c00000 */
[----:B------:R0:W1:Y:S02]  /*15330*/  SHFL.IDX P6, R14, R13, R12, R11 ;  /* 0x0000000c0d0e7389 */ /* 0x00006400000c000b */
[----:B01----:R-:W-:Y:S01]  /*15340*/  ENDCOLLECTIVE ;  /* 0x000000000000791b */ /* 0x003fe20003800000 */
.L_x_11174:
        /* <DEDUP_REMOVED lines=10> */
.L_x_11175:
[----:B------:R-:W-:Y:S02]  /*153f0*/  IMAD.MOV.U32 R13, RZ, RZ, R3 ;  /* 0x000000ffff0d7224 */ /* 0x000fe400078e0003 */
[----:B------:R-:W-:Y:S01]  /*15400*/  IMAD.MOV.U32 R12, RZ, RZ, 0x5 ;  /* 0x00000005ff0c7424 */ /* 0x000fe200078e00ff */
[----:B------:R-:W-:-:S13]  /*15410*/  IADD3 R4, P0, R14, R24, RZ ;  /* 0x000000180e047210 */ /* 0x000fda0007f1e0ff */
[----:B------:R-:W-:Y:S05]  /*15420*/  WARPSYNC.COLLECTIVE R15, `(.L_x_11176) ;  /* 0x000000000f087348 */ /* 0x000fea0003c00000 */
[----:B------:R0:W1:Y:S02]  /*15430*/  SHFL.IDX P6, R14, R13, R12, R11 ;  /* 0x0000000c0d0e7389 */ /* 0x00006400000c000b */
[----:B01----:R-:W-:Y:S01]  /*15440*/  ENDCOLLECTIVE ;  /* 0x000000000000791b */ /* 0x003fe20003800000 */
.L_x_11176:
        /* <DEDUP_REMOVED lines=10> */
.L_x_11177:
[----:B------:R-:W-:Y:S01]  /*154f0*/  IMAD.MOV.U32 R37, RZ, RZ, R14 ;  /* 0x000000ffff257224 */ /* 0x000fe200078e000e */
[----:B------:R-:W-:Y:S06]  /*15500*/  BRA `(.L_x_11178) ;  /* 0xffffffcc00ec7947 */ /* 0x000fec000383ffff */
.L_x_11097:
[----:B---3--:R3:W4:Y:S02]  /*15510*/  SYNCS.PHASECHK.TRANS64.TRYWAIT P0, [R32+URZ+0x22860], R31 ;  /* 0x0228601f200075a7 */ /* 0x008724000800017f */
[----:B----4-:R-:W-:Y:S05]  /*15520*/  @!P0 NANOSLEEP.SYNCS 0x989680 ;  /* 0x009896800000895d */ /* 0x010fea0003900000 */
[----:B------:R-:W4:Y:S02]  /*15530*/  @!P0 SYNCS.PHASECHK.TRANS64 P0, [R32+URZ+0x22860], R31 ;  /* 0x0228601f200085a7 */ /* 0x000f24000800007f */
[----:B----4-:R-:W-:Y:S05]  /*15540*/  @!P0 BRA `(.L_x_11097) ;  /* 0xfffffffc00f08947 */ /* 0x010fea000383ffff */
[----:B------:R-:W-:Y:S05]  /*15550*/  BRA `(.L_x_11179) ;  /* 0xffffffd000387947 */ /* 0x000fea000383ffff */
.L_x_11098:
        /* <DEDUP_REMOVED lines=8> */
.L_x_11181:
[----:B------:R-:W-:Y:S05]  /*155e0*/  BSYNC B1 ;  /* 0x0000000000017941 */ /* 0x000fea0003800000 */
.L_x_11180:
        /* <DEDUP_REMOVED lines=9> */
.L_x_11182:
[----:B------:R-:W-:Y:S02]  /*15680*/  IMAD.MOV.U32 R8, RZ, RZ, RZ ;  /* 0x000000ffff087224 */ /* 0x000fe400078e00ff */
[----:B------:R-:W-:Y:S02]  /*15690*/  IMAD.MOV.U32 R13, RZ, RZ, R27 ;  /* 0x000000ffff0d7224 */ /* 0x000fe400078e001b */
[----:B------:R-:W-:Y:S01]  /*156a0*/  IMAD.MOV.U32 R12, RZ, RZ, 0x1 ;  /* 0x00000001ff0c7424 */ /* 0x000fe200078e00ff */
[----:B------:R-:W-:-:S13]  /*156b0*/  IADD3 R4, P0, R14, R24, RZ ;  /* 0x000000180e047210 */ /* 0x000fda0007f1e0ff */
[----:B------:R-:W-:Y:S05]  /*156c0*/  WARPSYNC.COLLECTIVE R15, `(.L_x_11183) ;  /* 0x000000000f087348 */ /* 0x000fea0003c00000 */
[----:B------:R0:W1:Y:S02]  /*156d0*/  SHFL.IDX P6, R14, R13, R12, R11 ;  /* 0x0000000c0d0e7389 */ /* 0x00006400000c000b */
[----:B01----:R-:W-:Y:S01]  /*156e0*/  ENDCOLLECTIVE ;  /* 0x000000000000791b */ /* 0x003fe20003800000 */
.L_x_11183:
        /* <DEDUP_REMOVED lines=13> */
.L_x_11184:
[----:B------:R-:W-:Y:S02]  /*157c0*/  IMAD.MOV.U32 R13, RZ, RZ, R27 ;  /* 0x000000ffff0d7224 */ /* 0x000fe400078e001b */
[----:B------:R-:W-:Y:S01]  /*157d0*/  IMAD.MOV.U32 R12, RZ, RZ, 0x2 ;  /* 0x00000002ff0c7424 */ /* 0x000fe200078e00ff */
[----:B------:R-:W-:-:S13]  /*157e0*/  IADD3 R4, P0, R14, R24, RZ ;  /* 0x000000180e047210 */ /* 0x000fda0007f1e0ff */
[----:B------:R-:W-:Y:S05]  /*157f0*/  WARPSYNC.COLLECTIVE R15, `(.L_x_11185) ;  /* 0x000000000f087348 */ /* 0x000fea0003c00000 */
[----:B------:R0:W1:Y:S02]  /*15800*/  SHFL.IDX P6, R14, R13, R12, R11 ;  /* 0x0000000c0d0e7389 */ /* 0x00006400000c000b */
[----:B01----:R-:W-:Y:S01]  /*15810*/  ENDCOLLECTIVE ;  /* 0x000000000000791b */ /* 0x003fe20003800000 */
.L_x_11185:
        /* <DEDUP_REMOVED lines=13> */
.L_x_11186:
[----:B------:R-:W-:Y:S02]  /*158f0*/  IMAD.MOV.U32 R13, RZ, RZ, R27 ;  /* 0x000000ffff0d7224 */ /* 0x000fe400078e001b */
[----:B------:R-:W-:Y:S01]  /*15900*/  IMAD.MOV.U32 R12, RZ, RZ, 0x3 ;  /* 0x00000003ff0c7424 */ /* 0x000fe200078e00ff */
[----:B------:R-:W-:-:S13]  /*15910*/  IADD3 R4, P0, R14, R24, RZ ;  /* 0x000000180e047210 */ /* 0x000fda0007f1e0ff */
[----:B------:R-:W-:Y:S05]  /*15920*/  WARPSYNC.COLLECTIVE R15, `(.L_x_11187) ;  /* 0x000000000f087348 */ /* 0x000fea0003c00000 */
[----:B------:R0:W1:Y:S02]  /*15930*/  SHFL.IDX P6, R14, R13, R12, R11 ;  /* 0x0000000c0d0e7389 */ /* 0x00006400000c000b */
[----:B01----:R-:W-:Y:S01]  /*15940*/  ENDCOLLECTIVE ;  /* 0x000000000000791b */ /* 0x003fe20003800000 */
.L_x_11187:
        /* <DEDUP_REMOVED lines=13> */
.L_x_11188:
[----:B------:R-:W-:Y:S02]  /*15a20*/  IMAD.MOV.U32 R13, RZ, RZ, R27 ;  /* 0x000000ffff0d7224 */ /* 0x000fe400078e001b */
[----:B------:R-:W-:Y:S01]  /*15a30*/  IMAD.MOV.U32 R12, RZ, RZ, 0x4 ;  /* 0x00000004ff0c7424 */ /* 0x000fe200078e00ff */
[----:B------:R-:W-:-:S13]  /*15a40*/  IADD3 R4, P0, R14, R24, RZ ;  /* 0x000000180e047210 */ /* 0x000fda0007f1e0ff */
[----:B------:R-:W-:Y:S05]  /*15a50*/  WARPSYNC.COLLECTIVE R15, `(.L_x_11189) ;  /* 0x000000000f087348 */ /* 0x000fea0003c00000 */
[----:B------:R0:W1:Y:S02]  /*15a60*/  SHFL.IDX P6, R14, R13, R12, R11 ;  /* 0x0000000c0d0e7389 */ /* 0x00006400000c000b */
[----:B01----:R-:W-:Y:S01]  /*15a70*/  ENDCOLLECTIVE ;  /* 0x000000000000791b */ /* 0x003fe20003800000 */
.L_x_11189:
        /* <DEDUP_REMOVED lines=13> */
.L_x_11190:
[----:B------:R-:W-:Y:S02]  /*15b50*/  IMAD.MOV.U32 R13, RZ, RZ, R27 ;  /* 0x000000ffff0d7224 */ /* 0x000fe400078e001b */
[----:B------:R-:W-:Y:S01]  /*15b60*/  IMAD.MOV.U32 R12, RZ, RZ, 0x5 ;  /* 0x00000005ff0c7424 */ /* 0x000fe200078e00ff */
[----:B------:R-:W-:-:S13]  /*15b70*/  IADD3 R4, P0, R14, R24, RZ ;  /* 0x000000180e047210 */ /* 0x000fda0007f1e0ff */
[----:B------:R-:W-:Y:S05]  /*15b80*/  WARPSYNC.COLLECTIVE R15, `(.L_x_11191) ;  /* 0x000000000f087348 */ /* 0x000fea0003c00000 */
[----:B------:R0:W1:Y:S02]  /*15b90*/  SHFL.IDX P6, R14, R13, R12, R11 ;  /* 0x0000000c0d0e7389 */ /* 0x00006400000c000b */
[----:B01----:R-:W-:Y:S01]  /*15ba0*/  ENDCOLLECTIVE ;  /* 0x000000000000791b */ /* 0x003fe20003800000 */
.L_x_11191:
        /* <DEDUP_REMOVED lines=13> */
.L_x_11192:
[----:B------:R-:W-:Y:S05]  /*15c80*/  BRA `(.L_x_11193) ;  /* 0xffffffcc00887947 */ /* 0x000fea000383ffff */
.L_x_11103:
[----:B0-----:R0:W4:Y:S02]  /*15c90*/  SYNCS.PHASECHK.TRANS64.TRYWAIT P0, [R4+URZ+0x22820], R8 ;  /* 0x02282008040075a7 */ /* 0x001124000800017f */
[----:B----4-:R-:W-:Y:S05]  /*15ca0*/  @!P0 NANOSLEEP.SYNCS 0x989680 ;  /* 0x009896800000895d */ /* 0x010fea0003900000 */
[----:B------:R-:W4:Y:S02]  /*15cb0*/  @!P0 SYNCS.PHASECHK.TRANS64 P0, [R4+URZ+0x22820], R8 ;  /* 0x02282008040085a7 */ /* 0x000f24000800007f */
[----:B----4-:R-:W-:Y:S05]  /*15cc0*/  @!P0 BRA `(.L_x_11103) ;  /* 0xfffffffc00f08947 */ /* 0x010fea000383ffff */
[----:B------:R-:W-:Y:S05]  /*15cd0*/  BRA `(.L_x_11194) ;  /* 0xffffffd000107947 */ /* 0x000fea000383ffff */
.L_x_11104:
[----:B------:R-:W-:Y:S01]  /*15ce0*/  BSSY B0, `(.L_x_11195) ;  /* 0x0000008000007945 */ /* 0x000fe20003800000 */
[----:B------:R-:W-:Y:S02]  /*15cf0*/  IMAD.MOV.U32 R13, RZ, RZ, R16 ;  /* 0x000000ffff0d7224 */ /* 0x000fe400078e0010 */
[----:B------:R-:W-:Y:S02]  /*15d00*/  IMAD.MOV.U32 R12, RZ, RZ, RZ ;  /* 0x000000ffff0c7224 */ /* 0x000fe400078e00ff */
[----:B------:R-:W-:Y:S02]  /*15d10*/  IMAD.MOV.U32 R11, RZ, RZ, 0x1f ;  /* 0x0000001fff0b7424 */ /* 0x000fe400078e00ff */
[----:B------:R-:W-:-:S07]  /*15d20*/  IMAD.MOV.U32 R15, RZ, RZ, -0x1 ;  /* 0xffffffffff0f7424 */ /* 0x000fce00078e00ff */
[----:B0123-5:R-:W-:Y:S05]  /*15d30*/  WARPSYNC.COLLECTIVE R15, `(.L_x_11196) ;  /* 0x000000000f087348 */ /* 0x02ffea0003c00000 */
[----:B------:R4:W0:Y:S02]  /*15d40*/  SHFL.IDX P6, R14, R13, R12, R11 ;  /* 0x0000000c0d0e7389 */ /* 0x00082400000c000b */
[----:B012345:R-:W-:Y:S01]  /*15d50*/  ENDCOLLECTIVE ;  /* 0x000000000000791b */ /* 0x03ffe20003800000 */
.L_x_11196:
[----:B------:R-:W-:Y:S05]  /*15d60*/  BSYNC B0 ;  /* 0x0000000000007941 */ /* 0x000fea0003800000 */
.L_x_11195:
[----:B------:R-:W-:Y:S05]  /*15d70*/  BRA `(.L_x_11197) ;  /* 0xffffffcc00f87947 */ /* 0x000fea000383ffff */
.L_x_11105:
[----:B------:R-:W-:Y:S01]  /*15d80*/  BSSY B0, `(.L_x_11198) ;  /* 0x0000006000007945 */ /* 0x000fe20003800000 */
[----:B------:R-:W-:-:S07]  /*15d90*/  IMAD.MOV.U32 R15, RZ, RZ, -0x1 ;  /* 0xffffffffff0f7424 */ /* 0x000fce00078e00ff */
[----:B-12345:R-:W-:Y:S05]  /*15da0*/  WARPSYNC.COLLECTIVE R15, `(.L_x_11199) ;  /* 0x000000000f0c7348 */ /* 0x03efea0003c00000 */
[----:B------:R-:W-:Y:S02]  /*15db0*/  ELECT P6, UR62, PT ;  /* 0x00000000003e782f */ /* 0x000fe400038c0000 */
[----:B------:R-:W-:Y:S01]  /*15dc0*/  MOV R14, UR62 ;  /* 0x0000003e000e7c02 */ /* 0x000fe20008000f00 */
[----:B-12345:R-:W-:Y:S10]  /*15dd0*/  ENDCOLLECTIVE ;  /* 0x000000000000791b */ /* 0x03eff40003800000 */
.L_x_11199:
[----:B------:R-:W-:Y:S05]  /*15de0*/  BSYNC B0 ;  /* 0x0000000000007941 */ /* 0x000fea0003800000 */
.L_x_11198:
[----:B------:R-:W-:Y:S05]  /*15df0*/  BRA `(.L_x_11200) ;  /* 0xffffffcc00ec7947 */ /* 0x000fea000383ffff */
.L_x_11107:
[----:B------:R0:W0:Y:S02]  /*15e00*/  SYNCS.PHASECHK.TRANS64.TRYWAIT P1, [R5+URZ+0x22840], R0 ;  /* 0x02284000050075a7 */ /* 0x000024000802017f */
[----:B0-----:R-:W-:Y:S05]  /*15e10*/  @!P1 NANOSLEEP.SYNCS 0x989680 ;  /* 0x009896800000995d */ /* 0x001fea0003900000 */
[----:B------:R-:W0:Y:S02]  /*15e20*/  @!P1 SYNCS.PHASECHK.TRANS64 P1, [R5+URZ+0x22840], R0 ;  /* 0x02284000050095a7 */ /* 0x000e24000802007f */
[----:B0-----:R-:W-:Y:S05]  /*15e30*/  @!P1 BRA `(.L_x_11107) ;  /* 0xfffffffc00f09947 */ /* 0x001fea000383ffff */
[----:B------:R-:W-:Y:S05]  /*15e40*/  BRA `(.L_x_11201) ;  /* 0xffffffd0000c7947 */ /* 0x000fea000383ffff */
.L_x_11109:
[----:B------:R0:W0:Y:S02]  /*15e50*/  SYNCS.PHASECHK.TRANS64.TRYWAIT P1, [R21+URZ+0x22840], R2 ;  /* 0x02284002150075a7 */ /* 0x000024000802017f */
[----:B0-----:R-:W-:Y:S05]  /*15e60*/  @!P1 NANOSLEEP.SYNCS 0x989680 ;  /* 0x009896800000995d */ /* 0x001fea0003900000 */
[----:B------:R-:W0:Y:S02]  /*15e70*/  @!P1 SYNCS.PHASECHK.TRANS64 P1, [R21+URZ+0x22840], R2 ;  /* 0x02284002150095a7 */ /* 0x000e24000802007f */
[----:B0-----:R-:W-:Y:S05]  /*15e80*/  @!P1 BRA `(.L_x_11109) ;  /* 0xfffffffc00f09947 */ /* 0x001fea000383ffff */
[----:B------:R-:W-:Y:S05]  /*15e90*/  BRA `(.L_x_11202) ;  /* 0xffffffd000187947 */ /* 0x000fea000383ffff */
.L_x_11111:
[----:B------:R0:W0:Y:S02]  /*15ea0*/  SYNCS.PHASECHK.TRANS64.TRYWAIT P1, [R5+URZ+0x22860], R0 ;  /* 0x02286000050075a7 */ /* 0x000024000802017f */
[----:B0-----:R-:W-:Y:S05]  /*15eb0*/  @!P1 NANOSLEEP.SYNCS 0x989680 ;  /* 0x009896800000995d */ /* 0x001fea0003900000 */
[----:B------:R-:W0:Y:S02]  /*15ec0*/  @!P1 SYNCS.PHASECHK.TRANS64 P1, [R5+URZ+0x22860], R0 ;  /* 0x02286000050095a7 */ /* 0x000e24000802007f */
[----:B0-----:R-:W-:Y:S05]  /*15ed0*/  @!P1 BRA `(.L_x_11111) ;  /* 0xfffffffc00f09947 */ /* 0x001fea000383ffff */
[----:B------:R-:W-:Y:S05]  /*15ee0*/  BRA `(.L_x_11203) ;  /* 0xffffffd000147947 */ /* 0x000fea000383ffff */
.L_x_11204:
        /* <DEDUP_REMOVED lines=9> */
.L_x_15666:


//--------------------- .text._ZN7cutlass13device_kernelIN5flash11enable_sm90INS1_16FlashAttnFwdSm90INS1_25CollectiveMainloopFwdSm90ILi2EN4cute5tupleIJNS5_1CILi1EEES8_S8_EEENS6_IJNS7_ILi128EEENS7_ILi96EEENS7_ILi64EEEEEELi256ENS_6half_tEfNS_4arch4Sm90ELb0ELb1ELb0ELb0ELb1ELb0ELb1ELb1ELb0ELb1ELb1ELb0EEENS1_21CollectiveEpilogueFwdINS6_IJSA_NS7_ILi256EEESB_EEES9_SE_SG_Li256ELb0ELb1ELb1ELb0EEENS1_19SingleTileSchedulerILb0ELb1ELb1ELi128EEEEEEEEEvNT_6ParamsE --------------------------
	.section	.text._ZN7cutlass13device_kernelIN5flash11enable_sm90INS1_16FlashAttnFwdSm90INS1_25CollectiveMainloopFwdSm90ILi2EN4cute5tupleIJNS5_1CILi1EEES8_S8_EEENS6_IJNS7_ILi128EEENS7_ILi96EEENS7_ILi64EEEEEELi256ENS_6half_tEfNS_4arch4Sm90ELb0ELb1ELb0ELb0ELb1ELb0ELb1ELb1ELb0ELb1ELb1ELb0EEENS1_21CollectiveEpilogueFwdINS6_IJSA_NS7_ILi256EEESB_EEES9_SE_SG_Li256ELb0ELb1ELb1ELb0EEENS1_19SingleTileSchedulerILb0ELb1ELb1ELi128EEEEEEEEEvNT_6ParamsE,"ax",@progbits
	.align	128
.text._ZN7cutlass13device_kernelIN5flash11enable_sm90INS1_16FlashAttnFwdSm90INS1_25CollectiveMainloopFwdSm90ILi2EN4cute5tupleIJNS5_1CILi1EEES8_S8_EEENS6_IJNS7_ILi128EEENS7_ILi96EEENS7_ILi64EEEEEELi256ENS_6half_tEfNS_4arch4Sm90ELb0ELb1ELb0ELb0ELb1ELb0ELb1ELb1ELb0ELb1ELb1ELb0EEENS1_21CollectiveEpilogueFwdINS6_IJSA_NS7_ILi256EEESB_EEES9_SE_SG_Li256ELb0ELb1ELb1ELb0EEENS1_19SingleTileSchedulerILb0ELb1ELb1ELi128EEEEEEEEEvNT_6ParamsE:
        .type           _ZN7cutlass13device_kernelIN5flash11enable_sm90INS1_16FlashAttnFwdSm90INS1_25CollectiveMainloopFwdSm90ILi2EN4cute5tupleIJNS5_1CILi1EEES8_S8_EEENS6_IJNS7_ILi128EEENS7_ILi96EEENS7_ILi64EEEEEELi256ENS_6half_tEfNS_4arch4Sm90ELb0ELb1ELb0ELb0ELb1ELb0ELb1ELb1ELb0ELb1ELb1ELb0EEENS1_21CollectiveEpilogueFwdINS6_IJSA_NS7_ILi256EEESB_EEES9_SE_SG_Li256ELb0ELb1ELb1ELb0EEENS1_19SingleTileSchedulerILb0ELb1ELb1ELi128EEEEEEEEEvNT_6ParamsE,@function
        .size           _ZN7cutlass13device_kernelIN5flash11enable_sm90INS1_16FlashAttnFwdSm90INS1_25CollectiveMainloopFwdSm90ILi2EN4cute5tupleIJNS5_1CILi1EEES8_S8_EEENS6_IJNS7_ILi128EEENS7_ILi96EEENS7_ILi64EEEEEELi256ENS_6half_tEfNS_4arch4Sm90ELb0ELb1ELb0ELb0ELb1ELb0ELb1ELb1ELb0ELb1ELb1ELb0EEENS1_21CollectiveEpilogueFwdINS6_IJSA_NS7_ILi256EEESB_EEES9_SE_SG_Li256ELb0ELb1ELb1ELb0EEENS1_19SingleTileSchedulerILb0ELb1ELb1ELi128EEEEEEEEEvNT_6ParamsE,(.L_x_15667 - _ZN7cutlass13device_kernelIN5flash11enable_sm90INS1_16FlashAttnFwdSm90INS1_25CollectiveMainloopFwdSm90ILi2EN4cute5tupleIJNS5_1CILi1EEES8_S8_EEENS6_IJNS7_ILi128EEENS7_ILi96EEENS7_ILi64EEEEEELi256ENS_6half_tEfNS_4arch4Sm90ELb0ELb1ELb0ELb0ELb1ELb0ELb1ELb1ELb0ELb1ELb1ELb0EEENS1_21CollectiveEpilogueFwdINS6_IJSA_NS7_ILi256EEESB_EEES9_SE_SG_Li256ELb0ELb1ELb1ELb0EEENS1_19SingleTileSchedulerILb0ELb1ELb1ELi128EEEEEEEEEvNT_6ParamsE)
        .other          _ZN7cutlass13device_kernelIN5flash11enable_sm90INS1_16FlashAttnFwdSm90INS1_25CollectiveMainloopFwdSm90ILi2EN4cute5tupleIJNS5_1CILi1EEES8_S8_EEENS6_IJNS7_ILi128EEENS7_ILi96EEENS7_ILi64EEEEEELi256ENS_6half_tEfNS_4arch4Sm90ELb0ELb1ELb0ELb0ELb1ELb0ELb1ELb1ELb0ELb1ELb1ELb0EEENS1_21CollectiveEpilogueFwdINS6_IJSA_NS7_ILi256EEESB_EEES9_SE_SG_Li256ELb0ELb1ELb1ELb0EEENS1_19SingleTileSchedulerILb0ELb1ELb1ELi128EEEEEEEEEvNT_6ParamsE,@"STO_CUDA_ENTRY STV_DEFAULT"
_ZN7cutlass13device_kernelIN5flash11enable_sm90INS1_16FlashAttnFwdSm90INS1_25CollectiveMainloopFwdSm90ILi2EN4cute5tupleIJNS5_1CILi1EEES8_S8_EEENS6_IJNS7_ILi128EEENS7_ILi96EEENS7_ILi64EEEEEELi256ENS_6half_tEfNS_4arch4Sm90ELb0ELb1ELb0ELb0ELb1ELb0ELb1ELb1ELb0ELb1ELb1ELb0EEENS1_21CollectiveEpilogueFwdINS6_IJSA_NS7_ILi256EEESB_EEES9_SE_SG_Li256ELb0ELb1ELb1ELb0EEENS1_19SingleTileSchedulerILb0ELb1ELb1ELi128EEEEEEEEEvNT_6ParamsE:
        /* <DEDUP_REMOVED lines=9> */
[----:B------:R1:W2:Y:S01]  /*0090*/  SHFL.IDX PT, R3, R73, RZ, 0x1f ;  /* 0x00001fff49037589 */ /* 0x0002a200000e0000 */
        /* <DEDUP_REMOVED lines=15> */
[----:B------:R1:W0:Y:S01]  /*0190*/  @!UP0 SYNCS.EXCH.64 URZ, [UR8+0x32400], UR4 ;  /* 0x03240004083f85b2 */ /* 0x0002220008000100 */
[----:B------:R1:W3:Y:S05]  /*01a0*/  @!UP1 SYNCS.EXCH.64 URZ, [UR8+0x32410], UR4 ;  /* 0x03241004083f95b2 */ /* 0x0002ea0008000100 */
[----:B------:R1:W4:Y:S02]  /*01b0*/  @!UP2 SYNCS.EXCH.64 URZ, [UR8+0x32420], UR6 ;  /* 0x03242006083fa5b2 */ /* 0x0003240008000100 */
[----:B-12---:R-:W-:Y:S05]  /*01c0*/  @P1 BRA `(.L_x_11205) ;  /* 0x0000000000481947 */ /* 0x006fea0003800000 */
[----:B------:R-:W1:Y:S01]  /*01d0*/  S2UR UR5, SR_CgaCtaId ;  /* 0x00000000000579c3 */ /* 0x000e620000008800 */
        /* <DEDUP_REMOVED lines=12> */
[----:B-1----:R1:W2:Y:S08]  /*02a0*/  SYNCS.EXCH.64 URZ, [UR8+0x32430], UR4 ;  /* 0x03243004083f75b2 */ /* 0x0022b00008000100 */
[----:B------:R1:W0:Y:S01]  /*02b0*/  SYNCS.EXCH.64 URZ, [UR8+0x32440], UR6 ;  /* 0x03244006083f75b2 */ /* 0x0002220008000100 */
[----:B------:R1:W0:Y:S01]  /*02c0*/  SYNCS.EXCH.64 URZ, [UR8+0x32438], UR4 ;  /* 0x03243804083f75b2 */ /* 0x0002220008000100 */
[----:B------:R1:W0:Y:S01]  /*02d0*/  SYNCS.EXCH.64 URZ, [UR8+0x32448], UR6 ;  /* 0x03244806083f75b2 */ /* 0x0002220008000100 */
[----:B------:R-:W-:Y:S01]  /*02e0*/  NOP ;  /* 0x0000000000007918 */ /* 0x000fe20000000000 */
.L_x_11205:
[----:B------:R-:W5:Y:S01]  /*02f0*/  SHFL.IDX PT, R2, R0, RZ, 0x1f ;  /* 0x00001fff00027589 */ /* 0x000f6200000e0000 */
[----:B------:R-:W-:Y:S01]  /*0300*/  NOP ;  /* 0x0000000000007918 */ /* 0x000fe20000000000 */
[----:B-----5:R-:W-:-:S13]  /*0310*/  ISETP.NE.AND P0, PT, R2, RZ, PT ;  /* 0x000000ff0200720c */ /* 0x020fda0003f05270 */
        /* <DEDUP_REMOVED lines=14> */
[----:B-1----:R1:W0:Y:S08]  /*0400*/  SYNCS.EXCH.64 URZ, [UR8+0x32450], UR4 ;  /* 0x03245004083f75b2 */ /* 0x0022300008000100 */
[----:B------:R1:W0:Y:S01]  /*0410*/  SYNCS.EXCH.64 URZ, [UR8+0x32460], UR6 ;  /* 0x03246006083f75b2 */ /* 0x0002220008000100 */
[----:B------:R1:W0:Y:S01]  /*0420*/  SYNCS.EXCH.64 URZ, [UR8+0x32458], UR4 ;  /* 0x03245804083f75b2 */ /* 0x0002220008000100 */
[----:B------:R1:W0:Y:S01]  /*0430*/  SYNCS.EXCH.64 URZ, [UR8+0x32468], UR6 ;  /* 0x03246806083f75b2 */ /* 0x0002220008000100 */
[----:B------:R-:W-:Y:S01]  /*0440*/  NOP ;  /* 0x0000000000007918 */ /* 0x000fe20000000000 */
.L_x_11206:
[----:B------:R-:W5:Y:S01]  /*0450*/  SHFL.IDX PT, R2, R0, RZ, 0x1f ;  /* 0x00001fff00027589 */ /* 0x000f6200000e0000 */
[----:B------:R-:W-:Y:S01]  /*0460*/  NOP ;  /* 0x0000000000007918 */ /* 0x000fe20000000000 */
[----:B-----5:R-:W-:-:S13]  /*0470*/  ISETP.NE.AND P0, PT, R2, RZ, PT ;  /* 0x000000ff0200720c */ /* 0x020fda0003f05270 */
        /* <DEDUP_REMOVED lines=10> */
[----:B-1----:R1:W0:Y:S01]  /*0520*/  SYNCS.EXCH.64 URZ, [UR6+0x32470], UR4 ;  /* 0x03247004063f75b2 */ /* 0x0022220008000100 */
[----:B------:R1:W0:Y:S01]  /*0530*/  SYNCS.EXCH.64 URZ, [UR6+0x32480], UR4 ;  /* 0x03248004063f75b2 */ /* 0x0002220008000100 */
[----:B------:R1:W0:Y:S01]  /*0540*/  SYNCS.EXCH.64 URZ, [UR6+0x32478], UR4 ;  /* 0x03247804063f75b2 */ /* 0x0002220008000100 */
[----:B------:R1:W0:Y:S01]  /*0550*/  SYNCS.EXCH.64 URZ, [UR6+0x32488], UR4 ;  /* 0x03248804063f75b2 */ /* 0x0002220008000100 */
[----:B------:R-:W-:Y:S01]  /*0560*/  NOP ;  /* 0x0000000000007918 */ /* 0x000fe20000000000 */
.L_x_11207:
        /* <DEDUP_REMOVED lines=22> */
.L_x_11208:
[----:B------:R-:W5:Y:S01]  /*06d0*/  SHFL.IDX PT, R2, R0, RZ, 0x1f ;  /* 0x00001fff00027589 */ /* 0x000f6200000e0000 */
[----:B------:R-:W-:Y:S01]  /*06e0*/  R2UR UR9, R3 ;  /* 0x00000000030972ca */ /* 0x000fe200000e0000 */
        /* <DEDUP_REMOVED lines=21> */
.L_x_11209:
[----:B-1----:R-:W-:Y:S01]  /*0840*/  ULDC UR4, c[0x0][0x20] ;  /* 0x0000080000047ab9 */ /* 0x002fe20000000800 */
[----:B------:R-:W-:Y:S01]  /*0850*/  ULDC UR5, c[0x0][0x24] ;  /* 0x0000090000057ab9 */ /* 0x000fe20000000800 */
[----:B------:R-:W-:Y:S01]  /*0860*/  IADD3 R18, P0, R1, UR4, RZ ;  /* 0x0000000401127c10 */ /* 0x000fe2000ff1e0ff */
[----:B------:R-:W-:Y:S01]  /*0870*/  UISETP.NE.AND UP0, UPT, UR9, URZ, UPT ;  /* 0x0000003f0900728c */ /* 0x000fe2000bf05270 */
[----:B------:R-:W-:Y:S01]  /*0880*/  NOP ;  /* 0x0000000000007918 */ /* 0x000fe20000000000 */
[----:B------:R-:W-:Y:S01]  /*0890*/  UMOV UR60, 0x1 ;  /* 0x00000001003c7882 */ /* 0x000fe20000000000 */
[----:B0-234-:R-:W-:Y:S01]  /*08a0*/  BAR.SYNC.DEFER_BLOCKING 0x0 ;  /* 0x0000000000007b1d */ /* 0x01dfe20000010000 */
[----:B------:R-:W-:Y:S01]  /*08b0*/  IMAD.X R19, RZ, RZ, UR5, P0 ;  /* 0x00000005ff137e24 */ /* 0x000fe200080e06ff */
[C---:B------:R-:W-:Y:S01]  /*08c0*/  IADD3 R4, P0, R18.reuse, 0x50, RZ ;  /* 0x0000005012047810 */ /* 0x040fe20007f1e0ff */
[----:B------:R-:W-:Y:S01]  /*08d0*/  USEL UR60, UR60, 0x2, !UP0 ;  /* 0x000000023c3c7887 */ /* 0x000fe2000c000000 */
[----:B------:R-:W-:-:S02]  /*08e0*/  IADD3 R3, P2, R18, 0x230, RZ ;  /* 0x0000023012037810 */ /* 0x000fc40007f5e0ff */
[----:B------:R-:W-:Y:S01]  /*08f0*/  PLOP3.LUT P3, PT, PT, PT, UP0, 0x80, 0x0 ;  /* 0x000000000000781c */ /* 0x000fe20003f6f008 */
[----:B------:R-:W-:Y:S01]  /*0900*/  ULDC.64 UR36, c[0x0][0x208] ;  /* 0x0000820000247ab9 */ /* 0x000fe20000000a00 */
[----:B------:R0:W-:Y:S01]  /*0910*/  STL [R1+0x444], R4 ;  /* 0x0004440401007387 */ /* 0x0001e20000100800 */
[----:B------:R-:W-:Y:S01]  /*0920*/  IADD3 R33, P1, R18, 0x1fc, RZ ;  /* 0x000001fc12217810 */ /* 0x000fe20007f3e0ff */
[----:B------:R-:W-:Y:S02]  /*0930*/  BSSY B6, `(.L_x_11210) ;  /* 0x000365a000067945 */ /* 0x000fe40003800000 */
[----:B------:R1:W-:Y:S02]  /*0940*/  STL [R1+0xa48], R3 ;  /* 0x000a480301007387 */ /* 0x0003e40000100800 */
[--C-:B------:R-:W-:Y:S02]  /*0950*/  IMAD.X R44, RZ, RZ, R19.reuse, P1 ;  /* 0x000000ffff2c7224 */ /* 0x100fe400008e0613 */
[----:B0-----:R-:W-:-:S02]  /*0960*/  IMAD.X R4, RZ, RZ, R19, P0 ;  /* 0x000000ffff047224 */ /* 0x001fc400000e0613 */
[----:B-1----:R-:W-:-:S03]  /*0970*/  IMAD.X R3, RZ, RZ, R19, P2 ;  /* 0x000000ffff037224 */ /* 0x002fc600010e0613 */
[----:B------:R0:W-:Y:S04]  /*0980*/  STL [R1+0x440], R4 ;  /* 0x0004400401007387 */ /* 0x0001e80000100800 */
[----:B------:R0:W-:Y:S01]  /*0990*/  STL [R1+0xa44], R3 ;  /* 0x000a440301007387 */ /* 0x0001e20000100800 */
[----:B------:R-:W-:Y:S05]  /*09a0*/  @!P3 BRA `(.L_x_11211) ;  /* 0x0000031800e4b947 */ /* 0x000fea0003800000 */
.L_x_11212:
[----:B------:R-:W-:-:S08]  /*09b0*/  NOP ;  /* 0x0000000000007918 */ /* 0x000fd00000000000 */
[----:B------:R-:W1:Y:S02]  /*09c0*/  USETMAXREG.TRY_ALLOC.CTAPOOL UP0, 0xe8 ;  /* 0x000000e8000079c8 */ /* 0x000e640008000600 */
[----:B-1----:R-:W-:-:S13]  /*09d0*/  PLOP3.LUT P0, PT, PT, PT, UP0, 0x80, 0x0 ;  /* 0x000000000000781c */ /* 0x002fda0003f0f008 */
[----:B------:R-:W-:Y:S05]  /*09e0*/  @!P0 BRA `(.L_x_11212) ;  /* 0xfffffffc00f08947 */ /* 0x000fea000383ffff */
[----:B------:R-:W1:Y:S01]  /*09f0*/  S2UR UR6, SR_CTAID.Y ;  /* 0x00000000000679c3 */ /* 0x000e620000002600 */
[----:B------:R-:W-:Y:S01]  /*0a00*/  ULDC UR59, c[0x0][0xd50] ;  /* 0x00035400003b7ab9 */ /* 0x000fe20000000800 */
[----:B------:R-:W-:Y:S01]  /*0a10*/  ISETP.NE.AND P0, PT, R73, 0x1, PT ;  /* 0x000000014900780c */ /* 0x000fe20003f05270 */
[----:B------:R-:W-:Y:S01]  /*0a20*/  UISETP.NE.AND UP0, UPT, UR59, 0x1, UPT ;  /* 0x000000013b00788c */ /* 0x000fe2000bf05270 */
[----:B------:R2:W-:Y:S04]  /*0a30*/  STL.64 [R1+0x1f0], RZ ;  /* 0x0001f0ff01007387 */ /* 0x0005e80000100a00 */
[----:B------:R-:W-:Y:S08]  /*0a40*/  BAR.ARV 0x8, 0x180 ;  /* 0x0206000000007b1d */ /* 0x000ff00000002000 */
[----:B------:R-:W3:Y:S01]  /*0a50*/  S2UR UR61, SR_CTAID.Z ;  /* 0x00000000003d79c3 */ /* 0x000ee20000002700 */
[----:B------:R-:W-:Y:S01]  /*0a60*/  @UP0 ULDC UR4, c[0x0][0xd54] ;  /* 0x0003550000040ab9 */ /* 0x000fe20000000800 */
[----:B------:R2:W-:Y:S01]  /*0a70*/  STL [R1+0x1f8], RZ ;  /* 0x0001f8ff01007387 */ /* 0x0005e20000100800 */
[----:B------:R-:W-:-:S05]  /*0a80*/  @UP0 ULDC UR7, c[0x0][0xd58] ;  /* 0x0003560000070ab9 */ /* 0x000fca0000000800 */
[----:B------:R-:W-:Y:S06]  /*0a90*/  @!P0 BAR.ARV 0x9, 0x100 ;  /* 0x0244000000008b1d */ /* 0x000fec0000002000 */
[----:B-1----:R-:W-:Y:S01]  /*0aa0*/  UIMAD.WIDE.U32 UR4, UR6, UR4, URZ ;  /* 0x00000004060472a5 */ /* 0x002fe2000f8e003f */
[----:B------:R-:W-:Y:S01]  /*0ab0*/  IADD3 R42, P1, R18, 0x1f0, RZ ;  /* 0x000001f0122a7810 */ /* 0x000fe20007f3e0ff */
[----:B------:R2:W-:Y:S01]  /*0ac0*/  STL [R1+0x1fc], RZ ;  /* 0x0001fcff01007387 */ /* 0x0005e20000100800 */
[----:B------:R-:W-:Y:S01]  /*0ad0*/  UMOV UR58, UR6 ;  /* 0x00000006003a7c82 */ /* 0x000fe20008000000 */
[----:B------:R-:W-:-:S02]  /*0ae0*/  @UP0 USHF.R.U32.HI UR58, URZ, UR7, UR5 ;  /* 0x000000073f3a0299 */ /* 0x000fc40008011605 */
[----:B------:R-:W-:Y:S02]  /*0af0*/  IMAD.X R67, RZ, RZ, R19, P1 ;  /* 0x000000ffff437224 */ /* 0x000fe400008e0613 */
[----:B------:R-:W-:Y:S01]  /*0b00*/  UIADD3 UR4, -UR58, URZ, URZ ;  /* 0x0000003f3a047290 */ /* 0x000fe2000fffe13f */
[----:B---3--:R-:W-:-:S03]  /*0b10*/  ISETP.LE.AND P0, PT, RZ, UR61, PT ;  /* 0x0000003dff007c0c */ /* 0x008fc6000bf03270 */
[----:B------:R-:W-:-:S10]  /*0b20*/  UIMAD UR59, UR59, UR4, UR6 ;  /* 0x000000043b3b72a4 */ /* 0x000fd4000f8e0206 */
[----:B--2---:R-:W-:Y:S05]  /*0b30*/  @!P0 BRA `(.L_x_11213) ;  /* 0x0000036000e48947 */ /* 0x004fea0003800000 */
[----:B------:R-:W1:Y:S01]  /*0b40*/  S2R R11, SR_CgaCtaId ;  /* 0x00000000000b7919 */ /* 0x000e620000008800 */
[----:B------:R-:W-:Y:S01]  /*0b50*/  MOV R72, 0x400 ;  /* 0x0000040000487802 */ /* 0x000fe20000000f00 */
[----:B------:R-:W2:Y:S01]  /*0b60*/  S2UR UR6, SR_CTAID.X ;  /* 0x00000000000679c3 */ /* 0x000ea20000002500 */
[----:B------:R-:W-:Y:S01]  /*0b70*/  IMAD.U32 R0, RZ, RZ, UR60 ;  /* 0x0000003cff007e24 */ /* 0x000fe2000f8e00ff */
[----:B0-----:R-:W0:Y:S01]  /*0b80*/  S2R R3, SR_SWINHI ;  /* 0x0000000000037919 */ /* 0x001e220000002f00 */
[----:B------:R-:W-:Y:S01]  /*0b90*/  ULDC.64 UR4, c[0x0][0x418] ;  /* 0x0001060000047ab9 */ /* 0x000fe20000000a00 */
[----:B------:R-:W-:Y:S01]  /*0ba0*/  IMAD.MOV.U32 R10, RZ, RZ, 0x100 ;  /* 0x00000100ff0a7424 */ /* 0x000fe200078e00ff */
[----:B------:R-:W-:Y:S01]  /*0bb0*/  UISETP.NE.U32.AND UP0, UPT, UR4, URZ, UPT ;  /* 0x0000003f0400728c */ /* 0x000fe2000bf05070 */
[----:B------:R-:W3:Y:S01]  /*0bc0*/  S2R R4, SR_CTAID.X ;  /* 0x0000000000047919 */ /* 0x000ee20000002500 */
[----:B------:R-:W-:Y:S01]  /*0bd0*/  IMAD.MOV.U32 R9, RZ, RZ, 0x80 ;  /* 0x00000080ff097424 */ /* 0x000fe200078e00ff */
[----:B------:R-:W4:Y:S01]  /*0be0*/  LDC R12, c[0x0][0xa80] ;  /* 0x0002a000ff0c7b82 */ /* 0x000f220000000800 */
[----:B------:R-:W-:Y:S01]  /*0bf0*/  IMAD.MOV.U32 R8, RZ, RZ, R0 ;  /* 0x000000ffff087224 */ /* 0x000fe200078e0000 */
[----:B------:R-:W-:Y:S01]  /*0c00*/  USHF.R.S32.HI UR4, URZ, 0x1f, UR61 ;  /* 0x0000001f3f047899 */ /* 0x000fe2000801143d */
[----:B------:R-:W-:Y:S01]  /*0c10*/  IMAD.U32 R6, RZ, RZ, UR60 ;  /* 0x0000003cff067e24 */ /* 0x000fe2000f8e00ff */
[----:B------:R-:W-:Y:S01]  /*0c20*/  UISETP.NE.AND.EX UP0, UPT, UR5, URZ, UPT, UP0 ;  /* 0x0000003f0500728c */ /* 0x000fe2000bf05300 */
[----:B------:R-:W-:Y:S01]  /*0c30*/  IMAD.MOV.U32 R7, RZ, RZ, 0x80 ;  /* 0x00000080ff077424 */ /* 0x000fe200078e00ff */
[----:B------:R-:W-:Y:S01]  /*0c40*/  ULDC UR42, c[0x0][0x424] ;  /* 0x00010900002a7ab9 */ /* 0x000fe20000000800 */
[----:B------:R-:W-:Y:S01]  /*0c50*/  STL.128 [R1+0x200], RZ ;  /* 0x000200ff01007387 */ /* 0x000fe20000100c00 */
[----:B------:R-:W-:Y:S01]  /*0c60*/  USEL UR42, UR42, 0x1, UP0 ;  /* 0x000000012a2a7887 */ /* 0x000fe20008000000 */
[C---:B------:R-:W-:Y:S01]  /*0c70*/  IADD3 R40, P3, R18.reuse, 0x200, RZ ;  /* 0x0000020012287810 */ /* 0x040fe20007f7e0ff */
[----:B------:R-:W-:Y:S01]  /*0c80*/  ULDC UR10, c[0x0][0x2f0] ;  /* 0x0000bc00000a7ab9 */ /* 0x000fe20000000800 */
[----:B------:R5:W-:Y:S01]  /*0c90*/  STL.64 [R1+0x28], R6 ;  /* 0x0000280601007387 */ /* 0x000be20000100a00 */
[----:B------:R-:W-:Y:S01]  /*0ca0*/  UIMAD UR42, UR42, UR10, URZ ;  /* 0x0000000a2a2a72a4 */ /* 0x000fe2000f8e023f */
[C---:B------:R-:W-:Y:S01]  /*0cb0*/  IADD3 R34, P4, R18.reuse, 0x68, RZ ;  /* 0x0000006812227810 */ /* 0x040fe20007f9e0ff */
[----:B------:R-:W-:Y:S01]  /*0cc0*/  ULDC UR43, c[0x0][0x288] ;  /* 0x0000a200002b7ab9 */ /* 0x000fe20000000800 */
[----:B------:R-:W-:Y:S01]  /*0cd0*/  STL.128 [R1+0x210], RZ ;  /* 0x000210ff01007387 */ /* 0x000fe20000100c00 */
[----:B--2---:R-:W-:Y:S01]  /*0ce0*/  USHF.L.U32 UR6, UR6, 0x7, URZ ;  /* 0x0000000706067899 */ /* 0x004fe2000800063f */
[--C-:B------:R-:W-:Y:S01]  /*0cf0*/  IMAD.X R41, RZ, RZ, R19.reuse, P3 ;  /* 0x000000ffff297224 */ /* 0x100fe200018e0613 */
[C---:B------:R-:W-:Y:S01]  /*0d00*/  IADD3 R32, P6, R18.reuse, 0x70, RZ ;  /* 0x0000007012207810 */ /* 0x040fe20007fde0ff */
[----:B------:R-:W-:Y:S01]  /*0d10*/  STL.128 [R1+0x230], RZ ;  /* 0x000230ff01007387 */ /* 0x000fe20000100c00 */
[----:B------:R-:W-:Y:S01]  /*0d20*/  UIADD3 UR7, UR6, 0x7f, URZ ;  /* 0x0000007f06077890 */ /* 0x000fe2000fffe03f */
[C---:B------:R-:W-:Y:S01]  /*0d30*/  IADD3 R26, P5, R18.reuse, 0x78, RZ ;  /* 0x00000078121a7810 */ /* 0x040fe20007fbe0ff */
[----:B------:R-:W-:Y:S01]  /*0d40*/  UIADD3 UR38, UR42, 0x1, -UR43 ;  /* 0x000000012a267890 */ /* 0x000fe2000fffe82b */
[----:B-1----:R-:W-:Y:S01]  /*0d50*/  LEA R72, R11, R72, 0x18 ;  /* 0x000000480b487211 */ /* 0x002fe200078ec0ff */
[----:B------:R-:W-:Y:S01]  /*0d60*/  STL.64 [R1+0x30], R10 ;  /* 0x0000300a01007387 */ /* 0x000fe20000100a00 */
[----:B------:R-:W-:Y:S01]  /*0d70*/  IADD3 R55, P3, R18, 0x80, RZ ;  /* 0x0000008012377810 */ /* 0x000fe20007f7e0ff */
[----:B------:R-:W-:Y:S01]  /*0d80*/  IMAD.X R61, RZ, RZ, R19, P4 ;  /* 0x000000ffff3d7224 */ /* 0x000fe200020e0613 */
[----:B------:R-:W-:-:S02]  /*0d90*/  MOV R24, R72 ;  /* 0x0000004800187202 */ /* 0x000fc40000000f00 */
[----:B0-----:R-:W-:Y:S01]  /*0da0*/  MOV R25, R3 ;  /* 0x0000000300197202 */ /* 0x001fe20000000f00 */
[----:B------:R0:W-:Y:S01]  /*0db0*/  STL.128 [R1], R8 ;  /* 0x0000000801007387 */ /* 0x0001e20000100c00 */
[--C-:B------:R-:W-:Y:S01]  /*0dc0*/  IMAD.X R59, RZ, RZ, R19.reuse, P6 ;  /* 0x000000ffff3b7224 */ /* 0x100fe200030e0613 */
[----:B------:R-:W-:Y:S01]  /*0dd0*/  IADD3 R47, P4, R18, 0xf8, RZ ;  /* 0x000000f8122f7810 */ /* 0x000fe20007f9e0ff */
[--C-:B------:R-:W-:Y:S01]  /*0de0*/  IMAD.X R57, RZ, RZ, R19.reuse, P5 ;  /* 0x000000ffff397224 */ /* 0x100fe200028e0613 */
[C---:B------:R-:W-:Y:S01]  /*0df0*/  IADD3 R0, P2, R24.reuse, 0x32460, RZ ;  /* 0x0003246018007810 */ /* 0x040fe20007f5e0ff */
[----:B---3--:R1:W-:Y:S01]  /*0e00*/  STL [R1+0x50], R4 ;  /* 0x0000500401007387 */ /* 0x0083e20000100800 */
[C---:B------:R-:W-:Y:S01]  /*0e10*/  IADD3 R2, P1, R24.reuse, 0x32450, RZ ;  /* 0x0003245018027810 */ /* 0x040fe20007f3e0ff */
[----:B------:R-:W-:Y:S01]  /*0e20*/  IMAD.X R58, RZ, RZ, R19, P3 ;  /* 0x000000ffff3a7224 */ /* 0x000fe200018e0613 */
[----:B-----5:R-:W-:Y:S01]  /*0e30*/  IADD3 R6, P0, R24, 0x32430, RZ ;  /* 0x0003243018067810 */ /* 0x020fe20007f1e0ff */
[--C-:B------:R-:W-:Y:S01]  /*0e40*/  IMAD.X R3, RZ, RZ, R25.reuse, P2 ;  /* 0x000000ffff037224 */ /* 0x100fe200010e0619 */
[----:B----4-:R2:W-:Y:S01]  /*0e50*/  STL [R1+0x220], R12 ;  /* 0x0002200c01007387 */ /* 0x0105e20000100800 */
[--C-:B------:R-:W-:Y:S01]  /*0e60*/  IMAD.X R5, RZ, RZ, R25.reuse, P1 ;  /* 0x000000ffff057224 */ /* 0x100fe200008e0619 */
[C---:B------:R-:W-:Y:S01]  /*0e70*/  IADD3 R38, P2, R18.reuse, 0x28, RZ ;  /* 0x0000002812267810 */ /* 0x040fe20007f5e0ff */
[----:B------:R-:W-:Y:S01]  /*0e80*/  IMAD.X R7, RZ, RZ, R25, P0 ;  /* 0x000000ffff077224 */ /* 0x000fe200000e0619 */
[----:B------:R-:W-:Y:S01]  /*0e90*/  IADD3 R36, P0, R18, 0x60, RZ ;  /* 0x0000006012247810 */ /* 0x000fe20007f1e0ff */
[----:B------:R2:W-:Y:S01]  /*0ea0*/  STL.128 [R1+0x240], RZ ;  /* 0x000240ff01007387 */ /* 0x0005e20000100c00 */
[----:B0-----:R-:W-:Y:S01]  /*0eb0*/  IMAD.MOV.U32 R10, RZ, RZ, R0 ;  /* 0x000000ffff0a7224 */ /* 0x001fe200078e0000 */
[----:B-1----:R-:W-:Y:S01]  /*0ec0*/  IADD3 R4, P1, R24, 0x32440, RZ ;  /* 0x0003244018047810 */ /* 0x002fe20007f3e0ff */
[----:B------:R-:W-:Y:S01]  /*0ed0*/  IMAD.U32 R0, RZ, RZ, UR4 ;  /* 0x00000004ff007e24 */ /* 0x000fe2000f8e00ff */
[----:B------:R-:W-:Y:S01]  /*0ee0*/  ULDC UR4, c[0x0][0x448] ;  /* 0x0001120000047ab9 */ /* 0x000fe20000000800 */
[----:B------:R-:W-:Y:S01]  /*0ef0*/  IMAD.MOV.U32 R9, RZ, RZ, R5 ;  /* 0x000000ffff097224 */ /* 0x000fe200078e0005 */
[----:B------:R-:W-:Y:S01]  /*0f00*/  UISETP.NE.AND UP1, UPT, UR4, 0x1, UPT ;  /* 0x000000010400788c */ /* 0x000fe2000bf25270 */
[----:B------:R-:W-:Y:S01]  /*0f10*/  IMAD.MOV.U32 R8, RZ, RZ, R2 ;  /* 0x000000ffff087224 */ /* 0x000fe200078e0002 */
[----:B------:R2:W-:Y:S01]  /*0f20*/  STL.64 [R1+0x18], R6 ;  /* 0x0000180601007387 */ /* 0x0005e20000100a00 */
[----:B------:R-:W-:Y:S01]  /*0f30*/  IMAD.MOV.U32 R11, RZ, RZ, R3 ;  /* 0x000000ffff0b7224 */ /* 0x000fe200078e0003 */
[----:B------:R-:W-:Y:S01]  /*0f40*/  ULDC.64 UR4, c[0x0][0xad8] ;  /* 0x0002b60000047ab9 */ /* 0x000fe20000000a00 */
[----:B------:R-:W-:Y:S01]  /*0f50*/  IMAD.X R5, RZ, RZ, R25, P1 ;  /* 0x000000ffff057224 */ /* 0x000fe200008e0619 */
[----:B------:R-:W-:Y:S01]  /*0f60*/  UISETP.GE.AND UP0, UPT, UR5, 0x1, UPT ;  /* 0x000000010500788c */ /* 0x000fe2000bf06270 */
[--C-:B------:R-:W-:Y:S01]  /*0f70*/  IMAD.X R63, RZ, RZ, R19.reuse, P0 ;  /* 0x000000ffff3f7224 */ /* 0x100fe200000e0613 */
[C---:B------:R-:W-:Y:S01]  /*0f80*/  IADD3 R49, P0, R18.reuse, 0xf0, RZ ;  /* 0x000000f012317810 */ /* 0x040fe20007f1e0ff */
[----:B------:R2:W-:Y:S01]  /*0f90*/  STL.128 [R1+0x40], R8 ;  /* 0x0000400801007387 */ /* 0x0005e20000100c00 */
[C---:B------:R-:W-:Y:S01]  /*0fa0*/  IADD3 R16, P1, R18.reuse, 0x58, RZ ;  /* 0x0000005812107810 */ /* 0x040fe20007f3e0ff */
[----:B------:R-:W-:Y:S01]  /*0fb0*/  @UP1 UIADD3 UR8, UR6, 0x7f, URZ ;  /* 0x0000007f06081890 */ /* 0x000fe2000fffe03f */
[--C-:B------:R-:W-:Y:S01]  /*0fc0*/  IMAD.X R65, RZ, RZ, R19.reuse, P2 ;  /* 0x000000ffff417224 */ /* 0x100fe200010e0613 */
[----:B------:R2:W-:Y:S01]  /*0fd0*/  STL.64 [R1+0x20], R4 ;  /* 0x0000200401007387 */ /* 0x0005e20000100a00 */
[----:B------:R-:W-:Y:S01]  /*0fe0*/  @UP1 ULDC UR9, c[0x0][0x44c] ;  /* 0x0001130000091ab9 */ /* 0x000fe20000000800 */
[--C-:B------:R-:W-:Y:S01]  /*0ff0*/  IMAD.X R52, RZ, RZ, R19.reuse, P0 ;  /* 0x000000ffff347224 */ /* 0x100fe200000e0613 */
[----:B------:R-:W-:Y:S01]  /*1000*/  UIMAD.WIDE.U32 UR8, UR8, UR9, URZ ;  /* 0x00000009080872a5 */ /* 0x000fe2000f8e003f */
[----:B------:R2:W-:Y:S01]  /*1010*/  STL.128 [R1+0x250], RZ ;  /* 0x000250ff01007387 */ /* 0x0005e20000100c00 */
[----:B------:R-:W-:Y:S01]  /*1020*/  PLOP3.LUT P0, PT, PT, PT, UP0, 0x40, 0x0 ;  /* 0x000000000000781c */ /* 0x000fe20003f0e808 */
[----:B------:R-:W-:Y:S01]  /*1030*/  @UP1 ULDC UR11, c[0x0][0x450] ;  /* 0x00011400000b1ab9 */ /* 0x000fe20000000800 */
[--C-:B------:R-:W-:Y:S01]  /*1040*/  IMAD.X R17, RZ, RZ, R19.reuse, P1 ;  /* 0x000000ffff117224 */ /* 0x100fe200008e0613 */
[----:B------:R2:W-:Y:S01]  /*1050*/  STL.128 [R1+0x260], RZ ;  /* 0x000260ff01007387 */ /* 0x0005e20000100c00 */
[C---:B------:R-:W-:Y:S01]  /*1060*/  IADD3 R53, P2, R18.reuse, 0x88, RZ ;  /* 0x0000008812357810 */ /* 0x040fe20007f5e0ff */
[----:B------:R-:W-:Y:S01]  /*1070*/  @UP1 USHF.R.U32.HI UR7, URZ, UR11, UR9 ;  /* 0x0000000b3f071299 */ /* 0x000fe20008011609 */
[C---:B------:R-:W-:Y:S01]  /*1080*/  IADD3 R51, P1, R18.reuse, 0x90, RZ ;  /* 0x0000009012337810 */ /* 0x040fe20007f3e0ff */
[----:B------:R2:W-:Y:S01]  /*1090*/  STL.128 [R1+0x270], RZ ;  /* 0x000270ff01007387 */ /* 0x0005e20000100c00 */
[C---:B------:R-:W-:Y:S01]  /*10a0*/  IADD3 R28, P6, R18.reuse, 0x100, RZ ;  /* 0x00000100121c7810 */ /* 0x040fe20007fde0ff */
[----:B------:R-:W-:Y:S01]  /*10b0*/  UIADD3 UR8, UR38, UR7, URZ ;  /* 0x0000000726087290 */ /* 0x000fe2000fffe03f */
[--C-:B------:R-:W-:Y:S01]  /*10c0*/  IMAD.X R56, RZ, RZ, R19.reuse, P2 ;  /* 0x000000ffff387224 */ /* 0x100fe200010e0613 */
[----:B------:R2:W-:Y:S01]  /*10d0*/  STL.128 [R1+0x280], RZ ;  /* 0x000280ff01007387 */ /* 0x0005e20000100c00 */
[----:B------:R-:W-:Y:S01]  /*10e0*/  IMAD.X R54, RZ, RZ, R19, P1 ;  /* 0x000000ffff367224 */ /* 0x000fe200008e0613 */
[C---:B------:R-:W-:Y:S01]  /*10f0*/  IADD3 R45, P5, R18.reuse, 0x108, RZ ;  /* 0x00000108122d7810 */ /* 0x040fe20007fbe0ff */
[----:B------:R-:W-:Y:S01]  /*1100*/  UP2UR UR39, UPR, URZ, 0x2 ;  /* 0x000000023f277883 */ /* 0x000fe20008000000 */
[----:B------:R2:W-:Y:S01]  /*1110*/  STL.128 [R1+0x290], RZ ;  /* 0x000290ff01007387 */ /* 0x0005e20000100c00 */
[C---:B------:R-:W-:Y:S01]  /*1120*/  IADD3 R39, P3, R18.reuse, 0x118, RZ ;  /* 0x0000011812277810 */ /* 0x040fe20007f7e0ff */
[----:B------:R-:W-:Y:S01]  /*1130*/  UP2UR UR41, UPR, URZ, 0x1 ;  /* 0x000000013f297883 */ /* 0x000fe20008000000 */
[C---:B------:R-:W-:Y:S01]  /*1140*/  IADD3 R23, P2, R18.reuse, 0x11c, RZ ;  /* 0x0000011c12177810 */ /* 0x040fe20007f5e0ff */
[----:B------:R2:W-:Y:S01]  /*1150*/  STL.128 [R1+0x2a0], RZ ;  /* 0x0002a0ff01007387 */ /* 0x0005e20000100c00 */
[C---:B------:R-:W-:Y:S01]  /*1160*/  IADD3 R37, P1, R18.reuse, 0x14c, RZ ;  /* 0x0000014c12257810 */ /* 0x040fe20007f3e0ff */
[----:B------:R-:W-:Y:S01]  /*1170*/  UIADD3 UR4, UR8, UR4, URZ ;  /* 0x0000000408047290 */ /* 0x000fe2000fffe03f */
[----:B------:R-:W-:Y:S01]  /*1180*/  VIADD R161, R18, 0x150 ;  /* 0x0000015012a17836 */ /* 0x000fe20000000000 */
[----:B------:R2:W-:Y:S01]  /*1190*/  STL.128 [R1+0x2b0], RZ ;  /* 0x0002b0ff01007387 */ /* 0x0005e20000100c00 */
[----:B------:R-:W-:-:S02]  /*11a0*/  VIADD R31, R27, 0xffffff80 ;  /* 0xffffff801b1f7836 */ /* 0x000fc40000000000 */
[--C-:B------:R-:W-:Y:S01]  /*11b0*/  IMAD.X R50, RZ, RZ, R19.reuse, P4 ;  /* 0x000000ffff327224 */ /* 0x100fe200020e0613 */
[----:B------:R2:W-:Y:S01]  /*11c0*/  STL.128 [R1+0x2c0], RZ ;  /* 0x0002c0ff01007387 */ /* 0x0005e20000100c00 */
[--C-:B------:R-:W-:Y:S02]  /*11d0*/  IMAD.X R29, RZ, RZ, R19.reuse, P6 ;  /* 0x000000ffff1d7224 */ /* 0x100fe400030e0613 */
[--C-:B------:R-:W-:Y:S01]  /*11e0*/  IMAD.X R43, RZ, RZ, R19.reuse, P5 ;  /* 0x000000ffff2b7224 */ /* 0x100fe200028e0613 */
[----:B------:R2:W-:Y:S01]  /*11f0*/  STL.128 [R1+0x2d0], RZ ;  /* 0x0002d0ff01007387 */ /* 0x0005e20000100c00 */
[--C-:B------:R-:W-:Y:S02]  /*1200*/  IMAD.X R48, RZ, RZ, R19.reuse, P3 ;  /* 0x000000ffff307224 */ /* 0x100fe400018e0613 */
[--C-:B------:R-:W-:Y:S01]  /*1210*/  IMAD.X R22, RZ, RZ, R19.reuse, P2 ;  /* 0x000000ffff167224 */ /* 0x100fe200010e0613 */
[----:B------:R2:W-:Y:S01]  /*1220*/  STL.128 [R1+0x2e0], RZ ;  /* 0x0002e0ff01007387 */ /* 0x0005e20000100c00 */
[----:B------:R-:W-:-:S03]  /*1230*/  IMAD.X R46, RZ, RZ, R19, P1 ;  /* 0x000000ffff2e7224 */ /* 0x000fc600008e0613 */
        /* <DEDUP_REMOVED lines=20> */
[----:B------:R2:W-:Y:S04]  /*1380*/  STL [R1+0x10], RZ ;  /* 0x000010ff01007387 */ /* 0x0005e80000100800 */
[----:B------:R2:W-:Y:S01]  /*1390*/  STL [R1+0x38], RZ ;  /* 0x000038ff01007387 */ /* 0x0005e20000100800 */
        /* <DEDUP_REMOVED lines=11> */
.L_x_11215:
[----:B------:R-:W-:-:S11]  /*1450*/  UISETP.NE.AND UP0, UPT, UR5, 0x1, UPT ;  /* 0x000000010500788c */ /* 0x000fd6000bf05270 */
[----:B------:R-:W-:Y:S02]  /*1460*/  @UP0 ULDC.64 UR10, c[0x0][0xae0] ;  /* 0x0002b800000a0ab9 */ /* 0x000fe40000000a00 */
[----:B------:R-:W-:-:S04]  /*1470*/  UIMAD.WIDE.U32 UR8, UR7, UR10, URZ ;  /* 0x0000000a070872a5 */ /* 0x000fc8000f8e003f */
[----:B------:R-:W-:-:S12]  /*1480*/  @UP0 USHF.R.U32.HI UR7, URZ, UR11, UR9 ;  /* 0x0000000b3f070299 */ /* 0x000fd80008011609 */
.L_x_11216:
[----:B------:R-:W-:-:S04]  /*1490*/  UIMAD UR7, UR7, UR5, UR5 ;  /* 0x00000005070772a4 */ /* 0x000fc8000f8e0205 */
[----:B------:R-:W-:-:S04]  /*14a0*/  UISETP.LT.AND UP0, UPT, UR4, UR7, UPT ;  /* 0x000000070400728c */ /* 0x000fc8000bf01270 */
[----:B------:R-:W-:-:S12]  /*14b0*/  USEL UR4, UR4, UR7, UP0 ;  /* 0x0000000704047287 */ /* 0x000fd80008000000 */
.L_x_11214:
[----:B------:R-:W-:Y:S02]  /*14c0*/  UISETP.NE.AND UP0, UPT, UR39, URZ, UPT ;  /* 0x0000003f2700728c */ /* 0x000fe4000bf05270 */
[----:B------:R-:W-:Y:S02]  /*14d0*/  UIADD3 UR8, UR42, 0x5f, URZ ;  /* 0x0000005f2a087890 */ /* 0x000fe4000fffe03f */
[----:B------:R-:W-:Y:S02]  /*14e0*/  UIADD3 UR10, UR4, 0x5f, URZ ;  /* 0x0000005f040a7890 */ /* 0x000fe4000fffe03f */
[----:B------:R-:W-:Y:S02]  /*14f0*/  UISETP.GE.AND UP1, UPT, UR5, 0x1, UPT ;  /* 0x000000010500788c */ /* 0x000fe4000bf26270 */
[----:B------:R-:W-:Y:S02]  /*1500*/  UIMAD.WIDE UR8, UR8, 0x2aaaaaab, URZ ;  /* 0x2aaaaaab080878a5 */ /* 0x000fe4000f8e023f */
[----:B------:R-:W-:Y:S01]  /*1510*/  UIMAD.WIDE UR10, UR10, 0x2aaaaaab, URZ ;  /* 0x2aaaaaab0a0a78a5 */ /* 0x000fe2000f8e023f */
[----:B------:R-:W-:Y:S01]  /*1520*/  @UP0 ULDC UR12, c[0x0][0x44c] ;  /* 0x00011300000c0ab9 */ /* 0x000fe20000000800 */
[----:B------:R-:W-:Y:S01]  /*1530*/  USHF.R.U32.HI UR4, URZ, 0x1f, UR9 ;  /* 0x0000001f3f047899 */ /* 0x000fe20008011609 */
[----:B------:R-:W-:Y:S01]  /*1540*/  PLOP3.LUT P0, PT, PT, PT, UP1, 0x40, 0x0 ;  /* 0x000000000000781c */ /* 0x000fe20003f0e818 */
[----:B------:R-:W-:-:S02]  /*1550*/  UIMAD.WIDE.U32 UR12, UR6, UR12, URZ ;  /* 0x0000000c060c72a5 */ /* 0x000fc4000f8e003f */
[----:B------:R-:W-:Y:S01]  /*1560*/  USHF.R.U32.HI UR7, URZ, 0x1f, UR11 ;  /* 0x0000001f3f077899 */ /* 0x000fe2000801160b */
[----:B------:R-:W-:Y:S01]  /*1570*/  @UP0 ULDC UR15, c[0x0][0x450] ;  /* 0x00011400000f0ab9 */ /* 0x000fe20000000800 */
[----:B------:R-:W-:Y:S02]  /*1580*/  UIADD3 UR43, UR42, -UR43, URZ ;  /* 0x8000002b2a2b7290 */ /* 0x000fe4000fffe03f */
[----:B------:R-:W-:Y:S02]  /*1590*/  @UP0 USHF.R.U32.HI UR6, URZ, UR15, UR13 ;  /* 0x0000000f3f060299 */ /* 0x000fe4000801160d */
[----:B------:R-:W-:Y:S02]  /*15a0*/  ULEA.HI.SX32 UR4, UR9, UR4, 0x1c ;  /* 0x0000000409047291 */ /* 0x000fe4000f8fe23f */
[----:B------:R-:W-:Y:S02]  /*15b0*/  ULEA.HI.SX32 UR7, UR11, UR7, 0x1c ;  /* 0x000000070b077291 */ /* 0x000fe4000f8fe23f */
[----:B------:R-:W-:-:S02]  /*15c0*/  UIADD3 UR6, UR43, UR6, URZ ;  /* 0x000000062b067290 */ /* 0x000fc4000fffe03f */
[----:B------:R-:W-:Y:S01]  /*15d0*/  UISETP.LT.AND UP0, UPT, UR4, UR7, UPT ;  /* 0x000000070400728c */ /* 0x000fe2000bf01270 */
[----:B------:R-:W-:Y:S02]  /*15e0*/  ULDC UR14, c[0x0][0xad4] ;  /* 0x0002b500000e7ab9 */ /* 0x000fe40000000800 */
[----:B------:R-:W-:Y:S02]  /*15f0*/  UIADD3 UR8, UR6, -UR14, URZ ;  /* 0x8000000e06087290 */ /* 0x000fe4000fffe03f */
[----:B------:R-:W-:Y:S01]  /*1600*/  USEL UR9, UR4, UR7, UP0 ;  /* 0x0000000704097287 */ /* 0x000fe20008000000 */
        /* <DEDUP_REMOVED lines=12> */
.L_x_11218:
[----:B------:R-:W-:-:S11]  /*16d0*/  UISETP.NE.AND UP0, UPT, UR5, 0x1, UPT ;  /* 0x000000010500788c */ /* 0x000fd6000bf05270 */
[----:B------:R-:W-:Y:S02]  /*16e0*/  @UP0 ULDC.64 UR10, c[0x0][0xae0] ;  /* 0x0002b800000a0ab9 */ /* 0x000fe40000000a00 */
[----:B------:R-:W-:-:S04]  /*16f0*/  UIMAD.WIDE.U32 UR6, UR4, UR10, URZ ;  /* 0x0000000a040672a5 */ /* 0x000fc8000f8e003f */
[----:B------:R-:W-:-:S12]  /*1700*/  @UP0 USHF.R.U32.HI UR4, URZ, UR11, UR7 ;  /* 0x0000000b3f040299 */ /* 0x000fd80008011607 */
.L_x_11219:
[----:B------:R-:W-:-:S04]  /*1710*/  UIMAD UR4, UR4, UR5, URZ ;  /* 0x00000005040472a4 */ /* 0x000fc8000f8e023f */
[----:B------:R-:W-:-:S04]  /*1720*/  UISETP.LT.AND UP0, UPT, UR8, UR4, UPT ;  /* 0x000000040800728c */ /* 0x000fc8000bf01270 */
[----:B------:R-:W-:-:S12]  /*1730*/  USEL UR8, UR8, UR4, !UP0 ;  /* 0x0000000408087287 */ /* 0x000fd8000c000000 */
.L_x_11217:
[----:B------:R-:W-:Y:S02]  /*1740*/  UIMAD.WIDE UR4, UR8, 0x2aaaaaab, URZ ;  /* 0x2aaaaaab080478a5 */ /* 0x000fe4000f8e023f */
[----:B------:R-:W-:Y:S02]  /*1750*/  ULOP3.LUT UR40, UR59, 0xffff, URZ, 0xc0, !UPT ;  /* 0x0000ffff3b287892 */ /* 0x000fe4000f8ec03f */
[----:B------:R-:W-:-:S04]  /*1760*/  USHF.R.U32.HI UR4, URZ, 0x1f, UR5 ;  /* 0x0000001f3f047899 */ /* 0x000fc80008011605 */
[----:B------:R-:W-:-:S04]  /*1770*/  ULEA.HI.SX32 UR4, UR5, UR4, 0x1c ;  /* 0x0000000405047291 */ /* 0x000fc8000f8fe23f */
        /* <DEDUP_REMOVED lines=13> */
[----:B--2---:R-:W-:Y:S02]  /*1850*/  IABS R5, R3 ;  /* 0x0000000300057213 */ /* 0x004fe40000000000 */
        /* <DEDUP_REMOVED lines=29> */
.L_x_11220:
[----:B------:R-:W-:Y:S01]  /*1a30*/  UIMAD UR40, UR40, UR4, UR10 ;  /* 0x00000004282872a4 */ /* 0x000fe2000f8e020a */
[----:B------:R-:W-:Y:S01]  /*1a40*/  IMAD.U32 R0, RZ, RZ, UR9 ;  /* 0x00000009ff007e24 */ /* 0x000fe2000f8e00ff */
[----:B------:R-:W-:Y:S01]  /*1a50*/  PLOP3.LUT P0, PT, PT, PT, PT, 0x80, 0x0 ;  /* 0x000000000000781c */ /* 0x000fe20003f0f070 */
[----:B------:R-:W-:-:S05]  /*1a60*/  IMAD.U32 R3, RZ, RZ, UR4 ;  /* 0x00000004ff037e24 */ /* 0x000fca000f8e00ff */
[----:B------:R-:W-:-:S04]  /*1a70*/  VIADDMNMX R0, R3, UR40, R0, PT ;  /* 0x0000002803007c46 */ /* 0x000fc8000b800100 */
[----:B------:R-:W-:-:S13]  /*1a80*/  R2UR UR44, R0 ;  /* 0x00000000002c72ca */ /* 0x000fda00000e0000 */
[----:B------:R-:W-:-:S06]  /*1a90*/  UISETP.GT.AND UP0, UPT, UR44, UR40, UPT ;  /* 0x000000282c00728c */ /* 0x000fcc000bf04270 */
[----:B------:R-:W-:-:S13]  /*1aa0*/  PLOP3.LUT P1, PT, PT, PT, UP0, 0x80, 0x0 ;  /* 0x000000000000781c */ /* 0x000fda0003f2f008 */
[----:B------:R-:W-:Y:S05]  /*1ab0*/  @!P1 BRA `(.L_x_11221) ;  /* 0x000002e000889947 */ /* 0x000fea0003800000 */
[----:B------:R-:W-:Y:S01]  /*1ac0*/  SHF.R.S32.HI R0, RZ, 0x1f, R31 ;  /* 0x0000001fff007819 */ /* 0x000fe2000001141f */
[----:B------:R-:W-:Y:S01]  /*1ad0*/  VIADD R21, R72, 0x18400 ;  /* 0x0001840048157836 */ /* 0x000fe20000000000 */
[----:B------:R-:W-:Y:S01]  /*1ae0*/  STL.64 [R1+0x58], RZ ;  /* 0x000058ff01007387 */ /* 0x000fe20000100a00 */
[----:B--2---:R-:W-:Y:S01]  /*1af0*/  IMAD.MOV.U32 R4, RZ, RZ, 0x1 ;  /* 0x00000001ff047424 */ /* 0x004fe200078e00ff */
[----:B------:R-:W-:Y:S01]  /*1b00*/  LEA.HI R30, R0, R31, RZ, 0x7 ;  /* 0x0000001f001e7211 */ /* 0x000fe200078f38ff */
[----:B------:R-:W-:Y:S01]  /*1b10*/  IMAD.MOV.U32 R5, RZ, RZ, RZ ;  /* 0x000000ffff057224 */ /* 0x000fe200078e00ff */
[----:B------:R-:W-:Y:S01]  /*1b20*/  STL.128 [R1+0x90], RZ ;  /* 0x000090ff01007387 */ /* 0x000fe20000100c00 */
[----:B------:R-:W-:Y:S01]  /*1b30*/  IMAD.MOV.U32 R6, RZ, RZ, 0x1 ;  /* 0x00000001ff067424 */ /* 0x000fe200078e00ff */
[----:B------:R-:W-:Y:S01]  /*1b40*/  SHF.R.S32.HI R35, RZ, 0x7, R30 ;  /* 0x00000007ff237819 */ /* 0x000fe2000001141e */
[----:B------:R-:W-:Y:S01]  /*1b50*/  IMAD.MOV.U32 R7, RZ, RZ, RZ ;  /* 0x000000ffff077224 */ /* 0x000fe200078e00ff */
[----:B------:R-:W-:Y:S01]  /*1b60*/  STL.128 [R1+0xa0], RZ ;  /* 0x0000a0ff01007387 */ /* 0x000fe20000100c00 */
[----:B------:R-:W-:Y:S01]  /*1b70*/  IMAD.MOV.U32 R10, RZ, RZ, 0x1 ;  /* 0x00000001ff0a7424 */ /* 0x000fe200078e00ff */
[----:B------:R-:W-:Y:S01]  /*1b80*/  LOP3.LUT P0, RZ, R21, 0x1bf, RZ, 0xc0, !PT ;  /* 0x000001bf15ff7812 */ /* 0x000fe2000780c0ff */
[----:B------:R-:W-:Y:S01]  /*1b90*/  IMAD.MOV.U32 R11, RZ, RZ, RZ ;  /* 0x000000ffff0b7224 */ /* 0x000fe200078e00ff */
[----:B------:R-:W0:Y:S01]  /*1ba0*/  SHFL.IDX PT, R0, R35, RZ, 0x1f ;  /* 0x00001fff23007589 */ /* 0x000e2200000e0000 */
[----:B------:R-:W-:-:S02]  /*1bb0*/  IMAD.MOV.U32 R15, RZ, RZ, 0x40000040 ;  /* 0x40000040ff0f7424 */ /* 0x000fc400078e00ff */
[----:B------:R-:W-:Y:S01]  /*1bc0*/  IMAD.MOV.U32 R13, RZ, RZ, 0x40000040 ;  /* 0x40000040ff0d7424 */ /* 0x000fe200078e00ff */
[----:B------:R1:W-:Y:S04]  /*1bd0*/  STL.128 [R1+0x60], R4 ;  /* 0x0000600401007387 */ /* 0x0003e80000100c00 */
[----:B------:R2:W-:Y:S04]  /*1be0*/  STL.64 [R1+0x70], R10 ;  /* 0x0000700a01007387 */ /* 0x0005e80000100a00 */
[----:B------:R2:W-:Y:S04]  /*1bf0*/  STL.128 [R1+0xb0], RZ ;  /* 0x0000b0ff01007387 */ /* 0x0005e80000100c00 */
[----:B------:R2:W-:Y:S01]  /*1c00*/  STL.128 [R1+0xc0], RZ ;  /* 0x0000c0ff01007387 */ /* 0x0005e20000100c00 */
[----:B-1----:R-:W-:-:S03]  /*1c10*/  IMAD.MOV.U32 R5, RZ, RZ, 0x40000040 ;  /* 0x40000040ff057424 */ /* 0x002fc600078e00ff */
[----:B------:R2:W-:Y:S01]  /*1c20*/  STL.128 [R1+0xd0], RZ ;  /* 0x0000d0ff01007387 */ /* 0x0005e20000100c00 */
[----:B------:R-:W-:Y:S01]  /*1c30*/  IMAD.MOV.U32 R7, RZ, RZ, 0x40000040 ;  /* 0x40000040ff077424 */ /* 0x000fe200078e00ff */
[----:B0-----:R-:W-:Y:S02]  /*1c40*/  LEA.HI R2, R0, R0, RZ, 0x1 ;  /* 0x0000000000027211 */ /* 0x001fe400078f08ff */
[----:B------:R2:W-:Y:S02]  /*1c50*/  STL.128 [R1+0xe0], RZ ;  /* 0x0000e0ff01007387 */ /* 0x0005e40000100c00 */
[----:B------:R-:W-:Y:S01]  /*1c60*/  LOP3.LUT R3, R2, 0x7fffe, RZ, 0xc0, !PT ;  /* 0x0007fffe02037812 */ /* 0x000fe200078ec0ff */
[----:B------:R-:W-:-:S04]  /*1c70*/  VIADD R2, R72, 0x1c400 ;  /* 0x0001c40048027836 */ /* 0x000fc80000000000 */
[----:B------:R-:W-:Y:S01]  /*1c80*/  IMAD.IADD R0, R0, 0x1, -R3 ;  /* 0x0000000100007824 */ /* 0x000fe200078e0a03 */
[----:B------:R-:W-:Y:S01]  /*1c90*/  SHF.R.U32.HI R2, RZ, 0x4, R2 ;  /* 0x00000004ff027819 */ /* 0x000fe20000011602 */
[----:B------:R-:W-:Y:S02]  /*1ca0*/  VIADD R3, R72, 0x400 ;  /* 0x0000040048037836 */ /* 0x000fe40000000000 */
[----:B------:R-:W-:Y:S01]  /*1cb0*/  IMAD R0, R0, 0x2000, R21 ;  /* 0x0000200000007824 */ /* 0x000fe200078e0215 */
[----:B------:R-:W-:Y:S02]  /*1cc0*/  LOP3.LUT R2, R2, 0x3fff, RZ, 0xc0, !PT ;  /* 0x00003fff02027812 */ /* 0x000fe400078ec0ff */
[----:B------:R-:W-:Y:S01]  /*1cd0*/  SHF.R.U32.HI R3, RZ, 0x4, R3 ;  /* 0x00000004ff037819 */ /* 0x000fe20000011603 */
[----:B------:R-:W-:Y:S01]  /*1ce0*/  VIADD R8, R0, 0xa000 ;  /* 0x0000a00000087836 */ /* 0x000fe20000000000 */
[----:B------:R-:W-:Y:S02]  /*1cf0*/  SHF.R.U32.HI R0, RZ, 0x4, R0 ;  /* 0x00000004ff007819 */ /* 0x000fe40000011600 */
[----:B------:R-:W-:-:S02]  /*1d00*/  LOP3.LUT R3, R3, 0x3fff, RZ, 0xc0, !PT ;  /* 0x00003fff03037812 */ /* 0x000fc400078ec0ff */
[----:B------:R-:W-:Y:S02]  /*1d10*/  SHF.R.U32.HI R8, RZ, 0x4, R8 ;  /* 0x00000004ff087819 */ /* 0x000fe40000011608 */
[----:B------:R-:W-:Y:S02]  /*1d20*/  LOP3.LUT R9, R2, 0x10000, RZ, 0xfc, !PT ;  /* 0x0001000002097812 */ /* 0x000fe400078efcff */
[C---:B------:R-:W-:Y:S02]  /*1d30*/  LOP3.LUT R6, R3.reuse, 0x3000000, RZ, 0xfc, !PT ;  /* 0x0300000003067812 */ /* 0x040fe400078efcff */
[----:B------:R-:W-:Y:S01]  /*1d40*/  LOP3.LUT R2, R3, 0x10000, RZ, 0xfc, !PT ;  /* 0x0001000003027812 */ /* 0x000fe200078efcff */
[----:B------:R-:W-:Y:S01]  /*1d50*/  IMAD.MOV.U32 R4, RZ, RZ, R9 ;  /* 0x000000ffff047224 */ /* 0x000fe200078e0009 */
[----:B------:R-:W-:Y:S01]  /*1d60*/  LOP3.LUT R0, R0, 0x3fff, RZ, 0xc0, !PT ;  /* 0x00003fff00007812 */ /* 0x000fe200078ec0ff */
[----:B------:R-:W-:Y:S01]  /*1d70*/  IMAD.MOV.U32 R9, RZ, RZ, 0x40000040 ;  /* 0x40000040ff097424 */ /* 0x000fe200078e00ff */
[----:B------:R-:W-:Y:S01]  /*1d80*/  LOP3.LUT R3, R8, 0x3fff, RZ, 0xc0, !PT ;  /* 0x00003fff08037812 */ /* 0x000fe200078ec0ff */
[----:B------:R-:W-:Y:S01]  /*1d90*/  IMAD.MOV.U32 R14, RZ, RZ, R2 ;  /* 0x000000ffff0e7224 */ /* 0x000fe200078e0002 */
[----:B------:R-:W-:Y:S01]  /*1da0*/  LOP3.LUT R8, R0, 0x10000, RZ, 0xfc, !PT ;  /* 0x0001000000087812 */ /* 0x000fe200078efcff */
[----:B------:R2:W-:Y:S01]  /*1db0*/  STL.128 [R1+0x80], R4 ;  /* 0x0000800401007387 */ /* 0x0005e20000100c00 */
[----:B------:R-:W-:-:S03]  /*1dc0*/  LOP3.LUT R12, R3, 0x10000, RZ, 0xfc, !PT ;  /* 0x00010000030c7812 */ /* 0x000fc600078efcff */
[----:B------:R2:W-:Y:S04]  /*1dd0*/  STL.64 [R1+0x78], R8 ;  /* 0x0000780801007387 */ /* 0x0005e80000100a00 */
[----:B------:R2:W-:Y:S01]  /*1de0*/  STL.128 [R1+0xf0], R12 ;  /* 0x0000f00c01007387 */ /* 0x0005e20000100c00 */
[----:B------:R-:W-:Y:S05]  /*1df0*/  @!P0 BRA `(.L_x_11222) ;  /* 0x0000000000408947 */ /* 0x000fea0003800000 */
[----:B------:R-:W-:Y:S01]  /*1e00*/  MOV R0, 0x0 ;  /* 0x0000000000007802 */ /* 0x000fe20000000f00 */
[----:B------:R-:W-:Y:S01]  /*1e10*/  ULDC.64 UR4, c[0x4][0xf0] ;  /* 0x01003c0000047ab9 */ /* 0x000fe20000000a00 */
[----:B------:R-:W-:Y:S01]  /*1e20*/  ULDC.64 UR6, c[0x4][0x38] ;  /* 0x01000e0000067ab9 */ /* 0x000fe20000000a00 */
[----:B--2---:R-:W-:Y:S01]  /*1e30*/  IMAD.U32 R4, RZ, RZ, UR4 ;  /* 0x00000004ff047e24 */ /* 0x004fe2000f8e00ff */
        /* <DEDUP_REMOVED lines=12> */
.L_x_11222:
[----:B--2---:R-:W2:Y:S01]  /*1f00*/  LDL R15, [R1+0x1fc] ;  /* 0x0001fc00010f7983 */ /* 0x004ea20000100800 */
[----:B------:R-:W-:Y:S01]  /*1f10*/  LOP3.LUT R0, R30, 0xffffff80, RZ, 0xc0, !PT ;  /* 0xffffff801e007812 */ /* 0x000fe200078ec0ff */
[----:B------:R-:W0:Y:S01]  /*1f20*/  LDC.64 R12, c[0x0][0xae0] ;  /* 0x0002b800ff0c7b82 */ /* 0x000e220000000a00 */
[----:B------:R-:W-:Y:S01]  /*1f30*/  BSSY B0, `(.L_x_11223) ;  /* 0x000002f000007945 */ /* 0x000fe20003800000 */
[----:B------:R1:W-:Y:S02]  /*1f40*/  STL.64 [R1+0x108], R28 ;  /* 0x0001081c01007387 */ /* 0x0003e40000100a00 */
[----:B------:R-:W-:Y:S02]  /*1f50*/  IMAD.IADD R0, R31, 0x1, -R0 ;  /* 0x000000011f007824 */ /* 0x000fe400078e0a00 */
[----:B------:R3:W-:Y:S02]  /*1f60*/  STL.64 [R1+0x110], R16 ;  /* 0x0001101001007387 */ /* 0x0007e40000100a00 */
[----:B------:R-:W4:Y:S01]  /*1f70*/  LDC R8, c[0x0][0x288] ;  /* 0x0000a200ff087b82 */ /* 0x000f220000000800 */
[----:B------:R-:W-:Y:S01]  /*1f80*/  SHF.R.S32.HI R5, RZ, 0x1f, R0 ;  /* 0x0000001fff057819 */ /* 0x000fe20000011400 */
[----:B------:R3:W-:Y:S03]  /*1f90*/  STL.U8 [R1+0x118], RZ ;  /* 0x000118ff01007387 */ /* 0x0007e60000100000 */
[CC--:B------:R-:W-:Y:S01]  /*1fa0*/  LEA.HI R6, R5.reuse, R0.reuse, RZ, 0x2 ;  /* 0x0000000005067211 */ /* 0x0c0fe200078f10ff */
[----:B-1----:R-:W-:Y:S01]  /*1fb0*/  IMAD.MOV.U32 R28, RZ, RZ, RZ ;  /* 0x000000ffff1c7224 */ /* 0x002fe200078e00ff */
[----:B------:R-:W-:Y:S01]  /*1fc0*/  LEA.HI R5, R5, R0, RZ, 0x5 ;  /* 0x0000000005057211 */ /* 0x000fe200078f28ff */
[----:B------:R-:W4:Y:S01]  /*1fd0*/  LDC R10, c[0x0][0xad4] ;  /* 0x0002b500ff0a7b82 */ /* 0x000f220000000800 */
[--C-:B------:R-:W-:Y:S01]  /*1fe0*/  SHF.R.S32.HI R4, RZ, 0x2, R6.reuse ;  /* 0x00000002ff047819 */ /* 0x100fe20000011406 */
[----:B------:R3:W-:Y:S01]  /*1ff0*/  STL.U8 [R1+0x14c], RZ ;  /* 0x00014cff01007387 */ /* 0x0007e20000100000 */
[----:B------:R-:W-:-:S02]  /*2000*/  SHF.R.S32.HI R3, RZ, 0x1f, R6 ;  /* 0x0000001fff037819 */ /* 0x000fc40000011406 */
[----:B------:R-:W-:Y:S02]  /*2010*/  SHF.R.S32.HI R20, RZ, 0x5, R5 ;  /* 0x00000005ff147819 */ /* 0x000fe40000011405 */
[----:B------:R-:W-:Y:S01]  /*2020*/  LEA.HI R3, R3, R4, RZ, 0x3 ;  /* 0x0000000403037211 */ /* 0x000fe200078f18ff */
[----:B------:R-:W1:Y:S01]  /*2030*/  LDC R226, c[0x0][0x450] ;  /* 0x00011400ffe27b82 */ /* 0x000e620000000800 */
[----:B0-----:R-:W-:Y:S02]  /*2040*/  IMAD.MOV.U32 R30, RZ, RZ, R12 ;  /* 0x000000ffff1e7224 */ /* 0x001fe400078e000c */
[----:B------:R-:W-:Y:S01]  /*2050*/  LOP3.LUT R7, R3, 0xfffffff8, RZ, 0xc0, !PT ;  /* 0xfffffff803077812 */ /* 0x000fe200078ec0ff */
[----:B------:R-:W-:-:S04]  /*2060*/  IMAD.MOV.U32 R31, RZ, RZ, R13 ;  /* 0x000000ffff1f7224 */ /* 0x000fc800078e000d */
[----:B------:R-:W-:Y:S01]  /*2070*/  IMAD.IADD R7, R4, 0x1, -R7 ;  /* 0x0000000104077824 */ /* 0x000fe200078e0a07 */
[----:B------:R-:W-:Y:S01]  /*2080*/  LEA.HI R4, R35, R35, RZ, 0x1 ;  /* 0x0000002323047211 */ /* 0x000fe200078f08ff */
[----:B------:R-:W0:Y:S02]  /*2090*/  LDC.64 R2, c[0x0][0xad8] ;  /* 0x0002b600ff027b82 */ /* 0x000e240000000a00 */
[----:B------:R-:W-:Y:S01]  /*20a0*/  IMAD R9, R20, 0x10, R7 ;  /* 0x0000001014097824 */ /* 0x000fe200078e0207 */
[----:B------:R-:W-:Y:S02]  /*20b0*/  LOP3.LUT R14, R4, 0x3fffffe, RZ, 0xc0, !PT ;  /* 0x03fffffe040e7812 */ /* 0x000fe400078ec0ff */
[----:B------:R-:W-:-:S03]  /*20c0*/  LOP3.LUT R7, R6, 0x7ffffffc, RZ, 0xc0, !PT ;  /* 0x7ffffffc06077812 */ /* 0x000fc600078ec0ff */
[----:B------:R-:W5:Y:S01]  /*20d0*/  LDC.64 R4, c[0x0][0x448] ;  /* 0x00011200ff047b82 */ /* 0x000f620000000a00 */
[----:B------:R-:W-:Y:S02]  /*20e0*/  IMAD.IADD R14, R35, 0x1, -R14 ;  /* 0x00000001230e7824 */ /* 0x000fe400078e0a0e */
[----:B------:R-:W-:Y:S02]  /*20f0*/  IMAD.IADD R7, R0, 0x1, -R7 ;  /* 0x0000000100077824 */ /* 0x000fe400078e0a07 */
[----:B------:R-:W-:Y:S01]  /*2100*/  IMAD R6, R14, 0x40, R9 ;  /* 0x000000400e067824 */ /* 0x000fe200078e0209 */
[----:B-1----:R3:W-:Y:S01]  /*2110*/  STL [R1+0x148], R226 ;  /* 0x000148e201007387 */ /* 0x0027e20000100800 */
[----:B------:R-:W-:Y:S02]  /*2120*/  VIADD R14, R27, 0xffffff80 ;  /* 0xffffff801b0e7836 */ /* 0x000fe40000000000 */
[----:B------:R-:W-:Y:S02]  /*2130*/  IMAD.U32 R9, RZ, RZ, UR42 ;  /* 0x0000002aff097e24 */ /* 0x000fe4000f8e00ff */
[----:B------:R-:W-:Y:S01]  /*2140*/  IMAD.SHL.U32 R7, R7, 0x2, RZ ;  /* 0x0000000207077824 */ /* 0x000fe200078e00ff */
[----:B------:R3:W-:Y:S01]  /*2150*/  STL [R1+0x11c], R14 ;  /* 0x00011c0e01007387 */ /* 0x0007e20000100800 */
[----:B0-----:R-:W-:-:S03]  /*2160*/  IMAD.MOV.U32 R11, RZ, RZ, R2 ;  /* 0x000000ffff0b7224 */ /* 0x001fc600078e0002 */
[----:B------:R3:W-:Y:S01]  /*2170*/  STL.64 [R1+0x100], R6 ;  /* 0x0001000601007387 */ /* 0x0007e20000100a00 */
[----:B------:R-:W-:-:S03]  /*2180*/  IMAD.MOV.U32 R29, RZ, RZ, R3 ;  /* 0x000000ffff1d7224 */ /* 0x000fc600078e0003 */
[----:B----4-:R3:W-:Y:S04]  /*2190*/  STL.128 [R1+0x120], R8 ;  /* 0x0001200801007387 */ /* 0x0107e80000100c00 */
[----:B------:R3:W-:Y:S04]  /*21a0*/  STL.128 [R1+0x130], R28 ;  /* 0x0001301c01007387 */ /* 0x0007e80000100c00 */
[----:B-----5:R3:W-:Y:S01]  /*21b0*/  STL.64 [R1+0x140], R4 ;  /* 0x0001400401007387 */ /* 0x0207e20000100a00 */
[----:B--2---:R-:W-:-:S04]  /*21c0*/  LEA.HI R0, R15, R15, RZ, 0x1 ;  /* 0x0000000f0f007211 */ /* 0x004fc800078f08ff */
[----:B------:R-:W-:-:S05]  /*21d0*/  LOP3.LUT R0, R0, 0xfffffffe, RZ, 0xc0, !PT ;  /* 0xfffffffe00007812 */ /* 0x000fca00078ec0ff */
[----:B------:R-:W-:-:S05]  /*21e0*/  IMAD.IADD R0, R15, 0x1, -R0 ;  /* 0x000000010f007824 */ /* 0x000fca00078e0a00 */
[----:B------:R-:W-:-:S04]  /*21f0*/  SHF.L.U32 R15, R0, 0x1f, RZ ;  /* 0x0000001f000f7819 */ /* 0x000fc800000006ff */
[----:B------:R-:W0:Y:S02]  /*2200*/  SYNCS.PHASECHK.TRANS64.TRYWAIT P0, [R72+URZ+0x32400], R15 ;  /* 0x0324000f480075a7 */ /* 0x000e24000800017f */
[----:B0--3--:R-:W-:Y:S05]  /*2210*/  @!P0 BRA `(.L_x_11224) ;  /* 0x0000034c00348947 */ /* 0x009fea0003800000 */
.L_x_11378:
[----:B------:R-:W-:Y:S05]  /*2220*/  BSYNC B0 ;  /* 0x0000000000007941 */ /* 0x000fea0003800000 */
.L_x_11223:
[----:B------:R-:W2:Y:S04]  /*2230*/  LDL.64 R16, [R1+0xa40] ;  /* 0x000a400001107983 */ /* 0x000ea80000100a00 */
[----:B------:R-:W3:Y:S04]  /*2240*/  LDL R14, [R1+0xa48] ;  /* 0x000a4800010e7983 */ /* 0x000ee80000100800 */
[----:B------:R-:W4:Y:S04]  /*2250*/  LDL R4, [R1] ;  /* 0x0000000001047983 */ /* 0x000f280000100800 */
[----:B------:R1:W5:Y:S01]  /*2260*/  LDL.64 R6, [R1+0x1f0] ;  /* 0x0001f00001067983 */ /* 0x0003620000100a00 */
[----:B------:R-:W-:Y:S01]  /*2270*/  IMAD.MOV.U32 R28, RZ, RZ, R42 ;  /* 0x000000ffff1c7224 */ /* 0x000fe200078e002a */
[----:B------:R-:W-:Y:S01]  /*2280*/  IADD3 R0, P0, R18, 0x430, RZ ;  /* 0x0000043012007810 */ /* 0x000fe20007f1e0ff */
[----:B------:R-:W-:Y:S01]  /*2290*/  IMAD.MOV.U32 R29, RZ, RZ, R67 ;  /* 0x000000ffff1d7224 */ /* 0x000fe200078e0043 */
[----:B------:R-:W-:Y:S05]  /*22a0*/  WARPSYNC.ALL ;  /* 0x0000000000007948 */ /* 0x000fea0003800000 */
[----:B------:R-:W-:Y:S01]  /*22b0*/  IMAD.MOV.U32 R30, RZ, RZ, R36 ;  /* 0x000000ffff1e7224 */ /* 0x000fe200078e0024 */
[----:B------:R-:W-:Y:S01]  /*22c0*/  BSSY B0, `(.L_x_11225) ;  /* 0x000002e000007945 */ /* 0x000fe20003800000 */
[----:B------:R-:W-:-:S02]  /*22d0*/  IMAD.MOV.U32 R31, RZ, RZ, R63 ;  /* 0x000000ffff1f7224 */ /* 0x000fc400078e003f */
[----:B------:R-:W-:Y:S02]  /*22e0*/  IMAD.MOV.U32 R27, RZ, RZ, R44 ;  /* 0x000000ffff1b7224 */ /* 0x000fe400078e002c */
[----:B------:R-:W-:Y:S01]  /*22f0*/  IMAD.X R9, RZ, RZ, R19, P0 ;  /* 0x000000ffff097224 */ /* 0x000fe200000e0613 */
[----:B------:R0:W-:Y:S01]  /*2300*/  STL.128 [R1+0x150], R28 ;  /* 0x0001501c01007387 */ /* 0x0001e20000100c00 */
[----:B------:R-:W-:Y:S02]  /*2310*/  IMAD.MOV.U32 R10, RZ, RZ, R37 ;  /* 0x000000ffff0a7224 */ /* 0x000fe400078e0025 */
[----:B------:R-:W-:Y:S02]  /*2320*/  IMAD.MOV.U32 R11, RZ, RZ, R46 ;  /* 0x000000ffff0b7224 */ /* 0x000fe400078e002e */
[----:B------:R-:W-:Y:S02]  /*2330*/  IMAD.MOV.U32 R8, RZ, RZ, R0 ;  /* 0x000000ffff087224 */ /* 0x000fe400078e0000 */
[----:B------:R-:W-:-:S02]  /*2340*/  IMAD.MOV.U32 R42, RZ, RZ, R45 ;  /* 0x000000ffff2a7224 */ /* 0x000fc400078e002d */
[----:B------:R-:W-:Y:S01]  /*2350*/  IMAD.MOV.U32 R35, RZ, RZ, R61 ;  /* 0x000000ffff237224 */ /* 0x000fe200078e003d */
[----:B------:R1:W-:Y:S01]  /*2360*/  STL.128 [R1+0x1b0], R8 ;  /* 0x0001b00801007387 */ /* 0x0003e20000100c00 */
[----:B------:R-:W-:-:S03]  /*2370*/  VIADD R225, R73, 0x8 ;  /* 0x0000000849e17836 */ /* 0x000fc60000000000 */
[----:B------:R-:W-:Y:S01]  /*2380*/  STL.128 [R1+0x1c0], R40 ;  /* 0x0001c02801007387 */ /* 0x000fe20000100c00 */
[----:B0-----:R-:W-:Y:S02]  /*2390*/  IMAD.MOV.U32 R28, RZ, RZ, R26 ;  /* 0x000000ffff1c7224 */ /* 0x001fe400078e001a */
[----:B------:R-:W-:Y:S02]  /*23a0*/  IMAD.MOV.U32 R26, RZ, RZ, R33 ;  /* 0x000000ffff1a7224 */ /* 0x000fe400078e0021 */
[----:B------:R-:W-:Y:S02]  /*23b0*/  IMAD.MOV.U32 R29, RZ, RZ, R57 ;  /* 0x000000ffff1d7224 */ /* 0x000fe400078e0039 */
[----:B------:R-:W-:Y:S01]  /*23c0*/  IMAD.MOV.U32 R30, RZ, RZ, R55 ;  /* 0x000000ffff1e7224 */ /* 0x000fe200078e0037 */
[----:B------:R0:W-:Y:S01]  /*23d0*/  STL.128 [R1+0x180], R24 ;  /* 0x0001801801007387 */ /* 0x0001e20000100c00 */
[----:B------:R-:W-:Y:S02]  /*23e0*/  IMAD.MOV.U32 R31, RZ, RZ, R58 ;  /* 0x000000ffff1f7224 */ /* 0x000fe400078e003a */
[----:B-1----:R-:W-:-:S02]  /*23f0*/  IMAD.MOV.U32 R8, RZ, RZ, R51 ;  /* 0x000000ffff087224 */ /* 0x002fc400078e0033 */
[----:B------:R-:W-:Y:S01]  /*2400*/  IMAD.MOV.U32 R9, RZ, RZ, R54 ;  /* 0x000000ffff097224 */ /* 0x000fe200078e0036 */
[----:B------:R-:W-:Y:S01]  /*2410*/  STL.128 [R1+0x170], R28 ;  /* 0x0001701c01007387 */ /* 0x000fe20000100c00 */
        /* <DEDUP_REMOVED lines=13> */
[----:B--2---:R-:W-:Y:S02]  /*24f0*/  IMAD.MOV.U32 R33, RZ, RZ, R17 ;  /* 0x000000ffff217224 */ /* 0x004fe400078e0011 */
[----:B------:R-:W-:Y:S02]  /*2500*/  IMAD.MOV.U32 R16, RZ, RZ, R39 ;  /* 0x000000ffff107224 */ /* 0x000fe400078e0027 */
[----:B---3--:R-:W-:Y:S02]  /*2510*/  IMAD.MOV.U32 R32, RZ, RZ, R14 ;  /* 0x000000ffff207224 */ /* 0x008fe400078e000e */
[----:B------:R-:W-:Y:S01]  /*2520*/  IMAD.MOV.U32 R17, RZ, RZ, R48 ;  /* 0x000000ffff117224 */ /* 0x000fe200078e0030 */
[----:B----4-:R-:W-:Y:S02]  /*2530*/  LOP3.LUT R0, R4, 0x1, RZ, 0xfc, !PT ;  /* 0x0000000104007812 */ /* 0x010fe400078efcff */
[----:B------:R0:W-:Y:S01]  /*2540*/  STL.128 [R1+0x1d0], R32 ;  /* 0x0001d02001007387 */ /* 0x0001e20000100c00 */
[----:B------:R0:W-:Y:S01]  /*2550*/  BAR.SYNC.DEFER_BLOCKING R225, 0x100 ;  /* 0x000400e10000751d */ /* 0x0001e20000010000 */
[----:B------:R-:W-:-:S05]  /*2560*/  ISETP.NE.AND P1, PT, R0, 0x3, PT ;  /* 0x000000030000780c */ /* 0x000fca0003f25270 */
[----:B------:R0:W-:Y:S08]  /*2570*/  STL.128 [R1+0x160], R16 ;  /* 0x0001601001007387 */ /* 0x0001f00000100c00 */
[----:B------:R-:W-:Y:S05]  /*2580*/  @!P1 BRA `(.L_x_11226) ;  /* 0x0000000000049947 */ /* 0x000fea0003800000 */
[----:B------:R-:W-:Y:S01]  /*2590*/  BPT.TRAP 0x1 ;  /* 0x000000040000795c */ /* 0x000fe20000300000 */
.L_x_11226:
[----:B------:R-:W-:Y:S05]  /*25a0*/  BSYNC B0 ;  /* 0x0000000000007941 */ /* 0x000fea0003800000 */
.L_x_11225:
[----:B------:R-:W2:Y:S01]  /*25b0*/  LDL.64 R8, [R1+0x18] ;  /* 0x0000180001087983 */ /* 0x000ea20000100a00 */
[----:B-----5:R-:W-:Y:S01]  /*25c0*/  SHF.L.U32 R7, R7, 0x1f, RZ ;  /* 0x0000001f07077819 */ /* 0x020fe200000006ff */
[----:B------:R-:W-:Y:S01]  /*25d0*/  BSSY B0, `(.L_x_11227) ;  /* 0x0000006000007945 */ /* 0x000fe20003800000 */
[----:B--2---:R-:W-:-:S05]  /*25e0*/  MOV R9, R8 ;  /* 0x0000000800097202 */ /* 0x004fca0000000f00 */
[----:B------:R-:W-:-:S04]  /*25f0*/  IMAD R6, R6, 0x8, R9 ;  /* 0x0000000806067824 */ /* 0x000fc800078e0209 */
[----:B------:R1:W2:Y:S01]  /*2600*/  SYNCS.PHASECHK.TRANS64.TRYWAIT P0, [R6+URZ], R7 ;  /* 0x00000007060075a7 */ /* 0x0002a2000800017f */
[----:B------:R-:W-:Y:S05]  /*2610*/  @!P1 BRA `(.L_x_11228) ;  /* 0x0000000000049947 */ /* 0x000fea0003800000 */
[----:B------:R-:W-:Y:S01]  /*2620*/  BPT.TRAP 0x1 ;  /* 0x000000040000795c */ /* 0x000fe20000300000 */
.L_x_11228:
[----:B------:R-:W-:Y:S05]  /*2630*/  BSYNC B0 ;  /* 0x0000000000007941 */ /* 0x000fea0003800000 */
.L_x_11227:
[----:B------:R-:W-:Y:S04]  /*2640*/  BSSY B0, `(.L_x_11229) ;  /* 0x0000004000007945 */ /* 0x000fe80003800000 */
[----:B--2---:R-:W-:Y:S05]  /*2650*/  @P0 BRA `(.L_x_11230) ;  /* 0x0000000000080947 */ /* 0x004fea0003800000 */
[----:B------:R-:W2:Y:S02]  /*2660*/  SYNCS.PHASECHK.TRANS64.TRYWAIT P0, [R6+URZ], R7 ;  /* 0x00000007060075a7 */ /* 0x000ea4000800017f */
[----:B--2---:R-:W-:Y:S05]  /*2670*/  @!P0 BRA `(.L_x_11231) ;  /* 0x0000034800308947 */ /* 0x004fea0003800000 */
.L_x_11230:
[----:B------:R-:W-:Y:S05]  /*2680*/  BSYNC B0 ;  /* 0x0000000000007941 */ /* 0x000fea0003800000 */
.L_x_11229:
[----:B------:R-:W3:Y:S04]  /*2690*/  LDL R11, [R1+0x1f0] ;  /* 0x0001f000010b7983 */ /* 0x000ee80000100800 */
[----:B-12---:R-:W3:Y:S01]  /*26a0*/  LDL.64 R6, [R1+0x80] ;  /* 0x0000800001067983 */ /* 0x006ee20000100a00 */
[----:B------:R-:W-:Y:S05]  /*26b0*/  WARPSYNC.ALL ;  /* 0x0000000000007948 */ /* 0x000fea0003800000 */
[----:B------:R-:W2:Y:S04]  /*26c0*/  LDL.64 R20, [R1+0x78] ;  /* 0x0000780001147983 */ /* 0x000ea80000100a00 */
[----:B------:R-:W4:Y:S04]  /*26d0*/  LDL.64 R8, [R1+0x78] ;  /* 0x0000780001087983 */ /* 0x000f280000100a00 */
[----:B------:R-:W5:Y:S01]  /*26e0*/  LDL.64 R14, [R1+0x78] ;  /* 0x00007800010e7983 */ /* 0x000f620000100a00 */
[----:B---3--:R-:W-:-:S03]  /*26f0*/  IMAD R6, R11, 0x300, R6 ;  /* 0x000003000b067824 */ /* 0x008fc600078e0206 */
[----:B0-----:R-:W3:Y:S01]  /*2700*/  LDL.64 R16, [R1+0x78] ;  /* 0x0000780001107983 */ /* 0x001ee20000100a00 */
[----:B------:R-:W-:Y:S02]  /*2710*/  R2UR UR7, R7 ;  /* 0x00000000070772ca */ /* 0x000fe400000e0000 */
[C---:B------:R-:W-:Y:S01]  /*2720*/  R2UR UR6, R6.reuse ;  /* 0x00000000060672ca */ /* 0x040fe200000e0000 */
[----:B------:R-:W-:Y:S01]  /*2730*/  WARPGROUP.ARRIVE ;  /* 0x00000000000079c5 */ /* 0x000fe20000000000 */
[----:B------:R-:W3:Y:S01]  /*2740*/  LDL R0, [R1+0x1fc] ;  /* 0x0001fc0001007983 */ /* 0x000ee20000100800 */
[----:B------:R-:W-:Y:S01]  /*2750*/  VIADD R10, R6, 0x2 ;  /* 0x00000002060a7836 */ /* 0x000fe20000000000 */
[----:B------:R-:W-:Y:S01]  /*2760*/  BSSY B0, `(.L_x_11232) ;  /* 0x000002d000007945 */ /* 0x000fe20003800000 */
[----:B------:R-:W-:Y:S01]  /*2770*/  IMAD.MOV.U32 R11, RZ, RZ, R7 ;  /* 0x000000ffff0b7224 */ /* 0x000fe200078e0007 */
[----:B------:R0:W-:Y:S01]  /*2780*/  STL [R1+0x60], RZ ;  /* 0x000060ff01007387 */ /* 0x0001e20000100800 */
[----:B------:R-:W-:-:S05]  /*2790*/  IMAD.MOV.U32 R223, RZ, RZ, 0x1 ;  /* 0x00000001ffdf7424 */ /* 0x000fca00078e00ff */
[----:B------:R0:W-:Y:S04]  /*27a0*/  STL [R1+0x60], R223 ;  /* 0x000060df01007387 */ /* 0x0001e80000100800 */
[----:B------:R0:W-:Y:S04]  /*27b0*/  STL [R1+0x60], R223 ;  /* 0x000060df01007387 */ /* 0x0001e80000100800 */
[----:B------:R0:W-:Y:S04]  /*27c0*/  STL [R1+0x60], R223 ;  /* 0x000060df01007387 */ /* 0x0001e80000100800 */
[----:B------:R0:W-:Y:S01]  /*27d0*/  STL [R1+0x60], R223 ;  /* 0x000060df01007387 */ /* 0x0001e20000100800 */
[----:B--2---:R-:W-:-:S02]  /*27e0*/  R2UR UR4, R20 ;  /* 0x00000000140472ca */ /* 0x004fc400000e0000 */
[----:B------:R-:W-:Y:S01]  /*27f0*/  R2UR UR5, R21 ;  /* 0x00000000150572ca */ /* 0x000fe200000e0000 */
[----:B----4-:R-:W-:Y:S02]  /*2800*/  VIADD R8, R8, 0x2 ;  /* 0x0000000208087836 */ /* 0x010fe40000000000 */
[----:B-----5:R-:W-:Y:S02]  /*2810*/  VIADD R14, R14, 0x4 ;  /* 0x000000040e0e7836 */ /* 0x020fe40000000000 */
[----:B---3--:R-:W-:-:S08]  /*2820*/  VIADD R16, R16, 0x6 ;  /* 0x0000000610107836 */ /* 0x008fd00000000000 */
[----:B------:R-:W-:Y:S01]  /*2830*/  HGMMA.64x96x16.F32 R24, gdesc[UR4], RZ, !UPT, gsb0 ;  /* 0x01600000041879f0 */ /* 0x000fe2000c0008ff */
[----:B------:R-:W-:Y:S02]  /*2840*/  R2UR UR6, R10 ;  /* 0x000000000a0672ca */ /* 0x000fe400000e0000 */
[----:B------:R-:W-:Y:S02]  /*2850*/  R2UR UR7, R11 ;  /* 0x000000000b0772ca */ /* 0x000fe400000e0000 */
[----:B------:R-:W-:Y:S01]  /*2860*/  R2UR UR4, R8 ;  /* 0x00000000080472ca */ /* 0x000fe200000e0000 */
[----:B------:R-:W-:Y:S01]  /*2870*/  VIADD R8, R6, 0x4 ;  /* 0x0000000406087836 */ /* 0x000fe20000000000 */
[----:B------:R-:W-:Y:S01]  /*2880*/  R2UR UR5, R9 ;  /* 0x00000000090572ca */ /* 0x000fe200000e0000 */
[----:B------:R-:W-:Y:S01]  /*2890*/  IMAD.MOV.U32 R9, RZ, RZ, R7 ;  /* 0x000000ffff097224 */ /* 0x000fe200078e0007 */
[----:B------:R-:W-:Y:S01]  /*28a0*/  LEA.HI R4, R0, R0, RZ, 0x1 ;  /* 0x0000000000047211 */ /* 0x000fe200078f08ff */
        /* <DEDUP_REMOVED lines=14> */
[----:B------:R-:W-:Y:S02]  /*2990*/  R2UR UR5, R17 ;  /* 0x00000000110572ca */ /* 0x000fe400000e0000 */
[----:B------:R-:W-:-:S05]  /*29a0*/  LOP3.LUT R7, R4, 0xfffffffe, RZ, 0xc0, !PT ;  /* 0xfffffffe04077812 */ /* 0x000fca00078ec0ff */
[----:B------:R-:W-:-:S05]  /*29b0*/  IMAD.IADD R7, R0, 0x1, -R7 ;  /* 0x0000000100077824 */ /* 0x000fca00078e0a07 */
[----:B------:R-:W-:Y:S01]  /*29c0*/  SHF.L.U32 R7, R7, 0x1f, RZ ;  /* 0x0000001f07077819 */ /* 0x000fe200000006ff */
[----:B------:R-:W-:Y:S02]  /*29d0*/  WARPGROUP.DEPBAR.LE gsb0, 0x0 ;  /* 0x00008000000079c5 */ /* 0x000fe40000010000 */
[----:B------:R-:W-:-:S06]  /*29e0*/  WARPGROUP.ARRIVE ;  /* 0x00000000000079c5 */ /* 0x000fcc0000000000 */
[----:B------:R-:W-:Y:S03]  /*29f0*/  HGMMA.64x96x16.F32 R24, gdesc[UR4], R24, gsb0 ;  /* 0x01600000041879f0 */ /* 0x000fe60008000818 */
[----:B------:R-:W-:Y:S02]  /*2a00*/  WARPGROUP.DEPBAR.LE gsb0, 0x0 ;  /* 0x00008000000079c5 */ /* 0x000fe40000010000 */
[----:B------:R-:W1:Y:S02]  /*2a10*/  SYNCS.PHASECHK.TRANS64.TRYWAIT P0, [R72+URZ+0x32410], R7 ;  /* 0x03241007480075a7 */ /* 0x000e64000800017f */
[----:B01----:R-:W-:Y:S05]  /*2a20*/  @!P0 BRA `(.L_x_11233) ;  /* 0x0000034400588947 */ /* 0x003fea0003800000 */
.L_x_11379:
[----:B------:R-:W-:Y:S05]  /*2a30*/  BSYNC B0 ;  /* 0x0000000000007941 */ /* 0x000fea0003800000 */
.L_x_11232:
[----:B------:R-:W2:Y:S04]  /*2a40*/  LDL R0, [R1+0x28] ;  /* 0x0000280001007983 */ /* 0x000ea80000100800 */
[----:B0-----:R0:W5:Y:S01]  /*2a50*/  LDL.64 R6, [R1+0x1f0] ;  /* 0x0001f00001067983 */ /* 0x0011620000100a00 */
[----:B------:R-:W-:Y:S01]  /*2a60*/  BSSY B0, `(.L_x_11234) ;  /* 0x0000005000007945 */ /* 0x000fe20003800000 */
[----:B--2---:R-:W-:-:S04]  /*2a70*/  LOP3.LUT R0, R0, 0x1, RZ, 0xfc, !PT ;  /* 0x0000000100007812 */ /* 0x004fc800078efcff */
[----:B------:R-:W-:-:S13]  /*2a80*/  ISETP.NE.AND P1, PT, R0, 0x3, PT ;  /* 0x000000030000780c */ /* 0x000fda0003f25270 */
[----:B0-----:R-:W-:Y:S05]  /*2a90*/  @!P1 BRA `(.L_x_11235) ;  /* 0x0000000000049947 */ /* 0x001fea0003800000 */
[----:B------:R-:W-:Y:S01]  /*2aa0*/  BPT.TRAP 0x1 ;  /* 0x000000040000795c */ /* 0x000fe20000300000 */
.L_x_11235:
[----:B------:R-:W-:Y:S05]  /*2ab0*/  BSYNC B0 ;  /* 0x0000000000007941 */ /* 0x000fea0003800000 */
.L_x_11234:
        /* <DEDUP_REMOVED lines=8> */
.L_x_11237:
[----:B------:R-:W-:Y:S05]  /*2b40*/  BSYNC B0 ;  /* 0x0000000000007941 */ /* 0x000fea0003800000 */
.L_x_11236:
[----:B------:R-:W-:Y:S04]  /*2b50*/  BSSY B0, `(.L_x_11238) ;  /* 0x0000004000007945 */ /* 0x000fe80003800000 */
[----:B-1----:R-:W-:Y:S05]  /*2b60*/  @P0 BRA `(.L_x_11239) ;  /* 0x0000000000080947 */ /* 0x002fea0003800000 */
[----:B------:R-:W1:Y:S02]  /*2b70*/  SYNCS.PHASECHK.TRANS64.TRYWAIT P0, [R6+URZ], R7 ;  /* 0x00000007060075a7 */ /* 0x000e64000800017f */
[----:B-1----:R-:W-:Y:S05]  /*2b80*/  @!P0 BRA `(.L_x_11240) ;  /* 0x0000034400148947 */ /* 0x002fea0003800000 */
.L_x_11239:
[----:B------:R-:W-:Y:S05]  /*2b90*/  BSYNC B0 ;  /* 0x0000000000007941 */ /* 0x000fea0003800000 */
.L_x_11238:
[----:B------:R-:W2:Y:S04]  /*2ba0*/  LDL R21, [R1+0x1f0] ;  /* 0x0001f00001157983 */ /* 0x000ea80000100800 */
[----:B01----:R-:W2:Y:S04]  /*2bb0*/  LDL.64 R6, [R1+0xf8] ;  /* 0x0000f80001067983 */ /* 0x003ea80000100a00 */
[----:B------:R-:W3:Y:S04]  /*2bc0*/  LDL R0, [R1+0x70] ;  /* 0x0000700001007983 */ /* 0x000ee80000100800 */
[----:B------:R-:W4:Y:S04]  /*2bd0*/  LDL.64 R8, [R1+0xf0] ;  /* 0x0000f00001087983 */ /* 0x000f280000100a00 */
[----:B------:R-:W4:Y:S04]  /*2be0*/  LDL.64 R10, [R1+0xf0] ;  /* 0x0000f000010a7983 */ /* 0x000f280000100a00 */
[----:B------:R-:W4:Y:S04]  /*2bf0*/  LDL.64 R14, [R1+0xf0] ;  /* 0x0000f000010e7983 */ /* 0x000f280000100a00 */
[----:B------:R-:W4:Y:S01]  /*2c00*/  LDL.64 R16, [R1+0xf0] ;  /* 0x0000f00001107983 */ /* 0x000f220000100a00 */
[----:B------:R-:W-:Y:S05]  /*2c10*/  WARPSYNC.ALL ;  /* 0x0000000000007948 */ /* 0x000fea0003800000 */
[----:B------:R-:W-:Y:S01]  /*2c20*/  WARPGROUP.ARRIVE ;  /* 0x00000000000079c5 */ /* 0x000fe20000000000 */
[----:B------:R-:W4:Y:S01]  /*2c30*/  LDL R4, [R1] ;  /* 0x0000000001047983 */ /* 0x000f220000100800 */
[----:B--2---:R-:W-:Y:S01]  /*2c40*/  IMAD R6, R21, 0xc00, R6 ;  /* 0x00000c0015067824 */ /* 0x004fe200078e0206 */
[----:B------:R-:W-:-:S02]  /*2c50*/  R2UR UR7, R7 ;  /* 0x00000000070772ca */ /* 0x000fc400000e0000 */
[----:B------:R-:W2:Y:S01]  /*2c60*/  LDL.64 R20, [R1+0xf0] ;  /* 0x0000f00001147983 */ /* 0x000ea20000100a00 */
[----:B---3--:R-:W-:Y:S02]  /*2c70*/  ISETP.NE.U32.AND P0, PT, R0, RZ, PT ;  /* 0x000000ff0000720c */ /* 0x008fe40003f05070 */
[----:B------:R-:W-:Y:S01]  /*2c80*/  R2UR UR6, R6 ;  /* 0x00000000060672ca */ /* 0x000fe200000e0000 */
[----:B------:R0:W5:Y:S01]  /*2c90*/  LDL R0, [R1+0x1f0] ;  /* 0x0001f00001007983 */ /* 0x0001620000100800 */
[----:B----4-:R-:W-:Y:S02]  /*2ca0*/  R2UR UR4, R8 ;  /* 0x00000000080472ca */ /* 0x010fe400000e0000 */
[----:B------:R-:W-:-:S07]  /*2cb0*/  R2UR UR5, R9 ;  /* 0x00000000090572ca */ /* 0x000fce00000e0000 */
[----:B------:R-:W-:-:S06]  /*2cc0*/  VOTEU.ANY UP0, P0 ;  /* 0x00000000003f7886 */ /* 0x000fcc0000000100 */
[----:B------:R-:W-:Y:S01]  /*2cd0*/  HGMMA.64x96x16.F32 R24, gdesc[UR4], R24, UP0, gsb0 ;  /* 0x01600000041879f0 */ /* 0x000fe2000b800818 */
[----:B------:R-:W-:Y:S02]  /*2ce0*/  VIADD R10, R10, 0x2 ;  /* 0x000000020a0a7836 */ /* 0x000fe40000000000 */
[----:B------:R-:W-:Y:S02]  /*2cf0*/  VIADD R8, R6, 0x2 ;  /* 0x0000000206087836 */ /* 0x000fe40000000000 */
[----:B------:R-:W-:Y:S01]  /*2d00*/  IMAD.MOV.U32 R9, RZ, RZ, R7 ;  /* 0x000000ffff097224 */ /* 0x000fe200078e0007 */
[----:B------:R-:W-:Y:S02]  /*2d10*/  R2UR UR4, R10 ;  /* 0x000000000a0472ca */ /* 0x000fe400000e0000 */
[----:B------:R-:W-:Y:S02]  /*2d20*/  R2UR UR6, R8 ;  /* 0x00000000080672ca */ /* 0x000fe400000e0000 */
[----:B------:R-:W-:-:S02]  /*2d30*/  R2UR UR7, R9 ;  /* 0x00000000090772ca */ /* 0x000fc400000e0000 */
[----:B------:R-:W-:Y:S02]  /*2d40*/  R2UR UR5, R11 ;  /* 0x000000000b0572ca */ /* 0x000fe400000e0000 */
[----:B------:R-:W3:Y:S01]  /*2d50*/  LDL.64 R10, [R1+0xf0] ;  /* 0x0000f000010a7983 */ /* 0x000ee20000100a00 */
[----:B------:R-:W-:Y:S02]  /*2d60*/  WARPGROUP.DEPBAR.LE gsb0, 0x0 ;  /* 0x00008000000079c5 */ /* 0x000fe40000010000 */
[----:B------:R-:W-:-:S08]  /*2d70*/  WARPGROUP.ARRIVE ;  /* 0x00000000000079c5 */ /* 0x000fd00000000000 */
[----:B------:R-:W-:Y:S01]  /*2d80*/  HGMMA.64x96x16.F32 R24, gdesc[UR4], R24, gsb0 ;  /* 0x01600000041879f0 */ /* 0x000fe20008000818 */
[----:B------:R-:W-:Y:S02]  /*2d90*/  VIADD R14, R14, 0x4 ;  /* 0x000000040e0e7836 */ /* 0x000fe40000000000 */
[----:B------:R-:W-:Y:S02]  /*2da0*/  VIADD R8, R6, 0x4 ;  /* 0x0000000406087836 */ /* 0x000fe40000000000 */
[----:B------:R-:W-:Y:S01]  /*2db0*/  IMAD.MOV.U32 R9, RZ, RZ, R7 ;  /* 0x000000ffff097224 */ /* 0x000fe200078e0007 */
[----:B------:R-:W-:Y:S02]  /*2dc0*/  R2UR UR4, R14 ;  /* 0x000000000e0472ca */ /* 0x000fe400000e0000 */
[----:B------:R-:W-:Y:S02]  /*2dd0*/  R2UR UR6, R8 ;  /* 0x00000000080672ca */ /* 0x000fe400000e0000 */
[----:B------:R-:W-:-:S02]  /*2de0*/  R2UR UR7, R9 ;  /* 0x00000000090772ca */ /* 0x000fc400000e0000 */
[----:B------:R-:W-:Y:S02]  /*2df0*/  R2UR UR5, R15 ;  /* 0x000000000f0572ca */ /* 0x000fe400000e0000 */
[----:B------:R-:W4:Y:S01]  /*2e00*/  LDL.64 R14, [R1+0xf0] ;  /* 0x0000f000010e7983 */ /* 0x000f220000100a00 */
        /* <DEDUP_REMOVED lines=14> */
[----:B--2---:R-:W-:Y:S02]  /*2ef0*/  VIADD R20, R20, 0x400 ;  /* 0x0000040014147836 */ /* 0x004fe40000000000 */
[----:B------:R-:W-:Y:S02]  /*2f00*/  VIADD R8, R6, 0x300 ;  /* 0x0000030006087836 */ /* 0x000fe40000000000 */
[----:B------:R-:W-:Y:S01]  /*2f10*/  IMAD.MOV.U32 R9, RZ, RZ, R7 ;  /* 0x000000ffff097224 */ /* 0x000fe200078e0007 */
[----:B------:R-:W-:Y:S02]  /*2f20*/  R2UR UR4, R20 ;  /* 0x00000000140472ca */ /* 0x000fe400000e0000 */
[----:B------:R-:W-:Y:S02]  /*2f30*/  R2UR UR6, R8 ;  /* 0x00000000080672ca */ /* 0x000fe400000e0000 */
[----:B------:R-:W-:-:S02]  /*2f40*/  R2UR UR7, R9 ;  /* 0x00000000090772ca */ /* 0x000fc400000e0000 */
[----:B------:R-:W-:Y:S02]  /*2f50*/  R2UR UR5, R21 ;  /* 0x00000000150572ca */ /* 0x000fe400000e0000 */
[----:B------:R-:W2:Y:S01]  /*2f60*/  LDL.64 R20, [R1+0xf0] ;  /* 0x0000f00001147983 */ /* 0x000ea20000100a00 */
[----:B------:R-:W-:Y:S02]  /*2f70*/  WARPGROUP.DEPBAR.LE gsb0, 0x0 ;  /* 0x00008000000079c5 */ /* 0x000fe40000010000 */
[----:B------:R-:W-:-:S08]  /*2f80*/  WARPGROUP.ARRIVE ;  /* 0x00000000000079c5 */ /* 0x000fd00000000000 */
[----:B------:R-:W-:Y:S01]  /*2f90*/  HGMMA.64x96x16.F32 R24, gdesc[UR4], R24, gsb0 ;  /* 0x01600000041879f0 */ /* 0x000fe20008000818 */
[----:B---3--:R-:W-:Y:S02]  /*2fa0*/  VIADD R10, R10, 0x402 ;  /* 0x000004020a0a7836 */ /* 0x008fe40000000000 */
        /* <DEDUP_REMOVED lines=10> */
[----:B----4-:R-:W-:Y:S02]  /*3050*/  VIADD R14, R14, 0x404 ;  /* 0x000004040e0e7836 */ /* 0x010fe40000000000 */
        /* <DEDUP_REMOVED lines=71> */
[----:B------:R-:W-:Y:S01]  /*34d0*/  R2UR UR5, R21 ;  /* 0x00000000150572ca */ /* 0x000fe200000e0000 */
[----:B---3--:R-:W-:Y:S01]  /*34e0*/  VIADD R10, R10, 0xc02 ;  /* 0x00000c020a0a7836 */ /* 0x008fe20000000000 */
[----:B------:R0:W5:Y:S01]  /*34f0*/  LDL R21, [R1+0xc] ;  /* 0x00000c0001157983 */ /* 0x0001620000100800 */
[----:B------:R-:W-:Y:S02]  /*3500*/  WARPGROUP.DEPBAR.LE gsb0, 0x0 ;  /* 0x00008000000079c5 */ /* 0x000fe40000010000 */
[----:B------:R-:W-:-:S08]  /*3510*/  WARPGROUP.ARRIVE ;  /* 0x00000000000079c5 */ /* 0x000fd00000000000 */
[----:B------:R-:W-:Y:S01]  /*3520*/  HGMMA.64x96x16.F32 R24, gdesc[UR4], R24, gsb0 ;  /* 0x01600000041879f0 */ /* 0x000fe20008000818 */
[----:B------:R-:W-:Y:S02]  /*3530*/  VIADD R8, R6, 0x902 ;  /* 0x0000090206087836 */ /* 0x000fe40000000000 */
[----:B------:R-:W-:Y:S01]  /*3540*/  IMAD.MOV.U32 R9, RZ, RZ, R7 ;  /* 0x000000ffff097224 */ /* 0x000fe200078e0007 */
[----:B------:R-:W-:Y:S02]  /*3550*/  R2UR UR4, R10 ;  /* 0x000000000a0472ca */ /* 0x000fe400000e0000 */
[----:B------:R-:W-:Y:S02]  /*3560*/  R2UR UR6, R8 ;  /* 0x00000000080672ca */ /* 0x000fe400000e0000 */
[----:B------:R-:W-:Y:S02]  /*3570*/  R2UR UR7, R9 ;  /* 0x00000000090772ca */ /* 0x000fe400000e0000 */
[----:B------:R-:W-:Y:S01]  /*3580*/  R2UR UR5, R11 ;  /* 0x000000000b0572ca */ /* 0x000fe200000e0000 */
[----:B----4-:R-:W-:-:S02]  /*3590*/  VIADD R14, R14, 0xc04 ;  /* 0x00000c040e0e7836 */ /* 0x010fc40000000000 */
[----:B------:R-:W-:Y:S01]  /*35a0*/  VIADD R8, R6, 0x904 ;  /* 0x0000090406087836 */ /* 0x000fe20000000000 */
[----:B------:R-:W-:Y:S02]  /*35b0*/  WARPGROUP.DEPBAR.LE gsb0, 0x0 ;  /* 0x00008000000079c5 */ /* 0x000fe40000010000 */
[----:B------:R-:W-:-:S07]  /*35c0*/  WARPGROUP.ARRIVE ;  /* 0x00000000000079c5 */ /* 0x000fce0000000000 */
[----:B------:R-:W-:Y:S01]  /*35d0*/  HGMMA.64x96x16.F32 R24, gdesc[UR4], R24, gsb0 ;  /* 0x01600000041879f0 */ /* 0x000fe20008000818 */
[----:B------:R-:W-:Y:S01]  /*35e0*/  IMAD.MOV.U32 R9, RZ, RZ, R7 ;  /* 0x000000ffff097224 */ /* 0x000fe200078e0007 */
[----:B------:R-:W-:Y:S02]  /*35f0*/  R2UR UR6, R8 ;  /* 0x00000000080672ca */ /* 0x000fe400000e0000 */
[----:B------:R-:W-:Y:S02]  /*3600*/  R2UR UR4, R14 ;  /* 0x000000000e0472ca */ /* 0x000fe400000e0000 */
[----:B------:R-:W-:Y:S02]  /*3610*/  R2UR UR7, R9 ;  /* 0x00000000090772ca */ /* 0x000fe400000e0000 */
[----:B------:R-:W-:Y:S01]  /*3620*/  R2UR UR5, R15 ;  /* 0x000000000f0572ca */ /* 0x000fe200000e0000 */
[----:B------:R-:W-:Y:S02]  /*3630*/  VIADD R6, R6, 0x906 ;  /* 0x0000090606067836 */ /* 0x000fe40000000000 */
        /* <DEDUP_REMOVED lines=12> */
[----:B------:R0:W-:Y:S04]  /*3700*/  STL [R1+0x70], R223 ;  /* 0x000070df01007387 */ /* 0x0001e80000100800 */
[----:B------:R0:W-:Y:S01]  /*3710*/  STL [R1+0x70], R223 ;  /* 0x000070df01007387 */ /* 0x0001e20000100800 */
[----:B------:R-:W-:-:S02]  /*3720*/  WARPGROUP.DEPBAR.LE gsb0, 0x0 ;  /* 0x00008000000079c5 */ /* 0x000fc40000010000 */
[----:B------:R-:W-:-:S06]  /*3730*/  WARPGROUP.ARRIVE ;  /* 0x00000000000079c5 */ /* 0x000fcc0000000000 */
[----:B------:R-:W-:Y:S01]  /*3740*/  HGMMA.64x96x16.F32 R24, gdesc[UR4], R24, gsb0 ;  /* 0x01600000041879f0 */ /* 0x000fe20008000818 */
        /* <DEDUP_REMOVED lines=11> */
[----:B------:R-:W-:Y:S02]  /*3800*/  ISETP.NE.AND P0, PT, R4, 0x3, PT ;  /* 0x000000030400780c */ /* 0x000fe40003f05270 */
[----:B------:R-:W-:Y:S01]  /*3810*/  IADD3 R224, -R73, 0xb, RZ ;  /* 0x0000000b49e07810 */ /* 0x000fe20007ffe1ff */
[----:B------:R-:W-:Y:S01]  /*3820*/  BSSY B0, `(.L_x_11241) ;  /* 0x0000005000007945 */ /* 0x000fe20003800000 */
[----:B------:R-:W-:-:S03]  /*3830*/  WARPGROUP.DEPBAR.LE gsb0, 0x0 ;  /* 0x00008000000079c5 */ /* 0x000fc60000010000 */
[----:B------:R0:W-:Y:S06]  /*3840*/  BAR.ARV R224, 0x100 ;  /* 0x000400e00000751d */ /* 0x0001ec0000002000 */
[----:B------:R-:W-:Y:S05]  /*3850*/  @!P0 BRA `(.L_x_11242) ;  /* 0x0000000000048947 */ /* 0x000fea0003800000 */
[----:B------:R-:W-:Y:S01]  /*3860*/  BPT.TRAP 0x1 ;  /* 0x000000040000795c */ /* 0x000fe20000300000 */
.L_x_11242:
[----:B------:R-:W-:Y:S05]  /*3870*/  BSYNC B0 ;  /* 0x0000000000007941 */ /* 0x000fea0003800000 */
.L_x_11241:
[----:B------:R-:W2:Y:S02]  /*3880*/  LDL.64 R6, [R1+0x20] ;  /* 0x0000200001067983 */ /* 0x000ea40000100a00 */
[----:B--2---:R-:W-:-:S05]  /*3890*/  MOV R7, R6 ;  /* 0x0000000600077202 */ /* 0x004fca0000000f00 */
[----:B-----5:R-:W-:-:S05]  /*38a0*/  IMAD R0, R0, 0x8, R7 ;  /* 0x0000000800007824 */ /* 0x020fca00078e0207 */
[----:B------:R-:W-:-:S04]  /*38b0*/  PRMT R0, R21, 0x654, R0 ;  /* 0x0000065415007816 */ /* 0x000fc80000000000 */
[----:B------:R1:W-:Y:S01]  /*38c0*/  SYNCS.ARRIVE.TRANS64.RED.A1T0 RZ, [R0+URZ], RZ ;  /* 0x000000ff00ff79a7 */ /* 0x0003e2000810043f */
[----:B------:R-:W2:Y:S04]  /*38d0*/  LDL R20, [R1+0x50] ;  /* 0x0000500001147983 */ /* 0x000ea80000100800 */
[----:B------:R-:W3:Y:S04]  /*38e0*/  LDL.64 R76, [R1+0x140] ;  /* 0x00014000014c7983 */ /* 0x000ee80000100a00 */
[----:B-1----:R-:W4:Y:S04]  /*38f0*/  LDL R0, [R1+0x11c] ;  /* 0x00011c0001007983 */ /* 0x002f280000100800 */
[----:B------:R-:W3:Y:S04]  /*3900*/  LDL R21, [R1+0x148] ;  /* 0x0001480001157983 */ /* 0x000ee80000100800 */
[----:B------:R-:W3:Y:S04]  /*3910*/  LDL.128 R8, [R1+0x120] ;  /* 0x0001200001087983 */ /* 0x000ee80000100c00 */
[----:B------:R-:W3:Y:S01]  /*3920*/  LDL.128 R72, [R1+0x130] ;  /* 0x0001300001487983 */ /* 0x000ee20000100c00 */
[----:B------:R-:W-:-:S02]  /*3930*/  UMOV UR4, 0xffffffa0 ;  /* 0xffffffa000047882 */ /* 0x000fc40000000000 */
[----:B------:R-:W-:Y:S01]  /*3940*/  UIMAD UR4, UR44, UR4, 0x60 ;  /* 0x000000602c0474a4 */ /* 0x000fe2000f8e0204 */
[----:B------:R-:W-:Y:S01]  /*3950*/  BSSY B0, `(.L_x_11243) ;  /* 0x0000044000007945 */ /* 0x000fe20003800000 */
[----:B----4-:R-:W-:-:S04]  /*3960*/  SHF.R.S32.HI R7, RZ, 0x1f, R0 ;  /* 0x0000001fff077819 */ /* 0x010fc80000011400 */
[----:B------:R-:W-:-:S04]  /*3970*/  LEA.HI R4, R7, R0, RZ, 0x7 ;  /* 0x0000000007047211 */ /* 0x000fc800078f38ff */
[----:B------:R-:W-:-:S05]  /*3980*/  LOP3.LUT R15, R4, 0xffffff80, RZ, 0xc0, !PT ;  /* 0xffffff80040f7812 */ /* 0x000fca00078ec0ff */
[----:B------:R-:W-:-:S05]  /*3990*/  IMAD.IADD R15, R0, 0x1, -R15 ;  /* 0x00000001000f7824 */ /* 0x000fca00078e0a0f */
[----:B------:R-:W-:Y:S02]  /*39a0*/  SHF.R.S32.HI R6, RZ, 0x1f, R15 ;  /* 0x0000001fff067819 */ /* 0x000fe4000001140f */
[----:B------:R-:W-:Y:S02]  /*39b0*/  LEA.HI R7, R7, R0, RZ, 0x2 ;  /* 0x0000000007077211 */ /* 0x000fe400078f10ff */
[----:B------:R-:W-:Y:S02]  /*39c0*/  LEA.HI R14, R6, R15, RZ, 0x2 ;  /* 0x0000000f060e7211 */ /* 0x000fe400078f10ff */
[----:B------:R-:W-:Y:S02]  /*39d0*/  LOP3.LUT R81, R7, 0xfffffffc, RZ, 0xc0, !PT ;  /* 0xfffffffc07517812 */ /* 0x000fe400078ec0ff */
[--C-:B------:R-:W-:Y:S02]  /*39e0*/  SHF.R.S32.HI R16, RZ, 0x2, R14.reuse ;  /* 0x00000002ff107819 */ /* 0x100fe4000001140e */
[----:B------:R-:W-:-:S02]  /*39f0*/  SHF.R.S32.HI R17, RZ, 0x1f, R14 ;  /* 0x0000001fff117819 */ /* 0x000fc4000001140e */
[----:B------:R-:W-:Y:S02]  /*3a00*/  SHF.R.S32.HI R79, RZ, 0x7, R4 ;  /* 0x00000007ff4f7819 */ /* 0x000fe40000011404 */
[----:B------:R-:W-:Y:S02]  /*3a10*/  LEA.HI R17, R17, R16, RZ, 0x3 ;  /* 0x0000001011117211 */ /* 0x000fe400078f18ff */
[----:B------:R-:W-:Y:S01]  /*3a20*/  LEA.HI R6, R6, R15, RZ, 0x5 ;  /* 0x0000000f06067211 */ /* 0x000fe200078f28ff */
[----:B------:R-:W-:Y:S01]  /*3a30*/  IMAD.IADD R81, R0, 0x1, -R81 ;  /* 0x0000000100517824 */ /* 0x000fe200078e0a51 */
[----:B------:R-:W-:Y:S02]  /*3a40*/  LOP3.LUT R17, R17, 0xfffffff8, RZ, 0xc0, !PT ;  /* 0xfffffff811117812 */ /* 0x000fe400078ec0ff */
[----:B------:R-:W-:Y:S02]  /*3a50*/  LEA.HI R4, R4, R79, RZ, 0x1 ;  /* 0x0000004f04047211 */ /* 0x000fe400078f08ff */
[----:B------:R-:W-:Y:S01]  /*3a60*/  SHF.R.S32.HI R7, RZ, 0x5, R6 ;  /* 0x00000005ff077819 */ /* 0x000fe20000011406 */
[----:B------:R-:W-:Y:S01]  /*3a70*/  IMAD.IADD R17, R16, 0x1, -R17 ;  /* 0x0000000110117824 */ /* 0x000fe200078e0a11 */
[----:B------:R-:W-:-:S02]  /*3a80*/  LOP3.LUT R4, R4, 0x3fffffe, RZ, 0xc0, !PT ;  /* 0x03fffffe04047812 */ /* 0x000fc400078ec0ff */
[----:B------:R-:W-:Y:S01]  /*3a90*/  LEA.HI R0, R81, R81, RZ, 0x1 ;  /* 0x0000005151007211 */ /* 0x000fe200078f08ff */
[----:B--2---:R-:W-:Y:S01]  /*3aa0*/  IMAD R20, R20, 0x8, R7 ;  /* 0x0000000814147824 */ /* 0x004fe200078e0207 */
[----:B---3--:R-:W-:Y:S01]  /*3ab0*/  ISETP.NE.AND P0, PT, R76, 0x1, PT ;  /* 0x000000014c00780c */ /* 0x008fe20003f05270 */
[----:B------:R-:W-:Y:S01]  /*3ac0*/  IMAD.IADD R4, R79, 0x1, -R4 ;  /* 0x000000014f047824 */ /* 0x000fe200078e0a04 */
[----:B------:R-:W-:Y:S01]  /*3ad0*/  LOP3.LUT R0, R0, 0x1ffffffe, RZ, 0xc0, !PT ;  /* 0x1ffffffe00007812 */ /* 0x000fe200078ec0ff */
[----:B------:R-:W-:-:S04]  /*3ae0*/  IMAD.U32 R17, R20, 0x10, R17 ;  /* 0x0000001014117824 */ /* 0x000fc800078e0011 */
[----:B------:R-:W-:Y:S02]  /*3af0*/  IMAD.IADD R0, R81, 0x1, -R0 ;  /* 0x0000000151007824 */ /* 0x000fe400078e0a00 */
[----:B------:R-:W-:-:S04]  /*3b00*/  IMAD R17, R4, 0x40, R17 ;  /* 0x0000004004117824 */ /* 0x000fc800078e0211 */
[----:B------:R-:W-:-:S04]  /*3b10*/  IMAD R4, R0, 0x8, R17 ;  /* 0x0000000800047824 */ /* 0x000fc800078e0211 */
[----:B------:R-:W-:-:S05]  /*3b20*/  @P0 IMAD.HI.U32 R0, R4, R77, RZ ;  /* 0x0000004d04000227 */ /* 0x000fca00078e00ff */
[----:B------:R-:W-:Y:S01]  /*3b30*/  @P0 SHF.R.U32.HI R4, RZ, R21, R0 ;  /* 0x00000015ff040219 */ /* 0x000fe20000011600 */
[----:B------:R-:W-:Y:S01]  /*3b40*/  IMAD.U32 R6, RZ, RZ, UR44 ;  /* 0x0000002cff067e24 */ /* 0x000fe2000f8e00ff */
[----:B------:R-:W-:-:S03]  /*3b50*/  LOP3.LUT R14, R14, 0x7ffffffc, RZ, 0xc0, !PT ;  /* 0x7ffffffc0e0e7812 */ /* 0x000fc600078ec0ff */
[----:B------:R-:W1:Y:S01]  /*3b60*/  SHFL.IDX PT, R20, R4, RZ, 0x1c1f ;  /* 0x001c1fff04147589 */ /* 0x000e6200000e0000 */
[----:B------:R-:W-:Y:S02]  /*3b70*/  IMAD R0, R6, -0x60, R9 ;  /* 0xffffffa006007824 */ /* 0x000fe400078e0209 */
[----:B------:R-:W-:Y:S02]  /*3b80*/  IMAD.IADD R14, R15, 0x1, -R14 ;  /* 0x000000010f0e7824 */ /* 0x000fe400078e0a0e */
[----:B------:R-:W-:Y:S01]  /*3b90*/  VIADD R7, R0, 0x61 ;  /* 0x0000006100077836 */ /* 0x000fe20000000000 */
[----:B------:R-:W-:-:S03]  /*3ba0*/  ISETP.GE.AND P1, PT, R73, 0x1, PT ;  /* 0x000000014900780c */ /* 0x000fc60003f26270 */
[----:B------:R-:W-:Y:S02]  /*3bb0*/  IMAD R15, R14, -0x2, R7 ;  /* 0xfffffffe0e0f7824 */ /* 0x000fe400078e0207 */
[----:B------:R-:W-:Y:S02]  /*3bc0*/  VIADD R7, R0, 0x60 ;  /* 0x0000006000077836 */ /* 0x000fe40000000000 */
[----:B------:R-:W-:Y:S01]  /*3bd0*/  IMAD.IADD R0, R15, 0x1, -R8 ;  /* 0x000000010f007824 */ /* 0x000fe200078e0a08 */
[----:B------:R-:W-:Y:S01]  /*3be0*/  LOP3.LUT R15, RZ, R10, RZ, 0x33, !PT ;  /* 0x0000000aff0f7212 */ /* 0x000fe200078e33ff */
[----:B------:R-:W-:Y:S02]  /*3bf0*/  IMAD R16, R14, -0x2, R7 ;  /* 0xfffffffe0e107824 */ /* 0x000fe400078e0207 */
[----:B------:R-:W-:Y:S02]  /*3c00*/  IMAD.IADD R11, R0, 0x1, R11 ;  /* 0x00000001000b7824 */ /* 0x000fe400078e020b */
[----:B------:R-:W-:-:S02]  /*3c10*/  IMAD.U32 R17, RZ, RZ, UR4 ;  /* 0x00000004ff117e24 */ /* 0x000fc4000f8e00ff */
[----:B------:R-:W-:Y:S02]  /*3c20*/  IMAD.IADD R15, R0, 0x1, R15 ;  /* 0x00000001000f7824 */ /* 0x000fe400078e020f */
[----:B------:R-:W-:Y:S01]  /*3c30*/  VIADD R72, R72, UR4 ;  /* 0x0000000448487c36 */ /* 0x000fe20008000000 */
[----:B-1----:R-:W-:Y:S01]  /*3c40*/  VIADDMNMX R0, R20, R11, R16, PT ;  /* 0x0000000b14007246 */ /* 0x002fe20003800110 */
[----:B------:R-:W-:Y:S02]  /*3c50*/  IMAD R14, R14, -0x2, R17 ;  /* 0xfffffffe0e0e7824 */ /* 0x000fe400078e0211 */
        /* <DEDUP_REMOVED lines=12> */
.L_x_11246:
[----:B------:R-:W-:-:S13]  /*3d20*/  ISETP.NE.AND P0, PT, R73, 0x1, PT ;  /* 0x000000014900780c */ /* 0x000fda0003f05270 */
[----:B------:R-:W-:-:S05]  /*3d30*/  @P0 IMAD.HI.U32 R10, R7, R74, RZ ;  /* 0x0000004a070a0227 */ /* 0x000fca00078e00ff */
[----:B------:R-:W-:-:S07]  /*3d40*/  @P0 SHF.R.U32.HI R7, RZ, R75, R10 ;  /* 0x0000004bff070219 */ /* 0x000fce000001160a */
.L_x_11247:
[----:B------:R-:W-:Y:S05]  /*3d50*/  BSYNC B1 ;  /* 0x0000000000017941 */ /* 0x000fea0003800000 */
.L_x_11245:
[----:B------:R-:W-:-:S05]  /*3d60*/  IMAD R7, R7, R73, R14 ;  /* 0x0000004907077224 */ /* 0x000fca00078e020e */
[----:B------:R-:W-:Y:S02]  /*3d70*/  VIMNMX R6, R6, R7, !PT ;  /* 0x0000000706067248 */ /* 0x000fe40007fe0100 */
[----:B------:R-:W-:-:S07]  /*3d80*/  VIADDMNMX R0, R7, R73, R0, PT ;  /* 0x0000004907007246 */ /* 0x000fce0003800100 */
.L_x_11244:
[----:B------:R-:W-:Y:S05]  /*3d90*/  BSYNC B0 ;  /* 0x0000000000007941 */ /* 0x000fea0003800000 */
.L_x_11243:
[C---:B------:R-:W-:Y:S01]  /*3da0*/  ISETP.GE.AND P0, PT, R72.reuse, 0x2, PT ;  /* 0x000000024800780c */ /* 0x040fe20003f06270 */
[----:B------:R-:W1:Y:S01]  /*3db0*/  SHFL.IDX PT, R4, R4, 0x1, 0x1c1f ;  /* 0x003c1f0004047f89 */ /* 0x000e6200000e0000 */
[----:B------:R-:W-:Y:S01]  /*3dc0*/  ISETP.GE.AND P1, PT, R72, 0x9, PT ;  /* 0x000000094800780c */ /* 0x000fe20003f26270 */
[----:B------:R-:W-:Y:S01]  /*3dd0*/  BSSY B0, `(.L_x_11248) ;  /* 0x0000086000007945 */ /* 0x000fe20003800000 */
[C---:B------:R-:W-:Y:S02]  /*3de0*/  ISETP.GT.AND P3, PT, R6.reuse, 0x1, !P0 ;  /* 0x000000010600780c */ /* 0x040fe40004764270 */
[----:B------:R-:W-:Y:S02]  /*3df0*/  ISETP.GT.AND P2, PT, R6, 0x8, !P1 ;  /* 0x000000080600780c */ /* 0x000fe40004f44270 */
[C---:B------:R-:W-:Y:S02]  /*3e00*/  ISETP.LT.OR P3, PT, R0.reuse, 0x2, P3 ;  /* 0x000000020000780c */ /* 0x040fe40001f61670 */
[----:B------:R-:W-:-:S02]  /*3e10*/  ISETP.LT.OR P2, PT, R0, 0x9, P2 ;  /* 0x000000090000780c */ /* 0x000fc40001741670 */
[----:B------:R-:W-:Y:S02]  /*3e20*/  ISETP.GE.AND P4, PT, R72, 0x11, PT ;  /* 0x000000114800780c */ /* 0x000fe40003f86270 */
[----:B------:R-:W-:Y:S02]  /*3e30*/  FSEL R221, R25, -INF , !P3 ;  /* 0xff80000019dd7808 */ /* 0x000fe40005800000 */
[----:B------:R-:W-:Y:S02]  /*3e40*/  FSEL R25, R28, -INF , !P2 ;  /* 0xff8000001c197808 */ /* 0x000fe40005000000 */
[----:B------:R-:W-:Y:S02]  /*3e50*/  ISETP.GT.AND P2, PT, R6, 0x10, !P4 ;  /* 0x000000100600780c */ /* 0x000fe40006744270 */
[----:B------:R-:W-:Y:S02]  /*3e60*/  ISETP.GE.AND P5, PT, R72, 0xa, PT ;  /* 0x0000000a4800780c */ /* 0x000fe40003fa6270 */
        /* <DEDUP_REMOVED lines=101> */
[----:B-1----:R-:W-:-:S03]  /*44c0*/  IMAD.IADD R6, R15, 0x1, R4 ;  /* 0x000000010f067824 */ /* 0x002fc600078e0204 */
        /* <DEDUP_REMOVED lines=15> */
.L_x_11251:
[----:B------:R-:W-:-:S13]  /*45c0*/  ISETP.NE.AND P6, PT, R73, 0x1, PT ;  /* 0x000000014900780c */ /* 0x000fda0003fc5270 */
[----:B------:R-:W-:-:S05]  /*45d0*/  @P6 IMAD.HI.U32 R74, R8, R74, RZ ;  /* 0x0000004a084a6227 */ /* 0x000fca00078e00ff */
[----:B------:R-:W-:-:S07]  /*45e0*/  @P6 SHF.R.U32.HI R8, RZ, R75, R74 ;  /* 0x0000004bff086219 */ /* 0x000fce000001164a */
.L_x_11252:
[----:B------:R-:W-:Y:S05]  /*45f0*/  BSYNC B1 ;  /* 0x0000000000017941 */ /* 0x000fea0003800000 */
.L_x_11250:
[----:B------:R-:W-:-:S05]  /*4600*/  IMAD R7, R8, R73, R14 ;  /* 0x0000004908077224 */ /* 0x000fca00078e020e */
[----:B------:R-:W-:Y:S02]  /*4610*/  VIADDMNMX R0, R7, R73, R0, PT ;  /* 0x0000004907007246 */ /* 0x000fe40003800100 */
[----:B------:R-:W-:-:S07]  /*4620*/  VIMNMX R6, R6, R7, !PT ;  /* 0x0000000706067248 */ /* 0x000fce0007fe0100 */
.L_x_11249:
[----:B------:R-:W-:Y:S05]  /*4630*/  BSYNC B0 ;  /* 0x0000000000007941 */ /* 0x000fea0003800000 */
.L_x_11248:
[C---:B------:R-:W-:Y:S01]  /*4640*/  ISETP.GT.AND P0, PT, R6.reuse, 0x1, !P0 ;  /* 0x000000010600780c */ /* 0x040fe20004704270 */
[----:B------:R-:W2:Y:S01]  /*4650*/  LDL R16, [R1+0x250] ;  /* 0x0002500001107983 */ /* 0x000ea20000100800 */
[----:B------:R-:W-:Y:S02]  /*4660*/  ISETP.GT.AND P1, PT, R6, 0x8, !P1 ;  /* 0x000000080600780c */ /* 0x000fe40004f24270 */
[C---:B------:R-:W-:Y:S01]  /*4670*/  ISETP.LT.OR P0, PT, R0.reuse, 0x2, P0 ;  /* 0x000000020000780c */ /* 0x040fe20000701670 */
[----:B------:R-:W3:Y:S01]  /*4680*/  LDL R15, [R1+0x220] ;  /* 0x00022000010f7983 */ /* 0x000ee20000100800 */
[----:B------:R-:W-:Y:S02]  /*4690*/  ISETP.LT.OR P1, PT, R0, 0x9, P1 ;  /* 0x000000090000780c */ /* 0x000fe40000f21670 */
[----:B------:R-:W-:Y:S01]  /*46a0*/  FSEL R53, R27, -INF , !P0 ;  /* 0xff8000001b357808 */ /* 0x000fe20004000000 */
[----:B------:R-:W4:Y:S01]  /*46b0*/  LDL R14, [R1+0x240] ;  /* 0x00024000010e7983 */ /* 0x000f220000100800 */
[----:B------:R-:W-:-:S02]  /*46c0*/  ISETP.NE.AND P0, PT, R17, RZ, PT ;  /* 0x000000ff1100720c */ /* 0x000fc40003f05270 */
[----:B------:R-:W-:Y:S01]  /*46d0*/  FSEL R49, R30, -INF , !P1 ;  /* 0xff8000001e317808 */ /* 0x000fe20004800000 */
[----:B------:R-:W4:Y:S01]  /*46e0*/  LDL R17, [R1+0x1f0] ;  /* 0x0001f00001117983 */ /* 0x000f220000100800 */
[----:B------:R-:W-:Y:S02]  /*46f0*/  ISETP.GT.AND P0, PT, R6, 0x9, !P0 ;  /* 0x000000090600780c */ /* 0x000fe40004704270 */
[----:B------:R-:W-:Y:S01]  /*4700*/  ISETP.NE.AND P1, PT, R32, RZ, PT ;  /* 0x000000ff2000720c */ /* 0x000fe20003f25270 */
[----:B------:R-:W4:Y:S01]  /*4710*/  LDL R220, [R1+0x308] ;  /* 0x0003080001dc7983 */ /* 0x000f220000100800 */
[----:B------:R-:W-:Y:S02]  /*4720*/  ISETP.LT.OR P0, PT, R0, 0xa, P0 ;  /* 0x0000000a0000780c */ /* 0x000fe40000701670 */
[----:B------:R-:W-:Y:S01]  /*4730*/  ISETP.NE.AND P6, PT, R33, RZ, PT ;  /* 0x000000ff2100720c */ /* 0x000fe20003fc5270 */
[----:B------:R-:W4:Y:S01]  /*4740*/  LDL R152, [R1+0x2fc] ;  /* 0x0002fc0001987983 */ /* 0x000f220000100800 */
[----:B------:R-:W-:-:S02]  /*4750*/  FSEL R45, R31, -INF , !P0 ;  /* 0xff8000001f2d7808 */ /* 0x000fc40004000000 */
[----:B------:R-:W-:Y:S01]  /*4760*/  ISETP.NE.AND P0, PT, R76, RZ, PT ;  /* 0x000000ff4c00720c */ /* 0x000fe20003f05270 */
[----:B------:R-:W4:Y:S01]  /*4770*/  LDL R154, [R1+0x304] ;  /* 0x00030400019a7983 */ /* 0x000f220000100800 */
[----:B------:R-:W-:Y:S02]  /*4780*/  FMNMX.FTZ R8, R61, R221, !PT ;  /* 0x000000dd3d087209 */ /* 0x000fe40007810000 */
[----:B------:R-:W-:Y:S01]  /*4790*/  ISETP.GT.AND P0, PT, R6, 0x10, !P0 ;  /* 0x000000100600780c */ /* 0x000fe20004704270 */
[----:B------:R-:W4:Y:S01]  /*47a0*/  LDL R76, [R1+0x234] ;  /* 0x00023400014c7983 */ /* 0x000f220000100800 */
[----:B------:R-:W-:Y:S02]  /*47b0*/  FMNMX.FTZ R8, R25, R8, !PT ;  /* 0x0000000819087209 */ /* 0x000fe40007810000 */
[----:B------:R-:W-:Y:S01]  /*47c0*/  ISETP.LT.OR P0, PT, R0, 0x11, P0 ;  /* 0x000000110000780c */ /* 0x000fe20000701670 */
[----:B------:R-:W4:Y:S01]  /*47d0*/  LDL R80, [R1+0x23c] ;  /* 0x00023c0001507983 */ /* 0x000f220000100800 */
[----:B------:R-:W-:-:S02]  /*47e0*/  FMNMX.FTZ R7, R29, R8, !PT ;  /* 0x000000081d077209 */ /* 0x000fc40007810000 */
[----:B------:R-:W-:Y:S01]  /*47f0*/  FSEL R198, R34, -INF , !P0 ;  /* 0xff80000022c67808 */ /* 0x000fe20004000000 */
[----:B------:R-:W4:Y:S01]  /*4800*/  LDL R82, [R1+0x244] ;  /* 0x0002440001527983 */ /* 0x000f220000100800 */
[----:B------:R-:W-:Y:S02]  /*4810*/  ISETP.NE.AND P0, PT, R28, RZ, PT ;  /* 0x000000ff1c00720c */ /* 0x000fe40003f05270 */
[C---:B------:R-:W-:Y:S01]  /*4820*/  ISETP.GT.AND P2, PT, R6.reuse, 0x49, !P2 ;  /* 0x000000490600780c */ /* 0x040fe20005744270 */
[----:B------:R-:W4:Y:S01]  /*4830*/  LDL R84, [R1+0x248] ;  /* 0x0002480001547983 */ /* 0x000f220000100800 */
[C---:B------:R-:W-:Y:S02]  /*4840*/  ISETP.GT.AND P0, PT, R6.reuse, 0x11, !P0 ;  /* 0x000000110600780c */ /* 0x040fe40004704270 */
[----:B------:R-:W-:Y:S01]  /*4850*/  ISETP.GT.AND P3, PT, R6, 0x50, !P3 ;  /* 0x000000500600780c */ /* 0x000fe20005f64270 */
[----:B------:R-:W4:Y:S01]  /*4860*/  LDL R86, [R1+0x24c] ;  /* 0x00024c0001567983 */ /* 0x000f220000100800 */
[----:B------:R-:W-:-:S02]  /*4870*/  ISETP.LT.OR P0, PT, R0, 0x12, P0 ;  /* 0x000000120000780c */ /* 0x000fc40000701670 */
[----:B------:R-:W-:Y:S01]  /*4880*/  ISETP.LT.OR P2, PT, R0, 0x4a, P2 ;  /* 0x0000004a0000780c */ /* 0x000fe20001741670 */
[----:B------:R-:W4:Y:S01]  /*4890*/  LDL R88, [R1+0x254] ;  /* 0x0002540001587983 */ /* 0x000f220000100800 */
[----:B------:R-:W-:Y:S02]  /*48a0*/  FSEL R197, R35, -INF , !P0 ;  /* 0xff80000023c57808 */ /* 0x000fe40004000000 */
[----:B------:R-:W-:Y:S01]  /*48b0*/  ISETP.GT.AND P0, PT, R6, 0x18, !P1 ;  /* 0x000000180600780c */ /* 0x000fe20004f04270 */
[----:B------:R-:W4:Y:S01]  /*48c0*/  LDL R90, [R1+0x258] ;  /* 0x00025800015a7983 */ /* 0x000f220000100800 */
[----:B------:R-:W-:Y:S02]  /*48d0*/  ISETP.NE.AND P1, PT, R10, RZ, PT ;  /* 0x000000ff0a00720c */ /* 0x000fe40003f25270 */
[----:B------:R-:W-:Y:S01]  /*48e0*/  ISETP.LT.OR P0, PT, R0, 0x19, P0 ;  /* 0x000000190000780c */ /* 0x000fe20000701670 */
[----:B------:R-:W3:Y:S01]  /*48f0*/  LDL R10, [R1+0x230] ;  /* 0x00023000010a7983 */ /* 0x000ee20000100800 */
[----:B------:R-:W-:-:S02]  /*4900*/  ISETP.GT.AND P4, PT, R6, 0x51, !P4 ;  /* 0x000000510600780c */ /* 0x000fc40006784270 */
[----:B------:R-:W-:Y:S01]  /*4910*/  FSEL R158, R38, -INF , !P0 ;  /* 0xff800000269e7808 */ /* 0x000fe20004000000 */
[----:B------:R-:W4:Y:S01]  /*4920*/  LDL R92, [R1+0x25c] ;  /* 0x00025c00015c7983 */ /* 0x000f220000100800 */
[----:B------:R-:W-:Y:S02]  /*4930*/  ISETP.GT.AND P0, PT, R6, 0x19, !P6 ;  /* 0x000000190600780c */ /* 0x000fe40007704270 */
[----:B------:R-:W-:Y:S01]  /*4940*/  ISETP.NE.AND P6, PT, R78, RZ, PT ;  /* 0x000000ff4e00720c */ /* 0x000fe20003fc5270 */
[----:B------:R-:W4:Y:S01]  /*4950*/  LDL R94, [R1+0x264] ;  /* 0x00026400015e7983 */ /* 0x000f220000100800 */
[----:B------:R-:W-:Y:S02]  /*4960*/  ISETP.LT.OR P0, PT, R0, 0x1a, P0 ;  /* 0x0000001a0000780c */ /* 0x000fe40000701670 */
[----:B------:R-:W-:Y:S01]  /*4970*/  ISETP.GT.AND P5, PT, R6, 0x58, !P5 ;  /* 0x000000580600780c */ /* 0x000fe20006fa4270 */
[----:B------:R-:W4:Y:S01]  /*4980*/  LDL R78, [R1+0x238] ;  /* 0x00023800014e7983 */ /* 0x000f220000100800 */
[----:B------:R-:W-:-:S02]  /*4990*/  FSEL R159, R39, -INF , !P0 ;  /* 0xff800000279f7808 */ /* 0x000fc40004000000 */
[----:B------:R-:W-:Y:S01]  /*49a0*/  ISETP.NE.AND P0, PT, R36, RZ, PT ;  /* 0x000000ff2400720c */ /* 0x000fe20003f05270 */
[----:B------:R-:W4:Y:S01]  /*49b0*/  LDL R96, [R1+0x268] ;  /* 0x0002680001607983 */ /* 0x000f220000100800 */
[----:B------:R-:W-:Y:S02]  /*49c0*/  ISETP.LT.OR P3, PT, R0, 0x51, P3 ;  /* 0x000000510000780c */ /* 0x000fe40001f61670 */
[----:B------:R-:W-:Y:S01]  /*49d0*/  ISETP.GT.AND P0, PT, R6, 0x20, !P0 ;  /* 0x000000200600780c */ /* 0x000fe20004704270 */
[----:B------:R-:W4:Y:S01]  /*49e0*/  LDL R98, [R1+0x26c] ;  /* 0x00026c0001627983 */ /* 0x000f220000100800 */
[----:B------:R-:W-:Y:S02]  /*49f0*/  FSEL R193, R63, -INF , !P2 ;  /* 0xff8000003fc17808 */ /* 0x000fe40005000000 */
[C---:B------:R-:W-:Y:S01]  /*4a00*/  ISETP.LT.OR P0, PT, R0.reuse, 0x21, P0 ;  /* 0x000000210000780c */ /* 0x040fe20000701670 */
[----:B------:R-:W4:Y:S01]  /*4a10*/  LDL R34, [R1+0x270] ;  /* 0x0002700001227983 */ /* 0x000f220000100800 */
[----:B------:R-:W-:-:S02]  /*4a20*/  ISETP.LT.OR P4, PT, R0, 0x52, P4 ;  /* 0x000000520000780c */ /* 0x000fc40002781670 */
[----:B------:R-:W-:Y:S01]  /*4a30*/  FSEL R184, R42, -INF , !P0 ;  /* 0xff8000002ab87808 */ /* 0x000fe20004000000 */
[----:B------:R-:W4:Y:S01]  /*4a40*/  LDL R100, [R1+0x274] ;  /* 0x0002740001647983 */ /* 0x000f220000100800 */
[----:B------:R-:W-:Y:S02]  /*4a50*/  ISETP.NE.AND P0, PT, R37, RZ, PT ;  /* 0x000000ff2500720c */ /* 0x000fe40003f05270 */
[----:B------:R-:W-:Y:S01]  /*4a60*/  FSEL R183, R66, -INF , !P3 ;  /* 0xff80000042b77808 */ /* 0x000fe20005800000 */
[----:B------:R-:W4:Y:S01]  /*4a70*/  LDL R102, [R1+0x278] ;  /* 0x0002780001667983 */ /* 0x000f220000100800 */
[----:B------:R-:W-:Y:S02]  /*4a80*/  ISETP.GT.AND P0, PT, R6, 0x21, !P0 ;  /* 0x000000210600780c */ /* 0x000fe40004704270 */
[C---:B------:R-:W-:Y:S01]  /*4a90*/  ISETP.LT.OR P5, PT, R0.reuse, 0x59, P5 ;  /* 0x000000590000780c */ /* 0x040fe20002fa1670 */
[----:B------:R-:W4:Y:S01]  /*4aa0*/  LDL R104, [R1+0x27c] ;  /* 0x00027c0001687983 */ /* 0x000f220000100800 */
[----:B------:R-:W-:-:S02]  /*4ab0*/  ISETP.LT.OR P0, PT, R0, 0x22, P0 ;  /* 0x000000220000780c */ /* 0x000fc40000701670 */
[----:B------:R-:W-:Y:S01]  /*4ac0*/  FSEL R187, R67, -INF , !P4 ;  /* 0xff80000043bb7808 */ /* 0x000fe20006000000 */
[----:B------:R-:W4:Y:S01]  /*4ad0*/  LDL R36, [R1+0x280] ;  /* 0x0002800001247983 */ /* 0x000f220000100800 */
[----:B------:R-:W-:Y:S02]  /*4ae0*/  FSEL R188, R43, -INF , !P0 ;  /* 0xff8000002bbc7808 */ /* 0x000fe40004000000 */
[----:B------:R-:W-:Y:S01]  /*4af0*/  ISETP.NE.AND P0, PT, R40, RZ, PT ;  /* 0x000000ff2800720c */ /* 0x000fe20003f05270 */
[----:B------:R-:W4:Y:S01]  /*4b00*/  LDL R106, [R1+0x284] ;  /* 0x00028400016a7983 */ /* 0x000f220000100800 */
[----:B------:R-:W-:Y:S02]  /*4b10*/  FSEL R191, R70, -INF , !P5 ;  /* 0xff80000046bf7808 */ /* 0x000fe40006800000 */
[----:B------:R-:W-:Y:S01]  /*4b20*/  ISETP.GT.AND P0, PT, R6, 0x28, !P0 ;  /* 0x000000280600780c */ /* 0x000fe20004704270 */
[----:B------:R-:W4:Y:S03]  /*4b30*/  LDL R108, [R1+0x288] ;  /* 0x00028800016c7983 */ /* 0x000f260000100800 */
[----:B------:R-:W-:Y:S01]  /*4b40*/  ISETP.LT.OR P0, PT, R0, 0x29, P0 ;  /* 0x000000290000780c */ /* 0x000fe20000701670 */
[----:B------:R-:W4:Y:S03]  /*4b50*/  LDL R110, [R1+0x28c] ;  /* 0x00028c00016e7983 */ /* 0x000f260000100800 */
[----:B------:R-:W-:Y:S01]  /*4b60*/  FSEL R192, R46, -INF , !P0 ;  /* 0xff8000002ec07808 */ /* 0x000fe20004000000 */
[----:B------:R-:W4:Y:S01]  /*4b70*/  LDL R38, [R1+0x290] ;  /* 0x0002900001267983 */ /* 0x000f220000100800 */
[----:B------:R-:W-:-:S03]  /*4b80*/  ISETP.NE.AND P0, PT, R41, RZ, PT ;  /* 0x000000ff2900720c */ /* 0x000fc60003f05270 */
[----:B------:R-:W4:Y:S01]  /*4b90*/  LDL R112, [R1+0x294] ;  /* 0x0002940001707983 */ /* 0x000f220000100800 */
[----:B------:R-:W-:-:S03]  /*4ba0*/  ISETP.GT.AND P0, PT, R6, 0x29, !P0 ;  /* 0x000000290600780c */ /* 0x000fc60004704270 */
[----:B------:R-:W4:Y:S01]  /*4bb0*/  LDL R114, [R1+0x298] ;  /* 0x0002980001727983 */ /* 0x000f220000100800 */
[----:B------:R-:W-:-:S03]  /*4bc0*/  ISETP.LT.OR P0, PT, R0, 0x2a, P0 ;  /* 0x0000002a0000780c */ /* 0x000fc60000701670 */
[----:B------:R-:W4:Y:S01]  /*4bd0*/  LDL R116, [R1+0x29c] ;  /* 0x00029c0001747983 */ /* 0x000f220000100800 */
[----:B------:R-:W-:Y:S02]  /*4be0*/  FSEL R195, R47, -INF , !P0 ;  /* 0xff8000002fc37808 */ /* 0x000fe40004000000 */
[----:B------:R-:W-:Y:S01]  /*4bf0*/  ISETP.NE.AND P0, PT, R44, RZ, PT ;  /* 0x000000ff2c00720c */ /* 0x000fe20003f05270 */
[----:B------:R-:W4:Y:S03]  /*4c00*/  LDL R40, [R1+0x2a0] ;  /* 0x0002a00001287983 */ /* 0x000f260000100800 */
        /* <DEDUP_REMOVED lines=28> */
[----:B------:R-:W-:Y:S01]  /*4dd0*/  ISETP.GT.AND P0, PT, R6, RZ, !P1 ;  /* 0x000000ff0600720c */ /* 0x000fe20004f04270 */
[----:B------:R-:W4:Y:S01]  /*4de0*/  LDL R138, [R1+0x2d8] ;  /* 0x0002d800018a7983 */ /* 0x000f220000100800 */
[----:B------:R-:W-:Y:S02]  /*4df0*/  ISETP.NE.AND P1, PT, R57, RZ, PT ;  /* 0x000000ff3900720c */ /* 0x000fe40003f25270 */
[----:B------:R-:W-:Y:S01]  /*4e00*/  ISETP.LT.OR P0, PT, R0, 0x1, P0 ;  /* 0x000000010000780c */ /* 0x000fe20000701670 */
[----:B------:R-:W4:Y:S01]  /*4e10*/  LDL R140, [R1+0x2dc] ;  /* 0x0002dc00018c7983 */ /* 0x000f220000100800 */
[----:B------:R-:W-:Y:S02]  /*4e20*/  ISETP.GT.AND P1, PT, R6, 0x48, !P1 ;  /* 0x000000480600780c */ /* 0x000fe40004f24270 */
[----:B------:R-:W-:Y:S01]  /*4e30*/  FSEL R83, R26, -INF , !P0 ;  /* 0xff8000001a537808 */ /* 0x000fe20004000000 */
[----:B------:R-:W4:Y:S01]  /*4e40*/  LDL R48, [R1+0x2e0] ;  /* 0x0002e00001307983 */ /* 0x000f220000100800 */
[----:B------:R-:W-:-:S02]  /*4e50*/  ISETP.GT.AND P0, PT, R6, 0x40, !P6 ;  /* 0x000000400600780c */ /* 0x000fc40007704270 */
[----:B------:R-:W-:Y:S01]  /*4e60*/  FMNMX.FTZ R4, R83, R53, !PT ;  /* 0x0000003553047209 */ /* 0x000fe20007810000 */
[----:B------:R-:W4:Y:S01]  /*4e70*/  LDL R142, [R1+0x2e4] ;  /* 0x0002e400018e7983 */ /* 0x000f220000100800 */
[----:B------:R-:W-:Y:S02]  /*4e80*/  ISETP.LT.OR P0, PT, R0, 0x41, P0 ;  /* 0x000000410000780c */ /* 0x000fe40000701670 */
[----:B------:R-:W-:Y:S01]  /*4e90*/  FMNMX.FTZ R4, R49, R4, !PT ;  /* 0x0000000431047209 */ /* 0x000fe20007810000 */
[----:B------:R-:W4:Y:S01]  /*4ea0*/  LDL R144, [R1+0x2e8] ;  /* 0x0002e80001907983 */ /* 0x000f220000100800 */
[----:B------:R-:W-:Y:S02]  /*4eb0*/  FSEL R182, R58, -INF , !P0 ;  /* 0xff8000003ab67808 */ /* 0x000fe40004000000 */
[----:B------:R-:W-:Y:S01]  /*4ec0*/  FMNMX.FTZ R9, R45, R4, !PT ;  /* 0x000000042d097209 */ /* 0x000fe20007810000 */
[----:B------:R-:W4:Y:S01]  /*4ed0*/  LDL R146, [R1+0x2ec] ;  /* 0x0002ec0001927983 */ /* 0x000f220000100800 */
[----:B------:R-:W-:-:S02]  /*4ee0*/  FMNMX.FTZ R4, R20, R7, !PT ;  /* 0x0000000714047209 */ /* 0x000fc40007810000 */
[----:B------:R-:W-:Y:S01]  /*4ef0*/  FMNMX.FTZ R8, R198, R9, !PT ;  /* 0x00000009c6087209 */ /* 0x000fe20007810000 */
[----:B------:R-:W4:Y:S01]  /*4f00*/  LDL R50, [R1+0x2f0] ;  /* 0x0002f00001327983 */ /* 0x000f220000100800 */
[----:B------:R-:W-:Y:S02]  /*4f10*/  FMNMX.FTZ R7, R21, R4, !PT ;  /* 0x0000000415077209 */ /* 0x000fe40007810000 */
[----:B------:R-:W-:Y:S01]  /*4f20*/  FMNMX.FTZ R9, R197, R8, !PT ;  /* 0x00000008c5097209 */ /* 0x000fe20007810000 */
[----:B------:R-:W4:Y:S01]  /*4f30*/  LDL R148, [R1+0x2f4] ;  /* 0x0002f40001947983 */ /* 0x000f220000100800 */
[----:B------:R-:W-:Y:S02]  /*4f40*/  FMNMX.FTZ R4, R156, R7, !PT ;  /* 0x000000079c047209 */ /* 0x000fe40007810000 */
        /* <DEDUP_REMOVED lines=21> */
[----:B------:R-:W-:Y:S01]  /*50a0*/  ISETP.NE.AND P0, PT, R56, RZ, PT ;  /* 0x000000ff3800720c */ /* 0x000fe20003f05270 */
[----:B------:R-:W4:Y:S01]  /*50b0*/  LDL R37, [R1+0x324] ;  /* 0x0003240001257983 */ /* 0x000f220000100800 */
[----:B------:R-:W-:Y:S02]  /*50c0*/  FMNMX.FTZ R8, R173, R8, !PT ;  /* 0x00000008ad087209 */ /* 0x000fe40007810000 */
[----:B------:R-:W-:Y:S01]  /*50d0*/  FMNMX.FTZ R4, R181, R4, !PT ;  /* 0x00000004b5047209 */ /* 0x000fe20007810000 */
[----:B------:R-:W4:Y:S01]  /*50e0*/  LDL R56, [R1+0x320] ;  /* 0x0003200001387983 */ /* 0x000f220000100800 */
[----:B------:R-:W-:Y:S02]  /*50f0*/  FMNMX.FTZ R7, R177, R8, !PT ;  /* 0x00000008b1077209 */ /* 0x000fe40007810000 */
[----:B------:R-:W-:Y:S01]  /*5100*/  ISETP.GT.AND P0, PT, R6, 0x41, !P0 ;  /* 0x000000410600780c */ /* 0x000fe20004704270 */
[----:B------:R-:W4:Y:S01]  /*5110*/  LDL R39, [R1+0x328] ;  /* 0x0003280001277983 */ /* 0x000f220000100800 */
[----:B------:R-:W-:-:S02]  /*5120*/  FMNMX.FTZ R4, R185, R4, !PT ;  /* 0x00000004b9047209 */ /* 0x000fc40007810000 */
[----:B------:R-:W-:Y:S01]  /*5130*/  FMNMX.FTZ R7, R164, R7, !PT ;  /* 0x00000007a4077209 */ /* 0x000fe20007810000 */
[----:B------:R-:W4:Y:S01]  /*5140*/  LDL R41, [R1+0x32c] ;  /* 0x00032c0001297983 */ /* 0x000f220000100800 */
[----:B------:R-:W-:Y:S02]  /*5150*/  ISETP.LT.OR P0, PT, R0, 0x42, P0 ;  /* 0x000000420000780c */ /* 0x000fe40000701670 */
[----:B------:R-:W-:Y:S01]  /*5160*/  FMNMX.FTZ R9, R189, R4, !PT ;  /* 0x00000004bd097209 */ /* 0x000fe20007810000 */
[----:B------:R-:W4:Y:S01]  /*5170*/  LDL R58, [R1+0x330] ;  /* 0x00033000013a7983 */ /* 0x000f220000100800 */
[----:B------:R-:W-:Y:S02]  /*5180*/  FMNMX.FTZ R7, R170, R7, !PT ;  /* 0x00000007aa077209 */ /* 0x000fe40007810000 */
[----:B------:R-:W-:Y:S01]  /*5190*/  ISETP.LT.OR P1, PT, R0, 0x49, P1 ;  /* 0x000000490000780c */ /* 0x000fe20000f21670 */
[----:B------:R-:W4:Y:S01]  /*51a0*/  LDL R43, [R1+0x334] ;  /* 0x00033400012b7983 */ /* 0x000f220000100800 */
[----:B------:R-:W-:-:S02]  /*51b0*/  FSEL R186, R59, -INF , !P0 ;  /* 0xff8000003bba7808 */ /* 0x000fc40004000000 */
[----:B------:R-:W-:Y:S01]  /*51c0*/  FMNMX.FTZ R9, R182, R9, !PT ;  /* 0x00000009b6097209 */ /* 0x000fe20007810000 */
[----:B------:R-:W4:Y:S01]  /*51d0*/  LDL R47, [R1+0x338] ;  /* 0x00033800012f7983 */ /* 0x000f220000100800 */
[----:B------:R-:W-:Y:S02]  /*51e0*/  ISETP.NE.AND P6, PT, R24, RZ, PT ;  /* 0x000000ff1800720c */ /* 0x000fe40003fc5270 */
[----:B------:R-:W-:Y:S01]  /*51f0*/  FMNMX.FTZ R7, R174, R7, !PT ;  /* 0x00000007ae077209 */ /* 0x000fe20007810000 */
[----:B------:R-:W4:Y:S01]  /*5200*/  LDL R51, [R1+0x33c] ;  /* 0x00033c0001337983 */ /* 0x000f220000100800 */
[----:B------:R-:W-:Y:S02]  /*5210*/  FSEL R190, R62, -INF , !P1 ;  /* 0xff8000003ebe7808 */ /* 0x000fe40004800000 */
[----:B------:R-:W-:Y:S01]  /*5220*/  FMNMX.FTZ R9, R186, R9, !PT ;  /* 0x00000009ba097209 */ /* 0x000fe20007810000 */
[----:B------:R-:W4:Y:S01]  /*5230*/  LDL R60, [R1+0x340] ;  /* 0x00034000013c7983 */ /* 0x000f220000100800 */
[----:B------:R-:W-:-:S02]  /*5240*/  ISETP.GT.AND P6, PT, R6, 0x59, !P6 ;  /* 0x000000590600780c */ /* 0x000fc400077c4270 */
        /* <DEDUP_REMOVED lines=15> */
[----:B------:R-:W-:Y:S01]  /*5340*/  FSEL R194, R71, -INF , !P6 ;  /* 0xff80000047c27808 */ /* 0x000fe20007000000 */
[----:B------:R-:W4:Y:S01]  /*5350*/  LDL R65, [R1+0x358] ;  /* 0x0003580001417983 */ /* 0x000f220000100800 */
[----:B------:R-:W-:-:S03]  /*5360*/  FMNMX.FTZ R9, R191, R4, !PT ;  /* 0x00000004bf097209 */ /* 0x000fc60007810000 */
[----:B------:R-:W1:Y:S01]  /*5370*/  SHFL.BFLY PT, R7, R8, 0x2, 0x1f ;  /* 0x0c401f0008077f89 */ /* 0x000e6200000e0000 */
[----:B------:R-:W-:-:S03]  /*5380*/  FMNMX.FTZ R9, R194, R9, !PT ;  /* 0x00000009c2097209 */ /* 0x000fc60007810000 */
[----:B------:R-:W4:Y:S04]  /*5390*/  LDL R67, [R1+0x35c] ;  /* 0x00035c0001437983 */ /* 0x000f280000100800 */
[----:B------:R-:W-:Y:S04]  /*53a0*/  STL.64 [R1+0x200], R8 ;  /* 0x0002000801007387 */ /* 0x000fe80000100a00 */
[----:B------:R-:W3:Y:S04]  /*53b0*/  LDL R11, [R1+0x204] ;  /* 0x00020400010b7983 */ /* 0x000ee80000100800 */
[----:B------:R-:W4:Y:S04]  /*53c0*/  LDL R64, [R1+0x360] ;  /* 0x0003600001407983 */ /* 0x000f280000100800 */
[----:B------:R-:W4:Y:S01]  /*53d0*/  LDL R69, [R1+0x364] ;  /* 0x0003640001457983 */ /* 0x000f220000100800 */
[----:B-1----:R-:W-:-:S03]  /*53e0*/  FMNMX.FTZ R0, R8, R7, !PT ;  /* 0x0000000708007209 */ /* 0x002fc60007810000 */
[----:B------:R-:W4:Y:S04]  /*53f0*/  LDL R71, [R1+0x368] ;  /* 0x0003680001477983 */ /* 0x000f280000100800 */
[----:B------:R-:W1:Y:S04]  /*5400*/  SHFL.BFLY PT, R7, R0, 0x1, 0x1f ;  /* 0x0c201f0000077f89 */ /* 0x000e6800000e0000 */
[----:B------:R-:W4:Y:S04]  /*5410*/  LDL R73, [R1+0x36c] ;  /* 0x00036c0001497983 */ /* 0x000f280000100800 */
[----:B------:R-:W4:Y:S04]  /*5420*/  LDL R66, [R1+0x370] ;  /* 0x0003700001427983 */ /* 0x000f280000100800 */
[----:B------:R-:W4:Y:S04]  /*5430*/  LDL R75, [R1+0x374] ;  /* 0x00037400014b7983 */ /* 0x000f280000100800 */
[----:B------:R-:W4:Y:S04]  /*5440*/  LDL R77, [R1+0x378] ;  /* 0x00037800014d7983 */ /* 0x000f280000100800 */
[----:B------:R-:W4:Y:S01]  /*5450*/  LDL R79, [R1+0x37c] ;  /* 0x00037c00014f7983 */ /* 0x000f220000100800 */
[----:B-1----:R-:W-:-:S03]  /*5460*/  FMNMX.FTZ R4, R0, R7, !PT ;  /* 0x0000000700047209 */ /* 0x002fc60007810000 */
[----:B------:R-:W4:Y:S04]  /*5470*/  LDL R68, [R1+0x380] ;  /* 0x0003800001447983 */ /* 0x000f280000100800 */
[----:B------:R1:W-:Y:S04]  /*5480*/  STL [R1+0x200], R4 ;  /* 0x0002000401007387 */ /* 0x0003e80000100800 */
[----:B------:R-:W4:Y:S04]  /*5490*/  LDL R74, [R1+0x200] ;  /* 0x00020000014a7983 */ /* 0x000f280000100800 */
[----:B------:R-:W4:Y:S04]  /*54a0*/  LDL.64 R6, [R1+0x88] ;  /* 0x0000880001067983 */ /* 0x000f280000100a00 */
        /* <DEDUP_REMOVED lines=44> */
[----:B--2---:R-:W-:Y:S04]  /*5770*/  STL [R1+0x250], R16 ;  /* 0x0002501001007387 */ /* 0x004fe80000100800 */
[----:B---3--:R-:W1:Y:S02]  /*5780*/  SHFL.BFLY PT, R0, R11, 0x2, 0x1f ;  /* 0x0c401f000b007f89 */ /* 0x008e6400000e0000 */
[----:B-1----:R-:W-:-:S05]  /*5790*/  FMNMX.FTZ R0, R0, R11, !PT ;  /* 0x0000000b00007209 */ /* 0x002fca0007810000 */
[----:B------:R-:W1:Y:S04]  /*57a0*/  SHFL.BFLY PT, R11, R0, 0x1, 0x1f ;  /* 0x0c201f00000b7f89 */ /* 0x000e6800000e0000 */
[----:B------:R2:W-:Y:S01]  /*57b0*/  STL [R1+0x230], R10 ;  /* 0x0002300a01007387 */ /* 0x0005e20000100800 */
[----:B----4-:R-:W-:Y:S01]  /*57c0*/  FMUL.FTZ R16, R15, R74 ;  /* 0x0000004a0f107220 */ /* 0x010fe20000410000 */
[----:B------:R-:W-:Y:S02]  /*57d0*/  FSETP.NEU.FTZ.AND P0, PT, R74, -INF , PT ;  /* 0xff8000004a00780b */ /* 0x000fe40003f1d000 */
[----:B-1----:R-:W-:Y:S01]  /*57e0*/  FMNMX.FTZ R0, R0, R11, !PT ;  /* 0x0000000b00007209 */ /* 0x002fe20007810000 */
[----:B------:R-:W-:Y:S01]  /*57f0*/  IMAD R6, R17, 0xc00, R6 ;  /* 0x00000c0011067824 */ /* 0x000fe200078e0206 */
[----:B------:R-:W-:-:S02]  /*5800*/  FSEL R16, R16, RZ, P0 ;  /* 0x000000ff10107208 */ /* 0x000fc40000000000 */
[C---:B------:R-:W-:Y:S01]  /*5810*/  FSETP.NEU.FTZ.AND P0, PT, R0.reuse, -INF , PT ;  /* 0xff8000000000780b */ /* 0x040fe20003f1d000 */
[-C--:B------:R-:W-:Y:S01]  /*5820*/  FMUL.FTZ R17, R0, R15.reuse ;  /* 0x0000000f00117220 */ /* 0x080fe20000410000 */
[----:B------:R1:W-:Y:S04]  /*5830*/  STL [R1+0x240], R14 ;  /* 0x0002400e01007387 */ /* 0x0003e80000100800 */
[----:B------:R-:W-:Y:S01]  /*5840*/  FSEL R17, R17, RZ, P0 ;  /* 0x000000ff11117208 */ /* 0x000fe20000000000 */
[----:B------:R3:W-:Y:S01]  /*5850*/  STL [R1+0x260], R4 ;  /* 0x0002600401007387 */ /* 0x0007e20000100800 */
[-CC-:B------:R-:W-:Y:S01]  /*5860*/  FFMA.FTZ R222, R61, R15.reuse, -R16.reuse ;  /* 0x0000000f3dde7223 */ /* 0x180fe20000010810 */
[-CC-:B------:R-:W-:Y:S01]  /*5870*/  FFMA.FTZ R221, R221, R15.reuse, -R16.reuse ;  /* 0x0000000fdddd7223 */ /* 0x180fe20000010810 */
[-CC-:B------:R-:W-:Y:S01]  /*5880*/  FFMA.FTZ R219, R29, R15.reuse, -R16.reuse ;  /* 0x0000000f1ddb7223 */ /* 0x180fe20000010810 */
[----:B------:R4:W-:Y:S01]  /*5890*/  STL [R1+0x308], R220 ;  /* 0x000308dc01007387 */ /* 0x0009e20000100800 */
[-CC-:B--2---:R-:W-:Y:S01]  /*58a0*/  FFMA.FTZ R10, R53, R15.reuse, -R17.reuse ;  /* 0x0000000f350a7223 */ /* 0x184fe20000010811 */
[-CC-:B------:R-:W-:Y:S01]  /*58b0*/  FFMA.FTZ R11, R49, R15.reuse, -R17.reuse ;  /* 0x0000000f310b7223 */ /* 0x180fe20000010811 */
[-CC-:B-1----:R-:W-:Y:S01]  /*58c0*/  FFMA.FTZ R14, R45, R15.reuse, -R17.reuse ;  /* 0x0000000f2d0e7223 */ /* 0x182fe20000010811 */
[-C--:B---3--:R-:W-:Y:S01]  /*58d0*/  FFMA.FTZ R4, R83, R15.reuse, -R17 ;  /* 0x0000000f53047223 */ /* 0x088fe20000010811 */
[----:B----4-:R-:W-:Y:S01]  /*58e0*/  FFMA.FTZ R220, R25, R15, -R16 ;  /* 0x0000000f19dc7223 */ /* 0x010fe20000010810 */
[----:B------:R-:W-:Y:S08]  /*58f0*/  MUFU.EX2 R222, R222 ;  /* 0x000000de00de7308 */ /* 0x000ff00000000800 */
[----:B------:R-:W-:Y:S08]  /*5900*/  MUFU.EX2 R221, R221 ;  /* 0x000000dd00dd7308 */ /* 0x000ff00000000800 */
[----:B------:R-:W-:Y:S08]  /*5910*/  MUFU.EX2 R220, R220 ;  /* 0x000000dc00dc7308 */ /* 0x000ff00000000800 */
[----:B------:R-:W-:Y:S08]  /*5920*/  MUFU.EX2 R219, R219 ;  /* 0x000000db00db7308 */ /* 0x000ff00000000800 */
[----:B------:R-:W-:Y:S08]  /*5930*/  MUFU.EX2 R4, R4 ;  /* 0x0000000400047308 */ /* 0x000ff00000000800 */
[----:B------:R-:W1:Y:S08]  /*5940*/  MUFU.EX2 R10, R10 ;  /* 0x0000000a000a7308 */ /* 0x000e700000000800 */
[----:B------:R-:W-:Y:S08]  /*5950*/  MUFU.EX2 R11, R11 ;  /* 0x0000000b000b7308 */ /* 0x000ff00000000800 */
[----:B------:R-:W2:Y:S01]  /*5960*/  MUFU.EX2 R14, R14 ;  /* 0x0000000e000e7308 */ /* 0x000ea20000000800 */
[----:B------:R-:W-:-:S02]  /*5970*/  R2UR UR6, R6 ;  /* 0x00000000060672ca */ /* 0x000fc400000e0000 */
[----:B------:R-:W-:Y:S01]  /*5980*/  R2UR UR7, R7 ;  /* 0x00000000070772ca */ /* 0x000fe200000e0000 */
[----:B------:R3:W-:Y:S01]  /*5990*/  STL [R1+0x2fc], R152 ;  /* 0x0002fc9801007387 */ /* 0x0007e20000100800 */
[----:B-1----:R-:W-:-:S03]  /*59a0*/  F2FP.F16.F32.PACK_AB R153, R10, R4 ;  /* 0x000000040a99723e */ /* 0x002fc600000000ff */
[----:B------:R1:W-:Y:S01]  /*59b0*/  STL [R1+0x304], R154 ;  /* 0x0003049a01007387 */ /* 0x0003e20000100800 */
[----:B---3--:R-:W-:Y:S02]  /*59c0*/  F2FP.F16.F32.PACK_AB R152, R221, R222 ;  /* 0x000000dedd98723e */ /* 0x008fe400000000ff */
[----:B--2---:R-:W-:Y:S02]  /*59d0*/  F2FP.F16.F32.PACK_AB R155, R14, R11 ;  /* 0x0000000b0e9b723e */ /* 0x004fe400000000ff */
[----:B-1----:R-:W-:Y:S01]  /*59e0*/  F2FP.F16.F32.PACK_AB R154, R219, R220 ;  /* 0x000000dcdb9a723e */ /* 0x002fe200000000ff */
        /* <DEDUP_REMOVED lines=92> */
[----:B------:R2:W-:Y:S06]  /*5fb0*/  BAR.SYNC.DEFER_BLOCKING R225, 0x100 ;  /* 0x000400e10000751d */ /* 0x0005ec0000010000 */
[----:B-1----:R-:W-:-:S06]  /*5fc0*/  WARPGROUP.ARRIVE ;  /* 0x00000000000079c5 */ /* 0x002fcc0000000000 */
[----:B------:R-:W-:Y:S01]  /*5fd0*/  HGMMA.64x256x16.F32 R24, R152, gdesc[UR4].tnspB, RZ, !UPT, gsb0 ;  /* 0x43e0000498187df0 */ /* 0x000fe2000c0008ff */
[----:B------:R1:W-:Y:S01]  /*5fe0*/  STL [R1+0x3bc], R196 ;  /* 0x0003bcc401007387 */ /* 0x0003e20000100800 */
[-CC-:B------:R-:W-:Y:S01]  /*5ff0*/  FFMA.FTZ R20, R20, R15.reuse, -R16.reuse ;  /* 0x0000000f14147223 */ /* 0x180fe20000010810 */
[-CC-:B------:R-:W-:Y:S02]  /*6000*/  FFMA.FTZ R21, R21, R15.reuse, -R16.reuse ;  /* 0x0000000f15157223 */ /* 0x180fe40000010810 */
[----:B------:R3:W-:Y:S01]  /*6010*/  STL [R1+0x3c4], R199 ;  /* 0x0003c4c701007387 */ /* 0x0007e20000100800 */
[-CC-:B------:R-:W-:Y:S01]  /*6020*/  FFMA.FTZ R158, R158, R15.reuse, -R17.reuse ;  /* 0x0000000f9e9e7223 */ /* 0x180fe20000010811 */
[-CC-:B------:R-:W-:Y:S01]  /*6030*/  FFMA.FTZ R159, R159, R15.reuse, -R17.reuse ;  /* 0x0000000f9f9f7223 */ /* 0x180fe20000010811 */
[-CC-:B-1----:R-:W-:Y:S01]  /*6040*/  FFMA.FTZ R196, R156, R15.reuse, -R16.reuse ;  /* 0x0000000f9cc47223 */ /* 0x182fe20000010810 */
[-CC-:B------:R-:W-:Y:S01]  /*6050*/  FFMA.FTZ R156, R198, R15.reuse, -R17.reuse ;  /* 0x0000000fc69c7223 */ /* 0x180fe20000010811 */
[-C--:B---3--:R-:W-:Y:S01]  /*6060*/  FFMA.FTZ R199, R157, R15.reuse, -R16 ;  /* 0x0000000f9dc77223 */ /* 0x088fe20000010810 */
[----:B------:R-:W-:Y:S01]  /*6070*/  FFMA.FTZ R157, R197, R15, -R17 ;  /* 0x0000000fc59d7223 */ /* 0x000fe20000010811 */
[----:B------:R-:W-:Y:S08]  /*6080*/  MUFU.EX2 R20, R20 ;  /* 0x0000001400147308 */ /* 0x000ff00000000800 */
[----:B------:R-:W1:Y:S08]  /*6090*/  MUFU.EX2 R21, R21 ;  /* 0x0000001500157308 */ /* 0x000e700000000800 */
[----:B------:R-:W-:Y:S08]  /*60a0*/  MUFU.EX2 R196, R196 ;  /* 0x000000c400c47308 */ /* 0x000ff00000000800 */
[----:B------:R-:W3:Y:S08]  /*60b0*/  MUFU.EX2 R199, R199 ;  /* 0x000000c700c77308 */ /* 0x000ef00000000800 */
[----:B------:R-:W-:Y:S08]  /*60c0*/  MUFU.EX2 R156, R156 ;  /* 0x0000009c009c7308 */ /* 0x000ff00000000800 */
[----:B------:R-:W4:Y:S08]  /*60d0*/  MUFU.EX2 R157, R157 ;  /* 0x0000009d009d7308 */ /* 0x000f300000000800 */
[----:B------:R-:W-:Y:S08]  /*60e0*/  MUFU.EX2 R158, R158 ;  /* 0x0000009e009e7308 */ /* 0x000ff00000000800 */
[----:B------:R-:W0:Y:S01]  /*60f0*/  MUFU.EX2 R159, R159 ;  /* 0x0000009f009f7308 */ /* 0x000e220000000800 */
[----:B------:R2:W-:Y:S04]  /*6100*/  STL [R1+0x408], R8 ;  /* 0x0004080801007387 */ /* 0x0005e80000100800 */
[----:B------:R1:W-:Y:S01]  /*6110*/  STL [R1+0x420], R9 ;  /* 0x0004200901007387 */ /* 0x0003e20000100800 */
[----:B--2---:R-:W-:-:S02]  /*6120*/  VIADD R8, R6, 0x80 ;  /* 0x0000008006087836 */ /* 0x004fc40000000000 */
        /* <DEDUP_REMOVED lines=28> */
[----:B------:R-:W-:-:S02]  /*62f0*/  WARPGROUP.DEPBAR.LE gsb0, 0x0 ;  /* 0x00008000000079c5 */ /* 0x000fc40000010000 */
[----:B------:R-:W-:Y:S02]  /*6300*/  F2FP.F16.F32.PACK_AB R152, R21, R20 ;  /* 0x000000141598723e */ /* 0x000fe400000000ff */
[----:B---3--:R-:W-:Y:S02]  /*6310*/  F2FP.F16.F32.PACK_AB R154, R199, R196 ;  /* 0x000000c4c79a723e */ /* 0x008fe400000000ff */
[----:B----4-:R-:W-:Y:S02]  /*6320*/  F2FP.F16.F32.PACK_AB R153, R157, R156 ;  /* 0x0000009c9d99723e */ /* 0x010fe400000000ff */
[----:B0-----:R-:W-:Y:S01]  /*6330*/  F2FP.F16.F32.PACK_AB R155, R159, R158 ;  /* 0x0000009e9f9b723e */ /* 0x001fe200000000ff */
        /* <DEDUP_REMOVED lines=34> */
[-CC-:B------:R-:W-:Y:S01]  /*6560*/  FFMA.FTZ R163, R169, R15.reuse, -R16.reuse ;  /* 0x0000000fa9a37223 */ /* 0x180fe20000010810 */
[-CC-:B------:R-:W-:Y:S01]  /*6570*/  FFMA.FTZ R162, R172, R15.reuse, -R16.reuse ;  /* 0x0000000faca27223 */ /* 0x180fe20000010810 */
[-CC-:B------:R-:W-:Y:S01]  /*6580*/  FFMA.FTZ R169, R178, R15.reuse, -R16.reuse ;  /* 0x0000000fb2a97223 */ /* 0x180fe20000010810 */
[-C--:B------:R-:W-:Y:S01]  /*6590*/  FFMA.FTZ R160, R166, R15.reuse, -R16 ;  /* 0x0000000fa6a07223 */ /* 0x080fe20000010810 */
[-CC-:B------:R-:W-:Y:S01]  /*65a0*/  FFMA.FTZ R172, R184, R15.reuse, -R17.reuse ;  /* 0x0000000fb8ac7223 */ /* 0x180fe20000010811 */
[-CC-:B------:R-:W-:Y:S01]  /*65b0*/  FFMA.FTZ R197, R188, R15.reuse, -R17.reuse ;  /* 0x0000000fbcc57223 */ /* 0x180fe20000010811 */
[-CC-:B------:R-:W-:Y:S01]  /*65c0*/  FFMA.FTZ R178, R192, R15.reuse, -R17.reuse ;  /* 0x0000000fc0b27223 */ /* 0x180fe20000010811 */
[----:B------:R-:W-:Y:S01]  /*65d0*/  FFMA.FTZ R195, R195, R15, -R17 ;  /* 0x0000000fc3c37223 */ /* 0x000fe20000010811 */
[----:B------:R-:W-:Y:S08]  /*65e0*/  MUFU.EX2 R163, R163 ;  /* 0x000000a300a37308 */ /* 0x000ff00000000800 */
[----:B------:R-:W0:Y:S08]  /*65f0*/  MUFU.EX2 R160, R160 ;  /* 0x000000a000a07308 */ /* 0x000e300000000800 */
[----:B------:R-:W-:Y:S08]  /*6600*/  MUFU.EX2 R162, R162 ;  /* 0x000000a200a27308 */ /* 0x000ff00000000800 */
[----:B------:R-:W1:Y:S08]  /*6610*/  MUFU.EX2 R169, R169 ;  /* 0x000000a900a97308 */ /* 0x000e700000000800 */
[----:B------:R-:W-:Y:S08]  /*6620*/  MUFU.EX2 R172, R172 ;  /* 0x000000ac00ac7308 */ /* 0x000ff00000000800 */
[----:B------:R-:W2:Y:S08]  /*6630*/  MUFU.EX2 R197, R197 ;  /* 0x000000c500c57308 */ /* 0x000eb00000000800 */
[----:B------:R-:W-:Y:S08]  /*6640*/  MUFU.EX2 R178, R178 ;  /* 0x000000b200b27308 */ /* 0x000ff00000000800 */
[----:B------:R-:W3:Y:S01]  /*6650*/  MUFU.EX2 R195, R195 ;  /* 0x000000c300c37308 */ /* 0x000ee20000000800 */
[----:B------:R-:W-:-:S02]  /*6660*/  VIADD R8, R6, 0x100 ;  /* 0x0000010006087836 */ /* 0x000fc40000000000 */
[----:B------:R-:W-:-:S03]  /*6670*/  IMAD.MOV.U32 R9, RZ, RZ, R7 ;  /* 0x000000ffff097224 */ /* 0x000fc600078e0007 */
[----:B------:R-:W-:Y:S02]  /*6680*/  R2UR UR6, R8 ;  /* 0x00000000080672ca */ /* 0x000fe400000e0000 */
[----:B------:R-:W-:Y:S01]  /*6690*/  R2UR UR7, R9 ;  /* 0x00000000090772ca */ /* 0x000fe200000e0000 */
[-CC-:B------:R-:W-:Y:S01]  /*66a0*/  FFMA.FTZ R166, R168, R15.reuse, -R16.reuse ;  /* 0x0000000fa8a67223 */ /* 0x180fe20000010810 */
[-CC-:B------:R-:W-:Y:S01]  /*66b0*/  FFMA.FTZ R168, R173, R15.reuse, -R16.reuse ;  /* 0x0000000fada87223 */ /* 0x180fe20000010810 */
[-CC-:B------:R-:W-:Y:S01]  /*66c0*/  FFMA.FTZ R184, R185, R15.reuse, -R17.reuse ;  /* 0x0000000fb9b87223 */ /* 0x180fe20000010811 */
[-CC-:B------:R-:W-:Y:S01]  /*66d0*/  FFMA.FTZ R165, R165, R15.reuse, -R16.reuse ;  /* 0x0000000fa5a57223 */ /* 0x180fe20000010810 */
[-C--:B------:R-:W-:Y:S01]  /*66e0*/  FFMA.FTZ R173, R177, R15.reuse, -R16 ;  /* 0x0000000fb1ad7223 */ /* 0x080fe20000010810 */
[-CC-:B------:R-:W-:Y:S01]  /*66f0*/  FFMA.FTZ R180, R180, R15.reuse, -R17.reuse ;  /* 0x0000000fb4b47223 */ /* 0x180fe20000010811 */
[-CC-:B------:R-:W-:Y:S01]  /*6700*/  FFMA.FTZ R201, R181, R15.reuse, -R17.reuse ;  /* 0x0000000fb5c97223 */ /* 0x180fe20000010811 */
[----:B------:R-:W-:Y:S01]  /*6710*/  FFMA.FTZ R185, R189, R15, -R17 ;  /* 0x0000000fbdb97223 */ /* 0x000fe20000010811 */
[----:B------:R-:W-:Y:S08]  /*6720*/  MUFU.EX2 R166, R166 ;  /* 0x000000a600a67308 */ /* 0x000ff00000000800 */
[----:B------:R-:W4:Y:S08]  /*6730*/  MUFU.EX2 R165, R165 ;  /* 0x000000a500a57308 */ /* 0x000f300000000800 */
[----:B------:R-:W-:Y:S08]  /*6740*/  MUFU.EX2 R168, R168 ;  /* 0x000000a800a87308 */ /* 0x000ff00000000800 */
[----:B------:R-:W4:Y:S01]  /*6750*/  MUFU.EX2 R173, R173 ;  /* 0x000000ad00ad7308 */ /* 0x000f220000000800 */
[----:B------:R-:W-:-:S02]  /*6760*/  WARPGROUP.DEPBAR.LE gsb0, 0x0 ;  /* 0x00008000000079c5 */ /* 0x000fc40000010000 */
[----:B0-----:R-:W-:Y:S02]  /*6770*/  F2FP.F16.F32.PACK_AB R152, R163, R160 ;  /* 0x000000a0a398723e */ /* 0x001fe400000000ff */
[----:B-1----:R-:W-:Y:S02]  /*6780*/  F2FP.F16.F32.PACK_AB R154, R169, R162 ;  /* 0x000000a2a99a723e */ /* 0x002fe400000000ff */
[----:B--2---:R-:W-:Y:S02]  /*6790*/  F2FP.F16.F32.PACK_AB R153, R197, R172 ;  /* 0x000000acc599723e */ /* 0x004fe400000000ff */
[----:B---3--:R-:W-:Y:S01]  /*67a0*/  F2FP.F16.F32.PACK_AB R155, R195, R178 ;  /* 0x000000b2c39b723e */ /* 0x008fe200000000ff */
        /* <DEDUP_REMOVED lines=34> */
[----:B------:R-:W-:Y:S08]  /*69d0*/  MUFU.EX2 R180, R180 ;  /* 0x000000b400b47308 */ /* 0x000ff00000000800 */
[----:B------:R-:W0:Y:S08]  /*69e0*/  MUFU.EX2 R201, R201 ;  /* 0x000000c900c97308 */ /* 0x000e300000000800 */
[----:B------:R-:W-:Y:S08]  /*69f0*/  MUFU.EX2 R184, R184 ;  /* 0x000000b800b87308 */ /* 0x000ff00000000800 */
[----:B------:R-:W1:Y:S01]  /*6a00*/  MUFU.EX2 R185, R185 ;  /* 0x000000b900b97308 */ /* 0x000e620000000800 */
[----:B------:R-:W-:-:S02]  /*6a10*/  VIADD R8, R6, 0x180 ;  /* 0x0000018006087836 */ /* 0x000fc40000000000 */
[----:B------:R-:W-:-:S03]  /*6a20*/  IMAD.MOV.U32 R9, RZ, RZ, R7 ;  /* 0x000000ffff097224 */ /* 0x000fc600078e0007 */
[----:B------:R-:W-:Y:S02]  /*6a30*/  R2UR UR6, R8 ;  /* 0x00000000080672ca */ /* 0x000fe400000e0000 */
[----:B------:R-:W-:Y:S01]  /*6a40*/  R2UR UR7, R9 ;  /* 0x00000000090772ca */ /* 0x000fe200000e0000 */
        /* <DEDUP_REMOVED lines=9> */
[----:B------:R-:W2:Y:S08]  /*6ae0*/  MUFU.EX2 R164, R164 ;  /* 0x000000a400a47308 */ /* 0x000eb00000000800 */
[----:B------:R-:W-:Y:S08]  /*6af0*/  MUFU.EX2 R170, R170 ;  /* 0x000000aa00aa7308 */ /* 0x000ff00000000800 */
[----:B------:R-:W3:Y:S08]  /*6b00*/  MUFU.EX2 R181, R181 ;  /* 0x000000b500b57308 */ /* 0x000ef00000000800 */
[----:B------:R-:W-:Y:S08]  /*6b10*/  MUFU.EX2 R174, R174 ;  /* 0x000000ae00ae7308 */ /* 0x000ff00000000800 */
[----:B------:R-:W3:Y:S08]  /*6b20*/  MUFU.EX2 R189, R189 ;  /* 0x000000bd00bd7308 */ /* 0x000ef00000000800 */
[----:B------:R-:W-:Y:S08]  /*6b30*/  MUFU.EX2 R176, R176 ;  /* 0x000000b000b07308 */ /* 0x000ff00000000800 */
[----:B------:R-:W3:Y:S01]  /*6b40*/  MUFU.EX2 R193, R193 ;  /* 0x000000c100c17308 */ /* 0x000ee20000000800 */
[----:B------:R-:W-:-:S02]  /*6b50*/  VIADD R8, R6, 0x200 ;  /* 0x0000020006087836 */ /* 0x000fc40000000000 */
[----:B------:R-:W-:Y:S01]  /*6b60*/  IMAD.MOV.U32 R9, RZ, RZ, R7 ;  /* 0x000000ffff097224 */ /* 0x000fe200078e0007 */
[----:B------:R-:W-:Y:S02]  /*6b70*/  WARPGROUP.DEPBAR.LE gsb0, 0x0 ;  /* 0x00008000000079c5 */ /* 0x000fe40000010000 */
[----:B----4-:R-:W-:Y:S02]  /*6b80*/  F2FP.F16.F32.PACK_AB R152, R166, R165 ;  /* 0x000000a5a698723e */ /* 0x010fe400000000ff */
[----:B------:R-:W-:Y:S02]  /*6b90*/  F2FP.F16.F32.PACK_AB R154, R173, R168 ;  /* 0x000000a8ad9a723e */ /* 0x000fe400000000ff */
[----:B0-----:R-:W-:Y:S02]  /*6ba0*/  F2FP.F16.F32.PACK_AB R153, R201, R180 ;  /* 0x000000b4c999723e */ /* 0x001fe400000000ff */
[----:B-1----:R-:W-:Y:S01]  /*6bb0*/  F2FP.F16.F32.PACK_AB R155, R185, R184 ;  /* 0x000000b8b99b723e */ /* 0x002fe200000000ff */
        /* <DEDUP_REMOVED lines=49> */
[----:B------:R-:W4:Y:S08]  /*6ed0*/  MUFU.EX2 R182, R182 ;  /* 0x000000b600b67308 */ /* 0x000f300000000800 */
[----:B------:R-:W-:Y:S08]  /*6ee0*/  MUFU.EX2 R175, R175 ;  /* 0x000000af00af7308 */ /* 0x000ff00000000800 */
[----:B------:R-:W4:Y:S01]  /*6ef0*/  MUFU.EX2 R186, R186 ;  /* 0x000000ba00ba7308 */ /* 0x000f220000000800 */
[----:B------:R-:W-:Y:S01]  /*6f00*/  VIADD R6, R6, 0x280 ;  /* 0x0000028006067836 */ /* 0x000fe20000000000 */
[----:B------:R-:W-:-:S02]  /*6f10*/  WARPGROUP.DEPBAR.LE gsb0, 0x0 ;  /* 0x00008000000079c5 */ /* 0x000fc40000010000 */
[----:B--2---:R-:W-:Y:S02]  /*6f20*/  F2FP.F16.F32.PACK_AB R152, R177, R164 ;  /* 0x000000a4b198723e */ /* 0x004fe400000000ff */
[----:B---3--:R-:W-:Y:S02]  /*6f30*/  F2FP.F16.F32.PACK_AB R154, R181, R170 ;  /* 0x000000aab59a723e */ /* 0x008fe400000000ff */
[----:B------:R-:W-:Y:S02]  /*6f40*/  F2FP.F16.F32.PACK_AB R153, R189, R174 ;  /* 0x000000aebd99723e */ /* 0x000fe400000000ff */
[----:B------:R-:W-:Y:S01]  /*6f50*/  F2FP.F16.F32.PACK_AB R155, R193, R176 ;  /* 0x000000b0c19b723e */ /* 0x000fe200000000ff */
        /* <DEDUP_REMOVED lines=32> */
[----:B--2---:R-:W-:-:S06]  /*7160*/  WARPGROUP.ARRIVE ;  /* 0x00000000000079c5 */ /* 0x004fcc0000000000 */
[----:B------:R-:W-:Y:S01]  /*7170*/  HGMMA.64x256x16.F32 R24, R152, gdesc[UR4].tnspB, R24, gsb0 ;  /* 0x43e0000498187df0 */ /* 0x000fe20008000818 */
[----:B------:R-:W-:Y:S02]  /*7180*/  R2UR UR6, R6 ;  /* 0x00000000060672ca */ /* 0x000fe400000e0000 */
[----:B------:R-:W-:Y:S01]  /*7190*/  R2UR UR7, R7 ;  /* 0x00000000070772ca */ /* 0x000fe200000e0000 */
[----:B------:R2:W5:Y:S04]  /*71a0*/  LDL R6, [R1+0x1f0] ;  /* 0x0001f00001067983 */ /* 0x0005680000100800 */
[----:B------:R-:W3:Y:S01]  /*71b0*/  LDL R7, [R1+0x28] ;  /* 0x0000280001077983 */ /* 0x000ee20000100800 */
[----:B------:R-:W-:Y:S02]  /*71c0*/  WARPGROUP.DEPBAR.LE gsb0, 0x0 ;  /* 0x00008000000079c5 */ /* 0x000fe40000010000 */
[----:B0-----:R-:W-:-:S02]  /*71d0*/  F2FP.F16.F32.PACK_AB R152, R9, R8 ;  /* 0x000000080998723e */ /* 0x001fc400000000ff */
[----:B-1----:R-:W-:Y:S02]  /*71e0*/  F2FP.F16.F32.PACK_AB R154, R16, R167 ;  /* 0x000000a7109a723e */ /* 0x002fe400000000ff */
[----:B----4-:R-:W-:Y:S02]  /*71f0*/  F2FP.F16.F32.PACK_AB R153, R182, R171 ;  /* 0x000000abb699723e */ /* 0x010fe400000000ff */
        /* <DEDUP_REMOVED lines=84> */
[----:B------:R-:W4:Y:S04]  /*7740*/  LDL R153, [R1+0x230] ;  /* 0x0002300001997983 */ /* 0x000f280000100800 */
[----:B0-----:R-:W2:Y:S04]  /*7750*/  LDL R111, [R1+0x234] ;  /* 0x00023400016f7983 */ /* 0x001ea80000100800 */
        /* <DEDUP_REMOVED lines=154> */
[----:B------:R0:W-:Y:S02]  /*8100*/  STL [R1+0x68], RZ ;  /* 0x000068ff01007387 */ /* 0x0001e40000100800 */
[----:B------:R-:W-:Y:S01]  /*8110*/  FADD.FTZ R16, R16, R167 ;  /* 0x000000a710107221 */ /* 0x000fe20000010000 */
[----:B------:R-:W-:Y:S01]  /*8120*/  FADD.FTZ R17, R186, R17 ;  /* 0x00000011ba117221 */ /* 0x000fe20000010000 */
[----:B------:R0:W-:Y:S04]  /*8130*/  STL [R1+0x68], R223 ;  /* 0x000068df01007387 */ /* 0x0001e80000100800 */
[----:B------:R0:W-:Y:S04]  /*8140*/  STL [R1+0x68], R223 ;  /* 0x000068df01007387 */ /* 0x0001e80000100800 */
[----:B------:R0:W-:Y:S01]  /*8150*/  STL [R1+0x68], R223 ;  /* 0x000068df01007387 */ /* 0x0001e20000100800 */
[----:B---3--:R-:W-:-:S03]  /*8160*/  LOP3.LUT R7, R7, 0x1, RZ, 0xfc, !PT ;  /* 0x0000000107077812 */ /* 0x008fc600078efcff */
[----:B------:R0:W-:Y:S04]  /*8170*/  STL [R1+0x68], R223 ;  /* 0x000068df01007387 */ /* 0x0001e80000100800 */
[----:B------:R0:W-:Y:S04]  /*8180*/  STL [R1+0x68], R223 ;  /* 0x000068df01007387 */ /* 0x0001e80000100800 */
[----:B------:R0:W-:Y:S04]  /*8190*/  STL [R1+0x68], R223 ;  /* 0x000068df01007387 */ /* 0x0001e80000100800 */
[----:B------:R0:W-:Y:S04]  /*81a0*/  STL [R1+0x204], R0 ;  /* 0x0002040001007387 */ /* 0x0001e80000100800 */
[----:B------:R0:W-:Y:S04]  /*81b0*/  STL.64 [R1+0x210], R16 ;  /* 0x0002101001007387 */ /* 0x0001e80000100a00 */
[----:B----4-:R0:W-:Y:S04]  /*81c0*/  STL [R1+0x230], R153 ;  /* 0x0002309901007387 */ /* 0x0101e80000100800 */
[----:B--2---:R0:W-:Y:S04]  /*81d0*/  STL [R1+0x234], R111 ;  /* 0x0002346f01007387 */ /* 0x0041e80000100800 */
        /* <DEDUP_REMOVED lines=126> */
[----:B------:R-:W-:Y:S01]  /*89c0*/  ISETP.NE.AND P0, PT, R7, 0x3, PT ;  /* 0x000000030700780c */ /* 0x000fe20003f05270 */
[----:B------:R-:W-:-:S12]  /*89d0*/  BSSY B0, `(.L_x_11253) ;  /* 0x0000003000007945 */ /* 0x000fd80003800000 */
[----:B0-----:R-:W-:Y:S05]  /*89e0*/  @!P0 BRA `(.L_x_11254) ;  /* 0x0000000000048947 */ /* 0x001fea0003800000 */
[----:B------:R-:W-:Y:S01]  /*89f0*/  BPT.TRAP 0x1 ;  /* 0x000000040000795c */ /* 0x000fe20000300000 */
.L_x_11254:
[----:B------:R-:W-:Y:S05]  /*8a00*/  BSYNC B0 ;  /* 0x0000000000007941 */ /* 0x000fea0003800000 */
.L_x_11253:
        /* <DEDUP_REMOVED lines=11> */
[----:B------:R-:W-:-:S06]  /*8ac0*/  UIADD3 UR44, UR44, -0x2, URZ ;  /* 0xfffffffe2c2c7890 */ /* 0x000fcc000fffe03f */
[----:B------:R-:W-:Y:S02]  /*8ad0*/  IMAD.U32 R10, RZ, RZ, UR44 ;  /* 0x0000002cff0a7e24 */ /* 0x000fe4000f8e00ff */
[----:B--2---:R-:W-:-:S04]  /*8ae0*/  IMAD.SHL.U32 R0, R0, 0x80, RZ ;  /* 0x0000008000007824 */ /* 0x004fc800078e00ff */
[----:B------:R-:W-:Y:S01]  /*8af0*/  @P0 IMAD.HI.U32 R5, R0, R5, RZ ;  /* 0x0000000500050227 */ /* 0x000fe200078e00ff */
[----:B------:R-:W-:-:S03]  /*8b00*/  PLOP3.LUT P0, PT, PT, PT, UP0, 0x40, 0x0 ;  /* 0x000000000000781c */ /* 0x000fc60003f0e808 */
[----:B------:R-:W-:Y:S01]  /*8b10*/  IMAD.MOV.U32 R4, RZ, RZ, R0 ;  /* 0x000000ffff047224 */ /* 0x000fe200078e0000 */
[----:B------:R-:W-:-:S05]  /*8b20*/  @P1 SHF.R.U32.HI R4, RZ, R226, R5 ;  /* 0x000000e2ff041219 */ /* 0x000fca0000011605 */
[----:B------:R-:W-:-:S04]  /*8b30*/  VIADD R5, R4, UR43 ;  /* 0x0000002b04057c36 */ /* 0x000fc80008000000 */
        /* <DEDUP_REMOVED lines=12> */
.L_x_11257:
[----:B------:R-:W-:-:S13]  /*8c00*/  ISETP.NE.AND P0, PT, R3, 0x1, PT ;  /* 0x000000010300780c */ /* 0x000fda0003f05270 */
[----:B------:R-:W-:-:S05]  /*8c10*/  @P0 IMAD.HI.U32 R12, R4, R12, RZ ;  /* 0x0000000c040c0227 */ /* 0x000fca00078e00ff */
[----:B------:R-:W-:-:S07]  /*8c20*/  @P0 SHF.R.U32.HI R4, RZ, R13, R12 ;  /* 0x0000000dff040219 */ /* 0x000fce000001160c */
.L_x_11258:
[----:B------:R-:W-:Y:S05]  /*8c30*/  BSYNC B0 ;  /* 0x0000000000007941 */ /* 0x000fea0003800000 */
.L_x_11256:
[----:B------:R-:W-:-:S05]  /*8c40*/  IMAD R3, R4, R3, R3 ;  /* 0x0000000304037224 */ /* 0x000fca00078e0203 */
[----:B------:R-:W-:-:S07]  /*8c50*/  VIMNMX R2, R2, R3, PT ;  /* 0x0000000302027248 */ /* 0x000fce0003fe0100 */
.L_x_11255:
[----:B------:R-:W-:Y:S01]  /*8c60*/  IMAD.HI R2, R2, 0x2aaaaaab, RZ ;  /* 0x2aaaaaab02027827 */ /* 0x000fe200078e02ff */
[----:B------:R-:W-:Y:S04]  /*8c70*/  BSSY B1, `(.L_x_11259) ;  /* 0x000000f000017945 */ /* 0x000fe80003800000 */
[----:B------:R-:W-:-:S04]  /*8c80*/  SHF.R.U32.HI R3, RZ, 0x1f, R2 ;  /* 0x0000001fff037819 */ /* 0x000fc80000011602 */
[----:B------:R-:W-:-:S04]  /*8c90*/  LEA.HI.SX32 R3, R2, R3, 0x1c ;  /* 0x0000000302037211 */ /* 0x000fc800078fe2ff */
[----:B------:R-:W-:-:S04]  /*8ca0*/  VIMNMX R188, R3, UR40, !PT ;  /* 0x0000002803bc7c48 */ /* 0x000fc8000ffe0100 */
[----:B------:R-:W-:-:S13]  /*8cb0*/  ISETP.GE.AND P0, PT, R10, R188, PT ;  /* 0x000000bc0a00720c */ /* 0x000fda0003f06270 */
[----:B------:R-:W-:Y:S05]  /*8cc0*/  @!P0 BRA `(.L_x_11260) ;  /* 0x0000000000248947 */ /* 0x000fea0003800000 */
[----:B------:R-:W-:Y:S01]  /*8cd0*/  BSSY B0, `(.L_x_11261) ;  /* 0x0000006000007945 */ /* 0x000fe20003800000 */
.L_x_11262:
[----:B------:R-:W-:-:S07]  /*8ce0*/  MOV R190, 0x8d00 ;  /* 0x00008d0000be7802 */ /* 0x000fce0000000f00 */
[----:B------:R-:W-:Y:S05]  /*8cf0*/  CALL.REL.NOINC `($_ZN7cutlass13device_kernelIN5flash11enable_sm90INS1_16FlashAttnFwdSm90INS1_25CollectiveMainloopFwdSm90ILi2EN4cute5tupleIJNS5_1CILi1EEES8_S8_EEENS6_IJNS7_ILi128EEENS7_ILi96EEENS7_ILi64EEEEEELi256ENS_6half_tEfNS_4arch4Sm90ELb0ELb1ELb0ELb0ELb1ELb0ELb1ELb1ELb0ELb1ELb1ELb0EEENS1_21CollectiveEpilogueFwdINS6_IJSA_NS7_ILi256EEESB_EEES9_SE_SG_Li256ELb0ELb1ELb1ELb0EEENS1_19SingleTileSchedulerILb0ELb1ELb1ELi128EEEEEEEEEvNT_6ParamsE$_ZZN5flash25CollectiveMainloopFwdSm90ILi2EN4cute5tupleIJNS1_1CILi1EEES4_S4_EEENS2_IJNS3_ILi128EEENS3_ILi96EEENS3_ILi64EEEEEELi256EN7cutlass6half_tEfNSA_4arch4Sm90ELb0ELb1ELb0ELb0ELb1ELb0ELb1ELb1ELb0ELb1ELb1ELb0EE3mmaINS_16FlashAttnFwdSm90ISE_NS_21CollectiveEpilogueFwdINS2_IJS6_NS3_ILi256EEES7_EEES5_SB_SD_Li256ELb0ELb1ELb1ELb0EEENS_19SingleTileSchedulerILb0ELb1ELb1ELi128EEEE13SharedStorageENS1_6TensorINS1_11ArrayEngineIfLm128EEENS1_6LayoutINS2_IJNS2_IJNS3_ILi2EEEST_NS3_ILi32EEEEEES4_S4_EEENS2_IJNS2_IJS4_ST_NS3_ILi4EEEEEENS3_ILi0EEESZ_EEEEEEENS_7SoftmaxILi2ELi0EEEEEbRKNSE_6ParamsENSA_13PipelineAsyncILi2EEES19_RNSA_13PipelineStateILj2EEERT0_RT1_iRiRKNS_16SeqlenInfoQKNewKILb0ELb0EEENS2_IJiiiiEEERT_ENKUliT_T0_T1_E_clIZSF_ISO_S12_S14_EbS17_S19_S19_S1C_S1E_S1G_iS1H_S1L_S1M_S1O_EUlRS1P_iE1_NS3_ILb0EEENS3_ILb1EEEEEDaiS1P_S1Q_S1R_) ;  /* 0x0000031c00487944 */ /* 0x000fea0003c00000 */
[C---:B------:R-:W-:Y:S01]  /*8d00*/  ISETP.GT.AND P0, PT, R10.reuse, R188, PT ;  /* 0x000000bc0a00720c */ /* 0x040fe20003f04270 */
[----:B------:R-:W-:-:S12]  /*8d10*/  VIADD R10, R10, 0xffffffff ;  /* 0xffffffff0a0a7836 */ /* 0x000fd80000000000 */
[----:B------:R-:W-:Y:S05]  /*8d20*/  @P0 BRA `(.L_x_11262) ;  /* 0xfffffffc00ec0947 */ /* 0x000fea000383ffff */
[----:B------:R-:W-:Y:S05]  /*8d30*/  BSYNC B0 ;  /* 0x0000000000007941 */ /* 0x000fea0003800000 */
.L_x_11261:
[----:B------:R-:W2:Y:S02]  /*8d40*/  LDL R0, [R1+0x50] ;  /* 0x0000500001007983 */ /* 0x000ea40000100800 */
[----:B--2---:R-:W-:-:S07]  /*8d50*/  IMAD.SHL.U32 R0, R0, 0x80, RZ ;  /* 0x0000008000007824 */ /* 0x004fce00078e00ff */
.L_x_11260:
[----:B------:R-:W-:Y:S05]  /*8d60*/  BSYNC B1 ;  /* 0x0000000000017941 */ /* 0x000fea0003800000 */
.L_x_11259:
        /* <DEDUP_REMOVED lines=26> */
.L_x_11265:
[----:B------:R-:W-:Y:S02]  /*8f10*/  ULDC UR4, c[0x0][0xadc] ;  /* 0x0002b70000047ab9 */ /* 0x000fe40000000800 */
[----:B------:R-:W-:-:S05]  /*8f20*/  IMAD.U32 R5, RZ, RZ, UR4 ;  /* 0x00000004ff057e24 */ /* 0x000fca000f8e00ff */
[----:B------:R-:W-:-:S13]  /*8f30*/  ISETP.NE.AND P0, PT, R5, 0x1, PT ;  /* 0x000000010500780c */ /* 0x000fda0003f05270 */
[----:B------:R-:W0:Y:S02]  /*8f40*/  @P0 LDC.64 R6, c[0x0][0xae0] ;  /* 0x0002b800ff060b82 */ /* 0x000e240000000a00 */
[----:B0-----:R-:W-:-:S05]  /*8f50*/  @P0 IMAD.HI.U32 R4, R0, R6, RZ ;  /* 0x0000000600040227 */ /* 0x001fca00078e00ff */
[----:B------:R-:W-:-:S07]  /*8f60*/  @P0 SHF.R.U32.HI R0, RZ, R7, R4 ;  /* 0x00000007ff000219 */ /* 0x000fce0000011604 */
.L_x_11266:
[----:B------:R-:W-:Y:S05]  /*8f70*/  BSYNC B0 ;  /* 0x0000000000007941 */ /* 0x000fea0003800000 */
.L_x_11264:
[----:B------:R-:W-:-:S05]  /*8f80*/  IMAD R3, R0, R5, RZ ;  /* 0x0000000500037224 */ /* 0x000fca00078e02ff */
[----:B------:R-:W-:-:S07]  /*8f90*/  VIMNMX R2, R2, R3, !PT ;  /* 0x0000000302027248 */ /* 0x000fce0007fe0100 */
.L_x_11263:
[----:B------:R-:W-:Y:S01]  /*8fa0*/  VIADD R2, R2, 0x5f ;  /* 0x0000005f02027836 */ /* 0x000fe20000000000 */
[----:B------:R-:W-:-:S03]  /*8fb0*/  IADD3 R6, P1, R18, 0x28, RZ ;  /* 0x0000002812067810 */ /* 0x000fc60007f3e0ff */
[----:B------:R-:W-:-:S04]  /*8fc0*/  IMAD.HI R2, R2, 0x2aaaaaab, RZ ;  /* 0x2aaaaaab02027827 */ /* 0x000fc800078e02ff */
[----:B------:R-:W-:Y:S01]  /*8fd0*/  IMAD.X R7, RZ, RZ, R19, P1 ;  /* 0x000000ffff077224 */ /* 0x000fe200008e0613 */
[----:B------:R-:W-:Y:S01]  /*8fe0*/  SHF.R.U32.HI R3, RZ, 0x1f, R2 ;  /* 0x0000001fff037819 */ /* 0x000fe20000011602 */
[----:B------:R-:W-:Y:S02]  /*8ff0*/  IMAD.MOV.U32 R14, RZ, RZ, R6 ;  /* 0x000000ffff0e7224 */ /* 0x000fe400078e0006 */
[----:B------:R-:W-:Y:S01]  /*9000*/  IMAD.MOV.U32 R15, RZ, RZ, R7 ;  /* 0x000000ffff0f7224 */ /* 0x000fe200078e0007 */
[----:B------:R-:W-:-:S04]  /*9010*/  LEA.HI.SX32 R3, R2, R3, 0x1c ;  /* 0x0000000302037211 */ /* 0x000fc800078fe2ff */
[----:B------:R-:W-:-:S04]  /*9020*/  VIMNMX R222, R3, UR40, !PT ;  /* 0x0000002803de7c48 */ /* 0x000fc8000ffe0100 */
[----:B------:R-:W-:-:S13]  /*9030*/  ISETP.GE.AND P0, PT, R10, R222, PT ;  /* 0x000000de0a00720c */ /* 0x000fda0003f06270 */
[----:B------:R-:W-:Y:S05]  /*9040*/  @!P0 BRA `(.L_x_11267) ;  /* 0x000001ac00108947 */ /* 0x000fea0003800000 */
[----:B------:R0:W5:Y:S01]  /*9050*/  LDL.64 R14, [R1+0x190] ;  /* 0x00019000010e7983 */ /* 0x0001620000100a00 */
[----:B------:R-:W-:-:S07]  /*9060*/  IMAD.MOV.U32 R196, RZ, RZ, R10 ;  /* 0x000000ffffc47224 */ /* 0x000fce00078e000a */
.L_x_11286:
[----:B------:R-:W2:Y:S04]  /*9070*/  LDL R2, [R1+0x1f0] ;  /* 0x0001f00001027983 */ /* 0x000ea80000100800 */
[----:B------:R-:W3:Y:S04]  /*9080*/  LDL R0, [R1+0x1f8] ;  /* 0x0001f80001007983 */ /* 0x000ee80000100800 */
[----:B-1----:R-:W4:Y:S01]  /*9090*/  LDL R3, [R1] ;  /* 0x0000000001037983 */ /* 0x002f220000100800 */
[----:B--2---:R-:W-:-:S05]  /*90a0*/  VIADD R2, R2, 0x1 ;  /* 0x0000000102027836 */ /* 0x004fca0000000000 */
[----:B------:R-:W-:-:S13]  /*90b0*/  ISETP.NE.AND P0, PT, R2, 0x2, PT ;  /* 0x000000020200780c */ /* 0x000fda0003f05270 */
[----:B-----5:R1:W5:Y:S04]  /*90c0*/  @P0 LDL R4, [R1+0x1f4] ;  /* 0x0001f40001040983 */ /* 0x0203680000100800 */
        /* <DEDUP_REMOVED lines=9> */
[----:B---3--:R-:W-:-:S02]  /*9160*/  @!P0 IMAD.MOV.U32 R2, RZ, RZ, RZ ;  /* 0x000000ffff028224 */ /* 0x008fc400078e00ff */
[----:B------:R-:W-:Y:S02]  /*9170*/  IMAD.MOV.U32 R16, RZ, RZ, R6 ;  /* 0x000000ffff107224 */ /* 0x000fe400078e0006 */
[----:B------:R-:W-:Y:S01]  /*9180*/  IMAD.MOV.U32 R17, RZ, RZ, R7 ;  /* 0x000000ffff117224 */ /* 0x000fe200078e0007 */
[----:B--2---:R-:W-:-:S05]  /*9190*/  @!P0 LOP3.LUT R4, R5, 0x1, RZ, 0x3c, !PT ;  /* 0x0000000105048812 */ /* 0x004fca00078e3cff */
[----:B------:R1:W-:Y:S01]  /*91a0*/  @!P0 STL [R1+0x1f4], R4 ;  /* 0x0001f40401008387 */ /* 0x0003e20000100800 */
[----:B------:R-:W-:Y:S05]  /*91b0*/  @!P1 BRA `(.L_x_11269) ;  /* 0x0000000000049947 */ /* 0x000fea0003800000 */
[----:B------:R-:W-:Y:S01]  /*91c0*/  BPT.TRAP 0x1 ;  /* 0x000000040000795c */ /* 0x000fe20000300000 */
.L_x_11269:
[----:B------:R-:W-:Y:S05]  /*91d0*/  BSYNC B0 ;  /* 0x0000000000007941 */ /* 0x000fea0003800000 */
.L_x_11268:
[----:B------:R-:W2:Y:S01]  /*91e0*/  LDL.64 R6, [R1+0x18] ;  /* 0x0000180001067983 */ /* 0x000ea20000100a00 */
[----:B-----5:R-:W-:Y:S02]  /*91f0*/  SHF.L.U32 R5, R4, 0x1f, RZ ;  /* 0x0000001f04057819 */ /* 0x020fe400000006ff */
[----:B--2---:R-:W-:-:S05]  /*9200*/  MOV R3, R6 ;  /* 0x0000000600037202 */ /* 0x004fca0000000f00 */
[----:B------:R-:W-:-:S04]  /*9210*/  IMAD R2, R2, 0x8, R3 ;  /* 0x0000000802027824 */ /* 0x000fc800078e0203 */
[----:B------:R2:W3:Y:S01]  /*9220*/  SYNCS.PHASECHK.TRANS64.TRYWAIT P0, [R2+URZ], R5 ;  /* 0x00000005020075a7 */ /* 0x0004e2000800017f */
[----:B------:R2:W5:Y:S01]  /*9230*/  LDL.64 R6, [R1+0x1f0] ;  /* 0x0001f00001067983 */ /* 0x0005620000100a00 */
[----:B------:R-:W-:Y:S04]  /*9240*/  BSSY B0, `(.L_x_11270) ;  /* 0x0000003000007945 */ /* 0x000fe80003800000 */
[----:B------:R-:W-:Y:S05]  /*9250*/  @!P1 BRA `(.L_x_11271) ;  /* 0x0000000000049947 */ /* 0x000fea0003800000 */
[----:B------:R-:W-:Y:S01]  /*9260*/  BPT.TRAP 0x1 ;  /* 0x000000040000795c */ /* 0x000fe20000300000 */
.L_x_11271:
[----:B------:R-:W-:Y:S05]  /*9270*/  BSYNC B0 ;  /* 0x0000000000007941 */ /* 0x000fea0003800000 */
.L_x_11270:
[----:B------:R-:W-:Y:S04]  /*9280*/  BSSY B0, `(.L_x_11272) ;  /* 0x0000006000007945 */ /* 0x000fe80003800000 */
[----:B---3--:R-:W-:Y:S05]  /*9290*/  @P0 BRA `(.L_x_11273) ;  /* 0x0000000000100947 */ /* 0x008fea0003800000 */
[----:B-----5:R-:W-:Y:S01]  /*92a0*/  IMAD R6, R6, 0x8, R3 ;  /* 0x0000000806067824 */ /* 0x020fe200078e0203 */
[----:B------:R-:W-:-:S04]  /*92b0*/  SHF.L.U32 R7, R7, 0x1f, RZ ;  /* 0x0000001f07077819 */ /* 0x000fc800000006ff */
[----:B------:R-:W3:Y:S02]  /*92c0*/  SYNCS.PHASECHK.TRANS64.TRYWAIT P0, [R6+URZ], R7 ;  /* 0x00000007060075a7 */ /* 0x000ee4000800017f */
[----:B---3--:R-:W-:Y:S05]  /*92d0*/  @!P0 BRA `(.L_x_11274) ;  /* 0x000002dc00548947 */ /* 0x008fea0003800000 */
.L_x_11273:
[----:B------:R-:W-:Y:S05]  /*92e0*/  BSYNC B0 ;  /* 0x0000000000007941 */ /* 0x000fea0003800000 */
.L_x_11272:
[----:B---3-5:R-:W3:Y:S04]  /*92f0*/  LDL R7, [R1+0x1f0] ;  /* 0x0001f00001077983 */ /* 0x028ee80000100800 */
[----:B--2---:R-:W3:Y:S01]  /*9300*/  LDL.64 R2, [R1+0x80] ;  /* 0x0000800001027983 */ /* 0x004ee20000100a00 */
[----:B------:R-:W-:Y:S05]  /*9310*/  WARPSYNC.ALL ;  /* 0x0000000000007948 */ /* 0x000fea0003800000 */
[----:B------:R-:W2:Y:S04]  /*9320*/  LDL.64 R12, [R1+0x78] ;  /* 0x00007800010c7983 */ /* 0x000ea80000100a00 */
[----:B-1----:R-:W4:Y:S04]  /*9330*/  LDL.64 R4, [R1+0x78] ;  /* 0x0000780001047983 */ /* 0x002f280000100a00 */
[----:B------:R-:W4:Y:S01]  /*9340*/  LDL.64 R8, [R1+0x78] ;  /* 0x0000780001087983 */ /* 0x000f220000100a00 */
[----:B---3--:R-:W-:Y:S01]  /*9350*/  IMAD R2, R7, 0x300, R2 ;  /* 0x0000030007027824 */ /* 0x008fe200078e0202 */
[----:B------:R-:W-:-:S02]  /*9360*/  R2UR UR7, R3 ;  /* 0x00000000030772ca */ /* 0x000fc400000e0000 */
[----:B------:R-:W3:Y:S01]  /*9370*/  LDL.64 R10, [R1+0x78] ;  /* 0x00007800010a7983 */ /* 0x000ee20000100a00 */
[----:B------:R-:W-:Y:S01]  /*9380*/  WARPGROUP.ARRIVE ;  /* 0x00000000000079c5 */ /* 0x000fe20000000000 */
[C---:B------:R-:W-:Y:S01]  /*9390*/  R2UR UR6, R2.reuse ;  /* 0x00000000020672ca */ /* 0x040fe200000e0000 */
[----:B------:R-:W-:Y:S01]  /*93a0*/  IMAD.MOV.U32 R223, RZ, RZ, 0x1 ;  /* 0x00000001ffdf7424 */ /* 0x000fe200078e00ff */
[----:B------:R1:W-:Y:S04]  /*93b0*/  STL [R1+0x60], RZ ;  /* 0x000060ff01007387 */ /* 0x0003e80000100800 */
[----:B------:R1:W-:Y:S04]  /*93c0*/  STL [R1+0x60], R223 ;  /* 0x000060df01007387 */ /* 0x0003e80000100800 */
[----:B------:R1:W-:Y:S04]  /*93d0*/  STL [R1+0x60], R223 ;  /* 0x000060df01007387 */ /* 0x0003e80000100800 */
[----:B------:R1:W-:Y:S04]  /*93e0*/  STL [R1+0x60], R223 ;  /* 0x000060df01007387 */ /* 0x0003e80000100800 */
[----:B------:R1:W-:Y:S01]  /*93f0*/  STL [R1+0x60], R223 ;  /* 0x000060df01007387 */ /* 0x0003e20000100800 */
[----:B------:R-:W-:-:S02]  /*9400*/  VIADD R6, R2, 0x2 ;  /* 0x0000000202067836 */ /* 0x000fc40000000000 */
[----:B------:R-:W-:Y:S01]  /*9410*/  IMAD.MOV.U32 R7, RZ, RZ, R3 ;  /* 0x000000ffff077224 */ /* 0x000fe200078e0003 */
[----:B--2---:R-:W-:Y:S02]  /*9420*/  R2UR UR4, R12 ;  /* 0x000000000c0472ca */ /* 0x004fe400000e0000 */
[----:B------:R-:W-:Y:S01]  /*9430*/  R2UR UR5, R13 ;  /* 0x000000000d0572ca */ /* 0x000fe200000e0000 */
[----:B----4-:R-:W-:Y:S01]  /*9440*/  VIADD R4, R4, 0x2 ;  /* 0x0000000204047836 */ /* 0x010fe20000000000 */
[----:B------:R1:W5:Y:S11]  /*9450*/  LDL.64 R12, [R1+0x1f0] ;  /* 0x0001f000010c7983 */ /* 0x0003760000100a00 */
[----:B------:R-:W-:Y:S01]  /*9460*/  HGMMA.64x96x16.F32 R144, gdesc[UR4], RZ, !UPT, gsb0 ;  /* 0x01600000049079f0 */ /* 0x000fe2000c0008ff */
[----:B------:R-:W-:-:S02]  /*9470*/  R2UR UR6, R6 ;  /* 0x00000000060672ca */ /* 0x000fc400000e0000 */
[----:B------:R-:W-:Y:S02]  /*9480*/  R2UR UR7, R7 ;  /* 0x00000000070772ca */ /* 0x000fe400000e0000 */
[----:B------:R-:W-:Y:S02]  /*9490*/  R2UR UR4, R4 ;  /* 0x00000000040472ca */ /* 0x000fe400000e0000 */
[----:B------:R-:W-:Y:S01]  /*94a0*/  R2UR UR5, R5 ;  /* 0x00000000050572ca */ /* 0x000fe200000e0000 */
[----:B------:R-:W-:Y:S02]  /*94b0*/  WARPGROUP.DEPBAR.LE gsb0, 0x0 ;  /* 0x00008000000079c5 */ /* 0x000fe40000010000 */
[----:B------:R-:W2:Y:S01]  /*94c0*/  LD.E R0, desc[UR36][R16.64] ;  /* 0x0000002410007980 */ /* 0x000ea2000c101900 */
[----:B------:R-:W-:-:S09]  /*94d0*/  WARPGROUP.ARRIVE ;  /* 0x00000000000079c5 */ /* 0x000fd20000000000 */
[----:B------:R-:W-:Y:S01]  /*94e0*/  HGMMA.64x96x16.F32 R144, gdesc[UR4], R144, gsb0 ;  /* 0x01600000049079f0 */ /* 0x000fe20008000890 */
[----:B------:R-:W-:Y:S02]  /*94f0*/  VIADD R8, R8, 0x4 ;  /* 0x0000000408087836 */ /* 0x000fe40000000000 */
[----:B------:R-:W-:Y:S02]  /*9500*/  VIADD R4, R2, 0x4 ;  /* 0x0000000402047836 */ /* 0x000fe40000000000 */
[----:B------:R-:W-:Y:S01]  /*9510*/  IMAD.MOV.U32 R5, RZ, RZ, R3 ;  /* 0x000000ffff057224 */ /* 0x000fe200078e0003 */
[----:B------:R-:W-:Y:S02]  /*9520*/  R2UR UR4, R8 ;  /* 0x00000000080472ca */ /* 0x000fe400000e0000 */
[----:B------:R-:W-:Y:S02]  /*9530*/  R2UR UR6, R4 ;  /* 0x00000000040672ca */ /* 0x000fe400000e0000 */
[----:B------:R-:W-:-:S02]  /*9540*/  R2UR UR7, R5 ;  /* 0x00000000050772ca */ /* 0x000fc400000e0000 */
[----:B------:R-:W-:Y:S01]  /*9550*/  R2UR UR5, R9 ;  /* 0x00000000090572ca */ /* 0x000fe200000e0000 */
[----:B------:R-:W-:Y:S01]  /*9560*/  VIADD R2, R2, 0x6 ;  /* 0x0000000602027836 */ /* 0x000fe20000000000 */
[----:B------:R-:W-:Y:S02]  /*9570*/  WARPGROUP.DEPBAR.LE gsb0, 0x0 ;  /* 0x00008000000079c5 */ /* 0x000fe40000010000 */
[----:B------:R-:W-:-:S09]  /*9580*/  WARPGROUP.ARRIVE ;  /* 0x00000000000079c5 */ /* 0x000fd20000000000 */
[----:B------:R-:W-:Y:S01]  /*9590*/  HGMMA.64x96x16.F32 R144, gdesc[UR4], R144, gsb0 ;  /* 0x01600000049079f0 */ /* 0x000fe20008000890 */
[----:B---3--:R-:W-:Y:S01]  /*95a0*/  VIADD R10, R10, 0x6 ;  /* 0x000000060a0a7836 */ /* 0x008fe20000000000 */
[----:B------:R-:W-:Y:S02]  /*95b0*/  R2UR UR6, R2 ;  /* 0x00000000020672ca */ /* 0x000fe400000e0000 */
[----:B------:R-:W-:Y:S02]  /*95c0*/  R2UR UR7, R3 ;  /* 0x00000000030772ca */ /* 0x000fe400000e0000 */
[----:B------:R-:W-:Y:S02]  /*95d0*/  R2UR UR4, R10 ;  /* 0x000000000a0472ca */ /* 0x000fe400000e0000 */
[----:B------:R-:W-:Y:S01]  /*95e0*/  R2UR UR5, R11 ;  /* 0x000000000b0572ca */ /* 0x000fe200000e0000 */
[----:B------:R-:W-:Y:S02]  /*95f0*/  WARPGROUP.DEPBAR.LE gsb0, 0x0 ;  /* 0x00008000000079c5 */ /* 0x000fe40000010000 */
[----:B------:R-:W-:-:S10]  /*9600*/  WARPGROUP.ARRIVE ;  /* 0x00000000000079c5 */ /* 0x000fd40000000000 */
[----:B------:R-:W-:Y:S01]  /*9610*/  HGMMA.64x96x16.F32 R144, gdesc[UR4], R144, gsb0 ;  /* 0x01600000049079f0 */ /* 0x000fe20008000890 */
[----:B------:R-:W-:Y:S01]  /*9620*/  BSSY B0, `(.L_x_11275) ;  /* 0x0000006000007945 */ /* 0x000fe20003800000 */
[----:B--2---:R-:W-:-:S04]  /*9630*/  LOP3.LUT R0, R0, 0x1, RZ, 0xfc, !PT ;  /* 0x0000000100007812 */ /* 0x004fc800078efcff */
[----:B------:R-:W-:Y:S01]  /*9640*/  ISETP.NE.AND P0, PT, R0, 0x3, PT ;  /* 0x000000030000780c */ /* 0x000fe20003f05270 */
[----:B------:R-:W-:-:S12]  /*9650*/  WARPGROUP.DEPBAR.LE gsb0, 0x0 ;  /* 0x00008000000079c5 */ /* 0x000fd80000010000 */
[----:B-1----:R-:W-:Y:S05]  /*9660*/  @!P0 BRA `(.L_x_11276) ;  /* 0x0000000000048947 */ /* 0x002fea0003800000 */
[----:B------:R-:W-:Y:S01]  /*9670*/  BPT.TRAP 0x1 ;  /* 0x000000040000795c */ /* 0x000fe20000300000 */
.L_x_11276:
[----:B------:R-:W-:Y:S05]  /*9680*/  BSYNC B0 ;  /* 0x0000000000007941 */ /* 0x000fea0003800000 */
.L_x_11275:
[----:B------:R-:W2:Y:S01]  /*9690*/  LD.E.64 R2, desc[UR36][R16.64+0x18] ;  /* 0x0000182410027980 */ /* 0x000ea2000c101b00 */
[----:B-----5:R-:W-:Y:S02]  /*96a0*/  SHF.L.U32 R13, R13, 0x1f, RZ ;  /* 0x0000001f0d0d7819 */ /* 0x020fe400000006ff */
[----:B--2---:R-:W-:-:S05]  /*96b0*/  MOV R3, R2 ;  /* 0x0000000200037202 */ /* 0x004fca0000000f00 */
[----:B------:R-:W-:-:S04]  /*96c0*/  IMAD R0, R12, 0x8, R3 ;  /* 0x000000080c007824 */ /* 0x000fc800078e0203 */
[----:B------:R1:W2:Y:S01]  /*96d0*/  SYNCS.PHASECHK.TRANS64.TRYWAIT P0, [R0+URZ], R13 ;  /* 0x0000000d000075a7 */ /* 0x0002a2000800017f */
[----:B------:R-:W3:Y:S01]  /*96e0*/  LD.E R2, desc[UR36][R16.64] ;  /* 0x0000002410027980 */ /* 0x000ee2000c101900 */
[----:B------:R-:W-:Y:S01]  /*96f0*/  BSSY B0, `(.L_x_11277) ;  /* 0x0000005000007945 */ /* 0x000fe20003800000 */
[----:B---3--:R-:W-:-:S04]  /*9700*/  LOP3.LUT R2, R2, 0x1, RZ, 0xfc, !PT ;  /* 0x0000000102027812 */ /* 0x008fc800078efcff */
[----:B------:R-:W-:-:S13]  /*9710*/  ISETP.NE.AND P1, PT, R2, 0x3, PT ;  /* 0x000000030200780c */ /* 0x000fda0003f25270 */
[----:B-12---:R-:W-:Y:S05]  /*9720*/  @!P1 BRA `(.L_x_11278) ;  /* 0x0000000000049947 */ /* 0x006fea0003800000 */
[----:B------:R-:W-:Y:S01]  /*9730*/  BPT.TRAP 0x1 ;  /* 0x000000040000795c */ /* 0x000fe20000300000 */
.L_x_11278:
[----:B------:R-:W-:Y:S05]  /*9740*/  BSYNC B0 ;  /* 0x0000000000007941 */ /* 0x000fea0003800000 */
.L_x_11277:
[----:B------:R-:W-:Y:S04]  /*9750*/  BSSY B0, `(.L_x_11279) ;  /* 0x0000007000007945 */ /* 0x000fe80003800000 */
[----:B------:R-:W-:Y:S05]  /*9760*/  @P0 BRA `(.L_x_11280) ;  /* 0x0000000000140947 */ /* 0x000fea0003800000 */
[----:B------:R-:W2:Y:S02]  /*9770*/  LD.E.64 R2, desc[UR36][R16.64+0x18] ;  /* 0x0000182410027980 */ /* 0x000ea4000c101b00 */
[----:B--2---:R-:W-:-:S05]  /*9780*/  MOV R3, R2 ;  /* 0x0000000200037202 */ /* 0x004fca0000000f00 */
[----:B------:R-:W-:-:S04]  /*9790*/  IMAD R12, R12, 0x8, R3 ;  /* 0x000000080c0c7824 */ /* 0x000fc800078e0203 */
[----:B------:R-:W1:Y:S02]  /*97a0*/  SYNCS.PHASECHK.TRANS64.TRYWAIT P0, [R12+URZ], R13 ;  /* 0x0000000d0c0075a7 */ /* 0x000e64000800017f */
[----:B-1----:R-:W-:Y:S05]  /*97b0*/  @!P0 BRA `(.L_x_11281) ;  /* 0x000002d800308947 */ /* 0x002fea0003800000 */
.L_x_11280:
[----:B------:R-:W-:Y:S05]  /*97c0*/  BSYNC B0 ;  /* 0x0000000000007941 */ /* 0x000fea0003800000 */
.L_x_11279:
[----:B-1----:R-:W2:Y:S04]  /*97d0*/  LDL R13, [R1+0x1f0] ;  /* 0x0001f000010d7983 */ /* 0x002ea80000100800 */
[----:B------:R-:W2:Y:S04]  /*97e0*/  LDL.64 R2, [R1+0xf8] ;  /* 0x0000f80001027983 */ /* 0x000ea80000100a00 */
[----:B------:R-:W3:Y:S04]  /*97f0*/  LDL R0, [R1+0x70] ;  /* 0x0000700001007983 */ /* 0x000ee80000100800 */
[----:B------:R-:W4:Y:S04]  /*9800*/  LDL.64 R4, [R1+0xf0] ;  /* 0x0000f00001047983 */ /* 0x000f280000100a00 */
[----:B------:R-:W4:Y:S04]  /*9810*/  LDL.64 R6, [R1+0xf0] ;  /* 0x0000f00001067983 */ /* 0x000f280000100a00 */
[----:B------:R-:W4:Y:S04]  /*9820*/  LDL.64 R8, [R1+0xf0] ;  /* 0x0000f00001087983 */ /* 0x000f280000100a00 */
[----:B------:R-:W4:Y:S01]  /*9830*/  LDL.64 R10, [R1+0xf0] ;  /* 0x0000f000010a7983 */ /* 0x000f220000100a00 */
[----:B------:R-:W-:Y:S05]  /*9840*/  WARPSYNC.ALL ;  /* 0x0000000000007948 */ /* 0x000fea0003800000 */
[----:B------:R-:W-:Y:S01]  /*9850*/  WARPGROUP.ARRIVE ;  /* 0x00000000000079c5 */ /* 0x000fe20000000000 */
[----:B--2---:R-:W-:Y:S01]  /*9860*/  IMAD R2, R13, 0xc00, R2 ;  /* 0x00000c000d027824 */ /* 0x004fe200078e0202 */
[----:B------:R-:W-:Y:S01]  /*9870*/  R2UR UR7, R3 ;  /* 0x00000000030772ca */ /* 0x000fe200000e0000 */
[----:B------:R-:W2:Y:S01]  /*9880*/  LDL.64 R12, [R1+0xf0] ;  /* 0x0000f000010c7983 */ /* 0x000ea20000100a00 */
[----:B---3--:R-:W-:-:S02]  /*9890*/  ISETP.NE.U32.AND P0, PT, R0, RZ, PT ;  /* 0x000000ff0000720c */ /* 0x008fc40003f05070 */
        /* <DEDUP_REMOVED lines=131> */
[----:B------:R-:W-:Y:S01]  /*a0d0*/  R2UR UR6, R4 ;  /* 0x00000000040672ca */ /* 0x000fe200000e0000 */
[----:B------:R-:W2:Y:S01]  /*a0e0*/  LDL R12, [R1] ;  /* 0x00000000010c7983 */ /* 0x000ea20000100800 */
        /* <DEDUP_REMOVED lines=53> */
[----:B------:R-:W-:Y:S01]  /*a440*/  BSSY B0, `(.L_x_11282) ;  /* 0x0000005000007945 */ /* 0x000fe20003800000 */
[----:B------:R-:W-:-:S02]  /*a450*/  WARPGROUP.DEPBAR.LE gsb0, 0x0 ;  /* 0x00008000000079c5 */ /* 0x000fc40000010000 */
[----:B------:R1:W-:Y:S09]  /*a460*/  BAR.ARV R224, 0x100 ;  /* 0x000400e00000751d */ /* 0x0003f20000002000 */
[----:B-1----:R-:W-:Y:S05]  /*a470*/  @!P0 BRA `(.L_x_11283) ;  /* 0x0000000000048947 */ /* 0x002fea0003800000 */
[----:B------:R-:W-:Y:S01]  /*a480*/  BPT.TRAP 0x1 ;  /* 0x000000040000795c */ /* 0x000fe20000300000 */
.L_x_11283:
[----:B------:R-:W-:Y:S05]  /*a490*/  BSYNC B0 ;  /* 0x0000000000007941 */ /* 0x000fea0003800000 */
.L_x_11282:
[----:B------:R-:W2:Y:S04]  /*a4a0*/  LDL.64 R2, [R1+0x20] ;  /* 0x0000200001027983 */ /* 0x000ea80000100a00 */
[----:B------:R-:W-:Y:S04]  /*a4b0*/  STL [R1+0xfd4], R222 ;  /* 0x000fd4de01007387 */ /* 0x000fe80000100800 */
[----:B------:R-:W-:Y:S04]  /*a4c0*/  STL [R1+0xfd0], R196 ;  /* 0x000fd0c401007387 */ /* 0x000fe80000100800 */
[----:B------:R-:W-:Y:S04]  /*a4d0*/  STL [R1+0xcc4], R18 ;  /* 0x000cc41201007387 */ /* 0x000fe80000100800 */
[----:B------:R-:W-:Y:S04]  /*a4e0*/  STL [R1+0xcc0], R19 ;  /* 0x000cc01301007387 */ /* 0x000fe80000100800 */
[----:B------:R-:W-:Y:S04]  /*a4f0*/  STL [R1+0xcbc], R14 ;  /* 0x000cbc0e01007387 */ /* 0x000fe80000100800 */
[----:B------:R-:W-:Y:S01]  /*a500*/  STL [R1+0xcb8], R15 ;  /* 0x000cb80f01007387 */ /* 0x000fe20000100800 */
[----:B--2---:R-:W-:-:S05]  /*a510*/  MOV R3, R2 ;  /* 0x0000000200037202 */ /* 0x004fca0000000f00 */
[----:B-----5:R-:W-:-:S05]  /*a520*/  IMAD R0, R0, 0x8, R3 ;  /* 0x0000000800007824 */ /* 0x020fca00078e0203 */
[----:B------:R-:W-:-:S04]  /*a530*/  PRMT R0, R13, 0x654, R0 ;  /* 0x000006540d007816 */ /* 0x000fc80000000000 */
[----:B------:R1:W-:Y:S01]  /*a540*/  SYNCS.ARRIVE.TRANS64.RED.A1T0 RZ, [R0+URZ], RZ ;  /* 0x000000ff00ff79a7 */ /* 0x0003e2000810043f */
[----:B------:R-:W1:Y:S04]  /*a550*/  LDL.64 R28, [R1+0x200] ;  /* 0x00020000011c7983 */ /* 0x000e680000100a00 */
        /* <DEDUP_REMOVED lines=70> */
[----:B------:R-:W4:Y:S04]  /*a9c0*/  LDL.64 R24, [R1+0x3d8] ;  /* 0x0003d80001187983 */ /* 0x000f280000100a00 */
[----:B------:R-:W4:Y:S04]  /*a9d0*/  LDL.64 R16, [R1+0x3e8] ;  /* 0x0003e80001107983 */ /* 0x000f280000100a00 */
[----:B------:R-:W4:Y:S04]  /*a9e0*/  LDL.64 R10, [R1+0x3f8] ;  /* 0x0003f800010a7983 */ /* 0x000f280000100a00 */
[----:B------:R-:W4:Y:S01]  /*a9f0*/  LDL.64 R8, [R1+0x408] ;  /* 0x0004080001087983 */ /* 0x000f220000100a00 */
[----:B-1----:R-:W-:-:S03]  /*aa00*/  FMNMX.FTZ R0, R144, R28, !PT ;  /* 0x0000001c90007209 */ /* 0x002fc60007810000 */
[----:B------:R-:W4:Y:S01]  /*aa10*/  LDL.64 R6, [R1+0x418] ;  /* 0x0004180001067983 */ /* 0x000f220000100a00 */
[----:B------:R-:W-:-:S04]  /*aa20*/  FMNMX.FTZ R3, R145, R0, !PT ;  /* 0x0000000091037209 */ /* 0x000fc80007810000 */
[----:B------:R-:W-:-:S04]  /*aa30*/  FMNMX.FTZ R0, R148, R3, !PT ;  /* 0x0000000394007209 */ /* 0x000fc80007810000 */
[----:B------:R-:W-:-:S04]  /*aa40*/  FMNMX.FTZ R3, R149, R0, !PT ;  /* 0x0000000095037209 */ /* 0x000fc80007810000 */
[----:B------:R-:W-:-:S04]  /*aa50*/  FMNMX.FTZ R0, R152, R3, !PT ;  /* 0x0000000398007209 */ /* 0x000fc80007810000 */
[----:B------:R-:W-:-:S04]  /*aa60*/  FMNMX.FTZ R3, R153, R0, !PT ;  /* 0x0000000099037209 */ /* 0x000fc80007810000 */
[----:B------:R-:W-:-:S04]  /*aa70*/  FMNMX.FTZ R0, R156, R3, !PT ;  /* 0x000000039c007209 */ /* 0x000fc80007810000 */
[----:B------:R-:W-:Y:S02]  /*aa80*/  FMNMX.FTZ R3, R157, R0, !PT ;  /* 0x000000009d037209 */ /* 0x000fe40007810000 */
[----:B------:R-:W-:Y:S02]  /*aa90*/  FMNMX.FTZ R0, R146, R29, !PT ;  /* 0x0000001d92007209 */ /* 0x000fe40007810000 */
[----:B------:R-:W-:Y:S02]  /*aaa0*/  FMNMX.FTZ R2, R160, R3, !PT ;  /* 0x00000003a0027209 */ /* 0x000fe40007810000 */
[----:B------:R-:W-:Y:S02]  /*aab0*/  FMNMX.FTZ R3, R147, R0, !PT ;  /* 0x0000000093037209 */ /* 0x000fe40007810000 */
[----:B------:R-:W-:Y:S01]  /*aac0*/  FMNMX.FTZ R5, R161, R2, !PT ;  /* 0x00000002a1057209 */ /* 0x000fe20007810000 */
[----:B0-----:R-:W4:Y:S01]  /*aad0*/  LDL.LU.128 R144, [R1+0x55e0] ;  /* 0x0055e00001907983 */ /* 0x001f220000300c00 */
[----:B------:R-:W-:-:S04]  /*aae0*/  FMNMX.FTZ R0, R150, R3, !PT ;  /* 0x0000000396007209 */ /* 0x000fc80007810000 */
[----:B------:R-:W-:Y:S02]  /*aaf0*/  FMNMX.FTZ R3, R151, R0, !PT ;  /* 0x0000000097037209 */ /* 0x000fe40007810000 */
[----:B------:R-:W-:Y:S01]  /*ab00*/  FMNMX.FTZ R2, R164, R5, !PT ;  /* 0x00000005a4027209 */ /* 0x000fe20007810000 */
[----:B------:R-:W4:Y:S01]  /*ab10*/  LDL.LU.128 R148, [R1+0x55f0] ;  /* 0x0055f00001947983 */ /* 0x000f220000300c00 */
        /* <DEDUP_REMOVED lines=16> */
[----:B------:R-:W-:Y:S02]  /*ac20*/  FMNMX.FTZ R0, R170, R3, !PT ;  /* 0x00000003aa007209 */ /* 0x000fe40007810000 */
[----:B------:R-:W-:Y:S02]  /*ac30*/  FMNMX.FTZ R5, R173, R2, !PT ;  /* 0x00000002ad057209 */ /* 0x000fe40007810000 */
[----:B------:R-:W-:Y:S02]  /*ac40*/  FMNMX.FTZ R3, R171, R0, !PT ;  /* 0x00000000ab037209 */ /* 0x000fe40007810000 */
[----:B------:R-:W-:Y:S01]  /*ac50*/  FMNMX.FTZ R2, R176, R5, !PT ;  /* 0x00000005b0027209 */ /* 0x000fe20007810000 */
[----:B------:R-:W4:Y:S01]  /*ac60*/  LDL.LU.128 R168, [R1+0x5640] ;  /* 0x0056400001a87983 */ /* 0x000f220000300c00 */
[----:B------:R-:W-:-:S02]  /*ac70*/  FMNMX.FTZ R0, R174, R3, !PT ;  /* 0x00000003ae007209 */ /* 0x000fc40007810000 */
[----:B------:R-:W-:Y:S02]  /*ac80*/  FMNMX.FTZ R5, R177, R2, !PT ;  /* 0x00000002b1057209 */ /* 0x000fe40007810000 */
[----:B------:R-:W-:Y:S02]  /*ac90*/  FMNMX.FTZ R3, R175, R0, !PT ;  /* 0x00000000af037209 */ /* 0x000fe40007810000 */
[----:B------:R-:W-:Y:S01]  /*aca0*/  FMNMX.FTZ R2, R180, R5, !PT ;  /* 0x00000005b4027209 */ /* 0x000fe20007810000 */
[----:B------:R-:W4:Y:S01]  /*acb0*/  LDL.LU.128 R172, [R1+0x5650] ;  /* 0x0056500001ac7983 */ /* 0x000f220000300c00 */
[----:B------:R-:W-:Y:S02]  /*acc0*/  FMNMX.FTZ R0, R178, R3, !PT ;  /* 0x00000003b2007209 */ /* 0x000fe40007810000 */
[----:B------:R-:W-:Y:S02]  /*acd0*/  FMNMX.FTZ R5, R181, R2, !PT ;  /* 0x00000002b5057209 */ /* 0x000fe40007810000 */
[----:B------:R-:W-:-:S02]  /*ace0*/  FMNMX.FTZ R3, R179, R0, !PT ;  /* 0x00000000b3037209 */ /* 0x000fc40007810000 */
        /* <DEDUP_REMOVED lines=10> */
[----:B------:R-:W4:Y:S02]  /*ad90*/  LDL.LU.128 R184, [R1+0x5680] ;  /* 0x0056800001b87983 */ /* 0x000f240000300c00 */
[----:B------:R-:W-:Y:S02]  /*ada0*/  FMNMX.FTZ R0, R190, R3, !PT ;  /* 0x00000003be007209 */ /* 0x000fe40007810000 */
[----:B------:R-:W0:Y:S02]  /*adb0*/  SHFL.BFLY PT, R5, R2, 0x2, 0x1f ;  /* 0x0c401f0002057f89 */ /* 0x000e2400000e0000 */
[----:B------:R-:W-:-:S02]  /*adc0*/  FMNMX.FTZ R3, R191, R0, !PT ;  /* 0x00000000bf037209 */ /* 0x000fc40007810000 */
[----:B------:R-:W2:Y:S04]  /*add0*/  LDL R0, [R1+0x220] ;  /* 0x0002200001007983 */ /* 0x000ea80000100800 */
[----:B------:R-:W-:Y:S04]  /*ade0*/  STL.64 [R1+0x200], R2 ;  /* 0x0002000201007387 */ /* 0x000fe80000100a00 */
[----:B------:R-:W3:Y:S04]  /*adf0*/  LDL R143, [R1+0x204] ;  /* 0x00020400018f7983 */ /* 0x000ee80000100800 */
[----:B------:R-:W4:Y:S01]  /*ae00*/  LDL.LU.128 R188, [R1+0x5690] ;  /* 0x0056900001bc7983 */ /* 0x000f220000300c00 */
[----:B0-----:R-:W-:-:S05]  /*ae10*/  FMNMX.FTZ R5, R2, R5, !PT ;  /* 0x0000000502057209 */ /* 0x001fca0007810000 */
[----:B------:R-:W0:Y:S02]  /*ae20*/  SHFL.BFLY PT, R4, R5, 0x1, 0x1f ;  /* 0x0c201f0005047f89 */ /* 0x000e2400000e0000 */
[----:B0-----:R-:W-:-:S05]  /*ae30*/  FMNMX.FTZ R4, R5, R4, !PT ;  /* 0x0000000405047209 */ /* 0x001fca0007810000 */
[----:B------:R0:W-:Y:S04]  /*ae40*/  STL [R1+0x200], R4 ;  /* 0x0002000401007387 */ /* 0x0001e80000100800 */
[----:B------:R-:W2:Y:S04]  /*ae50*/  LDL R13, [R1+0x200] ;  /* 0x00020000010d7983 */ /* 0x000ea80000100800 */
[----:B0-----:R-:W4:Y:S04]  /*ae60*/  LDL.64 R4, [R1+0x428] ;  /* 0x0004280001047983 */ /* 0x001f280000100a00 */
[----:B---3--:R-:W0:Y:S02]  /*ae70*/  SHFL.BFLY PT, R2, R143, 0x2, 0x1f ;  /* 0x0c401f008f027f89 */ /* 0x008e2400000e0000 */
[----:B0-----:R-:W-:-:S05]  /*ae80*/  FMNMX.FTZ R2, R2, R143, !PT ;  /* 0x0000008f02027209 */ /* 0x001fca0007810000 */
[----:B------:R-:W0:Y:S01]  /*ae90*/  SHFL.BFLY PT, R129, R2, 0x1, 0x1f ;  /* 0x0c201f0002817f89 */ /* 0x000e2200000e0000 */
[----:B--2---:R-:W-:Y:S01]  /*aea0*/  FADD.FTZ R3, R28, -R13 ;  /* 0x8000000d1c037221 */ /* 0x004fe20000010000 */
[----:B0-----:R-:W-:-:S03]  /*aeb0*/  FMNMX.FTZ R12, R2, R129, !PT ;  /* 0x00000081020c7209 */ /* 0x001fc60007810000 */
[----:B------:R-:W-:Y:S02]  /*aec0*/  FMUL.FTZ R3, R3, R0 ;  /* 0x0000000003037220 */ /* 0x000fe40000410000 */
[----:B------:R-:W-:-:S04]  /*aed0*/  FADD.FTZ R29, R29, -R12 ;  /* 0x8000000c1d1d7221 */ /* 0x000fc80000010000 */
[----:B------:R-:W0:Y:S01]  /*aee0*/  MUFU.EX2 R3, R3 ;  /* 0x0000000300037308 */ /* 0x000e220000000800 */
[----:B------:R-:W-:-:S07]  /*aef0*/  FMUL.FTZ R2, R0, R29 ;  /* 0x0000001d00027220 */ /* 0x000fce0000410000 */
[----:B------:R-:W1:Y:S01]  /*af00*/  MUFU.EX2 R2, R2 ;  /* 0x0000000200027308 */ /* 0x000e620000000800 */
[C---:B0-----:R-:W-:Y:S01]  /*af10*/  FMUL.FTZ R127, R3.reuse, R127 ;  /* 0x0000007f037f7220 */ /* 0x041fe20000410000 */
[C---:B------:R-:W-:Y:S01]  /*af20*/  FMUL.FTZ R126, R3.reuse, R126 ;  /* 0x0000007e037e7220 */ /* 0x040fe20000410000 */
[C---:B------:R-:W-:Y:S01]  /*af30*/  FMUL.FTZ R125, R3.reuse, R125 ;  /* 0x0000007d037d7220 */ /* 0x040fe20000410000 */
[C---:B------:R-:W-:Y:S01]  /*af40*/  FMUL.FTZ R124, R3.reuse, R124 ;  /* 0x0000007c037c7220 */ /* 0x040fe20000410000 */
[C---:B----4-:R-:W-:Y:S01]  /*af50*/  FMUL.FTZ R95, R3.reuse, R95 ;  /* 0x0000005f035f7220 */ /* 0x050fe20000410000 */
[C---:B------:R-:W-:Y:S01]  /*af60*/  FMUL.FTZ R94, R3.reuse, R94 ;  /* 0x0000005e035e7220 */ /* 0x040fe20000410000 */
[----:B------:R0:W-:Y:S01]  /*af70*/  STL.64 [R1+0x280], R126 ;  /* 0x0002807e01007387 */ /* 0x0001e20000100a00 */
[C---:B-1----:R-:W-:Y:S01]  /*af80*/  FMUL.FTZ R39, R2.reuse, R39 ;  /* 0x0000002702277220 */ /* 0x042fe20000410000 */
[C---:B------:R-:W-:Y:S02]  /*af90*/  FMUL.FTZ R38, R2.reuse, R38 ;  /* 0x0000002602267220 */ /* 0x040fe40000410000 */
[----:B------:R1:W-:Y:S01]  /*afa0*/  STL.64 [R1+0x290], R124 ;  /* 0x0002907c01007387 */ /* 0x0003e20000100a00 */
[C---:B------:R-:W-:Y:S01]  /*afb0*/  FMUL.FTZ R133, R3.reuse, R133 ;  /* 0x0000008503857220 */ /* 0x040fe20000410000 */
[C---:B------:R-:W-:Y:S01]  /*afc0*/  FMUL.FTZ R132, R3.reuse, R132 ;  /* 0x0000008403847220 */ /* 0x040fe20000410000 */
[C---:B------:R-:W-:Y:S01]  /*afd0*/  FMUL.FTZ R135, R3.reuse, R135 ;  /* 0x0000008703877220 */ /* 0x040fe20000410000 */
[C---:B------:R-:W-:Y:S01]  /*afe0*/  FMUL.FTZ R134, R3.reuse, R134 ;  /* 0x0000008603867220 */ /* 0x040fe20000410000 */
[C---:B------:R-:W-:Y:S01]  /*aff0*/  FMUL.FTZ R123, R3.reuse, R123 ;  /* 0x0000007b037b7220 */ /* 0x040fe20000410000 */
[C---:B0-----:R-:W-:Y:S01]  /*b000*/  FMUL.FTZ R127, R2.reuse, R21 ;  /* 0x00000015027f7220 */ /* 0x041fe20000410000 */
[C---:B------:R-:W-:Y:S01]  /*b010*/  FMUL.FTZ R126, R2.reuse, R20 ;  /* 0x00000014027e7220 */ /* 0x040fe20000410000 */
[C---:B-1----:R-:W-:Y:S01]  /*b020*/  FMUL.FTZ R125, R2.reuse, R23 ;  /* 0x00000017027d7220 */ /* 0x042fe20000410000 */
        /* <DEDUP_REMOVED lines=67> */
[C---:B------:R-:W-:Y:S01]  /*b460*/  FMUL.FTZ R87, R3.reuse, R87 ;  /* 0x0000005703577220 */ /* 0x040fe20000410000 */
[C---:B------:R-:W-:Y:S01]  /*b470*/  FMUL.FTZ R86, R3.reuse, R86 ;  /* 0x0000005603567220 */ /* 0x040fe20000410000 */
[C---:B------:R-:W-:Y:S01]  /*b480*/  FMUL.FTZ R79, R3.reuse, R79 ;  /* 0x0000004f034f7220 */ /* 0x040fe20000410000 */
[C---:B------:R-:W-:Y:S01]  /*b490*/  FMUL.FTZ R78, R3.reuse, R78 ;  /* 0x0000004e034e7220 */ /* 0x040fe20000410000 */
[----:B------:R-:W-:Y:S04]  /*b4a0*/  STL.64 [R1+0x348], R38 ;  /* 0x0003482601007387 */ /* 0x000fe80000100a00 */
[----:B------:R0:W-:Y:S04]  /*b4b0*/  STL.64 [R1+0x398], R124 ;  /* 0x0003987c01007387 */ /* 0x0001e80000100a00 */
[----:B------:R1:W-:Y:S04]  /*b4c0*/  STL.64 [R1+0x3a8], R126 ;  /* 0x0003a87e01007387 */ /* 0x0003e80000100a00 */
[----:B------:R-:W-:Y:S04]  /*b4d0*/  STL.64 [R1+0x240], R132 ;  /* 0x0002408401007387 */ /* 0x000fe80000100a00 */
[----:B0-----:R-:W2:Y:S04]  /*b4e0*/  LDL R124, [R1+0x360] ;  /* 0x00036000017c7983 */ /* 0x001ea80000100800 */
[----:B-1----:R-:W3:Y:S04]  /*b4f0*/  LDL R126, [R1+0x34c] ;  /* 0x00034c00017e7983 */ /* 0x002ee80000100800 */
        /* <DEDUP_REMOVED lines=25> */
[----:B------:R4:W-:Y:S04]  /*b690*/  STL.64 [R1+0x338], R40 ;  /* 0x0003382801007387 */ /* 0x0009e80000100a00 */
[----:B------:R-:W-:Y:S04]  /*b6a0*/  STL.64 [R1+0x378], R30 ;  /* 0x0003781e01007387 */ /* 0x000fe80000100a00 */
[----:B------:R-:W-:Y:S04]  /*b6b0*/  STL.64 [R1+0x388], R26 ;  /* 0x0003881a01007387 */ /* 0x000fe80000100a00 */
[----:B------:R-:W-:Y:S04]  /*b6c0*/  STL.64 [R1+0x230], R130 ;  /* 0x0002308201007387 */ /* 0x000fe80000100a00 */
[----:B------:R4:W-:Y:S04]  /*b6d0*/  STL.64 [R1+0x3b0], R90 ;  /* 0x0003b05a01007387 */ /* 0x0009e80000100a00 */
[----:B------:R4:W-:Y:S04]  /*b6e0*/  STL.64 [R1+0x288], R56 ;  /* 0x0002883801007387 */ /* 0x0009e80000100a00 */
[----:B0-----:R-:W2:Y:S04]  /*b6f0*/  LDL R93, [R1+0x23c] ;  /* 0x00023c00015d7983 */ /* 0x001ea80000100800 */
        /* <DEDUP_REMOVED lines=25> */
[----:B------:R-:W-:Y:S04]  /*b890*/  STL.64 [R1+0x260], R136 ;  /* 0x0002608801007387 */ /* 0x000fe80000100a00 */
[----:B------:R-:W-:Y:S04]  /*b8a0*/  STL.64 [R1+0x2e0], R116 ;  /* 0x0002e07401007387 */ /* 0x000fe80000100a00 */
[----:B------:R0:W-:Y:S04]  /*b8b0*/  STL.64 [R1+0x2f0], R114 ;  /* 0x0002f07201007387 */ /* 0x0001e80000100a00 */
[----:B------:R-:W-:Y:S04]  /*b8c0*/  STL.64 [R1+0x3c0], R86 ;  /* 0x0003c05601007387 */ /* 0x000fe80000100a00 */
[----:B------:R1:W-:Y:S04]  /*b8d0*/  STL.64 [R1+0x410], R78 ;  /* 0x0004104e01007387 */ /* 0x0003e80000100a00 */
        /* <DEDUP_REMOVED lines=12> */
[----:B-1----:R-:W4:Y:S04]  /*b9a0*/  LDL R79, [R1+0x27c] ;  /* 0x00027c00014f7983 */ /* 0x002f280000100800 */
        /* <DEDUP_REMOVED lines=31> */
[----:B------:R-:W4:Y:S04]  /*bba0*/  LDL R68, [R1+0x3c8] ;  /* 0x0003c80001447983 */ /* 0x000f280000100800 */
[----:B------:R-:W4:Y:S04]  /*bbb0*/  LDL R70, [R1+0x3cc] ;  /* 0x0003cc0001467983 */ /* 0x000f280000100800 */
[----:B---3--:R0:W-:Y:S04]  /*bbc0*/  STL [R1+0x55b0], R126 ;  /* 0x0055b07e01007387 */ /* 0x0081e80000100800 */
[----:B--2---:R1:W-:Y:S04]  /*bbd0*/  STL [R1+0x55ac], R124 ;  /* 0x0055ac7c01007387 */ /* 0x0043e80000100800 */
[----:B------:R-:W-:Y:S04]  /*bbe0*/  STL.64 [R1+0x270], R138 ;  /* 0x0002708a01007387 */ /* 0x000fe80000100a00 */
[----:B0-----:R-:W2:Y:S04]  /*bbf0*/  LDL.LU R126, [R1+0x55b0] ;  /* 0x0055b000017e7983 */ /* 0x001ea80000300800 */
[----:B-1----:R-:W3:Y:S04]  /*bc00*/  LDL.LU R124, [R1+0x55ac] ;  /* 0x0055ac00017c7983 */ /* 0x002ee80000300800 */
[----:B------:R-:W-:Y:S04]  /*bc10*/  STL.64 [R1+0x2d0], R118 ;  /* 0x0002d07601007387 */ /* 0x000fe80000100a00 */
        /* <DEDUP_REMOVED lines=11> */
[----:B------:R-:W3:Y:S04]  /*bcd0*/  LDL R87, [R1+0x230] ;  /* 0x0002300001577983 */ /* 0x000ee80000100800 */
[----:B0-----:R-:W3:Y:S04]  /*bce0*/  LDL R105, [R1+0x254] ;  /* 0x0002540001697983 */ /* 0x001ee80000100800 */
        /* <DEDUP_REMOVED lines=65> */
[----:B0-----:R-:W4:Y:S04]  /*c100*/  LDL.128 R92, [R1+0x2a0] ;  /* 0x0002a000015c7983 */ /* 0x001f280000100c00 */
[----:B------:R-:W4:Y:S04]  /*c110*/  LDL.128 R96, [R1+0x2b0] ;  /* 0x0002b00001607983 */ /* 0x000f280000100c00 */
[----:B------:R-:W4:Y:S04]  /*c120*/  LDL.128 R100, [R1+0x2c0] ;  /* 0x0002c00001647983 */ /* 0x000f280000100c00 */
[----:B------:R-:W4:Y:S04]  /*c130*/  LDL.LU R110, [R1+0x5590] ;  /* 0x00559000016e7983 */ /* 0x000f280000300800 */
[----:B------:R-:W4:Y:S04]  /*c140*/  LDL.LU R108, [R1+0x558c] ;  /* 0x00558c00016c7983 */ /* 0x000f280000300800 */
[----:B------:R-:W-:Y:S04]  /*c150*/  STL [R1+0x260], R111 ;  /* 0x0002606f01007387 */ /* 0x000fe80000100800 */
[----:B------:R-:W-:Y:S04]  /*c160*/  STL [R1+0x264], R113 ;  /* 0x0002647101007387 */ /* 0x000fe80000100800 */
[----:B------:R-:W-:Y:S04]  /*c170*/  STL [R1+0x268], R115 ;  /* 0x0002687301007387 */ /* 0x000fe80000100800 */
[----:B------:R-:W-:Y:S04]  /*c180*/  STL [R1+0x26c], R117 ;  /* 0x00026c7501007387 */ /* 0x000fe80000100800 */
[----:B------:R-:W-:Y:S04]  /*c190*/  STL [R1+0x27c], R79 ;  /* 0x00027c4f01007387 */ /* 0x000fe80000100800 */
[----:B------:R-:W-:Y:S04]  /*c1a0*/  STL [R1+0x5550], R78 ;  /* 0x0055504e01007387 */ /* 0x000fe80000100800 */
[----:B------:R0:W-:Y:S04]  /*c1b0*/  STL [R1+0x554c], R76 ;  /* 0x00554c4c01007387 */ /* 0x0001e80000100800 */
[----:B-1----:R-:W4:Y:S04]  /*c1c0*/  LDL.128 R88, [R1+0x290] ;  /* 0x0002900001587983 */ /* 0x002f280000100c00 */
[----:B------:R-:W-:Y:S04]  /*c1d0*/  STL [R1+0x5540], R70 ;  /* 0x0055404601007387 */ /* 0x000fe80000100800 */
[----:B0-----:R-:W4:Y:S04]  /*c1e0*/  LDL.128 R76, [R1+0x260] ;  /* 0x00026000014c7983 */ /* 0x001f280000100c00 */
[----:B------:R0:W-:Y:S04]  /*c1f0*/  STL [R1+0x553c], R68 ;  /* 0x00553c4401007387 */ /* 0x0001e80000100800 */
[----:B--2---:R1:W-:Y:S04]  /*c200*/  STL [R1+0x5448], R126 ;  /* 0x0054487e01007387 */ /* 0x0043e80000100800 */
[----:B---3--:R2:W-:Y:S04]  /*c210*/  STL [R1+0x5444], R124 ;  /* 0x0054447c01007387 */ /* 0x0085e80000100800 */
[----:B0-----:R-:W3:Y:S04]  /*c220*/  LDL.128 R68, [R1+0x240] ;  /* 0x0002400001447983 */ /* 0x001ee80000100c00 */
[----:B------:R-:W3:Y:S04]  /*c230*/  LDL R27, [R1+0x2e0] ;  /* 0x0002e000011b7983 */ /* 0x000ee80000100800 */
[----:B------:R-:W3:Y:S04]  /*c240*/  LDL R29, [R1+0x2e4] ;  /* 0x0002e400011d7983 */ /* 0x000ee80000100800 */
[----:B------:R-:W3:Y:S04]  /*c250*/  LDL R31, [R1+0x2e8] ;  /* 0x0002e800011f7983 */ /* 0x000ee80000100800 */
[----:B------:R-:W3:Y:S04]  /*c260*/  LDL R228, [R1+0x2ec] ;  /* 0x0002ec0001e47983 */ /* 0x000ee80000100800 */
[----:B-1----:R-:W3:Y:S04]  /*c270*/  LDL.LU R126, [R1+0x5448] ;  /* 0x00544800017e7983 */ /* 0x002ee80000300800 */
[----:B--2---:R-:W2:Y:S04]  /*c280*/  LDL.LU R124, [R1+0x5444] ;  /* 0x00544400017c7983 */ /* 0x004ea80000300800 */
        /* <DEDUP_REMOVED lines=19> */
[----:B------:R-:W2:Y:S04]  /*c3c0*/  LDL R210, [R1+0x318] ;  /* 0x0003180001d27983 */ /* 0x000ea80000100800 */
[----:B------:R-:W2:Y:S04]  /*c3d0*/  LDL R132, [R1+0x340] ;  /* 0x0003400001847983 */ /* 0x000ea80000100800 */
[----:B------:R-:W2:Y:S04]  /*c3e0*/  LDL R134, [R1+0x344] ;  /* 0x0003440001867983 */ /* 0x000ea80000100800 */
[----:B------:R-:W2:Y:S04]  /*c3f0*/  LDL R136, [R1+0x348] ;  /* 0x0003480001887983 */ /* 0x000ea80000100800 */
[----:B0-----:R-:W2:Y:S04]  /*c400*/  LDL.128 R72, [R1+0x250] ;  /* 0x0002500001487983 */ /* 0x001ea80000100c00 */
[----:B------:R-:W2:Y:S04]  /*c410*/  LDL.128 R80, [R1+0x270] ;  /* 0x0002700001507983 */ /* 0x000ea80000100c00 */
[----:B------:R-:W2:Y:S01]  /*c420*/  LDL.128 R84, [R1+0x280] ;  /* 0x0002800001547983 */ /* 0x000ea20000100c00 */
[C---:B------:R-:W-:Y:S01]  /*c430*/  FMUL.FTZ R141, R3.reuse, R141 ;  /* 0x0000008d038d7220 */ /* 0x040fe20000410000 */
[----:B------:R-:W-:-:S02]  /*c440*/  FMUL.FTZ R140, R3, R140 ;  /* 0x0000008c038c7220 */ /* 0x000fc40000410000 */
[----:B------:R-:W2:Y:S04]  /*c450*/  LDL R208, [R1+0x314] ;  /* 0x0003140001d07983 */ /* 0x000ea80000100800 */
[----:B------:R-:W2:Y:S04]  /*c460*/  LDL R138, [R1+0x334] ;  /* 0x00033400018a7983 */ /* 0x000ea80000100800 */
[----:B----4-:R-:W-:Y:S04]  /*c470*/  STL [R1+0x2d0], R43 ;  /* 0x0002d02b01007387 */ /* 0x010fe80000100800 */
        /* <DEDUP_REMOVED lines=11> */
[----:B------:R-:W-:Y:S04]  /*c530*/  STL [R1+0x5584], R104 ;  /* 0x0055846801007387 */ /* 0x000fe80000100800 */
[----:B------:R4:W-:Y:S04]  /*c540*/  STL [R1+0x5588], R106 ;  /* 0x0055886a01007387 */ /* 0x0009e80000100800 */
[----:B0-----:R-:W2:Y:S04]  /*c550*/  LDL.LU R130, [R1+0x55b8] ;  /* 0x0055b80001827983 */ /* 0x001ea80000300800 */
[----:B------:R-:W2:Y:S04]  /*c560*/  LDL.LU R128, [R1+0x55b4] ;  /* 0x0055b40001807983 */ /* 0x000ea80000300800 */
[----:B-1----:R-:W2:Y:S04]  /*c570*/  LDL.LU R122, [R1+0x55a8] ;  /* 0x0055a800017a7983 */ /* 0x002ea80000300800 */
[----:B------:R-:W2:Y:S04]  /*c580*/  LDL.LU R120, [R1+0x55a4] ;  /* 0x0055a40001787983 */ /* 0x000ea80000300800 */
[----:B----4-:R-:W4:Y:S04]  /*c590*/  LDL.LU R118, [R1+0x55a0] ;  /* 0x0055a00001767983 */ /* 0x010f280000300800 */
[----:B------:R-:W4:Y:S04]  /*c5a0*/  LDL.LU R116, [R1+0x559c] ;  /* 0x00559c0001747983 */ /* 0x000f280000300800 */
[----:B------:R-:W4:Y:S04]  /*c5b0*/  LDL.LU R114, [R1+0x5598] ;  /* 0x0055980001727983 */ /* 0x000f280000300800 */
[----:B------:R-:W4:Y:S01]  /*c5c0*/  LDL.LU R112, [R1+0x5594] ;  /* 0x0055940001707983 */ /* 0x000f220000300800 */
[----:B------:R-:W-:-:S03]  /*c5d0*/  IMAD.MOV.U32 R226, RZ, RZ, R92 ;  /* 0x000000ffffe27224 */ /* 0x000fc600078e005c */
[----:B------:R-:W4:Y:S01]  /*c5e0*/  LDL.LU R106, [R1+0x5588] ;  /* 0x00558800016a7983 */ /* 0x000f220000300800 */
[----:B------:R-:W-:Y:S02]  /*c5f0*/  IMAD.MOV.U32 R224, RZ, RZ, R94 ;  /* 0x000000ffffe07224 */ /* 0x000fe400078e005e */
[----:B------:R-:W-:Y:S01]  /*c600*/  IMAD.MOV.U32 R223, RZ, RZ, R96 ;  /* 0x000000ffffdf7224 */ /* 0x000fe200078e0060 */
[----:B------:R-:W4:Y:S01]  /*c610*/  LDL.LU R104, [R1+0x5584] ;  /* 0x0055840001687983 */ /* 0x000f220000300800 */
[----:B------:R-:W-:Y:S02]  /*c620*/  IMAD.MOV.U32 R222, RZ, RZ, R98 ;  /* 0x000000ffffde7224 */ /* 0x000fe400078e0062 */
[----:B------:R-:W-:Y:S01]  /*c630*/  IMAD.MOV.U32 R213, RZ, RZ, R100 ;  /* 0x000000ffffd57224 */ /* 0x000fe200078e0064 */
[----:B------:R-:W4:Y:S01]  /*c640*/  LDL.LU R98, [R1+0x5578] ;  /* 0x0055780001627983 */ /* 0x000f220000300800 */
[----:B------:R-:W-:-:S03]  /*c650*/  IMAD.MOV.U32 R212, RZ, RZ, R102 ;  /* 0x000000ffffd47224 */ /* 0x000fc600078e0066 */
[----:B------:R-:W-:Y:S04]  /*c660*/  STL [R1+0x5428], R110 ;  /* 0x0054286e01007387 */ /* 0x000fe80000100800 */
[----:B------:R0:W-:Y:S04]  /*c670*/  STL [R1+0x5424], R108 ;  /* 0x0054246c01007387 */ /* 0x0001e80000100800 */
[----:B------:R-:W4:Y:S04]  /*c680*/  LDL.LU R102, [R1+0x5580] ;  /* 0x0055800001667983 */ /* 0x000f280000300800 */
[----:B------:R-:W4:Y:S04]  /*c690*/  LDL.LU R100, [R1+0x557c] ;  /* 0x00557c0001647983 */ /* 0x000f280000300800 */
[----:B------:R-:W4:Y:S04]  /*c6a0*/  LDL.LU R96, [R1+0x5574] ;  /* 0x0055740001607983 */ /* 0x000f280000300800 */
[----:B------:R-:W4:Y:S04]  /*c6b0*/  LDL.LU R94, [R1+0x5570] ;  /* 0x00557000015e7983 */ /* 0x000f280000300800 */
[----:B------:R-:W4:Y:S04]  /*c6c0*/  LDL.LU R92, [R1+0x556c] ;  /* 0x00556c00015c7983 */ /* 0x000f280000300800 */
[----:B0-----:R-:W4:Y:S04]  /*c6d0*/  LDL.128 R108, [R1+0x2d0] ;  /* 0x0002d000016c7983 */ /* 0x001f280000100c00 */
[----:B------:R-:W4:Y:S01]  /*c6e0*/  LDL R142, [R1+0x33c] ;  /* 0x00033c00018e7983 */ /* 0x000f220000100800 */
[----:B------:R-:W-:-:S03]  /*c6f0*/  IMAD.MOV.U32 R227, RZ, RZ, R90 ;  /* 0x000000ffffe37224 */ /* 0x000fc600078e005a */
[----:B------:R-:W-:Y:S04]  /*c700*/  STL.128 [R1+0x5520], R188 ;  /* 0x005520bc01007387 */ /* 0x000fe80000100c00 */
[----:B------:R-:W4:Y:S04]  /*c710*/  LDL.LU R90, [R1+0x5568] ;  /* 0x00556800015a7983 */ /* 0x000f280000300800 */
[----:B------:R0:W-:Y:S04]  /*c720*/  STL [R1+0x470], R76 ;  /* 0x0004704c01007387 */ /* 0x0001e80000100800 */
[----:B------:R1:W-:Y:S04]  /*c730*/  STL [R1+0x478], R78 ;  /* 0x0004784e01007387 */ /* 0x0003e80000100800 */
[----:B------:R2:W-:Y:S04]  /*c740*/  STL.64 [R1+0x420], R140 ;  /* 0x0004208c01007387 */ /* 0x0005e80000100a00 */
[----:B0-----:R-:W4:Y:S04]  /*c750*/  LDL.LU R76, [R1+0x554c] ;  /* 0x00554c00014c7983 */ /* 0x001f280000300800 */
[----:B-1----:R-:W4:Y:S01]  /*c760*/  LDL.LU R78, [R1+0x5550] ;  /* 0x00555000014e7983 */ /* 0x002f220000300800 */
[----:B---3--:R-:W-:-:S03]  /*c770*/  IMAD.MOV.U32 R193, RZ, RZ, R68 ;  /* 0x000000ffffc17224 */ /* 0x008fc600078e0044 */
[----:B------:R-:W-:Y:S04]  /*c780*/  STL [R1+0x2e0], R27 ;  /* 0x0002e01b01007387 */ /* 0x000fe80000100800 */
[----:B------:R-:W-:Y:S04]  /*c790*/  STL [R1+0x2e4], R29 ;  /* 0x0002e41d01007387 */ /* 0x000fe80000100800 */
[----:B------:R-:W-:Y:S04]  /*c7a0*/  STL [R1+0x2e8], R31 ;  /* 0x0002e81f01007387 */ /* 0x000fe80000100800 */
[----:B------:R-:W-:Y:S04]  /*c7b0*/  STL [R1+0x2ec], R228 ;  /* 0x0002ece401007387 */ /* 0x000fe80000100800 */
[----:B------:R-:W-:Y:S04]  /*c7c0*/  STL [R1+0x52f0], R126 ;  /* 0x0052f07e01007387 */ /* 0x000fe80000100800 */
[----:B--2---:R0:W-:Y:S04]  /*c7d0*/  STL [R1+0x52ec], R124 ;  /* 0x0052ec7c01007387 */ /* 0x0041e80000100800 */
[----:B------:R1:W-:Y:S04]  /*c7e0*/  STL [R1+0x4a0], R88 ;  /* 0x0004a05801007387 */ /* 0x0003e80000100800 */
[----:B------:R-:W2:Y:S04]  /*c7f0*/  LDL R140, [R1+0x338] ;  /* 0x00033800018c7983 */ /* 0x000ea80000100800 */
[----:B0-----:R-:W3:Y:S04]  /*c800*/  LDL.128 R124, [R1+0x2e0] ;  /* 0x0002e000017c7983 */ /* 0x001ee80000100c00 */
[----:B-1----:R-:W2:Y:S04]  /*c810*/  LDL.LU R88, [R1+0x5564] ;  /* 0x0055640001587983 */ /* 0x002ea80000300800 */
[----:B------:R0:W-:Y:S04]  /*c820*/  STL [R1+0x5530], R193 ;  /* 0x005530c101007387 */ /* 0x0001e80000100800 */
        /* <DEDUP_REMOVED lines=11> */
[----:B0-----:R-:W2:Y:S04]  /*c8e0*/  LDL.LU R193, [R1+0x5530] ;  /* 0x0055300001c17983 */ /* 0x001ea80000300800 */
[----:B------:R-:W2:Y:S04]  /*c8f0*/  LDL.LU.128 R188, [R1+0x5520] ;  /* 0x0055200001bc7983 */ /* 0x000ea80000300c00 */
[----:B-1----:R-:W2:Y:S04]  /*c900*/  LDL.LU.128 R184, [R1+0x5510] ;  /* 0x0055100001b87983 */ /* 0x002ea80000300c00 */
        /* <DEDUP_REMOVED lines=9> */
[----:B------:R1:W-:Y:S04]  /*c9a0*/  STL [R1+0x498], R86 ;  /* 0x0004985601007387 */ /* 0x0003e80000100800 */
[----:B0-----:R-:W2:Y:S04]  /*c9b0*/  LDL.LU R136, [R1+0x55c4] ;  /* 0x0055c40001887983 */ /* 0x001ea80000300800 */
[----:B------:R-:W2:Y:S04]  /*c9c0*/  LDL.LU R134, [R1+0x55c0] ;  /* 0x0055c00001867983 */ /* 0x000ea80000300800 */
[----:B------:R-:W2:Y:S04]  /*c9d0*/  LDL.LU R132, [R1+0x55bc] ;  /* 0x0055bc0001847983 */ /* 0x000ea80000300800 */
[----:B-1----:R-:W2:Y:S04]  /*c9e0*/  LDL.LU R86, [R1+0x5560] ;  /* 0x0055600001567983 */ /* 0x002ea80000300800 */
[----:B------:R-:W2:Y:S04]  /*c9f0*/  LDL.LU R84, [R1+0x555c] ;  /* 0x00555c0001547983 */ /* 0x000ea80000300800 */
[----:B------:R-:W2:Y:S04]  /*ca00*/  LDL.LU R82, [R1+0x5558] ;  /* 0x0055580001527983 */ /* 0x000ea80000300800 */
[----:B------:R-:W2:Y:S04]  /*ca10*/  LDL.LU R80, [R1+0x5554] ;  /* 0x0055540001507983 */ /* 0x000ea80000300800 */
[----:B------:R-:W2:Y:S04]  /*ca20*/  LDL.LU R74, [R1+0x5548] ;  /* 0x00554800014a7983 */ /* 0x000ea80000300800 */
[----:B------:R-:W2:Y:S04]  /*ca30*/  LDL.LU R72, [R1+0x5544] ;  /* 0x0055440001487983 */ /* 0x000ea80000300800 */
[----:B------:R-:W2:Y:S04]  /*ca40*/  LDL.LU.128 R180, [R1+0x5500] ;  /* 0x0055000001b47983 */ /* 0x000ea80000300c00 */
[----:B------:R-:W2:Y:S04]  /*ca50*/  LDL.LU.128 R176, [R1+0x54f0] ;  /* 0x0054f00001b07983 */ /* 0x000ea80000300c00 */
[----:B------:R-:W2:Y:S04]  /*ca60*/  LDL.LU.128 R172, [R1+0x54e0] ;  /* 0x0054e00001ac7983 */ /* 0x000ea80000300c00 */
[----:B------:R-:W2:Y:S04]  /*ca70*/  LDL.LU.128 R168, [R1+0x54d0] ;  /* 0x0054d00001a87983 */ /* 0x000ea80000300c00 */
[----:B------:R0:W-:Y:S04]  /*ca80*/  STL [R1+0x5450], R130 ;  /* 0x0054508201007387 */ /* 0x0001e80000100800 */
        /* <DEDUP_REMOVED lines=9> */
[----:B------:R-:W-:Y:S04]  /*cb20*/  STL [R1+0x5410], R98 ;  /* 0x0054106201007387 */ /* 0x000fe80000100800 */
[----:B------:R-:W2:Y:S04]  /*cb30*/  LDL.LU.128 R164, [R1+0x54c0] ;  /* 0x0054c00001a47983 */ /* 0x000ea80000300c00 */
[----:B------:R-:W2:Y:S04]  /*cb40*/  LDL.LU.128 R160, [R1+0x54b0] ;  /* 0x0054b00001a07983 */ /* 0x000ea80000300c00 */
[----:B------:R4:W-:Y:S04]  /*cb50*/  STL [R1+0x5418], R102 ;  /* 0x0054186601007387 */ /* 0x0009e80000100800 */
[----:B------:R4:W-:Y:S04]  /*cb60*/  STL [R1+0x5414], R100 ;  /* 0x0054146401007387 */ /* 0x0009e80000100800 */
[----:B------:R4:W-:Y:S04]  /*cb70*/  STL [R1+0x540c], R96 ;  /* 0x00540c6001007387 */ /* 0x0009e80000100800 */
[----:B------:R4:W-:Y:S04]  /*cb80*/  STL [R1+0x5408], R94 ;  /* 0x0054085e01007387 */ /* 0x0009e80000100800 */
[----:B------:R4:W-:Y:S01]  /*cb90*/  STL [R1+0x5404], R92 ;  /* 0x0054045c01007387 */ /* 0x0009e20000100800 */
[----:B------:R-:W-:-:S03]  /*cba0*/  IMAD.MOV.U32 R211, RZ, RZ, R108 ;  /* 0x000000ffffd37224 */ /* 0x000fc600078e006c */
[----:B------:R-:W2:Y:S01]  /*cbb0*/  LDL.LU.128 R156, [R1+0x54a0] ;  /* 0x0054a000019c7983 */ /* 0x000ea20000300c00 */
[----:B------:R-:W-:-:S03]  /*cbc0*/  IMAD.MOV.U32 R210, RZ, RZ, R110 ;  /* 0x000000ffffd27224 */ /* 0x000fc600078e006e */
[----:B------:R-:W2:Y:S04]  /*cbd0*/  LDL.LU.128 R152, [R1+0x5490] ;  /* 0x0054900001987983 */ /* 0x000ea80000300c00 */
[----:B------:R-:W2:Y:S04]  /*cbe0*/  LDL.LU.128 R148, [R1+0x5480] ;  /* 0x0054800001947983 */ /* 0x000ea80000300c00 */
[----:B------:R3:W-:Y:S04]  /*cbf0*/  STL [R1+0x5400], R90 ;  /* 0x0054005a01007387 */ /* 0x0007e80000100800 */
[----:B------:R-:W2:Y:S04]  /*cc00*/  LDL.LU.128 R144, [R1+0x5470] ;  /* 0x0054700001907983 */ /* 0x000ea80000300c00 */
[----:B0-----:R-:W2:Y:S04]  /*cc10*/  LDL.LU R130, [R1+0x5450] ;  /* 0x0054500001827983 */ /* 0x001ea80000300800 */
[----:B-1----:R-:W2:Y:S04]  /*cc20*/  LDL.LU R128, [R1+0x544c] ;  /* 0x00544c0001807983 */ /* 0x002ea80000300800 */
[----:B------:R-:W2:Y:S04]  /*cc30*/  LDL.LU R122, [R1+0x5440] ;  /* 0x00544000017a7983 */ /* 0x000ea80000300800 */
[----:B------:R-:W2:Y:S04]  /*cc40*/  LDL.LU R120, [R1+0x543c] ;  /* 0x00543c0001787983 */ /* 0x000ea80000300800 */
[----:B----4-:R-:W4:Y:S04]  /*cc50*/  LDL.LU R118, [R1+0x5438] ;  /* 0x0054380001767983 */ /* 0x010f280000300800 */
[----:B------:R-:W4:Y:S04]  /*cc60*/  LDL.LU R116, [R1+0x5434] ;  /* 0x0054340001747983 */ /* 0x000f280000300800 */
        /* <DEDUP_REMOVED lines=12> */
[----:B------:R0:W-:Y:S04]  /*cd30*/  STL [R1+0x458], R70 ;  /* 0x0004584601007387 */ /* 0x0001e80000100800 */
[----:B------:R1:W-:Y:S04]  /*cd40*/  STL [R1+0x53e8], R78 ;  /* 0x0053e84e01007387 */ /* 0x0003e80000100800 */
[----:B------:R1:W-:Y:S04]  /*cd50*/  STL [R1+0x53e4], R76 ;  /* 0x0053e44c01007387 */ /* 0x0003e80000100800 */
[----:B---3--:R-:W3:Y:S04]  /*cd60*/  LDL.LU R90, [R1+0x5400] ;  /* 0x00540000015a7983 */ /* 0x008ee80000300800 */
[----:B0-----:R-:W3:Y:S04]  /*cd70*/  LDL.LU R70, [R1+0x5540] ;  /* 0x0055400001467983 */ /* 0x001ee80000300800 */
[----:B------:R-:W3:Y:S04]  /*cd80*/  LDL.LU R68, [R1+0x553c] ;  /* 0x00553c0001447983 */ /* 0x000ee80000300800 */
[----:B-1----:R-:W3:Y:S04]  /*cd90*/  LDL.LU R78, [R1+0x53e8] ;  /* 0x0053e800014e7983 */ /* 0x002ee80000300800 */
[----:B------:R-:W3:Y:S01]  /*cda0*/  LDL.LU R76, [R1+0x53e4] ;  /* 0x0053e400014c7983 */ /* 0x000ee20000300800 */
[C---:B------:R-:W-:Y:S01]  /*cdb0*/  FMUL.FTZ R25, R2.reuse, R25 ;  /* 0x0000001902197220 */ /* 0x040fe20000410000 */
[----:B------:R-:W-:Y:S01]  /*cdc0*/  FMUL.FTZ R24, R2, R24 ;  /* 0x0000001802187220 */ /* 0x000fe20000410000 */
[----:B------:R-:W-:Y:S01]  /*cdd0*/  IMAD.MOV.U32 R209, RZ, RZ, R124 ;  /* 0x000000ffffd17224 */ /* 0x000fe200078e007c */
[----:B------:R0:W-:Y:S04]  /*cde0*/  STL [R1+0x314], R208 ;  /* 0x000314d001007387 */ /* 0x0001e80000100800 */
[----:B------:R-:W3:Y:S04]  /*cdf0*/  LDL R21, [R1+0x2f0] ;  /* 0x0002f00001157983 */ /* 0x000ee80000100800 */
[----:B------:R-:W3:Y:S01]  /*ce00*/  LDL R23, [R1+0x2f4] ;  /* 0x0002f40001177983 */ /* 0x000ee20000100800 */
[----:B0-----:R-:W-:-:S03]  /*ce10*/  IMAD.MOV.U32 R208, RZ, RZ, R126 ;  /* 0x000000ffffd07224 */ /* 0x001fc600078e007e */
[----:B------:R-:W3:Y:S04]  /*ce20*/  LDL R218, [R1+0x2f8] ;  /* 0x0002f80001da7983 */ /* 0x000ee80000100800 */
[----:B------:R-:W3:Y:S04]  /*ce30*/  LDL R220, [R1+0x2fc] ;  /* 0x0002fc0001dc7983 */ /* 0x000ee80000100800 */
[----:B------:R-:W3:Y:S04]  /*ce40*/  LDL.LU R126, [R1+0x52f0] ;  /* 0x0052f000017e7983 */ /* 0x000ee80000300800 */
[----:B------:R-:W3:Y:S04]  /*ce50*/  LDL.LU R124, [R1+0x52ec] ;  /* 0x0052ec00017c7983 */ /* 0x000ee80000300800 */
[----:B------:R-:W-:Y:S04]  /*ce60*/  STL.64 [R1+0x3d8], R24 ;  /* 0x0003d81801007387 */ /* 0x000fe80000100a00 */
[----:B------:R0:W-:Y:S04]  /*ce70*/  STL [R1+0x55d0], R142 ;  /* 0x0055d08e01007387 */ /* 0x0001e80000100800 */
[----:B--2---:R1:W-:Y:S04]  /*ce80*/  STL [R1+0x55cc], R140 ;  /* 0x0055cc8c01007387 */ /* 0x0043e80000100800 */
[----:B------:R2:W-:Y:S04]  /*ce90*/  STL [R1+0x55c8], R138 ;  /* 0x0055c88a01007387 */ /* 0x0005e80000100800 */
[----:B------:R-:W-:Y:S04]  /*cea0*/  STL [R1+0x53fc], R88 ;  /* 0x0053fc5801007387 */ /* 0x000fe80000100800 */
[----:B------:R-:W3:Y:S04]  /*ceb0*/  LDL R66, [R1+0x3c4] ;  /* 0x0003c40001427983 */ /* 0x000ee80000100800 */
        /* <DEDUP_REMOVED lines=9> */
[----:B------:R-:W3:Y:S04]  /*cf50*/  LDL R64, [R1+0x3d8] ;  /* 0x0003d80001407983 */ /* 0x000ee80000100800 */
[----:B0-----:R-:W3:Y:S04]  /*cf60*/  LDL.LU R142, [R1+0x55d0] ;  /* 0x0055d000018e7983 */ /* 0x001ee80000300800 */
[----:B-1----:R-:W3:Y:S04]  /*cf70*/  LDL.LU R140, [R1+0x55cc] ;  /* 0x0055cc00018c7983 */ /* 0x002ee80000300800 */
[----:B--2---:R-:W2:Y:S04]  /*cf80*/  LDL.LU R138, [R1+0x55c8] ;  /* 0x0055c800018a7983 */ /* 0x004ea80000300800 */
[----:B------:R-:W2:Y:S04]  /*cf90*/  LDL.LU R136, [R1+0x545c] ;  /* 0x00545c0001887983 */ /* 0x000ea80000300800 */
        /* <DEDUP_REMOVED lines=9> */
[----:B------:R0:W-:Y:S04]  /*d030*/  STL [R1+0x53d0], R193 ;  /* 0x0053d0c101007387 */ /* 0x0001e80000100800 */
        /* <DEDUP_REMOVED lines=30> */
[----:B0-----:R-:W2:Y:S04]  /*d220*/  LDL.LU R193, [R1+0x53d0] ;  /* 0x0053d00001c17983 */ /* 0x001ea80000300800 */
[----:B-1----:R-:W2:Y:S04]  /*d230*/  LDL.LU.128 R188, [R1+0x53c0] ;  /* 0x0053c00001bc7983 */ /* 0x002ea80000300c00 */
[----:B------:R-:W2:Y:S04]  /*d240*/  LDL.LU.128 R184, [R1+0x53b0] ;  /* 0x0053b00001b87983 */ /* 0x000ea80000300c00 */
[----:B---3--:R0:W-:Y:S04]  /*d250*/  STL [R1+0x52a8], R90 ;  /* 0x0052a85a01007387 */ /* 0x0081e80000100800 */
[----:B------:R-:W3:Y:S04]  /*d260*/  LDL.LU.128 R180, [R1+0x53a0] ;  /* 0x0053a00001b47983 */ /* 0x000ee80000300c00 */
        /* <DEDUP_REMOVED lines=9> */
[----:B------:R-:W3:Y:S04]  /*d300*/  LDL.LU R130, [R1+0x52f8] ;  /* 0x0052f80001827983 */ /* 0x000ee80000300800 */
[----:B------:R-:W3:Y:S04]  /*d310*/  LDL.LU R128, [R1+0x52f4] ;  /* 0x0052f40001807983 */ /* 0x000ee80000300800 */
[----:B------:R-:W3:Y:S04]  /*d320*/  LDL.LU R122, [R1+0x52e8] ;  /* 0x0052e800017a7983 */ /* 0x000ee80000300800 */
[----:B------:R-:W3:Y:S04]  /*d330*/  LDL.LU R120, [R1+0x52e4] ;  /* 0x0052e40001787983 */ /* 0x000ee80000300800 */
        /* <DEDUP_REMOVED lines=17> */
[----:B------:R1:W-:Y:S04]  /*d450*/  STL [R1+0x528c], R76 ;  /* 0x00528c4c01007387 */ /* 0x0003e80000100800 */
[----:B0-----:R-:W4:Y:S04]  /*d460*/  LDL.LU R90, [R1+0x52a8] ;  /* 0x0052a800015a7983 */ /* 0x001f280000300800 */
[----:B------:R-:W4:Y:S04]  /*d470*/  LDL R214, [R1+0x308] ;  /* 0x0003080001d67983 */ /* 0x000f280000100800 */
[----:B------:R-:W4:Y:S04]  /*d480*/  LDL R216, [R1+0x30c] ;  /* 0x00030c0001d87983 */ /* 0x000f280000100800 */
[----:B-1----:R-:W4:Y:S04]  /*d490*/  LDL.LU R70, [R1+0x53d8] ;  /* 0x0053d80001467983 */ /* 0x002f280000300800 */
[----:B------:R-:W4:Y:S04]  /*d4a0*/  LDL.LU R68, [R1+0x53d4] ;  /* 0x0053d40001447983 */ /* 0x000f280000300800 */
[----:B------:R-:W4:Y:S04]  /*d4b0*/  LDL.LU R78, [R1+0x5290] ;  /* 0x00529000014e7983 */ /* 0x000f280000300800 */
[----:B------:R-:W4:Y:S01]  /*d4c0*/  LDL.LU R76, [R1+0x528c] ;  /* 0x00528c00014c7983 */ /* 0x000f220000300800 */
[----:B------:R-:W-:-:S02]  /*d4d0*/  IMAD.MOV.U32 R29, RZ, RZ, R69 ;  /* 0x000000ffff1d7224 */ /* 0x000fc400078e0045 */
[----:B------:R-:W-:Y:S01]  /*d4e0*/  IMAD.MOV.U32 R31, RZ, RZ, R71 ;  /* 0x000000ffff1f7224 */ /* 0x000fe200078e0047 */
[----:B------:R-:W-:Y:S01]  /*d4f0*/  STL [R1+0x2f0], R21 ;  /* 0x0002f01501007387 */ /* 0x000fe20000100800 */
[----:B------:R-:W-:Y:S02]  /*d500*/  IMAD.MOV.U32 R69, RZ, RZ, R125 ;  /* 0x000000ffff457224 */ /* 0x000fe400078e007d */
[----:B------:R-:W-:Y:S01]  /*d510*/  IMAD.MOV.U32 R71, RZ, RZ, R127 ;  /* 0x000000ffff477224 */ /* 0x000fe200078e007f */
[----:B------:R-:W-:Y:S04]  /*d520*/  STL [R1+0x2f4], R23 ;  /* 0x0002f41701007387 */ /* 0x000fe80000100800 */
[----:B------:R-:W-:Y:S04]  /*d530*/  STL [R1+0x2f8], R218 ;  /* 0x0002f8da01007387 */ /* 0x000fe80000100800 */
[----:B------:R-:W-:Y:S04]  /*d540*/  STL [R1+0x2fc], R220 ;  /* 0x0002fcdc01007387 */ /* 0x000fe80000100800 */
[----:B------:R-:W-:Y:S04]  /*d550*/  STL [R1+0x51a8], R126 ;  /* 0x0051a87e01007387 */ /* 0x000fe80000100800 */
[----:B------:R0:W-:Y:S04]  /*d560*/  STL [R1+0x51a4], R124 ;  /* 0x0051a47c01007387 */ /* 0x0001e80000100800 */
[----:B------:R1:W-:Y:S04]  /*d570*/  STL [R1+0x5538], R66 ;  /* 0x0055384201007387 */ /* 0x0003e80000100800 */
[----:B------:R1:W-:Y:S04]  /*d580*/  STL [R1+0x5534], R64 ;  /* 0x0055344001007387 */ /* 0x0003e80000100800 */
[----:B0-----:R-:W4:Y:S04]  /*d590*/  LDL.128 R124, [R1+0x2f0] ;  /* 0x0002f000017c7983 */ /* 0x001f280000100c00 */
[----:B------:R0:W-:Y:S04]  /*d5a0*/  STL [R1+0x5468], R142 ;  /* 0x0054688e01007387 */ /* 0x0001e80000100800 */
[----:B------:R0:W-:Y:S04]  /*d5b0*/  STL [R1+0x5464], R140 ;  /* 0x0054648c01007387 */ /* 0x0001e80000100800 */
        /* <DEDUP_REMOVED lines=11> */
[----:B------:R-:W-:Y:S04]  /*d670*/  STL [R1+0xcc8], R3 ;  /* 0x000cc80301007387 */ /* 0x000fe80000100800 */
[----:B------:R-:W-:Y:S04]  /*d680*/  STL [R1+0xccc], R2 ;  /* 0x000ccc0201007387 */ /* 0x000fe80000100800 */
[----:B-1----:R-:W4:Y:S04]  /*d690*/  LDL.LU R66, [R1+0x5538] ;  /* 0x0055380001427983 */ /* 0x002f280000300800 */
[----:B------:R-:W4:Y:S04]  /*d6a0*/  LDL.LU R64, [R1+0x5534] ;  /* 0x0055340001407983 */ /* 0x000f280000300800 */
[----:B0-----:R-:W4:Y:S04]  /*d6b0*/  LDL.LU R142, [R1+0x5468] ;  /* 0x00546800018e7983 */ /* 0x001f280000300800 */
[----:B------:R-:W4:Y:S04]  /*d6c0*/  LDL.LU R140, [R1+0x5464] ;  /* 0x00546400018c7983 */ /* 0x000f280000300800 */
        /* <DEDUP_REMOVED lines=11> */
[----:B------:R-:W-:Y:S04]  /*d780*/  STL [R1+0x5280], R193 ;  /* 0x005280c101007387 */ /* 0x000fe80000100800 */
[----:B------:R-:W-:Y:S04]  /*d790*/  STL.128 [R1+0x5270], R188 ;  /* 0x005270bc01007387 */ /* 0x000fe80000100c00 */
[----:B------:R-:W-:Y:S04]  /*d7a0*/  STL.128 [R1+0x5260], R184 ;  /* 0x005260b801007387 */ /* 0x000fe80000100c00 */
[----:B---3--:R-:W-:Y:S04]  /*d7b0*/  STL.128 [R1+0x5250], R180 ;  /* 0x005250b401007387 */ /* 0x008fe80000100c00 */
        /* <DEDUP_REMOVED lines=32> */
[----:B------:R3:W-:Y:S04]  /*d9c0*/  STL.128 [R1+0x50c0], R68 ;  /* 0x0050c04401007387 */ /* 0x0007e80000100c00 */
[----:B0-----:R-:W4:Y:S04]  /*d9d0*/  LDL.LU R78, [R1+0x5148] ;  /* 0x00514800014e7983 */ /* 0x001f280000300800 */
[----:B-1----:R-:W4:Y:S01]  /*d9e0*/  LDL.LU R76, [R1+0x5144] ;  /* 0x00514400014c7983 */ /* 0x002f220000300800 */
[----:B------:R-:W-:-:S02]  /*d9f0*/  IMAD.MOV.U32 R33, RZ, RZ, R73 ;  /* 0x000000ffff217224 */ /* 0x000fc400078e0049 */
[C---:B------:R-:W-:Y:S01]  /*da00*/  FMUL.FTZ R17, R2.reuse, R17 ;  /* 0x0000001102117220 */ /* 0x040fe20000410000 */
[----:B------:R-:W-:Y:S02]  /*da10*/  IMAD.MOV.U32 R35, RZ, RZ, R75 ;  /* 0x000000ffff237224 */ /* 0x000fe400078e004b */
[C---:B------:R-:W-:Y:S01]  /*da20*/  FMUL.FTZ R16, R2.reuse, R16 ;  /* 0x0000001002107220 */ /* 0x040fe20000410000 */
[C---:B------:R-:W-:Y:S01]  /*da30*/  FMUL.FTZ R11, R2.reuse, R11 ;  /* 0x0000000b020b7220 */ /* 0x040fe20000410000 */
[C---:B------:R-:W-:Y:S01]  /*da40*/  FMUL.FTZ R10, R2.reuse, R10 ;  /* 0x0000000a020a7220 */ /* 0x040fe20000410000 */
[C---:B------:R-:W-:Y:S01]  /*da50*/  FMUL.FTZ R9, R2.reuse, R9 ;  /* 0x0000000902097220 */ /* 0x040fe20000410000 */
[----:B---3--:R-:W3:Y:S01]  /*da60*/  LDL.128 R68, [R1+0x300] ;  /* 0x0003000001447983 */ /* 0x008ee20000100c00 */
[----:B------:R-:W-:Y:S01]  /*da70*/  FMUL.FTZ R8, R2, R8 ;  /* 0x0000000802087220 */ /* 0x000fe20000410000 */
[----:B------:R-:W-:Y:S02]  /*da80*/  IMAD.MOV.U32 R39, RZ, RZ, R79 ;  /* 0x000000ffff277224 */ /* 0x000fe400078e004f */
[----:B------:R-:W-:Y:S04]  /*da90*/  STL.64 [R1+0x3e8], R16 ;  /* 0x0003e81001007387 */ /* 0x000fe80000100a00 */
[----:B------:R-:W-:Y:S04]  /*daa0*/  STL.64 [R1+0x3f8], R10 ;  /* 0x0003f80a01007387 */ /* 0x000fe80000100a00 */
[----:B------:R-:W3:Y:S01]  /*dab0*/  LDL R206, [R1+0x310] ;  /* 0x0003100001ce7983 */ /* 0x000ee20000100800 */
[----:B------:R-:W-:-:S03]  /*dac0*/  IMAD.MOV.U32 R73, RZ, RZ, R125 ;  /* 0x000000ffff497224 */ /* 0x000fc600078e007d */
[----:B------:R-:W3:Y:S01]  /*dad0*/  LDL R200, [R1+0x31c] ;  /* 0x00031c0001c87983 */ /* 0x000ee20000100800 */
[----:B------:R-:W-:-:S03]  /*dae0*/  IMAD.MOV.U32 R75, RZ, RZ, R127 ;  /* 0x000000ffff4b7224 */ /* 0x000fc600078e007f */
[----:B------:R-:W-:Y:S04]  /*daf0*/  STL.64 [R1+0x408], R8 ;  /* 0x0004080801007387 */ /* 0x000fe80000100a00 */
        /* <DEDUP_REMOVED lines=14> */
[----:B------:R-:W3:Y:S04]  /*dbe0*/  LDL.LU R106, [R1+0x5180] ;  /* 0x00518000016a7983 */ /* 0x000ee80000300800 */
[----:B------:R-:W3:Y:S04]  /*dbf0*/  LDL.LU R104, [R1+0x517c] ;  /* 0x00517c0001687983 */ /* 0x000ee80000300800 */
[----:B------:R-:W3:Y:S04]  /*dc00*/  LDL.LU R102, [R1+0x5178] ;  /* 0x0051780001667983 */ /* 0x000ee80000300800 */
[----:B------:R-:W3:Y:S04]  /*dc10*/  LDL.LU R100, [R1+0x5174] ;  /* 0x0051740001647983 */ /* 0x000ee80000300800 */
[----:B------:R-:W3:Y:S04]  /*dc20*/  LDL.LU R98, [R1+0x5170] ;  /* 0x0051700001627983 */ /* 0x000ee80000300800 */
[----:B------:R-:W3:Y:S04]  /*dc30*/  LDL.LU R96, [R1+0x516c] ;  /* 0x00516c0001607983 */ /* 0x000ee80000300800 */
[----:B------:R-:W3:Y:S04]  /*dc40*/  LDL.LU R94, [R1+0x5168] ;  /* 0x00516800015e7983 */ /* 0x000ee80000300800 */
[----:B------:R-:W3:Y:S04]  /*dc50*/  LDL.LU R92, [R1+0x5164] ;  /* 0x00516400015c7983 */ /* 0x000ee80000300800 */
[----:B--2---:R0:W-:Y:S04]  /*dc60*/  STL [R1+0x515c], R88 ;  /* 0x00515c5801007387 */ /* 0x0041e80000100800 */
[----:B------:R1:W-:Y:S04]  /*dc70*/  STL [R1+0x5158], R86 ;  /* 0x0051585601007387 */ /* 0x0003e80000100800 */
[----:B------:R2:W-:Y:S04]  /*dc80*/  STL [R1+0x5154], R84 ;  /* 0x0051545401007387 */ /* 0x0005e80000100800 */
[----:B------:R2:W-:Y:S04]  /*dc90*/  STL [R1+0x5150], R82 ;  /* 0x0051505201007387 */ /* 0x0005e80000100800 */
[----:B------:R2:W-:Y:S04]  /*dca0*/  STL [R1+0x514c], R80 ;  /* 0x00514c5001007387 */ /* 0x0005e80000100800 */
[----:B------:R-:W3:Y:S04]  /*dcb0*/  LDL.LU R90, [R1+0x5160] ;  /* 0x00516000015a7983 */ /* 0x000ee80000300800 */
[----:B------:R2:W-:Y:S04]  /*dcc0*/  STL.128 [R1+0x50d0], R72 ;  /* 0x0050d04801007387 */ /* 0x0005e80000100c00 */
[----:B0-----:R-:W3:Y:S04]  /*dcd0*/  LDL.LU R88, [R1+0x515c] ;  /* 0x00515c0001587983 */ /* 0x001ee80000300800 */
[----:B-1----:R-:W3:Y:S04]  /*dce0*/  LDL.LU R86, [R1+0x5158] ;  /* 0x0051580001567983 */ /* 0x002ee80000300800 */
[----:B--2---:R-:W2:Y:S04]  /*dcf0*/  LDL.LU R84, [R1+0x5154] ;  /* 0x0051540001547983 */ /* 0x004ea80000300800 */
[----:B------:R-:W2:Y:S04]  /*dd00*/  LDL.LU R82, [R1+0x5150] ;  /* 0x0051500001527983 */ /* 0x000ea80000300800 */
[----:B------:R-:W2:Y:S04]  /*dd10*/  LDL.LU R80, [R1+0x514c] ;  /* 0x00514c0001507983 */ /* 0x000ea80000300800 */
[----:B------:R-:W2:Y:S04]  /*dd20*/  LDL.LU.128 R72, [R1+0x50d0] ;  /* 0x0050d00001487983 */ /* 0x000ea80000300c00 */
[----:B------:R-:W2:Y:S04]  /*dd30*/  LDL R32, [R1+0x410] ;  /* 0x0004100001207983 */ /* 0x000ea80000100800 */
[----:B------:R-:W2:Y:S01]  /*dd40*/  LDL R34, [R1+0x414] ;  /* 0x0004140001227983 */ /* 0x000ea20000100800 */
[C---:B------:R-:W-:Y:S01]  /*dd50*/  FMUL.FTZ R5, R2.reuse, R5 ;  /* 0x0000000502057220 */ /* 0x040fe20000410000 */
[C---:B------:R-:W-:Y:S01]  /*dd60*/  FMUL.FTZ R7, R2.reuse, R7 ;  /* 0x0000000702077220 */ /* 0x040fe20000410000 */
[C---:B------:R-:W-:Y:S01]  /*dd70*/  FMUL.FTZ R6, R2.reuse, R6 ;  /* 0x0000000602067220 */ /* 0x040fe20000410000 */
[----:B------:R-:W-:Y:S01]  /*dd80*/  FMUL.FTZ R4, R2, R4 ;  /* 0x0000000402047220 */ /* 0x000fe20000410000 */
[----:B------:R-:W-:Y:S01]  /*dd90*/  IMAD.MOV.U32 R37, RZ, RZ, R77 ;  /* 0x000000ffff257224 */ /* 0x000fe200078e004d */
[----:B------:R-:W2:Y:S01]  /*dda0*/  LDL R202, [R1+0x320] ;  /* 0x0003200001ca7983 */ /* 0x000ea20000100800 */
[----:B------:R-:W-:-:S02]  /*ddb0*/  IMAD.MOV.U32 R41, RZ, RZ, R81 ;  /* 0x000000ffff297224 */ /* 0x000fc400078e0051 */
[----:B------:R-:W-:Y:S01]  /*ddc0*/  IMAD.MOV.U32 R43, RZ, RZ, R83 ;  /* 0x000000ffff2b7224 */ /* 0x000fe200078e0053 */
[----:B------:R-:W2:Y:S01]  /*ddd0*/  LDL R28, [R1+0x420] ;  /* 0x00042000011c7983 */ /* 0x000ea20000100800 */
[----:B------:R-:W-:Y:S02]  /*dde0*/  IMAD.MOV.U32 R45, RZ, RZ, R85 ;  /* 0x000000ffff2d7224 */ /* 0x000fe400078e0055 */
[----:B------:R-:W-:Y:S01]  /*ddf0*/  IMAD.MOV.U32 R47, RZ, RZ, R87 ;  /* 0x000000ffff2f7224 */ /* 0x000fe200078e0057 */
[----:B------:R-:W2:Y:S01]  /*de00*/  LDL.LU R112, [R1+0x518c] ;  /* 0x00518c0001707983 */ /* 0x000ea20000300800 */
[----:B------:R-:W-:Y:S02]  /*de10*/  IMAD.MOV.U32 R49, RZ, RZ, R89 ;  /* 0x000000ffff317224 */ /* 0x000fe400078e0059 */
[----:B------:R-:W-:Y:S01]  /*de20*/  IMAD.MOV.U32 R51, RZ, RZ, R91 ;  /* 0x000000ffff337224 */ /* 0x000fe200078e005b */
[----:B------:R-:W2:Y:S01]  /*de30*/  LDL.LU R110, [R1+0x5188] ;  /* 0x00518800016e7983 */ /* 0x000ea20000300800 */
[----:B------:R-:W-:-:S02]  /*de40*/  IMAD.MOV.U32 R53, RZ, RZ, R93 ;  /* 0x000000ffff357224 */ /* 0x000fc400078e005d */
[----:B------:R-:W-:Y:S01]  /*de50*/  IMAD.MOV.U32 R55, RZ, RZ, R95 ;  /* 0x000000ffff377224 */ /* 0x000fe200078e005f */
[----:B------:R-:W2:Y:S01]  /*de60*/  LDL.LU R108, [R1+0x5184] ;  /* 0x00518400016c7983 */ /* 0x000ea20000300800 */
[----:B------:R-:W-:Y:S02]  /*de70*/  IMAD.MOV.U32 R57, RZ, RZ, R97 ;  /* 0x000000ffff397224 */ /* 0x000fe400078e0061 */
[----:B------:R-:W-:Y:S01]  /*de80*/  IMAD.MOV.U32 R59, RZ, RZ, R99 ;  /* 0x000000ffff3b7224 */ /* 0x000fe200078e0063 */
[----:B------:R-:W2:Y:S01]  /*de90*/  LDL R204, [R1+0x324] ;  /* 0x0003240001cc7983 */ /* 0x000ea20000100800 */
[----:B------:R-:W-:Y:S02]  /*dea0*/  IMAD.MOV.U32 R61, RZ, RZ, R101 ;  /* 0x000000ffff3d7224 */ /* 0x000fe400078e0065 */
[----:B------:R-:W-:Y:S01]  /*deb0*/  IMAD.MOV.U32 R63, RZ, RZ, R103 ;  /* 0x000000ffff3f7224 */ /* 0x000fe200078e0067 */
[----:B------:R-:W2:Y:S01]  /*dec0*/  LDL R192, [R1+0x328] ;  /* 0x0003280001c07983 */ /* 0x000ea20000100800 */
[----:B------:R-:W-:-:S02]  /*ded0*/  IMAD.MOV.U32 R65, RZ, RZ, R109 ;  /* 0x000000ffff417224 */ /* 0x000fc400078e006d */
[----:B------:R-:W-:Y:S01]  /*dee0*/  IMAD.MOV.U32 R67, RZ, RZ, R111 ;  /* 0x000000ffff437224 */ /* 0x000fe200078e006f */
[----:B------:R-:W2:Y:S04]  /*def0*/  LDL R194, [R1+0x32c] ;  /* 0x00032c0001c27983 */ /* 0x000ea80000100800 */
[----:B------:R-:W-:Y:S04]  /*df00*/  STL.64 [R1+0x5000], R12 ;  /* 0x0050000c01007387 */ /* 0x000fe80000100a00 */
[----:B------:R-:W2:Y:S04]  /*df10*/  LDL R198, [R1+0x330] ;  /* 0x0003300001c67983 */ /* 0x000ea80000100800 */
[----:B------:R-:W2:Y:S04]  /*df20*/  LDL.LU R118, [R1+0x5198] ;  /* 0x0051980001767983 */ /* 0x000ea80000300800 */
[----:B------:R-:W2:Y:S04]  /*df30*/  LDL.LU R116, [R1+0x5194] ;  /* 0x0051940001747983 */ /* 0x000ea80000300800 */
[----:B------:R-:W2:Y:S01]  /*df40*/  LDL.LU R114, [R1+0x5190] ;  /* 0x0051900001727983 */ /* 0x000ea20000300800 */
[----:B------:R-:W-:-:S03]  /*df50*/  IMAD.MOV.U32 R207, RZ, RZ, R124 ;  /* 0x000000ffffcf7224 */ /* 0x000fc600078e007c */
[----:B------:R-:W2:Y:S04]  /*df60*/  LDL.LU R122, [R1+0x51a0] ;  /* 0x0051a000017a7983 */ /* 0x000ea80000300800 */
[----:B------:R-:W2:Y:S04]  /*df70*/  LDL.LU R120, [R1+0x519c] ;  /* 0x00519c0001787983 */ /* 0x000ea80000300800 */
[----:B------:R-:W2:Y:S04]  /*df80*/  LDL.LU R193, [R1+0x5280] ;  /* 0x0052800001c17983 */ /* 0x000ea80000300800 */
[----:B------:R-:W2:Y:S04]  /*df90*/  LDL.LU.128 R188, [R1+0x5270] ;  /* 0x0052700001bc7983 */ /* 0x000ea80000300c00 */
        /* <DEDUP_REMOVED lines=11> */
[----:B------:R-:W2:Y:S04]  /*e050*/  LDL.LU R130, [R1+0x51b0] ;  /* 0x0051b00001827983 */ /* 0x000ea80000300800 */
[----:B----4-:R0:W-:Y:S04]  /*e060*/  STL [R1+0x50e4], R78 ;  /* 0x0050e44e01007387 */ /* 0x0101e80000100800 */
[----:B------:R1:W-:Y:S04]  /*e070*/  STL [R1+0x50e0], R76 ;  /* 0x0050e04c01007387 */ /* 0x0003e80000100800 */
[----:B------:R-:W4:Y:S04]  /*e080*/  LDL R30, [R1+0x40c] ;  /* 0x00040c00011e7983 */ /* 0x000f280000100800 */
[----:B---3--:R-:W-:Y:S04]  /*e090*/  STL.64 [R1+0x518], R70 ;  /* 0x0005184601007387 */ /* 0x008fe80000100a00 */
[----:B0-----:R-:W3:Y:S04]  /*e0a0*/  LDL.LU R78, [R1+0x50e4] ;  /* 0x0050e400014e7983 */ /* 0x001ee80000300800 */
[----:B-1----:R-:W3:Y:S04]  /*e0b0*/  LDL.LU R76, [R1+0x50e0] ;  /* 0x0050e000014c7983 */ /* 0x002ee80000300800 */
[----:B------:R-:W3:Y:S01]  /*e0c0*/  LDL.LU R79, [R1+0x51c] ;  /* 0x00051c00014f7983 */ /* 0x000ee20000300800 */
[----:B------:R-:W-:-:S02]  /*e0d0*/  IMAD.MOV.U32 R77, RZ, RZ, R69 ;  /* 0x000000ffff4d7224 */ /* 0x000fc400078e0045 */
[----:B------:R-:W-:Y:S01]  /*e0e0*/  IMAD.MOV.U32 R205, RZ, RZ, R68 ;  /* 0x000000ffffcd7224 */ /* 0x000fe200078e0044 */
[----:B------:R-:W-:Y:S04]  /*e0f0*/  STL.64 [R1+0x418], R6 ;  /* 0x0004180601007387 */ /* 0x000fe80000100a00 */
        /* <DEDUP_REMOVED lines=8> */
[----:B------:R-:W3:Y:S04]  /*e180*/  LDL.64 R16, [R1+0x88] ;  /* 0x0000880001107983 */ /* 0x000ee80000100a00 */
[----:B0-----:R-:W3:Y:S04]  /*e190*/  LDL.128 R4, [R1+0x230] ;  /* 0x0002300001047983 */ /* 0x001ee80000100c00 */
[----:B------:R-:W-:Y:S04]  /*e1a0*/  STL [R1+0x310], R206 ;  /* 0x000310ce01007387 */ /* 0x000fe80000100800 */
[----:B------:R-:W-:Y:S04]  /*e1b0*/  STL [R1+0x31c], R200 ;  /* 0x00031cc801007387 */ /* 0x000fe80000100800 */
[----:B------:R-:W-:Y:S04]  /*e1c0*/  STL.128 [R1+0x50b0], R64 ;  /* 0x0050b04001007387 */ /* 0x000fe80000100c00 */
[----:B------:R-:W-:Y:S04]  /*e1d0*/  STL.128 [R1+0x50a0], R60 ;  /* 0x0050a03c01007387 */ /* 0x000fe80000100c00 */
[----:B------:R-:W-:Y:S04]  /*e1e0*/  STL.128 [R1+0x5090], R56 ;  /* 0x0050903801007387 */ /* 0x000fe80000100c00 */
        /* <DEDUP_REMOVED lines=8> */
[----:B------:R-:W-:Y:S04]  /*e270*/  STL.128 [R1+0x5080], R52 ;  /* 0x0050803401007387 */ /* 0x000fe80000100c00 */
[----:B------:R-:W-:Y:S04]  /*e280*/  STL.128 [R1+0x5070], R48 ;  /* 0x0050703001007387 */ /* 0x000fe80000100c00 */
[----:B------:R-:W-:Y:S04]  /*e290*/  STL.128 [R1+0x5060], R44 ;  /* 0x0050602c01007387 */ /* 0x000fe80000100c00 */
[----:B------:R-:W-:Y:S04]  /*e2a0*/  STL.128 [R1+0x5050], R40 ;  /* 0x0050502801007387 */ /* 0x000fe80000100c00 */
[----:B------:R-:W-:Y:S04]  /*e2b0*/  STL.128 [R1+0x5040], R36 ;  /* 0x0050402401007387 */ /* 0x000fe80000100c00 */
[----:B------:R1:W-:Y:S04]  /*e2c0*/  STL [R1+0x50fc], R90 ;  /* 0x0050fc5a01007387 */ /* 0x0003e80000100800 */
[----:B0-----:R-:W3:Y:S04]  /*e2d0*/  LDL.LU R106, [R1+0x511c] ;  /* 0x00511c00016a7983 */ /* 0x001ee80000300800 */
[----:B------:R0:W-:Y:S04]  /*e2e0*/  STL [R1+0x50f8], R88 ;  /* 0x0050f85801007387 */ /* 0x0001e80000100800 */
[----:B------:R0:W-:Y:S04]  /*e2f0*/  STL [R1+0x50f4], R86 ;  /* 0x0050f45601007387 */ /* 0x0001e80000100800 */
[----:B--2---:R2:W-:Y:S04]  /*e300*/  STL [R1+0x50f0], R84 ;  /* 0x0050f05401007387 */ /* 0x0045e80000100800 */
[----:B------:R2:W-:Y:S04]  /*e310*/  STL [R1+0x50ec], R82 ;  /* 0x0050ec5201007387 */ /* 0x0005e80000100800 */
[----:B------:R2:W-:Y:S04]  /*e320*/  STL [R1+0x50e8], R80 ;  /* 0x0050e85001007387 */ /* 0x0005e80000100800 */
[----:B------:R2:W-:Y:S04]  /*e330*/  STL.128 [R1+0x4f70], R72 ;  /* 0x004f704801007387 */ /* 0x0005e80000100c00 */
[----:B-1----:R-:W3:Y:S04]  /*e340*/  LDL.LU R104, [R1+0x5118] ;  /* 0x0051180001687983 */ /* 0x002ee80000300800 */
[----:B------:R1:W-:Y:S04]  /*e350*/  STL.128 [R1+0x5030], R32 ;  /* 0x0050302001007387 */ /* 0x0003e80000100c00 */
[----:B------:R-:W3:Y:S04]  /*e360*/  LDL.LU R102, [R1+0x5114] ;  /* 0x0051140001667983 */ /* 0x000ee80000300800 */
[----:B------:R-:W3:Y:S04]  /*e370*/  LDL.LU R100, [R1+0x5110] ;  /* 0x0051100001647983 */ /* 0x000ee80000300800 */
[----:B------:R-:W3:Y:S04]  /*e380*/  LDL.LU R98, [R1+0x510c] ;  /* 0x00510c0001627983 */ /* 0x000ee80000300800 */
[----:B------:R-:W3:Y:S04]  /*e390*/  LDL.LU R96, [R1+0x5108] ;  /* 0x0051080001607983 */ /* 0x000ee80000300800 */
[----:B------:R-:W3:Y:S04]  /*e3a0*/  LDL.LU R94, [R1+0x5104] ;  /* 0x00510400015e7983 */ /* 0x000ee80000300800 */
[----:B------:R-:W3:Y:S04]  /*e3b0*/  LDL.LU R92, [R1+0x5100] ;  /* 0x00510000015c7983 */ /* 0x000ee80000300800 */
[----:B------:R-:W3:Y:S04]  /*e3c0*/  LDL.LU R90, [R1+0x50fc] ;  /* 0x0050fc00015a7983 */ /* 0x000ee80000300800 */
[----:B0-----:R-:W3:Y:S04]  /*e3d0*/  LDL.LU R88, [R1+0x50f8] ;  /* 0x0050f80001587983 */ /* 0x001ee80000300800 */
[----:B------:R-:W3:Y:S04]  /*e3e0*/  LDL.LU R86, [R1+0x50f4] ;  /* 0x0050f40001567983 */ /* 0x000ee80000300800 */
[----:B--2---:R-:W2:Y:S04]  /*e3f0*/  LDL.LU R84, [R1+0x50f0] ;  /* 0x0050f00001547983 */ /* 0x004ea80000300800 */
        /* <DEDUP_REMOVED lines=11> */
[----:B------:R-:W2:Y:S04]  /*e4b0*/  LDL.128 R72, [R1+0x310] ;  /* 0x0003100001487983 */ /* 0x000ea80000100c00 */
[----:B-1----:R-:W2:Y:S04]  /*e4c0*/  LDL.LU.128 R32, [R1+0x5030] ;  /* 0x0050300001207983 */ /* 0x002ea80000300c00 */
[----:B------:R-:W-:Y:S04]  /*e4d0*/  STL [R1+0x320], R202 ;  /* 0x000320ca01007387 */ /* 0x000fe80000100800 */
[----:B------:R0:W-:Y:S04]  /*e4e0*/  STL [R1+0x5128], R112 ;  /* 0x0051287001007387 */ /* 0x0001e80000100800 */
[----:B------:R1:W-:Y:S04]  /*e4f0*/  STL [R1+0x5124], R110 ;  /* 0x0051246e01007387 */ /* 0x0003e80000100800 */
[----:B------:R1:W-:Y:S04]  /*e500*/  STL [R1+0x5120], R108 ;  /* 0x0051206c01007387 */ /* 0x0003e80000100800 */
[----:B------:R-:W-:Y:S04]  /*e510*/  STL [R1+0x324], R204 ;  /* 0x000324cc01007387 */ /* 0x000fe80000100800 */
[----:B------:R-:W-:Y:S04]  /*e520*/  STL [R1+0x328], R192 ;  /* 0x000328c001007387 */ /* 0x000fe80000100800 */
[----:B------:R-:W-:Y:S04]  /*e530*/  STL [R1+0x32c], R194 ;  /* 0x00032cc201007387 */ /* 0x000fe80000100800 */
[----:B0-----:R-:W2:Y:S04]  /*e540*/  LDL.LU R112, [R1+0x5128] ;  /* 0x0051280001707983 */ /* 0x001ea80000300800 */
[----:B----4-:R0:W-:Y:S04]  /*e550*/  STL.128 [R1+0x5020], R28 ;  /* 0x0050201c01007387 */ /* 0x0101e80000100c00 */
[----:B-1----:R-:W4:Y:S04]  /*e560*/  LDL.LU R110, [R1+0x5124] ;  /* 0x00512400016e7983 */ /* 0x002f280000300800 */
[----:B------:R-:W4:Y:S04]  /*e570*/  LDL.LU R108, [R1+0x5120] ;  /* 0x00512000016c7983 */ /* 0x000f280000300800 */
[----:B------:R-:W4:Y:S04]  /*e580*/  LDL.LU.64 R12, [R1+0x5000] ;  /* 0x00500000010c7983 */ /* 0x000f280000300a00 */
[----:B---3--:R1:W-:Y:S04]  /*e590*/  STL.128 [R1+0x4f80], R76 ;  /* 0x004f804c01007387 */ /* 0x0083e80000100c00 */
[----:B0-----:R-:W3:Y:S04]  /*e5a0*/  LDL.LU.128 R28, [R1+0x5020] ;  /* 0x00502000011c7983 */ /* 0x001ee80000300c00 */
[----:B------:R-:W-:Y:S04]  /*e5b0*/  STL [R1+0x330], R198 ;  /* 0x000330c601007387 */ /* 0x000fe80000100800 */
[----:B------:R-:W-:Y:S04]  /*e5c0*/  STL [R1+0x5018], R24 ;  /* 0x0050181801007387 */ /* 0x000fe80000100800 */
[----:B-1----:R-:W4:Y:S04]  /*e5d0*/  LDL.LU.128 R76, [R1+0x4f80] ;  /* 0x004f8000014c7983 */ /* 0x002f280000300c00 */
[----:B------:R0:W-:Y:S04]  /*e5e0*/  STL [R1+0x501c], R26 ;  /* 0x00501c1a01007387 */ /* 0x0001e80000100800 */
[----:B------:R-:W-:Y:S04]  /*e5f0*/  STL [R1+0x5010], R20 ;  /* 0x0050101401007387 */ /* 0x000fe80000100800 */
[----:B------:R1:W-:Y:S04]  /*e600*/  STL [R1+0x5014], R22 ;  /* 0x0050141601007387 */ /* 0x0003e80000100800 */
[----:B------:R-:W-:Y:S04]  /*e610*/  STL [R1+0x4ff8], R10 ;  /* 0x004ff80a01007387 */ /* 0x000fe80000100800 */
[----:B------:R-:W-:Y:S04]  /*e620*/  STL.64 [R1+0x4ff0], R8 ;  /* 0x004ff00801007387 */ /* 0x000fe80000100a00 */
[----:B------:R1:W-:Y:S04]  /*e630*/  STL.64 [R1+0x5008], R16 ;  /* 0x0050081001007387 */ /* 0x0003e80000100a00 */
[----:B------:R1:W-:Y:S04]  /*e640*/  STL.128 [R1+0x4fe0], R4 ;  /* 0x004fe00401007387 */ /* 0x0003e80000100c00 */
[----:B0-----:R-:W3:Y:S04]  /*e650*/  LDL.LU R26, [R1+0x501c] ;  /* 0x00501c00011a7983 */ /* 0x001ee80000300800 */
[----:B------:R-:W3:Y:S04]  /*e660*/  LDL.LU R24, [R1+0x5018] ;  /* 0x0050180001187983 */ /* 0x000ee80000300800 */
[----:B-1----:R-:W3:Y:S04]  /*e670*/  LDL.LU R22, [R1+0x5014] ;  /* 0x0050140001167983 */ /* 0x002ee80000300800 */
[----:B------:R-:W3:Y:S04]  /*e680*/  LDL.LU R20, [R1+0x5010] ;  /* 0x0050100001147983 */ /* 0x000ee80000300800 */
[----:B------:R-:W3:Y:S04]  /*e690*/  LDL.LU.64 R16, [R1+0x5008] ;  /* 0x0050080001107983 */ /* 0x000ee80000300a00 */
[----:B------:R-:W3:Y:S04]  /*e6a0*/  LDL.LU R10, [R1+0x4ff8] ;  /* 0x004ff800010a7983 */ /* 0x000ee80000300800 */
[----:B------:R-:W3:Y:S04]  /*e6b0*/  LDL.LU.64 R8, [R1+0x4ff0] ;  /* 0x004ff00001087983 */ /* 0x000ee80000300a00 */
[----:B------:R-:W3:Y:S04]  /*e6c0*/  LDL.LU.128 R4, [R1+0x4fe0] ;  /* 0x004fe00001047983 */ /* 0x000ee80000300c00 */
[----:B------:R0:W-:Y:S04]  /*e6d0*/  STL [R1+0x5134], R118 ;  /* 0x0051347601007387 */ /* 0x0001e80000100800 */
[----:B------:R1:W-:Y:S04]  /*e6e0*/  STL [R1+0x5130], R116 ;  /* 0x0051307401007387 */ /* 0x0003e80000100800 */
[----:B------:R1:W-:Y:S04]  /*e6f0*/  STL [R1+0x512c], R114 ;  /* 0x00512c7201007387 */ /* 0x0003e80000100800 */
[----:B------:R-:W3:Y:S04]  /*e700*/  LDL.LU R124, [R1+0x51a4] ;  /* 0x0051a400017c7983 */ /* 0x000ee80000300800 */
[----:B0-----:R-:W3:Y:S04]  /*e710*/  LDL.LU R118, [R1+0x5134] ;  /* 0x0051340001767983 */ /* 0x001ee80000300800 */
[----:B-1----:R-:W3:Y:S04]  /*e720*/  LDL.LU R116, [R1+0x5130] ;  /* 0x0051300001747983 */ /* 0x002ee80000300800 */
[----:B------:R-:W3:Y:S01]  /*e730*/  LDL.LU R114, [R1+0x512c] ;  /* 0x00512c0001727983 */ /* 0x000ee20000300800 */
[----:B------:R-:W-:-:S03]  /*e740*/  IMAD.MOV.U32 R206, RZ, RZ, R126 ;  /* 0x000000ffffce7224 */ /* 0x000fc600078e007e */
[----:B------:R0:W-:Y:S04]  /*e750*/  STL [R1+0x513c], R122 ;  /* 0x00513c7a01007387 */ /* 0x0001e80000100800 */
[----:B------:R1:W-:Y:S04]  /*e760*/  STL [R1+0x5138], R120 ;  /* 0x0051387801007387 */ /* 0x0003e80000100800 */
[----:B------:R-:W3:Y:S04]  /*e770*/  LDL.LU R128, [R1+0x51ac] ;  /* 0x0051ac0001807983 */ /* 0x000ee80000300800 */
[----:B------:R-:W3:Y:S04]  /*e780*/  LDL.LU R126, [R1+0x51a8] ;  /* 0x0051a800017e7983 */ /* 0x000ee80000300800 */
[----:B------:R1:W-:Y:S04]  /*e790*/  STL [R1+0x4fc4], R106 ;  /* 0x004fc46a01007387 */ /* 0x0003e80000100800 */
[----:B0-----:R-:W3:Y:S04]  /*e7a0*/  LDL.LU R122, [R1+0x513c] ;  /* 0x00513c00017a7983 */ /* 0x001ee80000300800 */
[----:B-1----:R-:W3:Y:S04]  /*e7b0*/  LDL.LU R120, [R1+0x5138] ;  /* 0x0051380001787983 */ /* 0x002ee80000300800 */
[----:B------:R-:W3:Y:S04]  /*e7c0*/  LDL.LU R106, [R1+0x4fc4] ;  /* 0x004fc400016a7983 */ /* 0x000ee80000300800 */
[----:B------:R-:W3:Y:S04]  /*e7d0*/  LDL.LU R204, [R1+0x518] ;  /* 0x0005180001cc7983 */ /* 0x000ee80000300800 */
        /* <DEDUP_REMOVED lines=21> */
[----:B------:R-:W-:Y:S01]  /*e930*/  STL.128 [R1+0x4ee0], R36 ;  /* 0x004ee02401007387 */ /* 0x000fe20000100c00 */
[----:B------:R-:W-:-:S03]  /*e940*/  IMAD.MOV.U32 R202, RZ, RZ, R72 ;  /* 0x000000ffffca7224 */ /* 0x000fc600078e0048 */
[----:B------:R2:W-:Y:S01]  /*e950*/  STL.64 [R1+0x528], R74 ;  /* 0x0005284a01007387 */ /* 0x0005e20000100a00 */
[----:B------:R-:W-:-:S03]  /*e960*/  IMAD.MOV.U32 R81, RZ, RZ, R73 ;  /* 0x000000ffff517224 */ /* 0x000fc600078e0049 */
[----:B------:R-:W-:Y:S04]  /*e970*/  STL.128 [R1+0x4ed0], R32 ;  /* 0x004ed02001007387 */ /* 0x000fe80000100c00 */
[----:B0-----:R-:W3:Y:S04]  /*e980*/  LDL.LU R104, [R1+0x4fc0] ;  /* 0x004fc00001687983 */ /* 0x001ee80000300800 */
[----:B-1----:R-:W3:Y:S04]  /*e990*/  LDL.LU R102, [R1+0x4fbc] ;  /* 0x004fbc0001667983 */ /* 0x002ee80000300800 */
        /* <DEDUP_REMOVED lines=8> */
[----:B--2---:R-:W2:Y:S04]  /*ea20*/  LDL.LU R84, [R1+0x4f98] ;  /* 0x004f980001547983 */ /* 0x004ea80000300800 */
[----:B------:R-:W2:Y:S04]  /*ea30*/  LDL.LU R82, [R1+0x4f94] ;  /* 0x004f940001527983 */ /* 0x000ea80000300800 */
[----:B------:R-:W2:Y:S04]  /*ea40*/  LDL.LU R80, [R1+0x4f90] ;  /* 0x004f900001507983 */ /* 0x000ea80000300800 */
[----:B------:R-:W2:Y:S04]  /*ea50*/  LDL.LU.128 R72, [R1+0x4f70] ;  /* 0x004f700001487983 */ /* 0x000ea80000300c00 */
[----:B------:R-:W2:Y:S04]  /*ea60*/  LDL.LU.128 R68, [R1+0x4f60] ;  /* 0x004f600001447983 */ /* 0x000ea80000300c00 */
[----:B------:R-:W2:Y:S04]  /*ea70*/  LDL.LU.128 R64, [R1+0x4f50] ;  /* 0x004f500001407983 */ /* 0x000ea80000300c00 */
[----:B----4-:R0:W-:Y:S04]  /*ea80*/  STL.128 [R1+0x4e20], R76 ;  /* 0x004e204c01007387 */ /* 0x0101e80000100c00 */
[----:B------:R-:W4:Y:S04]  /*ea90*/  LDL.LU.128 R60, [R1+0x4f40] ;  /* 0x004f4000013c7983 */ /* 0x000f280000300c00 */
[----:B------:R-:W4:Y:S04]  /*eaa0*/  LDL.LU.128 R56, [R1+0x4f30] ;  /* 0x004f300001387983 */ /* 0x000f280000300c00 */
[----:B------:R-:W4:Y:S04]  /*eab0*/  LDL.LU.128 R52, [R1+0x4f20] ;  /* 0x004f200001347983 */ /* 0x000f280000300c00 */
[----:B------:R-:W4:Y:S04]  /*eac0*/  LDL.LU.128 R48, [R1+0x4f10] ;  /* 0x004f100001307983 */ /* 0x000f280000300c00 */
[----:B------:R-:W4:Y:S04]  /*ead0*/  LDL.LU.128 R44, [R1+0x4f00] ;  /* 0x004f0000012c7983 */ /* 0x000f280000300c00 */
[----:B------:R-:W4:Y:S04]  /*eae0*/  LDL.LU.128 R40, [R1+0x4ef0] ;  /* 0x004ef00001287983 */ /* 0x000f280000300c00 */
[----:B------:R-:W4:Y:S04]  /*eaf0*/  LDL.LU.128 R36, [R1+0x4ee0] ;  /* 0x004ee00001247983 */ /* 0x000f280000300c00 */
[----:B------:R-:W4:Y:S04]  /*eb00*/  LDL.LU R83, [R1+0x52c] ;  /* 0x00052c0001537983 */ /* 0x000f280000300800 */
[----:B0-----:R-:W4:Y:S04]  /*eb10*/  LDL.128 R76, [R1+0x320] ;  /* 0x00032000014c7983 */ /* 0x001f280000100c00 */
[----:B------:R-:W4:Y:S04]  /*eb20*/  LDL.LU.128 R32, [R1+0x4ed0] ;  /* 0x004ed00001207983 */ /* 0x000f280000300c00 */
[----:B------:R0:W-:Y:S04]  /*eb30*/  STL [R1+0x4fd0], R112 ;  /* 0x004fd07001007387 */ /* 0x0001e80000100800 */
[----:B------:R1:W-:Y:S04]  /*eb40*/  STL [R1+0x4fcc], R110 ;  /* 0x004fcc6e01007387 */ /* 0x0003e80000100800 */
[----:B------:R1:W-:Y:S04]  /*eb50*/  STL [R1+0x4fc8], R108 ;  /* 0x004fc86c01007387 */ /* 0x0003e80000100800 */
[----:B---3--:R3:W-:Y:S04]  /*eb60*/  STL.128 [R1+0x4ec0], R28 ;  /* 0x004ec01c01007387 */ /* 0x0087e80000100c00 */
[----:B------:R3:W-:Y:S04]  /*eb70*/  STL [R1+0x4ebc], R26 ;  /* 0x004ebc1a01007387 */ /* 0x0007e80000100800 */
[----:B------:R3:W-:Y:S04]  /*eb80*/  STL [R1+0x4eb8], R24 ;  /* 0x004eb81801007387 */ /* 0x0007e80000100800 */
[----:B------:R3:W-:Y:S04]  /*eb90*/  STL [R1+0x4eb4], R22 ;  /* 0x004eb41601007387 */ /* 0x0007e80000100800 */
[----:B------:R3:W-:Y:S04]  /*eba0*/  STL [R1+0x4eb0], R20 ;  /* 0x004eb01401007387 */ /* 0x0007e80000100800 */
[----:B------:R3:W-:Y:S04]  /*ebb0*/  STL.64 [R1+0x4ea8], R16 ;  /* 0x004ea81001007387 */ /* 0x0007e80000100a00 */
[----:B------:R3:W-:Y:S04]  /*ebc0*/  STL.64 [R1+0x4ea0], R12 ;  /* 0x004ea00c01007387 */ /* 0x0007e80000100a00 */
[----:B------:R3:W-:Y:S04]  /*ebd0*/  STL [R1+0x4e98], R10 ;  /* 0x004e980a01007387 */ /* 0x0007e80000100800 */
[----:B------:R3:W-:Y:S04]  /*ebe0*/  STL.64 [R1+0x4e90], R8 ;  /* 0x004e900801007387 */ /* 0x0007e80000100a00 */
[----:B------:R3:W-:Y:S04]  /*ebf0*/  STL.128 [R1+0x4e80], R4 ;  /* 0x004e800401007387 */ /* 0x0007e80000100c00 */
[----:B0-----:R-:W4:Y:S04]  /*ec00*/  LDL.LU R112, [R1+0x4fd0] ;  /* 0x004fd00001707983 */ /* 0x001f280000300800 */
[----:B-1----:R-:W4:Y:S04]  /*ec10*/  LDL.LU R110, [R1+0x4fcc] ;  /* 0x004fcc00016e7983 */ /* 0x002f280000300800 */
[----:B------:R-:W4:Y:S04]  /*ec20*/  LDL.LU R108, [R1+0x4fc8] ;  /* 0x004fc800016c7983 */ /* 0x000f280000300800 */
[----:B---3--:R-:W3:Y:S04]  /*ec30*/  LDL.LU.128 R28, [R1+0x4ec0] ;  /* 0x004ec000011c7983 */ /* 0x008ee80000300c00 */
[----:B------:R-:W3:Y:S04]  /*ec40*/  LDL.LU R26, [R1+0x4ebc] ;  /* 0x004ebc00011a7983 */ /* 0x000ee80000300800 */
[----:B------:R-:W3:Y:S04]  /*ec50*/  LDL.LU R24, [R1+0x4eb8] ;  /* 0x004eb80001187983 */ /* 0x000ee80000300800 */
[----:B------:R-:W3:Y:S04]  /*ec60*/  LDL.LU R22, [R1+0x4eb4] ;  /* 0x004eb40001167983 */ /* 0x000ee80000300800 */
[----:B------:R-:W3:Y:S04]  /*ec70*/  LDL.LU R20, [R1+0x4eb0] ;  /* 0x004eb00001147983 */ /* 0x000ee80000300800 */
[----:B------:R-:W3:Y:S04]  /*ec80*/  LDL.LU.64 R16, [R1+0x4ea8] ;  /* 0x004ea80001107983 */ /* 0x000ee80000300a00 */
[----:B------:R-:W3:Y:S04]  /*ec90*/  LDL.LU.64 R12, [R1+0x4ea0] ;  /* 0x004ea000010c7983 */ /* 0x000ee80000300a00 */
[----:B------:R-:W3:Y:S04]  /*eca0*/  LDL.LU R10, [R1+0x4e98] ;  /* 0x004e9800010a7983 */ /* 0x000ee80000300800 */
[----:B------:R-:W3:Y:S04]  /*ecb0*/  LDL.LU.64 R8, [R1+0x4e90] ;  /* 0x004e900001087983 */ /* 0x000ee80000300a00 */
[----:B------:R-:W3:Y:S04]  /*ecc0*/  LDL.LU.128 R4, [R1+0x4e80] ;  /* 0x004e800001047983 */ /* 0x000ee80000300c00 */
[----:B------:R0:W-:Y:S04]  /*ecd0*/  STL [R1+0x4e6c], R106 ;  /* 0x004e6c6a01007387 */ /* 0x0001e80000100800 */
[----:B------:R1:W-:Y:S04]  /*ece0*/  STL [R1+0x5140], R124 ;  /* 0x0051407c01007387 */ /* 0x0003e80000100800 */
[----:B------:R1:W-:Y:S04]  /*ecf0*/  STL [R1+0x4fdc], R118 ;  /* 0x004fdc7601007387 */ /* 0x0003e80000100800 */
[----:B0-----:R-:W3:Y:S04]  /*ed00*/  LDL.LU R106, [R1+0x4e6c] ;  /* 0x004e6c00016a7983 */ /* 0x001ee80000300800 */
[----:B------:R0:W-:Y:S04]  /*ed10*/  STL [R1+0x4fd8], R116 ;  /* 0x004fd87401007387 */ /* 0x0001e80000100800 */
[----:B------:R0:W-:Y:S04]  /*ed20*/  STL [R1+0x4fd4], R114 ;  /* 0x004fd47201007387 */ /* 0x0001e80000100800 */
[----:B-1----:R-:W3:Y:S04]  /*ed30*/  LDL.LU R124, [R1+0x5140] ;  /* 0x00514000017c7983 */ /* 0x002ee80000300800 */
[----:B------:R-:W3:Y:S04]  /*ed40*/  LDL.LU R118, [R1+0x4fdc] ;  /* 0x004fdc0001767983 */ /* 0x000ee80000300800 */
[----:B0-----:R-:W3:Y:S04]  /*ed50*/  LDL.LU R116, [R1+0x4fd8] ;  /* 0x004fd80001747983 */ /* 0x001ee80000300800 */
        /* <DEDUP_REMOVED lines=13> */
[----:B0-----:R-:W3:Y:S04]  /*ee30*/  LDL.LU R104, [R1+0x4e68] ;  /* 0x004e680001687983 */ /* 0x001ee80000300800 */
[----:B-1----:R-:W3:Y:S04]  /*ee40*/  LDL.LU R102, [R1+0x4e64] ;  /* 0x004e640001667983 */ /* 0x002ee80000300800 */
[----:B------:R-:W-:Y:S04]  /*ee50*/  STL.128 [R1+0x4e10], R72 ;  /* 0x004e104801007387 */ /* 0x000fe80000100c00 */
[----:B------:R-:W-:Y:S04]  /*ee60*/  STL.128 [R1+0x4e00], R68 ;  /* 0x004e004401007387 */ /* 0x000fe80000100c00 */
[----:B------:R-:W-:Y:S04]  /*ee70*/  STL.128 [R1+0x4df0], R64 ;  /* 0x004df04001007387 */ /* 0x000fe80000100c00 */
[----:B------:R-:W3:Y:S04]  /*ee80*/  LDL.LU R100, [R1+0x4e60] ;  /* 0x004e600001647983 */ /* 0x000ee80000300800 */
[----:B----4-:R-:W-:Y:S04]  /*ee90*/  STL.128 [R1+0x4de0], R60 ;  /* 0x004de03c01007387 */ /* 0x010fe80000100c00 */
[----:B------:R-:W-:Y:S04]  /*eea0*/  STL.128 [R1+0x4dd0], R56 ;  /* 0x004dd03801007387 */ /* 0x000fe80000100c00 */
[----:B------:R-:W-:Y:S04]  /*eeb0*/  STL.128 [R1+0x4dc0], R52 ;  /* 0x004dc03401007387 */ /* 0x000fe80000100c00 */
[----:B------:R-:W-:Y:S04]  /*eec0*/  STL.128 [R1+0x4db0], R48 ;  /* 0x004db03001007387 */ /* 0x000fe80000100c00 */
[----:B------:R-:W-:Y:S04]  /*eed0*/  STL.128 [R1+0x4da0], R44 ;  /* 0x004da02c01007387 */ /* 0x000fe80000100c00 */
[----:B------:R-:W-:Y:S04]  /*eee0*/  STL.128 [R1+0x4d90], R40 ;  /* 0x004d902801007387 */ /* 0x000fe80000100c00 */
[----:B------:R-:W-:Y:S04]  /*eef0*/  STL.128 [R1+0x4d80], R36 ;  /* 0x004d802401007387 */ /* 0x000fe80000100c00 */
[----:B------:R0:W-:Y:S01]  /*ef00*/  STL.128 [R1+0x4e30], R80 ;  /* 0x004e305001007387 */ /* 0x0001e20000100c00 */
[----:B------:R-:W-:-:S03]  /*ef10*/  IMAD.MOV.U32 R198, RZ, RZ, R76 ;  /* 0x000000ffffc67224 */ /* 0x000fc600078e004c */
[----:B------:R1:W-:Y:S01]  /*ef20*/  STL.64 [R1+0x538], R78 ;  /* 0x0005384e01007387 */ /* 0x0003e20000100a00 */
[----:B------:R-:W-:-:S03]  /*ef30*/  IMAD.MOV.U32 R85, RZ, RZ, R77 ;  /* 0x000000ffff557224 */ /* 0x000fc600078e004d */
        /* <DEDUP_REMOVED lines=9> */
[----:B0-----:R-:W2:Y:S04]  /*efd0*/  LDL.LU.128 R80, [R1+0x4e30] ;  /* 0x004e300001507983 */ /* 0x001ea80000300c00 */
[----:B-1----:R-:W2:Y:S04]  /*efe0*/  LDL.LU.128 R76, [R1+0x4e20] ;  /* 0x004e2000014c7983 */ /* 0x002ea80000300c00 */
        /* <DEDUP_REMOVED lines=11> */
[----:B----4-:R-:W4:Y:S04]  /*f0a0*/  LDL.LU.128 R32, [R1+0x4d70] ;  /* 0x004d700001207983 */ /* 0x010f280000300c00 */
        /* <DEDUP_REMOVED lines=26> */
[----:B------:R-:W3:Y:S04]  /*f250*/  LDL.LU R196, [R1+0x538] ;  /* 0x0005380001c47983 */ /* 0x000ee80000300800 */
[----:B------:R-:W-:Y:S04]  /*f260*/  STL [R1+0x4d14], R106 ;  /* 0x004d146a01007387 */ /* 0x000fe80000100800 */
[----:B------:R-:W-:Y:S04]  /*f270*/  STL [R1+0x4d10], R104 ;  /* 0x004d106801007387 */ /* 0x000fe80000100800 */
[----:B------:R-:W-:Y:S04]  /*f280*/  STL [R1+0x4d0c], R102 ;  /* 0x004d0c6601007387 */ /* 0x000fe80000100800 */
[----:B------:R-:W-:Y:S04]  /*f290*/  STL [R1+0x4d08], R100 ;  /* 0x004d086401007387 */ /* 0x000fe80000100800 */
[----:B------:R0:W-:Y:S04]  /*f2a0*/  STL [R1+0x4d04], R98 ;  /* 0x004d046201007387 */ /* 0x0001e80000100800 */
[----:B------:R1:W-:Y:S04]  /*f2b0*/  STL [R1+0x4d00], R96 ;  /* 0x004d006001007387 */ /* 0x0003e80000100800 */
[----:B------:R-:W-:Y:S04]  /*f2c0*/  STL [R1+0x4cfc], R94 ;  /* 0x004cfc5e01007387 */ /* 0x000fe80000100800 */
[----:B------:R-:W-:Y:S04]  /*f2d0*/  STL [R1+0x4cf8], R92 ;  /* 0x004cf85c01007387 */ /* 0x000fe80000100800 */
[----:B------:R-:W-:Y:S04]  /*f2e0*/  STL [R1+0x4cf4], R90 ;  /* 0x004cf45a01007387 */ /* 0x000fe80000100800 */
[----:B------:R-:W-:Y:S04]  /*f2f0*/  STL [R1+0x4cf0], R88 ;  /* 0x004cf05801007387 */ /* 0x000fe80000100800 */
[----:B--2---:R2:W-:Y:S04]  /*f300*/  STL.128 [R1+0x4cd0], R80 ;  /* 0x004cd05001007387 */ /* 0x0045e80000100c00 */
        /* <DEDUP_REMOVED lines=12> */
[----:B----4-:R-:W-:Y:S04]  /*f3d0*/  STL.128 [R1+0x4c10], R32 ;  /* 0x004c102001007387 */ /* 0x010fe80000100c00 */
[----:B0-----:R-:W4:Y:S04]  /*f3e0*/  LDL.LU R98, [R1+0x4d04] ;  /* 0x004d040001627983 */ /* 0x001f280000300800 */
[----:B-1----:R-:W4:Y:S04]  /*f3f0*/  LDL.LU R96, [R1+0x4d00] ;  /* 0x004d000001607983 */ /* 0x002f280000300800 */
[----:B--2---:R-:W2:Y:S04]  /*f400*/  LDL.LU.128 R80, [R1+0x4cd0] ;  /* 0x004cd00001507983 */ /* 0x004ea80000300c00 */
[----:B------:R-:W2:Y:S04]  /*f410*/  LDL.LU R94, [R1+0x4cfc] ;  /* 0x004cfc00015e7983 */ /* 0x000ea80000300800 */
[----:B------:R-:W2:Y:S04]  /*f420*/  LDL.LU R92, [R1+0x4cf8] ;  /* 0x004cf800015c7983 */ /* 0x000ea80000300800 */
        /* <DEDUP_REMOVED lines=11> */
[----:B------:R-:W2:Y:S04]  /*f4e0*/  LDL.128 R76, [R1+0x330] ;  /* 0x00033000014c7983 */ /* 0x000ea80000100c00 */
[----:B------:R-:W2:Y:S04]  /*f4f0*/  LDL.LU R100, [R1+0x4d08] ;  /* 0x004d080001647983 */ /* 0x000ea80000300800 */
[----:B------:R1:W-:Y:S04]  /*f500*/  STL.128 [R1+0x49b0], R172 ;  /* 0x0049b0ac01007387 */ /* 0x0003e80000100c00 */
[----:B------:R1:W-:Y:S04]  /*f510*/  STL.128 [R1+0x49a0], R168 ;  /* 0x0049a0a801007387 */ /* 0x0003e80000100c00 */
[----:B------:R-:W2:Y:S04]  /*f520*/  LDL.LU.128 R84, [R1+0x4ce0] ;  /* 0x004ce00001547983 */ /* 0x000ea80000300c00 */
[----:B0-----:R-:W2:Y:S04]  /*f530*/  LDL.LU R120, [R1+0x490] ;  /* 0x0004900001787983 */ /* 0x001ea80000300800 */
[----:B-1----:R-:W2:Y:S04]  /*f540*/  LDL.128 R172, [R1+0x350] ;  /* 0x0003500001ac7983 */ /* 0x002ea80000100c00 */
[----:B------:R-:W2:Y:S04]  /*f550*/  LDL.LU.128 R168, [R1+0x49a0] ;  /* 0x0049a00001a87983 */ /* 0x000ea80000300c00 */
[----:B------:R-:W2:Y:S04]  /*f560*/  LDL.LU R122, [R1+0x498] ;  /* 0x00049800017a7983 */ /* 0x000ea80000300800 */
[----:B------:R-:W-:Y:S04]  /*f570*/  STL [R1+0x360], R124 ;  /* 0x0003607c01007387 */ /* 0x000fe80000100800 */
[----:B------:R-:W-:Y:S04]  /*f580*/  STL [R1+0x364], R114 ;  /* 0x0003647201007387 */ /* 0x000fe80000100800 */
[----:B------:R-:W-:Y:S04]  /*f590*/  STL [R1+0x368], R116 ;  /* 0x0003687401007387 */ /* 0x000fe80000100800 */
[----:B------:R-:W-:Y:S04]  /*f5a0*/  STL [R1+0x36c], R118 ;  /* 0x00036c7601007387 */ /* 0x000fe80000100800 */
[----:B------:R-:W2:Y:S04]  /*f5b0*/  LDL.LU R90, [R1+0x4cf4] ;  /* 0x004cf400015a7983 */ /* 0x000ea80000300800 */
[----:B------:R-:W2:Y:S04]  /*f5c0*/  LDL.LU R88, [R1+0x4cf0] ;  /* 0x004cf00001587983 */ /* 0x000ea80000300800 */
[----:B------:R0:W-:Y:S04]  /*f5d0*/  STL.128 [R1+0x49c0], R176 ;  /* 0x0049c0b001007387 */ /* 0x0001e80000100c00 */
[----:B------:R-:W2:Y:S04]  /*f5e0*/  LDL.LU R106, [R1+0x4d14] ;  /* 0x004d1400016a7983 */ /* 0x000ea80000300800 */
[----:B------:R-:W2:Y:S04]  /*f5f0*/  LDL.LU R104, [R1+0x4d10] ;  /* 0x004d100001687983 */ /* 0x000ea80000300800 */
[----:B------:R-:W2:Y:S04]  /*f600*/  LDL.LU R102, [R1+0x4d0c] ;  /* 0x004d0c0001667983 */ /* 0x000ea80000300800 */
[----:B------:R1:W-:Y:S04]  /*f610*/  STL [R1+0x4a08], R198 ;  /* 0x004a08c601007387 */ /* 0x0003e80000100800 */
[----:B---3--:R3:W-:Y:S04]  /*f620*/  STL [R1+0x4a04], R196 ;  /* 0x004a04c401007387 */ /* 0x0087e80000100800 */
[----:B0-----:R-:W2:Y:S04]  /*f630*/  LDL.128 R176, [R1+0x360] ;  /* 0x0003600001b07983 */ /* 0x001ea80000100c00 */
[----:B------:R0:W-:Y:S04]  /*f640*/  STL [R1+0x4a00], R193 ;  /* 0x004a00c101007387 */ /* 0x0001e80000100800 */
[----:B-1----:R-:W2:Y:S04]  /*f650*/  LDL.LU R198, [R1+0x4a08] ;  /* 0x004a080001c67983 */ /* 0x002ea80000300800 */
[----:B---3--:R-:W3:Y:S04]  /*f660*/  LDL.LU R196, [R1+0x4a04] ;  /* 0x004a040001c47983 */ /* 0x008ee80000300800 */
[----:B------:R1:W-:Y:S04]  /*f670*/  STL.128 [R1+0x4990], R164 ;  /* 0x004990a401007387 */ /* 0x0003e80000100c00 */
[----:B------:R1:W-:Y:S04]  /*f680*/  STL.128 [R1+0x4980], R160 ;  /* 0x004980a001007387 */ /* 0x0003e80000100c00 */
[----:B0-----:R-:W3:Y:S04]  /*f690*/  LDL.LU R193, [R1+0x4a00] ;  /* 0x004a000001c17983 */ /* 0x001ee80000300800 */
[----:B------:R0:W-:Y:S04]  /*f6a0*/  STL [R1+0x370], R108 ;  /* 0x0003706c01007387 */ /* 0x0001e80000100800 */
[----:B-1----:R-:W3:Y:S04]  /*f6b0*/  LDL.LU.128 R164, [R1+0x4990] ;  /* 0x0049900001a47983 */ /* 0x002ee80000300c00 */
[----:B------:R-:W3:Y:S04]  /*f6c0*/  LDL.LU.128 R160, [R1+0x4980] ;  /* 0x0049800001a07983 */ /* 0x000ee80000300c00 */
[----:B------:R1:W-:Y:S04]  /*f6d0*/  STL [R1+0x374], R110 ;  /* 0x0003746e01007387 */ /* 0x0003e80000100800 */
[----:B0-----:R-:W3:Y:S04]  /*f6e0*/  LDL.LU R108, [R1+0x480] ;  /* 0x00048000016c7983 */ /* 0x001ee80000300800 */
[----:B------:R-:W-:Y:S04]  /*f6f0*/  STL [R1+0x378], R112 ;  /* 0x0003787001007387 */ /* 0x000fe80000100800 */
[----:B-1----:R-:W3:Y:S04]  /*f700*/  LDL.LU R110, [R1+0x488] ;  /* 0x00048800016e7983 */ /* 0x002ee80000300800 */
[----:B------:R0:W-:Y:S04]  /*f710*/  STL.128 [R1+0x4a20], R204 ;  /* 0x004a20cc01007387 */ /* 0x0001e80000100c00 */
[----:B------:R1:W-:Y:S04]  /*f720*/  STL [R1+0x4a10], R202 ;  /* 0x004a10ca01007387 */ /* 0x0003e80000100800 */
        /* <DEDUP_REMOVED lines=8> */
[----:B0-----:R-:W3:Y:S04]  /*f7b0*/  LDL.LU.128 R204, [R1+0x4a20] ;  /* 0x004a200001cc7983 */ /* 0x001ee80000300c00 */
[----:B-1----:R-:W3:Y:S04]  /*f7c0*/  LDL.LU R202, [R1+0x4a10] ;  /* 0x004a100001ca7983 */ /* 0x002ee80000300800 */
[----:B------:R-:W3:Y:S04]  /*f7d0*/  LDL.LU R200, [R1+0x4a0c] ;  /* 0x004a0c0001c87983 */ /* 0x000ee80000300800 */
        /* <DEDUP_REMOVED lines=8> */
[----:B------:R-:W3:Y:S04]  /*f860*/  LDL.LU.128 R72, [R1+0x4cb0] ;  /* 0x004cb00001487983 */ /* 0x000ee80000300c00 */
[----:B------:R-:W-:Y:S04]  /*f870*/  STL.128 [R1+0x4a30], R208 ;  /* 0x004a30d001007387 */ /* 0x000fe80000100c00 */
[----:B------:R-:W-:Y:S04]  /*f880*/  STL.64 [R1+0x4a40], R212 ;  /* 0x004a40d401007387 */ /* 0x000fe80000100a00 */
[----:B----4-:R0:W-:Y:S04]  /*f890*/  STL [R1+0x4bac], R98 ;  /* 0x004bac6201007387 */ /* 0x0101e80000100800 */
[----:B------:R1:W-:Y:S04]  /*f8a0*/  STL [R1+0x4ba8], R96 ;  /* 0x004ba86001007387 */ /* 0x0003e80000100800 */
[----:B--2---:R2:W-:Y:S04]  /*f8b0*/  STL.128 [R1+0x4b70], R80 ;  /* 0x004b705001007387 */ /* 0x0045e80000100c00 */
[----:B0-----:R-:W4:Y:S04]  /*f8c0*/  LDL.LU R98, [R1+0x4bac] ;  /* 0x004bac0001627983 */ /* 0x001f280000300800 */
[----:B-1----:R-:W4:Y:S04]  /*f8d0*/  LDL.LU R96, [R1+0x4ba8] ;  /* 0x004ba80001607983 */ /* 0x002f280000300800 */
[----:B------:R0:W-:Y:S04]  /*f8e0*/  STL [R1+0x4ba4], R94 ;  /* 0x004ba45e01007387 */ /* 0x0001e80000100800 */
[----:B--2---:R-:W2:Y:S04]  /*f8f0*/  LDL.128 R80, [R1+0x340] ;  /* 0x0003400001507983 */ /* 0x004ea80000100c00 */
[----:B------:R1:W-:Y:S04]  /*f900*/  STL [R1+0x4ba0], R92 ;  /* 0x004ba05c01007387 */ /* 0x0003e80000100800 */
[----:B0-----:R-:W2:Y:S04]  /*f910*/  LDL.LU R94, [R1+0x4ba4] ;  /* 0x004ba400015e7983 */ /* 0x001ea80000300800 */
[----:B------:R-:W2:Y:S04]  /*f920*/  LDL.LU.128 R208, [R1+0x4a30] ;  /* 0x004a300001d07983 */ /* 0x000ea80000300c00 */
[----:B-1----:R-:W2:Y:S04]  /*f930*/  LDL.LU R92, [R1+0x4ba0] ;  /* 0x004ba000015c7983 */ /* 0x002ea80000300800 */
[----:B------:R-:W-:Y:S04]  /*f940*/  STL.128 [R1+0x4c00], R28 ;  /* 0x004c001c01007387 */ /* 0x000fe80000100c00 */
[----:B------:R-:W-:Y:S04]  /*f950*/  STL [R1+0x4bfc], R26 ;  /* 0x004bfc1a01007387 */ /* 0x000fe80000100800 */
[----:B------:R-:W-:Y:S04]  /*f960*/  STL [R1+0x4bf8], R24 ;  /* 0x004bf81801007387 */ /* 0x000fe80000100800 */
[----:B------:R-:W-:Y:S04]  /*f970*/  STL [R1+0x4bf4], R22 ;  /* 0x004bf41601007387 */ /* 0x000fe80000100800 */
[----:B------:R-:W-:Y:S04]  /*f980*/  STL [R1+0x4bf0], R20 ;  /* 0x004bf01401007387 */ /* 0x000fe80000100800 */
[----:B------:R-:W-:Y:S04]  /*f990*/  STL.64 [R1+0x548], R78 ;  /* 0x0005484e01007387 */ /* 0x000fe80000100a00 */
[----:B------:R0:W-:Y:S04]  /*f9a0*/  STL [R1+0x4bb0], R100 ;  /* 0x004bb06401007387 */ /* 0x0001e80000100800 */
[----:B------:R-:W2:Y:S04]  /*f9b0*/  LDL.LU R91, [R1+0x54c] ;  /* 0x00054c00015b7983 */ /* 0x000ea80000300800 */
[----:B------:R-:W2:Y:S04]  /*f9c0*/  LDL.LU R142, [R1+0x548] ;  /* 0x00054800018e7983 */ /* 0x000ea80000300800 */
[----:B0-----:R-:W2:Y:S01]  /*f9d0*/  LDL.LU R100, [R1+0x4bb0] ;  /* 0x004bb00001647983 */ /* 0x001ea20000300800 */
[----:B------:R-:W-:-:S02]  /*f9e0*/  IMAD.MOV.U32 R89, RZ, RZ, R77 ;  /* 0x000000ffff597224 */ /* 0x000fc400078e004d */
[----:B------:R-:W-:Y:S01]  /*f9f0*/  IMAD.MOV.U32 R143, RZ, RZ, R76 ;  /* 0x000000ffff8f7224 */ /* 0x000fe200078e004c */
[----:B------:R0:W-:Y:S01]  /*fa00*/  STL.128 [R1+0x4b80], R84 ;  /* 0x004b805401007387 */ /* 0x0001e20000100c00 */
[----:B------:R-:W-:-:S03]  /*fa10*/  IMAD.MOV.U32 R97, RZ, RZ, R173 ;  /* 0x000000ffff617224 */ /* 0x000fc600078e00ad */
[----:B------:R-:W2:Y:S01]  /*fa20*/  LDL.LU.128 R76, [R1+0x4cc0] ;  /* 0x004cc000014c7983 */ /* 0x000ea20000300c00 */
[----:B------:R-:W-:-:S03]  /*fa30*/  IMAD.MOV.U32 R99, RZ, RZ, R175 ;  /* 0x000000ffff637224 */ /* 0x000fc600078e00af */
[----:B------:R1:W-:Y:S04]  /*fa40*/  STL.128 [R1+0x4880], R168 ;  /* 0x004880a801007387 */ /* 0x0003e80000100c00 */
[----:B------:R-:W-:Y:S04]  /*fa50*/  STL.64 [R1+0x4be8], R16 ;  /* 0x004be81001007387 */ /* 0x000fe80000100a00 */
[----:B0-----:R-:W2:Y:S04]  /*fa60*/  LDL.LU.128 R84, [R1+0x4b80] ;  /* 0x004b800001547983 */ /* 0x001ea80000300c00 */
[----:B------:R-:W-:Y:S04]  /*fa70*/  STL.64 [R1+0x4be0], R12 ;  /* 0x004be00c01007387 */ /* 0x000fe80000100a00 */
[----:B-1----:R-:W2:Y:S04]  /*fa80*/  LDL.LU.128 R168, [R1+0x4880] ;  /* 0x0048800001a87983 */ /* 0x002ea80000300c00 */
[----:B------:R-:W-:Y:S04]  /*fa90*/  STL [R1+0x4bd8], R10 ;  /* 0x004bd80a01007387 */ /* 0x000fe80000100800 */
[----:B------:R-:W-:Y:S04]  /*faa0*/  STL.64 [R1+0x4bd0], R8 ;  /* 0x004bd00801007387 */ /* 0x000fe80000100a00 */
[----:B------:R-:W-:Y:S04]  /*fab0*/  STL.128 [R1+0x4bc0], R4 ;  /* 0x004bc00401007387 */ /* 0x000fe80000100c00 */
[----:B------:R-:W2:Y:S04]  /*fac0*/  LDL.LU.128 R68, [R1+0x4ca0] ;  /* 0x004ca00001447983 */ /* 0x000ea80000300c00 */
[----:B------:R0:W-:Y:S04]  /*fad0*/  STL [R1+0x384], R106 ;  /* 0x0003846a01007387 */ /* 0x0001e80000100800 */
[----:B------:R-:W-:Y:S04]  /*fae0*/  STL [R1+0x380], R104 ;  /* 0x0003806801007387 */ /* 0x000fe80000100800 */
[----:B------:R1:W-:Y:S04]  /*faf0*/  STL [R1+0x37c], R102 ;  /* 0x00037c6601007387 */ /* 0x0003e80000100800 */
[----:B0-----:R-:W2:Y:S04]  /*fb00*/  LDL.LU R106, [R1+0x478] ;  /* 0x00047800016a7983 */ /* 0x001ea80000300800 */
[----:B------:R-:W2:Y:S04]  /*fb10*/  LDL.LU.128 R64, [R1+0x4c90] ;  /* 0x004c900001407983 */ /* 0x000ea80000300c00 */
[----:B------:R-:W-:Y:S04]  /*fb20*/  STL [R1+0x574], R177 ;  /* 0x000574b101007387 */ /* 0x000fe80000100800 */
[----:B------:R-:W-:Y:S04]  /*fb30*/  STL.64 [R1+0x578], R178 ;  /* 0x000578b201007387 */ /* 0x000fe80000100a00 */
[----:B------:R-:W2:Y:S04]  /*fb40*/  LDL.LU R101, [R1+0x574] ;  /* 0x0005740001657983 */ /* 0x000ea80000300800 */
[----:B-1----:R-:W2:Y:S04]  /*fb50*/  LDL.LU R102, [R1+0x578] ;  /* 0x0005780001667983 */ /* 0x002ea80000300800 */
[----:B------:R-:W2:Y:S04]  /*fb60*/  LDL.LU R103, [R1+0x57c] ;  /* 0x00057c0001677983 */ /* 0x000ea80000300800 */
[----:B------:R0:W-:Y:S04]  /*fb70*/  STL [R1+0x48e8], R198 ;  /* 0x0048e8c601007387 */ /* 0x0001e80000100800 */
[----:B---3--:R1:W-:Y:S04]  /*fb80*/  STL [R1+0x48e4], R196 ;  /* 0x0048e4c401007387 */ /* 0x0083e80000100800 */
[----:B------:R3:W-:Y:S04]  /*fb90*/  STL [R1+0x48e0], R193 ;  /* 0x0048e0c101007387 */ /* 0x0007e80000100800 */
[----:B0-----:R-:W2:Y:S04]  /*fba0*/  LDL.LU R198, [R1+0x48e8] ;  /* 0x0048e80001c67983 */ /* 0x001ea80000300800 */
[----:B-1----:R-:W2:Y:S04]  /*fbb0*/  LDL.LU R196, [R1+0x48e4] ;  /* 0x0048e40001c47983 */ /* 0x002ea80000300800 */
[----:B------:R0:W-:Y:S04]  /*fbc0*/  STL.128 [R1+0x4870], R164 ;  /* 0x004870a401007387 */ /* 0x0001e80000100c00 */
[----:B------:R1:W-:Y:S04]  /*fbd0*/  STL.128 [R1+0x4860], R160 ;  /* 0x004860a001007387 */ /* 0x0003e80000100c00 */
[----:B---3--:R-:W3:Y:S04]  /*fbe0*/  LDL.LU R193, [R1+0x48e0] ;  /* 0x0048e00001c17983 */ /* 0x008ee80000300800 */
[----:B------:R-:W3:Y:S04]  /*fbf0*/  LDL.LU.128 R60, [R1+0x4c80] ;  /* 0x004c8000013c7983 */ /* 0x000ee80000300c00 */
[----:B0-----:R-:W3:Y:S04]  /*fc00*/  LDL.LU.128 R164, [R1+0x4870] ;  /* 0x0048700001a47983 */ /* 0x001ee80000300c00 */
[----:B-1----:R-:W3:Y:S04]  /*fc10*/  LDL.LU.128 R160, [R1+0x4860] ;  /* 0x0048600001a07983 */ /* 0x002ee80000300c00 */
        /* <DEDUP_REMOVED lines=16> */
[----:B------:R-:W-:Y:S04]  /*fd20*/  STL.128 [R1+0x4830], R148 ;  /* 0x0048309401007387 */ /* 0x000fe80000100c00 */
[----:B------:R-:W-:Y:S04]  /*fd30*/  STL.128 [R1+0x4820], R144 ;  /* 0x0048209001007387 */ /* 0x000fe80000100c00 */
[----:B0-----:R-:W3:Y:S04]  /*fd40*/  LDL.LU.128 R204, [R1+0x4900] ;  /* 0x0049000001cc7983 */ /* 0x001ee80000300c00 */
[----:B-1----:R-:W3:Y:S04]  /*fd50*/  LDL.LU R202, [R1+0x48f0] ;  /* 0x0048f00001ca7983 */ /* 0x002ee80000300800 */
[----:B------:R-:W3:Y:S04]  /*fd60*/  LDL.LU R200, [R1+0x48ec] ;  /* 0x0048ec0001c87983 */ /* 0x000ee80000300800 */
[----:B------:R-:W3:Y:S04]  /*fd70*/  LDL.LU.128 R188, [R1+0x48d0] ;  /* 0x0048d00001bc7983 */ /* 0x000ee80000300c00 */
[----:B------:R-:W3:Y:S04]  /*fd80*/  LDL.LU.128 R184, [R1+0x48c0] ;  /* 0x0048c00001b87983 */ /* 0x000ee80000300c00 */
[----:B------:R-:W3:Y:S04]  /*fd90*/  LDL.LU.128 R180, [R1+0x48b0] ;  /* 0x0048b00001b47983 */ /* 0x000ee80000300c00 */
[----:B------:R-:W3:Y:S04]  /*fda0*/  LDL.LU.128 R156, [R1+0x4850] ;  /* 0x00485000019c7983 */ /* 0x000ee80000300c00 */
[----:B----4-:R0:W-:Y:S04]  /*fdb0*/  STL [R1+0x38c], R98 ;  /* 0x00038c6201007387 */ /* 0x0101e80000100800 */
[----:B------:R1:W-:Y:S04]  /*fdc0*/  STL [R1+0x388], R96 ;  /* 0x0003886001007387 */ /* 0x0003e80000100800 */
[----:B------:R-:W4:Y:S01]  /*fdd0*/  LDL.LU.128 R152, [R1+0x4840] ;  /* 0x0048400001987983 */ /* 0x000f220000300c00 */
[----:B0-----:R-:W-:-:S03]  /*fde0*/  IMAD.MOV.U32 R98, RZ, RZ, R174 ;  /* 0x000000ffff627224 */ /* 0x001fc600078e00ae */
[----:B--2---:R-:W-:Y:S01]  /*fdf0*/  STL.64 [R1+0x558], R82 ;  /* 0x0005585201007387 */ /* 0x004fe20000100a00 */
[----:B-1----:R-:W-:-:S03]  /*fe00*/  IMAD.MOV.U32 R96, RZ, RZ, R172 ;  /* 0x000000ffff607224 */ /* 0x002fc600078e00ac */
[----:B------:R-:W2:Y:S04]  /*fe10*/  LDL.LU R140, [R1+0x558] ;  /* 0x00055800018c7983 */ /* 0x000ea80000300800 */
[----:B------:R-:W3:Y:S04]  /*fe20*/  LDL.LU R95, [R1+0x55c] ;  /* 0x00055c00015f7983 */ /* 0x000ee80000300800 */
[----:B------:R-:W4:Y:S01]  /*fe30*/  LDL.LU.128 R172, [R1+0x49b0] ;  /* 0x0049b00001ac7983 */ /* 0x000f220000300c00 */
[----:B------:R-:W-:Y:S02]  /*fe40*/  IMAD.MOV.U32 R141, RZ, RZ, R80 ;  /* 0x000000ffff8d7224 */ /* 0x000fe400078e0050 */
[----:B------:R-:W-:Y:S01]  /*fe50*/  IMAD.MOV.U32 R93, RZ, RZ, R81 ;  /* 0x000000ffff5d7224 */ /* 0x000fe200078e0051 */
[----:B------:R0:W-:Y:S04]  /*fe60*/  STL [R1+0x398], R92 ;  /* 0x0003985c01007387 */ /* 0x0001e80000100800 */
[----:B------:R1:W-:Y:S04]  /*fe70*/  STL [R1+0x39c], R94 ;  /* 0x00039c5e01007387 */ /* 0x0003e80000100800 */
[----:B------:R1:W-:Y:S01]  /*fe80*/  STL.128 [R1+0x47f0], R96 ;  /* 0x0047f06001007387 */ /* 0x0003e20000100c00 */
[----:B0-----:R-:W-:-:S03]  /*fe90*/  IMAD.MOV.U32 R92, RZ, RZ, R122 ;  /* 0x000000ffff5c7224 */ /* 0x001fc600078e007a */
[----:B------:R-:W4:Y:S01]  /*fea0*/  LDL.LU.128 R80, [R1+0x4b70] ;  /* 0x004b700001507983 */ /* 0x000f220000300c00 */
[----:B-1----:R-:W-:-:S03]  /*feb0*/  IMAD.MOV.U32 R94, RZ, RZ, R120 ;  /* 0x000000ffff5e7224 */ /* 0x002fc600078e0078 */
[----:B------:R-:W4:Y:S04]  /*fec0*/  LDL.LU.128 R148, [R1+0x4830] ;  /* 0x0048300001947983 */ /* 0x000f280000300c00 */
[----:B------:R-:W4:Y:S04]  /*fed0*/  LDL.LU.128 R144, [R1+0x4820] ;  /* 0x0048200001907983 */ /* 0x000f280000300c00 */
[----:B------:R-:W4:Y:S04]  /*fee0*/  LDL.LU.128 R96, [R1+0x47f0] ;  /* 0x0047f00001607983 */ /* 0x000f280000300c00 */
[----:B------:R0:W-:Y:S04]  /*fef0*/  STL.128 [R1+0x4b50], R72 ;  /* 0x004b504801007387 */ /* 0x0001e80000100c00 */
[----:B------:R1:W-:Y:S04]  /*ff00*/  STL.128 [R1+0x4b90], R88 ;  /* 0x004b905801007387 */ /* 0x0003e80000100c00 */
[----:B------:R-:W-:Y:S04]  /*ff10*/  STL.128 [R1+0x4910], R208 ;  /* 0x004910d001007387 */ /* 0x000fe80000100c00 */
[----:B------:R1:W-:Y:S04]  /*ff20*/  STL [R1+0x390], R100 ;  /* 0x0003906401007387 */ /* 0x0003e80000100800 */
[----:B0-----:R-:W4:Y:S04]  /*ff30*/  LDL.LU.128 R72, [R1+0x4b50] ;  /* 0x004b500001487983 */ /* 0x001f280000300c00 */
[----:B-1----:R-:W4:Y:S01]  /*ff40*/  LDL.LU.128 R88, [R1+0x4b90] ;  /* 0x004b900001587983 */ /* 0x002f220000300c00 */
[----:B------:R-:W-:-:S03]  /*ff50*/  IMAD.MOV.U32 R100, RZ, RZ, R176 ;  /* 0x000000ffff647224 */ /* 0x000fc600078e00b0 */
[----:B------:R-:W4:Y:S04]  /*ff60*/  LDL.LU.128 R176, [R1+0x49c0] ;  /* 0x0049c00001b07983 */ /* 0x000f280000300c00 */
[----:B------:R0:W-:Y:S04]  /*ff70*/  STL.128 [R1+0x4b60], R76 ;  /* 0x004b604c01007387 */ /* 0x0001e80000100c00 */
[----:B------:R-:W-:Y:S04]  /*ff80*/  STL [R1+0x3a0], R84 ;  /* 0x0003a05401007387 */ /* 0x000fe80000100800 */
[----:B------:R-:W-:Y:S04]  /*ff90*/  STL [R1+0x3a4], R86 ;  /* 0x0003a45601007387 */ /* 0x000fe80000100800 */
[----:B------:R1:W-:Y:S04]  /*ffa0*/  STL.128 [R1+0x4740], R168 ;  /* 0x004740a801007387 */ /* 0x0003e80000100c00 */
[----:B0-----:R-:W4:Y:S04]  /*ffb0*/  LDL.LU.128 R76, [R1+0x4b60] ;  /* 0x004b6000014c7983 */ /* 0x001f280000300c00 */
[----:B------:R-:W4:Y:S04]  /*ffc0*/  LDL.LU R26, [R1+0x4bfc] ;  /* 0x004bfc00011a7983 */ /* 0x000f280000300800 */
[----:B------:R-:W4:Y:S04]  /*ffd0*/  LDL.LU R24, [R1+0x4bf8] ;  /* 0x004bf80001187983 */ /* 0x000f280000300800 */
[----:B-1----:R-:W4:Y:S04]  /*ffe0*/  LDL.128 R168, [R1+0x380] ;  /* 0x0003800001a87983 */ /* 0x002f280000100c00 */
[----:B------:R-:W4:Y:S04]  /*fff0*/  LDL.LU R22, [R1+0x4bf4] ;  /* 0x004bf40001167983 */ /* 0x000f280000300800 */
[----:B------:R-:W4:Y:S04]  /*10000*/  LDL.LU R20, [R1+0x4bf0] ;  /* 0x004bf00001147983 */ /* 0x000f280000300800 */
[----:B------:R-:W4:Y:S04]  /*10010*/  LDL.LU.64 R16, [R1+0x4be8] ;  /* 0x004be80001107983 */ /* 0x000f280000300a00 */
[----:B------:R-:W4:Y:S04]  /*10020*/  LDL.LU.64 R12, [R1+0x4be0] ;  /* 0x004be000010c7983 */ /* 0x000f280000300a00 */
[----:B------:R-:W4:Y:S04]  /*10030*/  LDL.LU R10, [R1+0x4bd8] ;  /* 0x004bd800010a7983 */ /* 0x000f280000300800 */
[----:B------:R-:W4:Y:S04]  /*10040*/  LDL.LU.64 R8, [R1+0x4bd0] ;  /* 0x004bd00001087983 */ /* 0x000f280000300a00 */
[----:B------:R-:W4:Y:S04]  /*10050*/  LDL.LU.128 R4, [R1+0x4bc0] ;  /* 0x004bc00001047983 */ /* 0x000f280000300c00 */
[----:B------:R-:W4:Y:S04]  /*10060*/  LDL.LU.64 R212, [R1+0x4a40] ;  /* 0x004a400001d47983 */ /* 0x000f280000300a00 */
[----:B--2---:R0:W-:Y:S04]  /*10070*/  STL.128 [R1+0x4930], R140 ;  /* 0x0049308c01007387 */ /* 0x0041e80000100c00 */
[----:B---3--:R1:W-:Y:S04]  /*10080*/  STL.128 [R1+0x47e0], R92 ;  /* 0x0047e05c01007387 */ /* 0x0083e80000100c00 */
[----:B----4-:R2:W-:Y:S04]  /*10090*/  STL.128 [R1+0x4890], R172 ;  /* 0x004890ac01007387 */ /* 0x0105e80000100c00 */
[----:B------:R-:W-:Y:S04]  /*100a0*/  STL [R1+0x47a8], R198 ;  /* 0x0047a8c601007387 */ /* 0x000fe80000100800 */
[----:B0-----:R-:W3:Y:S04]  /*100b0*/  LDL.LU.128 R140, [R1+0x4930] ;  /* 0x00493000018c7983 */ /* 0x001ee80000300c00 */
[----:B-1----:R-:W4:Y:S04]  /*100c0*/  LDL.LU.128 R92, [R1+0x47e0] ;  /* 0x0047e000015c7983 */ /* 0x002f280000300c00 */
[----:B--2---:R-:W2:Y:S01]  /*100d0*/  LDL.128 R172, [R1+0x370] ;  /* 0x0003700001ac7983 */ /* 0x004ea20000100c00 */
[----:B------:R-:W-:-:S02]  /*100e0*/  IMAD.MOV.U32 R84, RZ, RZ, R110 ;  /* 0x000000ffff547224 */ /* 0x000fc400078e006e */
[----:B------:R-:W-:Y:S01]  /*100f0*/  IMAD.MOV.U32 R86, RZ, RZ, R108 ;  /* 0x000000ffff567224 */ /* 0x000fe200078e006c */
[----:B------:R0:W-:Y:S04]  /*10100*/  STL.128 [R1+0x4800], R100 ;  /* 0x0048006401007387 */ /* 0x0001e80000100c00 */
[----:B------:R1:W-:Y:S04]  /*10110*/  STL.128 [R1+0x4670], R84 ;  /* 0x0046705401007387 */ /* 0x0003e80000100c00 */
[----:B------:R1:W-:Y:S04]  /*10120*/  STL.128 [R1+0x46a0], R96 ;  /* 0x0046a06001007387 */ /* 0x0003e80000100c00 */
[----:B------:R-:W-:Y:S04]  /*10130*/  STL [R1+0x47a4], R196 ;  /* 0x0047a4c401007387 */ /* 0x000fe80000100800 */
[----:B0-----:R-:W2:Y:S04]  /*10140*/  LDL.LU.128 R100, [R1+0x4800] ;  /* 0x0048000001647983 */ /* 0x001ea80000300c00 */
[----:B-1----:R-:W2:Y:S04]  /*10150*/  LDL.LU.128 R84, [R1+0x4670] ;  /* 0x0046700001547983 */ /* 0x002ea80000300c00 */
[----:B------:R-:W2:Y:S04]  /*10160*/  LDL.LU R96, [R1+0x470] ;  /* 0x0004700001607983 */ /* 0x000ea80000300800 */
[----:B------:R-:W-:Y:S04]  /*10170*/  STL [R1+0x47a0], R193 ;  /* 0x0047a0c101007387 */ /* 0x000fe80000100800 */
[----:B------:R0:W-:Y:S04]  /*10180*/  STL [R1+0x3a8], R88 ;  /* 0x0003a85801007387 */ /* 0x0001e80000100800 */
[----:B------:R1:W-:Y:S04]  /*10190*/  STL.128 [R1+0x48a0], R176 ;  /* 0x0048a0b001007387 */ /* 0x0003e80000100c00 */
[----:B------:R-:W2:Y:S01]  /*101a0*/  LDL.LU R198, [R1+0x47a8] ;  /* 0x0047a80001c67983 */ /* 0x000ea20000300800 */
[----:B0-----:R-:W-:-:S03]  /*101b0*/  IMAD.MOV.U32 R88, RZ, RZ, R106 ;  /* 0x000000ffff587224 */ /* 0x001fc600078e006a */
[----:B------:R-:W2:Y:S04]  /*101c0*/  LDL.LU R196, [R1+0x47a4] ;  /* 0x0047a40001c47983 */ /* 0x000ea80000300800 */
[----:B------:R0:W-:Y:S04]  /*101d0*/  STL.128 [R1+0x4730], R164 ;  /* 0x004730a401007387 */ /* 0x0001e80000100c00 */
[----:B-1----:R-:W2:Y:S04]  /*101e0*/  LDL.LU.128 R176, [R1+0x48a0] ;  /* 0x0048a00001b07983 */ /* 0x002ea80000300c00 */
[----:B------:R1:W-:Y:S04]  /*101f0*/  STL.128 [R1+0x4720], R160 ;  /* 0x004720a001007387 */ /* 0x0003e80000100c00 */
[----:B------:R-:W2:Y:S04]  /*10200*/  LDL.LU R193, [R1+0x47a0] ;  /* 0x0047a00001c17983 */ /* 0x000ea80000300800 */
[----:B0-----:R-:W2:Y:S04]  /*10210*/  LDL.LU.128 R164, [R1+0x4730] ;  /* 0x0047300001a47983 */ /* 0x001ea80000300c00 */
[----:B------:R-:W-:Y:S01]  /*10220*/  STL [R1+0x594], R169 ;  /* 0x000594a901007387 */ /* 0x000fe20000100800 */
[----:B------:R-:W-:-:S03]  /*10230*/  IMAD.MOV.U32 R108, RZ, RZ, R168 ;  /* 0x000000ffff6c7224 */ /* 0x000fc600078e00a8 */
[----:B------:R0:W-:Y:S04]  /*10240*/  STL.64 [R1+0x598], R170 ;  /* 0x000598aa01007387 */ /* 0x0001e80000100a00 */
[----:B-1----:R-:W2:Y:S04]  /*10250*/  LDL.LU.128 R160, [R1+0x4720] ;  /* 0x0047200001a07983 */ /* 0x002ea80000300c00 */
[----:B------:R-:W-:Y:S04]  /*10260*/  STL [R1+0x394], R90 ;  /* 0x0003945a01007387 */ /* 0x000fe80000100800 */
[----:B0-----:R-:W2:Y:S04]  /*10270*/  LDL.LU.128 R168, [R1+0x4740] ;  /* 0x0047400001a87983 */ /* 0x001ea80000300c00 */
[----:B------:R-:W-:Y:S04]  /*10280*/  STL [R1+0x3ac], R78 ;  /* 0x0003ac4e01007387 */ /* 0x000fe80000100800 */
[----:B------:R-:W-:Y:S04]  /*10290*/  STL [R1+0x3b0], R80 ;  /* 0x0003b05001007387 */ /* 0x000fe80000100800 */
[----:B------:R-:W-:Y:S04]  /*102a0*/  STL [R1+0x3b4], R82 ;  /* 0x0003b45201007387 */ /* 0x000fe80000100800 */
[----:B------:R-:W-:Y:S04]  /*102b0*/  STL.128 [R1+0x47c0], R204 ;  /* 0x0047c0cc01007387 */ /* 0x000fe80000100c00 */
        /* <DEDUP_REMOVED lines=9> */
[----:B------:R-:W2:Y:S04]  /*10350*/  LDL.LU.128 R208, [R1+0x4910] ;  /* 0x0049100001d07983 */ /* 0x000ea80000300c00 */
[----:B---3--:R0:W-:Y:S04]  /*10360*/  STL.128 [R1+0x4810], R140 ;  /* 0x0048108c01007387 */ /* 0x0081e80000100c00 */
[----:B----4-:R-:W-:Y:S04]  /*10370*/  STL.128 [R1+0x4690], R92 ;  /* 0x0046905c01007387 */ /* 0x010fe80000100c00 */
[----:B--2---:R-:W-:Y:S01]  /*10380*/  STL [R1+0x584], R173 ;  /* 0x000584ad01007387 */ /* 0x004fe20000100800 */
[----:B------:R-:W-:-:S03]  /*10390*/  IMAD.MOV.U32 R104, RZ, RZ, R172 ;  /* 0x000000ffff687224 */ /* 0x000fc600078e00ac */
[----:B------:R1:W-:Y:S04]  /*103a0*/  STL.64 [R1+0x588], R174 ;  /* 0x000588ae01007387 */ /* 0x0003e80000100a00 */
[----:B0-----:R-:W2:Y:S04]  /*103b0*/  LDL.LU.128 R140, [R1+0x4810] ;  /* 0x00481000018c7983 */ /* 0x001ea80000300c00 */
[----:B------:R-:W3:Y:S04]  /*103c0*/  LDL.LU R105, [R1+0x584] ;  /* 0x0005840001697983 */ /* 0x000ee80000300800 */
[----:B-1----:R-:W4:Y:S04]  /*103d0*/  LDL.LU.128 R172, [R1+0x4890] ;  /* 0x0048900001ac7983 */ /* 0x002f280000300c00 */
[----:B------:R-:W3:Y:S04]  /*103e0*/  LDL.LU R106, [R1+0x588] ;  /* 0x00058800016a7983 */ /* 0x000ee80000300800 */
[----:B------:R-:W3:Y:S04]  /*103f0*/  LDL.LU R107, [R1+0x58c] ;  /* 0x00058c00016b7983 */ /* 0x000ee80000300800 */
[----:B------:R-:W3:Y:S04]  /*10400*/  LDL.LU R92, [R1+0x460] ;  /* 0x00046000015c7983 */ /* 0x000ee80000300800 */
[----:B------:R-:W3:Y:S01]  /*10410*/  LDL.LU R94, [R1+0x468] ;  /* 0x00046800015e7983 */ /* 0x000ee20000300800 */
[----:B------:R-:W-:-:S02]  /*10420*/  IMAD.MOV.U32 R90, RZ, RZ, R124 ;  /* 0x000000ffff5a7224 */ /* 0x000fc400078e007c */
[----:B------:R-:W-:Y:S01]  /*10430*/  IMAD.MOV.U32 R78, RZ, RZ, R96 ;  /* 0x000000ffff4e7224 */ /* 0x000fe200078e0060 */
[----:B------:R-:W-:Y:S04]  /*10440*/  STL.128 [R1+0x46b0], R100 ;  /* 0x0046b06401007387 */ /* 0x000fe80000100c00 */
[----:B------:R-:W-:Y:S04]  /*10450*/  STL.128 [R1+0x4680], R88 ;  /* 0x0046805801007387 */ /* 0x000fe80000100c00 */
[----:B------:R-:W-:Y:S04]  /*10460*/  STL.128 [R1+0x4500], R84 ;  /* 0x0045005401007387 */ /* 0x000fe80000100c00 */
[----:B------:R-:W3:Y:S04]  /*10470*/  LDL.LU.128 R204, [R1+0x47c0] ;  /* 0x0047c00001cc7983 */ /* 0x000ee80000300c00 */
[----:B------:R-:W3:Y:S04]  /*10480*/  LDL.LU R202, [R1+0x47b0] ;  /* 0x0047b00001ca7983 */ /* 0x000ee80000300800 */
[----:B------:R0:W-:Y:S04]  /*10490*/  STL.128 [R1+0x4760], R176 ;  /* 0x004760b001007387 */ /* 0x0001e80000100c00 */
[----:B------:R-:W3:Y:S04]  /*104a0*/  LDL.LU R200, [R1+0x47ac] ;  /* 0x0047ac0001c87983 */ /* 0x000ee80000300800 */
[----:B------:R-:W3:Y:S04]  /*104b0*/  LDL.LU.128 R188, [R1+0x4790] ;  /* 0x0047900001bc7983 */ /* 0x000ee80000300c00 */
[----:B------:R-:W3:Y:S04]  /*104c0*/  LDL.LU.128 R184, [R1+0x4780] ;  /* 0x0047800001b87983 */ /* 0x000ee80000300c00 */
[----:B------:R-:W3:Y:S04]  /*104d0*/  LDL.LU.128 R180, [R1+0x4770] ;  /* 0x0047700001b47983 */ /* 0x000ee80000300c00 */
[----:B0-----:R-:W3:Y:S04]  /*104e0*/  LDL.LU.128 R176, [R1+0x4760] ;  /* 0x0047600001b07983 */ /* 0x001ee80000300c00 */
[----:B------:R-:W3:Y:S04]  /*104f0*/  LDL.LU.128 R156, [R1+0x4710] ;  /* 0x00471000019c7983 */ /* 0x000ee80000300c00 */
[----:B------:R-:W3:Y:S04]  /*10500*/  LDL.LU.128 R152, [R1+0x4700] ;  /* 0x0047000001987983 */ /* 0x000ee80000300c00 */
[----:B------:R0:W-:Y:S04]  /*10510*/  STL.128 [R1+0x45e0], R168 ;  /* 0x0045e0a801007387 */ /* 0x0001e80000100c00 */
        /* <DEDUP_REMOVED lines=8> */
[----:B------:R1:W-:Y:S04]  /*105a0*/  STL [R1+0x4648], R198 ;  /* 0x004648c601007387 */ /* 0x0003e80000100800 */
[----:B------:R1:W-:Y:S04]  /*105b0*/  STL [R1+0x4644], R196 ;  /* 0x004644c401007387 */ /* 0x0003e80000100800 */
[----:B------:R-:W3:Y:S04]  /*105c0*/  LDL.LU R86, [R1+0x458] ;  /* 0x0004580001567983 */ /* 0x000ee80000300800 */
[----:B0-----:R-:W3:Y:S04]  /*105d0*/  LDL.128 R168, [R1+0x390] ;  /* 0x0003900001a87983 */ /* 0x001ee80000100c00 */
[----:B------:R0:W-:Y:S04]  /*105e0*/  STL [R1+0x4640], R193 ;  /* 0x004640c101007387 */ /* 0x0001e80000100800 */
[----:B-1----:R-:W3:Y:S04]  /*105f0*/  LDL.LU R198, [R1+0x4648] ;  /* 0x0046480001c67983 */ /* 0x002ee80000300800 */
[----:B------:R-:W3:Y:S04]  /*10600*/  LDL.LU R196, [R1+0x4644] ;  /* 0x0046440001c47983 */ /* 0x000ee80000300800 */
[----:B------:R1:W-:Y:S04]  /*10610*/  STL.128 [R1+0x45d0], R164 ;  /* 0x0045d0a401007387 */ /* 0x0003e80000100c00 */
[----:B------:R1:W-:Y:S04]  /*10620*/  STL.128 [R1+0x45c0], R160 ;  /* 0x0045c0a001007387 */ /* 0x0003e80000100c00 */
[----:B0-----:R-:W3:Y:S04]  /*10630*/  LDL.LU R193, [R1+0x4640] ;  /* 0x0046400001c17983 */ /* 0x001ee80000300800 */
[----:B-1----:R-:W3:Y:S04]  /*10640*/  LDL.LU.128 R164, [R1+0x45d0] ;  /* 0x0045d00001a47983 */ /* 0x002ee80000300c00 */
[----:B------:R-:W3:Y:S04]  /*10650*/  LDL.LU.128 R160, [R1+0x45c0] ;  /* 0x0045c00001a07983 */ /* 0x000ee80000300c00 */
[----:B--2---:R0:W-:Y:S04]  /*10660*/  STL.128 [R1+0x46d0], R140 ;  /* 0x0046d08c01007387 */ /* 0x0041e80000100c00 */
[----:B----4-:R1:W-:Y:S04]  /*10670*/  STL.128 [R1+0x4750], R172 ;  /* 0x004750ac01007387 */ /* 0x0103e80000100c00 */
[----:B---3--:R2:W-:Y:S01]  /*10680*/  STL.128 [R1+0x46c0], R104 ;  /* 0x0046c06801007387 */ /* 0x0085e20000100c00 */
[----:B------:R-:W-:-:S03]  /*10690*/  IMAD.MOV.U32 R82, RZ, RZ, R92 ;  /* 0x000000ffff527224 */ /* 0x000fc600078e005c */
[----:B0-----:R-:W3:Y:S01]  /*106a0*/  LDL.LU.128 R140, [R1+0x46d0] ;  /* 0x0046d000018c7983 */ /* 0x001ee20000300c00 */
[----:B------:R-:W-:-:S03]  /*106b0*/  IMAD.MOV.U32 R80, RZ, RZ, R94 ;  /* 0x000000ffff507224 */ /* 0x000fc600078e005e */
[----:B-1----:R-:W4:Y:S04]  /*106c0*/  LDL.LU.128 R172, [R1+0x4750] ;  /* 0x0047500001ac7983 */ /* 0x002f280000300c00 */
[----:B------:R-:W4:Y:S04]  /*106d0*/  LDL.LU.128 R92, [R1+0x4690] ;  /* 0x00469000015c7983 */ /* 0x000f280000300c00 */
[----:B--2---:R-:W2:Y:S04]  /*106e0*/  LDL.LU.128 R104, [R1+0x46c0] ;  /* 0x0046c00001687983 */ /* 0x004ea80000300c00 */
        /* <DEDUP_REMOVED lines=21> */
[----:B------:R1:W-:Y:S01]  /*10840*/  STL.64 [R1+0x4a58], R226 ;  /* 0x004a58e201007387 */ /* 0x0003e20000100a00 */
[----:B0-----:R-:W-:-:S03]  /*10850*/  IMAD.MOV.U32 R72, RZ, RZ, R86 ;  /* 0x000000ffff487224 */ /* 0x001fc600078e0056 */
[----:B------:R0:W-:Y:S01]  /*10860*/  STL [R1+0x4a50], R224 ;  /* 0x004a50e001007387 */ /* 0x0001e20000100800 */
[----:B------:R-:W-:-:S03]  /*10870*/  IMAD.MOV.U32 R112, RZ, RZ, R168 ;  /* 0x000000ffff707224 */ /* 0x000fc600078e00a8 */
[----:B------:R0:W-:Y:S04]  /*10880*/  STL.64 [R1+0x4a48], R222 ;  /* 0x004a48de01007387 */ /* 0x0001e80000100a00 */
[----:B------:R0:W-:Y:S04]  /*10890*/  STL.64 [R1+0x4920], R212 ;  /* 0x004920d401007387 */ /* 0x0001e80000100a00 */
[----:B------:R0:W-:Y:S04]  /*108a0*/  STL.128 [R1+0x47d0], R208 ;  /* 0x0047d0d001007387 */ /* 0x0001e80000100c00 */
[----:B------:R0:W-:Y:S04]  /*108b0*/  STL.128 [R1+0x4660], R204 ;  /* 0x004660cc01007387 */ /* 0x0001e80000100c00 */
[----:B------:R0:W-:Y:S04]  /*108c0*/  STL [R1+0x4650], R202 ;  /* 0x004650ca01007387 */ /* 0x0001e80000100800 */
[----:B------:R2:W-:Y:S04]  /*108d0*/  STL [R1+0x464c], R200 ;  /* 0x00464cc801007387 */ /* 0x0005e80000100800 */
        /* <DEDUP_REMOVED lines=14> */
[----:B------:R-:W-:Y:S04]  /*109c0*/  STL.64 [R1+0x5a8], R170 ;  /* 0x0005a8aa01007387 */ /* 0x000fe80000100a00 */
        /* <DEDUP_REMOVED lines=12> */
[----:B------:R-:W2:Y:S04]  /*10a90*/  LDL.LU R24, [R1+0x4a98] ;  /* 0x004a980001187983 */ /* 0x000ea80000300800 */
[----:B------:R-:W2:Y:S04]  /*10aa0*/  LDL.LU R22, [R1+0x4a94] ;  /* 0x004a940001167983 */ /* 0x000ea80000300800 */
[----:B------:R-:W2:Y:S04]  /*10ab0*/  LDL.LU R20, [R1+0x4a90] ;  /* 0x004a900001147983 */ /* 0x000ea80000300800 */
[----:B------:R-:W2:Y:S04]  /*10ac0*/  LDL.LU.64 R16, [R1+0x4a88] ;  /* 0x004a880001107983 */ /* 0x000ea80000300a00 */
[----:B------:R-:W2:Y:S04]  /*10ad0*/  LDL.LU.64 R12, [R1+0x4a80] ;  /* 0x004a8000010c7983 */ /* 0x000ea80000300a00 */
[----:B------:R-:W2:Y:S04]  /*10ae0*/  LDL.LU R10, [R1+0x4a78] ;  /* 0x004a7800010a7983 */ /* 0x000ea80000300800 */
[----:B------:R-:W2:Y:S04]  /*10af0*/  LDL.LU.64 R8, [R1+0x4a70] ;  /* 0x004a700001087983 */ /* 0x000ea80000300a00 */
[----:B------:R-:W2:Y:S04]  /*10b00*/  LDL.LU.128 R4, [R1+0x4a60] ;  /* 0x004a600001047983 */ /* 0x000ea80000300c00 */
[----:B------:R-:W2:Y:S04]  /*10b10*/  LDL.LU.64 R226, [R1+0x4a58] ;  /* 0x004a580001e27983 */ /* 0x000ea80000300a00 */
[----:B0-----:R-:W2:Y:S04]  /*10b20*/  LDL.LU R224, [R1+0x4a50] ;  /* 0x004a500001e07983 */ /* 0x001ea80000300800 */
[----:B------:R-:W2:Y:S04]  /*10b30*/  LDL.LU.64 R222, [R1+0x4a48] ;  /* 0x004a480001de7983 */ /* 0x000ea80000300a00 */
[----:B------:R-:W2:Y:S04]  /*10b40*/  LDL.LU.64 R212, [R1+0x4920] ;  /* 0x0049200001d47983 */ /* 0x000ea80000300a00 */
[----:B------:R-:W2:Y:S04]  /*10b50*/  LDL.LU.128 R208, [R1+0x47d0] ;  /* 0x0047d00001d07983 */ /* 0x000ea80000300c00 */
[----:B------:R-:W2:Y:S04]  /*10b60*/  LDL.LU.128 R204, [R1+0x4660] ;  /* 0x0046600001cc7983 */ /* 0x000ea80000300c00 */
[----:B------:R-:W2:Y:S04]  /*10b70*/  LDL.LU R202, [R1+0x4650] ;  /* 0x0046500001ca7983 */ /* 0x000ea80000300800 */
[----:B---3--:R-:W-:Y:S04]  /*10b80*/  STL.128 [R1+0x4570], R140 ;  /* 0x0045708c01007387 */ /* 0x008fe80000100c00 */
[----:B----4-:R0:W-:Y:S04]  /*10b90*/  STL.128 [R1+0x45f0], R172 ;  /* 0x0045f0ac01007387 */ /* 0x0101e80000100c00 */
[----:B------:R-:W-:Y:S04]  /*10ba0*/  STL.128 [R1+0x4520], R92 ;  /* 0x0045205c01007387 */ /* 0x000fe80000100c00 */
[----:B--2---:R1:W-:Y:S04]  /*10bb0*/  STL.128 [R1+0x4550], R104 ;  /* 0x0045506801007387 */ /* 0x0043e80000100c00 */
[----:B------:R-:W2:Y:S04]  /*10bc0*/  LDL.LU R200, [R1+0x464c] ;  /* 0x00464c0001c87983 */ /* 0x000ea80000300800 */
[----:B------:R-:W3:Y:S04]  /*10bd0*/  LDL.LU.128 R188, [R1+0x4630] ;  /* 0x0046300001bc7983 */ /* 0x000ee80000300c00 */
[----:B------:R-:W4:Y:S04]  /*10be0*/  LDL.LU.128 R184, [R1+0x4620] ;  /* 0x0046200001b87983 */ /* 0x000f280000300c00 */
[----:B------:R-:W2:Y:S04]  /*10bf0*/  LDL.LU.128 R180, [R1+0x4610] ;  /* 0x0046100001b47983 */ /* 0x000ea80000300c00 */
[----:B------:R-:W3:Y:S04]  /*10c00*/  LDL.LU.128 R176, [R1+0x4600] ;  /* 0x0046000001b07983 */ /* 0x000ee80000300c00 */
[----:B0-----:R-:W4:Y:S04]  /*10c10*/  LDL.LU.128 R172, [R1+0x45f0] ;  /* 0x0045f00001ac7983 */ /* 0x001f280000300c00 */
[----:B------:R-:W4:Y:S04]  /*10c20*/  LDL.LU.128 R168, [R1+0x45e0] ;  /* 0x0045e00001a87983 */ /* 0x000f280000300c00 */
[----:B------:R-:W4:Y:S04]  /*10c30*/  LDL.LU.128 R156, [R1+0x45b0] ;  /* 0x0045b000019c7983 */ /* 0x000f280000300c00 */
[----:B------:R-:W4:Y:S04]  /*10c40*/  LDL.LU.128 R152, [R1+0x45a0] ;  /* 0x0045a00001987983 */ /* 0x000f280000300c00 */
[----:B------:R-:W2:Y:S04]  /*10c50*/  LDL.LU.128 R148, [R1+0x4590] ;  /* 0x0045900001947983 */ /* 0x000ea80000300c00 */
[----:B------:R-:W3:Y:S04]  /*10c60*/  LDL.LU.128 R144, [R1+0x4580] ;  /* 0x0045800001907983 */ /* 0x000ee80000300c00 */
[----:B------:R-:W4:Y:S04]  /*10c70*/  LDL.LU.128 R140, [R1+0x4570] ;  /* 0x00457000018c7983 */ /* 0x000f280000300c00 */
[----:B------:R-:W2:Y:S04]  /*10c80*/  LDL.LU.128 R108, [R1+0x4560] ;  /* 0x00456000016c7983 */ /* 0x000ea80000300c00 */
[----:B-1----:R-:W3:Y:S04]  /*10c90*/  LDL.LU.128 R104, [R1+0x4550] ;  /* 0x0045500001687983 */ /* 0x002ee80000300c00 */
[----:B------:R-:W4:Y:S04]  /*10ca0*/  LDL.LU.128 R100, [R1+0x4540] ;  /* 0x0045400001647983 */ /* 0x000f280000300c00 */
[----:B------:R-:W4:Y:S04]  /*10cb0*/  LDL.LU.128 R96, [R1+0x4530] ;  /* 0x0045300001607983 */ /* 0x000f280000300c00 */
[----:B------:R-:W4:Y:S04]  /*10cc0*/  LDL.LU.128 R92, [R1+0x4520] ;  /* 0x00452000015c7983 */ /* 0x000f280000300c00 */
[----:B------:R-:W4:Y:S04]  /*10cd0*/  LDL.LU.128 R88, [R1+0x4510] ;  /* 0x0045100001587983 */ /* 0x000f280000300c00 */
[----:B------:R-:W4:Y:S04]  /*10ce0*/  LDL.LU.128 R84, [R1+0x4500] ;  /* 0x0045000001547983 */ /* 0x000f280000300c00 */
[----:B------:R-:W4:Y:S04]  /*10cf0*/  LDL.LU.128 R80, [R1+0x44f0] ;  /* 0x0044f00001507983 */ /* 0x000f280000300c00 */
[----:B------:R-:W2:Y:S04]  /*10d00*/  LDL.LU R113, [R1+0x5a4] ;  /* 0x0005a40001717983 */ /* 0x000ea80000300800 */
[----:B------:R-:W2:Y:S04]  /*10d10*/  LDL.LU R114, [R1+0x5a8] ;  /* 0x0005a80001727983 */ /* 0x000ea80000300800 */
[----:B------:R-:W2:Y:S04]  /*10d20*/  LDL.LU R115, [R1+0x5ac] ;  /* 0x0005ac0001737983 */ /* 0x000ea80000300800 */
[----:B------:R-:W-:Y:S04]  /*10d30*/  STL [R1+0x44e8], R198 ;  /* 0x0044e8c601007387 */ /* 0x000fe80000100800 */
[----:B------:R-:W-:Y:S04]  /*10d40*/  STL [R1+0x44e4], R196 ;  /* 0x0044e4c401007387 */ /* 0x000fe80000100800 */
[----:B------:R-:W-:Y:S04]  /*10d50*/  STL [R1+0x44e0], R193 ;  /* 0x0044e0c101007387 */ /* 0x000fe80000100800 */
[----:B------:R0:W-:Y:S04]  /*10d60*/  STL.128 [R1+0x4470], R164 ;  /* 0x004470a401007387 */ /* 0x0001e80000100c00 */
[----:B------:R1:W-:Y:S04]  /*10d70*/  STL.128 [R1+0x4460], R160 ;  /* 0x004460a001007387 */ /* 0x0003e80000100c00 */
[----:B------:R-:W-:Y:S04]  /*10d80*/  STL [R1+0x3bc], R74 ;  /* 0x0003bc4a01007387 */ /* 0x000fe80000100800 */
[----:B------:R-:W-:Y:S04]  /*10d90*/  STL [R1+0x3c0], R76 ;  /* 0x0003c04c01007387 */ /* 0x000fe80000100800 */
[----:B0-----:R-:W3:Y:S04]  /*10da0*/  LDL.128 R164, [R1+0x3a0] ;  /* 0x0003a00001a47983 */ /* 0x001ee80000100c00 */
[----:B-1----:R-:W4:Y:S04]  /*10db0*/  LDL.LU.128 R160, [R1+0x4460] ;  /* 0x0044600001a07983 */ /* 0x002f280000300c00 */
[----:B------:R-:W4:Y:S04]  /*10dc0*/  LDL.LU R193, [R1+0x44e0] ;  /* 0x0044e00001c17983 */ /* 0x000f280000300800 */
[----:B------:R-:W4:Y:S04]  /*10dd0*/  LDL.LU R198, [R1+0x44e8] ;  /* 0x0044e80001c67983 */ /* 0x000f280000300800 */
[----:B------:R-:W4:Y:S04]  /*10de0*/  LDL.LU R196, [R1+0x44e4] ;  /* 0x0044e40001c47983 */ /* 0x000f280000300800 */
[----:B--2---:R0:W-:Y:S04]  /*10df0*/  STL.128 [R1+0x4400], R112 ;  /* 0x0044007001007387 */ /* 0x0041e80000100c00 */
[----:B0-----:R-:W2:Y:S04]  /*10e00*/  LDL.LU.128 R112, [R1+0x4400] ;  /* 0x0044000001707983 */ /* 0x001ea80000300c00 */
[----:B---3--:R-:W-:Y:S01]  /*10e10*/  STL [R1+0x5b4], R165 ;  /* 0x0005b4a501007387 */ /* 0x008fe20000100800 */
[----:B------:R-:W-:-:S03]  /*10e20*/  IMAD.MOV.U32 R116, RZ, RZ, R164 ;  /* 0x000000ffff747224 */ /* 0x000fc600078e00a4 */
[----:B------:R0:W-:Y:S04]  /*10e30*/  STL.64 [R1+0x5b8], R166 ;  /* 0x0005b8a601007387 */ /* 0x0001e80000100a00 */
[----:B----4-:R1:W-:Y:S04]  /*10e40*/  STL.128 [R1+0x42e0], R160 ;  /* 0x0042e0a001007387 */ /* 0x0103e80000100c00 */
[----:B------:R-:W3:Y:S04]  /*10e50*/  LDL.LU R117, [R1+0x5b4] ;  /* 0x0005b40001757983 */ /* 0x000ee80000300800 */
[----:B0-----:R-:W4:Y:S04]  /*10e60*/  LDL.LU.128 R164, [R1+0x4470] ;  /* 0x0044700001a47983 */ /* 0x001f280000300c00 */
[----:B------:R-:W3:Y:S04]  /*10e70*/  LDL.LU R118, [R1+0x5b8] ;  /* 0x0005b80001767983 */ /* 0x000ee80000300800 */
[----:B-1----:R-:W3:Y:S04]  /*10e80*/  LDL.LU.128 R160, [R1+0x42e0] ;  /* 0x0042e00001a07983 */ /* 0x002ee80000300c00 */
[----:B------:R-:W3:Y:S04]  /*10e90*/  LDL.LU R119, [R1+0x5bc] ;  /* 0x0005bc0001777983 */ /* 0x000ee80000300800 */
[----:B------:R0:W-:Y:S04]  /*10ea0*/  STL.128 [R1+0x43f0], R108 ;  /* 0x0043f06c01007387 */ /* 0x0001e80000100c00 */
[----:B------:R1:W-:Y:S04]  /*10eb0*/  STL.128 [R1+0x43e0], R104 ;  /* 0x0043e06801007387 */ /* 0x0003e80000100c00 */
[----:B------:R1:W-:Y:S04]  /*10ec0*/  STL.128 [R1+0x43d0], R100 ;  /* 0x0043d06401007387 */ /* 0x0003e80000100c00 */
[----:B------:R1:W-:Y:S04]  /*10ed0*/  STL.128 [R1+0x43c0], R96 ;  /* 0x0043c06001007387 */ /* 0x0003e80000100c00 */
[----:B------:R1:W-:Y:S04]  /*10ee0*/  STL.128 [R1+0x43b0], R92 ;  /* 0x0043b05c01007387 */ /* 0x0003e80000100c00 */
[----:B------:R1:W-:Y:S04]  /*10ef0*/  STL.128 [R1+0x43a0], R88 ;  /* 0x0043a05801007387 */ /* 0x0003e80000100c00 */
[----:B------:R-:W-:Y:S04]  /*10f00*/  STL [R1+0x3c4], R66 ;  /* 0x0003c44201007387 */ /* 0x000fe80000100800 */
[----:B------:R-:W-:Y:S04]  /*10f10*/  STL [R1+0x3c8], R68 ;  /* 0x0003c84401007387 */ /* 0x000fe80000100800 */
[----:B------:R-:W-:Y:S04]  /*10f20*/  STL [R1+0x3cc], R70 ;  /* 0x0003cc4601007387 */ /* 0x000fe80000100800 */
[----:B------:R1:W-:Y:S04]  /*10f30*/  STL.128 [R1+0x4390], R84 ;  /* 0x0043905401007387 */ /* 0x0003e80000100c00 */
[----:B0-----:R-:W3:Y:S04]  /*10f40*/  LDL.LU.128 R108, [R1+0x43f0] ;  /* 0x0043f000016c7983 */ /* 0x001ee80000300c00 */
[----:B-1----:R-:W3:Y:S04]  /*10f50*/  LDL.LU.128 R104, [R1+0x43e0] ;  /* 0x0043e00001687983 */ /* 0x002ee80000300c00 */
[----:B------:R-:W3:Y:S04]  /*10f60*/  LDL.LU.128 R100, [R1+0x43d0] ;  /* 0x0043d00001647983 */ /* 0x000ee80000300c00 */
[----:B------:R-:W3:Y:S04]  /*10f70*/  LDL.LU.128 R96, [R1+0x43c0] ;  /* 0x0043c00001607983 */ /* 0x000ee80000300c00 */
[----:B------:R-:W3:Y:S04]  /*10f80*/  LDL.LU.128 R92, [R1+0x43b0] ;  /* 0x0043b000015c7983 */ /* 0x000ee80000300c00 */
[----:B------:R-:W3:Y:S04]  /*10f90*/  LDL.LU.128 R88, [R1+0x43a0] ;  /* 0x0043a00001587983 */ /* 0x000ee80000300c00 */
[----:B------:R-:W3:Y:S04]  /*10fa0*/  LDL.LU.128 R84, [R1+0x4390] ;  /* 0x0043900001547983 */ /* 0x000ee80000300c00 */
[----:B------:R0:W-:Y:S04]  /*10fb0*/  STL.128 [R1+0x4380], R80 ;  /* 0x0043805001007387 */ /* 0x0001e80000100c00 */
[----:B------:R1:W-:Y:S04]  /*10fc0*/  STL.64 [R1+0x4378], R78 ;  /* 0x0043784e01007387 */ /* 0x0003e80000100a00 */
[----:B------:R1:W-:Y:S04]  /*10fd0*/  STL.64 [R1+0x4368], R72 ;  /* 0x0043684801007387 */ /* 0x0003e80000100a00 */
[----:B0-----:R-:W3:Y:S04]  /*10fe0*/  LDL.LU.128 R80, [R1+0x4380] ;  /* 0x0043800001507983 */ /* 0x001ee80000300c00 */
[----:B-1----:R-:W3:Y:S04]  /*10ff0*/  LDL.LU.64 R78, [R1+0x4378] ;  /* 0x00437800014e7983 */ /* 0x002ee80000300a00 */
[----:B------:R-:W3:Y:S04]  /*11000*/  LDL.LU.64 R72, [R1+0x4368] ;  /* 0x0043680001487983 */ /* 0x000ee80000300a00 */
[----:B------:R0:W-:Y:S04]  /*11010*/  STL [R1+0x4374], R77 ;  /* 0x0043744d01007387 */ /* 0x0001e80000100800 */
[----:B------:R1:W-:Y:S04]  /*11020*/  STL [R1+0x4370], R75 ;  /* 0x0043704b01007387 */ /* 0x0003e80000100800 */
[----:B0-----:R-:W3:Y:S04]  /*11030*/  LDL.LU R77, [R1+0x4374] ;  /* 0x00437400014d7983 */ /* 0x001ee80000300800 */
[----:B-1----:R-:W3:Y:S04]  /*11040*/  LDL.LU R75, [R1+0x4370] ;  /* 0x00437000014b7983 */ /* 0x002ee80000300800 */
[----:B--2---:R0:W-:Y:S04]  /*11050*/  STL.128 [R1+0x4270], R112 ;  /* 0x0042707001007387 */ /* 0x0041e80000100c00 */
[----:B0-----:R-:W2:Y:S04]  /*11060*/  LDL.LU.128 R112, [R1+0x4270] ;  /* 0x0042700001707983 */ /* 0x001ea80000300c00 */
[----:B----4-:R0:W-:Y:S04]  /*11070*/  STL.128 [R1+0x42f0], R164 ;  /* 0x0042f0a401007387 */ /* 0x0101e80000100c00 */
[----:B---3--:R1:W-:Y:S04]  /*11080*/  STL.128 [R1+0x4160], R160 ;  /* 0x004160a001007387 */ /* 0x0083e80000100c00 */
[----:B0-----:R-:W3:Y:S04]  /*11090*/  LDL.128 R164, [R1+0x3b0] ;  /* 0x0003b00001a47983 */ /* 0x001ee80000100c00 */
[----:B-1----:R-:W4:Y:S04]  /*110a0*/  LDL.128 R160, [R1+0x3c0] ;  /* 0x0003c00001a07983 */ /* 0x002f280000100c00 */
[----:B------:R0:W-:Y:S04]  /*110b0*/  STL.128 [R1+0x4280], R116 ;  /* 0x0042807401007387 */ /* 0x0001e80000100c00 */
[----:B0-----:R-:W4:Y:S04]  /*110c0*/  LDL.LU.128 R116, [R1+0x4280] ;  /* 0x0042800001747983 */ /* 0x001f280000300c00 */
[----:B------:R0:W-:Y:S04]  /*110d0*/  STL.128 [R1+0x4260], R108 ;  /* 0x0042606c01007387 */ /* 0x0001e80000100c00 */
[----:B------:R1:W-:Y:S04]  /*110e0*/  STL.128 [R1+0x4250], R104 ;  /* 0x0042506801007387 */ /* 0x0003e80000100c00 */
[----:B------:R1:W-:Y:S04]  /*110f0*/  STL.128 [R1+0x4240], R100 ;  /* 0x0042406401007387 */ /* 0x0003e80000100c00 */
[----:B------:R1:W-:Y:S04]  /*11100*/  STL.128 [R1+0x4230], R96 ;  /* 0x0042306001007387 */ /* 0x0003e80000100c00 */
[----:B------:R1:W-:Y:S04]  /*11110*/  STL.128 [R1+0x4220], R92 ;  /* 0x0042205c01007387 */ /* 0x0003e80000100c00 */
[----:B------:R1:W-:Y:S04]  /*11120*/  STL.128 [R1+0x4210], R88 ;  /* 0x0042105801007387 */ /* 0x0003e80000100c00 */
[----:B------:R1:W-:Y:S04]  /*11130*/  STL.128 [R1+0x4200], R84 ;  /* 0x0042005401007387 */ /* 0x0003e80000100c00 */
[----:B0-----:R-:W4:Y:S04]  /*11140*/  LDL.LU.128 R108, [R1+0x4260] ;  /* 0x00426000016c7983 */ /* 0x001f280000300c00 */
[----:B-1----:R-:W4:Y:S04]  /*11150*/  LDL.LU.128 R104, [R1+0x4250] ;  /* 0x0042500001687983 */ /* 0x002f280000300c00 */
[----:B------:R-:W4:Y:S04]  /*11160*/  LDL.LU.128 R100, [R1+0x4240] ;  /* 0x0042400001647983 */ /* 0x000f280000300c00 */
[----:B------:R-:W4:Y:S04]  /*11170*/  LDL.LU.128 R96, [R1+0x4230] ;  /* 0x0042300001607983 */ /* 0x000f280000300c00 */
[----:B------:R-:W4:Y:S04]  /*11180*/  LDL.LU.128 R92, [R1+0x4220] ;  /* 0x00422000015c7983 */ /* 0x000f280000300c00 */
[----:B------:R-:W4:Y:S04]  /*11190*/  LDL.LU.128 R88, [R1+0x4210] ;  /* 0x0042100001587983 */ /* 0x000f280000300c00 */
[----:B------:R-:W4:Y:S04]  /*111a0*/  LDL.LU.128 R84, [R1+0x4200] ;  /* 0x0042000001547983 */ /* 0x000f280000300c00 */
[----:B------:R0:W-:Y:S04]  /*111b0*/  STL.128 [R1+0x41f0], R80 ;  /* 0x0041f05001007387 */ /* 0x0001e80000100c00 */
[----:B------:R1:W-:Y:S04]  /*111c0*/  STL.64 [R1+0x41e8], R78 ;  /* 0x0041e84e01007387 */ /* 0x0003e80000100a00 */
[----:B------:R1:W-:Y:S04]  /*111d0*/  STL.64 [R1+0x41d8], R72 ;  /* 0x0041d84801007387 */ /* 0x0003e80000100a00 */
[----:B0-----:R-:W4:Y:S04]  /*111e0*/  LDL.LU.128 R80, [R1+0x41f0] ;  /* 0x0041f00001507983 */ /* 0x001f280000300c00 */
[----:B-1----:R-:W4:Y:S04]  /*111f0*/  LDL.LU.64 R78, [R1+0x41e8] ;  /* 0x0041e800014e7983 */ /* 0x002f280000300a00 */
[----:B------:R-:W4:Y:S04]  /*11200*/  LDL.LU.64 R72, [R1+0x41d8] ;  /* 0x0041d80001487983 */ /* 0x000f280000300a00 */
[----:B------:R0:W-:Y:S04]  /*11210*/  STL [R1+0x41e4], R77 ;  /* 0x0041e44d01007387 */ /* 0x0001e80000100800 */
[----:B------:R1:W-:Y:S04]  /*11220*/  STL [R1+0x41e0], R75 ;  /* 0x0041e04b01007387 */ /* 0x0003e80000100800 */
[----:B------:R1:W-:Y:S04]  /*11230*/  STL [R1+0x41d4], R71 ;  /* 0x0041d44701007387 */ /* 0x0003e80000100800 */
[----:B------:R1:W-:Y:S04]  /*11240*/  STL [R1+0x41d0], R69 ;  /* 0x0041d04501007387 */ /* 0x0003e80000100800 */
[----:B0-----:R-:W4:Y:S04]  /*11250*/  LDL.LU R77, [R1+0x41e4] ;  /* 0x0041e400014d7983 */ /* 0x001f280000300800 */
[----:B-1----:R-:W4:Y:S04]  /*11260*/  LDL.LU R75, [R1+0x41e0] ;  /* 0x0041e000014b7983 */ /* 0x002f280000300800 */
[----:B------:R-:W4:Y:S04]  /*11270*/  LDL.LU R71, [R1+0x41d4] ;  /* 0x0041d40001477983 */ /* 0x000f280000300800 */
[----:B------:R-:W4:Y:S04]  /*11280*/  LDL.LU R69, [R1+0x41d0] ;  /* 0x0041d00001457983 */ /* 0x000f280000300800 */
[----:B--2---:R0:W-:Y:S04]  /*11290*/  STL.128 [R1+0x40e0], R112 ;  /* 0x0040e07001007387 */ /* 0x0041e80000100c00 */
[----:B0-----:R-:W2:Y:S04]  /*112a0*/  LDL.LU.128 R112, [R1+0x40e0] ;  /* 0x0040e00001707983 */ /* 0x001ea80000300c00 */
[----:B---3--:R-:W-:Y:S04]  /*112b0*/  STL [R1+0x5c4], R165 ;  /* 0x0005c4a501007387 */ /* 0x008fe80000100800 */
[----:B------:R-:W-:Y:S04]  /*112c0*/  STL.64 [R1+0x5c8], R166 ;  /* 0x0005c8a601007387 */ /* 0x000fe80000100a00 */
[----:B----4-:R-:W-:Y:S01]  /*112d0*/  STL [R1+0x5d4], R161 ;  /* 0x0005d4a101007387 */ /* 0x010fe20000100800 */
[----:B------:R-:W-:-:S03]  /*112e0*/  IMAD.MOV.U32 R124, RZ, RZ, R160 ;  /* 0x000000ffff7c7224 */ /* 0x000fc600078e00a0 */
[----:B------:R0:W-:Y:S04]  /*112f0*/  STL.64 [R1+0x5d8], R162 ;  /* 0x0005d8a201007387 */ /* 0x0001e80000100a00 */
[----:B------:R-:W3:Y:S04]  /*11300*/  LDL.LU R121, [R1+0x5c4] ;  /* 0x0005c40001797983 */ /* 0x000ee80000300800 */
[----:B------:R-:W3:Y:S04]  /*11310*/  LDL.LU R122, [R1+0x5c8] ;  /* 0x0005c800017a7983 */ /* 0x000ee80000300800 */
[----:B------:R-:W3:Y:S04]  /*11320*/  LDL.LU R123, [R1+0x5cc] ;  /* 0x0005cc00017b7983 */ /* 0x000ee80000300800 */
[----:B0-----:R-:W4:Y:S04]  /*11330*/  LDL.LU.128 R160, [R1+0x4160] ;  /* 0x0041600001a07983 */ /* 0x001f280000300c00 */
[----:B------:R0:W-:Y:S04]  /*11340*/  STL.128 [R1+0x40f0], R116 ;  /* 0x0040f07401007387 */ /* 0x0001e80000100c00 */
[----:B------:R1:W-:Y:S04]  /*11350*/  STL.128 [R1+0x4430], R148 ;  /* 0x0044309401007387 */ /* 0x0003e80000100c00 */
[----:B------:R1:W-:Y:S01]  /*11360*/  STL.128 [R1+0x4420], R144 ;  /* 0x0044209001007387 */ /* 0x0003e20000100c00 */
[----:B------:R-:W-:-:S03]  /*11370*/  IMAD.MOV.U32 R120, RZ, RZ, R164 ;  /* 0x000000ffff787224 */ /* 0x000fc600078e00a4 */
[----:B------:R1:W-:Y:S04]  /*11380*/  STL.128 [R1+0x44b0], R180 ;  /* 0x0044b0b401007387 */ /* 0x0003e80000100c00 */
[----:B0-----:R-:W4:Y:S04]  /*11390*/  LDL.LU.128 R116, [R1+0x40f0] ;  /* 0x0040f00001747983 */ /* 0x001f280000300c00 */
[----:B-1----:R-:W4:Y:S04]  /*113a0*/  LDL.LU.128 R148, [R1+0x4430] ;  /* 0x0044300001947983 */ /* 0x002f280000300c00 */
[----:B------:R-:W4:Y:S04]  /*113b0*/  LDL.LU.128 R144, [R1+0x4420] ;  /* 0x0044200001907983 */ /* 0x000f280000300c00 */
[----:B------:R0:W-:Y:S04]  /*113c0*/  STL.128 [R1+0x44a0], R176 ;  /* 0x0044a0b001007387 */ /* 0x0001e80000100c00 */
[----:B------:R1:W-:Y:S04]  /*113d0*/  STL.128 [R1+0x4490], R172 ;  /* 0x004490ac01007387 */ /* 0x0003e80000100c00 */
[----:B------:R1:W-:Y:S04]  /*113e0*/  STL.128 [R1+0x4480], R168 ;  /* 0x004480a801007387 */ /* 0x0003e80000100c00 */
[----:B------:R1:W-:Y:S04]  /*113f0*/  STL.128 [R1+0x4450], R156 ;  /* 0x0044509c01007387 */ /* 0x0003e80000100c00 */
[----:B------:R1:W-:Y:S04]  /*11400*/  STL.128 [R1+0x4440], R152 ;  /* 0x0044409801007387 */ /* 0x0003e80000100c00 */
[----:B------:R1:W-:Y:S04]  /*11410*/  STL.128 [R1+0x4410], R140 ;  /* 0x0044108c01007387 */ /* 0x0003e80000100c00 */
[----:B------:R-:W4:Y:S04]  /*11420*/  LDL.LU.128 R180, [R1+0x44b0] ;  /* 0x0044b00001b47983 */ /* 0x000f280000300c00 */
[----:B0-----:R-:W4:Y:S04]  /*11430*/  LDL.LU.128 R176, [R1+0x44a0] ;  /* 0x0044a00001b07983 */ /* 0x001f280000300c00 */
[----:B-1----:R-:W4:Y:S04]  /*11440*/  LDL.LU.128 R172, [R1+0x4490] ;  /* 0x0044900001ac7983 */ /* 0x002f280000300c00 */
[----:B------:R-:W4:Y:S04]  /*11450*/  LDL.LU.128 R168, [R1+0x4480] ;  /* 0x0044800001a87983 */ /* 0x000f280000300c00 */
[----:B------:R-:W4:Y:S04]  /*11460*/  LDL.LU.128 R156, [R1+0x4450] ;  /* 0x00445000019c7983 */ /* 0x000f280000300c00 */
[----:B------:R-:W4:Y:S04]  /*11470*/  LDL.LU.128 R152, [R1+0x4440] ;  /* 0x0044400001987983 */ /* 0x000f280000300c00 */
[----:B------:R-:W4:Y:S04]  /*11480*/  LDL.LU.128 R140, [R1+0x4410] ;  /* 0x00441000018c7983 */ /* 0x000f280000300c00 */
[----:B------:R-:W-:Y:S04]  /*11490*/  STL [R1+0x3d0], R60 ;  /* 0x0003d03c01007387 */ /* 0x000fe80000100800 */
[----:B------:R-:W-:Y:S04]  /*114a0*/  STL [R1+0x3d4], R62 ;  /* 0x0003d43e01007387 */ /* 0x000fe80000100800 */
[----:B------:R-:W-:Y:S04]  /*114b0*/  STL [R1+0x3d8], R64 ;  /* 0x0003d84001007387 */ /* 0x000fe80000100800 */
[----:B------:R0:W-:Y:S04]  /*114c0*/  STL.128 [R1+0x40d0], R108 ;  /* 0x0040d06c01007387 */ /* 0x0001e80000100c00 */
[----:B------:R1:W-:Y:S04]  /*114d0*/  STL.128 [R1+0x40c0], R104 ;  /* 0x0040c06801007387 */ /* 0x0003e80000100c00 */
[----:B------:R1:W-:Y:S04]  /*114e0*/  STL.128 [R1+0x40b0], R100 ;  /* 0x0040b06401007387 */ /* 0x0003e80000100c00 */
[----:B------:R1:W-:Y:S04]  /*114f0*/  STL.128 [R1+0x40a0], R96 ;  /* 0x0040a06001007387 */ /* 0x0003e80000100c00 */
[----:B------:R1:W-:Y:S04]  /*11500*/  STL.128 [R1+0x4090], R92 ;  /* 0x0040905c01007387 */ /* 0x0003e80000100c00 */
[----:B------:R1:W-:Y:S04]  /*11510*/  STL.128 [R1+0x4080], R88 ;  /* 0x0040805801007387 */ /* 0x0003e80000100c00 */
[----:B------:R-:W-:Y:S04]  /*11520*/  STL [R1+0x3dc], R54 ;  /* 0x0003dc3601007387 */ /* 0x000fe80000100800 */
[----:B------:R1:W-:Y:S04]  /*11530*/  STL.128 [R1+0x4070], R84 ;  /* 0x0040705401007387 */ /* 0x0003e80000100c00 */
[----:B0-----:R-:W4:Y:S04]  /*11540*/  LDL.LU.128 R108, [R1+0x40d0] ;  /* 0x0040d000016c7983 */ /* 0x001f280000300c00 */
[----:B-1----:R-:W4:Y:S04]  /*11550*/  LDL.LU.128 R104, [R1+0x40c0] ;  /* 0x0040c00001687983 */ /* 0x002f280000300c00 */
[----:B------:R-:W4:Y:S04]  /*11560*/  LDL.LU.128 R100, [R1+0x40b0] ;  /* 0x0040b00001647983 */ /* 0x000f280000300c00 */
[----:B------:R-:W4:Y:S04]  /*11570*/  LDL.LU.128 R96, [R1+0x40a0] ;  /* 0x0040a00001607983 */ /* 0x000f280000300c00 */
[----:B------:R-:W4:Y:S04]  /*11580*/  LDL.LU.128 R92, [R1+0x4090] ;  /* 0x00409000015c7983 */ /* 0x000f280000300c00 */
[----:B------:R-:W4:Y:S04]  /*11590*/  LDL.LU.128 R88, [R1+0x4080] ;  /* 0x0040800001587983 */ /* 0x000f280000300c00 */
[----:B------:R-:W4:Y:S04]  /*115a0*/  LDL.LU R125, [R1+0x5d4] ;  /* 0x0005d400017d7983 */ /* 0x000f280000300800 */
[----:B------:R-:W4:Y:S04]  /*115b0*/  LDL.LU R126, [R1+0x5d8] ;  /* 0x0005d800017e7983 */ /* 0x000f280000300800 */
[----:B------:R-:W4:Y:S04]  /*115c0*/  LDL.LU R127, [R1+0x5dc] ;  /* 0x0005dc00017f7983 */ /* 0x000f280000300800 */
[----:B------:R-:W4:Y:S04]  /*115d0*/  LDL.LU.128 R84, [R1+0x4070] ;  /* 0x0040700001547983 */ /* 0x000f280000300c00 */
[----:B------:R0:W-:Y:S04]  /*115e0*/  STL.128 [R1+0x4060], R80 ;  /* 0x0040605001007387 */ /* 0x0001e80000100c00 */
[----:B------:R1:W-:Y:S04]  /*115f0*/  STL.64 [R1+0x4058], R78 ;  /* 0x0040584e01007387 */ /* 0x0003e80000100a00 */
[----:B------:R1:W-:Y:S04]  /*11600*/  STL.64 [R1+0x4048], R72 ;  /* 0x0040484801007387 */ /* 0x0003e80000100a00 */
[----:B------:R1:W-:Y:S04]  /*11610*/  STL [R1+0x4054], R77 ;  /* 0x0040544d01007387 */ /* 0x0003e80000100800 */
[----:B0-----:R-:W4:Y:S04]  /*11620*/  LDL.LU.128 R80, [R1+0x4060] ;  /* 0x0040600001507983 */ /* 0x001f280000300c00 */
[----:B-1----:R-:W4:Y:S04]  /*11630*/  LDL.LU.64 R78, [R1+0x4058] ;  /* 0x00405800014e7983 */ /* 0x002f280000300a00 */
[----:B------:R-:W4:Y:S04]  /*11640*/  LDL.LU.64 R72, [R1+0x4048] ;  /* 0x0040480001487983 */ /* 0x000f280000300a00 */
[----:B------:R0:W-:Y:S04]  /*11650*/  STL [R1+0x4050], R75 ;  /* 0x0040504b01007387 */ /* 0x0001e80000100800 */
[----:B------:R1:W-:Y:S04]  /*11660*/  STL [R1+0x4044], R71 ;  /* 0x0040444701007387 */ /* 0x0003e80000100800 */
[----:B------:R1:W-:Y:S04]  /*11670*/  STL [R1+0x4040], R69 ;  /* 0x0040404501007387 */ /* 0x0003e80000100800 */
[----:B------:R1:W-:Y:S04]  /*11680*/  STL [R1+0x403c], R67 ;  /* 0x00403c4301007387 */ /* 0x0003e80000100800 */
[----:B------:R1:W-:Y:S04]  /*11690*/  STL [R1+0x4038], R65 ;  /* 0x0040384101007387 */ /* 0x0003e80000100800 */
[----:B------:R1:W-:Y:S04]  /*116a0*/  STL [R1+0x4034], R63 ;  /* 0x0040343f01007387 */ /* 0x0003e80000100800 */
[----:B------:R1:W-:Y:S04]  /*116b0*/  STL [R1+0x4030], R61 ;  /* 0x0040303d01007387 */ /* 0x0003e80000100800 */
[----:B------:R-:W4:Y:S04]  /*116c0*/  LDL.LU R77, [R1+0x4054] ;  /* 0x00405400014d7983 */ /* 0x000f280000300800 */
[----:B0-----:R-:W4:Y:S04]  /*116d0*/  LDL.LU R75, [R1+0x4050] ;  /* 0x00405000014b7983 */ /* 0x001f280000300800 */
[----:B-1----:R-:W4:Y:S04]  /*116e0*/  LDL.LU R71, [R1+0x4044] ;  /* 0x0040440001477983 */ /* 0x002f280000300800 */
[----:B------:R-:W4:Y:S04]  /*116f0*/  LDL.LU R69, [R1+0x4040] ;  /* 0x0040400001457983 */ /* 0x000f280000300800 */
[----:B------:R-:W4:Y:S04]  /*11700*/  LDL.LU R67, [R1+0x403c] ;  /* 0x00403c0001437983 */ /* 0x000f280000300800 */
[----:B------:R-:W4:Y:S04]  /*11710*/  LDL.LU R65, [R1+0x4038] ;  /* 0x0040380001417983 */ /* 0x000f280000300800 */
[----:B------:R-:W4:Y:S04]  /*11720*/  LDL.LU R63, [R1+0x4034] ;  /* 0x00403400013f7983 */ /* 0x000f280000300800 */
[----:B------:R-:W4:Y:S04]  /*11730*/  LDL.LU R61, [R1+0x4030] ;  /* 0x00403000013d7983 */ /* 0x000f280000300800 */
[----:B--2---:R0:W-:Y:S04]  /*11740*/  STL.128 [R1+0x3f40], R112 ;  /* 0x003f407001007387 */ /* 0x0041e80000100c00 */
[----:B------:R1:W-:Y:S04]  /*11750*/  STL.128 [R1+0x44c0], R184 ;  /* 0x0044c0b801007387 */ /* 0x0003e80000100c00 */
[----:B------:R-:W2:Y:S04]  /*11760*/  LDL.LU.128 R164, [R1+0x42f0] ;  /* 0x0042f00001a47983 */ /* 0x000ea80000300c00 */
[----:B0-----:R-:W2:Y:S04]  /*11770*/  LDL.LU.128 R112, [R1+0x3f40] ;  /* 0x003f400001707983 */ /* 0x001ea80000300c00 */
[----:B-1----:R-:W2:Y:S04]  /*11780*/  LDL.LU.128 R184, [R1+0x44c0] ;  /* 0x0044c00001b87983 */ /* 0x002ea80000300c00 */
[----:B---3--:R0:W-:Y:S04]  /*11790*/  STL.128 [R1+0x4100], R120 ;  /* 0x0041007801007387 */ /* 0x0081e80000100c00 */
[----:B----4-:R1:W-:Y:S04]  /*117a0*/  STL.128 [R1+0x3fd0], R160 ;  /* 0x003fd0a001007387 */ /* 0x0103e80000100c00 */
[----:B0-----:R-:W3:Y:S04]  /*117b0*/  LDL.LU.128 R120, [R1+0x4100] ;  /* 0x0041000001787983 */ /* 0x001ee80000300c00 */
[----:B-1----:R-:W4:Y:S04]  /*117c0*/  LDL.128 R160, [R1+0x3d0] ;  /* 0x0003d00001a07983 */ /* 0x002f280000100c00 */
[----:B------:R0:W-:Y:S04]  /*117d0*/  STL.128 [R1+0x3f50], R116 ;  /* 0x003f507401007387 */ /* 0x0001e80000100c00 */
[----:B0-----:R-:W4:Y:S04]  /*117e0*/  LDL.LU.128 R116, [R1+0x3f50] ;  /* 0x003f500001747983 */ /* 0x001f280000300c00 */
[----:B------:R0:W-:Y:S04]  /*117f0*/  STL.128 [R1+0x42b0], R148 ;  /* 0x0042b09401007387 */ /* 0x0001e80000100c00 */
[----:B------:R1:W-:Y:S04]  /*11800*/  STL.128 [R1+0x42a0], R144 ;  /* 0x0042a09001007387 */ /* 0x0003e80000100c00 */
[----:B0-----:R-:W4:Y:S04]  /*11810*/  LDL.LU.128 R148, [R1+0x42b0] ;  /* 0x0042b00001947983 */ /* 0x001f280000300c00 */
[----:B-1----:R-:W4:Y:S04]  /*11820*/  LDL.LU.128 R144, [R1+0x42a0] ;  /* 0x0042a00001907983 */ /* 0x002f280000300c00 */
        /* <DEDUP_REMOVED lines=14> */
[----:B------:R-:W-:Y:S04]  /*11910*/  STL [R1+0x3e0], R56 ;  /* 0x0003e03801007387 */ /* 0x000fe80000100800 */
[----:B------:R-:W-:Y:S04]  /*11920*/  STL [R1+0x3e4], R58 ;  /* 0x0003e43a01007387 */ /* 0x000fe80000100800 */
[----:B------:R0:W-:Y:S04]  /*11930*/  STL.128 [R1+0x3f30], R108 ;  /* 0x003f306c01007387 */ /* 0x0001e80000100c00 */
[----:B------:R1:W-:Y:S04]  /*11940*/  STL.128 [R1+0x3f20], R104 ;  /* 0x003f206801007387 */ /* 0x0003e80000100c00 */
[----:B------:R-:W-:Y:S04]  /*11950*/  STL.128 [R1+0x3f10], R100 ;  /* 0x003f106401007387 */ /* 0x000fe80000100c00 */
[----:B------:R-:W-:Y:S04]  /*11960*/  STL.128 [R1+0x3f00], R96 ;  /* 0x003f006001007387 */ /* 0x000fe80000100c00 */
[----:B------:R-:W-:Y:S04]  /*11970*/  STL.128 [R1+0x3ef0], R92 ;  /* 0x003ef05c01007387 */ /* 0x000fe80000100c00 */
[----:B------:R-:W-:Y:S04]  /*11980*/  STL.128 [R1+0x3ee0], R88 ;  /* 0x003ee05801007387 */ /* 0x000fe80000100c00 */
[----:B------:R-:W-:Y:S04]  /*11990*/  STL [R1+0x3e8], R48 ;  /* 0x0003e83001007387 */ /* 0x000fe80000100800 */
[----:B------:R-:W-:Y:S04]  /*119a0*/  STL [R1+0x3ec], R50 ;  /* 0x0003ec3201007387 */ /* 0x000fe80000100800 */
        /* <DEDUP_REMOVED lines=26> */
[----:B0-----:R-:W4:Y:S04]  /*11b50*/  LDL.LU R77, [R1+0x3eac] ;  /* 0x003eac00014d7983 */ /* 0x001f280000300800 */
[----:B--2---:R0:W-:Y:S04]  /*11b60*/  STL.128 [R1+0x3e30], R112 ;  /* 0x003e307001007387 */ /* 0x0041e80000100c00 */
[----:B-1----:R-:W2:Y:S04]  /*11b70*/  LDL.LU R75, [R1+0x3ea8] ;  /* 0x003ea800014b7983 */ /* 0x002ea80000300800 */
[----:B------:R-:W2:Y:S04]  /*11b80*/  LDL.LU R71, [R1+0x3e9c] ;  /* 0x003e9c0001477983 */ /* 0x000ea80000300800 */
[----:B------:R-:W2:Y:S04]  /*11b90*/  LDL.LU R69, [R1+0x3e98] ;  /* 0x003e980001457983 */ /* 0x000ea80000300800 */
[----:B0-----:R-:W2:Y:S04]  /*11ba0*/  LDL.128 R112, [R1+0x3e0] ;  /* 0x0003e00001707983 */ /* 0x001ea80000100c00 */
[----:B------:R-:W2:Y:S04]  /*11bb0*/  LDL.LU R67, [R1+0x3e94] ;  /* 0x003e940001437983 */ /* 0x000ea80000300800 */
[----:B------:R-:W2:Y:S04]  /*11bc0*/  LDL.LU R65, [R1+0x3e90] ;  /* 0x003e900001417983 */ /* 0x000ea80000300800 */
[----:B------:R-:W2:Y:S04]  /*11bd0*/  LDL.LU R63, [R1+0x3e8c] ;  /* 0x003e8c00013f7983 */ /* 0x000ea80000300800 */
[----:B------:R-:W2:Y:S04]  /*11be0*/  LDL.LU R61, [R1+0x3e88] ;  /* 0x003e8800013d7983 */ /* 0x000ea80000300800 */
[----:B------:R-:W2:Y:S04]  /*11bf0*/  LDL.LU R59, [R1+0x3e84] ;  /* 0x003e8400013b7983 */ /* 0x000ea80000300800 */
[----:B---3--:R0:W-:Y:S04]  /*11c00*/  STL.128 [R1+0x3f60], R120 ;  /* 0x003f607801007387 */ /* 0x0081e80000100c00 */
[----:B----4-:R-:W-:Y:S04]  /*11c10*/  STL [R1+0x5e4], R161 ;  /* 0x0005e4a101007387 */ /* 0x010fe80000100800 */
[----:B------:R-:W-:Y:S04]  /*11c20*/  STL.64 [R1+0x5e8], R162 ;  /* 0x0005e8a201007387 */ /* 0x000fe80000100a00 */
[----:B------:R-:W3:Y:S04]  /*11c30*/  LDL.LU R129, [R1+0x5e4] ;  /* 0x0005e40001817983 */ /* 0x000ee80000300800 */
[----:B0-----:R-:W4:Y:S04]  /*11c40*/  LDL.LU.128 R120, [R1+0x3f60] ;  /* 0x003f600001787983 */ /* 0x001f280000300c00 */
[----:B------:R-:W3:Y:S04]  /*11c50*/  LDL.LU R130, [R1+0x5e8] ;  /* 0x0005e80001827983 */ /* 0x000ee80000300800 */
[----:B------:R-:W3:Y:S04]  /*11c60*/  LDL.LU R131, [R1+0x5ec] ;  /* 0x0005ec0001837983 */ /* 0x000ee80000300800 */
[----:B------:R0:W-:Y:S04]  /*11c70*/  STL.128 [R1+0x3e40], R116 ;  /* 0x003e407401007387 */ /* 0x0001e80000100c00 */
[----:B------:R-:W3:Y:S04]  /*11c80*/  LDL.LU R57, [R1+0x3e80] ;  /* 0x003e800001397983 */ /* 0x000ee80000300800 */
[----:B0-----:R-:W3:Y:S04]  /*11c90*/  LDL.LU.128 R116, [R1+0x3e40] ;  /* 0x003e400001747983 */ /* 0x001ee80000300c00 */
[----:B------:R0:W-:Y:S04]  /*11ca0*/  STL.128 [R1+0x4130], R148 ;  /* 0x0041309401007387 */ /* 0x0001e80000100c00 */
[----:B------:R1:W-:Y:S01]  /*11cb0*/  STL.128 [R1+0x4120], R144 ;  /* 0x0041209001007387 */ /* 0x0003e20000100c00 */
[----:B------:R-:W-:-:S03]  /*11cc0*/  IMAD.MOV.U32 R128, RZ, RZ, R160 ;  /* 0x000000ffff807224 */ /* 0x000fc600078e00a0 */
[----:B------:R1:W-:Y:S04]  /*11cd0*/  STL.128 [R1+0x44d0], R188 ;  /* 0x0044d0bc01007387 */ /* 0x0003e80000100c00 */
[----:B------:R1:W-:Y:S04]  /*11ce0*/  STL.128 [R1+0x4340], R184 ;  /* 0x004340b801007387 */ /* 0x0003e80000100c00 */
[----:B0-----:R-:W3:Y:S04]  /*11cf0*/  LDL.LU.128 R148, [R1+0x4130] ;  /* 0x0041300001947983 */ /* 0x001ee80000300c00 */
[----:B-1----:R-:W3:Y:S04]  /*11d00*/  LDL.LU.128 R144, [R1+0x4120] ;  /* 0x0041200001907983 */ /* 0x002ee80000300c00 */
[----:B------:R-:W-:Y:S04]  /*11d10*/  STL.128 [R1+0x4170], R164 ;  /* 0x004170a401007387 */ /* 0x000fe80000100c00 */
[----:B------:R-:W3:Y:S04]  /*11d20*/  LDL.LU.128 R188, [R1+0x44d0] ;  /* 0x0044d00001bc7983 */ /* 0x000ee80000300c00 */
[----:B------:R0:W-:Y:S04]  /*11d30*/  STL.128 [R1+0x41b0], R180 ;  /* 0x0041b0b401007387 */ /* 0x0001e80000100c00 */
[----:B------:R1:W-:Y:S04]  /*11d40*/  STL.128 [R1+0x41a0], R176 ;  /* 0x0041a0b001007387 */ /* 0x0003e80000100c00 */
[----:B------:R1:W-:Y:S04]  /*11d50*/  STL.128 [R1+0x4190], R172 ;  /* 0x004190ac01007387 */ /* 0x0003e80000100c00 */
[----:B------:R1:W-:Y:S04]  /*11d60*/  STL.128 [R1+0x4180], R168 ;  /* 0x004180a801007387 */ /* 0x0003e80000100c00 */
[----:B------:R1:W-:Y:S04]  /*11d70*/  STL.128 [R1+0x4150], R156 ;  /* 0x0041509c01007387 */ /* 0x0003e80000100c00 */
[----:B------:R1:W-:Y:S04]  /*11d80*/  STL.128 [R1+0x4140], R152 ;  /* 0x0041409801007387 */ /* 0x0003e80000100c00 */
[----:B------:R1:W-:Y:S04]  /*11d90*/  STL.128 [R1+0x4110], R140 ;  /* 0x0041108c01007387 */ /* 0x0003e80000100c00 */
        /* <DEDUP_REMOVED lines=9> */
[----:B------:R-:W-:Y:S04]  /*11e30*/  STL.128 [R1+0x3d20], R28 ;  /* 0x003d201c01007387 */ /* 0x000fe80000100c00 */
[----:B------:R-:W-:Y:S04]  /*11e40*/  STL.128 [R1+0x3d30], R32 ;  /* 0x003d302001007387 */ /* 0x000fe80000100c00 */
[----:B------:R-:W-:Y:S04]  /*11e50*/  STL [R1+0x3d1c], R26 ;  /* 0x003d1c1a01007387 */ /* 0x000fe80000100800 */
        /* <DEDUP_REMOVED lines=8> */
[----:B0-----:R-:W3:Y:S04]  /*11ee0*/  LDL.LU.128 R124, [R1+0x3e60] ;  /* 0x003e6000017c7983 */ /* 0x001ee80000300c00 */
[----:B------:R-:W3:Y:S04]  /*11ef0*/  LDL.LU.128 R108, [R1+0x3e20] ;  /* 0x003e2000016c7983 */ /* 0x000ee80000300c00 */
[----:B------:R-:W3:Y:S04]  /*11f00*/  LDL.LU.128 R104, [R1+0x3e10] ;  /* 0x003e100001687983 */ /* 0x000ee80000300c00 */
[----:B-1----:R-:W3:Y:S04]  /*11f10*/  LDL.LU.128 R100, [R1+0x3e00] ;  /* 0x003e000001647983 */ /* 0x002ee80000300c00 */
[----:B------:R-:W3:Y:S04]  /*11f20*/  LDL.LU.128 R96, [R1+0x3df0] ;  /* 0x003df00001607983 */ /* 0x000ee80000300c00 */
[----:B------:R-:W3:Y:S04]  /*11f30*/  LDL.LU.128 R92, [R1+0x3de0] ;  /* 0x003de000015c7983 */ /* 0x000ee80000300c00 */
[----:B------:R-:W3:Y:S04]  /*11f40*/  LDL.LU.128 R88, [R1+0x3dd0] ;  /* 0x003dd00001587983 */ /* 0x000ee80000300c00 */
[----:B------:R-:W3:Y:S04]  /*11f50*/  LDL.LU.128 R84, [R1+0x3dc0] ;  /* 0x003dc00001547983 */ /* 0x000ee80000300c00 */
[----:B------:R0:W-:Y:S04]  /*11f60*/  STL [R1+0x3d18], R24 ;  /* 0x003d181801007387 */ /* 0x0001e80000100800 */
[----:B------:R1:W-:Y:S04]  /*11f70*/  STL [R1+0x3d14], R22 ;  /* 0x003d141601007387 */ /* 0x0003e80000100800 */
[----:B------:R1:W-:Y:S04]  /*11f80*/  STL [R1+0x3d10], R20 ;  /* 0x003d101401007387 */ /* 0x0003e80000100800 */
[----:B------:R1:W-:Y:S04]  /*11f90*/  STL [R1+0x3cf8], R10 ;  /* 0x003cf80a01007387 */ /* 0x0003e80000100800 */
[----:B------:R-:W3:Y:S04]  /*11fa0*/  LDL.LU.128 R28, [R1+0x3d20] ;  /* 0x003d2000011c7983 */ /* 0x000ee80000300c00 */
[----:B------:R-:W3:Y:S04]  /*11fb0*/  LDL.LU.128 R32, [R1+0x3d30] ;  /* 0x003d300001207983 */ /* 0x000ee80000300c00 */
[----:B------:R-:W3:Y:S04]  /*11fc0*/  LDL.LU R26, [R1+0x3d1c] ;  /* 0x003d1c00011a7983 */ /* 0x000ee80000300800 */
[----:B0-----:R-:W3:Y:S04]  /*11fd0*/  LDL.LU R24, [R1+0x3d18] ;  /* 0x003d180001187983 */ /* 0x001ee80000300800 */
[----:B-1----:R-:W3:Y:S04]  /*11fe0*/  LDL.LU R22, [R1+0x3d14] ;  /* 0x003d140001167983 */ /* 0x002ee80000300800 */
[----:B------:R-:W3:Y:S04]  /*11ff0*/  LDL.LU R20, [R1+0x3d10] ;  /* 0x003d100001147983 */ /* 0x000ee80000300800 */
[----:B------:R-:W3:Y:S04]  /*12000*/  LDL.LU R10, [R1+0x3cf8] ;  /* 0x003cf800010a7983 */ /* 0x000ee80000300800 */
[----:B------:R0:W-:Y:S04]  /*12010*/  STL.128 [R1+0x3db0], R80 ;  /* 0x003db05001007387 */ /* 0x0001e80000100c00 */
[----:B------:R1:W-:Y:S04]  /*12020*/  STL.64 [R1+0x3da8], R78 ;  /* 0x003da84e01007387 */ /* 0x0003e80000100a00 */
[----:B------:R1:W-:Y:S01]  /*12030*/  STL.64 [R1+0x3d98], R72 ;  /* 0x003d984801007387 */ /* 0x0003e20000100a00 */
[----:B--2---:R-:W-:-:S03]  /*12040*/  IMAD.MOV.U32 R132, RZ, RZ, R112 ;  /* 0x000000ffff847224 */ /* 0x004fc600078e0070 */
[----:B------:R-:W-:Y:S01]  /*12050*/  STL [R1+0x3f0], R52 ;  /* 0x0003f03401007387 */ /* 0x000fe20000100800 */
[----:B------:R-:W-:Y:S02]  /*12060*/  IMAD.MOV.U32 R133, RZ, RZ, R113 ;  /* 0x000000ffff857224 */ /* 0x000fe400078e0071 */
[----:B------:R-:W-:Y:S01]  /*12070*/  IMAD.MOV.U32 R134, RZ, RZ, R114 ;  /* 0x000000ffff867224 */ /* 0x000fe200078e0072 */
[----:B0-----:R-:W2:Y:S01]  /*12080*/  LDL.LU.128 R80, [R1+0x3db0] ;  /* 0x003db00001507983 */ /* 0x001ea20000300c00 */
[----:B------:R-:W-:-:S03]  /*12090*/  IMAD.MOV.U32 R135, RZ, RZ, R115 ;  /* 0x000000ffff877224 */ /* 0x000fc600078e0073 */
[----:B------:R-:W2:Y:S04]  /*120a0*/  LDL.LU.128 R112, [R1+0x3e30] ;  /* 0x003e300001707983 */ /* 0x000ea80000300c00 */
[----:B-1----:R-:W2:Y:S04]  /*120b0*/  LDL.LU.64 R78, [R1+0x3da8] ;  /* 0x003da800014e7983 */ /* 0x002ea80000300a00 */
[----:B------:R-:W2:Y:S04]  /*120c0*/  LDL.LU.64 R72, [R1+0x3d98] ;  /* 0x003d980001487983 */ /* 0x000ea80000300a00 */
[----:B------:R-:W-:Y:S04]  /*120d0*/  STL [R1+0x3f4], R42 ;  /* 0x0003f42a01007387 */ /* 0x000fe80000100800 */
[----:B------:R-:W-:Y:S04]  /*120e0*/  STL [R1+0x3f8], R44 ;  /* 0x0003f82c01007387 */ /* 0x000fe80000100800 */
[----:B------:R-:W-:Y:S04]  /*120f0*/  STL [R1+0x3fc], R46 ;  /* 0x0003fc2e01007387 */ /* 0x000fe80000100800 */
[----:B------:R-:W-:Y:S04]  /*12100*/  STL [R1+0x3da4], R77 ;  /* 0x003da44d01007387 */ /* 0x000fe80000100800 */
[----:B------:R-:W-:Y:S04]  /*12110*/  STL [R1+0x3da0], R75 ;  /* 0x003da04b01007387 */ /* 0x000fe80000100800 */
[----:B----4-:R0:W-:Y:S04]  /*12120*/  STL.128 [R1+0x3e50], R120 ;  /* 0x003e507801007387 */ /* 0x0101e80000100c00 */
[----:B------:R-:W-:Y:S04]  /*12130*/  STL [R1+0x3d90], R71 ;  /* 0x003d904701007387 */ /* 0x000fe80000100800 */
[----:B---3--:R1:W-:Y:S04]  /*12140*/  STL.128 [R1+0x3e70], R128 ;  /* 0x003e708001007387 */ /* 0x0083e80000100c00 */
[----:B------:R3:W-:Y:S04]  /*12150*/  STL [R1+0x3d8c], R69 ;  /* 0x003d8c4501007387 */ /* 0x0007e80000100800 */
[----:B0-----:R-:W4:Y:S04]  /*12160*/  LDL.LU.128 R120, [R1+0x3e50] ;  /* 0x003e500001787983 */ /* 0x001f280000300c00 */
[----:B------:R0:W-:Y:S04]  /*12170*/  STL [R1+0x3d88], R67 ;  /* 0x003d884301007387 */ /* 0x0001e80000100800 */
[----:B-1----:R-:W4:Y:S04]  /*12180*/  LDL.LU.128 R128, [R1+0x3e70] ;  /* 0x003e700001807983 */ /* 0x002f280000300c00 */
        /* <DEDUP_REMOVED lines=12> */
[----:B------:R1:W-:Y:S04]  /*12250*/  STL.64 [R1+0x3d50], R40 ;  /* 0x003d502801007387 */ /* 0x0003e80000100a00 */
[----:B------:R1:W-:Y:S04]  /*12260*/  STL.128 [R1+0x3d40], R36 ;  /* 0x003d402401007387 */ /* 0x0003e80000100c00 */
[----:B------:R1:W-:Y:S04]  /*12270*/  STL.128 [R1+0x3ca0], R116 ;  /* 0x003ca07401007387 */ /* 0x0003e80000100c00 */
[----:B------:R-:W4:Y:S04]  /*12280*/  LDL.LU R77, [R1+0x3da4] ;  /* 0x003da400014d7983 */ /* 0x000f280000300800 */
[----:B------:R-:W4:Y:S04]  /*12290*/  LDL.LU R75, [R1+0x3da0] ;  /* 0x003da000014b7983 */ /* 0x000f280000300800 */
[----:B------:R-:W4:Y:S04]  /*122a0*/  LDL.LU R71, [R1+0x3d90] ;  /* 0x003d900001477983 */ /* 0x000f280000300800 */
[----:B---3--:R-:W3:Y:S04]  /*122b0*/  LDL.LU R69, [R1+0x3d8c] ;  /* 0x003d8c0001457983 */ /* 0x008ee80000300800 */
        /* <DEDUP_REMOVED lines=13> */
[----:B------:R-:W3:Y:S04]  /*12390*/  LDL.LU.64 R40, [R1+0x3d50] ;  /* 0x003d500001287983 */ /* 0x000ee80000300a00 */
[----:B------:R-:W3:Y:S04]  /*123a0*/  LDL.LU.128 R36, [R1+0x3d40] ;  /* 0x003d400001247983 */ /* 0x000ee80000300c00 */
[----:B------:R-:W3:Y:S04]  /*123b0*/  LDL.128 R116, [R1+0x3f0] ;  /* 0x0003f00001747983 */ /* 0x000ee80000100c00 */
[----:B------:R0:W-:Y:S04]  /*123c0*/  STL.64 [R1+0x3d00], R12 ;  /* 0x003d000c01007387 */ /* 0x0001e80000100a00 */
[----:B------:R1:W-:Y:S04]  /*123d0*/  STL.128 [R1+0x3fa0], R148 ;  /* 0x003fa09401007387 */ /* 0x0003e80000100c00 */
[----:B------:R1:W-:Y:S04]  /*123e0*/  STL.128 [R1+0x3f90], R144 ;  /* 0x003f909001007387 */ /* 0x0003e80000100c00 */
[----:B0-----:R-:W3:Y:S04]  /*123f0*/  LDL.LU.64 R12, [R1+0x3d00] ;  /* 0x003d0000010c7983 */ /* 0x001ee80000300a00 */
[----:B------:R0:W-:Y:S04]  /*12400*/  STL [R1+0x4360], R193 ;  /* 0x004360c101007387 */ /* 0x0001e80000100800 */
[----:B-1----:R-:W3:Y:S04]  /*12410*/  LDL.LU.128 R148, [R1+0x3fa0] ;  /* 0x003fa00001947983 */ /* 0x002ee80000300c00 */
        /* <DEDUP_REMOVED lines=11> */
[----:B------:R2:W-:Y:S04]  /*124d0*/  STL.64 [R1+0x3d08], R16 ;  /* 0x003d081001007387 */ /* 0x0005e80000100a00 */
[----:B------:R2:W-:Y:S04]  /*124e0*/  STL.64 [R1+0x3cf0], R8 ;  /* 0x003cf00801007387 */ /* 0x0005e80000100a00 */
[----:B------:R2:W-:Y:S04]  /*124f0*/  STL.128 [R1+0x3ce0], R4 ;  /* 0x003ce00401007387 */ /* 0x0005e80000100c00 */
[----:B0-----:R-:W3:Y:S04]  /*12500*/  LDL.LU R193, [R1+0x4360] ;  /* 0x0043600001c17983 */ /* 0x001ee80000300800 */
        /* <DEDUP_REMOVED lines=9> */
[----:B--2---:R-:W2:Y:S04]  /*125a0*/  LDL.LU.128 R152, [R1+0x3fb0] ;  /* 0x003fb00001987983 */ /* 0x004ea80000300c00 */
[----:B------:R-:W2:Y:S04]  /*125b0*/  LDL.LU.128 R140, [R1+0x3f80] ;  /* 0x003f8000018c7983 */ /* 0x000ea80000300c00 */
[----:B------:R-:W2:Y:S04]  /*125c0*/  LDL.LU.64 R16, [R1+0x3d08] ;  /* 0x003d080001107983 */ /* 0x000ea80000300a00 */
[----:B------:R-:W2:Y:S04]  /*125d0*/  LDL.LU.64 R8, [R1+0x3cf0] ;  /* 0x003cf00001087983 */ /* 0x000ea80000300a00 */
[----:B------:R-:W2:Y:S04]  /*125e0*/  LDL.LU.128 R4, [R1+0x3ce0] ;  /* 0x003ce00001047983 */ /* 0x000ea80000300c00 */
[----:B------:R-:W-:Y:S04]  /*125f0*/  STL.128 [R1+0x3cc0], R124 ;  /* 0x003cc07c01007387 */ /* 0x000fe80000100c00 */
[----:B------:R-:W-:Y:S04]  /*12600*/  STL.128 [R1+0x3c90], R112 ;  /* 0x003c907001007387 */ /* 0x000fe80000100c00 */
[----:B----4-:R-:W-:Y:S04]  /*12610*/  STL.128 [R1+0x3cb0], R120 ;  /* 0x003cb07801007387 */ /* 0x010fe80000100c00 */
        /* <DEDUP_REMOVED lines=10> */
[----:B------:R4:W-:Y:S04]  /*126c0*/  STL [R1+0x3b8c], R26 ;  /* 0x003b8c1a01007387 */ /* 0x0009e80000100800 */
[----:B------:R4:W-:Y:S04]  /*126d0*/  STL [R1+0x3b88], R24 ;  /* 0x003b881801007387 */ /* 0x0009e80000100800 */
[----:B------:R4:W-:Y:S04]  /*126e0*/  STL [R1+0x3b84], R22 ;  /* 0x003b841601007387 */ /* 0x0009e80000100800 */
[----:B------:R4:W-:Y:S04]  /*126f0*/  STL [R1+0x3b80], R20 ;  /* 0x003b801401007387 */ /* 0x0009e80000100800 */
[----:B------:R4:W-:Y:S04]  /*12700*/  STL [R1+0x3b68], R10 ;  /* 0x003b680a01007387 */ /* 0x0009e80000100800 */
[----:B0-----:R-:W2:Y:S04]  /*12710*/  LDL.LU.128 R28, [R1+0x3b90] ;  /* 0x003b9000011c7983 */ /* 0x001ea80000300c00 */
[----:B-1----:R-:W2:Y:S04]  /*12720*/  LDL.LU.128 R32, [R1+0x3ba0] ;  /* 0x003ba00001207983 */ /* 0x002ea80000300c00 */
[----:B----4-:R-:W4:Y:S04]  /*12730*/  LDL.LU R26, [R1+0x3b8c] ;  /* 0x003b8c00011a7983 */ /* 0x010f280000300800 */
[----:B------:R-:W4:Y:S04]  /*12740*/  LDL.LU R24, [R1+0x3b88] ;  /* 0x003b880001187983 */ /* 0x000f280000300800 */
[----:B------:R-:W4:Y:S04]  /*12750*/  LDL.LU R22, [R1+0x3b84] ;  /* 0x003b840001167983 */ /* 0x000f280000300800 */
[----:B------:R-:W4:Y:S04]  /*12760*/  LDL.LU R20, [R1+0x3b80] ;  /* 0x003b800001147983 */ /* 0x000f280000300800 */
[----:B------:R-:W4:Y:S04]  /*12770*/  LDL.LU R10, [R1+0x3b68] ;  /* 0x003b6800010a7983 */ /* 0x000f280000300800 */
[----:B------:R-:W4:Y:S04]  /*12780*/  LDL.LU.128 R92, [R1+0x3c40] ;  /* 0x003c4000015c7983 */ /* 0x000f280000300c00 */
[----:B------:R0:W-:Y:S04]  /*12790*/  STL.128 [R1+0x3c10], R80 ;  /* 0x003c105001007387 */ /* 0x0001e80000100c00 */
[----:B------:R1:W-:Y:S04]  /*127a0*/  STL.64 [R1+0x3c08], R78 ;  /* 0x003c084e01007387 */ /* 0x0003e80000100a00 */
[----:B------:R1:W-:Y:S04]  /*127b0*/  STL.64 [R1+0x3bf8], R72 ;  /* 0x003bf84801007387 */ /* 0x0003e80000100a00 */
[----:B------:R-:W4:Y:S04]  /*127c0*/  LDL.LU.128 R88, [R1+0x3c30] ;  /* 0x003c300001587983 */ /* 0x000f280000300c00 */
[----:B------:R-:W4:Y:S04]  /*127d0*/  LDL.LU.128 R84, [R1+0x3c20] ;  /* 0x003c200001547983 */ /* 0x000f280000300c00 */
[----:B0-----:R-:W4:Y:S04]  /*127e0*/  LDL.LU.128 R80, [R1+0x3c10] ;  /* 0x003c100001507983 */ /* 0x001f280000300c00 */
[----:B-1----:R-:W4:Y:S04]  /*127f0*/  LDL.LU.64 R78, [R1+0x3c08] ;  /* 0x003c0800014e7983 */ /* 0x002f280000300a00 */
[----:B------:R-:W4:Y:S04]  /*12800*/  LDL.LU.64 R72, [R1+0x3bf8] ;  /* 0x003bf80001487983 */ /* 0x000f280000300a00 */
[----:B------:R0:W-:Y:S04]  /*12810*/  STL [R1+0x3c04], R77 ;  /* 0x003c044d01007387 */ /* 0x0001e80000100800 */
[----:B------:R1:W-:Y:S04]  /*12820*/  STL [R1+0x3c00], R75 ;  /* 0x003c004b01007387 */ /* 0x0003e80000100800 */
[----:B------:R1:W-:Y:S04]  /*12830*/  STL [R1+0x3bf4], R71 ;  /* 0x003bf44701007387 */ /* 0x0003e80000100800 */
[----:B---3--:R3:W-:Y:S04]  /*12840*/  STL [R1+0x3bf0], R69 ;  /* 0x003bf04501007387 */ /* 0x0087e80000100800 */
[----:B------:R3:W-:Y:S04]  /*12850*/  STL [R1+0x3bec], R67 ;  /* 0x003bec4301007387 */ /* 0x0007e80000100800 */
[----:B------:R3:W-:Y:S01]  /*12860*/  STL [R1+0x3be8], R65 ;  /* 0x003be84101007387 */ /* 0x0007e20000100800 */
[----:B------:R-:W-:-:S02]  /*12870*/  IMAD.MOV.U32 R136, RZ, RZ, R116 ;  /* 0x000000ffff887224 */ /* 0x000fc400078e0074 */
[----:B------:R-:W-:Y:S01]  /*12880*/  IMAD.MOV.U32 R137, RZ, RZ, R117 ;  /* 0x000000ffff897224 */ /* 0x000fe200078e0075 */
[----:B------:R3:W-:Y:S01]  /*12890*/  STL [R1+0x3be4], R63 ;  /* 0x003be43f01007387 */ /* 0x0007e20000100800 */
[----:B------:R-:W-:Y:S02]  /*128a0*/  IMAD.MOV.U32 R138, RZ, RZ, R118 ;  /* 0x000000ffff8a7224 */ /* 0x000fe400078e0076 */
[----:B------:R-:W-:Y:S01]  /*128b0*/  IMAD.MOV.U32 R139, RZ, RZ, R119 ;  /* 0x000000ffff8b7224 */ /* 0x000fe200078e0077 */
        /* <DEDUP_REMOVED lines=13> */
[----:B------:R-:W4:Y:S04]  /*12990*/  LDL.LU.128 R128, [R1+0x3cd0] ;  /* 0x003cd00001807983 */ /* 0x000f280000300c00 */
        /* <DEDUP_REMOVED lines=8> */
[----:B0-----:R-:W4:Y:S04]  /*12a20*/  LDL.LU R77, [R1+0x3c04] ;  /* 0x003c0400014d7983 */ /* 0x001f280000300800 */
[----:B-1----:R-:W4:Y:S04]  /*12a30*/  LDL.LU R75, [R1+0x3c00] ;  /* 0x003c0000014b7983 */ /* 0x002f280000300800 */
[----:B------:R-:W4:Y:S04]  /*12a40*/  LDL.LU R71, [R1+0x3bf4] ;  /* 0x003bf40001477983 */ /* 0x000f280000300800 */
[----:B---3--:R-:W3:Y:S04]  /*12a50*/  LDL.LU R69, [R1+0x3bf0] ;  /* 0x003bf00001457983 */ /* 0x008ee80000300800 */
        /* <DEDUP_REMOVED lines=16> */
[----:B------:R0:W-:Y:S04]  /*12b60*/  STL.64 [R1+0x3b70], R12 ;  /* 0x003b700c01007387 */ /* 0x0001e80000100a00 */
[----:B------:R1:W-:Y:S04]  /*12b70*/  STL.128 [R1+0x3b10], R148 ;  /* 0x003b109401007387 */ /* 0x0003e80000100c00 */
[----:B------:R1:W-:Y:S04]  /*12b80*/  STL.128 [R1+0x3b00], R144 ;  /* 0x003b009001007387 */ /* 0x0003e80000100c00 */
[----:B0-----:R-:W3:Y:S04]  /*12b90*/  LDL.LU.64 R12, [R1+0x3b70] ;  /* 0x003b7000010c7983 */ /* 0x001ee80000300a00 */
[----:B-1----:R-:W3:Y:S04]  /*12ba0*/  LDL.LU.128 R148, [R1+0x3b10] ;  /* 0x003b100001947983 */ /* 0x002ee80000300c00 */
[----:B------:R-:W3:Y:S04]  /*12bb0*/  LDL.LU.128 R144, [R1+0x3b00] ;  /* 0x003b000001907983 */ /* 0x000ee80000300c00 */
[----:B--2---:R0:W-:Y:S04]  /*12bc0*/  STL.64 [R1+0x3b78], R16 ;  /* 0x003b781001007387 */ /* 0x0041e80000100a00 */
[----:B------:R1:W-:Y:S04]  /*12bd0*/  STL.64 [R1+0x3b60], R8 ;  /* 0x003b600801007387 */ /* 0x0003e80000100a00 */
[----:B------:R-:W-:Y:S04]  /*12be0*/  STL [R1+0x400], R36 ;  /* 0x0004002401007387 */ /* 0x000fe80000100800 */
[----:B------:R-:W-:Y:S04]  /*12bf0*/  STL [R1+0x404], R38 ;  /* 0x0004042601007387 */ /* 0x000fe80000100800 */
[----:B------:R-:W-:Y:S04]  /*12c00*/  STL [R1+0x408], R40 ;  /* 0x0004082801007387 */ /* 0x000fe80000100800 */
[----:B0-----:R-:W2:Y:S04]  /*12c10*/  LDL.LU.64 R16, [R1+0x3b78] ;  /* 0x003b780001107983 */ /* 0x001ea80000300a00 */
[----:B-1----:R-:W2:Y:S04]  /*12c20*/  LDL.LU.64 R8, [R1+0x3b60] ;  /* 0x003b600001087983 */ /* 0x002ea80000300a00 */
[----:B------:R0:W-:Y:S04]  /*12c30*/  STL.128 [R1+0x3b20], R152 ;  /* 0x003b209801007387 */ /* 0x0001e80000100c00 */
[----:B------:R-:W-:Y:S04]  /*12c40*/  STL [R1+0x40c], R30 ;  /* 0x00040c1e01007387 */ /* 0x000fe80000100800 */
[----:B------:R1:W-:Y:S04]  /*12c50*/  STL.128 [R1+0x3b50], R4 ;  /* 0x003b500401007387 */ /* 0x0003e80000100c00 */
[----:B------:R-:W-:Y:S04]  /*12c60*/  STL.128 [R1+0x3b40], R160 ;  /* 0x003b40a001007387 */ /* 0x000fe80000100c00 */
[----:B------:R1:W-:Y:S04]  /*12c70*/  STL.128 [R1+0x3b30], R156 ;  /* 0x003b309c01007387 */ /* 0x0003e80000100c00 */
[----:B------:R-:W-:Y:S04]  /*12c80*/  STL [R1+0x410], R32 ;  /* 0x0004102001007387 */ /* 0x000fe80000100800 */
[----:B------:R-:W-:Y:S04]  /*12c90*/  STL [R1+0x414], R34 ;  /* 0x0004142201007387 */ /* 0x000fe80000100800 */
[----:B0-----:R-:W2:Y:S04]  /*12ca0*/  LDL.128 R152, [R1+0x400] ;  /* 0x0004000001987983 */ /* 0x001ea80000100c00 */
[----:B----4-:R-:W-:Y:S04]  /*12cb0*/  STL [R1+0x418], R24 ;  /* 0x0004181801007387 */ /* 0x010fe80000100800 */
[----:B------:R-:W-:Y:S04]  /*12cc0*/  STL [R1+0x41c], R26 ;  /* 0x00041c1a01007387 */ /* 0x000fe80000100800 */
[----:B------:R-:W-:Y:S04]  /*12cd0*/  STL [R1+0x420], R28 ;  /* 0x0004201c01007387 */ /* 0x000fe80000100800 */
[----:B------:R-:W-:Y:S04]  /*12ce0*/  STL [R1+0x424], R10 ;  /* 0x0004240a01007387 */ /* 0x000fe80000100800 */
[----:B------:R-:W-:Y:S04]  /*12cf0*/  STL [R1+0x428], R20 ;  /* 0x0004281401007387 */ /* 0x000fe80000100800 */
[----:B------:R-:W-:Y:S04]  /*12d00*/  STL [R1+0x42c], R22 ;  /* 0x00042c1601007387 */ /* 0x000fe80000100800 */
[----:B-1----:R-:W4:Y:S04]  /*12d10*/  LDL.LU.128 R4, [R1+0x3b50] ;  /* 0x003b500001047983 */ /* 0x002f280000300c00 */
[----:B------:R0:W-:Y:S04]  /*12d20*/  STL.128 [R1+0x3a30], R92 ;  /* 0x003a305c01007387 */ /* 0x0001e80000100c00 */
[----:B------:R-:W4:Y:S04]  /*12d30*/  LDL.128 R156, [R1+0x410] ;  /* 0x00041000019c7983 */ /* 0x000f280000100c00 */
[----:B------:R-:W4:Y:S04]  /*12d40*/  LDL.128 R160, [R1+0x420] ;  /* 0x0004200001a07983 */ /* 0x000f280000100c00 */
[----:B------:R1:W-:Y:S04]  /*12d50*/  STL.128 [R1+0x3af0], R140 ;  /* 0x003af08c01007387 */ /* 0x0003e80000100c00 */
[----:B------:R1:W-:Y:S04]  /*12d60*/  STL.128 [R1+0x3a20], R88 ;  /* 0x003a205801007387 */ /* 0x0003e80000100c00 */
[----:B0-----:R-:W4:Y:S04]  /*12d70*/  LDL.LU.128 R92, [R1+0x3a30] ;  /* 0x003a3000015c7983 */ /* 0x001f280000300c00 */
[----:B------:R0:W-:Y:S04]  /*12d80*/  STL.128 [R1+0x3a10], R84 ;  /* 0x003a105401007387 */ /* 0x0001e80000100c00 */
[----:B------:R0:W-:Y:S04]  /*12d90*/  STL.128 [R1+0x3a00], R80 ;  /* 0x003a005001007387 */ /* 0x0001e80000100c00 */
[----:B------:R0:W-:Y:S04]  /*12da0*/  STL.64 [R1+0x39f8], R78 ;  /* 0x0039f84e01007387 */ /* 0x0001e80000100a00 */
[----:B------:R0:W-:Y:S04]  /*12db0*/  STL.64 [R1+0x39e8], R72 ;  /* 0x0039e84801007387 */ /* 0x0001e80000100a00 */
[----:B-1----:R-:W4:Y:S04]  /*12dc0*/  LDL.LU.128 R140, [R1+0x3af0] ;  /* 0x003af000018c7983 */ /* 0x002f280000300c00 */
[----:B------:R-:W4:Y:S04]  /*12dd0*/  LDL.LU.128 R88, [R1+0x3a20] ;  /* 0x003a200001587983 */ /* 0x000f280000300c00 */
[----:B0-----:R-:W4:Y:S04]  /*12de0*/  LDL.LU.128 R84, [R1+0x3a10] ;  /* 0x003a100001547983 */ /* 0x001f280000300c00 */
[----:B------:R-:W4:Y:S04]  /*12df0*/  LDL.LU.128 R80, [R1+0x3a00] ;  /* 0x003a000001507983 */ /* 0x000f280000300c00 */
[----:B------:R-:W4:Y:S04]  /*12e00*/  LDL.LU.64 R78, [R1+0x39f8] ;  /* 0x0039f800014e7983 */ /* 0x000f280000300a00 */
[----:B------:R-:W4:Y:S04]  /*12e10*/  LDL.LU.64 R72, [R1+0x39e8] ;  /* 0x0039e80001487983 */ /* 0x000f280000300a00 */
        /* <DEDUP_REMOVED lines=14> */
[----:B---3--:R3:W-:Y:S04]  /*12f00*/  STL [R1+0x39e0], R69 ;  /* 0x0039e04501007387 */ /* 0x0087e80000100800 */
        /* <DEDUP_REMOVED lines=28> */
[----:B------:R-:W4:Y:S04]  /*130d0*/  LDL.LU R75, [R1+0x39f0] ;  /* 0x0039f000014b7983 */ /* 0x000f280000300800 */
        /* <DEDUP_REMOVED lines=17> */
[----:B------:R-:W3:Y:S01]  /*131f0*/  LDL.LU R37, [R1+0x39a0] ;  /* 0x0039a00001257983 */ /* 0x000ee20000300800 */
[----:B------:R-:W0:Y:S01]  /*13200*/  S2R R225, SR_TID.X ;  /* 0x0000000000e17919 */ /* 0x000e220000002100 */
[----:B------:R-:W-:Y:S01]  /*13210*/  FMUL.FTZ R13, R0, R13 ;  /* 0x0000000d000d7220 */ /* 0x000fe20000410000 */
[----:B------:R-:W-:-:S03]  /*13220*/  FMUL.FTZ R197, R12, R0 ;  /* 0x000000000cc57220 */ /* 0x000fc60000410000 */
        /* <DEDUP_REMOVED lines=8> */
[----:B------:R-:W-:Y:S01]  /*132b0*/  MUFU.EX2 R221, R221 ;  /* 0x000000dd00dd7308 */ /* 0x000fe20000000800 */
[----:B0-----:R-:W-:-:S05]  /*132c0*/  SHF.R.U32.HI R225, RZ, 0x7, R225 ;  /* 0x00000007ffe17819 */ /* 0x001fca00000116e1 */
[----:B------:R-:W-:Y:S02]  /*132d0*/  VIADD R225, R225, 0x8 ;  /* 0x00000008e1e17836 */ /* 0x000fe40000000000 */
[----:B------:R-:W0:Y:S08]  /*132e0*/  MUFU.EX2 R220, R220 ;  /* 0x000000dc00dc7308 */ /* 0x000e300000000800 */
[----:B------:R-:W-:Y:S08]  /*132f0*/  MUFU.EX2 R219, R219 ;  /* 0x000000db00db7308 */ /* 0x000ff00000000800 */
[----:B------:R-:W-:Y:S08]  /*13300*/  MUFU.EX2 R218, R218 ;  /* 0x000000da00da7308 */ /* 0x000ff00000000800 */
[----:B------:R-:W-:Y:S08]  /*13310*/  MUFU.EX2 R217, R217 ;  /* 0x000000d900d97308 */ /* 0x000ff00000000800 */
[----:B------:R-:W1:Y:S08]  /*13320*/  MUFU.EX2 R216, R216 ;  /* 0x000000d800d87308 */ /* 0x000e700000000800 */
[----:B------:R-:W-:Y:S08]  /*13330*/  MUFU.EX2 R215, R215 ;  /* 0x000000d700d77308 */ /* 0x000ff00000000800 */
[----:B------:R-:W1:Y:S01]  /*13340*/  MUFU.EX2 R214, R214 ;  /* 0x000000d600d67308 */ /* 0x000e620000000800 */
[----:B--2---:R-:W-:Y:S01]  /*13350*/  ISETP.NE.U32.AND P0, PT, R8, RZ, PT ;  /* 0x000000ff0800720c */ /* 0x004fe20003f05070 */
[----:B------:R-:W-:-:S02]  /*13360*/  IMAD R16, R9, 0xc00, R16 ;  /* 0x00000c0009107824 */ /* 0x000fc400078e0210 */
[----:B------:R-:W-:Y:S02]  /*13370*/  IMAD.MOV.U32 R27, RZ, RZ, R152 ;  /* 0x000000ffff1b7224 */ /* 0x000fe400078e0098 */
[----:B------:R-:W-:Y:S02]  /*13380*/  IMAD.MOV.U32 R25, RZ, RZ, R153 ;  /* 0x000000ffff197224 */ /* 0x000fe400078e0099 */
[----:B------:R-:W-:Y:S02]  /*13390*/  IMAD.MOV.U32 R74, RZ, RZ, R193 ;  /* 0x000000ffff4a7224 */ /* 0x000fe400078e00c1 */
[----:B------:R-:W-:Y:S02]  /*133a0*/  IMAD.MOV.U32 R23, RZ, RZ, R154 ;  /* 0x000000ffff177224 */ /* 0x000fe400078e009a */
[----:B------:R-:W-:Y:S02]  /*133b0*/  IMAD.MOV.U32 R21, RZ, RZ, R155 ;  /* 0x000000ffff157224 */ /* 0x000fe400078e009b */
[----:B----4-:R-:W-:-:S02]  /*133c0*/  IMAD.MOV.U32 R19, RZ, RZ, R156 ;  /* 0x000000ffff137224 */ /* 0x010fc400078e009c */
[----:B------:R-:W-:Y:S02]  /*133d0*/  IMAD.MOV.U32 R18, RZ, RZ, R157 ;  /* 0x000000ffff127224 */ /* 0x000fe400078e009d */
[----:B------:R-:W-:Y:S02]  /*133e0*/  IMAD.MOV.U32 R15, RZ, RZ, R158 ;  /* 0x000000ffff0f7224 */ /* 0x000fe400078e009e */
[----:B------:R-:W-:Y:S02]  /*133f0*/  IMAD.MOV.U32 R14, RZ, RZ, R159 ;  /* 0x000000ffff0e7224 */ /* 0x000fe400078e009f */
[----:B------:R-:W-:Y:S02]  /*13400*/  IMAD.MOV.U32 R11, RZ, RZ, R160 ;  /* 0x000000ffff0b7224 */ /* 0x000fe400078e00a0 */
[----:B------:R-:W-:Y:S02]  /*13410*/  IMAD.MOV.U32 R10, RZ, RZ, R161 ;  /* 0x000000ffff0a7224 */ /* 0x000fe400078e00a1 */
[----:B------:R-:W-:-:S02]  /*13420*/  IMAD.MOV.U32 R3, RZ, RZ, R162 ;  /* 0x000000ffff037224 */ /* 0x000fc400078e00a2 */
[----:B------:R-:W-:Y:S02]  /*13430*/  IMAD.MOV.U32 R2, RZ, RZ, R163 ;  /* 0x000000ffff027224 */ /* 0x000fe400078e00a3 */
[----:B------:R-:W-:Y:S02]  /*13440*/  IMAD.MOV.U32 R203, RZ, RZ, R7 ;  /* 0x000000ffffcb7224 */ /* 0x000fe400078e0007 */
[----:B------:R-:W-:Y:S02]  /*13450*/  IMAD.MOV.U32 R201, RZ, RZ, R6 ;  /* 0x000000ffffc97224 */ /* 0x000fe400078e0006 */
[----:B------:R-:W-:Y:S02]  /*13460*/  IMAD.MOV.U32 R199, RZ, RZ, R5 ;  /* 0x000000ffffc77224 */ /* 0x000fe400078e0005 */
[----:B------:R-:W-:Y:S02]  /*13470*/  IMAD.MOV.U32 R44, RZ, RZ, R94 ;  /* 0x000000ffff2c7224 */ /* 0x000fe400078e005e */
[----:B------:R-:W-:Y:S01]  /*13480*/  IMAD.MOV.U32 R46, RZ, RZ, R92 ;  /* 0x000000ffff2e7224 */ /* 0x000fe200078e005c */
[----:B------:R-:W-:Y:S01]  /*13490*/  R2UR UR6, R16 ;  /* 0x00000000100672ca */ /* 0x000fe200000e0000 */
[----:B------:R-:W-:Y:S01]  /*134a0*/  IMAD.MOV.U32 R38, RZ, RZ, R88 ;  /* 0x000000ffff267224 */ /* 0x000fe200078e0058 */
[----:B------:R-:W-:Y:S01]  /*134b0*/  R2UR UR7, R17 ;  /* 0x00000000110772ca */ /* 0x000fe200000e0000 */
[----:B------:R-:W-:-:S02]  /*134c0*/  IMAD.MOV.U32 R48, RZ, RZ, R90 ;  /* 0x000000ffff307224 */ /* 0x000fc400078e005a */
        /* <DEDUP_REMOVED lines=18> */
[----:B------:R-:W-:Y:S01]  /*135f0*/  IMAD.MOV.U32 R76, RZ, RZ, R205 ;  /* 0x000000ffff4c7224 */ /* 0x000fe200078e00cd */
[----:B0-----:R-:W-:Y:S01]  /*13600*/  F2FP.F16.F32.PACK_AB R192, R220, R221 ;  /* 0x000000dddcc0723e */ /* 0x001fe200000000ff */
[----:B------:R-:W-:Y:S01]  /*13610*/  IMAD.MOV.U32 R92, RZ, RZ, R141 ;  /* 0x000000ffff5c7224 */ /* 0x000fe200078e008d */
[----:B-1----:R-:W-:Y:S01]  /*13620*/  F2FP.F16.F32.PACK_AB R193, R216, R217 ;  /* 0x000000d9d8c1723e */ /* 0x002fe200000000ff */
[----:B------:R-:W-:Y:S01]  /*13630*/  IMAD.MOV.U32 R94, RZ, RZ, R140 ;  /* 0x000000ffff5e7224 */ /* 0x000fe200078e008c */
[----:B------:R-:W-:Y:S01]  /*13640*/  F2FP.F16.F32.PACK_AB R194, R218, R219 ;  /* 0x000000dbdac2723e */ /* 0x000fe200000000ff */
[----:B------:R-:W-:Y:S01]  /*13650*/  IMAD.MOV.U32 R28, RZ, RZ, R74 ;  /* 0x000000ffff1c7224 */ /* 0x000fe200078e004a */
[----:B------:R-:W-:Y:S01]  /*13660*/  F2FP.F16.F32.PACK_AB R195, R214, R215 ;  /* 0x000000d7d6c3723e */ /* 0x000fe200000000ff */
[----:B------:R-:W-:Y:S01]  /*13670*/  IMAD.MOV.U32 R88, RZ, RZ, R143 ;  /* 0x000000ffff587224 */ /* 0x000fe200078e008f */
[----:B------:R-:W-:Y:S01]  /*13680*/  VOTEU.ANY UP0, P0 ;  /* 0x00000000003f7886 */ /* 0x000fe20000000100 */
[----:B------:R-:W-:Y:S01]  /*13690*/  IMAD.MOV.U32 R90, RZ, RZ, R142 ;  /* 0x000000ffff5a7224 */ /* 0x000fe200078e008e */
[----:B------:R0:W-:Y:S01]  /*136a0*/  STL.128 [R1+0x3910], R184 ;  /* 0x003910b801007387 */ /* 0x0001e20000100c00 */
[----:B------:R-:W-:-:S02]  /*136b0*/  IMAD.MOV.U32 R140, RZ, RZ, R27 ;  /* 0x000000ffff8c7224 */ /* 0x000fc400078e001b */
[----:B------:R-:W-:Y:S01]  /*136c0*/  IMAD.MOV.U32 R141, RZ, RZ, R25 ;  /* 0x000000ffff8d7224 */ /* 0x000fe200078e0019 */
[----:B------:R1:W-:Y:S01]  /*136d0*/  STL.128 [R1+0x3900], R180 ;  /* 0x003900b401007387 */ /* 0x0003e20000100c00 */
[----:B------:R-:W-:Y:S02]  /*136e0*/  IMAD.MOV.U32 R72, RZ, RZ, R207 ;  /* 0x000000ffff487224 */ /* 0x000fe400078e00cf */
[----:B------:R-:W-:Y:S01]  /*136f0*/  IMAD.MOV.U32 R74, RZ, RZ, R206 ;  /* 0x000000ffff4a7224 */ /* 0x000fe200078e00ce */
[----:B------:R-:W2:Y:S01]  /*13700*/  LDL.LU.128 R156, [R1+0x3b30] ;  /* 0x003b3000019c7983 */ /* 0x000ea20000300c00 */
[----:B------:R-:W-:Y:S02]  /*13710*/  IMAD.MOV.U32 R78, RZ, RZ, R204 ;  /* 0x000000ffff4e7224 */ /* 0x000fe400078e00cc */
[----:B------:R-:W-:Y:S01]  /*13720*/  IMAD.MOV.U32 R80, RZ, RZ, R202 ;  /* 0x000000ffff507224 */ /* 0x000fe200078e00ca */
[----:B------:R-:W4:Y:S01]  /*13730*/  LDL.LU.128 R152, [R1+0x3b20] ;  /* 0x003b200001987983 */ /* 0x000f220000300c00 */
[----:B------:R-:W-:-:S02]  /*13740*/  IMAD.MOV.U32 R82, RZ, RZ, R200 ;  /* 0x000000ffff527224 */ /* 0x000fc400078e00c8 */
[----:B------:R-:W-:Y:S01]  /*13750*/  IMAD.MOV.U32 R84, RZ, RZ, R198 ;  /* 0x000000ffff547224 */ /* 0x000fe200078e00c6 */
[----:B0-----:R-:W2:Y:S01]  /*13760*/  LDL.LU.128 R184, [R1+0x3910] ;  /* 0x0039100001b87983 */ /* 0x001ea20000300c00 */
[----:B------:R-:W-:Y:S02]  /*13770*/  IMAD.MOV.U32 R86, RZ, RZ, R196 ;  /* 0x000000ffff567224 */ /* 0x000fe400078e00c4 */
[----:B------:R-:W-:Y:S01]  /*13780*/  IMAD.MOV.U32 R142, RZ, RZ, R23 ;  /* 0x000000ffff8e7224 */ /* 0x000fe200078e0017 */
[----:B------:R-:W4:Y:S01]  /*13790*/  LDL.LU.128 R160, [R1+0x3b40] ;  /* 0x003b400001a07983 */ /* 0x000f220000300c00 */
        /* <DEDUP_REMOVED lines=11> */
[----:B------:R-:W-:Y:S01]  /*13850*/  IMAD.MOV.U32 R25, RZ, RZ, R199 ;  /* 0x000000ffff197224 */ /* 0x000fe200078e00c7 */
[----:B------:R0:W-:Y:S06]  /*13860*/  BAR.SYNC.DEFER_BLOCKING R225, 0x100 ;  /* 0x000400e10000751d */ /* 0x0001ec0000010000 */
[----:B---3--:R-:W-:-:S06]  /*13870*/  WARPGROUP.ARRIVE ;  /* 0x00000000000079c5 */ /* 0x008fcc0000000000 */
[----:B------:R-:W-:Y:S03]  /*13880*/  HGMMA.64x256x16.F32 R24, R192, gdesc[UR4].tnspB, R24, UP0, gsb0 ;  /* 0x43e00004c0187df0 */ /* 0x000fe6000b800818 */
[----:B------:R-:W-:Y:S02]  /*13890*/  WARPGROUP.DEPBAR.LE gsb0, 0x0 ;  /* 0x00008000000079c5 */ /* 0x000fe40000010000 */
[----:B------:R-:W-:Y:S04]  /*138a0*/  STL [R1+0x58c], R107 ;  /* 0x00058c6b01007387 */ /* 0x000fe80000100800 */
[----:B------:R-:W-:Y:S04]  /*138b0*/  STL [R1+0x588], R106 ;  /* 0x0005886a01007387 */ /* 0x000fe80000100800 */
[----:B------:R-:W-:Y:S04]  /*138c0*/  STL [R1+0x584], R105 ;  /* 0x0005846901007387 */ /* 0x000fe80000100800 */
[----:B------:R-:W-:Y:S04]  /*138d0*/  STL [R1+0x580], R104 ;  /* 0x0005806801007387 */ /* 0x000fe80000100800 */
[----:B-1----:R-:W3:Y:S04]  /*138e0*/  LDL.128 R180, [R1+0x580] ;  /* 0x0005800001b47983 */ /* 0x002ee80000100c00 */
[----:B------:R1:W-:Y:S04]  /*138f0*/  STL [R1+0x574], R101 ;  /* 0x0005746501007387 */ /* 0x0003e80000100800 */
[----:B------:R0:W-:Y:S04]  /*13900*/  STL [R1+0x570], R100 ;  /* 0x0005706401007387 */ /* 0x0001e80000100800 */
[----:B-1----:R-:W4:Y:S04]  /*13910*/  LDL.LU R101, [R1+0x588] ;  /* 0x0005880001657983 */ /* 0x002f280000300800 */
[----:B0-----:R-:W4:Y:S01]  /*13920*/  LDL.LU R100, [R1+0x584] ;  /* 0x0005840001647983 */ /* 0x001f220000300800 */
[----:B------:R-:W-:-:S02]  /*13930*/  VIADD R4, R16, 0x80 ;  /* 0x0000008010047836 */ /* 0x000fc40000000000 */
[----:B------:R-:W-:Y:S01]  /*13940*/  IMAD.MOV.U32 R107, RZ, RZ, R31 ;  /* 0x000000ffff6b7224 */ /* 0x000fe200078e001f */
[----:B------:R-:W-:Y:S01]  /*13950*/  STL [R1+0x578], R102 ;  /* 0x0005786601007387 */ /* 0x000fe20000100800 */
[----:B------:R-:W-:Y:S02]  /*13960*/  IMAD.MOV.U32 R106, RZ, RZ, R30 ;  /* 0x000000ffff6a7224 */ /* 0x000fe400078e001e */
[----:B------:R-:W-:Y:S01]  /*13970*/  IMAD.MOV.U32 R105, RZ, RZ, R29 ;  /* 0x000000ffff697224 */ /* 0x000fe200078e001d */
[----:B------:R-:W-:Y:S01]  /*13980*/  STL [R1+0x59c], R111 ;  /* 0x00059c6f01007387 */ /* 0x000fe20000100800 */
[----:B------:R-:W-:-:S03]  /*13990*/  IMAD.MOV.U32 R104, RZ, RZ, R28 ;  /* 0x000000ffff687224 */ /* 0x000fc600078e001c */
[----:B------:R-:W-:Y:S04]  /*139a0*/  STL [R1+0x598], R110 ;  /* 0x0005986e01007387 */ /* 0x000fe80000100800 */
[----:B------:R-:W-:Y:S04]  /*139b0*/  STL [R1+0x594], R109 ;  /* 0x0005946d01007387 */ /* 0x000fe80000100800 */
[----:B------:R-:W-:Y:S04]  /*139c0*/  STL [R1+0x590], R108 ;  /* 0x0005906c01007387 */ /* 0x000fe80000100800 */
[----:B------:R-:W-:Y:S04]  /*139d0*/  STL [R1+0x57c], R103 ;  /* 0x00057c6701007387 */ /* 0x000fe80000100800 */
[----:B------:R0:W-:Y:S04]  /*139e0*/  STL.128 [R1+0x38f0], R176 ;  /* 0x0038f0b001007387 */ /* 0x0001e80000100c00 */
[----:B--2---:R1:W-:Y:S01]  /*139f0*/  STL.128 [R1+0x3810], R184 ;  /* 0x003810b801007387 */ /* 0x0043e20000100c00 */
[----:B------:R-:W-:Y:S01]  /*13a00*/  R2UR UR6, R4 ;  /* 0x00000000040672ca */ /* 0x000fe200000e0000 */
[----:B------:R-:W-:-:S02]  /*13a10*/  IMAD.MOV.U32 R20, RZ, RZ, R24 ;  /* 0x000000ffff147224 */ /* 0x000fc400078e0018 */
[----:B------:R2:W-:Y:S01]  /*13a20*/  STL.128 [R1+0x38e0], R172 ;  /* 0x0038e0ac01007387 */ /* 0x0005e20000100c00 */
[----:B------:R-:W-:Y:S02]  /*13a30*/  IMAD.MOV.U32 R24, RZ, RZ, R105 ;  /* 0x000000ffff187224 */ /* 0x000fe400078e0069 */
[----:B------:R-:W-:Y:S01]  /*13a40*/  IMAD.MOV.U32 R4, RZ, RZ, R104 ;  /* 0x000000ffff047224 */ /* 0x000fe200078e0068 */
[----:B------:R2:W-:Y:S04]  /*13a50*/  STL.128 [R1+0x240], R104 ;  /* 0x0002406801007387 */ /* 0x0005e80000100c00 */
[----:B0-----:R-:W4:Y:S04]  /*13a60*/  LDL.LU.128 R176, [R1+0x570] ;  /* 0x0005700001b07983 */ /* 0x001f280000300c00 */
[----:B-1----:R-:W4:Y:S01]  /*13a70*/  LDL.128 R184, [R1+0x590] ;  /* 0x0005900001b87983 */ /* 0x002f220000100c00 */
[----:B--2---:R-:W-:-:S03]  /*13a80*/  IMAD.MOV.U32 R175, RZ, RZ, R99 ;  /* 0x000000ffffaf7224 */ /* 0x004fc600078e0063 */
[----:B------:R-:W2:Y:S04]  /*13a90*/  LDL.LU R103, [R1+0x590] ;  /* 0x0005900001677983 */ /* 0x000ea80000300800 */
[----:B------:R-:W2:Y:S04]  /*13aa0*/  LDL.LU R99, [R1+0x580] ;  /* 0x0005800001637983 */ /* 0x000ea80000300800 */
[----:B------:R-:W2:Y:S04]  /*13ab0*/  LDL.LU R105, [R1+0x598] ;  /* 0x0005980001697983 */ /* 0x000ea80000300800 */
[----:B------:R-:W2:Y:S01]  /*13ac0*/  LDL.LU R104, [R1+0x594] ;  /* 0x0005940001687983 */ /* 0x000ea20000300800 */
[----:B---3--:R-:W-:-:S05]  /*13ad0*/  IMAD.MOV.U32 R102, RZ, RZ, R183 ;  /* 0x000000ffff667224 */ /* 0x008fca00078e00b7 */
[----:B------:R0:W-:Y:S04]  /*13ae0*/  STL [R1+0x3798], R102 ;  /* 0x0037986601007387 */ /* 0x0001e80000100800 */
[----:B0-----:R-:W3:Y:S04]  /*13af0*/  LDL.LU R102, [R1+0x3798] ;  /* 0x0037980001667983 */ /* 0x001ee80000300800 */
[----:B----4-:R0:W-:Y:S04]  /*13b00*/  STL.64 [R1+0x3790], R100 ;  /* 0x0037906401007387 */ /* 0x0101e80000100a00 */
[----:B0-----:R-:W3:Y:S01]  /*13b10*/  LDL.LU.64 R100, [R1+0x3790] ;  /* 0x0037900001647983 */ /* 0x001ee20000300a00 */
        /* <DEDUP_REMOVED lines=11> */
[----:B------:R-:W-:Y:S08]  /*13bd0*/  MUFU.EX2 R210, R210 ;  /* 0x000000d200d27308 */ /* 0x000ff00000000800 */
[----:B------:R-:W-:Y:S08]  /*13be0*/  MUFU.EX2 R209, R209 ;  /* 0x000000d100d17308 */ /* 0x000ff00000000800 */
[----:B------:R-:W1:Y:S08]  /*13bf0*/  MUFU.EX2 R208, R208 ;  /* 0x000000d000d07308 */ /* 0x000e700000000800 */
[----:B------:R-:W-:Y:S08]  /*13c00*/  MUFU.EX2 R207, R207 ;  /* 0x000000cf00cf7308 */ /* 0x000ff00000000800 */
[----:B------:R-:W4:Y:S01]  /*13c10*/  MUFU.EX2 R206, R206 ;  /* 0x000000ce00ce7308 */ /* 0x000f220000000800 */
[----:B0-----:R-:W-:-:S02]  /*13c20*/  F2FP.F16.F32.PACK_AB R152, R212, R213 ;  /* 0x000000d5d498723e */ /* 0x001fc400000000ff */
[----:B-1----:R-:W-:Y:S02]  /*13c30*/  F2FP.F16.F32.PACK_AB R153, R208, R209 ;  /* 0x000000d1d099723e */ /* 0x002fe400000000ff */
[----:B------:R-:W-:Y:S01]  /*13c40*/  F2FP.F16.F32.PACK_AB R154, R210, R211 ;  /* 0x000000d3d29a723e */ /* 0x000fe200000000ff */
[----:B------:R0:W-:Y:S01]  /*13c50*/  STL [R1+0xcd0], R12 ;  /* 0x000cd00c01007387 */ /* 0x0001e20000100800 */
[----:B------:R-:W-:Y:S02]  /*13c60*/  IMAD.MOV.U32 R7, RZ, RZ, R151 ;  /* 0x000000ffff077224 */ /* 0x000fe400078e0097 */
[----:B------:R-:W-:Y:S01]  /*13c70*/  IMAD.MOV.U32 R8, RZ, RZ, R150 ;  /* 0x000000ffff087224 */ /* 0x000fe200078e0096 */
[----:B------:R1:W-:Y:S01]  /*13c80*/  STL [R1+0x5ac], R115 ;  /* 0x0005ac7301007387 */ /* 0x0003e20000100800 */
[----:B------:R-:W-:Y:S01]  /*13c90*/  IMAD.MOV.U32 R9, RZ, RZ, R149 ;  /* 0x000000ffff097224 */ /* 0x000fe200078e0095 */
[----:B----4-:R-:W-:Y:S02]  /*13ca0*/  F2FP.F16.F32.PACK_AB R155, R206, R207 ;  /* 0x000000cfce9b723e */ /* 0x010fe400000000ff */
[----:B------:R4:W-:Y:S01]  /*13cb0*/  STL [R1+0x5a8], R114 ;  /* 0x0005a87201007387 */ /* 0x0009e20000100800 */
[----:B------:R-:W-:-:S02]  /*13cc0*/  IMAD.MOV.U32 R10, RZ, RZ, R148 ;  /* 0x000000ffff0a7224 */ /* 0x000fc400078e0094 */
[----:B------:R-:W-:Y:S01]  /*13cd0*/  IMAD.MOV.U32 R11, RZ, RZ, R147 ;  /* 0x000000ffff0b7224 */ /* 0x000fe200078e0093 */
[----:B------:R4:W-:Y:S01]  /*13ce0*/  STL [R1+0x5a4], R113 ;  /* 0x0005a47101007387 */ /* 0x0009e20000100800 */
[----:B0-----:R-:W-:Y:S02]  /*13cf0*/  IMAD.MOV.U32 R12, RZ, RZ, R146 ;  /* 0x000000ffff0c7224 */ /* 0x001fe400078e0092 */
[----:B------:R-:W-:Y:S01]  /*13d00*/  IMAD.MOV.U32 R14, RZ, RZ, R145 ;  /* 0x000000ffff0e7224 */ /* 0x000fe200078e0091 */
[----:B------:R0:W-:Y:S01]  /*13d10*/  STL [R1+0x5a0], R112 ;  /* 0x0005a07001007387 */ /* 0x0001e20000100800 */
[----:B------:R-:W-:Y:S02]  /*13d20*/  IMAD.MOV.U32 R15, RZ, RZ, R144 ;  /* 0x000000ffff0f7224 */ /* 0x000fe400078e0090 */
[----:B------:R-:W-:Y:S01]  /*13d30*/  IMAD.MOV.U32 R18, RZ, RZ, R143 ;  /* 0x000000ffff127224 */ /* 0x000fe200078e008f */
[----:B------:R-:W-:Y:S01]  /*13d40*/  STL [R1+0x5dc], R127 ;  /* 0x0005dc7f01007387 */ /* 0x000fe20000100800 */
[----:B------:R-:W-:-:S02]  /*13d50*/  IMAD.MOV.U32 R19, RZ, RZ, R142 ;  /* 0x000000ffff137224 */ /* 0x000fc400078e008e */
[----:B------:R-:W-:Y:S01]  /*13d60*/  IMAD.MOV.U32 R21, RZ, RZ, R141 ;  /* 0x000000ffff157224 */ /* 0x000fe200078e008d */
[----:B------:R-:W-:Y:S01]  /*13d70*/  STL [R1+0x5d8], R126 ;  /* 0x0005d87e01007387 */ /* 0x000fe20000100800 */
[----:B------:R-:W-:Y:S02]  /*13d80*/  IMAD.MOV.U32 R22, RZ, RZ, R140 ;  /* 0x000000ffff167224 */ /* 0x000fe400078e008c */
[----:B------:R-:W-:Y:S01]  /*13d90*/  IMAD.MOV.U32 R23, RZ, RZ, R139 ;  /* 0x000000ffff177224 */ /* 0x000fe200078e008b */
[----:B------:R-:W-:Y:S01]  /*13da0*/  STL [R1+0x5d4], R125 ;  /* 0x0005d47d01007387 */ /* 0x000fe20000100800 */
        /* <DEDUP_REMOVED lines=16> */
[----:B-1----:R-:W-:Y:S01]  /*13eb0*/  IMAD.MOV.U32 R115, RZ, RZ, R39 ;  /* 0x000000ffff737224 */ /* 0x002fe200078e0027 */
[----:B------:R-:W-:Y:S01]  /*13ec0*/  STL [R1+0x5bc], R119 ;  /* 0x0005bc7701007387 */ /* 0x000fe20000100800 */
[----:B----4-:R-:W-:Y:S02]  /*13ed0*/  IMAD.MOV.U32 R114, RZ, RZ, R38 ;  /* 0x000000ffff727224 */ /* 0x010fe400078e0026 */
[----:B------:R-:W-:Y:S01]  /*13ee0*/  IMAD.MOV.U32 R113, RZ, RZ, R37 ;  /* 0x000000ffff717224 */ /* 0x000fe200078e0025 */
[----:B------:R-:W-:Y:S01]  /*13ef0*/  STL [R1+0x5b8], R118 ;  /* 0x0005b87601007387 */ /* 0x000fe20000100800 */
[----:B0-----:R-:W-:-:S02]  /*13f00*/  IMAD.MOV.U32 R112, RZ, RZ, R36 ;  /* 0x000000ffff707224 */ /* 0x001fc400078e0024 */
[----:B------:R-:W-:Y:S01]  /*13f10*/  IMAD.MOV.U32 R174, RZ, RZ, R98 ;  /* 0x000000ffffae7224 */ /* 0x000fe200078e0062 */
[----:B------:R-:W-:Y:S01]  /*13f20*/  STL [R1+0x5b4], R117 ;  /* 0x0005b47501007387 */ /* 0x000fe20000100800 */
[----:B------:R-:W-:Y:S02]  /*13f30*/  IMAD.MOV.U32 R173, RZ, RZ, R97 ;  /* 0x000000ffffad7224 */ /* 0x000fe400078e0061 */
[----:B------:R-:W-:Y:S01]  /*13f40*/  IMAD.MOV.U32 R172, RZ, RZ, R96 ;  /* 0x000000ffffac7224 */ /* 0x000fe200078e0060 */
[----:B------:R-:W-:Y:S01]  /*13f50*/  STL [R1+0x5b0], R116 ;  /* 0x0005b07401007387 */ /* 0x000fe20000100800 */
[----:B------:R-:W-:Y:S02]  /*13f60*/  IMAD.MOV.U32 R159, RZ, RZ, R83 ;  /* 0x000000ffff9f7224 */ /* 0x000fe400078e0053 */
[----:B------:R-:W-:Y:S01]  /*13f70*/  IMAD.MOV.U32 R158, RZ, RZ, R82 ;  /* 0x000000ffff9e7224 */ /* 0x000fe200078e0052 */
[----:B------:R0:W-:Y:S01]  /*13f80*/  STL.128 [R1+0x38d0], R168 ;  /* 0x0038d0a801007387 */ /* 0x0001e20000100c00 */
[----:B------:R-:W-:-:S02]  /*13f90*/  IMAD.MOV.U32 R157, RZ, RZ, R81 ;  /* 0x000000ffff9d7224 */ /* 0x000fc400078e0051 */
[----:B------:R-:W-:Y:S01]  /*13fa0*/  IMAD.MOV.U32 R156, RZ, RZ, R80 ;  /* 0x000000ffff9c7224 */ /* 0x000fe200078e0050 */
[----:B------:R1:W-:Y:S01]  /*13fb0*/  STL.128 [R1+0x38c0], R164 ;  /* 0x0038c0a401007387 */ /* 0x0003e20000100c00 */
[----:B------:R-:W-:Y:S02]  /*13fc0*/  IMAD.MOV.U32 R151, RZ, RZ, R75 ;  /* 0x000000ffff977224 */ /* 0x000fe400078e004b */
[----:B------:R-:W-:Y:S01]  /*13fd0*/  IMAD.MOV.U32 R150, RZ, RZ, R74 ;  /* 0x000000ffff967224 */ /* 0x000fe200078e004a */
[----:B------:R4:W-:Y:S01]  /*13fe0*/  STL.128 [R1+0x38b0], R160 ;  /* 0x0038b0a001007387 */ /* 0x0009e20000100c00 */
[----:B------:R-:W-:Y:S02]  /*13ff0*/  IMAD.MOV.U32 R149, RZ, RZ, R73 ;  /* 0x000000ffff957224 */ /* 0x000fe400078e0049 */
[----:B------:R-:W-:Y:S01]  /*14000*/  IMAD.MOV.U32 R148, RZ, RZ, R72 ;  /* 0x000000ffff947224 */ /* 0x000fe200078e0048 */
[----:B------:R2:W-:Y:S01]  /*14010*/  STL.128 [R1+0x38a0], R152 ;  /* 0x0038a09801007387 */ /* 0x0005e20000100c00 */
[----:B------:R-:W-:-:S02]  /*14020*/  IMAD.MOV.U32 R147, RZ, RZ, R71 ;  /* 0x000000ffff937224 */ /* 0x000fc400078e0047 */
[----:B------:R-:W-:Y:S02]  /*14030*/  IMAD.MOV.U32 R146, RZ, RZ, R70 ;  /* 0x000000ffff927224 */ /* 0x000fe400078e0046 */
[----:B0-----:R-:W-:Y:S02]  /*14040*/  IMAD.MOV.U32 R171, RZ, RZ, R95 ;  /* 0x000000ffffab7224 */ /* 0x001fe400078e005f */
[----:B------:R-:W-:Y:S02]  /*14050*/  IMAD.MOV.U32 R170, RZ, RZ, R94 ;  /* 0x000000ffffaa7224 */ /* 0x000fe400078e005e */
[----:B------:R-:W-:Y:S02]  /*14060*/  IMAD.MOV.U32 R169, RZ, RZ, R93 ;  /* 0x000000ffffa97224 */ /* 0x000fe400078e005d */
[----:B------:R-:W-:Y:S02]  /*14070*/  IMAD.MOV.U32 R168, RZ, RZ, R92 ;  /* 0x000000ffffa87224 */ /* 0x000fe400078e005c */
[----:B-1----:R-:W-:-:S02]  /*14080*/  IMAD.MOV.U32 R167, RZ, RZ, R91 ;  /* 0x000000ffffa77224 */ /* 0x002fc400078e005b */
[----:B------:R-:W-:Y:S02]  /*14090*/  IMAD.MOV.U32 R166, RZ, RZ, R90 ;  /* 0x000000ffffa67224 */ /* 0x000fe400078e005a */
[----:B------:R-:W-:Y:S02]  /*140a0*/  IMAD.MOV.U32 R165, RZ, RZ, R89 ;  /* 0x000000ffffa57224 */ /* 0x000fe400078e0059 */
[----:B------:R-:W-:Y:S02]  /*140b0*/  IMAD.MOV.U32 R164, RZ, RZ, R88 ;  /* 0x000000ffffa47224 */ /* 0x000fe400078e0058 */
[----:B----4-:R-:W-:Y:S02]  /*140c0*/  IMAD.MOV.U32 R163, RZ, RZ, R87 ;  /* 0x000000ffffa37224 */ /* 0x010fe400078e0057 */
[----:B------:R-:W-:Y:S02]  /*140d0*/  IMAD.MOV.U32 R162, RZ, RZ, R86 ;  /* 0x000000ffffa27224 */ /* 0x000fe400078e0056 */
[----:B------:R-:W-:-:S02]  /*140e0*/  IMAD.MOV.U32 R161, RZ, RZ, R85 ;  /* 0x000000ffffa17224 */ /* 0x000fc400078e0055 */
[----:B------:R-:W-:Y:S02]  /*140f0*/  IMAD.MOV.U32 R160, RZ, RZ, R84 ;  /* 0x000000ffffa07224 */ /* 0x000fe400078e0054 */
[----:B--2---:R-:W-:Y:S02]  /*14100*/  IMAD.MOV.U32 R155, RZ, RZ, R79 ;  /* 0x000000ffff9b7224 */ /* 0x004fe400078e004f */
        /* <DEDUP_REMOVED lines=37> */
[----:B------:R-:W-:Y:S01]  /*14360*/  IMAD.MOV.U32 R2, RZ, RZ, R25 ;  /* 0x000000ffff027224 */ /* 0x000fe200078e0019 */
[----:B------:R0:W-:Y:S01]  /*14370*/  STL.128 [R1+0x260], R112 ;  /* 0x0002607001007387 */ /* 0x0001e20000100c00 */
        /* <DEDUP_REMOVED lines=12> */
[----:B------:R-:W-:Y:S01]  /*14440*/  IMAD.MOV.U32 R38, RZ, RZ, R119 ;  /* 0x000000ffff267224 */ /* 0x000fe200078e0077 */
[----:B0-----:R-:W2:Y:S01]  /*14450*/  LDL.128 R112, [R1+0x5a0] ;  /* 0x0005a00001707983 */ /* 0x001ea20000100c00 */
        /* <DEDUP_REMOVED lines=80> */
[----:B0-----:R-:W2:Y:S04]  /*14960*/  LDL.LU.128 R220, [R1+0x3990] ;  /* 0x0039900001dc7983 */ /* 0x001ea80000300c00 */
[----:B-1----:R-:W2:Y:S04]  /*14970*/  LDL.LU.128 R216, [R1+0x3980] ;  /* 0x0039800001d87983 */ /* 0x002ea80000300c00 */
[----:B----4-:R-:W4:Y:S04]  /*14980*/  LDL.LU.128 R212, [R1+0x3970] ;  /* 0x0039700001d47983 */ /* 0x010f280000300c00 */
[----:B---3--:R-:W3:Y:S04]  /*14990*/  LDL.LU.128 R208, [R1+0x3960] ;  /* 0x0039600001d07983 */ /* 0x008ee80000300c00 */
        /* <DEDUP_REMOVED lines=11> */
[----:B------:R0:W-:Y:S04]  /*14a50*/  STL [R1+0x3788], R106 ;  /* 0x0037886a01007387 */ /* 0x0001e80000100800 */
[----:B------:R1:W-:Y:S04]  /*14a60*/  STL.64 [R1+0x3780], R104 ;  /* 0x0037806801007387 */ /* 0x0003e80000100a00 */
        /* <DEDUP_REMOVED lines=20> */
[----:B0-----:R-:W3:Y:S04]  /*14bb0*/  LDL.LU R106, [R1+0x3788] ;  /* 0x00378800016a7983 */ /* 0x001ee80000300800 */
[----:B-1----:R-:W3:Y:S04]  /*14bc0*/  LDL.LU.64 R104, [R1+0x3780] ;  /* 0x0037800001687983 */ /* 0x002ee80000300a00 */
        /* <DEDUP_REMOVED lines=23> */
[----:B------:R0:W-:Y:S01]  /*14d40*/  STL.128 [R1+0x3630], R20 ;  /* 0x0036301401007387 */ /* 0x0001e20000100c00 */
[----:B------:R-:W-:-:S03]  /*14d50*/  IMAD.MOV.U32 R5, RZ, RZ, R17 ;  /* 0x000000ffff057224 */ /* 0x000fc600078e0011 */
[----:B0-----:R-:W3:Y:S02]  /*14d60*/  LDL.LU.128 R20, [R1+0x3630] ;  /* 0x0036300001147983 */ /* 0x001ee40000300c00 */
[----:B------:R-:W-:Y:S02]  /*14d70*/  R2UR UR7, R5 ;  /* 0x00000000050772ca */ /* 0x000fe400000e0000 */
[----:B------:R0:W-:Y:S04]  /*14d80*/  STL.128 [R1+0x3620], R16 ;  /* 0x0036201001007387 */ /* 0x0001e80000100c00 */
[----:B------:R1:W-:Y:S04]  /*14d90*/  STL.128 [R1+0x3610], R12 ;  /* 0x0036100c01007387 */ /* 0x0003e80000100c00 */
[----:B------:R1:W-:Y:S04]  /*14da0*/  STL.128 [R1+0x3600], R8 ;  /* 0x0036000801007387 */ /* 0x0003e80000100c00 */
[----:B------:R2:W-:Y:S04]  /*14db0*/  STL.128 [R1+0x35f0], R4 ;  /* 0x0035f00401007387 */ /* 0x0005e80000100c00 */
[----:B0-----:R-:W3:Y:S04]  /*14dc0*/  LDL.LU.128 R16, [R1+0x3620] ;  /* 0x0036200001107983 */ /* 0x001ee80000300c00 */
[----:B-1----:R-:W3:Y:S04]  /*14dd0*/  LDL.LU.128 R12, [R1+0x3610] ;  /* 0x00361000010c7983 */ /* 0x002ee80000300c00 */
[----:B------:R-:W3:Y:S04]  /*14de0*/  LDL.LU.128 R8, [R1+0x3600] ;  /* 0x0036000001087983 */ /* 0x000ee80000300c00 */
[----:B--2---:R-:W2:Y:S01]  /*14df0*/  LDL.LU.128 R4, [R1+0x35f0] ;  /* 0x0035f00001047983 */ /* 0x004ea20000300c00 */
[----:B------:R-:W-:-:S03]  /*14e00*/  IMAD.MOV.U32 R110, RZ, RZ, R115 ;  /* 0x000000ffff6e7224 */ /* 0x000fc600078e0073 */
[----:B------:R0:W-:Y:S04]  /*14e10*/  STL.128 [R1+0x3890], R220 ;  /* 0x003890dc01007387 */ /* 0x0001e80000100c00 */
[----:B------:R1:W-:Y:S04]  /*14e20*/  STL.128 [R1+0x3880], R216 ;  /* 0x003880d801007387 */ /* 0x0003e80000100c00 */
[----:B----4-:R4:W-:Y:S04]  /*14e30*/  STL.128 [R1+0x3870], R212 ;  /* 0x003870d401007387 */ /* 0x0109e80000100c00 */
[----:B---3--:R3:W-:Y:S04]  /*14e40*/  STL.128 [R1+0x3860], R208 ;  /* 0x003860d001007387 */ /* 0x0087e80000100c00 */
        /* <DEDUP_REMOVED lines=13> */
[----:B0-----:R-:W2:Y:S04]  /*14f20*/  LDL.LU.128 R220, [R1+0x3890] ;  /* 0x0038900001dc7983 */ /* 0x001ea80000300c00 */
[----:B-1----:R-:W2:Y:S04]  /*14f30*/  LDL.LU.128 R216, [R1+0x3880] ;  /* 0x0038800001d87983 */ /* 0x002ea80000300c00 */
[----:B----4-:R-:W4:Y:S04]  /*14f40*/  LDL.LU.128 R212, [R1+0x3870] ;  /* 0x0038700001d47983 */ /* 0x010f280000300c00 */
[----:B---3--:R-:W3:Y:S04]  /*14f50*/  LDL.LU.128 R208, [R1+0x3860] ;  /* 0x0038600001d07983 */ /* 0x008ee80000300c00 */
[----:B------:R-:W4:Y:S04]  /*14f60*/  LDL.LU.128 R204, [R1+0x3850] ;  /* 0x0038500001cc7983 */ /* 0x000f280000300c00 */
        /* <DEDUP_REMOVED lines=11> */
[----:B------:R-:W-:Y:S04]  /*15020*/  STL [R1+0x35e8], R110 ;  /* 0x0035e86e01007387 */ /* 0x000fe80000100800 */
        /* <DEDUP_REMOVED lines=21> */
[----:B------:R1:W-:Y:S04]  /*15180*/  STL.64 [R1+0x35e0], R108 ;  /* 0x0035e06c01007387 */ /* 0x0003e80000100a00 */
[----:B------:R1:W-:Y:S04]  /*15190*/  STL.128 [R1+0x35d0], R104 ;  /* 0x0035d06801007387 */ /* 0x0003e80000100c00 */
[----:B------:R-:W4:Y:S04]  /*151a0*/  LDL.128 R116, [R1+0x5b0] ;  /* 0x0005b00001747983 */ /* 0x000f280000100c00 */
[----:B------:R2:W-:Y:S04]  /*151b0*/  STL.128 [R1+0x3480], R20 ;  /* 0x0034801401007387 */ /* 0x0005e80000100c00 */
[----:B0-----:R-:W3:Y:S04]  /*151c0*/  LDL.LU R113, [R1+0x5b8] ;  /* 0x0005b80001717983 */ /* 0x001ee80000300800 */
[----:B------:R-:W3:Y:S04]  /*151d0*/  LDL.LU R112, [R1+0x5b4] ;  /* 0x0005b40001707983 */ /* 0x000ee80000300800 */
[----:B------:R-:W3:Y:S04]  /*151e0*/  LDL.LU R110, [R1+0x35e8] ;  /* 0x0035e800016e7983 */ /* 0x000ee80000300800 */
[----:B-1----:R-:W3:Y:S04]  /*151f0*/  LDL.LU.64 R108, [R1+0x35e0] ;  /* 0x0035e000016c7983 */ /* 0x002ee80000300a00 */
        /* <DEDUP_REMOVED lines=22> */
[----:B------:R1:W-:Y:S04]  /*15360*/  STL.128 [R1+0x3460], R12 ;  /* 0x0034600c01007387 */ /* 0x0003e80000100c00 */
[----:B------:R1:W-:Y:S04]  /*15370*/  STL.128 [R1+0x3450], R8 ;  /* 0x0034500801007387 */ /* 0x0003e80000100c00 */
[----:B--2---:R2:W-:Y:S04]  /*15380*/  STL.128 [R1+0x3440], R4 ;  /* 0x0034400401007387 */ /* 0x0045e80000100c00 */
[----:B------:R-:W3:Y:S04]  /*15390*/  LDL.LU.128 R24, [R1+0x3490] ;  /* 0x0034900001187983 */ /* 0x000ee80000300c00 */
[----:B------:R-:W3:Y:S04]  /*153a0*/  LDL.LU.128 R20, [R1+0x3480] ;  /* 0x0034800001147983 */ /* 0x000ee80000300c00 */
[----:B0-----:R-:W3:Y:S04]  /*153b0*/  LDL.LU.128 R16, [R1+0x3470] ;  /* 0x0034700001107983 */ /* 0x001ee80000300c00 */
[----:B-1----:R-:W3:Y:S04]  /*153c0*/  LDL.LU.128 R12, [R1+0x3460] ;  /* 0x00346000010c7983 */ /* 0x002ee80000300c00 */
[----:B------:R-:W3:Y:S04]  /*153d0*/  LDL.LU.128 R8, [R1+0x3450] ;  /* 0x0034500001087983 */ /* 0x000ee80000300c00 */
[----:B--2---:R-:W2:Y:S04]  /*153e0*/  LDL.LU.128 R4, [R1+0x3440] ;  /* 0x0034400001047983 */ /* 0x004ea80000300c00 */
[----:B------:R0:W-:Y:S04]  /*153f0*/  STL.128 [R1+0x280], R120 ;  /* 0x0002807801007387 */ /* 0x0001e80000100c00 */
[----:B0-----:R-:W2:Y:S04]  /*15400*/  LDL.128 R120, [R1+0x5c0] ;  /* 0x0005c00001787983 */ /* 0x001ea80000100c00 */
[----:B------:R-:W2:Y:S01]  /*15410*/  LDL.LU R115, [R1+0x5c0] ;  /* 0x0005c00001737983 */ /* 0x000ea20000300800 */
[----:B----4-:R-:W-:-:S03]  /*15420*/  IMAD.MOV.U32 R114, RZ, RZ, R119 ;  /* 0x000000ffff727224 */ /* 0x010fc600078e0077 */
[----:B------:R-:W-:Y:S04]  /*15430*/  STL.128 [R1+0x3a0], R116 ;  /* 0x0003a07401007387 */ /* 0x000fe80000100c00 */
[----:B------:R0:W-:Y:S04]  /*15440*/  STL [R1+0x3438], R114 ;  /* 0x0034387201007387 */ /* 0x0001e80000100800 */
[----:B0-----:R-:W4:Y:S04]  /*15450*/  LDL.LU R114, [R1+0x3438] ;  /* 0x0034380001727983 */ /* 0x001f280000300800 */
[----:B------:R-:W4:Y:S04]  /*15460*/  LDL.LU R117, [R1+0x5c8] ;  /* 0x0005c80001757983 */ /* 0x000f280000300800 */
[----:B------:R-:W4:Y:S04]  /*15470*/  LDL.LU R116, [R1+0x5c4] ;  /* 0x0005c40001747983 */ /* 0x000f280000300800 */
[----:B---3--:R0:W-:Y:S04]  /*15480*/  STL.64 [R1+0x3430], R112 ;  /* 0x0034307001007387 */ /* 0x0081e80000100a00 */
[----:B------:R1:W-:Y:S04]  /*15490*/  STL.128 [R1+0x3420], R108 ;  /* 0x0034206c01007387 */ /* 0x0003e80000100c00 */
[----:B0-----:R-:W3:Y:S04]  /*154a0*/  LDL.LU.64 R112, [R1+0x3430] ;  /* 0x0034300001707983 */ /* 0x001ee80000300a00 */
[----:B------:R0:W-:Y:S04]  /*154b0*/  STL.128 [R1+0x3410], R104 ;  /* 0x0034106801007387 */ /* 0x0001e80000100c00 */
[----:B------:R0:W-:Y:S04]  /*154c0*/  STL.128 [R1+0x3400], R100 ;  /* 0x0034006401007387 */ /* 0x0001e80000100c00 */
[----:B-1----:R-:W3:Y:S04]  /*154d0*/  LDL.LU.128 R108, [R1+0x3420] ;  /* 0x00342000016c7983 */ /* 0x002ee80000300c00 */
[----:B------:R1:W-:Y:S04]  /*154e0*/  STL.128 [R1+0x33f0], R96 ;  /* 0x0033f06001007387 */ /* 0x0003e80000100c00 */
[----:B0-----:R-:W3:Y:S04]  /*154f0*/  LDL.LU.128 R104, [R1+0x3410] ;  /* 0x0034100001687983 */ /* 0x001ee80000300c00 */
[----:B------:R0:W-:Y:S04]  /*15500*/  STL.128 [R1+0x33e0], R92 ;  /* 0x0033e05c01007387 */ /* 0x0001e80000100c00 */
[----:B------:R-:W3:Y:S04]  /*15510*/  LDL.LU.128 R100, [R1+0x3400] ;  /* 0x0034000001647983 */ /* 0x000ee80000300c00 */
[----:B-1----:R-:W3:Y:S04]  /*15520*/  LDL.LU.128 R96, [R1+0x33f0] ;  /* 0x0033f00001607983 */ /* 0x002ee80000300c00 */
[----:B------:R1:W-:Y:S04]  /*15530*/  STL.128 [R1+0x33d0], R88 ;  /* 0x0033d05801007387 */ /* 0x0003e80000100c00 */
[----:B0-----:R-:W3:Y:S04]  /*15540*/  LDL.LU.128 R92, [R1+0x33e0] ;  /* 0x0033e000015c7983 */ /* 0x001ee80000300c00 */
        /* <DEDUP_REMOVED lines=26> */
[----:B--2---:R-:W2:Y:S04]  /*156f0*/  LDL.LU.128 R40, [R1+0x3310] ;  /* 0x0033100001287983 */ /* 0x004ea80000300c00 */
[----:B-1----:R-:W2:Y:S04]  /*15700*/  LDL.LU.128 R36, [R1+0x3300] ;  /* 0x0033000001247983 */ /* 0x002ea80000300c00 */
[----:B------:R1:W-:Y:S04]  /*15710*/  STL.128 [R1+0x32e0], R28 ;  /* 0x0032e01c01007387 */ /* 0x0003e80000100c00 */
[----:B0-----:R-:W2:Y:S04]  /*15720*/  LDL.LU.128 R32, [R1+0x32f0] ;  /* 0x0032f00001207983 */ /* 0x001ea80000300c00 */
[----:B------:R0:W-:Y:S04]  /*15730*/  STL.128 [R1+0x32d0], R24 ;  /* 0x0032d01801007387 */ /* 0x0001e80000100c00 */
[----:B------:R0:W-:Y:S04]  /*15740*/  STL.128 [R1+0x32c0], R20 ;  /* 0x0032c01401007387 */ /* 0x0001e80000100c00 */
[----:B-1----:R-:W2:Y:S04]  /*15750*/  LDL.LU.128 R28, [R1+0x32e0] ;  /* 0x0032e000011c7983 */ /* 0x002ea80000300c00 */
[----:B------:R1:W-:Y:S04]  /*15760*/  STL.128 [R1+0x32b0], R16 ;  /* 0x0032b01001007387 */ /* 0x0003e80000100c00 */
[----:B------:R1:W-:Y:S04]  /*15770*/  STL.128 [R1+0x32a0], R12 ;  /* 0x0032a00c01007387 */ /* 0x0003e80000100c00 */
[----:B------:R1:W-:Y:S04]  /*15780*/  STL.128 [R1+0x3290], R8 ;  /* 0x0032900801007387 */ /* 0x0003e80000100c00 */
[----:B------:R1:W-:Y:S04]  /*15790*/  STL.128 [R1+0x3280], R4 ;  /* 0x0032800401007387 */ /* 0x0003e80000100c00 */
[----:B0-----:R-:W2:Y:S04]  /*157a0*/  LDL.LU.128 R24, [R1+0x32d0] ;  /* 0x0032d00001187983 */ /* 0x001ea80000300c00 */
[----:B------:R-:W2:Y:S04]  /*157b0*/  LDL.LU.128 R20, [R1+0x32c0] ;  /* 0x0032c00001147983 */ /* 0x000ea80000300c00 */
[----:B-1----:R-:W2:Y:S04]  /*157c0*/  LDL.LU.128 R16, [R1+0x32b0] ;  /* 0x0032b00001107983 */ /* 0x002ea80000300c00 */
[----:B------:R-:W2:Y:S04]  /*157d0*/  LDL.LU.128 R12, [R1+0x32a0] ;  /* 0x0032a000010c7983 */ /* 0x000ea80000300c00 */
[----:B------:R-:W2:Y:S04]  /*157e0*/  LDL.LU.128 R8, [R1+0x3290] ;  /* 0x0032900001087983 */ /* 0x000ea80000300c00 */
[----:B------:R-:W2:Y:S01]  /*157f0*/  LDL.LU.128 R4, [R1+0x3280] ;  /* 0x0032800001047983 */ /* 0x000ea20000300c00 */
[----:B------:R-:W-:-:S03]  /*15800*/  IMAD.MOV.U32 R118, RZ, RZ, R123 ;  /* 0x000000ffff767224 */ /* 0x000fc600078e007b */
[----:B------:R0:W-:Y:S04]  /*15810*/  STL.128 [R1+0x290], R124 ;  /* 0x0002907c01007387 */ /* 0x0001e80000100c00 */
[----:B------:R1:W-:Y:S04]  /*15820*/  STL.128 [R1+0x3b0], R120 ;  /* 0x0003b07801007387 */ /* 0x0003e80000100c00 */
[----:B------:R1:W-:Y:S04]  /*15830*/  STL [R1+0x3278], R118 ;  /* 0x0032787601007387 */ /* 0x0003e80000100800 */
[----:B0-----:R-:W2:Y:S04]  /*15840*/  LDL.128 R124, [R1+0x5d0] ;  /* 0x0005d000017c7983 */ /* 0x001ea80000100c00 */
[----:B-1----:R-:W2:Y:S04]  /*15850*/  LDL.LU R121, [R1+0x5d8] ;  /* 0x0005d80001797983 */ /* 0x002ea80000300800 */
[----:B------:R-:W2:Y:S04]  /*15860*/  LDL.LU R120, [R1+0x5d4] ;  /* 0x0005d40001787983 */ /* 0x000ea80000300800 */
[----:B------:R-:W2:Y:S04]  /*15870*/  LDL.LU R119, [R1+0x5d0] ;  /* 0x0005d00001777983 */ /* 0x000ea80000300800 */
[----:B------:R-:W2:Y:S04]  /*15880*/  LDL.LU R118, [R1+0x3278] ;  /* 0x0032780001767983 */ /* 0x000ea80000300800 */
[----:B----4-:R0:W-:Y:S04]  /*15890*/  STL.64 [R1+0x3270], R116 ;  /* 0x0032707401007387 */ /* 0x0101e80000100a00 */
[----:B0-----:R-:W4:Y:S04]  /*158a0*/  LDL.LU.64 R116, [R1+0x3270] ;  /* 0x0032700001747983 */ /* 0x001f280000300a00 */
[----:B---3--:R0:W-:Y:S04]  /*158b0*/  STL.128 [R1+0x3260], R112 ;  /* 0x0032607001007387 */ /* 0x0081e80000100c00 */
[----:B------:R1:W-:Y:S04]  /*158c0*/  STL.128 [R1+0x3250], R108 ;  /* 0x0032506c01007387 */ /* 0x0003e80000100c00 */
[----:B0-----:R-:W3:Y:S04]  /*158d0*/  LDL.LU.128 R112, [R1+0x3260] ;  /* 0x0032600001707983 */ /* 0x001ee80000300c00 */
[----:B------:R0:W-:Y:S04]  /*158e0*/  STL.128 [R1+0x3240], R104 ;  /* 0x0032406801007387 */ /* 0x0001e80000100c00 */
[----:B-1----:R-:W3:Y:S04]  /*158f0*/  LDL.LU.128 R108, [R1+0x3250] ;  /* 0x00325000016c7983 */ /* 0x002ee80000300c00 */
[----:B------:R1:W-:Y:S04]  /*15900*/  STL.128 [R1+0x3230], R100 ;  /* 0x0032306401007387 */ /* 0x0003e80000100c00 */
[----:B------:R1:W-:Y:S04]  /*15910*/  STL.128 [R1+0x3220], R96 ;  /* 0x0032206001007387 */ /* 0x0003e80000100c00 */
[----:B0-----:R-:W3:Y:S04]  /*15920*/  LDL.LU.128 R104, [R1+0x3240] ;  /* 0x0032400001687983 */ /* 0x001ee80000300c00 */
[----:B------:R0:W-:Y:S04]  /*15930*/  STL.128 [R1+0x3210], R92 ;  /* 0x0032105c01007387 */ /* 0x0001e80000100c00 */
[----:B-1----:R-:W3:Y:S04]  /*15940*/  LDL.LU.128 R100, [R1+0x3230] ;  /* 0x0032300001647983 */ /* 0x002ee80000300c00 */
[----:B------:R-:W3:Y:S04]  /*15950*/  LDL.LU.128 R96, [R1+0x3220] ;  /* 0x0032200001607983 */ /* 0x000ee80000300c00 */
        /* <DEDUP_REMOVED lines=23> */
[----:B--2---:R2:W-:Y:S04]  /*15ad0*/  STL.128 [R1+0x3140], R40 ;  /* 0x0031402801007387 */ /* 0x0045e80000100c00 */
        /* <DEDUP_REMOVED lines=9> */
[----:B-1----:R-:W2:Y:S04]  /*15b70*/  LDL.LU.128 R28, [R1+0x3110] ;  /* 0x00311000011c7983 */ /* 0x002ea80000300c00 */
[----:B------:R1:W-:Y:S04]  /*15b80*/  STL.128 [R1+0x30f0], R20 ;  /* 0x0030f01401007387 */ /* 0x0003e80000100c00 */
[----:B------:R1:W-:Y:S04]  /*15b90*/  STL.128 [R1+0x30e0], R16 ;  /* 0x0030e01001007387 */ /* 0x0003e80000100c00 */
[----:B------:R1:W-:Y:S04]  /*15ba0*/  STL.128 [R1+0x30d0], R12 ;  /* 0x0030d00c01007387 */ /* 0x0003e80000100c00 */
[----:B------:R1:W-:Y:S04]  /*15bb0*/  STL.128 [R1+0x30c0], R8 ;  /* 0x0030c00801007387 */ /* 0x0003e80000100c00 */
[----:B------:R1:W-:Y:S04]  /*15bc0*/  STL.128 [R1+0x30b0], R4 ;  /* 0x0030b00401007387 */ /* 0x0003e80000100c00 */
[----:B0-----:R-:W2:Y:S04]  /*15bd0*/  LDL.LU.128 R24, [R1+0x3100] ;  /* 0x0031000001187983 */ /* 0x001ea80000300c00 */
[----:B-1----:R-:W2:Y:S04]  /*15be0*/  LDL.LU.128 R20, [R1+0x30f0] ;  /* 0x0030f00001147983 */ /* 0x002ea80000300c00 */
[----:B------:R-:W2:Y:S04]  /*15bf0*/  LDL.LU.128 R16, [R1+0x30e0] ;  /* 0x0030e00001107983 */ /* 0x000ea80000300c00 */
[----:B------:R-:W2:Y:S04]  /*15c00*/  LDL.LU.128 R12, [R1+0x30d0] ;  /* 0x0030d000010c7983 */ /* 0x000ea80000300c00 */
[----:B------:R-:W2:Y:S04]  /*15c10*/  LDL.LU.128 R8, [R1+0x30c0] ;  /* 0x0030c00001087983 */ /* 0x000ea80000300c00 */
[----:B------:R-:W2:Y:S01]  /*15c20*/  LDL.LU.128 R4, [R1+0x30b0] ;  /* 0x0030b00001047983 */ /* 0x000ea20000300c00 */
[----:B------:R-:W-:-:S03]  /*15c30*/  IMAD.MOV.U32 R122, RZ, RZ, R127 ;  /* 0x000000ffff7a7224 */ /* 0x000fc600078e007f */
[----:B------:R0:W-:Y:S01]  /*15c40*/  STL.128 [R1+0x3c0], R124 ;  /* 0x0003c07c01007387 */ /* 0x0001e20000100c00 */
[----:B------:R-:W-:Y:S02]  /*15c50*/  IMAD.MOV.U32 R123, RZ, RZ, R118 ;  /* 0x000000ffff7b7224 */ /* 0x000fe400078e0076 */
[----:B0-----:R-:W-:Y:S02]  /*15c60*/  IMAD.MOV.U32 R127, RZ, RZ, R122 ;  /* 0x000000ffff7f7224 */ /* 0x001fe400078e007a */
[----:B------:R-:W-:Y:S02]  /*15c70*/  IMAD.MOV.U32 R126, RZ, RZ, R121 ;  /* 0x000000ffff7e7224 */ /* 0x000fe400078e0079 */
[----:B------:R-:W-:Y:S02]  /*15c80*/  IMAD.MOV.U32 R125, RZ, RZ, R120 ;  /* 0x000000ffff7d7224 */ /* 0x000fe400078e0078 */
[----:B------:R-:W-:Y:S01]  /*15c90*/  IMAD.MOV.U32 R124, RZ, RZ, R119 ;  /* 0x000000ffff7c7224 */ /* 0x000fe200078e0077 */
[----:B------:R0:W-:Y:S04]  /*15ca0*/  STL.128 [R1+0x2a0], R128 ;  /* 0x0002a08001007387 */ /* 0x0001e80000100c00 */
[----:B------:R1:W-:Y:S04]  /*15cb0*/  STL.128 [R1+0x2b0], R132 ;  /* 0x0002b08401007387 */ /* 0x0003e80000100c00 */
[----:B------:R1:W-:Y:S01]  /*15cc0*/  STL.128 [R1+0x2c0], R136 ;  /* 0x0002c08801007387 */ /* 0x0003e20000100c00 */
[----:B----4-:R-:W-:-:S02]  /*15cd0*/  IMAD.MOV.U32 R122, RZ, RZ, R117 ;  /* 0x000000ffff7a7224 */ /* 0x010fc400078e0075 */
[----:B------:R-:W-:Y:S01]  /*15ce0*/  IMAD.MOV.U32 R121, RZ, RZ, R116 ;  /* 0x000000ffff797224 */ /* 0x000fe200078e0074 */
[----:B------:R4:W-:Y:S01]  /*15cf0*/  STL.128 [R1+0x2d0], R140 ;  /* 0x0002d08c01007387 */ /* 0x0009e20000100c00 */
[----:B---3--:R-:W-:Y:S02]  /*15d00*/  IMAD.MOV.U32 R120, RZ, RZ, R115 ;  /* 0x000000ffff787224 */ /* 0x008fe400078e0073 */
        /* <DEDUP_REMOVED lines=81> */
[----:B------:R2:W-:Y:S01]  /*16220*/  STL.128 [R1+0x2e0], R144 ;  /* 0x0002e09001007387 */ /* 0x0005e20000100c00 */
[----:B------:R-:W-:-:S02]  /*16230*/  IMAD.MOV.U32 R38, RZ, RZ, R33 ;  /* 0x000000ffff267224 */ /* 0x000fc400078e0021 */
[----:B------:R-:W-:Y:S01]  /*16240*/  IMAD.MOV.U32 R37, RZ, RZ, R32 ;  /* 0x000000ffff257224 */ /* 0x000fe200078e0020 */
[----:B------:R3:W-:Y:S01]  /*16250*/  STL.128 [R1+0x2f0], R148 ;  /* 0x0002f09401007387 */ /* 0x0007e20000100c00 */
[----:B0-----:R-:W-:Y:S02]  /*16260*/  IMAD.MOV.U32 R128, RZ, RZ, R223 ;  /* 0x000000ffff807224 */ /* 0x001fe400078e00df */
[----:B------:R-:W-:Y:S02]  /*16270*/  IMAD.MOV.U32 R129, RZ, RZ, R222 ;  /* 0x000000ffff817224 */ /* 0x000fe400078e00de */
[----:B------:R-:W-:Y:S02]  /*16280*/  IMAD.MOV.U32 R36, RZ, RZ, R31 ;  /* 0x000000ffff247224 */ /* 0x000fe400078e001f */
[----:B------:R-:W-:Y:S02]  /*16290*/  IMAD.MOV.U32 R35, RZ, RZ, R30 ;  /* 0x000000ffff237224 */ /* 0x000fe400078e001e */
[----:B------:R-:W-:-:S02]  /*162a0*/  IMAD.MOV.U32 R34, RZ, RZ, R29 ;  /* 0x000000ffff227224 */ /* 0x000fc400078e001d */
[----:B------:R-:W-:Y:S02]  /*162b0*/  IMAD.MOV.U32 R33, RZ, RZ, R28 ;  /* 0x000000ffff217224 */ /* 0x000fe400078e001c */
[----:B------:R-:W-:Y:S02]  /*162c0*/  IMAD.MOV.U32 R130, RZ, RZ, R205 ;  /* 0x000000ffff827224 */ /* 0x000fe400078e00cd */
[----:B------:R-:W-:Y:S02]  /*162d0*/  IMAD.MOV.U32 R131, RZ, RZ, R204 ;  /* 0x000000ffff837224 */ /* 0x000fe400078e00cc */
[----:B-1----:R-:W-:Y:S02]  /*162e0*/  IMAD.MOV.U32 R132, RZ, RZ, R203 ;  /* 0x000000ffff847224 */ /* 0x002fe400078e00cb */
        /* <DEDUP_REMOVED lines=11> */
[----:B----4-:R-:W-:Y:S02]  /*163a0*/  IMAD.MOV.U32 R140, RZ, RZ, R22 ;  /* 0x000000ffff8c7224 */ /* 0x010fe400078e0016 */
[----:B------:R-:W-:Y:S02]  /*163b0*/  IMAD.MOV.U32 R141, RZ, RZ, R21 ;  /* 0x000000ffff8d7224 */ /* 0x000fe400078e0015 */
[----:B------:R-:W-:-:S02]  /*163c0*/  IMAD.MOV.U32 R142, RZ, RZ, R19 ;  /* 0x000000ffff8e7224 */ /* 0x000fc400078e0013 */
[----:B------:R-:W-:Y:S02]  /*163d0*/  IMAD.MOV.U32 R143, RZ, RZ, R18 ;  /* 0x000000ffff8f7224 */ /* 0x000fe400078e0012 */
[----:B------:R-:W-:Y:S02]  /*163e0*/  IMAD.MOV.U32 R28, RZ, RZ, R4 ;  /* 0x000000ffff1c7224 */ /* 0x000fe400078e0004 */
[----:B--2---:R-:W-:Y:S02]  /*163f0*/  IMAD.MOV.U32 R144, RZ, RZ, R15 ;  /* 0x000000ffff907224 */ /* 0x004fe400078e000f */
[----:B------:R-:W-:Y:S02]  /*16400*/  IMAD.MOV.U32 R145, RZ, RZ, R14 ;  /* 0x000000ffff917224 */ /* 0x000fe400078e000e */
[----:B------:R-:W-:Y:S02]  /*16410*/  IMAD.MOV.U32 R146, RZ, RZ, R12 ;  /* 0x000000ffff927224 */ /* 0x000fe400078e000c */
[----:B------:R-:W-:-:S02]  /*16420*/  IMAD.MOV.U32 R147, RZ, RZ, R11 ;  /* 0x000000ffff937224 */ /* 0x000fc400078e000b */
[----:B---3--:R-:W-:Y:S02]  /*16430*/  IMAD.MOV.U32 R148, RZ, RZ, R10 ;  /* 0x000000ffff947224 */ /* 0x008fe400078e000a */
[----:B------:R-:W-:Y:S02]  /*16440*/  IMAD.MOV.U32 R149, RZ, RZ, R9 ;  /* 0x000000ffff957224 */ /* 0x000fe400078e0009 */
[----:B------:R-:W-:Y:S02]  /*16450*/  IMAD.MOV.U32 R150, RZ, RZ, R8 ;  /* 0x000000ffff967224 */ /* 0x000fe400078e0008 */
[----:B------:R-:W-:Y:S02]  /*16460*/  IMAD.MOV.U32 R151, RZ, RZ, R7 ;  /* 0x000000ffff977224 */ /* 0x000fe400078e0007 */
[----:B------:R-:W-:Y:S02]  /*16470*/  IMAD.MOV.U32 R24, RZ, RZ, R20 ;  /* 0x000000ffff187224 */ /* 0x000fe400078e0014 */
[----:B------:R-:W-:-:S02]  /*16480*/  IMAD.MOV.U32 R25, RZ, RZ, R2 ;  /* 0x000000ffff197224 */ /* 0x000fc400078e0002 */
[----:B------:R-:W-:Y:S02]  /*16490*/  IMAD.MOV.U32 R26, RZ, RZ, R3 ;  /* 0x000000ffff1a7224 */ /* 0x000fe400078e0003 */
[----:B------:R-:W-:-:S06]  /*164a0*/  IMAD.MOV.U32 R27, RZ, RZ, R6 ;  /* 0x000000ffff1b7224 */ /* 0x000fcc00078e0006 */
[----:B------:R-:W-:-:S06]  /*164b0*/  WARPGROUP.ARRIVE ;  /* 0x00000000000079c5 */ /* 0x000fcc0000000000 */
[----:B------:R-:W-:Y:S03]  /*164c0*/  HGMMA.64x256x16.F32 R24, R152, gdesc[UR4].tnspB, R24, gsb0 ;  /* 0x43e0000498187df0 */ /* 0x000fe60008000818 */
[----:B------:R-:W-:Y:S02]  /*164d0*/  WARPGROUP.DEPBAR.LE gsb0, 0x0 ;  /* 0x00008000000079c5 */ /* 0x000fe40000010000 */
[----:B------:R0:W-:Y:S04]  /*164e0*/  STL.128 [R1+0x2ff0], R104 ;  /* 0x002ff06801007387 */ /* 0x0001e80000100c00 */
[----:B------:R1:W-:Y:S04]  /*164f0*/  STL.128 [R1+0x2fe0], R100 ;  /* 0x002fe06401007387 */ /* 0x0003e80000100c00 */
[----:B0-----:R-:W2:Y:S04]  /*16500*/  LDL.LU.128 R104, [R1+0x2ff0] ;  /* 0x002ff00001687983 */ /* 0x001ea80000300c00 */
[----:B-1----:R-:W3:Y:S04]  /*16510*/  LDL.LU.128 R100, [R1+0x2fe0] ;  /* 0x002fe00001647983 */ /* 0x002ee80000300c00 */
[----:B------:R0:W-:Y:S04]  /*16520*/  STL.128 [R1+0x3080], R140 ;  /* 0x0030808c01007387 */ /* 0x0001e80000100c00 */
[----:B------:R1:W-:Y:S04]  /*16530*/  STL.128 [R1+0x3070], R136 ;  /* 0x0030708801007387 */ /* 0x0003e80000100c00 */
[----:B------:R4:W-:Y:S01]  /*16540*/  STL.128 [R1+0x30a0], R148 ;  /* 0x0030a09401007387 */ /* 0x0009e20000100c00 */
[----:B0-----:R-:W-:-:S02]  /*16550*/  IMAD.MOV.U32 R140, RZ, RZ, R203 ;  /* 0x000000ffff8c7224 */ /* 0x001fc400078e00cb */
[----:B------:R-:W-:Y:S02]  /*16560*/  IMAD.MOV.U32 R141, RZ, RZ, R202 ;  /* 0x000000ffff8d7224 */ /* 0x000fe400078e00ca */
[----:B-1----:R-:W-:Y:S02]  /*16570*/  IMAD.MOV.U32 R136, RZ, RZ, R223 ;  /* 0x000000ffff887224 */ /* 0x002fe400078e00df */
[----:B------:R-:W-:Y:S02]  /*16580*/  IMAD.MOV.U32 R137, RZ, RZ, R222 ;  /* 0x000000ffff897224 */ /* 0x000fe400078e00de */
[----:B------:R-:W-:Y:S02]  /*16590*/  IMAD.MOV.U32 R138, RZ, RZ, R205 ;  /* 0x000000ffff8a7224 */ /* 0x000fe400078e00cd */
[----:B------:R-:W-:Y:S02]  /*165a0*/  IMAD.MOV.U32 R139, RZ, RZ, R204 ;  /* 0x000000ffff8b7224 */ /* 0x000fe400078e00cc */
[----:B------:R-:W-:-:S02]  /*165b0*/  IMAD.MOV.U32 R142, RZ, RZ, R201 ;  /* 0x000000ffff8e7224 */ /* 0x000fc400078e00c9 */
[----:B------:R-:W-:Y:S01]  /*165c0*/  IMAD.MOV.U32 R143, RZ, RZ, R200 ;  /* 0x000000ffff8f7224 */ /* 0x000fe200078e00c8 */
[----:B------:R0:W-:Y:S04]  /*165d0*/  STL.128 [R1+0x3d0], R136 ;  /* 0x0003d08801007387 */ /* 0x0001e80000100c00 */
[----:B------:R1:W-:Y:S01]  /*165e0*/  STL.128 [R1+0x3e0], R140 ;  /* 0x0003e08c01007387 */ /* 0x0003e20000100c00 */
[----:B----4-:R-:W-:Y:S02]  /*165f0*/  IMAD.MOV.U32 R148, RZ, RZ, R22 ;  /* 0x000000ffff947224 */ /* 0x010fe400078e0016 */
[----:B------:R-:W-:Y:S01]  /*16600*/  IMAD.MOV.U32 R149, RZ, RZ, R21 ;  /* 0x000000ffff957224 */ /* 0x000fe200078e0015 */
[----:B------:R4:W-:Y:S01]  /*16610*/  STL.128 [R1+0x3090], R144 ;  /* 0x0030909001007387 */ /* 0x0009e20000100c00 */
[----:B------:R-:W-:-:S02]  /*16620*/  IMAD.MOV.U32 R150, RZ, RZ, R19 ;  /* 0x000000ffff967224 */ /* 0x000fc400078e0013 */
[----:B------:R-:W-:Y:S01]  /*16630*/  IMAD.MOV.U32 R151, RZ, RZ, R18 ;  /* 0x000000ffff977224 */ /* 0x000fe200078e0012 */
[----:B0-----:R-:W3:Y:S04]  /*16640*/  LDL.LU.128 R136, [R1+0x3070] ;  /* 0x0030700001887983 */ /* 0x001ee80000300c00 */
[----:B-1----:R-:W3:Y:S01]  /*16650*/  LDL.LU.128 R140, [R1+0x3080] ;  /* 0x00308000018c7983 */ /* 0x002ee20000300c00 */
[----:B----4-:R-:W-:Y:S02]  /*16660*/  IMAD.MOV.U32 R144, RZ, RZ, R199 ;  /* 0x000000ffff907224 */ /* 0x010fe400078e00c7 */
[----:B------:R-:W-:Y:S02]  /*16670*/  IMAD.MOV.U32 R145, RZ, RZ, R198 ;  /* 0x000000ffff917224 */ /* 0x000fe400078e00c6 */
[----:B------:R-:W-:-:S02]  /*16680*/  IMAD.MOV.U32 R146, RZ, RZ, R196 ;  /* 0x000000ffff927224 */ /* 0x000fc400078e00c4 */
[----:B------:R-:W-:Y:S01]  /*16690*/  IMAD.MOV.U32 R147, RZ, RZ, R23 ;  /* 0x000000ffff937224 */ /* 0x000fe200078e0017 */
[----:B------:R0:W-:Y:S04]  /*166a0*/  STL.128 [R1+0x3060], R132 ;  /* 0x0030608401007387 */ /* 0x0001e80000100c00 */
[----:B------:R1:W-:Y:S04]  /*166b0*/  STL.128 [R1+0x2fd0], R96 ;  /* 0x002fd06001007387 */ /* 0x0003e80000100c00 */
[----:B------:R4:W-:Y:S04]  /*166c0*/  STL.128 [R1+0x2fc0], R92 ;  /* 0x002fc05c01007387 */ /* 0x0009e80000100c00 */
[----:B------:R4:W-:Y:S04]  /*166d0*/  STL.128 [R1+0x2f90], R80 ;  /* 0x002f905001007387 */ /* 0x0009e80000100c00 */
[----:B------:R4:W-:Y:S04]  /*166e0*/  STL.128 [R1+0x2f80], R76 ;  /* 0x002f804c01007387 */ /* 0x0009e80000100c00 */
[----:B------:R4:W-:Y:S04]  /*166f0*/  STL.128 [R1+0x3000], R108 ;  /* 0x0030006c01007387 */ /* 0x0009e80000100c00 */
[----:B0-----:R-:W3:Y:S04]  /*16700*/  LDL.LU.128 R132, [R1+0x3060] ;  /* 0x0030600001847983 */ /* 0x001ee80000300c00 */
[----:B-1----:R-:W3:Y:S04]  /*16710*/  LDL.LU.128 R96, [R1+0x2fd0] ;  /* 0x002fd00001607983 */ /* 0x002ee80000300c00 */
[----:B----4-:R-:W4:Y:S04]  /*16720*/  LDL.LU.128 R92, [R1+0x2fc0] ;  /* 0x002fc000015c7983 */ /* 0x010f280000300c00 */
[----:B------:R-:W4:Y:S04]  /*16730*/  LDL.LU.128 R80, [R1+0x2f90] ;  /* 0x002f900001507983 */ /* 0x000f280000300c00 */
[----:B------:R-:W4:Y:S04]  /*16740*/  LDL.LU.128 R76, [R1+0x2f80] ;  /* 0x002f8000014c7983 */ /* 0x000f280000300c00 */
[----:B------:R0:W-:Y:S04]  /*16750*/  STL.128 [R1+0x2e30], R184 ;  /* 0x002e30b801007387 */ /* 0x0001e80000100c00 */
[----:B------:R-:W-:Y:S04]  /*16760*/  STL.128 [R1+0x2e20], R180 ;  /* 0x002e20b401007387 */ /* 0x000fe80000100c00 */
[----:B------:R-:W4:Y:S04]  /*16770*/  LDL.LU.128 R108, [R1+0x3000] ;  /* 0x00300000016c7983 */ /* 0x000f280000300c00 */
[----:B------:R-:W-:Y:S04]  /*16780*/  STL.128 [R1+0x3f0], R144 ;  /* 0x0003f09001007387 */ /* 0x000fe80000100c00 */
[----:B0-----:R-:W4:Y:S04]  /*16790*/  LDL.LU.128 R184, [R1+0x2e30] ;  /* 0x002e300001b87983 */ /* 0x001f280000300c00 */
[----:B------:R0:W-:Y:S04]  /*167a0*/  STL.128 [R1+0x400], R148 ;  /* 0x0004009401007387 */ /* 0x0001e80000100c00 */
[----:B------:R1:W-:Y:S04]  /*167b0*/  STL.128 [R1+0x2fb0], R88 ;  /* 0x002fb05801007387 */ /* 0x0003e80000100c00 */
[----:B------:R1:W-:Y:S04]  /*167c0*/  STL.128 [R1+0x2fa0], R84 ;  /* 0x002fa05401007387 */ /* 0x0003e80000100c00 */
[----:B------:R1:W-:Y:S04]  /*167d0*/  STL.128 [R1+0x2f70], R72 ;  /* 0x002f704801007387 */ /* 0x0003e80000100c00 */
[----:B------:R1:W-:Y:S04]  /*167e0*/  STL.128 [R1+0x2f60], R68 ;  /* 0x002f604401007387 */ /* 0x0003e80000100c00 */
[----:B0-----:R-:W4:Y:S04]  /*167f0*/  LDL.LU.128 R148, [R1+0x30a0] ;  /* 0x0030a00001947983 */ /* 0x001f280000300c00 */
[----:B------:R-:W4:Y:S04]  /*16800*/  LDL.LU.128 R144, [R1+0x3090] ;  /* 0x0030900001907983 */ /* 0x000f280000300c00 */
[----:B-1----:R-:W4:Y:S04]  /*16810*/  LDL.LU.128 R88, [R1+0x2fb0] ;  /* 0x002fb00001587983 */ /* 0x002f280000300c00 */
[----:B------:R-:W4:Y:S04]  /*16820*/  LDL.LU.128 R84, [R1+0x2fa0] ;  /* 0x002fa00001547983 */ /* 0x000f280000300c00 */
[----:B------:R-:W4:Y:S04]  /*16830*/  LDL.LU.128 R72, [R1+0x2f70] ;  /* 0x002f700001487983 */ /* 0x000f280000300c00 */
[----:B------:R-:W4:Y:S04]  /*16840*/  LDL.LU.128 R68, [R1+0x2f60] ;  /* 0x002f600001447983 */ /* 0x000f280000300c00 */
[----:B------:R0:W-:Y:S04]  /*16850*/  STL.128 [R1+0x2e10], R176 ;  /* 0x002e10b001007387 */ /* 0x0001e80000100c00 */
[----:B--2---:R-:W-:Y:S04]  /*16860*/  STL [R1+0x58c], R107 ;  /* 0x00058c6b01007387 */ /* 0x004fe80000100800 */
[----:B------:R-:W-:Y:S04]  /*16870*/  STL [R1+0x588], R106 ;  /* 0x0005886a01007387 */ /* 0x000fe80000100800 */
[----:B------:R-:W-:Y:S04]  /*16880*/  STL [R1+0x584], R105 ;  /* 0x0005846901007387 */ /* 0x000fe80000100800 */
[----:B------:R-:W-:Y:S04]  /*16890*/  STL [R1+0x580], R104 ;  /* 0x0005806801007387 */ /* 0x000fe80000100800 */
[----:B------:R-:W2:Y:S04]  /*168a0*/  LDL.128 R180, [R1+0x580] ;  /* 0x0005800001b47983 */ /* 0x000ea80000100c00 */
[----:B---3--:R-:W-:Y:S04]  /*168b0*/  STL [R1+0x57c], R103 ;  /* 0x00057c6701007387 */ /* 0x008fe80000100800 */
[----:B------:R-:W-:Y:S04]  /*168c0*/  STL [R1+0x578], R102 ;  /* 0x0005786601007387 */ /* 0x000fe80000100800 */
[----:B------:R1:W-:Y:S04]  /*168d0*/  STL [R1+0x574], R101 ;  /* 0x0005746501007387 */ /* 0x0003e80000100800 */
[----:B------:R3:W-:Y:S04]  /*168e0*/  STL [R1+0x570], R100 ;  /* 0x0005706401007387 */ /* 0x0007e80000100800 */
[----:B0-----:R-:W2:Y:S04]  /*168f0*/  LDL.LU.128 R176, [R1+0x570] ;  /* 0x0005700001b07983 */ /* 0x001ea80000300c00 */
[----:B-1----:R-:W2:Y:S04]  /*16900*/  LDL.LU R101, [R1+0x588] ;  /* 0x0005880001657983 */ /* 0x002ea80000300800 */
[----:B---3--:R-:W3:Y:S01]  /*16910*/  LDL.LU R100, [R1+0x584] ;  /* 0x0005840001647983 */ /* 0x008ee20000300800 */
        /* <DEDUP_REMOVED lines=15> */
[----:B------:R-:W1:Y:S01]  /*16a10*/  MUFU.EX2 R198, R198 ;  /* 0x000000c600c67308 */ /* 0x000e620000000800 */
[----:B------:R0:W-:Y:S01]  /*16a20*/  STL.128 [R1+0x310], R156 ;  /* 0x0003109c01007387 */ /* 0x0001e20000100c00 */
[----:B------:R-:W-:-:S02]  /*16a30*/  IMAD.MOV.U32 R152, RZ, RZ, R15 ;  /* 0x000000ffff987224 */ /* 0x000fc400078e000f */
[----:B------:R-:W-:Y:S02]  /*16a40*/  IMAD.MOV.U32 R153, RZ, RZ, R14 ;  /* 0x000000ffff997224 */ /* 0x000fe400078e000e */
[----:B------:R-:W-:Y:S02]  /*16a50*/  IMAD.MOV.U32 R154, RZ, RZ, R12 ;  /* 0x000000ffff9a7224 */ /* 0x000fe400078e000c */
[----:B------:R-:W-:Y:S01]  /*16a60*/  IMAD.MOV.U32 R155, RZ, RZ, R11 ;  /* 0x000000ffff9b7224 */ /* 0x000fe200078e000b */
[----:B------:R-:W-:Y:S01]  /*16a70*/  STL.128 [R1+0x3050], R128 ;  /* 0x0030508001007387 */ /* 0x000fe20000100c00 */
[----:B0-----:R-:W-:Y:S02]  /*16a80*/  IMAD.MOV.U32 R156, RZ, RZ, R10 ;  /* 0x000000ffff9c7224 */ /* 0x001fe400078e000a */
[----:B------:R-:W-:Y:S02]  /*16a90*/  IMAD.MOV.U32 R157, RZ, RZ, R9 ;  /* 0x000000ffff9d7224 */ /* 0x000fe400078e0009 */
[----:B------:R-:W-:-:S02]  /*16aa0*/  IMAD.MOV.U32 R158, RZ, RZ, R8 ;  /* 0x000000ffff9e7224 */ /* 0x000fc400078e0008 */
[----:B------:R-:W-:Y:S01]  /*16ab0*/  IMAD.MOV.U32 R159, RZ, RZ, R7 ;  /* 0x000000ffff9f7224 */ /* 0x000fe200078e0007 */
[----:B------:R0:W-:Y:S04]  /*16ac0*/  STL.128 [R1+0x410], R152 ;  /* 0x0004109801007387 */ /* 0x0001e80000100c00 */
[----:B------:R1:W-:Y:S04]  /*16ad0*/  STL.128 [R1+0x420], R156 ;  /* 0x0004209c01007387 */ /* 0x0003e80000100c00 */
[----:B------:R4:W-:Y:S04]  /*16ae0*/  STL.128 [R1+0x3040], R124 ;  /* 0x0030407c01007387 */ /* 0x0009e80000100c00 */
[----:B------:R4:W-:Y:S01]  /*16af0*/  STL.128 [R1+0x3030], R120 ;  /* 0x0030307801007387 */ /* 0x0009e20000100c00 */
[----:B0-----:R-:W-:-:S03]  /*16b00*/  F2FP.F16.F32.PACK_AB R152, R204, R205 ;  /* 0x000000cdcc98723e */ /* 0x001fc600000000ff */
[----:B------:R0:W-:Y:S01]  /*16b10*/  STL.128 [R1+0x3020], R116 ;  /* 0x0030207401007387 */ /* 0x0001e20000100c00 */
[----:B-1----:R-:W-:Y:S02]  /*16b20*/  F2FP.F16.F32.PACK_AB R153, R200, R201 ;  /* 0x000000c9c899723e */ /* 0x002fe400000000ff */
[----:B------:R-:W-:Y:S01]  /*16b30*/  F2FP.F16.F32.PACK_AB R154, R202, R203 ;  /* 0x000000cbca9a723e */ /* 0x000fe200000000ff */
[----:B------:R-:W-:Y:S01]  /*16b40*/  IMAD.MOV.U32 R158, RZ, RZ, R142 ;  /* 0x000000ffff9e7224 */ /* 0x000fe200078e008e */
[----:B------:R-:W-:Y:S01]  /*16b50*/  F2FP.F16.F32.PACK_AB R155, R198, R199 ;  /* 0x000000c7c69b723e */ /* 0x000fe200000000ff */
[----:B------:R-:W-:Y:S01]  /*16b60*/  IMAD.MOV.U32 R157, RZ, RZ, R141 ;  /* 0x000000ffff9d7224 */ /* 0x000fe200078e008d */
[----:B------:R1:W-:Y:S01]  /*16b70*/  STL.128 [R1+0x3010], R112 ;  /* 0x0030107001007387 */ /* 0x0003e20000100c00 */
[----:B------:R-:W-:Y:S02]  /*16b80*/  IMAD.MOV.U32 R156, RZ, RZ, R140 ;  /* 0x000000ffff9c7224 */ /* 0x000fe400078e008c */
[----:B------:R-:W-:Y:S01]  /*16b90*/  IMAD.MOV.U32 R159, RZ, RZ, R139 ;  /* 0x000000ffff9f7224 */ /* 0x000fe200078e008b */
[----:B------:R1:W-:Y:S01]  /*16ba0*/  STL.128 [R1+0x2f50], R64 ;  /* 0x002f504001007387 */ /* 0x0003e20000100c00 */
[----:B------:R-:W-:-:S03]  /*16bb0*/  VIADD R4, R16, 0x100 ;  /* 0x0000010010047836 */ /* 0x000fc60000000000 */
[----:B------:R1:W-:Y:S01]  /*16bc0*/  STL.128 [R1+0x2f40], R60 ;  /* 0x002f403c01007387 */ /* 0x0003e20000100c00 */
[----:B------:R-:W-:-:S03]  /*16bd0*/  IMAD.MOV.U32 R192, RZ, RZ, R138 ;  /* 0x000000ffffc07224 */ /* 0x000fc600078e008a */
        /* <DEDUP_REMOVED lines=10> */
[----:B------:R-:W3:Y:S01]  /*16c80*/  LDL.LU.128 R128, [R1+0x3050] ;  /* 0x0030500001807983 */ /* 0x000ee20000300c00 */
[----:B------:R-:W-:-:S03]  /*16c90*/  IMAD.MOV.U32 R223, RZ, RZ, R132 ;  /* 0x000000ffffdf7224 */ /* 0x000fc600078e0084 */
[----:B----4-:R-:W4:Y:S04]  /*16ca0*/  LDL.LU.128 R124, [R1+0x3040] ;  /* 0x00304000017c7983 */ /* 0x010f280000300c00 */
[----:B------:R-:W4:Y:S04]  /*16cb0*/  LDL.LU.128 R120, [R1+0x3030] ;  /* 0x0030300001787983 */ /* 0x000f280000300c00 */
[----:B0-----:R-:W4:Y:S01]  /*16cc0*/  LDL.LU.128 R116, [R1+0x3020] ;  /* 0x0030200001747983 */ /* 0x001f220000300c00 */
[----:B------:R-:W-:-:S03]  /*16cd0*/  IMAD.MOV.U32 R107, RZ, RZ, R31 ;  /* 0x000000ffff6b7224 */ /* 0x000fc600078e001f */
[----:B------:R0:W-:Y:S01]  /*16ce0*/  STL.128 [R1+0x2ee0], R36 ;  /* 0x002ee02401007387 */ /* 0x0001e20000100c00 */
[----:B------:R-:W-:-:S03]  /*16cf0*/  IMAD.MOV.U32 R106, RZ, RZ, R30 ;  /* 0x000000ffff6a7224 */ /* 0x000fc600078e001e */
[----:B-1----:R-:W4:Y:S01]  /*16d00*/  LDL.LU.128 R112, [R1+0x3010] ;  /* 0x0030100001707983 */ /* 0x002f220000300c00 */
[----:B------:R-:W-:-:S03]  /*16d10*/  IMAD.MOV.U32 R105, RZ, RZ, R29 ;  /* 0x000000ffff697224 */ /* 0x000fc600078e001d */
[----:B------:R-:W4:Y:S01]  /*16d20*/  LDL.LU.128 R64, [R1+0x2f50] ;  /* 0x002f500001407983 */ /* 0x000f220000300c00 */
[----:B------:R-:W-:-:S03]  /*16d30*/  IMAD.MOV.U32 R104, RZ, RZ, R28 ;  /* 0x000000ffff687224 */ /* 0x000fc600078e001c */
[----:B------:R-:W4:Y:S04]  /*16d40*/  LDL.LU.128 R60, [R1+0x2f40] ;  /* 0x002f4000013c7983 */ /* 0x000f280000300c00 */
[----:B------:R-:W4:Y:S04]  /*16d50*/  LDL.LU.128 R56, [R1+0x2f30] ;  /* 0x002f300001387983 */ /* 0x000f280000300c00 */
[----:B------:R-:W4:Y:S04]  /*16d60*/  LDL.LU.128 R52, [R1+0x2f20] ;  /* 0x002f200001347983 */ /* 0x000f280000300c00 */
[----:B------:R-:W4:Y:S04]  /*16d70*/  LDL.LU.128 R48, [R1+0x2f10] ;  /* 0x002f100001307983 */ /* 0x000f280000300c00 */
[----:B------:R-:W4:Y:S04]  /*16d80*/  LDL.LU.128 R44, [R1+0x2f00] ;  /* 0x002f0000012c7983 */ /* 0x000f280000300c00 */
[----:B------:R-:W4:Y:S04]  /*16d90*/  LDL.LU.128 R40, [R1+0x2ef0] ;  /* 0x002ef00001287983 */ /* 0x000f280000300c00 */
[----:B0-----:R-:W4:Y:S04]  /*16da0*/  LDL.LU.128 R36, [R1+0x2ee0] ;  /* 0x002ee00001247983 */ /* 0x001f280000300c00 */
[----:B------:R0:W-:Y:S04]  /*16db0*/  STL.128 [R1+0x2e00], R172 ;  /* 0x002e00ac01007387 */ /* 0x0001e80000100c00 */
[----:B------:R1:W-:Y:S04]  /*16dc0*/  STL.128 [R1+0x2df0], R168 ;  /* 0x002df0a801007387 */ /* 0x0003e80000100c00 */
[----:B------:R1:W-:Y:S04]  /*16dd0*/  STL.128 [R1+0x2de0], R156 ;  /* 0x002de09c01007387 */ /* 0x0003e80000100c00 */
[----:B------:R1:W-:Y:S01]  /*16de0*/  STL.128 [R1+0x2dd0], R152 ;  /* 0x002dd09801007387 */ /* 0x0003e20000100c00 */
[----:B------:R-:W-:-:S02]  /*16df0*/  IMAD.MOV.U32 R7, RZ, RZ, R151 ;  /* 0x000000ffff077224 */ /* 0x000fc400078e0097 */
[----:B0-----:R-:W-:Y:S01]  /*16e00*/  IMAD.MOV.U32 R175, RZ, RZ, R99 ;  /* 0x000000ffffaf7224 */ /* 0x001fe200078e0063 */
[----:B------:R0:W-:Y:S01]  /*16e10*/  STL.128 [R1+0x2ed0], R32 ;  /* 0x002ed02001007387 */ /* 0x0001e20000100c00 */
[----:B------:R-:W-:Y:S02]  /*16e20*/  IMAD.MOV.U32 R174, RZ, RZ, R98 ;  /* 0x000000ffffae7224 */ /* 0x000fe400078e0062 */
[----:B------:R-:W-:Y:S01]  /*16e30*/  IMAD.MOV.U32 R173, RZ, RZ, R97 ;  /* 0x000000ffffad7224 */ /* 0x000fe200078e0061 */
[----:B------:R-:W-:Y:S01]  /*16e40*/  STL [R1+0x59c], R111 ;  /* 0x00059c6f01007387 */ /* 0x000fe20000100800 */
[----:B------:R-:W-:Y:S02]  /*16e50*/  IMAD.MOV.U32 R172, RZ, RZ, R96 ;  /* 0x000000ffffac7224 */ /* 0x000fe400078e0060 */
[----:B-1----:R-:W-:Y:S01]  /*16e60*/  IMAD.MOV.U32 R171, RZ, RZ, R95 ;  /* 0x000000ffffab7224 */ /* 0x002fe200078e005f */
        /* <DEDUP_REMOVED lines=12> */
[----:B0-----:R-:W4:Y:S01]  /*16f30*/  LDL.LU.128 R32, [R1+0x2ed0] ;  /* 0x002ed00001207983 */ /* 0x001f220000300c00 */
[----:B------:R-:W-:Y:S02]  /*16f40*/  IMAD.MOV.U32 R154, RZ, RZ, R78 ;  /* 0x000000ffff9a7224 */ /* 0x000fe400078e004e */
[----:B------:R-:W-:Y:S02]  /*16f50*/  IMAD.MOV.U32 R153, RZ, RZ, R77 ;  /* 0x000000ffff997224 */ /* 0x000fe400078e004d */
[----:B------:R-:W-:Y:S02]  /*16f60*/  IMAD.MOV.U32 R152, RZ, RZ, R76 ;  /* 0x000000ffff987224 */ /* 0x000fe400078e004c */
[----:B------:R-:W-:Y:S02]  /*16f70*/  IMAD.MOV.U32 R9, RZ, RZ, R150 ;  /* 0x000000ffff097224 */ /* 0x000fe400078e0096 */
[----:B------:R-:W-:-:S02]  /*16f80*/  IMAD.MOV.U32 R10, RZ, RZ, R149 ;  /* 0x000000ffff0a7224 */ /* 0x000fc400078e0095 */
[----:B------:R-:W-:Y:S01]  /*16f90*/  IMAD.MOV.U32 R11, RZ, RZ, R148 ;  /* 0x000000ffff0b7224 */ /* 0x000fe200078e0094 */
[----:B-1----:R-:W4:Y:S01]  /*16fa0*/  LDL.128 R184, [R1+0x590] ;  /* 0x0005900001b87983 */ /* 0x002f220000100c00 */
[----:B------:R-:W-:Y:S01]  /*16fb0*/  IMAD.MOV.U32 R12, RZ, RZ, R147 ;  /* 0x000000ffff0c7224 */ /* 0x000fe200078e0093 */
[----:B------:R-:W-:Y:S01]  /*16fc0*/  R2UR UR6, R4 ;  /* 0x00000000040672ca */ /* 0x000fe200000e0000 */
[----:B------:R-:W-:Y:S01]  /*16fd0*/  IMAD.MOV.U32 R167, RZ, RZ, R91 ;  /* 0x000000ffffa77224 */ /* 0x000fe200078e005b */
[----:B------:R0:W-:Y:S01]  /*16fe0*/  STL.128 [R1+0x2ec0], R220 ;  /* 0x002ec0dc01007387 */ /* 0x0001e20000100c00 */
[----:B------:R-:W-:Y:S02]  /*16ff0*/  IMAD.MOV.U32 R166, RZ, RZ, R90 ;  /* 0x000000ffffa67224 */ /* 0x000fe400078e005a */
[----:B------:R-:W-:Y:S01]  /*17000*/  IMAD.MOV.U32 R165, RZ, RZ, R89 ;  /* 0x000000ffffa57224 */ /* 0x000fe200078e0059 */
[----:B------:R1:W-:Y:S01]  /*17010*/  STL.128 [R1+0x2eb0], R216 ;  /* 0x002eb0d801007387 */ /* 0x0003e20000100c00 */
[----:B------:R-:W-:-:S02]  /*17020*/  IMAD.MOV.U32 R164, RZ, RZ, R88 ;  /* 0x000000ffffa47224 */ /* 0x000fc400078e0058 */
[----:B------:R-:W-:Y:S01]  /*17030*/  IMAD.MOV.U32 R163, RZ, RZ, R87 ;  /* 0x000000ffffa37224 */ /* 0x000fe200078e0057 */
[----:B------:R1:W-:Y:S01]  /*17040*/  STL.128 [R1+0x2ea0], R212 ;  /* 0x002ea0d401007387 */ /* 0x0003e20000100c00 */
[----:B------:R-:W-:Y:S02]  /*17050*/  IMAD.MOV.U32 R151, RZ, RZ, R75 ;  /* 0x000000ffff977224 */ /* 0x000fe400078e004b */
[----:B------:R-:W-:Y:S02]  /*17060*/  IMAD.MOV.U32 R150, RZ, RZ, R74 ;  /* 0x000000ffff967224 */ /* 0x000fe400078e004a */
[----:B--2---:R-:W-:Y:S01]  /*17070*/  IMAD.MOV.U32 R102, RZ, RZ, R183 ;  /* 0x000000ffff667224 */ /* 0x004fe200078e00b7 */
        /* <DEDUP_REMOVED lines=18> */
[----:B------:R-:W-:Y:S01]  /*171a0*/  STL.128 [R1+0x300], R152 ;  /* 0x0003009801007387 */ /* 0x000fe20000100c00 */
[----:B------:R-:W-:Y:S02]  /*171b0*/  IMAD.MOV.U32 R90, RZ, RZ, R171 ;  /* 0x000000ffff5a7224 */ /* 0x000fe400078e00ab */
[----:B------:R-:W-:Y:S01]  /*171c0*/  IMAD.MOV.U32 R89, RZ, RZ, R170 ;  /* 0x000000ffff597224 */ /* 0x000fe200078e00aa */
[----:B------:R-:W-:Y:S01]  /*171d0*/  STL.128 [R1+0x310], R156 ;  /* 0x0003109c01007387 */ /* 0x000fe20000100c00 */
[----:B------:R-:W-:-:S02]  /*171e0*/  IMAD.MOV.U32 R88, RZ, RZ, R169 ;  /* 0x000000ffff587224 */ /* 0x000fc400078e00a9 */
[----:B------:R-:W-:Y:S01]  /*171f0*/  IMAD.MOV.U32 R87, RZ, RZ, R168 ;  /* 0x000000ffff577224 */ /* 0x000fe200078e00a8 */
[----:B------:R-:W-:Y:S01]  /*17200*/  STL.128 [R1+0x340], R168 ;  /* 0x000340a801007387 */ /* 0x000fe20000100c00 */
        /* <DEDUP_REMOVED lines=14> */
[----:B0-----:R-:W4:Y:S04]  /*172f0*/  LDL.LU.128 R220, [R1+0x2ec0] ;  /* 0x002ec00001dc7983 */ /* 0x001f280000300c00 */
[----:B-1----:R-:W4:Y:S04]  /*17300*/  LDL.LU.128 R216, [R1+0x2eb0] ;  /* 0x002eb00001d87983 */ /* 0x002f280000300c00 */
[----:B------:R-:W4:Y:S04]  /*17310*/  LDL.LU.128 R212, [R1+0x2ea0] ;  /* 0x002ea00001d47983 */ /* 0x000f280000300c00 */
[----:B--2---:R-:W2:Y:S04]  /*17320*/  LDL.LU.128 R208, [R1+0x2e90] ;  /* 0x002e900001d07983 */ /* 0x004ea80000300c00 */
        /* <DEDUP_REMOVED lines=11> */
[----:B------:R0:W-:Y:S04]  /*173e0*/  STL [R1+0x2cc8], R102 ;  /* 0x002cc86601007387 */ /* 0x0001e80000100800 */
[----:B---3--:R1:W-:Y:S04]  /*173f0*/  STL.64 [R1+0x2cc0], R100 ;  /* 0x002cc06401007387 */ /* 0x0083e80000100a00 */
[----:B------:R-:W3:Y:S04]  /*17400*/  LDL.LU R99, [R1+0x580] ;  /* 0x0005800001637983 */ /* 0x000ee80000300800 */
[----:B0-----:R-:W3:Y:S04]  /*17410*/  LDL.LU R102, [R1+0x2cc8] ;  /* 0x002cc80001667983 */ /* 0x001ee80000300800 */
[----:B-1----:R-:W3:Y:S04]  /*17420*/  LDL.LU.64 R100, [R1+0x2cc0] ;  /* 0x002cc00001647983 */ /* 0x002ee80000300a00 */
[----:B------:R-:W3:Y:S04]  /*17430*/  LDL.LU R105, [R1+0x598] ;  /* 0x0005980001697983 */ /* 0x000ee80000300800 */
[----:B------:R-:W3:Y:S04]  /*17440*/  LDL.LU R104, [R1+0x594] ;  /* 0x0005940001687983 */ /* 0x000ee80000300800 */
[----:B------:R-:W3:Y:S01]  /*17450*/  LDL.LU R103, [R1+0x590] ;  /* 0x0005900001677983 */ /* 0x000ee20000300800 */
        /* <DEDUP_REMOVED lines=14> */
[----:B------:R0:W-:Y:S04]  /*17540*/  STL [R1+0x5ec], R131 ;  /* 0x0005ec8301007387 */ /* 0x0001e80000100800 */
[----:B------:R1:W-:Y:S04]  /*17550*/  STL [R1+0x5e8], R130 ;  /* 0x0005e88201007387 */ /* 0x0003e80000100800 */
[----:B------:R1:W-:Y:S04]  /*17560*/  STL [R1+0x5e4], R129 ;  /* 0x0005e48101007387 */ /* 0x0003e80000100800 */
[----:B------:R1:W-:Y:S04]  /*17570*/  STL [R1+0x5e0], R128 ;  /* 0x0005e08001007387 */ /* 0x0003e80000100800 */
[----:B----4-:R4:W-:Y:S04]  /*17580*/  STL [R1+0x5dc], R127 ;  /* 0x0005dc7f01007387 */ /* 0x0109e80000100800 */
[----:B------:R4:W-:Y:S04]  /*17590*/  STL [R1+0x5d8], R126 ;  /* 0x0005d87e01007387 */ /* 0x0009e80000100800 */
[----:B------:R4:W-:Y:S01]  /*175a0*/  STL [R1+0x5d4], R125 ;  /* 0x0005d47d01007387 */ /* 0x0009e20000100800 */
[----:B------:R-:W-:-:S02]  /*175b0*/  IMAD.MOV.U32 R143, RZ, RZ, R67 ;  /* 0x000000ffff8f7224 */ /* 0x000fc400078e0043 */
[----:B------:R-:W-:Y:S01]  /*175c0*/  IMAD.MOV.U32 R142, RZ, RZ, R66 ;  /* 0x000000ffff8e7224 */ /* 0x000fe200078e0042 */
[----:B------:R4:W-:Y:S01]  /*175d0*/  STL [R1+0x5d0], R124 ;  /* 0x0005d07c01007387 */ /* 0x0009e20000100800 */
[----:B------:R-:W-:Y:S02]  /*175e0*/  IMAD.MOV.U32 R141, RZ, RZ, R65 ;  /* 0x000000ffff8d7224 */ /* 0x000fe400078e0041 */
[----:B------:R-:W-:Y:S01]  /*175f0*/  IMAD.MOV.U32 R140, RZ, RZ, R64 ;  /* 0x000000ffff8c7224 */ /* 0x000fe200078e0040 */
[----:B------:R4:W-:Y:S01]  /*17600*/  STL [R1+0x5cc], R123 ;  /* 0x0005cc7b01007387 */ /* 0x0009e20000100800 */
[----:B------:R-:W-:Y:S02]  /*17610*/  IMAD.MOV.U32 R139, RZ, RZ, R63 ;  /* 0x000000ffff8b7224 */ /* 0x000fe400078e003f */
[----:B------:R-:W-:Y:S01]  /*17620*/  IMAD.MOV.U32 R138, RZ, RZ, R62 ;  /* 0x000000ffff8a7224 */ /* 0x000fe200078e003e */
        /* <DEDUP_REMOVED lines=10> */
[----:B0-----:R-:W-:-:S02]  /*176d0*/  IMAD.MOV.U32 R131, RZ, RZ, R55 ;  /* 0x000000ffff837224 */ /* 0x001fc400078e0037 */
[----:B-1----:R-:W-:Y:S01]  /*176e0*/  IMAD.MOV.U32 R130, RZ, RZ, R54 ;  /* 0x000000ffff827224 */ /* 0x002fe200078e0036 */
[----:B------:R0:W-:Y:S01]  /*176f0*/  STL [R1+0x5b8], R118 ;  /* 0x0005b87601007387 */ /* 0x0001e20000100800 */
[----:B------:R-:W-:Y:S02]  /*17700*/  IMAD.MOV.U32 R129, RZ, RZ, R53 ;  /* 0x000000ffff817224 */ /* 0x000fe400078e0035 */
[----:B------:R-:W-:Y:S01]  /*17710*/  IMAD.MOV.U32 R128, RZ, RZ, R52 ;  /* 0x000000ffff807224 */ /* 0x000fe200078e0034 */
[----:B------:R1:W-:Y:S01]  /*17720*/  STL [R1+0x5b4], R117 ;  /* 0x0005b47501007387 */ /* 0x0003e20000100800 */
[----:B----4-:R-:W-:Y:S02]  /*17730*/  IMAD.MOV.U32 R127, RZ, RZ, R51 ;  /* 0x000000ffff7f7224 */ /* 0x010fe400078e0033 */
        /* <DEDUP_REMOVED lines=12> */
[----:B0-----:R-:W-:Y:S02]  /*17800*/  IMAD.MOV.U32 R118, RZ, RZ, R42 ;  /* 0x000000ffff767224 */ /* 0x001fe400078e002a */
[----:B-1----:R-:W-:Y:S01]  /*17810*/  IMAD.MOV.U32 R117, RZ, RZ, R41 ;  /* 0x000000ffff757224 */ /* 0x002fe200078e0029 */
[----:B------:R0:W-:Y:S01]  /*17820*/  STL [R1+0x5a0], R112 ;  /* 0x0005a07001007387 */ /* 0x0001e20000100800 */
[----:B----4-:R-:W-:Y:S02]  /*17830*/  IMAD.MOV.U32 R116, RZ, RZ, R40 ;  /* 0x000000ffff747224 */ /* 0x010fe400078e0028 */
[----:B------:R-:W-:Y:S02]  /*17840*/  IMAD.MOV.U32 R115, RZ, RZ, R39 ;  /* 0x000000ffff737224 */ /* 0x000fe400078e0027 */
[----:B------:R-:W-:Y:S02]  /*17850*/  IMAD.MOV.U32 R114, RZ, RZ, R38 ;  /* 0x000000ffff727224 */ /* 0x000fe400078e0026 */
[----:B------:R-:W-:-:S02]  /*17860*/  IMAD.MOV.U32 R113, RZ, RZ, R37 ;  /* 0x000000ffff717224 */ /* 0x000fc400078e0025 */
[----:B------:R-:W-:Y:S02]  /*17870*/  IMAD.MOV.U32 R38, RZ, RZ, R119 ;  /* 0x000000ffff267224 */ /* 0x000fe400078e0077 */
        /* <DEDUP_REMOVED lines=52> */
[----:B------:R-:W-:-:S03]  /*17bc0*/  IMAD.MOV.U32 R31, RZ, RZ, R112 ;  /* 0x000000ffff1f7224 */ /* 0x000fc600078e0070 */
[----:B------:R1:W-:Y:S04]  /*17bd0*/  STL.128 [R1+0x2db0], R216 ;  /* 0x002db0d801007387 */ /* 0x0003e80000100c00 */
[----:B------:R4:W-:Y:S04]  /*17be0*/  STL.128 [R1+0x2da0], R212 ;  /* 0x002da0d401007387 */ /* 0x0009e80000100c00 */
[----:B--2---:R2:W-:Y:S04]  /*17bf0*/  STL.128 [R1+0x2d90], R208 ;  /* 0x002d90d001007387 */ /* 0x0045e80000100c00 */
        /* <DEDUP_REMOVED lines=12> */
[----:B0-----:R-:W3:Y:S04]  /*17cc0*/  LDL.LU.128 R220, [R1+0x2dc0] ;  /* 0x002dc00001dc7983 */ /* 0x001ee80000300c00 */
[----:B-1----:R-:W3:Y:S04]  /*17cd0*/  LDL.LU.128 R216, [R1+0x2db0] ;  /* 0x002db00001d87983 */ /* 0x002ee80000300c00 */
[----:B----4-:R-:W4:Y:S04]  /*17ce0*/  LDL.LU.128 R212, [R1+0x2da0] ;  /* 0x002da00001d47983 */ /* 0x010f280000300c00 */
[----:B--2---:R-:W2:Y:S04]  /*17cf0*/  LDL.LU.128 R208, [R1+0x2d90] ;  /* 0x002d900001d07983 */ /* 0x004ea80000300c00 */
[----:B------:R-:W2:Y:S04]  /*17d00*/  LDL.LU.128 R204, [R1+0x2d80] ;  /* 0x002d800001cc7983 */ /* 0x000ea80000300c00 */
[----:B------:R-:W2:Y:S04]  /*17d10*/  LDL.LU.128 R200, [R1+0x2d70] ;  /* 0x002d700001c87983 */ /* 0x000ea80000300c00 */
[----:B------:R-:W4:Y:S04]  /*17d20*/  LDL.LU.128 R196, [R1+0x2d60] ;  /* 0x002d600001c47983 */ /* 0x000f280000300c00 */
[----:B------:R-:W2:Y:S04]  /*17d30*/  LDL.LU.128 R192, [R1+0x2d50] ;  /* 0x002d500001c07983 */ /* 0x000ea80000300c00 */
[----:B------:R-:W2:Y:S04]  /*17d40*/  LDL.LU.128 R188, [R1+0x2d40] ;  /* 0x002d400001bc7983 */ /* 0x000ea80000300c00 */
[----:B---3--:R-:W3:Y:S04]  /*17d50*/  LDL.LU.128 R184, [R1+0x2d30] ;  /* 0x002d300001b87983 */ /* 0x008ee80000300c00 */
[----:B------:R-:W3:Y:S04]  /*17d60*/  LDL.LU.128 R180, [R1+0x2d20] ;  /* 0x002d200001b47983 */ /* 0x000ee80000300c00 */
[----:B------:R-:W3:Y:S04]  /*17d70*/  LDL.LU.128 R176, [R1+0x2d10] ;  /* 0x002d100001b07983 */ /* 0x000ee80000300c00 */
[----:B------:R-:W3:Y:S04]  /*17d80*/  LDL.LU.128 R172, [R1+0x2d00] ;  /* 0x002d000001ac7983 */ /* 0x000ee80000300c00 */
[----:B------:R-:W3:Y:S04]  /*17d90*/  LDL.LU.128 R168, [R1+0x2cf0] ;  /* 0x002cf00001a87983 */ /* 0x000ee80000300c00 */
[----:B------:R-:W3:Y:S04]  /*17da0*/  LDL.LU.128 R156, [R1+0x2ce0] ;  /* 0x002ce000019c7983 */ /* 0x000ee80000300c00 */
[----:B------:R-:W3:Y:S04]  /*17db0*/  LDL.LU.128 R152, [R1+0x2cd0] ;  /* 0x002cd00001987983 */ /* 0x000ee80000300c00 */
[----:B------:R0:W-:Y:S04]  /*17dc0*/  STL [R1+0x2cb8], R106 ;  /* 0x002cb86a01007387 */ /* 0x0001e80000100800 */
[----:B------:R-:W-:Y:S04]  /*17dd0*/  STL.64 [R1+0x2cb0], R104 ;  /* 0x002cb06801007387 */ /* 0x000fe80000100a00 */
        /* <DEDUP_REMOVED lines=18> */
[----:B------:R1:W-:Y:S04]  /*17f00*/  STL.128 [R1+0x260], R112 ;  /* 0x0002607001007387 */ /* 0x0003e80000100c00 */
[----:B------:R-:W-:Y:S01]  /*17f10*/  STL.128 [R1+0x2b90], R32 ;  /* 0x002b902001007387 */ /* 0x000fe20000100c00 */
[----:B------:R-:W-:Y:S02]  /*17f20*/  IMAD.MOV.U32 R22, RZ, RZ, R3 ;  /* 0x000000ffff167224 */ /* 0x000fe400078e0003 */
[----:B------:R-:W-:Y:S01]  /*17f30*/  IMAD.MOV.U32 R2, RZ, RZ, R27 ;  /* 0x000000ffff027224 */ /* 0x000fe200078e001b */
[----:B------:R1:W-:Y:S01]  /*17f40*/  STL.128 [R1+0x250], R108 ;  /* 0x0002506c01007387 */ /* 0x0003e20000100c00 */
[----:B------:R-:W-:Y:S02]  /*17f50*/  IMAD.MOV.U32 R3, RZ, RZ, R26 ;  /* 0x000000ffff037224 */ /* 0x000fe400078e001a */
[----:B------:R-:W-:Y:S01]  /*17f60*/  IMAD.MOV.U32 R28, RZ, RZ, R109 ;  /* 0x000000ffff1c7224 */ /* 0x000fe200078e006d */
[----:B0-----:R-:W4:Y:S04]  /*17f70*/  LDL.LU R106, [R1+0x2cb8] ;  /* 0x002cb800016a7983 */ /* 0x001f280000300800 */
[----:B-1----:R-:W2:Y:S01]  /*17f80*/  LDL.128 R112, [R1+0x5a0] ;  /* 0x0005a00001707983 */ /* 0x002ea20000100c00 */
[----:B------:R-:W-:-:S02]  /*17f90*/  IMAD.MOV.U32 R27, RZ, RZ, R108 ;  /* 0x000000ffff1b7224 */ /* 0x000fc400078e006c */
[----:B------:R-:W-:Y:S01]  /*17fa0*/  IMAD.MOV.U32 R26, RZ, RZ, R107 ;  /* 0x000000ffff1a7224 */ /* 0x000fe200078e006b */
[----:B------:R-:W4:Y:S04]  /*17fb0*/  LDL.LU.64 R104, [R1+0x2cb0] ;  /* 0x002cb00001687983 */ /* 0x000f280000300a00 */
[----:B------:R-:W3:Y:S04]  /*17fc0*/  LDL.LU R109, [R1+0x5a8] ;  /* 0x0005a800016d7983 */ /* 0x000ee80000300800 */
[----:B------:R-:W3:Y:S04]  /*17fd0*/  LDL.LU R108, [R1+0x5a4] ;  /* 0x0005a400016c7983 */ /* 0x000ee80000300800 */
[----:B------:R-:W4:Y:S04]  /*17fe0*/  LDL.LU R107, [R1+0x5a0] ;  /* 0x0005a000016b7983 */ /* 0x000f280000300800 */
[----:B------:R-:W4:Y:S04]  /*17ff0*/  LDL.LU.128 R100, [R1+0x2ca0] ;  /* 0x002ca00001647983 */ /* 0x000f280000300c00 */
[----:B------:R-:W4:Y:S04]  /*18000*/  LDL.LU.128 R96, [R1+0x2c90] ;  /* 0x002c900001607983 */ /* 0x000f280000300c00 */
[----:B------:R-:W4:Y:S04]  /*18010*/  LDL.LU.128 R92, [R1+0x2c80] ;  /* 0x002c8000015c7983 */ /* 0x000f280000300c00 */
[----:B------:R-:W4:Y:S04]  /*18020*/  LDL.LU.128 R88, [R1+0x2c70] ;  /* 0x002c700001587983 */ /* 0x000f280000300c00 */
[----:B------:R-:W4:Y:S04]  /*18030*/  LDL.LU.128 R84, [R1+0x2c60] ;  /* 0x002c600001547983 */ /* 0x000f280000300c00 */
[----:B------:R-:W4:Y:S04]  /*18040*/  LDL.LU.128 R80, [R1+0x2c50] ;  /* 0x002c500001507983 */ /* 0x000f280000300c00 */
[----:B------:R-:W4:Y:S01]  /*18050*/  LDL.LU.128 R76, [R1+0x2c40] ;  /* 0x002c4000014c7983 */ /* 0x000f220000300c00 */
[----:B------:R-:W-:-:S03]  /*18060*/  IMAD.MOV.U32 R30, RZ, RZ, R111 ;  /* 0x000000ffff1e7224 */ /* 0x000fc600078e006f */
[----:B------:R-:W4:Y:S01]  /*18070*/  LDL.LU.128 R72, [R1+0x2c30] ;  /* 0x002c300001487983 */ /* 0x000f220000300c00 */
        /* <DEDUP_REMOVED lines=8> */
[----:B------:R-:W4:Y:S01]  /*18100*/  LDL.LU.128 R44, [R1+0x2bc0] ;  /* 0x002bc000012c7983 */ /* 0x000f220000300c00 */
[----:B------:R-:W-:-:S03]  /*18110*/  R2UR UR7, R5 ;  /* 0x00000000050772ca */ /* 0x000fc600000e0000 */
[----:B------:R-:W4:Y:S04]  /*18120*/  LDL.LU.128 R40, [R1+0x2bb0] ;  /* 0x002bb00001287983 */ /* 0x000f280000300c00 */
[----:B------:R-:W4:Y:S04]  /*18130*/  LDL.LU.128 R36, [R1+0x2ba0] ;  /* 0x002ba00001247983 */ /* 0x000f280000300c00 */
[----:B------:R0:W-:Y:S04]  /*18140*/  STL.128 [R1+0x2b80], R28 ;  /* 0x002b801c01007387 */ /* 0x0001e80000100c00 */
[----:B------:R-:W4:Y:S04]  /*18150*/  LDL.LU.128 R32, [R1+0x2b90] ;  /* 0x002b900001207983 */ /* 0x000f280000300c00 */
[----:B------:R1:W-:Y:S04]  /*18160*/  STL.128 [R1+0x2b70], R24 ;  /* 0x002b701801007387 */ /* 0x0003e80000100c00 */
[----:B------:R1:W-:Y:S04]  /*18170*/  STL.128 [R1+0x2b50], R16 ;  /* 0x002b501001007387 */ /* 0x0003e80000100c00 */
[----:B0-----:R-:W4:Y:S04]  /*18180*/  LDL.LU.128 R28, [R1+0x2b80] ;  /* 0x002b8000011c7983 */ /* 0x001f280000300c00 */
[----:B------:R0:W-:Y:S04]  /*18190*/  STL.128 [R1+0x2b40], R12 ;  /* 0x002b400c01007387 */ /* 0x0001e80000100c00 */
[----:B------:R0:W-:Y:S04]  /*181a0*/  STL.128 [R1+0x2b30], R8 ;  /* 0x002b300801007387 */ /* 0x0001e80000100c00 */
[----:B------:R0:W-:Y:S04]  /*181b0*/  STL.128 [R1+0x2b20], R4 ;  /* 0x002b200401007387 */ /* 0x0001e80000100c00 */
[----:B-1----:R-:W4:Y:S04]  /*181c0*/  LDL.LU.128 R24, [R1+0x2b70] ;  /* 0x002b700001187983 */ /* 0x002f280000300c00 */
[----:B------:R-:W4:Y:S04]  /*181d0*/  LDL.LU.128 R16, [R1+0x2b50] ;  /* 0x002b500001107983 */ /* 0x000f280000300c00 */
[----:B0-----:R-:W4:Y:S04]  /*181e0*/  LDL.LU.128 R12, [R1+0x2b40] ;  /* 0x002b4000010c7983 */ /* 0x001f280000300c00 */
[----:B------:R-:W4:Y:S04]  /*181f0*/  LDL.LU.128 R8, [R1+0x2b30] ;  /* 0x002b300001087983 */ /* 0x000f280000300c00 */
[----:B------:R-:W4:Y:S04]  /*18200*/  LDL.LU.128 R4, [R1+0x2b20] ;  /* 0x002b200001047983 */ /* 0x000f280000300c00 */
[----:B------:R0:W-:Y:S04]  /*18210*/  STL.128 [R1+0x270], R116 ;  /* 0x0002707401007387 */ /* 0x0001e80000100c00 */
[----:B0-----:R-:W4:Y:S04]  /*18220*/  LDL.128 R116, [R1+0x5b0] ;  /* 0x0005b00001747983 */ /* 0x001f280000100c00 */
[----:B------:R-:W4:Y:S01]  /*18230*/  LDL.LU R111, [R1+0x5b0] ;  /* 0x0005b000016f7983 */ /* 0x000f220000300800 */
[----:B--2---:R-:W-:-:S03]  /*18240*/  IMAD.MOV.U32 R110, RZ, RZ, R115 ;  /* 0x000000ffff6e7224 */ /* 0x004fc600078e0073 */
[----:B------:R0:W-:Y:S04]  /*18250*/  STL.128 [R1+0x390], R112 ;  /* 0x0003907001007387 */ /* 0x0001e80000100c00 */
[----:B------:R1:W-:Y:S04]  /*18260*/  STL [R1+0x2b18], R110 ;  /* 0x002b186e01007387 */ /* 0x0003e80000100800 */
[----:B---3--:R2:W-:Y:S04]  /*18270*/  STL.64 [R1+0x2b10], R108 ;  /* 0x002b106c01007387 */ /* 0x0085e80000100a00 */
[----:B----4-:R3:W-:Y:S04]  /*18280*/  STL.128 [R1+0x2b00], R104 ;  /* 0x002b006801007387 */ /* 0x0107e80000100c00 */
[----:B0-----:R-:W4:Y:S04]  /*18290*/  LDL.LU R113, [R1+0x5b8] ;  /* 0x0005b80001717983 */ /* 0x001f280000300800 */
[----:B------:R-:W4:Y:S04]  /*182a0*/  LDL.LU R112, [R1+0x5b4] ;  /* 0x0005b40001707983 */ /* 0x000f280000300800 */
[----:B-1----:R-:W4:Y:S04]  /*182b0*/  LDL.LU R110, [R1+0x2b18] ;  /* 0x002b1800016e7983 */ /* 0x002f280000300800 */
[----:B--2---:R-:W2:Y:S04]  /*182c0*/  LDL.LU.64 R108, [R1+0x2b10] ;  /* 0x002b1000016c7983 */ /* 0x004ea80000300a00 */
[----:B------:R0:W-:Y:S04]  /*182d0*/  STL.128 [R1+0x2af0], R100 ;  /* 0x002af06401007387 */ /* 0x0001e80000100c00 */
[----:B------:R1:W-:Y:S04]  /*182e0*/  STL.128 [R1+0x2ae0], R96 ;  /* 0x002ae06001007387 */ /* 0x0003e80000100c00 */
[----:B---3--:R-:W3:Y:S04]  /*182f0*/  LDL.LU.128 R104, [R1+0x2b00] ;  /* 0x002b000001687983 */ /* 0x008ee80000300c00 */
[----:B------:R1:W-:Y:S04]  /*18300*/  STL.128 [R1+0x2ad0], R92 ;  /* 0x002ad05c01007387 */ /* 0x0003e80000100c00 */
[----:B0-----:R-:W3:Y:S04]  /*18310*/  LDL.LU.128 R100, [R1+0x2af0] ;  /* 0x002af00001647983 */ /* 0x001ee80000300c00 */
[----:B-1----:R-:W3:Y:S04]  /*18320*/  LDL.LU.128 R96, [R1+0x2ae0] ;  /* 0x002ae00001607983 */ /* 0x002ee80000300c00 */
[----:B------:R0:W-:Y:S04]  /*18330*/  STL.128 [R1+0x2ac0], R88 ;  /* 0x002ac05801007387 */ /* 0x0001e80000100c00 */
[----:B------:R-:W3:Y:S04]  /*18340*/  LDL.LU.128 R92, [R1+0x2ad0] ;  /* 0x002ad000015c7983 */ /* 0x000ee80000300c00 */
[----:B------:R1:W-:Y:S04]  /*18350*/  STL.128 [R1+0x2ab0], R84 ;  /* 0x002ab05401007387 */ /* 0x0003e80000100c00 */
[----:B------:R1:W-:Y:S04]  /*18360*/  STL.128 [R1+0x2aa0], R80 ;  /* 0x002aa05001007387 */ /* 0x0003e80000100c00 */
[----:B0-----:R-:W3:Y:S04]  /*18370*/  LDL.LU.128 R88, [R1+0x2ac0] ;  /* 0x002ac00001587983 */ /* 0x001ee80000300c00 */
[----:B------:R0:W-:Y:S04]  /*18380*/  STL.128 [R1+0x2a90], R76 ;  /* 0x002a904c01007387 */ /* 0x0001e80000100c00 */
[----:B-1----:R-:W3:Y:S04]  /*18390*/  LDL.LU.128 R84, [R1+0x2ab0] ;  /* 0x002ab00001547983 */ /* 0x002ee80000300c00 */
[----:B------:R1:W-:Y:S04]  /*183a0*/  STL.128 [R1+0x2a80], R72 ;  /* 0x002a804801007387 */ /* 0x0003e80000100c00 */
[----:B------:R-:W3:Y:S04]  /*183b0*/  LDL.LU.128 R80, [R1+0x2aa0] ;  /* 0x002aa00001507983 */ /* 0x000ee80000300c00 */
        /* <DEDUP_REMOVED lines=27> */
[----:B------:R0:W-:Y:S04]  /*18570*/  STL.128 [R1+0x2980], R8 ;  /* 0x0029800801007387 */ /* 0x0001e80000100c00 */
[----:B------:R0:W-:Y:S04]  /*18580*/  STL.128 [R1+0x2970], R4 ;  /* 0x0029700401007387 */ /* 0x0001e80000100c00 */
[----:B-1----:R-:W3:Y:S04]  /*18590*/  LDL.LU.128 R24, [R1+0x29c0] ;  /* 0x0029c00001187983 */ /* 0x002ee80000300c00 */
[----:B------:R-:W3:Y:S04]  /*185a0*/  LDL.LU.128 R16, [R1+0x29a0] ;  /* 0x0029a00001107983 */ /* 0x000ee80000300c00 */
[----:B0-----:R-:W3:Y:S04]  /*185b0*/  LDL.LU.128 R12, [R1+0x2990] ;  /* 0x00299000010c7983 */ /* 0x001ee80000300c00 */
[----:B------:R-:W3:Y:S04]  /*185c0*/  LDL.LU.128 R8, [R1+0x2980] ;  /* 0x0029800001087983 */ /* 0x000ee80000300c00 */
[----:B------:R-:W3:Y:S01]  /*185d0*/  LDL.LU.128 R4, [R1+0x2970] ;  /* 0x0029700001047983 */ /* 0x000ee20000300c00 */
[----:B------:R-:W-:-:S03]  /*185e0*/  IMAD.MOV.U32 R114, RZ, RZ, R119 ;  /* 0x000000ffff727224 */ /* 0x000fc600078e0077 */
[----:B------:R0:W-:Y:S04]  /*185f0*/  STL.128 [R1+0x280], R120 ;  /* 0x0002807801007387 */ /* 0x0001e80000100c00 */
[----:B------:R1:W-:Y:S04]  /*18600*/  STL.128 [R1+0x3a0], R116 ;  /* 0x0003a07401007387 */ /* 0x0003e80000100c00 */
[----:B------:R1:W-:Y:S04]  /*18610*/  STL [R1+0x2968], R114 ;  /* 0x0029687201007387 */ /* 0x0003e80000100800 */
[----:B0-----:R-:W3:Y:S04]  /*18620*/  LDL.128 R120, [R1+0x5c0] ;  /* 0x0005c00001787983 */ /* 0x001ee80000100c00 */
[----:B-1----:R-:W3:Y:S04]  /*18630*/  LDL.LU R117, [R1+0x5c8] ;  /* 0x0005c80001757983 */ /* 0x002ee80000300800 */
[----:B------:R-:W3:Y:S04]  /*18640*/  LDL.LU R116, [R1+0x5c4] ;  /* 0x0005c40001747983 */ /* 0x000ee80000300800 */
[----:B------:R-:W3:Y:S04]  /*18650*/  LDL.LU R114, [R1+0x2968] ;  /* 0x0029680001727983 */ /* 0x000ee80000300800 */
[----:B------:R-:W3:Y:S04]  /*18660*/  LDL.LU R115, [R1+0x5c0] ;  /* 0x0005c00001737983 */ /* 0x000ee80000300800 */
[----:B----4-:R0:W-:Y:S04]  /*18670*/  STL.64 [R1+0x2960], R112 ;  /* 0x0029607001007387 */ /* 0x0101e80000100a00 */
[----:B--2---:R1:W-:Y:S04]  /*18680*/  STL.128 [R1+0x2950], R108 ;  /* 0x0029506c01007387 */ /* 0x0043e80000100c00 */
[----:B0-----:R-:W2:Y:S04]  /*18690*/  LDL.LU.64 R112, [R1+0x2960] ;  /* 0x0029600001707983 */ /* 0x001ea80000300a00 */
[----:B---3--:R0:W-:Y:S04]  /*186a0*/  STL.128 [R1+0x2940], R104 ;  /* 0x0029406801007387 */ /* 0x0081e80000100c00 */
[----:B-1----:R-:W3:Y:S04]  /*186b0*/  LDL.LU.128 R108, [R1+0x2950] ;  /* 0x00295000016c7983 */ /* 0x002ee80000300c00 */
[----:B------:R1:W-:Y:S04]  /*186c0*/  STL.128 [R1+0x2930], R100 ;  /* 0x0029306401007387 */ /* 0x0003e80000100c00 */
[----:B------:R4:W-:Y:S04]  /*186d0*/  STL.128 [R1+0x2920], R96 ;  /* 0x0029206001007387 */ /* 0x0009e80000100c00 */
[----:B0-----:R-:W3:Y:S04]  /*186e0*/  LDL.LU.128 R104, [R1+0x2940] ;  /* 0x0029400001687983 */ /* 0x001ee80000300c00 */
[----:B------:R0:W-:Y:S04]  /*186f0*/  STL.128 [R1+0x2910], R92 ;  /* 0x0029105c01007387 */ /* 0x0001e80000100c00 */
[----:B-1----:R-:W3:Y:S04]  /*18700*/  LDL.LU.128 R100, [R1+0x2930] ;  /* 0x0029300001647983 */ /* 0x002ee80000300c00 */
[----:B----4-:R-:W4:Y:S04]  /*18710*/  LDL.LU.128 R96, [R1+0x2920] ;  /* 0x0029200001607983 */ /* 0x010f280000300c00 */
[----:B------:R1:W-:Y:S04]  /*18720*/  STL.128 [R1+0x2900], R88 ;  /* 0x0029005801007387 */ /* 0x0003e80000100c00 */
[----:B0-----:R-:W4:Y:S04]  /*18730*/  LDL.LU.128 R92, [R1+0x2910] ;  /* 0x00291000015c7983 */ /* 0x001f280000300c00 */
[----:B------:R0:W-:Y:S04]  /*18740*/  STL.128 [R1+0x28f0], R84 ;  /* 0x0028f05401007387 */ /* 0x0001e80000100c00 */
[----:B-1----:R-:W4:Y:S04]  /*18750*/  LDL.LU.128 R88, [R1+0x2900] ;  /* 0x0029000001587983 */ /* 0x002f280000300c00 */
[----:B------:R1:W-:Y:S04]  /*18760*/  STL.128 [R1+0x28e0], R80 ;  /* 0x0028e05001007387 */ /* 0x0003e80000100c00 */
[----:B------:R1:W-:Y:S04]  /*18770*/  STL.128 [R1+0x28d0], R76 ;  /* 0x0028d04c01007387 */ /* 0x0003e80000100c00 */
[----:B0-----:R-:W4:Y:S04]  /*18780*/  LDL.LU.128 R84, [R1+0x28f0] ;  /* 0x0028f00001547983 */ /* 0x001f280000300c00 */
[----:B------:R0:W-:Y:S04]  /*18790*/  STL.128 [R1+0x28c0], R72 ;  /* 0x0028c04801007387 */ /* 0x0001e80000100c00 */
[----:B-1----:R-:W4:Y:S04]  /*187a0*/  LDL.LU.128 R80, [R1+0x28e0] ;  /* 0x0028e00001507983 */ /* 0x002f280000300c00 */
[----:B------:R-:W4:Y:S04]  /*187b0*/  LDL.LU.128 R76, [R1+0x28d0] ;  /* 0x0028d000014c7983 */ /* 0x000f280000300c00 */
[----:B------:R1:W-:Y:S04]  /*187c0*/  STL.128 [R1+0x28b0], R68 ;  /* 0x0028b04401007387 */ /* 0x0003e80000100c00 */
[----:B0-----:R-:W4:Y:S04]  /*187d0*/  LDL.LU.128 R72, [R1+0x28c0] ;  /* 0x0028c00001487983 */ /* 0x001f280000300c00 */
[----:B------:R0:W-:Y:S04]  /*187e0*/  STL.128 [R1+0x28a0], R64 ;  /* 0x0028a04001007387 */ /* 0x0001e80000100c00 */
[----:B------:R0:W-:Y:S04]  /*187f0*/  STL.128 [R1+0x2890], R60 ;  /* 0x0028903c01007387 */ /* 0x0001e80000100c00 */
[----:B-1----:R-:W4:Y:S04]  /*18800*/  LDL.LU.128 R68, [R1+0x28b0] ;  /* 0x0028b00001447983 */ /* 0x002f280000300c00 */
[----:B------:R1:W-:Y:S04]  /*18810*/  STL.128 [R1+0x2880], R56 ;  /* 0x0028803801007387 */ /* 0x0003e80000100c00 */
[----:B0-----:R-:W4:Y:S04]  /*18820*/  LDL.LU.128 R64, [R1+0x28a0] ;  /* 0x0028a00001407983 */ /* 0x001f280000300c00 */
[----:B------:R0:W-:Y:S04]  /*18830*/  STL.128 [R1+0x2870], R52 ;  /* 0x0028703401007387 */ /* 0x0001e80000100c00 */
[----:B------:R-:W4:Y:S04]  /*18840*/  LDL.LU.128 R60, [R1+0x2890] ;  /* 0x00289000013c7983 */ /* 0x000f280000300c00 */
[----:B-1----:R-:W4:Y:S04]  /*18850*/  LDL.LU.128 R56, [R1+0x2880] ;  /* 0x0028800001387983 */ /* 0x002f280000300c00 */
        /* <DEDUP_REMOVED lines=13> */
[----:B-1----:R-:W4:Y:S04]  /*18930*/  LDL.LU.128 R28, [R1+0x2810] ;  /* 0x00281000011c7983 */ /* 0x002f280000300c00 */
        /* <DEDUP_REMOVED lines=9> */
[----:B------:R0:W-:Y:S04]  /*189d0*/  STL.128 [R1+0x2b60], R20 ;  /* 0x002b601401007387 */ /* 0x0001e80000100c00 */
[----:B0-----:R-:W4:Y:S01]  /*189e0*/  LDL.LU.128 R20, [R1+0x2b60] ;  /* 0x002b600001147983 */ /* 0x001f220000300c00 */
[----:B------:R-:W-:-:S03]  /*189f0*/  IMAD.MOV.U32 R118, RZ, RZ, R123 ;  /* 0x000000ffff767224 */ /* 0x000fc600078e007b */
[----:B------:R0:W-:Y:S04]  /*18a00*/  STL.128 [R1+0x290], R124 ;  /* 0x0002907c01007387 */ /* 0x0001e80000100c00 */
[----:B------:R-:W-:Y:S04]  /*18a10*/  STL.128 [R1+0x3b0], R120 ;  /* 0x0003b07801007387 */ /* 0x000fe80000100c00 */
[----:B------:R1:W-:Y:S04]  /*18a20*/  STL [R1+0x27a8], R118 ;  /* 0x0027a87601007387 */ /* 0x0003e80000100800 */
[----:B------:R1:W-:Y:S04]  /*18a30*/  STL.64 [R1+0x27a0], R116 ;  /* 0x0027a07401007387 */ /* 0x0003e80000100a00 */
[----:B0-----:R-:W4:Y:S04]  /*18a40*/  LDL.128 R124, [R1+0x5d0] ;  /* 0x0005d000017c7983 */ /* 0x001f280000100c00 */
[----:B-1----:R-:W4:Y:S04]  /*18a50*/  LDL.LU R118, [R1+0x27a8] ;  /* 0x0027a80001767983 */ /* 0x002f280000300800 */
[----:B------:R-:W4:Y:S04]  /*18a60*/  LDL.LU.64 R116, [R1+0x27a0] ;  /* 0x0027a00001747983 */ /* 0x000f280000300a00 */
[----:B------:R-:W4:Y:S04]  /*18a70*/  LDL.LU R121, [R1+0x5d8] ;  /* 0x0005d80001797983 */ /* 0x000f280000300800 */
[----:B------:R-:W4:Y:S04]  /*18a80*/  LDL.LU R120, [R1+0x5d4] ;  /* 0x0005d40001787983 */ /* 0x000f280000300800 */
[----:B------:R-:W4:Y:S04]  /*18a90*/  LDL.LU R119, [R1+0x5d0] ;  /* 0x0005d00001777983 */ /* 0x000f280000300800 */
[----:B--2---:R0:W-:Y:S04]  /*18aa0*/  STL.128 [R1+0x2790], R112 ;  /* 0x0027907001007387 */ /* 0x0041e80000100c00 */
[----:B---3--:R1:W-:Y:S04]  /*18ab0*/  STL.128 [R1+0x2780], R108 ;  /* 0x0027806c01007387 */ /* 0x0083e80000100c00 */
[----:B0-----:R-:W2:Y:S04]  /*18ac0*/  LDL.LU.128 R112, [R1+0x2790] ;  /* 0x0027900001707983 */ /* 0x001ea80000300c00 */
[----:B------:R0:W-:Y:S04]  /*18ad0*/  STL.128 [R1+0x2770], R104 ;  /* 0x0027706801007387 */ /* 0x0001e80000100c00 */
[----:B-1----:R-:W3:Y:S04]  /*18ae0*/  LDL.LU.128 R108, [R1+0x2780] ;  /* 0x00278000016c7983 */ /* 0x002ee80000300c00 */
[----:B------:R1:W-:Y:S04]  /*18af0*/  STL.128 [R1+0x2760], R100 ;  /* 0x0027606401007387 */ /* 0x0003e80000100c00 */
[----:B----4-:R4:W-:Y:S04]  /*18b00*/  STL.128 [R1+0x2750], R96 ;  /* 0x0027506001007387 */ /* 0x0109e80000100c00 */
        /* <DEDUP_REMOVED lines=51> */
[----:B------:R1:W-:Y:S04]  /*18e40*/  STL.128 [R1+0x3c0], R124 ;  /* 0x0003c07c01007387 */ /* 0x0003e80000100c00 */
[----:B------:R1:W-:Y:S04]  /*18e50*/  STL [R1+0x25d8], R122 ;  /* 0x0025d87a01007387 */ /* 0x0003e80000100800 */
[----:B------:R1:W-:Y:S04]  /*18e60*/  STL.64 [R1+0x25d0], R120 ;  /* 0x0025d07801007387 */ /* 0x0003e80000100a00 */
[----:B0-----:R-:W4:Y:S04]  /*18e70*/  LDL.128 R128, [R1+0x5e0] ;  /* 0x0005e00001807983 */ /* 0x001f280000100c00 */
[----:B------:R0:W-:Y:S04]  /*18e80*/  STL.128 [R1+0x25c0], R116 ;  /* 0x0025c07401007387 */ /* 0x0001e80000100c00 */
[----:B-1----:R-:W4:Y:S04]  /*18e90*/  LDL.LU R125, [R1+0x5e8] ;  /* 0x0005e800017d7983 */ /* 0x002f280000300800 */
[----:B------:R-:W4:Y:S04]  /*18ea0*/  LDL.LU R124, [R1+0x5e4] ;  /* 0x0005e400017c7983 */ /* 0x000f280000300800 */
[----:B------:R-:W4:Y:S04]  /*18eb0*/  LDL.LU R122, [R1+0x25d8] ;  /* 0x0025d800017a7983 */ /* 0x000f280000300800 */
[----:B------:R-:W4:Y:S04]  /*18ec0*/  LDL.LU.64 R120, [R1+0x25d0] ;  /* 0x0025d00001787983 */ /* 0x000f280000300a00 */
[----:B0-----:R-:W4:Y:S04]  /*18ed0*/  LDL.LU.128 R116, [R1+0x25c0] ;  /* 0x0025c00001747983 */ /* 0x001f280000300c00 */
        /* <DEDUP_REMOVED lines=58> */
[----:B------:R0:W-:Y:S01]  /*19280*/  STL.128 [R1+0x3d0], R128 ;  /* 0x0003d08001007387 */ /* 0x0001e20000100c00 */
        /* <DEDUP_REMOVED lines=11> */
[----:B--2---:R-:W-:-:S02]  /*19340*/  IMAD.MOV.U32 R120, RZ, RZ, R115 ;  /* 0x000000ffff787224 */ /* 0x004fc400078e0073 */
[----:B------:R-:W-:Y:S02]  /*19350*/  IMAD.MOV.U32 R119, RZ, RZ, R114 ;  /* 0x000000ffff777224 */ /* 0x000fe400078e0072 */
[----:B------:R-:W-:Y:S02]  /*19360*/  IMAD.MOV.U32 R118, RZ, RZ, R113 ;  /* 0x000000ffff767224 */ /* 0x000fe400078e0071 */
[----:B------:R-:W-:Y:S02]  /*19370*/  IMAD.MOV.U32 R117, RZ, RZ, R112 ;  /* 0x000000ffff757224 */ /* 0x000fe400078e0070 */
[----:B---3--:R-:W-:Y:S02]  /*19380*/  IMAD.MOV.U32 R116, RZ, RZ, R111 ;  /* 0x000000ffff747224 */ /* 0x008fe400078e006f */
        /* <DEDUP_REMOVED lines=63> */
[----:B------:R0:W-:Y:S01]  /*19780*/  STL.128 [R1+0x2b0], R132 ;  /* 0x0002b08401007387 */ /* 0x0001e20000100c00 */
        /* <DEDUP_REMOVED lines=24> */
[----:B0-----:R-:W-:Y:S02]  /*19910*/  IMAD.MOV.U32 R132, RZ, RZ, R223 ;  /* 0x000000ffff847224 */ /* 0x001fe400078e00df */
[----:B------:R-:W-:Y:S02]  /*19920*/  IMAD.MOV.U32 R133, RZ, RZ, R222 ;  /* 0x000000ffff857224 */ /* 0x000fe400078e00de */
[----:B------:R-:W-:-:S02]  /*19930*/  IMAD.MOV.U32 R134, RZ, RZ, R196 ;  /* 0x000000ffff867224 */ /* 0x000fc400078e00c4 */
[----:B------:R-:W-:Y:S02]  /*19940*/  IMAD.MOV.U32 R135, RZ, RZ, R195 ;  /* 0x000000ffff877224 */ /* 0x000fe400078e00c3 */
[----:B-1----:R-:W-:Y:S02]  /*19950*/  IMAD.MOV.U32 R136, RZ, RZ, R194 ;  /* 0x000000ffff887224 */ /* 0x002fe400078e00c2 */
[----:B------:R-:W-:Y:S02]  /*19960*/  IMAD.MOV.U32 R137, RZ, RZ, R193 ;  /* 0x000000ffff897224 */ /* 0x000fe400078e00c1 */
[----:B------:R-:W-:Y:S02]  /*19970*/  IMAD.MOV.U32 R138, RZ, RZ, R192 ;  /* 0x000000ffff8a7224 */ /* 0x000fe400078e00c0 */
[----:B------:R-:W-:Y:S02]  /*19980*/  IMAD.MOV.U32 R139, RZ, RZ, R159 ;  /* 0x000000ffff8b7224 */ /* 0x000fe400078e009f */
[----:B------:R-:W-:-:S02]  /*19990*/  IMAD.MOV.U32 R32, RZ, RZ, R27 ;  /* 0x000000ffff207224 */ /* 0x000fc400078e001b */
[----:B------:R-:W-:Y:S02]  /*199a0*/  IMAD.MOV.U32 R31, RZ, RZ, R26 ;  /* 0x000000ffff1f7224 */ /* 0x000fe400078e001a */
[----:B------:R-:W-:Y:S02]  /*199b0*/  IMAD.MOV.U32 R30, RZ, RZ, R25 ;  /* 0x000000ffff1e7224 */ /* 0x000fe400078e0019 */
[----:B------:R-:W-:Y:S02]  /*199c0*/  IMAD.MOV.U32 R29, RZ, RZ, R24 ;  /* 0x000000ffff1d7224 */ /* 0x000fe400078e0018 */
[----:B--2---:R-:W-:Y:S02]  /*199d0*/  IMAD.MOV.U32 R140, RZ, RZ, R156 ;  /* 0x000000ffff8c7224 */ /* 0x004fe400078e009c */
[----:B------:R-:W-:Y:S02]  /*199e0*/  IMAD.MOV.U32 R141, RZ, RZ, R157 ;  /* 0x000000ffff8d7224 */ /* 0x000fe400078e009d */
[----:B------:R-:W-:-:S02]  /*199f0*/  IMAD.MOV.U32 R142, RZ, RZ, R158 ;  /* 0x000000ffff8e7224 */ /* 0x000fc400078e009e */
[----:B------:R-:W-:Y:S02]  /*19a00*/  IMAD.MOV.U32 R143, RZ, RZ, R19 ;  /* 0x000000ffff8f7224 */ /* 0x000fe400078e0013 */
[----:B------:R-:W-:Y:S02]  /*19a10*/  IMAD.MOV.U32 R28, RZ, RZ, R4 ;  /* 0x000000ffff1c7224 */ /* 0x000fe400078e0004 */
[----:B---3--:R-:W-:Y:S02]  /*19a20*/  IMAD.MOV.U32 R144, RZ, RZ, R18 ;  /* 0x000000ffff907224 */ /* 0x008fe400078e0012 */
[----:B------:R-:W-:Y:S02]  /*19a30*/  IMAD.MOV.U32 R145, RZ, RZ, R15 ;  /* 0x000000ffff917224 */ /* 0x000fe400078e000f */
[----:B------:R-:W-:Y:S02]  /*19a40*/  IMAD.MOV.U32 R146, RZ, RZ, R14 ;  /* 0x000000ffff927224 */ /* 0x000fe400078e000e */
[----:B------:R-:W-:-:S02]  /*19a50*/  IMAD.MOV.U32 R147, RZ, RZ, R12 ;  /* 0x000000ffff937224 */ /* 0x000fc400078e000c */
[----:B----4-:R-:W-:Y:S02]  /*19a60*/  IMAD.MOV.U32 R148, RZ, RZ, R11 ;  /* 0x000000ffff947224 */ /* 0x010fe400078e000b */
        /* <DEDUP_REMOVED lines=8> */
[----:B------:R-:W-:Y:S01]  /*19af0*/  HGMMA.64x256x16.F32 R24, R152, gdesc[UR4].tnspB, R24, gsb0 ;  /* 0x43e0000498187df0 */ /* 0x000fe20008000818 */
[----:B------:R0:W-:Y:S04]  /*19b00*/  STL.128 [R1+0x2620], R20 ;  /* 0x0026201401007387 */ /* 0x0001e80000100c00 */
[----:B0-----:R-:W2:Y:S01]  /*19b10*/  LDL.LU.128 R20, [R1+0x2620] ;  /* 0x0026200001147983 */ /* 0x001ea20000300c00 */
[----:B------:R-:W-:-:S03]  /*19b20*/  WARPGROUP.DEPBAR.LE gsb0, 0x0 ;  /* 0x00008000000079c5 */ /* 0x000fc60000010000 */
[----:B------:R0:W-:Y:S04]  /*19b30*/  STL.128 [R1+0x23b0], R132 ;  /* 0x0023b08401007387 */ /* 0x0001e80000100c00 */
[----:B------:R1:W-:Y:S04]  /*19b40*/  STL.128 [R1+0x23a0], R128 ;  /* 0x0023a08001007387 */ /* 0x0003e80000100c00 */
[----:B------:R3:W-:Y:S04]  /*19b50*/  STL.128 [R1+0x2390], R124 ;  /* 0x0023907c01007387 */ /* 0x0007e80000100c00 */
[----:B------:R4:W-:Y:S04]  /*19b60*/  STL.128 [R1+0x2380], R120 ;  /* 0x0023807801007387 */ /* 0x0009e80000100c00 */
[----:B------:R4:W-:Y:S04]  /*19b70*/  STL.128 [R1+0x2370], R116 ;  /* 0x0023707401007387 */ /* 0x0009e80000100c00 */
[----:B------:R4:W-:Y:S04]  /*19b80*/  STL.128 [R1+0x2360], R112 ;  /* 0x0023607001007387 */ /* 0x0009e80000100c00 */
[----:B------:R4:W-:Y:S04]  /*19b90*/  STL.128 [R1+0x2350], R108 ;  /* 0x0023506c01007387 */ /* 0x0009e80000100c00 */
[----:B0-----:R-:W2:Y:S04]  /*19ba0*/  LDL.LU.128 R132, [R1+0x23b0] ;  /* 0x0023b00001847983 */ /* 0x001ea80000300c00 */
[----:B-1----:R-:W2:Y:S04]  /*19bb0*/  LDL.LU.128 R128, [R1+0x23a0] ;  /* 0x0023a00001807983 */ /* 0x002ea80000300c00 */
[----:B---3--:R-:W3:Y:S04]  /*19bc0*/  LDL.LU.128 R124, [R1+0x2390] ;  /* 0x00239000017c7983 */ /* 0x008ee80000300c00 */
[----:B----4-:R-:W4:Y:S04]  /*19bd0*/  LDL.LU.128 R120, [R1+0x2380] ;  /* 0x0023800001787983 */ /* 0x010f280000300c00 */
[----:B------:R-:W4:Y:S04]  /*19be0*/  LDL.LU.128 R116, [R1+0x2370] ;  /* 0x0023700001747983 */ /* 0x000f280000300c00 */
[----:B------:R-:W4:Y:S04]  /*19bf0*/  LDL.LU.128 R112, [R1+0x2360] ;  /* 0x0023600001707983 */ /* 0x000f280000300c00 */
[----:B------:R-:W4:Y:S04]  /*19c00*/  LDL.LU.128 R108, [R1+0x2350] ;  /* 0x00235000016c7983 */ /* 0x000f280000300c00 */
[----:B------:R0:W-:Y:S04]  /*19c10*/  STL.128 [R1+0x2340], R104 ;  /* 0x0023406801007387 */ /* 0x0001e80000100c00 */
[----:B------:R1:W-:Y:S04]  /*19c20*/  STL.128 [R1+0x2330], R100 ;  /* 0x0023306401007387 */ /* 0x0003e80000100c00 */
[----:B0-----:R-:W4:Y:S04]  /*19c30*/  LDL.LU.128 R104, [R1+0x2340] ;  /* 0x0023400001687983 */ /* 0x001f280000300c00 */
[----:B-1----:R-:W4:Y:S04]  /*19c40*/  LDL.LU.128 R100, [R1+0x2330] ;  /* 0x0023300001647983 */ /* 0x002f280000300c00 */
[----:B------:R0:W-:Y:S04]  /*19c50*/  STL.128 [R1+0x23f0], R148 ;  /* 0x0023f09401007387 */ /* 0x0001e80000100c00 */
[----:B--2---:R1:W-:Y:S04]  /*19c60*/  STL.128 [R1+0x2440], R20 ;  /* 0x0024401401007387 */ /* 0x0043e80000100c00 */
[----:B------:R2:W-:Y:S01]  /*19c70*/  STL.128 [R1+0x23e0], R144 ;  /* 0x0023e09001007387 */ /* 0x0005e20000100c00 */
[----:B0-----:R-:W-:-:S02]  /*19c80*/  IMAD.MOV.U32 R148, RZ, RZ, R223 ;  /* 0x000000ffff947224 */ /* 0x001fc400078e00df */
[----:B------:R-:W-:Y:S02]  /*19c90*/  IMAD.MOV.U32 R149, RZ, RZ, R222 ;  /* 0x000000ffff957224 */ /* 0x000fe400078e00de */
[----:B------:R-:W-:Y:S01]  /*19ca0*/  IMAD.MOV.U32 R150, RZ, RZ, R196 ;  /* 0x000000ffff967224 */ /* 0x000fe200078e00c4 */
[----:B------:R0:W-:Y:S01]  /*19cb0*/  STL.128 [R1+0x23d0], R140 ;  /* 0x0023d08c01007387 */ /* 0x0001e20000100c00 */
[----:B------:R-:W-:-:S03]  /*19cc0*/  IMAD.MOV.U32 R151, RZ, RZ, R195 ;  /* 0x000000ffff977224 */ /* 0x000fc600078e00c3 */
        /* <DEDUP_REMOVED lines=17> */
[----:B-1----:R-:W4:Y:S04]  /*19de0*/  LDL.LU.128 R20, [R1+0x2440] ;  /* 0x0024400001147983 */ /* 0x002f280000300c00 */
[----:B--2---:R-:W2:Y:S04]  /*19df0*/  LDL.LU.128 R144, [R1+0x23e0] ;  /* 0x0023e00001907983 */ /* 0x004ea80000300c00 */
[----:B0-----:R-:W2:Y:S04]  /*19e00*/  LDL.LU.128 R140, [R1+0x23d0] ;  /* 0x0023d000018c7983 */ /* 0x001ea80000300c00 */
[----:B---3--:R-:W3:Y:S04]  /*19e10*/  LDL.LU.128 R148, [R1+0x23f0] ;  /* 0x0023f00001947983 */ /* 0x008ee80000300c00 */
[----:B------:R-:W2:Y:S04]  /*19e20*/  LDL.LU.128 R136, [R1+0x23c0] ;  /* 0x0023c00001887983 */ /* 0x000ea80000300c00 */
[----:B------:R-:W3:Y:S04]  /*19e30*/  LDL.LU.128 R96, [R1+0x2320] ;  /* 0x0023200001607983 */ /* 0x000ee80000300c00 */
        /* <DEDUP_REMOVED lines=45> */
[----:B------:R0:W-:Y:S04]  /*1a110*/  STL.128 [R1+0x21a0], R184 ;  /* 0x0021a0b801007387 */ /* 0x0001e80000100c00 */
[----:B------:R1:W-:Y:S04]  /*1a120*/  STL.128 [R1+0x2190], R180 ;  /* 0x002190b401007387 */ /* 0x0003e80000100c00 */
[----:B------:R4:W-:Y:S04]  /*1a130*/  STL [R1+0x574], R101 ;  /* 0x0005746501007387 */ /* 0x0009e80000100800 */
[----:B------:R4:W-:Y:S04]  /*1a140*/  STL [R1+0x570], R100 ;  /* 0x0005706401007387 */ /* 0x0009e80000100800 */
[----:B0-----:R-:W2:Y:S04]  /*1a150*/  LDL.LU.128 R184, [R1+0x21a0] ;  /* 0x0021a00001b87983 */ /* 0x001ea80000300c00 */
[----:B-1----:R-:W2:Y:S04]  /*1a160*/  LDL.128 R180, [R1+0x580] ;  /* 0x0005800001b47983 */ /* 0x002ea80000100c00 */
[----:B------:R-:W-:Y:S04]  /*1a170*/  STL [R1+0x45c], R31 ;  /* 0x00045c1f01007387 */ /* 0x000fe80000100800 */
[----:B------:R-:W-:Y:S04]  /*1a180*/  STL [R1+0x458], R30 ;  /* 0x0004581e01007387 */ /* 0x000fe80000100800 */
[----:B------:R-:W-:Y:S04]  /*1a190*/  STL [R1+0x454], R29 ;  /* 0x0004541d01007387 */ /* 0x000fe80000100800 */
[----:B------:R-:W-:Y:S04]  /*1a1a0*/  STL [R1+0x450], R28 ;  /* 0x0004501c01007387 */ /* 0x000fe80000100800 */
[----:B------:R-:W2:Y:S04]  /*1a1b0*/  LDL.LU.128 R104, [R1+0x450] ;  /* 0x0004500001687983 */ /* 0x000ea80000300c00 */
[----:B----4-:R-:W4:Y:S04]  /*1a1c0*/  LDL.LU R101, [R1+0x588] ;  /* 0x0005880001657983 */ /* 0x010f280000300800 */
[----:B------:R-:W4:Y:S01]  /*1a1d0*/  LDL.LU R100, [R1+0x584] ;  /* 0x0005840001647983 */ /* 0x000f220000300800 */
[----:B------:R-:W-:-:S02]  /*1a1e0*/  IMAD.MOV.U32 R153, RZ, RZ, R193 ;  /* 0x000000ffff997224 */ /* 0x000fc400078e00c1 */
[-CC-:B------:R-:W-:Y:S01]  /*1a1f0*/  FFMA.FTZ R193, R172, R0.reuse, -R13.reuse ;  /* 0x00000000acc17223 */ /* 0x180fe2000001080d */
[----:B------:R-:W-:Y:S02]  /*1a200*/  IMAD.MOV.U32 R154, RZ, RZ, R192 ;  /* 0x000000ffff9a7224 */ /* 0x000fe400078e00c0 */
[-C--:B------:R-:W-:Y:S01]  /*1a210*/  FFMA.FTZ R192, R173, R0.reuse, -R13 ;  /* 0x00000000adc07223 */ /* 0x080fe2000001080d */
[-CC-:B------:R-:W-:Y:S01]  /*1a220*/  FFMA.FTZ R173, R170, R0.reuse, -R197.reuse ;  /* 0x00000000aaad7223 */ /* 0x180fe200000108c5 */
[-CC-:B------:R-:W-:Y:S01]  /*1a230*/  FFMA.FTZ R172, R171, R0.reuse, -R197.reuse ;  /* 0x00000000abac7223 */ /* 0x180fe200000108c5 */
[-CC-:B------:R-:W-:Y:S01]  /*1a240*/  FFMA.FTZ R171, R174, R0.reuse, -R197.reuse ;  /* 0x00000000aeab7223 */ /* 0x180fe200000108c5 */
[----:B------:R-:W-:-:S03]  /*1a250*/  FFMA.FTZ R170, R175, R0, -R197 ;  /* 0x00000000afaa7223 */ /* 0x000fc600000108c5 */
[----:B------:R-:W-:Y:S01]  /*1a260*/  MUFU.EX2 R173, R173 ;  /* 0x000000ad00ad7308 */ /* 0x000fe20000000800 */
[----:B------:R-:W-:Y:S02]  /*1a270*/  IMAD.MOV.U32 R152, RZ, RZ, R194 ;  /* 0x000000ffff987224 */ /* 0x000fe400078e00c2 */
[-CC-:B------:R-:W-:Y:S01]  /*1a280*/  FFMA.FTZ R195, R168, R0.reuse, -R13.reuse ;  /* 0x00000000a8c37223 */ /* 0x180fe2000001080d */
[----:B------:R-:W-:-:S04]  /*1a290*/  FFMA.FTZ R194, R169, R0, -R13 ;  /* 0x00000000a9c27223 */ /* 0x000fc8000001080d */
[----:B------:R-:W0:Y:S08]  /*1a2a0*/  MUFU.EX2 R172, R172 ;  /* 0x000000ac00ac7308 */ /* 0x000e300000000800 */
[----:B------:R-:W-:Y:S08]  /*1a2b0*/  MUFU.EX2 R171, R171 ;  /* 0x000000ab00ab7308 */ /* 0x000ff00000000800 */
[----:B------:R-:W1:Y:S01]  /*1a2c0*/  MUFU.EX2 R170, R170 ;  /* 0x000000aa00aa7308 */ /* 0x000e620000000800 */
[----:B------:R-:W-:Y:S01]  /*1a2d0*/  IMAD.MOV.U32 R155, RZ, RZ, R159 ;  /* 0x000000ffff9b7224 */ /* 0x000fe200078e009f */
[----:B------:R-:W-:Y:S01]  /*1a2e0*/  STL [R1+0x578], R102 ;  /* 0x0005786601007387 */ /* 0x000fe20000100800 */
[----:B------:R-:W-:-:S05]  /*1a2f0*/  VIADD R4, R16, 0x180 ;  /* 0x0000018010047836 */ /* 0x000fca0000000000 */
[----:B------:R-:W-:Y:S01]  /*1a300*/  MUFU.EX2 R195, R195 ;  /* 0x000000c300c37308 */ /* 0x000fe20000000800 */
[----:B------:R0:W-:Y:S07]  /*1a310*/  STL.128 [R1+0x3f0], R152 ;  /* 0x0003f09801007387 */ /* 0x0001ee0000100c00 */
[----:B------:R-:W2:Y:S01]  /*1a320*/  MUFU.EX2 R194, R194 ;  /* 0x000000c200c27308 */ /* 0x000ea20000000800 */
[----:B------:R-:W-:Y:S07]  /*1a330*/  STL [R1+0x590], R108 ;  /* 0x0005906c01007387 */ /* 0x000fee0000100800 */
[----:B------:R-:W-:Y:S01]  /*1a340*/  MUFU.EX2 R193, R193 ;  /* 0x000000c100c17308 */ /* 0x000fe20000000800 */
[----:B0-----:R-:W-:Y:S01]  /*1a350*/  F2FP.F16.F32.PACK_AB R153, R172, R173 ;  /* 0x000000adac99723e */ /* 0x001fe200000000ff */
[----:B------:R-:W-:Y:S06]  /*1a360*/  STL [R1+0x57c], R103 ;  /* 0x00057c6701007387 */ /* 0x000fec0000100800 */
[----:B------:R-:W0:Y:S01]  /*1a370*/  MUFU.EX2 R192, R192 ;  /* 0x000000c000c07308 */ /* 0x000e220000000800 */
[----:B---3--:R-:W-:Y:S01]  /*1a380*/  STL [R1+0x56c], R99 ;  /* 0x00056c6301007387 */ /* 0x008fe20000100800 */
[----:B-1----:R-:W-:-:S03]  /*1a390*/  F2FP.F16.F32.PACK_AB R155, R170, R171 ;  /* 0x000000abaa9b723e */ /* 0x002fc600000000ff */
        /* <DEDUP_REMOVED lines=8> */
[----:B------:R1:W-:Y:S01]  /*1a420*/  STL.64 [R1+0x2170], R172 ;  /* 0x002170ac01007387 */ /* 0x0003e20000100a00 */
[----:B------:R-:W-:-:S03]  /*1a430*/  IMAD.MOV.U32 R159, RZ, RZ, R19 ;  /* 0x000000ffff9f7224 */ /* 0x000fc600078e0013 */
[----:B--2---:R-:W-:Y:S01]  /*1a440*/  STL [R1+0x55c], R95 ;  /* 0x00055c5f01007387 */ /* 0x004fe20000100800 */
[----:B------:R-:W-:-:S03]  /*1a450*/  R2UR UR6, R4 ;  /* 0x00000000040672ca */ /* 0x000fc600000e0000 */
[----:B------:R-:W-:Y:S01]  /*1a460*/  STL [R1+0x558], R94 ;  /* 0x0005585e01007387 */ /* 0x000fe20000100800 */
[----:B------:R-:W-:-:S03]  /*1a470*/  IMAD.MOV.U32 R196, RZ, RZ, R24 ;  /* 0x000000ffffc47224 */ /* 0x000fc600078e0018 */
[----:B------:R-:W-:Y:S04]  /*1a480*/  STL [R1+0x554], R93 ;  /* 0x0005545d01007387 */ /* 0x000fe80000100800 */
[----:B------:R-:W-:Y:S04]  /*1a490*/  STL [R1+0x550], R92 ;  /* 0x0005505c01007387 */ /* 0x000fe80000100800 */
[----:B------:R2:W-:Y:S04]  /*1a4a0*/  STL.64 [R1+0x2168], R170 ;  /* 0x002168aa01007387 */ /* 0x0005e80000100a00 */
[----:B------:R-:W3:Y:S04]  /*1a4b0*/  LDL.LU.128 R112, [R1+0x470] ;  /* 0x0004700001707983 */ /* 0x000ee80000300c00 */
[----:B-1----:R-:W3:Y:S04]  /*1a4c0*/  LDL.LU.128 R172, [R1+0x560] ;  /* 0x0005600001ac7983 */ /* 0x002ee80000300c00 */
[----:B------:R-:W3:Y:S04]  /*1a4d0*/  LDL.LU.128 R176, [R1+0x570] ;  /* 0x0005700001b07983 */ /* 0x000ee80000300c00 */
[----:B------:R1:W-:Y:S04]  /*1a4e0*/  STL.128 [R1+0x330], R164 ;  /* 0x000330a401007387 */ /* 0x0003e80000100c00 */
[----:B--2---:R-:W2:Y:S04]  /*1a4f0*/  LDL.LU.128 R168, [R1+0x550] ;  /* 0x0005500001a87983 */ /* 0x004ea80000300c00 */
[----:B------:R0:W-:Y:S04]  /*1a500*/  STL.128 [R1+0x320], R160 ;  /* 0x000320a001007387 */ /* 0x0001e80000100c00 */
[----:B------:R-:W-:Y:S01]  /*1a510*/  STL [R1+0x46c], R35 ;  /* 0x00046c2301007387 */ /* 0x000fe20000100800 */
[----:B-1----:R-:W-:-:S03]  /*1a520*/  IMAD.MOV.U32 R164, RZ, RZ, R11 ;  /* 0x000000ffffa47224 */ /* 0x002fc600078e000b */
[----:B------:R-:W-:Y:S01]  /*1a530*/  STL [R1+0x468], R34 ;  /* 0x0004682201007387 */ /* 0x000fe20000100800 */
[----:B------:R-:W-:Y:S02]  /*1a540*/  IMAD.MOV.U32 R165, RZ, RZ, R10 ;  /* 0x000000ffffa57224 */ /* 0x000fe400078e000a */
[----:B------:R-:W-:Y:S01]  /*1a550*/  IMAD.MOV.U32 R166, RZ, RZ, R9 ;  /* 0x000000ffffa67224 */ /* 0x000fe200078e0009 */
[----:B------:R-:W-:Y:S01]  /*1a560*/  STL [R1+0x464], R33 ;  /* 0x0004642101007387 */ /* 0x000fe20000100800 */
[----:B------:R-:W-:Y:S02]  /*1a570*/  IMAD.MOV.U32 R167, RZ, RZ, R7 ;  /* 0x000000ffffa77224 */ /* 0x000fe400078e0007 */
[----:B0-----:R-:W-:Y:S01]  /*1a580*/  IMAD.MOV.U32 R160, RZ, RZ, R18 ;  /* 0x000000ffffa07224 */ /* 0x001fe200078e0012 */
[----:B------:R-:W-:Y:S01]  /*1a590*/  STL [R1+0x460], R32 ;  /* 0x0004602001007387 */ /* 0x000fe20000100800 */
[----:B------:R-:W-:Y:S02]  /*1a5a0*/  IMAD.MOV.U32 R161, RZ, RZ, R15 ;  /* 0x000000ffffa17224 */ /* 0x000fe400078e000f */
[----:B------:R-:W-:Y:S01]  /*1a5b0*/  IMAD.MOV.U32 R162, RZ, RZ, R14 ;  /* 0x000000ffffa27224 */ /* 0x000fe200078e000e */
[----:B------:R-:W2:Y:S01]  /*1a5c0*/  LDL.LU.128 R108, [R1+0x460] ;  /* 0x00046000016c7983 */ /* 0x000ea20000300c00 */
[----:B------:R-:W-:-:S03]  /*1a5d0*/  IMAD.MOV.U32 R163, RZ, RZ, R12 ;  /* 0x000000ffffa37224 */ /* 0x000fc600078e000c */
[----:B------:R-:W2:Y:S01]  /*1a5e0*/  LDL.LU R99, [R1+0x580] ;  /* 0x0005800001637983 */ /* 0x000ea20000300800 */
[----:B------:R-:W-:-:S03]  /*1a5f0*/  F2FP.F16.F32.PACK_AB R152, R194, R195 ;  /* 0x000000c3c298723e */ /* 0x000fc600000000ff */
[----:B------:R0:W-:Y:S01]  /*1a600*/  STL.128 [R1+0x420], R164 ;  /* 0x000420a401007387 */ /* 0x0001e20000100c00 */
[----:B------:R-:W-:-:S03]  /*1a610*/  F2FP.F16.F32.PACK_AB R154, R192, R193 ;  /* 0x000000c1c09a723e */ /* 0x000fc600000000ff */
[----:B------:R1:W-:Y:S04]  /*1a620*/  STL.128 [R1+0x400], R156 ;  /* 0x0004009c01007387 */ /* 0x0003e80000100c00 */
[----:B------:R1:W-:Y:S01]  /*1a630*/  STL.128 [R1+0x410], R160 ;  /* 0x000410a001007387 */ /* 0x0003e20000100c00 */
[----:B0-----:R-:W-:Y:S02]  /*1a640*/  IMAD.MOV.U32 R164, RZ, RZ, R137 ;  /* 0x000000ffffa47224 */ /* 0x001fe400078e0089 */
[----:B------:R-:W-:Y:S02]  /*1a650*/  IMAD.MOV.U32 R165, RZ, RZ, R136 ;  /* 0x000000ffffa57224 */ /* 0x000fe400078e0088 */
[----:B-1----:R-:W-:Y:S02]  /*1a660*/  IMAD.MOV.U32 R156, RZ, RZ, R145 ;  /* 0x000000ffff9c7224 */ /* 0x002fe400078e0091 */
[----:B------:R-:W-:-:S02]  /*1a670*/  IMAD.MOV.U32 R157, RZ, RZ, R144 ;  /* 0x000000ffff9d7224 */ /* 0x000fc400078e0090 */
[----:B------:R-:W-:Y:S02]  /*1a680*/  IMAD.MOV.U32 R158, RZ, RZ, R143 ;  /* 0x000000ffff9e7224 */ /* 0x000fe400078e008f */
[----:B------:R-:W-:Y:S02]  /*1a690*/  IMAD.MOV.U32 R159, RZ, RZ, R142 ;  /* 0x000000ffff9f7224 */ /* 0x000fe400078e008e */
[----:B------:R-:W-:Y:S02]  /*1a6a0*/  IMAD.MOV.U32 R160, RZ, RZ, R141 ;  /* 0x000000ffffa07224 */ /* 0x000fe400078e008d */
[----:B------:R-:W-:Y:S02]  /*1a6b0*/  IMAD.MOV.U32 R161, RZ, RZ, R140 ;  /* 0x000000ffffa17224 */ /* 0x000fe400078e008c */
[----:B------:R-:W-:Y:S02]  /*1a6c0*/  IMAD.MOV.U32 R162, RZ, RZ, R139 ;  /* 0x000000ffffa27224 */ /* 0x000fe400078e008b */
[----:B------:R-:W-:Y:S01]  /*1a6d0*/  IMAD.MOV.U32 R163, RZ, RZ, R138 ;  /* 0x000000ffffa37224 */ /* 0x000fe200078e008a */
[----:B------:R-:W-:Y:S01]  /*1a6e0*/  STL [R1+0x54c], R91 ;  /* 0x00054c5b01007387 */ /* 0x000fe20000100800 */
[----:B------:R-:W-:-:S03]  /*1a6f0*/  IMAD.MOV.U32 R7, RZ, RZ, R151 ;  /* 0x000000ffff077224 */ /* 0x000fc600078e0097 */
[----:B------:R-:W-:Y:S01]  /*1a700*/  STL [R1+0x548], R90 ;  /* 0x0005485a01007387 */ /* 0x000fe20000100800 */
[----:B------:R-:W-:-:S03]  /*1a710*/  IMAD.MOV.U32 R12, RZ, RZ, R150 ;  /* 0x000000ffff0c7224 */ /* 0x000fc600078e0096 */
[----:B------:R-:W-:Y:S01]  /*1a720*/  STL [R1+0x544], R89 ;  /* 0x0005445901007387 */ /* 0x000fe20000100800 */
[----:B------:R-:W-:-:S03]  /*1a730*/  IMAD.MOV.U32 R14, RZ, RZ, R149 ;  /* 0x000000ffff0e7224 */ /* 0x000fc600078e0095 */
[----:B------:R-:W-:Y:S01]  /*1a740*/  STL [R1+0x540], R88 ;  /* 0x0005405801007387 */ /* 0x000fe20000100800 */
[----:B------:R-:W-:-:S03]  /*1a750*/  IMAD.MOV.U32 R15, RZ, RZ, R148 ;  /* 0x000000ffff0f7224 */ /* 0x000fc600078e0094 */
[----:B------:R-:W-:Y:S01]  /*1a760*/  STL.64 [R1+0x2160], R164 ;  /* 0x002160a401007387 */ /* 0x000fe20000100a00 */
[----:B------:R-:W-:-:S03]  /*1a770*/  IMAD.MOV.U32 R18, RZ, RZ, R147 ;  /* 0x000000ffff127224 */ /* 0x000fc600078e0093 */
[----:B------:R-:W-:Y:S01]  /*1a780*/  STL [R1+0x53c], R87 ;  /* 0x00053c5701007387 */ /* 0x000fe20000100800 */
[----:B------:R-:W-:-:S03]  /*1a790*/  IMAD.MOV.U32 R19, RZ, RZ, R146 ;  /* 0x000000ffff137224 */ /* 0x000fc600078e0092 */
[----:B------:R-:W-:Y:S04]  /*1a7a0*/  STL [R1+0x538], R86 ;  /* 0x0005385601007387 */ /* 0x000fe80000100800 */
[----:B------:R-:W-:Y:S04]  /*1a7b0*/  STL [R1+0x534], R85 ;  /* 0x0005345501007387 */ /* 0x000fe80000100800 */
[----:B------:R-:W-:Y:S04]  /*1a7c0*/  STL [R1+0x530], R84 ;  /* 0x0005305401007387 */ /* 0x000fe80000100800 */
[----:B------:R-:W-:Y:S04]  /*1a7d0*/  STL [R1+0x52c], R83 ;  /* 0x00052c5301007387 */ /* 0x000fe80000100800 */
[----:B------:R-:W-:Y:S04]  /*1a7e0*/  STL [R1+0x528], R82 ;  /* 0x0005285201007387 */ /* 0x000fe80000100800 */
[----:B------:R0:W-:Y:S01]  /*1a7f0*/  STL.128 [R1+0x2090], R184 ;  /* 0x002090b801007387 */ /* 0x0001e20000100c00 */
[----:B------:R-:W-:-:S03]  /*1a800*/  IMAD.MOV.U32 R102, RZ, RZ, R183 ;  /* 0x000000ffff667224 */ /* 0x000fc600078e00b7 */
[----:B------:R-:W-:Y:S04]  /*1a810*/  STL [R1+0x524], R81 ;  /* 0x0005245101007387 */ /* 0x000fe80000100800 */
[----:B------:R1:W-:Y:S04]  /*1a820*/  STL [R1+0x2018], R102 ;  /* 0x0020186601007387 */ /* 0x0003e80000100800 */
[----:B------:R-:W-:Y:S04]  /*1a830*/  STL [R1+0x520], R80 ;  /* 0x0005205001007387 */ /* 0x000fe80000100800 */
[----:B0-----:R-:W2:Y:S04]  /*1a840*/  LDL.128 R184, [R1+0x590] ;  /* 0x0005900001b87983 */ /* 0x001ea80000100c00 */
[----:B-1----:R-:W2:Y:S01]  /*1a850*/  LDL.LU R102, [R1+0x2018] ;  /* 0x0020180001667983 */ /* 0x002ea20000300800 */
[----:B------:R-:W-:-:S03]  /*1a860*/  IMAD.MOV.U32 R24, RZ, RZ, R105 ;  /* 0x000000ffff187224 */ /* 0x000fc600078e0069 */
[----:B------:R0:W-:Y:S01]  /*1a870*/  STL.128 [R1+0x240], R104 ;  /* 0x0002406801007387 */ /* 0x0001e20000100c00 */
[----:B------:R-:W-:-:S03]  /*1a880*/  IMAD.MOV.U32 R4, RZ, RZ, R104 ;  /* 0x000000ffff047224 */ /* 0x000fc600078e0068 */
[----:B------:R-:W2:Y:S04]  /*1a890*/  LDL.LU R103, [R1+0x590] ;  /* 0x0005900001677983 */ /* 0x000ea80000300800 */
[----:B----4-:R1:W-:Y:S04]  /*1a8a0*/  STL.64 [R1+0x2010], R100 ;  /* 0x0020106401007387 */ /* 0x0103e80000100a00 */
[----:B------:R-:W-:Y:S04]  /*1a8b0*/  STL.128 [R1+0x2150], R160 ;  /* 0x002150a001007387 */ /* 0x000fe80000100c00 */
[----:B0-----:R-:W4:Y:S04]  /*1a8c0*/  LDL.LU R105, [R1+0x598] ;  /* 0x0005980001697983 */ /* 0x001f280000300800 */
[----:B-1----:R-:W4:Y:S04]  /*1a8d0*/  LDL.LU.64 R100, [R1+0x2010] ;  /* 0x0020100001647983 */ /* 0x002f280000300a00 */
[----:B------:R-:W4:Y:S04]  /*1a8e0*/  LDL.LU R104, [R1+0x594] ;  /* 0x0005940001687983 */ /* 0x000f280000300800 */
[----:B------:R0:W-:Y:S04]  /*1a8f0*/  STL.128 [R1+0x2140], R156 ;  /* 0x0021409c01007387 */ /* 0x0001e80000100c00 */
[----:B------:R-:W4:Y:S04]  /*1a900*/  LDL.LU.128 R164, [R1+0x540] ;  /* 0x0005400001a47983 */ /* 0x000f280000300c00 */
[----:B------:R-:W-:Y:S04]  /*1a910*/  STL [R1+0x51c], R79 ;  /* 0x00051c4f01007387 */ /* 0x000fe80000100800 */
[----:B------:R-:W-:Y:S04]  /*1a920*/  STL [R1+0x518], R78 ;  /* 0x0005184e01007387 */ /* 0x000fe80000100800 */
[----:B------:R-:W-:Y:S04]  /*1a930*/  STL [R1+0x514], R77 ;  /* 0x0005144d01007387 */ /* 0x000fe80000100800 */
[----:B------:R-:W-:Y:S04]  /*1a940*/  STL [R1+0x510], R76 ;  /* 0x0005104c01007387 */ /* 0x000fe80000100800 */
[----:B------:R1:W-:Y:S04]  /*1a950*/  STL.128 [R1+0x2130], R152 ;  /* 0x0021309801007387 */ /* 0x0003e80000100c00 */
[----:B0-----:R-:W4:Y:S04]  /*1a960*/  LDL.LU.128 R156, [R1+0x520] ;  /* 0x00052000019c7983 */ /* 0x001f280000300c00 */
[----:B------:R-:W4:Y:S04]  /*1a970*/  LDL.LU.128 R160, [R1+0x530] ;  /* 0x0005300001a07983 */ /* 0x000f280000300c00 */
[----:B------:R-:W-:Y:S04]  /*1a980*/  STL [R1+0x50c], R75 ;  /* 0x00050c4b01007387 */ /* 0x000fe80000100800 */
[----:B------:R-:W-:Y:S04]  /*1a990*/  STL [R1+0x508], R74 ;  /* 0x0005084a01007387 */ /* 0x000fe80000100800 */
[----:B------:R-:W-:Y:S04]  /*1a9a0*/  STL [R1+0x504], R73 ;  /* 0x0005044901007387 */ /* 0x000fe80000100800 */
[----:B------:R-:W-:Y:S04]  /*1a9b0*/  STL [R1+0x500], R72 ;  /* 0x0005004801007387 */ /* 0x000fe80000100800 */
[----:B-1----:R-:W4:Y:S04]  /*1a9c0*/  LDL.LU.128 R152, [R1+0x510] ;  /* 0x0005100001987983 */ /* 0x002f280000300c00 */
[----:B------:R-:W-:Y:S04]  /*1a9d0*/  STL [R1+0x4fc], R71 ;  /* 0x0004fc4701007387 */ /* 0x000fe80000100800 */
[----:B------:R-:W-:Y:S04]  /*1a9e0*/  STL [R1+0x4f8], R70 ;  /* 0x0004f84601007387 */ /* 0x000fe80000100800 */
[----:B------:R-:W-:Y:S04]  /*1a9f0*/  STL [R1+0x4f4], R69 ;  /* 0x0004f44501007387 */ /* 0x000fe80000100800 */
[----:B------:R-:W-:Y:S04]  /*1aa00*/  STL [R1+0x4f0], R68 ;  /* 0x0004f04401007387 */ /* 0x000fe80000100800 */
[----:B------:R-:W4:Y:S04]  /*1aa10*/  LDL.LU.128 R148, [R1+0x500] ;  /* 0x0005000001947983 */ /* 0x000f280000300c00 */
        /* <DEDUP_REMOVED lines=13> */
[----:B------:R-:W4:Y:S04]  /*1aaf0*/  LDL.LU.128 R136, [R1+0x4d0] ;  /* 0x0004d00001887983 */ /* 0x000f280000300c00 */
[----:B------:R-:W4:Y:S04]  /*1ab00*/  LDL.LU.128 R140, [R1+0x4e0] ;  /* 0x0004e000018c7983 */ /* 0x000f280000300c00 */
        /* <DEDUP_REMOVED lines=19> */
[----:B------:R-:W4:Y:S04]  /*1ac40*/  LDL.LU.128 R116, [R1+0x480] ;  /* 0x0004800001747983 */ /* 0x000f280000300c00 */
[----:B------:R-:W4:Y:S01]  /*1ac50*/  LDL.LU.128 R120, [R1+0x490] ;  /* 0x0004900001787983 */ /* 0x000f220000300c00 */
[----:B------:R-:W-:-:S02]  /*1ac60*/  IMAD.MOV.U32 R9, RZ, RZ, R6 ;  /* 0x000000ffff097224 */ /* 0x000fc400078e0006 */
[----:B------:R-:W-:Y:S01]  /*1ac70*/  IMAD.MOV.U32 R6, RZ, RZ, R25 ;  /* 0x000000ffff067224 */ /* 0x000fe200078e0019 */
[----:B---3--:R0:W-:Y:S01]  /*1ac80*/  STL.128 [R1+0x260], R112 ;  /* 0x0002607001007387 */ /* 0x0081e20000100c00 */
        /* <DEDUP_REMOVED lines=8> */
[----:B0-----:R-:W3:Y:S01]  /*1ad10*/  LDL.128 R112, [R1+0x5a0] ;  /* 0x0005a00001707983 */ /* 0x001ee20000100c00 */
        /* <DEDUP_REMOVED lines=9> */
[----:B------:R-:W-:Y:S01]  /*1adb0*/  IMAD.MOV.U32 R11, RZ, RZ, R2 ;  /* 0x000000ffff0b7224 */ /* 0x000fe200078e0002 */
[----:B------:R-:W-:Y:S01]  /*1adc0*/  STL.128 [R1+0x250], R108 ;  /* 0x0002506c01007387 */ /* 0x000fe20000100c00 */
[----:B------:R-:W-:Y:S02]  /*1add0*/  IMAD.MOV.U32 R3, RZ, RZ, R26 ;  /* 0x000000ffff037224 */ /* 0x000fe400078e001a */
[----:B------:R-:W-:Y:S02]  /*1ade0*/  IMAD.MOV.U32 R2, RZ, RZ, R27 ;  /* 0x000000ffff027224 */ /* 0x000fe400078e001b */
[----:B------:R-:W-:Y:S01]  /*1adf0*/  IMAD.MOV.U32 R106, RZ, RZ, R187 ;  /* 0x000000ffff6a7224 */ /* 0x000fe200078e00bb */
[----:B------:R-:W-:Y:S01]  /*1ae00*/  STL.128 [R1+0x1fe0], R96 ;  /* 0x001fe06001007387 */ /* 0x000fe20000100c00 */
[----:B------:R-:W-:Y:S02]  /*1ae10*/  IMAD.MOV.U32 R26, RZ, RZ, R107 ;  /* 0x000000ffff1a7224 */ /* 0x000fe400078e006b */
[----:B------:R-:W-:Y:S01]  /*1ae20*/  IMAD.MOV.U32 R28, RZ, RZ, R109 ;  /* 0x000000ffff1c7224 */ /* 0x000fe200078e006d */
[----:B------:R0:W-:Y:S01]  /*1ae30*/  STL [R1+0x2008], R106 ;  /* 0x0020086a01007387 */ /* 0x0001e20000100800 */
[----:B------:R-:W-:-:S03]  /*1ae40*/  IMAD.MOV.U32 R27, RZ, RZ, R108 ;  /* 0x000000ffff1b7224 */ /* 0x000fc600078e006c */
[----:B------:R1:W-:Y:S04]  /*1ae50*/  STL.128 [R1+0x1fd0], R92 ;  /* 0x001fd05c01007387 */ /* 0x0003e80000100c00 */
[----:B------:R-:W-:Y:S04]  /*1ae60*/  STL.128 [R1+0x1fc0], R88 ;  /* 0x001fc05801007387 */ /* 0x000fe80000100c00 */
[----:B0-----:R-:W2:Y:S04]  /*1ae70*/  LDL.LU R106, [R1+0x2008] ;  /* 0x00200800016a7983 */ /* 0x001ea80000300800 */
[----:B------:R-:W2:Y:S04]  /*1ae80*/  LDL.LU.128 R96, [R1+0x1fe0] ;  /* 0x001fe00001607983 */ /* 0x000ea80000300c00 */
[----:B-1----:R-:W2:Y:S04]  /*1ae90*/  LDL.LU.128 R92, [R1+0x1fd0] ;  /* 0x001fd000015c7983 */ /* 0x002ea80000300c00 */
[----:B----4-:R-:W-:Y:S04]  /*1aea0*/  STL.128 [R1+0x1ff0], R100 ;  /* 0x001ff06401007387 */ /* 0x010fe80000100c00 */
[----:B------:R0:W-:Y:S04]  /*1aeb0*/  STL.64 [R1+0x2000], R104 ;  /* 0x0020006801007387 */ /* 0x0001e80000100a00 */
[----:B------:R-:W4:Y:S04]  /*1aec0*/  LDL.LU R109, [R1+0x5a8] ;  /* 0x0005a800016d7983 */ /* 0x000f280000300800 */
[----:B------:R-:W4:Y:S04]  /*1aed0*/  LDL.LU R108, [R1+0x5a4] ;  /* 0x0005a400016c7983 */ /* 0x000f280000300800 */
[----:B0-----:R-:W2:Y:S04]  /*1aee0*/  LDL.LU.64 R104, [R1+0x2000] ;  /* 0x0020000001687983 */ /* 0x001ea80000300a00 */
[----:B------:R-:W2:Y:S04]  /*1aef0*/  LDL.LU.128 R100, [R1+0x1ff0] ;  /* 0x001ff00001647983 */ /* 0x000ea80000300c00 */
[----:B------:R-:W2:Y:S04]  /*1af00*/  LDL.LU R107, [R1+0x5a0] ;  /* 0x0005a000016b7983 */ /* 0x000ea80000300800 */
[----:B------:R-:W2:Y:S01]  /*1af10*/  LDL.LU.128 R88, [R1+0x1fc0] ;  /* 0x001fc00001587983 */ /* 0x000ea20000300c00 */
        /* <DEDUP_REMOVED lines=13> */
[----:B------:R0:W-:Y:S01]  /*1aff0*/  STL.128 [R1+0x1fb0], R84 ;  /* 0x001fb05401007387 */ /* 0x0001e20000100c00 */
[----:B------:R-:W-:-:S02]  /*1b000*/  IMAD.MOV.U32 R74, RZ, RZ, R155 ;  /* 0x000000ffff4a7224 */ /* 0x000fc400078e009b */
[----:B------:R-:W-:Y:S02]  /*1b010*/  IMAD.MOV.U32 R73, RZ, RZ, R154 ;  /* 0x000000ffff497224 */ /* 0x000fe400078e009a */
[----:B------:R-:W-:Y:S02]  /*1b020*/  IMAD.MOV.U32 R72, RZ, RZ, R153 ;  /* 0x000000ffff487224 */ /* 0x000fe400078e0099 */
[----:B------:R-:W-:Y:S01]  /*1b030*/  IMAD.MOV.U32 R71, RZ, RZ, R152 ;  /* 0x000000ffff477224 */ /* 0x000fe200078e0098 */
[----:B------:R1:W-:Y:S04]  /*1b040*/  STL.128 [R1+0x1fa0], R80 ;  /* 0x001fa05001007387 */ /* 0x0003e80000100c00 */
[----:B------:R1:W-:Y:S04]  /*1b050*/  STL.128 [R1+0x1f90], R76 ;  /* 0x001f904c01007387 */ /* 0x0003e80000100c00 */
[----:B0-----:R-:W2:Y:S01]  /*1b060*/  LDL.LU.128 R84, [R1+0x1fb0] ;  /* 0x001fb00001547983 */ /* 0x001ea20000300c00 */
[----:B------:R-:W-:-:S02]  /*1b070*/  IMAD.MOV.U32 R70, RZ, RZ, R151 ;  /* 0x000000ffff467224 */ /* 0x000fc400078e0097 */
[----:B------:R-:W-:Y:S02]  /*1b080*/  IMAD.MOV.U32 R69, RZ, RZ, R150 ;  /* 0x000000ffff457224 */ /* 0x000fe400078e0096 */
[----:B------:R-:W-:Y:S02]  /*1b090*/  IMAD.MOV.U32 R68, RZ, RZ, R149 ;  /* 0x000000ffff447224 */ /* 0x000fe400078e0095 */
[----:B------:R-:W-:Y:S01]  /*1b0a0*/  IMAD.MOV.U32 R67, RZ, RZ, R148 ;  /* 0x000000ffff437224 */ /* 0x000fe200078e0094 */
[----:B------:R0:W-:Y:S04]  /*1b0b0*/  STL.128 [R1+0x1f80], R72 ;  /* 0x001f804801007387 */ /* 0x0001e80000100c00 */
[----:B-1----:R-:W2:Y:S04]  /*1b0c0*/  LDL.LU.128 R80, [R1+0x1fa0] ;  /* 0x001fa00001507983 */ /* 0x002ea80000300c00 */
[----:B------:R-:W2:Y:S01]  /*1b0d0*/  LDL.LU.128 R76, [R1+0x1f90] ;  /* 0x001f9000014c7983 */ /* 0x000ea20000300c00 */
[----:B------:R-:W-:-:S03]  /*1b0e0*/  IMAD.MOV.U32 R30, RZ, RZ, R111 ;  /* 0x000000ffff1e7224 */ /* 0x000fc600078e006f */
[----:B------:R1:W-:Y:S01]  /*1b0f0*/  STL.128 [R1+0x1f70], R68 ;  /* 0x001f704401007387 */ /* 0x0003e20000100c00 */
[----:B------:R-:W-:-:S03]  /*1b100*/  IMAD.MOV.U32 R29, RZ, RZ, R110 ;  /* 0x000000ffff1d7224 */ /* 0x000fc600078e006e */
[----:B0-----:R-:W2:Y:S01]  /*1b110*/  LDL.LU.128 R72, [R1+0x1f80] ;  /* 0x001f800001487983 */ /* 0x001ea20000300c00 */
[----:B------:R-:W-:Y:S02]  /*1b120*/  IMAD.MOV.U32 R5, RZ, RZ, R17 ;  /* 0x000000ffff057224 */ /* 0x000fe400078e0011 */
[----:B------:R-:W-:Y:S01]  /*1b130*/  IMAD.MOV.U32 R66, RZ, RZ, R147 ;  /* 0x000000ffff427224 */ /* 0x000fe200078e0093 */
[----:B-1----:R-:W2:Y:S01]  /*1b140*/  LDL.LU.128 R68, [R1+0x1f70] ;  /* 0x001f700001447983 */ /* 0x002ea20000300c00 */
[----:B------:R-:W-:Y:S02]  /*1b150*/  IMAD.MOV.U32 R65, RZ, RZ, R146 ;  /* 0x000000ffff417224 */ /* 0x000fe400078e0092 */
[----:B------:R-:W-:Y:S02]  /*1b160*/  IMAD.MOV.U32 R64, RZ, RZ, R145 ;  /* 0x000000ffff407224 */ /* 0x000fe400078e0091 */
[----:B------:R-:W-:-:S03]  /*1b170*/  IMAD.MOV.U32 R63, RZ, RZ, R144 ;  /* 0x000000ffff3f7224 */ /* 0x000fc600078e0090 */
[----:B------:R0:W-:Y:S01]  /*1b180*/  STL.128 [R1+0x1f60], R64 ;  /* 0x001f604001007387 */ /* 0x0001e20000100c00 */
[----:B------:R-:W-:Y:S02]  /*1b190*/  IMAD.MOV.U32 R58, RZ, RZ, R139 ;  /* 0x000000ffff3a7224 */ /* 0x000fe400078e008b */
[----:B------:R-:W-:Y:S02]  /*1b1a0*/  IMAD.MOV.U32 R57, RZ, RZ, R138 ;  /* 0x000000ffff397224 */ /* 0x000fe400078e008a */
[----:B------:R-:W-:Y:S01]  /*1b1b0*/  IMAD.MOV.U32 R56, RZ, RZ, R137 ;  /* 0x000000ffff387224 */ /* 0x000fe200078e0089 */
[----:B0-----:R-:W2:Y:S01]  /*1b1c0*/  LDL.LU.128 R64, [R1+0x1f60] ;  /* 0x001f600001407983 */ /* 0x001ea20000300c00 */
[----:B------:R-:W-:Y:S02]  /*1b1d0*/  IMAD.MOV.U32 R62, RZ, RZ, R143 ;  /* 0x000000ffff3e7224 */ /* 0x000fe400078e008f */
[----:B------:R-:W-:Y:S02]  /*1b1e0*/  IMAD.MOV.U32 R61, RZ, RZ, R142 ;  /* 0x000000ffff3d7224 */ /* 0x000fe400078e008e */
[----:B------:R-:W-:-:S02]  /*1b1f0*/  IMAD.MOV.U32 R60, RZ, RZ, R141 ;  /* 0x000000ffff3c7224 */ /* 0x000fc400078e008d */
[----:B------:R-:W-:Y:S02]  /*1b200*/  IMAD.MOV.U32 R59, RZ, RZ, R140 ;  /* 0x000000ffff3b7224 */ /* 0x000fe400078e008c */
[----:B------:R-:W-:Y:S01]  /*1b210*/  IMAD.MOV.U32 R55, RZ, RZ, R136 ;  /* 0x000000ffff377224 */ /* 0x000fe200078e0088 */
[----:B------:R0:W-:Y:S04]  /*1b220*/  STL.128 [R1+0x1f50], R60 ;  /* 0x001f503c01007387 */ /* 0x0001e80000100c00 */
[----:B------:R1:W-:Y:S01]  /*1b230*/  STL.128 [R1+0x1f40], R56 ;  /* 0x001f403801007387 */ /* 0x0003e20000100c00 */
[----:B------:R-:W-:Y:S02]  /*1b240*/  IMAD.MOV.U32 R54, RZ, RZ, R135 ;  /* 0x000000ffff367224 */ /* 0x000fe400078e0087 */
[----:B------:R-:W-:-:S02]  /*1b250*/  IMAD.MOV.U32 R53, RZ, RZ, R134 ;  /* 0x000000ffff357224 */ /* 0x000fc400078e0086 */
[----:B------:R-:W-:Y:S02]  /*1b260*/  IMAD.MOV.U32 R52, RZ, RZ, R133 ;  /* 0x000000ffff347224 */ /* 0x000fe400078e0085 */
[----:B------:R-:W-:Y:S01]  /*1b270*/  IMAD.MOV.U32 R51, RZ, RZ, R132 ;  /* 0x000000ffff337224 */ /* 0x000fe200078e0084 */
[----:B0-----:R-:W2:Y:S04]  /*1b280*/  LDL.LU.128 R60, [R1+0x1f50] ;  /* 0x001f5000013c7983 */ /* 0x001ea80000300c00 */
[----:B------:R0:W-:Y:S04]  /*1b290*/  STL.128 [R1+0x1f30], R52 ;  /* 0x001f303401007387 */ /* 0x0001e80000100c00 */
[----:B-1----:R-:W2:Y:S01]  /*1b2a0*/  LDL.LU.128 R56, [R1+0x1f40] ;  /* 0x001f400001387983 */ /* 0x002ea20000300c00 */
[----:B------:R-:W-:-:S02]  /*1b2b0*/  IMAD.MOV.U32 R50, RZ, RZ, R131 ;  /* 0x000000ffff327224 */ /* 0x000fc400078e0083 */
[----:B------:R-:W-:Y:S02]  /*1b2c0*/  IMAD.MOV.U32 R49, RZ, RZ, R130 ;  /* 0x000000ffff317224 */ /* 0x000fe400078e0082 */
[----:B------:R-:W-:Y:S02]  /*1b2d0*/  IMAD.MOV.U32 R48, RZ, RZ, R129 ;  /* 0x000000ffff307224 */ /* 0x000fe400078e0081 */
[----:B------:R-:W-:Y:S01]  /*1b2e0*/  IMAD.MOV.U32 R47, RZ, RZ, R128 ;  /* 0x000000ffff2f7224 */ /* 0x000fe200078e0080 */
[----:B0-----:R-:W2:Y:S04]  /*1b2f0*/  LDL.LU.128 R52, [R1+0x1f30] ;  /* 0x001f300001347983 */ /* 0x001ea80000300c00 */
[----:B------:R0:W-:Y:S01]  /*1b300*/  STL.128 [R1+0x1f20], R48 ;  /* 0x001f203001007387 */ /* 0x0001e20000100c00 */
[----:B------:R-:W-:-:S03]  /*1b310*/  R2UR UR7, R5 ;  /* 0x00000000050772ca */ /* 0x000fc600000e0000 */
[----:B------:R1:W-:Y:S04]  /*1b320*/  STL.128 [R1+0x1ed0], R28 ;  /* 0x001ed01c01007387 */ /* 0x0003e80000100c00 */
[----:B------:R-:W-:Y:S04]  /*1b330*/  STL.128 [R1+0x1ec0], R24 ;  /* 0x001ec01801007387 */ /* 0x000fe80000100c00 */
[----:B0-----:R-:W2:Y:S04]  /*1b340*/  LDL.LU.128 R48, [R1+0x1f20] ;  /* 0x001f200001307983 */ /* 0x001ea80000300c00 */
[----:B-1----:R-:W2:Y:S01]  /*1b350*/  LDL.LU.128 R28, [R1+0x1ed0] ;  /* 0x001ed000011c7983 */ /* 0x002ea20000300c00 */
        /* <DEDUP_REMOVED lines=12> */
[----:B------:R0:W-:Y:S04]  /*1b420*/  STL.128 [R1+0x1f10], R44 ;  /* 0x001f102c01007387 */ /* 0x0001e80000100c00 */
[----:B------:R1:W-:Y:S04]  /*1b430*/  STL.128 [R1+0x1f00], R40 ;  /* 0x001f002801007387 */ /* 0x0003e80000100c00 */
[----:B------:R3:W-:Y:S04]  /*1b440*/  STL.128 [R1+0x1ef0], R36 ;  /* 0x001ef02401007387 */ /* 0x0007e80000100c00 */
[----:B------:R3:W-:Y:S04]  /*1b450*/  STL.128 [R1+0x1ee0], R32 ;  /* 0x001ee02001007387 */ /* 0x0007e80000100c00 */
[----:B0-----:R-:W2:Y:S04]  /*1b460*/  LDL.LU.128 R44, [R1+0x1f10] ;  /* 0x001f1000012c7983 */ /* 0x001ea80000300c00 */
[----:B-1----:R-:W2:Y:S04]  /*1b470*/  LDL.LU.128 R40, [R1+0x1f00] ;  /* 0x001f000001287983 */ /* 0x002ea80000300c00 */
[----:B---3--:R-:W3:Y:S04]  /*1b480*/  LDL.LU.128 R36, [R1+0x1ef0] ;  /* 0x001ef00001247983 */ /* 0x008ee80000300c00 */
[----:B------:R-:W3:Y:S04]  /*1b490*/  LDL.LU.128 R32, [R1+0x1ee0] ;  /* 0x001ee00001207983 */ /* 0x000ee80000300c00 */
[----:B------:R0:W-:Y:S04]  /*1b4a0*/  STL.128 [R1+0x1ea0], R16 ;  /* 0x001ea01001007387 */ /* 0x0001e80000100c00 */
[----:B------:R1:W-:Y:S04]  /*1b4b0*/  STL.128 [R1+0x1e90], R12 ;  /* 0x001e900c01007387 */ /* 0x0003e80000100c00 */
[----:B------:R1:W-:Y:S04]  /*1b4c0*/  STL.128 [R1+0x1e70], R4 ;  /* 0x001e700401007387 */ /* 0x0003e80000100c00 */
[----:B------:R-:W3:Y:S04]  /*1b4d0*/  LDL.LU.128 R24, [R1+0x1ec0] ;  /* 0x001ec00001187983 */ /* 0x000ee80000300c00 */
[----:B0-----:R-:W3:Y:S04]  /*1b4e0*/  LDL.LU.128 R16, [R1+0x1ea0] ;  /* 0x001ea00001107983 */ /* 0x001ee80000300c00 */
[----:B-1----:R-:W3:Y:S04]  /*1b4f0*/  LDL.LU.128 R12, [R1+0x1e90] ;  /* 0x001e9000010c7983 */ /* 0x002ee80000300c00 */
[----:B------:R-:W3:Y:S01]  /*1b500*/  LDL.LU.128 R4, [R1+0x1e70] ;  /* 0x001e700001047983 */ /* 0x000ee20000300c00 */
[----:B------:R-:W-:-:S03]  /*1b510*/  IMAD.MOV.U32 R110, RZ, RZ, R115 ;  /* 0x000000ffff6e7224 */ /* 0x000fc600078e0073 */
[----:B------:R0:W-:Y:S04]  /*1b520*/  STL.128 [R1+0x270], R116 ;  /* 0x0002707401007387 */ /* 0x0001e80000100c00 */
[----:B------:R1:W-:Y:S04]  /*1b530*/  STL.128 [R1+0x1eb0], R20 ;  /* 0x001eb01401007387 */ /* 0x0003e80000100c00 */
[----:B------:R4:W-:Y:S04]  /*1b540*/  STL.128 [R1+0x1e80], R8 ;  /* 0x001e800801007387 */ /* 0x0009e80000100c00 */
[----:B------:R-:W-:Y:S04]  /*1b550*/  STL.128 [R1+0x390], R112 ;  /* 0x0003907001007387 */ /* 0x000fe80000100c00 */
[----:B0-----:R-:W3:Y:S04]  /*1b560*/  LDL.128 R116, [R1+0x5b0] ;  /* 0x0005b00001747983 */ /* 0x001ee80000100c00 */
[----:B-1----:R-:W3:Y:S04]  /*1b570*/  LDL.LU.128 R20, [R1+0x1eb0] ;  /* 0x001eb00001147983 */ /* 0x002ee80000300c00 */
[----:B----4-:R-:W4:Y:S04]  /*1b580*/  LDL.LU.128 R8, [R1+0x1e80] ;  /* 0x001e800001087983 */ /* 0x010f280000300c00 */
[----:B------:R0:W-:Y:S04]  /*1b590*/  STL [R1+0x1e68], R110 ;  /* 0x001e686e01007387 */ /* 0x0001e80000100800 */
[----:B------:R1:W-:Y:S04]  /*1b5a0*/  STL.64 [R1+0x1e60], R108 ;  /* 0x001e606c01007387 */ /* 0x0003e80000100a00 */
[----:B--2---:R2:W-:Y:S04]  /*1b5b0*/  STL.128 [R1+0x1e50], R104 ;  /* 0x001e506801007387 */ /* 0x0045e80000100c00 */
[----:B------:R2:W-:Y:S04]  /*1b5c0*/  STL.128 [R1+0x1e40], R100 ;  /* 0x001e406401007387 */ /* 0x0005e80000100c00 */
[----:B------:R2:W-:Y:S04]  /*1b5d0*/  STL.128 [R1+0x1e30], R96 ;  /* 0x001e306001007387 */ /* 0x0005e80000100c00 */
[----:B------:R2:W-:Y:S04]  /*1b5e0*/  STL.128 [R1+0x1e20], R92 ;  /* 0x001e205c01007387 */ /* 0x0005e80000100c00 */
[----:B------:R2:W-:Y:S04]  /*1b5f0*/  STL.128 [R1+0x1e10], R88 ;  /* 0x001e105801007387 */ /* 0x0005e80000100c00 */
[----:B0-----:R-:W4:Y:S04]  /*1b600*/  LDL.LU R110, [R1+0x1e68] ;  /* 0x001e6800016e7983 */ /* 0x001f280000300800 */
[----:B-1----:R-:W4:Y:S04]  /*1b610*/  LDL.LU.64 R108, [R1+0x1e60] ;  /* 0x001e6000016c7983 */ /* 0x002f280000300a00 */
[----:B--2---:R-:W2:Y:S04]  /*1b620*/  LDL.LU.128 R104, [R1+0x1e50] ;  /* 0x001e500001687983 */ /* 0x004ea80000300c00 */
[----:B------:R-:W2:Y:S04]  /*1b630*/  LDL.LU.128 R100, [R1+0x1e40] ;  /* 0x001e400001647983 */ /* 0x000ea80000300c00 */
[----:B------:R-:W2:Y:S04]  /*1b640*/  LDL.LU.128 R96, [R1+0x1e30] ;  /* 0x001e300001607983 */ /* 0x000ea80000300c00 */
[----:B------:R-:W2:Y:S04]  /*1b650*/  LDL.LU.128 R92, [R1+0x1e20] ;  /* 0x001e2000015c7983 */ /* 0x000ea80000300c00 */
[----:B------:R-:W2:Y:S04]  /*1b660*/  LDL.LU R113, [R1+0x5b8] ;  /* 0x0005b80001717983 */ /* 0x000ea80000300800 */
[----:B------:R-:W2:Y:S04]  /*1b670*/  LDL.LU R112, [R1+0x5b4] ;  /* 0x0005b40001707983 */ /* 0x000ea80000300800 */
[----:B------:R-:W2:Y:S04]  /*1b680*/  LDL.LU R111, [R1+0x5b0] ;  /* 0x0005b000016f7983 */ /* 0x000ea80000300800 */
[----:B------:R-:W2:Y:S04]  /*1b690*/  LDL.LU.128 R88, [R1+0x1e10] ;  /* 0x001e100001587983 */ /* 0x000ea80000300c00 */
[----:B------:R0:W-:Y:S04]  /*1b6a0*/  STL.128 [R1+0x1e00], R84 ;  /* 0x001e005401007387 */ /* 0x0001e80000100c00 */
[----:B------:R1:W-:Y:S04]  /*1b6b0*/  STL.128 [R1+0x1df0], R80 ;  /* 0x001df05001007387 */ /* 0x0003e80000100c00 */
[----:B------:R1:W-:Y:S04]  /*1b6c0*/  STL.128 [R1+0x1de0], R76 ;  /* 0x001de04c01007387 */ /* 0x0003e80000100c00 */
[----:B------:R1:W-:Y:S04]  /*1b6d0*/  STL.128 [R1+0x1dd0], R72 ;  /* 0x001dd04801007387 */ /* 0x0003e80000100c00 */
[----:B0-----:R-:W2:Y:S04]  /*1b6e0*/  LDL.LU.128 R84, [R1+0x1e00] ;  /* 0x001e000001547983 */ /* 0x001ea80000300c00 */
[----:B-1----:R-:W2:Y:S04]  /*1b6f0*/  LDL.LU.128 R80, [R1+0x1df0] ;  /* 0x001df00001507983 */ /* 0x002ea80000300c00 */
[----:B------:R-:W2:Y:S04]  /*1b700*/  LDL.LU.128 R76, [R1+0x1de0] ;  /* 0x001de000014c7983 */ /* 0x000ea80000300c00 */
[----:B------:R0:W-:Y:S04]  /*1b710*/  STL.128 [R1+0x1dc0], R68 ;  /* 0x001dc04401007387 */ /* 0x0001e80000100c00 */
[----:B------:R-:W2:Y:S04]  /*1b720*/  LDL.LU.128 R72, [R1+0x1dd0] ;  /* 0x001dd00001487983 */ /* 0x000ea80000300c00 */
[----:B0-----:R-:W2:Y:S04]  /*1b730*/  LDL.LU.128 R68, [R1+0x1dc0] ;  /* 0x001dc00001447983 */ /* 0x001ea80000300c00 */
[----:B------:R0:W-:Y:S04]  /*1b740*/  STL.128 [R1+0x1db0], R64 ;  /* 0x001db04001007387 */ /* 0x0001e80000100c00 */
[----:B0-----:R-:W2:Y:S04]  /*1b750*/  LDL.LU.128 R64, [R1+0x1db0] ;  /* 0x001db00001407983 */ /* 0x001ea80000300c00 */
[----:B------:R0:W-:Y:S04]  /*1b760*/  STL.128 [R1+0x1da0], R60 ;  /* 0x001da03c01007387 */ /* 0x0001e80000100c00 */
[----:B------:R1:W-:Y:S04]  /*1b770*/  STL.128 [R1+0x1d90], R56 ;  /* 0x001d903801007387 */ /* 0x0003e80000100c00 */
[----:B0-----:R-:W2:Y:S04]  /*1b780*/  LDL.LU.128 R60, [R1+0x1da0] ;  /* 0x001da000013c7983 */ /* 0x001ea80000300c00 */
[----:B------:R0:W-:Y:S04]  /*1b790*/  STL.128 [R1+0x1d80], R52 ;  /* 0x001d803401007387 */ /* 0x0001e80000100c00 */
[----:B-1----:R-:W2:Y:S04]  /*1b7a0*/  LDL.LU.128 R56, [R1+0x1d90] ;  /* 0x001d900001387983 */ /* 0x002ea80000300c00 */
[----:B0-----:R-:W2:Y:S04]  /*1b7b0*/  LDL.LU.128 R52, [R1+0x1d80] ;  /* 0x001d800001347983 */ /* 0x001ea80000300c00 */
[----:B------:R0:W-:Y:S04]  /*1b7c0*/  STL.128 [R1+0x1d70], R48 ;  /* 0x001d703001007387 */ /* 0x0001e80000100c00 */
[----:B------:R1:W-:Y:S04]  /*1b7d0*/  STL.128 [R1+0x1d20], R28 ;  /* 0x001d201c01007387 */ /* 0x0003e80000100c00 */
[----:B0-----:R-:W2:Y:S04]  /*1b7e0*/  LDL.LU.128 R48, [R1+0x1d70] ;  /* 0x001d700001307983 */ /* 0x001ea80000300c00 */
[----:B-1----:R-:W2:Y:S04]  /*1b7f0*/  LDL.LU.128 R28, [R1+0x1d20] ;  /* 0x001d2000011c7983 */ /* 0x002ea80000300c00 */
[----:B------:R0:W-:Y:S04]  /*1b800*/  STL.128 [R1+0x1d60], R44 ;  /* 0x001d602c01007387 */ /* 0x0001e80000100c00 */
[----:B------:R1:W-:Y:S04]  /*1b810*/  STL.128 [R1+0x1d50], R40 ;  /* 0x001d502801007387 */ /* 0x0003e80000100c00 */
[----:B---3--:R3:W-:Y:S04]  /*1b820*/  STL.128 [R1+0x1d40], R36 ;  /* 0x001d402401007387 */ /* 0x0087e80000100c00 */
        /* <DEDUP_REMOVED lines=8> */
[----:B------:R1:W-:Y:S04]  /*1b8b0*/  STL.128 [R1+0x1cc0], R4 ;  /* 0x001cc00401007387 */ /* 0x0003e80000100c00 */
[----:B0-----:R-:W3:Y:S04]  /*1b8c0*/  LDL.LU.128 R24, [R1+0x1d10] ;  /* 0x001d100001187983 */ /* 0x001ee80000300c00 */
[----:B-1----:R-:W3:Y:S04]  /*1b8d0*/  LDL.LU.128 R16, [R1+0x1cf0] ;  /* 0x001cf00001107983 */ /* 0x002ee80000300c00 */
[----:B------:R-:W3:Y:S04]  /*1b8e0*/  LDL.LU.128 R12, [R1+0x1ce0] ;  /* 0x001ce000010c7983 */ /* 0x000ee80000300c00 */
[----:B------:R-:W3:Y:S01]  /*1b8f0*/  LDL.LU.128 R4, [R1+0x1cc0] ;  /* 0x001cc00001047983 */ /* 0x000ee20000300c00 */
[----:B------:R-:W-:-:S03]  /*1b900*/  IMAD.MOV.U32 R114, RZ, RZ, R119 ;  /* 0x000000ffff727224 */ /* 0x000fc600078e0077 */
[----:B------:R0:W-:Y:S04]  /*1b910*/  STL.128 [R1+0x280], R120 ;  /* 0x0002807801007387 */ /* 0x0001e80000100c00 */
[----:B------:R1:W-:Y:S04]  /*1b920*/  STL.128 [R1+0x1d00], R20 ;  /* 0x001d001401007387 */ /* 0x0003e80000100c00 */
[----:B----4-:R4:W-:Y:S04]  /*1b930*/  STL.128 [R1+0x1cd0], R8 ;  /* 0x001cd00801007387 */ /* 0x0109e80000100c00 */
[----:B------:R4:W-:Y:S04]  /*1b940*/  STL.128 [R1+0x3a0], R116 ;  /* 0x0003a07401007387 */ /* 0x0009e80000100c00 */
[----:B0-----:R-:W3:Y:S04]  /*1b950*/  LDL.128 R120, [R1+0x5c0] ;  /* 0x0005c00001787983 */ /* 0x001ee80000100c00 */
[----:B-1----:R-:W3:Y:S04]  /*1b960*/  LDL.LU.128 R20, [R1+0x1d00] ;  /* 0x001d000001147983 */ /* 0x002ee80000300c00 */
[----:B----4-:R-:W4:Y:S04]  /*1b970*/  LDL.LU.128 R8, [R1+0x1cd0] ;  /* 0x001cd00001087983 */ /* 0x010f280000300c00 */
[----:B------:R0:W-:Y:S04]  /*1b980*/  STL [R1+0x1cb8], R114 ;  /* 0x001cb87201007387 */ /* 0x0001e80000100800 */
[----:B------:R-:W4:Y:S04]  /*1b990*/  LDL.LU R117, [R1+0x5c8] ;  /* 0x0005c80001757983 */ /* 0x000f280000300800 */
[----:B------:R-:W4:Y:S04]  /*1b9a0*/  LDL.LU R116, [R1+0x5c4] ;  /* 0x0005c40001747983 */ /* 0x000f280000300800 */
[----:B0-----:R-:W4:Y:S04]  /*1b9b0*/  LDL.LU R114, [R1+0x1cb8] ;  /* 0x001cb80001727983 */ /* 0x001f280000300800 */
[----:B--2---:R0:W-:Y:S04]  /*1b9c0*/  STL.128 [R1+0x1c90], R104 ;  /* 0x001c906801007387 */ /* 0x0041e80000100c00 */
[----:B------:R-:W-:Y:S04]  /*1b9d0*/  STL.128 [R1+0x1c80], R100 ;  /* 0x001c806401007387 */ /* 0x000fe80000100c00 */
[----:B------:R-:W-:Y:S04]  /*1b9e0*/  STL.128 [R1+0x1c70], R96 ;  /* 0x001c706001007387 */ /* 0x000fe80000100c00 */
[----:B------:R-:W-:Y:S04]  /*1b9f0*/  STL.128 [R1+0x1c60], R92 ;  /* 0x001c605c01007387 */ /* 0x000fe80000100c00 */
[----:B0-----:R-:W2:Y:S04]  /*1ba00*/  LDL.LU.128 R104, [R1+0x1c90] ;  /* 0x001c900001687983 */ /* 0x001ea80000300c00 */
[----:B------:R0:W-:Y:S04]  /*1ba10*/  STL.64 [R1+0x1cb0], R112 ;  /* 0x001cb07001007387 */ /* 0x0001e80000100a00 */
[----:B------:R1:W-:Y:S04]  /*1ba20*/  STL.128 [R1+0x1ca0], R108 ;  /* 0x001ca06c01007387 */ /* 0x0003e80000100c00 */
[----:B------:R1:W-:Y:S04]  /*1ba30*/  STL.128 [R1+0x1c50], R88 ;  /* 0x001c505801007387 */ /* 0x0003e80000100c00 */
[----:B0-----:R-:W2:Y:S04]  /*1ba40*/  LDL.LU.64 R112, [R1+0x1cb0] ;  /* 0x001cb00001707983 */ /* 0x001ea80000300a00 */
[----:B------:R-:W2:Y:S04]  /*1ba50*/  LDL.LU.128 R100, [R1+0x1c80] ;  /* 0x001c800001647983 */ /* 0x000ea80000300c00 */
[----:B-1----:R-:W2:Y:S04]  /*1ba60*/  LDL.LU.128 R108, [R1+0x1ca0] ;  /* 0x001ca000016c7983 */ /* 0x002ea80000300c00 */
[----:B------:R-:W2:Y:S04]  /*1ba70*/  LDL.LU.128 R96, [R1+0x1c70] ;  /* 0x001c700001607983 */ /* 0x000ea80000300c00 */
[----:B------:R-:W2:Y:S04]  /*1ba80*/  LDL.LU.128 R92, [R1+0x1c60] ;  /* 0x001c6000015c7983 */ /* 0x000ea80000300c00 */
        /* <DEDUP_REMOVED lines=11> */
[----:B------:R1:W-:Y:S04]  /*1bb40*/  STL.128 [R1+0x1bf0], R64 ;  /* 0x001bf04001007387 */ /* 0x0003e80000100c00 */
[----:B0-----:R-:W2:Y:S04]  /*1bb50*/  LDL.LU.128 R68, [R1+0x1c00] ;  /* 0x001c000001447983 */ /* 0x001ea80000300c00 */
[----:B-1----:R-:W2:Y:S04]  /*1bb60*/  LDL.LU.128 R64, [R1+0x1bf0] ;  /* 0x001bf00001407983 */ /* 0x002ea80000300c00 */
        /* <DEDUP_REMOVED lines=25> */
[----:B------:R-:W3:Y:S04]  /*1bd00*/  LDL.LU.128 R4, [R1+0x1b00] ;  /* 0x001b000001047983 */ /* 0x000ee80000300c00 */
[----:B------:R0:W-:Y:S01]  /*1bd10*/  STL.128 [R1+0x290], R124 ;  /* 0x0002907c01007387 */ /* 0x0001e20000100c00 */
[----:B------:R-:W-:-:S03]  /*1bd20*/  IMAD.MOV.U32 R118, RZ, RZ, R123 ;  /* 0x000000ffff767224 */ /* 0x000fc600078e007b */
[----:B------:R1:W-:Y:S04]  /*1bd30*/  STL.64 [R1+0x2230], R220 ;  /* 0x002230dc01007387 */ /* 0x0003e80000100a00 */
[----:B------:R1:W-:Y:S04]  /*1bd40*/  STL.128 [R1+0x2220], R216 ;  /* 0x002220d801007387 */ /* 0x0003e80000100c00 */
[----:B------:R1:W-:Y:S04]  /*1bd50*/  STL.128 [R1+0x2210], R212 ;  /* 0x002210d401007387 */ /* 0x0003e80000100c00 */
[----:B0-----:R-:W3:Y:S04]  /*1bd60*/  LDL.128 R124, [R1+0x5d0] ;  /* 0x0005d000017c7983 */ /* 0x001ee80000100c00 */
        /* <DEDUP_REMOVED lines=15> */
[----:B----4-:R4:W-:Y:S04]  /*1be60*/  STL.128 [R1+0x1b10], R8 ;  /* 0x001b100801007387 */ /* 0x0109e80000100c00 */
[----:B-1----:R-:W3:Y:S04]  /*1be70*/  LDL.LU.64 R220, [R1+0x2230] ;  /* 0x0022300001dc7983 */ /* 0x002ee80000300a00 */
[----:B------:R-:W3:Y:S04]  /*1be80*/  LDL.LU.128 R216, [R1+0x2220] ;  /* 0x0022200001d87983 */ /* 0x000ee80000300c00 */
[----:B------:R-:W3:Y:S04]  /*1be90*/  LDL.LU.128 R212, [R1+0x2210] ;  /* 0x0022100001d47983 */ /* 0x000ee80000300c00 */
[----:B0-----:R-:W3:Y:S04]  /*1bea0*/  LDL.LU.128 R208, [R1+0x2200] ;  /* 0x0022000001d07983 */ /* 0x001ee80000300c00 */
[----:B------:R-:W3:Y:S04]  /*1beb0*/  LDL.LU.128 R204, [R1+0x21f0] ;  /* 0x0021f00001cc7983 */ /* 0x000ee80000300c00 */
[----:B------:R-:W3:Y:S04]  /*1bec0*/  LDL.LU.128 R200, [R1+0x21e0] ;  /* 0x0021e00001c87983 */ /* 0x000ee80000300c00 */
[----:B------:R-:W3:Y:S04]  /*1bed0*/  LDL.LU.128 R196, [R1+0x21d0] ;  /* 0x0021d00001c47983 */ /* 0x000ee80000300c00 */
[----:B------:R-:W3:Y:S04]  /*1bee0*/  LDL.LU.128 R192, [R1+0x21c0] ;  /* 0x0021c00001c07983 */ /* 0x000ee80000300c00 */
[----:B------:R-:W3:Y:S04]  /*1bef0*/  LDL.LU.128 R188, [R1+0x21b0] ;  /* 0x0021b00001bc7983 */ /* 0x000ee80000300c00 */
[----:B------:R-:W3:Y:S04]  /*1bf00*/  LDL.LU.128 R180, [R1+0x2190] ;  /* 0x0021900001b47983 */ /* 0x000ee80000300c00 */
[----:B------:R-:W3:Y:S04]  /*1bf10*/  LDL.LU.128 R176, [R1+0x2180] ;  /* 0x0021800001b07983 */ /* 0x000ee80000300c00 */
[----:B------:R-:W3:Y:S04]  /*1bf20*/  LDL.LU.64 R172, [R1+0x2170] ;  /* 0x0021700001ac7983 */ /* 0x000ee80000300a00 */
[----:B------:R-:W3:Y:S04]  /*1bf30*/  LDL.LU.64 R170, [R1+0x2168] ;  /* 0x0021680001aa7983 */ /* 0x000ee80000300a00 */
[----:B------:R-:W3:Y:S04]  /*1bf40*/  LDL.LU.64 R164, [R1+0x2160] ;  /* 0x0021600001a47983 */ /* 0x000ee80000300a00 */
[----:B------:R-:W3:Y:S04]  /*1bf50*/  LDL.LU.128 R160, [R1+0x2150] ;  /* 0x0021500001a07983 */ /* 0x000ee80000300c00 */
[----:B------:R-:W3:Y:S04]  /*1bf60*/  LDL.LU.128 R156, [R1+0x2140] ;  /* 0x00214000019c7983 */ /* 0x000ee80000300c00 */
[----:B------:R-:W3:Y:S04]  /*1bf70*/  LDL.LU.128 R152, [R1+0x2130] ;  /* 0x0021300001987983 */ /* 0x000ee80000300c00 */
[----:B------:R-:W-:Y:S04]  /*1bf80*/  STL.128 [R1+0x3b0], R120 ;  /* 0x0003b07801007387 */ /* 0x000fe80000100c00 */
[----:B------:R-:W3:Y:S04]  /*1bf90*/  LDL.LU.128 R20, [R1+0x1b40] ;  /* 0x001b400001147983 */ /* 0x000ee80000300c00 */
        /* <DEDUP_REMOVED lines=32> */
[----:B------:R1:W-:Y:S04]  /*1c1a0*/  STL.128 [R1+0x1a10], R60 ;  /* 0x001a103c01007387 */ /* 0x0003e80000100c00 */
[----:B0-----:R-:W2:Y:S04]  /*1c1b0*/  LDL.LU.128 R68, [R1+0x1a30] ;  /* 0x001a300001447983 */ /* 0x001ea80000300c00 */
[----:B------:R0:W-:Y:S04]  /*1c1c0*/  STL.128 [R1+0x1a00], R56 ;  /* 0x001a003801007387 */ /* 0x0001e80000100c00 */
[----:B-1----:R-:W2:Y:S04]  /*1c1d0*/  LDL.LU.128 R64, [R1+0x1a20] ;  /* 0x001a200001407983 */ /* 0x002ea80000300c00 */
[----:B------:R1:W-:Y:S04]  /*1c1e0*/  STL.128 [R1+0x19f0], R52 ;  /* 0x0019f03401007387 */ /* 0x0003e80000100c00 */
[----:B------:R-:W2:Y:S04]  /*1c1f0*/  LDL.LU.128 R60, [R1+0x1a10] ;  /* 0x001a1000013c7983 */ /* 0x000ea80000300c00 */
[----:B0-----:R-:W2:Y:S04]  /*1c200*/  LDL.LU.128 R56, [R1+0x1a00] ;  /* 0x001a000001387983 */ /* 0x001ea80000300c00 */
[----:B------:R0:W-:Y:S04]  /*1c210*/  STL.128 [R1+0x19e0], R48 ;  /* 0x0019e03001007387 */ /* 0x0001e80000100c00 */
[----:B-1----:R-:W2:Y:S04]  /*1c220*/  LDL.LU.128 R52, [R1+0x19f0] ;  /* 0x0019f00001347983 */ /* 0x002ea80000300c00 */
[----:B------:R1:W-:Y:S04]  /*1c230*/  STL.128 [R1+0x19d0], R44 ;  /* 0x0019d02c01007387 */ /* 0x0003e80000100c00 */
[----:B------:R1:W-:Y:S04]  /*1c240*/  STL.128 [R1+0x19c0], R40 ;  /* 0x0019c02801007387 */ /* 0x0003e80000100c00 */
[----:B0-----:R-:W2:Y:S04]  /*1c250*/  LDL.LU.128 R48, [R1+0x19e0] ;  /* 0x0019e00001307983 */ /* 0x001ea80000300c00 */
[----:B---3--:R0:W-:Y:S04]  /*1c260*/  STL.128 [R1+0x19b0], R36 ;  /* 0x0019b02401007387 */ /* 0x0081e80000100c00 */
        /* <DEDUP_REMOVED lines=11> */
[----:B-1----:R-:W3:Y:S04]  /*1c320*/  LDL.LU.128 R24, [R1+0x1980] ;  /* 0x0019800001187983 */ /* 0x002ee80000300c00 */
[----:B------:R-:W3:Y:S04]  /*1c330*/  LDL.LU.128 R16, [R1+0x1960] ;  /* 0x0019600001107983 */ /* 0x000ee80000300c00 */
[----:B0-----:R-:W3:Y:S04]  /*1c340*/  LDL.LU.128 R12, [R1+0x1950] ;  /* 0x00195000010c7983 */ /* 0x001ee80000300c00 */
[----:B------:R-:W3:Y:S01]  /*1c350*/  LDL.LU.128 R4, [R1+0x1930] ;  /* 0x0019300001047983 */ /* 0x000ee20000300c00 */
[----:B------:R-:W-:-:S03]  /*1c360*/  IMAD.MOV.U32 R122, RZ, RZ, R127 ;  /* 0x000000ffff7a7224 */ /* 0x000fc600078e007f */
        /* <DEDUP_REMOVED lines=11> */
[----:B------:R-:W-:Y:S04]  /*1c420*/  STL.64 [R1+0x2060], R172 ;  /* 0x002060ac01007387 */ /* 0x000fe80000100a00 */
[----:B------:R-:W-:Y:S04]  /*1c430*/  STL.64 [R1+0x2058], R170 ;  /* 0x002058aa01007387 */ /* 0x000fe80000100a00 */
[----:B------:R-:W-:Y:S04]  /*1c440*/  STL.64 [R1+0x2050], R164 ;  /* 0x002050a401007387 */ /* 0x000fe80000100a00 */
[----:B------:R-:W-:Y:S04]  /*1c450*/  STL.128 [R1+0x2040], R160 ;  /* 0x002040a001007387 */ /* 0x000fe80000100c00 */
[----:B------:R-:W-:Y:S04]  /*1c460*/  STL.128 [R1+0x2030], R156 ;  /* 0x0020309c01007387 */ /* 0x000fe80000100c00 */
[----:B------:R-:W-:Y:S04]  /*1c470*/  STL.128 [R1+0x2020], R152 ;  /* 0x0020209801007387 */ /* 0x000fe80000100c00 */
[----:B------:R1:W-:Y:S04]  /*1c480*/  STL.128 [R1+0x380], R184 ;  /* 0x000380b801007387 */ /* 0x0003e80000100c00 */
[----:B------:R1:W-:Y:S04]  /*1c490*/  STL.128 [R1+0x1970], R20 ;  /* 0x0019701401007387 */ /* 0x0003e80000100c00 */
[----:B----4-:R4:W-:Y:S04]  /*1c4a0*/  STL.128 [R1+0x1940], R8 ;  /* 0x0019400801007387 */ /* 0x0109e80000100c00 */
[----:B0-----:R-:W3:Y:S04]  /*1c4b0*/  LDL.LU.64 R220, [R1+0x2120] ;  /* 0x0021200001dc7983 */ /* 0x001ee80000300a00 */
        /* <DEDUP_REMOVED lines=17> */
[----:B------:R-:W3:Y:S04]  /*1c5d0*/  LDL.LU.128 R20, [R1+0x1970] ;  /* 0x0019700001147983 */ /* 0x000ee80000300c00 */
[----:B----4-:R-:W4:Y:S04]  /*1c5e0*/  LDL.LU.128 R8, [R1+0x1940] ;  /* 0x0019400001087983 */ /* 0x010f280000300c00 */
[----:B------:R0:W-:Y:S04]  /*1c5f0*/  STL [R1+0x1928], R122 ;  /* 0x0019287a01007387 */ /* 0x0001e80000100800 */
[----:B--2---:R-:W-:Y:S04]  /*1c600*/  STL.64 [R1+0x1920], R120 ;  /* 0x0019207801007387 */ /* 0x004fe80000100a00 */
        /* <DEDUP_REMOVED lines=9> */
[----:B------:R2:W-:Y:S04]  /*1c6a0*/  STL.128 [R1+0x3c0], R124 ;  /* 0x0003c07c01007387 */ /* 0x0005e80000100c00 */
[----:B0-----:R-:W4:Y:S04]  /*1c6b0*/  LDL.LU R122, [R1+0x1928] ;  /* 0x00192800017a7983 */ /* 0x001f280000300800 */
[----:B-1----:R-:W4:Y:S04]  /*1c6c0*/  LDL.128 R128, [R1+0x5e0] ;  /* 0x0005e00001807983 */ /* 0x002f280000100c00 */
[----:B------:R-:W4:Y:S04]  /*1c6d0*/  LDL.LU.64 R120, [R1+0x1920] ;  /* 0x0019200001787983 */ /* 0x000f280000300a00 */
[----:B--2---:R-:W2:Y:S04]  /*1c6e0*/  LDL.LU R125, [R1+0x5e8] ;  /* 0x0005e800017d7983 */ /* 0x004ea80000300800 */
[----:B------:R-:W2:Y:S04]  /*1c6f0*/  LDL.LU R124, [R1+0x5e4] ;  /* 0x0005e400017c7983 */ /* 0x000ea80000300800 */
[----:B------:R-:W2:Y:S04]  /*1c700*/  LDL.LU.128 R116, [R1+0x1910] ;  /* 0x0019100001747983 */ /* 0x000ea80000300c00 */
[----:B------:R-:W2:Y:S04]  /*1c710*/  LDL.LU R123, [R1+0x5e0] ;  /* 0x0005e000017b7983 */ /* 0x000ea80000300800 */
[----:B------:R-:W2:Y:S04]  /*1c720*/  LDL.LU.128 R112, [R1+0x1900] ;  /* 0x0019000001707983 */ /* 0x000ea80000300c00 */
[----:B------:R-:W2:Y:S04]  /*1c730*/  LDL.LU.128 R108, [R1+0x18f0] ;  /* 0x0018f000016c7983 */ /* 0x000ea80000300c00 */
[----:B------:R-:W2:Y:S04]  /*1c740*/  LDL.LU.128 R104, [R1+0x18e0] ;  /* 0x0018e00001687983 */ /* 0x000ea80000300c00 */
[----:B------:R-:W2:Y:S04]  /*1c750*/  LDL.LU.128 R100, [R1+0x18d0] ;  /* 0x0018d00001647983 */ /* 0x000ea80000300c00 */
[----:B------:R-:W2:Y:S04]  /*1c760*/  LDL.LU.128 R96, [R1+0x18c0] ;  /* 0x0018c00001607983 */ /* 0x000ea80000300c00 */
        /* <DEDUP_REMOVED lines=8> */
[----:B------:R-:W2:Y:S04]  /*1c7f0*/  LDL.LU.128 R76, [R1+0x1870] ;  /* 0x00187000014c7983 */ /* 0x000ea80000300c00 */
[----:B------:R1:W-:Y:S04]  /*1c800*/  STL.128 [R1+0x1850], R68 ;  /* 0x0018504401007387 */ /* 0x0003e80000100c00 */
[----:B0-----:R-:W2:Y:S04]  /*1c810*/  LDL.LU.128 R72, [R1+0x1860] ;  /* 0x0018600001487983 */ /* 0x001ea80000300c00 */
[----:B------:R0:W-:Y:S04]  /*1c820*/  STL.128 [R1+0x1840], R64 ;  /* 0x0018404001007387 */ /* 0x0001e80000100c00 */
[----:B------:R0:W-:Y:S04]  /*1c830*/  STL.128 [R1+0x1830], R60 ;  /* 0x0018303c01007387 */ /* 0x0001e80000100c00 */
[----:B-1----:R-:W2:Y:S04]  /*1c840*/  LDL.LU.128 R68, [R1+0x1850] ;  /* 0x0018500001447983 */ /* 0x002ea80000300c00 */
[----:B------:R1:W-:Y:S04]  /*1c850*/  STL.128 [R1+0x1820], R56 ;  /* 0x0018203801007387 */ /* 0x0003e80000100c00 */
[----:B0-----:R-:W2:Y:S04]  /*1c860*/  LDL.LU.128 R64, [R1+0x1840] ;  /* 0x0018400001407983 */ /* 0x001ea80000300c00 */
[----:B------:R0:W-:Y:S04]  /*1c870*/  STL.128 [R1+0x1810], R52 ;  /* 0x0018103401007387 */ /* 0x0001e80000100c00 */
[----:B------:R-:W2:Y:S04]  /*1c880*/  LDL.LU.128 R60, [R1+0x1830] ;  /* 0x00183000013c7983 */ /* 0x000ea80000300c00 */
[----:B-1----:R-:W2:Y:S04]  /*1c890*/  LDL.LU.128 R56, [R1+0x1820] ;  /* 0x0018200001387983 */ /* 0x002ea80000300c00 */
[----:B------:R1:W-:Y:S04]  /*1c8a0*/  STL.128 [R1+0x1800], R48 ;  /* 0x0018003001007387 */ /* 0x0003e80000100c00 */
[----:B0-----:R-:W2:Y:S04]  /*1c8b0*/  LDL.LU.128 R52, [R1+0x1810] ;  /* 0x0018100001347983 */ /* 0x001ea80000300c00 */
[----:B---3--:R0:W-:Y:S04]  /*1c8c0*/  STL.128 [R1+0x17f0], R44 ;  /* 0x0017f02c01007387 */ /* 0x0081e80000100c00 */
[----:B------:R3:W-:Y:S04]  /*1c8d0*/  STL.128 [R1+0x17e0], R40 ;  /* 0x0017e02801007387 */ /* 0x0007e80000100c00 */
[----:B-1----:R-:W2:Y:S04]  /*1c8e0*/  LDL.LU.128 R48, [R1+0x1800] ;  /* 0x0018000001307983 */ /* 0x002ea80000300c00 */
[----:B------:R1:W-:Y:S04]  /*1c8f0*/  STL.128 [R1+0x17d0], R36 ;  /* 0x0017d02401007387 */ /* 0x0003e80000100c00 */
[----:B0-----:R-:W2:Y:S04]  /*1c900*/  LDL.LU.128 R44, [R1+0x17f0] ;  /* 0x0017f000012c7983 */ /* 0x001ea80000300c00 */
[----:B------:R0:W-:Y:S04]  /*1c910*/  STL.128 [R1+0x17c0], R32 ;  /* 0x0017c02001007387 */ /* 0x0001e80000100c00 */
[----:B---3--:R-:W3:Y:S04]  /*1c920*/  LDL.LU.128 R40, [R1+0x17e0] ;  /* 0x0017e00001287983 */ /* 0x008ee80000300c00 */
[----:B-1----:R-:W3:Y:S04]  /*1c930*/  LDL.LU.128 R36, [R1+0x17d0] ;  /* 0x0017d00001247983 */ /* 0x002ee80000300c00 */
[----:B------:R1:W-:Y:S04]  /*1c940*/  STL.128 [R1+0x17b0], R28 ;  /* 0x0017b01c01007387 */ /* 0x0003e80000100c00 */
[----:B0-----:R-:W3:Y:S04]  /*1c950*/  LDL.LU.128 R32, [R1+0x17c0] ;  /* 0x0017c00001207983 */ /* 0x001ee80000300c00 */
[----:B------:R0:W-:Y:S04]  /*1c960*/  STL.128 [R1+0x17a0], R24 ;  /* 0x0017a01801007387 */ /* 0x0001e80000100c00 */
[----:B------:R0:W-:Y:S04]  /*1c970*/  STL.128 [R1+0x1780], R16 ;  /* 0x0017801001007387 */ /* 0x0001e80000100c00 */
[----:B-1----:R-:W3:Y:S04]  /*1c980*/  LDL.LU.128 R28, [R1+0x17b0] ;  /* 0x0017b000011c7983 */ /* 0x002ee80000300c00 */
[----:B------:R1:W-:Y:S04]  /*1c990*/  STL.128 [R1+0x1770], R12 ;  /* 0x0017700c01007387 */ /* 0x0003e80000100c00 */
[----:B------:R1:W-:Y:S04]  /*1c9a0*/  STL.128 [R1+0x1750], R4 ;  /* 0x0017500401007387 */ /* 0x0003e80000100c00 */
[----:B0-----:R-:W3:Y:S04]  /*1c9b0*/  LDL.LU.128 R24, [R1+0x17a0] ;  /* 0x0017a00001187983 */ /* 0x001ee80000300c00 */
[----:B------:R-:W3:Y:S04]  /*1c9c0*/  LDL.LU.128 R16, [R1+0x1780] ;  /* 0x0017800001107983 */ /* 0x000ee80000300c00 */
[----:B-1----:R-:W3:Y:S04]  /*1c9d0*/  LDL.LU.128 R12, [R1+0x1770] ;  /* 0x00177000010c7983 */ /* 0x002ee80000300c00 */
[----:B------:R-:W3:Y:S04]  /*1c9e0*/  LDL.LU.128 R4, [R1+0x1750] ;  /* 0x0017500001047983 */ /* 0x000ee80000300c00 */
[----:B------:R0:W-:Y:S04]  /*1c9f0*/  STL.128 [R1+0x2b0], R132 ;  /* 0x0002b08401007387 */ /* 0x0001e80000100c00 */
[----:B0-----:R-:W3:Y:S04]  /*1ca00*/  LDL.128 R132, [R1+0x5f0] ;  /* 0x0005f00001847983 */ /* 0x001ee80000100c00 */
[----:B------:R-:W3:Y:S01]  /*1ca10*/  LDL.LU R127, [R1+0x5f0] ;  /* 0x0005f000017f7983 */ /* 0x000ee20000300800 */
[----:B----4-:R-:W-:-:S03]  /*1ca20*/  IMAD.MOV.U32 R126, RZ, RZ, R131 ;  /* 0x000000ffff7e7224 */ /* 0x010fc600078e0083 */
[----:B------:R0:W-:Y:S04]  /*1ca30*/  STL.128 [R1+0x3d0], R128 ;  /* 0x0003d08001007387 */ /* 0x0001e80000100c00 */
[----:B------:R1:W-:Y:S04]  /*1ca40*/  STL [R1+0x1748], R126 ;  /* 0x0017487e01007387 */ /* 0x0003e80000100800 */
[----:B--2---:R2:W-:Y:S04]  /*1ca50*/  STL.64 [R1+0x1740], R124 ;  /* 0x0017407c01007387 */ /* 0x0045e80000100a00 */
[----:B------:R-:W-:Y:S04]  /*1ca60*/  STL.128 [R1+0x1720], R116 ;  /* 0x0017207401007387 */ /* 0x000fe80000100c00 */
[----:B0-----:R-:W4:Y:S04]  /*1ca70*/  LDL.LU R129, [R1+0x5f8] ;  /* 0x0005f80001817983 */ /* 0x001f280000300800 */
[----:B------:R0:W-:Y:S04]  /*1ca80*/  STL.128 [R1+0x1730], R120 ;  /* 0x0017307801007387 */ /* 0x0001e80000100c00 */
[----:B-1----:R-:W4:Y:S04]  /*1ca90*/  LDL.LU R126, [R1+0x1748] ;  /* 0x00174800017e7983 */ /* 0x002f280000300800 */
[----:B--2---:R-:W2:Y:S04]  /*1caa0*/  LDL.LU.64 R124, [R1+0x1740] ;  /* 0x00174000017c7983 */ /* 0x004ea80000300a00 */
[----:B------:R-:W2:Y:S04]  /*1cab0*/  LDL.LU R128, [R1+0x5f4] ;  /* 0x0005f40001807983 */ /* 0x000ea80000300800 */
[----:B------:R1:W-:Y:S04]  /*1cac0*/  STL.128 [R1+0x1710], R112 ;  /* 0x0017107001007387 */ /* 0x0003e80000100c00 */
[----:B0-----:R-:W2:Y:S04]  /*1cad0*/  LDL.LU.128 R120, [R1+0x1730] ;  /* 0x0017300001787983 */ /* 0x001ea80000300c00 */
[----:B------:R-:W2:Y:S04]  /*1cae0*/  LDL.LU.128 R116, [R1+0x1720] ;  /* 0x0017200001747983 */ /* 0x000ea80000300c00 */
[----:B------:R0:W-:Y:S04]  /*1caf0*/  STL.128 [R1+0x1700], R108 ;  /* 0x0017006c01007387 */ /* 0x0001e80000100c00 */
[----:B-1----:R-:W2:Y:S04]  /*1cb00*/  LDL.LU.128 R112, [R1+0x1710] ;  /* 0x0017100001707983 */ /* 0x002ea80000300c00 */
        /* <DEDUP_REMOVED lines=31> */
[----:B---3--:R3:W-:Y:S04]  /*1cd00*/  STL.128 [R1+0x15f0], R40 ;  /* 0x0015f02801007387 */ /* 0x0087e80000100c00 */
[----:B0-----:R-:W2:Y:S04]  /*1cd10*/  LDL.LU.128 R48, [R1+0x1610] ;  /* 0x0016100001307983 */ /* 0x001ea80000300c00 */
[----:B------:R0:W-:Y:S04]  /*1cd20*/  STL.128 [R1+0x15e0], R36 ;  /* 0x0015e02401007387 */ /* 0x0001e80000100c00 */
[----:B-1----:R-:W2:Y:S04]  /*1cd30*/  LDL.LU.128 R44, [R1+0x1600] ;  /* 0x00160000012c7983 */ /* 0x002ea80000300c00 */
[----:B------:R1:W-:Y:S04]  /*1cd40*/  STL.128 [R1+0x15d0], R32 ;  /* 0x0015d02001007387 */ /* 0x0003e80000100c00 */
[----:B---3--:R-:W3:Y:S04]  /*1cd50*/  LDL.LU.128 R40, [R1+0x15f0] ;  /* 0x0015f00001287983 */ /* 0x008ee80000300c00 */
        /* <DEDUP_REMOVED lines=13> */
[----:B------:R0:W-:Y:S02]  /*1ce30*/  STL.128 [R1+0x3e0], R132 ;  /* 0x0003e08401007387 */ /* 0x0001e40000100c00 */
[----:B0-----:R-:W-:Y:S02]  /*1ce40*/  IMAD.MOV.U32 R135, RZ, RZ, R130 ;  /* 0x000000ffff877224 */ /* 0x001fe400078e0082 */
[----:B------:R-:W-:Y:S01]  /*1ce50*/  IMAD.MOV.U32 R132, RZ, RZ, R127 ;  /* 0x000000ffff847224 */ /* 0x000fe200078e007f */
[----:B------:R0:W-:Y:S04]  /*1ce60*/  STL.128 [R1+0x2c0], R136 ;  /* 0x0002c08801007387 */ /* 0x0001e80000100c00 */
[----:B------:R1:W-:Y:S04]  /*1ce70*/  STL.128 [R1+0x2d0], R140 ;  /* 0x0002d08c01007387 */ /* 0x0003e80000100c00 */
[----:B------:R1:W-:Y:S04]  /*1ce80*/  STL.128 [R1+0x2e0], R144 ;  /* 0x0002e09001007387 */ /* 0x0003e80000100c00 */
[----:B------:R1:W-:Y:S01]  /*1ce90*/  STL.128 [R1+0x2f0], R148 ;  /* 0x0002f09401007387 */ /* 0x0003e20000100c00 */
[----:B0-----:R-:W-:-:S02]  /*1cea0*/  IMAD.MOV.U32 R136, RZ, RZ, R165 ;  /* 0x000000ffff887224 */ /* 0x001fc400078e00a5 */
[----:B------:R-:W-:Y:S02]  /*1ceb0*/  IMAD.MOV.U32 R137, RZ, RZ, R164 ;  /* 0x000000ffff897224 */ /* 0x000fe400078e00a4 */
[----:B------:R-:W-:Y:S02]  /*1cec0*/  IMAD.MOV.U32 R138, RZ, RZ, R163 ;  /* 0x000000ffff8a7224 */ /* 0x000fe400078e00a3 */
[----:B------:R-:W-:Y:S02]  /*1ced0*/  IMAD.MOV.U32 R139, RZ, RZ, R162 ;  /* 0x000000ffff8b7224 */ /* 0x000fe400078e00a2 */
[----:B----4-:R-:W-:Y:S02]  /*1cee0*/  IMAD.MOV.U32 R134, RZ, RZ, R129 ;  /* 0x000000ffff867224 */ /* 0x010fe400078e0081 */
[----:B------:R-:W-:Y:S02]  /*1cef0*/  IMAD.MOV.U32 R131, RZ, RZ, R126 ;  /* 0x000000ffff837224 */ /* 0x000fe400078e007e */
[----:B--2---:R-:W-:-:S02]  /*1cf00*/  IMAD.MOV.U32 R130, RZ, RZ, R125 ;  /* 0x000000ffff827224 */ /* 0x004fc400078e007d */
        /* <DEDUP_REMOVED lines=82> */
[----:B---3--:R-:W-:Y:S02]  /*1d430*/  IMAD.MOV.U32 R48, RZ, RZ, R43 ;  /* 0x000000ffff307224 */ /* 0x008fe400078e002b */
        /* <DEDUP_REMOVED lines=15> */
[----:B-1----:R-:W-:Y:S02]  /*1d530*/  IMAD.MOV.U32 R140, RZ, RZ, R161 ;  /* 0x000000ffff8c7224 */ /* 0x002fe400078e00a1 */
        /* <DEDUP_REMOVED lines=19> */
[----:B------:R-:W-:-:S06]  /*1d670*/  IMAD.MOV.U32 R27, RZ, RZ, R2 ;  /* 0x000000ffff1b7224 */ /* 0x000fcc00078e0002 */
[----:B------:R-:W-:-:S06]  /*1d680*/  WARPGROUP.ARRIVE ;  /* 0x00000000000079c5 */ /* 0x000fcc0000000000 */
[----:B------:R-:W-:Y:S01]  /*1d690*/  HGMMA.64x256x16.F32 R24, R152, gdesc[UR4].tnspB, R24, gsb0 ;  /* 0x43e0000498187df0 */ /* 0x000fe20008000818 */
[----:B------:R0:W-:Y:S04]  /*1d6a0*/  STL.128 [R1+0x1790], R20 ;  /* 0x0017901401007387 */ /* 0x0001e80000100c00 */
[----:B------:R1:W-:Y:S04]  /*1d6b0*/  STL.128 [R1+0x1760], R8 ;  /* 0x0017600801007387 */ /* 0x0003e80000100c00 */
[----:B0-----:R-:W2:Y:S04]  /*1d6c0*/  LDL.LU.128 R20, [R1+0x1790] ;  /* 0x0017900001147983 */ /* 0x001ea80000300c00 */
[----:B-1----:R-:W3:Y:S01]  /*1d6d0*/  LDL.LU.128 R8, [R1+0x1760] ;  /* 0x0017600001087983 */ /* 0x002ee20000300c00 */
[----:B------:R-:W-:-:S03]  /*1d6e0*/  WARPGROUP.DEPBAR.LE gsb0, 0x0 ;  /* 0x00008000000079c5 */ /* 0x000fc60000010000 */
[----:B------:R0:W-:Y:S04]  /*1d6f0*/  STL.128 [R1+0x1550], R148 ;  /* 0x0015509401007387 */ /* 0x0001e80000100c00 */
[----:B------:R1:W-:Y:S04]  /*1d700*/  STL.128 [R1+0x14e0], R120 ;  /* 0x0014e07801007387 */ /* 0x0003e80000100c00 */
[----:B------:R4:W-:Y:S01]  /*1d710*/  STL.128 [R1+0x1490], R100 ;  /* 0x0014906401007387 */ /* 0x0009e20000100c00 */
[----:B0-----:R-:W-:Y:S02]  /*1d720*/  IMAD.MOV.U32 R148, RZ, RZ, R161 ;  /* 0x000000ffff947224 */ /* 0x001fe400078e00a1 */
[----:B------:R-:W-:-:S02]  /*1d730*/  IMAD.MOV.U32 R149, RZ, RZ, R160 ;  /* 0x000000ffff957224 */ /* 0x000fc400078e00a0 */
[----:B------:R-:W-:Y:S01]  /*1d740*/  IMAD.MOV.U32 R150, RZ, RZ, R159 ;  /* 0x000000ffff967224 */ /* 0x000fe200078e009f */
[----:B-1----:R-:W2:Y:S01]  /*1d750*/  LDL.LU.128 R120, [R1+0x14e0] ;  /* 0x0014e00001787983 */ /* 0x002ea20000300c00 */
[----:B------:R-:W-:-:S03]  /*1d760*/  IMAD.MOV.U32 R151, RZ, RZ, R158 ;  /* 0x000000ffff977224 */ /* 0x000fc600078e009e */
[----:B------:R0:W-:Y:S04]  /*1d770*/  STL.128 [R1+0x1540], R144 ;  /* 0x0015409001007387 */ /* 0x0001e80000100c00 */
[----:B------:R1:W-:Y:S04]  /*1d780*/  STL.128 [R1+0x400], R148 ;  /* 0x0004009401007387 */ /* 0x0003e80000100c00 */
[----:B----4-:R-:W4:Y:S04]  /*1d790*/  LDL.LU.128 R100, [R1+0x1490] ;  /* 0x0014900001647983 */ /* 0x010f280000300c00 */
[----:B------:R1:W-:Y:S04]  /*1d7a0*/  STL.128 [R1+0x1510], R132 ;  /* 0x0015108401007387 */ /* 0x0003e80000100c00 */
[----:B------:R1:W-:Y:S01]  /*1d7b0*/  STL.128 [R1+0x1500], R128 ;  /* 0x0015008001007387 */ /* 0x0003e20000100c00 */
[----:B0-----:R-:W-:-:S02]  /*1d7c0*/  IMAD.MOV.U32 R144, RZ, RZ, R165 ;  /* 0x000000ffff907224 */ /* 0x001fc400078e00a5 */
[----:B------:R-:W-:Y:S01]  /*1d7d0*/  IMAD.MOV.U32 R145, RZ, RZ, R164 ;  /* 0x000000ffff917224 */ /* 0x000fe200078e00a4 */
[----:B-1----:R-:W3:Y:S01]  /*1d7e0*/  LDL.LU.128 R148, [R1+0x1550] ;  /* 0x0015500001947983 */ /* 0x002ee20000300c00 */
[----:B------:R-:W-:Y:S02]  /*1d7f0*/  IMAD.MOV.U32 R146, RZ, RZ, R163 ;  /* 0x000000ffff927224 */ /* 0x000fe400078e00a3 */
[----:B------:R-:W-:Y:S01]  /*1d800*/  IMAD.MOV.U32 R147, RZ, RZ, R162 ;  /* 0x000000ffff937224 */ /* 0x000fe200078e00a2 */
[----:B------:R-:W-:Y:S04]  /*1d810*/  STL.128 [R1+0x1530], R140 ;  /* 0x0015308c01007387 */ /* 0x000fe80000100c00 */
[----:B------:R-:W4:Y:S04]  /*1d820*/  LDL.LU.128 R132, [R1+0x1510] ;  /* 0x0015100001847983 */ /* 0x000f280000300c00 */
[----:B------:R-:W4:Y:S04]  /*1d830*/  LDL.LU.128 R128, [R1+0x1500] ;  /* 0x0015000001807983 */ /* 0x000f280000300c00 */
        /* <DEDUP_REMOVED lines=14> */
[----:B------:R-:W4:Y:S04]  /*1d920*/  LDL.LU.128 R140, [R1+0x1530] ;  /* 0x00153000018c7983 */ /* 0x000f280000300c00 */
[----:B------:R-:W4:Y:S04]  /*1d930*/  LDL.LU.128 R136, [R1+0x1520] ;  /* 0x0015200001887983 */ /* 0x000f280000300c00 */
[----:B------:R0:W-:Y:S04]  /*1d940*/  STL.128 [R1+0x14d0], R116 ;  /* 0x0014d07401007387 */ /* 0x0001e80000100c00 */
[----:B------:R0:W-:Y:S04]  /*1d950*/  STL.128 [R1+0x14c0], R112 ;  /* 0x0014c07001007387 */ /* 0x0001e80000100c00 */
[----:B------:R0:W-:Y:S04]  /*1d960*/  STL.128 [R1+0x14b0], R108 ;  /* 0x0014b06c01007387 */ /* 0x0001e80000100c00 */
[----:B------:R0:W-:Y:S04]  /*1d970*/  STL.128 [R1+0x14a0], R104 ;  /* 0x0014a06801007387 */ /* 0x0001e80000100c00 */
        /* <DEDUP_REMOVED lines=21> */
[----:B------:R-:W4:Y:S04]  /*1dad0*/  LDL.LU.128 R104, [R1+0x14a0] ;  /* 0x0014a00001687983 */ /* 0x000f280000300c00 */
[----:B-1----:R-:W4:Y:S04]  /*1dae0*/  LDL.LU.128 R56, [R1+0x13e0] ;  /* 0x0013e00001387983 */ /* 0x002f280000300c00 */
[----:B------:R-:W4:Y:S04]  /*1daf0*/  LDL.LU.128 R52, [R1+0x13d0] ;  /* 0x0013d00001347983 */ /* 0x000f280000300c00 */
[----:B------:R-:W4:Y:S04]  /*1db00*/  LDL.LU.128 R48, [R1+0x13c0] ;  /* 0x0013c00001307983 */ /* 0x000f280000300c00 */
[----:B------:R-:W4:Y:S04]  /*1db10*/  LDL.LU.128 R44, [R1+0x13b0] ;  /* 0x0013b000012c7983 */ /* 0x000f280000300c00 */
[----:B------:R-:W4:Y:S04]  /*1db20*/  LDL.LU.128 R40, [R1+0x13a0] ;  /* 0x0013a00001287983 */ /* 0x000f280000300c00 */
[----:B------:R-:W4:Y:S04]  /*1db30*/  LDL.LU.128 R36, [R1+0x1390] ;  /* 0x0013900001247983 */ /* 0x000f280000300c00 */
[----:B------:R-:W4:Y:S01]  /*1db40*/  LDL.LU.128 R32, [R1+0x1380] ;  /* 0x0013800001207983 */ /* 0x000f220000300c00 */
        /* <DEDUP_REMOVED lines=9> */
[----:B------:R-:W-:-:S07]  /*1dbe0*/  IMAD.MOV.U32 R5, RZ, RZ, R17 ;  /* 0x000000ffff057224 */ /* 0x000fce00078e0011 */
[----:B------:R-:W0:Y:S08]  /*1dbf0*/  MUFU.EX2 R168, R168 ;  /* 0x000000a800a87308 */ /* 0x000e300000000800 */
[----:B------:R-:W-:Y:S08]  /*1dc00*/  MUFU.EX2 R167, R167 ;  /* 0x000000a700a77308 */ /* 0x000ff00000000800 */
[----:B------:R-:W-:Y:S08]  /*1dc10*/  MUFU.EX2 R166, R166 ;  /* 0x000000a600a67308 */ /* 0x000ff00000000800 */
[----:B------:R-:W-:Y:S08]  /*1dc20*/  MUFU.EX2 R165, R165 ;  /* 0x000000a500a57308 */ /* 0x000ff00000000800 */
[----:B------:R-:W1:Y:S08]  /*1dc30*/  MUFU.EX2 R164, R164 ;  /* 0x000000a400a47308 */ /* 0x000e700000000800 */
[----:B------:R-:W-:Y:S08]  /*1dc40*/  MUFU.EX2 R163, R163 ;  /* 0x000000a300a37308 */ /* 0x000ff00000000800 */
[----:B------:R-:W1:Y:S01]  /*1dc50*/  MUFU.EX2 R162, R162 ;  /* 0x000000a200a27308 */ /* 0x000e620000000800 */
[----:B------:R-:W-:-:S02]  /*1dc60*/  VIADD R4, R16, 0x200 ;  /* 0x0000020010047836 */ /* 0x000fc40000000000 */
[----:B------:R-:W-:Y:S02]  /*1dc70*/  IMAD.MOV.U32 R152, RZ, RZ, R157 ;  /* 0x000000ffff987224 */ /* 0x000fe400078e009d */
[----:B------:R-:W-:Y:S01]  /*1dc80*/  IMAD.MOV.U32 R153, RZ, RZ, R156 ;  /* 0x000000ffff997224 */ /* 0x000fe200078e009c */
[----:B------:R-:W-:Y:S01]  /*1dc90*/  R2UR UR7, R5 ;  /* 0x00000000050772ca */ /* 0x000fe200000e0000 */
[----:B------:R-:W-:Y:S02]  /*1dca0*/  IMAD.MOV.U32 R154, RZ, RZ, R19 ;  /* 0x000000ffff9a7224 */ /* 0x000fe400078e0013 */
[----:B------:R-:W-:Y:S02]  /*1dcb0*/  IMAD.MOV.U32 R155, RZ, RZ, R18 ;  /* 0x000000ffff9b7224 */ /* 0x000fe400078e0012 */
[----:B------:R-:W-:Y:S02]  /*1dcc0*/  IMAD.MOV.U32 R156, RZ, RZ, R15 ;  /* 0x000000ffff9c7224 */ /* 0x000fe400078e000f */
[----:B------:R-:W-:-:S02]  /*1dcd0*/  IMAD.MOV.U32 R157, RZ, RZ, R14 ;  /* 0x000000ffff9d7224 */ /* 0x000fc400078e000e */
[----:B------:R-:W-:Y:S02]  /*1dce0*/  IMAD.MOV.U32 R158, RZ, RZ, R12 ;  /* 0x000000ffff9e7224 */ /* 0x000fe400078e000c */
[----:B------:R-:W-:Y:S01]  /*1dcf0*/  IMAD.MOV.U32 R159, RZ, RZ, R7 ;  /* 0x000000ffff9f7224 */ /* 0x000fe200078e0007 */
[----:B------:R-:W-:Y:S01]  /*1dd00*/  R2UR UR6, R4 ;  /* 0x00000000040672ca */ /* 0x000fe200000e0000 */
[----:B------:R-:W-:Y:S02]  /*1dd10*/  IMAD.MOV.U32 R5, RZ, RZ, R6 ;  /* 0x000000ffff057224 */ /* 0x000fe400078e0006 */
[----:B------:R-:W-:Y:S02]  /*1dd20*/  IMAD.MOV.U32 R6, RZ, RZ, R3 ;  /* 0x000000ffff067224 */ /* 0x000fe400078e0003 */
[----:B------:R-:W-:Y:S02]  /*1dd30*/  IMAD.MOV.U32 R7, RZ, RZ, R2 ;  /* 0x000000ffff077224 */ /* 0x000fe400078e0002 */
[----:B--2---:R-:W-:-:S02]  /*1dd40*/  IMAD.MOV.U32 R226, RZ, RZ, R123 ;  /* 0x000000ffffe27224 */ /* 0x004fc400078e007b */
[----:B------:R-:W-:Y:S01]  /*1dd50*/  IMAD.MOV.U32 R227, RZ, RZ, R122 ;  /* 0x000000ffffe37224 */ /* 0x000fe200078e007a */
[----:B------:R0:W-:Y:S01]  /*1dd60*/  STL.128 [R1+0x410], R152 ;  /* 0x0004109801007387 */ /* 0x0001e20000100c00 */
[----:B---3--:R-:W-:Y:S02]  /*1dd70*/  IMAD.MOV.U32 R2, RZ, RZ, R151 ;  /* 0x000000ffff027224 */ /* 0x008fe400078e0097 */
[----:B------:R-:W-:Y:S01]  /*1dd80*/  IMAD.MOV.U32 R3, RZ, RZ, R150 ;  /* 0x000000ffff037224 */ /* 0x000fe200078e0096 */
[----:B------:R2:W-:Y:S01]  /*1dd90*/  STL.128 [R1+0x420], R156 ;  /* 0x0004209c01007387 */ /* 0x0005e20000100c00 */
[----:B----4-:R-:W-:-:S03]  /*1dda0*/  IMAD.MOV.U32 R4, RZ, RZ, R100 ;  /* 0x000000ffff047224 */ /* 0x010fc600078e0064 */
[----:B------:R3:W-:Y:S01]  /*1ddb0*/  STL.128 [R1+0x1310], R196 ;  /* 0x001310c401007387 */ /* 0x0007e20000100c00 */
[----:B------:R-:W-:Y:S02]  /*1ddc0*/  IMAD.MOV.U32 R160, RZ, RZ, R131 ;  /* 0x000000ffffa07224 */ /* 0x000fe400078e0083 */
[----:B------:R-:W-:Y:S02]  /*1ddd0*/  IMAD.MOV.U32 R161, RZ, RZ, R130 ;  /* 0x000000ffffa17224 */ /* 0x000fe400078e0082 */
[----:B------:R-:W-:Y:S01]  /*1dde0*/  IMAD.MOV.U32 R174, RZ, RZ, R129 ;  /* 0x000000ffffae7224 */ /* 0x000fe200078e0081 */
[----:B0-----:R-:W-:Y:S01]  /*1ddf0*/  F2FP.F16.F32.PACK_AB R152, R168, R169 ;  /* 0x000000a9a898723e */ /* 0x001fe200000000ff */
[----:B------:R-:W-:Y:S01]  /*1de00*/  IMAD.MOV.U32 R175, RZ, RZ, R128 ;  /* 0x000000ffffaf7224 */ /* 0x000fe200078e0080 */
[----:B-1----:R-:W-:Y:S02]  /*1de10*/  F2FP.F16.F32.PACK_AB R153, R164, R165 ;  /* 0x000000a5a499723e */ /* 0x002fe400000000ff */
[----:B------:R-:W-:Y:S01]  /*1de20*/  F2FP.F16.F32.PACK_AB R154, R166, R167 ;  /* 0x000000a7a69a723e */ /* 0x000fe200000000ff */
[----:B--2---:R-:W-:Y:S01]  /*1de30*/  IMAD.MOV.U32 R156, RZ, RZ, R135 ;  /* 0x000000ffff9c7224 */ /* 0x004fe200078e0087 */
[----:B------:R-:W-:Y:S01]  /*1de40*/  F2FP.F16.F32.PACK_AB R155, R162, R163 ;  /* 0x000000a3a29b723e */ /* 0x000fe200000000ff */
[----:B------:R-:W-:-:S02]  /*1de50*/  IMAD.MOV.U32 R157, RZ, RZ, R134 ;  /* 0x000000ffff9d7224 */ /* 0x000fc400078e0086 */
[----:B------:R-:W-:Y:S02]  /*1de60*/  IMAD.MOV.U32 R158, RZ, RZ, R133 ;  /* 0x000000ffff9e7224 */ /* 0x000fe400078e0085 */
[----:B------:R-:W-:Y:S01]  /*1de70*/  IMAD.MOV.U32 R159, RZ, RZ, R132 ;  /* 0x000000ffff9f7224 */ /* 0x000fe200078e0084 */
[----:B------:R0:W-:Y:S01]  /*1de80*/  STL [R1+0x5cc], R226 ;  /* 0x0005cce201007387 */ /* 0x0001e20000100800 */
[----:B---3--:R-:W-:Y:S02]  /*1de90*/  IMAD.MOV.U32 R198, RZ, RZ, R227 ;  /* 0x000000ffffc67224 */ /* 0x008fe400078e00e3 */
[----:B------:R-:W-:Y:S01]  /*1dea0*/  IMAD.MOV.U32 R199, RZ, RZ, R226 ;  /* 0x000000ffffc77224 */ /* 0x000fe200078e00e2 */
[----:B------:R1:W-:Y:S01]  /*1deb0*/  STL [R1+0x5c8], R227 ;  /* 0x0005c8e301007387 */ /* 0x0003e20000100800 */
[----:B------:R-:W-:-:S03]  /*1dec0*/  IMAD.MOV.U32 R176, RZ, RZ, R4 ;  /* 0x000000ffffb07224 */ /* 0x000fc600078e0004 */
[----:B------:R2:W-:Y:S01]  /*1ded0*/  STL [R1+0x63c], R2 ;  /* 0x00063c0201007387 */ /* 0x0005e20000100800 */
[----:B0-----:R-:W-:-:S03]  /*1dee0*/  IMAD.MOV.U32 R226, RZ, RZ, R3 ;  /* 0x000000ffffe27224 */ /* 0x001fc600078e0003 */
[----:B------:R0:W-:Y:S01]  /*1def0*/  STL [R1+0x638], R3 ;  /* 0x0006380301007387 */ /* 0x0001e20000100800 */
[----:B-1----:R-:W-:-:S03]  /*1df00*/  IMAD.MOV.U32 R227, RZ, RZ, R2 ;  /* 0x000000ffffe37224 */ /* 0x002fc600078e0002 */
[----:B------:R1:W-:Y:S01]  /*1df10*/  STL [R1+0x570], R4 ;  /* 0x0005700401007387 */ /* 0x0003e20000100800 */
[----:B------:R-:W-:Y:S02]  /*1df20*/  IMAD.MOV.U32 R12, RZ, RZ, R149 ;  /* 0x000000ffff0c7224 */ /* 0x000fe400078e0095 */
[----:B--2---:R-:W-:Y:S01]  /*1df30*/  IMAD.MOV.U32 R2, RZ, RZ, R27 ;  /* 0x000000ffff027224 */ /* 0x004fe200078e001b */
[----:B------:R-:W-:Y:S01]  /*1df40*/  STL.64 [R1+0x1370], R220 ;  /* 0x001370dc01007387 */ /* 0x000fe20000100a00 */
[----:B------:R-:W-:Y:S02]  /*1df50*/  IMAD.MOV.U32 R14, RZ, RZ, R148 ;  /* 0x000000ffff0e7224 */ /* 0x000fe400078e0094 */
[----:B0-----:R-:W-:Y:S01]  /*1df60*/  IMAD.MOV.U32 R3, RZ, RZ, R26 ;  /* 0x000000ffff037224 */ /* 0x001fe200078e001a */
[----:B------:R0:W-:Y:S01]  /*1df70*/  STL.128 [R1+0x1360], R216 ;  /* 0x001360d801007387 */ /* 0x0001e20000100c00 */
[----:B-1----:R-:W-:-:S03]  /*1df80*/  IMAD.MOV.U32 R4, RZ, RZ, R25 ;  /* 0x000000ffff047224 */ /* 0x002fc600078e0019 */
[----:B------:R1:W-:Y:S01]  /*1df90*/  STL.128 [R1+0x1350], R212 ;  /* 0x001350d401007387 */ /* 0x0003e20000100c00 */
[----:B------:R-:W-:-:S03]  /*1dfa0*/  IMAD.MOV.U32 R196, RZ, RZ, R120 ;  /* 0x000000ffffc47224 */ /* 0x000fc600078e0078 */
[----:B------:R2:W-:Y:S01]  /*1dfb0*/  STL.128 [R1+0x1340], R208 ;  /* 0x001340d001007387 */ /* 0x0005e20000100c00 */
[----:B------:R-:W-:-:S03]  /*1dfc0*/  IMAD.MOV.U32 R197, RZ, RZ, R121 ;  /* 0x000000ffffc57224 */ /* 0x000fc600078e0079 */
[----:B------:R3:W-:Y:S01]  /*1dfd0*/  STL.128 [R1+0x1330], R204 ;  /* 0x001330cc01007387 */ /* 0x0007e20000100c00 */
[----:B------:R-:W-:-:S03]  /*1dfe0*/  IMAD.MOV.U32 R15, RZ, RZ, R147 ;  /* 0x000000ffff0f7224 */ /* 0x000fc600078e0093 */
[----:B------:R-:W-:Y:S01]  /*1dff0*/  STL [R1+0x620], R144 ;  /* 0x0006209001007387 */ /* 0x000fe20000100800 */
[----:B------:R-:W-:Y:S02]  /*1e000*/  IMAD.MOV.U32 R18, RZ, RZ, R146 ;  /* 0x000000ffff127224 */ /* 0x000fe400078e0092 */
[----:B------:R-:W-:Y:S01]  /*1e010*/  IMAD.MOV.U32 R19, RZ, RZ, R145 ;  /* 0x000000ffff137224 */ /* 0x000fe200078e0091 */
[----:B------:R-:W-:Y:S01]  /*1e020*/  STL [R1+0x61c], R143 ;  /* 0x00061c8f01007387 */ /* 0x000fe20000100800 */
[----:B0-----:R-:W-:Y:S02]  /*1e030*/  IMAD.MOV.U32 R216, RZ, RZ, R140 ;  /* 0x000000ffffd87224 */ /* 0x001fe400078e008c */
[----:B-1----:R-:W-:Y:S01]  /*1e040*/  IMAD.MOV.U32 R213, RZ, RZ, R137 ;  /* 0x000000ffffd57224 */ /* 0x002fe200078e0089 */
[----:B------:R-:W-:Y:S01]  /*1e050*/  STL [R1+0x618], R142 ;  /* 0x0006188e01007387 */ /* 0x000fe20000100800 */
[----:B--2---:R-:W-:Y:S02]  /*1e060*/  IMAD.MOV.U32 R208, RZ, RZ, R159 ;  /* 0x000000ffffd07224 */ /* 0x004fe400078e009f */
[----:B------:R-:W-:Y:S01]  /*1e070*/  IMAD.MOV.U32 R209, RZ, RZ, R158 ;  /* 0x000000ffffd17224 */ /* 0x000fe200078e009e */
[----:B------:R-:W-:Y:S01]  /*1e080*/  STL [R1+0x614], R141 ;  /* 0x0006148d01007387 */ /* 0x000fe20000100800 */
[----:B---3--:R-:W-:-:S02]  /*1e090*/  IMAD.MOV.U32 R204, RZ, RZ, R175 ;  /* 0x000000ffffcc7224 */ /* 0x008fc400078e00af */
        /* <DEDUP_REMOVED lines=24> */
[----:B0-----:R-:W-:Y:S01]  /*1e220*/  IMAD.MOV.U32 R157, RZ, RZ, R81 ;  /* 0x000000ffff9d7224 */ /* 0x001fe200078e0051 */
[----:B------:R0:W-:Y:S01]  /*1e230*/  STL [R1+0x5ec], R160 ;  /* 0x0005eca001007387 */ /* 0x0001e20000100800 */
[----:B------:R-:W-:-:S02]  /*1e240*/  IMAD.MOV.U32 R156, RZ, RZ, R80 ;  /* 0x000000ffff9c7224 */ /* 0x000fc400078e0050 */
[----:B-1----:R-:W-:Y:S01]  /*1e250*/  IMAD.MOV.U32 R158, RZ, RZ, R82 ;  /* 0x000000ffff9e7224 */ /* 0x002fe200078e0052 */
[----:B------:R1:W-:Y:S01]  /*1e260*/  STL [R1+0x5e8], R161 ;  /* 0x0005e8a101007387 */ /* 0x0003e20000100800 */
[----:B--2---:R-:W-:-:S03]  /*1e270*/  IMAD.MOV.U32 R159, RZ, RZ, R83 ;  /* 0x000000ffff9f7224 */ /* 0x004fc600078e0053 */
[----:B------:R2:W-:Y:S01]  /*1e280*/  STL [R1+0x5e4], R174 ;  /* 0x0005e4ae01007387 */ /* 0x0005e20000100800 */
[----:B------:R-:W-:Y:S02]  /*1e290*/  IMAD.MOV.U32 R151, RZ, RZ, R75 ;  /* 0x000000ffff977224 */ /* 0x000fe400078e004b */
[----:B0-----:R-:W-:Y:S01]  /*1e2a0*/  IMAD.MOV.U32 R160, RZ, RZ, R84 ;  /* 0x000000ffffa07224 */ /* 0x001fe200078e0054 */
[----:B------:R0:W-:Y:S01]  /*1e2b0*/  STL [R1+0x5e0], R175 ;  /* 0x0005e0af01007387 */ /* 0x0001e20000100800 */
[----:B------:R-:W-:Y:S02]  /*1e2c0*/  IMAD.MOV.U32 R150, RZ, RZ, R74 ;  /* 0x000000ffff967224 */ /* 0x000fe400078e004a */
[----:B-1----:R-:W-:Y:S01]  /*1e2d0*/  IMAD.MOV.U32 R161, RZ, RZ, R85 ;  /* 0x000000ffffa17224 */ /* 0x002fe200078e0055 */
[----:B------:R1:W-:Y:S01]  /*1e2e0*/  STL.64 [R1+0x12d0], R172 ;  /* 0x0012d0ac01007387 */ /* 0x0003e20000100a00 */
[----:B------:R-:W-:Y:S02]  /*1e2f0*/  IMAD.MOV.U32 R149, RZ, RZ, R73 ;  /* 0x000000ffff957224 */ /* 0x000fe400078e0049 */
[----:B--2---:R-:W-:Y:S01]  /*1e300*/  IMAD.MOV.U32 R174, RZ, RZ, R98 ;  /* 0x000000ffffae7224 */ /* 0x004fe200078e0062 */
[----:B------:R2:W-:Y:S01]  /*1e310*/  STL.128 [R1+0x12c0], R168 ;  /* 0x0012c0a801007387 */ /* 0x0005e20000100c00 */
[----:B------:R-:W-:-:S02]  /*1e320*/  IMAD.MOV.U32 R148, RZ, RZ, R72 ;  /* 0x000000ffff947224 */ /* 0x000fc400078e0048 */
[----:B0-----:R-:W-:Y:S01]  /*1e330*/  IMAD.MOV.U32 R175, RZ, RZ, R99 ;  /* 0x000000ffffaf7224 */ /* 0x001fe200078e0063 */
[----:B------:R0:W-:Y:S01]  /*1e340*/  STL.128 [R1+0x12b0], R164 ;  /* 0x0012b0a401007387 */ /* 0x0001e20000100c00 */
[----:B------:R-:W-:Y:S02]  /*1e350*/  IMAD.MOV.U32 R147, RZ, RZ, R71 ;  /* 0x000000ffff937224 */ /* 0x000fe400078e0047 */
[----:B------:R-:W-:Y:S01]  /*1e360*/  IMAD.MOV.U32 R146, RZ, RZ, R70 ;  /* 0x000000ffff927224 */ /* 0x000fe200078e0046 */
[----:B------:R3:W-:Y:S01]  /*1e370*/  STL.64 [R1+0x12a0], R162 ;  /* 0x0012a0a201007387 */ /* 0x0007e20000100a00 */
[----:B-1----:R-:W-:Y:S02]  /*1e380*/  IMAD.MOV.U32 R173, RZ, RZ, R97 ;  /* 0x000000ffffad7224 */ /* 0x002fe400078e0061 */
[----:B------:R-:W-:Y:S01]  /*1e390*/  IMAD.MOV.U32 R172, RZ, RZ, R96 ;  /* 0x000000ffffac7224 */ /* 0x000fe200078e0060 */
[----:B------:R1:W-:Y:S01]  /*1e3a0*/  STL.128 [R1+0x1290], R152 ;  /* 0x0012909801007387 */ /* 0x0003e20000100c00 */
[----:B------:R-:W-:-:S02]  /*1e3b0*/  IMAD.MOV.U32 R145, RZ, RZ, R69 ;  /* 0x000000ffff917224 */ /* 0x000fc400078e0045 */
[----:B------:R-:W-:Y:S01]  /*1e3c0*/  IMAD.MOV.U32 R144, RZ, RZ, R68 ;  /* 0x000000ffff907224 */ /* 0x000fe200078e0044 */
[----:B------:R-:W-:Y:S01]  /*1e3d0*/  STL [R1+0x600], R136 ;  /* 0x0006008801007387 */ /* 0x000fe20000100800 */
[----:B--2---:R-:W-:Y:S02]  /*1e3e0*/  IMAD.MOV.U32 R171, RZ, RZ, R95 ;  /* 0x000000ffffab7224 */ /* 0x004fe400078e005f */
[----:B------:R-:W-:Y:S01]  /*1e3f0*/  IMAD.MOV.U32 R170, RZ, RZ, R94 ;  /* 0x000000ffffaa7224 */ /* 0x000fe200078e005e */
[----:B------:R-:W-:Y:S01]  /*1e400*/  STL.128 [R1+0x1300], R192 ;  /* 0x001300c001007387 */ /* 0x000fe20000100c00 */
[----:B------:R-:W-:Y:S02]  /*1e410*/  IMAD.MOV.U32 R169, RZ, RZ, R93 ;  /* 0x000000ffffa97224 */ /* 0x000fe400078e005d */
[----:B------:R-:W-:Y:S01]  /*1e420*/  IMAD.MOV.U32 R168, RZ, RZ, R92 ;  /* 0x000000ffffa87224 */ /* 0x000fe200078e005c */
[----:B------:R-:W-:Y:S01]  /*1e430*/  STL.128 [R1+0x12f0], R188 ;  /* 0x0012f0bc01007387 */ /* 0x000fe20000100c00 */
[----:B0-----:R-:W-:-:S02]  /*1e440*/  IMAD.MOV.U32 R167, RZ, RZ, R91 ;  /* 0x000000ffffa77224 */ /* 0x001fc400078e005b */
[----:B------:R-:W-:Y:S01]  /*1e450*/  IMAD.MOV.U32 R166, RZ, RZ, R90 ;  /* 0x000000ffffa67224 */ /* 0x000fe200078e005a */
[----:B------:R0:W-:Y:S01]  /*1e460*/  STL.128 [R1+0x12e0], R184 ;  /* 0x0012e0b801007387 */ /* 0x0001e20000100c00 */
[----:B------:R-:W-:Y:S02]  /*1e470*/  IMAD.MOV.U32 R165, RZ, RZ, R89 ;  /* 0x000000ffffa57224 */ /* 0x000fe400078e0059 */
[----:B------:R-:W-:Y:S01]  /*1e480*/  IMAD.MOV.U32 R164, RZ, RZ, R88 ;  /* 0x000000ffffa47224 */ /* 0x000fe200078e0058 */
[----:B------:R2:W-:Y:S01]  /*1e490*/  STL [R1+0x5c4], R121 ;  /* 0x0005c47901007387 */ /* 0x0005e20000100800 */
[----:B---3--:R-:W-:Y:S02]  /*1e4a0*/  IMAD.MOV.U32 R163, RZ, RZ, R87 ;  /* 0x000000ffffa37224 */ /* 0x008fe400078e0057 */
[----:B------:R-:W-:Y:S01]  /*1e4b0*/  IMAD.MOV.U32 R162, RZ, RZ, R86 ;  /* 0x000000ffffa27224 */ /* 0x000fe200078e0056 */
[----:B------:R3:W-:Y:S01]  /*1e4c0*/  STL [R1+0x5c0], R120 ;  /* 0x0005c07801007387 */ /* 0x0007e20000100800 */
[----:B-1----:R-:W-:-:S02]  /*1e4d0*/  IMAD.MOV.U32 R155, RZ, RZ, R79 ;  /* 0x000000ffff9b7224 */ /* 0x002fc400078e004f */
        /* <DEDUP_REMOVED lines=21> */
[----:B0-----:R-:W-:Y:S01]  /*1e630*/  IMAD.MOV.U32 R184, RZ, RZ, R108 ;  /* 0x000000ffffb87224 */ /* 0x001fe200078e006c */
        /* <DEDUP_REMOVED lines=36> */
[----:B---3--:R-:W-:Y:S02]  /*1e880*/  IMAD.MOV.U32 R120, RZ, RZ, R44 ;  /* 0x000000ffff787224 */ /* 0x008fe400078e002c */
[----:B-1----:R-:W-:Y:S02]  /*1e890*/  IMAD.MOV.U32 R119, RZ, RZ, R43 ;  /* 0x000000ffff777224 */ /* 0x002fe400078e002b */
[----:B----4-:R-:W-:Y:S02]  /*1e8a0*/  IMAD.MOV.U32 R118, RZ, RZ, R42 ;  /* 0x000000ffff767224 */ /* 0x010fe400078e002a */
[----:B------:R-:W-:Y:S02]  /*1e8b0*/  IMAD.MOV.U32 R117, RZ, RZ, R41 ;  /* 0x000000ffff757224 */ /* 0x000fe400078e0029 */
[----:B------:R-:W-:Y:S02]  /*1e8c0*/  IMAD.MOV.U32 R116, RZ, RZ, R40 ;  /* 0x000000ffff747224 */ /* 0x000fe400078e0028 */
[----:B------:R-:W-:-:S02]  /*1e8d0*/  IMAD.MOV.U32 R115, RZ, RZ, R39 ;  /* 0x000000ffff737224 */ /* 0x000fc400078e0027 */
[----:B------:R-:W-:Y:S02]  /*1e8e0*/  IMAD.MOV.U32 R114, RZ, RZ, R38 ;  /* 0x000000ffff727224 */ /* 0x000fe400078e0026 */
[----:B------:R-:W-:Y:S02]  /*1e8f0*/  IMAD.MOV.U32 R113, RZ, RZ, R37 ;  /* 0x000000ffff717224 */ /* 0x000fe400078e0025 */
[----:B0-----:R-:W-:Y:S02]  /*1e900*/  IMAD.MOV.U32 R112, RZ, RZ, R36 ;  /* 0x000000ffff707224 */ /* 0x001fe400078e0024 */
        /* <DEDUP_REMOVED lines=10> */
[----:B------:R-:W-:Y:S01]  /*1e9b0*/  IMAD.MOV.U32 R27, RZ, RZ, R2 ;  /* 0x000000ffff1b7224 */ /* 0x000fe200078e0002 */
[----:B------:R0:W-:Y:S01]  /*1e9c0*/  STL.128 [R1+0x15a0], R20 ;  /* 0x0015a01401007387 */ /* 0x0001e20000100c00 */
[----:B------:R-:W-:-:S03]  /*1e9d0*/  IMAD.MOV.U32 R177, RZ, RZ, R101 ;  /* 0x000000ffffb17224 */ /* 0x000fc600078e0065 */
[----:B------:R1:W-:Y:S01]  /*1e9e0*/  STL.128 [R1+0x1570], R8 ;  /* 0x0015700801007387 */ /* 0x0003e20000100c00 */
[----:B------:R-:W-:-:S03]  /*1e9f0*/  IMAD.MOV.U32 R178, RZ, RZ, R102 ;  /* 0x000000ffffb27224 */ /* 0x000fc600078e0066 */
[----:B------:R-:W-:Y:S01]  /*1ea00*/  STL [R1+0x634], R12 ;  /* 0x0006340c01007387 */ /* 0x000fe20000100800 */
[----:B------:R-:W-:-:S03]  /*1ea10*/  IMAD.MOV.U32 R179, RZ, RZ, R103 ;  /* 0x000000ffffb37224 */ /* 0x000fc600078e0067 */
[----:B------:R-:W-:Y:S04]  /*1ea20*/  STL [R1+0x630], R14 ;  /* 0x0006300e01007387 */ /* 0x000fe80000100800 */
[----:B0-----:R-:W2:Y:S04]  /*1ea30*/  LDL.LU.128 R20, [R1+0x15a0] ;  /* 0x0015a00001147983 */ /* 0x001ea80000300c00 */
[----:B-1----:R-:W3:Y:S04]  /*1ea40*/  LDL.LU.128 R8, [R1+0x1570] ;  /* 0x0015700001087983 */ /* 0x002ee80000300c00 */
        /* <DEDUP_REMOVED lines=85> */
[----:B------:R-:W-:Y:S04]  /*1efa0*/  STL.128 [R1+0x250], R108 ;  /* 0x0002506c01007387 */ /* 0x000fe80000100c00 */
[----:B------:R-:W-:Y:S04]  /*1efb0*/  STL [R1+0x448], R3 ;  /* 0x0004480301007387 */ /* 0x000fe80000100800 */
[----:B------:R-:W-:Y:S04]  /*1efc0*/  STL.128 [R1+0x260], R112 ;  /* 0x0002607001007387 */ /* 0x000fe80000100c00 */
        /* <DEDUP_REMOVED lines=11> */
[----:B------:R-:W-:Y:S04]  /*1f080*/  STL [R1+0x440], R24 ;  /* 0x0004401801007387 */ /* 0x000fe80000100800 */
[----:B------:R1:W-:Y:S04]  /*1f090*/  STL.128 [R1+0x1280], R24 ;  /* 0x0012801801007387 */ /* 0x0003e80000100c00 */
[----:B------:R-:W4:Y:S04]  /*1f0a0*/  LDL.LU.128 R28, [R1+0x450] ;  /* 0x00045000011c7983 */ /* 0x000f280000300c00 */
[----:B0-----:R-:W4:Y:S04]  /*1f0b0*/  LDL.LU.128 R152, [R1+0x1290] ;  /* 0x0012900001987983 */ /* 0x001f280000300c00 */
[----:B------:R-:W4:Y:S04]  /*1f0c0*/  LDL.LU.128 R32, [R1+0x460] ;  /* 0x0004600001207983 */ /* 0x000f280000300c00 */
        /* <DEDUP_REMOVED lines=33> */
[----:B0-----:R-:W3:Y:S04]  /*1f2e0*/  LDL.LU.128 R184, [R1+0x12e0] ;  /* 0x0012e00001b87983 */ /* 0x001ee80000300c00 */
[----:B-1----:R-:W3:Y:S04]  /*1f2f0*/  LDL.LU.128 R188, [R1+0x12f0] ;  /* 0x0012f00001bc7983 */ /* 0x002ee80000300c00 */
[----:B--2---:R-:W2:Y:S04]  /*1f300*/  LDL.LU.128 R196, [R1+0x1310] ;  /* 0x0013100001c47983 */ /* 0x004ea80000300c00 */
[----:B------:R0:W-:Y:S04]  /*1f310*/  STL.128 [R1+0x1270], R20 ;  /* 0x0012701401007387 */ /* 0x0001e80000100c00 */
[----:B------:R-:W-:Y:S04]  /*1f320*/  STL.128 [R1+0x320], R160 ;  /* 0x000320a001007387 */ /* 0x000fe80000100c00 */
[----:B------:R1:W-:Y:S04]  /*1f330*/  STL.128 [R1+0x330], R164 ;  /* 0x000330a401007387 */ /* 0x0003e80000100c00 */
[----:B------:R1:W-:Y:S04]  /*1f340*/  STL.128 [R1+0x340], R168 ;  /* 0x000340a801007387 */ /* 0x0003e80000100c00 */
[----:B------:R1:W-:Y:S04]  /*1f350*/  STL.128 [R1+0x350], R172 ;  /* 0x000350ac01007387 */ /* 0x0003e80000100c00 */
[----:B0-----:R-:W2:Y:S04]  /*1f360*/  LDL.LU.128 R20, [R1+0x1270] ;  /* 0x0012700001147983 */ /* 0x001ea80000300c00 */
[----:B-1----:R-:W2:Y:S04]  /*1f370*/  LDL.LU.128 R164, [R1+0x12b0] ;  /* 0x0012b00001a47983 */ /* 0x002ea80000300c00 */
[----:B------:R-:W2:Y:S04]  /*1f380*/  LDL.LU.128 R168, [R1+0x12c0] ;  /* 0x0012c00001a87983 */ /* 0x000ea80000300c00 */
[----:B------:R-:W2:Y:S04]  /*1f390*/  LDL.LU.64 R172, [R1+0x12d0] ;  /* 0x0012d00001ac7983 */ /* 0x000ea80000300a00 */
[----:B------:R-:W2:Y:S01]  /*1f3a0*/  LDL.LU.64 R162, [R1+0x12a0] ;  /* 0x0012a00001a27983 */ /* 0x000ea20000300a00 */
[----:B----4-:R-:W-:-:S06]  /*1f3b0*/  WARPGROUP.ARRIVE ;  /* 0x00000000000079c5 */ /* 0x010fcc0000000000 */
[----:B------:R-:W-:Y:S01]  /*1f3c0*/  HGMMA.64x256x16.F32 R24, R152, gdesc[UR4].tnspB, R24, gsb0 ;  /* 0x43e0000498187df0 */ /* 0x000fe20008000818 */
[----:B------:R-:W-:Y:S02]  /*1f3d0*/  STL.128 [R1+0x310], R156 ;  /* 0x0003109c01007387 */ /* 0x000fe40000100c00 */
[----:B------:R-:W-:Y:S02]  /*1f3e0*/  WARPGROUP.DEPBAR.LE gsb0, 0x0 ;  /* 0x00008000000079c5 */ /* 0x000fe40000010000 */
[----:B------:R0:W-:Y:S04]  /*1f3f0*/  STL.128 [R1+0x440], R24 ;  /* 0x0004401801007387 */ /* 0x0001e80000100c00 */
[----:B------:R-:W-:Y:S04]  /*1f400*/  STL.128 [R1+0x450], R28 ;  /* 0x0004501c01007387 */ /* 0x000fe80000100c00 */
[----:B------:R1:W-:Y:S04]  /*1f410*/  STL.128 [R1+0x570], R100 ;  /* 0x0005706401007387 */ /* 0x0003e80000100c00 */
[----:B------:R4:W-:Y:S04]  /*1f420*/  STL.128 [R1+0x580], R104 ;  /* 0x0005806801007387 */ /* 0x0009e80000100c00 */
[----:B0-----:R-:W2:Y:S04]  /*1f430*/  LDL.LU.128 R24, [R1+0x1280] ;  /* 0x0012800001187983 */ /* 0x001ea80000300c00 */
[----:B-1----:R-:W2:Y:S04]  /*1f440*/  LDL.LU.128 R100, [R1+0x440] ;  /* 0x0004400001647983 */ /* 0x002ea80000300c00 */
[----:B----4-:R-:W4:Y:S01]  /*1f450*/  LDL.LU.128 R104, [R1+0x450] ;  /* 0x0004500001687983 */ /* 0x010f220000300c00 */
[-CC-:B---3--:R-:W-:Y:S01]  /*1f460*/  FFMA.FTZ R161, R184, R0.reuse, -R13.reuse ;  /* 0x00000000b8a17223 */ /* 0x188fe2000001080d */
[-CC-:B------:R-:W-:Y:S01]  /*1f470*/  FFMA.FTZ R160, R185, R0.reuse, -R13.reuse ;  /* 0x00000000b9a07223 */ /* 0x180fe2000001080d */
[-CC-:B------:R-:W-:Y:S01]  /*1f480*/  FFMA.FTZ R159, R188, R0.reuse, -R13.reuse ;  /* 0x00000000bc9f7223 */ /* 0x180fe2000001080d */
[-C--:B------:R-:W-:Y:S01]  /*1f490*/  FFMA.FTZ R158, R189, R0.reuse, -R13 ;  /* 0x00000000bd9e7223 */ /* 0x080fe2000001080d */
[-CC-:B--2---:R-:W-:Y:S01]  /*1f4a0*/  FFMA.FTZ R157, R186, R0.reuse, -R197.reuse ;  /* 0x00000000ba9d7223 */ /* 0x184fe200000108c5 */
        /* <DEDUP_REMOVED lines=10> */
[----:B------:R-:W2:Y:S01]  /*1f550*/  MUFU.EX2 R0, R0 ;  /* 0x0000000000007308 */ /* 0x000ea20000000800 */
[----:B------:R-:W-:Y:S01]  /*1f560*/  IMAD.MOV.U32 R200, RZ, RZ, R225 ;  /* 0x000000ffffc87224 */ /* 0x000fe200078e00e1 */
[----:B------:R3:W-:Y:S01]  /*1f570*/  STL.128 [R1+0x360], R176 ;  /* 0x000360b001007387 */ /* 0x0007e20000100c00 */
[----:B------:R-:W-:Y:S01]  /*1f580*/  IMAD.MOV.U32 R201, RZ, RZ, R224 ;  /* 0x000000ffffc97224 */ /* 0x000fe200078e00e0 */
[----:B0-----:R-:W-:Y:S01]  /*1f590*/  F2FP.F16.F32.PACK_AB R152, R160, R161 ;  /* 0x000000a1a098723e */ /* 0x001fe200000000ff */
[----:B------:R-:W-:Y:S01]  /*1f5a0*/  IMAD.MOV.U32 R224, RZ, RZ, R14 ;  /* 0x000000ffffe07224 */ /* 0x000fe200078e000e */
[----:B-1----:R-:W-:Y:S01]  /*1f5b0*/  F2FP.F16.F32.PACK_AB R153, R156, R157 ;  /* 0x0000009d9c99723e */ /* 0x002fe200000000ff */
[----:B------:R-:W-:Y:S01]  /*1f5c0*/  IMAD.MOV.U32 R225, RZ, RZ, R12 ;  /* 0x000000ffffe17224 */ /* 0x000fe200078e000c */
[----:B------:R-:W-:Y:S01]  /*1f5d0*/  F2FP.F16.F32.PACK_AB R154, R158, R159 ;  /* 0x0000009f9e9a723e */ /* 0x000fe200000000ff */
[----:B------:R-:W-:-:S02]  /*1f5e0*/  IMAD.MOV.U32 R175, RZ, RZ, R150 ;  /* 0x000000ffffaf7224 */ /* 0x000fc400078e0096 */
[----:B------:R-:W-:Y:S01]  /*1f5f0*/  IMAD.MOV.U32 R174, RZ, RZ, R151 ;  /* 0x000000ffffae7224 */ /* 0x000fe200078e0097 */
[----:B------:R-:W-:Y:S01]  /*1f600*/  STL.128 [R1+0x370], R180 ;  /* 0x000370b401007387 */ /* 0x000fe20000100c00 */
[----:B------:R-:W-:Y:S01]  /*1f610*/  IMAD.MOV.U32 R202, RZ, RZ, R223 ;  /* 0x000000ffffca7224 */ /* 0x000fe200078e00df */
[----:B--2---:R-:W-:Y:S01]  /*1f620*/  F2FP.F16.F32.PACK_AB R155, R0, R13 ;  /* 0x0000000d009b723e */ /* 0x004fe200000000ff */
[----:B---3--:R-:W-:Y:S02]  /*1f630*/  IMAD.MOV.U32 R179, RZ, RZ, R146 ;  /* 0x000000ffffb37224 */ /* 0x008fe400078e0092 */
[----:B------:R-:W-:Y:S02]  /*1f640*/  IMAD.MOV.U32 R178, RZ, RZ, R147 ;  /* 0x000000ffffb27224 */ /* 0x000fe400078e0093 */
[----:B------:R-:W-:Y:S02]  /*1f650*/  IMAD.MOV.U32 R177, RZ, RZ, R148 ;  /* 0x000000ffffb17224 */ /* 0x000fe400078e0094 */
[----:B------:R-:W-:Y:S01]  /*1f660*/  IMAD.MOV.U32 R176, RZ, RZ, R149 ;  /* 0x000000ffffb07224 */ /* 0x000fe200078e0095 */
[----:B------:R0:W-:Y:S01]  /*1f670*/  STL.128 [R1+0x420], R224 ;  /* 0x000420e001007387 */ /* 0x0001e20000100c00 */
        /* <DEDUP_REMOVED lines=18> */
[----:B0-----:R-:W-:-:S02]  /*1f7a0*/  IMAD.MOV.U32 R227, RZ, RZ, R140 ;  /* 0x000000ffffe37224 */ /* 0x001fc400078e008c */
[----:B------:R-:W-:Y:S01]  /*1f7b0*/  IMAD.MOV.U32 R226, RZ, RZ, R141 ;  /* 0x000000ffffe27224 */ /* 0x000fe200078e008d */
[----:B------:R-:W-:Y:S01]  /*1f7c0*/  STL.128 [R1+0x490], R44 ;  /* 0x0004902c01007387 */ /* 0x000fe20000100c00 */
[----:B------:R-:W-:Y:S02]  /*1f7d0*/  IMAD.MOV.U32 R183, RZ, RZ, R142 ;  /* 0x000000ffffb77224 */ /* 0x000fe400078e008e */
[----:B------:R-:W-:Y:S01]  /*1f7e0*/  IMAD.MOV.U32 R182, RZ, RZ, R143 ;  /* 0x000000ffffb67224 */ /* 0x000fe200078e008f */
[----:B------:R-:W-:Y:S01]  /*1f7f0*/  STL.128 [R1+0x4a0], R48 ;  /* 0x0004a03001007387 */ /* 0x000fe20000100c00 */
[----:B------:R-:W-:Y:S02]  /*1f800*/  IMAD.MOV.U32 R181, RZ, RZ, R144 ;  /* 0x000000ffffb57224 */ /* 0x000fe400078e0090 */
[----:B------:R-:W-:Y:S01]  /*1f810*/  IMAD.MOV.U32 R180, RZ, RZ, R145 ;  /* 0x000000ffffb47224 */ /* 0x000fe200078e0091 */
        /* <DEDUP_REMOVED lines=16> */
[----:B------:R3:W-:Y:S04]  /*1f920*/  STL [R1+0x5f0], R132 ;  /* 0x0005f08401007387 */ /* 0x0007e80000100800 */
[----:B-1----:R-:W4:Y:S04]  /*1f930*/  LDL.LU R20, [R1+0x5c0] ;  /* 0x0005c00001147983 */ /* 0x002f280000300800 */
[----:B------:R-:W4:Y:S04]  /*1f940*/  LDL.LU R21, [R1+0x5c8] ;  /* 0x0005c80001157983 */ /* 0x000f280000300800 */
[----:B------:R-:W4:Y:S04]  /*1f950*/  LDL.LU R22, [R1+0x5cc] ;  /* 0x0005cc0001167983 */ /* 0x000f280000300800 */
[----:B------:R-:W4:Y:S04]  /*1f960*/  LDL.LU R23, [R1+0x5d0] ;  /* 0x0005d00001177983 */ /* 0x000f280000300800 */
[----:B------:R-:W-:Y:S04]  /*1f970*/  STL.128 [R1+0x11b0], R176 ;  /* 0x0011b0b001007387 */ /* 0x000fe80000100c00 */
[----:B------:R-:W-:Y:S04]  /*1f980*/  STL.128 [R1+0x11a0], R172 ;  /* 0x0011a0ac01007387 */ /* 0x000fe80000100c00 */
[----:B------:R-:W-:Y:S04]  /*1f990*/  STL.128 [R1+0x1190], R168 ;  /* 0x001190a801007387 */ /* 0x000fe80000100c00 */
[----:B------:R-:W-:Y:S04]  /*1f9a0*/  STL.128 [R1+0x1180], R164 ;  /* 0x001180a401007387 */ /* 0x000fe80000100c00 */
[----:B------:R-:W-:Y:S04]  /*1f9b0*/  STL.128 [R1+0x1170], R160 ;  /* 0x001170a001007387 */ /* 0x000fe80000100c00 */
[----:B------:R-:W-:Y:S04]  /*1f9c0*/  STL.128 [R1+0x1160], R156 ;  /* 0x0011609c01007387 */ /* 0x000fe80000100c00 */
[----:B------:R1:W-:Y:S04]  /*1f9d0*/  STL.128 [R1+0x1150], R152 ;  /* 0x0011509801007387 */ /* 0x0003e80000100c00 */
[----:B0-----:R-:W4:Y:S04]  /*1f9e0*/  LDL.LU.128 R108, [R1+0x460] ;  /* 0x00046000016c7983 */ /* 0x001f280000300c00 */
[----:B--2---:R-:W2:Y:S04]  /*1f9f0*/  LDL.LU.128 R112, [R1+0x470] ;  /* 0x0004700001707983 */ /* 0x004ea80000300c00 */
        /* <DEDUP_REMOVED lines=9> */
[----:B-1----:R-:W3:Y:S04]  /*1fa90*/  LDL.LU.128 R152, [R1+0x510] ;  /* 0x0005100001987983 */ /* 0x002ee80000300c00 */
[----:B------:R-:W3:Y:S04]  /*1faa0*/  LDL.LU.128 R156, [R1+0x520] ;  /* 0x00052000019c7983 */ /* 0x000ee80000300c00 */
[----:B------:R-:W3:Y:S04]  /*1fab0*/  LDL.LU.128 R160, [R1+0x530] ;  /* 0x0005300001a07983 */ /* 0x000ee80000300c00 */
[----:B------:R-:W3:Y:S04]  /*1fac0*/  LDL.LU.128 R164, [R1+0x540] ;  /* 0x0005400001a47983 */ /* 0x000ee80000300c00 */
[----:B------:R-:W3:Y:S04]  /*1fad0*/  LDL.LU.128 R168, [R1+0x550] ;  /* 0x0005500001a87983 */ /* 0x000ee80000300c00 */
[----:B------:R-:W3:Y:S04]  /*1fae0*/  LDL.LU.128 R172, [R1+0x560] ;  /* 0x0005600001ac7983 */ /* 0x000ee80000300c00 */
[----:B------:R-:W3:Y:S01]  /*1faf0*/  LDL.128 R176, [R1+0x570] ;  /* 0x0005700001b07983 */ /* 0x000ee20000100c00 */
[----:B----4-:R-:W-:-:S03]  /*1fb00*/  IMAD.MOV.U32 R28, RZ, RZ, R104 ;  /* 0x000000ffff1c7224 */ /* 0x010fc600078e0068 */
[----:B------:R-:W-:Y:S01]  /*1fb10*/  STL.128 [R1+0x230], R8 ;  /* 0x0002300801007387 */ /* 0x000fe20000100c00 */
[----:B------:R-:W-:-:S03]  /*1fb20*/  IMAD.MOV.U32 R29, RZ, RZ, R105 ;  /* 0x000000ffff1d7224 */ /* 0x000fc600078e0069 */
[----:B------:R-:W-:Y:S01]  /*1fb30*/  STL.128 [R1+0x230], R4 ;  /* 0x0002300401007387 */ /* 0x000fe20000100c00 */
[----:B------:R-:W-:Y:S02]  /*1fb40*/  IMAD.MOV.U32 R30, RZ, RZ, R106 ;  /* 0x000000ffff1e7224 */ /* 0x000fe400078e006a */
[----:B------:R-:W-:Y:S01]  /*1fb50*/  IMAD.MOV.U32 R31, RZ, RZ, R107 ;  /* 0x000000ffff1f7224 */ /* 0x000fe200078e006b */
[----:B------:R0:W-:Y:S04]  /*1fb60*/  STL.128 [R1+0x230], R24 ;  /* 0x0002301801007387 */ /* 0x0001e80000100c00 */
[----:B------:R1:W-:Y:S04]  /*1fb70*/  STL.128 [R1+0x230], R100 ;  /* 0x0002306401007387 */ /* 0x0003e80000100c00 */
[----:B------:R4:W-:Y:S04]  /*1fb80*/  STL.128 [R1+0x240], R104 ;  /* 0x0002406801007387 */ /* 0x0009e80000100c00 */
[----:B------:R-:W-:Y:S01]  /*1fb90*/  STL.64 [R1+0xff0], R18 ;  /* 0x000ff01201007387 */ /* 0x000fe20000100a00 */
[----:B0-----:R-:W-:-:S03]  /*1fba0*/  IMAD.MOV.U32 R25, RZ, RZ, R101 ;  /* 0x000000ffff197224 */ /* 0x001fc600078e0065 */
[----:B------:R-:W-:Y:S01]  /*1fbb0*/  STL.128 [R1+0xfe0], R12 ;  /* 0x000fe00c01007387 */ /* 0x000fe20000100c00 */
[----:B------:R-:W-:Y:S02]  /*1fbc0*/  IMAD.MOV.U32 R26, RZ, RZ, R102 ;  /* 0x000000ffff1a7224 */ /* 0x000fe400078e0066 */
[----:B------:R-:W-:Y:S01]  /*1fbd0*/  IMAD.MOV.U32 R27, RZ, RZ, R103 ;  /* 0x000000ffff1b7224 */ /* 0x000fe200078e0067 */
[----:B-1----:R-:W3:Y:S04]  /*1fbe0*/  LDL.LU R101, [R1+0x574] ;  /* 0x0005740001657983 */ /* 0x002ee80000300800 */
[----:B------:R-:W3:Y:S04]  /*1fbf0*/  LDL.LU R102, [R1+0x578] ;  /* 0x0005780001667983 */ /* 0x000ee80000300800 */
[----:B------:R-:W3:Y:S04]  /*1fc00*/  LDL.LU R103, [R1+0x57c] ;  /* 0x00057c0001677983 */ /* 0x000ee80000300800 */
[----:B----4-:R-:W4:Y:S01]  /*1fc10*/  LDL.128 R104, [R1+0x580] ;  /* 0x0005800001687983 */ /* 0x010f220000100c00 */
[----:B------:R-:W-:-:S03]  /*1fc20*/  IMAD.MOV.U32 R24, RZ, RZ, R100 ;  /* 0x000000ffff187224 */ /* 0x000fc600078e0064 */
[----:B------:R0:W-:Y:S04]  /*1fc30*/  STL.128 [R1+0x1020], R28 ;  /* 0x0010201c01007387 */ /* 0x0001e80000100c00 */
[----:B------:R1:W-:Y:S04]  /*1fc40*/  STL.128 [R1+0x1010], R24 ;  /* 0x0010101801007387 */ /* 0x0003e80000100c00 */
[----:B------:R-:W4:Y:S04]  /*1fc50*/  LDL.LU R197, [R1+0x5c4] ;  /* 0x0005c40001c57983 */ /* 0x000f280000300800 */
[----:B------:R-:W4:Y:S04]  /*1fc60*/  LDL.LU R191, [R1+0x5d4] ;  /* 0x0005d40001bf7983 */ /* 0x000f280000300800 */
[----:B0-----:R-:W4:Y:S04]  /*1fc70*/  LDL.LU.128 R28, [R1+0x1020] ;  /* 0x00102000011c7983 */ /* 0x001f280000300c00 */
[----:B-1----:R-:W4:Y:S04]  /*1fc80*/  LDL.LU.128 R24, [R1+0x1010] ;  /* 0x0010100001187983 */ /* 0x002f280000300c00 */
[----:B------:R-:W4:Y:S04]  /*1fc90*/  LDL.LU R190, [R1+0x5d8] ;  /* 0x0005d80001be7983 */ /* 0x000f280000300800 */
[----:B------:R-:W4:Y:S04]  /*1fca0*/  LDL.LU R187, [R1+0x5dc] ;  /* 0x0005dc0001bb7983 */ /* 0x000f280000300800 */
[----:B------:R-:W4:Y:S04]  /*1fcb0*/  LDL.LU R186, [R1+0x5e0] ;  /* 0x0005e00001ba7983 */ /* 0x000f280000300800 */
[----:B------:R-:W4:Y:S04]  /*1fcc0*/  LDL.LU R189, [R1+0x5e4] ;  /* 0x0005e40001bd7983 */ /* 0x000f280000300800 */
[----:B------:R-:W4:Y:S04]  /*1fcd0*/  LDL.LU R188, [R1+0x5e8] ;  /* 0x0005e80001bc7983 */ /* 0x000f280000300800 */
[----:B------:R-:W4:Y:S04]  /*1fce0*/  LDL.LU R185, [R1+0x5ec] ;  /* 0x0005ec0001b97983 */ /* 0x000f280000300800 */
[----:B------:R-:W4:Y:S04]  /*1fcf0*/  LDL.LU R184, [R1+0x5f0] ;  /* 0x0005f00001b87983 */ /* 0x000f280000300800 */
[----:B------:R-:W4:Y:S04]  /*1fd00*/  LDL.LU.64 R18, [R1+0xff0] ;  /* 0x000ff00001127983 */ /* 0x000f280000300a00 */
[----:B------:R-:W4:Y:S01]  /*1fd10*/  LDL.LU.128 R12, [R1+0xfe0] ;  /* 0x000fe000010c7983 */ /* 0x000f220000300c00 */
[----:B------:R-:W-:Y:S01]  /*1fd20*/  VIADD R16, R16, 0x280 ;  /* 0x0000028010107836 */ /* 0x000fe20000000000 */
[----:B------:R-:W-:-:S02]  /*1fd30*/  R2UR UR7, R17 ;  /* 0x00000000110772ca */ /* 0x000fc400000e0000 */
[----:B------:R-:W-:Y:S04]  /*1fd40*/  STL.128 [R1+0x400], R216 ;  /* 0x000400d801007387 */ /* 0x000fe80000100c00 */
[----:B------:R-:W-:Y:S04]  /*1fd50*/  STL.128 [R1+0x3c0], R200 ;  /* 0x0003c0c801007387 */ /* 0x000fe80000100c00 */
[----:B------:R-:W-:Y:S04]  /*1fd60*/  STL.128 [R1+0x3d0], R204 ;  /* 0x0003d0cc01007387 */ /* 0x000fe80000100c00 */
[----:B------:R-:W-:Y:S04]  /*1fd70*/  STL.128 [R1+0x3e0], R208 ;  /* 0x0003e0d001007387 */ /* 0x000fe80000100c00 */
[----:B------:R-:W-:Y:S04]  /*1fd80*/  STL.128 [R1+0x3f0], R212 ;  /* 0x0003f0d401007387 */ /* 0x000fe80000100c00 */
[----:B------:R-:W-:Y:S04]  /*1fd90*/  STL.128 [R1+0x3a0], R192 ;  /* 0x0003a0c001007387 */ /* 0x000fe80000100c00 */
[----:B------:R-:W-:Y:S04]  /*1fda0*/  STL.64 [R1+0x1208], R198 ;  /* 0x001208c601007387 */ /* 0x000fe80000100a00 */
[----:B------:R-:W4:Y:S04]  /*1fdb0*/  LDL.LU R196, [R1+0xfd0] ;  /* 0x000fd00001c47983 */ /* 0x000f280000300800 */
[----:B------:R0:W-:Y:S01]  /*1fdc0*/  STL.128 [R1+0x1000], R20 ;  /* 0x0010001401007387 */ /* 0x0001e20000100c00 */
[----:B------:R-:W-:-:S03]  /*1fdd0*/  IMAD.MOV.U32 R32, RZ, RZ, R108 ;  /* 0x000000ffff207224 */ /* 0x000fc600078e006c */
[----:B0-----:R-:W4:Y:S01]  /*1fde0*/  LDL.LU.128 R20, [R1+0x1000] ;  /* 0x0010000001147983 */ /* 0x001f220000300c00 */
[----:B------:R-:W-:Y:S02]  /*1fdf0*/  IMAD.MOV.U32 R33, RZ, RZ, R109 ;  /* 0x000000ffff217224 */ /* 0x000fe400078e006d */
[----:B------:R-:W-:Y:S02]  /*1fe00*/  IMAD.MOV.U32 R34, RZ, RZ, R110 ;  /* 0x000000ffff227224 */ /* 0x000fe400078e006e */
[----:B------:R-:W-:Y:S02]  /*1fe10*/  IMAD.MOV.U32 R35, RZ, RZ, R111 ;  /* 0x000000ffff237224 */ /* 0x000fe400078e006f */
[----:B--2---:R-:W-:Y:S02]  /*1fe20*/  IMAD.MOV.U32 R36, RZ, RZ, R112 ;  /* 0x000000ffff247224 */ /* 0x004fe400078e0070 */
[----:B------:R-:W-:Y:S02]  /*1fe30*/  IMAD.MOV.U32 R37, RZ, RZ, R113 ;  /* 0x000000ffff257224 */ /* 0x000fe400078e0071 */
[----:B------:R-:W-:-:S02]  /*1fe40*/  IMAD.MOV.U32 R38, RZ, RZ, R114 ;  /* 0x000000ffff267224 */ /* 0x000fc400078e0072 */
[----:B------:R-:W-:Y:S02]  /*1fe50*/  IMAD.MOV.U32 R39, RZ, RZ, R115 ;  /* 0x000000ffff277224 */ /* 0x000fe400078e0073 */
        /* <DEDUP_REMOVED lines=80> */
[----:B----4-:R4:W-:Y:S04]  /*20360*/  STL.128 [R1+0x370], R104 ;  /* 0x0003706801007387 */ /* 0x0109e80000100c00 */
[----:B0-----:R-:W4:Y:S04]  /*20370*/  LDL.LU.128 R100, [R1+0x1140] ;  /* 0x0011400001647983 */ /* 0x001f280000300c00 */
[----:B-1----:R-:W4:Y:S04]  /*20380*/  LDL.LU.128 R96, [R1+0x1130] ;  /* 0x0011300001607983 */ /* 0x002f280000300c00 */
        /* <DEDUP_REMOVED lines=16> */
[----:B----4-:R-:W4:Y:S04]  /*20490*/  LDL.LU R105, [R1+0x584] ;  /* 0x0005840001697983 */ /* 0x010f280000300800 */
[----:B------:R-:W4:Y:S04]  /*204a0*/  LDL.LU R106, [R1+0x588] ;  /* 0x00058800016a7983 */ /* 0x000f280000300800 */
[----:B------:R-:W4:Y:S04]  /*204b0*/  LDL.LU R107, [R1+0x58c] ;  /* 0x00058c00016b7983 */ /* 0x000f280000300800 */
[----:B------:R-:W4:Y:S04]  /*204c0*/  LDL.128 R108, [R1+0x590] ;  /* 0x00059000016c7983 */ /* 0x000f280000100c00 */
[----:B------:R0:W-:Y:S04]  /*204d0*/  STL.128 [R1+0xe70], R20 ;  /* 0x000e701401007387 */ /* 0x0001e80000100c00 */
[----:B------:R1:W-:Y:S04]  /*204e0*/  STL.128 [R1+0xe90], R28 ;  /* 0x000e901c01007387 */ /* 0x0003e80000100c00 */
[----:B------:R1:W-:Y:S04]  /*204f0*/  STL.128 [R1+0xe80], R24 ;  /* 0x000e801801007387 */ /* 0x0003e80000100c00 */
[----:B------:R1:W-:Y:S04]  /*20500*/  STL.128 [R1+0x260], R112 ;  /* 0x0002607001007387 */ /* 0x0003e80000100c00 */
[----:B0-----:R-:W4:Y:S04]  /*20510*/  LDL.LU.128 R20, [R1+0xe70] ;  /* 0x000e700001147983 */ /* 0x001f280000300c00 */
[----:B-1----:R-:W4:Y:S04]  /*20520*/  LDL.LU.128 R28, [R1+0xe90] ;  /* 0x000e9000011c7983 */ /* 0x002f280000300c00 */
[----:B------:R-:W4:Y:S04]  /*20530*/  LDL.LU.128 R24, [R1+0xe80] ;  /* 0x000e800001187983 */ /* 0x000f280000300c00 */
[----:B------:R0:W-:Y:S01]  /*20540*/  STL.128 [R1+0x270], R116 ;  /* 0x0002707401007387 */ /* 0x0001e20000100c00 */
[----:B------:R-:W-:-:S03]  /*20550*/  R2UR UR6, R16 ;  /* 0x00000000100672ca */ /* 0x000fc600000e0000 */
[----:B------:R-:W4:Y:S04]  /*20560*/  LDL.LU.128 R112, [R1+0x5a0] ;  /* 0x0005a00001707983 */ /* 0x000f280000300c00 */
[----:B------:R1:W-:Y:S04]  /*20570*/  STL.64 [R1+0x1268], R226 ;  /* 0x001268e201007387 */ /* 0x0003e80000100a00 */
[----:B------:R1:W-:Y:S04]  /*20580*/  STL [R1+0x1200], R197 ;  /* 0x001200c501007387 */ /* 0x0003e80000100800 */
[----:B0-----:R-:W4:Y:S04]  /*20590*/  LDL.LU.128 R116, [R1+0x5b0] ;  /* 0x0005b00001747983 */ /* 0x001f280000300c00 */
[----:B------:R0:W-:Y:S04]  /*205a0*/  STL.128 [R1+0x11e0], R188 ;  /* 0x0011e0bc01007387 */ /* 0x0001e80000100c00 */
[----:B------:R0:W-:Y:S04]  /*205b0*/  STL.128 [R1+0x11d0], R184 ;  /* 0x0011d0b801007387 */ /* 0x0001e80000100c00 */
[----:B------:R0:W-:Y:S04]  /*205c0*/  STL.128 [R1+0x11c0], R180 ;  /* 0x0011c0b401007387 */ /* 0x0001e80000100c00 */
[----:B------:R-:W-:Y:S04]  /*205d0*/  STL.128 [R1+0x350], R172 ;  /* 0x000350ac01007387 */ /* 0x000fe80000100c00 */
[----:B------:R0:W-:Y:S04]  /*205e0*/  STL.128 [R1+0x360], R176 ;  /* 0x000360b001007387 */ /* 0x0001e80000100c00 */
[----:B------:R0:W-:Y:S04]  /*205f0*/  STL.64 [R1+0xe60], R18 ;  /* 0x000e601201007387 */ /* 0x0001e80000100a00 */
[----:B------:R0:W-:Y:S04]  /*20600*/  STL.128 [R1+0xe50], R12 ;  /* 0x000e500c01007387 */ /* 0x0001e80000100c00 */
[----:B-1----:R-:W4:Y:S04]  /*20610*/  LDL.LU.64 R226, [R1+0x1268] ;  /* 0x0012680001e27983 */ /* 0x002f280000300a00 */
[----:B------:R-:W4:Y:S04]  /*20620*/  LDL.LU R197, [R1+0x1200] ;  /* 0x0012000001c57983 */ /* 0x000f280000300800 */
[----:B0-----:R-:W4:Y:S04]  /*20630*/  LDL.LU.128 R188, [R1+0x11e0] ;  /* 0x0011e00001bc7983 */ /* 0x001f280000300c00 */
[----:B------:R-:W4:Y:S04]  /*20640*/  LDL.LU.128 R184, [R1+0x11d0] ;  /* 0x0011d00001b87983 */ /* 0x000f280000300c00 */
[----:B------:R-:W4:Y:S04]  /*20650*/  LDL.LU.128 R180, [R1+0x11c0] ;  /* 0x0011c00001b47983 */ /* 0x000f280000300c00 */
[----:B------:R-:W4:Y:S04]  /*20660*/  LDL.LU.128 R176, [R1+0x11b0] ;  /* 0x0011b00001b07983 */ /* 0x000f280000300c00 */
[----:B------:R-:W4:Y:S04]  /*20670*/  LDL.LU.128 R172, [R1+0x11a0] ;  /* 0x0011a00001ac7983 */ /* 0x000f280000300c00 */
[----:B------:R-:W4:Y:S04]  /*20680*/  LDL.LU.64 R18, [R1+0xe60] ;  /* 0x000e600001127983 */ /* 0x000f280000300a00 */
[----:B------:R-:W4:Y:S04]  /*20690*/  LDL.LU.128 R12, [R1+0xe50] ;  /* 0x000e5000010c7983 */ /* 0x000f280000300c00 */
[----:B------:R-:W4:Y:S04]  /*206a0*/  LDL.LU R17, [R1+0x598] ;  /* 0x0005980001117983 */ /* 0x000f280000300800 */
[----:B------:R-:W4:Y:S04]  /*206b0*/  LDL.LU R16, [R1+0x59c] ;  /* 0x00059c0001107983 */ /* 0x000f280000300800 */
[----:B------:R0:W-:Y:S04]  /*206c0*/  STL.128 [R1+0x300], R152 ;  /* 0x0003009801007387 */ /* 0x0001e80000100c00 */
[----:B------:R1:W-:Y:S04]  /*206d0*/  STL.128 [R1+0x410], R220 ;  /* 0x000410dc01007387 */ /* 0x0003e80000100c00 */
[----:B------:R-:W4:Y:S04]  /*206e0*/  LDL.LU.128 R216, [R1+0x1360] ;  /* 0x0013600001d87983 */ /* 0x000f280000300c00 */
[----:B------:R-:W4:Y:S04]  /*206f0*/  LDL.LU.128 R212, [R1+0x1350] ;  /* 0x0013500001d47983 */ /* 0x000f280000300c00 */
[----:B0-----:R-:W4:Y:S04]  /*20700*/  LDL.LU.128 R152, [R1+0x1150] ;  /* 0x0011500001987983 */ /* 0x001f280000300c00 */
[----:B-1----:R-:W4:Y:S04]  /*20710*/  LDL.LU.64 R220, [R1+0x1370] ;  /* 0x0013700001dc7983 */ /* 0x002f280000300a00 */
[----:B------:R-:W4:Y:S04]  /*20720*/  LDL.LU.128 R208, [R1+0x1340] ;  /* 0x0013400001d07983 */ /* 0x000f280000300c00 */
[----:B------:R-:W4:Y:S04]  /*20730*/  LDL.LU.128 R204, [R1+0x1330] ;  /* 0x0013300001cc7983 */ /* 0x000f280000300c00 */
[----:B------:R-:W4:Y:S04]  /*20740*/  LDL.LU.128 R200, [R1+0x1320] ;  /* 0x0013200001c87983 */ /* 0x000f280000300c00 */
[----:B------:R-:W4:Y:S04]  /*20750*/  LDL.LU.128 R192, [R1+0x1300] ;  /* 0x0013000001c07983 */ /* 0x000f280000300c00 */
        /* <DEDUP_REMOVED lines=12> */
[----:B------:R-:W4:Y:S04]  /*20820*/  LDL.LU.64 R198, [R1+0x1208] ;  /* 0x0012080001c67983 */ /* 0x000f280000300a00 */
[----:B------:R0:W-:Y:S04]  /*20830*/  STL.128 [R1+0xfb0], R100 ;  /* 0x000fb06401007387 */ /* 0x0001e80000100c00 */
[----:B------:R1:W-:Y:S04]  /*20840*/  STL.128 [R1+0xfa0], R96 ;  /* 0x000fa06001007387 */ /* 0x0003e80000100c00 */
[----:B--2---:R2:W-:Y:S04]  /*20850*/  STL.128 [R1+0xf90], R92 ;  /* 0x000f905c01007387 */ /* 0x0045e80000100c00 */
[----:B---3--:R3:W-:Y:S04]  /*20860*/  STL.128 [R1+0xf80], R88 ;  /* 0x000f805801007387 */ /* 0x0087e80000100c00 */
        /* <DEDUP_REMOVED lines=14> */
[----:B0-----:R-:W3:Y:S04]  /*20950*/  LDL.LU.128 R100, [R1+0xfb0] ;  /* 0x000fb00001647983 */ /* 0x001ee80000300c00 */
[----:B-1----:R-:W3:Y:S04]  /*20960*/  LDL.LU.128 R96, [R1+0xfa0] ;  /* 0x000fa00001607983 */ /* 0x002ee80000300c00 */
[----:B----4-:R0:W-:Y:S04]  /*20970*/  STL.128 [R1+0xfc0], R104 ;  /* 0x000fc06801007387 */ /* 0x0101e80000100c00 */
[----:B------:R1:W-:Y:S04]  /*20980*/  STL.128 [R1+0x380], R108 ;  /* 0x0003806c01007387 */ /* 0x0003e80000100c00 */
[----:B--2---:R-:W2:Y:S04]  /*20990*/  LDL.LU.128 R92, [R1+0xf90] ;  /* 0x000f9000015c7983 */ /* 0x004ea80000300c00 */
[----:B---3--:R-:W3:Y:S04]  /*209a0*/  LDL.LU.128 R88, [R1+0xf80] ;  /* 0x000f800001587983 */ /* 0x008ee80000300c00 */
[----:B0-----:R-:W4:Y:S04]  /*209b0*/  LDL.LU.128 R104, [R1+0xfc0] ;  /* 0x000fc00001687983 */ /* 0x001f280000300c00 */
        /* <DEDUP_REMOVED lines=14> */
[----:B-1----:R-:W4:Y:S04]  /*20aa0*/  LDL.LU R109, [R1+0x594] ;  /* 0x00059400016d7983 */ /* 0x002f280000300800 */
[----:B------:R0:W-:Y:S04]  /*20ab0*/  STL.128 [R1+0xce0], R20 ;  /* 0x000ce01401007387 */ /* 0x0001e80000100c00 */
[----:B------:R1:W-:Y:S04]  /*20ac0*/  STL.128 [R1+0xd00], R28 ;  /* 0x000d001c01007387 */ /* 0x0003e80000100c00 */
[----:B------:R1:W-:Y:S01]  /*20ad0*/  STL.128 [R1+0xcf0], R24 ;  /* 0x000cf01801007387 */ /* 0x0003e20000100c00 */
[----:B------:R-:W-:-:S02]  /*20ae0*/  IMAD.MOV.U32 R11, RZ, RZ, R112 ;  /* 0x000000ffff0b7224 */ /* 0x000fc400078e0070 */
[----:B------:R-:W-:Y:S02]  /*20af0*/  IMAD.MOV.U32 R10, RZ, RZ, R113 ;  /* 0x000000ffff0a7224 */ /* 0x000fe400078e0071 */
[----:B------:R-:W-:Y:S02]  /*20b00*/  IMAD.MOV.U32 R9, RZ, RZ, R114 ;  /* 0x000000ffff097224 */ /* 0x000fe400078e0072 */
[----:B------:R-:W-:Y:S01]  /*20b10*/  IMAD.MOV.U32 R8, RZ, RZ, R115 ;  /* 0x000000ffff087224 */ /* 0x000fe200078e0073 */
[----:B0-----:R-:W4:Y:S04]  /*20b20*/  LDL.LU.128 R20, [R1+0xce0] ;  /* 0x000ce00001147983 */ /* 0x001f280000300c00 */
[----:B-1----:R-:W4:Y:S04]  /*20b30*/  LDL.LU.128 R28, [R1+0xd00] ;  /* 0x000d0000011c7983 */ /* 0x002f280000300c00 */
[----:B------:R-:W4:Y:S01]  /*20b40*/  LDL.LU.128 R24, [R1+0xcf0] ;  /* 0x000cf00001187983 */ /* 0x000f220000300c00 */
[----:B------:R-:W-:-:S02]  /*20b50*/  IMAD.MOV.U32 R7, RZ, RZ, R116 ;  /* 0x000000ffff077224 */ /* 0x000fc400078e0074 */
[----:B------:R-:W-:Y:S02]  /*20b60*/  IMAD.MOV.U32 R6, RZ, RZ, R117 ;  /* 0x000000ffff067224 */ /* 0x000fe400078e0075 */
        /* <DEDUP_REMOVED lines=8> */
[----:B------:R-:W4:Y:S01]  /*20bf0*/  LDL.LU.128 R168, [R1+0x1190] ;  /* 0x0011900001a87983 */ /* 0x000f220000300c00 */
[----:B------:R-:W-:Y:S02]  /*20c00*/  IMAD.MOV.U32 R128, RZ, RZ, R186 ;  /* 0x000000ffff807224 */ /* 0x000fe400078e00ba */
[----:B------:R-:W-:Y:S01]  /*20c10*/  IMAD.MOV.U32 R129, RZ, RZ, R189 ;  /* 0x000000ffff817224 */ /* 0x000fe200078e00bd */
[----:B------:R-:W4:Y:S01]  /*20c20*/  LDL.LU.128 R164, [R1+0x1180] ;  /* 0x0011800001a47983 */ /* 0x000f220000300c00 */
[----:B------:R-:W-:Y:S02]  /*20c30*/  IMAD.MOV.U32 R130, RZ, RZ, R188 ;  /* 0x000000ffff827224 */ /* 0x000fe400078e00bc */
[----:B------:R-:W-:Y:S01]  /*20c40*/  IMAD.MOV.U32 R131, RZ, RZ, R185 ;  /* 0x000000ffff837224 */ /* 0x000fe200078e00b9 */
[----:B------:R-:W4:Y:S01]  /*20c50*/  LDL.LU.128 R160, [R1+0x1170] ;  /* 0x0011700001a07983 */ /* 0x000f220000300c00 */
[----:B------:R-:W-:-:S02]  /*20c60*/  IMAD.MOV.U32 R132, RZ, RZ, R184 ;  /* 0x000000ffff847224 */ /* 0x000fc400078e00b8 */
[----:B------:R-:W-:Y:S01]  /*20c70*/  IMAD.MOV.U32 R133, RZ, RZ, R12 ;  /* 0x000000ffff857224 */ /* 0x000fe200078e000c */
[----:B------:R-:W4:Y:S04]  /*20c80*/  LDL.LU.128 R156, [R1+0x1160] ;  /* 0x00116000019c7983 */ /* 0x000f280000300c00 */
[----:B------:R-:W4:Y:S04]  /*20c90*/  LDL.LU R222, [R1+0xfd4] ;  /* 0x000fd40001de7983 */ /* 0x000f280000300800 */
[----:B------:R-:W-:Y:S04]  /*20ca0*/  STL.128 [R1+0xe20], R100 ;  /* 0x000e206401007387 */ /* 0x000fe80000100c00 */
[----:B------:R-:W-:Y:S04]  /*20cb0*/  STL.128 [R1+0xe10], R96 ;  /* 0x000e106001007387 */ /* 0x000fe80000100c00 */
[----:B--2---:R-:W-:Y:S04]  /*20cc0*/  STL.128 [R1+0xe00], R92 ;  /* 0x000e005c01007387 */ /* 0x004fe80000100c00 */
[----:B---3--:R-:W-:Y:S04]  /*20cd0*/  STL.128 [R1+0xdf0], R88 ;  /* 0x000df05801007387 */ /* 0x008fe80000100c00 */
[----:B----4-:R0:W-:Y:S04]  /*20ce0*/  STL.128 [R1+0xe30], R104 ;  /* 0x000e306801007387 */ /* 0x0101e80000100c00 */
        /* <DEDUP_REMOVED lines=15> */
[----:B0-----:R-:W2:Y:S04]  /*20de0*/  LDL.LU.128 R104, [R1+0xe30] ;  /* 0x000e300001687983 */ /* 0x001ea80000300c00 */
[----:B------:R-:W2:Y:S04]  /*20df0*/  LDL.LU.128 R100, [R1+0xe20] ;  /* 0x000e200001647983 */ /* 0x000ea80000300c00 */
[----:B-1----:R-:W2:Y:S04]  /*20e00*/  LDL.LU.64 R108, [R1+0xe40] ;  /* 0x000e4000016c7983 */ /* 0x002ea80000300a00 */
        /* <DEDUP_REMOVED lines=30> */
[----:B------:R-:W-:Y:S01]  /*20ff0*/  IMAD.MOV.U32 R123, RZ, RZ, R22 ;  /* 0x000000ffff7b7224 */ /* 0x000fe200078e0016 */
[----:B------:R1:W-:Y:S01]  /*21000*/  STL.64 [R1+0x1260], R220 ;  /* 0x001260dc01007387 */ /* 0x0003e20000100a00 */
        /* <DEDUP_REMOVED lines=14> */
[----:B0-----:R-:W2:Y:S01]  /*210f0*/  LDL.LU.128 R216, [R1+0x1250] ;  /* 0x0012500001d87983 */ /* 0x001ea20000300c00 */
[----:B------:R-:W-:Y:S02]  /*21100*/  IMAD.MOV.U32 R143, RZ, RZ, R182 ;  /* 0x000000ffff8f7224 */ /* 0x000fe400078e00b6 */
[----:B------:R-:W-:Y:S01]  /*21110*/  IMAD.MOV.U32 R144, RZ, RZ, R181 ;  /* 0x000000ffff907224 */ /* 0x000fe200078e00b5 */
[----:B-1----:R-:W2:Y:S01]  /*21120*/  LDL.LU.64 R220, [R1+0x1260] ;  /* 0x0012600001dc7983 */ /* 0x002ea20000300a00 */
[----:B------:R-:W-:-:S02]  /*21130*/  IMAD.MOV.U32 R145, RZ, RZ, R180 ;  /* 0x000000ffff917224 */ /* 0x000fc400078e00b4 */
[----:B------:R-:W-:Y:S01]  /*21140*/  IMAD.MOV.U32 R146, RZ, RZ, R179 ;  /* 0x000000ffff927224 */ /* 0x000fe200078e00b3 */
[----:B---3--:R-:W3:Y:S01]  /*21150*/  LDL.LU.128 R212, [R1+0x1240] ;  /* 0x0012400001d47983 */ /* 0x008ee20000300c00 */
[----:B------:R-:W-:Y:S02]  /*21160*/  IMAD.MOV.U32 R147, RZ, RZ, R178 ;  /* 0x000000ffff937224 */ /* 0x000fe400078e00b2 */
[----:B------:R-:W-:Y:S01]  /*21170*/  IMAD.MOV.U32 R148, RZ, RZ, R177 ;  /* 0x000000ffff947224 */ /* 0x000fe200078e00b1 */
[----:B----4-:R-:W4:Y:S01]  /*21180*/  LDL.LU.128 R208, [R1+0x1230] ;  /* 0x0012300001d07983 */ /* 0x010f220000300c00 */
[----:B------:R-:W-:Y:S02]  /*21190*/  IMAD.MOV.U32 R149, RZ, RZ, R176 ;  /* 0x000000ffff957224 */ /* 0x000fe400078e00b0 */
[----:B------:R-:W-:Y:S01]  /*211a0*/  IMAD.MOV.U32 R150, RZ, RZ, R175 ;  /* 0x000000ffff967224 */ /* 0x000fe200078e00af */
[----:B------:R-:W4:Y:S01]  /*211b0*/  LDL.LU.128 R204, [R1+0x1220] ;  /* 0x0012200001cc7983 */ /* 0x000f220000300c00 */
[----:B------:R-:W-:-:S03]  /*211c0*/  IMAD.MOV.U32 R151, RZ, RZ, R174 ;  /* 0x000000ffff977224 */ /* 0x000fc600078e00ae */
[----:B------:R-:W4:Y:S04]  /*211d0*/  LDL.LU.128 R200, [R1+0x1210] ;  /* 0x0012100001c87983 */ /* 0x000f280000300c00 */
[----:B------:R0:W-:Y:S04]  /*211e0*/  STL.128 [R1+0x11f0], R192 ;  /* 0x0011f0c001007387 */ /* 0x0001e80000100c00 */
[----:B------:R-:W4:Y:S04]  /*211f0*/  LDL.64 R4, [R1+0x210] ;  /* 0x0002100001047983 */ /* 0x000f280000100a00 */
[----:B0-----:R-:W4:Y:S01]  /*21200*/  LDL.LU.128 R192, [R1+0x11f0] ;  /* 0x0011f00001c07983 */ /* 0x001f220000300c00 */
[----:B--2---:R-:W-:-:S06]  /*21210*/  WARPGROUP.ARRIVE ;  /* 0x00000000000079c5 */ /* 0x004fcc0000000000 */
[----:B------:R-:W-:Y:S03]  /*21220*/  HGMMA.64x256x16.F32 R24, R152, gdesc[UR4].tnspB, R24, gsb0 ;  /* 0x43e0000498187df0 */ /* 0x000fe60008000818 */
[----:B------:R-:W0:Y:S01]  /*21230*/  S2R R225, SR_TID.X ;  /* 0x0000000000e17919 */ /* 0x000e220000002100 */
[----:B------:R-:W1:Y:S01]  /*21240*/  S2R R224, SR_TID.X ;  /* 0x0000000000e07919 */ /* 0x000e620000002100 */
[----:B------:R-:W-:Y:S02]  /*21250*/  WARPGROUP.DEPBAR.LE gsb0, 0x0 ;  /* 0x00008000000079c5 */ /* 0x000fe40000010000 */
[----:B------:R2:W-:Y:S04]  /*21260*/  STL.128 [R1+0xb80], R128 ;  /* 0x000b808001007387 */ /* 0x0005e80000100c00 */
[----:B------:R2:W-:Y:S02]  /*21270*/  STL.128 [R1+0xb70], R124 ;  /* 0x000b707c01007387 */ /* 0x0005e40000100c00 */
[----:B--2---:R-:W-:-:S02]  /*21280*/  IMAD.MOV.U32 R131, RZ, RZ, R55 ;  /* 0x000000ffff837224 */ /* 0x004fc400078e0037 */
[----:B------:R-:W-:Y:S02]  /*21290*/  IMAD.MOV.U32 R130, RZ, RZ, R54 ;  /* 0x000000ffff827224 */ /* 0x000fe400078e0036 */
[----:B------:R-:W-:Y:S02]  /*212a0*/  IMAD.MOV.U32 R129, RZ, RZ, R53 ;  /* 0x000000ffff817224 */ /* 0x000fe400078e0035 */
[----:B------:R-:W-:Y:S02]  /*212b0*/  IMAD.MOV.U32 R128, RZ, RZ, R52 ;  /* 0x000000ffff807224 */ /* 0x000fe400078e0034 */
[----:B------:R-:W-:Y:S02]  /*212c0*/  IMAD.MOV.U32 R127, RZ, RZ, R51 ;  /* 0x000000ffff7f7224 */ /* 0x000fe400078e0033 */
[----:B------:R-:W-:Y:S02]  /*212d0*/  IMAD.MOV.U32 R126, RZ, RZ, R50 ;  /* 0x000000ffff7e7224 */ /* 0x000fe400078e0032 */
[----:B------:R-:W-:-:S02]  /*212e0*/  IMAD.MOV.U32 R125, RZ, RZ, R49 ;  /* 0x000000ffff7d7224 */ /* 0x000fc400078e0031 */
[----:B------:R-:W-:Y:S01]  /*212f0*/  IMAD.MOV.U32 R124, RZ, RZ, R48 ;  /* 0x000000ffff7c7224 */ /* 0x000fe200078e0030 */
[----:B------:R2:W-:Y:S04]  /*21300*/  STL.128 [R1+0x2a0], R128 ;  /* 0x0002a08001007387 */ /* 0x0005e80000100c00 */
[----:B------:R3:W-:Y:S01]  /*21310*/  STL.128 [R1+0x290], R124 ;  /* 0x0002907c01007387 */ /* 0x0007e20000100c00 */
[----:B0-----:R-:W-:Y:S02]  /*21320*/  SHF.R.U32.HI R225, RZ, 0x7, R225 ;  /* 0x00000007ffe17819 */ /* 0x001fe400000116e1 */
[----:B-1----:R-:W-:Y:S01]  /*21330*/  SHF.R.U32.HI R224, RZ, 0x7, R224 ;  /* 0x00000007ffe07819 */ /* 0x002fe200000116e0 */
[----:B------:R-:W-:Y:S01]  /*21340*/  IMAD.MOV.U32 R223, RZ, RZ, 0x1 ;  /* 0x00000001ffdf7424 */ /* 0x000fe200078e00ff */
[----:B------:R0:W-:Y:S04]  /*21350*/  STL.128 [R1+0xb50], R116 ;  /* 0x000b507401007387 */ /* 0x0001e80000100c00 */
[----:B--2---:R-:W2:Y:S04]  /*21360*/  LDL.LU.128 R128, [R1+0xb80] ;  /* 0x000b800001807983 */ /* 0x004ea80000300c00 */
[----:B---3--:R-:W3:Y:S01]  /*21370*/  LDL.LU.128 R124, [R1+0xb70] ;  /* 0x000b7000017c7983 */ /* 0x008ee20000300c00 */
[----:B------:R-:W-:Y:S01]  /*21380*/  VIADD R225, R225, 0x8 ;  /* 0x00000008e1e17836 */ /* 0x000fe20000000000 */
[----:B------:R-:W-:-:S02]  /*21390*/  IADD3 R224, -R224, 0xb, RZ ;  /* 0x0000000be0e07810 */ /* 0x000fc40007ffe1ff */
[----:B------:R1:W-:Y:S01]  /*213a0*/  STL.128 [R1+0xc90], R216 ;  /* 0x000c90d801007387 */ /* 0x0003e20000100c00 */
[----:B0-----:R-:W-:Y:S02]  /*213b0*/  IMAD.MOV.U32 R119, RZ, RZ, R43 ;  /* 0x000000ffff777224 */ /* 0x001fe400078e002b */
[----:B------:R-:W-:Y:S01]  /*213c0*/  IMAD.MOV.U32 R118, RZ, RZ, R42 ;  /* 0x000000ffff767224 */ /* 0x000fe200078e002a */
[----:B------:R-:W-:Y:S01]  /*213d0*/  STL.64 [R1+0xcb0], R224 ;  /* 0x000cb0e001007387 */ /* 0x000fe20000100a00 */
[----:B------:R-:W-:Y:S02]  /*213e0*/  IMAD.MOV.U32 R117, RZ, RZ, R41 ;  /* 0x000000ffff757224 */ /* 0x000fe400078e0029 */
[----:B------:R-:W-:Y:S01]  /*213f0*/  IMAD.MOV.U32 R116, RZ, RZ, R40 ;  /* 0x000000ffff747224 */ /* 0x000fe200078e0028 */
[----:B------:R0:W-:Y:S04]  /*21400*/  STL.128 [R1+0xca0], R220 ;  /* 0x000ca0dc01007387 */ /* 0x0001e80000100c00 */
[----:B------:R0:W-:Y:S04]  /*21410*/  STL.128 [R1+0xc80], R212 ;  /* 0x000c80d401007387 */ /* 0x0001e80000100c00 */
[----:B----4-:R4:W-:Y:S01]  /*21420*/  STL.128 [R1+0xc70], R208 ;  /* 0x000c70d001007387 */ /* 0x0109e20000100c00 */
[----:B-1----:R-:W-:-:S02]  /*21430*/  IMAD.MOV.U32 R216, RZ, RZ, R227 ;  /* 0x000000ffffd87224 */ /* 0x002fc400078e00e3 */
[----:B------:R-:W-:Y:S01]  /*21440*/  IMAD.MOV.U32 R217, RZ, RZ, R226 ;  /* 0x000000ffffd97224 */ /* 0x000fe200078e00e2 */
[----:B------:R1:W-:Y:S01]  /*21450*/  STL.128 [R1+0xc60], R204 ;  /* 0x000c60cc01007387 */ /* 0x0003e20000100c00 */
[----:B------:R-:W-:Y:S02]  /*21460*/  IMAD.MOV.U32 R218, RZ, RZ, R183 ;  /* 0x000000ffffda7224 */ /* 0x000fe400078e00b7 */
[----:B------:R-:W-:Y:S01]  /*21470*/  IMAD.MOV.U32 R219, RZ, RZ, R182 ;  /* 0x000000ffffdb7224 */ /* 0x000fe200078e00b6 */
[----:B------:R-:W-:Y:S01]  /*21480*/  STL.128 [R1+0xc50], R200 ;  /* 0x000c50c801007387 */ /* 0x000fe20000100c00 */
[----:B0-----:R-:W-:Y:S02]  /*21490*/  IMAD.MOV.U32 R220, RZ, RZ, R181 ;  /* 0x000000ffffdc7224 */ /* 0x001fe400078e00b5 */
[----:B------:R-:W-:Y:S01]  /*214a0*/  IMAD.MOV.U32 R221, RZ, RZ, R180 ;  /* 0x000000ffffdd7224 */ /* 0x000fe200078e00b4 */
[----:B------:R0:W-:Y:S01]  /*214b0*/  STL.64 [R1+0xc48], R198 ;  /* 0x000c48c601007387 */ /* 0x0001e20000100a00 */
[----:B------:R-:W-:-:S02]  /*214c0*/  IMAD.MOV.U32 R212, RZ, RZ, R18 ;  /* 0x000000ffffd47224 */ /* 0x000fc400078e0012 */
[----:B------:R-:W-:Y:S01]  /*214d0*/  IMAD.MOV.U32 R213, RZ, RZ, R19 ;  /* 0x000000ffffd57224 */ /* 0x000fe200078e0013 */
[----:B------:R0:W-:Y:S01]  /*214e0*/  STL [R1+0xc40], R196 ;  /* 0x000c40c401007387 */ /* 0x0001e20000100800 */
[----:B----4-:R-:W-:Y:S02]  /*214f0*/  IMAD.MOV.U32 R208, RZ, RZ, R184 ;  /* 0x000000ffffd07224 */ /* 0x010fe400078e00b8 */
[----:B------:R-:W-:Y:S01]  /*21500*/  IMAD.MOV.U32 R209, RZ, RZ, R12 ;  /* 0x000000ffffd17224 */ /* 0x000fe200078e000c */
[----:B------:R-:W-:Y:S01]  /*21510*/  STL.128 [R1+0xc10], R168 ;  /* 0x000c10a801007387 */ /* 0x000fe20000100c00 */
[----:B-1----:R-:W-:Y:S02]  /*21520*/  IMAD.MOV.U32 R204, RZ, RZ, R186 ;  /* 0x000000ffffcc7224 */ /* 0x002fe400078e00ba */
        /* <DEDUP_REMOVED lines=25> */
[----:B------:R4:W-:Y:S01]  /*216c0*/  STL.128 [R1+0xb60], R120 ;  /* 0x000b607801007387 */ /* 0x0009e20000100c00 */
[----:B------:R-:W-:Y:S02]  /*216d0*/  IMAD.MOV.U32 R225, RZ, RZ, R176 ;  /* 0x000000ffffe17224 */ /* 0x000fe400078e00b0 */
[----:B------:R-:W-:Y:S01]  /*216e0*/  IMAD.MOV.U32 R226, RZ, RZ, R175 ;  /* 0x000000ffffe27224 */ /* 0x000fe200078e00af */
[----:B------:R4:W-:Y:S01]  /*216f0*/  STL.128 [R1+0xb40], R112 ;  /* 0x000b407001007387 */ /* 0x0009e20000100c00 */
[----:B------:R-:W-:-:S02]  /*21700*/  IMAD.MOV.U32 R227, RZ, RZ, R174 ;  /* 0x000000ffffe37224 */ /* 0x000fc400078e00ae */
[----:B0-----:R-:W-:Y:S01]  /*21710*/  IMAD.MOV.U32 R151, RZ, RZ, R75 ;  /* 0x000000ffff977224 */ /* 0x001fe200078e004b */
[----:B------:R0:W-:Y:S01]  /*21720*/  STL.128 [R1+0xb30], R108 ;  /* 0x000b306c01007387 */ /* 0x0001e20000100c00 */
[----:B------:R-:W-:Y:S02]  /*21730*/  IMAD.MOV.U32 R150, RZ, RZ, R74 ;  /* 0x000000ffff967224 */ /* 0x000fe400078e004a */
[----:B------:R-:W-:Y:S01]  /*21740*/  IMAD.MOV.U32 R149, RZ, RZ, R73 ;  /* 0x000000ffff957224 */ /* 0x000fe200078e0049 */
[----:B------:R0:W-:Y:S01]  /*21750*/  STL.128 [R1+0xb20], R104 ;  /* 0x000b206801007387 */ /* 0x0001e20000100c00 */
[----:B-1----:R-:W-:Y:S02]  /*21760*/  IMAD.MOV.U32 R147, RZ, RZ, R71 ;  /* 0x000000ffff937224 */ /* 0x002fe400078e0047 */
[----:B------:R-:W-:Y:S01]  /*21770*/  IMAD.MOV.U32 R146, RZ, RZ, R70 ;  /* 0x000000ffff927224 */ /* 0x000fe200078e0046 */
[----:B------:R1:W-:Y:S01]  /*21780*/  STL.128 [R1+0x270], R116 ;  /* 0x0002707401007387 */ /* 0x0003e20000100c00 */
[----:B----4-:R-:W-:-:S02]  /*21790*/  IMAD.MOV.U32 R123, RZ, RZ, R47 ;  /* 0x000000ffff7b7224 */ /* 0x010fc400078e002f */
[----:B------:R-:W-:Y:S01]  /*217a0*/  IMAD.MOV.U32 R122, RZ, RZ, R46 ;  /* 0x000000ffff7a7224 */ /* 0x000fe200078e002e */
[----:B------:R-:W-:Y:S01]  /*217b0*/  STL.128 [R1+0xc30], R192 ;  /* 0x000c30c001007387 */ /* 0x000fe20000100c00 */
[----:B------:R-:W-:Y:S02]  /*217c0*/  IMAD.MOV.U32 R115, RZ, RZ, R39 ;  /* 0x000000ffff737224 */ /* 0x000fe400078e0027 */
[----:B------:R-:W-:Y:S01]  /*217d0*/  IMAD.MOV.U32 R114, RZ, RZ, R38 ;  /* 0x000000ffff727224 */ /* 0x000fe200078e0026 */
[----:B------:R-:W-:Y:S01]  /*217e0*/  STL.64 [R1+0xc20], R172 ;  /* 0x000c20ac01007387 */ /* 0x000fe20000100a00 */
[----:B0-----:R-:W-:Y:S02]  /*217f0*/  IMAD.MOV.U32 R111, RZ, RZ, R35 ;  /* 0x000000ffff6f7224 */ /* 0x001fe400078e0023 */
[----:B------:R-:W-:Y:S01]  /*21800*/  IMAD.MOV.U32 R110, RZ, RZ, R34 ;  /* 0x000000ffff6e7224 */ /* 0x000fe200078e0022 */
[----:B------:R-:W-:Y:S01]  /*21810*/  STL.128 [R1+0xb10], R100 ;  /* 0x000b106401007387 */ /* 0x000fe20000100c00 */
[----:B------:R-:W-:-:S02]  /*21820*/  IMAD.MOV.U32 R107, RZ, RZ, R31 ;  /* 0x000000ffff6b7224 */ /* 0x000fc400078e001f */
[----:B------:R-:W-:Y:S01]  /*21830*/  IMAD.MOV.U32 R106, RZ, RZ, R30 ;  /* 0x000000ffff6a7224 */ /* 0x000fe200078e001e */
[----:B-1----:R-:W4:Y:S01]  /*21840*/  LDL.LU.128 R116, [R1+0xb50] ;  /* 0x000b500001747983 */ /* 0x002f220000300c00 */
[----:B------:R-:W-:Y:S02]  /*21850*/  IMAD.MOV.U32 R105, RZ, RZ, R29 ;  /* 0x000000ffff697224 */ /* 0x000fe400078e001d */
[----:B------:R-:W-:Y:S01]  /*21860*/  IMAD.MOV.U32 R104, RZ, RZ, R28 ;  /* 0x000000ffff687224 */ /* 0x000fe200078e001c */
[----:B------:R-:W-:Y:S01]  /*21870*/  STL.128 [R1+0x400], R216 ;  /* 0x000400d801007387 */ /* 0x000fe20000100c00 */
[----:B------:R-:W-:Y:S02]  /*21880*/  IMAD.MOV.U32 R109, RZ, RZ, R33 ;  /* 0x000000ffff6d7224 */ /* 0x000fe400078e0021 */
[----:B------:R-:W-:Y:S01]  /*21890*/  IMAD.MOV.U32 R108, RZ, RZ, R32 ;  /* 0x000000ffff6c7224 */ /* 0x000fe200078e0020 */
[----:B------:R-:W4:Y:S01]  /*218a0*/  LDL.LU R12, [R1+0xcd0] ;  /* 0x000cd000010c7983 */ /* 0x000f220000300800 */
[----:B------:R-:W-:-:S02]  /*218b0*/  IMAD.MOV.U32 R113, RZ, RZ, R37 ;  /* 0x000000ffff717224 */ /* 0x000fc400078e0025 */
[----:B------:R-:W-:Y:S01]  /*218c0*/  IMAD.MOV.U32 R112, RZ, RZ, R36 ;  /* 0x000000ffff707224 */ /* 0x000fe200078e0024 */
[----:B------:R-:W4:Y:S01]  /*218d0*/  LDL.LU R18, [R1+0xcc4] ;  /* 0x000cc40001127983 */ /* 0x000f220000300800 */
[----:B------:R-:W-:Y:S02]  /*218e0*/  IMAD.MOV.U32 R121, RZ, RZ, R45 ;  /* 0x000000ffff797224 */ /* 0x000fe400078e002d */
[----:B------:R-:W-:Y:S01]  /*218f0*/  IMAD.MOV.U32 R120, RZ, RZ, R44 ;  /* 0x000000ffff787224 */ /* 0x000fe200078e002c */
[----:B------:R-:W4:Y:S01]  /*21900*/  LDL.LU R19, [R1+0xcc0] ;  /* 0x000cc00001137983 */ /* 0x000f220000300800 */
[----:B------:R-:W-:Y:S02]  /*21910*/  IMAD.MOV.U32 R145, RZ, RZ, R69 ;  /* 0x000000ffff917224 */ /* 0x000fe400078e0045 */
[----:B------:R-:W-:Y:S01]  /*21920*/  IMAD.MOV.U32 R143, RZ, RZ, R67 ;  /* 0x000000ffff8f7224 */ /* 0x000fe200078e0043 */
[----:B------:R-:W4:Y:S01]  /*21930*/  LDL R53, [R1+0x290] ;  /* 0x0002900001357983 */ /* 0x000f220000100800 */
[----:B------:R-:W-:-:S02]  /*21940*/  IMAD.MOV.U32 R142, RZ, RZ, R66 ;  /* 0x000000ffff8e7224 */ /* 0x000fc400078e0042 */
[----:B------:R-:W-:Y:S01]  /*21950*/  IMAD.MOV.U32 R141, RZ, RZ, R65 ;  /* 0x000000ffff8d7224 */ /* 0x000fe200078e0041 */
[----:B------:R-:W4:Y:S01]  /*21960*/  LDL R51, [R1+0x294] ;  /* 0x0002940001337983 */ /* 0x000f220000100800 */
[----:B------:R-:W-:Y:S02]  /*21970*/  IMAD.MOV.U32 R139, RZ, RZ, R63 ;  /* 0x000000ffff8b7224 */ /* 0x000fe400078e003f */
[----:B------:R-:W-:Y:S01]  /*21980*/  IMAD.MOV.U32 R138, RZ, RZ, R62 ;  /* 0x000000ffff8a7224 */ /* 0x000fe200078e003e */
[----:B------:R-:W4:Y:S01]  /*21990*/  LDL R49, [R1+0x298] ;  /* 0x0002980001317983 */ /* 0x000f220000100800 */
[----:B------:R-:W-:Y:S02]  /*219a0*/  IMAD.MOV.U32 R137, RZ, RZ, R61 ;  /* 0x000000ffff897224 */ /* 0x000fe400078e003d */
[----:B------:R-:W-:Y:S01]  /*219b0*/  IMAD.MOV.U32 R135, RZ, RZ, R59 ;  /* 0x000000ffff877224 */ /* 0x000fe200078e003b */
[----:B------:R-:W4:Y:S01]  /*219c0*/  LDL R43, [R1+0x2a4] ;  /* 0x0002a400012b7983 */ /* 0x000f220000100800 */
[----:B------:R-:W-:-:S02]  /*219d0*/  IMAD.MOV.U32 R134, RZ, RZ, R58 ;  /* 0x000000ffff867224 */ /* 0x000fc400078e003a */
[----:B------:R-:W-:Y:S01]  /*219e0*/  IMAD.MOV.U32 R133, RZ, RZ, R57 ;  /* 0x000000ffff857224 */ /* 0x000fe200078e0039 */
[----:B------:R-:W4:Y:S01]  /*219f0*/  LDL R41, [R1+0x2a8] ;  /* 0x0002a80001297983 */ /* 0x000f220000100800 */
        /* <DEDUP_REMOVED lines=20> */
[----:B------:R-:W-:Y:S01]  /*21b40*/  STL.128 [R1+0x3b0], R196 ;  /* 0x0003b0c401007387 */ /* 0x000fe20000100c00 */
[----:B------:R-:W-:-:S03]  /*21b50*/  IMAD.MOV.U32 R140, RZ, RZ, R64 ;  /* 0x000000ffff8c7224 */ /* 0x000fc600078e0040 */
        /* <DEDUP_REMOVED lines=19> */
[----:B------:R-:W4:Y:S04]  /*21c90*/  LDL.LU R2, [R1+0xccc] ;  /* 0x000ccc0001027983 */ /* 0x000f280000300800 */
[----:B------:R-:W4:Y:S04]  /*21ca0*/  LDL.LU R3, [R1+0xcc8] ;  /* 0x000cc80001037983 */ /* 0x000f280000300800 */
[----:B------:R-:W4:Y:S04]  /*21cb0*/  LDL.LU R14, [R1+0xcbc] ;  /* 0x000cbc00010e7983 */ /* 0x000f280000300800 */
[----:B------:R-:W4:Y:S04]  /*21cc0*/  LDL.LU R15, [R1+0xcb8] ;  /* 0x000cb800010f7983 */ /* 0x000f280000300800 */
[----:B0-----:R0:W5:Y:S04]  /*21cd0*/  LDL.LU.64 R224, [R1+0xcb0] ;  /* 0x000cb00001e07983 */ /* 0x0011680000300a00 */
[----:B------:R-:W4:Y:S04]  /*21ce0*/  LDL.LU.128 R220, [R1+0xca0] ;  /* 0x000ca00001dc7983 */ /* 0x000f280000300c00 */
[----:B------:R-:W4:Y:S04]  /*21cf0*/  LDL.LU.128 R216, [R1+0xc90] ;  /* 0x000c900001d87983 */ /* 0x000f280000300c00 */
[----:B------:R-:W4:Y:S04]  /*21d00*/  LDL.LU.128 R212, [R1+0xc80] ;  /* 0x000c800001d47983 */ /* 0x000f280000300c00 */
[----:B------:R-:W4:Y:S04]  /*21d10*/  LDL.LU.128 R208, [R1+0xc70] ;  /* 0x000c700001d07983 */ /* 0x000f280000300c00 */
[----:B------:R-:W4:Y:S04]  /*21d20*/  LDL.LU.128 R204, [R1+0xc60] ;  /* 0x000c600001cc7983 */ /* 0x000f280000300c00 */
[----:B------:R-:W4:Y:S04]  /*21d30*/  LDL.LU.128 R200, [R1+0xc50] ;  /* 0x000c500001c87983 */ /* 0x000f280000300c00 */
[----:B------:R-:W4:Y:S04]  /*21d40*/  LDL.LU.64 R198, [R1+0xc48] ;  /* 0x000c480001c67983 */ /* 0x000f280000300a00 */
[----:B------:R0:W5:Y:S04]  /*21d50*/  LDL.LU R196, [R1+0xc40] ;  /* 0x000c400001c47983 */ /* 0x0001680000300800 */
[----:B------:R-:W4:Y:S04]  /*21d60*/  LDL.LU.128 R192, [R1+0xc30] ;  /* 0x000c300001c07983 */ /* 0x000f280000300c00 */
[----:B------:R-:W4:Y:S04]  /*21d70*/  LDL.LU.64 R172, [R1+0xc20] ;  /* 0x000c200001ac7983 */ /* 0x000f280000300a00 */
        /* <DEDUP_REMOVED lines=14> */
[----:B--2---:R1:W-:Y:S04]  /*21e60*/  STL.128 [R1+0xb00], R128 ;  /* 0x000b008001007387 */ /* 0x0043e80000100c00 */
[----:B---3--:R2:W-:Y:S04]  /*21e70*/  STL.128 [R1+0xaf0], R124 ;  /* 0x000af07c01007387 */ /* 0x0085e80000100c00 */
[----:B------:R3:W-:Y:S01]  /*21e80*/  STL.128 [R1+0xac0], R24 ;  /* 0x000ac01801007387 */ /* 0x0007e20000100c00 */
[----:B------:R-:W-:-:S02]  /*21e90*/  IMAD.MOV.U32 R178, RZ, RZ, R99 ;  /* 0x000000ffffb27224 */ /* 0x000fc400078e0063 */
[----:B------:R-:W-:Y:S01]  /*21ea0*/  IMAD.MOV.U32 R179, RZ, RZ, R98 ;  /* 0x000000ffffb37224 */ /* 0x000fe200078e0062 */
[----:B------:R-:W4:Y:S04]  /*21eb0*/  LDL R75, [R1+0x264] ;  /* 0x00026400014b7983 */ /* 0x000f280000100800 */
[----:B-1----:R-:W4:Y:S04]  /*21ec0*/  LDL.LU.128 R128, [R1+0xb00] ;  /* 0x000b000001807983 */ /* 0x002f280000300c00 */
[----:B--2---:R-:W2:Y:S04]  /*21ed0*/  LDL.LU.128 R124, [R1+0xaf0] ;  /* 0x000af000017c7983 */ /* 0x004ea80000300c00 */
[----:B---3--:R-:W3:Y:S04]  /*21ee0*/  LDL.LU.128 R24, [R1+0xac0] ;  /* 0x000ac00001187983 */ /* 0x008ee80000300c00 */
[----:B------:R1:W-:Y:S01]  /*21ef0*/  STL.64 [R1+0xa90], R4 ;  /* 0x000a900401007387 */ /* 0x0003e20000100a00 */
[----:B------:R-:W-:-:S02]  /*21f00*/  IMAD.MOV.U32 R28, RZ, RZ, R96 ;  /* 0x000000ffff1c7224 */ /* 0x000fc400078e0060 */
[----:B------:R-:W-:Y:S01]  /*21f10*/  IMAD.MOV.U32 R155, RZ, RZ, R79 ;  /* 0x000000ffff9b7224 */ /* 0x000fe200078e004f */
[----:B------:R-:W2:Y:S01]  /*21f20*/  LDL R73, [R1+0x268] ;  /* 0x0002680001497983 */ /* 0x000ea20000100800 */
[----:B------:R-:W-:Y:S02]  /*21f30*/  IMAD.MOV.U32 R154, RZ, RZ, R78 ;  /* 0x000000ffff9a7224 */ /* 0x000fe400078e004e */
[----:B------:R-:W-:Y:S01]  /*21f40*/  IMAD.MOV.U32 R153, RZ, RZ, R77 ;  /* 0x000000ffff997224 */ /* 0x000fe200078e004d */
[----:B------:R-:W2:Y:S04]  /*21f50*/  LDL R71, [R1+0x26c] ;  /* 0x00026c0001477983 */ /* 0x000ea80000100800 */
[----:B-1----:R-:W2:Y:S04]  /*21f60*/  LDL.LU.64 R4, [R1+0xa90] ;  /* 0x000a900001047983 */ /* 0x002ea80000300a00 */
[----:B----4-:R1:W-:Y:S01]  /*21f70*/  STL.128 [R1+0xad0], R116 ;  /* 0x000ad07401007387 */ /* 0x0103e20000100c00 */
[----:B------:R-:W-:-:S02]  /*21f80*/  IMAD.MOV.U32 R152, RZ, RZ, R76 ;  /* 0x000000ffff987224 */ /* 0x000fc400078e004c */
[----:B------:R-:W-:Y:S01]  /*21f90*/  IMAD.MOV.U32 R180, RZ, RZ, R97 ;  /* 0x000000ffffb47224 */ /* 0x000fe200078e0061 */
[----:B------:R-:W4:Y:S04]  /*21fa0*/  LDL R69, [R1+0x270] ;  /* 0x0002700001457983 */ /* 0x000f280000100800 */
[----:B------:R-:W4:Y:S04]  /*21fb0*/  LDL R67, [R1+0x274] ;  /* 0x0002740001437983 */ /* 0x000f280000100800 */
[----:B------:R-:W4:Y:S04]  /*21fc0*/  LDL R65, [R1+0x278] ;  /* 0x0002780001417983 */ /* 0x000f280000100800 */
[----:B-1----:R-:W4:Y:S04]  /*21fd0*/  LDL.LU.128 R116, [R1+0xad0] ;  /* 0x000ad00001747983 */ /* 0x002f280000300c00 */
        /* <DEDUP_REMOVED lines=18> */
[----:B------:R1:W-:Y:S04]  /*22100*/  STL.128 [R1+0xaa0], R12 ;  /* 0x000aa00c01007387 */ /* 0x0003e80000100c00 */
[----:B-1----:R-:W4:Y:S04]  /*22110*/  LDL.LU.128 R12, [R1+0xaa0] ;  /* 0x000aa000010c7983 */ /* 0x002f280000300c00 */
[----:B------:R1:W-:Y:S04]  /*22120*/  STL.128 [R1+0xae0], R120 ;  /* 0x000ae07801007387 */ /* 0x0003e80000100c00 */
[----:B-1----:R-:W4:Y:S04]  /*22130*/  LDL.LU.128 R120, [R1+0xae0] ;  /* 0x000ae00001787983 */ /* 0x002f280000300c00 */
[----:B---3--:R1:W-:Y:S04]  /*22140*/  STL.128 [R1+0xa80], R24 ;  /* 0x000a801801007387 */ /* 0x0083e80000100c00 */
[----:B-1----:R-:W3:Y:S04]  /*22150*/  LDL.LU.128 R24, [R1+0xa80] ;  /* 0x000a800001187983 */ /* 0x002ee80000300c00 */
[----:B--2---:R1:W-:Y:S04]  /*22160*/  STL.64 [R1+0xa50], R4 ;  /* 0x000a500401007387 */ /* 0x0043e80000100a00 */
[----:B-1----:R-:W2:Y:S01]  /*22170*/  LDL.LU.64 R4, [R1+0xa50] ;  /* 0x000a500001047983 */ /* 0x002ea20000300a00 */
        /* <DEDUP_REMOVED lines=68> */
[----:B------:R-:W2:Y:S01]  /*225c0*/  LDL R128, [R1+0x344] ;  /* 0x0003440001807983 */ /* 0x000ea20000100800 */
[----:B------:R-:W-:Y:S02]  /*225d0*/  IMAD.MOV.U32 R176, RZ, RZ, R117 ;  /* 0x000000ffffb07224 */ /* 0x000fe400078e0075 */
[----:B------:R-:W-:Y:S01]  /*225e0*/  IMAD.MOV.U32 R28, RZ, RZ, R116 ;  /* 0x000000ffff1c7224 */ /* 0x000fe200078e0074 */
[----:B------:R-:W2:Y:S01]  /*225f0*/  LDL R126, [R1+0x348] ;  /* 0x00034800017e7983 */ /* 0x000ea20000100800 */
[----:B------:R-:W-:Y:S02]  /*22600*/  IMAD.MOV.U32 R6, RZ, RZ, R151 ;  /* 0x000000ffff067224 */ /* 0x000fe400078e0097 */
[----:B------:R-:W-:Y:S01]  /*22610*/  IMAD.MOV.U32 R7, RZ, RZ, R150 ;  /* 0x000000ffff077224 */ /* 0x000fe200078e0096 */
[----:B------:R-:W2:Y:S01]  /*22620*/  LDL R124, [R1+0x34c] ;  /* 0x00034c00017c7983 */ /* 0x000ea20000100800 */
[----:B------:R-:W-:-:S02]  /*22630*/  IMAD.MOV.U32 R8, RZ, RZ, R149 ;  /* 0x000000ffff087224 */ /* 0x000fc400078e0095 */
[----:B------:R-:W-:Y:S02]  /*22640*/  IMAD.MOV.U32 R9, RZ, RZ, R148 ;  /* 0x000000ffff097224 */ /* 0x000fe400078e0094 */
[----:B------:R-:W-:Y:S02]  /*22650*/  IMAD.MOV.U32 R22, RZ, RZ, R141 ;  /* 0x000000ffff167224 */ /* 0x000fe400078e008d */
[----:B------:R-:W-:Y:S01]  /*22660*/  IMAD.MOV.U32 R80, RZ, RZ, R177 ;  /* 0x000000ffff507224 */ /* 0x000fe200078e00b1 */
[----:B------:R-:W-:Y:S01]  /*22670*/  STL.128 [R1+0x350], R76 ;  /* 0x0003504c01007387 */ /* 0x000fe20000100c00 */
[----:B------:R-:W-:Y:S02]  /*22680*/  IMAD.MOV.U32 R10, RZ, RZ, R147 ;  /* 0x000000ffff0a7224 */ /* 0x000fe400078e0093 */
[----:B------:R-:W-:Y:S01]  /*22690*/  IMAD.MOV.U32 R11, RZ, RZ, R146 ;  /* 0x000000ffff0b7224 */ /* 0x000fe200078e0092 */
[----:B-1----:R-:W2:Y:S01]  /*226a0*/  LDL R91, [R1+0x244] ;  /* 0x00024400015b7983 */ /* 0x002ea20000100800 */
[----:B------:R-:W-:-:S02]  /*226b0*/  IMAD.MOV.U32 R16, RZ, RZ, R145 ;  /* 0x000000ffff107224 */ /* 0x000fc400078e0091 */
[----:B------:R-:W-:Y:S01]  /*226c0*/  IMAD.MOV.U32 R17, RZ, RZ, R144 ;  /* 0x000000ffff117224 */ /* 0x000fe200078e0090 */
[----:B------:R-:W2:Y:S01]  /*226d0*/  LDL R87, [R1+0x24c] ;  /* 0x00024c0001577983 */ /* 0x000ea20000100800 */
[----:B------:R-:W-:Y:S02]  /*226e0*/  IMAD.MOV.U32 R20, RZ, RZ, R143 ;  /* 0x000000ffff147224 */ /* 0x000fe400078e008f */
[----:B------:R-:W-:Y:S01]  /*226f0*/  IMAD.MOV.U32 R21, RZ, RZ, R142 ;  /* 0x000000ffff157224 */ /* 0x000fe200078e008e */
[----:B------:R1:W-:Y:S01]  /*22700*/  STL.128 [R1+0xa60], R12 ;  /* 0x000a600c01007387 */ /* 0x0003e20000100c00 */
[----:B------:R-:W-:Y:S02]  /*22710*/  IMAD.MOV.U32 R96, RZ, RZ, R28 ;  /* 0x000000ffff607224 */ /* 0x000fe400078e001c */
[----:B------:R-:W-:Y:S01]  /*22720*/  IMAD.MOV.U32 R97, RZ, RZ, R176 ;  /* 0x000000ffff617224 */ /* 0x000fe200078e00b0 */
[----:B------:R-:W-:Y:S01]  /*22730*/  STL.128 [R1+0x3c0], R104 ;  /* 0x0003c06801007387 */ /* 0x000fe20000100c00 */
[----:B------:R-:W-:-:S02]  /*22740*/  IMAD.MOV.U32 R141, RZ, RZ, R137 ;  /* 0x000000ffff8d7224 */ /* 0x000fc400078e0089 */
[----:B------:R-:W-:Y:S01]  /*22750*/  IMAD.MOV.U32 R142, RZ, RZ, R138 ;  /* 0x000000ffff8e7224 */ /* 0x000fe200078e008a */
[----:B----4-:R-:W4:Y:S01]  /*22760*/  LDL R93, [R1+0x240] ;  /* 0x00024000015d7983 */ /* 0x010f220000100800 */
[----:B------:R-:W-:Y:S02]  /*22770*/  IMAD.MOV.U32 R143, RZ, RZ, R139 ;  /* 0x000000ffff8f7224 */ /* 0x000fe400078e008b */
[----:B------:R-:W-:Y:S01]  /*22780*/  IMAD.MOV.U32 R145, RZ, RZ, R22 ;  /* 0x000000ffff917224 */ /* 0x000fe200078e0016 */
[----:B------:R-:W4:Y:S01]  /*22790*/  LDL R89, [R1+0x248] ;  /* 0x0002480001597983 */ /* 0x000f220000100800 */
[----:B------:R-:W-:-:S03]  /*227a0*/  IMAD.MOV.U32 R146, RZ, RZ, R21 ;  /* 0x000000ffff927224 */ /* 0x000fc600078e0015 */
[----:B-1----:R-:W4:Y:S01]  /*227b0*/  LDL.LU.128 R12, [R1+0xa60] ;  /* 0x000a6000010c7983 */ /* 0x002f220000300c00 */
[----:B------:R-:W-:Y:S02]  /*227c0*/  IMAD.MOV.U32 R147, RZ, RZ, R20 ;  /* 0x000000ffff937224 */ /* 0x000fe400078e0014 */
        /* <DEDUP_REMOVED lines=11> */
[----:B------:R-:W-:-:S03]  /*22880*/  IMAD.MOV.U32 R155, RZ, RZ, R6 ;  /* 0x000000ffff9b7224 */ /* 0x000fc600078e0006 */
[----:B------:R1:W-:Y:S04]  /*22890*/  STL.128 [R1+0x360], R80 ;  /* 0x0003605001007387 */ /* 0x0003e80000100c00 */
[----:B------:R-:W-:Y:S04]  /*228a0*/  STL.128 [R1+0x3a0], R96 ;  /* 0x0003a06001007387 */ /* 0x000fe80000100c00 */
[----:B------:R-:W-:Y:S04]  /*228b0*/  STL.128 [R1+0x3d0], R108 ;  /* 0x0003d06c01007387 */ /* 0x000fe80000100c00 */
[----:B------:R-:W-:Y:S04]  /*228c0*/  STL.128 [R1+0x3e0], R112 ;  /* 0x0003e07001007387 */ /* 0x000fe80000100c00 */
[----:B------:R-:W-:Y:S04]  /*228d0*/  STL.128 [R1+0x410], R148 ;  /* 0x0004109401007387 */ /* 0x000fe80000100c00 */
[----:B------:R0:W-:Y:S04]  /*228e0*/  STL.128 [R1+0x420], R152 ;  /* 0x0004209801007387 */ /* 0x0001e80000100c00 */
[----:B-1----:R-:W4:Y:S04]  /*228f0*/  LDL R83, [R1+0x254] ;  /* 0x0002540001537983 */ /* 0x002f280000100800 */
[----:B------:R-:W4:Y:S04]  /*22900*/  LDL R81, [R1+0x258] ;  /* 0x0002580001517983 */ /* 0x000f280000100800 */
[----:B------:R-:W4:Y:S04]  /*22910*/  LDL R79, [R1+0x25c] ;  /* 0x00025c00014f7983 */ /* 0x000f280000100800 */
[----:B------:R-:W4:Y:S04]  /*22920*/  LDL R77, [R1+0x260] ;  /* 0x00026000014d7983 */ /* 0x000f280000100800 */
[----:B------:R-:W4:Y:S04]  /*22930*/  LDL R21, [R1+0x2d0] ;  /* 0x0002d00001157983 */ /* 0x000f280000100800 */
[----:B------:R-:W4:Y:S01]  /*22940*/  LDL R17, [R1+0x2d4] ;  /* 0x0002d40001117983 */ /* 0x000f220000100800 */
[----:B------:R-:W-:-:S03]  /*22950*/  IMAD.MOV.U32 R23, RZ, RZ, R123 ;  /* 0x000000ffff177224 */ /* 0x000fc600078e007b */
[----:B------:R-:W4:Y:S01]  /*22960*/  LDL R11, [R1+0x2d8] ;  /* 0x0002d800010b7983 */ /* 0x000f220000100800 */
[----:B------:R-:W-:-:S03]  /*22970*/  IMAD.MOV.U32 R103, RZ, RZ, R23 ;  /* 0x000000ffff677224 */ /* 0x000fc600078e0017 */
[----:B------:R-:W4:Y:S01]  /*22980*/  LDL R9, [R1+0x2dc] ;  /* 0x0002dc0001097983 */ /* 0x000f220000100800 */
        /* <DEDUP_REMOVED lines=8> */
[----:B------:R-:W-:Y:S04]  /*22a10*/  STL.128 [R1+0x3b0], R100 ;  /* 0x0003b06401007387 */ /* 0x000fe80000100c00 */
[----:B------:R-:W-:Y:S04]  /*22a20*/  STL.128 [R1+0x3f0], R140 ;  /* 0x0003f08c01007387 */ /* 0x000fe80000100c00 */
[----:B------:R1:W-:Y:S04]  /*22a30*/  STL.128 [R1+0x400], R144 ;  /* 0x0004009001007387 */ /* 0x0003e80000100c00 */
[----:B------:R-:W4:Y:S04]  /*22a40*/  LDL R23, [R1+0x2cc] ;  /* 0x0002cc0001177983 */ /* 0x000f280000100800 */
[----:B0-----:R-:W4:Y:S04]  /*22a50*/  LDL R154, [R1+0x310] ;  /* 0x00031000019a7983 */ /* 0x001f280000100800 */
[----:B------:R-:W4:Y:S04]  /*22a60*/  LDL R152, [R1+0x314] ;  /* 0x0003140001987983 */ /* 0x000f280000100800 */
[----:B------:R-:W4:Y:S01]  /*22a70*/  LDL R150, [R1+0x318] ;  /* 0x0003180001967983 */ /* 0x000f220000100800 */
[----:B---3--:R-:W-:-:S03]  /*22a80*/  IMAD.MOV.U32 R174, RZ, RZ, R27 ;  /* 0x000000ffffae7224 */ /* 0x008fc600078e001b */
[----:B------:R-:W3:Y:S01]  /*22a90*/  LDL R148, [R1+0x31c] ;  /* 0x00031c0001947983 */ /* 0x000ee20000100800 */
[----:B------:R-:W-:Y:S02]  /*22aa0*/  IMAD.MOV.U32 R175, RZ, RZ, R26 ;  /* 0x000000ffffaf7224 */ /* 0x000fe400078e001a */
[----:B------:R-:W-:Y:S01]  /*22ab0*/  IMAD.MOV.U32 R29, RZ, RZ, R25 ;  /* 0x000000ffff1d7224 */ /* 0x000fe200078e0019 */
[----:B-1----:R-:W3:Y:S01]  /*22ac0*/  LDL R146, [R1+0x320] ;  /* 0x0003200001927983 */ /* 0x002ee20000100800 */
[----:B------:R-:W-:Y:S02]  /*22ad0*/  IMAD.MOV.U32 R30, RZ, RZ, R175 ;  /* 0x000000ffff1e7224 */ /* 0x000fe400078e00af */
[----:B------:R-:W-:Y:S01]  /*22ae0*/  IMAD.MOV.U32 R31, RZ, RZ, R174 ;  /* 0x000000ffff1f7224 */ /* 0x000fe200078e00ae */
[----:B------:R-:W3:Y:S01]  /*22af0*/  LDL R144, [R1+0x324] ;  /* 0x0003240001907983 */ /* 0x000ee20000100800 */
[----:B------:R-:W-:Y:S02]  /*22b00*/  IMAD.MOV.U32 R26, RZ, RZ, R30 ;  /* 0x000000ffff1a7224 */ /* 0x000fe400078e001e */
[----:B------:R-:W-:Y:S01]  /*22b10*/  IMAD.MOV.U32 R27, RZ, RZ, R31 ;  /* 0x000000ffff1b7224 */ /* 0x000fe200078e001f */
[----:B------:R-:W3:Y:S01]  /*22b20*/  LDL R174, [R1+0x30c] ;  /* 0x00030c0001ae7983 */ /* 0x000ee20000100800 */
[----:B------:R-:W-:-:S03]  /*22b30*/  IMAD.MOV.U32 R25, RZ, RZ, R29 ;  /* 0x000000ffff197224 */ /* 0x000fc600078e001d */
[----:B------:R-:W3:Y:S04]  /*22b40*/  LDL R31, [R1+0x2bc] ;  /* 0x0002bc00011f7983 */ /* 0x000ee80000100800 */
[----:B------:R0:W-:Y:S04]  /*22b50*/  STL.128 [R1+0x230], R24 ;  /* 0x0002301801007387 */ /* 0x0001e80000100c00 */
[----:B------:R-:W3:Y:S04]  /*22b60*/  LDL R101, [R1+0x230] ;  /* 0x0002300001657983 */ /* 0x000ee80000100800 */
[----:B------:R-:W3:Y:S04]  /*22b70*/  LDL R99, [R1+0x234] ;  /* 0x0002340001637983 */ /* 0x000ee80000100800 */
[----:B------:R-:W3:Y:S04]  /*22b80*/  LDL R97, [R1+0x238] ;  /* 0x0002380001617983 */ /* 0x000ee80000100800 */
[----:B------:R-:W3:Y:S04]  /*22b90*/  LDL R95, [R1+0x23c] ;  /* 0x00023c00015f7983 */ /* 0x000ee80000100800 */
[----:B------:R-:W3:Y:S04]  /*22ba0*/  LDL R29, [R1+0x2c0] ;  /* 0x0002c000011d7983 */ /* 0x000ee80000100800 */
[----:B0-----:R-:W3:Y:S04]  /*22bb0*/  LDL R27, [R1+0x2c4] ;  /* 0x0002c400011b7983 */ /* 0x001ee80000100800 */
        /* <DEDUP_REMOVED lines=61> */
[----:B------:R0:W-:Y:S04]  /*22f90*/  STL.64 [R1+0xab0], R18 ;  /* 0x000ab01201007387 */ /* 0x0001e80000100a00 */
[----:B0-----:R-:W3:Y:S01]  /*22fa0*/  LDL.LU.64 R18, [R1+0xab0] ;  /* 0x000ab00001127983 */ /* 0x001ee20000300a00 */
[----:B--2---:R-:W-:Y:S01]  /*22fb0*/  FFMA.FTZ R5, R5, R2, R217 ;  /* 0x0000000205057223 */ /* 0x004fe200000100d9 */
[----:B------:R-:W-:-:S03]  /*22fc0*/  FFMA.FTZ R3, R3, R4, R221 ;  /* 0x0000000403037223 */ /* 0x000fc600000100dd */
        /* <DEDUP_REMOVED lines=42> */
[----:B----4-:R-:W-:Y:S01]  /*23270*/  FADD.FTZ R13, R13, R156 ;  /* 0x0000009c0d0d7221 */ /* 0x010fe20000010000 */
[----:B------:R-:W-:Y:S01]  /*23280*/  FADD.FTZ R3, R159, R160 ;  /* 0x000000a09f037221 */ /* 0x000fe20000010000 */
[----:B------:R-:W-:Y:S02]  /*23290*/  STL [R1+0x68], R223 ;  /* 0x000068df01007387 */ /* 0x000fe40000100800 */
[----:B------:R-:W-:Y:S01]  /*232a0*/  FADD.FTZ R159, R0, R13 ;  /* 0x0000000d009f7221 */ /* 0x000fe20000010000 */
[----:B------:R-:W-:Y:S01]  /*232b0*/  FADD.FTZ R158, R158, R3 ;  /* 0x000000039e9e7221 */ /* 0x000fe20000010000 */
[----:B------:R-:W-:Y:S04]  /*232c0*/  STL [R1+0x68], R223 ;  /* 0x000068df01007387 */ /* 0x000fe80000100800 */
[----:B------:R-:W-:Y:S04]  /*232d0*/  STL [R1+0x68], R223 ;  /* 0x000068df01007387 */ /* 0x000fe80000100800 */
[----:B------:R-:W-:Y:S04]  /*232e0*/  STL [R1+0x68], R223 ;  /* 0x000068df01007387 */ /* 0x000fe80000100800 */
[----:B------:R-:W-:Y:S04]  /*232f0*/  STL [R1+0x68], R223 ;  /* 0x000068df01007387 */ /* 0x000fe80000100800 */
[----:B------:R-:W-:Y:S04]  /*23300*/  STL [R1+0x204], R12 ;  /* 0x0002040c01007387 */ /* 0x000fe80000100800 */
[----:B------:R-:W-:Y:S04]  /*23310*/  STL.64 [R1+0x210], R158 ;  /* 0x0002109e01007387 */ /* 0x000fe80000100a00 */
        /* <DEDUP_REMOVED lines=129> */
[----:B------:R-:W2:Y:S04]  /*23b30*/  LD.E R2, desc[UR36][R14.64] ;  /* 0x000000240e027980 */ /* 0x000ea8000c101900 */
[----:B------:R0:W-:Y:S04]  /*23b40*/  STL.64 [R1+0xa70], R18 ;  /* 0x000a701201007387 */ /* 0x0001e80000100a00 */
[----:B------:R1:W5:Y:S04]  /*23b50*/  LDL R0, [R1+0x1f0] ;  /* 0x0001f00001007983 */ /* 0x0003680000100800 */
[----:B0-----:R1:W5:Y:S01]  /*23b60*/  LDL.LU.64 R18, [R1+0xa70] ;  /* 0x000a700001127983 */ /* 0x0013620000300a00 */
[----:B------:R-:W-:Y:S01]  /*23b70*/  BSSY B0, `(.L_x_11284) ;  /* 0x0000005000007945 */ /* 0x000fe20003800000 */
[----:B--2---:R-:W-:-:S04]  /*23b80*/  LOP3.LUT R2, R2, 0x1, RZ, 0xfc, !PT ;  /* 0x0000000102027812 */ /* 0x004fc800078efcff */
[----:B------:R-:W-:-:S13]  /*23b90*/  ISETP.NE.AND P0, PT, R2, 0x3, PT ;  /* 0x000000030200780c */ /* 0x000fda0003f05270 */
[----:B-1----:R-:W-:Y:S05]  /*23ba0*/  @!P0 BRA `(.L_x_11285) ;  /* 0x0000000000048947 */ /* 0x002fea0003800000 */
[----:B------:R-:W-:Y:S01]  /*23bb0*/  BPT.TRAP 0x1 ;  /* 0x000000040000795c */ /* 0x000fe20000300000 */
.L_x_11285:
[----:B------:R-:W-:Y:S05]  /*23bc0*/  BSYNC B0 ;  /* 0x0000000000007941 */ /* 0x000fea0003800000 */
.L_x_11284:
[----:B------:R-:W2:Y:S04]  /*23bd0*/  LD.E.64 R2, desc[UR36][R14.64+0x20] ;  /* 0x000020240e027980 */ /* 0x000ea8000c101b00 */
[----:B------:R-:W3:Y:S01]  /*23be0*/  LD.E R4, desc[UR36][R14.64+0xc] ;  /* 0x00000c240e047980 */ /* 0x000ee2000c101900 */
[C---:B-----5:R-:W-:Y:S01]  /*23bf0*/  ISETP.GT.AND P0, PT, R196.reuse, R222, PT ;  /* 0x000000dec400720c */ /* 0x060fe20003f04270 */
[----:B------:R-:W-:Y:S02]  /*23c00*/  VIADD R10, R196, 0xffffffff ;  /* 0xffffffffc40a7836 */ /* 0x000fe40000000000 */
[----:B------:R-:W-:Y:S02]  /*23c10*/  IMAD.MOV.U32 R6, RZ, RZ, R14 ;  /* 0x000000ffff067224 */ /* 0x000fe400078e000e */
[----:B------:R-:W-:-:S02]  /*23c20*/  IMAD.MOV.U32 R7, RZ, RZ, R15 ;  /* 0x000000ffff077224 */ /* 0x000fc400078e000f */
[----:B------:R-:W-:Y:S01]  /*23c30*/  IMAD.MOV.U32 R196, RZ, RZ, R10 ;  /* 0x000000ffffc47224 */ /* 0x000fe200078e000a */
[----:B--2---:R-:W-:-:S05]  /*23c40*/  MOV R3, R2 ;  /* 0x0000000200037202 */ /* 0x004fca0000000f00 */
[----:B------:R-:W-:-:S05]  /*23c50*/  IMAD R3, R0, 0x8, R3 ;  /* 0x0000000800037824 */ /* 0x000fca00078e0203 */
[----:B---3--:R-:W-:-:S04]  /*23c60*/  PRMT R3, R4, 0x654, R3 ;  /* 0x0000065404037816 */ /* 0x008fc80000000003 */
[----:B------:R1:W-:Y:S01]  /*23c70*/  SYNCS.ARRIVE.TRANS64.RED.A1T0 RZ, [R3+URZ], RZ ;  /* 0x000000ff03ff79a7 */ /* 0x0003e2000810043f */
[----:B------:R-:W-:Y:S05]  /*23c80*/  @P0 BRA `(.L_x_11286) ;  /* 0xfffffe5000f80947 */ /* 0x000fea000383ffff */
.L_x_11267:
[----:B------:R-:W-:-:S13]  /*23c90*/  ISETP.GE.AND P0, PT, R10, UR40, PT ;  /* 0x000000280a007c0c */ /* 0x000fda000bf06270 */
[----:B------:R-:W-:Y:S05]  /*23ca0*/  @!P0 BRA `(.L_x_11287) ;  /* 0x000000ac00388947 */ /* 0x000fea0003800000 */
[----:B------:R0:W5:Y:S02]  /*23cb0*/  LDL.64 R8, [R1+0x150] ;  /* 0x0001500001087983 */ /* 0x0001640000100a00 */
.L_x_11316:
[----:B--2--5:R-:W2:Y:S04]  /*23cc0*/  LD.E R0, desc[UR36][R8.64] ;  /* 0x0000002408007980 */ /* 0x024ea8000c101900 */
[----:B------:R-:W1:Y:S01]  /*23cd0*/  LD.E R2, desc[UR36][R8.64+0x8] ;  /* 0x0000082408027980 */ /* 0x000e62000c101900 */
[----:B--2---:R-:W-:-:S05]  /*23ce0*/  VIADD R0, R0, 0x1 ;  /* 0x0000000100007836 */ /* 0x004fca0000000000 */
[----:B------:R-:W-:-:S13]  /*23cf0*/  ISETP.NE.AND P0, PT, R0, 0x2, PT ;  /* 0x000000020000780c */ /* 0x000fda0003f05270 */
[----:B------:R2:W5:Y:S04]  /*23d00*/  @P0 LD.E R5, desc[UR36][R8.64+0x4] ;  /* 0x0000042408050980 */ /* 0x000568000c101900 */
[----:B------:R-:W3:Y:S01]  /*23d10*/  @!P0 LD.E R4, desc[UR36][R8.64+0x4] ;  /* 0x0000042408048980 */ /* 0x000ee2000c101900 */
[----:B-1----:R-:W-:-:S03]  /*23d20*/  VIADD R3, R2, 0x1 ;  /* 0x0000000102037836 */ /* 0x002fc60000000000 */
[----:B------:R1:W-:Y:S04]  /*23d30*/  ST.E desc[UR36][R8.64], R0 ;  /* 0x0000000008007985 */ /* 0x0003e8000c101924 */
[----:B------:R2:W-:Y:S04]  /*23d40*/  ST.E desc[UR36][R8.64+0x8], R3 ;  /* 0x0000080308007985 */ /* 0x0005e8000c101924 */
[----:B------:R2:W-:Y:S01]  /*23d50*/  @!P0 ST.E desc[UR36][R8.64], RZ ;  /* 0x000000ff08008985 */ /* 0x0005e2000c101924 */
[----:B---3--:R-:W-:-:S05]  /*23d60*/  @!P0 LOP3.LUT R5, R4, 0x1, RZ, 0x3c, !PT ;  /* 0x0000000104058812 */ /* 0x008fca00078e3cff */
[----:B------:R2:W-:Y:S04]  /*23d70*/  @!P0 ST.E desc[UR36][R8.64+0x4], R5 ;  /* 0x0000040508008985 */ /* 0x0005e8000c101924 */
[----:B------:R-:W3:Y:S04]  /*23d80*/  LDL.64 R74, [R1+0x168] ;  /* 0x00016800014a7983 */ /* 0x000ee80000100a00 */
[----:B---3--:R-:W3:Y:S01]  /*23d90*/  LD.E R2, desc[UR36][R74.64] ;  /* 0x000000244a027980 */ /* 0x008ee2000c101900 */
[----:B------:R-:W-:Y:S05]  /*23da0*/  YIELD ;  /* 0x0000000000007946 */ /* 0x000fea0003800000 */
[----:B------:R-:W-:Y:S01]  /*23db0*/  BSSY B0, `(.L_x_11288) ;  /* 0x0000006000007945 */ /* 0x000fe20003800000 */
[----:B-1----:R-:W-:Y:S01]  /*23dc0*/  @!P0 IMAD.MOV.U32 R0, RZ, RZ, RZ ;  /* 0x000000ffff008224 */ /* 0x002fe200078e00ff */
[----:B---3--:R-:W-:-:S04]  /*23dd0*/  LOP3.LUT R2, R2, 0x1, RZ, 0xfc, !PT ;  /* 0x0000000102027812 */ /* 0x008fc800078efcff */
[----:B------:R-:W-:-:S13]  /*23de0*/  ISETP.NE.AND P1, PT, R2, 0x3, PT ;  /* 0x000000030200780c */ /* 0x000fda0003f25270 */
[----:B--2---:R-:W-:Y:S05]  /*23df0*/  @!P1 BRA `(.L_x_11289) ;  /* 0x0000000000049947 */ /* 0x004fea0003800000 */
[----:B------:R-:W-:Y:S01]  /*23e00*/  BPT.TRAP 0x1 ;  /* 0x000000040000795c */ /* 0x000fe20000300000 */
.L_x_11289:
[----:B------:R-:W-:Y:S05]  /*23e10*/  BSYNC B0 ;  /* 0x0000000000007941 */ /* 0x000fea0003800000 */
.L_x_11288:
[----:B------:R-:W2:Y:S01]  /*23e20*/  LD.E.64 R2, desc[UR36][R74.64+0x18] ;  /* 0x000018244a027980 */ /* 0x000ea2000c101b00 */
[----:B-----5:R-:W-:Y:S02]  /*23e30*/  SHF.L.U32 R7, R5, 0x1f, RZ ;  /* 0x0000001f05077819 */ /* 0x020fe400000006ff */
[----:B--2---:R-:W-:-:S05]  /*23e40*/  MOV R3, R2 ;  /* 0x0000000200037202 */ /* 0x004fca0000000f00 */
[----:B------:R-:W-:-:S04]  /*23e50*/  IMAD R0, R0, 0x8, R3 ;  /* 0x0000000800007824 */ /* 0x000fc800078e0203 */
[----:B------:R1:W2:Y:S01]  /*23e60*/  SYNCS.PHASECHK.TRANS64.TRYWAIT P0, [R0+URZ], R7 ;  /* 0x00000007000075a7 */ /* 0x0002a2000800017f */
[----:B------:R-:W3:Y:S04]  /*23e70*/  LD.E R2, desc[UR36][R74.64] ;  /* 0x000000244a027980 */ /* 0x000ee8000c101900 */
[----:B------:R1:W5:Y:S04]  /*23e80*/  LD.E R4, desc[UR36][R8.64] ;  /* 0x0000002408047980 */ /* 0x000368000c101900 */
[----:B------:R1:W5:Y:S01]  /*23e90*/  LD.E R5, desc[UR36][R8.64+0x4] ;  /* 0x0000042408057980 */ /* 0x000362000c101900 */
[----:B------:R-:W-:Y:S01]  /*23ea0*/  BSSY B0, `(.L_x_11290) ;  /* 0x0000005000007945 */ /* 0x000fe20003800000 */
[----:B---3--:R-:W-:-:S04]  /*23eb0*/  LOP3.LUT R2, R2, 0x1, RZ, 0xfc, !PT ;  /* 0x0000000102027812 */ /* 0x008fc800078efcff */
[----:B------:R-:W-:-:S13]  /*23ec0*/  ISETP.NE.AND P1, PT, R2, 0x3, PT ;  /* 0x000000030200780c */ /* 0x000fda0003f25270 */
[----:B-12---:R-:W-:Y:S05]  /*23ed0*/  @!P1 BRA `(.L_x_11291) ;  /* 0x0000000000049947 */ /* 0x006fea0003800000 */
[----:B------:R-:W-:Y:S01]  /*23ee0*/  BPT.TRAP 0x1 ;  /* 0x000000040000795c */ /* 0x000fe20000300000 */
.L_x_11291:
[----:B------:R-:W-:Y:S05]  /*23ef0*/  BSYNC B0 ;  /* 0x0000000000007941 */ /* 0x000fea0003800000 */
.L_x_11290:
[----:B------:R-:W-:Y:S04]  /*23f00*/  BSSY B0, `(.L_x_11292) ;  /* 0x0000008000007945 */ /* 0x000fe80003800000 */
[----:B------:R-:W-:Y:S05]  /*23f10*/  @P0 BRA `(.L_x_11293) ;  /* 0x0000000000180947 */ /* 0x000fea0003800000 */
[----:B------:R-:W2:Y:S01]  /*23f20*/  LD.E.64 R2, desc[UR36][R74.64+0x18] ;  /* 0x000018244a027980 */ /* 0x000ea2000c101b00 */
[----:B-----5:R-:W-:Y:S02]  /*23f30*/  SHF.L.U32 R5, R5, 0x1f, RZ ;  /* 0x0000001f05057819 */ /* 0x020fe400000006ff */
[----:B--2---:R-:W-:-:S05]  /*23f40*/  MOV R3, R2 ;  /* 0x0000000200037202 */ /* 0x004fca0000000f00 */
[----:B------:R-:W-:-:S04]  /*23f50*/  IMAD R4, R4, 0x8, R3 ;  /* 0x0000000804047824 */ /* 0x000fc800078e0203 */
[----:B------:R-:W1:Y:S02]  /*23f60*/  SYNCS.PHASECHK.TRANS64.TRYWAIT P0, [R4+URZ], R5 ;  /* 0x00000005040075a7 */ /* 0x000e64000800017f */
[----:B-1----:R-:W-:Y:S05]  /*23f70*/  @!P0 BRA `(.L_x_11294) ;  /* 0x0000013000548947 */ /* 0x002fea0003800000 */
.L_x_11293:
[----:B------:R-:W-:Y:S05]  /*23f80*/  BSYNC B0 ;  /* 0x0000000000007941 */ /* 0x000fea0003800000 */
.L_x_11292:
[----:B-1---5:R-:W2:Y:S04]  /*23f90*/  LD.E R5, desc[UR36][R8.64] ;  /* 0x0000002408057980 */ /* 0x022ea8000c101900 */
[----:B------:R-:W2:Y:S01]  /*23fa0*/  LDL.64 R20, [R1+0x80] ;  /* 0x0000800001147983 */ /* 0x000ea20000100a00 */
[----:B------:R-:W-:Y:S05]  /*23fb0*/  WARPSYNC.ALL ;  /* 0x0000000000007948 */ /* 0x000fea0003800000 */
[----:B------:R1:W-:Y:S04]  /*23fc0*/  STL [R1+0x60], RZ ;  /* 0x000060ff01007387 */ /* 0x0003e80000100800 */
[----:B------:R-:W3:Y:S01]  /*23fd0*/  LD.E.64 R2, desc[UR36][R18.64+0x78] ;  /* 0x0000782412027980 */ /* 0x000ee2000c101b00 */
[----:B------:R-:W-:-:S05]  /*23fe0*/  IMAD.MOV.U32 R0, RZ, RZ, 0x1 ;  /* 0x00000001ff007424 */ /* 0x000fca00078e00ff */
[----:B------:R1:W-:Y:S04]  /*23ff0*/  STL [R1+0x60], R0 ;  /* 0x0000600001007387 */ /* 0x0003e80000100800 */
[----:B------:R-:W4:Y:S04]  /*24000*/  LD.E.64 R6, desc[UR36][R18.64+0x78] ;  /* 0x0000782412067980 */ /* 0x000f28000c101b00 */
[----:B------:R1:W-:Y:S04]  /*24010*/  STL [R1+0x60], R0 ;  /* 0x0000600001007387 */ /* 0x0003e80000100800 */
[----:B------:R-:W4:Y:S01]  /*24020*/  LD.E.64 R12, desc[UR36][R18.64+0x78] ;  /* 0x00007824120c7980 */ /* 0x000f22000c101b00 */
[----:B--2---:R-:W-:-:S02]  /*24030*/  IMAD R4, R5, 0x300, R20 ;  /* 0x0000030005047824 */ /* 0x004fc400078e0214 */
[----:B------:R-:W-:Y:S01]  /*24040*/  IMAD.MOV.U32 R5, RZ, RZ, R21 ;  /* 0x000000ffff057224 */ /* 0x000fe200078e0015 */
[----:B------:R1:W-:Y:S02]  /*24050*/  STL [R1+0x60], R0 ;  /* 0x0000600001007387 */ /* 0x0003e40000100800 */
[----:B------:R-:W-:Y:S02]  /*24060*/  R2UR UR6, R4 ;  /* 0x00000000040672ca */ /* 0x000fe400000e0000 */
[----:B------:R-:W-:Y:S01]  /*24070*/  R2UR UR7, R5 ;  /* 0x00000000050772ca */ /* 0x000fe200000e0000 */
[----:B------:R-:W2:Y:S01]  /*24080*/  LD.E.64 R16, desc[UR36][R18.64+0x78] ;  /* 0x0000782412107980 */ /* 0x000ea2000c101b00 */
[----:B------:R-:W-:-:S03]  /*24090*/  WARPGROUP.ARRIVE ;  /* 0x00000000000079c5 */ /* 0x000fc60000000000 */
[----:B------:R1:W-:Y:S01]  /*240a0*/  STL [R1+0x60], R0 ;  /* 0x0000600001007387 */ /* 0x0003e20000100800 */
[----:B---3--:R-:W-:Y:S02]  /*240b0*/  R2UR UR4, R2 ;  /* 0x00000000020472ca */ /* 0x008fe400000e0000 */
[----:B------:R-:W-:-:S13]  /*240c0*/  R2UR UR5, R3 ;  /* 0x00000000030572ca */ /* 0x000fda00000e0000 */
[----:B------:R-:W-:Y:S01]  /*240d0*/  HGMMA.64x96x16.F32 R24, gdesc[UR4], RZ, !UPT, gsb0 ;  /* 0x01600000041879f0 */ /* 0x000fe2000c0008ff */
[----:B----4-:R-:W-:Y:S02]  /*240e0*/  VIADD R6, R6, 0x2 ;  /* 0x0000000206067836 */ /* 0x010fe40000000000 */
[----:B------:R-:W-:Y:S02]  /*240f0*/  VIADD R2, R4, 0x2 ;  /* 0x0000000204027836 */ /* 0x000fe40000000000 */
[----:B------:R-:W-:Y:S01]  /*24100*/  IMAD.MOV.U32 R3, RZ, RZ, R21 ;  /* 0x000000ffff037224 */ /* 0x000fe200078e0015 */
[----:B------:R-:W-:Y:S02]  /*24110*/  R2UR UR4, R6 ;  /* 0x00000000060472ca */ /* 0x000fe400000e0000 */
[----:B------:R-:W-:Y:S02]  /*24120*/  R2UR UR6, R2 ;  /* 0x00000000020672ca */ /* 0x000fe400000e0000 */
[----:B------:R-:W-:-:S02]  /*24130*/  R2UR UR7, R3 ;  /* 0x00000000030772ca */ /* 0x000fc400000e0000 */
[----:B------:R-:W-:Y:S01]  /*24140*/  R2UR UR5, R7 ;  /* 0x00000000070572ca */ /* 0x000fe200000e0000 */
[----:B------:R-:W-:Y:S02]  /*24150*/  WARPGROUP.DEPBAR.LE gsb0, 0x0 ;  /* 0x00008000000079c5 */ /* 0x000fe40000010000 */
[----:B------:R-:W3:Y:S04]  /*24160*/  LD.E R20, desc[UR36][R14.64] ;  /* 0x000000240e147980 */ /* 0x000ee8000c101900 */
[----:B------:R1:W5:Y:S04]  /*24170*/  LD.E R5, desc[UR36][R8.64] ;  /* 0x0000002408057980 */ /* 0x000368000c101900 */
[----:B------:R1:W5:Y:S01]  /*24180*/  LD.E R11, desc[UR36][R8.64+0x4] ;  /* 0x00000424080b7980 */ /* 0x000362000c101900 */
[----:B------:R-:W-:Y:S01]  /*24190*/  WARPGROUP.ARRIVE ;  /* 0x00000000000079c5 */ /* 0x000fe20000000000 */
[----:B------:R-:W-:Y:S01]  /*241a0*/  VIADD R12, R12, 0x4 ;  /* 0x000000040c0c7836 */ /* 0x000fe20000000000 */
[----:B------:R-:W-:Y:S01]  /*241b0*/  BSSY B0, `(.L_x_11295) ;  /* 0x000001a000007945 */ /* 0x000fe20003800000 */
[----:B------:R-:W-:-:S02]  /*241c0*/  VIADD R2, R4, 0x4 ;  /* 0x0000000404027836 */ /* 0x000fc40000000000 */
[--C-:B------:R-:W-:Y:S01]  /*241d0*/  IMAD.MOV.U32 R3, RZ, RZ, R21.reuse ;  /* 0x000000ffff037224 */ /* 0x100fe200078e0015 */
[----:B------:R-:W-:Y:S01]  /*241e0*/  HGMMA.64x96x16.F32 R24, gdesc[UR4], R24, gsb0 ;  /* 0x01600000041879f0 */ /* 0x000fe20008000818 */
[----:B------:R-:W-:Y:S01]  /*241f0*/  R2UR UR4, R12 ;  /* 0x000000000c0472ca */ /* 0x000fe200000e0000 */
[----:B--2---:R-:W-:Y:S01]  /*24200*/  VIADD R16, R16, 0x6 ;  /* 0x0000000610107836 */ /* 0x004fe20000000000 */
[----:B------:R-:W-:Y:S01]  /*24210*/  R2UR UR6, R2 ;  /* 0x00000000020672ca */ /* 0x000fe200000e0000 */
[----:B------:R-:W-:Y:S01]  /*24220*/  VIADD R2, R4, 0x6 ;  /* 0x0000000604027836 */ /* 0x000fe20000000000 */
[----:B------:R-:W-:Y:S01]  /*24230*/  R2UR UR7, R3 ;  /* 0x00000000030772ca */ /* 0x000fe200000e0000 */
[----:B------:R-:W-:Y:S01]  /*24240*/  IMAD.MOV.U32 R3, RZ, RZ, R21 ;  /* 0x000000ffff037224 */ /* 0x000fe200078e0015 */
        /* <DEDUP_REMOVED lines=11> */
[----:B---3--:R-:W-:-:S04]  /*24300*/  LOP3.LUT R20, R20, 0x1, RZ, 0xfc, !PT ;  /* 0x0000000114147812 */ /* 0x008fc800078efcff */
[----:B------:R-:W-:Y:S01]  /*24310*/  ISETP.NE.AND P0, PT, R20, 0x3, PT ;  /* 0x000000031400780c */ /* 0x000fe20003f05270 */
[----:B------:R-:W-:-:S12]  /*24320*/  WARPGROUP.DEPBAR.LE gsb0, 0x0 ;  /* 0x00008000000079c5 */ /* 0x000fd80000010000 */
[----:B-1----:R-:W-:Y:S05]  /*24330*/  @!P0 BRA `(.L_x_11296) ;  /* 0x0000000000048947 */ /* 0x002fea0003800000 */
[----:B------:R-:W-:Y:S01]  /*24340*/  BPT.TRAP 0x1 ;  /* 0x000000040000795c */ /* 0x000fe20000300000 */
.L_x_11296:
[----:B------:R-:W-:Y:S05]  /*24350*/  BSYNC B0 ;  /* 0x0000000000007941 */ /* 0x000fea0003800000 */
.L_x_11295:
        /* <DEDUP_REMOVED lines=13> */
.L_x_11298:
[----:B------:R-:W-:Y:S05]  /*24430*/  BSYNC B0 ;  /* 0x0000000000007941 */ /* 0x000fea0003800000 */
.L_x_11297:
        /* <DEDUP_REMOVED lines=8> */
.L_x_11300:
[----:B------:R-:W-:Y:S05]  /*244c0*/  BSYNC B0 ;  /* 0x0000000000007941 */ /* 0x000fea0003800000 */
.L_x_11299:
[----:B------:R-:W2:Y:S04]  /*244d0*/  LDL R5, [R1+0x70] ;  /* 0x0000700001057983 */ /* 0x000ea80000100800 */
[----:B------:R-:W3:Y:S04]  /*244e0*/  LD.E R11, desc[UR36][R8.64] ;  /* 0x00000024080b7980 */ /* 0x000ee8000c101900 */
[----:B------:R-:W3:Y:S04]  /*244f0*/  LDL.64 R20, [R1+0xf8] ;  /* 0x0000f80001147983 */ /* 0x000ee80000100a00 */
[----:B-1---5:R-:W4:Y:S04]  /*24500*/  LDL.64 R2, [R1+0xf0] ;  /* 0x0000f00001027983 */ /* 0x022f280000100a00 */
[----:B------:R-:W4:Y:S04]  /*24510*/  LDL.64 R6, [R1+0xf0] ;  /* 0x0000f00001067983 */ /* 0x000f280000100a00 */
[----:B------:R-:W4:Y:S04]  /*24520*/  LDL.64 R12, [R1+0xf0] ;  /* 0x0000f000010c7983 */ /* 0x000f280000100a00 */
[----:B------:R-:W4:Y:S01]  /*24530*/  LDL.64 R14, [R1+0xf0] ;  /* 0x0000f000010e7983 */ /* 0x000f220000100a00 */
[----:B------:R-:W-:Y:S05]  /*24540*/  WARPSYNC.ALL ;  /* 0x0000000000007948 */ /* 0x000fea0003800000 */
[----:B------:R-:W-:Y:S01]  /*24550*/  WARPGROUP.ARRIVE ;  /* 0x00000000000079c5 */ /* 0x000fe20000000000 */
[----:B------:R-:W4:Y:S01]  /*24560*/  LDL.64 R16, [R1+0xf0] ;  /* 0x0000f00001107983 */ /* 0x000f220000100a00 */
[----:B--2---:R-:W-:Y:S01]  /*24570*/  ISETP.NE.U32.AND P0, PT, R5, RZ, PT ;  /* 0x000000ff0500720c */ /* 0x004fe20003f05070 */
[----:B---3--:R-:W-:-:S02]  /*24580*/  IMAD R4, R11, 0xc00, R20 ;  /* 0x00000c000b047824 */ /* 0x008fc400078e0214 */
[----:B------:R-:W-:Y:S01]  /*24590*/  IMAD.MOV.U32 R5, RZ, RZ, R21 ;  /* 0x000000ffff057224 */ /* 0x000fe200078e0015 */
[----:B----4-:R-:W-:Y:S02]  /*245a0*/  R2UR UR4, R2 ;  /* 0x00000000020472ca */ /* 0x010fe400000e0000 */
[----:B------:R-:W-:Y:S02]  /*245b0*/  R2UR UR6, R4 ;  /* 0x00000000040672ca */ /* 0x000fe400000e0000 */
[----:B------:R-:W-:Y:S02]  /*245c0*/  R2UR UR7, R5 ;  /* 0x00000000050772ca */ /* 0x000fe400000e0000 */
[----:B------:R-:W-:-:S03]  /*245d0*/  R2UR UR5, R3 ;  /* 0x00000000030572ca */ /* 0x000fc600000e0000 */
[----:B------:R-:W-:-:S10]  /*245e0*/  VOTEU.ANY UP0, P0 ;  /* 0x00000000003f7886 */ /* 0x000fd40000000100 */
        /* <DEDUP_REMOVED lines=129> */
[----:B--2---:R-:W-:Y:S01]  /*24e00*/  VIADD R6, R6, 0xc02 ;  /* 0x00000c0206067836 */ /* 0x004fe20000000000 */
[----:B------:R-:W-:Y:S02]  /*24e10*/  WARPGROUP.DEPBAR.LE gsb0, 0x0 ;  /* 0x00008000000079c5 */ /* 0x000fe40000010000 */
[----:B------:R-:W-:-:S09]  /*24e20*/  WARPGROUP.ARRIVE ;  /* 0x00000000000079c5 */ /* 0x000fd20000000000 */
[----:B------:R-:W-:Y:S01]  /*24e30*/  HGMMA.64x96x16.F32 R24, gdesc[UR4], R24, gsb0 ;  /* 0x01600000041879f0 */ /* 0x000fe20008000818 */
[----:B------:R-:W-:Y:S02]  /*24e40*/  VIADD R2, R4, 0x902 ;  /* 0x0000090204027836 */ /* 0x000fe40000000000 */
[----:B------:R-:W-:Y:S01]  /*24e50*/  IMAD.MOV.U32 R3, RZ, RZ, R21 ;  /* 0x000000ffff037224 */ /* 0x000fe200078e0015 */
[----:B------:R-:W-:Y:S02]  /*24e60*/  R2UR UR4, R6 ;  /* 0x00000000060472ca */ /* 0x000fe400000e0000 */
[----:B------:R-:W-:Y:S02]  /*24e70*/  R2UR UR6, R2 ;  /* 0x00000000020672ca */ /* 0x000fe400000e0000 */
[----:B------:R-:W-:Y:S02]  /*24e80*/  R2UR UR7, R3 ;  /* 0x00000000030772ca */ /* 0x000fe400000e0000 */
[----:B------:R-:W-:Y:S01]  /*24e90*/  R2UR UR5, R7 ;  /* 0x00000000070572ca */ /* 0x000fe200000e0000 */
[----:B---3--:R-:W-:-:S02]  /*24ea0*/  VIADD R12, R12, 0xc04 ;  /* 0x00000c040c0c7836 */ /* 0x008fc40000000000 */
        /* <DEDUP_REMOVED lines=9> */
[----:B----4-:R-:W-:Y:S02]  /*24f40*/  VIADD R14, R14, 0xc06 ;  /* 0x00000c060e0e7836 */ /* 0x010fe40000000000 */
[----:B------:R-:W-:-:S02]  /*24f50*/  VIADD R2, R4, 0x906 ;  /* 0x0000090604027836 */ /* 0x000fc40000000000 */
[----:B------:R-:W-:Y:S01]  /*24f60*/  IMAD.MOV.U32 R3, RZ, RZ, R21 ;  /* 0x000000ffff037224 */ /* 0x000fe200078e0015 */
[----:B------:R-:W-:Y:S02]  /*24f70*/  WARPGROUP.DEPBAR.LE gsb0, 0x0 ;  /* 0x00008000000079c5 */ /* 0x000fe40000010000 */
[----:B------:R-:W-:-:S06]  /*24f80*/  WARPGROUP.ARRIVE ;  /* 0x00000000000079c5 */ /* 0x000fcc0000000000 */
[----:B------:R-:W-:Y:S01]  /*24f90*/  HGMMA.64x96x16.F32 R24, gdesc[UR4], R24, gsb0 ;  /* 0x01600000041879f0 */ /* 0x000fe20008000818 */
[----:B------:R-:W-:Y:S02]  /*24fa0*/  R2UR UR4, R14 ;  /* 0x000000000e0472ca */ /* 0x000fe400000e0000 */
[----:B------:R-:W-:Y:S02]  /*24fb0*/  R2UR UR5, R15 ;  /* 0x000000000f0572ca */ /* 0x000fe400000e0000 */
[----:B------:R-:W-:Y:S02]  /*24fc0*/  R2UR UR6, R2 ;  /* 0x00000000020672ca */ /* 0x000fe400000e0000 */
[----:B------:R-:W-:Y:S01]  /*24fd0*/  R2UR UR7, R3 ;  /* 0x00000000030772ca */ /* 0x000fe200000e0000 */
        /* <DEDUP_REMOVED lines=19> */
[----:B------:R-:W-:-:S02]  /*25110*/  WARPGROUP.DEPBAR.LE gsb0, 0x0 ;  /* 0x00008000000079c5 */ /* 0x000fc40000010000 */
[----:B------:R1:W-:Y:S06]  /*25120*/  BAR.ARV R224, 0x100 ;  /* 0x000400e00000751d */ /* 0x0003ec0000002000 */
[----:B------:R-:W2:Y:S04]  /*25130*/  LD.E R3, desc[UR36][R74.64] ;  /* 0x000000244a037980 */ /* 0x000ea8000c101900 */
[----:B------:R1:W5:Y:S01]  /*25140*/  LD.E R2, desc[UR36][R8.64] ;  /* 0x0000002408027980 */ /* 0x000362000c101900 */
[----:B------:R-:W-:Y:S01]  /*25150*/  BSSY B0, `(.L_x_11302) ;  /* 0x0000005000007945 */ /* 0x000fe20003800000 */
[----:B--2---:R-:W-:-:S04]  /*25160*/  LOP3.LUT R3, R3, 0x1, RZ, 0xfc, !PT ;  /* 0x0000000103037812 */ /* 0x004fc800078efcff */
[----:B------:R-:W-:-:S13]  /*25170*/  ISETP.NE.AND P0, PT, R3, 0x3, PT ;  /* 0x000000030300780c */ /* 0x000fda0003f05270 */
[----:B-1----:R-:W-:Y:S05]  /*25180*/  @!P0 BRA `(.L_x_11303) ;  /* 0x0000000000048947 */ /* 0x002fea0003800000 */
[----:B------:R-:W-:Y:S01]  /*25190*/  BPT.TRAP 0x1 ;  /* 0x000000040000795c */ /* 0x000fe20000300000 */
.L_x_11303:
[----:B------:R-:W-:Y:S05]  /*251a0*/  BSYNC B0 ;  /* 0x0000000000007941 */ /* 0x000fea0003800000 */
.L_x_11302:
[----:B------:R-:W2:Y:S04]  /*251b0*/  LD.E.64 R4, desc[UR36][R74.64+0x20] ;  /* 0x000020244a047980 */ /* 0x000ea8000c101b00 */
[----:B------:R-:W3:Y:S01]  /*251c0*/  LD.E R3, desc[UR36][R74.64+0xc] ;  /* 0x00000c244a037980 */ /* 0x000ee2000c101900 */
[----:B--2---:R-:W-:-:S05]  /*251d0*/  MOV R5, R4 ;  /* 0x0000000400057202 */ /* 0x004fca0000000f00 */
[----:B-----5:R-:W-:-:S05]  /*251e0*/  IMAD R2, R2, 0x8, R5 ;  /* 0x0000000802027824 */ /* 0x020fca00078e0205 */
[----:B---3--:R-:W-:-:S04]  /*251f0*/  PRMT R2, R3, 0x654, R2 ;  /* 0x0000065403027816 */ /* 0x008fc80000000002 */
[----:B------:R1:W-:Y:S01]  /*25200*/  SYNCS.ARRIVE.TRANS64.RED.A1T0 RZ, [R2+URZ], RZ ;  /* 0x000000ff02ff79a7 */ /* 0x0003e2000810043f */
[----:B------:R-:W1:Y:S04]  /*25210*/  LDL R77, [R1+0x11c] ;  /* 0x00011c00014d7983 */ /* 0x000e680000100800 */
[----:B------:R-:W2:Y:S04]  /*25220*/  LDL R22, [R1+0x50] ;  /* 0x0000500001167983 */ /* 0x000ea80000100800 */
[----:B------:R-:W3:Y:S04]  /*25230*/  LDL.64 R72, [R1+0x140] ;  /* 0x0001400001487983 */ /* 0x000ee80000100a00 */
[----:B------:R-:W4:Y:S04]  /*25240*/  LDL R23, [R1+0x148] ;  /* 0x0001480001177983 */ /* 0x000f280000100800 */
[----:B------:R-:W4:Y:S04]  /*25250*/  LDL.128 R12, [R1+0x130] ;  /* 0x00013000010c7983 */ /* 0x000f280000100c00 */
[----:B------:R-:W4:Y:S01]  /*25260*/  LDL.128 R4, [R1+0x120] ;  /* 0x0001200001047983 */ /* 0x000f220000100c00 */
[----:B------:R-:W-:Y:S01]  /*25270*/  BSSY B0, `(.L_x_11304) ;  /* 0x0000040000007945 */ /* 0x000fe20003800000 */
[----:B-1----:R-:W-:-:S04]  /*25280*/  SHF.R.S32.HI R2, RZ, 0x1f, R77 ;  /* 0x0000001fff027819 */ /* 0x002fc8000001144d */
[----:B------:R-:W-:-:S04]  /*25290*/  LEA.HI R3, R2, R77, RZ, 0x7 ;  /* 0x0000004d02037211 */ /* 0x000fc800078f38ff */
[----:B------:R-:W-:-:S05]  /*252a0*/  LOP3.LUT R11, R3, 0xffffff80, RZ, 0xc0, !PT ;  /* 0xffffff80030b7812 */ /* 0x000fca00078ec0ff */
[----:B------:R-:W-:-:S05]  /*252b0*/  IMAD.IADD R11, R77, 0x1, -R11 ;  /* 0x000000014d0b7824 */ /* 0x000fca00078e0a0b */
[----:B------:R-:W-:-:S04]  /*252c0*/  SHF.R.S32.HI R16, RZ, 0x1f, R11 ;  /* 0x0000001fff107819 */ /* 0x000fc8000001140b */
[----:B------:R-:W-:Y:S02]  /*252d0*/  LEA.HI R17, R16, R11, RZ, 0x2 ;  /* 0x0000000b10117211 */ /* 0x000fe400078f10ff */
[----:B------:R-:W-:Y:S02]  /*252e0*/  LEA.HI R2, R2, R77, RZ, 0x2 ;  /* 0x0000004d02027211 */ /* 0x000fe400078f10ff */
[--C-:B------:R-:W-:Y:S02]  /*252f0*/  SHF.R.S32.HI R20, RZ, 0x2, R17.reuse ;  /* 0x00000002ff147819 */ /* 0x100fe40000011411 */
[----:B------:R-:W-:Y:S02]  /*25300*/  SHF.R.S32.HI R21, RZ, 0x1f, R17 ;  /* 0x0000001fff157819 */ /* 0x000fe40000011411 */
[----:B------:R-:W-:Y:S02]  /*25310*/  LOP3.LUT R2, R2, 0xfffffffc, RZ, 0xc0, !PT ;  /* 0xfffffffc02027812 */ /* 0x000fe400078ec0ff */
[----:B------:R-:W-:-:S02]  /*25320*/  LEA.HI R21, R21, R20, RZ, 0x3 ;  /* 0x0000001415157211 */ /* 0x000fc400078f18ff */
[----:B------:R-:W-:Y:S02]  /*25330*/  SHF.R.S32.HI R74, RZ, 0x7, R3 ;  /* 0x00000007ff4a7819 */ /* 0x000fe40000011403 */
        /* <DEDUP_REMOVED lines=17> */
[----:B----4-:R-:W-:Y:S01]  /*25450*/  @P0 SHF.R.U32.HI R2, RZ, R23, R16 ;  /* 0x00000017ff020219 */ /* 0x010fe20000011610 */
[----:B------:R-:W-:Y:S01]  /*25460*/  IMAD.MOV.U32 R3, RZ, RZ, -0x60 ;  /* 0xffffffa0ff037424 */ /* 0x000fe200078e00ff */
[----:B------:R-:W-:-:S03]  /*25470*/  LOP3.LUT R16, R17, 0x7ffffffc, RZ, 0xc0, !PT ;  /* 0x7ffffffc11107812 */ /* 0x000fc600078ec0ff */
[----:B------:R-:W1:Y:S01]  /*25480*/  SHFL.IDX PT, R20, R2, RZ, 0x1c1f ;  /* 0x001c1fff02147589 */ /* 0x000e6200000e0000 */
[----:B------:R-:W-:Y:S02]  /*25490*/  IMAD R3, R10, R3, 0x1 ;  /* 0x000000010a037424 */ /* 0x000fe400078e0203 */
[----:B------:R-:W-:Y:S01]  /*254a0*/  IMAD.IADD R16, R11, 0x1, -R16 ;  /* 0x000000010b107824 */ /* 0x000fe200078e0a10 */
[----:B------:R-:W-:-:S03]  /*254b0*/  ISETP.GE.AND P1, PT, R13, 0x1, PT ;  /* 0x000000010d00780c */ /* 0x000fc60003f26270 */
[----:B------:R-:W-:Y:S01]  /*254c0*/  IMAD R3, R16, -0x2, R3 ;  /* 0xfffffffe10037824 */ /* 0x000fe200078e0203 */
[----:B------:R-:W-:-:S04]  /*254d0*/  LOP3.LUT R11, RZ, R6, RZ, 0x33, !PT ;  /* 0x00000006ff0b7212 */ /* 0x000fc800078e33ff */
[----:B------:R-:W-:Y:S01]  /*254e0*/  IADD3 R16, -R4, R3, R5 ;  /* 0x0000000304107210 */ /* 0x000fe20007ffe105 */
[----:B------:R-:W-:-:S04]  /*254f0*/  VIADD R22, R3, 0xffffffff ;  /* 0xffffffff03167836 */ /* 0x000fc80000000000 */
[C---:B------:R-:W-:Y:S02]  /*25500*/  IMAD.IADD R17, R16.reuse, 0x1, R7 ;  /* 0x0000000110117824 */ /* 0x040fe400078e0207 */
[----:B------:R-:W-:Y:S02]  /*25510*/  IMAD.IADD R11, R16, 0x1, R11 ;  /* 0x00000001100b7824 */ /* 0x000fe400078e020b */
[----:B------:R-:W-:Y:S02]  /*25520*/  IMAD R16, R10, -0x60, R12 ;  /* 0xffffffa00a107824 */ /* 0x000fe400078e020c */
[--C-:B-1----:R-:W-:Y:S02]  /*25530*/  IMAD.IADD R6, R17, 0x1, R20.reuse ;  /* 0x0000000111067824 */ /* 0x102fe400078e0214 */
        /* <DEDUP_REMOVED lines=12> */
.L_x_11307:
[----:B------:R-:W-:-:S13]  /*25600*/  ISETP.NE.AND P0, PT, R13, 0x1, PT ;  /* 0x000000010d00780c */ /* 0x000fda0003f05270 */
[----:B------:R-:W-:-:S05]  /*25610*/  @P0 IMAD.HI.U32 R12, R7, R14, RZ ;  /* 0x0000000e070c0227 */ /* 0x000fca00078e00ff */
[----:B------:R-:W-:-:S07]  /*25620*/  @P0 SHF.R.U32.HI R7, RZ, R15, R12 ;  /* 0x0000000fff070219 */ /* 0x000fce000001160c */
.L_x_11308:
[----:B------:R-:W-:Y:S05]  /*25630*/  BSYNC B1 ;  /* 0x0000000000017941 */ /* 0x000fea0003800000 */
.L_x_11306:
[----:B------:R-:W-:-:S05]  /*25640*/  IMAD R12, R7, R13, R22 ;  /* 0x0000000d070c7224 */ /* 0x000fca00078e0216 */
[----:B------:R-:W-:Y:S02]  /*25650*/  VIMNMX R3, R3, R12, !PT ;  /* 0x0000000c03037248 */ /* 0x000fe40007fe0100 */
[----:B------:R-:W-:-:S07]  /*25660*/  VIADDMNMX R6, R12, R13, R6, PT ;  /* 0x0000000d0c067246 */ /* 0x000fce0003800106 */
.L_x_11305:
[----:B------:R-:W-:Y:S05]  /*25670*/  BSYNC B0 ;  /* 0x0000000000007941 */ /* 0x000fea0003800000 */
.L_x_11304:
[C---:B------:R-:W-:Y:S01]  /*25680*/  ISETP.GE.AND P1, PT, R16.reuse, 0x9, PT ;  /* 0x000000091000780c */ /* 0x040fe20003f26270 */
[----:B------:R-:W1:Y:S01]  /*25690*/  SHFL.IDX PT, R2, R2, 0x1, 0x1c1f ;  /* 0x003c1f0002027f89 */ /* 0x000e6200000e0000 */
        /* <DEDUP_REMOVED lines=128> */
.L_x_11312:
[----:B------:R-:W-:-:S13]  /*25ea0*/  ISETP.NE.AND P6, PT, R13, 0x1, PT ;  /* 0x000000010d00780c */ /* 0x000fda0003fc5270 */
[----:B------:R-:W-:-:S05]  /*25eb0*/  @P6 IMAD.HI.U32 R14, R4, R14, RZ ;  /* 0x0000000e040e6227 */ /* 0x000fca00078e00ff */
[----:B------:R-:W-:-:S07]  /*25ec0*/  @P6 SHF.R.U32.HI R4, RZ, R15, R14 ;  /* 0x0000000fff046219 */ /* 0x000fce000001160e */
.L_x_11313:
[----:B------:R-:W-:Y:S05]  /*25ed0*/  BSYNC B1 ;  /* 0x0000000000017941 */ /* 0x000fea0003800000 */
.L_x_11311:
[----:B------:R-:W-:-:S05]  /*25ee0*/  IMAD R4, R4, R13, R22 ;  /* 0x0000000d04047224 */ /* 0x000fca00078e0216 */
[----:B------:R-:W-:Y:S02]  /*25ef0*/  VIADDMNMX R6, R4, R13, R6, PT ;  /* 0x0000000d04067246 */ /* 0x000fe40003800106 */
[----:B------:R-:W-:-:S07]  /*25f00*/  VIMNMX R3, R3, R4, !PT ;  /* 0x0000000403037248 */ /* 0x000fce0007fe0100 */
.L_x_11310:
[----:B------:R-:W-:Y:S05]  /*25f10*/  BSYNC B0 ;  /* 0x0000000000007941 */ /* 0x000fea0003800000 */
.L_x_11309:
[C---:B------:R-:W-:Y:S01]  /*25f20*/  ISETP.GT.AND P1, PT, R3.reuse, 0x8, !P1 ;  /* 0x000000080300780c */ /* 0x040fe20004f24270 */
[----:B------:R-:W2:Y:S03]  /*25f30*/  LDL.64 R90, [R1+0xa40] ;  /* 0x000a4000015a7983 */ /* 0x000ea60000100a00 */
[----:B------:R-:W-:Y:S01]  /*25f40*/  ISETP.LT.OR P1, PT, R6, 0x9, P1 ;  /* 0x000000090600780c */ /* 0x000fe20000f21670 */
[----:B------:R-:W3:Y:S01]  /*25f50*/  LDL R88, [R1+0xa48] ;  /* 0x000a480001587983 */ /* 0x000ee20000100800 */
[----:B------:R-:W-:Y:S02]  /*25f60*/  ISETP.GT.AND P0, PT, R3, 0x1, !P0 ;  /* 0x000000010300780c */ /* 0x000fe40004704270 */
[----:B------:R-:W-:Y:S02]  /*25f70*/  FSEL R30, R30, -INF , !P1 ;  /* 0xff8000001e1e7808 */ /* 0x000fe40004800000 */
[----:B------:R-:W-:-:S02]  /*25f80*/  ISETP.NE.AND P1, PT, R23, RZ, PT ;  /* 0x000000ff1700720c */ /* 0x000fc40003f25270 */
[----:B------:R-:W4:Y:S01]  /*25f90*/  LDL.64 R22, [R1+0x200] ;  /* 0x0002000001167983 */ /* 0x000f220000100a00 */
[----:B------:R-:W-:Y:S02]  /*25fa0*/  ISETP.LT.OR P0, PT, R6, 0x2, P0 ;  /* 0x000000020600780c */ /* 0x000fe40000701670 */
        /* <DEDUP_REMOVED lines=14> */
[----:B------:R-:W-:Y:S02]  /*26090*/  ISETP.GT.AND P0, PT, R3, 0x18, !P6 ;  /* 0x000000180300780c */ /* 0x000fe40007704270 */
[----:B------:R-:W-:Y:S02]  /*260a0*/  ISETP.NE.AND P6, PT, R7, RZ, PT ;  /* 0x000000ff0700720c */ /* 0x000fe40003fc5270 */
[----:B------:R-:W-:-:S04]  /*260b0*/  ISETP.LT.OR P0, PT, R6, 0x19, P0 ;  /* 0x000000190600780c */ /* 0x000fc80000701670 */
[----:B------:R-:W-:Y:S02]  /*260c0*/  FSEL R38, R38, -INF , !P0 ;  /* 0xff80000026267808 */ /* 0x000fe40004000000 */
[----:B------:R-:W-:Y:S02]  /*260d0*/  ISETP.NE.AND P0, PT, R28, RZ, PT ;  /* 0x000000ff1c00720c */ /* 0x000fe40003f05270 */
[C---:B------:R-:W-:Y:S01]  /*260e0*/  ISETP.GT.AND P2, PT, R3.reuse, 0x49, !P2 ;  /* 0x000000490300780c */ /* 0x040fe20005744270 */
[----:B------:R-:W2:Y:S01]  /*260f0*/  LDL R28, [R1+0x220] ;  /* 0x00022000011c7983 */ /* 0x000ea20000100800 */
        /* <DEDUP_REMOVED lines=39> */
[----:B------:R-:W-:Y:S02]  /*26370*/  ISETP.GT.AND P0, PT, R3, RZ, !P6 ;  /* 0x000000ff0300720c */ /* 0x000fe40007704270 */
[----:B----4-:R-:W-:Y:S02]  /*26380*/  FMNMX.FTZ R2, R32, R22, !PT ;  /* 0x0000001620027209 */ /* 0x010fe40007810000 */
[----:B------:R-:W-:Y:S02]  /*26390*/  ISETP.LT.OR P0, PT, R6, 0x1, P0 ;  /* 0x000000010600780c */ /* 0x000fe40000701670 */
[----:B------:R-:W-:Y:S02]  /*263a0*/  FMNMX.FTZ R2, R72, R2, !PT ;  /* 0x0000000248027209 */ /* 0x000fe40007810000 */
[----:B------:R-:W-:-:S02]  /*263b0*/  FSEL R26, R26, -INF , !P0 ;  /* 0xff8000001a1a7808 */ /* 0x000fc40004000000 */
[----:B------:R-:W-:Y:S02]  /*263c0*/  FMNMX.FTZ R2, R74, R2, !PT ;  /* 0x000000024a027209 */ /* 0x000fe40007810000 */
[----:B------:R-:W-:Y:S02]  /*263d0*/  ISETP.NE.AND P0, PT, R77, RZ, PT ;  /* 0x000000ff4d00720c */ /* 0x000fe40003f05270 */
[----:B------:R-:W-:Y:S02]  /*263e0*/  FMNMX.FTZ R2, R76, R2, !PT ;  /* 0x000000024c027209 */ /* 0x000fe40007810000 */
[C---:B------:R-:W-:Y:S02]  /*263f0*/  ISETP.GT.AND P1, PT, R3.reuse, 0x48, !P1 ;  /* 0x000000480300780c */ /* 0x040fe40004f24270 */
[----:B------:R-:W-:Y:S02]  /*26400*/  FMNMX.FTZ R2, R180, R2, !PT ;  /* 0x00000002b4027209 */ /* 0x000fe40007810000 */
[----:B------:R-:W-:-:S02]  /*26410*/  ISETP.GT.AND P3, PT, R3, 0x50, !P3 ;  /* 0x000000500300780c */ /* 0x000fc40005f64270 */
[----:B------:R-:W-:Y:S02]  /*26420*/  FMNMX.FTZ R2, R78, R2, !PT ;  /* 0x000000024e027209 */ /* 0x000fe40007810000 */
[----:B------:R-:W-:Y:S02]  /*26430*/  ISETP.LT.OR P2, PT, R6, 0x4a, P2 ;  /* 0x0000004a0600780c */ /* 0x000fe40001741670 */
[----:B------:R-:W-:Y:S02]  /*26440*/  FMNMX.FTZ R2, R36, R2, !PT ;  /* 0x0000000224027209 */ /* 0x000fe40007810000 */
[----:B------:R-:W-:Y:S02]  /*26450*/  ISETP.GT.AND P4, PT, R3, 0x51, !P4 ;  /* 0x000000510300780c */ /* 0x000fe40006784270 */
[----:B------:R-:W-:Y:S02]  /*26460*/  FMNMX.FTZ R2, R80, R2, !PT ;  /* 0x0000000250027209 */ /* 0x000fe40007810000 */
[----:B------:R-:W-:-:S02]  /*26470*/  ISETP.NE.AND P6, PT, R16, RZ, PT ;  /* 0x000000ff1000720c */ /* 0x000fc40003fc5270 */
[----:B------:R-:W-:-:S04]  /*26480*/  FMNMX.FTZ R2, R40, R2, !PT ;  /* 0x0000000228027209 */ /* 0x000fc80007810000 */
[----:B------:R-:W-:-:S04]  /*26490*/  FMNMX.FTZ R2, R82, R2, !PT ;  /* 0x0000000252027209 */ /* 0x000fc80007810000 */
[----:B------:R-:W-:-:S04]  /*264a0*/  FMNMX.FTZ R2, R44, R2, !PT ;  /* 0x000000022c027209 */ /* 0x000fc80007810000 */
[----:B------:R-:W-:-:S04]  /*264b0*/  FMNMX.FTZ R2, R84, R2, !PT ;  /* 0x0000000254027209 */ /* 0x000fc80007810000 */
[----:B------:R-:W-:-:S04]  /*264c0*/  FMNMX.FTZ R2, R48, R2, !PT ;  /* 0x0000000230027209 */ /* 0x000fc80007810000 */
[----:B------:R-:W-:Y:S02]  /*264d0*/  FMNMX.FTZ R4, R166, R2, !PT ;  /* 0x00000002a6047209 */ /* 0x000fe40007810000 */
[----:B------:R-:W-:-:S04]  /*264e0*/  FMNMX.FTZ R2, R26, R23, !PT ;  /* 0x000000171a027209 */ /* 0x000fc80007810000 */
        /* <DEDUP_REMOVED lines=22> */
[----:B------:R-:W1:Y:S01]  /*26650*/  SHFL.BFLY PT, R7, R4, 0x2, 0x1f ;  /* 0x0c401f0004077f89 */ /* 0x000e6200000e0000 */
        /* <DEDUP_REMOVED lines=8> */
[----:B------:R-:W-:Y:S02]  /*266e0*/  FSEL R62, R62, -INF , !P1 ;  /* 0xff8000003e3e7808 */ /* 0x000fe40004800000 */
[----:B------:R-:W-:Y:S02]  /*266f0*/  FMNMX.FTZ R5, R59, R2, !PT ;  /* 0x000000023b057209 */ /* 0x000fe40007810000 */
[----:B------:R-:W-:Y:S02]  /*26700*/  ISETP.LT.OR P3, PT, R6, 0x51, P3 ;  /* 0x000000510600780c */ /* 0x000fe40001f61670 */
[----:B------:R-:W-:-:S02]  /*26710*/  FSEL R63, R63, -INF , !P2 ;  /* 0xff8000003f3f7808 */ /* 0x000fc40005000000 */
[----:B------:R-:W-:Y:S02]  /*26720*/  FMNMX.FTZ R2, R62, R5, !PT ;  /* 0x000000053e027209 */ /* 0x000fe40007810000 */
[----:B-1----:R-:W-:Y:S02]  /*26730*/  FMNMX.FTZ R7, R4, R7, !PT ;  /* 0x0000000704077209 */ /* 0x002fe40007810000 */
[----:B------:R-:W-:Y:S02]  /*26740*/  ISETP.GT.AND P5, PT, R3, 0x58, !P5 ;  /* 0x000000580300780c */ /* 0x000fe40006fa4270 */
[----:B------:R-:W-:Y:S02]  /*26750*/  ISETP.LT.OR P4, PT, R6, 0x52, P4 ;  /* 0x000000520600780c */ /* 0x000fe40002781670 */
[----:B------:R-:W-:Y:S02]  /*26760*/  FSEL R66, R66, -INF , !P3 ;  /* 0xff80000042427808 */ /* 0x000fe40005800000 */
[----:B------:R-:W-:Y:S01]  /*26770*/  FMNMX.FTZ R5, R63, R2, !PT ;  /* 0x000000023f057209 */ /* 0x000fe20007810000 */
[----:B------:R-:W1:Y:S01]  /*26780*/  SHFL.BFLY PT, R12, R7, 0x1, 0x1f ;  /* 0x0c201f00070c7f89 */ /* 0x000e6200000e0000 */
[----:B------:R-:W-:-:S02]  /*26790*/  ISETP.GT.AND P0, PT, R3, 0x59, !P6 ;  /* 0x000000590300780c */ /* 0x000fc40007704270 */
[----:B------:R-:W-:Y:S02]  /*267a0*/  ISETP.LT.OR P5, PT, R6, 0x59, P5 ;  /* 0x000000590600780c */ /* 0x000fe40002fa1670 */
[----:B------:R-:W-:Y:S02]  /*267b0*/  FSEL R67, R67, -INF , !P4 ;  /* 0xff80000043437808 */ /* 0x000fe40006000000 */
[----:B------:R-:W-:Y:S02]  /*267c0*/  FMNMX.FTZ R2, R66, R5, !PT ;  /* 0x0000000542027209 */ /* 0x000fe40007810000 */
[----:B------:R-:W-:Y:S02]  /*267d0*/  ISETP.LT.OR P0, PT, R6, 0x5a, P0 ;  /* 0x0000005a0600780c */ /* 0x000fe40000701670 */
[----:B------:R-:W-:Y:S02]  /*267e0*/  FSEL R70, R70, -INF , !P5 ;  /* 0xff80000046467808 */ /* 0x000fe40006800000 */
[----:B------:R-:W-:-:S02]  /*267f0*/  FMNMX.FTZ R3, R67, R2, !PT ;  /* 0x0000000243037209 */ /* 0x000fc40007810000 */
[----:B------:R-:W-:Y:S02]  /*26800*/  FSEL R71, R71, -INF , !P0 ;  /* 0xff80000047477808 */ /* 0x000fe40004000000 */
[----:B------:R-:W-:-:S04]  /*26810*/  FMNMX.FTZ R2, R70, R3, !PT ;  /* 0x0000000346027209 */ /* 0x000fc80007810000 */
[----:B------:R-:W-:-:S05]  /*26820*/  FMNMX.FTZ R5, R71, R2, !PT ;  /* 0x0000000247057209 */ /* 0x000fca0007810000 */
[----:B------:R4:W-:Y:S04]  /*26830*/  STL.64 [R1+0x200], R4 ;  /* 0x0002000401007387 */ /* 0x0009e80000100a00 */
[----:B------:R-:W3:Y:S01]  /*26840*/  LDL R13, [R1+0x204] ;  /* 0x00020400010d7983 */ /* 0x000ee20000100800 */
[----:B-1----:R-:W-:-:S03]  /*26850*/  FMNMX.FTZ R12, R7, R12, !PT ;  /* 0x0000000c070c7209 */ /* 0x002fc60007810000 */
[----:B------:R-:W4:Y:S04]  /*26860*/  LDL.64 R6, [R1+0x210] ;  /* 0x0002100001067983 */ /* 0x000f280000100a00 */
[----:B------:R-:W-:Y:S04]  /*26870*/  STL [R1+0x200], R12 ;  /* 0x0002000c01007387 */ /* 0x000fe80000100800 */
[----:B------:R-:W2:Y:S04]  /*26880*/  LDL R14, [R1+0x200] ;  /* 0x00020000010e7983 */ /* 0x000ea80000100800 */
[----:B---3--:R-:W1:Y:S01]  /*26890*/  SHFL.BFLY PT, R12, R13, 0x2, 0x1f ;  /* 0x0c401f000d0c7f89 */ /* 0x008e6200000e0000 */
[----:B--2---:R-:W-:Y:S01]  /*268a0*/  FMUL.FTZ R2, R28, R14 ;  /* 0x0000000e1c027220 */ /* 0x004fe20000410000 */
[----:B------:R-:W-:-:S04]  /*268b0*/  FSETP.NEU.FTZ.AND P0, PT, R14, -INF , PT ;  /* 0xff8000000e00780b */ /* 0x000fc80003f1d000 */
[----:B------:R-:W-:-:S05]  /*268c0*/  FSEL R11, R2, RZ, P0 ;  /* 0x000000ff020b7208 */ /* 0x000fca0000000000 */
[----:B----4-:R-:W-:Y:S01]  /*268d0*/  FFMA.FTZ R5, R76, R28, -R11 ;  /* 0x0000001c4c057223 */ /* 0x010fe2000001080b */
[----:B-1----:R-:W-:-:S03]  /*268e0*/  FMNMX.FTZ R12, R12, R13, !PT ;  /* 0x0000000d0c0c7209 */ /* 0x002fc60007810000 */
[----:B------:R1:W-:Y:S02]  /*268f0*/  MUFU.EX2 R153, R5 ;  /* 0x0000000500997308 */ /* 0x0003e40000000800 */
[----:B-1----:R-:W1:Y:S01]  /*26900*/  SHFL.BFLY PT, R5, R12, 0x1, 0x1f ;  /* 0x0c201f000c057f89 */ /* 0x002e6200000e0000 */
[----:B------:R-:W-:Y:S01]  /*26910*/  FSEL R13, R14, RZ, P0 ;  /* 0x000000ff0e0d7208 */ /* 0x000fe20000000000 */
[----:B------:R-:W-:-:S04]  /*26920*/  FFMA.FTZ R3, R32, R28, -R11 ;  /* 0x0000001c20037223 */ /* 0x000fc8000001080b */
[----:B------:R-:W-:Y:S01]  /*26930*/  FADD.FTZ R13, R22, -R13 ;  /* 0x8000000d160d7221 */ /* 0x000fe20000010000 */
[----:B-1----:R-:W-:-:S04]  /*26940*/  FMNMX.FTZ R12, R12, R5, !PT ;  /* 0x000000050c0c7209 */ /* 0x002fc80007810000 */
[C---:B------:R-:W-:Y:S01]  /*26950*/  FSETP.NEU.FTZ.AND P0, PT, R12.reuse, -INF , PT ;  /* 0xff8000000c00780b */ /* 0x040fe20003f1d000 */
[----:B------:R-:W-:-:S03]  /*26960*/  FMUL.FTZ R5, R12, R28 ;  /* 0x0000001c0c057220 */ /* 0x000fc60000410000 */
[----:B------:R-:W-:Y:S02]  /*26970*/  FSEL R14, R12, RZ, P0 ;  /* 0x000000ff0c0e7208 */ /* 0x000fe40000000000 */
[----:B------:R-:W-:-:S03]  /*26980*/  FSEL R5, R5, RZ, P0 ;  /* 0x000000ff05057208 */ /* 0x000fc60000000000 */
[----:B------:R-:W-:Y:S01]  /*26990*/  FADD.FTZ R23, R23, -R14 ;  /* 0x8000000e17177221 */ /* 0x000fe20000010000 */
[-C--:B------:R-:W-:Y:S01]  /*269a0*/  FMUL.FTZ R13, R13, R28.reuse ;  /* 0x0000001c0d0d7220 */ /* 0x080fe20000410000 */
[-C--:B------:R-:W-:Y:S01]  /*269b0*/  FFMA.FTZ R190, R26, R28.reuse, -R5 ;  /* 0x0000001c1abe7223 */ /* 0x080fe20000010805 */
[-CC-:B------:R-:W-:Y:S01]  /*269c0*/  FFMA.FTZ R2, R72, R28.reuse, -R11.reuse ;  /* 0x0000001c48027223 */ /* 0x180fe2000001080b */
[----:B------:R-:W-:Y:S01]  /*269d0*/  FMUL.FTZ R23, R28, R23 ;  /* 0x000000171c177220 */ /* 0x000fe20000410000 */
[-C--:B------:R-:W-:Y:S01]  /*269e0*/  FFMA.FTZ R21, R24, R28.reuse, -R11 ;  /* 0x0000001c18157223 */ /* 0x080fe2000001080b */
[-C--:B------:R-:W-:Y:S01]  /*269f0*/  FFMA.FTZ R155, R27, R28.reuse, -R5 ;  /* 0x0000001c1b9b7223 */ /* 0x080fe20000010805 */
[----:B------:R-:W-:Y:S01]  /*26a00*/  MUFU.EX2 R3, R3 ;  /* 0x0000000300037308 */ /* 0x000fe20000000800 */
[-C--:B------:R-:W-:Y:S01]  /*26a10*/  FFMA.FTZ R4, R74, R28.reuse, -R11 ;  /* 0x0000001c4a047223 */ /* 0x080fe2000001080b */
[----:B------:R-:W-:-:S06]  /*26a20*/  FFMA.FTZ R191, R30, R28, -R5 ;  /* 0x0000001c1ebf7223 */ /* 0x000fcc0000010805 */
[----:B------:R-:W1:Y:S01]  /*26a30*/  MUFU.EX2 R24, R13 ;  /* 0x0000000d00187308 */ /* 0x000e620000000800 */
[----:B------:R-:W-:-:S07]  /*26a40*/  FFMA.FTZ R192, R31, R28, -R5 ;  /* 0x0000001c1fc07223 */ /* 0x000fce0000010805 */
[----:B------:R-:W-:Y:S08]  /*26a50*/  MUFU.EX2 R190, R190 ;  /* 0x000000be00be7308 */ /* 0x000ff00000000800 */
[----:B------:R-:W2:Y:S01]  /*26a60*/  MUFU.EX2 R25, R23 ;  /* 0x0000001700197308 */ /* 0x000ea20000000800 */
[----:B------:R-:W-:-:S07]  /*26a70*/  FFMA.FTZ R180, R180, R28, -R11 ;  /* 0x0000001cb4b47223 */ /* 0x000fce000001080b */
[----:B------:R-:W3:Y:S01]  /*26a80*/  MUFU.EX2 R2, R2 ;  /* 0x0000000200027308 */ /* 0x000ee20000000800 */
[----:B------:R-:W-:-:S07]  /*26a90*/  FFMA.FTZ R184, R34, R28, -R5 ;  /* 0x0000001c22b87223 */ /* 0x000fce0000010805 */
[----:B------:R-:W4:Y:S01]  /*26aa0*/  MUFU.EX2 R155, R155 ;  /* 0x0000009b009b7308 */ /* 0x000f220000000800 */
[----:B------:R-:W-:-:S07]  /*26ab0*/  FFMA.FTZ R181, R78, R28, -R11 ;  /* 0x0000001c4eb57223 */ /* 0x000fce000001080b */
[----:B------:R-:W0:Y:S01]  /*26ac0*/  MUFU.EX2 R4, R4 ;  /* 0x0000000400047308 */ /* 0x000e220000000800 */
[-C--:B------:R-:W-:Y:S01]  /*26ad0*/  FFMA.FTZ R17, R20, R28.reuse, -R11 ;  /* 0x0000001c14117223 */ /* 0x080fe2000001080b */
[----:B------:R-:W-:-:S06]  /*26ae0*/  FFMA.FTZ R187, R35, R28, -R5 ;  /* 0x0000001c23bb7223 */ /* 0x000fcc0000010805 */
[----:B------:R-:W0:Y:S01]  /*26af0*/  MUFU.EX2 R191, R191 ;  /* 0x000000bf00bf7308 */ /* 0x000e220000000800 */
[-CC-:B------:R-:W-:Y:S01]  /*26b00*/  FFMA.FTZ R178, R36, R28.reuse, -R11.reuse ;  /* 0x0000001c24b27223 */ /* 0x180fe2000001080b */
[-CC-:B------:R-:W-:Y:S01]  /*26b10*/  FFMA.FTZ R179, R80, R28.reuse, -R11.reuse ;  /* 0x0000001c50b37223 */ /* 0x180fe2000001080b */
[-CC-:B------:R-:W-:Y:S01]  /*26b20*/  FFMA.FTZ R170, R40, R28.reuse, -R11.reuse ;  /* 0x0000001c28aa7223 */ /* 0x180fe2000001080b */
[-CC-:B------:R-:W-:Y:S01]  /*26b30*/  FFMA.FTZ R171, R82, R28.reuse, -R11.reuse ;  /* 0x0000001c52ab7223 */ /* 0x180fe2000001080b */
[----:B------:R-:W-:-:S03]  /*26b40*/  FFMA.FTZ R168, R44, R28, -R11 ;  /* 0x0000001c2ca87223 */ /* 0x000fc6000001080b */
        /* <DEDUP_REMOVED lines=12> */
[----:B------:R-:W-:Y:S01]  /*26c10*/  FFMA.FTZ R20, R68, R28, -R11 ;  /* 0x0000001c44147223 */ /* 0x000fe2000001080b */
[----:B-1----:R-:W-:Y:S01]  /*26c20*/  FFMA.FTZ R11, R24, R6, R3 ;  /* 0x00000006180b7223 */ /* 0x002fe20000010003 */
[----:B--2---:R-:W-:-:S02]  /*26c30*/  FFMA.FTZ R6, R7, R25, R190 ;  /* 0x0000001907067223 */ /* 0x004fc400000100be */
[----:B------:R-:W1:Y:S01]  /*26c40*/  MUFU.EX2 R184, R184 ;  /* 0x000000b800b87308 */ /* 0x000e620000000800 */
[-C--:B------:R-:W-:Y:S01]  /*26c50*/  FFMA.FTZ R186, R38, R28.reuse, -R5 ;  /* 0x0000001c26ba7223 */ /* 0x080fe20000010805 */
[----:B---3--:R-:W-:Y:S01]  /*26c60*/  FADD.FTZ R11, R2, R11 ;  /* 0x0000000b020b7221 */ /* 0x008fe20000010000 */
[----:B----4-:R-:W-:Y:S01]  /*26c70*/  FADD.FTZ R6, R155, R6 ;  /* 0x000000069b067221 */ /* 0x010fe20000010000 */
[----:B------:R-:W-:-:S04]  /*26c80*/  FFMA.FTZ R189, R39, R28, -R5 ;  /* 0x0000001c27bd7223 */ /* 0x000fc80000010805 */
[----:B------:R-:W2:Y:S01]  /*26c90*/  MUFU.EX2 R181, R181 ;  /* 0x000000b500b57308 */ /* 0x000ea20000000800 */
[----:B0-----:R-:W-:Y:S01]  /*26ca0*/  FADD.FTZ R14, R4, R11 ;  /* 0x0000000b040e7221 */ /* 0x001fe20000010000 */
[----:B------:R-:W-:-:S06]  /*26cb0*/  FADD.FTZ R7, R191, R6 ;  /* 0x00000006bf077221 */ /* 0x000fcc0000010000 */
[----:B------:R-:W0:Y:S01]  /*26cc0*/  MUFU.EX2 R187, R187 ;  /* 0x000000bb00bb7308 */ /* 0x000e220000000800 */
[----:B------:R-:W-:Y:S01]  /*26cd0*/  FFMA.FTZ R182, R42, R28, -R5 ;  /* 0x0000001c2ab67223 */ /* 0x000fe20000010805 */
[----:B------:R-:W-:-:S06]  /*26ce0*/  FADD.FTZ R11, R153, R14 ;  /* 0x0000000e990b7221 */ /* 0x000fcc0000010000 */
[----:B------:R-:W3:Y:S01]  /*26cf0*/  MUFU.EX2 R178, R178 ;  /* 0x000000b200b27308 */ /* 0x000ee20000000800 */
[----:B------:R-:W-:Y:S01]  /*26d00*/  FADD.FTZ R7, R192, R7 ;  /* 0x00000007c0077221 */ /* 0x000fe20000010000 */
[----:B------:R-:W-:-:S06]  /*26d10*/  FFMA.FTZ R183, R43, R28, -R5 ;  /* 0x0000001c2bb77223 */ /* 0x000fcc0000010805 */
[----:B------:R-:W4:Y:S01]  /*26d20*/  MUFU.EX2 R186, R186 ;  /* 0x000000ba00ba7308 */ /* 0x000f220000000800 */
[----:B------:R-:W-:Y:S01]  /*26d30*/  FADD.FTZ R6, R180, R11 ;  /* 0x0000000bb4067221 */ /* 0x000fe20000010000 */
[----:B-1----:R-:W-:-:S06]  /*26d40*/  FADD.FTZ R14, R184, R7 ;  /* 0x00000007b80e7221 */ /* 0x002fcc0000010000 */
[----:B------:R-:W1:Y:S01]  /*26d50*/  MUFU.EX2 R179, R179 ;  /* 0x000000b300b37308 */ /* 0x000e620000000800 */
[----:B------:R-:W-:-:S07]  /*26d60*/  FFMA.FTZ R185, R46, R28, -R5 ;  /* 0x0000001c2eb97223 */ /* 0x000fce0000010805 */
[----:B------:R-:W1:Y:S01]  /*26d70*/  MUFU.EX2 R189, R189 ;  /* 0x000000bd00bd7308 */ /* 0x000e620000000800 */
[----:B--2---:R-:W-:Y:S01]  /*26d80*/  FADD.FTZ R7, R181, R6 ;  /* 0x00000006b5077221 */ /* 0x004fe20000010000 */
[----:B0-----:R-:W-:-:S06]  /*26d90*/  FADD.FTZ R11, R187, R14 ;  /* 0x0000000ebb0b7221 */ /* 0x001fcc0000010000 */
[----:B------:R-:W0:Y:S01]  /*26da0*/  MUFU.EX2 R170, R170 ;  /* 0x000000aa00aa7308 */ /* 0x000e220000000800 */
[----:B------:R-:W-:-:S07]  /*26db0*/  FFMA.FTZ R188, R47, R28, -R5 ;  /* 0x0000001c2fbc7223 */ /* 0x000fce0000010805 */
[----:B------:R-:W2:Y:S01]  /*26dc0*/  MUFU.EX2 R182, R182 ;  /* 0x000000b600b67308 */ /* 0x000ea20000000800 */
[----:B---3--:R-:W-:Y:S01]  /*26dd0*/  FADD.FTZ R6, R178, R7 ;  /* 0x00000007b2067221 */ /* 0x008fe20000010000 */
[----:B----4-:R-:W-:-:S06]  /*26de0*/  FADD.FTZ R14, R186, R11 ;  /* 0x0000000bba0e7221 */ /* 0x010fcc0000010000 */
[----:B------:R-:W3:Y:S01]  /*26df0*/  MUFU.EX2 R171, R171 ;  /* 0x000000ab00ab7308 */ /* 0x000ee20000000800 */
[----:B------:R-:W-:-:S07]  /*26e00*/  FFMA.FTZ R177, R50, R28, -R5 ;  /* 0x0000001c32b17223 */ /* 0x000fce0000010805 */
[----:B------:R-:W4:Y:S01]  /*26e10*/  MUFU.EX2 R183, R183 ;  /* 0x000000b700b77308 */ /* 0x000f220000000800 */
[----:B-1----:R-:W-:Y:S01]  /*26e20*/  FADD.FTZ R7, R179, R6 ;  /* 0x00000006b3077221 */ /* 0x002fe20000010000 */
[----:B------:R-:W-:-:S06]  /*26e30*/  FADD.FTZ R11, R189, R14 ;  /* 0x0000000ebd0b7221 */ /* 0x000fcc0000010000 */
[----:B------:R-:W1:Y:S01]  /*26e40*/  MUFU.EX2 R168, R168 ;  /* 0x000000a800a87308 */ /* 0x000e620000000800 */
[----:B------:R-:W-:-:S07]  /*26e50*/  FFMA.FTZ R174, R51, R28, -R5 ;  /* 0x0000001c33ae7223 */ /* 0x000fce0000010805 */
[----:B------:R-:W1:Y:S01]  /*26e60*/  MUFU.EX2 R185, R185 ;  /* 0x000000b900b97308 */ /* 0x000e620000000800 */
[----:B0-----:R-:W-:Y:S01]  /*26e70*/  FADD.FTZ R6, R170, R7 ;  /* 0x00000007aa067221 */ /* 0x001fe20000010000 */
[----:B--2---:R-:W-:-:S06]  /*26e80*/  FADD.FTZ R14, R182, R11 ;  /* 0x0000000bb60e7221 */ /* 0x004fcc0000010000 */
        /* <DEDUP_REMOVED lines=50> */
[----:B------:R-:W3:Y:S08]  /*271b0*/  MUFU.EX2 R17, R17 ;  /* 0x0000001100117308 */ /* 0x000ef00000000800 */
[----:B------:R-:W4:Y:S01]  /*271c0*/  MUFU.EX2 R157, R157 ;  /* 0x0000009d009d7308 */ /* 0x000f220000000800 */
[----:B-1----:R-:W-:Y:S01]  /*271d0*/  FADD.FTZ R5, R160, R5 ;  /* 0x00000005a0057221 */ /* 0x002fe20000010000 */
[----:B------:R-:W-:-:S06]  /*271e0*/  FADD.FTZ R7, R164, R7 ;  /* 0x00000007a4077221 */ /* 0x000fcc0000010000 */
[----:B------:R-:W1:Y:S08]  /*271f0*/  MUFU.EX2 R20, R20 ;  /* 0x0000001400147308 */ /* 0x000e700000000800 */
[----:B------:R-:W1:Y:S01]  /*27200*/  MUFU.EX2 R22, R22 ;  /* 0x0000001600167308 */ /* 0x000e620000000800 */
[----:B0-----:R-:W-:Y:S01]  /*27210*/  FADD.FTZ R6, R16, R5 ;  /* 0x0000000510067221 */ /* 0x001fe20000010000 */
[----:B--2---:R-:W-:-:S06]  /*27220*/  FADD.FTZ R14, R156, R7 ;  /* 0x000000079c0e7221 */ /* 0x004fcc0000010000 */
[----:B------:R-:W0:Y:S08]  /*27230*/  MUFU.EX2 R21, R21 ;  /* 0x0000001500157308 */ /* 0x000e300000000800 */
[----:B------:R-:W2:Y:S01]  /*27240*/  MUFU.EX2 R23, R23 ;  /* 0x0000001700177308 */ /* 0x000ea20000000800 */
[----:B---3--:R-:W-:Y:S01]  /*27250*/  FADD.FTZ R5, R17, R6 ;  /* 0x0000000611057221 */ /* 0x008fe20000010000 */
[----:B----4-:R-:W-:-:S03]  /*27260*/  FADD.FTZ R7, R157, R14 ;  /* 0x0000000e9d077221 */ /* 0x010fc60000010000 */
[----:B-1----:R-:W-:Y:S01]  /*27270*/  FADD.FTZ R6, R20, R5 ;  /* 0x0000000514067221 */ /* 0x002fe20000010000 */
[----:B------:R-:W-:-:S03]  /*27280*/  FADD.FTZ R14, R22, R7 ;  /* 0x00000007160e7221 */ /* 0x000fc60000010000 */
[----:B0-----:R-:W-:Y:S01]  /*27290*/  FADD.FTZ R6, R21, R6 ;  /* 0x0000000615067221 */ /* 0x001fe20000010000 */
[----:B------:R-:W-:Y:S01]  /*272a0*/  STL [R1+0x204], R12 ;  /* 0x0002040c01007387 */ /* 0x000fe20000100800 */
[----:B--2---:R-:W-:-:S03]  /*272b0*/  FADD.FTZ R7, R23, R14 ;  /* 0x0000000e17077221 */ /* 0x004fc60000010000 */
[----:B------:R0:W-:Y:S04]  /*272c0*/  STL.64 [R1+0xa50], R2 ;  /* 0x000a500201007387 */ /* 0x0001e80000100a00 */
[----:B------:R1:W-:Y:S04]  /*272d0*/  STL.64 [R1+0x210], R6 ;  /* 0x0002100601007387 */ /* 0x0003e80000100a00 */
[----:B------:R-:W2:Y:S04]  /*272e0*/  LD.E R5, desc[UR36][R18.64+0x230] ;  /* 0x0002302412057980 */ /* 0x000ea8000c101900 */
[----:B0-----:R0:W3:Y:S01]  /*272f0*/  LDL.64 R2, [R1+0xa40] ;  /* 0x000a400001027983 */ /* 0x0010e20000100a00 */
[----:B--2---:R-:W-:Y:S01]  /*27300*/  FMUL.FTZ R5, R24, R5 ;  /* 0x0000000518057220 */ /* 0x004fe20000410000 */
[----:B---3--:R-:W-:Y:S01]  /*27310*/  IMAD.MOV.U32 R3, RZ, RZ, R91 ;  /* 0x000000ffff037224 */ /* 0x008fe200078e005b */
[----:B------:R-:W-:-:S03]  /*27320*/  LOP3.LUT R2, R88, 0x4, RZ, 0xfc, !PT ;  /* 0x0000000458027812 */ /* 0x000fc600078efcff */
[----:B------:R-:W-:Y:S04]  /*27330*/  ST.E desc[UR36][R18.64+0x230], R5 ;  /* 0x0002300512007985 */ /* 0x000fe8000c101924 */
[----:B------:R-:W2:Y:S02]  /*27340*/  LD.E R11, desc[UR36][R2.64] ;  /* 0x00000024020b7980 */ /* 0x000ea4000c101900 */
[----:B--2---:R-:W-:-:S05]  /*27350*/  FMUL.FTZ R11, R24, R11 ;  /* 0x0000000b180b7220 */ /* 0x004fca0000410000 */
[----:B------:R2:W-:Y:S04]  /*27360*/  ST.E desc[UR36][R2.64], R11 ;  /* 0x0000000b02007985 */ /* 0x0005e8000c101924 */
[----:B------:R-:W3:Y:S04]  /*27370*/  LD.E R15, desc[UR36][R18.64+0x254] ;  /* 0x00025424120f7980 */ /* 0x000ee8000c101900 */
        /* <DEDUP_REMOVED lines=9> */
[----:B--2---:R-:W2:Y:S04]  /*27410*/  LD.E R11, desc[UR36][R18.64+0x284] ;  /* 0x00028424120b7980 */ /* 0x004ea8000c101900 */
        /* <DEDUP_REMOVED lines=51> */
[C---:B---3--:R-:W-:Y:S01]  /*27750*/  FMUL.FTZ R15, R24.reuse, R15 ;  /* 0x0000000f180f7220 */ /* 0x048fe20000410000 */
[----:B----4-:R-:W-:-:S04]  /*27760*/  FMUL.FTZ R139, R24, R14 ;  /* 0x0000000e188b7220 */ /* 0x010fc80000410000 */
[----:B------:R1:W-:Y:S01]  /*27770*/  ST.E desc[UR36][R18.64+0x254], R15 ;  /* 0x0002540f12007985 */ /* 0x0003e2000c101924 */
[----:B------:R-:W-:Y:S01]  /*27780*/  LOP3.LUT R14, R88, 0x8, RZ, 0xfc, !PT ;  /* 0x00000008580e7812 */ /* 0x000fe200078efcff */
[C---:B------:R-:W-:Y:S01]  /*27790*/  FMUL.FTZ R13, R24.reuse, R13 ;  /* 0x0000000d180d7220 */ /* 0x040fe20000410000 */
[C---:B------:R-:W-:Y:S01]  /*277a0*/  FMUL.FTZ R5, R24.reuse, R12 ;  /* 0x0000000c18057220 */ /* 0x040fe20000410000 */
[C---:B------:R-:W-:Y:S01]  /*277b0*/  FMUL.FTZ R7, R24.reuse, R7 ;  /* 0x0000000718077220 */ /* 0x040fe20000410000 */
[--C-:B-1----:R-:W-:Y:S02]  /*277c0*/  IMAD.MOV.U32 R15, RZ, RZ, R3.reuse ;  /* 0x000000ffff0f7224 */ /* 0x102fe400078e0003 */
        /* <DEDUP_REMOVED lines=57> */
[----:B------:R-:W-:Y:S04]  /*27b60*/  ST.E desc[UR36][R18.64+0x424], R139 ;  /* 0x0004248b12007985 */ /* 0x000fe8000c101924 */
[----:B------:R1:W-:Y:S04]  /*27b70*/  ST.E desc[UR36][R18.64+0x240], R13 ;  /* 0x0002400d12007985 */ /* 0x0003e8000c101924 */
[----:B------:R2:W-:Y:S04]  /*27b80*/  ST.E desc[UR36][R18.64+0x244], R5 ;  /* 0x0002440512007985 */ /* 0x0005e8000c101924 */
[----:B------:R3:W-:Y:S04]  /*27b90*/  ST.E desc[UR36][R18.64+0x250], R7 ;  /* 0x0002500712007985 */ /* 0x0007e8000c101924 */
[----:B------:R-:W-:Y:S04]  /*27ba0*/  ST.E desc[UR36][R18.64+0x260], R27 ;  /* 0x0002601b12007985 */ /* 0x000fe8000c101924 */
[----:B------:R-:W-:Y:S04]  /*27bb0*/  ST.E desc[UR36][R18.64+0x264], R29 ;  /* 0x0002641d12007985 */ /* 0x000fe8000c101924 */
[----:B------:R-:W-:Y:S04]  /*27bc0*/  ST.E desc[UR36][R18.64+0x270], R31 ;  /* 0x0002701f12007985 */ /* 0x000fe8000c101924 */
[----:B------:R4:W-:Y:S04]  /*27bd0*/  ST.E desc[UR36][R18.64+0x274], R33 ;  /* 0x0002742112007985 */ /* 0x0009e8000c101924 */
        /* <DEDUP_REMOVED lines=54> */
[----:B------:R-:W-:Y:S01]  /*27f40*/  LOP3.LUT R12, R88, 0xc, RZ, 0xfc, !PT ;  /* 0x0000000c580c7812 */ /* 0x000fe200078efcff */
[----:B-1----:R-:W-:-:S02]  /*27f50*/  IMAD.MOV.U32 R13, RZ, RZ, R3 ;  /* 0x000000ffff0d7224 */ /* 0x002fc400078e0003 */
[----:B--2---:R-:W-:-:S05]  /*27f60*/  FMUL.FTZ R5, R25, R6 ;  /* 0x0000000619057220 */ /* 0x004fca0000410000 */
[----:B------:R1:W-:Y:S04]  /*27f70*/  ST.E desc[UR36][R14.64], R5 ;  /* 0x000000050e007985 */ /* 0x0003e8000c101924 */
[----:B------:R-:W3:Y:S02]  /*27f80*/  LD.E R6, desc[UR36][R12.64] ;  /* 0x000000240c067980 */ /* 0x000ee4000c101900 */
[----:B---3--:R-:W-:-:S05]  /*27f90*/  FMUL.FTZ R7, R25, R6 ;  /* 0x0000000619077220 */ /* 0x008fca0000410000 */
[----:B------:R2:W-:Y:S04]  /*27fa0*/  ST.E desc[UR36][R12.64], R7 ;  /* 0x000000070c007985 */ /* 0x0005e8000c101924 */
[----:B------:R-:W4:Y:S04]  /*27fb0*/  LD.E R144, desc[UR36][R18.64+0x42c] ;  /* 0x00042c2412907980 */ /* 0x000f28000c101900 */
[----:B------:R-:W1:Y:S04]  /*27fc0*/  LD.E R6, desc[UR36][R18.64+0x248] ;  /* 0x0002482412067980 */ /* 0x000e68000c101900 */
[----:B------:R-:W2:Y:S04]  /*27fd0*/  LD.E R24, desc[UR36][R18.64+0x24c] ;  /* 0x00024c2412187980 */ /* 0x000ea8000c101900 */
        /* <DEDUP_REMOVED lines=58> */
[----:B------:R-:W3:Y:S01]  /*28380*/  LD.E R142, desc[UR36][R18.64+0x428] ;  /* 0x00042824128e7980 */ /* 0x000ee2000c101900 */
[C---:B----4-:R-:W-:Y:S01]  /*28390*/  FMUL.FTZ R33, R25.reuse, R144 ;  /* 0x0000009019217220 */ /* 0x050fe20000410000 */
[----:B-1----:R-:W-:-:S04]  /*283a0*/  FMUL.FTZ R5, R25, R6 ;  /* 0x0000000619057220 */ /* 0x002fc80000410000 */
[----:B------:R1:W-:Y:S01]  /*283b0*/  ST.E desc[UR36][R18.64+0x42c], R33 ;  /* 0x00042c2112007985 */ /* 0x0003e2000c101924 */
[C---:B--2---:R-:W-:Y:S01]  /*283c0*/  FMUL.FTZ R7, R25.reuse, R24 ;  /* 0x0000001819077220 */ /* 0x044fe20000410000 */
[C---:B---3--:R-:W-:Y:S01]  /*283d0*/  FMUL.FTZ R11, R25.reuse, R26 ;  /* 0x0000001a190b7220 */ /* 0x048fe20000410000 */
[C---:B------:R-:W-:Y:S01]  /*283e0*/  FMUL.FTZ R27, R25.reuse, R28 ;  /* 0x0000001c191b7220 */ /* 0x040fe20000410000 */
[C---:B------:R-:W-:Y:S01]  /*283f0*/  FMUL.FTZ R29, R25.reuse, R30 ;  /* 0x0000001e191d7220 */ /* 0x040fe20000410000 */
[C---:B------:R-:W-:Y:S01]  /*28400*/  FMUL.FTZ R31, R25.reuse, R32 ;  /* 0x00000020191f7220 */ /* 0x040fe20000410000 */
[C---:B-1----:R-:W-:Y:S01]  /*28410*/  FMUL.FTZ R33, R25.reuse, R36 ;  /* 0x0000002419217220 */ /* 0x042fe20000410000 */
[C---:B------:R-:W-:Y:S01]  /*28420*/  FMUL.FTZ R35, R25.reuse, R38 ;  /* 0x0000002619237220 */ /* 0x040fe20000410000 */
[C---:B------:R-:W-:Y:S01]  /*28430*/  FMUL.FTZ R37, R25.reuse, R40 ;  /* 0x0000002819257220 */ /* 0x040fe20000410000 */
[C---:B------:R-:W-:Y:S01]  /*28440*/  FMUL.FTZ R39, R25.reuse, R42 ;  /* 0x0000002a19277220 */ /* 0x040fe20000410000 */
[----:B------:R1:W-:Y:S04]  /*28450*/  ST.E desc[UR36][R18.64+0x248], R5 ;  /* 0x0002480512007985 */ /* 0x0003e8000c101924 */
[----:B------:R2:W-:Y:S04]  /*28460*/  ST.E desc[UR36][R18.64+0x24c], R7 ;  /* 0x00024c0712007985 */ /* 0x0005e8000c101924 */
[----:B------:R3:W-:Y:S04]  /*28470*/  ST.E desc[UR36][R18.64+0x258], R11 ;  /* 0x0002580b12007985 */ /* 0x0007e8000c101924 */
[----:B------:R4:W-:Y:S01]  /*28480*/  ST.E desc[UR36][R18.64+0x25c], R27 ;  /* 0x00025c1b12007985 */ /* 0x0009e2000c101924 */
[----:B-1----:R-:W-:-:S03]  /*28490*/  FMUL.FTZ R5, R25, R34 ;  /* 0x0000002219057220 */ /* 0x002fc60000410000 */
[----:B------:R1:W-:Y:S01]  /*284a0*/  ST.E desc[UR36][R18.64+0x268], R29 ;  /* 0x0002681d12007985 */ /* 0x0003e2000c101924 */
[----:B--2---:R-:W-:-:S03]  /*284b0*/  FMUL.FTZ R7, R25, R44 ;  /* 0x0000002c19077220 */ /* 0x004fc60000410000 */
[----:B------:R2:W-:Y:S01]  /*284c0*/  ST.E desc[UR36][R18.64+0x26c], R31 ;  /* 0x00026c1f12007985 */ /* 0x0005e2000c101924 */
[----:B---3--:R-:W-:-:S03]  /*284d0*/  FMUL.FTZ R11, R25, R46 ;  /* 0x0000002e190b7220 */ /* 0x008fc60000410000 */
[----:B------:R3:W-:Y:S01]  /*284e0*/  ST.E desc[UR36][R18.64+0x27c], R33 ;  /* 0x00027c2112007985 */ /* 0x0007e2000c101924 */
[----:B----4-:R-:W-:-:S03]  /*284f0*/  FMUL.FTZ R27, R25, R48 ;  /* 0x00000030191b7220 */ /* 0x010fc60000410000 */
[----:B------:R4:W-:Y:S01]  /*28500*/  ST.E desc[UR36][R18.64+0x288], R35 ;  /* 0x0002882312007985 */ /* 0x0009e2000c101924 */
[----:B-1----:R-:W-:-:S03]  /*28510*/  FMUL.FTZ R29, R25, R50 ;  /* 0x00000032191d7220 */ /* 0x002fc60000410000 */
[----:B------:R1:W-:Y:S01]  /*28520*/  ST.E desc[UR36][R18.64+0x28c], R37 ;  /* 0x00028c2512007985 */ /* 0x0003e2000c101924 */
[----:B--2---:R-:W-:-:S03]  /*28530*/  FMUL.FTZ R31, R25, R52 ;  /* 0x00000034191f7220 */ /* 0x004fc60000410000 */
[----:B------:R2:W-:Y:S01]  /*28540*/  ST.E desc[UR36][R18.64+0x298], R39 ;  /* 0x0002982712007985 */ /* 0x0005e2000c101924 */
[C---:B---3--:R-:W-:Y:S01]  /*28550*/  FMUL.FTZ R33, R25.reuse, R56 ;  /* 0x0000003819217220 */ /* 0x048fe20000410000 */
[C---:B----4-:R-:W-:Y:S01]  /*28560*/  FMUL.FTZ R35, R25.reuse, R58 ;  /* 0x0000003a19237220 */ /* 0x050fe20000410000 */
[C---:B-1----:R-:W-:Y:S01]  /*28570*/  FMUL.FTZ R37, R25.reuse, R60 ;  /* 0x0000003c19257220 */ /* 0x042fe20000410000 */
[C---:B--2---:R-:W-:Y:S01]  /*28580*/  FMUL.FTZ R39, R25.reuse, R62 ;  /* 0x0000003e19277220 */ /* 0x044fe20000410000 */
        /* <DEDUP_REMOVED lines=80> */
[----:B------:R-:W-:Y:S01]  /*28a90*/  FMUL.FTZ R25, R25, R142 ;  /* 0x0000008e19197220 */ /* 0x000fe20000410000 */
[----:B------:R-:W-:Y:S04]  /*28aa0*/  ST.E desc[UR36][R18.64+0x3b8], R5 ;  /* 0x0003b80512007985 */ /* 0x000fe8000c101924 */
[----:B------:R-:W-:Y:S04]  /*28ab0*/  ST.E desc[UR36][R18.64+0x3dc], R7 ;  /* 0x0003dc0712007985 */ /* 0x000fe8000c101924 */
[----:B------:R1:W-:Y:S04]  /*28ac0*/  ST.E desc[UR36][R18.64+0x3e8], R11 ;  /* 0x0003e80b12007985 */ /* 0x0003e8000c101924 */
[----:B------:R2:W-:Y:S04]  /*28ad0*/  ST.E desc[UR36][R18.64+0x3ec], R27 ;  /* 0x0003ec1b12007985 */ /* 0x0005e8000c101924 */
[----:B------:R3:W-:Y:S04]  /*28ae0*/  ST.E desc[UR36][R18.64+0x3f8], R29 ;  /* 0x0003f81d12007985 */ /* 0x0007e8000c101924 */
[----:B------:R-:W-:Y:S04]  /*28af0*/  ST.E desc[UR36][R18.64+0x3fc], R31 ;  /* 0x0003fc1f12007985 */ /* 0x000fe8000c101924 */
[----:B------:R-:W-:Y:S04]  /*28b00*/  ST.E desc[UR36][R18.64+0x408], R33 ;  /* 0x0004082112007985 */ /* 0x000fe8000c101924 */
[----:B------:R-:W-:Y:S04]  /*28b10*/  ST.E desc[UR36][R18.64+0x40c], R35 ;  /* 0x00040c2312007985 */ /* 0x000fe8000c101924 */
[----:B------:R-:W-:Y:S04]  /*28b20*/  ST.E desc[UR36][R18.64+0x418], R37 ;  /* 0x0004182512007985 */ /* 0x000fe8000c101924 */
[----:B------:R-:W-:Y:S04]  /*28b30*/  ST.E desc[UR36][R18.64+0x41c], R39 ;  /* 0x00041c2712007985 */ /* 0x000fe8000c101924 */
[----:B------:R4:W-:Y:S01]  /*28b40*/  ST.E desc[UR36][R18.64+0x428], R25 ;  /* 0x0004281912007985 */ /* 0x0009e2000c101924 */
[----:B------:R0:W-:Y:S06]  /*28b50*/  BAR.SYNC.DEFER_BLOCKING R225, 0x100 ;  /* 0x000400e10000751d */ /* 0x0001ec0000010000 */
[----:B-1----:R-:W2:Y:S04]  /*28b60*/  LD.E R11, desc[UR36][R18.64+0x230] ;  /* 0x00023024120b7980 */ /* 0x002ea8000c101900 */
[----:B------:R-:W4:Y:S04]  /*28b70*/  LD.E R5, desc[UR36][R8.64] ;  /* 0x0000002408057980 */ /* 0x000f28000c101900 */
[----:B------:R-:W4:Y:S04]  /*28b80*/  LD.E.64 R6, desc[UR36][R18.64+0x88] ;  /* 0x0000882412067980 */ /* 0x000f28000c101b00 */
[----:B--2---:R1:W-:Y:S04]  /*28b90*/  ST.E desc[UR36][R18.64+0x230], R11 ;  /* 0x0002300b12007985 */ /* 0x0043e8000c101924 */
[----:B------:R-:W2:Y:S04]  /*28ba0*/  LD.E R24, desc[UR36][R2.64] ;  /* 0x0000002402187980 */ /* 0x000ea8000c101900 */
[----:B--2---:R-:W-:Y:S04]  /*28bb0*/  ST.E desc[UR36][R2.64], R24 ;  /* 0x0000001802007985 */ /* 0x004fe8000c101924 */
[----:B------:R-:W2:Y:S04]  /*28bc0*/  LD.E R27, desc[UR36][R14.64] ;  /* 0x000000240e1b7980 */ /* 0x000ea8000c101900 */
[----:B--2---:R2:W-:Y:S04]  /*28bd0*/  ST.E desc[UR36][R14.64], R27 ;  /* 0x0000001b0e007985 */ /* 0x0045e8000c101924 */
[----:B---3--:R-:W3:Y:S04]  /*28be0*/  LD.E R29, desc[UR36][R12.64] ;  /* 0x000000240c1d7980 */ /* 0x008ee8000c101900 */
[----:B---3--:R3:W-:Y:S04]  /*28bf0*/  ST.E desc[UR36][R12.64], R29 ;  /* 0x0000001d0c007985 */ /* 0x0087e8000c101924 */
[----:B----4-:R-:W4:Y:S04]  /*28c00*/  LD.E R25, desc[UR36][R18.64+0x240] ;  /* 0x0002402412197980 */ /* 0x010f28000c101900 */
[----:B------:R-:W4:Y:S04]  /*28c10*/  LD.E R31, desc[UR36][R18.64+0x244] ;  /* 0x00024424121f7980 */ /* 0x000f28000c101900 */
[----:B------:R-:W4:Y:S04]  /*28c20*/  LD.E R33, desc[UR36][R18.64+0x248] ;  /* 0x0002482412217980 */ /* 0x000f28000c101900 */
[----:B-1----:R-:W4:Y:S04]  /*28c30*/  LD.E R11, desc[UR36][R18.64+0x24c] ;  /* 0x00024c24120b7980 */ /* 0x002f28000c101900 */
[----:B------:R-:W4:Y:S04]  /*28c40*/  LD.E R35, desc[UR36][R18.64+0x250] ;  /* 0x0002502412237980 */ /* 0x000f28000c101900 */
[----:B------:R-:W4:Y:S04]  /*28c50*/  LD.E R37, desc[UR36][R18.64+0x254] ;  /* 0x0002542412257980 */ /* 0x000f28000c101900 */
[----:B------:R-:W4:Y:S04]  /*28c60*/  LD.E R39, desc[UR36][R18.64+0x258] ;  /* 0x0002582412277980 */ /* 0x000f28000c101900 */
[----:B------:R-:W4:Y:S04]  /*28c70*/  LD.E R41, desc[UR36][R18.64+0x25c] ;  /* 0x00025c2412297980 */ /* 0x000f28000c101900 */
[----:B--2---:R-:W2:Y:S04]  /*28c80*/  LD.E R27, desc[UR36][R18.64+0x260] ;  /* 0x00026024121b7980 */ /* 0x004ea8000c101900 */
[----:B------:R-:W2:Y:S04]  /*28c90*/  LD.E R43, desc[UR36][R18.64+0x264] ;  /* 0x00026424122b7980 */ /* 0x000ea8000c101900 */
        /* <DEDUP_REMOVED lines=114> */
[----:B----4-:R-:W-:Y:S04]  /*293c0*/  ST.E desc[UR36][R18.64+0x240], R25 ;  /* 0x0002401912007985 */ /* 0x010fe8000c101924 */
[----:B------:R-:W-:Y:S04]  /*293d0*/  ST.E desc[UR36][R18.64+0x244], R31 ;  /* 0x0002441f12007985 */ /* 0x000fe8000c101924 */
[----:B------:R-:W-:Y:S04]  /*293e0*/  ST.E desc[UR36][R18.64+0x248], R33 ;  /* 0x0002482112007985 */ /* 0x000fe8000c101924 */
[----:B------:R1:W-:Y:S04]  /*293f0*/  ST.E desc[UR36][R18.64+0x24c], R11 ;  /* 0x00024c0b12007985 */ /* 0x0003e8000c101924 */
[----:B------:R-:W-:Y:S04]  /*29400*/  ST.E desc[UR36][R18.64+0x250], R35 ;  /* 0x0002502312007985 */ /* 0x000fe8000c101924 */
[----:B------:R-:W-:Y:S04]  /*29410*/  ST.E desc[UR36][R18.64+0x254], R37 ;  /* 0x0002542512007985 */ /* 0x000fe8000c101924 */
[----:B------:R-:W-:Y:S04]  /*29420*/  ST.E desc[UR36][R18.64+0x258], R39 ;  /* 0x0002582712007985 */ /* 0x000fe8000c101924 */
[----:B------:R-:W-:Y:S04]  /*29430*/  ST.E desc[UR36][R18.64+0x25c], R41 ;  /* 0x00025c2912007985 */ /* 0x000fe8000c101924 */
[----:B--2---:R-:W-:Y:S04]  /*29440*/  ST.E desc[UR36][R18.64+0x260], R27 ;  /* 0x0002601b12007985 */ /* 0x004fe8000c101924 */
[----:B------:R-:W-:Y:S04]  /*29450*/  ST.E desc[UR36][R18.64+0x264], R43 ;  /* 0x0002642b12007985 */ /* 0x000fe8000c101924 */
[----:B---3--:R-:W-:Y:S04]  /*29460*/  ST.E desc[UR36][R18.64+0x268], R29 ;  /* 0x0002681d12007985 */ /* 0x008fe8000c101924 */
        /* <DEDUP_REMOVED lines=113> */
[----:B------:R-:W-:-:S03]  /*29b80*/  IMAD.MOV.U32 R106, RZ, RZ, R2 ;  /* 0x000000ffff6a7224 */ /* 0x000fc600078e0002 */
[----:B-1----:R-:W4:Y:S01]  /*29b90*/  LDL R11, [R1+0x68] ;  /* 0x00006800010b7983 */ /* 0x002f220000100800 */
[----:B--2---:R-:W-:Y:S02]  /*29ba0*/  IMAD.MOV.U32 R107, RZ, RZ, R3 ;  /* 0x000000ffff6b7224 */ /* 0x004fe400078e0003 */
[----:B------:R-:W-:Y:S01]  /*29bb0*/  IMAD.MOV.U32 R194, RZ, RZ, R106 ;  /* 0x000000ffffc27224 */ /* 0x000fe200078e006a */
[----:B------:R1:W-:Y:S01]  /*29bc0*/  STL [R1+0xa40], R2 ;  /* 0x000a400201007387 */ /* 0x0003e20000100800 */
[----:B---3--:R-:W-:-:S03]  /*29bd0*/  IMAD.MOV.U32 R195, RZ, RZ, R107 ;  /* 0x000000ffffc37224 */ /* 0x008fc600078e006b */
[----:B----4-:R-:W2:Y:S04]  /*29be0*/  LD.E R24, desc[UR36][R18.64+0x230] ;  /* 0x0002302412187980 */ /* 0x010ea8000c101900 */
[----:B0-----:R-:W2:Y:S04]  /*29bf0*/  LD.E R28, desc[UR36][R18.64+0x240] ;  /* 0x00024024121c7980 */ /* 0x001ea8000c101900 */
[----:B-1----:R-:W3:Y:S04]  /*29c00*/  LDL.LU.64 R2, [R1+0xa50] ;  /* 0x000a500001027983 */ /* 0x002ee80000300a00 */
        /* <DEDUP_REMOVED lines=127> */
[----:B------:R-:W-:-:S02]  /*2a400*/  ISETP.NE.U32.AND P0, PT, R11, RZ, PT ;  /* 0x000000ff0b00720c */ /* 0x000fc40003f05070 */
[----:B------:R-:W-:Y:S02]  /*2a410*/  R2UR UR7, R7 ;  /* 0x00000000070772ca */ /* 0x000fe400000e0000 */
[----:B------:R-:W-:Y:S02]  /*2a420*/  R2UR UR6, R6 ;  /* 0x00000000060672ca */ /* 0x000fe400000e0000 */
[----:B------:R-:W-:Y:S02]  /*2a430*/  F2FP.F16.F32.PACK_AB R154, R153, R4 ;  /* 0x00000004999a723e */ /* 0x000fe400000000ff */
[----:B------:R-:W-:Y:S02]  /*2a440*/  F2FP.F16.F32.PACK_AB R153, R155, R190 ;  /* 0x000000be9b99723e */ /* 0x000fe400000000ff */
[----:B---3--:R-:W-:Y:S02]  /*2a450*/  F2FP.F16.F32.PACK_AB R152, R2, R3 ;  /* 0x000000030298723e */ /* 0x008fe400000000ff */
[----:B------:R-:W-:Y:S01]  /*2a460*/  F2FP.F16.F32.PACK_AB R155, R192, R191 ;  /* 0x000000bfc09b723e */ /* 0x000fe200000000ff */
[----:B------:R-:W-:Y:S01]  /*2a470*/  VOTEU.ANY UP0, P0 ;  /* 0x00000000003f7886 */ /* 0x000fe20000000100 */
[----:B------:R-:W-:-:S02]  /*2a480*/  VIADD R2, R6, 0x80 ;  /* 0x0000008006027836 */ /* 0x000fc40000000000 */
[----:B------:R-:W-:Y:S01]  /*2a490*/  IMAD.MOV.U32 R3, RZ, RZ, R7 ;  /* 0x000000ffff037224 */ /* 0x000fe200078e0007 */
[----:B--2---:R-:W-:-:S06]  /*2a4a0*/  WARPGROUP.ARRIVE ;  /* 0x00000000000079c5 */ /* 0x004fcc0000000000 */
[----:B------:R-:W-:Y:S01]  /*2a4b0*/  HGMMA.64x256x16.F32 R24, R152, gdesc[UR4].tnspB, R24, UP0, gsb0 ;  /* 0x43e0000498187df0 */ /* 0x000fe2000b800818 */
[----:B------:R-:W-:Y:S02]  /*2a4c0*/  R2UR UR6, R2 ;  /* 0x00000000020672ca */ /* 0x000fe400000e0000 */
[----:B------:R-:W-:Y:S01]  /*2a4d0*/  R2UR UR7, R3 ;  /* 0x00000000030772ca */ /* 0x000fe200000e0000 */
[----:B------:R-:W-:Y:S02]  /*2a4e0*/  VIADD R2, R6, 0x100 ;  /* 0x0000010006027836 */ /* 0x000fe40000000000 */
[----:B------:R-:W-:Y:S01]  /*2a4f0*/  IMAD.MOV.U32 R3, RZ, RZ, R7 ;  /* 0x000000ffff037224 */ /* 0x000fe200078e0007 */
[----:B------:R-:W-:Y:S02]  /*2a500*/  WARPGROUP.DEPBAR.LE gsb0, 0x0 ;  /* 0x00008000000079c5 */ /* 0x000fe40000010000 */
[----:B------:R-:W-:Y:S01]  /*2a510*/  ST.E desc[UR36][R18.64+0x230], R24 ;  /* 0x0002301812007985 */ /* 0x000fe2000c101924 */
[----:B------:R-:W-:-:S02]  /*2a520*/  F2FP.F16.F32.PACK_AB R152, R181, R180 ;  /* 0x000000b4b598723e */ /* 0x000fc400000000ff */
[----:B------:R-:W-:Y:S01]  /*2a530*/  F2FP.F16.F32.PACK_AB R154, R179, R178 ;  /* 0x000000b2b39a723e */ /* 0x000fe200000000ff */
[----:B------:R-:W-:Y:S01]  /*2a540*/  ST.E desc[UR36][R194.64], R25 ;  /* 0x00000019c2007985 */ /* 0x000fe2000c101924 */
[----:B------:R-:W-:Y:S02]  /*2a550*/  F2FP.F16.F32.PACK_AB R153, R187, R184 ;  /* 0x000000b8bb99723e */ /* 0x000fe400000000ff */
[----:B------:R-:W-:Y:S01]  /*2a560*/  F2FP.F16.F32.PACK_AB R155, R189, R186 ;  /* 0x000000babd9b723e */ /* 0x000fe200000000ff */
        /* <DEDUP_REMOVED lines=128> */
[----:B------:R-:W-:Y:S01]  /*2ad70*/  R2UR UR6, R2 ;  /* 0x00000000020672ca */ /* 0x000fe200000e0000 */
[----:B------:R-:W-:Y:S01]  /*2ad80*/  STL [R1+0x68], R0 ;  /* 0x0000680001007387 */ /* 0x000fe20000100800 */
        /* <DEDUP_REMOVED lines=281> */
[----:B------:R-:W-:Y:S01]  /*2bf20*/  VIADD R6, R6, 0x280 ;  /* 0x0000028006067836 */ /* 0x000fe20000000000 */
[----:B------:R-:W-:Y:S02]  /*2bf30*/  WARPGROUP.DEPBAR.LE gsb0, 0x0 ;  /* 0x00008000000079c5 */ /* 0x000fe40000010000 */
[----:B------:R-:W-:Y:S01]  /*2bf40*/  ST.E desc[UR36][R18.64+0x230], R24 ;  /* 0x0002301812007985 */ /* 0x000fe2000c101924 */
[----:B------:R-:W-:Y:S02]  /*2bf50*/  F2FP.F16.F32.PACK_AB R152, R161, R158 ;  /* 0x0000009ea198723e */ /* 0x000fe400000000ff */
[----:B------:R-:W-:Y:S01]  /*2bf60*/  F2FP.F16.F32.PACK_AB R154, R160, R159 ;  /* 0x0000009fa09a723e */ /* 0x000fe200000000ff */
[----:B------:R-:W-:Y:S01]  /*2bf70*/  ST.E desc[UR36][R194.64], R25 ;  /* 0x00000019c2007985 */ /* 0x000fe2000c101924 */
[----:B------:R-:W-:-:S02]  /*2bf80*/  F2FP.F16.F32.PACK_AB R153, R172, R173 ;  /* 0x000000adac99723e */ /* 0x000fc400000000ff */
        /* <DEDUP_REMOVED lines=267> */
[----:B------:R-:W-:Y:S02]  /*2d040*/  STL [R1+0x68], R0 ;  /* 0x0000680001007387 */ /* 0x000fe40000100800 */
        /* <DEDUP_REMOVED lines=129> */
[----:B------:R-:W-:Y:S04]  /*2d860*/  STL [R1+0x68], R0 ;  /* 0x0000680001007387 */ /* 0x000fe80000100800 */
[----:B------:R-:W2:Y:S04]  /*2d870*/  LD.E R3, desc[UR36][R18.64+0x230] ;  /* 0x0002302412037980 */ /* 0x000ea8000c101900 */
[----:B--2---:R0:W-:Y:S04]  /*2d880*/  ST.E desc[UR36][R18.64+0x230], R3 ;  /* 0x0002300312007985 */ /* 0x0041e8000c101924 */
[----:B------:R-:W2:Y:S04]  /*2d890*/  LD.E R2, desc[UR36][R194.64] ;  /* 0x00000024c2027980 */ /* 0x000ea8000c101900 */
[----:B--2---:R-:W-:Y:S04]  /*2d8a0*/  ST.E desc[UR36][R194.64], R2 ;  /* 0x00000002c2007985 */ /* 0x004fe8000c101924 */
[----:B------:R-:W2:Y:S04]  /*2d8b0*/  LD.E R4, desc[UR36][R14.64] ;  /* 0x000000240e047980 */ /* 0x000ea8000c101900 */
[----:B--2---:R1:W-:Y:S04]  /*2d8c0*/  ST.E desc[UR36][R14.64], R4 ;  /* 0x000000040e007985 */ /* 0x0043e8000c101924 */
[----:B------:R-:W2:Y:S04]  /*2d8d0*/  LD.E R5, desc[UR36][R12.64] ;  /* 0x000000240c057980 */ /* 0x000ea8000c101900 */
[----:B--2---:R2:W-:Y:S04]  /*2d8e0*/  ST.E desc[UR36][R12.64], R5 ;  /* 0x000000050c007985 */ /* 0x0045e8000c101924 */
[----:B------:R-:W3:Y:S04]  /*2d8f0*/  LD.E R7, desc[UR36][R18.64+0x240] ;  /* 0x0002402412077980 */ /* 0x000ee8000c101900 */
[----:B------:R-:W4:Y:S04]  /*2d900*/  LD.E R11, desc[UR36][R18.64+0x244] ;  /* 0x00024424120b7980 */ /* 0x000f28000c101900 */
[----:B------:R-:W4:Y:S04]  /*2d910*/  LD.E R17, desc[UR36][R18.64+0x248] ;  /* 0x0002482412117980 */ /* 0x000f28000c101900 */
[----:B------:R-:W4:Y:S04]  /*2d920*/  LD.E R21, desc[UR36][R18.64+0x24c] ;  /* 0x00024c2412157980 */ /* 0x000f28000c101900 */
[----:B0-----:R-:W4:Y:S04]  /*2d930*/  LD.E R3, desc[UR36][R18.64+0x250] ;  /* 0x0002502412037980 */ /* 0x001f28000c101900 */
[----:B------:R-:W4:Y:S04]  /*2d940*/  LD.E R23, desc[UR36][R18.64+0x254] ;  /* 0x0002542412177980 */ /* 0x000f28000c101900 */
[----:B------:R-:W4:Y:S04]  /*2d950*/  LD.E R25, desc[UR36][R18.64+0x258] ;  /* 0x0002582412197980 */ /* 0x000f28000c101900 */
[----:B------:R-:W4:Y:S04]  /*2d960*/  LD.E R27, desc[UR36][R18.64+0x25c] ;  /* 0x00025c24121b7980 */ /* 0x000f28000c101900 */
[----:B-1----:R-:W4:Y:S04]  /*2d970*/  LD.E R15, desc[UR36][R18.64+0x260] ;  /* 0x00026024120f7980 */ /* 0x002f28000c101900 */
        /* <DEDUP_REMOVED lines=115> */
[----:B---3--:R-:W-:Y:S04]  /*2e0b0*/  ST.E desc[UR36][R18.64+0x240], R7 ;  /* 0x0002400712007985 */ /* 0x008fe8000c101924 */
[----:B----4-:R-:W-:Y:S04]  /*2e0c0*/  ST.E desc[UR36][R18.64+0x244], R11 ;  /* 0x0002440b12007985 */ /* 0x010fe8000c101924 */
        /* <DEDUP_REMOVED lines=122> */
[----:B0-----:R-:W2:Y:S04]  /*2e870*/  LDL.64 R14, [R1+0x190] ;  /* 0x00019000010e7983 */ /* 0x001ea80000100a00 */
[----:B-1----:R3:W5:Y:S04]  /*2e880*/  LD.E R0, desc[UR36][R8.64] ;  /* 0x0000002408007980 */ /* 0x002768000c101900 */
[----:B--2---:R-:W2:Y:S01]  /*2e890*/  LD.E R2, desc[UR36][R14.64] ;  /* 0x000000240e027980 */ /* 0x004ea2000c101900 */
[----:B------:R-:W-:Y:S01]  /*2e8a0*/  BSSY B0, `(.L_x_11314) ;  /* 0x0000005000007945 */ /* 0x000fe20003800000 */
[----:B--2---:R-:W-:-:S04]  /*2e8b0*/  LOP3.LUT R2, R2, 0x1, RZ, 0xfc, !PT ;  /* 0x0000000102027812 */ /* 0x004fc800078efcff */
[----:B------:R-:W-:-:S13]  /*2e8c0*/  ISETP.NE.AND P0, PT, R2, 0x3, PT ;  /* 0x000000030200780c */ /* 0x000fda0003f05270 */
[----:B---3--:R-:W-:Y:S05]  /*2e8d0*/  @!P0 BRA `(.L_x_11315) ;  /* 0x0000000000048947 */ /* 0x008fea0003800000 */
[----:B------:R-:W-:Y:S01]  /*2e8e0*/  BPT.TRAP 0x1 ;  /* 0x000000040000795c */ /* 0x000fe20000300000 */
.L_x_11315:
[----:B------:R-:W-:Y:S05]  /*2e8f0*/  BSYNC B0 ;  /* 0x0000000000007941 */ /* 0x000fea0003800000 */
.L_x_11314:
[----:B------:R-:W2:Y:S04]  /*2e900*/  LD.E.64 R2, desc[UR36][R14.64+0x20] ;  /* 0x000020240e027980 */ /* 0x000ea8000c101b00 */
[----:B------:R-:W3:Y:S01]  /*2e910*/  LD.E R4, desc[UR36][R14.64+0xc] ;  /* 0x00000c240e047980 */ /* 0x000ee2000c101900 */
[C---:B------:R-:W-:Y:S01]  /*2e920*/  ISETP.GT.AND P0, PT, R10.reuse, UR40, PT ;  /* 0x000000280a007c0c */ /* 0x040fe2000bf04270 */
[----:B------:R-:W-:Y:S01]  /*2e930*/  VIADD R10, R10, 0xffffffff ;  /* 0xffffffff0a0a7836 */ /* 0x000fe20000000000 */
[----:B--2---:R-:W-:-:S05]  /*2e940*/  MOV R3, R2 ;  /* 0x0000000200037202 */ /* 0x004fca0000000f00 */
[----:B-----5:R-:W-:-:S05]  /*2e950*/  IMAD R3, R0, 0x8, R3 ;  /* 0x0000000800037824 */ /* 0x020fca00078e0203 */
[----:B---3--:R-:W-:-:S04]  /*2e960*/  PRMT R3, R4, 0x654, R3 ;  /* 0x0000065404037816 */ /* 0x008fc80000000003 */
[----:B------:R2:W-:Y:S01]  /*2e970*/  SYNCS.ARRIVE.TRANS64.RED.A1T0 RZ, [R3+URZ], RZ ;  /* 0x000000ff03ff79a7 */ /* 0x0005e2000810043f */
[----:B------:R-:W-:Y:S05]  /*2e980*/  @P0 BRA `(.L_x_11316) ;  /* 0xffffff5000cc0947 */ /* 0x000fea000383ffff */
.L_x_11287:
[----:B------:R-:W-:Y:S05]  /*2e990*/  WARPSYNC.ALL ;  /* 0x0000000000007948 */ /* 0x000fea0003800000 */
[----:B------:R-:W3:Y:S04]  /*2e9a0*/  LDL R5, [R1+0x210] ;  /* 0x0002100001057983 */ /* 0x000ee80000100800 */
[----:B------:R-:W4:Y:S04]  /*2e9b0*/  LDL R6, [R1+0x214] ;  /* 0x0002140001067983 */ /* 0x000f280000100800 */
[----:B------:R-:W5:Y:S04]  /*2e9c0*/  LDL R68, [R1+0x1f0] ;  /* 0x0001f00001447983 */ /* 0x000f680000100800 */
        /* <DEDUP_REMOVED lines=62> */
[----:B---3--:R-:W0:Y:S02]  /*2edb0*/  SHFL.BFLY PT, R0, R5, 0x2, 0x1f ;  /* 0x0c401f0005007f89 */ /* 0x008e2400000e0000 */
[----:B0-----:R-:W-:-:S05]  /*2edc0*/  FADD.FTZ R0, R5, R0 ;  /* 0x0000000005007221 */ /* 0x001fca0000010000 */
[----:B-12---:R-:W0:Y:S02]  /*2edd0*/  SHFL.BFLY PT, R3, R0, 0x1, 0x1f ;  /* 0x0c201f0000037f89 */ /* 0x006e2400000e0000 */
[----:B0-----:R-:W-:Y:S01]  /*2ede0*/  FADD.FTZ R2, R0, R3 ;  /* 0x0000000300027221 */ /* 0x001fe20000010000 */
[----:B-----5:R-:W-:Y:S01]  /*2edf0*/  VIADD R68, R68, 0x1 ;  /* 0x0000000144447836 */ /* 0x020fe20000000000 */
[----:B------:R-:W2:Y:S04]  /*2ee00*/  LDL R0, [R1+0x1fc] ;  /* 0x0001fc0001007983 */ /* 0x000ea80000100800 */
[----:B------:R-:W-:Y:S04]  /*2ee10*/  STL [R1+0x210], R2 ;  /* 0x0002100201007387 */ /* 0x000fe80000100800 */
[----:B------:R-:W3:Y:S04]  /*2ee20*/  LDL R87, [R1+0x210] ;  /* 0x0002100001577983 */ /* 0x000ee80000100800 */
[----:B----4-:R-:W0:Y:S02]  /*2ee30*/  SHFL.BFLY PT, R3, R6, 0x2, 0x1f ;  /* 0x0c401f0006037f89 */ /* 0x010e2400000e0000 */
[----:B0-----:R-:W-:Y:S01]  /*2ee40*/  FADD.FTZ R3, R3, R6 ;  /* 0x0000000603037221 */ /* 0x001fe20000010000 */
[----:B------:R-:W-:Y:S01]  /*2ee50*/  ISETP.NE.AND P2, PT, R68, 0x2, PT ;  /* 0x000000024400780c */ /* 0x000fe20003f45270 */
[----:B------:R-:W4:Y:S04]  /*2ee60*/  LDL.64 R6, [R1+0x428] ;  /* 0x0004280001067983 */ /* 0x000f280000100a00 */
[----:B------:R-:W0:Y:S08]  /*2ee70*/  SHFL.BFLY PT, R4, R3, 0x1, 0x1f ;  /* 0x0c201f0003047f89 */ /* 0x000e3000000e0000 */
[----:B------:R-:W5:Y:S01]  /*2ee80*/  @!P2 LDL R66, [R1+0x1f4] ;  /* 0x0001f4000142a983 */ /* 0x000f620000100800 */
[----:B0-----:R-:W-:-:S03]  /*2ee90*/  FADD.FTZ R78, R3, R4 ;  /* 0x00000004034e7221 */ /* 0x001fc60000010000 */
[----:B------:R-:W4:Y:S02]  /*2eea0*/  LDL.64 R4, [R1+0x3f8] ;  /* 0x0003f80001047983 */ /* 0x000f240000100a00 */
[----:B------:R-:W-:Y:S02]  /*2eeb0*/  FSETP.NE.FTZ.AND P1, PT, R78, RZ, PT ;  /* 0x000000ff4e00720b */ /* 0x000fe40003f35000 */
[----:B------:R-:W4:Y:S11]  /*2eec0*/  LDL.64 R2, [R1+0x418] ;  /* 0x0004180001027983 */ /* 0x000f360000100a00 */
[----:B------:R-:W4:Y:S04]  /*2eed0*/  @P1 LDL R83, [R1+0x220] ;  /* 0x0002200001531983 */ /* 0x000f280000100800 */
[----:B------:R-:W4:Y:S01]  /*2eee0*/  @P1 LDL R85, [R1+0x204] ;  /* 0x0002040001551983 */ /* 0x000f220000100800 */
[----:B------:R-:W-:-:S02]  /*2eef0*/  IMAD.MOV.U32 R80, RZ, RZ, -0x800000 ;  /* 0xff800000ff507424 */ /* 0x000fc400078e00ff */
[----:B------:R-:W-:Y:S01]  /*2ef00*/  IMAD.MOV.U32 R79, RZ, RZ, RZ ;  /* 0x000000ffff4f7224 */ /* 0x000fe200078e00ff */
[----:B------:R0:W-:Y:S08]  /*2ef10*/  BAR.ARV R224, 0x100 ;  /* 0x000400e00000751d */ /* 0x0001f00000002000 */
[----:B------:R-:W-:Y:S06]  /*2ef20*/  BAR.ARV 0x8, 0x180 ;  /* 0x0206000000007b1d */ /* 0x000fec0000002000 */
[----:B---3--:R-:W-:-:S13]  /*2ef30*/  FSETP.NE.FTZ.AND P0, PT, R87, RZ, PT ;  /* 0x000000ff5700720b */ /* 0x008fda0003f15000 */
[----:B------:R-:W3:Y:S04]  /*2ef40*/  @P0 LDL R69, [R1+0x220] ;  /* 0x0002200001450983 */ /* 0x000ee80000100800 */
[----:B------:R-:W4:Y:S01]  /*2ef50*/  @P0 LDL R82, [R1+0x200] ;  /* 0x0002000001520983 */ /* 0x000f220000100800 */
[----:B------:R-:W1:Y:S02]  /*2ef60*/  @P0 MUFU.LG2 R81, R87 ;  /* 0x0000005700510308 */ /* 0x000e640000000c00 */
[----:B-1----:R-:W-:-:S06]  /*2ef70*/  @P0 FMUL.FTZ R84, R81, 0.69314718246459960938 ;  /* 0x3f31721851540820 */ /* 0x002fcc0000410000 */
[----:B------:R-:W1:Y:S08]  /*2ef80*/  @P1 MUFU.LG2 R86, R78 ;  /* 0x0000004e00561308 */ /* 0x000e700000000c00 */
[----:B------:R-:W0:Y:S01]  /*2ef90*/  @P0 MUFU.RCP R79, R87 ;  /* 0x00000057004f0308 */ /* 0x000e220000001000 */
[----:B-----5:R-:W-:Y:S01]  /*2efa0*/  @!P2 LOP3.LUT R66, R66, 0x1, RZ, 0x3c, !PT ;  /* 0x000000014242a812 */ /* 0x020fe200078e3cff */
[----:B--2---:R-:W-:-:S02]  /*2efb0*/  VIADD R0, R0, 0x1 ;  /* 0x0000000100007836 */ /* 0x004fc40000000000 */
[----:B-1----:R-:W-:Y:S01]  /*2efc0*/  @P1 FMUL.FTZ R81, R86, 0.69314718246459960938 ;  /* 0x3f31721856511820 */ /* 0x002fe20000410000 */
[----:B------:R-:W-:Y:S01]  /*2efd0*/  STL [R1+0x214], R78 ;  /* 0x0002144e01007387 */ /* 0x000fe20000100800 */
        /* <DEDUP_REMOVED lines=98> */
[----:B------:R-:W-:Y:S04]  /*2f600*/  STL [R1+0x1fc], R0 ;  /* 0x0001fc0001007387 */ /* 0x000fe80000100800 */
[----:B------:R-:W-:Y:S01]  /*2f610*/  @!P2 STL [R1+0x1f0], RZ ;  /* 0x0001f0ff0100a387 */ /* 0x000fe20000100800 */
[----:B---3--:R-:W-:-:S04]  /*2f620*/  @P0 FMUL.FTZ R69, R69, 0.69314718246459960938 ;  /* 0x3f31721845450820 */ /* 0x008fc80000410000 */
[----:B----4-:R-:W-:Y:S01]  /*2f630*/  @P0 FFMA.FTZ R80, R69, R82, R84 ;  /* 0x0000005245500223 */ /* 0x010fe20000010054 */
[----:B------:R-:W-:-:S06]  /*2f640*/  IMAD.MOV.U32 R69, RZ, RZ, RZ ;  /* 0x000000ffff457224 */ /* 0x000fcc00078e00ff */
[----:B------:R-:W0:Y:S01]  /*2f650*/  @P1 MUFU.RCP R69, R78 ;  /* 0x0000004e00451308 */ /* 0x000e220000001000 */
[----:B------:R-:W-:Y:S01]  /*2f660*/  @P1 FMUL.FTZ R84, R83, 0.69314718246459960938 ;  /* 0x3f31721853541820 */ /* 0x000fe20000410000 */
[----:B------:R-:W-:-:S03]  /*2f670*/  IMAD.MOV.U32 R82, RZ, RZ, -0x800000 ;  /* 0xff800000ff527424 */ /* 0x000fc600078e00ff */
[----:B------:R-:W-:Y:S01]  /*2f680*/  @P1 FFMA.FTZ R82, R84, R85, R81 ;  /* 0x0000005554521223 */ /* 0x000fe20000010051 */
[----:B------:R-:W-:Y:S01]  /*2f690*/  STL [R1+0x210], R80 ;  /* 0x0002105001007387 */ /* 0x000fe20000100800 */
[-C--:B0-----:R-:W-:Y:S01]  /*2f6a0*/  FMUL.FTZ R13, R13, R69.reuse ;  /* 0x000000450d0d7220 */ /* 0x081fe20000410000 */
        /* <DEDUP_REMOVED lines=64> */
[----:B0-----:R-:W-:Y:S01]  /*2fab0*/  VIADD R12, R67, 0x1 ;  /* 0x00000001430c7836 */ /* 0x001fe20000000000 */
        /* <DEDUP_REMOVED lines=32> */
[----:B------:R0:W-:Y:S01]  /*2fcc0*/  STL [R1+0x1f8], R12 ;  /* 0x0001f80c01007387 */ /* 0x0001e20000100800 */
[----:B------:R-:W-:-:S13]  /*2fcd0*/  PLOP3.LUT P0, PT, PT, PT, PT, 0x8, 0x0 ;  /* 0x000000000000781c */ /* 0x000fda0003f0e170 */
.L_x_11221:
[----:B------:R-:W-:Y:S05]  /*2fce0*/  @P0 BRA `(.L_x_11317) ;  /* 0x0000002400440947 */ /* 0x000fea0003800000 */
[----:B------:R-:W1:Y:S01]  /*2fcf0*/  S2R R0, SR_TID.X ;  /* 0x0000000000007919 */ /* 0x000e620000002100 */
[----:B------:R-:W3:Y:S01]  /*2fd00*/  S2UR UR5, SR_CgaCtaId ;  /* 0x00000000000579c3 */ /* 0x000ee20000008800 */
[----:B------:R-:W-:Y:S01]  /*2fd10*/  UMOV UR4, 0x400 ;  /* 0x0000040000047882 */ /* 0x000fe20000000000 */
[----:B------:R-:W-:Y:S01]  /*2fd20*/  ULDC UR6, c[0x0][0xb88] ;  /* 0x0002e20000067ab9 */ /* 0x000fe20000000800 */
[----:B0-2---:R-:W0:Y:S05]  /*2fd30*/  S2R R6, SR_CTAID.X ;  /* 0x0000000000067919 */ /* 0x005e2a0000002500 */
[----:B------:R-:W2:Y:S08]  /*2fd40*/  LDC R23, c[0x0][0xce8] ;  /* 0x00033a00ff177b82 */ /* 0x000eb00000000800 */
[----:B------:R-:W-:Y:S01]  /*2fd50*/  BAR.SYNC.DEFER_BLOCKING 0x1, 0x100 ;  /* 0x0044000000007b1d */ /* 0x000fe20000010000 */
[----:B------:R-:W-:-:S05]  /*2fd60*/  USHF.R.S32.HI UR10, URZ, 0x1f, UR58 ;  /* 0x0000001f3f0a7899 */ /* 0x000fca000801143a */
[----:B------:R-:W-:Y:S01]  /*2fd70*/  ULDC.64 UR8, c[0x0][0xcd0] ;  /* 0x0003340000087ab9 */ /* 0x000fe20000000a00 */
[----:B---3--:R-:W-:-:S04]  /*2fd80*/  ULEA UR4, UR5, UR4, 0x18 ;  /* 0x0000000405047291 */ /* 0x008fc8000f8ec03f */
[----:B------:R-:W-:Y:S01]  /*2fd90*/  UIADD3 UR4, UR4, 0x32420, URZ ;  /* 0x0003242004047890 */ /* 0x000fe2000fffe03f */
[----:B-1----:R-:W-:-:S03]  /*2fda0*/  VIADD R3, R0, 0xffffff80 ;  /* 0xffffff8000037836 */ /* 0x002fc60000000000 */
[----:B------:R-:W-:Y:S01]  /*2fdb0*/  UPRMT UR4, URZ, 0x654, UR4 ;  /* 0x000006543f047896 */ /* 0x000fe20008000004 */
[----:B--2---:R-:W-:Y:S01]  /*2fdc0*/  IMAD R18, R23, UR6, RZ ;  /* 0x0000000617127c24 */ /* 0x004fe2000f8e02ff */
[----:B------:R-:W-:-:S04]  /*2fdd0*/  SHF.R.S32.HI R2, RZ, 0x1f, R3 ;  /* 0x0000001fff027819 */ /* 0x000fc80000011403 */
[----:B------:R-:W-:-:S03]  /*2fde0*/  LEA.HI R0, R2, R3, RZ, 0x7 ;  /* 0x0000000302007211 */ /* 0x000fc600078f38ff */
[----:B------:R-:W-:Y:S01]  /*2fdf0*/  SYNCS.ARRIVE.TRANS64.RED.A1T0 RZ, [UR4], RZ ;  /* 0x000000ffffff79a7 */ /* 0x000fe20008100404 */
[----:B------:R-:W-:-:S05]  /*2fe00*/  LOP3.LUT R4, R0, 0xffffff80, RZ, 0xc0, !PT ;  /* 0xffffff8000047812 */ /* 0x000fca00078ec0ff */
[----:B------:R-:W-:-:S05]  /*2fe10*/  IMAD.IADD R12, R3, 0x1, -R4 ;  /* 0x00000001030c7824 */ /* 0x000fca00078e0a04 */
[----:B------:R-:W-:Y:S02]  /*2fe20*/  SHF.R.S32.HI R7, RZ, 0x1f, R12 ;  /* 0x0000001fff077819 */ /* 0x000fe4000001140c */
[----:B------:R-:W-:Y:S02]  /*2fe30*/  LOP3.LUT P0, RZ, R12, 0x3, RZ, 0xc0, !PT ;  /* 0x000000030cff7812 */ /* 0x000fe4000780c0ff */
[CC--:B------:R-:W-:Y:S02]  /*2fe40*/  LEA.HI R13, R7.reuse, R12.reuse, RZ, 0x2 ;  /* 0x0000000c070d7211 */ /* 0x0c0fe400078f10ff */
[----:B------:R-:W-:Y:S02]  /*2fe50*/  LEA.HI R7, R7, R12, RZ, 0x5 ;  /* 0x0000000c07077211 */ /* 0x000fe400078f28ff */
[--C-:B------:R-:W-:Y:S02]  /*2fe60*/  SHF.R.S32.HI R4, RZ, 0x2, R13.reuse ;  /* 0x00000002ff047819 */ /* 0x100fe4000001140d */
[----:B------:R-:W-:-:S02]  /*2fe70*/  SHF.R.S32.HI R5, RZ, 0x1f, R13 ;  /* 0x0000001fff057819 */ /* 0x000fc4000001140d */
[----:B------:R-:W-:Y:S02]  /*2fe80*/  SHF.R.S32.HI R7, RZ, 0x5, R7 ;  /* 0x00000005ff077819 */ /* 0x000fe40000011407 */
[----:B------:R-:W-:Y:S02]  /*2fe90*/  LEA.HI R8, R5, R4, RZ, 0x3 ;  /* 0x0000000405087211 */ /* 0x000fe400078f18ff */
[----:B------:R-:W-:Y:S02]  /*2fea0*/  SHF.R.S32.HI R5, RZ, 0x7, R0 ;  /* 0x00000007ff057819 */ /* 0x000fe40000011400 */
[----:B------:R-:W-:Y:S02]  /*2feb0*/  LOP3.LUT R9, R8, 0xfffffff8, RZ, 0xc0, !PT ;  /* 0xfffffff808097812 */ /* 0x000fe400078ec0ff */
[----:B------:R-:W-:-:S03]  /*2fec0*/  LEA.HI R0, R0, R5, RZ, 0x1 ;  /* 0x0000000500007211 */ /* 0x000fc600078f08ff */
[----:B------:R-:W-:Y:S01]  /*2fed0*/  IMAD.IADD R4, R4, 0x1, -R9 ;  /* 0x0000000104047824 */ /* 0x000fe200078e0a09 */
[----:B------:R-:W-:-:S05]  /*2fee0*/  LOP3.LUT R0, R0, 0x3fffffe, RZ, 0xc0, !PT ;  /* 0x03fffffe00007812 */ /* 0x000fca00078ec0ff */
[----:B------:R-:W-:Y:S02]  /*2fef0*/  IMAD.IADD R0, R5, 0x1, -R0 ;  /* 0x0000000105007824 */ /* 0x000fe400078e0a00 */
[----:B------:R-:W-:-:S04]  /*2ff00*/  IMAD R5, R7, 0x10, R4 ;  /* 0x0000001007057824 */ /* 0x000fc800078e0204 */
[----:B------:R-:W-:-:S04]  /*2ff10*/  IMAD R5, R0, 0x40, R5 ;  /* 0x0000004000057824 */ /* 0x000fc800078e0205 */
[----:B0-----:R-:W-:-:S05]  /*2ff20*/  IMAD R9, R6, 0x80, R5 ;  /* 0x0000008006097824 */ /* 0x001fca00078e0205 */
[----:B------:R-:W-:-:S13]  /*2ff30*/  ISETP.GE.OR P1, PT, R9, R18, P0 ;  /* 0x000000120900720c */ /* 0x000fda0000726670 */
[----:B------:R-:W2:Y:S01]  /*2ff40*/  @!P1 LDL R11, [R1+0x210] ;  /* 0x00021000010b9983 */ /* 0x000ea20000100800 */
[----:B------:R-:W-:Y:S01]  /*2ff50*/  ISETP.NE.AND P2, PT, R23, 0x1, PT ;  /* 0x000000011700780c */ /* 0x000fe20003f45270 */
[----:B------:R-:W-:Y:S01]  /*2ff60*/  UIMAD UR6, UR10, UR8, URZ ;  /* 0x000000080a0672a4 */ /* 0x000fe2000f8e023f */
[----:B------:R-:W-:Y:S01]  /*2ff70*/  LEA.HI R0, R2, R3, RZ, 0x2 ;  /* 0x0000000302007211 */ /* 0x000fe200078f10ff */
[----:B------:R-:W-:Y:S01]  /*2ff80*/  UIMAD.WIDE.U32 UR4, UR58, UR8, URZ ;  /* 0x000000083a0472a5 */ /* 0x000fe2000f8e003f */
[----:B------:R-:W-:Y:S01]  /*2ff90*/  VIADD R21, R9, 0x8 ;  /* 0x0000000809157836 */ /* 0x000fe20000000000 */
[----:B------:R-:W-:Y:S01]  /*2ffa0*/  UIMAD UR6, UR58, UR9, UR6 ;  /* 0x000000093a0672a4 */ /* 0x000fe2000f8e0206 */
[----:B------:R-:W-:Y:S01]  /*2ffb0*/  LOP3.LUT R0, R0, 0xfffffffc, RZ, 0xc0, !PT ;  /* 0xfffffffc00007812 */ /* 0x000fe200078ec0ff */
[----:B------:R-:W-:Y:S01]  /*2ffc0*/  USHF.R.S32.HI UR12, URZ, 0x1f, UR61 ;  /* 0x0000001f3f0c7899 */ /* 0x000fe2000801143d */
[----:B------:R-:W-:Y:S01]  /*2ffd0*/  ULDC.64 UR8, c[0x0][0xcd8] ;  /* 0x0003360000087ab9 */ /* 0x000fe20000000a00 */
[----:B------:R-:W-:-:S02]  /*2ffe0*/  UIADD3 UR5, UR5, UR6, URZ ;  /* 0x0000000605057290 */ /* 0x000fc4000fffe03f */
[----:B------:R-:W-:Y:S01]  /*2fff0*/  IMAD.IADD R0, R3, 0x1, -R0 ;  /* 0x0000000103007824 */ /* 0x000fe200078e0a00 */
[----:B------:R-:W-:Y:S01]  /*30000*/  UIMAD UR6, UR12, UR8, URZ ;  /* 0x000000080c0672a4 */ /* 0x000fe2000f8e023f */
[----:B------:R-:W0:Y:S01]  /*30010*/  @P2 LDC R3, c[0x0][0xcec] ;  /* 0x00033b00ff032b82 */ /* 0x000e220000000800 */
[----:B------:R-:W-:Y:S01]  /*30020*/  USHF.R.S32.HI UR11, URZ, 0x1f, UR59 ;  /* 0x0000001f3f0b7899 */ /* 0x000fe2000801143b */
[----:B------:R-:W-:Y:S01]  /*30030*/  ISETP.GE.OR P0, PT, R21, R18, P0 ;  /* 0x000000121500720c */ /* 0x000fe20000706670 */
[----:B------:R-:W-:Y:S01]  /*30040*/  UIMAD UR6, UR61, UR9, UR6 ;  /* 0x000000093d0672a4 */ /* 0x000fe2000f8e0206 */
[----:B------:R-:W-:Y:S01]  /*30050*/  LEA.HI R2, R0, R0, RZ, 0x1 ;  /* 0x0000000000027211 */ /* 0x000fe200078f08ff */
[----:B------:R-:W-:-:S03]  /*30060*/  UIMAD.WIDE.U32 UR4, UR61, UR8, UR4 ;  /* 0x000000083d0472a5 */ /* 0x000fc6000f8e0004 */
[----:B------:R-:W1:Y:S01]  /*30070*/  @P2 LDC R4, c[0x0][0xcf0] ;  /* 0x00033c00ff042b82 */ /* 0x000e620000000800 */
[----:B------:R-:W-:Y:S01]  /*30080*/  LOP3.LUT R7, R2, 0x1ffffffe, RZ, 0xc0, !PT ;  /* 0x1ffffffe02077812 */ /* 0x000fe200078ec0ff */
[----:B------:R-:W-:Y:S01]  /*30090*/  ULDC.64 UR8, c[0x0][0xce0] ;  /* 0x0003380000087ab9 */ /* 0x000fe20000000a00 */
[----:B------:R-:W-:Y:S02]  /*300a0*/  UIADD3 UR5, UR5, UR6, URZ ;  /* 0x0000000605057290 */ /* 0x000fe4000fffe03f */
[----:B------:R-:W-:Y:S01]  /*300b0*/  UIMAD UR7, UR11, UR8, URZ ;  /* 0x000000080b0772a4 */ /* 0x000fe2000f8e023f */
[----:B------:R-:W-:Y:S01]  /*300c0*/  IMAD.IADD R0, R0, 0x1, -R7 ;  /* 0x0000000100007824 */ /* 0x000fe200078e0a07 */
[----:B------:R-:W-:Y:S02]  /*300d0*/  UIMAD.WIDE.U32 UR4, UR59, UR8, UR4 ;  /* 0x000000083b0472a5 */ /* 0x000fe4000f8e0004 */
[----:B------:R-:W-:Y:S01]  /*300e0*/  UIMAD UR7, UR59, UR9, UR7 ;  /* 0x000000093b0772a4 */ /* 0x000fe2000f8e0207 */
[----:B------:R-:W-:-:S02]  /*300f0*/  IMAD R0, R0, 0x8, R5 ;  /* 0x0000000800007824 */ /* 0x000fc400078e0205 */
[----:B------:R-:W-:Y:S02]  /*30100*/  ULDC.64 UR8, c[0x0][0xc38] ;  /* 0x00030e0000087ab9 */ /* 0x000fe40000000a00 */
[----:B------:R-:W-:-:S04]  /*30110*/  IMAD R6, R6, 0x80, R0 ;  /* 0x0000008006067824 */ /* 0x000fc800078e0200 */
[----:B0-----:R-:W-:-:S04]  /*30120*/  @P2 IMAD.HI.U32 R3, R6, R3, RZ ;  /* 0x0000000306032227 */ /* 0x001fc800078e00ff */
[----:B------:R-:W-:Y:S01]  /*30130*/  IMAD.MOV.U32 R0, RZ, RZ, R6 ;  /* 0x000000ffff007224 */ /* 0x000fe200078e0006 */
[----:B-1----:R-:W-:Y:S01]  /*30140*/  @P2 SHF.R.U32.HI R0, RZ, R4, R3 ;  /* 0x00000004ff002219 */ /* 0x002fe20000011603 */
[----:B------:R-:W-:-:S03]  /*30150*/  IMAD.U32 R4, RZ, RZ, UR7 ;  /* 0x00000007ff047e24 */ /* 0x000fc6000f8e00ff */
[--C-:B------:R-:W-:Y:S01]  /*30160*/  SHF.R.S32.HI R3, RZ, 0x1f, R0.reuse ;  /* 0x0000001fff037819 */ /* 0x100fe20000011400 */
[----:B------:R-:W-:Y:S01]  /*30170*/  IMAD.MOV R5, RZ, RZ, -R0 ;  /* 0x000000ffff057224 */ /* 0x000fe200078e0a00 */
[----:B------:R-:W-:-:S03]  /*30180*/  IADD3 R2, P3, R0, UR4, RZ ;  /* 0x0000000400027c10 */ /* 0x000fc6000ff7e0ff */
[----:B------:R-:W-:Y:S01]  /*30190*/  IMAD R5, R23, R5, R6 ;  /* 0x0000000517057224 */ /* 0x000fe200078e0206 */
[----:B------:R-:W-:Y:S01]  /*301a0*/  IADD3.X R3, R3, UR5, R4, P3, !PT ;  /* 0x0000000503037c10 */ /* 0x000fe20009ffe404 */
[----:B------:R-:W-:-:S03]  /*301b0*/  ULDC.64 UR4, c[0x0][0xcc8] ;  /* 0x0003320000047ab9 */ /* 0x000fc60000000a00 */
[----:B------:R-:W-:Y:S01]  /*301c0*/  SHF.R.S32.HI R0, RZ, 0x1f, R5 ;  /* 0x0000001fff007819 */ /* 0x000fe20000011405 */
[----:B------:R-:W-:-:S04]  /*301d0*/  IMAD.WIDE.U32 R2, R5, UR4, R2 ;  /* 0x0000000405027c25 */ /* 0x000fc8000f8e0002 */
[----:B------:R-:W-:-:S04]  /*301e0*/  IMAD R0, R0, UR4, RZ ;  /* 0x0000000400007c24 */ /* 0x000fc8000f8e02ff */
[----:B------:R-:W-:Y:S01]  /*301f0*/  IMAD R5, R5, UR5, R0 ;  /* 0x0000000505057c24 */ /* 0x000fe2000f8e0200 */
[----:B------:R-:W-:Y:S01]  /*30200*/  ULDC.64 UR4, c[0x0][0xca8] ;  /* 0x00032a0000047ab9 */ /* 0x000fe20000000a00 */
[----:B------:R-:W0:Y:S01]  /*30210*/  @P2 LDC R0, c[0x0][0xcec] ;  /* 0x00033b00ff002b82 */ /* 0x000e220000000800 */
[----:B------:R-:W-:Y:S01]  /*30220*/  LEA R8, P3, R2, UR4, 0x2 ;  /* 0x0000000402087c11 */ /* 0x000fe2000f8610ff */
[----:B------:R-:W-:-:S04]  /*30230*/  IMAD.IADD R3, R3, 0x1, R5 ;  /* 0x0000000103037824 */ /* 0x000fc800078e0205 */
[----:B------:R-:W-:Y:S01]  /*30240*/  SHFL.IDX PT, R4, R8, RZ, 0x1c1f ;  /* 0x001c1fff08047589 */ /* 0x000fe200000e0000 */
[----:B------:R-:W-:Y:S01]  /*30250*/  LEA.HI.X R10, R2, UR5, R3, 0x2, P3 ;  /* 0x00000005020a7c11 */ /* 0x000fe200098f1403 */
[----:B------:R-:W-:Y:S01]  /*30260*/  UIMAD UR6, UR10, UR8, URZ ;  /* 0x000000080a0672a4 */ /* 0x000fe2000f8e023f */
[----:B------:R-:W1:Y:S03]  /*30270*/  @P2 LDC R2, c[0x0][0xcf0] ;  /* 0x00033c00ff022b82 */ /* 0x000e660000000800 */
[----:B------:R-:W2:Y:S04]  /*30280*/  SHFL.IDX PT, R5, R10, RZ, 0x1c1f ;  /* 0x001c1fff0a057589 */ /* 0x000ea800000e0000 */
[----:B--2---:R2:W-:Y:S04]  /*30290*/  @!P1 ST.E desc[UR36][R4.64], R11 ;  /* 0x0000000b04009985 */ /* 0x0045e8000c101924 */
[----:B------:R-:W3:Y:S01]  /*302a0*/  @!P0 LDL R7, [R1+0x214] ;  /* 0x0002140001078983 */ /* 0x000ee20000100800 */
[----:B------:R-:W-:Y:S01]  /*302b0*/  UIMAD.WIDE.U32 UR4, UR58, UR8, URZ ;  /* 0x000000083a0472a5 */ /* 0x000fe2000f8e003f */
[----:B0-----:R-:W-:Y:S01]  /*302c0*/  @P2 IMAD.HI.U32 R3, R6, R0, RZ ;  /* 0x0000000006032227 */ /* 0x001fe200078e00ff */
[----:B------:R-:W-:Y:S01]  /*302d0*/  UIMAD UR6, UR58, UR9, UR6 ;  /* 0x000000093a0672a4 */ /* 0x000fe2000f8e0206 */
[----:B------:R-:W-:Y:S01]  /*302e0*/  LOP3.LUT R13, R13, 0x7ffffffc, RZ, 0xc0, !PT ;  /* 0x7ffffffc0d0d7812 */ /* 0x000fe200078ec0ff */
[----:B------:R-:W-:Y:S01]  /*302f0*/  BSSY B0, `(.L_x_11318) ;  /* 0x0000109000007945 */ /* 0x000fe20003800000 */
[----:B------:R-:W-:Y:S01]  /*30300*/  ULDC.64 UR8, c[0x0][0xc40] ;  /* 0x0003100000087ab9 */ /* 0x000fe20000000a00 */
[----:B------:R-:W-:Y:S01]  /*30310*/  UIADD3 UR5, UR5, UR6, URZ ;  /* 0x0000000605057290 */ /* 0x000fe2000fffe03f */
[--C-:B--2---:R-:W-:Y:S01]  /*30320*/  IMAD.MOV.U32 R5, RZ, RZ, R6.reuse ;  /* 0x000000ffff057224 */ /* 0x104fe200078e0006 */
[----:B------:R-:W-:Y:S01]  /*30330*/  UIMAD UR6, UR12, UR8, URZ ;  /* 0x000000080c0672a4 */ /* 0x000fe2000f8e023f */
[----:B-1----:R-:W-:Y:S01]  /*30340*/  @P2 SHF.R.U32.HI R5, RZ, R2, R3 ;  /* 0x00000002ff052219 */ /* 0x002fe20000011603 */
[----:B------:R-:W-:Y:S01]  /*30350*/  UIMAD.WIDE.U32 UR4, UR61, UR8, UR4 ;  /* 0x000000083d0472a5 */ /* 0x000fe2000f8e0004 */
[----:B------:R-:W-:Y:S01]  /*30360*/  IMAD.IADD R13, R12, 0x1, -R13 ;  /* 0x000000010c0d7824 */ /* 0x000fe200078e0a0d */
[----:B------:R-:W-:Y:S01]  /*30370*/  UIMAD UR6, UR61, UR9, UR6 ;  /* 0x000000093d0672a4 */ /* 0x000fe2000f8e0206 */
[--C-:B------:R-:W-:Y:S01]  /*30380*/  SHF.R.S32.HI R0, RZ, 0x1f, R5.reuse ;  /* 0x0000001fff007819 */ /* 0x100fe20000011405 */
[----:B------:R-:W-:Y:S01]  /*30390*/  IMAD.MOV R4, RZ, RZ, -R5 ;  /* 0x000000ffff047224 */ /* 0x000fe200078e0a05 */
[----:B------:R-:W-:Y:S01]  /*303a0*/  ULDC.64 UR8, c[0x0][0xc48] ;  /* 0x0003120000087ab9 */ /* 0x000fe20000000a00 */
[----:B------:R-:W-:Y:S01]  /*303b0*/  UIADD3 UR5, UR5, UR6, URZ ;  /* 0x0000000605057290 */ /* 0x000fe2000fffe03f */
[----:B------:R-:W-:Y:S01]  /*303c0*/  IMAD.SHL.U32 R19, R13, 0x2, RZ ;  /* 0x000000020d137824 */ /* 0x000fe200078e00ff */
[----:B------:R-:W-:Y:S01]  /*303d0*/  UIMAD UR6, UR11, UR8, URZ ;  /* 0x000000080b0672a4 */ /* 0x000fe2000f8e023f */
[----:B------:R-:W-:Y:S01]  /*303e0*/  IMAD R23, R23, R4, R6 ;  /* 0x0000000417177224 */ /* 0x000fe200078e0206 */
[----:B------:R-:W-:-:S02]  /*303f0*/  UIMAD.WIDE.U32 UR4, UR59, UR8, UR4 ;  /* 0x000000083b0472a5 */ /* 0x000fc4000f8e0004 */
[----:B------:R-:W-:-:S04]  /*30400*/  UIMAD UR6, UR59, UR9, UR6 ;  /* 0x000000093b0672a4 */ /* 0x000fc8000f8e0206 */
[----:B------:R-:W-:Y:S01]  /*30410*/  UIADD3 UR6, UR5, UR6, URZ ;  /* 0x0000000605067290 */ /* 0x000fe2000fffe03f */
[----:B------:R-:W-:Y:S02]  /*30420*/  IMAD.U32 R2, RZ, RZ, UR4 ;  /* 0x00000004ff027e24 */ /* 0x000fe4000f8e00ff */
[----:B------:R-:W-:Y:S01]  /*30430*/  IMAD.U32 R3, RZ, RZ, UR5 ;  /* 0x00000005ff037e24 */ /* 0x000fe2000f8e00ff */
[----:B------:R-:W-:Y:S02]  /*30440*/  ULDC.64 UR4, c[0x0][0xc30] ;  /* 0x00030c0000047ab9 */ /* 0x000fe40000000a00 */
[----:B------:R-:W-:Y:S02]  /*30450*/  IMAD.U32 R3, RZ, RZ, UR6 ;  /* 0x00000006ff037e24 */ /* 0x000fe4000f8e00ff */
[----:B------:R-:W-:Y:S02]  /*30460*/  IMAD R0, R0, UR4, RZ ;  /* 0x0000000400007c24 */ /* 0x000fe4000f8e02ff */
        /* <DEDUP_REMOVED lines=8> */
[----:B------:R-:W-:Y:S01]  /*304f0*/  ULDC.64 UR4, c[0x0][0xc00] ;  /* 0x0003000000047ab9 */ /* 0x000fe20000000a00 */
[----:B------:R-:W-:Y:S02]  /*30500*/  SHFL.IDX PT, R2, R8, 0x1, 0x1c1f ;  /* 0x003c1f0008027f89 */ /* 0x000fe400000e0000 */
[----:B------:R-:W-:Y:S01]  /*30510*/  IMAD.IADD R3, R23, 0x1, R5 ;  /* 0x0000000117037824 */ /* 0x000fe200078e0205 */
[----:B------:R-:W-:-:S04]  /*30520*/  LEA R20, P1, R22, UR4, 0x2 ;  /* 0x0000000416147c11 */ /* 0x000fc8000f8210ff */
[----:B------:R-:W-:Y:S01]  /*30530*/  LEA.HI.X R22, R22, UR5, R3, 0x2, P1 ;  /* 0x0000000516167c11 */ /* 0x000fe200088f1403 */
[----:B------:R-:W-:Y:S01]  /*30540*/  SHFL.IDX PT, R16, R20, RZ, 0x1c1f ;  /* 0x001c1fff14107589 */ /* 0x000fe200000e0000 */
[----:B------:R-:W-:-:S03]  /*30550*/  ISETP.GE.AND P1, PT, R9, R18, PT ;  /* 0x000000120900720c */ /* 0x000fc60003f26270 */
[----:B------:R-:W3:Y:S04]  /*30560*/  SHFL.IDX PT, R3, R10, 0x1, 0x1c1f ;  /* 0x003c1f000a037f89 */ /* 0x000ee800000e0000 */
[----:B------:R0:W1:Y:S04]  /*30570*/  SHFL.IDX PT, R17, R22, RZ, 0x1c1f ;  /* 0x001c1fff16117589 */ /* 0x00006800000e0000 */
[----:B---3--:R0:W-:Y:S02]  /*30580*/  @!P0 ST.E desc[UR36][R2.64], R7 ;  /* 0x0000000702008985 */ /* 0x0081e4000c101924 */
[----:B-1----:R-:W-:Y:S05]  /*30590*/  @P1 BRA `(.L_x_11319) ;  /* 0x0000000c00781947 */ /* 0x002fea0003800000 */
[----:B------:R-:W-:Y:S02]  /*305a0*/  ULDC UR4, c[0x0][0xbc8] ;  /* 0x0002f20000047ab9 */ /* 0x000fe40000000800 */
[----:B------:R-:W-:-:S13]  /*305b0*/  ISETP.GE.AND P0, PT, R19, UR4, PT ;  /* 0x0000000413007c0c */ /* 0x000fda000bf06270 */
[----:B------:R-:W2:Y:S01]  /*305c0*/  @!P0 LDL.64 R12, [R1+0x230] ;  /* 0x00023000010c8983 */ /* 0x000ea20000100a00 */
[C---:B------:R-:W-:Y:S02]  /*305d0*/  VIADD R0, R19.reuse, 0x8 ;  /* 0x0000000813007836 */ /* 0x040fe40000000000 */
[----:B0-----:R-:W-:-:S03]  /*305e0*/  @!P0 IMAD.WIDE R2, R19, 0x4, R16 ;  /* 0x0000000413028825 */ /* 0x001fc600078e0210 */
[C---:B------:R-:W-:Y:S01]  /*305f0*/  ISETP.GE.AND P1, PT, R0.reuse, UR4, PT ;  /* 0x0000000400007c0c */ /* 0x040fe2000bf26270 */
[----:B------:R-:W-:Y:S01]  /*30600*/  VIADD R8, R19, 0x10 ;  /* 0x0000001013087836 */ /* 0x000fe20000000000 */
[----:B--2---:R0:W-:Y:S11]  /*30610*/  @!P0 ST.E.64 desc[UR36][R2.64], R12 ;  /* 0x0000000c02008985 */ /* 0x0041f6000c101b24 */
[----:B------:R-:W2:Y:S01]  /*30620*/  @!P1 LDL.64 R6, [R1+0x240] ;  /* 0x0002400001069983 */ /* 0x000ea20000100a00 */
[----:B------:R-:W-:-:S02]  /*30630*/  @!P1 LEA.HI R0, R0, R0, RZ, 0x1 ;  /* 0x0000000000009211 */ /* 0x000fc400078f08ff */
[----:B------:R-:W-:Y:S02]  /*30640*/  ISETP.GE.AND P0, PT, R8, UR4, PT ;  /* 0x0000000408007c0c */ /* 0x000fe4000bf06270 */
[----:B------:R-:W-:-:S05]  /*30650*/  @!P1 LOP3.LUT R0, R0, 0xfffffffe, RZ, 0xc0, !PT ;  /* 0xfffffffe00009812 */ /* 0x000fca00078ec0ff */
[----:B------:R-:W-:-:S04]  /*30660*/  @!P1 IMAD.WIDE R4, R0, 0x4, R16 ;  /* 0x0000000400049825 */ /* 0x000fc800078e0210 */
[----:B------:R-:W-:Y:S01]  /*30670*/  VIADD R0, R19, 0x18 ;  /* 0x0000001813007836 */ /* 0x000fe20000000000 */
[----:B--2---:R1:W-:Y:S04]  /*30680*/  @!P1 ST.E.64 desc[UR36][R4.64], R6 ;  /* 0x0000000604009985 */ /* 0x0043e8000c101b24 */
[----:B------:R-:W2:Y:S01]  /*30690*/  @!P0 LDL.64 R10, [R1+0x250] ;  /* 0x00025000010a8983 */ /* 0x000ea20000100a00 */
[----:B------:R-:W-:Y:S02]  /*306a0*/  @!P0 LEA.HI R8, R8, R8, RZ, 0x1 ;  /* 0x0000000808088211 */ /* 0x000fe400078f08ff */
[----:B------:R-:W-:Y:S02]  /*306b0*/  ISETP.GE.AND P1, PT, R0, UR4, PT ;  /* 0x0000000400007c0c */ /* 0x000fe4000bf26270 */
[----:B------:R-:W-:-:S05]  /*306c0*/  @!P0 LOP3.LUT R8, R8, 0xfffffffe, RZ, 0xc0, !PT ;  /* 0xfffffffe08088812 */ /* 0x000fca00078ec0ff */
[----:B------:R-:W-:-:S04]  /*306d0*/  @!P0 IMAD.WIDE R8, R8, 0x4, R16 ;  /* 0x0000000408088825 */ /* 0x000fc800078e0210 */
[----:B------:R-:W-:Y:S01]  /*306e0*/  VIADD R14, R19, 0x20 ;  /* 0x00000020130e7836 */ /* 0x000fe20000000000 */
[----:B--2---:R2:W-:Y:S04]  /*306f0*/  @!P0 ST.E.64 desc[UR36][R8.64], R10 ;  /* 0x0000000a08008985 */ /* 0x0045e8000c101b24 */
[----:B0-----:R-:W3:Y:S01]  /*30700*/  @!P1 LDL.64 R12, [R1+0x260] ;  /* 0x00026000010c9983 */ /* 0x001ee20000100a00 */
[----:B------:R-:W-:Y:S02]  /*30710*/  @!P1 LEA.HI R0, R0, R0, RZ, 0x1 ;  /* 0x0000000000009211 */ /* 0x000fe400078f08ff */
[----:B------:R-:W-:Y:S02]  /*30720*/  ISETP.GE.AND P0, PT, R14, UR4, PT ;  /* 0x000000040e007c0c */ /* 0x000fe4000bf06270 */
[----:B------:R-:W-:-:S05]  /*30730*/  @!P1 LOP3.LUT R0, R0, 0xfffffffe, RZ, 0xc0, !PT ;  /* 0xfffffffe00009812 */ /* 0x000fca00078ec0ff */
[----:B------:R-:W-:-:S04]  /*30740*/  @!P1 IMAD.WIDE R2, R0, 0x4, R16 ;  /* 0x0000000400029825 */ /* 0x000fc800078e0210 */
[----:B------:R-:W-:Y:S01]  /*30750*/  VIADD R0, R19, 0x28 ;  /* 0x0000002813007836 */ /* 0x000fe20000000000 */
[----:B---3--:R0:W-:Y:S04]  /*30760*/  @!P1 ST.E.64 desc[UR36][R2.64], R12 ;  /* 0x0000000c02009985 */ /* 0x0081e8000c101b24 */
[----:B-1----:R-:W3:Y:S01]  /*30770*/  @!P0 LDL.64 R4, [R1+0x270] ;  /* 0x0002700001048983 */ /* 0x002ee20000100a00 */
[----:B------:R-:W-:Y:S02]  /*30780*/  @!P0 LEA.HI R14, R14, R14, RZ, 0x1 ;  /* 0x0000000e0e0e8211 */ /* 0x000fe400078f08ff */
[----:B------:R-:W-:Y:S02]  /*30790*/  ISETP.GE.AND P1, PT, R0, UR4, PT ;  /* 0x0000000400007c0c */ /* 0x000fe4000bf26270 */
[----:B------:R-:W-:-:S05]  /*307a0*/  @!P0 LOP3.LUT R14, R14, 0xfffffffe, RZ, 0xc0, !PT ;  /* 0xfffffffe0e0e8812 */ /* 0x000fca00078ec0ff */
[----:B------:R-:W-:-:S04]  /*307b0*/  @!P0 IMAD.WIDE R14, R14, 0x4, R16 ;  /* 0x000000040e0e8825 */ /* 0x000fc800078e0210 */
[----:B--2---:R-:W-:Y:S01]  /*307c0*/  VIADD R8, R19, 0x30 ;  /* 0x0000003013087836 */ /* 0x004fe20000000000 */
[----:B---3--:R1:W-:Y:S04]  /*307d0*/  @!P0 ST.E.64 desc[UR36][R14.64], R4 ;  /* 0x000000040e008985 */ /* 0x0083e8000c101b24 */
[----:B------:R-:W2:Y:S01]  /*307e0*/  @!P1 LDL.64 R6, [R1+0x280] ;  /* 0x0002800001069983 */ /* 0x000ea20000100a00 */
[----:B------:R-:W-:Y:S02]  /*307f0*/  @!P1 LEA.HI R0, R0, R0, RZ, 0x1 ;  /* 0x0000000000009211 */ /* 0x000fe400078f08ff */
[----:B------:R-:W-:Y:S02]  /*30800*/  ISETP.GE.AND P0, PT, R8, UR4, PT ;  /* 0x0000000408007c0c */ /* 0x000fe4000bf06270 */
[----:B------:R-:W-:-:S05]  /*30810*/  @!P1 LOP3.LUT R0, R0, 0xfffffffe, RZ, 0xc0, !PT ;  /* 0xfffffffe00009812 */ /* 0x000fca00078ec0ff */
[----:B0-----:R-:W-:-:S04]  /*30820*/  @!P1 IMAD.WIDE R2, R0, 0x4, R16 ;  /* 0x0000000400029825 */ /* 0x001fc800078e0210 */
        /* <DEDUP_REMOVED lines=9> */
[----:B-1----:R-:W3:Y:S01]  /*308c0*/  @!P1 LDL.64 R4, [R1+0x2a0] ;  /* 0x0002a00001049983 */ /* 0x002ee20000100a00 */
[----:B------:R-:W-:Y:S02]  /*308d0*/  @!P1 LEA.HI R0, R0, R0, RZ, 0x1 ;  /* 0x0000000000009211 */ /* 0x000fe400078f08ff */
[----:B------:R-:W-:Y:S02]  /*308e0*/  ISETP.GE.AND P0, PT, R12, UR4, PT ;  /* 0x000000040c007c0c */ /* 0x000fe4000bf06270 */
[----:B------:R-:W-:-:S05]  /*308f0*/  @!P1 LOP3.LUT R0, R0, 0xfffffffe, RZ, 0xc0, !PT ;  /* 0xfffffffe00009812 */ /* 0x000fca00078ec0ff */
[----:B0-----:R-:W-:-:S04]  /*30900*/  @!P1 IMAD.WIDE R2, R0, 0x4, R16 ;  /* 0x0000000400029825 */ /* 0x001fc800078e0210 */
[----:B------:R-:W-:Y:S01]  /*30910*/  VIADD R0, R19, 0x48 ;  /* 0x0000004813007836 */ /* 0x000fe20000000000 */
[----:B---3--:R0:W-:Y:S04]  /*30920*/  @!P1 ST.E.64 desc[UR36][R2.64], R4 ;  /* 0x0000000402009985 */ /* 0x0081e8000c101b24 */
[----:B------:R-:W3:Y:S01]  /*30930*/  @!P0 LDL.64 R6, [R1+0x2b0] ;  /* 0x0002b00001068983 */ /* 0x000ee20000100a00 */
        /* <DEDUP_REMOVED lines=18> */
[----:B-1----:R-:W-:Y:S01]  /*30a60*/  VIADD R12, R19, 0x60 ;  /* 0x00000060130c7836 */ /* 0x002fe20000000000 */
[----:B--2---:R1:W-:Y:S04]  /*30a70*/  @!P0 ST.E.64 desc[UR36][R10.64], R4 ;  /* 0x000000040a008985 */ /* 0x0043e8000c101b24 */
        /* <DEDUP_REMOVED lines=87> */
[----:B0-----:R-:W-:-:S05]  /*30ff0*/  @!P1 LOP3.LUT R3, R0, 0xfffffffe, RZ, 0xc0, !PT ;  /* 0xfffffffe00039812 */ /* 0x001fca00078ec0ff */
[----:B------:R-:W-:-:S04]  /*31000*/  @!P1 IMAD.WIDE R2, R3, 0x4, R16 ;  /* 0x0000000403029825 */ /* 0x000fc800078e0210 */
[----:B------:R-:W-:Y:S01]  /*31010*/  VIADD R0, R19, 0xc8 ;  /* 0x000000c813007836 */ /* 0x000fe20000000000 */
[----:B--2---:R0:W-:Y:S04]  /*31020*/  @!P1 ST.E.64 desc[UR36][R2.64], R6 ;  /* 0x0000000602009985 */ /* 0x0041e8000c101b24 */
[----:B------:R-:W2:Y:S01]  /*31030*/  @!P0 LDL.64 R8, [R1+0x3b0] ;  /* 0x0003b00001088983 */ /* 0x000ea20000100a00 */
[----:B------:R-:W-:Y:S02]  /*31040*/  @!P0 LEA.HI R12, R12, R12, RZ, 0x1 ;  /* 0x0000000c0c0c8211 */ /* 0x000fe400078f08ff */
[----:B------:R-:W-:Y:S02]  /*31050*/  ISETP.GE.AND P1, PT, R0, UR4, PT ;  /* 0x0000000400007c0c */ /* 0x000fe4000bf26270 */
[----:B-1----:R-:W-:-:S05]  /*31060*/  @!P0 LOP3.LUT R5, R12, 0xfffffffe, RZ, 0xc0, !PT ;  /* 0xfffffffe0c058812 */ /* 0x002fca00078ec0ff */
[----:B------:R-:W-:-:S04]  /*31070*/  @!P0 IMAD.WIDE R4, R5, 0x4, R16 ;  /* 0x0000000405048825 */ /* 0x000fc800078e0210 */
[----:B------:R-:W-:Y:S01]  /*31080*/  VIADD R12, R19, 0xd0 ;  /* 0x000000d0130c7836 */ /* 0x000fe20000000000 */
        /* <DEDUP_REMOVED lines=36> */
[----:B------:R-:W3:Y:S01]  /*312d0*/  @!P0 LDL.64 R8, [R1+0x410] ;  /* 0x0004100001088983 */ /* 0x000ee20000100a00 */
[----:B------:R-:W-:Y:S02]  /*312e0*/  @!P0 LEA.HI R12, R12, R12, RZ, 0x1 ;  /* 0x0000000c0c0c8211 */ /* 0x000fe400078f08ff */
[----:B------:R-:W-:Y:S02]  /*312f0*/  ISETP.GE.AND P1, PT, R0, UR4, PT ;  /* 0x0000000400007c0c */ /* 0x000fe4000bf26270 */
[----:B-1----:R-:W-:-:S05]  /*31300*/  @!P0 LOP3.LUT R5, R12, 0xfffffffe, RZ, 0xc0, !PT ;  /* 0xfffffffe0c058812 */ /* 0x002fca00078ec0ff */
[----:B------:R-:W-:-:S05]  /*31310*/  @!P0 IMAD.WIDE R4, R5, 0x4, R16 ;  /* 0x0000000405048825 */ /* 0x000fca00078e0210 */
[----:B---3--:R2:W-:Y:S04]  /*31320*/  @!P0 ST.E.64 desc[UR36][R4.64], R8 ;  /* 0x0000000804008985 */ /* 0x0085e8000c101b24 */
[----:B------:R-:W3:Y:S01]  /*31330*/  @!P1 LDL.64 R12, [R1+0x420] ;  /* 0x00042000010c9983 */ /* 0x000ee20000100a00 */
[----:B------:R-:W-:-:S04]  /*31340*/  @!P1 LEA.HI R0, R0, R0, RZ, 0x1 ;  /* 0x0000000000009211 */ /* 0x000fc800078f08ff */
[----:B------:R-:W-:-:S05]  /*31350*/  @!P1 LOP3.LUT R11, R0, 0xfffffffe, RZ, 0xc0, !PT ;  /* 0xfffffffe000b9812 */ /* 0x000fca00078ec0ff */
[----:B------:R-:W-:-:S05]  /*31360*/  @!P1 IMAD.WIDE R16, R11, 0x4, R16 ;  /* 0x000000040b109825 */ /* 0x000fca00078e0210 */
[----:B---3--:R2:W-:Y:S02]  /*31370*/  @!P1 ST.E.64 desc[UR36][R16.64], R12 ;  /* 0x0000000c10009985 */ /* 0x0085e4000c101b24 */
.L_x_11319:
[----:B------:R-:W-:Y:S05]  /*31380*/  BSYNC B0 ;  /* 0x0000000000007941 */ /* 0x000fea0003800000 */
.L_x_11318:
[----:B------:R-:W-:Y:S01]  /*31390*/  ISETP.GE.AND P0, PT, R21, R18, PT ;  /* 0x000000121500720c */ /* 0x000fe20003f06270 */
[----:B------:R1:W3:Y:S04]  /*313a0*/  SHFL.IDX PT, R15, R22, 0x1, 0x1c1f ;  /* 0x003c1f00160f7f89 */ /* 0x0002e800000e0000 */
[----:B------:R1:W4:Y:S08]  /*313b0*/  SHFL.IDX PT, R14, R20, 0x1, 0x1c1f ;  /* 0x003c1f00140e7f89 */ /* 0x00033000000e0000 */
[----:B-1----:R-:W-:Y:S05]  /*313c0*/  @P0 BRA `(.L_x_11213) ;  /* 0x0000005800c00947 */ /* 0x002fea0003800000 */
[----:B--2---:R-:W1:Y:S02]  /*313d0*/  LDC R17, c[0x0][0xbc8] ;  /* 0x0002f200ff117b82 */ /* 0x004e640000000800 */
[----:B-1----:R-:W-:-:S13]  /*313e0*/  ISETP.GE.AND P0, PT, R19, R17, PT ;  /* 0x000000111300720c */ /* 0x002fda0003f06270 */
[----:B------:R-:W2:Y:S01]  /*313f0*/  @!P0 LDL.64 R12, [R1+0x238] ;  /* 0x00023800010c8983 */ /* 0x000ea20000100a00 */
[C---:B------:R-:W-:Y:S02]  /*31400*/  VIADD R0, R19.reuse, 0x8 ;  /* 0x0000000813007836 */ /* 0x040fe40000000000 */
[----:B0--34-:R-:W-:-:S03]  /*31410*/  @!P0 IMAD.WIDE R2, R19, 0x4, R14 ;  /* 0x0000000413028825 */ /* 0x019fc600078e020e */
[C---:B------:R-:W-:Y:S01]  /*31420*/  ISETP.GE.AND P1, PT, R0.reuse, R17, PT ;  /* 0x000000110000720c */ /* 0x040fe20003f26270 */
[----:B------:R-:W-:Y:S01]  /*31430*/  VIADD R10, R19, 0x10 ;  /* 0x00000010130a7836 */ /* 0x000fe20000000000 */
[----:B--2---:R0:W-:Y:S11]  /*31440*/  @!P0 ST.E.64 desc[UR36][R2.64], R12 ;  /* 0x0000000c02008985 */ /* 0x0041f6000c101b24 */
[----:B------:R-:W2:Y:S01]  /*31450*/  @!P1 LDL.64 R6, [R1+0x248] ;  /* 0x0002480001069983 */ /* 0x000ea20000100a00 */
[----:B------:R-:W-:-:S02]  /*31460*/  @!P1 LEA.HI R0, R0, R0, RZ, 0x1 ;  /* 0x0000000000009211 */ /* 0x000fc400078f08ff */
[----:B------:R-:W-:Y:S02]  /*31470*/  ISETP.GE.AND P0, PT, R10, R17, PT ;  /* 0x000000110a00720c */ /* 0x000fe40003f06270 */
[----:B------:R-:W-:-:S05]  /*31480*/  @!P1 LOP3.LUT R0, R0, 0xfffffffe, RZ, 0xc0, !PT ;  /* 0xfffffffe00009812 */ /* 0x000fca00078ec0ff */
[----:B------:R-:W-:-:S04]  /*31490*/  @!P1 IMAD.WIDE R4, R0, 0x4, R14 ;  /* 0x0000000400049825 */ /* 0x000fc800078e020e */
[----:B------:R-:W-:Y:S01]  /*314a0*/  VIADD R0, R19, 0x18 ;  /* 0x0000001813007836 */ /* 0x000fe20000000000 */
[----:B--2---:R1:W-:Y:S04]  /*314b0*/  @!P1 ST.E.64 desc[UR36][R4.64], R6 ;  /* 0x0000000604009985 */ /* 0x0043e8000c101b24 */
[----:B------:R-:W2:Y:S01]  /*314c0*/  @!P0 LDL.64 R8, [R1+0x258] ;  /* 0x0002580001088983 */ /* 0x000ea20000100a00 */
[----:B------:R-:W-:Y:S02]  /*314d0*/  @!P0 LEA.HI R10, R10, R10, RZ, 0x1 ;  /* 0x0000000a0a0a8211 */ /* 0x000fe400078f08ff */
[----:B------:R-:W-:Y:S02]  /*314e0*/  ISETP.GE.AND P1, PT, R0, R17, PT ;  /* 0x000000110000720c */ /* 0x000fe40003f26270 */
[----:B0-----:R-:W-:-:S05]  /*314f0*/  @!P0 LOP3.LUT R2, R10, 0xfffffffe, RZ, 0xc0, !PT ;  /* 0xfffffffe0a028812 */ /* 0x001fca00078ec0ff */
[----:B------:R-:W-:-:S04]  /*31500*/  @!P0 IMAD.WIDE R2, R2, 0x4, R14 ;  /* 0x0000000402028825 */ /* 0x000fc800078e020e */
[----:B------:R-:W-:Y:S01]  /*31510*/  VIADD R12, R19, 0x20 ;  /* 0x00000020130c7836 */ /* 0x000fe20000000000 */
[----:B--2---:R0:W-:Y:S04]  /*31520*/  @!P0 ST.E.64 desc[UR36][R2.64], R8 ;  /* 0x0000000802008985 */ /* 0x0041e8000c101b24 */
[----:B------:R-:W2:Y:S01]  /*31530*/  @!P1 LDL.64 R10, [R1+0x268] ;  /* 0x00026800010a9983 */ /* 0x000ea20000100a00 */
[----:B------:R-:W-:Y:S02]  /*31540*/  @!P1 LEA.HI R0, R0, R0, RZ, 0x1 ;  /* 0x0000000000009211 */ /* 0x000fe400078f08ff */
[----:B------:R-:W-:Y:S02]  /*31550*/  ISETP.GE.AND P0, PT, R12, R17, PT ;  /* 0x000000110c00720c */ /* 0x000fe40003f06270 */
[----:B------:R-:W-:-:S05]  /*31560*/  @!P1 LOP3.LUT R0, R0, 0xfffffffe, RZ, 0xc0, !PT ;  /* 0xfffffffe00009812 */ /* 0x000fca00078ec0ff */
[----:B-1----:R-:W-:-:S04]  /*31570*/  @!P1 IMAD.WIDE R4, R0, 0x4, R14 ;  /* 0x0000000400049825 */ /* 0x002fc800078e020e */
        /* <DEDUP_REMOVED lines=96> */
[----:B-1----:R-:W-:-:S05]  /*31b80*/  @!P1 LOP3.LUT R5, R0, 0xfffffffe, RZ, 0xc0, !PT ;  /* 0xfffffffe00059812 */ /* 0x002fca00078ec0ff */
        /* <DEDUP_REMOVED lines=77> */
[----:B------:R-:W-:-:S06]  /*32060*/  @!P0 IMAD.WIDE R2, R3, 0x4, R14 ;  /* 0x0000000403028825 */ /* 0x000fcc00078e020e */
[----:B------:R-:W-:Y:S01]  /*32070*/  @!P1 LEA.HI R0, R0, R0, RZ, 0x1 ;  /* 0x0000000000009211 */ /* 0x000fe200078f08ff */
[----:B--2---:R0:W-:Y:S04]  /*32080*/  @!P0 ST.E.64 desc[UR36][R2.64], R6 ;  /* 0x0000000602008985 */ /* 0x0041e8000c101b24 */
[----:B------:R-:W2:Y:S01]  /*32090*/  @!P1 LDL.64 R8, [R1+0x408] ;  /* 0x0004080001089983 */ /* 0x000ea20000100a00 */
[----:B------:R-:W-:Y:S01]  /*320a0*/  @!P1 LOP3.LUT R13, R0, 0xfffffffe, RZ, 0xc0, !PT ;  /* 0xfffffffe000d9812 */ /* 0x000fe200078ec0ff */
[C---:B------:R-:W-:Y:S01]  /*320b0*/  VIADD R0, R19.reuse, 0xf0 ;  /* 0x000000f013007836 */ /* 0x040fe20000000000 */
[----:B------:R-:W-:Y:S01]  /*320c0*/  BSSY B0, `(.L_x_11320) ;  /* 0x000000c000007945 */ /* 0x000fe20003800000 */
[----:B------:R-:W-:Y:S02]  /*320d0*/  VIADD R19, R19, 0xf8 ;  /* 0x000000f813137836 */ /* 0x000fe40000000000 */
[----:B-1----:R-:W-:Y:S01]  /*320e0*/  @!P1 IMAD.WIDE R4, R13, 0x4, R14 ;  /* 0x000000040d049825 */ /* 0x002fe200078e020e */
[----:B------:R-:W-:-:S04]  /*320f0*/  ISETP.GE.AND P0, PT, R0, R17, PT ;  /* 0x000000110000720c */ /* 0x000fc80003f06270 */
[----:B--2---:R0:W-:Y:S01]  /*32100*/  @!P1 ST.E.64 desc[UR36][R4.64], R8 ;  /* 0x0000000804009985 */ /* 0x0041e2000c101b24 */
[----:B------:R-:W-:-:S08]  /*32110*/  ISETP.GE.AND P1, PT, R19, R17, PT ;  /* 0x000000111300720c */ /* 0x000fd00003f26270 */
[----:B------:R-:W-:Y:S05]  /*32120*/  @P0 BRA `(.L_x_11321) ;  /* 0x0000000000140947 */ /* 0x000fea0003800000 */
[----:B0-----:R-:W2:Y:S01]  /*32130*/  LDL.64 R4, [R1+0x418] ;  /* 0x0004180001047983 */ /* 0x001ea20000100a00 */
[----:B------:R-:W-:-:S04]  /*32140*/  LEA.HI R0, R0, R0, RZ, 0x1 ;  /* 0x0000000000007211 */ /* 0x000fc800078f08ff */
[----:B------:R-:W-:-:S05]  /*32150*/  LOP3.LUT R3, R0, 0xfffffffe, RZ, 0xc0, !PT ;  /* 0xfffffffe00037812 */ /* 0x000fca00078ec0ff */
[----:B------:R-:W-:-:S05]  /*32160*/  IMAD.WIDE R2, R3, 0x4, R14 ;  /* 0x0000000403027825 */ /* 0x000fca00078e020e */
[----:B--2---:R1:W-:Y:S02]  /*32170*/  ST.E.64 desc[UR36][R2.64], R4 ;  /* 0x0000000402007985 */ /* 0x0043e4000c101b24 */
.L_x_11321:
[----:B------:R-:W-:Y:S05]  /*32180*/  BSYNC B0 ;  /* 0x0000000000007941 */ /* 0x000fea0003800000 */
.L_x_11320:
[----:B------:R-:W-:Y:S05]  /*32190*/  @P1 BRA `(.L_x_11213) ;  /* 0x0000004c004c1947 */ /* 0x000fea0003800000 */
[----:B01----:R-:W2:Y:S01]  /*321a0*/  LDL.64 R4, [R1+0x428] ;  /* 0x0004280001047983 */ /* 0x003ea20000100a00 */
[----:B------:R-:W-:-:S04]  /*321b0*/  LEA.HI R19, R19, R19, RZ, 0x1 ;  /* 0x0000001313137211 */ /* 0x000fc800078f08ff */
[----:B------:R-:W-:-:S05]  /*321c0*/  LOP3.LUT R3, R19, 0xfffffffe, RZ, 0xc0, !PT ;  /* 0xfffffffe13037812 */ /* 0x000fca00078ec0ff */
[----:B------:R-:W-:-:S05]  /*321d0*/  IMAD.WIDE R2, R3, 0x4, R14 ;  /* 0x0000000403027825 */ /* 0x000fca00078e020e */
[----:B--2---:R0:W-:Y:S01]  /*321e0*/  ST.E.64 desc[UR36][R2.64], R4 ;  /* 0x0000000402007985 */ /* 0x0041e2000c101b24 */
[----:B------:R-:W-:Y:S05]  /*321f0*/  BRA `(.L_x_11213) ;  /* 0x0000004c00347947 */ /* 0x000fea0003800000 */
.L_x_11317:
[----:B------:R-:W1:Y:S02]  /*32200*/  S2R R0, SR_TID.X ;  /* 0x0000000000007919 */ /* 0x000e640000002100 */
[----:B-1----:R-:W-:-:S05]  /*32210*/  VIADD R0, R0, 0xffffff80 ;  /* 0xffffff8000007836 */ /* 0x002fca0000000000 */
[----:B------:R-:W-:-:S13]  /*32220*/  ISETP.GT.AND P0, PT, R0, 0x7f, PT ;  /* 0x0000007f0000780c */ /* 0x000fda0003f04270 */
[----:B------:R-:W-:Y:S05]  /*32230*/  @P0 BRA `(.L_x_11213) ;  /* 0x0000004c00240947 */ /* 0x000fea0003800000 */
[----:B0-----:R-:W0:Y:S01]  /*32240*/  S2R R3, SR_CTAID.X ;  /* 0x0000000000037919 */ /* 0x001e220000002500 */
[----:B--2---:R-:W1:Y:S01]  /*32250*/  LDC R4, c[0x0][0xce8] ;  /* 0x00033a00ff047b82 */ /* 0x004e620000000800 */
[----:B------:R-:W-:Y:S02]  /*32260*/  ULDC UR4, c[0x0][0xb88] ;  /* 0x0002e20000047ab9 */ /* 0x000fe40000000800 */
[----:B-1----:R-:W-:Y:S02]  /*32270*/  IMAD R5, R4, UR4, RZ ;  /* 0x0000000404057c24 */ /* 0x002fe4000f8e02ff */
[----:B0-----:R-:W-:-:S05]  /*32280*/  IMAD R0, R3, 0x80, R0 ;  /* 0x0000008003007824 */ /* 0x001fca00078e0200 */
[----:B------:R-:W-:-:S13]  /*32290*/  ISETP.GE.AND P0, PT, R0, R5, PT ;  /* 0x000000050000720c */ /* 0x000fda0003f06270 */
[----:B------:R-:W-:Y:S05]  /*322a0*/  @P0 BRA `(.L_x_11213) ;  /* 0x0000004c00080947 */ /* 0x000fea0003800000 */
[----:B------:R-:W-:Y:S01]  /*322b0*/  ISETP.NE.AND P0, PT, R4, 0x1, PT ;  /* 0x000000010400780c */ /* 0x000fe20003f05270 */
[----:B------:R-:W-:Y:S01]  /*322c0*/  USHF.R.S32.HI UR6, URZ, 0x1f, UR58 ;  /* 0x0000001f3f067899 */ /* 0x000fe2000801143a */
[----:B------:R-:W-:Y:S01]  /*322d0*/  IMAD.MOV.U32 R2, RZ, RZ, R0 ;  /* 0x000000ffff027224 */ /* 0x000fe200078e0000 */
[----:B------:R-:W-:Y:S01]  /*322e0*/  ULDC.64 UR8, c[0x0][0xcd0] ;  /* 0x0003340000087ab9 */ /* 0x000fe20000000a00 */
[----:B------:R-:W-:Y:S02]  /*322f0*/  USHF.R.S32.HI UR7, URZ, 0x1f, UR61 ;  /* 0x0000001f3f077899 */ /* 0x000fe4000801143d */
[----:B------:R-:W-:Y:S02]  /*32300*/  UIMAD UR6, UR6, UR8, URZ ;  /* 0x00000008060672a4 */ /* 0x000fe4000f8e023f */
[----:B------:R-:W-:Y:S02]  /*32310*/  UIMAD.WIDE.U32 UR4, UR58, UR8, URZ ;  /* 0x000000083a0472a5 */ /* 0x000fe4000f8e003f */
[----:B------:R-:W-:-:S03]  /*32320*/  UIMAD UR6, UR58, UR9, UR6 ;  /* 0x000000093a0672a4 */ /* 0x000fc6000f8e0206 */
[----:B------:R-:W0:Y:S01]  /*32330*/  @P0 LDC R3, c[0x0][0xcec] ;  /* 0x00033b00ff030b82 */ /* 0x000e220000000800 */
[----:B------:R-:W-:Y:S01]  /*32340*/  ULDC.64 UR8, c[0x0][0xcd8] ;  /* 0x0003360000087ab9 */ /* 0x000fe20000000a00 */
[----:B------:R-:W-:Y:S02]  /*32350*/  UIADD3 UR5, UR5, UR6, URZ ;  /* 0x0000000605057290 */ /* 0x000fe4000fffe03f */
[----:B------:R-:W-:Y:S02]  /*32360*/  UIMAD UR7, UR7, UR8, URZ ;  /* 0x00000008070772a4 */ /* 0x000fe4000f8e023f */
[----:B------:R-:W-:Y:S02]  /*32370*/  USHF.R.S32.HI UR6, URZ, 0x1f, UR59 ;  /* 0x0000001f3f067899 */ /* 0x000fe4000801143b */
[----:B------:R-:W1:Y:S01]  /*32380*/  @P0 LDC R6, c[0x0][0xcf0] ;  /* 0x00033c00ff060b82 */ /* 0x000e620000000800 */
[----:B------:R-:W-:Y:S02]  /*32390*/  UIMAD UR7, UR61, UR9, UR7 ;  /* 0x000000093d0772a4 */ /* 0x000fe4000f8e0207 */
[----:B------:R-:W-:-:S03]  /*323a0*/  UIMAD.WIDE.U32 UR4, UR61, UR8, UR4 ;  /* 0x000000083d0472a5 */ /* 0x000fc6000f8e0004 */
[----:B------:R-:W-:Y:S01]  /*323b0*/  ULDC.64 UR8, c[0x0][0xce0] ;  /* 0x0003380000087ab9 */ /* 0x000fe20000000a00 */
[----:B------:R-:W-:Y:S02]  /*323c0*/  UIADD3 UR5, UR7, UR5, URZ ;  /* 0x0000000507057290 */ /* 0x000fe4000fffe03f */
[----:B------:R-:W-:Y:S02]  /*323d0*/  UIMAD UR6, UR6, UR8, URZ ;  /* 0x00000008060672a4 */ /* 0x000fe4000f8e023f */
[----:B------:R-:W-:Y:S02]  /*323e0*/  UIMAD.WIDE.U32 UR4, UR59, UR8, UR4 ;  /* 0x000000083b0472a5 */ /* 0x000fe4000f8e0004 */
[----:B------:R-:W-:Y:S01]  /*323f0*/  UIMAD UR6, UR59, UR9, UR6 ;  /* 0x000000093b0672a4 */ /* 0x000fe2000f8e0206 */
[----:B0-----:R-:W-:-:S05]  /*32400*/  @P0 IMAD.HI.U32 R3, R0, R3, RZ ;  /* 0x0000000300030227 */ /* 0x001fca00078e00ff */
[----:B-1----:R-:W-:-:S04]  /*32410*/  @P0 SHF.R.U32.HI R2, RZ, R6, R3 ;  /* 0x00000006ff020219 */ /* 0x002fc80000011603 */
[--C-:B------:R-:W-:Y:S01]  /*32420*/  SHF.R.S32.HI R3, RZ, 0x1f, R2.reuse ;  /* 0x0000001fff037819 */ /* 0x100fe20000011402 */
[----:B------:R-:W-:Y:S01]  /*32430*/  IMAD.MOV R5, RZ, RZ, -R2 ;  /* 0x000000ffff057224 */ /* 0x000fe200078e0a02 */
[----:B------:R-:W-:-:S03]  /*32440*/  IADD3 R2, P0, R2, UR4, RZ ;  /* 0x0000000402027c10 */ /* 0x000fc6000ff1e0ff */
[----:B------:R-:W-:Y:S02]  /*32450*/  IMAD R5, R4, R5, R0 ;  /* 0x0000000504057224 */ /* 0x000fe400078e0200 */
[----:B------:R-:W-:Y:S01]  /*32460*/  IMAD.U32 R4, RZ, RZ, UR6 ;  /* 0x00000006ff047e24 */ /* 0x000fe2000f8e00ff */
[----:B------:R-:W-:Y:S02]  /*32470*/  ULDC.64 UR6, c[0x0][0xcc8] ;  /* 0x0003320000067ab9 */ /* 0x000fe40000000a00 */
[----:B------:R-:W-:Y:S02]  /*32480*/  SHF.R.S32.HI R0, RZ, 0x1f, R5 ;  /* 0x0000001fff007819 */ /* 0x000fe40000011405 */
[----:B------:R-:W-:Y:S01]  /*32490*/  IADD3.X R3, R3, UR5, R4, P0, !PT ;  /* 0x0000000503037c10 */ /* 0x000fe200087fe404 */
[----:B------:R-:W-:Y:S02]  /*324a0*/  ULDC.64 UR4, c[0x0][0xca8] ;  /* 0x00032a0000047ab9 */ /* 0x000fe40000000a00 */
[----:B------:R-:W-:-:S02]  /*324b0*/  IMAD R0, R0, UR6, RZ ;  /* 0x0000000600007c24 */ /* 0x000fc4000f8e02ff */
[----:B------:R-:W-:-:S04]  /*324c0*/  IMAD.WIDE.U32 R2, R5, UR6, R2 ;  /* 0x0000000605027c25 */ /* 0x000fc8000f8e0002 */
[----:B------:R-:W-:Y:S01]  /*324d0*/  IMAD R7, R5, UR7, R0 ;  /* 0x0000000705077c24 */ /* 0x000fe2000f8e0200 */
[----:B------:R-:W-:-:S03]  /*324e0*/  LEA R4, P0, R2, UR4, 0x2 ;  /* 0x0000000402047c11 */ /* 0x000fc6000f8010ff */
[----:B------:R-:W-:-:S05]  /*324f0*/  IMAD.IADD R3, R3, 0x1, R7 ;  /* 0x0000000103037824 */ /* 0x000fca00078e0207 */
[----:B------:R-:W-:Y:S01]  /*32500*/  LEA.HI.X R5, R2, UR5, R3, 0x2, P0 ;  /* 0x0000000502057c11 */ /* 0x000fe200080f1403 */
[----:B------:R-:W-:-:S05]  /*32510*/  IMAD.MOV.U32 R3, RZ, RZ, -0x800000 ;  /* 0xff800000ff037424 */ /* 0x000fca00078e00ff */
[----:B------:R0:W-:Y:S01]  /*32520*/  STG.E desc[UR36][R4.64], R3 ;  /* 0x0000000304007986 */ /* 0x0001e2000c101924 */
[----:B------:R-:W-:Y:S05]  /*32530*/  BRA `(.L_x_11213) ;  /* 0x0000004800647947 */ /* 0x000fea0003800000 */
.L_x_11211:
        /* <DEDUP_REMOVED lines=18> */
.L_x_11322:
[----:B------:R-:W-:Y:S01]  /*32660*/  ULDC UR7, c[0x0][0xd50] ;  /* 0x0003540000077ab9 */ /* 0x000fe20000000800 */
[----:B------:R-:W-:Y:S01]  /*32670*/  UMOV UR39, UR6 ;  /* 0x0000000600277c82 */ /* 0x000fe20008000000 */
[----:B------:R-:W-:-:S11]  /*32680*/  UISETP.NE.AND UP0, UPT, UR7, 0x1, UPT ;  /* 0x000000010700788c */ /* 0x000fd6000bf05270 */
[----:B------:R-:W-:Y:S01]  /*32690*/  @UP0 ULDC UR4, c[0x0][0xd54] ;  /* 0x0003550000040ab9 */ /* 0x000fe20000000800 */
[----:B------:R-:W-:Y:S01]  /*326a0*/  @UP0 ULDC UR8, c[0x0][0xd58] ;  /* 0x0003560000080ab9 */ /* 0x000fe20000000800 */
[----:B------:R-:W-:-:S04]  /*326b0*/  UIMAD.WIDE.U32 UR4, UR6, UR4, URZ ;  /* 0x00000004060472a5 */ /* 0x000fc8000f8e003f */
[----:B------:R-:W-:-:S12]  /*326c0*/  @UP0 USHF.R.U32.HI UR39, URZ, UR8, UR5 ;  /* 0x000000083f270299 */ /* 0x000fd80008011605 */
.L_x_11323:
        /* <DEDUP_REMOVED lines=53> */
.L_x_11326:
[----:B------:R-:W-:-:S11]  /*32a20*/  UISETP.NE.AND UP0, UPT, UR5, 0x1, UPT ;  /* 0x000000010500788c */ /* 0x000fd6000bf05270 */
[----:B------:R-:W-:Y:S02]  /*32a30*/  @UP0 ULDC.64 UR12, c[0x0][0xae0] ;  /* 0x0002b800000c0ab9 */ /* 0x000fe40000000a00 */
[----:B------:R-:W-:-:S04]  /*32a40*/  UIMAD.WIDE.U32 UR6, UR8, UR12, URZ ;  /* 0x0000000c080672a5 */ /* 0x000fc8000f8e003f */
[----:B------:R-:W-:-:S12]  /*32a50*/  @UP0 USHF.R.U32.HI UR8, URZ, UR13, UR7 ;  /* 0x0000000d3f080299 */ /* 0x000fd80008011607 */
.L_x_11327:
[----:B------:R-:W-:-:S04]  /*32a60*/  UIMAD UR8, UR8, UR5, UR5 ;  /* 0x00000005080872a4 */ /* 0x000fc8000f8e0205 */
[----:B------:R-:W-:-:S04]  /*32a70*/  UISETP.LT.AND UP0, UPT, UR4, UR8, UPT ;  /* 0x000000080400728c */ /* 0x000fc8000bf01270 */
[----:B------:R-:W-:-:S12]  /*32a80*/  USEL UR4, UR4, UR8, UP0 ;  /* 0x0000000804047287 */ /* 0x000fd80008000000 */
.L_x_11325:
        /* <DEDUP_REMOVED lines=26> */
.L_x_11329:
[----:B------:R-:W-:-:S11]  /*32c30*/  UISETP.NE.AND UP0, UPT, UR5, 0x1, UPT ;  /* 0x000000010500788c */ /* 0x000fd6000bf05270 */
[----:B------:R-:W-:Y:S02]  /*32c40*/  @UP0 ULDC.64 UR10, c[0x0][0xae0] ;  /* 0x0002b800000a0ab9 */ /* 0x000fe40000000a00 */
[----:B------:R-:W-:-:S04]  /*32c50*/  UIMAD.WIDE.U32 UR6, UR4, UR10, URZ ;  /* 0x0000000a040672a5 */ /* 0x000fc8000f8e003f */
[----:B------:R-:W-:-:S12]  /*32c60*/  @UP0 USHF.R.U32.HI UR4, URZ, UR11, UR7 ;  /* 0x0000000b3f040299 */ /* 0x000fd80008011607 */
.L_x_11330:
[----:B------:R-:W-:-:S04]  /*32c70*/  UIMAD UR4, UR4, UR5, URZ ;  /* 0x00000005040472a4 */ /* 0x000fc8000f8e023f */
[----:B------:R-:W-:-:S04]  /*32c80*/  UISETP.LT.AND UP0, UPT, UR8, UR4, UPT ;  /* 0x000000040800728c */ /* 0x000fc8000bf01270 */
[----:B------:R-:W-:-:S12]  /*32c90*/  USEL UR8, UR8, UR4, !UP0 ;  /* 0x0000000408087287 */ /* 0x000fd8000c000000 */
.L_x_11328:
        /* <DEDUP_REMOVED lines=44> */
.L_x_11331:
        /* <DEDUP_REMOVED lines=32> */
.L_x_11332:
        /* <DEDUP_REMOVED lines=20> */
.L_x_11334:
        /* <DEDUP_REMOVED lines=15> */
.L_x_11333:
[----:B------:R-:W0:Y:S01]  /*33390*/  LDC.64 R2, c[0x0][0xaf0] ;  /* 0x0002bc00ff027b82 */ /* 0x000e220000000a00 */
[----:B------:R-:W-:-:S07]  /*333a0*/  IMAD.MOV.U32 R30, RZ, RZ, R19 ;  /* 0x000000ffff1e7224 */ /* 0x000fce00078e0013 */
[----:B------:R-:W1:Y:S01]  /*333b0*/  LDC R12, c[0x0][0x430] ;  /* 0x00010c00ff0c7b82 */ /* 0x000e620000000800 */
[C---:B------:R-:W-:Y:S01]  /*333c0*/  IMAD.SHL.U32 R0, R27.reuse, 0x10, RZ ;  /* 0x000000101b007824 */ /* 0x040fe200078e00ff */
[C---:B------:R-:W-:Y:S02]  /*333d0*/  LOP3.LUT R7, R27.reuse, 0x7f, RZ, 0xc0, !PT ;  /* 0x0000007f1b077812 */ /* 0x040fe400078ec0ff */
        /* <DEDUP_REMOVED lines=13> */
[----:B------:R-:W-:-:S04]  /*334b0*/  IMAD R4, R0, 0x60, R32 ;  /* 0x0000006000047824 */ /* 0x000fc800078e0220 */
[C---:B-----5:R-:W-:Y:S01]  /*334c0*/  IMAD.IADD R10, R4.reuse, 0x1, R25 ;  /* 0x00000001040a7824 */ /* 0x060fe200078e0219 */
[----:B------:R-:W-:Y:S01]  /*334d0*/  ISETP.GE.AND P0, PT, R4, UR41, PT ;  /* 0x0000002904007c0c */ /* 0x000fe2000bf06270 */
[----:B0-----:R-:W0:Y:S01]  /*334e0*/  @P1 LDC R2, c[0x0][0x434] ;  /* 0x00010d00ff021b82 */ /* 0x001e220000000800 */
[----:B------:R-:W-:Y:S01]  /*334f0*/  @P1 LOP3.LUT R16, R16, 0x4000, RZ, 0xfc, !PT ;  /* 0x0000400010101812 */ /* 0x000fe200078efcff */
[----:B------:R-:W-:Y:S01]  /*33500*/  IMAD.MOV.U32 R11, RZ, RZ, R10 ;  /* 0x000000ffff0b7224 */ /* 0x000fe200078e000a */
[----:B------:R-:W-:-:S05]  /*33510*/  ISETP.GT.U32.OR P0, PT, R32, 0x5f, P0 ;  /* 0x0000005f2000780c */ /* 0x000fca0000704470 */
[----:B------:R-:W1:Y:S08]  /*33520*/  @P1 LDC R3, c[0x0][0x438] ;  /* 0x00010e00ff031b82 */ /* 0x000e700000000800 */
[----:B------:R-:W3:Y:S08]  /*33530*/  @!P0 LDC.64 R8, c[0x0][0x428] ;  /* 0x00010a00ff088b82 */ /* 0x000ef00000000a00 */
[----:B------:R-:W4:Y:S01]  /*33540*/  @!P0 LDC.64 R4, c[0x0][0x418] ;  /* 0x00010600ff048b82 */ /* 0x000f220000000a00 */
[----:B0-----:R-:W-:-:S05]  /*33550*/  @P1 IMAD.HI.U32 R2, R10, R2, RZ ;  /* 0x000000020a021227 */ /* 0x001fca00078e00ff */
[----:B-1----:R-:W-:-:S04]  /*33560*/  @P1 SHF.R.U32.HI R11, RZ, R3, R2 ;  /* 0x00000003ff0b1219 */ /* 0x002fc80000011602 */
        /* <DEDUP_REMOVED lines=30> */
.L_x_11381:
[--C-:B-----5:R-:W-:Y:S01]  /*33750*/  @!P0 SHF.R.S32.HI R3, RZ, 0x1f, R4.reuse ;  /* 0x0000001fff038819 */ /* 0x120fe20000011404 */
[----:B------:R-:W-:Y:S01]  /*33760*/  ULOP3.LUT UR4, UR60, 0x2, URZ, 0xfc, !UPT ;  /* 0x000000023c047892 */ /* 0x000fe2000f8efc3f */
[----:B------:R-:W-:Y:S02]  /*33770*/  CS2R R18, SRZ ;  /* 0x0000000000127805 */ /* 0x000fe4000001ff00 */
[----:B------:R-:W-:Y:S01]  /*33780*/  LOP3.LUT R16, R16, 0xffff7fff, RZ, 0xc0, !PT ;  /* 0xffff7fff10107812 */ /* 0x000fe200078ec0ff */
[----:B------:R-:W-:Y:S01]  /*33790*/  @!P0 IMAD.MOV.U32 R18, RZ, RZ, R4 ;  /* 0x000000ffff128224 */ /* 0x000fe200078e0004 */
[----:B------:R-:W-:Y:S01]  /*337a0*/  SEL R36, RZ, 0x1, P2 ;  /* 0x00000001ff247807 */ /* 0x000fe20001000000 */
[----:B------:R-:W-:Y:S01]  /*337b0*/  @!P0 IMAD.MOV.U32 R19, RZ, RZ, R3 ;  /* 0x000000ffff138224 */ /* 0x000fe200078e0003 */
[----:B------:R-:W-:Y:S01]  /*337c0*/  ISETP.GT.U32.AND P0, PT, R32, 0x5f, PT ;  /* 0x0000005f2000780c */ /* 0x000fe20003f04070 */
[----:B------:R-:W-:Y:S02]  /*337d0*/  IMAD.U32 R34, RZ, RZ, UR4 ;  /* 0x00000004ff227e24 */ /* 0x000fe4000f8e00ff */
[----:B------:R-:W-:-:S03]  /*337e0*/  IMAD.U32 R29, RZ, RZ, UR39 ;  /* 0x00000027ff1d7e24 */ /* 0x000fc6000f8e00ff */
[----:B------:R-:W-:Y:S02]  /*337f0*/  ISETP.NE.AND P1, PT, R34, 0x3, PT ;  /* 0x000000032200780c */ /* 0x000fe40003f25270 */
[----:B------:R-:W-:-:S05]  /*33800*/  SHF.R.S32.HI R29, RZ, 0x1f, R29 ;  /* 0x0000001fff1d7819 */ /* 0x000fca000001141d */
[----:B------:R-:W-:-:S04]  /*33810*/  @P0 LOP3.LUT R16, R16, 0x8000, RZ, 0xfc, !PT ;  /* 0x0000800010100812 */ /* 0x000fc800078efcff */
[----:B------:R-:W-:-:S04]  /*33820*/  LOP3.LUT R16, R16, 0xffffffdf, RZ, 0xc0, !PT ;  /* 0xffffffdf10107812 */ /* 0x000fc800078ec0ff */
[----:B------:R-:W-:Y:S01]  /*33830*/  @P1 LOP3.LUT R16, R16, 0x20, RZ, 0xfc, !PT ;  /* 0x0000002010101812 */ /* 0x000fe200078efcff */
[----:B------:R-:W-:Y:S06]  /*33840*/  @!P1 BRA `(.L_x_11336) ;  /* 0x0000000000049947 */ /* 0x000fec0003800000 */
[----:B------:R-:W-:Y:S01]  /*33850*/  BPT.TRAP 0x1 ;  /* 0x000000040000795c */ /* 0x000fe20000300000 */
.L_x_11336:
[----:B------:R-:W-:-:S05]  /*33860*/  IMAD.MOV.U32 R2, RZ, RZ, 0x1 ;  /* 0x00000001ff027424 */ /* 0x000fca00078e00ff */
[----:B------:R-:W-:-:S04]  /*33870*/  SHF.L.U32 R2, R2, 0x1f, RZ ;  /* 0x0000001f02027819 */ /* 0x000fc800000006ff */
[----:B------:R-:W0:Y:S02]  /*33880*/  SYNCS.PHASECHK.TRANS64.TRYWAIT P0, [UR46+0x32440], R2 ;  /* 0x03244002ff0075a7 */ /* 0x000e24000800016e */
[----:B0-----:R-:W-:Y:S05]  /*33890*/  @!P0 BRA `(.L_x_11337) ;  /* 0x0000003800548947 */ /* 0x001fea0003800000 */
.L_x_11382:
[----:B------:R-:W-:Y:S01]  /*338a0*/  SHF.R.S32.HI R26, RZ, 0x1f, R23 ;  /* 0x0000001fff1a7819 */ /* 0x000fe20000011417 */
[----:B------:R-:W-:Y:S01]  /*338b0*/  ULDC.64 UR4, c[0x0][0x300] ;  /* 0x0000c00000047ab9 */ /* 0x000fe20000000a00 */
[----:B------:R-:W-:Y:S01]  /*338c0*/  R2UR UR6, R29 ;  /* 0x000000001d0672ca */ /* 0x000fe200000e0000 */
[----:B------:R-:W-:Y:S01]  /*338d0*/  IMAD.MOV.U32 R17, RZ, RZ, -0x60 ;  /* 0xffffffa0ff117424 */ /* 0x000fe200078e00ff */
[----:B------:R-:W-:Y:S01]  /*338e0*/  SHF.R.U32.HI R8, RZ, 0x3, R7 ;  /* 0x00000003ff087819 */ /* 0x000fe20000011607 */
[----:B0-----:R-:W-:Y:S01]  /*338f0*/  IMAD R2, R26, UR4, RZ ;  /* 0x000000041a027c24 */ /* 0x001fe2000f8e02ff */
[----:B------:R-:W-:Y:S01]  /*33900*/  LOP3.LUT R16, R16, 0xfffffffd, RZ, 0xc0, !PT ;  /* 0xfffffffd10107812 */ /* 0x000fe200078ec0ff */
[----:B------:R-:W-:Y:S02]  /*33910*/  IMAD R17, R0, R17, UR41 ;  /* 0x0000002900117e24 */ /* 0x000fe4000f8e0211 */
        /* <DEDUP_REMOVED lines=8> */
[----:B------:R-:W-:Y:S02]  /*339a0*/  IMAD.IADD R17, R17, 0x1, -R8 ;  /* 0x0000000111117824 */ /* 0x000fe400078e0a08 */
        /* <DEDUP_REMOVED lines=56> */
.L_x_11396:
        /* <DEDUP_REMOVED lines=15> */
.L_x_11339:
        /* <DEDUP_REMOVED lines=23> */
.L_x_11340:
[----:B------:R-:W0:Y:S01]  /*33f90*/  S2R R20, SR_CTAID.Z ;  /* 0x0000000000147919 */ /* 0x000e220000002700 */
[----:B------:R-:W-:Y:S01]  /*33fa0*/  UISETP.NE.AND UP0, UPT, UR47, URZ, UPT ;  /* 0x0000003f2f00728c */ /* 0x000fe2000bf05270 */
[----:B------:R-:W-:Y:S01]  /*33fb0*/  VIADD R37, R32, UR40 ;  /* 0x0000002820257c36 */ /* 0x000fe20008000000 */
[----:B------:R-:W-:Y:S01]  /*33fc0*/  R2UR UR6, R29 ;  /* 0x000000001d0672ca */ /* 0x000fe200000e0000 */
[----:B------:R-:W-:Y:S02]  /*33fd0*/  ULDC.64 UR8, c[0x0][0x2d8] ;  /* 0x0000b60000087ab9 */ /* 0x000fe40000000a00 */
        /* <DEDUP_REMOVED lines=16> */
[----:B------:R-:W-:Y:S02]  /*340e0*/  IMAD.U32 R3, RZ, RZ, UR6 ;  /* 0x00000006ff037e24 */ /* 0x000fe4000f8e00ff */
[----:B------:R-:W1:Y:S01]  /*340f0*/  LDC R5, c[0x0][0x448] ;  /* 0x00011200ff057b82 */ /* 0x000e620000000800 */
[----:B------:R-:W-:Y:S02]  /*34100*/  IMAD.MOV.U32 R2, RZ, RZ, R4 ;  /* 0x000000ffff027224 */ /* 0x000fe400078e0004 */
[----:B------:R-:W-:-:S02]  /*34110*/  IMAD R0, R21, UR4, RZ ;  /* 0x0000000415007c24 */ /* 0x000fc4000f8e02ff */
[--C-:B------:R-:W-:Y:S02]  /*34120*/  IMAD.MOV R4, RZ, RZ, -R7.reuse ;  /* 0x000000ffff047224 */ /* 0x100fe400078e0a07 */
[C---:B0-----:R-:W-:Y:S01]  /*34130*/  IMAD R9, R20.reuse, UR5, R0 ;  /* 0x0000000514097c24 */ /* 0x041fe2000f8e0200 */
[----:B------:R-:W-:Y:S01]  /*34140*/  SHF.R.S32.HI R0, RZ, 0x1f, R7 ;  /* 0x0000001fff007819 */ /* 0x000fe20000011407 */
[----:B------:R-:W-:Y:S01]  /*34150*/  IMAD.WIDE.U32 R2, R20, UR4, R2 ;  /* 0x0000000414027c25 */ /* 0x000fe2000f8e0002 */
[----:B------:R-:W-:Y:S01]  /*34160*/  ULDC.64 UR4, c[0x0][0x2d0] ;  /* 0x0000b40000047ab9 */ /* 0x000fe20000000a00 */
[----:B------:R-:W0:Y:S02]  /*34170*/  S2R R20, SR_TID.X ;  /* 0x0000000000147919 */ /* 0x000e240000002100 */
[----:B------:R-:W-:Y:S02]  /*34180*/  IMAD.IADD R3, R3, 0x1, R9 ;  /* 0x0000000103037824 */ /* 0x000fe400078e0209 */
        /* <DEDUP_REMOVED lines=16> */
[----:B0-----:R-:W-:Y:S02]  /*34290*/  LOP3.LUT R20, R20, 0x7f, RZ, 0xc0, !PT ;  /* 0x0000007f14147812 */ /* 0x001fe400078ec0ff */
[----:B------:R-:W-:Y:S02]  /*342a0*/  ISETP.GE.AND P0, PT, R22, UR4, PT ;  /* 0x0000000416007c0c */ /* 0x000fe4000bf06270 */
[----:B------:R-:W-:Y:S01]  /*342b0*/  SHF.R.U32.HI R20, RZ, 0x3, R20 ;  /* 0x00000003ff147819 */ /* 0x000fe20000011614 */
[----:B------:R-:W-:Y:S10]  /*342c0*/  BRA.DIV UR5, `(.L_x_11341) ;  /* 0x00000036058c7947 */ /* 0x000ff4000b800000 */
[----:B------:R-:W0:Y:S01]  /*342d0*/  SHFL.IDX PT, R14, R0, RZ, 0x181f ;  /* 0x00181fff000e7589 */ /* 0x000e2200000e0000 */
[----:B------:R-:W-:Y:S01]  /*342e0*/  ULDC UR4, c[0x0][0x288] ;  /* 0x0000a20000047ab9 */ /* 0x000fe20000000800 */
[----:B------:R-:W-:Y:S01]  /*342f0*/  VIADD R4, R20, UR40 ;  /* 0x0000002814047c36 */ /* 0x000fe20008000000 */
[----:B------:R-:W-:Y:S01]  /*34300*/  LOP3.LUT R16, R16, 0xffffefff, RZ, 0xc0, !PT ;  /* 0xffffefff10107812 */ /* 0x000fe200078ec0ff */
[----:B------:R-:W-:Y:S01]  /*34310*/  IMAD R5, R5, UR4, RZ ;  /* 0x0000000405057c24 */ /* 0x000fe2000f8e02ff */
[----:B------:R-:W1:Y:S01]  /*34320*/  SHFL.IDX PT, R3, R6, RZ, 0x181f ;  /* 0x00181fff06037589 */ /* 0x000e6200000e0000 */
[C---:B------:R-:W-:Y:S02]  /*34330*/  VIADD R8, R4.reuse, 0x10 ;  /* 0x0000001004087836 */ /* 0x040fe40000000000 */
[C---:B------:R-:W-:Y:S01]  /*34340*/  VIADD R20, R4.reuse, 0x30 ;  /* 0x0000003004147836 */ /* 0x040fe20000000000 */
[-C--:B------:R-:W-:Y:S01]  /*34350*/  ISETP.GE.AND P2, PT, R4, R5.reuse, PT ;  /* 0x000000050400720c */ /* 0x080fe20003f46270 */
[----:B------:R-:W-:Y:S01]  /*34360*/  SHFL.IDX PT, R7, R6, 0x1, 0x181f ;  /* 0x00381f0006077f89 */ /* 0x000fe200000e0000 */
[----:B------:R-:W-:Y:S01]  /*34370*/  ISETP.GE.AND P4, PT, R8, R5, PT ;  /* 0x000000050800720c */ /* 0x000fe20003f86270 */
[----:B------:R-:W-:-:S02]  /*34380*/  VIADD R8, R4, 0x20 ;  /* 0x0000002004087836 */ /* 0x000fc40000000000 */
[----:B------:R-:W-:Y:S03]  /*34390*/  SHFL.IDX PT, R10, R6, 0x2, 0x181f ;  /* 0x00581f00060a7f89 */ /* 0x000fe600000e0000 */
[----:B------:R-:W-:-:S05]  /*343a0*/  ISETP.GE.AND P3, PT, R8, R5, PT ;  /* 0x000000050800720c */ /* 0x000fca0003f66270 */
[C---:B------:R-:W-:Y:S02]  /*343b0*/  @!P2 LEA R8, R27.reuse, UR46, 0x1 ;  /* 0x0000002e1b08ac11 */ /* 0x040fe4000f8e08ff */
[----:B0-----:R-:W-:Y:S02]  /*343c0*/  @!P2 LEA R2, P1, R22, R14, 0x1 ;  /* 0x0000000e1602a211 */ /* 0x001fe400078208ff */
[----:B------:R-:W0:Y:S01]  /*343d0*/  SHFL.IDX PT, R14, R0, 0x1, 0x181f ;  /* 0x00381f00000e7f89 */ /* 0x000e2200000e0000 */
[----:B------:R-:W-:Y:S02]  /*343e0*/  @P2 LOP3.LUT R16, R16, 0x1000, RZ, 0xfc, !PT ;  /* 0x0000100010102812 */ /* 0x000fe400078efcff */
[----:B-1----:R-:W-:Y:S01]  /*343f0*/  @!P2 IMAD.X R3, RZ, RZ, R3, P1 ;  /* 0x000000ffff03a224 */ /* 0x002fe200008e0603 */
[----:B------:R-:W-:Y:S02]  /*34400*/  @!P4 LEA R13, R27, UR46, 0x1 ;  /* 0x0000002e1b0dcc11 */ /* 0x000fe4000f8e08ff */
[----:B------:R-:W-:-:S02]  /*34410*/  LOP3.LUT R16, R16, 0xfffff7ff, RZ, 0xc0, !PT ;  /* 0xfffff7ff10107812 */ /* 0x000fc400078ec0ff */
[----:B------:R1:W-:Y:S01]  /*34420*/  @!P2 LDGSTS.E.BYPASS.LTC128B.128 [R8+0x18400], desc[UR36][R2.64], !P0 ;  /* 0x184000000208afae */ /* 0x0003e2000c101d64 */
[----:B------:R-:W-:Y:S02]  /*34430*/  ISETP.GE.AND P2, PT, R20, R5, PT ;  /* 0x000000051400720c */ /* 0x000fe40003f46270 */
[----:B------:R-:W-:-:S04]  /*34440*/  @P4 LOP3.LUT R16, R16, 0x800, RZ, 0xfc, !PT ;  /* 0x0000080010104812 */ /* 0x000fc800078efcff */
[----:B------:R-:W-:-:S04]  /*34450*/  LOP3.LUT R16, R16, 0xfffffbff, RZ, 0xc0, !PT ;  /* 0xfffffbff10107812 */ /* 0x000fc800078ec0ff */
[----:B------:R-:W-:Y:S01]  /*34460*/  @P3 LOP3.LUT R16, R16, 0x400, RZ, 0xfc, !PT ;  /* 0x0000040010103812 */ /* 0x000fe200078efcff */
[----:B-1----:R-:W-:Y:S03]  /*34470*/  SHFL.IDX PT, R8, R6, 0x3, 0x181f ;  /* 0x00781f0006087f89 */ /* 0x002fe600000e0000 */
[----:B------:R-:W-:Y:S02]  /*34480*/  LOP3.LUT R16, R16, 0xfffffdff, RZ, 0xc0, !PT ;  /* 0xfffffdff10107812 */ /* 0x000fe400078ec0ff */
[----:B0-----:R-:W-:Y:S02]  /*34490*/  @!P4 LEA R12, P1, R22, R14, 0x1 ;  /* 0x0000000e160cc211 */ /* 0x001fe400078208ff */
[----:B------:R-:W0:Y:S01]  /*344a0*/  SHFL.IDX PT, R14, R0, 0x2, 0x181f ;  /* 0x00581f00000e7f89 */ /* 0x000e2200000e0000 */
[----:B------:R-:W-:Y:S02]  /*344b0*/  @P2 LOP3.LUT R16, R16, 0x200, RZ, 0xfc, !PT ;  /* 0x0000020010102812 */ /* 0x000fe400078efcff */
[----:B------:R-:W-:-:S02]  /*344c0*/  @!P4 IMAD.X R7, RZ, RZ, R7, P1 ;  /* 0x000000ffff07c224 */ /* 0x000fc400008e0607 */
[----:B------:R-:W-:Y:S01]  /*344d0*/  @!P4 IMAD.MOV.U32 R2, RZ, RZ, R12 ;  /* 0x000000ffff02c224 */ /* 0x000fe200078e000c */
[----:B------:R-:W-:Y:S01]  /*344e0*/  LOP3.LUT R16, R16, 0xfffffeff, RZ, 0xc0, !PT ;  /* 0xfffffeff10107812 */ /* 0x000fe200078ec0ff */
[----:B------:R-:W-:Y:S02]  /*344f0*/  @!P4 IMAD.MOV.U32 R3, RZ, RZ, R7 ;  /* 0x000000ffff03c224 */ /* 0x000fe400078e0007 */
[----:B------:R-:W-:-:S03]  /*34500*/  VIADD R12, R4, 0x40 ;  /* 0x00000040040c7836 */ /* 0x000fc60000000000 */
[----:B------:R1:W-:Y:S02]  /*34510*/  @!P4 LDGSTS.E.BYPASS.LTC128B.128 [R13+0x18c00], desc[UR36][R2.64], !P0 ;  /* 0x18c00000020dcfae */ /* 0x0003e4000c101d64 */
[----:B------:R-:W-:Y:S02]  /*34520*/  ISETP.GE.AND P4, PT, R12, R5, PT ;  /* 0x000000050c00720c */ /* 0x000fe40003f86270 */
[----:B0-----:R-:W-:Y:S01]  /*34530*/  @!P3 LEA R11, P1, R22, R14, 0x1 ;  /* 0x0000000e160bb211 */ /* 0x001fe200078208ff */
[----:B-1----:R-:W-:Y:S01]  /*34540*/  SHFL.IDX PT, R2, R6, 0x4, 0x181f ;  /* 0x00981f0006027f89 */ /* 0x002fe200000e0000 */
[----:B------:R-:W-:-:S09]  /*34550*/  @!P3 LEA R13, R27, UR46, 0x1 ;  /* 0x0000002e1b0dbc11 */ /* 0x000fd2000f8e08ff */
[----:B------:R-:W-:Y:S01]  /*34560*/  @P4 LOP3.LUT R16, R16, 0x100, RZ, 0xfc, !PT ;  /* 0x0000010010104812 */ /* 0x000fe200078efcff */
[----:B------:R-:W0:Y:S01]  /*34570*/  SHFL.IDX PT, R14, R0, 0x3, 0x181f ;  /* 0x00781f00000e7f89 */ /* 0x000e2200000e0000 */
[----:B------:R-:W-:Y:S02]  /*34580*/  @!P3 IMAD.X R10, RZ, RZ, R10, P1 ;  /* 0x000000ffff0ab224 */ /* 0x000fe400008e060a */
[----:B------:R-:W-:Y:S02]  /*34590*/  LOP3.LUT R16, R16, 0xffffff7f, RZ, 0xc0, !PT ;  /* 0xffffff7f10107812 */ /* 0x000fe400078ec0ff */
[----:B------:R-:W-:Y:S02]  /*345a0*/  @!P3 IMAD.MOV.U32 R3, RZ, RZ, R10 ;  /* 0x000000ffff03b224 */ /* 0x000fe400078e000a */
[----:B------:R-:W-:Y:S01]  /*345b0*/  VIADD R10, R4, 0x50 ;  /* 0x00000050040a7836 */ /* 0x000fe20000000000 */
[C---:B0-----:R-:W-:Y:S02]  /*345c0*/  @!P2 LEA R9, P1, R22.reuse, R14, 0x1 ;  /* 0x0000000e1609a211 */ /* 0x041fe400078208ff */
[----:B------:R-:W0:Y:S03]  /*345d0*/  SHFL.IDX PT, R14, R0, 0x4, 0x181f ;  /* 0x00981f00000e7f89 */ /* 0x000e2600000e0000 */
[----:B------:R-:W-:Y:S01]  /*345e0*/  @!P2 IMAD.X R8, RZ, RZ, R8, P1 ;  /* 0x000000ffff08a224 */ /* 0x000fe200008e0608 */
[----:B0-----:R-:W-:-:S02]  /*345f0*/  @!P4 LEA R7, P1, R22, R14, 0x1 ;  /* 0x0000000e1607c211 */ /* 0x001fc400078208ff */
[----:B------:R-:W0:Y:S03]  /*34600*/  SHFL.IDX PT, R14, R0, 0x5, 0x181f ;  /* 0x00b81f00000e7f89 */ /* 0x000e2600000e0000 */
[----:B------:R-:W-:Y:S02]  /*34610*/  @!P4 IMAD.X R12, RZ, RZ, R2, P1 ;  /* 0x000000ffff0cc224 */ /* 0x000fe400008e0602 */
[----:B------:R-:W-:-:S05]  /*34620*/  @!P3 IMAD.MOV.U32 R2, RZ, RZ, R11 ;  /* 0x000000ffff02b224 */ /* 0x000fca00078e000b */
[----:B------:R1:W-:Y:S01]  /*34630*/  @!P3 LDGSTS.E.BYPASS.LTC128B.128 [R13+0x19400], desc[UR36][R2.64], !P0 ;  /* 0x19400000020dbfae */ /* 0x0003e2000c101d64 */
[----:B------:R-:W-:-:S03]  /*34640*/  ISETP.GE.AND P3, PT, R10, R5, PT ;  /* 0x000000050a00720c */ /* 0x000fc60003f66270 */
[----:B-1----:R-:W1:Y:S01]  /*34650*/  SHFL.IDX PT, R2, R6, 0x5, 0x181f ;  /* 0x00b81f0006027f89 */ /* 0x002e6200000e0000 */
[----:B------:R-:W-:Y:S01]  /*34660*/  @!P2 LEA R13, R27, UR46, 0x1 ;  /* 0x0000002e1b0dac11 */ /* 0x000fe2000f8e08ff */
[----:B------:R-:W-:-:S08]  /*34670*/  @!P2 IMAD.MOV.U32 R3, RZ, RZ, R8 ;  /* 0x000000ffff03a224 */ /* 0x000fd000078e0008 */
[----:B0-----:R-:W-:Y:S01]  /*34680*/  @!P3 LEA R10, P1, R22, R14, 0x1 ;  /* 0x0000000e160ab211 */ /* 0x001fe200078208ff */
[----:B------:R-:W-:Y:S01]  /*34690*/  VIADD R8, R4, 0x60 ;  /* 0x0000006004087836 */ /* 0x000fe20000000000 */
[----:B------:R-:W0:Y:S01]  /*346a0*/  SHFL.IDX PT, R14, R0, 0x6, 0x181f ;  /* 0x00d81f00000e7f89 */ /* 0x000e2200000e0000 */
[----:B------:R-:W-:-:S04]  /*346b0*/  @P3 LOP3.LUT R16, R16, 0x80, RZ, 0xfc, !PT ;  /* 0x0000008010103812 */ /* 0x000fc800078efcff */
[----:B------:R-:W-:Y:S01]  /*346c0*/  LOP3.LUT R16, R16, 0xffffffbf, RZ, 0xc0, !PT ;  /* 0xffffffbf10107812 */ /* 0x000fe200078ec0ff */
[----:B-1----:R-:W-:Y:S02]  /*346d0*/  @!P3 IMAD.X R11, RZ, RZ, R2, P1 ;  /* 0x000000ffff0bb224 */ /* 0x002fe400008e0602 */
[----:B------:R-:W-:-:S05]  /*346e0*/  @!P2 IMAD.MOV.U32 R2, RZ, RZ, R9 ;  /* 0x000000ffff02a224 */ /* 0x000fca00078e0009 */
[----:B------:R1:W-:Y:S01]  /*346f0*/  @!P2 LDGSTS.E.BYPASS.LTC128B.128 [R13+0x19c00], desc[UR36][R2.64], !P0 ;  /* 0x19c00000020dafae */ /* 0x0003e2000c101d64 */
[----:B------:R-:W-:-:S03]  /*34700*/  ISETP.GE.AND P2, PT, R8, R5, PT ;  /* 0x000000050800720c */ /* 0x000fc60003f46270 */
[----:B-1----:R-:W1:Y:S01]  /*34710*/  SHFL.IDX PT, R2, R6, 0x6, 0x181f ;  /* 0x00d81f0006027f89 */ /* 0x002e6200000e0000 */
[----:B------:R-:W-:Y:S01]  /*34720*/  @!P4 LEA R13, R27, UR46, 0x1 ;  /* 0x0000002e1b0dcc11 */ /* 0x000fe2000f8e08ff */
[----:B------:R-:W-:-:S08]  /*34730*/  @!P4 IMAD.MOV.U32 R3, RZ, RZ, R12 ;  /* 0x000000ffff03c224 */ /* 0x000fd000078e000c */
[----:B0-----:R-:W-:Y:S01]  /*34740*/  @!P2 LEA R8, P1, R22, R14, 0x1 ;  /* 0x0000000e1608a211 */ /* 0x001fe200078208ff */
[----:B------:R-:W0:Y:S01]  /*34750*/  SHFL.IDX PT, R6, R6, 0x7, 0x181f ;  /* 0x00f81f0006067f89 */ /* 0x000e2200000e0000 */
[C---:B------:R-:W-:Y:S02]  /*34760*/  @!P2 LEA R21, R27.reuse, UR46, 0x1 ;  /* 0x0000002e1b15ac11 */ /* 0x040fe4000f8e08ff */
[----:B------:R-:W-:Y:S01]  /*34770*/  @P2 LOP3.LUT R16, R16, 0x40, RZ, 0xfc, !PT ;  /* 0x0000004010102812 */ /* 0x000fe200078efcff */
[----:B------:R2:W3:Y:S01]  /*34780*/  SHFL.IDX PT, R14, R0, 0x7, 0x181f ;  /* 0x00f81f00000e7f89 */ /* 0x0004e200000e0000 */
[----:B-1----:R-:W-:Y:S02]  /*34790*/  @!P2 IMAD.X R9, RZ, RZ, R2, P1 ;  /* 0x000000ffff09a224 */ /* 0x002fe400008e0602 */
[----:B------:R-:W-:Y:S01]  /*347a0*/  @!P4 IMAD.MOV.U32 R2, RZ, RZ, R7 ;  /* 0x000000ffff02c224 */ /* 0x000fe200078e0007 */
[----:B------:R-:W-:-:S04]  /*347b0*/  @!P3 LEA R7, R27, UR46, 0x1 ;  /* 0x0000002e1b07bc11 */ /* 0x000fc8000f8e08ff */
[----:B------:R1:W-:Y:S02]  /*347c0*/  @!P4 LDGSTS.E.BYPASS.LTC128B.128 [R13+0x1a400], desc[UR36][R2.64], !P0 ;  /* 0x1a400000020dcfae */ /* 0x0003e4000c101d64 */
[----:B-1----:R-:W-:Y:S02]  /*347d0*/  @!P3 IMAD.MOV.U32 R2, RZ, RZ, R10 ;  /* 0x000000ffff02b224 */ /* 0x002fe400078e000a */
[----:B------:R-:W-:-:S05]  /*347e0*/  @!P3 IMAD.MOV.U32 R3, RZ, RZ, R11 ;  /* 0x000000ffff03b224 */ /* 0x000fca00078e000b */
[----:B------:R1:W-:Y:S02]  /*347f0*/  @!P3 LDGSTS.E.BYPASS.LTC128B.128 [R7+0x1ac00], desc[UR36][R2.64], !P0 ;  /* 0x1ac000000207bfae */ /* 0x0003e4000c101d64 */
[----:B-1----:R-:W-:Y:S02]  /*34800*/  @!P2 IMAD.MOV.U32 R2, RZ, RZ, R8 ;  /* 0x000000ffff02a224 */ /* 0x002fe400078e0008 */
[----:B------:R-:W-:-:S05]  /*34810*/  @!P2 IMAD.MOV.U32 R3, RZ, RZ, R9 ;  /* 0x000000ffff03a224 */ /* 0x000fca00078e0009 */
[----:B0--3--:R2:W-:Y:S02]  /*34820*/  @!P2 LDGSTS.E.BYPASS.LTC128B.128 [R21+0x1b400], desc[UR36][R2.64], !P0 ;  /* 0x1b4000000215afae */ /* 0x0095e4000c101d64 */
.L_x_11413:
[----:B------:R-:W-:Y:S01]  /*34830*/  VIADD R4, R4, 0x70 ;  /* 0x0000007004047836 */ /* 0x000fe20000000000 */
[----:B------:R-:W-:-:S04]  /*34840*/  LOP3.LUT R16, R16, 0xffffdfff, RZ, 0xc0, !PT ;  /* 0xffffdfff10107812 */ /* 0x000fc800078ec0ff */
[----:B------:R-:W-:-:S13]  /*34850*/  ISETP.GE.AND P2, PT, R4, R5, PT ;  /* 0x000000050400720c */ /* 0x000fda0003f46270 */
[----:B--2---:R-:W-:Y:S02]  /*34860*/  @!P2 LEA R2, P1, R22, R14, 0x1 ;  /* 0x0000000e1602a211 */ /* 0x004fe400078208ff */
        /* <DEDUP_REMOVED lines=32> */
.L_x_11342:
[----:B------:R-:W-:Y:S01]  /*34a70*/  UISETP.NE.AND UP0, UPT, UR47, URZ, UPT ;  /* 0x0000003f2f00728c */ /* 0x000fe2000bf05270 */
[----:B------:R-:W0:Y:S01]  /*34a80*/  S2R R20, SR_CTAID.Z ;  /* 0x0000000000147919 */ /* 0x000e220000002700 */
[----:B------:R-:W-:Y:S01]  /*34a90*/  R2UR UR6, R29 ;  /* 0x000000001d0672ca */ /* 0x000fe200000e0000 */
[----:B------:R-:W-:Y:S01]  /*34aa0*/  ULDC.64 UR8, c[0x0][0x3d8] ;  /* 0x0000f60000087ab9 */ /* 0x000fe20000000a00 */
[----:B------:R-:W-:Y:S02]  /*34ab0*/  IMAD.MOV.U32 R7, RZ, RZ, R37 ;  /* 0x000000ffff077224 */ /* 0x000fe400078e0025 */
[----:B------:R-:W-:-:S05]  /*34ac0*/  PLOP3.LUT P0, PT, PT, PT, UP0, 0x80, 0x0 ;  /* 0x000000000000781c */ /* 0x000fca0003f0f008 */
[----:B------:R-:W-:-:S04]  /*34ad0*/  @UP0 ULDC UR4, c[0x0][0x44c] ;  /* 0x0001130000040ab9 */ /* 0x000fc80000000800 */
[----:B------:R-:W-:-:S04]  /*34ae0*/  UIMAD UR6, UR6, UR8, URZ ;  /* 0x00000008060672a4 */ /* 0x000fc8000f8e023f */
[----:B------:R-:W-:Y:S01]  /*34af0*/  @P0 IMAD.HI.U32 R0, R37, UR4, RZ ;  /* 0x0000000425000c27 */ /* 0x000fe2000f8e00ff */
[----:B------:R-:W-:Y:S01]  /*34b00*/  PLOP3.LUT P0, PT, PT, PT, UP0, 0x80, 0x0 ;  /* 0x000000000000781c */ /* 0x000fe20003f0f008 */
[----:B------:R-:W-:Y:S01]  /*34b10*/  @UP0 ULDC UR4, c[0x0][0x450] ;  /* 0x0001140000040ab9 */ /* 0x000fe20000000800 */
[----:B------:R-:W-:Y:S01]  /*34b20*/  UIMAD UR6, UR39, UR9, UR6 ;  /* 0x00000009270672a4 */ /* 0x000fe2000f8e0206 */
[----:B0-----:R-:W-:-:S10]  /*34b30*/  SHF.R.S32.HI R20, RZ, 0x1f, R20 ;  /* 0x0000001fff147819 */ /* 0x001fd40000011414 */
        /* <DEDUP_REMOVED lines=9> */
[----:B------:R-:W-:Y:S02]  /*34bd0*/  IMAD.MOV.U32 R2, RZ, RZ, R4 ;  /* 0x000000ffff027224 */ /* 0x000fe400078e0004 */
[----:B------:R-:W-:Y:S01]  /*34be0*/  IMAD.U32 R5, RZ, RZ, UR5 ;  /* 0x00000005ff057e24 */ /* 0x000fe2000f8e00ff */
[----:B------:R-:W-:Y:S01]  /*34bf0*/  ULDC.64 UR4, c[0x0][0x3d0] ;  /* 0x0000f40000047ab9 */ /* 0x000fe20000000a00 */
[----:B------:R-:W-:-:S02]  /*34c00*/  IMAD.MOV R4, RZ, RZ, -R7 ;  /* 0x000000ffff047224 */ /* 0x000fc400078e0a07 */
[C---:B0-----:R-:W-:Y:S01]  /*34c10*/  IMAD R5, R20.reuse, UR9, R0 ;  /* 0x0000000914057c24 */ /* 0x041fe2000f8e0200 */
[----:B------:R-:W-:Y:S01]  /*34c20*/  SHF.R.S32.HI R0, RZ, 0x1f, R7 ;  /* 0x0000001fff007819 */ /* 0x000fe20000011407 */
[----:B------:R-:W-:-:S04]  /*34c30*/  IMAD.WIDE.U32 R2, R20, UR8, R2 ;  /* 0x0000000814027c25 */ /* 0x000fc8000f8e0002 */
        /* <DEDUP_REMOVED lines=40> */
[----:B0-----:R-:W-:-:S05]  /*34ec0*/  @!P6 LEA R14, P0, R22, R14, 0x1 ;  /* 0x0000000e160ee211 */ /* 0x001fca00078008ff */
[----:B-1----:R-:W-:-:S04]  /*34ed0*/  @!P6 IMAD.MOV.U32 R2, RZ, RZ, R14 ;  /* 0x000000ffff02e224 */ /* 0x002fc800078e000e */
[----:B------:R-:W-:Y:S01]  /*34ee0*/  @!P5 LEA R7, R27, UR46, 0x1 ;  /* 0x0000002e1b07dc11 */ /* 0x000fe2000f8e08ff */
[----:B------:R-:W0:Y:S01]  /*34ef0*/  SHFL.IDX PT, R14, R0, 0x2, 0x181f ;  /* 0x00581f00000e7f89 */ /* 0x000e2200000e0000 */
[----:B--2---:R-:W-:-:S04]  /*34f00*/  @!P6 IMAD.X R5, RZ, RZ, R5, P0 ;  /* 0x000000ffff05e224 */ /* 0x004fc800000e0605 */
[----:B------:R-:W-:Y:S02]  /*34f10*/  @!P6 IMAD.MOV.U32 R3, RZ, RZ, R5 ;  /* 0x000000ffff03e224 */ /* 0x000fe400078e0005 */
[----:B------:R-:W1:Y:S04]  /*34f20*/  SHFL.IDX PT, R5, R4, 0x2, 0x181f ;  /* 0x00581f0004057f89 */ /* 0x000e6800000e0000 */
[----:B------:R-:W-:Y:S01]  /*34f30*/  @!P6 LDGSTS.E.BYPASS.LTC128B.128 [R9+0x22c00], desc[UR36][R2.64], !P4 ;  /* 0x22c000000209efae */ /* 0x000fe2000e101d64 */
[----:B0-----:R-:W-:-:S03]  /*34f40*/  @!P5 LEA R14, P0, R22, R14, 0x1 ;  /* 0x0000000e160ed211 */ /* 0x001fc600078008ff */
[----:B------:R-:W-:Y:S04]  /*34f50*/  @!P6 LDGSTS.E.BYPASS.LTC128B.128 [R9+0x26c00], desc[UR36][R2.64+0x80], !P3 ;  /* 0x26c000800209efae */ /* 0x000fe8000d901d64 */
[----:B------:R-:W-:Y:S04]  /*34f60*/  @!P6 LDGSTS.E.BYPASS.LTC128B.128 [R9+0x2ac00], desc[UR36][R2.64+0x100], !P2 ;  /* 0x2ac001000209efae */ /* 0x000fe8000d101d64 */
[----:B------:R0:W-:Y:S01]  /*34f70*/  @!P6 LDGSTS.E.BYPASS.LTC128B.128 [R9+0x2ec00], desc[UR36][R2.64+0x180], !P1 ;  /* 0x2ec001800209efae */ /* 0x0001e2000c901d64 */
[----:B------:R-:W-:-:S04]  /*34f80*/  LOP3.LUT P6, RZ, R16, 0x80, RZ, 0xc0, !PT ;  /* 0x0000008010ff7812 */ /* 0x000fc800078cc0ff */
[----:B------:R-:W-:Y:S02]  /*34f90*/  P2R R6, PR, RZ, 0x40 ;  /* 0x00000040ff067803 */ /* 0x000fe40000000000 */
[----:B------:R-:W-:Y:S01]  /*34fa0*/  LOP3.LUT P6, RZ, R16, 0x200, RZ, 0xc0, !PT ;  /* 0x0000020010ff7812 */ /* 0x000fe200078cc0ff */
[----:B-1----:R-:W-:Y:S02]  /*34fb0*/  @!P5 IMAD.X R5, RZ, RZ, R5, P0 ;  /* 0x000000ffff05d224 */ /* 0x002fe400000e0605 */
[----:B0-----:R-:W-:Y:S02]  /*34fc0*/  @!P5 IMAD.MOV.U32 R2, RZ, RZ, R14 ;  /* 0x000000ffff02d224 */ /* 0x001fe400078e000e */
[----:B------:R-:W0:Y:S01]  /*34fd0*/  SHFL.IDX PT, R14, R0, 0x3, 0x181f ;  /* 0x00781f00000e7f89 */ /* 0x000e2200000e0000 */
[----:B------:R-:W-:-:S03]  /*34fe0*/  @!P5 IMAD.MOV.U32 R3, RZ, RZ, R5 ;  /* 0x000000ffff03d224 */ /* 0x000fc600078e0005 */
[----:B------:R-:W1:Y:S04]  /*34ff0*/  SHFL.IDX PT, R5, R4, 0x3, 0x181f ;  /* 0x00781f0004057f89 */ /* 0x000e6800000e0000 */
[----:B------:R-:W-:Y:S01]  /*35000*/  @!P6 LEA R9, R27, UR46, 0x1 ;  /* 0x0000002e1b09ec11 */ /* 0x000fe2000f8e08ff */
[----:B------:R-:W-:Y:S04]  /*35010*/  @!P5 LDGSTS.E.BYPASS.LTC128B.128 [R7+0x23400], desc[UR36][R2.64], !P4 ;  /* 0x234000000207dfae */ /* 0x000fe8000e101d64 */
[----:B------:R-:W-:Y:S04]  /*35020*/  @!P5 LDGSTS.E.BYPASS.LTC128B.128 [R7+0x27400], desc[UR36][R2.64+0x80], !P3 ;  /* 0x274000800207dfae */ /* 0x000fe8000d901d64 */
[----:B------:R-:W-:Y:S04]  /*35030*/  @!P5 LDGSTS.E.BYPASS.LTC128B.128 [R7+0x2b400], desc[UR36][R2.64+0x100], !P2 ;  /* 0x2b4001000207dfae */ /* 0x000fe8000d101d64 */
[----:B------:R2:W-:Y:S01]  /*35040*/  @!P5 LDGSTS.E.BYPASS.LTC128B.128 [R7+0x2f400], desc[UR36][R2.64+0x180], !P1 ;  /* 0x2f4001800207dfae */ /* 0x0005e2000c901d64 */
[----:B------:R-:W-:-:S02]  /*35050*/  LOP3.LUT P5, RZ, R16, 0x40, RZ, 0xc0, !PT ;  /* 0x0000004010ff7812 */ /* 0x000fc400078ac0ff */
[----:B0-----:R-:W-:-:S05]  /*35060*/  @!P6 LEA R14, P0, R22, R14, 0x1 ;  /* 0x0000000e160ee211 */ /* 0x001fca00078008ff */
[----:B-1----:R-:W-:Y:S02]  /*35070*/  @!P6 IMAD.X R5, RZ, RZ, R5, P0 ;  /* 0x000000ffff05e224 */ /* 0x002fe400000e0605 */
[----:B--2---:R-:W-:Y:S01]  /*35080*/  @!P6 IMAD.MOV.U32 R2, RZ, RZ, R14 ;  /* 0x000000ffff02e224 */ /* 0x004fe200078e000e */
[----:B------:R-:W-:Y:S01]  /*35090*/  P2R R7, PR, RZ, 0x20 ;  /* 0x00000020ff077803 */ /* 0x000fe20000000000 */
[----:B------:R-:W0:Y:S01]  /*350a0*/  SHFL.IDX PT, R14, R0, 0x4, 0x181f ;  /* 0x00981f00000e7f89 */ /* 0x000e2200000e0000 */
[----:B------:R-:W-:Y:S01]  /*350b0*/  @!P6 IMAD.MOV.U32 R3, RZ, RZ, R5 ;  /* 0x000000ffff03e224 */ /* 0x000fe200078e0005 */
[----:B------:R-:W-:Y:S02]  /*350c0*/  LOP3.LUT P5, RZ, R16, 0x100, RZ, 0xc0, !PT ;  /* 0x0000010010ff7812 */ /* 0x000fe400078ac0ff */
[----:B------:R-:W1:Y:S04]  /*350d0*/  SHFL.IDX PT, R5, R4, 0x4, 0x181f ;  /* 0x00981f0004057f89 */ /* 0x000e6800000e0000 */
[----:B------:R-:W-:Y:S04]  /*350e0*/  @!P6 LDGSTS.E.BYPASS.LTC128B.128 [R9+0x23c00], desc[UR36][R2.64], !P4 ;  /* 0x23c000000209efae */ /* 0x000fe8000e101d64 */
[----:B------:R-:W-:Y:S03]  /*350f0*/  @!P6 LDGSTS.E.BYPASS.LTC128B.128 [R9+0x27c00], desc[UR36][R2.64+0x80], !P3 ;  /* 0x27c000800209efae */ /* 0x000fe6000d901d64 */
[----:B------:R-:W-:Y:S01]  /*35100*/  @!P5 LEA R21, R27, UR46, 0x1 ;  /* 0x0000002e1b15dc11 */ /* 0x000fe2000f8e08ff */
[----:B------:R-:W-:Y:S04]  /*35110*/  @!P6 LDGSTS.E.BYPASS.LTC128B.128 [R9+0x2bc00], desc[UR36][R2.64+0x100], !P2 ;  /* 0x2bc001000209efae */ /* 0x000fe8000d101d64 */
[----:B------:R2:W-:Y:S01]  /*35120*/  @!P6 LDGSTS.E.BYPASS.LTC128B.128 [R9+0x2fc00], desc[UR36][R2.64+0x180], !P1 ;  /* 0x2fc001800209efae */ /* 0x0005e2000c901d64 */
[----:B------:R-:W-:-:S02]  /*35130*/  ISETP.NE.AND P6, PT, R6, RZ, PT ;  /* 0x000000ff0600720c */ /* 0x000fc40003fc5270 */
[----:B0-----:R-:W-:-:S05]  /*35140*/  @!P5 LEA R14, P0, R22, R14, 0x1 ;  /* 0x0000000e160ed211 */ /* 0x001fca00078008ff */
[----:B-1----:R-:W-:Y:S02]  /*35150*/  @!P5 IMAD.X R5, RZ, RZ, R5, P0 ;  /* 0x000000ffff05d224 */ /* 0x002fe400000e0605 */
[----:B--2---:R-:W-:Y:S02]  /*35160*/  @!P5 IMAD.MOV.U32 R2, RZ, RZ, R14 ;  /* 0x000000ffff02d224 */ /* 0x004fe400078e000e */
[----:B------:R-:W0:Y:S01]  /*35170*/  SHFL.IDX PT, R14, R0, 0x5, 0x181f ;  /* 0x00b81f00000e7f89 */ /* 0x000e2200000e0000 */
[----:B------:R-:W-:-:S03]  /*35180*/  @!P5 IMAD.MOV.U32 R3, RZ, RZ, R5 ;  /* 0x000000ffff03d224 */ /* 0x000fc600078e0005 */
[----:B------:R-:W1:Y:S04]  /*35190*/  SHFL.IDX PT, R5, R4, 0x5, 0x181f ;  /* 0x00b81f0004057f89 */ /* 0x000e6800000e0000 */
[----:B------:R-:W-:Y:S04]  /*351a0*/  @!P5 LDGSTS.E.BYPASS.LTC128B.128 [R21+0x24400], desc[UR36][R2.64], !P4 ;  /* 0x244000000215dfae */ /* 0x000fe8000e101d64 */
[----:B------:R-:W-:Y:S04]  /*351b0*/  @!P5 LDGSTS.E.BYPASS.LTC128B.128 [R21+0x28400], desc[UR36][R2.64+0x80], !P3 ;  /* 0x284000800215dfae */ /* 0x000fe8000d901d64 */
[----:B------:R-:W-:Y:S04]  /*351c0*/  @!P5 LDGSTS.E.BYPASS.LTC128B.128 [R21+0x2c400], desc[UR36][R2.64+0x100], !P2 ;  /* 0x2c4001000215dfae */ /* 0x000fe8000d101d64 */
[----:B------:R2:W-:Y:S01]  /*351d0*/  @!P5 LDGSTS.E.BYPASS.LTC128B.128 [R21+0x30400], desc[UR36][R2.64+0x180], !P1 ;  /* 0x304001800215dfae */ /* 0x0005e2000c901d64 */
[----:B------:R-:W-:-:S02]  /*351e0*/  ISETP.NE.AND P5, PT, R7, RZ, PT ;  /* 0x000000ff0700720c */ /* 0x000fc40003fa5270 */
[----:B------:R-:W-:Y:S02]  /*351f0*/  @!P6 LEA R7, R27, UR46, 0x1 ;  /* 0x0000002e1b07ec11 */ /* 0x000fe4000f8e08ff */
        /* <DEDUP_REMOVED lines=21> */
.L_x_11431:
        /* <DEDUP_REMOVED lines=13> */
.L_x_11345:
[----:B------:R-:W-:Y:S05]  /*35420*/  BSYNC B0 ;  /* 0x0000000000007941 */ /* 0x000fea0003800000 */
.L_x_11344:
        /* <DEDUP_REMOVED lines=9> */
.L_x_11432:
[----:B------:R-:W-:-:S13]  /*354c0*/  ISETP.NE.AND P0, PT, R34, 0x3, PT ;  /* 0x000000032200780c */ /* 0x000fda0003f05270 */
[----:B------:R-:W-:Y:S05]  /*354d0*/  @!P0 BRA `(.L_x_11347) ;  /* 0x0000000000048947 */ /* 0x000fea0003800000 */
[----:B------:R-:W-:Y:S01]  /*354e0*/  BPT.TRAP 0x1 ;  /* 0x000000040000795c */ /* 0x000fe20000300000 */
.L_x_11347:
[----:B------:R-:W4:Y:S02]  /*354f0*/  SYNCS.PHASECHK.TRANS64.TRYWAIT P0, [UR46+0x32460], R0 ;  /* 0x03246000ff0075a7 */ /* 0x000f24000800016e */
[----:B----4-:R-:W-:Y:S05]  /*35500*/  @!P0 BRA `(.L_x_11348) ;  /* 0x00000038009c8947 */ /* 0x010fea0003800000 */
.L_x_11433:
[----:B------:R-:W-:Y:S01]  /*35510*/  ULDC.64 UR4, c[0x0][0x328] ;  /* 0x0000ca0000047ab9 */ /* 0x000fe20000000a00 */
[----:B------:R-:W-:Y:S01]  /*35520*/  ULDC.64 UR6, c[0x0][0x338] ;  /* 0x0000ce0000067ab9 */ /* 0x000fe20000000a00 */
[----:B------:R-:W-:Y:S01]  /*35530*/  IMAD R26, R26, UR4, RZ ;  /* 0x000000041a1a7c24 */ /* 0x000fe2000f8e02ff */
[C---:B------:R-:W-:Y:S01]  /*35540*/  LOP3.LUT P3, RZ, R16.reuse, 0x10, RZ, 0xc0, !PT ;  /* 0x0000001010ff7812 */ /* 0x040fe2000786c0ff */
[----:B0--3--:R-:W-:Y:S01]  /*35550*/  IMAD.WIDE.U32 R2, R23, UR4, RZ ;  /* 0x0000000417027c25 */ /* 0x009fe2000f8e00ff */
        /* <DEDUP_REMOVED lines=19> */
[----:B------:R-:W-:Y:S01]  /*35690*/  LEA R7, P0, R2, UR6, 0x1 ;  /* 0x0000000602077c11 */ /* 0x000fe2000f8008ff */
[----:B------:R-:W-:-:S03]  /*356a0*/  UMOV UR4, 0xffffffff ;  /* 0xffffffff00047882 */ /* 0x000fc60000000000 */
[----:B------:R-:W-:Y:S02]  /*356b0*/  LEA.HI.X R8, R2, UR7, R3, 0x1, P0 ;  /* 0x0000000702087c11 */ /* 0x000fe400080f0c03 */
[----:B------:R-:W-:-:S04]  /*356c0*/  SEL R3, RZ, 0x2, P3 ;  /* 0x00000002ff037807 */ /* 0x000fc80001800000 */
[----:B------:R-:W-:-:S05]  /*356d0*/  IADD3 R0, R0, R3, R36 ;  /* 0x0000000300007210 */ /* 0x000fca0007ffe024 */
[----:B------:R-:W-:Y:S01]  /*356e0*/  IMAD.IADD R9, R0, 0x1, R5 ;  /* 0x0000000100097824 */ /* 0x000fe200078e0205 */
[----:B------:R-:W-:Y:S06]  /*356f0*/  BRA.DIV UR4, `(.L_x_11349) ;  /* 0x0000003a04387947 */ /* 0x000fec000b800000 */
[----:B-1----:R-:W0:Y:S01]  /*35700*/  SHFL.IDX PT, R14, R7, RZ, 0x181f ;  /* 0x00181fff070e7589 */ /* 0x002e2200000e0000 */
[----:B------:R-:W-:Y:S01]  /*35710*/  IMAD.SHL.U32 R0, R22, 0x2, RZ ;  /* 0x0000000216007824 */ /* 0x000fe200078e00ff */
[----:B------:R-:W-:Y:S02]  /*35720*/  LEA R6, R27, UR46, 0x1 ;  /* 0x0000002e1b067c11 */ /* 0x000fe4000f8e08ff */
[----:B------:R-:W1:Y:S01]  /*35730*/  SHFL.IDX PT, R3, R8, RZ, 0x181f ;  /* 0x00181fff08037589 */ /* 0x000e6200000e0000 */
[C---:B------:R-:W-:Y:S02]  /*35740*/  LOP3.LUT P2, RZ, R9.reuse, 0x2, RZ, 0xc0, !PT ;  /* 0x0000000209ff7812 */ /* 0x040fe4000784c0ff */
[----:B------:R-:W-:Y:S01]  /*35750*/  LOP3.LUT P1, RZ, R9, 0x4, RZ, 0xc0, !PT ;  /* 0x0000000409ff7812 */ /* 0x000fe2000782c0ff */
[----:B------:R-:W-:Y:S01]  /*35760*/  SHFL.IDX PT, R5, R8, 0x1, 0x181f ;  /* 0x00381f0008057f89 */ /* 0x000fe200000e0000 */
[----:B------:R-:W-:Y:S01]  /*35770*/  VIADD R31, R6, 0x400 ;  /* 0x00000400061f7836 */ /* 0x000fe20000000000 */
[----:B0-----:R-:W-:-:S02]  /*35780*/  IADD3 R2, P0, R14, R0, RZ ;  /* 0x000000000e027210 */ /* 0x001fc40007f1e0ff */
[----:B------:R-:W0:Y:S03]  /*35790*/  SHFL.IDX PT, R14, R7, 0x1, 0x181f ;  /* 0x00381f00070e7f89 */ /* 0x000e2600000e0000 */
[----:B-1----:R-:W-:Y:S01]  /*357a0*/  IMAD.X R3, RZ, RZ, R3, P0 ;  /* 0x000000ffff037224 */ /* 0x002fe200000e0603 */
[----:B0-----:R-:W-:Y:S02]  /*357b0*/  IADD3 R4, P0, R14, R0, RZ ;  /* 0x000000000e047210 */ /* 0x001fe40007f1e0ff */
[----:B------:R-:W0:Y:S03]  /*357c0*/  SHFL.IDX PT, R14, R7, 0x2, 0x181f ;  /* 0x00581f00070e7f89 */ /* 0x000e2600000e0000 */
[----:B------:R-:W-:Y:S01]  /*357d0*/  IMAD.X R5, RZ, RZ, R5, P0 ;  /* 0x000000ffff057224 */ /* 0x000fe200000e0605 */
        /* <DEDUP_REMOVED lines=8> */
[----:B------:R-:W-:-:S13]  /*35860*/  ISETP.LT.OR P3, PT, R17, 0x1, !P0 ;  /* 0x000000011100780c */ /* 0x000fda0004761670 */
[----:B------:R0:W-:Y:S02]  /*35870*/  LDGSTS.E.BYPASS.LTC128B.128 [R6+0x9400], desc[UR36][R2.64+0x180], !P3 ;  /* 0x0940018002067fae */ /* 0x0001e4000d901d64 */
[----:B0-----:R-:W-:Y:S02]  /*35880*/  IADD3 R2, P3, R14, R0, RZ ;  /* 0x000000000e027210 */ /* 0x001fe40007f7e0ff */
[----:B------:R-:W0:Y:S03]  /*35890*/  SHFL.IDX PT, R14, R7, 0x3, 0x181f ;  /* 0x00781f00070e7f89 */ /* 0x000e2600000e0000 */
        /* <DEDUP_REMOVED lines=8> */
[----:B------:R-:W-:-:S13]  /*35920*/  ISETP.LT.OR P3, PT, R17, 0x11, !P0 ;  /* 0x000000111100780c */ /* 0x000fda0004761670 */
[----:B------:R0:W-:Y:S02]  /*35930*/  LDGSTS.E.BYPASS.LTC128B.128 [R6+0x9c00], desc[UR36][R4.64+0x180], !P3 ;  /* 0x09c0018004067fae */ /* 0x0001e4000d901d64 */
[----:B0-----:R-:W-:Y:S02]  /*35940*/  IADD3 R4, P3, R14, R0, RZ ;  /* 0x000000000e047210 */ /* 0x001fe40007f7e0ff */
[----:B------:R-:W0:Y:S03]  /*35950*/  SHFL.IDX PT, R14, R7, 0x4, 0x181f ;  /* 0x00981f00070e7f89 */ /* 0x000e2600000e0000 */
[----:B-1----:R-:W-:Y:S01]  /*35960*/  IMAD.X R5, RZ, RZ, R9, P3 ;  /* 0x000000ffff057224 */ /* 0x002fe200018e0609 */
[C---:B------:R-:W-:Y:S01]  /*35970*/  ISETP.LT.OR P3, PT, R17.reuse, 0x21, P4 ;  /* 0x000000211100780c */ /* 0x040fe20002761670 */
[----:B------:R-:W1:Y:S04]  /*35980*/  SHFL.IDX PT, R9, R8, 0x4, 0x181f ;  /* 0x00981f0008097f89 */ /* 0x000e6800000e0000 */
[----:B------:R-:W2:Y:S08]  /*35990*/  SHFL.IDX PT, R8, R8, 0x5, 0x181f ;  /* 0x00b81f0008087f89 */ /* 0x000eb000000e0000 */
        /* <DEDUP_REMOVED lines=8> */
[----:B------:R0:W3:Y:S03]  /*35a20*/  SHFL.IDX PT, R14, R7, 0x5, 0x181f ;  /* 0x00b81f00070e7f89 */ /* 0x0000e600000e0000 */
[----:B-1----:R-:W-:Y:S01]  /*35a30*/  IMAD.X R3, RZ, RZ, R9, P3 ;  /* 0x000000ffff037224 */ /* 0x002fe200018e0609 */
[----:B------:R-:W-:Y:S01]  /*35a40*/  ISETP.LT.OR P3, PT, R17, 0x31, P4 ;  /* 0x000000311100780c */ /* 0x000fe20002761670 */
[----:B------:R-:W-:-:S12]  /*35a50*/  IMAD.MOV.U32 R9, RZ, RZ, RZ ;  /* 0x000000ffff097224 */ /* 0x000fd800078e00ff */
        /* <DEDUP_REMOVED lines=14> */
[----:B--23--:R0:W-:Y:S02]  /*35b40*/  LDGSTS.E.BYPASS.LTC128B.128 [R6+0xb400], desc[UR36][R2.64+0x180], !P3 ;  /* 0x0b40018002067fae */ /* 0x00c1e4000d901d64 */
.L_x_11447:
        /* <DEDUP_REMOVED lines=20> */
.L_x_11350:
        /* <DEDUP_REMOVED lines=13> */
[----:B------:R-:W-:-:S05]  /*35d60*/  IMAD.MOV.U32 R17, RZ, RZ, 0x1 ;  /* 0x00000001ff117424 */ /* 0x000fca00078e00ff */
[----:B------:R-:W-:-:S04]  /*35d70*/  LOP3.LUT R2, RZ, UR4, RZ, 0x33, !PT ;  /* 0x00000004ff027c12 */ /* 0x000fc8000f8e33ff */
[----:B------:R-:W-:Y:S01]  /*35d80*/  VIADDMNMX R2, R2, -UR44, R3, !PT ;  /* 0x8000002c02027c46 */ /* 0x000fe2000f800103 */
[----:B0-----:R-:W-:Y:S01]  /*35d90*/  IMAD.SHL.U32 R4, R4, 0x10, RZ ;  /* 0x0000001004047824 */ /* 0x001fe200078e00ff */
[----:B-1----:R-:W-:-:S04]  /*35da0*/  LOP3.LUT R5, R5, 0x7f, RZ, 0xc0, !PT ;  /* 0x0000007f05057812 */ /* 0x002fc800078ec0ff */
[----:B------:R-:W-:Y:S02]  /*35db0*/  LOP3.LUT R4, R4, 0x70, RZ, 0xc0, !PT ;  /* 0x0000007004047812 */ /* 0x000fe400078ec0ff */
[----:B------:R-:W-:-:S04]  /*35dc0*/  SHF.R.U32.HI R5, RZ, 0x3, R5 ;  /* 0x00000003ff057819 */ /* 0x000fc80000011605 */
[----:B------:R-:W-:Y:S02]  /*35dd0*/  IADD3 R25, R4, R25, R5 ;  /* 0x0000001904197210 */ /* 0x000fe40007ffe005 */
[----:B------:R-:W-:-:S03]  /*35de0*/  LOP3.LUT R5, RZ, UR42, RZ, 0x33, !PT ;  /* 0x0000002aff057c12 */ /* 0x000fc6000f8e33ff */
[----:B------:R-:W-:Y:S01]  /*35df0*/  VIADD R25, R25, 0xfffffee0 ;  /* 0xfffffee019197836 */ /* 0x000fe20000000000 */
[----:B------:R-:W-:-:S04]  /*35e00*/  VIMNMX R2, R2, R5, !PT ;  /* 0x0000000502027248 */ /* 0x000fc80007fe0100 */
[C---:B------:R-:W-:Y:S01]  /*35e10*/  IADD3 R28, -R2.reuse, -0x2, RZ ;  /* 0xfffffffe021c7810 */ /* 0x040fe20007ffe1ff */
[----:B------:R-:W-:-:S07]  /*35e20*/  IMAD R18, R2, -0x60, R25 ;  /* 0xffffffa002127824 */ /* 0x000fce00078e0219 */
.L_x_11366:
        /* <DEDUP_REMOVED lines=22> */
.L_x_11353:
[----:B------:R-:W-:Y:S05]  /*35f90*/  BSYNC B1 ;  /* 0x0000000000017941 */ /* 0x000fea0003800000 */
.L_x_11352:
[----:B------:R-:W-:-:S13]  /*35fa0*/  ISETP.NE.AND P0, PT, R34, 0x3, PT ;  /* 0x000000032200780c */ /* 0x000fda0003f05270 */
[----:B------:R-:W-:Y:S05]  /*35fb0*/  @!P0 BRA `(.L_x_11354) ;  /* 0x0000000000048947 */ /* 0x000fea0003800000 */
[----:B------:R-:W-:Y:S01]  /*35fc0*/  BPT.TRAP 0x1 ;  /* 0x000000040000795c */ /* 0x000fe20000300000 */
.L_x_11354:
[----:B------:R-:W-:Y:S01]  /*35fd0*/  LEA R19, R17, UR46, 0x3 ;  /* 0x0000002e11137c11 */ /* 0x000fe2000f8e18ff */
[----:B------:R-:W-:Y:S01]  /*35fe0*/  BSSY B1, `(.L_x_11355) ;  /* 0x0000004000017945 */ /* 0x000fe20003800000 */
[----:B------:R-:W-:-:S04]  /*35ff0*/  SHF.L.U32 R23, R26, 0x1f, RZ ;  /* 0x0000001f1a177819 */ /* 0x000fc800000006ff */
[----:B------:R-:W1:Y:S02]  /*36000*/  SYNCS.PHASECHK.TRANS64.TRYWAIT P0, [R19+URZ+0x32440], R23 ;  /* 0x03244017130075a7 */ /* 0x000e64000800017f */
[----:B-1----:R-:W-:Y:S05]  /*36010*/  @!P0 BRA `(.L_x_11356) ;  /* 0x00000038005c8947 */ /* 0x002fea0003800000 */
.L_x_11448:
[----:B------:R-:W-:Y:S05]  /*36020*/  BSYNC B1 ;  /* 0x0000000000017941 */ /* 0x000fea0003800000 */
.L_x_11355:
        /* <DEDUP_REMOVED lines=57> */
.L_x_11462:
        /* <DEDUP_REMOVED lines=8> */
.L_x_11358:
        /* <DEDUP_REMOVED lines=10> */
.L_x_11359:
[----:B------:R2:W-:Y:S01]  /*364e0*/  SYNCS.ARRIVE.TRANS64.A1T0 RZ, [R19+URZ+0x32430], RZ ;  /* 0x032430ff13ff79a7 */ /* 0x0005e2000810003f */
[----:B------:R-:W-:Y:S05]  /*364f0*/  @!P2 BRA `(.L_x_11360) ;  /* 0x000000000004a947 */ /* 0x000fea0003800000 */
[----:B------:R-:W-:Y:S01]  /*36500*/  BPT.TRAP 0x1 ;  /* 0x000000040000795c */ /* 0x000fe20000300000 */
.L_x_11360:
[----:B------:R-:W3:Y:S01]  /*36510*/  SYNCS.PHASECHK.TRANS64.TRYWAIT P0, [R19+URZ+0x32460], R23 ;  /* 0x03246017130075a7 */ /* 0x000ee2000800017f */
[----:B------:R-:W-:Y:S04]  /*36520*/  BSSY B1, `(.L_x_11361) ;  /* 0x0000002000017945 */ /* 0x000fe80003800000 */
[----:B---3--:R-:W-:Y:S05]  /*36530*/  @!P0 BRA `(.L_x_11362) ;  /* 0x0000003800b48947 */ /* 0x008fea0003800000 */
.L_x_11463:
[----:B------:R-:W-:Y:S05]  /*36540*/  BSYNC B1 ;  /* 0x0000000000017941 */ /* 0x000fea0003800000 */
.L_x_11361:
        /* <DEDUP_REMOVED lines=46> */
[----:B------:R3:W-:Y:S01]  /*36830*/  LDGSTS.E.BYPASS.LTC128B.128 [R21+0x9800], desc[UR36][R8.64+0x180], !P1 ;  /* 0x0980018008157fae */ /* 0x0007e2000c901d64 */
[----:B0-----:R-:W-:-:S03]  /*36840*/  IADD3 R6, P0, R14, R0, RZ ;  /* 0x000000000e067210 */ /* 0x001fc60007f1e0ff */
[----:B------:R-:W-:Y:S04]  /*36850*/  SHFL.IDX PT, R22, R22, 0x5, 0x181f ;  /* 0x00b81f0016167f89 */ /* 0x000fe800000e0000 */
[----:B------:R-:W0:Y:S01]  /*36860*/  SHFL.IDX PT, R14, R20, 0x3, 0x181f ;  /* 0x00781f00140e7f89 */ /* 0x000e2200000e0000 */
[----:B-1----:R-:W-:Y:S02]  /*36870*/  IMAD.X R7, RZ, RZ, R4, P0 ;  /* 0x000000ffff077224 */ /* 0x002fe400000e0604 */
[----:B---3--:R-:W-:-:S03]  /*36880*/  IMAD.MOV.U32 R9, RZ, RZ, RZ ;  /* 0x000000ffff097224 */ /* 0x008fc600078e00ff */
[----:B------:R1:W-:Y:S04]  /*36890*/  LDGSTS.E.BYPASS.LTC128B.128 [R21+0x1000], desc[UR36][R6.64], !P4 ;  /* 0x0100000006157fae */ /* 0x0003e8000e101d64 */
[----:B------:R1:W-:Y:S04]  /*368a0*/  LDGSTS.E.BYPASS.LTC128B.128 [R21+0x4000], desc[UR36][R6.64+0x80], !P3 ;  /* 0x0400008006157fae */ /* 0x0003e8000d901d64 */
[----:B------:R1:W-:Y:S04]  /*368b0*/  LDGSTS.E.BYPASS.LTC128B.128 [R21+0x7000], desc[UR36][R6.64+0x100], !P2 ;  /* 0x0700010006157fae */ /* 0x0003e8000d101d64 */
[----:B------:R1:W-:Y:S01]  /*368c0*/  LDGSTS.E.BYPASS.LTC128B.128 [R21+0xa000], desc[UR36][R6.64+0x180], !P1 ;  /* 0x0a00018006157fae */ /* 0x0003e2000c901d64 */
[----:B0-----:R-:W-:-:S03]  /*368d0*/  IADD3 R4, P0, R14, R0, RZ ;  /* 0x000000000e047210 */ /* 0x001fc60007f1e0ff */
[----:B------:R-:W0:Y:S02]  /*368e0*/  SHFL.IDX PT, R14, R20, 0x4, 0x181f ;  /* 0x00981f00140e7f89 */ /* 0x000e2400000e0000 */
[----:B------:R-:W-:-:S05]  /*368f0*/  IMAD.X R5, RZ, RZ, R5, P0 ;  /* 0x000000ffff057224 */ /* 0x000fca00000e0605 */
        /* <DEDUP_REMOVED lines=11> */
.L_x_11477:
        /* <DEDUP_REMOVED lines=11> */
.L_x_11364:
        /* <DEDUP_REMOVED lines=10> */
.L_x_11365:
        /* <DEDUP_REMOVED lines=10> */
.L_x_11351:
[----:B------:R-:W-:Y:S05]  /*36ba0*/  BSYNC B0 ;  /* 0x0000000000007941 */ /* 0x000fea0003800000 */
.L_x_11324:
[----:B------:R-:W0:Y:S01]  /*36bb0*/  S2R R3, SR_CgaCtaId ;  /* 0x0000000000037919 */ /* 0x000e220000008800 */
[----:B------:R-:W-:Y:S01]  /*36bc0*/  MOV R0, 0x400 ;  /* 0x0000040000007802 */ /* 0x000fe20000000f00 */
[----:B------:R-:W-:Y:S01]  /*36bd0*/  BSSY B0, `(.L_x_11367) ;  /* 0x0000005000007945 */ /* 0x000fe20003800000 */
[----:B------:R-:W-:Y:S02]  /*36be0*/  SHF.L.U32 R9, R9, 0x1f, RZ ;  /* 0x0000001f09097819 */ /* 0x000fe400000006ff */
[----:B0-----:R-:W-:-:S04]  /*36bf0*/  LEA R4, R3, R0, 0x18 ;  /* 0x0000000003047211 */ /* 0x001fc800078ec0ff */
[----:B------:R-:W0:Y:S02]  /*36c00*/  SYNCS.PHASECHK.TRANS64.TRYWAIT P0, [R4+URZ+0x32420], R9 ;  /* 0x03242009040075a7 */ /* 0x000e24000800017f */
[----:B0-----:R-:W-:Y:S05]  /*36c10*/  @!P0 BRA `(.L_x_11368) ;  /* 0x0000003800dc8947 */ /* 0x001fea0003800000 */
.L_x_11478:
[----:B------:R-:W-:Y:S05]  /*36c20*/  BSYNC B0 ;  /* 0x0000000000007941 */ /* 0x000fea0003800000 */
.L_x_11367:
[----:B------:R-:W-:-:S03]  /*36c30*/  UMOV UR4, 0xffffffff ;  /* 0xffffffff00047882 */ /* 0x000fc60000000000 */
[----:B------:R-:W-:Y:S05]  /*36c40*/  BRA.DIV UR4, `(.L_x_11369) ;  /* 0x0000003a04e47947 */ /* 0x000fea000b800000 */
[----:B------:R-:W1:Y:S02]  /*36c50*/  S2R R0, SR_TID.X ;  /* 0x0000000000007919 */ /* 0x000e640000002100 */
[----:B-1----:R-:W-:-:S04]  /*36c60*/  SHF.R.U32.HI R0, RZ, 0x5, R0 ;  /* 0x00000005ff007819 */ /* 0x002fc80000011600 */
[----:B------:R-:W-:-:S05]  /*36c70*/  LOP3.LUT R0, R0, 0x3, RZ, 0xc0, !PT ;  /* 0x0000000300007812 */ /* 0x000fca00078ec0ff */
[----:B------:R1:W3:Y:S02]  /*36c80*/  SHFL.IDX PT, R14, R0, RZ, 0x1f ;  /* 0x00001fff000e7589 */ /* 0x0002e400000e0000 */
.L_x_11481:
[----:B---3--:R-:W-:-:S13]  /*36c90*/  ISETP.NE.AND P0, PT, R14, RZ, PT ;  /* 0x000000ff0e00720c */ /* 0x008fda0003f05270 */
[----:B------:R-:W-:Y:S05]  /*36ca0*/  @P0 BRA `(.L_x_11213) ;  /* 0x0000000000880947 */ /* 0x000fea0003800000 */
[----:B------:R-:W-:-:S03]  /*36cb0*/  UMOV UR4, 0xffffffff ;  /* 0xffffffff00047882 */ /* 0x000fc60000000000 */
[----:B------:R-:W-:Y:S05]  /*36cc0*/  BRA.DIV UR4, `(.L_x_11370) ;  /* 0x0000003a04f87947 */ /* 0x000fea000b800000 */
[----:B------:R-:W-:-:S13]  /*36cd0*/  ELECT P6, URZ, PT ;  /* 0x00000000003f782f */ /* 0x000fda00038c0000 */
.L_x_11484:
[----:B------:R-:W-:Y:S05]  /*36ce0*/  @!P6 BRA `(.L_x_11213) ;  /* 0x000000000078e947 */ /* 0x000fea0003800000 */
[----:B------:R-:W-:-:S06]  /*36cf0*/  ULOP3.LUT UR4, UR60, 0x2, URZ, 0xfc, !UPT ;  /* 0x000000023c047892 */ /* 0x000fcc000f8efc3f */
[----:B-1----:R-:W-:-:S05]  /*36d00*/  IMAD.U32 R0, RZ, RZ, UR4 ;  /* 0x00000004ff007e24 */ /* 0x002fca000f8e00ff */
[----:B------:R-:W-:-:S13]  /*36d10*/  ISETP.NE.AND P0, PT, R0, 0x3, PT ;  /* 0x000000030000780c */ /* 0x000fda0003f05270 */
[----:B------:R-:W-:Y:S05]  /*36d20*/  @!P0 BRA `(.L_x_11371) ;  /* 0x0000000000048947 */ /* 0x000fea0003800000 */
[----:B------:R-:W-:Y:S01]  /*36d30*/  BPT.TRAP 0x1 ;  /* 0x000000040000795c */ /* 0x000fe20000300000 */
.L_x_11371:
[C---:B------:R-:W-:Y:S01]  /*36d40*/  IMAD R5, R17.reuse, 0x8, R4 ;  /* 0x0000000811057824 */ /* 0x040fe200078e0204 */
[----:B------:R-:W-:Y:S01]  /*36d50*/  SHF.L.U32 R0, R26, 0x1f, RZ ;  /* 0x0000001f1a007819 */ /* 0x000fe200000006ff */
[----:B------:R-:W-:-:S03]  /*36d60*/  VIADD R17, R17, 0x1 ;  /* 0x0000000111117836 */ /* 0x000fc60000000000 */
[----:B------:R-:W1:Y:S02]  /*36d70*/  SYNCS.PHASECHK.TRANS64.TRYWAIT P1, [R5+URZ+0x32440], R0 ;  /* 0x03244000050075a7 */ /* 0x000e64000802017f */
[----:B------:R-:W-:-:S04]  /*36d80*/  ISETP.NE.AND P2, PT, R17, 0x2, PT ;  /* 0x000000021100780c */ /* 0x000fc80003f45270 */
[----:B------:R-:W-:Y:S01]  /*36d90*/  SEL R3, RZ, 0x1, P2 ;  /* 0x00000001ff037807 */ /* 0x000fe20001000000 */
[----:B-1----:R-:W-:Y:S08]  /*36da0*/  @!P1 BRA `(.L_x_11372) ;  /* 0x0000003800e09947 */ /* 0x002ff00003800000 */
.L_x_11485:
[----:B------:R-:W-:Y:S02]  /*36db0*/  SEL R17, R17, RZ, P2 ;  /* 0x000000ff11117207 */ /* 0x000fe40001000000 */
[----:B------:R-:W-:Y:S01]  /*36dc0*/  LOP3.LUT R2, R26, R3, RZ, 0x3c, !PT ;  /* 0x000000031a027212 */ /* 0x000fe200078e3cff */
[----:B------:R-:W-:Y:S06]  /*36dd0*/  @!P0 BRA `(.L_x_11373) ;  /* 0x0000000000048947 */ /* 0x000fec0003800000 */
[----:B------:R-:W-:Y:S01]  /*36de0*/  BPT.TRAP 0x1 ;  /* 0x000000040000795c */ /* 0x000fe20000300000 */
.L_x_11373:
[----:B------:R-:W-:Y:S01]  /*36df0*/  IMAD R17, R17, 0x8, R4 ;  /* 0x0000000811117824 */ /* 0x000fe200078e0204 */
[----:B------:R-:W-:-:S04]  /*36e00*/  SHF.L.U32 R2, R2, 0x1f, RZ ;  /* 0x0000001f02027819 */ /* 0x000fc800000006ff */
[----:B------:R-:W3:Y:S02]  /*36e10*/  SYNCS.PHASECHK.TRANS64.TRYWAIT P1, [R17+URZ+0x32440], R2 ;  /* 0x03244002110075a7 */ /* 0x000ee4000802017f */
[----:B---3--:R-:W-:Y:S05]  /*36e20*/  @!P1 BRA `(.L_x_11374) ;  /* 0x0000003800d49947 */ /* 0x008fea0003800000 */
.L_x_11486:
[----:B------:R-:W-:Y:S05]  /*36e30*/  @!P0 BRA `(.L_x_11375) ;  /* 0x0000000000048947 */ /* 0x000fea0003800000 */
[----:B------:R-:W-:Y:S01]  /*36e40*/  BPT.TRAP 0x1 ;  /* 0x000000040000795c */ /* 0x000fe20000300000 */
.L_x_11375:
[----:B------:R-:W4:Y:S02]  /*36e50*/  SYNCS.PHASECHK.TRANS64.TRYWAIT P1, [R5+URZ+0x32460], R0 ;  /* 0x03246000050075a7 */ /* 0x000f24000802017f */
[----:B----4-:R-:W-:Y:S05]  /*36e60*/  @!P1 BRA `(.L_x_11376) ;  /* 0x0000003800d89947 */ /* 0x010fea0003800000 */
.L_x_11487:
[----:B------:R-:W-:Y:S05]  /*36e70*/  @!P0 BRA `(.L_x_11377) ;  /* 0x0000000000048947 */ /* 0x000fea0003800000 */
[----:B------:R-:W-:Y:S01]  /*36e80*/  BPT.TRAP 0x1 ;  /* 0x000000040000795c */ /* 0x000fe20000300000 */
.L_x_11377:
[----:B------:R0:W0:Y:S02]  /*36e90*/  SYNCS.PHASECHK.TRANS64.TRYWAIT P0, [R17+URZ+0x32460], R2 ;  /* 0x03246002110075a7 */ /* 0x000024000800017f */
[----:B0-----:R-:W-:Y:S05]  /*36ea0*/  @!P0 NANOSLEEP.SYNCS 0x989680 ;  /* 0x009896800000895d */ /* 0x001fea0003900000 */
[----:B------:R-:W0:Y:S02]  /*36eb0*/  @!P0 SYNCS.PHASECHK.TRANS64 P0, [R17+URZ+0x32460], R2 ;  /* 0x03246002110085a7 */ /* 0x000e24000800007f */
[----:B0-----:R-:W-:Y:S05]  /*36ec0*/  @!P0 BRA `(.L_x_11377) ;  /* 0xfffffffc00f08947 */ /* 0x001fea000383ffff */
.L_x_11213:
[----:B------:R-:W-:Y:S05]  /*36ed0*/  BSYNC B6 ;  /* 0x0000000000067941 */ /* 0x000fea0003800000 */
.L_x_11210:
[----:B------:R-:W-:Y:S05]  /*36ee0*/  EXIT ;  /* 0x000000000000794d */ /* 0x000fea0003800000 */
.L_x_11224:
[----:B0-----:R0:W1:Y:S02]  /*36ef0*/  SYNCS.PHASECHK.TRANS64.TRYWAIT P0, [R72+URZ+0x32400], R15 ;  /* 0x0324000f480075a7 */ /* 0x001064000800017f */
[----:B-1----:R-:W-:Y:S05]  /*36f00*/  @!P0 NANOSLEEP.SYNCS 0x989680 ;  /* 0x009896800000895d */ /* 0x002fea0003900000 */
[----:B------:R-:W1:Y:S02]  /*36f10*/  @!P0 SYNCS.PHASECHK.TRANS64 P0, [R72+URZ+0x32400], R15 ;  /* 0x0324000f480085a7 */ /* 0x000e64000800007f */
[----:B-1----:R-:W-:Y:S05]  /*36f20*/  @!P0 BRA `(.L_x_11224) ;  /* 0xfffffffc00f08947 */ /* 0x002fea000383ffff */
[----:B------:R-:W-:Y:S05]  /*36f30*/  BRA `(.L_x_11378) ;  /* 0xfffffcb000b87947 */ /* 0x000fea000383ffff */
.L_x_11231:
[----:B--2---:R2:W3:Y:S02]  /*36f40*/  SYNCS.PHASECHK.TRANS64.TRYWAIT P0, [R6+URZ], R7 ;  /* 0x00000007060075a7 */ /* 0x0044e4000800017f */
[----:B---3--:R-:W-:Y:S05]  /*36f50*/  @!P0 NANOSLEEP.SYNCS 0x989680 ;  /* 0x009896800000895d */ /* 0x008fea0003900000 */
[----:B------:R-:W3:Y:S02]  /*36f60*/  @!P0 SYNCS.PHASECHK.TRANS64 P0, [R6+URZ], R7 ;  /* 0x00000007060085a7 */ /* 0x000ee4000800007f */
[----:B---3--:R-:W-:Y:S05]  /*36f70*/  @!P0 BRA `(.L_x_11231) ;  /* 0xfffffffc00f08947 */ /* 0x008fea000383ffff */
[----:B------:R-:W-:Y:S05]  /*36f80*/  BRA `(.L_x_11230) ;  /* 0xfffffcb400bc7947 */ /* 0x000fea000383ffff */
.L_x_11233:
[----:B0-----:R0:W1:Y:S02]  /*36f90*/  SYNCS.PHASECHK.TRANS64.TRYWAIT P0, [R72+URZ+0x32410], R7 ;  /* 0x03241007480075a7 */ /* 0x001064000800017f */
[----:B-1----:R-:W-:Y:S05]  /*36fa0*/  @!P0 NANOSLEEP.SYNCS 0x989680 ;  /* 0x009896800000895d */ /* 0x002fea0003900000 */
[----:B------:R-:W1:Y:S02]  /*36fb0*/  @!P0 SYNCS.PHASECHK.TRANS64 P0, [R72+URZ+0x32410], R7 ;  /* 0x03241007480085a7 */ /* 0x000e64000800007f */
[----:B-1----:R-:W-:Y:S05]  /*36fc0*/  @!P0 BRA `(.L_x_11233) ;  /* 0xfffffffc00f08947 */ /* 0x002fea000383ffff */
[----:B------:R-:W-:Y:S05]  /*36fd0*/  BRA `(.L_x_11379) ;  /* 0xfffffcb800947947 */ /* 0x000fea000383ffff */
.L_x_11240:
[----:B-1----:R1:W2:Y:S02]  /*36fe0*/  SYNCS.PHASECHK.TRANS64.TRYWAIT P0, [R6+URZ], R7 ;  /* 0x00000007060075a7 */ /* 0x0022a4000800017f */
[----:B--2---:R-:W-:Y:S05]  /*36ff0*/  @!P0 NANOSLEEP.SYNCS 0x989680 ;  /* 0x009896800000895d */ /* 0x004fea0003900000 */
[----:B------:R-:W2:Y:S02]  /*37000*/  @!P0 SYNCS.PHASECHK.TRANS64 P0, [R6+URZ], R7 ;  /* 0x00000007060085a7 */ /* 0x000ea4000800007f */
[----:B--2---:R-:W-:Y:S05]  /*37010*/  @!P0 BRA `(.L_x_11240) ;  /* 0xfffffffc00f08947 */ /* 0x004fea000383ffff */
[----:B------:R-:W-:Y:S05]  /*37020*/  BRA `(.L_x_11239) ;  /* 0xfffffcb800d87947 */ /* 0x000fea000383ffff */
.L_x_11274:
[----:B---3--:R3:W4:Y:S02]  /*37030*/  SYNCS.PHASECHK.TRANS64.TRYWAIT P0, [R6+URZ], R7 ;  /* 0x00000007060075a7 */ /* 0x008724000800017f */
[----:B----4-:R-:W-:Y:S05]  /*37040*/  @!P0 NANOSLEEP.SYNCS 0x989680 ;  /* 0x009896800000895d */ /* 0x010fea0003900000 */
[----:B------:R-:W4:Y:S02]  /*37050*/  @!P0 SYNCS.PHASECHK.TRANS64 P0, [R6+URZ], R7 ;  /* 0x00000007060085a7 */ /* 0x000f24000800007f */
[----:B----4-:R-:W-:Y:S05]  /*37060*/  @!P0 BRA `(.L_x_11274) ;  /* 0xfffffffc00f08947 */ /* 0x010fea000383ffff */
[----:B------:R-:W-:Y:S05]  /*37070*/  BRA `(.L_x_11273) ;  /* 0xfffffd2000987947 */ /* 0x000fea000383ffff */
.L_x_11281:
[----:B-1----:R1:W2:Y:S02]  /*37080*/  SYNCS.PHASECHK.TRANS64.TRYWAIT P0, [R12+URZ], R13 ;  /* 0x0000000d0c0075a7 */ /* 0x0022a4000800017f */
[----:B--2---:R-:W-:Y:S05]  /*37090*/  @!P0 NANOSLEEP.SYNCS 0x989680 ;  /* 0x009896800000895d */ /* 0x004fea0003900000 */
[----:B------:R-:W2:Y:S02]  /*370a0*/  @!P0 SYNCS.PHASECHK.TRANS64 P0, [R12+URZ], R13 ;  /* 0x0000000d0c0085a7 */ /* 0x000ea4000800007f */
[----:B--2---:R-:W-:Y:S05]  /*370b0*/  @!P0 BRA `(.L_x_11281) ;  /* 0xfffffffc00f08947 */ /* 0x004fea000383ffff */
[----:B------:R-:W-:Y:S05]  /*370c0*/  BRA `(.L_x_11280) ;  /* 0xfffffd2400bc7947 */ /* 0x000fea000383ffff */
.L_x_11294:
[----:B-1----:R1:W2:Y:S02]  /*370d0*/  SYNCS.PHASECHK.TRANS64.TRYWAIT P0, [R4+URZ], R5 ;  /* 0x00000005040075a7 */ /* 0x0022a4000800017f */
[----:B--2---:R-:W-:Y:S05]  /*370e0*/  @!P0 NANOSLEEP.SYNCS 0x989680 ;  /* 0x009896800000895d */ /* 0x004fea0003900000 */
[----:B------:R-:W2:Y:S02]  /*370f0*/  @!P0 SYNCS.PHASECHK.TRANS64 P0, [R4+URZ], R5 ;  /* 0x00000005040085a7 */ /* 0x000ea4000800007f */
[----:B--2---:R-:W-:Y:S05]  /*37100*/  @!P0 BRA `(.L_x_11294) ;  /* 0xfffffffc00f08947 */ /* 0x004fea000383ffff */
[----:B------:R-:W-:Y:S05]  /*37110*/  BRA `(.L_x_11293) ;  /* 0xfffffecc00987947 */ /* 0x000fea000383ffff */
.L_x_11301:
[----:B-1----:R1:W2:Y:S02]  /*37120*/  SYNCS.PHASECHK.TRANS64.TRYWAIT P0, [R2+URZ], R3 ;  /* 0x00000003020075a7 */ /* 0x0022a4000800017f */
[----:B--2---:R-:W-:Y:S05]  /*37130*/  @!P0 NANOSLEEP.SYNCS 0x989680 ;  /* 0x009896800000895d */ /* 0x004fea0003900000 */
[----:B------:R-:W2:Y:S02]  /*37140*/  @!P0 SYNCS.PHASECHK.TRANS64 P0, [R2+URZ], R3 ;  /* 0x00000003020085a7 */ /* 0x000ea4000800007f */
[----:B--2---:R-:W-:Y:S05]  /*37150*/  @!P0 BRA `(.L_x_11301) ;  /* 0xfffffffc00f08947 */ /* 0x004fea000383ffff */
[----:B------:R-:W-:Y:S05]  /*37160*/  BRA `(.L_x_11300) ;  /* 0xfffffed000d47947 */ /* 0x000fea000383ffff */
.L_x_11335:
[----:B------:R-:W-:Y:S02]  /*37170*/  IMAD.MOV.U32 R13, RZ, RZ, R18 ;  /* 0x000000ffff0d7224 */ /* 0x000fe400078e0012 */
[----:B------:R-:W-:Y:S02]  /*37180*/  IMAD.MOV.U32 R12, RZ, RZ, RZ ;  /* 0x000000ffff0c7224 */ /* 0x000fe400078e00ff */
[----:B------:R-:W-:Y:S02]  /*37190*/  IMAD.MOV.U32 R11, RZ, RZ, 0x1f ;  /* 0x0000001fff0b7424 */ /* 0x000fe400078e00ff */
[----:B------:R-:W-:-:S07]  /*371a0*/  IMAD.MOV.U32 R15, RZ, RZ, -0x1 ;  /* 0xffffffffff0f7424 */ /* 0x000fce00078e00ff */
[----:B-----5:R-:W-:Y:S05]  /*371b0*/  WARPSYNC.COLLECTIVE R15, `(.L_x_11380) ;  /* 0x000000000f087348 */ /* 0x020fea0003c00000 */
[----:B------:R0:W1:Y:S02]  /*371c0*/  SHFL.IDX P6, R14, R13, R12, R11 ;  /* 0x0000000c0d0e7389 */ /* 0x00006400000c000b */
[----:B01---5:R-:W-:Y:S01]  /*371d0*/  ENDCOLLECTIVE ;  /* 0x000000000000791b */ /* 0x023fe20003800000 */
.L_x_11380:
[----:B------:R-:W-:Y:S05]  /*371e0*/  BRA `(.L_x_11381) ;  /* 0xffffffc400587947 */ /* 0x000fea000383ffff */
.L_x_11337:
[----:B0-----:R-:W-:-:S04]  /*371f0*/  IMAD.U32 R3, RZ, RZ, UR46 ;  /* 0x0000002eff037e24 */ /* 0x001fc8000f8e00ff */
[----:B------:R0:W1:Y:S03]  /*37200*/  SYNCS.PHASECHK.TRANS64.TRYWAIT P0, [R3+URZ+0x32440], R2 ;  /* 0x03244002030075a7 */ /* 0x000066000800017f */
[----:B-1----:R-:W-:Y:S05]  /*37210*/  @!P0 NANOSLEEP.SYNCS 0x989680 ;  /* 0x009896800000895d */ /* 0x002fea0003900000 */
[----:B------:R-:W1:Y:S02]  /*37220*/  @!P0 SYNCS.PHASECHK.TRANS64 P0, [R3+URZ+0x32440], R2 ;  /* 0x03244002030085a7 */ /* 0x000e64000800007f */
[----:B-1----:R-:W-:Y:S05]  /*37230*/  @!P0 BRA `(.L_x_11337) ;  /* 0xfffffffc00ec8947 */ /* 0x002fea000383ffff */
[----:B------:R-:W-:Y:S05]  /*37240*/  BRA `(.L_x_11382) ;  /* 0xffffffc400947947 */ /* 0x000fea000383ffff */
.L_x_11338:
        /* <DEDUP_REMOVED lines=8> */
.L_x_11384:
[----:B------:R-:W-:Y:S05]  /*372d0*/  BSYNC B0 ;  /* 0x0000000000007941 */ /* 0x000fea0003800000 */
.L_x_11383:
        /* <DEDUP_REMOVED lines=9> */
.L_x_11385:
[----:B------:R-:W-:Y:S02]  /*37370*/  IMAD.MOV.U32 R13, RZ, RZ, R5 ;  /* 0x000000ffff0d7224 */ /* 0x000fe400078e0005 */
[----:B------:R-:W-:Y:S01]  /*37380*/  IMAD.MOV.U32 R12, RZ, RZ, 0x1 ;  /* 0x00000001ff0c7424 */ /* 0x000fe200078e00ff */
[----:B------:R-:W-:-:S13]  /*37390*/  @P0 LEA R2, P1, R22, R14, 0x1 ;  /* 0x0000000e16020211 */ /* 0x000fda00078208ff */
[----:B------:R-:W-:Y:S05]  /*373a0*/  WARPSYNC.COLLECTIVE R15, `(.L_x_11386) ;  /* 0x000000000f087348 */ /* 0x000fea0003c00000 */
[----:B------:R0:W1:Y:S02]  /*373b0*/  SHFL.IDX P6, R14, R13, R12, R11 ;  /* 0x0000000c0d0e7389 */ /* 0x00006400000c000b */
[----:B01----:R-:W-:Y:S01]  /*373c0*/  ENDCOLLECTIVE ;  /* 0x000000000000791b */ /* 0x003fe20003800000 */
.L_x_11386:
        /* <DEDUP_REMOVED lines=12> */
.L_x_11387:
[----:B------:R-:W-:Y:S02]  /*37490*/  IMAD.MOV.U32 R13, RZ, RZ, R5 ;  /* 0x000000ffff0d7224 */ /* 0x000fe400078e0005 */
[----:B------:R-:W-:Y:S01]  /*374a0*/  IMAD.MOV.U32 R12, RZ, RZ, 0x2 ;  /* 0x00000002ff0c7424 */ /* 0x000fe200078e00ff */
[----:B------:R-:W-:-:S13]  /*374b0*/  @P0 LEA R2, P1, R22, R14, 0x1 ;  /* 0x0000000e16020211 */ /* 0x000fda00078208ff */
[----:B------:R-:W-:Y:S05]  /*374c0*/  WARPSYNC.COLLECTIVE R15, `(.L_x_11388) ;  /* 0x000000000f087348 */ /* 0x000fea0003c00000 */
[----:B------:R0:W1:Y:S02]  /*374d0*/  SHFL.IDX P6, R14, R13, R12, R11 ;  /* 0x0000000c0d0e7389 */ /* 0x00006400000c000b */
[----:B01----:R-:W-:Y:S01]  /*374e0*/  ENDCOLLECTIVE ;  /* 0x000000000000791b */ /* 0x003fe20003800000 */
.L_x_11388:
        /* <DEDUP_REMOVED lines=12> */
.L_x_11389:
[----:B------:R-:W-:Y:S02]  /*375b0*/  IMAD.MOV.U32 R13, RZ, RZ, R5 ;  /* 0x000000ffff0d7224 */ /* 0x000fe400078e0005 */
[----:B------:R-:W-:Y:S01]  /*375c0*/  IMAD.MOV.U32 R12, RZ, RZ, 0x3 ;  /* 0x00000003ff0c7424 */ /* 0x000fe200078e00ff */
[----:B------:R-:W-:-:S13]  /*375d0*/  @P0 LEA R2, P1, R22, R14, 0x1 ;  /* 0x0000000e16020211 */ /* 0x000fda00078208ff */
[----:B------:R-:W-:Y:S05]  /*375e0*/  WARPSYNC.COLLECTIVE R15, `(.L_x_11390) ;  /* 0x000000000f087348 */ /* 0x000fea0003c00000 */
[----:B------:R0:W1:Y:S02]  /*375f0*/  SHFL.IDX P6, R14, R13, R12, R11 ;  /* 0x0000000c0d0e7389 */ /* 0x00006400000c000b */
[----:B01----:R-:W-:Y:S01]  /*37600*/  ENDCOLLECTIVE ;  /* 0x000000000000791b */ /* 0x003fe20003800000 */
.L_x_11390:
        /* <DEDUP_REMOVED lines=12> */
.L_x_11391:
[----:B------:R-:W-:Y:S02]  /*376d0*/  IMAD.MOV.U32 R13, RZ, RZ, R5 ;  /* 0x000000ffff0d7224 */ /* 0x000fe400078e0005 */
[----:B------:R-:W-:Y:S01]  /*376e0*/  IMAD.MOV.U32 R12, RZ, RZ, 0x4 ;  /* 0x00000004ff0c7424 */ /* 0x000fe200078e00ff */
[----:B------:R-:W-:-:S13]  /*376f0*/  @P0 LEA R2, P1, R22, R14, 0x1 ;  /* 0x0000000e16020211 */ /* 0x000fda00078208ff */
[----:B------:R-:W-:Y:S05]  /*37700*/  WARPSYNC.COLLECTIVE R15, `(.L_x_11392) ;  /* 0x000000000f087348 */ /* 0x000fea0003c00000 */
[----:B------:R0:W1:Y:S02]  /*37710*/  SHFL.IDX P6, R14, R13, R12, R11 ;  /* 0x0000000c0d0e7389 */ /* 0x00006400000c000b */
[----:B01----:R-:W-:Y:S01]  /*37720*/  ENDCOLLECTIVE ;  /* 0x000000000000791b */ /* 0x003fe20003800000 */
.L_x_11392:
        /* <DEDUP_REMOVED lines=12> */
.L_x_11393:
[----:B------:R-:W-:Y:S02]  /*377f0*/  IMAD.MOV.U32 R13, RZ, RZ, R5 ;  /* 0x000000ffff0d7224 */ /* 0x000fe400078e0005 */
[----:B------:R-:W-:Y:S01]  /*37800*/  IMAD.MOV.U32 R12, RZ, RZ, 0x5 ;  /* 0x00000005ff0c7424 */ /* 0x000fe200078e00ff */
[----:B------:R-:W-:-:S13]  /*37810*/  @P0 LEA R2, P1, R22, R14, 0x1 ;  /* 0x0000000e16020211 */ /* 0x000fda00078208ff */
[----:B------:R-:W-:Y:S05]  /*37820*/  WARPSYNC.COLLECTIVE R15, `(.L_x_11394) ;  /* 0x000000000f087348 */ /* 0x000fea0003c00000 */
[----:B------:R0:W1:Y:S02]  /*37830*/  SHFL.IDX P6, R14, R13, R12, R11 ;  /* 0x0000000c0d0e7389 */ /* 0x00006400000c000b */
[----:B01----:R-:W-:Y:S01]  /*37840*/  ENDCOLLECTIVE ;  /* 0x000000000000791b */ /* 0x003fe20003800000 */
.L_x_11394:
        /* <DEDUP_REMOVED lines=10> */
.L_x_11395:
[----:B------:R-:W-:Y:S05]  /*378f0*/  BRA `(.L_x_11396) ;  /* 0xffffffc4000c7947 */ /* 0x000fea000383ffff */
.L_x_11341:
[----:B------:R-:W-:Y:S01]  /*37900*/  IMAD.MOV.U32 R13, RZ, RZ, R6 ;  /* 0x000000ffff0d7224 */ /* 0x000fe200078e0006 */
[----:B------:R-:W-:Y:S01]  /*37910*/  LOP3.LUT R16, R16, 0xffffefff, RZ, 0xc0, !PT ;  /* 0xffffefff10107812 */ /* 0x000fe200078ec0ff */
[----:B------:R-:W-:Y:S02]  /*37920*/  IMAD.MOV.U32 R12, RZ, RZ, RZ ;  /* 0x000000ffff0c7224 */ /* 0x000fe400078e00ff */
[----:B------:R-:W-:Y:S02]  /*37930*/  IMAD.MOV.U32 R11, RZ, RZ, 0x181f ;  /* 0x0000181fff0b7424 */ /* 0x000fe400078e00ff */
[----:B------:R-:W-:Y:S02]  /*37940*/  IMAD.MOV.U32 R15, RZ, RZ, -0x1 ;  /* 0xffffffffff0f7424 */ /* 0x000fe400078e00ff */
[----:B------:R-:W-:-:S07]  /*37950*/  VIADD R4, R20, UR40 ;  /* 0x0000002814047c36 */ /* 0x000fce0008000000 */
[----:B------:R-:W-:Y:S05]  /*37960*/  WARPSYNC.COLLECTIVE R15, `(.L_x_11397) ;  /* 0x000000000f087348 */ /* 0x000fea0003c00000 */
[----:B------:R0:W1:Y:S02]  /*37970*/  SHFL.IDX P6, R14, R13, R12, R11 ;  /* 0x0000000c0d0e7389 */ /* 0x00006400000c000b */
[----:B01----:R-:W-:Y:S01]  /*37980*/  ENDCOLLECTIVE ;  /* 0x000000000000791b */ /* 0x003fe20003800000 */
.L_x_11397:
[----:B------:R-:W-:Y:S02]  /*37990*/  VIADD R10, R4, 0x10 ;  /* 0x00000010040a7836 */ /* 0x000fe40000000000 */
[----:B------:R-:W-:Y:S02]  /*379a0*/  IMAD.MOV.U32 R13, RZ, RZ, R0 ;  /* 0x000000ffff0d7224 */ /* 0x000fe400078e0000 */
[----:B------:R-:W-:-:S07]  /*379b0*/  IMAD.MOV.U32 R3, RZ, RZ, R14 ;  /* 0x000000ffff037224 */ /* 0x000fce00078e000e */
[----:B------:R-:W-:Y:S05]  /*379c0*/  WARPSYNC.COLLECTIVE R15, `(.L_x_11398) ;  /* 0x000000000f087348 */ /* 0x000fea0003c00000 */
[----:B------:R0:W1:Y:S02]  /*379d0*/  SHFL.IDX P6, R14, R13, R12, R11 ;  /* 0x0000000c0d0e7389 */ /* 0x00006400000c000b */
[----:B01----:R-:W-:Y:S01]  /*379e0*/  ENDCOLLECTIVE ;  /* 0x000000000000791b */ /* 0x003fe20003800000 */
.L_x_11398:
        /* <DEDUP_REMOVED lines=11> */
.L_x_11399:
[----:B------:R-:W-:Y:S01]  /*37aa0*/  LOP3.LUT R16, R16, 0xfffff7ff, RZ, 0xc0, !PT ;  /* 0xfffff7ff10107812 */ /* 0x000fe200078ec0ff */
[----:B------:R-:W-:-:S05]  /*37ab0*/  @!P2 IMAD.X R3, RZ, RZ, R3, P1 ;  /* 0x000000ffff03a224 */ /* 0x000fca00008e0603 */
[----:B------:R-:W-:Y:S01]  /*37ac0*/  @!PT LDS RZ, [RZ] ;  /* 0x00000000fffff984 */ /* 0x000fe20000000800 */
[----:B------:R-:W-:Y:S01]  /*37ad0*/  @!PT LDS RZ, [RZ] ;  /* 0x00000000fffff984 */ /* 0x000fe20000000800 */
[----:B------:R-:W-:Y:S01]  /*37ae0*/  @!PT LDS RZ, [RZ] ;  /* 0x00000000fffff984 */ /* 0x000fe20000000800 */
[----:B------:R0:W-:Y:S01]  /*37af0*/  @!P2 LDGSTS.E.BYPASS.LTC128B.128 [R8+0x18400], desc[UR36][R2.64], !P0 ;  /* 0x184000000208afae */ /* 0x0001e2000c101d64 */
[----:B------:R-:W-:Y:S01]  /*37b00*/  ISETP.GE.AND P2, PT, R10, R5, PT ;  /* 0x000000050a00720c */ /* 0x000fe20003f46270 */
[----:B------:R-:W-:Y:S02]  /*37b10*/  IMAD.MOV.U32 R13, RZ, RZ, R0 ;  /* 0x000000ffff0d7224 */ /* 0x000fe400078e0000 */
[----:B0-----:R-:W-:-:S10]  /*37b20*/  VIADD R8, R4, 0x20 ;  /* 0x0000002004087836 */ /* 0x001fd40000000000 */
[----:B------:R-:W-:Y:S01]  /*37b30*/  @P2 LOP3.LUT R16, R16, 0x800, RZ, 0xfc, !PT ;  /* 0x0000080010102812 */ /* 0x000fe200078efcff */
[----:B------:R-:W-:-:S07]  /*37b40*/  IMAD.MOV.U32 R7, RZ, RZ, R14 ;  /* 0x000000ffff077224 */ /* 0x000fce00078e000e */
[----:B------:R-:W-:Y:S05]  /*37b50*/  WARPSYNC.COLLECTIVE R15, `(.L_x_11400) ;  /* 0x000000000f087348 */ /* 0x000fea0003c00000 */
[----:B------:R0:W1:Y:S02]  /*37b60*/  SHFL.IDX P6, R14, R13, R12, R11 ;  /* 0x0000000c0d0e7389 */ /* 0x00006400000c000b */
[----:B01----:R-:W-:Y:S01]  /*37b70*/  ENDCOLLECTIVE ;  /* 0x000000000000791b */ /* 0x003fe20003800000 */
.L_x_11400:
[----:B------:R-:W-:Y:S02]  /*37b80*/  LOP3.LUT R16, R16, 0xfffffbff, RZ, 0xc0, !PT ;  /* 0xfffffbff10107812 */ /* 0x000fe400078ec0ff */
[----:B------:R-:W-:Y:S02]  /*37b90*/  @!P2 LEA R13, R27, UR46, 0x1 ;  /* 0x0000002e1b0dac11 */ /* 0x000fe4000f8e08ff */
        /* <DEDUP_REMOVED lines=8> */
[----:B------:R0:W-:Y:S01]  /*37c20*/  @!P2 LDGSTS.E.BYPASS.LTC128B.128 [R13+0x18c00], desc[UR36][R2.64], !P0 ;  /* 0x18c00000020dafae */ /* 0x0001e2000c101d64 */
[----:B------:R-:W-:Y:S01]  /*37c30*/  ISETP.GE.AND P2, PT, R8, R5, PT ;  /* 0x000000050800720c */ /* 0x000fe20003f46270 */
[----:B------:R-:W-:Y:S02]  /*37c40*/  VIADD R8, R4, 0x30 ;  /* 0x0000003004087836 */ /* 0x000fe40000000000 */
[----:B0-----:R-:W-:-:S10]  /*37c50*/  IMAD.MOV.U32 R13, RZ, RZ, R6 ;  /* 0x000000ffff0d7224 */ /* 0x001fd400078e0006 */
[----:B------:R-:W-:-:S07]  /*37c60*/  @P2 LOP3.LUT R16, R16, 0x400, RZ, 0xfc, !PT ;  /* 0x0000040010102812 */ /* 0x000fce00078efcff */
[----:B------:R-:W-:Y:S05]  /*37c70*/  WARPSYNC.COLLECTIVE R15, `(.L_x_11401) ;  /* 0x000000000f087348 */ /* 0x000fea0003c00000 */
[----:B------:R0:W1:Y:S02]  /*37c80*/  SHFL.IDX P6, R14, R13, R12, R11 ;  /* 0x0000000c0d0e7389 */ /* 0x00006400000c000b */
[----:B01----:R-:W-:Y:S01]  /*37c90*/  ENDCOLLECTIVE ;  /* 0x000000000000791b */ /* 0x003fe20003800000 */
.L_x_11401:
[----:B------:R-:W-:Y:S01]  /*37ca0*/  LOP3.LUT R16, R16, 0xfffffdff, RZ, 0xc0, !PT ;  /* 0xfffffdff10107812 */ /* 0x000fe200078ec0ff */
[----:B------:R-:W-:Y:S02]  /*37cb0*/  IMAD.MOV.U32 R13, RZ, RZ, R0 ;  /* 0x000000ffff0d7224 */ /* 0x000fe400078e0000 */
[----:B------:R-:W-:-:S07]  /*37cc0*/  IMAD.MOV.U32 R10, RZ, RZ, R14 ;  /* 0x000000ffff0a7224 */ /* 0x000fce00078e000e */
[----:B------:R-:W-:Y:S05]  /*37cd0*/  WARPSYNC.COLLECTIVE R15, `(.L_x_11402) ;  /* 0x000000000f087348 */ /* 0x000fea0003c00000 */
[----:B------:R0:W1:Y:S02]  /*37ce0*/  SHFL.IDX P6, R14, R13, R12, R11 ;  /* 0x0000000c0d0e7389 */ /* 0x00006400000c000b */
[----:B01----:R-:W-:Y:S01]  /*37cf0*/  ENDCOLLECTIVE ;  /* 0x000000000000791b */ /* 0x003fe20003800000 */
.L_x_11402:
[----:B------:R-:W-:Y:S01]  /*37d00*/  @!P2 LEA R13, R27, UR46, 0x1 ;  /* 0x0000002e1b0dac11 */ /* 0x000fe2000f8e08ff */
[----:B------:R-:W-:Y:S01]  /*37d10*/  IMAD.MOV.U32 R12, RZ, RZ, 0x3 ;  /* 0x00000003ff0c7424 */ /* 0x000fe200078e00ff */
        /* <DEDUP_REMOVED lines=10> */
[----:B0-----:R-:W-:-:S12]  /*37dc0*/  IMAD.MOV.U32 R13, RZ, RZ, R6 ;  /* 0x000000ffff0d7224 */ /* 0x001fd800078e0006 */
[----:B------:R-:W-:-:S07]  /*37dd0*/  @P2 LOP3.LUT R16, R16, 0x200, RZ, 0xfc, !PT ;  /* 0x0000020010102812 */ /* 0x000fce00078efcff */
[----:B------:R-:W-:Y:S05]  /*37de0*/  WARPSYNC.COLLECTIVE R15, `(.L_x_11403) ;  /* 0x000000000f087348 */ /* 0x000fea0003c00000 */
[----:B------:R0:W1:Y:S02]  /*37df0*/  SHFL.IDX P6, R14, R13, R12, R11 ;  /* 0x0000000c0d0e7389 */ /* 0x00006400000c000b */
[----:B01----:R-:W-:Y:S01]  /*37e00*/  ENDCOLLECTIVE ;  /* 0x000000000000791b */ /* 0x003fe20003800000 */
.L_x_11403:
[----:B------:R-:W-:Y:S01]  /*37e10*/  LOP3.LUT R16, R16, 0xfffffeff, RZ, 0xc0, !PT ;  /* 0xfffffeff10107812 */ /* 0x000fe200078ec0ff */
[----:B------:R-:W-:Y:S02]  /*37e20*/  IMAD.MOV.U32 R13, RZ, RZ, R0 ;  /* 0x000000ffff0d7224 */ /* 0x000fe400078e0000 */
[----:B------:R-:W-:-:S07]  /*37e30*/  IMAD.MOV.U32 R8, RZ, RZ, R14 ;  /* 0x000000ffff087224 */ /* 0x000fce00078e000e */
[----:B------:R-:W-:Y:S05]  /*37e40*/  WARPSYNC.COLLECTIVE R15, `(.L_x_11404) ;  /* 0x000000000f087348 */ /* 0x000fea0003c00000 */
[----:B------:R0:W1:Y:S02]  /*37e50*/  SHFL.IDX P6, R14, R13, R12, R11 ;  /* 0x0000000c0d0e7389 */ /* 0x00006400000c000b */
[----:B01----:R-:W-:Y:S01]  /*37e60*/  ENDCOLLECTIVE ;  /* 0x000000000000791b */ /* 0x003fe20003800000 */
.L_x_11404:
[----:B------:R-:W-:Y:S01]  /*37e70*/  @!P2 LEA R13, R27, UR46, 0x1 ;  /* 0x0000002e1b0dac11 */ /* 0x000fe2000f8e08ff */
[----:B------:R-:W-:Y:S01]  /*37e80*/  IMAD.MOV.U32 R12, RZ, RZ, 0x4 ;  /* 0x00000004ff0c7424 */ /* 0x000fe200078e00ff */
[----:B------:R-:W-:-:S05]  /*37e90*/  @!P2 LEA R9, P1, R22, R14, 0x1 ;  /* 0x0000000e1609a211 */ /* 0x000fca00078208ff */
[----:B------:R-:W-:Y:S02]  /*37ea0*/  @!P2 IMAD.X R8, RZ, RZ, R8, P1 ;  /* 0x000000ffff08a224 */ /* 0x000fe400008e0608 */
[----:B------:R-:W-:Y:S02]  /*37eb0*/  @!P2 IMAD.MOV.U32 R2, RZ, RZ, R9 ;  /* 0x000000ffff02a224 */ /* 0x000fe400078e0009 */
[----:B------:R-:W-:Y:S02]  /*37ec0*/  @!P2 IMAD.MOV.U32 R3, RZ, RZ, R8 ;  /* 0x000000ffff03a224 */ /* 0x000fe400078e0008 */
[----:B------:R-:W-:-:S03]  /*37ed0*/  VIADD R8, R4, 0x40 ;  /* 0x0000004004087836 */ /* 0x000fc60000000000 */
[----:B------:R-:W-:Y:S01]  /*37ee0*/  @!PT LDS RZ, [RZ] ;  /* 0x00000000fffff984 */ /* 0x000fe20000000800 */
[----:B------:R-:W-:Y:S01]  /*37ef0*/  @!PT LDS RZ, [RZ] ;  /* 0x00000000fffff984 */ /* 0x000fe20000000800 */
[----:B------:R-:W-:Y:S01]  /*37f00*/  @!PT LDS RZ, [RZ] ;  /* 0x00000000fffff984 */ /* 0x000fe20000000800 */
[----:B------:R0:W-:Y:S02]  /*37f10*/  @!P2 LDGSTS.E.BYPASS.LTC128B.128 [R13+0x19c00], desc[UR36][R2.64], !P0 ;  /* 0x19c00000020dafae */ /* 0x0001e4000c101d64 */
[----:B------:R-:W-:Y:S01]  /*37f20*/  ISETP.GE.AND P2, PT, R8, R5, PT ;  /* 0x000000050800720c */ /* 0x000fe20003f46270 */
[----:B------:R-:W-:Y:S02]  /*37f30*/  VIADD R8, R4, 0x50 ;  /* 0x0000005004087836 */ /* 0x000fe40000000000 */
[----:B0-----:R-:W-:-:S10]  /*37f40*/  IMAD.MOV.U32 R13, RZ, RZ, R6 ;  /* 0x000000ffff0d7224 */ /* 0x001fd400078e0006 */
[----:B------:R-:W-:-:S07]  /*37f50*/  @P2 LOP3.LUT R16, R16, 0x100, RZ, 0xfc, !PT ;  /* 0x0000010010102812 */ /* 0x000fce00078efcff */
[----:B------:R-:W-:Y:S05]  /*37f60*/  WARPSYNC.COLLECTIVE R15, `(.L_x_11405) ;  /* 0x000000000f087348 */ /* 0x000fea0003c00000 */
[----:B------:R0:W1:Y:S02]  /*37f70*/  SHFL.IDX P6, R14, R13, R12, R11 ;  /* 0x0000000c0d0e7389 */ /* 0x00006400000c000b */
[----:B01----:R-:W-:Y:S01]  /*37f80*/  ENDCOLLECTIVE ;  /* 0x000000000000791b */ /* 0x003fe20003800000 */
.L_x_11405:
[----:B------:R-:W-:Y:S01]  /*37f90*/  LOP3.LUT R16, R16, 0xffffff7f, RZ, 0xc0, !PT ;  /* 0xffffff7f10107812 */ /* 0x000fe200078ec0ff */
[----:B------:R-:W-:Y:S02]  /*37fa0*/  IMAD.MOV.U32 R13, RZ, RZ, R0 ;  /* 0x000000ffff0d7224 */ /* 0x000fe400078e0000 */
[----:B------:R-:W-:-:S07]  /*37fb0*/  IMAD.MOV.U32 R2, RZ, RZ, R14 ;  /* 0x000000ffff027224 */ /* 0x000fce00078e000e */
[----:B------:R-:W-:Y:S05]  /*37fc0*/  WARPSYNC.COLLECTIVE R15, `(.L_x_11406) ;  /* 0x000000000f087348 */ /* 0x000fea0003c00000 */
[----:B------:R0:W1:Y:S02]  /*37fd0*/  SHFL.IDX P6, R14, R13, R12, R11 ;  /* 0x0000000c0d0e7389 */ /* 0x00006400000c000b */
[----:B01----:R-:W-:Y:S01]  /*37fe0*/  ENDCOLLECTIVE ;  /* 0x000000000000791b */ /* 0x003fe20003800000 */
.L_x_11406:
        /* <DEDUP_REMOVED lines=13> */
[----:B------:R-:W-:Y:S02]  /*380c0*/  @!P2 LEA R7, R27, UR46, 0x1 ;  /* 0x0000002e1b07ac11 */ /* 0x000fe4000f8e08ff */
[----:B------:R-:W-:-:S07]  /*380d0*/  @P2 LOP3.LUT R16, R16, 0x80, RZ, 0xfc, !PT ;  /* 0x0000008010102812 */ /* 0x000fce00078efcff */
[----:B------:R-:W-:Y:S05]  /*380e0*/  WARPSYNC.COLLECTIVE R15, `(.L_x_11407) ;  /* 0x000000000f087348 */ /* 0x000fea0003c00000 */
[----:B------:R0:W1:Y:S02]  /*380f0*/  SHFL.IDX P6, R14, R13, R12, R11 ;  /* 0x0000000c0d0e7389 */ /* 0x00006400000c000b */
[----:B01----:R-:W-:Y:S01]  /*38100*/  ENDCOLLECTIVE ;  /* 0x000000000000791b */ /* 0x003fe20003800000 */
.L_x_11407:
[----:B------:R-:W-:Y:S01]  /*38110*/  LOP3.LUT R16, R16, 0xffffffbf, RZ, 0xc0, !PT ;  /* 0xffffffbf10107812 */ /* 0x000fe200078ec0ff */
[----:B------:R-:W-:Y:S02]  /*38120*/  IMAD.MOV.U32 R13, RZ, RZ, R0 ;  /* 0x000000ffff0d7224 */ /* 0x000fe400078e0000 */
[----:B------:R-:W-:-:S07]  /*38130*/  IMAD.MOV.U32 R2, RZ, RZ, R14 ;  /* 0x000000ffff027224 */ /* 0x000fce00078e000e */
[----:B------:R-:W-:Y:S05]  /*38140*/  WARPSYNC.COLLECTIVE R15, `(.L_x_11408) ;  /* 0x000000000f087348 */ /* 0x000fea0003c00000 */
[----:B------:R0:W1:Y:S02]  /*38150*/  SHFL.IDX P6, R14, R13, R12, R11 ;  /* 0x0000000c0d0e7389 */ /* 0x00006400000c000b */
[----:B01----:R-:W-:Y:S01]  /*38160*/  ENDCOLLECTIVE ;  /* 0x000000000000791b */ /* 0x003fe20003800000 */
.L_x_11408:
[----:B------:R-:W-:Y:S02]  /*38170*/  IMAD.MOV.U32 R13, RZ, RZ, R6 ;  /* 0x000000ffff0d7224 */ /* 0x000fe400078e0006 */
        /* <DEDUP_REMOVED lines=14> */
.L_x_11409:
[----:B------:R-:W-:Y:S02]  /*38260*/  @!P2 LEA R21, R27, UR46, 0x1 ;  /* 0x0000002e1b15ac11 */ /* 0x000fe4000f8e08ff */
[----:B------:R-:W-:Y:S01]  /*38270*/  @P2 LOP3.LUT R16, R16, 0x40, RZ, 0xfc, !PT ;  /* 0x0000004010102812 */ /* 0x000fe200078efcff */
[----:B------:R-:W-:Y:S02]  /*38280*/  IMAD.MOV.U32 R13, RZ, RZ, R0 ;  /* 0x000000ffff0d7224 */ /* 0x000fe400078e0000 */
[----:B------:R-:W-:-:S07]  /*38290*/  IMAD.MOV.U32 R2, RZ, RZ, R14 ;  /* 0x000000ffff027224 */ /* 0x000fce00078e000e */
[----:B------:R-:W-:Y:S05]  /*382a0*/  WARPSYNC.COLLECTIVE R15, `(.L_x_11410) ;  /* 0x000000000f087348 */ /* 0x000fea0003c00000 */
[----:B------:R0:W1:Y:S02]  /*382b0*/  SHFL.IDX P6, R14, R13, R12, R11 ;  /* 0x0000000c0d0e7389 */ /* 0x00006400000c000b */
[----:B01----:R-:W-:Y:S01]  /*382c0*/  ENDCOLLECTIVE ;  /* 0x000000000000791b */ /* 0x003fe20003800000 */
.L_x_11410:
[----:B------:R-:W-:Y:S02]  /*382d0*/  IMAD.MOV.U32 R13, RZ, RZ, R6 ;  /* 0x000000ffff0d7224 */ /* 0x000fe400078e0006 */
[----:B------:R-:W-:Y:S01]  /*382e0*/  IMAD.MOV.U32 R12, RZ, RZ, 0x7 ;  /* 0x00000007ff0c7424 */ /* 0x000fe200078e00ff */
[----:B------:R-:W-:-:S13]  /*382f0*/  @!P2 LEA R8, P1, R22, R14, 0x1 ;  /* 0x0000000e1608a211 */ /* 0x000fda00078208ff */
[----:B------:R-:W-:Y:S05]  /*38300*/  WARPSYNC.COLLECTIVE R15, `(.L_x_11411) ;  /* 0x000000000f087348 */ /* 0x000fea0003c00000 */
[----:B------:R0:W1:Y:S02]  /*38310*/  SHFL.IDX P6, R14, R13, R12, R11 ;  /* 0x0000000c0d0e7389 */ /* 0x00006400000c000b */
[----:B01----:R-:W-:Y:S01]  /*38320*/  ENDCOLLECTIVE ;  /* 0x000000000000791b */ /* 0x003fe20003800000 */
.L_x_11411:
[----:B------:R-:W-:Y:S02]  /*38330*/  @!P2 IMAD.X R9, RZ, RZ, R2, P1 ;  /* 0x000000ffff09a224 */ /* 0x000fe400008e0602 */
[----:B------:R-:W-:Y:S02]  /*38340*/  @!P2 IMAD.MOV.U32 R2, RZ, RZ, R8 ;  /* 0x000000ffff02a224 */ /* 0x000fe400078e0008 */
[----:B------:R-:W-:-:S05]  /*38350*/  @!P2 IMAD.MOV.U32 R3, RZ, RZ, R9 ;  /* 0x000000ffff03a224 */ /* 0x000fca00078e0009 */
        /* <DEDUP_REMOVED lines=9> */
.L_x_11412:
[----:B------:R-:W-:Y:S05]  /*383f0*/  BRA `(.L_x_11413) ;  /* 0xffffffc4000c7947 */ /* 0x000fea000383ffff */
.L_x_11343:
        /* <DEDUP_REMOVED lines=8> */
.L_x_11415:
[----:B------:R-:W-:Y:S05]  /*38480*/  BSYNC B0 ;  /* 0x0000000000007941 */ /* 0x000fea0003800000 */
.L_x_11414:
        /* <DEDUP_REMOVED lines=9> */
.L_x_11416:
[----:B------:R-:W-:Y:S01]  /*38520*/  @!P5 LEA R7, R27, UR46, 0x1 ;  /* 0x0000002e1b07dc11 */ /* 0x000fe2000f8e08ff */
        /* <DEDUP_REMOVED lines=8> */
.L_x_11417:
        /* <DEDUP_REMOVED lines=13> */
.L_x_11418:
[----:B------:R-:W-:Y:S01]  /*38680*/  @!P5 LEA R7, R27, UR46, 0x1 ;  /* 0x0000002e1b07dc11 */ /* 0x000fe2000f8e08ff */
[----:B------:R-:W-:Y:S02]  /*38690*/  IMAD.MOV.U32 R13, RZ, RZ, R4 ;  /* 0x000000ffff0d7224 */ /* 0x000fe400078e0004 */
[----:B------:R-:W-:Y:S01]  /*386a0*/  IMAD.MOV.U32 R12, RZ, RZ, 0x2 ;  /* 0x00000002ff0c7424 */ /* 0x000fe200078e00ff */
        /* <DEDUP_REMOVED lines=16> */
.L_x_11419:
[----:B------:R-:W-:Y:S02]  /*387b0*/  IMAD.MOV.U32 R13, RZ, RZ, R0 ;  /* 0x000000ffff0d7224 */ /* 0x000fe400078e0000 */
[----:B------:R-:W-:-:S07]  /*387c0*/  IMAD.MOV.U32 R5, RZ, RZ, R14 ;  /* 0x000000ffff057224 */ /* 0x000fce00078e000e */
[----:B------:R-:W-:Y:S05]  /*387d0*/  WARPSYNC.COLLECTIVE R15, `(.L_x_11420) ;  /* 0x000000000f087348 */ /* 0x000fea0003c00000 */
[----:B------:R0:W1:Y:S02]  /*387e0*/  SHFL.IDX P6, R14, R13, R12, R11 ;  /* 0x0000000c0d0e7389 */ /* 0x00006400000c000b */
[----:B01----:R-:W-:Y:S01]  /*387f0*/  ENDCOLLECTIVE ;  /* 0x000000000000791b */ /* 0x003fe20003800000 */
.L_x_11420:
[----:B------:R-:W-:Y:S02]  /*38800*/  IMAD.MOV.U32 R13, RZ, RZ, R4 ;  /* 0x000000ffff0d7224 */ /* 0x000fe400078e0004 */
[----:B------:R-:W-:Y:S01]  /*38810*/  IMAD.MOV.U32 R12, RZ, RZ, 0x3 ;  /* 0x00000003ff0c7424 */ /* 0x000fe200078e00ff */
[----:B------:R-:W-:-:S05]  /*38820*/  @!P5 LEA R14, P0, R22, R14, 0x1 ;  /* 0x0000000e160ed211 */ /* 0x000fca00078008ff */
[----:B------:R-:W-:-:S08]  /*38830*/  @!P5 IMAD.MOV.U32 R2, RZ, RZ, R14 ;  /* 0x000000ffff02d224 */ /* 0x000fd000078e000e */
[----:B------:R-:W-:Y:S05]  /*38840*/  WARPSYNC.COLLECTIVE R15, `(.L_x_11421) ;  /* 0x000000000f087348 */ /* 0x000fea0003c00000 */
[----:B------:R0:W1:Y:S02]  /*38850*/  SHFL.IDX P6, R14, R13, R12, R11 ;  /* 0x0000000c0d0e7389 */ /* 0x00006400000c000b */
[----:B01----:R-:W-:Y:S01]  /*38860*/  ENDCOLLECTIVE ;  /* 0x000000000000791b */ /* 0x003fe20003800000 */
.L_x_11421:
        /* <DEDUP_REMOVED lines=15> */
.L_x_11422:
        /* <DEDUP_REMOVED lines=19> */
.L_x_11423:
[----:B------:R-:W-:Y:S02]  /*38a90*/  IMAD.MOV.U32 R13, RZ, RZ, R0 ;  /* 0x000000ffff0d7224 */ /* 0x000fe400078e0000 */
[----:B------:R-:W-:-:S07]  /*38aa0*/  IMAD.MOV.U32 R5, RZ, RZ, R14 ;  /* 0x000000ffff057224 */ /* 0x000fce00078e000e */
[----:B------:R-:W-:Y:S05]  /*38ab0*/  WARPSYNC.COLLECTIVE R15, `(.L_x_11424) ;  /* 0x000000000f087348 */ /* 0x000fea0003c00000 */
[----:B------:R0:W1:Y:S02]  /*38ac0*/  SHFL.IDX P6, R14, R13, R12, R11 ;  /* 0x0000000c0d0e7389 */ /* 0x00006400000c000b */
[----:B01----:R-:W-:Y:S01]  /*38ad0*/  ENDCOLLECTIVE ;  /* 0x000000000000791b */ /* 0x003fe20003800000 */
.L_x_11424:
[----:B------:R-:W-:Y:S02]  /*38ae0*/  IMAD.MOV.U32 R13, RZ, RZ, R4 ;  /* 0x000000ffff0d7224 */ /* 0x000fe400078e0004 */
[----:B------:R-:W-:Y:S01]  /*38af0*/  IMAD.MOV.U32 R12, RZ, RZ, 0x5 ;  /* 0x00000005ff0c7424 */ /* 0x000fe200078e00ff */
[----:B------:R-:W-:-:S05]  /*38b00*/  @!P5 LEA R14, P0, R22, R14, 0x1 ;  /* 0x0000000e160ed211 */ /* 0x000fca00078008ff */
[----:B------:R-:W-:-:S08]  /*38b10*/  @!P5 IMAD.MOV.U32 R2, RZ, RZ, R14 ;  /* 0x000000ffff02d224 */ /* 0x000fd000078e000e */
[----:B------:R-:W-:Y:S05]  /*38b20*/  WARPSYNC.COLLECTIVE R15, `(.L_x_11425) ;  /* 0x000000000f087348 */ /* 0x000fea0003c00000 */
[----:B------:R0:W1:Y:S02]  /*38b30*/  SHFL.IDX P6, R14, R13, R12, R11 ;  /* 0x0000000c0d0e7389 */ /* 0x00006400000c000b */
[----:B01----:R-:W-:Y:S01]  /*38b40*/  ENDCOLLECTIVE ;  /* 0x000000000000791b */ /* 0x003fe20003800000 */
.L_x_11425:
        /* <DEDUP_REMOVED lines=15> */
.L_x_11426:
        /* <DEDUP_REMOVED lines=19> */
.L_x_11427:
[----:B------:R-:W-:Y:S02]  /*38d70*/  IMAD.MOV.U32 R13, RZ, RZ, R0 ;  /* 0x000000ffff0d7224 */ /* 0x000fe400078e0000 */
[----:B------:R-:W-:-:S07]  /*38d80*/  IMAD.MOV.U32 R5, RZ, RZ, R14 ;  /* 0x000000ffff057224 */ /* 0x000fce00078e000e */
[----:B------:R-:W-:Y:S05]  /*38d90*/  WARPSYNC.COLLECTIVE R15, `(.L_x_11428) ;  /* 0x000000000f087348 */ /* 0x000fea0003c00000 */
[----:B------:R0:W1:Y:S02]  /*38da0*/  SHFL.IDX P6, R14, R13, R12, R11 ;  /* 0x0000000c0d0e7389 */ /* 0x00006400000c000b */
[----:B01----:R-:W-:Y:S01]  /*38db0*/  ENDCOLLECTIVE ;  /* 0x000000000000791b */ /* 0x003fe20003800000 */
.L_x_11428:
[----:B------:R-:W-:Y:S02]  /*38dc0*/  IMAD.MOV.U32 R13, RZ, RZ, R4 ;  /* 0x000000ffff0d7224 */ /* 0x000fe400078e0004 */
[----:B------:R-:W-:Y:S01]  /*38dd0*/  IMAD.MOV.U32 R12, RZ, RZ, 0x7 ;  /* 0x00000007ff0c7424 */ /* 0x000fe200078e00ff */
[----:B------:R-:W-:-:S05]  /*38de0*/  @!P5 LEA R14, P0, R22, R14, 0x1 ;  /* 0x0000000e160ed211 */ /* 0x000fca00078008ff */
[----:B------:R-:W-:-:S08]  /*38df0*/  @!P5 IMAD.MOV.U32 R2, RZ, RZ, R14 ;  /* 0x000000ffff02d224 */ /* 0x000fd000078e000e */
[----:B------:R-:W-:Y:S05]  /*38e00*/  WARPSYNC.COLLECTIVE R15, `(.L_x_11429) ;  /* 0x000000000f087348 */ /* 0x000fea0003c00000 */
[----:B------:R0:W1:Y:S02]  /*38e10*/  SHFL.IDX P6, R14, R13, R12, R11 ;  /* 0x0000000c0d0e7389 */ /* 0x00006400000c000b */
[----:B01----:R-:W-:Y:S01]  /*38e20*/  ENDCOLLECTIVE ;  /* 0x000000000000791b */ /* 0x003fe20003800000 */
.L_x_11429:
        /* <DEDUP_REMOVED lines=10> */
[----:B------:R-:W-:-:S07]  /*38ed0*/  IMAD.MOV.U32 R5, RZ, RZ, R14 ;  /* 0x000000ffff057224 */ /* 0x000fce00078e000e */
[----:B0-----:R-:W-:Y:S05]  /*38ee0*/  WARPSYNC.COLLECTIVE R15, `(.L_x_11430) ;  /* 0x000000000f087348 */ /* 0x001fea0003c00000 */
[----:B------:R1:W2:Y:S02]  /*38ef0*/  SHFL.IDX P6, R14, R13, R12, R11 ;  /* 0x0000000c0d0e7389 */ /* 0x0002a400000c000b */
[----:B012---:R-:W-:Y:S01]  /*38f00*/  ENDCOLLECTIVE ;  /* 0x000000000000791b */ /* 0x007fe20003800000 */
.L_x_11430:
[----:B------:R-:W-:Y:S05]  /*38f10*/  BRA `(.L_x_11431) ;  /* 0xffffffc4000c7947 */ /* 0x000fea000383ffff */
.L_x_11346:
[----:B0--3--:R-:W-:-:S04]  /*38f20*/  IMAD.U32 R3, RZ, RZ, UR46 ;  /* 0x0000002eff037e24 */ /* 0x009fc8000f8e00ff */
[----:B------:R0:W3:Y:S03]  /*38f30*/  SYNCS.PHASECHK.TRANS64.TRYWAIT P0, [R3+URZ+0x32420], R0 ;  /* 0x03242000030075a7 */ /* 0x0000e6000800017f */
[----:B---3--:R-:W-:Y:S05]  /*38f40*/  @!P0 NANOSLEEP.SYNCS 0x989680 ;  /* 0x009896800000895d */ /* 0x008fea0003900000 */
[----:B------:R-:W3:Y:S02]  /*38f50*/  @!P0 SYNCS.PHASECHK.TRANS64 P0, [R3+URZ+0x32420], R0 ;  /* 0x03242000030085a7 */ /* 0x000ee4000800007f */
[----:B---3--:R-:W-:Y:S05]  /*38f60*/  @!P0 BRA `(.L_x_11346) ;  /* 0xfffffffc00ec8947 */ /* 0x008fea000383ffff */
[----:B------:R-:W-:Y:S05]  /*38f70*/  BRA `(.L_x_11432) ;  /* 0xffffffc400507947 */ /* 0x000fea000383ffff */
.L_x_11348:
[----:B0--3--:R-:W-:-:S04]  /*38f80*/  IMAD.U32 R3, RZ, RZ, UR46 ;  /* 0x0000002eff037e24 */ /* 0x009fc8000f8e00ff */
[----:B------:R0:W3:Y:S03]  /*38f90*/  SYNCS.PHASECHK.TRANS64.TRYWAIT P0, [R3+URZ+0x32460], R0 ;  /* 0x03246000030075a7 */ /* 0x0000e6000800017f */
[----:B---3--:R-:W-:Y:S05]  /*38fa0*/  @!P0 NANOSLEEP.SYNCS 0x989680 ;  /* 0x009896800000895d */ /* 0x008fea0003900000 */
[----:B------:R-:W3:Y:S02]  /*38fb0*/  @!P0 SYNCS.PHASECHK.TRANS64 P0, [R3+URZ+0x32460], R0 ;  /* 0x03246000030085a7 */ /* 0x000ee4000800007f */
[----:B---3--:R-:W-:Y:S05]  /*38fc0*/  @!P0 BRA `(.L_x_11348) ;  /* 0xfffffffc00ec8947 */ /* 0x008fea000383ffff */
[----:B------:R-:W-:Y:S05]  /*38fd0*/  BRA `(.L_x_11433) ;  /* 0xffffffc4004c7947 */ /* 0x000fea000383ffff */
.L_x_11349:
        /* <DEDUP_REMOVED lines=8> */
.L_x_11435:
[----:B------:R-:W-:Y:S05]  /*39060*/  BSYNC B0 ;  /* 0x0000000000007941 */ /* 0x000fea0003800000 */
.L_x_11434:
        /* <DEDUP_REMOVED lines=13> */
.L_x_11436:
[----:B------:R-:W-:Y:S02]  /*39140*/  VIADD R31, R6, 0x400 ;  /* 0x00000400061f7836 */ /* 0x000fe40000000000 */
[----:B------:R-:W-:Y:S02]  /*39150*/  IMAD.MOV.U32 R13, RZ, RZ, R8 ;  /* 0x000000ffff0d7224 */ /* 0x000fe400078e0008 */
[----:B------:R-:W-:Y:S01]  /*39160*/  IMAD.MOV.U32 R12, RZ, RZ, 0x1 ;  /* 0x00000001ff0c7424 */ /* 0x000fe200078e00ff */
[----:B------:R-:W-:-:S13]  /*39170*/  IADD3 R2, P0, R14, R0, RZ ;  /* 0x000000000e027210 */ /* 0x000fda0007f1e0ff */
[----:B------:R-:W-:Y:S05]  /*39180*/  WARPSYNC.COLLECTIVE R15, `(.L_x_11437) ;  /* 0x000000000f087348 */ /* 0x000fea0003c00000 */
[----:B------:R0:W1:Y:S02]  /*39190*/  SHFL.IDX P6, R14, R13, R12, R11 ;  /* 0x0000000c0d0e7389 */ /* 0x00006400000c000b */
[----:B01----:R-:W-:Y:S01]  /*391a0*/  ENDCOLLECTIVE ;  /* 0x000000000000791b */ /* 0x003fe20003800000 */
.L_x_11437:
        /* <DEDUP_REMOVED lines=12> */
.L_x_11438:
        /* <DEDUP_REMOVED lines=14> */
.L_x_11439:
        /* <DEDUP_REMOVED lines=12> */
.L_x_11440:
        /* <DEDUP_REMOVED lines=14> */
.L_x_11441:
        /* <DEDUP_REMOVED lines=12> */
.L_x_11442:
        /* <DEDUP_REMOVED lines=14> */
.L_x_11443:
        /* <DEDUP_REMOVED lines=12> */
.L_x_11444:
        /* <DEDUP_REMOVED lines=14> */
.L_x_11445:
[----:B------:R-:W-:Y:S01]  /*39830*/  IMAD.X R3, RZ, RZ, R9, P3 ;  /* 0x000000ffff037224 */ /* 0x000fe200018e0609 */
[----:B------:R-:W-:Y:S01]  /*39840*/  ISETP.LT.OR P3, PT, R17, 0x41, P4 ;  /* 0x000000411100780c */ /* 0x000fe20002761670 */
[----:B------:R-:W-:Y:S02]  /*39850*/  IMAD.MOV.U32 R9, RZ, RZ, RZ ;  /* 0x000000ffff097224 */ /* 0x000fe400078e00ff */
        /* <DEDUP_REMOVED lines=10> */
.L_x_11446:
        /* <DEDUP_REMOVED lines=9> */
.L_x_11356:
[----:B-1----:R1:W2:Y:S02]  /*39990*/  SYNCS.PHASECHK.TRANS64.TRYWAIT P0, [R19+URZ+0x32440], R23 ;  /* 0x03244017130075a7 */ /* 0x0022a4000800017f */
[----:B--2---:R-:W-:Y:S05]  /*399a0*/  @!P0 NANOSLEEP.SYNCS 0x989680 ;  /* 0x009896800000895d */ /* 0x004fea0003900000 */
[----:B------:R-:W2:Y:S02]  /*399b0*/  @!P0 SYNCS.PHASECHK.TRANS64 P0, [R19+URZ+0x32440], R23 ;  /* 0x03244017130085a7 */ /* 0x000ea4000800007f */
[----:B--2---:R-:W-:Y:S05]  /*399c0*/  @!P0 BRA `(.L_x_11356) ;  /* 0xfffffffc00f08947 */ /* 0x004fea000383ffff */
[----:B------:R-:W-:Y:S05]  /*399d0*/  BRA `(.L_x_11448) ;  /* 0xffffffc400907947 */ /* 0x000fea000383ffff */
.L_x_11357:
        /* <DEDUP_REMOVED lines=8> */
.L_x_11450:
[----:B------:R-:W-:Y:S05]  /*39a60*/  BSYNC B1 ;  /* 0x0000000000017941 */ /* 0x000fea0003800000 */
.L_x_11449:
        /* <DEDUP_REMOVED lines=9> */
.L_x_11451:
[----:B------:R-:W-:Y:S02]  /*39b00*/  IMAD.MOV.U32 R13, RZ, RZ, R24 ;  /* 0x000000ffff0d7224 */ /* 0x000fe400078e0018 */
[----:B------:R-:W-:Y:S01]  /*39b10*/  IMAD.MOV.U32 R12, RZ, RZ, 0x1 ;  /* 0x00000001ff0c7424 */ /* 0x000fe200078e00ff */
[----:B------:R-:W-:-:S13]  /*39b20*/  IADD3 R2, P0, R14, R0, RZ ;  /* 0x000000000e027210 */ /* 0x000fda0007f1e0ff */
[----:B------:R-:W-:Y:S05]  /*39b30*/  WARPSYNC.COLLECTIVE R15, `(.L_x_11452) ;  /* 0x000000000f087348 */ /* 0x000fea0003c00000 */
[----:B------:R0:W1:Y:S02]  /*39b40*/  SHFL.IDX P6, R14, R13, R12, R11 ;  /* 0x0000000c0d0e7389 */ /* 0x00006400000c000b */
[----:B01----:R-:W-:Y:S01]  /*39b50*/  ENDCOLLECTIVE ;  /* 0x000000000000791b */ /* 0x003fe20003800000 */
.L_x_11452:
        /* <DEDUP_REMOVED lines=10> */
.L_x_11453:
[----:B------:R-:W-:Y:S02]  /*39c00*/  IMAD.MOV.U32 R13, RZ, RZ, R24 ;  /* 0x000000ffff0d7224 */ /* 0x000fe400078e0018 */
[----:B------:R-:W-:Y:S01]  /*39c10*/  IMAD.MOV.U32 R12, RZ, RZ, 0x2 ;  /* 0x00000002ff0c7424 */ /* 0x000fe200078e00ff */
[----:B------:R-:W-:-:S13]  /*39c20*/  IADD3 R2, P0, R14, R0, RZ ;  /* 0x000000000e027210 */ /* 0x000fda0007f1e0ff */
[----:B------:R-:W-:Y:S05]  /*39c30*/  WARPSYNC.COLLECTIVE R15, `(.L_x_11454) ;  /* 0x000000000f087348 */ /* 0x000fea0003c00000 */
[----:B------:R0:W1:Y:S02]  /*39c40*/  SHFL.IDX P6, R14, R13, R12, R11 ;  /* 0x0000000c0d0e7389 */ /* 0x00006400000c000b */
[----:B01----:R-:W-:Y:S01]  /*39c50*/  ENDCOLLECTIVE ;  /* 0x000000000000791b */ /* 0x003fe20003800000 */
.L_x_11454:
        /* <DEDUP_REMOVED lines=10> */
.L_x_11455:
[----:B------:R-:W-:Y:S02]  /*39d00*/  IMAD.MOV.U32 R13, RZ, RZ, R24 ;  /* 0x000000ffff0d7224 */ /* 0x000fe400078e0018 */
[----:B------:R-:W-:Y:S01]  /*39d10*/  IMAD.MOV.U32 R12, RZ, RZ, 0x3 ;  /* 0x00000003ff0c7424 */ /* 0x000fe200078e00ff */
[----:B------:R-:W-:-:S13]  /*39d20*/  IADD3 R2, P0, R14, R0, RZ ;  /* 0x000000000e027210 */ /* 0x000fda0007f1e0ff */
[----:B------:R-:W-:Y:S05]  /*39d30*/  WARPSYNC.COLLECTIVE R15, `(.L_x_11456) ;  /* 0x000000000f087348 */ /* 0x000fea0003c00000 */
[----:B------:R0:W1:Y:S02]  /*39d40*/  SHFL.IDX P6, R14, R13, R12, R11 ;  /* 0x0000000c0d0e7389 */ /* 0x00006400000c000b */
[----:B01----:R-:W-:Y:S01]  /*39d50*/  ENDCOLLECTIVE ;  /* 0x000000000000791b */ /* 0x003fe20003800000 */
.L_x_11456:
        /* <DEDUP_REMOVED lines=10> */
.L_x_11457:
[----:B------:R-:W-:Y:S02]  /*39e00*/  IMAD.MOV.U32 R13, RZ, RZ, R24 ;  /* 0x000000ffff0d7224 */ /* 0x000fe400078e0018 */
[----:B------:R-:W-:Y:S01]  /*39e10*/  IMAD.MOV.U32 R12, RZ, RZ, 0x4 ;  /* 0x00000004ff0c7424 */ /* 0x000fe200078e00ff */
[----:B------:R-:W-:-:S13]  /*39e20*/  IADD3 R2, P0, R14, R0, RZ ;  /* 0x000000000e027210 */ /* 0x000fda0007f1e0ff */
[----:B------:R-:W-:Y:S05]  /*39e30*/  WARPSYNC.COLLECTIVE R15, `(.L_x_11458) ;  /* 0x000000000f087348 */ /* 0x000fea0003c00000 */
[----:B------:R0:W1:Y:S02]  /*39e40*/  SHFL.IDX P6, R14, R13, R12, R11 ;  /* 0x0000000c0d0e7389 */ /* 0x00006400000c000b */
[----:B01----:R-:W-:Y:S01]  /*39e50*/  ENDCOLLECTIVE ;  /* 0x000000000000791b */ /* 0x003fe20003800000 */
.L_x_11458:
        /* <DEDUP_REMOVED lines=10> */
.L_x_11459:
[----:B------:R-:W-:Y:S02]  /*39f00*/  IMAD.MOV.U32 R13, RZ, RZ, R24 ;  /* 0x000000ffff0d7224 */ /* 0x000fe400078e0018 */
[----:B------:R-:W-:Y:S01]  /*39f10*/  IMAD.MOV.U32 R12, RZ, RZ, 0x5 ;  /* 0x00000005ff0c7424 */ /* 0x000fe200078e00ff */
[----:B------:R-:W-:-:S13]  /*39f20*/  IADD3 R2, P0, R14, R0, RZ ;  /* 0x000000000e027210 */ /* 0x000fda0007f1e0ff */
[----:B------:R-:W-:Y:S05]  /*39f30*/  WARPSYNC.COLLECTIVE R15, `(.L_x_11460) ;  /* 0x000000000f087348 */ /* 0x000fea0003c00000 */
[----:B------:R0:W1:Y:S02]  /*39f40*/  SHFL.IDX P6, R14, R13, R12, R11 ;  /* 0x0000000c0d0e7389 */ /* 0x00006400000c000b */
[----:B01----:R-:W-:Y:S01]  /*39f50*/  ENDCOLLECTIVE ;  /* 0x000000000000791b */ /* 0x003fe20003800000 */
.L_x_11460:
        /* <DEDUP_REMOVED lines=10> */
.L_x_11461:
[----:B------:R-:W-:Y:S05]  /*3a000*/  BRA `(.L_x_11462) ;  /* 0xffffffc000ec7947 */ /* 0x000fea000383ffff */
.L_x_11362:
[----:B---3--:R3:W4:Y:S02]  /*3a010*/  SYNCS.PHASECHK.TRANS64.TRYWAIT P0, [R19+URZ+0x32460], R23 ;  /* 0x03246017130075a7 */ /* 0x008724000800017f */
[----:B----4-:R-:W-:Y:S05]  /*3a020*/  @!P0 NANOSLEEP.SYNCS 0x989680 ;  /* 0x009896800000895d */ /* 0x010fea0003900000 */
[----:B------:R-:W4:Y:S02]  /*3a030*/  @!P0 SYNCS.PHASECHK.TRANS64 P0, [R19+URZ+0x32460], R23 ;  /* 0x03246017130085a7 */ /* 0x000f24000800007f */
[----:B----4-:R-:W-:Y:S05]  /*3a040*/  @!P0 BRA `(.L_x_11362) ;  /* 0xfffffffc00f08947 */ /* 0x010fea000383ffff */
[----:B------:R-:W-:Y:S05]  /*3a050*/  BRA `(.L_x_11463) ;  /* 0xffffffc400387947 */ /* 0x000fea000383ffff */
.L_x_11363:
        /* <DEDUP_REMOVED lines=8> */
.L_x_11465:
[----:B------:R-:W-:Y:S05]  /*3a0e0*/  BSYNC B1 ;  /* 0x0000000000017941 */ /* 0x000fea0003800000 */
.L_x_11464:
        /* <DEDUP_REMOVED lines=9> */
.L_x_11466:
[----:B------:R-:W-:Y:S02]  /*3a180*/  IMAD.MOV.U32 R9, RZ, RZ, RZ ;  /* 0x000000ffff097224 */ /* 0x000fe400078e00ff */
[----:B------:R-:W-:Y:S02]  /*3a190*/  IMAD.MOV.U32 R13, RZ, RZ, R22 ;  /* 0x000000ffff0d7224 */ /* 0x000fe400078e0016 */
[----:B------:R-:W-:Y:S01]  /*3a1a0*/  IMAD.MOV.U32 R12, RZ, RZ, 0x1 ;  /* 0x00000001ff0c7424 */ /* 0x000fe200078e00ff */
[----:B------:R-:W-:-:S13]  /*3a1b0*/  IADD3 R2, P0, R14, R0, RZ ;  /* 0x000000000e027210 */ /* 0x000fda0007f1e0ff */
[----:B------:R-:W-:Y:S05]  /*3a1c0*/  WARPSYNC.COLLECTIVE R15, `(.L_x_11467) ;  /* 0x000000000f087348 */ /* 0x000fea0003c00000 */
[----:B------:R0:W1:Y:S02]  /*3a1d0*/  SHFL.IDX P6, R14, R13, R12, R11 ;  /* 0x0000000c0d0e7389 */ /* 0x00006400000c000b */
[----:B01----:R-:W-:Y:S01]  /*3a1e0*/  ENDCOLLECTIVE ;  /* 0x000000000000791b */ /* 0x003fe20003800000 */
.L_x_11467:
        /* <DEDUP_REMOVED lines=13> */
.L_x_11468:
[----:B------:R-:W-:Y:S02]  /*3a2c0*/  IMAD.MOV.U32 R13, RZ, RZ, R22 ;  /* 0x000000ffff0d7224 */ /* 0x000fe400078e0016 */
[----:B------:R-:W-:Y:S01]  /*3a2d0*/  IMAD.MOV.U32 R12, RZ, RZ, 0x2 ;  /* 0x00000002ff0c7424 */ /* 0x000fe200078e00ff */
[----:B------:R-:W-:-:S13]  /*3a2e0*/  IADD3 R2, P0, R14, R0, RZ ;  /* 0x000000000e027210 */ /* 0x000fda0007f1e0ff */
[----:B------:R-:W-:Y:S05]  /*3a2f0*/  WARPSYNC.COLLECTIVE R15, `(.L_x_11469) ;  /* 0x000000000f087348 */ /* 0x000fea0003c00000 */
[----:B------:R0:W1:Y:S02]  /*3a300*/  SHFL.IDX P6, R14, R13, R12, R11 ;  /* 0x0000000c0d0e7389 */ /* 0x00006400000c000b */
[----:B01----:R-:W-:Y:S01]  /*3a310*/  ENDCOLLECTIVE ;  /* 0x000000000000791b */ /* 0x003fe20003800000 */
.L_x_11469:
        /* <DEDUP_REMOVED lines=13> */
.L_x_11470:
[----:B------:R-:W-:Y:S02]  /*3a3f0*/  IMAD.MOV.U32 R13, RZ, RZ, R22 ;  /* 0x000000ffff0d7224 */ /* 0x000fe400078e0016 */
[----:B------:R-:W-:Y:S01]  /*3a400*/  IMAD.MOV.U32 R12, RZ, RZ, 0x3 ;  /* 0x00000003ff0c7424 */ /* 0x000fe200078e00ff */
[----:B------:R-:W-:-:S13]  /*3a410*/  IADD3 R2, P0, R14, R0, RZ ;  /* 0x000000000e027210 */ /* 0x000fda0007f1e0ff */
[----:B------:R-:W-:Y:S05]  /*3a420*/  WARPSYNC.COLLECTIVE R15, `(.L_x_11471) ;  /* 0x000000000f087348 */ /* 0x000fea0003c00000 */
[----:B------:R0:W1:Y:S02]  /*3a430*/  SHFL.IDX P6, R14, R13, R12, R11 ;  /* 0x0000000c0d0e7389 */ /* 0x00006400000c000b */
[----:B01----:R-:W-:Y:S01]  /*3a440*/  ENDCOLLECTIVE ;  /* 0x000000000000791b */ /* 0x003fe20003800000 */
.L_x_11471:
        /* <DEDUP_REMOVED lines=13> */
.L_x_11472:
[----:B------:R-:W-:Y:S02]  /*3a520*/  IMAD.MOV.U32 R13, RZ, RZ, R22 ;  /* 0x000000ffff0d7224 */ /* 0x000fe400078e0016 */
[----:B------:R-:W-:Y:S01]  /*3a530*/  IMAD.MOV.U32 R12, RZ, RZ, 0x4 ;  /* 0x00000004ff0c7424 */ /* 0x000fe200078e00ff */
[----:B------:R-:W-:-:S13]  /*3a540*/  IADD3 R2, P0, R14, R0, RZ ;  /* 0x000000000e027210 */ /* 0x000fda0007f1e0ff */
[----:B------:R-:W-:Y:S05]  /*3a550*/  WARPSYNC.COLLECTIVE R15, `(.L_x_11473) ;  /* 0x000000000f087348 */ /* 0x000fea0003c00000 */
[----:B------:R0:W1:Y:S02]  /*3a560*/  SHFL.IDX P6, R14, R13, R12, R11 ;  /* 0x0000000c0d0e7389 */ /* 0x00006400000c000b */
[----:B01----:R-:W-:Y:S01]  /*3a570*/  ENDCOLLECTIVE ;  /* 0x000000000000791b */ /* 0x003fe20003800000 */
.L_x_11473:
        /* <DEDUP_REMOVED lines=13> */
.L_x_11474:
[----:B------:R-:W-:Y:S02]  /*3a650*/  IMAD.MOV.U32 R13, RZ, RZ, R22 ;  /* 0x000000ffff0d7224 */ /* 0x000fe400078e0016 */
[----:B------:R-:W-:Y:S01]  /*3a660*/  IMAD.MOV.U32 R12, RZ, RZ, 0x5 ;  /* 0x00000005ff0c7424 */ /* 0x000fe200078e00ff */
[----:B------:R-:W-:-:S13]  /*3a670*/  IADD3 R2, P0, R14, R0, RZ ;  /* 0x000000000e027210 */ /* 0x000fda0007f1e0ff */
[----:B------:R-:W-:Y:S05]  /*3a680*/  WARPSYNC.COLLECTIVE R15, `(.L_x_11475) ;  /* 0x000000000f087348 */ /* 0x000fea0003c00000 */
[----:B------:R0:W1:Y:S02]  /*3a690*/  SHFL.IDX P6, R14, R13, R12, R11 ;  /* 0x0000000c0d0e7389 */ /* 0x00006400000c000b */
[----:B01----:R-:W-:Y:S01]  /*3a6a0*/  ENDCOLLECTIVE ;  /* 0x000000000000791b */ /* 0x003fe20003800000 */
.L_x_11475:
        /* <DEDUP_REMOVED lines=13> */
.L_x_11476:
[----:B------:R-:W-:Y:S05]  /*3a780*/  BRA `(.L_x_11477) ;  /* 0xffffffc000887947 */ /* 0x000fea000383ffff */
.L_x_11368:
[----:B0-----:R0:W1:Y:S02]  /*3a790*/  SYNCS.PHASECHK.TRANS64.TRYWAIT P0, [R4+URZ+0x32420], R9 ;  /* 0x03242009040075a7 */ /* 0x001064000800017f */
[----:B-1----:R-:W-:Y:S05]  /*3a7a0*/  @!P0 NANOSLEEP.SYNCS 0x989680 ;  /* 0x009896800000895d */ /* 0x002fea0003900000 */
[----:B------:R-:W1:Y:S02]  /*3a7b0*/  @!P0 SYNCS.PHASECHK.TRANS64 P0, [R4+URZ+0x32420], R9 ;  /* 0x03242009040085a7 */ /* 0x000e64000800007f */
[----:B-1----:R-:W-:Y:S05]  /*3a7c0*/  @!P0 BRA `(.L_x_11368) ;  /* 0xfffffffc00f08947 */ /* 0x002fea000383ffff */
[----:B------:R-:W-:Y:S05]  /*3a7d0*/  BRA `(.L_x_11478) ;  /* 0xffffffc400107947 */ /* 0x000fea000383ffff */
.L_x_11369:
        /* <DEDUP_REMOVED lines=11> */
.L_x_11480:
[----:B------:R-:W-:Y:S05]  /*3a890*/  BSYNC B0 ;  /* 0x0000000000007941 */ /* 0x000fea0003800000 */
.L_x_11479:
[----:B------:R-:W-:Y:S05]  /*3a8a0*/  BRA `(.L_x_11481) ;  /* 0xffffffc000f87947 */ /* 0x000fea000383ffff */
.L_x_11370:
[----:B------:R-:W-:Y:S01]  /*3a8b0*/  BSSY B0, `(.L_x_11482) ;  /* 0x0000006000007945 */ /* 0x000fe20003800000 */
[----:B------:R-:W-:-:S07]  /*3a8c0*/  IMAD.MOV.U32 R15, RZ, RZ, -0x1 ;  /* 0xffffffffff0f7424 */ /* 0x000fce00078e00ff */
[----:B012--5:R-:W-:Y:S05]  /*3a8d0*/  WARPSYNC.COLLECTIVE R15, `(.L_x_11483) ;  /* 0x000000000f0c7348 */ /* 0x027fea0003c00000 */
[----:B------:R-:W-:Y:S02]  /*3a8e0*/  ELECT P6, UR62, PT ;  /* 0x00000000003e782f */ /* 0x000fe400038c0000 */
[----:B------:R-:W-:Y:S01]  /*3a8f0*/  MOV R14, UR62 ;  /* 0x0000003e000e7c02 */ /* 0x000fe20008000f00 */
[----:B012--5:R-:W-:Y:S10]  /*3a900*/  ENDCOLLECTIVE ;  /* 0x000000000000791b */ /* 0x027ff40003800000 */
.L_x_11483:
[----:B------:R-:W-:Y:S05]  /*3a910*/  BSYNC B0 ;  /* 0x0000000000007941 */ /* 0x000fea0003800000 */
.L_x_11482:
[----:B------:R-:W-:Y:S05]  /*3a920*/  BRA `(.L_x_11484) ;  /* 0xffffffc000ec7947 */ /* 0x000fea000383ffff */
.L_x_11372:
[----:B-1----:R1:W3:Y:S02]  /*3a930*/  SYNCS.PHASECHK.TRANS64.TRYWAIT P1, [R5+URZ+0x32440], R0 ;  /* 0x03244000050075a7 */ /* 0x0022e4000802017f */
[----:B---3--:R-:W-:Y:S05]  /*3a940*/  @!P1 NANOSLEEP.SYNCS 0x989680 ;  /* 0x009896800000995d */ /* 0x008fea0003900000 */
[----:B------:R-:W3:Y:S02]  /*3a950*/  @!P1 SYNCS.PHASECHK.TRANS64 P1, [R5+URZ+0x32440], R0 ;  /* 0x03244000050095a7 */ /* 0x000ee4000802007f */
[----:B---3--:R-:W-:Y:S05]  /*3a960*/  @!P1 BRA `(.L_x_11372) ;  /* 0xfffffffc00f09947 */ /* 0x008fea000383ffff */
[----:B------:R-:W-:Y:S05]  /*3a970*/  BRA `(.L_x_11485) ;  /* 0xffffffc4000c7947 */ /* 0x000fea000383ffff */
.L_x_11374:
[----:B---3--:R3:W4:Y:S02]  /*3a980*/  SYNCS.PHASECHK.TRANS64.TRYWAIT P1, [R17+URZ+0x32440], R2 ;  /* 0x03244002110075a7 */ /* 0x008724000802017f */
[----:B----4-:R-:W-:Y:S05]  /*3a990*/  @!P1 NANOSLEEP.SYNCS 0x989680 ;  /* 0x009896800000995d */ /* 0x010fea0003900000 */
[----:B------:R-:W4:Y:S02]  /*3a9a0*/  @!P1 SYNCS.PHASECHK.TRANS64 P1, [R17+URZ+0x32440], R2 ;  /* 0x03244002110095a7 */ /* 0x000f24000802007f */
[----:B----4-:R-:W-:Y:S05]  /*3a9b0*/  @!P1 BRA `(.L_x_11374) ;  /* 0xfffffffc00f09947 */ /* 0x010fea000383ffff */
[----:B------:R-:W-:Y:S05]  /*3a9c0*/  BRA `(.L_x_11486) ;  /* 0xffffffc400187947 */ /* 0x000fea000383ffff */
.L_x_11376:
[----:B----4-:R4:W0:Y:S02]  /*3a9d0*/  SYNCS.PHASECHK.TRANS64.TRYWAIT P1, [R5+URZ+0x32460], R0 ;  /* 0x03246000050075a7 */ /* 0x010824000802017f */
[----:B0-----:R-:W-:Y:S05]  /*3a9e0*/  @!P1 NANOSLEEP.SYNCS 0x989680 ;  /* 0x009896800000995d */ /* 0x001fea0003900000 */
[----:B------:R-:W0:Y:S02]  /*3a9f0*/  @!P1 SYNCS.PHASECHK.TRANS64 P1, [R5+URZ+0x32460], R0 ;  /* 0x03246000050095a7 */ /* 0x000e24000802007f */
[----:B0-----:R-:W-:Y:S05]  /*3aa00*/  @!P1 BRA `(.L_x_11376) ;  /* 0xfffffffc00f09947 */ /* 0x001fea000383ffff */
[----:B------:R-:W-:Y:S05]  /*3aa10*/  BRA `(.L_x_11487) ;  /* 0xffffffc400147947 */ /* 0x000fea000383ffff */
        .type           $_ZN7cutlass13device_kernelIN5flash11enable_sm90INS1_16FlashAttnFwdSm90INS1_25CollectiveMainloopFwdSm90ILi2EN4cute5tupleIJNS5_1CILi1EEES8_S8_EEENS6_IJNS7_ILi128EEENS7_ILi96EEENS7_ILi64EEEEEELi256ENS_6half_tEfNS_4arch4Sm90ELb0ELb1ELb0ELb0ELb1ELb0ELb1ELb1ELb0ELb1ELb1ELb0EEENS1_21CollectiveEpilogueFwdINS6_IJSA_NS7_ILi256EEESB_EEES9_SE_SG_Li256ELb0ELb1ELb1ELb0EEENS1_19SingleTileSchedulerILb0ELb1ELb1ELi128EEEEEEEEEvNT_6ParamsE$_ZZN5flash25CollectiveMainloopFwdSm90ILi2EN4cute5tupleIJNS1_1CILi1EEES4_S4_EEENS2_IJNS3_ILi128EEENS3_ILi96EEENS3_ILi64EEEEEELi256EN7cutlass6half_tEfNSA_4arch4Sm90ELb0ELb1ELb0ELb0ELb1ELb0ELb1ELb1ELb0ELb1ELb1ELb0EE3mmaINS_16FlashAttnFwdSm90ISE_NS_21CollectiveEpilogueFwdINS2_IJS6_NS3_ILi256EEES7_EEES5_SB_SD_Li256ELb0ELb1ELb1ELb0EEENS_19SingleTileSchedulerILb0ELb1ELb1ELi128EEEE13SharedStorageENS1_6TensorINS1_11ArrayEngineIfLm128EEENS1_6LayoutINS2_IJNS2_IJNS3_ILi2EEEST_NS3_ILi32EEEEEES4_S4_EEENS2_IJNS2_IJS4_ST_NS3_ILi4EEEEEENS3_ILi0EEESZ_EEEEEEENS_7SoftmaxILi2ELi0EEEEEbRKNSE_6ParamsENSA_13PipelineAsyncILi2EEES19_RNSA_13PipelineStateILj2EEERT0_RT1_iRiRKNS_16SeqlenInfoQKNewKILb0ELb0EEENS2_IJiiiiEEERT_ENKUliT_T0_T1_E_clIZSF_ISO_S12_S14_EbS17_S19_S19_S1C_S1E_S1G_iS1H_S1L_S1M_S1O_EUlRS1P_iE1_NS3_ILb0EEENS3_ILb1EEEEEDaiS1P_S1Q_S1R_,@function
        .size           $_ZN7cutlass13device_kernelIN5flash11enable_sm90INS1_16FlashAttnFwdSm90INS1_25CollectiveMainloopFwdSm90ILi2EN4cute5tupleIJNS5_1CILi1EEES8_S8_EEENS6_IJNS7_ILi128EEENS7_ILi96EEENS7_ILi64EEEEEELi256ENS_6half_tEfNS_4arch4Sm90ELb0ELb1ELb0ELb0ELb1ELb0ELb1ELb1ELb0ELb1ELb1ELb0EEENS1_21CollectiveEpilogueFwdINS6_IJSA_NS7_ILi256EEESB_EEES9_SE_SG_Li256ELb0ELb1ELb1ELb0EEENS1_19SingleTileSchedulerILb0ELb1ELb1ELi128EEEEEEEEEvNT_6ParamsE$_ZZN5flash25CollectiveMainloopFwdSm90ILi2EN4cute5tupleIJNS1_1CILi1EEES4_S4_EEENS2_IJNS3_ILi128EEENS3_ILi96EEENS3_ILi64EEEEEELi256EN7cutlass6half_tEfNSA_4arch4Sm90ELb0ELb1ELb0ELb0ELb1ELb0ELb1ELb1ELb0ELb1ELb1ELb0EE3mmaINS_16FlashAttnFwdSm90ISE_NS_21CollectiveEpilogueFwdINS2_IJS6_NS3_ILi256EEES7_EEES5_SB_SD_Li256ELb0ELb1ELb1ELb0EEENS_19SingleTileSchedulerILb0ELb1ELb1ELi128EEEE13SharedStorageENS1_6TensorINS1_11ArrayEngineIfLm128EEENS1_6LayoutINS2_IJNS2_IJNS3_ILi2EEEST_NS3_ILi32EEEEEES4_S4_EEENS2_IJNS2_IJS4_ST_NS3_ILi4EEEEEENS3_ILi0EEESZ_EEEEEEENS_7SoftmaxILi2ELi0EEEEEbRKNSE_6ParamsENSA_13PipelineAsyncILi2EEES19_RNSA_13PipelineStateILj2EEERT0_RT1_iRiRKNS_16SeqlenInfoQKNewKILb0ELb0EEENS2_IJiiiiEEERT_ENKUliT_T0_T1_E_clIZSF_ISO_S12_S14_EbS17_S19_S19_S1C_S1E_S1G_iS1H_S1L_S1M_S1O_EUlRS1P_iE1_NS3_ILb0EEENS3_ILb1EEEEEDaiS1P_S1Q_S1R_,(.L_x_15667 - $_ZN7cutlass13device_kernelIN5flash11enable_sm90INS1_16FlashAttnFwdSm90INS1_25CollectiveMainloopFwdSm90ILi2EN4cute5tupleIJNS5_1CILi1EEES8_S8_EEENS6_IJNS7_ILi128EEENS7_ILi96EEENS7_ILi64EEEEEELi256ENS_6half_tEfNS_4arch4Sm90ELb0ELb1ELb0ELb0ELb1ELb0ELb1ELb1ELb0ELb1ELb1ELb0EEENS1_21CollectiveEpilogueFwdINS6_IJSA_NS7_ILi256EEESB_EEES9_SE_SG_Li256ELb0ELb1ELb1ELb0EEENS1_19SingleTileSchedulerILb0ELb1ELb1ELi128EEEEEEEEEvNT_6ParamsE$_ZZN5flash25CollectiveMainloopFwdSm90ILi2EN4cute5tupleIJNS1_1CILi1EEES4_S4_EEENS2_IJNS3_ILi128EEENS3_ILi96EEENS3_ILi64EEEEEELi256EN7cutlass6half_tEfNSA_4arch4Sm90ELb0ELb1ELb0ELb0ELb1ELb0ELb1ELb1ELb0ELb1ELb1ELb0EE3mmaINS_16FlashAttnFwdSm90ISE_NS_21CollectiveEpilogueFwdINS2_IJS6_NS3_ILi256EEES7_EEES5_SB_SD_Li256ELb0ELb1ELb1ELb0EEENS_19SingleTileSchedulerILb0ELb1ELb1ELi128EEEE13SharedStorageENS1_6TensorINS1_11ArrayEngineIfLm128EEENS1_6LayoutINS2_IJNS2_IJNS3_ILi2EEEST_NS3_ILi32EEEEEES4_S4_EEENS2_IJNS2_IJS4_ST_NS3_ILi4EEEEEENS3_ILi0EEESZ_EEEEEEENS_7SoftmaxILi2ELi0EEEEEbRKNSE_6ParamsENSA_13PipelineAsyncILi2EEES19_RNSA_13PipelineStateILj2EEERT0_RT1_iRiRKNS_16SeqlenInfoQKNewKILb0ELb0EEENS2_IJiiiiEEERT_ENKUliT_T0_T1_E_clIZSF_ISO_S12_S14_EbS17_S19_S19_S1C_S1E_S1G_iS1H_S1L_S1M_S1O_EUlRS1P_iE1_NS3_ILb0EEENS3_ILb1EEEEEDaiS1P_S1Q_S1R_)
$_ZN7cutlass13device_kernelIN5flash11enable_sm90INS1_16FlashAttnFwdSm90INS1_25CollectiveMainloopFwdSm90ILi2EN4cute5tupleIJNS5_1CILi1EEES8_S8_EEENS6_IJNS7_ILi128EEENS7_ILi96EEENS7_ILi64EEEEEELi256ENS_6half_tEfNS_4arch4Sm90ELb0ELb1ELb0ELb0ELb1ELb0ELb1ELb1ELb0ELb1ELb1ELb0EEENS1_21CollectiveEpilogueFwdINS6_IJSA_NS7_ILi256EEESB_EEES9_SE_SG_Li256ELb0ELb1ELb1ELb0EEENS1_19SingleTileSchedulerILb0ELb1ELb1ELi128EEEEEEEEEvNT_6ParamsE$_ZZN5flash25CollectiveMainloopFwdSm90ILi2EN4cute5tupleIJNS1_1CILi1EEES4_S4_EEENS2_IJNS3_ILi128EEENS3_ILi96EEENS3_ILi64EEEEEELi256EN7cutlass6half_tEfNSA_4arch4Sm90ELb0ELb1ELb0ELb0ELb1ELb0ELb1ELb1ELb0ELb1ELb1ELb0EE3mmaINS_16FlashAttnFwdSm90ISE_NS_21CollectiveEpilogueFwdINS2_IJS6_NS3_ILi256EEES7_EEES5_SB_SD_Li256ELb0ELb1ELb1ELb0EEENS_19SingleTileSchedulerILb0ELb1ELb1ELi128EEEE13SharedStorageENS1_6TensorINS1_11ArrayEngineIfLm128EEENS1_6LayoutINS2_IJNS2_IJNS3_ILi2EEEST_NS3_ILi32EEEEEES4_S4_EEENS2_IJNS2_IJS4_ST_NS3_ILi4EEEEEENS3_ILi0EEESZ_EEEEEEENS_7SoftmaxILi2ELi0EEEEEbRKNSE_6ParamsENSA_13PipelineAsyncILi2EEES19_RNSA_13PipelineStateILj2EEERT0_RT1_iRiRKNS_16SeqlenInfoQKNewKILb0ELb0EEENS2_IJiiiiEEERT_ENKUliT_T0_T1_E_clIZSF_ISO_S12_S14_EbS17_S19_S19_S1C_S1E_S1G_iS1H_S1L_S1M_S1O_EUlRS1P_iE1_NS3_ILb0EEENS3_ILb1EEEEEDaiS1P_S1Q_S1R_:
        /* <DEDUP_REMOVED lines=9> */
[----:B------:R-:W-:Y:S01]  /*3aab0*/  R2UR UR5, R5 ;  /* 0x00000000050572ca */ /* 0x000fe200000e0000 */
[----:B--2---:R-:W-:-:S12]  /*3aac0*/  VIADD R11, R0, 0x1 ;  /* 0x00000001000b7836 */ /* 0x004fd80000000000 */
[----:B------:R-:W2:Y:S01]  /*3aad0*/  LD.E R0, desc[UR4][R2.64+0x8] ;  /* 0x0000080402007980 */ /* 0x000ea2000c101900 */
[----:B------:R-:W-:-:S13]  /*3aae0*/  ISETP.NE.AND P0, PT, R11, 0x2, PT ;  /* 0x000000020b00780c */ /* 0x000fda0003f05270 */
[----:B------:R-:W-:Y:S02]  /*3aaf0*/  @!P0 R2UR UR6, R4 ;  /* 0x00000000040682ca */ /* 0x000fe400000e0000 */
[----:B------:R-:W-:-:S13]  /*3ab00*/  @!P0 R2UR UR7, R5 ;  /* 0x00000000050782ca */ /* 0x000fda00000e0000 */
[----:B------:R-:W3:Y:S01]  /*3ab10*/  @!P0 LD.E R6, desc[UR6][R2.64+0x4] ;  /* 0x0000040602068980 */ /* 0x000ee2000c101900 */
        /* <DEDUP_REMOVED lines=8> */
[----:B------:R-:W-:Y:S08]  /*3aba0*/  ST.E desc[UR4][R2.64], R11 ;  /* 0x0000000b02007985 */ /* 0x000ff0000c101904 */
[----:B------:R-:W-:Y:S01]  /*3abb0*/  @!P0 ST.E desc[UR8][R2.64], RZ ;  /* 0x000000ff02008985 */ /* 0x000fe2000c101908 */
[----:B--2---:R-:W-:-:S05]  /*3abc0*/  VIADD R13, R0, 0x1 ;  /* 0x00000001000d7836 */ /* 0x004fca0000000000 */
[----:B------:R-:W-:Y:S01]  /*3abd0*/  ST.E desc[UR6][R2.64+0x8], R13 ;  /* 0x0000080d02007985 */ /* 0x000fe2000c101906 */
[----:B---3--:R-:W-:-:S05]  /*3abe0*/  @!P0 LOP3.LUT R15, R6, 0x1, RZ, 0x3c, !PT ;  /* 0x00000001060f8812 */ /* 0x008fca00078e3cff */
        /* <DEDUP_REMOVED lines=19> */
.L_x_11489:
[----:B------:R-:W-:Y:S05]  /*3ad20*/  BSYNC B2 ;  /* 0x0000000000027941 */ /* 0x000fea0003800000 */
.L_x_11488:
        /* <DEDUP_REMOVED lines=17> */
.L_x_11491:
[----:B------:R-:W-:Y:S05]  /*3ae40*/  BSYNC B2 ;  /* 0x0000000000027941 */ /* 0x000fea0003800000 */
.L_x_11490:
        /* <DEDUP_REMOVED lines=10> */
.L_x_11493:
[----:B------:R-:W-:Y:S05]  /*3aef0*/  BSYNC B2 ;  /* 0x0000000000027941 */ /* 0x000fea0003800000 */
.L_x_11492:
        /* <DEDUP_REMOVED lines=29> */
[----:B------:R-:W-:Y:S03]  /*3b0d0*/  HGMMA.64x96x16.F32 R24, gdesc[UR4], RZ, !UPT, gsb0 ;  /* 0x01600000041879f0 */ /* 0x000fe6000c0008ff */
        /* <DEDUP_REMOVED lines=14> */
[----:B------:R-:W-:Y:S03]  /*3b1c0*/  HGMMA.64x96x16.F32 R24, gdesc[UR4], R24, gsb0 ;  /* 0x01600000041879f0 */ /* 0x000fe60008000818 */
        /* <DEDUP_REMOVED lines=47> */
.L_x_11496:
[----:B------:R-:W-:Y:S05]  /*3b4c0*/  BSYNC B2 ;  /* 0x0000000000027941 */ /* 0x000fea0003800000 */
.L_x_11495:
        /* <DEDUP_REMOVED lines=17> */
.L_x_11498:
[----:B------:R-:W-:Y:S05]  /*3b5e0*/  BSYNC B2 ;  /* 0x0000000000027941 */ /* 0x000fea0003800000 */
.L_x_11497:
        /* <DEDUP_REMOVED lines=10> */
.L_x_11500:
[----:B------:R-:W-:Y:S05]  /*3b690*/  BSYNC B2 ;  /* 0x0000000000027941 */ /* 0x000fea0003800000 */
.L_x_11499:
[----:B------:R-:W2:Y:S04]  /*3b6a0*/  LDL.64 R14, [R162] ;  /* 0x00000000a20e7983 */ /* 0x000ea80000100a00 */
[----:B0----5:R-:W3:Y:S04]  /*3b6b0*/  LDL.64 R12, [R162+0x58] ;  /* 0x00005800a20c7983 */ /* 0x021ee80000100a00 */
[----:B------:R-:W4:Y:S04]  /*3b6c0*/  LDL.64 R6, [R162+0x48] ;  /* 0x00004800a2067983 */ /* 0x000f280000100a00 */
[----:B------:R-:W4:Y:S01]  /*3b6d0*/  LDL.64 R8, [R162+0x50] ;  /* 0x00005000a2087983 */ /* 0x000f220000100a00 */
        /* <DEDUP_REMOVED lines=18> */
[----:B--2---:R-:W-:Y:S02]  /*3b800*/  IMAD R20, R21, 0xc00, R14 ;  /* 0x00000c0015147824 */ /* 0x004fe400078e020e */
[----:B------:R-:W-:-:S03]  /*3b810*/  IMAD.MOV.U32 R21, RZ, RZ, R15 ;  /* 0x000000ffff157224 */ /* 0x000fc600078e000f */
[----:B------:R-:W-:Y:S02]  /*3b820*/  R2UR UR6, R20 ;  /* 0x00000000140672ca */ /* 0x000fe400000e0000 */
[----:B------:R-:W-:Y:S02]  /*3b830*/  R2UR UR7, R21 ;  /* 0x00000000150772ca */ /* 0x000fe400000e0000 */
[----:B---3--:R-:W-:Y:S02]  /*3b840*/  ISETP.NE.U32.AND P0, PT, R0, RZ, PT ;  /* 0x000000ff0000720c */ /* 0x008fe40003f05070 */
[----:B----4-:R-:W-:Y:S02]  /*3b850*/  R2UR UR4, R16 ;  /* 0x00000000100472ca */ /* 0x010fe400000e0000 */
[----:B------:R-:W-:-:S09]  /*3b860*/  R2UR UR5, R17 ;  /* 0x00000000110572ca */ /* 0x000fd200000e0000 */
[----:B------:R-:W-:-:S05]  /*3b870*/  VOTEU.ANY UP0, P0 ;  /* 0x00000000003f7886 */ /* 0x000fca0000000100 */
[----:B------:R-:W-:Y:S03]  /*3b880*/  HGMMA.64x96x16.F32 R24, gdesc[UR4], R24, UP0, gsb0 ;  /* 0x01600000041879f0 */ /* 0x000fe6000b800818 */
        /* <DEDUP_REMOVED lines=226> */
[----:B------:R-:W1:Y:S01]  /*3c6b0*/  S2R R8, SR_TID.X ;  /* 0x0000000000087919 */ /* 0x000e620000002100 */
[----:B------:R-:W-:-:S02]  /*3c6c0*/  R2UR UR4, R4 ;  /* 0x00000000040472ca */ /* 0x000fc400000e0000 */
[----:B------:R-:W-:Y:S01]  /*3c6d0*/  R2UR UR5, R5 ;  /* 0x00000000050572ca */ /* 0x000fe200000e0000 */
[----:B------:R-:W3:Y:S01]  /*3c6e0*/  LDL.64 R12, [R162] ;  /* 0x00000000a20c7983 */ /* 0x000ee20000100a00 */
[----:B-1----:R-:W-:-:S04]  /*3c6f0*/  SHF.R.U32.HI R0, RZ, 0x7, R8 ;  /* 0x00000007ff007819 */ /* 0x002fc80000011608 */
[----:B------:R-:W-:-:S05]  /*3c700*/  IADD3 R0, -R0, 0xb, RZ ;  /* 0x0000000b00007810 */ /* 0x000fca0007ffe1ff */
[----:B------:R0:W-:Y:S06]  /*3c710*/  BAR.ARV R0, 0x100 ;  /* 0x000400000000751d */ /* 0x0001ec0000002000 */
        /* <DEDUP_REMOVED lines=9> */
.L_x_11503:
[----:B------:R-:W-:Y:S05]  /*3c7b0*/  BSYNC B2 ;  /* 0x0000000000027941 */ /* 0x000fea0003800000 */
.L_x_11502:
[C---:B------:R-:W-:Y:S01]  /*3c7c0*/  R2UR UR6, R4.reuse ;  /* 0x00000000040672ca */ /* 0x040fe200000e0000 */
[----:B------:R-:W2:Y:S01]  /*3c7d0*/  LDL R11, [R1+0x440] ;  /* 0x00044000010b7983 */ /* 0x000ea20000100800 */
[C---:B------:R-:W-:Y:S02]  /*3c7e0*/  R2UR UR7, R5.reuse ;  /* 0x00000000050772ca */ /* 0x040fe400000e0000 */
[----:B------:R-:W-:Y:S01]  /*3c7f0*/  R2UR UR4, R4 ;  /* 0x00000000040472ca */ /* 0x000fe200000e0000 */
[----:B------:R-:W3:Y:S01]  /*3c800*/  LDL R9, [R1+0x444] ;  /* 0x0004440001097983 */ /* 0x000ee20000100800 */
[----:B------:R-:W-:-:S09]  /*3c810*/  R2UR UR5, R5 ;  /* 0x00000000050572ca */ /* 0x000fd200000e0000 */
[----:B------:R-:W4:Y:S04]  /*3c820*/  LD.E.64 R6, desc[UR6][R14.64+0x20] ;  /* 0x000020060e067980 */ /* 0x000f28000c101b00 */
[----:B------:R-:W2:Y:S01]  /*3c830*/  LD.E R0, desc[UR4][R14.64+0xc] ;  /* 0x00000c040e007980 */ /* 0x000ea2000c101900 */
[----:B----4-:R-:W-:-:S05]  /*3c840*/  MOV R7, R6 ;  /* 0x0000000600077202 */ /* 0x010fca0000000f00 */
[----:B-----5:R-:W-:-:S05]  /*3c850*/  IMAD R7, R12, 0x8, R7 ;  /* 0x000000080c077824 */ /* 0x020fca00078e0207 */
[----:B--2---:R-:W-:-:S04]  /*3c860*/  PRMT R0, R0, 0x654, R7 ;  /* 0x0000065400007816 */ /* 0x004fc80000000007 */
[----:B------:R0:W-:Y:S01]  /*3c870*/  SYNCS.ARRIVE.TRANS64.RED.A1T0 RZ, [R0+URZ], RZ ;  /* 0x000000ff00ff79a7 */ /* 0x0001e2000810043f */
[----:B------:R-:W2:Y:S04]  /*3c880*/  LD.E R6, desc[UR4][R2.64+0x24] ;  /* 0x0000240402067980 */ /* 0x000ea8000c101900 */
[----:B0-----:R-:W4:Y:S01]  /*3c890*/  LD.E R0, desc[UR4][R2.64] ;  /* 0x0000000402007980 */ /* 0x001f22000c101900 */
        /* <DEDUP_REMOVED lines=14> */
[----:B---3--:R-:W-:-:S05]  /*3c980*/  IMAD.MOV.U32 R6, RZ, RZ, R9 ;  /* 0x000000ffff067224 */ /* 0x008fca00078e0009 */
[----:B------:R4:W2:Y:S07]  /*3c990*/  LD.E R15, desc[UR4][R6.64] ;  /* 0x00000004060f7980 */ /* 0x0008ae000c101900 */
[C---:B------:R-:W-:Y:S02]  /*3c9a0*/  @P0 R2UR UR4, R4.reuse ;  /* 0x00000000040402ca */ /* 0x040fe400000e0000 */
[----:B------:R-:W-:Y:S02]  /*3c9b0*/  @P0 R2UR UR5, R5 ;  /* 0x00000000050502ca */ /* 0x000fe400000e0000 */
[----:B------:R-:W-:-:S02]  /*3c9c0*/  @P0 R2UR UR6, R4 ;  /* 0x00000000040602ca */ /* 0x000fc400000e0000 */
[----:B------:R-:W-:-:S09]  /*3c9d0*/  @P0 R2UR UR7, R5 ;  /* 0x00000000050702ca */ /* 0x000fd200000e0000 */
[----:B------:R-:W3:Y:S04]  /*3c9e0*/  @P0 LD.E R21, desc[UR4][R2.64+0x28] ;  /* 0x0000280402150980 */ /* 0x000ee8000c101900 */
[----:B------:R-:W3:Y:S01]  /*3c9f0*/  @P0 LD.E R20, desc[UR6][R2.64+0x2c] ;  /* 0x00002c0602140980 */ /* 0x000ee2000c101900 */
[C---:B------:R-:W-:Y:S02]  /*3ca00*/  R2UR UR4, R4.reuse ;  /* 0x00000000040472ca */ /* 0x040fe400000e0000 */
[C---:B------:R-:W-:Y:S02]  /*3ca10*/  R2UR UR5, R5.reuse ;  /* 0x00000000050572ca */ /* 0x040fe400000e0000 */
[----:B------:R-:W-:Y:S02]  /*3ca20*/  R2UR UR6, R4 ;  /* 0x00000000040672ca */ /* 0x000fe400000e0000 */
[----:B------:R-:W-:-:S09]  /*3ca30*/  R2UR UR7, R5 ;  /* 0x00000000050772ca */ /* 0x000fd200000e0000 */
[----:B------:R-:W3:Y:S04]  /*3ca40*/  LD.E R73, desc[UR4][R2.64+0x8] ;  /* 0x0000080402497980 */ /* 0x000ee8000c101900 */
[----:B------:R-:W3:Y:S01]  /*3ca50*/  LD.E R72, desc[UR6][R2.64+0x4] ;  /* 0x0000040602487980 */ /* 0x000ee2000c101900 */
        /* <DEDUP_REMOVED lines=14> */
[----:B------:R-:W-:Y:S02]  /*3cb40*/  LEA.HI R6, R6, R7, RZ, 0x1 ;  /* 0x0000000706067211 */ /* 0x000fe400078f08ff */
[----:B------:R-:W-:Y:S02]  /*3cb50*/  LOP3.LUT R14, R14, 0xfffffff8, RZ, 0xc0, !PT ;  /* 0xfffffff80e0e7812 */ /* 0x000fe400078ec0ff */
[----:B------:R-:W-:-:S02]  /*3cb60*/  SHF.R.S32.HI R12, RZ, 0x5, R12 ;  /* 0x00000005ff0c7819 */ /* 0x000fc4000001140c */
[----:B------:R-:W-:Y:S01]  /*3cb70*/  LOP3.LUT R6, R6, 0x3fffffe, RZ, 0xc0, !PT ;  /* 0x03fffffe06067812 */ /* 0x000fe200078ec0ff */
[----:B------:R-:W-:Y:S01]  /*3cb80*/  IMAD.IADD R14, R13, 0x1, -R14 ;  /* 0x000000010d0e7824 */ /* 0x000fe200078e0a0e */
[----:B------:R-:W-:-:S03]  /*3cb90*/  LEA.HI R0, R17, R17, RZ, 0x1 ;  /* 0x0000001111007211 */ /* 0x000fc600078f08ff */
[----:B------:R-:W-:Y:S01]  /*3cba0*/  IMAD.IADD R6, R7, 0x1, -R6 ;  /* 0x0000000107067824 */ /* 0x000fe200078e0a06 */
[----:B------:R-:W-:-:S05]  /*3cbb0*/  LOP3.LUT R0, R0, 0x1ffffffe, RZ, 0xc0, !PT ;  /* 0x1ffffffe00007812 */ /* 0x000fca00078ec0ff */
[----:B------:R-:W-:Y:S01]  /*3cbc0*/  IMAD.IADD R0, R17, 0x1, -R0 ;  /* 0x0000000111007824 */ /* 0x000fe200078e0a00 */
[----:B------:R-:W-:Y:S01]  /*3cbd0*/  ISETP.GE.AND P1, PT, R76, 0x1, PT ;  /* 0x000000014c00780c */ /* 0x000fe20003f26270 */
[----:B------:R-:W-:Y:S01]  /*3cbe0*/  BSSY B2, `(.L_x_11504) ;  /* 0x0000037000027945 */ /* 0x000fe20003800000 */
[----:B------:R-:W-:Y:S02]  /*3cbf0*/  IMAD R77, R10, -0x60, R77 ;  /* 0xffffffa00a4d7824 */ /* 0x000fe400078e024d */
[----:B--2---:R-:W-:-:S04]  /*3cc00*/  IMAD R15, R15, 0x8, R12 ;  /* 0x000000080f0f7824 */ /* 0x004fc800078e020c */
[----:B------:R-:W-:-:S04]  /*3cc10*/  IMAD.U32 R7, R15, 0x10, R14 ;  /* 0x000000100f077824 */ /* 0x000fc800078e000e */
[----:B------:R-:W-:-:S04]  /*3cc20*/  IMAD R7, R6, 0x40, R7 ;  /* 0x0000004006077824 */ /* 0x000fc800078e0207 */
[----:B------:R-:W-:-:S04]  /*3cc30*/  IMAD R0, R0, 0x8, R7 ;  /* 0x0000000800007824 */ /* 0x000fc800078e0207 */
[----:B---3--:R-:W-:-:S05]  /*3cc40*/  @P0 IMAD.HI.U32 R21, R0, R21, RZ ;  /* 0x0000001500150227 */ /* 0x008fca00078e00ff */
[----:B------:R-:W-:Y:S01]  /*3cc50*/  @P0 SHF.R.U32.HI R0, RZ, R20, R21 ;  /* 0x00000014ff000219 */ /* 0x000fe20000011615 */
[----:B------:R-:W-:Y:S01]  /*3cc60*/  IMAD.MOV.U32 R7, RZ, RZ, -0x60 ;  /* 0xffffffa0ff077424 */ /* 0x000fe200078e00ff */
[----:B------:R-:W-:-:S03]  /*3cc70*/  LOP3.LUT R6, R11, 0x7ffffffc, RZ, 0xc0, !PT ;  /* 0x7ffffffc0b067812 */ /* 0x000fc600078ec0ff */
[----:B------:R-:W0:Y:S01]  /*3cc80*/  SHFL.IDX PT, R14, R0, RZ, 0x1c1f ;  /* 0x001c1fff000e7589 */ /* 0x000e2200000e0000 */
[----:B------:R-:W-:Y:S02]  /*3cc90*/  IMAD R7, R10, R7, 0x1 ;  /* 0x000000010a077424 */ /* 0x000fe400078e0207 */
[----:B------:R-:W-:-:S04]  /*3cca0*/  IMAD.IADD R6, R9, 0x1, -R6 ;  /* 0x0000000109067824 */ /* 0x000fc800078e0a06 */
[----:B------:R-:W-:Y:S01]  /*3ccb0*/  IMAD R6, R6, -0x2, R7 ;  /* 0xfffffffe06067824 */ /* 0x000fe200078e0207 */
[----:B------:R-:W-:-:S04]  /*3ccc0*/  LOP3.LUT R12, RZ, R75, RZ, 0x33, !PT ;  /* 0x0000004bff0c7212 */ /* 0x000fc800078e33ff */
[----:B------:R-:W-:Y:S01]  /*3ccd0*/  IADD3 R7, -R72, R6, R73 ;  /* 0x0000000648077210 */ /* 0x000fe20007ffe149 */
[----:B------:R-:W-:-:S04]  /*3cce0*/  VIADD R13, R6, 0xffffffff ;  /* 0xffffffff060d7836 */ /* 0x000fc80000000000 */
        /* <DEDUP_REMOVED lines=21> */
.L_x_11509:
[----:B------:R-:W-:Y:S05]  /*3ce40*/  BSYNC B4 ;  /* 0x0000000000047941 */ /* 0x000fea0003800000 */
.L_x_11508:
[----:B------:R-:W-:Y:S01]  /*3ce50*/  LOP3.LUT R9, RZ, R9, RZ, 0x33, !PT ;  /* 0x00000009ff097212 */ /* 0x000fe200078e33ff */
[----:B------:R-:W-:Y:S06]  /*3ce60*/  BRA `(.L_x_11510) ;  /* 0x0000000000287947 */ /* 0x000fec0003800000 */
.L_x_11507:
        /* <DEDUP_REMOVED lines=10> */
.L_x_11510:
[----:B------:R-:W-:Y:S05]  /*3cf10*/  BSYNC B3 ;  /* 0x0000000000037941 */ /* 0x000fea0003800000 */
.L_x_11506:
[----:B------:R-:W-:-:S05]  /*3cf20*/  IMAD R9, R76, R9, R13 ;  /* 0x000000094c097224 */ /* 0x000fca00078e020d */
[----:B------:R-:W-:Y:S02]  /*3cf30*/  VIMNMX R6, R6, R9, !PT ;  /* 0x0000000906067248 */ /* 0x000fe40007fe0100 */
[----:B------:R-:W-:-:S07]  /*3cf40*/  VIADDMNMX R7, R9, R76, R7, PT ;  /* 0x0000004c09077246 */ /* 0x000fce0003800107 */
.L_x_11505:
[----:B------:R-:W-:Y:S05]  /*3cf50*/  BSYNC B2 ;  /* 0x0000000000027941 */ /* 0x000fea0003800000 */
.L_x_11504:
        /* <DEDUP_REMOVED lines=136> */
.L_x_11516:
[----:B------:R-:W-:Y:S05]  /*3d7e0*/  BSYNC B4 ;  /* 0x0000000000047941 */ /* 0x000fea0003800000 */
.L_x_11515:
[----:B------:R-:W-:Y:S01]  /*3d7f0*/  LOP3.LUT R73, RZ, R73, RZ, 0x33, !PT ;  /* 0x00000049ff497212 */ /* 0x000fe200078e33ff */
[----:B------:R-:W-:Y:S06]  /*3d800*/  BRA `(.L_x_11517) ;  /* 0x0000000000287947 */ /* 0x000fec0003800000 */
.L_x_11514:
        /* <DEDUP_REMOVED lines=10> */
.L_x_11517:
[----:B------:R-:W-:Y:S05]  /*3d8b0*/  BSYNC B3 ;  /* 0x0000000000037941 */ /* 0x000fea0003800000 */
.L_x_11513:
[----:B------:R-:W-:-:S05]  /*3d8c0*/  IMAD R0, R76, R73, R13 ;  /* 0x000000494c007224 */ /* 0x000fca00078e020d */
[----:B------:R-:W-:Y:S02]  /*3d8d0*/  VIADDMNMX R9, R0, R76, R9, PT ;  /* 0x0000004c00097246 */ /* 0x000fe40003800109 */
[----:B------:R-:W-:-:S07]  /*3d8e0*/  VIMNMX R11, R11, R0, !PT ;  /* 0x000000000b0b7248 */ /* 0x000fce0007fe0100 */
.L_x_11512:
[----:B------:R-:W-:Y:S05]  /*3d8f0*/  BSYNC B2 ;  /* 0x0000000000027941 */ /* 0x000fea0003800000 */
.L_x_11511:
[----:B------:R-:W2:Y:S01]  /*3d900*/  LDL.64 R6, [R162+0x70] ;  /* 0x00007000a2067983 */ /* 0x000ea20000100a00 */
[----:B------:R-:W-:Y:S02]  /*3d910*/  R2UR UR4, R4 ;  /* 0x00000000040472ca */ /* 0x000fe400000e0000 */
[----:B------:R-:W-:Y:S02]  /*3d920*/  R2UR UR5, R5 ;  /* 0x00000000050572ca */ /* 0x000fe400000e0000 */
[C---:B------:R-:W-:Y:S02]  /*3d930*/  ISETP.GT.AND P0, PT, R11.reuse, 0x1, !P0 ;  /* 0x000000010b00780c */ /* 0x040fe40004704270 */
[----:B------:R-:W-:Y:S02]  /*3d940*/  ISETP.GT.AND P1, PT, R11, 0x8, !P1 ;  /* 0x000000080b00780c */ /* 0x000fe40004f24270 */
[C---:B------:R-:W-:Y:S02]  /*3d950*/  ISETP.LT.OR P0, PT, R9.reuse, 0x2, P0 ;  /* 0x000000020900780c */ /* 0x040fe40000701670 */
[----:B------:R-:W-:-:S02]  /*3d960*/  ISETP.LT.OR P1, PT, R9, 0x9, P1 ;  /* 0x000000090900780c */ /* 0x000fc40000f21670 */
[----:B------:R-:W-:Y:S02]  /*3d970*/  FSEL R27, R27, -INF , !P0 ;  /* 0xff8000001b1b7808 */ /* 0x000fe40004000000 */
[----:B------:R-:W-:Y:S02]  /*3d980*/  ISETP.NE.AND P0, PT, R14, RZ, PT ;  /* 0x000000ff0e00720c */ /* 0x000fe40003f05270 */
[----:B------:R-:W-:Y:S02]  /*3d990*/  FSEL R30, R30, -INF , !P1 ;  /* 0xff8000001e1e7808 */ /* 0x000fe40004800000 */
[----:B------:R-:W-:Y:S02]  /*3d9a0*/  ISETP.GT.AND P0, PT, R11, 0x9, !P0 ;  /* 0x000000090b00780c */ /* 0x000fe40004704270 */
[----:B------:R-:W-:Y:S02]  /*3d9b0*/  ISETP.NE.AND P1, PT, R16, RZ, PT ;  /* 0x000000ff1000720c */ /* 0x000fe40003f25270 */
[----:B------:R-:W-:-:S02]  /*3d9c0*/  ISETP.LT.OR P0, PT, R9, 0xa, P0 ;  /* 0x0000000a0900780c */ /* 0x000fc40000701670 */
[----:B------:R-:W-:Y:S02]  /*3d9d0*/  ISETP.NE.AND P6, PT, R17, RZ, PT ;  /* 0x000000ff1100720c */ /* 0x000fe40003fc5270 */
        /* <DEDUP_REMOVED lines=54> */
[----:B------:R-:W-:Y:S02]  /*3dd40*/  ISETP.NE.AND P6, PT, R24, RZ, PT ;  /* 0x000000ff1800720c */ /* 0x000fe40003fc5270 */
        /* <DEDUP_REMOVED lines=14> */
[----:B------:R-:W-:Y:S02]  /*3de30*/  FSEL R59, R59, -INF , !P0 ;  /* 0xff8000003b3b7808 */ /* 0x000fe40004000000 */
[C---:B------:R-:W-:Y:S02]  /*3de40*/  ISETP.LT.OR P2, PT, R9.reuse, 0x4a, P2 ;  /* 0x0000004a0900780c */ /* 0x040fe40001741670 */
[----:B------:R-:W-:Y:S02]  /*3de50*/  FSEL R62, R62, -INF , !P1 ;  /* 0xff8000003e3e7808 */ /* 0x000fe40004800000 */
[----:B------:R-:W-:Y:S02]  /*3de60*/  ISETP.LT.OR P3, PT, R9, 0x51, P3 ;  /* 0x000000510900780c */ /* 0x000fe40001f61670 */
[----:B------:R-:W-:Y:S02]  /*3de70*/  FSEL R63, R63, -INF , !P2 ;  /* 0xff8000003f3f7808 */ /* 0x000fe40005000000 */
[----:B------:R-:W-:-:S02]  /*3de80*/  ISETP.LT.OR P4, PT, R9, 0x52, P4 ;  /* 0x000000520900780c */ /* 0x000fc40002781670 */
[C---:B------:R-:W-:Y:S02]  /*3de90*/  ISETP.LT.OR P5, PT, R9.reuse, 0x59, P5 ;  /* 0x000000590900780c */ /* 0x040fe40002fa1670 */
[----:B------:R-:W-:Y:S02]  /*3dea0*/  ISETP.LT.OR P6, PT, R9, 0x5a, P6 ;  /* 0x0000005a0900780c */ /* 0x000fe400037c1670 */
[----:B------:R-:W-:Y:S02]  /*3deb0*/  FSEL R66, R66, -INF , !P3 ;  /* 0xff80000042427808 */ /* 0x000fe40005800000 */
[----:B------:R-:W-:Y:S02]  /*3dec0*/  FSEL R67, R67, -INF , !P4 ;  /* 0xff80000043437808 */ /* 0x000fe40006000000 */
[----:B------:R-:W-:Y:S02]  /*3ded0*/  FSEL R70, R70, -INF , !P5 ;  /* 0xff80000046467808 */ /* 0x000fe40006800000 */
[----:B------:R-:W-:-:S02]  /*3dee0*/  R2UR UR6, R4 ;  /* 0x00000000040672ca */ /* 0x000fc400000e0000 */
[----:B------:R-:W-:Y:S02]  /*3def0*/  R2UR UR7, R5 ;  /* 0x00000000050772ca */ /* 0x000fe400000e0000 */
[----:B------:R-:W-:-:S11]  /*3df00*/  FSEL R71, R71, -INF , !P6 ;  /* 0xff80000047477808 */ /* 0x000fd60007000000 */
[----:B------:R-:W4:Y:S01]  /*3df10*/  LD.E R17, desc[UR6][R6.64+0x14] ;  /* 0x0000140606117980 */ /* 0x000f22000c101900 */
        /* <DEDUP_REMOVED lines=46> */
[----:B------:R-:W-:-:S03]  /*3e200*/  FMNMX.FTZ R0, R70, R9, !PT ;  /* 0x0000000946007209 */ /* 0x000fc60007810000 */
[----:B------:R-:W0:Y:S01]  /*3e210*/  SHFL.BFLY PT, R9, R12, 0x2, 0x1f ;  /* 0x0c401f000c097f89 */ /* 0x000e2200000e0000 */
[----:B------:R-:W-:-:S05]  /*3e220*/  FMNMX.FTZ R13, R71, R0, !PT ;  /* 0x00000000470d7209 */ /* 0x000fca0007810000 */
[----:B------:R1:W-:Y:S04]  /*3e230*/  ST.E.64 desc[UR4][R6.64], R12 ;  /* 0x0000000c06007985 */ /* 0x0003e8000c101b04 */
[----:B------:R-:W2:Y:S01]  /*3e240*/  LD.E R15, desc[UR6][R6.64+0x4] ;  /* 0x00000406060f7980 */ /* 0x000ea2000c101900 */
[----:B0-----:R-:W-:-:S03]  /*3e250*/  FMNMX.FTZ R9, R12, R9, !PT ;  /* 0x000000090c097209 */ /* 0x001fc60007810000 */
[----:B-1----:R-:W4:Y:S04]  /*3e260*/  LD.E R12, desc[UR4][R6.64+0x10] ;  /* 0x00001004060c7980 */ /* 0x002f28000c101900 */
[----:B------:R-:W0:Y:S02]  /*3e270*/  SHFL.BFLY PT, R0, R9, 0x1, 0x1f ;  /* 0x0c201f0009007f89 */ /* 0x000e2400000e0000 */
[----:B0-----:R-:W-:-:S05]  /*3e280*/  FMNMX.FTZ R11, R9, R0, !PT ;  /* 0x00000000090b7209 */ /* 0x001fca0007810000 */
[----:B------:R-:W-:Y:S04]  /*3e290*/  ST.E desc[UR4][R6.64], R11 ;  /* 0x0000000b06007985 */ /* 0x000fe8000c101904 */
[----:B------:R-:W3:Y:S01]  /*3e2a0*/  LD.E R16, desc[UR6][R6.64] ;  /* 0x0000000606107980 */ /* 0x000ee2000c101900 */
[----:B------:R-:W-:Y:S02]  /*3e2b0*/  R2UR UR8, R4 ;  /* 0x00000000040872ca */ /* 0x000fe400000e0000 */
[----:B------:R-:W-:Y:S01]  /*3e2c0*/  R2UR UR9, R5 ;  /* 0x00000000050972ca */ /* 0x000fe200000e0000 */
        /* <DEDUP_REMOVED lines=11> */
[----:B------:R-:W-:-:S03]  /*3e380*/  FMUL.FTZ R24, R14, R3 ;  /* 0x000000030e187220 */ /* 0x000fc60000410000 */
[----:B------:R-:W4:Y:S08]  /*3e390*/  MUFU.EX2 R9, R9 ;  /* 0x0000000900097308 */ /* 0x000f300000000800 */
[----:B------:R-:W0:Y:S01]  /*3e3a0*/  MUFU.EX2 R24, R24 ;  /* 0x0000001800187308 */ /* 0x000e220000000800 */
[----:B------:R-:W-:Y:S01]  /*3e3b0*/  ST.E desc[UR4][R6.64+0x4], R11 ;  /* 0x0000040b06007985 */ /* 0x000fe2000c101904 */
[----:B----4-:R-:W-:Y:S01]  /*3e3c0*/  FMUL.FTZ R13, R9, R12 ;  /* 0x0000000c090d7220 */ /* 0x010fe20000410000 */
[----:B0-----:R-:W-:-:S04]  /*3e3d0*/  FMUL.FTZ R15, R24, R17 ;  /* 0x00000011180f7220 */ /* 0x001fc80000410000 */
[----:B------:R-:W-:Y:S04]  /*3e3e0*/  ST.E desc[UR6][R6.64+0x10], R13 ;  /* 0x0000100d06007985 */ /* 0x000fe8000c101906 */
[----:B------:R0:W-:Y:S04]  /*3e3f0*/  ST.E desc[UR8][R6.64+0x14], R15 ;  /* 0x0000140f06007985 */ /* 0x0001e8000c101908 */
[----:B------:R-:W2:Y:S04]  /*3e400*/  LDL.64 R2, [R162+0x70] ;  /* 0x00007000a2027983 */ /* 0x000ea80000100a00 */
[----:B--2---:R-:W2:Y:S04]  /*3e410*/  LD.E R72, desc[UR6][R2.64+0x20] ;  /* 0x0000200602487980 */ /* 0x004ea8000c101900 */
[----:B------:R-:W2:Y:S04]  /*3e420*/  LD.E R0, desc[UR4][R2.64] ;  /* 0x0000000402007980 */ /* 0x000ea8000c101900 */
[----:B------:R-:W3:Y:S04]  /*3e430*/  LD.E R21, desc[UR4][R2.64+0x4] ;  /* 0x0000040402157980 */ /* 0x000ee8000c101900 */
[----:B------:R-:W4:Y:S04]  /*3e440*/  LD.E R73, desc[UR4][R2.64+0x10] ;  /* 0x0000100402497980 */ /* 0x000f28000c101900 */
[----:B0-----:R-:W4:Y:S01]  /*3e450*/  LD.E R15, desc[UR6][R2.64+0x14] ;  /* 0x00001406020f7980 */ /* 0x001f22000c101900 */
[C---:B--2---:R-:W-:Y:S01]  /*3e460*/  FMUL.FTZ R6, R0.reuse, R72 ;  /* 0x0000004800067220 */ /* 0x044fe20000410000 */
[----:B------:R-:W-:Y:S01]  /*3e470*/  FSETP.NEU.FTZ.AND P0, PT, R0, -INF , PT ;  /* 0xff8000000000780b */ /* 0x000fe20003f1d000 */
[----:B---3--:R-:W-:-:S03]  /*3e480*/  FMUL.FTZ R0, R72, R21 ;  /* 0x0000001548007220 */ /* 0x008fc60000410000 */
[----:B------:R-:W-:Y:S02]  /*3e490*/  FSEL R7, R6, RZ, P0 ;  /* 0x000000ff06077208 */ /* 0x000fe40000000000 */
        /* <DEDUP_REMOVED lines=28> */
[----:B------:R-:W4:Y:S01]  /*3e660*/  MUFU.EX2 R152, R152 ;  /* 0x0000009800987308 */ /* 0x000f220000000800 */
[-CC-:B------:R-:W-:Y:S01]  /*3e670*/  FFMA.FTZ R191, R30, R72.reuse, -R7.reuse ;  /* 0x000000481ebf7223 */ /* 0x180fe20000010807 */
[----:B------:R-:W-:-:S06]  /*3e680*/  FFMA.FTZ R194, R31, R72, -R7 ;  /* 0x000000481fc27223 */ /* 0x000fcc0000010807 */
[----:B------:R-:W0:Y:S01]  /*3e690*/  MUFU.EX2 R192, R192 ;  /* 0x000000c000c07308 */ /* 0x000e220000000800 */
[----:B------:R-:W-:-:S07]  /*3e6a0*/  FFMA.FTZ R21, R34, R72, -R7 ;  /* 0x0000004822157223 */ /* 0x000fce0000010807 */
[----:B------:R-:W1:Y:S08]  /*3e6b0*/  MUFU.EX2 R155, R155 ;  /* 0x0000009b009b7308 */ /* 0x000e700000000800 */
[----:B------:R-:W2:Y:S01]  /*3e6c0*/  MUFU.EX2 R193, R193 ;  /* 0x000000c100c17308 */ /* 0x000ea20000000800 */
[----:B------:R-:W-:-:S07]  /*3e6d0*/  FFMA.FTZ R11, R35, R72, -R7 ;  /* 0x00000048230b7223 */ /* 0x000fce0000010807 */
[----:B------:R-:W3:Y:S08]  /*3e6e0*/  MUFU.EX2 R154, R154 ;  /* 0x0000009a009a7308 */ /* 0x000ef00000000800 */
[----:B------:R-:W3:Y:S01]  /*3e6f0*/  MUFU.EX2 R191, R191 ;  /* 0x000000bf00bf7308 */ /* 0x000ee20000000800 */
[----:B----4-:R-:W-:Y:S01]  /*3e700*/  FADD.FTZ R6, R152, R73 ;  /* 0x0000004998067221 */ /* 0x010fe20000010000 */
[----:B0-----:R-:W-:-:S06]  /*3e710*/  FADD.FTZ R14, R192, R15 ;  /* 0x0000000fc00e7221 */ /* 0x001fcc0000010000 */
[----:B------:R-:W0:Y:S01]  /*3e720*/  MUFU.EX2 R153, R153 ;  /* 0x0000009900997308 */ /* 0x000e220000000800 */
[----:B------:R-:W-:-:S07]  /*3e730*/  FFMA.FTZ R0, R38, R72, -R7 ;  /* 0x0000004826007223 */ /* 0x000fce0000010807 */
[----:B------:R-:W4:Y:S01]  /*3e740*/  MUFU.EX2 R194, R194 ;  /* 0x000000c200c27308 */ /* 0x000f220000000800 */
[----:B-1----:R-:W-:Y:S01]  /*3e750*/  FADD.FTZ R15, R155, R6 ;  /* 0x000000069b0f7221 */ /* 0x002fe20000010000 */
[----:B--2---:R-:W-:-:S06]  /*3e760*/  FADD.FTZ R14, R193, R14 ;  /* 0x0000000ec10e7221 */ /* 0x004fcc0000010000 */
[----:B------:R-:W1:Y:S01]  /*3e770*/  MUFU.EX2 R20, R20 ;  /* 0x0000001400147308 */ /* 0x000e620000000800 */
[----:B------:R-:W-:-:S07]  /*3e780*/  FFMA.FTZ R156, R39, R72, -R7 ;  /* 0x00000048279c7223 */ /* 0x000fce0000010807 */
[----:B------:R-:W2:Y:S01]  /*3e790*/  MUFU.EX2 R21, R21 ;  /* 0x0000001500157308 */ /* 0x000ea20000000800 */
[----:B---3--:R-:W-:Y:S01]  /*3e7a0*/  FADD.FTZ R6, R154, R15 ;  /* 0x0000000f9a067221 */ /* 0x008fe20000010000 */
[----:B------:R-:W-:-:S06]  /*3e7b0*/  FADD.FTZ R15, R191, R14 ;  /* 0x0000000ebf0f7221 */ /* 0x000fcc0000010000 */
[----:B------:R-:W3:Y:S01]  /*3e7c0*/  MUFU.EX2 R17, R17 ;  /* 0x0000001100117308 */ /* 0x000ee20000000800 */
[----:B------:R-:W-:-:S07]  /*3e7d0*/  FFMA.FTZ R168, R42, R72, -R7 ;  /* 0x000000482aa87223 */ /* 0x000fce0000010807 */
[----:B------:R-:W3:Y:S01]  /*3e7e0*/  MUFU.EX2 R11, R11 ;  /* 0x0000000b000b7308 */ /* 0x000ee20000000800 */
[----:B0-----:R-:W-:Y:S01]  /*3e7f0*/  FADD.FTZ R25, R153, R6 ;  /* 0x0000000699197221 */ /* 0x001fe20000010000 */
[----:B----4-:R-:W-:-:S06]  /*3e800*/  FADD.FTZ R6, R194, R15 ;  /* 0x0000000fc2067221 */ /* 0x010fcc0000010000 */
        /* <DEDUP_REMOVED lines=86> */
[----:B----4-:R-:W-:-:S03]  /*3ed70*/  FADD.FTZ R7, R159, R6 ;  /* 0x000000069f077221 */ /* 0x010fc60000010000 */
[----:B-1----:R-:W-:Y:S01]  /*3ed80*/  FADD.FTZ R25, R185, R26 ;  /* 0x0000001ab9197221 */ /* 0x002fe20000010000 */
[----:B--2---:R-:W-:-:S03]  /*3ed90*/  FADD.FTZ R6, R158, R7 ;  /* 0x000000079e067221 */ /* 0x004fc60000010000 */
[----:B---3--:R-:W-:Y:S01]  /*3eda0*/  FADD.FTZ R25, R184, R25 ;  /* 0x00000019b8197221 */ /* 0x008fe20000010000 */
[----:B------:R-:W-:-:S04]  /*3edb0*/  FADD.FTZ R27, R157, R6 ;  /* 0x000000069d1b7221 */ /* 0x000fc80000010000 */
[----:B------:R-:W-:Y:S04]  /*3edc0*/  ST.E desc[UR4][R2.64+0x10], R25 ;  /* 0x0000101902007985 */ /* 0x000fe8000c101904 */
[----:B------:R0:W-:Y:S04]  /*3edd0*/  ST.E desc[UR6][R2.64+0x14], R27 ;  /* 0x0000141b02007985 */ /* 0x0001e8000c101906 */
[----:B------:R-:W2:Y:S01]  /*3ede0*/  LDL.64 R6, [R162+0x80] ;  /* 0x00008000a2067983 */ /* 0x000ea20000100a00 */
        /* <DEDUP_REMOVED lines=8> */
[----:B--2---:R-:W2:Y:S04]  /*3ee70*/  LD.E R78, desc[UR4][R6.64] ;  /* 0x00000004064e7980 */ /* 0x004ea8000c101900 */
[----:B------:R-:W3:Y:S04]  /*3ee80*/  LD.E R80, desc[UR6][R6.64+0x4] ;  /* 0x0000040606507980 */ /* 0x000ee8000c101900 */
        /* <DEDUP_REMOVED lines=35> */
[----:B------:R-:W-:-:S03]  /*3f0c0*/  R2UR UR18, R4 ;  /* 0x00000000041272ca */ /* 0x000fc600000e0000 */
[----:B------:R-:W4:Y:S01]  /*3f0d0*/  LD.E R56, desc[UR4][R6.64+0x124] ;  /* 0x0001240406387980 */ /* 0x000f22000c101900 */
[----:B------:R-:W-:-:S03]  /*3f0e0*/  R2UR UR19, R5 ;  /* 0x00000000051372ca */ /* 0x000fc600000e0000 */
[----:B------:R-:W4:Y:S01]  /*3f0f0*/  LD.E R52, desc[UR14][R6.64+0x130] ;  /* 0x0001300e06347980 */ /* 0x000f22000c101900 */
[----:B------:R-:W-:-:S03]  /*3f100*/  R2UR UR20, R4 ;  /* 0x00000000041472ca */ /* 0x000fc600000e0000 */
[----:B------:R-:W4:Y:S01]  /*3f110*/  LD.E R54, desc[UR16][R6.64+0x134] ;  /* 0x0001341006367980 */ /* 0x000f22000c101900 */
[----:B------:R-:W-:-:S03]  /*3f120*/  R2UR UR21, R5 ;  /* 0x00000000051572ca */ /* 0x000fc600000e0000 */
[----:B------:R-:W4:Y:S01]  /*3f130*/  LD.E R50, desc[UR6][R6.64+0x140] ;  /* 0x0001400606327980 */ /* 0x000f22000c101900 */
[C---:B------:R-:W-:Y:S02]  /*3f140*/  R2UR UR22, R4.reuse ;  /* 0x00000000041672ca */ /* 0x040fe400000e0000 */
        /* <DEDUP_REMOVED lines=12> */
[----:B0-----:R-:W4:Y:S04]  /*3f210*/  LD.E R2, desc[UR12][R6.64+0x190] ;  /* 0x0001900c06027980 */ /* 0x001f28000c101900 */
        /* <DEDUP_REMOVED lines=26> */
[----:B--2---:R-:W-:-:S03]  /*3f3c0*/  FMUL.FTZ R3, R9, R78 ;  /* 0x0000004e09037220 */ /* 0x004fc60000410000 */
[----:B------:R-:W2:Y:S04]  /*3f3d0*/  LD.E R73, desc[UR22][R6.64+0xd8] ;  /* 0x0000d81606497980 */ /* 0x000ea8000c101900 */
[----:B------:R-:W2:Y:S01]  /*3f3e0*/  LD.E R78, desc[UR20][R6.64+0x1b0] ;  /* 0x0001b014064e7980 */ /* 0x000ea2000c101900 */
[C---:B---3--:R-:W-:Y:S01]  /*3f3f0*/  FMUL.FTZ R25, R9.reuse, R80 ;  /* 0x0000005009197220 */ /* 0x048fe20000410000 */
[C---:B----4-:R-:W-:Y:S02]  /*3f400*/  FMUL.FTZ R27, R9.reuse, R82 ;  /* 0x00000052091b7220 */ /* 0x050fe40000410000 */
[----:B------:R-:W3:Y:S04]  /*3f410*/  LD.E R80, desc[UR18][R6.64+0x1e4] ;  /* 0x0001e41206507980 */ /* 0x000ee8000c101900 */
[----:B------:R-:W4:Y:S01]  /*3f420*/  LD.E R82, desc[UR16][R6.64+0x1e0] ;  /* 0x0001e01006527980 */ /* 0x000f22000c101900 */
[----:B------:R-:W-:-:S03]  /*3f430*/  FMUL.FTZ R29, R9, R94 ;  /* 0x0000005e091d7220 */ /* 0x000fc60000410000 */
[----:B------:R0:W-:Y:S04]  /*3f440*/  ST.E desc[UR6][R6.64+0x4], R25 ;  /* 0x0000041906007985 */ /* 0x0001e8000c101906 */
[----:B------:R-:W4:Y:S01]  /*3f450*/  LD.E R94, desc[UR12][R6.64+0x1f4] ;  /* 0x0001f40c065e7980 */ /* 0x000f22000c101900 */
[----:B------:R-:W-:-:S03]  /*3f460*/  FMUL.FTZ R35, R9, R100 ;  /* 0x0000006409237220 */ /* 0x000fc60000410000 */
[----:B------:R1:W-:Y:S04]  /*3f470*/  ST.E desc[UR4][R6.64], R3 ;  /* 0x0000000306007985 */ /* 0x0003e8000c101904 */
[----:B0-----:R-:W4:Y:S01]  /*3f480*/  LD.E R25, desc[UR14][R6.64+0x8] ;  /* 0x0000080e06197980 */ /* 0x001f22000c101900 */
[----:B------:R-:W-:-:S03]  /*3f490*/  FMUL.FTZ R37, R9, R102 ;  /* 0x0000006609257220 */ /* 0x000fc60000410000 */
[----:B------:R0:W-:Y:S04]  /*3f4a0*/  ST.E desc[UR8][R6.64+0x10], R27 ;  /* 0x0000101b06007985 */ /* 0x0001e8000c101908 */
[----:B-1----:R-:W4:Y:S01]  /*3f4b0*/  LD.E R3, desc[UR22][R6.64+0xc] ;  /* 0x00000c1606037980 */ /* 0x002f22000c101900 */
[----:B------:R-:W-:-:S03]  /*3f4c0*/  FMUL.FTZ R33, R9, R98 ;  /* 0x0000006209217220 */ /* 0x000fc60000410000 */
[----:B------:R1:W-:Y:S04]  /*3f4d0*/  ST.E desc[UR4][R6.64+0x14], R29 ;  /* 0x0000141d06007985 */ /* 0x0003e8000c101904 */
[----:B0-----:R-:W4:Y:S04]  /*3f4e0*/  LD.E R27, desc[UR18][R6.64+0x1c] ;  /* 0x00001c12061b7980 */ /* 0x001f28000c101900 */
[----:B------:R0:W-:Y:S04]  /*3f4f0*/  ST.E desc[UR8][R6.64+0x24], R35 ;  /* 0x0000242306007985 */ /* 0x0001e8000c101908 */
[----:B-1----:R-:W4:Y:S01]  /*3f500*/  LD.E R29, desc[UR24][R6.64+0x28] ;  /* 0x00002818061d7980 */ /* 0x002f22000c101900 */
[----:B------:R-:W-:-:S03]  /*3f510*/  FMUL.FTZ R65, R9, R108 ;  /* 0x0000006c09417220 */ /* 0x000fc60000410000 */
[----:B------:R1:W-:Y:S04]  /*3f520*/  ST.E desc[UR10][R6.64+0x30], R37 ;  /* 0x0000302506007985 */ /* 0x0003e8000c10190a */
[----:B0-----:R-:W4:Y:S01]  /*3f530*/  LD.E R35, desc[UR18][R6.64+0x4c] ;  /* 0x00004c1206237980 */ /* 0x001f22000c101900 */
[----:B------:R-:W-:-:S03]  /*3f540*/  FMUL.FTZ R61, R9, R104 ;  /* 0x00000068093d7220 */ /* 0x000fc60000410000 */
[----:B------:R0:W-:Y:S04]  /*3f550*/  ST.E desc[UR6][R6.64+0x20], R33 ;  /* 0x0000202106007985 */ /* 0x0001e8000c101906 */
[----:B-1----:R-:W4:Y:S01]  /*3f560*/  LD.E R37, desc[UR22][R6.64+0x5c] ;  /* 0x00005c1606257980 */ /* 0x002f22000c101900 */
[C---:B------:R-:W-:Y:S01]  /*3f570*/  FMUL.FTZ R63, R9.reuse, R106 ;  /* 0x0000006a093f7220 */ /* 0x040fe20000410000 */
[C---:B------:R-:W-:Y:S01]  /*3f580*/  FMUL.FTZ R67, R9.reuse, R110 ;  /* 0x0000006e09437220 */ /* 0x040fe20000410000 */
[C---:B------:R-:W-:Y:S01]  /*3f590*/  FMUL.FTZ R89, R9.reuse, R118 ;  /* 0x0000007609597220 */ /* 0x040fe20000410000 */
[C---:B------:R-:W-:Y:S01]  /*3f5a0*/  FMUL.FTZ R85, R9.reuse, R114 ;  /* 0x0000007209557220 */ /* 0x040fe20000410000 */
[C---:B------:R-:W-:Y:S01]  /*3f5b0*/  FMUL.FTZ R87, R9.reuse, R116 ;  /* 0x0000007409577220 */ /* 0x040fe20000410000 */
[----:B------:R-:W4:Y:S04]  /*3f5c0*/  LD.E R83, desc[UR24][R6.64+0xdc] ;  /* 0x0000dc1806537980 */ /* 0x000f28000c101900 */
[----:B0-----:R-:W4:Y:S04]  /*3f5d0*/  LD.E R33, desc[UR12][R6.64+0x68] ;  /* 0x0000680c06217980 */ /* 0x001f28000c101900 */
[----:B------:R0:W-:Y:S04]  /*3f5e0*/  ST.E desc[UR8][R6.64+0x44], R65 ;  /* 0x0000444106007985 */ /* 0x0001e8000c101908 */
[----:B------:R1:W-:Y:S04]  /*3f5f0*/  ST.E desc[UR4][R6.64+0x34], R61 ;  /* 0x0000343d06007985 */ /* 0x0003e8000c101904 */
[----:B------:R1:W-:Y:S01]  /*3f600*/  ST.E desc[UR6][R6.64+0x40], R63 ;  /* 0x0000403f06007985 */ /* 0x0003e2000c101906 */
[----:B0-----:R-:W-:-:S03]  /*3f610*/  FMUL.FTZ R65, R9, R112 ;  /* 0x0000007009417220 */ /* 0x001fc60000410000 */
[----:B------:R0:W-:Y:S04]  /*3f620*/  ST.E desc[UR10][R6.64+0x50], R67 ;  /* 0x0000504306007985 */ /* 0x0001e8000c10190a */
[----:B-1----:R-:W4:Y:S04]  /*3f630*/  LD.E R61, desc[UR6][R6.64+0x9c] ;  /* 0x00009c06063d7980 */ /* 0x002f28000c101900 */
[----:B------:R-:W4:Y:S04]  /*3f640*/  LD.E R63, desc[UR12][R6.64+0xac] ;  /* 0x0000ac0c063f7980 */ /* 0x000f28000c101900 */
[----:B------:R1:W-:Y:S04]  /*3f650*/  ST.E desc[UR4][R6.64+0x54], R65 ;  /* 0x0000544106007985 */ /* 0x0003e8000c101904 */
[----:B0-----:R-:W4:Y:S04]  /*3f660*/  LD.E R67, desc[UR16][R6.64+0xbc] ;  /* 0x0000bc1006437980 */ /* 0x001f28000c101900 */
[----:B------:R-:W4:Y:S04]  /*3f670*/  LD.E R77, desc[UR10][R6.64+0xe8] ;  /* 0x0000e80a064d7980 */ /* 0x000f28000c101900 */
[----:B-1----:R-:W4:Y:S01]  /*3f680*/  LD.E R65, desc[UR18][R6.64+0xc8] ;  /* 0x0000c81206417980 */ /* 0x002f22000c101900 */
[----:B------:R-:W-:-:S03]  /*3f690*/  FMUL.FTZ R97, R9, R120 ;  /* 0x0000007809617220 */ /* 0x000fc60000410000 */
[----:B------:R-:W4:Y:S04]  /*3f6a0*/  LD.E R81, desc[UR12][R6.64+0xec] ;  /* 0x0000ec0c06517980 */ /* 0x000f28000c101900 */
[----:B------:R0:W-:Y:S04]  /*3f6b0*/  ST.E desc[UR8][R6.64+0x70], R89 ;  /* 0x0000705906007985 */ /* 0x0001e8000c101908 */
[----:B------:R-:W4:Y:S04]  /*3f6c0*/  LD.E R79, desc[UR14][R6.64+0xf8] ;  /* 0x0000f80e064f7980 */ /* 0x000f28000c101900 */
[----:B------:R1:W-:Y:S04]  /*3f6d0*/  ST.E desc[UR4][R6.64+0x60], R85 ;  /* 0x0000605506007985 */ /* 0x0003e8000c101904 */
[----:B0-----:R-:W4:Y:S01]  /*3f6e0*/  LD.E R89, desc[UR16][R6.64+0xfc] ;  /* 0x0000fc1006597980 */ /* 0x001f22000c101900 */
[----:B------:R-:W-:-:S03]  /*3f6f0*/  FMUL.FTZ R107, R9, R124 ;  /* 0x0000007c096b7220 */ /* 0x000fc60000410000 */
[----:B------:R0:W-:Y:S04]  /*3f700*/  ST.E desc[UR6][R6.64+0x64], R87 ;  /* 0x0000645706007985 */ /* 0x0001e8000c101906 */
[----:B-1----:R-:W4:Y:S01]  /*3f710*/  LD.E R85, desc[UR18][R6.64+0x108] ;  /* 0x0001081206557980 */ /* 0x002f22000c101900 */
[----:B------:R-:W-:-:S03]  /*3f720*/  FMUL.FTZ R105, R9, R122 ;  /* 0x0000007a09697220 */ /* 0x000fc60000410000 */
[----:B------:R-:W4:Y:S04]  /*3f730*/  LD.E R95, desc[UR10][R6.64+0x118] ;  /* 0x0001180a065f7980 */ /* 0x000f28000c101900 */
[----:B0-----:R-:W4:Y:S04]  /*3f740*/  LD.E R87, desc[UR20][R6.64+0x10c] ;  /* 0x00010c1406577980 */ /* 0x001f28000c101900 */
[----:B------:R-:W4:Y:S04]  /*3f750*/  LD.E R91, desc[UR12][R6.64+0x11c] ;  /* 0x00011c0c065b7980 */ /* 0x000f28000c101900 */
[----:B------:R-:W4:Y:S04]  /*3f760*/  LD.E R93, desc[UR14][R6.64+0x128] ;  /* 0x0001280e065d7980 */ /* 0x000f28000c101900 */
[----:B------:R0:W-:Y:S04]  /*3f770*/  ST.E desc[UR4][R6.64+0x74], R97 ;  /* 0x0000746106007985 */ /* 0x0001e8000c101904 */
[----:B------:R-:W4:Y:S01]  /*3f780*/  LD.E R103, desc[UR16][R6.64+0x12c] ;  /* 0x00012c1006677980 */ /* 0x000f22000c101900 */
[----:B------:R-:W-:-:S03]  /*3f790*/  FMUL.FTZ R119, R9, R126 ;  /* 0x0000007e09777220 */ /* 0x000fc60000410000 */
[----:B------:R-:W4:Y:S04]  /*3f7a0*/  LD.E R101, desc[UR20][R6.64+0x13c] ;  /* 0x00013c1406657980 */ /* 0x000f28000c101900 */
[----:B0-----:R-:W4:Y:S04]  /*3f7b0*/  LD.E R97, desc[UR18][R6.64+0x138] ;  /* 0x0001381206617980 */ /* 0x001f28000c101900 */
[----:B------:R0:W-:Y:S04]  /*3f7c0*/  ST.E desc[UR8][R6.64+0x84], R107 ;  /* 0x0000846b06007985 */ /* 0x0001e8000c101908 */
[----:B------:R-:W4:Y:S01]  /*3f7d0*/  LD.E R99, desc[UR22][R6.64+0x148] ;  /* 0x0001481606637980 */ /* 0x000f22000c101900 */
[----:B------:R-:W-:-:S03]  /*3f7e0*/  FMUL.FTZ R121, R9, R128 ;  /* 0x0000008009797220 */ /* 0x000fc60000410000 */
[----:B------:R1:W-:Y:S04]  /*3f7f0*/  ST.E desc[UR6][R6.64+0x80], R105 ;  /* 0x0000806906007985 */ /* 0x0003e8000c101906 */
[----:B0-----:R-:W4:Y:S04]  /*3f800*/  LD.E R107, desc[UR8][R6.64+0x14c] ;  /* 0x00014c08066b7980 */ /* 0x001f28000c101900 */
[----:B------:R-:W4:Y:S04]  /*3f810*/  LD.E R117, desc[UR12][R6.64+0x15c] ;  /* 0x00015c0c06757980 */ /* 0x000f28000c101900 */
[----:B-1----:R-:W4:Y:S01]  /*3f820*/  LD.E R105, desc[UR10][R6.64+0x158] ;  /* 0x0001580a06697980 */ /* 0x002f22000c101900 */
[----:B------:R-:W-:-:S03]  /*3f830*/  FMUL.FTZ R123, R9, R130 ;  /* 0x00000082097b7220 */ /* 0x000fc60000410000 */
[----:B------:R-:W4:Y:S04]  /*3f840*/  LD.E R109, desc[UR14][R6.64+0x168] ;  /* 0x0001680e066d7980 */ /* 0x000f28000c101900 */
[----:B------:R-:W4:Y:S01]  /*3f850*/  LD.E R115, desc[UR16][R6.64+0x16c] ;  /* 0x00016c1006737980 */ /* 0x000f22000c101900 */
[----:B------:R-:W-:-:S03]  /*3f860*/  FMUL.FTZ R131, R9, R132 ;  /* 0x0000008409837220 */ /* 0x000fc60000410000 */
[----:B------:R-:W4:Y:S04]  /*3f870*/  LD.E R113, desc[UR18][R6.64+0x178] ;  /* 0x0001781206717980 */ /* 0x000f28000c101900 */
[----:B------:R0:W-:Y:S04]  /*3f880*/  ST.E desc[UR4][R6.64+0x90], R119 ;  /* 0x0000907706007985 */ /* 0x0001e8000c101904 */
        /* <DEDUP_REMOVED lines=8> */
[----:B------:R-:W4:Y:S01]  /*3f910*/  LD.E R125, desc[UR16][R6.64+0x1a8] ;  /* 0x0001a810067d7980 */ /* 0x000f22000c101900 */
[----:B------:R-:W-:-:S03]  /*3f920*/  FMUL.FTZ R143, R9, R136 ;  /* 0x00000088098f7220 */ /* 0x000fc60000410000 */
[----:B------:R1:W-:Y:S04]  /*3f930*/  ST.E desc[UR6][R6.64+0xa4], R131 ;  /* 0x0000a48306007985 */ /* 0x0003e8000c101906 */
[----:B0-----:R-:W4:Y:S04]  /*3f940*/  LD.E R123, desc[UR18][R6.64+0x1ac] ;  /* 0x0001ac12067b7980 */ /* 0x001f28000c101900 */
[----:B------:R-:W4:Y:S04]  /*3f950*/  LD.E R133, desc[UR20][R6.64+0x1b8] ;  /* 0x0001b81406857980 */ /* 0x000f28000c101900 */
[----:B-1----:R-:W4:Y:S04]  /*3f960*/  LD.E R131, desc[UR22][R6.64+0x1bc] ;  /* 0x0001bc1606837980 */ /* 0x002f28000c101900 */
[----:B------:R-:W4:Y:S04]  /*3f970*/  LD.E R139, desc[UR10][R6.64+0x1c8] ;  /* 0x0001c80a068b7980 */ /* 0x000f28000c101900 */
[----:B------:R-:W4:Y:S04]  /*3f980*/  LD.E R135, desc[UR12][R6.64+0x1cc] ;  /* 0x0001cc0c06877980 */ /* 0x000f28000c101900 */
[----:B------:R-:W4:Y:S04]  /*3f990*/  LD.E R137, desc[UR14][R6.64+0x1d8] ;  /* 0x0001d80e06897980 */ /* 0x000f28000c101900 */
[----:B------:R0:W-:Y:S04]  /*3f9a0*/  ST.E desc[UR4][R6.64+0xb0], R141 ;  /* 0x0000b08d06007985 */ /* 0x0001e8000c101904 */
[----:B------:R-:W4:Y:S04]  /*3f9b0*/  LD.E R147, desc[UR16][R6.64+0x1dc] ;  /* 0x0001dc1006937980 */ /* 0x000f28000c101900 */
[----:B------:R1:W-:Y:S04]  /*3f9c0*/  ST.E desc[UR6][R6.64+0xb4], R143 ;  /* 0x0000b48f06007985 */ /* 0x0003e8000c101906 */
[----:B0-----:R-:W4:Y:S04]  /*3f9d0*/  LD.E R141, desc[UR18][R6.64+0x1e8] ;  /* 0x0001e812068d7980 */ /* 0x001f28000c101900 */
[----:B------:R-:W4:Y:S04]  /*3f9e0*/  LD.E R145, desc[UR20][R6.64+0x1ec] ;  /* 0x0001ec1406917980 */ /* 0x000f28000c101900 */
[----:B-1----:R-:W4:Y:S04]  /*3f9f0*/  LD.E R143, desc[UR22][R6.64+0x1f8] ;  /* 0x0001f816068f7980 */ /* 0x002f28000c101900 */
[----:B------:R-:W4:Y:S01]  /*3fa00*/  LD.E R149, desc[UR24][R6.64+0x1fc] ;  /* 0x0001fc1806957980 */ /* 0x000f22000c101900 */
[C---:B------:R-:W-:Y:S01]  /*3fa10*/  FMUL.FTZ R151, R9.reuse, R138 ;  /* 0x0000008a09977220 */ /* 0x040fe20000410000 */
[C---:B------:R-:W-:Y:S01]  /*3fa20*/  FMUL.FTZ R195, R9.reuse, R140 ;  /* 0x0000008c09c37220 */ /* 0x040fe20000410000 */
[----:B------:R-:W-:-:S03]  /*3fa30*/  FMUL.FTZ R197, R9, R76 ;  /* 0x0000004c09c57220 */ /* 0x000fc60000410000 */
[----:B------:R0:W-:Y:S01]  /*3fa40*/  ST.E desc[UR8][R6.64+0xc0], R151 ;  /* 0x0000c09706007985 */ /* 0x0001e2000c101908 */
[C---:B------:R-:W-:Y:S01]  /*3fa50*/  FMUL.FTZ R199, R9.reuse, R74 ;  /* 0x0000004a09c77220 */ /* 0x040fe20000410000 */
[C---:B------:R-:W-:Y:S01]  /*3fa60*/  FMUL.FTZ R201, R9.reuse, R72 ;  /* 0x0000004809c97220 */ /* 0x040fe20000410000 */
[C---:B------:R-:W-:Y:S01]  /*3fa70*/  FMUL.FTZ R203, R9.reuse, R70 ;  /* 0x0000004609cb7220 */ /* 0x040fe20000410000 */
[----:B------:R1:W-:Y:S01]  /*3fa80*/  ST.E desc[UR4][R6.64+0xc4], R195 ;  /* 0x0000c4c306007985 */ /* 0x0003e2000c101904 */
[C---:B------:R-:W-:Y:S01]  /*3fa90*/  FMUL.FTZ R205, R9.reuse, R66 ;  /* 0x0000004209cd7220 */ /* 0x040fe20000410000 */
[C---:B0-----:R-:W-:Y:S02]  /*3faa0*/  FMUL.FTZ R151, R9.reuse, R142 ;  /* 0x0000008e09977220 */ /* 0x041fe40000410000 */
[----:B------:R0:W-:Y:S01]  /*3fab0*/  ST.E desc[UR8][R6.64+0xd4], R197 ;  /* 0x0000d4c506007985 */ /* 0x0001e2000c101908 */
[----:B-1----:R-:W-:-:S03]  /*3fac0*/  FMUL.FTZ R195, R9, R68 ;  /* 0x0000004409c37220 */ /* 0x002fc60000410000 */
[----:B------:R1:W-:Y:S04]  /*3fad0*/  ST.E desc[UR6][R6.64+0xd0], R151 ;  /* 0x0000d09706007985 */ /* 0x0003e8000c101906 */
[----:B------:R2:W-:Y:S04]  /*3fae0*/  ST.E desc[UR10][R6.64+0xe0], R199 ;  /* 0x0000e0c706007985 */ /* 0x0005e8000c10190a */
[----:B------:R3:W-:Y:S01]  /*3faf0*/  ST.E desc[UR12][R6.64+0xe4], R201 ;  /* 0x0000e4c906007985 */ /* 0x0007e2000c10190c */
[C---:B0-----:R-:W-:Y:S01]  /*3fb00*/  FMUL.FTZ R197, R9.reuse, R58 ;  /* 0x0000003a09c57220 */ /* 0x041fe20000410000 */
[----:B-1----:R-:W-:-:S02]  /*3fb10*/  FMUL.FTZ R151, R9, R64 ;  /* 0x0000004009977220 */ /* 0x002fc40000410000 */
[----:B------:R0:W-:Y:S01]  /*3fb20*/  ST.E desc[UR14][R6.64+0xf0], R203 ;  /* 0x0000f0cb06007985 */ /* 0x0001e2000c10190e */
[----:B--2---:R-:W-:-:S03]  /*3fb30*/  FMUL.FTZ R199, R9, R62 ;  /* 0x0000003e09c77220 */ /* 0x004fc60000410000 */
[----:B------:R1:W-:Y:S01]  /*3fb40*/  ST.E desc[UR4][R6.64+0xf4], R195 ;  /* 0x0000f4c306007985 */ /* 0x0003e2000c101904 */
[----:B---3--:R-:W-:-:S03]  /*3fb50*/  FMUL.FTZ R201, R9, R60 ;  /* 0x0000003c09c97220 */ /* 0x008fc60000410000 */
[----:B------:R2:W-:Y:S04]  /*3fb60*/  ST.E desc[UR16][R6.64+0x100], R205 ;  /* 0x000100cd06007985 */ /* 0x0005e8000c101910 */
[----:B------:R3:W-:Y:S01]  /*3fb70*/  ST.E desc[UR6][R6.64+0x104], R151 ;  /* 0x0001049706007985 */ /* 0x0007e2000c101906 */
[C---:B0-----:R-:W-:Y:S01]  /*3fb80*/  FMUL.FTZ R203, R9.reuse, R52 ;  /* 0x0000003409cb7220 */ /* 0x041fe20000410000 */
[C---:B-1----:R-:W-:Y:S02]  /*3fb90*/  FMUL.FTZ R195, R9.reuse, R56 ;  /* 0x0000003809c37220 */ /* 0x042fe40000410000 */
[----:B------:R0:W-:Y:S01]  /*3fba0*/  ST.E desc[UR8][R6.64+0x110], R197 ;  /* 0x000110c506007985 */ /* 0x0001e2000c101908 */
[----:B--2---:R-:W-:-:S03]  /*3fbb0*/  FMUL.FTZ R205, R9, R54 ;  /* 0x0000003609cd7220 */ /* 0x004fc60000410000 */
[----:B------:R1:W-:Y:S01]  /*3fbc0*/  ST.E desc[UR10][R6.64+0x114], R199 ;  /* 0x000114c706007985 */ /* 0x0003e2000c10190a */
[----:B---3--:R-:W-:-:S03]  /*3fbd0*/  FMUL.FTZ R151, R9, R50 ;  /* 0x0000003209977220 */ /* 0x008fc60000410000 */
[----:B------:R2:W-:Y:S01]  /*3fbe0*/  ST.E desc[UR12][R6.64+0x120], R201 ;  /* 0x000120c906007985 */ /* 0x0005e2000c10190c */
[----:B0-----:R-:W-:-:S03]  /*3fbf0*/  FMUL.FTZ R197, R9, R46 ;  /* 0x0000002e09c57220 */ /* 0x001fc60000410000 */
[----:B------:R0:W-:Y:S01]  /*3fc00*/  ST.E desc[UR4][R6.64+0x124], R195 ;  /* 0x000124c306007985 */ /* 0x0001e2000c101904 */
[----:B-1----:R-:W-:-:S03]  /*3fc10*/  FMUL.FTZ R199, R9, R48 ;  /* 0x0000003009c77220 */ /* 0x002fc60000410000 */
[----:B------:R1:W-:Y:S01]  /*3fc20*/  ST.E desc[UR14][R6.64+0x130], R203 ;  /* 0x000130cb06007985 */ /* 0x0003e2000c10190e */
[----:B--2---:R-:W-:-:S03]  /*3fc30*/  FMUL.FTZ R201, R9, R38 ;  /* 0x0000002609c97220 */ /* 0x004fc60000410000 */
        /* <DEDUP_REMOVED lines=34> */
[----:B------:R-:W-:Y:S01]  /*3fe60*/  ST.E desc[UR8][R6.64+0x1c0], R197 ;  /* 0x0001c0c506007985 */ /* 0x000fe2000c101908 */
[----:B----4-:R-:W-:-:S03]  /*3fe70*/  FMUL.FTZ R151, R9, R82 ;  /* 0x0000005209977220 */ /* 0x010fc60000410000 */
[----:B------:R-:W-:Y:S01]  /*3fe80*/  ST.E desc[UR10][R6.64+0x1c4], R199 ;  /* 0x0001c4c706007985 */ /* 0x000fe2000c10190a */
[C---:B------:R-:W-:Y:S01]  /*3fe90*/  FMUL.FTZ R25, R24.reuse, R25 ;  /* 0x0000001918197220 */ /* 0x040fe20000410000 */
[C---:B0-----:R-:W-:Y:S02]  /*3fea0*/  FMUL.FTZ R195, R9.reuse, R96 ;  /* 0x0000006009c37220 */ /* 0x041fe40000410000 */
[----:B------:R-:W-:Y:S01]  /*3feb0*/  ST.E desc[UR12][R6.64+0x1d0], R201 ;  /* 0x0001d0c906007985 */ /* 0x000fe2000c10190c */
[----:B------:R-:W-:Y:S01]  /*3fec0*/  FMUL.FTZ R9, R9, R94 ;  /* 0x0000005e09097220 */ /* 0x000fe20000410000 */
[C---:B------:R-:W-:Y:S02]  /*3fed0*/  FMUL.FTZ R3, R24.reuse, R3 ;  /* 0x0000000318037220 */ /* 0x040fe40000410000 */
[----:B------:R-:W-:Y:S01]  /*3fee0*/  ST.E desc[UR14][R6.64+0x1d4], R203 ;  /* 0x0001d4cb06007985 */ /* 0x000fe2000c10190e */
[C---:B------:R-:W-:Y:S01]  /*3fef0*/  FMUL.FTZ R31, R24.reuse, R31 ;  /* 0x0000001f181f7220 */ /* 0x040fe20000410000 */
[----:B------:R-:W-:-:S02]  /*3ff00*/  FMUL.FTZ R27, R24, R27 ;  /* 0x0000001b181b7220 */ /* 0x000fc40000410000 */
[----:B------:R-:W-:Y:S01]  /*3ff10*/  ST.E desc[UR6][R6.64+0x1e0], R151 ;  /* 0x0001e09706007985 */ /* 0x000fe2000c101906 */
[----:B------:R-:W-:-:S03]  /*3ff20*/  FMUL.FTZ R29, R24, R29 ;  /* 0x0000001d181d7220 */ /* 0x000fc60000410000 */
        /* <DEDUP_REMOVED lines=8> */
[----:B------:R0:W-:Y:S01]  /*3ffb0*/  ST.E desc[UR12][R6.64+0xc], R3 ;  /* 0x00000c0306007985 */ /* 0x0001e2000c10190c */
[----:B------:R-:W-:-:S03]  /*3ffc0*/  FMUL.FTZ R35, R24, R35 ;  /* 0x0000002318237220 */ /* 0x000fc60000410000 */
[----:B------:R-:W-:Y:S01]  /*3ffd0*/  ST.E desc[UR6][R6.64+0x18], R31 ;  /* 0x0000181f06007985 */ /* 0x000fe2000c101906 */
[----:B------:R-:W-:-:S03]  /*3ffe0*/  FMUL.FTZ R39, R24, R39 ;  /* 0x0000002718277220 */ /* 0x000fc60000410000 */
[----:B------:R1:W-:Y:S01]  /*3fff0*/  ST.E desc[UR14][R6.64+0x1c], R27 ;  /* 0x00001c1b06007985 */ /* 0x0003e2000c10190e */
[----:B------:R-:W-:-:S03]  /*40000*/  FMUL.FTZ R37, R24, R37 ;  /* 0x0000002518257220 */ /* 0x000fc60000410000 */
[----:B------:R2:W-:Y:S01]  /*40010*/  ST.E desc[UR16][R6.64+0x28], R29 ;  /* 0x0000281d06007985 */ /* 0x0005e2000c101910 */
        /* <DEDUP_REMOVED lines=21> */
[----:B------:R4:W-:Y:S01]  /*40170*/  ST.E desc[UR10][R6.64+0x7c], R51 ;  /* 0x00007c3306007985 */ /* 0x0009e2000c10190a */
        /* <DEDUP_REMOVED lines=81> */
[----:B------:R-:W-:Y:S04]  /*40690*/  ST.E desc[UR4][R6.64+0x1c8], R139 ;  /* 0x0001c88b06007985 */ /* 0x000fe8000c101904 */
[----:B------:R4:W-:Y:S04]  /*406a0*/  ST.E desc[UR8][R6.64+0x1cc], R135 ;  /* 0x0001cc8706007985 */ /* 0x0009e8000c101908 */
[----:B------:R4:W-:Y:S04]  /*406b0*/  ST.E desc[UR10][R6.64+0x1d8], R137 ;  /* 0x0001d88906007985 */ /* 0x0009e8000c10190a */
[----:B------:R-:W-:Y:S04]  /*406c0*/  ST.E desc[UR6][R6.64+0x1dc], R147 ;  /* 0x0001dc9306007985 */ /* 0x000fe8000c101906 */
[----:B------:R4:W-:Y:S04]  /*406d0*/  ST.E desc[UR12][R6.64+0x1e8], R141 ;  /* 0x0001e88d06007985 */ /* 0x0009e8000c10190c */
[----:B------:R-:W-:Y:S04]  /*406e0*/  ST.E desc[UR14][R6.64+0x1ec], R145 ;  /* 0x0001ec9106007985 */ /* 0x000fe8000c10190e */
[----:B------:R4:W-:Y:S04]  /*406f0*/  ST.E desc[UR16][R6.64+0x1f8], R143 ;  /* 0x0001f88f06007985 */ /* 0x0009e8000c101910 */
[----:B------:R4:W-:Y:S04]  /*40700*/  ST.E desc[UR18][R6.64+0x1fc], R149 ;  /* 0x0001fc9506007985 */ /* 0x0009e8000c101912 */
[----:B0-----:R-:W2:Y:S01]  /*40710*/  LDL.64 R2, [R162+0x80] ;  /* 0x00008000a2027983 */ /* 0x001ea20000100a00 */
[----:B------:R-:W-:-:S02]  /*40720*/  LEA.HI R8, R8, 0x8, RZ, 0x19 ;  /* 0x0000000808087811 */ /* 0x000fc400078fc8ff */
[----:B------:R-:W-:Y:S01]  /*40730*/  R2UR UR28, R4 ;  /* 0x00000000041c72ca */ /* 0x000fe200000e0000 */
[----:B-1----:R-:W4:Y:S02]  /*40740*/  LDL.64 R26, [R162] ;  /* 0x00000000a21a7983 */ /* 0x002f240000100a00 */
[----:B------:R0:W-:Y:S01]  /*40750*/  BAR.SYNC.DEFER_BLOCKING R8, 0x100 ;  /* 0x000400080000751d */ /* 0x0001e20000010000 */
[----:B------:R-:W-:-:S05]  /*40760*/  R2UR UR29, R5 ;  /* 0x00000000051d72ca */ /* 0x000fca00000e0000 */
[----:B------:R-:W4:Y:S04]  /*40770*/  LDL.64 R24, [R162+0x98] ;  /* 0x00009800a2187983 */ /* 0x000f280000100a00 */
[----:B0-----:R-:W4:Y:S04]  /*40780*/  LDL.64 R8, [R162+0x88] ;  /* 0x00008800a2087983 */ /* 0x001f280000100a00 */
        /* <DEDUP_REMOVED lines=10> */
[----:B----4-:R-:W4:Y:S04]  /*40830*/  LD.E R49, desc[UR22][R2.64+0x28] ;  /* 0x0000281602317980 */ /* 0x010f28000c101900 */
        /* <DEDUP_REMOVED lines=55> */
[----:B------:R-:W4:Y:S04]  /*40bb0*/  LD.E.64 R6, desc[UR4][R24.64] ;  /* 0x0000000418067980 */ /* 0x000f28000c101b00 */
[----:B--2---:R0:W-:Y:S04]  /*40bc0*/  ST.E desc[UR8][R2.64], R29 ;  /* 0x0000001d02007985 */ /* 0x0041e8000c101908 */
[----:B------:R1:W-:Y:S04]  /*40bd0*/  ST.E desc[UR4][R2.64+0x4], R31 ;  /* 0x0000041f02007985 */ /* 0x0003e8000c101904 */
[----:B---3--:R2:W-:Y:S04]  /*40be0*/  ST.E desc[UR6][R2.64+0x8], R33 ;  /* 0x0000082102007985 */ /* 0x0085e8000c101906 */
[----:B------:R3:W-:Y:S04]  /*40bf0*/  ST.E desc[UR8][R2.64+0xc], R35 ;  /* 0x00000c2302007985 */ /* 0x0007e8000c101908 */
[----:B------:R3:W-:Y:S04]  /*40c00*/  ST.E desc[UR10][R2.64+0x10], R37 ;  /* 0x0000102502007985 */ /* 0x0007e8000c10190a */
[----:B------:R3:W-:Y:S04]  /*40c10*/  ST.E desc[UR12][R2.64+0x14], R39 ;  /* 0x0000142702007985 */ /* 0x0007e8000c10190c */
[----:B------:R3:W-:Y:S04]  /*40c20*/  ST.E desc[UR14][R2.64+0x18], R41 ;  /* 0x0000182902007985 */ /* 0x0007e8000c10190e */
[----:B------:R3:W-:Y:S04]  /*40c30*/  ST.E desc[UR16][R2.64+0x1c], R43 ;  /* 0x00001c2b02007985 */ /* 0x0007e8000c101910 */
[----:B------:R3:W-:Y:S04]  /*40c40*/  ST.E desc[UR18][R2.64+0x20], R45 ;  /* 0x0000202d02007985 */ /* 0x0007e8000c101912 */
[----:B------:R-:W-:Y:S04]  /*40c50*/  ST.E desc[UR20][R2.64+0x24], R47 ;  /* 0x0000242f02007985 */ /* 0x000fe8000c101914 */
        /* <DEDUP_REMOVED lines=55> */
[----:B------:R-:W4:Y:S04]  /*40fd0*/  LD.E R25, desc[UR28][R2.64+0x104] ;  /* 0x0001041c02197980 */ /* 0x000f28000c101900 */
[----:B----4-:R4:W-:Y:S04]  /*40fe0*/  ST.E desc[UR4][R2.64+0x104], R25 ;  /* 0x0001041902007985 */ /* 0x0109e8000c101904 */
[----:B------:R-:W4:Y:S04]  /*40ff0*/  LD.E R27, desc[UR6][R2.64+0x108] ;  /* 0x00010806021b7980 */ /* 0x000f28000c101900 */
[----:B0-----:R-:W4:Y:S04]  /*41000*/  LD.E R29, desc[UR8][R2.64+0x10c] ;  /* 0x00010c08021d7980 */ /* 0x001f28000c101900 */
[----:B-1----:R-:W4:Y:S04]  /*41010*/  LD.E R31, desc[UR10][R2.64+0x110] ;  /* 0x0001100a021f7980 */ /* 0x002f28000c101900 */
[----:B--2---:R-:W2:Y:S04]  /*41020*/  LD.E R33, desc[UR12][R2.64+0x114] ;  /* 0x0001140c02217980 */ /* 0x004ea8000c101900 */
[----:B---3--:R-:W3:Y:S04]  /*41030*/  LD.E R35, desc[UR14][R2.64+0x118] ;  /* 0x0001180e02237980 */ /* 0x008ee8000c101900 */
        /* <DEDUP_REMOVED lines=59> */
[----:B------:R-:W-:Y:S04]  /*413f0*/  ST.E desc[UR4][R2.64+0x108], R27 ;  /* 0x0001081b02007985 */ /* 0x000fe8000c101904 */
[----:B------:R-:W-:Y:S04]  /*41400*/  ST.E desc[UR6][R2.64+0x10c], R29 ;  /* 0x00010c1d02007985 */ /* 0x000fe8000c101906 */
[----:B------:R-:W-:Y:S04]  /*41410*/  ST.E desc[UR8][R2.64+0x110], R31 ;  /* 0x0001101f02007985 */ /* 0x000fe8000c101908 */
[----:B--2---:R-:W-:Y:S04]  /*41420*/  ST.E desc[UR10][R2.64+0x114], R33 ;  /* 0x0001142102007985 */ /* 0x004fe8000c10190a */
[----:B---3--:R-:W-:Y:S04]  /*41430*/  ST.E desc[UR12][R2.64+0x118], R35 ;  /* 0x0001182302007985 */ /* 0x008fe8000c10190c */
[----:B------:R-:W-:Y:S04]  /*41440*/  ST.E desc[UR14][R2.64+0x11c], R37 ;  /* 0x00011c2502007985 */ /* 0x000fe8000c10190e */
[----:B------:R-:W-:Y:S04]  /*41450*/  ST.E desc[UR16][R2.64+0x120], R39 ;  /* 0x0001202702007985 */ /* 0x000fe8000c101910 */
[----:B------:R-:W-:Y:S04]  /*41460*/  ST.E desc[UR18][R2.64+0x124], R41 ;  /* 0x0001242902007985 */ /* 0x000fe8000c101912 */
[----:B------:R-:W-:Y:S04]  /*41470*/  ST.E desc[UR20][R2.64+0x128], R43 ;  /* 0x0001282b02007985 */ /* 0x000fe8000c101914 */
[----:B------:R-:W-:Y:S04]  /*41480*/  ST.E desc[UR22][R2.64+0x12c], R45 ;  /* 0x00012c2d02007985 */ /* 0x000fe8000c101916 */
[----:B----4-:R0:W-:Y:S04]  /*41490*/  ST.E desc[UR4][R2.64+0x130], R25 ;  /* 0x0001301902007985 */ /* 0x0101e8000c101904 */
        /* <DEDUP_REMOVED lines=46> */
[----:B------:R4:W-:Y:S01]  /*41780*/  ST.E desc[UR20][R2.64+0x1ec], R139 ;  /* 0x0001ec8b02007985 */ /* 0x0009e2000c101914 */
[----:B------:R-:W-:-:S03]  /*41790*/  R2UR UR56, R4 ;  /* 0x00000000043872ca */ /* 0x000fc600000e0000 */
[----:B------:R4:W-:Y:S01]  /*417a0*/  ST.E desc[UR22][R2.64+0x1f0], R141 ;  /* 0x0001f08d02007985 */ /* 0x0009e2000c101916 */
[----:B------:R-:W-:-:S03]  /*417b0*/  R2UR UR57, R5 ;  /* 0x00000000053972ca */ /* 0x000fc600000e0000 */
[----:B------:R4:W-:Y:S01]  /*417c0*/  ST.E desc[UR24][R2.64+0x1f4], R143 ;  /* 0x0001f48f02007985 */ /* 0x0009e2000c101918 */
[C---:B------:R-:W-:Y:S02]  /*417d0*/  R2UR UR54, R4.reuse ;  /* 0x00000000043672ca */ /* 0x040fe400000e0000 */
[C---:B------:R-:W-:Y:S01]  /*417e0*/  R2UR UR55, R5.reuse ;  /* 0x00000000053772ca */ /* 0x040fe200000e0000 */
[----:B------:R4:W-:Y:S01]  /*417f0*/  ST.E desc[UR26][R2.64+0x1f8], R145 ;  /* 0x0001f89102007985 */ /* 0x0009e2000c10191a */
[C---:B------:R-:W-:Y:S02]  /*41800*/  R2UR UR52, R4.reuse ;  /* 0x00000000043472ca */ /* 0x040fe400000e0000 */
[C---:B------:R-:W-:Y:S01]  /*41810*/  R2UR UR53, R5.reuse ;  /* 0x00000000053572ca */ /* 0x040fe200000e0000 */
[----:B------:R4:W-:Y:S01]  /*41820*/  ST.E desc[UR28][R2.64+0x1fc], R147 ;  /* 0x0001fc9302007985 */ /* 0x0009e2000c10191c */
        /* <DEDUP_REMOVED lines=8> */
[----:B0-----:R-:W4:Y:S01]  /*418b0*/  LD.E R25, desc[UR24][R2.64+0x4] ;  /* 0x0000041802197980 */ /* 0x001f22000c101900 */
        /* <DEDUP_REMOVED lines=31> */
[----:B--2---:R-:W2:Y:S04]  /*41ab0*/  LD.E R49, desc[UR22][R2.64+0x64] ;  /* 0x0000641602317980 */ /* 0x004ea8000c101900 */
[----:B------:R-:W2:Y:S04]  /*41ac0*/  LD.E R50, desc[UR20][R2.64+0x68] ;  /* 0x0000681402327980 */ /* 0x000ea8000c101900 */
[----:B---3--:R-:W2:Y:S04]  /*41ad0*/  LD.E R51, desc[UR18][R2.64+0x6c] ;  /* 0x00006c1202337980 */ /* 0x008ea8000c101900 */
[----:B------:R-:W2:Y:S04]  /*41ae0*/  LD.E R52, desc[UR16][R2.64+0x70] ;  /* 0x0000701002347980 */ /* 0x000ea8000c101900 */
[----:B----4-:R-:W2:Y:S04]  /*41af0*/  LD.E R53, desc[UR56][R2.64+0x74] ;  /* 0x0000743802357980 */ /* 0x010ea8000c101900 */
        /* <DEDUP_REMOVED lines=104> */
[----:B------:R-:W-:Y:S02]  /*42180*/  F2FP.F16.F32.PACK_AB R153, R193, R192 ;  /* 0x000000c0c199723e */ /* 0x000fe400000000ff */
[----:B------:R-:W-:Y:S01]  /*42190*/  F2FP.F16.F32.PACK_AB R155, R194, R191 ;  /* 0x000000bfc29b723e */ /* 0x000fe200000000ff */
[----:B------:R-:W-:Y:S01]  /*421a0*/  VOTEU.ANY UP0, P0 ;  /* 0x00000000003f7886 */ /* 0x000fe20000000100 */
        /* <DEDUP_REMOVED lines=24> */
[----:B--2---:R-:W-:-:S06]  /*42330*/  WARPGROUP.ARRIVE ;  /* 0x00000000000079c5 */ /* 0x004fcc0000000000 */
[----:B------:R-:W-:Y:S01]  /*42340*/  HGMMA.64x256x16.F32 R24, R152, gdesc[UR4].tnspB, R24, UP0, gsb0 ;  /* 0x43e0000498187df0 */ /* 0x000fe2000b800818 */
        /* <DEDUP_REMOVED lines=24> */
[----:B------:R-:W-:-:S02]  /*424d0*/  WARPGROUP.DEPBAR.LE gsb0, 0x0 ;  /* 0x00008000000079c5 */ /* 0x000fc40000010000 */
        /* <DEDUP_REMOVED lines=335> */
[----:B------:R-:W-:Y:S01]  /*439d0*/  R2UR UR23, R5 ;  /* 0x00000000051772ca */ /* 0x000fe200000e0000 */
        /* <DEDUP_REMOVED lines=11> */
[----:B------:R-:W-:-:S03]  /*43a90*/  R2UR UR26, R4 ;  /* 0x00000000041a72ca */ /* 0x000fc600000e0000 */
[----:B------:R4:W-:Y:S01]  /*43aa0*/  ST.E desc[UR16][R2.64+0x1e4], R145 ;  /* 0x0001e49102007985 */ /* 0x0009e2000c101910 */
[----:B------:R-:W-:-:S03]  /*43ab0*/  R2UR UR27, R5 ;  /* 0x00000000051b72ca */ /* 0x000fc600000e0000 */
[----:B------:R4:W-:Y:S01]  /*43ac0*/  ST.E desc[UR18][R2.64+0x1e8], R146 ;  /* 0x0001e89202007985 */ /* 0x0009e2000c101912 */
[C---:B------:R-:W-:Y:S02]  /*43ad0*/  R2UR UR28, R4.reuse ;  /* 0x00000000041c72ca */ /* 0x040fe400000e0000 */
[----:B------:R-:W-:Y:S01]  /*43ae0*/  R2UR UR29, R5 ;  /* 0x00000000051d72ca */ /* 0x000fe200000e0000 */
[----:B------:R4:W-:Y:S01]  /*43af0*/  ST.E desc[UR20][R2.64+0x1ec], R147 ;  /* 0x0001ec9302007985 */ /* 0x0009e2000c101914 */
[----:B------:R-:W-:-:S03]  /*43b00*/  R2UR UR20, R4 ;  /* 0x00000000041472ca */ /* 0x000fc600000e0000 */
[----:B------:R4:W-:Y:S01]  /*43b10*/  ST.E desc[UR22][R2.64+0x1f0], R148 ;  /* 0x0001f09402007985 */ /* 0x0009e2000c101916 */
        /* <DEDUP_REMOVED lines=12> */
[----:B------:R-:W-:Y:S01]  /*43be0*/  R2UR UR11, R5 ;  /* 0x00000000050b72ca */ /* 0x000fe200000e0000 */
[----:B------:R4:W-:Y:S04]  /*43bf0*/  ST.E desc[UR24][R2.64+0x1f4], R149 ;  /* 0x0001f49502007985 */ /* 0x0009e8000c101918 */
[----:B------:R4:W-:Y:S01]  /*43c00*/  ST.E desc[UR26][R2.64+0x1f8], R150 ;  /* 0x0001f89602007985 */ /* 0x0009e2000c10191a */
[----:B------:R-:W-:-:S03]  /*43c10*/  R2UR UR8, R4 ;  /* 0x00000000040872ca */ /* 0x000fc600000e0000 */
[----:B------:R4:W-:Y:S01]  /*43c20*/  ST.E desc[UR28][R2.64+0x1fc], R151 ;  /* 0x0001fc9702007985 */ /* 0x0009e2000c10191c */
[----:B------:R-:W-:-:S03]  /*43c30*/  R2UR UR9, R5 ;  /* 0x00000000050972ca */ /* 0x000fc600000e0000 */
[----:B------:R-:W-:Y:S01]  /*43c40*/  ST.E desc[UR22][R8.64], R189 ;  /* 0x000000bd08007985 */ /* 0x000fe2000c101916 */
[C---:B------:R-:W-:Y:S02]  /*43c50*/  R2UR UR6, R4.reuse ;  /* 0x00000000040672ca */ /* 0x040fe400000e0000 */
[C---:B------:R-:W-:Y:S01]  /*43c60*/  R2UR UR7, R5.reuse ;  /* 0x00000000050772ca */ /* 0x040fe200000e0000 */
[----:B0-----:R-:W4:Y:S01]  /*43c70*/  LD.E R24, desc[UR20][R2.64] ;  /* 0x0000001402187980 */ /* 0x001f22000c101900 */
[C---:B------:R-:W-:Y:S02]  /*43c80*/  R2UR UR4, R4.reuse ;  /* 0x00000000040472ca */ /* 0x040fe400000e0000 */
[C---:B------:R-:W-:Y:S01]  /*43c90*/  R2UR UR5, R5.reuse ;  /* 0x00000000050572ca */ /* 0x040fe200000e0000 */
[----:B-1----:R-:W4:Y:S01]  /*43ca0*/  LD.E R25, desc[UR18][R2.64+0x4] ;  /* 0x0000041202197980 */ /* 0x002f22000c101900 */
[C---:B------:R-:W-:Y:S02]  /*43cb0*/  R2UR UR28, R4.reuse ;  /* 0x00000000041c72ca */ /* 0x040fe400000e0000 */
[----:B------:R-:W-:Y:S01]  /*43cc0*/  R2UR UR29, R5 ;  /* 0x00000000051d72ca */ /* 0x000fe200000e0000 */
[----:B--2---:R-:W2:Y:S01]  /*43cd0*/  LD.E R26, desc[UR16][R2.64+0x8] ;  /* 0x00000810021a7980 */ /* 0x004ea2000c101900 */
[----:B------:R-:W-:-:S02]  /*43ce0*/  R2UR UR26, R4 ;  /* 0x00000000041a72ca */ /* 0x000fc400000e0000 */
[C---:B------:R-:W-:Y:S01]  /*43cf0*/  R2UR UR27, R5.reuse ;  /* 0x00000000051b72ca */ /* 0x040fe200000e0000 */
[----:B---3--:R-:W2:Y:S01]  /*43d00*/  LD.E R27, desc[UR56][R2.64+0xc] ;  /* 0x00000c38021b7980 */ /* 0x008ea2000c101900 */
[C---:B------:R-:W-:Y:S02]  /*43d10*/  R2UR UR24, R4.reuse ;  /* 0x00000000041872ca */ /* 0x040fe400000e0000 */
[C---:B------:R-:W-:Y:S01]  /*43d20*/  R2UR UR25, R5.reuse ;  /* 0x00000000051972ca */ /* 0x040fe200000e0000 */
[----:B----4-:R-:W2:Y:S01]  /*43d30*/  LD.E R28, desc[UR54][R2.64+0x10] ;  /* 0x00001036021c7980 */ /* 0x010ea2000c101900 */
[C---:B------:R-:W-:Y:S02]  /*43d40*/  R2UR UR22, R4.reuse ;  /* 0x00000000041672ca */ /* 0x040fe400000e0000 */
[----:B------:R-:W-:Y:S01]  /*43d50*/  R2UR UR23, R5 ;  /* 0x00000000051772ca */ /* 0x000fe200000e0000 */
[----:B------:R-:W2:Y:S01]  /*43d60*/  LD.E R29, desc[UR14][R2.64+0x14] ;  /* 0x0000140e021d7980 */ /* 0x000ea2000c101900 */
[----:B------:R-:W-:-:S02]  /*43d70*/  R2UR UR20, R4 ;  /* 0x00000000041472ca */ /* 0x000fc400000e0000 */
[C---:B------:R-:W-:Y:S01]  /*43d80*/  R2UR UR21, R5.reuse ;  /* 0x00000000051572ca */ /* 0x040fe200000e0000 */
[----:B------:R-:W2:Y:S01]  /*43d90*/  LD.E R30, desc[UR12][R2.64+0x18] ;  /* 0x0000180c021e7980 */ /* 0x000ea2000c101900 */
[C---:B------:R-:W-:Y:S02]  /*43da0*/  R2UR UR18, R4.reuse ;  /* 0x00000000041272ca */ /* 0x040fe400000e0000 */
[C---:B------:R-:W-:Y:S01]  /*43db0*/  R2UR UR19, R5.reuse ;  /* 0x00000000051372ca */ /* 0x040fe200000e0000 */
[----:B------:R-:W2:Y:S01]  /*43dc0*/  LD.E R31, desc[UR10][R2.64+0x1c] ;  /* 0x00001c0a021f7980 */ /* 0x000ea2000c101900 */
        /* <DEDUP_REMOVED lines=303> */
[----:B------:R-:W-:Y:S02]  /*450c0*/  R2UR UR10, R4 ;  /* 0x00000000040a72ca */ /* 0x000fe400000e0000 */
[----:B------:R-:W-:Y:S01]  /*450d0*/  R2UR UR11, R5 ;  /* 0x00000000050b72ca */ /* 0x000fe200000e0000 */
        /* <DEDUP_REMOVED lines=19> */
[----:B------:R-:W-:-:S02]  /*45210*/  VIADD R152, R6, 0x80 ;  /* 0x0000008006987836 */ /* 0x000fc40000000000 */
[----:B------:R-:W-:-:S03]  /*45220*/  IMAD.MOV.U32 R153, RZ, RZ, R7 ;  /* 0x000000ffff997224 */ /* 0x000fc600078e0007 */
[----:B------:R-:W-:Y:S02]  /*45230*/  R2UR UR6, R152 ;  /* 0x00000000980672ca */ /* 0x000fe400000e0000 */
[----:B------:R-:W-:Y:S02]  /*45240*/  R2UR UR7, R153 ;  /* 0x00000000990772ca */ /* 0x000fe400000e0000 */
[----:B------:R-:W-:Y:S02]  /*45250*/  F2FP.F16.F32.PACK_AB R152, R17, R20 ;  /* 0x000000141198723e */ /* 0x000fe400000000ff */
[----:B------:R-:W-:Y:S02]  /*45260*/  F2FP.F16.F32.PACK_AB R154, R12, R13 ;  /* 0x0000000d0c9a723e */ /* 0x000fe400000000ff */
[----:B------:R-:W-:Y:S02]  /*45270*/  F2FP.F16.F32.PACK_AB R153, R11, R21 ;  /* 0x000000150b99723e */ /* 0x000fe400000000ff */
[----:B------:R-:W-:-:S02]  /*45280*/  F2FP.F16.F32.PACK_AB R155, R156, R0 ;  /* 0x000000009c9b723e */ /* 0x000fc400000000ff */
        /* <DEDUP_REMOVED lines=24> */
[----:B--2---:R-:W-:-:S06]  /*45410*/  WARPGROUP.ARRIVE ;  /* 0x00000000000079c5 */ /* 0x004fcc0000000000 */
        /* <DEDUP_REMOVED lines=2699> */
[----:B------:R4:W-:Y:S04]  /*4fcd0*/  ST.E desc[UR18][R2.64+0x1b4], R133 ;  /* 0x0001b48502007985 */ /* 0x0009e8000c101912 */
        /* <DEDUP_REMOVED lines=17> */
[----:B------:R-:W-:Y:S01]  /*4fdf0*/  R2UR UR19, R5 ;  /* 0x00000000051372ca */ /* 0x000fe200000e0000 */
[----:B------:R4:W-:Y:S04]  /*4fe00*/  ST.E desc[UR6][R2.64+0x1d0], R140 ;  /* 0x0001d08c02007985 */ /* 0x0009e8000c101906 */
[----:B------:R4:W-:Y:S04]  /*4fe10*/  ST.E desc[UR8][R2.64+0x1d4], R141 ;  /* 0x0001d48d02007985 */ /* 0x0009e8000c101908 */
[----:B------:R4:W-:Y:S04]  /*4fe20*/  ST.E desc[UR10][R2.64+0x1d8], R142 ;  /* 0x0001d88e02007985 */ /* 0x0009e8000c10190a */
[----:B------:R4:W-:Y:S04]  /*4fe30*/  ST.E desc[UR12][R2.64+0x1dc], R143 ;  /* 0x0001dc8f02007985 */ /* 0x0009e8000c10190c */
[----:B------:R4:W-:Y:S04]  /*4fe40*/  ST.E desc[UR14][R2.64+0x1e0], R144 ;  /* 0x0001e09002007985 */ /* 0x0009e8000c10190e */
[----:B------:R4:W-:Y:S04]  /*4fe50*/  ST.E desc[UR16][R2.64+0x1e4], R145 ;  /* 0x0001e49102007985 */ /* 0x0009e8000c101910 */
        /* <DEDUP_REMOVED lines=10> */
[----:B------:R4:W-:Y:S01]  /*4ff00*/  ST.E desc[UR18][R2.64+0x1e8], R146 ;  /* 0x0001e89202007985 */ /* 0x0009e2000c101912 */
        /* <DEDUP_REMOVED lines=360> */
[----:B------:R-:W-:Y:S01]  /*51590*/  VIADD R6, R6, 0x280 ;  /* 0x0000028006067836 */ /* 0x000fe20000000000 */
[----:B------:R-:W-:-:S04]  /*515a0*/  R2UR UR7, R7 ;  /* 0x00000000070772ca */ /* 0x000fc800000e0000 */
[----:B------:R-:W-:Y:S02]  /*515b0*/  R2UR UR6, R6 ;  /* 0x00000000060672ca */ /* 0x000fe400000e0000 */
[----:B------:R-:W-:Y:S02]  /*515c0*/  F2FP.F16.F32.PACK_AB R152, R186, R187 ;  /* 0x000000bbba98723e */ /* 0x000fe400000000ff */
[----:B------:R-:W-:Y:S02]  /*515d0*/  F2FP.F16.F32.PACK_AB R154, R184, R185 ;  /* 0x000000b9b89a723e */ /* 0x000fe400000000ff */
[----:B------:R-:W-:Y:S02]  /*515e0*/  F2FP.F16.F32.PACK_AB R153, R159, R160 ;  /* 0x000000a09f99723e */ /* 0x000fe400000000ff */
[----:B------:R-:W-:Y:S02]  /*515f0*/  F2FP.F16.F32.PACK_AB R155, R157, R158 ;  /* 0x0000009e9d9b723e */ /* 0x000fe400000000ff */
        /* <DEDUP_REMOVED lines=27> */
[C---:B------:R-:W-:Y:S01]  /*517b0*/  R2UR UR7, R5.reuse ;  /* 0x00000000050772ca */ /* 0x040fe200000e0000 */
[----:B------:R-:W-:Y:S02]  /*517c0*/  WARPGROUP.DEPBAR.LE gsb0, 0x0 ;  /* 0x00008000000079c5 */ /* 0x000fe40000010000 */
[----:B------:R-:W-:Y:S01]  /*517d0*/  ST.E desc[UR4][R2.64], R24 ;  /* 0x0000001802007985 */ /* 0x000fe2000c101904 */
[----:B------:R-:W-:Y:S02]  /*517e0*/  R2UR UR4, R4 ;  /* 0x00000000040472ca */ /* 0x000fe400000e0000 */
[----:B------:R-:W-:-:S07]  /*517f0*/  R2UR UR5, R5 ;  /* 0x00000000050572ca */ /* 0x000fce00000e0000 */
[----:B------:R0:W-:Y:S01]  /*51800*/  ST.E desc[UR6][R2.64+0x4], R25 ;  /* 0x0000041902007985 */ /* 0x0001e2000c101906 */
[C---:B------:R-:W-:Y:S02]  /*51810*/  R2UR UR6, R4.reuse ;  /* 0x00000000040672ca */ /* 0x040fe400000e0000 */
[C---:B------:R-:W-:Y:S01]  /*51820*/  R2UR UR7, R5.reuse ;  /* 0x00000000050772ca */ /* 0x040fe200000e0000 */
[----:B------:R-:W-:Y:S01]  /*51830*/  ST.E desc[UR8][R2.64+0x8], R26 ;  /* 0x0000081a02007985 */ /* 0x000fe2000c101908 */
[C---:B------:R-:W-:Y:S02]  /*51840*/  R2UR UR8, R4.reuse ;  /* 0x00000000040872ca */ /* 0x040fe400000e0000 */
[C---:B------:R-:W-:Y:S01]  /*51850*/  R2UR UR9, R5.reuse ;  /* 0x00000000050972ca */ /* 0x040fe200000e0000 */
[----:B------:R1:W-:Y:S01]  /*51860*/  ST.E desc[UR10][R2.64+0xc], R27 ;  /* 0x00000c1b02007985 */ /* 0x0003e2000c10190a */
[C---:B------:R-:W-:Y:S02]  /*51870*/  R2UR UR10, R4.reuse ;  /* 0x00000000040a72ca */ /* 0x040fe400000e0000 */
[----:B------:R-:W-:Y:S01]  /*51880*/  R2UR UR11, R5 ;  /* 0x00000000050b72ca */ /* 0x000fe200000e0000 */
[----:B------:R-:W-:Y:S01]  /*51890*/  ST.E desc[UR12][R2.64+0x10], R28 ;  /* 0x0000101c02007985 */ /* 0x000fe2000c10190c */
        /* <DEDUP_REMOVED lines=8> */
[----:B------:R3:W-:Y:S01]  /*51920*/  ST.E desc[UR18][R2.64+0x1c], R31 ;  /* 0x00001c1f02007985 */ /* 0x0007e2000c101912 */
        /* <DEDUP_REMOVED lines=361> */
[----:B------:R4:W-:Y:S01]  /*52fc0*/  ST.E desc[UR6][R8.64], R189 ;  /* 0x000000bd08007985 */ /* 0x0009e2000c101906 */
        /* <DEDUP_REMOVED lines=407> */
[----:B--2---:R-:W-:Y:S01]  /*54940*/  ST.E desc[UR20][R2.64+0x20], R29 ;  /* 0x0000201d02007985 */ /* 0x004fe2000c101914 */
[C---:B------:R-:W-:Y:S02]  /*54950*/  R2UR UR20, R4.reuse ;  /* 0x00000000041472ca */ /* 0x040fe400000e0000 */
[C---:B------:R-:W-:Y:S01]  /*54960*/  R2UR UR21, R5.reuse ;  /* 0x00000000051572ca */ /* 0x040fe200000e0000 */
[----:B---3--:R-:W-:Y:S01]  /*54970*/  ST.E desc[UR22][R2.64+0x24], R31 ;  /* 0x0000241f02007985 */ /* 0x008fe2000c101916 */
[C---:B------:R-:W-:Y:S02]  /*54980*/  R2UR UR22, R4.reuse ;  /* 0x00000000041672ca */ /* 0x040fe400000e0000 */
[----:B------:R-:W-:Y:S01]  /*54990*/  R2UR UR23, R5 ;  /* 0x00000000051772ca */ /* 0x000fe200000e0000 */
[----:B----4-:R-:W-:Y:S01]  /*549a0*/  ST.E desc[UR24][R2.64+0x28], R9 ;  /* 0x0000280902007985 */ /* 0x010fe2000c101918 */
        /* <DEDUP_REMOVED lines=331> */
[----:B0-----:R-:W2:Y:S01]  /*55e60*/  LDL.64 R8, [R162+0x40] ;  /* 0x00004000a2087983 */ /* 0x001ea20000100a00 */
        /* <DEDUP_REMOVED lines=10> */
[----:B-1----:R-:W-:Y:S05]  /*55f10*/  @!P0 BRA `(.L_x_11519) ;  /* 0x0000000000048947 */ /* 0x002fea0003800000 */
[----:B------:R-:W-:Y:S01]  /*55f20*/  BPT.TRAP 0x1 ;  /* 0x000000040000795c */ /* 0x000fe20000300000 */
.L_x_11519:
[----:B------:R-:W-:Y:S05]  /*55f30*/  BSYNC B2 ;  /* 0x0000000000027941 */ /* 0x000fea0003800000 */
.L_x_11518:
[C---:B------:R-:W-:Y:S02]  /*55f40*/  R2UR UR6, R4.reuse ;  /* 0x00000000040672ca */ /* 0x040fe400000e0000 */
[C---:B------:R-:W-:Y:S02]  /*55f50*/  R2UR UR7, R5.reuse ;  /* 0x00000000050772ca */ /* 0x040fe400000e0000 */
[----:B------:R-:W-:Y:S02]  /*55f60*/  R2UR UR4, R4 ;  /* 0x00000000040472ca */ /* 0x000fe400000e0000 */
[----:B------:R-:W-:-:S09]  /*55f70*/  R2UR UR5, R5 ;  /* 0x00000000050572ca */ /* 0x000fd200000e0000 */
[----:B------:R-:W2:Y:S04]  /*55f80*/  LD.E.64 R2, desc[UR6][R8.64+0x20] ;  /* 0x0000200608027980 */ /* 0x000ea8000c101b00 */
[----:B------:R-:W3:Y:S01]  /*55f90*/  LD.E R0, desc[UR4][R8.64+0xc] ;  /* 0x00000c0408007980 */ /* 0x000ee2000c101900 */
[----:B------:R-:W-:Y:S01]  /*55fa0*/  IMAD.MOV.U32 R191, RZ, RZ, 0x0 ;  /* 0x00000000ffbf7424 */ /* 0x000fe200078e00ff */
[----:B--2---:R-:W-:-:S05]  /*55fb0*/  MOV R3, R2 ;  /* 0x0000000200037202 */ /* 0x004fca0000000f00 */
[----:B-----5:R-:W-:-:S05]  /*55fc0*/  IMAD R3, R6, 0x8, R3 ;  /* 0x0000000806037824 */ /* 0x020fca00078e0203 */
[----:B---3--:R-:W-:-:S04]  /*55fd0*/  PRMT R0, R0, 0x654, R3 ;  /* 0x0000065400007816 */ /* 0x008fc80000000003 */
[----:B------:R0:W-:Y:S02]  /*55fe0*/  SYNCS.ARRIVE.TRANS64.RED.A1T0 RZ, [R0+URZ], RZ ;  /* 0x000000ff00ff79a7 */ /* 0x0001e4000810043f */
[----:B0-----:R-:W-:Y:S05]  /*55ff0*/  RET.REL.NODEC R190 `(_ZN7cutlass13device_kernelIN5flash11enable_sm90INS1_16FlashAttnFwdSm90INS1_25CollectiveMainloopFwdSm90ILi2EN4cute5tupleIJNS5_1CILi1EEES8_S8_EEENS6_IJNS7_ILi128EEENS7_ILi96EEENS7_ILi64EEEEEELi256ENS_6half_tEfNS_4arch4Sm90ELb0ELb1ELb0ELb0ELb1ELb0ELb1ELb1ELb0ELb1ELb1ELb0EEENS1_21CollectiveEpilogueFwdINS6_IJSA_NS7_ILi256EEESB_EEES9_SE_SG_Li256ELb0ELb1ELb1ELb0EEENS1_19SingleTileSchedulerILb0ELb1ELb1ELi128EEEEEEEEEvNT_6ParamsE) ;  /* 0xfffffaa0be007950 */ /* 0x001fea0003c3ffff */
.L_x_11494:
[----:B0-----:R0:W1:Y:S02]  /*56000*/  SYNCS.PHASECHK.TRANS64.TRYWAIT P0, [R11+URZ], R12 ;  /* 0x0000000c0b0075a7 */ /* 0x001064000800017f */
[----:B-1----:R-:W-:Y:S05]  /*56010*/  @!P0 NANOSLEEP.SYNCS 0x989680 ;  /* 0x009896800000895d */ /* 0x002fea0003900000 */
[----:B------:R-:W1:Y:S02]  /*56020*/  @!P0 SYNCS.PHASECHK.TRANS64 P0, [R11+URZ], R12 ;  /* 0x0000000c0b0085a7 */ /* 0x000e64000800007f */
[----:B-1----:R-:W-:Y:S05]  /*56030*/  @!P0 BRA `(.L_x_11494) ;  /* 0xfffffffc00f08947 */ /* 0x002fea000383ffff */
[----:B------:R-:W-:Y:S05]  /*56040*/  BRA `(.L_x_11493) ;  /* 0xfffffe4c00a87947 */ /* 0x000fea000383ffff */
.L_x_11501:
[----:B0-----:R0:W1:Y:S02]  /*56050*/  SYNCS.PHASECHK.TRANS64.TRYWAIT P0, [R11+URZ], R12 ;  /* 0x0000000c0b0075a7 */ /* 0x001064000800017f */
[----:B-1----:R-:W-:Y:S05]  /*56060*/  @!P0 NANOSLEEP.SYNCS 0x989680 ;  /* 0x009896800000895d */ /* 0x002fea0003900000 */
[----:B------:R-:W1:Y:S02]  /*56070*/  @!P0 SYNCS.PHASECHK.TRANS64 P0, [R11+URZ], R12 ;  /* 0x0000000c0b0085a7 */ /* 0x000e64000800007f */
[----:B-1----:R-:W-:Y:S05]  /*56080*/  @!P0 BRA `(.L_x_11501) ;  /* 0xfffffffc00f08947 */ /* 0x002fea000383ffff */
[----:B------:R-:W-:Y:S05]  /*56090*/  BRA `(.L_x_11500) ;  /* 0xfffffe54007c7947 */ /* 0x000fea000383ffff */
.L_x_11520:
        /* <DEDUP_REMOVED lines=14> */
.L_x_15667:


//--------------------- .text._ZN7cutlass13device_kernelIN5flash11enable_sm90INS1_16FlashAttnFwdSm90INS1_25CollectiveMainloopFwdSm90ILi2EN4cute5tupleIJNS5_1CILi1EEES8_S8_EEENS6_IJNS7_ILi128EEENS7_ILi96EEENS7_ILi64EEEEEELi256ENS_6half_tEfNS_4arch4Sm90ELb0ELb1ELb0ELb1ELb1ELb0ELb0ELb1ELb0ELb1ELb1ELb0EEENS1_21CollectiveEpilogueFwdINS6_IJSA_NS7_ILi256EEESB_EEES9_SE_SG_Li256ELb1ELb1ELb1ELb0EEENS1_36VarlenDynamicPersistentTileSchedulerILi128ELi96ELi256ELi128ELb1ELb1ELb1ELb1ELb0ELb1EEEEEEEEEvNT_6ParamsE --------------------------
	.section	.text._ZN7cutlass13device_kernelIN5flash11enable_sm90INS1_16FlashAttnFwdSm90INS1_25CollectiveMainloopFwdSm90ILi2EN4cute5tupleIJNS5_1CILi1EEES8_S8_EEENS6_IJNS7_ILi128EEENS7_ILi96EEENS7_ILi64EEEEEELi256ENS_6half_tEfNS_4arch4Sm90ELb0ELb1ELb0ELb1ELb1ELb0ELb0ELb1ELb0ELb1ELb1ELb0EEENS1_21CollectiveEpilogueFwdINS6_IJSA_NS7_ILi256EEESB_EEES9_SE_SG_Li256ELb1ELb1ELb1ELb0EEENS1_36VarlenDynamicPersistentTileSchedulerILi128ELi96ELi256ELi128ELb1ELb1ELb1ELb1ELb0ELb1EEEEEEEEEvNT_6ParamsE,"ax",@progbits
	.align	128
.text._ZN7cutlass13device_kernelIN5flash11enable_sm90INS1_16FlashAttnFwdSm90INS1_25CollectiveMainloopFwdSm90ILi2EN4cute5tupleIJNS5_1CILi1EEES8_S8_EEENS6_IJNS7_ILi128EEENS7_ILi96EEENS7_ILi64EEEEEELi256ENS_6half_tEfNS_4arch4Sm90ELb0ELb1ELb0ELb1ELb1ELb0ELb0ELb1ELb0ELb1ELb1ELb0EEENS1_21CollectiveEpilogueFwdINS6_IJSA_NS7_ILi256EEESB_EEES9_SE_SG_Li256ELb1ELb1ELb1ELb0EEENS1_36VarlenDynamicPersistentTileSchedulerILi128ELi96ELi256ELi128ELb1ELb1ELb1ELb1ELb0ELb1EEEEEEEEEvNT_6ParamsE:
        .type           _ZN7cutlass13device_kernelIN5flash11enable_sm90INS1_16FlashAttnFwdSm90INS1_25CollectiveMainloopFwdSm90ILi2EN4cute5tupleIJNS5_1CILi1EEES8_S8_EEENS6_IJNS7_ILi128EEENS7_ILi96EEENS7_ILi64EEEEEELi256ENS_6half_tEfNS_4arch4Sm90ELb0ELb1ELb0ELb1ELb1ELb0ELb0ELb1ELb0ELb1ELb1ELb0EEENS1_21CollectiveEpilogueFwdINS6_IJSA_NS7_ILi256EEESB_EEES9_SE_SG_Li256ELb1ELb1ELb1ELb0EEENS1_36VarlenDynamicPersistentTileSchedulerILi128ELi96ELi256ELi128ELb1ELb1ELb1ELb1ELb0ELb1EEEEEEEEEvNT_6ParamsE,@function
        .size           _ZN7cutlass13device_kernelIN5flash11enable_sm90INS1_16FlashAttnFwdSm90INS1_25CollectiveMainloopFwdSm90ILi2EN4cute5tupleIJNS5_1CILi1EEES8_S8_EEENS6_IJNS7_ILi128EEENS7_ILi96EEENS7_ILi64EEEEEELi256ENS_6half_tEfNS_4arch4Sm90ELb0ELb1ELb0ELb1ELb1ELb0ELb0ELb1ELb0ELb1ELb1ELb0EEENS1_21CollectiveEpilogueFwdINS6_IJSA_NS7_ILi256EEESB_EEES9_SE_SG_Li256ELb1ELb1ELb1ELb0EEENS1_36VarlenDynamicPersistentTileSchedulerILi128ELi96ELi256ELi128ELb1ELb1ELb1ELb1ELb0ELb1EEEEEEEEEvNT_6ParamsE,(.L_x_15669 - _ZN7cutlass13device_kernelIN5flash11enable_sm90INS1_16FlashAttnFwdSm90INS1_25CollectiveMainloopFwdSm90ILi2EN4cute5tupleIJNS5_1CILi1EEES8_S8_EEENS6_IJNS7_ILi128EEENS7_ILi96EEENS7_ILi64EEEEEELi256ENS_6half_tEfNS_4arch4Sm90ELb0ELb1ELb0ELb1ELb1ELb0ELb0ELb1ELb0ELb1ELb1ELb0EEENS1_21CollectiveEpilogueFwdINS6_IJSA_NS7_ILi256EEESB_EEES9_SE_SG_Li256ELb1ELb1ELb1ELb0EEENS1_36VarlenDynamicPersistentTileSchedulerILi128ELi96ELi256ELi128ELb1ELb1ELb1ELb1ELb0ELb1EEEEEEEEEvNT_6ParamsE)
        .other          _ZN7cutlass13device_kernelIN5flash11enable_sm90INS1_16FlashAttnFwdSm90INS1_25CollectiveMainloopFwdSm90ILi2EN4cute5tupleIJNS5_1CILi1EEES8_S8_EEENS6_IJNS7_ILi128EEENS7_ILi96EEENS7_ILi64EEEEEELi256ENS_6half_tEfNS_4arch4Sm90ELb0ELb1ELb0ELb1ELb1ELb0ELb0ELb1ELb0ELb1ELb1ELb0EEENS1_21CollectiveEpilogueFwdINS6_IJSA_NS7_ILi256EEESB_EEES9_SE_SG_Li256ELb1ELb1ELb1ELb0EEENS1_36VarlenDynamicPersistentTileSchedulerILi128ELi96ELi256ELi128ELb1ELb1ELb1ELb1ELb0ELb1EEEEEEEEEvNT_6ParamsE,@"STO_CUDA_ENTRY STV_DEFAULT"
_ZN7cutlass13device_kernelIN5flash11enable_sm90INS1_16FlashAttnFwdSm90INS1_25CollectiveMainloopFwdSm90ILi2EN4cute5tupleIJNS5_1CILi1EEES8_S8_EEENS6_IJNS7_ILi128EEENS7_ILi96EEENS7_ILi64EEEEEELi256ENS_6half_tEfNS_4arch4Sm90ELb0ELb1ELb0ELb1ELb1ELb0ELb0ELb1ELb0ELb1ELb1ELb0EEENS1_21CollectiveEpilogueFwdINS6_IJSA_NS7_ILi256EEESB_EEES9_SE_SG_Li256ELb1ELb1ELb1ELb0EEENS1_36VarlenDynamicPersistentTileSchedulerILi128ELi96ELi256ELi128ELb1ELb1ELb1ELb1ELb0ELb1EEEEEEEEEvNT_6ParamsE:
        /* <DEDUP_REMOVED lines=45> */
.L_x_11521:
        /* <DEDUP_REMOVED lines=22> */
.L_x_11522:
        /* <DEDUP_REMOVED lines=18> */
.L_x_11523:
        /* <DEDUP_REMOVED lines=22> */
.L_x_11524:
        /* <DEDUP_REMOVED lines=23> */
.L_x_11525:
        /* <DEDUP_REMOVED lines=8> */
.L_x_11527:
        /* <DEDUP_REMOVED lines=28> */
[----:B------:R-:W-:-:S03]  /*0a60*/  LOP3.LUT R5, R2, 0xffffff80, RZ, 0xc0, !PT ;  /* 0xffffff8002057812 */ /* 0x000fc600078ec0ff */
[----:B------:R-:W-:Y:S02]  /*0a70*/  IMAD.SHL.U32 R6, R4, 0x20, RZ ;  /* 0x0000002004067824 */ /* 0x000fe400078e00ff */
[----:B------:R-:W-:Y:S01]  /*0a80*/  IMAD.IADD R13, R0, 0x1, -R5 ;  /* 0x00000001000d7824 */ /* 0x000fe200078e0a05 */
[CC--:B------:R-:W-:Y:S02]  /*0a90*/  LEA.HI R5, R3.reuse, R0.reuse, RZ, 0x2 ;  /* 0x0000000003057211 */ /* 0x0c0fe400078f10ff */
[----:B------:R-:W-:Y:S02]  /*0aa0*/  LEA.HI R3, R3, R0, RZ, 0x4 ;  /* 0x0000000003037211 */ /* 0x000fe400078f20ff */
[----:B------:R-:W-:Y:S01]  /*0ab0*/  SHF.R.S32.HI R8, RZ, 0x1f, R13 ;  /* 0x0000001fff087819 */ /* 0x000fe2000001140d */
[----:B------:R-:W-:Y:S01]  /*0ac0*/  STL [R1], R13 ;  /* 0x0000000d01007387 */ /* 0x000fe20000100800 */
[----:B------:R-:W-:Y:S02]  /*0ad0*/  LOP3.LUT R11, R5, 0xfffffffc, RZ, 0xc0, !PT ;  /* 0xfffffffc050b7812 */ /* 0x000fe400078ec0ff */
[----:B------:R-:W-:-:S02]  /*0ae0*/  LOP3.LUT R5, R3, 0x3fffff0, RZ, 0xc0, !PT ;  /* 0x03fffff003057812 */ /* 0x000fc400078ec0ff */
[----:B------:R-:W-:Y:S01]  /*0af0*/  SHF.R.S32.HI R4, RZ, 0x4, R3 ;  /* 0x00000004ff047819 */ /* 0x000fe20000011403 */
[----:B------:R-:W-:Y:S01]  /*0b00*/  IMAD.IADD R12, R0, 0x1, -R11 ;  /* 0x00000001000c7824 */ /* 0x000fe200078e0a0b */
[----:B------:R-:W-:Y:S01]  /*0b10*/  LEA.HI R9, R8, R13, RZ, 0x2 ;  /* 0x0000000d08097211 */ /* 0x000fe200078f10ff */
[----:B------:R-:W-:Y:S01]  /*0b20*/  IMAD.IADD R5, R0, 0x1, -R5 ;  /* 0x0000000100057824 */ /* 0x000fe200078e0a05 */
[----:B------:R-:W-:Y:S02]  /*0b30*/  LEA.HI R0, R3, R4, RZ, 0x1 ;  /* 0x0000000403007211 */ /* 0x000fe400078f08ff */
        /* <DEDUP_REMOVED lines=8> */
[----:B------:R-:W-:Y:S01]  /*0bc0*/  IMAD R6, R5, 0x40, R6 ;  /* 0x0000004005067824 */ /* 0x000fe200078e0206 */
[----:B------:R-:W-:Y:S01]  /*0bd0*/  LEA.HI R8, R8, R13, RZ, 0x5 ;  /* 0x0000000d08087211 */ /* 0x000fe200078f28ff */
[----:B------:R-:W-:Y:S01]  /*0be0*/  IMAD.IADD R7, R4, 0x1, -R7 ;  /* 0x0000000104077824 */ /* 0x000fe200078e0a07 */
[----:B------:R-:W-:Y:S01]  /*0bf0*/  LOP3.LUT R2, R2, 0x3fffffe, RZ, 0xc0, !PT ;  /* 0x03fffffe02027812 */ /* 0x000fe200078ec0ff */
[----:B------:R-:W-:Y:S01]  /*0c00*/  IMAD.IADD R11, R10, 0x1, -R11 ;  /* 0x000000010a0b7824 */ /* 0x000fe200078e0a0b */
[----:B------:R-:W-:-:S02]  /*0c10*/  LEA.HI R0, R12, R12, RZ, 0x1 ;  /* 0x0000000c0c007211 */ /* 0x000fc400078f08ff */
[----:B------:R-:W-:Y:S01]  /*0c20*/  SHF.R.S32.HI R8, RZ, 0x5, R8 ;  /* 0x00000005ff087819 */ /* 0x000fe20000011408 */
[----:B------:R-:W-:Y:S01]  /*0c30*/  IMAD.IADD R2, R3, 0x1, -R2 ;  /* 0x0000000103027824 */ /* 0x000fe200078e0a02 */
[----:B------:R-:W-:Y:S01]  /*0c40*/  LOP3.LUT R3, R0, 0x1ffffffe, RZ, 0xc0, !PT ;  /* 0x1ffffffe00037812 */ /* 0x000fe200078ec0ff */
[----:B------:R-:W-:Y:S01]  /*0c50*/  IMAD R0, R7, 0x8, R6 ;  /* 0x0000000807007824 */ /* 0x000fe200078e0206 */
[----:B------:R-:W-:Y:S01]  /*0c60*/  LOP3.LUT R9, R9, 0x7ffffffc, RZ, 0xc0, !PT ;  /* 0x7ffffffc09097812 */ /* 0x000fe200078ec0ff */
[----:B------:R-:W-:Y:S02]  /*0c70*/  IMAD R11, R8, 0x10, R11 ;  /* 0x00000010080b7824 */ /* 0x000fe400078e020b */
[----:B------:R-:W-:Y:S01]  /*0c80*/  IMAD.IADD R3, R12, 0x1, -R3 ;  /* 0x000000010c037824 */ /* 0x000fe200078e0a03 */
[----:B------:R0:W-:Y:S01]  /*0c90*/  STL [R1+0x18], R0 ;  /* 0x0000180001007387 */ /* 0x0001e20000100800 */
[----:B------:R-:W-:-:S04]  /*0ca0*/  IMAD.IADD R9, R13, 0x1, -R9 ;  /* 0x000000010d097824 */ /* 0x000fc800078e0a09 */
[----:B------:R-:W-:-:S04]  /*0cb0*/  IMAD.SHL.U32 R17, R9, 0x2, RZ ;  /* 0x0000000209117824 */ /* 0x000fc800078e00ff */
[C---:B------:R-:W-:Y:S02]  /*0cc0*/  VIADD R229, R17.reuse, 0x8 ;  /* 0x0000000811e57836 */ /* 0x040fe40000000000 */
[----:B0-----:R-:W-:Y:S02]  /*0cd0*/  IMAD R0, R2, 0x40, R11 ;  /* 0x0000004002007824 */ /* 0x001fe400078e020b */
        /* <DEDUP_REMOVED lines=53> */
[----:B0-----:R-:W-:-:S07]  /*1030*/  SHF.R.S32.HI R2, RZ, 0x1f, R204 ;  /* 0x0000001fff027819 */ /* 0x001fce00000114cc */
.L_x_11639:
[----:B------:R-:W-:Y:S01]  /*1040*/  ULDC.64 UR8, c[0x0][0xa28] ;  /* 0x00028a0000087ab9 */ /* 0x000fe20000000a00 */
[----:B0---4-:R-:W0:Y:S01]  /*1050*/  LDC.64 R6, c[0x0][0x418] ;  /* 0x00010600ff067b82 */ /* 0x011e220000000a00 */
[----:B------:R-:W-:Y:S01]  /*1060*/  UISETP.NE.U32.AND UP0, UPT, UR8, URZ, UPT ;  /* 0x0000003f0800728c */ /* 0x000fe2000bf05070 */
[----:B------:R-:W-:-:S03]  /*1070*/  IMAD.MOV.U32 R4, RZ, RZ, RZ ;  /* 0x000000ffff047224 */ /* 0x000fc600078e00ff */
[----:B------:R-:W-:-:S03]  /*1080*/  UISETP.NE.AND.EX UP0, UPT, UR9, URZ, UPT, UP0 ;  /* 0x0000003f0900728c */ /* 0x000fc6000bf05300 */
[----:B------:R-:W-:Y:S01]  /*1090*/  ULDC.64 UR8, c[0x0][0xa18] ;  /* 0x0002860000087ab9 */ /* 0x000fe20000000a00 */
[----:B-12---:R-:W1:Y:S01]  /*10a0*/  LDC R0, c[0x0][0x424] ;  /* 0x00010900ff007b82 */ /* 0x006e620000000800 */
[----:B------:R-:W-:Y:S01]  /*10b0*/  UISETP.NE.U32.AND UP1, UPT, UR8, URZ, UPT ;  /* 0x0000003f0800728c */ /* 0x000fe2000bf25070 */
[----:B------:R-:W-:-:S03]  /*10c0*/  PLOP3.LUT P0, PT, PT, PT, UP0, 0x80, 0x0 ;  /* 0x000000000000781c */ /* 0x000fc60003f0f008 */
[----:B------:R-:W-:-:S03]  /*10d0*/  UISETP.NE.AND.EX UP1, UPT, UR9, URZ, UPT, UP1 ;  /* 0x0000003f0900728c */ /* 0x000fc6000bf25310 */
[----:B------:R-:W-:Y:S01]  /*10e0*/  @UP0 ULDC.64 UR8, c[0x0][0xa28] ;  /* 0x00028a0000080ab9 */ /* 0x000fe20000000a00 */
[----:B------:R-:W2:Y:S01]  /*10f0*/  LDC R9, c[0x0][0x2f0] ;  /* 0x0000bc00ff097b82 */ /* 0x000ea20000000800 */
[----:B------:R-:W-:Y:S01]  /*1100*/  @UP0 UIMAD.WIDE UR8, UR7, 0x4, UR8 ;  /* 0x00000004070808a5 */ /* 0x000fe2000f8e0208 */
[----:B------:R-:W-:-:S05]  /*1110*/  PLOP3.LUT P2, PT, PT, PT, UP1, 0x80, 0x0 ;  /* 0x000000000000781c */ /* 0x000fca0003f4f018 */
[----:B------:R-:W-:Y:S01]  /*1120*/  @UP1 ULDC.64 UR10, c[0x0][0xa18] ;  /* 0x00028600000a1ab9 */ /* 0x000fe20000000a00 */
[----:B------:R-:W-:Y:S02]  /*1130*/  IMAD.U32 R2, RZ, RZ, UR8 ;  /* 0x00000008ff027e24 */ /* 0x000fe4000f8e00ff */
[----:B---3--:R-:W-:Y:S01]  /*1140*/  IMAD.U32 R3, RZ, RZ, UR9 ;  /* 0x00000009ff037e24 */ /* 0x008fe2000f8e00ff */
[----:B------:R-:W-:-:S04]  /*1150*/  @UP1 UIMAD.WIDE UR8, UR7, 0x4, UR10 ;  /* 0x00000004070818a5 */ /* 0x000fc8000f8e020a */
[----:B------:R3:W5:Y:S02]  /*1160*/  @P0 LDG.E R4, desc[UR48][R2.64] ;  /* 0x0000003002040981 */ /* 0x000764000c1e1900 */
[----:B------:R-:W-:Y:S02]  /*1170*/  IMAD.U32 R18, RZ, RZ, UR8 ;  /* 0x00000008ff127e24 */ /* 0x000fe4000f8e00ff */
[----:B------:R-:W-:Y:S01]  /*1180*/  IMAD.U32 R19, RZ, RZ, UR9 ;  /* 0x00000009ff137e24 */ /* 0x000fe2000f8e00ff */
[----:B------:R-:W-:-:S04]  /*1190*/  ULDC.64 UR8, c[0x0][0xa20] ;  /* 0x0002880000087ab9 */ /* 0x000fc80000000a00 */
[----:B------:R3:W5:Y:S01]  /*11a0*/  @P2 LDG.E R18, desc[UR48][R18.64] ;  /* 0x0000003012122981 */ /* 0x000762000c1e1900 */
[----:B0-----:R-:W-:Y:S01]  /*11b0*/  ISETP.NE.U32.AND P0, PT, R6, RZ, PT ;  /* 0x000000ff0600720c */ /* 0x001fe20003f05070 */
[----:B------:R-:W-:Y:S01]  /*11c0*/  ULOP3.LUT UR40, UR5, 0xffff, URZ, 0xc0, !UPT ;  /* 0x0000ffff05287892 */ /* 0x000fe2000f8ec03f */
[----:B------:R-:W-:Y:S02]  /*11d0*/  ISETP.NE.U32.AND P1, PT, RZ, UR8, PT ;  /* 0x00000008ff007c0c */ /* 0x000fe4000bf25070 */
[----:B------:R-:W-:Y:S02]  /*11e0*/  ISETP.NE.AND.EX P0, PT, R7, RZ, PT, P0 ;  /* 0x000000ff0700720c */ /* 0x000fe40003f05300 */
[----:B------:R-:W-:Y:S02]  /*11f0*/  ISETP.NE.AND.EX P1, PT, RZ, UR9, PT, P1 ;  /* 0x00000009ff007c0c */ /* 0x000fe4000bf25310 */
[----:B-1----:R-:W-:Y:S01]  /*1200*/  SEL R0, R0, 0x1, P0 ;  /* 0x0000000100007807 */ /* 0x002fe20000000000 */
[----:B---3--:R-:W-:Y:S10]  /*1210*/  @P2 BRA `(.L_x_11528) ;  /* 0x0000000000302947 */ /* 0x008ff40003800000 */
[----:B------:R-:W-:Y:S01]  /*1220*/  ULDC.64 UR8, c[0x0][0xa00] ;  /* 0x0002800000087ab9 */ /* 0x000fe20000000a00 */
[----:B-----5:R-:W0:Y:S01]  /*1230*/  LDC R18, c[0x0][0x288] ;  /* 0x0000a200ff127b82 */ /* 0x020e220000000800 */
[----:B------:R-:W-:-:S04]  /*1240*/  ISETP.NE.U32.AND P0, PT, RZ, UR8, PT ;  /* 0x00000008ff007c0c */ /* 0x000fc8000bf05070 */
[----:B------:R-:W-:-:S13]  /*1250*/  ISETP.NE.AND.EX P0, PT, RZ, UR9, PT, P0 ;  /* 0x00000009ff007c0c */ /* 0x000fda000bf05300 */
[----:B------:R-:W-:Y:S05]  /*1260*/  @!P0 BRA `(.L_x_11528) ;  /* 0x00000000001c8947 */ /* 0x000fea0003800000 */
[----:B------:R-:W-:Y:S02]  /*1270*/  ULDC.64 UR8, c[0x0][0xa00] ;  /* 0x0002800000087ab9 */ /* 0x000fe40000000a00 */
[----:B------:R-:W-:-:S06]  /*1280*/  UIMAD.WIDE UR8, UR7, 0x4, UR8 ;  /* 0x00000004070878a5 */ /* 0x000fcc000f8e0208 */
[----:B------:R-:W-:Y:S02]  /*1290*/  IMAD.U32 R2, RZ, RZ, UR8 ;  /* 0x00000008ff027e24 */ /* 0x000fe4000f8e00ff */
[----:B------:R-:W-:-:S05]  /*12a0*/  IMAD.U32 R3, RZ, RZ, UR9 ;  /* 0x00000009ff037e24 */ /* 0x000fca000f8e00ff */
[----:B0-----:R-:W3:Y:S04]  /*12b0*/  LDG.E R18, desc[UR48][R2.64] ;  /* 0x0000003002127981 */ /* 0x001ee8000c1e1900 */
[----:B------:R-:W3:Y:S02]  /*12c0*/  LDG.E R5, desc[UR48][R2.64+0x4] ;  /* 0x0000043002057981 */ /* 0x000ee4000c1e1900 */
[----:B---3--:R-:W-:-:S07]  /*12d0*/  IMAD.IADD R18, R5, 0x1, -R18 ;  /* 0x0000000105127824 */ /* 0x008fce00078e0a12 */
.L_x_11528:
[----:B------:R-:W-:Y:S01]  /*12e0*/  UMOV UR41, UR7 ;  /* 0x0000000700297c82 */ /* 0x000fe20008000000 */
[----:B--2---:R-:W-:Y:S01]  /*12f0*/  IMAD R19, R0, R9, RZ ;  /* 0x0000000900137224 */ /* 0x004fe200078e02ff */
[----:B------:R-:W-:Y:S06]  /*1300*/  @!P1 BRA `(.L_x_11529) ;  /* 0x0000000000189947 */ /* 0x000fec0003800000 */
[----:B------:R-:W-:Y:S02]  /*1310*/  ULDC.64 UR8, c[0x0][0xa20] ;  /* 0x0002880000087ab9 */ /* 0x000fe40000000a00 */
[----:B------:R-:W-:-:S06]  /*1320*/  UIMAD.WIDE UR8, UR7, 0x4, UR8 ;  /* 0x00000004070878a5 */ /* 0x000fcc000f8e0208 */
[----:B------:R-:W-:Y:S02]  /*1330*/  IMAD.U32 R2, RZ, RZ, UR8 ;  /* 0x00000008ff027e24 */ /* 0x000fe4000f8e00ff */
[----:B------:R-:W-:-:S05]  /*1340*/  IMAD.U32 R3, RZ, RZ, UR9 ;  /* 0x00000009ff037e24 */ /* 0x000fca000f8e00ff */
[----:B------:R1:W5:Y:S01]  /*1350*/  LDG.E R19, desc[UR48][R2.64] ;  /* 0x0000003002137981 */ /* 0x000362000c1e1900 */
[----:B------:R-:W-:Y:S05]  /*1360*/  BRA `(.L_x_11530) ;  /* 0x00000000002c7947 */ /* 0x000fea0003800000 */
.L_x_11529:
        /* <DEDUP_REMOVED lines=9> */
[----:B------:R-:W2:Y:S02]  /*1400*/  LDG.E R0, desc[UR48][R2.64+0x4] ;  /* 0x0000043002007981 */ /* 0x000ea4000c1e1900 */
[----:B--2---:R-:W-:-:S07]  /*1410*/  IMAD.IADD R19, R0, 0x1, -R19 ;  /* 0x0000000100137824 */ /* 0x004fce00078e0a13 */
.L_x_11530:
[----:B------:R-:W2:Y:S01]  /*1420*/  LDC R0, c[0x0][0x448] ;  /* 0x00011200ff007b82 */ /* 0x000ea20000000800 */
[----:B------:R-:W-:Y:S01]  /*1430*/  USHF.L.U32 UR42, UR6, 0x7, URZ ;  /* 0x00000007062a7899 */ /* 0x000fe2000800063f */
[----:B-----5:R-:W-:Y:S01]  /*1440*/  IMAD.IADD R19, R19, 0x1, -R4 ;  /* 0x0000000113137824 */ /* 0x020fe200078e0a04 */
[----:B------:R-:W-:Y:S01]  /*1450*/  ULDC.64 UR12, c[0x0][0x9e0] ;  /* 0x00027800000c7ab9 */ /* 0x000fe20000000a00 */
[----:B------:R-:W-:Y:S01]  /*1460*/  LOP3.LUT R16, R16, 0xfff7ffff, RZ, 0xc0, !PT ;  /* 0xfff7ffff10107812 */ /* 0x000fe200078ec0ff */
[----:B------:R-:W-:Y:S02]  /*1470*/  UIADD3 UR4, UR42, 0x7f, URZ ;  /* 0x0000007f2a047890 */ /* 0x000fe4000fffe03f */
[----:B------:R-:W-:Y:S01]  /*1480*/  UISETP.GE.AND UP0, UPT, UR13, 0x1, UPT ;  /* 0x000000010d00788c */ /* 0x000fe2000bf06270 */
[----:B01----:R-:W-:-:S03]  /*1490*/  IADD3 R3, R19, 0x1, -R18 ;  /* 0x0000000113037810 */ /* 0x003fc60007ffe812 */
[----:B------:R-:W-:Y:S02]  /*14a0*/  UP2UR UR47, UPR, URZ, 0x1 ;  /* 0x000000013f2f7883 */ /* 0x000fe40008000000 */
[----:B------:R-:W-:Y:S02]  /*14b0*/  PLOP3.LUT P0, PT, PT, PT, UP0, 0x40, 0x0 ;  /* 0x000000000000781c */ /* 0x000fe40003f0e808 */
[----:B--2---:R-:W-:Y:S01]  /*14c0*/  ISETP.NE.AND P1, PT, R0, 0x1, PT ;  /* 0x000000010000780c */ /* 0x004fe20003f25270 */
[----:B------:R-:W-:-:S12]  /*14d0*/  IMAD.U32 R0, RZ, RZ, UR4 ;  /* 0x00000004ff007e24 */ /* 0x000fd8000f8e00ff */
[----:B------:R-:W0:Y:S01]  /*14e0*/  @P1 LDC R2, c[0x0][0x44c] ;  /* 0x00011300ff021b82 */ /* 0x000e220000000800 */
[----:B------:R-:W-:-:S07]  /*14f0*/  @P1 LOP3.LUT R16, R16, 0x80000, RZ, 0xfc, !PT ;  /* 0x0008000010101812 */ /* 0x000fce00078efcff */
[----:B------:R-:W1:Y:S01]  /*1500*/  @P1 LDC R5, c[0x0][0x450] ;  /* 0x00011400ff051b82 */ /* 0x000e620000000800 */
[----:B0-----:R-:W-:-:S05]  /*1510*/  @P1 IMAD.HI.U32 R2, R2, UR4, RZ ;  /* 0x0000000402021c27 */ /* 0x001fca000f8e00ff */
[----:B-1----:R-:W-:-:S05]  /*1520*/  @P1 SHF.R.U32.HI R0, RZ, R5, R2 ;  /* 0x00000005ff001219 */ /* 0x002fca0000011602 */
[----:B------:R-:W-:-:S04]  /*1530*/  IMAD.IADD R3, R3, 0x1, R0 ;  /* 0x0000000103037824 */ /* 0x000fc800078e0200 */
[----:B------:R-:W-:Y:S01]  /*1540*/  VIADD R0, R3, UR12 ;  /* 0x0000000c03007c36 */ /* 0x000fe20008000000 */
[----:B------:R-:W-:Y:S06]  /*1550*/  @P0 BRA `(.L_x_11531) ;  /* 0x0000000000480947 */ /* 0x000fec0003800000 */
[C---:B------:R-:W-:Y:S01]  /*1560*/  ISETP.GT.AND P0, PT, R3.reuse, RZ, PT ;  /* 0x000000ff0300720c */ /* 0x040fe20003f04270 */
[----:B------:R-:W-:-:S05]  /*1570*/  VIADD R2, R3, 0xffffffff ;  /* 0xffffffff03027836 */ /* 0x000fca0000000000 */
[----:B------:R-:W-:-:S07]  /*1580*/  R2UR UR4, R2 ;  /* 0x00000000020472ca */ /* 0x000fce00000e0000 */
[----:B------:R-:W-:Y:S08]  /*1590*/  @P0 BRA `(.L_x_11532) ;  /* 0x0000000000200947 */ /* 0x000ff00003800000 */
[----:B------:R-:W-:Y:S01]  /*15a0*/  R2UR UR4, R3 ;  /* 0x00000000030472ca */ /* 0x000fe200000e0000 */
[----:B------:R-:W-:-:S11]  /*15b0*/  UISETP.NE.AND UP0, UPT, UR13, 0x1, UPT ;  /* 0x000000010d00788c */ /* 0x000fd6000bf05270 */
[----:B------:R-:W-:Y:S01]  /*15c0*/  @UP0 ULDC.64 UR8, c[0x0][0x9e8] ;  /* 0x00027a0000080ab9 */ /* 0x000fe20000000a00 */
[----:B------:R-:W-:-:S04]  /*15d0*/  UIADD3 UR4, -UR4, URZ, URZ ;  /* 0x0000003f04047290 */ /* 0x000fc8000fffe13f */
[----:B------:R-:W-:-:S04]  /*15e0*/  UIMAD.WIDE.U32 UR6, UR4, UR8, URZ ;  /* 0x00000008040672a5 */ /* 0x000fc8000f8e003f */
[----:B------:R-:W-:-:S04]  /*15f0*/  @UP0 USHF.R.U32.HI UR4, URZ, UR9, UR7 ;  /* 0x000000093f040299 */ /* 0x000fc80008011607 */
[----:B------:R-:W-:Y:S01]  /*1600*/  ULOP3.LUT UR4, URZ, UR4, URZ, 0x33, !UPT ;  /* 0x000000043f047292 */ /* 0x000fe2000f8e333f */
[----:B------:R-:W-:Y:S11]  /*1610*/  BRA `(.L_x_11533) ;  /* 0x0000000000107947 */ /* 0x000ff60003800000 */
.L_x_11532:
[----:B------:R-:W-:-:S11]  /*1620*/  UISETP.NE.AND UP0, UPT, UR13, 0x1, UPT ;  /* 0x000000010d00788c */ /* 0x000fd6000bf05270 */
[----:B------:R-:W-:Y:S02]  /*1630*/  @UP0 ULDC.64 UR8, c[0x0][0x9e8] ;  /* 0x00027a0000080ab9 */ /* 0x000fe40000000a00 */
[----:B------:R-:W-:-:S04]  /*1640*/  UIMAD.WIDE.U32 UR6, UR4, UR8, URZ ;  /* 0x00000008040672a5 */ /* 0x000fc8000f8e003f */
[----:B------:R-:W-:-:S12]  /*1650*/  @UP0 USHF.R.U32.HI UR4, URZ, UR9, UR7 ;  /* 0x000000093f040299 */ /* 0x000fd80008011607 */
.L_x_11533:
[----:B------:R-:W-:-:S06]  /*1660*/  UIMAD UR4, UR4, UR13, UR13 ;  /* 0x0000000d040472a4 */ /* 0x000fcc000f8e020d */
[----:B------:R-:W-:-:S07]  /*1670*/  VIMNMX R0, R0, UR4, PT ;  /* 0x0000000400007c48 */ /* 0x000fce000bfe0100 */
.L_x_11531:
[----:B------:R-:W0:Y:S01]  /*1680*/  @P1 LDC R4, c[0x0][0x44c] ;  /* 0x00011300ff041b82 */ /* 0x000e220000000800 */
[----:B------:R-:W-:Y:S01]  /*1690*/  UISETP.GE.AND UP0, UPT, UR13, 0x1, UPT ;  /* 0x000000010d00788c */ /* 0x000fe2000bf06270 */
[----:B------:R-:W-:Y:S01]  /*16a0*/  IMAD.U32 R3, RZ, RZ, UR42 ;  /* 0x0000002aff037e24 */ /* 0x000fe2000f8e00ff */
[----:B------:R-:W-:Y:S01]  /*16b0*/  ULDC UR4, c[0x0][0x9dc] ;  /* 0x0002770000047ab9 */ /* 0x000fe20000000800 */
[----:B------:R-:W-:Y:S02]  /*16c0*/  VIADD R2, R0, 0x5f ;  /* 0x0000005f00027836 */ /* 0x000fe40000000000 */
[----:B------:R-:W-:Y:S01]  /*16d0*/  VIADD R0, R19, 0x5f ;  /* 0x0000005f13007836 */ /* 0x000fe20000000000 */
[----:B------:R-:W-:Y:S01]  /*16e0*/  PLOP3.LUT P0, PT, PT, PT, UP0, 0x40, 0x0 ;  /* 0x000000000000781c */ /* 0x000fe20003f0e808 */
[----:B------:R-:W1:Y:S01]  /*16f0*/  @P1 LDC R5, c[0x0][0x450] ;  /* 0x00011400ff051b82 */ /* 0x000e620000000800 */
[----:B------:R-:W-:-:S04]  /*1700*/  IMAD.HI R2, R2, 0x2aaaaaab, RZ ;  /* 0x2aaaaaab02027827 */ /* 0x000fc800078e02ff */
[----:B------:R-:W-:-:S04]  /*1710*/  IMAD.HI R0, R0, 0x2aaaaaab, RZ ;  /* 0x2aaaaaab00007827 */ /* 0x000fc800078e02ff */
[----:B0-----:R-:W-:-:S05]  /*1720*/  @P1 IMAD.HI.U32 R4, R4, UR42, RZ ;  /* 0x0000002a04041c27 */ /* 0x001fca000f8e00ff */
[----:B-1----:R-:W-:Y:S02]  /*1730*/  @P1 SHF.R.U32.HI R3, RZ, R5, R4 ;  /* 0x00000005ff031219 */ /* 0x002fe40000011604 */
[----:B------:R-:W-:Y:S02]  /*1740*/  SHF.R.U32.HI R5, RZ, 0x1f, R2 ;  /* 0x0000001fff057819 */ /* 0x000fe40000011602 */
[----:B------:R-:W-:Y:S02]  /*1750*/  IADD3 R4, R3, R19, -R18 ;  /* 0x0000001303047210 */ /* 0x000fe40007ffe812 */
[----:B------:R-:W-:Y:S02]  /*1760*/  SHF.R.U32.HI R3, RZ, 0x1f, R0 ;  /* 0x0000001fff037819 */ /* 0x000fe40000011600 */
[----:B------:R-:W-:Y:S01]  /*1770*/  LEA.HI.SX32 R2, R2, R5, 0x1c ;  /* 0x0000000502027211 */ /* 0x000fe200078fe2ff */
[----:B------:R-:W-:Y:S01]  /*1780*/  VIADD R6, R4, -UR4 ;  /* 0x8000000404067c36 */ /* 0x000fe20008000000 */
[----:B------:R-:W-:-:S04]  /*1790*/  LEA.HI.SX32 R3, R0, R3, 0x1c ;  /* 0x0000000300037211 */ /* 0x000fc800078fe2ff */
[----:B------:R-:W-:Y:S02]  /*17a0*/  R2UR UR8, R6 ;  /* 0x00000000060872ca */ /* 0x000fe400000e0000 */
[----:B------:R-:W-:Y:S01]  /*17b0*/  VIMNMX R152, R3, R2, PT ;  /* 0x0000000203987248 */ /* 0x000fe20003fe0100 */
[----:B------:R-:W-:-:S12]  /*17c0*/  @P0 BRA `(.L_x_11534) ;  /* 0x0000000000480947 */ /* 0x000fd80003800000 */
[----:B------:R-:W-:-:S13]  /*17d0*/  R2UR UR4, R4 ;  /* 0x00000000040472ca */ /* 0x000fda00000e0000 */
        /* <DEDUP_REMOVED lines=10> */
.L_x_11535:
[----:B------:R-:W-:-:S11]  /*1880*/  UISETP.NE.AND UP0, UPT, UR13, 0x1, UPT ;  /* 0x000000010d00788c */ /* 0x000fd6000bf05270 */
[----:B------:R-:W-:Y:S02]  /*1890*/  @UP0 ULDC.64 UR10, c[0x0][0x9e8] ;  /* 0x00027a00000a0ab9 */ /* 0x000fe40000000a00 */
[----:B------:R-:W-:-:S04]  /*18a0*/  UIMAD.WIDE.U32 UR6, UR4, UR10, URZ ;  /* 0x0000000a040672a5 */ /* 0x000fc8000f8e003f */
[----:B------:R-:W-:-:S12]  /*18b0*/  @UP0 USHF.R.U32.HI UR4, URZ, UR11, UR7 ;  /* 0x0000000b3f040299 */ /* 0x000fd80008011607 */
.L_x_11536:
[----:B------:R-:W-:-:S04]  /*18c0*/  UIMAD UR4, UR4, UR13, URZ ;  /* 0x0000000d040472a4 */ /* 0x000fc8000f8e023f */
[----:B------:R-:W-:-:S04]  /*18d0*/  UISETP.LT.AND UP0, UPT, UR8, UR4, UPT ;  /* 0x000000040800728c */ /* 0x000fc8000bf01270 */
[----:B------:R-:W-:-:S12]  /*18e0*/  USEL UR8, UR8, UR4, !UP0 ;  /* 0x0000000408087287 */ /* 0x000fd8000c000000 */
.L_x_11534:
        /* <DEDUP_REMOVED lines=12> */
[----:B------:R-:W-:-:S06]  /*19b0*/  USHF.R.U32.HI UR44, URZ, 0x10, UR5 ;  /* 0x000000103f2c7899 */ /* 0x000fcc0008011605 */
[----:B------:R-:W-:Y:S06]  /*19c0*/  @!P0 BRA `(.L_x_11537) ;  /* 0x0000000000988947 */ /* 0x000fec0003800000 */
[----:B------:R-:W-:Y:S01]  /*19d0*/  UISETP.NE.AND UP0, UPT, UR44, URZ, UPT ;  /* 0x0000003f2c00728c */ /* 0x000fe2000bf05270 */
[----:B------:R-:W-:-:S03]  /*19e0*/  ULDC UR4, c[0x0][0x9f0] ;  /* 0x00027c0000047ab9 */ /* 0x000fc60000000800 */
        /* <DEDUP_REMOVED lines=36> */
.L_x_11537:
        /* <DEDUP_REMOVED lines=107> */
.L_x_11539:
        /* <DEDUP_REMOVED lines=13> */
.L_x_11734:
[----:B------:R-:W-:Y:S01]  /*23b0*/  IMAD.U32 R0, RZ, RZ, UR46 ;  /* 0x0000002eff007e24 */ /* 0x000fe2000f8e00ff */
[----:B------:R-:W-:Y:S05]  /*23c0*/  WARPSYNC.ALL ;  /* 0x0000000000007948 */ /* 0x000fea0003800000 */
[----:B------:R1:W-:Y:S01]  /*23d0*/  BAR.SYNC.DEFER_BLOCKING R7, 0x100 ;  /* 0x000400070000751d */ /* 0x0003e20000010000 */
[----:B------:R-:W-:-:S13]  /*23e0*/  ISETP.NE.AND P0, PT, R0, 0x3, PT ;  /* 0x000000030000780c */ /* 0x000fda0003f05270 */
[----:B-1----:R-:W-:Y:S05]  /*23f0*/  @!P0 BRA `(.L_x_11541) ;  /* 0x0000000000048947 */ /* 0x002fea0003800000 */
[----:B------:R-:W-:Y:S01]  /*2400*/  BPT.TRAP 0x1 ;  /* 0x000000040000795c */ /* 0x000fe20000300000 */
.L_x_11541:
[----:B------:R-:W-:Y:S01]  /*2410*/  R2UR UR22, R6 ;  /* 0x00000000061672ca */ /* 0x000fe200000e0000 */
[----:B------:R-:W-:-:S05]  /*2420*/  IMAD.U32 R8, RZ, RZ, UR37 ;  /* 0x00000025ff087e24 */ /* 0x000fca000f8e00ff */
[----:B------:R-:W-:-:S07]  /*2430*/  SHF.L.U32 R8, R8, 0x1f, RZ ;  /* 0x0000001f08087819 */ /* 0x000fce00000006ff */
[----:B------:R-:W-:-:S09]  /*2440*/  ULEA UR22, UR38, UR22, 0x3 ;  /* 0x0000001626167291 */ /* 0x000fd2000f8e183f */
[----:B------:R1:W2:Y:S01]  /*2450*/  SYNCS.PHASECHK.TRANS64.TRYWAIT P1, [UR22+0x22830], R8 ;  /* 0x02283008ff0075a7 */ /* 0x0002a20008020156 */
[----:B------:R-:W-:Y:S05]  /*2460*/  @!P0 BRA `(.L_x_11542) ;  /* 0x0000000000048947 */ /* 0x000fea0003800000 */
[----:B------:R-:W-:Y:S01]  /*2470*/  BPT.TRAP 0x1 ;  /* 0x000000040000795c */ /* 0x000fe20000300000 */
.L_x_11542:
[----:B--2---:R-:W-:Y:S05]  /*2480*/  @P1 BRA `(.L_x_11543) ;  /* 0x0000000000081947 */ /* 0x004fea0003800000 */
[----:B------:R-:W2:Y:S02]  /*2490*/  SYNCS.PHASECHK.TRANS64.TRYWAIT P1, [UR22+0x22830], R8 ;  /* 0x02283008ff0075a7 */ /* 0x000ea40008020156 */
[----:B--2---:R-:W-:Y:S05]  /*24a0*/  @!P1 BRA `(.L_x_11544) ;  /* 0x0000016000409947 */ /* 0x004fea0003800000 */
.L_x_11543:
        /* <DEDUP_REMOVED lines=8> */
[----:B------:R-:W2:Y:S01]  /*2530*/  S2R R0, SR_TID.X ;  /* 0x0000000000007919 */ /* 0x000ea20000002100 */
        /* <DEDUP_REMOVED lines=15> */
[----:B--2---:R-:W-:-:S04]  /*2630*/  SHF.R.U32.HI R0, RZ, 0x7, R0 ;  /* 0x00000007ff007819 */ /* 0x004fc80000011600 */
[----:B0-----:R-:W-:Y:S01]  /*2640*/  IADD3 R3, -R0, 0xb, RZ ;  /* 0x0000000b00037810 */ /* 0x001fe20007ffe1ff */
        /* <DEDUP_REMOVED lines=13> */
.L_x_11545:
[----:B------:R-:W2:Y:S01]  /*2720*/  LDC R0, c[0x0][0x448] ;  /* 0x00011200ff007b82 */ /* 0x000ea20000000800 */
[----:B------:R-:W-:Y:S02]  /*2730*/  UIADD3 UR6, UR22, 0x22840, URZ ;  /* 0x0002284016067890 */ /* 0x000fe4000fffe03f */
[----:B------:R-:W-:Y:S01]  /*2740*/  UISETP.NE.AND UP0, UPT, UR47, URZ, UPT ;  /* 0x0000003f2f00728c */ /* 0x000fe2000bf05270 */
[----:B------:R-:W-:Y:S01]  /*2750*/  ULDC UR23, c[0x0][0x9dc] ;  /* 0x0002770000177ab9 */ /* 0x000fe20000000800 */
[----:B------:R-:W-:-:S03]  /*2760*/  ULDC UR14, c[0x0][0x9e0] ;  /* 0x00027800000e7ab9 */ /* 0x000fc60000000800 */
[----:B------:R-:W3:Y:S01]  /*2770*/  S2UR UR7, SR_CgaCtaId ;  /* 0x00000000000779c3 */ /* 0x000ee20000008800 */
[----:B--2---:R-:W-:Y:S01]  /*2780*/  ISETP.NE.AND P1, PT, R0, 0x1, PT ;  /* 0x000000010000780c */ /* 0x004fe20003f25270 */
[----:B------:R-:W-:-:S04]  /*2790*/  VIADD R0, R22, UR42 ;  /* 0x0000002a16007c36 */ /* 0x000fc80008000000 */
[----:B------:R-:W-:Y:S01]  /*27a0*/  IMAD.MOV.U32 R2, RZ, RZ, R0 ;  /* 0x000000ffff027224 */ /* 0x000fe200078e0000 */
[----:B---3--:R-:W-:-:S07]  /*27b0*/  UPRMT UR6, UR7, 0x654, UR6 ;  /* 0x0000065407067896 */ /* 0x008fce0008000006 */
[----:B------:R-:W2:Y:S08]  /*27c0*/  @P1 LDC R5, c[0x0][0x44c] ;  /* 0x00011300ff051b82 */ /* 0x000eb00000000800 */
[----:B------:R-:W3:Y:S01]  /*27d0*/  @P1 LDC R9, c[0x0][0x450] ;  /* 0x00011400ff091b82 */ /* 0x000ee20000000800 */
[----:B------:R-:W-:Y:S01]  /*27e0*/  SYNCS.ARRIVE.TRANS64.RED.A1T0 RZ, [UR6], RZ ;  /* 0x000000ffffff79a7 */ /* 0x000fe20008100406 */
[----:B------:R-:W-:Y:S01]  /*27f0*/  ULOP3.LUT UR6, URZ, UR23, URZ, 0x33, !UPT ;  /* 0x000000173f067292 */ /* 0x000fe2000f8e333f */
[----:B--2---:R-:W-:-:S04]  /*2800*/  @P1 IMAD.HI.U32 R4, R0, R5, RZ ;  /* 0x0000000500041227 */ /* 0x004fc800078e00ff */
[C---:B------:R-:W-:Y:S01]  /*2810*/  IMAD R0, R152.reuse, -0x60, R19 ;  /* 0xffffffa098007824 */ /* 0x040fe200078e0213 */
[----:B---3--:R-:W-:Y:S01]  /*2820*/  @P1 SHF.R.U32.HI R2, RZ, R9, R4 ;  /* 0x00000009ff021219 */ /* 0x008fe20000011604 */
[----:B------:R-:W-:Y:S01]  /*2830*/  IMAD.MOV.U32 R9, RZ, RZ, -0x60 ;  /* 0xffffffa0ff097424 */ /* 0x000fe200078e00ff */
[----:B------:R-:W-:Y:S02]  /*2840*/  PLOP3.LUT P1, PT, PT, PT, UP0, 0x40, 0x0 ;  /* 0x000000000000781c */ /* 0x000fe40003f2e808 */
[C-C-:B------:R-:W-:Y:S01]  /*2850*/  IADD3 R5, -R17.reuse, 0x61, R0.reuse ;  /* 0x0000006111057810 */ /* 0x140fe20007ffe100 */
[----:B------:R-:W2:Y:S01]  /*2860*/  SHFL.IDX PT, R10, R2, RZ, 0x1c1f ;  /* 0x001c1fff020a7589 */ /* 0x000ea200000e0000 */
[----:B------:R-:W-:Y:S01]  /*2870*/  IMAD R14, R152, R9, 0x60 ;  /* 0x00000060980e7424 */ /* 0x000fe200078e0209 */
[----:B------:R-:W-:Y:S02]  /*2880*/  IADD3 R9, -R17, 0x60, R0 ;  /* 0x0000006011097810 */ /* 0x000fe40007ffe100 */
[----:B------:R-:W-:-:S02]  /*2890*/  IMAD.IADD R5, R5, 0x1, -R18 ;  /* 0x0000000105057824 */ /* 0x000fc400078e0a12 */
[----:B------:R-:W-:Y:S02]  /*28a0*/  IMAD.IADD R20, R14, 0x1, -R17 ;  /* 0x000000010e147824 */ /* 0x000fe400078e0a11 */
[C---:B------:R-:W-:Y:S02]  /*28b0*/  VIADD R12, R5.reuse, UR14 ;  /* 0x0000000e050c7c36 */ /* 0x040fe40008000000 */
[----:B------:R-:W-:-:S03]  /*28c0*/  VIADD R11, R5, UR6 ;  /* 0x00000006050b7c36 */ /* 0x000fc60008000000 */
[----:B--2---:R-:W-:Y:S01]  /*28d0*/  VIADDMNMX R0, R10, R12, R9, PT ;  /* 0x0000000c0a007246 */ /* 0x004fe20003800109 */
        /* <DEDUP_REMOVED lines=15> */
.L_x_11548:
[----:B------:R-:W-:Y:S02]  /*29d0*/  ULDC UR6, c[0x0][0x9e4] ;  /* 0x0002790000067ab9 */ /* 0x000fe40000000800 */
[----:B------:R-:W-:-:S05]  /*29e0*/  IMAD.U32 R13, RZ, RZ, UR6 ;  /* 0x00000006ff0d7e24 */ /* 0x000fca000f8e00ff */
[----:B------:R-:W-:-:S13]  /*29f0*/  ISETP.NE.AND P1, PT, R13, 0x1, PT ;  /* 0x000000010d00780c */ /* 0x000fda0003f25270 */
[----:B------:R-:W2:Y:S02]  /*2a00*/  @P1 LDC.64 R72, c[0x0][0x9e8] ;  /* 0x00027a00ff481b82 */ /* 0x000ea40000000a00 */
[----:B--2---:R-:W-:-:S05]  /*2a10*/  @P1 IMAD.HI.U32 R10, R5, R72, RZ ;  /* 0x00000048050a1227 */ /* 0x004fca00078e00ff */
[----:B------:R-:W-:-:S07]  /*2a20*/  @P1 SHF.R.U32.HI R5, RZ, R73, R10 ;  /* 0x00000049ff051219 */ /* 0x000fce000001160a */
.L_x_11549:
[----:B------:R-:W-:Y:S05]  /*2a30*/  BSYNC B0 ;  /* 0x0000000000007941 */ /* 0x000fea0003800000 */
.L_x_11547:
[----:B------:R-:W-:-:S05]  /*2a40*/  IMAD R5, R5, R13, R20 ;  /* 0x0000000d05057224 */ /* 0x000fca00078e0214 */
[----:B------:R-:W-:Y:S02]  /*2a50*/  VIADDMNMX R0, R5, R13, R0, PT ;  /* 0x0000000d05007246 */ /* 0x000fe40003800100 */
[----:B------:R-:W-:-:S07]  /*2a60*/  VIMNMX R4, R4, R5, !PT ;  /* 0x0000000504047248 */ /* 0x000fce0007fe0100 */
.L_x_11546:
[C---:B------:R-:W-:Y:S01]  /*2a70*/  ISETP.GE.AND P1, PT, R14.reuse, 0x2, PT ;  /* 0x000000020e00780c */ /* 0x040fe20003f26270 */
[----:B------:R-:W2:Y:S01]  /*2a80*/  SHFL.IDX PT, R2, R2, 0x1, 0x1c1f ;  /* 0x003c1f0002027f89 */ /* 0x000ea200000e0000 */
        /* <DEDUP_REMOVED lines=13> */
[----:B--2---:R-:W-:Y:S01]  /*2b60*/  IMAD.IADD R10, R11, 0x1, R2 ;  /* 0x000000010b0a7824 */ /* 0x004fe200078e0202 */
        /* <DEDUP_REMOVED lines=85> */
[C---:B------:R-:W-:Y:S02]  /*30c0*/  ISETP.GE.AND P3, PT, R14.reuse, 0x52, PT ;  /* 0x000000520e00780c */ /* 0x040fe40003f66270 */
[----:B------:R-:W-:Y:S02]  /*30d0*/  ISETP.GE.AND P6, PT, R14, 0x1, PT ;  /* 0x000000010e00780c */ /* 0x000fe40003fc6270 */
[----:B------:R-:W-:Y:S02]  /*30e0*/  ISETP.GT.AND P4, PT, R4, 0x51, !P3 ;  /* 0x000000510400780c */ /* 0x000fe40005f84270 */
[----:B------:R-:W-:-:S02]  /*30f0*/  P2R R15, PR, RZ, 0x40 ;  /* 0x00000040ff0f7803 */ /* 0x000fc40000000000 */
[----:B------:R-:W-:-:S04]  /*3100*/  ISETP.LT.OR P4, PT, R0, 0x52, P4 ;  /* 0x000000520000780c */ /* 0x000fc80002781670 */
[----:B------:R-:W-:Y:S02]  /*3110*/  FSEL R65, R65, -INF , !P4 ;  /* 0xff80000041417808 */ /* 0x000fe40006000000 */
[----:B------:R-:W-:-:S04]  /*3120*/  ISETP.GE.AND P4, PT, R14, 0x59, PT ;  /* 0x000000590e00780c */ /* 0x000fc80003f86270 */
[----:B------:R-:W-:-:S04]  /*3130*/  ISETP.GT.AND P5, PT, R4, 0x58, !P4 ;  /* 0x000000580400780c */ /* 0x000fc800067a4270 */
[----:B------:R-:W-:-:S04]  /*3140*/  ISETP.LT.OR P5, PT, R0, 0x59, P5 ;  /* 0x000000590000780c */ /* 0x000fc80002fa1670 */
[----:B------:R-:W-:Y:S02]  /*3150*/  FSEL R68, R68, -INF , !P5 ;  /* 0xff80000044447808 */ /* 0x000fe40006800000 */
[----:B------:R-:W-:-:S04]  /*3160*/  ISETP.GT.AND P5, PT, R4, RZ, !P6 ;  /* 0x000000ff0400720c */ /* 0x000fc800077a4270 */
[----:B------:R-:W-:-:S04]  /*3170*/  ISETP.LT.OR P5, PT, R0, 0x1, P5 ;  /* 0x000000010000780c */ /* 0x000fc80002fa1670 */
[----:B------:R-:W-:Y:S02]  /*3180*/  FSEL R13, R24, -INF , !P5 ;  /* 0xff800000180d7808 */ /* 0x000fe40006800000 */
[----:B------:R-:W-:-:S04]  /*3190*/  ISETP.GE.AND P5, PT, R14, 0x5a, PT ;  /* 0x0000005a0e00780c */ /* 0x000fc80003fa6270 */
[----:B------:R-:W-:-:S04]  /*31a0*/  ISETP.GT.AND P6, PT, R4, 0x59, !P5 ;  /* 0x000000590400780c */ /* 0x000fc80006fc4270 */
[----:B------:R-:W-:Y:S02]  /*31b0*/  ISETP.LT.OR P6, PT, R0, 0x5a, P6 ;  /* 0x0000005a0000780c */ /* 0x000fe400037c1670 */
[----:B------:R-:W-:Y:S02]  /*31c0*/  VIADDMNMX R0, R2, R12, R9, PT ;  /* 0x0000000c02007246 */ /* 0x000fe40003800109 */
        /* <DEDUP_REMOVED lines=16> */
.L_x_11552:
[----:B------:R-:W-:Y:S02]  /*32d0*/  ULDC UR6, c[0x0][0x9e4] ;  /* 0x0002790000067ab9 */ /* 0x000fe40000000800 */
[----:B------:R-:W-:-:S05]  /*32e0*/  IMAD.U32 R2, RZ, RZ, UR6 ;  /* 0x00000006ff027e24 */ /* 0x000fca000f8e00ff */
[----:B------:R-:W-:-:S13]  /*32f0*/  ISETP.NE.AND P6, PT, R2, 0x1, PT ;  /* 0x000000010200780c */ /* 0x000fda0003fc5270 */
[----:B------:R-:W2:Y:S02]  /*3300*/  @P6 LDC.64 R4, c[0x0][0x9e8] ;  /* 0x00027a00ff046b82 */ /* 0x000ea40000000a00 */
[----:B--2---:R-:W-:-:S05]  /*3310*/  @P6 IMAD.HI.U32 R4, R9, R4, RZ ;  /* 0x0000000409046227 */ /* 0x004fca00078e00ff */
[----:B------:R-:W-:-:S07]  /*3320*/  @P6 SHF.R.U32.HI R9, RZ, R5, R4 ;  /* 0x00000005ff096219 */ /* 0x000fce0000011604 */
.L_x_11553:
[----:B------:R-:W-:Y:S05]  /*3330*/  BSYNC B0 ;  /* 0x0000000000007941 */ /* 0x000fea0003800000 */
.L_x_11551:
[----:B------:R-:W-:-:S05]  /*3340*/  IMAD R9, R9, R2, R20 ;  /* 0x0000000209097224 */ /* 0x000fca00078e0214 */
[----:B------:R-:W-:Y:S02]  /*3350*/  VIADDMNMX R0, R9, R2, R0, PT ;  /* 0x0000000209007246 */ /* 0x000fe40003800100 */
[----:B------:R-:W-:-:S07]  /*3360*/  VIMNMX R10, R10, R9, !PT ;  /* 0x000000090a0a7248 */ /* 0x000fce0007fe0100 */
.L_x_11550:
[C---:B------:R-:W-:Y:S01]  /*3370*/  ISETP.GT.AND P1, PT, R10.reuse, 0x1, !P1 ;  /* 0x000000010a00780c */ /* 0x040fe20004f24270 */
[----:B------:R-:W-:Y:S01]  /*3380*/  ULDC UR10, c[0x0][0x988] ;  /* 0x00026200000a7ab9 */ /* 0x000fe20000000800 */
        /* <DEDUP_REMOVED lines=9> */
[----:B------:R-:W-:Y:S02]  /*3420*/  FMNMX.FTZ R5, R13, R25, !PT ;  /* 0x000000190d057209 */ /* 0x000fe40007810000 */
[----:B------:R-:W-:-:S02]  /*3430*/  FSEL R31, R31, -INF , !P1 ;  /* 0xff8000001f1f7808 */ /* 0x000fc40004800000 */
[----:B------:R-:W-:Y:S02]  /*3440*/  ISETP.NE.AND P1, PT, R72, RZ, PT ;  /* 0x000000ff4800720c */ /* 0x000fe40003f25270 */
[----:B------:R-:W-:Y:S02]  /*3450*/  ISETP.NE.AND P6, PT, R75, RZ, PT ;  /* 0x000000ff4b00720c */ /* 0x000fe40003fc5270 */
        /* <DEDUP_REMOVED lines=53> */
[----:B------:R-:W-:Y:S01]  /*37b0*/  ISETP.NE.AND P2, PT, R85, RZ, PT ;  /* 0x000000ff5500720c */ /* 0x000fe20003f45270 */
[----:B------:R-:W2:Y:S01]  /*37c0*/  SHFL.BFLY PT, R5, R2, 0x2, 0x1f ;  /* 0x0c401f0002057f89 */ /* 0x000ea200000e0000 */
[----:B------:R-:W-:Y:S02]  /*37d0*/  ISETP.LT.OR P1, PT, R0, 0x31, P1 ;  /* 0x000000310000780c */ /* 0x000fe40000f21670 */
[----:B------:R-:W-:Y:S02]  /*37e0*/  ISETP.NE.AND P6, PT, R15, RZ, PT ;  /* 0x000000ff0f00720c */ /* 0x000fe40003fc5270 */
[----:B------:R-:W-:Y:S02]  /*37f0*/  FSEL R50, R50, -INF , !P1 ;  /* 0xff80000032327808 */ /* 0x000fe40004800000 */
[----:B------:R-:W-:-:S02]  /*3800*/  ISETP.NE.AND P1, PT, R81, RZ, PT ;  /* 0x000000ff5100720c */ /* 0x000fc40003f25270 */
[C---:B------:R-:W-:Y:S02]  /*3810*/  ISETP.GT.AND P3, PT, R10.reuse, 0x51, !P3 ;  /* 0x000000510a00780c */ /* 0x040fe40005f64270 */
[C---:B------:R-:W-:Y:S02]  /*3820*/  ISETP.GT.AND P1, PT, R10.reuse, 0x31, !P1 ;  /* 0x000000310a00780c */ /* 0x040fe40004f24270 */
[----:B------:R-:W-:Y:S02]  /*3830*/  ISETP.GT.AND P4, PT, R10, 0x58, !P4 ;  /* 0x000000580a00780c */ /* 0x000fe40006784270 */
[C---:B------:R-:W-:Y:S02]  /*3840*/  ISETP.LT.OR P1, PT, R0.reuse, 0x32, P1 ;  /* 0x000000320000780c */ /* 0x040fe40000f21670 */
[----:B------:R-:W-:Y:S02]  /*3850*/  ISETP.LT.OR P3, PT, R0, 0x52, P3 ;  /* 0x000000520000780c */ /* 0x000fe40001f61670 */
[----:B------:R-:W-:-:S02]  /*3860*/  FSEL R51, R51, -INF , !P1 ;  /* 0xff80000033337808 */ /* 0x000fc40004800000 */
[----:B------:R-:W-:Y:S02]  /*3870*/  ISETP.NE.AND P1, PT, R82, RZ, PT ;  /* 0x000000ff5200720c */ /* 0x000fe40003f25270 */
[C---:B------:R-:W-:Y:S02]  /*3880*/  ISETP.GT.AND P5, PT, R10.reuse, 0x59, !P5 ;  /* 0x000000590a00780c */ /* 0x040fe40006fa4270 */
[----:B------:R-:W-:Y:S02]  /*3890*/  ISETP.GT.AND P1, PT, R10, 0x38, !P1 ;  /* 0x000000380a00780c */ /* 0x000fe40004f24270 */
[----:B--2---:R-:W-:Y:S02]  /*38a0*/  FMNMX.FTZ R9, R2, R5, !PT ;  /* 0x0000000502097209 */ /* 0x004fe40007810000 */
[C---:B------:R-:W-:Y:S02]  /*38b0*/  ISETP.LT.OR P1, PT, R0.reuse, 0x39, P1 ;  /* 0x000000390000780c */ /* 0x040fe40000f21670 */
[----:B------:R-:W-:Y:S01]  /*38c0*/  ISETP.LT.OR P4, PT, R0, 0x59, P4 ;  /* 0x000000590000780c */ /* 0x000fe20002781670 */
[----:B------:R-:W2:Y:S01]  /*38d0*/  SHFL.BFLY PT, R4, R9, 0x1, 0x1f ;  /* 0x0c201f0009047f89 */ /* 0x000ea200000e0000 */
[----:B------:R-:W-:-:S02]  /*38e0*/  FSEL R54, R54, -INF , !P1 ;  /* 0xff80000036367808 */ /* 0x000fc40004800000 */
[----:B------:R-:W-:Y:S02]  /*38f0*/  ISETP.NE.AND P1, PT, R83, RZ, PT ;  /* 0x000000ff5300720c */ /* 0x000fe40003f25270 */
[----:B------:R-:W-:Y:S02]  /*3900*/  FSEL R67, R67, -INF , !P3 ;  /* 0xff80000043437808 */ /* 0x000fe40005800000 */
[----:B------:R-:W-:Y:S02]  /*3910*/  ISETP.GT.AND P1, PT, R10, 0x39, !P1 ;  /* 0x000000390a00780c */ /* 0x000fe40004f24270 */
[C---:B------:R-:W-:Y:S02]  /*3920*/  ISETP.LT.OR P5, PT, R0.reuse, 0x5a, P5 ;  /* 0x0000005a0000780c */ /* 0x040fe40002fa1670 */
[----:B------:R-:W-:Y:S02]  /*3930*/  ISETP.LT.OR P1, PT, R0, 0x3a, P1 ;  /* 0x0000003a0000780c */ /* 0x000fe40000f21670 */
[----:B------:R-:W-:-:S02]  /*3940*/  FSEL R70, R70, -INF , !P4 ;  /* 0xff80000046467808 */ /* 0x000fc40006000000 */
[----:B------:R-:W-:Y:S02]  /*3950*/  FSEL R55, R55, -INF , !P1 ;  /* 0xff80000037377808 */ /* 0x000fe40004800000 */
[----:B------:R-:W-:Y:S02]  /*3960*/  ISETP.NE.AND P1, PT, R84, RZ, PT ;  /* 0x000000ff5400720c */ /* 0x000fe40003f25270 */
[----:B------:R-:W-:Y:S02]  /*3970*/  FSEL R71, R71, -INF , !P5 ;  /* 0xff80000047477808 */ /* 0x000fe40006800000 */
[----:B------:R-:W-:Y:S02]  /*3980*/  ISETP.GT.AND P1, PT, R10, 0x40, !P1 ;  /* 0x000000400a00780c */ /* 0x000fe40004f24270 */
[----:B--2---:R-:W-:Y:S02]  /*3990*/  FMNMX.FTZ R4, R9, R4, !PT ;  /* 0x0000000409047209 */ /* 0x004fe40007810000 */
[----:B------:R-:W-:-:S03]  /*39a0*/  ISETP.LT.OR P1, PT, R0, 0x41, P1 ;  /* 0x000000410000780c */ /* 0x000fc60000f21670 */
[----:B------:R-:W-:Y:S01]  /*39b0*/  FMUL.FTZ R5, R4, UR10 ;  /* 0x0000000a04057c20 */ /* 0x000fe20008410000 */
        /* <DEDUP_REMOVED lines=9> */
[----:B------:R-:W-:-:S04]  /*3a50*/  FSETP.NEU.FTZ.AND P1, PT, R4, -INF , PT ;  /* 0xff8000000400780b */ /* 0x000fc80003f3d000 */
        /* <DEDUP_REMOVED lines=17> */
[----:B------:R-:W2:Y:S01]  /*3b70*/  MUFU.EX2 R9, R9 ;  /* 0x0000000900097308 */ /* 0x000ea20000000800 */
[----:B------:R-:W-:Y:S01]  /*3b80*/  ISETP.GT.AND P1, PT, R10, 0x49, !P2 ;  /* 0x000000490a00780c */ /* 0x000fe20005724270 */
[--C-:B------:R-:W-:Y:S01]  /*3b90*/  FFMA.FTZ R162, R36, UR10, -R12.reuse ;  /* 0x0000000a24a27c23 */ /* 0x100fe2000801080c */
[----:B------:R-:W-:Y:S01]  /*3ba0*/  FMNMX.FTZ R2, R38, R5, !PT ;  /* 0x0000000526027209 */ /* 0x000fe20007810000 */
[--C-:B------:R-:W-:Y:S01]  /*3bb0*/  FFMA.FTZ R21, R41, UR10, -R12.reuse ;  /* 0x0000000a29157c23 */ /* 0x100fe2000801080c */
[----:B------:R-:W-:Y:S01]  /*3bc0*/  ISETP.GT.AND P2, PT, R10, 0x50, !P6 ;  /* 0x000000500a00780c */ /* 0x000fe20007744270 */
[--C-:B------:R-:W-:Y:S01]  /*3bd0*/  FFMA.FTZ R15, R37, UR10, -R12.reuse ;  /* 0x0000000a250f7c23 */ /* 0x100fe2000801080c */
[----:B------:R-:W-:Y:S01]  /*3be0*/  FMNMX.FTZ R5, R39, R2, !PT ;  /* 0x0000000227057209 */ /* 0x000fe20007810000 */
[----:B------:R-:W3:Y:S01]  /*3bf0*/  MUFU.EX2 R158, R158 ;  /* 0x0000009e009e7308 */ /* 0x000ee20000000800 */
[----:B------:R-:W-:Y:S01]  /*3c00*/  ISETP.LT.OR P1, PT, R0, 0x4a, P1 ;  /* 0x0000004a0000780c */ /* 0x000fe20000f21670 */
[--C-:B------:R-:W-:Y:S01]  /*3c10*/  FFMA.FTZ R164, R40, UR10, -R12.reuse ;  /* 0x0000000a28a47c23 */ /* 0x100fe2000801080c */
[----:B------:R-:W-:Y:S01]  /*3c20*/  FMNMX.FTZ R2, R42, R5, !PT ;  /* 0x000000052a027209 */ /* 0x000fe20007810000 */
[--C-:B------:R-:W-:Y:S01]  /*3c30*/  FFMA.FTZ R166, R44, UR10, -R12.reuse ;  /* 0x0000000a2ca67c23 */ /* 0x100fe2000801080c */
[----:B------:R-:W-:Y:S01]  /*3c40*/  ISETP.LT.OR P2, PT, R0, 0x51, P2 ;  /* 0x000000510000780c */ /* 0x000fe20001741670 */
[--C-:B------:R-:W-:Y:S01]  /*3c50*/  FFMA.FTZ R25, R45, UR10, -R12.reuse ;  /* 0x0000000a2d197c23 */ /* 0x100fe2000801080c */
[----:B------:R-:W-:Y:S01]  /*3c60*/  FMNMX.FTZ R5, R43, R2, !PT ;  /* 0x000000022b057209 */ /* 0x000fe20007810000 */
[----:B------:R-:W4:Y:S01]  /*3c70*/  MUFU.EX2 R11, R11 ;  /* 0x0000000b000b7308 */ /* 0x000f220000000800 */
[----:B------:R-:W-:Y:S01]  /*3c80*/  FSEL R63, R63, -INF , !P1 ;  /* 0xff8000003f3f7808 */ /* 0x000fe20004800000 */
[----:B--2---:R-:W-:Y:S01]  /*3c90*/  FADD.FTZ R41, R156, R9 ;  /* 0x000000099c297221 */ /* 0x004fe20000010000 */
[----:B------:R-:W-:Y:S01]  /*3ca0*/  FMNMX.FTZ R2, R46, R5, !PT ;  /* 0x000000052e027209 */ /* 0x000fe20007810000 */
[--C-:B------:R-:W-:Y:S01]  /*3cb0*/  FFMA.FTZ R168, R48, UR10, -R12.reuse ;  /* 0x0000000a30a87c23 */ /* 0x100fe2000801080c */
[----:B------:R-:W-:Y:S01]  /*3cc0*/  FSEL R66, R66, -INF , !P2 ;  /* 0xff80000042427808 */ /* 0x000fe20005000000 */
        /* <DEDUP_REMOVED lines=11> */
[--C-:B------:R-:W-:Y:S01]  /*3d80*/  FFMA.FTZ R61, R61, UR10, -R12.reuse ;  /* 0x0000000a3d3d7c23 */ /* 0x100fe2000801080c */
[--C-:B------:R-:W-:Y:S01]  /*3d90*/  FFMA.FTZ R64, R64, UR10, -R12.reuse ;  /* 0x0000000a40407c23 */ /* 0x100fe2000801080c */
[----:B------:R-:W-:Y:S01]  /*3da0*/  FMNMX.FTZ R2, R54, R5, !PT ;  /* 0x0000000536027209 */ /* 0x000fe20007810000 */
[--C-:B------:R-:W-:Y:S01]  /*3db0*/  FFMA.FTZ R65, R65, UR10, -R12.reuse ;  /* 0x0000000a41417c23 */ /* 0x100fe2000801080c */
[----:B------:R-:W-:Y:S01]  /*3dc0*/  F2FP.F16.F32.PACK_AB R156, R9, R156 ;  /* 0x0000009c099c723e */ /* 0x000fe200000000ff */
[--C-:B------:R-:W-:Y:S01]  /*3dd0*/  FFMA.FTZ R68, R68, UR10, -R12.reuse ;  /* 0x0000000a44447c23 */ /* 0x100fe2000801080c */
[----:B------:R-:W-:Y:S01]  /*3de0*/  FMNMX.FTZ R5, R55, R2, !PT ;  /* 0x0000000237057209 */ /* 0x000fe20007810000 */
[----:B------:R-:W0:Y:S01]  /*3df0*/  MUFU.EX2 R162, R162 ;  /* 0x000000a200a27308 */ /* 0x000e220000000800 */
[----:B------:R-:W-:-:S02]  /*3e00*/  FFMA.FTZ R12, R69, UR10, -R12 ;  /* 0x0000000a450c7c23 */ /* 0x000fc4000801080c */
[----:B------:R-:W-:-:S04]  /*3e10*/  FMNMX.FTZ R2, R58, R5, !PT ;  /* 0x000000053a027209 */ /* 0x000fc80007810000 */
[----:B------:R-:W-:Y:S01]  /*3e20*/  FMNMX.FTZ R5, R59, R2, !PT ;  /* 0x000000023b057209 */ /* 0x000fe20007810000 */
[----:B------:R-:W1:Y:S03]  /*3e30*/  MUFU.EX2 R15, R15 ;  /* 0x0000000f000f7308 */ /* 0x000e660000000800 */
        /* <DEDUP_REMOVED lines=8> */
[----:B------:R-:W1:Y:S04]  /*3ec0*/  MUFU.EX2 R166, R166 ;  /* 0x000000a600a67308 */ /* 0x000e680000000800 */
[----:B------:R-:W3:Y:S04]  /*3ed0*/  SHFL.BFLY PT, R5, R0, 0x2, 0x1f ;  /* 0x0c401f0000057f89 */ /* 0x000ee800000e0000 */
[----:B------:R-:W-:Y:S08]  /*3ee0*/  MUFU.EX2 R25, R25 ;  /* 0x0000001900197308 */ /* 0x000ff00000000800 */
[----:B------:R-:W-:Y:S08]  /*3ef0*/  MUFU.EX2 R168, R168 ;  /* 0x000000a800a87308 */ /* 0x000ff00000000800 */
[----:B------:R-:W-:Y:S01]  /*3f00*/  MUFU.EX2 R29, R29 ;  /* 0x0000001d001d7308 */ /* 0x000fe20000000800 */
[----:B---3--:R-:W-:-:S07]  /*3f10*/  FMNMX.FTZ R2, R0, R5, !PT ;  /* 0x0000000500027209 */ /* 0x008fce0007810000 */
[----:B------:R-:W-:Y:S01]  /*3f20*/  MUFU.EX2 R170, R170 ;  /* 0x000000aa00aa7308 */ /* 0x000fe20000000800 */
[----:B------:R-:W3:Y:S07]  /*3f30*/  SHFL.BFLY PT, R5, R2, 0x1, 0x1f ;  /* 0x0c201f0002057f89 */ /* 0x000eee00000e0000 */
[----:B------:R-:W-:Y:S08]  /*3f40*/  MUFU.EX2 R33, R33 ;  /* 0x0000002100217308 */ /* 0x000ff00000000800 */
[----:B------:R-:W-:Y:S08]  /*3f50*/  MUFU.EX2 R172, R172 ;  /* 0x000000ac00ac7308 */ /* 0x000ff00000000800 */
[----:B------:R-:W-:Y:S01]  /*3f60*/  MUFU.EX2 R57, R57 ;  /* 0x0000003900397308 */ /* 0x000fe20000000800 */
[----:B---3--:R-:W-:Y:S01]  /*3f70*/  FMNMX.FTZ R5, R2, R5, !PT ;  /* 0x0000000502057209 */ /* 0x008fe20007810000 */
[----:B------:R-:W-:Y:S01]  /*3f80*/  FADD.FTZ R2, R158, R41 ;  /* 0x000000299e027221 */ /* 0x000fe20000010000 */
[----:B----4-:R-:W-:-:S02]  /*3f90*/  F2FP.F16.F32.PACK_AB R158, R11, R158 ;  /* 0x0000009e0b9e723e */ /* 0x010fc400000000ff */
[C---:B------:R-:W-:Y:S01]  /*3fa0*/  FSETP.NEU.FTZ.AND P1, PT, R5.reuse, -INF , PT ;  /* 0xff8000000500780b */ /* 0x040fe20003f3d000 */
[----:B------:R-:W-:Y:S01]  /*3fb0*/  FMUL.FTZ R0, R5, UR10 ;  /* 0x0000000a05007c20 */ /* 0x000fe20008410000 */
[----:B------:R-:W-:Y:S01]  /*3fc0*/  FADD.FTZ R41, R11, R2 ;  /* 0x000000020b297221 */ /* 0x000fe20000010000 */
[----:B------:R-:W-:Y:S03]  /*3fd0*/  MUFU.EX2 R60, R60 ;  /* 0x0000003c003c7308 */ /* 0x000fe60000000800 */
[----:B------:R-:W-:Y:S01]  /*3fe0*/  FSEL R0, R0, RZ, P1 ;  /* 0x000000ff00007208 */ /* 0x000fe20000800000 */
[----:B--2---:R-:W-:Y:S01]  /*3ff0*/  FADD.FTZ R2, R160, R41 ;  /* 0x00000029a0027221 */ /* 0x004fe20000010000 */
[----:B-----5:R-:W-:-:S03]  /*4000*/  F2FP.F16.F32.PACK_AB R160, R13, R160 ;  /* 0x000000a00da0723e */ /* 0x020fc600000000ff */
        /* <DEDUP_REMOVED lines=8> */
[----:B------:R-:W-:Y:S01]  /*4090*/  FFMA.FTZ R39, R39, UR10, -R0 ;  /* 0x0000000a27277c23 */ /* 0x000fe20008010800 */
[----:B------:R-:W-:Y:S01]  /*40a0*/  FADD.FTZ R45, R13, R2 ;  /* 0x000000020d2d7221 */ /* 0x000fe20000010000 */
[--C-:B------:R-:W-:Y:S01]  /*40b0*/  FFMA.FTZ R42, R42, UR10, -R0.reuse ;  /* 0x0000000a2a2a7c23 */ /* 0x100fe20008010800 */
[--C-:B------:R-:W-:Y:S01]  /*40c0*/  FFMA.FTZ R43, R43, UR10, -R0.reuse ;  /* 0x0000000a2b2b7c23 */ /* 0x100fe20008010800 */
[--C-:B------:R-:W-:Y:S01]  /*40d0*/  FFMA.FTZ R46, R46, UR10, -R0.reuse ;  /* 0x0000000a2e2e7c23 */ /* 0x100fe20008010800 */
[----:B0-----:R-:W-:Y:S01]  /*40e0*/  FADD.FTZ R10, R162, R45 ;  /* 0x0000002da20a7221 */ /* 0x001fe20000010000 */
[----:B------:R-:W0:Y:S01]  /*40f0*/  MUFU.EX2 R27, R27 ;  /* 0x0000001b001b7308 */ /* 0x000e220000000800 */
[--C-:B------:R-:W-:Y:S01]  /*4100*/  FFMA.FTZ R47, R47, UR10, -R0.reuse ;  /* 0x0000000a2f2f7c23 */ /* 0x100fe20008010800 */
[----:B------:R-:W-:Y:S01]  /*4110*/  FFMA.FTZ R50, R50, UR10, -R0 ;  /* 0x0000000a32327c23 */ /* 0x000fe20008010800 */
[----:B-1----:R-:W-:Y:S01]  /*4120*/  FADD.FTZ R45, R15, R10 ;  /* 0x0000000a0f2d7221 */ /* 0x002fe20000010000 */
[--C-:B------:R-:W-:Y:S01]  /*4130*/  FFMA.FTZ R51, R51, UR10, -R0.reuse ;  /* 0x0000000a33337c23 */ /* 0x100fe20008010800 */
[--C-:B------:R-:W-:Y:S01]  /*4140*/  FFMA.FTZ R54, R54, UR10, -R0.reuse ;  /* 0x0000000a36367c23 */ /* 0x100fe20008010800 */
[--C-:B------:R-:W-:Y:S01]  /*4150*/  FFMA.FTZ R55, R55, UR10, -R0.reuse ;  /* 0x0000000a37377c23 */ /* 0x100fe20008010800 */
[----:B------:R-:W-:Y:S01]  /*4160*/  FADD.FTZ R10, R164, R45 ;  /* 0x0000002da40a7221 */ /* 0x000fe20000010000 */
[----:B------:R-:W1:Y:S01]  /*4170*/  MUFU.EX2 R30, R30 ;  /* 0x0000001e001e7308 */ /* 0x000e620000000800 */
[--C-:B------:R-:W-:Y:S01]  /*4180*/  FFMA.FTZ R58, R58, UR10, -R0.reuse ;  /* 0x0000000a3a3a7c23 */ /* 0x100fe20008010800 */
[----:B------:R-:W-:Y:S01]  /*4190*/  FFMA.FTZ R59, R59, UR10, -R0 ;  /* 0x0000000a3b3b7c23 */ /* 0x000fe20008010800 */
[----:B------:R-:W-:Y:S01]  /*41a0*/  FADD.FTZ R45, R21, R10 ;  /* 0x0000000a152d7221 */ /* 0x000fe20000010000 */
[--C-:B------:R-:W-:Y:S01]  /*41b0*/  FFMA.FTZ R62, R62, UR10, -R0.reuse ;  /* 0x0000000a3e3e7c23 */ /* 0x100fe20008010800 */
[--C-:B------:R-:W-:Y:S01]  /*41c0*/  FFMA.FTZ R63, R63, UR10, -R0.reuse ;  /* 0x0000000a3f3f7c23 */ /* 0x100fe20008010800 */
[--C-:B------:R-:W-:Y:S01]  /*41d0*/  FFMA.FTZ R66, R66, UR10, -R0.reuse ;  /* 0x0000000a42427c23 */ /* 0x100fe20008010800 */
[----:B------:R-:W-:Y:S01]  /*41e0*/  FADD.FTZ R10, R166, R45 ;  /* 0x0000002da60a7221 */ /* 0x000fe20000010000 */
[----:B------:R-:W2:Y:S01]  /*41f0*/  MUFU.EX2 R31, R31 ;  /* 0x0000001f001f7308 */ /* 0x000ea20000000800 */
[----:B0-----:R-:W-:Y:S01]  /*4200*/  FADD.FTZ R41, R26, R27 ;  /* 0x0000001b1a297221 */ /* 0x001fe20000010000 */
[----:B------:R-:W-:Y:S01]  /*4210*/  FFMA.FTZ R67, R67, UR10, -R0 ;  /* 0x0000000a43437c23 */ /* 0x000fe20008010800 */
[----:B------:R-:W-:Y:S01]  /*4220*/  FADD.FTZ R45, R25, R10 ;  /* 0x0000000a192d7221 */ /* 0x000fe20000010000 */
[--C-:B------:R-:W-:Y:S01]  /*4230*/  FFMA.FTZ R70, R70, UR10, -R0.reuse ;  /* 0x0000000a46467c23 */ /* 0x100fe20008010800 */
[----:B------:R-:W-:Y:S01]  /*4240*/  FFMA.FTZ R0, R71, UR10, -R0 ;  /* 0x0000000a47007c23 */ /* 0x000fe20008010800 */
[----:B------:R-:W-:Y:S01]  /*4250*/  F2FP.F16.F32.PACK_AB R162, R15, R162 ;  /* 0x000000a20fa2723e */ /* 0x000fe200000000ff */
[----:B------:R-:W-:Y:S01]  /*4260*/  FADD.FTZ R10, R168, R45 ;  /* 0x0000002da80a7221 */ /* 0x000fe20000010000 */
[----:B------:R-:W0:Y:S01]  /*4270*/  MUFU.EX2 R34, R34 ;  /* 0x0000002200227308 */ /* 0x000e220000000800 */
[----:B-1----:R-:W-:Y:S01]  /*4280*/  FADD.FTZ R2, R30, R41 ;  /* 0x000000291e027221 */ /* 0x002fe20000010000 */
[----:B------:R-:W-:Y:S01]  /*4290*/  F2FP.F16.F32.PACK_AB R164, R21, R164 ;  /* 0x000000a415a4723e */ /* 0x000fe200000000ff */
[----:B------:R-:W-:Y:S01]  /*42a0*/  FADD.FTZ R45, R29, R10 ;  /* 0x0000000a1d2d7221 */ /* 0x000fe20000010000 */
[----:B------:R-:W-:-:S02]  /*42b0*/  F2FP.F16.F32.PACK_AB R166, R25, R166 ;  /* 0x000000a619a6723e */ /* 0x000fc400000000ff */
[----:B------:R-:W-:Y:S01]  /*42c0*/  F2FP.F16.F32.PACK_AB R168, R29, R168 ;  /* 0x000000a81da8723e */ /* 0x000fe200000000ff */
[----:B------:R-:W-:Y:S01]  /*42d0*/  FADD.FTZ R10, R170, R45 ;  /* 0x0000002daa0a7221 */ /* 0x000fe20000010000 */
[----:B------:R-:W1:Y:S01]  /*42e0*/  MUFU.EX2 R35, R35 ;  /* 0x0000002300237308 */ /* 0x000e620000000800 */
[----:B--2---:R-:W-:Y:S01]  /*42f0*/  FADD.FTZ R41, R31, R2 ;  /* 0x000000021f297221 */ /* 0x004fe20000010000 */
[C---:B------:R-:W-:Y:S01]  /*4300*/  F2FP.F16.F32.PACK_AB R170, R33.reuse, R170 ;  /* 0x000000aa21aa723e */ /* 0x040fe200000000ff */
[----:B------:R-:W-:Y:S01]  /*4310*/  FADD.FTZ R45, R33, R10 ;  /* 0x0000000a212d7221 */ /* 0x000fe20000010000 */
[----:B------:R-:W-:Y:S02]  /*4320*/  F2FP.F16.F32.PACK_AB R157, R27, R26 ;  /* 0x0000001a1b9d723e */ /* 0x000fe400000000ff */
[----:B------:R-:W-:Y:S01]  /*4330*/  F2FP.F16.F32.PACK_AB R159, R31, R30 ;  /* 0x0000001e1f9f723e */ /* 0x000fe200000000ff */
[----:B------:R-:W-:Y:S01]  /*4340*/  FADD.FTZ R10, R172, R45 ;  /* 0x0000002dac0a7221 */ /* 0x000fe20000010000 */
[----:B------:R-:W2:Y:S01]  /*4350*/  MUFU.EX2 R38, R38 ;  /* 0x0000002600267308 */ /* 0x000ea20000000800 */
[----:B0-----:R-:W-:Y:S01]  /*4360*/  FADD.FTZ R2, R34, R41 ;  /* 0x0000002922027221 */ /* 0x001fe20000010000 */
[C---:B------:R-:W-:Y:S01]  /*4370*/  F2FP.F16.F32.PACK_AB R172, R57.reuse, R172 ;  /* 0x000000ac39ac723e */ /* 0x040fe200000000ff */
[----:B------:R-:W-:-:S04]  /*4380*/  FADD.FTZ R11, R57, R10 ;  /* 0x0000000a390b7221 */ /* 0x000fc80000010000 */
[----:B------:R-:W-:Y:S01]  /*4390*/  FADD.FTZ R10, R60, R11 ;  /* 0x0000000b3c0a7221 */ /* 0x000fe20000010000 */
        /* <DEDUP_REMOVED lines=53> */
[----:B------:R2:W0:Y:S01]  /*46f0*/  MUFU.EX2 R179, R0 ;  /* 0x0000000000b37308 */ /* 0x0004220000000800 */
[C---:B-1----:R-:W-:Y:S01]  /*4700*/  FADD.FTZ R9, R67.reuse, R10 ;  /* 0x0000000a43097221 */ /* 0x042fe20000010000 */
[----:B------:R-:W-:-:S03]  /*4710*/  F2FP.F16.F32.PACK_AB R177, R67, R66 ;  /* 0x0000004243b1723e */ /* 0x000fc600000000ff */
[----:B--2---:R-:W-:-:S04]  /*4720*/  FADD.FTZ R0, R70, R9 ;  /* 0x0000000946007221 */ /* 0x004fc80000010000 */
[C---:B0-----:R-:W-:Y:S01]  /*4730*/  FADD.FTZ R0, R179.reuse, R0 ;  /* 0x00000000b3007221 */ /* 0x041fe20000010000 */
[----:B------:R-:W-:Y:S01]  /*4740*/  F2FP.F16.F32.PACK_AB R179, R179, R70 ;  /* 0x00000046b3b3723e */ /* 0x000fe200000000ff */
[----:B------:R-:W-:Y:S06]  /*4750*/  @!P0 BRA `(.L_x_11554) ;  /* 0x0000000000048947 */ /* 0x000fec0003800000 */
[----:B------:R-:W-:Y:S01]  /*4760*/  BPT.TRAP 0x1 ;  /* 0x000000040000795c */ /* 0x000fe20000300000 */
.L_x_11554:
[----:B------:R0:W1:Y:S01]  /*4770*/  SYNCS.PHASECHK.TRANS64.TRYWAIT P1, [UR22+0x22850], R8 ;  /* 0x02285008ff0075a7 */ /* 0x0000620008020156 */
[----:B------:R-:W-:Y:S05]  /*4780*/  @!P0 BRA `(.L_x_11555) ;  /* 0x0000000000048947 */ /* 0x000fea0003800000 */
[----:B------:R-:W-:Y:S01]  /*4790*/  BPT.TRAP 0x1 ;  /* 0x000000040000795c */ /* 0x000fe20000300000 */
.L_x_11555:
[----:B-1----:R-:W-:Y:S05]  /*47a0*/  @P1 BRA `(.L_x_11556) ;  /* 0x0000000000081947 */ /* 0x002fea0003800000 */
[----:B------:R-:W1:Y:S02]  /*47b0*/  SYNCS.PHASECHK.TRANS64.TRYWAIT P1, [UR22+0x22850], R8 ;  /* 0x02285008ff0075a7 */ /* 0x000e640008020156 */
[----:B-1----:R-:W-:Y:S05]  /*47c0*/  @!P1 BRA `(.L_x_11557) ;  /* 0x0000013c00909947 */ /* 0x002fea0003800000 */
.L_x_11556:
        /* <DEDUP_REMOVED lines=42> */
[----:B--2---:R-:W-:Y:S05]  /*4a70*/  @!P0 BRA `(.L_x_11558) ;  /* 0x0000000000048947 */ /* 0x004fea0003800000 */
[----:B------:R-:W-:Y:S01]  /*4a80*/  BPT.TRAP 0x1 ;  /* 0x000000040000795c */ /* 0x000fe20000300000 */
.L_x_11558:
[----:B------:R-:W2:Y:S01]  /*4a90*/  LDC R6, c[0x0][0x448] ;  /* 0x00011200ff067b82 */ /* 0x000ea20000000800 */
[----:B------:R-:W-:Y:S02]  /*4aa0*/  UISETP.NE.AND UP0, UPT, UR47, URZ, UPT ;  /* 0x0000003f2f00728c */ /* 0x000fe4000bf05270 */
[----:B------:R-:W-:-:S05]  /*4ab0*/  UIADD3 UR22, UR22, 0x22860, URZ ;  /* 0x0002286016167890 */ /* 0x000fca000fffe03f */
[----:B------:R-:W3:Y:S01]  /*4ac0*/  S2UR UR6, SR_CgaCtaId ;  /* 0x00000000000679c3 */ /* 0x000ee20000008800 */
[----:B--2---:R-:W-:Y:S01]  /*4ad0*/  ISETP.NE.AND P1, PT, R6, 0x1, PT ;  /* 0x000000010600780c */ /* 0x004fe20003f25270 */
[----:B---3--:R-:W-:-:S12]  /*4ae0*/  UPRMT UR22, UR6, 0x654, UR22 ;  /* 0x0000065406167896 */ /* 0x008fd80008000016 */
[----:B------:R-:W2:Y:S08]  /*4af0*/  @P1 LDC R6, c[0x0][0x44c] ;  /* 0x00011300ff061b82 */ /* 0x000eb00000000800 */
[----:B01----:R-:W0:Y:S01]  /*4b00*/  @P1 LDC R8, c[0x0][0x450] ;  /* 0x00011400ff081b82 */ /* 0x003e220000000800 */
[----:B------:R-:W-:Y:S01]  /*4b10*/  SYNCS.ARRIVE.TRANS64.RED.A1T0 RZ, [UR22], RZ ;  /* 0x000000ffffff79a7 */ /* 0x000fe20008100416 */
[----:B--2---:R-:W-:-:S04]  /*4b20*/  @P1 IMAD.HI.U32 R7, R6, UR42, RZ ;  /* 0x0000002a06071c27 */ /* 0x004fc8000f8e00ff */
[----:B------:R-:W-:Y:S01]  /*4b30*/  IMAD.U32 R6, RZ, RZ, UR42 ;  /* 0x0000002aff067e24 */ /* 0x000fe2000f8e00ff */
[----:B0-----:R-:W-:Y:S02]  /*4b40*/  @P1 SHF.R.U32.HI R6, RZ, R8, R7 ;  /* 0x00000008ff061219 */ /* 0x001fe40000011607 */
[----:B------:R-:W-:Y:S02]  /*4b50*/  PLOP3.LUT P1, PT, PT, PT, UP0, 0x40, 0x0 ;  /* 0x000000000000781c */ /* 0x000fe40003f2e808 */
[----:B------:R-:W-:-:S05]  /*4b60*/  IADD3 R7, R6, R19, -R18 ;  /* 0x0000001306077210 */ /* 0x000fca0007ffe812 */
[----:B------:R-:W-:-:S05]  /*4b70*/  VIADD R6, R7, UR14 ;  /* 0x0000000e07067c36 */ /* 0x000fca0008000000 */
[----:B------:R-:W-:Y:S01]  /*4b80*/  R2UR UR11, R6 ;  /* 0x00000000060b72ca */ /* 0x000fe200000e0000 */
[----:B------:R-:W-:Y:S01]  /*4b90*/  VIADD R6, R152, 0xfffffffe ;  /* 0xfffffffe98067836 */ /* 0x000fe20000000000 */
[----:B------:R-:W-:-:S13]  /*4ba0*/  @P1 BRA `(.L_x_11559) ;  /* 0x0000000000541947 */ /* 0x000fda0003800000 */
        /* <DEDUP_REMOVED lines=13> */
.L_x_11560:
[----:B------:R-:W-:Y:S02]  /*4c80*/  ULDC UR15, c[0x0][0x9e4] ;  /* 0x00027900000f7ab9 */ /* 0x000fe40000000800 */
[----:B------:R-:W-:-:S11]  /*4c90*/  UISETP.NE.AND UP0, UPT, UR15, 0x1, UPT ;  /* 0x000000010f00788c */ /* 0x000fd6000bf05270 */
[----:B------:R-:W-:Y:S02]  /*4ca0*/  @UP0 ULDC.64 UR18, c[0x0][0x9e8] ;  /* 0x00027a0000120ab9 */ /* 0x000fe40000000a00 */
[----:B------:R-:W-:-:S04]  /*4cb0*/  UIMAD.WIDE.U32 UR6, UR14, UR18, URZ ;  /* 0x000000120e0672a5 */ /* 0x000fc8000f8e003f */
[----:B------:R-:W-:-:S12]  /*4cc0*/  @UP0 USHF.R.U32.HI UR14, URZ, UR19, UR7 ;  /* 0x000000133f0e0299 */ /* 0x000fd80008011607 */
.L_x_11561:
[----:B------:R-:W-:-:S04]  /*4cd0*/  UIMAD UR14, UR14, UR15, UR15 ;  /* 0x0000000f0e0e72a4 */ /* 0x000fc8000f8e020f */
[----:B------:R-:W-:-:S04]  /*4ce0*/  UISETP.LT.AND UP0, UPT, UR11, UR14, UPT ;  /* 0x0000000e0b00728c */ /* 0x000fc8000bf01270 */
[----:B------:R-:W-:-:S12]  /*4cf0*/  USEL UR11, UR11, UR14, UP0 ;  /* 0x0000000e0b0b7287 */ /* 0x000fd80008000000 */
.L_x_11559:
        /* <DEDUP_REMOVED lines=9> */
[----:B------:R-:W-:Y:S01]  /*4d90*/  IMAD.MOV.U32 R9, RZ, RZ, R4 ;  /* 0x000000ffff097224 */ /* 0x000fe200078e0004 */
[----:B------:R-:W-:Y:S01]  /*4da0*/  ULDC UR23, c[0x0][0x9dc] ;  /* 0x0002770000177ab9 */ /* 0x000fe20000000800 */
[----:B------:R-:W-:Y:S01]  /*4db0*/  ULDC UR28, c[0x0][0x988] ;  /* 0x00026200001c7ab9 */ /* 0x000fe20000000800 */
[----:B------:R-:W-:-:S05]  /*4dc0*/  ULDC UR24, c[0x0][0x9e0] ;  /* 0x0002780000187ab9 */ /* 0x000fca0000000800 */
.L_x_11581:
[----:B------:R-:W-:-:S04]  /*4dd0*/  UIADD3 UR38, UR38, 0x1, URZ ;  /* 0x0000000126267890 */ /* 0x000fc8000fffe03f */
[----:B------:R-:W-:-:S04]  /*4de0*/  UISETP.NE.AND UP0, UPT, UR38, 0x2, UPT ;  /* 0x000000022600788c */ /* 0x000fc8000bf05270 */
[----:B------:R-:W-:Y:S02]  /*4df0*/  USEL UR6, URZ, 0x1, UP0 ;  /* 0x000000013f067887 */ /* 0x000fe40008000000 */
[----:B------:R-:W-:Y:S02]  /*4e00*/  USEL UR38, UR38, URZ, UP0 ;  /* 0x0000003f26267287 */ /* 0x000fe40008000000 */
[----:B------:R-:W-:Y:S01]  /*4e10*/  ULOP3.LUT UR37, UR37, UR6, URZ, 0x3c, !UPT ;  /* 0x0000000625257292 */ /* 0x000fe2000f8e3c3f */
[----:B--2---:R-:W-:Y:S11]  /*4e20*/  @!P0 BRA `(.L_x_11563) ;  /* 0x0000000000048947 */ /* 0x004ff60003800000 */
[----:B------:R-:W-:Y:S01]  /*4e30*/  BPT.TRAP 0x1 ;  /* 0x000000040000795c */ /* 0x000fe20000300000 */
.L_x_11563:
        /* <DEDUP_REMOVED lines=9> */
.L_x_11564:
[----:B-1----:R-:W-:Y:S05]  /*4ed0*/  @P1 BRA `(.L_x_11565) ;  /* 0x0000000000081947 */ /* 0x002fea0003800000 */
[----:B------:R-:W1:Y:S02]  /*4ee0*/  SYNCS.PHASECHK.TRANS64.TRYWAIT P1, [UR26+0x22830], R7 ;  /* 0x02283007ff0075a7 */ /* 0x000e64000802015a */
[----:B-1----:R-:W-:Y:S05]  /*4ef0*/  @!P1 BRA `(.L_x_11566) ;  /* 0x0000013400dc9947 */ /* 0x002fea0003800000 */
.L_x_11565:
[----:B------:R-:W-:Y:S01]  /*4f00*/  UIMAD UR18, UR38, 0x300, UR20 ;  /* 0x00000300261278a4 */ /* 0x000fe2000f8e0214 */
[----:B------:R-:W-:Y:S01]  /*4f10*/  WARPGROUP.ARRIVE ;  /* 0x00000000000079c5 */ /* 0x000fe20000000000 */
[----:B------:R-:W-:Y:S01]  /*4f20*/  UMOV UR19, 0x40000040 ;  /* 0x4000004000137882 */ /* 0x000fe20000000000 */
[----:B------:R-:W-:Y:S01]  /*4f30*/  UMOV UR7, 0x40000040 ;  /* 0x4000004000077882 */ /* 0x000fe20000000000 */
[----:B------:R-:W-:-:S03]  /*4f40*/  UIADD3 UR6, UR18, 0x2, URZ ;  /* 0x0000000212067890 */ /* 0x000fc6000fffe03f */
[----:B------:R-:W2:Y:S01]  /*4f50*/  S2R R3, SR_TID.X ;  /* 0x0000000000037919 */ /* 0x000ea20000002100 */
[----:B------:R-:W-:Y:S01]  /*4f60*/  UIADD3 UR10, UR18, 0x4, URZ ;  /* 0x00000004120a7890 */ /* 0x000fe2000fffe03f */
[----:B------:R-:W-:Y:S01]  /*4f70*/  UMOV UR11, 0x40000040 ;  /* 0x40000040000b7882 */ /* 0x000fe20000000000 */
[----:B------:R-:W-:Y:S01]  /*4f80*/  HGMMA.64x96x16.F32 R152, gdesc[UR16], RZ, !UPT, gsb0 ;  /* 0x01600000109879f0 */ /* 0x000fe2000c0008ff */
[----:B------:R-:W-:Y:S01]  /*4f90*/  UIADD3 UR14, UR18, 0x6, URZ ;  /* 0x00000006120e7890 */ /* 0x000fe2000fffe03f */
[----:B------:R-:W-:Y:S01]  /*4fa0*/  UMOV UR15, 0x40000040 ;  /* 0x40000040000f7882 */ /* 0x000fe20000000000 */
        /* <DEDUP_REMOVED lines=15> */
.L_x_11567:
[----:B-1----:R-:W1:Y:S01]  /*50a0*/  LDC R4, c[0x0][0x448] ;  /* 0x00011200ff047b82 */ /* 0x002e620000000800 */
[----:B------:R-:W-:Y:S01]  /*50b0*/  VIADD R15, R22, UR42 ;  /* 0x0000002a160f7c36 */ /* 0x000fe20008000000 */
[----:B------:R-:W-:Y:S01]  /*50c0*/  UIADD3 UR6, UR26, 0x22840, URZ ;  /* 0x000228401a067890 */ /* 0x000fe2000fffe03f */
[----:B------:R-:W-:Y:S01]  /*50d0*/  IMAD R10, R6, -0x60, RZ ;  /* 0xffffffa0060a7824 */ /* 0x000fe200078e02ff */
[----:B------:R-:W-:Y:S02]  /*50e0*/  UISETP.NE.AND UP0, UPT, UR47, URZ, UPT ;  /* 0x0000003f2f00728c */ /* 0x000fe4000bf05270 */
[----:B------:R-:W-:Y:S02]  /*50f0*/  UPRMT UR6, UR25, 0x654, UR6 ;  /* 0x0000065419067896 */ /* 0x000fe40008000006 */
[----:B------:R-:W-:-:S04]  /*5100*/  IADD3 R13, -R17, 0x1, R10 ;  /* 0x00000001110d7810 */ /* 0x000fc80007ffe10a */
[----:B------:R-:W-:-:S03]  /*5110*/  IADD3 R13, -R18, R13, R19 ;  /* 0x0000000d120d7210 */ /* 0x000fc60007ffe113 */
[----:B------:R-:W-:Y:S01]  /*5120*/  SYNCS.ARRIVE.TRANS64.RED.A1T0 RZ, [UR6], RZ ;  /* 0x000000ffffff79a7 */ /* 0x000fe20008100406 */
[----:B------:R-:W-:Y:S01]  /*5130*/  ULOP3.LUT UR6, URZ, UR23, URZ, 0x33, !UPT ;  /* 0x000000173f067292 */ /* 0x000fe2000f8e333f */
[----:B------:R-:W-:-:S05]  /*5140*/  VIADD R14, R13, UR24 ;  /* 0x000000180d0e7c36 */ /* 0x000fca0008000000 */
[----:B------:R-:W-:Y:S01]  /*5150*/  VIADD R13, R13, UR6 ;  /* 0x000000060d0d7c36 */ /* 0x000fe20008000000 */
[----:B-1----:R-:W-:-:S13]  /*5160*/  ISETP.NE.AND P1, PT, R4, 0x1, PT ;  /* 0x000000010400780c */ /* 0x002fda0003f25270 */
[----:B------:R-:W1:Y:S08]  /*5170*/  @P1 LDC R5, c[0x0][0x44c] ;  /* 0x00011300ff051b82 */ /* 0x000e700000000800 */
[----:B------:R-:W3:Y:S01]  /*5180*/  @P1 LDC R4, c[0x0][0x450] ;  /* 0x00011400ff041b82 */ /* 0x000ee20000000800 */
[----:B-1----:R-:W-:-:S05]  /*5190*/  @P1 IMAD.HI.U32 R5, R15, R5, RZ ;  /* 0x000000050f051227 */ /* 0x002fca00078e00ff */
[----:B---3--:R-:W-:Y:S02]  /*51a0*/  @P1 SHF.R.U32.HI R15, RZ, R4, R5 ;  /* 0x00000004ff0f1219 */ /* 0x008fe40000011605 */
[----:B------:R-:W-:-:S03]  /*51b0*/  PLOP3.LUT P1, PT, PT, PT, UP0, 0x40, 0x0 ;  /* 0x000000000000781c */ /* 0x000fc60003f2e808 */
[----:B------:R-:W1:Y:S02]  /*51c0*/  SHFL.IDX PT, R20, R15, RZ, 0x1c1f ;  /* 0x001c1fff0f147589 */ /* 0x000e6400000e0000 */
[----:B-1----:R-:W-:Y:S02]  /*51d0*/  IMAD.IADD R12, R14, 0x1, R20 ;  /* 0x000000010e0c7824 */ /* 0x002fe400078e0214 */
[----:B------:R-:W-:-:S06]  /*51e0*/  IMAD.IADD R11, R20, 0x1, R13 ;  /* 0x00000001140b7824 */ /* 0x000fcc00078e020d */
        /* <DEDUP_REMOVED lines=13> */
.L_x_11570:
[----:B------:R-:W-:-:S05]  /*52c0*/  IMAD.U32 R21, RZ, RZ, UR22 ;  /* 0x00000016ff157e24 */ /* 0x000fca000f8e00ff */
[----:B------:R-:W-:-:S13]  /*52d0*/  ISETP.NE.AND P1, PT, R21, 0x1, PT ;  /* 0x000000011500780c */ /* 0x000fda0003f25270 */
[----:B------:R-:W1:Y:S02]  /*52e0*/  @P1 LDC.64 R4, c[0x0][0x9e8] ;  /* 0x00027a00ff041b82 */ /* 0x000e640000000a00 */
[----:B-1----:R-:W-:-:S05]  /*52f0*/  @P1 IMAD.HI.U32 R4, R20, R4, RZ ;  /* 0x0000000414041227 */ /* 0x002fca00078e00ff */
[----:B------:R-:W-:-:S07]  /*5300*/  @P1 SHF.R.U32.HI R20, RZ, R5, R4 ;  /* 0x00000005ff141219 */ /* 0x000fce0000011604 */
.L_x_11571:
[----:B------:R-:W-:Y:S05]  /*5310*/  BSYNC B0 ;  /* 0x0000000000007941 */ /* 0x000fea0003800000 */
.L_x_11569:
[----:B------:R-:W-:-:S04]  /*5320*/  IMAD.IADD R4, R10, 0x1, -R17 ;  /* 0x000000010a047824 */ /* 0x000fc800078e0a11 */
[----:B------:R-:W-:-:S05]  /*5330*/  IMAD R4, R20, R21, R4 ;  /* 0x0000001514047224 */ /* 0x000fca00078e0204 */
[----:B------:R-:W-:Y:S02]  /*5340*/  VIMNMX R11, R11, R4, !PT ;  /* 0x000000040b0b7248 */ /* 0x000fe40007fe0100 */
[----:B------:R-:W-:-:S07]  /*5350*/  VIADDMNMX R12, R4, R21, R12, PT ;  /* 0x00000015040c7246 */ /* 0x000fce000380010c */
.L_x_11568:
[C---:B------:R-:W-:Y:S01]  /*5360*/  ISETP.GE.AND P1, PT, R10.reuse, 0x1, PT ;  /* 0x000000010a00780c */ /* 0x040fe20003f26270 */
[----:B------:R-:W-:Y:S01]  /*5370*/  UISETP.NE.AND UP0, UPT, UR47, URZ, UPT ;  /* 0x0000003f2f00728c */ /* 0x000fe2000bf05270 */
[----:B------:R-:W-:Y:S02]  /*5380*/  ISETP.GE.AND P4, PT, R10, 0x9, PT ;  /* 0x000000090a00780c */ /* 0x000fe40003f86270 */
[----:B------:R-:W-:Y:S02]  /*5390*/  LOP3.LUT R16, R16, 0xfffbffff, RZ, 0xc0, !PT ;  /* 0xfffbffff10107812 */ /* 0x000fe400078ec0ff */
[----:B------:R-:W-:-:S04]  /*53a0*/  ISETP.GT.AND P2, PT, R11, RZ, !P1 ;  /* 0x000000ff0b00720c */ /* 0x000fc80004f44270 */
[----:B------:R-:W-:-:S03]  /*53b0*/  ISETP.LT.OR P2, PT, R12, 0x1, P2 ;  /* 0x000000010c00780c */ /* 0x000fc60001741670 */
[----:B------:R-:W-:Y:S02]  /*53c0*/  @P1 LOP3.LUT R16, R16, 0x40000, RZ, 0xfc, !PT ;  /* 0x0004000010101812 */ /* 0x000fe400078efcff */
[----:B------:R-:W-:Y:S02]  /*53d0*/  ISETP.GE.AND P1, PT, R10, 0x2, PT ;  /* 0x000000020a00780c */ /* 0x000fe40003f26270 */
[----:B------:R-:W-:Y:S02]  /*53e0*/  LOP3.LUT R16, R16, 0xfffffffd, RZ, 0xc0, !PT ;  /* 0xfffffffd10107812 */ /* 0x000fe400078ec0ff */
[----:B------:R-:W-:Y:S02]  /*53f0*/  FSEL R152, R152, -INF , !P2 ;  /* 0xff80000098987808 */ /* 0x000fe40005000000 */
[----:B------:R-:W-:Y:S02]  /*5400*/  ISETP.GT.AND P3, PT, R11, 0x1, !P1 ;  /* 0x000000010b00780c */ /* 0x000fe40004f64270 */
[----:B------:R-:W-:-:S02]  /*5410*/  @P4 LOP3.LUT R16, R16, 0x2, RZ, 0xfc, !PT ;  /* 0x0000000210104812 */ /* 0x000fc400078efcff */
[----:B------:R-:W-:Y:S02]  /*5420*/  ISETP.GT.AND P2, PT, R11, 0x8, !P4 ;  /* 0x000000080b00780c */ /* 0x000fe40006744270 */
[----:B------:R-:W-:Y:S02]  /*5430*/  ISETP.GE.AND P4, PT, R10, 0xa, PT ;  /* 0x0000000a0a00780c */ /* 0x000fe40003f86270 */
[C---:B------:R-:W-:Y:S02]  /*5440*/  ISETP.LT.OR P3, PT, R12.reuse, 0x2, P3 ;  /* 0x000000020c00780c */ /* 0x040fe40001f61670 */
[----:B------:R-:W-:Y:S02]  /*5450*/  ISETP.LT.OR P2, PT, R12, 0x9, P2 ;  /* 0x000000090c00780c */ /* 0x000fe40001741670 */
[----:B------:R-:W-:Y:S02]  /*5460*/  FSEL R153, R153, -INF , !P3 ;  /* 0xff80000099997808 */ /* 0x000fe40005800000 */
[----:B------:R-:W-:-:S02]  /*5470*/  ISETP.GE.AND P3, PT, R10, 0x11, PT ;  /* 0x000000110a00780c */ /* 0x000fc40003f66270 */
[----:B------:R-:W-:Y:S02]  /*5480*/  LOP3.LUT R16, R16, 0xfffffffb, RZ, 0xc0, !PT ;  /* 0xfffffffb10107812 */ /* 0x000fe400078ec0ff */
[----:B------:R-:W-:Y:S02]  /*5490*/  FSEL R156, R156, -INF , !P2 ;  /* 0xff8000009c9c7808 */ /* 0x000fe40005000000 */
[----:B------:R-:W-:Y:S02]  /*54a0*/  ISETP.GT.AND P2, PT, R11, 0x9, !P4 ;  /* 0x000000090b00780c */ /* 0x000fe40006744270 */
[----:B------:R-:W-:Y:S02]  /*54b0*/  @P4 LOP3.LUT R16, R16, 0x4, RZ, 0xfc, !PT ;  /* 0x0000000410104812 */ /* 0x000fe400078efcff */
[----:B------:R-:W-:Y:S02]  /*54c0*/  ISETP.LT.OR P2, PT, R12, 0xa, P2 ;  /* 0x0000000a0c00780c */ /* 0x000fe40001741670 */
[----:B------:R-:W-:-:S02]  /*54d0*/  LOP3.LUT R16, R16, 0xfffffff7, RZ, 0xc0, !PT ;  /* 0xfffffff710107812 */ /* 0x000fc400078ec0ff */
[----:B------:R-:W-:Y:S02]  /*54e0*/  FSEL R157, R157, -INF , !P2 ;  /* 0xff8000009d9d7808 */ /* 0x000fe40005000000 */
[----:B------:R-:W-:Y:S02]  /*54f0*/  @P3 LOP3.LUT R16, R16, 0x8, RZ, 0xfc, !PT ;  /* 0x0000000810103812 */ /* 0x000fe400078efcff */
[----:B------:R-:W-:Y:S02]  /*5500*/  ISETP.GT.AND P2, PT, R11, 0x10, !P3 ;  /* 0x000000100b00780c */ /* 0x000fe40005f44270 */
[----:B------:R-:W-:Y:S02]  /*5510*/  ISETP.GE.AND P3, PT, R10, 0x12, PT ;  /* 0x000000120a00780c */ /* 0x000fe40003f66270 */
[----:B------:R-:W-:Y:S02]  /*5520*/  ISETP.LT.OR P2, PT, R12, 0x11, P2 ;  /* 0x000000110c00780c */ /* 0x000fe40001741670 */
[----:B------:R-:W-:-:S02]  /*5530*/  LOP3.LUT R16, R16, 0xffffffef, RZ, 0xc0, !PT ;  /* 0xffffffef10107812 */ /* 0x000fc400078ec0ff */
        /* <DEDUP_REMOVED lines=102> */
[----:B------:R-:W-:Y:S02]  /*5ba0*/  ISETP.GT.AND P6, PT, R11, 0x59, !P6 ;  /* 0x000000590b00780c */ /* 0x000fe400077c4270 */
[----:B------:R-:W1:Y:S02]  /*5bb0*/  SHFL.IDX PT, R11, R15, 0x1, 0x1c1f ;  /* 0x003c1f000f0b7f89 */ /* 0x000e6400000e0000 */
[----:B------:R-:W-:-:S04]  /*5bc0*/  ISETP.LT.OR P6, PT, R12, 0x5a, P6 ;  /* 0x0000005a0c00780c */ /* 0x000fc800037c1670 */
[----:B------:R-:W-:Y:S02]  /*5bd0*/  FSEL R197, R197, -INF , !P6 ;  /* 0xff800000c5c57808 */ /* 0x000fe40007000000 */
[----:B------:R-:W-:Y:S01]  /*5be0*/  PLOP3.LUT P6, PT, PT, PT, UP0, 0x40, 0x0 ;  /* 0x000000000000781c */ /* 0x000fe20003fce808 */
[--C-:B-1----:R-:W-:Y:S02]  /*5bf0*/  IMAD.IADD R14, R14, 0x1, R11.reuse ;  /* 0x000000010e0e7824 */ /* 0x102fe400078e020b */
[----:B------:R-:W-:-:S10]  /*5c00*/  IMAD.IADD R13, R13, 0x1, R11 ;  /* 0x000000010d0d7824 */ /* 0x000fd400078e020b */
        /* <DEDUP_REMOVED lines=13> */
.L_x_11574:
[----:B------:R-:W-:-:S05]  /*5ce0*/  IMAD.U32 R12, RZ, RZ, UR22 ;  /* 0x00000016ff0c7e24 */ /* 0x000fca000f8e00ff */
[----:B------:R-:W-:-:S13]  /*5cf0*/  ISETP.NE.AND P6, PT, R12, 0x1, PT ;  /* 0x000000010c00780c */ /* 0x000fda0003fc5270 */
[----:B------:R-:W1:Y:S02]  /*5d00*/  @P6 LDC.64 R4, c[0x0][0x9e8] ;  /* 0x00027a00ff046b82 */ /* 0x000e640000000a00 */
[----:B-1----:R-:W-:-:S05]  /*5d10*/  @P6 IMAD.HI.U32 R4, R11, R4, RZ ;  /* 0x000000040b046227 */ /* 0x002fca00078e00ff */
[----:B------:R-:W-:-:S07]  /*5d20*/  @P6 SHF.R.U32.HI R11, RZ, R5, R4 ;  /* 0x00000005ff0b6219 */ /* 0x000fce0000011604 */
.L_x_11575:
[----:B------:R-:W-:Y:S05]  /*5d30*/  BSYNC B0 ;  /* 0x0000000000007941 */ /* 0x000fea0003800000 */
.L_x_11573:
[----:B------:R-:W-:-:S04]  /*5d40*/  IMAD.IADD R10, R10, 0x1, -R17 ;  /* 0x000000010a0a7824 */ /* 0x000fc800078e0a11 */
[----:B------:R-:W-:-:S05]  /*5d50*/  IMAD R10, R11, R12, R10 ;  /* 0x0000000c0b0a7224 */ /* 0x000fca00078e020a */
[----:B------:R-:W-:Y:S02]  /*5d60*/  VIMNMX R13, R13, R10, !PT ;  /* 0x0000000a0d0d7248 */ /* 0x000fe40007fe0100 */
[----:B------:R-:W-:-:S07]  /*5d70*/  VIADDMNMX R14, R10, R12, R14, PT ;  /* 0x0000000c0a0e7246 */ /* 0x000fce000380010e */
.L_x_11572:
[----:B------:R-:W-:Y:S01]  /*5d80*/  ISETP.GT.AND P1, PT, R13, 0x1, !P1 ;  /* 0x000000010d00780c */ /* 0x000fe20004f24270 */
[----:B------:R-:W-:Y:S01]  /*5d90*/  UMOV UR10, UR28 ;  /* 0x0000001c000a7c82 */ /* 0x000fe20008000000 */
[----:B------:R-:W-:Y:S02]  /*5da0*/  FMNMX.FTZ R4, R152, R9, !PT ;  /* 0x0000000998047209 */ /* 0x000fe40007810000 */
[----:B------:R-:W-:Y:S02]  /*5db0*/  ISETP.LT.OR P1, PT, R14, 0x2, P1 ;  /* 0x000000020e00780c */ /* 0x000fe40000f21670 */
[C---:B------:R-:W-:Y:S02]  /*5dc0*/  LOP3.LUT P6, RZ, R16.reuse, 0x10000, RZ, 0xc0, !PT ;  /* 0x0001000010ff7812 */ /* 0x040fe400078cc0ff */
        /* <DEDUP_REMOVED lines=55> */
[C---:B------:R-:W-:Y:S01]  /*6140*/  LOP3.LUT P1, RZ, R16.reuse, 0x1000, RZ, 0xc0, !PT ;  /* 0x0000100010ff7812 */ /* 0x040fe2000782c0ff */
[----:B------:R-:W1:Y:S01]  /*6150*/  SHFL.BFLY PT, R5, R4, 0x2, 0x1f ;  /* 0x0c401f0004057f89 */ /* 0x000e6200000e0000 */
[----:B------:R-:W-:-:S02]  /*6160*/  LOP3.LUT P6, RZ, R16, 0x20, RZ, 0xc0, !PT ;  /* 0x0000002010ff7812 */ /* 0x000fc400078cc0ff */
[C---:B------:R-:W-:Y:S02]  /*6170*/  ISETP.GT.AND P1, PT, R13.reuse, 0x28, !P1 ;  /* 0x000000280d00780c */ /* 0x040fe40004f24270 */
[C---:B------:R-:W-:Y:S02]  /*6180*/  ISETP.GT.AND P2, PT, R13.reuse, 0x49, !P2 ;  /* 0x000000490d00780c */ /* 0x040fe40005744270 */
[----:B------:R-:W-:Y:S02]  /*6190*/  ISETP.LT.OR P1, PT, R14, 0x29, P1 ;  /* 0x000000290e00780c */ /* 0x000fe40000f21670 */
[----:B------:R-:W-:Y:S02]  /*61a0*/  ISETP.GT.AND P3, PT, R13, 0x50, !P3 ;  /* 0x000000500d00780c */ /* 0x000fe40005f64270 */
[----:B------:R-:W-:Y:S02]  /*61b0*/  FSEL R174, R174, -INF , !P1 ;  /* 0xff800000aeae7808 */ /* 0x000fe40004800000 */
[----:B------:R-:W-:-:S02]  /*61c0*/  LOP3.LUT P1, RZ, R16, 0x800, RZ, 0xc0, !PT ;  /* 0x0000080010ff7812 */ /* 0x000fc4000782c0ff */
[C---:B------:R-:W-:Y:S02]  /*61d0*/  ISETP.LT.OR P2, PT, R14.reuse, 0x4a, P2 ;  /* 0x0000004a0e00780c */ /* 0x040fe40001741670 */
[C---:B------:R-:W-:Y:S02]  /*61e0*/  ISETP.GT.AND P1, PT, R13.reuse, 0x29, !P1 ;  /* 0x000000290d00780c */ /* 0x040fe40004f24270 */
[----:B------:R-:W-:Y:S02]  /*61f0*/  ISETP.GT.AND P4, PT, R13, 0x51, !P4 ;  /* 0x000000510d00780c */ /* 0x000fe40006784270 */
[C---:B------:R-:W-:Y:S02]  /*6200*/  ISETP.LT.OR P1, PT, R14.reuse, 0x2a, P1 ;  /* 0x0000002a0e00780c */ /* 0x040fe40000f21670 */
[----:B------:R-:W-:Y:S02]  /*6210*/  ISETP.LT.OR P3, PT, R14, 0x51, P3 ;  /* 0x000000510e00780c */ /* 0x000fe40001f61670 */
[----:B------:R-:W-:-:S02]  /*6220*/  FSEL R175, R175, -INF , !P1 ;  /* 0xff800000afaf7808 */ /* 0x000fc40004800000 */
[----:B------:R-:W-:Y:S02]  /*6230*/  LOP3.LUT P1, RZ, R16, 0x400, RZ, 0xc0, !PT ;  /* 0x0000040010ff7812 */ /* 0x000fe4000782c0ff */
[----:B-1----:R-:W-:Y:S02]  /*6240*/  FMNMX.FTZ R4, R4, R5, !PT ;  /* 0x0000000504047209 */ /* 0x002fe40007810000 */
[----:B------:R-:W-:Y:S02]  /*6250*/  ISETP.GT.AND P1, PT, R13, 0x30, !P1 ;  /* 0x000000300d00780c */ /* 0x000fe40004f24270 */
[----:B------:R-:W-:Y:S01]  /*6260*/  FSEL R191, R191, -INF , !P2 ;  /* 0xff800000bfbf7808 */ /* 0x000fe20005000000 */
[----:B------:R-:W1:Y:S01]  /*6270*/  SHFL.BFLY PT, R5, R4, 0x1, 0x1f ;  /* 0x0c201f0004057f89 */ /* 0x000e6200000e0000 */
[----:B------:R-:W-:Y:S02]  /*6280*/  ISETP.LT.OR P1, PT, R14, 0x31, P1 ;  /* 0x000000310e00780c */ /* 0x000fe40000f21670 */
[----:B------:R-:W-:-:S02]  /*6290*/  ISETP.GT.AND P5, PT, R13, 0x58, !P5 ;  /* 0x000000580d00780c */ /* 0x000fc40006fa4270 */
[----:B------:R-:W-:Y:S02]  /*62a0*/  FSEL R178, R178, -INF , !P1 ;  /* 0xff800000b2b27808 */ /* 0x000fe40004800000 */
[----:B------:R-:W-:Y:S02]  /*62b0*/  LOP3.LUT P1, RZ, R16, 0x200, RZ, 0xc0, !PT ;  /* 0x0000020010ff7812 */ /* 0x000fe4000782c0ff */
[----:B------:R-:W-:Y:S02]  /*62c0*/  ISETP.LT.OR P4, PT, R14, 0x52, P4 ;  /* 0x000000520e00780c */ /* 0x000fe40002781670 */
[----:B------:R-:W-:Y:S02]  /*62d0*/  ISETP.GT.AND P1, PT, R13, 0x31, !P1 ;  /* 0x000000310d00780c */ /* 0x000fe40004f24270 */
[----:B------:R-:W-:Y:S02]  /*62e0*/  FSEL R194, R194, -INF , !P3 ;  /* 0xff800000c2c27808 */ /* 0x000fe40005800000 */
[----:B------:R-:W-:-:S02]  /*62f0*/  ISETP.LT.OR P1, PT, R14, 0x32, P1 ;  /* 0x000000320e00780c */ /* 0x000fc40000f21670 */
[----:B------:R-:W-:Y:S02]  /*6300*/  ISETP.LT.OR P5, PT, R14, 0x59, P5 ;  /* 0x000000590e00780c */ /* 0x000fe40002fa1670 */
[----:B------:R-:W-:Y:S02]  /*6310*/  FSEL R179, R179, -INF , !P1 ;  /* 0xff800000b3b37808 */ /* 0x000fe40004800000 */
[----:B------:R-:W-:Y:S02]  /*6320*/  LOP3.LUT P1, RZ, R16, 0x100, RZ, 0xc0, !PT ;  /* 0x0000010010ff7812 */ /* 0x000fe4000782c0ff */
[----:B------:R-:W-:Y:S02]  /*6330*/  FSEL R195, R195, -INF , !P4 ;  /* 0xff800000c3c37808 */ /* 0x000fe40006000000 */
[----:B------:R-:W-:Y:S02]  /*6340*/  ISETP.GT.AND P1, PT, R13, 0x38, !P1 ;  /* 0x000000380d00780c */ /* 0x000fe40004f24270 */
[----:B-1----:R-:W-:-:S02]  /*6350*/  FMNMX.FTZ R4, R4, R5, !PT ;  /* 0x0000000504047209 */ /* 0x002fc40007810000 */
[----:B------:R-:W-:Y:S02]  /*6360*/  ISETP.LT.OR P1, PT, R14, 0x39, P1 ;  /* 0x000000390e00780c */ /* 0x000fe40000f21670 */
[----:B------:R-:W-:Y:S02]  /*6370*/  FSEL R198, R198, -INF , !P5 ;  /* 0xff800000c6c67808 */ /* 0x000fe40006800000 */
[----:B------:R-:W-:Y:S02]  /*6380*/  FSEL R182, R182, -INF , !P1 ;  /* 0xff800000b6b67808 */ /* 0x000fe40004800000 */
[----:B------:R-:W-:-:S04]  /*6390*/  LOP3.LUT P1, RZ, R16, 0x80, RZ, 0xc0, !PT ;  /* 0x0000008010ff7812 */ /* 0x000fc8000782c0ff */
[----:B------:R-:W-:-:S04]  /*63a0*/  ISETP.GT.AND P1, PT, R13, 0x39, !P1 ;  /* 0x000000390d00780c */ /* 0x000fc80004f24270 */
[----:B------:R-:W-:-:S04]  /*63b0*/  ISETP.LT.OR P1, PT, R14, 0x3a, P1 ;  /* 0x0000003a0e00780c */ /* 0x000fc80000f21670 */
[----:B------:R-:W-:Y:S02]  /*63c0*/  FSEL R183, R183, -INF , !P1 ;  /* 0xff800000b7b77808 */ /* 0x000fe40004800000 */
[----:B------:R-:W-:-:S04]  /*63d0*/  LOP3.LUT P1, RZ, R16, 0x40, RZ, 0xc0, !PT ;  /* 0x0000004010ff7812 */ /* 0x000fc8000782c0ff */
[----:B------:R-:W-:-:S04]  /*63e0*/  ISETP.GT.AND P1, PT, R13, 0x40, !P1 ;  /* 0x000000400d00780c */ /* 0x000fc80004f24270 */
[----:B------:R-:W-:-:S04]  /*63f0*/  ISETP.LT.OR P1, PT, R14, 0x41, P1 ;  /* 0x000000410e00780c */ /* 0x000fc80000f21670 */
[----:B------:R-:W-:Y:S02]  /*6400*/  FSEL R186, R186, -INF , !P1 ;  /* 0xff800000baba7808 */ /* 0x000fe40004800000 */
[----:B------:R-:W-:Y:S02]  /*6410*/  ISETP.GT.AND P1, PT, R13, 0x41, !P6 ;  /* 0x000000410d00780c */ /* 0x000fe40007724270 */
[----:B------:R-:W-:Y:S02]  /*6420*/  LOP3.LUT P6, RZ, R16, 0x20000, RZ, 0xc0, !PT ;  /* 0x0002000010ff7812 */ /* 0x000fe400078cc0ff */
[----:B------:R-:W-:-:S04]  /*6430*/  ISETP.LT.OR P1, PT, R14, 0x42, P1 ;  /* 0x000000420e00780c */ /* 0x000fc80000f21670 */
[----:B------:R-:W-:Y:S02]  /*6440*/  FSEL R187, R187, -INF , !P1 ;  /* 0xff800000bbbb7808 */ /* 0x000fe40004800000 */
[----:B------:R-:W-:-:S04]  /*6450*/  FSETP.NEU.FTZ.AND P1, PT, R4, -INF , PT ;  /* 0xff8000000400780b */ /* 0x000fc80003f3d000 */
[----:B------:R-:W-:-:S05]  /*6460*/  FSEL R5, R4, RZ, P1 ;  /* 0x000000ff04057208 */ /* 0x000fca0000800000 */
[----:B------:R-:W-:Y:S01]  /*6470*/  FADD.FTZ R9, -R5, R9 ;  /* 0x0000000905097221 */ /* 0x000fe20000010100 */
[----:B------:R-:W-:-:S03]  /*6480*/  FMUL.FTZ R5, R4, UR10 ;  /* 0x0000000a04057c20 */ /* 0x000fc60008410000 */
[----:B------:R-:W-:Y:S02]  /*6490*/  FMUL.FTZ R9, R9, UR10 ;  /* 0x0000000a09097c20 */ /* 0x000fe40008410000 */
[----:B------:R-:W-:Y:S02]  /*64a0*/  FSEL R5, R5, RZ, P1 ;  /* 0x000000ff05057208 */ /* 0x000fe40000800000 */
[----:B------:R-:W-:Y:S02]  /*64b0*/  ISETP.GT.AND P1, PT, R13, 0x48, !P6 ;  /* 0x000000480d00780c */ /* 0x000fe40007724270 */
[----:B------:R-:W-:Y:S01]  /*64c0*/  LOP3.LUT P6, RZ, R16, 0x1, RZ, 0xc0, !PT ;  /* 0x0000000110ff7812 */ /* 0x000fe200078cc0ff */
[--C-:B------:R-:W-:Y:S01]  /*64d0*/  FFMA.FTZ R152, R152, UR10, -R5.reuse ;  /* 0x0000000a98987c23 */ /* 0x100fe20008010805 */
[----:B------:R-:W-:Y:S01]  /*64e0*/  ISETP.LT.OR P1, PT, R14, 0x49, P1 ;  /* 0x000000490e00780c */ /* 0x000fe20000f21670 */
[--C-:B------:R-:W-:Y:S01]  /*64f0*/  FFMA.FTZ R153, R153, UR10, -R5.reuse ;  /* 0x0000000a99997c23 */ /* 0x100fe20008010805 */
[--C-:B------:R-:W-:Y:S01]  /*6500*/  FFMA.FTZ R156, R156, UR10, -R5.reuse ;  /* 0x0000000a9c9c7c23 */ /* 0x100fe20008010805 */
[--C-:B------:R-:W-:Y:S01]  /*6510*/  FFMA.FTZ R157, R157, UR10, -R5.reuse ;  /* 0x0000000a9d9d7c23 */ /* 0x100fe20008010805 */
[----:B------:R-:W-:Y:S01]  /*6520*/  FSEL R190, R190, -INF , !P1 ;  /* 0xff800000bebe7808 */ /* 0x000fe20004800000 */
[--C-:B------:R-:W-:Y:S01]  /*6530*/  FFMA.FTZ R160, R160, UR10, -R5.reuse ;  /* 0x0000000aa0a07c23 */ /* 0x100fe20008010805 */
[----:B------:R-:W-:Y:S01]  /*6540*/  LOP3.LUT P1, RZ, R16, 0x40000, RZ, 0xc0, !PT ;  /* 0x0004000010ff7812 */ /* 0x000fe2000782c0ff */
[--C-:B------:R-:W-:Y:S01]  /*6550*/  FFMA.FTZ R161, R161, UR10, -R5.reuse ;  /* 0x0000000aa1a17c23 */ /* 0x100fe20008010805 */
[--C-:B------:R-:W-:Y:S01]  /*6560*/  FFMA.FTZ R164, R164, UR10, -R5.reuse ;  /* 0x0000000aa4a47c23 */ /* 0x100fe20008010805 */
[--C-:B------:R-:W-:Y:S01]  /*6570*/  FFMA.FTZ R165, R165, UR10, -R5.reuse ;  /* 0x0000000aa5a57c23 */ /* 0x100fe20008010805 */
[----:B------:R-:W-:Y:S01]  /*6580*/  ISETP.GT.AND P1, PT, R13, RZ, !P1 ;  /* 0x000000ff0d00720c */ /* 0x000fe20004f24270 */
[--C-:B------:R-:W-:Y:S01]  /*6590*/  FFMA.FTZ R168, R168, UR10, -R5.reuse ;  /* 0x0000000aa8a87c23 */ /* 0x100fe20008010805 */
[--C-:B------:R-:W-:Y:S01]  /*65a0*/  FFMA.FTZ R169, R169, UR10, -R5.reuse ;  /* 0x0000000aa9a97c23 */ /* 0x100fe20008010805 */
[--C-:B------:R-:W-:Y:S01]  /*65b0*/  FFMA.FTZ R172, R172, UR10, -R5.reuse ;  /* 0x0000000aacac7c23 */ /* 0x100fe20008010805 */
[----:B------:R-:W-:Y:S01]  /*65c0*/  ISETP.LT.OR P1, PT, R14, 0x1, P1 ;  /* 0x000000010e00780c */ /* 0x000fe20000f21670 */
[--C-:B------:R-:W-:Y:S01]  /*65d0*/  FFMA.FTZ R173, R173, UR10, -R5.reuse ;  /* 0x0000000aadad7c23 */ /* 0x100fe20008010805 */
[--C-:B------:R-:W-:Y:S01]  /*65e0*/  FFMA.FTZ R176, R176, UR10, -R5.reuse ;  /* 0x0000000ab0b07c23 */ /* 0x100fe20008010805 */
[--C-:B------:R-:W-:Y:S01]  /*65f0*/  FFMA.FTZ R177, R177, UR10, -R5.reuse ;  /* 0x0000000ab1b17c23 */ /* 0x100fe20008010805 */
[----:B------:R-:W-:Y:S01]  /*6600*/  FSEL R154, R154, -INF , !P1 ;  /* 0xff8000009a9a7808 */ /* 0x000fe20004800000 */
        /* <DEDUP_REMOVED lines=11> */
[----:B------:R-:W-:Y:S01]  /*66c0*/  MUFU.EX2 R152, R152 ;  /* 0x0000009800987308 */ /* 0x000fe20000000800 */
[----:B------:R-:W-:-:S02]  /*66d0*/  ISETP.GT.AND P1, PT, R13, 0x59, !P6 ;  /* 0x000000590d00780c */ /* 0x000fc40007724270 */
[----:B------:R-:W-:Y:S02]  /*66e0*/  FMNMX.FTZ R5, R155, R5, !PT ;  /* 0x000000059b057209 */ /* 0x000fe40007810000 */
[----:B------:R-:W-:Y:S02]  /*66f0*/  ISETP.LT.OR P1, PT, R14, 0x5a, P1 ;  /* 0x0000005a0e00780c */ /* 0x000fe40000f21670 */
[----:B------:R-:W-:Y:S01]  /*6700*/  FMNMX.FTZ R5, R158, R5, !PT ;  /* 0x000000059e057209 */ /* 0x000fe20007810000 */
[----:B------:R-:W1:Y:S01]  /*6710*/  MUFU.EX2 R9, R9 ;  /* 0x0000000900097308 */ /* 0x000e620000000800 */
[----:B------:R-:W-:Y:S02]  /*6720*/  FSEL R199, R199, -INF , !P1 ;  /* 0xff800000c7c77808 */ /* 0x000fe40004800000 */
[----:B------:R-:W-:-:S04]  /*6730*/  FMNMX.FTZ R5, R159, R5, !PT ;  /* 0x000000059f057209 */ /* 0x000fc80007810000 */
[----:B------:R-:W-:Y:S01]  /*6740*/  FMNMX.FTZ R5, R162, R5, !PT ;  /* 0x00000005a2057209 */ /* 0x000fe20007810000 */
[----:B------:R-:W3:Y:S03]  /*6750*/  MUFU.EX2 R153, R153 ;  /* 0x0000009900997308 */ /* 0x000ee60000000800 */
[----:B------:R-:W-:-:S04]  /*6760*/  FMNMX.FTZ R5, R163, R5, !PT ;  /* 0x00000005a3057209 */ /* 0x000fc80007810000 */
[----:B------:R-:W-:Y:S01]  /*6770*/  FMNMX.FTZ R5, R166, R5, !PT ;  /* 0x00000005a6057209 */ /* 0x000fe20007810000 */
[----:B------:R-:W4:Y:S01]  /*6780*/  MUFU.EX2 R156, R156 ;  /* 0x0000009c009c7308 */ /* 0x000f220000000800 */
[----:B-1----:R-:W-:Y:S01]  /*6790*/  FFMA.FTZ R2, R9, R2, R152 ;  /* 0x0000000209027223 */ /* 0x002fe20000010098 */
[----:B------:R-:W-:Y:S01]  /*67a0*/  FMUL.FTZ R24, R24, R9 ;  /* 0x0000000918187220 */ /* 0x000fe20000410000 */
[----:B------:R-:W-:Y:S01]  /*67b0*/  FMNMX.FTZ R5, R167, R5, !PT ;  /* 0x00000005a7057209 */ /* 0x000fe20007810000 */
[-C--:B------:R-:W-:Y:S01]  /*67c0*/  FMUL.FTZ R25, R25, R9.reuse ;  /* 0x0000000919197220 */ /* 0x080fe20000410000 */
[-C--:B------:R-:W-:Y:S01]  /*67d0*/  FMUL.FTZ R28, R28, R9.reuse ;  /* 0x000000091c1c7220 */ /* 0x080fe20000410000 */
[----:B------:R-:W-:Y:S01]  /*67e0*/  FMUL.FTZ R29, R29, R9 ;  /* 0x000000091d1d7220 */ /* 0x000fe20000410000 */
[----:B------:R-:W-:Y:S01]  /*67f0*/  FMNMX.FTZ R5, R170, R5, !PT ;  /* 0x00000005aa057209 */ /* 0x000fe20007810000 */
[----:B------:R-:W1:Y:S01]  /*6800*/  MUFU.EX2 R157, R157 ;  /* 0x0000009d009d7308 */ /* 0x000e620000000800 */
        /* <DEDUP_REMOVED lines=8> */
[----:B------:R-:W3:Y:S01]  /*6890*/  MUFU.EX2 R160, R160 ;  /* 0x000000a000a07308 */ /* 0x000ee20000000800 */
[----:B----4-:R-:W-:Y:S01]  /*68a0*/  FADD.FTZ R2, R156, R2 ;  /* 0x000000029c027221 */ /* 0x010fe20000010000 */
[----:B------:R-:W-:Y:S01]  /*68b0*/  FMUL.FTZ R40, R40, R9 ;  /* 0x0000000928287220 */ /* 0x000fe20000410000 */
[----:B------:R-:W-:Y:S01]  /*68c0*/  FMNMX.FTZ R5, R175, R5, !PT ;  /* 0x00000005af057209 */ /* 0x000fe20007810000 */
[-C--:B------:R-:W-:Y:S01]  /*68d0*/  FMUL.FTZ R41, R41, R9.reuse ;  /* 0x0000000929297220 */ /* 0x080fe20000410000 */
[-C--:B------:R-:W-:Y:S01]  /*68e0*/  FMUL.FTZ R44, R44, R9.reuse ;  /* 0x000000092c2c7220 */ /* 0x080fe20000410000 */
[----:B------:R-:W-:Y:S01]  /*68f0*/  FMUL.FTZ R45, R45, R9 ;  /* 0x000000092d2d7220 */ /* 0x000fe20000410000 */
[----:B------:R-:W-:Y:S01]  /*6900*/  FMNMX.FTZ R5, R178, R5, !PT ;  /* 0x00000005b2057209 */ /* 0x000fe20007810000 */
[----:B------:R-:W4:Y:S01]  /*6910*/  MUFU.EX2 R161, R161 ;  /* 0x000000a100a17308 */ /* 0x000f220000000800 */
[----:B-1----:R-:W-:Y:S01]  /*6920*/  FADD.FTZ R2, R157, R2 ;  /* 0x000000029d027221 */ /* 0x002fe20000010000 */
[----:B------:R-:W-:Y:S01]  /*6930*/  FMUL.FTZ R48, R48, R9 ;  /* 0x0000000930307220 */ /* 0x000fe20000410000 */
[----:B------:R-:W-:Y:S01]  /*6940*/  FMNMX.FTZ R5, R179, R5, !PT ;  /* 0x00000005b3057209 */ /* 0x000fe20007810000 */
[-C--:B------:R-:W-:Y:S01]  /*6950*/  FMUL.FTZ R49, R49, R9.reuse ;  /* 0x0000000931317220 */ /* 0x080fe20000410000 */
[-C--:B------:R-:W-:Y:S01]  /*6960*/  FMUL.FTZ R52, R52, R9.reuse ;  /* 0x0000000934347220 */ /* 0x080fe20000410000 */
[----:B------:R-:W-:Y:S01]  /*6970*/  FMUL.FTZ R53, R53, R9 ;  /* 0x0000000935357220 */ /* 0x000fe20000410000 */
[----:B------:R-:W-:Y:S01]  /*6980*/  FMNMX.FTZ R5, R182, R5, !PT ;  /* 0x00000005b6057209 */ /* 0x000fe20007810000 */
[----:B------:R-:W1:Y:S01]  /*6990*/  MUFU.EX2 R164, R164 ;  /* 0x000000a400a47308 */ /* 0x000e620000000800 */
[----:B---3--:R-:W-:Y:S01]  /*69a0*/  FADD.FTZ R2, R160, R2 ;  /* 0x00000002a0027221 */ /* 0x008fe20000010000 */
        /* <DEDUP_REMOVED lines=36> */
[-C--:B------:R-:W-:Y:S01]  /*6bf0*/  FMUL.FTZ R93, R93, R9.reuse ;  /* 0x000000095d5d7220 */ /* 0x080fe20000410000 */
[-C--:B------:R-:W-:Y:S01]  /*6c00*/  FMUL.FTZ R96, R96, R9.reuse ;  /* 0x0000000960607220 */ /* 0x080fe20000410000 */
[----:B------:R-:W4:Y:S01]  /*6c10*/  SHFL.BFLY PT, R10, R5, 0x2, 0x1f ;  /* 0x0c401f00050a7f89 */ /* 0x000f2200000e0000 */
[----:B------:R-:W5:Y:S01]  /*6c20*/  MUFU.EX2 R173, R173 ;  /* 0x000000ad00ad7308 */ /* 0x000f620000000800 */
        /* <DEDUP_REMOVED lines=22> */
[----:B----4-:R-:W-:Y:S01]  /*6d90*/  FMNMX.FTZ R5, R5, R10, !PT ;  /* 0x0000000a05057209 */ /* 0x010fe20007810000 */
[----:B------:R-:W4:Y:S01]  /*6da0*/  MUFU.EX2 R180, R180 ;  /* 0x000000b400b47308 */ /* 0x000f220000000800 */
[----:B-1----:R-:W-:Y:S01]  /*6db0*/  FADD.FTZ R2, R176, R2 ;  /* 0x00000002b0027221 */ /* 0x002fe20000010000 */
[-C--:B------:R-:W-:Y:S01]  /*6dc0*/  FMUL.FTZ R132, R132, R9.reuse ;  /* 0x0000000984847220 */ /* 0x080fe20000410000 */
[-C--:B------:R-:W-:Y:S01]  /*6dd0*/  FMUL.FTZ R133, R133, R9.reuse ;  /* 0x0000000985857220 */ /* 0x080fe20000410000 */
[----:B------:R-:W1:Y:S01]  /*6de0*/  SHFL.BFLY PT, R10, R5, 0x1, 0x1f ;  /* 0x0c201f00050a7f89 */ /* 0x000e6200000e0000 */
[-C--:B------:R-:W-:Y:S01]  /*6df0*/  FMUL.FTZ R136, R136, R9.reuse ;  /* 0x0000000988887220 */ /* 0x080fe20000410000 */
[-C--:B------:R-:W-:Y:S01]  /*6e00*/  FMUL.FTZ R137, R137, R9.reuse ;  /* 0x0000000989897220 */ /* 0x080fe20000410000 */
[-C--:B------:R-:W-:Y:S01]  /*6e10*/  FMUL.FTZ R140, R140, R9.reuse ;  /* 0x000000098c8c7220 */ /* 0x080fe20000410000 */
[----:B------:R-:W5:Y:S01]  /*6e20*/  MUFU.EX2 R181, R181 ;  /* 0x000000b500b57308 */ /* 0x000f620000000800 */
[----:B---3--:R-:W-:Y:S01]  /*6e30*/  FADD.FTZ R2, R177, R2 ;  /* 0x00000002b1027221 */ /* 0x008fe20000010000 */
[-C--:B------:R-:W-:Y:S01]  /*6e40*/  FMUL.FTZ R141, R141, R9.reuse ;  /* 0x000000098d8d7220 */ /* 0x080fe20000410000 */
[-C--:B------:R-:W-:Y:S01]  /*6e50*/  FMUL.FTZ R144, R144, R9.reuse ;  /* 0x0000000990907220 */ /* 0x080fe20000410000 */
[-C--:B------:R-:W-:Y:S01]  /*6e60*/  FMUL.FTZ R145, R145, R9.reuse ;  /* 0x0000000991917220 */ /* 0x080fe20000410000 */
[-C--:B------:R-:W-:Y:S01]  /*6e70*/  FMUL.FTZ R148, R148, R9.reuse ;  /* 0x0000000994947220 */ /* 0x080fe20000410000 */
[----:B------:R-:W-:-:S02]  /*6e80*/  FMUL.FTZ R149, R149, R9 ;  /* 0x0000000995957220 */ /* 0x000fc40000410000 */
[----:B------:R-:W3:Y:S01]  /*6e90*/  MUFU.EX2 R184, R184 ;  /* 0x000000b800b87308 */ /* 0x000ee20000000800 */
[----:B----4-:R-:W-:-:S07]  /*6ea0*/  FADD.FTZ R2, R180, R2 ;  /* 0x00000002b4027221 */ /* 0x010fce0000010000 */
[----:B------:R-:W-:Y:S01]  /*6eb0*/  MUFU.EX2 R185, R185 ;  /* 0x000000b900b97308 */ /* 0x000fe20000000800 */
[----:B-----5:R-:W-:Y:S01]  /*6ec0*/  FADD.FTZ R2, R181, R2 ;  /* 0x00000002b5027221 */ /* 0x020fe20000010000 */
[----:B-1----:R-:W-:-:S04]  /*6ed0*/  FMNMX.FTZ R5, R5, R10, !PT ;  /* 0x0000000a05057209 */ /* 0x002fc80007810000 */
[C---:B------:R-:W-:Y:S01]  /*6ee0*/  FSETP.NEU.FTZ.AND P1, PT, R5.reuse, -INF , PT ;  /* 0xff8000000500780b */ /* 0x040fe20003f3d000 */
[C---:B------:R-:W-:Y:S01]  /*6ef0*/  FMUL.FTZ R11, R5.reuse, UR10 ;  /* 0x0000000a050b7c20 */ /* 0x040fe20008410000 */
[----:B------:R-:W-:Y:S01]  /*6f00*/  MUFU.EX2 R188, R188 ;  /* 0x000000bc00bc7308 */ /* 0x000fe20000000800 */
[----:B---3--:R-:W-:Y:S01]  /*6f10*/  FADD.FTZ R2, R184, R2 ;  /* 0x00000002b8027221 */ /* 0x008fe20000010000 */
[----:B------:R-:W-:Y:S02]  /*6f20*/  FSEL R21, R5, RZ, P1 ;  /* 0x000000ff05157208 */ /* 0x000fe40000800000 */
[----:B------:R-:W-:-:S03]  /*6f30*/  FSEL R11, R11, RZ, P1 ;  /* 0x000000ff0b0b7208 */ /* 0x000fc60000800000 */
        /* <DEDUP_REMOVED lines=11> */
[----:B------:R-:W-:Y:S01]  /*6ff0*/  F2FP.F16.F32.PACK_AB R154, R157, R156 ;  /* 0x0000009c9d9a723e */ /* 0x000fe200000000ff */
[--C-:B------:R-:W-:Y:S01]  /*7000*/  FFMA.FTZ R167, R167, UR10, -R11.reuse ;  /* 0x0000000aa7a77c23 */ /* 0x100fe2000801080b */
[--C-:B------:R-:W-:Y:S01]  /*7010*/  FFMA.FTZ R12, R170, UR10, -R11.reuse ;  /* 0x0000000aaa0c7c23 */ /* 0x100fe2000801080b */
[--C-:B------:R-:W-:Y:S01]  /*7020*/  FFMA.FTZ R171, R171, UR10, -R11.reuse ;  /* 0x0000000aabab7c23 */ /* 0x100fe2000801080b */
[--C-:B------:R-:W-:Y:S01]  /*7030*/  FFMA.FTZ R10, R174, UR10, -R11.reuse ;  /* 0x0000000aae0a7c23 */ /* 0x100fe2000801080b */
[----:B------:R-:W-:Y:S01]  /*7040*/  F2FP.F16.F32.PACK_AB R156, R161, R160 ;  /* 0x000000a0a19c723e */ /* 0x000fe200000000ff */
[----:B------:R-:W1:Y:S01]  /*7050*/  MUFU.EX2 R8, R8 ;  /* 0x0000000800087308 */ /* 0x000e620000000800 */
[--C-:B------:R-:W-:Y:S01]  /*7060*/  FFMA.FTZ R175, R175, UR10, -R11.reuse ;  /* 0x0000000aafaf7c23 */ /* 0x100fe2000801080b */
[--C-:B------:R-:W-:Y:S01]  /*7070*/  FFMA.FTZ R178, R178, UR10, -R11.reuse ;  /* 0x0000000ab2b27c23 */ /* 0x100fe2000801080b */
[--C-:B------:R-:W-:Y:S01]  /*7080*/  FFMA.FTZ R179, R179, UR10, -R11.reuse ;  /* 0x0000000ab3b37c23 */ /* 0x100fe2000801080b */
[----:B------:R-:W-:Y:S01]  /*7090*/  F2FP.F16.F32.PACK_AB R158, R165, R164 ;  /* 0x000000a4a59e723e */ /* 0x000fe200000000ff */
[--C-:B------:R-:W-:Y:S01]  /*70a0*/  FFMA.FTZ R182, R182, UR10, -R11.reuse ;  /* 0x0000000ab6b67c23 */ /* 0x100fe2000801080b */
[--C-:B------:R-:W-:Y:S01]  /*70b0*/  FFMA.FTZ R183, R183, UR10, -R11.reuse ;  /* 0x0000000ab7b77c23 */ /* 0x100fe2000801080b */
[--C-:B------:R-:W-:Y:S01]  /*70c0*/  FFMA.FTZ R186, R186, UR10, -R11.reuse ;  /* 0x0000000ababa7c23 */ /* 0x100fe2000801080b */
[----:B------:R-:W3:Y:S01]  /*70d0*/  MUFU.EX2 R153, R155 ;  /* 0x0000009b00997308 */ /* 0x000ee20000000800 */
[--C-:B------:R-:W-:Y:S01]  /*70e0*/  FFMA.FTZ R187, R187, UR10, -R11.reuse ;  /* 0x0000000abbbb7c23 */ /* 0x100fe2000801080b */
[----:B------:R-:W-:Y:S01]  /*70f0*/  F2FP.F16.F32.PACK_AB R160, R169, R168 ;  /* 0x000000a8a9a0723e */ /* 0x000fe200000000ff */
[--C-:B------:R-:W-:Y:S01]  /*7100*/  FFMA.FTZ R190, R190, UR10, -R11.reuse ;  /* 0x0000000abebe7c23 */ /* 0x100fe2000801080b */
[--C-:B------:R-:W-:Y:S01]  /*7110*/  FFMA.FTZ R191, R191, UR10, -R11.reuse ;  /* 0x0000000abfbf7c23 */ /* 0x100fe2000801080b */
[--C-:B------:R-:W-:Y:S01]  /*7120*/  FFMA.FTZ R194, R194, UR10, -R11.reuse ;  /* 0x0000000ac2c27c23 */ /* 0x100fe2000801080b */
[--C-:B------:R-:W-:Y:S01]  /*7130*/  FFMA.FTZ R195, R195, UR10, -R11.reuse ;  /* 0x0000000ac3c37c23 */ /* 0x100fe2000801080b */
[----:B------:R-:W-:Y:S01]  /*7140*/  F2FP.F16.F32.PACK_AB R162, R173, R172 ;  /* 0x000000acada2723e */ /* 0x000fe200000000ff */
[----:B------:R-:W4:Y:S01]  /*7150*/  MUFU.EX2 R15, R15 ;  /* 0x0000000f000f7308 */ /* 0x000f220000000800 */
[----:B-1----:R-:W-:Y:S01]  /*7160*/  FFMA.FTZ R0, R8, R0, R20 ;  /* 0x0000000008007223 */ /* 0x002fe20000010014 */
[--C-:B------:R-:W-:Y:S01]  /*7170*/  FFMA.FTZ R198, R198, UR10, -R11.reuse ;  /* 0x0000000ac6c67c23 */ /* 0x100fe2000801080b */
[----:B------:R-:W-:Y:S01]  /*7180*/  FADD.FTZ R2, R185, R2 ;  /* 0x00000002b9027221 */ /* 0x000fe20000010000 */
[----:B------:R-:W-:Y:S01]  /*7190*/  FFMA.FTZ R11, R199, UR10, -R11 ;  /* 0x0000000ac70b7c23 */ /* 0x000fe2000801080b */
[----:B------:R-:W-:Y:S01]  /*71a0*/  F2FP.F16.F32.PACK_AB R164, R177, R176 ;  /* 0x000000b0b1a4723e */ /* 0x000fe200000000ff */
[----:B------:R-:W-:Y:S01]  /*71b0*/  FMUL.FTZ R26, R26, R8 ;  /* 0x000000081a1a7220 */ /* 0x000fe20000410000 */
[----:B------:R-:W-:Y:S01]  /*71c0*/  FADD.FTZ R2, R188, R2 ;  /* 0x00000002bc027221 */ /* 0x000fe20000010000 */
[----:B------:R-:W1:Y:S01]  /*71d0*/  MUFU.EX2 R155, R159 ;  /* 0x0000009f009b7308 */ /* 0x000e620000000800 */
[----:B---3--:R-:W-:Y:S01]  /*71e0*/  FADD.FTZ R0, R153, R0 ;  /* 0x0000000099007221 */ /* 0x008fe20000010000 */
[----:B------:R-:W-:Y:S01]  /*71f0*/  F2FP.F16.F32.PACK_AB R166, R181, R180 ;  /* 0x000000b4b5a6723e */ /* 0x000fe200000000ff */
[----:B------:R-:W-:Y:S01]  /*7200*/  FADD.FTZ R2, R189, R2 ;  /* 0x00000002bd027221 */ /* 0x000fe20000010000 */
[----:B------:R-:W-:Y:S01]  /*7210*/  F2FP.F16.F32.PACK_AB R168, R185, R184 ;  /* 0x000000b8b9a8723e */ /* 0x000fe200000000ff */
[----:B------:R-:W-:Y:S01]  /*7220*/  FMUL.FTZ R27, R27, R8 ;  /* 0x000000081b1b7220 */ /* 0x000fe20000410000 */
[----:B------:R-:W-:Y:S01]  /*7230*/  F2FP.F16.F32.PACK_AB R170, R189, R188 ;  /* 0x000000bcbdaa723e */ /* 0x000fe200000000ff */
[----:B------:R-:W-:Y:S01]  /*7240*/  FMUL.FTZ R30, R30, R8 ;  /* 0x000000081e1e7220 */ /* 0x000fe20000410000 */
[----:B------:R-:W3:Y:S01]  /*7250*/  MUFU.EX2 R14, R14 ;  /* 0x0000000e000e7308 */ /* 0x000ee20000000800 */
[----:B----4-:R-:W-:Y:S01]  /*7260*/  FADD.FTZ R0, R15, R0 ;  /* 0x000000000f007221 */ /* 0x010fe20000010000 */
[----:B------:R-:W-:Y:S01]  /*7270*/  F2FP.F16.F32.PACK_AB R153, R153, R20 ;  /* 0x000000149999723e */ /* 0x000fe200000000ff */
[-C--:B------:R-:W-:Y:S01]  /*7280*/  FMUL.FTZ R31, R31, R8.reuse ;  /* 0x000000081f1f7220 */ /* 0x080fe20000410000 */
[-C--:B------:R-:W-:Y:S01]  /*7290*/  FMUL.FTZ R34, R34, R8.reuse ;  /* 0x0000000822227220 */ /* 0x080fe20000410000 */
[-C--:B------:R-:W-:Y:S01]  /*72a0*/  FMUL.FTZ R35, R35, R8.reuse ;  /* 0x0000000823237220 */ /* 0x080fe20000410000 */
[-C--:B------:R-:W-:Y:S01]  /*72b0*/  FMUL.FTZ R38, R38, R8.reuse ;  /* 0x0000000826267220 */ /* 0x080fe20000410000 */
[-C--:B------:R-:W-:Y:S01]  /*72c0*/  FMUL.FTZ R39, R39, R8.reuse ;  /* 0x0000000827277220 */ /* 0x080fe20000410000 */
        /* <DEDUP_REMOVED lines=83> */
[----:B------:R-:W-:-:S05]  /*7800*/  FMUL.FTZ R151, R151, R8 ;  /* 0x0000000897977220 */ /* 0x000fca0000410000 */
[----:B------:R-:W3:Y:S01]  /*7810*/  MUFU.EX2 R169, R186 ;  /* 0x000000ba00a97308 */ /* 0x000ee20000000800 */
[----:B----4-:R-:W-:-:S07]  /*7820*/  FADD.FTZ R0, R167, R0 ;  /* 0x00000000a7007221 */ /* 0x010fce0000010000 */
[----:B------:R-:W4:Y:S01]  /*7830*/  MUFU.EX2 R187, R187 ;  /* 0x000000bb00bb7308 */ /* 0x000f220000000800 */
[C---:B-1----:R-:W-:Y:S01]  /*7840*/  FADD.FTZ R0, R183.reuse, R0 ;  /* 0x00000000b7007221 */ /* 0x042fe20000010000 */
[----:B------:R-:W-:-:S06]  /*7850*/  F2FP.F16.F32.PACK_AB R167, R183, R167 ;  /* 0x000000a7b7a7723e */ /* 0x000fcc00000000ff */
[----:B------:R-:W1:Y:S01]  /*7860*/  MUFU.EX2 R171, R190 ;  /* 0x000000be00ab7308 */ /* 0x000e620000000800 */
[----:B---3--:R-:W-:-:S07]  /*7870*/  FADD.FTZ R0, R169, R0 ;  /* 0x00000000a9007221 */ /* 0x008fce0000010000 */
[----:B------:R-:W3:Y:S01]  /*7880*/  MUFU.EX2 R191, R191 ;  /* 0x000000bf00bf7308 */ /* 0x000ee20000000800 */
[C---:B----4-:R-:W-:Y:S01]  /*7890*/  FADD.FTZ R0, R187.reuse, R0 ;  /* 0x00000000bb007221 */ /* 0x050fe20000010000 */
[----:B------:R-:W-:-:S06]  /*78a0*/  F2FP.F16.F32.PACK_AB R169, R187, R169 ;  /* 0x000000a9bba9723e */ /* 0x000fcc00000000ff */
[----:B------:R-:W4:Y:S01]  /*78b0*/  MUFU.EX2 R192, R192 ;  /* 0x000000c000c07308 */ /* 0x000f220000000800 */
[----:B-1----:R-:W-:-:S07]  /*78c0*/  FADD.FTZ R0, R171, R0 ;  /* 0x00000000ab007221 */ /* 0x002fce0000010000 */
[----:B------:R-:W1:Y:S01]  /*78d0*/  MUFU.EX2 R173, R194 ;  /* 0x000000c200ad7308 */ /* 0x000e620000000800 */
[C---:B---3--:R-:W-:Y:S01]  /*78e0*/  FADD.FTZ R0, R191.reuse, R0 ;  /* 0x00000000bf007221 */ /* 0x048fe20000010000 */
[----:B------:R-:W-:-:S06]  /*78f0*/  F2FP.F16.F32.PACK_AB R171, R191, R171 ;  /* 0x000000abbfab723e */ /* 0x000fcc00000000ff */
[----:B------:R-:W3:Y:S01]  /*7900*/  MUFU.EX2 R193, R193 ;  /* 0x000000c100c17308 */ /* 0x000ee20000000800 */
[----:B----4-:R-:W-:-:S07]  /*7910*/  FADD.FTZ R2, R192, R2 ;  /* 0x00000002c0027221 */ /* 0x010fce0000010000 */
[----:B------:R-:W4:Y:S01]  /*7920*/  MUFU.EX2 R195, R195 ;  /* 0x000000c300c37308 */ /* 0x000f220000000800 */
[----:B-1----:R-:W-:-:S07]  /*7930*/  FADD.FTZ R0, R173, R0 ;  /* 0x00000000ad007221 */ /* 0x002fce0000010000 */
[----:B------:R-:W1:Y:S01]  /*7940*/  MUFU.EX2 R196, R196 ;  /* 0x000000c400c47308 */ /* 0x000e620000000800 */
[C---:B---3--:R-:W-:Y:S01]  /*7950*/  FADD.FTZ R2, R193.reuse, R2 ;  /* 0x00000002c1027221 */ /* 0x048fe20000010000 */
[----:B------:R-:W-:-:S06]  /*7960*/  F2FP.F16.F32.PACK_AB R172, R193, R192 ;  /* 0x000000c0c1ac723e */ /* 0x000fcc00000000ff */
[----:B------:R-:W3:Y:S01]  /*7970*/  MUFU.EX2 R175, R198 ;  /* 0x000000c600af7308 */ /* 0x000ee20000000800 */
[C---:B----4-:R-:W-:Y:S01]  /*7980*/  FADD.FTZ R0, R195.reuse, R0 ;  /* 0x00000000c3007221 */ /* 0x050fe20000010000 */
[----:B------:R-:W-:-:S06]  /*7990*/  F2FP.F16.F32.PACK_AB R173, R195, R173 ;  /* 0x000000adc3ad723e */ /* 0x000fcc00000000ff */
[----:B------:R-:W4:Y:S01]  /*79a0*/  MUFU.EX2 R174, R197 ;  /* 0x000000c500ae7308 */ /* 0x000f220000000800 */
[----:B-1----:R-:W-:-:S07]  /*79b0*/  FADD.FTZ R2, R196, R2 ;  /* 0x00000002c4027221 */ /* 0x002fce0000010000 */
[----:B------:R-:W1:Y:S01]  /*79c0*/  MUFU.EX2 R11, R11 ;  /* 0x0000000b000b7308 */ /* 0x000e620000000800 */
[----:B---3--:R-:W-:Y:S01]  /*79d0*/  FADD.FTZ R0, R175, R0 ;  /* 0x00000000af007221 */ /* 0x008fe20000010000 */
[C---:B----4-:R-:W-:Y:S01]  /*79e0*/  FADD.FTZ R2, R174.reuse, R2 ;  /* 0x00000002ae027221 */ /* 0x050fe20000010000 */
[----:B------:R-:W-:Y:S02]  /*79f0*/  F2FP.F16.F32.PACK_AB R174, R174, R196 ;  /* 0x000000c4aeae723e */ /* 0x000fe400000000ff */
[C---:B-1----:R-:W-:Y:S01]  /*7a00*/  FADD.FTZ R0, R11.reuse, R0 ;  /* 0x000000000b007221 */ /* 0x042fe20000010000 */
[----:B------:R-:W-:Y:S01]  /*7a10*/  F2FP.F16.F32.PACK_AB R175, R11, R175 ;  /* 0x000000af0baf723e */ /* 0x000fe200000000ff */
[----:B------:R-:W-:Y:S06]  /*7a20*/  @!P0 BRA `(.L_x_11576) ;  /* 0x0000000000048947 */ /* 0x000fec0003800000 */
[----:B------:R-:W-:Y:S01]  /*7a30*/  BPT.TRAP 0x1 ;  /* 0x000000040000795c */ /* 0x000fe20000300000 */
.L_x_11576:
[----:B------:R1:W3:Y:S01]  /*7a40*/  SYNCS.PHASECHK.TRANS64.TRYWAIT P1, [UR26+0x22850], R7 ;  /* 0x02285007ff0075a7 */ /* 0x0002e2000802015a */
[----:B------:R-:W-:Y:S05]  /*7a50*/  @!P0 BRA `(.L_x_11577) ;  /* 0x0000000000048947 */ /* 0x000fea0003800000 */
[----:B------:R-:W-:Y:S01]  /*7a60*/  BPT.TRAP 0x1 ;  /* 0x000000040000795c */ /* 0x000fe20000300000 */
.L_x_11577:
[----:B---3--:R-:W-:Y:S05]  /*7a70*/  @P1 BRA `(.L_x_11578) ;  /* 0x0000000000081947 */ /* 0x008fea0003800000 */
[----:B------:R-:W3:Y:S02]  /*7a80*/  SYNCS.PHASECHK.TRANS64.TRYWAIT P1, [UR26+0x22850], R7 ;  /* 0x02285007ff0075a7 */ /* 0x000ee4000802015a */
[----:B---3--:R-:W-:Y:S05]  /*7a90*/  @!P1 BRA `(.L_x_11579) ;  /* 0x0000010c000c9947 */ /* 0x008fea0003800000 */
.L_x_11578:
[----:B---3--:R-:W3:Y:S01]  /*7aa0*/  S2R R8, SR_TID.X ;  /* 0x0000000000087919 */ /* 0x008ee20000002100 */
[----:B------:R-:W-:Y:S01]  /*7ab0*/  UIMAD UR11, UR38, 0xc00, UR21 ;  /* 0x00000c00260b78a4 */ /* 0x000fe2000f8e0215 */
[----:B------:R-:W-:-:S06]  /*7ac0*/  UMOV UR7, 0x40000040 ;  /* 0x4000004000077882 */ /* 0x000fcc0000000000 */
[----:B------:R-:W-:Y:S01]  /*7ad0*/  UMOV UR6, UR11 ;  /* 0x0000000b00067c82 */ /* 0x000fe20008000000 */
[----:B---3--:R-:W-:-:S05]  /*7ae0*/  SHF.R.U32.HI R8, RZ, 0x7, R8 ;  /* 0x00000007ff087819 */ /* 0x008fca0000011608 */
[----:B01----:R-:W-:-:S05]  /*7af0*/  VIADD R7, R8, 0x8 ;  /* 0x0000000808077836 */ /* 0x003fca0000000000 */
        /* <DEDUP_REMOVED lines=36> */
.L_x_11580:
[----:B------:R-:W-:Y:S01]  /*7d40*/  UIADD3 UR26, UR26, 0x22860, URZ ;  /* 0x000228601a1a7890 */ /* 0x000fe2000fffe03f */
[C---:B------:R-:W-:Y:S01]  /*7d50*/  ISETP.GT.AND P1, PT, R6.reuse, UR27, PT ;  /* 0x0000001b06007c0c */ /* 0x040fe2000bf24270 */
[----:B------:R-:W-:Y:S02]  /*7d60*/  VIADD R6, R6, 0xffffffff ;  /* 0xffffffff06067836 */ /* 0x000fe40000000000 */
[----:B------:R-:W-:Y:S01]  /*7d70*/  UPRMT UR26, UR25, 0x654, UR26 ;  /* 0x00000654191a7896 */ /* 0x000fe2000800001a */
[----:B------:R-:W-:Y:S02]  /*7d80*/  IMAD.MOV.U32 R8, RZ, RZ, R5 ;  /* 0x000000ffff087224 */ /* 0x000fe400078e0005 */
[----:B------:R-:W-:-:S06]  /*7d90*/  IMAD.MOV.U32 R9, RZ, RZ, R4 ;  /* 0x000000ffff097224 */ /* 0x000fcc00078e0004 */
[----:B------:R-:W-:Y:S01]  /*7da0*/  SYNCS.ARRIVE.TRANS64.RED.A1T0 RZ, [UR26], RZ ;  /* 0x000000ffffff79a7 */ /* 0x000fe2000810041a */
[----:B------:R-:W-:Y:S05]  /*7db0*/  @P1 BRA `(.L_x_11581) ;  /* 0xffffffd000041947 */ /* 0x000fea000383ffff */
.L_x_11562:
[----:B------:R-:W0:Y:S01]  /*7dc0*/  LDC R7, c[0x0][0x448] ;  /* 0x00011200ff077b82 */ /* 0x000e220000000800 */
[----:B------:R-:W-:Y:S01]  /*7dd0*/  UIADD3 UR6, UR42, 0x7f, URZ ;  /* 0x0000007f2a067890 */ /* 0x000fe2000fffe03f */
[----:B------:R-:W-:Y:S01]  /*7de0*/  IADD3 R10, R19, 0x1, -R18 ;  /* 0x00000001130a7810 */ /* 0x000fe20007ffe812 */
[----:B------:R-:W-:Y:S01]  /*7df0*/  UISETP.NE.AND UP0, UPT, UR47, URZ, UPT ;  /* 0x0000003f2f00728c */ /* 0x000fe2000bf05270 */
[----:B0-----:R-:W-:-:S13]  /*7e00*/  ISETP.NE.AND P1, PT, R7, 0x1, PT ;  /* 0x000000010700780c */ /* 0x001fda0003f25270 */
[----:B------:R-:W0:Y:S08]  /*7e10*/  @P1 LDC R7, c[0x0][0x44c] ;  /* 0x00011300ff071b82 */ /* 0x000e300000000800 */
[----:B------:R-:W1:Y:S01]  /*7e20*/  @P1 LDC R9, c[0x0][0x450] ;  /* 0x00011400ff091b82 */ /* 0x000e620000000800 */
[----:B0-----:R-:W-:-:S04]  /*7e30*/  @P1 IMAD.HI.U32 R8, R7, UR6, RZ ;  /* 0x0000000607081c27 */ /* 0x001fc8000f8e00ff */
[----:B------:R-:W-:Y:S01]  /*7e40*/  IMAD.U32 R7, RZ, RZ, UR6 ;  /* 0x00000006ff077e24 */ /* 0x000fe2000f8e00ff */
[----:B-1----:R-:W-:Y:S02]  /*7e50*/  @P1 SHF.R.U32.HI R7, RZ, R9, R8 ;  /* 0x00000009ff071219 */ /* 0x002fe40000011608 */
[----:B------:R-:W-:-:S03]  /*7e60*/  PLOP3.LUT P1, PT, PT, PT, UP0, 0x40, 0x0 ;  /* 0x000000000000781c */ /* 0x000fc60003f2e808 */
[----:B------:R-:W-:-:S04]  /*7e70*/  IMAD.IADD R7, R10, 0x1, R7 ;  /* 0x000000010a077824 */ /* 0x000fc800078e0207 */
[----:B------:R-:W-:-:S05]  /*7e80*/  VIADD R8, R7, -UR23 ;  /* 0x8000001707087c36 */ /* 0x000fca0008000000 */
[----:B------:R-:W-:Y:S01]  /*7e90*/  R2UR UR14, R8 ;  /* 0x00000000080e72ca */ /* 0x000fe200000e0000 */
[----:B------:R-:W-:-:S14]  /*7ea0*/  @P1 BRA `(.L_x_11582) ;  /* 0x0000000000501947 */ /* 0x000fdc0003800000 */
[----:B------:R-:W-:-:S13]  /*7eb0*/  R2UR UR11, R7 ;  /* 0x00000000070b72ca */ /* 0x000fda00000e0000 */
        /* <DEDUP_REMOVED lines=11> */
.L_x_11583:
[----:B------:R-:W-:Y:S02]  /*7f70*/  ULDC UR15, c[0x0][0x9e4] ;  /* 0x00027900000f7ab9 */ /* 0x000fe40000000800 */
[----:B------:R-:W-:-:S11]  /*7f80*/  UISETP.NE.AND UP0, UPT, UR15, 0x1, UPT ;  /* 0x000000010f00788c */ /* 0x000fd6000bf05270 */
[----:B------:R-:W-:Y:S02]  /*7f90*/  @UP0 ULDC.64 UR18, c[0x0][0x9e8] ;  /* 0x00027a0000120ab9 */ /* 0x000fe40000000a00 */
[----:B------:R-:W-:-:S04]  /*7fa0*/  UIMAD.WIDE.U32 UR6, UR11, UR18, URZ ;  /* 0x000000120b0672a5 */ /* 0x000fc8000f8e003f */
[----:B------:R-:W-:-:S12]  /*7fb0*/  @UP0 USHF.R.U32.HI UR11, URZ, UR19, UR7 ;  /* 0x000000133f0b0299 */ /* 0x000fd80008011607 */
.L_x_11584:
[----:B------:R-:W-:-:S04]  /*7fc0*/  UIMAD UR11, UR11, UR15, URZ ;  /* 0x0000000f0b0b72a4 */ /* 0x000fc8000f8e023f */
[----:B------:R-:W-:-:S04]  /*7fd0*/  UISETP.LT.AND UP0, UPT, UR14, UR11, UPT ;  /* 0x0000000b0e00728c */ /* 0x000fc8000bf01270 */
[----:B------:R-:W-:-:S12]  /*7fe0*/  USEL UR14, UR14, UR11, !UP0 ;  /* 0x0000000b0e0e7287 */ /* 0x000fd8000c000000 */
.L_x_11582:
        /* <DEDUP_REMOVED lines=12> */
.L_x_11596:
[----:B------:R-:W-:Y:S01]  /*80b0*/  UIADD3 UR38, UR38, 0x1, URZ ;  /* 0x0000000126267890 */ /* 0x000fe2000fffe03f */
[C---:B------:R-:W-:Y:S01]  /*80c0*/  ISETP.GT.AND P1, PT, R7.reuse, UR22, PT ;  /* 0x0000001607007c0c */ /* 0x040fe2000bf24270 */
[----:B------:R-:W-:Y:S02]  /*80d0*/  VIADD R7, R7, 0xffffffff ;  /* 0xffffffff07077836 */ /* 0x000fe40000000000 */
[----:B------:R-:W-:-:S04]  /*80e0*/  UISETP.NE.AND UP0, UPT, UR38, 0x2, UPT ;  /* 0x000000022600788c */ /* 0x000fc8000bf05270 */
[----:B------:R-:W-:Y:S02]  /*80f0*/  USEL UR6, URZ, 0x1, UP0 ;  /* 0x000000013f067887 */ /* 0x000fe40008000000 */
[----:B------:R-:W-:Y:S02]  /*8100*/  USEL UR38, UR38, URZ, UP0 ;  /* 0x0000003f26267287 */ /* 0x000fe40008000000 */
[----:B------:R-:W-:Y:S01]  /*8110*/  ULOP3.LUT UR37, UR37, UR6, URZ, 0x3c, !UPT ;  /* 0x0000000625257292 */ /* 0x000fe2000f8e3c3f */
[----:B-1----:R-:W-:Y:S11]  /*8120*/  @!P0 BRA `(.L_x_11586) ;  /* 0x0000000000048947 */ /* 0x002ff60003800000 */
[----:B------:R-:W-:Y:S01]  /*8130*/  BPT.TRAP 0x1 ;  /* 0x000000040000795c */ /* 0x000fe20000300000 */
.L_x_11586:
        /* <DEDUP_REMOVED lines=9> */
.L_x_11587:
[----:B-1----:R-:W-:Y:S05]  /*81d0*/  @P2 BRA `(.L_x_11588) ;  /* 0x0000000000082947 */ /* 0x002fea0003800000 */
[----:B------:R-:W1:Y:S02]  /*81e0*/  SYNCS.PHASECHK.TRANS64.TRYWAIT P2, [UR24+0x22830], R6 ;  /* 0x02283006ff0075a7 */ /* 0x000e640008040158 */
[----:B-1----:R-:W-:Y:S05]  /*81f0*/  @!P2 BRA `(.L_x_11589) ;  /* 0x00000104004ca947 */ /* 0x002fea0003800000 */
.L_x_11588:
[----:B------:R-:W-:Y:S01]  /*8200*/  UIMAD UR18, UR38, 0x300, UR20 ;  /* 0x00000300261278a4 */ /* 0x000fe2000f8e0214 */
[----:B------:R-:W-:Y:S01]  /*8210*/  WARPGROUP.ARRIVE ;  /* 0x00000000000079c5 */ /* 0x000fe20000000000 */
[----:B------:R-:W-:Y:S01]  /*8220*/  UMOV UR19, 0x40000040 ;  /* 0x4000004000137882 */ /* 0x000fe20000000000 */
[----:B------:R-:W-:Y:S01]  /*8230*/  UMOV UR7, 0x40000040 ;  /* 0x4000004000077882 */ /* 0x000fe20000000000 */
[----:B------:R-:W-:-:S03]  /*8240*/  UIADD3 UR6, UR18, 0x2, URZ ;  /* 0x0000000212067890 */ /* 0x000fc6000fffe03f */
[----:B-12---:R-:W1:Y:S01]  /*8250*/  S2R R3, SR_TID.X ;  /* 0x0000000000037919 */ /* 0x006e620000002100 */
        /* <DEDUP_REMOVED lines=20> */
.L_x_11590:
        /* <DEDUP_REMOVED lines=69> */
[----:B------:R-:W4:Y:S01]  /*87f0*/  MUFU.EX2 R156, R156 ;  /* 0x0000009c009c7308 */ /* 0x000f220000000800 */
[----:B--2---:R-:W-:Y:S01]  /*8800*/  FFMA.FTZ R2, R8, R2, R152 ;  /* 0x0000000208027223 */ /* 0x004fe20000010098 */
[----:B------:R-:W-:Y:S01]  /*8810*/  FMNMX.FTZ R5, R167, R5, !PT ;  /* 0x00000005a7057209 */ /* 0x000fe20007810000 */
[-C--:B------:R-:W-:Y:S01]  /*8820*/  FMUL.FTZ R24, R24, R8.reuse ;  /* 0x0000000818187220 */ /* 0x080fe20000410000 */
[-C--:B------:R-:W-:Y:S01]  /*8830*/  FMUL.FTZ R25, R25, R8.reuse ;  /* 0x0000000819197220 */ /* 0x080fe20000410000 */
[-C--:B------:R-:W-:Y:S01]  /*8840*/  FMUL.FTZ R28, R28, R8.reuse ;  /* 0x000000081c1c7220 */ /* 0x080fe20000410000 */
[----:B------:R-:W-:Y:S01]  /*8850*/  FMNMX.FTZ R5, R170, R5, !PT ;  /* 0x00000005aa057209 */ /* 0x000fe20007810000 */
        /* <DEDUP_REMOVED lines=9> */
[----:B------:R-:W3:Y:S01]  /*88f0*/  MUFU.EX2 R152, R160 ;  /* 0x000000a000987308 */ /* 0x000ee20000000800 */
[----:B----4-:R-:W-:Y:S01]  /*8900*/  FADD.FTZ R2, R156, R2 ;  /* 0x000000029c027221 */ /* 0x010fe20000010000 */
[-C--:B------:R-:W-:Y:S01]  /*8910*/  FMUL.FTZ R37, R37, R8.reuse ;  /* 0x0000000825257220 */ /* 0x080fe20000410000 */
[----:B------:R-:W-:Y:S01]  /*8920*/  FMNMX.FTZ R5, R175, R5, !PT ;  /* 0x00000005af057209 */ /* 0x000fe20007810000 */
[-C--:B------:R-:W-:Y:S01]  /*8930*/  FMUL.FTZ R40, R40, R8.reuse ;  /* 0x0000000828287220 */ /* 0x080fe20000410000 */
[-C--:B------:R-:W-:Y:S01]  /*8940*/  FMUL.FTZ R41, R41, R8.reuse ;  /* 0x0000000829297220 */ /* 0x080fe20000410000 */
[----:B------:R-:W-:Y:S01]  /*8950*/  FMUL.FTZ R44, R44, R8 ;  /* 0x000000082c2c7220 */ /* 0x000fe20000410000 */
[----:B------:R-:W-:Y:S01]  /*8960*/  FMNMX.FTZ R5, R178, R5, !PT ;  /* 0x00000005b2057209 */ /* 0x000fe20007810000 */
[----:B------:R-:W4:Y:S01]  /*8970*/  MUFU.EX2 R161, R161 ;  /* 0x000000a100a17308 */ /* 0x000f220000000800 */
        /* <DEDUP_REMOVED lines=9> */
[----:B---3--:R-:W-:Y:S01]  /*8a10*/  FADD.FTZ R14, R152, R2 ;  /* 0x00000002980e7221 */ /* 0x008fe20000010000 */
[-C--:B------:R-:W-:Y:S01]  /*8a20*/  FMUL.FTZ R53, R53, R8.reuse ;  /* 0x0000000835357220 */ /* 0x080fe20000410000 */
[----:B------:R-:W-:Y:S01]  /*8a30*/  FMNMX.FTZ R5, R183, R5, !PT ;  /* 0x00000005b7057209 */ /* 0x000fe20007810000 */
[-C--:B------:R-:W-:Y:S01]  /*8a40*/  FMUL.FTZ R56, R56, R8.reuse ;  /* 0x0000000838387220 */ /* 0x080fe20000410000 */
[-C--:B------:R-:W-:Y:S01]  /*8a50*/  FMUL.FTZ R57, R57, R8.reuse ;  /* 0x0000000839397220 */ /* 0x080fe20000410000 */
[----:B------:R-:W-:Y:S01]  /*8a60*/  FMUL.FTZ R60, R60, R8 ;  /* 0x000000083c3c7220 */ /* 0x000fe20000410000 */
[----:B------:R-:W-:Y:S01]  /*8a70*/  FMNMX.FTZ R5, R186, R5, !PT ;  /* 0x00000005ba057209 */ /* 0x000fe20007810000 */
[----:B------:R-:W-:Y:S01]  /*8a80*/  MUFU.EX2 R156, R168 ;  /* 0x000000a8009c7308 */ /* 0x000fe20000000800 */
[----:B----4-:R-:W-:Y:S01]  /*8a90*/  F2FP.F16.F32.PACK_AB R152, R161, R152 ;  /* 0x00000098a198723e */ /* 0x010fe200000000ff */
        /* <DEDUP_REMOVED lines=54> */
[----:B--2---:R-:W-:Y:S01]  /*8e00*/  FMNMX.FTZ R5, R5, R10, !PT ;  /* 0x0000000a05057209 */ /* 0x004fe20007810000 */
[----:B------:R-:W-:Y:S01]  /*8e10*/  MUFU.EX2 R181, R181 ;  /* 0x000000b500b57308 */ /* 0x000fe20000000800 */
[-C--:B------:R-:W-:Y:S01]  /*8e20*/  FMUL.FTZ R141, R141, R8.reuse ;  /* 0x000000088d8d7220 */ /* 0x080fe20000410000 */
[-C--:B------:R-:W-:Y:S01]  /*8e30*/  FMUL.FTZ R144, R144, R8.reuse ;  /* 0x0000000890907220 */ /* 0x080fe20000410000 */
[-C--:B------:R-:W-:Y:S01]  /*8e40*/  FMUL.FTZ R145, R145, R8.reuse ;  /* 0x0000000891917220 */ /* 0x080fe20000410000 */
[----:B------:R-:W2:Y:S01]  /*8e50*/  SHFL.BFLY PT, R11, R5, 0x1, 0x1f ;  /* 0x0c201f00050b7f89 */ /* 0x000ea200000e0000 */
[-C--:B------:R-:W-:Y:S01]  /*8e60*/  FMUL.FTZ R148, R148, R8.reuse ;  /* 0x0000000894947220 */ /* 0x080fe20000410000 */
[----:B------:R-:W-:-:S02]  /*8e70*/  FMUL.FTZ R149, R149, R8 ;  /* 0x0000000895957220 */ /* 0x000fc40000410000 */
[----:B------:R-:W-:Y:S08]  /*8e80*/  MUFU.EX2 R10, R164 ;  /* 0x000000a4000a7308 */ /* 0x000ff00000000800 */
[----:B------:R-:W-:Y:S08]  /*8e90*/  MUFU.EX2 R164, R184 ;  /* 0x000000b800a47308 */ /* 0x000ff00000000800 */
[----:B------:R-:W-:Y:S01]  /*8ea0*/  MUFU.EX2 R185, R185 ;  /* 0x000000b900b97308 */ /* 0x000fe20000000800 */
[----:B--2---:R-:W-:-:S07]  /*8eb0*/  FMNMX.FTZ R5, R5, R11, !PT ;  /* 0x0000000b05057209 */ /* 0x004fce0007810000 */
[----:B------:R-:W-:Y:S01]  /*8ec0*/  MUFU.EX2 R189, R189 ;  /* 0x000000bd00bd7308 */ /* 0x000fe20000000800 */
        /* <DEDUP_REMOVED lines=42> */
[----:B------:R-:W-:Y:S01]  /*9170*/  F2FP.F16.F32.PACK_AB R154, R165, R10 ;  /* 0x0000000aa59a723e */ /* 0x000fe200000000ff */
[-C--:B------:R-:W-:Y:S01]  /*9180*/  FMUL.FTZ R39, R39, R9.reuse ;  /* 0x0000000927277220 */ /* 0x080fe20000410000 */
[-C--:B------:R-:W-:Y:S01]  /*9190*/  FMUL.FTZ R42, R42, R9.reuse ;  /* 0x000000092a2a7220 */ /* 0x080fe20000410000 */
[-C--:B------:R-:W-:Y:S01]  /*91a0*/  FMUL.FTZ R43, R43, R9.reuse ;  /* 0x000000092b2b7220 */ /* 0x080fe20000410000 */
[----:B------:R3:W5:Y:S01]  /*91b0*/  MUFU.EX2 R153, R162 ;  /* 0x000000a200997308 */ /* 0x0007620000000800 */
        /* <DEDUP_REMOVED lines=43> */
[-C--:B------:R-:W-:Y:S01]  /*9470*/  FMUL.FTZ R83, R83, R9.reuse ;  /* 0x0000000953537220 */ /* 0x080fe20000410000 */
[-C--:B------:R-:W-:Y:S01]  /*9480*/  FMUL.FTZ R86, R86, R9.reuse ;  /* 0x0000000956567220 */ /* 0x080fe20000410000 */
[----:B------:R-:W-:Y:S01]  /*9490*/  FADD.FTZ R0, R160, R0 ;  /* 0x00000000a0007221 */ /* 0x000fe20000010000 */
[----:B------:R-:W-:Y:S01]  /*94a0*/  F2FP.F16.F32.PACK_AB R160, R177, R160 ;  /* 0x000000a0b1a0723e */ /* 0x000fe200000000ff */
        /* <DEDUP_REMOVED lines=15> */
[----:B------:R-:W-:Y:S01]  /*95a0*/  F2FP.F16.F32.PACK_AB R164, R185, R164 ;  /* 0x000000a4b9a4723e */ /* 0x000fe200000000ff */
        /* <DEDUP_REMOVED lines=75> */
[----:B------:R-:W-:Y:S06]  /*9a60*/  @!P0 BRA `(.L_x_11591) ;  /* 0x0000000000048947 */ /* 0x000fec0003800000 */
[----:B------:R-:W-:Y:S01]  /*9a70*/  BPT.TRAP 0x1 ;  /* 0x000000040000795c */ /* 0x000fe20000300000 */
.L_x_11591:
[----:B------:R2:W3:Y:S01]  /*9a80*/  SYNCS.PHASECHK.TRANS64.TRYWAIT P2, [UR24+0x22850], R6 ;  /* 0x02285006ff0075a7 */ /* 0x0004e20008040158 */
[----:B------:R-:W-:Y:S05]  /*9a90*/  @!P0 BRA `(.L_x_11592) ;  /* 0x0000000000048947 */ /* 0x000fea0003800000 */
[----:B------:R-:W-:Y:S01]  /*9aa0*/  BPT.TRAP 0x1 ;  /* 0x000000040000795c */ /* 0x000fe20000300000 */
.L_x_11592:
[----:B---3--:R-:W-:Y:S05]  /*9ab0*/  @P2 BRA `(.L_x_11593) ;  /* 0x0000000000082947 */ /* 0x008fea0003800000 */
[----:B------:R-:W3:Y:S02]  /*9ac0*/  SYNCS.PHASECHK.TRANS64.TRYWAIT P2, [UR24+0x22850], R6 ;  /* 0x02285006ff0075a7 */ /* 0x000ee40008040158 */
[----:B---3--:R-:W-:Y:S05]  /*9ad0*/  @!P2 BRA `(.L_x_11594) ;  /* 0x000000ec002ca947 */ /* 0x008fea0003800000 */
.L_x_11593:
[----:B------:R-:W4:Y:S01]  /*9ae0*/  S2R R8, SR_TID.X ;  /* 0x0000000000087919 */ /* 0x000f220000002100 */
[----:B------:R-:W-:Y:S01]  /*9af0*/  UIMAD UR11, UR38, 0xc00, UR21 ;  /* 0x00000c00260b78a4 */ /* 0x000fe2000f8e0215 */
[----:B------:R-:W-:-:S06]  /*9b00*/  UMOV UR7, 0x40000040 ;  /* 0x4000004000077882 */ /* 0x000fcc0000000000 */
[----:B------:R-:W-:Y:S01]  /*9b10*/  UMOV UR6, UR11 ;  /* 0x0000000b00067c82 */ /* 0x000fe20008000000 */
[----:B----4-:R-:W-:-:S05]  /*9b20*/  SHF.R.U32.HI R8, RZ, 0x7, R8 ;  /* 0x00000007ff087819 */ /* 0x010fca0000011608 */
[----:B0-23--:R-:W-:-:S05]  /*9b30*/  VIADD R6, R8, 0x8 ;  /* 0x0000000808067836 */ /* 0x00dfca0000000000 */
        /* <DEDUP_REMOVED lines=36> */
.L_x_11595:
[----:B------:R-:W-:Y:S01]  /*9d80*/  UIADD3 UR24, UR24, 0x22860, URZ ;  /* 0x0002286018187890 */ /* 0x000fe2000fffe03f */
[----:B------:R-:W-:Y:S02]  /*9d90*/  IMAD.MOV.U32 R9, RZ, RZ, R5 ;  /* 0x000000ffff097224 */ /* 0x000fe400078e0005 */
[----:B------:R-:W-:Y:S01]  /*9da0*/  IMAD.MOV.U32 R8, RZ, RZ, R4 ;  /* 0x000000ffff087224 */ /* 0x000fe200078e0004 */
[----:B------:R-:W-:-:S09]  /*9db0*/  UPRMT UR24, UR23, 0x654, UR24 ;  /* 0x0000065417187896 */ /* 0x000fd20008000018 */
[----:B------:R-:W-:Y:S01]  /*9dc0*/  SYNCS.ARRIVE.TRANS64.RED.A1T0 RZ, [UR24], RZ ;  /* 0x000000ffffff79a7 */ /* 0x000fe20008100418 */
[----:B------:R-:W-:Y:S05]  /*9dd0*/  @P1 BRA `(.L_x_11596) ;  /* 0xffffffe000b41947 */ /* 0x000fea000383ffff */
[----:B------:R-:W-:-:S07]  /*9de0*/  IMAD.MOV.U32 R6, RZ, RZ, R7 ;  /* 0x000000ffff067224 */ /* 0x000fce00078e0007 */
.L_x_11585:
        /* <DEDUP_REMOVED lines=8> */
.L_x_11616:
[----:B------:R-:W-:-:S04]  /*9e70*/  UIADD3 UR38, UR38, 0x1, URZ ;  /* 0x0000000126267890 */ /* 0x000fc8000fffe03f */
[----:B------:R-:W-:-:S04]  /*9e80*/  UISETP.NE.AND UP0, UPT, UR38, 0x2, UPT ;  /* 0x000000022600788c */ /* 0x000fc8000bf05270 */
[----:B------:R-:W-:Y:S02]  /*9e90*/  USEL UR6, URZ, 0x1, UP0 ;  /* 0x000000013f067887 */ /* 0x000fe40008000000 */
[----:B------:R-:W-:Y:S02]  /*9ea0*/  USEL UR38, UR38, URZ, UP0 ;  /* 0x0000003f26267287 */ /* 0x000fe40008000000 */
[----:B------:R-:W-:Y:S01]  /*9eb0*/  ULOP3.LUT UR37, UR37, UR6, URZ, 0x3c, !UPT ;  /* 0x0000000625257292 */ /* 0x000fe2000f8e3c3f */
[----:B------:R-:W-:Y:S11]  /*9ec0*/  @!P0 BRA `(.L_x_11598) ;  /* 0x0000000000048947 */ /* 0x000ff60003800000 */
[----:B------:R-:W-:Y:S01]  /*9ed0*/  BPT.TRAP 0x1 ;  /* 0x000000040000795c */ /* 0x000fe20000300000 */
.L_x_11598:
[----:B------:R-:W0:Y:S01]  /*9ee0*/  S2UR UR22, SR_CgaCtaId ;  /* 0x00000000001679c3 */ /* 0x000e220000008800 */
[----:B------:R-:W-:Y:S01]  /*9ef0*/  UMOV UR6, 0x400 ;  /* 0x0000040000067882 */ /* 0x000fe20000000000 */
[----:B------:R-:W-:-:S05]  /*9f00*/  IMAD.U32 R7, RZ, RZ, UR37 ;  /* 0x00000025ff077e24 */ /* 0x000fca000f8e00ff */
[----:B------:R-:W-:Y:S01]  /*9f10*/  SHF.L.U32 R7, R7, 0x1f, RZ ;  /* 0x0000001f07077819 */ /* 0x000fe200000006ff */
[----:B0-----:R-:W-:-:S04]  /*9f20*/  ULEA UR6, UR22, UR6, 0x18 ;  /* 0x0000000616067291 */ /* 0x001fc8000f8ec03f */
[----:B------:R-:W-:-:S09]  /*9f30*/  ULEA UR23, UR38, UR6, 0x3 ;  /* 0x0000000626177291 */ /* 0x000fd2000f8e183f */
[----:B------:R0:W3:Y:S01]  /*9f40*/  SYNCS.PHASECHK.TRANS64.TRYWAIT P1, [UR23+0x22830], R7 ;  /* 0x02283007ff0075a7 */ /* 0x0000e20008020157 */
[----:B------:R-:W-:Y:S05]  /*9f50*/  @!P0 BRA `(.L_x_11599) ;  /* 0x0000000000048947 */ /* 0x000fea0003800000 */
[----:B------:R-:W-:Y:S01]  /*9f60*/  BPT.TRAP 0x1 ;  /* 0x000000040000795c */ /* 0x000fe20000300000 */
.L_x_11599:
[----:B---3--:R-:W-:Y:S05]  /*9f70*/  @P1 BRA `(.L_x_11600) ;  /* 0x0000000000081947 */ /* 0x008fea0003800000 */
[----:B------:R-:W3:Y:S02]  /*9f80*/  SYNCS.PHASECHK.TRANS64.TRYWAIT P1, [UR23+0x22830], R7 ;  /* 0x02283007ff0075a7 */ /* 0x000ee40008020157 */
[----:B---3--:R-:W-:Y:S05]  /*9f90*/  @!P1 BRA `(.L_x_11601) ;  /* 0x000000e800149947 */ /* 0x008fea0003800000 */
.L_x_11600:
        /* <DEDUP_REMOVED lines=26> */
.L_x_11602:
[----:B---3--:R-:W2:Y:S01]  /*a140*/  LDC R4, c[0x0][0x448] ;  /* 0x00011200ff047b82 */ /* 0x008ea20000000800 */
        /* <DEDUP_REMOVED lines=11> */
[----:B--2---:R-:W-:-:S13]  /*a200*/  ISETP.NE.AND P1, PT, R4, 0x1, PT ;  /* 0x000000010400780c */ /* 0x004fda0003f25270 */
[----:B------:R-:W2:Y:S08]  /*a210*/  @P1 LDC R5, c[0x0][0x44c] ;  /* 0x00011300ff051b82 */ /* 0x000eb00000000800 */
[----:B------:R-:W3:Y:S01]  /*a220*/  @P1 LDC R4, c[0x0][0x450] ;  /* 0x00011400ff041b82 */ /* 0x000ee20000000800 */
[----:B--2---:R-:W-:-:S05]  /*a230*/  @P1 IMAD.HI.U32 R5, R15, R5, RZ ;  /* 0x000000050f051227 */ /* 0x004fca00078e00ff */
[----:B---3--:R-:W-:Y:S02]  /*a240*/  @P1 SHF.R.U32.HI R15, RZ, R4, R5 ;  /* 0x00000004ff0f1219 */ /* 0x008fe40000011605 */
[----:B------:R-:W-:-:S03]  /*a250*/  PLOP3.LUT P1, PT, PT, PT, UP0, 0x40, 0x0 ;  /* 0x000000000000781c */ /* 0x000fc60003f2e808 */
[----:B------:R-:W2:Y:S02]  /*a260*/  SHFL.IDX PT, R20, R15, RZ, 0x1c1f ;  /* 0x001c1fff0f147589 */ /* 0x000ea400000e0000 */
[----:B--2---:R-:W-:Y:S02]  /*a270*/  IMAD.IADD R12, R14, 0x1, R20 ;  /* 0x000000010e0c7824 */ /* 0x004fe400078e0214 */
        /* <DEDUP_REMOVED lines=14> */
.L_x_11605:
[----:B------:R-:W-:-:S05]  /*a360*/  IMAD.U32 R21, RZ, RZ, UR25 ;  /* 0x00000019ff157e24 */ /* 0x000fca000f8e00ff */
[----:B------:R-:W-:-:S13]  /*a370*/  ISETP.NE.AND P1, PT, R21, 0x1, PT ;  /* 0x000000011500780c */ /* 0x000fda0003f25270 */
[----:B------:R-:W2:Y:S02]  /*a380*/  @P1 LDC.64 R4, c[0x0][0x9e8] ;  /* 0x00027a00ff041b82 */ /* 0x000ea40000000a00 */
[----:B--2---:R-:W-:-:S05]  /*a390*/  @P1 IMAD.HI.U32 R4, R20, R4, RZ ;  /* 0x0000000414041227 */ /* 0x004fca00078e00ff */
[----:B------:R-:W-:-:S07]  /*a3a0*/  @P1 SHF.R.U32.HI R20, RZ, R5, R4 ;  /* 0x00000005ff141219 */ /* 0x000fce0000011604 */
.L_x_11606:
[----:B------:R-:W-:Y:S05]  /*a3b0*/  BSYNC B0 ;  /* 0x0000000000007941 */ /* 0x000fea0003800000 */
.L_x_11604:
[----:B------:R-:W-:-:S04]  /*a3c0*/  IMAD.IADD R4, R10, 0x1, -R17 ;  /* 0x000000010a047824 */ /* 0x000fc800078e0a11 */
[----:B------:R-:W-:-:S05]  /*a3d0*/  IMAD R4, R20, R21, R4 ;  /* 0x0000001514047224 */ /* 0x000fca00078e0204 */
[----:B------:R-:W-:Y:S02]  /*a3e0*/  VIMNMX R11, R11, R4, !PT ;  /* 0x000000040b0b7248 */ /* 0x000fe40007fe0100 */
[----:B------:R-:W-:-:S07]  /*a3f0*/  VIADDMNMX R12, R4, R21, R12, PT ;  /* 0x00000015040c7246 */ /* 0x000fce000380010c */
.L_x_11603:
        /* <DEDUP_REMOVED lines=133> */
[----:B------:R-:W2:Y:S02]  /*ac50*/  SHFL.IDX PT, R11, R15, 0x1, 0x1c1f ;  /* 0x003c1f000f0b7f89 */ /* 0x000ea400000e0000 */
[----:B------:R-:W-:-:S04]  /*ac60*/  ISETP.LT.OR P6, PT, R12, 0x5a, P6 ;  /* 0x0000005a0c00780c */ /* 0x000fc800037c1670 */
[----:B------:R-:W-:Y:S02]  /*ac70*/  FSEL R197, R197, -INF , !P6 ;  /* 0xff800000c5c57808 */ /* 0x000fe40007000000 */
[----:B------:R-:W-:Y:S01]  /*ac80*/  PLOP3.LUT P6, PT, PT, PT, UP0, 0x40, 0x0 ;  /* 0x000000000000781c */ /* 0x000fe20003fce808 */
[--C-:B--2---:R-:W-:Y:S02]  /*ac90*/  IMAD.IADD R14, R14, 0x1, R11.reuse ;  /* 0x000000010e0e7824 */ /* 0x104fe400078e020b */
        /* <DEDUP_REMOVED lines=14> */
.L_x_11609:
[----:B------:R-:W-:-:S05]  /*ad80*/  IMAD.U32 R12, RZ, RZ, UR25 ;  /* 0x00000019ff0c7e24 */ /* 0x000fca000f8e00ff */
[----:B------:R-:W-:-:S13]  /*ad90*/  ISETP.NE.AND P6, PT, R12, 0x1, PT ;  /* 0x000000010c00780c */ /* 0x000fda0003fc5270 */
[----:B------:R-:W2:Y:S02]  /*ada0*/  @P6 LDC.64 R4, c[0x0][0x9e8] ;  /* 0x00027a00ff046b82 */ /* 0x000ea40000000a00 */
[----:B--2---:R-:W-:-:S05]  /*adb0*/  @P6 IMAD.HI.U32 R4, R11, R4, RZ ;  /* 0x000000040b046227 */ /* 0x004fca00078e00ff */
[----:B------:R-:W-:-:S07]  /*adc0*/  @P6 SHF.R.U32.HI R11, RZ, R5, R4 ;  /* 0x00000005ff0b6219 */ /* 0x000fce0000011604 */
.L_x_11610:
[----:B------:R-:W-:Y:S05]  /*add0*/  BSYNC B0 ;  /* 0x0000000000007941 */ /* 0x000fea0003800000 */
.L_x_11608:
[----:B------:R-:W-:-:S04]  /*ade0*/  IMAD.IADD R10, R10, 0x1, -R17 ;  /* 0x000000010a0a7824 */ /* 0x000fc800078e0a11 */
[----:B------:R-:W-:-:S05]  /*adf0*/  IMAD R10, R11, R12, R10 ;  /* 0x0000000c0b0a7224 */ /* 0x000fca00078e020a */
[----:B------:R-:W-:Y:S02]  /*ae00*/  VIMNMX R13, R13, R10, !PT ;  /* 0x0000000a0d0d7248 */ /* 0x000fe40007fe0100 */
[----:B------:R-:W-:-:S07]  /*ae10*/  VIADDMNMX R14, R10, R12, R14, PT ;  /* 0x0000000c0a0e7246 */ /* 0x000fce000380010e */
.L_x_11607:
        /* <DEDUP_REMOVED lines=61> */
[----:B------:R-:W2:Y:S01]  /*b1f0*/  SHFL.BFLY PT, R5, R4, 0x2, 0x1f ;  /* 0x0c401f0004057f89 */ /* 0x000ea200000e0000 */
        /* <DEDUP_REMOVED lines=14> */
[----:B--2---:R-:W-:Y:S02]  /*b2e0*/  FMNMX.FTZ R4, R4, R5, !PT ;  /* 0x0000000504047209 */ /* 0x004fe40007810000 */
[----:B------:R-:W-:Y:S02]  /*b2f0*/  ISETP.GT.AND P1, PT, R13, 0x30, !P1 ;  /* 0x000000300d00780c */ /* 0x000fe40004f24270 */
[----:B------:R-:W-:Y:S01]  /*b300*/  FSEL R191, R191, -INF , !P2 ;  /* 0xff800000bfbf7808 */ /* 0x000fe20005000000 */
[----:B------:R-:W2:Y:S01]  /*b310*/  SHFL.BFLY PT, R5, R4, 0x1, 0x1f ;  /* 0x0c201f0004057f89 */ /* 0x000ea200000e0000 */
        /* <DEDUP_REMOVED lines=13> */
[----:B--2---:R-:W-:-:S02]  /*b3f0*/  FMNMX.FTZ R4, R4, R5, !PT ;  /* 0x0000000504047209 */ /* 0x004fc40007810000 */
        /* <DEDUP_REMOVED lines=59> */
[----:B------:R-:W2:Y:S01]  /*b7b0*/  MUFU.EX2 R9, R9 ;  /* 0x0000000900097308 */ /* 0x000ea20000000800 */
[----:B------:R-:W-:Y:S02]  /*b7c0*/  FSEL R199, R199, -INF , !P1 ;  /* 0xff800000c7c77808 */ /* 0x000fe40004800000 */
[----:B------:R-:W-:-:S04]  /*b7d0*/  FMNMX.FTZ R5, R159, R5, !PT ;  /* 0x000000059f057209 */ /* 0x000fc80007810000 */
[----:B------:R-:W-:Y:S01]  /*b7e0*/  FMNMX.FTZ R5, R162, R5, !PT ;  /* 0x00000005a2057209 */ /* 0x000fe20007810000 */
[----:B------:R-:W3:Y:S03]  /*b7f0*/  MUFU.EX2 R153, R153 ;  /* 0x0000009900997308 */ /* 0x000ee60000000800 */
[----:B------:R-:W-:-:S04]  /*b800*/  FMNMX.FTZ R5, R163, R5, !PT ;  /* 0x00000005a3057209 */ /* 0x000fc80007810000 */
[----:B------:R-:W-:Y:S01]  /*b810*/  FMNMX.FTZ R5, R166, R5, !PT ;  /* 0x00000005a6057209 */ /* 0x000fe20007810000 */
[----:B------:R-:W4:Y:S01]  /*b820*/  MUFU.EX2 R10, R10 ;  /* 0x0000000a000a7308 */ /* 0x000f220000000800 */
[----:B--2---:R-:W-:Y:S01]  /*b830*/  FFMA.FTZ R2, R9, R2, R152 ;  /* 0x0000000209027223 */ /* 0x004fe20000010098 */
[----:B------:R-:W-:Y:S01]  /*b840*/  FMUL.FTZ R24, R24, R9 ;  /* 0x0000000918187220 */ /* 0x000fe20000410000 */
[----:B------:R-:W-:Y:S01]  /*b850*/  FMNMX.FTZ R5, R167, R5, !PT ;  /* 0x00000005a7057209 */ /* 0x000fe20007810000 */
[-C--:B------:R-:W-:Y:S01]  /*b860*/  FMUL.FTZ R25, R25, R9.reuse ;  /* 0x0000000919197220 */ /* 0x080fe20000410000 */
[-C--:B------:R-:W-:Y:S01]  /*b870*/  FMUL.FTZ R28, R28, R9.reuse ;  /* 0x000000091c1c7220 */ /* 0x080fe20000410000 */
[----:B------:R-:W-:Y:S01]  /*b880*/  FMUL.FTZ R29, R29, R9 ;  /* 0x000000091d1d7220 */ /* 0x000fe20000410000 */
[----:B------:R-:W-:Y:S01]  /*b890*/  FMNMX.FTZ R5, R170, R5, !PT ;  /* 0x00000005aa057209 */ /* 0x000fe20007810000 */
[----:B------:R-:W2:Y:S01]  /*b8a0*/  MUFU.EX2 R157, R157 ;  /* 0x0000009d009d7308 */ /* 0x000ea20000000800 */
        /* <DEDUP_REMOVED lines=8> */
[----:B----4-:R-:W-:Y:S01]  /*b930*/  FADD.FTZ R2, R10, R2 ;  /* 0x000000020a027221 */ /* 0x010fe20000010000 */
[----:B------:R-:W3:Y:S01]  /*b940*/  MUFU.EX2 R160, R160 ;  /* 0x000000a000a07308 */ /* 0x000ee20000000800 */
[----:B------:R-:W-:Y:S01]  /*b950*/  FMUL.FTZ R40, R40, R9 ;  /* 0x0000000928287220 */ /* 0x000fe20000410000 */
[----:B------:R-:W-:Y:S01]  /*b960*/  FMNMX.FTZ R5, R175, R5, !PT ;  /* 0x00000005af057209 */ /* 0x000fe20007810000 */
[-C--:B------:R-:W-:Y:S01]  /*b970*/  FMUL.FTZ R41, R41, R9.reuse ;  /* 0x0000000929297220 */ /* 0x080fe20000410000 */
[-C--:B------:R-:W-:Y:S01]  /*b980*/  FMUL.FTZ R44, R44, R9.reuse ;  /* 0x000000092c2c7220 */ /* 0x080fe20000410000 */
[----:B------:R-:W-:Y:S01]  /*b990*/  FMUL.FTZ R45, R45, R9 ;  /* 0x000000092d2d7220 */ /* 0x000fe20000410000 */
[----:B------:R-:W-:Y:S01]  /*b9a0*/  FMNMX.FTZ R5, R178, R5, !PT ;  /* 0x00000005b2057209 */ /* 0x000fe20007810000 */
[----:B--2---:R-:W-:Y:S01]  /*b9b0*/  FADD.FTZ R2, R157, R2 ;  /* 0x000000029d027221 */ /* 0x004fe20000010000 */
[----:B------:R-:W2:Y:S01]  /*b9c0*/  MUFU.EX2 R161, R161 ;  /* 0x000000a100a17308 */ /* 0x000ea20000000800 */
[----:B------:R-:W-:Y:S01]  /*b9d0*/  FMUL.FTZ R48, R48, R9 ;  /* 0x0000000930307220 */ /* 0x000fe20000410000 */
[----:B------:R-:W-:Y:S01]  /*b9e0*/  FMNMX.FTZ R5, R179, R5, !PT ;  /* 0x00000005b3057209 */ /* 0x000fe20007810000 */
[-C--:B------:R-:W-:Y:S01]  /*b9f0*/  FMUL.FTZ R49, R49, R9.reuse ;  /* 0x0000000931317220 */ /* 0x080fe20000410000 */
[-C--:B------:R-:W-:Y:S01]  /*ba00*/  FMUL.FTZ R52, R52, R9.reuse ;  /* 0x0000000934347220 */ /* 0x080fe20000410000 */
[----:B------:R-:W-:Y:S01]  /*ba10*/  FMUL.FTZ R53, R53, R9 ;  /* 0x0000000935357220 */ /* 0x000fe20000410000 */
[----:B------:R-:W-:Y:S01]  /*ba20*/  FMNMX.FTZ R5, R182, R5, !PT ;  /* 0x00000005b6057209 */ /* 0x000fe20007810000 */
[----:B------:R-:W-:Y:S01]  /*ba30*/  FMUL.FTZ R56, R56, R9 ;  /* 0x0000000938387220 */ /* 0x000fe20000410000 */
[----:B------:R-:W4:Y:S01]  /*ba40*/  MUFU.EX2 R164, R164 ;  /* 0x000000a400a47308 */ /* 0x000f220000000800 */
        /* <DEDUP_REMOVED lines=8> */
[----:B--2---:R-:W-:Y:S01]  /*bad0*/  FADD.FTZ R2, R161, R2 ;  /* 0x00000002a1027221 */ /* 0x004fe20000010000 */
[----:B------:R-:W-:Y:S01]  /*bae0*/  FMNMX.FTZ R5, R187, R5, !PT ;  /* 0x00000005bb057209 */ /* 0x000fe20007810000 */
[-C--:B------:R-:W-:Y:S01]  /*baf0*/  FMUL.FTZ R65, R65, R9.reuse ;  /* 0x0000000941417220 */ /* 0x080fe20000410000 */
[----:B------:R-:W-:Y:S01]  /*bb00*/  F2FP.F16.F32.PACK_AB R160, R161, R160 ;  /* 0x000000a0a1a0723e */ /* 0x000fe200000000ff */
[----:B------:R-:W-:Y:S01]  /*bb10*/  FMUL.FTZ R68, R68, R9 ;  /* 0x0000000944447220 */ /* 0x000fe20000410000 */
[----:B------:R-:W-:Y:S01]  /*bb20*/  FMNMX.FTZ R5, R190, R5, !PT ;  /* 0x00000005be057209 */ /* 0x000fe20007810000 */
[----:B------:R-:W-:Y:S01]  /*bb30*/  FMUL.FTZ R69, R69, R9 ;  /* 0x0000000945457220 */ /* 0x000fe20000410000 */
[----:B------:R-:W2:Y:S01]  /*bb40*/  MUFU.EX2 R168, R168 ;  /* 0x000000a800a87308 */ /* 0x000ea20000000800 */
[----:B----4-:R-:W-:Y:S01]  /*bb50*/  FADD.FTZ R2, R164, R2 ;  /* 0x00000002a4027221 */ /* 0x010fe20000010000 */
        /* <DEDUP_REMOVED lines=18> */
[-C--:B------:R-:W-:Y:S01]  /*bc80*/  FMUL.FTZ R89, R89, R9.reuse ;  /* 0x0000000959597220 */ /* 0x080fe20000410000 */
[-C--:B------:R-:W-:Y:S01]  /*bc90*/  FMUL.FTZ R92, R92, R9.reuse ;  /* 0x000000095c5c7220 */ /* 0x080fe20000410000 */
[-C--:B------:R-:W-:Y:S01]  /*bca0*/  FMUL.FTZ R93, R93, R9.reuse ;  /* 0x000000095d5d7220 */ /* 0x080fe20000410000 */
[----:B------:R-:W2:Y:S01]  /*bcb0*/  SHFL.BFLY PT, R11, R5, 0x2, 0x1f ;  /* 0x0c401f00050b7f89 */ /* 0x000ea200000e0000 */
[----:B------:R-:W5:Y:S01]  /*bcc0*/  MUFU.EX2 R173, R173 ;  /* 0x000000ad00ad7308 */ /* 0x000f620000000800 */
        /* <DEDUP_REMOVED lines=21> */
[----:B------:R-:W-:Y:S01]  /*be20*/  FMUL.FTZ R128, R128, R9 ;  /* 0x0000000980807220 */ /* 0x000fe20000410000 */
[----:B--2---:R-:W-:Y:S01]  /*be30*/  FMNMX.FTZ R5, R5, R11, !PT ;  /* 0x0000000b05057209 */ /* 0x004fe20007810000 */
[----:B------:R-:W2:Y:S01]  /*be40*/  MUFU.EX2 R180, R180 ;  /* 0x000000b400b47308 */ /* 0x000ea20000000800 */
[----:B----4-:R-:W-:Y:S01]  /*be50*/  FADD.FTZ R2, R176, R2 ;  /* 0x00000002b0027221 */ /* 0x010fe20000010000 */
[-C--:B------:R-:W-:Y:S01]  /*be60*/  FMUL.FTZ R129, R129, R9.reuse ;  /* 0x0000000981817220 */ /* 0x080fe20000410000 */
[-C--:B------:R-:W-:Y:S01]  /*be70*/  FMUL.FTZ R132, R132, R9.reuse ;  /* 0x0000000984847220 */ /* 0x080fe20000410000 */
[----:B------:R-:W4:Y:S01]  /*be80*/  SHFL.BFLY PT, R11, R5, 0x1, 0x1f ;  /* 0x0c201f00050b7f89 */ /* 0x000f2200000e0000 */
        /* <DEDUP_REMOVED lines=12> */
[----:B--2---:R-:W-:-:S07]  /*bf50*/  FADD.FTZ R2, R180, R2 ;  /* 0x00000002b4027221 */ /* 0x004fce0000010000 */
[----:B------:R-:W2:Y:S01]  /*bf60*/  MUFU.EX2 R185, R185 ;  /* 0x000000b900b97308 */ /* 0x000ea20000000800 */
[----:B-----5:R-:W-:Y:S01]  /*bf70*/  FADD.FTZ R2, R181, R2 ;  /* 0x00000002b5027221 */ /* 0x020fe20000010000 */
[----:B----4-:R-:W-:-:S04]  /*bf80*/  FMNMX.FTZ R5, R5, R11, !PT ;  /* 0x0000000b05057209 */ /* 0x010fc80007810000 */
[C---:B------:R-:W-:Y:S01]  /*bf90*/  FSETP.NEU.FTZ.AND P1, PT, R5.reuse, -INF , PT ;  /* 0xff8000000500780b */ /* 0x040fe20003f3d000 */
[----:B------:R-:W-:Y:S01]  /*bfa0*/  FMUL.FTZ R12, R5, UR10 ;  /* 0x0000000a050c7c20 */ /* 0x000fe20008410000 */
[----:B------:R-:W4:Y:S01]  /*bfb0*/  MUFU.EX2 R188, R188 ;  /* 0x000000bc00bc7308 */ /* 0x000f220000000800 */
[----:B---3--:R-:W-:-:S03]  /*bfc0*/  FADD.FTZ R2, R184, R2 ;  /* 0x00000002b8027221 */ /* 0x008fc60000010000 */
[----:B------:R-:W-:Y:S01]  /*bfd0*/  FSEL R12, R12, RZ, P1 ;  /* 0x000000ff0c0c7208 */ /* 0x000fe20000800000 */
[----:B--2---:R-:W-:-:S03]  /*bfe0*/  FADD.FTZ R2, R185, R2 ;  /* 0x00000002b9027221 */ /* 0x004fc60000010000 */
[----:B------:R-:W-:Y:S01]  /*bff0*/  MUFU.EX2 R189, R189 ;  /* 0x000000bd00bd7308 */ /* 0x000fe20000000800 */
[--C-:B------:R-:W-:Y:S01]  /*c000*/  FFMA.FTZ R20, R158, UR10, -R12.reuse ;  /* 0x0000000a9e147c23 */ /* 0x100fe2000801080c */
[----:B------:R-:W-:Y:S01]  /*c010*/  F2FP.F16.F32.PACK_AB R158, R157, R10 ;  /* 0x0000000a9d9e723e */ /* 0x000fe200000000ff */
[--C-:B------:R-:W-:Y:S01]  /*c020*/  FFMA.FTZ R154, R154, UR10, -R12.reuse ;  /* 0x0000000a9a9a7c23 */ /* 0x100fe2000801080c */
[----:B------:R-:W-:Y:S01]  /*c030*/  FSEL R10, R5, RZ, P1 ;  /* 0x000000ff050a7208 */ /* 0x000fe20000800000 */
[--C-:B------:R-:W-:Y:S01]  /*c040*/  FFMA.FTZ R155, R155, UR10, -R12.reuse ;  /* 0x0000000a9b9b7c23 */ /* 0x100fe2000801080c */
[--C-:B------:R-:W-:Y:S01]  /*c050*/  FFMA.FTZ R159, R159, UR10, -R12.reuse ;  /* 0x0000000a9f9f7c23 */ /* 0x100fe2000801080c */
[----:B------:R-:W-:Y:S01]  /*c060*/  FFMA.FTZ R15, R162, UR10, -R12 ;  /* 0x0000000aa20f7c23 */ /* 0x000fe2000801080c */
[----:B------:R-:W-:Y:S01]  /*c070*/  MUFU.EX2 R20, R20 ;  /* 0x0000001400147308 */ /* 0x000fe20000000800 */
[----:B------:R-:W-:Y:S01]  /*c080*/  FADD.FTZ R10, -R10, R8 ;  /* 0x000000080a0a7221 */ /* 0x000fe20000010100 */
        /* <DEDUP_REMOVED lines=12> */
[----:B------:R-:W-:Y:S01]  /*c150*/  F2FP.F16.F32.PACK_AB R164, R169, R168 ;  /* 0x000000a8a9a4723e */ /* 0x000fe200000000ff */
[--C-:B------:R-:W-:Y:S01]  /*c160*/  FFMA.FTZ R182, R182, UR10, -R12.reuse ;  /* 0x0000000ab6b67c23 */ /* 0x100fe2000801080c */
[----:B------:R-:W2:Y:S01]  /*c170*/  MUFU.EX2 R8, R8 ;  /* 0x0000000800087308 */ /* 0x000ea20000000800 */
        /* <DEDUP_REMOVED lines=11> */
[----:B------:R-:W-:Y:S01]  /*c230*/  FFMA.FTZ R12, R199, UR10, -R12 ;  /* 0x0000000ac70c7c23 */ /* 0x000fe2000801080c */
[----:B----4-:R-:W-:Y:S01]  /*c240*/  FADD.FTZ R2, R188, R2 ;  /* 0x00000002bc027221 */ /* 0x010fe20000010000 */
[----:B------:R-:W-:-:S02]  /*c250*/  F2FP.F16.F32.PACK_AB R170, R181, R180 ;  /* 0x000000b4b5aa723e */ /* 0x000fc400000000ff */
[----:B------:R-:W4:Y:S01]  /*c260*/  MUFU.EX2 R159, R159 ;  /* 0x0000009f009f7308 */ /* 0x000f220000000800 */
[----:B--2---:R-:W-:Y:S01]  /*c270*/  FFMA.FTZ R0, R8, R0, R154 ;  /* 0x0000000008007223 */ /* 0x004fe2000001009a */
[----:B------:R-:W-:Y:S01]  /*c280*/  FADD.FTZ R2, R189, R2 ;  /* 0x00000002bd027221 */ /* 0x000fe20000010000 */
[----:B------:R-:W-:Y:S01]  /*c290*/  F2FP.F16.F32.PACK_AB R172, R185, R184 ;  /* 0x000000b8b9ac723e */ /* 0x000fe200000000ff */
[----:B------:R-:W-:Y:S01]  /*c2a0*/  FMUL.FTZ R26, R26, R8 ;  /* 0x000000081a1a7220 */ /* 0x000fe20000410000 */
[----:B------:R-:W-:Y:S01]  /*c2b0*/  F2FP.F16.F32.PACK_AB R174, R189, R188 ;  /* 0x000000bcbdae723e */ /* 0x000fe200000000ff */
[-C--:B------:R-:W-:Y:S01]  /*c2c0*/  FMUL.FTZ R27, R27, R8.reuse ;  /* 0x000000081b1b7220 */ /* 0x080fe20000410000 */
[----:B------:R-:W-:Y:S01]  /*c2d0*/  FMUL.FTZ R30, R30, R8 ;  /* 0x000000081e1e7220 */ /* 0x000fe20000410000 */
[----:B------:R-:W2:Y:S01]  /*c2e0*/  MUFU.EX2 R15, R15 ;  /* 0x0000000f000f7308 */ /* 0x000ea20000000800 */
[C---:B---3--:R-:W-:Y:S01]  /*c2f0*/  FADD.FTZ R0, R155.reuse, R0 ;  /* 0x000000009b007221 */ /* 0x048fe20000010000 */
[----:B------:R-:W-:Y:S01]  /*c300*/  F2FP.F16.F32.PACK_AB R157, R155, R154 ;  /* 0x0000009a9b9d723e */ /* 0x000fe200000000ff */
[-C--:B------:R-:W-:Y:S01]  /*c310*/  FMUL.FTZ R31, R31, R8.reuse ;  /* 0x000000081f1f7220 */ /* 0x080fe20000410000 */
[-C--:B------:R-:W-:Y:S01]  /*c320*/  FMUL.FTZ R34, R34, R8.reuse ;  /* 0x0000000822227220 */ /* 0x080fe20000410000 */
[----:B------:R-:W-:Y:S01]  /*c330*/  FADD.FTZ R0, R20, R0 ;  /* 0x0000000014007221 */ /* 0x000fe20000010000 */
        /* <DEDUP_REMOVED lines=86> */
[----:B------:R-:W-:-:S04]  /*c8a0*/  FMUL.FTZ R151, R151, R8 ;  /* 0x0000000897977220 */ /* 0x000fc80000410000 */
        /* <DEDUP_REMOVED lines=28> */
[----:B--2---:R-:W-:Y:S01]  /*ca70*/  FADD.FTZ R0, R179, R0 ;  /* 0x00000000b3007221 */ /* 0x004fe20000010000 */
[C---:B---3--:R-:W-:Y:S01]  /*ca80*/  FADD.FTZ R2, R178.reuse, R2 ;  /* 0x00000002b2027221 */ /* 0x048fe20000010000 */
[----:B------:R-:W-:Y:S02]  /*ca90*/  F2FP.F16.F32.PACK_AB R178, R178, R196 ;  /* 0x000000c4b2b2723e */ /* 0x000fe400000000ff */
[C---:B----4-:R-:W-:Y:S01]  /*caa0*/  FADD.FTZ R0, R12.reuse, R0 ;  /* 0x000000000c007221 */ /* 0x050fe20000010000 */
[----:B------:R-:W-:Y:S01]  /*cab0*/  F2FP.F16.F32.PACK_AB R179, R12, R179 ;  /* 0x000000b30cb3723e */ /* 0x000fe200000000ff */
[----:B------:R-:W-:Y:S06]  /*cac0*/  @!P0 BRA `(.L_x_11611) ;  /* 0x0000000000048947 */ /* 0x000fec0003800000 */
[----:B------:R-:W-:Y:S01]  /*cad0*/  BPT.TRAP 0x1 ;  /* 0x000000040000795c */ /* 0x000fe20000300000 */
.L_x_11611:
[----:B------:R2:W3:Y:S01]  /*cae0*/  SYNCS.PHASECHK.TRANS64.TRYWAIT P1, [UR23+0x22850], R7 ;  /* 0x02285007ff0075a7 */ /* 0x0004e20008020157 */
[----:B------:R-:W-:Y:S05]  /*caf0*/  @!P0 BRA `(.L_x_11612) ;  /* 0x0000000000048947 */ /* 0x000fea0003800000 */
[----:B------:R-:W-:Y:S01]  /*cb00*/  BPT.TRAP 0x1 ;  /* 0x000000040000795c */ /* 0x000fe20000300000 */
.L_x_11612:
[----:B---3--:R-:W-:Y:S05]  /*cb10*/  @P1 BRA `(.L_x_11613) ;  /* 0x0000000000081947 */ /* 0x008fea0003800000 */
[----:B------:R-:W3:Y:S02]  /*cb20*/  SYNCS.PHASECHK.TRANS64.TRYWAIT P1, [UR23+0x22850], R7 ;  /* 0x02285007ff0075a7 */ /* 0x000ee40008020157 */
[----:B---3--:R-:W-:Y:S05]  /*cb30*/  @!P1 BRA `(.L_x_11614) ;  /* 0x000000bc00449947 */ /* 0x008fea0003800000 */
.L_x_11613:
        /* <DEDUP_REMOVED lines=42> */
.L_x_11615:
        /* <DEDUP_REMOVED lines=8> */
.L_x_11597:
[----:B------:R-:W0:Y:S01]  /*ce60*/  SHFL.BFLY PT, R7, R2, 0x2, 0x1f ;  /* 0x0c401f0002077f89 */ /* 0x000e2200000e0000 */
[----:B------:R-:W-:Y:S01]  /*ce70*/  UIADD3 UR38, UR38, 0x1, URZ ;  /* 0x0000000126267890 */ /* 0x000fe2000fffe03f */
[----:B------:R1:W-:Y:S06]  /*ce80*/  BAR.ARV R3, 0x100 ;  /* 0x000400030000751d */ /* 0x0003ec0000002000 */
[----:B------:R-:W-:Y:S02]  /*ce90*/  UISETP.NE.AND UP0, UPT, UR38, 0x2, UPT ;  /* 0x000000022600788c */ /* 0x000fe4000bf05270 */
[----:B------:R-:W-:Y:S06]  /*cea0*/  BAR.ARV 0x8, 0x180 ;  /* 0x0206000000007b1d */ /* 0x000fec0000002000 */
[----:B-12---:R-:W-:Y:S01]  /*ceb0*/  IMAD.MOV.U32 R3, RZ, RZ, -0x800000 ;  /* 0xff800000ff037424 */ /* 0x006fe200078e00ff */
[----:B------:R-:W-:Y:S01]  /*cec0*/  USEL UR4, URZ, 0x1, UP0 ;  /* 0x000000013f047887 */ /* 0x000fe20008000000 */
[----:B------:R-:W1:Y:S01]  /*ced0*/  SHFL.BFLY PT, R9, R0, 0x2, 0x1f ;  /* 0x0c401f0000097f89 */ /* 0x000e6200000e0000 */
[----:B------:R-:W-:Y:S01]  /*cee0*/  PLOP3.LUT P0, PT, PT, PT, PT, 0x8, 0x0 ;  /* 0x000000000000781c */ /* 0x000fe20003f0e170 */
[----:B------:R-:W-:Y:S01]  /*cef0*/  UIADD3 UR36, UR36, 0x1, URZ ;  /* 0x0000000124247890 */ /* 0x000fe2000fffe03f */
[----:B0-----:R-:W-:Y:S01]  /*cf00*/  FADD.FTZ R8, R7, R2 ;  /* 0x0000000207087221 */ /* 0x001fe20000010000 */
[----:B------:R-:W-:-:S02]  /*cf10*/  USEL UR38, UR38, URZ, UP0 ;  /* 0x0000003f26267287 */ /* 0x000fc40008000000 */
[----:B------:R-:W-:Y:S02]  /*cf20*/  ULOP3.LUT UR37, UR37, UR4, URZ, 0x3c, !UPT ;  /* 0x0000000425257292 */ /* 0x000fe4000f8e3c3f */
[----:B------:R-:W0:Y:S01]  /*cf30*/  SHFL.BFLY PT, R7, R8, 0x1, 0x1f ;  /* 0x0c201f0008077f89 */ /* 0x000e2200000e0000 */
[----:B-1----:R-:W-:Y:S01]  /*cf40*/  FADD.FTZ R9, R9, R0 ;  /* 0x0000000009097221 */ /* 0x002fe20000010000 */
[----:B------:R-:W-:-:S04]  /*cf50*/  IMAD.MOV.U32 R0, RZ, RZ, RZ ;  /* 0x000000ffff007224 */ /* 0x000fc800078e00ff */
        /* <DEDUP_REMOVED lines=147> */
.L_x_11538:
        /* <DEDUP_REMOVED lines=16> */
[----:B------:R-:W-:Y:S02]  /*d990*/  F2FP.F16.F32.PACK_AB R7, R31, R30 ;  /* 0x0000001e1f07723e */ /* 0x000fe400000000ff */
[----:B------:R-:W-:Y:S02]  /*d9a0*/  F2FP.F16.F32.PACK_AB R10, R37, R36 ;  /* 0x00000024250a723e */ /* 0x000fe400000000ff */
[----:B------:R-:W-:Y:S01]  /*d9b0*/  BAR.SYNC.DEFER_BLOCKING 0x1, 0x100 ;  /* 0x0044000000007b1d */ /* 0x000fe20000010000 */
[----:B------:R-:W-:-:S05]  /*d9c0*/  UISETP.NE.AND UP0, UPT, UR44, URZ, UPT ;  /* 0x0000003f2c00728c */ /* 0x000fca000bf05270 */
[----:B------:R-:W-:Y:S01]  /*d9d0*/  ULDC UR20, c[0x0][0xbe8] ;  /* 0x0002fa0000147ab9 */ /* 0x000fe20000000800 */
[----:B------:R-:W-:Y:S01]  /*d9e0*/  UMOV UR10, UR8 ;  /* 0x00000008000a7c82 */ /* 0x000fe20008000000 */
[----:B0-----:R-:W-:Y:S01]  /*d9f0*/  UMOV UR11, UR4 ;  /* 0x00000004000b7c82 */ /* 0x001fe20008000000 */
[----:B------:R-:W-:Y:S01]  /*da00*/  ULDC UR4, c[0x0][0xad4] ;  /* 0x0002b50000047ab9 */ /* 0x000fe20000000800 */
[----:B--2---:R-:W-:-:S03]  /*da10*/  IMAD.WIDE R18, R0, R18, UR10 ;  /* 0x0000000a00127e25 */ /* 0x004fc6000f8e0212 */
[C---:B------:R-:W-:Y:S02]  /*da20*/  IADD3 R9, P1, R18.reuse, 0x20, RZ ;  /* 0x0000002012097810 */ /* 0x040fe40007f3e0ff */
[----:B------:R-:W-:Y:S02]  /*da30*/  LOP3.LUT R5, R18, 0x380, RZ, 0xc0, !PT ;  /* 0x0000038012057812 */ /* 0x000fe400078ec0ff */
[----:B------:R-:W-:Y:S02]  /*da40*/  LOP3.LUT R8, R9, 0x380, RZ, 0xc0, !PT ;  /* 0x0000038009087812 */ /* 0x000fe400078ec0ff */
[----:B------:R-:W-:Y:S02]  /*da50*/  SHF.R.U64 R5, R5, 0x3, RZ ;  /* 0x0000000305057819 */ /* 0x000fe400000012ff */
[----:B------:R-:W-:Y:S02]  /*da60*/  SHF.R.U64 R8, R8, 0x3, RZ ;  /* 0x0000000308087819 */ /* 0x000fe400000012ff */
[----:B------:R-:W-:-:S02]  /*da70*/  IADD3 R157, P0, R18, 0x40, RZ ;  /* 0x00000040129d7810 */ /* 0x000fc40007f1e0ff */
[----:B------:R-:W-:Y:S01]  /*da80*/  LOP3.LUT R8, R8, R9, RZ, 0x3c, !PT ;  /* 0x0000000908087212 */ /* 0x000fe200078e3cff */
[--C-:B------:R-:W-:Y:S01]  /*da90*/  IMAD.X R9, RZ, RZ, R19.reuse, P1 ;  /* 0x000000ffff097224 */ /* 0x100fe200008e0613 */
[C---:B------:R-:W-:Y:S02]  /*daa0*/  IADD3 R163, P3, R18.reuse, 0x4000, RZ ;  /* 0x0000400012a37810 */ /* 0x040fe40007f7e0ff */
[C---:B------:R-:W-:Y:S02]  /*dab0*/  IADD3 R165, P6, R18.reuse, 0x4020, RZ ;  /* 0x0000402012a57810 */ /* 0x040fe40007fde0ff */
[----:B------:R-:W-:Y:S02]  /*dac0*/  IADD3 R169, P1, R18, 0x8000, RZ ;  /* 0x0000800012a97810 */ /* 0x000fe40007f3e0ff */
[----:B------:R-:W-:Y:S01]  /*dad0*/  LOP3.LUT R4, R5, R18, RZ, 0x3c, !PT ;  /* 0x0000001205047212 */ /* 0x000fe200078e3cff */
[----:B------:R-:W-:Y:S01]  /*dae0*/  IMAD.MOV.U32 R5, RZ, RZ, R19 ;  /* 0x000000ffff057224 */ /* 0x000fe200078e0013 */
[----:B------:R-:W-:-:S02]  /*daf0*/  LOP3.LUT R156, R157, 0x380, RZ, 0xc0, !PT ;  /* 0x000003809d9c7812 */ /* 0x000fc400078ec0ff */
[C---:B------:R-:W-:Y:S02]  /*db00*/  IADD3 R159, P4, R18.reuse, 0x60, RZ ;  /* 0x00000060129f7810 */ /* 0x040fe40007f9e0ff */
[----:B------:R-:W-:Y:S02]  /*db10*/  IADD3 R167, P5, R18, 0x4040, RZ ;  /* 0x0000404012a77810 */ /* 0x000fe40007fbe0ff */
[----:B------:R-:W-:Y:S02]  /*db20*/  LOP3.LUT R162, R163, 0x380, RZ, 0xc0, !PT ;  /* 0x00000380a3a27812 */ /* 0x000fe400078ec0ff */
[----:B------:R-:W-:Y:S02]  /*db30*/  LOP3.LUT R164, R165, 0x380, RZ, 0xc0, !PT ;  /* 0x00000380a5a47812 */ /* 0x000fe400078ec0ff */
[----:B------:R-:W-:Y:S02]  /*db40*/  LOP3.LUT R168, R169, 0x380, RZ, 0xc0, !PT ;  /* 0x00000380a9a87812 */ /* 0x000fe400078ec0ff */
[----:B------:R-:W-:-:S02]  /*db50*/  SHF.R.U64 R156, R156, 0x3, RZ ;  /* 0x000000039c9c7819 */ /* 0x000fc400000012ff */
[----:B------:R-:W-:Y:S02]  /*db60*/  LOP3.LUT R158, R159, 0x380, RZ, 0xc0, !PT ;  /* 0x000003809f9e7812 */ /* 0x000fe400078ec0ff */
[----:B------:R-:W-:Y:S02]  /*db70*/  MOV R13, R4 ;  /* 0x00000004000d7202 */ /* 0x000fe40000000f00 */
[----:B------:R-:W-:Y:S02]  /*db80*/  LOP3.LUT R166, R167, 0x380, RZ, 0xc0, !PT ;  /* 0x00000380a7a67812 */ /* 0x000fe400078ec0ff */
[----:B------:R-:W-:Y:S02]  /*db90*/  SHF.R.U64 R162, R162, 0x3, RZ ;  /* 0x00000003a2a27819 */ /* 0x000fe400000012ff */
[----:B------:R-:W-:Y:S02]  /*dba0*/  SHF.R.U64 R164, R164, 0x3, RZ ;  /* 0x00000003a4a47819 */ /* 0x000fe400000012ff */
[----:B------:R-:W-:-:S02]  /*dbb0*/  F2FP.F16.F32.PACK_AB R4, R25, R24 ;  /* 0x000000181904723e */ /* 0x000fc400000000ff */
[----:B------:R-:W-:Y:S02]  /*dbc0*/  F2FP.F16.F32.PACK_AB R5, R27, R26 ;  /* 0x0000001a1b05723e */ /* 0x000fe400000000ff */
[----:B------:R-:W-:Y:S02]  /*dbd0*/  SHF.R.U64 R168, R168, 0x3, RZ ;  /* 0x00000003a8a87819 */ /* 0x000fe400000012ff */
[----:B------:R-:W-:Y:S01]  /*dbe0*/  IADD3 R11, P2, R18, 0x4060, RZ ;  /* 0x00004060120b7810 */ /* 0x000fe20007f5e0ff */
[----:B------:R0:W-:Y:S01]  /*dbf0*/  STSM.16.M88.4 [R13], R4 ;  /* 0x000000040d007844 */ /* 0x0001e20000000200 */
[----:B------:R-:W-:Y:S01]  /*dc00*/  LOP3.LUT R156, R156, R157, RZ, 0x3c, !PT ;  /* 0x0000009d9c9c7212 */ /* 0x000fe200078e3cff */
[----:B------:R-:W-:Y:S01]  /*dc10*/  IMAD.X R157, RZ, RZ, R19, P0 ;  /* 0x000000ffff9d7224 */ /* 0x000fe200000e0613 */
        /* <DEDUP_REMOVED lines=8> */
[----:B------:R-:W-:Y:S02]  /*dca0*/  LOP3.LUT R12, R11, 0x380, RZ, 0xc0, !PT ;  /* 0x000003800b0c7812 */ /* 0x000fe400078ec0ff */
[C---:B------:R-:W-:Y:S01]  /*dcb0*/  IADD3 R15, P0, R18.reuse, 0x8020, RZ ;  /* 0x00008020120f7810 */ /* 0x040fe20007f1e0ff */
[----:B0-----:R-:W-:Y:S01]  /*dcc0*/  IMAD.X R13, RZ, RZ, R19, P2 ;  /* 0x000000ffff0d7224 */ /* 0x001fe200010e0613 */
[----:B------:R-:W-:-:S02]  /*dcd0*/  IADD3 R153, P3, R18, 0x8060, RZ ;  /* 0x0000806012997810 */ /* 0x000fc40007f7e0ff */
[C---:B------:R-:W-:Y:S02]  /*dce0*/  IADD3 R155, P6, R18.reuse, 0xc000, RZ ;  /* 0x0000c000129b7810 */ /* 0x040fe40007fde0ff */
[----:B------:R-:W-:Y:S02]  /*dcf0*/  IADD3 R5, P1, R18, 0xc060, RZ ;  /* 0x0000c06012057810 */ /* 0x000fe40007f3e0ff */
[----:B------:R-:W-:Y:S01]  /*dd00*/  LOP3.LUT R158, R158, R159, RZ, 0x3c, !PT ;  /* 0x0000009f9e9e7212 */ /* 0x000fe200078e3cff */
[--C-:B------:R-:W-:Y:S01]  /*dd10*/  IMAD.X R159, RZ, RZ, R19.reuse, P4 ;  /* 0x000000ffff9f7224 */ /* 0x100fe200020e0613 */
[----:B------:R-:W-:Y:S01]  /*dd20*/  LOP3.LUT R166, R166, R167, RZ, 0x3c, !PT ;  /* 0x000000a7a6a67212 */ /* 0x000fe200078e3cff */
[----:B------:R-:W-:Y:S01]  /*dd30*/  IMAD.X R167, RZ, RZ, R19, P5 ;  /* 0x000000ffffa77224 */ /* 0x000fe200028e0613 */
[----:B------:R-:W-:Y:S02]  /*dd40*/  SHF.R.U64 R12, R12, 0x3, RZ ;  /* 0x000000030c0c7819 */ /* 0x000fe400000012ff */
[----:B------:R-:W-:-:S02]  /*dd50*/  LOP3.LUT R14, R15, 0x380, RZ, 0xc0, !PT ;  /* 0x000003800f0e7812 */ /* 0x000fc400078ec0ff */
[C---:B------:R-:W-:Y:S02]  /*dd60*/  IADD3 R171, P4, R18.reuse, 0x8040, RZ ;  /* 0x0000804012ab7810 */ /* 0x040fe40007f9e0ff */
[C---:B------:R-:W-:Y:S02]  /*dd70*/  IADD3 R161, P5, R18.reuse, 0xc020, RZ ;  /* 0x0000c02012a17810 */ /* 0x040fe40007fbe0ff */
[----:B------:R-:W-:Y:S02]  /*dd80*/  IADD3 R21, P2, R18, 0xc040, RZ ;  /* 0x0000c04012157810 */ /* 0x000fe40007f5e0ff */
[----:B------:R-:W-:Y:S02]  /*dd90*/  LOP3.LUT R152, R153, 0x380, RZ, 0xc0, !PT ;  /* 0x0000038099987812 */ /* 0x000fe400078ec0ff */
[----:B------:R-:W-:Y:S02]  /*dda0*/  LOP3.LUT R154, R155, 0x380, RZ, 0xc0, !PT ;  /* 0x000003809b9a7812 */ /* 0x000fe400078ec0ff */
[----:B------:R-:W-:-:S02]  /*ddb0*/  LOP3.LUT R18, R5, 0x380, RZ, 0xc0, !PT ;  /* 0x0000038005127812 */ /* 0x000fc400078ec0ff */
[----:B------:R-:W-:Y:S02]  /*ddc0*/  LOP3.LUT R12, R12, R11, RZ, 0x3c, !PT ;  /* 0x0000000b0c0c7212 */ /* 0x000fe400078e3cff */
[----:B------:R-:W-:Y:S02]  /*ddd0*/  MOV R0, R8 ;  /* 0x0000000800007202 */ /* 0x000fe40000000f00 */
[----:B------:R-:W-:Y:S02]  /*dde0*/  SHF.R.U64 R14, R14, 0x3, RZ ;  /* 0x000000030e0e7819 */ /* 0x000fe400000012ff */
[----:B------:R-:W-:Y:S02]  /*ddf0*/  F2FP.F16.F32.PACK_AB R8, R33, R32 ;  /* 0x000000202108723e */ /* 0x000fe400000000ff */
[----:B------:R-:W-:Y:S02]  /*de00*/  F2FP.F16.F32.PACK_AB R9, R35, R34 ;  /* 0x000000222309723e */ /* 0x000fe400000000ff */
[----:B------:R-:W-:-:S02]  /*de10*/  F2FP.F16.F32.PACK_AB R11, R39, R38 ;  /* 0x00000026270b723e */ /* 0x000fc400000000ff */
[----:B------:R-:W-:Y:S02]  /*de20*/  SHF.R.U64 R152, R152, 0x3, RZ ;  /* 0x0000000398987819 */ /* 0x000fe400000012ff */
[----:B------:R-:W-:Y:S01]  /*de30*/  SHF.R.U64 R154, R154, 0x3, RZ ;  /* 0x000000039a9a7819 */ /* 0x000fe200000012ff */
[----:B------:R0:W-:Y:S01]  /*de40*/  STSM.16.M88.4 [R0], R8 ;  /* 0x0000000800007844 */ /* 0x0001e20000000200 */
[----:B------:R-:W-:Y:S02]  /*de50*/  LOP3.LUT R20, R21, 0x380, RZ, 0xc0, !PT ;  /* 0x0000038015147812 */ /* 0x000fe400078ec0ff */
[----:B------:R-:W-:Y:S02]  /*de60*/  SHF.R.U64 R18, R18, 0x3, RZ ;  /* 0x0000000312127819 */ /* 0x000fe400000012ff */
[----:B------:R-:W-:Y:S01]  /*de70*/  LOP3.LUT R14, R14, R15, RZ, 0x3c, !PT ;  /* 0x0000000f0e0e7212 */ /* 0x000fe200078e3cff */
[----:B------:R-:W-:Y:S01]  /*de80*/  IMAD.X R15, RZ, RZ, R19, P0 ;  /* 0x000000ffff0f7224 */ /* 0x000fe200000e0613 */
[----:B------:R-:W-:-:S02]  /*de90*/  LOP3.LUT R170, R171, 0x380, RZ, 0xc0, !PT ;  /* 0x00000380abaa7812 */ /* 0x000fc400078ec0ff */
[----:B------:R-:W-:Y:S01]  /*dea0*/  LOP3.LUT R152, R152, R153, RZ, 0x3c, !PT ;  /* 0x0000009998987212 */ /* 0x000fe200078e3cff */
[--C-:B------:R-:W-:Y:S01]  /*deb0*/  IMAD.X R153, RZ, RZ, R19.reuse, P3 ;  /* 0x000000ffff997224 */ /* 0x100fe200018e0613 */
[----:B------:R-:W-:Y:S01]  /*dec0*/  LOP3.LUT R154, R154, R155, RZ, 0x3c, !PT ;  /* 0x0000009b9a9a7212 */ /* 0x000fe200078e3cff */
[----:B------:R-:W-:Y:S01]  /*ded0*/  IMAD.X R155, RZ, RZ, R19, P6 ;  /* 0x000000ffff9b7224 */ /* 0x000fe200030e0613 */
[----:B------:R-:W-:Y:S02]  /*dee0*/  SHF.R.U64 R20, R20, 0x3, RZ ;  /* 0x0000000314147819 */ /* 0x000fe400000012ff */
[----:B------:R-:W-:Y:S02]  /*def0*/  LOP3.LUT R18, R18, R5, RZ, 0x3c, !PT ;  /* 0x0000000512127212 */ /* 0x000fe400078e3cff */
[----:B------:R-:W-:Y:S02]  /*df00*/  MOV R156, R156 ;  /* 0x0000009c009c7202 */ /* 0x000fe40000000f00 */
[----:B------:R-:W-:-:S02]  /*df10*/  F2FP.F16.F32.PACK_AB R4, R41, R40 ;  /* 0x000000282904723e */ /* 0x000fc400000000ff */
[----:B------:R-:W-:Y:S02]  /*df20*/  F2FP.F16.F32.PACK_AB R5, R43, R42 ;  /* 0x0000002a2b05723e */ /* 0x000fe400000000ff */
[----:B------:R-:W-:Y:S02]  /*df30*/  F2FP.F16.F32.PACK_AB R6, R45, R44 ;  /* 0x0000002c2d06723e */ /* 0x000fe400000000ff */
[----:B------:R-:W-:Y:S02]  /*df40*/  F2FP.F16.F32.PACK_AB R7, R47, R46 ;  /* 0x0000002e2f07723e */ /* 0x000fe400000000ff */
[----:B------:R-:W-:Y:S02]  /*df50*/  MOV R158, R158 ;  /* 0x0000009e009e7202 */ /* 0x000fe40000000f00 */
[----:B0-----:R-:W-:Y:S01]  /*df60*/  F2FP.F16.F32.PACK_AB R8, R49, R48 ;  /* 0x000000303108723e */ /* 0x001fe200000000ff */
[----:B------:R0:W-:Y:S01]  /*df70*/  STSM.16.M88.4 [R156], R4 ;  /* 0x000000049c007844 */ /* 0x0001e20000000200 */
[----:B------:R-:W-:-:S02]  /*df80*/  F2FP.F16.F32.PACK_AB R9, R51, R50 ;  /* 0x000000323309723e */ /* 0x000fc400000000ff */
[----:B------:R-:W-:Y:S02]  /*df90*/  F2FP.F16.F32.PACK_AB R10, R53, R52 ;  /* 0x00000034350a723e */ /* 0x000fe400000000ff */
[----:B------:R-:W-:Y:S02]  /*dfa0*/  F2FP.F16.F32.PACK_AB R11, R55, R54 ;  /* 0x00000036370b723e */ /* 0x000fe400000000ff */
[----:B------:R-:W-:Y:S02]  /*dfb0*/  SHF.R.U64 R170, R170, 0x3, RZ ;  /* 0x00000003aaaa7819 */ /* 0x000fe400000012ff */
[----:B------:R-:W-:Y:S01]  /*dfc0*/  LOP3.LUT R160, R161, 0x380, RZ, 0xc0, !PT ;  /* 0x00000380a1a07812 */ /* 0x000fe200078ec0ff */
[----:B------:R-:W-:Y:S01]  /*dfd0*/  STSM.16.M88.4 [R158], R8 ;  /* 0x000000089e007844 */ /* 0x000fe20000000200 */
[----:B------:R-:W-:Y:S02]  /*dfe0*/  LOP3.LUT R20, R20, R21, RZ, 0x3c, !PT ;  /* 0x0000001514147212 */ /* 0x000fe400078e3cff */
[----:B------:R-:W-:-:S02]  /*dff0*/  MOV R165, R164 ;  /* 0x000000a400a57202 */ /* 0x000fc40000000f00 */
[----:B------:R-:W-:Y:S02]  /*e000*/  MOV R21, R162 ;  /* 0x000000a200157202 */ /* 0x000fe40000000f00 */
[----:B------:R-:W-:Y:S02]  /*e010*/  MOV R0, R12 ;  /* 0x0000000c00007202 */ /* 0x000fe40000000f00 */
[----:B------:R-:W-:Y:S02]  /*e020*/  MOV R164, R14 ;  /* 0x0000000e00a47202 */ /* 0x000fe40000000f00 */
[----:B------:R-:W-:Y:S02]  /*e030*/  F2FP.F16.F32.PACK_AB R12, R57, R56 ;  /* 0x00000038390c723e */ /* 0x000fe400000000ff */
[----:B------:R-:W-:Y:S02]  /*e040*/  F2FP.F16.F32.PACK_AB R13, R59, R58 ;  /* 0x0000003a3b0d723e */ /* 0x000fe400000000ff */
[----:B------:R-:W-:-:S02]  /*e050*/  F2FP.F16.F32.PACK_AB R14, R61, R60 ;  /* 0x0000003c3d0e723e */ /* 0x000fc400000000ff */
[----:B------:R-:W-:Y:S02]  /*e060*/  F2FP.F16.F32.PACK_AB R15, R63, R62 ;  /* 0x0000003e3f0f723e */ /* 0x000fe400000000ff */
[----:B------:R-:W-:Y:S02]  /*e070*/  MOV R162, R152 ;  /* 0x0000009800a27202 */ /* 0x000fe40000000f00 */
[----:B------:R-:W-:Y:S01]  /*e080*/  MOV R163, R154 ;  /* 0x0000009a00a37202 */ /* 0x000fe20000000f00 */
[----:B------:R1:W-:Y:S01]  /*e090*/  STSM.16.M88.4 [R21], R12 ;  /* 0x0000000c15007844 */ /* 0x0003e20000000200 */
[----:B------:R-:W-:Y:S01]  /*e0a0*/  LOP3.LUT R170, R170, R171, RZ, 0x3c, !PT ;  /* 0x000000abaaaa7212 */ /* 0x000fe200078e3cff */
[----:B------:R-:W-:Y:S01]  /*e0b0*/  IMAD.X R171, RZ, RZ, R19, P4 ;  /* 0x000000ffffab7224 */ /* 0x000fe200020e0613 */
[----:B------:R-:W-:Y:S02]  /*e0c0*/  F2FP.F16.F32.PACK_AB R152, R65, R64 ;  /* 0x000000404198723e */ /* 0x000fe400000000ff */
[----:B------:R-:W-:-:S02]  /*e0d0*/  F2FP.F16.F32.PACK_AB R153, R67, R66 ;  /* 0x000000424399723e */ /* 0x000fc400000000ff */
[----:B------:R-:W-:Y:S02]  /*e0e0*/  F2FP.F16.F32.PACK_AB R154, R69, R68 ;  /* 0x00000044459a723e */ /* 0x000fe400000000ff */
[----:B------:R-:W-:Y:S02]  /*e0f0*/  F2FP.F16.F32.PACK_AB R155, R71, R70 ;  /* 0x00000046479b723e */ /* 0x000fe400000000ff */
[----:B------:R-:W-:Y:S02]  /*e100*/  SHF.R.U64 R160, R160, 0x3, RZ ;  /* 0x00000003a0a07819 */ /* 0x000fe400000012ff */
[----:B------:R-:W-:Y:S01]  /*e110*/  MOV R166, R166 ;  /* 0x000000a600a67202 */ /* 0x000fe20000000f00 */
[----:B------:R2:W-:Y:S01]  /*e120*/  STSM.16.M88.4 [R165], R152 ;  /* 0x00000098a5007844 */ /* 0x0005e20000000200 */
[----:B0-----:R-:W-:Y:S01]  /*e130*/  F2FP.F16.F32.PACK_AB R156, R73, R72 ;  /* 0x00000048499c723e */ /* 0x001fe200000000ff */
[----:B-1----:R-:W-:Y:S01]  /*e140*/  IMAD.X R21, RZ, RZ, R19, P2 ;  /* 0x000000ffff157224 */ /* 0x002fe200010e0613 */
[----:B------:R-:W-:-:S02]  /*e150*/  F2FP.F16.F32.PACK_AB R157, R75, R74 ;  /* 0x0000004a4b9d723e */ /* 0x000fc400000000ff */
[----:B------:R-:W-:Y:S02]  /*e160*/  F2FP.F16.F32.PACK_AB R158, R77, R76 ;  /* 0x0000004c4d9e723e */ /* 0x000fe400000000ff */
[----:B------:R-:W-:Y:S02]  /*e170*/  F2FP.F16.F32.PACK_AB R159, R79, R78 ;  /* 0x0000004e4f9f723e */ /* 0x000fe400000000ff */
[----:B------:R-:W-:Y:S02]  /*e180*/  F2FP.F16.F32.PACK_AB R4, R81, R80 ;  /* 0x000000505104723e */ /* 0x000fe400000000ff */
[----:B------:R-:W-:Y:S01]  /*e190*/  F2FP.F16.F32.PACK_AB R5, R83, R82 ;  /* 0x000000525305723e */ /* 0x000fe200000000ff */
[----:B------:R0:W-:Y:S01]  /*e1a0*/  STSM.16.M88.4 [R166], R156 ;  /* 0x0000009ca6007844 */ /* 0x0001e20000000200 */
[----:B------:R-:W-:Y:S02]  /*e1b0*/  F2FP.F16.F32.PACK_AB R6, R85, R84 ;  /* 0x000000545506723e */ /* 0x000fe400000000ff */
[----:B------:R-:W-:-:S02]  /*e1c0*/  F2FP.F16.F32.PACK_AB R7, R87, R86 ;  /* 0x000000565707723e */ /* 0x000fc400000000ff */
[----:B------:R-:W-:Y:S02]  /*e1d0*/  MOV R168, R168 ;  /* 0x000000a800a87202 */ /* 0x000fe40000000f00 */
[----:B------:R-:W-:Y:S01]  /*e1e0*/  F2FP.F16.F32.PACK_AB R8, R89, R88 ;  /* 0x000000585908723e */ /* 0x000fe200000000ff */
[----:B------:R1:W-:Y:S01]  /*e1f0*/  STSM.16.M88.4 [R0], R4 ;  /* 0x0000000400007844 */ /* 0x0003e20000000200 */
[----:B------:R-:W-:Y:S02]  /*e200*/  F2FP.F16.F32.PACK_AB R9, R91, R90 ;  /* 0x0000005a5b09723e */ /* 0x000fe400000000ff */
[----:B------:R-:W-:Y:S02]  /*e210*/  F2FP.F16.F32.PACK_AB R10, R93, R92 ;  /* 0x0000005c5d0a723e */ /* 0x000fe400000000ff */
[----:B------:R-:W-:Y:S02]  /*e220*/  F2FP.F16.F32.PACK_AB R11, R95, R94 ;  /* 0x0000005e5f0b723e */ /* 0x000fe400000000ff */
[----:B------:R-:W-:Y:S01]  /*e230*/  LOP3.LUT R160, R160, R161, RZ, 0x3c, !PT ;  /* 0x000000a1a0a07212 */ /* 0x000fe200078e3cff */
[--C-:B------:R-:W-:Y:S01]  /*e240*/  IMAD.X R161, RZ, RZ, R19.reuse, P5 ;  /* 0x000000ffffa17224 */ /* 0x100fe200028e0613 */
[----:B------:R-:W-:Y:S01]  /*e250*/  F2FP.F16.F32.PACK_AB R12, R97, R96 ;  /* 0x00000060610c723e */ /* 0x000fe200000000ff */
[----:B------:R-:W-:Y:S01]  /*e260*/  STSM.16.M88.4 [R168], R8 ;  /* 0x00000008a8007844 */ /* 0x000fe20000000200 */
[----:B------:R-:W-:Y:S01]  /*e270*/  F2FP.F16.F32.PACK_AB R13, R99, R98 ;  /* 0x00000062630d723e */ /* 0x000fe200000000ff */
[----:B------:R-:W-:Y:S01]  /*e280*/  IMAD.X R19, RZ, RZ, R19, P1 ;  /* 0x000000ffff137224 */ /* 0x000fe200008e0613 */
[----:B------:R-:W-:-:S02]  /*e290*/  F2FP.F16.F32.PACK_AB R14, R101, R100 ;  /* 0x00000064650e723e */ /* 0x000fc400000000ff */
[----:B------:R-:W-:Y:S02]  /*e2a0*/  F2FP.F16.F32.PACK_AB R15, R103, R102 ;  /* 0x00000066670f723e */ /* 0x000fe400000000ff */
[----:B------:R-:W-:Y:S02]  /*e2b0*/  MOV R170, R170 ;  /* 0x000000aa00aa7202 */ /* 0x000fe40000000f00 */
[----:B--2---:R-:W-:Y:S01]  /*e2c0*/  F2FP.F16.F32.PACK_AB R152, R105, R104 ;  /* 0x000000686998723e */ /* 0x004fe200000000ff */
[----:B------:R2:W-:Y:S01]  /*e2d0*/  STSM.16.M88.4 [R164], R12 ;  /* 0x0000000ca4007844 */ /* 0x0005e20000000200 */
[----:B------:R-:W-:Y:S02]  /*e2e0*/  F2FP.F16.F32.PACK_AB R153, R107, R106 ;  /* 0x0000006a6b99723e */ /* 0x000fe400000000ff */
[----:B------:R-:W-:Y:S02]  /*e2f0*/  F2FP.F16.F32.PACK_AB R154, R109, R108 ;  /* 0x0000006c6d9a723e */ /* 0x000fe400000000ff */
[----:B------:R-:W-:-:S02]  /*e300*/  F2FP.F16.F32.PACK_AB R155, R111, R110 ;  /* 0x0000006e6f9b723e */ /* 0x000fc400000000ff */
[----:B0-----:R-:W-:Y:S02]  /*e310*/  F2FP.F16.F32.PACK_AB R156, R113, R112 ;  /* 0x00000070719c723e */ /* 0x001fe400000000ff */
[----:B------:R-:W-:Y:S01]  /*e320*/  F2FP.F16.F32.PACK_AB R157, R115, R114 ;  /* 0x00000072739d723e */ /* 0x000fe200000000ff */
[----:B------:R-:W-:Y:S01]  /*e330*/  STSM.16.M88.4 [R170], R152 ;  /* 0x00000098aa007844 */ /* 0x000fe20000000200 */
[----:B------:R-:W-:Y:S02]  /*e340*/  F2FP.F16.F32.PACK_AB R158, R117, R116 ;  /* 0x00000074759e723e */ /* 0x000fe400000000ff */
[----:B------:R-:W-:Y:S02]  /*e350*/  F2FP.F16.F32.PACK_AB R159, R119, R118 ;  /* 0x00000076779f723e */ /* 0x000fe400000000ff */
[----:B-1----:R-:W-:Y:S01]  /*e360*/  F2FP.F16.F32.PACK_AB R4, R121, R120 ;  /* 0x000000787904723e */ /* 0x002fe200000000ff */
[----:B--2---:R-:W0:Y:S01]  /*e370*/  LDC.64 R164, c[0x0][0xc00] ;  /* 0x00030000ffa47b82 */ /* 0x004e220000000a00 */
[----:B------:R-:W-:Y:S01]  /*e380*/  F2FP.F16.F32.PACK_AB R5, R123, R122 ;  /* 0x0000007a7b05723e */ /* 0x000fe200000000ff */
[----:B------:R-:W-:Y:S01]  /*e390*/  STSM.16.M88.4 [R162], R156 ;  /* 0x0000009ca2007844 */ /* 0x000fe20000000200 */
[----:B------:R-:W-:-:S02]  /*e3a0*/  F2FP.F16.F32.PACK_AB R6, R125, R124 ;  /* 0x0000007c7d06723e */ /* 0x000fc400000000ff */
[----:B------:R-:W-:Y:S02]  /*e3b0*/  F2FP.F16.F32.PACK_AB R7, R127, R126 ;  /* 0x0000007e7f07723e */ /* 0x000fe400000000ff */
[----:B------:R-:W-:Y:S02]  /*e3c0*/  MOV R160, R160 ;  /* 0x000000a000a07202 */ /* 0x000fe40000000f00 */
[----:B------:R-:W-:Y:S01]  /*e3d0*/  MOV R161, R20 ;  /* 0x0000001400a17202 */ /* 0x000fe20000000f00 */
[----:B------:R1:W-:Y:S01]  /*e3e0*/  STSM.16.M88.4 [R163], R4 ;  /* 0x00000004a3007844 */ /* 0x0003e20000000200 */
[----:B------:R-:W2:Y:S01]  /*e3f0*/  LDC.64 R20, c[0x0][0xc08] ;  /* 0x00030200ff147b82 */ /* 0x000ea20000000a00 */
[----:B------:R-:W-:Y:S02]  /*e400*/  F2FP.F16.F32.PACK_AB R8, R129, R128 ;  /* 0x000000808108723e */ /* 0x000fe400000000ff */
[----:B------:R-:W-:Y:S02]  /*e410*/  F2FP.F16.F32.PACK_AB R9, R131, R130 ;  /* 0x000000828309723e */ /* 0x000fe400000000ff */
[----:B------:R-:W-:-:S02]  /*e420*/  F2FP.F16.F32.PACK_AB R10, R133, R132 ;  /* 0x00000084850a723e */ /* 0x000fc400000000ff */
[----:B------:R-:W-:Y:S02]  /*e430*/  F2FP.F16.F32.PACK_AB R11, R135, R134 ;  /* 0x00000086870b723e */ /* 0x000fe400000000ff */
[----:B------:R-:W-:Y:S01]  /*e440*/  MOV R18, R18 ;  /* 0x0000001200127202 */ /* 0x000fe20000000f00 */
[----:B------:R-:W-:Y:S01]  /*e450*/  IMAD.U32 R19, RZ, RZ, UR41 ;  /* 0x00000029ff137e24 */ /* 0x000fe2000f8e00ff */
[----:B------:R-:W-:Y:S01]  /*e460*/  F2FP.F16.F32.PACK_AB R12, R145, R144 ;  /* 0x00000090910c723e */ /* 0x000fe200000000ff */
[----:B------:R0:W-:Y:S01]  /*e470*/  STSM.16.M88.4 [R160], R8 ;  /* 0x00000008a0007844 */ /* 0x0001e20000000200 */
[----:B------:R-:W-:Y:S02]  /*e480*/  F2FP.F16.F32.PACK_AB R13, R147, R146 ;  /* 0x00000092930d723e */ /* 0x000fe400000000ff */
[----:B-1----:R-:W-:Y:S02]  /*e490*/  F2FP.F16.F32.PACK_AB R4, R137, R136 ;  /* 0x000000888904723e */ /* 0x002fe400000000ff */
[----:B------:R-:W-:-:S02]  /*e4a0*/  F2FP.F16.F32.PACK_AB R5, R139, R138 ;  /* 0x0000008a8b05723e */ /* 0x000fc400000000ff */
[----:B------:R-:W-:Y:S02]  /*e4b0*/  F2FP.F16.F32.PACK_AB R6, R141, R140 ;  /* 0x0000008c8d06723e */ /* 0x000fe400000000ff */
[----:B------:R-:W-:Y:S02]  /*e4c0*/  F2FP.F16.F32.PACK_AB R7, R143, R142 ;  /* 0x0000008e8f07723e */ /* 0x000fe400000000ff */
[----:B------:R-:W-:Y:S02]  /*e4d0*/  F2FP.F16.F32.PACK_AB R14, R149, R148 ;  /* 0x00000094950e723e */ /* 0x000fe400000000ff */
[----:B------:R-:W-:Y:S01]  /*e4e0*/  F2FP.F16.F32.PACK_AB R15, R151, R150 ;  /* 0x00000096970f723e */ /* 0x000fe200000000ff */
[----:B------:R1:W-:Y:S01]  /*e4f0*/  STSM.16.M88.4 [R161], R4 ;  /* 0x00000004a1007844 */ /* 0x0003e20000000200 */
[----:B------:R-:W-:Y:S01]  /*e500*/  ISETP.NE.U32.AND P1, PT, RZ, UR12, PT ;  /* 0x0000000cff007c0c */ /* 0x000fe2000bf25070 */
[----:B0-----:R-:W-:Y:S01]  /*e510*/  IMAD.WIDE R8, R19, 0x4, R164 ;  /* 0x0000000413087825 */ /* 0x001fe200078e02a4 */
[----:B--2---:R-:W-:Y:S01]  /*e520*/  ISETP.NE.U32.AND P0, PT, R20, RZ, PT ;  /* 0x000000ff1400720c */ /* 0x004fe20003f05070 */
[----:B------:R0:W-:Y:S01]  /*e530*/  STSM.16.M88.4 [R18], R12 ;  /* 0x0000000c12007844 */ /* 0x0001e20000000200 */
[----:B------:R-:W-:Y:S01]  /*e540*/  BAR.SYNC.DEFER_BLOCKING 0x1, 0x100 ;  /* 0x0044000000007b1d */ /* 0x000fe20000010000 */
[----:B------:R-:W-:-:S02]  /*e550*/  ISETP.NE.AND.EX P1, PT, RZ, UR13, PT, P1 ;  /* 0x0000000dff007c0c */ /* 0x000fc4000bf25310 */
[----:B------:R-:W-:-:S13]  /*e560*/  ISETP.NE.AND.EX P0, PT, R21, RZ, PT, P0 ;  /* 0x000000ff1500720c */ /* 0x000fda0003f05300 */
[----:B-1----:R-:W1:Y:S01]  /*e570*/  @P0 LDC.64 R4, c[0x0][0xc08] ;  /* 0x00030200ff040b82 */ /* 0x002e620000000a00 */
[----:B------:R-:W2:Y:S01]  /*e580*/  @P1 LDG.E R0, desc[UR48][R8.64] ;  /* 0x0000003008001981 */ /* 0x000ea2000c1e1900 */
[----:B-1----:R-:W-:-:S05]  /*e590*/  @P0 IMAD.WIDE R4, R19, 0x4, R4 ;  /* 0x0000000413040825 */ /* 0x002fca00078e0204 */
[----:B------:R1:W3:Y:S01]  /*e5a0*/  @P0 LDG.E R10, desc[UR48][R4.64] ;  /* 0x00000030040a0981 */ /* 0x0002e2000c1e1900 */
[----:B------:R-:W-:Y:S01]  /*e5b0*/  USEL UR4, UR44, UR4, UP0 ;  /* 0x000000042c047287 */ /* 0x000fe20008000000 */
[----:B0-----:R-:W-:Y:S01]  /*e5c0*/  VIADD R14, R22, UR42 ;  /* 0x0000002a160e7c36 */ /* 0x001fe20008000000 */
[----:B------:R-:W-:Y:S02]  /*e5d0*/  UISETP.NE.AND UP1, UPT, UR20, 0x1, UPT ;  /* 0x000000011400788c */ /* 0x000fe4000bf25270 */
[----:B------:R-:W-:Y:S01]  /*e5e0*/  UISETP.GT.AND UP2, UPT, UR4, 0x1, UPT ;  /* 0x000000010400788c */ /* 0x000fe2000bf44270 */
[----:B------:R-:W-:Y:S01]  /*e5f0*/  UMOV UR23, 0x9b8 ;  /* 0x000009b800177882 */ /* 0x000fe20000000000 */
[----:B------:R-:W-:Y:S02]  /*e600*/  UISETP.NE.U32.AND UP0, UPT, UR12, URZ, UPT ;  /* 0x0000003f0c00728c */ /* 0x000fe4000bf05070 */
[----:B------:R-:W-:Y:S01]  /*e610*/  PLOP3.LUT P2, PT, PT, PT, UP1, 0x80, 0x0 ;  /* 0x000000000000781c */ /* 0x000fe20003f4f018 */
[----:B------:R-:W-:-:S02]  /*e620*/  USEL UR23, UR23, 0x978, UP2 ;  /* 0x0000097817177887 */ /* 0x000fc40009000000 */
[----:B------:R-:W-:Y:S01]  /*e630*/  UISETP.NE.AND.EX UP0, UPT, UR13, URZ, UPT, UP0 ;  /* 0x0000003f0d00728c */ /* 0x000fe2000bf05300 */
[----:B------:R-:W-:Y:S01]  /*e640*/  UMOV UR4, URZ ;  /* 0x0000003f00047c82 */ /* 0x000fe20008000000 */
[----:B------:R-:W-:Y:S02]  /*e650*/  USHF.R.S32.HI UR12, URZ, 0x1f, UR41 ;  /* 0x0000001f3f0c7899 */ /* 0x000fe40008011429 */
[----:B------:R-:W-:Y:S01]  /*e660*/  USEL UR9, UR41, URZ, !UP0 ;  /* 0x0000003f29097287 */ /* 0x000fe2000c000000 */
[----:B------:R-:W-:Y:S01]  /*e670*/  @UP1 ULDC UR25, c[0x0][0xbec] ;  /* 0x0002fb0000191ab9 */ /* 0x000fe20000000800 */
[----:B------:R-:W-:-:S04]  /*e680*/  USEL UR21, UR43, URZ, UP2 ;  /* 0x0000003f2b157287 */ /* 0x000fc80009000000 */
[----:B------:R-:W-:Y:S01]  /*e690*/  ULDC.64 UR16, c[0x0][UR23+0x220] ;  /* 0x0000880017107abb */ /* 0x000fe20008000a00 */
[----:B-1----:R-:W-:Y:S01]  /*e6a0*/  @P2 IMAD.HI.U32 R4, R14, UR25, RZ ;  /* 0x000000190e042c27 */ /* 0x002fe2000f8e00ff */
[----:B------:R-:W-:Y:S01]  /*e6b0*/  USEL UR22, UR12, URZ, !UP0 ;  /* 0x0000003f0c167287 */ /* 0x000fe2000c000000 */
[----:B------:R-:W-:Y:S01]  /*e6c0*/  ULDC.64 UR14, c[0x0][UR23+0x218] ;  /* 0x00008600170e7abb */ /* 0x000fe20008000a00 */
[----:B------:R-:W-:Y:S01]  /*e6d0*/  ULDC.64 UR18, c[0x0][UR23+0x228] ;  /* 0x00008a0017127abb */ /* 0x000fe20008000a00 */
[----:B------:R-:W-:Y:S01]  /*e6e0*/  UIMAD UR17, UR17, UR9, URZ ;  /* 0x00000009111172a4 */ /* 0x000fe2000f8e023f */
[----:B------:R-:W-:Y:S01]  /*e6f0*/  @UP1 ULDC UR28, c[0x0][0xbf0] ;  /* 0x0002fc00001c1ab9 */ /* 0x000fe20000000800 */
[----:B------:R-:W-:Y:S02]  /*e700*/  UIMAD.WIDE.U32 UR12, UR14, UR40, URZ ;  /* 0x000000280e0c72a5 */ /* 0x000fe4000f8e003f */
[----:B------:R-:W-:Y:S02]  /*e710*/  UIMAD UR24, UR15, UR40, URZ ;  /* 0x000000280f1872a4 */ /* 0x000fe4000f8e023f */
[----:B------:R-:W-:-:S02]  /*e720*/  UIMAD.WIDE.U32 UR26, UR18, UR21, URZ ;  /* 0x00000015121a72a5 */ /* 0x000fc4000f8e003f */
[----:B------:R-:W-:Y:S02]  /*e730*/  UIMAD.WIDE.U32 UR14, UR16, UR9, URZ ;  /* 0x00000009100e72a5 */ /* 0x000fe4000f8e003f */
[----:B------:R-:W-:Y:S02]  /*e740*/  UIMAD UR18, UR19, UR21, URZ ;  /* 0x00000015131272a4 */ /* 0x000fe4000f8e023f */
[----:B------:R-:W-:Y:S01]  /*e750*/  UIMAD UR17, UR16, UR22, UR17 ;  /* 0x00000016101172a4 */ /* 0x000fe2000f8e0211 */
[----:B------:R-:W-:Y:S01]  /*e760*/  IMAD.U32 R5, RZ, RZ, UR26 ;  /* 0x0000001aff057e24 */ /* 0x000fe2000f8e00ff */
[----:B------:R-:W-:Y:S02]  /*e770*/  UIADD3 UR18, UR27, UR18, URZ ;  /* 0x000000121b127290 */ /* 0x000fe4000fffe03f */
[----:B------:R-:W-:Y:S02]  /*e780*/  UIADD3 UR24, UR13, UR24, URZ ;  /* 0x000000180d187290 */ /* 0x000fe4000fffe03f */
[----:B------:R-:W-:-:S02]  /*e790*/  UIADD3 UR17, UR15, UR17, URZ ;  /* 0x000000110f117290 */ /* 0x000fc4000fffe03f */
[----:B------:R-:W-:Y:S01]  /*e7a0*/  IMAD.U32 R6, RZ, RZ, UR18 ;  /* 0x00000012ff067e24 */ /* 0x000fe2000f8e00ff */
[----:B--2---:R-:W-:Y:S01]  /*e7b0*/  @P1 R2UR UR4, R0 ;  /* 0x00000000000412ca */ /* 0x004fe200000e0000 */
[----:B------:R-:W-:Y:S01]  /*e7c0*/  IMAD.MOV.U32 R0, RZ, RZ, R14 ;  /* 0x000000ffff007224 */ /* 0x000fe200078e000e */
[----:B------:R-:W-:-:S05]  /*e7d0*/  @P2 SHF.R.U32.HI R0, RZ, UR28, R4 ;  /* 0x0000001cff002c19 */ /* 0x000fca0008011604 */
[----:B------:R-:W-:-:S04]  /*e7e0*/  IMAD.MOV R7, RZ, RZ, -R0 ;  /* 0x000000ffff077224 */ /* 0x000fc800078e0a00 */
[----:B------:R-:W-:Y:S02]  /*e7f0*/  IMAD R7, R7, UR20, R14 ;  /* 0x0000001407077c24 */ /* 0x000fe4000f8e020e */
[----:B------:R-:W-:Y:S02]  /*e800*/  UIADD3 UR12, UP0, UP3, UR14, UR12, UR4 ;  /* 0x0000000c0e0c7290 */ /* 0x000fe4000fb1e004 */
[----:B------:R-:W-:-:S04]  /*e810*/  USHF.R.S32.HI UR16, URZ, 0x1f, UR4 ;  /* 0x0000001f3f107899 */ /* 0x000fc80008011404 */
[----:B------:R-:W-:Y:S01]  /*e820*/  UIADD3.X UR14, UR17, UR24, UR16, UP0, UP3 ;  /* 0x00000018110e7290 */ /* 0x000fe200087e6410 */
[----:B------:R-:W-:Y:S01]  /*e830*/  IADD3 R4, P3, P4, R0, UR12, R5 ;  /* 0x0000000c00047c10 */ /* 0x000fe2000fc7e005 */
[----:B------:R-:W-:Y:S01]  /*e840*/  ULDC.64 UR12, c[0x0][UR23+0x210] ;  /* 0x00008400170c7abb */ /* 0x000fe20008000a00 */
[----:B------:R-:W-:Y:S01]  /*e850*/  SHF.R.S32.HI R5, RZ, 0x1f, R0 ;  /* 0x0000001fff057819 */ /* 0x000fe20000011400 */
[----:B------:R-:W-:Y:S01]  /*e860*/  IMAD R11, R7, UR13, RZ ;  /* 0x0000000d070b7c24 */ /* 0x000fe2000f8e02ff */
[----:B------:R-:W-:Y:S02]  /*e870*/  SHF.R.S32.HI R0, RZ, 0x1f, R7 ;  /* 0x0000001fff007819 */ /* 0x000fe40000011407 */
[----:B------:R-:W-:Y:S01]  /*e880*/  IADD3.X R5, R5, UR14, R6, P3, P4 ;  /* 0x0000000e05057c10 */ /* 0x000fe20009fe8406 */
[----:B------:R-:W-:Y:S01]  /*e890*/  ULDC.64 UR14, c[0x0][0xba8] ;  /* 0x0002ea00000e7ab9 */ /* 0x000fe20000000a00 */
[----:B------:R-:W-:Y:S01]  /*e8a0*/  @!UP2 ULDC UR14, c[0x0][0xb50] ;  /* 0x0002d400000eaab9 */ /* 0x000fe20000000800 */
[----:B------:R-:W-:Y:S01]  /*e8b0*/  IMAD R11, R0, UR12, R11 ;  /* 0x0000000c000b7c24 */ /* 0x000fe2000f8e020b */
[----:B------:R-:W-:Y:S01]  /*e8c0*/  @!UP2 ULDC UR15, c[0x0][0xb54] ;  /* 0x0002d500000faab9 */ /* 0x000fe20000000800 */
[----:B------:R-:W-:Y:S01]  /*e8d0*/  IMAD.WIDE.U32 R4, R7, UR12, R4 ;  /* 0x0000000c07047c25 */ /* 0x000fe2000f8e0004 */
[----:B------:R-:W-:Y:S01]  /*e8e0*/  ULDC UR12, c[0x0][0xa88] ;  /* 0x0002a200000c7ab9 */ /* 0x000fe20000000800 */
[----:B---3--:R-:W-:-:S02]  /*e8f0*/  @P0 R2UR UR12, R10 ;  /* 0x000000000a0c02ca */ /* 0x008fc400000e0000 */
[----:B------:R-:W-:Y:S01]  /*e900*/  IMAD.IADD R5, R5, 0x1, R11 ;  /* 0x0000000105057824 */ /* 0x000fe200078e020b */
[----:B------:R-:W-:-:S04]  /*e910*/  LEA R11, P3, R4, UR14, 0x2 ;  /* 0x0000000e040b7c11 */ /* 0x000fc8000f8610ff */
[----:B------:R-:W-:Y:S01]  /*e920*/  LEA.HI.X R12, R4, UR15, R5, 0x2, P3 ;  /* 0x0000000f040c7c11 */ /* 0x000fe200098f1405 */
[----:B------:R-:W-:Y:S08]  /*e930*/  @P0 BRA `(.L_x_11619) ;  /* 0x0000000000180947 */ /* 0x000ff00003800000 */
[----:B------:R-:W-:Y:S05]  /*e940*/  @!P1 BRA `(.L_x_11619) ;  /* 0x0000000000149947 */ /* 0x000fea0003800000 */
[----:B------:R-:W2:Y:S04]  /*e950*/  LDG.E R4, desc[UR48][R8.64] ;  /* 0x0000003008047981 */ /* 0x000ea8000c1e1900 */
[----:B------:R-:W3:Y:S01]  /*e960*/  LDG.E R0, desc[UR48][R8.64+0x4] ;  /* 0x0000043008007981 */ /* 0x000ee2000c1e1900 */
[----:B--2---:R-:W-:Y:S02]  /*e970*/  R2UR UR13, R4 ;  /* 0x00000000040d72ca */ /* 0x004fe400000e0000 */
[----:B---3--:R-:W-:-:S13]  /*e980*/  R2UR UR12, R0 ;  /* 0x00000000000c72ca */ /* 0x008fda00000e0000 */
[----:B------:R-:W-:-:S12]  /*e990*/  UIADD3 UR12, -UR13, UR12, URZ ;  /* 0x0000000c0d0c7290 */ /* 0x000fd8000fffe13f */
.L_x_11619:
[----:B------:R-:W2:Y:S04]  /*e9a0*/  LDL R8, [R1+0x14] ;  /* 0x0000140001087983 */ /* 0x000ea80000100800 */
[----:B------:R-:W3:Y:S01]  /*e9b0*/  LDL R0, [R1] ;  /* 0x0000000001007983 */ /* 0x000ee20000100800 */
[----:B------:R-:W-:-:S03]  /*e9c0*/  UIMAD UR17, UR12, UR20, URZ ;  /* 0x000000140c1172a4 */ /* 0x000fc6000f8e023f */
[----:B------:R-:W-:Y:S04]  /*e9d0*/  SHFL.IDX PT, R4, R11, RZ, 0x1c1f ;  /* 0x001c1fff0b047589 */ /* 0x000fe800000e0000 */
[----:B------:R-:W0:Y:S04]  /*e9e0*/  SHFL.IDX PT, R5, R12, RZ, 0x1c1f ;  /* 0x001c1fff0c057589 */ /* 0x000e2800000e0000 */
[----:B------:R-:W-:Y:S04]  /*e9f0*/  SHFL.IDX PT, R6, R11, 0x1, 0x1c1f ;  /* 0x003c1f000b067f89 */ /* 0x000fe800000e0000 */
[----:B------:R-:W1:Y:S01]  /*ea00*/  SHFL.IDX PT, R7, R12, 0x1, 0x1c1f ;  /* 0x003c1f000c077f89 */ /* 0x000e6200000e0000 */
[----:B--2---:R-:W-:Y:S01]  /*ea10*/  VIADD R8, R8, UR42 ;  /* 0x0000002a08087c36 */ /* 0x004fe20008000000 */
[----:B---3--:R-:W-:-:S03]  /*ea20*/  LOP3.LUT P0, RZ, R0, 0x3, RZ, 0xc0, !PT ;  /* 0x0000000300ff7812 */ /* 0x008fc6000780c0ff */
[C---:B------:R-:W-:Y:S01]  /*ea30*/  VIADD R0, R8.reuse, 0x8 ;  /* 0x0000000808007836 */ /* 0x040fe20000000000 */
[C---:B------:R-:W-:Y:S02]  /*ea40*/  ISETP.GE.AND P3, PT, R8.reuse, UR17, PT ;  /* 0x0000001108007c0c */ /* 0x040fe4000bf66270 */
[----:B------:R-:W-:Y:S02]  /*ea50*/  ISETP.GE.OR P1, PT, R8, UR17, P0 ;  /* 0x0000001108007c0c */ /* 0x000fe40008726670 */
[----:B------:R-:W-:-:S11]  /*ea60*/  ISETP.GE.OR P0, PT, R0, UR17, P0 ;  /* 0x0000001100007c0c */ /* 0x000fd60008706670 */
[----:B0-----:R0:W-:Y:S01]  /*ea70*/  @!P1 ST.E desc[UR48][R4.64], R3 ;  /* 0x0000000304009985 */ /* 0x0011e2000c101930 */
[----:B------:R-:W-:-:S03]  /*ea80*/  PLOP3.LUT P1, PT, PT, PT, UP2, 0x80, 0x0 ;  /* 0x000000000000781c */ /* 0x000fc60003f2f028 */
[----:B-1----:R0:W-:Y:S01]  /*ea90*/  @!P0 ST.E desc[UR48][R6.64], R2 ;  /* 0x0000000206008985 */ /* 0x0021e2000c101930 */
[----:B------:R-:W-:-:S09]  /*eaa0*/  ISETP.GE.AND P0, PT, R0, UR17, PT ;  /* 0x0000001100007c0c */ /* 0x000fd2000bf06270 */
[----:B------:R-:W-:Y:S05]  /*eab0*/  @P1 BRA `(.L_x_11620) ;  /* 0x0000001000081947 */ /* 0x000fea0003800000 */
[----:B------:R-:W1:Y:S01]  /*eac0*/  S2R R0, SR_TID.X ;  /* 0x0000000000007919 */ /* 0x000e620000002100 */
[----:B------:R-:W-:Y:S01]  /*ead0*/  ULDC.64 UR14, c[0x0][0xaa0] ;  /* 0x0002a800000e7ab9 */ /* 0x000fe20000000a00 */
[----:B-1----:R-:W-:-:S05]  /*eae0*/  VIADD R0, R0, 0xffffff80 ;  /* 0xffffff8000007836 */ /* 0x002fca0000000000 */
[----:B0-----:R-:W-:-:S04]  /*eaf0*/  SHF.R.S32.HI R3, RZ, 0x1f, R0 ;  /* 0x0000001fff037819 */ /* 0x001fc80000011400 */
[----:B------:R-:W-:-:S04]  /*eb00*/  LEA.HI R3, R3, R0, RZ, 0x3 ;  /* 0x0000000003037211 */ /* 0x000fc800078f18ff */
[----:B------:R-:W-:Y:S02]  /*eb10*/  LOP3.LUT R5, R3, 0xfffffff8, RZ, 0xc0, !PT ;  /* 0xfffffff803057812 */ /* 0x000fe400078ec0ff */
[----:B------:R-:W-:Y:S01]  /*eb20*/  SHF.R.S32.HI R77, RZ, 0x3, R3 ;  /* 0x00000003ff4d7819 */ /* 0x000fe20000011403 */
[----:B------:R-:W-:Y:S02]  /*eb30*/  IMAD.MOV.U32 R3, RZ, RZ, 0x2 ;  /* 0x00000002ff037424 */ /* 0x000fe400078e00ff */
[----:B------:R-:W-:-:S04]  /*eb40*/  IMAD.IADD R18, R0, 0x1, -R5 ;  /* 0x0000000100127824 */ /* 0x000fc800078e0a05 */
[----:B------:R-:W-:-:S04]  /*eb50*/  IMAD.SHL.U32 R0, R18, 0x8, RZ ;  /* 0x0000000812007824 */ /* 0x000fc800078e00ff */
[----:B------:R-:W-:-:S04]  /*eb60*/  IMAD R2, R77, 0x40, R0 ;  /* 0x000000404d027824 */ /* 0x000fc800078e0200 */
[----:B------:R-:W-:-:S03]  /*eb70*/  IMAD.WIDE R2, R2, R3, UR10 ;  /* 0x0000000a02027e25 */ /* 0x000fc6000f8e0203 */
[C---:B------:R-:W-:Y:S02]  /*eb80*/  IADD3 R25, P1, R2.reuse, 0x3000, RZ ;  /* 0x0000300002197810 */ /* 0x040fe40007f3e0ff */
[C---:B------:R-:W-:Y:S02]  /*eb90*/  IADD3 R9, P4, R2.reuse, 0x1000, RZ ;  /* 0x0000100002097810 */ /* 0x040fe40007f9e0ff */
[----:B------:R-:W-:Y:S02]  /*eba0*/  LOP3.LUT R24, R25, 0x380, RZ, 0xc0, !PT ;  /* 0x0000038019187812 */ /* 0x000fe400078ec0ff */
[----:B------:R-:W-:Y:S02]  /*ebb0*/  IADD3 R13, P3, R2, 0x2000, RZ ;  /* 0x00002000020d7810 */ /* 0x000fe40007f7e0ff */
[----:B------:R-:W-:Y:S02]  /*ebc0*/  SHF.R.U64 R24, R24, 0x3, RZ ;  /* 0x0000000318187819 */ /* 0x000fe400000012ff */
[----:B------:R-:W-:-:S02]  /*ebd0*/  LOP3.LUT R8, R9, 0x380, RZ, 0xc0, !PT ;  /* 0x0000038009087812 */ /* 0x000fc400078ec0ff */
[----:B------:R-:W-:Y:S02]  /*ebe0*/  LOP3.LUT R12, R13, 0x380, RZ, 0xc0, !PT ;  /* 0x000003800d0c7812 */ /* 0x000fe400078ec0ff */
[----:B------:R-:W-:Y:S01]  /*ebf0*/  LOP3.LUT R24, R24, R25, RZ, 0x3c, !PT ;  /* 0x0000001918187212 */ /* 0x000fe200078e3cff */
[--C-:B------:R-:W-:Y:S01]  /*ec00*/  IMAD.X R25, RZ, RZ, R3.reuse, P1 ;  /* 0x000000ffff197224 */ /* 0x100fe200008e0603 */
[----:B------:R-:W-:Y:S02]  /*ec10*/  IADD3 R49, P1, R2, 0x9000, RZ ;  /* 0x0000900002317810 */ /* 0x000fe40007f3e0ff */
[----:B------:R-:W-:Y:S02]  /*ec20*/  SHF.R.U64 R8, R8, 0x3, RZ ;  /* 0x0000000308087819 */ /* 0x000fe400000012ff */
[----:B------:R-:W-:Y:S01]  /*ec30*/  SHF.R.U64 R12, R12, 0x3, RZ ;  /* 0x000000030c0c7819 */ /* 0x000fe200000012ff */
[----:B------:R-:W-:Y:S01]  /*ec40*/  UIMAD UR12, UR16, UR14, URZ ;  /* 0x0000000e100c72a4 */ /* 0x000fe2000f8e023f */
[----:B------:R-:W-:Y:S01]  /*ec50*/  LOP3.LUT R48, R49, 0x380, RZ, 0xc0, !PT ;  /* 0x0000038031307812 */ /* 0x000fe200078ec0ff */
[----:B------:R-:W-:Y:S01]  /*ec60*/  UIMAD.WIDE.U32 UR10, UR4, UR14, URZ ;  /* 0x0000000e040a72a5 */ /* 0x000fe2000f8e003f */
[----:B------:R-:W-:Y:S01]  /*ec70*/  LOP3.LUT R8, R8, R9, RZ, 0x3c, !PT ;  /* 0x0000000908087212 */ /* 0x000fe200078e3cff */
[--C-:B------:R-:W-:Y:S01]  /*ec80*/  IMAD.X R9, RZ, RZ, R3.reuse, P4 ;  /* 0x000000ffff097224 */ /* 0x100fe200020e0603 */
[----:B------:R-:W-:Y:S01]  /*ec90*/  LOP3.LUT R12, R12, R13, RZ, 0x3c, !PT ;  /* 0x0000000d0c0c7212 */ /* 0x000fe200078e3cff */
[----:B------:R-:W-:Y:S01]  /*eca0*/  IMAD.X R13, RZ, RZ, R3, P3 ;  /* 0x000000ffff0d7224 */ /* 0x000fe200018e0603 */
[----:B------:R-:W-:-:S02]  /*ecb0*/  IADD3 R29, P0, R2, 0x4000, RZ ;  /* 0x00004000021d7810 */ /* 0x000fc40007f1e0ff */
[C---:B------:R-:W-:Y:S02]  /*ecc0*/  IADD3 R33, P6, R2.reuse, 0x5000, RZ ;  /* 0x0000500002217810 */ /* 0x040fe40007fde0ff */
[C---:B------:R-:W-:Y:S02]  /*ecd0*/  IADD3 R37, P5, R2.reuse, 0x6000, RZ ;  /* 0x0000600002257810 */ /* 0x040fe40007fbe0ff */
[C---:B------:R-:W-:Y:S01]  /*ece0*/  LOP3.LUT R7, R2.reuse, 0x380, RZ, 0xc0, !PT ;  /* 0x0000038002077812 */ /* 0x040fe200078ec0ff */
[----:B------:R-:W-:Y:S01]  /*ecf0*/  UIMAD UR12, UR4, UR15, UR12 ;  /* 0x0000000f040c72a4 */ /* 0x000fe2000f8e020c */
[C---:B------:R-:W-:Y:S01]  /*ed00*/  IADD3 R41, P4, R2.reuse, 0x7000, RZ ;  /* 0x0000700002297810 */ /* 0x040fe20007f9e0ff */
[----:B------:R-:W-:Y:S01]  /*ed10*/  @UP1 ULDC UR14, c[0x0][0xbec] ;  /* 0x0002fb00000e1ab9 */ /* 0x000fe20000000800 */
[----:B------:R-:W-:Y:S01]  /*ed20*/  IADD3 R45, P3, R2, 0x8000, RZ ;  /* 0x00008000022d7810 */ /* 0x000fe20007f7e0ff */
[----:B------:R-:W5:Y:S01]  /*ed30*/  LD.E.128 R8, desc[UR48][R8.64] ;  /* 0x0000003008087980 */ /* 0x000f62000c101d00 */
[----:B------:R-:W-:-:S02]  /*ed40*/  SHF.R.U64 R48, R48, 0x3, RZ ;  /* 0x0000000330307819 */ /* 0x000fc400000012ff */
[----:B------:R-:W-:Y:S01]  /*ed50*/  LOP3.LUT R28, R29, 0x380, RZ, 0xc0, !PT ;  /* 0x000003801d1c7812 */ /* 0x000fe200078ec0ff */
[----:B------:R-:W5:Y:S01]  /*ed60*/  LD.E.128 R12, desc[UR48][R12.64] ;  /* 0x000000300c0c7980 */ /* 0x000f62000c101d00 */
[----:B------:R-:W-:Y:S02]  /*ed70*/  LOP3.LUT R32, R33, 0x380, RZ, 0xc0, !PT ;  /* 0x0000038021207812 */ /* 0x000fe400078ec0ff */
[----:B------:R-:W-:Y:S01]  /*ed80*/  LOP3.LUT R36, R37, 0x380, RZ, 0xc0, !PT ;  /* 0x0000038025247812 */ /* 0x000fe200078ec0ff */
[----:B------:R-:W5:Y:S01]  /*ed90*/  LD.E.128 R24, desc[UR48][R24.64] ;  /* 0x0000003018187980 */ /* 0x000f62000c101d00 */
[----:B------:R-:W-:Y:S02]  /*eda0*/  LOP3.LUT R40, R41, 0x380, RZ, 0xc0, !PT ;  /* 0x0000038029287812 */ /* 0x000fe400078ec0ff */
[----:B------:R-:W-:Y:S02]  /*edb0*/  LOP3.LUT R44, R45, 0x380, RZ, 0xc0, !PT ;  /* 0x000003802d2c7812 */ /* 0x000fe400078ec0ff */
[----:B------:R-:W-:Y:S01]  /*edc0*/  LOP3.LUT R48, R48, R49, RZ, 0x3c, !PT ;  /* 0x0000003130307212 */ /* 0x000fe200078e3cff */
[----:B------:R-:W-:Y:S01]  /*edd0*/  IMAD.X R49, RZ, RZ, R3, P1 ;  /* 0x000000ffff317224 */ /* 0x000fe200008e0603 */
[----:B------:R-:W-:-:S02]  /*ede0*/  IADD3 R5, P1, R2, 0xf000, RZ ;  /* 0x0000f00002057810 */ /* 0x000fc40007f3e0ff */
[----:B------:R-:W-:Y:S02]  /*edf0*/  SHF.R.U64 R28, R28, 0x3, RZ ;  /* 0x000000031c1c7819 */ /* 0x000fe400000012ff */
[----:B------:R-:W-:Y:S02]  /*ee00*/  SHF.R.U64 R32, R32, 0x3, RZ ;  /* 0x0000000320207819 */ /* 0x000fe400000012ff */
[----:B------:R-:W-:Y:S01]  /*ee10*/  SHF.R.U64 R7, R7, 0x3, RZ ;  /* 0x0000000307077819 */ /* 0x000fe200000012ff */
[----:B------:R-:W-:Y:S01]  /*ee20*/  UIADD3 UR11, UR11, UR12, URZ ;  /* 0x0000000c0b0b7290 */ /* 0x000fe2000fffe03f */
[----:B------:R-:W-:Y:S01]  /*ee30*/  SHF.R.U64 R36, R36, 0x3, RZ ;  /* 0x0000000324247819 */ /* 0x000fe200000012ff */
[----:B------:R-:W-:Y:S01]  /*ee40*/  USHF.R.S32.HI UR4, URZ, 0x1f, UR9 ;  /* 0x0000001f3f047899 */ /* 0x000fe20008011409 */
[----:B------:R-:W-:Y:S01]  /*ee50*/  SHF.R.U64 R40, R40, 0x3, RZ ;  /* 0x0000000328287819 */ /* 0x000fe200000012ff */
[----:B------:R-:W-:Y:S01]  /*ee60*/  ULDC.64 UR12, c[0x0][0xae8] ;  /* 0x0002ba00000c7ab9 */ /* 0x000fe20000000a00 */
[----:B------:R-:W-:Y:S01]  /*ee70*/  SHF.R.U64 R44, R44, 0x3, RZ ;  /* 0x000000032c2c7819 */ /* 0x000fe200000012ff */
[--C-:B------:R-:W-:Y:S01]  /*ee80*/  IMAD.X R73, RZ, RZ, R3.reuse, P1 ;  /* 0x000000ffff497224 */ /* 0x100fe200008e0603 */
[----:B------:R-:W-:Y:S01]  /*ee90*/  LOP3.LUT R4, R5, 0x380, RZ, 0xc0, !PT ;  /* 0x0000038005047812 */ /* 0x000fe200078ec0ff */
        /* <DEDUP_REMOVED lines=12> */
[----:B------:R-:W-:Y:S01]  /*ef60*/  UIMAD.WIDE.U32 UR10, UR40, UR12, UR10 ;  /* 0x0000000c280a72a5 */ /* 0x000fe2000f8e000a */
        /* <DEDUP_REMOVED lines=8> */
[----:B------:R-:W-:Y:S02]  /*eff0*/  LOP3.LUT R2, R7, R2, RZ, 0x3c, !PT ;  /* 0x0000000207027212 */ /* 0x000fe400078e3cff */
[----:B------:R-:W-:Y:S01]  /*f000*/  LOP3.LUT R72, R4, R5, RZ, 0x3c, !PT ;  /* 0x0000000504487212 */ /* 0x000fe200078e3cff */
[----:B------:R-:W-:Y:S01]  /*f010*/  UIMAD UR11, UR40, UR13, UR11 ;  /* 0x0000000d280b72a4 */ /* 0x000fe2000f8e020b */
[----:B------:R-:W-:Y:S01]  /*f020*/  LOP3.LUT R52, R53, 0x380, RZ, 0xc0, !PT ;  /* 0x0000038035347812 */ /* 0x000fe200078ec0ff */
[----:B------:R0:W5:Y:S01]  /*f030*/  LD.E.128 R4, desc[UR48][R2.64] ;  /* 0x0000003002047980 */ /* 0x000162000c101d00 */
[----:B------:R-:W-:Y:S01]  /*f040*/  ULDC.64 UR12, c[0x0][0xaf0] ;  /* 0x0002bc00000c7ab9 */ /* 0x000fe20000000a00 */
[----:B------:R-:W-:Y:S01]  /*f050*/  LOP3.LUT R56, R57, 0x380, RZ, 0xc0, !PT ;  /* 0x0000038039387812 */ /* 0x000fe200078ec0ff */
[----:B------:R-:W-:Y:S01]  /*f060*/  UIMAD UR4, UR4, UR12, URZ ;  /* 0x0000000c040472a4 */ /* 0x000fe2000f8e023f */
[----:B------:R-:W-:Y:S01]  /*f070*/  LOP3.LUT R60, R61, 0x380, RZ, 0xc0, !PT ;  /* 0x000003803d3c7812 */ /* 0x000fe200078ec0ff */
[----:B------:R-:W5:Y:S01]  /*f080*/  LD.E.128 R40, desc[UR48][R40.64] ;  /* 0x0000003028287980 */ /* 0x000f62000c101d00 */
[----:B------:R-:W-:-:S02]  /*f090*/  LOP3.LUT R64, R65, 0x380, RZ, 0xc0, !PT ;  /* 0x0000038041407812 */ /* 0x000fc400078ec0ff */
[----:B------:R-:W-:Y:S01]  /*f0a0*/  LOP3.LUT R68, R69, 0x380, RZ, 0xc0, !PT ;  /* 0x0000038045447812 */ /* 0x000fe200078ec0ff */
[----:B------:R-:W5:Y:S01]  /*f0b0*/  LD.E.128 R44, desc[UR48][R44.64] ;  /* 0x000000302c2c7980 */ /* 0x000f62000c101d00 */
[----:B0-----:R-:W-:Y:S01]  /*f0c0*/  IMAD R2, R18, 0x20, R77 ;  /* 0x0000002012027824 */ /* 0x001fe200078e024d */
[----:B------:R-:W-:Y:S01]  /*f0d0*/  UIMAD UR4, UR9, UR13, UR4 ;  /* 0x0000000d090472a4 */ /* 0x000fe2000f8e0204 */
[----:B------:R-:W-:Y:S01]  /*f0e0*/  SHF.R.U64 R52, R52, 0x3, RZ ;  /* 0x0000000334347819 */ /* 0x000fe200000012ff */
[----:B------:R-:W5:Y:S01]  /*f0f0*/  LD.E.128 R72, desc[UR48][R72.64] ;  /* 0x0000003048487980 */ /* 0x000f62000c101d00 */
[----:B------:R-:W-:Y:S01]  /*f100*/  VIADD R20, R2, UR42 ;  /* 0x0000002a02147c36 */ /* 0x000fe20008000000 */
[----:B------:R-:W-:Y:S01]  /*f110*/  UIMAD.WIDE.U32 UR10, UR9, UR12, UR10 ;  /* 0x0000000c090a72a5 */ /* 0x000fe2000f8e000a */
[----:B------:R-:W-:Y:S02]  /*f120*/  SHF.R.U64 R56, R56, 0x3, RZ ;  /* 0x0000000338387819 */ /* 0x000fe400000012ff */
[----:B------:R-:W-:Y:S01]  /*f130*/  @P2 IMAD.HI.U32 R2, R20, UR14, RZ ;  /* 0x0000000e14022c27 */ /* 0x000fe2000f8e00ff */
[----:B------:R-:W-:Y:S01]  /*f140*/  @UP1 ULDC UR9, c[0x0][0xbf0] ;  /* 0x0002fc0000091ab9 */ /* 0x000fe20000000800 */
[----:B------:R-:W-:-:S02]  /*f150*/  SHF.R.U64 R60, R60, 0x3, RZ ;  /* 0x000000033c3c7819 */ /* 0x000fc400000012ff */
[----:B------:R-:W-:Y:S01]  /*f160*/  IMAD.MOV.U32 R19, RZ, RZ, R20 ;  /* 0x000000ffff137224 */ /* 0x000fe200078e0014 */
[----:B------:R-:W-:Y:S02]  /*f170*/  SHF.R.U64 R64, R64, 0x3, RZ ;  /* 0x0000000340407819 */ /* 0x000fe400000012ff */
[----:B------:R-:W-:Y:S02]  /*f180*/  SHF.R.U64 R68, R68, 0x3, RZ ;  /* 0x0000000344447819 */ /* 0x000fe400000012ff */
[----:B------:R-:W-:Y:S01]  /*f190*/  @P2 SHF.R.U32.HI R19, RZ, UR9, R2 ;  /* 0x00000009ff132c19 */ /* 0x000fe20008011602 */
[----:B------:R-:W-:Y:S01]  /*f1a0*/  UIADD3 UR4, UR11, UR4, URZ ;  /* 0x000000040b047290 */ /* 0x000fe2000fffe03f */
        /* <DEDUP_REMOVED lines=12> */
[----:B------:R-:W5:Y:S01]  /*f270*/  LD.E.128 R52, desc[UR48][R52.64] ;  /* 0x0000003034347980 */ /* 0x000f62000c101d00 */
[----:B------:R-:W-:-:S02]  /*f280*/  IMAD.U32 R2, RZ, RZ, UR10 ;  /* 0x0000000aff027e24 */ /* 0x000fc4000f8e00ff */
[----:B------:R-:W-:Y:S01]  /*f290*/  IMAD.U32 R3, RZ, RZ, UR11 ;  /* 0x0000000bff037e24 */ /* 0x000fe2000f8e00ff */
[----:B------:R-:W-:Y:S01]  /*f2a0*/  ULDC.64 UR10, c[0x0][0xae0] ;  /* 0x0002b800000a7ab9 */ /* 0x000fe20000000a00 */
[----:B------:R-:W-:Y:S01]  /*f2b0*/  IMAD.U32 R3, RZ, RZ, UR4 ;  /* 0x00000004ff037e24 */ /* 0x000fe2000f8e00ff */
[----:B------:R-:W5:Y:S01]  /*f2c0*/  LD.E.128 R56, desc[UR48][R56.64] ;  /* 0x0000003038387980 */ /* 0x000f62000c101d00 */
[----:B------:R-:W-:Y:S02]  /*f2d0*/  IMAD R18, R18, UR10, RZ ;  /* 0x0000000a12127c24 */ /* 0x000fe4000f8e02ff */
[----:B------:R-:W-:Y:S01]  /*f2e0*/  IMAD R21, R21, UR20, R20 ;  /* 0x0000001415157c24 */ /* 0x000fe2000f8e0214 */
[----:B------:R-:W5:Y:S01]  /*f2f0*/  LD.E.128 R60, desc[UR48][R60.64] ;  /* 0x000000303c3c7980 */ /* 0x000f62000c101d00 */
[----:B------:R-:W-:-:S03]  /*f300*/  IMAD.WIDE.U32 R2, R19, UR10, R2 ;  /* 0x0000000a13027c25 */ /* 0x000fc6000f8e0002 */
[----:B------:R-:W5:Y:S01]  /*f310*/  LD.E.128 R64, desc[UR48][R64.64] ;  /* 0x0000003040407980 */ /* 0x000f62000c101d00 */
[----:B------:R-:W-:Y:S01]  /*f320*/  IMAD R19, R19, UR11, R18 ;  /* 0x0000000b13137c24 */ /* 0x000fe2000f8e0212 */
[----:B------:R-:W-:Y:S01]  /*f330*/  SHF.R.S32.HI R18, RZ, 0x1f, R21 ;  /* 0x0000001fff127819 */ /* 0x000fe20000011415 */
[----:B------:R-:W-:Y:S01]  /*f340*/  ULDC.64 UR10, c[0x0][0xad8] ;  /* 0x0002b600000a7ab9 */ /* 0x000fe20000000a00 */
[----:B------:R-:W5:Y:S01]  /*f350*/  LD.E.128 R68, desc[UR48][R68.64] ;  /* 0x0000003044447980 */ /* 0x000f62000c101d00 */
[----:B------:R-:W-:Y:S02]  /*f360*/  IMAD.IADD R3, R3, 0x1, R19 ;  /* 0x0000000103037824 */ /* 0x000fe400078e0213 */
[----:B------:R-:W-:Y:S01]  /*f370*/  IMAD R18, R18, UR10, RZ ;  /* 0x0000000a12127c24 */ /* 0x000fe2000f8e02ff */
[----:B------:R-:W-:Y:S01]  /*f380*/  @!PT LDS RZ, [RZ] ;  /* 0x00000000fffff984 */ /* 0x000fe20000000800 */
[----:B------:R-:W-:Y:S01]  /*f390*/  @!PT LDS RZ, [RZ] ;  /* 0x00000000fffff984 */ /* 0x000fe20000000800 */
[----:B------:R-:W-:Y:S01]  /*f3a0*/  @!PT LDS RZ, [RZ] ;  /* 0x00000000fffff984 */ /* 0x000fe20000000800 */
[----:B------:R-:W-:Y:S01]  /*f3b0*/  @!PT LDS RZ, [RZ] ;  /* 0x00000000fffff984 */ /* 0x000fe20000000800 */
[----:B------:R0:W-:Y:S06]  /*f3c0*/  MEMBAR.ALL.CTA ;  /* 0x0000000000007992 */ /* 0x0001ec0000008000 */
[----:B0-----:R-:W0:Y:S01]  /*f3d0*/  FENCE.VIEW.ASYNC.S ;  /* 0x00000000000073c6 */ /* 0x001e220000000000 */
[----:B------:R-:W-:-:S04]  /*f3e0*/  IMAD.WIDE.U32 R2, R21, UR10, R2 ;  /* 0x0000000a15027c25 */ /* 0x000fc8000f8e0002 */
[----:B------:R-:W-:Y:S01]  /*f3f0*/  IMAD R19, R21, UR11, R18 ;  /* 0x0000000b15137c24 */ /* 0x000fe2000f8e0212 */
[----:B------:R-:W-:Y:S01]  /*f400*/  ULDC.64 UR10, c[0x0][0xa80] ;  /* 0x0002a000000a7ab9 */ /* 0x000fe20000000a00 */
[----:B------:R-:W-:Y:S01]  /*f410*/  VIADD R80, R77, UR42 ;  /* 0x0000002a4d507c36 */ /* 0x000fe20008000000 */
[----:B------:R-:W-:Y:S01]  /*f420*/  LEA R78, P2, R2, UR10, 0x1 ;  /* 0x0000000a024e7c11 */ /* 0x000fe2000f8408ff */
[----:B------:R-:W-:Y:S01]  /*f430*/  IMAD.IADD R3, R3, 0x1, R19 ;  /* 0x0000000103037824 */ /* 0x000fe200078e0213 */
[----:B------:R-:W-:-:S04]  /*f440*/  UIADD3 UR8, UR8, 0x22820, URZ ;  /* 0x0002282008087890 */ /* 0x000fc8000fffe03f */
        /* <DEDUP_REMOVED lines=36> */
.L_x_11622:
[----:B------:R-:W-:Y:S05]  /*f690*/  BSYNC B1 ;  /* 0x0000000000017941 */ /* 0x000fea0003800000 */
.L_x_11621:
[----:B0-----:R0:W3:Y:S01]  /*f6a0*/  SHFL.IDX PT, R19, R79, 0x1, 0x181f ;  /* 0x00381f004f137f89 */ /* 0x0010e200000e0000 */
[----:B------:R-:W-:Y:S03]  /*f6b0*/  BSSY B1, `(.L_x_11623) ;  /* 0x0000014000017945 */ /* 0x000fe60003800000 */
[----:B-----5:R0:W4:Y:S01]  /*f6c0*/  SHFL.IDX PT, R7, R78, 0x1, 0x181f ;  /* 0x00381f004e077f89 */ /* 0x02012200000e0000 */
        /* <DEDUP_REMOVED lines=18> */
.L_x_11624:
[----:B------:R-:W-:Y:S05]  /*f7f0*/  BSYNC B1 ;  /* 0x0000000000017941 */ /* 0x000fea0003800000 */
.L_x_11623:
        /* <DEDUP_REMOVED lines=21> */
.L_x_11626:
[----:B------:R-:W-:Y:S05]  /*f950*/  BSYNC B1 ;  /* 0x0000000000017941 */ /* 0x000fea0003800000 */
.L_x_11625:
[----:B0-----:R-:W-:Y:S01]  /*f960*/  VIADD R2, R80, 0x60 ;  /* 0x0000006050027836 */ /* 0x001fe20000000000 */
[----:B---3--:R-:W0:Y:S04]  /*f970*/  SHFL.IDX PT, R79, R79, 0x3, 0x181f ;  /* 0x00781f004f4f7f89 */ /* 0x008e2800000e0000 */
[----:B------:R-:W-:Y:S01]  /*f980*/  ISETP.GE.AND P0, PT, R2, UR17, PT ;  /* 0x0000001102007c0c */ /* 0x000fe2000bf06270 */
        /* <DEDUP_REMOVED lines=21> */
.L_x_11620:
[----:B------:R-:W-:Y:S01]  /*fae0*/  ULDC.64 UR14, c[0x0][0xb08] ;  /* 0x0002c200000e7ab9 */ /* 0x000fe20000000a00 */
[----:B0-----:R-:W-:Y:S01]  /*faf0*/  IMAD.MOV.U32 R5, RZ, RZ, R14 ;  /* 0x000000ffff057224 */ /* 0x001fe200078e000e */
        /* <DEDUP_REMOVED lines=20> */
[----:B------:R-:W-:Y:S01]  /*fc40*/  UIADD3 UR8, UR8, 0x22820, URZ ;  /* 0x0002282008087890 */ /* 0x000fe2000fffe03f */
[----:B------:R-:W-:Y:S01]  /*fc50*/  SHF.R.S32.HI R158, RZ, 0x1f, R212 ;  /* 0x0000001fff9e7819 */ /* 0x000fe200000114d4 */
[----:B------:R-:W-:Y:S01]  /*fc60*/  UIMAD.WIDE.U32 UR10, UR9, UR14, UR10 ;  /* 0x0000000e090a72a5 */ /* 0x000fe2000f8e000a */
[----:B------:R-:W-:Y:S01]  /*fc70*/  SHF.R.S32.HI R159, RZ, 0x1f, R213 ;  /* 0x0000001fff9f7819 */ /* 0x000fe200000114d5 */
[----:B------:R-:W-:Y:S01]  /*fc80*/  ULDC.64 UR12, c[0x0][0xb48] ;  /* 0x0002d200000c7ab9 */ /* 0x000fe20000000a00 */
[----:B------:R-:W-:Y:S01]  /*fc90*/  @UP1 ULDC UR9, c[0x0][0xbec] ;  /* 0x0002fb0000091ab9 */ /* 0x000fe20000000800 */
[----:B------:R-:W-:Y:S01]  /*fca0*/  UIADD3 UR11, UR11, UR4, URZ ;  /* 0x000000040b0b7290 */ /* 0x000fe2000fffe03f */
[----:B------:R-:W-:Y:S01]  /*fcb0*/  @P2 IMAD.HI.U32 R0, R14, UR9, RZ ;  /* 0x000000090e002c27 */ /* 0x000fe2000f8e00ff */
[----:B------:R-:W-:Y:S01]  /*fcc0*/  UPRMT UR8, URZ, 0x654, UR8 ;  /* 0x000006543f087896 */ /* 0x000fe20008000008 */
[----:B------:R-:W-:Y:S01]  /*fcd0*/  SHF.R.S32.HI R160, RZ, 0x1f, R214 ;  /* 0x0000001fffa07819 */ /* 0x000fe200000114d6 */
[----:B------:R-:W-:Y:S01]  /*fce0*/  @UP1 ULDC UR4, c[0x0][0xbf0] ;  /* 0x0002fc0000041ab9 */ /* 0x000fe20000000800 */
[----:B------:R-:W-:Y:S01]  /*fcf0*/  UIMAD.WIDE.U32 UR10, UR43, UR12, UR10 ;  /* 0x0000000c2b0a72a5 */ /* 0x000fe2000f8e000a */
[----:B------:R-:W-:-:S02]  /*fd00*/  @P2 SHF.R.U32.HI R5, RZ, UR4, R0 ;  /* 0x00000004ff052c19 */ /* 0x000fc40008011600 */
[----:B------:R-:W-:Y:S01]  /*fd10*/  SHF.R.S32.HI R161, RZ, 0x1f, R215 ;  /* 0x0000001fffa17819 */ /* 0x000fe200000114d7 */
[----:B------:R-:W-:Y:S01]  /*fd20*/  UIMAD UR43, UR43, UR13, UR11 ;  /* 0x0000000d2b2b72a4 */ /* 0x000fe2000f8e020b */
[--C-:B------:R-:W-:Y:S01]  /*fd30*/  SHF.R.S32.HI R0, RZ, 0x1f, R5.reuse ;  /* 0x0000001fff007819 */ /* 0x100fe20000011405 */
[----:B------:R-:W-:Y:S01]  /*fd40*/  IMAD.MOV R7, RZ, RZ, -R5 ;  /* 0x000000ffff077224 */ /* 0x000fe200078e0a05 */
[----:B------:R-:W-:Y:S01]  /*fd50*/  ULDC.64 UR12, c[0x0][0xb30] ;  /* 0x0002cc00000c7ab9 */ /* 0x000fe20000000a00 */
[----:B------:R-:W-:Y:S01]  /*fd60*/  IMAD.U32 R3, RZ, RZ, UR11 ;  /* 0x0000000bff037e24 */ /* 0x000fe2000f8e00ff */
[----:B------:R-:W-:Y:S01]  /*fd70*/  SYNCS.ARRIVE.TRANS64.RED.A1T0 RZ, [UR8], RZ ;  /* 0x000000ffffff79a7 */ /* 0x000fe20008100408 */
        /* <DEDUP_REMOVED lines=26> */
[----:B------:R0:W1:Y:S01]  /*ff20*/  SHFL.IDX PT, R2, R0, RZ, 0x1c1f ;  /* 0x001c1fff00027589 */ /* 0x00006200000e0000 */
[----:B------:R-:W-:Y:S02]  /*ff30*/  SHF.R.S32.HI R172, RZ, 0x1f, R226 ;  /* 0x0000001fffac7819 */ /* 0x000fe400000114e2 */
[----:B------:R-:W-:Y:S01]  /*ff40*/  SHF.R.S32.HI R173, RZ, 0x1f, R227 ;  /* 0x0000001fffad7819 */ /* 0x000fe200000114e3 */
[----:B------:R0:W2:Y:S01]  /*ff50*/  SHFL.IDX PT, R3, R14, RZ, 0x1c1f ;  /* 0x001c1fff0e037589 */ /* 0x0000a200000e0000 */
[----:B------:R-:W-:Y:S02]  /*ff60*/  SHF.R.S32.HI R174, RZ, 0x1f, R228 ;  /* 0x0000001fffae7819 */ /* 0x000fe400000114e4 */
[----:B------:R-:W-:Y:S01]  /*ff70*/  SHF.R.S32.HI R175, RZ, 0x1f, R229 ;  /* 0x0000001fffaf7819 */ /* 0x000fe200000114e5 */
[----:B------:R-:W-:Y:S06]  /*ff80*/  @P3 BRA `(.L_x_11629) ;  /* 0x0000000800243947 */ /* 0x000fec0003800000 */
[----:B------:R-:W-:Y:S01]  /*ff90*/  ULDC UR4, c[0x0][0xac8] ;  /* 0x0002b20000047ab9 */ /* 0x000fe20000000800 */
[----:B------:R-:W-:Y:S01]  /*ffa0*/  VIADD R15, R17, 0xe0 ;  /* 0x000000e0110f7836 */ /* 0x000fe20000000000 */
[----:B------:R-:W-:Y:S01]  /*ffb0*/  ISETP.GE.AND P2, PT, R229, UR4, PT ;  /* 0x00000004e5007c0c */ /* 0x000fe2000bf46270 */
[C---:B------:R-:W-:Y:S01]  /*ffc0*/  VIADD R19, R17.reuse, 0xe8 ;  /* 0x000000e811137836 */ /* 0x040fe20000000000 */
[C---:B------:R-:W-:Y:S01]  /*ffd0*/  ISETP.GE.AND P3, PT, R17.reuse, UR4, PT ;  /* 0x0000000411007c0c */ /* 0x040fe2000bf66270 */
[----:B------:R-:W-:Y:S01]  /*ffe0*/  VIADD R21, R17, 0xf0 ;  /* 0x000000f011157836 */ /* 0x000fe20000000000 */
        /* <DEDUP_REMOVED lines=51> */
[-C--:B------:R-:W-:Y:S02]  /*10320*/  @!P3 LEA.HI.X R5, R218, R3.reuse, R164, 0x2, P6 ;  /* 0x00000003da05b211 */ /* 0x080fe400030f14a4 */
[CC--:B--2---:R-:W-:Y:S02]  /*10330*/  @!P2 LEA R6, P5, R217.reuse, R2.reuse, 0x2 ;  /* 0x00000002d906a211 */ /* 0x0c4fe400078a10ff */
[----:B------:R-:W-:Y:S01]  /*10340*/  @!P1 LEA R8, P6, R216, R2, 0x2 ;  /* 0x00000002d8089211 */ /* 0x000fe200078c10ff */
[----:B------:R1:W-:Y:S01]  /*10350*/  @!P3 ST.E.64 desc[UR48][R4.64], R72 ;  /* 0x000000480400b985 */ /* 0x0003e2000c101b30 */
[-C--:B------:R-:W-:Y:S02]  /*10360*/  @!P2 LEA.HI.X R7, R217, R3.reuse, R163, 0x2, P5 ;  /* 0x00000003d907a211 */ /* 0x080fe400028f14a3 */
[----:B------:R-:W-:Y:S02]  /*10370*/  ISETP.GE.AND P3, PT, R214, UR4, PT ;  /* 0x00000004d6007c0c */ /* 0x000fe4000bf66270 */
[----:B------:R-:W-:Y:S01]  /*10380*/  @!P1 LEA.HI.X R9, R216, R3, R162, 0x2, P6 ;  /* 0x00000003d8099211 */ /* 0x000fe200030f14a2 */
[----:B------:R2:W-:Y:S01]  /*10390*/  @!P2 ST.E.64 desc[UR48][R6.64], R76 ;  /* 0x0000004c0600a985 */ /* 0x0005e2000c101b30 */
[----:B------:R-:W-:-:S02]  /*103a0*/  ISETP.GE.AND P2, PT, R213, UR4, PT ;  /* 0x00000004d5007c0c */ /* 0x000fc4000bf46270 */
[C---:B------:R-:W-:Y:S01]  /*103b0*/  @!P4 LEA R10, P5, R215.reuse, R2, 0x2 ;  /* 0x00000002d70ac211 */ /* 0x040fe200078a10ff */
[----:B------:R3:W-:Y:S01]  /*103c0*/  @!P1 ST.E.64 desc[UR48][R8.64], R80 ;  /* 0x0000005008009985 */ /* 0x0007e2000c101b30 */
[----:B------:R-:W-:Y:S02]  /*103d0*/  ISETP.GE.AND P1, PT, R212, UR4, PT ;  /* 0x00000004d4007c0c */ /* 0x000fe4000bf26270 */
[----:B------:R-:W-:-:S03]  /*103e0*/  @!P4 LEA.HI.X R11, R215, R3, R161, 0x2, P5 ;  /* 0x00000003d70bc211 */ /* 0x000fc600028f14a1 */
[CC--:B------:R-:W-:Y:S02]  /*103f0*/  @!P3 LEA R12, P6, R214.reuse, R2.reuse, 0x2 ;  /* 0x00000002d60cb211 */ /* 0x0c0fe400078c10ff */
        /* <DEDUP_REMOVED lines=54> */
[CC--:B------:R-:W-:Y:S01]  /*10760*/  @!P2 LEA R8, P6, R19.reuse, R2.reuse, 0x2 ;  /* 0x000000021308a211 */ /* 0x0c0fe200078c10ff */
[----:B------:R4:W-:Y:S01]  /*10770*/  @!P3 ST.E.64 desc[UR48][R6.64], R136 ;  /* 0x000000880600b985 */ /* 0x0009e2000c101b30 */
[----:B--2---:R-:W-:Y:S02]  /*10780*/  SHF.R.S32.HI R11, RZ, 0x1f, R21 ;  /* 0x0000001fff0b7819 */ /* 0x004fe40000011415 */
[-C--:B------:R-:W-:Y:S02]  /*10790*/  @!P2 LEA.HI.X R9, R19, R3.reuse, R9, 0x2, P6 ;  /* 0x000000031309a211 */ /* 0x080fe400030f1409 */
[C---:B------:R-:W-:Y:S02]  /*107a0*/  @!P1 LEA R10, P6, R21.reuse, R2, 0x2 ;  /* 0x00000002150a9211 */ /* 0x040fe400078c10ff */
[----:B---3--:R-:W-:Y:S01]  /*107b0*/  SHF.R.S32.HI R12, RZ, 0x1f, R25 ;  /* 0x0000001fff0c7819 */ /* 0x008fe20000011419 */
[----:B------:R4:W-:Y:S01]  /*107c0*/  @!P2 ST.E.64 desc[UR48][R8.64], R140 ;  /* 0x0000008c0800a985 */ /* 0x0009e2000c101b30 */
[----:B------:R-:W-:-:S02]  /*107d0*/  @!P1 LEA.HI.X R11, R21, R3, R11, 0x2, P6 ;  /* 0x00000003150b9211 */ /* 0x000fc400030f140b */
[----:B------:R-:W-:-:S03]  /*107e0*/  @!P5 LEA R2, P6, R25, R2, 0x2 ;  /* 0x000000021902d211 */ /* 0x000fc600078c10ff */
[----:B------:R4:W-:Y:S01]  /*107f0*/  @!P1 ST.E.64 desc[UR48][R10.64], R144 ;  /* 0x000000900a009985 */ /* 0x0009e2000c101b30 */
[----:B------:R-:W-:-:S05]  /*10800*/  @!P5 LEA.HI.X R3, R25, R3, R12, 0x2, P6 ;  /* 0x000000031903d211 */ /* 0x000fca00030f140c */
[----:B------:R4:W-:Y:S04]  /*10810*/  @!P5 ST.E.64 desc[UR48][R2.64], R148 ;  /* 0x000000940200d985 */ /* 0x0009e8000c101b30 */
.L_x_11629:
[----:B------:R-:W-:Y:S05]  /*10820*/  BSYNC B1 ;  /* 0x0000000000017941 */ /* 0x000fea0003800000 */
.L_x_11628:
[----:B--2-4-:R2:W3:Y:S04]  /*10830*/  SHFL.IDX PT, R3, R14, 0x1, 0x1c1f ;  /* 0x003c1f000e037f89 */ /* 0x0144e800000e0000 */
[----:B-1----:R2:W1:Y:S01]  /*10840*/  SHFL.IDX PT, R2, R0, 0x1, 0x1c1f ;  /* 0x003c1f0000027f89 */ /* 0x00246200000e0000 */
[----:B------:R-:W-:Y:S05]  /*10850*/  @P0 BRA `(.L_x_11627) ;  /* 0x0000001800200947 */ /* 0x000fea0003800000 */
[----:B------:R-:W-:Y:S01]  /*10860*/  ULDC UR4, c[0x0][0xac8] ;  /* 0x0002b20000047ab9 */ /* 0x000fe20000000800 */
[----:B------:R-:W-:Y:S01]  /*10870*/  VIADD R21, R17, 0xe0 ;  /* 0x000000e011157836 */ /* 0x000fe20000000000 */
[----:B------:R-:W-:Y:S01]  /*10880*/  ISETP.GE.AND P5, PT, R229, UR4, PT ;  /* 0x00000004e5007c0c */ /* 0x000fe2000bfa6270 */
[C---:B------:R-:W-:Y:S01]  /*10890*/  VIADD R19, R17.reuse, 0xf0 ;  /* 0x000000f011137836 */ /* 0x040fe20000000000 */
[----:B------:R-:W-:Y:S02]  /*108a0*/  ISETP.GE.AND P4, PT, R17, UR4, PT ;  /* 0x0000000411007c0c */ /* 0x000fe4000bf86270 */
[----:B------:R-:W-:Y:S02]  /*108b0*/  ISETP.GE.AND P2, PT, R228, UR4, PT ;  /* 0x00000004e4007c0c */ /* 0x000fe4000bf46270 */
[----:B------:R-:W-:Y:S02]  /*108c0*/  ISETP.GE.AND P1, PT, R227, UR4, PT ;  /* 0x00000004e3007c0c */ /* 0x000fe4000bf26270 */
[----:B------:R-:W-:-:S02]  /*108d0*/  ISETP.GE.AND P0, PT, R226, UR4, PT ;  /* 0x00000004e2007c0c */ /* 0x000fc4000bf06270 */
[----:B0-2---:R-:W-:-:S03]  /*108e0*/  SHF.R.S32.HI R0, RZ, 0x1f, R21 ;  /* 0x0000001fff007819 */ /* 0x005fc60000011415 */
        /* <DEDUP_REMOVED lines=100> */
[----:B0-----:R-:W-:-:S02]  /*10f30*/  @!P2 LEA R8, P5, R205, R2, 0x2 ;  /* 0x00000002cd08a211 */ /* 0x001fc400078a10ff */
[----:B------:R-:W-:Y:S02]  /*10f40*/  SHF.R.S32.HI R14, RZ, 0x1f, R23 ;  /* 0x0000001fff0e7819 */ /* 0x000fe40000011417 */
[CC--:B--2---:R-:W-:Y:S02]  /*10f50*/  @!P1 LEA R10, P6, R204.reuse, R2.reuse, 0x2 ;  /* 0x00000002cc0a9211 */ /* 0x0c4fe400078c10ff */
[-C--:B------:R-:W-:Y:S02]  /*10f60*/  @!P2 LEA.HI.X R9, R205, R3.reuse, R20, 0x2, P5 ;  /* 0x00000003cd09a211 */ /* 0x080fe400028f1414 */
[----:B-1----:R-:W-:Y:S02]  /*10f70*/  @!P0 LEA R12, P5, R23, R2, 0x2 ;  /* 0x00000002170c8211 */ /* 0x002fe400078a10ff */
[----:B------:R-:W-:Y:S01]  /*10f80*/  @!P1 LEA.HI.X R11, R204, R3, R18, 0x2, P6 ;  /* 0x00000003cc0b9211 */ /* 0x000fe200030f1412 */
[----:B------:R0:W-:Y:S01]  /*10f90*/  @!P2 ST.E.64 desc[UR48][R8.64], R126 ;  /* 0x0000007e0800a985 */ /* 0x0001e2000c101b30 */
[----:B------:R-:W-:-:S02]  /*10fa0*/  ISETP.GE.AND P6, PT, R19, UR4, PT ;  /* 0x0000000413007c0c */ /* 0x000fc4000bfc6270 */
        /* <DEDUP_REMOVED lines=8> */
[----:B------:R-:W-:Y:S02]  /*11030*/  @!P3 LEA.HI.X R7, R15, R3, R0, 0x2, P5 ;  /* 0x000000030f07b211 */ /* 0x000fe400028f1400 */
[----:B------:R-:W-:-:S02]  /*11040*/  SHF.R.S32.HI R0, RZ, 0x1f, R19 ;  /* 0x0000001fff007819 */ /* 0x000fc40000011413 */
        /* <DEDUP_REMOVED lines=12> */
.L_x_11618:
[----:B------:R-:W0:Y:S01]  /*11110*/  LDC.64 R2, c[0x0][0xc00] ;  /* 0x00030000ff027b82 */ /* 0x000e220000000a00 */
[----:B------:R-:W-:Y:S01]  /*11120*/  ULDC.64 UR8, c[0x0][0xc00] ;  /* 0x0003000000087ab9 */ /* 0x000fe20000000a00 */
[----:B------:R-:W-:Y:S01]  /*11130*/  IMAD.MOV.U32 R7, RZ, RZ, RZ ;  /* 0x000000ffff077224 */ /* 0x000fe200078e00ff */
[----:B------:R-:W-:-:S05]  /*11140*/  UIMAD.WIDE UR8, UR41, 0x4, UR8 ;  /* 0x00000004290878a5 */ /* 0x000fca000f8e0208 */
[----:B------:R-:W1:Y:S01]  /*11150*/  LDC.64 R4, c[0x0][0xc08] ;  /* 0x00030200ff047b82 */ /* 0x000e620000000a00 */
[----:B0-----:R-:W-:Y:S01]  /*11160*/  ISETP.NE.U32.AND P0, PT, R2, RZ, PT ;  /* 0x000000ff0200720c */ /* 0x001fe20003f05070 */
[----:B------:R-:W-:Y:S01]  /*11170*/  IMAD.U32 R2, RZ, RZ, UR8 ;  /* 0x00000008ff027e24 */ /* 0x000fe2000f8e00ff */
[----:B------:R-:W-:Y:S01]  /*11180*/  R2UR UR4, R3 ;  /* 0x00000000030472ca */ /* 0x000fe200000e0000 */
[----:B------:R-:W-:Y:S01]  /*11190*/  IMAD.U32 R3, RZ, RZ, UR9 ;  /* 0x00000009ff037e24 */ /* 0x000fe2000f8e00ff */
[----:B-1----:R-:W-:-:S09]  /*111a0*/  ISETP.NE.U32.AND P1, PT, R4, RZ, PT ;  /* 0x000000ff0400720c */ /* 0x002fd20003f25070 */
[----:B------:R-:W-:Y:S02]  /*111b0*/  VOTEU.ANY UP0, P0 ;  /* 0x00000000003f7886 */ /* 0x000fe40000000100 */
        /* <DEDUP_REMOVED lines=14> */
[----:B------:R-:W-:Y:S01]  /*112a0*/  UISETP.NE.AND UP1, UPT, UR44, URZ, UPT ;  /* 0x0000003f2c00728c */ /* 0x000fe2000bf25270 */
[----:B------:R-:W1:Y:S10]  /*112b0*/  S2R R6, SR_TID.X ;  /* 0x0000000000067919 */ /* 0x000e740000002100 */
[----:B------:R-:W-:Y:S01]  /*112c0*/  @!UP1 ULDC UR44, c[0x0][0xad4] ;  /* 0x0002b500002c9ab9 */ /* 0x000fe20000000800 */
[----:B0-----:R-:W-:Y:S05]  /*112d0*/  @P1 BRA `(.L_x_11630) ;  /* 0x0000000000101947 */ /* 0x001fea0003800000 */
[----:B------:R-:W-:Y:S05]  /*112e0*/  @!P0 BRA `(.L_x_11630) ;  /* 0x00000000000c8947 */ /* 0x000fea0003800000 */
[----:B------:R-:W2:Y:S04]  /*112f0*/  LDG.E R5, desc[UR48][R2.64] ;  /* 0x0000003002057981 */ /* 0x000ea8000c1e1900 */
[----:B-----5:R-:W2:Y:S02]  /*11300*/  LDG.E R0, desc[UR48][R2.64+0x4] ;  /* 0x0000043002007981 */ /* 0x020ea4000c1e1900 */
[----:B--2---:R-:W-:-:S07]  /*11310*/  IMAD.IADD R0, R0, 0x1, -R5 ;  /* 0x0000000100007824 */ /* 0x004fce00078e0a05 */
.L_x_11630:
[----:B-1----:R-:W-:Y:S01]  /*11320*/  VIADD R10, R6, 0xffffff80 ;  /* 0xffffff80060a7836 */ /* 0x002fe20000000000 */
[----:B-----5:R-:W-:Y:S01]  /*11330*/  R2UR UR20, R7 ;  /* 0x00000000071472ca */ /* 0x020fe200000e0000 */
[----:B------:R-:W-:Y:S01]  /*11340*/  USHF.R.S32.HI UR8, URZ, 0x1f, UR41 ;  /* 0x0000001f3f087899 */ /* 0x000fe20008011429 */
[----:B------:R-:W-:Y:S01]  /*11350*/  BSSY B1, `(.L_x_11631) ;  /* 0x000003c000017945 */ /* 0x000fe20003800000 */
[----:B------:R-:W-:Y:S01]  /*11360*/  USEL UR4, UR41, URZ, !UP0 ;  /* 0x0000003f29047287 */ /* 0x000fe2000c000000 */
[----:B------:R-:W-:Y:S01]  /*11370*/  ISETP.GT.AND P0, PT, R10, 0x7f, PT ;  /* 0x0000007f0a00780c */ /* 0x000fe20003f04270 */
[----:B------:R-:W-:-:S08]  /*11380*/  USEL UR8, UR8, URZ, !UP0 ;  /* 0x0000003f08087287 */ /* 0x000fd0000c000000 */
[----:B------:R-:W-:-:S04]  /*11390*/  USHF.R.S32.HI UR20, URZ, 0x1f, UR20 ;  /* 0x0000001f3f147899 */ /* 0x000fc80008011414 */
[----:B------:R-:W-:Y:S08]  /*113a0*/  @P0 BRA `(.L_x_11632) ;  /* 0x0000000000d80947 */ /* 0x000ff00003800000 */
        /* <DEDUP_REMOVED lines=8> */
[----:B------:R-:W-:Y:S01]  /*11430*/  UISETP.GT.AND UP0, UPT, UR44, 0x1, UPT ;  /* 0x000000012c00788c */ /* 0x000fe2000bf04270 */
[----:B------:R-:W-:Y:S01]  /*11440*/  IMAD.MOV.U32 R4, RZ, RZ, R6 ;  /* 0x000000ffff047224 */ /* 0x000fe200078e0006 */
[----:B------:R-:W-:Y:S02]  /*11450*/  UMOV UR18, 0x9b8 ;  /* 0x000009b800127882 */ /* 0x000fe40000000000 */
[----:B------:R-:W-:Y:S02]  /*11460*/  USEL UR18, UR18, 0x978, UP0 ;  /* 0x0000097812127887 */ /* 0x000fe40008000000 */
[----:B------:R-:W-:-:S06]  /*11470*/  USEL UR9, UR43, URZ, UP0 ;  /* 0x0000003f2b097287 */ /* 0x000fcc0008000000 */
[----:B------:R-:W0:Y:S04]  /*11480*/  @P0 LDC R5, c[0x0][0xbec] ;  /* 0x0002fb00ff050b82 */ /* 0x000e280000000800 */
[----:B------:R-:W-:Y:S01]  /*11490*/  ULDC.64 UR10, c[0x0][UR18+0x218] ;  /* 0x00008600120a7abb */ /* 0x000fe20008000a00 */
[----:B------:R-:W-:Y:S01]  /*114a0*/  ULDC.64 UR12, c[0x0][UR18+0x220] ;  /* 0x00008800120c7abb */ /* 0x000fe20008000a00 */
[----:B------:R-:W-:Y:S02]  /*114b0*/  UIMAD.WIDE.U32 UR16, UR10, UR40, URZ ;  /* 0x000000280a1072a5 */ /* 0x000fe4000f8e003f */
[----:B------:R-:W1:Y:S01]  /*114c0*/  @P0 LDC R8, c[0x0][0xbf0] ;  /* 0x0002fc00ff080b82 */ /* 0x000e620000000800 */
[----:B------:R-:W-:Y:S02]  /*114d0*/  UIMAD UR19, UR11, UR40, URZ ;  /* 0x000000280b1372a4 */ /* 0x000fe4000f8e023f */
[----:B------:R-:W-:Y:S01]  /*114e0*/  UIMAD UR13, UR13, UR4, URZ ;  /* 0x000000040d0d72a4 */ /* 0x000fe2000f8e023f */
[----:B------:R-:W-:Y:S01]  /*114f0*/  IMAD.U32 R2, RZ, RZ, UR16 ;  /* 0x00000010ff027e24 */ /* 0x000fe2000f8e00ff */
[----:B------:R-:W-:Y:S01]  /*11500*/  UIMAD.WIDE.U32 UR10, UR12, UR4, URZ ;  /* 0x000000040c0a72a5 */ /* 0x000fe2000f8e003f */
[----:B------:R-:W-:Y:S01]  /*11510*/  IMAD.U32 R3, RZ, RZ, UR17 ;  /* 0x00000011ff037e24 */ /* 0x000fe2000f8e00ff */
[----:B------:R-:W-:-:S02]  /*11520*/  UIADD3 UR19, UR17, UR19, URZ ;  /* 0x0000001311137290 */ /* 0x000fc4000fffe03f */
[----:B------:R-:W-:Y:S01]  /*11530*/  UIMAD UR13, UR12, UR8, UR13 ;  /* 0x000000080c0d72a4 */ /* 0x000fe2000f8e020d */
[----:B------:R-:W-:-:S03]  /*11540*/  ULDC.64 UR14, c[0x0][UR18+0x228] ;  /* 0x00008a00120e7abb */ /* 0x000fc60008000a00 */
[----:B------:R-:W-:Y:S01]  /*11550*/  UIADD3 UR13, UR11, UR13, URZ ;  /* 0x0000000d0b0d7290 */ /* 0x000fe2000fffe03f */
[----:B------:R-:W-:Y:S01]  /*11560*/  IMAD.U32 R11, RZ, RZ, UR19 ;  /* 0x00000013ff0b7e24 */ /* 0x000fe2000f8e00ff */
[----:B------:R-:W-:Y:S01]  /*11570*/  UIMAD.WIDE.U32 UR16, UR14, UR9, URZ ;  /* 0x000000090e1072a5 */ /* 0x000fe2000f8e003f */
[----:B0-----:R-:W-:Y:S01]  /*11580*/  @P0 IMAD.HI.U32 R5, R6, R5, RZ ;  /* 0x0000000506050227 */ /* 0x001fe200078e00ff */
[----:B------:R-:W-:-:S04]  /*11590*/  UIMAD UR9, UR15, UR9, URZ ;  /* 0x000000090f0972a4 */ /* 0x000fc8000f8e023f */
[----:B------:R-:W-:Y:S01]  /*115a0*/  UIADD3 UR9, UR17, UR9, URZ ;  /* 0x0000000911097290 */ /* 0x000fe2000fffe03f */
[----:B-1----:R-:W-:Y:S02]  /*115b0*/  @P0 SHF.R.U32.HI R4, RZ, R8, R5 ;  /* 0x00000008ff040219 */ /* 0x002fe40000011605 */
[----:B------:R-:W-:Y:S01]  /*115c0*/  IADD3 R3, P0, P1, R2, UR10, R7 ;  /* 0x0000000a02037c10 */ /* 0x000fe2000f91e007 */
[----:B------:R-:W-:Y:S01]  /*115d0*/  IMAD.U32 R2, RZ, RZ, UR20 ;  /* 0x00000014ff027e24 */ /* 0x000fe2000f8e00ff */
[----:B------:R-:W-:Y:S01]  /*115e0*/  ULDC.64 UR10, c[0x0][UR18+0x210] ;  /* 0x00008400120a7abb */ /* 0x000fe20008000a00 */
[----:B------:R-:W-:-:S04]  /*115f0*/  IMAD.MOV R5, RZ, RZ, -R4 ;  /* 0x000000ffff057224 */ /* 0x000fc800078e0a04 */
[----:B------:R-:W-:Y:S01]  /*11600*/  IMAD R5, R9, R5, R6 ;  /* 0x0000000509057224 */ /* 0x000fe200078e0206 */
[----:B------:R-:W-:Y:S01]  /*11610*/  IADD3.X R6, R11, UR13, R2, P0, P1 ;  /* 0x0000000d0b067c10 */ /* 0x000fe200087e2402 */
[----:B------:R-:W-:Y:S01]  /*11620*/  ULDC.64 UR12, c[0x0][0xba8] ;  /* 0x0002ea00000c7ab9 */ /* 0x000fe20000000a00 */
[----:B------:R-:W-:Y:S01]  /*11630*/  IADD3 R2, P0, P1, R4, UR16, R3 ;  /* 0x0000001004027c10 */ /* 0x000fe2000f91e003 */
[----:B------:R-:W-:Y:S01]  /*11640*/  IMAD R9, R5, UR11, RZ ;  /* 0x0000000b05097c24 */ /* 0x000fe2000f8e02ff */
        /* <DEDUP_REMOVED lines=12> */
.L_x_11632:
[----:B------:R-:W-:Y:S05]  /*11710*/  BSYNC B1 ;  /* 0x0000000000017941 */ /* 0x000fea0003800000 */
.L_x_11631:
        /* <DEDUP_REMOVED lines=8> */
[----:B0-----:R-:W-:Y:S01]  /*117a0*/  SHF.R.S32.HI R3, RZ, 0x1f, R10 ;  /* 0x0000001fff037819 */ /* 0x001fe2000001140a */
[----:B------:R-:W-:Y:S03]  /*117b0*/  BSSY B1, `(.L_x_11633) ;  /* 0x0000050000017945 */ /* 0x000fe60003800000 */
[----:B------:R-:W-:-:S04]  /*117c0*/  LEA.HI R2, R3, R10, RZ, 0x3 ;  /* 0x0000000a03027211 */ /* 0x000fc800078f18ff */
[----:B------:R-:W-:Y:S01]  /*117d0*/  LOP3.LUT R5, R2, 0xfffffff8, RZ, 0xc0, !PT ;  /* 0xfffffff802057812 */ /* 0x000fe200078ec0ff */
[----:B------:R-:W-:Y:S01]  /*117e0*/  UIMAD.WIDE.U32 UR10, UR10, UR12, URZ ;  /* 0x0000000c0a0a72a5 */ /* 0x000fe2000f8e003f */
[----:B------:R-:W-:Y:S01]  /*117f0*/  SHF.R.S32.HI R13, RZ, 0x3, R2 ;  /* 0x00000003ff0d7819 */ /* 0x000fe20000011402 */
[----:B------:R-:W-:Y:S02]  /*11800*/  UIMAD UR9, UR14, UR13, UR9 ;  /* 0x0000000d0e0972a4 */ /* 0x000fe4000f8e0209 */
[----:B------:R-:W-:Y:S01]  /*11810*/  IMAD.IADD R10, R10, 0x1, -R5 ;  /* 0x000000010a0a7824 */ /* 0x000fe200078e0a05 */
[----:B------:R-:W-:Y:S01]  /*11820*/  ULDC.64 UR12, c[0x0][0xae8] ;  /* 0x0002ba00000c7ab9 */ /* 0x000fe20000000a00 */
[----:B------:R-:W-:Y:S02]  /*11830*/  UIADD3 UR11, UR11, UR9, URZ ;  /* 0x000000090b0b7290 */ /* 0x000fe4000fffe03f */
[----:B------:R-:W-:Y:S01]  /*11840*/  IMAD R2, R10, 0x20, R13 ;  /* 0x000000200a027824 */ /* 0x000fe200078e020d */
[----:B-1----:R-:W-:Y:S01]  /*11850*/  ISETP.NE.AND P0, PT, R11, 0x1, PT ;  /* 0x000000010b00780c */ /* 0x002fe20003f05270 */
[----:B------:R-:W-:-:S02]  /*11860*/  UIMAD.WIDE.U32 UR10, UR40, UR12, UR10 ;  /* 0x0000000c280a72a5 */ /* 0x000fc4000f8e000a */
[----:B------:R-:W-:Y:S02]  /*11870*/  VIADD R6, R2, UR42 ;  /* 0x0000002a02067c36 */ /* 0x000fe40008000000 */
[----:B------:R-:W-:Y:S02]  /*11880*/  UIMAD UR9, UR40, UR13, UR11 ;  /* 0x0000000d280972a4 */ /* 0x000fe4000f8e020b */
[----:B------:R-:W-:Y:S01]  /*11890*/  IMAD.MOV.U32 R5, RZ, RZ, R6 ;  /* 0x000000ffff057224 */ /* 0x000fe200078e0006 */
[----:B------:R-:W-:Y:S02]  /*118a0*/  ULDC.64 UR12, c[0x0][0xaf0] ;  /* 0x0002bc00000c7ab9 */ /* 0x000fe40000000a00 */
[----:B------:R-:W-:-:S03]  /*118b0*/  UIMAD UR8, UR8, UR12, URZ ;  /* 0x0000000c080872a4 */ /* 0x000fc6000f8e023f */
[----:B------:R-:W0:Y:S01]  /*118c0*/  @P0 LDC R3, c[0x0][0xbec] ;  /* 0x0002fb00ff030b82 */ /* 0x000e220000000800 */
[----:B------:R-:W-:-:S03]  /*118d0*/  UIMAD UR11, UR4, UR13, UR8 ;  /* 0x0000000d040b72a4 */ /* 0x000fc6000f8e0208 */
[----:B------:R-:W-:Y:S02]  /*118e0*/  UMOV UR8, UR10 ;  /* 0x0000000a00087c82 */ /* 0x000fe40008000000 */
[----:B------:R-:W-:Y:S02]  /*118f0*/  UIMAD.WIDE.U32 UR8, UR4, UR12, UR8 ;  /* 0x0000000c040872a5 */ /* 0x000fe4000f8e0008 */
[----:B------:R-:W1:Y:S02]  /*11900*/  @P0 LDC R7, c[0x0][0xbf0] ;  /* 0x0002fc00ff070b82 */ /* 0x000e640000000800 */
[----:B------:R-:W-:-:S03]  /*11910*/  UIADD3 UR4, UR9, UR11, URZ ;  /* 0x0000000b09047290 */ /* 0x000fc6000fffe03f */
[----:B------:R-:W-:Y:S01]  /*11920*/  ULDC.64 UR10, c[0x0][0xae0] ;  /* 0x0002b800000a7ab9 */ /* 0x000fe20000000a00 */
        /* <DEDUP_REMOVED lines=11> */
[----:B------:R-:W-:Y:S02]  /*119e0*/  VIADD R6, R13, UR42 ;  /* 0x0000002a0d067c36 */ /* 0x000fe40008000000 */
[----:B------:R-:W-:Y:S01]  /*119f0*/  IMAD R9, R5, UR11, R4 ;  /* 0x0000000b05097c24 */ /* 0x000fe2000f8e0204 */
[----:B------:R-:W-:Y:S01]  /*11a00*/  SHF.R.S32.HI R4, RZ, 0x1f, R7 ;  /* 0x0000001fff047819 */ /* 0x000fe20000011407 */
[----:B------:R-:W-:Y:S02]  /*11a10*/  IMAD R11, R0, R11, RZ ;  /* 0x0000000b000b7224 */ /* 0x000fe400078e02ff */
[----:B------:R-:W-:-:S02]  /*11a20*/  IMAD.IADD R3, R3, 0x1, R9 ;  /* 0x0000000103037824 */ /* 0x000fc400078e0209 */
[----:B------:R-:W-:Y:S02]  /*11a30*/  IMAD R4, R4, UR8, RZ ;  /* 0x0000000804047c24 */ /* 0x000fe4000f8e02ff */
[----:B------:R-:W-:-:S04]  /*11a40*/  IMAD.WIDE.U32 R2, R7, UR8, R2 ;  /* 0x0000000807027c25 */ /* 0x000fc8000f8e0002 */
[----:B------:R-:W-:Y:S01]  /*11a50*/  IMAD R5, R7, UR9, R4 ;  /* 0x0000000907057c24 */ /* 0x000fe2000f8e0204 */
[----:B------:R-:W-:Y:S01]  /*11a60*/  ULDC.64 UR8, c[0x0][0xa80] ;  /* 0x0002a00000087ab9 */ /* 0x000fe20000000a00 */
        /* <DEDUP_REMOVED lines=36> */
.L_x_11634:
[----:B------:R-:W-:Y:S05]  /*11cb0*/  BSYNC B1 ;  /* 0x0000000000017941 */ /* 0x000fea0003800000 */
.L_x_11633:
        /* <DEDUP_REMOVED lines=21> */
.L_x_11636:
[----:B------:R-:W-:Y:S05]  /*11e10*/  BSYNC B1 ;  /* 0x0000000000017941 */ /* 0x000fea0003800000 */
.L_x_11635:
        /* <DEDUP_REMOVED lines=21> */
.L_x_11638:
[----:B------:R-:W-:Y:S05]  /*11f70*/  BSYNC B1 ;  /* 0x0000000000017941 */ /* 0x000fea0003800000 */
.L_x_11637:
        /* <DEDUP_REMOVED lines=22> */
.L_x_11627:
[----:B------:R-:W-:Y:S05]  /*120e0*/  BSYNC B0 ;  /* 0x0000000000007941 */ /* 0x000fea0003800000 */
.L_x_11617:
[----:B------:R-:W-:Y:S02]  /*120f0*/  ULDC UR4, c[0x0][0xc3c] ;  /* 0x00030f0000047ab9 */ /* 0x000fe40000000800 */
[----:B------:R-:W-:-:S06]  /*12100*/  UISETP.GE.AND UP0, UPT, UR7, UR4, UPT ;  /* 0x000000040700728c */ /* 0x000fcc000bf06270 */
[----:B------:R-:W-:-:S13]  /*12110*/  PLOP3.LUT P0, PT, PT, PT, UP0, 0x80, 0x0 ;  /* 0x000000000000781c */ /* 0x000fda0003f0f008 */
[----:B------:R-:W-:Y:S05]  /*12120*/  @!P0 BRA `(.L_x_11639) ;  /* 0xfffffeec00c48947 */ /* 0x000fea000383ffff */
[----:B------:R-:W-:Y:S05]  /*12130*/  EXIT ;  /* 0x000000000000794d */ /* 0x000fea0003800000 */
.L_x_11526:
        /* <DEDUP_REMOVED lines=16> */
.L_x_11640:
        /* <DEDUP_REMOVED lines=43> */
.L_x_11644:
        /* <DEDUP_REMOVED lines=35> */
.L_x_11642:
        /* <DEDUP_REMOVED lines=13> */
.L_x_11645:
        /* <DEDUP_REMOVED lines=62> */
.L_x_11646:
        /* <DEDUP_REMOVED lines=61> */
.L_x_11647:
[----:B------:R-:W-:-:S05]  /*12fa0*/  LOP3.LUT R25, RZ, R2, RZ, 0x33, !PT ;  /* 0x00000002ff197212 */ /* 0x000fca00078e33ff */
[----:B------:R-:W-:Y:S01]  /*12fb0*/  IMAD.IADD R25, R6, 0x1, R25 ;  /* 0x0000000106197824 */ /* 0x000fe200078e0219 */
[----:B------:R-:W-:Y:S06]  /*12fc0*/  BRA `(.L_x_11648) ;  /* 0x0000000000147947 */ /* 0x000fec0003800000 */
.L_x_11643:
[----:B------:R-:W-:Y:S01]  /*12fd0*/  ULDC UR4, c[0x0][0xc3c] ;  /* 0x00030f0000047ab9 */ /* 0x000fe20000000800 */
[----:B------:R-:W-:Y:S02]  /*12fe0*/  IMAD.MOV.U32 R25, RZ, RZ, RZ ;  /* 0x000000ffff197224 */ /* 0x000fe400078e00ff */
[----:B------:R-:W-:Y:S02]  /*12ff0*/  IMAD.U32 R24, RZ, RZ, UR6 ;  /* 0x00000006ff187e24 */ /* 0x000fe4000f8e00ff */
[----:B------:R-:W-:Y:S02]  /*13000*/  IMAD.MOV.U32 R26, RZ, RZ, RZ ;  /* 0x000000ffff1a7224 */ /* 0x000fe400078e00ff */
[----:B------:R-:W-:-:S07]  /*13010*/  IMAD.U32 R27, RZ, RZ, UR4 ;  /* 0x00000004ff1b7e24 */ /* 0x000fce000f8e00ff */
.L_x_11648:
[----:B------:R-:W-:-:S13]  /*13020*/  ISETP.NE.AND P0, PT, R7, RZ, PT ;  /* 0x000000ff0700720c */ /* 0x000fda0003f05270 */
[----:B------:R-:W0:Y:S01]  /*13030*/  @!P0 S2R R3, SR_CgaCtaId ;  /* 0x0000000000038919 */ /* 0x000e220000008800 */
[----:B------:R-:W-:-:S04]  /*13040*/  @!P0 MOV R2, 0x400 ;  /* 0x0000040000028802 */ /* 0x000fc80000000f00 */
[----:B0-----:R-:W-:-:S05]  /*13050*/  @!P0 LEA R2, R3, R2, 0x18 ;  /* 0x0000000203028211 */ /* 0x001fca00078ec0ff */
[----:B------:R1:W-:Y:S01]  /*13060*/  @!P0 STS.128 [R2+0x228d0], R24 ;  /* 0x0228d01802008388 */ /* 0x0003e20000000c00 */
[----:B------:R-:W-:Y:S06]  /*13070*/  BAR.ARV 0x5, 0x180 ;  /* 0x0146000000007b1d */ /* 0x000fec0000002000 */
.L_x_11641:
        /* <DEDUP_REMOVED lines=29> */
.L_x_11720:
        /* <DEDUP_REMOVED lines=31> */
[----:B0-2-4-:R-:W-:Y:S06]  /*13440*/  @P1 BRA `(.L_x_11650) ;  /* 0x0000000000181947 */ /* 0x015fec0003800000 */
[----:B------:R-:W-:Y:S02]  /*13450*/  ULDC UR4, c[0x0][0x288] ;  /* 0x0000a20000047ab9 */ /* 0x000fe40000000800 */
[----:B-----5:R-:W-:Y:S01]  /*13460*/  IMAD.U32 R35, RZ, RZ, UR4 ;  /* 0x00000004ff237e24 */ /* 0x020fe2000f8e00ff */
[----:B------:R-:W-:Y:S06]  /*13470*/  @!P2 BRA `(.L_x_11650) ;  /* 0x00000000000ca947 */ /* 0x000fec0003800000 */
[----:B------:R-:W2:Y:S04]  /*13480*/  LDG.E R0, desc[UR48][R2.64] ;  /* 0x0000003002007981 */ /* 0x000ea8000c1e1900 */
[----:B------:R-:W2:Y:S02]  /*13490*/  LDG.E R35, desc[UR48][R2.64+0x4] ;  /* 0x0000043002237981 */ /* 0x000ea4000c1e1900 */
[----:B--2---:R-:W-:-:S07]  /*134a0*/  IMAD.IADD R35, R35, 0x1, -R0 ;  /* 0x0000000123237824 */ /* 0x004fce00078e0a00 */
.L_x_11650:
        /* <DEDUP_REMOVED lines=8> */
.L_x_11651:
        /* <DEDUP_REMOVED lines=9> */
.L_x_11652:
        /* <DEDUP_REMOVED lines=28> */
.L_x_11655:
[----:B------:R-:W-:-:S13]  /*13780*/  ISETP.NE.AND P0, PT, R3, 0x1, PT ;  /* 0x000000010300780c */ /* 0x000fda0003f05270 */
[----:B------:R-:W0:Y:S02]  /*13790*/  @P0 LDC.64 R4, c[0x0][0x9e8] ;  /* 0x00027a00ff040b82 */ /* 0x000e240000000a00 */
[----:B0-----:R-:W-:-:S05]  /*137a0*/  @P0 IMAD.HI.U32 R4, R0, R4, RZ ;  /* 0x0000000400040227 */ /* 0x001fca00078e00ff */
[----:B------:R-:W-:-:S07]  /*137b0*/  @P0 SHF.R.U32.HI R0, RZ, R5, R4 ;  /* 0x00000005ff000219 */ /* 0x000fce0000011604 */
.L_x_11656:
[----:B------:R-:W-:Y:S05]  /*137c0*/  BSYNC B0 ;  /* 0x0000000000007941 */ /* 0x000fea0003800000 */
.L_x_11654:
[----:B------:R-:W-:-:S05]  /*137d0*/  IMAD R5, R0, R3, R3 ;  /* 0x0000000300057224 */ /* 0x000fca00078e0203 */
[----:B------:R-:W-:-:S07]  /*137e0*/  VIMNMX R2, R2, R5, PT ;  /* 0x0000000502027248 */ /* 0x000fce0003fe0100 */
.L_x_11653:
        /* <DEDUP_REMOVED lines=9> */
[----:B------:R-:W-:Y:S02]  /*13880*/  SHF.R.U32.HI R5, RZ, 0x1f, R2 ;  /* 0x0000001fff057819 */ /* 0x000fe40000011602 */
[----:B------:R-:W-:Y:S01]  /*13890*/  IADD3 R4, R4, R19, -R35 ;  /* 0x0000001304047210 */ /* 0x000fe20007ffe823 */
[----:B------:R-:W-:Y:S01]  /*138a0*/  IMAD.HI R0, R0, 0x2aaaaaab, RZ ;  /* 0x2aaaaaab00007827 */ /* 0x000fe200078e02ff */
[----:B------:R-:W-:-:S03]  /*138b0*/  LEA.HI.SX32 R7, R2, R5, 0x1c ;  /* 0x0000000502077211 */ /* 0x000fc600078fe2ff */
[----:B------:R-:W-:Y:S01]  /*138c0*/  VIADD R2, R4, -UR4 ;  /* 0x8000000404027c36 */ /* 0x000fe20008000000 */
[----:B------:R-:W-:-:S04]  /*138d0*/  SHF.R.U32.HI R5, RZ, 0x1f, R0 ;  /* 0x0000001fff057819 */ /* 0x000fc80000011600 */
[----:B------:R-:W-:-:S04]  /*138e0*/  LEA.HI.SX32 R0, R0, R5, 0x1c ;  /* 0x0000000500007211 */ /* 0x000fc800078fe2ff */
[----:B------:R-:W-:Y:S01]  /*138f0*/  VIMNMX R0, R0, R7, PT ;  /* 0x0000000700007248 */ /* 0x000fe20003fe0100 */
        /* <DEDUP_REMOVED lines=12> */
.L_x_11659:
[----:B------:R-:W-:-:S13]  /*139c0*/  ISETP.NE.AND P0, PT, R3, 0x1, PT ;  /* 0x000000010300780c */ /* 0x000fda0003f05270 */
[----:B------:R-:W0:Y:S02]  /*139d0*/  @P0 LDC.64 R4, c[0x0][0x9e8] ;  /* 0x00027a00ff040b82 */ /* 0x000e240000000a00 */
[----:B0-----:R-:W-:-:S05]  /*139e0*/  @P0 IMAD.HI.U32 R4, R6, R4, RZ ;  /* 0x0000000406040227 */ /* 0x001fca00078e00ff */
[----:B------:R-:W-:-:S07]  /*139f0*/  @P0 SHF.R.U32.HI R6, RZ, R5, R4 ;  /* 0x00000005ff060219 */ /* 0x000fce0000011604 */
.L_x_11660:
[----:B------:R-:W-:Y:S05]  /*13a00*/  BSYNC B0 ;  /* 0x0000000000007941 */ /* 0x000fea0003800000 */
.L_x_11658:
[----:B------:R-:W-:-:S05]  /*13a10*/  IMAD R3, R6, R3, RZ ;  /* 0x0000000306037224 */ /* 0x000fca00078e02ff */
[----:B------:R-:W-:-:S07]  /*13a20*/  VIMNMX R2, R2, R3, !PT ;  /* 0x0000000302027248 */ /* 0x000fce0007fe0100 */
.L_x_11657:
[----:B------:R-:W-:Y:S01]  /*13a30*/  IMAD.HI R2, R2, 0x2aaaaaab, RZ ;  /* 0x2aaaaaab02027827 */ /* 0x000fe200078e02ff */
[----:B------:R-:W-:Y:S04]  /*13a40*/  BSSY B0, `(.L_x_11661) ;  /* 0x0000029000007945 */ /* 0x000fe80003800000 */
[----:B------:R-:W-:-:S04]  /*13a50*/  SHF.R.U32.HI R3, RZ, 0x1f, R2 ;  /* 0x0000001fff037819 */ /* 0x000fc80000011602 */
[----:B------:R-:W-:Y:S02]  /*13a60*/  LEA.HI.SX32 R3, R2, R3, 0x1c ;  /* 0x0000000302037211 */ /* 0x000fe400078fe2ff */
[----:B------:R-:W-:Y:S02]  /*13a70*/  LOP3.LUT R2, R26, 0xff000000, RZ, 0xc0, !PT ;  /* 0xff0000001a027812 */ /* 0x000fe400078ec0ff */
        /* <DEDUP_REMOVED lines=12> */
[----:B0-----:R-:W-:Y:S02]  /*13b40*/  IABS R6, R5 ;  /* 0x0000000500067213 */ /* 0x001fe40000000000 */
[----:B------:R-:W-:Y:S02]  /*13b50*/  IADD3 R8, R5, -0x1, R0 ;  /* 0xffffffff05087810 */ /* 0x000fe40007ffe000 */
[----:B------:R-:W0:Y:S03]  /*13b60*/  I2F.RP R7, R6 ;  /* 0x0000000600077306 */ /* 0x000e260000209400 */
[----:B------:R-:W-:-:S05]  /*13b70*/  IMAD.IADD R8, R8, 0x1, -R29 ;  /* 0x0000000108087824 */ /* 0x000fca00078e0a1d */
        /* <DEDUP_REMOVED lines=21> */
.L_x_11662:
[----:B------:R-:W-:Y:S05]  /*13cd0*/  BSYNC B0 ;  /* 0x0000000000007941 */ /* 0x000fea0003800000 */
.L_x_11661:
[-C--:B------:R-:W-:Y:S01]  /*13ce0*/  IMAD R29, R4, R2.reuse, R29 ;  /* 0x00000002041d7224 */ /* 0x080fe200078e021d */
[----:B------:R-:W-:Y:S04]  /*13cf0*/  BSSY B7, `(.L_x_11663) ;  /* 0x0000348000077945 */ /* 0x000fe80003800000 */
[----:B------:R-:W-:-:S04]  /*13d00*/  VIADDMNMX R31, R29, R2, R0, PT ;  /* 0x000000021d1f7246 */ /* 0x000fc80003800100 */
[----:B------:R-:W-:Y:S01]  /*13d10*/  ISETP.GT.AND P0, PT, R31, R29, PT ;  /* 0x0000001d1f00720c */ /* 0x000fe20003f04270 */
[----:B------:R0:W-:-:S12]  /*13d20*/  STL [R1], R31 ;  /* 0x0000001f01007387 */ /* 0x0001d80000100800 */
        /* <DEDUP_REMOVED lines=18> */
.L_x_11664:
        /* <DEDUP_REMOVED lines=20> */
.L_x_11667:
[----:B------:R-:W-:Y:S05]  /*13f90*/  BSYNC B6 ;  /* 0x0000000000067941 */ /* 0x000fea0003800000 */
.L_x_11666:
        /* <DEDUP_REMOVED lines=20> */
.L_x_11670:
        /* <DEDUP_REMOVED lines=15> */
.L_x_11669:
[----:B------:R-:W-:Y:S05]  /*141d0*/  BSYNC B6 ;  /* 0x0000000000067941 */ /* 0x000fea0003800000 */
.L_x_11668:
        /* <DEDUP_REMOVED lines=10> */
[----:B------:R-:W-:-:S04]  /*14280*/  LOP3.LUT R20, R20, 0x38, RZ, 0xc0, !PT ;  /* 0x0000003814147812 */ /* 0x000fc800078ec0ff */
[C---:B------:R-:W-:Y:S01]  /*14290*/  LOP3.LUT R22, R20.reuse, 0x40, RZ, 0xfc, !PT ;  /* 0x0000004014167812 */ /* 0x040fe200078efcff */
[----:B---3--:R-:W-:Y:S01]  /*142a0*/  @P0 IMAD.WIDE R2, R27, 0x4, R2 ;  /* 0x000000041b020825 */ /* 0x008fe200078e0202 */
[----:B------:R-:W-:-:S04]  /*142b0*/  LOP3.LUT R20, R20, 0x80, RZ, 0xfc, !PT ;  /* 0x0000008014147812 */ /* 0x000fc800078efcff */
[----:B------:R0:W5:Y:S01]  /*142c0*/  @P0 LDG.E R25, desc[UR48][R2.64] ;  /* 0x0000003002190981 */ /* 0x000162000c1e1900 */
[----:B------:R-:W-:Y:S01]  /*142d0*/  ISETP.GE.AND P0, PT, R20, UR4, PT ;  /* 0x0000000414007c0c */ /* 0x000fe2000bf06270 */
[----:B-1----:R-:W-:Y:S01]  /*142e0*/  IMAD.SHL.U32 R21, R21, 0x8, RZ ;  /* 0x0000000815157824 */ /* 0x002fe200078e00ff */
[----:B------:R-:W-:Y:S01]  /*142f0*/  ISETP.GE.AND P1, PT, R22, UR4, PT ;  /* 0x0000000416007c0c */ /* 0x000fe2000bf26270 */
[----:B------:R-:W1:Y:S01]  /*14300*/  S2R R20, SR_TID.X ;  /* 0x0000000000147919 */ /* 0x000e620000002100 */
[----:B------:R-:W-:Y:S01]  /*14310*/  LOP3.LUT R16, R16, 0xfffffffe, RZ, 0xc0, !PT ;  /* 0xfffffffe10107812 */ /* 0x000fe200078ec0ff */
[----:B------:R-:W-:Y:S01]  /*14320*/  UMOV UR5, 0xffffffff ;  /* 0xffffffff00057882 */ /* 0x000fe20000000000 */
[----:B------:R-:W-:Y:S01]  /*14330*/  LOP3.LUT R21, R21, 0x38, RZ, 0xc0, !PT ;  /* 0x0000003815157812 */ /* 0x000fe200078ec0ff */
[----:B------:R-:W-:Y:S01]  /*14340*/  VIADD R0, R31, 0xffffffff ;  /* 0xffffffff1f007836 */ /* 0x000fe20000000000 */
[----:B------:R-:W-:Y:S02]  /*14350*/  LOP3.LUT R16, R16, 0xffffffef, RZ, 0xc0, !PT ;  /* 0xffffffef10107812 */ /* 0x000fe400078ec0ff */
[----:B------:R-:W-:-:S02]  /*14360*/  ISETP.GE.AND P2, PT, R21, UR4, PT ;  /* 0x0000000415007c0c */ /* 0x000fc4000bf46270 */
[----:B------:R-:W-:-:S03]  /*14370*/  LOP3.LUT R21, R21, 0xc0, RZ, 0xfc, !PT ;  /* 0x000000c015157812 */ /* 0x000fc600078efcff */
[----:B------:R-:W-:-:S08]  /*14380*/  @P1 LOP3.LUT R16, R16, 0x10, RZ, 0xfc, !PT ;  /* 0x0000001010101812 */ /* 0x000fd000078efcff */
[----:B------:R-:W-:-:S04]  /*14390*/  @P2 LOP3.LUT R16, R16, 0x1, RZ, 0xfc, !PT ;  /* 0x0000000110102812 */ /* 0x000fc800078efcff */
[----:B------:R-:W-:-:S04]  /*143a0*/  LOP3.LUT R16, R16, 0xfffffff7, RZ, 0xc0, !PT ;  /* 0xfffffff710107812 */ /* 0x000fc800078ec0ff */
[----:B------:R-:W-:Y:S02]  /*143b0*/  @P0 LOP3.LUT R16, R16, 0x8, RZ, 0xfc, !PT ;  /* 0x0000000810100812 */ /* 0x000fe400078efcff */
[----:B------:R-:W-:Y:S02]  /*143c0*/  ISETP.GE.AND P0, PT, R21, UR4, PT ;  /* 0x0000000415007c0c */ /* 0x000fe4000bf06270 */
[----:B-1----:R-:W-:Y:S02]  /*143d0*/  LOP3.LUT R20, R20, 0x7f, RZ, 0xc0, !PT ;  /* 0x0000007f14147812 */ /* 0x002fe400078ec0ff */
[----:B------:R-:W-:Y:S02]  /*143e0*/  LOP3.LUT R16, R16, 0xfffffffb, RZ, 0xc0, !PT ;  /* 0xfffffffb10107812 */ /* 0x000fe400078ec0ff */
[----:B------:R-:W-:Y:S02]  /*143f0*/  SHF.R.U32.HI R22, RZ, 0x3, R20 ;  /* 0x00000003ff167819 */ /* 0x000fe40000011614 */
[----:B------:R-:W1:Y:S05]  /*14400*/  S2R R20, SR_TID.X ;  /* 0x0000000000147919 */ /* 0x000e6a0000002100 */
[----:B------:R-:W-:Y:S01]  /*14410*/  @P0 LOP3.LUT R16, R16, 0x4, RZ, 0xfc, !PT ;  /* 0x0000000410100812 */ /* 0x000fe200078efcff */
[----:B-1----:R-:W-:-:S05]  /*14420*/  IMAD.SHL.U32 R20, R20, 0x10, RZ ;  /* 0x0000001014147824 */ /* 0x002fca00078e00ff */
[----:B------:R-:W-:-:S05]  /*14430*/  LOP3.LUT R20, R22, 0x70, R20, 0xf8, !PT ;  /* 0x0000007016147812 */ /* 0x000fca00078ef814 */
[----:B------:R-:W-:Y:S01]  /*14440*/  IMAD R34, R0, 0x60, R20 ;  /* 0x0000006000227824 */ /* 0x000fe200078e0214 */
[----:B0-2---:R-:W-:Y:S06]  /*14450*/  BRA.DIV UR5, `(.L_x_11671) ;  /* 0x0000004605147947 */ /* 0x005fec000b800000 */
.L_x_11737:
[----:B------:R-:W-:Y:S01]  /*14460*/  ISETP.NE.AND P1, PT, R8, 0x1, PT ;  /* 0x000000010800780c */ /* 0x000fe20003f25270 */
[----:B------:R-:W-:Y:S01]  /*14470*/  IMAD.MOV.U32 R32, RZ, RZ, RZ ;  /* 0x000000ffff207224 */ /* 0x000fe200078e00ff */
[C---:B------:R-:W-:Y:S01]  /*14480*/  ISETP.GE.AND P0, PT, R34.reuse, R19, PT ;  /* 0x000000132200720c */ /* 0x040fe20003f06270 */
[----:B------:R-:W-:Y:S01]  /*14490*/  IMAD.IADD R34, R34, 0x1, R30 ;  /* 0x0000000122227824 */ /* 0x000fe200078e021e */
[----:B-----5:R-:W-:Y:S02]  /*144a0*/  SHF.R.S32.HI R31, RZ, 0x1f, R25 ;  /* 0x0000001fff1f7819 */ /* 0x020fe40000011419 */
[----:B------:R-:W-:Y:S01]  /*144b0*/  ISETP.GT.U32.OR P0, PT, R20, 0x5f, P0 ;  /* 0x0000005f1400780c */ /* 0x000fe20000704470 */
[----:B------:R-:W-:Y:S01]  /*144c0*/  IMAD.MOV.U32 R6, RZ, RZ, R34 ;  /* 0x000000ffff067224 */ /* 0x000fe200078e0022 */
[----:B------:R-:W-:-:S05]  /*144d0*/  LOP3.LUT R16, R16, 0xffffff7f, RZ, 0xc0, !PT ;  /* 0xffffff7f10107812 */ /* 0x000fca00078ec0ff */
[----:B------:R-:W0:Y:S01]  /*144e0*/  @P1 LDC R3, c[0x0][0x434] ;  /* 0x00010d00ff031b82 */ /* 0x000e220000000800 */
[----:B------:R-:W-:-:S07]  /*144f0*/  @P1 LOP3.LUT R16, R16, 0x80, RZ, 0xfc, !PT ;  /* 0x0000008010101812 */ /* 0x000fce00078efcff */
[----:B------:R-:W1:Y:S08]  /*14500*/  @P1 LDC R2, c[0x0][0x438] ;  /* 0x00010e00ff021b82 */ /* 0x000e700000000800 */
[----:B------:R-:W2:Y:S01]  /*14510*/  @!P0 LDC.64 R4, c[0x0][0x428] ;  /* 0x00010a00ff048b82 */ /* 0x000ea20000000a00 */
[----:B0-----:R-:W-:-:S05]  /*14520*/  @P1 IMAD.HI.U32 R3, R34, R3, RZ ;  /* 0x0000000322031227 */ /* 0x001fca00078e00ff */
[----:B-1----:R-:W-:-:S04]  /*14530*/  @P1 SHF.R.U32.HI R6, RZ, R2, R3 ;  /* 0x00000002ff061219 */ /* 0x002fc80000011603 */
[--C-:B------:R-:W-:Y:S01]  /*14540*/  @!P0 SHF.R.S32.HI R3, RZ, 0x1f, R6.reuse ;  /* 0x0000001fff038819 */ /* 0x100fe20000011406 */
[----:B------:R-:W-:Y:S02]  /*14550*/  @!P0 IMAD.MOV.U32 R2, RZ, RZ, R6 ;  /* 0x000000ffff028224 */ /* 0x000fe400078e0006 */
[-C--:B--2---:R-:W-:Y:S02]  /*14560*/  @!P0 IMAD R7, R31, R4.reuse, RZ ;  /* 0x000000041f078224 */ /* 0x084fe400078e02ff */
[----:B------:R-:W-:-:S04]  /*14570*/  @!P0 IMAD.WIDE.U32 R2, R25, R4, R2 ;  /* 0x0000000419028225 */ /* 0x000fc800078e0002 */
[----:B------:R-:W-:Y:S02]  /*14580*/  @!P0 IMAD R7, R25, R5, R7 ;  /* 0x0000000519078224 */ /* 0x000fe400078e0207 */
[----:B------:R-:W0:Y:S02]  /*14590*/  @!P0 LDC.64 R4, c[0x0][0x418] ;  /* 0x00010600ff048b82 */ /* 0x000e240000000a00 */
[----:B------:R-:W-:Y:S02]  /*145a0*/  @!P0 IMAD.IADD R7, R3, 0x1, R7 ;  /* 0x0000000103078824 */ /* 0x000fe400078e0207 */
[----:B------:R-:W-:-:S04]  /*145b0*/  IMAD.MOV R3, RZ, RZ, -R6 ;  /* 0x000000ffff037224 */ /* 0x000fc800078e0a06 */
[----:B------:R-:W-:Y:S01]  /*145c0*/  IMAD R34, R8, R3, R34 ;  /* 0x0000000308227224 */ /* 0x000fe200078e0222 */
[----:B------:R-:W-:Y:S02]  /*145d0*/  SEL R3, RZ, 0x1, P2 ;  /* 0x00000001ff037807 */ /* 0x000fe40001000000 */
[----:B0-----:R-:W-:-:S04]  /*145e0*/  @!P0 LEA R4, P1, R2, R4, 0x2 ;  /* 0x0000000402048211 */ /* 0x001fc800078210ff */
[----:B------:R-:W-:Y:S01]  /*145f0*/  @!P0 LEA.HI.X R5, R2, R5, R7, 0x2, P1 ;  /* 0x0000000502058211 */ /* 0x000fe200008f1407 */
[----:B------:R-:W-:Y:S01]  /*14600*/  IMAD.U32 R2, RZ, RZ, UR36 ;  /* 0x00000024ff027e24 */ /* 0x000fe2000f8e00ff */
[----:B------:R0:W-:Y:S04]  /*14610*/  STL [R1+0x10], R3 ;  /* 0x0000100301007387 */ /* 0x0001e80000100800 */
[----:B------:R0:W5:Y:S01]  /*14620*/  @!P0 LDG.E R32, desc[UR48][R4.64] ;  /* 0x0000003004208981 */ /* 0x000162000c1e1900 */
[----:B------:R-:W-:Y:S02]  /*14630*/  ISETP.NE.AND P0, PT, R2, 0x3, PT ;  /* 0x000000030200780c */ /* 0x000fe40003f05270 */
[----:B------:R-:W-:Y:S02]  /*14640*/  ISETP.GT.U32.AND P1, PT, R20, 0x5f, PT ;  /* 0x0000005f1400780c */ /* 0x000fe40003f24070 */
[----:B------:R-:W-:-:S02]  /*14650*/  LOP3.LUT R16, R16, 0xffffffbf, RZ, 0xc0, !PT ;  /* 0xffffffbf10107812 */ /* 0x000fc400078ec0ff */
[----:B------:R-:W-:-:S07]  /*14660*/  LOP3.LUT R26, R26, 0xffff, RZ, 0xc0, !PT ;  /* 0x0000ffff1a1a7812 */ /* 0x000fce00078ec0ff */
[----:B------:R-:W-:-:S04]  /*14670*/  @P0 LOP3.LUT R16, R16, 0x40, RZ, 0xfc, !PT ;  /* 0x0000004010100812 */ /* 0x000fc800078efcff */
[----:B------:R-:W-:-:S04]  /*14680*/  LOP3.LUT R16, R16, 0xffffffdf, RZ, 0xc0, !PT ;  /* 0xffffffdf10107812 */ /* 0x000fc800078ec0ff */
[----:B------:R-:W-:Y:S01]  /*14690*/  @P1 LOP3.LUT R16, R16, 0x20, RZ, 0xfc, !PT ;  /* 0x0000002010101812 */ /* 0x000fe200078efcff */
[----:B0-----:R-:W-:Y:S06]  /*146a0*/  @!P0 BRA `(.L_x_11672) ;  /* 0x0000000000048947 */ /* 0x001fec0003800000 */
[----:B------:R-:W-:Y:S01]  /*146b0*/  BPT.TRAP 0x1 ;  /* 0x000000040000795c */ /* 0x000fe20000300000 */
.L_x_11672:
[----:B------:R-:W-:Y:S01]  /*146c0*/  IMAD R22, R0, -0x60, R19 ;  /* 0xffffffa000167824 */ /* 0x000fe200078e0213 */
[----:B------:R-:W-:Y:S01]  /*146d0*/  SHF.L.U32 R0, R23, 0x1f, RZ ;  /* 0x0000001f17007819 */ /* 0x000fe200000006ff */
[----:B------:R-:W-:Y:S01]  /*146e0*/  IMAD R19, R18, 0x8, R17 ;  /* 0x0000000812137824 */ /* 0x000fe200078e0211 */
[----:B------:R-:W-:Y:S03]  /*146f0*/  BSSY B0, `(.L_x_11673) ;  /* 0x0000003000007945 */ /* 0x000fe60003800000 */
[----:B------:R-:W0:Y:S02]  /*14700*/  SYNCS.PHASECHK.TRANS64.TRYWAIT P0, [R19+URZ+0x22840], R0 ;  /* 0x02284000130075a7 */ /* 0x000e24000800017f */
[----:B0-----:R-:W-:Y:S05]  /*14710*/  @!P0 BRA `(.L_x_11674) ;  /* 0x0000004000988947 */ /* 0x001fea0003800000 */
.L_x_11738:
[----:B------:R-:W-:Y:S05]  /*14720*/  BSYNC B0 ;  /* 0x0000000000007941 */ /* 0x000fea0003800000 */
.L_x_11673:
[----:B0-----:R-:W-:Y:S01]  /*14730*/  SHF.R.S32.HI R0, RZ, 0x1f, R34 ;  /* 0x0000001fff007819 */ /* 0x001fe20000011422 */
[----:B------:R-:W-:Y:S01]  /*14740*/  ULDC.64 UR4, c[0x0][0x300] ;  /* 0x0000c00000047ab9 */ /* 0x000fe20000000a00 */
[----:B------:R-:W0:Y:S01]  /*14750*/  S2R R7, SR_TID.X ;  /* 0x0000000000077919 */ /* 0x000e220000002100 */
[----:B-----5:R-:W-:Y:S01]  /*14760*/  SHF.R.S32.HI R4, RZ, 0x1f, R32 ;  /* 0x0000001fff047819 */ /* 0x020fe20000011420 */
[----:B------:R-:W-:Y:S01]  /*14770*/  ULDC.64 UR6, c[0x0][0x2e8] ;  /* 0x0000ba0000067ab9 */ /* 0x000fe20000000a00 */
[----:B------:R-:W-:Y:S01]  /*14780*/  IMAD R3, R0, UR4, RZ ;  /* 0x0000000400037c24 */ /* 0x000fe2000f8e02ff */
[----:B------:R1:W-:Y:S01]  /*14790*/  STL [R1+0x4], R0 ;  /* 0x0000040001007387 */ /* 0x0003e20000100800 */
[----:B------:R-:W-:-:S03]  /*147a0*/  LOP3.LUT R16, R16, 0xfffffffd, RZ, 0xc0, !PT ;  /* 0xfffffffd10107812 */ /* 0x000fc600078ec0ff */
[----:B------:R2:W-:Y:S01]  /*147b0*/  STL [R1+0x8], R4 ;  /* 0x0000080401007387 */ /* 0x0005e20000100800 */
[C---:B-1----:R-:W-:Y:S02]  /*147c0*/  IMAD R0, R34.reuse, UR5, R3 ;  /* 0x0000000522007c24 */ /* 0x042fe4000f8e0203 */
[----:B------:R-:W-:Y:S01]  /*147d0*/  IMAD.WIDE.U32 R2, R34, UR4, RZ ;  /* 0x0000000422027c25 */ /* 0x000fe2000f8e00ff */
        /* <DEDUP_REMOVED lines=76> */
.L_x_11752:
        /* <DEDUP_REMOVED lines=10> */
.L_x_11676:
        /* <DEDUP_REMOVED lines=11> */
.L_x_11677:
        /* <DEDUP_REMOVED lines=23> */
.L_x_11679:
[----:B------:R-:W-:Y:S05]  /*14f60*/  BSYNC B6 ;  /* 0x0000000000067941 */ /* 0x000fea0003800000 */
.L_x_11678:
[----:B------:R-:W2:Y:S01]  /*14f70*/  S2R R20, SR_TID.X ;  /* 0x0000000000147919 */ /* 0x000ea20000002100 */
[----:B------:R-:W3:Y:S01]  /*14f80*/  LDC R21, c[0x0][0x448] ;  /* 0x00011200ff157b82 */ /* 0x000ee20000000800 */
[----:B------:R-:W-:Y:S01]  /*14f90*/  SHF.R.S32.HI R0, RZ, 0x1f, R37 ;  /* 0x0000001fff007819 */ /* 0x000fe20000011425 */
[----:B------:R-:W-:Y:S01]  /*14fa0*/  ULDC.64 UR4, c[0x0][0x298] ;  /* 0x0000a60000047ab9 */ /* 0x000fe20000000a00 */
[----:B------:R-:W-:Y:S01]  /*14fb0*/  LOP3.LUT P6, RZ, R16, 0x200, RZ, 0xc0, !PT ;  /* 0x0000020010ff7812 */ /* 0x000fe200078cc0ff */
[----:B0-----:R-:W-:Y:S01]  /*14fc0*/  IMAD.WIDE.U32 R2, R37, UR4, RZ ;  /* 0x0000000425027c25 */ /* 0x001fe2000f8e00ff */
[----:B------:R-:W-:Y:S01]  /*14fd0*/  SHF.R.S32.HI R4, RZ, 0x1f, R27 ;  /* 0x0000001fff047819 */ /* 0x000fe2000001141b */
[----:B------:R-:W0:Y:S02]  /*14fe0*/  S2R R7, SR_TID.X ;  /* 0x0000000000077919 */ /* 0x000e240000002100 */
[----:B------:R-:W-:Y:S01]  /*14ff0*/  IMAD R0, R0, UR4, RZ ;  /* 0x0000000400007c24 */ /* 0x000fe2000f8e02ff */
[----:B------:R-:W-:-:S03]  /*15000*/  SEL R4, R4, RZ, !P6 ;  /* 0x000000ff04047207 */ /* 0x000fc60007000000 */
[----:B------:R-:W-:Y:S01]  /*15010*/  IMAD R0, R37, UR5, R0 ;  /* 0x0000000525007c24 */ /* 0x000fe2000f8e0200 */
[----:B------:R-:W-:-:S03]  /*15020*/  ULDC.64 UR4, c[0x0][0x2d8] ;  /* 0x0000b60000047ab9 */ /* 0x000fc60000000a00 */
[----:B------:R-:W-:Y:S01]  /*15030*/  IMAD.IADD R3, R3, 0x1, R0 ;  /* 0x0000000103037824 */ /* 0x000fe200078e0200 */
[----:B------:R-:W-:Y:S01]  /*15040*/  SEL R0, R27, RZ, !P6 ;  /* 0x000000ff1b007207 */ /* 0x000fe20007000000 */
[----:B------:R-:W-:Y:S01]  /*15050*/  IMAD.WIDE.U32 R2, R26, UR4, R2 ;  /* 0x000000041a027c25 */ /* 0x000fe2000f8e0002 */
[----:B---3--:R-:W-:-:S03]  /*15060*/  ISETP.NE.AND P6, PT, R21, 0x1, PT ;  /* 0x000000011500780c */ /* 0x008fc60003fc5270 */
[----:B------:R-:W-:Y:S01]  /*15070*/  IMAD R3, R26, UR5, R3 ;  /* 0x000000051a037c24 */ /* 0x000fe2000f8e0203 */
[----:B------:R-:W-:Y:S02]  /*15080*/  ULDC.64 UR4, c[0x0][0x2e0] ;  /* 0x0000b80000047ab9 */ /* 0x000fe40000000a00 */
[----:B------:R-:W-:Y:S02]  /*15090*/  IMAD R4, R4, UR4, RZ ;  /* 0x0000000404047c24 */ /* 0x000fe4000f8e02ff */
[----:B------:R-:W-:Y:S01]  /*150a0*/  IMAD.WIDE.U32 R2, R0, UR4, R2 ;  /* 0x0000000400027c25 */ /* 0x000fe2000f8e0002 */
[----:B--2---:R-:W-:-:S03]  /*150b0*/  LOP3.LUT R20, R20, 0x7f, RZ, 0xc0, !PT ;  /* 0x0000007f14147812 */ /* 0x004fc600078ec0ff */
[----:B------:R-:W-:Y:S01]  /*150c0*/  IMAD R4, R0, UR5, R4 ;  /* 0x0000000500047c24 */ /* 0x000fe2000f8e0204 */
[----:B------:R-:W-:Y:S01]  /*150d0*/  SHF.R.U32.HI R21, RZ, 0x3, R20 ;  /* 0x00000003ff157819 */ /* 0x000fe20000011614 */
[----:B------:R-:W-:Y:S01]  /*150e0*/  ULDC.64 UR4, c[0x0][0x2d0] ;  /* 0x0000b40000047ab9 */ /* 0x000fe20000000a00 */
[----:B------:R-:W2:Y:S01]  /*150f0*/  S2R R20, SR_TID.X ;  /* 0x0000000000147919 */ /* 0x000ea20000002100 */
[----:B------:R-:W3:Y:S01]  /*15100*/  @P6 LDC R6, c[0x0][0x44c] ;  /* 0x00011300ff066b82 */ /* 0x000ee20000000800 */
[----:B------:R-:W-:Y:S02]  /*15110*/  IMAD.IADD R3, R3, 0x1, R4 ;  /* 0x0000000103037824 */ /* 0x000fe400078e0204 */
[----:B0-----:R-:W-:-:S05]  /*15120*/  IMAD.SHL.U32 R7, R7, 0x8, RZ ;  /* 0x0000000807077824 */ /* 0x001fca00078e00ff */
[----:B------:R-:W0:Y:S01]  /*15130*/  @P6 LDC R5, c[0x0][0x450] ;  /* 0x00011400ff056b82 */ /* 0x000e220000000800 */
[----:B------:R-:W-:Y:S01]  /*15140*/  LOP3.LUT R7, R7, 0x38, RZ, 0xc0, !PT ;  /* 0x0000003807077812 */ /* 0x000fe200078ec0ff */
[----:B--2---:R-:W-:-:S05]  /*15150*/  IMAD.SHL.U32 R20, R20, 0x10, RZ ;  /* 0x0000001014147824 */ /* 0x004fca00078e00ff */
[----:B------:R-:W-:-:S05]  /*15160*/  LOP3.LUT R20, R21, 0x70, R20, 0xf8, !PT ;  /* 0x0000007015147812 */ /* 0x000fca00078ef814 */
[----:B------:R-:W-:Y:S02]  /*15170*/  IMAD.IADD R0, R20, 0x1, R33 ;  /* 0x0000000114007824 */ /* 0x000fe400078e0221 */
[----:B------:R-:W2:Y:S02]  /*15180*/  S2R R20, SR_TID.X ;  /* 0x0000000000147919 */ /* 0x000ea40000002100 */
[----:B---3--:R-:W-:-:S04]  /*15190*/  @P6 IMAD.HI.U32 R6, R0, R6, RZ ;  /* 0x0000000600066227 */ /* 0x008fc800078e00ff */
[----:B------:R-:W-:Y:S01]  /*151a0*/  IMAD.MOV.U32 R4, RZ, RZ, R0 ;  /* 0x000000ffff047224 */ /* 0x000fe200078e0000 */
[----:B0-----:R-:W-:Y:S02]  /*151b0*/  @P6 SHF.R.U32.HI R4, RZ, R5, R6 ;  /* 0x00000005ff046219 */ /* 0x001fe40000011606 */
[----:B------:R-:W0:Y:S03]  /*151c0*/  LDC R6, c[0x0][0x448] ;  /* 0x00011200ff067b82 */ /* 0x000e260000000800 */
[----:B------:R-:W-:Y:S02]  /*151d0*/  IMAD.MOV R5, RZ, RZ, -R4 ;  /* 0x000000ffff057224 */ /* 0x000fe400078e0a04 */
[----:B------:R-:W-:Y:S01]  /*151e0*/  IMAD.WIDE.U32 R2, R4, UR4, R2 ;  /* 0x0000000404027c25 */ /* 0x000fe2000f8e0002 */
[----:B--2---:R-:W-:-:S03]  /*151f0*/  LOP3.LUT R20, R20, 0x7f, RZ, 0xc0, !PT ;  /* 0x0000007f14147812 */ /* 0x004fc600078ec0ff */
[----:B0-----:R-:W-:Y:S01]  /*15200*/  IMAD R0, R6, R5, R0 ;  /* 0x0000000506007224 */ /* 0x001fe200078e0200 */
[----:B------:R-:W-:Y:S02]  /*15210*/  SHF.R.S32.HI R5, RZ, 0x1f, R4 ;  /* 0x0000001fff057819 */ /* 0x000fe40000011404 */
[----:B------:R-:W-:-:S03]  /*15220*/  SHF.R.U32.HI R8, RZ, 0x3, R20 ;  /* 0x00000003ff087819 */ /* 0x000fc60000011614 */
        /* <DEDUP_REMOVED lines=14> */
[----:B------:R-:W-:-:S03]  /*15310*/  UMOV UR5, 0xffffffff ;  /* 0xffffffff00057882 */ /* 0x000fc60000000000 */
[----:B------:R-:W-:Y:S07]  /*15320*/  BRA.DIV UR5, `(.L_x_11680) ;  /* 0x0000003e05a87947 */ /* 0x000fee000b800000 */
[----:B------:R-:W0:Y:S01]  /*15330*/  SHFL.IDX PT, R3, R0, RZ, 0x181f ;  /* 0x00181fff00037589 */ /* 0x000e2200000e0000 */
[----:B------:R-:W-:Y:S02]  /*15340*/  IMAD R35, R35, R6, RZ ;  /* 0x0000000623237224 */ /* 0x000fe400078e02ff */
[----:B------:R-:W-:Y:S01]  /*15350*/  IMAD.IADD R33, R8, 0x1, R33 ;  /* 0x0000000108217824 */ /* 0x000fe200078e0221 */
[----:B------:R-:W2:Y:S03]  /*15360*/  SHFL.IDX PT, R2, R4, RZ, 0x181f ;  /* 0x00181fff04027589 */ /* 0x000ea600000e0000 */
[C---:B------:R-:W-:Y:S01]  /*15370*/  VIADD R5, R33.reuse, 0x10 ;  /* 0x0000001021057836 */ /* 0x040fe20000000000 */
[----:B------:R-:W-:Y:S01]  /*15380*/  ISETP.GE.AND P0, PT, R33, R35, PT ;  /* 0x000000232100720c */ /* 0x000fe20003f06270 */
[----:B------:R-:W-:-:S12]  /*15390*/  SHFL.IDX PT, R14, R0, 0x7, 0x181f ;  /* 0x00f81f00000e7f89 */ /* 0x000fd800000e0000 */
[----:B0-----:R-:W-:-:S05]  /*153a0*/  @!P0 LEA R3, P2, R7, R3, 0x1 ;  /* 0x0000000307038211 */ /* 0x001fca00078408ff */
[----:B--2---:R-:W-:-:S05]  /*153b0*/  @!P0 IMAD.X R2, RZ, RZ, R2, P2 ;  /* 0x000000ffff028224 */ /* 0x004fca00010e0602 */
[----:B------:R-:W-:-:S04]  /*153c0*/  @!P0 LOP3.LUT R3, R3, R2, RZ, 0x3c, !PT ;  /* 0x0000000203038212 */ /* 0x000fc800078e3cff */
[----:B------:R-:W-:-:S04]  /*153d0*/  @!P0 LOP3.LUT R2, R3, R2, RZ, 0x3c, !PT ;  /* 0x0000000203028212 */ /* 0x000fc800078e3cff */
[----:B------:R-:W-:-:S05]  /*153e0*/  @!P0 LOP3.LUT R3, R3, R2, RZ, 0x3c, !PT ;  /* 0x0000000203038212 */ /* 0x000fca00078e3cff */
[----:B------:R0:W-:Y:S01]  /*153f0*/  @!P0 LDGSTS.E.BYPASS.LTC128B.128 [R36+0x18400], desc[UR48][R2.64], !P1 ;  /* 0x1840000002248fae */ /* 0x0001e2000c901d70 */
[----:B------:R-:W-:Y:S01]  /*15400*/  ISETP.GE.AND P0, PT, R5, R35, PT ;  /* 0x000000230500720c */ /* 0x000fe20003f06270 */
[----:B------:R-:W-:Y:S02]  /*15410*/  VIADD R5, R33, 0x20 ;  /* 0x0000002021057836 */ /* 0x000fe40000000000 */
[----:B0-----:R-:W0:Y:S04]  /*15420*/  SHFL.IDX PT, R3, R0, 0x1, 0x181f ;  /* 0x00381f0000037f89 */ /* 0x001e2800000e0000 */
[----:B------:R-:W2:Y:S06]  /*15430*/  SHFL.IDX PT, R2, R4, 0x1, 0x181f ;  /* 0x00381f0004027f89 */ /* 0x000eac00000e0000 */
        /* <DEDUP_REMOVED lines=46> */
[----:B------:R-:W-:-:S03]  /*15720*/  ISETP.GE.AND P0, PT, R5, R35, PT ;  /* 0x000000230500720c */ /* 0x000fc60003f06270 */
[----:B0-----:R-:W0:Y:S04]  /*15730*/  SHFL.IDX PT, R3, R0, 0x6, 0x181f ;  /* 0x00d81f0000037f89 */ /* 0x001e2800000e0000 */
[----:B------:R-:W2:Y:S04]  /*15740*/  SHFL.IDX PT, R2, R4, 0x6, 0x181f ;  /* 0x00d81f0004027f89 */ /* 0x000ea800000e0000 */
[----:B------:R-:W3:Y:S02]  /*15750*/  SHFL.IDX PT, R4, R4, 0x7, 0x181f ;  /* 0x00f81f0004047f89 */ /* 0x000ee400000e0000 */
[----:B0-----:R-:W-:-:S05]  /*15760*/  @!P0 LEA R3, P2, R7, R3, 0x1 ;  /* 0x0000000307038211 */ /* 0x001fca00078408ff */
[----:B--2---:R-:W-:-:S05]  /*15770*/  @!P0 IMAD.X R2, RZ, RZ, R2, P2 ;  /* 0x000000ffff028224 */ /* 0x004fca00010e0602 */
[----:B------:R-:W-:-:S04]  /*15780*/  @!P0 LOP3.LUT R3, R3, R2, RZ, 0x3c, !PT ;  /* 0x0000000203038212 */ /* 0x000fc800078e3cff */
[----:B------:R-:W-:-:S04]  /*15790*/  @!P0 LOP3.LUT R2, R3, R2, RZ, 0x3c, !PT ;  /* 0x0000000203028212 */ /* 0x000fc800078e3cff */
[----:B------:R-:W-:-:S05]  /*157a0*/  @!P0 LOP3.LUT R3, R3, R2, RZ, 0x3c, !PT ;  /* 0x0000000203038212 */ /* 0x000fca00078e3cff */
[----:B---3--:R0:W-:Y:S02]  /*157b0*/  @!P0 LDGSTS.E.BYPASS.LTC128B.128 [R36+0x1b400], desc[UR48][R2.64], !P1 ;  /* 0x1b40000002248fae */ /* 0x0081e4000c901d70 */
.L_x_11769:
        /* <DEDUP_REMOVED lines=10> */
.L_x_11681:
        /* <DEDUP_REMOVED lines=18> */
.L_x_11770:
[----:B------:R-:W-:Y:S05]  /*15980*/  BSYNC B0 ;  /* 0x0000000000007941 */ /* 0x000fea0003800000 */
.L_x_11682:
[----:B------:R-:W-:-:S05]  /*15990*/  IMAD.U32 R2, RZ, RZ, UR36 ;  /* 0x00000024ff027e24 */ /* 0x000fca000f8e00ff */
[----:B------:R-:W-:-:S13]  /*159a0*/  ISETP.NE.AND P0, PT, R2, 0x3, PT ;  /* 0x000000030200780c */ /* 0x000fda0003f05270 */
[----:B------:R-:W-:Y:S05]  /*159b0*/  @!P0 BRA `(.L_x_11684) ;  /* 0x0000000000048947 */ /* 0x000fea0003800000 */
[----:B------:R-:W-:Y:S01]  /*159c0*/  BPT.TRAP 0x1 ;  /* 0x000000040000795c */ /* 0x000fe20000300000 */
.L_x_11684:
[----:B0-----:R-:W-:Y:S01]  /*159d0*/  SHF.L.U32 R0, R23, 0x1f, RZ ;  /* 0x0000001f17007819 */ /* 0x001fe200000006ff */
[----:B------:R-:W-:Y:S03]  /*159e0*/  BSSY B0, `(.L_x_11685) ;  /* 0x0000003000007945 */ /* 0x000fe60003800000 */
[----:B------:R-:W0:Y:S02]  /*159f0*/  SYNCS.PHASECHK.TRANS64.TRYWAIT P0, [R19+URZ+0x22860], R0 ;  /* 0x02286000130075a7 */ /* 0x000e24000800017f */
[----:B0-----:R-:W-:Y:S05]  /*15a00*/  @!P0 BRA `(.L_x_11686) ;  /* 0x0000004000a48947 */ /* 0x001fea0003800000 */
.L_x_11771:
[----:B------:R-:W-:Y:S05]  /*15a10*/  BSYNC B0 ;  /* 0x0000000000007941 */ /* 0x000fea0003800000 */
.L_x_11685:
[----:B------:R-:W2:Y:S01]  /*15a20*/  LDL.LU R2, [R1+0x4] ;  /* 0x0000040001027983 */ /* 0x000ea20000300800 */
[----:B------:R-:W-:Y:S01]  /*15a30*/  ULDC.64 UR4, c[0x0][0x328] ;  /* 0x0000ca0000047ab9 */ /* 0x000fe20000000a00 */
[----:B------:R-:W-:Y:S02]  /*15a40*/  ULDC.64 UR6, c[0x0][0x318] ;  /* 0x0000c60000067ab9 */ /* 0x000fe40000000a00 */
[----:B------:R-:W3:Y:S04]  /*15a50*/  LDL.LU R6, [R1+0x8] ;  /* 0x0000080001067983 */ /* 0x000ee80000300800 */
[----:B------:R-:W4:Y:S01]  /*15a60*/  LDL.LU R4, [R1+0x10] ;  /* 0x0000100001047983 */ /* 0x000f220000300800 */
[C---:B------:R-:W-:Y:S02]  /*15a70*/  LOP3.LUT P3, RZ, R16.reuse, 0x10, RZ, 0xc0, !PT ;  /* 0x0000001010ff7812 */ /* 0x040fe4000786c0ff */
[----:B------:R-:W-:-:S02]  /*15a80*/  LOP3.LUT P2, RZ, R16, 0x8, RZ, 0xc0, !PT ;  /* 0x0000000810ff7812 */ /* 0x000fc4000784c0ff */
[C---:B------:R-:W-:Y:S02]  /*15a90*/  LOP3.LUT P1, RZ, R16.reuse, 0x4, RZ, 0xc0, !PT ;  /* 0x0000000410ff7812 */ /* 0x040fe4000782c0ff */
[----:B0-----:R-:W-:Y:S02]  /*15aa0*/  SEL R0, RZ, 0x2, P3 ;  /* 0x00000002ff007807 */ /* 0x001fe40001800000 */
[----:B------:R-:W-:Y:S02]  /*15ab0*/  SEL R7, RZ, 0x8, P1 ;  /* 0x00000008ff077807 */ /* 0x000fe40000800000 */
[----:B------:R-:W-:Y:S01]  /*15ac0*/  LOP3.LUT P4, RZ, R16, 0x1, RZ, 0xc0, !PT ;  /* 0x0000000110ff7812 */ /* 0x000fe2000788c0ff */
[----:B--2---:R-:W-:-:S04]  /*15ad0*/  IMAD R3, R2, UR4, RZ ;  /* 0x0000000402037c24 */ /* 0x004fc8000f8e02ff */
[C---:B------:R-:W-:Y:S02]  /*15ae0*/  IMAD R5, R34.reuse, UR5, R3 ;  /* 0x0000000522057c24 */ /* 0x040fe4000f8e0203 */
        /* <DEDUP_REMOVED lines=14> */
[----:B----4-:R-:W-:Y:S01]  /*15bd0*/  IADD3 R0, R3, R0, R4 ;  /* 0x0000000003007210 */ /* 0x010fe20007ffe004 */
[----:B------:R-:W-:-:S04]  /*15be0*/  IMAD R4, R18, 0x6000, R28 ;  /* 0x0000600012047824 */ /* 0x000fc800078e021c */
[----:B------:R-:W-:Y:S01]  /*15bf0*/  IMAD.IADD R7, R0, 0x1, R7 ;  /* 0x0000000100077824 */ /* 0x000fe200078e0207 */
[----:B------:R-:W-:Y:S06]  /*15c00*/  BRA.DIV UR4, `(.L_x_11687) ;  /* 0x0000004204387947 */ /* 0x000fec000b800000 */
[----:B------:R-:W0:Y:S01]  /*15c10*/  S2R R2, SR_TID.X ;  /* 0x0000000000027919 */ /* 0x000e220000002100 */
[----:B------:R-:W-:Y:S01]  /*15c20*/  IMAD R4, R4, 0x2, R17 ;  /* 0x0000000204047824 */ /* 0x000fe200078e0211 */
[C---:B------:R-:W-:Y:S01]  /*15c30*/  LOP3.LUT P2, RZ, R7.reuse, 0x2, RZ, 0xc0, !PT ;  /* 0x0000000207ff7812 */ /* 0x040fe2000784c0ff */
[----:B------:R-:W2:Y:S01]  /*15c40*/  SHFL.IDX PT, R14, R5, RZ, 0x181f ;  /* 0x00181fff050e7589 */ /* 0x000ea200000e0000 */
[----:B------:R-:W-:-:S03]  /*15c50*/  LOP3.LUT P1, RZ, R7, 0x4, RZ, 0xc0, !PT ;  /* 0x0000000407ff7812 */ /* 0x000fc6000782c0ff */
[----:B------:R-:W3:Y:S01]  /*15c60*/  SHFL.IDX PT, R3, R6, RZ, 0x181f ;  /* 0x00181fff06037589 */ /* 0x000ee200000e0000 */
[----:B0-----:R-:W-:-:S05]  /*15c70*/  IMAD.SHL.U32 R2, R2, 0x8, RZ ;  /* 0x0000000802027824 */ /* 0x001fca00078e00ff */
[----:B------:R-:W-:-:S05]  /*15c80*/  LOP3.LUT R2, R2, 0x38, RZ, 0xc0, !PT ;  /* 0x0000003802027812 */ /* 0x000fca00078ec0ff */
[----:B------:R-:W-:-:S05]  /*15c90*/  IMAD.SHL.U32 R0, R2, 0x2, RZ ;  /* 0x0000000202007824 */ /* 0x000fca00078e00ff */
[----:B--2---:R-:W-:Y:S02]  /*15ca0*/  IADD3 R2, P0, R14, R0, RZ ;  /* 0x000000000e027210 */ /* 0x004fe40007f1e0ff */
[----:B------:R-:W0:Y:S03]  /*15cb0*/  SHFL.IDX PT, R14, R5, 0x1, 0x181f ;  /* 0x00381f00050e7f89 */ /* 0x000e2600000e0000 */
[----:B---3--:R-:W-:Y:S01]  /*15cc0*/  IMAD.X R3, RZ, RZ, R3, P0 ;  /* 0x000000ffff037224 */ /* 0x008fe200000e0603 */
        /* <DEDUP_REMOVED lines=9> */
[----:B--2---:R-:W2:Y:S01]  /*15d60*/  SHFL.IDX PT, R3, R6, 0x1, 0x181f ;  /* 0x00381f0006037f89 */ /* 0x004ea200000e0000 */
[----:B0-----:R-:W-:-:S03]  /*15d70*/  IADD3 R2, P3, R14, R0, RZ ;  /* 0x000000000e027210 */ /* 0x001fc60007f7e0ff */
[----:B------:R-:W0:Y:S02]  /*15d80*/  SHFL.IDX PT, R14, R5, 0x2, 0x181f ;  /* 0x00581f00050e7f89 */ /* 0x000e2400000e0000 */
[----:B--2---:R-:W-:Y:S01]  /*15d90*/  IMAD.X R3, RZ, RZ, R3, P3 ;  /* 0x000000ffff037224 */ /* 0x004fe200018e0603 */
        /* <DEDUP_REMOVED lines=10> */
[----:B--2---:R-:W0:Y:S02]  /*15e40*/  SHFL.IDX PT, R3, R6, 0x2, 0x181f ;  /* 0x00581f0006037f89 */ /* 0x004e2400000e0000 */
        /* <DEDUP_REMOVED lines=11> */
[----:B------:R-:W2:Y:S02]  /*15f00*/  SHFL.IDX PT, R14, R5, 0x4, 0x181f ;  /* 0x00981f00050e7f89 */ /* 0x000ea400000e0000 */
        /* <DEDUP_REMOVED lines=10> */
[----:B--2---:R-:W-:-:S03]  /*15fb0*/  IADD3 R2, P3, R14, R0, RZ ;  /* 0x000000000e027210 */ /* 0x004fc60007f7e0ff */
[----:B------:R-:W2:Y:S04]  /*15fc0*/  SHFL.IDX PT, R6, R6, 0x5, 0x181f ;  /* 0x00b81f0006067f89 */ /* 0x000ea800000e0000 */
[----:B------:R3:W4:Y:S01]  /*15fd0*/  SHFL.IDX PT, R14, R5, 0x5, 0x181f ;  /* 0x00b81f00050e7f89 */ /* 0x00072200000e0000 */
        /* <DEDUP_REMOVED lines=9> */
.L_x_11785:
[----:B0--3--:R-:W-:Y:S02]  /*16070*/  IADD3 R2, P3, R14, R0, RZ ;  /* 0x000000000e027210 */ /* 0x009fe40007f7e0ff */
        /* <DEDUP_REMOVED lines=14> */
.L_x_11688:
        /* <DEDUP_REMOVED lines=11> */
.L_x_11689:
[----:B------:R-:W2:Y:S01]  /*16210*/  LDL.LU R2, [R1] ;  /* 0x0000000001027983 */ /* 0x000ea20000300800 */
[----:B------:R0:W-:Y:S01]  /*16220*/  SYNCS.ARRIVE.TRANS64.A1T0 RZ, [R19+URZ+0x22850], RZ ;  /* 0x022850ff13ff79a7 */ /* 0x0001e2000810003f */
[----:B------:R-:W-:Y:S01]  /*16230*/  BSSY B0, `(.L_x_11690) ;  /* 0x00000dc000007945 */ /* 0x000fe20003800000 */
[----:B--2---:R-:W-:-:S05]  /*16240*/  VIADD R21, R2, 0xfffffffe ;  /* 0xfffffffe02157836 */ /* 0x004fca0000000000 */
[----:B------:R-:W-:-:S13]  /*16250*/  ISETP.GE.AND P0, PT, R21, R29, PT ;  /* 0x0000001d1500720c */ /* 0x000fda0003f06270 */
[----:B0-----:R-:W-:Y:S05]  /*16260*/  @!P0 BRA `(.L_x_11691) ;  /* 0x0000000c00608947 */ /* 0x001fea0003800000 */
.L_x_11704:
[----:B0-----:R-:W0:Y:S01]  /*16270*/  S2R R2, SR_TID.X ;  /* 0x0000000000027919 */ /* 0x001e220000002100 */
[----:B------:R-:W2:Y:S01]  /*16280*/  LDC R3, c[0x0][0x430] ;  /* 0x00010c00ff037b82 */ /* 0x000ea20000000800 */
[----:B------:R-:W-:Y:S02]  /*16290*/  IMAD R8, R21, 0x60, R30 ;  /* 0x0000006015087824 */ /* 0x000fe400078e021e */
[----:B------:R-:W-:Y:S01]  /*162a0*/  VIADD R18, R18, 0x1 ;  /* 0x0000000112127836 */ /* 0x000fe20000000000 */
[----:B--2---:R-:W-:Y:S02]  /*162b0*/  ISETP.NE.AND P0, PT, R3, 0x1, PT ;  /* 0x000000010300780c */ /* 0x004fe40003f05270 */
[----:B0-----:R-:W-:-:S04]  /*162c0*/  LOP3.LUT R2, R2, 0x7f, RZ, 0xc0, !PT ;  /* 0x0000007f02027812 */ /* 0x001fc800078ec0ff */
[----:B------:R-:W-:Y:S02]  /*162d0*/  SHF.R.U32.HI R4, RZ, 0x3, R2 ;  /* 0x00000003ff047819 */ /* 0x000fe40000011602 */
[----:B------:R-:W0:Y:S05]  /*162e0*/  S2R R2, SR_TID.X ;  /* 0x0000000000027919 */ /* 0x000e2a0000002100 */
[----:B------:R-:W2:Y:S08]  /*162f0*/  @P0 LDC R3, c[0x0][0x434] ;  /* 0x00010d00ff030b82 */ /* 0x000eb00000000800 */
[----:B------:R-:W3:Y:S01]  /*16300*/  @P0 LDC R7, c[0x0][0x438] ;  /* 0x00010e00ff070b82 */ /* 0x000ee20000000800 */
[----:B0-----:R-:W-:-:S05]  /*16310*/  IMAD.SHL.U32 R2, R2, 0x10, RZ ;  /* 0x0000001002027824 */ /* 0x001fca00078e00ff */
[----:B------:R-:W-:-:S04]  /*16320*/  LOP3.LUT R2, R4, 0x70, R2, 0xf8, !PT ;  /* 0x0000007004027812 */ /* 0x000fc800078ef802 */
[C---:B------:R-:W-:Y:S01]  /*16330*/  ISETP.GT.U32.AND P1, PT, R2.reuse, 0x5f, PT ;  /* 0x0000005f0200780c */ /* 0x040fe20003f24070 */
[----:B------:R-:W-:-:S04]  /*16340*/  IMAD.IADD R8, R2, 0x1, R8 ;  /* 0x0000000102087824 */ /* 0x000fc800078e0208 */
[----:B--2---:R-:W-:-:S04]  /*16350*/  @P0 IMAD.HI.U32 R2, R8, R3, RZ ;  /* 0x0000000308020227 */ /* 0x004fc800078e00ff */
[----:B------:R-:W-:Y:S01]  /*16360*/  IMAD.MOV.U32 R9, RZ, RZ, R8 ;  /* 0x000000ffff097224 */ /* 0x000fe200078e0008 */
[----:B---3--:R-:W-:-:S03]  /*16370*/  @P0 SHF.R.U32.HI R9, RZ, R7, R2 ;  /* 0x00000007ff090219 */ /* 0x008fc60000011602 */
[----:B------:R-:W0:Y:S01]  /*16380*/  @!P1 LDC.64 R4, c[0x0][0x428] ;  /* 0x00010a00ff049b82 */ /* 0x000e220000000a00 */
[----:B------:R-:W-:-:S07]  /*16390*/  @!P1 SHF.R.S32.HI R3, RZ, 0x1f, R9 ;  /* 0x0000001fff039819 */ /* 0x000fce0000011409 */
[----:B------:R-:W2:Y:S01]  /*163a0*/  @!P1 LDC.64 R6, c[0x0][0x418] ;  /* 0x00010600ff069b82 */ /* 0x000ea20000000a00 */
[----:B0-----:R-:W-:-:S04]  /*163b0*/  @!P1 IMAD R2, R31, R4, RZ ;  /* 0x000000041f029224 */ /* 0x001fc800078e02ff */
[----:B------:R-:W-:Y:S02]  /*163c0*/  @!P1 IMAD R5, R25, R5, R2 ;  /* 0x0000000519059224 */ /* 0x000fe400078e0202 */
[----:B------:R-:W-:-:S04]  /*163d0*/  @!P1 IMAD.MOV.U32 R2, RZ, RZ, R9 ;  /* 0x000000ffff029224 */ /* 0x000fc800078e0009 */
[----:B------:R-:W-:-:S04]  /*163e0*/  @!P1 IMAD.WIDE.U32 R2, R25, R4, R2 ;  /* 0x0000000419029225 */ /* 0x000fc800078e0002 */
[----:B------:R-:W-:Y:S01]  /*163f0*/  @!P1 IMAD.IADD R3, R5, 0x1, R3 ;  /* 0x0000000105039824 */ /* 0x000fe200078e0203 */
[C---:B--2---:R-:W-:Y:S01]  /*16400*/  @!P1 LEA R6, P0, R2.reuse, R6, 0x2 ;  /* 0x0000000602069211 */ /* 0x044fe200078010ff */
[----:B------:R-:W-:Y:S02]  /*16410*/  IMAD.MOV.U32 R4, RZ, RZ, RZ ;  /* 0x000000ffff047224 */ /* 0x000fe400078e00ff */
[----:B-1----:R-:W-:Y:S01]  /*16420*/  IMAD.U32 R10, RZ, RZ, UR36 ;  /* 0x00000024ff0a7e24 */ /* 0x002fe2000f8e00ff */
[----:B------:R-:W-:Y:S02]  /*16430*/  @!P1 LEA.HI.X R7, R2, R7, R3, 0x2, P0 ;  /* 0x0000000702079211 */ /* 0x000fe400000f1403 */
[----:B------:R-:W-:-:S03]  /*16440*/  ISETP.NE.AND P0, PT, R18, 0x2, PT ;  /* 0x000000021200780c */ /* 0x000fc60003f05270 */
[----:B------:R0:W5:Y:S01]  /*16450*/  @!P1 LDG.E R4, desc[UR48][R6.64] ;  /* 0x0000003006049981 */ /* 0x000162000c1e1900 */
[----:B------:R-:W-:Y:S02]  /*16460*/  ISETP.NE.AND P1, PT, R10, 0x3, PT ;  /* 0x000000030a00780c */ /* 0x000fe40003f25270 */
[----:B------:R-:W-:Y:S01]  /*16470*/  SEL R2, RZ, 0x1, P0 ;  /* 0x00000001ff027807 */ /* 0x000fe20000000000 */
[----:B------:R-:W-:Y:S01]  /*16480*/  IMAD.MOV R5, RZ, RZ, -R9 ;  /* 0x000000ffff057224 */ /* 0x000fe200078e0a09 */
[----:B------:R-:W-:Y:S05]  /*16490*/  YIELD ;  /* 0x0000000000007946 */ /* 0x000fea0003800000 */
[----:B------:R-:W-:Y:S01]  /*164a0*/  LOP3.LUT R23, R23, R2, RZ, 0x3c, !PT ;  /* 0x0000000217177212 */ /* 0x000fe200078e3cff */
[----:B------:R-:W-:Y:S01]  /*164b0*/  ULDC UR4, c[0x0][0x430] ;  /* 0x00010c0000047ab9 */ /* 0x000fe20000000800 */
[----:B------:R-:W-:Y:S01]  /*164c0*/  IMAD.MOV.U32 R2, RZ, RZ, R21 ;  /* 0x000000ffff027224 */ /* 0x000fe200078e0015 */
[----:B------:R-:W-:Y:S01]  /*164d0*/  SEL R18, R18, RZ, P0 ;  /* 0x000000ff12127207 */ /* 0x000fe20000000000 */
[----:B------:R-:W-:-:S02]  /*164e0*/  IMAD R5, R5, UR4, R8 ;  /* 0x0000000405057c24 */ /* 0x000fc4000f8e0208 */
[----:B------:R-:W-:Y:S01]  /*164f0*/  VIADD R21, R21, 0xffffffff ;  /* 0xffffffff15157836 */ /* 0x000fe20000000000 */
[----:B------:R-:W-:Y:S01]  /*16500*/  ISETP.GT.AND P2, PT, R2, R29, PT ;  /* 0x0000001d0200720c */ /* 0x000fe20003f44270 */
[----:B0-----:R-:W-:-:S12]  /*16510*/  @!P1 BRA `(.L_x_11692) ;  /* 0x0000000000049947 */ /* 0x001fd80003800000 */
[----:B------:R-:W-:Y:S01]  /*16520*/  BPT.TRAP 0x1 ;  /* 0x000000040000795c */ /* 0x000fe20000300000 */
.L_x_11692:
[----:B------:R-:W-:Y:S01]  /*16530*/  IMAD R10, R18, 0x8, R17 ;  /* 0x00000008120a7824 */ /* 0x000fe200078e0211 */
[----:B------:R-:W-:Y:S01]  /*16540*/  SHF.L.U32 R20, R23, 0x1f, RZ ;  /* 0x0000001f17147819 */ /* 0x000fe200000006ff */
[----:B------:R-:W-:Y:S01]  /*16550*/  BSSY B1, `(.L_x_11693) ;  /* 0x0000004000017945 */ /* 0x000fe20003800000 */
[----:B------:R-:W-:Y:S02]  /*16560*/  SHF.R.S32.HI R9, RZ, 0x1f, R5 ;  /* 0x0000001fff097819 */ /* 0x000fe40000011405 */
[----:B------:R-:W0:Y:S02]  /*16570*/  SYNCS.PHASECHK.TRANS64.TRYWAIT P0, [R10+URZ+0x22840], R20 ;  /* 0x022840140a0075a7 */ /* 0x000e24000800017f */
[----:B0-----:R-:W-:Y:S05]  /*16580*/  @!P0 BRA `(.L_x_11694) ;  /* 0x0000004000188947 */ /* 0x001fea0003800000 */
.L_x_11786:
[----:B------:R-:W-:Y:S05]  /*16590*/  BSYNC B1 ;  /* 0x0000000000017941 */ /* 0x000fea0003800000 */
.L_x_11693:
[----:B------:R-:W-:Y:S01]  /*165a0*/  ULDC.64 UR4, c[0x0][0x300] ;  /* 0x0000c00000047ab9 */ /* 0x000fe20000000a00 */
[----:B-1---5:R-:W-:Y:S01]  /*165b0*/  SHF.R.S32.HI R19, RZ, 0x1f, R4 ;  /* 0x0000001fff137819 */ /* 0x022fe20000011404 */
        /* <DEDUP_REMOVED lines=47> */
.L_x_11800:
        /* <DEDUP_REMOVED lines=8> */
.L_x_11696:
        /* <DEDUP_REMOVED lines=11> */
.L_x_11697:
[----:B------:R1:W-:Y:S01]  /*169e0*/  SYNCS.ARRIVE.TRANS64.A1T0 RZ, [R10+URZ+0x22830], RZ ;  /* 0x022830ff0aff79a7 */ /* 0x0003e2000810003f */
[----:B------:R-:W-:Y:S05]  /*169f0*/  @!P3 BRA `(.L_x_11698) ;  /* 0x000000000004b947 */ /* 0x000fea0003800000 */
[----:B------:R-:W-:Y:S01]  /*16a00*/  BPT.TRAP 0x1 ;  /* 0x000000040000795c */ /* 0x000fe20000300000 */
.L_x_11698:
[----:B------:R-:W2:Y:S01]  /*16a10*/  SYNCS.PHASECHK.TRANS64.TRYWAIT P0, [R10+URZ+0x22860], R20 ;  /* 0x022860140a0075a7 */ /* 0x000ea2000800017f */
[----:B------:R-:W-:Y:S04]  /*16a20*/  BSSY B1, `(.L_x_11699) ;  /* 0x0000002000017945 */ /* 0x000fe80003800000 */
[----:B--2---:R-:W-:Y:S05]  /*16a30*/  @!P0 BRA `(.L_x_11700) ;  /* 0x0000004000a08947 */ /* 0x004fea0003800000 */
.L_x_11801:
[----:B------:R-:W-:Y:S05]  /*16a40*/  BSYNC B1 ;  /* 0x0000000000017941 */ /* 0x000fea0003800000 */
.L_x_11699:
[----:B------:R-:W-:Y:S01]  /*16a50*/  ULDC.64 UR4, c[0x0][0x328] ;  /* 0x0000ca0000047ab9 */ /* 0x000fe20000000a00 */
[----:B------:R-:W-:Y:S01]  /*16a60*/  ULDC.64 UR6, c[0x0][0x318] ;  /* 0x0000c60000067ab9 */ /* 0x000fe20000000a00 */
[----:B------:R-:W-:Y:S01]  /*16a70*/  IMAD R2, R9, UR4, RZ ;  /* 0x0000000409027c24 */ /* 0x000fe2000f8e02ff */
[----:B------:R-:W-:Y:S01]  /*16a80*/  LOP3.LUT P5, RZ, R16, 0x1, RZ, 0xc0, !PT ;  /* 0x0000000110ff7812 */ /* 0x000fe200078ac0ff */
[----:B0-2---:R-:W-:Y:S01]  /*16a90*/  IMAD R20, R18, 0x6000, R28 ;  /* 0x0000600012147824 */ /* 0x005fe200078e021c */
[C---:B------:R-:W-:Y:S01]  /*16aa0*/  LOP3.LUT P4, RZ, R16.reuse, 0x10, RZ, 0xc0, !PT ;  /* 0x0000001010ff7812 */ /* 0x040fe2000788c0ff */
[C---:B------:R-:W-:Y:S01]  /*16ab0*/  IMAD R7, R5.reuse, UR5, R2 ;  /* 0x0000000505077c24 */ /* 0x040fe2000f8e0202 */
[C---:B------:R-:W-:Y:S01]  /*16ac0*/  LOP3.LUT P3, RZ, R16.reuse, 0x8, RZ, 0xc0, !PT ;  /* 0x0000000810ff7812 */ /* 0x040fe2000786c0ff */
        /* <DEDUP_REMOVED lines=58> */
.L_x_11815:
        /* <DEDUP_REMOVED lines=11> */
.L_x_11702:
        /* <DEDUP_REMOVED lines=11> */
.L_x_11703:
[----:B------:R0:W-:Y:S01]  /*16fd0*/  SYNCS.ARRIVE.TRANS64.A1T0 RZ, [R10+URZ+0x22850], RZ ;  /* 0x022850ff0aff79a7 */ /* 0x0001e2000810003f */
[----:B------:R-:W-:Y:S05]  /*16fe0*/  @P2 BRA `(.L_x_11704) ;  /* 0xfffffff000a02947 */ /* 0x000fea000383ffff */
.L_x_11691:
[----:B------:R-:W-:Y:S05]  /*16ff0*/  BSYNC B0 ;  /* 0x0000000000007941 */ /* 0x000fea0003800000 */
.L_x_11690:
        /* <DEDUP_REMOVED lines=20> */
.L_x_11706:
[----:B------:R-:W-:Y:S05]  /*17140*/  BSYNC B0 ;  /* 0x0000000000007941 */ /* 0x000fea0003800000 */
.L_x_11705:
[----:B------:R-:W-:Y:S02]  /*17150*/  SEL R18, R18, RZ, P0 ;  /* 0x000000ff12127207 */ /* 0x000fe40000000000 */
[----:B------:R-:W-:-:S07]  /*17160*/  LOP3.LUT R23, R23, R0, RZ, 0x3c, !PT ;  /* 0x0000000017177212 */ /* 0x000fce00078e3cff */
.L_x_11665:
[----:B------:R-:W-:Y:S05]  /*17170*/  BSYNC B7 ;  /* 0x0000000000077941 */ /* 0x000fea0003800000 */
.L_x_11663:
        /* <DEDUP_REMOVED lines=8> */
[----:B------:R2:W3:Y:S01]  /*17200*/  LDS.128 R24, [R17+0x228d0] ;  /* 0x0228d00011187984 */ /* 0x0004e20000000c00 */
[----:B------:R-:W-:Y:S06]  /*17210*/  BAR.ARV 0x4, 0x180 ;  /* 0x0106000000007b1d */ /* 0x000fec0000002000 */
[----:B------:R-:W-:Y:S05]  /*17220*/  BRA `(.L_x_11708) ;  /* 0x0000000c00d47947 */ /* 0x000fea0003800000 */
.L_x_11707:
        /* <DEDUP_REMOVED lines=43> */
.L_x_11825:
[----:B------:R-:W-:Y:S02]  /*174e0*/  ULDC UR4, c[0x0][0xc38] ;  /* 0x00030e0000047ab9 */ /* 0x000fe40000000800 */
[----:B------:R-:W-:-:S04]  /*174f0*/  IMAD.U32 R5, RZ, RZ, UR4 ;  /* 0x00000004ff057e24 */ /* 0x000fc8000f8e00ff */
[----:B---3--:R-:W-:-:S04]  /*17500*/  IMAD R14, R14, R5, RZ ;  /* 0x000000050e0e7224 */ /* 0x008fc800078e02ff */
[----:B------:R-:W-:-:S05]  /*17510*/  IMAD.IADD R7, R7, 0x1, R14 ;  /* 0x0000000107077824 */ /* 0x000fca00078e020e */
[----:B------:R-:W-:-:S13]  /*17520*/  ISETP.GT.AND P6, PT, R7, R0, PT ;  /* 0x000000000700720c */ /* 0x000fda0003fc4270 */
[----:B------:R-:W-:Y:S05]  /*17530*/  @P6 BRA `(.L_x_11710) ;  /* 0x0000000000a46947 */ /* 0x000fea0003800000 */
.L_x_11713:
        /* <DEDUP_REMOVED lines=35> */
.L_x_11833:
[----:B------:R-:W-:Y:S02]  /*17770*/  ULDC UR4, c[0x0][0xc38] ;  /* 0x00030e0000047ab9 */ /* 0x000fe40000000800 */
[----:B------:R-:W-:-:S04]  /*17780*/  IMAD.U32 R5, RZ, RZ, UR4 ;  /* 0x00000004ff057e24 */ /* 0x000fc8000f8e00ff */
[----:B---3--:R-:W-:-:S04]  /*17790*/  IMAD R14, R14, R5, RZ ;  /* 0x000000050e0e7224 */ /* 0x008fc800078e02ff */
[----:B------:R-:W-:-:S05]  /*177a0*/  IMAD.IADD R7, R14, 0x1, R7 ;  /* 0x000000010e077824 */ /* 0x000fca00078e0207 */
[----:B------:R-:W-:-:S13]  /*177b0*/  ISETP.GT.AND P6, PT, R7, R0, PT ;  /* 0x000000000700720c */ /* 0x000fda0003fc4270 */
[----:B------:R-:W-:Y:S05]  /*177c0*/  @!P6 BRA `(.L_x_11713) ;  /* 0xfffffffc005ce947 */ /* 0x000fea000383ffff */
.L_x_11710:
[----:B------:R-:W-:Y:S01]  /*177d0*/  IMAD.IADD R7, R7, 0x1, -R14 ;  /* 0x0000000107077824 */ /* 0x000fe200078e0a0e */
[----:B------:R-:W-:-:S03]  /*177e0*/  UMOV UR4, 0xffffffff ;  /* 0xffffffff00047882 */ /* 0x000fc60000000000 */
[----:B------:R-:W-:-:S05]  /*177f0*/  IMAD R3, R2, R5, R7 ;  /* 0x0000000502037224 */ /* 0x000fca00078e0207 */
[----:B------:R-:W-:Y:S01]  /*17800*/  ISETP.GT.AND P6, PT, R3, R0, PT ;  /* 0x000000000300720c */ /* 0x000fe20003fc4270 */
[----:B------:R-:W-:-:S12]  /*17810*/  BRA.DIV UR4, `(.L_x_11714) ;  /* 0x0000004204fc7947 */ /* 0x000fd8000b800000 */
[----:B------:R-:W-:-:S04]  /*17820*/  VOTE.ANY R3, PT, !P6 ;  /* 0x0000000000037806 */ /* 0x000fc800070e0100 */
[----:B------:R-:W3:Y:S02]  /*17830*/  POPC R12, R3 ;  /* 0x00000003000c7309 */ /* 0x000ee40000000000 */
[----:B---3--:R3:W4:Y:S01]  /*17840*/  SHFL.IDX PT, R25, R25, R12, 0x1f ;  /* 0x00001f0c19197589 */ /* 0x00872200000e0000 */
[----:B------:R-:W-:-:S03]  /*17850*/  IMAD.IADD R27, R12, 0x1, R27 ;  /* 0x000000010c1b7824 */ /* 0x000fc600078e021b */
[----:B------:R3:W0:Y:S04]  /*17860*/  SHFL.IDX PT, R4, R4, R12, 0x1f ;  /* 0x00001f0c04047589 */ /* 0x00062800000e0000 */
.L_x_11838:
[----:B------:R-:W-:-:S13]  /*17870*/  ISETP.NE.AND P0, PT, R3, RZ, PT ;  /* 0x000000ff0300720c */ /* 0x000fda0003f05270 */
[----:B------:R-:W-:Y:S05]  /*17880*/  @!P0 BRA `(.L_x_11715) ;  /* 0x0000000000108947 */ /* 0x000fea0003800000 */
[----:B------:R-:W-:Y:S01]  /*17890*/  UMOV UR4, 0xffffffff ;  /* 0xffffffff00047882 */ /* 0x000fe20000000000 */
[----:B---3--:R-:W-:Y:S02]  /*178a0*/  VIADD R12, R12, 0xffffffff ;  /* 0xffffffff0c0c7836 */ /* 0x008fe40000000000 */
[----:B------:R-:W-:Y:S05]  /*178b0*/  BRA.DIV UR4, `(.L_x_11716) ;  /* 0x0000004604307947 */ /* 0x000fea000b800000 */
[----:B------:R3:W0:Y:S02]  /*178c0*/  SHFL.IDX PT, R6, R2, R12, 0x1f ;  /* 0x00001f0c02067589 */ /* 0x00062400000e0000 */
.L_x_11715:
[----:B0-----:R-:W-:Y:S01]  /*178d0*/  ISETP.NE.AND P0, PT, R4, 0x1, PT ;  /* 0x000000010400780c */ /* 0x001fe20003f05270 */
[----:B------:R-:W-:-:S04]  /*178e0*/  IMAD R24, R6, R5, R7 ;  /* 0x0000000506187224 */ /* 0x000fc800078e0207 */
[----:B------:R-:W-:-:S08]  /*178f0*/  IMAD.IADD R0, R0, 0x1, -R24 ;  /* 0x0000000100007824 */ /* 0x000fd000078e0a18 */
[----:B------:R-:W-:Y:S05]  /*17900*/  @!P0 BRA `(.L_x_11717) ;  /* 0x0000000000dc8947 */ /* 0x000fea0003800000 */
[-C--:B----4-:R-:W-:Y:S02]  /*17910*/  IABS R6, R25.reuse ;  /* 0x0000001900067213 */ /* 0x090fe40000000000 */
[----:B------:R-:W-:Y:S02]  /*17920*/  IABS R5, R4 ;  /* 0x0000000400057213 */ /* 0x000fe40000000000 */
[----:B------:R-:W0:Y:S08]  /*17930*/  I2F.RP R7, R6 ;  /* 0x0000000600077306 */ /* 0x000e300000209400 */
[----:B------:R-:W4:Y:S08]  /*17940*/  I2F.RP R8, R5 ;  /* 0x0000000500087306 */ /* 0x000f300000209400 */
[----:B0-----:R-:W2:Y:S08]  /*17950*/  MUFU.RCP R7, R7 ;  /* 0x0000000700077308 */ /* 0x001eb00000001000 */
[----:B----4-:R-:W-:Y:S01]  /*17960*/  MUFU.RCP R8, R8 ;  /* 0x0000000800087308 */ /* 0x010fe20000001000 */
[----:B--23--:R-:W-:Y:S01]  /*17970*/  VIADD R2, R7, 0xffffffe ;  /* 0x0ffffffe07027836 */ /* 0x00cfe20000000000 */
[----:B------:R-:W-:-:S06]  /*17980*/  IABS R7, R25 ;  /* 0x0000001900077213 */ /* 0x000fcc0000000000 */
[----:B------:R0:W2:Y:S02]  /*17990*/  F2I.FTZ.U32.TRUNC.NTZ R3, R2 ;  /* 0x0000000200037305 */ /* 0x0000a4000021f000 */
[----:B0-----:R-:W-:Y:S02]  /*179a0*/  IMAD.MOV.U32 R2, RZ, RZ, RZ ;  /* 0x000000ffff027224 */ /* 0x001fe400078e00ff */
[----:B--2---:R-:W-:-:S04]  /*179b0*/  IMAD.MOV R9, RZ, RZ, -R3 ;  /* 0x000000ffff097224 */ /* 0x004fc800078e0a03 */
        /* <DEDUP_REMOVED lines=44> */
.L_x_11717:
[----:B--23--:R-:W0:Y:S02]  /*17c80*/  LDC.64 R2, c[0x0][0xc90] ;  /* 0x00032400ff027b82 */ /* 0x00ce240000000a00 */
[----:B0-----:R-:W-:-:S05]  /*17c90*/  IMAD.WIDE R2, R27, 0x4, R2 ;  /* 0x000000041b027825 */ /* 0x001fca00078e0202 */
[----:B------:R0:W4:Y:S02]  /*17ca0*/  LDG.E R6, desc[UR48][R2.64] ;  /* 0x0000003002067981 */ /* 0x000124000c1e1900 */
[----:B0-----:R-:W-:Y:S02]  /*17cb0*/  IMAD.MOV.U32 R2, RZ, RZ, RZ ;  /* 0x000000ffff027224 */ /* 0x001fe400078e00ff */
[----:B----4-:R-:W-:-:S05]  /*17cc0*/  IMAD R7, R25, R6, RZ ;  /* 0x0000000619077224 */ /* 0x010fca00078e02ff */
        /* <DEDUP_REMOVED lines=55> */
.L_x_11718:
[----:B------:R-:W-:-:S05]  /*18040*/  LOP3.LUT R2, RZ, R2, RZ, 0x33, !PT ;  /* 0x00000002ff027212 */ /* 0x000fca00078e33ff */
[----:B------:R-:W-:Y:S01]  /*18050*/  IMAD.IADD R25, R25, 0x1, R2 ;  /* 0x0000000119197824 */ /* 0x000fe200078e0202 */
[----:B------:R-:W-:Y:S06]  /*18060*/  BRA `(.L_x_11719) ;  /* 0x00000000001c7947 */ /* 0x000fec0003800000 */
.L_x_11711:
[----:B------:R-:W-:Y:S01]  /*18070*/  UMOV UR4, URZ ;  /* 0x0000003f00047c82 */ /* 0x000fe20008000000 */
[----:B------:R-:W-:Y:S01]  /*18080*/  UMOV UR5, URZ ;  /* 0x0000003f00057c82 */ /* 0x000fe20008000000 */
[----:B------:R-:W-:Y:S01]  /*18090*/  ULDC UR6, c[0x0][0xc3c] ;  /* 0x00030f0000067ab9 */ /* 0x000fe20000000800 */
[----:B------:R-:W-:Y:S02]  /*180a0*/  IMAD.MOV.U32 R24, RZ, RZ, R0 ;  /* 0x000000ffff187224 */ /* 0x000fe400078e0000 */
[----:B------:R-:W-:Y:S02]  /*180b0*/  IMAD.U32 R25, RZ, RZ, UR4 ;  /* 0x00000004ff197e24 */ /* 0x000fe4000f8e00ff */
[----:B------:R-:W-:Y:S02]  /*180c0*/  IMAD.U32 R26, RZ, RZ, UR5 ;  /* 0x00000005ff1a7e24 */ /* 0x000fe4000f8e00ff */
[----:B------:R-:W-:-:S07]  /*180d0*/  IMAD.U32 R27, RZ, RZ, UR6 ;  /* 0x00000006ff1b7e24 */ /* 0x000fce000f8e00ff */
.L_x_11719:
        /* <DEDUP_REMOVED lines=10> */
.L_x_11708:
[----:B------:R-:W-:Y:S02]  /*18180*/  ULDC UR4, c[0x0][0xc3c] ;  /* 0x00030f0000047ab9 */ /* 0x000fe40000000800 */
[----:B---3--:R-:W-:-:S13]  /*18190*/  ISETP.GE.AND P0, PT, R27, UR4, PT ;  /* 0x000000041b007c0c */ /* 0x008fda000bf06270 */
[----:B------:R-:W-:Y:S05]  /*181a0*/  @!P0 BRA `(.L_x_11720) ;  /* 0xffffffb000288947 */ /* 0x000fea000383ffff */
[----:B------:R-:W-:Y:S05]  /*181b0*/  BSYNC B8 ;  /* 0x0000000000087941 */ /* 0x000fea0003800000 */
.L_x_11649:
        /* <DEDUP_REMOVED lines=12> */
.L_x_11841:
[----:B------:R-:W-:Y:S05]  /*18280*/  BSYNC B0 ;  /* 0x0000000000007941 */ /* 0x000fea0003800000 */
.L_x_11721:
[----:B------:R-:W-:-:S03]  /*18290*/  UMOV UR4, 0xffffffff ;  /* 0xffffffff00047882 */ /* 0x000fc60000000000 */
[----:B------:R-:W-:Y:S05]  /*182a0*/  BRA.DIV UR4, `(.L_x_11723) ;  /* 0x0000003a04f07947 */ /* 0x000fea000b800000 */
[----:B-1----:R-:W1:Y:S02]  /*182b0*/  S2R R0, SR_TID.X ;  /* 0x0000000000007919 */ /* 0x002e640000002100 */
[----:B-1----:R-:W-:-:S04]  /*182c0*/  SHF.R.U32.HI R0, RZ, 0x5, R0 ;  /* 0x00000005ff007819 */ /* 0x002fc80000011600 */
[----:B------:R-:W-:-:S05]  /*182d0*/  LOP3.LUT R0, R0, 0x3, RZ, 0xc0, !PT ;  /* 0x0000000300007812 */ /* 0x000fca00078ec0ff */
[----:B------:R1:W3:Y:S02]  /*182e0*/  SHFL.IDX PT, R14, R0, RZ, 0x1f ;  /* 0x00001fff000e7589 */ /* 0x0002e400000e0000 */
.L_x_11844:
[----:B---3--:R-:W-:Y:S01]  /*182f0*/  ISETP.NE.AND P0, PT, R14, RZ, PT ;  /* 0x000000ff0e00720c */ /* 0x008fe20003f05270 */
[----:B------:R-:W-:-:S12]  /*18300*/  BSSY B0, `(.L_x_11724) ;  /* 0x0000024000007945 */ /* 0x000fd80003800000 */
[----:B------:R-:W-:Y:S05]  /*18310*/  @P0 BRA `(.L_x_11725) ;  /* 0x0000000000880947 */ /* 0x000fea0003800000 */
[----:B------:R-:W-:-:S03]  /*18320*/  UMOV UR4, 0xffffffff ;  /* 0xffffffff00047882 */ /* 0x000fc60000000000 */
[----:B------:R-:W-:Y:S05]  /*18330*/  BRA.DIV UR4, `(.L_x_11726) ;  /* 0x0000003e04007947 */ /* 0x000fea000b800000 */
[----:B------:R-:W-:-:S13]  /*18340*/  ELECT P6, URZ, PT ;  /* 0x00000000003f782f */ /* 0x000fda00038c0000 */
.L_x_11847:
[----:B------:R-:W-:Y:S05]  /*18350*/  @!P6 BRA `(.L_x_11725) ;  /* 0x000000000078e947 */ /* 0x000fea0003800000 */
[----:B------:R-:W-:-:S06]  /*18360*/  ULOP3.LUT UR4, UR39, 0x2, URZ, 0xfc, !UPT ;  /* 0x0000000227047892 */ /* 0x000fcc000f8efc3f */
[----:B-1----:R-:W-:-:S05]  /*18370*/  IMAD.U32 R0, RZ, RZ, UR4 ;  /* 0x00000004ff007e24 */ /* 0x002fca000f8e00ff */
[----:B------:R-:W-:-:S13]  /*18380*/  ISETP.NE.AND P0, PT, R0, 0x3, PT ;  /* 0x000000030000780c */ /* 0x000fda0003f05270 */
[----:B------:R-:W-:Y:S05]  /*18390*/  @!P0 BRA `(.L_x_11727) ;  /* 0x0000000000048947 */ /* 0x000fea0003800000 */
[----:B------:R-:W-:Y:S01]  /*183a0*/  BPT.TRAP 0x1 ;  /* 0x000000040000795c */ /* 0x000fe20000300000 */
.L_x_11727:
[C---:B------:R-:W-:Y:S01]  /*183b0*/  IMAD R3, R18.reuse, 0x8, R5 ;  /* 0x0000000812037824 */ /* 0x040fe200078e0205 */
[----:B------:R-:W-:Y:S01]  /*183c0*/  SHF.L.U32 R2, R23, 0x1f, RZ ;  /* 0x0000001f17027819 */ /* 0x000fe200000006ff */
[----:B------:R-:W-:-:S03]  /*183d0*/  VIADD R18, R18, 0x1 ;  /* 0x0000000112127836 */ /* 0x000fc60000000000 */
[----:B------:R-:W1:Y:S02]  /*183e0*/  SYNCS.PHASECHK.TRANS64.TRYWAIT P1, [R3+URZ+0x22840], R2 ;  /* 0x02284002030075a7 */ /* 0x000e64000802017f */
[----:B------:R-:W-:-:S04]  /*183f0*/  ISETP.NE.AND P2, PT, R18, 0x2, PT ;  /* 0x000000021200780c */ /* 0x000fc80003f45270 */
[----:B------:R-:W-:Y:S01]  /*18400*/  SEL R0, RZ, 0x1, P2 ;  /* 0x00000001ff007807 */ /* 0x000fe20001000000 */
[----:B-1----:R-:W-:Y:S08]  /*18410*/  @!P1 BRA `(.L_x_11728) ;  /* 0x0000003800e89947 */ /* 0x002ff00003800000 */
.L_x_11848:
[----:B------:R-:W-:Y:S02]  /*18420*/  SEL R18, R18, RZ, P2 ;  /* 0x000000ff12127207 */ /* 0x000fe40001000000 */
[----:B------:R-:W-:Y:S01]  /*18430*/  LOP3.LUT R0, R23, R0, RZ, 0x3c, !PT ;  /* 0x0000000017007212 */ /* 0x000fe200078e3cff */
[----:B------:R-:W-:Y:S06]  /*18440*/  @!P0 BRA `(.L_x_11729) ;  /* 0x0000000000048947 */ /* 0x000fec0003800000 */
[----:B------:R-:W-:Y:S01]  /*18450*/  BPT.TRAP 0x1 ;  /* 0x000000040000795c */ /* 0x000fe20000300000 */
.L_x_11729:
[----:B------:R-:W-:Y:S01]  /*18460*/  IMAD R5, R18, 0x8, R5 ;  /* 0x0000000812057824 */ /* 0x000fe200078e0205 */
[----:B------:R-:W-:-:S04]  /*18470*/  SHF.L.U32 R0, R0, 0x1f, RZ ;  /* 0x0000001f00007819 */ /* 0x000fc800000006ff */
[----:B------:R-:W3:Y:S02]  /*18480*/  SYNCS.PHASECHK.TRANS64.TRYWAIT P1, [R5+URZ+0x22840], R0 ;  /* 0x02284000050075a7 */ /* 0x000ee4000802017f */
[----:B---3--:R-:W-:Y:S05]  /*18490*/  @!P1 BRA `(.L_x_11730) ;  /* 0x0000003800dc9947 */ /* 0x008fea0003800000 */
.L_x_11849:
[----:B------:R-:W-:Y:S05]  /*184a0*/  @!P0 BRA `(.L_x_11731) ;  /* 0x0000000000048947 */ /* 0x000fea0003800000 */
[----:B------:R-:W-:Y:S01]  /*184b0*/  BPT.TRAP 0x1 ;  /* 0x000000040000795c */ /* 0x000fe20000300000 */
.L_x_11731:
[----:B------:R-:W5:Y:S02]  /*184c0*/  SYNCS.PHASECHK.TRANS64.TRYWAIT P1, [R3+URZ+0x22860], R2 ;  /* 0x02286002030075a7 */ /* 0x000f64000802017f */
[----:B-----5:R-:W-:Y:S05]  /*184d0*/  @!P1 BRA `(.L_x_11732) ;  /* 0x0000003800e09947 */ /* 0x020fea0003800000 */
.L_x_11850:
[----:B------:R-:W-:Y:S05]  /*184e0*/  @!P0 BRA `(.L_x_11733) ;  /* 0x0000000000048947 */ /* 0x000fea0003800000 */
[----:B------:R-:W-:Y:S01]  /*184f0*/  BPT.TRAP 0x1 ;  /* 0x000000040000795c */ /* 0x000fe20000300000 */
.L_x_11733:
[----:B------:R0:W0:Y:S02]  /*18500*/  SYNCS.PHASECHK.TRANS64.TRYWAIT P0, [R5+URZ+0x22860], R0 ;  /* 0x02286000050075a7 */ /* 0x000024000800017f */
[----:B0-----:R-:W-:Y:S05]  /*18510*/  @!P0 NANOSLEEP.SYNCS 0x989680 ;  /* 0x009896800000895d */ /* 0x001fea0003900000 */
[----:B------:R-:W0:Y:S02]  /*18520*/  @!P0 SYNCS.PHASECHK.TRANS64 P0, [R5+URZ+0x22860], R0 ;  /* 0x02286000050085a7 */ /* 0x000e24000800007f */
[----:B0-----:R-:W-:Y:S05]  /*18530*/  @!P0 BRA `(.L_x_11733) ;  /* 0xfffffffc00f08947 */ /* 0x001fea000383ffff */
.L_x_11725:
[----:B------:R-:W-:Y:S05]  /*18540*/  BSYNC B0 ;  /* 0x0000000000007941 */ /* 0x000fea0003800000 */
.L_x_11724:
[----:B------:R-:W-:Y:S05]  /*18550*/  EXIT ;  /* 0x000000000000794d */ /* 0x000fea0003800000 */
.L_x_11540:
[----:B0-----:R0:W1:Y:S02]  /*18560*/  SYNCS.PHASECHK.TRANS64.TRYWAIT P0, [R6+URZ+0x22800], R3 ;  /* 0x02280003060075a7 */ /* 0x001064000800017f */
[----:B-1----:R-:W-:Y:S05]  /*18570*/  @!P0 NANOSLEEP.SYNCS 0x989680 ;  /* 0x009896800000895d */ /* 0x002fea0003900000 */
[----:B------:R-:W1:Y:S02]  /*18580*/  @!P0 SYNCS.PHASECHK.TRANS64 P0, [R6+URZ+0x22800], R3 ;  /* 0x02280003060085a7 */ /* 0x000e64000800007f */
[----:B-1----:R-:W-:Y:S05]  /*18590*/  @!P0 BRA `(.L_x_11540) ;  /* 0xfffffffc00f08947 */ /* 0x002fea000383ffff */
[----:B------:R-:W-:Y:S05]  /*185a0*/  BRA `(.L_x_11734) ;  /* 0xfffffe9c00807947 */ /* 0x000fea000383ffff */
.L_x_11544:
[----:B0-----:R-:W-:-:S04]  /*185b0*/  IMAD.U32 R3, RZ, RZ, UR22 ;  /* 0x00000016ff037e24 */ /* 0x001fc8000f8e00ff */
[----:B------:R0:W2:Y:S03]  /*185c0*/  SYNCS.PHASECHK.TRANS64.TRYWAIT P1, [R3+URZ+0x22830], R8 ;  /* 0x02283008030075a7 */ /* 0x0000a6000802017f */
[----:B--2---:R-:W-:Y:S05]  /*185d0*/  @!P1 NANOSLEEP.SYNCS 0x989680 ;  /* 0x009896800000995d */ /* 0x004fea0003900000 */
[----:B------:R-:W2:Y:S02]  /*185e0*/  @!P1 SYNCS.PHASECHK.TRANS64 P1, [R3+URZ+0x22830], R8 ;  /* 0x02283008030095a7 */ /* 0x000ea4000802007f */
[----:B--2---:R-:W-:Y:S05]  /*185f0*/  @!P1 BRA `(.L_x_11544) ;  /* 0xfffffffc00ec9947 */ /* 0x004fea000383ffff */
[----:B------:R-:W-:Y:S05]  /*18600*/  BRA `(.L_x_11543) ;  /* 0xfffffe9c00a87947 */ /* 0x000fea000383ffff */
.L_x_11557:
[----:B-1----:R-:W-:-:S04]  /*18610*/  IMAD.U32 R9, RZ, RZ, UR22 ;  /* 0x00000016ff097e24 */ /* 0x002fc8000f8e00ff */
[----:B------:R1:W2:Y:S03]  /*18620*/  SYNCS.PHASECHK.TRANS64.TRYWAIT P1, [R9+URZ+0x22850], R8 ;  /* 0x02285008090075a7 */ /* 0x0002a6000802017f */
[----:B--2---:R-:W-:Y:S05]  /*18630*/  @!P1 NANOSLEEP.SYNCS 0x989680 ;  /* 0x009896800000995d */ /* 0x004fea0003900000 */
[----:B------:R-:W2:Y:S02]  /*18640*/  @!P1 SYNCS.PHASECHK.TRANS64 P1, [R9+URZ+0x22850], R8 ;  /* 0x02285008090095a7 */ /* 0x000ea4000802007f */
[----:B--2---:R-:W-:Y:S05]  /*18650*/  @!P1 BRA `(.L_x_11557) ;  /* 0xfffffffc00ec9947 */ /* 0x004fea000383ffff */
[----:B------:R-:W-:Y:S05]  /*18660*/  BRA `(.L_x_11556) ;  /* 0xfffffec000587947 */ /* 0x000fea000383ffff */
.L_x_11566:
[----:B-1----:R-:W-:-:S04]  /*18670*/  IMAD.U32 R4, RZ, RZ, UR26 ;  /* 0x0000001aff047e24 */ /* 0x002fc8000f8e00ff */
[----:B------:R1:W2:Y:S03]  /*18680*/  SYNCS.PHASECHK.TRANS64.TRYWAIT P1, [R4+URZ+0x22830], R7 ;  /* 0x02283007040075a7 */ /* 0x0002a6000802017f */
[----:B--2---:R-:W-:Y:S05]  /*18690*/  @!P1 NANOSLEEP.SYNCS 0x989680 ;  /* 0x009896800000995d */ /* 0x004fea0003900000 */
[----:B------:R-:W2:Y:S02]  /*186a0*/  @!P1 SYNCS.PHASECHK.TRANS64 P1, [R4+URZ+0x22830], R7 ;  /* 0x02283007040095a7 */ /* 0x000ea4000802007f */
[----:B--2---:R-:W-:Y:S05]  /*186b0*/  @!P1 BRA `(.L_x_11566) ;  /* 0xfffffffc00ec9947 */ /* 0x004fea000383ffff */
[----:B------:R-:W-:Y:S05]  /*186c0*/  BRA `(.L_x_11565) ;  /* 0xfffffec8000c7947 */ /* 0x000fea000383ffff */
.L_x_11579:
[----:B---3--:R-:W-:-:S04]  /*186d0*/  IMAD.U32 R8, RZ, RZ, UR26 ;  /* 0x0000001aff087e24 */ /* 0x008fc8000f8e00ff */
[----:B------:R3:W4:Y:S03]  /*186e0*/  SYNCS.PHASECHK.TRANS64.TRYWAIT P1, [R8+URZ+0x22850], R7 ;  /* 0x02285007080075a7 */ /* 0x000726000802017f */
[----:B----4-:R-:W-:Y:S05]  /*186f0*/  @!P1 NANOSLEEP.SYNCS 0x989680 ;  /* 0x009896800000995d */ /* 0x010fea0003900000 */
[----:B------:R-:W4:Y:S02]  /*18700*/  @!P1 SYNCS.PHASECHK.TRANS64 P1, [R8+URZ+0x22850], R7 ;  /* 0x02285007080095a7 */ /* 0x000f24000802007f */
[----:B----4-:R-:W-:Y:S05]  /*18710*/  @!P1 BRA `(.L_x_11579) ;  /* 0xfffffffc00ec9947 */ /* 0x010fea000383ffff */
[----:B------:R-:W-:Y:S05]  /*18720*/  BRA `(.L_x_11578) ;  /* 0xfffffef000dc7947 */ /* 0x000fea000383ffff */
.L_x_11589:
[----:B-12---:R-:W-:-:S04]  /*18730*/  IMAD.U32 R3, RZ, RZ, UR24 ;  /* 0x00000018ff037e24 */ /* 0x006fc8000f8e00ff */
[----:B------:R1:W2:Y:S03]  /*18740*/  SYNCS.PHASECHK.TRANS64.TRYWAIT P2, [R3+URZ+0x22830], R6 ;  /* 0x02283006030075a7 */ /* 0x0002a6000804017f */
[----:B--2---:R-:W-:Y:S05]  /*18750*/  @!P2 NANOSLEEP.SYNCS 0x989680 ;  /* 0x009896800000a95d */ /* 0x004fea0003900000 */
[----:B------:R-:W2:Y:S02]  /*18760*/  @!P2 SYNCS.PHASECHK.TRANS64 P2, [R3+URZ+0x22830], R6 ;  /* 0x022830060300a5a7 */ /* 0x000ea4000804007f */
[----:B--2---:R-:W-:Y:S05]  /*18770*/  @!P2 BRA `(.L_x_11589) ;  /* 0xfffffffc00eca947 */ /* 0x004fea000383ffff */
[----:B------:R-:W-:Y:S05]  /*18780*/  BRA `(.L_x_11588) ;  /* 0xfffffef8009c7947 */ /* 0x000fea000383ffff */
.L_x_11594:
[----:B---3--:R-:W-:-:S04]  /*18790*/  IMAD.U32 R9, RZ, RZ, UR24 ;  /* 0x00000018ff097e24 */ /* 0x008fc8000f8e00ff */
[----:B------:R3:W4:Y:S03]  /*187a0*/  SYNCS.PHASECHK.TRANS64.TRYWAIT P2, [R9+URZ+0x22850], R6 ;  /* 0x02285006090075a7 */ /* 0x000726000804017f */
[----:B----4-:R-:W-:Y:S05]  /*187b0*/  @!P2 NANOSLEEP.SYNCS 0x989680 ;  /* 0x009896800000a95d */ /* 0x010fea0003900000 */
[----:B------:R-:W4:Y:S02]  /*187c0*/  @!P2 SYNCS.PHASECHK.TRANS64 P2, [R9+URZ+0x22850], R6 ;  /* 0x022850060900a5a7 */ /* 0x000f24000804007f */
[----:B----4-:R-:W-:Y:S05]  /*187d0*/  @!P2 BRA `(.L_x_11594) ;  /* 0xfffffffc00eca947 */ /* 0x010fea000383ffff */
[----:B------:R-:W-:Y:S05]  /*187e0*/  BRA `(.L_x_11593) ;  /* 0xffffff1000bc7947 */ /* 0x000fea000383ffff */
.L_x_11601:
[----:B---3--:R-:W-:-:S04]  /*187f0*/  IMAD.U32 R4, RZ, RZ, UR23 ;  /* 0x00000017ff047e24 */ /* 0x008fc8000f8e00ff */
[----:B------:R3:W4:Y:S03]  /*18800*/  SYNCS.PHASECHK.TRANS64.TRYWAIT P1, [R4+URZ+0x22830], R7 ;  /* 0x02283007040075a7 */ /* 0x000726000802017f */
[----:B----4-:R-:W-:Y:S05]  /*18810*/  @!P1 NANOSLEEP.SYNCS 0x989680 ;  /* 0x009896800000995d */ /* 0x010fea0003900000 */
[----:B------:R-:W4:Y:S02]  /*18820*/  @!P1 SYNCS.PHASECHK.TRANS64 P1, [R4+URZ+0x22830], R7 ;  /* 0x02283007040095a7 */ /* 0x000f24000802007f */
[----:B----4-:R-:W-:Y:S05]  /*18830*/  @!P1 BRA `(.L_x_11601) ;  /* 0xfffffffc00ec9947 */ /* 0x010fea000383ffff */
[----:B------:R-:W-:Y:S05]  /*18840*/  BRA `(.L_x_11600) ;  /* 0xffffff1400d47947 */ /* 0x000fea000383ffff */
.L_x_11614:
[----:B---3--:R-:W-:-:S04]  /*18850*/  IMAD.U32 R8, RZ, RZ, UR23 ;  /* 0x00000017ff087e24 */ /* 0x008fc8000f8e00ff */
[----:B------:R3:W4:Y:S03]  /*18860*/  SYNCS.PHASECHK.TRANS64.TRYWAIT P1, [R8+URZ+0x22850], R7 ;  /* 0x02285007080075a7 */ /* 0x000726000802017f */
[----:B----4-:R-:W-:Y:S05]  /*18870*/  @!P1 NANOSLEEP.SYNCS 0x989680 ;  /* 0x009896800000995d */ /* 0x010fea0003900000 */
[----:B------:R-:W4:Y:S02]  /*18880*/  @!P1 SYNCS.PHASECHK.TRANS64 P1, [R8+URZ+0x22850], R7 ;  /* 0x02285007080095a7 */ /* 0x000f24000802007f */
[----:B----4-:R-:W-:Y:S05]  /*18890*/  @!P1 BRA `(.L_x_11614) ;  /* 0xfffffffc00ec9947 */ /* 0x010fea000383ffff */
[----:B------:R-:W-:Y:S05]  /*188a0*/  BRA `(.L_x_11613) ;  /* 0xffffff4000a47947 */ /* 0x000fea000383ffff */
.L_x_11671:
        /* <DEDUP_REMOVED lines=11> */
.L_x_11736:
[----:B------:R-:W-:Y:S05]  /*18960*/  BSYNC B0 ;  /* 0x0000000000007941 */ /* 0x000fea0003800000 */
.L_x_11735:
[----:B------:R-:W-:Y:S05]  /*18970*/  BRA `(.L_x_11737) ;  /* 0xffffffb800b87947 */ /* 0x000fea000383ffff */
.L_x_11674:
[----:B0-----:R0:W1:Y:S02]  /*18980*/  SYNCS.PHASECHK.TRANS64.TRYWAIT P0, [R19+URZ+0x22840], R0 ;  /* 0x02284000130075a7 */ /* 0x001064000800017f */
[----:B-1----:R-:W-:Y:S05]  /*18990*/  @!P0 NANOSLEEP.SYNCS 0x989680 ;  /* 0x009896800000895d */ /* 0x002fea0003900000 */
[----:B------:R-:W1:Y:S02]  /*189a0*/  @!P0 SYNCS.PHASECHK.TRANS64 P0, [R19+URZ+0x22840], R0 ;  /* 0x02284000130085a7 */ /* 0x000e64000800007f */
[----:B-1----:R-:W-:Y:S05]  /*189b0*/  @!P0 BRA `(.L_x_11674) ;  /* 0xfffffffc00f08947 */ /* 0x002fea000383ffff */
[----:B------:R-:W-:Y:S05]  /*189c0*/  BRA `(.L_x_11738) ;  /* 0xffffffbc00547947 */ /* 0x000fea000383ffff */
.L_x_11675:
        /* <DEDUP_REMOVED lines=8> */
.L_x_11740:
[----:B------:R-:W-:Y:S05]  /*18a50*/  BSYNC B0 ;  /* 0x0000000000007941 */ /* 0x000fea0003800000 */
.L_x_11739:
        /* <DEDUP_REMOVED lines=9> */
.L_x_11741:
[----:B------:R-:W-:Y:S02]  /*18af0*/  IMAD.MOV.U32 R13, RZ, RZ, R4 ;  /* 0x000000ffff0d7224 */ /* 0x000fe400078e0004 */
[----:B------:R-:W-:Y:S02]  /*18b00*/  IMAD.MOV.U32 R12, RZ, RZ, 0x1 ;  /* 0x00000001ff0c7424 */ /* 0x000fe400078e00ff */
[----:B------:R-:W-:-:S07]  /*18b10*/  IMAD.MOV.U32 R3, RZ, RZ, R14 ;  /* 0x000000ffff037224 */ /* 0x000fce00078e000e */
[----:B------:R-:W-:Y:S05]  /*18b20*/  WARPSYNC.COLLECTIVE R15, `(.L_x_11742) ;  /* 0x000000000f087348 */ /* 0x000fea0003c00000 */
[----:B------:R0:W1:Y:S02]  /*18b30*/  SHFL.IDX P6, R14, R13, R12, R11 ;  /* 0x0000000c0d0e7389 */ /* 0x00006400000c000b */
[----:B01----:R-:W-:Y:S01]  /*18b40*/  ENDCOLLECTIVE ;  /* 0x000000000000791b */ /* 0x003fe20003800000 */
.L_x_11742:
        /* <DEDUP_REMOVED lines=15> */
.L_x_11743:
[----:B------:R-:W-:Y:S02]  /*18c40*/  @P0 IMAD R6, R5, 0x2, R17 ;  /* 0x0000000205060824 */ /* 0x000fe400078e0211 */
[----:B------:R-:W-:Y:S02]  /*18c50*/  IMAD.MOV.U32 R13, RZ, RZ, R4 ;  /* 0x000000ffff0d7224 */ /* 0x000fe400078e0004 */
[----:B------:R-:W-:Y:S02]  /*18c60*/  IMAD.MOV.U32 R12, RZ, RZ, 0x2 ;  /* 0x00000002ff0c7424 */ /* 0x000fe400078e00ff */
[----:B------:R-:W-:-:S07]  /*18c70*/  IMAD.MOV.U32 R3, RZ, RZ, R14 ;  /* 0x000000ffff037224 */ /* 0x000fce00078e000e */
[----:B------:R-:W-:Y:S05]  /*18c80*/  WARPSYNC.COLLECTIVE R15, `(.L_x_11744) ;  /* 0x000000000f087348 */ /* 0x000fea0003c00000 */
[----:B------:R0:W1:Y:S02]  /*18c90*/  SHFL.IDX P6, R14, R13, R12, R11 ;  /* 0x0000000c0d0e7389 */ /* 0x00006400000c000b */
[----:B01----:R-:W-:Y:S01]  /*18ca0*/  ENDCOLLECTIVE ;  /* 0x000000000000791b */ /* 0x003fe20003800000 */
.L_x_11744:
        /* <DEDUP_REMOVED lines=15> */
.L_x_11745:
[----:B------:R-:W-:Y:S02]  /*18da0*/  @P0 IMAD R6, R5, 0x2, R17 ;  /* 0x0000000205060824 */ /* 0x000fe400078e0211 */
[----:B------:R-:W-:Y:S02]  /*18db0*/  IMAD.MOV.U32 R13, RZ, RZ, R4 ;  /* 0x000000ffff0d7224 */ /* 0x000fe400078e0004 */
[----:B------:R-:W-:Y:S02]  /*18dc0*/  IMAD.MOV.U32 R12, RZ, RZ, 0x3 ;  /* 0x00000003ff0c7424 */ /* 0x000fe400078e00ff */
[----:B------:R-:W-:-:S07]  /*18dd0*/  IMAD.MOV.U32 R3, RZ, RZ, R14 ;  /* 0x000000ffff037224 */ /* 0x000fce00078e000e */
[----:B------:R-:W-:Y:S05]  /*18de0*/  WARPSYNC.COLLECTIVE R15, `(.L_x_11746) ;  /* 0x000000000f087348 */ /* 0x000fea0003c00000 */
[----:B------:R0:W1:Y:S02]  /*18df0*/  SHFL.IDX P6, R14, R13, R12, R11 ;  /* 0x0000000c0d0e7389 */ /* 0x00006400000c000b */
[----:B01----:R-:W-:Y:S01]  /*18e00*/  ENDCOLLECTIVE ;  /* 0x000000000000791b */ /* 0x003fe20003800000 */
.L_x_11746:
        /* <DEDUP_REMOVED lines=15> */
.L_x_11747:
[----:B------:R-:W-:Y:S02]  /*18f00*/  @P0 IMAD R6, R5, 0x2, R17 ;  /* 0x0000000205060824 */ /* 0x000fe400078e0211 */
[----:B------:R-:W-:Y:S02]  /*18f10*/  IMAD.MOV.U32 R13, RZ, RZ, R4 ;  /* 0x000000ffff0d7224 */ /* 0x000fe400078e0004 */
[----:B------:R-:W-:Y:S02]  /*18f20*/  IMAD.MOV.U32 R12, RZ, RZ, 0x4 ;  /* 0x00000004ff0c7424 */ /* 0x000fe400078e00ff */
[----:B------:R-:W-:-:S07]  /*18f30*/  IMAD.MOV.U32 R3, RZ, RZ, R14 ;  /* 0x000000ffff037224 */ /* 0x000fce00078e000e */
[----:B------:R-:W-:Y:S05]  /*18f40*/  WARPSYNC.COLLECTIVE R15, `(.L_x_11748) ;  /* 0x000000000f087348 */ /* 0x000fea0003c00000 */
[----:B------:R0:W1:Y:S02]  /*18f50*/  SHFL.IDX P6, R14, R13, R12, R11 ;  /* 0x0000000c0d0e7389 */ /* 0x00006400000c000b */
[----:B01----:R-:W-:Y:S01]  /*18f60*/  ENDCOLLECTIVE ;  /* 0x000000000000791b */ /* 0x003fe20003800000 */
.L_x_11748:
        /* <DEDUP_REMOVED lines=15> */
.L_x_11749:
[----:B------:R-:W-:Y:S02]  /*19060*/  @P0 IMAD R6, R5, 0x2, R17 ;  /* 0x0000000205060824 */ /* 0x000fe400078e0211 */
[----:B------:R-:W-:Y:S02]  /*19070*/  IMAD.MOV.U32 R13, RZ, RZ, R4 ;  /* 0x000000ffff0d7224 */ /* 0x000fe400078e0004 */
[----:B------:R-:W-:Y:S02]  /*19080*/  IMAD.MOV.U32 R12, RZ, RZ, 0x5 ;  /* 0x00000005ff0c7424 */ /* 0x000fe400078e00ff */
[----:B------:R-:W-:-:S07]  /*19090*/  IMAD.MOV.U32 R3, RZ, RZ, R14 ;  /* 0x000000ffff037224 */ /* 0x000fce00078e000e */
[----:B------:R-:W-:Y:S05]  /*190a0*/  WARPSYNC.COLLECTIVE R15, `(.L_x_11750) ;  /* 0x000000000f087348 */ /* 0x000fea0003c00000 */
[----:B------:R0:W1:Y:S02]  /*190b0*/  SHFL.IDX P6, R14, R13, R12, R11 ;  /* 0x0000000c0d0e7389 */ /* 0x00006400000c000b */
[----:B01----:R-:W-:Y:S01]  /*190c0*/  ENDCOLLECTIVE ;  /* 0x000000000000791b */ /* 0x003fe20003800000 */
.L_x_11750:
        /* <DEDUP_REMOVED lines=10> */
.L_x_11751:
[----:B------:R-:W-:Y:S01]  /*19170*/  @!PT LDS RZ, [RZ] ;  /* 0x00000000fffff984 */ /* 0x000fe20000000800 */
[----:B------:R-:W-:Y:S01]  /*19180*/  @!PT LDS RZ, [RZ] ;  /* 0x00000000fffff984 */ /* 0x000fe20000000800 */
[----:B------:R-:W-:Y:S01]  /*19190*/  @!PT LDS RZ, [RZ] ;  /* 0x00000000fffff984 */ /* 0x000fe20000000800 */
[----:B------:R1:W-:Y:S01]  /*191a0*/  @P0 LDGSTS.E.BYPASS.LTC128B.128 [R6+0x1e400], desc[UR48][R2.64], !P2 ;  /* 0x1e40000002060fae */ /* 0x0003e2000d101d70 */
[----:B------:R-:W-:Y:S01]  /*191b0*/  IMAD.MOV.U32 R0, RZ, RZ, R14 ;  /* 0x000000ffff007224 */ /* 0x000fe200078e000e */
[----:B------:R-:W-:Y:S06]  /*191c0*/  BRA `(.L_x_11752) ;  /* 0xffffffb800b47947 */ /* 0x000fec000383ffff */
.L_x_11680:
[----:B------:R-:W-:Y:S02]  /*191d0*/  IMAD.MOV.U32 R13, RZ, RZ, R4 ;  /* 0x000000ffff0d7224 */ /* 0x000fe400078e0004 */
[----:B------:R-:W-:Y:S02]  /*191e0*/  IMAD.MOV.U32 R12, RZ, RZ, RZ ;  /* 0x000000ffff0c7224 */ /* 0x000fe400078e00ff */
[----:B------:R-:W-:Y:S02]  /*191f0*/  IMAD.MOV.U32 R11, RZ, RZ, 0x181f ;  /* 0x0000181fff0b7424 */ /* 0x000fe400078e00ff */
[----:B------:R-:W-:Y:S02]  /*19200*/  IMAD.MOV.U32 R15, RZ, RZ, -0x1 ;  /* 0xffffffffff0f7424 */ /* 0x000fe400078e00ff */
[----:B------:R-:W-:Y:S02]  /*19210*/  IMAD R35, R35, R6, RZ ;  /* 0x0000000623237224 */ /* 0x000fe400078e02ff */
[----:B------:R-:W-:-:S07]  /*19220*/  IMAD.IADD R33, R8, 0x1, R33 ;  /* 0x0000000108217824 */ /* 0x000fce00078e0221 */
[----:B-1----:R-:W-:Y:S05]  /*19230*/  WARPSYNC.COLLECTIVE R15, `(.L_x_11753) ;  /* 0x000000000f087348 */ /* 0x002fea0003c00000 */
[----:B------:R0:W2:Y:S02]  /*19240*/  SHFL.IDX P6, R14, R13, R12, R11 ;  /* 0x0000000c0d0e7389 */ /* 0x0000a400000c000b */
[----:B012---:R-:W-:Y:S01]  /*19250*/  ENDCOLLECTIVE ;  /* 0x000000000000791b */ /* 0x007fe20003800000 */
.L_x_11753:
[C---:B------:R-:W-:Y:S01]  /*19260*/  VIADD R6, R33.reuse, 0x10 ;  /* 0x0000001021067836 */ /* 0x040fe20000000000 */
[----:B------:R-:W-:Y:S01]  /*19270*/  ISETP.GE.AND P0, PT, R33, R35, PT ;  /* 0x000000232100720c */ /* 0x000fe20003f06270 */
[----:B------:R-:W-:Y:S02]  /*19280*/  IMAD.MOV.U32 R13, RZ, RZ, R0 ;  /* 0x000000ffff0d7224 */ /* 0x000fe400078e0000 */
[----:B------:R-:W-:-:S10]  /*19290*/  IMAD.MOV.U32 R2, RZ, RZ, R14 ;  /* 0x000000ffff027224 */ /* 0x000fd400078e000e */
[----:B------:R-:W-:Y:S05]  /*192a0*/  WARPSYNC.COLLECTIVE R15, `(.L_x_11754) ;  /* 0x000000000f087348 */ /* 0x000fea0003c00000 */
[----:B------:R0:W1:Y:S02]  /*192b0*/  SHFL.IDX P6, R14, R13, R12, R11 ;  /* 0x0000000c0d0e7389 */ /* 0x00006400000c000b */
[----:B01----:R-:W-:Y:S01]  /*192c0*/  ENDCOLLECTIVE ;  /* 0x000000000000791b */ /* 0x003fe20003800000 */
.L_x_11754:
[----:B------:R-:W-:Y:S02]  /*192d0*/  IMAD.MOV.U32 R13, RZ, RZ, R4 ;  /* 0x000000ffff0d7224 */ /* 0x000fe400078e0004 */
[----:B------:R-:W-:Y:S02]  /*192e0*/  IMAD.MOV.U32 R12, RZ, RZ, 0x1 ;  /* 0x00000001ff0c7424 */ /* 0x000fe400078e00ff */
[----:B------:R-:W-:-:S07]  /*192f0*/  IMAD.MOV.U32 R3, RZ, RZ, R14 ;  /* 0x000000ffff037224 */ /* 0x000fce00078e000e */
[----:B------:R-:W-:Y:S05]  /*19300*/  WARPSYNC.COLLECTIVE R15, `(.L_x_11755) ;  /* 0x000000000f087348 */ /* 0x000fea0003c00000 */
[----:B------:R0:W1:Y:S02]  /*19310*/  SHFL.IDX P6, R14, R13, R12, R11 ;  /* 0x0000000c0d0e7389 */ /* 0x00006400000c000b */
[----:B01----:R-:W-:Y:S01]  /*19320*/  ENDCOLLECTIVE ;  /* 0x000000000000791b */ /* 0x003fe20003800000 */
.L_x_11755:
        /* <DEDUP_REMOVED lines=15> */
.L_x_11756:
[----:B------:R-:W-:Y:S02]  /*19420*/  IMAD.MOV.U32 R13, RZ, RZ, R4 ;  /* 0x000000ffff0d7224 */ /* 0x000fe400078e0004 */
[----:B------:R-:W-:Y:S02]  /*19430*/  IMAD.MOV.U32 R12, RZ, RZ, 0x2 ;  /* 0x00000002ff0c7424 */ /* 0x000fe400078e00ff */
[----:B------:R-:W-:-:S07]  /*19440*/  IMAD.MOV.U32 R3, RZ, RZ, R14 ;  /* 0x000000ffff037224 */ /* 0x000fce00078e000e */
[----:B------:R-:W-:Y:S05]  /*19450*/  WARPSYNC.COLLECTIVE R15, `(.L_x_11757) ;  /* 0x000000000f087348 */ /* 0x000fea0003c00000 */
[----:B------:R0:W1:Y:S02]  /*19460*/  SHFL.IDX P6, R14, R13, R12, R11 ;  /* 0x0000000c0d0e7389 */ /* 0x00006400000c000b */
[----:B01----:R-:W-:Y:S01]  /*19470*/  ENDCOLLECTIVE ;  /* 0x000000000000791b */ /* 0x003fe20003800000 */
.L_x_11757:
        /* <DEDUP_REMOVED lines=16> */
.L_x_11758:
[----:B------:R-:W-:Y:S02]  /*19580*/  IMAD.MOV.U32 R13, RZ, RZ, R4 ;  /* 0x000000ffff0d7224 */ /* 0x000fe400078e0004 */
[----:B------:R-:W-:Y:S02]  /*19590*/  IMAD.MOV.U32 R12, RZ, RZ, 0x3 ;  /* 0x00000003ff0c7424 */ /* 0x000fe400078e00ff */
[----:B------:R-:W-:-:S07]  /*195a0*/  IMAD.MOV.U32 R3, RZ, RZ, R14 ;  /* 0x000000ffff037224 */ /* 0x000fce00078e000e */
[----:B------:R-:W-:Y:S05]  /*195b0*/  WARPSYNC.COLLECTIVE R15, `(.L_x_11759) ;  /* 0x000000000f087348 */ /* 0x000fea0003c00000 */
[----:B------:R0:W1:Y:S02]  /*195c0*/  SHFL.IDX P6, R14, R13, R12, R11 ;  /* 0x0000000c0d0e7389 */ /* 0x00006400000c000b */
[----:B01----:R-:W-:Y:S01]  /*195d0*/  ENDCOLLECTIVE ;  /* 0x000000000000791b */ /* 0x003fe20003800000 */
.L_x_11759:
        /* <DEDUP_REMOVED lines=16> */
.L_x_11760:
[----:B------:R-:W-:Y:S02]  /*196e0*/  IMAD.MOV.U32 R13, RZ, RZ, R4 ;  /* 0x000000ffff0d7224 */ /* 0x000fe400078e0004 */
[----:B------:R-:W-:Y:S02]  /*196f0*/  IMAD.MOV.U32 R12, RZ, RZ, 0x4 ;  /* 0x00000004ff0c7424 */ /* 0x000fe400078e00ff */
[----:B------:R-:W-:-:S07]  /*19700*/  IMAD.MOV.U32 R3, RZ, RZ, R14 ;  /* 0x000000ffff037224 */ /* 0x000fce00078e000e */
[----:B------:R-:W-:Y:S05]  /*19710*/  WARPSYNC.COLLECTIVE R15, `(.L_x_11761) ;  /* 0x000000000f087348 */ /* 0x000fea0003c00000 */
[----:B------:R0:W1:Y:S02]  /*19720*/  SHFL.IDX P6, R14, R13, R12, R11 ;  /* 0x0000000c0d0e7389 */ /* 0x00006400000c000b */
[----:B01----:R-:W-:Y:S01]  /*19730*/  ENDCOLLECTIVE ;  /* 0x000000000000791b */ /* 0x003fe20003800000 */
.L_x_11761:
        /* <DEDUP_REMOVED lines=16> */
.L_x_11762:
[----:B------:R-:W-:Y:S02]  /*19840*/  IMAD.MOV.U32 R13, RZ, RZ, R4 ;  /* 0x000000ffff0d7224 */ /* 0x000fe400078e0004 */
[----:B------:R-:W-:Y:S02]  /*19850*/  IMAD.MOV.U32 R12, RZ, RZ, 0x5 ;  /* 0x00000005ff0c7424 */ /* 0x000fe400078e00ff */
[----:B------:R-:W-:-:S07]  /*19860*/  IMAD.MOV.U32 R3, RZ, RZ, R14 ;  /* 0x000000ffff037224 */ /* 0x000fce00078e000e */
[----:B------:R-:W-:Y:S05]  /*19870*/  WARPSYNC.COLLECTIVE R15, `(.L_x_11763) ;  /* 0x000000000f087348 */ /* 0x000fea0003c00000 */
[----:B------:R0:W1:Y:S02]  /*19880*/  SHFL.IDX P6, R14, R13, R12, R11 ;  /* 0x0000000c0d0e7389 */ /* 0x00006400000c000b */
[----:B01----:R-:W-:Y:S01]  /*19890*/  ENDCOLLECTIVE ;  /* 0x000000000000791b */ /* 0x003fe20003800000 */
.L_x_11763:
        /* <DEDUP_REMOVED lines=16> */
.L_x_11764:
[----:B------:R-:W-:Y:S02]  /*199a0*/  IMAD.MOV.U32 R13, RZ, RZ, R4 ;  /* 0x000000ffff0d7224 */ /* 0x000fe400078e0004 */
[----:B------:R-:W-:Y:S02]  /*199b0*/  IMAD.MOV.U32 R12, RZ, RZ, 0x6 ;  /* 0x00000006ff0c7424 */ /* 0x000fe400078e00ff */
[----:B------:R-:W-:-:S07]  /*199c0*/  IMAD.MOV.U32 R3, RZ, RZ, R14 ;  /* 0x000000ffff037224 */ /* 0x000fce00078e000e */
[----:B------:R-:W-:Y:S05]  /*199d0*/  WARPSYNC.COLLECTIVE R15, `(.L_x_11765) ;  /* 0x000000000f087348 */ /* 0x000fea0003c00000 */
[----:B------:R0:W1:Y:S02]  /*199e0*/  SHFL.IDX P6, R14, R13, R12, R11 ;  /* 0x0000000c0d0e7389 */ /* 0x00006400000c000b */
[----:B01----:R-:W-:Y:S01]  /*199f0*/  ENDCOLLECTIVE ;  /* 0x000000000000791b */ /* 0x003fe20003800000 */
.L_x_11765:
        /* <DEDUP_REMOVED lines=16> */
.L_x_11766:
[----:B------:R-:W-:Y:S02]  /*19b00*/  IMAD.MOV.U32 R13, RZ, RZ, R4 ;  /* 0x000000ffff0d7224 */ /* 0x000fe400078e0004 */
[----:B------:R-:W-:Y:S02]  /*19b10*/  IMAD.MOV.U32 R12, RZ, RZ, 0x7 ;  /* 0x00000007ff0c7424 */ /* 0x000fe400078e00ff */
[----:B------:R-:W-:-:S07]  /*19b20*/  IMAD.MOV.U32 R3, RZ, RZ, R14 ;  /* 0x000000ffff037224 */ /* 0x000fce00078e000e */
[----:B------:R-:W-:Y:S05]  /*19b30*/  WARPSYNC.COLLECTIVE R15, `(.L_x_11767) ;  /* 0x000000000f087348 */ /* 0x000fea0003c00000 */
[----:B------:R0:W1:Y:S02]  /*19b40*/  SHFL.IDX P6, R14, R13, R12, R11 ;  /* 0x0000000c0d0e7389 */ /* 0x00006400000c000b */
[----:B01----:R-:W-:Y:S01]  /*19b50*/  ENDCOLLECTIVE ;  /* 0x000000000000791b */ /* 0x003fe20003800000 */
.L_x_11767:
        /* <DEDUP_REMOVED lines=14> */
.L_x_11768:
[----:B------:R-:W-:Y:S05]  /*19c40*/  BRA `(.L_x_11769) ;  /* 0xffffffb800dc7947 */ /* 0x000fea000383ffff */
.L_x_11683:
[----:B0-----:R0:W2:Y:S02]  /*19c50*/  SYNCS.PHASECHK.TRANS64.TRYWAIT P0, [R17+URZ+0x22820], R0 ;  /* 0x02282000110075a7 */ /* 0x0010a4000800017f */
[----:B--2---:R-:W-:Y:S05]  /*19c60*/  @!P0 NANOSLEEP.SYNCS 0x989680 ;  /* 0x009896800000895d */ /* 0x004fea0003900000 */
[----:B------:R-:W2:Y:S02]  /*19c70*/  @!P0 SYNCS.PHASECHK.TRANS64 P0, [R17+URZ+0x22820], R0 ;  /* 0x02282000110085a7 */ /* 0x000ea4000800007f */
[----:B--2---:R-:W-:Y:S05]  /*19c80*/  @!P0 BRA `(.L_x_11683) ;  /* 0xfffffffc00f08947 */ /* 0x004fea000383ffff */
[----:B------:R-:W-:Y:S05]  /*19c90*/  BRA `(.L_x_11770) ;  /* 0xffffffbc00387947 */ /* 0x000fea000383ffff */
.L_x_11686:
[----:B0-----:R0:W2:Y:S02]  /*19ca0*/  SYNCS.PHASECHK.TRANS64.TRYWAIT P0, [R19+URZ+0x22860], R0 ;  /* 0x02286000130075a7 */ /* 0x0010a4000800017f */
[----:B--2---:R-:W-:Y:S05]  /*19cb0*/  @!P0 NANOSLEEP.SYNCS 0x989680 ;  /* 0x009896800000895d */ /* 0x004fea0003900000 */
[----:B------:R-:W2:Y:S02]  /*19cc0*/  @!P0 SYNCS.PHASECHK.TRANS64 P0, [R19+URZ+0x22860], R0 ;  /* 0x02286000130085a7 */ /* 0x000ea4000800007f */
[----:B--2---:R-:W-:Y:S05]  /*19cd0*/  @!P0 BRA `(.L_x_11686) ;  /* 0xfffffffc00f08947 */ /* 0x004fea000383ffff */
[----:B------:R-:W-:Y:S05]  /*19ce0*/  BRA `(.L_x_11771) ;  /* 0xffffffbc00487947 */ /* 0x000fea000383ffff */
.L_x_11687:
        /* <DEDUP_REMOVED lines=8> */
.L_x_11773:
[----:B------:R-:W-:Y:S05]  /*19d70*/  BSYNC B0 ;  /* 0x0000000000007941 */ /* 0x000fea0003800000 */
.L_x_11772:
        /* <DEDUP_REMOVED lines=13> */
.L_x_11774:
        /* <DEDUP_REMOVED lines=9> */
.L_x_11775:
        /* <DEDUP_REMOVED lines=17> */
.L_x_11776:
[----:B------:R-:W-:Y:S02]  /*19ff0*/  IMAD.MOV.U32 R13, RZ, RZ, R6 ;  /* 0x000000ffff0d7224 */ /* 0x000fe400078e0006 */
[----:B------:R-:W-:Y:S01]  /*1a000*/  IMAD.MOV.U32 R12, RZ, RZ, 0x2 ;  /* 0x00000002ff0c7424 */ /* 0x000fe200078e00ff */
[----:B------:R-:W-:-:S13]  /*1a010*/  IADD3 R2, P3, R14, R0, RZ ;  /* 0x000000000e027210 */ /* 0x000fda0007f7e0ff */
[----:B------:R-:W-:Y:S05]  /*1a020*/  WARPSYNC.COLLECTIVE R15, `(.L_x_11777) ;  /* 0x000000000f087348 */ /* 0x000fea0003c00000 */
[----:B------:R0:W1:Y:S02]  /*1a030*/  SHFL.IDX P6, R14, R13, R12, R11 ;  /* 0x0000000c0d0e7389 */ /* 0x00006400000c000b */
[----:B01----:R-:W-:Y:S01]  /*1a040*/  ENDCOLLECTIVE ;  /* 0x000000000000791b */ /* 0x003fe20003800000 */
.L_x_11777:
        /* <DEDUP_REMOVED lines=17> */
.L_x_11778:
[----:B------:R-:W-:Y:S02]  /*1a160*/  IMAD.MOV.U32 R13, RZ, RZ, R6 ;  /* 0x000000ffff0d7224 */ /* 0x000fe400078e0006 */
[----:B------:R-:W-:Y:S01]  /*1a170*/  IMAD.MOV.U32 R12, RZ, RZ, 0x3 ;  /* 0x00000003ff0c7424 */ /* 0x000fe200078e00ff */
[----:B------:R-:W-:-:S13]  /*1a180*/  IADD3 R2, P3, R14, R0, RZ ;  /* 0x000000000e027210 */ /* 0x000fda0007f7e0ff */
[----:B------:R-:W-:Y:S05]  /*1a190*/  WARPSYNC.COLLECTIVE R15, `(.L_x_11779) ;  /* 0x000000000f087348 */ /* 0x000fea0003c00000 */
[----:B------:R0:W1:Y:S02]  /*1a1a0*/  SHFL.IDX P6, R14, R13, R12, R11 ;  /* 0x0000000c0d0e7389 */ /* 0x00006400000c000b */
[----:B01----:R-:W-:Y:S01]  /*1a1b0*/  ENDCOLLECTIVE ;  /* 0x000000000000791b */ /* 0x003fe20003800000 */
.L_x_11779:
        /* <DEDUP_REMOVED lines=17> */
.L_x_11780:
[----:B------:R-:W-:Y:S02]  /*1a2d0*/  IMAD.MOV.U32 R13, RZ, RZ, R6 ;  /* 0x000000ffff0d7224 */ /* 0x000fe400078e0006 */
[----:B------:R-:W-:Y:S01]  /*1a2e0*/  IMAD.MOV.U32 R12, RZ, RZ, 0x4 ;  /* 0x00000004ff0c7424 */ /* 0x000fe200078e00ff */
[----:B------:R-:W-:-:S13]  /*1a2f0*/  IADD3 R2, P3, R14, R0, RZ ;  /* 0x000000000e027210 */ /* 0x000fda0007f7e0ff */
[----:B------:R-:W-:Y:S05]  /*1a300*/  WARPSYNC.COLLECTIVE R15, `(.L_x_11781) ;  /* 0x000000000f087348 */ /* 0x000fea0003c00000 */
[----:B------:R0:W1:Y:S02]  /*1a310*/  SHFL.IDX P6, R14, R13, R12, R11 ;  /* 0x0000000c0d0e7389 */ /* 0x00006400000c000b */
[----:B01----:R-:W-:Y:S01]  /*1a320*/  ENDCOLLECTIVE ;  /* 0x000000000000791b */ /* 0x003fe20003800000 */
.L_x_11781:
        /* <DEDUP_REMOVED lines=17> */
.L_x_11782:
[----:B------:R-:W-:Y:S02]  /*1a440*/  IMAD.MOV.U32 R13, RZ, RZ, R6 ;  /* 0x000000ffff0d7224 */ /* 0x000fe400078e0006 */
[----:B------:R-:W-:Y:S01]  /*1a450*/  IMAD.MOV.U32 R12, RZ, RZ, 0x5 ;  /* 0x00000005ff0c7424 */ /* 0x000fe200078e00ff */
[----:B------:R-:W-:-:S13]  /*1a460*/  IADD3 R2, P3, R14, R0, RZ ;  /* 0x000000000e027210 */ /* 0x000fda0007f7e0ff */
[----:B------:R-:W-:Y:S05]  /*1a470*/  WARPSYNC.COLLECTIVE R15, `(.L_x_11783) ;  /* 0x000000000f087348 */ /* 0x000fea0003c00000 */
[----:B------:R0:W1:Y:S02]  /*1a480*/  SHFL.IDX P6, R14, R13, R12, R11 ;  /* 0x0000000c0d0e7389 */ /* 0x00006400000c000b */
[----:B01----:R-:W-:Y:S01]  /*1a490*/  ENDCOLLECTIVE ;  /* 0x000000000000791b */ /* 0x003fe20003800000 */
.L_x_11783:
        /* <DEDUP_REMOVED lines=12> */
.L_x_11784:
        /* <DEDUP_REMOVED lines=9> */
.L_x_11694:
[----:B0-----:R0:W2:Y:S02]  /*1a5f0*/  SYNCS.PHASECHK.TRANS64.TRYWAIT P0, [R10+URZ+0x22840], R20 ;  /* 0x022840140a0075a7 */ /* 0x0010a4000800017f */
[----:B--2---:R-:W-:Y:S05]  /*1a600*/  @!P0 NANOSLEEP.SYNCS 0x989680 ;  /* 0x009896800000895d */ /* 0x004fea0003900000 */
[----:B------:R-:W2:Y:S02]  /*1a610*/  @!P0 SYNCS.PHASECHK.TRANS64 P0, [R10+URZ+0x22840], R20 ;  /* 0x022840140a0085a7 */ /* 0x000ea4000800007f */
[----:B--2---:R-:W-:Y:S05]  /*1a620*/  @!P0 BRA `(.L_x_11694) ;  /* 0xfffffffc00f08947 */ /* 0x004fea000383ffff */
[----:B------:R-:W-:Y:S05]  /*1a630*/  BRA `(.L_x_11786) ;  /* 0xffffffbc00d47947 */ /* 0x000fea000383ffff */
.L_x_11695:
        /* <DEDUP_REMOVED lines=8> */
.L_x_11788:
[----:B------:R-:W-:Y:S05]  /*1a6c0*/  BSYNC B1 ;  /* 0x0000000000017941 */ /* 0x000fea0003800000 */
.L_x_11787:
        /* <DEDUP_REMOVED lines=9> */
.L_x_11789:
[----:B------:R-:W-:Y:S02]  /*1a760*/  IMAD.MOV.U32 R13, RZ, RZ, R8 ;  /* 0x000000ffff0d7224 */ /* 0x000fe400078e0008 */
[----:B------:R-:W-:Y:S02]  /*1a770*/  IMAD.MOV.U32 R12, RZ, RZ, 0x1 ;  /* 0x00000001ff0c7424 */ /* 0x000fe400078e00ff */
[----:B------:R-:W-:-:S07]  /*1a780*/  IMAD.MOV.U32 R2, RZ, RZ, R14 ;  /* 0x000000ffff027224 */ /* 0x000fce00078e000e */
[----:B------:R-:W-:Y:S05]  /*1a790*/  WARPSYNC.COLLECTIVE R15, `(.L_x_11790) ;  /* 0x000000000f087348 */ /* 0x000fea0003c00000 */
[----:B------:R0:W1:Y:S02]  /*1a7a0*/  SHFL.IDX P6, R14, R13, R12, R11 ;  /* 0x0000000c0d0e7389 */ /* 0x00006400000c000b */
[----:B01----:R-:W-:Y:S01]  /*1a7b0*/  ENDCOLLECTIVE ;  /* 0x000000000000791b */ /* 0x003fe20003800000 */
.L_x_11790:
        /* <DEDUP_REMOVED lines=11> */
.L_x_11791:
[----:B------:R-:W-:Y:S02]  /*1a870*/  IMAD.MOV.U32 R13, RZ, RZ, R8 ;  /* 0x000000ffff0d7224 */ /* 0x000fe400078e0008 */
[----:B------:R-:W-:Y:S02]  /*1a880*/  IMAD.MOV.U32 R12, RZ, RZ, 0x2 ;  /* 0x00000002ff0c7424 */ /* 0x000fe400078e00ff */
[----:B------:R-:W-:-:S07]  /*1a890*/  IMAD.MOV.U32 R2, RZ, RZ, R14 ;  /* 0x000000ffff027224 */ /* 0x000fce00078e000e */
[----:B------:R-:W-:Y:S05]  /*1a8a0*/  WARPSYNC.COLLECTIVE R15, `(.L_x_11792) ;  /* 0x000000000f087348 */ /* 0x000fea0003c00000 */
[----:B------:R0:W1:Y:S02]  /*1a8b0*/  SHFL.IDX P6, R14, R13, R12, R11 ;  /* 0x0000000c0d0e7389 */ /* 0x00006400000c000b */
[----:B01----:R-:W-:Y:S01]  /*1a8c0*/  ENDCOLLECTIVE ;  /* 0x000000000000791b */ /* 0x003fe20003800000 */
.L_x_11792:
        /* <DEDUP_REMOVED lines=11> */
.L_x_11793:
[----:B------:R-:W-:Y:S02]  /*1a980*/  IMAD.MOV.U32 R13, RZ, RZ, R8 ;  /* 0x000000ffff0d7224 */ /* 0x000fe400078e0008 */
[----:B------:R-:W-:Y:S02]  /*1a990*/  IMAD.MOV.U32 R12, RZ, RZ, 0x3 ;  /* 0x00000003ff0c7424 */ /* 0x000fe400078e00ff */
[----:B------:R-:W-:-:S07]  /*1a9a0*/  IMAD.MOV.U32 R2, RZ, RZ, R14 ;  /* 0x000000ffff027224 */ /* 0x000fce00078e000e */
[----:B------:R-:W-:Y:S05]  /*1a9b0*/  WARPSYNC.COLLECTIVE R15, `(.L_x_11794) ;  /* 0x000000000f087348 */ /* 0x000fea0003c00000 */
[----:B------:R0:W1:Y:S02]  /*1a9c0*/  SHFL.IDX P6, R14, R13, R12, R11 ;  /* 0x0000000c0d0e7389 */ /* 0x00006400000c000b */
[----:B01----:R-:W-:Y:S01]  /*1a9d0*/  ENDCOLLECTIVE ;  /* 0x000000000000791b */ /* 0x003fe20003800000 */
.L_x_11794:
        /* <DEDUP_REMOVED lines=11> */
.L_x_11795:
[----:B------:R-:W-:Y:S02]  /*1aa90*/  IMAD.MOV.U32 R13, RZ, RZ, R8 ;  /* 0x000000ffff0d7224 */ /* 0x000fe400078e0008 */
[----:B------:R-:W-:Y:S02]  /*1aaa0*/  IMAD.MOV.U32 R12, RZ, RZ, 0x4 ;  /* 0x00000004ff0c7424 */ /* 0x000fe400078e00ff */
[----:B------:R-:W-:-:S07]  /*1aab0*/  IMAD.MOV.U32 R2, RZ, RZ, R14 ;  /* 0x000000ffff027224 */ /* 0x000fce00078e000e */
[----:B------:R-:W-:Y:S05]  /*1aac0*/  WARPSYNC.COLLECTIVE R15, `(.L_x_11796) ;  /* 0x000000000f087348 */ /* 0x000fea0003c00000 */
[----:B------:R0:W1:Y:S02]  /*1aad0*/  SHFL.IDX P6, R14, R13, R12, R11 ;  /* 0x0000000c0d0e7389 */ /* 0x00006400000c000b */
[----:B01----:R-:W-:Y:S01]  /*1aae0*/  ENDCOLLECTIVE ;  /* 0x000000000000791b */ /* 0x003fe20003800000 */
.L_x_11796:
        /* <DEDUP_REMOVED lines=11> */
.L_x_11797:
[----:B------:R-:W-:Y:S02]  /*1aba0*/  IMAD.MOV.U32 R13, RZ, RZ, R8 ;  /* 0x000000ffff0d7224 */ /* 0x000fe400078e0008 */
[----:B------:R-:W-:Y:S02]  /*1abb0*/  IMAD.MOV.U32 R12, RZ, RZ, 0x5 ;  /* 0x00000005ff0c7424 */ /* 0x000fe400078e00ff */
[----:B------:R-:W-:-:S07]  /*1abc0*/  IMAD.MOV.U32 R2, RZ, RZ, R14 ;  /* 0x000000ffff027224 */ /* 0x000fce00078e000e */
[----:B------:R-:W-:Y:S05]  /*1abd0*/  WARPSYNC.COLLECTIVE R15, `(.L_x_11798) ;  /* 0x000000000f087348 */ /* 0x000fea0003c00000 */
[----:B------:R0:W1:Y:S02]  /*1abe0*/  SHFL.IDX P6, R14, R13, R12, R11 ;  /* 0x0000000c0d0e7389 */ /* 0x00006400000c000b */
[----:B01----:R-:W-:Y:S01]  /*1abf0*/  ENDCOLLECTIVE ;  /* 0x000000000000791b */ /* 0x003fe20003800000 */
.L_x_11798:
        /* <DEDUP_REMOVED lines=11> */
.L_x_11799:
[----:B------:R-:W-:Y:S05]  /*1acb0*/  BRA `(.L_x_11800) ;  /* 0xffffffb800fc7947 */ /* 0x000fea000383ffff */
.L_x_11700:
[----:B--2---:R2:W3:Y:S02]  /*1acc0*/  SYNCS.PHASECHK.TRANS64.TRYWAIT P0, [R10+URZ+0x22860], R20 ;  /* 0x022860140a0075a7 */ /* 0x0044e4000800017f */
[----:B---3--:R-:W-:Y:S05]  /*1acd0*/  @!P0 NANOSLEEP.SYNCS 0x989680 ;  /* 0x009896800000895d */ /* 0x008fea0003900000 */
[----:B------:R-:W3:Y:S02]  /*1ace0*/  @!P0 SYNCS.PHASECHK.TRANS64 P0, [R10+URZ+0x22860], R20 ;  /* 0x022860140a0085a7 */ /* 0x000ee4000800007f */
[----:B---3--:R-:W-:Y:S05]  /*1acf0*/  @!P0 BRA `(.L_x_11700) ;  /* 0xfffffffc00f08947 */ /* 0x008fea000383ffff */
[----:B------:R-:W-:Y:S05]  /*1ad00*/  BRA `(.L_x_11801) ;  /* 0xffffffbc004c7947 */ /* 0x000fea000383ffff */
.L_x_11701:
        /* <DEDUP_REMOVED lines=8> */
.L_x_11803:
[----:B------:R-:W-:Y:S05]  /*1ad90*/  BSYNC B1 ;  /* 0x0000000000017941 */ /* 0x000fea0003800000 */
.L_x_11802:
        /* <DEDUP_REMOVED lines=9> */
.L_x_11804:
[----:B------:R-:W-:Y:S02]  /*1ae30*/  IMAD.MOV.U32 R13, RZ, RZ, R22 ;  /* 0x000000ffff0d7224 */ /* 0x000fe400078e0016 */
[----:B------:R-:W-:Y:S01]  /*1ae40*/  IMAD.MOV.U32 R12, RZ, RZ, 0x1 ;  /* 0x00000001ff0c7424 */ /* 0x000fe200078e00ff */
[----:B------:R-:W-:-:S13]  /*1ae50*/  IADD3 R2, P0, R14, R0, RZ ;  /* 0x000000000e027210 */ /* 0x000fda0007f1e0ff */
[----:B------:R-:W-:Y:S05]  /*1ae60*/  WARPSYNC.COLLECTIVE R15, `(.L_x_11805) ;  /* 0x000000000f087348 */ /* 0x000fea0003c00000 */
[----:B------:R0:W1:Y:S02]  /*1ae70*/  SHFL.IDX P6, R14, R13, R12, R11 ;  /* 0x0000000c0d0e7389 */ /* 0x00006400000c000b */
[----:B01----:R-:W-:Y:S01]  /*1ae80*/  ENDCOLLECTIVE ;  /* 0x000000000000791b */ /* 0x003fe20003800000 */
.L_x_11805:
        /* <DEDUP_REMOVED lines=13> */
.L_x_11806:
[----:B------:R-:W-:Y:S02]  /*1af60*/  IMAD.MOV.U32 R13, RZ, RZ, R22 ;  /* 0x000000ffff0d7224 */ /* 0x000fe400078e0016 */
[----:B------:R-:W-:Y:S01]  /*1af70*/  IMAD.MOV.U32 R12, RZ, RZ, 0x2 ;  /* 0x00000002ff0c7424 */ /* 0x000fe200078e00ff */
[----:B------:R-:W-:-:S13]  /*1af80*/  IADD3 R2, P0, R14, R0, RZ ;  /* 0x000000000e027210 */ /* 0x000fda0007f1e0ff */
[----:B------:R-:W-:Y:S05]  /*1af90*/  WARPSYNC.COLLECTIVE R15, `(.L_x_11807) ;  /* 0x000000000f087348 */ /* 0x000fea0003c00000 */
[----:B------:R0:W1:Y:S02]  /*1afa0*/  SHFL.IDX P6, R14, R13, R12, R11 ;  /* 0x0000000c0d0e7389 */ /* 0x00006400000c000b */
[----:B01----:R-:W-:Y:S01]  /*1afb0*/  ENDCOLLECTIVE ;  /* 0x000000000000791b */ /* 0x003fe20003800000 */
.L_x_11807:
        /* <DEDUP_REMOVED lines=13> */
.L_x_11808:
[----:B------:R-:W-:Y:S02]  /*1b090*/  IMAD.MOV.U32 R13, RZ, RZ, R22 ;  /* 0x000000ffff0d7224 */ /* 0x000fe400078e0016 */
[----:B------:R-:W-:Y:S02]  /*1b0a0*/  IMAD.MOV.U32 R12, RZ, RZ, 0x3 ;  /* 0x00000003ff0c7424 */ /* 0x000fe400078e00ff */
[----:B------:R-:W-:-:S07]  /*1b0b0*/  IMAD.MOV.U32 R8, RZ, RZ, R14 ;  /* 0x000000ffff087224 */ /* 0x000fce00078e000e */
[----:B------:R-:W-:Y:S05]  /*1b0c0*/  WARPSYNC.COLLECTIVE R15, `(.L_x_11809) ;  /* 0x000000000f087348 */ /* 0x000fea0003c00000 */
[----:B------:R0:W1:Y:S02]  /*1b0d0*/  SHFL.IDX P6, R14, R13, R12, R11 ;  /* 0x0000000c0d0e7389 */ /* 0x00006400000c000b */
[----:B01----:R-:W-:Y:S01]  /*1b0e0*/  ENDCOLLECTIVE ;  /* 0x000000000000791b */ /* 0x003fe20003800000 */
.L_x_11809:
        /* <DEDUP_REMOVED lines=14> */
.L_x_11810:
[----:B------:R-:W-:Y:S02]  /*1b1d0*/  IMAD.MOV.U32 R13, RZ, RZ, R22 ;  /* 0x000000ffff0d7224 */ /* 0x000fe400078e0016 */
[----:B------:R-:W-:Y:S01]  /*1b1e0*/  IMAD.MOV.U32 R12, RZ, RZ, 0x4 ;  /* 0x00000004ff0c7424 */ /* 0x000fe200078e00ff */
[----:B------:R-:W-:-:S13]  /*1b1f0*/  IADD3 R2, P0, R14, R0, RZ ;  /* 0x000000000e027210 */ /* 0x000fda0007f1e0ff */
[----:B------:R-:W-:Y:S05]  /*1b200*/  WARPSYNC.COLLECTIVE R15, `(.L_x_11811) ;  /* 0x000000000f087348 */ /* 0x000fea0003c00000 */
[----:B------:R0:W1:Y:S02]  /*1b210*/  SHFL.IDX P6, R14, R13, R12, R11 ;  /* 0x0000000c0d0e7389 */ /* 0x00006400000c000b */
[----:B01----:R-:W-:Y:S01]  /*1b220*/  ENDCOLLECTIVE ;  /* 0x000000000000791b */ /* 0x003fe20003800000 */
.L_x_11811:
        /* <DEDUP_REMOVED lines=13> */
.L_x_11812:
[----:B------:R-:W-:Y:S02]  /*1b300*/  IMAD.MOV.U32 R13, RZ, RZ, R22 ;  /* 0x000000ffff0d7224 */ /* 0x000fe400078e0016 */
[----:B------:R-:W-:Y:S01]  /*1b310*/  IMAD.MOV.U32 R12, RZ, RZ, 0x5 ;  /* 0x00000005ff0c7424 */ /* 0x000fe200078e00ff */
[----:B------:R-:W-:-:S13]  /*1b320*/  IADD3 R2, P0, R14, R0, RZ ;  /* 0x000000000e027210 */ /* 0x000fda0007f1e0ff */
[----:B------:R-:W-:Y:S05]  /*1b330*/  WARPSYNC.COLLECTIVE R15, `(.L_x_11813) ;  /* 0x000000000f087348 */ /* 0x000fea0003c00000 */
[----:B------:R0:W1:Y:S02]  /*1b340*/  SHFL.IDX P6, R14, R13, R12, R11 ;  /* 0x0000000c0d0e7389 */ /* 0x00006400000c000b */
[----:B01----:R-:W-:Y:S01]  /*1b350*/  ENDCOLLECTIVE ;  /* 0x000000000000791b */ /* 0x003fe20003800000 */
.L_x_11813:
        /* <DEDUP_REMOVED lines=13> */
.L_x_11814:
[----:B------:R-:W-:Y:S05]  /*1b430*/  BRA `(.L_x_11815) ;  /* 0xffffffb8008c7947 */ /* 0x000fea000383ffff */
.L_x_11709:
        /* <DEDUP_REMOVED lines=8> */
.L_x_11817:
[----:B------:R-:W-:Y:S05]  /*1b4c0*/  BSYNC B0 ;  /* 0x0000000000007941 */ /* 0x000fea0003800000 */
.L_x_11816:
        /* <DEDUP_REMOVED lines=9> */
.L_x_11818:
[----:B------:R-:W-:Y:S02]  /*1b560*/  ULDC UR4, c[0x0][0xc3c] ;  /* 0x00030f0000047ab9 */ /* 0x000fe40000000800 */
[----:B------:R-:W-:-:S13]  /*1b570*/  ISETP.GE.OR P1, PT, R9, UR4, !P0 ;  /* 0x0000000409007c0c */ /* 0x000fda000c726670 */
[----:B------:R-:W0:Y:S08]  /*1b580*/  @!P1 LDC.64 R2, c[0x0][0xc80] ;  /* 0x00032000ff029b82 */ /* 0x000e300000000a00 */
[----:B------:R-:W1:Y:S01]  /*1b590*/  @!P1 LDC.64 R4, c[0x0][0xc78] ;  /* 0x00031e00ff049b82 */ /* 0x000e620000000a00 */
[----:B------:R-:W-:Y:S02]  /*1b5a0*/  IMAD.MOV.U32 R25, RZ, RZ, RZ ;  /* 0x000000ffff197224 */ /* 0x000fe400078e00ff */
        /* <DEDUP_REMOVED lines=19> */
.L_x_11819:
[----:B------:R-:W-:Y:S01]  /*1b6e0*/  IMAD.MOV.U32 R12, RZ, RZ, 0x2 ;  /* 0x00000002ff0c7424 */ /* 0x000fe200078e00ff */
[----:B------:R-:W-:-:S05]  /*1b6f0*/  SEL R14, R14, RZ, P1 ;  /* 0x000000ff0e0e7207 */ /* 0x000fca0000800000 */
[----:B------:R-:W-:-:S04]  /*1b700*/  IMAD.IADD R5, R13, 0x1, R14 ;  /* 0x000000010d057824 */ /* 0x000fc800078e020e */
[----:B------:R-:W-:-:S07]  /*1b710*/  IMAD.MOV.U32 R13, RZ, RZ, R5 ;  /* 0x000000ffff0d7224 */ /* 0x000fce00078e0005 */
[----:B------:R-:W-:Y:S05]  /*1b720*/  WARPSYNC.COLLECTIVE R15, `(.L_x_11820) ;  /* 0x000000000f087348 */ /* 0x000fea0003c00000 */
[----:B------:R0:W1:Y:S02]  /*1b730*/  SHFL.UP P6, R14, R13, R12, R11 ;  /* 0x0400000c0d0e7389 */ /* 0x00006400000c000b */
[----:B01----:R-:W-:Y:S01]  /*1b740*/  ENDCOLLECTIVE ;  /* 0x000000000000791b */ /* 0x003fe20003800000 */
.L_x_11820:
[----:B------:R-:W-:Y:S01]  /*1b750*/  IMAD.MOV.U32 R12, RZ, RZ, 0x4 ;  /* 0x00000004ff0c7424 */ /* 0x000fe200078e00ff */
[----:B------:R-:W-:-:S05]  /*1b760*/  SEL R2, R14, RZ, P2 ;  /* 0x000000ff0e027207 */ /* 0x000fca0001000000 */
[----:B------:R-:W-:-:S04]  /*1b770*/  IMAD.IADD R2, R5, 0x1, R2 ;  /* 0x0000000105027824 */ /* 0x000fc800078e0202 */
[----:B------:R-:W-:-:S07]  /*1b780*/  IMAD.MOV.U32 R13, RZ, RZ, R2 ;  /* 0x000000ffff0d7224 */ /* 0x000fce00078e0002 */
[----:B------:R-:W-:Y:S05]  /*1b790*/  WARPSYNC.COLLECTIVE R15, `(.L_x_11821) ;  /* 0x000000000f087348 */ /* 0x000fea0003c00000 */
[----:B------:R0:W1:Y:S02]  /*1b7a0*/  SHFL.UP P6, R14, R13, R12, R11 ;  /* 0x0400000c0d0e7389 */ /* 0x00006400000c000b */
[----:B01----:R-:W-:Y:S01]  /*1b7b0*/  ENDCOLLECTIVE ;  /* 0x000000000000791b */ /* 0x003fe20003800000 */
.L_x_11821:
[----:B------:R-:W-:Y:S01]  /*1b7c0*/  IMAD.MOV.U32 R12, RZ, RZ, 0x8 ;  /* 0x00000008ff0c7424 */ /* 0x000fe200078e00ff */
[----:B------:R-:W-:-:S05]  /*1b7d0*/  SEL R3, R14, RZ, P3 ;  /* 0x000000ff0e037207 */ /* 0x000fca0001800000 */
[----:B------:R-:W-:-:S04]  /*1b7e0*/  IMAD.IADD R3, R2, 0x1, R3 ;  /* 0x0000000102037824 */ /* 0x000fc800078e0203 */
[----:B------:R-:W-:-:S07]  /*1b7f0*/  IMAD.MOV.U32 R13, RZ, RZ, R3 ;  /* 0x000000ffff0d7224 */ /* 0x000fce00078e0003 */
[----:B------:R-:W-:Y:S05]  /*1b800*/  WARPSYNC.COLLECTIVE R15, `(.L_x_11822) ;  /* 0x000000000f087348 */ /* 0x000fea0003c00000 */
[----:B------:R0:W1:Y:S02]  /*1b810*/  SHFL.UP P6, R14, R13, R12, R11 ;  /* 0x0400000c0d0e7389 */ /* 0x00006400000c000b */
[----:B01----:R-:W-:Y:S01]  /*1b820*/  ENDCOLLECTIVE ;  /* 0x000000000000791b */ /* 0x003fe20003800000 */
.L_x_11822:
[----:B------:R-:W-:Y:S01]  /*1b830*/  IMAD.MOV.U32 R12, RZ, RZ, 0x10 ;  /* 0x00000010ff0c7424 */ /* 0x000fe200078e00ff */
[----:B------:R-:W-:-:S05]  /*1b840*/  SEL R14, R14, RZ, P4 ;  /* 0x000000ff0e0e7207 */ /* 0x000fca0002000000 */
[----:B------:R-:W-:-:S04]  /*1b850*/  IMAD.IADD R5, R3, 0x1, R14 ;  /* 0x0000000103057824 */ /* 0x000fc800078e020e */
[----:B------:R-:W-:-:S07]  /*1b860*/  IMAD.MOV.U32 R13, RZ, RZ, R5 ;  /* 0x000000ffff0d7224 */ /* 0x000fce00078e0005 */
[----:B------:R-:W-:Y:S05]  /*1b870*/  WARPSYNC.COLLECTIVE R15, `(.L_x_11823) ;  /* 0x000000000f087348 */ /* 0x000fea0003c00000 */
[----:B------:R0:W1:Y:S02]  /*1b880*/  SHFL.UP P6, R14, R13, R12, R11 ;  /* 0x0400000c0d0e7389 */ /* 0x00006400000c000b */
[----:B01----:R-:W-:Y:S01]  /*1b890*/  ENDCOLLECTIVE ;  /* 0x000000000000791b */ /* 0x003fe20003800000 */
.L_x_11823:
        /* <DEDUP_REMOVED lines=8> */
.L_x_11824:
[----:B------:R-:W-:Y:S05]  /*1b920*/  BRA `(.L_x_11825) ;  /* 0xffffffb800ec7947 */ /* 0x000fea000383ffff */
.L_x_11712:
[----:B------:R-:W-:Y:S01]  /*1b930*/  BSSY B0, `(.L_x_11826) ;  /* 0x0000007000007945 */ /* 0x000fe20003800000 */
[----:B------:R-:W-:Y:S02]  /*1b940*/  IMAD.MOV.U32 R12, RZ, RZ, 0x1 ;  /* 0x00000001ff0c7424 */ /* 0x000fe400078e00ff */
[----:B------:R-:W-:Y:S02]  /*1b950*/  IMAD.MOV.U32 R11, RZ, RZ, RZ ;  /* 0x000000ffff0b7224 */ /* 0x000fe400078e00ff */
[----:B------:R-:W-:-:S07]  /*1b960*/  IMAD.MOV.U32 R15, RZ, RZ, -0x1 ;  /* 0xffffffffff0f7424 */ /* 0x000fce00078e00ff */
[----:B01----:R-:W-:Y:S05]  /*1b970*/  WARPSYNC.COLLECTIVE R15, `(.L_x_11827) ;  /* 0x000000000f087348 */ /* 0x003fea0003c00000 */
[----:B------:R2:W3:Y:S02]  /*1b980*/  SHFL.UP P6, R14, R13, R12, R11 ;  /* 0x0400000c0d0e7389 */ /* 0x0004e400000c000b */
[----:B0123--:R-:W-:Y:S01]  /*1b990*/  ENDCOLLECTIVE ;  /* 0x000000000000791b */ /* 0x00ffe20003800000 */
.L_x_11827:
[----:B------:R-:W-:Y:S05]  /*1b9a0*/  BSYNC B0 ;  /* 0x0000000000007941 */ /* 0x000fea0003800000 */
.L_x_11826:
        /* <DEDUP_REMOVED lines=8> */
.L_x_11828:
[----:B------:R-:W-:Y:S01]  /*1ba30*/  IMAD.MOV.U32 R12, RZ, RZ, 0x4 ;  /* 0x00000004ff0c7424 */ /* 0x000fe200078e00ff */
[----:B------:R-:W-:-:S05]  /*1ba40*/  SEL R2, R14, RZ, P2 ;  /* 0x000000ff0e027207 */ /* 0x000fca0001000000 */
[----:B------:R-:W-:-:S04]  /*1ba50*/  IMAD.IADD R2, R13, 0x1, R2 ;  /* 0x000000010d027824 */ /* 0x000fc800078e0202 */
[----:B------:R-:W-:-:S07]  /*1ba60*/  IMAD.MOV.U32 R13, RZ, RZ, R2 ;  /* 0x000000ffff0d7224 */ /* 0x000fce00078e0002 */
[----:B------:R-:W-:Y:S05]  /*1ba70*/  WARPSYNC.COLLECTIVE R15, `(.L_x_11829) ;  /* 0x000000000f087348 */ /* 0x000fea0003c00000 */
[----:B------:R0:W1:Y:S02]  /*1ba80*/  SHFL.UP P6, R14, R13, R12, R11 ;  /* 0x0400000c0d0e7389 */ /* 0x00006400000c000b */
[----:B01----:R-:W-:Y:S01]  /*1ba90*/  ENDCOLLECTIVE ;  /* 0x000000000000791b */ /* 0x003fe20003800000 */
.L_x_11829:
[----:B------:R-:W-:Y:S01]  /*1baa0*/  IMAD.MOV.U32 R12, RZ, RZ, 0x8 ;  /* 0x00000008ff0c7424 */ /* 0x000fe200078e00ff */
[----:B------:R-:W-:-:S05]  /*1bab0*/  SEL R3, R14, RZ, P3 ;  /* 0x000000ff0e037207 */ /* 0x000fca0001800000 */
[----:B------:R-:W-:-:S04]  /*1bac0*/  IMAD.IADD R3, R2, 0x1, R3 ;  /* 0x0000000102037824 */ /* 0x000fc800078e0203 */
[----:B------:R-:W-:-:S07]  /*1bad0*/  IMAD.MOV.U32 R13, RZ, RZ, R3 ;  /* 0x000000ffff0d7224 */ /* 0x000fce00078e0003 */
[----:B------:R-:W-:Y:S05]  /*1bae0*/  WARPSYNC.COLLECTIVE R15, `(.L_x_11830) ;  /* 0x000000000f087348 */ /* 0x000fea0003c00000 */
[----:B------:R0:W1:Y:S02]  /*1baf0*/  SHFL.UP P6, R14, R13, R12, R11 ;  /* 0x0400000c0d0e7389 */ /* 0x00006400000c000b */
[----:B01----:R-:W-:Y:S01]  /*1bb00*/  ENDCOLLECTIVE ;  /* 0x000000000000791b */ /* 0x003fe20003800000 */
.L_x_11830:
[----:B------:R-:W-:Y:S01]  /*1bb10*/  IMAD.MOV.U32 R12, RZ, RZ, 0x10 ;  /* 0x00000010ff0c7424 */ /* 0x000fe200078e00ff */
[----:B------:R-:W-:-:S05]  /*1bb20*/  SEL R14, R14, RZ, P4 ;  /* 0x000000ff0e0e7207 */ /* 0x000fca0002000000 */
[----:B------:R-:W-:-:S04]  /*1bb30*/  IMAD.IADD R5, R3, 0x1, R14 ;  /* 0x0000000103057824 */ /* 0x000fc800078e020e */
[----:B------:R-:W-:-:S07]  /*1bb40*/  IMAD.MOV.U32 R13, RZ, RZ, R5 ;  /* 0x000000ffff0d7224 */ /* 0x000fce00078e0005 */
[----:B------:R-:W-:Y:S05]  /*1bb50*/  WARPSYNC.COLLECTIVE R15, `(.L_x_11831) ;  /* 0x000000000f087348 */ /* 0x000fea0003c00000 */
[----:B------:R0:W1:Y:S02]  /*1bb60*/  SHFL.UP P6, R14, R13, R12, R11 ;  /* 0x0400000c0d0e7389 */ /* 0x00006400000c000b */
[----:B01----:R-:W-:Y:S01]  /*1bb70*/  ENDCOLLECTIVE ;  /* 0x000000000000791b */ /* 0x003fe20003800000 */
.L_x_11831:
        /* <DEDUP_REMOVED lines=8> */
.L_x_11832:
[----:B------:R-:W-:Y:S05]  /*1bc00*/  BRA `(.L_x_11833) ;  /* 0xffffffb800d87947 */ /* 0x000fea000383ffff */
.L_x_11714:
[----:B------:R-:W-:Y:S01]  /*1bc10*/  BSSY B0, `(.L_x_11834) ;  /* 0x0000006000007945 */ /* 0x000fe20003800000 */
[----:B------:R-:W-:Y:S01]  /*1bc20*/  PLOP3.LUT P6, PT, P6, PT, PT, 0x8, 0x0 ;  /* 0x000000000000781c */ /* 0x000fe200037ce170 */
[----:B------:R-:W-:-:S12]  /*1bc30*/  IMAD.MOV.U32 R15, RZ, RZ, -0x1 ;  /* 0xffffffffff0f7424 */ /* 0x000fd800078e00ff */
[----:B012---:R-:W-:Y:S05]  /*1bc40*/  WARPSYNC.COLLECTIVE R15, `(.L_x_11835) ;  /* 0x000000000f087348 */ /* 0x007fea0003c00000 */
[----:B------:R-:W-:Y:S01]  /*1bc50*/  VOTE.ANY R14, PT, P6 ;  /* 0x00000000000e7806 */ /* 0x000fe200030e0100 */
[----:B012---:R-:W-:Y:S06]  /*1bc60*/  ENDCOLLECTIVE ;  /* 0x000000000000791b */ /* 0x007fec0003800000 */
.L_x_11835:
[----:B------:R-:W-:Y:S05]  /*1bc70*/  BSYNC B0 ;  /* 0x0000000000007941 */ /* 0x000fea0003800000 */
.L_x_11834:
        /* <DEDUP_REMOVED lines=8> */
.L_x_11836:
[----:B------:R-:W-:Y:S02]  /*1bd00*/  IMAD.IADD R27, R12, 0x1, R27 ;  /* 0x000000010c1b7824 */ /* 0x000fe400078e021b */
[----:B------:R-:W-:Y:S02]  /*1bd10*/  IMAD.MOV.U32 R13, RZ, RZ, R4 ;  /* 0x000000ffff0d7224 */ /* 0x000fe400078e0004 */
[----:B------:R-:W-:-:S07]  /*1bd20*/  IMAD.MOV.U32 R25, RZ, RZ, R14 ;  /* 0x000000ffff197224 */ /* 0x000fce00078e000e */
[----:B------:R-:W-:Y:S05]  /*1bd30*/  WARPSYNC.COLLECTIVE R15, `(.L_x_11837) ;  /* 0x000000000f087348 */ /* 0x000fea0003c00000 */
[----:B------:R0:W1:Y:S02]  /*1bd40*/  SHFL.IDX P6, R14, R13, R12, R11 ;  /* 0x0000000c0d0e7389 */ /* 0x00006400000c000b */
[----:B01----:R-:W-:Y:S01]  /*1bd50*/  ENDCOLLECTIVE ;  /* 0x000000000000791b */ /* 0x003fe20003800000 */
.L_x_11837:
[----:B------:R-:W-:Y:S01]  /*1bd60*/  IMAD.MOV.U32 R4, RZ, RZ, R14 ;  /* 0x000000ffff047224 */ /* 0x000fe200078e000e */
[----:B------:R-:W-:Y:S06]  /*1bd70*/  BRA `(.L_x_11838) ;  /* 0xffffffb800bc7947 */ /* 0x000fec000383ffff */
.L_x_11716:
[----:B------:R-:W-:Y:S01]  /*1bd80*/  BSSY B0, `(.L_x_11839) ;  /* 0x0000007000007945 */ /* 0x000fe20003800000 */
[----:B------:R-:W-:Y:S02]  /*1bd90*/  IMAD.MOV.U32 R13, RZ, RZ, R2 ;  /* 0x000000ffff0d7224 */ /* 0x000fe400078e0002 */
[----:B------:R-:W-:Y:S02]  /*1bda0*/  IMAD.MOV.U32 R11, RZ, RZ, 0x1f ;  /* 0x0000001fff0b7424 */ /* 0x000fe400078e00ff */
[----:B------:R-:W-:-:S07]  /*1bdb0*/  IMAD.MOV.U32 R15, RZ, RZ, -0x1 ;  /* 0xffffffffff0f7424 */ /* 0x000fce00078e00ff */
[----:B012-4-:R-:W-:Y:S05]  /*1bdc0*/  WARPSYNC.COLLECTIVE R15, `(.L_x_11840) ;  /* 0x000000000f087348 */ /* 0x017fea0003c00000 */
[----:B------:R3:W0:Y:S02]  /*1bdd0*/  SHFL.IDX P6, R14, R13, R12, R11 ;  /* 0x0000000c0d0e7389 */ /* 0x00062400000c000b */
[----:B01234-:R-:W-:Y:S01]  /*1bde0*/  ENDCOLLECTIVE ;  /* 0x000000000000791b */ /* 0x01ffe20003800000 */
.L_x_11840:
[----:B------:R-:W-:Y:S05]  /*1bdf0*/  BSYNC B0 ;  /* 0x0000000000007941 */ /* 0x000fea0003800000 */
.L_x_11839:
[----:B------:R-:W-:Y:S01]  /*1be00*/  IMAD.MOV.U32 R6, RZ, RZ, R14 ;  /* 0x000000ffff067224 */ /* 0x000fe200078e000e */
[----:B------:R-:W-:Y:S06]  /*1be10*/  BRA `(.L_x_11715) ;  /* 0xffffffb800ac7947 */ /* 0x000fec000383ffff */
.L_x_11722:
[----:B-1----:R1:W3:Y:S02]  /*1be20*/  SYNCS.PHASECHK.TRANS64.TRYWAIT P0, [R5+URZ+0x22820], R0 ;  /* 0x02282000050075a7 */ /* 0x0022e4000800017f */
[----:B---3--:R-:W-:Y:S05]  /*1be30*/  @!P0 NANOSLEEP.SYNCS 0x989680 ;  /* 0x009896800000895d */ /* 0x008fea0003900000 */
[----:B------:R-:W3:Y:S02]  /*1be40*/  @!P0 SYNCS.PHASECHK.TRANS64 P0, [R5+URZ+0x22820], R0 ;  /* 0x02282000050085a7 */ /* 0x000ee4000800007f */
[----:B---3--:R-:W-:Y:S05]  /*1be50*/  @!P0 BRA `(.L_x_11722) ;  /* 0xfffffffc00f08947 */ /* 0x008fea000383ffff */
[----:B------:R-:W-:Y:S05]  /*1be60*/  BRA `(.L_x_11841) ;  /* 0xffffffc400047947 */ /* 0x000fea000383ffff */
.L_x_11723:
        /* <DEDUP_REMOVED lines=11> */
.L_x_11843:
[----:B------:R-:W-:Y:S05]  /*1bf20*/  BSYNC B0 ;  /* 0x0000000000007941 */ /* 0x000fea0003800000 */
.L_x_11842:
[----:B------:R-:W-:Y:S05]  /*1bf30*/  BRA `(.L_x_11844) ;  /* 0xffffffc000ec7947 */ /* 0x000fea000383ffff */
.L_x_11726:
[----:B------:R-:W-:Y:S01]  /*1bf40*/  BSSY B1, `(.L_x_11845) ;  /* 0x0000006000017945 */ /* 0x000fe20003800000 */
[----:B------:R-:W-:-:S07]  /*1bf50*/  IMAD.MOV.U32 R15, RZ, RZ, -0x1 ;  /* 0xffffffffff0f7424 */ /* 0x000fce00078e00ff */
[----:B012-4-:R-:W-:Y:S05]  /*1bf60*/  WARPSYNC.COLLECTIVE R15, `(.L_x_11846) ;  /* 0x000000000f0c7348 */ /* 0x017fea0003c00000 */
[----:B------:R-:W-:Y:S02]  /*1bf70*/  ELECT P6, UR62, PT ;  /* 0x00000000003e782f */ /* 0x000fe400038c0000 */
[----:B------:R-:W-:Y:S01]  /*1bf80*/  MOV R14, UR62 ;  /* 0x0000003e000e7c02 */ /* 0x000fe20008000f00 */
[----:B012-4-:R-:W-:Y:S10]  /*1bf90*/  ENDCOLLECTIVE ;  /* 0x000000000000791b */ /* 0x017ff40003800000 */
.L_x_11846:
[----:B------:R-:W-:Y:S05]  /*1bfa0*/  BSYNC B1 ;  /* 0x0000000000017941 */ /* 0x000fea0003800000 */
.L_x_11845:
[----:B------:R-:W-:Y:S05]  /*1bfb0*/  BRA `(.L_x_11847) ;  /* 0xffffffc000e47947 */ /* 0x000fea000383ffff */
.L_x_11728:
[----:B-1----:R1:W3:Y:S02]  /*1bfc0*/  SYNCS.PHASECHK.TRANS64.TRYWAIT P1, [R3+URZ+0x22840], R2 ;  /* 0x02284002030075a7 */ /* 0x0022e4000802017f */
[----:B---3--:R-:W-:Y:S05]  /*1bfd0*/  @!P1 NANOSLEEP.SYNCS 0x989680 ;  /* 0x009896800000995d */ /* 0x008fea0003900000 */
[----:B------:R-:W3:Y:S02]  /*1bfe0*/  @!P1 SYNCS.PHASECHK.TRANS64 P1, [R3+URZ+0x22840], R2 ;  /* 0x02284002030095a7 */ /* 0x000ee4000802007f */
[----:B---3--:R-:W-:Y:S05]  /*1bff0*/  @!P1 BRA `(.L_x_11728) ;  /* 0xfffffffc00f09947 */ /* 0x008fea000383ffff */
[----:B------:R-:W-:Y:S05]  /*1c000*/  BRA `(.L_x_11848) ;  /* 0xffffffc400047947 */ /* 0x000fea000383ffff */
.L_x_11730:
[----:B---3--:R3:W0:Y:S02]  /*1c010*/  SYNCS.PHASECHK.TRANS64.TRYWAIT P1, [R5+URZ+0x22840], R0 ;  /* 0x02284000050075a7 */ /* 0x008624000802017f */
[----:B0-----:R-:W-:Y:S05]  /*1c020*/  @!P1 NANOSLEEP.SYNCS 0x989680 ;  /* 0x009896800000995d */ /* 0x001fea0003900000 */
[----:B------:R-:W0:Y:S02]  /*1c030*/  @!P1 SYNCS.PHASECHK.TRANS64 P1, [R5+URZ+0x22840], R0 ;  /* 0x02284000050095a7 */ /* 0x000e24000802007f */
[----:B0-----:R-:W-:Y:S05]  /*1c040*/  @!P1 BRA `(.L_x_11730) ;  /* 0xfffffffc00f09947 */ /* 0x001fea000383ffff */
[----:B------:R-:W-:Y:S05]  /*1c050*/  BRA `(.L_x_11849) ;  /* 0xffffffc400107947 */ /* 0x000fea000383ffff */
.L_x_11732:
[----:B------:R0:W0:Y:S02]  /*1c060*/  SYNCS.PHASECHK.TRANS64.TRYWAIT P1, [R3+URZ+0x22860], R2 ;  /* 0x02286002030075a7 */ /* 0x000024000802017f */
[----:B0-----:R-:W-:Y:S05]  /*1c070*/  @!P1 NANOSLEEP.SYNCS 0x989680 ;  /* 0x009896800000995d */ /* 0x001fea0003900000 */
[----:B------:R-:W0:Y:S02]  /*1c080*/  @!P1 SYNCS.PHASECHK.TRANS64 P1, [R3+URZ+0x22860], R2 ;  /* 0x02286002030095a7 */ /* 0x000e24000802007f */
[----:B0-----:R-:W-:Y:S05]  /*1c090*/  @!P1 BRA `(.L_x_11732) ;  /* 0xfffffffc00f09947 */ /* 0x001fea000383ffff */
[----:B------:R-:W-:Y:S05]  /*1c0a0*/  BRA `(.L_x_11850) ;  /* 0xffffffc4000c7947 */ /* 0x000fea000383ffff */
.L_x_11851:
        /* <DEDUP_REMOVED lines=13> */
.L_x_15669:


//--------------------- .text._ZN7cutlass13device_kernelIN5flash11enable_sm90INS1_16FlashAttnFwdSm90INS1_25CollectiveMainloopFwdSm90ILi2EN4cute5tupleIJNS5_1CILi1EEES8_S8_EEENS6_IJNS7_ILi128EEENS7_ILi96EEENS7_ILi64EEEEEELi256ENS_6half_tEfNS_4arch4Sm90ELb0ELb1ELb0ELb1ELb1ELb1ELb0ELb1ELb0ELb1ELb1ELb0EEENS1_21CollectiveEpilogueFwdINS6_IJSA_NS7_ILi256EEESB_EEES9_SE_SG_Li256ELb1ELb1ELb1ELb0EEENS1_36VarlenDynamicPersistentTileSchedulerILi128ELi96ELi256ELi128ELb1ELb1ELb1ELb1ELb0ELb1EEEEEEEEEvNT_6ParamsE --------------------------
	.section	.text._ZN7cutlass13device_kernelIN5flash11enable_sm90INS1_16FlashAttnFwdSm90INS1_25CollectiveMainloopFwdSm90ILi2EN4cute5tupleIJNS5_1CILi1EEES8_S8_EEENS6_IJNS7_ILi128EEENS7_ILi96EEENS7_ILi64EEEEEELi256ENS_6half_tEfNS_4arch4Sm90ELb0ELb1ELb0ELb1ELb1ELb1ELb0ELb1ELb0ELb1ELb1ELb0EEENS1_21CollectiveEpilogueFwdINS6_IJSA_NS7_ILi256EEESB_EEES9_SE_SG_Li256ELb1ELb1ELb1ELb0EEENS1_36VarlenDynamicPersistentTileSchedulerILi128ELi96ELi256ELi128ELb1ELb1ELb1ELb1ELb0ELb1EEEEEEEEEvNT_6ParamsE,"ax",@progbits
	.align	128
.text._ZN7cutlass13device_kernelIN5flash11enable_sm90INS1_16FlashAttnFwdSm90INS1_25CollectiveMainloopFwdSm90ILi2EN4cute5tupleIJNS5_1CILi1EEES8_S8_EEENS6_IJNS7_ILi128EEENS7_ILi96EEENS7_ILi64EEEEEELi256ENS_6half_tEfNS_4arch4Sm90ELb0ELb1ELb0ELb1ELb1ELb1ELb0ELb1ELb0ELb1ELb1ELb0EEENS1_21CollectiveEpilogueFwdINS6_IJSA_NS7_ILi256EEESB_EEES9_SE_SG_Li256ELb1ELb1ELb1ELb0EEENS1_36VarlenDynamicPersistentTileSchedulerILi128ELi96ELi256ELi128ELb1ELb1ELb1ELb1ELb0ELb1EEEEEEEEEvNT_6ParamsE:
        .type           _ZN7cutlass13device_kernelIN5flash11enable_sm90INS1_16FlashAttnFwdSm90INS1_25CollectiveMainloopFwdSm90ILi2EN4cute5tupleIJNS5_1CILi1EEES8_S8_EEENS6_IJNS7_ILi128EEENS7_ILi96EEENS7_ILi64EEEEEELi256ENS_6half_tEfNS_4arch4Sm90ELb0ELb1ELb0ELb1ELb1ELb1ELb0ELb1ELb0ELb1ELb1ELb0EEENS1_21CollectiveEpilogueFwdINS6_IJSA_NS7_ILi256EEESB_EEES9_SE_SG_Li256ELb1ELb1ELb1ELb0EEENS1_36VarlenDynamicPersistentTileSchedulerILi128ELi96ELi256ELi128ELb1ELb1ELb1ELb1ELb0ELb1EEEEEEEEEvNT_6ParamsE,@function
        .size           _ZN7cutlass13device_kernelIN5flash11enable_sm90INS1_16FlashAttnFwdSm90INS1_25CollectiveMainloopFwdSm90ILi2EN4cute5tupleIJNS5_1CILi1EEES8_S8_EEENS6_IJNS7_ILi128EEENS7_ILi96EEENS7_ILi64EEEEEELi256ENS_6half_tEfNS_4arch4Sm90ELb0ELb1ELb0ELb1ELb1ELb1ELb0ELb1ELb0ELb1ELb1ELb0EEENS1_21CollectiveEpilogueFwdINS6_IJSA_NS7_ILi256EEESB_EEES9_SE_SG_Li256ELb1ELb1ELb1ELb0EEENS1_36VarlenDynamicPersistentTileSchedulerILi128ELi96ELi256ELi128ELb1ELb1ELb1ELb1ELb0ELb1EEEEEEEEEvNT_6ParamsE,(.L_x_15670 - _ZN7cutlass13device_kernelIN5flash11enable_sm90INS1_16FlashAttnFwdSm90INS1_25CollectiveMainloopFwdSm90ILi2EN4cute5tupleIJNS5_1CILi1EEES8_S8_EEENS6_IJNS7_ILi128EEENS7_ILi96EEENS7_ILi64EEEEEELi256ENS_6half_tEfNS_4arch4Sm90ELb0ELb1ELb0ELb1ELb1ELb1ELb0ELb1ELb0ELb1ELb1ELb0EEENS1_21CollectiveEpilogueFwdINS6_IJSA_NS7_ILi256EEESB_EEES9_SE_SG_Li256ELb1ELb1ELb1ELb0EEENS1_36VarlenDynamicPersistentTileSchedulerILi128ELi96ELi256ELi128ELb1ELb1ELb1ELb1ELb0ELb1EEEEEEEEEvNT_6ParamsE)
        .other          _ZN7cutlass13device_kernelIN5flash11enable_sm90INS1_16FlashAttnFwdSm90INS1_25CollectiveMainloopFwdSm90ILi2EN4cute5tupleIJNS5_1CILi1EEES8_S8_EEENS6_IJNS7_ILi128EEENS7_ILi96EEENS7_ILi64EEEEEELi256ENS_6half_tEfNS_4arch4Sm90ELb0ELb1ELb0ELb1ELb1ELb1ELb0ELb1ELb0ELb1ELb1ELb0EEENS1_21CollectiveEpilogueFwdINS6_IJSA_NS7_ILi256EEESB_EEES9_SE_SG_Li256ELb1ELb1ELb1ELb0EEENS1_36VarlenDynamicPersistentTileSchedulerILi128ELi96ELi256ELi128ELb1ELb1ELb1ELb1ELb0ELb1EEEEEEEEEvNT_6ParamsE,@"STO_CUDA_ENTRY STV_DEFAULT"
_ZN7cutlass13device_kernelIN5flash11enable_sm90INS1_16FlashAttnFwdSm90INS1_25CollectiveMainloopFwdSm90ILi2EN4cute5tupleIJNS5_1CILi1EEES8_S8_EEENS6_IJNS7_ILi128EEENS7_ILi96EEENS7_ILi64EEEEEELi256ENS_6half_tEfNS_4arch4Sm90ELb0ELb1ELb0ELb1ELb1ELb1ELb0ELb1ELb0ELb1ELb1ELb0EEENS1_21CollectiveEpilogueFwdINS6_IJSA_NS7_ILi256EEESB_EEES9_SE_SG_Li256ELb1ELb1ELb1ELb0EEENS1_36VarlenDynamicPersistentTileSchedulerILi128ELi96ELi256ELi128ELb1ELb1ELb1ELb1ELb0ELb1EEEEEEEEEvNT_6ParamsE:
        /* <DEDUP_REMOVED lines=23> */
.L_x_11853:
[----:B------:R-:W-:Y:S05]  /*0170*/  BSYNC B0 ;  /* 0x0000000000007941 */ /* 0x000fea0003800000 */
.L_x_11852:
        /* <DEDUP_REMOVED lines=41> */
.L_x_11854:
        /* <DEDUP_REMOVED lines=22> */
.L_x_11855:
        /* <DEDUP_REMOVED lines=18> */
.L_x_11856:
        /* <DEDUP_REMOVED lines=22> */
.L_x_11857:
        /* <DEDUP_REMOVED lines=22> */
.L_x_11858:
        /* <DEDUP_REMOVED lines=8> */
.L_x_11861:
[----:B------:R-:W-:-:S08]  /*09d0*/  NOP ;  /* 0x0000000000007918 */ /* 0x000fd00000000000 */
[----:B------:R-:W0:Y:S02]  /*09e0*/  USETMAXREG.TRY_ALLOC.CTAPOOL UP0, 0xe8 ;  /* 0x000000e8000079c8 */ /* 0x000e240008000600 */
[----:B0-----:R-:W-:-:S13]  /*09f0*/  PLOP3.LUT P0, PT, PT, PT, UP0, 0x80, 0x0 ;  /* 0x000000000000781c */ /* 0x001fda0003f0f008 */
[----:B------:R-:W-:Y:S05]  /*0a00*/  @!P0 BRA `(.L_x_11861) ;  /* 0xfffffffc00f08947 */ /* 0x000fea000383ffff */
[----:B------:R-:W0:Y:S01]  /*0a10*/  S2R R0, SR_TID.X ;  /* 0x0000000000007919 */ /* 0x000e220000002100 */
[----:B------:R-:W1:Y:S01]  /*0a20*/  S2UR UR4, SR_CgaCtaId ;  /* 0x00000000000479c3 */ /* 0x000e620000008800 */
[----:B------:R-:W-:-:S07]  /*0a30*/  MOV R2, 0x400 ;  /* 0x0000040000027802 */ /* 0x000fce0000000f00 */
[----:B------:R-:W-:Y:S06]  /*0a40*/  BAR.ARV 0x8, 0x180 ;  /* 0x0206000000007b1d */ /* 0x000fec0000002000 */
[----:B------:R-:W-:Y:S04]  /*0a50*/  STL.64 [R1+0x1b8], RZ ;  /* 0x0001b8ff01007387 */ /* 0x000fe80000100a00 */
[----:B------:R-:W-:Y:S01]  /*0a60*/  STL [R1+0x1c0], RZ ;  /* 0x0001c0ff01007387 */ /* 0x000fe20000100800 */
[----:B-1----:R-:W-:Y:S01]  /*0a70*/  IMAD.U32 R27, RZ, RZ, UR4 ;  /* 0x00000004ff1b7e24 */ /* 0x002fe2000f8e00ff */
[----:B------:R-:W-:-:S04]  /*0a80*/  ULDC UR4, c[0x0][0xc3c] ;  /* 0x00030f0000047ab9 */ /* 0x000fc80000000800 */
[----:B------:R-:W-:Y:S02]  /*0a90*/  LEA R2, R27, R2, 0x18 ;  /* 0x000000021b027211 */ /* 0x000fe400078ec0ff */
[----:B0-----:R-:W-:-:S04]  /*0aa0*/  SHF.R.U32.HI R0, RZ, 0x7, R0 ;  /* 0x00000007ff007819 */ /* 0x001fc80000011600 */
[----:B------:R-:W-:-:S13]  /*0ab0*/  ISETP.NE.AND P0, PT, R0, 0x1, PT ;  /* 0x000000010000780c */ /* 0x000fda0003f05270 */
[----:B------:R-:W-:Y:S08]  /*0ac0*/  @!P0 BAR.ARV 0x9, 0x100 ;  /* 0x0244000000008b1d */ /* 0x000ff00000002000 */
[----:B------:R-:W-:Y:S06]  /*0ad0*/  BAR.SYNC.DEFER_BLOCKING 0x5, 0x180 ;  /* 0x0146000000007b1d */ /* 0x000fec0000010000 */
[----:B------:R-:W0:Y:S02]  /*0ae0*/  LDS.128 R100, [R2+0x228d0] ;  /* 0x0228d00002647984 */ /* 0x000e240000000c00 */
[----:B------:R-:W-:Y:S06]  /*0af0*/  BAR.ARV 0x4, 0x180 ;  /* 0x0106000000007b1d */ /* 0x000fec0000002000 */
[----:B0-----:R-:W-:-:S13]  /*0b00*/  ISETP.GE.AND P0, PT, R103, UR4, PT ;  /* 0x0000000467007c0c */ /* 0x001fda000bf06270 */
[----:B------:R-:W-:Y:S05]  /*0b10*/  @P0 BRA `(.L_x_11862) ;  /* 0x000002c000480947 */ /* 0x000fea0003800000 */
[----:B------:R-:W0:Y:S01]  /*0b20*/  S2R R0, SR_TID.X ;  /* 0x0000000000007919 */ /* 0x000e220000002100 */
[----:B------:R-:W-:Y:S01]  /*0b30*/  IMAD.MOV.U32 R19, RZ, RZ, RZ ;  /* 0x000000ffff137224 */ /* 0x000fe200078e00ff */
[----:B------:R-:W-:Y:S01]  /*0b40*/  UMOV UR37, URZ ;  /* 0x0000003f00257c82 */ /* 0x000fe20008000000 */
[----:B------:R-:W-:Y:S02]  /*0b50*/  IMAD.MOV.U32 R185, RZ, RZ, RZ ;  /* 0x000000ffffb97224 */ /* 0x000fe400078e00ff */
        /* <DEDUP_REMOVED lines=8> */
[----:B------:R-:W-:-:S02]  /*0be0*/  LEA.HI R10, R8, R9, RZ, 0x1 ;  /* 0x00000009080a7211 */ /* 0x000fc400078f08ff */
[----:B------:R-:W-:Y:S02]  /*0bf0*/  LEA.HI R3, R3, R12, RZ, 0x1 ;  /* 0x0000000c03037211 */ /* 0x000fe400078f08ff */
[----:B------:R-:W-:Y:S01]  /*0c00*/  SHF.R.S32.HI R4, RZ, 0x1f, R11 ;  /* 0x0000001fff047819 */ /* 0x000fe2000001140b */
[----:B------:R-:W-:Y:S01]  /*0c10*/  STL [R1+0x428], R11 ;  /* 0x0004280b01007387 */ /* 0x000fe20000100800 */
        /* <DEDUP_REMOVED lines=10> */
[----:B------:R-:W-:Y:S01]  /*0cc0*/  LOP3.LUT R8, R8, 0x3fffff0, RZ, 0xc0, !PT ;  /* 0x03fffff008087812 */ /* 0x000fe200078ec0ff */
[----:B------:R-:W-:Y:S01]  /*0cd0*/  IMAD.IADD R3, R12, 0x1, -R3 ;  /* 0x000000010c037824 */ /* 0x000fe200078e0a03 */
[-C--:B------:R-:W-:Y:S01]  /*0ce0*/  LEA.HI R198, R0, R205.reuse, RZ, 0x5 ;  /* 0x000000cd00c67211 */ /* 0x080fe200078f28ff */
[----:B------:R-:W-:Y:S01]  /*0cf0*/  IMAD.IADD R7, R6, 0x1, -R7 ;  /* 0x0000000106077824 */ /* 0x000fe200078e0a07 */
[----:B------:R-:W-:-:S02]  /*0d00*/  LEA.HI R6, R0, R205, RZ, 0x2 ;  /* 0x000000cd00067211 */ /* 0x000fc400078f10ff */
[----:B------:R-:W-:Y:S01]  /*0d10*/  LEA.HI R9, R0, R205, RZ, 0x3 ;  /* 0x000000cd00097211 */ /* 0x000fe200078f18ff */
[----:B------:R-:W-:Y:S01]  /*0d20*/  IMAD R4, R4, 0x10, R7 ;  /* 0x0000001004047824 */ /* 0x000fe200078e0207 */
[----:B------:R-:W-:Y:S01]  /*0d30*/  SHF.R.S32.HI R157, RZ, 0x2, R6 ;  /* 0x00000002ff9d7819 */ /* 0x000fe20000011406 */
[----:B------:R-:W-:Y:S01]  /*0d40*/  IMAD.IADD R7, R205, 0x1, -R8 ;  /* 0x00000001cd077824 */ /* 0x000fe200078e0a08 */
[----:B------:R-:W-:Y:S01]  /*0d50*/  LOP3.LUT R0, R6, 0xfffffffc, RZ, 0xc0, !PT ;  /* 0xfffffffc06007812 */ /* 0x000fe200078ec0ff */
[----:B------:R-:W-:Y:S01]  /*0d60*/  IMAD R196, R3, 0x40, R4 ;  /* 0x0000004003c47824 */ /* 0x000fe200078e0204 */
[----:B------:R-:W-:Y:S01]  /*0d70*/  SHF.R.S32.HI R6, RZ, 0x1f, R6 ;  /* 0x0000001fff067819 */ /* 0x000fe20000011406 */
[----:B------:R-:W-:Y:S01]  /*0d80*/  VIADD R13, R157, 0x40 ;  /* 0x000000409d0d7836 */ /* 0x000fe20000000000 */
[----:B------:R-:W-:Y:S01]  /*0d90*/  LOP3.LUT R8, R9, 0xfffffff8, RZ, 0xc0, !PT ;  /* 0xfffffff809087812 */ /* 0x000fe200078ec0ff */
[----:B------:R-:W-:Y:S01]  /*0da0*/  IMAD.IADD R12, R205, 0x1, -R0 ;  /* 0x00000001cd0c7824 */ /* 0x000fe200078e0a00 */
[----:B------:R-:W-:Y:S01]  /*0db0*/  LEA.HI R6, R6, R157, RZ, 0x3 ;  /* 0x0000009d06067211 */ /* 0x000fe200078f18ff */
[----:B------:R-:W-:Y:S01]  /*0dc0*/  IMAD.SHL.U32 R194, R13, 0x40, RZ ;  /* 0x000000400dc27824 */ /* 0x000fe200078e00ff */
[----:B------:R-:W-:Y:S01]  /*0dd0*/  SHF.R.S32.HI R3, RZ, 0x3, R9 ;  /* 0x00000003ff037819 */ /* 0x000fe20000011409 */
[----:B------:R-:W-:Y:S01]  /*0de0*/  IMAD.IADD R205, R205, 0x1, -R8 ;  /* 0x00000001cdcd7824 */ /* 0x000fe200078e0a08 */
[----:B------:R-:W-:Y:S01]  /*0df0*/  SHF.R.S32.HI R3, RZ, 0x1f, R13 ;  /* 0x0000001fff037819 */ /* 0x000fe2000001140d */
[----:B------:R-:W-:Y:S01]  /*0e00*/  IMAD.SHL.U32 R22, R12, 0x4, RZ ;  /* 0x000000040c167824 */ /* 0x000fe200078e00ff */
[----:B------:R-:W-:Y:S01]  /*0e10*/  SHF.R.S32.HI R198, RZ, 0x5, R198 ;  /* 0x00000005ffc67819 */ /* 0x000fe200000114c6 */
[----:B------:R-:W-:Y:S01]  /*0e20*/  IMAD.SHL.U32 R187, R205, 0x8, RZ ;  /* 0x00000008cdbb7824 */ /* 0x000fe200078e00ff */
[----:B------:R-:W-:Y:S01]  /*0e30*/  LOP3.LUT R6, R6, 0xfffffff8, RZ, 0xc0, !PT ;  /* 0xfffffff806067812 */ /* 0x000fe200078ec0ff */
[----:B------:R-:W-:Y:S01]  /*0e40*/  VIADD R186, R22, 0x10 ;  /* 0x0000001016ba7836 */ /* 0x000fe20000000000 */
[----:B------:R-:W-:Y:S01]  /*0e50*/  LEA.HI R0, R12, R12, RZ, 0x1 ;  /* 0x0000000c0c007211 */ /* 0x000fe200078f08ff */
[----:B------:R-:W-:Y:S01]  /*0e60*/  IMAD R7, R198, 0x10, R7 ;  /* 0x00000010c6077824 */ /* 0x000fe200078e0207 */
[----:B------:R-:W-:Y:S01]  /*0e70*/  LEA.HI R4, R3, R13, RZ, 0x3 ;  /* 0x0000000d03047211 */ /* 0x000fe200078f18ff */
[----:B------:R-:W-:Y:S01]  /*0e80*/  IMAD.IADD R6, R157, 0x1, -R6 ;  /* 0x000000019d067824 */ /* 0x000fe200078e0a06 */
[----:B------:R-:W-:Y:S01]  /*0e90*/  LOP3.LUT R0, R0, 0x1ffffffe, RZ, 0xc0, !PT ;  /* 0x1ffffffe00007812 */ /* 0x000fe200078ec0ff */
[----:B------:R-:W-:Y:S01]  /*0ea0*/  IMAD.SHL.U32 R16, R12, 0x8, RZ ;  /* 0x000000080c107824 */ /* 0x000fe200078e00ff */
[----:B------:R-:W-:Y:S01]  /*0eb0*/  LOP3.LUT R194, R194, 0x1c0, RZ, 0xc0, !PT ;  /* 0x000001c0c2c27812 */ /* 0x000fe200078ec0ff */
[----:B------:R-:W-:Y:S01]  /*0ec0*/  IMAD.SHL.U32 R4, R4, 0x40, RZ ;  /* 0x0000004004047824 */ /* 0x000fe200078e00ff */
[----:B------:R-:W-:Y:S01]  /*0ed0*/  SHF.R.S32.HI R3, RZ, 0x1f, R187 ;  /* 0x0000001fff037819 */ /* 0x000fe200000114bb */
[----:B------:R-:W-:Y:S01]  /*0ee0*/  IMAD R10, R7, 0x8, R10 ;  /* 0x00000008070a7824 */ /* 0x000fe200078e020a */
[----:B------:R-:W-:Y:S01]  /*0ef0*/  SHF.R.S32.HI R7, RZ, 0x1f, R186 ;  /* 0x0000001fff077819 */ /* 0x000fe200000114ba */
[----:B------:R0:W-:Y:S01]  /*0f00*/  STL [R1+0x41c], R6 ;  /* 0x00041c0601007387 */ /* 0x0001e20000100800 */
[----:B------:R-:W-:Y:S01]  /*0f10*/  IMAD.IADD R3, R12, 0x1, -R0 ;  /* 0x000000010c037824 */ /* 0x000fe200078e0a00 */
[--C-:B------:R-:W-:Y:S01]  /*0f20*/  LOP3.LUT R0, R194, 0x38, R16.reuse, 0xf8, !PT ;  /* 0x00000038c2007812 */ /* 0x100fe200078ef810 */
[----:B------:R-:W-:Y:S01]  /*0f30*/  VIADD R202, R187, 0xc0 ;  /* 0x000000c0bbca7836 */ /* 0x000fe20000000000 */
[----:B------:R-:W-:Y:S01]  /*0f40*/  LOP3.LUT R199, R4, 0xfffffe00, RZ, 0xc0, !PT ;  /* 0xfffffe0004c77812 */ /* 0x000fe200078ec0ff */
[----:B------:R1:W-:Y:S01]  /*0f50*/  STL [R1+0x424], R7 ;  /* 0x0004240701007387 */ /* 0x0003e20000100800 */
[----:B------:R-:W-:Y:S01]  /*0f60*/  LOP3.LUT R5, R5, 0x7ffffffc, RZ, 0xc0, !PT ;  /* 0x7ffffffc05057812 */ /* 0x000fe200078ec0ff */
[----:B------:R-:W-:Y:S01]  /*0f70*/  VIADD R200, R187, 0x80 ;  /* 0x00000080bbc87836 */ /* 0x000fe20000000000 */
[----:B------:R-:W-:Y:S01]  /*0f80*/  SHF.R.S32.HI R17, RZ, 0x1f, R16 ;  /* 0x0000001fff117819 */ /* 0x000fe20000011410 */
[----:B------:R-:W-:Y:S01]  /*0f90*/  STL [R1+0x420], R12 ;  /* 0x0004200c01007387 */ /* 0x000fe20000100800 */
[----:B0-----:R-:W-:Y:S01]  /*0fa0*/  SHF.R.U32.HI R6, RZ, 0x3, R194 ;  /* 0x00000003ff067819 */ /* 0x001fe200000116c2 */
[----:B------:R-:W-:Y:S01]  /*0fb0*/  IMAD.IADD R5, R11, 0x1, -R5 ;  /* 0x000000010b057824 */ /* 0x000fe200078e0a05 */
[----:B------:R-:W-:Y:S01]  /*0fc0*/  SHF.R.S32.HI R4, RZ, 0x1f, R200 ;  /* 0x0000001fff047819 */ /* 0x000fe200000114c8 */
[----:B------:R-:W-:Y:S01]  /*0fd0*/  VIADD R201, R187, 0x40 ;  /* 0x00000040bbc97836 */ /* 0x000fe20000000000 */
[----:B-1----:R-:W-:Y:S01]  /*0fe0*/  LOP3.LUT R7, R199, R0, R6, 0xf6, !PT ;  /* 0x00000000c7077212 */ /* 0x002fe200078ef606 */
[----:B------:R-:W-:Y:S01]  /*0ff0*/  IMAD.SHL.U32 R197, R5, 0x2, RZ ;  /* 0x0000000205c57824 */ /* 0x000fe200078e00ff */
[----:B------:R-:W-:Y:S01]  /*1000*/  SHF.R.S32.HI R5, RZ, 0x1f, R202 ;  /* 0x0000001fff057819 */ /* 0x000fe200000114ca */
[----:B------:R-:W-:Y:S01]  /*1010*/  IMAD.SHL.U32 R4, R10, 0x8, RZ ;  /* 0x000000080a047824 */ /* 0x000fe200078e00ff */
[----:B------:R-:W-:Y:S01]  /*1020*/  SHF.R.S32.HI R8, RZ, 0x1f, R201 ;  /* 0x0000001fff087819 */ /* 0x000fe200000114c9 */
[----:B------:R-:W-:-:S02]  /*1030*/  IMAD R0, R7, 0x2, R2 ;  /* 0x0000000207007824 */ /* 0x000fc400078e0202 */
[C---:B------:R-:W-:Y:S01]  /*1040*/  VIADD R5, R197.reuse, 0x50 ;  /* 0x00000050c5057836 */ /* 0x040fe20000000000 */
[----:B------:R-:W-:Y:S01]  /*1050*/  STL [R1+0x438], R4 ;  /* 0x0004380401007387 */ /* 0x000fe20000100800 */
[C---:B------:R-:W-:Y:S02]  /*1060*/  VIADD R228, R197.reuse, 0x70 ;  /* 0x00000070c5e47836 */ /* 0x040fe40000000000 */
[C---:B------:R-:W-:Y:S01]  /*1070*/  VIADD R225, R197.reuse, 0x88 ;  /* 0x00000088c5e17836 */ /* 0x040fe20000000000 */
[----:B------:R0:W-:Y:S01]  /*1080*/  STL [R1+0x430], R0 ;  /* 0x0004300001007387 */ /* 0x0001e20000100800 */
[C---:B------:R-:W-:Y:S01]  /*1090*/  VIADD R222, R197.reuse, 0xa0 ;  /* 0x000000a0c5de7836 */ /* 0x040fe20000000000 */
[----:B------:R-:W-:Y:S01]  /*10a0*/  SHF.R.S32.HI R7, RZ, 0x1f, R5 ;  /* 0x0000001fff077819 */ /* 0x000fe20000011405 */
[C---:B------:R-:W-:Y:S02]  /*10b0*/  VIADD R219, R197.reuse, 0xb8 ;  /* 0x000000b8c5db7836 */ /* 0x040fe40000000000 */
[----:B------:R-:W-:-:S02]  /*10c0*/  VIADD R216, R197, 0xd0 ;  /* 0x000000d0c5d87836 */ /* 0x000fc40000000000 */
[C---:B------:R-:W-:Y:S02]  /*10d0*/  VIADD R213, R197.reuse, 0xe8 ;  /* 0x000000e8c5d57836 */ /* 0x040fe40000000000 */
[C---:B------:R-:W-:Y:S02]  /*10e0*/  VIADD R8, R197.reuse, 0x40 ;  /* 0x00000040c5087836 */ /* 0x040fe40000000000 */
[C---:B0-----:R-:W-:Y:S02]  /*10f0*/  VIADD R0, R197.reuse, 0x60 ;  /* 0x00000060c5007836 */ /* 0x041fe40000000000 */
        /* <DEDUP_REMOVED lines=53> */
[----:B0-----:R-:W-:-:S07]  /*1450*/  SHF.R.S32.HI R4, RZ, 0x1f, R211 ;  /* 0x0000001fff047819 */ /* 0x001fce00000114d3 */
.L_x_12107:
[----:B------:R-:W-:Y:S05]  /*1460*/  YIELD ;  /* 0x0000000000007946 */ /* 0x000fea0003800000 */
[----:B------:R-:W-:Y:S01]  /*1470*/  ULDC.64 UR4, c[0x0][0xa28] ;  /* 0x00028a0000047ab9 */ /* 0x000fe20000000a00 */
[----:B-12-4-:R-:W0:Y:S01]  /*1480*/  LDC.64 R4, c[0x0][0xa08] ;  /* 0x00028200ff047b82 */ /* 0x016e220000000a00 */
[----:B------:R-:W-:Y:S01]  /*1490*/  ISETP.NE.U32.AND P1, PT, RZ, UR4, PT ;  /* 0x00000004ff007c0c */ /* 0x000fe2000bf25070 */
[----:B---3--:R-:W-:Y:S02]  /*14a0*/  IMAD.MOV.U32 R10, RZ, RZ, RZ ;  /* 0x000000ffff0a7224 */ /* 0x008fe400078e00ff */
[----:B------:R-:W-:Y:S01]  /*14b0*/  IMAD.MOV.U32 R24, RZ, RZ, RZ ;  /* 0x000000ffff187224 */ /* 0x000fe200078e00ff */
[----:B------:R-:W-:Y:S01]  /*14c0*/  ISETP.NE.AND.EX P1, PT, RZ, UR5, PT, P1 ;  /* 0x00000005ff007c0c */ /* 0x000fe2000bf25310 */
[----:B------:R-:W-:-:S02]  /*14d0*/  ULDC.64 UR4, c[0x0][0xa18] ;  /* 0x0002860000047ab9 */ /* 0x000fc40000000a00 */
        /* <DEDUP_REMOVED lines=25> */
[----:B--2---:R-:W-:Y:S06]  /*1670*/  @P2 BRA `(.L_x_11863) ;  /* 0x0000000000242947 */ /* 0x004fec0003800000 */
        /* <DEDUP_REMOVED lines=9> */
.L_x_11863:
[----:B------:R-:W-:Y:S01]  /*1710*/  ULDC.64 UR4, c[0x0][0xa20] ;  /* 0x0002880000047ab9 */ /* 0x000fe20000000a00 */
[C---:B------:R-:W-:Y:S01]  /*1720*/  LOP3.LUT R3, R102.reuse, 0xff000000, RZ, 0xc0, !PT ;  /* 0xff00000066037812 */ /* 0x040fe200078ec0ff */
[----:B------:R-:W-:Y:S01]  /*1730*/  IMAD.MOV.U32 R208, RZ, RZ, R103 ;  /* 0x000000ffffd07224 */ /* 0x000fe200078e0067 */
[----:B------:R-:W-:Y:S02]  /*1740*/  ISETP.NE.U32.AND P1, PT, RZ, UR4, PT ;  /* 0x00000004ff007c0c */ /* 0x000fe4000bf25070 */
[C---:B------:R-:W-:Y:S02]  /*1750*/  LOP3.LUT R0, R102.reuse, 0xff0000, RZ, 0xc0, !PT ;  /* 0x00ff000066007812 */ /* 0x040fe400078ec0ff */
[----:B------:R-:W-:Y:S02]  /*1760*/  ISETP.NE.AND.EX P1, PT, RZ, UR5, PT, P1 ;  /* 0x00000005ff007c0c */ /* 0x000fe4000bf25310 */
[----:B------:R-:W-:Y:S02]  /*1770*/  SHF.R.U32.HI R3, RZ, 0x8, R3 ;  /* 0x00000008ff037819 */ /* 0x000fe40000011603 */
[----:B------:R-:W-:-:S02]  /*1780*/  LOP3.LUT R156, R102, 0xffff, RZ, 0xc0, !PT ;  /* 0x0000ffff669c7812 */ /* 0x000fc400078ec0ff */
[----:B------:R-:W-:-:S07]  /*1790*/  LEA.HI R204, R0, R3, RZ, 0x10 ;  /* 0x0000000300cc7211 */ /* 0x000fce00078f80ff */
[----:B------:R-:W-:Y:S05]  /*17a0*/  @!P1 BRA `(.L_x_11864) ;  /* 0x0000000000109947 */ /* 0x000fea0003800000 */
[----:B------:R-:W0:Y:S02]  /*17b0*/  LDC.64 R4, c[0x0][0xa20] ;  /* 0x00028800ff047b82 */ /* 0x000e240000000a00 */
[----:B0-----:R-:W-:-:S05]  /*17c0*/  IMAD.WIDE R4, R103, 0x4, R4 ;  /* 0x0000000467047825 */ /* 0x001fca00078e0204 */
[----:B------:R0:W5:Y:S01]  /*17d0*/  LDG.E R25, desc[UR42][R4.64] ;  /* 0x0000002a04197981 */ /* 0x000162000c1e1900 */
[----:B------:R-:W-:Y:S05]  /*17e0*/  BRA `(.L_x_11865) ;  /* 0x0000000000107947 */ /* 0x000fea0003800000 */
.L_x_11864:
[----:B------:R-:W-:Y:S05]  /*17f0*/  @!P0 BRA `(.L_x_11865) ;  /* 0x00000000000c8947 */ /* 0x000fea0003800000 */
[----:B------:R-:W2:Y:S04]  /*1800*/  LDG.E R0, desc[UR42][R4.64] ;  /* 0x0000002a04007981 */ /* 0x000ea8000c1e1900 */
[----:B------:R-:W2:Y:S02]  /*1810*/  LDG.E R25, desc[UR42][R4.64+0x4] ;  /* 0x0000042a04197981 */ /* 0x000ea4000c1e1900 */
[----:B--2---:R-:W-:-:S07]  /*1820*/  IMAD.IADD R25, R25, 0x1, -R0 ;  /* 0x0000000119197824 */ /* 0x004fce00078e0a00 */
.L_x_11865:
[----:B------:R-:W-:Y:S01]  /*1830*/  ULDC.64 UR4, c[0x0][0xa10] ;  /* 0x0002840000047ab9 */ /* 0x000fe20000000a00 */
[----:B0-----:R-:W0:Y:S01]  /*1840*/  LDC R4, c[0x0][0x448] ;  /* 0x00011200ff047b82 */ /* 0x001e220000000800 */
[----:B------:R-:W-:-:S04]  /*1850*/  ISETP.NE.U32.AND P0, PT, RZ, UR4, PT ;  /* 0x00000004ff007c0c */ /* 0x000fc8000bf05070 */
[----:B------:R-:W-:Y:S01]  /*1860*/  ISETP.NE.AND.EX P0, PT, RZ, UR5, PT, P0 ;  /* 0x00000005ff007c0c */ /* 0x000fe2000bf05300 */
[----:B------:R-:W-:Y:S02]  /*1870*/  ULDC.64 UR4, c[0x0][0xa30] ;  /* 0x00028c0000047ab9 */ /* 0x000fe40000000a00 */
[----:B------:R-:W-:-:S04]  /*1880*/  ISETP.NE.U32.AND P1, PT, RZ, UR4, PT ;  /* 0x00000004ff007c0c */ /* 0x000fc8000bf25070 */
[----:B------:R-:W-:-:S06]  /*1890*/  ISETP.NE.AND.EX P1, PT, RZ, UR5, PT, P1 ;  /* 0x00000005ff007c0c */ /* 0x000fcc000bf25310 */
[----:B------:R-:W1:Y:S08]  /*18a0*/  @P0 LDC.64 R6, c[0x0][0xa10] ;  /* 0x00028400ff060b82 */ /* 0x000e700000000a00 */
[----:B------:R-:W2:Y:S01]  /*18b0*/  @P1 LDC.64 R8, c[0x0][0xa30] ;  /* 0x00028c00ff081b82 */ /* 0x000ea20000000a00 */
[----:B-1----:R-:W-:-:S05]  /*18c0*/  @P0 IMAD.WIDE R6, R103, 0x4, R6 ;  /* 0x0000000467060825 */ /* 0x002fca00078e0206 */
[----:B------:R-:W3:Y:S04]  /*18d0*/  @P0 LDG.E R0, desc[UR42][R6.64] ;  /* 0x0000002a06000981 */ /* 0x000ee8000c1e1900 */
[----:B------:R-:W3:Y:S01]  /*18e0*/  @P0 LDG.E R3, desc[UR42][R6.64+0x4] ;  /* 0x0000042a06030981 */ /* 0x000ee2000c1e1900 */
[----:B-----5:R-:W-:Y:S02]  /*18f0*/  IMAD.MOV.U32 R46, RZ, RZ, R25 ;  /* 0x000000ffff2e7224 */ /* 0x020fe400078e0019 */
[----:B--2---:R-:W-:-:S05]  /*1900*/  @P1 IMAD.WIDE R8, R103, 0x4, R8 ;  /* 0x0000000467081825 */ /* 0x004fca00078e0208 */
[----:B------:R1:W5:Y:S01]  /*1910*/  @P1 LDG.E R46, desc[UR42][R8.64] ;  /* 0x0000002a082e1981 */ /* 0x000362000c1e1900 */
[----:B0-----:R-:W-:Y:S01]  /*1920*/  ISETP.NE.AND P1, PT, R4, 0x1, PT ;  /* 0x000000010400780c */ /* 0x001fe20003f25270 */
[----:B------:R-:W-:Y:S01]  /*1930*/  IMAD.SHL.U32 R203, R101, 0x80, RZ ;  /* 0x0000008065cb7824 */ /* 0x000fe200078e00ff */
[----:B------:R-:W0:Y:S01]  /*1940*/  LDC.64 R4, c[0x0][0x9e0] ;  /* 0x00027800ff047b82 */ /* 0x000e220000000a00 */
[----:B------:R-:W-:-:S10]  /*1950*/  IMAD.IADD R13, R25, 0x1, -R10 ;  /* 0x00000001190d7824 */ /* 0x000fd400078e0a0a */
[----:B------:R-:W2:Y:S08]  /*1960*/  @P1 LDC R12, c[0x0][0x44c] ;  /* 0x00011300ff0c1b82 */ /* 0x000eb00000000800 */
[----:B------:R-:W4:Y:S01]  /*1970*/  @P1 LDC R11, c[0x0][0x450] ;  /* 0x00011400ff0b1b82 */ /* 0x000f220000000800 */
[----:B0-----:R-:W-:Y:S01]  /*1980*/  ISETP.GE.AND P2, PT, R5, 0x1, PT ;  /* 0x000000010500780c */ /* 0x001fe20003f46270 */
[----:B---3--:R-:W-:-:S02]  /*1990*/  @P0 IMAD.IADD R26, R3, 0x1, -R0 ;  /* 0x00000001031a0824 */ /* 0x008fc400078e0a00 */
[----:B------:R-:W-:Y:S02]  /*19a0*/  VIADD R3, R203, 0x7f ;  /* 0x0000007fcb037836 */ /* 0x000fe40000000000 */
[----:B------:R-:W-:Y:S02]  /*19b0*/  IMAD.IADD R29, R13, 0x1, R26 ;  /* 0x000000010d1d7824 */ /* 0x000fe400078e021a */
[----:B--2---:R-:W-:-:S03]  /*19c0*/  @P1 IMAD.HI.U32 R6, R3, R12, RZ ;  /* 0x0000000c03061227 */ /* 0x004fc600078e00ff */
[C---:B------:R-:W-:Y:S01]  /*19d0*/  IADD3 R210, R29.reuse, 0x1, -R28 ;  /* 0x000000011dd27810 */ /* 0x040fe20007ffe81c */
[----:B------:R-:W-:Y:S01]  /*19e0*/  VIADD R0, R29, 0x5f ;  /* 0x0000005f1d007836 */ /* 0x000fe20000000000 */
[----:B----4-:R-:W-:-:S03]  /*19f0*/  @P1 SHF.R.U32.HI R3, RZ, R11, R6 ;  /* 0x0000000bff031219 */ /* 0x010fc60000011606 */
[----:B------:R-:W-:-:S04]  /*1a00*/  IMAD.HI R0, R0, 0x2aaaaaab, RZ ;  /* 0x2aaaaaab00007827 */ /* 0x000fc800078e02ff */
[----:B------:R-:W-:Y:S01]  /*1a10*/  IMAD.IADD R3, R210, 0x1, R3 ;  /* 0x00000001d2037824 */ /* 0x000fe200078e0203 */
[----:B------:R-:W-:-:S03]  /*1a20*/  SHF.R.U32.HI R47, RZ, 0x1f, R0 ;  /* 0x0000001fff2f7819 */ /* 0x000fc60000011600 */
[----:B------:R-:W-:Y:S01]  /*1a30*/  IMAD.IADD R4, R3, 0x1, R4 ;  /* 0x0000000103047824 */ /* 0x000fe200078e0204 */
[----:B------:R-:W-:Y:S01]  /*1a40*/  LEA.HI.SX32 R47, R0, R47, 0x1c ;  /* 0x0000002f002f7211 */ /* 0x000fe200078fe2ff */
[----:B-1----:R-:W-:Y:S06]  /*1a50*/  @!P2 BRA `(.L_x_11866) ;  /* 0x000000000048a947 */ /* 0x002fec0003800000 */
        /* <DEDUP_REMOVED lines=11> */
.L_x_11868:
[----:B------:R-:W-:-:S13]  /*1b10*/  ISETP.NE.AND P0, PT, R5, 0x1, PT ;  /* 0x000000010500780c */ /* 0x000fda0003f05270 */
[----:B------:R-:W0:Y:S02]  /*1b20*/  @P0 LDC.64 R6, c[0x0][0x9e8] ;  /* 0x00027a00ff060b82 */ /* 0x000e240000000a00 */
[----:B0-----:R-:W-:-:S05]  /*1b30*/  @P0 IMAD.HI.U32 R6, R0, R6, RZ ;  /* 0x0000000600060227 */ /* 0x001fca00078e00ff */
[----:B------:R-:W-:-:S07]  /*1b40*/  @P0 SHF.R.U32.HI R0, RZ, R7, R6 ;  /* 0x00000007ff000219 */ /* 0x000fce0000011606 */
.L_x_11869:
[----:B------:R-:W-:Y:S05]  /*1b50*/  BSYNC B0 ;  /* 0x0000000000007941 */ /* 0x000fea0003800000 */
.L_x_11867:
[----:B------:R-:W-:-:S05]  /*1b60*/  IMAD R3, R0, R5, R5 ;  /* 0x0000000500037224 */ /* 0x000fca00078e0205 */
[----:B------:R-:W-:-:S07]  /*1b70*/  VIMNMX R4, R4, R3, PT ;  /* 0x0000000304047248 */ /* 0x000fce0003fe0100 */
.L_x_11866:
[----:B------:R-:W0:Y:S01]  /*1b80*/  @P1 LDC R6, c[0x0][0x44c] ;  /* 0x00011300ff061b82 */ /* 0x000e220000000800 */
[----:B------:R-:W-:Y:S01]  /*1b90*/  VIADD R4, R4, 0x5f ;  /* 0x0000005f04047836 */ /* 0x000fe20000000000 */
[----:B------:R-:W-:Y:S01]  /*1ba0*/  ULDC UR4, c[0x0][0x9dc] ;  /* 0x0002770000047ab9 */ /* 0x000fe20000000800 */
[----:B------:R-:W-:Y:S02]  /*1bb0*/  IMAD.MOV.U32 R0, RZ, RZ, R203 ;  /* 0x000000ffff007224 */ /* 0x000fe400078e00cb */
[----:B------:R-:W-:-:S03]  /*1bc0*/  IMAD.HI R4, R4, 0x2aaaaaab, RZ ;  /* 0x2aaaaaab04047827 */ /* 0x000fc600078e02ff */
[----:B------:R-:W1:Y:S01]  /*1bd0*/  @P1 LDC R7, c[0x0][0x450] ;  /* 0x00011400ff071b82 */ /* 0x000e620000000800 */
[----:B------:R-:W-:Y:S01]  /*1be0*/  IMAD.IADD R207, R29, 0x1, -R28 ;  /* 0x000000011dcf7824 */ /* 0x000fe200078e0a1c */
[----:B------:R-:W-:-:S04]  /*1bf0*/  SHF.R.U32.HI R3, RZ, 0x1f, R4 ;  /* 0x0000001fff037819 */ /* 0x000fc80000011604 */
[----:B------:R-:W-:-:S04]  /*1c00*/  LEA.HI.SX32 R4, R4, R3, 0x1c ;  /* 0x0000000304047211 */ /* 0x000fc800078fe2ff */
        /* <DEDUP_REMOVED lines=16> */
.L_x_11872:
[----:B------:R-:W-:-:S13]  /*1d10*/  ISETP.NE.AND P0, PT, R5, 0x1, PT ;  /* 0x000000010500780c */ /* 0x000fda0003f05270 */
[----:B------:R-:W0:Y:S02]  /*1d20*/  @P0 LDC.64 R6, c[0x0][0x9e8] ;  /* 0x00027a00ff060b82 */ /* 0x000e240000000a00 */
[----:B0-----:R-:W-:-:S05]  /*1d30*/  @P0 IMAD.HI.U32 R6, R0, R6, RZ ;  /* 0x0000000600060227 */ /* 0x001fca00078e00ff */
[----:B------:R-:W-:-:S07]  /*1d40*/  @P0 SHF.R.U32.HI R0, RZ, R7, R6 ;  /* 0x00000007ff000219 */ /* 0x000fce0000011606 */
.L_x_11873:
[----:B------:R-:W-:Y:S05]  /*1d50*/  BSYNC B0 ;  /* 0x0000000000007941 */ /* 0x000fea0003800000 */
.L_x_11871:
[----:B------:R-:W-:-:S05]  /*1d60*/  IMAD R0, R0, R5, RZ ;  /* 0x0000000500007224 */ /* 0x000fca00078e02ff */
[----:B------:R-:W-:-:S07]  /*1d70*/  VIMNMX R3, R3, R0, !PT ;  /* 0x0000000003037248 */ /* 0x000fce0007fe0100 */
.L_x_11870:
        /* <DEDUP_REMOVED lines=41> */
.L_x_11875:
[----:B------:R-:W-:Y:S05]  /*2010*/  BSYNC B0 ;  /* 0x0000000000007941 */ /* 0x000fea0003800000 */
.L_x_11874:
        /* <DEDUP_REMOVED lines=37> */
.L_x_11878:
[----:B------:R-:W-:Y:S05]  /*2270*/  BSYNC B6 ;  /* 0x0000000000067941 */ /* 0x000fea0003800000 */
.L_x_11877:
        /* <DEDUP_REMOVED lines=20> */
.L_x_11880:
[----:B------:R-:W-:Y:S05]  /*23c0*/  BSYNC B6 ;  /* 0x0000000000067941 */ /* 0x000fea0003800000 */
.L_x_11879:
[----:B------:R-:W-:Y:S01]  /*23d0*/  ULDC.64 UR4, c[0x0][0x9f8] ;  /* 0x00027e0000047ab9 */ /* 0x000fe20000000a00 */
[----:B------:R-:W2:Y:S01]  /*23e0*/  LDL R34, [R1+0x41c] ;  /* 0x00041c0001227983 */ /* 0x000ea20000100800 */
[----:B------:R-:W-:Y:S01]  /*23f0*/  ISETP.NE.U32.AND P0, PT, RZ, UR4, PT ;  /* 0x00000004ff007c0c */ /* 0x000fe2000bf05070 */
[----:B------:R-:W-:Y:S02]  /*2400*/  IMAD.MOV.U32 R0, RZ, RZ, R103 ;  /* 0x000000ffff007224 */ /* 0x000fe400078e0067 */
[----:B------:R-:W3:Y:S01]  /*2410*/  LDL R32, [R1+0x420] ;  /* 0x0004200001207983 */ /* 0x000ee20000100800 */
[----:B------:R-:W-:Y:S01]  /*2420*/  ISETP.NE.AND.EX P0, PT, RZ, UR5, PT, P0 ;  /* 0x00000005ff007c0c */ /* 0x000fe2000bf05300 */
[----:B------:R-:W0:Y:S01]  /*2430*/  LDC R13, c[0x0][0x3f4] ;  /* 0x0000fd00ff0d7b82 */ /* 0x000e220000000800 */
[----:B------:R-:W-:Y:S01]  /*2440*/  SHF.R.S32.HI R6, RZ, 0x1f, R157 ;  /* 0x0000001fff067819 */ /* 0x000fe2000001149d */
[----:B------:R-:W1:Y:S01]  /*2450*/  S2R R33, SR_TID.X ;  /* 0x0000000000217919 */ /* 0x000e620000002100 */
[----:B------:R-:W-:Y:S01]  /*2460*/  ULDC.64 UR4, c[0x0][0x3f8] ;  /* 0x0000fe0000047ab9 */ /* 0x000fe20000000a00 */
[----:B------:R-:W-:-:S08]  /*2470*/  ULDC.64 UR6, c[0x0][0x408] ;  /* 0x0001020000067ab9 */ /* 0x000fd00000000a00 */
[----:B------:R-:W4:Y:S02]  /*2480*/  @P0 LDC.64 R4, c[0x0][0x9f8] ;  /* 0x00027e00ff040b82 */ /* 0x000f240000000a00 */
[----:B----4-:R-:W-:-:S05]  /*2490*/  @P0 IMAD.WIDE R4, R103, 0x4, R4 ;  /* 0x0000000467040825 */ /* 0x010fca00078e0204 */
[----:B------:R4:W3:Y:S01]  /*24a0*/  @P0 LDG.E R0, desc[UR42][R4.64] ;  /* 0x0000002a04000981 */ /* 0x0008e2000c1e1900 */
[--C-:B------:R-:W-:Y:S01]  /*24b0*/  SHF.R.S32.HI R23, RZ, 0x1f, R22.reuse ;  /* 0x0000001fff177819 */ /* 0x100fe20000011416 */
[C---:B------:R-:W-:Y:S01]  /*24c0*/  IMAD R8, R6.reuse, UR4, RZ ;  /* 0x0000000406087c24 */ /* 0x040fe2000f8e02ff */
[----:B-1----:R-:W-:Y:S01]  /*24d0*/  SHF.R.U32.HI R33, RZ, 0x7, R33 ;  /* 0x00000007ff217819 */ /* 0x002fe20000011621 */
[----:B------:R-:W-:Y:S01]  /*24e0*/  IMAD R6, R6, UR6, RZ ;  /* 0x0000000606067c24 */ /* 0x000fe2000f8e02ff */
[----:B0-----:R-:W-:Y:S01]  /*24f0*/  ISETP.GE.AND P1, PT, R16, R13, PT ;  /* 0x0000000d1000720c */ /* 0x001fe20003f26270 */
[----:B------:R-:W-:Y:S01]  /*2500*/  IMAD.WIDE.U32 R30, R157, UR6, R22 ;  /* 0x000000069d1e7c25 */ /* 0x000fe2000f8e0016 */
[----:B------:R-:W-:-:S03]  /*2510*/  ISETP.NE.AND P6, PT, R33, 0x1, PT ;  /* 0x000000012100780c */ /* 0x000fc60003fc5270 */
[C---:B----4-:R-:W-:Y:S01]  /*2520*/  IMAD R5, R157.reuse, UR7, R6 ;  /* 0x000000079d057c24 */ /* 0x050fe2000f8e0206 */
[----:B-----5:R-:W-:Y:S01]  /*2530*/  SHF.R.S32.HI R4, RZ, 0x1f, R46 ;  /* 0x0000001fff047819 */ /* 0x020fe2000001142e */
[----:B------:R-:W-:Y:S01]  /*2540*/  IMAD.WIDE.U32 R44, R157, UR6, R16 ;  /* 0x000000069d2c7c25 */ /* 0x000fe2000f8e0010 */
[----:B------:R-:W-:-:S03]  /*2550*/  SHF.R.U32.HI R6, RZ, 0x3, R194 ;  /* 0x00000003ff067819 */ /* 0x000fc600000116c2 */
[----:B------:R-:W-:Y:S02]  /*2560*/  IMAD.IADD R31, R31, 0x1, R5 ;  /* 0x000000011f1f7824 */ /* 0x000fe400078e0205 */
[----:B------:R-:W-:Y:S02]  /*2570*/  IMAD.IADD R45, R5, 0x1, R45 ;  /* 0x00000001052d7824 */ /* 0x000fe400078e022d */
[----:B------:R-:W-:Y:S02]  /*2580*/  IMAD.IADD R3, R24, 0x1, R25 ;  /* 0x0000000118037824 */ /* 0x000fe400078e0219 */
[----:B------:R-:W-:Y:S02]  /*2590*/  IMAD R5, R4, UR4, RZ ;  /* 0x0000000404057c24 */ /* 0x000fe4000f8e02ff */
[C---:B------:R-:W-:Y:S02]  /*25a0*/  IMAD R7, R157.reuse, UR5, R8 ;  /* 0x000000059d077c24 */ /* 0x040fe4000f8e0208 */
[----:B------:R-:W-:-:S04]  /*25b0*/  IMAD.WIDE.U32 R20, R157, UR4, R22 ;  /* 0x000000049d147c25 */ /* 0x000fc8000f8e0016 */
[----:B------:R-:W-:-:S04]  /*25c0*/  IMAD.WIDE.U32 R24, R157, UR4, R16 ;  /* 0x000000049d187c25 */ /* 0x000fc8000f8e0010 */
[----:B------:R-:W-:Y:S02]  /*25d0*/  IMAD R9, R46, UR5, R5 ;  /* 0x000000052e097c24 */ /* 0x000fe4000f8e0205 */
[----:B------:R-:W-:Y:S02]  /*25e0*/  IMAD.IADD R21, R21, 0x1, R7 ;  /* 0x0000000115157824 */ /* 0x000fe400078e0207 */
[----:B------:R-:W-:Y:S02]  /*25f0*/  IMAD.IADD R25, R7, 0x1, R25 ;  /* 0x0000000107197824 */ /* 0x000fe400078e0219 */
[----:B------:R-:W-:Y:S02]  /*2600*/  IMAD R5, R4, UR6, RZ ;  /* 0x0000000604057c24 */ /* 0x000fe4000f8e02ff */
[----:B------:R-:W-:-:S04]  /*2610*/  IMAD.WIDE.U32 R20, R46, UR4, R20 ;  /* 0x000000042e147c25 */ /* 0x000fc8000f8e0014 */
[----:B------:R-:W-:-:S04]  /*2620*/  IMAD.WIDE.U32 R24, R46, UR4, R24 ;  /* 0x000000042e187c25 */ /* 0x000fc8000f8e0018 */
[C---:B------:R-:W-:Y:S01]  /*2630*/  IMAD R11, R46.reuse, UR7, R5 ;  /* 0x000000072e0b7c24 */ /* 0x040fe2000f8e0205 */
[----:B------:R-:W-:Y:S01]  /*2640*/  SEL R5, R13, RZ, P1 ;  /* 0x000000ff0d057207 */ /* 0x000fe20000800000 */
[----:B------:R-:W-:-:S04]  /*2650*/  IMAD.WIDE.U32 R30, R46, UR6, R30 ;  /* 0x000000062e1e7c25 */ /* 0x000fc8000f8e001e */
[----:B------:R-:W-:Y:S01]  /*2660*/  IMAD.WIDE.U32 R44, R46, UR6, R44 ;  /* 0x000000062e2c7c25 */ /* 0x000fe2000f8e002c */
[----:B------:R-:W-:Y:S05]  /*2670*/  @!P6 WARPSYNC.ALL ;  /* 0x000000000000e948 */ /* 0x000fea0003800000 */
[----:B------:R-:W-:Y:S01]  /*2680*/  ULDC UR4, c[0x0][0x2f4] ;  /* 0x0000bd0000047ab9 */ /* 0x000fe20000000800 */
[----:B------:R-:W-:Y:S01]  /*2690*/  IMAD.IADD R5, R16, 0x1, R5 ;  /* 0x0000000110057824 */ /* 0x000fe200078e0205 */
[----:B------:R-:W-:Y:S01]  /*26a0*/  ISETP.GE.AND P2, PT, R18, UR4, PT ;  /* 0x0000000412007c0c */ /* 0x000fe2000bf46270 */
[----:B------:R-:W-:Y:S02]  /*26b0*/  IMAD.MOV.U32 R53, RZ, RZ, 0x20 ;  /* 0x00000020ff357424 */ /* 0x000fe400078e00ff */
[----:B------:R-:W-:Y:S01]  /*26c0*/  IMAD.IADD R59, R21, 0x1, R9 ;  /* 0x00000001153b7824 */ /* 0x000fe200078e0209 */
[----:B------:R-:W-:Y:S01]  /*26d0*/  SEL R4, RZ, 0xffffffff, P2 ;  /* 0xffffffffff047807 */ /* 0x000fe20001000000 */
[----:B------:R-:W-:-:S02]  /*26e0*/  IMAD.IADD R60, R9, 0x1, R25 ;  /* 0x00000001093c7824 */ /* 0x000fc400078e0219 */
[----:B------:R-:W-:Y:S02]  /*26f0*/  IMAD.IADD R61, R31, 0x1, R11 ;  /* 0x000000011f3d7824 */ /* 0x000fe400078e020b */
[----:B------:R-:W-:Y:S01]  /*2700*/  IMAD.SHL.U32 R13, R4, 0x2, RZ ;  /* 0x00000002040d7824 */ /* 0x000fe200078e00ff */
[----:B------:R-:W-:Y:S01]  /*2710*/  SHF.R.S32.HI R4, RZ, 0x1f, R5 ;  /* 0x0000001fff047819 */ /* 0x000fe20000011405 */
[----:B------:R-:W-:-:S03]  /*2720*/  IMAD.IADD R62, R11, 0x1, R45 ;  /* 0x000000010b3e7824 */ /* 0x000fc600078e022d */
[----:B------:R-:W-:-:S04]  /*2730*/  LEA.HI R5, R4, R5, RZ, 0x3 ;  /* 0x0000000504057211 */ /* 0x000fc800078f18ff */
[--C-:B------:R-:W-:Y:S02]  /*2740*/  LOP3.LUT R4, R194, 0x38, R5.reuse, 0xf8, !PT ;  /* 0x00000038c2047812 */ /* 0x100fe400078ef805 */
[----:B------:R-:W-:Y:S02]  /*2750*/  SHF.R.S32.HI R64, RZ, 0x3, R5 ;  /* 0x00000003ff407819 */ /* 0x000fe40000011405 */
[----:B------:R-:W-:-:S05]  /*2760*/  LOP3.LUT R4, R4, R6, RZ, 0x3c, !PT ;  /* 0x0000000604047212 */ /* 0x000fca00078e3cff */
[----:B------:R-:W-:Y:S02]  /*2770*/  IMAD.IADD R66, R199, 0x1, R4 ;  /* 0x00000001c7427824 */ /* 0x000fe400078e0204 */
[C---:B--2---:R-:W-:Y:S01]  /*2780*/  IMAD.SHL.U32 R52, R34.reuse, 0x40, RZ ;  /* 0x0000004022347824 */ /* 0x044fe200078e00ff */
[----:B------:R-:W-:Y:S01]  /*2790*/  @!P6 BAR.SYNC.DEFER_BLOCKING 0x9, 0x100 ;  /* 0x024400000000eb1d */ /* 0x000fe20000010000 */
[----:B------:R-:W-:Y:S01]  /*27a0*/  LOP3.LUT P0, RZ, R34, 0x4, RZ, 0xc0, !PT ;  /* 0x0000000422ff7812 */ /* 0x000fe2000780c0ff */
[----:B---3--:R-:W-:Y:S02]  /*27b0*/  IMAD R57, R32, 0x40, R157 ;  /* 0x0000004020397824 */ /* 0x008fe400078e029d */
[----:B------:R-:W-:Y:S02]  /*27c0*/  LOP3.LUT R52, R52, 0x1c0, RZ, 0xc0, !PT ;  /* 0x000001c034347812 */ /* 0x000fe400078ec0ff */
[----:B------:R-:W-:Y:S02]  /*27d0*/  SEL R53, R53, 0xffffffe0, !P0 ;  /* 0xffffffe035357807 */ /* 0x000fe40004000000 */
[----:B------:R-:W-:-:S02]  /*27e0*/  SHF.R.U32.HI R54, RZ, 0x3, R52 ;  /* 0x00000003ff367819 */ /* 0x000fc40000011634 */
[----:B------:R-:W-:Y:S02]  /*27f0*/  LOP3.LUT R7, R52, 0x18, R16, 0xf8, !PT ;  /* 0x0000001834077812 */ /* 0x000fe400078ef810 */
[----:B------:R-:W-:Y:S02]  /*2800*/  ISETP.GE.AND P0, PT, R16, UR4, PT ;  /* 0x0000000410007c0c */ /* 0x000fe4000bf06270 */
[----:B------:R-:W-:Y:S02]  /*2810*/  LOP3.LUT R7, R7, R54, RZ, 0x3c, !PT ;  /* 0x0000003607077212 */ /* 0x000fe400078e3cff */
[----:B------:R-:W-:-:S03]  /*2820*/  SEL R56, RZ, 0x1, P0 ;  /* 0x00000001ff387807 */ /* 0x000fc60000000000 */
[----:B------:R-:W-:Y:S01]  /*2830*/  IMAD R55, R198, 0x200, R7 ;  /* 0x00000200c6377824 */ /* 0x000fe200078e0207 */
[----:B------:R-:W-:Y:S02]  /*2840*/  LOP3.LUT R7, R52, 0x38, R5, 0xf8, !PT ;  /* 0x0000003834077812 */ /* 0x000fe400078ef805 */
[----:B------:R-:W-:Y:S01]  /*2850*/  LOP3.LUT R56, R13, 0x2, R56, 0xe2, !PT ;  /* 0x000000020d387812 */ /* 0x000fe200078ee238 */
[----:B------:R-:W-:Y:S01]  /*2860*/  IMAD.IADD R58, R53, 0x1, R55 ;  /* 0x00000001353a7824 */ /* 0x000fe200078e0237 */
[----:B------:R-:W-:-:S05]  /*2870*/  LOP3.LUT R7, R7, R54, RZ, 0x3c, !PT ;  /* 0x0000003607077212 */ /* 0x000fca00078e3cff */
[----:B------:R-:W-:Y:S01]  /*2880*/  IMAD R65, R198, 0x200, R7 ;  /* 0x00000200c6417824 */ /* 0x000fe200078e0207 */
[----:B------:R-:W-:-:S07]  /*2890*/  SHF.R.S32.HI R63, RZ, 0x1f, R0 ;  /* 0x0000001fff3f7819 */ /* 0x000fce0000011400 */
.L_x_11936:
        /* <DEDUP_REMOVED lines=26> */
[----:B------:R-:W-:Y:S05]  /*2a40*/  YIELD ;  /* 0x0000000000007946 */ /* 0x000fea0003800000 */
[----:B------:R-:W-:Y:S01]  /*2a50*/  IMAD R73, R73, R6, R12 ;  /* 0x0000000649497224 */ /* 0x000fe200078e020c */
[----:B------:R-:W-:Y:S01]  /*2a60*/  BSSY B0, `(.L_x_11881) ;  /* 0x000030b000007945 */ /* 0x000fe20003800000 */
[C---:B------:R-:W-:Y:S01]  /*2a70*/  IMAD R82, R19.reuse, 0x1800, R55 ;  /* 0x0000180013527824 */ /* 0x040fe200078e0237 */
[----:B------:R-:W-:Y:S01]  /*2a80*/  ISETP.GT.AND P2, PT, R50, R51, PT ;  /* 0x000000333200720c */ /* 0x000fe20003f44270 */
[----:B------:R-:W-:-:S02]  /*2a90*/  IMAD R6, R19, 0x1800, R58 ;  /* 0x0000180013067824 */ /* 0x000fc400078e023a */
[--C-:B------:R-:W-:Y:S02]  /*2aa0*/  IMAD R82, R82, 0x2, R49.reuse ;  /* 0x0000000252527824 */ /* 0x100fe400078e0231 */
[----:B------:R-:W-:Y:S01]  /*2ab0*/  IMAD R81, R6, 0x2, R49 ;  /* 0x0000000206517824 */ /* 0x000fe200078e0231 */
[----:B0-----:R-:W-:Y:S07]  /*2ac0*/  @!P0 BRA `(.L_x_11882) ;  /* 0x0000002c00008947 */ /* 0x001fee0003800000 */
[----:B------:R-:W-:Y:S01]  /*2ad0*/  SHF.R.S32.HI R74, RZ, 0x1f, R73 ;  /* 0x0000001fff4a7819 */ /* 0x000fe20000011449 */
[----:B------:R-:W-:Y:S01]  /*2ae0*/  ULDC.64 UR4, c[0x0][0x300] ;  /* 0x0000c00000047ab9 */ /* 0x000fe20000000a00 */
[----:B------:R-:W0:Y:S01]  /*2af0*/  LDC.64 R10, c[0x0][0x3f8] ;  /* 0x0000fe00ff0a7b82 */ /* 0x000e220000000a00 */
[C---:B------:R-:W-:Y:S01]  /*2b00*/  IMAD.WIDE.U32 R4, R73.reuse, UR4, RZ ;  /* 0x0000000449047c25 */ /* 0x040fe2000f8e00ff */
[----:B-----5:R-:W-:Y:S01]  /*2b10*/  SHF.R.S32.HI R75, RZ, 0x1f, R72 ;  /* 0x0000001fff4b7819 */ /* 0x020fe20000011448 */
[----:B------:R-:W-:Y:S02]  /*2b20*/  ULDC.U8 UR6, c[0x0][0x410] ;  /* 0x0001040000067ab9 */ /* 0x000fe40000000000 */
[----:B------:R-:W-:Y:S01]  /*2b30*/  IMAD R6, R74, UR4, RZ ;  /* 0x000000044a067c24 */ /* 0x000fe2000f8e02ff */
[----:B------:R-:W-:Y:S02]  /*2b40*/  ISETP.NE.AND P0, PT, RZ, UR6, PT ;  /* 0x00000006ff007c0c */ /* 0x000fe4000bf05270 */
[----:B------:R-:W1:Y:S01]  /*2b50*/  LDC.64 R12, c[0x0][0x408] ;  /* 0x00010200ff0c7b82 */ /* 0x000e620000000a00 */
[----:B------:R-:W-:Y:S01]  /*2b60*/  IMAD R7, R73, UR5, R6 ;  /* 0x0000000549077c24 */ /* 0x000fe2000f8e0206 */
[----:B------:R-:W-:-:S03]  /*2b70*/  ULDC.64 UR4, c[0x0][0x310] ;  /* 0x0000c40000047ab9 */ /* 0x000fc60000000a00 */
[----:B------:R-:W-:Y:S02]  /*2b80*/  IMAD.IADD R5, R5, 0x1, R7 ;  /* 0x0000000105057824 */ /* 0x000fe400078e0207 */
[----:B------:R-:W-:Y:S02]  /*2b90*/  IMAD R7, R75, UR4, RZ ;  /* 0x000000044b077c24 */ /* 0x000fe4000f8e02ff */
[----:B------:R-:W-:-:S04]  /*2ba0*/  IMAD.WIDE.U32 R4, R72, UR4, R4 ;  /* 0x0000000448047c25 */ /* 0x000fc8000f8e0004 */
[----:B------:R-:W-:Y:S01]  /*2bb0*/  IMAD R7, R72, UR5, R7 ;  /* 0x0000000548077c24 */ /* 0x000fe2000f8e0207 */
[----:B------:R-:W-:Y:S01]  /*2bc0*/  ULDC.64 UR4, c[0x0][0x308] ;  /* 0x0000c20000047ab9 */ /* 0x000fe20000000a00 */
[----:B0-----:R-:W-:-:S04]  /*2bd0*/  IMAD.WIDE.U32 R14, R50, R10, RZ ;  /* 0x0000000a320e7225 */ /* 0x001fc800078e00ff */
[----:B------:R-:W-:Y:S01]  /*2be0*/  IMAD.IADD R5, R5, 0x1, R7 ;  /* 0x0000000105057824 */ /* 0x000fe200078e0207 */
[----:B------:R-:W-:Y:S01]  /*2bf0*/  SHF.R.S32.HI R7, RZ, 0x1f, R50 ;  /* 0x0000001fff077819 */ /* 0x000fe20000011432 */
[----:B------:R-:W-:-:S04]  /*2c00*/  IMAD.WIDE.U32 R4, R156, UR4, R4 ;  /* 0x000000049c047c25 */ /* 0x000fc8000f8e0004 */
[----:B------:R-:W-:Y:S01]  /*2c10*/  IMAD R5, R156, UR5, R5 ;  /* 0x000000059c057c24 */ /* 0x000fe2000f8e0205 */
[----:B------:R-:W-:Y:S01]  /*2c20*/  ULDC.64 UR4, c[0x0][0x2e8] ;  /* 0x0000ba0000047ab9 */ /* 0x000fe20000000a00 */
[C---:B------:R-:W-:Y:S01]  /*2c30*/  IMAD R6, R7.reuse, R10, RZ ;  /* 0x0000000a07067224 */ /* 0x040fe200078e02ff */
[----:B------:R-:W-:Y:S01]  /*2c40*/  LEA R77, P3, R4, UR4, 0x1 ;  /* 0x00000004044d7c11 */ /* 0x000fe2000f8608ff */
[-C--:B-1----:R-:W-:Y:S02]  /*2c50*/  IMAD R7, R7, R12.reuse, RZ ;  /* 0x0000000c07077224 */ /* 0x082fe400078e02ff */
[----:B------:R-:W-:Y:S01]  /*2c60*/  IMAD.WIDE.U32 R68, R50, R12, RZ ;  /* 0x0000000c32447225 */ /* 0x000fe200078e00ff */
[----:B------:R-:W-:-:S03]  /*2c70*/  LEA.HI.X R78, R4, UR5, R5, 0x1, P3 ;  /* 0x00000005044e7c11 */ /* 0x000fc600098f0c05 */
[C---:B------:R-:W-:Y:S02]  /*2c80*/  IMAD R67, R50.reuse, R11, R6 ;  /* 0x0000000b32437224 */ /* 0x040fe400078e0206 */
[----:B------:R-:W-:Y:S02]  /*2c90*/  IMAD R7, R50, R13, R7 ;  /* 0x0000000d32077224 */ /* 0x000fe400078e0207 */
[----:B------:R-:W-:Y:S02]  /*2ca0*/  IMAD.IADD R67, R15, 0x1, R67 ;  /* 0x000000010f437824 */ /* 0x000fe400078e0243 */
        /* <DEDUP_REMOVED lines=9> */
[----:B------:R-:W-:Y:S02]  /*2d40*/  CS2R R70, SRZ ;  /* 0x0000000000467805 */ /* 0x000fe4000001ff00 */
[----:B------:R-:W-:-:S13]  /*2d50*/  ISETP.GE.AND P0, PT, R157, R76, PT ;  /* 0x0000004c9d00720c */ /* 0x000fda0003f06270 */
[----:B------:R-:W-:Y:S05]  /*2d60*/  @P0 BRA `(.L_x_11885) ;  /* 0x0000000000680947 */ /* 0x000fea0003800000 */
[----:B------:R-:W-:Y:S01]  /*2d70*/  IMAD.MOV.U32 R4, RZ, RZ, R20 ;  /* 0x000000ffff047224 */ /* 0x000fe200078e0014 */
[----:B------:R-:W-:Y:S01]  /*2d80*/  ULDC.64 UR4, c[0x0][0x3e8] ;  /* 0x0000fa0000047ab9 */ /* 0x000fe20000000a00 */
[----:B------:R-:W-:Y:S01]  /*2d90*/  IMAD.MOV.U32 R5, RZ, RZ, R59 ;  /* 0x000000ffff057224 */ /* 0x000fe200078e003b */
[----:B------:R-:W-:Y:S01]  /*2da0*/  ISETP.GE.AND P4, PT, R186, R79, PT ;  /* 0x0000004fba00720c */ /* 0x000fe20003f86270 */
[----:B------:R-:W-:Y:S01]  /*2db0*/  IMAD R33, R67, 0x60, RZ ;  /* 0x0000006043217824 */ /* 0x000fe200078e02ff */
[----:B------:R-:W-:Y:S01]  /*2dc0*/  CS2R R42, SRZ ;  /* 0x00000000002a7805 */ /* 0x000fe2000001ff00 */
[----:B------:R-:W-:Y:S01]  /*2dd0*/  IMAD.WIDE.U32 R6, R14, 0x60, R4 ;  /* 0x000000600e067825 */ /* 0x000fe200078e0004 */
[----:B------:R-:W-:Y:S02]  /*2de0*/  CS2R R38, SRZ ;  /* 0x0000000000267805 */ /* 0x000fe4000001ff00 */
[----:B------:R-:W-:Y:S02]  /*2df0*/  CS2R R70, SRZ ;  /* 0x0000000000467805 */ /* 0x000fe4000001ff00 */
[----:B------:R-:W-:Y:S01]  /*2e00*/  CS2R R40, SRZ ;  /* 0x0000000000287805 */ /* 0x000fe2000001ff00 */
[----:B------:R-:W-:Y:S01]  /*2e10*/  IMAD.IADD R5, R7, 0x1, R33 ;  /* 0x0000000107057824 */ /* 0x000fe200078e0221 */
[----:B------:R-:W-:Y:S01]  /*2e20*/  LEA R4, P3, R6, UR4, 0x1 ;  /* 0x0000000406047c11 */ /* 0x000fe2000f8608ff */
[----:B------:R-:W-:-:S02]  /*2e30*/  IMAD.MOV.U32 R32, RZ, RZ, R30 ;  /* 0x000000ffff207224 */ /* 0x000fc400078e001e */
[----:B------:R-:W-:Y:S01]  /*2e40*/  IMAD.MOV.U32 R33, RZ, RZ, R61 ;  /* 0x000000ffff217224 */ /* 0x000fe200078e003d */
[----:B------:R-:W-:Y:S01]  /*2e50*/  LEA.HI.X R5, R6, UR5, R5, 0x1, P3 ;  /* 0x0000000506057c11 */ /* 0x000fe200098f0c05 */
[----:B------:R-:W-:Y:S01]  /*2e60*/  IMAD R7, R80, 0x60, RZ ;  /* 0x0000006050077824 */ /* 0x000fe200078e02ff */
[----:B------:R-:W-:Y:S01]  /*2e70*/  ISETP.GE.AND P3, PT, R22, R79, PT ;  /* 0x0000004f1600720c */ /* 0x000fe20003f66270 */
[----:B------:R-:W-:Y:S01]  /*2e80*/  IMAD.WIDE.U32 R32, R68, 0x60, R32 ;  /* 0x0000006044207825 */ /* 0x000fe200078e0020 */
[----:B------:R-:W-:Y:S01]  /*2e90*/  ULDC.64 UR4, c[0x0][0x400] ;  /* 0x0001000000047ab9 */ /* 0x000fe20000000a00 */
[----:B------:R0:W5:Y:S02]  /*2ea0*/  @!P4 LDG.E.64 R38, desc[UR42][R4.64+0x20] ;  /* 0x0000202a0426c981 */ /* 0x000164000c1e1b00 */
[----:B------:R-:W-:Y:S01]  /*2eb0*/  IMAD.IADD R7, R33, 0x1, R7 ;  /* 0x0000000121077824 */ /* 0x000fe200078e0207 */
[----:B------:R-:W-:-:S04]  /*2ec0*/  LEA R6, P5, R32, UR4, 0x1 ;  /* 0x0000000420067c11 */ /* 0x000fc8000f8a08ff */
[----:B------:R-:W-:-:S03]  /*2ed0*/  LEA.HI.X R7, R32, UR5, R7, 0x1, P5 ;  /* 0x0000000520077c11 */ /* 0x000fc6000a8f0c07 */
[----:B------:R0:W5:Y:S04]  /*2ee0*/  @!P3 LDG.E.64 R42, desc[UR42][R4.64] ;  /* 0x0000002a042ab981 */ /* 0x000168000c1e1b00 */
[----:B------:R0:W5:Y:S04]  /*2ef0*/  @!P3 LDG.E.64 R70, desc[UR42][R6.64] ;  /* 0x0000002a0646b981 */ /* 0x000168000c1e1b00 */
[----:B------:R0:W5:Y:S02]  /*2f00*/  @!P4 LDG.E.64 R40, desc[UR42][R6.64+0x20] ;  /* 0x0000202a0628c981 */ /* 0x000164000c1e1b00 */
.L_x_11885:
[----:B------:R-:W-:Y:S05]  /*2f10*/  BSYNC B1 ;  /* 0x0000000000017941 */ /* 0x000fea0003800000 */
.L_x_11884:
[----:B0-----:R-:W-:Y:S01]  /*2f20*/  VIADD R4, R157, 0x40 ;  /* 0x000000409d047836 */ /* 0x001fe20000000000 */
[----:B------:R-:W-:Y:S01]  /*2f30*/  BSSY B1, `(.L_x_11886) ;  /* 0x0000024000017945 */ /* 0x000fe20003800000 */
[----:B------:R-:W-:Y:S02]  /*2f40*/  CS2R R34, SRZ ;  /* 0x0000000000227805 */ /* 0x000fe4000001ff00 */
[----:B------:R-:W-:Y:S01]  /*2f50*/  CS2R R32, SRZ ;  /* 0x0000000000207805 */ /* 0x000fe2000001ff00 */
[----:B-----5:R-:W-:Y:S01]  /*2f60*/  IMAD.MOV.U32 R83, RZ, RZ, R38 ;  /* 0x000000ffff537224 */ /* 0x020fe200078e0026 */
[----:B------:R-:W-:Y:S01]  /*2f70*/  ISETP.GE.AND P4, PT, R4, R76, PT ;  /* 0x0000004c0400720c */ /* 0x000fe20003f86270 */
[----:B------:R-:W-:Y:S01]  /*2f80*/  IMAD.MOV.U32 R84, RZ, RZ, R39 ;  /* 0x000000ffff547224 */ /* 0x000fe200078e0027 */
[----:B------:R-:W-:-:S11]  /*2f90*/  CS2R R36, SRZ ;  /* 0x0000000000247805 */ /* 0x000fd6000001ff00 */
[----:B------:R-:W-:Y:S05]  /*2fa0*/  @P4 BRA `(.L_x_11887) ;  /* 0x0000000000704947 */ /* 0x000fea0003800000 */
[C---:B------:R-:W-:Y:S01]  /*2fb0*/  SHF.L.U64.HI R5, R10.reuse, 0x6, R11 ;  /* 0x000000060a057819 */ /* 0x040fe2000001020b */
[----:B------:R-:W-:Y:S01]  /*2fc0*/  IMAD.SHL.U32 R4, R10, 0x40, RZ ;  /* 0x000000400a047824 */ /* 0x000fe200078e00ff */
[C---:B------:R-:W-:Y:S01]  /*2fd0*/  SHF.L.U64.HI R7, R12.reuse, 0x6, R13 ;  /* 0x000000060c077819 */ /* 0x040fe2000001020d */
[----:B------:R-:W-:Y:S01]  /*2fe0*/  IMAD.SHL.U32 R6, R12, 0x40, RZ ;  /* 0x000000400c067824 */ /* 0x000fe200078e00ff */
[----:B------:R-:W-:Y:S01]  /*2ff0*/  ULDC.64 UR4, c[0x0][0x3e8] ;  /* 0x0000fa0000047ab9 */ /* 0x000fe20000000a00 */
[----:B------:R-:W-:Y:S01]  /*3000*/  IMAD.WIDE.U32 R4, R14, 0x60, R4 ;  /* 0x000000600e047825 */ /* 0x000fe200078e0004 */
[----:B------:R-:W-:Y:S01]  /*3010*/  ULDC.64 UR6, c[0x0][0x400] ;  /* 0x0001000000067ab9 */ /* 0x000fe20000000a00 */
[----:B------:R-:W-:Y:S02]  /*3020*/  CS2R R34, SRZ ;  /* 0x0000000000227805 */ /* 0x000fe4000001ff00 */
[----:B------:R-:W-:Y:S01]  /*3030*/  CS2R R36, SRZ ;  /* 0x0000000000247805 */ /* 0x000fe2000001ff00 */
[----:B------:R-:W-:Y:S01]  /*3040*/  IMAD.WIDE.U32 R6, R68, 0x60, R6 ;  /* 0x0000006044067825 */ /* 0x000fe200078e0006 */
[----:B------:R-:W-:-:S02]  /*3050*/  IADD3 R9, P3, R20, R4, RZ ;  /* 0x0000000414097210 */ /* 0x000fc40007f7e0ff */
[----:B------:R-:W-:Y:S01]  /*3060*/  CS2R R32, SRZ ;  /* 0x0000000000207805 */ /* 0x000fe2000001ff00 */
[----:B------:R-:W-:Y:S01]  /*3070*/  IMAD R10, R67, 0x60, RZ ;  /* 0x00000060430a7824 */ /* 0x000fe200078e02ff */
[----:B------:R-:W-:Y:S01]  /*3080*/  IADD3 R8, P5, R30, R6, RZ ;  /* 0x000000061e087210 */ /* 0x000fe20007fbe0ff */
[----:B------:R-:W-:-:S03]  /*3090*/  IMAD R80, R80, 0x60, RZ ;  /* 0x0000006050507824 */ /* 0x000fc600078e02ff */
[----:B------:R-:W-:Y:S02]  /*30a0*/  IADD3.X R10, R59, R10, R5, P3, !PT ;  /* 0x0000000a3b0a7210 */ /* 0x000fe40001ffe405 */
[----:B------:R-:W-:Y:S02]  /*30b0*/  IADD3.X R7, R61, R80, R7, P5, !PT ;  /* 0x000000503d077210 */ /* 0x000fe40002ffe407 */
[C---:B------:R-:W-:Y:S02]  /*30c0*/  LEA R4, P3, R9.reuse, UR4, 0x1 ;  /* 0x0000000409047c11 */ /* 0x040fe4000f8608ff */
[C---:B------:R-:W-:Y:S02]  /*30d0*/  LEA R6, P5, R8.reuse, UR6, 0x1 ;  /* 0x0000000608067c11 */ /* 0x040fe4000f8a08ff */
[----:B------:R-:W-:Y:S02]  /*30e0*/  LEA.HI.X R5, R9, UR5, R10, 0x1, P3 ;  /* 0x0000000509057c11 */ /* 0x000fe400098f0c0a */
[----:B------:R-:W-:-:S02]  /*30f0*/  LEA.HI.X R7, R8, UR7, R7, 0x1, P5 ;  /* 0x0000000708077c11 */ /* 0x000fc4000a8f0c07 */
[----:B------:R-:W-:Y:S02]  /*3100*/  CS2R R8, SRZ ;  /* 0x0000000000087805 */ /* 0x000fe4000001ff00 */
[-C--:B------:R-:W-:Y:S02]  /*3110*/  ISETP.GE.AND P3, PT, R22, R79.reuse, PT ;  /* 0x0000004f1600720c */ /* 0x080fe40003f66270 */
[----:B------:R-:W-:-:S11]  /*3120*/  ISETP.GE.AND P5, PT, R186, R79, PT ;  /* 0x0000004fba00720c */ /* 0x000fd60003fa6270 */
[----:B------:R0:W5:Y:S04]  /*3130*/  @!P3 LDG.E.64 R34, desc[UR42][R4.64] ;  /* 0x0000002a0422b981 */ /* 0x000168000c1e1b00 */
[----:B------:R0:W5:Y:S04]  /*3140*/  @!P5 LDG.E.64 R8, desc[UR42][R4.64+0x20] ;  /* 0x0000202a0408d981 */ /* 0x000168000c1e1b00 */
[----:B------:R0:W5:Y:S04]  /*3150*/  @!P3 LDG.E.64 R36, desc[UR42][R6.64] ;  /* 0x0000002a0624b981 */ /* 0x000168000c1e1b00 */
[----:B------:R0:W5:Y:S02]  /*3160*/  @!P5 LDG.E.64 R32, desc[UR42][R6.64+0x20] ;  /* 0x0000202a0620d981 */ /* 0x000164000c1e1b00 */
.L_x_11887:
[----:B------:R-:W-:Y:S05]  /*3170*/  BSYNC B1 ;  /* 0x0000000000017941 */ /* 0x000fea0003800000 */
.L_x_11886:
[----:B------:R-:W-:Y:S01]  /*3180*/  ULOP3.LUT UR4, UR36, 0x1, URZ, 0xfc, !UPT ;  /* 0x0000000124047892 */ /* 0x000fe2000f8efc3f */
[----:B0-----:R-:W-:Y:S01]  /*3190*/  IMAD.MOV.U32 R4, RZ, RZ, R42 ;  /* 0x000000ffff047224 */ /* 0x001fe200078e002a */
[----:B------:R-:W-:Y:S01]  /*31a0*/  PRMT R87, R87, 0x5410, R83 ;  /* 0x0000541057577816 */ /* 0x000fe20000000053 */
[----:B------:R-:W-:Y:S01]  /*31b0*/  IMAD.MOV.U32 R5, RZ, RZ, R43 ;  /* 0x000000ffff057224 */ /* 0x000fe200078e002b */
[----:B------:R-:W-:Y:S01]  /*31c0*/  UISETP.NE.AND UP0, UPT, UR4, 0x3, UPT ;  /* 0x000000030400788c */ /* 0x000fe2000bf05270 */
[----:B------:R-:W-:Y:S01]  /*31d0*/  IMAD.MOV.U32 R6, RZ, RZ, R40 ;  /* 0x000000ffff067224 */ /* 0x000fe200078e0028 */
[----:B------:R-:W-:Y:S01]  /*31e0*/  PRMT R86, R84, 0x7610, R86 ;  /* 0x0000761054567816 */ /* 0x000fe20000000056 */
[----:B-----5:R-:W-:Y:S01]  /*31f0*/  IMAD.MOV.U32 R7, RZ, RZ, R8 ;  /* 0x000000ffff077224 */ /* 0x020fe200078e0008 */
[----:B------:R-:W-:Y:S01]  /*3200*/  PRMT R92, R4, 0x5410, R5 ;  /* 0x00005410045c7816 */ /* 0x000fe20000000005 */
[----:B------:R-:W-:Y:S01]  /*3210*/  IMAD.MOV.U32 R4, RZ, RZ, R41 ;  /* 0x000000ffff047224 */ /* 0x000fe200078e0029 */
[----:B------:R-:W-:Y:S01]  /*3220*/  PRMT R87, R6, 0x7610, R87 ;  /* 0x0000761006577816 */ /* 0x000fe20000000057 */
[----:B------:R-:W-:Y:S01]  /*3230*/  IMAD.MOV.U32 R5, RZ, RZ, R70 ;  /* 0x000000ffff057224 */ /* 0x000fe200078e0046 */
[----:B------:R-:W-:Y:S01]  /*3240*/  PLOP3.LUT P3, PT, PT, PT, UP0, 0x80, 0x0 ;  /* 0x000000000000781c */ /* 0x000fe20003f6f008 */
        /* <DEDUP_REMOVED lines=17> */
.L_x_11888:
[----:B------:R-:W-:Y:S01]  /*3360*/  IMAD R67, R19, 0x8, R2 ;  /* 0x0000000813437824 */ /* 0x000fe200078e0202 */
[----:B------:R-:W-:Y:S01]  /*3370*/  SHF.L.U32 R80, R185, 0x1f, RZ ;  /* 0x0000001fb9507819 */ /* 0x000fe200000006ff */
[----:B------:R-:W-:Y:S03]  /*3380*/  BSSY B1, `(.L_x_11889) ;  /* 0x0000003000017945 */ /* 0x000fe60003800000 */
[----:B------:R-:W0:Y:S02]  /*3390*/  SYNCS.PHASECHK.TRANS64.TRYWAIT P5, [R67+URZ+0x22890], R80 ;  /* 0x02289050430075a7 */ /* 0x000e2400080a017f */
[----:B0-----:R-:W-:Y:S05]  /*33a0*/  @!P5 BRA `(.L_x_11890) ;  /* 0x00000298002cd947 */ /* 0x001fea0003800000 */
.L_x_12248:
[----:B------:R-:W-:Y:S05]  /*33b0*/  BSYNC B1 ;  /* 0x0000000000017941 */ /* 0x000fea0003800000 */
.L_x_11889:
[----:B------:R-:W-:-:S03]  /*33c0*/  UMOV UR4, 0xffffffff ;  /* 0xffffffff00047882 */ /* 0x000fc60000000000 */
[----:B------:R-:W-:Y:S05]  /*33d0*/  BRA.DIV UR4, `(.L_x_11891) ;  /* 0x0000029a04347947 */ /* 0x000fea000b800000 */
[----:B------:R1:W2:Y:S04]  /*33e0*/  SHFL.IDX PT, R69, R78, RZ, 0x1c1f ;  /* 0x001c1fff4e457589 */ /* 0x0002a800000e0000 */
[----:B------:R1:W3:Y:S02]  /*33f0*/  SHFL.IDX PT, R14, R77, RZ, 0x1c1f ;  /* 0x001c1fff4d0e7589 */ /* 0x0002e400000e0000 */
.L_x_12252:
[----:B------:R-:W-:Y:S04]  /*3400*/  BSSY B1, `(.L_x_11892) ;  /* 0x000006b000017945 */ /* 0x000fe80003800000 */
[----:B------:R-:W-:Y:S05]  /*3410*/  @P0 BRA `(.L_x_11893) ;  /* 0x0000000400a40947 */ /* 0x000fea0003800000 */
[----:B------:R-:W-:Y:S01]  /*3420*/  LOP3.LUT R4, R56, 0x1, RZ, 0xc0, !PT ;  /* 0x0000000138047812 */ /* 0x000fe200078ec0ff */
[----:B------:R-:W-:Y:S03]  /*3430*/  BSSY B2, `(.L_x_11894) ;  /* 0x0000034000027945 */ /* 0x000fe60003800000 */
[----:B------:R-:W-:-:S13]  /*3440*/  ISETP.NE.U32.AND P0, PT, R4, 0x1, PT ;  /* 0x000000010400780c */ /* 0x000fda0003f05070 */
[----:B------:R-:W-:Y:S05]  /*3450*/  @P0 BRA `(.L_x_11895) ;  /* 0x0000000000c40947 */ /* 0x000fea0003800000 */
[----:B------:R4:W0:Y:S01]  /*3460*/  LDS.128 R4, [R82] ;  /* 0x0000000052047984 */ /* 0x0008220000000c00 */
[----:B------:R-:W-:Y:S01]  /*3470*/  ISETP.GE.AND P5, PT, R22, R79, PT ;  /* 0x0000004f1600720c */ /* 0x000fe20003fa6270 */
[----:B------:R-:W-:Y:S01]  /*3480*/  BSSY B3, `(.L_x_11896) ;  /* 0x000002d000037945 */ /* 0x000fe20003800000 */
[----:B---3--:R-:W-:-:S04]  /*3490*/  LEA R10, P0, R16, R14, 0x1 ;  /* 0x0000000e100a7211 */ /* 0x008fc800078008ff */
[----:B--2---:R-:W-:-:S07]  /*34a0*/  LEA.HI.X R11, R16, R69, R17, 0x1, P0 ;  /* 0x00000045100b7211 */ /* 0x004fce00000f0c11 */
        /* <DEDUP_REMOVED lines=18> */
[----:B------:R-:W-:Y:S01]  /*35d0*/  FFMA.FTZ R89, R6, R15, R43 ;  /* 0x0000000f06597223 */ /* 0x000fe2000001002b */
        /* <DEDUP_REMOVED lines=23> */
.L_x_11897:
[----:B------:R-:W-:Y:S05]  /*3750*/  BSYNC B3 ;  /* 0x0000000000037941 */ /* 0x000fea0003800000 */
.L_x_11896:
[----:B0-----:R4:W-:Y:S02]  /*3760*/  ST.E.128 desc[UR42][R10.64], R4 ;  /* 0x000000040a007985 */ /* 0x0019e4000c101d2a */
.L_x_11895:
[----:B------:R-:W-:Y:S05]  /*3770*/  BSYNC B2 ;  /* 0x0000000000027941 */ /* 0x000fea0003800000 */
.L_x_11894:
[----:B------:R-:W-:-:S13]  /*3780*/  LOP3.LUT P0, RZ, R56, 0x2, RZ, 0xc0, !PT ;  /* 0x0000000238ff7812 */ /* 0x000fda000780c0ff */
[----:B------:R-:W-:Y:S05]  /*3790*/  @!P0 BRA `(.L_x_11893) ;  /* 0x0000000000c48947 */ /* 0x000fea0003800000 */
[----:B----4-:R4:W0:Y:S01]  /*37a0*/  LDS.128 R4, [R81] ;  /* 0x0000000051047984 */ /* 0x0108220000000c00 */
        /* <DEDUP_REMOVED lines=8> */
[----:B------:R-:W-:Y:S01]  /*3830*/  HADD2.F32 R6, -RZ, R5.H1_H1 ;  /* 0x30000005ff067230 */ /* 0x000fe20000004100 */
[--C-:B------:R-:W-:Y:S01]  /*3840*/  SHF.R.U64 R14, R38, 0x10, R39.reuse ;  /* 0x00000010260e7819 */ /* 0x100fe20000001227 */
[----:B------:R-:W-:Y:S01]  /*3850*/  HADD2.F32 R15, -RZ, R15.H0_H0 ;  /* 0x2000000fff0f7230 */ /* 0x000fe20000004100 */
[----:B------:R-:W-:Y:S01]  /*3860*/  SHF.R.U32.HI R38, RZ, 0x10, R39 ;  /* 0x00000010ff267819 */ /* 0x000fe20000011627 */
[----:B------:R-:W-:Y:S02]  /*3870*/  HADD2.F32 R40, -RZ, R40.H0_H0 ;  /* 0x20000028ff287230 */ /* 0x000fe40000004100 */
[----:B------:R-:W-:Y:S02]  /*3880*/  HADD2.F32 R5, -RZ, R5.H0_H0 ;  /* 0x20000005ff057230 */ /* 0x000fe40000004100 */
[----:B------:R-:W-:Y:S01]  /*3890*/  FMUL.FTZ R42, R6, R15 ;  /* 0x0000000f062a7220 */ /* 0x000fe20000410000 */
[----:B------:R-:W-:-:S02]  /*38a0*/  HADD2.F32 R13, -RZ, R7.H1_H1 ;  /* 0x30000007ff0d7230 */ /* 0x000fc40000004100 */
[----:B------:R-:W-:Y:S02]  /*38b0*/  HADD2.F32 R14, -RZ, R14.H0_H0 ;  /* 0x2000000eff0e7230 */ /* 0x000fe40000004100 */
[----:B------:R-:W-:Y:S01]  /*38c0*/  FMUL.FTZ R15, R5, R15 ;  /* 0x0000000f050f7220 */ /* 0x000fe20000410000 */
[----:B------:R-:W-:Y:S02]  /*38d0*/  HADD2.F32 R7, -RZ, R7.H0_H0 ;  /* 0x20000007ff077230 */ /* 0x000fe40000004100 */
[----:B------:R-:W-:Y:S01]  /*38e0*/  FMUL.FTZ R70, R13, R40 ;  /* 0x000000280d467220 */ /* 0x000fe20000410000 */
[----:B------:R-:W-:Y:S02]  /*38f0*/  HADD2.F32 R38, -RZ, R38.H0_H0 ;  /* 0x20000026ff267230 */ /* 0x000fe40000004100 */
[-C--:B------:R-:W-:Y:S01]  /*3900*/  FFMA.FTZ R42, R5, R14.reuse, -R42 ;  /* 0x0000000e052a7223 */ /* 0x080fe2000001082a */
[----:B------:R-:W-:Y:S01]  /*3910*/  FFMA.FTZ R41, R6, R14, R15 ;  /* 0x0000000e06297223 */ /* 0x000fe2000001000f */
[----:B------:R-:W-:Y:S01]  /*3920*/  FMUL.FTZ R40, R7, R40 ;  /* 0x0000002807287220 */ /* 0x000fe20000410000 */
[----:B------:R-:W-:-:S02]  /*3930*/  HADD2.F32 R15, -RZ, R86.H1_H1 ;  /* 0x30000056ff0f7230 */ /* 0x000fc40000004100 */
[-C--:B------:R-:W-:Y:S01]  /*3940*/  FFMA.FTZ R70, R7, R38.reuse, -R70 ;  /* 0x0000002607467223 */ /* 0x080fe20000010846 */
[--C-:B------:R-:W-:Y:S02]  /*3950*/  HADD2.F32 R7, -RZ, R87.reuse.H1_H1 ;  /* 0x30000057ff077230 */ /* 0x100fe40000004100 */
[----:B------:R-:W-:Y:S01]  /*3960*/  FFMA.FTZ R69, R13, R38, R40 ;  /* 0x000000260d457223 */ /* 0x000fe20000010028 */
[----:B------:R-:W-:Y:S02]  /*3970*/  HADD2.F32 R5, -RZ, R4.H1_H1 ;  /* 0x30000004ff057230 */ /* 0x000fe40000004100 */
[----:B------:R-:W-:Y:S02]  /*3980*/  HADD2.F32 R6, -RZ, R12.H1_H1 ;  /* 0x3000000cff067230 */ /* 0x000fe40000004100 */
[----:B------:R-:W-:Y:S02]  /*3990*/  HADD2.F32 R87, -RZ, R87.H0_H0 ;  /* 0x20000057ff577230 */ /* 0x000fe40000004100 */
[----:B------:R-:W-:-:S02]  /*39a0*/  HADD2.F32 R4, -RZ, R4.H0_H0 ;  /* 0x20000004ff047230 */ /* 0x000fc40000004100 */
[----:B------:R-:W-:Y:S01]  /*39b0*/  FMUL.FTZ R43, R6, R15 ;  /* 0x0000000f062b7220 */ /* 0x000fe20000410000 */
[----:B------:R-:W-:Y:S02]  /*39c0*/  HADD2.F32 R12, -RZ, R12.H0_H0 ;  /* 0x2000000cff0c7230 */ /* 0x000fe40000004100 */
[CC--:B------:R-:W-:Y:S01]  /*39d0*/  FMUL.FTZ R39, R5.reuse, R87.reuse ;  /* 0x0000005705277220 */ /* 0x0c0fe20000410000 */
[----:B------:R-:W-:Y:S02]  /*39e0*/  HADD2.F32 R13, -RZ, R86.H0_H0 ;  /* 0x20000056ff0d7230 */ /* 0x000fe40000004100 */
[----:B------:R-:W-:Y:S01]  /*39f0*/  FMUL.FTZ R14, R4, R87 ;  /* 0x00000057040e7220 */ /* 0x000fe20000410000 */
[----:B------:R-:W-:Y:S01]  /*3a00*/  FMUL.FTZ R15, R12, R15 ;  /* 0x0000000f0c0f7220 */ /* 0x000fe20000410000 */
[-C--:B------:R-:W-:Y:S02]  /*3a10*/  FFMA.FTZ R39, R4, R7.reuse, -R39 ;  /* 0x0000000704277223 */ /* 0x080fe40000010827 */
[----:B------:R-:W-:Y:S01]  /*3a20*/  FFMA.FTZ R14, R5, R7, R14 ;  /* 0x00000007050e7223 */ /* 0x000fe2000001000e */
[-C--:B------:R-:W-:Y:S01]  /*3a30*/  FFMA.FTZ R43, R12, R13.reuse, -R43 ;  /* 0x0000000d0c2b7223 */ /* 0x080fe2000001082b */
[----:B------:R-:W-:Y:S01]  /*3a40*/  FFMA.FTZ R6, R6, R13, R15 ;  /* 0x0000000d06067223 */ /* 0x000fe2000001000f */
[----:B------:R-:W-:-:S02]  /*3a50*/  F2FP.F16.F32.PACK_AB R5, R41, R42 ;  /* 0x0000002a2905723e */ /* 0x000fc400000000ff */
[----:B------:R-:W-:Y:S02]  /*3a60*/  F2FP.F16.F32.PACK_AB R7, R69, R70 ;  /* 0x000000464507723e */ /* 0x000fe400000000ff */
[----:B------:R-:W-:Y:S02]  /*3a70*/  F2FP.F16.F32.PACK_AB R4, R14, R39 ;  /* 0x000000270e04723e */ /* 0x000fe400000000ff */
[----:B------:R-:W-:-:S07]  /*3a80*/  F2FP.F16.F32.PACK_AB R6, R6, R43 ;  /* 0x0000002b0606723e */ /* 0x000fce00000000ff */
.L_x_11899:
[----:B------:R-:W-:Y:S05]  /*3a90*/  BSYNC B2 ;  /* 0x0000000000027941 */ /* 0x000fea0003800000 */
.L_x_11898:
[----:B0-----:R0:W-:Y:S02]  /*3aa0*/  ST.E.128 desc[UR42][R10.64], R4 ;  /* 0x000000040a007985 */ /* 0x0011e4000c101d2a */
.L_x_11893:
[----:B------:R-:W-:Y:S05]  /*3ab0*/  BSYNC B1 ;  /* 0x0000000000017941 */ /* 0x000fea0003800000 */
.L_x_11892:
[----:B------:R-:W-:-:S03]  /*3ac0*/  UMOV UR4, 0xffffffff ;  /* 0xffffffff00047882 */ /* 0x000fc60000000000 */
[----:B------:R-:W-:Y:S05]  /*3ad0*/  BRA.DIV UR4, `(.L_x_11900) ;  /* 0x0000029204bc7947 */ /* 0x000fea000b800000 */
[----:B------:R0:W0:Y:S04]  /*3ae0*/  SHFL.IDX PT, R39, R78, 0x1, 0x1c1f ;  /* 0x003c1f004e277f89 */ /* 0x00002800000e0000 */
[----:B---3--:R3:W0:Y:S02]  /*3af0*/  SHFL.IDX PT, R14, R77, 0x1, 0x1c1f ;  /* 0x003c1f004d0e7f89 */ /* 0x00862400000e0000 */
.L_x_12256:
[----:B------:R-:W-:Y:S05]  /*3b00*/  @P4 BRA `(.L_x_11901) ;  /* 0x0000002000004947 */ /* 0x000fea0003800000 */
[----:B0---4-:R-:W-:Y:S01]  /*3b10*/  LOP3.LUT R4, R56, 0x1, RZ, 0xc0, !PT ;  /* 0x0000000138047812 */ /* 0x011fe200078ec0ff */
[----:B------:R-:W-:Y:S03]  /*3b20*/  BSSY B1, `(.L_x_11902) ;  /* 0x0000034000017945 */ /* 0x000fe60003800000 */
[----:B------:R-:W-:-:S13]  /*3b30*/  ISETP.NE.U32.AND P0, PT, R4, 0x1, PT ;  /* 0x000000010400780c */ /* 0x000fda0003f05070 */
[----:B------:R-:W-:Y:S05]  /*3b40*/  @P0 BRA `(.L_x_11903) ;  /* 0x0000000000c40947 */ /* 0x000fea0003800000 */
[----:B------:R0:W4:Y:S01]  /*3b50*/  LDS.128 R4, [R82+0x2000] ;  /* 0x0020000052047984 */ /* 0x0001220000000c00 */
[----:B------:R-:W-:Y:S01]  /*3b60*/  ISETP.GE.AND P4, PT, R22, R79, PT ;  /* 0x0000004f1600720c */ /* 0x000fe20003f86270 */
[----:B------:R-:W-:Y:S01]  /*3b70*/  BSSY B2, `(.L_x_11904) ;  /* 0x000002d000027945 */ /* 0x000fe20003800000 */
[----:B------:R-:W-:-:S04]  /*3b80*/  LEA R10, P0, R16, R14, 0x1 ;  /* 0x0000000e100a7211 */ /* 0x000fc800078008ff */
[----:B------:R-:W-:-:S07]  /*3b90*/  LEA.HI.X R11, R16, R39, R17, 0x1, P0 ;  /* 0x00000027100b7211 */ /* 0x000fce00000f0c11 */
[----:B0-----:R-:W-:Y:S05]  /*3ba0*/  @P4 BRA `(.L_x_11905) ;  /* 0x0000000000a44947 */ /* 0x001fea0003800000 */
[--C-:B------:R-:W-:Y:S01]  /*3bb0*/  SHF.R.U64 R15, R34, 0x10, R35.reuse ;  /* 0x00000010220f7819 */ /* 0x100fe20000001223 */
[----:B----4-:R-:W-:Y:S01]  /*3bc0*/  IMAD.MOV.U32 R12, RZ, RZ, R6 ;  /* 0x000000ffff0c7224 */ /* 0x010fe200078e0006 */
        /* <DEDUP_REMOVED lines=39> */
.L_x_11905:
[----:B------:R-:W-:Y:S05]  /*3e40*/  BSYNC B2 ;  /* 0x0000000000027941 */ /* 0x000fea0003800000 */
.L_x_11904:
[----:B----4-:R0:W-:Y:S02]  /*3e50*/  ST.E.128 desc[UR42][R10.64], R4 ;  /* 0x000000040a007985 */ /* 0x0101e4000c101d2a */
.L_x_11903:
[----:B------:R-:W-:Y:S05]  /*3e60*/  BSYNC B1 ;  /* 0x0000000000017941 */ /* 0x000fea0003800000 */
.L_x_11902:
[----:B------:R-:W-:-:S13]  /*3e70*/  LOP3.LUT P0, RZ, R56, 0x2, RZ, 0xc0, !PT ;  /* 0x0000000238ff7812 */ /* 0x000fda000780c0ff */
[----:B------:R-:W-:Y:S05]  /*3e80*/  @!P0 BRA `(.L_x_11901) ;  /* 0x0000001c00208947 */ /* 0x000fea0003800000 */
[----:B0-----:R0:W4:Y:S01]  /*3e90*/  LDS.128 R4, [R81+0x2000] ;  /* 0x0020000051047984 */ /* 0x0011220000000c00 */
[----:B------:R-:W-:Y:S01]  /*3ea0*/  ISETP.GE.AND P4, PT, R186, R79, PT ;  /* 0x0000004fba00720c */ /* 0x000fe20003f86270 */
[----:B------:R-:W-:Y:S01]  /*3eb0*/  BSSY B1, `(.L_x_11906) ;  /* 0x000002d000017945 */ /* 0x000fe20003800000 */
[----:B------:R-:W-:-:S04]  /*3ec0*/  LEA R10, P0, R18, R14, 0x1 ;  /* 0x0000000e120a7211 */ /* 0x000fc800078008ff */
[----:B------:R-:W-:-:S07]  /*3ed0*/  LEA.HI.X R11, R18, R39, R184, 0x1, P0 ;  /* 0x00000027120b7211 */ /* 0x000fce00000f0cb8 */
[----:B0-----:R-:W-:Y:S05]  /*3ee0*/  @P4 BRA `(.L_x_11907) ;  /* 0x0000000000a44947 */ /* 0x001fea0003800000 */
[----:B------:R-:W-:Y:S02]  /*3ef0*/  SHF.R.U64 R13, R32, 0x10, R33 ;  /* 0x00000010200d7819 */ /* 0x000fe40000001221 */
[----:B------:R-:W-:Y:S01]  /*3f00*/  SHF.R.U64 R12, R8, 0x10, R9 ;  /* 0x00000010080c7819 */ /* 0x000fe20000001209 */
[----:B----4-:R-:W-:Y:S01]  /*3f10*/  IMAD.MOV.U32 R8, RZ, RZ, R6 ;  /* 0x000000ffff087224 */ /* 0x010fe200078e0006 */
        /* <DEDUP_REMOVED lines=38> */
.L_x_11907:
[----:B------:R-:W-:Y:S05]  /*4180*/  BSYNC B1 ;  /* 0x0000000000017941 */ /* 0x000fea0003800000 */
.L_x_11906:
[----:B----4-:R0:W-:Y:S01]  /*4190*/  ST.E.128 desc[UR42][R10.64], R4 ;  /* 0x000000040a007985 */ /* 0x0101e2000c101d2a */
[----:B------:R-:W-:Y:S05]  /*41a0*/  BRA `(.L_x_11901) ;  /* 0x0000001800587947 */ /* 0x000fea0003800000 */
.L_x_11883:
[----:B------:R-:W-:Y:S02]  /*41b0*/  IMAD R76, R50, -0x60, R26 ;  /* 0xffffffa0324c7824 */ /* 0x000fe400078e021a */
[----:B------:R-:W-:-:S03]  /*41c0*/  VIADD R38, R157, 0x40 ;  /* 0x000000409d267836 */ /* 0x000fc60000000000 */
[----:B------:R-:W-:-:S04]  /*41d0*/  VIMNMX R76, R76, 0x60, PT ;  /* 0x000000604c4c7848 */ /* 0x000fc80003fe0100 */
[----:B------:R-:W-:-:S04]  /*41e0*/  ISETP.GE.AND P0, PT, R157, R76, PT ;  /* 0x0000004c9d00720c */ /* 0x000fc80003f06270 */
[----:B------:R-:W-:-:S13]  /*41f0*/  ISETP.GE.OR P0, PT, R16, R79, P0 ;  /* 0x0000004f1000720c */ /* 0x000fda0000706670 */
[----:B------:R-:W0:Y:S01]  /*4200*/  @!P0 LDC.64 R36, c[0x0][0x3e8] ;  /* 0x0000fa00ff248b82 */ /* 0x000e220000000a00 */
[----:B------:R-:W-:Y:S02]  /*4210*/  @!P0 IMAD.MOV.U32 R4, RZ, RZ, R24 ;  /* 0x000000ffff048224 */ /* 0x000fe400078e0018 */
[----:B------:R-:W-:Y:S02]  /*4220*/  @!P0 IMAD.MOV.U32 R5, RZ, RZ, R60 ;  /* 0x000000ffff058224 */ /* 0x000fe400078e003c */
[----:B------:R-:W-:Y:S02]  /*4230*/  @!P0 IMAD R33, R67, 0x60, RZ ;  /* 0x0000006043218824 */ /* 0x000fe400078e02ff */
[----:B------:R-:W-:Y:S01]  /*4240*/  @!P0 IMAD.WIDE.U32 R6, R14, 0x60, R4 ;  /* 0x000000600e068825 */ /* 0x000fe200078e0004 */
[----:B------:R-:W1:Y:S03]  /*4250*/  @!P0 LDC.64 R8, c[0x0][0x400] ;  /* 0x00010000ff088b82 */ /* 0x000e660000000a00 */
[----:B------:R-:W-:-:S02]  /*4260*/  @!P0 IMAD.MOV.U32 R4, RZ, RZ, R44 ;  /* 0x000000ffff048224 */ /* 0x000fc400078e002c */
[----:B------:R-:W-:Y:S02]  /*4270*/  @!P0 IMAD.MOV.U32 R5, RZ, RZ, R62 ;  /* 0x000000ffff058224 */ /* 0x000fe400078e003e */
[----:B------:R-:W-:Y:S02]  /*4280*/  @!P0 IMAD R35, R80, 0x60, RZ ;  /* 0x0000006050238824 */ /* 0x000fe400078e02ff */
[----:B------:R-:W-:-:S04]  /*4290*/  @!P0 IMAD.WIDE.U32 R4, R68, 0x60, R4 ;  /* 0x0000006044048825 */ /* 0x000fc800078e0004 */
[----:B------:R-:W-:Y:S01]  /*42a0*/  @!P0 IMAD.IADD R7, R33, 0x1, R7 ;  /* 0x0000000121078824 */ /* 0x000fe200078e0207 */
[----:B------:R-:W-:Y:S01]  /*42b0*/  CS2R R32, SRZ ;  /* 0x0000000000207805 */ /* 0x000fe2000001ff00 */
[----:B------:R-:W-:Y:S01]  /*42c0*/  @!P0 IMAD.IADD R5, R35, 0x1, R5 ;  /* 0x0000000123058824 */ /* 0x000fe200078e0205 */
[C---:B0-----:R-:W-:Y:S02]  /*42d0*/  @!P0 LEA R36, P3, R6.reuse, R36, 0x1 ;  /* 0x0000002406248211 */ /* 0x041fe400078608ff */
[----:B------:R-:W-:Y:S02]  /*42e0*/  CS2R R34, SRZ ;  /* 0x0000000000227805 */ /* 0x000fe4000001ff00 */
[----:B------:R-:W-:Y:S02]  /*42f0*/  @!P0 LEA.HI.X R37, R6, R37, R7, 0x1, P3 ;  /* 0x0000002506258211 */ /* 0x000fe400018f0c07 */
[----:B------:R-:W-:Y:S02]  /*4300*/  CS2R R6, SRZ ;  /* 0x0000000000067805 */ /* 0x000fe4000001ff00 */
[----:B-1----:R-:W-:-:S04]  /*4310*/  @!P0 LEA R8, P4, R4, R8, 0x1 ;  /* 0x0000000804088211 */ /* 0x002fc800078808ff */
[----:B------:R-:W-:Y:S02]  /*4320*/  @!P0 LEA.HI.X R9, R4, R9, R5, 0x1, P4 ;  /* 0x0000000904098211 */ /* 0x000fe400020f0c05 */
[----:B------:R-:W-:-:S03]  /*4330*/  CS2R R4, SRZ ;  /* 0x0000000000047805 */ /* 0x000fc6000001ff00 */
[----:B------:R-:W5:Y:S04]  /*4340*/  @!P0 LDG.E.128 R32, desc[UR42][R8.64] ;  /* 0x0000002a08208981 */ /* 0x000f68000c1e1d00 */
[----:B------:R0:W5:Y:S01]  /*4350*/  @!P0 LDG.E.128 R4, desc[UR42][R36.64] ;  /* 0x0000002a24048981 */ /* 0x000162000c1e1d00 */
[----:B------:R-:W-:-:S04]  /*4360*/  ISETP.GE.AND P0, PT, R38, R76, PT ;  /* 0x0000004c2600720c */ /* 0x000fc80003f06270 */
[----:B------:R-:W-:Y:S01]  /*4370*/  ISETP.GE.OR P0, PT, R16, R79, P0 ;  /* 0x0000004f1000720c */ /* 0x000fe20000706670 */
[----:B------:R-:W-:Y:S01]  /*4380*/  BSSY B1, `(.L_x_11908) ;  /* 0x000001a000017945 */ /* 0x000fe20003800000 */
[----:B------:R-:W-:Y:S02]  /*4390*/  CS2R R38, SRZ ;  /* 0x0000000000267805 */ /* 0x000fe4000001ff00 */
[----:B------:R-:W-:Y:S02]  /*43a0*/  CS2R R42, SRZ ;  /* 0x00000000002a7805 */ /* 0x000fe4000001ff00 */
[----:B------:R-:W-:Y:S02]  /*43b0*/  CS2R R40, SRZ ;  /* 0x0000000000287805 */ /* 0x000fe4000001ff00 */
[----:B0-----:R-:W-:-:S05]  /*43c0*/  CS2R R36, SRZ ;  /* 0x0000000000247805 */ /* 0x001fca000001ff00 */
[----:B------:R-:W-:Y:S05]  /*43d0*/  @P0 BRA `(.L_x_11909) ;  /* 0x0000000000500947 */ /* 0x000fea0003800000 */
[C---:B------:R-:W-:Y:S01]  /*43e0*/  SHF.L.U64.HI R9, R10.reuse, 0x6, R11 ;  /* 0x000000060a097819 */ /* 0x040fe2000001020b */
[----:B------:R-:W-:Y:S01]  /*43f0*/  IMAD.SHL.U32 R8, R10, 0x40, RZ ;  /* 0x000000400a087824 */ /* 0x000fe200078e00ff */
[C---:B------:R-:W-:Y:S01]  /*4400*/  SHF.L.U64.HI R11, R12.reuse, 0x6, R13 ;  /* 0x000000060c0b7819 */ /* 0x040fe2000001020d */
[----:B------:R-:W-:Y:S01]  /*4410*/  IMAD.SHL.U32 R10, R12, 0x40, RZ ;  /* 0x000000400c0a7824 */ /* 0x000fe200078e00ff */
[----:B------:R-:W-:Y:S01]  /*4420*/  ULDC.64 UR4, c[0x0][0x3e8] ;  /* 0x0000fa0000047ab9 */ /* 0x000fe20000000a00 */
[----:B------:R-:W-:Y:S01]  /*4430*/  IMAD.WIDE.U32 R8, R14, 0x60, R8 ;  /* 0x000000600e087825 */ /* 0x000fe200078e0008 */
[----:B------:R-:W-:-:S03]  /*4440*/  ULDC.64 UR6, c[0x0][0x400] ;  /* 0x0001000000067ab9 */ /* 0x000fc60000000a00 */
[----:B------:R-:W-:Y:S01]  /*4450*/  IMAD.WIDE.U32 R10, R68, 0x60, R10 ;  /* 0x00000060440a7825 */ /* 0x000fe200078e000a */
[----:B------:R-:W-:-:S03]  /*4460*/  IADD3 R12, P0, R24, R8, RZ ;  /* 0x00000008180c7210 */ /* 0x000fc60007f1e0ff */
[----:B------:R-:W-:Y:S01]  /*4470*/  IMAD R67, R67, 0x60, RZ ;  /* 0x0000006043437824 */ /* 0x000fe200078e02ff */
[----:B------:R-:W-:Y:S01]  /*4480*/  IADD3 R8, P3, R44, R10, RZ ;  /* 0x0000000a2c087210 */ /* 0x000fe20007f7e0ff */
[----:B------:R-:W-:-:S03]  /*4490*/  IMAD R13, R80, 0x60, RZ ;  /* 0x00000060500d7824 */ /* 0x000fc600078e02ff */
[----:B------:R-:W-:Y:S02]  /*44a0*/  IADD3.X R9, R60, R67, R9, P0, !PT ;  /* 0x000000433c097210 */ /* 0x000fe400007fe409 */
[----:B------:R-:W-:Y:S02]  /*44b0*/  IADD3.X R11, R62, R13, R11, P3, !PT ;  /* 0x0000000d3e0b7210 */ /* 0x000fe40001ffe40b */
[----:B------:R-:W-:Y:S02]  /*44c0*/  LEA R36, P0, R12, UR4, 0x1 ;  /* 0x000000040c247c11 */ /* 0x000fe4000f8008ff */
[----:B------:R-:W-:Y:S02]  /*44d0*/  LEA R40, P3, R8, UR6, 0x1 ;  /* 0x0000000608287c11 */ /* 0x000fe4000f8608ff */
[----:B------:R-:W-:Y:S02]  /*44e0*/  LEA.HI.X R37, R12, UR5, R9, 0x1, P0 ;  /* 0x000000050c257c11 */ /* 0x000fe400080f0c09 */
[----:B------:R-:W-:-:S04]  /*44f0*/  LEA.HI.X R41, R8, UR7, R11, 0x1, P3 ;  /* 0x0000000708297c11 */ /* 0x000fc800098f0c0b */
[----:B------:R-:W5:Y:S04]  /*4500*/  LDG.E.128 R36, desc[UR42][R36.64] ;  /* 0x0000002a24247981 */ /* 0x000f68000c1e1d00 */
[----:B------:R-:W5:Y:S02]  /*4510*/  LDG.E.128 R40, desc[UR42][R40.64] ;  /* 0x0000002a28287981 */ /* 0x000f64000c1e1d00 */
.L_x_11909:
[----:B------:R-:W-:Y:S05]  /*4520*/  BSYNC B1 ;  /* 0x0000000000017941 */ /* 0x000fea0003800000 */
.L_x_11908:
[----:B-----5:R-:W-:Y:S01]  /*4530*/  IMAD.MOV.U32 R8, RZ, RZ, R38 ;  /* 0x000000ffff087224 */ /* 0x020fe200078e0026 */
[----:B------:R-:W-:Y:S01]  /*4540*/  ULOP3.LUT UR4, UR36, 0x1, URZ, 0xfc, !UPT ;  /* 0x0000000124047892 */ /* 0x000fe2000f8efc3f */
[----:B------:R-:W-:Y:S01]  /*4550*/  IMAD.MOV.U32 R9, RZ, RZ, R36 ;  /* 0x000000ffff097224 */ /* 0x000fe200078e0024 */
[----:B------:R-:W-:Y:S01]  /*4560*/  ISETP.GE.AND P4, PT, R16, R79, PT ;  /* 0x0000004f1000720c */ /* 0x000fe20003f86270 */
[----:B------:R-:W-:Y:S01]  /*4570*/  IMAD.MOV.U32 R10, RZ, RZ, R37 ;  /* 0x000000ffff0a7224 */ /* 0x000fe200078e0025 */
[----:B------:R-:W-:Y:S01]  /*4580*/  PRMT R81, R8, 0x7610, R81 ;  /* 0x0000761008517816 */ /* 0x000fe20000000051 */
[----:B------:R-:W-:Y:S01]  /*4590*/  IMAD.MOV.U32 R8, RZ, RZ, R39 ;  /* 0x000000ffff087224 */ /* 0x000fe200078e0027 */
[----:B------:R-:W-:Y:S01]  /*45a0*/  UISETP.NE.AND UP0, UPT, UR4, 0x3, UPT ;  /* 0x000000030400788c */ /* 0x000fe2000bf05270 */
[----:B------:R-:W-:Y:S01]  /*45b0*/  IMAD.MOV.U32 R11, RZ, RZ, R42 ;  /* 0x000000ffff0b7224 */ /* 0x000fe200078e002a */
[----:B------:R-:W-:Y:S01]  /*45c0*/  PRMT R84, R10, 0x7610, R84 ;  /* 0x000076100a547816 */ /* 0x000fe20000000054 */
[----:B------:R-:W-:Y:S01]  /*45d0*/  IMAD.MOV.U32 R10, RZ, RZ, R41 ;  /* 0x000000ffff0a7224 */ /* 0x000fe200078e0029 */
        /* <DEDUP_REMOVED lines=25> */
.L_x_11910:
[----:B------:R-:W-:Y:S01]  /*4770*/  IMAD R67, R19, 0x8, R2 ;  /* 0x0000000813437824 */ /* 0x000fe200078e0202 */
[----:B------:R-:W-:Y:S01]  /*4780*/  SHF.L.U32 R80, R185, 0x1f, RZ ;  /* 0x0000001fb9507819 */ /* 0x000fe200000006ff */
[----:B------:R-:W-:Y:S01]  /*4790*/  BSSY B1, `(.L_x_11911) ;  /* 0x0000005000017945 */ /* 0x000fe20003800000 */
[----:B------:R-:W-:Y:S02]  /*47a0*/  LOP3.LUT R8, R56, 0x1, RZ, 0xc0, !PT ;  /* 0x0000000138087812 */ /* 0x000fe400078ec0ff */
[----:B------:R-:W0:Y:S02]  /*47b0*/  SYNCS.PHASECHK.TRANS64.TRYWAIT P5, [R67+URZ+0x22890], R80 ;  /* 0x02289050430075a7 */ /* 0x000e2400080a017f */
[----:B------:R-:W-:Y:S01]  /*47c0*/  ISETP.NE.U32.AND P0, PT, R8, 0x1, PT ;  /* 0x000000010800780c */ /* 0x000fe20003f05070 */
[----:B0-----:R-:W-:-:S12]  /*47d0*/  @!P5 BRA `(.L_x_11912) ;  /* 0x0000028400c4d947 */ /* 0x001fd80003800000 */
.L_x_12257:
[----:B------:R-:W-:Y:S05]  /*47e0*/  BSYNC B1 ;  /* 0x0000000000017941 */ /* 0x000fea0003800000 */
.L_x_11911:
[----:B------:R-:W-:-:S03]  /*47f0*/  UMOV UR4, 0xffffffff ;  /* 0xffffffff00047882 */ /* 0x000fc60000000000 */
[----:B------:R-:W-:Y:S05]  /*4800*/  BRA.DIV UR4, `(.L_x_11913) ;  /* 0x0000028604cc7947 */ /* 0x000fea000b800000 */
[----:B------:R1:W2:Y:S04]  /*4810*/  SHFL.IDX PT, R71, R78, RZ, 0x1c1f ;  /* 0x001c1fff4e477589 */ /* 0x0002a800000e0000 */
[----:B------:R1:W3:Y:S02]  /*4820*/  SHFL.IDX PT, R70, R77, RZ, 0x1c1f ;  /* 0x001c1fff4d467589 */ /* 0x0002e400000e0000 */
.L_x_12261:
[----:B------:R-:W-:Y:S01]  /*4830*/  ISETP.GE.OR P5, PT, R157, R76, P0 ;  /* 0x0000004c9d00720c */ /* 0x000fe200007a6670 */
[----:B------:R-:W-:Y:S01]  /*4840*/  BSSY B1, `(.L_x_11914) ;  /* 0x000006e000017945 */ /* 0x000fe20003800000 */
[----:B------:R-:W-:-:S11]  /*4850*/  IMAD.SHL.U32 R79, R79, 0x2, RZ ;  /* 0x000000024f4f7824 */ /* 0x000fd600078e00ff */
[----:B------:R-:W-:Y:S05]  /*4860*/  @P5 BRA `(.L_x_11915) ;  /* 0x0000000400ac5947 */ /* 0x000fea0003800000 */
[----:B------:R-:W4:Y:S01]  /*4870*/  LDC R10, c[0x0][0x2f4] ;  /* 0x0000bd00ff0a7b82 */ /* 0x000f220000000800 */
[----:B------:R-:W-:Y:S01]  /*4880*/  IMAD.SHL.U32 R69, R64, 0x8, RZ ;  /* 0x0000000840457824 */ /* 0x000fe200078e00ff */
[----:B------:R-:W-:Y:S03]  /*4890*/  BSSY B2, `(.L_x_11916) ;  /* 0x0000066000027945 */ /* 0x000fe60003800000 */
[----:B--23--:R-:W-:-:S04]  /*48a0*/  IMAD.WIDE R68, R69, 0x2, R70 ;  /* 0x0000000245447825 */ /* 0x00cfc800078e0246 */
[----:B----4-:R-:W-:-:S05]  /*48b0*/  IMAD.IADD R8, R10, 0x1, -R79 ;  /* 0x000000010a087824 */ /* 0x010fca00078e0a4f */
[----:B------:R-:W-:-:S04]  /*48c0*/  SEL R8, R79, R8, !P1 ;  /* 0x000000084f087207 */ /* 0x000fc80004800000 */
[----:B------:R-:W-:-:S04]  /*48d0*/  SHF.R.S32.HI R9, RZ, 0x1f, R8 ;  /* 0x0000001fff097819 */ /* 0x000fc80000011408 */
[----:B------:R-:W-:-:S04]  /*48e0*/  LEA.HI R9, R9, R8, RZ, 0x4 ;  /* 0x0000000809097211 */ /* 0x000fc800078f20ff */
[----:B------:R-:W-:-:S05]  /*48f0*/  LEA.HI.SX32 R9, R9, R64, 0x1c ;  /* 0x0000004009097211 */ /* 0x000fca00078fe2ff */
[----:B------:R-:W-:-:S05]  /*4900*/  IMAD.SHL.U32 R85, R9, 0x8, RZ ;  /* 0x0000000809557824 */ /* 0x000fca00078e00ff */
[----:B------:R-:W-:Y:S02]  /*4910*/  LOP3.LUT R9, R52, 0x38, R85, 0xf8, !PT ;  /* 0x0000003834097812 */ /* 0x000fe400078ef855 */
[----:B------:R-:W-:Y:S02]  /*4920*/  ISETP.GE.AND P5, PT, R85, R10, PT ;  /* 0x0000000a5500720c */ /* 0x000fe40003fa6270 */
[----:B------:R-:W-:-:S05]  /*4930*/  LOP3.LUT R9, R9, R54, RZ, 0x3c, !PT ;  /* 0x0000003609097212 */ /* 0x000fca00078e3cff */
[----:B------:R-:W-:Y:S02]  /*4940*/  IMAD R8, R198, 0x200, R9 ;  /* 0x00000200c6087824 */ /* 0x000fe400078e0209 */
[C---:B------:R-:W-:Y:S02]  /*4950*/  IMAD R9, R19.reuse, 0x1800, R65 ;  /* 0x0000180013097824 */ /* 0x040fe400078e0241 */
[----:B------:R-:W-:Y:S02]  /*4960*/  IMAD R11, R19, 0x1800, R8 ;  /* 0x00001800130b7824 */ /* 0x000fe400078e0208 */
[--C-:B------:R-:W-:Y:S02]  /*4970*/  IMAD R9, R9, 0x2, R2.reuse ;  /* 0x0000000209097824 */ /* 0x100fe400078e0202 */
[----:B------:R-:W-:Y:S02]  /*4980*/  IMAD R12, R11, 0x2, R2 ;  /* 0x000000020b0c7824 */ /* 0x000fe400078e0202 */
[----:B------:R-:W-:-:S02]  /*4990*/  @!P5 IMAD.WIDE R70, R85, 0x2, R70 ;  /* 0x000000025546d825 */ /* 0x000fc400078e0246 */
[----:B------:R-:W2:Y:S04]  /*49a0*/  LDS.128 R8, [R9+0x1c400] ;  /* 0x01c4000009087984 */ /* 0x000ea80000000c00 */
[----:B------:R-:W3:Y:S01]  /*49b0*/  LDS.128 R12, [R12+0x1c400] ;  /* 0x01c400000c0c7984 */ /* 0x000ee20000000c00 */
[----:B------:R-:W-:Y:S05]  /*49c0*/  @P4 BRA `(.L_x_11917) ;  /* 0x0000000400484947 */ /* 0x000fea0003800000 */
[----:B------:R-:W-:Y:S02]  /*49d0*/  SHF.R.U32.HI R88, RZ, 0x10, R33 ;  /* 0x00000010ff587819 */ /* 0x000fe40000011621 */
[--C-:B------:R-:W-:Y:S02]  /*49e0*/  SHF.R.U64 R85, R4, 0x10, R5.reuse ;  /* 0x0000001004557819 */ /* 0x100fe40000001205 */
[----:B------:R-:W-:Y:S01]  /*49f0*/  SHF.R.U32.HI R89, RZ, 0x10, R5 ;  /* 0x00000010ff597819 */ /* 0x000fe20000011605 */
[----:B------:R-:W-:Y:S01]  /*4a00*/  HADD2.F32 R88, -RZ, R88.H0_H0 ;  /* 0x20000058ff587230 */ /* 0x000fe20000004100 */
[--C-:B------:R-:W-:Y:S01]  /*4a10*/  SHF.R.U64 R4, R6, 0x10, R7.reuse ;  /* 0x0000001006047819 */ /* 0x100fe20000001207 */
[----:B--2---:R-:W-:Y:S01]  /*4a20*/  HADD2.F32 R6, -RZ, R9.H0_H0 ;  /* 0x20000009ff067230 */ /* 0x004fe20000004100 */
[----:B------:R-:W-:Y:S01]  /*4a30*/  SHF.R.U32.HI R93, RZ, 0x10, R7 ;  /* 0x00000010ff5d7819 */ /* 0x000fe20000011607 */
[----:B---3--:R-:W-:Y:S01]  /*4a40*/  HADD2.F32 R7, -RZ, R13.H0_H0 ;  /* 0x2000000dff077230 */ /* 0x008fe20000004100 */
[--C-:B------:R-:W-:Y:S01]  /*4a50*/  SHF.R.U64 R5, R34, 0x10, R35.reuse ;  /* 0x0000001022057819 */ /* 0x100fe20000001223 */
[----:B------:R-:W-:Y:S01]  /*4a60*/  HADD2.F32 R9, -RZ, R9.H1_H1 ;  /* 0x30000009ff097230 */ /* 0x000fe20000004100 */
[----:B------:R-:W-:Y:S01]  /*4a70*/  SHF.R.U32.HI R91, RZ, 0x10, R35 ;  /* 0x00000010ff5b7819 */ /* 0x000fe20000011623 */
[----:B------:R-:W-:Y:S01]  /*4a80*/  HADD2.F32 R35, -RZ, R90.H1_H1 ;  /* 0x3000005aff237230 */ /* 0x000fe20000004100 */
[----:B------:R-:W-:Y:S01]  /*4a90*/  SHF.R.U64 R32, R32, 0x10, R33 ;  /* 0x0000001020207819 */ /* 0x000fe20000001221 */
[----:B------:R-:W-:-:S02]  /*4aa0*/  IMAD.MOV.U32 R33, RZ, RZ, R8 ;  /* 0x000000ffff217224 */ /* 0x000fc400078e0008 */
[----:B------:R-:W-:Y:S02]  /*4ab0*/  HADD2.F32 R8, -RZ, R13.H1_H1 ;  /* 0x3000000dff087230 */ /* 0x000fe40000004100 */
[----:B------:R-:W-:Y:S02]  /*4ac0*/  IMAD.MOV.U32 R34, RZ, RZ, R12 ;  /* 0x000000ffff227224 */ /* 0x000fe400078e000c */
        /* <DEDUP_REMOVED lines=8> */
[-C--:B------:R-:W-:Y:S01]  /*4b50*/  FFMA.FTZ R8, R8, R13.reuse, R35 ;  /* 0x0000000d08087223 */ /* 0x080fe20000010023 */
[----:B------:R-:W-:Y:S01]  /*4b60*/  FFMA.FTZ R9, R9, R13, -R92 ;  /* 0x0000000d09097223 */ /* 0x000fe2000001085c */
[----:B------:R-:W-:-:S02]  /*4b70*/  HADD2.F32 R35, -RZ, R15.H0_H0 ;  /* 0x2000000fff237230 */ /* 0x000fc40000004100 */
[----:B------:R-:W-:Y:S02]  /*4b80*/  HADD2.F32 R15, -RZ, R15.H1_H1 ;  /* 0x3000000fff0f7230 */ /* 0x000fe40000004100 */
[----:B------:R-:W-:Y:S01]  /*4b90*/  HADD2.F32 R92, -RZ, R91.H0_H0 ;  /* 0x2000005bff5c7230 */ /* 0x000fe20000004100 */
[----:B------:R-:W-:Y:S01]  /*4ba0*/  F2FP.F16.F32.PACK_AB R9, R9, R6 ;  /* 0x000000060909723e */ /* 0x000fe200000000ff */
[--C-:B------:R-:W-:Y:S02]  /*4bb0*/  HADD2.F32 R13, -RZ, R11.reuse.H1_H1 ;  /* 0x3000000bff0d7230 */ /* 0x100fe40000004100 */
[----:B------:R-:W-:Y:S02]  /*4bc0*/  HADD2.F32 R89, -RZ, R94.H1_H1 ;  /* 0x3000005eff597230 */ /* 0x000fe40000004100 */
[-C--:B------:R-:W-:Y:S01]  /*4bd0*/  FMUL.FTZ R96, R15, R92.reuse ;  /* 0x0000005c0f607220 */ /* 0x080fe20000410000 */
[----:B------:R-:W-:Y:S02]  /*4be0*/  HADD2.F32 R12, -RZ, R11.H0_H0 ;  /* 0x2000000bff0c7230 */ /* 0x000fe40000004100 */
[----:B------:R-:W-:Y:S01]  /*4bf0*/  FMUL.FTZ R92, R13, R92 ;  /* 0x0000005c0d5c7220 */ /* 0x000fe20000410000 */
[----:B------:R-:W-:-:S02]  /*4c00*/  HADD2.F32 R90, -RZ, R93.H0_H0 ;  /* 0x2000005dff5a7230 */ /* 0x000fc40000004100 */
[-C--:B------:R-:W-:Y:S01]  /*4c10*/  FMUL.FTZ R11, R35, R89.reuse ;  /* 0x00000059230b7220 */ /* 0x080fe20000410000 */
[----:B------:R-:W-:Y:S02]  /*4c20*/  HADD2.F32 R88, -RZ, R94.H0_H0 ;  /* 0x2000005eff587230 */ /* 0x000fe40000004100 */
[C---:B------:R-:W-:Y:S01]  /*4c30*/  FMUL.FTZ R94, R12.reuse, R89 ;  /* 0x000000590c5e7220 */ /* 0x040fe20000410000 */
[----:B------:R-:W-:Y:S02]  /*4c40*/  HADD2.F32 R32, -RZ, R32.H0_H0 ;  /* 0x20000020ff207230 */ /* 0x000fe40000004100 */
[-C--:B------:R-:W-:Y:S01]  /*4c50*/  FFMA.FTZ R89, R15, R90.reuse, R92 ;  /* 0x0000005a0f597223 */ /* 0x080fe2000001005c */
[----:B------:R-:W-:Y:S01]  /*4c60*/  FFMA.FTZ R96, R13, R90, -R96 ;  /* 0x0000005a0d607223 */ /* 0x000fe20000010860 */
[----:B------:R-:W-:Y:S02]  /*4c70*/  HADD2.F32 R15, -RZ, R34.H0_H0 ;  /* 0x20000022ff0f7230 */ /* 0x000fe40000004100 */
[----:B------:R-:W-:Y:S01]  /*4c80*/  FFMA.FTZ R11, R12, R88, -R11 ;  /* 0x000000580c0b7223 */ /* 0x000fe2000001080b */
[----:B------:R-:W-:-:S02]  /*4c90*/  HADD2.F32 R90, -RZ, R87.H0_H0 ;  /* 0x20000057ff5a7230 */ /* 0x000fc40000004100 */
[----:B------:R-:W-:Y:S01]  /*4ca0*/  FFMA.FTZ R12, R35, R88, R94 ;  /* 0x00000058230c7223 */ /* 0x000fe2000001005e */
[----:B------:R-:W-:Y:S02]  /*4cb0*/  HADD2.F32 R34, -RZ, R34.H1_H1 ;  /* 0x30000022ff227230 */ /* 0x000fe40000004100 */
[----:B------:R-:W-:Y:S02]  /*4cc0*/  HADD2.F32 R13, -RZ, R33.H0_H0 ;  /* 0x20000021ff0d7230 */ /* 0x000fe40000004100 */
[----:B------:R-:W-:Y:S01]  /*4cd0*/  FMUL.FTZ R92, R15, R90 ;  /* 0x0000005a0f5c7220 */ /* 0x000fe20000410000 */
[----:B------:R-:W-:Y:S02]  /*4ce0*/  HADD2.F32 R88, -RZ, R87.H1_H1 ;  /* 0x30000057ff587230 */ /* 0x000fe40000004100 */
[----:B------:R-:W-:Y:S01]  /*4cf0*/  FMUL.FTZ R94, R34, R32 ;  /* 0x00000020225e7220 */ /* 0x000fe20000410000 */
[----:B------:R-:W-:Y:S02]  /*4d00*/  HADD2.F32 R33, -RZ, R33.H1_H1 ;  /* 0x30000021ff217230 */ /* 0x000fe40000004100 */
[----:B------:R-:W-:Y:S01]  /*4d10*/  FMUL.FTZ R90, R13, R90 ;  /* 0x0000005a0d5a7220 */ /* 0x000fe20000410000 */
[----:B------:R-:W-:-:S02]  /*4d20*/  HADD2.F32 R85, -RZ, R85.H0_H0 ;  /* 0x20000055ff557230 */ /* 0x000fc40000004100 */
[----:B------:R-:W-:Y:S01]  /*4d30*/  FFMA.FTZ R92, R13, R88, -R92 ;  /* 0x000000580d5c7223 */ /* 0x000fe2000001085c */
[----:B------:R-:W-:Y:S02]  /*4d40*/  HADD2.F32 R13, -RZ, R14.H0_H0 ;  /* 0x2000000eff0d7230 */ /* 0x000fe40000004100 */
[C---:B------:R-:W-:Y:S01]  /*4d50*/  FMUL.FTZ R87, R33.reuse, R32 ;  /* 0x0000002021577220 */ /* 0x040fe20000410000 */
[--C-:B------:R-:W-:Y:S02]  /*4d60*/  HADD2.F32 R32, -RZ, R86.reuse.H1_H1 ;  /* 0x30000056ff207230 */ /* 0x100fe40000004100 */
[----:B------:R-:W-:Y:S01]  /*4d70*/  FFMA.FTZ R35, R33, R85, -R94 ;  /* 0x0000005521237223 */ /* 0x000fe2000001085e */
[----:B------:R-:W-:Y:S02]  /*4d80*/  HADD2.F32 R33, -RZ, R5.H0_H0 ;  /* 0x20000005ff217230 */ /* 0x000fe40000004100 */
[----:B------:R-:W-:Y:S01]  /*4d90*/  FFMA.FTZ R90, R15, R88, R90 ;  /* 0x000000580f5a7223 */ /* 0x000fe2000001005a */
[----:B------:R-:W-:-:S02]  /*4da0*/  HADD2.F32 R86, -RZ, R86.H0_H0 ;  /* 0x20000056ff567230 */ /* 0x000fc40000004100 */
[----:B------:R-:W-:Y:S01]  /*4db0*/  FFMA.FTZ R87, R34, R85, R87 ;  /* 0x0000005522577223 */ /* 0x000fe20000010057 */
[----:B------:R-:W-:Y:S01]  /*4dc0*/  HADD2.F32 R5, -RZ, R10.H0_H0 ;  /* 0x2000000aff057230 */ /* 0x000fe20000004100 */
[----:B------:R-:W-:Y:S01]  /*4dd0*/  F2FP.F16.F32.PACK_AB R11, R96, R11 ;  /* 0x0000000b600b723e */ /* 0x000fe200000000ff */
[----:B------:R-:W-:Y:S02]  /*4de0*/  HADD2.F32 R14, -RZ, R14.H1_H1 ;  /* 0x3000000eff0e7230 */ /* 0x000fe40000004100 */
[----:B------:R-:W-:Y:S02]  /*4df0*/  HADD2.F32 R10, -RZ, R10.H1_H1 ;  /* 0x3000000aff0a7230 */ /* 0x000fe40000004100 */
[----:B------:R-:W-:Y:S02]  /*4e00*/  HADD2.F32 R15, -RZ, R4.H0_H0 ;  /* 0x20000004ff0f7230 */ /* 0x000fe40000004100 */
[-C--:B------:R-:W-:Y:S01]  /*4e10*/  FMUL.FTZ R4, R13, R86.reuse ;  /* 0x000000560d047220 */ /* 0x080fe20000410000 */
        /* <DEDUP_REMOVED lines=12> */
[----:B------:R-:W-:-:S07]  /*4ee0*/  F2FP.F16.F32.PACK_AB R14, R33, R86 ;  /* 0x00000056210e723e */ /* 0x000fce00000000ff */
.L_x_11917:
[----:B------:R-:W-:Y:S05]  /*4ef0*/  BSYNC B2 ;  /* 0x0000000000027941 */ /* 0x000fea0003800000 */
.L_x_11916:
[----:B--2---:R4:W-:Y:S04]  /*4f00*/  ST.E.128 desc[UR42][R68.64], R8 ;  /* 0x0000000844007985 */ /* 0x0049e8000c101d2a */
[----:B---3--:R4:W-:Y:S02]  /*4f10*/  @!P5 ST.E.128 desc[UR42][R70.64], R12 ;  /* 0x0000000c4600d985 */ /* 0x0089e4000c101d2a */
.L_x_11915:
[----:B------:R-:W-:Y:S05]  /*4f20*/  BSYNC B1 ;  /* 0x0000000000017941 */ /* 0x000fea0003800000 */
.L_x_11914:
[----:B------:R-:W-:-:S03]  /*4f30*/  UMOV UR4, 0xffffffff ;  /* 0xffffffff00047882 */ /* 0x000fc60000000000 */
[----:B------:R-:W-:Y:S05]  /*4f40*/  BRA.DIV UR4, `(.L_x_11918) ;  /* 0x0000028204487947 */ /* 0x000fea000b800000 */
[----:B-1----:R-:W1:Y:S04]  /*4f50*/  SHFL.IDX PT, R78, R78, 0x1, 0x1c1f ;  /* 0x003c1f004e4e7f89 */ /* 0x002e6800000e0000 */
[----:B----4-:R4:W0:Y:S02]  /*4f60*/  SHFL.IDX PT, R14, R77, 0x1, 0x1c1f ;  /* 0x003c1f004d0e7f89 */ /* 0x01082400000e0000 */
.L_x_12265:
[----:B------:R-:W-:Y:S02]  /*4f70*/  VIADD R4, R157, 0x40 ;  /* 0x000000409d047836 */ /* 0x000fe40000000000 */
[----:B0-----:R-:W-:Y:S02]  /*4f80*/  IMAD.MOV.U32 R12, RZ, RZ, R14 ;  /* 0x000000ffff0c7224 */ /* 0x001fe400078e000e */
[----:B-1----:R-:W-:Y:S01]  /*4f90*/  IMAD.MOV.U32 R13, RZ, RZ, R78 ;  /* 0x000000ffff0d7224 */ /* 0x002fe200078e004e */
[----:B------:R-:W-:-:S13]  /*4fa0*/  ISETP.GE.OR P0, PT, R4, R76, P0 ;  /* 0x0000004c0400720c */ /* 0x000fda0000706670 */
[----:B------:R-:W-:Y:S05]  /*4fb0*/  @P0 BRA `(.L_x_11901) ;  /* 0x0000000800d40947 */ /* 0x000fea0003800000 */
[----:B------:R-:W0:Y:S01]  /*4fc0*/  LDC R32, c[0x0][0x2f4] ;  /* 0x0000bd00ff207b82 */ /* 0x000e220000000800 */
[----:B------:R-:W-:Y:S01]  /*4fd0*/  SHF.R.U32.HI R5, RZ, 0x3, R194 ;  /* 0x00000003ff057819 */ /* 0x000fe200000116c2 */
[----:B------:R-:W-:Y:S01]  /*4fe0*/  IMAD.SHL.U32 R15, R64, 0x8, RZ ;  /* 0x00000008400f7824 */ /* 0x000fe200078e00ff */
[----:B------:R-:W-:Y:S03]  /*4ff0*/  BSSY B1, `(.L_x_11919) ;  /* 0x0000067000017945 */ /* 0x000fe60003800000 */
[----:B------:R-:W-:-:S04]  /*5000*/  IMAD.WIDE R14, R15, 0x2, R12 ;  /* 0x000000020f0e7825 */ /* 0x000fc800078e020c */
[----:B0-----:R-:W-:-:S05]  /*5010*/  @P1 IMAD.IADD R79, R32, 0x1, -R79 ;  /* 0x00000001204f1824 */ /* 0x001fca00078e0a4f */
[----:B------:R-:W-:-:S04]  /*5020*/  SHF.R.S32.HI R4, RZ, 0x1f, R79 ;  /* 0x0000001fff047819 */ /* 0x000fc8000001144f */
[----:B------:R-:W-:-:S04]  /*5030*/  LEA.HI R79, R4, R79, RZ, 0x4 ;  /* 0x0000004f044f7211 */ /* 0x000fc800078f20ff */
[----:B------:R-:W-:-:S05]  /*5040*/  LEA.HI.SX32 R33, R79, R64, 0x1c ;  /* 0x000000404f217211 */ /* 0x000fca00078fe2ff */
[----:B------:R-:W-:-:S05]  /*5050*/  IMAD.SHL.U32 R33, R33, 0x8, RZ ;  /* 0x0000000821217824 */ /* 0x000fca00078e00ff */
[----:B------:R-:W-:-:S04]  /*5060*/  LOP3.LUT R4, R194, 0x38, R33, 0xf8, !PT ;  /* 0x00000038c2047812 */ /* 0x000fc800078ef821 */
[----:B------:R-:W-:Y:S01]  /*5070*/  LOP3.LUT R4, R4, R5, RZ, 0x3c, !PT ;  /* 0x0000000504047212 */ /* 0x000fe200078e3cff */
[----:B------:R-:W-:-:S04]  /*5080*/  IMAD R5, R19, 0x1800, R66 ;  /* 0x0000180013057824 */ /* 0x000fc800078e0242 */
[----:B------:R-:W-:Y:S02]  /*5090*/  IMAD.IADD R4, R199, 0x1, R4 ;  /* 0x00000001c7047824 */ /* 0x000fe400078e0204 */
[----:B------:R-:W-:Y:S02]  /*50a0*/  IMAD R5, R5, 0x2, R2 ;  /* 0x0000000205057824 */ /* 0x000fe400078e0202 */
[----:B------:R-:W-:-:S04]  /*50b0*/  IMAD R7, R19, 0x1800, R4 ;  /* 0x0000180013077824 */ /* 0x000fc800078e0204 */
[----:B------:R-:W-:Y:S02]  /*50c0*/  IMAD R8, R7, 0x2, R2 ;  /* 0x0000000207087824 */ /* 0x000fe400078e0202 */
[----:B------:R-:W0:Y:S04]  /*50d0*/  LDS.128 R4, [R5+0x1c400] ;  /* 0x01c4000005047984 */ /* 0x000e280000000c00 */
[----:B------:R-:W1:Y:S01]  /*50e0*/  LDS.128 R8, [R8+0x1c400] ;  /* 0x01c4000008087984 */ /* 0x000e620000000c00 */
[----:B------:R-:W-:Y:S05]  /*50f0*/  @P4 BRA `(.L_x_11920) ;  /* 0x0000000400584947 */ /* 0x000fea0003800000 */
[----:B------:R-:W-:Y:S02]  /*5100*/  SHF.R.U32.HI R68, RZ, 0x10, R41 ;  /* 0x00000010ff447819 */ /* 0x000fe40000011629 */
[--C-:B------:R-:W-:Y:S01]  /*5110*/  SHF.R.U64 R34, R38, 0x10, R39.reuse ;  /* 0x0000001026227819 */ /* 0x100fe20000001227 */
[----:B-1----:R-:W-:Y:S01]  /*5120*/  IMAD.MOV.U32 R38, RZ, RZ, R8 ;  /* 0x000000ffff267224 */ /* 0x002fe200078e0008 */
[----:B------:R-:W-:Y:S01]  /*5130*/  SHF.R.U32.HI R69, RZ, 0x10, R39 ;  /* 0x00000010ff457819 */ /* 0x000fe20000011627 */
[----:B------:R-:W-:Y:S01]  /*5140*/  IMAD.MOV.U32 R39, RZ, RZ, R11 ;  /* 0x000000ffff277224 */ /* 0x000fe200078e000b */
[----:B---3--:R-:W-:Y:S01]  /*5150*/  SHF.R.U32.HI R70, RZ, 0x10, R37 ;  /* 0x00000010ff467819 */ /* 0x008fe20000011625 */
[--C-:B------:R-:W-:Y:S01]  /*5160*/  HADD2.F32 R11, -RZ, R9.reuse.H0_H0 ;  /* 0x20000009ff0b7230 */ /* 0x100fe20000004100 */
[----:B--2---:R-:W-:Y:S01]  /*5170*/  SHF.R.U64 R71, R40, 0x10, R41 ;  /* 0x0000001028477819 */ /* 0x004fe20000001229 */
[----:B0-----:R-:W-:Y:S01]  /*5180*/  IMAD.MOV.U32 R8, RZ, RZ, R7 ;  /* 0x000000ffff087224 */ /* 0x001fe200078e0007 */
[----:B------:R-:W-:Y:S01]  /*5190*/  SHF.R.U64 R35, R42, 0x10, R43 ;  /* 0x000000102a237819 */ /* 0x000fe2000000122b */
[----:B------:R-:W-:Y:S01]  /*51a0*/  HADD2.F32 R9, -RZ, R9.H1_H1 ;  /* 0x30000009ff097230 */ /* 0x000fe20000004100 */
[----:B------:R-:W-:Y:S01]  /*51b0*/  SHF.R.U64 R36, R36, 0x10, R37 ;  /* 0x0000001024247819 */ /* 0x000fe20000001225 */
[----:B------:R-:W-:Y:S01]  /*51c0*/  HADD2.F32 R68, -RZ, R68.H0_H0 ;  /* 0x20000044ff447230 */ /* 0x000fe20000004100 */
[----:B------:R-:W-:Y:S01]  /*51d0*/  SHF.R.U32.HI R41, RZ, 0x10, R43 ;  /* 0x00000010ff297819 */ /* 0x000fe2000001162b */
[----:B------:R-:W-:-:S02]  /*51e0*/  HADD2.F32 R7, -RZ, R5.H1_H1 ;  /* 0x30000005ff077230 */ /* 0x000fc40000004100 */
[----:B------:R-:W-:Y:S02]  /*51f0*/  HADD2.F32 R40, -RZ, R84.H0_H0 ;  /* 0x20000054ff287230 */ /* 0x000fe40000004100 */
[----:B------:R-:W-:Y:S02]  /*5200*/  HADD2.F32 R42, -RZ, R70.H0_H0 ;  /* 0x20000046ff2a7230 */ /* 0x000fe40000004100 */
[-C--:B------:R-:W-:Y:S01]  /*5210*/  FMUL.FTZ R70, R9, R68.reuse ;  /* 0x0000004409467220 */ /* 0x080fe20000410000 */
[----:B------:R-:W-:Y:S02]  /*5220*/  IMAD.MOV.U32 R37, RZ, RZ, R4 ;  /* 0x000000ffff257224 */ /* 0x000fe400078e0004 */
[C---:B------:R-:W-:Y:S01]  /*5230*/  FMUL.FTZ R68, R7.reuse, R68 ;  /* 0x0000004407447220 */ /* 0x040fe20000410000 */
[----:B------:R-:W-:Y:S02]  /*5240*/  HADD2.F32 R84, -RZ, R84.H1_H1 ;  /* 0x30000054ff547230 */ /* 0x000fe40000004100 */
[----:B------:R-:W-:Y:S01]  /*5250*/  FFMA.FTZ R43, R7, R42, -R70 ;  /* 0x0000002a072b7223 */ /* 0x000fe20000010846 */
[----:B------:R-:W-:-:S02]  /*5260*/  HADD2.F32 R4, -RZ, R5.H0_H0 ;  /* 0x20000005ff047230 */ /* 0x000fc40000004100 */
[----:B------:R-:W-:Y:S01]  /*5270*/  FFMA.FTZ R68, R9, R42, R68 ;  /* 0x0000002a09447223 */ /* 0x000fe20000010044 */
[--C-:B------:R-:W-:Y:S02]  /*5280*/  HADD2.F32 R9, -RZ, R39.reuse.H0_H0 ;  /* 0x20000027ff097230 */ /* 0x100fe40000004100 */
[-C--:B------:R-:W-:Y:S01]  /*5290*/  FMUL.FTZ R5, R11, R84.reuse ;  /* 0x000000540b057220 */ /* 0x080fe20000410000 */
[----:B------:R-:W-:Y:S02]  /*52a0*/  HADD2.F32 R39, -RZ, R39.H1_H1 ;  /* 0x30000027ff277230 */ /* 0x000fe40000004100 */
[C---:B------:R-:W-:Y:S01]  /*52b0*/  FMUL.FTZ R84, R4.reuse, R84 ;  /* 0x0000005404547220 */ /* 0x040fe20000410000 */
[----:B------:R-:W-:Y:S02]  /*52c0*/  HADD2.F32 R41, -RZ, R41.H0_H0 ;  /* 0x20000029ff297230 */ /* 0x000fe40000004100 */
[----:B------:R-:W-:Y:S01]  /*52d0*/  FFMA.FTZ R4, R4, R40, -R5 ;  /* 0x0000002804047223 */ /* 0x000fe20000010805 */
[----:B------:R-:W-:-:S02]  /*52e0*/  HADD2.F32 R42, -RZ, R83.H0_H0 ;  /* 0x20000053ff2a7230 */ /* 0x000fc40000004100 */
[----:B------:R-:W-:Y:S01]  /*52f0*/  FFMA.FTZ R5, R11, R40, R84 ;  /* 0x000000280b057223 */ /* 0x000fe20000010054 */
[--C-:B------:R-:W-:Y:S02]  /*5300*/  HADD2.F32 R7, -RZ, R8.reuse.H0_H0 ;  /* 0x20000008ff077230 */ /* 0x100fe40000004100 */
[----:B------:R-:W-:Y:S02]  /*5310*/  HADD2.F32 R8, -RZ, R8.H1_H1 ;  /* 0x30000008ff087230 */ /* 0x000fe40000004100 */
[-C--:B------:R-:W-:Y:S01]  /*5320*/  FMUL.FTZ R70, R9, R42.reuse ;  /* 0x0000002a09467220 */ /* 0x080fe20000410000 */
[----:B------:R-:W-:Y:S02]  /*5330*/  HADD2.F32 R11, -RZ, R69.H0_H0 ;  /* 0x20000045ff0b7230 */ /* 0x000fe40000004100 */
[-C--:B------:R-:W-:Y:S01]  /*5340*/  FMUL.FTZ R69, R39, R41.reuse ;  /* 0x0000002927457220 */ /* 0x080fe20000410000 */
[----:B------:R-:W-:Y:S02]  /*5350*/  HADD2.F32 R40, -RZ, R81.H1_H1 ;  /* 0x30000051ff287230 */ /* 0x000fe40000004100 */
[C---:B------:R-:W-:Y:S01]  /*5360*/  FMUL.FTZ R78, R8.reuse, R41 ;  /* 0x00000029084e7220 */ /* 0x040fe20000410000 */
[----:B------:R-:W-:Y:S01]  /*5370*/  FMUL.FTZ R42, R7, R42 ;  /* 0x0000002a072a7220 */ /* 0x000fe20000410000 */
[----:B------:R-:W-:Y:S01]  /*5380*/  FFMA.FTZ R69, R8, R11, -R69 ;  /* 0x0000000b08457223 */ /* 0x000fe20000010845 */
[----:B------:R-:W-:-:S02]  /*5390*/  HADD2.F32 R83, -RZ, R83.H1_H1 ;  /* 0x30000053ff537230 */ /* 0x000fc40000004100 */
[-C--:B------:R-:W-:Y:S01]  /*53a0*/  FFMA.FTZ R70, R7, R40.reuse, -R70 ;  /* 0x0000002807467223 */ /* 0x080fe20000010846 */
[----:B------:R-:W-:Y:S02]  /*53b0*/  HADD2.F32 R8, -RZ, R38.H0_H0 ;  /* 0x20000026ff087230 */ /* 0x000fe40000004100 */
[----:B------:R-:W-:Y:S01]  /*53c0*/  FFMA.FTZ R41, R9, R40, R42 ;  /* 0x0000002809297223 */ /* 0x000fe2000001002a */
[----:B------:R-:W-:Y:S02]  /*53d0*/  HADD2.F32 R7, -RZ, R37.H0_H0 ;  /* 0x20000025ff077230 */ /* 0x000fe40000004100 */
[----:B------:R-:W-:Y:S01]  /*53e0*/  FFMA.FTZ R78, R39, R11, R78 ;  /* 0x0000000b274e7223 */ /* 0x000fe2000001004e */
[----:B------:R-:W-:Y:S02]  /*53f0*/  HADD2.F32 R9, -RZ, R82.H0_H0 ;  /* 0x20000052ff097230 */ /* 0x000fe40000004100 */
[----:B------:R-:W-:Y:S01]  /*5400*/  FMUL.FTZ R40, R8, R83 ;  /* 0x0000005308287220 */ /* 0x000fe20000410000 */
[----:B------:R-:W-:-:S02]  /*5410*/  HADD2.F32 R11, -RZ, R71.H0_H0 ;  /* 0x20000047ff0b7230 */ /* 0x000fc40000004100 */
[C---:B------:R-:W-:Y:S01]  /*5420*/  FMUL.FTZ R83, R7.reuse, R83 ;  /* 0x0000005307537220 */ /* 0x040fe20000410000 */
[----:B------:R-:W-:Y:S02]  /*5430*/  HADD2.F32 R38, -RZ, R38.H1_H1 ;  /* 0x30000026ff267230 */ /* 0x000fe40000004100 */
[-C--:B------:R-:W-:Y:S01]  /*5440*/  FFMA.FTZ R40, R7, R9.reuse, -R40 ;  /* 0x0000000907287223 */ /* 0x080fe20000010828 */
[----:B------:R-:W-:Y:S02]  /*5450*/  HADD2.F32 R37, -RZ, R37.H1_H1 ;  /* 0x30000025ff257230 */ /* 0x000fe40000004100 */
[----:B------:R-:W-:Y:S01]  /*5460*/  FFMA.FTZ R83, R8, R9, R83 ;  /* 0x0000000908537223 */ /* 0x000fe20000010053 */
[----:B------:R-:W-:Y:S02]  /*5470*/  HADD2.F32 R36, -RZ, R36.H0_H0 ;  /* 0x20000024ff247230 */ /* 0x000fe40000004100 */
[----:B------:R-:W-:Y:S01]  /*5480*/  FMUL.FTZ R42, R38, R11 ;  /* 0x0000000b262a7220 */ /* 0x000fe20000410000 */
[----:B------:R-:W-:-:S02]  /*5490*/  HADD2.F32 R8, -RZ, R10.H0_H0 ;  /* 0x2000000aff087230 */ /* 0x000fc40000004100 */
[C---:B------:R-:W-:Y:S01]  /*54a0*/  FMUL.FTZ R11, R37.reuse, R11 ;  /* 0x0000000b250b7220 */ /* 0x040fe20000410000 */
[----:B------:R-:W-:Y:S02]  /*54b0*/  HADD2.F32 R35, -RZ, R35.H0_H0 ;  /* 0x20000023ff237230 */ /* 0x000fe40000004100 */
[-C--:B------:R-:W-:Y:S01]  /*54c0*/  FFMA.FTZ R37, R37, R36.reuse, -R42 ;  /* 0x0000002425257223 */ /* 0x080fe2000001082a */
[----:B------:R-:W-:Y:S02]  /*54d0*/  HADD2.F32 R7, -RZ, R6.H0_H0 ;  /* 0x20000006ff077230 */ /* 0x000fe40000004100 */
[----:B------:R-:W-:Y:S01]  /*54e0*/  FFMA.FTZ R36, R38, R36, R11 ;  /* 0x0000002426247223 */ /* 0x000fe2000001000b */
[----:B------:R-:W-:Y:S01]  /*54f0*/  HADD2.F32 R10, -RZ, R10.H1_H1 ;  /* 0x3000000aff0a7230 */ /* 0x000fe20000004100 */
[----:B------:R-:W-:Y:S01]  /*5500*/  F2FP.F16.F32.PACK_AB R43, R43, R4 ;  /* 0x000000042b2b723e */ /* 0x000fe200000000ff */
[----:B------:R-:W-:Y:S01]  /*5510*/  HADD2.F32 R82, -RZ, R82.H1_H1 ;  /* 0x30000052ff527230 */ /* 0x000fe20000004100 */
[----:B------:R-:W-:Y:S01]  /*5520*/  F2FP.F16.F32.PACK_AB R41, R78, R41 ;  /* 0x000000294e29723e */ /* 0x000fe200000000ff */
[----:B------:R-:W-:-:S02]  /*5530*/  HADD2.F32 R6, -RZ, R6.H1_H1 ;  /* 0x30000006ff067230 */ /* 0x000fc40000004100 */
[-C--:B------:R-:W-:Y:S01]  /*5540*/  FMUL.FTZ R39, R10, R35.reuse ;  /* 0x000000230a277220 */ /* 0x080fe20000410000 */
[----:B------:R-:W-:Y:S02]  /*5550*/  HADD2.F32 R81, -RZ, R81.H0_H0 ;  /* 0x20000051ff517230 */ /* 0x000fe40000004100 */
[-C--:B------:R-:W-:Y:S01]  /*5560*/  FMUL.FTZ R11, R7, R82.reuse ;  /* 0x00000052070b7220 */ /* 0x080fe20000410000 */
[----:B------:R-:W-:Y:S02]  /*5570*/  HADD2.F32 R9, -RZ, R34.H0_H0 ;  /* 0x20000022ff097230 */ /* 0x000fe40000004100 */
[----:B------:R-:W-:Y:S01]  /*5580*/  FMUL.FTZ R35, R6, R35 ;  /* 0x0000002306237220 */ /* 0x000fe20000410000 */
[C---:B------:R-:W-:Y:S01]  /*5590*/  FMUL.FTZ R34, R8.reuse, R82 ;  /* 0x0000005208227220 */ /* 0x040fe20000410000 */
[----:B------:R-:W-:Y:S01]  /*55a0*/  FFMA.FTZ R11, R8, R81, R11 ;  /* 0x00000051080b7223 */ /* 0x000fe2000001000b */
[----:B------:R-:W-:Y:S01]  /*55b0*/  F2FP.F16.F32.PACK_AB R4, R37, R40 ;  /* 0x000000282504723e */ /* 0x000fe200000000ff */
[----:B------:R-:W-:Y:S01]  /*55c0*/  FFMA.FTZ R10, R10, R9, R35 ;  /* 0x000000090a0a7223 */ /* 0x000fe20000010023 */
[----:B------:R-:W-:Y:S01]  /*55d0*/  FFMA.FTZ R34, R7, R81, -R34 ;  /* 0x0000005107227223 */ /* 0x000fe20000010822 */
[----:B------:R-:W-:Y:S01]  /*55e0*/  FFMA.FTZ R39, R6, R9, -R39 ;  /* 0x0000000906277223 */ /* 0x000fe20000010827 */
[----:B------:R-:W-:Y:S01]  /*55f0*/  F2FP.F16.F32.PACK_AB R9, R68, R5 ;  /* 0x000000054409723e */ /* 0x000fe200000000ff */
[----:B------:R-:W-:Y:S01]  /*5600*/  IMAD.MOV.U32 R5, RZ, RZ, R43 ;  /* 0x000000ffff057224 */ /* 0x000fe200078e002b */
[----:B------:R-:W-:Y:S01]  /*5610*/  F2FP.F16.F32.PACK_AB R10, R10, R11 ;  /* 0x0000000b0a0a723e */ /* 0x000fe200000000ff */
[----:B------:R-:W-:Y:S01]  /*5620*/  IMAD.MOV.U32 R11, RZ, RZ, R41 ;  /* 0x000000ffff0b7224 */ /* 0x000fe200078e0029 */
[----:B------:R-:W-:-:S02]  /*5630*/  F2FP.F16.F32.PACK_AB R7, R69, R70 ;  /* 0x000000464507723e */ /* 0x000fc400000000ff */
[----:B------:R-:W-:Y:S02]  /*5640*/  F2FP.F16.F32.PACK_AB R8, R36, R83 ;  /* 0x000000532408723e */ /* 0x000fe400000000ff */
[----:B------:R-:W-:-:S07]  /*5650*/  F2FP.F16.F32.PACK_AB R6, R39, R34 ;  /* 0x000000222706723e */ /* 0x000fce00000000ff */
.L_x_11920:
[----:B------:R-:W-:Y:S05]  /*5660*/  BSYNC B1 ;  /* 0x0000000000017941 */ /* 0x000fea0003800000 */
.L_x_11919:
[----:B0-----:R0:W-:Y:S01]  /*5670*/  ST.E.128 desc[UR42][R14.64], R4 ;  /* 0x000000040e007985 */ /* 0x0011e2000c101d2a */
[----:B------:R-:W-:-:S13]  /*5680*/  ISETP.GE.AND P0, PT, R33, R32, PT ;  /* 0x000000202100720c */ /* 0x000fda0003f06270 */
[----:B------:R-:W-:Y:S05]  /*5690*/  @P0 BRA `(.L_x_11901) ;  /* 0x00000004001c0947 */ /* 0x000fea0003800000 */
[----:B------:R-:W-:-:S05]  /*56a0*/  IMAD.WIDE R12, R33, 0x2, R12 ;  /* 0x00000002210c7825 */ /* 0x000fca00078e020c */
[----:B-1----:R1:W-:Y:S01]  /*56b0*/  ST.E.128 desc[UR42][R12.64], R8 ;  /* 0x000000080c007985 */ /* 0x0023e2000c101d2a */
[----:B------:R-:W-:Y:S05]  /*56c0*/  BRA `(.L_x_11901) ;  /* 0x0000000400107947 */ /* 0x000fea0003800000 */
.L_x_11882:
[----:B------:R-:W-:-:S04]  /*56d0*/  ULOP3.LUT UR4, UR36, 0x1, URZ, 0xfc, !UPT ;  /* 0x0000000124047892 */ /* 0x000fc8000f8efc3f */
[----:B------:R-:W-:-:S06]  /*56e0*/  UISETP.NE.AND UP0, UPT, UR4, 0x3, UPT ;  /* 0x000000030400788c */ /* 0x000fcc000bf05270 */
[----:B------:R-:W-:-:S13]  /*56f0*/  PLOP3.LUT P3, PT, PT, PT, UP0, 0x80, 0x0 ;  /* 0x000000000000781c */ /* 0x000fda0003f6f008 */
[----:B------:R-:W-:Y:S05]  /*5700*/  @!P3 BRA `(.L_x_11921) ;  /* 0x000000000004b947 */ /* 0x000fea0003800000 */
[----:B------:R-:W-:Y:S01]  /*5710*/  BPT.TRAP 0x1 ;  /* 0x000000040000795c */ /* 0x000fe20000300000 */
.L_x_11921:
[----:B------:R-:W-:Y:S01]  /*5720*/  IMAD R67, R19, 0x8, R2 ;  /* 0x0000000813437824 */ /* 0x000fe200078e0202 */
[----:B------:R-:W-:Y:S01]  /*5730*/  SHF.L.U32 R80, R185, 0x1f, RZ ;  /* 0x0000001fb9507819 */ /* 0x000fe200000006ff */
[----:B------:R-:W-:Y:S01]  /*5740*/  BSSY B1, `(.L_x_11922) ;  /* 0x0000004000017945 */ /* 0x000fe20003800000 */
[----:B------:R-:W-:Y:S02]  /*5750*/  SHF.R.S32.HI R74, RZ, 0x1f, R73 ;  /* 0x0000001fff4a7819 */ /* 0x000fe40000011449 */
[----:B------:R-:W0:Y:S02]  /*5760*/  SYNCS.PHASECHK.TRANS64.TRYWAIT P0, [R67+URZ+0x22890], R80 ;  /* 0x02289050430075a7 */ /* 0x000e24000800017f */
[----:B0-----:R-:W-:Y:S05]  /*5770*/  @!P0 BRA `(.L_x_11923) ;  /* 0x0000027800848947 */ /* 0x001fea0003800000 */
.L_x_12266:
[----:B------:R-:W-:Y:S05]  /*5780*/  BSYNC B1 ;  /* 0x0000000000017941 */ /* 0x000fea0003800000 */
.L_x_11922:
        /* <DEDUP_REMOVED lines=17> */
[----:B------:R-:W-:Y:S02]  /*58a0*/  UMOV UR4, 0xffffffff ;  /* 0xffffffff00047882 */ /* 0x000fe40000000000 */
[----:B------:R-:W-:Y:S01]  /*58b0*/  ISETP.GE.AND P0, PT, R34, 0x1, PT ;  /* 0x000000012200780c */ /* 0x000fe20003f06270 */
[----:B------:R-:W-:Y:S01]  /*58c0*/  IMAD R5, R156, UR5, R5 ;  /* 0x000000059c057c24 */ /* 0x000fe2000f8e0205 */
[----:B------:R-:W-:-:S04]  /*58d0*/  LEA R10, P4, R4, UR6, 0x1 ;  /* 0x00000006040a7c11 */ /* 0x000fc8000f8808ff */
[----:B------:R-:W-:Y:S01]  /*58e0*/  LEA.HI.X R32, R4, UR7, R5, 0x1, P4 ;  /* 0x0000000704207c11 */ /* 0x000fe2000a0f0c05 */
[----:B------:R-:W-:Y:S08]  /*58f0*/  BRA.DIV UR4, `(.L_x_11924) ;  /* 0x0000027a04387947 */ /* 0x000ff0000b800000 */
[----:B------:R1:W2:Y:S04]  /*5900*/  SHFL.IDX PT, R33, R32, RZ, 0x1c1f ;  /* 0x001c1fff20217589 */ /* 0x0002a800000e0000 */
[----:B------:R1:W3:Y:S02]  /*5910*/  SHFL.IDX PT, R14, R10, RZ, 0x1c1f ;  /* 0x001c1fff0a0e7589 */ /* 0x0002e400000e0000 */
.L_x_12270:
[----:B------:R-:W-:Y:S04]  /*5920*/  BSSY B1, `(.L_x_11925) ;  /* 0x000000d000017945 */ /* 0x000fe80003800000 */
[----:B------:R-:W-:Y:S05]  /*5930*/  @!P0 BRA `(.L_x_11926) ;  /* 0x00000000002c8947 */ /* 0x000fea0003800000 */
[----:B------:R-:W-:Y:S02]  /*5940*/  ULDC UR4, c[0x0][0x2f4] ;  /* 0x0000bd0000047ab9 */ /* 0x000fe40000000800 */
[----:B------:R-:W-:Y:S02]  /*5950*/  ISETP.GE.AND P4, PT, R16, UR4, PT ;  /* 0x0000000410007c0c */ /* 0x000fe4000bf86270 */
[----:B------:R-:W-:-:S11]  /*5960*/  ISETP.GE.AND P0, PT, R18, UR4, PT ;  /* 0x0000000412007c0c */ /* 0x000fd6000bf06270 */
[----:B------:R-:W4:Y:S01]  /*5970*/  @!P4 LDS.128 R4, [R82] ;  /* 0x000000005204c984 */ /* 0x000f220000000c00 */
[----:B---3--:R-:W-:-:S04]  /*5980*/  @!P4 LEA R8, P5, R16, R14, 0x1 ;  /* 0x0000000e1008c211 */ /* 0x008fc800078a08ff */
[----:B--2---:R-:W-:-:S05]  /*5990*/  @!P4 LEA.HI.X R9, R16, R33, R17, 0x1, P5 ;  /* 0x000000211009c211 */ /* 0x004fca00028f0c11 */
[----:B----4-:R2:W-:Y:S04]  /*59a0*/  @!P4 ST.E.128 desc[UR42][R8.64], R4 ;  /* 0x000000040800c985 */ /* 0x0105e8000c101d2a */
[----:B------:R-:W3:Y:S01]  /*59b0*/  @!P0 LDS.128 R4, [R81] ;  /* 0x0000000051048984 */ /* 0x000ee20000000c00 */
[----:B--2---:R-:W-:-:S04]  /*59c0*/  @!P0 LEA R8, P4, R18, R14, 0x1 ;  /* 0x0000000e12088211 */ /* 0x004fc800078808ff */
[----:B------:R-:W-:-:S05]  /*59d0*/  @!P0 LEA.HI.X R9, R18, R33, R184, 0x1, P4 ;  /* 0x0000002112098211 */ /* 0x000fca00020f0cb8 */
[----:B---3--:R4:W-:Y:S04]  /*59e0*/  @!P0 ST.E.128 desc[UR42][R8.64], R4 ;  /* 0x0000000408008985 */ /* 0x0089e8000c101d2a */
.L_x_11926:
[----:B------:R-:W-:Y:S05]  /*59f0*/  BSYNC B1 ;  /* 0x0000000000017941 */ /* 0x000fea0003800000 */
.L_x_11925:
[----:B------:R-:W-:-:S03]  /*5a00*/  UMOV UR4, 0xffffffff ;  /* 0xffffffff00047882 */ /* 0x000fc60000000000 */
[----:B------:R-:W-:Y:S05]  /*5a10*/  BRA.DIV UR4, `(.L_x_11927) ;  /* 0x0000027a04387947 */ /* 0x000fea000b800000 */
[----:B--2---:R2:W0:Y:S04]  /*5a20*/  SHFL.IDX PT, R33, R32, 0x1, 0x1c1f ;  /* 0x003c1f0020217f89 */ /* 0x00442800000e0000 */
[----:B---3--:R2:W3:Y:S02]  /*5a30*/  SHFL.IDX PT, R14, R10, 0x1, 0x1c1f ;  /* 0x003c1f000a0e7f89 */ /* 0x0084e400000e0000 */
.L_x_12274:
[----:B------:R-:W-:-:S13]  /*5a40*/  ISETP.GE.AND P0, PT, R34, 0x41, PT ;  /* 0x000000412200780c */ /* 0x000fda0003f06270 */
[----:B------:R-:W-:Y:S05]  /*5a50*/  @!P0 BRA `(.L_x_11901) ;  /* 0x00000000002c8947 */ /* 0x000fea0003800000 */
[----:B------:R-:W-:Y:S02]  /*5a60*/  ULDC UR4, c[0x0][0x2f4] ;  /* 0x0000bd0000047ab9 */ /* 0x000fe40000000800 */
[----:B------:R-:W-:Y:S02]  /*5a70*/  ISETP.GE.AND P5, PT, R16, UR4, PT ;  /* 0x0000000410007c0c */ /* 0x000fe4000bfa6270 */
[----:B------:R-:W-:-:S11]  /*5a80*/  ISETP.GE.AND P0, PT, R18, UR4, PT ;  /* 0x0000000412007c0c */ /* 0x000fd6000bf06270 */
[----:B----4-:R-:W4:Y:S01]  /*5a90*/  @!P5 LDS.128 R4, [R82+0x2000] ;  /* 0x002000005204d984 */ /* 0x010f220000000c00 */
[----:B---3--:R-:W-:-:S04]  /*5aa0*/  @!P5 LEA R8, P4, R16, R14, 0x1 ;  /* 0x0000000e1008d211 */ /* 0x008fc800078808ff */
[----:B0-----:R-:W-:-:S05]  /*5ab0*/  @!P5 LEA.HI.X R9, R16, R33, R17, 0x1, P4 ;  /* 0x000000211009d211 */ /* 0x001fca00020f0c11 */
[----:B----4-:R0:W-:Y:S04]  /*5ac0*/  @!P5 ST.E.128 desc[UR42][R8.64], R4 ;  /* 0x000000040800d985 */ /* 0x0101e8000c101d2a */
[----:B------:R-:W3:Y:S01]  /*5ad0*/  @!P0 LDS.128 R4, [R81+0x2000] ;  /* 0x0020000051048984 */ /* 0x000ee20000000c00 */
[----:B0-----:R-:W-:-:S04]  /*5ae0*/  @!P0 LEA R8, P4, R18, R14, 0x1 ;  /* 0x0000000e12088211 */ /* 0x001fc800078808ff */
[----:B------:R-:W-:-:S05]  /*5af0*/  @!P0 LEA.HI.X R9, R18, R33, R184, 0x1, P4 ;  /* 0x0000002112098211 */ /* 0x000fca00020f0cb8 */
[----:B---3--:R0:W-:Y:S04]  /*5b00*/  @!P0 ST.E.128 desc[UR42][R8.64], R4 ;  /* 0x0000000408008985 */ /* 0x0081e8000c101d2a */
.L_x_11901:
[----:B------:R-:W-:Y:S05]  /*5b10*/  BSYNC B0 ;  /* 0x0000000000007941 */ /* 0x000fea0003800000 */
.L_x_11881:
[----:B0---4-:R-:W0:Y:S01]  /*5b20*/  S2R R4, SR_TID.X ;  /* 0x0000000000047919 */ /* 0x011e220000002100 */
        /* <DEDUP_REMOVED lines=8> */
[----:B0-----:R-:W-:-:S02]  /*5bb0*/  SHF.R.U32.HI R5, RZ, 0x7, R4 ;  /* 0x00000007ff057819 */ /* 0x001fc40000011604 */
[----:B------:R-:W-:-:S03]  /*5bc0*/  LOP3.LUT P0, RZ, R4, 0x7f, RZ, 0xc0, !PT ;  /* 0x0000007f04ff7812 */ /* 0x000fc6000780c0ff */
[----:B-12---:R-:W-:-:S10]  /*5bd0*/  VIADD R10, R5, 0x8 ;  /* 0x00000008050a7836 */ /* 0x006fd40000000000 */
[----:B------:R-:W-:-:S05]  /*5be0*/  @!P0 VIADD R4, R67, 0x228a0 ;  /* 0x000228a043048836 */ /* 0x000fca0000000000 */
[----:B------:R-:W-:Y:S01]  /*5bf0*/  @!P0 PRMT R4, RZ, 0x654, R4 ;  /* 0x00000654ff048816 */ /* 0x000fe20000000004 */
[----:B----4-:R0:W-:Y:S06]  /*5c00*/  BAR.SYNC.DEFER_BLOCKING R10, 0x80 ;  /* 0x0002000a0000751d */ /* 0x0101ec0000010000 */
[----:B------:R0:W-:Y:S01]  /*5c10*/  @!P0 SYNCS.ARRIVE.TRANS64.RED.A1T0 RZ, [R4+URZ], RZ ;  /* 0x000000ff04ff89a7 */ /* 0x0001e2000810043f */
[----:B------:R-:W-:Y:S05]  /*5c20*/  @!P3 BRA `(.L_x_11929) ;  /* 0x000000000004b947 */ /* 0x000fea0003800000 */
[----:B------:R-:W-:Y:S01]  /*5c30*/  BPT.TRAP 0x1 ;  /* 0x000000040000795c */ /* 0x000fe20000300000 */
.L_x_11929:
[----:B------:R-:W-:Y:S05]  /*5c40*/  BSYNC B0 ;  /* 0x0000000000007941 */ /* 0x000fea0003800000 */
.L_x_11928:
[----:B------:R-:W1:Y:S01]  /*5c50*/  SYNCS.PHASECHK.TRANS64.TRYWAIT P3, [R67+URZ+0x228b0], R80 ;  /* 0x0228b050430075a7 */ /* 0x000e62000806017f */
[----:B------:R-:W-:Y:S01]  /*5c60*/  ULDC UR38, c[0x0][0x320] ;  /* 0x0000c80000267ab9 */ /* 0x000fe20000000800 */
[----:B------:R-:W-:Y:S04]  /*5c70*/  BSSY B0, `(.L_x_11930) ;  /* 0x0000002000007945 */ /* 0x000fe80003800000 */
[----:B-1----:R-:W-:Y:S05]  /*5c80*/  @!P3 BRA `(.L_x_11931) ;  /* 0x0000027400e4b947 */ /* 0x002fea0003800000 */
.L_x_12275:
[----:B------:R-:W-:Y:S05]  /*5c90*/  BSYNC B0 ;  /* 0x0000000000007941 */ /* 0x000fea0003800000 */
.L_x_11930:
[----:B------:R-:W-:Y:S01]  /*5ca0*/  ULDC.64 UR4, c[0x0][0x328] ;  /* 0x0000ca0000047ab9 */ /* 0x000fe20000000a00 */
[----:B------:R-:W-:Y:S01]  /*5cb0*/  IMAD.IADD R76, R76, 0x1, -R157 ;  /* 0x000000014c4c7824 */ /* 0x000fe200078e0a9d */
[----:B------:R-:W-:Y:S01]  /*5cc0*/  ULDC.64 UR6, c[0x0][0x318] ;  /* 0x0000c60000067ab9 */ /* 0x000fe20000000a00 */
[----:B------:R-:W-:Y:S01]  /*5cd0*/  IMAD R74, R74, UR4, RZ ;  /* 0x000000044a4a7c24 */ /* 0x000fe2000f8e02ff */
[----:B------:R-:W-:Y:S01]  /*5ce0*/  BSSY B0, `(.L_x_11932) ;  /* 0x0000057000007945 */ /* 0x000fe20003800000 */
[----:B0-----:R-:W-:Y:S01]  /*5cf0*/  IMAD.WIDE.U32 R4, R73, UR4, RZ ;  /* 0x0000000449047c25 */ /* 0x001fe2000f8e00ff */
[----:B------:R-:W-:-:S03]  /*5d00*/  ISETP.GE.AND P3, PT, R76, 0x1, PT ;  /* 0x000000014c00780c */ /* 0x000fc60003f66270 */
        /* <DEDUP_REMOVED lines=9> */
[----:B------:R-:W-:Y:S02]  /*5da0*/  IMAD.IADD R11, R53, 0x1, R12 ;  /* 0x00000001350b7824 */ /* 0x000fe400078e020c */
[----:B------:R-:W-:-:S04]  /*5db0*/  IMAD.WIDE.U32 R4, R156, UR4, R4 ;  /* 0x000000049c047c25 */ /* 0x000fc8000f8e0004 */
[----:B------:R-:W-:Y:S01]  /*5dc0*/  IMAD R5, R156, UR5, R5 ;  /* 0x000000059c057c24 */ /* 0x000fe2000f8e0205 */
[----:B------:R-:W-:Y:S01]  /*5dd0*/  LEA R35, P4, R4, UR6, 0x1 ;  /* 0x0000000604237c11 */ /* 0x000fe2000f8808ff */
[--C-:B------:R-:W-:Y:S02]  /*5de0*/  IMAD R12, R12, 0x2, R48.reuse ;  /* 0x000000020c0c7824 */ /* 0x100fe400078e0230 */
[----:B------:R-:W-:Y:S01]  /*5df0*/  IMAD R11, R11, 0x2, R48 ;  /* 0x000000020b0b7824 */ /* 0x000fe200078e0230 */
[----:B------:R-:W-:Y:S01]  /*5e00*/  LEA.HI.X R36, R4, UR7, R5, 0x1, P4 ;  /* 0x0000000704247c11 */ /* 0x000fe2000a0f0c05 */
[----:B------:R0:W2:Y:S04]  /*5e10*/  SHFL.IDX PT, R39, R35, RZ, 0x1c1f ;  /* 0x001c1fff23277589 */ /* 0x0000a800000e0000 */
[----:B------:R0:W4:Y:S01]  /*5e20*/  SHFL.IDX PT, R37, R36, RZ, 0x1c1f ;  /* 0x001c1fff24257589 */ /* 0x00012200000e0000 */
[----:B------:R-:W-:Y:S05]  /*5e30*/  @!P3 BRA `(.L_x_11933) ;  /* 0x000000040004b947 */ /* 0x000fea0003800000 */
[----:B------:R-:W-:Y:S02]  /*5e40*/  ISETP.GE.AND P3, PT, R16, UR38, PT ;  /* 0x0000002610007c0c */ /* 0x000fe4000bf66270 */
[----:B------:R-:W-:-:S11]  /*5e50*/  ISETP.GE.AND P5, PT, R18, UR38, PT ;  /* 0x0000002612007c0c */ /* 0x000fd6000bfa6270 */
[----:B------:R-:W5:Y:S01]  /*5e60*/  @!P3 LDS.128 R4, [R12] ;  /* 0x000000000c04b984 */ /* 0x000f620000000c00 */
[----:B--2---:R-:W-:-:S04]  /*5e70*/  @!P3 LEA R8, P4, R16, R39, 0x1 ;  /* 0x000000271008b211 */ /* 0x004fc800078808ff */
[----:B----4-:R-:W-:-:S05]  /*5e80*/  @!P3 LEA.HI.X R9, R16, R37, R17, 0x1, P4 ;  /* 0x000000251009b211 */ /* 0x010fca00020f0c11 */
[----:B-----5:R2:W-:Y:S01]  /*5e90*/  @!P3 ST.E.128 desc[UR42][R8.64], R4 ;  /* 0x000000040800b985 */ /* 0x0205e2000c101d2a */
[----:B------:R-:W-:-:S03]  /*5ea0*/  ISETP.GE.AND P3, PT, R162, UR38, PT ;  /* 0x00000026a2007c0c */ /* 0x000fc6000bf66270 */
[----:B------:R-:W4:Y:S01]  /*5eb0*/  @!P5 LDS.128 R4, [R11] ;  /* 0x000000000b04d984 */ /* 0x000f220000000c00 */
[----:B------:R-:W-:Y:S02]  /*5ec0*/  SEL R13, RZ, 0x3fffc, P3 ;  /* 0x0003fffcff0d7807 */ /* 0x000fe40001800000 */
[----:B------:R-:W-:Y:S02]  /*5ed0*/  SEL R32, RZ, 0x4, P3 ;  /* 0x00000004ff207807 */ /* 0x000fe40001800000 */
[----:B------:R-:W-:-:S04]  /*5ee0*/  ISETP.GE.AND P3, PT, R16, UR38, PT ;  /* 0x0000002610007c0c */ /* 0x000fc8000bf66270 */
[----:B------:R-:W-:Y:S02]  /*5ef0*/  SEL R33, RZ, 0x1, P3 ;  /* 0x00000001ff217807 */ /* 0x000fe40001800000 */
[----:B--2---:R-:W-:-:S04]  /*5f00*/  @!P5 LEA R8, P4, R18, R39, 0x1 ;  /* 0x000000271208d211 */ /* 0x004fc800078808ff */
[----:B------:R-:W-:Y:S02]  /*5f10*/  @!P5 LEA.HI.X R9, R18, R37, R184, 0x1, P4 ;  /* 0x000000251209d211 */ /* 0x000fe400020f0cb8 */
[----:B------:R-:W-:Y:S02]  /*5f20*/  LOP3.LUT P4, RZ, R13, 0x4, RZ, 0xc0, !PT ;  /* 0x000000040dff7812 */ /* 0x000fe4000788c0ff */
[----:B------:R-:W-:-:S04]  /*5f30*/  SEL R13, RZ, 0x2, P5 ;  /* 0x00000002ff0d7807 */ /* 0x000fc80002800000 */
[----:B------:R-:W-:Y:S01]  /*5f40*/  IADD3 R32, R32, R13, R33 ;  /* 0x0000000d20207210 */ /* 0x000fe20007ffe021 */
[----:B----4-:R2:W-:Y:S06]  /*5f50*/  @!P5 ST.E.128 desc[UR42][R8.64], R4 ;  /* 0x000000040800d985 */ /* 0x0105ec000c101d2a */
[----:B------:R-:W4:Y:S01]  /*5f60*/  @P4 LDS.128 R4, [R12+0x3000] ;  /* 0x003000000c044984 */ /* 0x000f220000000c00 */
[----:B--2---:R-:W-:-:S04]  /*5f70*/  @P4 LEA R8, P5, R162, R39, 0x1 ;  /* 0x00000027a2084211 */ /* 0x004fc800078a08ff */
[----:B------:R-:W-:Y:S02]  /*5f80*/  @P4 LEA.HI.X R9, R162, R37, R193, 0x1, P5 ;  /* 0x00000025a2094211 */ /* 0x000fe400028f0cc1 */
[----:B------:R-:W-:-:S04]  /*5f90*/  ISETP.GE.AND P5, PT, R161, UR38, PT ;  /* 0x00000026a1007c0c */ /* 0x000fc8000bfa6270 */
[----:B---3--:R-:W-:Y:S02]  /*5fa0*/  SEL R14, RZ, 0x7fff8, P5 ;  /* 0x0007fff8ff0e7807 */ /* 0x008fe40002800000 */
[----:B------:R-:W-:Y:S01]  /*5fb0*/  SEL R15, RZ, 0x8, P5 ;  /* 0x00000008ff0f7807 */ /* 0x000fe20002800000 */
[----:B----4-:R2:W-:Y:S01]  /*5fc0*/  @P4 ST.E.128 desc[UR42][R8.64], R4 ;  /* 0x0000000408004985 */ /* 0x0105e2000c101d2a */
[----:B------:R-:W-:-:S13]  /*5fd0*/  LOP3.LUT P4, RZ, R14, 0x8, RZ, 0xc0, !PT ;  /* 0x000000080eff7812 */ /* 0x000fda000788c0ff */
[----:B------:R-:W3:Y:S01]  /*5fe0*/  @P4 LDS.128 R4, [R11+0x3000] ;  /* 0x003000000b044984 */ /* 0x000ee20000000c00 */
[----:B--2---:R-:W-:-:S04]  /*5ff0*/  @P4 LEA R8, P3, R161, R39, 0x1 ;  /* 0x00000027a1084211 */ /* 0x004fc800078608ff */
[----:B------:R-:W-:Y:S02]  /*6000*/  @P4 LEA.HI.X R9, R161, R37, R192, 0x1, P3 ;  /* 0x00000025a1094211 */ /* 0x000fe400018f0cc0 */
[----:B------:R-:W-:-:S04]  /*6010*/  ISETP.GE.AND P3, PT, R160, UR38, PT ;  /* 0x00000026a0007c0c */ /* 0x000fc8000bf66270 */
[----:B------:R-:W-:Y:S02]  /*6020*/  SEL R14, RZ, 0xffff0, P3 ;  /* 0x000ffff0ff0e7807 */ /* 0x000fe40001800000 */
[----:B------:R-:W-:-:S04]  /*6030*/  SEL R34, RZ, 0x10, P3 ;  /* 0x00000010ff227807 */ /* 0x000fc80001800000 */
[----:B------:R-:W-:Y:S01]  /*6040*/  IADD3 R15, R34, R32, R15 ;  /* 0x00000020220f7210 */ /* 0x000fe20007ffe00f */
[----:B---3--:R2:W-:Y:S01]  /*6050*/  @P4 ST.E.128 desc[UR42][R8.64], R4 ;  /* 0x0000000408004985 */ /* 0x0085e2000c101d2a */
[----:B------:R-:W-:-:S13]  /*6060*/  LOP3.LUT P4, RZ, R14, 0x10, RZ, 0xc0, !PT ;  /* 0x000000100eff7812 */ /* 0x000fda000788c0ff */
[----:B------:R-:W3:Y:S01]  /*6070*/  @P4 LDS.128 R4, [R12+0x6000] ;  /* 0x006000000c044984 */ /* 0x000ee20000000c00 */
[----:B--2---:R-:W-:-:S04]  /*6080*/  @P4 LEA R8, P5, R160, R39, 0x1 ;  /* 0x00000027a0084211 */ /* 0x004fc800078a08ff */
[----:B------:R-:W-:Y:S02]  /*6090*/  @P4 LEA.HI.X R9, R160, R37, R191, 0x1, P5 ;  /* 0x00000025a0094211 */ /* 0x000fe400028f0cbf */
[----:B------:R-:W-:-:S04]  /*60a0*/  ISETP.GE.AND P5, PT, R159, UR38, PT ;  /* 0x000000269f007c0c */ /* 0x000fc8000bfa6270 */
[----:B------:R-:W-:Y:S02]  /*60b0*/  SEL R14, RZ, 0x1fffe0, P5 ;  /* 0x001fffe0ff0e7807 */ /* 0x000fe40002800000 */
[----:B------:R-:W-:Y:S02]  /*60c0*/  SEL R13, RZ, 0x20, P5 ;  /* 0x00000020ff0d7807 */ /* 0x000fe40002800000 */
[----:B------:R-:W-:-:S04]  /*60d0*/  ISETP.GE.AND P5, PT, R163, UR38, PT ;  /* 0x00000026a3007c0c */ /* 0x000fc8000bfa6270 */
[----:B------:R-:W-:Y:S01]  /*60e0*/  SEL R32, RZ, 0x7fff80, P5 ;  /* 0x007fff80ff207807 */ /* 0x000fe20002800000 */
[----:B---3--:R2:W-:Y:S01]  /*60f0*/  @P4 ST.E.128 desc[UR42][R8.64], R4 ;  /* 0x0000000408004985 */ /* 0x0085e2000c101d2a */
[----:B------:R-:W-:-:S13]  /*6100*/  LOP3.LUT P4, RZ, R14, 0x20, RZ, 0xc0, !PT ;  /* 0x000000200eff7812 */ /* 0x000fda000788c0ff */
[----:B------:R-:W3:Y:S01]  /*6110*/  @P4 LDS.128 R4, [R11+0x6000] ;  /* 0x006000000b044984 */ /* 0x000ee20000000c00 */
[----:B--2---:R-:W-:-:S04]  /*6120*/  @P4 LEA R8, P3, R159, R39, 0x1 ;  /* 0x000000279f084211 */ /* 0x004fc800078608ff */
[----:B------:R-:W-:Y:S02]  /*6130*/  @P4 LEA.HI.X R9, R159, R37, R190, 0x1, P3 ;  /* 0x000000259f094211 */ /* 0x000fe400018f0cbe */
[----:B------:R-:W-:-:S04]  /*6140*/  ISETP.GE.AND P3, PT, R158, UR38, PT ;  /* 0x000000269e007c0c */ /* 0x000fc8000bf66270 */
[----:B------:R-:W-:Y:S01]  /*6150*/  SEL R14, RZ, 0x3fffc0, P3 ;  /* 0x003fffc0ff0e7807 */ /* 0x000fe20001800000 */
[----:B---3--:R2:W-:Y:S03]  /*6160*/  @P4 ST.E.128 desc[UR42][R8.64], R4 ;  /* 0x0000000408004985 */ /* 0x0085e6000c101d2a */
[----:B------:R-:W-:Y:S02]  /*6170*/  LOP3.LUT P4, RZ, R14, 0x40, RZ, 0xc0, !PT ;  /* 0x000000400eff7812 */ /* 0x000fe4000788c0ff */
[----:B------:R-:W-:-:S04]  /*6180*/  SEL R14, RZ, 0x40, P3 ;  /* 0x00000040ff0e7807 */ /* 0x000fc80001800000 */
[----:B------:R-:W-:-:S05]  /*6190*/  IADD3 R13, R14, R15, R13 ;  /* 0x0000000f0e0d7210 */ /* 0x000fca0007ffe00d */
[----:B------:R-:W-:Y:S02]  /*61a0*/  IMAD.IADD R13, R13, 0x1, R32 ;  /* 0x000000010d0d7824 */ /* 0x000fe400078e0220 */
[----:B------:R-:W3:Y:S03]  /*61b0*/  @P4 LDS.128 R4, [R12+0x9000] ;  /* 0x009000000c044984 */ /* 0x000ee60000000c00 */
[----:B--2---:R-:W-:-:S04]  /*61c0*/  PRMT R8, R13, 0x8880, RZ ;  /* 0x000088800d087816 */ /* 0x004fc800000000ff */
[----:B------:R-:W-:Y:S02]  /*61d0*/  ISETP.GT.AND P3, PT, R8, -0x1, PT ;  /* 0xffffffff0800780c */ /* 0x000fe40003f64270 */
[----:B------:R-:W-:-:S04]  /*61e0*/  @P4 LEA R8, P5, R158, R39, 0x1 ;  /* 0x000000279e084211 */ /* 0x000fc800078a08ff */
[----:B------:R-:W-:-:S05]  /*61f0*/  @P4 LEA.HI.X R9, R158, R37, R189, 0x1, P5 ;  /* 0x000000259e094211 */ /* 0x000fca00028f0cbd */
[----:B---3--:R2:W-:Y:S04]  /*6200*/  @P4 ST.E.128 desc[UR42][R8.64], R4 ;  /* 0x0000000408004985 */ /* 0x0085e8000c101d2a */
[----:B------:R-:W3:Y:S01]  /*6210*/  @!P3 LDS.128 R4, [R11+0x9000] ;  /* 0x009000000b04b984 */ /* 0x000ee20000000c00 */
[----:B--2---:R-:W-:-:S04]  /*6220*/  @!P3 LEA R8, P4, R163, R39, 0x1 ;  /* 0x00000027a308b211 */ /* 0x004fc800078808ff */
[----:B------:R-:W-:-:S05]  /*6230*/  @!P3 LEA.HI.X R9, R163, R37, R188, 0x1, P4 ;  /* 0x00000025a309b211 */ /* 0x000fca00020f0cbc */
[----:B---3--:R2:W-:Y:S04]  /*6240*/  @!P3 ST.E.128 desc[UR42][R8.64], R4 ;  /* 0x000000040800b985 */ /* 0x0085e8000c101d2a */
.L_x_11933:
[----:B------:R-:W-:Y:S05]  /*6250*/  BSYNC B0 ;  /* 0x0000000000007941 */ /* 0x000fea0003800000 */
.L_x_11932:
[----:B------:R-:W-:Y:S01]  /*6260*/  ISETP.GE.AND P3, PT, R76, 0x41, PT ;  /* 0x000000414c00780c */ /* 0x000fe20003f66270 */
[----:B------:R1:W1:Y:S01]  /*6270*/  SHFL.IDX PT, R13, R36, 0x1, 0x1c1f ;  /* 0x003c1f00240d7f89 */ /* 0x00026200000e0000 */
[----:B------:R-:W-:Y:S03]  /*6280*/  BSSY B0, `(.L_x_11934) ;  /* 0x0000044000007945 */ /* 0x000fe60003800000 */
[----:B0-----:R-:W0:Y:S08]  /*6290*/  SHFL.IDX PT, R35, R35, 0x1, 0x1c1f ;  /* 0x003c1f0023237f89 */ /* 0x001e3000000e0000 */
[----:B------:R-:W-:Y:S05]  /*62a0*/  @!P3 BRA `(.L_x_11935) ;  /* 0x000000040004b947 */ /* 0x000fea0003800000 */
[----:B------:R-:W-:Y:S02]  /*62b0*/  ISETP.GE.AND P4, PT, R16, UR38, PT ;  /* 0x0000002610007c0c */ /* 0x000fe4000bf86270 */
[----:B------:R-:W-:-:S11]  /*62c0*/  ISETP.GE.AND P5, PT, R18, UR38, PT ;  /* 0x0000002612007c0c */ /* 0x000fd6000bfa6270 */
[----:B--2---:R-:W2:Y:S01]  /*62d0*/  @!P4 LDS.128 R4, [R12+0x2000] ;  /* 0x002000000c04c984 */ /* 0x004ea20000000c00 */
[----:B0-----:R-:W-:-:S04]  /*62e0*/  @!P4 LEA R8, P3, R16, R35, 0x1 ;  /* 0x000000231008c211 */ /* 0x001fc800078608ff */
[----:B-1----:R-:W-:Y:S02]  /*62f0*/  @!P4 LEA.HI.X R9, R16, R13, R17, 0x1, P3 ;  /* 0x0000000d1009c211 */ /* 0x002fe400018f0c11 */
[----:B------:R-:W-:-:S04]  /*6300*/  ISETP.GE.AND P3, PT, R162, UR38, PT ;  /* 0x00000026a2007c0c */ /* 0x000fc8000bf66270 */
[----:B---3--:R-:W-:Y:S02]  /*6310*/  SEL R14, RZ, 0x3fffc, P3 ;  /* 0x0003fffcff0e7807 */ /* 0x008fe40001800000 */
[----:B------:R-:W-:Y:S02]  /*6320*/  SEL R33, RZ, 0x4, P3 ;  /* 0x00000004ff217807 */ /* 0x000fe40001800000 */
[----:B------:R-:W-:-:S04]  /*6330*/  ISETP.GE.AND P3, PT, R16, UR38, PT ;  /* 0x0000002610007c0c */ /* 0x000fc8000bf66270 */
[----:B------:R-:W-:Y:S01]  /*6340*/  SEL R34, RZ, 0x1, P3 ;  /* 0x00000001ff227807 */ /* 0x000fe20001800000 */
[----:B--2---:R0:W-:Y:S04]  /*6350*/  @!P4 ST.E.128 desc[UR42][R8.64], R4 ;  /* 0x000000040800c985 */ /* 0x0041e8000c101d2a */
[----:B------:R-:W1:Y:S01]  /*6360*/  @!P5 LDS.128 R4, [R11+0x2000] ;  /* 0x002000000b04d984 */ /* 0x000e620000000c00 */
[----:B0-----:R-:W-:-:S04]  /*6370*/  @!P5 LEA R8, P4, R18, R35, 0x1 ;  /* 0x000000231208d211 */ /* 0x001fc800078808ff */
[----:B------:R-:W-:Y:S02]  /*6380*/  @!P5 LEA.HI.X R9, R18, R13, R184, 0x1, P4 ;  /* 0x0000000d1209d211 */ /* 0x000fe400020f0cb8 */
[----:B------:R-:W-:Y:S02]  /*6390*/  LOP3.LUT P4, RZ, R14, 0x4, RZ, 0xc0, !PT ;  /* 0x000000040eff7812 */ /* 0x000fe4000788c0ff */
[----:B------:R-:W-:-:S04]  /*63a0*/  SEL R14, RZ, 0x2, P5 ;  /* 0x00000002ff0e7807 */ /* 0x000fc80002800000 */
[----:B------:R-:W-:Y:S01]  /*63b0*/  IADD3 R33, R33, R14, R34 ;  /* 0x0000000e21217210 */ /* 0x000fe20007ffe022 */
[----:B-1----:R0:W-:Y:S06]  /*63c0*/  @!P5 ST.E.128 desc[UR42][R8.64], R4 ;  /* 0x000000040800d985 */ /* 0x0021ec000c101d2a */
[----:B------:R-:W1:Y:S01]  /*63d0*/  @P4 LDS.128 R4, [R12+0x5000] ;  /* 0x005000000c044984 */ /* 0x000e620000000c00 */
[----:B0-----:R-:W-:-:S04]  /*63e0*/  @P4 LEA R8, P5, R162, R35, 0x1 ;  /* 0x00000023a2084211 */ /* 0x001fc800078a08ff */
[----:B------:R-:W-:Y:S02]  /*63f0*/  @P4 LEA.HI.X R9, R162, R13, R193, 0x1, P5 ;  /* 0x0000000da2094211 */ /* 0x000fe400028f0cc1 */
[----:B------:R-:W-:-:S04]  /*6400*/  ISETP.GE.AND P5, PT, R161, UR38, PT ;  /* 0x00000026a1007c0c */ /* 0x000fc8000bfa6270 */
[----:B------:R-:W-:Y:S02]  /*6410*/  SEL R15, RZ, 0x7fff8, P5 ;  /* 0x0007fff8ff0f7807 */ /* 0x000fe40002800000 */
[----:B------:R-:W-:Y:S01]  /*6420*/  SEL R32, RZ, 0x8, P5 ;  /* 0x00000008ff207807 */ /* 0x000fe20002800000 */
[----:B-1----:R0:W-:Y:S01]  /*6430*/  @P4 ST.E.128 desc[UR42][R8.64], R4 ;  /* 0x0000000408004985 */ /* 0x0021e2000c101d2a */
[----:B------:R-:W-:-:S13]  /*6440*/  LOP3.LUT P4, RZ, R15, 0x8, RZ, 0xc0, !PT ;  /* 0x000000080fff7812 */ /* 0x000fda000788c0ff */
[----:B------:R-:W1:Y:S01]  /*6450*/  @P4 LDS.128 R4, [R11+0x5000] ;  /* 0x005000000b044984 */ /* 0x000e620000000c00 */
[----:B0-----:R-:W-:-:S04]  /*6460*/  @P4 LEA R8, P3, R161, R35, 0x1 ;  /* 0x00000023a1084211 */ /* 0x001fc800078608ff */
[----:B------:R-:W-:Y:S02]  /*6470*/  @P4 LEA.HI.X R9, R161, R13, R192, 0x1, P3 ;  /* 0x0000000da1094211 */ /* 0x000fe400018f0cc0 */
[----:B------:R-:W-:-:S04]  /*6480*/  ISETP.GE.AND P3, PT, R160, UR38, PT ;  /* 0x00000026a0007c0c */ /* 0x000fc8000bf66270 */
[----:B------:R-:W-:Y:S02]  /*6490*/  SEL R15, RZ, 0xffff0, P3 ;  /* 0x000ffff0ff0f7807 */ /* 0x000fe40001800000 */
[----:B----4-:R-:W-:-:S04]  /*64a0*/  SEL R37, RZ, 0x10, P3 ;  /* 0x00000010ff257807 */ /* 0x010fc80001800000 */
[----:B------:R-:W-:Y:S01]  /*64b0*/  IADD3 R32, R37, R33, R32 ;  /* 0x0000002125207210 */ /* 0x000fe20007ffe020 */
[----:B-1----:R0:W-:Y:S01]  /*64c0*/  @P4 ST.E.128 desc[UR42][R8.64], R4 ;  /* 0x0000000408004985 */ /* 0x0021e2000c101d2a */
[----:B------:R-:W-:-:S13]  /*64d0*/  LOP3.LUT P4, RZ, R15, 0x10, RZ, 0xc0, !PT ;  /* 0x000000100fff7812 */ /* 0x000fda000788c0ff */
[----:B------:R-:W1:Y:S01]  /*64e0*/  @P4 LDS.128 R4, [R12+0x8000] ;  /* 0x008000000c044984 */ /* 0x000e620000000c00 */
[----:B0-----:R-:W-:-:S04]  /*64f0*/  @P4 LEA R8, P5, R160, R35, 0x1 ;  /* 0x00000023a0084211 */ /* 0x001fc800078a08ff */
[----:B------:R-:W-:Y:S02]  /*6500*/  @P4 LEA.HI.X R9, R160, R13, R191, 0x1, P5 ;  /* 0x0000000da0094211 */ /* 0x000fe400028f0cbf */
[----:B------:R-:W-:-:S04]  /*6510*/  ISETP.GE.AND P5, PT, R159, UR38, PT ;  /* 0x000000269f007c0c */ /* 0x000fc8000bfa6270 */
[----:B------:R-:W-:Y:S02]  /*6520*/  SEL R15, RZ, 0x1fffe0, P5 ;  /* 0x001fffe0ff0f7807 */ /* 0x000fe40002800000 */
[----:B------:R-:W-:Y:S02]  /*6530*/  SEL R14, RZ, 0x20, P5 ;  /* 0x00000020ff0e7807 */ /* 0x000fe40002800000 */
[----:B------:R-:W-:-:S04]  /*6540*/  ISETP.GE.AND P5, PT, R163, UR38, PT ;  /* 0x00000026a3007c0c */ /* 0x000fc8000bfa6270 */
[----:B------:R-:W-:Y:S01]  /*6550*/  SEL R33, RZ, 0x7fff80, P5 ;  /* 0x007fff80ff217807 */ /* 0x000fe20002800000 */
[----:B-1----:R0:W-:Y:S01]  /*6560*/  @P4 ST.E.128 desc[UR42][R8.64], R4 ;  /* 0x0000000408004985 */ /* 0x0021e2000c101d2a */
[----:B------:R-:W-:-:S13]  /*6570*/  LOP3.LUT P4, RZ, R15, 0x20, RZ, 0xc0, !PT ;  /* 0x000000200fff7812 */ /* 0x000fda000788c0ff */
[----:B------:R-:W1:Y:S01]  /*6580*/  @P4 LDS.128 R4, [R11+0x8000] ;  /* 0x008000000b044984 */ /* 0x000e620000000c00 */
[----:B0-----:R-:W-:-:S04]  /*6590*/  @P4 LEA R8, P3, R159, R35, 0x1 ;  /* 0x000000239f084211 */ /* 0x001fc800078608ff */
[----:B------:R-:W-:Y:S02]  /*65a0*/  @P4 LEA.HI.X R9, R159, R13, R190, 0x1, P3 ;  /* 0x0000000d9f094211 */ /* 0x000fe400018f0cbe */
[----:B------:R-:W-:-:S04]  /*65b0*/  ISETP.GE.AND P3, PT, R158, UR38, PT ;  /* 0x000000269e007c0c */ /* 0x000fc8000bf66270 */
[----:B------:R-:W-:Y:S01]  /*65c0*/  SEL R15, RZ, 0x3fffc0, P3 ;  /* 0x003fffc0ff0f7807 */ /* 0x000fe20001800000 */
[----:B-1----:R0:W-:Y:S03]  /*65d0*/  @P4 ST.E.128 desc[UR42][R8.64], R4 ;  /* 0x0000000408004985 */ /* 0x0021e6000c101d2a */
[----:B------:R-:W-:Y:S02]  /*65e0*/  LOP3.LUT P4, RZ, R15, 0x40, RZ, 0xc0, !PT ;  /* 0x000000400fff7812 */ /* 0x000fe4000788c0ff */
[----:B------:R-:W-:-:S04]  /*65f0*/  SEL R15, RZ, 0x40, P3 ;  /* 0x00000040ff0f7807 */ /* 0x000fc80001800000 */
[----:B------:R-:W-:-:S05]  /*6600*/  IADD3 R14, R15, R32, R14 ;  /* 0x000000200f0e7210 */ /* 0x000fca0007ffe00e */
[----:B------:R-:W-:Y:S02]  /*6610*/  IMAD.IADD R14, R14, 0x1, R33 ;  /* 0x000000010e0e7824 */ /* 0x000fe400078e0221 */
[----:B------:R-:W1:Y:S03]  /*6620*/  @P4 LDS.128 R4, [R12+0xb000] ;  /* 0x00b000000c044984 */ /* 0x000e660000000c00 */
[----:B0-----:R-:W-:-:S04]  /*6630*/  PRMT R8, R14, 0x8880, RZ ;  /* 0x000088800e087816 */ /* 0x001fc800000000ff */
[----:B------:R-:W-:Y:S02]  /*6640*/  ISETP.GT.AND P3, PT, R8, -0x1, PT ;  /* 0xffffffff0800780c */ /* 0x000fe40003f64270 */
[----:B------:R-:W-:-:S04]  /*6650*/  @P4 LEA R8, P5, R158, R35, 0x1 ;  /* 0x000000239e084211 */ /* 0x000fc800078a08ff */
[----:B------:R-:W-:-:S05]  /*6660*/  @P4 LEA.HI.X R9, R158, R13, R189, 0x1, P5 ;  /* 0x0000000d9e094211 */ /* 0x000fca00028f0cbd */
[----:B-1----:R0:W-:Y:S04]  /*6670*/  @P4 ST.E.128 desc[UR42][R8.64], R4 ;  /* 0x0000000408004985 */ /* 0x0021e8000c101d2a */
[----:B------:R-:W1:Y:S01]  /*6680*/  @!P3 LDS.128 R4, [R11+0xb000] ;  /* 0x00b000000b04b984 */ /* 0x000e620000000c00 */
[----:B0-----:R-:W-:-:S04]  /*6690*/  @!P3 LEA R8, P4, R163, R35, 0x1 ;  /* 0x00000023a308b211 */ /* 0x001fc800078808ff */
[----:B------:R-:W-:-:S05]  /*66a0*/  @!P3 LEA.HI.X R9, R163, R13, R188, 0x1, P4 ;  /* 0x0000000da309b211 */ /* 0x000fca00020f0cbc */
[----:B-1----:R0:W-:Y:S04]  /*66b0*/  @!P3 ST.E.128 desc[UR42][R8.64], R4 ;  /* 0x000000040800b985 */ /* 0x0021e8000c101d2a */
.L_x_11935:
[----:B------:R-:W-:Y:S05]  /*66c0*/  BSYNC B0 ;  /* 0x0000000000007941 */ /* 0x000fea0003800000 */
.L_x_11934:
[----:B------:R-:W-:Y:S01]  /*66d0*/  @!PT LDS RZ, [RZ] ;  /* 0x00000000fffff984 */ /* 0x000fe20000000800 */
[----:B------:R-:W-:Y:S01]  /*66e0*/  @!PT LDS RZ, [RZ] ;  /* 0x00000000fffff984 */ /* 0x000fe20000000800 */
[----:B------:R-:W-:Y:S01]  /*66f0*/  @!PT LDS RZ, [RZ] ;  /* 0x00000000fffff984 */ /* 0x000fe20000000800 */
[----:B------:R-:W-:Y:S01]  /*6700*/  @!PT LDS RZ, [RZ] ;  /* 0x00000000fffff984 */ /* 0x000fe20000000800 */
[----:B------:R5:W-:Y:S06]  /*6710*/  MEMBAR.ALL.CTA ;  /* 0x0000000000007992 */ /* 0x000bec0000008000 */
[----:B-----5:R-:W5:Y:S01]  /*6720*/  FENCE.VIEW.ASYNC.S ;  /* 0x00000000000073c6 */ /* 0x020f620000000000 */
[----:B-1----:R-:W-:Y:S02]  /*6730*/  @!P0 VIADD R67, R67, 0x228c0 ;  /* 0x000228c043438836 */ /* 0x002fe40000000000 */
[----:B------:R-:W-:-:S03]  /*6740*/  VIADD R19, R19, 0x1 ;  /* 0x0000000113137836 */ /* 0x000fc60000000000 */
[----:B------:R-:W-:Y:S01]  /*6750*/  @!P0 PRMT R67, RZ, 0x654, R67 ;  /* 0x00000654ff438816 */ /* 0x000fe20000000043 */
[----:B-----5:R1:W-:Y:S06]  /*6760*/  BAR.SYNC.DEFER_BLOCKING R10, 0x80 ;  /* 0x0002000a0000751d */ /* 0x0203ec0000010000 */
[----:B------:R1:W-:Y:S01]  /*6770*/  @!P0 SYNCS.ARRIVE.TRANS64.RED.A1T0 RZ, [R67+URZ], RZ ;  /* 0x000000ff43ff89a7 */ /* 0x0003e2000810043f */
[----:B------:R-:W-:-:S04]  /*6780*/  ISETP.NE.AND P0, PT, R19, 0x2, PT ;  /* 0x000000021300780c */ /* 0x000fc80003f05270 */
[----:B0-2---:R-:W-:Y:S02]  /*6790*/  SEL R4, RZ, 0x1, P0 ;  /* 0x00000001ff047807 */ /* 0x005fe40000000000 */
[----:B------:R-:W-:Y:S02]  /*67a0*/  SEL R19, R19, RZ, P0 ;  /* 0x000000ff13137207 */ /* 0x000fe40000000000 */
[----:B------:R-:W-:Y:S01]  /*67b0*/  LOP3.LUT R185, R185, R4, RZ, 0x3c, !PT ;  /* 0x00000004b9b97212 */ /* 0x000fe200078e3cff */
[----:B-1----:R-:W-:Y:S06]  /*67c0*/  @P2 BRA `(.L_x_11936) ;  /* 0xffffffc000342947 */ /* 0x002fec000383ffff */
[----:B------:R-:W0:Y:S01]  /*67d0*/  S2R R5, SR_TID.X ;  /* 0x0000000000057919 */ /* 0x000e220000002100 */
[----:B------:R-:W-:Y:S02]  /*67e0*/  PLOP3.LUT P0, PT, PT, PT, PT, 0x8, 0x0 ;  /* 0x000000000000781c */ /* 0x000fe40003f0e170 */
[----:B0-----:R-:W-:-:S04]  /*67f0*/  SHF.R.U32.HI R5, RZ, 0x7, R5 ;  /* 0x00000007ff057819 */ /* 0x001fc80000011605 */
[----:B------:R-:W-:-:S13]  /*6800*/  ISETP.NE.AND P3, PT, R5, 0x1, PT ;  /* 0x000000010500780c */ /* 0x000fda0003f65270 */
[----:B------:R-:W-:Y:S05]  /*6810*/  @!P3 WARPSYNC.ALL ;  /* 0x000000000000b948 */ /* 0x000fea0003800000 */
[----:B------:R-:W-:Y:S06]  /*6820*/  @!P3 BAR.ARV 0x9, 0x100 ;  /* 0x024400000000bb1d */ /* 0x000fec0000002000 */
.L_x_11876:
[----:B------:R-:W0:Y:S01]  /*6830*/  S2R R3, SR_SWINHI ;  /* 0x0000000000037919 */ /* 0x000e220000002f00 */
[----:B------:R-:W1:Y:S01]  /*6840*/  LDC R13, c[0x0][0x448] ;  /* 0x00011200ff0d7b82 */ /* 0x000e620000000800 */
[----:B---3--:R-:W-:Y:S02]  /*6850*/  IMAD.U32 R14, RZ, RZ, UR36 ;  /* 0x00000024ff0e7e24 */ /* 0x008fe4000f8e00ff */
[----:B------:R-:W-:Y:S01]  /*6860*/  IMAD.MOV.U32 R15, RZ, RZ, 0x80 ;  /* 0x00000080ff0f7424 */ /* 0x000fe200078e00ff */
[----:B------:R-:W-:Y:S01]  /*6870*/  STL [R1+0x50], R101 ;  /* 0x0000506501007387 */ /* 0x000fe20000100800 */
[----:B------:R-:W-:Y:S02]  /*6880*/  IMAD.MOV.U32 R26, RZ, RZ, 0x100 ;  /* 0x00000100ff1a7424 */ /* 0x000fe400078e00ff */
[----:B------:R-:W-:Y:S01]  /*6890*/  IMAD.U32 R24, RZ, RZ, UR36 ;  /* 0x00000024ff187e24 */ /* 0x000fe2000f8e00ff */
[----:B------:R-:W2:Y:S01]  /*68a0*/  LDC R12, c[0x0][0x988] ;  /* 0x00026200ff0c7b82 */ /* 0x000ea20000000800 */
[----:B------:R-:W-:Y:S01]  /*68b0*/  IMAD.MOV.U32 R25, RZ, RZ, 0x80 ;  /* 0x00000080ff197424 */ /* 0x000fe200078e00ff */
[----:B------:R-:W-:Y:S01]  /*68c0*/  STL.64 [R1+0x28], R14 ;  /* 0x0000280e01007387 */ /* 0x000fe20000100a00 */
[----:B------:R-:W-:-:S02]  /*68d0*/  IMAD.U32 R38, RZ, RZ, UR44 ;  /* 0x0000002cff267e24 */ /* 0x000fc4000f8e00ff */
[----:B------:R-:W-:Y:S01]  /*68e0*/  IMAD.U32 R35, RZ, RZ, UR44 ;  /* 0x0000002cff237e24 */ /* 0x000fe2000f8e00ff */
[----:B------:R-:W-:Y:S01]  /*68f0*/  STL.64 [R1+0x30], R26 ;  /* 0x0000301a01007387 */ /* 0x000fe20000100a00 */
[----:B------:R-:W-:Y:S02]  /*6900*/  IMAD.U32 R34, RZ, RZ, UR44 ;  /* 0x0000002cff227e24 */ /* 0x000fe4000f8e00ff */
[----:B------:R-:W-:Y:S01]  /*6910*/  IMAD.U32 R72, RZ, RZ, UR44 ;  /* 0x0000002cff487e24 */ /* 0x000fe2000f8e00ff */
[----:B------:R-:W-:Y:S04]  /*6920*/  STL.128 [R1], R24 ;  /* 0x0000001801007387 */ /* 0x000fe80000100c00 */
[----:B------:R-:W-:Y:S01]  /*6930*/  STL.128 [R1+0x1d0], RZ ;  /* 0x0001d0ff01007387 */ /* 0x000fe20000100c00 */
[----:B------:R-:W-:-:S03]  /*6940*/  IADD3 R72, P5, R72, 0x50, RZ ;  /* 0x0000005048487810 */ /* 0x000fc60007fbe0ff */
[----:B------:R-:W-:Y:S04]  /*6950*/  STL.128 [R1+0x1e0], RZ ;  /* 0x0001e0ff01007387 */ /* 0x000fe80000100c00 */
[----:B------:R-:W-:Y:S01]  /*6960*/  STL.128 [R1+0x200], RZ ;  /* 0x000200ff01007387 */ /* 0x000fe20000100c00 */
[----:B------:R-:W-:Y:S02]  /*6970*/  MOV R4, R2 ;  /* 0x0000000200047202 */ /* 0x000fe40000000f00 */
[----:B0-----:R-:W-:Y:S01]  /*6980*/  MOV R5, R3 ;  /* 0x0000000300057202 */ /* 0x001fe20000000f00 */
[----:B--2---:R-:W-:Y:S01]  /*6990*/  STL [R1+0x1f0], R12 ;  /* 0x0001f00c01007387 */ /* 0x004fe20000100800 */
[C---:B------:R-:W-:Y:S02]  /*69a0*/  IADD3 R8, P1, R4.reuse, 0x22830, RZ ;  /* 0x0002283004087810 */ /* 0x040fe40007f3e0ff */
[C---:B------:R-:W-:Y:S01]  /*69b0*/  IADD3 R0, P3, R4.reuse, 0x22850, RZ ;  /* 0x0002285004007810 */ /* 0x040fe20007f7e0ff */
[----:B------:R-:W-:Y:S01]  /*69c0*/  STL.128 [R1+0x210], RZ ;  /* 0x000210ff01007387 */ /* 0x000fe20000100c00 */
[C---:B------:R-:W-:Y:S01]  /*69d0*/  IADD3 R6, P4, R4.reuse, 0x22860, RZ ;  /* 0x0002286004067810 */ /* 0x040fe20007f9e0ff */
[--C-:B------:R-:W-:Y:S01]  /*69e0*/  IMAD.X R9, RZ, RZ, R5.reuse, P1 ;  /* 0x000000ffff097224 */ /* 0x100fe200008e0605 */
[----:B-1----:R-:W-:Y:S01]  /*69f0*/  ISETP.NE.AND P1, PT, R13, 0x1, PT ;  /* 0x000000010d00780c */ /* 0x002fe20003f25270 */
[--C-:B------:R-:W-:Y:S01]  /*6a00*/  IMAD.X R3, RZ, RZ, R5.reuse, P3 ;  /* 0x000000ffff037224 */ /* 0x100fe200018e0605 */
[----:B------:R-:W-:Y:S01]  /*6a10*/  IADD3 R10, P2, R4, 0x22840, RZ ;  /* 0x00022840040a7810 */ /* 0x000fe20007f5e0ff */
[--C-:B------:R-:W-:Y:S01]  /*6a20*/  IMAD.X R7, RZ, RZ, R5.reuse, P4 ;  /* 0x000000ffff077224 */ /* 0x100fe200020e0605 */
[----:B------:R-:W-:Y:S01]  /*6a30*/  STL.64 [R1+0x18], R8 ;  /* 0x0000180801007387 */ /* 0x000fe20000100a00 */
[----:B------:R-:W-:Y:S01]  /*6a40*/  IMAD.MOV.U32 R4, RZ, RZ, R0 ;  /* 0x000000ffff047224 */ /* 0x000fe200078e0000 */
[----:B------:R-:W-:Y:S01]  /*6a50*/  IADD3 R35, P3, R35, 0x200, RZ ;  /* 0x0000020023237810 */ /* 0x000fe20007f7e0ff */
[----:B------:R-:W-:Y:S01]  /*6a60*/  IMAD.X R11, RZ, RZ, R5, P2 ;  /* 0x000000ffff0b7224 */ /* 0x000fe200010e0605 */
[----:B------:R-:W-:Y:S01]  /*6a70*/  STL.128 [R1+0x220], RZ ;  /* 0x000220ff01007387 */ /* 0x000fe20000100c00 */
[----:B------:R-:W-:Y:S01]  /*6a80*/  IMAD.MOV.U32 R5, RZ, RZ, R3 ;  /* 0x000000ffff057224 */ /* 0x000fe200078e0003 */
[----:B------:R-:W-:Y:S01]  /*6a90*/  IADD3 R38, P2, R38, 0x1d0, RZ ;  /* 0x000001d026267810 */ /* 0x000fe20007f5e0ff */
[----:B------:R-:W-:Y:S01]  /*6aa0*/  VIADD R3, R203, 0x7f ;  /* 0x0000007fcb037836 */ /* 0x000fe20000000000 */
[----:B------:R-:W-:Y:S01]  /*6ab0*/  STL.64 [R1+0x20], R10 ;  /* 0x0000200a01007387 */ /* 0x000fe20000100a00 */
[----:B------:R-:W0:Y:S01]  /*6ac0*/  @P1 LDC R0, c[0x0][0x44c] ;  /* 0x00011300ff001b82 */ /* 0x000e220000000800 */
[----:B------:R-:W-:-:S02]  /*6ad0*/  IADD3 R34, P4, R34, 0x28, RZ ;  /* 0x0000002822227810 */ /* 0x000fc40007f9e0ff */
[----:B------:R1:W-:Y:S04]  /*6ae0*/  STL.128 [R1+0x40], R4 ;  /* 0x0000400401007387 */ /* 0x0003e80000100c00 */
[----:B------:R2:W-:Y:S04]  /*6af0*/  STL.128 [R1+0x230], RZ ;  /* 0x000230ff01007387 */ /* 0x0005e80000100c00 */
[----:B------:R2:W-:Y:S04]  /*6b00*/  STL.128 [R1+0x240], RZ ;  /* 0x000240ff01007387 */ /* 0x0005e80000100c00 */
[----:B------:R2:W-:Y:S01]  /*6b10*/  STL.128 [R1+0x250], RZ ;  /* 0x000250ff01007387 */ /* 0x0005e20000100c00 */
[----:B-1----:R-:W1:Y:S03]  /*6b20*/  @P1 LDC R7, c[0x0][0x450] ;  /* 0x00011400ff071b82 */ /* 0x002e660000000800 */
[----:B------:R2:W-:Y:S04]  /*6b30*/  STL.128 [R1+0x260], RZ ;  /* 0x000260ff01007387 */ /* 0x0005e80000100c00 */
[----:B------:R2:W-:Y:S01]  /*6b40*/  STL.128 [R1+0x270], RZ ;  /* 0x000270ff01007387 */ /* 0x0005e20000100c00 */
[----:B0-----:R-:W-:Y:S01]  /*6b50*/  @P1 IMAD.HI.U32 R0, R3, R0, RZ ;  /* 0x0000000003001227 */ /* 0x001fe200078e00ff */
[----:B------:R-:W0:Y:S02]  /*6b60*/  LDC.64 R4, c[0x0][0x9e0] ;  /* 0x00027800ff047b82 */ /* 0x000e240000000a00 */
[----:B------:R2:W-:Y:S04]  /*6b70*/  STL.128 [R1+0x280], RZ ;  /* 0x000280ff01007387 */ /* 0x0005e80000100c00 */
[----:B------:R2:W-:Y:S04]  /*6b80*/  STL.128 [R1+0x290], RZ ;  /* 0x000290ff01007387 */ /* 0x0005e80000100c00 */
[----:B------:R2:W-:Y:S04]  /*6b90*/  STL.128 [R1+0x2a0], RZ ;  /* 0x0002a0ff01007387 */ /* 0x0005e80000100c00 */
[----:B------:R2:W-:Y:S01]  /*6ba0*/  STL.128 [R1+0x2b0], RZ ;  /* 0x0002b0ff01007387 */ /* 0x0005e20000100c00 */
[----:B-1----:R-:W-:-:S03]  /*6bb0*/  @P1 SHF.R.U32.HI R3, RZ, R7, R0 ;  /* 0x00000007ff031219 */ /* 0x002fc60000011600 */
[----:B------:R2:W-:Y:S04]  /*6bc0*/  STL.128 [R1+0x2c0], RZ ;  /* 0x0002c0ff01007387 */ /* 0x0005e80000100c00 */
[----:B------:R2:W-:Y:S01]  /*6bd0*/  STL.128 [R1+0x2d0], RZ ;  /* 0x0002d0ff01007387 */ /* 0x0005e20000100c00 */
[----:B0-----:R-:W-:-:S03]  /*6be0*/  ISETP.GE.AND P6, PT, R5, 0x1, PT ;  /* 0x000000010500780c */ /* 0x001fc60003fc6270 */
        /* <DEDUP_REMOVED lines=21> */
[----:B------:R-:W0:Y:S01]  /*6d40*/  FENCE.VIEW.ASYNC.G ;  /* 0x00000000000073c6 */ /* 0x000e220000000100 */
[----:B------:R-:W-:Y:S05]  /*6d50*/  WARPSYNC.ALL ;  /* 0x0000000000007948 */ /* 0x000fea0003800000 */
[----:B0-----:R-:W-:Y:S06]  /*6d60*/  BAR.ARV 0xc, 0x180 ;  /* 0x0306000000007b1d */ /* 0x001fec0000002000 */
.L_x_11937:
[----:B------:R-:W-:Y:S02]  /*6d70*/  IMAD.IADD R3, R210, 0x1, R3 ;  /* 0x00000001d2037824 */ /* 0x000fe400078e0203 */
[----:B------:R-:W-:Y:S02]  /*6d80*/  IMAD.X R48, RZ, RZ, UR45, P2 ;  /* 0x0000002dff307e24 */ /* 0x000fe400090e06ff */
[----:B------:R-:W-:Y:S02]  /*6d90*/  IMAD.X R44, RZ, RZ, UR45, P3 ;  /* 0x0000002dff2c7e24 */ /* 0x000fe400098e06ff */
[----:B------:R-:W-:Y:S02]  /*6da0*/  IMAD.X R43, RZ, RZ, UR45, P4 ;  /* 0x0000002dff2b7e24 */ /* 0x000fe4000a0e06ff */
[----:B------:R-:W-:Y:S02]  /*6db0*/  IMAD.X R73, RZ, RZ, UR45, P5 ;  /* 0x0000002dff497e24 */ /* 0x000fe4000a8e06ff */
        /* <DEDUP_REMOVED lines=13> */
.L_x_11940:
[----:B------:R-:W-:-:S13]  /*6e90*/  ISETP.NE.AND P0, PT, R5, 0x1, PT ;  /* 0x000000010500780c */ /* 0x000fda0003f05270 */
[----:B------:R-:W0:Y:S02]  /*6ea0*/  @P0 LDC.64 R6, c[0x0][0x9e8] ;  /* 0x00027a00ff060b82 */ /* 0x000e240000000a00 */
[----:B0-----:R-:W-:-:S05]  /*6eb0*/  @P0 IMAD.HI.U32 R6, R0, R6, RZ ;  /* 0x0000000600060227 */ /* 0x001fca00078e00ff */
[----:B------:R-:W-:-:S07]  /*6ec0*/  @P0 SHF.R.U32.HI R0, RZ, R7, R6 ;  /* 0x00000007ff000219 */ /* 0x000fce0000011606 */
.L_x_11941:
[----:B------:R-:W-:Y:S05]  /*6ed0*/  BSYNC B0 ;  /* 0x0000000000007941 */ /* 0x000fea0003800000 */
.L_x_11939:
[----:B------:R-:W-:-:S05]  /*6ee0*/  IMAD R3, R0, R5, R5 ;  /* 0x0000000500037224 */ /* 0x000fca00078e0205 */
[----:B------:R-:W-:-:S07]  /*6ef0*/  VIMNMX R4, R4, R3, PT ;  /* 0x0000000304047248 */ /* 0x000fce0003fe0100 */
.L_x_11938:
[----:B------:R-:W0:Y:S01]  /*6f00*/  @P1 LDC R0, c[0x0][0x44c] ;  /* 0x00011300ff001b82 */ /* 0x000e220000000800 */
[----:B------:R-:W-:Y:S01]  /*6f10*/  VIADD R4, R4, 0x5f ;  /* 0x0000005f04047836 */ /* 0x000fe20000000000 */
[----:B------:R-:W-:-:S03]  /*6f20*/  ULDC UR4, c[0x0][0x9dc] ;  /* 0x0002770000047ab9 */ /* 0x000fc60000000800 */
[----:B------:R-:W-:-:S03]  /*6f30*/  IMAD.HI R4, R4, 0x2aaaaaab, RZ ;  /* 0x2aaaaaab04047827 */ /* 0x000fc600078e02ff */
[----:B------:R-:W1:Y:S02]  /*6f40*/  @P1 LDC R7, c[0x0][0x450] ;  /* 0x00011400ff071b82 */ /* 0x000e640000000800 */
[----:B------:R-:W-:-:S04]  /*6f50*/  SHF.R.U32.HI R3, RZ, 0x1f, R4 ;  /* 0x0000001fff037819 */ /* 0x000fc80000011604 */
[----:B------:R-:W-:-:S04]  /*6f60*/  LEA.HI.SX32 R4, R4, R3, 0x1c ;  /* 0x0000000304047211 */ /* 0x000fc800078fe2ff */
[----:B------:R-:W-:Y:S01]  /*6f70*/  VIMNMX R47, R47, R4, PT ;  /* 0x000000042f2f7248 */ /* 0x000fe20003fe0100 */
[----:B0-----:R-:W-:-:S04]  /*6f80*/  @P1 IMAD.HI.U32 R6, R203, R0, RZ ;  /* 0x00000000cb061227 */ /* 0x001fc800078e00ff */
[----:B------:R-:W-:Y:S01]  /*6f90*/  IMAD.MOV.U32 R0, RZ, RZ, R203 ;  /* 0x000000ffff007224 */ /* 0x000fe200078e00cb */
        /* <DEDUP_REMOVED lines=14> */
.L_x_11944:
[----:B------:R-:W-:-:S13]  /*7080*/  ISETP.NE.AND P0, PT, R5, 0x1, PT ;  /* 0x000000010500780c */ /* 0x000fda0003f05270 */
[----:B------:R-:W0:Y:S02]  /*7090*/  @P0 LDC.64 R6, c[0x0][0x9e8] ;  /* 0x00027a00ff060b82 */ /* 0x000e240000000a00 */
[----:B0-----:R-:W-:-:S05]  /*70a0*/  @P0 IMAD.HI.U32 R6, R0, R6, RZ ;  /* 0x0000000600060227 */ /* 0x001fca00078e00ff */
[----:B------:R-:W-:-:S07]  /*70b0*/  @P0 SHF.R.U32.HI R0, RZ, R7, R6 ;  /* 0x00000007ff000219 */ /* 0x000fce0000011606 */
.L_x_11945:
[----:B------:R-:W-:Y:S05]  /*70c0*/  BSYNC B0 ;  /* 0x0000000000007941 */ /* 0x000fea0003800000 */
.L_x_11943:
[----:B------:R-:W-:-:S05]  /*70d0*/  IMAD R0, R0, R5, RZ ;  /* 0x0000000500007224 */ /* 0x000fca00078e02ff */
[----:B------:R-:W-:-:S07]  /*70e0*/  VIMNMX R3, R3, R0, !PT ;  /* 0x0000000003037248 */ /* 0x000fce0007fe0100 */
.L_x_11942:
        /* <DEDUP_REMOVED lines=39> */
.L_x_11947:
[----:B------:R-:W-:Y:S05]  /*7360*/  BSYNC B0 ;  /* 0x0000000000007941 */ /* 0x000fea0003800000 */
.L_x_11946:
[----:B------:R-:W-:Y:S01]  /*7370*/  IMAD R195, R209, R206, R195 ;  /* 0x000000ced1c37224 */ /* 0x000fe200078e02c3 */
[----:B------:R-:W-:-:S04]  /*7380*/  PLOP3.LUT P0, PT, PT, PT, PT, 0x80, 0x0 ;  /* 0x000000000000781c */ /* 0x000fc80003f0f070 */
[----:B------:R-:W-:-:S04]  /*7390*/  VIADDMNMX R206, R195, R206, R47, PT ;  /* 0x000000cec3ce7246 */ /* 0x000fc8000380012f */
[----:B------:R-:W-:-:S13]  /*73a0*/  ISETP.GT.AND P1, PT, R206, R195, PT ;  /* 0x000000c3ce00720c */ /* 0x000fda0003f24270 */
[----:B------:R-:W-:Y:S05]  /*73b0*/  @!P1 BRA `(.L_x_11948) ;  /* 0x0000018400f89947 */ /* 0x000fea0003800000 */
[----:B------:R0:W-:Y:S01]  /*73c0*/  STL.64 [R1+0x58], RZ ;  /* 0x000058ff01007387 */ /* 0x0001e20000100a00 */
[----:B------:R-:W-:Y:S01]  /*73d0*/  IMAD.U32 R39, RZ, RZ, UR44 ;  /* 0x0000002cff277e24 */ /* 0x000fe2000f8e00ff */
[----:B------:R-:W-:Y:S01]  /*73e0*/  UMOV UR4, 0xffffffff ;  /* 0xffffffff00047882 */ /* 0x000fe20000000000 */
[----:B------:R-:W-:Y:S02]  /*73f0*/  IMAD.U32 R40, RZ, RZ, UR44 ;  /* 0x0000002cff287e24 */ /* 0x000fe4000f8e00ff */
[----:B------:R-:W-:Y:S01]  /*7400*/  IMAD.U32 R33, RZ, RZ, UR44 ;  /* 0x0000002cff217e24 */ /* 0x000fe2000f8e00ff */
[----:B------:R-:W-:Y:S01]  /*7410*/  IADD3 R39, P0, R39, 0x78, RZ ;  /* 0x0000007827277810 */ /* 0x000fe20007f1e0ff */
[----:B------:R-:W-:Y:S01]  /*7420*/  IMAD.U32 R32, RZ, RZ, UR44 ;  /* 0x0000002cff207e24 */ /* 0x000fe2000f8e00ff */
[----:B------:R-:W-:Y:S01]  /*7430*/  IADD3 R40, P1, R40, 0x70, RZ ;  /* 0x0000007028287810 */ /* 0x000fe20007f3e0ff */
[----:B------:R-:W-:Y:S01]  /*7440*/  IMAD.U32 R24, RZ, RZ, UR44 ;  /* 0x0000002cff187e24 */ /* 0x000fe2000f8e00ff */
[----:B------:R-:W-:Y:S01]  /*7450*/  IADD3 R33, P2, R33, 0x68, RZ ;  /* 0x0000006821217810 */ /* 0x000fe20007f5e0ff */
[----:B------:R-:W-:Y:S01]  /*7460*/  IMAD.X R50, RZ, RZ, UR45, P0 ;  /* 0x0000002dff327e24 */ /* 0x000fe200080e06ff */
[----:B------:R-:W-:Y:S01]  /*7470*/  IADD3 R32, P3, R32, 0x60, RZ ;  /* 0x0000006020207810 */ /* 0x000fe20007f7e0ff */
[----:B------:R-:W-:Y:S01]  /*7480*/  IMAD.X R51, RZ, RZ, UR45, P1 ;  /* 0x0000002dff337e24 */ /* 0x000fe200088e06ff */
[----:B------:R-:W-:Y:S01]  /*7490*/  IADD3 R24, P4, R24, 0x58, RZ ;  /* 0x0000005818187810 */ /* 0x000fe20007f9e0ff */
[----:B------:R-:W-:-:S02]  /*74a0*/  IMAD.X R42, RZ, RZ, UR45, P2 ;  /* 0x0000002dff2a7e24 */ /* 0x000fc400090e06ff */
[----:B------:R-:W-:Y:S02]  /*74b0*/  IMAD.X R41, RZ, RZ, UR45, P3 ;  /* 0x0000002dff297e24 */ /* 0x000fe400098e06ff */
[----:B------:R-:W-:Y:S01]  /*74c0*/  IMAD.X R25, RZ, RZ, UR45, P4 ;  /* 0x0000002dff197e24 */ /* 0x000fe2000a0e06ff */
[----:B0-----:R-:W-:Y:S07]  /*74d0*/  BRA.DIV UR4, `(.L_x_11949) ;  /* 0x0000025e04e47947 */ /* 0x001fee000b800000 */
[----:B------:R-:W0:Y:S02]  /*74e0*/  S2R R0, SR_TID.X ;  /* 0x0000000000007919 */ /* 0x000e240000002100 */
[C---:B0-----:R-:W-:Y:S02]  /*74f0*/  VIADD R3, R0.reuse, 0xffffff80 ;  /* 0xffffff8000037836 */ /* 0x041fe40000000000 */
[----:B------:R-:W-:-:S05]  /*7500*/  VIADD R0, R0, 0xffffff80 ;  /* 0xffffff8000007836 */ /* 0x000fca0000000000 */
[----:B------:R-:W-:-:S04]  /*7510*/  SHF.R.S32.HI R0, RZ, 0x1f, R0 ;  /* 0x0000001fff007819 */ /* 0x000fc80000011400 */
[----:B------:R-:W-:-:S04]  /*7520*/  LEA.HI R0, R0, R3, RZ, 0x7 ;  /* 0x0000000300007211 */ /* 0x000fc800078f38ff */
[----:B------:R-:W-:-:S05]  /*7530*/  SHF.R.S32.HI R0, RZ, 0x7, R0 ;  /* 0x00000007ff007819 */ /* 0x000fca0000011400 */
[----:B------:R0:W1:Y:S02]  /*7540*/  SHFL.IDX PT, R14, R0, RZ, 0x1f ;  /* 0x00001fff000e7589 */ /* 0x00006400000e0000 */
.L_x_12278:
[----:B01----:R-:W-:Y:S01]  /*7550*/  LEA.HI R0, R14, R14, RZ, 0x1 ;  /* 0x0000000e0e007211 */ /* 0x003fe200078f08ff */
[C---:B------:R-:W-:Y:S01]  /*7560*/  VIADD R26, R2.reuse, 0x18400 ;  /* 0x00018400021a7836 */ /* 0x040fe20000000000 */
[----:B------:R-:W-:Y:S01]  /*7570*/  STL.128 [R1+0x90], RZ ;  /* 0x000090ff01007387 */ /* 0x000fe20000100c00 */
[----:B------:R-:W-:Y:S01]  /*7580*/  VIADD R7, R2, 0x400 ;  /* 0x0000040002077836 */ /* 0x000fe20000000000 */
[----:B------:R-:W-:Y:S01]  /*7590*/  LOP3.LUT R3, R0, 0x1e, RZ, 0xc0, !PT ;  /* 0x0000001e00037812 */ /* 0x000fe200078ec0ff */
[----:B------:R-:W-:Y:S01]  /*75a0*/  VIADD R0, R2, 0x1c400 ;  /* 0x0001c40002007836 */ /* 0x000fe20000000000 */
[----:B------:R-:W-:Y:S01]  /*75b0*/  STL.128 [R1+0xa0], RZ ;  /* 0x0000a0ff01007387 */ /* 0x000fe20000100c00 */
[----:B------:R-:W-:Y:S01]  /*75c0*/  IMAD.MOV.U32 R4, RZ, RZ, 0x1 ;  /* 0x00000001ff047424 */ /* 0x000fe200078e00ff */
[----:B------:R-:W-:Y:S01]  /*75d0*/  SHF.R.U32.HI R7, RZ, 0x4, R7 ;  /* 0x00000004ff077819 */ /* 0x000fe20000011607 */
[----:B------:R-:W-:Y:S01]  /*75e0*/  IMAD.IADD R3, R14, 0x1, -R3 ;  /* 0x000000010e037824 */ /* 0x000fe200078e0a03 */
[----:B------:R-:W-:Y:S01]  /*75f0*/  SHF.R.U32.HI R0, RZ, 0x4, R0 ;  /* 0x00000004ff007819 */ /* 0x000fe20000011600 */
[----:B------:R-:W-:Y:S01]  /*7600*/  IMAD.MOV.U32 R5, RZ, RZ, RZ ;  /* 0x000000ffff057224 */ /* 0x000fe200078e00ff */
[----:B------:R-:W-:Y:S01]  /*7610*/  LOP3.LUT R8, R7, 0x3fff, RZ, 0xc0, !PT ;  /* 0x00003fff07087812 */ /* 0x000fe200078ec0ff */
[----:B------:R-:W-:Y:S01]  /*7620*/  IMAD R3, R3, 0x2000, R26 ;  /* 0x0000200003037824 */ /* 0x000fe200078e021a */
[----:B------:R-:W-:Y:S01]  /*7630*/  LOP3.LUT R0, R0, 0x3fff, RZ, 0xc0, !PT ;  /* 0x00003fff00007812 */ /* 0x000fe200078ec0ff */
[----:B------:R-:W-:Y:S01]  /*7640*/  IMAD.MOV.U32 R6, RZ, RZ, 0x1 ;  /* 0x00000001ff067424 */ /* 0x000fe200078e00ff */
[----:B------:R-:W-:Y:S01]  /*7650*/  LOP3.LUT R8, R8, 0x3000000, RZ, 0xfc, !PT ;  /* 0x0300000008087812 */ /* 0x000fe200078efcff */
[----:B------:R-:W-:Y:S01]  /*7660*/  IMAD.MOV.U32 R7, RZ, RZ, RZ ;  /* 0x000000ffff077224 */ /* 0x000fe200078e00ff */
[----:B------:R-:W-:Y:S01]  /*7670*/  SHF.R.U32.HI R3, RZ, 0x4, R3 ;  /* 0x00000004ff037819 */ /* 0x000fe20000011603 */
[----:B------:R-:W-:Y:S01]  /*7680*/  IMAD.MOV.U32 R9, RZ, RZ, 0x40000040 ;  /* 0x40000040ff097424 */ /* 0x000fe200078e00ff */
[----:B------:R-:W-:Y:S01]  /*7690*/  LOP3.LUT R0, R0, 0x10000, RZ, 0xfc, !PT ;  /* 0x0001000000007812 */ /* 0x000fe200078efcff */
[----:B------:R-:W-:Y:S01]  /*76a0*/  STL.128 [R1+0xb0], RZ ;  /* 0x0000b0ff01007387 */ /* 0x000fe20000100c00 */
[----:B------:R-:W-:Y:S01]  /*76b0*/  LOP3.LUT R3, R3, 0x3fff, RZ, 0xc0, !PT ;  /* 0x00003fff03037812 */ /* 0x000fe200078ec0ff */
[----:B----4-:R-:W-:Y:S01]  /*76c0*/  IMAD.U32 R37, RZ, RZ, UR44 ;  /* 0x0000002cff257e24 */ /* 0x010fe2000f8e00ff */
[----:B------:R-:W-:Y:S01]  /*76d0*/  LOP3.LUT P0, RZ, R26, 0x1bf, RZ, 0xc0, !PT ;  /* 0x000001bf1aff7812 */ /* 0x000fe2000780c0ff */
[----:B------:R0:W-:Y:S01]  /*76e0*/  STL.128 [R1+0x60], R4 ;  /* 0x0000600401007387 */ /* 0x0001e20000100c00 */
[----:B------:R-:W-:Y:S01]  /*76f0*/  LOP3.LUT R3, R3, 0x10000, RZ, 0xfc, !PT ;  /* 0x0001000003037812 */ /* 0x000fe200078efcff */
[----:B------:R-:W-:Y:S01]  /*7700*/  BSSY B6, `(.L_x_11950) ;  /* 0x000001d000067945 */ /* 0x000fe20003800000 */
[----:B------:R-:W-:Y:S01]  /*7710*/  IADD3 R37, P1, R37, 0x90, RZ ;  /* 0x0000009025257810 */ /* 0x000fe20007f3e0ff */
[----:B------:R1:W-:Y:S04]  /*7720*/  STL.64 [R1+0x80], R8 ;  /* 0x0000800801007387 */ /* 0x0003e80000100a00 */
[----:B------:R1:W-:Y:S01]  /*7730*/  STL.128 [R1+0xc0], RZ ;  /* 0x0000c0ff01007387 */ /* 0x0003e20000100c00 */
[----:B------:R-:W-:-:S03]  /*7740*/  IMAD.X R36, RZ, RZ, UR45, P1 ;  /* 0x0000002dff247e24 */ /* 0x000fc600088e06ff */
[----:B------:R1:W-:Y:S01]  /*7750*/  STL.128 [R1+0xd0], RZ ;  /* 0x0000d0ff01007387 */ /* 0x0003e20000100c00 */
[----:B0-----:R-:W-:-:S03]  /*7760*/  IMAD.MOV.U32 R6, RZ, RZ, R0 ;  /* 0x000000ffff067224 */ /* 0x001fc600078e0000 */
[----:B------:R1:W-:Y:S01]  /*7770*/  STL.128 [R1+0xe0], RZ ;  /* 0x0000e0ff01007387 */ /* 0x0003e20000100c00 */
[----:B------:R-:W-:Y:S02]  /*7780*/  IMAD.MOV.U32 R7, RZ, RZ, 0x40000040 ;  /* 0x40000040ff077424 */ /* 0x000fe400078e00ff */
[----:B------:R-:W-:Y:S02]  /*7790*/  IMAD.MOV.U32 R4, RZ, RZ, R3 ;  /* 0x000000ffff047224 */ /* 0x000fe400078e0003 */
[----:B------:R-:W-:-:S05]  /*77a0*/  IMAD.MOV.U32 R5, RZ, RZ, 0x40000040 ;  /* 0x40000040ff057424 */ /* 0x000fca00078e00ff */
[----:B------:R1:W-:Y:S01]  /*77b0*/  STL.128 [R1+0x70], R4 ;  /* 0x0000700401007387 */ /* 0x0003e20000100c00 */
[----:B------:R-:W-:Y:S05]  /*77c0*/  @!P0 BRA `(.L_x_11951) ;  /* 0x0000000000408947 */ /* 0x000fea0003800000 */
[----:B------:R-:W-:Y:S01]  /*77d0*/  MOV R14, 0x0 ;  /* 0x00000000000e7802 */ /* 0x000fe20000000f00 */
[----:B------:R-:W-:Y:S01]  /*77e0*/  ULDC.64 UR4, c[0x4][0xf0] ;  /* 0x01003c0000047ab9 */ /* 0x000fe20000000a00 */
[----:B------:R-:W-:Y:S01]  /*77f0*/  ULDC.64 UR6, c[0x4][0xf8] ;  /* 0x01003e0000067ab9 */ /* 0x000fe20000000a00 */
[----:B-1----:R-:W-:Y:S02]  /*7800*/  IMAD.U32 R4, RZ, RZ, UR4 ;  /* 0x00000004ff047e24 */ /* 0x002fe4000f8e00ff */
        /* <DEDUP_REMOVED lines=11> */
[----:B0-2--5:R-:W-:Y:S05]  /*78c0*/  CALL.ABS.NOINC R14 ;  /* 0x000000000e007343 */ /* 0x025fea0003c00000 */
.L_x_11951:
[----:B------:R-:W-:Y:S05]  /*78d0*/  BSYNC B6 ;  /* 0x0000000000067941 */ /* 0x000fea0003800000 */
.L_x_11950:
[----:B-1----:R-:W0:Y:S01]  /*78e0*/  LDC.64 R6, c[0x0][0x9e0] ;  /* 0x00027800ff067b82 */ /* 0x002e220000000a00 */
[----:B------:R-:W1:Y:S01]  /*78f0*/  S2R R20, SR_TID.X ;  /* 0x0000000000147919 */ /* 0x000e620000002100 */
[----:B------:R-:W-:Y:S01]  /*7900*/  UIADD3 UR4, UP0, UR44, 0xf0, URZ ;  /* 0x000000f02c047890 */ /* 0x000fe2000ff1e03f */
[----:B------:R-:W-:Y:S01]  /*7910*/  IMAD.MOV.U32 R4, RZ, RZ, RZ ;  /* 0x000000ffff047224 */ /* 0x000fe200078e00ff */
[----:B------:R-:W-:Y:S02]  /*7920*/  STL.64 [R1+0x100], R24 ;  /* 0x0001001801007387 */ /* 0x000fe40000100a00 */
[----:B------:R-:W-:Y:S01]  /*7930*/  UIADD3.X UR5, URZ, UR45, URZ, UP0, !UPT ;  /* 0x0000002d3f057290 */ /* 0x000fe200087fe43f */
[----:B------:R-:W-:Y:S01]  /*7940*/  IMAD.U32 R3, RZ, RZ, UR44 ;  /* 0x0000002cff037e24 */ /* 0x000fe2000f8e00ff */
[----:B------:R-:W3:Y:S01]  /*7950*/  LDC.64 R12, c[0x0][0x9e8] ;  /* 0x00027a00ff0c7b82 */ /* 0x000ee20000000a00 */
[----:B------:R-:W-:Y:S01]  /*7960*/  IMAD.U32 R10, RZ, RZ, UR4 ;  /* 0x00000004ff0a7e24 */ /* 0x000fe2000f8e00ff */
[----:B------:R-:W-:Y:S01]  /*7970*/  STL.64 [R1+0xf0], R196 ;  /* 0x0000f0c401007387 */ /* 0x000fe20000100a00 */
[----:B------:R-:W-:Y:S01]  /*7980*/  ULDC UR4, c[0x0][0x3f4] ;  /* 0x0000fd0000047ab9 */ /* 0x000fe20000000800 */
[----:B------:R-:W-:Y:S01]  /*7990*/  IMAD.U32 R11, RZ, RZ, UR5 ;  /* 0x00000005ff0b7e24 */ /* 0x000fe2000f8e00ff */
[----:B------:R-:W-:Y:S01]  /*79a0*/  ISETP.LT.AND P0, PT, RZ, UR4, PT ;  /* 0x00000004ff007c0c */ /* 0x000fe2000bf01270 */
[----:B------:R-:W-:Y:S01]  /*79b0*/  STL.U8 [R1+0x108], RZ ;  /* 0x000108ff01007387 */ /* 0x000fe20000100000 */
[----:B------:R-:W-:Y:S01]  /*79c0*/  IMAD.U32 R52, RZ, RZ, UR44 ;  /* 0x0000002cff347e24 */ /* 0x000fe2000f8e00ff */
[----:B------:R-:W4:Y:S02]  /*79d0*/  LDC.64 R8, c[0x0][0x448] ;  /* 0x00011200ff087b82 */ /* 0x000f240000000a00 */
[----:B------:R-:W-:Y:S02]  /*79e0*/  STL.64 [R1+0xf8], R10 ;  /* 0x0000f80a01007387 */ /* 0x000fe40000100a00 */
[----:B------:R-:W-:-:S02]  /*79f0*/  IADD3 R52, P3, R52, 0x108, RZ ;  /* 0x0000010834347810 */ /* 0x000fc40007f7e0ff */
[----:B------:R-:W-:Y:S02]  /*7a00*/  STL.U8 [R1+0x13c], RZ ;  /* 0x00013cff01007387 */ /* 0x000fe40000100000 */
[----:B------:R-:W2:Y:S01]  /*7a10*/  LDC R14, c[0x0][0x450] ;  /* 0x00011400ff0e7b82 */ /* 0x000ea20000000800 */
[----:B0-----:R-:W-:Y:S02]  /*7a20*/  IMAD.MOV.U32 R31, RZ, RZ, R6 ;  /* 0x000000ffff1f7224 */ /* 0x001fe400078e0006 */
[----:B------:R-:W-:Y:S02]  /*7a30*/  IMAD.MOV.U32 R5, RZ, RZ, R7 ;  /* 0x000000ffff057224 */ /* 0x000fe400078e0007 */
[----:B------:R-:W-:-:S03]  /*7a40*/  IMAD.X R54, RZ, RZ, UR45, P3 ;  /* 0x0000002dff367e24 */ /* 0x000fc600098e06ff */
[----:B------:R-:W0:Y:S01]  /*7a50*/  LDC R30, c[0x0][0x9dc] ;  /* 0x00027700ff1e7b82 */ /* 0x000e220000000800 */
[----:B---3--:R-:W-:Y:S02]  /*7a60*/  IMAD.MOV.U32 R6, RZ, RZ, R12 ;  /* 0x000000ffff067224 */ /* 0x008fe400078e000c */
[----:B------:R-:W-:Y:S02]  /*7a70*/  IMAD.MOV.U32 R7, RZ, RZ, R13 ;  /* 0x000000ffff077224 */ /* 0x000fe400078e000d */
[----:B-1----:R-:W-:-:S03]  /*7a80*/  VIADD R0, R20, 0xffffff80 ;  /* 0xffffff8014007836 */ /* 0x002fc60000000000 */
[----:B------:R-:W-:Y:S04]  /*7a90*/  STL.128 [R1+0x120], R4 ;  /* 0x0001200401007387 */ /* 0x000fe80000100c00 */
[----:B----4-:R-:W-:Y:S04]  /*7aa0*/  STL.64 [R1+0x130], R8 ;  /* 0x0001300801007387 */ /* 0x010fe80000100a00 */
[----:B--2---:R-:W-:Y:S04]  /*7ab0*/  STL [R1+0x138], R14 ;  /* 0x0001380e01007387 */ /* 0x004fe80000100800 */
[----:B------:R1:W-:Y:S04]  /*7ac0*/  STL [R1+0x10c], R0 ;  /* 0x00010c0001007387 */ /* 0x0003e80000100800 */
[----:B0-----:R0:W-:Y:S01]  /*7ad0*/  STL.128 [R1+0x110], R28 ;  /* 0x0001101c01007387 */ /* 0x0011e20000100c00 */
[----:B-1----:R-:W-:-:S02]  /*7ae0*/  IMAD.U32 R0, RZ, RZ, UR44 ;  /* 0x0000002cff007e24 */ /* 0x002fc4000f8e00ff */
[----:B0-----:R-:W-:Y:S01]  /*7af0*/  IMAD.U32 R31, RZ, RZ, UR44 ;  /* 0x0000002cff1f7e24 */ /* 0x001fe2000f8e00ff */
[----:B------:R-:W-:Y:S02]  /*7b00*/  IADD3 R30, P1, R3, 0x13c, RZ ;  /* 0x0000013c031e7810 */ /* 0x000fe40007f3e0ff */
[----:B------:R-:W-:Y:S02]  /*7b10*/  IADD3 R29, P2, R0, 0x10c, RZ ;  /* 0x0000010c001d7810 */ /* 0x000fe40007f5e0ff */
[----:B------:R-:W-:Y:S01]  /*7b20*/  IADD3 R31, P4, R31, 0xf8, RZ ;  /* 0x000000f81f1f7810 */ /* 0x000fe20007f9e0ff */
[----:B------:R-:W-:Y:S02]  /*7b30*/  IMAD.X R49, RZ, RZ, UR45, P1 ;  /* 0x0000002dff317e24 */ /* 0x000fe400088e06ff */
[----:B------:R-:W-:Y:S02]  /*7b40*/  IMAD.X R45, RZ, RZ, UR45, P2 ;  /* 0x0000002dff2d7e24 */ /* 0x000fe400090e06ff */
[----:B------:R-:W-:Y:S01]  /*7b50*/  IMAD.X R53, RZ, RZ, UR45, P4 ;  /* 0x0000002dff357e24 */ /* 0x000fe2000a0e06ff */
[----:B------:R-:W-:Y:S07]  /*7b60*/  @P0 BRA `(.L_x_11952) ;  /* 0x0000000000400947 */ /* 0x000fee0003800000 */
[----:B------:R-:W-:-:S04]  /*7b70*/  ULEA.HI UR4, UR37, UR37, URZ, 0x1 ;  /* 0x0000002525047291 */ /* 0x000fc8000f8f083f */
[----:B------:R-:W-:-:S04]  /*7b80*/  ULOP3.LUT UR4, UR4, 0xfffffffe, URZ, 0xc0, !UPT ;  /* 0xfffffffe04047892 */ /* 0x000fc8000f8ec03f */
[----:B------:R-:W-:-:S06]  /*7b90*/  UIADD3 UR4, UR37, -UR4, URZ ;  /* 0x8000000425047290 */ /* 0x000fcc000fffe03f */
[----:B------:R-:W-:-:S05]  /*7ba0*/  IMAD.U32 R3, RZ, RZ, UR4 ;  /* 0x00000004ff037e24 */ /* 0x000fca000f8e00ff */
[----:B------:R-:W-:-:S04]  /*7bb0*/  SHF.L.U32 R3, R3, 0x1f, RZ ;  /* 0x0000001f03037819 */ /* 0x000fc800000006ff */
[----:B------:R0:W1:Y:S03]  /*7bc0*/  SYNCS.PHASECHK.TRANS64.TRYWAIT P0, [R2+URZ+0x22800], R3 ;  /* 0x02280003020075a7 */ /* 0x000066000800017f */
[----:B-1----:R-:W-:Y:S05]  /*7bd0*/  @!P0 NANOSLEEP.SYNCS 0x989680 ;  /* 0x009896800000895d */ /* 0x002fea0003900000 */
[----:B------:R-:W1:Y:S01]  /*7be0*/  @!P0 SYNCS.PHASECHK.TRANS64 P0, [R2+URZ+0x22800], R3 ;  /* 0x02280003020085a7 */ /* 0x000e62000800007f */
[----:B------:R-:W-:Y:S04]  /*7bf0*/  BSSY B0, `(.L_x_11953) ;  /* 0x0000006000007945 */ /* 0x000fe80003800000 */
[----:B-1----:R-:W-:Y:S05]  /*7c00*/  @P0 BRA `(.L_x_11954) ;  /* 0x0000000000100947 */ /* 0x002fea0003800000 */
.L_x_11955:
[----:B-1----:R1:W2:Y:S02]  /*7c10*/  SYNCS.PHASECHK.TRANS64.TRYWAIT P0, [R2+URZ+0x22800], R3 ;  /* 0x02280003020075a7 */ /* 0x0022a4000800017f */
[----:B--2---:R-:W-:Y:S05]  /*7c20*/  @!P0 NANOSLEEP.SYNCS 0x989680 ;  /* 0x009896800000895d */ /* 0x004fea0003900000 */
[----:B------:R-:W2:Y:S02]  /*7c30*/  @!P0 SYNCS.PHASECHK.TRANS64 P0, [R2+URZ+0x22800], R3 ;  /* 0x02280003020085a7 */ /* 0x000ea4000800007f */
[----:B--2---:R-:W-:Y:S05]  /*7c40*/  @!P0 BRA `(.L_x_11955) ;  /* 0xfffffffc00f08947 */ /* 0x004fea000383ffff */
.L_x_11954:
[----:B------:R-:W-:Y:S05]  /*7c50*/  BSYNC B0 ;  /* 0x0000000000007941 */ /* 0x000fea0003800000 */
.L_x_11953:
[----:B------:R-:W-:Y:S05]  /*7c60*/  BRA `(.L_x_11956) ;  /* 0x0000002c00107947 */ /* 0x000fea0003800000 */
.L_x_11952:
[----:B------:R-:W-:Y:S01]  /*7c70*/  LOP3.LUT P0, RZ, R26, 0x3ff, RZ, 0xc0, !PT ;  /* 0x000003ff1aff7812 */ /* 0x000fe2000780c0ff */
[----:B------:R-:W-:Y:S01]  /*7c80*/  ULDC.64 UR4, c[0x0][0x3f8] ;  /* 0x0000fe0000047ab9 */ /* 0x000fe20000000a00 */
[----:B-----5:R-:W-:Y:S01]  /*7c90*/  SHF.R.S32.HI R0, RZ, 0x1f, R46 ;  /* 0x0000001fff007819 */ /* 0x020fe2000001142e */
[----:B------:R-:W-:Y:S01]  /*7ca0*/  ULDC.64 UR6, c[0x0][0x408] ;  /* 0x0001020000067ab9 */ /* 0x000fe20000000a00 */
[----:B------:R-:W-:Y:S01]  /*7cb0*/  IMAD.WIDE.U32 R24, R46, UR4, RZ ;  /* 0x000000042e187c25 */ /* 0x000fe2000f8e00ff */
[----:B------:R-:W-:Y:S03]  /*7cc0*/  BSSY B6, `(.L_x_11957) ;  /* 0x0000019000067945 */ /* 0x000fe60003800000 */
        /* <DEDUP_REMOVED lines=24> */
.L_x_11958:
[----:B------:R-:W-:Y:S05]  /*7e50*/  BSYNC B6 ;  /* 0x0000000000067941 */ /* 0x000fea0003800000 */
.L_x_11957:
        /* <DEDUP_REMOVED lines=39> */
.L_x_12284:
        /* <DEDUP_REMOVED lines=31> */
.L_x_11963:
[----:B------:R-:W-:Y:S05]  /*82c0*/  BSYNC B1 ;  /* 0x0000000000017941 */ /* 0x000fea0003800000 */
.L_x_11962:
[----:B-1---5:R-:W-:Y:S01]  /*82d0*/  IMAD.MOV.U32 R3, RZ, RZ, R24 ;  /* 0x000000ffff037224 */ /* 0x022fe200078e0018 */
[----:B------:R-:W-:Y:S01]  /*82e0*/  UMOV UR4, 0xffffffff ;  /* 0xffffffff00047882 */ /* 0x000fe20000000000 */
[----:B------:R-:W-:Y:S01]  /*82f0*/  IMAD.MOV.U32 R4, RZ, RZ, R25 ;  /* 0x000000ffff047224 */ /* 0x000fe200078e0019 */
[----:B----4-:R-:W-:Y:S01]  /*8300*/  CS2R R8, SRZ ;  /* 0x0000000000087805 */ /* 0x010fe2000001ff00 */
[----:B------:R-:W-:Y:S01]  /*8310*/  IMAD.MOV.U32 R5, RZ, RZ, R26 ;  /* 0x000000ffff057224 */ /* 0x000fe200078e001a */
[----:B------:R-:W-:Y:S01]  /*8320*/  PRMT R59, R3, 0x7610, R59 ;  /* 0x00007610033b7816 */ /* 0x000fe2000000003b */
[----:B--2---:R-:W-:Y:S01]  /*8330*/  IMAD.MOV.U32 R6, RZ, RZ, R27 ;  /* 0x000000ffff067224 */ /* 0x004fe200078e001b */
        /* <DEDUP_REMOVED lines=11> */
[----:B------:R-:W-:Y:S06]  /*83f0*/  BRA.DIV UR4, `(.L_x_11964) ;  /* 0x0000025204d07947 */ /* 0x000fec000b800000 */
[----:B------:R1:W2:Y:S04]  /*8400*/  SHFL.IDX PT, R3, R55, 0x1, 0x1c1f ;  /* 0x003c1f0037037f89 */ /* 0x0002a800000e0000 */
[----:B------:R1:W4:Y:S04]  /*8410*/  SHFL.IDX PT, R6, R10, 0x1, 0x1c1f ;  /* 0x003c1f000a067f89 */ /* 0x00032800000e0000 */
[----:B---3--:R1:W3:Y:S04]  /*8420*/  SHFL.IDX PT, R7, R57, 0x1, 0x1c1f ;  /* 0x003c1f0039077f89 */ /* 0x0082e800000e0000 */
[----:B------:R1:W0:Y:S02]  /*8430*/  SHFL.IDX PT, R28, R56, 0x1, 0x1c1f ;  /* 0x003c1f00381c7f89 */ /* 0x00022400000e0000 */
.L_x_12290:
[----:B------:R-:W-:Y:S01]  /*8440*/  VIADD R0, R0, 0x40 ;  /* 0x0000004000007836 */ /* 0x000fe20000000000 */
[----:B------:R-:W-:Y:S01]  /*8450*/  BSSY B1, `(.L_x_11965) ;  /* 0x000001e000017945 */ /* 0x000fe20003800000 */
[----:B------:R-:W-:Y:S02]  /*8460*/  CS2R R12, SRZ ;  /* 0x00000000000c7805 */ /* 0x000fe4000001ff00 */
[----:B01----:R-:W-:Y:S02]  /*8470*/  CS2R R10, SRZ ;  /* 0x00000000000a7805 */ /* 0x003fe4000001ff00 */
[----:B------:R-:W-:Y:S02]  /*8480*/  CS2R R14, SRZ ;  /* 0x00000000000e7805 */ /* 0x000fe4000001ff00 */
[----:B------:R-:W-:-:S13]  /*8490*/  ISETP.GE.AND P0, PT, R0, R61, PT ;  /* 0x0000003d0000720c */ /* 0x000fda0003f06270 */
[----:B------:R-:W-:Y:S05]  /*84a0*/  @P0 BRA `(.L_x_11966) ;  /* 0x0000000000600947 */ /* 0x000fea0003800000 */
[----:B------:R-:W3:Y:S01]  /*84b0*/  LDL R55, [R1+0x424] ;  /* 0x0004240001377983 */ /* 0x000ee20000100800 */
[----:B------:R-:W-:Y:S01]  /*84c0*/  ULDC UR4, c[0x0][0x3f4] ;  /* 0x0000fd0000047ab9 */ /* 0x000fe20000000800 */
[----:B----4-:R-:W-:Y:S01]  /*84d0*/  IMAD.MOV.U32 R4, RZ, RZ, R6 ;  /* 0x000000ffff047224 */ /* 0x010fe200078e0006 */
[----:B------:R-:W-:Y:S01]  /*84e0*/  ISETP.GE.AND P2, PT, R22, UR4, PT ;  /* 0x0000000416007c0c */ /* 0x000fe2000bf46270 */
[----:B--2---:R-:W-:Y:S01]  /*84f0*/  IMAD.MOV.U32 R5, RZ, RZ, R3 ;  /* 0x000000ffff057224 */ /* 0x004fe200078e0003 */
[----:B------:R-:W-:Y:S02]  /*8500*/  ISETP.GE.AND P3, PT, R186, UR4, PT ;  /* 0x00000004ba007c0c */ /* 0x000fe4000bf66270 */
[----:B------:R-:W-:Y:S01]  /*8510*/  CS2R R12, SRZ ;  /* 0x00000000000c7805 */ /* 0x000fe2000001ff00 */
[----:B------:R-:W-:-:S08]  /*8520*/  IMAD.MOV.U32 R8, RZ, RZ, R28 ;  /* 0x000000ffff087224 */ /* 0x000fd000078e001c */
[----:B------:R-:W-:-:S04]  /*8530*/  @!P2 IMAD.WIDE R4, R22, 0x2, R4 ;  /* 0x000000021604a825 */ /* 0x000fc800078e0204 */
[----:B------:R-:W-:Y:S01]  /*8540*/  @!P3 IMAD.SHL.U32 R9, R186, 0x2, RZ ;  /* 0x00000002ba09b824 */ /* 0x000fe200078e00ff */
[----:B------:R0:W5:Y:S01]  /*8550*/  @!P2 LD.E.64 R12, desc[UR42][R4.64] ;  /* 0x0000002a040ca980 */ /* 0x000162000c101b00 */
[----:B------:R-:W-:Y:S02]  /*8560*/  CS2R R14, SRZ ;  /* 0x00000000000e7805 */ /* 0x000fe4000001ff00 */
[----:B------:R-:W-:Y:S02]  /*8570*/  CS2R R10, SRZ ;  /* 0x00000000000a7805 */ /* 0x000fe4000001ff00 */
[-C--:B0-----:R-:W-:Y:S02]  /*8580*/  @!P3 IADD3 R4, P0, R6, R9.reuse, RZ ;  /* 0x000000090604b210 */ /* 0x081fe40007f1e0ff */
[----:B------:R-:W-:Y:S01]  /*8590*/  @!P3 IADD3 R6, P1, R28, R9, RZ ;  /* 0x000000091c06b210 */ /* 0x000fe20007f3e0ff */
[----:B---3--:R-:W-:Y:S02]  /*85a0*/  IMAD.MOV.U32 R9, RZ, RZ, R7 ;  /* 0x000000ffff097224 */ /* 0x008fe400078e0007 */
[----:B------:R-:W-:Y:S01]  /*85b0*/  @!P2 IMAD.WIDE R56, R22, 0x2, R8 ;  /* 0x000000021638a825 */ /* 0x000fe200078e0208 */
[----:B------:R-:W-:-:S04]  /*85c0*/  CS2R R8, SRZ ;  /* 0x0000000000087805 */ /* 0x000fc8000001ff00 */
[----:B------:R0:W5:Y:S01]  /*85d0*/  @!P2 LD.E.64 R14, desc[UR42][R56.64] ;  /* 0x0000002a380ea980 */ /* 0x000162000c101b00 */
[----:B------:R-:W-:-:S05]  /*85e0*/  @!P3 SHF.L.U64.HI R0, R186, 0x1, R55 ;  /* 0x00000001ba00b819 */ /* 0x000fca0000010237 */
[--C-:B------:R-:W-:Y:S02]  /*85f0*/  @!P3 IMAD.X R5, R3, 0x1, R0.reuse, P0 ;  /* 0x000000010305b824 */ /* 0x100fe400000e0600 */
[----:B------:R-:W-:-:S03]  /*8600*/  @!P3 IMAD.X R7, R7, 0x1, R0, P1 ;  /* 0x000000010707b824 */ /* 0x000fc600008e0600 */
[----:B------:R0:W5:Y:S04]  /*8610*/  @!P3 LD.E.64 R8, desc[UR42][R4.64] ;  /* 0x0000002a0408b980 */ /* 0x000168000c101b00 */
[----:B------:R0:W5:Y:S02]  /*8620*/  @!P3 LD.E.64 R10, desc[UR42][R6.64] ;  /* 0x0000002a060ab980 */ /* 0x000164000c101b00 */
.L_x_11966:
[----:B------:R-:W-:Y:S05]  /*8630*/  BSYNC B1 ;  /* 0x0000000000017941 */ /* 0x000fea0003800000 */
.L_x_11965:
[----:B------:R-:W-:Y:S01]  /*8640*/  ULEA.HI UR4, UR37, UR37, URZ, 0x1 ;  /* 0x0000002525047291 */ /* 0x000fe2000f8f083f */
[----:B------:R-:W-:Y:S03]  /*8650*/  BSSY B1, `(.L_x_11967) ;  /* 0x0000007000017945 */ /* 0x000fe60003800000 */
[----:B------:R-:W-:-:S04]  /*8660*/  ULOP3.LUT UR4, UR4, 0xfffffffe, URZ, 0xc0, !UPT ;  /* 0xfffffffe04047892 */ /* 0x000fc8000f8ec03f */
[----:B------:R-:W-:-:S06]  /*8670*/  UIADD3 UR4, UR37, -UR4, URZ ;  /* 0x8000000425047290 */ /* 0x000fcc000fffe03f */
[----:B--2---:R-:W-:-:S05]  /*8680*/  IMAD.U32 R3, RZ, RZ, UR4 ;  /* 0x00000004ff037e24 */ /* 0x004fca000f8e00ff */
[----:B------:R-:W-:-:S04]  /*8690*/  SHF.L.U32 R3, R3, 0x1f, RZ ;  /* 0x0000001f03037819 */ /* 0x000fc800000006ff */
[----:B------:R-:W1:Y:S02]  /*86a0*/  SYNCS.PHASECHK.TRANS64.TRYWAIT P0, [R2+URZ+0x22800], R3 ;  /* 0x02280003020075a7 */ /* 0x000e64000800017f */
[----:B-1----:R-:W-:Y:S05]  /*86b0*/  @!P0 BRA `(.L_x_11968) ;  /* 0x0000025000948947 */ /* 0x002fea0003800000 */
.L_x_12291:
[----:B------:R-:W-:Y:S05]  /*86c0*/  BSYNC B1 ;  /* 0x0000000000017941 */ /* 0x000fea0003800000 */
.L_x_11967:
[----:B0--3--:R-:W2:Y:S04]  /*86d0*/  LDL R7, [R1+0x41c] ;  /* 0x00041c0001077983 */ /* 0x009ea80000100800 */
[----:B------:R-:W3:Y:S01]  /*86e0*/  LDL R5, [R1+0x50] ;  /* 0x0000500001057983 */ /* 0x000ee20000100800 */
[----:B-----5:R-:W-:Y:S01]  /*86f0*/  IMAD.MOV.U32 R4, RZ, RZ, R9 ;  /* 0x000000ffff047224 */ /* 0x020fe200078e0009 */
[----:B------:R-:W-:Y:S01]  /*8700*/  BSSY B1, `(.L_x_11969) ;  /* 0x0000079000017945 */ /* 0x000fe20003800000 */
[----:B----4-:R-:W-:-:S05]  /*8710*/  IMAD.MOV.U32 R6, RZ, RZ, R10 ;  /* 0x000000ffff067224 */ /* 0x010fca00078e000a */
[----:B------:R-:W-:Y:S01]  /*8720*/  PRMT R55, R6, 0x7610, R55 ;  /* 0x0000761006377816 */ /* 0x000fe20000000037 */
[----:B------:R-:W-:Y:S02]  /*8730*/  IMAD.MOV.U32 R6, RZ, RZ, R15 ;  /* 0x000000ffff067224 */ /* 0x000fe400078e000f */
[C---:B--2---:R-:W-:Y:S01]  /*8740*/  IMAD.SHL.U32 R0, R7.reuse, 0x40, RZ ;  /* 0x0000004007007824 */ /* 0x044fe200078e00ff */
[----:B------:R-:W-:Y:S01]  /*8750*/  LOP3.LUT P1, RZ, R7, 0x4, RZ, 0xc0, !PT ;  /* 0x0000000407ff7812 */ /* 0x000fe2000782c0ff */
[----:B---3--:R-:W-:-:S03]  /*8760*/  IMAD R5, R5, -0x80, R61 ;  /* 0xffffff8005057824 */ /* 0x008fc600078e023d */
[----:B-1----:R-:W-:-:S04]  /*8770*/  LOP3.LUT R3, R0, 0x1c0, RZ, 0xc0, !PT ;  /* 0x000001c000037812 */ /* 0x002fc800078ec0ff */
[----:B------:R-:W-:Y:S02]  /*8780*/  LOP3.LUT R0, R3, 0x18, R16, 0xf8, !PT ;  /* 0x0000001803007812 */ /* 0x000fe400078ef810 */
[----:B------:R-:W-:Y:S02]  /*8790*/  SHF.R.U32.HI R3, RZ, 0x3, R3 ;  /* 0x00000003ff037819 */ /* 0x000fe40000011603 */
[----:B------:R-:W-:Y:S01]  /*87a0*/  VIMNMX R28, R5, 0x80, PT ;  /* 0x00000080051c7848 */ /* 0x000fe20003fe0100 */
[----:B------:R-:W-:Y:S01]  /*87b0*/  IMAD.MOV.U32 R5, RZ, RZ, R14 ;  /* 0x000000ffff057224 */ /* 0x000fe200078e000e */
[----:B------:R-:W-:Y:S01]  /*87c0*/  LOP3.LUT R3, R0, R3, RZ, 0x3c, !PT ;  /* 0x0000000300037212 */ /* 0x000fe200078e3cff */
[----:B------:R-:W-:Y:S01]  /*87d0*/  IMAD.MOV.U32 R0, RZ, RZ, R8 ;  /* 0x000000ffff007224 */ /* 0x000fe200078e0008 */
[----:B------:R-:W-:-:S03]  /*87e0*/  ISETP.GE.AND P0, PT, R157, R28, PT ;  /* 0x0000001c9d00720c */ /* 0x000fc60003f06270 */
[----:B------:R-:W-:Y:S01]  /*87f0*/  IMAD R3, R198, 0x200, R3 ;  /* 0x00000200c6037824 */ /* 0x000fe200078e0203 */
[----:B------:R-:W-:Y:S01]  /*8800*/  PRMT R0, R0, 0x5410, R4 ;  /* 0x0000541000007816 */ /* 0x000fe20000000004 */
[----:B------:R-:W-:Y:S02]  /*8810*/  IMAD.MOV.U32 R4, RZ, RZ, R13 ;  /* 0x000000ffff047224 */ /* 0x000fe400078e000d */
[----:B------:R-:W-:Y:S02]  /*8820*/  IMAD R2, R3, 0x2, R2 ;  /* 0x0000000203027824 */ /* 0x000fe400078e0202 */
[----:B------:R-:W-:Y:S01]  /*8830*/  IMAD.MOV.U32 R3, RZ, RZ, R12 ;  /* 0x000000ffff037224 */ /* 0x000fe200078e000c */
[----:B------:R-:W-:Y:S01]  /*8840*/  PRMT R56, R4, 0x7610, R56 ;  /* 0x0000761004387816 */ /* 0x000fe20000000038 */
[----:B------:R-:W-:Y:S02]  /*8850*/  IMAD.MOV.U32 R4, RZ, RZ, R11 ;  /* 0x000000ffff047224 */ /* 0x000fe400078e000b */
[C---:B------:R-:W-:Y:S01]  /*8860*/  VIADD R7, R2.reuse, 0x18400 ;  /* 0x0001840002077836 */ /* 0x040fe20000000000 */
[----:B------:R-:W-:Y:S01]  /*8870*/  PRMT R57, R3, 0x7610, R57 ;  /* 0x0000761003397816 */ /* 0x000fe20000000039 */
[----:B------:R-:W-:Y:S01]  /*8880*/  VIADD R3, R2, 0x18440 ;  /* 0x0001844002037836 */ /* 0x000fe20000000000 */
[----:B------:R-:W-:Y:S01]  /*8890*/  PRMT R55, R55, 0x5410, R4 ;  /* 0x0000541037377816 */ /* 0x000fe20000000004 */
[----:B------:R-:W-:Y:S01]  /*88a0*/  @P1 VIADD R3, R7, 0xffffffc0 ;  /* 0xffffffc007031836 */ /* 0x000fe20000000000 */
[----:B------:R-:W-:-:S02]  /*88b0*/  PRMT R57, R57, 0x5410, R5 ;  /* 0x0000541039397816 */ /* 0x000fc40000000005 */
[----:B------:R-:W-:Y:S01]  /*88c0*/  PRMT R56, R56, 0x5410, R6 ;  /* 0x0000541038387816 */ /* 0x000fe20000000006 */
[----:B------:R-:W-:Y:S06]  /*88d0*/  @P0 BRA `(.L_x_11970) ;  /* 0x00000004006c0947 */ /* 0x000fec0003800000 */
        /* <DEDUP_REMOVED lines=14> */
[----:B0-----:R-:W-:-:S02]  /*89c0*/  HADD2.F32 R46, -RZ, R7.H0_H0 ;  /* 0x20000007ff2e7230 */ /* 0x001fc40000004100 */
        /* <DEDUP_REMOVED lines=13> */
[--C-:B------:R-:W-:Y:S02]  /*8aa0*/  HADD2.F32 R60, -RZ, R70.reuse.H1_H1 ;  /* 0x30000046ff3c7230 */ /* 0x100fe40000004100 */
        /* <DEDUP_REMOVED lines=18> */
.L_x_11972:
[----:B------:R-:W-:Y:S05]  /*8bd0*/  BSYNC B2 ;  /* 0x0000000000027941 */ /* 0x000fea0003800000 */
.L_x_11971:
[----:B------:R-:W-:Y:S05]  /*8be0*/  @P1 BRA `(.L_x_11970) ;  /* 0x0000000000a81947 */ /* 0x000fea0003800000 */
[----:B0-----:R-:W0:Y:S01]  /*8bf0*/  LDS.128 R4, [R3] ;  /* 0x0000000003047984 */ /* 0x001e220000000c00 */
        /* <DEDUP_REMOVED lines=11> */
[CC--:B------:R-:W-:Y:S01]  /*8cb0*/  FMUL.FTZ R47, R25.reuse, R46.reuse ;  /* 0x0000002e192f7220 */ /* 0x0c0fe20000410000 */
[----:B------:R-:W-:Y:S01]  /*8cc0*/  FMUL.FTZ R25, R25, R27 ;  /* 0x0000001b19197220 */ /* 0x000fe20000410000 */
[----:B------:R-:W-:Y:S02]  /*8cd0*/  HADD2.F32 R4, -RZ, R4.H1_H1 ;  /* 0x30000004ff047230 */ /* 0x000fe40000004100 */
[--C-:B------:R-:W-:Y:S02]  /*8ce0*/  HADD2.F32 R20, -RZ, R6.reuse.H0_H0 ;  /* 0x20000006ff147230 */ /* 0x100fe40000004100 */
[----:B------:R-:W-:Y:S01]  /*8cf0*/  FFMA.FTZ R62, R24, R46, R25 ;  /* 0x0000002e183e7223 */ /* 0x000fe20000010019 */
[----:B------:R-:W-:-:S02]  /*8d00*/  HADD2.F32 R21, -RZ, R6.H1_H1 ;  /* 0x30000006ff157230 */ /* 0x000fc40000004100 */
[----:B------:R-:W-:Y:S01]  /*8d10*/  FMUL.FTZ R60, R4, R59 ;  /* 0x0000003b043c7220 */ /* 0x000fe20000410000 */
[--C-:B------:R-:W-:Y:S02]  /*8d20*/  HADD2.F32 R25, -RZ, R58.reuse.H1_H1 ;  /* 0x3000003aff197230 */ /* 0x100fe40000004100 */
[----:B------:R-:W-:Y:S01]  /*8d30*/  FFMA.FTZ R47, R24, R27, -R47 ;  /* 0x0000001b182f7223 */ /* 0x000fe2000001082f */
[--C-:B------:R-:W-:Y:S02]  /*8d40*/  HADD2.F32 R6, -RZ, R5.reuse.H0_H0 ;  /* 0x20000005ff067230 */ /* 0x100fe40000004100 */
[-C--:B------:R-:W-:Y:S01]  /*8d50*/  FMUL.FTZ R46, R4, R26.reuse ;  /* 0x0000001a042e7220 */ /* 0x080fe20000410000 */
[----:B------:R-:W-:Y:S02]  /*8d60*/  HADD2.F32 R58, -RZ, R58.H0_H0 ;  /* 0x2000003aff3a7230 */ /* 0x000fe40000004100 */
[----:B------:R-:W-:Y:S01]  /*8d70*/  FFMA.FTZ R60, R7, R26, -R60 ;  /* 0x0000001a073c7223 */ /* 0x000fe2000001083c */
[----:B------:R-:W-:-:S02]  /*8d80*/  HADD2.F32 R5, -RZ, R5.H1_H1 ;  /* 0x30000005ff057230 */ /* 0x000fc40000004100 */
[----:B------:R-:W-:Y:S01]  /*8d90*/  FFMA.FTZ R59, R7, R59, R46 ;  /* 0x0000003b073b7223 */ /* 0x000fe2000001002e */
[----:B------:R-:W-:Y:S02]  /*8da0*/  HADD2.F32 R24, -RZ, R61.H0_H0 ;  /* 0x2000003dff187230 */ /* 0x000fe40000004100 */
[CC--:B------:R-:W-:Y:S01]  /*8db0*/  FMUL.FTZ R27, R21.reuse, R25.reuse ;  /* 0x00000019151b7220 */ /* 0x0c0fe20000410000 */
[----:B------:R-:W-:Y:S02]  /*8dc0*/  HADD2.F32 R4, -RZ, R63.H0_H0 ;  /* 0x2000003fff047230 */ /* 0x000fe40000004100 */
[----:B------:R-:W-:Y:S01]  /*8dd0*/  FMUL.FTZ R26, R21, R58 ;  /* 0x0000003a151a7220 */ /* 0x000fe20000410000 */
        /* <DEDUP_REMOVED lines=11> */
.L_x_11970:
[----:B------:R-:W-:Y:S05]  /*8e90*/  BSYNC B1 ;  /* 0x0000000000017941 */ /* 0x000fea0003800000 */
.L_x_11969:
        /* <DEDUP_REMOVED lines=50> */
.L_x_11975:
[----:B------:R-:W-:Y:S05]  /*91c0*/  BSYNC B1 ;  /* 0x0000000000017941 */ /* 0x000fea0003800000 */
.L_x_11974:
[----:B------:R-:W-:Y:S05]  /*91d0*/  @P1 BRA `(.L_x_11973) ;  /* 0x0000001400901947 */ /* 0x000fea0003800000 */
[----:B0-----:R-:W0:Y:S01]  /*91e0*/  LDS.128 R4, [R3+0x2000] ;  /* 0x0020000003047984 */ /* 0x001e220000000c00 */
        /* <DEDUP_REMOVED lines=16> */
[C---:B------:R-:W-:Y:S01]  /*92f0*/  FFMA.FTZ R25, R9.reuse, R14, R21 ;  /* 0x0000000e09197223 */ /* 0x040fe20000010015 */
[----:B------:R-:W-:Y:S02]  /*9300*/  HADD2.F32 R8, -RZ, R6.H1_H1 ;  /* 0x30000006ff087230 */ /* 0x000fe40000004100 */
[C---:B------:R-:W-:Y:S01]  /*9310*/  FMUL.FTZ R15, R4.reuse, R13 ;  /* 0x0000000d040f7220 */ /* 0x040fe20000410000 */
[-C--:B------:R-:W-:Y:S01]  /*9320*/  FMUL.FTZ R21, R4, R11.reuse ;  /* 0x0000000b04157220 */ /* 0x080fe20000410000 */
[--C-:B------:R-:W-:Y:S02]  /*9330*/  HADD2.F32 R6, -RZ, R5.reuse.H0_H0 ;  /* 0x20000005ff067230 */ /* 0x100fe40000004100 */
[----:B------:R-:W-:Y:S01]  /*9340*/  FFMA.FTZ R20, R9, R12, -R20 ;  /* 0x0000000c09147223 */ /* 0x000fe20000010814 */
[----:B------:R-:W-:Y:S02]  /*9350*/  HADD2.F32 R4, -RZ, R0.H1_H1 ;  /* 0x30000000ff047230 */ /* 0x000fe40000004100 */
[----:B------:R-:W-:Y:S01]  /*9360*/  FFMA.FTZ R15, R2, R11, -R15 ;  /* 0x0000000b020f7223 */ /* 0x000fe2000001080f */
[----:B------:R-:W-:-:S02]  /*9370*/  HADD2.F32 R5, -RZ, R5.H1_H1 ;  /* 0x30000005ff057230 */ /* 0x000fc40000004100 */
[C---:B------:R-:W-:Y:S01]  /*9380*/  FMUL.FTZ R10, R8.reuse, R55 ;  /* 0x00000037080a7220 */ /* 0x040fe20000410000 */
[----:B------:R-:W-:Y:S02]  /*9390*/  HADD2.F32 R9, -RZ, R24.H0_H0 ;  /* 0x20000018ff097230 */ /* 0x000fe40000004100 */
[-C--:B------:R-:W-:Y:S01]  /*93a0*/  FMUL.FTZ R12, R8, R4.reuse ;  /* 0x00000004080c7220 */ /* 0x080fe20000410000 */
[----:B------:R-:W-:Y:S02]  /*93b0*/  HADD2.F32 R0, -RZ, R26.H0_H0 ;  /* 0x2000001aff007230 */ /* 0x000fe40000004100 */
[----:B------:R-:W-:Y:S01]  /*93c0*/  FFMA.FTZ R2, R2, R13, R21 ;  /* 0x0000000d02027223 */ /* 0x000fe20000010015 */
        /* <DEDUP_REMOVED lines=12> */
.L_x_11960:
        /* <DEDUP_REMOVED lines=40> */
[----:B--2---:R-:W-:-:S06]  /*9710*/  @!P1 IMAD.X R9, R3, 0x1, R6, P2 ;  /* 0x0000000103099824 */ /* 0x004fcc00010e0606 */
[----:B------:R-:W2:Y:S01]  /*9720*/  @!P1 LD.E.128 R8, desc[UR42][R8.64] ;  /* 0x0000002a08089980 */ /* 0x000ea2000c101d00 */
[----:B---3--:R-:W-:-:S05]  /*9730*/  @!P1 IADD3 R4, P2, R14, R7, RZ ;  /* 0x000000070e049210 */ /* 0x008fca0007f5e0ff */
[----:B----4-:R-:W-:-:S06]  /*9740*/  @!P1 IMAD.X R5, R5, 0x1, R6, P2 ;  /* 0x0000000105059824 */ /* 0x010fcc00010e0606 */
        /* <DEDUP_REMOVED lines=11> */
[----:B------:R-:W-:-:S02]  /*9800*/  IMAD.MOV.U32 R10, RZ, RZ, R21 ;  /* 0x000000ffff0a7224 */ /* 0x000fc400078e0015 */
[----:B------:R-:W-:Y:S02]  /*9810*/  @!P1 IMAD.MOV.U32 R46, RZ, RZ, R8 ;  /* 0x000000ffff2e9224 */ /* 0x000fe400078e0008 */
[----:B------:R-:W-:Y:S01]  /*9820*/  @!P1 IMAD.MOV.U32 R47, RZ, RZ, R9 ;  /* 0x000000ffff2f9224 */ /* 0x000fe200078e0009 */
[----:B------:R-:W-:Y:S01]  /*9830*/  PRMT R65, R3, 0x5410, R10 ;  /* 0x0000541003417816 */ /* 0x000fe2000000000a */
[----:B---3--:R-:W-:Y:S01]  /*9840*/  @!P1 IMAD.MOV.U32 R58, RZ, RZ, R4 ;  /* 0x000000ffff3a9224 */ /* 0x008fe200078e0004 */
[----:B------:R2:W3:Y:S01]  /*9850*/  SHFL.IDX PT, R3, R27, 0x1, 0x1c1f ;  /* 0x003c1f001b037f89 */ /* 0x0004e200000e0000 */
[----:B------:R-:W-:Y:S02]  /*9860*/  @!P1 IMAD.MOV.U32 R59, RZ, RZ, R5 ;  /* 0x000000ffff3b9224 */ /* 0x000fe400078e0005 */
        /* <DEDUP_REMOVED lines=11> */
[----:B------:R-:W-:-:S04]  /*9920*/  PRMT R28, R8, 0x5410, R9 ;  /* 0x00005410081c7816 */ /* 0x000fc80000000009 */
[----:B012-4-:R-:W-:-:S07]  /*9930*/  PRMT R66, R4, 0x5410, R5 ;  /* 0x0000541004427816 */ /* 0x017fce0000000005 */
.L_x_12301:
[----:B------:R-:W-:Y:S01]  /*9940*/  VIADD R0, R0, 0x40 ;  /* 0x0000004000007836 */ /* 0x000fe20000000000 */
[----:B------:R-:W-:Y:S01]  /*9950*/  BSSY B1, `(.L_x_11977) ;  /* 0x0000012000017945 */ /* 0x000fe20003800000 */
[----:B------:R-:W-:Y:S02]  /*9960*/  CS2R R4, SRZ ;  /* 0x0000000000047805 */ /* 0x000fe4000001ff00 */
[----:B------:R-:W-:Y:S02]  /*9970*/  CS2R R10, SRZ ;  /* 0x00000000000a7805 */ /* 0x000fe4000001ff00 */
[----:B------:R-:W-:Y:S02]  /*9980*/  CS2R R8, SRZ ;  /* 0x0000000000087805 */ /* 0x000fe4000001ff00 */
[----:B------:R-:W-:-:S13]  /*9990*/  ISETP.GE.AND P1, PT, R0, R61, PT ;  /* 0x0000003d0000720c */ /* 0x000fda0003f26270 */
[----:B------:R-:W-:Y:S05]  /*99a0*/  @P1 BRA `(.L_x_11978) ;  /* 0x0000000000301947 */ /* 0x000fea0003800000 */
        /* <DEDUP_REMOVED lines=8> */
[--C-:B---3--:R-:W-:Y:S02]  /*9a30*/  IMAD.X R5, R3, 0x1, R0.reuse, P1 ;  /* 0x0000000103057824 */ /* 0x108fe400008e0600 */
[----:B------:R-:W-:-:S04]  /*9a40*/  IMAD.X R9, R25, 0x1, R0, P2 ;  /* 0x0000000119097824 */ /* 0x000fc800010e0600 */
[----:B------:R-:W5:Y:S04]  /*9a50*/  LD.E.128 R4, desc[UR42][R4.64] ;  /* 0x0000002a04047980 */ /* 0x000f68000c101d00 */
[----:B------:R-:W5:Y:S02]  /*9a60*/  LD.E.128 R8, desc[UR42][R8.64] ;  /* 0x0000002a08087980 */ /* 0x000f64000c101d00 */
.L_x_11978:
[----:B------:R-:W-:Y:S05]  /*9a70*/  BSYNC B1 ;  /* 0x0000000000017941 */ /* 0x000fea0003800000 */
.L_x_11977:
[----:B------:R-:W-:Y:S01]  /*9a80*/  ULEA.HI UR4, UR37, UR37, URZ, 0x1 ;  /* 0x0000002525047291 */ /* 0x000fe2000f8f083f */
[----:B------:R-:W-:Y:S03]  /*9a90*/  BSSY B1, `(.L_x_11979) ;  /* 0x0000007000017945 */ /* 0x000fe60003800000 */
[----:B------:R-:W-:-:S04]  /*9aa0*/  ULOP3.LUT UR4, UR4, 0xfffffffe, URZ, 0xc0, !UPT ;  /* 0xfffffffe04047892 */ /* 0x000fc8000f8ec03f */
[----:B------:R-:W-:-:S06]  /*9ab0*/  UIADD3 UR4, UR37, -UR4, URZ ;  /* 0x8000000425047290 */ /* 0x000fcc000fffe03f */
[----:B---3--:R-:W-:-:S05]  /*9ac0*/  IMAD.U32 R3, RZ, RZ, UR4 ;  /* 0x00000004ff037e24 */ /* 0x008fca000f8e00ff */
[----:B------:R-:W-:-:S04]  /*9ad0*/  SHF.L.U32 R3, R3, 0x1f, RZ ;  /* 0x0000001f03037819 */ /* 0x000fc800000006ff */
[----:B------:R-:W0:Y:S02]  /*9ae0*/  SYNCS.PHASECHK.TRANS64.TRYWAIT P1, [R2+URZ+0x22800], R3 ;  /* 0x02280003020075a7 */ /* 0x000e24000802017f */
[----:B0-----:R-:W-:Y:S05]  /*9af0*/  @!P1 BRA `(.L_x_11980) ;  /* 0x0000024000f49947 */ /* 0x001fea0003800000 */
.L_x_12302:
[----:B------:R-:W-:Y:S05]  /*9b00*/  BSYNC B1 ;  /* 0x0000000000017941 */ /* 0x000fea0003800000 */
.L_x_11979:
[----:B------:R-:W2:Y:S01]  /*9b10*/  LDL R0, [R1+0x50] ;  /* 0x0000500001007983 */ /* 0x000ea20000100800 */
[----:B-----5:R-:W-:Y:S01]  /*9b20*/  IMAD.MOV.U32 R13, RZ, RZ, R4 ;  /* 0x000000ffff0d7224 */ /* 0x020fe200078e0004 */
[----:B------:R-:W-:Y:S01]  /*9b30*/  BSSY B1, `(.L_x_11981) ;  /* 0x0000073000017945 */ /* 0x000fe20003800000 */
[----:B------:R-:W-:Y:S02]  /*9b40*/  VIADD R14, R157, 0x40 ;  /* 0x000000409d0e7836 */ /* 0x000fe40000000000 */
[----:B0-----:R-:W-:Y:S01]  /*9b50*/  IMAD.MOV.U32 R3, RZ, RZ, R6 ;  /* 0x000000ffff037224 */ /* 0x001fe200078e0006 */
[----:B------:R-:W-:Y:S01]  /*9b60*/  PRMT R55, R13, 0x7610, R55 ;  /* 0x000076100d377816 */ /* 0x000fe20000000037 */
[----:B------:R-:W-:Y:S02]  /*9b70*/  IMAD.MOV.U32 R12, RZ, RZ, R7 ;  /* 0x000000ffff0c7224 */ /* 0x000fe400078e0007 */
[----:B------:R-:W-:Y:S02]  /*9b80*/  IMAD.MOV.U32 R13, RZ, RZ, R10 ;  /* 0x000000ffff0d7224 */ /* 0x000fe400078e000a */
[----:B------:R-:W-:Y:S01]  /*9b90*/  IMAD.MOV.U32 R60, RZ, RZ, R9 ;  /* 0x000000ffff3c7224 */ /* 0x000fe200078e0009 */
[----:B------:R-:W-:Y:S01]  /*9ba0*/  PRMT R3, R3, 0x5410, R12 ;  /* 0x0000541003037816 */ /* 0x000fe2000000000c */
[----:B------:R-:W-:-:S05]  /*9bb0*/  IMAD.MOV.U32 R12, RZ, RZ, R5 ;  /* 0x000000ffff0c7224 */ /* 0x000fca00078e0005 */
[----:B------:R-:W-:Y:S01]  /*9bc0*/  PRMT R55, R55, 0x5410, R12 ;  /* 0x0000541037377816 */ /* 0x000fe2000000000c */
[----:B--2---:R-:W-:Y:S02]  /*9bd0*/  IMAD R0, R0, -0x80, R61 ;  /* 0xffffff8000007824 */ /* 0x004fe400078e023d */
[----:B------:R-:W-:-:S03]  /*9be0*/  IMAD.IADD R61, R16, 0x1, R63 ;  /* 0x00000001103d7824 */ /* 0x000fc600078e023f */
[----:B------:R-:W-:Y:S02]  /*9bf0*/  VIMNMX R0, R0, 0x80, PT ;  /* 0x0000008000007848 */ /* 0x000fe40003fe0100 */
[----:B------:R-:W-:Y:S02]  /*9c00*/  LOP3.LUT R61, R61, 0x38, RZ, 0xc0, !PT ;  /* 0x000000383d3d7812 */ /* 0x000fe400078ec0ff */
[-C--:B------:R-:W-:Y:S02]  /*9c10*/  ISETP.GE.OR P1, PT, R157, R0.reuse, P0 ;  /* 0x000000009d00720c */ /* 0x080fe40000726670 */
[----:B------:R-:W-:Y:S01]  /*9c20*/  ISETP.GE.OR P0, PT, R14, R0, P0 ;  /* 0x000000000e00720c */ /* 0x000fe20000706670 */
[----:B------:R-:W-:-:S05]  /*9c30*/  IMAD.MOV.U32 R0, RZ, RZ, R11 ;  /* 0x000000ffff007224 */ /* 0x000fca00078e000b */
[----:B------:R-:W-:Y:S01]  /*9c40*/  PRMT R64, R13, 0x5410, R0 ;  /* 0x000054100d407816 */ /* 0x000fe20000000000 */
[----:B------:R-:W-:-:S04]  /*9c50*/  IMAD.MOV.U32 R0, RZ, RZ, R8 ;  /* 0x000000ffff007224 */ /* 0x000fc800078e0008 */
[----:B------:R-:W-:Y:S05]  /*9c60*/  @P1 BRA `(.L_x_11982) ;  /* 0x00000004007c1947 */ /* 0x000fea0003800000 */
[----:B------:R-:W2:Y:S01]  /*9c70*/  LDL R14, [R1+0x41c] ;  /* 0x00041c00010e7983 */ /* 0x000ea20000100800 */
[----:B------:R-:W-:Y:S01]  /*9c80*/  SHF.R.U32.HI R75, RZ, 0x10, R59 ;  /* 0x00000010ff4b7819 */ /* 0x000fe2000001163b */
[----:B------:R-:W-:Y:S01]  /*9c90*/  HADD2.F32 R74, -RZ, R74.H0_H0 ;  /* 0x2000004aff4a7230 */ /* 0x000fe20000004100 */
[--C-:B------:R-:W-:Y:S01]  /*9ca0*/  SHF.R.U64 R20, R20, 0x10, R21.reuse ;  /* 0x0000001014147819 */ /* 0x100fe20000001215 */
[--C-:B------:R-:W-:Y:S01]  /*9cb0*/  HADD2.F32 R71, -RZ, R28.reuse.H1_H1 ;  /* 0x3000001cff477230 */ /* 0x100fe20000004100 */
[----:B------:R-:W-:Y:S01]  /*9cc0*/  SHF.R.U32.HI R80, RZ, 0x10, R21 ;  /* 0x00000010ff507819 */ /* 0x000fe20000011615 */
[----:B------:R-:W-:Y:S01]  /*9cd0*/  HADD2.F32 R75, -RZ, R75.H0_H0 ;  /* 0x2000004bff4b7230 */ /* 0x000fe20000004100 */
[----:B------:R-:W-:Y:S01]  /*9ce0*/  SHF.R.U64 R21, R56, 0x10, R57 ;  /* 0x0000001038157819 */ /* 0x000fe20000001239 */
[----:B------:R-:W-:Y:S01]  /*9cf0*/  HADD2.F32 R28, -RZ, R28.H0_H0 ;  /* 0x2000001cff1c7230 */ /* 0x000fe20000004100 */
[----:B------:R-:W-:Y:S02]  /*9d00*/  SHF.R.U32.HI R76, RZ, 0x10, R47 ;  /* 0x00000010ff4c7819 */ /* 0x000fe4000001162f */
[----:B------:R-:W-:-:S02]  /*9d10*/  SHF.R.U32.HI R78, RZ, 0x10, R57 ;  /* 0x00000010ff4e7819 */ /* 0x000fc40000011639 */
[----:B------:R-:W-:Y:S02]  /*9d20*/  SHF.R.U64 R46, R46, 0x10, R47 ;  /* 0x000000102e2e7819 */ /* 0x000fe4000000122f */
[----:B------:R-:W-:-:S05]  /*9d30*/  SHF.R.U64 R47, R58, 0x10, R59 ;  /* 0x000000103a2f7819 */ /* 0x000fca000000123b */
[----:B------:R-:W-:Y:S02]  /*9d40*/  HADD2.F32 R47, -RZ, R47.H0_H0 ;  /* 0x2000002fff2f7230 */ /* 0x000fe40000004100 */
[----:B--2---:R-:W-:-:S05]  /*9d50*/  IMAD.SHL.U32 R12, R14, 0x40, RZ ;  /* 0x000000400e0c7824 */ /* 0x004fca00078e00ff */
[----:B------:R-:W-:-:S04]  /*9d60*/  LOP3.LUT R25, R12, 0x1c0, RZ, 0xc0, !PT ;  /* 0x000001c00c197812 */ /* 0x000fc800078ec0ff */
[--C-:B------:R-:W-:Y:S02]  /*9d70*/  SHF.R.U32.HI R14, RZ, 0x3, R25.reuse ;  /* 0x00000003ff0e7819 */ /* 0x100fe40000011619 */
[----:B------:R-:W-:Y:S02]  /*9d80*/  LOP3.LUT R12, R25, 0x38, R16, 0xf8, !PT ;  /* 0x00000038190c7812 */ /* 0x000fe400078ef810 */
[----:B------:R-:W-:Y:S02]  /*9d90*/  LOP3.LUT R25, R14, R61, R25, 0x1e, !PT ;  /* 0x0000003d0e197212 */ /* 0x000fe400078e1e19 */
[----:B------:R-:W-:-:S03]  /*9da0*/  LOP3.LUT R13, R12, R14, RZ, 0x3c, !PT ;  /* 0x0000000e0c0d7212 */ /* 0x000fc600078e3cff */
[C---:B------:R-:W-:Y:S02]  /*9db0*/  IMAD R25, R198.reuse, 0x200, R25 ;  /* 0x00000200c6197824 */ /* 0x040fe400078e0219 */
[----:B------:R-:W-:Y:S02]  /*9dc0*/  IMAD R13, R198, 0x200, R13 ;  /* 0x00000200c60d7824 */ /* 0x000fe400078e020d */
[--C-:B------:R-:W-:Y:S02]  /*9dd0*/  IMAD R63, R25, 0x2, R2.reuse ;  /* 0x00000002193f7824 */ /* 0x100fe400078e0202 */
[----:B------:R-:W-:-:S03]  /*9de0*/  IMAD R62, R13, 0x2, R2 ;  /* 0x000000020d3e7824 */ /* 0x000fc600078e0202 */
[----:B------:R-:W0:Y:S04]  /*9df0*/  LDS.128 R24, [R63+0x18400] ;  /* 0x018400003f187984 */ /* 0x000e280000000c00 */
[----:B------:R-:W1:Y:S01]  /*9e00*/  LDS.128 R12, [R62+0x18400] ;  /* 0x018400003e0c7984 */ /* 0x000e620000000c00 */
[--C-:B0-----:R-:W-:Y:S02]  /*9e10*/  HADD2.F32 R67, -RZ, R25.reuse.H0_H0 ;  /* 0x20000019ff437230 */ /* 0x101fe40000004100 */
[----:B------:R-:W-:Y:S02]  /*9e20*/  HADD2.F32 R68, -RZ, R25.H1_H1 ;  /* 0x30000019ff447230 */ /* 0x000fe40000004100 */
[--C-:B-1----:R-:W-:Y:S02]  /*9e30*/  HADD2.F32 R56, -RZ, R13.reuse.H0_H0 ;  /* 0x2000000dff387230 */ /* 0x102fe40000004100 */
[C---:B------:R-:W-:Y:S01]  /*9e40*/  FMUL.FTZ R77, R67.reuse, R74 ;  /* 0x0000004a434d7220 */ /* 0x040fe20000410000 */
[----:B------:R-:W-:Y:S01]  /*9e50*/  FMUL.FTZ R79, R67, R71 ;  /* 0x00000047434f7220 */ /* 0x000fe20000410000 */
[----:B------:R-:W-:-:S02]  /*9e60*/  HADD2.F32 R57, -RZ, R13.H1_H1 ;  /* 0x3000000dff397230 */ /* 0x000fc40000004100 */
[----:B------:R-:W-:Y:S01]  /*9e70*/  FFMA.FTZ R77, R56, R71, -R77 ;  /* 0x00000047384d7223 */ /* 0x000fe2000001084d */
[----:B------:R-:W-:Y:S02]  /*9e80*/  HADD2.F32 R67, -RZ, R76.H0_H0 ;  /* 0x2000004cff437230 */ /* 0x000fe40000004100 */
[----:B------:R-:W-:Y:S01]  /*9e90*/  FMUL.FTZ R76, R68, R75 ;  /* 0x0000004b444c7220 */ /* 0x000fe20000410000 */
[----:B------:R-:W-:Y:S02]  /*9ea0*/  HADD2.F32 R69, -RZ, R27.H0_H0 ;  /* 0x2000001bff457230 */ /* 0x000fe40000004100 */
[----:B------:R-:W-:Y:S01]  /*9eb0*/  FFMA.FTZ R79, R56, R74, R79 ;  /* 0x0000004a384f7223 */ /* 0x000fe2000001004f */
[----:B------:R-:W-:Y:S02]  /*9ec0*/  HADD2.F32 R71, -RZ, R66.H1_H1 ;  /* 0x30000042ff477230 */ /* 0x000fe40000004100 */
[----:B------:R-:W-:Y:S01]  /*9ed0*/  FMUL.FTZ R68, R68, R67 ;  /* 0x0000004344447220 */ /* 0x000fe20000410000 */
[----:B------:R-:W-:-:S02]  /*9ee0*/  HADD2.F32 R56, -RZ, R65.H1_H1 ;  /* 0x30000041ff387230 */ /* 0x000fc40000004100 */
[----:B------:R-:W-:Y:S01]  /*9ef0*/  FFMA.FTZ R76, R57, R67, -R76 ;  /* 0x00000043394c7223 */ /* 0x000fe2000001084c */
[----:B------:R-:W-:Y:S02]  /*9f00*/  HADD2.F32 R58, -RZ, R15.H0_H0 ;  /* 0x2000000fff3a7230 */ /* 0x000fe40000004100 */
[C---:B------:R-:W-:Y:S01]  /*9f10*/  FMUL.FTZ R81, R69.reuse, R71 ;  /* 0x0000004745517220 */ /* 0x040fe20000410000 */
[----:B------:R-:W-:Y:S02]  /*9f20*/  HADD2.F32 R67, -RZ, R78.H0_H0 ;  /* 0x2000004eff437230 */ /* 0x000fe40000004100 */
[-C--:B------:R-:W-:Y:S01]  /*9f30*/  FMUL.FTZ R78, R69, R56.reuse ;  /* 0x00000038454e7220 */ /* 0x080fe20000410000 */
[----:B------:R-:W-:Y:S02]  /*9f40*/  HADD2.F32 R70, -RZ, R27.H1_H1 ;  /* 0x3000001bff467230 */ /* 0x000fe40000004100 */
[----:B------:R-:W-:Y:S01]  /*9f50*/  FFMA.FTZ R81, R58, R56, -R81 ;  /* 0x000000383a517223 */ /* 0x000fe20000010851 */
[----:B------:R-:W-:-:S02]  /*9f60*/  HADD2.F32 R59, -RZ, R15.H1_H1 ;  /* 0x3000000fff3b7230 */ /* 0x000fc40000004100 */
[----:B------:R-:W-:Y:S01]  /*9f70*/  FFMA.FTZ R74, R57, R75, R68 ;  /* 0x0000004b394a7223 */ /* 0x000fe20000010044 */
[----:B------:R-:W-:Y:S02]  /*9f80*/  HADD2.F32 R56, -RZ, R80.H0_H0 ;  /* 0x20000050ff387230 */ /* 0x000fe40000004100 */
[----:B------:R-:W-:Y:S01]  /*9f90*/  FFMA.FTZ R78, R58, R71, R78 ;  /* 0x000000473a4e7223 */ /* 0x000fe2000001004e */
[----:B------:R-:W-:Y:S02]  /*9fa0*/  HADD2.F32 R25, -RZ, R24.H0_H0 ;  /* 0x20000018ff197230 */ /* 0x000fe40000004100 */
[C---:B------:R-:W-:Y:S01]  /*9fb0*/  FMUL.FTZ R68, R70.reuse, R67 ;  /* 0x0000004346447220 */ /* 0x040fe20000410000 */
[----:B------:R-:W-:Y:S02]  /*9fc0*/  HADD2.F32 R58, -RZ, R82.H0_H0 ;  /* 0x20000052ff3a7230 */ /* 0x000fe40000004100 */
[----:B------:R-:W-:Y:S01]  /*9fd0*/  FMUL.FTZ R70, R70, R56 ;  /* 0x0000003846467220 */ /* 0x000fe20000410000 */
[----:B------:R-:W-:-:S02]  /*9fe0*/  HADD2.F32 R13, -RZ, R12.H0_H0 ;  /* 0x2000000cff0d7230 */ /* 0x000fc40000004100 */
[----:B------:R-:W-:Y:S01]  /*9ff0*/  FFMA.FTZ R80, R59, R56, -R68 ;  /* 0x000000383b507223 */ /* 0x000fe20000010844 */
        /* <DEDUP_REMOVED lines=8> */
[----:B------:R-:W-:Y:S01]  /*a080*/  FFMA.FTZ R58, R13, R58, R25 ;  /* 0x0000003a0d3a7223 */ /* 0x000fe20000010019 */
[----:B------:R-:W-:Y:S02]  /*a090*/  HADD2.F32 R24, -RZ, R24.H1_H1 ;  /* 0x30000018ff187230 */ /* 0x000fe40000004100 */
[C---:B------:R-:W-:Y:S01]  /*a0a0*/  FMUL.FTZ R70, R27.reuse, R66 ;  /* 0x000000421b467220 */ /* 0x040fe20000410000 */
[----:B------:R-:W-:Y:S02]  /*a0b0*/  HADD2.F32 R26, -RZ, R26.H1_H1 ;  /* 0x3000001aff1a7230 */ /* 0x000fe40000004100 */
[-C--:B------:R-:W-:Y:S01]  /*a0c0*/  FMUL.FTZ R28, R27, R56.reuse ;  /* 0x000000381b1c7220 */ /* 0x080fe20000410000 */
[----:B------:R-:W-:Y:S02]  /*a0d0*/  HADD2.F32 R25, -RZ, R21.H0_H0 ;  /* 0x20000015ff197230 */ /* 0x000fe40000004100 */
        /* <DEDUP_REMOVED lines=24> */
.L_x_11982:
[----:B------:R-:W-:Y:S05]  /*a260*/  BSYNC B1 ;  /* 0x0000000000017941 */ /* 0x000fea0003800000 */
.L_x_11981:
[----:B------:R-:W-:Y:S01]  /*a270*/  PRMT R46, R0, 0x5410, R60 ;  /* 0x00005410002e7816 */ /* 0x000fe2000000003c */
[----:B------:R-:W-:Y:S06]  /*a280*/  @P0 BRA `(.L_x_11973) ;  /* 0x0000000400640947 */ /* 0x000fec0003800000 */
[----:B------:R-:W2:Y:S01]  /*a290*/  LDL R65, [R1+0x430] ;  /* 0x0004300001417983 */ /* 0x000ea20000100800 */
[----:B0-----:R-:W-:-:S04]  /*a2a0*/  SHF.R.U32.HI R12, RZ, 0x3, R194 ;  /* 0x00000003ff0c7819 */ /* 0x001fc800000116c2 */
[----:B------:R-:W-:-:S05]  /*a2b0*/  LOP3.LUT R0, R12, R61, R194, 0x1e, !PT ;  /* 0x0000003d0c007212 */ /* 0x000fca00078e1ec2 */
[----:B------:R-:W-:-:S04]  /*a2c0*/  IMAD.IADD R21, R199, 0x1, R0 ;  /* 0x00000001c7157824 */ /* 0x000fc800078e0200 */
[----:B------:R-:W-:-:S05]  /*a2d0*/  IMAD R2, R21, 0x2, R2 ;  /* 0x0000000215027824 */ /* 0x000fca00078e0202 */
[----:B------:R-:W0:Y:S01]  /*a2e0*/  LDS.128 R24, [R2+0x18400] ;  /* 0x0184000002187984 */ /* 0x000e220000000c00 */
[--C-:B------:R-:W-:Y:S01]  /*a2f0*/  SHF.R.U64 R60, R8, 0x10, R9.reuse ;  /* 0x00000010083c7819 */ /* 0x100fe20000001209 */
[----:B------:R-:W-:Y:S01]  /*a300*/  HADD2.F32 R21, -RZ, R46.H1_H1 ;  /* 0x3000002eff157230 */ /* 0x000fe20000004100 */
[----:B------:R-:W-:Y:S02]  /*a310*/  SHF.R.U32.HI R20, RZ, 0x10, R9 ;  /* 0x00000010ff147819 */ /* 0x000fe40000011609 */
[--C-:B------:R-:W-:Y:S02]  /*a320*/  SHF.R.U64 R59, R10, 0x10, R11.reuse ;  /* 0x000000100a3b7819 */ /* 0x100fe4000000120b */
[----:B------:R-:W-:Y:S01]  /*a330*/  SHF.R.U32.HI R58, RZ, 0x10, R11 ;  /* 0x00000010ff3a7819 */ /* 0x000fe2000001160b */
[--C-:B------:R-:W-:Y:S01]  /*a340*/  HADD2.F32 R11, -RZ, R55.reuse.H1_H1 ;  /* 0x30000037ff0b7230 */ /* 0x100fe20000004100 */
[--C-:B------:R-:W-:Y:S01]  /*a350*/  SHF.R.U64 R63, R4, 0x10, R5.reuse ;  /* 0x00000010043f7819 */ /* 0x100fe20000001205 */
[----:B------:R-:W-:Y:S01]  /*a360*/  HADD2.F32 R20, -RZ, R20.H0_H0 ;  /* 0x20000014ff147230 */ /* 0x000fe20000004100 */
[----:B------:R-:W-:Y:S01]  /*a370*/  SHF.R.U32.HI R28, RZ, 0x10, R5 ;  /* 0x00000010ff1c7819 */ /* 0x000fe20000011605 */
[----:B------:R-:W-:Y:S01]  /*a380*/  HADD2.F32 R55, -RZ, R55.H0_H0 ;  /* 0x20000037ff377230 */ /* 0x000fe20000004100 */
[----:B------:R-:W-:-:S02]  /*a390*/  SHF.R.U64 R62, R6, 0x10, R7 ;  /* 0x00000010063e7819 */ /* 0x000fc40000001207 */
[----:B------:R-:W-:Y:S01]  /*a3a0*/  SHF.R.U32.HI R61, RZ, 0x10, R7 ;  /* 0x00000010ff3d7819 */ /* 0x000fe20000011607 */
[--C-:B0-----:R-:W-:Y:S02]  /*a3b0*/  HADD2.F32 R8, -RZ, R25.reuse.H0_H0 ;  /* 0x20000019ff087230 */ /* 0x101fe40000004100 */
[----:B------:R-:W-:-:S03]  /*a3c0*/  HADD2.F32 R25, -RZ, R25.H1_H1 ;  /* 0x30000019ff197230 */ /* 0x000fc60000004100 */
[C---:B------:R-:W-:Y:S01]  /*a3d0*/  FMUL.FTZ R47, R8.reuse, R21 ;  /* 0x00000015082f7220 */ /* 0x040fe20000410000 */
[----:B------:R-:W-:Y:S01]  /*a3e0*/  FMUL.FTZ R57, R8, R11 ;  /* 0x0000000b08397220 */ /* 0x000fe20000410000 */
[----:B------:R-:W-:Y:S02]  /*a3f0*/  HADD2.F32 R8, -RZ, R28.H0_H0 ;  /* 0x2000001cff087230 */ /* 0x000fe40000004100 */
[----:B------:R-:W-:Y:S01]  /*a400*/  FMUL.FTZ R28, R25, R20 ;  /* 0x00000014191c7220 */ /* 0x000fe20000410000 */
[----:B------:R-:W-:Y:S02]  /*a410*/  HADD2.F32 R7, -RZ, R24.H0_H0 ;  /* 0x20000018ff077230 */ /* 0x000fe40000004100 */
[----:B------:R-:W-:Y:S02]  /*a420*/  HADD2.F32 R9, -RZ, R26.H0_H0 ;  /* 0x2000001aff097230 */ /* 0x000fe40000004100 */
[--C-:B------:R-:W-:Y:S02]  /*a430*/  HADD2.F32 R10, -RZ, R27.reuse.H0_H0 ;  /* 0x2000001bff0a7230 */ /* 0x100fe40000004100 */
[----:B------:R-:W-:-:S02]  /*a440*/  HADD2.F32 R27, -RZ, R27.H1_H1 ;  /* 0x3000001bff1b7230 */ /* 0x000fc40000004100 */
[----:B------:R-:W-:Y:S02]  /*a450*/  HADD2.F32 R24, -RZ, R24.H1_H1 ;  /* 0x30000018ff187230 */ /* 0x000fe40000004100 */
[----:B------:R-:W-:Y:S01]  /*a460*/  HADD2.F32 R26, -RZ, R26.H1_H1 ;  /* 0x3000001aff1a7230 */ /* 0x000fe20000004100 */
[----:B--2---:R-:W0:Y:S02]  /*a470*/  LDS.128 R12, [R65+0x18400] ;  /* 0x01840000410c7984 */ /* 0x004e240000000c00 */
[--C-:B0-----:R-:W-:Y:S02]  /*a480*/  HADD2.F32 R4, -RZ, R13.reuse.H0_H0 ;  /* 0x2000000dff047230 */ /* 0x101fe40000004100 */
[----:B------:R-:W-:-:S03]  /*a490*/  HADD2.F32 R13, -RZ, R13.H1_H1 ;  /* 0x3000000dff0d7230 */ /* 0x000fc60000004100 */
[C---:B------:R-:W-:Y:S01]  /*a4a0*/  FFMA.FTZ R47, R4.reuse, R11, -R47 ;  /* 0x0000000b042f7223 */ /* 0x040fe2000001082f */
[----:B------:R-:W-:Y:S02]  /*a4b0*/  HADD2.F32 R11, -RZ, R46.H0_H0 ;  /* 0x2000002eff0b7230 */ /* 0x000fe40000004100 */
[----:B------:R-:W-:Y:S01]  /*a4c0*/  FFMA.FTZ R57, R4, R21, R57 ;  /* 0x0000001504397223 */ /* 0x000fe20000010039 */
[----:B------:R-:W-:Y:S02]  /*a4d0*/  HADD2.F32 R0, -RZ, R12.H0_H0 ;  /* 0x2000000cff007230 */ /* 0x000fe40000004100 */
[-C--:B------:R-:W-:Y:S01]  /*a4e0*/  FMUL.FTZ R4, R25, R8.reuse ;  /* 0x0000000819047220 */ /* 0x080fe20000410000 */
[----:B------:R-:W-:Y:S01]  /*a4f0*/  FFMA.FTZ R46, R13, R8, -R28 ;  /* 0x000000080d2e7223 */ /* 0x000fe2000001081c */
[C---:B------:R-:W-:Y:S01]  /*a500*/  FMUL.FTZ R21, R7.reuse, R11 ;  /* 0x0000000b07157220 */ /* 0x040fe20000410000 */
[----:B------:R-:W-:Y:S02]  /*a510*/  HADD2.F32 R8, -RZ, R64.H0_H0 ;  /* 0x20000040ff087230 */ /* 0x000fe40000004100 */
[----:B------:R-:W-:Y:S01]  /*a520*/  FMUL.FTZ R28, R7, R55 ;  /* 0x00000037071c7220 */ /* 0x000fe20000410000 */
[----:B------:R-:W-:Y:S01]  /*a530*/  FFMA.FTZ R20, R13, R20, R4 ;  /* 0x000000140d147223 */ /* 0x000fe20000010004 */
[----:B------:R-:W-:-:S02]  /*a540*/  HADD2.F32 R5, -RZ, R14.H0_H0 ;  /* 0x2000000eff057230 */ /* 0x000fc40000004100 */
[C---:B------:R-:W-:Y:S01]  /*a550*/  FFMA.FTZ R21, R0.reuse, R55, -R21 ;  /* 0x0000003700157223 */ /* 0x040fe20000010815 */
[--C-:B------:R-:W-:Y:S02]  /*a560*/  HADD2.F32 R4, -RZ, R3.reuse.H0_H0 ;  /* 0x20000003ff047230 */ /* 0x100fe40000004100 */
[----:B------:R-:W-:Y:S01]  /*a570*/  FFMA.FTZ R28, R0, R11, R28 ;  /* 0x0000000b001c7223 */ /* 0x000fe2000001001c */
[C---:B------:R-:W-:Y:S01]  /*a580*/  FMUL.FTZ R0, R9.reuse, R8 ;  /* 0x0000000809007220 */ /* 0x040fe20000410000 */
[----:B------:R-:W-:Y:S02]  /*a590*/  HADD2.F32 R3, -RZ, R3.H1_H1 ;  /* 0x30000003ff037230 */ /* 0x000fe40000004100 */
[----:B------:R-:W-:Y:S02]  /*a5a0*/  HADD2.F32 R7, -RZ, R64.H1_H1 ;  /* 0x30000040ff077230 */ /* 0x000fe40000004100 */
[-C--:B------:R-:W-:Y:S01]  /*a5b0*/  FMUL.FTZ R56, R9, R4.reuse ;  /* 0x0000000409387220 */ /* 0x080fe20000410000 */
[----:B------:R-:W-:Y:S01]  /*a5c0*/  FFMA.FTZ R13, R5, R4, -R0 ;  /* 0x00000004050d7223 */ /* 0x000fe20000010800 */
[----:B------:R-:W-:-:S02]  /*a5d0*/  HADD2.F32 R6, -RZ, R15.H0_H0 ;  /* 0x2000000fff067230 */ /* 0x000fc40000004100 */
[----:B------:R-:W-:Y:S02]  /*a5e0*/  HADD2.F32 R4, -RZ, R58.H0_H0 ;  /* 0x2000003aff047230 */ /* 0x000fe40000004100 */
[C---:B------:R-:W-:Y:S01]  /*a5f0*/  FMUL.FTZ R9, R10.reuse, R7 ;  /* 0x000000070a097220 */ /* 0x040fe20000410000 */
[----:B------:R-:W-:Y:S02]  /*a600*/  HADD2.F32 R0, -RZ, R61.H0_H0 ;  /* 0x2000003dff007230 */ /* 0x000fe40000004100 */
[-C--:B------:R-:W-:Y:S01]  /*a610*/  FMUL.FTZ R58, R10, R3.reuse ;  /* 0x000000030a3a7220 */ /* 0x080fe20000410000 */
[----:B------:R-:W-:Y:S01]  /*a620*/  FFMA.FTZ R10, R5, R8, R56 ;  /* 0x00000008050a7223 */ /* 0x000fe20000010038 */
[----:B------:R-:W-:Y:S02]  /*a630*/  HADD2.F32 R15, -RZ, R15.H1_H1 ;  /* 0x3000000fff0f7230 */ /* 0x000fe40000004100 */
[C---:B------:R-:W-:Y:S01]  /*a640*/  FFMA.FTZ R8, R6.reuse, R3, -R9 ;  /* 0x0000000306087223 */ /* 0x040fe20000010809 */
[----:B------:R-:W-:Y:S01]  /*a650*/  FFMA.FTZ R58, R6, R7, R58 ;  /* 0x00000007063a7223 */ /* 0x000fe2000001003a */
[C---:B------:R-:W-:Y:S01]  /*a660*/  FMUL.FTZ R56, R27.reuse, R4 ;  /* 0x000000041b387220 */ /* 0x040fe20000410000 */
        /* <DEDUP_REMOVED lines=27> */
.L_x_11973:
[----:B------:R-:W-:Y:S05]  /*a820*/  BSYNC B0 ;  /* 0x0000000000007941 */ /* 0x000fea0003800000 */
.L_x_11959:
        /* <DEDUP_REMOVED lines=8> */
.L_x_11956:
[----:B------:R-:W3:Y:S01]  /*a8b0*/  S2R R0, SR_TID.X ;  /* 0x0000000000007919 */ /* 0x000ee20000002100 */
[----:B012---:R-:W-:Y:S02]  /*a8c0*/  IMAD.MOV.U32 R4, RZ, RZ, R40 ;  /* 0x000000ffff047224 */ /* 0x007fe400078e0028 */
[----:B------:R-:W-:Y:S02]  /*a8d0*/  IMAD.MOV.U32 R5, RZ, RZ, R51 ;  /* 0x000000ffff057224 */ /* 0x000fe400078e0033 */
[----:B------:R-:W-:Y:S02]  /*a8e0*/  IMAD.MOV.U32 R6, RZ, RZ, R39 ;  /* 0x000000ffff067224 */ /* 0x000fe400078e0027 */
[----:B------:R-:W-:Y:S02]  /*a8f0*/  IMAD.MOV.U32 R7, RZ, RZ, R50 ;  /* 0x000000ffff077224 */ /* 0x000fe400078e0032 */
[----:B------:R-:W-:Y:S02]  /*a900*/  IMAD.U32 R10, RZ, RZ, UR44 ;  /* 0x0000002cff0a7e24 */ /* 0x000fe4000f8e00ff */
[----:B------:R-:W-:Y:S01]  /*a910*/  IMAD.U32 R11, RZ, RZ, UR45 ;  /* 0x0000002dff0b7e24 */ /* 0x000fe2000f8e00ff */
[----:B------:R0:W-:Y:S01]  /*a920*/  STL.128 [R1+0x160], R4 ;  /* 0x0001600401007387 */ /* 0x0001e20000100c00 */
[----:B------:R-:W-:Y:S01]  /*a930*/  IMAD.MOV.U32 R8, RZ, RZ, R52 ;  /* 0x000000ffff087224 */ /* 0x000fe200078e0034 */
[----:B------:R-:W-:Y:S05]  /*a940*/  WARPSYNC.ALL ;  /* 0x0000000000007948 */ /* 0x000fea0003800000 */
[----:B------:R-:W-:Y:S01]  /*a950*/  IMAD.MOV.U32 R9, RZ, RZ, R54 ;  /* 0x000000ffff097224 */ /* 0x000fe200078e0036 */
[----:B------:R-:W-:-:S02]  /*a960*/  UIADD3 UR4, UP0, UR44, 0x1c4, URZ ;  /* 0x000001c42c047890 */ /* 0x000fc4000ff1e03f */
[----:B------:R-:W-:Y:S02]  /*a970*/  IMAD.U32 R2, RZ, RZ, UR44 ;  /* 0x0000002cff027e24 */ /* 0x000fe4000f8e00ff */
[----:B------:R1:W-:Y:S01]  /*a980*/  STL.128 [R1+0x150], R8 ;  /* 0x0001500801007387 */ /* 0x0003e20000100c00 */
[----:B------:R-:W-:Y:S02]  /*a990*/  UIADD3.X UR5, URZ, UR45, URZ, UP0, !UPT ;  /* 0x0000002d3f057290 */ /* 0x000fe400087fe43f */
[----:B------:R-:W-:Y:S01]  /*a9a0*/  IADD3 R2, P0, R2, 0x80, RZ ;  /* 0x0000008002027810 */ /* 0x000fe20007f1e0ff */
[----:B0-----:R-:W-:Y:S02]  /*a9b0*/  IMAD.MOV.U32 R4, RZ, RZ, R35 ;  /* 0x000000ffff047224 */ /* 0x001fe400078e0023 */
[----:B------:R-:W-:Y:S01]  /*a9c0*/  IMAD.MOV.U32 R5, RZ, RZ, R44 ;  /* 0x000000ffff057224 */ /* 0x000fe200078e002c */
[----:B---3--:R-:W-:Y:S01]  /*a9d0*/  SHF.R.U32.HI R3, RZ, 0x7, R0 ;  /* 0x00000007ff037819 */ /* 0x008fe20000011600 */
[----:B------:R-:W-:-:S02]  /*a9e0*/  IMAD.U32 R0, RZ, RZ, UR44 ;  /* 0x0000002cff007e24 */ /* 0x000fc4000f8e00ff */
[----:B------:R-:W-:Y:S02]  /*a9f0*/  IMAD.MOV.U32 R6, RZ, RZ, R34 ;  /* 0x000000ffff067224 */ /* 0x000fe400078e0022 */
[----:B------:R-:W-:Y:S01]  /*aa00*/  IMAD.MOV.U32 R7, RZ, RZ, R43 ;  /* 0x000000ffff077224 */ /* 0x000fe200078e002b */
[----:B------:R-:W-:Y:S01]  /*aa10*/  IADD3 R0, P1, R0, 0x1b8, RZ ;  /* 0x000001b800007810 */ /* 0x000fe20007f3e0ff */
[----:B------:R-:W-:Y:S02]  /*aa20*/  VIADD R12, R3, 0x8 ;  /* 0x00000008030c7836 */ /* 0x000fe40000000000 */
[----:B-1----:R-:W-:Y:S01]  /*aa30*/  IMAD.MOV.U32 R8, RZ, RZ, R38 ;  /* 0x000000ffff087224 */ /* 0x002fe200078e0026 */
[----:B------:R0:W-:Y:S01]  /*aa40*/  STL.128 [R1+0x190], R4 ;  /* 0x0001900401007387 */ /* 0x0001e20000100c00 */
[----:B------:R-:W-:Y:S02]  /*aa50*/  IMAD.MOV.U32 R9, RZ, RZ, R48 ;  /* 0x000000ffff097224 */ /* 0x000fe400078e0030 */
[----:B------:R-:W-:-:S02]  /*aa60*/  IMAD.MOV.U32 R10, RZ, RZ, R31 ;  /* 0x000000ffff0a7224 */ /* 0x000fc400078e001f */
[----:B------:R-:W-:Y:S02]  /*aa70*/  IMAD.MOV.U32 R11, RZ, RZ, R53 ;  /* 0x000000ffff0b7224 */ /* 0x000fe400078e0035 */
[----:B------:R-:W-:-:S03]  /*aa80*/  IMAD.X R3, RZ, RZ, UR45, P0 ;  /* 0x0000002dff037e24 */ /* 0x000fc600080e06ff */
[----:B------:R1:W-:Y:S04]  /*aa90*/  STL.128 [R1+0x180], R8 ;  /* 0x0001800801007387 */ /* 0x0003e80000100c00 */
[----:B------:R-:W-:Y:S01]  /*aaa0*/  STL.64 [R1+0x1b0], R2 ;  /* 0x0001b00201007387 */ /* 0x000fe20000100a00 */
[----:B0-----:R-:W-:Y:S02]  /*aab0*/  IMAD.MOV.U32 R4, RZ, RZ, R33 ;  /* 0x000000ffff047224 */ /* 0x001fe400078e0021 */
[----:B------:R-:W-:Y:S02]  /*aac0*/  IMAD.MOV.U32 R5, RZ, RZ, R42 ;  /* 0x000000ffff057224 */ /* 0x000fe400078e002a */
[----:B------:R-:W-:Y:S02]  /*aad0*/  IMAD.MOV.U32 R6, RZ, RZ, R37 ;  /* 0x000000ffff067224 */ /* 0x000fe400078e0025 */
[----:B------:R-:W-:-:S02]  /*aae0*/  IMAD.MOV.U32 R7, RZ, RZ, R36 ;  /* 0x000000ffff077224 */ /* 0x000fc400078e0024 */
[----:B-1----:R-:W-:-:S03]  /*aaf0*/  IMAD.X R9, RZ, RZ, UR45, P1 ;  /* 0x0000002dff097e24 */ /* 0x002fc600088e06ff */
[----:B------:R0:W-:Y:S01]  /*ab00*/  STL.128 [R1+0x1a0], R4 ;  /* 0x0001a00401007387 */ /* 0x0001e20000100c00 */
[----:B------:R-:W-:Y:S02]  /*ab10*/  IMAD.U32 R8, RZ, RZ, UR4 ;  /* 0x00000004ff087e24 */ /* 0x000fe4000f8e00ff */
[----:B------:R-:W-:Y:S02]  /*ab20*/  IMAD.U32 R11, RZ, RZ, UR5 ;  /* 0x00000005ff0b7e24 */ /* 0x000fe4000f8e00ff */
[----:B0-----:R-:W-:Y:S02]  /*ab30*/  IMAD.MOV.U32 R6, RZ, RZ, R32 ;  /* 0x000000ffff067224 */ /* 0x001fe400078e0020 */
[----:B------:R-:W-:Y:S02]  /*ab40*/  IMAD.MOV.U32 R7, RZ, RZ, R41 ;  /* 0x000000ffff077224 */ /* 0x000fe400078e0029 */
[----:B------:R-:W-:Y:S02]  /*ab50*/  IMAD.MOV.U32 R4, RZ, RZ, R0 ;  /* 0x000000ffff047224 */ /* 0x000fe400078e0000 */
[----:B------:R-:W-:-:S02]  /*ab60*/  IMAD.MOV.U32 R5, RZ, RZ, R9 ;  /* 0x000000ffff057224 */ /* 0x000fc400078e0009 */
[----:B------:R-:W-:-:S03]  /*ab70*/  VIADD R0, R206, 0xffffffff ;  /* 0xffffffffce007836 */ /* 0x000fc60000000000 */
[----:B------:R0:W-:Y:S02]  /*ab80*/  STL.128 [R1+0x140], R4 ;  /* 0x0001400401007387 */ /* 0x0001e40000100c00 */
[----:B0-----:R-:W-:Y:S02]  /*ab90*/  IMAD.MOV.U32 R6, RZ, RZ, R30 ;  /* 0x000000ffff067224 */ /* 0x001fe400078e001e */
[----:B------:R-:W-:Y:S02]  /*aba0*/  IMAD.MOV.U32 R7, RZ, RZ, R49 ;  /* 0x000000ffff077224 */ /* 0x000fe400078e0031 */
[----:B------:R-:W-:Y:S02]  /*abb0*/  IMAD.MOV.U32 R4, RZ, RZ, R8 ;  /* 0x000000ffff047224 */ /* 0x000fe400078e0008 */
[----:B------:R-:W-:Y:S02]  /*abc0*/  IMAD.MOV.U32 R5, RZ, RZ, R11 ;  /* 0x000000ffff057224 */ /* 0x000fe400078e000b */
[----:B------:R-:W-:-:S03]  /*abd0*/  IMAD.U32 R8, RZ, RZ, UR44 ;  /* 0x0000002cff087e24 */ /* 0x000fc6000f8e00ff */
[----:B------:R0:W-:Y:S01]  /*abe0*/  STL.128 [R1+0x170], R4 ;  /* 0x0001700401007387 */ /* 0x0001e20000100c00 */
[----:B------:R-:W-:Y:S01]  /*abf0*/  VIADD R8, R8, 0x140 ;  /* 0x0000014008087836 */ /* 0x000fe20000000000 */
[----:B------:R0:W-:Y:S06]  /*ac00*/  BAR.SYNC.DEFER_BLOCKING R12, 0x100 ;  /* 0x0004000c0000751d */ /* 0x0001ec0000010000 */
[----:B0----5:R-:W-:Y:S05]  /*ac10*/  CALL.REL.NOINC `($_ZN7cutlass13device_kernelIN5flash11enable_sm90INS1_16FlashAttnFwdSm90INS1_25CollectiveMainloopFwdSm90ILi2EN4cute5tupleIJNS5_1CILi1EEES8_S8_EEENS6_IJNS7_ILi128EEENS7_ILi96EEENS7_ILi64EEEEEELi256ENS_6half_tEfNS_4arch4Sm90ELb0ELb1ELb0ELb1ELb1ELb1ELb0ELb1ELb0ELb1ELb1ELb0EEENS1_21CollectiveEpilogueFwdINS6_IJSA_NS7_ILi256EEESB_EEES9_SE_SG_Li256ELb1ELb1ELb1ELb0EEENS1_36VarlenDynamicPersistentTileSchedulerILi128ELi96ELi256ELi128ELb1ELb1ELb1ELb1ELb0ELb1EEEEEEEEEvNT_6ParamsE$_ZZN5flash25CollectiveMainloopFwdSm90ILi2EN4cute5tupleIJNS1_1CILi1EEES4_S4_EEENS2_IJNS3_ILi128EEENS3_ILi96EEENS3_ILi64EEEEEELi256EN7cutlass6half_tEfNSA_4arch4Sm90ELb0ELb1ELb0ELb1ELb1ELb1ELb0ELb1ELb0ELb1ELb1ELb0EE3mmaINS_16FlashAttnFwdSm90ISE_NS_21CollectiveEpilogueFwdINS2_IJS6_NS3_ILi256EEES7_EEES5_SB_SD_Li256ELb1ELb1ELb1ELb0EEENS_36VarlenDynamicPersistentTileSchedulerILi128ELi96ELi256ELi128ELb1ELb1ELb1ELb1ELb0ELb1EEEE13SharedStorageENS1_6TensorINS1_11ArrayEngineIfLm128EEENS1_6LayoutINS2_IJNS2_IJNS3_ILi2EEEST_NS3_ILi32EEEEEES4_S4_EEENS2_IJNS2_IJS4_ST_NS3_ILi4EEEEEENS3_ILi0EEESZ_EEEEEEENS_7SoftmaxILi2ELi0EEEEEbRKNSE_6ParamsENSA_13PipelineAsyncILi2EEES19_RNSA_13PipelineStateILj2EEERT0_RT1_iRiRKNS_16SeqlenInfoQKNewKILb1ELb1EEENS2_IJiiiiEEERT_ENKUliT_T0_T1_E_clIZSF_ISO_S12_S14_EbS17_S19_S19_S1C_S1E_S1G_iS1H_S1L_S1M_S1O_EUlRS1P_iE0_NS3_ILb1EEES1W_EEDaiS1P_S1Q_S1R_) ;  /* 0x0000027800907944 */ /* 0x021fea0003c00000 */
        /* <DEDUP_REMOVED lines=9> */
[----:B---3--:R-:W-:Y:S02]  /*acb0*/  @P0 SHF.R.U32.HI R0, RZ, R6, R5 ;  /* 0x00000006ff000219 */ /* 0x008fe40000011605 */
[----:B-1----:R-:W-:-:S03]  /*acc0*/  ISETP.GE.AND P0, PT, R3, 0x1, PT ;  /* 0x000000010300780c */ /* 0x002fc60003f06270 */
[----:B------:R-:W-:Y:S02]  /*acd0*/  IMAD.IADD R207, R207, 0x1, R0 ;  /* 0x00000001cfcf7824 */ /* 0x000fe400078e0200 */
[----:B------:R-:W-:Y:S02]  /*ace0*/  VIADD R0, R206, 0xfffffffe ;  /* 0xfffffffece007836 */ /* 0x000fe40000000000 */
        /* <DEDUP_REMOVED lines=13> */
.L_x_11985:
[----:B------:R-:W-:-:S13]  /*adc0*/  ISETP.NE.AND P0, PT, R3, 0x1, PT ;  /* 0x000000010300780c */ /* 0x000fda0003f05270 */
[----:B------:R-:W0:Y:S02]  /*add0*/  @P0 LDC.64 R6, c[0x0][0x9e8] ;  /* 0x00027a00ff060b82 */ /* 0x000e240000000a00 */
[----:B0-----:R-:W-:-:S05]  /*ade0*/  @P0 IMAD.HI.U32 R6, R5, R6, RZ ;  /* 0x0000000605060227 */ /* 0x001fca00078e00ff */
[----:B------:R-:W-:-:S07]  /*adf0*/  @P0 SHF.R.U32.HI R5, RZ, R7, R6 ;  /* 0x00000007ff050219 */ /* 0x000fce0000011606 */
.L_x_11986:
[----:B------:R-:W-:Y:S05]  /*ae00*/  BSYNC B0 ;  /* 0x0000000000007941 */ /* 0x000fea0003800000 */
.L_x_11984:
[----:B------:R-:W-:-:S05]  /*ae10*/  IMAD R3, R5, R3, R3 ;  /* 0x0000000305037224 */ /* 0x000fca00078e0203 */
[----:B------:R-:W-:-:S07]  /*ae20*/  VIMNMX R2, R2, R3, PT ;  /* 0x0000000302027248 */ /* 0x000fce0003fe0100 */
.L_x_11983:
[----:B------:R-:W-:-:S05]  /*ae30*/  IMAD.HI R2, R2, 0x2aaaaaab, RZ ;  /* 0x2aaaaaab02027827 */ /* 0x000fca00078e02ff */
[----:B------:R-:W-:-:S04]  /*ae40*/  SHF.R.U32.HI R3, RZ, 0x1f, R2 ;  /* 0x0000001fff037819 */ /* 0x000fc80000011602 */
[----:B------:R-:W-:-:S04]  /*ae50*/  LEA.HI.SX32 R2, R2, R3, 0x1c ;  /* 0x0000000302027211 */ /* 0x000fc800078fe2ff */
[----:B------:R-:W-:-:S04]  /*ae60*/  VIMNMX R3, R195, R2, !PT ;  /* 0x00000002c3037248 */ /* 0x000fc80007fe0100 */
[----:B------:R-:W-:-:S13]  /*ae70*/  ISETP.GE.AND P0, PT, R0, R3, PT ;  /* 0x000000030000720c */ /* 0x000fda0003f06270 */
[----:B------:R-:W-:Y:S05]  /*ae80*/  @!P0 BRA `(.L_x_11987) ;  /* 0x0000006c00888947 */ /* 0x000fea0003800000 */
.L_x_12016:
[----:B------:R-:W2:Y:S04]  /*ae90*/  LDL R4, [R1+0x1b8] ;  /* 0x0001b80001047983 */ /* 0x000ea80000100800 */
[----:B0-----:R-:W3:Y:S01]  /*aea0*/  LDL R2, [R1+0x1c0] ;  /* 0x0001c00001027983 */ /* 0x001ee20000100800 */
[----:B--2---:R-:W-:-:S05]  /*aeb0*/  VIADD R4, R4, 0x1 ;  /* 0x0000000104047836 */ /* 0x004fca0000000000 */
[----:B------:R-:W-:-:S13]  /*aec0*/  ISETP.NE.AND P0, PT, R4, 0x2, PT ;  /* 0x000000020400780c */ /* 0x000fda0003f05270 */
[----:B------:R0:W5:Y:S04]  /*aed0*/  @P0 LDL R6, [R1+0x1bc] ;  /* 0x0001bc0001060983 */ /* 0x0001680000100800 */
[----:B------:R-:W2:Y:S01]  /*aee0*/  @!P0 LDL R5, [R1+0x1bc] ;  /* 0x0001bc0001058983 */ /* 0x000ea20000100800 */
[----:B---3--:R-:W-:Y:S02]  /*aef0*/  VIADD R2, R2, 0x1 ;  /* 0x0000000102027836 */ /* 0x008fe40000000000 */
[----:B------:R-:W-:Y:S02]  /*af00*/  IMAD.U32 R8, RZ, RZ, UR44 ;  /* 0x0000002cff087e24 */ /* 0x000fe4000f8e00ff */
[----:B------:R-:W-:Y:S01]  /*af10*/  IMAD.U32 R9, RZ, RZ, UR45 ;  /* 0x0000002dff097e24 */ /* 0x000fe2000f8e00ff */
[----:B------:R1:W-:Y:S04]  /*af20*/  STL [R1+0x1b8], R4 ;  /* 0x0001b80401007387 */ /* 0x0003e80000100800 */
[----:B------:R0:W-:Y:S04]  /*af30*/  STL [R1+0x1c0], R2 ;  /* 0x0001c00201007387 */ /* 0x0001e80000100800 */
[----:B------:R0:W-:Y:S01]  /*af40*/  @!P0 STL [R1+0x1b8], RZ ;  /* 0x0001b8ff01008387 */ /* 0x0001e20000100800 */
[----:B--2---:R-:W-:-:S05]  /*af50*/  @!P0 LOP3.LUT R6, R5, 0x1, RZ, 0x3c, !PT ;  /* 0x0000000105068812 */ /* 0x004fca00078e3cff */
[----:B------:R0:W-:Y:S04]  /*af60*/  @!P0 STL [R1+0x1bc], R6 ;  /* 0x0001bc0601008387 */ /* 0x0001e80000100800 */
[----:B------:R-:W2:Y:S01]  /*af70*/  LD.E R5, desc[UR42][R8.64] ;  /* 0x0000002a08057980 */ /* 0x000ea2000c101900 */
[----:B------:R-:W-:Y:S05]  /*af80*/  YIELD ;  /* 0x0000000000007946 */ /* 0x000fea0003800000 */
[----:B------:R-:W-:Y:S01]  /*af90*/  BSSY B0, `(.L_x_11988) ;  /* 0x0000006000007945 */ /* 0x000fe20003800000 */
[----:B-1----:R-:W-:Y:S01]  /*afa0*/  @!P0 IMAD.MOV.U32 R4, RZ, RZ, RZ ;  /* 0x000000ffff048224 */ /* 0x002fe200078e00ff */
[----:B--2---:R-:W-:-:S04]  /*afb0*/  LOP3.LUT R5, R5, 0x1, RZ, 0xfc, !PT ;  /* 0x0000000105057812 */ /* 0x004fc800078efcff */
[----:B------:R-:W-:-:S13]  /*afc0*/  ISETP.NE.AND P1, PT, R5, 0x3, PT ;  /* 0x000000030500780c */ /* 0x000fda0003f25270 */
[----:B0-----:R-:W-:Y:S05]  /*afd0*/  @!P1 BRA `(.L_x_11989) ;  /* 0x0000000000049947 */ /* 0x001fea0003800000 */
[----:B------:R-:W-:Y:S01]  /*afe0*/  BPT.TRAP 0x1 ;  /* 0x000000040000795c */ /* 0x000fe20000300000 */
.L_x_11989:
[----:B------:R-:W-:Y:S05]  /*aff0*/  BSYNC B0 ;  /* 0x0000000000007941 */ /* 0x000fea0003800000 */
.L_x_11988:
[----:B------:R-:W-:Y:S02]  /*b000*/  IMAD.U32 R8, RZ, RZ, UR44 ;  /* 0x0000002cff087e24 */ /* 0x000fe4000f8e00ff */
[----:B------:R-:W-:-:S06]  /*b010*/  IMAD.U32 R9, RZ, RZ, UR45 ;  /* 0x0000002dff097e24 */ /* 0x000fcc000f8e00ff */
[----:B------:R-:W2:Y:S01]  /*b020*/  LD.E.64 R8, desc[UR42][R8.64+0x18] ;  /* 0x0000182a08087980 */ /* 0x000ea2000c101b00 */
[----:B-----5:R-:W-:Y:S01]  /*b030*/  SHF.L.U32 R11, R6, 0x1f, RZ ;  /* 0x0000001f060b7819 */ /* 0x020fe200000006ff */
[----:B------:R-:W-:Y:S02]  /*b040*/  IMAD.U32 R6, RZ, RZ, UR44 ;  /* 0x0000002cff067e24 */ /* 0x000fe4000f8e00ff */
[----:B------:R-:W-:Y:S01]  /*b050*/  IMAD.U32 R7, RZ, RZ, UR45 ;  /* 0x0000002dff077e24 */ /* 0x000fe2000f8e00ff */
[----:B--2---:R-:W-:-:S05]  /*b060*/  MOV R5, R8 ;  /* 0x0000000800057202 */ /* 0x004fca0000000f00 */
[----:B------:R-:W-:-:S04]  /*b070*/  IMAD R4, R4, 0x8, R5 ;  /* 0x0000000804047824 */ /* 0x000fc800078e0205 */
[----:B------:R0:W1:Y:S01]  /*b080*/  SYNCS.PHASECHK.TRANS64.TRYWAIT P0, [R4+URZ], R11 ;  /* 0x0000000b040075a7 */ /* 0x000062000800017f */
[----:B------:R-:W2:Y:S04]  /*b090*/  LD.E R2, desc[UR42][R6.64] ;  /* 0x0000002a06027980 */ /* 0x000ea8000c101900 */
[----:B------:R0:W5:Y:S01]  /*b0a0*/  LDL.64 R12, [R1+0x1b8] ;  /* 0x0001b800010c7983 */ /* 0x0001620000100a00 */
[----:B------:R-:W-:Y:S01]  /*b0b0*/  BSSY B0, `(.L_x_11990) ;  /* 0x0000005000007945 */ /* 0x000fe20003800000 */
[----:B--2---:R-:W-:-:S04]  /*b0c0*/  LOP3.LUT R2, R2, 0x1, RZ, 0xfc, !PT ;  /* 0x0000000102027812 */ /* 0x004fc800078efcff */
[----:B------:R-:W-:-:S13]  /*b0d0*/  ISETP.NE.AND P1, PT, R2, 0x3, PT ;  /* 0x000000030200780c */ /* 0x000fda0003f25270 */
[----:B01----:R-:W-:Y:S05]  /*b0e0*/  @!P1 BRA `(.L_x_11991) ;  /* 0x0000000000049947 */ /* 0x003fea0003800000 */
[----:B------:R-:W-:Y:S01]  /*b0f0*/  BPT.TRAP 0x1 ;  /* 0x000000040000795c */ /* 0x000fe20000300000 */
.L_x_11991:
[----:B------:R-:W-:Y:S05]  /*b100*/  BSYNC B0 ;  /* 0x0000000000007941 */ /* 0x000fea0003800000 */
.L_x_11990:
[----:B------:R-:W-:Y:S04]  /*b110*/  BSSY B0, `(.L_x_11992) ;  /* 0x000000a000007945 */ /* 0x000fe80003800000 */
[----:B------:R-:W-:Y:S05]  /*b120*/  @P0 BRA `(.L_x_11993) ;  /* 0x0000000000200947 */ /* 0x000fea0003800000 */
[----:B------:R-:W-:Y:S02]  /*b130*/  IMAD.U32 R4, RZ, RZ, UR44 ;  /* 0x0000002cff047e24 */ /* 0x000fe4000f8e00ff */
[----:B------:R-:W-:-:S06]  /*b140*/  IMAD.U32 R5, RZ, RZ, UR45 ;  /* 0x0000002dff057e24 */ /* 0x000fcc000f8e00ff */
[----:B------:R-:W2:Y:S01]  /*b150*/  LD.E.64 R4, desc[UR42][R4.64+0x18] ;  /* 0x0000182a04047980 */ /* 0x000ea2000c101b00 */
[----:B-----5:R-:W-:Y:S02]  /*b160*/  SHF.L.U32 R9, R13, 0x1f, RZ ;  /* 0x0000001f0d097819 */ /* 0x020fe400000006ff */
[----:B--2---:R-:W-:-:S05]  /*b170*/  MOV R7, R4 ;  /* 0x0000000400077202 */ /* 0x004fca0000000f00 */
[----:B------:R-:W-:-:S04]  /*b180*/  IMAD R2, R12, 0x8, R7 ;  /* 0x000000080c027824 */ /* 0x000fc800078e0207 */
[----:B------:R-:W0:Y:S02]  /*b190*/  SYNCS.PHASECHK.TRANS64.TRYWAIT P0, [R2+URZ], R9 ;  /* 0x00000009020075a7 */ /* 0x000e24000800017f */
[----:B0-----:R-:W-:Y:S05]  /*b1a0*/  @!P0 BRA `(.L_x_11994) ;  /* 0x0000022c005c8947 */ /* 0x001fea0003800000 */
.L_x_11993:
[----:B------:R-:W-:Y:S05]  /*b1b0*/  BSYNC B0 ;  /* 0x0000000000007941 */ /* 0x000fea0003800000 */
.L_x_11992:
[----:B-----5:R-:W2:Y:S04]  /*b1c0*/  LDL R13, [R1+0x1b8] ;  /* 0x0001b800010d7983 */ /* 0x020ea80000100800 */
[----:B------:R-:W2:Y:S01]  /*b1d0*/  LDL.64 R4, [R1+0x78] ;  /* 0x0000780001047983 */ /* 0x000ea20000100a00 */
[----:B------:R-:W-:Y:S05]  /*b1e0*/  WARPSYNC.ALL ;  /* 0x0000000000007948 */ /* 0x000fea0003800000 */
[----:B------:R-:W3:Y:S04]  /*b1f0*/  LDL.64 R14, [R1+0x70] ;  /* 0x00007000010e7983 */ /* 0x000ee80000100a00 */
[----:B------:R-:W4:Y:S04]  /*b200*/  LDL.64 R6, [R1+0x70] ;  /* 0x0000700001067983 */ /* 0x000f280000100a00 */
[----:B0-----:R-:W4:Y:S01]  /*b210*/  LDL.64 R8, [R1+0x70] ;  /* 0x0000700001087983 */ /* 0x001f220000100a00 */
[----:B--2---:R-:W-:-:S03]  /*b220*/  IMAD R4, R13, 0x300, R4 ;  /* 0x000003000d047824 */ /* 0x004fc600078e0204 */
[----:B------:R-:W2:Y:S01]  /*b230*/  LDL.64 R10, [R1+0x70] ;  /* 0x00007000010a7983 */ /* 0x000ea20000100a00 */
[----:B------:R-:W-:Y:S01]  /*b240*/  R2UR UR7, R5 ;  /* 0x00000000050772ca */ /* 0x000fe200000e0000 */
[----:B------:R-:W-:Y:S01]  /*b250*/  WARPGROUP.ARRIVE ;  /* 0x00000000000079c5 */ /* 0x000fe20000000000 */
[C---:B------:R-:W-:Y:S01]  /*b260*/  R2UR UR6, R4.reuse ;  /* 0x00000000040672ca */ /* 0x040fe200000e0000 */
[----:B------:R-:W-:-:S04]  /*b270*/  VIADD R12, R4, 0x2 ;  /* 0x00000002040c7836 */ /* 0x000fc80000000000 */
[----:B------:R-:W0:Y:S01]  /*b280*/  S2R R20, SR_TID.X ;  /* 0x0000000000147919 */ /* 0x000e220000002100 */
[----:B------:R-:W-:Y:S02]  /*b290*/  IMAD.MOV.U32 R13, RZ, RZ, R5 ;  /* 0x000000ffff0d7224 */ /* 0x000fe400078e0005 */
[----:B------:R-:W-:Y:S01]  /*b2a0*/  IMAD.MOV.U32 R2, RZ, RZ, 0x1 ;  /* 0x00000001ff027424 */ /* 0x000fe200078e00ff */
[----:B------:R1:W-:Y:S04]  /*b2b0*/  STL [R1+0x60], RZ ;  /* 0x000060ff01007387 */ /* 0x0003e80000100800 */
[----:B------:R1:W-:Y:S04]  /*b2c0*/  STL [R1+0x60], R2 ;  /* 0x0000600201007387 */ /* 0x0003e80000100800 */
[----:B------:R1:W-:Y:S04]  /*b2d0*/  STL [R1+0x60], R2 ;  /* 0x0000600201007387 */ /* 0x0003e80000100800 */
[----:B------:R1:W-:Y:S04]  /*b2e0*/  STL [R1+0x60], R2 ;  /* 0x0000600201007387 */ /* 0x0003e80000100800 */
[----:B------:R1:W-:Y:S01]  /*b2f0*/  STL [R1+0x60], R2 ;  /* 0x0000600201007387 */ /* 0x0003e20000100800 */
[----:B0-----:R-:W-:-:S02]  /*b300*/  SHF.R.U32.HI R20, RZ, 0x7, R20 ;  /* 0x00000007ff147819 */ /* 0x001fc40000011614 */
[----:B---3--:R-:W-:Y:S02]  /*b310*/  R2UR UR4, R14 ;  /* 0x000000000e0472ca */ /* 0x008fe400000e0000 */
[----:B------:R-:W-:Y:S01]  /*b320*/  R2UR UR5, R15 ;  /* 0x000000000f0572ca */ /* 0x000fe200000e0000 */
[----:B----4-:R-:W-:Y:S02]  /*b330*/  VIADD R6, R6, 0x2 ;  /* 0x0000000206067836 */ /* 0x010fe40000000000 */
[----:B------:R-:W-:Y:S02]  /*b340*/  VIADD R8, R8, 0x4 ;  /* 0x0000000408087836 */ /* 0x000fe40000000000 */
[----:B--2---:R-:W-:-:S08]  /*b350*/  VIADD R10, R10, 0x6 ;  /* 0x000000060a0a7836 */ /* 0x004fd00000000000 */
[----:B------:R-:W-:Y:S01]  /*b360*/  HGMMA.64x96x16.F32 R24, gdesc[UR4], RZ, !UPT, gsb0 ;  /* 0x01600000041879f0 */ /* 0x000fe2000c0008ff */
[----:B------:R-:W-:Y:S02]  /*b370*/  R2UR UR6, R12 ;  /* 0x000000000c0672ca */ /* 0x000fe400000e0000 */
[----:B------:R-:W-:Y:S02]  /*b380*/  R2UR UR7, R13 ;  /* 0x000000000d0772ca */ /* 0x000fe400000e0000 */
[----:B------:R-:W-:Y:S01]  /*b390*/  R2UR UR4, R6 ;  /* 0x00000000060472ca */ /* 0x000fe200000e0000 */
[C---:B------:R-:W-:Y:S01]  /*b3a0*/  VIADD R6, R4.reuse, 0x4 ;  /* 0x0000000404067836 */ /* 0x040fe20000000000 */
[----:B------:R-:W-:Y:S01]  /*b3b0*/  R2UR UR5, R7 ;  /* 0x00000000070572ca */ /* 0x000fe200000e0000 */
[----:B------:R-:W-:Y:S02]  /*b3c0*/  IMAD.MOV.U32 R7, RZ, RZ, R5 ;  /* 0x000000ffff077224 */ /* 0x000fe400078e0005 */
        /* <DEDUP_REMOVED lines=8> */
[----:B------:R1:W5:Y:S01]  /*b450*/  LDL R8, [R1+0x1b8] ;  /* 0x0001b80001087983 */ /* 0x0003620000100800 */
[----:B------:R-:W-:Y:S01]  /*b460*/  IADD3 R6, -R20, 0xb, RZ ;  /* 0x0000000b14067810 */ /* 0x000fe20007ffe1ff */
[----:B------:R-:W-:-:S02]  /*b470*/  WARPGROUP.DEPBAR.LE gsb0, 0x0 ;  /* 0x00008000000079c5 */ /* 0x000fc40000010000 */
[----:B------:R-:W-:-:S08]  /*b480*/  WARPGROUP.ARRIVE ;  /* 0x00000000000079c5 */ /* 0x000fd00000000000 */
[----:B------:R-:W-:Y:S01]  /*b490*/  HGMMA.64x96x16.F32 R24, gdesc[UR4], R24, gsb0 ;  /* 0x01600000041879f0 */ /* 0x000fe20008000818 */
[----:B------:R-:W-:Y:S01]  /*b4a0*/  R2UR UR6, R4 ;  /* 0x00000000040672ca */ /* 0x000fe200000e0000 */
[----:B------:R-:W-:Y:S01]  /*b4b0*/  IMAD.U32 R4, RZ, RZ, UR44 ;  /* 0x0000002cff047e24 */ /* 0x000fe2000f8e00ff */
[----:B------:R-:W-:Y:S01]  /*b4c0*/  R2UR UR7, R5 ;  /* 0x00000000050772ca */ /* 0x000fe200000e0000 */
[----:B------:R-:W-:Y:S01]  /*b4d0*/  IMAD.U32 R5, RZ, RZ, UR45 ;  /* 0x0000002dff057e24 */ /* 0x000fe2000f8e00ff */
[----:B------:R-:W-:Y:S02]  /*b4e0*/  R2UR UR4, R10 ;  /* 0x000000000a0472ca */ /* 0x000fe400000e0000 */
[----:B------:R-:W-:Y:S01]  /*b4f0*/  R2UR UR5, R11 ;  /* 0x000000000b0572ca */ /* 0x000fe200000e0000 */
[----:B------:R-:W-:Y:S02]  /*b500*/  WARPGROUP.DEPBAR.LE gsb0, 0x0 ;  /* 0x00008000000079c5 */ /* 0x000fe40000010000 */
[----:B------:R-:W-:-:S10]  /*b510*/  WARPGROUP.ARRIVE ;  /* 0x00000000000079c5 */ /* 0x000fd40000000000 */
[----:B------:R-:W-:Y:S03]  /*b520*/  HGMMA.64x96x16.F32 R24, gdesc[UR4], R24, gsb0 ;  /* 0x01600000041879f0 */ /* 0x000fe60008000818 */
[----:B------:R-:W-:Y:S02]  /*b530*/  WARPGROUP.DEPBAR.LE gsb0, 0x0 ;  /* 0x00008000000079c5 */ /* 0x000fe40000010000 */
[----:B------:R1:W-:Y:S06]  /*b540*/  BAR.ARV R6, 0x100 ;  /* 0x000400060000751d */ /* 0x0003ec0000002000 */
[----:B------:R-:W2:Y:S01]  /*b550*/  LD.E R4, desc[UR42][R4.64] ;  /* 0x0000002a04047980 */ /* 0x000ea2000c101900 */
[----:B------:R-:W-:Y:S01]  /*b560*/  BSSY B0, `(.L_x_11995) ;  /* 0x0000005000007945 */ /* 0x000fe20003800000 */
[----:B--2---:R-:W-:-:S04]  /*b570*/  LOP3.LUT R7, R4, 0x1, RZ, 0xfc, !PT ;  /* 0x0000000104077812 */ /* 0x004fc800078efcff */
[----:B------:R-:W-:-:S13]  /*b580*/  ISETP.NE.AND P0, PT, R7, 0x3, PT ;  /* 0x000000030700780c */ /* 0x000fda0003f05270 */
[----:B-1----:R-:W-:Y:S05]  /*b590*/  @!P0 BRA `(.L_x_11996) ;  /* 0x0000000000048947 */ /* 0x002fea0003800000 */
[----:B------:R-:W-:Y:S01]  /*b5a0*/  BPT.TRAP 0x1 ;  /* 0x000000040000795c */ /* 0x000fe20000300000 */
.L_x_11996:
[----:B------:R-:W-:Y:S05]  /*b5b0*/  BSYNC B0 ;  /* 0x0000000000007941 */ /* 0x000fea0003800000 */
.L_x_11995:
[----:B------:R-:W-:Y:S02]  /*b5c0*/  IMAD.U32 R4, RZ, RZ, UR44 ;  /* 0x0000002cff047e24 */ /* 0x000fe4000f8e00ff */
[----:B------:R-:W-:Y:S02]  /*b5d0*/  IMAD.U32 R5, RZ, RZ, UR45 ;  /* 0x0000002dff057e24 */ /* 0x000fe4000f8e00ff */
[----:B------:R-:W-:-:S04]  /*b5e0*/  IMAD.U32 R6, RZ, RZ, UR44 ;  /* 0x0000002cff067e24 */ /* 0x000fc8000f8e00ff */
[----:B------:R-:W2:Y:S01]  /*b5f0*/  LD.E.64 R4, desc[UR42][R4.64+0x20] ;  /* 0x0000202a04047980 */ /* 0x000ea2000c101b00 */
[----:B------:R-:W-:-:S05]  /*b600*/  IMAD.U32 R7, RZ, RZ, UR45 ;  /* 0x0000002dff077e24 */ /* 0x000fca000f8e00ff */
[----:B------:R-:W3:Y:S01]  /*b610*/  LD.E R6, desc[UR42][R6.64+0xc] ;  /* 0x00000c2a06067980 */ /* 0x000ee2000c101900 */
[----:B--2---:R-:W-:-:S05]  /*b620*/  MOV R9, R4 ;  /* 0x0000000400097202 */ /* 0x004fca0000000f00 */
[----:B-----5:R-:W-:-:S05]  /*b630*/  IMAD R9, R8, 0x8, R9 ;  /* 0x0000000808097824 */ /* 0x020fca00078e0209 */
[----:B---3--:R-:W-:-:S04]  /*b640*/  PRMT R9, R6, 0x654, R9 ;  /* 0x0000065406097816 */ /* 0x008fc80000000009 */
[----:B------:R0:W-:Y:S01]  /*b650*/  SYNCS.ARRIVE.TRANS64.RED.A1T0 RZ, [R9+URZ], RZ ;  /* 0x000000ff09ff79a7 */ /* 0x0001e2000810043f */
[----:B------:R-:W2:Y:S04]  /*b660*/  LDL R77, [R1+0x10c] ;  /* 0x00010c00014d7983 */ /* 0x000ea80000100800 */
[----:B------:R-:W3:Y:S04]  /*b670*/  LDL R75, [R1+0x50] ;  /* 0x00005000014b7983 */ /* 0x000ee80000100800 */
[----:B------:R-:W4:Y:S04]  /*b680*/  LDL.64 R12, [R1+0x130] ;  /* 0x00013000010c7983 */ /* 0x000f280000100a00 */
[----:B------:R-:W4:Y:S04]  /*b690*/  LDL R76, [R1+0x138] ;  /* 0x00013800014c7983 */ /* 0x000f280000100800 */
[----:B0-----:R-:W4:Y:S04]  /*b6a0*/  LDL.128 R8, [R1+0x120] ;  /* 0x0001200001087983 */ /* 0x001f280000100c00 */
[----:B------:R-:W4:Y:S01]  /*b6b0*/  LDL.128 R4, [R1+0x110] ;  /* 0x0001100001047983 */ /* 0x000f220000100c00 */
[----:B------:R-:W-:Y:S01]  /*b6c0*/  BSSY B0, `(.L_x_11997) ;  /* 0x0000040000007945 */ /* 0x000fe20003800000 */
[----:B--2---:R-:W-:-:S04]  /*b6d0*/  SHF.R.S32.HI R14, RZ, 0x1f, R77 ;  /* 0x0000001fff0e7819 */ /* 0x004fc8000001144d */
[----:B------:R-:W-:-:S04]  /*b6e0*/  LEA.HI R15, R14, R77, RZ, 0x7 ;  /* 0x0000004d0e0f7211 */ /* 0x000fc800078f38ff */
[----:B------:R-:W-:-:S05]  /*b6f0*/  LOP3.LUT R20, R15, 0xffffff80, RZ, 0xc0, !PT ;  /* 0xffffff800f147812 */ /* 0x000fca00078ec0ff */
[----:B------:R-:W-:-:S05]  /*b700*/  IMAD.IADD R20, R77, 0x1, -R20 ;  /* 0x000000014d147824 */ /* 0x000fca00078e0a14 */
[----:B------:R-:W-:Y:S02]  /*b710*/  SHF.R.S32.HI R21, RZ, 0x1f, R20 ;  /* 0x0000001fff157819 */ /* 0x000fe40000011414 */
[----:B------:R-:W-:Y:S02]  /*b720*/  LEA.HI R14, R14, R77, RZ, 0x2 ;  /* 0x0000004d0e0e7211 */ /* 0x000fe400078f10ff */
[CC--:B------:R-:W-:Y:S02]  /*b730*/  LEA.HI R72, R21.reuse, R20.reuse, RZ, 0x2 ;  /* 0x0000001415487211 */ /* 0x0c0fe400078f10ff */
[----:B------:R-:W-:Y:S02]  /*b740*/  LEA.HI R21, R21, R20, RZ, 0x5 ;  /* 0x0000001415157211 */ /* 0x000fe400078f28ff */
[--C-:B------:R-:W-:Y:S02]  /*b750*/  SHF.R.S32.HI R73, RZ, 0x2, R72.reuse ;  /* 0x00000002ff497819 */ /* 0x100fe40000011448 */
[----:B------:R-:W-:-:S02]  /*b760*/  SHF.R.S32.HI R74, RZ, 0x1f, R72 ;  /* 0x0000001fff4a7819 */ /* 0x000fc40000011448 */
[----:B------:R-:W-:Y:S02]  /*b770*/  LOP3.LUT R80, R14, 0xfffffffc, RZ, 0xc0, !PT ;  /* 0xfffffffc0e507812 */ /* 0x000fe400078ec0ff */
[----:B------:R-:W-:Y:S02]  /*b780*/  LEA.HI R74, R74, R73, RZ, 0x3 ;  /* 0x000000494a4a7211 */ /* 0x000fe400078f18ff */
[----:B------:R-:W-:Y:S01]  /*b790*/  SHF.R.S32.HI R78, RZ, 0x7, R15 ;  /* 0x00000007ff4e7819 */ /* 0x000fe2000001140f */
[----:B------:R-:W-:Y:S01]  /*b7a0*/  IMAD.IADD R80, R77, 0x1, -R80 ;  /* 0x000000014d507824 */ /* 0x000fe200078e0a50 */
[----:B------:R-:W-:Y:S02]  /*b7b0*/  SHF.R.S32.HI R14, RZ, 0x5, R21 ;  /* 0x00000005ff0e7819 */ /* 0x000fe40000011415 */
[----:B------:R-:W-:Y:S02]  /*b7c0*/  LOP3.LUT R74, R74, 0xfffffff8, RZ, 0xc0, !PT ;  /* 0xfffffff84a4a7812 */ /* 0x000fe400078ec0ff */
[----:B------:R-:W-:Y:S01]  /*b7d0*/  LEA.HI R15, R15, R78, RZ, 0x1 ;  /* 0x0000004e0f0f7211 */ /* 0x000fe200078f08ff */
[----:B---3--:R-:W-:Y:S01]  /*b7e0*/  IMAD R75, R75, 0x8, R14 ;  /* 0x000000084b4b7824 */ /* 0x008fe200078e020e */
[----:B------:R-:W-:Y:S01]  /*b7f0*/  LEA.HI R14, R80, R80, RZ, 0x1 ;  /* 0x00000050500e7211 */ /* 0x000fe200078f08ff */
[----:B------:R-:W-:Y:S01]  /*b800*/  IMAD.IADD R74, R73, 0x1, -R74 ;  /* 0x00000001494a7824 */ /* 0x000fe200078e0a4a */
[----:B------:R-:W-:-:S02]  /*b810*/  LOP3.LUT R15, R15, 0x3fffffe, RZ, 0xc0, !PT ;  /* 0x03fffffe0f0f7812 */ /* 0x000fc400078ec0ff */
[----:B------:R-:W-:Y:S01]  /*b820*/  LOP3.LUT R21, R14, 0x1ffffffe, RZ, 0xc0, !PT ;  /* 0x1ffffffe0e157812 */ /* 0x000fe200078ec0ff */
[----:B------:R-:W-:Y:S01]  /*b830*/  IMAD.U32 R74, R75, 0x10, R74 ;  /* 0x000000104b4a7824 */ /* 0x000fe200078e004a */
[----:B----4-:R-:W-:Y:S01]  /*b840*/  ISETP.NE.AND P0, PT, R12, 0x1, PT ;  /* 0x000000010c00780c */ /* 0x010fe20003f05270 */
[----:B------:R-:W-:Y:S02]  /*b850*/  IMAD.IADD R15, R78, 0x1, -R15 ;  /* 0x000000014e0f7824 */ /* 0x000fe400078e0a0f */
[----:B------:R-:W-:Y:S02]  /*b860*/  IMAD.IADD R21, R80, 0x1, -R21 ;  /* 0x0000000150157824 */ /* 0x000fe400078e0a15 */
[----:B------:R-:W-:-:S04]  /*b870*/  IMAD R74, R15, 0x40, R74 ;  /* 0x000000400f4a7824 */ /* 0x000fc800078e024a */
[----:B------:R-:W-:-:S04]  /*b880*/  IMAD R74, R21, 0x8, R74 ;  /* 0x00000008154a7824 */ /* 0x000fc800078e024a */
[----:B------:R-:W-:-:S05]  /*b890*/  @P0 IMAD.HI.U32 R13, R74, R13, RZ ;  /* 0x0000000d4a0d0227 */ /* 0x000fca00078e00ff */
[----:B------:R-:W-:Y:S01]  /*b8a0*/  @P0 SHF.R.U32.HI R74, RZ, R76, R13 ;  /* 0x0000004cff4a0219 */ /* 0x000fe2000001160d */
[----:B------:R-:W-:Y:S01]  /*b8b0*/  IMAD.MOV.U32 R15, RZ, RZ, -0x60 ;  /* 0xffffffa0ff0f7424 */ /* 0x000fe200078e00ff */
[----:B------:R-:W-:-:S03]  /*b8c0*/  LOP3.LUT R13, R72, 0x7ffffffc, RZ, 0xc0, !PT ;  /* 0x7ffffffc480d7812 */ /* 0x000fc600078ec0ff */
[----:B------:R-:W0:Y:S01]  /*b8d0*/  SHFL.IDX PT, R75, R74, RZ, 0x1c1f ;  /* 0x001c1fff4a4b7589 */ /* 0x000e2200000e0000 */
[----:B------:R-:W-:Y:S02]  /*b8e0*/  IMAD R12, R0, R15, 0x1 ;  /* 0x00000001000c7424 */ /* 0x000fe400078e020f */
[----:B------:R-:W-:Y:S01]  /*b8f0*/  IMAD.IADD R13, R20, 0x1, -R13 ;  /* 0x00000001140d7824 */ /* 0x000fe200078e0a0d */
[----:B------:R-:W-:-:S03]  /*b900*/  ISETP.GE.AND P1, PT, R9, 0x1, PT ;  /* 0x000000010900780c */ /* 0x000fc60003f26270 */
[----:B------:R-:W-:Y:S01]  /*b910*/  IMAD R12, R13, -0x2, R12 ;  /* 0xfffffffe0d0c7824 */ /* 0x000fe200078e020c */
[----:B------:R-:W-:-:S04]  /*b920*/  LOP3.LUT R13, RZ, R6, RZ, 0x33, !PT ;  /* 0x00000006ff0d7212 */ /* 0x000fc800078e33ff */
[----:B------:R-:W-:Y:S01]  /*b930*/  IADD3 R14, -R4, R12, R5 ;  /* 0x0000000c040e7210 */ /* 0x000fe20007ffe105 */
[----:B------:R-:W-:-:S04]  /*b940*/  IMAD R21, R0, -0x60, R8 ;  /* 0xffffffa000157824 */ /* 0x000fc800078e0208 */
[C---:B------:R-:W-:Y:S02]  /*b950*/  IMAD.IADD R15, R14.reuse, 0x1, R7 ;  /* 0x000000010e0f7824 */ /* 0x040fe400078e0207 */
[----:B------:R-:W-:Y:S02]  /*b960*/  IMAD.IADD R20, R14, 0x1, R13 ;  /* 0x000000010e147824 */ /* 0x000fe400078e020d */
[----:B------:R-:W-:Y:S02]  /*b970*/  VIADD R73, R12, 0xffffffff ;  /* 0xffffffff0c497836 */ /* 0x000fe40000000000 */
        /* <DEDUP_REMOVED lines=13> */
.L_x_12000:
[----:B------:R-:W-:-:S13]  /*ba50*/  ISETP.NE.AND P0, PT, R9, 0x1, PT ;  /* 0x000000010900780c */ /* 0x000fda0003f05270 */
[----:B------:R-:W-:-:S05]  /*ba60*/  @P0 IMAD.HI.U32 R12, R8, R10, RZ ;  /* 0x0000000a080c0227 */ /* 0x000fca00078e00ff */
[----:B------:R-:W-:-:S07]  /*ba70*/  @P0 SHF.R.U32.HI R8, RZ, R11, R12 ;  /* 0x0000000bff080219 */ /* 0x000fce000001160c */
.L_x_12001:
[----:B------:R-:W-:Y:S05]  /*ba80*/  BSYNC B1 ;  /* 0x0000000000017941 */ /* 0x000fea0003800000 */
.L_x_11999:
[----:B------:R-:W-:-:S05]  /*ba90*/  IMAD R8, R8, R9, R73 ;  /* 0x0000000908087224 */ /* 0x000fca00078e0249 */
[----:B------:R-:W-:Y:S02]  /*baa0*/  VIMNMX R7, R7, R8, !PT ;  /* 0x0000000807077248 */ /* 0x000fe40007fe0100 */
[----:B------:R-:W-:-:S07]  /*bab0*/  VIADDMNMX R6, R8, R9, R6, PT ;  /* 0x0000000908067246 */ /* 0x000fce0003800106 */
.L_x_11998:
[----:B------:R-:W-:Y:S05]  /*bac0*/  BSYNC B0 ;  /* 0x0000000000007941 */ /* 0x000fea0003800000 */
.L_x_11997:
[C---:B------:R-:W-:Y:S01]  /*bad0*/  ISETP.GE.AND P0, PT, R21.reuse, 0x2, PT ;  /* 0x000000021500780c */ /* 0x040fe20003f06270 */
[----:B------:R-:W0:Y:S01]  /*bae0*/  SHFL.IDX PT, R74, R74, 0x1, 0x1c1f ;  /* 0x003c1f004a4a7f89 */ /* 0x000e2200000e0000 */
[----:B------:R-:W-:Y:S01]  /*baf0*/  ISETP.GE.AND P4, PT, R21, 0xa, PT ;  /* 0x0000000a1500780c */ /* 0x000fe20003f86270 */
[----:B------:R-:W-:Y:S01]  /*bb00*/  BSSY B0, `(.L_x_12002) ;  /* 0x0000086000007945 */ /* 0x000fe20003800000 */
        /* <DEDUP_REMOVED lines=10> */
[----:B------:R-:W-:Y:S02]  /*bbb0*/  ISETP.LT.OR P3, PT, R6, 0x9, P3 ;  /* 0x000000090600780c */ /* 0x000fe40001f61670 */
        /* <DEDUP_REMOVED lines=17> */
[C---:B------:R-:W-:Y:S02]  /*bcd0*/  ISETP.LT.OR P2, PT, R6.reuse, 0x1a, P2 ;  /* 0x0000001a0600780c */ /* 0x040fe40001741670 */
        /* <DEDUP_REMOVED lines=97> */
.L_x_12005:
[----:B------:R-:W-:-:S13]  /*c2f0*/  ISETP.NE.AND P6, PT, R9, 0x1, PT ;  /* 0x000000010900780c */ /* 0x000fda0003fc5270 */
[----:B------:R-:W-:-:S05]  /*c300*/  @P6 IMAD.HI.U32 R10, R4, R10, RZ ;  /* 0x0000000a040a6227 */ /* 0x000fca00078e00ff */
[----:B------:R-:W-:-:S07]  /*c310*/  @P6 SHF.R.U32.HI R4, RZ, R11, R10 ;  /* 0x0000000bff046219 */ /* 0x000fce000001160a */
.L_x_12006:
[----:B------:R-:W-:Y:S05]  /*c320*/  BSYNC B1 ;  /* 0x0000000000017941 */ /* 0x000fea0003800000 */
.L_x_12004:
[----:B------:R-:W-:-:S05]  /*c330*/  IMAD R4, R4, R9, R73 ;  /* 0x0000000904047224 */ /* 0x000fca00078e0249 */
[----:B------:R-:W-:Y:S02]  /*c340*/  VIADDMNMX R6, R4, R9, R6, PT ;  /* 0x0000000904067246 */ /* 0x000fe40003800106 */
[----:B------:R-:W-:-:S07]  /*c350*/  VIMNMX R7, R7, R4, !PT ;  /* 0x0000000407077248 */ /* 0x000fce0007fe0100 */
.L_x_12003:
[----:B------:R-:W-:Y:S05]  /*c360*/  BSYNC B0 ;  /* 0x0000000000007941 */ /* 0x000fea0003800000 */
.L_x_12002:
[----:B------:R-:W-:Y:S01]  /*c370*/  ISETP.GT.AND P0, PT, R7, 0x1, !P0 ;  /* 0x000000010700780c */ /* 0x000fe20004704270 */
[----:B------:R-:W2:Y:S01]  /*c380*/  LDL R114, [R1+0x1f0] ;  /* 0x0001f00001727983 */ /* 0x000ea20000100800 */
[----:B------:R-:W-:Y:S02]  /*c390*/  ISETP.NE.AND P6, PT, R79, RZ, PT ;  /* 0x000000ff4f00720c */ /* 0x000fe40003fc5270 */
[----:B------:R-:W-:Y:S01]  /*c3a0*/  ISETP.LT.OR P0, PT, R6, 0x2, P0 ;  /* 0x000000020600780c */ /* 0x000fe20000701670 */
[----:B------:R-:W3:Y:S01]  /*c3b0*/  LDL.64 R68, [R1+0x210] ;  /* 0x0002100001447983 */ /* 0x000ee20000100a00 */
[----:B------:R-:W-:Y:S02]  /*c3c0*/  ISETP.GT.AND P1, PT, R7, 0x8, !P1 ;  /* 0x000000080700780c */ /* 0x000fe40004f24270 */
[----:B------:R-:W-:Y:S02]  /*c3d0*/  FSEL R24, R27, -INF , !P0 ;  /* 0xff8000001b187808 */ /* 0x000fe40004000000 */
[----:B------:R-:W-:-:S02]  /*c3e0*/  ISETP.NE.AND P0, PT, R75, RZ, PT ;  /* 0x000000ff4b00720c */ /* 0x000fc40003f05270 */
[----:B------:R-:W-:Y:S01]  /*c3f0*/  ISETP.LT.OR P1, PT, R6, 0x9, P1 ;  /* 0x000000090600780c */ /* 0x000fe20000f21670 */
[----:B------:R-:W4:Y:S01]  /*c400*/  LDL.64 R74, [R1+0x1e0] ;  /* 0x0001e000014a7983 */ /* 0x000f220000100a00 */
[----:B------:R-:W-:Y:S02]  /*c410*/  ISETP.GT.AND P0, PT, R7, 0x9, !P0 ;  /* 0x000000090700780c */ /* 0x000fe40004704270 */
[----:B------:R-:W-:Y:S02]  /*c420*/  FSEL R20, R30, -INF , !P1 ;  /* 0xff8000001e147808 */ /* 0x000fe40004800000 */
[----:B------:R-:W-:Y:S02]  /*c430*/  ISETP.LT.OR P0, PT, R6, 0xa, P0 ;  /* 0x0000000a0600780c */ /* 0x000fe40000701670 */
[----:B------:R-:W-:Y:S02]  /*c440*/  ISETP.NE.AND P1, PT, R33, RZ, PT ;  /* 0x000000ff2100720c */ /* 0x000fe40003f25270 */
[----:B------:R-:W-:-:S02]  /*c450*/  FSEL R21, R31, -INF , !P0 ;  /* 0xff8000001f157808 */ /* 0x000fc40004000000 */
[----:B------:R-:W-:-:S04]  /*c460*/  ISETP.NE.AND P0, PT, R77, RZ, PT ;  /* 0x000000ff4d00720c */ /* 0x000fc80003f05270 */
[----:B------:R-:W-:-:S04]  /*c470*/  ISETP.GT.AND P0, PT, R7, 0x10, !P0 ;  /* 0x000000100700780c */ /* 0x000fc80004704270 */
[----:B------:R-:W-:-:S04]  /*c480*/  ISETP.LT.OR P0, PT, R6, 0x11, P0 ;  /* 0x000000110600780c */ /* 0x000fc80000701670 */
[----:B------:R-:W-:Y:S02]  /*c490*/  FSEL R64, R34, -INF , !P0 ;  /* 0xff80000022407808 */ /* 0x000fe40004000000 */
[----:B------:R-:W-:Y:S02]  /*c4a0*/  ISETP.NE.AND P0, PT, R78, RZ, PT ;  /* 0x000000ff4e00720c */ /* 0x000fe40003f05270 */
[----:B------:R-:W2:Y:S02]  /*c4b0*/  LDL.64 R78, [R1+0x1d0] ;  /* 0x0001d000014e7983 */ /* 0x000ea40000100a00 */
[----:B------:R-:W-:-:S04]  /*c4c0*/  ISETP.GT.AND P0, PT, R7, 0x11, !P0 ;  /* 0x000000110700780c */ /* 0x000fc80004704270 */
[----:B------:R-:W-:-:S04]  /*c4d0*/  ISETP.LT.OR P0, PT, R6, 0x12, P0 ;  /* 0x000000120600780c */ /* 0x000fc80000701670 */
[----:B------:R-:W-:Y:S02]  /*c4e0*/  FSEL R92, R35, -INF , !P0 ;  /* 0xff800000235c7808 */ /* 0x000fe40004000000 */
[----:B------:R-:W-:Y:S01]  /*c4f0*/  ISETP.GT.AND P0, PT, R7, 0x18, !P1 ;  /* 0x000000180700780c */ /* 0x000fe20004f04270 */
[----:B------:R-:W3:Y:S01]  /*c500*/  LDL.64 R34, [R1+0x2e0] ;  /* 0x0002e00001227983 */ /* 0x000ee20000100a00 */
[----:B------:R-:W-:Y:S02]  /*c510*/  ISETP.NE.AND P1, PT, R82, RZ, PT ;  /* 0x000000ff5200720c */ /* 0x000fe40003f25270 */
[----:B------:R-:W-:-:S04]  /*c520*/  ISETP.LT.OR P0, PT, R6, 0x19, P0 ;  /* 0x000000190600780c */ /* 0x000fc80000701670 */
[----:B------:R-:W-:Y:S02]  /*c530*/  FSEL R81, R38, -INF , !P0 ;  /* 0xff80000026517808 */ /* 0x000fe40004000000 */
[----:B------:R-:W-:Y:S02]  /*c540*/  ISETP.GT.AND P0, PT, R7, 0x19, !P6 ;  /* 0x000000190700780c */ /* 0x000fe40007704270 */
[----:B------:R-:W-:Y:S02]  /*c550*/  ISETP.NE.AND P6, PT, R13, RZ, PT ;  /* 0x000000ff0d00720c */ /* 0x000fe40003fc5270 */
[----:B------:R-:W-:-:S04]  /*c560*/  ISETP.LT.OR P0, PT, R6, 0x1a, P0 ;  /* 0x0000001a0600780c */ /* 0x000fc80000701670 */
[----:B------:R-:W-:Y:S02]  /*c570*/  FSEL R91, R39, -INF , !P0 ;  /* 0xff800000275b7808 */ /* 0x000fe40004000000 */
[----:B------:R-:W-:Y:S01]  /*c580*/  ISETP.NE.AND P0, PT, R37, RZ, PT ;  /* 0x000000ff2500720c */ /* 0x000fe20003f05270 */
[----:B------:R-:W3:Y:S03]  /*c590*/  LDL.64 R38, [R1+0x300] ;  /* 0x0003000001267983 */ /* 0x000ee60000100a00 */
[----:B------:R-:W-:-:S04]  /*c5a0*/  ISETP.GT.AND P0, PT, R7, 0x20, !P0 ;  /* 0x000000200700780c */ /* 0x000fc80004704270 */
[----:B------:R-:W-:-:S04]  /*c5b0*/  ISETP.LT.OR P0, PT, R6, 0x21, P0 ;  /* 0x000000210600780c */ /* 0x000fc80000701670 */
[----:B------:R-:W-:Y:S02]  /*c5c0*/  FSEL R82, R42, -INF , !P0 ;  /* 0xff8000002a527808 */ /* 0x000fe40004000000 */
[----:B------:R-:W-:-:S04]  /*c5d0*/  ISETP.NE.AND P0, PT, R80, RZ, PT ;  /* 0x000000ff5000720c */ /* 0x000fc80003f05270 */
[----:B------:R-:W-:-:S04]  /*c5e0*/  ISETP.GT.AND P0, PT, R7, 0x21, !P0 ;  /* 0x000000210700780c */ /* 0x000fc80004704270 */
        /* <DEDUP_REMOVED lines=34> */
[----:B------:R-:W-:Y:S02]  /*c810*/  ISETP.GT.AND P0, PT, R7, 0x41, !P1 ;  /* 0x000000410700780c */ /* 0x000fe40004f04270 */
[----:B------:R-:W-:Y:S02]  /*c820*/  ISETP.NE.AND P1, PT, R57, RZ, PT ;  /* 0x000000ff3900720c */ /* 0x000fe40003f25270 */
[----:B------:R-:W-:-:S04]  /*c830*/  ISETP.LT.OR P0, PT, R6, 0x42, P0 ;  /* 0x000000420600780c */ /* 0x000fc80000701670 */
[----:B------:R-:W-:Y:S02]  /*c840*/  FSEL R95, R59, -INF , !P0 ;  /* 0xff8000003b5f7808 */ /* 0x000fe40004000000 */
[C---:B------:R-:W-:Y:S02]  /*c850*/  ISETP.GT.AND P0, PT, R7.reuse, RZ, !P6 ;  /* 0x000000ff0700720c */ /* 0x040fe40007704270 */
[C---:B------:R-:W-:Y:S02]  /*c860*/  ISETP.GT.AND P2, PT, R7.reuse, 0x49, !P2 ;  /* 0x000000490700780c */ /* 0x040fe40005744270 */
[----:B------:R-:W-:Y:S02]  /*c870*/  ISETP.LT.OR P0, PT, R6, 0x1, P0 ;  /* 0x000000010600780c */ /* 0x000fe40000701670 */
[----:B------:R-:W-:Y:S02]  /*c880*/  ISETP.GT.AND P3, PT, R7, 0x50, !P3 ;  /* 0x000000500700780c */ /* 0x000fe40005f64270 */
[----:B------:R-:W-:-:S02]  /*c890*/  FSEL R30, R26, -INF , !P0 ;  /* 0xff8000001a1e7808 */ /* 0x000fc40004000000 */
[C---:B------:R-:W-:Y:S02]  /*c8a0*/  ISETP.GT.AND P0, PT, R7.reuse, 0x48, !P1 ;  /* 0x000000480700780c */ /* 0x040fe40004f04270 */
[----:B------:R-:W-:Y:S02]  /*c8b0*/  ISETP.GT.AND P4, PT, R7, 0x51, !P4 ;  /* 0x000000510700780c */ /* 0x000fe40006784270 */
[----:B------:R-:W-:Y:S02]  /*c8c0*/  ISETP.LT.OR P0, PT, R6, 0x49, P0 ;  /* 0x000000490600780c */ /* 0x000fe40000701670 */
[----:B--2---:R-:W-:Y:S02]  /*c8d0*/  FMNMX.FTZ R4, R152, R78, !PT ;  /* 0x0000004e98047209 */ /* 0x004fe40007810000 */
        /* <DEDUP_REMOVED lines=38> */
[----:B------:R-:W0:Y:S01]  /*cb40*/  SHFL.BFLY PT, R9, R4, 0x2, 0x1f ;  /* 0x0c401f0004097f89 */ /* 0x000e2200000e0000 */
[----:B------:R-:W-:-:S04]  /*cb50*/  FMNMX.FTZ R10, R94, R5, !PT ;  /* 0x000000055e0a7209 */ /* 0x000fc80007810000 */
[----:B------:R-:W-:-:S04]  /*cb60*/  FMNMX.FTZ R5, R107, R10, !PT ;  /* 0x0000000a6b057209 */ /* 0x000fc80007810000 */
[----:B------:R-:W-:Y:S02]  /*cb70*/  FMNMX.FTZ R10, R58, R5, !PT ;  /* 0x000000053a0a7209 */ /* 0x000fe40007810000 */
[----:B------:R-:W-:Y:S02]  /*cb80*/  ISETP.LT.OR P2, PT, R6, 0x4a, P2 ;  /* 0x0000004a0600780c */ /* 0x000fe40001741670 */
[----:B------:R-:W-:Y:S02]  /*cb90*/  FSEL R108, R62, -INF , !P0 ;  /* 0xff8000003e6c7808 */ /* 0x000fe40004000000 */
[----:B------:R-:W-:Y:S02]  /*cba0*/  FMNMX.FTZ R5, R95, R10, !PT ;  /* 0x0000000a5f057209 */ /* 0x000fe40007810000 */
[----:B------:R-:W-:Y:S02]  /*cbb0*/  ISETP.LT.OR P3, PT, R6, 0x51, P3 ;  /* 0x000000510600780c */ /* 0x000fe40001f61670 */
[----:B------:R-:W-:-:S02]  /*cbc0*/  FSEL R109, R63, -INF , !P2 ;  /* 0xff8000003f6d7808 */ /* 0x000fc40005000000 */
[----:B------:R-:W-:Y:S01]  /*cbd0*/  FMNMX.FTZ R10, R108, R5, !PT ;  /* 0x000000056c0a7209 */ /* 0x000fe20007810000 */
[----:B------:R-:W2:Y:S01]  /*cbe0*/  LDL.64 R62, [R1+0x280] ;  /* 0x00028000013e7983 */ /* 0x000ea20000100a00 */
[----:B------:R-:W-:Y:S02]  /*cbf0*/  ISETP.GT.AND P5, PT, R7, 0x58, !P5 ;  /* 0x000000580700780c */ /* 0x000fe40006fa4270 */
[----:B------:R-:W-:Y:S02]  /*cc00*/  ISETP.LT.OR P4, PT, R6, 0x52, P4 ;  /* 0x000000520600780c */ /* 0x000fe40002781670 */
[----:B------:R-:W-:Y:S02]  /*cc10*/  FSEL R110, R66, -INF , !P3 ;  /* 0xff800000426e7808 */ /* 0x000fe40005800000 */
[----:B------:R-:W-:Y:S02]  /*cc20*/  FMNMX.FTZ R5, R109, R10, !PT ;  /* 0x0000000a6d057209 */ /* 0x000fe40007810000 */
[----:B------:R-:W-:-:S02]  /*cc30*/  ISETP.GT.AND P0, PT, R7, 0x59, !P6 ;  /* 0x000000590700780c */ /* 0x000fc40007704270 */
[----:B------:R-:W-:Y:S02]  /*cc40*/  ISETP.LT.OR P5, PT, R6, 0x59, P5 ;  /* 0x000000590600780c */ /* 0x000fe40002fa1670 */
[----:B------:R-:W-:Y:S02]  /*cc50*/  FSEL R111, R67, -INF , !P4 ;  /* 0xff800000436f7808 */ /* 0x000fe40006000000 */
[----:B------:R-:W-:Y:S02]  /*cc60*/  FMNMX.FTZ R10, R110, R5, !PT ;  /* 0x000000056e0a7209 */ /* 0x000fe40007810000 */
[----:B0-----:R-:W-:Y:S02]  /*cc70*/  FMNMX.FTZ R9, R4, R9, !PT ;  /* 0x0000000904097209 */ /* 0x001fe40007810000 */
[----:B------:R-:W-:Y:S02]  /*cc80*/  ISETP.LT.OR P0, PT, R6, 0x5a, P0 ;  /* 0x0000005a0600780c */ /* 0x000fe40000701670 */
[----:B------:R-:W-:-:S02]  /*cc90*/  FSEL R112, R70, -INF , !P5 ;  /* 0xff80000046707808 */ /* 0x000fc40006800000 */
[----:B------:R-:W-:Y:S01]  /*cca0*/  FMNMX.FTZ R5, R111, R10, !PT ;  /* 0x0000000a6f057209 */ /* 0x000fe20007810000 */
[----:B------:R-:W0:Y:S01]  /*ccb0*/  SHFL.BFLY PT, R26, R9, 0x1, 0x1f ;  /* 0x0c201f00091a7f89 */ /* 0x000e2200000e0000 */
[----:B------:R-:W-:Y:S02]  /*ccc0*/  FSEL R113, R71, -INF , !P0 ;  /* 0xff80000047717808 */ /* 0x000fe40004000000 */
[----:B------:R-:W-:Y:S01]  /*ccd0*/  FMNMX.FTZ R6, R112, R5, !PT ;  /* 0x0000000570067209 */ /* 0x000fe20007810000 */
[----:B------:R-:W2:Y:S03]  /*cce0*/  LDL.64 R70, [R1+0x220] ;  /* 0x0002200001467983 */ /* 0x000ea60000100a00 */
[----:B------:R-:W-:Y:S01]  /*ccf0*/  FMNMX.FTZ R5, R113, R6, !PT ;  /* 0x0000000671057209 */ /* 0x000fe20007810000 */
[----:B------:R-:W2:Y:S04]  /*cd00*/  LDL.64 R10, [R1+0x250] ;  /* 0x00025000010a7983 */ /* 0x000ea80000100a00 */
[----:B------:R1:W-:Y:S04]  /*cd10*/  STL.64 [R1+0x1d0], R4 ;  /* 0x0001d00401007387 */ /* 0x0003e80000100a00 */
[----:B------:R-:W4:Y:S01]  /*cd20*/  LDL R99, [R1+0x1d4] ;  /* 0x0001d40001637983 */ /* 0x000f220000100800 */
[----:B0-----:R-:W-:-:S03]  /*cd30*/  FMNMX.FTZ R6, R9, R26, !PT ;  /* 0x0000001a09067209 */ /* 0x001fc60007810000 */
[----:B-1----:R-:W2:Y:S04]  /*cd40*/  LDL.64 R4, [R1+0x240] ;  /* 0x0002400001047983 */ /* 0x002ea80000100a00 */
[----:B------:R0:W-:Y:S04]  /*cd50*/  STL [R1+0x1d0], R6 ;  /* 0x0001d00601007387 */ /* 0x0001e80000100800 */
[----:B------:R-:W3:Y:S04]  /*cd60*/  LDL R31, [R1+0x1d0] ;  /* 0x0001d000011f7983 */ /* 0x000ee80000100800 */
[----:B0-----:R-:W2:Y:S04]  /*cd70*/  LDL.64 R6, [R1+0x3f8] ;  /* 0x0003f80001067983 */ /* 0x001ea80000100a00 */
[----:B----4-:R-:W0:Y:S01]  /*cd80*/  SHFL.BFLY PT, R26, R99, 0x2, 0x1f ;  /* 0x0c401f00631a7f89 */ /* 0x010e2200000e0000 */
[----:B---3--:R-:W-:Y:S01]  /*cd90*/  FMUL.FTZ R33, R114, R31 ;  /* 0x0000001f72217220 */ /* 0x008fe20000410000 */
[----:B------:R-:W-:-:S04]  /*cda0*/  FSETP.NEU.FTZ.AND P0, PT, R31, -INF , PT ;  /* 0xff8000001f00780b */ /* 0x000fc80003f1d000 */
[----:B------:R-:W-:Y:S02]  /*cdb0*/  FSEL R33, R33, RZ, P0 ;  /* 0x000000ff21217208 */ /* 0x000fe40000000000 */
[----:B0-----:R-:W-:Y:S02]  /*cdc0*/  FMNMX.FTZ R99, R26, R99, !PT ;  /* 0x000000631a637209 */ /* 0x001fe40007810000 */
[----:B------:R-:W-:Y:S01]  /*cdd0*/  FSEL R31, R31, RZ, P0 ;  /* 0x000000ff1f1f7208 */ /* 0x000fe20000000000 */
[-CC-:B------:R-:W-:Y:S01]  /*cde0*/  FFMA.FTZ R100, R44, R114.reuse, -R33.reuse ;  /* 0x000000722c647223 */ /* 0x180fe20000010821 */
[-CC-:B------:R-:W-:Y:S01]  /*cdf0*/  FFMA.FTZ R178, R60, R114.reuse, -R33.reuse ;  /* 0x000000723cb27223 */ /* 0x180fe20000010821 */
[----:B------:R-:W0:Y:S04]  /*ce00*/  SHFL.BFLY PT, R44, R99, 0x1, 0x1f ;  /* 0x0c201f00632c7f89 */ /* 0x000e2800000e0000 */
[----:B------:R-:W3:Y:S01]  /*ce10*/  LDL.64 R60, [R1+0x2d0] ;  /* 0x0002d000013c7983 */ /* 0x000ee20000100a00 */
[-CC-:B------:R-:W-:Y:S01]  /*ce20*/  FFMA.FTZ R101, R40, R114.reuse, -R33.reuse ;  /* 0x0000007228657223 */ /* 0x180fe20000010821 */
[-CC-:B------:R-:W-:Y:S01]  /*ce30*/  FFMA.FTZ R174, R52, R114.reuse, -R33.reuse ;  /* 0x0000007234ae7223 */ /* 0x180fe20000010821 */
[----:B------:R-:W-:Y:S01]  /*ce40*/  FFMA.FTZ R176, R56, R114, -R33 ;  /* 0x0000007238b07223 */ /* 0x000fe20000010821 */
[----:B------:R-:W4:Y:S01]  /*ce50*/  LDL.64 R40, [R1+0x2a0] ;  /* 0x0002a00001287983 */ /* 0x000f220000100a00 */
[----:B------:R-:W-:-:S03]  /*ce60*/  FADD.FTZ R31, R78, -R31 ;  /* 0x8000001f4e1f7221 */ /* 0x000fc60000010000 */
[----:B------:R-:W4:Y:S04]  /*ce70*/  LDL.64 R56, [R1+0x2c0] ;  /* 0x0002c00001387983 */ /* 0x000f280000100a00 */
[----:B------:R-:W4:Y:S01]  /*ce80*/  LDL.64 R52, [R1+0x330] ;  /* 0x0003300001347983 */ /* 0x000f220000100a00 */
[-CC-:B------:R-:W-:Y:S01]  /*ce90*/  FFMA.FTZ R102, R84, R114.reuse, -R33.reuse ;  /* 0x0000007254667223 */ /* 0x180fe20000010821 */
[-CC-:B------:R-:W-:Y:S01]  /*cea0*/  FFMA.FTZ R168, R86, R114.reuse, -R33.reuse ;  /* 0x0000007256a87223 */ /* 0x180fe20000010821 */
[-CC-:B------:R-:W-:Y:S01]  /*ceb0*/  FFMA.FTZ R152, R152, R114.reuse, -R33.reuse ;  /* 0x0000007298987223 */ /* 0x180fe20000010821 */
[-CC-:B------:R-:W-:Y:S01]  /*cec0*/  FFMA.FTZ R98, R98, R114.reuse, -R33.reuse ;  /* 0x0000007262627223 */ /* 0x180fe20000010821 */
[-CC-:B------:R-:W-:Y:S01]  /*ced0*/  FFMA.FTZ R154, R154, R114.reuse, -R33.reuse ;  /* 0x000000729a9a7223 */ /* 0x180fe20000010821 */
[-CC-:B------:R-:W-:Y:S01]  /*cee0*/  FFMA.FTZ R104, R104, R114.reuse, -R33.reuse ;  /* 0x0000007268687223 */ /* 0x180fe20000010821 */
[--C-:B------:R-:W-:Y:S01]  /*cef0*/  FFMA.FTZ R103, R8, R114, -R33.reuse ;  /* 0x0000007208677223 */ /* 0x100fe20000010821 */
[----:B0-----:R-:W-:Y:S01]  /*cf00*/  FMNMX.FTZ R99, R99, R44, !PT ;  /* 0x0000002c63637209 */ /* 0x001fe20007810000 */
[-CC-:B------:R-:W-:Y:S01]  /*cf10*/  FFMA.FTZ R164, R72, R114.reuse, -R33.reuse ;  /* 0x0000007248a47223 */ /* 0x180fe20000010821 */
[-CC-:B------:R-:W-:Y:S01]  /*cf20*/  FFMA.FTZ R166, R76, R114.reuse, -R33.reuse ;  /* 0x000000724ca67223 */ /* 0x180fe20000010821 */
[-CC-:B------:R-:W-:Y:S01]  /*cf30*/  FFMA.FTZ R170, R170, R114.reuse, -R33.reuse ;  /* 0x00000072aaaa7223 */ /* 0x180fe20000010821 */
[C---:B------:R-:W-:Y:S01]  /*cf40*/  FSETP.NEU.FTZ.AND P0, PT, R99.reuse, -INF , PT ;  /* 0xff8000006300780b */ /* 0x040fe20003f1d000 */
[-C--:B------:R-:W-:Y:S01]  /*cf50*/  FMUL.FTZ R115, R99, R114.reuse ;  /* 0x0000007263737220 */ /* 0x080fe20000410000 */
[-CC-:B------:R-:W-:Y:S01]  /*cf60*/  FFMA.FTZ R172, R48, R114.reuse, -R33.reuse ;  /* 0x0000007230ac7223 */ /* 0x180fe20000010821 */
[-CC-:B------:R-:W-:Y:S01]  /*cf70*/  FFMA.FTZ R88, R88, R114.reuse, -R33.reuse ;  /* 0x0000007258587223 */ /* 0x180fe20000010821 */
[-CC-:B------:R-:W-:Y:S01]  /*cf80*/  FFMA.FTZ R87, R14, R114.reuse, -R33.reuse ;  /* 0x000000720e577223 */ /* 0x180fe20000010821 */
[-CC-:B------:R-:W-:Y:S01]  /*cf90*/  FFMA.FTZ R86, R12, R114.reuse, -R33.reuse ;  /* 0x000000720c567223 */ /* 0x180fe20000010821 */
[----:B------:R-:W-:Y:S01]  /*cfa0*/  FSEL R115, R115, RZ, P0 ;  /* 0x000000ff73737208 */ /* 0x000fe20000000000 */
[-CC-:B------:R-:W-:Y:S01]  /*cfb0*/  FFMA.FTZ R85, R36, R114.reuse, -R33.reuse ;  /* 0x0000007224557223 */ /* 0x180fe20000010821 */
[-CC-:B------:R-:W-:Y:S01]  /*cfc0*/  FFMA.FTZ R180, R28, R114.reuse, -R33.reuse ;  /* 0x000000721cb47223 */ /* 0x180fe20000010821 */
[-CC-:B------:R-:W-:Y:S01]  /*cfd0*/  FFMA.FTZ R84, R32, R114.reuse, -R33.reuse ;  /* 0x0000007220547223 */ /* 0x180fe20000010821 */
[-CC-:B------:R-:W-:Y:S01]  /*cfe0*/  FFMA.FTZ R182, R25, R114.reuse, -R33.reuse ;  /* 0x0000007219b67223 */ /* 0x180fe20000010821 */
[-C--:B------:R-:W-:Y:S01]  /*cff0*/  FFMA.FTZ R67, R29, R114.reuse, -R33 ;  /* 0x000000721d437223 */ /* 0x080fe20000010821 */
[-C--:B------:R-:W-:Y:S01]  /*d000*/  FMUL.FTZ R106, R31, R114.reuse ;  /* 0x000000721f6a7220 */ /* 0x080fe20000410000 */
        /* <DEDUP_REMOVED lines=15> */
[-CC-:B------:R-:W-:Y:S01]  /*d100*/  FFMA.FTZ R65, R20, R114.reuse, -R115.reuse ;  /* 0x0000007214417223 */ /* 0x180fe20000010873 */
[----:B------:R-:W-:-:S02]  /*d110*/  FFMA.FTZ R155, R21, R114, -R115 ;  /* 0x00000072159b7223 */ /* 0x000fc40000010873 */
[----:B------:R-:W4:Y:S01]  /*d120*/  LDL.64 R20, [R1+0x3a0] ;  /* 0x0003a00001147983 */ /* 0x000f220000100a00 */
[-CC-:B------:R-:W-:Y:S01]  /*d130*/  FFMA.FTZ R59, R91, R114.reuse, -R115.reuse ;  /* 0x000000725b3b7223 */ /* 0x180fe20000010873 */
[----:B------:R-:W-:Y:S02]  /*d140*/  FFMA.FTZ R97, R90, R114, -R115 ;  /* 0x000000725a617223 */ /* 0x000fe40000010873 */
[----:B------:R-:W4:Y:S01]  /*d150*/  LDL.64 R90, [R1+0x3c0] ;  /* 0x0003c000015a7983 */ /* 0x000f220000100a00 */
[----:B------:R-:W-:-:S05]  /*d160*/  FSEL R78, R99, RZ, P0 ;  /* 0x000000ff634e7208 */ /* 0x000fca0000000000 */
[----:B------:R-:W-:-:S04]  /*d170*/  FADD.FTZ R79, R79, -R78 ;  /* 0x8000004e4f4f7221 */ /* 0x000fc80000010000 */
[----:B------:R-:W-:Y:S01]  /*d180*/  FMUL.FTZ R79, R114, R79 ;  /* 0x0000004f724f7220 */ /* 0x000fe20000410000 */
[----:B------:R-:W-:Y:S08]  /*d190*/  MUFU.EX2 R152, R152 ;  /* 0x0000009800987308 */ /* 0x000ff00000000800 */
[----:B------:R-:W0:Y:S08]  /*d1a0*/  MUFU.EX2 R106, R106 ;  /* 0x0000006a006a7308 */ /* 0x000e300000000800 */
[----:B------:R-:W-:Y:S08]  /*d1b0*/  MUFU.EX2 R153, R153 ;  /* 0x0000009900997308 */ /* 0x000ff00000000800 */
[----:B------:R0:W1:Y:S01]  /*d1c0*/  MUFU.EX2 R105, R79 ;  /* 0x0000004f00697308 */ /* 0x0000620000000800 */
[----:B------:R-:W-:-:S07]  /*d1d0*/  FFMA.FTZ R64, R64, R114, -R115 ;  /* 0x0000007240407223 */ /* 0x000fce0000010873 */
[----:B------:R-:W2:Y:S08]  /*d1e0*/  MUFU.EX2 R98, R98 ;  /* 0x0000006200627308 */ /* 0x000eb00000000800 */
[----:B------:R-:W2:Y:S01]  /*d1f0*/  MUFU.EX2 R66, R66 ;  /* 0x0000004200427308 */ /* 0x000ea20000000800 */
[----:B------:R-:W-:-:S07]  /*d200*/  FFMA.FTZ R165, R92, R114, -R115 ;  /* 0x000000725ca57223 */ /* 0x000fce0000010873 */
[----:B------:R-:W2:Y:S08]  /*d210*/  MUFU.EX2 R154, R154 ;  /* 0x0000009a009a7308 */ /* 0x000eb00000000800 */
[----:B------:R-:W2:Y:S01]  /*d220*/  MUFU.EX2 R65, R65 ;  /* 0x0000004100417308 */ /* 0x000ea20000000800 */
[----:B0-----:R-:W-:Y:S01]  /*d230*/  FFMA.FTZ R79, R106, R74, R152 ;  /* 0x0000004a6a4f7223 */ /* 0x001fe20000010098 */
[----:B-1----:R-:W-:-:S06]  /*d240*/  FFMA.FTZ R75, R75, R105, R153 ;  /* 0x000000694b4b7223 */ /* 0x002fcc0000010099 */
[----:B------:R-:W0:Y:S01]  /*d250*/  MUFU.EX2 R104, R104 ;  /* 0x0000006800687308 */ /* 0x000e220000000800 */
[----:B------:R-:W-:-:S07]  /*d260*/  FFMA.FTZ R167, R81, R114, -R115 ;  /* 0x0000007251a77223 */ /* 0x000fce0000010873 */
[----:B------:R-:W1:Y:S01]  /*d270*/  MUFU.EX2 R155, R155 ;  /* 0x0000009b009b7308 */ /* 0x000e620000000800 */
[----:B--2---:R-:W-:Y:S01]  /*d280*/  FADD.FTZ R79, R98, R79 ;  /* 0x0000004f624f7221 */ /* 0x004fe20000010000 */
[----:B------:R-:W-:-:S06]  /*d290*/  FADD.FTZ R74, R66, R75 ;  /* 0x0000004b424a7221 */ /* 0x000fcc0000010000 */
[----:B------:R-:W2:Y:S08]  /*d2a0*/  MUFU.EX2 R103, R103 ;  /* 0x0000006700677308 */ /* 0x000eb00000000800 */
[----:B------:R-:W2:Y:S01]  /*d2b0*/  MUFU.EX2 R64, R64 ;  /* 0x0000004000407308 */ /* 0x000ea20000000800 */
[----:B------:R-:W-:Y:S01]  /*d2c0*/  FADD.FTZ R79, R154, R79 ;  /* 0x0000004f9a4f7221 */ /* 0x000fe20000010000 */
[----:B------:R-:W-:-:S06]  /*d2d0*/  FADD.FTZ R74, R65, R74 ;  /* 0x0000004a414a7221 */ /* 0x000fcc0000010000 */
[----:B------:R-:W2:Y:S01]  /*d2e0*/  MUFU.EX2 R164, R164 ;  /* 0x000000a400a47308 */ /* 0x000ea20000000800 */
[----:B------:R-:W-:-:S07]  /*d2f0*/  FFMA.FTZ R169, R82, R114, -R115 ;  /* 0x0000007252a97223 */ /* 0x000fce0000010873 */
[----:B------:R-:W2:Y:S01]  /*d300*/  MUFU.EX2 R165, R165 ;  /* 0x000000a500a57308 */ /* 0x000ea20000000800 */
[----:B------:R-:W-:Y:S01]  /*d310*/  FFMA.FTZ R173, R80, R114, -R115 ;  /* 0x0000007250ad7223 */ /* 0x000fe20000010873 */
[----:B0-----:R-:W-:Y:S01]  /*d320*/  FADD.FTZ R80, R104, R79 ;  /* 0x0000004f68507221 */ /* 0x001fe20000010000 */
[----:B-1----:R-:W-:-:S05]  /*d330*/  FADD.FTZ R75, R155, R74 ;  /* 0x0000004a9b4b7221 */ /* 0x002fca0000010000 */
[----:B------:R-:W0:Y:S08]  /*d340*/  MUFU.EX2 R166, R166 ;  /* 0x000000a600a67308 */ /* 0x000e300000000800 */
[----:B------:R-:W1:Y:S01]  /*d350*/  MUFU.EX2 R167, R167 ;  /* 0x000000a700a77308 */ /* 0x000e620000000800 */
[----:B--2---:R-:W-:Y:S01]  /*d360*/  FADD.FTZ R79, R103, R80 ;  /* 0x00000050674f7221 */ /* 0x004fe20000010000 */
[----:B------:R-:W-:-:S06]  /*d370*/  FADD.FTZ R74, R64, R75 ;  /* 0x0000004b404a7221 */ /* 0x000fcc0000010000 */
[----:B------:R-:W-:Y:S01]  /*d380*/  MUFU.EX2 R102, R102 ;  /* 0x0000006600667308 */ /* 0x000fe20000000800 */
[----:B------:R-:W-:-:S07]  /*d390*/  FFMA.FTZ R171, R83, R114, -R115 ;  /* 0x0000007253ab7223 */ /* 0x000fce0000010873 */
[----:B------:R-:W2:Y:S01]  /*d3a0*/  MUFU.EX2 R59, R59 ;  /* 0x0000003b003b7308 */ /* 0x000ea20000000800 */
[----:B------:R-:W-:Y:S01]  /*d3b0*/  FADD.FTZ R79, R164, R79 ;  /* 0x0000004fa44f7221 */ /* 0x000fe20000010000 */
[----:B------:R-:W-:-:S06]  /*d3c0*/  FADD.FTZ R74, R165, R74 ;  /* 0x0000004aa54a7221 */ /* 0x000fcc0000010000 */
[----:B------:R-:W-:Y:S01]  /*d3d0*/  MUFU.EX2 R101, R101 ;  /* 0x0000006500657308 */ /* 0x000fe20000000800 */
[----:B------:R-:W-:-:S07]  /*d3e0*/  FFMA.FTZ R96, R89, R114, -R115 ;  /* 0x0000007259607223 */ /* 0x000fce0000010873 */
[----:B------:R-:W4:Y:S01]  /*d3f0*/  MUFU.EX2 R169, R169 ;  /* 0x000000a900a97308 */ /* 0x000f220000000800 */
[----:B------:R-:W-:Y:S01]  /*d400*/  FFMA.FTZ R78, R93, R114, -R115 ;  /* 0x000000725d4e7223 */ /* 0x000fe20000010873 */
[----:B0-----:R-:W-:Y:S01]  /*d410*/  FADD.FTZ R79, R166, R79 ;  /* 0x0000004fa64f7221 */ /* 0x001fe20000010000 */
[----:B-1----:R-:W-:-:S05]  /*d420*/  FADD.FTZ R74, R167, R74 ;  /* 0x0000004aa74a7221 */ /* 0x002fca0000010000 */
[----:B------:R-:W-:Y:S01]  /*d430*/  MUFU.EX2 R168, R168 ;  /* 0x000000a800a87308 */ /* 0x000fe20000000800 */
[----:B------:R-:W-:-:S07]  /*d440*/  FFMA.FTZ R177, R58, R114, -R115 ;  /* 0x000000723ab17223 */ /* 0x000fce0000010873 */
[----:B------:R-:W0:Y:S01]  /*d450*/  MUFU.EX2 R97, R97 ;  /* 0x0000006100617308 */ /* 0x000e220000000800 */
[----:B--2---:R-:W-:-:S07]  /*d460*/  FADD.FTZ R74, R59, R74 ;  /* 0x0000004a3b4a7221 */ /* 0x004fce0000010000 */
[----:B------:R-:W-:Y:S01]  /*d470*/  MUFU.EX2 R100, R100 ;  /* 0x0000006400647308 */ /* 0x000fe20000000800 */
[----:B------:R-:W-:-:S07]  /*d480*/  FFMA.FTZ R175, R94, R114, -R115 ;  /* 0x000000725eaf7223 */ /* 0x000fce0000010873 */
[----:B------:R-:W-:Y:S08]  /*d490*/  MUFU.EX2 R170, R170 ;  /* 0x000000aa00aa7308 */ /* 0x000ff00000000800 */
        /* <DEDUP_REMOVED lines=15> */
[----:B------:R-:W-:Y:S08]  /*d590*/  MUFU.EX2 R182, R182 ;  /* 0x000000b600b67308 */ /* 0x000ff00000000800 */
[----:B------:R-:W-:Y:S01]  /*d5a0*/  MUFU.EX2 R67, R67 ;  /* 0x0000004300437308 */ /* 0x000fe20000000800 */
[C---:B---3--:R-:W-:Y:S01]  /*d5b0*/  FMUL.FTZ R61, R106.reuse, R61 ;  /* 0x0000003d6a3d7220 */ /* 0x048fe20000410000 */
[C---:B------:R-:W-:Y:S01]  /*d5c0*/  FMUL.FTZ R60, R106.reuse, R60 ;  /* 0x0000003c6a3c7220 */ /* 0x040fe20000410000 */
[C---:B------:R-:W-:Y:S01]  /*d5d0*/  FMUL.FTZ R69, R106.reuse, R69 ;  /* 0x000000456a457220 */ /* 0x040fe20000410000 */
[C---:B------:R-:W-:Y:S01]  /*d5e0*/  FMUL.FTZ R68, R106.reuse, R68 ;  /* 0x000000446a447220 */ /* 0x040fe20000410000 */
[C---:B------:R-:W-:Y:S01]  /*d5f0*/  FMUL.FTZ R63, R106.reuse, R63 ;  /* 0x0000003f6a3f7220 */ /* 0x040fe20000410000 */
[C---:B------:R-:W-:Y:S01]  /*d600*/  FMUL.FTZ R62, R106.reuse, R62 ;  /* 0x0000003e6a3e7220 */ /* 0x040fe20000410000 */
[C---:B----4-:R-:W-:Y:S01]  /*d610*/  FMUL.FTZ R41, R106.reuse, R41 ;  /* 0x000000296a297220 */ /* 0x050fe20000410000 */
[----:B------:R-:W1:Y:S01]  /*d620*/  MUFU.EX2 R171, R171 ;  /* 0x000000ab00ab7308 */ /* 0x000e620000000800 */
[----:B------:R-:W-:Y:S01]  /*d630*/  FADD.FTZ R74, R169, R74 ;  /* 0x0000004aa94a7221 */ /* 0x000fe20000010000 */
[C---:B------:R-:W-:Y:S01]  /*d640*/  FMUL.FTZ R40, R106.reuse, R40 ;  /* 0x000000286a287220 */ /* 0x040fe20000410000 */
[C---:B------:R-:W-:Y:S01]  /*d650*/  FMUL.FTZ R43, R106.reuse, R43 ;  /* 0x0000002b6a2b7220 */ /* 0x040fe20000410000 */
[C---:B------:R-:W-:Y:S01]  /*d660*/  FMUL.FTZ R42, R106.reuse, R42 ;  /* 0x0000002a6a2a7220 */ /* 0x040fe20000410000 */
[C---:B------:R-:W-:Y:S01]  /*d670*/  FMUL.FTZ R57, R106.reuse, R57 ;  /* 0x000000396a397220 */ /* 0x040fe20000410000 */
[C---:B------:R-:W-:Y:S01]  /*d680*/  FMUL.FTZ R56, R106.reuse, R56 ;  /* 0x000000386a387220 */ /* 0x040fe20000410000 */
[C---:B------:R-:W-:Y:S01]  /*d690*/  FMUL.FTZ R7, R105.reuse, R7 ;  /* 0x0000000769077220 */ /* 0x040fe20000410000 */
[----:B------:R-:W2:Y:S01]  /*d6a0*/  MUFU.EX2 R96, R96 ;  /* 0x0000006000607308 */ /* 0x000ea20000000800 */
[----:B------:R-:W-:Y:S01]  /*d6b0*/  FMUL.FTZ R6, R105, R6 ;  /* 0x0000000669067220 */ /* 0x000fe20000410000 */
[C---:B------:R-:W-:Y:S01]  /*d6c0*/  FMUL.FTZ R9, R106.reuse, R9 ;  /* 0x000000096a097220 */ /* 0x040fe20000410000 */
[C---:B------:R-:W-:Y:S01]  /*d6d0*/  FMUL.FTZ R8, R106.reuse, R8 ;  /* 0x000000086a087220 */ /* 0x040fe20000410000 */
[C---:B------:R-:W-:Y:S01]  /*d6e0*/  FMUL.FTZ R71, R106.reuse, R71 ;  /* 0x000000476a477220 */ /* 0x040fe20000410000 */
[C---:B------:R-:W-:Y:S01]  /*d6f0*/  FMUL.FTZ R70, R106.reuse, R70 ;  /* 0x000000466a467220 */ /* 0x040fe20000410000 */
[C---:B------:R-:W-:Y:S01]  /*d700*/  FMUL.FTZ R73, R106.reuse, R73 ;  /* 0x000000496a497220 */ /* 0x040fe20000410000 */
[C---:B------:R-:W-:Y:S01]  /*d710*/  FMUL.FTZ R72, R106.reuse, R72 ;  /* 0x000000486a487220 */ /* 0x040fe20000410000 */
[----:B------:R3:W-:Y:S01]  /*d720*/  MUFU.EX2 R58, R78 ;  /* 0x0000004e003a7308 */ /* 0x0007e20000000800 */
[----:B0-----:R-:W-:Y:S01]  /*d730*/  FADD.FTZ R74, R97, R74 ;  /* 0x0000004a614a7221 */ /* 0x001fe20000010000 */
[C---:B------:R-:W-:Y:S01]  /*d740*/  FMUL.FTZ R5, R106.reuse, R5 ;  /* 0x000000056a057220 */ /* 0x040fe20000410000 */
[C---:B------:R-:W-:Y:S01]  /*d750*/  FMUL.FTZ R4, R106.reuse, R4 ;  /* 0x000000046a047220 */ /* 0x040fe20000410000 */
[C---:B------:R-:W-:Y:S01]  /*d760*/  FMUL.FTZ R11, R106.reuse, R11 ;  /* 0x0000000b6a0b7220 */ /* 0x040fe20000410000 */
[C---:B------:R-:W-:Y:S01]  /*d770*/  FMUL.FTZ R10, R106.reuse, R10 ;  /* 0x0000000a6a0a7220 */ /* 0x040fe20000410000 */
[C---:B------:R-:W-:Y:S01]  /*d780*/  FMUL.FTZ R13, R106.reuse, R13 ;  /* 0x0000000d6a0d7220 */ /* 0x040fe20000410000 */
[----:B------:R-:W-:Y:S01]  /*d790*/  FMUL.FTZ R12, R106, R12 ;  /* 0x0000000c6a0c7220 */ /* 0x000fe20000410000 */
[----:B------:R-:W0:Y:S01]  /*d7a0*/  MUFU.EX2 R173, R173 ;  /* 0x000000ad00ad7308 */ /* 0x000e220000000800 */
[----:B---3--:R-:W-:Y:S01]  /*d7b0*/  FADD.FTZ R78, R102, R79 ;  /* 0x0000004f664e7221 */ /* 0x008fe20000010000 */
[C---:B------:R-:W-:Y:S01]  /*d7c0*/  FMUL.FTZ R15, R106.reuse, R15 ;  /* 0x0000000f6a0f7220 */ /* 0x040fe20000410000 */
[C---:B------:R-:W-:Y:S01]  /*d7d0*/  FMUL.FTZ R14, R106.reuse, R14 ;  /* 0x0000000e6a0e7220 */ /* 0x040fe20000410000 */
[C---:B------:R-:W-:Y:S01]  /*d7e0*/  FMUL.FTZ R27, R106.reuse, R27 ;  /* 0x0000001b6a1b7220 */ /* 0x040fe20000410000 */
[----:B------:R-:W-:Y:S01]  /*d7f0*/  FADD.FTZ R75, R101, R78 ;  /* 0x0000004e654b7221 */ /* 0x000fe20000010000 */
[C---:B------:R-:W-:Y:S01]  /*d800*/  FMUL.FTZ R26, R106.reuse, R26 ;  /* 0x0000001a6a1a7220 */ /* 0x040fe20000410000 */
[C---:B------:R-:W-:Y:S01]  /*d810*/  FMUL.FTZ R39, R106.reuse, R39 ;  /* 0x000000276a277220 */ /* 0x040fe20000410000 */
[----:B------:R-:W-:Y:S01]  /*d820*/  FMUL.FTZ R38, R106, R38 ;  /* 0x000000266a267220 */ /* 0x000fe20000410000 */
[----:B------:R-:W-:Y:S01]  /*d830*/  FADD.FTZ R75, R168, R75 ;  /* 0x0000004ba84b7221 */ /* 0x000fe20000010000 */
[----:B------:R-:W3:Y:S01]  /*d840*/  MUFU.EX2 R175, R175 ;  /* 0x000000af00af7308 */ /* 0x000ee20000000800 */
[----:B-1----:R-:W-:Y:S01]  /*d850*/  FADD.FTZ R79, R171, R74 ;  /* 0x0000004aab4f7221 */ /* 0x002fe20000010000 */
[----:B------:R-:W-:Y:S01]  /*d860*/  FMUL.FTZ R55, R106, R55 ;  /* 0x000000376a377220 */ /* 0x000fe20000410000 */
[----:B------:R-:W-:Y:S01]  /*d870*/  FADD.FTZ R75, R100, R75 ;  /* 0x0000004b644b7221 */ /* 0x000fe20000010000 */
[----:B------:R-:W-:Y:S01]  /*d880*/  FFMA.FTZ R94, R95, R114, -R115 ;  /* 0x000000725f5e7223 */ /* 0x000fe20000010873 */
[----:B--2---:R-:W-:Y:S01]  /*d890*/  FADD.FTZ R74, R96, R79 ;  /* 0x0000004f604a7221 */ /* 0x004fe20000010000 */
[----:B------:R-:W-:Y:S01]  /*d8a0*/  FMUL.FTZ R54, R106, R54 ;  /* 0x000000366a367220 */ /* 0x000fe20000410000 */
[----:B------:R-:W-:Y:S01]  /*d8b0*/  FADD.FTZ R75, R170, R75 ;  /* 0x0000004baa4b7221 */ /* 0x000fe20000010000 */
[----:B------:R-:W1:Y:S01]  /*d8c0*/  MUFU.EX2 R95, R107 ;  /* 0x0000006b005f7308 */ /* 0x000e620000000800 */
[----:B0-----:R-:W-:Y:S01]  /*d8d0*/  FADD.FTZ R79, R173, R74 ;  /* 0x0000004aad4f7221 */ /* 0x001fe20000010000 */
[----:B------:R-:W-:Y:S01]  /*d8e0*/  FMUL.FTZ R47, R106, R47 ;  /* 0x0000002f6a2f7220 */ /* 0x000fe20000410000 */
[----:B------:R-:W-:Y:S01]  /*d8f0*/  FADD.FTZ R75, R172, R75 ;  /* 0x0000004bac4b7221 */ /* 0x000fe20000010000 */
[C---:B------:R-:W-:Y:S01]  /*d900*/  FMUL.FTZ R46, R106.reuse, R46 ;  /* 0x0000002e6a2e7220 */ /* 0x040fe20000410000 */
[C---:B------:R-:W-:Y:S01]  /*d910*/  FMUL.FTZ R49, R106.reuse, R49 ;  /* 0x000000316a317220 */ /* 0x040fe20000410000 */
[C---:B------:R-:W-:Y:S01]  /*d920*/  FMUL.FTZ R48, R106.reuse, R48 ;  /* 0x000000306a307220 */ /* 0x040fe20000410000 */
[----:B------:R-:W-:Y:S01]  /*d930*/  FMUL.FTZ R29, R106, R29 ;  /* 0x0000001d6a1d7220 */ /* 0x000fe20000410000 */
[----:B------:R-:W0:Y:S01]  /*d940*/  MUFU.EX2 R177, R177 ;  /* 0x000000b100b17308 */ /* 0x000e220000000800 */
[----:B------:R-:W-:Y:S01]  /*d950*/  FADD.FTZ R75, R88, R75 ;  /* 0x0000004b584b7221 */ /* 0x000fe20000010000 */
[----:B------:R-:W-:Y:S01]  /*d960*/  FADD.FTZ R74, R58, R79 ;  /* 0x0000004f3a4a7221 */ /* 0x000fe20000010000 */
[----:B------:R-:W-:Y:S01]  /*d970*/  FFMA.FTZ R93, R109, R114, -R115 ;  /* 0x000000726d5d7223 */ /* 0x000fe20000010873 */
[C---:B------:R-:W-:Y:S01]  /*d980*/  FMUL.FTZ R28, R106.reuse, R28 ;  /* 0x0000001c6a1c7220 */ /* 0x040fe20000410000 */
[C---:B------:R-:W-:Y:S01]  /*d990*/  FMUL.FTZ R33, R106.reuse, R33 ;  /* 0x000000216a217220 */ /* 0x040fe20000410000 */
[----:B------:R-:W-:Y:S01]  /*d9a0*/  FMUL.FTZ R32, R106, R32 ;  /* 0x000000206a207220 */ /* 0x000fe20000410000 */
[----:B------:R-:W2:Y:S01]  /*d9b0*/  LDL.64 R82, [R1+0x3e8] ;  /* 0x0003e80001527983 */ /* 0x000ea20000100a00 */
[----:B------:R-:W4:Y:S01]  /*d9c0*/  MUFU.EX2 R94, R94 ;  /* 0x0000005e005e7308 */ /* 0x000f220000000800 */
[----:B------:R-:W-:Y:S01]  /*d9d0*/  FADD.FTZ R78, R174, R75 ;  /* 0x0000004bae4e7221 */ /* 0x000fe20000010000 */
[----:B---3--:R-:W-:-:S06]  /*d9e0*/  FADD.FTZ R74, R175, R74 ;  /* 0x0000004aaf4a7221 */ /* 0x008fcc0000010000 */
[----:B------:R-:W3:Y:S01]  /*d9f0*/  MUFU.EX2 R179, R179 ;  /* 0x000000b300b37308 */ /* 0x000ee20000000800 */
[----:B------:R-:W-:Y:S01]  /*da00*/  FADD.FTZ R75, R87, R78 ;  /* 0x0000004e574b7221 */ /* 0x000fe20000010000 */
[----:B-1----:R-:W-:-:S06]  /*da10*/  FADD.FTZ R74, R95, R74 ;  /* 0x0000004a5f4a7221 */ /* 0x002fcc0000010000 */
[----:B------:R-:W-:Y:S01]  /*da20*/  MUFU.EX2 R181, R181 ;  /* 0x000000b500b57308 */ /* 0x000fe20000000800 */
[----:B------:R-:W-:Y:S01]  /*da30*/  FADD.FTZ R75, R176, R75 ;  /* 0x0000004bb04b7221 */ /* 0x000fe20000010000 */
[----:B0-----:R-:W-:Y:S01]  /*da40*/  FADD.FTZ R79, R177, R74 ;  /* 0x0000004ab14f7221 */ /* 0x001fe20000010000 */
[----:B------:R-:W-:-:S05]  /*da50*/  FFMA.FTZ R89, R113, R114, -R115 ;  /* 0x0000007271597223 */ /* 0x000fca0000010873 */
[----:B------:R-:W-:Y:S08]  /*da60*/  MUFU.EX2 R92, R92 ;  /* 0x0000005c005c7308 */ /* 0x000ff00000000800 */
[----:B------:R-:W-:Y:S01]  /*da70*/  MUFU.EX2 R183, R183 ;  /* 0x000000b700b77308 */ /* 0x000fe20000000800 */
[----:B------:R0:W-:Y:S04]  /*da80*/  STL.64 [R1+0x2d0], R60 ;  /* 0x0002d03c01007387 */ /* 0x0001e80000100a00 */
[----:B------:R-:W-:Y:S03]  /*da90*/  STL.64 [R1+0x210], R68 ;  /* 0x0002104401007387 */ /* 0x000fe60000100a00 */
[----:B------:R-:W1:Y:S01]  /*daa0*/  MUFU.EX2 R93, R93 ;  /* 0x0000005d005d7308 */ /* 0x000e620000000800 */
[----:B------:R-:W-:Y:S01]  /*dab0*/  FADD.FTZ R75, R86, R75 ;  /* 0x0000004b564b7221 */ /* 0x000fe20000010000 */
[----:B----4-:R-:W-:Y:S01]  /*dac0*/  FADD.FTZ R74, R94, R79 ;  /* 0x0000004f5e4a7221 */ /* 0x010fe20000010000 */
[----:B------:R-:W-:Y:S02]  /*dad0*/  STL.64 [R1+0x280], R62 ;  /* 0x0002803e01007387 */ /* 0x000fe40000100a00 */
[----:B------:R-:W-:Y:S01]  /*dae0*/  FADD.FTZ R78, R178, R75 ;  /* 0x0000004bb24e7221 */ /* 0x000fe20000010000 */
[----:B---3--:R-:W-:Y:S01]  /*daf0*/  FADD.FTZ R74, R179, R74 ;  /* 0x0000004ab34a7221 */ /* 0x008fe20000010000 */
[----:B------:R3:W-:Y:S01]  /*db00*/  STL.64 [R1+0x2a0], R40 ;  /* 0x0002a02801007387 */ /* 0x0007e20000100a00 */
[----:B------:R-:W4:Y:S01]  /*db10*/  MUFU.EX2 R89, R89 ;  /* 0x0000005900597308 */ /* 0x000f220000000800 */
[----:B------:R-:W-:-:S02]  /*db20*/  FADD.FTZ R75, R85, R78 ;  /* 0x0000004e554b7221 */ /* 0x000fc40000010000 */
[----:B------:R3:W-:Y:S02]  /*db30*/  STL.64 [R1+0x2b0], R42 ;  /* 0x0002b02a01007387 */ /* 0x0007e40000100a00 */
[----:B------:R-:W-:Y:S02]  /*db40*/  FADD.FTZ R75, R180, R75 ;  /* 0x0000004bb44b7221 */ /* 0x000fe40000010000 */
[----:B------:R3:W-:Y:S01]  /*db50*/  STL.64 [R1+0x2c0], R56 ;  /* 0x0002c03801007387 */ /* 0x0007e20000100a00 */
[----:B-1----:R-:W-:-:S03]  /*db60*/  FADD.FTZ R74, R93, R74 ;  /* 0x0000004a5d4a7221 */ /* 0x002fc60000010000 */
[----:B------:R-:W-:Y:S01]  /*db70*/  STL.64 [R1+0x3f8], R6 ;  /* 0x0003f80601007387 */ /* 0x000fe20000100a00 */
[----:B------:R-:W-:Y:S01]  /*db80*/  FADD.FTZ R79, R181, R74 ;  /* 0x0000004ab54f7221 */ /* 0x000fe20000010000 */
[----:B------:R-:W-:Y:S02]  /*db90*/  FADD.FTZ R75, R84, R75 ;  /* 0x0000004b544b7221 */ /* 0x000fe40000010000 */
[----:B------:R-:W-:Y:S01]  /*dba0*/  STL.64 [R1+0x200], R8 ;  /* 0x0002000801007387 */ /* 0x000fe20000100a00 */
[----:B------:R-:W-:Y:S01]  /*dbb0*/  FADD.FTZ R74, R92, R79 ;  /* 0x0000004f5c4a7221 */ /* 0x000fe20000010000 */
[----:B------:R-:W-:Y:S02]  /*dbc0*/  FADD.FTZ R78, R182, R75 ;  /* 0x0000004bb64e7221 */ /* 0x000fe40000010000 */
[----:B------:R-:W-:Y:S01]  /*dbd0*/  STL.64 [R1+0x220], R70 ;  /* 0x0002204601007387 */ /* 0x000fe20000100a00 */
[----:B------:R-:W-:Y:S01]  /*dbe0*/  FADD.FTZ R80, R183, R74 ;  /* 0x0000004ab7507221 */ /* 0x000fe20000010000 */
[----:B------:R-:W-:Y:S01]  /*dbf0*/  FADD.FTZ R74, R67, R78 ;  /* 0x0000004e434a7221 */ /* 0x000fe20000010000 */
[C---:B0-----:R-:W-:Y:S01]  /*dc00*/  FMUL.FTZ R61, R106.reuse, R53 ;  /* 0x000000356a3d7220 */ /* 0x041fe20000410000 */
[C---:B------:R-:W-:Y:S01]  /*dc10*/  FMUL.FTZ R60, R106.reuse, R52 ;  /* 0x000000346a3c7220 */ /* 0x040fe20000410000 */
[----:B----4-:R-:W-:Y:S01]  /*dc20*/  FADD.FTZ R75, R89, R80 ;  /* 0x00000050594b7221 */ /* 0x010fe20000010000 */
[C---:B---3--:R-:W-:Y:S01]  /*dc30*/  FMUL.FTZ R41, R106.reuse, R35 ;  /* 0x000000236a297220 */ /* 0x048fe20000410000 */
[C---:B------:R-:W-:Y:S01]  /*dc40*/  FMUL.FTZ R40, R106.reuse, R34 ;  /* 0x000000226a287220 */ /* 0x040fe20000410000 */
[C---:B------:R-:W-:Y:S01]  /*dc50*/  FMUL.FTZ R43, R106.reuse, R37 ;  /* 0x000000256a2b7220 */ /* 0x040fe20000410000 */
[----:B------:R0:W-:Y:S01]  /*dc60*/  STL.64 [R1+0x330], R60 ;  /* 0x0003303c01007387 */ /* 0x0001e20000100a00 */
        /* <DEDUP_REMOVED lines=8> */
[----:B------:R-:W-:Y:S01]  /*dcf0*/  STL.64 [R1+0x230], R72 ;  /* 0x0002304801007387 */ /* 0x000fe20000100a00 */
[C---:B0-----:R-:W-:Y:S01]  /*dd00*/  FMUL.FTZ R61, R106.reuse, R45 ;  /* 0x0000002d6a3d7220 */ /* 0x041fe20000410000 */
[----:B------:R-:W-:-:S02]  /*dd10*/  FMUL.FTZ R60, R106, R44 ;  /* 0x0000002c6a3c7220 */ /* 0x000fc40000410000 */
[----:B------:R0:W-:Y:S01]  /*dd20*/  STL.64 [R1+0x240], R4 ;  /* 0x0002400401007387 */ /* 0x0001e20000100a00 */
[C---:B-1----:R-:W-:Y:S01]  /*dd30*/  FMUL.FTZ R75, R106.reuse, R77 ;  /* 0x0000004d6a4b7220 */ /* 0x042fe20000410000 */
[C---:B------:R-:W-:Y:S02]  /*dd40*/  FMUL.FTZ R74, R106.reuse, R76 ;  /* 0x0000004c6a4a7220 */ /* 0x040fe40000410000 */
[----:B------:R1:W-:Y:S04]  /*dd50*/  STL.64 [R1+0x250], R10 ;  /* 0x0002500a01007387 */ /* 0x0003e80000100a00 */
        /* <DEDUP_REMOVED lines=16> */
[----:B------:R-:W2:Y:S04]  /*de60*/  LDL.64 R8, [R1+0x3d0] ;  /* 0x0003d00001087983 */ /* 0x000ea80000100a00 */
[----:B------:R-:W2:Y:S04]  /*de70*/  LDL.64 R6, [R1+0x3e0] ;  /* 0x0003e00001067983 */ /* 0x000ea80000100a00 */
[----:B0-----:R-:W2:Y:S04]  /*de80*/  LDL.64 R4, [R1+0x208] ;  /* 0x0002080001047983 */ /* 0x001ea80000100a00 */
[----:B-1----:R-:W2:Y:S04]  /*de90*/  LDL.64 R10, [R1+0x218] ;  /* 0x00021800010a7983 */ /* 0x002ea80000100a00 */
[----:B---3--:R-:W3:Y:S04]  /*dea0*/  LDL.64 R12, [R1+0x228] ;  /* 0x00022800010c7983 */ /* 0x008ee80000100a00 */
[----:B----4-:R-:W4:Y:S04]  /*deb0*/  LDL.64 R14, [R1+0x238] ;  /* 0x00023800010e7983 */ /* 0x010f280000100a00 */
        /* <DEDUP_REMOVED lines=27> */
[C---:B------:R-:W-:Y:S01]  /*e070*/  FMUL.FTZ R21, R106.reuse, R21 ;  /* 0x000000156a157220 */ /* 0x040fe20000410000 */
[----:B------:R-:W-:-:S05]  /*e080*/  FMUL.FTZ R20, R106, R20 ;  /* 0x000000146a147220 */ /* 0x000fca0000410000 */
[----:B------:R0:W-:Y:S02]  /*e090*/  STL.64 [R1+0x3a0], R20 ;  /* 0x0003a01401007387 */ /* 0x0001e40000100a00 */
[C---:B0-----:R-:W-:Y:S01]  /*e0a0*/  FMUL.FTZ R21, R106.reuse, R91 ;  /* 0x0000005b6a157220 */ /* 0x041fe20000410000 */
[----:B------:R-:W-:-:S05]  /*e0b0*/  FMUL.FTZ R20, R106, R90 ;  /* 0x0000005a6a147220 */ /* 0x000fca0000410000 */
[----:B------:R0:W-:Y:S04]  /*e0c0*/  STL.64 [R1+0x3c0], R20 ;  /* 0x0003c01401007387 */ /* 0x0001e80000100a00 */
[----:B0-----:R0:W5:Y:S01]  /*e0d0*/  LDL.64 R20, [R1+0x1b8] ;  /* 0x0001b80001147983 */ /* 0x0011620000100a00 */
[C---:B--2---:R-:W-:Y:S01]  /*e0e0*/  FMUL.FTZ R83, R105.reuse, R83 ;  /* 0x0000005369537220 */ /* 0x044fe20000410000 */
[----:B------:R-:W-:Y:S02]  /*e0f0*/  FMUL.FTZ R82, R105, R82 ;  /* 0x0000005269527220 */ /* 0x000fe40000410000 */
[----:B------:R0:W-:Y:S04]  /*e100*/  STL [R1+0x1d4], R99 ;  /* 0x0001d46301007387 */ /* 0x0001e80000100800 */
[----:B------:R0:W-:Y:S01]  /*e110*/  STL.64 [R1+0x3e8], R82 ;  /* 0x0003e85201007387 */ /* 0x0001e20000100a00 */
[----:B------:R-:W-:Y:S01]  /*e120*/  BSSY B0, `(.L_x_12007) ;  /* 0x000007d000007945 */ /* 0x000fe20003800000 */
        /* <DEDUP_REMOVED lines=88> */
[----:B------:R0:W-:Y:S01]  /*e6b0*/  STL.64 [R1+0x3d0], R8 ;  /* 0x0003d00801007387 */ /* 0x0001e20000100a00 */
[----:B------:R-:W-:-:S03]  /*e6c0*/  LOP3.LUT R107, R107, 0x1, RZ, 0xfc, !PT ;  /* 0x000000016b6b7812 */ /* 0x000fc600078efcff */
        /* <DEDUP_REMOVED lines=31> */
[----:B------:R-:W-:-:S13]  /*e8c0*/  ISETP.NE.AND P1, PT, R107, 0x3, PT ;  /* 0x000000036b00780c */ /* 0x000fda0003f25270 */
[----:B0-----:R-:W-:Y:S05]  /*e8d0*/  @!P1 BRA `(.L_x_12008) ;  /* 0x0000000000049947 */ /* 0x001fea0003800000 */
[----:B------:R-:W-:Y:S01]  /*e8e0*/  BPT.TRAP 0x1 ;  /* 0x000000040000795c */ /* 0x000fe20000300000 */
.L_x_12008:
[----:B------:R-:W-:Y:S05]  /*e8f0*/  BSYNC B0 ;  /* 0x0000000000007941 */ /* 0x000fea0003800000 */
.L_x_12007:
        /* <DEDUP_REMOVED lines=8> */
.L_x_12010:
[----:B------:R-:W-:Y:S05]  /*e980*/  BSYNC B0 ;  /* 0x0000000000007941 */ /* 0x000fea0003800000 */
.L_x_12009:
[----:B------:R-:W-:Y:S04]  /*e990*/  BSSY B0, `(.L_x_12011) ;  /* 0x0000004000007945 */ /* 0x000fe80003800000 */
[----:B-1----:R-:W-:Y:S05]  /*e9a0*/  @P0 BRA `(.L_x_12012) ;  /* 0x0000000000080947 */ /* 0x002fea0003800000 */
[----:B------:R-:W1:Y:S02]  /*e9b0*/  SYNCS.PHASECHK.TRANS64.TRYWAIT P0, [R20+URZ], R21 ;  /* 0x00000015140075a7 */ /* 0x000e64000800017f */
[----:B-1----:R-:W-:Y:S05]  /*e9c0*/  @!P0 BRA `(.L_x_12013) ;  /* 0x000001f400688947 */ /* 0x002fea0003800000 */
.L_x_12012:
[----:B------:R-:W-:Y:S05]  /*e9d0*/  BSYNC B0 ;  /* 0x0000000000007941 */ /* 0x000fea0003800000 */
.L_x_12011:
        /* <DEDUP_REMOVED lines=10> */
[----:B01----:R-:W4:Y:S04]  /*ea80*/  LDL R20, [R1+0x228] ;  /* 0x0002280001147983 */ /* 0x003f280000100800 */
        /* <DEDUP_REMOVED lines=117> */
[----:B------:R-:W0:Y:S01]  /*f1e0*/  S2R R4, SR_TID.X ;  /* 0x0000000000047919 */ /* 0x000e220000002100 */
[----:B------:R-:W-:Y:S05]  /*f1f0*/  WARPSYNC.ALL ;  /* 0x0000000000007948 */ /* 0x000fea0003800000 */
[----:B0-----:R-:W-:-:S05]  /*f200*/  SHF.R.U32.HI R4, RZ, 0x7, R4 ;  /* 0x00000007ff047819 */ /* 0x001fca0000011604 */
[----:B------:R-:W-:-:S05]  /*f210*/  VIADD R4, R4, 0x8 ;  /* 0x0000000804047836 */ /* 0x000fca0000000000 */
[----:B------:R0:W-:Y:S01]  /*f220*/  BAR.SYNC.DEFER_BLOCKING R4, 0x100 ;  /* 0x000400040000751d */ /* 0x0001e20000010000 */
[----:B------:R-:W-:Y:S02]  /*f230*/  IMAD.U32 R5, RZ, RZ, UR45 ;  /* 0x0000002dff057e24 */ /* 0x000fe4000f8e00ff */
[----:B0-----:R-:W-:-:S06]  /*f240*/  IMAD.U32 R4, RZ, RZ, UR44 ;  /* 0x0000002cff047e24 */ /* 0x001fcc000f8e00ff */
[----:B------:R-:W4:Y:S04]  /*f250*/  LD.E.64 R4, desc[UR42][R4.64+0x80] ;  /* 0x0000802a04047980 */ /* 0x000f28000c101b00 */
[----:B--2---:R0:W-:Y:S04]  /*f260*/  STL [R1+0x200], R6 ;  /* 0x0002000601007387 */ /* 0x0041e80000100800 */
[----:B---3--:R1:W-:Y:S04]  /*f270*/  STL [R1+0x204], R7 ;  /* 0x0002040701007387 */ /* 0x0083e80000100800 */
[----:B0-----:R-:W2:Y:S04]  /*f280*/  LDL R6, [R1+0x68] ;  /* 0x0000680001067983 */ /* 0x001ea80000100800 */
[----:B-1----:R-:W3:Y:S04]  /*f290*/  LDL R7, [R1+0x1b8] ;  /* 0x0001b80001077983 */ /* 0x002ee80000100800 */
        /* <DEDUP_REMOVED lines=126> */
[----:B0-----:R-:W3:Y:S04]  /*fa80*/  LDL.128 R24, [R1+0x200] ;  /* 0x0002000001187983 */ /* 0x001ee80000100c00 */
[----:B-1----:R-:W3:Y:S04]  /*fa90*/  LDL.128 R28, [R1+0x210] ;  /* 0x00021000011c7983 */ /* 0x002ee80000100c00 */
[----:B----4-:R-:W4:Y:S04]  /*faa0*/  LDL.128 R32, [R1+0x220] ;  /* 0x0002200001207983 */ /* 0x010f280000100c00 */
        /* <DEDUP_REMOVED lines=9> */
[----:B--2---:R-:W4:Y:S04]  /*fb40*/  LDL.128 R72, [R1+0x2c0] ;  /* 0x0002c00001487983 */ /* 0x004f280000100c00 */
[----:B------:R-:W4:Y:S04]  /*fb50*/  LDL.128 R76, [R1+0x2d0] ;  /* 0x0002d000014c7983 */ /* 0x000f280000100c00 */
[----:B------:R-:W4:Y:S04]  /*fb60*/  LDL.128 R80, [R1+0x2e0] ;  /* 0x0002e00001507983 */ /* 0x000f280000100c00 */
[----:B---3--:R-:W4:Y:S04]  /*fb70*/  LDL.128 R84, [R1+0x2f0] ;  /* 0x0002f00001547983 */ /* 0x008f280000100c00 */
        /* <DEDUP_REMOVED lines=15> */
[----:B------:R-:W4:Y:S01]  /*fc70*/  LDL.128 R148, [R1+0x3f0] ;  /* 0x0003f00001947983 */ /* 0x000f220000100c00 */
[----:B------:R-:W-:Y:S01]  /*fc80*/  IMAD R4, R7, 0xc00, R4 ;  /* 0x00000c0007047824 */ /* 0x000fe200078e0204 */
[----:B------:R-:W-:-:S02]  /*fc90*/  ISETP.NE.U32.AND P0, PT, R6, RZ, PT ;  /* 0x000000ff0600720c */ /* 0x000fc40003f05070 */
[----:B------:R-:W-:Y:S02]  /*fca0*/  R2UR UR7, R5 ;  /* 0x00000000050772ca */ /* 0x000fe400000e0000 */
[----:B------:R-:W-:-:S09]  /*fcb0*/  R2UR UR6, R4 ;  /* 0x00000000040672ca */ /* 0x000fd200000e0000 */
[----:B------:R-:W-:Y:S01]  /*fcc0*/  VOTEU.ANY UP0, P0 ;  /* 0x00000000003f7886 */ /* 0x000fe20000000100 */
[----:B------:R-:W-:Y:S02]  /*fcd0*/  VIADD R6, R4, 0x80 ;  /* 0x0000008004067836 */ /* 0x000fe40000000000 */
[----:B------:R-:W-:Y:S01]  /*fce0*/  IMAD.MOV.U32 R7, RZ, RZ, R5 ;  /* 0x000000ffff077224 */ /* 0x000fe200078e0005 */
[----:B----4-:R-:W-:-:S06]  /*fcf0*/  WARPGROUP.ARRIVE ;  /* 0x00000000000079c5 */ /* 0x010fcc0000000000 */
[----:B------:R-:W-:Y:S01]  /*fd00*/  HGMMA.64x256x16.F32 R24, R152, gdesc[UR4].tnspB, R24, UP0, gsb0 ;  /* 0x43e0000498187df0 */ /* 0x000fe2000b800818 */
        /* <DEDUP_REMOVED lines=494> */
.L_x_12015:
[----:B------:R-:W-:Y:S05]  /*11bf0*/  BSYNC B0 ;  /* 0x0000000000007941 */ /* 0x000fea0003800000 */
.L_x_12014:
        /* <DEDUP_REMOVED lines=11> */
.L_x_11987:
[----:B0-----:R-:W0:Y:S01]  /*11cb0*/  LDC R2, c[0x0][0x448] ;  /* 0x00011200ff027b82 */ /* 0x001e220000000800 */
[----:B------:R-:W-:Y:S01]  /*11cc0*/  VIADD R3, R4, 0x7f ;  /* 0x0000007f04037836 */ /* 0x000fe20000000000 */
[----:B------:R-:W-:-:S06]  /*11cd0*/  ULDC UR4, c[0x0][0x9dc] ;  /* 0x0002770000047ab9 */ /* 0x000fcc0000000800 */
[----:B------:R-:W1:Y:S01]  /*11ce0*/  LDC R6, c[0x0][0x9e4] ;  /* 0x00027900ff067b82 */ /* 0x000e620000000800 */
[----:B0-----:R-:W-:-:S13]  /*11cf0*/  ISETP.NE.AND P0, PT, R2, 0x1, PT ;  /* 0x000000010200780c */ /* 0x001fda0003f05270 */
[----:B------:R-:W0:Y:S08]  /*11d00*/  @P0 LDC R2, c[0x0][0x44c] ;  /* 0x00011300ff020b82 */ /* 0x000e300000000800 */
[----:B------:R-:W2:Y:S01]  /*11d10*/  @P0 LDC R5, c[0x0][0x450] ;  /* 0x00011400ff050b82 */ /* 0x000ea20000000800 */
[----:B0-----:R-:W-:-:S05]  /*11d20*/  @P0 IMAD.HI.U32 R2, R3, R2, RZ ;  /* 0x0000000203020227 */ /* 0x001fca00078e00ff */
[----:B--2---:R-:W-:Y:S02]  /*11d30*/  @P0 SHF.R.U32.HI R3, RZ, R5, R2 ;  /* 0x00000005ff030219 */ /* 0x004fe40000011602 */
[----:B-1----:R-:W-:-:S03]  /*11d40*/  ISETP.GE.AND P0, PT, R6, 0x1, PT ;  /* 0x000000010600780c */ /* 0x002fc60003f06270 */
[----:B------:R-:W-:-:S04]  /*11d50*/  IMAD.IADD R3, R210, 0x1, R3 ;  /* 0x00000001d2037824 */ /* 0x000fc800078e0203 */
[----:B------:R-:W-:-:S06]  /*11d60*/  VIADD R2, R3, -UR4 ;  /* 0x8000000403027c36 */ /* 0x000fcc0008000000 */
[----:B------:R-:W-:Y:S05]  /*11d70*/  @!P0 BRA `(.L_x_12017) ;  /* 0x0000000000448947 */ /* 0x000fea0003800000 */
        /* <DEDUP_REMOVED lines=10> */
.L_x_12019:
[----:B------:R-:W-:-:S13]  /*11e20*/  ISETP.NE.AND P0, PT, R6, 0x1, PT ;  /* 0x000000010600780c */ /* 0x000fda0003f05270 */
[----:B------:R-:W0:Y:S02]  /*11e30*/  @P0 LDC.64 R4, c[0x0][0x9e8] ;  /* 0x00027a00ff040b82 */ /* 0x000e240000000a00 */
[----:B0-----:R-:W-:-:S05]  /*11e40*/  @P0 IMAD.HI.U32 R4, R3, R4, RZ ;  /* 0x0000000403040227 */ /* 0x001fca00078e00ff */
[----:B------:R-:W-:-:S07]  /*11e50*/  @P0 SHF.R.U32.HI R3, RZ, R5, R4 ;  /* 0x00000005ff030219 */ /* 0x000fce0000011604 */
.L_x_12020:
[----:B------:R-:W-:Y:S05]  /*11e60*/  BSYNC B0 ;  /* 0x0000000000007941 */ /* 0x000fea0003800000 */
.L_x_12018:
[----:B------:R-:W-:-:S05]  /*11e70*/  IMAD R3, R3, R6, RZ ;  /* 0x0000000603037224 */ /* 0x000fca00078e02ff */
[----:B------:R-:W-:-:S07]  /*11e80*/  VIMNMX R2, R2, R3, !PT ;  /* 0x0000000302027248 */ /* 0x000fce0007fe0100 */
.L_x_12017:
[----:B------:R-:W-:-:S04]  /*11e90*/  VIADD R2, R2, 0x5f ;  /* 0x0000005f02027836 */ /* 0x000fc80000000000 */
[----:B------:R-:W-:-:S05]  /*11ea0*/  IMAD.HI R2, R2, 0x2aaaaaab, RZ ;  /* 0x2aaaaaab02027827 */ /* 0x000fca00078e02ff */
[----:B------:R-:W-:-:S04]  /*11eb0*/  SHF.R.U32.HI R3, RZ, 0x1f, R2 ;  /* 0x0000001fff037819 */ /* 0x000fc80000011602 */
[----:B------:R-:W-:-:S04]  /*11ec0*/  LEA.HI.SX32 R2, R2, R3, 0x1c ;  /* 0x0000000302027211 */ /* 0x000fc800078fe2ff */
[----:B------:R-:W-:-:S04]  /*11ed0*/  VIMNMX R3, R195, R2, !PT ;  /* 0x00000002c3037248 */ /* 0x000fc80007fe0100 */
[----:B------:R-:W-:-:S13]  /*11ee0*/  ISETP.GE.AND P0, PT, R0, R3, PT ;  /* 0x000000030000720c */ /* 0x000fda0003f06270 */
[----:B------:R-:W-:Y:S05]  /*11ef0*/  @!P0 BRA `(.L_x_12021) ;  /* 0x0000005800bc8947 */ /* 0x000fea0003800000 */
.L_x_12040:
        /* <DEDUP_REMOVED lines=22> */
.L_x_12023:
[----:B------:R-:W-:Y:S05]  /*12060*/  BSYNC B0 ;  /* 0x0000000000007941 */ /* 0x000fea0003800000 */
.L_x_12022:
        /* <DEDUP_REMOVED lines=16> */
.L_x_12025:
[----:B------:R-:W-:Y:S05]  /*12170*/  BSYNC B0 ;  /* 0x0000000000007941 */ /* 0x000fea0003800000 */
.L_x_12024:
        /* <DEDUP_REMOVED lines=10> */
.L_x_12027:
[----:B------:R-:W-:Y:S05]  /*12220*/  BSYNC B0 ;  /* 0x0000000000007941 */ /* 0x000fea0003800000 */
.L_x_12026:
[----:B------:R-:W1:Y:S01]  /*12230*/  S2R R4, SR_TID.X ;  /* 0x0000000000047919 */ /* 0x000e620000002100 */
[----:B-----5:R-:W2:Y:S01]  /*12240*/  LDL R13, [R1+0x1b8] ;  /* 0x0001b800010d7983 */ /* 0x020ea20000100800 */
[----:B-1----:R-:W-:-:S03]  /*12250*/  SHF.R.U32.HI R6, RZ, 0x7, R4 ;  /* 0x00000007ff067819 */ /* 0x002fc60000011604 */
[----:B------:R-:W2:Y:S01]  /*12260*/  LDL.64 R4, [R1+0x78] ;  /* 0x0000780001047983 */ /* 0x000ea20000100a00 */
[----:B------:R-:W-:Y:S05]  /*12270*/  WARPSYNC.ALL ;  /* 0x0000000000007948 */ /* 0x000fea0003800000 */
[----:B------:R-:W-:Y:S01]  /*12280*/  IADD3 R14, -R6, 0xb, RZ ;  /* 0x0000000b060e7810 */ /* 0x000fe20007ffe1ff */
        /* <DEDUP_REMOVED lines=8> */
[----:B------:R-:W-:Y:S01]  /*12310*/  VIADD R12, R4, 0x2 ;  /* 0x00000002040c7836 */ /* 0x000fe20000000000 */
[----:B------:R0:W-:Y:S01]  /*12320*/  STL [R1+0x60], RZ ;  /* 0x000060ff01007387 */ /* 0x0001e20000100800 */
[----:B------:R-:W-:Y:S02]  /*12330*/  IMAD.MOV.U32 R13, RZ, RZ, R5 ;  /* 0x000000ffff0d7224 */ /* 0x000fe400078e0005 */
[----:B------:R-:W-:-:S05]  /*12340*/  IMAD.MOV.U32 R2, RZ, RZ, 0x1 ;  /* 0x00000001ff027424 */ /* 0x000fca00078e00ff */
[----:B------:R0:W-:Y:S04]  /*12350*/  STL [R1+0x60], R2 ;  /* 0x0000600201007387 */ /* 0x0001e80000100800 */
[----:B------:R0:W-:Y:S04]  /*12360*/  STL [R1+0x60], R2 ;  /* 0x0000600201007387 */ /* 0x0001e80000100800 */
[----:B------:R0:W-:Y:S04]  /*12370*/  STL [R1+0x60], R2 ;  /* 0x0000600201007387 */ /* 0x0001e80000100800 */
[----:B------:R0:W-:Y:S01]  /*12380*/  STL [R1+0x60], R2 ;  /* 0x0000600201007387 */ /* 0x0001e20000100800 */
[----:B---3--:R-:W-:-:S02]  /*12390*/  R2UR UR4, R20 ;  /* 0x00000000140472ca */ /* 0x008fc400000e0000 */
        /* <DEDUP_REMOVED lines=20> */
[----:B------:R-:W-:Y:S02]  /*124e0*/  WARPGROUP.DEPBAR.LE gsb0, 0x0 ;  /* 0x00008000000079c5 */ /* 0x000fe40000010000 */
[----:B------:R-:W-:-:S09]  /*124f0*/  WARPGROUP.ARRIVE ;  /* 0x00000000000079c5 */ /* 0x000fd20000000000 */
        /* <DEDUP_REMOVED lines=16> */
[----:B0-----:R-:W-:Y:S05]  /*12600*/  @!P0 BRA `(.L_x_12030) ;  /* 0x0000000000048947 */ /* 0x001fea0003800000 */
[----:B------:R-:W-:Y:S01]  /*12610*/  BPT.TRAP 0x1 ;  /* 0x000000040000795c */ /* 0x000fe20000300000 */
.L_x_12030:
[----:B------:R-:W-:Y:S05]  /*12620*/  BSYNC B0 ;  /* 0x0000000000007941 */ /* 0x000fea0003800000 */
.L_x_12029:
        /* <DEDUP_REMOVED lines=10> */
[----:B------:R-:W2:Y:S04]  /*126d0*/  LDL.64 R4, [R1+0x1d0] ;  /* 0x0001d00001047983 */ /* 0x000ea80000100a00 */
[----:B------:R-:W3:Y:S04]  /*126e0*/  LDL R115, [R1+0x1f0] ;  /* 0x0001f00001737983 */ /* 0x000ee80000100800 */
        /* <DEDUP_REMOVED lines=16> */
[----:B--2---:R-:W-:-:S04]  /*127f0*/  FMNMX.FTZ R8, R24, R4, !PT ;  /* 0x0000000418087209 */ /* 0x004fc80007810000 */
[----:B0-----:R-:W-:-:S04]  /*12800*/  FMNMX.FTZ R9, R25, R8, !PT ;  /* 0x0000000819097209 */ /* 0x001fc80007810000 */
        /* <DEDUP_REMOVED lines=49> */
[----:B0-----:R-:W-:-:S03]  /*12b20*/  FMNMX.FTZ R8, R9, R10, !PT ;  /* 0x0000000a09087209 */ /* 0x001fc60007810000 */
[----:B------:R-:W-:Y:S04]  /*12b30*/  STL.64 [R1+0x1d0], R6 ;  /* 0x0001d00601007387 */ /* 0x000fe80000100a00 */
[----:B------:R-:W2:Y:S04]  /*12b40*/  LDL R9, [R1+0x1d4] ;  /* 0x0001d40001097983 */ /* 0x000ea80000100800 */
[----:B------:R-:W-:Y:S04]  /*12b50*/  STL [R1+0x1d0], R8 ;  /* 0x0001d00801007387 */ /* 0x000fe80000100800 */
[----:B------:R-:W3:Y:S04]  /*12b60*/  LDL R10, [R1+0x1d0] ;  /* 0x0001d000010a7983 */ /* 0x000ee80000100800 */
[----:B--2---:R-:W0:Y:S02]  /*12b70*/  SHFL.BFLY PT, R6, R9, 0x2, 0x1f ;  /* 0x0c401f0009067f89 */ /* 0x004e2400000e0000 */
[----:B0-----:R-:W-:Y:S01]  /*12b80*/  FMNMX.FTZ R6, R6, R9, !PT ;  /* 0x0000000906067209 */ /* 0x001fe20007810000 */
[----:B---3--:R-:W-:Y:S01]  /*12b90*/  FADD.FTZ R4, R4, -R10 ;  /* 0x8000000a04047221 */ /* 0x008fe20000010000 */
[----:B------:R-:W2:Y:S04]  /*12ba0*/  LDL.64 R8, [R1+0x370] ;  /* 0x0003700001087983 */ /* 0x000ea80000100a00 */
[----:B------:R-:W0:Y:S01]  /*12bb0*/  SHFL.BFLY PT, R93, R6, 0x1, 0x1f ;  /* 0x0c201f00065d7f89 */ /* 0x000e2200000e0000 */
[----:B------:R-:W-:Y:S01]  /*12bc0*/  FMUL.FTZ R92, R4, R115 ;  /* 0x00000073045c7220 */ /* 0x000fe20000410000 */
[----:B------:R-:W-:-:S02]  /*12bd0*/  FMUL.FTZ R4, R115, R10 ;  /* 0x0000000a73047220 */ /* 0x000fc40000410000 */
[----:B------:R-:W3:Y:S02]  /*12be0*/  LDL.64 R10, [R1+0x360] ;  /* 0x00036000010a7983 */ /* 0x000ee40000100a00 */
        /* <DEDUP_REMOVED lines=25> */
[----:B------:R-:W-:Y:S01]  /*12d80*/  FADD.FTZ R4, R5, -R93 ;  /* 0x8000005d05047221 */ /* 0x000fe20000010000 */
[----:B------:R-:W2:Y:S03]  /*12d90*/  LDL.64 R64, [R1+0x2d0] ;  /* 0x0002d00001407983 */ /* 0x000ea60000100a00 */
[----:B------:R-:W-:Y:S01]  /*12da0*/  FMUL.FTZ R4, R115, R4 ;  /* 0x0000000473047220 */ /* 0x000fe20000410000 */
[----:B------:R-:W2:Y:S03]  /*12db0*/  LDL.64 R44, [R1+0x3f8] ;  /* 0x0003f800012c7983 */ /* 0x000ea60000100a00 */
[----:B------:R0:W-:Y:S01]  /*12dc0*/  MUFU.EX2 R69, R4 ;  /* 0x0000000400457308 */ /* 0x0001e20000000800 */
[----:B------:R-:W2:Y:S04]  /*12dd0*/  LDL.64 R48, [R1+0x280] ;  /* 0x0002800001307983 */ /* 0x000ea80000100a00 */
[----:B------:R-:W2:Y:S04]  /*12de0*/  LDL.64 R52, [R1+0x290] ;  /* 0x0002900001347983 */ /* 0x000ea80000100a00 */
[----:B0-----:R-:W2:Y:S04]  /*12df0*/  LDL.64 R4, [R1+0x380] ;  /* 0x0003800001047983 */ /* 0x001ea80000100a00 */
[----:B------:R-:W2:Y:S04]  /*12e00*/  LDL.64 R56, [R1+0x2a0] ;  /* 0x0002a00001387983 */ /* 0x000ea80000100a00 */
[----:B------:R-:W2:Y:S04]  /*12e10*/  LDL.64 R60, [R1+0x2b0] ;  /* 0x0002b000013c7983 */ /* 0x000ea80000100a00 */
[----:B------:R-:W2:Y:S04]  /*12e20*/  LDL.64 R24, [R1+0x300] ;  /* 0x0003000001187983 */ /* 0x000ea80000100a00 */
[----:B------:R-:W2:Y:S04]  /*12e30*/  LDL.64 R28, [R1+0x310] ;  /* 0x00031000011c7983 */ /* 0x000ea80000100a00 */
[----:B------:R-:W2:Y:S04]  /*12e40*/  LDL.64 R32, [R1+0x320] ;  /* 0x0003200001207983 */ /* 0x000ea80000100a00 */
[----:B------:R-:W2:Y:S04]  /*12e50*/  LDL.64 R36, [R1+0x330] ;  /* 0x0003300001247983 */ /* 0x000ea80000100a00 */
[----:B------:R-:W2:Y:S04]  /*12e60*/  LDL.64 R40, [R1+0x340] ;  /* 0x0003400001287983 */ /* 0x000ea80000100a00 */
[----:B------:R-:W2:Y:S01]  /*12e70*/  LDL.64 R6, [R1+0x350] ;  /* 0x0003500001067983 */ /* 0x000ea20000100a00 */
[----:B------:R-:W-:-:S04]  /*12e80*/  FMUL.FTZ R118, R93, R115 ;  /* 0x000000735d767220 */ /* 0x000fc80000410000 */
[-CC-:B------:R-:W-:Y:S01]  /*12e90*/  FFMA.FTZ R153, R26, R115.reuse, -R118.reuse ;  /* 0x000000731a997223 */ /* 0x180fe20000010876 */
[-CC-:B------:R-:W-:Y:S01]  /*12ea0*/  FFMA.FTZ R104, R27, R115.reuse, -R118.reuse ;  /* 0x000000731b687223 */ /* 0x180fe20000010876 */
[----:B------:R-:W-:Y:S01]  /*12eb0*/  MUFU.EX2 R92, R92 ;  /* 0x0000005c005c7308 */ /* 0x000fe20000000800 */
[-CC-:B------:R-:W-:Y:S01]  /*12ec0*/  FFMA.FTZ R155, R30, R115.reuse, -R118.reuse ;  /* 0x000000731e9b7223 */ /* 0x180fe20000010876 */
        /* <DEDUP_REMOVED lines=24> */
[-CC-:B------:R-:W-:Y:S01]  /*13050*/  FFMA.FTZ R175, R55, R115.reuse, -R118.reuse ;  /* 0x0000007337af7223 */ /* 0x180fe20000010876 */
[-CC-:B------:R-:W-:Y:S01]  /*13060*/  FFMA.FTZ R121, R58, R115.reuse, -R118.reuse ;  /* 0x000000733a797223 */ /* 0x180fe20000010876 */
[----:B------:R-:W-:-:S05]  /*13070*/  FFMA.FTZ R177, R59, R115, -R118 ;  /* 0x000000733bb17223 */ /* 0x000fca0000010876 */
[----:B------:R-:W-:Y:S01]  /*13080*/  MUFU.EX2 R172, R172 ;  /* 0x000000ac00ac7308 */ /* 0x000fe20000000800 */
[-CC-:B------:R-:W-:Y:S01]  /*13090*/  FFMA.FTZ R179, R62, R115.reuse, -R118.reuse ;  /* 0x000000733eb37223 */ /* 0x180fe20000010876 */
[-CC-:B------:R-:W-:Y:S01]  /*130a0*/  FFMA.FTZ R120, R63, R115.reuse, -R118.reuse ;  /* 0x000000733f787223 */ /* 0x180fe20000010876 */
[-CC-:B------:R-:W-:Y:S01]  /*130b0*/  FFMA.FTZ R181, R66, R115.reuse, -R118.reuse ;  /* 0x0000007342b57223 */ /* 0x180fe20000010876 */
[-CC-:B------:R-:W-:Y:S01]  /*130c0*/  FFMA.FTZ R119, R67, R115.reuse, -R118.reuse ;  /* 0x0000007343777223 */ /* 0x180fe20000010876 */
[----:B------:R-:W-:Y:S01]  /*130d0*/  FFMA.FTZ R183, R70, R115, -R118 ;  /* 0x0000007346b77223 */ /* 0x000fe20000010876 */
[----:B------:R-:W2:Y:S02]  /*130e0*/  LDL.64 R26, [R1+0x3d0] ;  /* 0x0003d000011a7983 */ /* 0x000ea40000100a00 */
[----:B------:R-:W4:Y:S08]  /*130f0*/  MUFU.EX2 R153, R153 ;  /* 0x0000009900997308 */ /* 0x000f300000000800 */
[----:B------:R-:W0:Y:S08]  /*13100*/  MUFU.EX2 R104, R104 ;  /* 0x0000006800687308 */ /* 0x000e300000000800 */
[----:B------:R-:W1:Y:S01]  /*13110*/  MUFU.EX2 R155, R155 ;  /* 0x0000009b009b7308 */ /* 0x000e620000000800 */
[----:B----4-:R-:W-:Y:S01]  /*13120*/  FFMA.FTZ R73, R73, R69, R153 ;  /* 0x0000004549497223 */ /* 0x010fe20000010099 */
[----:B------:R-:W-:-:S06]  /*13130*/  FFMA.FTZ R72, R92, R72, R152 ;  /* 0x000000485c487223 */ /* 0x000fcc0000010098 */
[----:B------:R-:W-:Y:S08]  /*13140*/  MUFU.EX2 R86, R86 ;  /* 0x0000005600567308 */ /* 0x000ff00000000800 */
        /* <DEDUP_REMOVED lines=21> */
[C---:B---3--:R-:W-:Y:S01]  /*132a0*/  FMUL.FTZ R11, R92.reuse, R11 ;  /* 0x0000000b5c0b7220 */ /* 0x048fe20000410000 */
[C---:B------:R-:W-:Y:S01]  /*132b0*/  FMUL.FTZ R10, R92.reuse, R10 ;  /* 0x0000000a5c0a7220 */ /* 0x040fe20000410000 */
[C---:B--2---:R-:W-:Y:S01]  /*132c0*/  FMUL.FTZ R9, R92.reuse, R9 ;  /* 0x000000095c097220 */ /* 0x044fe20000410000 */
[----:B------:R-:W-:Y:S01]  /*132d0*/  FMUL.FTZ R8, R92, R8 ;  /* 0x000000085c087220 */ /* 0x000fe20000410000 */
[----:B------:R-:W0:Y:S01]  /*132e0*/  MUFU.EX2 R165, R165 ;  /* 0x000000a500a57308 */ /* 0x000e220000000800 */
[----:B-1----:R-:W-:Y:S01]  /*132f0*/  FADD.FTZ R38, R155, R34 ;  /* 0x000000229b267221 */ /* 0x002fe20000010000 */
[----:B------:R-:W-:Y:S01]  /*13300*/  FADD.FTZ R34, R154, R35 ;  /* 0x000000239a227221 */ /* 0x000fe20000010000 */
[C---:B------:R-:W-:Y:S01]  /*13310*/  FMUL.FTZ R21, R92.reuse, R21 ;  /* 0x000000155c157220 */ /* 0x040fe20000410000 */
[C---:B------:R-:W-:Y:S01]  /*13320*/  FMUL.FTZ R20, R92.reuse, R20 ;  /* 0x000000145c147220 */ /* 0x040fe20000410000 */
[----:B------:R-:W2:Y:S03]  /*13330*/  LDL.64 R30, [R1+0x3e0] ;  /* 0x0003e000011e7983 */ /* 0x000ea60000100a00 */
[----:B------:R-:W1:Y:S01]  /*13340*/  MUFU.EX2 R106, R106 ;  /* 0x0000006a006a7308 */ /* 0x000e620000000800 */
[----:B----4-:R-:W-:Y:S01]  /*13350*/  FADD.FTZ R38, R105, R38 ;  /* 0x0000002669267221 */ /* 0x010fe20000010000 */
[----:B------:R-:W-:Y:S01]  /*13360*/  FADD.FTZ R35, R111, R34 ;  /* 0x000000226f237221 */ /* 0x000fe20000010000 */
[----:B------:R-:W-:Y:S01]  /*13370*/  FMUL.FTZ R83, R92, R83 ;  /* 0x000000535c537220 */ /* 0x000fe20000410000 */
[----:B------:R-:W-:-:S04]  /*13380*/  FMUL.FTZ R45, R69, R45 ;  /* 0x0000002d452d7220 */ /* 0x000fc80000410000 */
[----:B------:R-:W3:Y:S01]  /*13390*/  MUFU.EX2 R167, R167 ;  /* 0x000000a700a77308 */ /* 0x000ee20000000800 */
[----:B0-----:R-:W-:Y:S01]  /*133a0*/  FADD.FTZ R39, R165, R38 ;  /* 0x00000026a5277221 */ /* 0x001fe20000010000 */
[----:B------:R-:W-:Y:S01]  /*133b0*/  FADD.FTZ R35, R164, R35 ;  /* 0x00000023a4237221 */ /* 0x000fe20000010000 */
[C---:B------:R-:W-:Y:S01]  /*133c0*/  FMUL.FTZ R65, R92.reuse, R65 ;  /* 0x000000415c417220 */ /* 0x040fe20000410000 */
[----:B------:R-:W-:Y:S01]  /*133d0*/  FMUL.FTZ R64, R92, R64 ;  /* 0x000000405c407220 */ /* 0x000fe20000410000 */
[----:B------:R-:W-:-:S03]  /*133e0*/  FMUL.FTZ R44, R69, R44 ;  /* 0x0000002c452c7220 */ /* 0x000fc60000410000 */
[----:B------:R-:W0:Y:S01]  /*133f0*/  MUFU.EX2 R107, R107 ;  /* 0x0000006b006b7308 */ /* 0x000e220000000800 */
[----:B-1----:R-:W-:Y:S01]  /*13400*/  FADD.FTZ R34, R106, R39 ;  /* 0x000000276a227221 */ /* 0x002fe20000010000 */
[----:B------:R-:W-:Y:S01]  /*13410*/  FADD.FTZ R35, R112, R35 ;  /* 0x0000002370237221 */ /* 0x000fe20000010000 */
[C---:B------:R-:W-:Y:S01]  /*13420*/  FMUL.FTZ R5, R92.reuse, R5 ;  /* 0x000000055c057220 */ /* 0x040fe20000410000 */
[C---:B------:R-:W-:Y:S01]  /*13430*/  FMUL.FTZ R4, R92.reuse, R4 ;  /* 0x000000045c047220 */ /* 0x040fe20000410000 */
[C---:B------:R-:W-:Y:S01]  /*13440*/  FMUL.FTZ R49, R92.reuse, R49 ;  /* 0x000000315c317220 */ /* 0x040fe20000410000 */
[C---:B------:R-:W-:Y:S01]  /*13450*/  FMUL.FTZ R48, R92.reuse, R48 ;  /* 0x000000305c307220 */ /* 0x040fe20000410000 */
[----:B------:R-:W-:Y:S01]  /*13460*/  FMUL.FTZ R53, R92, R53 ;  /* 0x000000355c357220 */ /* 0x000fe20000410000 */
[----:B------:R-:W1:Y:S01]  /*13470*/  MUFU.EX2 R169, R169 ;  /* 0x000000a900a97308 */ /* 0x000e620000000800 */
[----:B---3--:R-:W-:Y:S01]  /*13480*/  FADD.FTZ R38, R167, R34 ;  /* 0x00000022a7267221 */ /* 0x008fe20000010000 */
[----:B------:R-:W-:Y:S01]  /*13490*/  FADD.FTZ R34, R166, R35 ;  /* 0x00000023a6227221 */ /* 0x000fe20000010000 */
[C---:B------:R-:W-:Y:S01]  /*134a0*/  FMUL.FTZ R52, R92.reuse, R52 ;  /* 0x000000345c347220 */ /* 0x040fe20000410000 */
[C---:B------:R-:W-:Y:S01]  /*134b0*/  FMUL.FTZ R57, R92.reuse, R57 ;  /* 0x000000395c397220 */ /* 0x040fe20000410000 */
[----:B------:R-:W-:-:S03]  /*134c0*/  FMUL.FTZ R56, R92, R56 ;  /* 0x000000385c387220 */ /* 0x000fc60000410000 */
[----:B------:R-:W3:Y:S01]  /*134d0*/  MUFU.EX2 R116, R116 ;  /* 0x0000007400747308 */ /* 0x000ee20000000800 */
[----:B0-----:R-:W-:Y:S01]  /*134e0*/  FADD.FTZ R38, R107, R38 ;  /* 0x000000266b267221 */ /* 0x001fe20000010000 */
[----:B------:R-:W-:Y:S01]  /*134f0*/  FADD.FTZ R35, R113, R34 ;  /* 0x0000002271237221 */ /* 0x000fe20000010000 */
[C---:B------:R-:W-:Y:S01]  /*13500*/  FMUL.FTZ R61, R92.reuse, R61 ;  /* 0x0000003d5c3d7220 */ /* 0x040fe20000410000 */
[C---:B------:R-:W-:Y:S01]  /*13510*/  FMUL.FTZ R60, R92.reuse, R60 ;  /* 0x0000003c5c3c7220 */ /* 0x040fe20000410000 */
[C---:B------:R-:W-:Y:S01]  /*13520*/  FMUL.FTZ R25, R92.reuse, R25 ;  /* 0x000000195c197220 */ /* 0x040fe20000410000 */
[C---:B------:R-:W-:Y:S01]  /*13530*/  FMUL.FTZ R24, R92.reuse, R24 ;  /* 0x000000185c187220 */ /* 0x040fe20000410000 */
[----:B------:R-:W-:Y:S01]  /*13540*/  FMUL.FTZ R29, R92, R29 ;  /* 0x0000001d5c1d7220 */ /* 0x000fe20000410000 */
        /* <DEDUP_REMOVED lines=13> */
[C---:B------:R-:W-:Y:S01]  /*13620*/  FMUL.FTZ R7, R92.reuse, R7 ;  /* 0x000000075c077220 */ /* 0x040fe20000410000 */
[C---:B------:R-:W-:Y:S01]  /*13630*/  FMUL.FTZ R6, R92.reuse, R6 ;  /* 0x000000065c067220 */ /* 0x040fe20000410000 */
[----:B------:R-:W-:Y:S01]  /*13640*/  FMUL.FTZ R82, R92, R82 ;  /* 0x000000525c527220 */ /* 0x000fe20000410000 */
[----:B------:R-:W3:Y:S01]  /*13650*/  MUFU.EX2 R173, R173 ;  /* 0x000000ad00ad7308 */ /* 0x000ee20000000800 */
[----:B------:R-:W-:Y:S01]  /*13660*/  FFMA.FTZ R118, R71, R115, -R118 ;  /* 0x0000007347767223 */ /* 0x000fe20000010876 */
[----:B0-----:R-:W-:Y:S01]  /*13670*/  FADD.FTZ R34, R171, R34 ;  /* 0x00000022ab227221 */ /* 0x001fe20000010000 */
[----:B------:R-:W4:Y:S04]  /*13680*/  LDL.64 R46, [R1+0x248] ;  /* 0x00024800012e7983 */ /* 0x000f280000100a00 */
[----:B------:R-:W4:Y:S01]  /*13690*/  LDL.64 R50, [R1+0x268] ;  /* 0x0002680001327983 */ /* 0x000f220000100a00 */
[----:B------:R-:W0:Y:S01]  /*136a0*/  MUFU.EX2 R122, R122 ;  /* 0x0000007a007a7308 */ /* 0x000e220000000800 */
[----:B------:R-:W-:Y:S01]  /*136b0*/  FADD.FTZ R35, R110, R35 ;  /* 0x000000236e237221 */ /* 0x000fe20000010000 */
[----:B-1----:R-:W-:Y:S01]  /*136c0*/  FADD.FTZ R34, R117, R34 ;  /* 0x0000002275227221 */ /* 0x002fe20000010000 */
[----:B------:R-:W2:Y:S04]  /*136d0*/  LDL.64 R66, [R1+0x3c0] ;  /* 0x0003c00001427983 */ /* 0x000ea80000100a00 */
[----:B------:R-:W4:Y:S01]  /*136e0*/  LDL.64 R58, [R1+0x2a8] ;  /* 0x0002a800013a7983 */ /* 0x000f220000100a00 */
[----:B------:R-:W1:Y:S01]  /*136f0*/  MUFU.EX2 R115, R54 ;  /* 0x0000003600737308 */ /* 0x000e620000000800 */
[----:B------:R-:W-:Y:S01]  /*13700*/  FADD.FTZ R35, R170, R35 ;  /* 0x00000023aa237221 */ /* 0x000fe20000010000 */
[----:B---3--:R-:W-:Y:S01]  /*13710*/  FADD.FTZ R39, R173, R34 ;  /* 0x00000022ad277221 */ /* 0x008fe20000010000 */
[----:B------:R-:W3:Y:S05]  /*13720*/  LDL.64 R62, [R1+0x348] ;  /* 0x00034800013e7983 */ /* 0x000eea0000100a00 */
[----:B------:R-:W1:Y:S01]  /*13730*/  MUFU.EX2 R175, R175 ;  /* 0x000000af00af7308 */ /* 0x000e620000000800 */
[----:B------:R-:W-:Y:S01]  /*13740*/  FADD.FTZ R35, R172, R35 ;  /* 0x00000023ac237221 */ /* 0x000fe20000010000 */
[----:B0-----:R-:W-:-:S06]  /*13750*/  FADD.FTZ R34, R122, R39 ;  /* 0x000000277a227221 */ /* 0x001fcc0000010000 */
[----:B------:R-:W0:Y:S01]  /*13760*/  MUFU.EX2 R121, R121 ;  /* 0x0000007900797308 */ /* 0x000e220000000800 */
[----:B------:R-:W-:Y:S01]  /*13770*/  FADD.FTZ R35, R86, R35 ;  /* 0x0000002356237221 */ /* 0x000fe20000010000 */
[----:B-1----:R-:W-:-:S06]  /*13780*/  FADD.FTZ R38, R115, R34 ;  /* 0x0000002273267221 */ /* 0x002fcc0000010000 */
[----:B------:R-:W1:Y:S01]  /*13790*/  MUFU.EX2 R177, R177 ;  /* 0x000000b100b17308 */ /* 0x000e620000000800 */
[----:B------:R-:W-:Y:S01]  /*137a0*/  FADD.FTZ R34, R174, R35 ;  /* 0x00000023ae227221 */ /* 0x000fe20000010000 */
[----:B------:R-:W-:-:S06]  /*137b0*/  FADD.FTZ R38, R175, R38 ;  /* 0x00000026af267221 */ /* 0x000fcc0000010000 */
        /* <DEDUP_REMOVED lines=14> */
[----:B-1----:R-:W-:Y:S01]  /*138a0*/  FADD.FTZ R38, R181, R38 ;  /* 0x00000026b5267221 */ /* 0x002fe20000010000 */
[----:B------:R1:W-:Y:S04]  /*138b0*/  STL.64 [R1+0x2d0], R64 ;  /* 0x0002d04001007387 */ /* 0x0003e80000100a00 */
[----:B------:R1:W-:Y:S01]  /*138c0*/  STL.64 [R1+0x380], R4 ;  /* 0x0003800401007387 */ /* 0x0003e20000100a00 */
[----:B------:R-:W1:Y:S01]  /*138d0*/  MUFU.EX2 R118, R118 ;  /* 0x0000007600767308 */ /* 0x000e620000000800 */
[----:B------:R-:W-:Y:S01]  /*138e0*/  FADD.FTZ R35, R180, R35 ;  /* 0x00000023b4237221 */ /* 0x000fe20000010000 */
[----:B------:R-:W-:Y:S01]  /*138f0*/  FADD.FTZ R38, R119, R38 ;  /* 0x0000002677267221 */ /* 0x000fe20000010000 */
[----:B------:R-:W-:Y:S02]  /*13900*/  STL.64 [R1+0x3f8], R44 ;  /* 0x0003f82c01007387 */ /* 0x000fe40000100a00 */
[----:B------:R-:W-:-:S02]  /*13910*/  FADD.FTZ R35, R90, R35 ;  /* 0x000000235a237221 */ /* 0x000fc40000010000 */
[----:B------:R-:W-:Y:S01]  /*13920*/  STL.64 [R1+0x200], R74 ;  /* 0x0002004a01007387 */ /* 0x000fe20000100a00 */
[----:B0-----:R-:W-:Y:S01]  /*13930*/  FADD.FTZ R43, R183, R38 ;  /* 0x00000026b72b7221 */ /* 0x001fe20000010000 */
[----:B------:R-:W-:Y:S01]  /*13940*/  FADD.FTZ R39, R182, R35 ;  /* 0x00000023b6277221 */ /* 0x000fe20000010000 */
[C---:B-1----:R-:W-:Y:S01]  /*13950*/  FMUL.FTZ R65, R92.reuse, R13 ;  /* 0x0000000d5c417220 */ /* 0x042fe20000410000 */
[----:B------:R-:W-:Y:S01]  /*13960*/  FMUL.FTZ R64, R92, R12 ;  /* 0x0000000c5c407220 */ /* 0x000fe20000410000 */
[----:B------:R-:W-:Y:S01]  /*13970*/  STL.64 [R1+0x210], R76 ;  /* 0x0002104c01007387 */ /* 0x000fe20000100a00 */
[----:B------:R-:W-:Y:S01]  /*13980*/  FADD.FTZ R34, R68, R39 ;  /* 0x0000002744227221 */ /* 0x000fe20000010000 */
[----:B------:R-:W-:Y:S02]  /*13990*/  FADD.FTZ R35, R118, R43 ;  /* 0x0000002b76237221 */ /* 0x000fe40000010000 */
[----:B------:R-:W-:Y:S01]  /*139a0*/  STL.64 [R1+0x220], R78 ;  /* 0x0002204e01007387 */ /* 0x000fe20000100a00 */
[C---:B------:R-:W-:Y:S01]  /*139b0*/  FMUL.FTZ R5, R92.reuse, R15 ;  /* 0x0000000f5c057220 */ /* 0x040fe20000410000 */
[----:B------:R-:W-:-:S02]  /*139c0*/  FMUL.FTZ R4, R92, R14 ;  /* 0x0000000e5c047220 */ /* 0x000fc40000410000 */
[----:B------:R0:W-:Y:S04]  /*139d0*/  STL.64 [R1+0x1e0], R34 ;  /* 0x0001e02201007387 */ /* 0x0001e80000100a00 */
[----:B------:R1:W-:Y:S04]  /*139e0*/  STL.64 [R1+0x280], R48 ;  /* 0x0002803001007387 */ /* 0x0003e80000100a00 */
        /* <DEDUP_REMOVED lines=14> */
[----:B0-----:R-:W3:Y:S04]  /*13ad0*/  LDL.64 R34, [R1+0x208] ;  /* 0x0002080001227983 */ /* 0x001ee80000100a00 */
[----:B------:R-:W3:Y:S04]  /*13ae0*/  LDL.64 R38, [R1+0x218] ;  /* 0x0002180001267983 */ /* 0x000ee80000100a00 */
[----:B------:R-:W3:Y:S04]  /*13af0*/  LDL.64 R42, [R1+0x228] ;  /* 0x00022800012a7983 */ /* 0x000ee80000100a00 */
[----:B------:R-:W3:Y:S04]  /*13b00*/  LDL.64 R44, [R1+0x238] ;  /* 0x00023800012c7983 */ /* 0x000ee80000100a00 */
[----:B-1----:R-:W3:Y:S04]  /*13b10*/  LDL.64 R48, [R1+0x258] ;  /* 0x0002580001307983 */ /* 0x002ee80000100a00 */
        /* <DEDUP_REMOVED lines=22> */
[----:B------:R0:W-:Y:S04]  /*13c80*/  STL.64 [R1+0x2e0], R82 ;  /* 0x0002e05201007387 */ /* 0x0001e80000100a00 */
[----:B0-----:R-:W3:Y:S04]  /*13c90*/  LDL R82, [R1+0x28] ;  /* 0x0000280001527983 */ /* 0x001ee80000100800 */
[----:B------:R0:W-:Y:S04]  /*13ca0*/  STL.64 [R1+0x390], R4 ;  /* 0x0003900401007387 */ /* 0x0001e80000100a00 */
[----:B0-----:R0:W5:Y:S01]  /*13cb0*/  LDL.64 R4, [R1+0x1b8] ;  /* 0x0001b80001047983 */ /* 0x0011620000100a00 */
        /* <DEDUP_REMOVED lines=20> */
[C---:B----4-:R-:W-:Y:S01]  /*13e00*/  FMUL.FTZ R47, R69.reuse, R47 ;  /* 0x0000002f452f7220 */ /* 0x050fe20000410000 */
[C---:B------:R-:W-:Y:S01]  /*13e10*/  FMUL.FTZ R46, R69.reuse, R46 ;  /* 0x0000002e452e7220 */ /* 0x040fe20000410000 */
[C---:B------:R-:W-:Y:S01]  /*13e20*/  FMUL.FTZ R51, R69.reuse, R51 ;  /* 0x0000003345337220 */ /* 0x040fe20000410000 */
[C---:B------:R-:W-:Y:S01]  /*13e30*/  FMUL.FTZ R50, R69.reuse, R50 ;  /* 0x0000003245327220 */ /* 0x040fe20000410000 */
[C---:B------:R-:W-:Y:S01]  /*13e40*/  FMUL.FTZ R59, R69.reuse, R59 ;  /* 0x0000003b453b7220 */ /* 0x040fe20000410000 */
        /* <DEDUP_REMOVED lines=14> */
[----:B------:R0:W-:Y:S04]  /*13f30*/  STL.64 [R1+0x248], R46 ;  /* 0x0002482e01007387 */ /* 0x0001e80000100a00 */
[----:B------:R0:W-:Y:S04]  /*13f40*/  STL.64 [R1+0x268], R50 ;  /* 0x0002683201007387 */ /* 0x0001e80000100a00 */
[----:B------:R0:W-:Y:S04]  /*13f50*/  STL.64 [R1+0x2a8], R58 ;  /* 0x0002a83a01007387 */ /* 0x0001e80000100a00 */
        /* <DEDUP_REMOVED lines=111> */
.L_x_12032:
[----:B------:R-:W-:Y:S05]  /*14650*/  BSYNC B0 ;  /* 0x0000000000007941 */ /* 0x000fea0003800000 */
.L_x_12031:
        /* <DEDUP_REMOVED lines=8> */
.L_x_12034:
[----:B------:R-:W-:Y:S05]  /*146e0*/  BSYNC B0 ;  /* 0x0000000000007941 */ /* 0x000fea0003800000 */
.L_x_12033:
[----:B------:R-:W-:Y:S04]  /*146f0*/  BSSY B0, `(.L_x_12035) ;  /* 0x0000004000007945 */ /* 0x000fe80003800000 */
[----:B-1----:R-:W-:Y:S05]  /*14700*/  @P0 BRA `(.L_x_12036) ;  /* 0x0000000000080947 */ /* 0x002fea0003800000 */
[----:B------:R-:W1:Y:S02]  /*14710*/  SYNCS.PHASECHK.TRANS64.TRYWAIT P0, [R4+URZ], R5 ;  /* 0x00000005040075a7 */ /* 0x000e64000800017f */
[----:B-1----:R-:W-:Y:S05]  /*14720*/  @!P0 BRA `(.L_x_12037) ;  /* 0x0000019800388947 */ /* 0x002fea0003800000 */
.L_x_12036:
[----:B------:R-:W-:Y:S05]  /*14730*/  BSYNC B0 ;  /* 0x0000000000007941 */ /* 0x000fea0003800000 */
.L_x_12035:
[----:B------:R-:W2:Y:S01]  /*14740*/  S2R R137, SR_TID.X ;  /* 0x0000000000897919 */ /* 0x000ea20000002100 */
[----:B------:R-:W3:Y:S04]  /*14750*/  LDL R6, [R1+0x200] ;  /* 0x0002000001067983 */ /* 0x000ee80000100800 */
[----:B------:R-:W4:Y:S04]  /*14760*/  LDL R7, [R1+0x204] ;  /* 0x0002040001077983 */ /* 0x000f280000100800 */
[----:B------:R-:W4:Y:S04]  /*14770*/  LDL R8, [R1+0x208] ;  /* 0x0002080001087983 */ /* 0x000f280000100800 */
[----:B------:R-:W4:Y:S04]  /*14780*/  LDL R9, [R1+0x20c] ;  /* 0x00020c0001097983 */ /* 0x000f280000100800 */
[----:B------:R-:W4:Y:S04]  /*14790*/  LDL R10, [R1+0x210] ;  /* 0x00021000010a7983 */ /* 0x000f280000100800 */
[----:B------:R-:W4:Y:S04]  /*147a0*/  LDL R11, [R1+0x214] ;  /* 0x00021400010b7983 */ /* 0x000f280000100800 */
[----:B------:R-:W4:Y:S01]  /*147b0*/  LDL R12, [R1+0x218] ;  /* 0x00021800010c7983 */ /* 0x000f220000100800 */
[----:B--2---:R-:W-:-:S03]  /*147c0*/  SHF.R.U32.HI R140, RZ, 0x7, R137 ;  /* 0x00000007ff8c7819 */ /* 0x004fc60000011689 */
        /* <DEDUP_REMOVED lines=121> */
[----:B01----:R-:W-:Y:S01]  /*14f60*/  VIADD R4, R140, 0x8 ;  /* 0x000000088c047836 */ /* 0x003fe20000000000 */
[----:B------:R-:W-:Y:S05]  /*14f70*/  WARPSYNC.ALL ;  /* 0x0000000000007948 */ /* 0x000fea0003800000 */
[----:B------:R0:W-:Y:S01]  /*14f80*/  BAR.SYNC.DEFER_BLOCKING R4, 0x100 ;  /* 0x000400040000751d */ /* 0x0001e20000010000 */
[----:B------:R-:W-:-:S02]  /*14f90*/  IMAD.U32 R5, RZ, RZ, UR45 ;  /* 0x0000002dff057e24 */ /* 0x000fc4000f8e00ff */
[----:B0-----:R-:W-:-:S06]  /*14fa0*/  IMAD.U32 R4, RZ, RZ, UR44 ;  /* 0x0000002cff047e24 */ /* 0x001fcc000f8e00ff */
[----:B------:R-:W2:Y:S04]  /*14fb0*/  LD.E.64 R4, desc[UR42][R4.64+0x80] ;  /* 0x0000802a04047980 */ /* 0x000ea8000c101b00 */
[----:B---3--:R0:W-:Y:S04]  /*14fc0*/  STL [R1+0x200], R6 ;  /* 0x0002000601007387 */ /* 0x0081e80000100800 */
[----:B----4-:R1:W-:Y:S04]  /*14fd0*/  STL [R1+0x204], R7 ;  /* 0x0002040701007387 */ /* 0x0103e80000100800 */
[----:B------:R-:W-:Y:S04]  /*14fe0*/  STL [R1+0x208], R8 ;  /* 0x0002080801007387 */ /* 0x000fe80000100800 */
[----:B0-----:R-:W3:Y:S04]  /*14ff0*/  LDL R6, [R1+0x68] ;  /* 0x0000680001067983 */ /* 0x001ee80000100800 */
[----:B-1----:R-:W4:Y:S04]  /*15000*/  LDL R7, [R1+0x1b8] ;  /* 0x0001b80001077983 */ /* 0x002f280000100800 */
        /* <DEDUP_REMOVED lines=158> */
[----:B------:R-:W-:-:S02]  /*159f0*/  ISETP.NE.U32.AND P0, PT, R6, RZ, PT ;  /* 0x000000ff0600720c */ /* 0x000fc40003f05070 */
[----:B------:R-:W-:Y:S02]  /*15a00*/  R2UR UR7, R5 ;  /* 0x00000000050772ca */ /* 0x000fe400000e0000 */
[----:B------:R-:W-:-:S09]  /*15a10*/  R2UR UR6, R4 ;  /* 0x00000000040672ca */ /* 0x000fd200000e0000 */
[----:B------:R-:W-:Y:S01]  /*15a20*/  VOTEU.ANY UP0, P0 ;  /* 0x00000000003f7886 */ /* 0x000fe20000000100 */
[----:B------:R-:W-:Y:S02]  /*15a30*/  VIADD R6, R4, 0x80 ;  /* 0x0000008004067836 */ /* 0x000fe40000000000 */
        /* <DEDUP_REMOVED lines=497> */
.L_x_12039:
[----:B------:R-:W-:Y:S05]  /*17950*/  BSYNC B0 ;  /* 0x0000000000007941 */ /* 0x000fea0003800000 */
.L_x_12038:
        /* <DEDUP_REMOVED lines=9> */
.L_x_12021:
[----:B------:R-:W-:-:S13]  /*179f0*/  ISETP.GE.AND P0, PT, R0, R195, PT ;  /* 0x000000c30000720c */ /* 0x000fda0003f06270 */
[----:B------:R-:W-:Y:S05]  /*17a00*/  @!P0 BRA `(.L_x_12041) ;  /* 0x0000006c00808947 */ /* 0x000fea0003800000 */
.L_x_12070:
[----:B------:R-:W2:Y:S04]  /*17a10*/  LDL R4, [R1+0x1b8] ;  /* 0x0001b80001047983 */ /* 0x000ea80000100800 */
[----:B01----:R-:W3:Y:S01]  /*17a20*/  LDL R2, [R1+0x1c0] ;  /* 0x0001c00001027983 */ /* 0x003ee20000100800 */
        /* <DEDUP_REMOVED lines=20> */
.L_x_12043:
[----:B------:R-:W-:Y:S05]  /*17b70*/  BSYNC B0 ;  /* 0x0000000000007941 */ /* 0x000fea0003800000 */
.L_x_12042:
[----:B------:R-:W-:Y:S02]  /*17b80*/  IMAD.U32 R8, RZ, RZ, UR44 ;  /* 0x0000002cff087e24 */ /* 0x000fe4000f8e00ff */
[----:B------:R-:W-:-:S05]  /*17b90*/  IMAD.U32 R9, RZ, RZ, UR45 ;  /* 0x0000002dff097e24 */ /* 0x000fca000f8e00ff */
        /* <DEDUP_REMOVED lines=14> */
.L_x_12045:
[----:B------:R-:W-:Y:S05]  /*17c80*/  BSYNC B0 ;  /* 0x0000000000007941 */ /* 0x000fea0003800000 */
.L_x_12044:
        /* <DEDUP_REMOVED lines=10> */
.L_x_12047:
[----:B------:R-:W-:Y:S05]  /*17d30*/  BSYNC B0 ;  /* 0x0000000000007941 */ /* 0x000fea0003800000 */
.L_x_12046:
[----:B-----5:R-:W2:Y:S04]  /*17d40*/  LDL R11, [R1+0x1b8] ;  /* 0x0001b800010b7983 */ /* 0x020ea80000100800 */
[----:B------:R-:W2:Y:S01]  /*17d50*/  LDL.64 R2, [R1+0x78] ;  /* 0x0000780001027983 */ /* 0x000ea20000100a00 */
[----:B------:R-:W-:Y:S05]  /*17d60*/  WARPSYNC.ALL ;  /* 0x0000000000007948 */ /* 0x000fea0003800000 */
[----:B------:R-:W3:Y:S04]  /*17d70*/  LDL.64 R12, [R1+0x70] ;  /* 0x00007000010c7983 */ /* 0x000ee80000100a00 */
[----:B0-----:R-:W4:Y:S04]  /*17d80*/  LDL.64 R4, [R1+0x70] ;  /* 0x0000700001047983 */ /* 0x001f280000100a00 */
[----:B------:R-:W4:Y:S01]  /*17d90*/  LDL.64 R6, [R1+0x70] ;  /* 0x0000700001067983 */ /* 0x000f220000100a00 */
[----:B--2---:R-:W-:-:S03]  /*17da0*/  IMAD R2, R11, 0x300, R2 ;  /* 0x000003000b027824 */ /* 0x004fc600078e0202 */
[----:B------:R-:W2:Y:S01]  /*17db0*/  LDL.64 R8, [R1+0x70] ;  /* 0x0000700001087983 */ /* 0x000ea20000100a00 */
[----:B------:R-:W-:Y:S01]  /*17dc0*/  R2UR UR7, R3 ;  /* 0x00000000030772ca */ /* 0x000fe200000e0000 */
[----:B------:R-:W-:Y:S01]  /*17dd0*/  WARPGROUP.ARRIVE ;  /* 0x00000000000079c5 */ /* 0x000fe20000000000 */
[C---:B------:R-:W-:Y:S01]  /*17de0*/  R2UR UR6, R2.reuse ;  /* 0x00000000020672ca */ /* 0x040fe200000e0000 */
[----:B------:R-:W-:-:S04]  /*17df0*/  VIADD R10, R2, 0x2 ;  /* 0x00000002020a7836 */ /* 0x000fc80000000000 */
[----:B------:R-:W0:Y:S01]  /*17e00*/  S2R R14, SR_TID.X ;  /* 0x00000000000e7919 */ /* 0x000e220000002100 */
[----:B------:R-:W-:Y:S01]  /*17e10*/  IMAD.MOV.U32 R11, RZ, RZ, R3 ;  /* 0x000000ffff0b7224 */ /* 0x000fe200078e0003 */
[----:B------:R1:W-:Y:S01]  /*17e20*/  STL [R1+0x60], RZ ;  /* 0x000060ff01007387 */ /* 0x0003e20000100800 */
[----:B0-----:R-:W-:Y:S02]  /*17e30*/  SHF.R.U32.HI R14, RZ, 0x7, R14 ;  /* 0x00000007ff0e7819 */ /* 0x001fe4000001160e */
[----:B---3--:R-:W-:Y:S02]  /*17e40*/  R2UR UR4, R12 ;  /* 0x000000000c0472ca */ /* 0x008fe400000e0000 */
[----:B------:R-:W-:Y:S01]  /*17e50*/  R2UR UR5, R13 ;  /* 0x000000000d0572ca */ /* 0x000fe200000e0000 */
[----:B----4-:R-:W-:Y:S02]  /*17e60*/  VIADD R4, R4, 0x2 ;  /* 0x0000000204047836 */ /* 0x010fe40000000000 */
[----:B------:R-:W-:-:S02]  /*17e70*/  VIADD R6, R6, 0x4 ;  /* 0x0000000406067836 */ /* 0x000fc40000000000 */
        /* <DEDUP_REMOVED lines=12> */
[----:B------:R-:W-:Y:S01]  /*17f40*/  R2UR UR6, R4 ;  /* 0x00000000040672ca */ /* 0x000fe200000e0000 */
[----:B------:R-:W-:Y:S01]  /*17f50*/  IMAD.U32 R4, RZ, RZ, UR44 ;  /* 0x0000002cff047e24 */ /* 0x000fe2000f8e00ff */
[----:B------:R-:W-:Y:S01]  /*17f60*/  R2UR UR7, R5 ;  /* 0x00000000050772ca */ /* 0x000fe200000e0000 */
[----:B------:R-:W-:Y:S01]  /*17f70*/  IMAD.U32 R5, RZ, RZ, UR45 ;  /* 0x0000002dff057e24 */ /* 0x000fe2000f8e00ff */
[----:B------:R-:W-:Y:S02]  /*17f80*/  R2UR UR4, R6 ;  /* 0x00000000060472ca */ /* 0x000fe400000e0000 */
[----:B------:R-:W-:Y:S02]  /*17f90*/  R2UR UR5, R7 ;  /* 0x00000000070572ca */ /* 0x000fe400000e0000 */
[----:B------:R-:W-:Y:S01]  /*17fa0*/  IADD3 R7, -R14, 0xb, RZ ;  /* 0x0000000b0e077810 */ /* 0x000fe20007ffe1ff */
[----:B------:R-:W-:-:S02]  /*17fb0*/  WARPGROUP.DEPBAR.LE gsb0, 0x0 ;  /* 0x00008000000079c5 */ /* 0x000fc40000010000 */
[----:B------:R-:W-:-:S08]  /*17fc0*/  WARPGROUP.ARRIVE ;  /* 0x00000000000079c5 */ /* 0x000fd00000000000 */
[----:B------:R-:W-:Y:S01]  /*17fd0*/  HGMMA.64x96x16.F32 R24, gdesc[UR4], R24, gsb0 ;  /* 0x01600000041879f0 */ /* 0x000fe20008000818 */
[----:B------:R-:W-:Y:S01]  /*17fe0*/  R2UR UR6, R2 ;  /* 0x00000000020672ca */ /* 0x000fe200000e0000 */
[----:B------:R-:W-:Y:S01]  /*17ff0*/  IMAD.MOV.U32 R2, RZ, RZ, 0x1 ;  /* 0x00000001ff027424 */ /* 0x000fe200078e00ff */
[----:B------:R-:W-:Y:S02]  /*18000*/  R2UR UR7, R3 ;  /* 0x00000000030772ca */ /* 0x000fe400000e0000 */
[----:B------:R-:W-:Y:S01]  /*18010*/  R2UR UR4, R8 ;  /* 0x00000000080472ca */ /* 0x000fe200000e0000 */
[----:B------:R1:W5:Y:S01]  /*18020*/  LDL R3, [R1+0x1b8] ;  /* 0x0001b80001037983 */ /* 0x0003620000100800 */
[----:B------:R-:W-:-:S03]  /*18030*/  R2UR UR5, R9 ;  /* 0x00000000090572ca */ /* 0x000fc600000e0000 */
[----:B------:R1:W-:Y:S04]  /*18040*/  STL [R1+0x60], R2 ;  /* 0x0000600201007387 */ /* 0x0003e80000100800 */
[----:B------:R1:W-:Y:S04]  /*18050*/  STL [R1+0x60], R2 ;  /* 0x0000600201007387 */ /* 0x0003e80000100800 */
[----:B------:R1:W-:Y:S04]  /*18060*/  STL [R1+0x60], R2 ;  /* 0x0000600201007387 */ /* 0x0003e80000100800 */
[----:B------:R1:W-:Y:S01]  /*18070*/  STL [R1+0x60], R2 ;  /* 0x0000600201007387 */ /* 0x0003e20000100800 */
[----:B------:R-:W-:-:S02]  /*18080*/  WARPGROUP.DEPBAR.LE gsb0, 0x0 ;  /* 0x00008000000079c5 */ /* 0x000fc40000010000 */
[----:B------:R-:W-:-:S06]  /*18090*/  WARPGROUP.ARRIVE ;  /* 0x00000000000079c5 */ /* 0x000fcc0000000000 */
        /* <DEDUP_REMOVED lines=9> */
.L_x_12050:
[----:B------:R-:W-:Y:S05]  /*18130*/  BSYNC B0 ;  /* 0x0000000000007941 */ /* 0x000fea0003800000 */
.L_x_12049:
[----:B------:R-:W-:Y:S02]  /*18140*/  IMAD.U32 R4, RZ, RZ, UR44 ;  /* 0x0000002cff047e24 */ /* 0x000fe4000f8e00ff */
[----:B------:R-:W-:Y:S01]  /*18150*/  IMAD.U32 R5, RZ, RZ, UR45 ;  /* 0x0000002dff057e24 */ /* 0x000fe2000f8e00ff */
[----:B------:R-:W-:-:S05]  /*18160*/  MOV R6, UR44 ;  /* 0x0000002c00067c02 */ /* 0x000fca0008000f00 */
[----:B------:R-:W2:Y:S01]  /*18170*/  LD.E.64 R4, desc[UR42][R4.64+0x20] ;  /* 0x0000202a04047980 */ /* 0x000ea2000c101b00 */
[----:B------:R-:W-:-:S05]  /*18180*/  IMAD.U32 R7, RZ, RZ, UR45 ;  /* 0x0000002dff077e24 */ /* 0x000fca000f8e00ff */
[----:B------:R-:W3:Y:S01]  /*18190*/  LD.E R6, desc[UR42][R6.64+0xc] ;  /* 0x00000c2a06067980 */ /* 0x000ee2000c101900 */
[----:B--2---:R-:W-:-:S05]  /*181a0*/  MOV R8, R4 ;  /* 0x0000000400087202 */ /* 0x004fca0000000f00 */
[----:B-----5:R-:W-:-:S05]  /*181b0*/  IMAD R3, R3, 0x8, R8 ;  /* 0x0000000803037824 */ /* 0x020fca00078e0208 */
[----:B---3--:R-:W-:-:S04]  /*181c0*/  PRMT R3, R6, 0x654, R3 ;  /* 0x0000065406037816 */ /* 0x008fc80000000003 */
[----:B------:R0:W-:Y:S01]  /*181d0*/  SYNCS.ARRIVE.TRANS64.RED.A1T0 RZ, [R3+URZ], RZ ;  /* 0x000000ff03ff79a7 */ /* 0x0001e2000810043f */
[----:B------:R-:W0:Y:S04]  /*181e0*/  LDL R76, [R1+0x10c] ;  /* 0x00010c00014c7983 */ /* 0x000e280000100800 */
[----:B------:R-:W2:Y:S04]  /*181f0*/  LDL R74, [R1+0x50] ;  /* 0x00005000014a7983 */ /* 0x000ea80000100800 */
[----:B------:R-:W3:Y:S04]  /*18200*/  LDL.64 R12, [R1+0x130] ;  /* 0x00013000010c7983 */ /* 0x000ee80000100a00 */
[----:B------:R-:W4:Y:S04]  /*18210*/  LDL R75, [R1+0x138] ;  /* 0x00013800014b7983 */ /* 0x000f280000100800 */
[----:B------:R-:W4:Y:S04]  /*18220*/  LDL.128 R8, [R1+0x120] ;  /* 0x0001200001087983 */ /* 0x000f280000100c00 */
[----:B------:R-:W4:Y:S01]  /*18230*/  LDL.128 R4, [R1+0x110] ;  /* 0x0001100001047983 */ /* 0x000f220000100c00 */
[----:B------:R-:W-:Y:S01]  /*18240*/  BSSY B0, `(.L_x_12051) ;  /* 0x0000040000007945 */ /* 0x000fe20003800000 */
[----:B0-----:R-:W-:-:S04]  /*18250*/  SHF.R.S32.HI R3, RZ, 0x1f, R76 ;  /* 0x0000001fff037819 */ /* 0x001fc8000001144c */
        /* <DEDUP_REMOVED lines=16> */
[----:B--2---:R-:W-:Y:S01]  /*18360*/  IMAD R74, R74, 0x8, R3 ;  /* 0x000000084a4a7824 */ /* 0x004fe200078e0203 */
[----:B------:R-:W-:Y:S01]  /*18370*/  LEA.HI R3, R79, R79, RZ, 0x1 ;  /* 0x0000004f4f037211 */ /* 0x000fe200078f08ff */
[----:B------:R-:W-:Y:S01]  /*18380*/  IMAD.IADD R73, R72, 0x1, -R73 ;  /* 0x0000000148497824 */ /* 0x000fe200078e0a49 */
[----:B------:R-:W-:-:S02]  /*18390*/  LOP3.LUT R14, R14, 0x3fffffe, RZ, 0xc0, !PT ;  /* 0x03fffffe0e0e7812 */ /* 0x000fc400078ec0ff */
[----:B------:R-:W-:Y:S01]  /*183a0*/  LOP3.LUT R20, R3, 0x1ffffffe, RZ, 0xc0, !PT ;  /* 0x1ffffffe03147812 */ /* 0x000fe200078ec0ff */
[----:B------:R-:W-:Y:S01]  /*183b0*/  IMAD.U32 R73, R74, 0x10, R73 ;  /* 0x000000104a497824 */ /* 0x000fe200078e0049 */
[----:B---3--:R-:W-:Y:S01]  /*183c0*/  ISETP.NE.AND P0, PT, R12, 0x1, PT ;  /* 0x000000010c00780c */ /* 0x008fe20003f05270 */
[----:B------:R-:W-:Y:S02]  /*183d0*/  IMAD.IADD R14, R77, 0x1, -R14 ;  /* 0x000000014d0e7824 */ /* 0x000fe400078e0a0e */
[----:B------:R-:W-:Y:S02]  /*183e0*/  IMAD.IADD R20, R79, 0x1, -R20 ;  /* 0x000000014f147824 */ /* 0x000fe400078e0a14 */
[----:B------:R-:W-:-:S04]  /*183f0*/  IMAD R73, R14, 0x40, R73 ;  /* 0x000000400e497824 */ /* 0x000fc800078e0249 */
[----:B------:R-:W-:-:S04]  /*18400*/  IMAD R20, R20, 0x8, R73 ;  /* 0x0000000814147824 */ /* 0x000fc800078e0249 */
[----:B------:R-:W-:-:S05]  /*18410*/  @P0 IMAD.HI.U32 R12, R20, R13, RZ ;  /* 0x0000000d140c0227 */ /* 0x000fca00078e00ff */
[----:B----4-:R-:W-:Y:S01]  /*18420*/  @P0 SHF.R.U32.HI R20, RZ, R75, R12 ;  /* 0x0000004bff140219 */ /* 0x010fe2000001160c */
        /* <DEDUP_REMOVED lines=26> */
.L_x_12054:
[----:B------:R-:W-:-:S13]  /*185d0*/  ISETP.NE.AND P0, PT, R9, 0x1, PT ;  /* 0x000000010900780c */ /* 0x000fda0003f05270 */
[----:B------:R-:W-:-:S05]  /*185e0*/  @P0 IMAD.HI.U32 R8, R7, R10, RZ ;  /* 0x0000000a07080227 */ /* 0x000fca00078e00ff */
[----:B------:R-:W-:-:S07]  /*185f0*/  @P0 SHF.R.U32.HI R7, RZ, R11, R8 ;  /* 0x0000000bff070219 */ /* 0x000fce0000011608 */
.L_x_12055:
[----:B------:R-:W-:Y:S05]  /*18600*/  BSYNC B1 ;  /* 0x0000000000017941 */ /* 0x000fea0003800000 */
.L_x_12053:
[----:B------:R-:W-:-:S05]  /*18610*/  IMAD R8, R7, R9, R74 ;  /* 0x0000000907087224 */ /* 0x000fca00078e024a */
[----:B------:R-:W-:Y:S02]  /*18620*/  VIMNMX R3, R3, R8, !PT ;  /* 0x0000000803037248 */ /* 0x000fe40007fe0100 */
[----:B------:R-:W-:-:S07]  /*18630*/  VIADDMNMX R6, R8, R9, R6, PT ;  /* 0x0000000908067246 */ /* 0x000fce0003800106 */
.L_x_12052:
[----:B------:R-:W-:Y:S05]  /*18640*/  BSYNC B0 ;  /* 0x0000000000007941 */ /* 0x000fea0003800000 */
.L_x_12051:
[C---:B------:R-:W-:Y:S01]  /*18650*/  ISETP.GE.AND P0, PT, R72.reuse, 0x2, PT ;  /* 0x000000024800780c */ /* 0x040fe20003f06270 */
[----:B------:R-:W-:Y:S01]  /*18660*/  BSSY B0, `(.L_x_12056) ;  /* 0x0000088000007945 */ /* 0x000fe20003800000 */
[C---:B------:R-:W-:Y:S02]  /*18670*/  ISETP.GE.AND P4, PT, R72.reuse, 0xa, PT ;  /* 0x0000000a4800780c */ /* 0x040fe40003f86270 */
        /* <DEDUP_REMOVED lines=109> */
[----:B------:R-:W-:Y:S02]  /*18d50*/  ISETP.GT.AND P6, PT, R3, 0x59, !P6 ;  /* 0x000000590300780c */ /* 0x000fe400077c4270 */
[----:B------:R-:W0:Y:S02]  /*18d60*/  SHFL.IDX PT, R3, R20, 0x1, 0x1c1f ;  /* 0x003c1f0014037f89 */ /* 0x000e2400000e0000 */
[----:B------:R-:W-:-:S04]  /*18d70*/  ISETP.LT.OR P6, PT, R6, 0x5a, P6 ;  /* 0x0000005a0600780c */ /* 0x000fc800037c1670 */
[----:B------:R-:W-:Y:S02]  /*18d80*/  FSEL R29, R69, -INF , !P6 ;  /* 0xff800000451d7808 */ /* 0x000fe40007000000 */
[----:B------:R-:W-:Y:S01]  /*18d90*/  ISETP.GE.AND P6, PT, R9, 0x1, PT ;  /* 0x000000010900780c */ /* 0x000fe20003fc6270 */
[--C-:B0-----:R-:W-:Y:S02]  /*18da0*/  IMAD.IADD R6, R14, 0x1, R3.reuse ;  /* 0x000000010e067824 */ /* 0x101fe400078e0203 */
[----:B------:R-:W-:-:S10]  /*18db0*/  IMAD.IADD R8, R12, 0x1, R3 ;  /* 0x000000010c087824 */ /* 0x000fd400078e0203 */
        /* <DEDUP_REMOVED lines=11> */
.L_x_12059:
[----:B------:R-:W-:-:S13]  /*18e70*/  ISETP.NE.AND P6, PT, R9, 0x1, PT ;  /* 0x000000010900780c */ /* 0x000fda0003fc5270 */
[----:B------:R-:W-:-:S05]  /*18e80*/  @P6 IMAD.HI.U32 R10, R4, R10, RZ ;  /* 0x0000000a040a6227 */ /* 0x000fca00078e00ff */
[----:B------:R-:W-:-:S07]  /*18e90*/  @P6 SHF.R.U32.HI R4, RZ, R11, R10 ;  /* 0x0000000bff046219 */ /* 0x000fce000001160a */
.L_x_12060:
[----:B------:R-:W-:Y:S05]  /*18ea0*/  BSYNC B1 ;  /* 0x0000000000017941 */ /* 0x000fea0003800000 */
.L_x_12058:
[----:B------:R-:W-:-:S05]  /*18eb0*/  IMAD R3, R4, R9, R74 ;  /* 0x0000000904037224 */ /* 0x000fca00078e024a */
[----:B------:R-:W-:Y:S02]  /*18ec0*/  VIADDMNMX R6, R3, R9, R6, PT ;  /* 0x0000000903067246 */ /* 0x000fe40003800106 */
[----:B------:R-:W-:-:S07]  /*18ed0*/  VIMNMX R8, R8, R3, !PT ;  /* 0x0000000308087248 */ /* 0x000fce0007fe0100 */
.L_x_12057:
[----:B------:R-:W-:Y:S05]  /*18ee0*/  BSYNC B0 ;  /* 0x0000000000007941 */ /* 0x000fea0003800000 */
.L_x_12056:
[C---:B------:R-:W-:Y:S01]  /*18ef0*/  ISETP.GT.AND P0, PT, R8.reuse, 0x1, !P0 ;  /* 0x000000010800780c */ /* 0x040fe20004704270 */
[----:B------:R-:W2:Y:S01]  /*18f00*/  LDL R111, [R1+0x1f0] ;  /* 0x0001f000016f7983 */ /* 0x000ea20000100800 */
[----:B------:R-:W-:Y:S02]  /*18f10*/  ISETP.GT.AND P1, PT, R8, 0x8, !P1 ;  /* 0x000000080800780c */ /* 0x000fe40004f24270 */
[C---:B------:R-:W-:Y:S01]  /*18f20*/  ISETP.LT.OR P0, PT, R6.reuse, 0x2, P0 ;  /* 0x000000020600780c */ /* 0x040fe20000701670 */
[----:B------:R-:W3:Y:S01]  /*18f30*/  LDL.64 R64, [R1+0x210] ;  /* 0x0002100001407983 */ /* 0x000ee20000100a00 */
[----:B------:R-:W-:Y:S02]  /*18f40*/  ISETP.LT.OR P1, PT, R6, 0x9, P1 ;  /* 0x000000090600780c */ /* 0x000fe40000f21670 */
[----:B------:R-:W-:Y:S01]  /*18f50*/  FSEL R27, R27, -INF , !P0 ;  /* 0xff8000001b1b7808 */ /* 0x000fe20004000000 */
[----:B------:R-:W4:Y:S01]  /*18f60*/  LDL.64 R68, [R1+0x3f0] ;  /* 0x0003f00001447983 */ /* 0x000f220000100a00 */
[----:B------:R-:W-:-:S02]  /*18f70*/  ISETP.NE.AND P0, PT, R73, RZ, PT ;  /* 0x000000ff4900720c */ /* 0x000fc40003f05270 */
[----:B------:R-:W-:Y:S01]  /*18f80*/  FSEL R95, R30, -INF , !P1 ;  /* 0xff8000001e5f7808 */ /* 0x000fe20004800000 */
[----:B------:R-:W2:Y:S01]  /*18f90*/  LDL.64 R72, [R1+0x1d0] ;  /* 0x0001d00001487983 */ /* 0x000ea20000100a00 */
[----:B------:R-:W-:Y:S02]  /*18fa0*/  ISETP.GT.AND P0, PT, R8, 0x9, !P0 ;  /* 0x000000090800780c */ /* 0x000fe40004704270 */
[----:B------:R-:W-:Y:S02]  /*18fb0*/  ISETP.NE.AND P1, PT, R77, RZ, PT ;  /* 0x000000ff4d00720c */ /* 0x000fe40003f25270 */
[----:B------:R-:W-:Y:S02]  /*18fc0*/  ISETP.LT.OR P0, PT, R6, 0xa, P0 ;  /* 0x0000000a0600780c */ /* 0x000fe40000701670 */
[----:B------:R-:W-:Y:S02]  /*18fd0*/  ISETP.NE.AND P6, PT, R36, RZ, PT ;  /* 0x000000ff2400720c */ /* 0x000fe40003fc5270 */
[----:B------:R-:W-:-:S02]  /*18fe0*/  FSEL R80, R31, -INF , !P0 ;  /* 0xff8000001f507808 */ /* 0x000fc40004000000 */
        /* <DEDUP_REMOVED lines=8> */
[----:B------:R-:W-:Y:S01]  /*19070*/  ISETP.GT.AND P0, PT, R8, 0x18, !P1 ;  /* 0x000000180800780c */ /* 0x000fe20004f04270 */
[----:B------:R-:W4:Y:S01]  /*19080*/  LDL.64 R34, [R1+0x2f0] ;  /* 0x0002f00001227983 */ /* 0x000f220000100a00 */
        /* <DEDUP_REMOVED lines=8> */
[----:B------:R-:W4:Y:S03]  /*19110*/  LDL.64 R38, [R1+0x2c0] ;  /* 0x0002c00001267983 */ /* 0x000f260000100a00 */
        /* <DEDUP_REMOVED lines=38> */
[----:B------:R-:W-:Y:S02]  /*19380*/  ISETP.GT.AND P0, PT, R8, 0x41, !P1 ;  /* 0x000000410800780c */ /* 0x000fe40004f04270 */
[----:B------:R-:W-:Y:S02]  /*19390*/  ISETP.NE.AND P1, PT, R86, RZ, PT ;  /* 0x000000ff5600720c */ /* 0x000fe40003f25270 */
[----:B------:R-:W-:-:S04]  /*193a0*/  ISETP.LT.OR P0, PT, R6, 0x42, P0 ;  /* 0x000000420600780c */ /* 0x000fc80000701670 */
[----:B------:R-:W-:Y:S02]  /*193b0*/  FSEL R98, R59, -INF , !P0 ;  /* 0xff8000003b627808 */ /* 0x000fe40004000000 */
[C---:B------:R-:W-:Y:S01]  /*193c0*/  ISETP.GT.AND P0, PT, R8.reuse, RZ, !P6 ;  /* 0x000000ff0800720c */ /* 0x040fe20007704270 */
[----:B------:R-:W4:Y:S01]  /*193d0*/  LDL.64 R58, [R1+0x340] ;  /* 0x00034000013a7983 */ /* 0x000f220000100a00 */
[----:B------:R-:W-:Y:S02]  /*193e0*/  ISETP.GT.AND P2, PT, R8, 0x49, !P2 ;  /* 0x000000490800780c */ /* 0x000fe40005744270 */
[----:B------:R-:W-:Y:S02]  /*193f0*/  ISETP.LT.OR P0, PT, R6, 0x1, P0 ;  /* 0x000000010600780c */ /* 0x000fe40000701670 */
[----:B------:R-:W-:Y:S02]  /*19400*/  ISETP.GT.AND P3, PT, R8, 0x50, !P3 ;  /* 0x000000500800780c */ /* 0x000fe40005f64270 */
[----:B------:R-:W-:-:S02]  /*19410*/  FSEL R49, R26, -INF , !P0 ;  /* 0xff8000001a317808 */ /* 0x000fc40004000000 */
[----:B--2---:R-:W-:Y:S02]  /*19420*/  FMNMX.FTZ R4, R61, R72, !PT ;  /* 0x000000483d047209 */ /* 0x004fe40007810000 */
[----:B------:R-:W-:Y:S02]  /*19430*/  ISETP.GT.AND P4, PT, R8, 0x51, !P4 ;  /* 0x000000510800780c */ /* 0x000fe40006784270 */
        /* <DEDUP_REMOVED lines=31> */
[----:B------:R-:W-:-:S04]  /*19630*/  FMNMX.FTZ R10, R90, R5, !PT ;  /* 0x000000055a0a7209 */ /* 0x000fc80007810000 */
        /* <DEDUP_REMOVED lines=12> */
[----:B------:R-:W-:Y:S02]  /*19700*/  FMNMX.FTZ R4, R28, R9, !PT ;  /* 0x000000091c047209 */ /* 0x000fe40007810000 */
[----:B------:R-:W-:Y:S02]  /*19710*/  ISETP.LT.OR P3, PT, R6, 0x51, P3 ;  /* 0x000000510600780c */ /* 0x000fe40001f61670 */
[----:B------:R-:W-:Y:S02]  /*19720*/  FSEL R108, R63, -INF , !P2 ;  /* 0xff8000003f6c7808 */ /* 0x000fe40005000000 */
[----:B------:R-:W-:Y:S01]  /*19730*/  FMNMX.FTZ R5, R99, R10, !PT ;  /* 0x0000000a63057209 */ /* 0x000fe20007810000 */
[----:B------:R-:W2:Y:S01]  /*19740*/  LDL.64 R62, [R1+0x200] ;  /* 0x00020000013e7983 */ /* 0x000ea20000100a00 */
[----:B------:R-:W-:-:S02]  /*19750*/  FMNMX.FTZ R4, R29, R4, !PT ;  /* 0x000000041d047209 */ /* 0x000fc40007810000 */
[----:B------:R-:W-:Y:S02]  /*19760*/  ISETP.GT.AND P5, PT, R8, 0x58, !P5 ;  /* 0x000000580800780c */ /* 0x000fe40006fa4270 */
[----:B------:R-:W-:Y:S02]  /*19770*/  ISETP.LT.OR P4, PT, R6, 0x52, P4 ;  /* 0x000000520600780c */ /* 0x000fe40002781670 */
[----:B------:R-:W-:Y:S02]  /*19780*/  FSEL R109, R66, -INF , !P3 ;  /* 0xff800000426d7808 */ /* 0x000fe40005800000 */
[----:B------:R-:W-:Y:S01]  /*19790*/  FMNMX.FTZ R10, R108, R5, !PT ;  /* 0x000000056c0a7209 */ /* 0x000fe20007810000 */
[----:B------:R-:W0:Y:S01]  /*197a0*/  SHFL.BFLY PT, R9, R4, 0x2, 0x1f ;  /* 0x0c401f0004097f89 */ /* 0x000e2200000e0000 */
[----:B------:R-:W-:Y:S02]  /*197b0*/  ISETP.GT.AND P0, PT, R8, 0x59, !P6 ;  /* 0x000000590800780c */ /* 0x000fe40007704270 */
[----:B------:R-:W-:-:S02]  /*197c0*/  ISETP.LT.OR P5, PT, R6, 0x59, P5 ;  /* 0x000000590600780c */ /* 0x000fc40002fa1670 */
[----:B------:R-:W-:Y:S02]  /*197d0*/  FSEL R110, R67, -INF , !P4 ;  /* 0xff800000436e7808 */ /* 0x000fe40006000000 */
[----:B------:R-:W-:Y:S01]  /*197e0*/  FMNMX.FTZ R5, R109, R10, !PT ;  /* 0x0000000a6d057209 */ /* 0x000fe20007810000 */
[----:B------:R-:W3:Y:S01]  /*197f0*/  LDL.64 R66, [R1+0x1e0] ;  /* 0x0001e00001427983 */ /* 0x000ee20000100a00 */
[----:B------:R-:W-:Y:S02]  /*19800*/  ISETP.LT.OR P0, PT, R6, 0x5a, P0 ;  /* 0x0000005a0600780c */ /* 0x000fe40000701670 */
[----:B------:R-:W-:Y:S01]  /*19810*/  FSEL R70, R70, -INF , !P5 ;  /* 0xff80000046467808 */ /* 0x000fe20006800000 */
[----:B------:R-:W4:Y:S01]  /*19820*/  LDL.64 R10, [R1+0x3f8] ;  /* 0x0003f800010a7983 */ /* 0x000f220000100a00 */
[----:B------:R-:W-:Y:S02]  /*19830*/  FMNMX.FTZ R5, R110, R5, !PT ;  /* 0x000000056e057209 */ /* 0x000fe40007810000 */
[----:B------:R-:W-:-:S02]  /*19840*/  FSEL R71, R71, -INF , !P0 ;  /* 0xff80000047477808 */ /* 0x000fc40004000000 */
[----:B------:R-:W-:-:S04]  /*19850*/  FMNMX.FTZ R6, R70, R5, !PT ;  /* 0x0000000546067209 */ /* 0x000fc80007810000 */
[----:B------:R-:W-:-:S05]  /*19860*/  FMNMX.FTZ R5, R71, R6, !PT ;  /* 0x0000000647057209 */ /* 0x000fca0007810000 */
[----:B------:R1:W-:Y:S04]  /*19870*/  STL.64 [R1+0x1d0], R4 ;  /* 0x0001d00401007387 */ /* 0x0003e80000100a00 */
[----:B------:R-:W2:Y:S01]  /*19880*/  LDL R30, [R1+0x1d4] ;  /* 0x0001d400011e7983 */ /* 0x000ea20000100800 */
[----:B0-----:R-:W-:-:S05]  /*19890*/  FMNMX.FTZ R9, R4, R9, !PT ;  /* 0x0000000904097209 */ /* 0x001fca0007810000 */
[----:B------:R-:W0:Y:S04]  /*198a0*/  SHFL.BFLY PT, R12, R9, 0x1, 0x1f ;  /* 0x0c201f00090c7f89 */ /* 0x000e2800000e0000 */
[----:B-1----:R-:W4:Y:S01]  /*198b0*/  LDL.64 R4, [R1+0x220] ;  /* 0x0002200001047983 */ /* 0x002f220000100a00 */
[----:B0-----:R-:W-:-:S03]  /*198c0*/  FMNMX.FTZ R6, R9, R12, !PT ;  /* 0x0000000c09067209 */ /* 0x001fc60007810000 */
[----:B------:R-:W4:Y:S04]  /*198d0*/  LDL.64 R8, [R1+0x240] ;  /* 0x0002400001087983 */ /* 0x000f280000100a00 */
[----:B------:R-:W-:Y:S04]  /*198e0*/  STL [R1+0x1d0], R6 ;  /* 0x0001d00601007387 */ /* 0x000fe80000100800 */
[----:B------:R-:W3:Y:S04]  /*198f0*/  LDL R48, [R1+0x1d0] ;  /* 0x0001d00001307983 */ /* 0x000ee80000100800 */
[----:B--2---:R-:W0:Y:S02]  /*19900*/  SHFL.BFLY PT, R31, R30, 0x2, 0x1f ;  /* 0x0c401f001e1f7f89 */ /* 0x004e2400000e0000 */
[----:B0-----:R-:W-:-:S02]  /*19910*/  FMNMX.FTZ R92, R31, R30, !PT ;  /* 0x0000001e1f5c7209 */ /* 0x001fc40007810000 */
[----:B------:R-:W2:Y:S04]  /*19920*/  LDL.64 R30, [R1+0x2d0] ;  /* 0x0002d000011e7983 */ /* 0x000ea80000100a00 */
[----:B------:R-:W0:Y:S01]  /*19930*/  SHFL.BFLY PT, R51, R92, 0x1, 0x1f ;  /* 0x0c201f005c337f89 */ /* 0x000e2200000e0000 */
[----:B---3--:R-:W-:Y:S01]  /*19940*/  FMUL.FTZ R26, R111, R48 ;  /* 0x000000306f1a7220 */ /* 0x008fe20000410000 */
[----:B------:R-:W-:-:S04]  /*19950*/  FSETP.NEU.FTZ.AND P0, PT, R48, -INF , PT ;  /* 0xff8000003000780b */ /* 0x000fc80003f1d000 */
[----:B------:R-:W-:-:S05]  /*19960*/  FSEL R26, R26, RZ, P0 ;  /* 0x000000ff1a1a7208 */ /* 0x000fca0000000000 */
[-CC-:B------:R-:W-:Y:S01]  /*19970*/  FFMA.FTZ R84, R53, R111.reuse, -R26.reuse ;  /* 0x0000006f35547223 */ /* 0x180fe2000001081a */
[----:B------:R-:W-:Y:S01]  /*19980*/  FSEL R53, R48, RZ, P0 ;  /* 0x000000ff30357208 */ /* 0x000fe20000000000 */
        /* <DEDUP_REMOVED lines=25> */
[CC--:B------:R-:W-:Y:S01]  /*19b20*/  FMUL.FTZ R26, R92.reuse, R111.reuse ;  /* 0x0000006f5c1a7220 */ /* 0x0c0fe20000410000 */
[----:B------:R-:W-:Y:S01]  /*19b30*/  FSETP.NEU.FTZ.AND P0, PT, R92, -INF , PT ;  /* 0xff8000005c00780b */ /* 0x000fe20003f1d000 */
[----:B------:R-:W3:Y:S01]  /*19b40*/  LDL.64 R60, [R1+0x280] ;  /* 0x00028000013c7983 */ /* 0x000ee20000100a00 */
[----:B------:R-:W-:-:S02]  /*19b50*/  FMUL.FTZ R107, R72, R111 ;  /* 0x0000006f486b7220 */ /* 0x000fc40000410000 */
[----:B------:R-:W-:Y:S01]  /*19b60*/  FSEL R72, R26, RZ, P0 ;  /* 0x000000ff1a487208 */ /* 0x000fe20000000000 */
[----:B------:R-:W4:Y:S04]  /*19b70*/  LDL.64 R36, [R1+0x2b0] ;  /* 0x0002b00001247983 */ /* 0x000f280000100a00 */
        /* <DEDUP_REMOVED lines=14> */
[----:B------:R-:W-:-:S03]  /*19c60*/  FFMA.FTZ R153, R27, R111, -R72 ;  /* 0x0000006f1b997223 */ /* 0x000fc60000010848 */
[----:B------:R-:W2:Y:S01]  /*19c70*/  LDL.64 R26, [R1+0x390] ;  /* 0x00039000011a7983 */ /* 0x000ea20000100a00 */
[-CC-:B------:R-:W-:Y:S01]  /*19c80*/  FFMA.FTZ R102, R91, R111.reuse, -R72.reuse ;  /* 0x0000006f5b667223 */ /* 0x180fe20000010848 */
[-CC-:B------:R-:W-:Y:S02]  /*19c90*/  FFMA.FTZ R101, R90, R111.reuse, -R72.reuse ;  /* 0x0000006f5a657223 */ /* 0x180fe40000010848 */
[----:B------:R-:W2:Y:S01]  /*19ca0*/  LDL.64 R90, [R1+0x3b0] ;  /* 0x0003b000015a7983 */ /* 0x000ea20000100a00 */
[-CC-:B------:R-:W-:Y:S01]  /*19cb0*/  FFMA.FTZ R169, R78, R111.reuse, -R72.reuse ;  /* 0x0000006f4ea97223 */ /* 0x180fe20000010848 */
[----:B------:R-:W-:Y:S01]  /*19cc0*/  FSEL R78, R92, RZ, P0 ;  /* 0x000000ff5c4e7208 */ /* 0x000fe20000000000 */
[-CC-:B------:R-:W-:Y:S01]  /*19cd0*/  FFMA.FTZ R165, R3, R111.reuse, -R72.reuse ;  /* 0x0000006f03a57223 */ /* 0x180fe20000010848 */
[----:B------:R-:W-:-:S03]  /*19ce0*/  FFMA.FTZ R3, R93, R111, -R72 ;  /* 0x0000006f5d037223 */ /* 0x000fc60000010848 */
[----:B------:R-:W-:-:S04]  /*19cf0*/  FADD.FTZ R78, R73, -R78 ;  /* 0x8000004e494e7221 */ /* 0x000fc80000010000 */
[----:B------:R-:W-:Y:S01]  /*19d00*/  FMUL.FTZ R93, R111, R78 ;  /* 0x0000004e6f5d7220 */ /* 0x000fe20000410000 */
[----:B------:R-:W-:Y:S01]  /*19d10*/  MUFU.EX2 R152, R152 ;  /* 0x0000009800987308 */ /* 0x000fe20000000800 */
[----:B------:R-:W-:-:S07]  /*19d20*/  FFMA.FTZ R155, R95, R111, -R72 ;  /* 0x0000006f5f9b7223 */ /* 0x000fce0000010848 */
[----:B------:R-:W0:Y:S01]  /*19d30*/  MUFU.EX2 R107, R107 ;  /* 0x0000006b006b7308 */ /* 0x000e220000000800 */
[----:B------:R-:W-:-:S07]  /*19d40*/  FFMA.FTZ R80, R80, R111, -R72 ;  /* 0x0000006f50507223 */ /* 0x000fce0000010848 */
[----:B------:R-:W-:Y:S08]  /*19d50*/  MUFU.EX2 R81, R81 ;  /* 0x0000005100517308 */ /* 0x000ff00000000800 */
[----:B------:R-:W1:Y:S08]  /*19d60*/  MUFU.EX2 R93, R93 ;  /* 0x0000005d005d7308 */ /* 0x000e700000000800 */
[----:B------:R-:W1:Y:S08]  /*19d70*/  MUFU.EX2 R89, R89 ;  /* 0x0000005900597308 */ /* 0x000e700000000800 */
[----:B------:R-:W1:Y:S08]  /*19d80*/  MUFU.EX2 R153, R153 ;  /* 0x0000009900997308 */ /* 0x000e700000000800 */
[----:B------:R-:W1:Y:S08]  /*19d90*/  MUFU.EX2 R154, R154 ;  /* 0x0000009a009a7308 */ /* 0x000e700000000800 */
[----:B------:R-:W1:Y:S01]  /*19da0*/  MUFU.EX2 R155, R155 ;  /* 0x0000009b009b7308 */ /* 0x000e620000000800 */
[----:B------:R-:W-:Y:S01]  /*19db0*/  FFMA.FTZ R183, R70, R111, -R72 ;  /* 0x0000006f46b77223 */ /* 0x000fe20000010848 */
[----:B0-----:R-:W-:-:S06]  /*19dc0*/  FFMA.FTZ R66, R107, R66, R152 ;  /* 0x000000426b427223 */ /* 0x001fcc0000010098 */
[----:B------:R-:W0:Y:S01]  /*19dd0*/  MUFU.EX2 R106, R106 ;  /* 0x0000006a006a7308 */ /* 0x000e220000000800 */
[----:B-1----:R-:W-:Y:S01]  /*19de0*/  FFMA.FTZ R70, R67, R93, R81 ;  /* 0x0000005d43467223 */ /* 0x002fe20000010051 */
[----:B------:R-:W-:-:S06]  /*19df0*/  FFMA.FTZ R167, R77, R111, -R72 ;  /* 0x0000006f4da77223 */ /* 0x000fcc0000010848 */
[----:B------:R-:W1:Y:S01]  /*19e00*/  MUFU.EX2 R80, R80 ;  /* 0x0000005000507308 */ /* 0x000e620000000800 */
[----:B------:R-:W-:Y:S01]  /*19e10*/  FADD.FTZ R67, R89, R66 ;  /* 0x0000004259437221 */ /* 0x000fe20000010000 */
[----:B------:R-:W-:-:S06]  /*19e20*/  FADD.FTZ R70, R153, R70 ;  /* 0x0000004699467221 */ /* 0x000fcc0000010000 */
[----:B------:R-:W1:Y:S08]  /*19e30*/  MUFU.EX2 R164, R164 ;  /* 0x000000a400a47308 */ /* 0x000e700000000800 */
[----:B------:R-:W1:Y:S01]  /*19e40*/  MUFU.EX2 R165, R165 ;  /* 0x000000a500a57308 */ /* 0x000e620000000800 */
[----:B------:R-:W-:Y:S01]  /*19e50*/  FADD.FTZ R67, R154, R67 ;  /* 0x000000439a437221 */ /* 0x000fe20000010000 */
[----:B------:R-:W-:-:S06]  /*19e60*/  FADD.FTZ R73, R155, R70 ;  /* 0x000000469b497221 */ /* 0x000fcc0000010000 */
[----:B------:R-:W1:Y:S08]  /*19e70*/  MUFU.EX2 R105, R105 ;  /* 0x0000006900697308 */ /* 0x000e700000000800 */
[----:B------:R-:W1:Y:S01]  /*19e80*/  MUFU.EX2 R3, R3 ;  /* 0x0000000300037308 */ /* 0x000e620000000800 */
[----:B0-----:R-:W-:Y:S01]  /*19e90*/  FADD.FTZ R67, R106, R67 ;  /* 0x000000436a437221 */ /* 0x001fe20000010000 */
[----:B-1----:R-:W-:-:S06]  /*19ea0*/  FADD.FTZ R66, R80, R73 ;  /* 0x0000004950427221 */ /* 0x002fcc0000010000 */
[----:B------:R-:W0:Y:S08]  /*19eb0*/  MUFU.EX2 R166, R166 ;  /* 0x000000a600a67308 */ /* 0x000e300000000800 */
[----:B------:R-:W1:Y:S01]  /*19ec0*/  MUFU.EX2 R167, R167 ;  /* 0x000000a700a77308 */ /* 0x000e620000000800 */
[----:B------:R-:W-:Y:S01]  /*19ed0*/  FADD.FTZ R70, R164, R67 ;  /* 0x00000043a4467221 */ /* 0x000fe20000010000 */
[----:B------:R-:W-:-:S06]  /*19ee0*/  FADD.FTZ R66, R165, R66 ;  /* 0x00000042a5427221 */ /* 0x000fcc0000010000 */
[----:B------:R-:W1:Y:S01]  /*19ef0*/  MUFU.EX2 R104, R104 ;  /* 0x0000006800687308 */ /* 0x000e620000000800 */
[----:B------:R-:W-:-:S07]  /*19f00*/  FFMA.FTZ R171, R79, R111, -R72 ;  /* 0x0000006f4fab7223 */ /* 0x000fce0000010848 */
[----:B------:R-:W1:Y:S01]  /*19f10*/  MUFU.EX2 R102, R102 ;  /* 0x0000006600667308 */ /* 0x000e620000000800 */
[----:B------:R-:W-:Y:S01]  /*19f20*/  FADD.FTZ R67, R105, R70 ;  /* 0x0000004669437221 */ /* 0x000fe20000010000 */
        /* <DEDUP_REMOVED lines=9> */
[----:B------:R-:W-:Y:S01]  /*19fc0*/  FADD.FTZ R67, R104, R67 ;  /* 0x0000004368437221 */ /* 0x000fe20000010000 */
[----:B------:R-:W-:-:S06]  /*19fd0*/  FADD.FTZ R66, R102, R73 ;  /* 0x0000004966427221 */ /* 0x000fcc0000010000 */
[----:B------:R-:W2:Y:S01]  /*19fe0*/  MUFU.EX2 R170, R170 ;  /* 0x000000aa00aa7308 */ /* 0x000ea20000000800 */
[----:B------:R-:W-:-:S07]  /*19ff0*/  FFMA.FTZ R75, R75, R111, -R72 ;  /* 0x0000006f4b4b7223 */ /* 0x000fce0000010848 */
[----:B------:R-:W-:Y:S01]  /*1a000*/  MUFU.EX2 R88, R88 ;  /* 0x0000005800587308 */ /* 0x000fe20000000800 */
[-CC-:B------:R-:W-:Y:S01]  /*1a010*/  FFMA.FTZ R175, R76, R111.reuse, -R72.reuse ;  /* 0x0000006f4caf7223 */ /* 0x180fe20000010848 */
[----:B------:R-:W-:-:S06]  /*1a020*/  FFMA.FTZ R179, R99, R111, -R72 ;  /* 0x0000006f63b37223 */ /* 0x000fcc0000010848 */
[----:B------:R-:W-:Y:S01]  /*1a030*/  MUFU.EX2 R172, R172 ;  /* 0x000000ac00ac7308 */ /* 0x000fe20000000800 */
[----:B------:R-:W-:-:S07]  /*1a040*/  FFMA.FTZ R94, R94, R111, -R72 ;  /* 0x0000006f5e5e7223 */ /* 0x000fce0000010848 */
[----:B------:R-:W-:Y:S01]  /*1a050*/  MUFU.EX2 R87, R87 ;  /* 0x0000005700577308 */ /* 0x000fe20000000800 */
[----:B------:R-:W-:-:S07]  /*1a060*/  FFMA.FTZ R177, R97, R111, -R72 ;  /* 0x0000006f61b17223 */ /* 0x000fce0000010848 */
[----:B------:R-:W-:Y:S08]  /*1a070*/  MUFU.EX2 R174, R174 ;  /* 0x000000ae00ae7308 */ /* 0x000ff00000000800 */
[----:B------:R-:W-:Y:S08]  /*1a080*/  MUFU.EX2 R86, R86 ;  /* 0x0000005600567308 */ /* 0x000ff00000000800 */
        /* <DEDUP_REMOVED lines=8> */
[----:B------:R-:W-:Y:S08]  /*1a110*/  MUFU.EX2 R180, R180 ;  /* 0x000000b400b47308 */ /* 0x000ff00000000800 */
[----:B------:R-:W-:Y:S01]  /*1a120*/  MUFU.EX2 R82, R82 ;  /* 0x0000005200527308 */ /* 0x000fe20000000800 */
[C---:B------:R-:W-:Y:S01]  /*1a130*/  FMUL.FTZ R63, R107.reuse, R63 ;  /* 0x0000003f6b3f7220 */ /* 0x040fe20000410000 */
[----:B------:R-:W-:-:S06]  /*1a140*/  FMUL.FTZ R62, R107, R62 ;  /* 0x0000003e6b3e7220 */ /* 0x000fcc0000410000 */
[----:B------:R-:W-:Y:S01]  /*1a150*/  MUFU.EX2 R182, R182 ;  /* 0x000000b600b67308 */ /* 0x000fe20000000800 */
[C---:B------:R-:W-:Y:S01]  /*1a160*/  FMUL.FTZ R65, R107.reuse, R65 ;  /* 0x000000416b417220 */ /* 0x040fe20000410000 */
[C---:B------:R-:W-:Y:S01]  /*1a170*/  FMUL.FTZ R64, R107.reuse, R64 ;  /* 0x000000406b407220 */ /* 0x040fe20000410000 */
[C---:B---3--:R-:W-:Y:S01]  /*1a180*/  FMUL.FTZ R61, R107.reuse, R61 ;  /* 0x0000003d6b3d7220 */ /* 0x048fe20000410000 */
[C---:B------:R-:W-:Y:S01]  /*1a190*/  FMUL.FTZ R60, R107.reuse, R60 ;  /* 0x0000003c6b3c7220 */ /* 0x040fe20000410000 */
[C---:B----4-:R-:W-:Y:S01]  /*1a1a0*/  FMUL.FTZ R37, R107.reuse, R37 ;  /* 0x000000256b257220 */ /* 0x050fe20000410000 */
[C---:B------:R-:W-:Y:S01]  /*1a1b0*/  FMUL.FTZ R36, R107.reuse, R36 ;  /* 0x000000246b247220 */ /* 0x040fe20000410000 */
[----:B------:R-:W-:Y:S01]  /*1a1c0*/  FMUL.FTZ R39, R107, R39 ;  /* 0x000000276b277220 */ /* 0x000fe20000410000 */
[----:B------:R-:W3:Y:S01]  /*1a1d0*/  MUFU.EX2 R171, R171 ;  /* 0x000000ab00ab7308 */ /* 0x000ee20000000800 */
[----:B------:R-:W-:Y:S01]  /*1a1e0*/  FADD.FTZ R70, R168, R67 ;  /* 0x00000043a8467221 */ /* 0x000fe20000010000 */
[----:B------:R-:W-:Y:S01]  /*1a1f0*/  FADD.FTZ R66, R169, R66 ;  /* 0x00000042a9427221 */ /* 0x000fe20000010000 */
[----:B------:R-:W-:Y:S01]  /*1a200*/  FFMA.FTZ R96, R108, R111, -R72 ;  /* 0x0000006f6c607223 */ /* 0x000fe20000010848 */
[C---:B------:R-:W-:Y:S01]  /*1a210*/  FMUL.FTZ R38, R107.reuse, R38 ;  /* 0x000000266b267220 */ /* 0x040fe20000410000 */
[C---:B------:R-:W-:Y:S01]  /*1a220*/  FMUL.FTZ R69, R107.reuse, R69 ;  /* 0x000000456b457220 */ /* 0x040fe20000410000 */
[----:B------:R-:W-:Y:S01]  /*1a230*/  FMUL.FTZ R68, R107, R68 ;  /* 0x000000446b447220 */ /* 0x000fe20000410000 */
[----:B------:R-:W-:Y:S01]  /*1a240*/  FMUL.FTZ R11, R93, R11 ;  /* 0x0000000b5d0b7220 */ /* 0x000fe20000410000 */
[----:B------:R-:W4:Y:S01]  /*1a250*/  MUFU.EX2 R100, R100 ;  /* 0x0000006400647308 */ /* 0x000f220000000800 */
[----:B0-----:R-:W-:Y:S01]  /*1a260*/  FADD.FTZ R67, R103, R70 ;  /* 0x0000004667437221 */ /* 0x001fe20000010000 */
[----:B-1----:R-:W-:Y:S01]  /*1a270*/  FADD.FTZ R66, R101, R66 ;  /* 0x0000004265427221 */ /* 0x002fe20000010000 */
[----:B------:R-:W-:Y:S01]  /*1a280*/  FMUL.FTZ R10, R93, R10 ;  /* 0x0000000a5d0a7220 */ /* 0x000fe20000410000 */
[C---:B------:R-:W-:Y:S01]  /*1a290*/  FMUL.FTZ R5, R107.reuse, R5 ;  /* 0x000000056b057220 */ /* 0x040fe20000410000 */
[C---:B------:R-:W-:Y:S01]  /*1a2a0*/  FMUL.FTZ R4, R107.reuse, R4 ;  /* 0x000000046b047220 */ /* 0x040fe20000410000 */
[C---:B--2---:R-:W-:Y:S01]  /*1a2b0*/  FMUL.FTZ R7, R107.reuse, R7 ;  /* 0x000000076b077220 */ /* 0x044fe20000410000 */
[----:B------:R-:W-:Y:S01]  /*1a2c0*/  FMUL.FTZ R6, R107, R6 ;  /* 0x000000066b067220 */ /* 0x000fe20000410000 */
[----:B------:R-:W0:Y:S01]  /*1a2d0*/  MUFU.EX2 R173, R173 ;  /* 0x000000ad00ad7308 */ /* 0x000e220000000800 */
[----:B------:R-:W-:Y:S01]  /*1a2e0*/  FADD.FTZ R67, R170, R67 ;  /* 0x00000043aa437221 */ /* 0x000fe20000010000 */
[----:B---3--:R-:W-:Y:S01]  /*1a2f0*/  FADD.FTZ R73, R171, R66 ;  /* 0x00000042ab497221 */ /* 0x008fe20000010000 */
[C---:B------:R-:W-:Y:S01]  /*1a300*/  FMUL.FTZ R13, R107.reuse, R13 ;  /* 0x0000000d6b0d7220 */ /* 0x040fe20000410000 */
[C---:B------:R-:W-:Y:S01]  /*1a310*/  FMUL.FTZ R12, R107.reuse, R12 ;  /* 0x0000000c6b0c7220 */ /* 0x040fe20000410000 */
[C---:B------:R-:W-:Y:S01]  /*1a320*/  FMUL.FTZ R15, R107.reuse, R15 ;  /* 0x0000000f6b0f7220 */ /* 0x040fe20000410000 */
[C---:B------:R-:W-:Y:S01]  /*1a330*/  FMUL.FTZ R14, R107.reuse, R14 ;  /* 0x0000000e6b0e7220 */ /* 0x040fe20000410000 */
[C---:B------:R-:W-:Y:S01]  /*1a340*/  FMUL.FTZ R47, R107.reuse, R47 ;  /* 0x0000002f6b2f7220 */ /* 0x040fe20000410000 */
[----:B------:R-:W1:Y:S01]  /*1a350*/  MUFU.EX2 R99, R75 ;  /* 0x0000004b00637308 */ /* 0x000e620000000800 */
[----:B------:R-:W-:Y:S01]  /*1a360*/  FFMA.FTZ R97, R98, R111, -R72 ;  /* 0x0000006f62617223 */ /* 0x000fe20000010848 */
[----:B------:R-:W-:Y:S01]  /*1a370*/  FADD.FTZ R67, R88, R67 ;  /* 0x0000004358437221 */ /* 0x000fe20000010000 */
[----:B----4-:R-:W-:Y:S01]  /*1a380*/  FADD.FTZ R66, R100, R73 ;  /* 0x0000004964427221 */ /* 0x010fe20000010000 */
[C---:B------:R-:W-:Y:S01]  /*1a390*/  FMUL.FTZ R46, R107.reuse, R46 ;  /* 0x0000002e6b2e7220 */ /* 0x040fe20000410000 */
[C---:B------:R-:W-:Y:S01]  /*1a3a0*/  FMUL.FTZ R21, R107.reuse, R21 ;  /* 0x000000156b157220 */ /* 0x040fe20000410000 */
[C---:B------:R-:W-:Y:S01]  /*1a3b0*/  FMUL.FTZ R20, R107.reuse, R20 ;  /* 0x000000146b147220 */ /* 0x040fe20000410000 */
[----:B------:R-:W-:Y:S01]  /*1a3c0*/  FMUL.FTZ R25, R107, R25 ;  /* 0x000000196b197220 */ /* 0x000fe20000410000 */
[----:B------:R-:W2:Y:S01]  /*1a3d0*/  MUFU.EX2 R175, R175 ;  /* 0x000000af00af7308 */ /* 0x000ea20000000800 */
[----:B------:R-:W-:Y:S01]  /*1a3e0*/  FADD.FTZ R70, R172, R67 ;  /* 0x00000043ac467221 */ /* 0x000fe20000010000 */
[----:B0-----:R-:W-:Y:S01]  /*1a3f0*/  FADD.FTZ R66, R173, R66 ;  /* 0x00000042ad427221 */ /* 0x001fe20000010000 */
[C---:B------:R-:W-:Y:S01]  /*1a400*/  FMUL.FTZ R24, R107.reuse, R24 ;  /* 0x000000186b187220 */ /* 0x040fe20000410000 */
[C---:B------:R-:W-:Y:S01]  /*1a410*/  FMUL.FTZ R35, R107.reuse, R35 ;  /* 0x000000236b237220 */ /* 0x040fe20000410000 */
[C---:B------:R-:W-:Y:S01]  /*1a420*/  FMUL.FTZ R34, R107.reuse, R34 ;  /* 0x000000226b227220 */ /* 0x040fe20000410000 */
[C---:B------:R-:W-:Y:S01]  /*1a430*/  FMUL.FTZ R41, R107.reuse, R41 ;  /* 0x000000296b297220 */ /* 0x040fe20000410000 */
[----:B------:R-:W-:Y:S01]  /*1a440*/  FMUL.FTZ R40, R107, R40 ;  /* 0x000000286b287220 */ /* 0x000fe20000410000 */
[----:B------:R-:W0:Y:S01]  /*1a450*/  MUFU.EX2 R98, R94 ;  /* 0x0000005e00627308 */ /* 0x000e220000000800 */
[----:B------:R-:W-:Y:S01]  /*1a460*/  FADD.FTZ R67, R87, R70 ;  /* 0x0000004657437221 */ /* 0x000fe20000010000 */
[----:B-1----:R-:W-:Y:S01]  /*1a470*/  FADD.FTZ R66, R99, R66 ;  /* 0x0000004263427221 */ /* 0x002fe20000010000 */
[C---:B------:R-:W-:Y:S01]  /*1a480*/  FMUL.FTZ R43, R107.reuse, R43 ;  /* 0x0000002b6b2b7220 */ /* 0x040fe20000410000 */
[C---:B------:R-:W-:Y:S01]  /*1a490*/  FMUL.FTZ R42, R107.reuse, R42 ;  /* 0x0000002a6b2a7220 */ /* 0x040fe20000410000 */
[C---:B------:R-:W-:Y:S01]  /*1a4a0*/  FMUL.FTZ R45, R107.reuse, R45 ;  /* 0x0000002d6b2d7220 */ /* 0x040fe20000410000 */
[C---:B------:R-:W-:Y:S01]  /*1a4b0*/  FMUL.FTZ R44, R107.reuse, R44 ;  /* 0x0000002c6b2c7220 */ /* 0x040fe20000410000 */
[----:B------:R-:W-:Y:S01]  /*1a4c0*/  FMUL.FTZ R57, R107, R57 ;  /* 0x000000396b397220 */ /* 0x000fe20000410000 */
[----:B------:R-:W1:Y:S01]  /*1a4d0*/  MUFU.EX2 R177, R177 ;  /* 0x000000b100b17308 */ /* 0x000e620000000800 */
[----:B------:R-:W-:Y:S01]  /*1a4e0*/  FADD.FTZ R67, R174, R67 ;  /* 0x00000043ae437221 */ /* 0x000fe20000010000 */
[----:B--2---:R-:W-:Y:S01]  /*1a4f0*/  FADD.FTZ R73, R175, R66 ;  /* 0x00000042af497221 */ /* 0x004fe20000010000 */
[C---:B------:R-:W-:Y:S01]  /*1a500*/  FMUL.FTZ R56, R107.reuse, R56 ;  /* 0x000000386b387220 */ /* 0x040fe20000410000 */
[C---:B------:R-:W-:Y:S01]  /*1a510*/  FMUL.FTZ R59, R107.reuse, R59 ;  /* 0x0000003b6b3b7220 */ /* 0x040fe20000410000 */
[C---:B------:R-:W-:Y:S01]  /*1a520*/  FMUL.FTZ R58, R107.reuse, R58 ;  /* 0x0000003a6b3a7220 */ /* 0x040fe20000410000 */
[C---:B------:R-:W-:Y:S01]  /*1a530*/  FMUL.FTZ R49, R107.reuse, R49 ;  /* 0x000000316b317220 */ /* 0x040fe20000410000 */
[C---:B------:R-:W-:Y:S01]  /*1a540*/  FMUL.FTZ R48, R107.reuse, R48 ;  /* 0x000000306b307220 */ /* 0x040fe20000410000 */
[----:B------:R-:W2:Y:S01]  /*1a550*/  MUFU.EX2 R97, R97 ;  /* 0x0000006100617308 */ /* 0x000ea20000000800 */
[----:B------:R-:W-:Y:S01]  /*1a560*/  FADD.FTZ R67, R86, R67 ;  /* 0x0000004356437221 */ /* 0x000fe20000010000 */
[----:B0-----:R-:W-:Y:S01]  /*1a570*/  FADD.FTZ R66, R98, R73 ;  /* 0x0000004962427221 */ /* 0x001fe20000010000 */
[C---:B------:R-:W-:Y:S01]  /*1a580*/  FMUL.FTZ R53, R107.reuse, R53 ;  /* 0x000000356b357220 */ /* 0x040fe20000410000 */
[----:B------:R-:W-:Y:S01]  /*1a590*/  FMUL.FTZ R52, R107, R52 ;  /* 0x000000346b347220 */ /* 0x000fe20000410000 */
[----:B------:R-:W3:Y:S03]  /*1a5a0*/  LDL.64 R76, [R1+0x3d8] ;  /* 0x0003d800014c7983 */ /* 0x000ee60000100a00 */
[----:B------:R-:W0:Y:S01]  /*1a5b0*/  MUFU.EX2 R179, R179 ;  /* 0x000000b300b37308 */ /* 0x000e220000000800 */
[----:B------:R-:W-:Y:S01]  /*1a5c0*/  FADD.FTZ R70, R176, R67 ;  /* 0x00000043b0467221 */ /* 0x000fe20000010000 */
[----:B-1----:R-:W-:Y:S01]  /*1a5d0*/  FADD.FTZ R66, R177, R66 ;  /* 0x00000042b1427221 */ /* 0x002fe20000010000 */
[----:B------:R-:W4:Y:S05]  /*1a5e0*/  LDL.64 R78, [R1+0x3e8] ;  /* 0x0003e800014e7983 */ /* 0x000f2a0000100a00 */
[----:B------:R-:W-:Y:S08]  /*1a5f0*/  MUFU.EX2 R181, R181 ;  /* 0x000000b500b57308 */ /* 0x000ff00000000800 */
[----:B------:R-:W-:Y:S08]  /*1a600*/  MUFU.EX2 R95, R95 ;  /* 0x0000005f005f7308 */ /* 0x000ff00000000800 */
[----:B------:R-:W-:Y:S01]  /*1a610*/  MUFU.EX2 R183, R183 ;  /* 0x000000b700b77308 */ /* 0x000fe20000000800 */
[----:B------:R1:W-:Y:S04]  /*1a620*/  STL.64 [R1+0x200], R62 ;  /* 0x0002003e01007387 */ /* 0x0003e80000100a00 */
[----:B------:R-:W-:Y:S03]  /*1a630*/  STL.64 [R1+0x210], R64 ;  /* 0x0002104001007387 */ /* 0x000fe60000100a00 */
[----:B------:R-:W1:Y:S01]  /*1a640*/  MUFU.EX2 R96, R96 ;  /* 0x0000006000607308 */ /* 0x000e620000000800 */
[----:B------:R-:W-:Y:S01]  /*1a650*/  FADD.FTZ R67, R85, R70 ;  /* 0x0000004655437221 */ /* 0x000fe20000010000 */
[----:B--2---:R-:W-:Y:S01]  /*1a660*/  FADD.FTZ R66, R97, R66 ;  /* 0x0000004261427221 */ /* 0x004fe20000010000 */
[----:B------:R-:W-:Y:S02]  /*1a670*/  STL.64 [R1+0x280], R60 ;  /* 0x0002803c01007387 */ /* 0x000fe40000100a00 */
[----:B------:R-:W-:Y:S01]  /*1a680*/  FADD.FTZ R67, R84, R67 ;  /* 0x0000004354437221 */ /* 0x000fe20000010000 */
[----:B0-----:R-:W-:Y:S01]  /*1a690*/  FADD.FTZ R73, R179, R66 ;  /* 0x00000042b3497221 */ /* 0x001fe20000010000 */
[----:B------:R0:W-:Y:S01]  /*1a6a0*/  STL.64 [R1+0x2b0], R36 ;  /* 0x0002b02401007387 */ /* 0x0001e20000100a00 */
[----:B------:R-:W2:Y:S01]  /*1a6b0*/  MUFU.EX2 R94, R71 ;  /* 0x00000047005e7308 */ /* 0x000ea20000000800 */
[----:B------:R-:W-:-:S02]  /*1a6c0*/  FADD.FTZ R66, R178, R67 ;  /* 0x00000043b2427221 */ /* 0x000fc40000010000 */
[----:B------:R2:W-:Y:S02]  /*1a6d0*/  STL.64 [R1+0x2c0], R38 ;  /* 0x0002c02601007387 */ /* 0x0005e40000100a00 */
[----:B------:R-:W-:Y:S02]  /*1a6e0*/  FADD.FTZ R67, R83, R66 ;  /* 0x0000004253437221 */ /* 0x000fe40000010000 */
[----:B------:R-:W-:Y:S01]  /*1a6f0*/  STL.64 [R1+0x3f0], R68 ;  /* 0x0003f04401007387 */ /* 0x000fe20000100a00 */
[----:B-1----:R-:W-:Y:S01]  /*1a700*/  FADD.FTZ R70, R96, R73 ;  /* 0x0000004960467221 */ /* 0x002fe20000010000 */
[----:B------:R-:W-:Y:S02]  /*1a710*/  FADD.FTZ R67, R180, R67 ;  /* 0x00000043b4437221 */ /* 0x000fe40000010000 */
[----:B------:R-:W-:Y:S01]  /*1a720*/  STL.64 [R1+0x3f8], R10 ;  /* 0x0003f80a01007387 */ /* 0x000fe20000100a00 */
[----:B------:R-:W-:Y:S01]  /*1a730*/  FADD.FTZ R70, R181, R70 ;  /* 0x00000046b5467221 */ /* 0x000fe20000010000 */
[C---:B------:R-:W-:Y:S01]  /*1a740*/  FMUL.FTZ R63, R107.reuse, R9 ;  /* 0x000000096b3f7220 */ /* 0x040fe20000410000 */
[----:B------:R-:W-:Y:S01]  /*1a750*/  FMUL.FTZ R62, R107, R8 ;  /* 0x000000086b3e7220 */ /* 0x000fe20000410000 */
[----:B------:R-:W-:Y:S01]  /*1a760*/  STL.64 [R1+0x220], R4 ;  /* 0x0002200401007387 */ /* 0x000fe20000100a00 */
[----:B------:R-:W-:Y:S01]  /*1a770*/  FADD.FTZ R70, R95, R70 ;  /* 0x000000465f467221 */ /* 0x000fe20000010000 */
[----:B------:R-:W-:Y:S01]  /*1a780*/  FADD.FTZ R67, R82, R67 ;  /* 0x0000004352437221 */ /* 0x000fe20000010000 */
[C---:B0-----:R-:W-:Y:S01]  /*1a790*/  FMUL.FTZ R37, R107.reuse, R31 ;  /* 0x0000001f6b257220 */ /* 0x041fe20000410000 */
[----:B------:R-:W-:Y:S01]  /*1a7a0*/  FMUL.FTZ R36, R107, R30 ;  /* 0x0000001e6b247220 */ /* 0x000fe20000410000 */
[----:B------:R-:W-:Y:S01]  /*1a7b0*/  FADD.FTZ R73, R183, R70 ;  /* 0x00000046b7497221 */ /* 0x000fe20000010000 */
[----:B------:R-:W-:Y:S01]  /*1a7c0*/  FADD.FTZ R66, R182, R67 ;  /* 0x00000043b6427221 */ /* 0x000fe20000010000 */
[----:B------:R0:W-:Y:S01]  /*1a7d0*/  STL.64 [R1+0x240], R62 ;  /* 0x0002403e01007387 */ /* 0x0001e20000100a00 */
[C---:B--2---:R-:W-:Y:S01]  /*1a7e0*/  FMUL.FTZ R39, R107.reuse, R33 ;  /* 0x000000216b277220 */ /* 0x044fe20000410000 */
[----:B------:R-:W-:Y:S01]  /*1a7f0*/  FADD.FTZ R67, R94, R73 ;  /* 0x000000495e437221 */ /* 0x000fe20000010000 */
[C---:B------:R-:W-:Y:S01]  /*1a800*/  FMUL.FTZ R38, R107.reuse, R32 ;  /* 0x000000206b267220 */ /* 0x040fe20000410000 */
[C---:B------:R-:W-:Y:S01]  /*1a810*/  FMUL.FTZ R61, R107.reuse, R55 ;  /* 0x000000376b3d7220 */ /* 0x040fe20000410000 */
[C---:B------:R-:W-:Y:S01]  /*1a820*/  FMUL.FTZ R60, R107.reuse, R54 ;  /* 0x000000366b3c7220 */ /* 0x040fe20000410000 */
[C---:B------:R-:W-:Y:S01]  /*1a830*/  FMUL.FTZ R65, R107.reuse, R29 ;  /* 0x0000001d6b417220 */ /* 0x040fe20000410000 */
[C---:B------:R-:W-:Y:S01]  /*1a840*/  FMUL.FTZ R64, R107.reuse, R28 ;  /* 0x0000001c6b407220 */ /* 0x040fe20000410000 */
[----:B------:R1:W-:Y:S01]  /*1a850*/  STL.64 [R1+0x230], R6 ;  /* 0x0002300601007387 */ /* 0x0003e20000100a00 */
[C---:B0-----:R-:W-:Y:S01]  /*1a860*/  FMUL.FTZ R63, R107.reuse, R51 ;  /* 0x000000336b3f7220 */ /* 0x041fe20000410000 */
[----:B------:R-:W-:-:S02]  /*1a870*/  FMUL.FTZ R62, R107, R50 ;  /* 0x000000326b3e7220 */ /* 0x000fc40000410000 */
[----:B------:R-:W-:Y:S04]  /*1a880*/  STL.64 [R1+0x1e0], R66 ;  /* 0x0001e04201007387 */ /* 0x000fe80000100a00 */
[----:B------:R0:W-:Y:S04]  /*1a890*/  STL.64 [R1+0x250], R12 ;  /* 0x0002500c01007387 */ /* 0x0001e80000100a00 */
[----:B------:R2:W-:Y:S04]  /*1a8a0*/  STL.64 [R1+0x260], R14 ;  /* 0x0002600e01007387 */ /* 0x0005e80000100a00 */
[----:B------:R-:W-:Y:S04]  /*1a8b0*/  STL.64 [R1+0x270], R46 ;  /* 0x0002702e01007387 */ /* 0x000fe80000100a00 */
        /* <DEDUP_REMOVED lines=15> */
[----:B------:R-:W4:Y:S04]  /*1a9b0*/  LDL.64 R10, [R1+0x3c0] ;  /* 0x0003c000010a7983 */ /* 0x000f280000100a00 */
[----:B------:R-:W4:Y:S04]  /*1a9c0*/  LDL.64 R8, [R1+0x3d0] ;  /* 0x0003d00001087983 */ /* 0x000f280000100a00 */
[----:B-1----:R-:W4:Y:S04]  /*1a9d0*/  LDL.64 R6, [R1+0x3e0] ;  /* 0x0003e00001067983 */ /* 0x002f280000100a00 */
[----:B------:R-:W4:Y:S04]  /*1a9e0*/  LDL.64 R4, [R1+0x208] ;  /* 0x0002080001047983 */ /* 0x000f280000100a00 */
[----:B0-----:R-:W4:Y:S04]  /*1a9f0*/  LDL.64 R12, [R1+0x218] ;  /* 0x00021800010c7983 */ /* 0x001f280000100a00 */
[----:B--2---:R-:W2:Y:S04]  /*1aa00*/  LDL.64 R14, [R1+0x228] ;  /* 0x00022800010e7983 */ /* 0x004ea80000100a00 */
        /* <DEDUP_REMOVED lines=26> */
[----:B------:R-:W2:Y:S01]  /*1abb0*/  LDL R108, [R1+0x28] ;  /* 0x00002800016c7983 */ /* 0x000ea20000100800 */
[C---:B------:R-:W-:Y:S01]  /*1abc0*/  FMUL.FTZ R27, R107.reuse, R27 ;  /* 0x0000001b6b1b7220 */ /* 0x040fe20000410000 */
[----:B------:R-:W-:-:S05]  /*1abd0*/  FMUL.FTZ R26, R107, R26 ;  /* 0x0000001a6b1a7220 */ /* 0x000fca0000410000 */
[----:B------:R0:W-:Y:S02]  /*1abe0*/  STL.64 [R1+0x390], R26 ;  /* 0x0003901a01007387 */ /* 0x0001e40000100a00 */
[C---:B0-----:R-:W-:Y:S01]  /*1abf0*/  FMUL.FTZ R27, R107.reuse, R91 ;  /* 0x0000005b6b1b7220 */ /* 0x041fe20000410000 */
[----:B------:R-:W-:-:S05]  /*1ac00*/  FMUL.FTZ R26, R107, R90 ;  /* 0x0000005a6b1a7220 */ /* 0x000fca0000410000 */
[----:B------:R0:W-:Y:S04]  /*1ac10*/  STL.64 [R1+0x3b0], R26 ;  /* 0x0003b01a01007387 */ /* 0x0001e80000100a00 */
[----:B0-----:R0:W5:Y:S01]  /*1ac20*/  LDL.64 R26, [R1+0x1b8] ;  /* 0x0001b800011a7983 */ /* 0x0011620000100a00 */
[C---:B---3--:R-:W-:Y:S01]  /*1ac30*/  FMUL.FTZ R77, R93.reuse, R77 ;  /* 0x0000004d5d4d7220 */ /* 0x048fe20000410000 */
[C---:B------:R-:W-:Y:S01]  /*1ac40*/  FMUL.FTZ R76, R93.reuse, R76 ;  /* 0x0000004c5d4c7220 */ /* 0x040fe20000410000 */
[C---:B----4-:R-:W-:Y:S01]  /*1ac50*/  FMUL.FTZ R79, R93.reuse, R79 ;  /* 0x0000004f5d4f7220 */ /* 0x050fe20000410000 */
[----:B------:R-:W-:Y:S01]  /*1ac60*/  FMUL.FTZ R78, R93, R78 ;  /* 0x0000004e5d4e7220 */ /* 0x000fe20000410000 */
[----:B------:R0:W-:Y:S04]  /*1ac70*/  STL [R1+0x1d4], R92 ;  /* 0x0001d45c01007387 */ /* 0x0001e80000100800 */
        /* <DEDUP_REMOVED lines=127> */
.L_x_12062:
[----:B------:R-:W-:Y:S05]  /*1b470*/  BSYNC B0 ;  /* 0x0000000000007941 */ /* 0x000fea0003800000 */
.L_x_12061:
        /* <DEDUP_REMOVED lines=8> */
.L_x_12064:
[----:B------:R-:W-:Y:S05]  /*1b500*/  BSYNC B0 ;  /* 0x0000000000007941 */ /* 0x000fea0003800000 */
.L_x_12063:
[----:B------:R-:W-:Y:S04]  /*1b510*/  BSSY B0, `(.L_x_12065) ;  /* 0x0000004000007945 */ /* 0x000fe80003800000 */
[----:B-1----:R-:W-:Y:S05]  /*1b520*/  @P0 BRA `(.L_x_12066) ;  /* 0x0000000000080947 */ /* 0x002fea0003800000 */
[----:B------:R-:W1:Y:S02]  /*1b530*/  SYNCS.PHASECHK.TRANS64.TRYWAIT P0, [R26+URZ], R27 ;  /* 0x0000001b1a0075a7 */ /* 0x000e64000800017f */
[----:B-1----:R-:W-:Y:S05]  /*1b540*/  @!P0 BRA `(.L_x_12067) ;  /* 0x0000012800d88947 */ /* 0x002fea0003800000 */
.L_x_12066:
[----:B------:R-:W-:Y:S05]  /*1b550*/  BSYNC B0 ;  /* 0x0000000000007941 */ /* 0x000fea0003800000 */
.L_x_12065:
        /* <DEDUP_REMOVED lines=300> */
[----:B------:R-:W-:Y:S01]  /*1c820*/  R2UR UR7, R5 ;  /* 0x00000000050772ca */ /* 0x000fe200000e0000 */
[C---:B------:R-:W-:Y:S01]  /*1c830*/  VIADD R6, R4.reuse, 0x80 ;  /* 0x0000008004067836 */ /* 0x040fe20000000000 */
[----:B------:R-:W-:Y:S01]  /*1c840*/  R2UR UR6, R4 ;  /* 0x00000000040672ca */ /* 0x000fe200000e0000 */
[----:B------:R-:W-:Y:S01]  /*1c850*/  IMAD.MOV.U32 R7, RZ, RZ, R5 ;  /* 0x000000ffff077224 */ /* 0x000fe200078e0005 */
[----:B------:R0:W5:Y:S07]  /*1c860*/  LDL R3, [R1+0x1b8] ;  /* 0x0001b80001037983 */ /* 0x00016e0000100800 */
[----:B------:R-:W-:Y:S01]  /*1c870*/  VOTEU.ANY UP0, P0 ;  /* 0x00000000003f7886 */ /* 0x000fe20000000100 */
        /* <DEDUP_REMOVED lines=495> */
.L_x_12069:
[----:B------:R-:W-:Y:S05]  /*1e770*/  BSYNC B0 ;  /* 0x0000000000007941 */ /* 0x000fea0003800000 */
.L_x_12068:
        /* <DEDUP_REMOVED lines=9> */
.L_x_12041:
[----:B------:R-:W2:Y:S01]  /*1e810*/  LDL R5, [R1+0x1e0] ;  /* 0x0001e00001057983 */ /* 0x000ea20000100800 */
[----:B------:R-:W-:Y:S05]  /*1e820*/  WARPSYNC.ALL ;  /* 0x0000000000007948 */ /* 0x000fea0003800000 */
[----:B------:R-:W3:Y:S04]  /*1e830*/  LDL R4, [R1+0x1e4] ;  /* 0x0001e40001047983 */ /* 0x000ee80000100800 */
[----:B------:R-:W4:Y:S04]  /*1e840*/  LDL.64 R8, [R1+0x210] ;  /* 0x0002100001087983 */ /* 0x000f280000100a00 */
[----:B------:R-:W5:Y:S04]  /*1e850*/  LDL.64 R6, [R1+0x220] ;  /* 0x0002200001067983 */ /* 0x000f680000100a00 */
[----:B------:R-:W5:Y:S04]  /*1e860*/  LDL.64 R10, [R1+0x200] ;  /* 0x00020000010a7983 */ /* 0x000f680000100a00 */
[----:B------:R-:W5:Y:S01]  /*1e870*/  LDL.64 R114, [R1+0x2a0] ;  /* 0x0002a00001727983 */ /* 0x000f620000100a00 */
[----:B------:R-:W-:-:S02]  /*1e880*/  IMAD.MOV.U32 R129, RZ, RZ, -0x800000 ;  /* 0xff800000ff817424 */ /* 0x000fc400078e00ff */
[----:B------:R-:W-:Y:S01]  /*1e890*/  IMAD.MOV.U32 R130, RZ, RZ, -0x800000 ;  /* 0xff800000ff827424 */ /* 0x000fe200078e00ff */
        /* <DEDUP_REMOVED lines=50> */
[----:B------:R-:W5:Y:S04]  /*1ebc0*/  LDL R126, [R1+0x1b8] ;  /* 0x0001b800017e7983 */ /* 0x000f680000100800 */
[----:B--2---:R-:W2:Y:S02]  /*1ebd0*/  SHFL.BFLY PT, R0, R5, 0x2, 0x1f ;  /* 0x0c401f0005007f89 */ /* 0x004ea400000e0000 */
[----:B--2---:R-:W-:-:S05]  /*1ebe0*/  FADD.FTZ R0, R5, R0 ;  /* 0x0000000005007221 */ /* 0x004fca0000010000 */
[----:B------:R-:W0:Y:S02]  /*1ebf0*/  SHFL.BFLY PT, R3, R0, 0x1, 0x1f ;  /* 0x0c201f0000037f89 */ /* 0x000e2400000e0000 */
[----:B01----:R-:W-:-:S05]  /*1ec00*/  FADD.FTZ R2, R0, R3 ;  /* 0x0000000300027221 */ /* 0x003fca0000010000 */
[----:B------:R-:W-:Y:S04]  /*1ec10*/  STL [R1+0x1e0], R2 ;  /* 0x0001e00201007387 */ /* 0x000fe80000100800 */
[----:B------:R-:W2:Y:S04]  /*1ec20*/  LDL R25, [R1+0x1e0] ;  /* 0x0001e00001197983 */ /* 0x000ea80000100800 */
[----:B---3--:R-:W0:Y:S02]  /*1ec30*/  SHFL.BFLY PT, R3, R4, 0x2, 0x1f ;  /* 0x0c401f0004037f89 */ /* 0x008e2400000e0000 */
[----:B0-----:R-:W-:-:S02]  /*1ec40*/  FADD.FTZ R3, R3, R4 ;  /* 0x0000000403037221 */ /* 0x001fc40000010000 */
[----:B------:R-:W3:Y:S04]  /*1ec50*/  LDL.64 R4, [R1+0x230] ;  /* 0x0002300001047983 */ /* 0x000ee80000100a00 */
[----:B------:R-:W0:Y:S02]  /*1ec60*/  SHFL.BFLY PT, R128, R3, 0x1, 0x1f ;  /* 0x0c201f0003807f89 */ /* 0x000e2400000e0000 */
[----:B0-----:R-:W-:Y:S02]  /*1ec70*/  FADD.FTZ R128, R3, R128 ;  /* 0x0000008003807221 */ /* 0x001fe40000010000 */
[----:B------:R-:W3:Y:S03]  /*1ec80*/  LDL.64 R2, [R1+0x240] ;  /* 0x0002400001027983 */ /* 0x000ee60000100a00 */
[----:B------:R-:W-:-:S13]  /*1ec90*/  FSETP.NE.FTZ.AND P1, PT, R128, RZ, PT ;  /* 0x000000ff8000720b */ /* 0x000fda0003f35000 */
[----:B------:R-:W3:Y:S04]  /*1eca0*/  @P1 LDL R20, [R1+0x1f0] ;  /* 0x0001f00001141983 */ /* 0x000ee80000100800 */
[----:B------:R-:W3:Y:S01]  /*1ecb0*/  @P1 LDL R21, [R1+0x1d4] ;  /* 0x0001d40001151983 */ /* 0x000ee20000100800 */
[----:B--2---:R-:W-:-:S13]  /*1ecc0*/  FSETP.NE.FTZ.AND P0, PT, R25, RZ, PT ;  /* 0x000000ff1900720b */ /* 0x004fda0003f15000 */
[----:B------:R-:W2:Y:S04]  /*1ecd0*/  @P0 LDL R12, [R1+0x1f0] ;  /* 0x0001f000010c0983 */ /* 0x000ea80000100800 */
[----:B------:R-:W2:Y:S01]  /*1ece0*/  @P0 LDL R13, [R1+0x1d0] ;  /* 0x0001d000010d0983 */ /* 0x000ea20000100800 */
[----:B------:R-:W-:Y:S01]  /*1ecf0*/  IMAD.MOV.U32 R0, RZ, RZ, RZ ;  /* 0x000000ffff007224 */ /* 0x000fe200078e00ff */
[----:B------:R-:W0:Y:S08]  /*1ed00*/  @P0 MUFU.LG2 R14, R25 ;  /* 0x00000019000e0308 */ /* 0x000e300000000c00 */
[----:B------:R-:W-:Y:S08]  /*1ed10*/  @P1 MUFU.LG2 R24, R128 ;  /* 0x0000008000181308 */ /* 0x000ff00000000c00 */
[----:B------:R-:W4:Y:S01]  /*1ed20*/  @P0 MUFU.RCP R0, R25 ;  /* 0x0000001900000308 */ /* 0x000f220000001000 */
[----:B0-----:R-:W-:Y:S01]  /*1ed30*/  @P0 FMUL.FTZ R15, R14, 0.69314718246459960938 ;  /* 0x3f3172180e0f0820 */ /* 0x001fe20000410000 */
[-C--:B----4-:R-:W-:Y:S01]  /*1ed40*/  FMUL.FTZ R9, R9, R0.reuse ;  /* 0x0000000009097220 */ /* 0x090fe20000410000 */
[-C--:B------:R-:W-:Y:S01]  /*1ed50*/  FMUL.FTZ R8, R8, R0.reuse ;  /* 0x0000000008087220 */ /* 0x080fe20000410000 */
[-C--:B-----5:R-:W-:Y:S01]  /*1ed60*/  FMUL.FTZ R7, R7, R0.reuse ;  /* 0x0000000007077220 */ /* 0x0a0fe20000410000 */
[-C--:B------:R-:W-:Y:S01]  /*1ed70*/  FMUL.FTZ R6, R6, R0.reuse ;  /* 0x0000000006067220 */ /* 0x080fe20000410000 */
[-C--:B---3--:R-:W-:Y:S01]  /*1ed80*/  FMUL.FTZ R5, R5, R0.reuse ;  /* 0x0000000005057220 */ /* 0x088fe20000410000 */
[-C--:B------:R-:W-:Y:S01]  /*1ed90*/  FMUL.FTZ R4, R4, R0.reuse ;  /* 0x0000000004047220 */ /* 0x080fe20000410000 */
[-C--:B------:R-:W-:Y:S01]  /*1eda0*/  FMUL.FTZ R3, R3, R0.reuse ;  /* 0x0000000003037220 */ /* 0x080fe20000410000 */
[----:B------:R-:W-:Y:S01]  /*1edb0*/  FMUL.FTZ R2, R2, R0 ;  /* 0x0000000002027220 */ /* 0x000fe20000410000 */
[----:B------:R-:W-:Y:S04]  /*1edc0*/  STL.64 [R1+0x210], R8 ;  /* 0x0002100801007387 */ /* 0x000fe80000100a00 */
[----:B------:R0:W-:Y:S04]  /*1edd0*/  STL.64 [R1+0x220], R6 ;  /* 0x0002200601007387 */ /* 0x0001e80000100a00 */
[----:B------:R1:W-:Y:S01]  /*1ede0*/  STL.64 [R1+0x230], R4 ;  /* 0x0002300401007387 */ /* 0x0003e20000100a00 */
[----:B------:R-:W-:-:S03]  /*1edf0*/  @P1 FMUL.FTZ R20, R20, 0.69314718246459960938 ;  /* 0x3f31721814141820 */ /* 0x000fc60000410000 */
[----:B------:R3:W-:Y:S04]  /*1ee00*/  STL.64 [R1+0x240], R2 ;  /* 0x0002400201007387 */ /* 0x0007e80000100a00 */
[----:B0-----:R-:W4:Y:S04]  /*1ee10*/  LDL.64 R6, [R1+0x3d8] ;  /* 0x0003d80001067983 */ /* 0x001f280000100a00 */
[----:B-1----:R-:W5:Y:S04]  /*1ee20*/  LDL.64 R4, [R1+0x3e8] ;  /* 0x0003e80001047983 */ /* 0x002f680000100a00 */
[----:B---3--:R-:W3:Y:S04]  /*1ee30*/  LDL.64 R2, [R1+0x3c8] ;  /* 0x0003c80001027983 */ /* 0x008ee80000100a00 */
[----:B------:R-:W5:Y:S01]  /*1ee40*/  LDL.64 R8, [R1+0x3f8] ;  /* 0x0003f80001087983 */ /* 0x000f620000100a00 */
[-C--:B------:R-:W-:Y:S01]  /*1ee50*/  FMUL.FTZ R11, R11, R0.reuse ;  /* 0x000000000b0b7220 */ /* 0x080fe20000410000 */
[----:B------:R-:W-:-:S05]  /*1ee60*/  FMUL.FTZ R10, R10, R0 ;  /* 0x000000000a0a7220 */ /* 0x000fca0000410000 */
[----:B------:R0:W-:Y:S04]  /*1ee70*/  STL.64 [R1+0x200], R10 ;  /* 0x0002000a01007387 */ /* 0x0001e80000100a00 */
[----:B0-----:R-:W5:Y:S01]  /*1ee80*/  LDL.64 R10, [R1+0x378] ;  /* 0x00037800010a7983 */ /* 0x001f620000100a00 */
[----:B--2---:R-:W-:-:S04]  /*1ee90*/  @P0 FMUL.FTZ R12, R12, 0.69314718246459960938 ;  /* 0x3f3172180c0c0820 */ /* 0x004fc80000410000 */
[----:B------:R-:W-:Y:S01]  /*1eea0*/  @P0 FFMA.FTZ R129, R12, R13, R15 ;  /* 0x0000000d0c810223 */ /* 0x000fe2000001000f */
[----:B------:R-:W-:Y:S01]  /*1eeb0*/  @P1 FMUL.FTZ R13, R24, 0.69314718246459960938 ;  /* 0x3f317218180d1820 */ /* 0x000fe20000410000 */
[----:B------:R-:W2:Y:S03]  /*1eec0*/  LDL.64 R14, [R1+0x3a8] ;  /* 0x0003a800010e7983 */ /* 0x000ea60000100a00 */
[----:B------:R-:W-:Y:S01]  /*1eed0*/  @P1 FFMA.FTZ R130, R20, R21, R13 ;  /* 0x0000001514821223 */ /* 0x000fe2000001000d */
[----:B------:R-:W2:Y:S04]  /*1eee0*/  LDL.64 R24, [R1+0x388] ;  /* 0x0003880001187983 */ /* 0x000ea80000100a00 */
[----:B------:R-:W2:Y:S04]  /*1eef0*/  LDL.64 R20, [R1+0x398] ;  /* 0x0003980001147983 */ /* 0x000ea80000100a00 */
[----:B------:R-:W2:Y:S01]  /*1ef00*/  LDL.64 R12, [R1+0x3b8] ;  /* 0x0003b800010c7983 */ /* 0x000ea20000100a00 */
[-C--:B------:R-:W-:Y:S01]  /*1ef10*/  FMUL.FTZ R115, R115, R0.reuse ;  /* 0x0000000073737220 */ /* 0x080fe20000410000 */
[----:B------:R-:W-:-:S05]  /*1ef20*/  FMUL.FTZ R114, R114, R0 ;  /* 0x0000000072727220 */ /* 0x000fca0000410000 */
[----:B------:R0:W-:Y:S01]  /*1ef30*/  STL.64 [R1+0x2a0], R114 ;  /* 0x0002a07201007387 */ /* 0x0001e20000100a00 */
[----:B------:R-:W1:Y:S01]  /*1ef40*/  S2R R131, SR_TID.X ;  /* 0x0000000000837919 */ /* 0x000e620000002100 */
[----:B0-----:R-:W-:-:S06]  /*1ef50*/  IMAD.MOV.U32 R114, RZ, RZ, RZ ;  /* 0x000000ffff727224 */ /* 0x001fcc00078e00ff */
        /* <DEDUP_REMOVED lines=103> */
[-C--:B-----5:R-:W-:Y:S01]  /*1f5d0*/  FMUL.FTZ R5, R5, R114.reuse ;  /* 0x0000007205057220 */ /* 0x0a0fe20000410000 */
        /* <DEDUP_REMOVED lines=11> */
[----:B------:R-:W-:Y:S04]  /*1f690*/  STL [R1+0x1e0], R129 ;  /* 0x0001e08101007387 */ /* 0x000fe80000100800 */
        /* <DEDUP_REMOVED lines=63> */
[-C--:B------:R-:W-:Y:S01]  /*1fa90*/  FMUL.FTZ R11, R11, R114.reuse ;  /* 0x000000720b0b7220 */ /* 0x080fe20000410000 */
[----:B------:R-:W-:Y:S01]  /*1faa0*/  FMUL.FTZ R10, R10, R114 ;  /* 0x000000720a0a7220 */ /* 0x000fe20000410000 */
[----:B------:R-:W-:-:S02]  /*1fab0*/  ISETP.NE.AND P1, PT, R126, 0x2, PT ;  /* 0x000000027e00780c */ /* 0x000fc40003f25270 */
[----:B-1----:R-:W-:Y:S02]  /*1fac0*/  SHF.R.U32.HI R131, RZ, 0x7, R131 ;  /* 0x00000007ff837819 */ /* 0x002fe40000011683 */
[----:B------:R0:W-:Y:S01]  /*1fad0*/  STL.64 [R1+0x378], R10 ;  /* 0x0003780a01007387 */ /* 0x0001e20000100a00 */
[----:B------:R-:W-:Y:S01]  /*1fae0*/  BSSY B0, `(.L_x_12071) ;  /* 0x000000a000007945 */ /* 0x000fe20003800000 */
[----:B------:R-:W-:Y:S02]  /*1faf0*/  PLOP3.LUT P0, PT, PT, PT, PT, 0x8, 0x0 ;  /* 0x000000000000781c */ /* 0x000fe40003f0e170 */
[----:B0-----:R-:W-:-:S05]  /*1fb00*/  IADD3 R10, -R131, 0xb, RZ ;  /* 0x0000000b830a7810 */ /* 0x001fca0007ffe1ff */
[----:B------:R0:W-:Y:S08]  /*1fb10*/  BAR.ARV R10, 0x100 ;  /* 0x0004000a0000751d */ /* 0x0001f00000002000 */
[----:B------:R-:W-:Y:S06]  /*1fb20*/  BAR.ARV 0x8, 0x180 ;  /* 0x0206000000007b1d */ /* 0x000fec0000002000 */
[----:B------:R-:W-:Y:S05]  /*1fb30*/  @P1 BRA `(.L_x_12072) ;  /* 0x0000000000101947 */ /* 0x000fea0003800000 */
[----:B------:R-:W2:Y:S04]  /*1fb40*/  LDL R0, [R1+0x1bc] ;  /* 0x0001bc0001007983 */ /* 0x000ea80000100800 */
[----:B------:R1:W-:Y:S01]  /*1fb50*/  STL [R1+0x1b8], RZ ;  /* 0x0001b8ff01007387 */ /* 0x0003e20000100800 */
[----:B--2---:R-:W-:-:S05]  /*1fb60*/  LOP3.LUT R0, R0, 0x1, RZ, 0x3c, !PT ;  /* 0x0000000100007812 */ /* 0x004fca00078e3cff */
[----:B------:R1:W-:Y:S02]  /*1fb70*/  STL [R1+0x1bc], R0 ;  /* 0x0001bc0001007387 */ /* 0x0003e40000100800 */
.L_x_12072:
[----:B------:R-:W-:Y:S05]  /*1fb80*/  BSYNC B0 ;  /* 0x0000000000007941 */ /* 0x000fea0003800000 */
.L_x_12071:
[----:B------:R-:W-:-:S12]  /*1fb90*/  UIADD3 UR37, UR37, 0x1, URZ ;  /* 0x0000000125257890 */ /* 0x000fd8000fffe03f */
.L_x_11948:
[----:B------:R-:W-:Y:S05]  /*1fba0*/  WARPSYNC.ALL ;  /* 0x0000000000007948 */ /* 0x000fea0003800000 */
[----:B------:R-:W3:Y:S08]  /*1fbb0*/  S2UR UR4, SR_CgaCtaId ;  /* 0x00000000000479c3 */ /* 0x000ef00000008800 */
[----:B------:R-:W-:Y:S01]  /*1fbc0*/  BAR.SYNC.DEFER_BLOCKING 0x5, 0x180 ;  /* 0x0146000000007b1d */ /* 0x000fe20000010000 */
[----:B------:R-:W-:-:S05]  /*1fbd0*/  MOV R2, 0x400 ;  /* 0x0000040000027802 */ /* 0x000fca0000000f00 */
[----:B------:R-:W-:Y:S01]  /*1fbe0*/  BSSY B0, `(.L_x_12073) ;  /* 0x000050c000007945 */ /* 0x000fe20003800000 */
[----:B---3--:R-:W-:-:S05]  /*1fbf0*/  IMAD.U32 R27, RZ, RZ, UR4 ;  /* 0x00000004ff1b7e24 */ /* 0x008fca000f8e00ff */
[----:B------:R-:W-:-:S05]  /*1fc00*/  LEA R2, R27, R2, 0x18 ;  /* 0x000000021b027211 */ /* 0x000fca00078ec0ff */
[----:B------:R3:W0:Y:S01]  /*1fc10*/  LDS.128 R100, [R2+0x228d0] ;  /* 0x0228d00002647984 */ /* 0x0006220000000c00 */
[----:B------:R-:W-:Y:S06]  /*1fc20*/  BAR.ARV 0x4, 0x180 ;  /* 0x0106000000007b1d */ /* 0x000fec0000002000 */
[----:B------:R-:W-:Y:S05]  /*1fc30*/  @P0 BRA `(.L_x_12074) ;  /* 0x0000004000440947 */ /* 0x000fea0003800000 */
[----:B-1----:R-:W2:Y:S01]  /*1fc40*/  LDL R0, [R1+0x438] ;  /* 0x0004380001007983 */ /* 0x002ea20000100800 */
[----:B------:R-:W-:-:S03]  /*1fc50*/  ULDC UR4, c[0x0][0xad4] ;  /* 0x0002b50000047ab9 */ /* 0x000fc60000000800 */
[----:B------:R-:W4:Y:S04]  /*1fc60*/  LDL.128 R52, [R1+0x200] ;  /* 0x0002000001347983 */ /* 0x000f280000100c00 */
[----:B------:R-:W3:Y:S04]  /*1fc70*/  LDL.128 R4, [R1+0x210] ;  /* 0x0002100001047983 */ /* 0x000ee80000100c00 */
[----:B------:R-:W3:Y:S04]  /*1fc80*/  LDL.128 R56, [R1+0x220] ;  /* 0x0002200001387983 */ /* 0x000ee80000100c00 */
[----:B------:R-:W3:Y:S04]  /*1fc90*/  LDL.128 R32, [R1+0x230] ;  /* 0x0002300001207983 */ /* 0x000ee80000100c00 */
[----:B------:R-:W3:Y:S04]  /*1fca0*/  LDL.128 R92, [R1+0x240] ;  /* 0x00024000015c7983 */ /* 0x000ee80000100c00 */
[----:B------:R-:W3:Y:S01]  /*1fcb0*/  LDL.128 R72, [R1+0x250] ;  /* 0x0002500001487983 */ /* 0x000ee20000100c00 */
[----:B------:R-:W1:Y:S03]  /*1fcc0*/  S2R R3, SR_SWINHI ;  /* 0x0000000000037919 */ /* 0x000e660000002f00 */
[----:B------:R-:W3:Y:S04]  /*1fcd0*/  LDL.128 R120, [R1+0x260] ;  /* 0x0002600001787983 */ /* 0x000ee80000100c00 */
[----:B-----5:R-:W3:Y:S04]  /*1fce0*/  LDL.128 R44, [R1+0x2e0] ;  /* 0x0002e000012c7983 */ /* 0x020ee80000100c00 */
[----:B------:R-:W3:Y:S04]  /*1fcf0*/  LDL.128 R40, [R1+0x2d0] ;  /* 0x0002d00001287983 */ /* 0x000ee80000100c00 */
[----:B------:R-:W3:Y:S04]  /*1fd00*/  LDL.128 R48, [R1+0x2f0] ;  /* 0x0002f00001307983 */ /* 0x000ee80000100c00 */
[----:B------:R-:W3:Y:S04]  /*1fd10*/  LDL.128 R60, [R1+0x320] ;  /* 0x00032000013c7983 */ /* 0x000ee80000100c00 */
[----:B------:R-:W3:Y:S04]  /*1fd20*/  LDL.128 R68, [R1+0x340] ;  /* 0x0003400001447983 */ /* 0x000ee80000100c00 */
[----:B------:R-:W3:Y:S01]  /*1fd30*/  LDL.128 R64, [R1+0x330] ;  /* 0x0003300001407983 */ /* 0x000ee20000100c00 */
[----:B------:R-:W-:-:S02]  /*1fd40*/  MOV R20, R2 ;  /* 0x0000000200147202 */ /* 0x000fc40000000f00 */
[----:B-1----:R-:W-:Y:S01]  /*1fd50*/  MOV R21, R3 ;  /* 0x0000000300157202 */ /* 0x002fe20000000f00 */
[----:B------:R-:W3:Y:S04]  /*1fd60*/  LDL.128 R84, [R1+0x380] ;  /* 0x0003800001547983 */ /* 0x000ee80000100c00 */
[----:B------:R-:W3:Y:S04]  /*1fd70*/  LDL.128 R88, [R1+0x390] ;  /* 0x0003900001587983 */ /* 0x000ee80000100c00 */
[----:B------:R-:W3:Y:S04]  /*1fd80*/  LDL.128 R112, [R1+0x3e0] ;  /* 0x0003e00001707983 */ /* 0x000ee80000100c00 */
[----:B------:R-:W3:Y:S01]  /*1fd90*/  LDL.128 R116, [R1+0x3f0] ;  /* 0x0003f00001747983 */ /* 0x000ee20000100c00 */
[----:B--2---:R-:W-:Y:S01]  /*1fda0*/  IMAD.WIDE R108, R0, 0x2, R20 ;  /* 0x00000002006c7825 */ /* 0x004fe200078e0214 */
[----:B----4-:R-:W-:-:S02]  /*1fdb0*/  F2FP.F16.F32.PACK_AB R52, R53, R52 ;  /* 0x000000343534723e */ /* 0x010fc400000000ff */
        /* <DEDUP_REMOVED lines=8> */
[C---:B------:R-:W-:Y:S02]  /*1fe40*/  IADD3 R13, P3, R108.reuse, 0x8020, RZ ;  /* 0x000080206c0d7810 */ /* 0x040fe40007f7e0ff */
[----:B------:R-:W-:Y:S02]  /*1fe50*/  IADD3 R37, P4, R108, 0x4000, RZ ;  /* 0x000040006c257810 */ /* 0x000fe40007f9e0ff */
[----:B------:R-:W-:Y:S02]  /*1fe60*/  LOP3.LUT R12, R13, 0x380, RZ, 0xc0, !PT ;  /* 0x000003800d0c7812 */ /* 0x000fe400078ec0ff */
[----:B------:R-:W-:Y:S02]  /*1fe70*/  LOP3.LUT R8, R9, 0x380, RZ, 0xc0, !PT ;  /* 0x0000038009087812 */ /* 0x000fe400078ec0ff */
[----:B------:R-:W-:-:S02]  /*1fe80*/  SHF.R.U64 R12, R12, 0x3, RZ ;  /* 0x000000030c0c7819 */ /* 0x000fc400000012ff */
[----:B------:R-:W-:Y:S02]  /*1fe90*/  SHF.R.U64 R110, R110, 0x3, RZ ;  /* 0x000000036e6e7819 */ /* 0x000fe400000012ff */
[----:B------:R-:W-:Y:S02]  /*1fea0*/  LOP3.LUT R36, R37, 0x380, RZ, 0xc0, !PT ;  /* 0x0000038025247812 */ /* 0x000fe400078ec0ff */
[----:B------:R-:W-:Y:S01]  /*1feb0*/  LOP3.LUT R12, R12, R13, RZ, 0x3c, !PT ;  /* 0x0000000d0c0c7212 */ /* 0x000fe200078e3cff */
[--C-:B------:R-:W-:Y:S01]  /*1fec0*/  IMAD.X R13, RZ, RZ, R109.reuse, P3 ;  /* 0x000000ffff0d7224 */ /* 0x100fe200018e066d */
[----:B------:R-:W-:Y:S02]  /*1fed0*/  SHF.R.U64 R8, R8, 0x3, RZ ;  /* 0x0000000308087819 */ /* 0x000fe400000012ff */
[----:B------:R-:W-:Y:S02]  /*1fee0*/  ISETP.NE.AND P3, PT, R204, RZ, PT ;  /* 0x000000ffcc00720c */ /* 0x000fe40003f65270 */
[----:B------:R-:W-:Y:S01]  /*1fef0*/  LOP3.LUT R110, R110, R111, RZ, 0x3c, !PT ;  /* 0x0000006f6e6e7212 */ /* 0x000fe200078e3cff */
[----:B------:R-:W-:Y:S01]  /*1ff00*/  IMAD.X R111, RZ, RZ, R109, P2 ;  /* 0x000000ffff6f7224 */ /* 0x000fe200010e066d */
[----:B------:R-:W-:-:S02]  /*1ff10*/  SHF.R.U64 R36, R36, 0x3, RZ ;  /* 0x0000000324247819 */ /* 0x000fc400000012ff */
[----:B------:R-:W-:Y:S01]  /*1ff20*/  LOP3.LUT R8, R8, R9, RZ, 0x3c, !PT ;  /* 0x0000000908087212 */ /* 0x000fe200078e3cff */
[--C-:B------:R-:W-:Y:S01]  /*1ff30*/  IMAD.X R9, RZ, RZ, R109.reuse, P1 ;  /* 0x000000ffff097224 */ /* 0x100fe200008e066d */
[C---:B------:R-:W-:Y:S02]  /*1ff40*/  IADD3 R31, P5, R108.reuse, 0x4020, RZ ;  /* 0x000040206c1f7810 */ /* 0x040fe40007fbe0ff */
[----:B------:R-:W-:Y:S02]  /*1ff50*/  IADD3 R15, P2, R108, 0x8000, RZ ;  /* 0x000080006c0f7810 */ /* 0x000fe40007f5e0ff */
[----:B------:R-:W-:Y:S01]  /*1ff60*/  SEL R204, R204, UR4, P3 ;  /* 0x00000004cccc7c07 */ /* 0x000fe20009800000 */
[----:B------:R-:W-:Y:S05]  /*1ff70*/  WARPSYNC.ALL ;  /* 0x0000000000007948 */ /* 0x000fea0003800000 */
[C---:B------:R-:W-:Y:S01]  /*1ff80*/  IADD3 R125, P0, R108.reuse, 0x4040, RZ ;  /* 0x000040406c7d7810 */ /* 0x040fe20007f1e0ff */
[----:B------:R-:W-:Y:S01]  /*1ff90*/  ULDC.64 UR6, c[0x0][0xc08] ;  /* 0x0003020000067ab9 */ /* 0x000fe20000000a00 */
[----:B------:R-:W-:Y:S01]  /*1ffa0*/  IADD3 R29, P1, R108, 0x4060, RZ ;  /* 0x000040606c1d7810 */ /* 0x000fe20007f3e0ff */
[----:B------:R-:W-:Y:S01]  /*1ffb0*/  ULDC.64 UR4, c[0x0][0xc00] ;  /* 0x0003000000047ab9 */ /* 0x000fe20000000a00 */
[----:B------:R-:W-:Y:S01]  /*1ffc0*/  LOP3.LUT R36, R36, R37, RZ, 0x3c, !PT ;  /* 0x0000002524247212 */ /* 0x000fe200078e3cff */
[----:B------:R-:W-:Y:S01]  /*1ffd0*/  IMAD.X R37, RZ, RZ, R109, P4 ;  /* 0x000000ffff257224 */ /* 0x000fe200020e066d */
[----:B------:R-:W-:-:S02]  /*1ffe0*/  LOP3.LUT R30, R31, 0x380, RZ, 0xc0, !PT ;  /* 0x000003801f1e7812 */ /* 0x000fc400078ec0ff */
[C---:B------:R-:W-:Y:S02]  /*1fff0*/  IADD3 R11, P4, R108.reuse, 0x8040, RZ ;  /* 0x000080406c0b7810 */ /* 0x040fe40007f9e0ff */
[----:B------:R-:W-:Y:S02]  /*20000*/  LOP3.LUT R14, R15, 0x380, RZ, 0xc0, !PT ;  /* 0x000003800f0e7812 */ /* 0x000fe400078ec0ff */
[----:B------:R-:W-:Y:S02]  /*20010*/  LOP3.LUT R124, R125, 0x380, RZ, 0xc0, !PT ;  /* 0x000003807d7c7812 */ /* 0x000fe400078ec0ff */
[----:B------:R-:W-:Y:S02]  /*20020*/  LOP3.LUT R28, R29, 0x380, RZ, 0xc0, !PT ;  /* 0x000003801d1c7812 */ /* 0x000fe400078ec0ff */
[----:B------:R-:W-:Y:S02]  /*20030*/  LOP3.LUT R39, R108, 0x380, RZ, 0xc0, !PT ;  /* 0x000003806c277812 */ /* 0x000fe400078ec0ff */
[----:B------:R-:W-:-:S02]  /*20040*/  SHF.R.U64 R30, R30, 0x3, RZ ;  /* 0x000000031e1e7819 */ /* 0x000fc400000012ff */
[----:B0-----:R-:W-:Y:S02]  /*20050*/  LOP3.LUT R10, R11, 0x380, RZ, 0xc0, !PT ;  /* 0x000003800b0a7812 */ /* 0x001fe400078ec0ff */
[----:B------:R-:W-:Y:S02]  /*20060*/  SHF.R.U64 R14, R14, 0x3, RZ ;  /* 0x000000030e0e7819 */ /* 0x000fe400000012ff */
[----:B------:R-:W-:Y:S02]  /*20070*/  SHF.R.U64 R124, R124, 0x3, RZ ;  /* 0x000000037c7c7819 */ /* 0x000fe400000012ff */
[----:B------:R-:W-:Y:S02]  /*20080*/  SHF.R.U64 R28, R28, 0x3, RZ ;  /* 0x000000031c1c7819 */ /* 0x000fe400000012ff */
[----:B------:R-:W-:Y:S02]  /*20090*/  SHF.R.U64 R39, R39, 0x3, RZ ;  /* 0x0000000327277819 */ /* 0x000fe400000012ff */
[----:B------:R-:W-:Y:S01]  /*200a0*/  LOP3.LUT R30, R30, R31, RZ, 0x3c, !PT ;  /* 0x0000001f1e1e7212 */ /* 0x000fe200078e3cff */
[----:B------:R-:W-:Y:S01]  /*200b0*/  IMAD.X R31, RZ, RZ, R109, P5 ;  /* 0x000000ffff1f7224 */ /* 0x000fe200028e066d */
[----:B------:R-:W-:-:S02]  /*200c0*/  SHF.R.U64 R10, R10, 0x3, RZ ;  /* 0x000000030a0a7819 */ /* 0x000fc400000012ff */
[----:B------:R-:W-:Y:S01]  /*200d0*/  LOP3.LUT R14, R14, R15, RZ, 0x3c, !PT ;  /* 0x0000000f0e0e7212 */ /* 0x000fe200078e3cff */
[--C-:B------:R-:W-:Y:S01]  /*200e0*/  IMAD.X R15, RZ, RZ, R109.reuse, P2 ;  /* 0x000000ffff0f7224 */ /* 0x100fe200010e066d */
[----:B------:R-:W-:Y:S01]  /*200f0*/  LOP3.LUT R124, R124, R125, RZ, 0x3c, !PT ;  /* 0x0000007d7c7c7212 */ /* 0x000fe200078e3cff */
[--C-:B------:R-:W-:Y:S01]  /*20100*/  IMAD.X R125, RZ, RZ, R109.reuse, P0 ;  /* 0x000000ffff7d7224 */ /* 0x100fe200000e066d */
[----:B------:R-:W-:Y:S01]  /*20110*/  LOP3.LUT R28, R28, R29, RZ, 0x3c, !PT ;  /* 0x0000001d1c1c7212 */ /* 0x000fe200078e3cff */
[----:B------:R-:W-:Y:S01]  /*20120*/  IMAD.X R29, RZ, RZ, R109, P1 ;  /* 0x000000ffff1d7224 */ /* 0x000fe200008e066d */
[C---:B------:R-:W-:Y:S02]  /*20130*/  IADD3 R107, P5, R108.reuse, 0x8060, RZ ;  /* 0x000080606c6b7810 */ /* 0x040fe40007fbe0ff */
[C---:B------:R-:W-:Y:S02]  /*20140*/  IADD3 R105, P2, R108.reuse, 0xc040, RZ ;  /* 0x0000c0406c697810 */ /* 0x040fe40007f5e0ff */
[----:B------:R-:W-:-:S02]  /*20150*/  IADD3 R99, P0, R108, 0xc000, RZ ;  /* 0x0000c0006c637810 */ /* 0x000fc40007f1e0ff */
[----:B------:R-:W-:Y:S02]  /*20160*/  IADD3 R97, P1, R108, 0xc020, RZ ;  /* 0x0000c0206c617810 */ /* 0x000fe40007f3e0ff */
[----:B------:R-:W-:Y:S01]  /*20170*/  LOP3.LUT R38, R39, R108, RZ, 0x3c, !PT ;  /* 0x0000006c27267212 */ /* 0x000fe200078e3cff */
[--C-:B------:R-:W-:Y:S01]  /*20180*/  IMAD.MOV.U32 R39, RZ, RZ, R109.reuse ;  /* 0x000000ffff277224 */ /* 0x100fe200078e006d */
[----:B------:R-:W-:Y:S01]  /*20190*/  LOP3.LUT R10, R10, R11, RZ, 0x3c, !PT ;  /* 0x0000000b0a0a7212 */ /* 0x000fe200078e3cff */
[----:B------:R-:W-:Y:S01]  /*201a0*/  IMAD.X R11, RZ, RZ, R109, P4 ;  /* 0x000000ffff0b7224 */ /* 0x000fe200020e066d */
[----:B------:R-:W-:Y:S02]  /*201b0*/  LOP3.LUT R106, R107, 0x380, RZ, 0xc0, !PT ;  /* 0x000003806b6a7812 */ /* 0x000fe400078ec0ff */
[----:B------:R-:W-:Y:S02]  /*201c0*/  LOP3.LUT R104, R105, 0x380, RZ, 0xc0, !PT ;  /* 0x0000038069687812 */ /* 0x000fe400078ec0ff */
[----:B------:R-:W-:-:S02]  /*201d0*/  LOP3.LUT R98, R99, 0x380, RZ, 0xc0, !PT ;  /* 0x0000038063627812 */ /* 0x000fc400078ec0ff */
[----:B------:R-:W-:Y:S02]  /*201e0*/  LOP3.LUT R96, R97, 0x380, RZ, 0xc0, !PT ;  /* 0x0000038061607812 */ /* 0x000fe400078ec0ff */
[----:B------:R-:W-:Y:S02]  /*201f0*/  F2FP.F16.F32.PACK_AB R53, R55, R54 ;  /* 0x000000363735723e */ /* 0x000fe400000000ff */
[----:B------:R-:W-:Y:S02]  /*20200*/  MOV R76, R38 ;  /* 0x00000026004c7202 */ /* 0x000fe40000000f00 */
[----:B------:R-:W-:Y:S02]  /*20210*/  MOV R25, R24 ;  /* 0x0000001800197202 */ /* 0x000fe40000000f00 */
[----:B---3--:R-:W-:Y:S02]  /*20220*/  F2FP.F16.F32.PACK_AB R54, R5, R4 ;  /* 0x000000040536723e */ /* 0x008fe400000000ff */
[----:B------:R-:W-:Y:S01]  /*20230*/  F2FP.F16.F32.PACK_AB R55, R7, R6 ;  /* 0x000000060737723e */ /* 0x000fe200000000ff */
[----:B------:R-:W-:Y:S01]  /*20240*/  BAR.SYNC.DEFER_BLOCKING 0x1, 0x100 ;  /* 0x0044000000007b1d */ /* 0x000fe20000010000 */
[----:B------:R-:W-:-:S02]  /*20250*/  F2FP.F16.F32.PACK_AB R56, R57, R56 ;  /* 0x000000383938723e */ /* 0x000fc400000000ff */
[----:B------:R-:W-:Y:S02]  /*20260*/  SHF.R.U64 R106, R106, 0x3, RZ ;  /* 0x000000036a6a7819 */ /* 0x000fe400000012ff */
[----:B------:R-:W-:Y:S02]  /*20270*/  SHF.R.U64 R104, R104, 0x3, RZ ;  /* 0x0000000368687819 */ /* 0x000fe400000012ff */
[----:B------:R-:W-:Y:S01]  /*20280*/  MOV R80, R8 ;  /* 0x0000000800507202 */ /* 0x000fe20000000f00 */
[----:B------:R-:W2:Y:S01]  /*20290*/  LDL.128 R4, [R1+0x270] ;  /* 0x0002700001047983 */ /* 0x000ea20000100c00 */
[----:B------:R-:W-:Y:S02]  /*202a0*/  MOV R124, R124 ;  /* 0x0000007c007c7202 */ /* 0x000fe40000000f00 */
[----:B------:R-:W-:Y:S02]  /*202b0*/  MOV R24, R10 ;  /* 0x0000000a00187202 */ /* 0x000fe40000000f00 */
[----:B------:R-:W-:Y:S01]  /*202c0*/  F2FP.F16.F32.PACK_AB R57, R59, R58 ;  /* 0x0000003a3b39723e */ /* 0x000fe200000000ff */
[----:B------:R-:W3:Y:S01]  /*202d0*/  LDL.128 R8, [R1+0x280] ;  /* 0x0002800001087983 */ /* 0x000ee20000100c00 */
[----:B------:R-:W-:-:S02]  /*202e0*/  SHF.R.U64 R98, R98, 0x3, RZ ;  /* 0x0000000362627819 */ /* 0x000fc400000012ff */
[----:B------:R-:W-:Y:S02]  /*202f0*/  SHF.R.U64 R96, R96, 0x3, RZ ;  /* 0x0000000360607819 */ /* 0x000fe400000012ff */
[----:B------:R-:W-:Y:S02]  /*20300*/  MOV R100, R30 ;  /* 0x0000001e00647202 */ /* 0x000fe40000000f00 */
[----:B------:R-:W-:Y:S02]  /*20310*/  MOV R125, R28 ;  /* 0x0000001c007d7202 */ /* 0x000fe40000000f00 */
[----:B------:R-:W-:Y:S01]  /*20320*/  F2FP.F16.F32.PACK_AB R58, R33, R32 ;  /* 0x00000020213a723e */ /* 0x000fe200000000ff */
[----:B------:R-:W4:Y:S01]  /*20330*/  LDL.128 R28, [R1+0x2a0] ;  /* 0x0002a000011c7983 */ /* 0x000f220000100c00 */
[----:B------:R-:W-:Y:S02]  /*20340*/  F2FP.F16.F32.PACK_AB R59, R35, R34 ;  /* 0x00000022233b723e */ /* 0x000fe400000000ff */
[----:B------:R-:W-:Y:S01]  /*20350*/  MOV R26, R36 ;  /* 0x00000024001a7202 */ /* 0x000fe20000000f00 */
[----:B------:R-:W4:Y:S01]  /*20360*/  LDL.128 R32, [R1+0x2b0] ;  /* 0x0002b00001207983 */ /* 0x000f220000100c00 */
[----:B------:R-:W-:-:S02]  /*20370*/  MOV R0, R14 ;  /* 0x0000000e00007202 */ /* 0x000fc40000000f00 */
[----:B------:R-:W-:Y:S01]  /*20380*/  MOV R3, R12 ;  /* 0x0000000c00037202 */ /* 0x000fe20000000f00 */
[----:B------:R-:W4:Y:S01]  /*20390*/  LDL.128 R36, [R1+0x2c0] ;  /* 0x0002c00001247983 */ /* 0x000f220000100c00 */
[----:B------:R-:W-:Y:S02]  /*203a0*/  F2FP.F16.F32.PACK_AB R92, R93, R92 ;  /* 0x0000005c5d5c723e */ /* 0x000fe400000000ff */
[----:B------:R-:W-:Y:S01]  /*203b0*/  F2FP.F16.F32.PACK_AB R93, R95, R94 ;  /* 0x0000005e5f5d723e */ /* 0x000fe200000000ff */
[----:B------:R-:W4:Y:S01]  /*203c0*/  LDL.128 R12, [R1+0x290] ;  /* 0x00029000010c7983 */ /* 0x000f220000100c00 */
[----:B------:R-:W-:Y:S01]  /*203d0*/  LOP3.LUT R106, R106, R107, RZ, 0x3c, !PT ;  /* 0x0000006b6a6a7212 */ /* 0x000fe200078e3cff */
[--C-:B------:R-:W-:Y:S01]  /*203e0*/  IMAD.X R107, RZ, RZ, R109.reuse, P5 ;  /* 0x000000ffff6b7224 */ /* 0x100fe200028e066d */
[----:B------:R-:W-:Y:S01]  /*203f0*/  LOP3.LUT R104, R104, R105, RZ, 0x3c, !PT ;  /* 0x0000006968687212 */ /* 0x000fe200078e3cff */
[----:B------:R0:W-:Y:S01]  /*20400*/  STSM.16.M88.4 [R76], R52 ;  /* 0x000000344c007844 */ /* 0x0001e20000000200 */
[----:B------:R-:W-:Y:S01]  /*20410*/  MOV R110, R110 ;  /* 0x0000006e006e7202 */ /* 0x000fe20000000f00 */
[----:B------:R-:W-:Y:S01]  /*20420*/  IMAD.X R105, RZ, RZ, R109, P2 ;  /* 0x000000ffff697224 */ /* 0x000fe200010e066d */
[----:B------:R-:W-:-:S02]  /*20430*/  F2FP.F16.F32.PACK_AB R94, R73, R72 ;  /* 0x00000048495e723e */ /* 0x000fc400000000ff */
[----:B------:R-:W-:Y:S01]  /*20440*/  F2FP.F16.F32.PACK_AB R95, R75, R74 ;  /* 0x0000004a4b5f723e */ /* 0x000fe200000000ff */
[----:B------:R1:W-:Y:S01]  /*20450*/  STSM.16.M88.4 [R80], R56 ;  /* 0x0000003850007844 */ /* 0x0003e20000000200 */
[----:B------:R-:W-:Y:S01]  /*20460*/  LOP3.LUT R98, R98, R99, RZ, 0x3c, !PT ;  /* 0x0000006362627212 */ /* 0x000fe200078e3cff */
[--C-:B------:R-:W-:Y:S01]  /*20470*/  IMAD.X R99, RZ, RZ, R109.reuse, P0 ;  /* 0x000000ffff637224 */ /* 0x100fe200000e066d */
[----:B------:R-:W-:Y:S01]  /*20480*/  LOP3.LUT R96, R96, R97, RZ, 0x3c, !PT ;  /* 0x0000006160607212 */ /* 0x000fe200078e3cff */
[----:B------:R-:W-:Y:S01]  /*20490*/  IMAD.X R97, RZ, RZ, R109, P1 ;  /* 0x000000ffff617224 */ /* 0x000fe200008e066d */
[----:B------:R-:W-:Y:S01]  /*204a0*/  IADD3 R126, P3, R108, 0xc060, RZ ;  /* 0x0000c0606c7e7810 */ /* 0x000fe20007f7e0ff */
[----:B------:R-:W4:Y:S04]  /*204b0*/  LDL.128 R72, [R1+0x350] ;  /* 0x0003500001487983 */ /* 0x000f280000100c00 */
[----:B0-----:R-:W4:Y:S01]  /*204c0*/  LDL.128 R52, [R1+0x300] ;  /* 0x0003000001347983 */ /* 0x001f220000100c00 */
[----:B------:R-:W-:-:S03]  /*204d0*/  MOV R130, R106 ;  /* 0x0000006a00827202 */ /* 0x000fc60000000f00 */
[----:B------:R-:W4:Y:S01]  /*204e0*/  LDL.128 R76, [R1+0x360] ;  /* 0x00036000014c7983 */ /* 0x000f220000100c00 */
[----:B------:R-:W-:-:S03]  /*204f0*/  MOV R129, R104 ;  /* 0x0000006800817202 */ /* 0x000fc60000000f00 */
[----:B-1----:R-:W4:Y:S01]  /*20500*/  LDL.128 R56, [R1+0x310] ;  /* 0x0003100001387983 */ /* 0x002f220000100c00 */
[----:B------:R-:W-:-:S03]  /*20510*/  MOV R131, R98 ;  /* 0x0000006200837202 */ /* 0x000fc60000000f00 */
[----:B------:R0:W-:Y:S01]  /*20520*/  STSM.16.M88.4 [R110], R92 ;  /* 0x0000005c6e007844 */ /* 0x0001e20000000200 */
[----:B------:R-:W-:Y:S01]  /*20530*/  MOV R128, R96 ;  /* 0x0000006000807202 */ /* 0x000fe20000000f00 */
[----:B------:R-:W-:Y:S02]  /*20540*/  IMAD.X R127, RZ, RZ, R109, P3 ;  /* 0x000000ffff7f7224 */ /* 0x000fe400018e066d */
[----:B------:R-:W4:Y:S04]  /*20550*/  LDL.128 R80, [R1+0x370] ;  /* 0x0003700001507983 */ /* 0x000f280000100c00 */
[----:B------:R-:W4:Y:S04]  /*20560*/  LDL.128 R104, [R1+0x3c0] ;  /* 0x0003c00001687983 */ /* 0x000f280000100c00 */
[----:B------:R-:W4:Y:S04]  /*20570*/  LDL.128 R96, [R1+0x3b0] ;  /* 0x0003b00001607983 */ /* 0x000f280000100c00 */
[----:B0-----:R-:W4:Y:S04]  /*20580*/  LDL.128 R92, [R1+0x3a0] ;  /* 0x0003a000015c7983 */ /* 0x001f280000100c00 */
[----:B------:R-:W4:Y:S01]  /*20590*/  LDL.128 R108, [R1+0x3d0] ;  /* 0x0003d000016c7983 */ /* 0x000f220000100c00 */
[----:B------:R-:W-:-:S02]  /*205a0*/  ISETP.NE.U32.AND P0, PT, RZ, UR6, PT ;  /* 0x00000006ff007c0c */ /* 0x000fc4000bf05070 */
[----:B------:R-:W-:Y:S02]  /*205b0*/  F2FP.F16.F32.PACK_AB R120, R121, R120 ;  /* 0x000000787978723e */ /* 0x000fe400000000ff */
[----:B------:R-:W-:Y:S02]  /*205c0*/  F2FP.F16.F32.PACK_AB R121, R123, R122 ;  /* 0x0000007a7b79723e */ /* 0x000fe400000000ff */
[----:B------:R-:W-:Y:S02]  /*205d0*/  LOP3.LUT R133, R126, 0x380, RZ, 0xc0, !PT ;  /* 0x000003807e857812 */ /* 0x000fe400078ec0ff */
[----:B------:R-:W-:Y:S02]  /*205e0*/  ISETP.NE.AND.EX P0, PT, RZ, UR7, PT, P0 ;  /* 0x00000007ff007c0c */ /* 0x000fe4000bf05300 */
[----:B------:R-:W-:Y:S02]  /*205f0*/  F2FP.F16.F32.PACK_AB R44, R45, R44 ;  /* 0x0000002c2d2c723e */ /* 0x000fe400000000ff */
[----:B------:R-:W-:-:S02]  /*20600*/  F2FP.F16.F32.PACK_AB R45, R47, R46 ;  /* 0x0000002e2f2d723e */ /* 0x000fc400000000ff */
[----:B------:R-:W-:Y:S02]  /*20610*/  SHF.R.U64 R133, R133, 0x3, RZ ;  /* 0x0000000385857819 */ /* 0x000fe400000012ff */
        /* <DEDUP_REMOVED lines=9> */
[----:B------:R-:W-:Y:S02]  /*206b0*/  LOP3.LUT R126, R133, R126, RZ, 0x3c, !PT ;  /* 0x0000007e857e7212 */ /* 0x000fe400078e3cff */
[----:B------:R-:W-:-:S02]  /*206c0*/  F2FP.F16.F32.PACK_AB R85, R87, R86 ;  /* 0x000000565755723e */ /* 0x000fc400000000ff */
[----:B------:R-:W-:Y:S02]  /*206d0*/  F2FP.F16.F32.PACK_AB R86, R89, R88 ;  /* 0x000000585956723e */ /* 0x000fe400000000ff */
[----:B------:R-:W-:Y:S02]  /*206e0*/  F2FP.F16.F32.PACK_AB R87, R91, R90 ;  /* 0x0000005a5b57723e */ /* 0x000fe400000000ff */
[----:B------:R-:W-:Y:S02]  /*206f0*/  F2FP.F16.F32.PACK_AB R112, R113, R112 ;  /* 0x000000707170723e */ /* 0x000fe400000000ff */
[----:B------:R-:W-:Y:S02]  /*20700*/  F2FP.F16.F32.PACK_AB R113, R115, R114 ;  /* 0x000000727371723e */ /* 0x000fe400000000ff */
[----:B------:R-:W-:Y:S02]  /*20710*/  MOV R126, R126 ;  /* 0x0000007e007e7202 */ /* 0x000fe40000000f00 */
[----:B------:R-:W-:-:S02]  /*20720*/  F2FP.F16.F32.PACK_AB R114, R117, R116 ;  /* 0x000000747572723e */ /* 0x000fc400000000ff */
[----:B------:R-:W-:Y:S02]  /*20730*/  F2FP.F16.F32.PACK_AB R115, R119, R118 ;  /* 0x000000767773723e */ /* 0x000fe400000000ff */
[----:B------:R-:W-:-:S04]  /*20740*/  ISETP.NE.U32.AND P1, PT, RZ, UR4, PT ;  /* 0x00000004ff007c0c */ /* 0x000fc8000bf25070 */
[----:B------:R-:W-:Y:S01]  /*20750*/  ISETP.NE.AND.EX P1, PT, RZ, UR5, PT, P1 ;  /* 0x00000005ff007c0c */ /* 0x000fe2000bf25310 */
[----:B------:R-:W-:Y:S01]  /*20760*/  ULDC UR6, c[0x0][0xa88] ;  /* 0x0002a20000067ab9 */ /* 0x000fe20000000800 */
[----:B--2---:R-:W-:Y:S02]  /*20770*/  F2FP.F16.F32.PACK_AB R122, R5, R4 ;  /* 0x00000004057a723e */ /* 0x004fe400000000ff */
[----:B------:R-:W-:Y:S01]  /*20780*/  F2FP.F16.F32.PACK_AB R123, R7, R6 ;  /* 0x00000006077b723e */ /* 0x000fe200000000ff */
[----:B------:R-:W0:Y:S01]  /*20790*/  LDC.64 R4, c[0x0][0xc00] ;  /* 0x00030000ff047b82 */ /* 0x000e220000000a00 */
[----:B---3--:R-:W-:Y:S02]  /*207a0*/  F2FP.F16.F32.PACK_AB R8, R9, R8 ;  /* 0x000000080908723e */ /* 0x008fe400000000ff */
[----:B------:R-:W-:Y:S01]  /*207b0*/  F2FP.F16.F32.PACK_AB R9, R11, R10 ;  /* 0x0000000a0b09723e */ /* 0x000fe200000000ff */
[----:B------:R-:W-:Y:S04]  /*207c0*/  STSM.16.M88.4 [R25], R120 ;  /* 0x0000007819007844 */ /* 0x000fe80000000200 */
[----:B------:R-:W1:Y:S01]  /*207d0*/  @P0 LDC.64 R6, c[0x0][0xc08] ;  /* 0x00030200ff060b82 */ /* 0x000e620000000a00 */
[----:B----4-:R-:W-:-:S02]  /*207e0*/  F2FP.F16.F32.PACK_AB R28, R29, R28 ;  /* 0x0000001c1d1c723e */ /* 0x010fc400000000ff */
        /* <DEDUP_REMOVED lines=9> */
[----:B------:R2:W-:Y:S04]  /*20880*/  STSM.16.M88.4 [R26], R8 ;  /* 0x000000081a007844 */ /* 0x0005e80000000200 */
[----:B------:R-:W-:Y:S04]  /*20890*/  STSM.16.M88.4 [R100], R28 ;  /* 0x0000001c64007844 */ /* 0x000fe80000000200 */
[----:B------:R-:W-:Y:S01]  /*208a0*/  STSM.16.M88.4 [R124], R36 ;  /* 0x000000247c007844 */ /* 0x000fe20000000200 */
        /* <DEDUP_REMOVED lines=13> */
[----:B------:R-:W-:Y:S01]  /*20980*/  F2FP.F16.F32.PACK_AB R105, R107, R106 ;  /* 0x0000006a6b69723e */ /* 0x000fe200000000ff */
[----:B------:R3:W-:Y:S01]  /*20990*/  STSM.16.M88.4 [R3], R60 ;  /* 0x0000003c03007844 */ /* 0x0007e20000000200 */
[----:B------:R-:W-:-:S02]  /*209a0*/  F2FP.F16.F32.PACK_AB R92, R93, R92 ;  /* 0x0000005c5d5c723e */ /* 0x000fc400000000ff */
[----:B------:R-:W-:Y:S02]  /*209b0*/  F2FP.F16.F32.PACK_AB R93, R95, R94 ;  /* 0x0000005e5f5d723e */ /* 0x000fe400000000ff */
[----:B------:R-:W-:Y:S02]  /*209c0*/  F2FP.F16.F32.PACK_AB R94, R97, R96 ;  /* 0x00000060615e723e */ /* 0x000fe400000000ff */
[----:B------:R-:W-:Y:S01]  /*209d0*/  F2FP.F16.F32.PACK_AB R95, R99, R98 ;  /* 0x00000062635f723e */ /* 0x000fe200000000ff */
[----:B------:R4:W-:Y:S01]  /*209e0*/  STSM.16.M88.4 [R24], R68 ;  /* 0x0000004418007844 */ /* 0x0009e20000000200 */
[----:B------:R-:W-:Y:S02]  /*209f0*/  F2FP.F16.F32.PACK_AB R106, R109, R108 ;  /* 0x0000006c6d6a723e */ /* 0x000fe400000000ff */
[----:B------:R-:W-:Y:S01]  /*20a00*/  F2FP.F16.F32.PACK_AB R107, R111, R110 ;  /* 0x0000006e6f6b723e */ /* 0x000fe200000000ff */
[----:B------:R4:W-:Y:S01]  /*20a10*/  STSM.16.M88.4 [R130], R76 ;  /* 0x0000004c82007844 */ /* 0x0009e20000000200 */
[----:B--2---:R-:W-:Y:S01]  /*20a20*/  IMAD.MOV.U32 R8, RZ, RZ, RZ ;  /* 0x000000ffff087224 */ /* 0x004fe200078e00ff */
[----:B---3--:R-:W2:Y:S02]  /*20a30*/  LDC R3, c[0x0][0xbe8] ;  /* 0x0002fa00ff037b82 */ /* 0x008ea40000000800 */
[----:B------:R4:W-:Y:S04]  /*20a40*/  STSM.16.M88.4 [R131], R84 ;  /* 0x0000005483007844 */ /* 0x0009e80000000200 */
[----:B------:R4:W-:Y:S04]  /*20a50*/  STSM.16.M88.4 [R128], R92 ;  /* 0x0000005c80007844 */ /* 0x0009e80000000200 */
[----:B------:R4:W-:Y:S04]  /*20a60*/  STSM.16.M88.4 [R129], R104 ;  /* 0x0000006881007844 */ /* 0x0009e80000000200 */
[----:B------:R4:W-:Y:S01]  /*20a70*/  STSM.16.M88.4 [R126], R112 ;  /* 0x000000707e007844 */ /* 0x0009e20000000200 */
[----:B------:R-:W-:-:S02]  /*20a80*/  IMAD.U32 R0, RZ, RZ, UR6 ;  /* 0x00000006ff007e24 */ /* 0x000fc4000f8e00ff */
[C---:B0-----:R-:W-:Y:S01]  /*20a90*/  IMAD.WIDE R4, R208.reuse, 0x4, R4 ;  /* 0x00000004d0047825 */ /* 0x041fe200078e0204 */
[----:B------:R-:W-:Y:S03]  /*20aa0*/  BAR.SYNC.DEFER_BLOCKING 0x1, 0x100 ;  /* 0x0044000000007b1d */ /* 0x000fe60000010000 */
[----:B-1----:R-:W-:-:S03]  /*20ab0*/  @P0 IMAD.WIDE R6, R208, 0x4, R6 ;  /* 0x00000004d0060825 */ /* 0x002fc600078e0206 */
[----:B------:R4:W5:Y:S04]  /*20ac0*/  @P1 LDG.E R8, desc[UR42][R4.64] ;  /* 0x0000002a04081981 */ /* 0x000968000c1e1900 */
[----:B------:R4:W5:Y:S01]  /*20ad0*/  @P0 LDG.E R0, desc[UR42][R6.64] ;  /* 0x0000002a06000981 */ /* 0x000962000c1e1900 */
[----:B------:R-:W-:Y:S05]  /*20ae0*/  @P0 BRA `(.L_x_12075) ;  /* 0x0000000000100947 */ /* 0x000fea0003800000 */
[----:B------:R-:W-:Y:S05]  /*20af0*/  @!P1 BRA `(.L_x_12075) ;  /* 0x00000000000c9947 */ /* 0x000fea0003800000 */
[----:B----4-:R-:W3:Y:S04]  /*20b00*/  LDG.E R7, desc[UR42][R4.64] ;  /* 0x0000002a04077981 */ /* 0x010ee8000c1e1900 */
[----:B-----5:R-:W3:Y:S02]  /*20b10*/  LDG.E R0, desc[UR42][R4.64+0x4] ;  /* 0x0000042a04007981 */ /* 0x020ee4000c1e1900 */
[----:B---3--:R-:W-:-:S07]  /*20b20*/  IMAD.IADD R0, R0, 0x1, -R7 ;  /* 0x0000000100007824 */ /* 0x008fce00078e0a07 */
.L_x_12075:
[----:B----4-:R-:W3:Y:S04]  /*20b30*/  LDL R4, [R1+0x428] ;  /* 0x0004280001047983 */ /* 0x010ee80000100800 */
[----:B------:R-:W4:Y:S01]  /*20b40*/  LDL R28, [R1+0x434] ;  /* 0x00043400011c7983 */ /* 0x000f220000100800 */
[----:B--2--5:R-:W-:Y:S02]  /*20b50*/  IMAD R0, R0, R3, RZ ;  /* 0x0000000300007224 */ /* 0x024fe400078e02ff */
[----:B------:R-:W-:Y:S01]  /*20b60*/  IMAD.IADD R37, R196, 0x1, R203 ;  /* 0x00000001c4257824 */ /* 0x000fe200078e02cb */
[----:B------:R-:W-:Y:S01]  /*20b70*/  ISETP.GT.AND P3, PT, R204, 0x1, PT ;  /* 0x00000001cc00780c */ /* 0x000fe20003f64270 */
[----:B------:R-:W-:Y:S01]  /*20b80*/  IMAD.MOV.U32 R9, RZ, RZ, 0x9b8 ;  /* 0x000009b8ff097424 */ /* 0x000fe200078e00ff */
[----:B------:R-:W-:Y:S01]  /*20b90*/  ISETP.NE.AND P2, PT, R3, 0x1, PT ;  /* 0x000000010300780c */ /* 0x000fe20003f45270 */
[----:B------:R-:W0:Y:S03]  /*20ba0*/  LDC.64 R24, c[0x0][0xba8] ;  /* 0x0002ea00ff187b82 */ /* 0x000e260000000a00 */
[----:B------:R-:W-:-:S05]  /*20bb0*/  SEL R9, R9, 0x978, P3 ;  /* 0x0000097809097807 */ /* 0x000fca0001800000 */
[----:B------:R-:W1:Y:S08]  /*20bc0*/  LDC.64 R6, c[0x0][R9+0x220] ;  /* 0x0000880009067b82 */ /* 0x000e700000000a00 */
[----:B------:R2:W2:Y:S08]  /*20bd0*/  LDC.64 R12, c[0x0][R9+0x218] ;  /* 0x00008600090c7b82 */ /* 0x0004b00000000a00 */
[----:B------:R2:W2:Y:S01]  /*20be0*/  LDC.64 R10, c[0x0][R9+0x210] ;  /* 0x00008400090a7b82 */ /* 0x0004a20000000a00 */
[----:B------:R-:W-:-:S07]  /*20bf0*/  ISETP.NE.U32.AND P1, PT, RZ, UR4, PT ;  /* 0x00000004ff007c0c */ /* 0x000fce000bf25070 */
[----:B------:R-:W2:Y:S01]  /*20c00*/  @P2 LDC R14, c[0x0][0xbec] ;  /* 0x0002fb00ff0e2b82 */ /* 0x000ea20000000800 */
[----:B------:R-:W-:-:S07]  /*20c10*/  ISETP.NE.AND.EX P1, PT, RZ, UR5, PT, P1 ;  /* 0x00000005ff007c0c */ /* 0x000fce000bf25310 */
[----:B------:R-:W2:Y:S01]  /*20c20*/  @P2 LDC R39, c[0x0][0xbf0] ;  /* 0x0002fc00ff272b82 */ /* 0x000ea20000000800 */
[----:B------:R-:W-:Y:S02]  /*20c30*/  SHF.R.S32.HI R26, RZ, 0x1f, R208 ;  /* 0x0000001fff1a7819 */ /* 0x000fe400000114d0 */
[----:B------:R-:W-:Y:S02]  /*20c40*/  SEL R15, R208, RZ, !P1 ;  /* 0x000000ffd00f7207 */ /* 0x000fe40004800000 */
[----:B---3--:R-:W-:-:S03]  /*20c50*/  LOP3.LUT P0, RZ, R4, 0x3, RZ, 0xc0, !PT ;  /* 0x0000000304ff7812 */ /* 0x008fc6000780c0ff */
[----:B0-----:R-:W0:Y:S01]  /*20c60*/  @!P3 LDC R24, c[0x0][0xb50] ;  /* 0x0002d400ff18bb82 */ /* 0x001e220000000800 */
[----:B------:R-:W-:Y:S01]  /*20c70*/  ISETP.GE.OR P4, PT, R37, R0, P0 ;  /* 0x000000002500720c */ /* 0x000fe20000786670 */
[----:B----4-:R-:W-:-:S06]  /*20c80*/  IMAD.IADD R41, R28, 0x1, R203 ;  /* 0x000000011c297824 */ /* 0x010fcc00078e02cb */
[----:B------:R-:W3:Y:S06]  /*20c90*/  @!P3 LDC R25, c[0x0][0xb54] ;  /* 0x0002d500ff19bb82 */ /* 0x000eec0000000800 */
[----:B------:R-:W4:Y:S02]  /*20ca0*/  @!P4 LDL R31, [R1+0x1e0] ;  /* 0x0001e000011fc983 */ /* 0x000f240000100800 */
[----:B------:R2:W0:Y:S01]  /*20cb0*/  LDC.64 R4, c[0x0][R9+0x228] ;  /* 0x00008a0009047b82 */ /* 0x0004220000000a00 */
[----:B------:R-:W-:Y:S01]  /*20cc0*/  SEL R29, R26, RZ, !P1 ;  /* 0x000000ff1a1d7207 */ /* 0x000fe20004800000 */
[----:B-1----:R-:W-:-:S02]  /*20cd0*/  IMAD R7, R7, R15, RZ ;  /* 0x0000000f07077224 */ /* 0x002fc400078e02ff */
[----:B--2---:R-:W-:-:S04]  /*20ce0*/  @P2 IMAD.HI.U32 R14, R41, R14, RZ ;  /* 0x0000000e290e2227 */ /* 0x004fc800078e00ff */
[C---:B------:R-:W-:Y:S01]  /*20cf0*/  IMAD R35, R6.reuse, R29, R7 ;  /* 0x0000001d06237224 */ /* 0x040fe200078e0207 */
[----:B------:R-:W-:Y:S01]  /*20d00*/  SEL R29, R209, RZ, P3 ;  /* 0x000000ffd11d7207 */ /* 0x000fe20001800000 */
[----:B------:R-:W-:Y:S01]  /*20d10*/  IMAD.WIDE.U32 R6, R6, R15, RZ ;  /* 0x0000000f06067225 */ /* 0x000fe200078e00ff */
[----:B------:R-:W-:-:S03]  /*20d20*/  SHF.R.S32.HI R9, RZ, 0x1f, R8 ;  /* 0x0000001fff097819 */ /* 0x000fc60000011408 */
[-C--:B------:R-:W-:Y:S02]  /*20d30*/  IMAD R33, R13, R156.reuse, RZ ;  /* 0x0000009c0d217224 */ /* 0x080fe400078e02ff */
[----:B------:R-:W-:-:S04]  /*20d40*/  IMAD.WIDE.U32 R12, R12, R156, RZ ;  /* 0x0000009c0c0c7225 */ /* 0x000fc800078e00ff */
[----:B------:R-:W-:Y:S01]  /*20d50*/  IMAD.IADD R35, R7, 0x1, R35 ;  /* 0x0000000107237824 */ /* 0x000fe200078e0223 */
[----:B------:R-:W-:Y:S01]  /*20d60*/  IADD3 R6, P1, P5, R6, R12, R8 ;  /* 0x0000000c06067210 */ /* 0x000fe20007d3e008 */
[----:B------:R-:W-:Y:S01]  /*20d70*/  IMAD.MOV.U32 R7, RZ, RZ, R41 ;  /* 0x000000ffff077224 */ /* 0x000fe200078e0029 */
[----:B------:R-:W-:Y:S01]  /*20d80*/  @P2 SHF.R.U32.HI R7, RZ, R39, R14 ;  /* 0x00000027ff072219 */ /* 0x000fe2000001160e */
[----:B------:R-:W-:-:S04]  /*20d90*/  IMAD.IADD R26, R13, 0x1, R33 ;  /* 0x000000010d1a7824 */ /* 0x000fc800078e0221 */
[----:B------:R-:W-:Y:S01]  /*20da0*/  IMAD.MOV R14, RZ, RZ, -R7 ;  /* 0x000000ffff0e7224 */ /* 0x000fe200078e0a07 */
[----:B------:R-:W-:Y:S01]  /*20db0*/  IADD3.X R12, R35, R26, R9, P1, P5 ;  /* 0x0000001a230c7210 */ /* 0x000fe20000fea409 */
[-C--:B0-----:R-:W-:Y:S02]  /*20dc0*/  IMAD R13, R5, R29.reuse, RZ ;  /* 0x0000001d050d7224 */ /* 0x081fe400078e02ff */
[----:B------:R-:W-:-:S04]  /*20dd0*/  IMAD.WIDE.U32 R4, R4, R29, RZ ;  /* 0x0000001d04047225 */ /* 0x000fc800078e00ff */
[----:B------:R-:W-:Y:S01]  /*20de0*/  IMAD.IADD R13, R5, 0x1, R13 ;  /* 0x00000001050d7824 */ /* 0x000fe200078e020d */
        /* <DEDUP_REMOVED lines=8> */
[C---:B------:R-:W-:Y:S01]  /*20e70*/  LEA R24, P1, R4.reuse, R24, 0x2 ;  /* 0x0000001804187211 */ /* 0x040fe200078210ff */
[----:B------:R-:W-:Y:S02]  /*20e80*/  VIADD R7, R37, 0x8 ;  /* 0x0000000825077836 */ /* 0x000fe40000000000 */
[----:B------:R-:W-:Y:S02]  /*20e90*/  IMAD.IADD R5, R5, 0x1, R13 ;  /* 0x0000000105057824 */ /* 0x000fe400078e020d */
[----:B------:R-:W-:Y:S01]  /*20ea0*/  SHFL.IDX PT, R10, R24, RZ, 0x1c1f ;  /* 0x001c1fff180a7589 */ /* 0x000fe200000e0000 */
[----:B------:R-:W-:Y:S02]  /*20eb0*/  ISETP.GE.OR P0, PT, R7, R0, P0 ;  /* 0x000000000700720c */ /* 0x000fe40000706670 */
[----:B---3--:R-:W-:-:S05]  /*20ec0*/  LEA.HI.X R25, R4, R25, R5, 0x2, P1 ;  /* 0x0000001904197211 */ /* 0x008fca00008f1405 */
[----:B------:R-:W4:Y:S04]  /*20ed0*/  SHFL.IDX PT, R11, R25, RZ, 0x1c1f ;  /* 0x001c1fff190b7589 */ /* 0x000f2800000e0000 */
[----:B----4-:R-:W-:Y:S04]  /*20ee0*/  @!P4 ST.E desc[UR42][R10.64], R31 ;  /* 0x0000001f0a00c985 */ /* 0x010fe8000c10192a */
[----:B------:R-:W2:Y:S04]  /*20ef0*/  @!P0 LDL R13, [R1+0x1e4] ;  /* 0x0001e400010d8983 */ /* 0x000ea80000100800 */
[----:B------:R-:W-:Y:S04]  /*20f00*/  SHFL.IDX PT, R4, R24, 0x1, 0x1c1f ;  /* 0x003c1f0018047f89 */ /* 0x000fe800000e0000 */
[----:B------:R-:W2:Y:S04]  /*20f10*/  SHFL.IDX PT, R5, R25, 0x1, 0x1c1f ;  /* 0x003c1f0019057f89 */ /* 0x000ea800000e0000 */
[----:B--2---:R0:W-:Y:S01]  /*20f20*/  @!P0 ST.E desc[UR42][R4.64], R13 ;  /* 0x0000000d04008985 */ /* 0x0041e2000c10192a */
[----:B------:R-:W-:Y:S05]  /*20f30*/  @P3 BRA `(.L_x_12076) ;  /* 0x0000001000383947 */ /* 0x000fea0003800000 */
[----:B------:R-:W1:Y:S01]  /*20f40*/  S2R R28, SR_TID.X ;  /* 0x00000000001c7919 */ /* 0x000e620000002100 */
[----:B0-----:R-:W0:Y:S01]  /*20f50*/  @P2 LDC R13, c[0x0][0xbec] ;  /* 0x0002fb00ff0d2b82 */ /* 0x001e220000000800 */
[----:B------:R-:W-:Y:S01]  /*20f60*/  ULDC.64 UR4, c[0x0][0xaa0] ;  /* 0x0002a80000047ab9 */ /* 0x000fe20000000a00 */
[C---:B-1----:R-:W-:Y:S02]  /*20f70*/  VIADD R88, R28.reuse, 0xffffff80 ;  /* 0xffffff801c587836 */ /* 0x042fe40000000000 */
[----:B------:R-:W-:-:S03]  /*20f80*/  VIADD R89, R28, 0xffffff80 ;  /* 0xffffff801c597836 */ /* 0x000fc60000000000 */
        /* <DEDUP_REMOVED lines=8> */
[----:B------:R-:W-:Y:S02]  /*21010*/  IADD3 R41, P4, R20, 0x4000, RZ ;  /* 0x0000400014297810 */ /* 0x000fe40007f9e0ff */
[----:B------:R-:W-:Y:S02]  /*21020*/  LOP3.LUT R28, R29, 0x380, RZ, 0xc0, !PT ;  /* 0x000003801d1c7812 */ /* 0x000fe400078ec0ff */
[----:B------:R-:W-:-:S02]  /*21030*/  LOP3.LUT R32, R33, 0x380, RZ, 0xc0, !PT ;  /* 0x0000038021207812 */ /* 0x000fc400078ec0ff */
[----:B------:R-:W-:Y:S02]  /*21040*/  LOP3.LUT R36, R37, 0x380, RZ, 0xc0, !PT ;  /* 0x0000038025247812 */ /* 0x000fe400078ec0ff */
[----:B------:R-:W-:Y:S02]  /*21050*/  LOP3.LUT R40, R41, 0x380, RZ, 0xc0, !PT ;  /* 0x0000038029287812 */ /* 0x000fe400078ec0ff */
[----:B------:R-:W-:Y:S02]  /*21060*/  SHF.R.U64 R28, R28, 0x3, RZ ;  /* 0x000000031c1c7819 */ /* 0x000fe400000012ff */
[----:B------:R-:W-:Y:S02]  /*21070*/  SHF.R.U64 R32, R32, 0x3, RZ ;  /* 0x0000000320207819 */ /* 0x000fe400000012ff */
[----:B------:R-:W-:Y:S02]  /*21080*/  IADD3 R45, P5, R20, 0x5000, RZ ;  /* 0x00005000142d7810 */ /* 0x000fe40007fbe0ff */
[----:B------:R-:W-:-:S02]  /*21090*/  SHF.R.U64 R36, R36, 0x3, RZ ;  /* 0x0000000324247819 */ /* 0x000fc400000012ff */
[----:B------:R-:W-:Y:S02]  /*210a0*/  SHF.R.U64 R40, R40, 0x3, RZ ;  /* 0x0000000328287819 */ /* 0x000fe400000012ff */
[----:B------:R-:W-:Y:S01]  /*210b0*/  LOP3.LUT R28, R28, R29, RZ, 0x3c, !PT ;  /* 0x0000001d1c1c7212 */ /* 0x000fe200078e3cff */
[--C-:B------:R-:W-:Y:S01]  /*210c0*/  IMAD.X R29, RZ, RZ, R21.reuse, P0 ;  /* 0x000000ffff1d7224 */ /* 0x100fe200000e0615 */
[----:B------:R-:W-:Y:S01]  /*210d0*/  LOP3.LUT R32, R32, R33, RZ, 0x3c, !PT ;  /* 0x0000002120207212 */ /* 0x000fe200078e3cff */
[--C-:B------:R-:W-:Y:S01]  /*210e0*/  IMAD.X R33, RZ, RZ, R21.reuse, P1 ;  /* 0x000000ffff217224 */ /* 0x100fe200008e0615 */
[----:B------:R-:W-:Y:S02]  /*210f0*/  LOP3.LUT R44, R45, 0x380, RZ, 0xc0, !PT ;  /* 0x000003802d2c7812 */ /* 0x000fe400078ec0ff */
[----:B------:R-:W-:Y:S01]  /*21100*/  LOP3.LUT R36, R36, R37, RZ, 0x3c, !PT ;  /* 0x0000002524247212 */ /* 0x000fe200078e3cff */
[--C-:B------:R-:W-:Y:S01]  /*21110*/  IMAD.X R37, RZ, RZ, R21.reuse, P3 ;  /* 0x000000ffff257224 */ /* 0x100fe200018e0615 */
[----:B------:R-:W-:Y:S01]  /*21120*/  LOP3.LUT R40, R40, R41, RZ, 0x3c, !PT ;  /* 0x0000002928287212 */ /* 0x000fe200078e3cff */
[----:B------:R-:W-:Y:S01]  /*21130*/  IMAD.X R41, RZ, RZ, R21, P4 ;  /* 0x000000ffff297224 */ /* 0x000fe200020e0615 */
[C---:B------:R-:W-:Y:S01]  /*21140*/  IADD3 R49, P0, R20.reuse, 0x6000, RZ ;  /* 0x0000600014317810 */ /* 0x040fe20007f1e0ff */
[----:B------:R-:W-:Y:S01]  /*21150*/  IMAD R9, R9, UR4, RZ ;  /* 0x0000000409097c24 */ /* 0x000fe2000f8e02ff */
[C---:B------:R-:W-:Y:S01]  /*21160*/  IADD3 R53, P1, R20.reuse, 0x7000, RZ ;  /* 0x0000700014357810 */ /* 0x040fe20007f3e0ff */
[----:B------:R-:W-:Y:S01]  /*21170*/  IMAD R10, R205, 0x20, R88 ;  /* 0x00000020cd0a7824 */ /* 0x000fe200078e0258 */
[C---:B------:R-:W-:Y:S01]  /*21180*/  IADD3 R57, P3, R20.reuse, 0x8000, RZ ;  /* 0x0000800014397810 */ /* 0x040fe20007f7e0ff */
[----:B------:R-:W5:Y:S01]  /*21190*/  LD.E.128 R28, desc[UR42][R28.64] ;  /* 0x0000002a1c1c7980 */ /* 0x000f62000c101d00 */
[----:B------:R-:W-:-:S02]  /*211a0*/  IADD3 R61, P4, R20, 0x9000, RZ ;  /* 0x00009000143d7810 */ /* 0x000fc40007f9e0ff */
[----:B------:R-:W-:Y:S01]  /*211b0*/  SHF.R.U64 R44, R44, 0x3, RZ ;  /* 0x000000032c2c7819 */ /* 0x000fe200000012ff */
[----:B------:R-:W5:Y:S01]  /*211c0*/  LD.E.128 R32, desc[UR42][R32.64] ;  /* 0x0000002a20207980 */ /* 0x000f62000c101d00 */
[----:B------:R-:W-:Y:S02]  /*211d0*/  LOP3.LUT R48, R49, 0x380, RZ, 0xc0, !PT ;  /* 0x0000038031307812 */ /* 0x000fe400078ec0ff */
[----:B------:R-:W-:Y:S01]  /*211e0*/  LOP3.LUT R52, R53, 0x380, RZ, 0xc0, !PT ;  /* 0x0000038035347812 */ /* 0x000fe200078ec0ff */
[----:B------:R-:W5:Y:S01]  /*211f0*/  LD.E.128 R36, desc[UR42][R36.64] ;  /* 0x0000002a24247980 */ /* 0x000f62000c101d00 */
[----:B------:R-:W-:Y:S02]  /*21200*/  LOP3.LUT R56, R57, 0x380, RZ, 0xc0, !PT ;  /* 0x0000038039387812 */ /* 0x000fe400078ec0ff */
[----:B------:R-:W-:Y:S01]  /*21210*/  LOP3.LUT R60, R61, 0x380, RZ, 0xc0, !PT ;  /* 0x000003803d3c7812 */ /* 0x000fe200078ec0ff */
[----:B------:R-:W5:Y:S01]  /*21220*/  LD.E.128 R40, desc[UR42][R40.64] ;  /* 0x0000002a28287980 */ /* 0x000f62000c101d00 */
[----:B------:R-:W-:Y:S01]  /*21230*/  LOP3.LUT R44, R44, R45, RZ, 0x3c, !PT ;  /* 0x0000002d2c2c7212 */ /* 0x000fe200078e3cff */
[----:B------:R-:W-:Y:S01]  /*21240*/  IMAD.X R45, RZ, RZ, R21, P5 ;  /* 0x000000ffff2d7224 */ /* 0x000fe200028e0615 */
[----:B------:R-:W-:-:S02]  /*21250*/  SHF.R.U64 R48, R48, 0x3, RZ ;  /* 0x0000000330307819 */ /* 0x000fc400000012ff */
[----:B------:R-:W-:Y:S02]  /*21260*/  IADD3 R65, P5, R20, 0xa000, RZ ;  /* 0x0000a00014417810 */ /* 0x000fe40007fbe0ff */
[----:B------:R-:W-:Y:S02]  /*21270*/  SHF.R.U64 R52, R52, 0x3, RZ ;  /* 0x0000000334347819 */ /* 0x000fe400000012ff */
[----:B------:R-:W-:Y:S01]  /*21280*/  LOP3.LUT R5, R20, 0x380, RZ, 0xc0, !PT ;  /* 0x0000038014057812 */ /* 0x000fe200078ec0ff */
[----:B------:R-:W-:Y:S01]  /*21290*/  IMAD R11, R8, UR5, R9 ;  /* 0x00000005080b7c24 */ /* 0x000fe2000f8e0209 */
[----:B------:R-:W-:Y:S01]  /*212a0*/  SHF.R.U64 R56, R56, 0x3, RZ ;  /* 0x0000000338387819 */ /* 0x000fe200000012ff */
[----:B------:R-:W5:Y:S01]  /*212b0*/  LD.E.128 R44, desc[UR42][R44.64] ;  /* 0x0000002a2c2c7980 */ /* 0x000f62000c101d00 */
[----:B------:R-:W-:Y:S02]  /*212c0*/  SHF.R.U64 R60, R60, 0x3, RZ ;  /* 0x000000033c3c7819 */ /* 0x000fe400000012ff */
[----:B------:R-:W-:Y:S01]  /*212d0*/  LOP3.LUT R48, R48, R49, RZ, 0x3c, !PT ;  /* 0x0000003130307212 */ /* 0x000fe200078e3cff */
[----:B------:R-:W-:Y:S01]  /*212e0*/  IMAD.X R49, RZ, RZ, R21, P0 ;  /* 0x000000ffff317224 */ /* 0x000fe200000e0615 */
[----:B------:R-:W-:-:S02]  /*212f0*/  LOP3.LUT R64, R65, 0x380, RZ, 0xc0, !PT ;  /* 0x0000038041407812 */ /* 0x000fc400078ec0ff */
[----:B------:R-:W-:Y:S01]  /*21300*/  LOP3.LUT R52, R52, R53, RZ, 0x3c, !PT ;  /* 0x0000003534347212 */ /* 0x000fe200078e3cff */
[--C-:B------:R-:W-:Y:S01]  /*21310*/  IMAD.X R53, RZ, RZ, R21.reuse, P1 ;  /* 0x000000ffff357224 */ /* 0x100fe200008e0615 */
[----:B------:R-:W-:Y:S01]  /*21320*/  LOP3.LUT R56, R56, R57, RZ, 0x3c, !PT ;  /* 0x0000003938387212 */ /* 0x000fe200078e3cff */
[--C-:B------:R-:W-:Y:S01]  /*21330*/  IMAD.X R57, RZ, RZ, R21.reuse, P3 ;  /* 0x000000ffff397224 */ /* 0x100fe200018e0615 */
[----:B------:R-:W-:Y:S01]  /*21340*/  LOP3.LUT R60, R60, R61, RZ, 0x3c, !PT ;  /* 0x0000003d3c3c7212 */ /* 0x000fe200078e3cff */
[----:B------:R-:W-:Y:S01]  /*21350*/  IMAD.X R61, RZ, RZ, R21, P4 ;  /* 0x000000ffff3d7224 */ /* 0x000fe200020e0615 */
[----:B------:R-:W-:Y:S02]  /*21360*/  IADD3 R69, P0, R20, 0xb000, RZ ;  /* 0x0000b00014457810 */ /* 0x000fe40007f1e0ff */
[----:B------:R-:W-:Y:S01]  /*21370*/  SHF.R.U64 R5, R5, 0x3, RZ ;  /* 0x0000000305057819 */ /* 0x000fe200000012ff */
[----:B------:R-:W-:Y:S01]  /*21380*/  IMAD.WIDE.U32 R8, R8, UR4, RZ ;  /* 0x0000000408087c25 */ /* 0x000fe2000f8e00ff */
[C---:B------:R-:W-:Y:S01]  /*21390*/  IADD3 R73, P1, R20.reuse, 0xc000, RZ ;  /* 0x0000c00014497810 */ /* 0x040fe20007f3e0ff */
[----:B------:R-:W5:Y:S01]  /*213a0*/  LD.E.128 R48, desc[UR42][R48.64] ;  /* 0x0000002a30307980 */ /* 0x000f62000c101d00 */
[C---:B------:R-:W-:Y:S01]  /*213b0*/  IADD3 R77, P3, R20.reuse, 0xd000, RZ ;  /* 0x0000d000144d7810 */ /* 0x040fe20007f7e0ff */
[----:B------:R-:W-:Y:S01]  /*213c0*/  ULDC.64 UR4, c[0x0][0xae8] ;  /* 0x0002ba0000047ab9 */ /* 0x000fe20000000a00 */
        /* <DEDUP_REMOVED lines=9> */
[----:B------:R-:W-:Y:S01]  /*21460*/  LOP3.LUT R64, R64, R65, RZ, 0x3c, !PT ;  /* 0x0000004140407212 */ /* 0x000fe200078e3cff */
[----:B------:R-:W-:Y:S01]  /*21470*/  IMAD.X R65, RZ, RZ, R21, P5 ;  /* 0x000000ffff417224 */ /* 0x000fe200028e0615 */
[----:B------:R-:W-:-:S02]  /*21480*/  SHF.R.U64 R68, R68, 0x3, RZ ;  /* 0x0000000344447819 */ /* 0x000fc400000012ff */
[----:B------:R-:W-:Y:S02]  /*21490*/  SHF.R.U64 R72, R72, 0x3, RZ ;  /* 0x0000000348487819 */ /* 0x000fe400000012ff */
[----:B------:R-:W-:Y:S01]  /*214a0*/  SHF.R.U64 R76, R76, 0x3, RZ ;  /* 0x000000034c4c7819 */ /* 0x000fe200000012ff */
[----:B------:R-:W5:Y:S01]  /*214b0*/  LD.E.128 R64, desc[UR42][R64.64] ;  /* 0x0000002a40407980 */ /* 0x000f62000c101d00 */
[----:B------:R-:W-:Y:S02]  /*214c0*/  SHF.R.U64 R80, R80, 0x3, RZ ;  /* 0x0000000350507819 */ /* 0x000fe400000012ff */
[----:B------:R-:W-:Y:S02]  /*214d0*/  IADD3 R7, P5, R20, 0xf000, RZ ;  /* 0x0000f00014077810 */ /* 0x000fe40007fbe0ff */
        /* <DEDUP_REMOVED lines=9> */
[--C-:B------:R-:W-:Y:S01]  /*21570*/  IMAD.X R85, RZ, RZ, R21.reuse, P5 ;  /* 0x000000ffff557224 */ /* 0x100fe200028e0615 */
[----:B------:R-:W-:Y:S01]  /*21580*/  LOP3.LUT R4, R5, R20, RZ, 0x3c, !PT ;  /* 0x0000001405047212 */ /* 0x000fe200078e3cff */
[----:B------:R-:W-:Y:S01]  /*21590*/  IMAD.MOV.U32 R5, RZ, RZ, R21 ;  /* 0x000000ffff057224 */ /* 0x000fe200078e0015 */
[----:B------:R-:W-:Y:S01]  /*215a0*/  SHF.R.U64 R6, R6, 0x3, RZ ;  /* 0x0000000306067819 */ /* 0x000fe200000012ff */
[----:B------:R-:W1:Y:S01]  /*215b0*/  @P2 LDC R21, c[0x0][0xbf0] ;  /* 0x0002fc00ff152b82 */ /* 0x000e620000000800 */
[----:B------:R-:W5:Y:S02]  /*215c0*/  LD.E.128 R68, desc[UR42][R68.64] ;  /* 0x0000002a44447980 */ /* 0x000f64000c101d00 */
[----:B------:R-:W-:-:S02]  /*215d0*/  LOP3.LUT R84, R6, R7, RZ, 0x3c, !PT ;  /* 0x0000000706547212 */ /* 0x000fc400078e3cff */
[----:B------:R-:W5:Y:S01]  /*215e0*/  LD.E.128 R4, desc[UR42][R4.64] ;  /* 0x0000002a04047980 */ /* 0x000f62000c101d00 */
[----:B------:R-:W-:-:S03]  /*215f0*/  IMAD.IADD R9, R9, 0x1, R11 ;  /* 0x0000000109097824 */ /* 0x000fc600078e020b */
[----:B------:R-:W5:Y:S01]  /*21600*/  LD.E.128 R72, desc[UR42][R72.64] ;  /* 0x0000002a48487980 */ /* 0x000f62000c101d00 */
[----:B------:R-:W-:-:S03]  /*21610*/  IMAD.IADD R20, R203, 0x1, R10 ;  /* 0x00000001cb147824 */ /* 0x000fc600078e020a */
        /* <DEDUP_REMOVED lines=8> */
[----:B--2---:R-:W2:Y:S01]  /*216a0*/  FENCE.VIEW.ASYNC.S ;  /* 0x00000000000073c6 */ /* 0x004ea20000000000 */
[----:B------:R-:W-:Y:S01]  /*216b0*/  IMAD.WIDE.U32 R8, R156, UR4, R8 ;  /* 0x000000049c087c25 */ /* 0x000fe2000f8e0008 */
[----:B------:R-:W-:-:S03]  /*216c0*/  SHF.R.S32.HI R12, RZ, 0x1f, R15 ;  /* 0x0000001fff0c7819 */ /* 0x000fc6000001140f */
[----:B0-----:R-:W-:-:S04]  /*216d0*/  @P2 IMAD.HI.U32 R10, R20, R13, RZ ;  /* 0x0000000d140a2227 */ /* 0x001fc800078e00ff */
[----:B------:R-:W-:Y:S01]  /*216e0*/  IMAD R9, R156, UR5, R9 ;  /* 0x000000059c097c24 */ /* 0x000fe2000f8e0209 */
[----:B------:R-:W-:Y:S01]  /*216f0*/  ULDC.64 UR4, c[0x0][0xaf0] ;  /* 0x0002bc0000047ab9 */ /* 0x000fe20000000a00 */
[----:B------:R-:W-:Y:S01]  /*21700*/  IMAD.MOV.U32 R11, RZ, RZ, R20 ;  /* 0x000000ffff0b7224 */ /* 0x000fe200078e0014 */
[----:B-1----:R-:W-:Y:S01]  /*21710*/  @P2 SHF.R.U32.HI R11, RZ, R21, R10 ;  /* 0x00000015ff0b2219 */ /* 0x002fe2000001160a */
[----:B------:R-:W-:Y:S02]  /*21720*/  IMAD R12, R12, UR4, RZ ;  /* 0x000000040c0c7c24 */ /* 0x000fe4000f8e02ff */
[----:B------:R-:W-:Y:S02]  /*21730*/  VIADD R10, R2, 0x22820 ;  /* 0x00022820020a7836 */ /* 0x000fe40000000000 */
[----:B------:R-:W-:Y:S01]  /*21740*/  IMAD R13, R15, UR5, R12 ;  /* 0x000000050f0d7c24 */ /* 0x000fe2000f8e020c */
[--C-:B------:R-:W-:Y:S01]  /*21750*/  SHF.R.S32.HI R12, RZ, 0x1f, R11.reuse ;  /* 0x0000001fff0c7819 */ /* 0x100fe2000001140b */
[----:B------:R-:W-:-:S02]  /*21760*/  IMAD.MOV R14, RZ, RZ, -R11 ;  /* 0x000000ffff0e7224 */ /* 0x000fc400078e0a0b */
[----:B------:R-:W-:Y:S01]  /*21770*/  IMAD.WIDE.U32 R8, R15, UR4, R8 ;  /* 0x000000040f087c25 */ /* 0x000fe2000f8e0008 */
[----:B------:R-:W-:Y:S01]  /*21780*/  ULDC.64 UR4, c[0x0][0xae0] ;  /* 0x0002b80000047ab9 */ /* 0x000fe20000000a00 */
[----:B------:R-:W-:Y:S02]  /*21790*/  PRMT R10, RZ, 0x654, R10 ;  /* 0x00000654ff0a7816 */ /* 0x000fe4000000000a */
[----:B------:R-:W-:Y:S02]  /*217a0*/  IMAD R3, R3, R14, R20 ;  /* 0x0000000e03037224 */ /* 0x000fe400078e0214 */
[----:B------:R-:W-:Y:S01]  /*217b0*/  IMAD.IADD R9, R9, 0x1, R13 ;  /* 0x0000000109097824 */ /* 0x000fe200078e020d */
[----:B--2---:R0:W-:Y:S01]  /*217c0*/  SYNCS.ARRIVE.TRANS64.RED.A1T0 RZ, [R10+URZ], RZ ;  /* 0x000000ff0aff79a7 */ /* 0x0041e2000810043f */
[----:B------:R-:W-:Y:S02]  /*217d0*/  IMAD R12, R12, UR4, RZ ;  /* 0x000000040c0c7c24 */ /* 0x000fe4000f8e02ff */
[----:B------:R-:W-:-:S04]  /*217e0*/  IMAD.WIDE.U32 R8, R11, UR4, R8 ;  /* 0x000000040b087c25 */ /* 0x000fc8000f8e0008 */
[----:B------:R-:W-:Y:S01]  /*217f0*/  IMAD R13, R11, UR5, R12 ;  /* 0x000000050b0d7c24 */ /* 0x000fe2000f8e020c */
[----:B0-----:R-:W-:Y:S01]  /*21800*/  SHF.R.S32.HI R10, RZ, 0x1f, R3 ;  /* 0x0000001fff0a7819 */ /* 0x001fe20000011403 */
        /* <DEDUP_REMOVED lines=13> */
.L_x_12305:
[----:B------:R-:W-:Y:S01]  /*218e0*/  IMAD.IADD R203, R88, 0x1, R203 ;  /* 0x0000000158cb7824 */ /* 0x000fe200078e02cb */
[----:B------:R-:W-:Y:S04]  /*218f0*/  BSSY B1, `(.L_x_12078) ;  /* 0x0000018000017945 */ /* 0x000fe80003800000 */
[----:B------:R-:W-:-:S13]  /*21900*/  ISETP.GE.AND P0, PT, R203, R0, PT ;  /* 0x00000000cb00720c */ /* 0x000fda0003f06270 */
[----:B------:R-:W-:Y:S05]  /*21910*/  @P0 BRA `(.L_x_12079) ;  /* 0x0000000000540947 */ /* 0x000fea0003800000 */
[----:B------:R-:W-:Y:S01]  /*21920*/  ULDC UR4, c[0x0][0xac8] ;  /* 0x0002b20000047ab9 */ /* 0x000fe20000000800 */
[----:B------:R-:W-:Y:S02]  /*21930*/  SHF.R.S32.HI R12, RZ, 0x1f, R187 ;  /* 0x0000001fff0c7819 */ /* 0x000fe400000114bb */
[----:B------:R-:W-:Y:S02]  /*21940*/  ISETP.GE.AND P3, PT, R187, UR4, PT ;  /* 0x00000004bb007c0c */ /* 0x000fe4000bf66270 */
[----:B------:R-:W-:Y:S02]  /*21950*/  ISETP.GE.AND P2, PT, R201, UR4, PT ;  /* 0x00000004c9007c0c */ /* 0x000fe4000bf46270 */
[----:B------:R-:W-:Y:S02]  /*21960*/  ISETP.GE.AND P1, PT, R200, UR4, PT ;  /* 0x00000004c8007c0c */ /* 0x000fe4000bf26270 */
[----:B------:R-:W-:Y:S02]  /*21970*/  ISETP.GE.AND P0, PT, R202, UR4, PT ;  /* 0x00000004ca007c0c */ /* 0x000fe4000bf06270 */
[----:B------:R-:W-:-:S02]  /*21980*/  SHF.R.S32.HI R15, RZ, 0x1f, R201 ;  /* 0x0000001fff0f7819 */ /* 0x000fc400000114c9 */
[----:B------:R-:W-:Y:S02]  /*21990*/  SHF.R.S32.HI R25, RZ, 0x1f, R200 ;  /* 0x0000001fff197819 */ /* 0x000fe400000114c8 */
[----:B------:R-:W-:Y:S02]  /*219a0*/  SHF.R.S32.HI R24, RZ, 0x1f, R202 ;  /* 0x0000001fff187819 */ /* 0x000fe400000114ca */
[-C--:B--2---:R-:W-:Y:S02]  /*219b0*/  @!P3 LEA R8, P5, R187, R14.reuse, 0x1 ;  /* 0x0000000ebb08b211 */ /* 0x084fe400078a08ff */
[-C--:B------:R-:W-:Y:S02]  /*219c0*/  @!P2 LEA R10, P4, R201, R14.reuse, 0x1 ;  /* 0x0000000ec90aa211 */ /* 0x080fe400078808ff */
[----:B-1----:R-:W-:Y:S02]  /*219d0*/  @!P3 LEA.HI.X R9, R187, R3, R12, 0x1, P5 ;  /* 0x00000003bb09b211 */ /* 0x002fe400028f0c0c */
[----:B------:R-:W-:-:S02]  /*219e0*/  @!P1 LEA R12, P5, R200, R14, 0x1 ;  /* 0x0000000ec80c9211 */ /* 0x000fc400078a08ff */
[-C--:B------:R-:W-:Y:S01]  /*219f0*/  @!P2 LEA.HI.X R11, R201, R3.reuse, R15, 0x1, P4 ;  /* 0x00000003c90ba211 */ /* 0x080fe200020f0c0f */
[----:B-----5:R3:W-:Y:S01]  /*21a00*/  @!P3 ST.E.128 desc[UR42][R8.64], R4 ;  /* 0x000000040800b985 */ /* 0x0207e2000c101d2a */
[----:B------:R-:W-:Y:S02]  /*21a10*/  @!P0 LEA R14, P4, R202, R14, 0x1 ;  /* 0x0000000eca0e8211 */ /* 0x000fe400078808ff */
[-C--:B------:R-:W-:Y:S01]  /*21a20*/  @!P1 LEA.HI.X R13, R200, R3.reuse, R25, 0x1, P5 ;  /* 0x00000003c80d9211 */ /* 0x080fe200028f0c19 */
[----:B------:R3:W-:Y:S01]  /*21a30*/  @!P2 ST.E.128 desc[UR42][R10.64], R40 ;  /* 0x000000280a00a985 */ /* 0x0007e2000c101d2a */
[----:B------:R-:W-:-:S03]  /*21a40*/  @!P0 LEA.HI.X R15, R202, R3, R24, 0x1, P4 ;  /* 0x00000003ca0f8211 */ /* 0x000fc600020f0c18 */
[----:B------:R3:W-:Y:S04]  /*21a50*/  @!P1 ST.E.128 desc[UR42][R12.64], R56 ;  /* 0x000000380c009985 */ /* 0x0007e8000c101d2a */
[----:B------:R3:W-:Y:S02]  /*21a60*/  @!P0 ST.E.128 desc[UR42][R14.64], R72 ;  /* 0x000000480e008985 */ /* 0x0007e4000c101d2a */
.L_x_12079:
[----:B------:R-:W-:Y:S05]  /*21a70*/  BSYNC B1 ;  /* 0x0000000000017941 */ /* 0x000fea0003800000 */
.L_x_12078:
[----:B------:R-:W-:-:S03]  /*21a80*/  UMOV UR4, 0xffffffff ;  /* 0xffffffff00047882 */ /* 0x000fc60000000000 */
[----:B------:R-:W-:Y:S05]  /*21a90*/  BRA.DIV UR4, `(.L_x_12080) ;  /* 0x000000c604cc7947 */ /* 0x000fea000b800000 */
[----:B-1----:R1:W4:Y:S04]  /*21aa0*/  SHFL.IDX PT, R3, R21, 0x1, 0x181f ;  /* 0x00381f0015037f89 */ /* 0x00232800000e0000 */
[----:B--23--:R1:W2:Y:S02]  /*21ab0*/  SHFL.IDX PT, R14, R20, 0x1, 0x181f ;  /* 0x00381f00140e7f89 */ /* 0x00c2a400000e0000 */
.L_x_12309:
[----:B-----5:R-:W-:Y:S01]  /*21ac0*/  VIADD R5, R203, 0x20 ;  /* 0x00000020cb057836 */ /* 0x020fe20000000000 */
        /* <DEDUP_REMOVED lines=14> */
[----:B----4-:R-:W-:Y:S02]  /*21bb0*/  @!P3 LEA.HI.X R5, R187, R3, R8, 0x1, P5 ;  /* 0x00000003bb05b211 */ /* 0x010fe400028f0c08 */
[----:B------:R-:W-:-:S02]  /*21bc0*/  @!P1 LEA R8, P5, R200, R14, 0x1 ;  /* 0x0000000ec8089211 */ /* 0x000fc400078a08ff */
[-C--:B------:R-:W-:Y:S01]  /*21bd0*/  @!P2 LEA.HI.X R7, R201, R3.reuse, R10, 0x1, P4 ;  /* 0x00000003c907a211 */ /* 0x080fe200020f0c0a */
[----:B------:R3:W-:Y:S01]  /*21be0*/  @!P3 ST.E.128 desc[UR42][R4.64], R28 ;  /* 0x0000001c0400b985 */ /* 0x0007e2000c101d2a */
[----:B------:R-:W-:Y:S02]  /*21bf0*/  @!P0 LEA R10, P4, R202, R14, 0x1 ;  /* 0x0000000eca0a8211 */ /* 0x000fe400078808ff */
[-C--:B------:R-:W-:Y:S01]  /*21c00*/  @!P1 LEA.HI.X R9, R200, R3.reuse, R13, 0x1, P5 ;  /* 0x00000003c8099211 */ /* 0x080fe200028f0c0d */
[----:B------:R3:W-:Y:S01]  /*21c10*/  @!P2 ST.E.128 desc[UR42][R6.64], R44 ;  /* 0x0000002c0600a985 */ /* 0x0007e2000c101d2a */
[----:B------:R-:W-:-:S03]  /*21c20*/  @!P0 LEA.HI.X R11, R202, R3, R12, 0x1, P4 ;  /* 0x00000003ca0b8211 */ /* 0x000fc600020f0c0c */
[----:B------:R3:W-:Y:S04]  /*21c30*/  @!P1 ST.E.128 desc[UR42][R8.64], R60 ;  /* 0x0000003c08009985 */ /* 0x0007e8000c101d2a */
[----:B------:R3:W-:Y:S02]  /*21c40*/  @!P0 ST.E.128 desc[UR42][R10.64], R76 ;  /* 0x0000004c0a008985 */ /* 0x0007e4000c101d2a */
.L_x_12082:
[----:B------:R-:W-:Y:S05]  /*21c50*/  BSYNC B1 ;  /* 0x0000000000017941 */ /* 0x000fea0003800000 */
.L_x_12081:
[----:B------:R-:W-:-:S03]  /*21c60*/  UMOV UR4, 0xffffffff ;  /* 0xffffffff00047882 */ /* 0x000fc60000000000 */
[----:B------:R-:W-:Y:S05]  /*21c70*/  BRA.DIV UR4, `(.L_x_12083) ;  /* 0x000000c6049c7947 */ /* 0x000fea000b800000 */
[----:B----4-:R4:W0:Y:S04]  /*21c80*/  SHFL.IDX PT, R3, R21, 0x2, 0x181f ;  /* 0x00581f0015037f89 */ /* 0x01082800000e0000 */
[----:B--2---:R4:W2:Y:S02]  /*21c90*/  SHFL.IDX PT, R14, R20, 0x2, 0x181f ;  /* 0x00581f00140e7f89 */ /* 0x0048a400000e0000 */
.L_x_12313:
[----:B---3--:R-:W-:Y:S01]  /*21ca0*/  VIADD R5, R203, 0x40 ;  /* 0x00000040cb057836 */ /* 0x008fe20000000000 */
        /* <DEDUP_REMOVED lines=14> */
[----:B0-----:R-:W-:Y:S02]  /*21d90*/  @!P3 LEA.HI.X R5, R187, R3, R8, 0x1, P5 ;  /* 0x00000003bb05b211 */ /* 0x001fe400028f0c08 */
        /* <DEDUP_REMOVED lines=9> */
.L_x_12085:
[----:B------:R-:W-:Y:S05]  /*21e30*/  BSYNC B1 ;  /* 0x0000000000017941 */ /* 0x000fea0003800000 */
.L_x_12084:
[----:B------:R-:W-:-:S03]  /*21e40*/  UMOV UR4, 0xffffffff ;  /* 0xffffffff00047882 */ /* 0x000fc60000000000 */
[----:B------:R-:W-:Y:S05]  /*21e50*/  BRA.DIV UR4, `(.L_x_12086) ;  /* 0x000000c6046c7947 */ /* 0x000fea000b800000 */
[----:B0-----:R0:W0:Y:S04]  /*21e60*/  SHFL.IDX PT, R3, R21, 0x3, 0x181f ;  /* 0x00781f0015037f89 */ /* 0x00102800000e0000 */
[----:B--2---:R2:W0:Y:S02]  /*21e70*/  SHFL.IDX PT, R14, R20, 0x3, 0x181f ;  /* 0x00781f00140e7f89 */ /* 0x00442400000e0000 */
.L_x_12317:
[----:B---3--:R-:W-:-:S05]  /*21e80*/  VIADD R5, R203, 0x60 ;  /* 0x00000060cb057836 */ /* 0x008fca0000000000 */
[----:B------:R-:W-:-:S13]  /*21e90*/  ISETP.GE.AND P0, PT, R5, R0, PT ;  /* 0x000000000500720c */ /* 0x000fda0003f06270 */
[----:B------:R-:W-:Y:S05]  /*21ea0*/  @P0 BRA `(.L_x_12087) ;  /* 0x0000002c007c0947 */ /* 0x000fea0003800000 */
[----:B------:R-:W-:Y:S01]  /*21eb0*/  ULDC UR4, c[0x0][0xac8] ;  /* 0x0002b20000047ab9 */ /* 0x000fe20000000800 */
[----:B------:R-:W-:Y:S02]  /*21ec0*/  SHF.R.S32.HI R12, RZ, 0x1f, R187 ;  /* 0x0000001fff0c7819 */ /* 0x000fe400000114bb */
[----:B------:R-:W-:Y:S02]  /*21ed0*/  ISETP.GE.AND P3, PT, R187, UR4, PT ;  /* 0x00000004bb007c0c */ /* 0x000fe4000bf66270 */
[----:B------:R-:W-:Y:S02]  /*21ee0*/  ISETP.GE.AND P4, PT, R201, UR4, PT ;  /* 0x00000004c9007c0c */ /* 0x000fe4000bf86270 */
[----:B------:R-:W-:Y:S02]  /*21ef0*/  ISETP.GE.AND P5, PT, R200, UR4, PT ;  /* 0x00000004c8007c0c */ /* 0x000fe4000bfa6270 */
[----:B------:R-:W-:Y:S02]  /*21f00*/  SHF.R.S32.HI R11, RZ, 0x1f, R201 ;  /* 0x0000001fff0b7819 */ /* 0x000fe400000114c9 */
[----:B------:R-:W-:-:S05]  /*21f10*/  SHF.R.S32.HI R10, RZ, 0x1f, R200 ;  /* 0x0000001fff0a7819 */ /* 0x000fca00000114c8 */
[-C--:B0-----:R-:W-:Y:S02]  /*21f20*/  @!P3 LEA R4, P0, R187, R14.reuse, 0x1 ;  /* 0x0000000ebb04b211 */ /* 0x081fe400078008ff */
[-C--:B------:R-:W-:Y:S02]  /*21f30*/  @!P4 LEA R6, P1, R201, R14.reuse, 0x1 ;  /* 0x0000000ec906c211 */ /* 0x080fe400078208ff */
[C---:B------:R-:W-:Y:S02]  /*21f40*/  @!P5 LEA R8, P2, R200.reuse, R14, 0x1 ;  /* 0x0000000ec808d211 */ /* 0x040fe400078408ff */
        /* <DEDUP_REMOVED lines=8> */
[----:B------:R-:W-:Y:S02]  /*21fd0*/  SHF.R.S32.HI R10, RZ, 0x1f, R202 ;  /* 0x0000001fff0a7819 */ /* 0x000fe400000114ca */
[----:B------:R-:W-:-:S04]  /*21fe0*/  LEA R14, P0, R202, R14, 0x1 ;  /* 0x0000000eca0e7211 */ /* 0x000fc800078008ff */
[----:B------:R-:W-:-:S05]  /*21ff0*/  LEA.HI.X R15, R202, R3, R10, 0x1, P0 ;  /* 0x00000003ca0f7211 */ /* 0x000fca00000f0c0a */
[----:B------:R3:W-:Y:S01]  /*22000*/  ST.E.128 desc[UR42][R14.64], R84 ;  /* 0x000000540e007985 */ /* 0x0007e2000c101d2a */
[----:B------:R-:W-:Y:S05]  /*22010*/  BRA `(.L_x_12087) ;  /* 0x0000002c00207947 */ /* 0x000fea0003800000 */
.L_x_12076:
[----:B------:R-:W1:Y:S01]  /*22020*/  @P2 LDC R10, c[0x0][0xbec] ;  /* 0x0002fb00ff0a2b82 */ /* 0x000e620000000800 */
[----:B------:R-:W-:Y:S01]  /*22030*/  ULDC.64 UR4, c[0x0][0xb08] ;  /* 0x0002c20000047ab9 */ /* 0x000fe20000000a00 */
[----:B------:R-:W-:Y:S01]  /*22040*/  SHF.R.S32.HI R6, RZ, 0x1f, R15 ;  /* 0x0000001fff067819 */ /* 0x000fe2000001140f */
[----:B------:R-:W-:Y:S01]  /*22050*/  IMAD R9, R9, UR4, RZ ;  /* 0x0000000409097c24 */ /* 0x000fe2000f8e02ff */
[----:B------:R-:W-:Y:S01]  /*22060*/  ULDC.64 UR6, c[0x0][0xb30] ;  /* 0x0002cc0000067ab9 */ /* 0x000fe20000000a00 */
[----:B0-----:R-:W-:-:S03]  /*22070*/  IMAD.WIDE.U32 R4, R8, UR4, RZ ;  /* 0x0000000408047c25 */ /* 0x001fc6000f8e00ff */
[----:B------:R-:W0:Y:S01]  /*22080*/  @P2 LDC R13, c[0x0][0xbf0] ;  /* 0x0002fc00ff0d2b82 */ /* 0x000e220000000800 */
[----:B------:R-:W-:Y:S01]  /*22090*/  IMAD R9, R8, UR5, R9 ;  /* 0x0000000508097c24 */ /* 0x000fe2000f8e0209 */
[----:B------:R-:W-:Y:S01]  /*220a0*/  ULDC.64 UR4, c[0x0][0xb38] ;  /* 0x0002ce0000047ab9 */ /* 0x000fe20000000a00 */
[----:B------:R-:W-:Y:S02]  /*220b0*/  VIADD R20, R197, 0x8 ;  /* 0x00000008c5147836 */ /* 0x000fe40000000000 */
[----:B------:R-:W-:Y:S02]  /*220c0*/  IMAD.IADD R5, R5, 0x1, R9 ;  /* 0x0000000105057824 */ /* 0x000fe400078e0209 */
[----:B------:R-:W-:Y:S01]  /*220d0*/  IMAD.MOV.U32 R9, RZ, RZ, R41 ;  /* 0x000000ffff097224 */ /* 0x000fe200078e0029 */
[----:B------:R-:W-:Y:S01]  /*220e0*/  SHF.R.S32.HI R30, RZ, 0x1f, R20 ;  /* 0x0000001fff1e7819 */ /* 0x000fe20000011414 */
[----:B------:R-:W-:-:S04]  /*220f0*/  IMAD.WIDE.U32 R4, R156, UR4, R4 ;  /* 0x000000049c047c25 */ /* 0x000fc8000f8e0004 */
[----:B------:R-:W-:Y:S01]  /*22100*/  IMAD R5, R156, UR5, R5 ;  /* 0x000000059c057c24 */ /* 0x000fe2000f8e0205 */
[----:B------:R-:W-:Y:S01]  /*22110*/  ULDC.64 UR4, c[0x0][0xb40] ;  /* 0x0002d00000047ab9 */ /* 0x000fe20000000a00 */
[----:B------:R-:W-:Y:S02]  /*22120*/  VIADD R21, R197, 0x10 ;  /* 0x00000010c5157836 */ /* 0x000fe40000000000 */
[----:B------:R-:W-:Y:S02]  /*22130*/  IMAD R6, R6, UR4, RZ ;  /* 0x0000000406067c24 */ /* 0x000fe4000f8e02ff */
[----:B-1----:R-:W-:Y:S01]  /*22140*/  @P2 IMAD.HI.U32 R10, R41, R10, RZ ;  /* 0x0000000a290a2227 */ /* 0x002fe200078e00ff */
[----:B------:R-:W-:-:S03]  /*22150*/  SHF.R.S32.HI R31, RZ, 0x1f, R21 ;  /* 0x0000001fff1f7819 */ /* 0x000fc60000011415 */
[C---:B------:R-:W-:Y:S01]  /*22160*/  IMAD R11, R15.reuse, UR5, R6 ;  /* 0x000000050f0b7c24 */ /* 0x040fe2000f8e0206 */
[----:B0-----:R-:W-:Y:S01]  /*22170*/  @P2 SHF.R.U32.HI R9, RZ, R13, R10 ;  /* 0x0000000dff092219 */ /* 0x001fe2000001160a */
[----:B------:R-:W-:Y:S01]  /*22180*/  IMAD.WIDE.U32 R4, R15, UR4, R4 ;  /* 0x000000040f047c25 */ /* 0x000fe2000f8e0004 */
[----:B------:R-:W-:Y:S02]  /*22190*/  ULDC.64 UR4, c[0x0][0xb48] ;  /* 0x0002d20000047ab9 */ /* 0x000fe40000000a00 */
[----:B------:R-:W-:Y:S01]  /*221a0*/  SHF.R.S32.HI R6, RZ, 0x1f, R9 ;  /* 0x0000001fff067819 */ /* 0x000fe20000011409 */
[----:B------:R-:W-:Y:S02]  /*221b0*/  IMAD.IADD R5, R5, 0x1, R11 ;  /* 0x0000000105057824 */ /* 0x000fe400078e020b */
[----:B------:R-:W-:Y:S02]  /*221c0*/  IMAD.MOV R8, RZ, RZ, -R9 ;  /* 0x000000ffff087224 */ /* 0x000fe400078e0a09 */
[----:B------:R-:W-:-:S04]  /*221d0*/  IMAD.WIDE.U32 R4, R209, UR4, R4 ;  /* 0x00000004d1047c25 */ /* 0x000fc8000f8e0004 */
[----:B------:R-:W-:Y:S02]  /*221e0*/  IMAD R3, R3, R8, R41 ;  /* 0x0000000803037224 */ /* 0x000fe400078e0229 */
[----:B------:R-:W-:Y:S02]  /*221f0*/  IMAD R6, R6, UR6, RZ ;  /* 0x0000000606067c24 */ /* 0x000fe4000f8e02ff */
[----:B------:R-:W-:Y:S01]  /*22200*/  IMAD R5, R209, UR5, R5 ;  /* 0x00000005d1057c24 */ /* 0x000fe2000f8e0205 */
[----:B------:R-:W-:Y:S01]  /*22210*/  ULDC.64 UR4, c[0x0][0xb28] ;  /* 0x0002ca0000047ab9 */ /* 0x000fe20000000a00 */
[C---:B------:R-:W-:Y:S01]  /*22220*/  IMAD R11, R9.reuse, UR7, R6 ;  /* 0x00000007090b7c24 */ /* 0x040fe2000f8e0206 */
[----:B------:R-:W-:Y:S01]  /*22230*/  SHF.R.S32.HI R6, RZ, 0x1f, R3 ;  /* 0x0000001fff067819 */ /* 0x000fe20000011403 */
[----:B------:R-:W-:-:S04]  /*22240*/  IMAD.WIDE.U32 R4, R9, UR6, R4 ;  /* 0x0000000609047c25 */ /* 0x000fc8000f8e0004 */
[----:B------:R-:W-:Y:S02]  /*22250*/  IMAD R6, R6, UR4, RZ ;  /* 0x0000000406067c24 */ /* 0x000fe4000f8e02ff */
[----:B------:R-:W-:Y:S02]  /*22260*/  IMAD.IADD R5, R5, 0x1, R11 ;  /* 0x0000000105057824 */ /* 0x000fe400078e020b */
[----:B------:R-:W-:Y:S02]  /*22270*/  VIADD R8, R2, 0x22820 ;  /* 0x0002282002087836 */ /* 0x000fe40000000000 */
[C---:B------:R-:W-:Y:S02]  /*22280*/  IMAD R9, R3.reuse, UR5, R6 ;  /* 0x0000000503097c24 */ /* 0x040fe4000f8e0206 */
[----:B------:R-:W-:Y:S01]  /*22290*/  IMAD.WIDE.U32 R4, R3, UR4, R4 ;  /* 0x0000000403047c25 */ /* 0x000fe2000f8e0004 */
[----:B------:R-:W-:Y:S01]  /*222a0*/  ULDC.64 UR4, c[0x0][0xb00] ;  /* 0x0002c00000047ab9 */ /* 0x000fe20000000a00 */
[----:B------:R-:W-:-:S02]  /*222b0*/  PRMT R8, RZ, 0x654, R8 ;  /* 0x00000654ff087816 */ /* 0x000fc40000000008 */
[----:B------:R-:W-:Y:S01]  /*222c0*/  IMAD.IADD R5, R5, 0x1, R9 ;  /* 0x0000000105057824 */ /* 0x000fe200078e0209 */
[C---:B------:R-:W-:Y:S01]  /*222d0*/  LEA R3, P0, R4.reuse, UR4, 0x2 ;  /* 0x0000000404037c11 */ /* 0x040fe2000f8010ff */
[C---:B------:R-:W-:Y:S01]  /*222e0*/  VIADD R24, R197.reuse, 0x18 ;  /* 0x00000018c5187836 */ /* 0x040fe20000000000 */
[----:B------:R-:W-:Y:S01]  /*222f0*/  UMOV UR4, 0xffffffff ;  /* 0xffffffff00047882 */ /* 0x000fe20000000000 */
[C---:B------:R-:W-:Y:S01]  /*22300*/  VIADD R25, R197.reuse, 0x20 ;  /* 0x00000020c5197836 */ /* 0x040fe20000000000 */
[----:B------:R0:W-:Y:S01]  /*22310*/  SYNCS.ARRIVE.TRANS64.RED.A1T0 RZ, [R8+URZ], RZ ;  /* 0x000000ff08ff79a7 */ /* 0x0001e2000810043f */
[C---:B------:R-:W-:Y:S01]  /*22320*/  VIADD R26, R197.reuse, 0x28 ;  /* 0x00000028c51a7836 */ /* 0x040fe20000000000 */
[----:B------:R-:W-:Y:S01]  /*22330*/  LEA.HI.X R4, R4, UR5, R5, 0x2, P0 ;  /* 0x0000000504047c11 */ /* 0x000fe200080f1405 */
[C---:B------:R-:W-:Y:S01]  /*22340*/  VIADD R28, R197.reuse, 0x30 ;  /* 0x00000030c51c7836 */ /* 0x040fe20000000000 */
[----:B------:R-:W-:Y:S01]  /*22350*/  SHF.R.S32.HI R32, RZ, 0x1f, R24 ;  /* 0x0000001fff207819 */ /* 0x000fe20000011418 */
[----:B------:R-:W-:Y:S01]  /*22360*/  VIADD R29, R197, 0x38 ;  /* 0x00000038c51d7836 */ /* 0x000fe20000000000 */
[----:B------:R-:W-:-:S02]  /*22370*/  SHF.R.S32.HI R33, RZ, 0x1f, R25 ;  /* 0x0000001fff217819 */ /* 0x000fc40000011419 */
[----:B------:R-:W-:Y:S02]  /*22380*/  SHF.R.S32.HI R34, RZ, 0x1f, R26 ;  /* 0x0000001fff227819 */ /* 0x000fe4000001141a */
[----:B------:R-:W-:Y:S02]  /*22390*/  SHF.R.S32.HI R35, RZ, 0x1f, R28 ;  /* 0x0000001fff237819 */ /* 0x000fe4000001141c */
[----:B------:R-:W-:Y:S01]  /*223a0*/  SHF.R.S32.HI R36, RZ, 0x1f, R29 ;  /* 0x0000001fff247819 */ /* 0x000fe2000001141d */
[----:B0-----:R-:W-:Y:S06]  /*223b0*/  BRA.DIV UR4, `(.L_x_12088) ;  /* 0x000000c2045c7947 */ /* 0x001fec000b800000 */
[----:B------:R0:W1:Y:S04]  /*223c0*/  SHFL.IDX PT, R5, R4, RZ, 0x1c1f ;  /* 0x001c1fff04057589 */ /* 0x00006800000e0000 */
[----:B------:R0:W2:Y:S02]  /*223d0*/  SHFL.IDX PT, R6, R3, RZ, 0x1c1f ;  /* 0x001c1fff03067589 */ /* 0x0000a400000e0000 */
.L_x_12320:
[----:B------:R-:W-:Y:S01]  /*223e0*/  ISETP.GE.AND P0, PT, R37, R0, PT ;  /* 0x000000002500720c */ /* 0x000fe20003f06270 */
[----:B------:R-:W-:-:S12]  /*223f0*/  BSSY B1, `(.L_x_12089) ;  /* 0x00000c6000017945 */ /* 0x000fd80003800000 */
[----:B------:R-:W-:Y:S05]  /*22400*/  @P0 BRA `(.L_x_12090) ;  /* 0x0000000c00100947 */ /* 0x000fea0003800000 */
[----:B------:R-:W-:Y:S02]  /*22410*/  ULDC UR4, c[0x0][0xac8] ;  /* 0x0002b20000047ab9 */ /* 0x000fe40000000800 */
[----:B------:R-:W-:-:S13]  /*22420*/  ISETP.GE.AND P0, PT, R197, UR4, PT ;  /* 0x00000004c5007c0c */ /* 0x000fda000bf06270 */
[----:B------:R-:W3:Y:S01]  /*22430*/  @!P0 LDL.64 R10, [R1+0x200] ;  /* 0x00020000010a8983 */ /* 0x000ee20000100a00 */
[----:B------:R-:W-:Y:S01]  /*22440*/  ISETP.GE.AND P1, PT, R20, UR4, PT ;  /* 0x0000000414007c0c */ /* 0x000fe2000bf26270 */
[----:B--2---:R-:W-:Y:S02]  /*22450*/  @!P0 IMAD.MOV.U32 R8, RZ, RZ, R6 ;  /* 0x000000ffff088224 */ /* 0x004fe400078e0006 */
[----:B-1----:R-:W-:Y:S02]  /*22460*/  @!P0 IMAD.MOV.U32 R9, RZ, RZ, R5 ;  /* 0x000000ffff098224 */ /* 0x002fe400078e0005 */
[----:B------:R-:W-:-:S05]  /*22470*/  @!P0 IMAD.WIDE R8, R197, 0x4, R8 ;  /* 0x00000004c5088825 */ /* 0x000fca00078e0208 */
[----:B---3--:R1:W-:Y:S04]  /*22480*/  @!P0 ST.E.64 desc[UR42][R8.64], R10 ;  /* 0x0000000a08008985 */ /* 0x0083e8000c101b2a */
[----:B-1----:R-:W2:Y:S01]  /*22490*/  @!P1 LDL.64 R8, [R1+0x210] ;  /* 0x0002100001089983 */ /* 0x002ea20000100a00 */
[----:B------:R-:W-:Y:S02]  /*224a0*/  ISETP.GE.AND P0, PT, R21, UR4, PT ;  /* 0x0000000415007c0c */ /* 0x000fe4000bf06270 */
[----:B------:R-:W-:-:S04]  /*224b0*/  @!P1 LEA R10, P2, R20, R6, 0x2 ;  /* 0x00000006140a9211 */ /* 0x000fc800078410ff */
[----:B------:R-:W-:-:S05]  /*224c0*/  @!P1 LEA.HI.X R11, R20, R5, R30, 0x2, P2 ;  /* 0x00000005140b9211 */ /* 0x000fca00010f141e */
[----:B--2---:R1:W-:Y:S04]  /*224d0*/  @!P1 ST.E.64 desc[UR42][R10.64], R8 ;  /* 0x000000080a009985 */ /* 0x0043e8000c101b2a */
        /* <DEDUP_REMOVED lines=21> */
[----:B------:R-:W-:Y:S01]  /*22630*/  ISETP.GE.AND P1, PT, R29, UR4, PT ;  /* 0x000000041d007c0c */ /* 0x000fe2000bf26270 */
[----:B------:R-:W-:Y:S01]  /*22640*/  VIADD R13, R197, 0x40 ;  /* 0x00000040c50d7836 */ /* 0x000fe20000000000 */
[----:B------:R-:W-:-:S04]  /*22650*/  @!P0 LEA R10, P2, R28, R6, 0x2 ;  /* 0x000000061c0a8211 */ /* 0x000fc800078410ff */
[----:B------:R-:W-:-:S05]  /*22660*/  @!P0 LEA.HI.X R11, R28, R5, R35, 0x2, P2 ;  /* 0x000000051c0b8211 */ /* 0x000fca00010f1423 */
[----:B--2---:R1:W-:Y:S04]  /*22670*/  @!P0 ST.E.64 desc[UR42][R10.64], R8 ;  /* 0x000000080a008985 */ /* 0x0043e8000c101b2a */
[----:B-1----:R-:W2:Y:S01]  /*22680*/  @!P1 LDL.64 R8, [R1+0x270] ;  /* 0x0002700001089983 */ /* 0x002ea20000100a00 */
[----:B------:R-:W-:Y:S01]  /*22690*/  ISETP.GE.AND P0, PT, R13, UR4, PT ;  /* 0x000000040d007c0c */ /* 0x000fe2000bf06270 */
[----:B------:R-:W-:Y:S01]  /*226a0*/  VIADD R12, R197, 0x48 ;  /* 0x00000048c50c7836 */ /* 0x000fe20000000000 */
[----:B------:R-:W-:-:S04]  /*226b0*/  @!P1 LEA R10, P2, R29, R6, 0x2 ;  /* 0x000000061d0a9211 */ /* 0x000fc800078410ff */
[----:B------:R-:W-:Y:S01]  /*226c0*/  @!P1 LEA.HI.X R11, R29, R5, R36, 0x2, P2 ;  /* 0x000000051d0b9211 */ /* 0x000fe200010f1424 */
[----:B------:R-:W-:-:S04]  /*226d0*/  VIADD R15, R197, 0x40 ;  /* 0x00000040c50f7836 */ /* 0x000fc80000000000 */
[----:B--2---:R1:W-:Y:S04]  /*226e0*/  @!P1 ST.E.64 desc[UR42][R10.64], R8 ;  /* 0x000000080a009985 */ /* 0x0043e8000c101b2a */
[----:B-1----:R-:W2:Y:S01]  /*226f0*/  @!P0 LDL.64 R8, [R1+0x280] ;  /* 0x0002800001088983 */ /* 0x002ea20000100a00 */
[----:B------:R-:W-:Y:S01]  /*22700*/  ISETP.GE.AND P1, PT, R12, UR4, PT ;  /* 0x000000040c007c0c */ /* 0x000fe2000bf26270 */
[----:B------:R-:W-:Y:S01]  /*22710*/  VIADD R14, R197, 0x50 ;  /* 0x00000050c50e7836 */ /* 0x000fe20000000000 */
[----:B------:R-:W-:Y:S02]  /*22720*/  SHF.R.S32.HI R15, RZ, 0x1f, R15 ;  /* 0x0000001fff0f7819 */ /* 0x000fe4000001140f */
        /* <DEDUP_REMOVED lines=18> */
[----:B------:R-:W-:-:S05]  /*22850*/  VIADD R14, R197, 0x58 ;  /* 0x00000058c50e7836 */ /* 0x000fca0000000000 */
[----:B------:R-:W-:Y:S01]  /*22860*/  SHF.R.S32.HI R14, RZ, 0x1f, R14 ;  /* 0x0000001fff0e7819 */ /* 0x000fe2000001140e */
[----:B--2---:R1:W-:Y:S04]  /*22870*/  @!P0 ST.E.64 desc[UR42][R10.64], R8 ;  /* 0x000000080a008985 */ /* 0x0043e8000c101b2a */
[----:B-1----:R-:W2:Y:S01]  /*22880*/  @!P1 LDL.64 R8, [R1+0x2b0] ;  /* 0x0002b00001089983 */ /* 0x002ea20000100a00 */
[----:B------:R-:W-:Y:S02]  /*22890*/  ISETP.GE.AND P0, PT, R12, UR4, PT ;  /* 0x000000040c007c0c */ /* 0x000fe4000bf06270 */
        /* <DEDUP_REMOVED lines=8> */
[----:B------:R-:W-:Y:S02]  /*22920*/  @!P0 LEA.HI.X R11, R12, R5, R13, 0x2, P2 ;  /* 0x000000050c0b8211 */ /* 0x000fe400010f140d */
[----:B------:R-:W-:-:S03]  /*22930*/  SHF.R.S32.HI R12, RZ, 0x1f, R229 ;  /* 0x0000001fff0c7819 */ /* 0x000fc600000114e5 */
        /* <DEDUP_REMOVED lines=110> */
[----:B------:R-:W-:-:S04]  /*23020*/  @!P1 LEA R10, P0, R211, R6, 0x2 ;  /* 0x00000006d30a9211 */ /* 0x000fc800078010ff */
[----:B------:R-:W-:-:S05]  /*23030*/  @!P1 LEA.HI.X R11, R211, R5, R12, 0x2, P0 ;  /* 0x00000005d30b9211 */ /* 0x000fca00000f140c */
[----:B--2---:R3:W-:Y:S04]  /*23040*/  @!P1 ST.E.64 desc[UR42][R10.64], R8 ;  /* 0x000000080a009985 */ /* 0x0047e8000c101b2a */
.L_x_12090:
[----:B------:R-:W-:Y:S05]  /*23050*/  BSYNC B1 ;  /* 0x0000000000017941 */ /* 0x000fea0003800000 */
.L_x_12089:
[----:B------:R-:W-:-:S03]  /*23060*/  UMOV UR4, 0xffffffff ;  /* 0xffffffff00047882 */ /* 0x000fc60000000000 */
[----:B------:R-:W-:Y:S05]  /*23070*/  BRA.DIV UR4, `(.L_x_12091) ;  /* 0x000000b604647947 */ /* 0x000fea000b800000 */
[----:B------:R4:W0:Y:S04]  /*23080*/  SHFL.IDX PT, R37, R4, 0x1, 0x1c1f ;  /* 0x003c1f0004257f89 */ /* 0x00082800000e0000 */
[----:B------:R4:W0:Y:S02]  /*23090*/  SHFL.IDX PT, R14, R3, 0x1, 0x1c1f ;  /* 0x003c1f00030e7f89 */ /* 0x00082400000e0000 */
.L_x_12324:
[----:B------:R-:W-:-:S13]  /*230a0*/  ISETP.GE.AND P0, PT, R7, R0, PT ;  /* 0x000000000700720c */ /* 0x000fda0003f06270 */
[----:B------:R-:W-:Y:S05]  /*230b0*/  @P0 BRA `(.L_x_12087) ;  /* 0x0000001800f80947 */ /* 0x000fea0003800000 */
[----:B------:R-:W5:Y:S02]  /*230c0*/  LDC R0, c[0x0][0xac8] ;  /* 0x0002b200ff007b82 */ /* 0x000f640000000800 */
[----:B-----5:R-:W-:-:S13]  /*230d0*/  ISETP.GE.AND P0, PT, R197, R0, PT ;  /* 0x00000000c500720c */ /* 0x020fda0003f06270 */
[----:B---3--:R-:W3:Y:S01]  /*230e0*/  @!P0 LDL.64 R10, [R1+0x208] ;  /* 0x00020800010a8983 */ /* 0x008ee20000100a00 */
[-C--:B------:R-:W-:Y:S01]  /*230f0*/  ISETP.GE.AND P1, PT, R20, R0.reuse, PT ;  /* 0x000000001400720c */ /* 0x080fe20003f26270 */
[----:B0---4-:R-:W-:Y:S02]  /*23100*/  @!P0 IMAD.MOV.U32 R4, RZ, RZ, R14 ;  /* 0x000000ffff048224 */ /* 0x011fe400078e000e */
[----:B-1----:R-:W-:Y:S02]  /*23110*/  @!P0 IMAD.MOV.U32 R5, RZ, RZ, R37 ;  /* 0x000000ffff058224 */ /* 0x002fe400078e0025 */
[----:B------:R-:W-:Y:S01]  /*23120*/  @!P0 IMAD.WIDE R4, R197, 0x4, R4 ;  /* 0x00000004c5048825 */ /* 0x000fe200078e0204 */
[----:B------:R-:W-:-:S04]  /*23130*/  ISETP.GE.AND P2, PT, R21, R0, PT ;  /* 0x000000001500720c */ /* 0x000fc80003f46270 */
[----:B---3--:R0:W-:Y:S04]  /*23140*/  @!P0 ST.E.64 desc[UR42][R4.64], R10 ;  /* 0x0000000a04008985 */ /* 0x0081e8000c101b2a */
[----:B--2---:R-:W2:Y:S01]  /*23150*/  @!P1 LDL.64 R6, [R1+0x218] ;  /* 0x0002180001069983 */ /* 0x004ea20000100a00 */
[----:B------:R-:W-:-:S04]  /*23160*/  @!P1 LEA R8, P0, R20, R14, 0x2 ;  /* 0x0000000e14089211 */ /* 0x000fc800078010ff */
[----:B------:R-:W-:Y:S02]  /*23170*/  @!P1 LEA.HI.X R9, R20, R37, R30, 0x2, P0 ;  /* 0x0000002514099211 */ /* 0x000fe400000f141e */
[----:B------:R-:W-:-:S03]  /*23180*/  @!P2 LEA R20, P0, R21, R14, 0x2 ;  /* 0x0000000e1514a211 */ /* 0x000fc600078010ff */
[----:B--2---:R1:W-:Y:S04]  /*23190*/  @!P1 ST.E.64 desc[UR42][R8.64], R6 ;  /* 0x0000000608009985 */ /* 0x0043e8000c101b2a */
[----:B------:R-:W2:Y:S01]  /*231a0*/  @!P2 LDL.64 R12, [R1+0x228] ;  /* 0x00022800010ca983 */ /* 0x000ea20000100a00 */
[----:B------:R-:W-:Y:S02]  /*231b0*/  ISETP.GE.AND P1, PT, R24, R0, PT ;  /* 0x000000001800720c */ /* 0x000fe40003f26270 */
[----:B------:R-:W-:-:S05]  /*231c0*/  @!P2 LEA.HI.X R21, R21, R37, R31, 0x2, P0 ;  /* 0x000000251515a211 */ /* 0x000fca00000f141f */
[----:B--2---:R2:W-:Y:S06]  /*231d0*/  @!P2 ST.E.64 desc[UR42][R20.64], R12 ;  /* 0x0000000c1400a985 */ /* 0x0045ec000c101b2a */
[----:B0-----:R-:W3:Y:S01]  /*231e0*/  @!P1 LDL.64 R4, [R1+0x238] ;  /* 0x0002380001049983 */ /* 0x001ee20000100a00 */
[----:B------:R-:W-:Y:S02]  /*231f0*/  ISETP.GE.AND P2, PT, R25, R0, PT ;  /* 0x000000001900720c */ /* 0x000fe40003f46270 */
[----:B------:R-:W-:-:S04]  /*23200*/  @!P1 LEA R10, P0, R24, R14, 0x2 ;  /* 0x0000000e180a9211 */ /* 0x000fc800078010ff */
[----:B------:R-:W-:-:S05]  /*23210*/  @!P1 LEA.HI.X R11, R24, R37, R32, 0x2, P0 ;  /* 0x00000025180b9211 */ /* 0x000fca00000f1420 */
[----:B---3--:R0:W-:Y:S04]  /*23220*/  @!P1 ST.E.64 desc[UR42][R10.64], R4 ;  /* 0x000000040a009985 */ /* 0x0081e8000c101b2a */
[----:B-1----:R-:W3:Y:S01]  /*23230*/  @!P2 LDL.64 R6, [R1+0x248] ;  /* 0x000248000106a983 */ /* 0x002ee20000100a00 */
[----:B------:R-:W-:Y:S02]  /*23240*/  ISETP.GE.AND P1, PT, R26, R0, PT ;  /* 0x000000001a00720c */ /* 0x000fe40003f26270 */
[----:B------:R-:W-:-:S04]  /*23250*/  @!P2 LEA R24, P0, R25, R14, 0x2 ;  /* 0x0000000e1918a211 */ /* 0x000fc800078010ff */
[----:B------:R-:W-:-:S05]  /*23260*/  @!P2 LEA.HI.X R25, R25, R37, R33, 0x2, P0 ;  /* 0x000000251919a211 */ /* 0x000fca00000f1421 */
[----:B---3--:R1:W-:Y:S04]  /*23270*/  @!P2 ST.E.64 desc[UR42][R24.64], R6 ;  /* 0x000000061800a985 */ /* 0x0083e8000c101b2a */
[----:B------:R-:W3:Y:S01]  /*23280*/  @!P1 LDL.64 R8, [R1+0x258] ;  /* 0x0002580001089983 */ /* 0x000ee20000100a00 */
[----:B------:R-:W-:Y:S02]  /*23290*/  ISETP.GE.AND P2, PT, R28, R0, PT ;  /* 0x000000001c00720c */ /* 0x000fe40003f46270 */
[----:B--2---:R-:W-:-:S04]  /*232a0*/  @!P1 LEA R12, P0, R26, R14, 0x2 ;  /* 0x0000000e1a0c9211 */ /* 0x004fc800078010ff */
[----:B------:R-:W-:-:S05]  /*232b0*/  @!P1 LEA.HI.X R13, R26, R37, R34, 0x2, P0 ;  /* 0x000000251a0d9211 */ /* 0x000fca00000f1422 */
[----:B---3--:R2:W-:Y:S04]  /*232c0*/  @!P1 ST.E.64 desc[UR42][R12.64], R8 ;  /* 0x000000080c009985 */ /* 0x0085e8000c101b2a */
[----:B0-----:R-:W3:Y:S01]  /*232d0*/  @!P2 LDL.64 R4, [R1+0x268] ;  /* 0x000268000104a983 */ /* 0x001ee20000100a00 */
[----:B------:R-:W-:Y:S01]  /*232e0*/  ISETP.GE.AND P1, PT, R29, R0, PT ;  /* 0x000000001d00720c */ /* 0x000fe20003f26270 */
[----:B------:R-:W-:Y:S01]  /*232f0*/  VIADD R15, R197, 0x40 ;  /* 0x00000040c50f7836 */ /* 0x000fe20000000000 */
[----:B------:R-:W-:-:S04]  /*23300*/  @!P2 LEA R10, P0, R28, R14, 0x2 ;  /* 0x0000000e1c0aa211 */ /* 0x000fc800078010ff */
[----:B------:R-:W-:-:S05]  /*23310*/  @!P2 LEA.HI.X R11, R28, R37, R35, 0x2, P0 ;  /* 0x000000251c0ba211 */ /* 0x000fca00000f1423 */
[----:B---3--:R0:W-:Y:S04]  /*23320*/  @!P2 ST.E.64 desc[UR42][R10.64], R4 ;  /* 0x000000040a00a985 */ /* 0x0081e8000c101b2a */
[----:B-1----:R-:W3:Y:S01]  /*23330*/  @!P1 LDL.64 R6, [R1+0x278] ;  /* 0x0002780001069983 */ /* 0x002ee20000100a00 */
[----:B------:R-:W-:Y:S01]  /*23340*/  ISETP.GE.AND P2, PT, R15, R0, PT ;  /* 0x000000000f00720c */ /* 0x000fe20003f46270 */
[----:B------:R-:W-:Y:S01]  /*23350*/  VIADD R3, R197, 0x48 ;  /* 0x00000048c5037836 */ /* 0x000fe20000000000 */
[----:B------:R-:W-:-:S04]  /*23360*/  @!P1 LEA R20, P0, R29, R14, 0x2 ;  /* 0x0000000e1d149211 */ /* 0x000fc800078010ff */
[----:B------:R-:W-:Y:S01]  /*23370*/  @!P1 LEA.HI.X R21, R29, R37, R36, 0x2, P0 ;  /* 0x000000251d159211 */ /* 0x000fe200000f1424 */
[----:B------:R-:W-:-:S04]  /*23380*/  VIADD R39, R197, 0x40 ;  /* 0x00000040c5277836 */ /* 0x000fc80000000000 */
[----:B---3--:R1:W-:Y:S04]  /*23390*/  @!P1 ST.E.64 desc[UR42][R20.64], R6 ;  /* 0x0000000614009985 */ /* 0x0083e8000c101b2a */
[----:B--2---:R-:W2:Y:S01]  /*233a0*/  @!P2 LDL.64 R8, [R1+0x288] ;  /* 0x000288000108a983 */ /* 0x004ea20000100a00 */
[----:B------:R-:W-:Y:S01]  /*233b0*/  ISETP.GE.AND P1, PT, R3, R0, PT ;  /* 0x000000000300720c */ /* 0x000fe20003f26270 */
[----:B------:R-:W-:Y:S01]  /*233c0*/  VIADD R38, R197, 0x50 ;  /* 0x00000050c5267836 */ /* 0x000fe20000000000 */
[----:B------:R-:W-:Y:S02]  /*233d0*/  SHF.R.S32.HI R39, RZ, 0x1f, R39 ;  /* 0x0000001fff277819 */ /* 0x000fe40000011427 */
[----:B------:R-:W-:-:S04]  /*233e0*/  @!P2 LEA R12, P0, R15, R14, 0x2 ;  /* 0x0000000e0f0ca211 */ /* 0x000fc800078010ff */
[----:B------:R-:W-:Y:S01]  /*233f0*/  @!P2 LEA.HI.X R13, R15, R37, R39, 0x2, P0 ;  /* 0x000000250f0da211 */ /* 0x000fe200000f1427 */
[----:B------:R-:W-:-:S04]  /*23400*/  VIADD R39, R197, 0x48 ;  /* 0x00000048c5277836 */ /* 0x000fc80000000000 */
[----:B--2---:R2:W-:Y:S04]  /*23410*/  @!P2 ST.E.64 desc[UR42][R12.64], R8 ;  /* 0x000000080c00a985 */ /* 0x0045e8000c101b2a */
[----:B0-----:R-:W3:Y:S01]  /*23420*/  @!P1 LDL.64 R4, [R1+0x298] ;  /* 0x0002980001049983 */ /* 0x001ee20000100a00 */
[----:B------:R-:W-:Y:S01]  /*23430*/  ISETP.GE.AND P2, PT, R38, R0, PT ;  /* 0x000000002600720c */ /* 0x000fe20003f46270 */
[----:B------:R-:W-:Y:S01]  /*23440*/  VIADD R15, R197, 0x58 ;  /* 0x00000058c50f7836 */ /* 0x000fe20000000000 */
[----:B------:R-:W-:Y:S02]  /*23450*/  SHF.R.S32.HI R39, RZ, 0x1f, R39 ;  /* 0x0000001fff277819 */ /* 0x000fe40000011427 */
[----:B------:R-:W-:-:S04]  /*23460*/  @!P1 LEA R10, P0, R3, R14, 0x2 ;  /* 0x0000000e030a9211 */ /* 0x000fc800078010ff */
[----:B------:R-:W-:Y:S01]  /*23470*/  @!P1 LEA.HI.X R11, R3, R37, R39, 0x2, P0 ;  /* 0x00000025030b9211 */ /* 0x000fe200000f1427 */
[----:B------:R-:W-:-:S04]  /*23480*/  VIADD R39, R197, 0x50 ;  /* 0x00000050c5277836 */ /* 0x000fc80000000000 */
[----:B---3--:R0:W-:Y:S04]  /*23490*/  @!P1 ST.E.64 desc[UR42][R10.64], R4 ;  /* 0x000000040a009985 */ /* 0x0081e8000c101b2a */
[----:B-1----:R-:W3:Y:S01]  /*234a0*/  @!P2 LDL.64 R6, [R1+0x2a8] ;  /* 0x0002a8000106a983 */ /* 0x002ee20000100a00 */
[----:B------:R-:W-:Y:S01]  /*234b0*/  ISETP.GE.AND P1, PT, R15, R0, PT ;  /* 0x000000000f00720c */ /* 0x000fe20003f26270 */
[----:B------:R-:W-:Y:S01]  /*234c0*/  VIADD R3, R197, 0x60 ;  /* 0x00000060c5037836 */ /* 0x000fe20000000000 */
[----:B------:R-:W-:Y:S02]  /*234d0*/  SHF.R.S32.HI R39, RZ, 0x1f, R39 ;  /* 0x0000001fff277819 */ /* 0x000fe40000011427 */
[----:B------:R-:W-:-:S04]  /*234e0*/  @!P2 LEA R20, P0, R38, R14, 0x2 ;  /* 0x0000000e2614a211 */ /* 0x000fc800078010ff */
[----:B------:R-:W-:Y:S01]  /*234f0*/  @!P2 LEA.HI.X R21, R38, R37, R39, 0x2, P0 ;  /* 0x000000252615a211 */ /* 0x000fe200000f1427 */
[----:B------:R-:W-:-:S04]  /*23500*/  VIADD R38, R197, 0x58 ;  /* 0x00000058c5267836 */ /* 0x000fc80000000000 */
[----:B--2---:R-:W-:Y:S02]  /*23510*/  @!P1 LEA R12, P0, R15, R14, 0x2 ;  /* 0x0000000e0f0c9211 */ /* 0x004fe400078010ff */
[----:B------:R-:W-:Y:S01]  /*23520*/  SHF.R.S32.HI R38, RZ, 0x1f, R38 ;  /* 0x0000001fff267819 */ /* 0x000fe20000011426 */
[----:B---3--:R1:W-:Y:S04]  /*23530*/  @!P2 ST.E.64 desc[UR42][R20.64], R6 ;  /* 0x000000061400a985 */ /* 0x0083e8000c101b2a */
[----:B------:R-:W2:Y:S01]  /*23540*/  @!P1 LDL.64 R8, [R1+0x2b8] ;  /* 0x0002b80001089983 */ /* 0x000ea20000100a00 */
[----:B------:R-:W-:Y:S02]  /*23550*/  ISETP.GE.AND P2, PT, R3, R0, PT ;  /* 0x000000000300720c */ /* 0x000fe40003f46270 */
[----:B------:R-:W-:Y:S01]  /*23560*/  @!P1 LEA.HI.X R13, R15, R37, R38, 0x2, P0 ;  /* 0x000000250f0d9211 */ /* 0x000fe200000f1426 */
[----:B------:R-:W-:-:S05]  /*23570*/  VIADD R15, R197, 0x60 ;  /* 0x00000060c50f7836 */ /* 0x000fca0000000000 */
[----:B------:R-:W-:Y:S01]  /*23580*/  SHF.R.S32.HI R15, RZ, 0x1f, R15 ;  /* 0x0000001fff0f7819 */ /* 0x000fe2000001140f */
[----:B--2---:R2:W-:Y:S04]  /*23590*/  @!P1 ST.E.64 desc[UR42][R12.64], R8 ;  /* 0x000000080c009985 */ /* 0x0045e8000c101b2a */
[----:B0-----:R-:W3:Y:S01]  /*235a0*/  @!P2 LDL.64 R4, [R1+0x2c8] ;  /* 0x0002c8000104a983 */ /* 0x001ee20000100a00 */
[----:B------:R-:W-:Y:S02]  /*235b0*/  ISETP.GE.AND P1, PT, R229, R0, PT ;  /* 0x00000000e500720c */ /* 0x000fe40003f26270 */
[----:B------:R-:W-:-:S04]  /*235c0*/  @!P2 LEA R10, P0, R3, R14, 0x2 ;  /* 0x0000000e030aa211 */ /* 0x000fc800078010ff */
[----:B------:R-:W-:Y:S02]  /*235d0*/  @!P2 LEA.HI.X R11, R3, R37, R15, 0x2, P0 ;  /* 0x00000025030ba211 */ /* 0x000fe400000f140f */
[----:B------:R-:W-:-:S03]  /*235e0*/  SHF.R.S32.HI R3, RZ, 0x1f, R229 ;  /* 0x0000001fff037819 */ /* 0x000fc600000114e5 */
[----:B---3--:R0:W-:Y:S04]  /*235f0*/  @!P2 ST.E.64 desc[UR42][R10.64], R4 ;  /* 0x000000040a00a985 */ /* 0x0081e8000c101b2a */
[----:B-1----:R-:W3:Y:S01]  /*23600*/  @!P1 LDL.64 R6, [R1+0x2d8] ;  /* 0x0002d80001069983 */ /* 0x002ee20000100a00 */
[----:B------:R-:W-:Y:S02]  /*23610*/  ISETP.GE.AND P2, PT, R228, R0, PT ;  /* 0x00000000e400720c */ /* 0x000fe40003f46270 */
[----:B------:R-:W-:-:S04]  /*23620*/  @!P1 LEA R20, P0, R229, R14, 0x2 ;  /* 0x0000000ee5149211 */ /* 0x000fc800078010ff */
[----:B------:R-:W-:Y:S02]  /*23630*/  @!P1 LEA.HI.X R21, R229, R37, R3, 0x2, P0 ;  /* 0x00000025e5159211 */ /* 0x000fe400000f1403 */
[----:B------:R-:W-:-:S03]  /*23640*/  SHF.R.S32.HI R3, RZ, 0x1f, R228 ;  /* 0x0000001fff037819 */ /* 0x000fc600000114e4 */
[----:B---3--:R1:W-:Y:S04]  /*23650*/  @!P1 ST.E.64 desc[UR42][R20.64], R6 ;  /* 0x0000000614009985 */ /* 0x0083e8000c101b2a */
[----:B--2---:R-:W2:Y:S01]  /*23660*/  @!P2 LDL.64 R8, [R1+0x2e8] ;  /* 0x0002e8000108a983 */ /* 0x004ea20000100a00 */
[----:B------:R-:W-:Y:S02]  /*23670*/  ISETP.GE.AND P1, PT, R227, R0, PT ;  /* 0x00000000e300720c */ /* 0x000fe40003f26270 */
[----:B------:R-:W-:-:S04]  /*23680*/  @!P2 LEA R12, P0, R228, R14, 0x2 ;  /* 0x0000000ee40ca211 */ /* 0x000fc800078010ff */
[----:B------:R-:W-:Y:S02]  /*23690*/  @!P2 LEA.HI.X R13, R228, R37, R3, 0x2, P0 ;  /* 0x00000025e40da211 */ /* 0x000fe400000f1403 */
[----:B------:R-:W-:-:S03]  /*236a0*/  SHF.R.S32.HI R3, RZ, 0x1f, R227 ;  /* 0x0000001fff037819 */ /* 0x000fc600000114e3 */
        /* <DEDUP_REMOVED lines=83> */
[----:B------:R-:W-:-:S05]  /*23be0*/  SHF.R.S32.HI R3, RZ, 0x1f, R213 ;  /* 0x0000001fff037819 */ /* 0x000fca00000114d5 */
[C---:B--2---:R-:W-:Y:S01]  /*23bf0*/  @!P1 LEA R12, P0, R213.reuse, R14, 0x2 ;  /* 0x0000000ed50c9211 */ /* 0x044fe200078010ff */
[----:B---3--:R0:W-:Y:S04]  /*23c00*/  @!P2 ST.E.64 desc[UR42][R20.64], R6 ;  /* 0x000000061400a985 */ /* 0x0081e8000c101b2a */
[----:B------:R-:W2:Y:S01]  /*23c10*/  @!P1 LDL.64 R8, [R1+0x3d8] ;  /* 0x0003d80001089983 */ /* 0x000ea20000100a00 */
[----:B------:R-:W-:Y:S01]  /*23c20*/  @!P1 LEA.HI.X R13, R213, R37, R3, 0x2, P0 ;  /* 0x00000025d50d9211 */ /* 0x000fe200000f1403 */
[----:B------:R-:W-:Y:S01]  /*23c30*/  BSSY B1, `(.L_x_12092) ;  /* 0x000000a000017945 */ /* 0x000fe20003800000 */
[----:B------:R-:W-:-:S03]  /*23c40*/  ISETP.GE.AND P0, PT, R212, R0, PT ;  /* 0x00000000d400720c */ /* 0x000fc60003f06270 */
[----:B--2---:R0:W-:Y:S01]  /*23c50*/  @!P1 ST.E.64 desc[UR42][R12.64], R8 ;  /* 0x000000080c009985 */ /* 0x0041e2000c101b2a */
[----:B------:R-:W-:-:S09]  /*23c60*/  ISETP.GE.AND P1, PT, R211, R0, PT ;  /* 0x00000000d300720c */ /* 0x000fd20003f26270 */
[----:B------:R-:W-:Y:S05]  /*23c70*/  @P0 BRA `(.L_x_12093) ;  /* 0x0000000000140947 */ /* 0x000fea0003800000 */
[----:B0-----:R-:W2:Y:S01]  /*23c80*/  LDL.64 R6, [R1+0x3e8] ;  /* 0x0003e80001067983 */ /* 0x001ea20000100a00 */
[----:B------:R-:W-:Y:S02]  /*23c90*/  SHF.R.S32.HI R3, RZ, 0x1f, R212 ;  /* 0x0000001fff037819 */ /* 0x000fe400000114d4 */
[----:B------:R-:W-:-:S04]  /*23ca0*/  LEA R4, P0, R212, R14, 0x2 ;  /* 0x0000000ed4047211 */ /* 0x000fc800078010ff */
[----:B------:R-:W-:-:S05]  /*23cb0*/  LEA.HI.X R5, R212, R37, R3, 0x2, P0 ;  /* 0x00000025d4057211 */ /* 0x000fca00000f1403 */
[----:B--2---:R1:W-:Y:S04]  /*23cc0*/  ST.E.64 desc[UR42][R4.64], R6 ;  /* 0x0000000604007985 */ /* 0x0043e8000c101b2a */
.L_x_12093:
[----:B------:R-:W-:Y:S05]  /*23cd0*/  BSYNC B1 ;  /* 0x0000000000017941 */ /* 0x000fea0003800000 */
.L_x_12092:
[----:B------:R-:W-:Y:S05]  /*23ce0*/  @P1 BRA `(.L_x_12087) ;  /* 0x0000000c00ec1947 */ /* 0x000fea0003800000 */
[----:B01----:R-:W2:Y:S01]  /*23cf0*/  LDL.64 R4, [R1+0x3f8] ;  /* 0x0003f80001047983 */ /* 0x003ea20000100a00 */
[----:B------:R-:W-:Y:S02]  /*23d00*/  SHF.R.S32.HI R0, RZ, 0x1f, R211 ;  /* 0x0000001fff007819 */ /* 0x000fe400000114d3 */
[----:B------:R-:W-:-:S04]  /*23d10*/  LEA R14, P0, R211, R14, 0x2 ;  /* 0x0000000ed30e7211 */ /* 0x000fc800078010ff */
[----:B------:R-:W-:-:S05]  /*23d20*/  LEA.HI.X R15, R211, R37, R0, 0x2, P0 ;  /* 0x00000025d30f7211 */ /* 0x000fca00000f1400 */
[----:B--2---:R0:W-:Y:S01]  /*23d30*/  ST.E.64 desc[UR42][R14.64], R4 ;  /* 0x000000040e007985 */ /* 0x0041e2000c101b2a */
[----:B------:R-:W-:Y:S05]  /*23d40*/  BRA `(.L_x_12087) ;  /* 0x0000000c00d47947 */ /* 0x000fea0003800000 */
.L_x_12074:
[----:B------:R-:W-:Y:S01]  /*23d50*/  ULDC.64 UR4, c[0x0][0xc08] ;  /* 0x0003020000047ab9 */ /* 0x000fe20000000a00 */
[----:B------:R-:W1:Y:S01]  /*23d60*/  LDC.64 R4, c[0x0][0xc00] ;  /* 0x00030000ff047b82 */ /* 0x000e620000000a00 */
        /* <DEDUP_REMOVED lines=9> */
[----:B-1----:R-:W-:-:S05]  /*23e00*/  IMAD.WIDE R4, R208, 0x4, R4 ;  /* 0x00000004d0047825 */ /* 0x002fca00078e0204 */
[----:B------:R1:W5:Y:S01]  /*23e10*/  @P0 LDG.E R3, desc[UR42][R4.64] ;  /* 0x0000002a04030981 */ /* 0x000362000c1e1900 */
[----:B------:R-:W4:Y:S01]  /*23e20*/  S2R R30, SR_TID.X ;  /* 0x00000000001e7919 */ /* 0x000f220000002100 */
[----:B--2---:R-:W-:-:S05]  /*23e30*/  @P1 IMAD.WIDE R6, R208, 0x4, R6 ;  /* 0x00000004d0061825 */ /* 0x004fca00078e0206 */
[----:B------:R1:W5:Y:S01]  /*23e40*/  @P1 LDG.E R20, desc[UR42][R6.64] ;  /* 0x0000002a06141981 */ /* 0x000362000c1e1900 */
[----:B------:R-:W-:Y:S02]  /*23e50*/  ISETP.NE.AND P2, PT, R204, RZ, PT ;  /* 0x000000ffcc00720c */ /* 0x000fe40003f45270 */
[----:B------:R-:W-:-:S11]  /*23e60*/  SHF.R.S32.HI R28, RZ, 0x1f, R208 ;  /* 0x0000001fff1c7819 */ /* 0x000fd600000114d0 */
[----:B------:R-:W2:Y:S01]  /*23e70*/  @!P2 LDC R204, c[0x0][0xad4] ;  /* 0x0002b500ffccab82 */ /* 0x000ea20000000800 */
[----:B----4-:R-:W-:-:S05]  /*23e80*/  VIADD R0, R30, 0xffffff80 ;  /* 0xffffff801e007836 */ /* 0x010fca0000000000 */
[----:B------:R-:W-:Y:S02]  /*23e90*/  ISETP.GT.AND P3, PT, R0, 0x7f, PT ;  /* 0x0000007f0000780c */ /* 0x000fe40003f64270 */
[----:B--2---:R-:W-:Y:S01]  /*23ea0*/  ISETP.GT.AND P2, PT, R204, 0x1, PT ;  /* 0x00000001cc00780c */ /* 0x004fe20003f44270 */
[----:B-1----:R-:W-:-:S12]  /*23eb0*/  @P1 BRA `(.L_x_12094) ;  /* 0x0000000000101947 */ /* 0x002fd80003800000 */
[----:B------:R-:W-:Y:S05]  /*23ec0*/  @!P0 BRA `(.L_x_12094) ;  /* 0x00000000000c8947 */ /* 0x000fea0003800000 */
[----:B------:R-:W2:Y:S04]  /*23ed0*/  LDG.E R7, desc[UR42][R4.64] ;  /* 0x0000002a04077981 */ /* 0x000ea8000c1e1900 */
[----:B-----5:R-:W2:Y:S02]  /*23ee0*/  LDG.E R20, desc[UR42][R4.64+0x4] ;  /* 0x0000042a04147981 */ /* 0x020ea4000c1e1900 */
[----:B--2---:R-:W-:-:S07]  /*23ef0*/  IMAD.IADD R20, R20, 0x1, -R7 ;  /* 0x0000000114147824 */ /* 0x004fce00078e0a07 */
.L_x_12094:
[----:B------:R-:W-:Y:S01]  /*23f00*/  BSSY B1, `(.L_x_12095) ;  /* 0x0000035000017945 */ /* 0x000fe20003800000 */
[----:B------:R-:W-:Y:S02]  /*23f10*/  SEL R29, R208, RZ, !P0 ;  /* 0x000000ffd01d7207 */ /* 0x000fe40004000000 */
[----:B------:R-:W-:Y:S02]  /*23f20*/  SEL R28, R28, RZ, !P0 ;  /* 0x000000ff1c1c7207 */ /* 0x000fe40004000000 */
[----:B-----5:R-:W-:Y:S01]  /*23f30*/  SHF.R.S32.HI R26, RZ, 0x1f, R3 ;  /* 0x0000001fff1a7819 */ /* 0x020fe20000011403 */
[----:B------:R-:W-:Y:S06]  /*23f40*/  @P3 BRA `(.L_x_12096) ;  /* 0x0000000000c03947 */ /* 0x000fec0003800000 */
[----:B------:R-:W1:Y:S01]  /*23f50*/  LDC R33, c[0x0][0xbe8] ;  /* 0x0002fa00ff217b82 */ /* 0x000e620000000800 */
[----:B------:R-:W-:Y:S01]  /*23f60*/  IADD3 R31, R203, -0x80, R30 ;  /* 0xffffff80cb1f7810 */ /* 0x000fe20007ffe01e */
[----:B-1----:R-:W-:-:S05]  /*23f70*/  IMAD R0, R20, R33, RZ ;  /* 0x0000002114007224 */ /* 0x002fca00078e02ff */
[----:B------:R-:W-:-:S13]  /*23f80*/  ISETP.GE.AND P0, PT, R31, R0, PT ;  /* 0x000000001f00720c */ /* 0x000fda0003f06270 */
[----:B------:R-:W-:Y:S05]  /*23f90*/  @P0 BRA `(.L_x_12096) ;  /* 0x0000000000ac0947 */ /* 0x000fea0003800000 */
[----:B------:R-:W-:Y:S01]  /*23fa0*/  IMAD.MOV.U32 R24, RZ, RZ, 0x9b8 ;  /* 0x000009b8ff187424 */ /* 0x000fe200078e00ff */
[----:B------:R-:W-:Y:S01]  /*23fb0*/  ISETP.GT.AND P0, PT, R204, 0x1, PT ;  /* 0x00000001cc00780c */ /* 0x000fe20003f04270 */
[----:B------:R-:W1:Y:S01]  /*23fc0*/  LDC.64 R4, c[0x0][0xba8] ;  /* 0x0002ea00ff047b82 */ /* 0x000e620000000a00 */
[----:B------:R-:W-:Y:S01]  /*23fd0*/  ISETP.NE.AND P1, PT, R33, 0x1, PT ;  /* 0x000000012100780c */ /* 0x000fe20003f25270 */
[----:B------:R-:W-:Y:S01]  /*23fe0*/  IMAD.MOV.U32 R21, RZ, RZ, R31 ;  /* 0x000000ffff157224 */ /* 0x000fe200078e001f */
[----:B------:R-:W-:Y:S02]  /*23ff0*/  SEL R24, R24, 0x978, P0 ;  /* 0x0000097818187807 */ /* 0x000fe40000000000 */
[----:B------:R-:W-:-:S03]  /*24000*/  SEL R209, R209, RZ, P0 ;  /* 0x000000ffd1d17207 */ /* 0x000fc60000000000 */
[----:B0-----:R-:W0:Y:S08]  /*24010*/  LDC.64 R10, c[0x0][R24+0x220] ;  /* 0x00008800180a7b82 */ /* 0x001e300000000a00 */
[----:B------:R-:W2:Y:S08]  /*24020*/  LDC.64 R14, c[0x0][R24+0x218] ;  /* 0x00008600180e7b82 */ /* 0x000eb00000000a00 */
[----:B------:R-:W4:Y:S08]  /*24030*/  LDC.64 R8, c[0x0][R24+0x228] ;  /* 0x00008a0018087b82 */ /* 0x000f300000000a00 */
[----:B------:R-:W5:Y:S08]  /*24040*/  LDC.64 R6, c[0x0][R24+0x210] ;  /* 0x0000840018067b82 */ /* 0x000f700000000a00 */
[----:B------:R-:W3:Y:S08]  /*24050*/  @P1 LDC R0, c[0x0][0xbec] ;  /* 0x0002fb00ff001b82 */ /* 0x000ef00000000800 */
[----:B------:R-:W4:Y:S01]  /*24060*/  @P1 LDC R35, c[0x0][0xbf0] ;  /* 0x0002fc00ff231b82 */ /* 0x000f220000000800 */
[----:B0-----:R-:W-:-:S07]  /*24070*/  IMAD R11, R11, R29, RZ ;  /* 0x0000001d0b0b7224 */ /* 0x001fce00078e02ff */
[----:B-1----:R-:W0:Y:S01]  /*24080*/  @!P0 LDC R4, c[0x0][0xb50] ;  /* 0x0002d400ff048b82 */ /* 0x002e220000000800 */
[----:B------:R-:W-:-:S04]  /*24090*/  IMAD.WIDE.U32 R12, R10, R29, RZ ;  /* 0x0000001d0a0c7225 */ /* 0x000fc800078e00ff */
[----:B------:R-:W-:Y:S02]  /*240a0*/  IMAD R11, R10, R28, R11 ;  /* 0x0000001c0a0b7224 */ /* 0x000fe400078e020b */
[----:B---3--:R-:W-:Y:S01]  /*240b0*/  @P1 IMAD.HI.U32 R0, R31, R0, RZ ;  /* 0x000000001f001227 */ /* 0x008fe200078e00ff */
[----:B------:R-:W1:Y:S03]  /*240c0*/  @!P0 LDC R5, c[0x0][0xb54] ;  /* 0x0002d500ff058b82 */ /* 0x000e660000000800 */
[-C--:B--2---:R-:W-:Y:S02]  /*240d0*/  IMAD R25, R15, R156.reuse, RZ ;  /* 0x0000009c0f197224 */ /* 0x084fe400078e02ff */
[----:B------:R-:W-:Y:S01]  /*240e0*/  IMAD.WIDE.U32 R14, R14, R156, RZ ;  /* 0x0000009c0e0e7225 */ /* 0x000fe200078e00ff */
[----:B----4-:R-:W-:-:S03]  /*240f0*/  @P1 SHF.R.U32.HI R21, RZ, R35, R0 ;  /* 0x00000023ff151219 */ /* 0x010fc60000011600 */
[----:B------:R-:W-:Y:S01]  /*24100*/  IMAD.IADD R25, R15, 0x1, R25 ;  /* 0x000000010f197824 */ /* 0x000fe200078e0219 */
[----:B------:R-:W-:Y:S01]  /*24110*/  IADD3 R14, P1, P3, R12, R14, R3 ;  /* 0x0000000e0c0e7210 */ /* 0x000fe20007b3e003 */
[----:B------:R-:W-:Y:S02]  /*24120*/  IMAD.IADD R12, R13, 0x1, R11 ;  /* 0x000000010d0c7824 */ /* 0x000fe400078e020b */
[----:B------:R-:W-:Y:S02]  /*24130*/  IMAD.MOV R0, RZ, RZ, -R21 ;  /* 0x000000ffff007224 */ /* 0x000fe400078e0a15 */
        /* <DEDUP_REMOVED lines=8> */
[-C--:B-----5:R-:W-:Y:S01]  /*241c0*/  IMAD R0, R7, R11.reuse, RZ ;  /* 0x0000000b07007224 */ /* 0x0a0fe200078e02ff */
[----:B------:R-:W-:Y:S01]  /*241d0*/  SHF.R.S32.HI R13, RZ, 0x1f, R11 ;  /* 0x0000001fff0d7819 */ /* 0x000fe2000001140b */
[----:B------:R-:W-:Y:S02]  /*241e0*/  IMAD.MOV.U32 R7, RZ, RZ, -0x800000 ;  /* 0xff800000ff077424 */ /* 0x000fe400078e00ff */
[----:B------:R-:W-:-:S04]  /*241f0*/  IMAD.WIDE.U32 R8, R6, R11, R8 ;  /* 0x0000000b06087225 */ /* 0x000fc800078e0008 */
[----:B------:R-:W-:Y:S01]  /*24200*/  IMAD R13, R6, R13, R0 ;  /* 0x0000000d060d7224 */ /* 0x000fe200078e0200 */
[----:B0-----:R-:W-:-:S03]  /*24210*/  LEA R4, P0, R8, R4, 0x2 ;  /* 0x0000000408047211 */ /* 0x001fc600078010ff */
[----:B------:R-:W-:-:S05]  /*24220*/  IMAD.IADD R0, R9, 0x1, R13 ;  /* 0x0000000109007824 */ /* 0x000fca00078e020d */
[----:B-1----:R-:W-:-:S05]  /*24230*/  LEA.HI.X R5, R8, R5, R0, 0x2, P0 ;  /* 0x0000000508057211 */ /* 0x002fca00000f1400 */
[----:B------:R1:W-:Y:S02]  /*24240*/  STG.E desc[UR42][R4.64], R7 ;  /* 0x0000000704007986 */ /* 0x0003e4000c10192a */
.L_x_12096:
[----:B------:R-:W-:Y:S05]  /*24250*/  BSYNC B1 ;  /* 0x0000000000017941 */ /* 0x000fea0003800000 */
.L_x_12095:
[----:B------:R-:W-:Y:S05]  /*24260*/  @P2 BRA `(.L_x_12087) ;  /* 0x00000008008c2947 */ /* 0x000fea0003800000 */
[----:B------:R-:W2:Y:S01]  /*24270*/  LDC R21, c[0x0][0xbe8] ;  /* 0x0002fa00ff157b82 */ /* 0x000ea20000000800 */
[C---:B------:R-:W-:Y:S01]  /*24280*/  VIADD R8, R30.reuse, 0xffffff80 ;  /* 0xffffff801e087836 */ /* 0x040fe20000000000 */
[----:B------:R-:W-:Y:S01]  /*24290*/  ULDC.64 UR4, c[0x0][0xaa0] ;  /* 0x0002a80000047ab9 */ /* 0x000fe20000000a00 */
[----:B0-----:R-:W-:Y:S01]  /*242a0*/  VIADD R10, R30, 0xffffff80 ;  /* 0xffffff801e0a7836 */ /* 0x001fe20000000000 */
[----:B------:R-:W-:Y:S01]  /*242b0*/  ULDC.64 UR6, c[0x0][0xaf0] ;  /* 0x0002bc0000067ab9 */ /* 0x000fe20000000a00 */
[----:B------:R-:W-:Y:S01]  /*242c0*/  IMAD R0, R26, UR4, RZ ;  /* 0x000000041a007c24 */ /* 0x000fe2000f8e02ff */
[----:B------:R-:W-:Y:S01]  /*242d0*/  SHF.R.S32.HI R8, RZ, 0x1f, R8 ;  /* 0x0000001fff087819 */ /* 0x000fe20000011408 */
[----:B-1----:R-:W-:-:S03]  /*242e0*/  IMAD.WIDE.U32 R4, R3, UR4, RZ ;  /* 0x0000000403047c25 */ /* 0x002fc6000f8e00ff */
[----:B------:R-:W-:Y:S01]  /*242f0*/  LEA.HI R8, R8, R10, RZ, 0x3 ;  /* 0x0000000a08087211 */ /* 0x000fe200078f18ff */
[----:B------:R-:W-:Y:S01]  /*24300*/  IMAD R7, R3, UR5, R0 ;  /* 0x0000000503077c24 */ /* 0x000fe2000f8e0200 */
[----:B------:R-:W-:Y:S02]  /*24310*/  ULDC.64 UR4, c[0x0][0xae8] ;  /* 0x0002ba0000047ab9 */ /* 0x000fe40000000a00 */
[----:B------:R-:W-:Y:S01]  /*24320*/  SHF.R.S32.HI R8, RZ, 0x3, R8 ;  /* 0x00000003ff087819 */ /* 0x000fe20000011408 */
[----:B------:R-:W-:-:S04]  /*24330*/  IMAD.IADD R5, R5, 0x1, R7 ;  /* 0x0000000105057824 */ /* 0x000fc800078e0207 */
[----:B------:R-:W-:Y:S02]  /*24340*/  IMAD R0, R205, 0x20, R8 ;  /* 0x00000020cd007824 */ /* 0x000fe400078e0208 */
[----:B------:R-:W-:Y:S01]  /*24350*/  IMAD.WIDE.U32 R4, R156, UR4, R4 ;  /* 0x000000049c047c25 */ /* 0x000fe2000f8e0004 */
[----:B--2---:R-:W-:-:S03]  /*24360*/  ISETP.NE.AND P0, PT, R21, 0x1, PT ;  /* 0x000000011500780c */ /* 0x004fc60003f05270 */
[----:B------:R-:W-:Y:S02]  /*24370*/  IMAD.IADD R9, R203, 0x1, R0 ;  /* 0x00000001cb097824 */ /* 0x000fe400078e0200 */
[----:B------:R-:W-:Y:S01]  /*24380*/  IMAD R5, R156, UR5, R5 ;  /* 0x000000059c057c24 */ /* 0x000fe2000f8e0205 */
[----:B------:R-:W-:Y:S01]  /*24390*/  ULDC.64 UR4, c[0x0][0xae0] ;  /* 0x0002b80000047ab9 */ /* 0x000fe20000000a00 */
[----:B------:R-:W-:Y:S02]  /*243a0*/  IMAD.MOV.U32 R3, RZ, RZ, R9 ;  /* 0x000000ffff037224 */ /* 0x000fe400078e0009 */
[----:B------:R-:W-:-:S04]  /*243b0*/  IMAD.WIDE.U32 R4, R29, UR6, R4 ;  /* 0x000000061d047c25 */ /* 0x000fc8000f8e0004 */
[----:B------:R-:W0:Y:S08]  /*243c0*/  @P0 LDC R6, c[0x0][0xbec] ;  /* 0x0002fb00ff060b82 */ /* 0x000e300000000800 */
[----:B------:R-:W1:Y:S01]  /*243d0*/  @P0 LDC R11, c[0x0][0xbf0] ;  /* 0x0002fc00ff0b0b82 */ /* 0x000e620000000800 */
[----:B0-----:R-:W-:-:S04]  /*243e0*/  @P0 IMAD.HI.U32 R0, R9, R6, RZ ;  /* 0x0000000609000227 */ /* 0x001fc800078e00ff */
[----:B------:R-:W-:Y:S01]  /*243f0*/  IMAD R6, R28, UR6, RZ ;  /* 0x000000061c067c24 */ /* 0x000fe2000f8e02ff */
[----:B-1----:R-:W-:-:S03]  /*24400*/  @P0 SHF.R.U32.HI R3, RZ, R11, R0 ;  /* 0x0000000bff030219 */ /* 0x002fc60000011600 */
[----:B------:R-:W-:Y:S01]  /*24410*/  IMAD R7, R29, UR7, R6 ;  /* 0x000000071d077c24 */ /* 0x000fe2000f8e0206 */
[--C-:B------:R-:W-:Y:S01]  /*24420*/  SHF.R.S32.HI R0, RZ, 0x1f, R3.reuse ;  /* 0x0000001fff007819 */ /* 0x100fe20000011403 */
[----:B------:R-:W-:Y:S02]  /*24430*/  IMAD.MOV R6, RZ, RZ, -R3 ;  /* 0x000000ffff067224 */ /* 0x000fe400078e0a03 */
[----:B------:R-:W-:Y:S02]  /*24440*/  IMAD.IADD R5, R5, 0x1, R7 ;  /* 0x0000000105057824 */ /* 0x000fe400078e0207 */
[----:B------:R-:W-:Y:S02]  /*24450*/  IMAD R0, R0, UR4, RZ ;  /* 0x0000000400007c24 */ /* 0x000fe4000f8e02ff */
[----:B------:R-:W-:Y:S02]  /*24460*/  IMAD R7, R21, R6, R9 ;  /* 0x0000000615077224 */ /* 0x000fe400078e0209 */
[----:B------:R-:W-:-:S02]  /*24470*/  IMAD R9, R3, UR5, R0 ;  /* 0x0000000503097c24 */ /* 0x000fc4000f8e0200 */
[----:B------:R-:W-:Y:S01]  /*24480*/  IMAD.WIDE.U32 R4, R3, UR4, R4 ;  /* 0x0000000403047c25 */ /* 0x000fe2000f8e0004 */
        /* <DEDUP_REMOVED lines=14> */
.L_x_12327:
[----:B------:R-:W-:Y:S01]  /*24570*/  IMAD R20, R20, R21, RZ ;  /* 0x0000001514147224 */ /* 0x000fe200078e02ff */
[----:B------:R-:W-:Y:S01]  /*24580*/  BSSY B1, `(.L_x_12098) ;  /* 0x0000019000017945 */ /* 0x000fe20003800000 */
[----:B------:R-:W-:-:S05]  /*24590*/  IMAD.IADD R203, R8, 0x1, R203 ;  /* 0x0000000108cb7824 */ /* 0x000fca00078e02cb */
        /* <DEDUP_REMOVED lines=9> */
[----:B------:R-:W-:-:S03]  /*24630*/  SHF.R.S32.HI R12, RZ, 0x1f, R200 ;  /* 0x0000001fff0c7819 */ /* 0x000fc600000114c8 */
[-C--:B--2---:R-:W-:Y:S02]  /*24640*/  @!P3 LEA R6, P5, R187, R14.reuse, 0x1 ;  /* 0x0000000ebb06b211 */ /* 0x084fe400078a08ff */
[----:B------:R-:W-:Y:S02]  /*24650*/  @!P2 LEA R8, P4, R201, R14, 0x1 ;  /* 0x0000000ec908a211 */ /* 0x000fe400078808ff */
[----:B-1----:R-:W-:Y:S02]  /*24660*/  @!P3 LEA.HI.X R7, R187, R0, R5, 0x1, P5 ;  /* 0x00000000bb07b211 */ /* 0x002fe400028f0c05 */
[----:B------:R-:W-:Y:S02]  /*24670*/  @!P1 LEA R10, P5, R200, R14, 0x1 ;  /* 0x0000000ec80a9211 */ /* 0x000fe400078a08ff */
[----:B------:R-:W-:Y:S01]  /*24680*/  @!P2 LEA.HI.X R9, R201, R0, R13, 0x1, P4 ;  /* 0x00000000c909a211 */ /* 0x000fe200020f0c0d */
[----:B------:R4:W-:Y:S01]  /*24690*/  @!P3 ST.E.128 desc[UR42][R6.64], RZ ;  /* 0x000000ff0600b985 */ /* 0x0009e2000c101d2a */
[----:B------:R-:W-:-:S02]  /*246a0*/  SHF.R.S32.HI R5, RZ, 0x1f, R202 ;  /* 0x0000001fff057819 */ /* 0x000fc400000114ca */
[----:B------:R-:W-:Y:S01]  /*246b0*/  @!P0 LEA R14, P4, R202, R14, 0x1 ;  /* 0x0000000eca0e8211 */ /* 0x000fe200078808ff */
[----:B------:R4:W-:Y:S01]  /*246c0*/  @!P2 ST.E.128 desc[UR42][R8.64], RZ ;  /* 0x000000ff0800a985 */ /* 0x0009e2000c101d2a */
[-C--:B------:R-:W-:Y:S02]  /*246d0*/  @!P1 LEA.HI.X R11, R200, R0.reuse, R12, 0x1, P5 ;  /* 0x00000000c80b9211 */ /* 0x080fe400028f0c0c */
[----:B------:R-:W-:-:S03]  /*246e0*/  @!P0 LEA.HI.X R15, R202, R0, R5, 0x1, P4 ;  /* 0x00000000ca0f8211 */ /* 0x000fc600020f0c05 */
[----:B------:R4:W-:Y:S04]  /*246f0*/  @!P1 ST.E.128 desc[UR42][R10.64], RZ ;  /* 0x000000ff0a009985 */ /* 0x0009e8000c101d2a */
[----:B------:R4:W-:Y:S02]  /*24700*/  @!P0 ST.E.128 desc[UR42][R14.64], RZ ;  /* 0x000000ff0e008985 */ /* 0x0009e4000c101d2a */
.L_x_12099:
[----:B------:R-:W-:Y:S05]  /*24710*/  BSYNC B1 ;  /* 0x0000000000017941 */ /* 0x000fea0003800000 */
.L_x_12098:
[----:B------:R-:W-:-:S03]  /*24720*/  UMOV UR4, 0xffffffff ;  /* 0xffffffff00047882 */ /* 0x000fc60000000000 */
[----:B------:R-:W-:Y:S05]  /*24730*/  BRA.DIV UR4, `(.L_x_12100) ;  /* 0x000000a204307947 */ /* 0x000fea000b800000 */
[----:B-1----:R1:W0:Y:S04]  /*24740*/  SHFL.IDX PT, R0, R4, 0x1, 0x181f ;  /* 0x00381f0004007f89 */ /* 0x00222800000e0000 */
[----:B--2-4-:R1:W2:Y:S02]  /*24750*/  SHFL.IDX PT, R14, R3, 0x1, 0x181f ;  /* 0x00381f00030e7f89 */ /* 0x0142a400000e0000 */
.L_x_12331:
[----:B------:R-:W-:Y:S01]  /*24760*/  VIADD R5, R203, 0x20 ;  /* 0x00000020cb057836 */ /* 0x000fe20000000000 */
        /* <DEDUP_REMOVED lines=13> */
[----:B------:R-:W-:Y:S02]  /*24840*/  @!P2 LEA R8, P4, R201, R14, 0x1 ;  /* 0x0000000ec908a211 */ /* 0x000fe400078808ff */
[----:B0-----:R-:W-:Y:S02]  /*24850*/  @!P3 LEA.HI.X R7, R187, R0, R10, 0x1, P5 ;  /* 0x00000000bb07b211 */ /* 0x001fe400028f0c0a */
[----:B------:R-:W-:-:S02]  /*24860*/  @!P1 LEA R10, P5, R200, R14, 0x1 ;  /* 0x0000000ec80a9211 */ /* 0x000fc400078a08ff */
[----:B------:R-:W-:Y:S01]  /*24870*/  @!P2 LEA.HI.X R9, R201, R0, R15, 0x1, P4 ;  /* 0x00000000c909a211 */ /* 0x000fe200020f0c0f */
[----:B------:R4:W-:Y:S01]  /*24880*/  @!P3 ST.E.128 desc[UR42][R6.64], RZ ;  /* 0x000000ff0600b985 */ /* 0x0009e2000c101d2a */
[----:B------:R-:W-:Y:S02]  /*24890*/  @!P0 LEA R14, P4, R202, R14, 0x1 ;  /* 0x0000000eca0e8211 */ /* 0x000fe400078808ff */
[-C--:B------:R-:W-:Y:S01]  /*248a0*/  @!P1 LEA.HI.X R11, R200, R0.reuse, R13, 0x1, P5 ;  /* 0x00000000c80b9211 */ /* 0x080fe200028f0c0d */
[----:B------:R4:W-:Y:S01]  /*248b0*/  @!P2 ST.E.128 desc[UR42][R8.64], RZ ;  /* 0x000000ff0800a985 */ /* 0x0009e2000c101d2a */
[----:B------:R-:W-:-:S03]  /*248c0*/  @!P0 LEA.HI.X R15, R202, R0, R12, 0x1, P4 ;  /* 0x00000000ca0f8211 */ /* 0x000fc600020f0c0c */
[----:B------:R4:W-:Y:S04]  /*248d0*/  @!P1 ST.E.128 desc[UR42][R10.64], RZ ;  /* 0x000000ff0a009985 */ /* 0x0009e8000c101d2a */
[----:B------:R4:W-:Y:S02]  /*248e0*/  @!P0 ST.E.128 desc[UR42][R14.64], RZ ;  /* 0x000000ff0e008985 */ /* 0x0009e4000c101d2a */
.L_x_12102:
[----:B------:R-:W-:Y:S05]  /*248f0*/  BSYNC B1 ;  /* 0x0000000000017941 */ /* 0x000fea0003800000 */
.L_x_12101:
[----:B------:R-:W-:-:S03]  /*24900*/  UMOV UR4, 0xffffffff ;  /* 0xffffffff00047882 */ /* 0x000fc60000000000 */
[----:B------:R-:W-:Y:S05]  /*24910*/  BRA.DIV UR4, `(.L_x_12103) ;  /* 0x000000a204007947 */ /* 0x000fea000b800000 */
[----:B0-----:R0:W0:Y:S04]  /*24920*/  SHFL.IDX PT, R0, R4, 0x2, 0x181f ;  /* 0x00581f0004007f89 */ /* 0x00102800000e0000 */
[----:B--2-4-:R2:W4:Y:S02]  /*24930*/  SHFL.IDX PT, R14, R3, 0x2, 0x181f ;  /* 0x00581f00030e7f89 */ /* 0x01452400000e0000 */
.L_x_12335:
        /* <DEDUP_REMOVED lines=13> */
[-C--:B----4-:R-:W-:Y:S02]  /*24a10*/  @!P3 LEA R6, P5, R187, R14.reuse, 0x1 ;  /* 0x0000000ebb06b211 */ /* 0x090fe400078a08ff */
        /* <DEDUP_REMOVED lines=11> */
.L_x_12105:
[----:B------:R-:W-:Y:S05]  /*24ad0*/  BSYNC B1 ;  /* 0x0000000000017941 */ /* 0x000fea0003800000 */
.L_x_12104:
[----:B------:R-:W-:-:S03]  /*24ae0*/  UMOV UR4, 0xffffffff ;  /* 0xffffffff00047882 */ /* 0x000fc60000000000 */
[----:B------:R-:W-:Y:S05]  /*24af0*/  BRA.DIV UR4, `(.L_x_12106) ;  /* 0x0000009e04d07947 */ /* 0x000fea000b800000 */
[----:B0-----:R0:W0:Y:S04]  /*24b00*/  SHFL.IDX PT, R0, R4, 0x3, 0x181f ;  /* 0x00781f0004007f89 */ /* 0x00102800000e0000 */
[----:B----4-:R4:W0:Y:S02]  /*24b10*/  SHFL.IDX PT, R14, R3, 0x3, 0x181f ;  /* 0x00781f00030e7f89 */ /* 0x01082400000e0000 */
.L_x_12339:
[----:B-12-4-:R-:W-:-:S05]  /*24b20*/  VIADD R3, R203, 0x60 ;  /* 0x00000060cb037836 */ /* 0x016fca0000000000 */
        /* <DEDUP_REMOVED lines=11> */
[-C--:B0-----:R-:W-:Y:S02]  /*24be0*/  @!P3 LEA R4, P5, R187, R14.reuse, 0x1 ;  /* 0x0000000ebb04b211 */ /* 0x081fe400078a08ff */
[----:B------:R-:W-:Y:S02]  /*24bf0*/  @!P2 LEA R6, P4, R201, R14, 0x1 ;  /* 0x0000000ec906a211 */ /* 0x000fe400078808ff */
[----:B------:R-:W-:Y:S02]  /*24c00*/  @!P3 LEA.HI.X R5, R187, R0, R8, 0x1, P5 ;  /* 0x00000000bb05b211 */ /* 0x000fe400028f0c08 */
        /* <DEDUP_REMOVED lines=9> */
.L_x_12087:
[----:B------:R-:W-:Y:S05]  /*24ca0*/  BSYNC B0 ;  /* 0x0000000000007941 */ /* 0x000fea0003800000 */
.L_x_12073:
[----:B------:R-:W-:Y:S02]  /*24cb0*/  ULDC UR4, c[0x0][0xc3c] ;  /* 0x00030f0000047ab9 */ /* 0x000fe40000000800 */
[----:B0-----:R-:W-:-:S13]  /*24cc0*/  ISETP.GE.AND P0, PT, R103, UR4, PT ;  /* 0x0000000467007c0c */ /* 0x001fda000bf06270 */
[----:B------:R-:W-:Y:S05]  /*24cd0*/  @!P0 BRA `(.L_x_12107) ;  /* 0xfffffdc400e08947 */ /* 0x000fea000383ffff */
[----:B------:R-:W-:Y:S05]  /*24ce0*/  BRA `(.L_x_11862) ;  /* 0x0000007c00d47947 */ /* 0x000fea0003800000 */
.L_x_11860:
        /* <DEDUP_REMOVED lines=16> */
.L_x_12108:
        /* <DEDUP_REMOVED lines=44> */
.L_x_12112:
        /* <DEDUP_REMOVED lines=37> */
.L_x_12110:
        /* <DEDUP_REMOVED lines=13> */
.L_x_12113:
        /* <DEDUP_REMOVED lines=62> */
.L_x_12114:
        /* <DEDUP_REMOVED lines=61> */
.L_x_12115:
[----:B------:R-:W-:-:S05]  /*25b80*/  LOP3.LUT R17, RZ, R2, RZ, 0x33, !PT ;  /* 0x00000002ff117212 */ /* 0x000fca00078e33ff */
[----:B------:R-:W-:Y:S01]  /*25b90*/  IMAD.IADD R17, R0, 0x1, R17 ;  /* 0x0000000100117824 */ /* 0x000fe200078e0211 */
[----:B------:R-:W-:Y:S06]  /*25ba0*/  BRA `(.L_x_12116) ;  /* 0x00000000000c7947 */ /* 0x000fec0003800000 */
.L_x_12111:
[----:B------:R-:W-:Y:S02]  /*25bb0*/  IMAD.MOV.U32 R17, RZ, RZ, RZ ;  /* 0x000000ffff117224 */ /* 0x000fe400078e00ff */
[----:B------:R-:W-:Y:S02]  /*25bc0*/  IMAD.U32 R16, RZ, RZ, UR6 ;  /* 0x00000006ff107e24 */ /* 0x000fe4000f8e00ff */
[----:B------:R-:W-:-:S07]  /*25bd0*/  IMAD.MOV.U32 R18, RZ, RZ, RZ ;  /* 0x000000ffff127224 */ /* 0x000fce00078e00ff */
.L_x_12116:
[----:B------:R-:W-:-:S13]  /*25be0*/  ISETP.NE.AND P0, PT, R7, RZ, PT ;  /* 0x000000ff0700720c */ /* 0x000fda0003f05270 */
[----:B------:R-:W0:Y:S01]  /*25bf0*/  @!P0 S2R R3, SR_CgaCtaId ;  /* 0x0000000000038919 */ /* 0x000e220000008800 */
[----:B------:R-:W-:-:S04]  /*25c00*/  @!P0 MOV R0, 0x400 ;  /* 0x0000040000008802 */ /* 0x000fc80000000f00 */
[----:B0-----:R-:W-:-:S05]  /*25c10*/  @!P0 LEA R0, R3, R0, 0x18 ;  /* 0x0000000003008211 */ /* 0x001fca00078ec0ff */
[----:B------:R0:W-:Y:S01]  /*25c20*/  @!P0 STS.128 [R0+0x228d0], R16 ;  /* 0x0228d01000008388 */ /* 0x0001e20000000c00 */
[----:B------:R-:W-:Y:S06]  /*25c30*/  BAR.ARV 0x5, 0x180 ;  /* 0x0146000000007b1d */ /* 0x000fec0000002000 */
.L_x_12109:
[----:B------:R2:W-:Y:S01]  /*25c40*/  STL [R1+0x420], RZ ;  /* 0x000420ff01007387 */ /* 0x0005e20000100800 */
[----:B------:R-:W-:Y:S01]  /*25c50*/  ULDC UR4, c[0x0][0xc3c] ;  /* 0x00030f0000047ab9 */ /* 0x000fe20000000800 */
[----:B------:R-:W-:Y:S01]  /*25c60*/  IMAD.MOV.U32 R26, RZ, RZ, 0x1 ;  /* 0x00000001ff1a7424 */ /* 0x000fe200078e00ff */
[----:B-1----:R-:W-:Y:S01]  /*25c70*/  ISETP.GE.AND P0, PT, R19, UR4, PT ;  /* 0x0000000413007c0c */ /* 0x002fe2000bf06270 */
[----:B------:R-:W-:-:S12]  /*25c80*/  IMAD.MOV.U32 R25, RZ, RZ, RZ ;  /* 0x000000ffff197224 */ /* 0x000fd800078e00ff */
[----:B--2---:R-:W-:Y:S05]  /*25c90*/  @P0 BRA `(.L_x_12117) ;  /* 0x0000006c000c0947 */ /* 0x004fea0003800000 */
[----:B------:R-:W1:Y:S01]  /*25ca0*/  S2R R4, SR_TID.X ;  /* 0x0000000000047919 */ /* 0x000e620000002100 */
[----:B------:R-:W2:Y:S01]  /*25cb0*/  S2UR UR5, SR_CgaCtaId ;  /* 0x00000000000579c3 */ /* 0x000ea20000008800 */
[----:B------:R-:W-:Y:S01]  /*25cc0*/  UMOV UR4, 0x400 ;  /* 0x0000040000047882 */ /* 0x000fe20000000000 */
[----:B------:R-:W-:Y:S01]  /*25cd0*/  BSSY B8, `(.L_x_12117) ;  /* 0x00006bf000087945 */ /* 0x000fe20003800000 */
[----:B------:R3:W-:Y:S01]  /*25ce0*/  STL [R1+0x420], RZ ;  /* 0x000420ff01007387 */ /* 0x0007e20000100800 */
[----:B------:R-:W-:Y:S01]  /*25cf0*/  IMAD.MOV.U32 R27, RZ, RZ, 0x1 ;  /* 0x00000001ff1b7424 */ /* 0x000fe200078e00ff */
[----:B------:R-:W-:Y:S01]  /*25d00*/  CS2R R24, SRZ ;  /* 0x0000000000187805 */ /* 0x000fe2000001ff00 */
[----:B------:R-:W-:Y:S01]  /*25d10*/  IMAD.MOV.U32 R26, RZ, RZ, 0x1 ;  /* 0x00000001ff1a7424 */ /* 0x000fe200078e00ff */
[----:B------:R-:W-:Y:S01]  /*25d20*/  ULDC.64 UR40, c[0x0][0x198] ;  /* 0x0000660000287ab9 */ /* 0x000fe20000000a00 */
[----:B------:R-:W-:Y:S01]  /*25d30*/  ULOP3.LUT UR38, UR36, 0x2, URZ, 0xfc, !UPT ;  /* 0x0000000224267892 */ /* 0x000fe2000f8efc3f */
[----:B------:R-:W-:Y:S01]  /*25d40*/  ULDC UR37, c[0x0][0xc] ;  /* 0x0000030000257ab9 */ /* 0x000fe20000000800 */
[----:B--2---:R-:W-:-:S06]  /*25d50*/  ULEA UR4, UR5, UR4, 0x18 ;  /* 0x0000000405047291 */ /* 0x004fcc000f8ec03f */
[----:B------:R-:W-:Y:S01]  /*25d60*/  IMAD.U32 R22, RZ, RZ, UR4 ;  /* 0x00000004ff167e24 */ /* 0x000fe2000f8e00ff */
[C---:B-1----:R-:W-:Y:S01]  /*25d70*/  LOP3.LUT R3, R4.reuse, 0x7f, RZ, 0xc0, !PT ;  /* 0x0000007f04037812 */ /* 0x042fe200078ec0ff */
[----:B0-----:R-:W-:-:S04]  /*25d80*/  IMAD.SHL.U32 R0, R4, 0x8, RZ ;  /* 0x0000000804007824 */ /* 0x001fc800078e00ff */
[----:B------:R-:W-:Y:S01]  /*25d90*/  IMAD.SHL.U32 R29, R3, 0x8, RZ ;  /* 0x00000008031d7824 */ /* 0x000fe200078e00ff */
[----:B------:R-:W-:Y:S02]  /*25da0*/  LOP3.LUT R2, R0, 0x1f8, RZ, 0xc0, !PT ;  /* 0x000001f800027812 */ /* 0x000fe400078ec0ff */
[----:B------:R-:W-:Y:S02]  /*25db0*/  SHF.R.U32.HI R3, RZ, 0x3, R3 ;  /* 0x00000003ff037819 */ /* 0x000fe40000011603 */
[----:B------:R-:W-:Y:S02]  /*25dc0*/  LOP3.LUT R2, R2, 0x38, R4, 0x78, !PT ;  /* 0x0000003802027812 */ /* 0x000fe400078e7804 */
[----:B------:R-:W-:Y:S02]  /*25dd0*/  LOP3.LUT R0, R0, 0x38, RZ, 0xc0, !PT ;  /* 0x0000003800007812 */ /* 0x000fe400078ec0ff */
[----:B------:R-:W-:Y:S01]  /*25de0*/  LOP3.LUT R29, R2, 0x200, R29, 0xf8, !PT ;  /* 0x00000200021d7812 */ /* 0x000fe200078ef81d */
[----:B------:R-:W-:Y:S01]  /*25df0*/  IMAD.SHL.U32 R2, R4, 0x10, RZ ;  /* 0x0000001004027824 */ /* 0x000fe200078e00ff */
[----:B------:R-:W-:-:S04]  /*25e00*/  LOP3.LUT R4, R0, 0x40, RZ, 0xfc, !PT ;  /* 0x0000004000047812 */ /* 0x000fc800078efcff */
[----:B------:R-:W-:Y:S02]  /*25e10*/  LOP3.LUT R2, R3, 0x70, R2, 0xf8, !PT ;  /* 0x0000007003027812 */ /* 0x000fe400078ef802 */
[C---:B------:R-:W-:Y:S02]  /*25e20*/  LOP3.LUT R3, R0.reuse, 0x80, RZ, 0xfc, !PT ;  /* 0x0000008000037812 */ /* 0x040fe400078efcff */
[----:B------:R-:W-:Y:S01]  /*25e30*/  LOP3.LUT R2, R0, 0xc0, RZ, 0xfc, !PT ;  /* 0x000000c000027812 */ /* 0x000fe200078efcff */
[----:B------:R-:W-:-:S05]  /*25e40*/  IMAD R0, R29, 0x2, R22 ;  /* 0x000000021d007824 */ /* 0x000fca00078e0216 */
[----:B------:R3:W-:Y:S02]  /*25e50*/  STL [R1+0x404], R0 ;  /* 0x0004040001007387 */ /* 0x0007e40000100800 */
.L_x_12236:
        /* <DEDUP_REMOVED lines=22> */
[----:B--2---:R-:W1:Y:S08]  /*25fc0*/  @P2 LDC.64 R6, c[0x0][0xa18] ;  /* 0x00028600ff062b82 */ /* 0x004e700000000a00 */
[----:B------:R-:W2:Y:S01]  /*25fd0*/  @P0 LDG.E R8, desc[UR42][R4.64] ;  /* 0x0000002a04080981 */ /* 0x000ea2000c1e1900 */
[----:B------:R-:W-:Y:S01]  /*25fe0*/  ULDC UR4, c[0x0][0x288] ;  /* 0x0000a20000047ab9 */ /* 0x000fe20000000800 */
[----:B0-----:R-:W-:-:S05]  /*25ff0*/  IMAD.WIDE R2, R19, 0x4, R2 ;  /* 0x0000000413027825 */ /* 0x001fca00078e0202 */
[----:B------:R-:W5:Y:S01]  /*26000*/  @P1 LDG.E R0, desc[UR42][R2.64] ;  /* 0x0000002a02001981 */ /* 0x000f62000c1e1900 */
[----:B-1----:R-:W-:-:S03]  /*26010*/  @P2 IMAD.WIDE R6, R19, 0x4, R6 ;  /* 0x0000000413062825 */ /* 0x002fc600078e0206 */
[----:B--2---:R0:W-:Y:S02]  /*26020*/  STL [R1+0x408], R8 ;  /* 0x0004080801007387 */ /* 0x0041e40000100800 */
[----:B0-----:R-:W-:Y:S01]  /*26030*/  IMAD.U32 R8, RZ, RZ, UR4 ;  /* 0x00000004ff087e24 */ /* 0x001fe2000f8e00ff */
[----:B------:R-:W-:-:S05]  /*26040*/  ULDC.64 UR4, c[0x0][0x418] ;  /* 0x0001060000047ab9 */ /* 0x000fca0000000a00 */
        /* <DEDUP_REMOVED lines=12> */
[----:B------:R-:W-:Y:S06]  /*26110*/  @P2 BRA `(.L_x_12118) ;  /* 0x0000000000142947 */ /* 0x000fec0003800000 */
[----:B------:R-:W-:Y:S05]  /*26120*/  @!P0 BRA `(.L_x_12118) ;  /* 0x0000000000108947 */ /* 0x000fea0003800000 */
[----:B------:R-:W2:Y:S04]  /*26130*/  LDG.E R9, desc[UR42][R4.64] ;  /* 0x0000002a04097981 */ /* 0x000ea8000c1e1900 */
[----:B------:R-:W2:Y:S02]  /*26140*/  LDG.E R6, desc[UR42][R4.64+0x4] ;  /* 0x0000042a04067981 */ /* 0x000ea4000c1e1900 */
[----:B--2---:R-:W-:-:S05]  /*26150*/  IMAD.IADD R12, R6, 0x1, -R9 ;  /* 0x00000001060c7824 */ /* 0x004fca00078e0a09 */
[----:B------:R1:W-:Y:S02]  /*26160*/  STL [R1+0x400], R12 ;  /* 0x0004000c01007387 */ /* 0x0003e40000100800 */
.L_x_12118:
        /* <DEDUP_REMOVED lines=13> */
.L_x_12119:
[----:B------:R-:W-:Y:S02]  /*26240*/  ULDC.64 UR4, c[0x0][0xa08] ;  /* 0x0002820000047ab9 */ /* 0x000fe40000000a00 */
[----:B------:R-:W-:-:S04]  /*26250*/  ISETP.NE.U32.AND P0, PT, RZ, UR4, PT ;  /* 0x00000004ff007c0c */ /* 0x000fc8000bf05070 */
[----:B------:R-:W-:-:S13]  /*26260*/  ISETP.NE.AND.EX P0, PT, RZ, UR5, PT, P0 ;  /* 0x00000005ff007c0c */ /* 0x000fda000bf05300 */
[----:B------:R-:W-:Y:S05]  /*26270*/  @!P0 BRA `(.L_x_12120) ;  /* 0x0000000000148947 */ /* 0x000fea0003800000 */
[----:B------:R-:W2:Y:S02]  /*26280*/  LDC.64 R4, c[0x0][0xa08] ;  /* 0x00028200ff047b82 */ /* 0x000ea40000000a00 */
[----:B--2---:R-:W-:-:S05]  /*26290*/  IMAD.WIDE R4, R19, 0x4, R4 ;  /* 0x0000000413047825 */ /* 0x004fca00078e0204 */
[----:B------:R-:W2:Y:S04]  /*262a0*/  LDG.E R10, desc[UR42][R4.64] ;  /* 0x0000002a040a7981 */ /* 0x000ea8000c1e1900 */
[----:B------:R-:W2:Y:S02]  /*262b0*/  LDG.E R9, desc[UR42][R4.64+0x4] ;  /* 0x0000042a04097981 */ /* 0x000ea4000c1e1900 */
[----:B--2---:R-:W-:-:S07]  /*262c0*/  IMAD.IADD R10, R9, 0x1, -R10 ;  /* 0x00000001090a7824 */ /* 0x004fce00078e0a0a */
.L_x_12120:
[----:B--2---:R-:W2:Y:S01]  /*262d0*/  @P1 LDG.E R5, desc[UR42][R2.64] ;  /* 0x0000002a02051981 */ /* 0x004ea2000c1e1900 */
[----:B0-----:R-:W0:Y:S03]  /*262e0*/  LDC R8, c[0x0][0x448] ;  /* 0x00011200ff087b82 */ /* 0x001e260000000800 */
[----:B------:R3:W2:Y:S01]  /*262f0*/  @P1 LDG.E R4, desc[UR42][R2.64+0x4] ;  /* 0x0000042a02041981 */ /* 0x0006a2000c1e1900 */
[----:B------:R-:W-:Y:S02]  /*26300*/  IMAD.SHL.U32 R35, R17, 0x80, RZ ;  /* 0x0000008011237824 */ /* 0x000fe400078e00ff */
[----:B-----5:R-:W-:Y:S02]  /*26310*/  IMAD.IADD R10, R10, 0x1, -R31 ;  /* 0x000000010a0a7824 */ /* 0x020fe400078e0a1f */
[----:B---3--:R-:W3:Y:S01]  /*26320*/  LDC.64 R2, c[0x0][0x9e0] ;  /* 0x00027800ff027b82 */ /* 0x008ee20000000a00 */
[----:B0-----:R-:W-:Y:S01]  /*26330*/  ISETP.NE.AND P2, PT, R8, 0x1, PT ;  /* 0x000000010800780c */ /* 0x001fe20003f45270 */
[----:B------:R-:W-:-:S12]  /*26340*/  VIADD R8, R35, 0x7f ;  /* 0x0000007f23087836 */ /* 0x000fd80000000000 */
[----:B------:R-:W0:Y:S01]  /*26350*/  @P2 LDC R9, c[0x0][0x44c] ;  /* 0x00011300ff092b82 */ /* 0x000e220000000800 */
[----:B---3--:R-:W-:-:S07]  /*26360*/  ISETP.GE.AND P3, PT, R3, 0x1, PT ;  /* 0x000000010300780c */ /* 0x008fce0003f66270 */
[----:B------:R-:W3:Y:S01]  /*26370*/  @P2 LDC R11, c[0x0][0x450] ;  /* 0x00011400ff0b2b82 */ /* 0x000ee20000000800 */
[----:B--2---:R-:W-:Y:S02]  /*26380*/  @P1 IMAD.IADD R7, R4, 0x1, -R5 ;  /* 0x0000000104071824 */ /* 0x004fe400078e0a05 */
[----:B0-----:R-:W-:-:S04]  /*26390*/  @P2 IMAD.HI.U32 R4, R8, R9, RZ ;  /* 0x0000000908042227 */ /* 0x001fc800078e00ff */
[----:B------:R-:W-:Y:S01]  /*263a0*/  IMAD.IADD R17, R10, 0x1, R7 ;  /* 0x000000010a117824 */ /* 0x000fe200078e0207 */
[----:B---3--:R-:W-:-:S03]  /*263b0*/  @P2 SHF.R.U32.HI R8, RZ, R11, R4 ;  /* 0x0000000bff082219 */ /* 0x008fc60000011604 */
[C---:B------:R-:W-:Y:S01]  /*263c0*/  VIADD R4, R17.reuse, 0x5f ;  /* 0x0000005f11047836 */ /* 0x040fe20000000000 */
[----:B------:R-:W-:-:S03]  /*263d0*/  IADD3 R9, R17, 0x1, -R12 ;  /* 0x0000000111097810 */ /* 0x000fc60007ffe80c */
[----:B------:R-:W-:-:S04]  /*263e0*/  IMAD.HI R4, R4, 0x2aaaaaab, RZ ;  /* 0x2aaaaaab04047827 */ /* 0x000fc800078e02ff */
[----:B------:R-:W-:Y:S01]  /*263f0*/  IMAD.IADD R8, R9, 0x1, R8 ;  /* 0x0000000109087824 */ /* 0x000fe200078e0208 */
[----:B------:R-:W-:-:S03]  /*26400*/  SHF.R.U32.HI R5, RZ, 0x1f, R4 ;  /* 0x0000001fff057819 */ /* 0x000fc60000011604 */
[----:B------:R-:W-:Y:S01]  /*26410*/  IMAD.IADD R2, R8, 0x1, R2 ;  /* 0x0000000108027824 */ /* 0x000fe200078e0202 */
        /* <DEDUP_REMOVED lines=13> */
.L_x_12123:
[----:B------:R-:W-:-:S13]  /*264f0*/  ISETP.NE.AND P0, PT, R3, 0x1, PT ;  /* 0x000000010300780c */ /* 0x000fda0003f05270 */
[----:B------:R-:W0:Y:S02]  /*26500*/  @P0 LDC.64 R4, c[0x0][0x9e8] ;  /* 0x00027a00ff040b82 */ /* 0x000e240000000a00 */
[----:B0-----:R-:W-:-:S05]  /*26510*/  @P0 IMAD.HI.U32 R4, R11, R4, RZ ;  /* 0x000000040b040227 */ /* 0x001fca00078e00ff */
[----:B------:R-:W-:-:S07]  /*26520*/  @P0 SHF.R.U32.HI R11, RZ, R5, R4 ;  /* 0x00000005ff0b0219 */ /* 0x000fce0000011604 */
.L_x_12124:
[----:B------:R-:W-:Y:S05]  /*26530*/  BSYNC B0 ;  /* 0x0000000000007941 */ /* 0x000fea0003800000 */
.L_x_12122:
[----:B------:R-:W-:-:S05]  /*26540*/  IMAD R11, R11, R3, R3 ;  /* 0x000000030b0b7224 */ /* 0x000fca00078e0203 */
[----:B------:R-:W-:-:S07]  /*26550*/  VIMNMX R2, R2, R11, PT ;  /* 0x0000000b02027248 */ /* 0x000fce0003fe0100 */
.L_x_12121:
[----:B------:R-:W0:Y:S01]  /*26560*/  @P2 LDC R8, c[0x0][0x44c] ;  /* 0x00011300ff082b82 */ /* 0x000e220000000800 */
[----:B------:R-:W-:Y:S01]  /*26570*/  VIADD R2, R2, 0x5f ;  /* 0x0000005f02027836 */ /* 0x000fe20000000000 */
[----:B------:R-:W-:Y:S01]  /*26580*/  ULDC UR4, c[0x0][0x9dc] ;  /* 0x0002770000047ab9 */ /* 0x000fe20000000800 */
[----:B------:R-:W-:Y:S02]  /*26590*/  IMAD.MOV.U32 R5, RZ, RZ, R35 ;  /* 0x000000ffff057224 */ /* 0x000fe400078e0023 */
[----:B------:R-:W-:-:S03]  /*265a0*/  IMAD.HI R2, R2, 0x2aaaaaab, RZ ;  /* 0x2aaaaaab02027827 */ /* 0x000fc600078e02ff */
[----:B------:R-:W2:Y:S01]  /*265b0*/  @P2 LDC R4, c[0x0][0x450] ;  /* 0x00011400ff042b82 */ /* 0x000ea20000000800 */
[----:B0-----:R-:W-:-:S04]  /*265c0*/  @P2 IMAD.HI.U32 R11, R35, R8, RZ ;  /* 0x00000008230b2227 */ /* 0x001fc800078e00ff */
[----:B------:R-:W-:Y:S01]  /*265d0*/  IMAD.IADD R8, R17, 0x1, -R12 ;  /* 0x0000000111087824 */ /* 0x000fe200078e0a0c */
[----:B--2---:R-:W-:Y:S02]  /*265e0*/  @P2 SHF.R.U32.HI R5, RZ, R4, R11 ;  /* 0x00000004ff052219 */ /* 0x004fe4000001160b */
[----:B------:R-:W-:-:S03]  /*265f0*/  SHF.R.U32.HI R11, RZ, 0x1f, R2 ;  /* 0x0000001fff0b7819 */ /* 0x000fc60000011602 */
[----:B-1----:R-:W-:Y:S01]  /*26600*/  IMAD.IADD R12, R8, 0x1, R5 ;  /* 0x00000001080c7824 */ /* 0x002fe200078e0205 */
        /* <DEDUP_REMOVED lines=14> */
.L_x_12127:
[----:B------:R-:W-:-:S13]  /*266f0*/  ISETP.NE.AND P0, PT, R3, 0x1, PT ;  /* 0x000000010300780c */ /* 0x000fda0003f05270 */
[----:B------:R-:W0:Y:S02]  /*26700*/  @P0 LDC.64 R4, c[0x0][0x9e8] ;  /* 0x00027a00ff040b82 */ /* 0x000e240000000a00 */
[----:B0-----:R-:W-:-:S05]  /*26710*/  @P0 IMAD.HI.U32 R4, R12, R4, RZ ;  /* 0x000000040c040227 */ /* 0x001fca00078e00ff */
[----:B------:R-:W-:-:S07]  /*26720*/  @P0 SHF.R.U32.HI R12, RZ, R5, R4 ;  /* 0x00000005ff0c0219 */ /* 0x000fce0000011604 */
.L_x_12128:
[----:B------:R-:W-:Y:S05]  /*26730*/  BSYNC B0 ;  /* 0x0000000000007941 */ /* 0x000fea0003800000 */
.L_x_12126:
[----:B------:R-:W-:-:S05]  /*26740*/  IMAD R3, R12, R3, RZ ;  /* 0x000000030c037224 */ /* 0x000fca00078e02ff */
[----:B------:R-:W-:-:S07]  /*26750*/  VIMNMX R2, R2, R3, !PT ;  /* 0x0000000302027248 */ /* 0x000fce0007fe0100 */
.L_x_12125:
        /* <DEDUP_REMOVED lines=39> */
.L_x_12130:
[----:B------:R-:W-:Y:S05]  /*269d0*/  BSYNC B0 ;  /* 0x0000000000007941 */ /* 0x000fea0003800000 */
.L_x_12129:
[-C--:B------:R-:W-:Y:S01]  /*269e0*/  IMAD R3, R30, R14.reuse, R4 ;  /* 0x0000000e1e037224 */ /* 0x080fe200078e0204 */
        /* <DEDUP_REMOVED lines=8> */
[----:B------:R-:W-:-:S05]  /*26a70*/  SHF.R.U32.HI R4, RZ, 0x6, R3 ;  /* 0x00000006ff047819 */ /* 0x000fca0000011603 */
[----:B------:R-:W-:Y:S02]  /*26a80*/  IMAD.MOV.U32 R2, RZ, RZ, R4 ;  /* 0x000000ffff027224 */ /* 0x000fe400078e0004 */
        /* <DEDUP_REMOVED lines=14> */
.L_x_12342:
[----:B-1----:R-:W-:Y:S02]  /*26b70*/  ISETP.NE.AND P0, PT, R14, RZ, PT ;  /* 0x000000ff0e00720c */ /* 0x002fe40003f05270 */
[----:B------:R-:W-:-:S11]  /*26b80*/  PLOP3.LUT P6, PT, PT, PT, PT, 0x8, 0x0 ;  /* 0x000000000000781c */ /* 0x000fd60003fce170 */
[----:B------:R-:W-:Y:S05]  /*26b90*/  @P0 BRA `(.L_x_12134) ;  /* 0x00000000000c0947 */ /* 0x000fea0003800000 */
[----:B------:R-:W-:-:S03]  /*26ba0*/  UMOV UR4, 0xffffffff ;  /* 0xffffffff00047882 */ /* 0x000fc60000000000 */
[----:B------:R-:W-:Y:S05]  /*26bb0*/  BRA.DIV UR4, `(.L_x_12135) ;  /* 0x00000082041c7947 */ /* 0x000fea000b800000 */
[----:B------:R-:W-:-:S13]  /*26bc0*/  ELECT P6, URZ, PT ;  /* 0x00000000003f782f */ /* 0x000fda00038c0000 */
.L_x_12134:
        /* <DEDUP_REMOVED lines=9> */
.L_x_12345:
[----:B------:R-:W-:Y:S05]  /*26c60*/  BSYNC B1 ;  /* 0x0000000000017941 */ /* 0x000fea0003800000 */
.L_x_12136:
        /* <DEDUP_REMOVED lines=10> */
.L_x_12346:
[----:B------:R-:W-:Y:S05]  /*26d10*/  BSYNC B2 ;  /* 0x0000000000027941 */ /* 0x000fea0003800000 */
.L_x_12140:
[----:B------:R-:W-:Y:S04]  /*26d20*/  BSSY B2, `(.L_x_12142) ;  /* 0x0000009000027945 */ /* 0x000fe80003800000 */
[----:B------:R-:W-:Y:S05]  /*26d30*/  @P1 BRA `(.L_x_12143) ;  /* 0x00000000001c1947 */ /* 0x000fea0003800000 */
[----:B0-----:R-:W0:Y:S02]  /*26d40*/  S2R R3, SR_TID.X ;  /* 0x0000000000037919 */ /* 0x001e240000002100 */
[----:B0-----:R-:W-:Y:S01]  /*26d50*/  LOP3.LUT R7, R3, 0x1f, RZ, 0xc0, !PT ;  /* 0x0000001f03077812 */ /* 0x001fe200078ec0ff */
[----:B------:R-:W-:-:S03]  /*26d60*/  IMAD.MOV.U32 R3, RZ, RZ, 0x3000 ;  /* 0x00003000ff037424 */ /* 0x000fc600078e00ff */
[----:B------:R-:W-:Y:S01]  /*26d70*/  ISETP.NE.AND P0, PT, R7, RZ, PT ;  /* 0x000000ff0700720c */ /* 0x000fe20003f05270 */
[----:B------:R2:W-:-:S12]  /*26d80*/  SYNCS.ARRIVE.TRANS64 RZ, [R12+URZ+0x22890], R3 ;  /* 0x022890030cff79a7 */ /* 0x0005d8000800003f */
[----:B--2---:R-:W-:Y:S05]  /*26d90*/  @!P0 BRA `(.L_x_12143) ;  /* 0x0000000000048947 */ /* 0x004fea0003800000 */
[----:B------:R-:W-:Y:S01]  /*26da0*/  BPT.TRAP 0x1 ;  /* 0x000000040000795c */ /* 0x000fe20000300000 */
.L_x_12143:
[----:B------:R-:W-:Y:S05]  /*26db0*/  BSYNC B2 ;  /* 0x0000000000027941 */ /* 0x000fea0003800000 */
.L_x_12142:
[----:B------:R-:W-:Y:S01]  /*26dc0*/  IMAD.MOV.U32 R7, RZ, RZ, RZ ;  /* 0x000000ffff077224 */ /* 0x000fe200078e00ff */
[----:B------:R-:W-:Y:S01]  /*26dd0*/  UIADD3 UR4, UP0, UR40, 0x570, URZ ;  /* 0x0000057028047890 */ /* 0x000fe2000ff1e03f */
[----:B0-----:R-:W-:Y:S01]  /*26de0*/  IMAD R3, R2, 0x60, R0 ;  /* 0x0000006002037824 */ /* 0x001fe200078e0200 */
        /* <DEDUP_REMOVED lines=9> */
.L_x_12144:
        /* <DEDUP_REMOVED lines=13> */
.L_x_12347:
[----:B------:R-:W-:Y:S05]  /*26f50*/  BSYNC B2 ;  /* 0x0000000000027941 */ /* 0x000fea0003800000 */
.L_x_12145:
        /* <DEDUP_REMOVED lines=11> */
.L_x_12148:
[----:B------:R-:W-:Y:S05]  /*27010*/  BSYNC B2 ;  /* 0x0000000000027941 */ /* 0x000fea0003800000 */
.L_x_12147:
        /* <DEDUP_REMOVED lines=9> */
.L_x_12149:
        /* <DEDUP_REMOVED lines=15> */
.L_x_12150:
        /* <DEDUP_REMOVED lines=15> */
.L_x_12151:
        /* <DEDUP_REMOVED lines=15> */
.L_x_12152:
        /* <DEDUP_REMOVED lines=10> */
.L_x_12139:
[----:B------:R-:W-:Y:S05]  /*27420*/  BSYNC B1 ;  /* 0x0000000000017941 */ /* 0x000fea0003800000 */
.L_x_12138:
        /* <DEDUP_REMOVED lines=9> */
.L_x_12168:
        /* <DEDUP_REMOVED lines=11> */
.L_x_12348:
[----:B------:R-:W-:Y:S05]  /*27570*/  BSYNC B2 ;  /* 0x0000000000027941 */ /* 0x000fea0003800000 */
.L_x_12155:
        /* <DEDUP_REMOVED lines=9> */
.L_x_12158:
[----:B------:R-:W-:Y:S05]  /*27610*/  BSYNC B2 ;  /* 0x0000000000027941 */ /* 0x000fea0003800000 */
.L_x_12157:
        /* <DEDUP_REMOVED lines=11> */
.L_x_12159:
        /* <DEDUP_REMOVED lines=13> */
.L_x_12349:
[----:B------:R-:W-:Y:S05]  /*277a0*/  BSYNC B2 ;  /* 0x0000000000027941 */ /* 0x000fea0003800000 */
.L_x_12160:
        /* <DEDUP_REMOVED lines=11> */
.L_x_12163:
[----:B------:R-:W-:Y:S05]  /*27860*/  BSYNC B2 ;  /* 0x0000000000027941 */ /* 0x000fea0003800000 */
.L_x_12162:
        /* <DEDUP_REMOVED lines=9> */
.L_x_12164:
        /* <DEDUP_REMOVED lines=15> */
.L_x_12165:
        /* <DEDUP_REMOVED lines=15> */
.L_x_12166:
        /* <DEDUP_REMOVED lines=15> */
.L_x_12167:
        /* <DEDUP_REMOVED lines=10> */
.L_x_12154:
[----:B------:R-:W-:Y:S05]  /*27c70*/  BSYNC B1 ;  /* 0x0000000000017941 */ /* 0x000fea0003800000 */
.L_x_12153:
        /* <DEDUP_REMOVED lines=8> */
.L_x_12132:
[----:B------:R-:W-:Y:S05]  /*27d00*/  BSYNC B0 ;  /* 0x0000000000007941 */ /* 0x000fea0003800000 */
.L_x_12131:
[----:B------:R-:W1:Y:S01]  /*27d10*/  LDC R0, c[0x0][0x448] ;  /* 0x00011200ff007b82 */ /* 0x000e620000000800 */
[----:B------:R-:W-:Y:S07]  /*27d20*/  @!P0 WARPSYNC.ALL ;  /* 0x0000000000008948 */ /* 0x000fee0003800000 */
[----:B------:R-:W-:Y:S01]  /*27d30*/  @!P0 BAR.SYNC.DEFER_BLOCKING 0xc, 0x180 ;  /* 0x0306000000008b1d */ /* 0x000fe20000010000 */
[----:B-1----:R-:W-:Y:S01]  /*27d40*/  ISETP.NE.AND P1, PT, R0, 0x1, PT ;  /* 0x000000010000780c */ /* 0x002fe20003f25270 */
[----:B------:R-:W-:-:S12]  /*27d50*/  VIADD R0, R35, 0x7f ;  /* 0x0000007f23007836 */ /* 0x000fd80000000000 */
[----:B0-----:R-:W0:Y:S08]  /*27d60*/  @P1 LDC R3, c[0x0][0x44c] ;  /* 0x00011300ff031b82 */ /* 0x001e300000000800 */
[----:B------:R-:W1:Y:S01]  /*27d70*/  @P1 LDC R2, c[0x0][0x450] ;  /* 0x00011400ff021b82 */ /* 0x000e620000000800 */
[----:B0-----:R-:W-:-:S05]  /*27d80*/  @P1 IMAD.HI.U32 R3, R0, R3, RZ ;  /* 0x0000000300031227 */ /* 0x001fca00078e00ff */
[----:B-1----:R-:W-:Y:S02]  /*27d90*/  @P1 SHF.R.U32.HI R0, RZ, R2, R3 ;  /* 0x00000002ff001219 */ /* 0x002fe40000011603 */
[----:B------:R-:W0:Y:S03]  /*27da0*/  LDC.64 R2, c[0x0][0x9e0] ;  /* 0x00027800ff027b82 */ /* 0x000e260000000a00 */
[----:B------:R-:W-:Y:S01]  /*27db0*/  IMAD.IADD R7, R9, 0x1, R0 ;  /* 0x0000000109077824 */ /* 0x000fe200078e0200 */
[----:B0-----:R-:W-:-:S03]  /*27dc0*/  ISETP.GE.AND P2, PT, R3, 0x1, PT ;  /* 0x000000010300780c */ /* 0x001fc60003f46270 */
[----:B------:R-:W-:-:S10]  /*27dd0*/  IMAD.IADD R2, R7, 0x1, R2 ;  /* 0x0000000107027824 */ /* 0x000fd400078e0202 */
        /* <DEDUP_REMOVED lines=12> */
.L_x_12171:
[----:B------:R-:W-:-:S13]  /*27ea0*/  ISETP.NE.AND P0, PT, R3, 0x1, PT ;  /* 0x000000010300780c */ /* 0x000fda0003f05270 */
[----:B------:R-:W0:Y:S02]  /*27eb0*/  @P0 LDC.64 R4, c[0x0][0x9e8] ;  /* 0x00027a00ff040b82 */ /* 0x000e240000000a00 */
[----:B0-----:R-:W-:-:S05]  /*27ec0*/  @P0 IMAD.HI.U32 R4, R0, R4, RZ ;  /* 0x0000000400040227 */ /* 0x001fca00078e00ff */
[----:B------:R-:W-:-:S07]  /*27ed0*/  @P0 SHF.R.U32.HI R0, RZ, R5, R4 ;  /* 0x00000005ff000219 */ /* 0x000fce0000011604 */
.L_x_12172:
[----:B------:R-:W-:Y:S05]  /*27ee0*/  BSYNC B0 ;  /* 0x0000000000007941 */ /* 0x000fea0003800000 */
.L_x_12170:
[----:B------:R-:W-:-:S05]  /*27ef0*/  IMAD R5, R0, R3, R3 ;  /* 0x0000000300057224 */ /* 0x000fca00078e0203 */
[----:B------:R-:W-:-:S07]  /*27f00*/  VIMNMX R2, R2, R5, PT ;  /* 0x0000000502027248 */ /* 0x000fce0003fe0100 */
.L_x_12169:
[----:B------:R-:W0:Y:S01]  /*27f10*/  @P1 LDC R4, c[0x0][0x44c] ;  /* 0x00011300ff041b82 */ /* 0x000e220000000800 */
[----:B------:R-:W-:Y:S01]  /*27f20*/  VIADD R2, R2, 0x5f ;  /* 0x0000005f02027836 */ /* 0x000fe20000000000 */
[----:B------:R-:W-:Y:S01]  /*27f30*/  ULDC UR4, c[0x0][0x9dc] ;  /* 0x0002770000047ab9 */ /* 0x000fe20000000800 */
[----:B------:R-:W-:Y:S02]  /*27f40*/  IMAD.MOV.U32 R7, RZ, RZ, R35 ;  /* 0x000000ffff077224 */ /* 0x000fe400078e0023 */
[----:B------:R-:W-:-:S03]  /*27f50*/  IMAD.HI R2, R2, 0x2aaaaaab, RZ ;  /* 0x2aaaaaab02027827 */ /* 0x000fc600078e02ff */
[----:B------:R-:W1:Y:S02]  /*27f60*/  @P1 LDC R0, c[0x0][0x450] ;  /* 0x00011400ff001b82 */ /* 0x000e640000000800 */
[----:B------:R-:W-:-:S04]  /*27f70*/  SHF.R.U32.HI R5, RZ, 0x1f, R2 ;  /* 0x0000001fff057819 */ /* 0x000fc80000011602 */
[----:B------:R-:W-:Y:S01]  /*27f80*/  LEA.HI.SX32 R5, R2, R5, 0x1c ;  /* 0x0000000502057211 */ /* 0x000fe200078fe2ff */
[----:B0-----:R-:W-:-:S05]  /*27f90*/  @P1 IMAD.HI.U32 R9, R35, R4, RZ ;  /* 0x0000000423091227 */ /* 0x001fca00078e00ff */
[----:B-1----:R-:W-:-:S05]  /*27fa0*/  @P1 SHF.R.U32.HI R7, RZ, R0, R9 ;  /* 0x00000000ff071219 */ /* 0x002fca0000011609 */
[----:B------:R-:W-:Y:S01]  /*27fb0*/  IMAD.IADD R8, R8, 0x1, R7 ;  /* 0x0000000108087824 */ /* 0x000fe200078e0207 */
[----:B------:R-:W-:-:S03]  /*27fc0*/  VIMNMX R7, R20, R5, PT ;  /* 0x0000000514077248 */ /* 0x000fc60003fe0100 */
        /* <DEDUP_REMOVED lines=12> */
.L_x_12175:
[----:B------:R-:W-:-:S13]  /*28090*/  ISETP.NE.AND P0, PT, R3, 0x1, PT ;  /* 0x000000010300780c */ /* 0x000fda0003f05270 */
[----:B------:R-:W0:Y:S02]  /*280a0*/  @P0 LDC.64 R4, c[0x0][0x9e8] ;  /* 0x00027a00ff040b82 */ /* 0x000e240000000a00 */
[----:B0-----:R-:W-:-:S05]  /*280b0*/  @P0 IMAD.HI.U32 R4, R8, R4, RZ ;  /* 0x0000000408040227 */ /* 0x001fca00078e00ff */
[----:B------:R-:W-:-:S07]  /*280c0*/  @P0 SHF.R.U32.HI R8, RZ, R5, R4 ;  /* 0x00000005ff080219 */ /* 0x000fce0000011604 */
.L_x_12176:
[----:B------:R-:W-:Y:S05]  /*280d0*/  BSYNC B0 ;  /* 0x0000000000007941 */ /* 0x000fea0003800000 */
.L_x_12174:
[----:B------:R-:W-:-:S05]  /*280e0*/  IMAD R3, R8, R3, RZ ;  /* 0x0000000308037224 */ /* 0x000fca00078e02ff */
[----:B------:R-:W-:-:S07]  /*280f0*/  VIMNMX R0, R0, R3, !PT ;  /* 0x0000000300007248 */ /* 0x000fce0007fe0100 */
.L_x_12173:
[----:B------:R-:W-:Y:S01]  /*28100*/  ISETP.NE.AND P1, PT, R6, RZ, PT ;  /* 0x000000ff0600720c */ /* 0x000fe20003f25270 */
[----:B------:R-:W-:Y:S01]  /*28110*/  IMAD.HI R0, R0, 0x2aaaaaab, RZ ;  /* 0x2aaaaaab00007827 */ /* 0x000fe200078e02ff */
[----:B------:R-:W-:Y:S04]  /*28120*/  BSSY B0, `(.L_x_12177) ;  /* 0x0000023000007945 */ /* 0x000fe80003800000 */
[----:B------:R-:W-:-:S04]  /*28130*/  SHF.R.U32.HI R3, RZ, 0x1f, R0 ;  /* 0x0000001fff037819 */ /* 0x000fc80000011600 */
[----:B------:R-:W-:Y:S01]  /*28140*/  LEA.HI.SX32 R0, R0, R3, 0x1c ;  /* 0x0000000300007211 */ /* 0x000fe200078fe2ff */
[----:B------:R-:W-:Y:S02]  /*28150*/  IMAD.MOV.U32 R3, RZ, RZ, RZ ;  /* 0x000000ffff037224 */ /* 0x000fe400078e00ff */
[----:B------:R-:W0:Y:S01]  /*28160*/  @!P1 LDC R6, c[0x0][0x9f0] ;  /* 0x00027c00ff069b82 */ /* 0x000e220000000800 */
[----:B------:R-:W-:-:S04]  /*28170*/  VIMNMX R0, RZ, R0, !PT ;  /* 0x00000000ff007248 */ /* 0x000fc80007fe0100 */
[----:B------:R-:W-:-:S13]  /*28180*/  ISETP.GT.AND P0, PT, R7, R0, PT ;  /* 0x000000000700720c */ /* 0x000fda0003f04270 */
[----:B------:R-:W-:Y:S05]  /*28190*/  @!P0 BRA `(.L_x_12178) ;  /* 0x00000000006c8947 */ /* 0x000fea0003800000 */
[----:B0-----:R-:W-:Y:S01]  /*281a0*/  IABS R4, R6 ;  /* 0x0000000600047213 */ /* 0x001fe20000000000 */
[----:B------:R-:W-:-:S03]  /*281b0*/  IMAD.MOV.U32 R2, RZ, RZ, RZ ;  /* 0x000000ffff027224 */ /* 0x000fc600078e00ff */
[----:B------:R-:W0:Y:S08]  /*281c0*/  I2F.RP R5, R4 ;  /* 0x0000000400057306 */ /* 0x000e300000209400 */
[----:B0-----:R-:W0:Y:S02]  /*281d0*/  MUFU.RCP R5, R5 ;  /* 0x0000000500057308 */ /* 0x001e240000001000 */
[----:B0-----:R-:W-:-:S06]  /*281e0*/  VIADD R8, R5, 0xffffffe ;  /* 0x0ffffffe05087836 */ /* 0x001fcc0000000000 */
[----:B------:R-:W0:Y:S02]  /*281f0*/  F2I.FTZ.U32.TRUNC.NTZ R3, R8 ;  /* 0x0000000800037305 */ /* 0x000e24000021f000 */
[----:B0-----:R-:W-:-:S04]  /*28200*/  IMAD.MOV R9, RZ, RZ, -R3 ;  /* 0x000000ffff097224 */ /* 0x001fc800078e0a03 */
[----:B------:R-:W-:-:S04]  /*28210*/  IMAD R9, R9, R4, RZ ;  /* 0x0000000409097224 */ /* 0x000fc800078e02ff */
[----:B------:R-:W-:Y:S01]  /*28220*/  IMAD.HI.U32 R2, R3, R9, R2 ;  /* 0x0000000903027227 */ /* 0x000fe200078e0002 */
[----:B------:R-:W-:Y:S02]  /*28230*/  IADD3 R3, R6, -0x1, R7 ;  /* 0xffffffff06037810 */ /* 0x000fe40007ffe007 */
[----:B------:R-:W-:-:S03]  /*28240*/  IABS R9, R6 ;  /* 0x0000000600097213 */ /* 0x000fc60000000000 */
[----:B------:R-:W-:Y:S02]  /*28250*/  IMAD.IADD R3, R3, 0x1, -R0 ;  /* 0x0000000103037824 */ /* 0x000fe400078e0a00 */
[----:B------:R-:W-:-:S03]  /*28260*/  IMAD.MOV R8, RZ, RZ, -R9 ;  /* 0x000000ffff087224 */ /* 0x000fc600078e0a09 */
        /* <DEDUP_REMOVED lines=14> */
.L_x_12178:
[----:B------:R-:W-:Y:S05]  /*28350*/  BSYNC B0 ;  /* 0x0000000000007941 */ /* 0x000fea0003800000 */
.L_x_12177:
[-C--:B------:R-:W-:Y:S01]  /*28360*/  IMAD R30, R30, R3.reuse, R0 ;  /* 0x000000031e1e7224 */ /* 0x080fe200078e0200 */
        /* <DEDUP_REMOVED lines=22> */
.L_x_12180:
        /* <DEDUP_REMOVED lines=9> */
[----:B------:R-:W1:Y:S01]  /*28560*/  LDC.64 R2, c[0x4][R2] ;  /* 0x0100000002027b82 */ /* 0x000e620000000a00 */
[----:B------:R-:W-:Y:S02]  /*28570*/  IMAD.U32 R5, RZ, RZ, UR7 ;  /* 0x00000007ff057e24 */ /* 0x000fe4000f8e00ff */
[----:B0-----:R-:W-:Y:S02]  /*28580*/  IMAD.U32 R6, RZ, RZ, UR8 ;  /* 0x00000008ff067e24 */ /* 0x001fe4000f8e00ff */
[----:B------:R-:W-:-:S02]  /*28590*/  IMAD.U32 R7, RZ, RZ, UR9 ;  /* 0x00000009ff077e24 */ /* 0x000fc4000f8e00ff */
[----:B------:R-:W-:Y:S02]  /*285a0*/  IMAD.U32 R10, RZ, RZ, UR4 ;  /* 0x00000004ff0a7e24 */ /* 0x000fe4000f8e00ff */
[----:B------:R-:W-:Y:S02]  /*285b0*/  IMAD.U32 R11, RZ, RZ, UR5 ;  /* 0x00000005ff0b7e24 */ /* 0x000fe4000f8e00ff */
[----:B------:R-:W-:Y:S02]  /*285c0*/  IMAD.MOV.U32 R8, RZ, RZ, 0x70 ;  /* 0x00000070ff087424 */ /* 0x000fe400078e00ff */
[----:B------:R-:W-:Y:S02]  /*285d0*/  IMAD.MOV.U32 R12, RZ, RZ, 0x1 ;  /* 0x00000001ff0c7424 */ /* 0x000fe400078e00ff */
[----:B------:R-:W-:-:S07]  /*285e0*/  IMAD.MOV.U32 R13, RZ, RZ, RZ ;  /* 0x000000ffff0d7224 */ /* 0x000fce00078e00ff */
[----:B------:R-:W-:-:S07]  /*285f0*/  LEPC R20, `(.L_x_12183) ;  /* 0x000000001014794e */ /* 0x000fce0000000000 */
[----:B-1----:R-:W-:Y:S05]  /*28600*/  CALL.ABS.NOINC R2 ;  /* 0x0000000002007343 */ /* 0x002fea0003c00000 */
.L_x_12183:
[----:B------:R-:W-:Y:S05]  /*28610*/  BSYNC B6 ;  /* 0x0000000000067941 */ /* 0x000fea0003800000 */
.L_x_12182:
        /* <DEDUP_REMOVED lines=8> */
[----:B------:R1:W2:Y:S01]  /*286a0*/  LDC.64 R2, c[0x4][R28] ;  /* 0x010000001c027b82 */ /* 0x0002a20000000a00 */
[----:B------:R-:W-:Y:S02]  /*286b0*/  IMAD.U32 R4, RZ, RZ, UR6 ;  /* 0x00000006ff047e24 */ /* 0x000fe4000f8e00ff */
[----:B------:R-:W-:Y:S02]  /*286c0*/  IMAD.U32 R5, RZ, RZ, UR7 ;  /* 0x00000007ff057e24 */ /* 0x000fe4000f8e00ff */
[----:B0-----:R-:W-:Y:S02]  /*286d0*/  IMAD.U32 R6, RZ, RZ, UR8 ;  /* 0x00000008ff067e24 */ /* 0x001fe4000f8e00ff */
[----:B------:R-:W-:-:S02]  /*286e0*/  IMAD.U32 R7, RZ, RZ, UR9 ;  /* 0x00000009ff077e24 */ /* 0x000fc4000f8e00ff */
[----:B------:R-:W-:Y:S02]  /*286f0*/  IMAD.U32 R10, RZ, RZ, UR4 ;  /* 0x00000004ff0a7e24 */ /* 0x000fe4000f8e00ff */
[----:B------:R-:W-:Y:S02]  /*28700*/  IMAD.U32 R11, RZ, RZ, UR5 ;  /* 0x00000005ff0b7e24 */ /* 0x000fe4000f8e00ff */
[----:B------:R-:W-:Y:S02]  /*28710*/  IMAD.MOV.U32 R8, RZ, RZ, 0x70 ;  /* 0x00000070ff087424 */ /* 0x000fe400078e00ff */
[----:B------:R-:W-:Y:S02]  /*28720*/  IMAD.MOV.U32 R12, RZ, RZ, 0x1 ;  /* 0x00000001ff0c7424 */ /* 0x000fe400078e00ff */
[----:B-1----:R-:W-:-:S07]  /*28730*/  IMAD.MOV.U32 R13, RZ, RZ, RZ ;  /* 0x000000ffff0d7224 */ /* 0x002fce00078e00ff */
[----:B------:R-:W-:-:S07]  /*28740*/  LEPC R20, `(.L_x_12186) ;  /* 0x000000001014794e */ /* 0x000fce0000000000 */
[----:B--2---:R-:W-:Y:S05]  /*28750*/  CALL.ABS.NOINC R2 ;  /* 0x0000000002007343 */ /* 0x004fea0003c00000 */
.L_x_12186:
        /* <DEDUP_REMOVED lines=15> */
.L_x_12185:
[----:B------:R-:W-:Y:S05]  /*28850*/  BSYNC B6 ;  /* 0x0000000000067941 */ /* 0x000fea0003800000 */
.L_x_12184:
[----:B------:R-:W1:Y:S01]  /*28860*/  S2R R2, SR_TID.X ;  /* 0x0000000000027919 */ /* 0x000e620000002100 */
[----:B------:R-:W-:Y:S01]  /*28870*/  ULDC.64 UR4, c[0x0][0x9f8] ;  /* 0x00027e0000047ab9 */ /* 0x000fe20000000a00 */
[----:B------:R-:W-:Y:S01]  /*28880*/  IMAD.MOV.U32 R28, RZ, RZ, R19 ;  /* 0x000000ffff1c7224 */ /* 0x000fe200078e0013 */
[----:B------:R-:W-:Y:S01]  /*28890*/  ISETP.NE.U32.AND P0, PT, RZ, UR4, PT ;  /* 0x00000004ff007c0c */ /* 0x000fe2000bf05070 */
[----:B------:R-:W2:Y:S01]  /*288a0*/  S2R R21, SR_TID.X ;  /* 0x0000000000157919 */ /* 0x000ea20000002100 */
[----:B------:R-:W3:Y:S01]  /*288b0*/  LDC R8, c[0x0][0x430] ;  /* 0x00010c00ff087b82 */ /* 0x000ee20000000800 */
[----:B------:R-:W-:Y:S01]  /*288c0*/  VIADD R0, R32, 0xffffffff ;  /* 0xffffffff20007836 */ /* 0x000fe20000000000 */
[----:B------:R-:W-:Y:S01]  /*288d0*/  ISETP.NE.AND.EX P0, PT, RZ, UR5, PT, P0 ;  /* 0x00000005ff007c0c */ /* 0x000fe2000bf05300 */
[----:B------:R-:W4:Y:S01]  /*288e0*/  S2R R11, SR_TID.X ;  /* 0x00000000000b7919 */ /* 0x000f220000002100 */
[----:B------:R-:W-:Y:S01]  /*288f0*/  IMAD.U32 R9, RZ, RZ, UR38 ;  /* 0x00000026ff097e24 */ /* 0x000fe2000f8e00ff */
[----:B------:R-:W-:Y:S01]  /*28900*/  ULDC UR4, c[0x0][0x2f4] ;  /* 0x0000bd0000047ab9 */ /* 0x000fe20000000800 */
[----:B------:R-:W-:Y:S01]  /*28910*/  LOP3.LUT R23, R23, 0xffffffbf, RZ, 0xc0, !PT ;  /* 0xffffffbf17177812 */ /* 0x000fe200078ec0ff */
[----:B------:R-:W-:Y:S01]  /*28920*/  ULDC UR5, c[0x0][0x320] ;  /* 0x0000c80000057ab9 */ /* 0x000fe20000000800 */
[----:B-1----:R-:W-:-:S07]  /*28930*/  LOP3.LUT R20, R2, 0x7f, RZ, 0xc0, !PT ;  /* 0x0000007f02147812 */ /* 0x002fce00078ec0ff */
[----:B------:R-:W1:Y:S01]  /*28940*/  @P0 LDC.64 R2, c[0x0][0x9f8] ;  /* 0x00027e00ff020b82 */ /* 0x000e620000000a00 */
[----:B------:R-:W-:Y:S01]  /*28950*/  SHF.R.U32.HI R33, RZ, 0x3, R20 ;  /* 0x00000003ff217819 */ /* 0x000fe20000011614 */
[----:B-1----:R-:W-:-:S05]  /*28960*/  @P0 IMAD.WIDE R2, R19, 0x4, R2 ;  /* 0x0000000413020825 */ /* 0x002fca00078e0202 */
[----:B------:R1:W4:Y:S01]  /*28970*/  @P0 LDG.E R28, desc[UR42][R2.64] ;  /* 0x0000002a021c0981 */ /* 0x000322000c1e1900 */
[----:B--2---:R-:W-:Y:S01]  /*28980*/  IMAD.SHL.U32 R20, R21, 0x10, RZ ;  /* 0x0000001015147824 */ /* 0x004fe200078e00ff */
[----:B---3--:R-:W-:Y:S01]  /*28990*/  ISETP.NE.AND P1, PT, R8, 0x1, PT ;  /* 0x000000010800780c */ /* 0x008fe20003f25270 */
[----:B------:R-:W-:-:S03]  /*289a0*/  IMAD.MOV.U32 R36, RZ, RZ, RZ ;  /* 0x000000ffff247224 */ /* 0x000fc600078e00ff */
[----:B------:R-:W-:-:S05]  /*289b0*/  LOP3.LUT R20, R33, 0x70, R20, 0xf8, !PT ;  /* 0x0000007021147812 */ /* 0x000fca00078ef814 */
[----:B0-----:R-:W-:-:S04]  /*289c0*/  IMAD R6, R0, 0x60, R20 ;  /* 0x0000006000067824 */ /* 0x001fc800078e0214 */
[----:B------:R-:W0:Y:S01]  /*289d0*/  @P1 LDC R10, c[0x0][0x434] ;  /* 0x00010d00ff0a1b82 */ /* 0x000e220000000800 */
[C---:B------:R-:W-:Y:S01]  /*289e0*/  ISETP.GE.AND P0, PT, R6.reuse, R17, PT ;  /* 0x000000110600720c */ /* 0x040fe20003f06270 */
[----:B------:R-:W-:-:S03]  /*289f0*/  IMAD.IADD R37, R6, 0x1, R31 ;  /* 0x0000000106257824 */ /* 0x000fc600078e021f */
[----:B------:R-:W-:Y:S01]  /*28a00*/  ISETP.GT.U32.OR P0, PT, R20, 0x5f, P0 ;  /* 0x0000005f1400780c */ /* 0x000fe20000704470 */
[----:B------:R-:W-:Y:S02]  /*28a10*/  IMAD.MOV.U32 R6, RZ, RZ, R37 ;  /* 0x000000ffff067224 */ /* 0x000fe400078e0025 */
[----:B------:R-:W2:Y:S10]  /*28a20*/  @P1 LDC R4, c[0x0][0x438] ;  /* 0x00010e00ff041b82 */ /* 0x000eb40000000800 */
[----:B-1----:R-:W1:Y:S01]  /*28a30*/  @!P0 LDC.64 R2, c[0x0][0x428] ;  /* 0x00010a00ff028b82 */ /* 0x002e620000000a00 */
[----:B0-----:R-:W-:-:S05]  /*28a40*/  @P1 IMAD.HI.U32 R5, R37, R10, RZ ;  /* 0x0000000a25051227 */ /* 0x001fca00078e00ff */
[----:B--2---:R-:W-:-:S04]  /*28a50*/  @P1 SHF.R.U32.HI R6, RZ, R4, R5 ;  /* 0x00000004ff061219 */ /* 0x004fc80000011605 */
[--C-:B------:R-:W-:Y:S01]  /*28a60*/  @!P0 SHF.R.S32.HI R5, RZ, 0x1f, R6.reuse ;  /* 0x0000001fff058819 */ /* 0x100fe20000011406 */
[----:B------:R-:W-:Y:S01]  /*28a70*/  @!P0 IMAD.MOV.U32 R4, RZ, RZ, R6 ;  /* 0x000000ffff048224 */ /* 0x000fe200078e0006 */
[----:B------:R-:W-:Y:S01]  /*28a80*/  ISETP.NE.AND P2, PT, R9, 0x3, PT ;  /* 0x000000030900780c */ /* 0x000fe20003f45270 */
[C---:B----4-:R-:W-:Y:S02]  /*28a90*/  IMAD.SHL.U32 R9, R11.reuse, 0x8, RZ ;  /* 0x000000080b097824 */ /* 0x050fe400078e00ff */
[----:B------:R-:W-:-:S03]  /*28aa0*/  IMAD.SHL.U32 R33, R11, 0x8, RZ ;  /* 0x000000080b217824 */ /* 0x000fc600078e00ff */
[----:B------:R-:W-:Y:S02]  /*28ab0*/  LOP3.LUT R9, R9, 0x38, RZ, 0xc0, !PT ;  /* 0x0000003809097812 */ /* 0x000fe400078ec0ff */
[----:B------:R-:W-:-:S04]  /*28ac0*/  LOP3.LUT R33, R33, 0x38, RZ, 0xc0, !PT ;  /* 0x0000003821217812 */ /* 0x000fc800078ec0ff */
[----:B------:R-:W-:Y:S02]  /*28ad0*/  LOP3.LUT R11, R33, 0x40, RZ, 0xfc, !PT ;  /* 0x00000040210b7812 */ /* 0x000fe400078efcff */
[----:B------:R-:W-:Y:S02]  /*28ae0*/  @P2 LOP3.LUT R23, R23, 0x40, RZ, 0xfc, !PT ;  /* 0x0000004017172812 */ /* 0x000fe400078efcff */
[----:B------:R-:W-:Y:S02]  /*28af0*/  ISETP.GE.AND P4, PT, R11, UR5, PT ;  /* 0x000000050b007c0c */ /* 0x000fe4000bf86270 */
[----:B------:R-:W-:Y:S02]  /*28b00*/  LOP3.LUT R23, R23, 0xfffffffe, RZ, 0xc0, !PT ;  /* 0xfffffffe17177812 */ /* 0x000fe400078ec0ff */
[----:B------:R-:W-:-:S04]  /*28b10*/  LOP3.LUT R11, R9, 0x80, RZ, 0xfc, !PT ;  /* 0x00000080090b7812 */ /* 0x000fc800078efcff */
[----:B------:R-:W-:Y:S01]  /*28b20*/  ISETP.GE.AND P3, PT, R11, UR5, PT ;  /* 0x000000050b007c0c */ /* 0x000fe2000bf66270 */
[----:B------:R-:W-:Y:S01]  /*28b30*/  UMOV UR6, 0xffffffff ;  /* 0xffffffff00067882 */ /* 0x000fe20000000000 */
[----:B------:R-:W-:Y:S01]  /*28b40*/  SHF.R.S32.HI R32, RZ, 0x1f, R28 ;  /* 0x0000001fff207819 */ /* 0x000fe2000001141c */
[----:B-1----:R-:W-:-:S04]  /*28b50*/  @!P0 IMAD.WIDE.U32 R4, R28, R2, R4 ;  /* 0x000000021c048225 */ /* 0x002fc800078e0004 */
[----:B------:R-:W-:-:S04]  /*28b60*/  @!P0 IMAD R7, R32, R2, RZ ;  /* 0x0000000220078224 */ /* 0x000fc800078e02ff */
[----:B------:R-:W-:Y:S02]  /*28b70*/  @!P0 IMAD R7, R28, R3, R7 ;  /* 0x000000031c078224 */ /* 0x000fe400078e0207 */
[----:B------:R-:W0:Y:S02]  /*28b80*/  @!P0 LDC.64 R2, c[0x0][0x418] ;  /* 0x00010600ff028b82 */ /* 0x000e240000000a00 */
[----:B------:R-:W-:Y:S01]  /*28b90*/  @!P0 IMAD.IADD R7, R5, 0x1, R7 ;  /* 0x0000000105078824 */ /* 0x000fe200078e0207 */
[----:B0-----:R-:W-:-:S04]  /*28ba0*/  @!P0 LEA R2, P1, R4, R2, 0x2 ;  /* 0x0000000204028211 */ /* 0x001fc800078210ff */
[----:B------:R-:W-:Y:S02]  /*28bb0*/  @!P0 LEA.HI.X R3, R4, R3, R7, 0x2, P1 ;  /* 0x0000000304038211 */ /* 0x000fe400008f1407 */
[----:B------:R-:W-:-:S03]  /*28bc0*/  ISETP.GE.AND P1, PT, R9, UR4, PT ;  /* 0x0000000409007c0c */ /* 0x000fc6000bf26270 */
[----:B------:R0:W5:Y:S01]  /*28bd0*/  @!P0 LDG.E R36, desc[UR42][R2.64] ;  /* 0x0000002a02248981 */ /* 0x000162000c1e1900 */
[C---:B------:R-:W-:Y:S01]  /*28be0*/  ISETP.GE.AND P0, PT, R9.reuse, UR5, PT ;  /* 0x0000000509007c0c */ /* 0x040fe2000bf06270 */
[----:B------:R-:W-:Y:S01]  /*28bf0*/  IMAD.MOV R4, RZ, RZ, -R6 ;  /* 0x000000ffff047224 */ /* 0x000fe200078e0a06 */
[----:B------:R-:W-:-:S03]  /*28c00*/  LOP3.LUT R9, R9, 0xc0, RZ, 0xfc, !PT ;  /* 0x000000c009097812 */ /* 0x000fc600078efcff */
[----:B------:R-:W-:-:S04]  /*28c10*/  IMAD R37, R8, R4, R37 ;  /* 0x0000000408257224 */ /* 0x000fc800078e0225 */
[----:B------:R-:W-:Y:S02]  /*28c20*/  @P1 LOP3.LUT R23, R23, 0x1, RZ, 0xfc, !PT ;  /* 0x0000000117171812 */ /* 0x000fe400078efcff */
[----:B------:R-:W-:Y:S02]  /*28c30*/  ISETP.GE.AND P1, PT, R9, UR5, PT ;  /* 0x0000000509007c0c */ /* 0x000fe4000bf26270 */
[----:B------:R-:W-:-:S04]  /*28c40*/  LOP3.LUT R23, R23, 0xfffffff7, RZ, 0xc0, !PT ;  /* 0xfffffff717177812 */ /* 0x000fc800078ec0ff */
        /* <DEDUP_REMOVED lines=8> */
.L_x_12352:
[----:B------:R-:W-:Y:S02]  /*28cd0*/  SEL R6, RZ, 0x1, P0 ;  /* 0x00000001ff067807 */ /* 0x000fe40000000000 */
[----:B------:R-:W-:Y:S02]  /*28ce0*/  ISETP.GT.U32.AND P0, PT, R20, 0x5f, PT ;  /* 0x0000005f1400780c */ /* 0x000fe40003f04070 */
[----:B------:R-:W-:-:S11]  /*28cf0*/  LOP3.LUT R23, R23, 0xffffffdf, RZ, 0xc0, !PT ;  /* 0xffffffdf17177812 */ /* 0x000fd600078ec0ff */
[----:B------:R-:W-:Y:S01]  /*28d00*/  @P0 LOP3.LUT R23, R23, 0x20, RZ, 0xfc, !PT ;  /* 0x0000002017170812 */ /* 0x000fe200078efcff */
[----:B------:R-:W-:Y:S06]  /*28d10*/  @!P2 BRA `(.L_x_12188) ;  /* 0x000000000004a947 */ /* 0x000fec0003800000 */
[----:B------:R-:W-:Y:S01]  /*28d20*/  BPT.TRAP 0x1 ;  /* 0x000000040000795c */ /* 0x000fe20000300000 */
.L_x_12188:
[----:B------:R-:W-:Y:S01]  /*28d30*/  IMAD R17, R0, -0x60, R17 ;  /* 0xffffffa000117824 */ /* 0x000fe200078e0211 */
[----:B------:R-:W-:Y:S01]  /*28d40*/  SHF.L.U32 R0, R26, 0x1f, RZ ;  /* 0x0000001f1a007819 */ /* 0x000fe200000006ff */
[----:B------:R-:W-:Y:S01]  /*28d50*/  IMAD R33, R25, 0x8, R22 ;  /* 0x0000000819217824 */ /* 0x000fe200078e0216 */
[----:B------:R-:W-:Y:S03]  /*28d60*/  BSSY B0, `(.L_x_12189) ;  /* 0x0000003000007945 */ /* 0x000fe60003800000 */
[----:B------:R-:W0:Y:S02]  /*28d70*/  SYNCS.PHASECHK.TRANS64.TRYWAIT P0, [R33+URZ+0x22840], R0 ;  /* 0x02284000210075a7 */ /* 0x000e24000800017f */
[----:B0-----:R-:W-:Y:S05]  /*28d80*/  @!P0 BRA `(.L_x_12190) ;  /* 0x00000060005c8947 */ /* 0x001fea0003800000 */
.L_x_12353:
[----:B------:R-:W-:Y:S05]  /*28d90*/  BSYNC B0 ;  /* 0x0000000000007941 */ /* 0x000fea0003800000 */
.L_x_12189:
[----:B0-----:R-:W-:Y:S01]  /*28da0*/  SHF.R.S32.HI R0, RZ, 0x1f, R37 ;  /* 0x0000001fff007819 */ /* 0x001fe20000011425 */
[----:B------:R-:W-:Y:S01]  /*28db0*/  ULDC.64 UR4, c[0x0][0x300] ;  /* 0x0000c00000047ab9 */ /* 0x000fe20000000a00 */
[----:B-----5:R-:W-:Y:S01]  /*28dc0*/  SHF.R.S32.HI R4, RZ, 0x1f, R36 ;  /* 0x0000001fff047819 */ /* 0x020fe20000011424 */
[----:B------:R-:W-:Y:S01]  /*28dd0*/  IMAD.WIDE.U32 R2, R37, UR4, RZ ;  /* 0x0000000425027c25 */ /* 0x000fe2000f8e00ff */
[----:B------:R-:W0:Y:S01]  /*28de0*/  S2R R7, SR_TID.X ;  /* 0x0000000000077919 */ /* 0x000e220000002100 */
[----:B------:R-:W-:Y:S01]  /*28df0*/  ULDC.64 UR6, c[0x0][0x2e8] ;  /* 0x0000ba0000067ab9 */ /* 0x000fe20000000a00 */
[----:B------:R-:W-:Y:S01]  /*28e00*/  LOP3.LUT P2, RZ, R23, 0x1, RZ, 0xc0, !PT ;  /* 0x0000000117ff7812 */ /* 0x000fe2000784c0ff */
[----:B------:R1:W-:Y:S04]  /*28e10*/  STL [R1+0x424], R0 ;  /* 0x0004240001007387 */ /* 0x0003e80000100800 */
        /* <DEDUP_REMOVED lines=14> */
[----:B------:R-:W-:Y:S02]  /*28f00*/  UMOV UR4, 0xffffffff ;  /* 0xffffffff00047882 */ /* 0x000fe40000000000 */
[----:B------:R-:W-:Y:S02]  /*28f10*/  LEA R0, P0, R2, UR6, 0x1 ;  /* 0x0000000602007c11 */ /* 0x000fe4000f8008ff */
[----:B-1----:R-:W-:Y:S01]  /*28f20*/  LOP3.LUT R5, R4, 0x7f, RZ, 0xc0, !PT ;  /* 0x0000007f04057812 */ /* 0x002fe200078ec0ff */
[----:B------:R-:W-:-:S03]  /*28f30*/  IMAD R4, R18, UR5, R3 ;  /* 0x0000000512047c24 */ /* 0x000fc6000f8e0203 */
[----:B------:R-:W-:Y:S02]  /*28f40*/  SHF.R.U32.HI R5, RZ, 0x3, R5 ;  /* 0x00000003ff057819 */ /* 0x000fe40000011605 */
[----:B------:R-:W-:-:S03]  /*28f50*/  LEA.HI.X R4, R2, UR7, R4, 0x1, P0 ;  /* 0x0000000702047c11 */ /* 0x000fc600080f0c04 */
[----:B------:R-:W-:Y:S02]  /*28f60*/  IMAD.IADD R17, R17, 0x1, -R5 ;  /* 0x0000000111117824 */ /* 0x000fe400078e0a05 */
        /* <DEDUP_REMOVED lines=55> */
.L_x_12367:
        /* <DEDUP_REMOVED lines=10> */
.L_x_12192:
        /* <DEDUP_REMOVED lines=11> */
.L_x_12193:
[----:B0-----:R0:W5:Y:S01]  /*29430*/  LDL.LU R3, [R1+0x408] ;  /* 0x0004080001037983 */ /* 0x0011620000300800 */
        /* <DEDUP_REMOVED lines=9> */
[----:B------:R-:W-:Y:S01]  /*294d0*/  SEL R34, RZ, 0x8, P0 ;  /* 0x00000008ff227807 */ /* 0x000fe20000000000 */
[----:B------:R-:W-:Y:S01]  /*294e0*/  BSSY B6, `(.L_x_12194) ;  /* 0x0000025000067945 */ /* 0x000fe20003800000 */
[----:B------:R-:W-:-:S02]  /*294f0*/  IADD3 R0, R2, R0, R6 ;  /* 0x0000000002007210 */ /* 0x000fc40007ffe006 */
[----:B------:R-:W-:-:S03]  /*29500*/  ISETP.NE.U32.AND P0, PT, RZ, UR4, PT ;  /* 0x00000004ff007c0c */ /* 0x000fc6000bf05070 */
[----:B------:R-:W-:Y:S01]  /*29510*/  IMAD.IADD R34, R0, 0x1, R34 ;  /* 0x0000000100227824 */ /* 0x000fe200078e0222 */
[----:B------:R-:W-:Y:S01]  /*29520*/  ISETP.NE.AND.EX P0, PT, RZ, UR5, PT, P0 ;  /* 0x00000005ff007c0c */ /* 0x000fe2000bf05300 */
[----:B------:R-:W-:Y:S01]  /*29530*/  VIADD R0, R22, 0x18400 ;  /* 0x0001840016007836 */ /* 0x000fe20000000000 */
[----:B------:R-:W-:Y:S02]  /*29540*/  ULDC.64 UR4, c[0x0][0x298] ;  /* 0x0000a60000047ab9 */ /* 0x000fe40000000a00 */
[----:B------:R-:W-:Y:S02]  /*29550*/  SEL R2, R19, RZ, !P0 ;  /* 0x000000ff13027207 */ /* 0x000fe40004000000 */
[----:B------:R-:W-:Y:S02]  /*29560*/  LOP3.LUT P1, RZ, R0, 0x3ff, RZ, 0xc0, !PT ;  /* 0x000003ff00ff7812 */ /* 0x000fe4000782c0ff */
[----:B------:R-:W-:Y:S01]  /*29570*/  SHF.R.S32.HI R0, RZ, 0x1f, R19 ;  /* 0x0000001fff007819 */ /* 0x000fe20000011413 */
[----:B------:R-:W-:Y:S03]  /*29580*/  STL [R1+0x418], R2 ;  /* 0x0004180201007387 */ /* 0x000fe60000100800 */
[----:B------:R-:W-:-:S05]  /*29590*/  SEL R0, R0, RZ, !P0 ;  /* 0x000000ff00007207 */ /* 0x000fca0004000000 */
[----:B------:R1:W-:Y:S02]  /*295a0*/  STL [R1+0x42c], R0 ;  /* 0x00042c0001007387 */ /* 0x0003e40000100800 */
[----:B-1---5:R-:W-:-:S05]  /*295b0*/  SHF.R.S32.HI R0, RZ, 0x1f, R3 ;  /* 0x0000001fff007819 */ /* 0x022fca0000011403 */
[----:B------:R-:W-:-:S04]  /*295c0*/  IMAD R0, R0, UR4, RZ ;  /* 0x0000000400007c24 */ /* 0x000fc8000f8e02ff */
[C---:B------:R-:W-:Y:S02]  /*295d0*/  IMAD R0, R3.reuse, UR5, R0 ;  /* 0x0000000503007c24 */ /* 0x040fe4000f8e0200 */
[----:B------:R-:W-:-:S04]  /*295e0*/  IMAD.WIDE.U32 R2, R3, UR4, RZ ;  /* 0x0000000403027c25 */ /* 0x000fc8000f8e00ff */
[----:B------:R-:W-:Y:S01]  /*295f0*/  IMAD.IADD R0, R3, 0x1, R0 ;  /* 0x0000000103007824 */ /* 0x000fe200078e0200 */
[----:B------:R1:W-:Y:S04]  /*29600*/  STL.64 [R1+0x410], R2 ;  /* 0x0004100201007387 */ /* 0x0003e80000100a00 */
[----:B------:R1:W-:Y:S01]  /*29610*/  STL [R1+0x408], R0 ;  /* 0x0004080001007387 */ /* 0x0003e20000100800 */
[----:B------:R-:W-:Y:S05]  /*29620*/  @!P1 BRA `(.L_x_12195) ;  /* 0x0000000000409947 */ /* 0x000fea0003800000 */
[----:B-1----:R-:W-:Y:S01]  /*29630*/  MOV R2, 0x0 ;  /* 0x0000000000027802 */ /* 0x002fe20000000f00 */
        /* <DEDUP_REMOVED lines=15> */
.L_x_12195:
[----:B------:R-:W-:Y:S05]  /*29730*/  BSYNC B6 ;  /* 0x0000000000067941 */ /* 0x000fea0003800000 */
.L_x_12194:
[----:B------:R-:W2:Y:S01]  /*29740*/  LDL.LU R21, [R1+0x408] ;  /* 0x0004080001157983 */ /* 0x000ea20000300800 */
[----:B------:R-:W-:Y:S01]  /*29750*/  ULDC.64 UR4, c[0x0][0x2d8] ;  /* 0x0000b60000047ab9 */ /* 0x000fe20000000a00 */
[----:B------:R-:W3:Y:S02]  /*29760*/  LDC R7, c[0x0][0x448] ;  /* 0x00011200ff077b82 */ /* 0x000ee40000000800 */
[----:B-1----:R-:W2:Y:S04]  /*29770*/  LDL.LU.64 R2, [R1+0x410] ;  /* 0x0004100001027983 */ /* 0x002ea80000300a00 */
[----:B------:R-:W4:Y:S04]  /*29780*/  LDL.LU R0, [R1+0x42c] ;  /* 0x00042c0001007983 */ /* 0x000f280000300800 */
[----:B------:R-:W4:Y:S04]  /*29790*/  LDL.LU R20, [R1+0x418] ;  /* 0x0004180001147983 */ /* 0x000f280000300800 */
[----:B------:R1:W5:Y:S01]  /*297a0*/  LDL R8, [R1+0x404] ;  /* 0x0004040001087983 */ /* 0x0003620000100800 */
[----:B---3--:R-:W-:-:S13]  /*297b0*/  ISETP.NE.AND P0, PT, R7, 0x1, PT ;  /* 0x000000010700780c */ /* 0x008fda0003f05270 */
[----:B------:R-:W3:Y:S01]  /*297c0*/  @P0 LDC R6, c[0x0][0x44c] ;  /* 0x00011300ff060b82 */ /* 0x000ee20000000800 */
[----:B--2---:R-:W-:Y:S02]  /*297d0*/  IMAD.MOV.U32 R3, RZ, RZ, R21 ;  /* 0x000000ffff037224 */ /* 0x004fe400078e0015 */
[----:B------:R-:W2:Y:S01]  /*297e0*/  S2R R21, SR_TID.X ;  /* 0x0000000000157919 */ /* 0x000ea20000002100 */
[----:B------:R-:W-:-:S04]  /*297f0*/  IMAD.WIDE.U32 R2, R18, UR4, R2 ;  /* 0x0000000412027c25 */ /* 0x000fc8000f8e0002 */
[----:B------:R-:W-:Y:S01]  /*29800*/  IMAD R3, R18, UR5, R3 ;  /* 0x0000000512037c24 */ /* 0x000fe2000f8e0203 */
[----:B------:R-:W-:Y:S02]  /*29810*/  ULDC.64 UR4, c[0x0][0x2e0] ;  /* 0x0000b80000047ab9 */ /* 0x000fe40000000a00 */
[----:B----4-:R-:W-:Y:S02]  /*29820*/  IMAD R0, R0, UR4, RZ ;  /* 0x0000000400007c24 */ /* 0x010fe4000f8e02ff */
[----:B------:R-:W-:-:S04]  /*29830*/  IMAD.WIDE.U32 R2, R20, UR4, R2 ;  /* 0x0000000414027c25 */ /* 0x000fc8000f8e0002 */
[----:B------:R-:W-:Y:S01]  /*29840*/  IMAD R0, R20, UR5, R0 ;  /* 0x0000000514007c24 */ /* 0x000fe2000f8e0200 */
[----:B------:R-:W4:Y:S01]  /*29850*/  S2R R10, SR_TID.X ;  /* 0x00000000000a7919 */ /* 0x000f220000002100 */
[----:B------:R-:W-:Y:S02]  /*29860*/  ULDC.64 UR4, c[0x0][0x2d0] ;  /* 0x0000b40000047ab9 */ /* 0x000fe40000000a00 */
[----:B------:R-:W-:Y:S01]  /*29870*/  IMAD.IADD R3, R3, 0x1, R0 ;  /* 0x0000000103037824 */ /* 0x000fe200078e0200 */
[----:B------:R-:W0:Y:S01]  /*29880*/  S2R R20, SR_TID.X ;  /* 0x0000000000147919 */ /* 0x000e220000002100 */
[----:B------:R-:W1:Y:S01]  /*29890*/  @P0 LDC R0, c[0x0][0x450] ;  /* 0x00011400ff000b82 */ /* 0x000e620000000800 */
[----:B--2---:R-:W-:-:S04]  /*298a0*/  LOP3.LUT R21, R21, 0x7f, RZ, 0xc0, !PT ;  /* 0x0000007f15157812 */ /* 0x004fc800078ec0ff */
[----:B------:R-:W-:Y:S01]  /*298b0*/  SHF.R.U32.HI R21, RZ, 0x3, R21 ;  /* 0x00000003ff157819 */ /* 0x000fe20000011615 */
[----:B0-----:R-:W-:-:S05]  /*298c0*/  IMAD.SHL.U32 R20, R20, 0x10, RZ ;  /* 0x0000001014147824 */ /* 0x001fca00078e00ff */
[----:B------:R-:W-:-:S05]  /*298d0*/  LOP3.LUT R20, R21, 0x70, R20, 0xf8, !PT ;  /* 0x0000007015147812 */ /* 0x000fca00078ef814 */
[----:B------:R-:W-:Y:S02]  /*298e0*/  IMAD.IADD R5, R20, 0x1, R35 ;  /* 0x0000000114057824 */ /* 0x000fe400078e0223 */
[----:B------:R0:W5:Y:S02]  /*298f0*/  LDL R20, [R1+0x400] ;  /* 0x0004000001147983 */ /* 0x0001640000100800 */
[----:B---3--:R-:W-:-:S04]  /*29900*/  @P0 IMAD.HI.U32 R6, R5, R6, RZ ;  /* 0x0000000605060227 */ /* 0x008fc800078e00ff */
[----:B------:R-:W-:Y:S01]  /*29910*/  IMAD.MOV.U32 R4, RZ, RZ, R5 ;  /* 0x000000ffff047224 */ /* 0x000fe200078e0005 */
[----:B-1----:R-:W-:-:S05]  /*29920*/  @P0 SHF.R.U32.HI R4, RZ, R0, R6 ;  /* 0x00000000ff040219 */ /* 0x002fca0000011606 */
        /* <DEDUP_REMOVED lines=13> */
[----:B----4-:R-:W-:Y:S01]  /*29a00*/  IMAD.SHL.U32 R9, R10, 0x8, RZ ;  /* 0x000000080a097824 */ /* 0x010fe200078e00ff */
[C---:B------:R-:W-:Y:S01]  /*29a10*/  LEA R0, P0, R2.reuse, UR4, 0x1 ;  /* 0x0000000402007c11 */ /* 0x040fe2000f8008ff */
[----:B------:R-:W-:Y:S01]  /*29a20*/  IMAD.IADD R4, R3, 0x1, R4 ;  /* 0x0000000103047824 */ /* 0x000fe200078e0204 */
[----:B------:R-:W-:Y:S02]  /*29a30*/  ULDC UR4, c[0x0][0x2b8] ;  /* 0x0000ae0000047ab9 */ /* 0x000fe40000000800 */
[----:B------:R-:W-:Y:S02]  /*29a40*/  LOP3.LUT R9, R9, 0x38, RZ, 0xc0, !PT ;  /* 0x0000003809097812 */ /* 0x000fe400078ec0ff */
[----:B------:R-:W-:Y:S01]  /*29a50*/  LEA.HI.X R4, R2, UR5, R4, 0x1, P0 ;  /* 0x0000000502047c11 */ /* 0x000fe200080f0c04 */
[----:B------:R-:W-:Y:S01]  /*29a60*/  UMOV UR5, 0xffffffff ;  /* 0xffffffff00057882 */ /* 0x000fe20000000000 */
[----:B------:R-:W-:-:S02]  /*29a70*/  LOP3.LUT R21, R10, 0x7f, RZ, 0xc0, !PT ;  /* 0x0000007f0a157812 */ /* 0x000fc400078ec0ff */
[----:B------:R-:W-:Y:S02]  /*29a80*/  ISETP.GE.AND P1, PT, R9, UR4, PT ;  /* 0x0000000409007c0c */ /* 0x000fe4000bf26270 */
[----:B------:R-:W-:Y:S01]  /*29a90*/  SHF.R.U32.HI R10, RZ, 0x3, R21 ;  /* 0x00000003ff0a7819 */ /* 0x000fe20000011615 */
[----:B0-----:R-:W-:Y:S10]  /*29aa0*/  BRA.DIV UR5, `(.L_x_12196) ;  /* 0x0000005e05287947 */ /* 0x001ff4000b800000 */
        /* <DEDUP_REMOVED lines=74> */
.L_x_12384:
        /* <DEDUP_REMOVED lines=10> */
.L_x_12197:
        /* <DEDUP_REMOVED lines=18> */
.L_x_12385:
[----:B------:R-:W-:Y:S05]  /*2a110*/  BSYNC B0 ;  /* 0x0000000000007941 */ /* 0x000fea0003800000 */
.L_x_12198:
[----:B------:R-:W-:-:S05]  /*2a120*/  IMAD.U32 R0, RZ, RZ, UR38 ;  /* 0x00000026ff007e24 */ /* 0x000fca000f8e00ff */
[----:B------:R-:W-:-:S13]  /*2a130*/  ISETP.NE.AND P0, PT, R0, 0x3, PT ;  /* 0x000000030000780c */ /* 0x000fda0003f05270 */
[----:B------:R-:W-:Y:S05]  /*2a140*/  @!P0 BRA `(.L_x_12200) ;  /* 0x0000000000048947 */ /* 0x000fea0003800000 */
[----:B------:R-:W-:Y:S01]  /*2a150*/  BPT.TRAP 0x1 ;  /* 0x000000040000795c */ /* 0x000fe20000300000 */
.L_x_12200:
[----:B------:R-:W-:Y:S01]  /*2a160*/  SHF.L.U32 R0, R26, 0x1f, RZ ;  /* 0x0000001f1a007819 */ /* 0x000fe200000006ff */
[----:B------:R-:W-:Y:S03]  /*2a170*/  BSSY B0, `(.L_x_12201) ;  /* 0x0000003000007945 */ /* 0x000fe60003800000 */
[----:B------:R-:W1:Y:S02]  /*2a180*/  SYNCS.PHASECHK.TRANS64.TRYWAIT P0, [R33+URZ+0x22860], R0 ;  /* 0x02286000210075a7 */ /* 0x000e64000800017f */
[----:B-1----:R-:W-:Y:S05]  /*2a190*/  @!P0 BRA `(.L_x_12202) ;  /* 0x0000006000248947 */ /* 0x002fea0003800000 */
.L_x_12386:
[----:B------:R-:W-:Y:S05]  /*2a1a0*/  BSYNC B0 ;  /* 0x0000000000007941 */ /* 0x000fea0003800000 */
.L_x_12201:
        /* <DEDUP_REMOVED lines=93> */
.L_x_12400:
[C---:B------:R-:W-:Y:S02]  /*2a780*/  ISETP.LT.OR P3, PT, R17.reuse, 0x51, P3 ;  /* 0x000000511100780c */ /* 0x040fe40001f61670 */
[C---:B------:R-:W-:Y:S02]  /*2a790*/  ISETP.LT.OR P2, PT, R17.reuse, 0x51, !P2 ;  /* 0x000000511100780c */ /* 0x040fe40005741670 */
[C---:B------:R-:W-:Y:S02]  /*2a7a0*/  ISETP.LT.OR P1, PT, R17.reuse, 0x51, !P1 ;  /* 0x000000511100780c */ /* 0x040fe40004f21670 */
        /* <DEDUP_REMOVED lines=12> */
.L_x_12204:
        /* <DEDUP_REMOVED lines=11> */
.L_x_12205:
[----:B------:R-:W2:Y:S01]  /*2a920*/  LDL.LU R2, [R1+0x41c] ;  /* 0x00041c0001027983 */ /* 0x000ea20000300800 */
[----:B------:R0:W-:Y:S01]  /*2a930*/  SYNCS.ARRIVE.TRANS64.A1T0 RZ, [R33+URZ+0x22850], RZ ;  /* 0x022850ff21ff79a7 */ /* 0x0001e2000810003f */
[----:B------:R-:W-:Y:S01]  /*2a940*/  BSSY B0, `(.L_x_12206) ;  /* 0x00000dc000007945 */ /* 0x000fe20003800000 */
[----:B--2---:R-:W-:-:S05]  /*2a950*/  VIADD R10, R2, 0xfffffffe ;  /* 0xfffffffe020a7836 */ /* 0x004fca0000000000 */
[----:B------:R-:W-:-:S13]  /*2a960*/  ISETP.GE.AND P0, PT, R10, R30, PT ;  /* 0x0000001e0a00720c */ /* 0x000fda0003f06270 */
[----:B0-----:R-:W-:Y:S05]  /*2a970*/  @!P0 BRA `(.L_x_12207) ;  /* 0x0000000c00608947 */ /* 0x001fea0003800000 */
.L_x_12220:
[----:B0-----:R-:W0:Y:S01]  /*2a980*/  S2R R2, SR_TID.X ;  /* 0x0000000000027919 */ /* 0x001e220000002100 */
[----:B------:R-:W1:Y:S01]  /*2a990*/  LDC R8, c[0x0][0x430] ;  /* 0x00010c00ff087b82 */ /* 0x000e620000000800 */
[----:B------:R-:W-:Y:S01]  /*2a9a0*/  IMAD R9, R10, 0x60, R31 ;  /* 0x000000600a097824 */ /* 0x000fe200078e021f */
[----:B--2---:R-:W2:Y:S01]  /*2a9b0*/  S2R R3, SR_TID.X ;  /* 0x0000000000037919 */ /* 0x004ea20000002100 */
        /* <DEDUP_REMOVED lines=11> */
[----:B------:R-:W2:Y:S08]  /*2aa70*/  @!P1 LDC.64 R4, c[0x0][0x428] ;  /* 0x00010a00ff049b82 */ /* 0x000eb00000000a00 */
[----:B---3--:R-:W3:Y:S01]  /*2aa80*/  @!P1 LDC.64 R6, c[0x0][0x418] ;  /* 0x00010600ff069b82 */ /* 0x008ee20000000a00 */
[----:B-1----:R-:W-:-:S05]  /*2aa90*/  @P0 IMAD.HI.U32 R2, R9, R2, RZ ;  /* 0x0000000209020227 */ /* 0x002fca00078e00ff */
[----:B0-----:R-:W-:-:S04]  /*2aaa0*/  @P0 SHF.R.U32.HI R11, RZ, R3, R2 ;  /* 0x00000003ff0b0219 */ /* 0x001fc80000011602 */
[----:B------:R-:W-:Y:S01]  /*2aab0*/  @!P1 SHF.R.S32.HI R3, RZ, 0x1f, R11 ;  /* 0x0000001fff039819 */ /* 0x000fe2000001140b */
[----:B--2---:R-:W-:-:S04]  /*2aac0*/  @!P1 IMAD R2, R32, R4, RZ ;  /* 0x0000000420029224 */ /* 0x004fc800078e02ff */
[----:B------:R-:W-:Y:S02]  /*2aad0*/  @!P1 IMAD R5, R28, R5, R2 ;  /* 0x000000051c059224 */ /* 0x000fe400078e0202 */
[----:B------:R-:W-:-:S04]  /*2aae0*/  @!P1 IMAD.MOV.U32 R2, RZ, RZ, R11 ;  /* 0x000000ffff029224 */ /* 0x000fc800078e000b */
[----:B------:R-:W-:-:S04]  /*2aaf0*/  @!P1 IMAD.WIDE.U32 R2, R28, R4, R2 ;  /* 0x000000041c029225 */ /* 0x000fc800078e0002 */
[----:B------:R-:W-:Y:S01]  /*2ab00*/  @!P1 IMAD.IADD R5, R5, 0x1, R3 ;  /* 0x0000000105059824 */ /* 0x000fe200078e0203 */
[C---:B---3--:R-:W-:Y:S01]  /*2ab10*/  @!P1 LEA R6, P0, R2.reuse, R6, 0x2 ;  /* 0x0000000602069211 */ /* 0x048fe200078010ff */
[----:B------:R-:W-:Y:S02]  /*2ab20*/  IMAD.MOV.U32 R4, RZ, RZ, RZ ;  /* 0x000000ffff047224 */ /* 0x000fe400078e00ff */
[----:B------:R-:W-:Y:S01]  /*2ab30*/  IMAD.U32 R12, RZ, RZ, UR38 ;  /* 0x00000026ff0c7e24 */ /* 0x000fe2000f8e00ff */
        /* <DEDUP_REMOVED lines=8> */
[----:B------:R-:W-:Y:S01]  /*2abc0*/  IMAD.MOV.U32 R3, RZ, RZ, R10 ;  /* 0x000000ffff037224 */ /* 0x000fe200078e000a */
[----:B------:R-:W-:Y:S01]  /*2abd0*/  SEL R25, R25, RZ, P0 ;  /* 0x000000ff19197207 */ /* 0x000fe20000000000 */
[----:B------:R-:W-:-:S02]  /*2abe0*/  IMAD R5, R8, R5, R9 ;  /* 0x0000000508057224 */ /* 0x000fc400078e0209 */
[----:B------:R-:W-:Y:S01]  /*2abf0*/  VIADD R10, R10, 0xffffffff ;  /* 0xffffffff0a0a7836 */ /* 0x000fe20000000000 */
[----:B------:R-:W-:Y:S01]  /*2ac00*/  ISETP.GT.AND P2, PT, R3, R30, PT ;  /* 0x0000001e0300720c */ /* 0x000fe20003f44270 */
[----:B0-----:R-:W-:-:S12]  /*2ac10*/  @!P1 BRA `(.L_x_12208) ;  /* 0x0000000000049947 */ /* 0x001fd80003800000 */
[----:B------:R-:W-:Y:S01]  /*2ac20*/  BPT.TRAP 0x1 ;  /* 0x000000040000795c */ /* 0x000fe20000300000 */
.L_x_12208:
[----:B------:R-:W-:Y:S01]  /*2ac30*/  IMAD R6, R25, 0x8, R22 ;  /* 0x0000000819067824 */ /* 0x000fe200078e0216 */
[----:B------:R-:W-:Y:S01]  /*2ac40*/  SHF.L.U32 R21, R26, 0x1f, RZ ;  /* 0x0000001f1a157819 */ /* 0x000fe200000006ff */
[----:B------:R-:W-:Y:S01]  /*2ac50*/  BSSY B1, `(.L_x_12209) ;  /* 0x0000004000017945 */ /* 0x000fe20003800000 */
[----:B------:R-:W-:Y:S02]  /*2ac60*/  SHF.R.S32.HI R17, RZ, 0x1f, R5 ;  /* 0x0000001fff117819 */ /* 0x000fe40000011405 */
[----:B------:R-:W0:Y:S02]  /*2ac70*/  SYNCS.PHASECHK.TRANS64.TRYWAIT P0, [R6+URZ+0x22840], R21 ;  /* 0x02284015060075a7 */ /* 0x000e24000800017f */
[----:B0-----:R-:W-:Y:S05]  /*2ac80*/  @!P0 BRA `(.L_x_12210) ;  /* 0x0000005c00c48947 */ /* 0x001fea0003800000 */
.L_x_12401:
[----:B------:R-:W-:Y:S05]  /*2ac90*/  BSYNC B1 ;  /* 0x0000000000017941 */ /* 0x000fea0003800000 */
.L_x_12209:
        /* <DEDUP_REMOVED lines=50> */
.L_x_12415:
        /* <DEDUP_REMOVED lines=8> */
.L_x_12212:
        /* <DEDUP_REMOVED lines=11> */
.L_x_12213:
[----:B------:R2:W-:Y:S01]  /*2b0f0*/  SYNCS.ARRIVE.TRANS64.A1T0 RZ, [R6+URZ+0x22830], RZ ;  /* 0x022830ff06ff79a7 */ /* 0x0005e2000810003f */
[----:B------:R-:W-:Y:S05]  /*2b100*/  @!P3 BRA `(.L_x_12214) ;  /* 0x000000000004b947 */ /* 0x000fea0003800000 */
[----:B------:R-:W-:Y:S01]  /*2b110*/  BPT.TRAP 0x1 ;  /* 0x000000040000795c */ /* 0x000fe20000300000 */
.L_x_12214:
[----:B------:R-:W3:Y:S01]  /*2b120*/  SYNCS.PHASECHK.TRANS64.TRYWAIT P0, [R6+URZ+0x22860], R21 ;  /* 0x02286015060075a7 */ /* 0x000ee2000800017f */
[----:B------:R-:W-:Y:S04]  /*2b130*/  BSSY B1, `(.L_x_12215) ;  /* 0x0000002000017945 */ /* 0x000fe80003800000 */
[----:B---3--:R-:W-:Y:S05]  /*2b140*/  @!P0 BRA `(.L_x_12216) ;  /* 0x00000060004c8947 */ /* 0x008fea0003800000 */
.L_x_12416:
[----:B------:R-:W-:Y:S05]  /*2b150*/  BSYNC B1 ;  /* 0x0000000000017941 */ /* 0x000fea0003800000 */
.L_x_12215:
[----:B------:R-:W-:Y:S01]  /*2b160*/  ULDC.64 UR4, c[0x0][0x328] ;  /* 0x0000ca0000047ab9 */ /* 0x000fe20000000a00 */
[----:B------:R-:W-:Y:S01]  /*2b170*/  ULDC.64 UR6, c[0x0][0x318] ;  /* 0x0000c60000067ab9 */ /* 0x000fe20000000a00 */
[----:B------:R-:W-:Y:S01]  /*2b180*/  IMAD R2, R17, UR4, RZ ;  /* 0x0000000411027c24 */ /* 0x000fe2000f8e02ff */
[C---:B------:R-:W-:Y:S02]  /*2b190*/  LOP3.LUT P5, RZ, R23.reuse, 0x10, RZ, 0xc0, !PT ;  /* 0x0000001017ff7812 */ /* 0x040fe400078ac0ff */
        /* <DEDUP_REMOVED lines=16> */
[----:B-1----:R-:W-:-:S04]  /*2b2a0*/  LEA R8, P0, R2, UR6, 0x1 ;  /* 0x0000000602087c11 */ /* 0x002fc8000f8008ff */
[----:B------:R-:W-:Y:S01]  /*2b2b0*/  LEA.HI.X R9, R2, UR7, R9, 0x1, P0 ;  /* 0x0000000702097c11 */ /* 0x000fe200080f0c09 */
[----:B------:R-:W-:Y:S08]  /*2b2c0*/  BRA.DIV UR4, `(.L_x_12217) ;  /* 0x0000006204007947 */ /* 0x000ff0000b800000 */
[----:B------:R-:W1:Y:S01]  /*2b2d0*/  SHFL.IDX PT, R14, R8, RZ, 0x181f ;  /* 0x00181fff080e7589 */ /* 0x000e6200000e0000 */
[----:B------:R-:W-:-:S03]  /*2b2e0*/  IMAD R7, R7, 0x2, R22 ;  /* 0x0000000207077824 */ /* 0x000fc600078e0216 */
[----:B------:R-:W4:Y:S04]  /*2b2f0*/  SHFL.IDX PT, R3, R9, RZ, 0x181f ;  /* 0x00181fff09037589 */ /* 0x000f2800000e0000 */
[----:B------:R-:W-:Y:S04]  /*2b300*/  SHFL.IDX PT, R5, R9, 0x1, 0x181f ;  /* 0x00381f0009057f89 */ /* 0x000fe800000e0000 */
[----:B------:R-:W-:Y:S01]  /*2b310*/  SHFL.IDX PT, R17, R9, 0x2, 0x181f ;  /* 0x00581f0009117f89 */ /* 0x000fe200000e0000 */
[----:B-1----:R-:W-:-:S03]  /*2b320*/  IADD3 R2, P0, R14, R0, RZ ;  /* 0x000000000e027210 */ /* 0x002fc60007f1e0ff */
[----:B------:R-:W1:Y:S02]  /*2b330*/  SHFL.IDX PT, R14, R8, 0x1, 0x181f ;  /* 0x00381f00080e7f89 */ /* 0x000e6400000e0000 */
[----:B----4-:R-:W-:-:S05]  /*2b340*/  IMAD.X R3, RZ, RZ, R3, P0 ;  /* 0x000000ffff037224 */ /* 0x010fca00000e0603 */
[----:B------:R-:W-:Y:S04]  /*2b350*/  LDGSTS.E.BYPASS.LTC128B.128 [R7+0x400], desc[UR42][R2.64], !P5 ;  /* 0x0040000002077fae */ /* 0x000fe8000e901d6a */
[----:B------:R-:W-:Y:S04]  /*2b360*/  LDGSTS.E.BYPASS.LTC128B.128 [R7+0x3400], desc[UR42][R2.64+0x80], !P4 ;  /* 0x0340008002077fae */ /* 0x000fe8000e101d6a */
[----:B------:R-:W-:Y:S04]  /*2b370*/  LDGSTS.E.BYPASS.LTC128B.128 [R7+0x6400], desc[UR42][R2.64+0x100], !P3 ;  /* 0x0640010002077fae */ /* 0x000fe8000d901d6a */
[----:B------:R4:W-:Y:S01]  /*2b380*/  LDGSTS.E.BYPASS.LTC128B.128 [R7+0x9400], desc[UR42][R2.64+0x180], !P1 ;  /* 0x0940018002077fae */ /* 0x0009e2000c901d6a */
[----:B-1----:R-:W-:-:S03]  /*2b390*/  IADD3 R4, P0, R14, R0, RZ ;  /* 0x000000000e047210 */ /* 0x002fc60007f1e0ff */
[----:B------:R-:W4:Y:S02]  /*2b3a0*/  SHFL.IDX PT, R14, R8, 0x2, 0x181f ;  /* 0x00581f00080e7f89 */ /* 0x000f2400000e0000 */
[----:B------:R-:W-:-:S05]  /*2b3b0*/  IMAD.X R5, RZ, RZ, R5, P0 ;  /* 0x000000ffff057224 */ /* 0x000fca00000e0605 */
[----:B------:R-:W-:Y:S04]  /*2b3c0*/  LDGSTS.E.BYPASS.LTC128B.128 [R7+0xc00], desc[UR42][R4.64], !P5 ;  /* 0x00c0000004077fae */ /* 0x000fe8000e901d6a */
[----:B------:R-:W-:Y:S04]  /*2b3d0*/  LDGSTS.E.BYPASS.LTC128B.128 [R7+0x3c00], desc[UR42][R4.64+0x80], !P4 ;  /* 0x03c0008004077fae */ /* 0x000fe8000e101d6a */
[----:B------:R-:W-:Y:S04]  /*2b3e0*/  LDGSTS.E.BYPASS.LTC128B.128 [R7+0x6c00], desc[UR42][R4.64+0x100], !P3 ;  /* 0x06c0010004077fae */ /* 0x000fe8000d901d6a */
[----:B------:R1:W-:Y:S01]  /*2b3f0*/  LDGSTS.E.BYPASS.LTC128B.128 [R7+0x9c00], desc[UR42][R4.64+0x180], !P1 ;  /* 0x09c0018004077fae */ /* 0x0003e2000c901d6a */
[----:B----4-:R-:W-:-:S03]  /*2b400*/  IADD3 R2, P0, R14, R0, RZ ;  /* 0x000000000e027210 */ /* 0x010fc60007f1e0ff */
[----:B------:R-:W4:Y:S02]  /*2b410*/  SHFL.IDX PT, R14, R8, 0x3, 0x181f ;  /* 0x00781f00080e7f89 */ /* 0x000f2400000e0000 */
[----:B------:R-:W-:Y:S02]  /*2b420*/  IMAD.X R3, RZ, RZ, R17, P0 ;  /* 0x000000ffff037224 */ /* 0x000fe400000e0611 */
[----:B------:R-:W-:Y:S04]  /*2b430*/  SHFL.IDX PT, R17, R9, 0x4, 0x181f ;  /* 0x00981f0009117f89 */ /* 0x000fe800000e0000 */
[----:B-1----:R-:W1:Y:S04]  /*2b440*/  SHFL.IDX PT, R5, R9, 0x3, 0x181f ;  /* 0x00781f0009057f89 */ /* 0x002e6800000e0000 */
[----:B------:R-:W-:Y:S04]  /*2b450*/  LDGSTS.E.BYPASS.LTC128B.128 [R7+0x1400], desc[UR42][R2.64], !P5 ;  /* 0x0140000002077fae */ /* 0x000fe8000e901d6a */
[----:B------:R-:W-:Y:S04]  /*2b460*/  LDGSTS.E.BYPASS.LTC128B.128 [R7+0x4400], desc[UR42][R2.64+0x80], !P4 ;  /* 0x0440008002077fae */ /* 0x000fe8000e101d6a */
[----:B------:R-:W-:Y:S01]  /*2b470*/  LDGSTS.E.BYPASS.LTC128B.128 [R7+0x7400], desc[UR42][R2.64+0x100], !P3 ;  /* 0x0740010002077fae */ /* 0x000fe2000d901d6a */
[----:B----4-:R-:W-:-:S03]  /*2b480*/  IADD3 R4, P0, R14, R0, RZ ;  /* 0x000000000e047210 */ /* 0x010fc60007f1e0ff */
[----:B------:R4:W-:Y:S04]  /*2b490*/  LDGSTS.E.BYPASS.LTC128B.128 [R7+0xa400], desc[UR42][R2.64+0x180], !P1 ;  /* 0x0a40018002077fae */ /* 0x0009e8000c901d6a */
[----:B------:R-:W4:Y:S01]  /*2b4a0*/  SHFL.IDX PT, R14, R8, 0x4, 0x181f ;  /* 0x00981f00080e7f89 */ /* 0x000f2200000e0000 */
[----:B-1----:R-:W-:-:S03]  /*2b4b0*/  IMAD.X R5, RZ, RZ, R5, P0 ;  /* 0x000000ffff057224 */ /* 0x002fc600000e0605 */
[----:B------:R-:W1:Y:S04]  /*2b4c0*/  SHFL.IDX PT, R9, R9, 0x5, 0x181f ;  /* 0x00b81f0009097f89 */ /* 0x000e6800000e0000 */
[----:B------:R0:W-:Y:S04]  /*2b4d0*/  LDGSTS.E.BYPASS.LTC128B.128 [R7+0x1c00], desc[UR42][R4.64], !P5 ;  /* 0x01c0000004077fae */ /* 0x0001e8000e901d6a */
[----:B------:R0:W-:Y:S04]  /*2b4e0*/  LDGSTS.E.BYPASS.LTC128B.128 [R7+0x4c00], desc[UR42][R4.64+0x80], !P4 ;  /* 0x04c0008004077fae */ /* 0x0001e8000e101d6a */
[----:B------:R0:W-:Y:S04]  /*2b4f0*/  LDGSTS.E.BYPASS.LTC128B.128 [R7+0x7c00], desc[UR42][R4.64+0x100], !P3 ;  /* 0x07c0010004077fae */ /* 0x0001e8000d901d6a */
[----:B------:R0:W-:Y:S01]  /*2b500*/  LDGSTS.E.BYPASS.LTC128B.128 [R7+0xac00], desc[UR42][R4.64+0x180], !P1 ;  /* 0x0ac0018004077fae */ /* 0x0001e2000c901d6a */
[----:B----4-:R-:W-:-:S03]  /*2b510*/  IADD3 R2, P0, R14, R0, RZ ;  /* 0x000000000e027210 */ /* 0x010fc60007f1e0ff */
[----:B------:R0:W4:Y:S02]  /*2b520*/  SHFL.IDX PT, R14, R8, 0x5, 0x181f ;  /* 0x00b81f00080e7f89 */ /* 0x00012400000e0000 */
[----:B------:R-:W-:-:S05]  /*2b530*/  IMAD.X R3, RZ, RZ, R17, P0 ;  /* 0x000000ffff037224 */ /* 0x000fca00000e0611 */
[----:B------:R0:W-:Y:S04]  /*2b540*/  LDGSTS.E.BYPASS.LTC128B.128 [R7+0x2400], desc[UR42][R2.64], !P5 ;  /* 0x0240000002077fae */ /* 0x0001e8000e901d6a */
[----:B------:R0:W-:Y:S04]  /*2b550*/  LDGSTS.E.BYPASS.LTC128B.128 [R7+0x5400], desc[UR42][R2.64+0x80], !P4 ;  /* 0x0540008002077fae */ /* 0x0001e8000e101d6a */
[----:B------:R0:W-:Y:S04]  /*2b560*/  LDGSTS.E.BYPASS.LTC128B.128 [R7+0x8400], desc[UR42][R2.64+0x100], !P3 ;  /* 0x0840010002077fae */ /* 0x0001e8000d901d6a */
[----:B-1----:R0:W-:Y:S02]  /*2b570*/  LDGSTS.E.BYPASS.LTC128B.128 [R7+0xb400], desc[UR42][R2.64+0x180], !P1 ;  /* 0x0b40018002077fae */ /* 0x0021e4000c901d6a */
.L_x_12430:
        /* <DEDUP_REMOVED lines=11> */
.L_x_12218:
        /* <DEDUP_REMOVED lines=11> */
.L_x_12219:
[----:B------:R0:W-:Y:S01]  /*2b6e0*/  SYNCS.ARRIVE.TRANS64.A1T0 RZ, [R6+URZ+0x22850], RZ ;  /* 0x022850ff06ff79a7 */ /* 0x0001e2000810003f */
[----:B------:R-:W-:Y:S05]  /*2b6f0*/  @P2 BRA `(.L_x_12220) ;  /* 0xfffffff000a02947 */ /* 0x000fea000383ffff */
.L_x_12207:
[----:B------:R-:W-:Y:S05]  /*2b700*/  BSYNC B0 ;  /* 0x0000000000007941 */ /* 0x000fea0003800000 */
.L_x_12206:
[----:B------:R-:W1:Y:S01]  /*2b710*/  S2R R2, SR_TID.X ;  /* 0x0000000000027919 */ /* 0x000e620000002100 */
[----:B------:R-:W-:Y:S01]  /*2b720*/  VIADD R25, R25, 0x1 ;  /* 0x0000000119197836 */ /* 0x000fe20000000000 */
[----:B------:R-:W-:Y:S04]  /*2b730*/  BSSY B0, `(.L_x_12221) ;  /* 0x0000012000007945 */ /* 0x000fe80003800000 */
[----:B------:R-:W-:-:S04]  /*2b740*/  ISETP.NE.AND P0, PT, R25, 0x2, PT ;  /* 0x000000021900780c */ /* 0x000fc80003f05270 */
[----:B------:R-:W-:Y:S02]  /*2b750*/  SEL R5, RZ, 0x1, P0 ;  /* 0x00000001ff057807 */ /* 0x000fe40000000000 */
        /* <DEDUP_REMOVED lines=10> */
[----:B------:R-:W1:Y:S02]  /*2b800*/  S2R R4, SR_LTMASK ;  /* 0x0000000000047919 */ /* 0x000e640000003900 */
[----:B-1----:R-:W-:-:S04]  /*2b810*/  LOP3.LUT R4, R4, UR4, RZ, 0xc0, !PT ;  /* 0x0000000404047c12 */ /* 0x002fc8000f8ec0ff */
[----:B------:R-:W1:Y:S01]  /*2b820*/  POPC R9, R4 ;  /* 0x0000000400097309 */ /* 0x000e620000000000 */
[----:B----4-:R-:W1:Y:S02]  /*2b830*/  SHFL.IDX PT, R0, R3, R0, 0x1f ;  /* 0x00001f0003007589 */ /* 0x010e6400000e0000 */
[----:B-1----:R-:W-:-:S07]  /*2b840*/  IADD3 R16, R0, UR37, R9 ;  /* 0x0000002500107c10 */ /* 0x002fce000fffe009 */
.L_x_12222:
[----:B------:R-:W-:Y:S05]  /*2b850*/  BSYNC B0 ;  /* 0x0000000000007941 */ /* 0x000fea0003800000 */
.L_x_12221:
[----:B------:R-:W-:Y:S02]  /*2b860*/  LOP3.LUT R26, R26, R5, RZ, 0x3c, !PT ;  /* 0x000000051a1a7212 */ /* 0x000fe400078e3cff */
[----:B------:R-:W-:-:S07]  /*2b870*/  SEL R25, R25, RZ, P0 ;  /* 0x000000ff19197207 */ /* 0x000fce0000000000 */
.L_x_12181:
[----:B------:R-:W-:Y:S05]  /*2b880*/  BSYNC B7 ;  /* 0x0000000000077941 */ /* 0x000fea0003800000 */
.L_x_12179:
        /* <DEDUP_REMOVED lines=8> */
[----:B------:R1:W4:Y:S01]  /*2b910*/  LDS.128 R16, [R22+0x228d0] ;  /* 0x0228d00016107984 */ /* 0x0003220000000c00 */
[----:B------:R-:W-:Y:S06]  /*2b920*/  BAR.ARV 0x4, 0x180 ;  /* 0x0106000000007b1d */ /* 0x000fec0000002000 */
[----:B------:R-:W-:Y:S05]  /*2b930*/  BRA `(.L_x_12224) ;  /* 0x0000000c00d47947 */ /* 0x000fea0003800000 */
.L_x_12223:
        /* <DEDUP_REMOVED lines=8> */
[----:B------:R-:W1:Y:S08]  /*2b9c0*/  @!P1 LDC.64 R2, c[0x0][0xc80] ;  /* 0x00032000ff029b82 */ /* 0x000e700000000a00 */
[----:B------:R-:W4:Y:S01]  /*2b9d0*/  @!P1 LDC.64 R4, c[0x0][0xc78] ;  /* 0x00031e00ff049b82 */ /* 0x000f220000000a00 */
[----:B-1----:R-:W-:-:S05]  /*2b9e0*/  @!P1 IMAD.WIDE R2, R7, 0x4, R2 ;  /* 0x0000000407029825 */ /* 0x002fca00078e0202 */
[----:B0-23--:R4:W2:Y:S02]  /*2b9f0*/  @!P1 LDG.E R6, desc[UR42][R2.64] ;  /* 0x0000002a02069981 */ /* 0x00d8a4000c1e1900 */
[----:B----4-:R-:W-:-:S05]  /*2ba00*/  @!P1 IMAD.WIDE R2, R7, 0x4, R4 ;  /* 0x0000000407029825 */ /* 0x010fca00078e0204 */
        /* <DEDUP_REMOVED lines=30> */
.L_x_12440:
[----:B------:R-:W-:Y:S02]  /*2bbf0*/  ULDC UR4, c[0x0][0xc38] ;  /* 0x00030e0000047ab9 */ /* 0x000fe40000000800 */
[----:B------:R-:W-:-:S04]  /*2bc00*/  IMAD.U32 R5, RZ, RZ, UR4 ;  /* 0x00000004ff057e24 */ /* 0x000fc8000f8e00ff */
[----:B-1----:R-:W-:-:S04]  /*2bc10*/  IMAD R14, R14, R5, RZ ;  /* 0x000000050e0e7224 */ /* 0x002fc800078e02ff */
[----:B------:R-:W-:-:S05]  /*2bc20*/  IMAD.IADD R7, R7, 0x1, R14 ;  /* 0x0000000107077824 */ /* 0x000fca00078e020e */
[----:B------:R-:W-:-:S13]  /*2bc30*/  ISETP.GT.AND P6, PT, R7, R0, PT ;  /* 0x000000000700720c */ /* 0x000fda0003fc4270 */
[----:B------:R-:W-:Y:S05]  /*2bc40*/  @P6 BRA `(.L_x_12226) ;  /* 0x0000000000a46947 */ /* 0x000fea0003800000 */
.L_x_12229:
        /* <DEDUP_REMOVED lines=35> */
.L_x_12448:
[----:B------:R-:W-:Y:S02]  /*2be80*/  ULDC UR4, c[0x0][0xc38] ;  /* 0x00030e0000047ab9 */ /* 0x000fe40000000800 */
[----:B------:R-:W-:-:S04]  /*2be90*/  IMAD.U32 R5, RZ, RZ, UR4 ;  /* 0x00000004ff057e24 */ /* 0x000fc8000f8e00ff */
[----:B-1----:R-:W-:-:S04]  /*2bea0*/  IMAD R14, R14, R5, RZ ;  /* 0x000000050e0e7224 */ /* 0x002fc800078e02ff */
[----:B------:R-:W-:-:S05]  /*2beb0*/  IMAD.IADD R7, R14, 0x1, R7 ;  /* 0x000000010e077824 */ /* 0x000fca00078e0207 */
[----:B------:R-:W-:-:S13]  /*2bec0*/  ISETP.GT.AND P6, PT, R7, R0, PT ;  /* 0x000000000700720c */ /* 0x000fda0003fc4270 */
[----:B------:R-:W-:Y:S05]  /*2bed0*/  @!P6 BRA `(.L_x_12229) ;  /* 0xfffffffc005ce947 */ /* 0x000fea000383ffff */
.L_x_12226:
        /* <DEDUP_REMOVED lines=10> */
.L_x_12453:
[----:B------:R-:W-:-:S13]  /*2bf80*/  ISETP.NE.AND P0, PT, R3, RZ, PT ;  /* 0x000000ff0300720c */ /* 0x000fda0003f05270 */
[----:B------:R-:W-:Y:S05]  /*2bf90*/  @!P0 BRA `(.L_x_12231) ;  /* 0x0000000000108947 */ /* 0x000fea0003800000 */
[----:B------:R-:W-:Y:S01]  /*2bfa0*/  UMOV UR4, 0xffffffff ;  /* 0xffffffff00047882 */ /* 0x000fe20000000000 */
[----:B-1----:R-:W-:Y:S02]  /*2bfb0*/  VIADD R12, R12, 0xffffffff ;  /* 0xffffffff0c0c7836 */ /* 0x002fe40000000000 */
[----:B------:R-:W-:Y:S05]  /*2bfc0*/  BRA.DIV UR4, `(.L_x_12232) ;  /* 0x0000006204d87947 */ /* 0x000fea000b800000 */
[----:B------:R4:W1:Y:S02]  /*2bfd0*/  SHFL.IDX PT, R6, R2, R12, 0x1f ;  /* 0x00001f0c02067589 */ /* 0x00086400000e0000 */
.L_x_12231:
        /* <DEDUP_REMOVED lines=59> */
.L_x_12233:
        /* <DEDUP_REMOVED lines=60> */
.L_x_12234:
[----:B------:R-:W-:-:S05]  /*2c750*/  LOP3.LUT R2, RZ, R2, RZ, 0x33, !PT ;  /* 0x00000002ff027212 */ /* 0x000fca00078e33ff */
[----:B------:R-:W-:Y:S01]  /*2c760*/  IMAD.IADD R17, R17, 0x1, R2 ;  /* 0x0000000111117824 */ /* 0x000fe200078e0202 */
[----:B------:R-:W-:Y:S06]  /*2c770*/  BRA `(.L_x_12235) ;  /* 0x00000000001c7947 */ /* 0x000fec0003800000 */
.L_x_12227:
[----:B------:R-:W-:Y:S01]  /*2c780*/  UMOV UR4, URZ ;  /* 0x0000003f00047c82 */ /* 0x000fe20008000000 */
[----:B------:R-:W-:Y:S01]  /*2c790*/  UMOV UR5, URZ ;  /* 0x0000003f00057c82 */ /* 0x000fe20008000000 */
[----:B------:R-:W-:Y:S01]  /*2c7a0*/  ULDC UR6, c[0x0][0xc3c] ;  /* 0x00030f0000067ab9 */ /* 0x000fe20000000800 */
[----:B------:R-:W-:Y:S02]  /*2c7b0*/  IMAD.MOV.U32 R16, RZ, RZ, R0 ;  /* 0x000000ffff107224 */ /* 0x000fe400078e0000 */
[----:B------:R-:W-:Y:S02]  /*2c7c0*/  IMAD.U32 R17, RZ, RZ, UR4 ;  /* 0x00000004ff117e24 */ /* 0x000fe4000f8e00ff */
[----:B------:R-:W-:Y:S02]  /*2c7d0*/  IMAD.U32 R18, RZ, RZ, UR5 ;  /* 0x00000005ff127e24 */ /* 0x000fe4000f8e00ff */
[----:B------:R-:W-:-:S07]  /*2c7e0*/  IMAD.U32 R19, RZ, RZ, UR6 ;  /* 0x00000006ff137e24 */ /* 0x000fce000f8e00ff */
.L_x_12235:
        /* <DEDUP_REMOVED lines=10> */
.L_x_12224:
[----:B------:R-:W-:Y:S02]  /*2c890*/  ULDC UR4, c[0x0][0xc3c] ;  /* 0x00030f0000047ab9 */ /* 0x000fe40000000800 */
[----:B----4-:R-:W-:-:S13]  /*2c8a0*/  ISETP.GE.AND P0, PT, R19, UR4, PT ;  /* 0x0000000413007c0c */ /* 0x010fda000bf06270 */
[----:B------:R-:W-:Y:S05]  /*2c8b0*/  @!P0 BRA `(.L_x_12236) ;  /* 0xffffff9400688947 */ /* 0x000fea000383ffff */
[----:B------:R-:W-:Y:S05]  /*2c8c0*/  BSYNC B8 ;  /* 0x0000000000087941 */ /* 0x000fea0003800000 */
.L_x_12117:
[----:B0-----:R-:W4:Y:S01]  /*2c8d0*/  LDL.LU R0, [R1+0x420] ;  /* 0x0004200001007983 */ /* 0x001f220000300800 */
[----:B------:R-:W-:Y:S01]  /*2c8e0*/  BSSY B0, `(.L_x_12237) ;  /* 0x000000b000007945 */ /* 0x000fe20003800000 */
[----:B------:R-:W0:Y:S01]  /*2c8f0*/  S2R R5, SR_CgaCtaId ;  /* 0x0000000000057919 */ /* 0x000e220000008800 */
[----:B----4-:R-:W-:-:S05]  /*2c900*/  VIADD R0, R0, 0x1 ;  /* 0x0000000100007836 */ /* 0x010fca0000000000 */
        /* <DEDUP_REMOVED lines=8> */
.L_x_12456:
[----:B------:R-:W-:Y:S05]  /*2c990*/  BSYNC B0 ;  /* 0x0000000000007941 */ /* 0x000fea0003800000 */
.L_x_12237:
[----:B------:R-:W-:-:S03]  /*2c9a0*/  UMOV UR4, 0xffffffff ;  /* 0xffffffff00047882 */ /* 0x000fc60000000000 */
[----:B------:R-:W-:Y:S05]  /*2c9b0*/  BRA.DIV UR4, `(.L_x_12239) ;  /* 0x0000005a04987947 */ /* 0x000fea000b800000 */
[----:B0-----:R-:W0:Y:S02]  /*2c9c0*/  S2R R0, SR_TID.X ;  /* 0x0000000000007919 */ /* 0x001e240000002100 */
[----:B0-----:R-:W-:-:S04]  /*2c9d0*/  SHF.R.U32.HI R0, RZ, 0x5, R0 ;  /* 0x00000005ff007819 */ /* 0x001fc80000011600 */
[----:B------:R-:W-:-:S05]  /*2c9e0*/  LOP3.LUT R0, R0, 0x3, RZ, 0xc0, !PT ;  /* 0x0000000300007812 */ /* 0x000fca00078ec0ff */
[----:B------:R0:W4:Y:S02]  /*2c9f0*/  SHFL.IDX PT, R14, R0, RZ, 0x1f ;  /* 0x00001fff000e7589 */ /* 0x00012400000e0000 */
.L_x_12459:
[----:B----4-:R-:W-:-:S13]  /*2ca00*/  ISETP.NE.AND P0, PT, R14, RZ, PT ;  /* 0x000000ff0e00720c */ /* 0x010fda0003f05270 */
[----:B------:R-:W-:Y:S05]  /*2ca10*/  @P0 BRA `(.L_x_11862) ;  /* 0x0000000000880947 */ /* 0x000fea0003800000 */
[----:B------:R-:W-:-:S03]  /*2ca20*/  UMOV UR4, 0xffffffff ;  /* 0xffffffff00047882 */ /* 0x000fc60000000000 */
[----:B------:R-:W-:Y:S05]  /*2ca30*/  BRA.DIV UR4, `(.L_x_12240) ;  /* 0x0000005a04ac7947 */ /* 0x000fea000b800000 */
[----:B------:R-:W-:-:S13]  /*2ca40*/  ELECT P6, URZ, PT ;  /* 0x00000000003f782f */ /* 0x000fda00038c0000 */
.L_x_12462:
[----:B------:R-:W-:Y:S05]  /*2ca50*/  @!P6 BRA `(.L_x_11862) ;  /* 0x000000000078e947 */ /* 0x000fea0003800000 */
[----:B------:R-:W-:-:S06]  /*2ca60*/  ULOP3.LUT UR4, UR36, 0x2, URZ, 0xfc, !UPT ;  /* 0x0000000224047892 */ /* 0x000fcc000f8efc3f */
[----:B0-----:R-:W-:-:S05]  /*2ca70*/  IMAD.U32 R0, RZ, RZ, UR4 ;  /* 0x00000004ff007e24 */ /* 0x001fca000f8e00ff */
[----:B------:R-:W-:-:S13]  /*2ca80*/  ISETP.NE.AND P0, PT, R0, 0x3, PT ;  /* 0x000000030000780c */ /* 0x000fda0003f05270 */
[----:B------:R-:W-:Y:S05]  /*2ca90*/  @!P0 BRA `(.L_x_12241) ;  /* 0x0000000000048947 */ /* 0x000fea0003800000 */
[----:B------:R-:W-:Y:S01]  /*2caa0*/  BPT.TRAP 0x1 ;  /* 0x000000040000795c */ /* 0x000fe20000300000 */
.L_x_12241:
[C---:B------:R-:W-:Y:S01]  /*2cab0*/  LEA R5, R25.reuse, R4, 0x3 ;  /* 0x0000000419057211 */ /* 0x040fe200078e18ff */
[----:B------:R-:W-:Y:S01]  /*2cac0*/  VIADD R25, R25, 0x1 ;  /* 0x0000000119197836 */ /* 0x000fe20000000000 */
[----:B------:R-:W-:-:S04]  /*2cad0*/  SHF.L.U32 R0, R26, 0x1f, RZ ;  /* 0x0000001f1a007819 */ /* 0x000fc800000006ff */
[----:B------:R-:W0:Y:S01]  /*2cae0*/  SYNCS.PHASECHK.TRANS64.TRYWAIT P1, [R5+URZ+0x22840], R0 ;  /* 0x02284000050075a7 */ /* 0x000e22000802017f */
[----:B------:R-:W-:-:S04]  /*2caf0*/  ISETP.NE.AND P2, PT, R25, 0x2, PT ;  /* 0x000000021900780c */ /* 0x000fc80003f45270 */
[----:B------:R-:W-:Y:S01]  /*2cb00*/  SEL R3, RZ, 0x1, P2 ;  /* 0x00000001ff037807 */ /* 0x000fe20001000000 */
[----:B0-----:R-:W-:Y:S08]  /*2cb10*/  @!P1 BRA `(.L_x_12242) ;  /* 0x0000005800949947 */ /* 0x001ff00003800000 */
.L_x_12463:
[----:B------:R-:W-:Y:S02]  /*2cb20*/  SEL R25, R25, RZ, P2 ;  /* 0x000000ff19197207 */ /* 0x000fe40001000000 */
[----:B------:R-:W-:Y:S01]  /*2cb30*/  LOP3.LUT R2, R26, R3, RZ, 0x3c, !PT ;  /* 0x000000031a027212 */ /* 0x000fe200078e3cff */
[----:B------:R-:W-:Y:S06]  /*2cb40*/  @!P0 BRA `(.L_x_12243) ;  /* 0x0000000000048947 */ /* 0x000fec0003800000 */
[----:B------:R-:W-:Y:S01]  /*2cb50*/  BPT.TRAP 0x1 ;  /* 0x000000040000795c */ /* 0x000fe20000300000 */
.L_x_12243:
[----:B------:R-:W-:Y:S01]  /*2cb60*/  IMAD R25, R25, 0x8, R4 ;  /* 0x0000000819197824 */ /* 0x000fe200078e0204 */
[----:B------:R-:W-:-:S04]  /*2cb70*/  SHF.L.U32 R2, R2, 0x1f, RZ ;  /* 0x0000001f02027819 */ /* 0x000fc800000006ff */
[----:B------:R-:W4:Y:S02]  /*2cb80*/  SYNCS.PHASECHK.TRANS64.TRYWAIT P1, [R25+URZ+0x22840], R2 ;  /* 0x02284002190075a7 */ /* 0x000f24000802017f */
[----:B----4-:R-:W-:Y:S05]  /*2cb90*/  @!P1 BRA `(.L_x_12244) ;  /* 0x0000005800889947 */ /* 0x010fea0003800000 */
.L_x_12464:
[----:B------:R-:W-:Y:S05]  /*2cba0*/  @!P0 BRA `(.L_x_12245) ;  /* 0x0000000000048947 */ /* 0x000fea0003800000 */
[----:B------:R-:W-:Y:S01]  /*2cbb0*/  BPT.TRAP 0x1 ;  /* 0x000000040000795c */ /* 0x000fe20000300000 */
.L_x_12245:
[----:B------:R-:W5:Y:S02]  /*2cbc0*/  SYNCS.PHASECHK.TRANS64.TRYWAIT P1, [R5+URZ+0x22860], R0 ;  /* 0x02286000050075a7 */ /* 0x000f64000802017f */
[----:B-----5:R-:W-:Y:S05]  /*2cbd0*/  @!P1 BRA `(.L_x_12246) ;  /* 0x00000058008c9947 */ /* 0x020fea0003800000 */
.L_x_12465:
[----:B------:R-:W-:Y:S05]  /*2cbe0*/  @!P0 BRA `(.L_x_12247) ;  /* 0x0000000000048947 */ /* 0x000fea0003800000 */
[----:B------:R-:W-:Y:S01]  /*2cbf0*/  BPT.TRAP 0x1 ;  /* 0x000000040000795c */ /* 0x000fe20000300000 */
.L_x_12247:
[----:B------:R0:W0:Y:S02]  /*2cc00*/  SYNCS.PHASECHK.TRANS64.TRYWAIT P0, [R25+URZ+0x22860], R2 ;  /* 0x02286002190075a7 */ /* 0x000024000800017f */
[----:B0-----:R-:W-:Y:S05]  /*2cc10*/  @!P0 NANOSLEEP.SYNCS 0x989680 ;  /* 0x009896800000895d */ /* 0x001fea0003900000 */
[----:B------:R-:W0:Y:S02]  /*2cc20*/  @!P0 SYNCS.PHASECHK.TRANS64 P0, [R25+URZ+0x22860], R2 ;  /* 0x02286002190085a7 */ /* 0x000e24000800007f */
[----:B0-----:R-:W-:Y:S05]  /*2cc30*/  @!P0 BRA `(.L_x_12247) ;  /* 0xfffffffc00f08947 */ /* 0x001fea000383ffff */
.L_x_11862:
[----:B------:R-:W-:Y:S05]  /*2cc40*/  BSYNC B9 ;  /* 0x0000000000097941 */ /* 0x000fea0003800000 */
.L_x_11859:
[----:B------:R-:W-:Y:S05]  /*2cc50*/  EXIT ;  /* 0x000000000000794d */ /* 0x000fea0003800000 */
.L_x_11890:
[----:B0-----:R0:W1:Y:S02]  /*2cc60*/  SYNCS.PHASECHK.TRANS64.TRYWAIT P5, [R67+URZ+0x22890], R80 ;  /* 0x02289050430075a7 */ /* 0x00106400080a017f */
[----:B-1----:R-:W-:Y:S05]  /*2cc70*/  @!P5 NANOSLEEP.SYNCS 0x989680 ;  /* 0x009896800000d95d */ /* 0x002fea0003900000 */
[----:B------:R-:W1:Y:S02]  /*2cc80*/  @!P5 SYNCS.PHASECHK.TRANS64 P5, [R67+URZ+0x22890], R80 ;  /* 0x022890504300d5a7 */ /* 0x000e6400080a007f */
[----:B-1----:R-:W-:Y:S05]  /*2cc90*/  @!P5 BRA `(.L_x_11890) ;  /* 0xfffffffc00f0d947 */ /* 0x002fea000383ffff */
[----:B------:R-:W-:Y:S05]  /*2cca0*/  BRA `(.L_x_12248) ;  /* 0xfffffd6400c07947 */ /* 0x000fea000383ffff */
.L_x_11891:
        /* <DEDUP_REMOVED lines=8> */
.L_x_12250:
[----:B------:R-:W-:Y:S05]  /*2cd30*/  BSYNC B1 ;  /* 0x0000000000017941 */ /* 0x000fea0003800000 */
.L_x_12249:
        /* <DEDUP_REMOVED lines=8> */
.L_x_12251:
[----:B------:R-:W-:Y:S05]  /*2cdc0*/  BRA `(.L_x_12252) ;  /* 0xfffffd64008c7947 */ /* 0x000fea000383ffff */
.L_x_11900:
[----:B------:R-:W-:Y:S01]  /*2cdd0*/  BSSY B1, `(.L_x_12253) ;  /* 0x0000008000017945 */ /* 0x000fe20003800000 */
[----:B------:R-:W-:Y:S02]  /*2cde0*/  IMAD.MOV.U32 R13, RZ, RZ, R78 ;  /* 0x000000ffff0d7224 */ /* 0x000fe400078e004e */
[----:B------:R-:W-:Y:S02]  /*2cdf0*/  IMAD.MOV.U32 R12, RZ, RZ, 0x1 ;  /* 0x00000001ff0c7424 */ /* 0x000fe400078e00ff */
[----:B0---4-:R-:W-:Y:S02]  /*2ce00*/  IMAD.MOV.U32 R11, RZ, RZ, 0x1c1f ;  /* 0x00001c1fff0b7424 */ /* 0x011fe400078e00ff */
[----:B------:R-:W-:-:S07]  /*2ce10*/  IMAD.MOV.U32 R15, RZ, RZ, -0x1 ;  /* 0xffffffffff0f7424 */ /* 0x000fce00078e00ff */
[----:B-123--:R-:W-:Y:S05]  /*2ce20*/  WARPSYNC.COLLECTIVE R15, `(.L_x_12254) ;  /* 0x000000000f087348 */ /* 0x00efea0003c00000 */
[----:B---3--:R0:W3:Y:S02]  /*2ce30*/  SHFL.IDX P6, R14, R13, R12, R11 ;  /* 0x0000000c0d0e7389 */ /* 0x0080e400000c000b */
[----:B0123--:R-:W-:Y:S01]  /*2ce40*/  ENDCOLLECTIVE ;  /* 0x000000000000791b */ /* 0x00ffe20003800000 */
.L_x_12254:
[----:B------:R-:W-:Y:S05]  /*2ce50*/  BSYNC B1 ;  /* 0x0000000000017941 */ /* 0x000fea0003800000 */
.L_x_12253:
        /* <DEDUP_REMOVED lines=8> */
.L_x_12255:
[----:B------:R-:W-:Y:S05]  /*2cee0*/  BRA `(.L_x_12256) ;  /* 0xfffffd6c00047947 */ /* 0x000fea000383ffff */
.L_x_11912:
[----:B0-----:R0:W1:Y:S02]  /*2cef0*/  SYNCS.PHASECHK.TRANS64.TRYWAIT P5, [R67+URZ+0x22890], R80 ;  /* 0x02289050430075a7 */ /* 0x00106400080a017f */
[----:B-1----:R-:W-:Y:S05]  /*2cf00*/  @!P5 NANOSLEEP.SYNCS 0x989680 ;  /* 0x009896800000d95d */ /* 0x002fea0003900000 */
[----:B------:R-:W1:Y:S02]  /*2cf10*/  @!P5 SYNCS.PHASECHK.TRANS64 P5, [R67+URZ+0x22890], R80 ;  /* 0x022890504300d5a7 */ /* 0x000e6400080a007f */
[----:B-1----:R-:W-:Y:S05]  /*2cf20*/  @!P5 BRA `(.L_x_11912) ;  /* 0xfffffffc00f0d947 */ /* 0x002fea000383ffff */
[----:B------:R-:W-:Y:S05]  /*2cf30*/  BRA `(.L_x_12257) ;  /* 0xfffffd7800287947 */ /* 0x000fea000383ffff */
.L_x_11913:
        /* <DEDUP_REMOVED lines=8> */
.L_x_12259:
[----:B------:R-:W-:Y:S05]  /*2cfc0*/  BSYNC B1 ;  /* 0x0000000000017941 */ /* 0x000fea0003800000 */
.L_x_12258:
        /* <DEDUP_REMOVED lines=8> */
.L_x_12260:
[----:B------:R-:W-:Y:S01]  /*2d050*/  IMAD.MOV.U32 R70, RZ, RZ, R14 ;  /* 0x000000ffff467224 */ /* 0x000fe200078e000e */
[----:B------:R-:W-:Y:S06]  /*2d060*/  BRA `(.L_x_12261) ;  /* 0xfffffd7400f07947 */ /* 0x000fec000383ffff */
.L_x_11918:
        /* <DEDUP_REMOVED lines=8> */
.L_x_12263:
[----:B------:R-:W-:Y:S05]  /*2d0f0*/  BSYNC B1 ;  /* 0x0000000000017941 */ /* 0x000fea0003800000 */
.L_x_12262:
        /* <DEDUP_REMOVED lines=8> */
.L_x_12264:
[----:B------:R-:W-:Y:S05]  /*2d180*/  BRA `(.L_x_12265) ;  /* 0xfffffd7c00787947 */ /* 0x000fea000383ffff */
.L_x_11923:
[----:B0-----:R0:W1:Y:S02]  /*2d190*/  SYNCS.PHASECHK.TRANS64.TRYWAIT P0, [R67+URZ+0x22890], R80 ;  /* 0x02289050430075a7 */ /* 0x001064000800017f */
[----:B-1----:R-:W-:Y:S05]  /*2d1a0*/  @!P0 NANOSLEEP.SYNCS 0x989680 ;  /* 0x009896800000895d */ /* 0x002fea0003900000 */
[----:B------:R-:W1:Y:S02]  /*2d1b0*/  @!P0 SYNCS.PHASECHK.TRANS64 P0, [R67+URZ+0x22890], R80 ;  /* 0x02289050430085a7 */ /* 0x000e64000800007f */
[----:B-1----:R-:W-:Y:S05]  /*2d1c0*/  @!P0 BRA `(.L_x_11923) ;  /* 0xfffffffc00f08947 */ /* 0x002fea000383ffff */
[----:B------:R-:W-:Y:S05]  /*2d1d0*/  BRA `(.L_x_12266) ;  /* 0xfffffd8400687947 */ /* 0x000fea000383ffff */
.L_x_11924:
        /* <DEDUP_REMOVED lines=8> */
.L_x_12268:
[----:B------:R-:W-:Y:S05]  /*2d260*/  BSYNC B1 ;  /* 0x0000000000017941 */ /* 0x000fea0003800000 */
.L_x_12267:
        /* <DEDUP_REMOVED lines=8> */
.L_x_12269:
[----:B------:R-:W-:Y:S05]  /*2d2f0*/  BRA `(.L_x_12270) ;  /* 0xfffffd8400887947 */ /* 0x000fea000383ffff */
.L_x_11927:
[----:B------:R-:W-:Y:S01]  /*2d300*/  BSSY B1, `(.L_x_12271) ;  /* 0x0000008000017945 */ /* 0x000fe20003800000 */
[----:B------:R-:W-:Y:S02]  /*2d310*/  IMAD.MOV.U32 R13, RZ, RZ, R32 ;  /* 0x000000ffff0d7224 */ /* 0x000fe400078e0020 */
[----:B------:R-:W-:Y:S02]  /*2d320*/  IMAD.MOV.U32 R12, RZ, RZ, 0x1 ;  /* 0x00000001ff0c7424 */ /* 0x000fe400078e00ff */
[----:B------:R-:W-:Y:S02]  /*2d330*/  IMAD.MOV.U32 R11, RZ, RZ, 0x1c1f ;  /* 0x00001c1fff0b7424 */ /* 0x000fe400078e00ff */
[----:B------:R-:W-:-:S07]  /*2d340*/  IMAD.MOV.U32 R15, RZ, RZ, -0x1 ;  /* 0xffffffffff0f7424 */ /* 0x000fce00078e00ff */
[----:B01234-:R-:W-:Y:S05]  /*2d350*/  WARPSYNC.COLLECTIVE R15, `(.L_x_12272) ;  /* 0x000000000f087348 */ /* 0x01ffea0003c00000 */
[----:B---3--:R3:W0:Y:S02]  /*2d360*/  SHFL.IDX P6, R14, R13, R12, R11 ;  /* 0x0000000c0d0e7389 */ /* 0x00862400000c000b */
[----:B01234-:R-:W-:Y:S01]  /*2d370*/  ENDCOLLECTIVE ;  /* 0x000000000000791b */ /* 0x01ffe20003800000 */
.L_x_12272:
[----:B------:R-:W-:Y:S05]  /*2d380*/  BSYNC B1 ;  /* 0x0000000000017941 */ /* 0x000fea0003800000 */
.L_x_12271:
        /* <DEDUP_REMOVED lines=8> */
.L_x_12273:
[----:B------:R-:W-:Y:S05]  /*2d410*/  BRA `(.L_x_12274) ;  /* 0xfffffd8400887947 */ /* 0x000fea000383ffff */
.L_x_11931:
[----:B-1----:R1:W2:Y:S02]  /*2d420*/  SYNCS.PHASECHK.TRANS64.TRYWAIT P3, [R67+URZ+0x228b0], R80 ;  /* 0x0228b050430075a7 */ /* 0x0022a4000806017f */
[----:B--2---:R-:W-:Y:S05]  /*2d430*/  @!P3 NANOSLEEP.SYNCS 0x989680 ;  /* 0x009896800000b95d */ /* 0x004fea0003900000 */
[----:B------:R-:W2:Y:S02]  /*2d440*/  @!P3 SYNCS.PHASECHK.TRANS64 P3, [R67+URZ+0x228b0], R80 ;  /* 0x0228b0504300b5a7 */ /* 0x000ea4000806007f */
[----:B--2---:R-:W-:Y:S05]  /*2d450*/  @!P3 BRA `(.L_x_11931) ;  /* 0xfffffffc00f0b947 */ /* 0x004fea000383ffff */
[----:B------:R-:W-:Y:S05]  /*2d460*/  BRA `(.L_x_12275) ;  /* 0xfffffd8800087947 */ /* 0x000fea000383ffff */
.L_x_11949:
[----:B------:R-:W0:Y:S01]  /*2d470*/  S2R R0, SR_TID.X ;  /* 0x0000000000007919 */ /* 0x000e220000002100 */
[----:B------:R-:W-:Y:S01]  /*2d480*/  BSSY B0, `(.L_x_12276) ;  /* 0x000000d000007945 */ /* 0x000fe20003800000 */
[----:B------:R-:W-:Y:S02]  /*2d490*/  IMAD.MOV.U32 R12, RZ, RZ, RZ ;  /* 0x000000ffff0c7224 */ /* 0x000fe400078e00ff */
[----:B------:R-:W-:Y:S02]  /*2d4a0*/  IMAD.MOV.U32 R11, RZ, RZ, 0x1f ;  /* 0x0000001fff0b7424 */ /* 0x000fe400078e00ff */
[----:B------:R-:W-:Y:S02]  /*2d4b0*/  IMAD.MOV.U32 R15, RZ, RZ, -0x1 ;  /* 0xffffffffff0f7424 */ /* 0x000fe400078e00ff */
[C---:B0-----:R-:W-:Y:S02]  /*2d4c0*/  VIADD R3, R0.reuse, 0xffffff80 ;  /* 0xffffff8000037836 */ /* 0x041fe40000000000 */
[----:B------:R-:W-:-:S05]  /*2d4d0*/  VIADD R0, R0, 0xffffff80 ;  /* 0xffffff8000007836 */ /* 0x000fca0000000000 */
[----:B------:R-:W-:-:S04]  /*2d4e0*/  SHF.R.S32.HI R0, RZ, 0x1f, R0 ;  /* 0x0000001fff007819 */ /* 0x000fc80000011400 */
[----:B------:R-:W-:-:S04]  /*2d4f0*/  LEA.HI R0, R0, R3, RZ, 0x7 ;  /* 0x0000000300007211 */ /* 0x000fc800078f38ff */
[----:B------:R-:W-:-:S05]  /*2d500*/  SHF.R.S32.HI R0, RZ, 0x7, R0 ;  /* 0x00000007ff007819 */ /* 0x000fca0000011400 */
[----:B------:R-:W-:-:S07]  /*2d510*/  IMAD.MOV.U32 R13, RZ, RZ, R0 ;  /* 0x000000ffff0d7224 */ /* 0x000fce00078e0000 */
[----:B--2-45:R-:W-:Y:S05]  /*2d520*/  WARPSYNC.COLLECTIVE R15, `(.L_x_12277) ;  /* 0x000000000f087348 */ /* 0x034fea0003c00000 */
[----:B------:R0:W1:Y:S02]  /*2d530*/  SHFL.IDX P6, R14, R13, R12, R11 ;  /* 0x0000000c0d0e7389 */ /* 0x00006400000c000b */
[----:B012-45:R-:W-:Y:S01]  /*2d540*/  ENDCOLLECTIVE ;  /* 0x000000000000791b */ /* 0x037fe20003800000 */
.L_x_12277:
[----:B------:R-:W-:Y:S05]  /*2d550*/  BSYNC B0 ;  /* 0x0000000000007941 */ /* 0x000fea0003800000 */
.L_x_12276:
[----:B------:R-:W-:Y:S05]  /*2d560*/  BRA `(.L_x_12278) ;  /* 0xfffffd9c00f87947 */ /* 0x000fea000383ffff */
.L_x_11961:
        /* <DEDUP_REMOVED lines=8> */
.L_x_12280:
[----:B------:R-:W-:Y:S05]  /*2d5f0*/  BSYNC B1 ;  /* 0x0000000000017941 */ /* 0x000fea0003800000 */
.L_x_12279:
        /* <DEDUP_REMOVED lines=8> */
.L_x_12281:
[----:B------:R-:W-:Y:S02]  /*2d680*/  IMAD.MOV.U32 R13, RZ, RZ, R57 ;  /* 0x000000ffff0d7224 */ /* 0x000fe400078e0039 */
[----:B------:R-:W-:-:S07]  /*2d690*/  IMAD.MOV.U32 R6, RZ, RZ, R14 ;  /* 0x000000ffff067224 */ /* 0x000fce00078e000e */
[----:B------:R-:W-:Y:S05]  /*2d6a0*/  WARPSYNC.COLLECTIVE R15, `(.L_x_12282) ;  /* 0x000000000f087348 */ /* 0x000fea0003c00000 */
[----:B------:R0:W1:Y:S02]  /*2d6b0*/  SHFL.IDX P6, R14, R13, R12, R11 ;  /* 0x0000000c0d0e7389 */ /* 0x00006400000c000b */
[----:B01----:R-:W-:Y:S01]  /*2d6c0*/  ENDCOLLECTIVE ;  /* 0x000000000000791b */ /* 0x003fe20003800000 */
.L_x_12282:
[----:B------:R-:W-:Y:S02]  /*2d6d0*/  IMAD.MOV.U32 R13, RZ, RZ, R56 ;  /* 0x000000ffff0d7224 */ /* 0x000fe400078e0038 */
[----:B------:R-:W-:-:S07]  /*2d6e0*/  IMAD.MOV.U32 R7, RZ, RZ, R14 ;  /* 0x000000ffff077224 */ /* 0x000fce00078e000e */
[----:B------:R-:W-:Y:S05]  /*2d6f0*/  WARPSYNC.COLLECTIVE R15, `(.L_x_12283) ;  /* 0x000000000f087348 */ /* 0x000fea0003c00000 */
[----:B------:R0:W1:Y:S02]  /*2d700*/  SHFL.IDX P6, R14, R13, R12, R11 ;  /* 0x0000000c0d0e7389 */ /* 0x00006400000c000b */
[----:B01----:R-:W-:Y:S01]  /*2d710*/  ENDCOLLECTIVE ;  /* 0x000000000000791b */ /* 0x003fe20003800000 */
.L_x_12283:
[----:B------:R-:W-:Y:S01]  /*2d720*/  IMAD.MOV.U32 R8, RZ, RZ, R14 ;  /* 0x000000ffff087224 */ /* 0x000fe200078e000e */
[----:B------:R-:W-:Y:S06]  /*2d730*/  BRA `(.L_x_12284) ;  /* 0xfffffda800647947 */ /* 0x000fec000383ffff */
.L_x_11964:
        /* <DEDUP_REMOVED lines=8> */
.L_x_12286:
[----:B------:R-:W-:Y:S05]  /*2d7c0*/  BSYNC B1 ;  /* 0x0000000000017941 */ /* 0x000fea0003800000 */
.L_x_12285:
        /* <DEDUP_REMOVED lines=8> */
.L_x_12287:
[----:B------:R-:W-:Y:S02]  /*2d850*/  IMAD.MOV.U32 R13, RZ, RZ, R57 ;  /* 0x000000ffff0d7224 */ /* 0x000fe400078e0039 */
[----:B------:R-:W-:-:S07]  /*2d860*/  IMAD.MOV.U32 R6, RZ, RZ, R14 ;  /* 0x000000ffff067224 */ /* 0x000fce00078e000e */
[----:B------:R-:W-:Y:S05]  /*2d870*/  WARPSYNC.COLLECTIVE R15, `(.L_x_12288) ;  /* 0x000000000f087348 */ /* 0x000fea0003c00000 */
[----:B------:R0:W1:Y:S02]  /*2d880*/  SHFL.IDX P6, R14, R13, R12, R11 ;  /* 0x0000000c0d0e7389 */ /* 0x00006400000c000b */
[----:B01----:R-:W-:Y:S01]  /*2d890*/  ENDCOLLECTIVE ;  /* 0x000000000000791b */ /* 0x003fe20003800000 */
.L_x_12288:
[----:B------:R-:W-:Y:S02]  /*2d8a0*/  IMAD.MOV.U32 R13, RZ, RZ, R56 ;  /* 0x000000ffff0d7224 */ /* 0x000fe400078e0038 */
[----:B------:R-:W-:-:S07]  /*2d8b0*/  IMAD.MOV.U32 R7, RZ, RZ, R14 ;  /* 0x000000ffff077224 */ /* 0x000fce00078e000e */
[----:B------:R-:W-:Y:S05]  /*2d8c0*/  WARPSYNC.COLLECTIVE R15, `(.L_x_12289) ;  /* 0x000000000f087348 */ /* 0x000fea0003c00000 */
[----:B------:R0:W1:Y:S02]  /*2d8d0*/  SHFL.IDX P6, R14, R13, R12, R11 ;  /* 0x0000000c0d0e7389 */ /* 0x00006400000c000b */
[----:B01----:R-:W-:Y:S01]  /*2d8e0*/  ENDCOLLECTIVE ;  /* 0x000000000000791b */ /* 0x003fe20003800000 */
.L_x_12289:
[----:B------:R-:W-:Y:S01]  /*2d8f0*/  IMAD.MOV.U32 R28, RZ, RZ, R14 ;  /* 0x000000ffff1c7224 */ /* 0x000fe200078e000e */
[----:B------:R-:W-:Y:S06]  /*2d900*/  BRA `(.L_x_12290) ;  /* 0xfffffda800cc7947 */ /* 0x000fec000383ffff */
.L_x_11968:
[----:B-1----:R1:W2:Y:S02]  /*2d910*/  SYNCS.PHASECHK.TRANS64.TRYWAIT P0, [R2+URZ+0x22800], R3 ;  /* 0x02280003020075a7 */ /* 0x0022a4000800017f */
[----:B--2---:R-:W-:Y:S05]  /*2d920*/  @!P0 NANOSLEEP.SYNCS 0x989680 ;  /* 0x009896800000895d */ /* 0x004fea0003900000 */
[----:B------:R-:W2:Y:S02]  /*2d930*/  @!P0 SYNCS.PHASECHK.TRANS64 P0, [R2+URZ+0x22800], R3 ;  /* 0x02280003020085a7 */ /* 0x000ea4000800007f */
[----:B--2---:R-:W-:Y:S05]  /*2d940*/  @!P0 BRA `(.L_x_11968) ;  /* 0xfffffffc00f08947 */ /* 0x004fea000383ffff */
[----:B------:R-:W-:Y:S05]  /*2d950*/  BRA `(.L_x_12291) ;  /* 0xfffffdac00587947 */ /* 0x000fea000383ffff */
.L_x_11976:
        /* <DEDUP_REMOVED lines=9> */
.L_x_12293:
[----:B------:R-:W-:Y:S05]  /*2d9f0*/  BSYNC B1 ;  /* 0x0000000000017941 */ /* 0x000fea0003800000 */
.L_x_12292:
        /* <DEDUP_REMOVED lines=10> */
.L_x_12294:
        /* <DEDUP_REMOVED lines=8> */
.L_x_12295:
[----:B------:R-:W-:-:S05]  /*2db20*/  @!P1 IADD3 R8, P2, R4, R7, RZ ;  /* 0x0000000704089210 */ /* 0x000fca0007f5e0ff */
[----:B------:R-:W-:Y:S02]  /*2db30*/  @!P1 IMAD.X R9, R3, 0x1, R6, P2 ;  /* 0x0000000103099824 */ /* 0x000fe400010e0606 */
[----:B------:R-:W-:Y:S02]  /*2db40*/  IMAD.MOV.U32 R13, RZ, RZ, R55 ;  /* 0x000000ffff0d7224 */ /* 0x000fe400078e0037 */
[----:B------:R-:W-:-:S07]  /*2db50*/  IMAD.MOV.U32 R5, RZ, RZ, R14 ;  /* 0x000000ffff057224 */ /* 0x000fce00078e000e */
[----:B------:R-:W-:Y:S05]  /*2db60*/  WARPSYNC.COLLECTIVE R15, `(.L_x_12296) ;  /* 0x000000000f087348 */ /* 0x000fea0003c00000 */
[----:B------:R0:W1:Y:S02]  /*2db70*/  SHFL.IDX P6, R14, R13, R12, R11 ;  /* 0x0000000c0d0e7389 */ /* 0x00006400000c000b */
[----:B01----:R-:W-:Y:S01]  /*2db80*/  ENDCOLLECTIVE ;  /* 0x000000000000791b */ /* 0x003fe20003800000 */
.L_x_12296:
[----:B------:R-:W2:Y:S01]  /*2db90*/  @!P1 LD.E.128 R8, desc[UR42][R8.64] ;  /* 0x0000002a08089980 */ /* 0x000ea2000c101d00 */
[----:B------:R-:W-:-:S05]  /*2dba0*/  @!P1 IADD3 R4, P2, R14, R7, RZ ;  /* 0x000000070e049210 */ /* 0x000fca0007f5e0ff */
[----:B------:R-:W-:-:S06]  /*2dbb0*/  @!P1 IMAD.X R5, R5, 0x1, R6, P2 ;  /* 0x0000000105059824 */ /* 0x000fcc00010e0606 */
[----:B------:R-:W5:Y:S01]  /*2dbc0*/  @!P1 LD.E.128 R4, desc[UR42][R4.64] ;  /* 0x0000002a04049980 */ /* 0x000f62000c101d00 */
[----:B------:R-:W-:Y:S01]  /*2dbd0*/  CS2R R20, SRZ ;  /* 0x0000000000147805 */ /* 0x000fe2000001ff00 */
[----:B------:R-:W-:Y:S01]  /*2dbe0*/  IMAD.MOV.U32 R13, RZ, RZ, R27 ;  /* 0x000000ffff0d7224 */ /* 0x000fe200078e001b */
[----:B------:R-:W-:Y:S01]  /*2dbf0*/  CS2R R58, SRZ ;  /* 0x00000000003a7805 */ /* 0x000fe2000001ff00 */
[----:B------:R-:W-:Y:S01]  /*2dc00*/  IMAD.MOV.U32 R12, RZ, RZ, 0x1 ;  /* 0x00000001ff0c7424 */ /* 0x000fe200078e00ff */
[----:B------:R-:W-:Y:S02]  /*2dc10*/  CS2R R46, SRZ ;  /* 0x00000000002e7805 */ /* 0x000fe4000001ff00 */
[----:B------:R-:W-:Y:S01]  /*2dc20*/  CS2R R56, SRZ ;  /* 0x0000000000387805 */ /* 0x000fe2000001ff00 */
[----:B--2---:R-:W-:Y:S02]  /*2dc30*/  @!P1 IMAD.MOV.U32 R21, RZ, RZ, R11 ;  /* 0x000000ffff159224 */ /* 0x004fe400078e000b */
[----:B------:R-:W-:-:S02]  /*2dc40*/  IMAD.MOV.U32 R11, RZ, RZ, 0x1c1f ;  /* 0x00001c1fff0b7424 */ /* 0x000fc400078e00ff */
[----:B------:R-:W-:Y:S02]  /*2dc50*/  @!P1 IMAD.MOV.U32 R20, RZ, RZ, R10 ;  /* 0x000000ffff149224 */ /* 0x000fe400078e000a */
[----:B------:R-:W-:-:S07]  /*2dc60*/  IMAD.MOV.U32 R10, RZ, RZ, R21 ;  /* 0x000000ffff0a7224 */ /* 0x000fce00078e0015 */
[----:B-----5:R-:W-:Y:S05]  /*2dc70*/  WARPSYNC.COLLECTIVE R15, `(.L_x_12297) ;  /* 0x000000000f087348 */ /* 0x020fea0003c00000 */
[----:B------:R0:W1:Y:S02]  /*2dc80*/  SHFL.IDX P6, R14, R13, R12, R11 ;  /* 0x0000000c0d0e7389 */ /* 0x00006400000c000b */
[----:B01---5:R-:W-:Y:S01]  /*2dc90*/  ENDCOLLECTIVE ;  /* 0x000000000000791b */ /* 0x023fe20003800000 */
.L_x_12297:
[----:B------:R-:W-:Y:S02]  /*2dca0*/  IMAD.MOV.U32 R3, RZ, RZ, R20 ;  /* 0x000000ffff037224 */ /* 0x000fe400078e0014 */
[----:B------:R-:W-:Y:S02]  /*2dcb0*/  @!P1 IMAD.MOV.U32 R46, RZ, RZ, R8 ;  /* 0x000000ffff2e9224 */ /* 0x000fe400078e0008 */
[----:B------:R-:W-:Y:S01]  /*2dcc0*/  @!P1 IMAD.MOV.U32 R47, RZ, RZ, R9 ;  /* 0x000000ffff2f9224 */ /* 0x000fe200078e0009 */
[----:B------:R-:W-:Y:S01]  /*2dcd0*/  PRMT R65, R3, 0x5410, R10 ;  /* 0x0000541003417816 */ /* 0x000fe2000000000a */
[----:B------:R-:W-:Y:S02]  /*2dce0*/  IMAD.MOV.U32 R8, RZ, RZ, R46 ;  /* 0x000000ffff087224 */ /* 0x000fe400078e002e */
[----:B------:R-:W-:Y:S02]  /*2dcf0*/  IMAD.MOV.U32 R9, RZ, RZ, R47 ;  /* 0x000000ffff097224 */ /* 0x000fe400078e002f */
[----:B------:R-:W-:-:S03]  /*2dd00*/  IMAD.MOV.U32 R13, RZ, RZ, R26 ;  /* 0x000000ffff0d7224 */ /* 0x000fc600078e001a */
[----:B------:R-:W-:Y:S01]  /*2dd10*/  PRMT R28, R8, 0x5410, R9 ;  /* 0x00005410081c7816 */ /* 0x000fe20000000009 */
[----:B------:R-:W-:Y:S02]  /*2dd20*/  @!P1 IMAD.MOV.U32 R58, RZ, RZ, R4 ;  /* 0x000000ffff3a9224 */ /* 0x000fe400078e0004 */
[----:B------:R-:W-:Y:S02]  /*2dd30*/  @!P1 IMAD.MOV.U32 R59, RZ, RZ, R5 ;  /* 0x000000ffff3b9224 */ /* 0x000fe400078e0005 */
[----:B------:R-:W-:Y:S02]  /*2dd40*/  @!P1 IMAD.MOV.U32 R56, RZ, RZ, R6 ;  /* 0x000000ffff389224 */ /* 0x000fe400078e0006 */
[----:B------:R-:W-:Y:S02]  /*2dd50*/  @!P1 IMAD.MOV.U32 R57, RZ, RZ, R7 ;  /* 0x000000ffff399224 */ /* 0x000fe400078e0007 */
[----:B------:R-:W-:-:S07]  /*2dd60*/  IMAD.MOV.U32 R3, RZ, RZ, R14 ;  /* 0x000000ffff037224 */ /* 0x000fce00078e000e */
[----:B------:R-:W-:Y:S05]  /*2dd70*/  WARPSYNC.COLLECTIVE R15, `(.L_x_12298) ;  /* 0x000000000f087348 */ /* 0x000fea0003c00000 */
[----:B------:R0:W1:Y:S02]  /*2dd80*/  SHFL.IDX P6, R14, R13, R12, R11 ;  /* 0x0000000c0d0e7389 */ /* 0x00006400000c000b */
[----:B01----:R-:W-:Y:S01]  /*2dd90*/  ENDCOLLECTIVE ;  /* 0x000000000000791b */ /* 0x003fe20003800000 */
.L_x_12298:
[----:B------:R-:W-:Y:S02]  /*2dda0*/  IMAD.MOV.U32 R6, RZ, RZ, R58 ;  /* 0x000000ffff067224 */ /* 0x000fe400078e003a */
[----:B------:R-:W-:Y:S02]  /*2ddb0*/  IMAD.MOV.U32 R7, RZ, RZ, R59 ;  /* 0x000000ffff077224 */ /* 0x000fe400078e003b */
[----:B------:R-:W-:Y:S01]  /*2ddc0*/  IMAD.MOV.U32 R4, RZ, RZ, R56 ;  /* 0x000000ffff047224 */ /* 0x000fe200078e0038 */
[----:B------:R-:W-:Y:S01]  /*2ddd0*/  PRMT R82, R6, 0x7610, R82 ;  /* 0x0000761006527816 */ /* 0x000fe20000000052 */
[----:B------:R-:W-:Y:S01]  /*2dde0*/  IMAD.MOV.U32 R5, RZ, RZ, R57 ;  /* 0x000000ffff057224 */ /* 0x000fe200078e0039 */
[----:B------:R-:W-:Y:S02]  /*2ddf0*/  PRMT R74, R7, 0x7610, R74 ;  /* 0x00007610074a7816 */ /* 0x000fe4000000004a */
[----:B------:R-:W-:Y:S02]  /*2de00*/  CS2R R6, SRZ ;  /* 0x0000000000067805 */ /* 0x000fe4000001ff00 */
[----:B------:R-:W-:Y:S01]  /*2de10*/  PRMT R66, R4, 0x5410, R5 ;  /* 0x0000541004427816 */ /* 0x000fe20000000005 */
[----:B------:R-:W-:-:S02]  /*2de20*/  IMAD.MOV.U32 R13, RZ, RZ, R25 ;  /* 0x000000ffff0d7224 */ /* 0x000fc400078e0019 */
[----:B------:R-:W-:-:S07]  /*2de30*/  IMAD.MOV.U32 R24, RZ, RZ, R14 ;  /* 0x000000ffff187224 */ /* 0x000fce00078e000e */
[----:B------:R-:W-:Y:S05]  /*2de40*/  WARPSYNC.COLLECTIVE R15, `(.L_x_12299) ;  /* 0x000000000f087348 */ /* 0x000fea0003c00000 */
[----:B------:R0:W1:Y:S02]  /*2de50*/  SHFL.IDX P6, R14, R13, R12, R11 ;  /* 0x0000000c0d0e7389 */ /* 0x00006400000c000b */
[----:B01----:R-:W-:Y:S01]  /*2de60*/  ENDCOLLECTIVE ;  /* 0x000000000000791b */ /* 0x003fe20003800000 */
.L_x_12299:
[----:B------:R-:W-:Y:S02]  /*2de70*/  IMAD.MOV.U32 R13, RZ, RZ, R55 ;  /* 0x000000ffff0d7224 */ /* 0x000fe400078e0037 */
[----:B------:R-:W-:-:S07]  /*2de80*/  IMAD.MOV.U32 R25, RZ, RZ, R14 ;  /* 0x000000ffff197224 */ /* 0x000fce00078e000e */
[----:B------:R-:W-:Y:S05]  /*2de90*/  WARPSYNC.COLLECTIVE R15, `(.L_x_12300) ;  /* 0x000000000f087348 */ /* 0x000fea0003c00000 */
[----:B------:R0:W1:Y:S02]  /*2dea0*/  SHFL.IDX P6, R14, R13, R12, R11 ;  /* 0x0000000c0d0e7389 */ /* 0x00006400000c000b */
[----:B01----:R-:W-:Y:S01]  /*2deb0*/  ENDCOLLECTIVE ;  /* 0x000000000000791b */ /* 0x003fe20003800000 */
.L_x_12300:
[----:B------:R-:W-:Y:S05]  /*2dec0*/  BRA `(.L_x_12301) ;  /* 0xfffffdb8009c7947 */ /* 0x000fea000383ffff */
.L_x_11980:
[----:B0-----:R0:W1:Y:S02]  /*2ded0*/  SYNCS.PHASECHK.TRANS64.TRYWAIT P1, [R2+URZ+0x22800], R3 ;  /* 0x02280003020075a7 */ /* 0x001064000802017f */
[----:B-1----:R-:W-:Y:S05]  /*2dee0*/  @!P1 NANOSLEEP.SYNCS 0x989680 ;  /* 0x009896800000995d */ /* 0x002fea0003900000 */
[----:B------:R-:W1:Y:S02]  /*2def0*/  @!P1 SYNCS.PHASECHK.TRANS64 P1, [R2+URZ+0x22800], R3 ;  /* 0x02280003020095a7 */ /* 0x000e64000802007f */
[----:B-1----:R-:W-:Y:S05]  /*2df00*/  @!P1 BRA `(.L_x_11980) ;  /* 0xfffffffc00f09947 */ /* 0x002fea000383ffff */
[----:B------:R-:W-:Y:S05]  /*2df10*/  BRA `(.L_x_12302) ;  /* 0xfffffdb800f87947 */ /* 0x000fea000383ffff */
.L_x_11994:
[----:B0-----:R0:W1:Y:S02]  /*2df20*/  SYNCS.PHASECHK.TRANS64.TRYWAIT P0, [R2+URZ], R9 ;  /* 0x00000009020075a7 */ /* 0x001064000800017f */
[----:B-1----:R-:W-:Y:S05]  /*2df30*/  @!P0 NANOSLEEP.SYNCS 0x989680 ;  /* 0x009896800000895d */ /* 0x002fea0003900000 */
[----:B------:R-:W1:Y:S02]  /*2df40*/  @!P0 SYNCS.PHASECHK.TRANS64 P0, [R2+URZ], R9 ;  /* 0x00000009020085a7 */ /* 0x000e64000800007f */
[----:B-1----:R-:W-:Y:S05]  /*2df50*/  @!P0 BRA `(.L_x_11994) ;  /* 0xfffffffc00f08947 */ /* 0x002fea000383ffff */
[----:B------:R-:W-:Y:S05]  /*2df60*/  BRA `(.L_x_11993) ;  /* 0xfffffdd000907947 */ /* 0x000fea000383ffff */
.L_x_12013:
[----:B-1----:R1:W2:Y:S02]  /*2df70*/  SYNCS.PHASECHK.TRANS64.TRYWAIT P0, [R20+URZ], R21 ;  /* 0x00000015140075a7 */ /* 0x0022a4000800017f */
[----:B--2---:R-:W-:Y:S05]  /*2df80*/  @!P0 NANOSLEEP.SYNCS 0x989680 ;  /* 0x009896800000895d */ /* 0x004fea0003900000 */
[----:B------:R-:W2:Y:S02]  /*2df90*/  @!P0 SYNCS.PHASECHK.TRANS64 P0, [R20+URZ], R21 ;  /* 0x00000015140085a7 */ /* 0x000ea4000800007f */
[----:B--2---:R-:W-:Y:S05]  /*2dfa0*/  @!P0 BRA `(.L_x_12013) ;  /* 0xfffffffc00f08947 */ /* 0x004fea000383ffff */
[----:B------:R-:W-:Y:S05]  /*2dfb0*/  BRA `(.L_x_12012) ;  /* 0xfffffe0800847947 */ /* 0x000fea000383ffff */
.L_x_12028:
[----:B0-----:R0:W1:Y:S02]  /*2dfc0*/  SYNCS.PHASECHK.TRANS64.TRYWAIT P0, [R2+URZ], R9 ;  /* 0x00000009020075a7 */ /* 0x001064000800017f */
[----:B-1----:R-:W-:Y:S05]  /*2dfd0*/  @!P0 NANOSLEEP.SYNCS 0x989680 ;  /* 0x009896800000895d */ /* 0x002fea0003900000 */
[----:B------:R-:W1:Y:S02]  /*2dfe0*/  @!P0 SYNCS.PHASECHK.TRANS64 P0, [R2+URZ], R9 ;  /* 0x00000009020085a7 */ /* 0x000e64000800007f */
[----:B-1----:R-:W-:Y:S05]  /*2dff0*/  @!P0 BRA `(.L_x_12028) ;  /* 0xfffffffc00f08947 */ /* 0x002fea000383ffff */
[----:B------:R-:W-:Y:S05]  /*2e000*/  BRA `(.L_x_12027) ;  /* 0xfffffe4000847947 */ /* 0x000fea000383ffff */
.L_x_12037:
[----:B-1----:R1:W2:Y:S02]  /*2e010*/  SYNCS.PHASECHK.TRANS64.TRYWAIT P0, [R4+URZ], R5 ;  /* 0x00000005040075a7 */ /* 0x0022a4000800017f */
[----:B--2---:R-:W-:Y:S05]  /*2e020*/  @!P0 NANOSLEEP.SYNCS 0x989680 ;  /* 0x009896800000895d */ /* 0x004fea0003900000 */
[----:B------:R-:W2:Y:S02]  /*2e030*/  @!P0 SYNCS.PHASECHK.TRANS64 P0, [R4+URZ], R5 ;  /* 0x00000005040085a7 */ /* 0x000ea4000800007f */
[----:B--2---:R-:W-:Y:S05]  /*2e040*/  @!P0 BRA `(.L_x_12037) ;  /* 0xfffffffc00f08947 */ /* 0x004fea000383ffff */
[----:B------:R-:W-:Y:S05]  /*2e050*/  BRA `(.L_x_12036) ;  /* 0xfffffe6400b47947 */ /* 0x000fea000383ffff */
.L_x_12048:
[----:B0-----:R0:W1:Y:S02]  /*2e060*/  SYNCS.PHASECHK.TRANS64.TRYWAIT P0, [R4+URZ], R7 ;  /* 0x00000007040075a7 */ /* 0x001064000800017f */
[----:B-1----:R-:W-:Y:S05]  /*2e070*/  @!P0 NANOSLEEP.SYNCS 0x989680 ;  /* 0x009896800000895d */ /* 0x002fea0003900000 */
[----:B------:R-:W1:Y:S02]  /*2e080*/  @!P0 SYNCS.PHASECHK.TRANS64 P0, [R4+URZ], R7 ;  /* 0x00000007040085a7 */ /* 0x000e64000800007f */
[----:B-1----:R-:W-:Y:S05]  /*2e090*/  @!P0 BRA `(.L_x_12048) ;  /* 0xfffffffc00f08947 */ /* 0x002fea000383ffff */
[----:B------:R-:W-:Y:S05]  /*2e0a0*/  BRA `(.L_x_12047) ;  /* 0xfffffe9c00207947 */ /* 0x000fea000383ffff */
.L_x_12067:
[----:B-1----:R1:W2:Y:S02]  /*2e0b0*/  SYNCS.PHASECHK.TRANS64.TRYWAIT P0, [R26+URZ], R27 ;  /* 0x0000001b1a0075a7 */ /* 0x0022a4000800017f */
[----:B--2---:R-:W-:Y:S05]  /*2e0c0*/  @!P0 NANOSLEEP.SYNCS 0x989680 ;  /* 0x009896800000895d */ /* 0x004fea0003900000 */
[----:B------:R-:W2:Y:S02]  /*2e0d0*/  @!P0 SYNCS.PHASECHK.TRANS64 P0, [R26+URZ], R27 ;  /* 0x0000001b1a0085a7 */ /* 0x000ea4000800007f */
[----:B--2---:R-:W-:Y:S05]  /*2e0e0*/  @!P0 BRA `(.L_x_12067) ;  /* 0xfffffffc00f08947 */ /* 0x004fea000383ffff */
[----:B------:R-:W-:Y:S05]  /*2e0f0*/  BRA `(.L_x_12066) ;  /* 0xfffffed400147947 */ /* 0x000fea000383ffff */
.L_x_12077:
[----:B------:R-:W-:Y:S02]  /*2e100*/  IMAD.MOV.U32 R13, RZ, RZ, R21 ;  /* 0x000000ffff0d7224 */ /* 0x000fe400078e0015 */
[----:B------:R-:W-:Y:S02]  /*2e110*/  IMAD.MOV.U32 R12, RZ, RZ, RZ ;  /* 0x000000ffff0c7224 */ /* 0x000fe400078e00ff */
[----:B------:R-:W-:Y:S02]  /*2e120*/  IMAD.MOV.U32 R11, RZ, RZ, 0x181f ;  /* 0x0000181fff0b7424 */ /* 0x000fe400078e00ff */
[----:B------:R-:W-:-:S07]  /*2e130*/  IMAD.MOV.U32 R15, RZ, RZ, -0x1 ;  /* 0xffffffffff0f7424 */ /* 0x000fce00078e00ff */
[----:B-----5:R-:W-:Y:S05]  /*2e140*/  WARPSYNC.COLLECTIVE R15, `(.L_x_12303) ;  /* 0x000000000f087348 */ /* 0x020fea0003c00000 */
[----:B------:R0:W1:Y:S02]  /*2e150*/  SHFL.IDX P6, R14, R13, R12, R11 ;  /* 0x0000000c0d0e7389 */ /* 0x00006400000c000b */
[----:B01---5:R-:W-:Y:S01]  /*2e160*/  ENDCOLLECTIVE ;  /* 0x000000000000791b */ /* 0x023fe20003800000 */
.L_x_12303:
[----:B------:R-:W-:Y:S02]  /*2e170*/  IMAD.MOV.U32 R13, RZ, RZ, R20 ;  /* 0x000000ffff0d7224 */ /* 0x000fe400078e0014 */
[----:B------:R-:W-:-:S07]  /*2e180*/  IMAD.MOV.U32 R3, RZ, RZ, R14 ;  /* 0x000000ffff037224 */ /* 0x000fce00078e000e */
[----:B------:R-:W-:Y:S05]  /*2e190*/  WARPSYNC.COLLECTIVE R15, `(.L_x_12304) ;  /* 0x000000000f087348 */ /* 0x000fea0003c00000 */
[----:B------:R0:W1:Y:S02]  /*2e1a0*/  SHFL.IDX P6, R14, R13, R12, R11 ;  /* 0x0000000c0d0e7389 */ /* 0x00006400000c000b */
[----:B01----:R-:W-:Y:S01]  /*2e1b0*/  ENDCOLLECTIVE ;  /* 0x000000000000791b */ /* 0x003fe20003800000 */
.L_x_12304:
[----:B------:R-:W-:Y:S05]  /*2e1c0*/  BRA `(.L_x_12305) ;  /* 0xffffff3400c47947 */ /* 0x000fea000383ffff */
.L_x_12080:
        /* <DEDUP_REMOVED lines=8> */
.L_x_12307:
[----:B------:R-:W-:Y:S05]  /*2e250*/  BSYNC B1 ;  /* 0x0000000000017941 */ /* 0x000fea0003800000 */
.L_x_12306:
        /* <DEDUP_REMOVED lines=8> */
.L_x_12308:
[----:B------:R-:W-:Y:S05]  /*2e2e0*/  BRA `(.L_x_12309) ;  /* 0xffffff3400f47947 */ /* 0x000fea000383ffff */
.L_x_12083:
        /* <DEDUP_REMOVED lines=8> */
.L_x_12311:
[----:B------:R-:W-:Y:S05]  /*2e370*/  BSYNC B1 ;  /* 0x0000000000017941 */ /* 0x000fea0003800000 */
.L_x_12310:
        /* <DEDUP_REMOVED lines=8> */
.L_x_12312:
[----:B------:R-:W-:Y:S05]  /*2e400*/  BRA `(.L_x_12313) ;  /* 0xffffff3800247947 */ /* 0x000fea000383ffff */
.L_x_12086:
        /* <DEDUP_REMOVED lines=8> */
.L_x_12315:
[----:B------:R-:W-:Y:S05]  /*2e490*/  BSYNC B1 ;  /* 0x0000000000017941 */ /* 0x000fea0003800000 */
.L_x_12314:
        /* <DEDUP_REMOVED lines=8> */
.L_x_12316:
[----:B------:R-:W-:Y:S05]  /*2e520*/  BRA `(.L_x_12317) ;  /* 0xffffff3800547947 */ /* 0x000fea000383ffff */
.L_x_12088:
[----:B------:R-:W-:Y:S02]  /*2e530*/  IMAD.MOV.U32 R13, RZ, RZ, R4 ;  /* 0x000000ffff0d7224 */ /* 0x000fe400078e0004 */
[----:B------:R-:W-:Y:S02]  /*2e540*/  IMAD.MOV.U32 R12, RZ, RZ, RZ ;  /* 0x000000ffff0c7224 */ /* 0x000fe400078e00ff */
[----:B------:R-:W-:Y:S02]  /*2e550*/  IMAD.MOV.U32 R11, RZ, RZ, 0x1c1f ;  /* 0x00001c1fff0b7424 */ /* 0x000fe400078e00ff */
[----:B------:R-:W-:-:S07]  /*2e560*/  IMAD.MOV.U32 R15, RZ, RZ, -0x1 ;  /* 0xffffffffff0f7424 */ /* 0x000fce00078e00ff */
[----:B------:R-:W-:Y:S05]  /*2e570*/  WARPSYNC.COLLECTIVE R15, `(.L_x_12318) ;  /* 0x000000000f087348 */ /* 0x000fea0003c00000 */
[----:B------:R0:W1:Y:S02]  /*2e580*/  SHFL.IDX P6, R14, R13, R12, R11 ;  /* 0x0000000c0d0e7389 */ /* 0x00006400000c000b */
[----:B01----:R-:W-:Y:S01]  /*2e590*/  ENDCOLLECTIVE ;  /* 0x000000000000791b */ /* 0x003fe20003800000 */
.L_x_12318:
[----:B------:R-:W-:Y:S02]  /*2e5a0*/  IMAD.MOV.U32 R13, RZ, RZ, R3 ;  /* 0x000000ffff0d7224 */ /* 0x000fe400078e0003 */
[----:B------:R-:W-:-:S07]  /*2e5b0*/  IMAD.MOV.U32 R5, RZ, RZ, R14 ;  /* 0x000000ffff057224 */ /* 0x000fce00078e000e */
[----:B------:R-:W-:Y:S05]  /*2e5c0*/  WARPSYNC.COLLECTIVE R15, `(.L_x_12319) ;  /* 0x000000000f087348 */ /* 0x000fea0003c00000 */
[----:B------:R0:W1:Y:S02]  /*2e5d0*/  SHFL.IDX P6, R14, R13, R12, R11 ;  /* 0x0000000c0d0e7389 */ /* 0x00006400000c000b */
[----:B01----:R-:W-:Y:S01]  /*2e5e0*/  ENDCOLLECTIVE ;  /* 0x000000000000791b */ /* 0x003fe20003800000 */
.L_x_12319:
[----:B------:R-:W-:Y:S01]  /*2e5f0*/  IMAD.MOV.U32 R6, RZ, RZ, R14 ;  /* 0x000000ffff067224 */ /* 0x000fe200078e000e */
[----:B------:R-:W-:Y:S06]  /*2e600*/  BRA `(.L_x_12320) ;  /* 0xffffff3c00747947 */ /* 0x000fec000383ffff */
.L_x_12091:
[----:B------:R-:W-:Y:S01]  /*2e610*/  BSSY B1, `(.L_x_12321) ;  /* 0x0000008000017945 */ /* 0x000fe20003800000 */
[----:B------:R-:W-:Y:S02]  /*2e620*/  IMAD.MOV.U32 R13, RZ, RZ, R4 ;  /* 0x000000ffff0d7224 */ /* 0x000fe400078e0004 */
[----:B------:R-:W-:Y:S02]  /*2e630*/  IMAD.MOV.U32 R12, RZ, RZ, 0x1 ;  /* 0x00000001ff0c7424 */ /* 0x000fe400078e00ff */
[----:B---3--:R-:W-:Y:S02]  /*2e640*/  IMAD.MOV.U32 R11, RZ, RZ, 0x1c1f ;  /* 0x00001c1fff0b7424 */ /* 0x008fe400078e00ff */
[----:B------:R-:W-:-:S07]  /*2e650*/  IMAD.MOV.U32 R15, RZ, RZ, -0x1 ;  /* 0xffffffffff0f7424 */ /* 0x000fce00078e00ff */
[----:B012---:R-:W-:Y:S05]  /*2e660*/  WARPSYNC.COLLECTIVE R15, `(.L_x_12322) ;  /* 0x000000000f087348 */ /* 0x007fea0003c00000 */
[----:B------:R3:W4:Y:S02]  /*2e670*/  SHFL.IDX P6, R14, R13, R12, R11 ;  /* 0x0000000c0d0e7389 */ /* 0x00072400000c000b */
[----:B01234-:R-:W-:Y:S01]  /*2e680*/  ENDCOLLECTIVE ;  /* 0x000000000000791b */ /* 0x01ffe20003800000 */
.L_x_12322:
[----:B------:R-:W-:Y:S05]  /*2e690*/  BSYNC B1 ;  /* 0x0000000000017941 */ /* 0x000fea0003800000 */
.L_x_12321:
        /* <DEDUP_REMOVED lines=8> */
.L_x_12323:
[----:B------:R-:W-:Y:S05]  /*2e720*/  BRA `(.L_x_12324) ;  /* 0xffffff48005c7947 */ /* 0x000fea000383ffff */
.L_x_12097:
[----:B------:R-:W-:Y:S02]  /*2e730*/  IMAD.MOV.U32 R13, RZ, RZ, R4 ;  /* 0x000000ffff0d7224 */ /* 0x000fe400078e0004 */
[----:B------:R-:W-:Y:S02]  /*2e740*/  IMAD.MOV.U32 R12, RZ, RZ, RZ ;  /* 0x000000ffff0c7224 */ /* 0x000fe400078e00ff */
[----:B------:R-:W-:Y:S02]  /*2e750*/  IMAD.MOV.U32 R11, RZ, RZ, 0x181f ;  /* 0x0000181fff0b7424 */ /* 0x000fe400078e00ff */
[----:B------:R-:W-:-:S07]  /*2e760*/  IMAD.MOV.U32 R15, RZ, RZ, -0x1 ;  /* 0xffffffffff0f7424 */ /* 0x000fce00078e00ff */
[----:B---3--:R-:W-:Y:S05]  /*2e770*/  WARPSYNC.COLLECTIVE R15, `(.L_x_12325) ;  /* 0x000000000f087348 */ /* 0x008fea0003c00000 */
[----:B------:R0:W1:Y:S02]  /*2e780*/  SHFL.IDX P6, R14, R13, R12, R11 ;  /* 0x0000000c0d0e7389 */ /* 0x00006400000c000b */
[----:B01-3--:R-:W-:Y:S01]  /*2e790*/  ENDCOLLECTIVE ;  /* 0x000000000000791b */ /* 0x00bfe20003800000 */
.L_x_12325:
[----:B------:R-:W-:Y:S02]  /*2e7a0*/  IMAD.MOV.U32 R13, RZ, RZ, R3 ;  /* 0x000000ffff0d7224 */ /* 0x000fe400078e0003 */
[----:B------:R-:W-:-:S07]  /*2e7b0*/  IMAD.MOV.U32 R0, RZ, RZ, R14 ;  /* 0x000000ffff007224 */ /* 0x000fce00078e000e */
[----:B------:R-:W-:Y:S05]  /*2e7c0*/  WARPSYNC.COLLECTIVE R15, `(.L_x_12326) ;  /* 0x000000000f087348 */ /* 0x000fea0003c00000 */
[----:B------:R0:W1:Y:S02]  /*2e7d0*/  SHFL.IDX P6, R14, R13, R12, R11 ;  /* 0x0000000c0d0e7389 */ /* 0x00006400000c000b */
[----:B01----:R-:W-:Y:S01]  /*2e7e0*/  ENDCOLLECTIVE ;  /* 0x000000000000791b */ /* 0x003fe20003800000 */
.L_x_12326:
[----:B------:R-:W-:Y:S05]  /*2e7f0*/  BRA `(.L_x_12327) ;  /* 0xffffff5c005c7947 */ /* 0x000fea000383ffff */
.L_x_12100:
[----:B------:R-:W-:Y:S01]  /*2e800*/  BSSY B1, `(.L_x_12328) ;  /* 0x0000008000017945 */ /* 0x000fe20003800000 */
[----:B------:R-:W-:Y:S02]  /*2e810*/  IMAD.MOV.U32 R13, RZ, RZ, R4 ;  /* 0x000000ffff0d7224 */ /* 0x000fe400078e0004 */
[----:B------:R-:W-:Y:S02]  /*2e820*/  IMAD.MOV.U32 R12, RZ, RZ, 0x1 ;  /* 0x00000001ff0c7424 */ /* 0x000fe400078e00ff */
[----:B----4-:R-:W-:Y:S02]  /*2e830*/  IMAD.MOV.U32 R11, RZ, RZ, 0x181f ;  /* 0x0000181fff0b7424 */ /* 0x010fe400078e00ff */
[----:B------:R-:W-:-:S07]  /*2e840*/  IMAD.MOV.U32 R15, RZ, RZ, -0x1 ;  /* 0xffffffffff0f7424 */ /* 0x000fce00078e00ff */
[----:B0123--:R-:W-:Y:S05]  /*2e850*/  WARPSYNC.COLLECTIVE R15, `(.L_x_12329) ;  /* 0x000000000f087348 */ /* 0x00ffea0003c00000 */
[----:B--2---:R2:W4:Y:S02]  /*2e860*/  SHFL.IDX P6, R14, R13, R12, R11 ;  /* 0x0000000c0d0e7389 */ /* 0x00452400000c000b */
[----:B01234-:R-:W-:Y:S01]  /*2e870*/  ENDCOLLECTIVE ;  /* 0x000000000000791b */ /* 0x01ffe20003800000 */
.L_x_12329:
[----:B------:R-:W-:Y:S05]  /*2e880*/  BSYNC B1 ;  /* 0x0000000000017941 */ /* 0x000fea0003800000 */
.L_x_12328:
        /* <DEDUP_REMOVED lines=8> */
.L_x_12330:
[----:B------:R-:W-:Y:S05]  /*2e910*/  BRA `(.L_x_12331) ;  /* 0xffffff5c00907947 */ /* 0x000fea000383ffff */
.L_x_12103:
        /* <DEDUP_REMOVED lines=8> */
.L_x_12333:
[----:B------:R-:W-:Y:S05]  /*2e9a0*/  BSYNC B1 ;  /* 0x0000000000017941 */ /* 0x000fea0003800000 */
.L_x_12332:
        /* <DEDUP_REMOVED lines=8> */
.L_x_12334:
[----:B------:R-:W-:Y:S05]  /*2ea30*/  BRA `(.L_x_12335) ;  /* 0xffffff5c00c07947 */ /* 0x000fea000383ffff */
.L_x_12106:
        /* <DEDUP_REMOVED lines=8> */
.L_x_12337:
[----:B------:R-:W-:Y:S05]  /*2eac0*/  BSYNC B1 ;  /* 0x0000000000017941 */ /* 0x000fea0003800000 */
.L_x_12336:
        /* <DEDUP_REMOVED lines=8> */
.L_x_12338:
[----:B------:R-:W-:Y:S05]  /*2eb50*/  BRA `(.L_x_12339) ;  /* 0xffffff5c00f07947 */ /* 0x000fea000383ffff */
.L_x_12133:
        /* <DEDUP_REMOVED lines=11> */
.L_x_12341:
[----:B------:R-:W-:Y:S05]  /*2ec10*/  BSYNC B1 ;  /* 0x0000000000017941 */ /* 0x000fea0003800000 */
.L_x_12340:
[----:B------:R-:W-:Y:S05]  /*2ec20*/  BRA `(.L_x_12342) ;  /* 0xffffff7c00d07947 */ /* 0x000fea000383ffff */
.L_x_12135:
[----:B------:R-:W-:Y:S01]  /*2ec30*/  BSSY B1, `(.L_x_12343) ;  /* 0x0000006000017945 */ /* 0x000fe20003800000 */
[----:B------:R-:W-:-:S07]  /*2ec40*/  IMAD.MOV.U32 R15, RZ, RZ, -0x1 ;  /* 0xffffffffff0f7424 */ /* 0x000fce00078e00ff */
[----:B0-----:R-:W-:Y:S05]  /*2ec50*/  WARPSYNC.COLLECTIVE R15, `(.L_x_12344) ;  /* 0x000000000f0c7348 */ /* 0x001fea0003c00000 */
[----:B------:R-:W-:Y:S02]  /*2ec60*/  ELECT P6, UR62, PT ;  /* 0x00000000003e782f */ /* 0x000fe400038c0000 */
[----:B------:R-:W-:Y:S01]  /*2ec70*/  MOV R14, UR62 ;  /* 0x0000003e000e7c02 */ /* 0x000fe20008000f00 */
[----:B0-----:R-:W-:Y:S10]  /*2ec80*/  ENDCOLLECTIVE ;  /* 0x000000000000791b */ /* 0x001ff40003800000 */
.L_x_12344:
[----:B------:R-:W-:Y:S05]  /*2ec90*/  BSYNC B1 ;  /* 0x0000000000017941 */ /* 0x000fea0003800000 */
.L_x_12343:
[----:B------:R-:W-:Y:S05]  /*2eca0*/  BRA `(.L_x_12134) ;  /* 0xffffff7c00c87947 */ /* 0x000fea000383ffff */
.L_x_12137:
[----:B0-----:R0:W1:Y:S02]  /*2ecb0*/  SYNCS.PHASECHK.TRANS64.TRYWAIT P0, [R22+URZ+0x22820], R3 ;  /* 0x02282003160075a7 */ /* 0x001064000800017f */
[----:B-1----:R-:W-:Y:S05]  /*2ecc0*/  @!P0 NANOSLEEP.SYNCS 0x989680 ;  /* 0x009896800000895d */ /* 0x002fea0003900000 */
[----:B------:R-:W1:Y:S02]  /*2ecd0*/  @!P0 SYNCS.PHASECHK.TRANS64 P0, [R22+URZ+0x22820], R3 ;  /* 0x02282003160085a7 */ /* 0x000e64000800007f */
[----:B-1----:R-:W-:Y:S05]  /*2ece0*/  @!P0 BRA `(.L_x_12137) ;  /* 0xfffffffc00f08947 */ /* 0x002fea000383ffff */
[----:B------:R-:W-:Y:S05]  /*2ecf0*/  BRA `(.L_x_12345) ;  /* 0xffffff7c00d87947 */ /* 0x000fea000383ffff */
.L_x_12141:
[----:B-1----:R1:W2:Y:S02]  /*2ed00*/  SYNCS.PHASECHK.TRANS64.TRYWAIT P0, [R12+URZ+0x228a0], R10 ;  /* 0x0228a00a0c0075a7 */ /* 0x0022a4000800017f */
[----:B--2---:R-:W-:Y:S05]  /*2ed10*/  @!P0 NANOSLEEP.SYNCS 0x989680 ;  /* 0x009896800000895d */ /* 0x004fea0003900000 */
[----:B------:R-:W2:Y:S02]  /*2ed20*/  @!P0 SYNCS.PHASECHK.TRANS64 P0, [R12+URZ+0x228a0], R10 ;  /* 0x0228a00a0c0085a7 */ /* 0x000ea4000800007f */
[----:B--2---:R-:W-:Y:S05]  /*2ed30*/  @!P0 BRA `(.L_x_12141) ;  /* 0xfffffffc00f08947 */ /* 0x004fea000383ffff */
[----:B------:R-:W-:Y:S05]  /*2ed40*/  BRA `(.L_x_12346) ;  /* 0xffffff7c00f07947 */ /* 0x000fea000383ffff */
.L_x_12146:
[----:B0-----:R0:W2:Y:S02]  /*2ed50*/  SYNCS.PHASECHK.TRANS64.TRYWAIT P0, [R12+URZ+0x228c0], R10 ;  /* 0x0228c00a0c0075a7 */ /* 0x0010a4000800017f */
[----:B--2---:R-:W-:Y:S05]  /*2ed60*/  @!P0 NANOSLEEP.SYNCS 0x989680 ;  /* 0x009896800000895d */ /* 0x004fea0003900000 */
[----:B------:R-:W2:Y:S02]  /*2ed70*/  @!P0 SYNCS.PHASECHK.TRANS64 P0, [R12+URZ+0x228c0], R10 ;  /* 0x0228c00a0c0085a7 */ /* 0x000ea4000800007f */
[----:B--2---:R-:W-:Y:S05]  /*2ed80*/  @!P0 BRA `(.L_x_12146) ;  /* 0xfffffffc00f08947 */ /* 0x004fea000383ffff */
[----:B------:R-:W-:Y:S05]  /*2ed90*/  BRA `(.L_x_12347) ;  /* 0xffffff80006c7947 */ /* 0x000fea000383ffff */
.L_x_12156:
[----:B0-----:R0:W1:Y:S02]  /*2eda0*/  SYNCS.PHASECHK.TRANS64.TRYWAIT P1, [R10+URZ+0x228a0], R2 ;  /* 0x0228a0020a0075a7 */ /* 0x001064000802017f */
[----:B-1----:R-:W-:Y:S05]  /*2edb0*/  @!P1 NANOSLEEP.SYNCS 0x989680 ;  /* 0x009896800000995d */ /* 0x002fea0003900000 */
[----:B------:R-:W1:Y:S02]  /*2edc0*/  @!P1 SYNCS.PHASECHK.TRANS64 P1, [R10+URZ+0x228a0], R2 ;  /* 0x0228a0020a0095a7 */ /* 0x000e64000802007f */
[----:B-1----:R-:W-:Y:S05]  /*2edd0*/  @!P1 BRA `(.L_x_12156) ;  /* 0xfffffffc00f09947 */ /* 0x002fea000383ffff */
[----:B------:R-:W-:Y:S05]  /*2ede0*/  BRA `(.L_x_12348) ;  /* 0xffffff8400e07947 */ /* 0x000fea000383ffff */
.L_x_12161:
[----:B-1----:R1:W2:Y:S02]  /*2edf0*/  SYNCS.PHASECHK.TRANS64.TRYWAIT P1, [R10+URZ+0x228c0], R2 ;  /* 0x0228c0020a0075a7 */ /* 0x0022a4000802017f */
[----:B--2---:R-:W-:Y:S05]  /*2ee00*/  @!P1 NANOSLEEP.SYNCS 0x989680 ;  /* 0x009896800000995d */ /* 0x004fea0003900000 */
[----:B------:R-:W2:Y:S02]  /*2ee10*/  @!P1 SYNCS.PHASECHK.TRANS64 P1, [R10+URZ+0x228c0], R2 ;  /* 0x0228c0020a0095a7 */ /* 0x000ea4000802007f */
[----:B--2---:R-:W-:Y:S05]  /*2ee20*/  @!P1 BRA `(.L_x_12161) ;  /* 0xfffffffc00f09947 */ /* 0x004fea000383ffff */
[----:B------:R-:W-:Y:S05]  /*2ee30*/  BRA `(.L_x_12349) ;  /* 0xffffff8800587947 */ /* 0x000fea000383ffff */
.L_x_12187:
        /* <DEDUP_REMOVED lines=10> */
.L_x_12351:
[----:B------:R-:W-:Y:S05]  /*2eee0*/  BSYNC B0 ;  /* 0x0000000000007941 */ /* 0x000fea0003800000 */
.L_x_12350:
[----:B------:R-:W-:Y:S05]  /*2eef0*/  BRA `(.L_x_12352) ;  /* 0xffffff9c00747947 */ /* 0x000fea000383ffff */
.L_x_12190:
[----:B0-----:R0:W1:Y:S02]  /*2ef00*/  SYNCS.PHASECHK.TRANS64.TRYWAIT P0, [R33+URZ+0x22840], R0 ;  /* 0x02284000210075a7 */ /* 0x001064000800017f */
[----:B-1----:R-:W-:Y:S05]  /*2ef10*/  @!P0 NANOSLEEP.SYNCS 0x989680 ;  /* 0x009896800000895d */ /* 0x002fea0003900000 */
[----:B------:R-:W1:Y:S02]  /*2ef20*/  @!P0 SYNCS.PHASECHK.TRANS64 P0, [R33+URZ+0x22840], R0 ;  /* 0x02284000210085a7 */ /* 0x000e64000800007f */
[----:B-1----:R-:W-:Y:S05]  /*2ef30*/  @!P0 BRA `(.L_x_12190) ;  /* 0xfffffffc00f08947 */ /* 0x002fea000383ffff */
[----:B------:R-:W-:Y:S05]  /*2ef40*/  BRA `(.L_x_12353) ;  /* 0xffffff9c00907947 */ /* 0x000fea000383ffff */
.L_x_12191:
        /* <DEDUP_REMOVED lines=8> */
.L_x_12355:
[----:B------:R-:W-:Y:S05]  /*2efd0*/  BSYNC B0 ;  /* 0x0000000000007941 */ /* 0x000fea0003800000 */
.L_x_12354:
        /* <DEDUP_REMOVED lines=9> */
.L_x_12356:
[----:B------:R-:W-:Y:S02]  /*2f070*/  IMAD.MOV.U32 R13, RZ, RZ, R4 ;  /* 0x000000ffff0d7224 */ /* 0x000fe400078e0004 */
[----:B------:R-:W-:Y:S02]  /*2f080*/  IMAD.MOV.U32 R12, RZ, RZ, 0x1 ;  /* 0x00000001ff0c7424 */ /* 0x000fe400078e00ff */
[----:B------:R-:W-:-:S07]  /*2f090*/  IMAD.MOV.U32 R3, RZ, RZ, R14 ;  /* 0x000000ffff037224 */ /* 0x000fce00078e000e */
[----:B------:R-:W-:Y:S05]  /*2f0a0*/  WARPSYNC.COLLECTIVE R15, `(.L_x_12357) ;  /* 0x000000000f087348 */ /* 0x000fea0003c00000 */
[----:B------:R0:W1:Y:S02]  /*2f0b0*/  SHFL.IDX P6, R14, R13, R12, R11 ;  /* 0x0000000c0d0e7389 */ /* 0x00006400000c000b */
[----:B01----:R-:W-:Y:S01]  /*2f0c0*/  ENDCOLLECTIVE ;  /* 0x000000000000791b */ /* 0x003fe20003800000 */
.L_x_12357:
        /* <DEDUP_REMOVED lines=15> */
.L_x_12358:
[----:B------:R-:W-:Y:S02]  /*2f1c0*/  @P0 IMAD R7, R5, 0x2, R22 ;  /* 0x0000000205070824 */ /* 0x000fe400078e0216 */
[----:B------:R-:W-:Y:S02]  /*2f1d0*/  IMAD.MOV.U32 R13, RZ, RZ, R4 ;  /* 0x000000ffff0d7224 */ /* 0x000fe400078e0004 */
[----:B------:R-:W-:Y:S02]  /*2f1e0*/  IMAD.MOV.U32 R12, RZ, RZ, 0x2 ;  /* 0x00000002ff0c7424 */ /* 0x000fe400078e00ff */
[----:B------:R-:W-:-:S07]  /*2f1f0*/  IMAD.MOV.U32 R3, RZ, RZ, R14 ;  /* 0x000000ffff037224 */ /* 0x000fce00078e000e */
[----:B------:R-:W-:Y:S05]  /*2f200*/  WARPSYNC.COLLECTIVE R15, `(.L_x_12359) ;  /* 0x000000000f087348 */ /* 0x000fea0003c00000 */
[----:B------:R0:W1:Y:S02]  /*2f210*/  SHFL.IDX P6, R14, R13, R12, R11 ;  /* 0x0000000c0d0e7389 */ /* 0x00006400000c000b */
[----:B01----:R-:W-:Y:S01]  /*2f220*/  ENDCOLLECTIVE ;  /* 0x000000000000791b */ /* 0x003fe20003800000 */
.L_x_12359:
        /* <DEDUP_REMOVED lines=15> */
.L_x_12360:
[----:B------:R-:W-:Y:S02]  /*2f320*/  @P0 IMAD R7, R5, 0x2, R22 ;  /* 0x0000000205070824 */ /* 0x000fe400078e0216 */
[----:B------:R-:W-:Y:S02]  /*2f330*/  IMAD.MOV.U32 R13, RZ, RZ, R4 ;  /* 0x000000ffff0d7224 */ /* 0x000fe400078e0004 */
[----:B------:R-:W-:Y:S02]  /*2f340*/  IMAD.MOV.U32 R12, RZ, RZ, 0x3 ;  /* 0x00000003ff0c7424 */ /* 0x000fe400078e00ff */
[----:B------:R-:W-:-:S07]  /*2f350*/  IMAD.MOV.U32 R3, RZ, RZ, R14 ;  /* 0x000000ffff037224 */ /* 0x000fce00078e000e */
[----:B------:R-:W-:Y:S05]  /*2f360*/  WARPSYNC.COLLECTIVE R15, `(.L_x_12361) ;  /* 0x000000000f087348 */ /* 0x000fea0003c00000 */
[----:B------:R0:W1:Y:S02]  /*2f370*/  SHFL.IDX P6, R14, R13, R12, R11 ;  /* 0x0000000c0d0e7389 */ /* 0x00006400000c000b */
[----:B01----:R-:W-:Y:S01]  /*2f380*/  ENDCOLLECTIVE ;  /* 0x000000000000791b */ /* 0x003fe20003800000 */
.L_x_12361:
        /* <DEDUP_REMOVED lines=15> */
.L_x_12362:
[----:B------:R-:W-:Y:S02]  /*2f480*/  @P0 IMAD R7, R5, 0x2, R22 ;  /* 0x0000000205070824 */ /* 0x000fe400078e0216 */
[----:B------:R-:W-:Y:S02]  /*2f490*/  IMAD.MOV.U32 R13, RZ, RZ, R4 ;  /* 0x000000ffff0d7224 */ /* 0x000fe400078e0004 */
[----:B------:R-:W-:Y:S02]  /*2f4a0*/  IMAD.MOV.U32 R12, RZ, RZ, 0x4 ;  /* 0x00000004ff0c7424 */ /* 0x000fe400078e00ff */
[----:B------:R-:W-:-:S07]  /*2f4b0*/  IMAD.MOV.U32 R3, RZ, RZ, R14 ;  /* 0x000000ffff037224 */ /* 0x000fce00078e000e */
[----:B------:R-:W-:Y:S05]  /*2f4c0*/  WARPSYNC.COLLECTIVE R15, `(.L_x_12363) ;  /* 0x000000000f087348 */ /* 0x000fea0003c00000 */
[----:B------:R0:W1:Y:S02]  /*2f4d0*/  SHFL.IDX P6, R14, R13, R12, R11 ;  /* 0x0000000c0d0e7389 */ /* 0x00006400000c000b */
[----:B01----:R-:W-:Y:S01]  /*2f4e0*/  ENDCOLLECTIVE ;  /* 0x000000000000791b */ /* 0x003fe20003800000 */
.L_x_12363:
        /* <DEDUP_REMOVED lines=15> */
.L_x_12364:
[----:B------:R-:W-:Y:S02]  /*2f5e0*/  @P0 IMAD R7, R5, 0x2, R22 ;  /* 0x0000000205070824 */ /* 0x000fe400078e0216 */
[----:B------:R-:W-:Y:S02]  /*2f5f0*/  IMAD.MOV.U32 R13, RZ, RZ, R4 ;  /* 0x000000ffff0d7224 */ /* 0x000fe400078e0004 */
[----:B------:R-:W-:Y:S02]  /*2f600*/  IMAD.MOV.U32 R12, RZ, RZ, 0x5 ;  /* 0x00000005ff0c7424 */ /* 0x000fe400078e00ff */
[----:B------:R-:W-:-:S07]  /*2f610*/  IMAD.MOV.U32 R3, RZ, RZ, R14 ;  /* 0x000000ffff037224 */ /* 0x000fce00078e000e */
[----:B------:R-:W-:Y:S05]  /*2f620*/  WARPSYNC.COLLECTIVE R15, `(.L_x_12365) ;  /* 0x000000000f087348 */ /* 0x000fea0003c00000 */
[----:B------:R0:W1:Y:S02]  /*2f630*/  SHFL.IDX P6, R14, R13, R12, R11 ;  /* 0x0000000c0d0e7389 */ /* 0x00006400000c000b */
[----:B01----:R-:W-:Y:S01]  /*2f640*/  ENDCOLLECTIVE ;  /* 0x000000000000791b */ /* 0x003fe20003800000 */
.L_x_12365:
        /* <DEDUP_REMOVED lines=10> */
.L_x_12366:
[----:B------:R-:W-:Y:S01]  /*2f6f0*/  @!PT LDS RZ, [RZ] ;  /* 0x00000000fffff984 */ /* 0x000fe20000000800 */
[----:B------:R-:W-:Y:S01]  /*2f700*/  @!PT LDS RZ, [RZ] ;  /* 0x00000000fffff984 */ /* 0x000fe20000000800 */
[----:B------:R-:W-:Y:S01]  /*2f710*/  @!PT LDS RZ, [RZ] ;  /* 0x00000000fffff984 */ /* 0x000fe20000000800 */
[----:B------:R0:W-:Y:S01]  /*2f720*/  @P0 LDGSTS.E.BYPASS.LTC128B.128 [R7+0x1e400], desc[UR42][R2.64], !P2 ;  /* 0x1e40000002070fae */ /* 0x0001e2000d101d6a */
[----:B------:R-:W-:Y:S01]  /*2f730*/  IMAD.MOV.U32 R0, RZ, RZ, R14 ;  /* 0x000000ffff007224 */ /* 0x000fe200078e000e */
[----:B------:R-:W-:Y:S06]  /*2f740*/  BRA `(.L_x_12367) ;  /* 0xffffff9800e47947 */ /* 0x000fec000383ffff */
.L_x_12196:
        /* <DEDUP_REMOVED lines=9> */
.L_x_12368:
[C---:B------:R-:W-:Y:S02]  /*2f7e0*/  ISETP.GE.AND P0, PT, R35.reuse, R5, PT ;  /* 0x000000052300720c */ /* 0x040fe40003f06270 */
[----:B------:R-:W-:Y:S01]  /*2f7f0*/  IADD3 R6, R35, 0x10, RZ ;  /* 0x0000001023067810 */ /* 0x000fe20007ffe0ff */
[----:B------:R-:W-:Y:S02]  /*2f800*/  IMAD.MOV.U32 R13, RZ, RZ, R0 ;  /* 0x000000ffff0d7224 */ /* 0x000fe400078e0000 */
[----:B------:R-:W-:-:S08]  /*2f810*/  IMAD.MOV.U32 R2, RZ, RZ, R14 ;  /* 0x000000ffff027224 */ /* 0x000fd000078e000e */
[----:B------:R-:W-:Y:S05]  /*2f820*/  WARPSYNC.COLLECTIVE R15, `(.L_x_12369) ;  /* 0x000000000f087348 */ /* 0x000fea0003c00000 */
[----:B------:R0:W1:Y:S02]  /*2f830*/  SHFL.IDX P6, R14, R13, R12, R11 ;  /* 0x0000000c0d0e7389 */ /* 0x00006400000c000b */
[----:B01----:R-:W-:Y:S01]  /*2f840*/  ENDCOLLECTIVE ;  /* 0x000000000000791b */ /* 0x003fe20003800000 */
.L_x_12369:
[----:B------:R-:W-:Y:S02]  /*2f850*/  IMAD.MOV.U32 R13, RZ, RZ, R4 ;  /* 0x000000ffff0d7224 */ /* 0x000fe400078e0004 */
[----:B------:R-:W-:Y:S02]  /*2f860*/  IMAD.MOV.U32 R12, RZ, RZ, 0x1 ;  /* 0x00000001ff0c7424 */ /* 0x000fe400078e00ff */
[----:B------:R-:W-:-:S07]  /*2f870*/  IMAD.MOV.U32 R3, RZ, RZ, R14 ;  /* 0x000000ffff037224 */ /* 0x000fce00078e000e */
[----:B------:R-:W-:Y:S05]  /*2f880*/  WARPSYNC.COLLECTIVE R15, `(.L_x_12370) ;  /* 0x000000000f087348 */ /* 0x000fea0003c00000 */
[----:B------:R0:W1:Y:S02]  /*2f890*/  SHFL.IDX P6, R14, R13, R12, R11 ;  /* 0x0000000c0d0e7389 */ /* 0x00006400000c000b */
[----:B01----:R-:W-:Y:S01]  /*2f8a0*/  ENDCOLLECTIVE ;  /* 0x000000000000791b */ /* 0x003fe20003800000 */
.L_x_12370:
        /* <DEDUP_REMOVED lines=15> */
.L_x_12371:
[----:B------:R-:W-:Y:S02]  /*2f9a0*/  IMAD.MOV.U32 R13, RZ, RZ, R4 ;  /* 0x000000ffff0d7224 */ /* 0x000fe400078e0004 */
[----:B------:R-:W-:Y:S02]  /*2f9b0*/  IMAD.MOV.U32 R12, RZ, RZ, 0x2 ;  /* 0x00000002ff0c7424 */ /* 0x000fe400078e00ff */
[----:B------:R-:W-:-:S07]  /*2f9c0*/  IMAD.MOV.U32 R3, RZ, RZ, R14 ;  /* 0x000000ffff037224 */ /* 0x000fce00078e000e */
[----:B------:R-:W-:Y:S05]  /*2f9d0*/  WARPSYNC.COLLECTIVE R15, `(.L_x_12372) ;  /* 0x000000000f087348 */ /* 0x000fea0003c00000 */
[----:B------:R0:W1:Y:S02]  /*2f9e0*/  SHFL.IDX P6, R14, R13, R12, R11 ;  /* 0x0000000c0d0e7389 */ /* 0x00006400000c000b */
[----:B01----:R-:W-:Y:S01]  /*2f9f0*/  ENDCOLLECTIVE ;  /* 0x000000000000791b */ /* 0x003fe20003800000 */
.L_x_12372:
        /* <DEDUP_REMOVED lines=16> */
.L_x_12373:
[----:B------:R-:W-:Y:S02]  /*2fb00*/  IMAD.MOV.U32 R13, RZ, RZ, R4 ;  /* 0x000000ffff0d7224 */ /* 0x000fe400078e0004 */
[----:B------:R-:W-:Y:S02]  /*2fb10*/  IMAD.MOV.U32 R12, RZ, RZ, 0x3 ;  /* 0x00000003ff0c7424 */ /* 0x000fe400078e00ff */
[----:B------:R-:W-:-:S07]  /*2fb20*/  IMAD.MOV.U32 R3, RZ, RZ, R14 ;  /* 0x000000ffff037224 */ /* 0x000fce00078e000e */
[----:B------:R-:W-:Y:S05]  /*2fb30*/  WARPSYNC.COLLECTIVE R15, `(.L_x_12374) ;  /* 0x000000000f087348 */ /* 0x000fea0003c00000 */
[----:B------:R0:W1:Y:S02]  /*2fb40*/  SHFL.IDX P6, R14, R13, R12, R11 ;  /* 0x0000000c0d0e7389 */ /* 0x00006400000c000b */
[----:B01----:R-:W-:Y:S01]  /*2fb50*/  ENDCOLLECTIVE ;  /* 0x000000000000791b */ /* 0x003fe20003800000 */
.L_x_12374:
        /* <DEDUP_REMOVED lines=16> */
.L_x_12375:
[----:B------:R-:W-:Y:S02]  /*2fc60*/  IMAD.MOV.U32 R13, RZ, RZ, R4 ;  /* 0x000000ffff0d7224 */ /* 0x000fe400078e0004 */
[----:B------:R-:W-:Y:S02]  /*2fc70*/  IMAD.MOV.U32 R12, RZ, RZ, 0x4 ;  /* 0x00000004ff0c7424 */ /* 0x000fe400078e00ff */
[----:B------:R-:W-:-:S07]  /*2fc80*/  IMAD.MOV.U32 R3, RZ, RZ, R14 ;  /* 0x000000ffff037224 */ /* 0x000fce00078e000e */
[----:B------:R-:W-:Y:S05]  /*2fc90*/  WARPSYNC.COLLECTIVE R15, `(.L_x_12376) ;  /* 0x000000000f087348 */ /* 0x000fea0003c00000 */
[----:B------:R0:W1:Y:S02]  /*2fca0*/  SHFL.IDX P6, R14, R13, R12, R11 ;  /* 0x0000000c0d0e7389 */ /* 0x00006400000c000b */
[----:B01----:R-:W-:Y:S01]  /*2fcb0*/  ENDCOLLECTIVE ;  /* 0x000000000000791b */ /* 0x003fe20003800000 */
.L_x_12376:
        /* <DEDUP_REMOVED lines=16> */
.L_x_12377:
[----:B------:R-:W-:Y:S02]  /*2fdc0*/  IMAD.MOV.U32 R13, RZ, RZ, R4 ;  /* 0x000000ffff0d7224 */ /* 0x000fe400078e0004 */
[----:B------:R-:W-:Y:S02]  /*2fdd0*/  IMAD.MOV.U32 R12, RZ, RZ, 0x5 ;  /* 0x00000005ff0c7424 */ /* 0x000fe400078e00ff */
[----:B------:R-:W-:-:S07]  /*2fde0*/  IMAD.MOV.U32 R3, RZ, RZ, R14 ;  /* 0x000000ffff037224 */ /* 0x000fce00078e000e */
[----:B------:R-:W-:Y:S05]  /*2fdf0*/  WARPSYNC.COLLECTIVE R15, `(.L_x_12378) ;  /* 0x000000000f087348 */ /* 0x000fea0003c00000 */
[----:B------:R0:W1:Y:S02]  /*2fe00*/  SHFL.IDX P6, R14, R13, R12, R11 ;  /* 0x0000000c0d0e7389 */ /* 0x00006400000c000b */
[----:B01----:R-:W-:Y:S01]  /*2fe10*/  ENDCOLLECTIVE ;  /* 0x000000000000791b */ /* 0x003fe20003800000 */
.L_x_12378:
        /* <DEDUP_REMOVED lines=16> */
.L_x_12379:
[----:B------:R-:W-:Y:S02]  /*2ff20*/  IMAD.MOV.U32 R13, RZ, RZ, R4 ;  /* 0x000000ffff0d7224 */ /* 0x000fe400078e0004 */
[----:B------:R-:W-:Y:S02]  /*2ff30*/  IMAD.MOV.U32 R12, RZ, RZ, 0x6 ;  /* 0x00000006ff0c7424 */ /* 0x000fe400078e00ff */
[----:B------:R-:W-:-:S07]  /*2ff40*/  IMAD.MOV.U32 R3, RZ, RZ, R14 ;  /* 0x000000ffff037224 */ /* 0x000fce00078e000e */
[----:B------:R-:W-:Y:S05]  /*2ff50*/  WARPSYNC.COLLECTIVE R15, `(.L_x_12380) ;  /* 0x000000000f087348 */ /* 0x000fea0003c00000 */
[----:B------:R0:W1:Y:S02]  /*2ff60*/  SHFL.IDX P6, R14, R13, R12, R11 ;  /* 0x0000000c0d0e7389 */ /* 0x00006400000c000b */
[----:B01----:R-:W-:Y:S01]  /*2ff70*/  ENDCOLLECTIVE ;  /* 0x000000000000791b */ /* 0x003fe20003800000 */
.L_x_12380:
        /* <DEDUP_REMOVED lines=16> */
.L_x_12381:
[----:B------:R-:W-:Y:S02]  /*30080*/  IMAD.MOV.U32 R13, RZ, RZ, R4 ;  /* 0x000000ffff0d7224 */ /* 0x000fe400078e0004 */
[----:B------:R-:W-:Y:S02]  /*30090*/  IMAD.MOV.U32 R12, RZ, RZ, 0x7 ;  /* 0x00000007ff0c7424 */ /* 0x000fe400078e00ff */
[----:B------:R-:W-:-:S07]  /*300a0*/  IMAD.MOV.U32 R3, RZ, RZ, R14 ;  /* 0x000000ffff037224 */ /* 0x000fce00078e000e */
[----:B------:R-:W-:Y:S05]  /*300b0*/  WARPSYNC.COLLECTIVE R15, `(.L_x_12382) ;  /* 0x000000000f087348 */ /* 0x000fea0003c00000 */
[----:B------:R0:W1:Y:S02]  /*300c0*/  SHFL.IDX P6, R14, R13, R12, R11 ;  /* 0x0000000c0d0e7389 */ /* 0x00006400000c000b */
[----:B01----:R-:W-:Y:S01]  /*300d0*/  ENDCOLLECTIVE ;  /* 0x000000000000791b */ /* 0x003fe20003800000 */
.L_x_12382:
        /* <DEDUP_REMOVED lines=10> */
.L_x_12383:
[----:B------:R-:W-:Y:S01]  /*30180*/  @!PT LDS RZ, [RZ] ;  /* 0x00000000fffff984 */ /* 0x000fe20000000800 */
[----:B------:R-:W-:Y:S01]  /*30190*/  @!PT LDS RZ, [RZ] ;  /* 0x00000000fffff984 */ /* 0x000fe20000000800 */
[----:B------:R-:W-:Y:S01]  /*301a0*/  @!PT LDS RZ, [RZ] ;  /* 0x00000000fffff984 */ /* 0x000fe20000000800 */
[----:B------:R1:W-:Y:S01]  /*301b0*/  @!P0 LDGSTS.E.BYPASS.LTC128B.128 [R8+0x1b400], desc[UR42][R2.64], !P1 ;  /* 0x1b40000002088fae */ /* 0x0003e2000c901d6a */
[----:B------:R-:W-:Y:S01]  /*301c0*/  IMAD.MOV.U32 R0, RZ, RZ, R14 ;  /* 0x000000ffff007224 */ /* 0x000fe200078e000e */
[----:B------:R-:W-:Y:S06]  /*301d0*/  BRA `(.L_x_12384) ;  /* 0xffffff9c005c7947 */ /* 0x000fec000383ffff */
.L_x_12199:
[----:B0-----:R0:W1:Y:S02]  /*301e0*/  SYNCS.PHASECHK.TRANS64.TRYWAIT P0, [R22+URZ+0x22820], R3 ;  /* 0x02282003160075a7 */ /* 0x001064000800017f */
[----:B-1----:R-:W-:Y:S05]  /*301f0*/  @!P0 NANOSLEEP.SYNCS 0x989680 ;  /* 0x009896800000895d */ /* 0x002fea0003900000 */
[----:B------:R-:W1:Y:S02]  /*30200*/  @!P0 SYNCS.PHASECHK.TRANS64 P0, [R22+URZ+0x22820], R3 ;  /* 0x02282003160085a7 */ /* 0x000e64000800007f */
[----:B-1----:R-:W-:Y:S05]  /*30210*/  @!P0 BRA `(.L_x_12199) ;  /* 0xfffffffc00f08947 */ /* 0x002fea000383ffff */
[----:B------:R-:W-:Y:S05]  /*30220*/  BRA `(.L_x_12385) ;  /* 0xffffff9c00b87947 */ /* 0x000fea000383ffff */
.L_x_12202:
[----:B-1----:R1:W2:Y:S02]  /*30230*/  SYNCS.PHASECHK.TRANS64.TRYWAIT P0, [R33+URZ+0x22860], R0 ;  /* 0x02286000210075a7 */ /* 0x0022a4000800017f */
[----:B--2---:R-:W-:Y:S05]  /*30240*/  @!P0 NANOSLEEP.SYNCS 0x989680 ;  /* 0x009896800000895d */ /* 0x004fea0003900000 */
[----:B------:R-:W2:Y:S02]  /*30250*/  @!P0 SYNCS.PHASECHK.TRANS64 P0, [R33+URZ+0x22860], R0 ;  /* 0x02286000210085a7 */ /* 0x000ea4000800007f */
[----:B--2---:R-:W-:Y:S05]  /*30260*/  @!P0 BRA `(.L_x_12202) ;  /* 0xfffffffc00f08947 */ /* 0x004fea000383ffff */
[----:B------:R-:W-:Y:S05]  /*30270*/  BRA `(.L_x_12386) ;  /* 0xffffff9c00c87947 */ /* 0x000fea000383ffff */
.L_x_12203:
        /* <DEDUP_REMOVED lines=8> */
.L_x_12388:
[----:B------:R-:W-:Y:S05]  /*30300*/  BSYNC B0 ;  /* 0x0000000000007941 */ /* 0x000fea0003800000 */
.L_x_12387:
        /* <DEDUP_REMOVED lines=13> */
.L_x_12389:
        /* <DEDUP_REMOVED lines=11> */
.L_x_12390:
        /* <DEDUP_REMOVED lines=17> */
.L_x_12391:
[----:B------:R-:W-:Y:S02]  /*305a0*/  IMAD.MOV.U32 R13, RZ, RZ, R6 ;  /* 0x000000ffff0d7224 */ /* 0x000fe400078e0006 */
[----:B------:R-:W-:Y:S01]  /*305b0*/  IMAD.MOV.U32 R12, RZ, RZ, 0x2 ;  /* 0x00000002ff0c7424 */ /* 0x000fe200078e00ff */
[----:B------:R-:W-:-:S13]  /*305c0*/  IADD3 R2, P4, R14, R0, RZ ;  /* 0x000000000e027210 */ /* 0x000fda0007f9e0ff */
[----:B------:R-:W-:Y:S05]  /*305d0*/  WARPSYNC.COLLECTIVE R15, `(.L_x_12392) ;  /* 0x000000000f087348 */ /* 0x000fea0003c00000 */
[----:B------:R0:W1:Y:S02]  /*305e0*/  SHFL.IDX P6, R14, R13, R12, R11 ;  /* 0x0000000c0d0e7389 */ /* 0x00006400000c000b */
[----:B01----:R-:W-:Y:S01]  /*305f0*/  ENDCOLLECTIVE ;  /* 0x000000000000791b */ /* 0x003fe20003800000 */
.L_x_12392:
        /* <DEDUP_REMOVED lines=17> */
.L_x_12393:
[----:B------:R-:W-:Y:S02]  /*30710*/  IMAD.MOV.U32 R13, RZ, RZ, R6 ;  /* 0x000000ffff0d7224 */ /* 0x000fe400078e0006 */
[----:B------:R-:W-:Y:S01]  /*30720*/  IMAD.MOV.U32 R12, RZ, RZ, 0x3 ;  /* 0x00000003ff0c7424 */ /* 0x000fe200078e00ff */
[----:B------:R-:W-:-:S13]  /*30730*/  IADD3 R2, P4, R14, R0, RZ ;  /* 0x000000000e027210 */ /* 0x000fda0007f9e0ff */
[----:B------:R-:W-:Y:S05]  /*30740*/  WARPSYNC.COLLECTIVE R15, `(.L_x_12394) ;  /* 0x000000000f087348 */ /* 0x000fea0003c00000 */
[----:B------:R0:W1:Y:S02]  /*30750*/  SHFL.IDX P6, R14, R13, R12, R11 ;  /* 0x0000000c0d0e7389 */ /* 0x00006400000c000b */
[----:B01----:R-:W-:Y:S01]  /*30760*/  ENDCOLLECTIVE ;  /* 0x000000000000791b */ /* 0x003fe20003800000 */
.L_x_12394:
        /* <DEDUP_REMOVED lines=17> */
.L_x_12395:
[----:B------:R-:W-:Y:S02]  /*30880*/  IMAD.MOV.U32 R13, RZ, RZ, R6 ;  /* 0x000000ffff0d7224 */ /* 0x000fe400078e0006 */
[----:B------:R-:W-:Y:S01]  /*30890*/  IMAD.MOV.U32 R12, RZ, RZ, 0x4 ;  /* 0x00000004ff0c7424 */ /* 0x000fe200078e00ff */
[----:B------:R-:W-:-:S13]  /*308a0*/  IADD3 R2, P4, R14, R0, RZ ;  /* 0x000000000e027210 */ /* 0x000fda0007f9e0ff */
[----:B------:R-:W-:Y:S05]  /*308b0*/  WARPSYNC.COLLECTIVE R15, `(.L_x_12396) ;  /* 0x000000000f087348 */ /* 0x000fea0003c00000 */
[----:B------:R0:W1:Y:S02]  /*308c0*/  SHFL.IDX P6, R14, R13, R12, R11 ;  /* 0x0000000c0d0e7389 */ /* 0x00006400000c000b */
[----:B01----:R-:W-:Y:S01]  /*308d0*/  ENDCOLLECTIVE ;  /* 0x000000000000791b */ /* 0x003fe20003800000 */
.L_x_12396:
        /* <DEDUP_REMOVED lines=17> */
.L_x_12397:
[----:B------:R-:W-:Y:S02]  /*309f0*/  IMAD.MOV.U32 R13, RZ, RZ, R6 ;  /* 0x000000ffff0d7224 */ /* 0x000fe400078e0006 */
[----:B------:R-:W-:Y:S01]  /*30a00*/  IMAD.MOV.U32 R12, RZ, RZ, 0x5 ;  /* 0x00000005ff0c7424 */ /* 0x000fe200078e00ff */
[----:B------:R-:W-:-:S13]  /*30a10*/  IADD3 R2, P4, R14, R0, RZ ;  /* 0x000000000e027210 */ /* 0x000fda0007f9e0ff */
[----:B------:R-:W-:Y:S05]  /*30a20*/  WARPSYNC.COLLECTIVE R15, `(.L_x_12398) ;  /* 0x000000000f087348 */ /* 0x000fea0003c00000 */
[----:B------:R0:W1:Y:S02]  /*30a30*/  SHFL.IDX P6, R14, R13, R12, R11 ;  /* 0x0000000c0d0e7389 */ /* 0x00006400000c000b */
[----:B01----:R-:W-:Y:S01]  /*30a40*/  ENDCOLLECTIVE ;  /* 0x000000000000791b */ /* 0x003fe20003800000 */
.L_x_12398:
        /* <DEDUP_REMOVED lines=12> */
.L_x_12399:
        /* <DEDUP_REMOVED lines=9> */
.L_x_12210:
[----:B0-----:R0:W1:Y:S02]  /*30ba0*/  SYNCS.PHASECHK.TRANS64.TRYWAIT P0, [R6+URZ+0x22840], R21 ;  /* 0x02284015060075a7 */ /* 0x001064000800017f */
[----:B-1----:R-:W-:Y:S05]  /*30bb0*/  @!P0 NANOSLEEP.SYNCS 0x989680 ;  /* 0x009896800000895d */ /* 0x002fea0003900000 */
[----:B------:R-:W1:Y:S02]  /*30bc0*/  @!P0 SYNCS.PHASECHK.TRANS64 P0, [R6+URZ+0x22840], R21 ;  /* 0x02284015060085a7 */ /* 0x000e64000800007f */
[----:B-1----:R-:W-:Y:S05]  /*30bd0*/  @!P0 BRA `(.L_x_12210) ;  /* 0xfffffffc00f08947 */ /* 0x002fea000383ffff */
[----:B------:R-:W-:Y:S05]  /*30be0*/  BRA `(.L_x_12401) ;  /* 0xffffffa000287947 */ /* 0x000fea000383ffff */
.L_x_12211:
        /* <DEDUP_REMOVED lines=8> */
.L_x_12403:
[----:B------:R-:W-:Y:S05]  /*30c70*/  BSYNC B1 ;  /* 0x0000000000017941 */ /* 0x000fea0003800000 */
.L_x_12402:
        /* <DEDUP_REMOVED lines=9> */
.L_x_12404:
[----:B------:R-:W-:Y:S02]  /*30d10*/  IMAD.MOV.U32 R13, RZ, RZ, R9 ;  /* 0x000000ffff0d7224 */ /* 0x000fe400078e0009 */
[----:B------:R-:W-:Y:S02]  /*30d20*/  IMAD.MOV.U32 R12, RZ, RZ, 0x1 ;  /* 0x00000001ff0c7424 */ /* 0x000fe400078e00ff */
[----:B------:R-:W-:-:S07]  /*30d30*/  IMAD.MOV.U32 R2, RZ, RZ, R14 ;  /* 0x000000ffff027224 */ /* 0x000fce00078e000e */
[----:B------:R-:W-:Y:S05]  /*30d40*/  WARPSYNC.COLLECTIVE R15, `(.L_x_12405) ;  /* 0x000000000f087348 */ /* 0x000fea0003c00000 */
[----:B------:R0:W1:Y:S02]  /*30d50*/  SHFL.IDX P6, R14, R13, R12, R11 ;  /* 0x0000000c0d0e7389 */ /* 0x00006400000c000b */
[----:B01----:R-:W-:Y:S01]  /*30d60*/  ENDCOLLECTIVE ;  /* 0x000000000000791b */ /* 0x003fe20003800000 */
.L_x_12405:
        /* <DEDUP_REMOVED lines=11> */
.L_x_12406:
[----:B------:R-:W-:Y:S02]  /*30e20*/  IMAD.MOV.U32 R13, RZ, RZ, R9 ;  /* 0x000000ffff0d7224 */ /* 0x000fe400078e0009 */
[----:B------:R-:W-:Y:S02]  /*30e30*/  IMAD.MOV.U32 R12, RZ, RZ, 0x2 ;  /* 0x00000002ff0c7424 */ /* 0x000fe400078e00ff */
[----:B------:R-:W-:-:S07]  /*30e40*/  IMAD.MOV.U32 R2, RZ, RZ, R14 ;  /* 0x000000ffff027224 */ /* 0x000fce00078e000e */
[----:B------:R-:W-:Y:S05]  /*30e50*/  WARPSYNC.COLLECTIVE R15, `(.L_x_12407) ;  /* 0x000000000f087348 */ /* 0x000fea0003c00000 */
[----:B------:R0:W1:Y:S02]  /*30e60*/  SHFL.IDX P6, R14, R13, R12, R11 ;  /* 0x0000000c0d0e7389 */ /* 0x00006400000c000b */
[----:B01----:R-:W-:Y:S01]  /*30e70*/  ENDCOLLECTIVE ;  /* 0x000000000000791b */ /* 0x003fe20003800000 */
.L_x_12407:
        /* <DEDUP_REMOVED lines=11> */
.L_x_12408:
[----:B------:R-:W-:Y:S02]  /*30f30*/  IMAD.MOV.U32 R13, RZ, RZ, R9 ;  /* 0x000000ffff0d7224 */ /* 0x000fe400078e0009 */
[----:B------:R-:W-:Y:S02]  /*30f40*/  IMAD.MOV.U32 R12, RZ, RZ, 0x3 ;  /* 0x00000003ff0c7424 */ /* 0x000fe400078e00ff */
[----:B------:R-:W-:-:S07]  /*30f50*/  IMAD.MOV.U32 R2, RZ, RZ, R14 ;  /* 0x000000ffff027224 */ /* 0x000fce00078e000e */
[----:B------:R-:W-:Y:S05]  /*30f60*/  WARPSYNC.COLLECTIVE R15, `(.L_x_12409) ;  /* 0x000000000f087348 */ /* 0x000fea0003c00000 */
[----:B------:R0:W1:Y:S02]  /*30f70*/  SHFL.IDX P6, R14, R13, R12, R11 ;  /* 0x0000000c0d0e7389 */ /* 0x00006400000c000b */
[----:B01----:R-:W-:Y:S01]  /*30f80*/  ENDCOLLECTIVE ;  /* 0x000000000000791b */ /* 0x003fe20003800000 */
.L_x_12409:
        /* <DEDUP_REMOVED lines=11> */
.L_x_12410:
[----:B------:R-:W-:Y:S02]  /*31040*/  IMAD.MOV.U32 R13, RZ, RZ, R9 ;  /* 0x000000ffff0d7224 */ /* 0x000fe400078e0009 */
[----:B------:R-:W-:Y:S02]  /*31050*/  IMAD.MOV.U32 R12, RZ, RZ, 0x4 ;  /* 0x00000004ff0c7424 */ /* 0x000fe400078e00ff */
[----:B------:R-:W-:-:S07]  /*31060*/  IMAD.MOV.U32 R2, RZ, RZ, R14 ;  /* 0x000000ffff027224 */ /* 0x000fce00078e000e */
[----:B------:R-:W-:Y:S05]  /*31070*/  WARPSYNC.COLLECTIVE R15, `(.L_x_12411) ;  /* 0x000000000f087348 */ /* 0x000fea0003c00000 */
[----:B------:R0:W1:Y:S02]  /*31080*/  SHFL.IDX P6, R14, R13, R12, R11 ;  /* 0x0000000c0d0e7389 */ /* 0x00006400000c000b */
[----:B01----:R-:W-:Y:S01]  /*31090*/  ENDCOLLECTIVE ;  /* 0x000000000000791b */ /* 0x003fe20003800000 */
.L_x_12411:
        /* <DEDUP_REMOVED lines=11> */
.L_x_12412:
[----:B------:R-:W-:Y:S02]  /*31150*/  IMAD.MOV.U32 R13, RZ, RZ, R9 ;  /* 0x000000ffff0d7224 */ /* 0x000fe400078e0009 */
[----:B------:R-:W-:Y:S02]  /*31160*/  IMAD.MOV.U32 R12, RZ, RZ, 0x5 ;  /* 0x00000005ff0c7424 */ /* 0x000fe400078e00ff */
[----:B------:R-:W-:-:S07]  /*31170*/  IMAD.MOV.U32 R2, RZ, RZ, R14 ;  /* 0x000000ffff027224 */ /* 0x000fce00078e000e */
[----:B------:R-:W-:Y:S05]  /*31180*/  WARPSYNC.COLLECTIVE R15, `(.L_x_12413) ;  /* 0x000000000f087348 */ /* 0x000fea0003c00000 */
[----:B------:R0:W1:Y:S02]  /*31190*/  SHFL.IDX P6, R14, R13, R12, R11 ;  /* 0x0000000c0d0e7389 */ /* 0x00006400000c000b */
[----:B01----:R-:W-:Y:S01]  /*311a0*/  ENDCOLLECTIVE ;  /* 0x000000000000791b */ /* 0x003fe20003800000 */
.L_x_12413:
        /* <DEDUP_REMOVED lines=11> */
.L_x_12414:
[----:B------:R-:W-:Y:S01]  /*31260*/  IMAD.MOV.U32 R2, RZ, RZ, R14 ;  /* 0x000000ffff027224 */ /* 0x000fe200078e000e */
[----:B------:R-:W-:Y:S06]  /*31270*/  BRA `(.L_x_12415) ;  /* 0xffffff9c00507947 */ /* 0x000fec000383ffff */
.L_x_12216:
[----:B---3--:R3:W4:Y:S02]  /*31280*/  SYNCS.PHASECHK.TRANS64.TRYWAIT P0, [R6+URZ+0x22860], R21 ;  /* 0x02286015060075a7 */ /* 0x008724000800017f */
[----:B----4-:R-:W-:Y:S05]  /*31290*/  @!P0 NANOSLEEP.SYNCS 0x989680 ;  /* 0x009896800000895d */ /* 0x010fea0003900000 */
[----:B------:R-:W4:Y:S02]  /*312a0*/  @!P0 SYNCS.PHASECHK.TRANS64 P0, [R6+URZ+0x22860], R21 ;  /* 0x02286015060085a7 */ /* 0x000f24000800007f */
[----:B----4-:R-:W-:Y:S05]  /*312b0*/  @!P0 BRA `(.L_x_12216) ;  /* 0xfffffffc00f08947 */ /* 0x010fea000383ffff */
[----:B------:R-:W-:Y:S05]  /*312c0*/  BRA `(.L_x_12416) ;  /* 0xffffff9c00a07947 */ /* 0x000fea000383ffff */
.L_x_12217:
        /* <DEDUP_REMOVED lines=8> */
.L_x_12418:
[----:B------:R-:W-:Y:S05]  /*31350*/  BSYNC B1 ;  /* 0x0000000000017941 */ /* 0x000fea0003800000 */
.L_x_12417:
        /* <DEDUP_REMOVED lines=9> */
.L_x_12419:
[----:B------:R-:W-:Y:S02]  /*313f0*/  IMAD.MOV.U32 R13, RZ, RZ, R9 ;  /* 0x000000ffff0d7224 */ /* 0x000fe400078e0009 */
[----:B------:R-:W-:Y:S01]  /*31400*/  IMAD.MOV.U32 R12, RZ, RZ, 0x1 ;  /* 0x00000001ff0c7424 */ /* 0x000fe200078e00ff */
[----:B------:R-:W-:-:S13]  /*31410*/  IADD3 R2, P0, R14, R0, RZ ;  /* 0x000000000e027210 */ /* 0x000fda0007f1e0ff */
[----:B------:R-:W-:Y:S05]  /*31420*/  WARPSYNC.COLLECTIVE R15, `(.L_x_12420) ;  /* 0x000000000f087348 */ /* 0x000fea0003c00000 */
[----:B------:R0:W1:Y:S02]  /*31430*/  SHFL.IDX P6, R14, R13, R12, R11 ;  /* 0x0000000c0d0e7389 */ /* 0x00006400000c000b */
[----:B01----:R-:W-:Y:S01]  /*31440*/  ENDCOLLECTIVE ;  /* 0x000000000000791b */ /* 0x003fe20003800000 */
.L_x_12420:
        /* <DEDUP_REMOVED lines=13> */
.L_x_12421:
[----:B------:R-:W-:Y:S02]  /*31520*/  IMAD.MOV.U32 R13, RZ, RZ, R9 ;  /* 0x000000ffff0d7224 */ /* 0x000fe400078e0009 */
[----:B------:R-:W-:Y:S01]  /*31530*/  IMAD.MOV.U32 R12, RZ, RZ, 0x2 ;  /* 0x00000002ff0c7424 */ /* 0x000fe200078e00ff */
[----:B------:R-:W-:-:S13]  /*31540*/  IADD3 R2, P0, R14, R0, RZ ;  /* 0x000000000e027210 */ /* 0x000fda0007f1e0ff */
[----:B------:R-:W-:Y:S05]  /*31550*/  WARPSYNC.COLLECTIVE R15, `(.L_x_12422) ;  /* 0x000000000f087348 */ /* 0x000fea0003c00000 */
[----:B------:R0:W1:Y:S02]  /*31560*/  SHFL.IDX P6, R14, R13, R12, R11 ;  /* 0x0000000c0d0e7389 */ /* 0x00006400000c000b */
[----:B01----:R-:W-:Y:S01]  /*31570*/  ENDCOLLECTIVE ;  /* 0x000000000000791b */ /* 0x003fe20003800000 */
.L_x_12422:
        /* <DEDUP_REMOVED lines=13> */
.L_x_12423:
[----:B------:R-:W-:Y:S02]  /*31650*/  IMAD.MOV.U32 R13, RZ, RZ, R9 ;  /* 0x000000ffff0d7224 */ /* 0x000fe400078e0009 */
[----:B------:R-:W-:Y:S01]  /*31660*/  IMAD.MOV.U32 R12, RZ, RZ, 0x3 ;  /* 0x00000003ff0c7424 */ /* 0x000fe200078e00ff */
[----:B------:R-:W-:-:S13]  /*31670*/  IADD3 R2, P0, R14, R0, RZ ;  /* 0x000000000e027210 */ /* 0x000fda0007f1e0ff */
[----:B------:R-:W-:Y:S05]  /*31680*/  WARPSYNC.COLLECTIVE R15, `(.L_x_12424) ;  /* 0x000000000f087348 */ /* 0x000fea0003c00000 */
[----:B------:R0:W1:Y:S02]  /*31690*/  SHFL.IDX P6, R14, R13, R12, R11 ;  /* 0x0000000c0d0e7389 */ /* 0x00006400000c000b */
[----:B01----:R-:W-:Y:S01]  /*316a0*/  ENDCOLLECTIVE ;  /* 0x000000000000791b */ /* 0x003fe20003800000 */
.L_x_12424:
        /* <DEDUP_REMOVED lines=13> */
.L_x_12425:
[----:B------:R-:W-:Y:S02]  /*31780*/  IMAD.MOV.U32 R13, RZ, RZ, R9 ;  /* 0x000000ffff0d7224 */ /* 0x000fe400078e0009 */
[----:B------:R-:W-:Y:S01]  /*31790*/  IMAD.MOV.U32 R12, RZ, RZ, 0x4 ;  /* 0x00000004ff0c7424 */ /* 0x000fe200078e00ff */
[----:B------:R-:W-:-:S13]  /*317a0*/  IADD3 R2, P0, R14, R0, RZ ;  /* 0x000000000e027210 */ /* 0x000fda0007f1e0ff */
[----:B------:R-:W-:Y:S05]  /*317b0*/  WARPSYNC.COLLECTIVE R15, `(.L_x_12426) ;  /* 0x000000000f087348 */ /* 0x000fea0003c00000 */
[----:B------:R0:W1:Y:S02]  /*317c0*/  SHFL.IDX P6, R14, R13, R12, R11 ;  /* 0x0000000c0d0e7389 */ /* 0x00006400000c000b */
[----:B01----:R-:W-:Y:S01]  /*317d0*/  ENDCOLLECTIVE ;  /* 0x000000000000791b */ /* 0x003fe20003800000 */
.L_x_12426:
        /* <DEDUP_REMOVED lines=13> */
.L_x_12427:
[----:B------:R-:W-:Y:S02]  /*318b0*/  IMAD.MOV.U32 R13, RZ, RZ, R9 ;  /* 0x000000ffff0d7224 */ /* 0x000fe400078e0009 */
[----:B------:R-:W-:Y:S01]  /*318c0*/  IMAD.MOV.U32 R12, RZ, RZ, 0x5 ;  /* 0x00000005ff0c7424 */ /* 0x000fe200078e00ff */
[----:B------:R-:W-:-:S13]  /*318d0*/  IADD3 R2, P0, R14, R0, RZ ;  /* 0x000000000e027210 */ /* 0x000fda0007f1e0ff */
[----:B------:R-:W-:Y:S05]  /*318e0*/  WARPSYNC.COLLECTIVE R15, `(.L_x_12428) ;  /* 0x000000000f087348 */ /* 0x000fea0003c00000 */
[----:B------:R0:W1:Y:S02]  /*318f0*/  SHFL.IDX P6, R14, R13, R12, R11 ;  /* 0x0000000c0d0e7389 */ /* 0x00006400000c000b */
[----:B01----:R-:W-:Y:S01]  /*31900*/  ENDCOLLECTIVE ;  /* 0x000000000000791b */ /* 0x003fe20003800000 */
.L_x_12428:
        /* <DEDUP_REMOVED lines=13> */
.L_x_12429:
[----:B------:R-:W-:Y:S05]  /*319e0*/  BRA `(.L_x_12430) ;  /* 0xffffff9800e47947 */ /* 0x000fea000383ffff */
.L_x_12225:
        /* <DEDUP_REMOVED lines=8> */
.L_x_12432:
[----:B------:R-:W-:Y:S05]  /*31a70*/  BSYNC B0 ;  /* 0x0000000000007941 */ /* 0x000fea0003800000 */
.L_x_12431:
        /* <DEDUP_REMOVED lines=9> */
.L_x_12433:
        /* <DEDUP_REMOVED lines=24> */
.L_x_12434:
[----:B------:R-:W-:Y:S01]  /*31c90*/  IMAD.MOV.U32 R12, RZ, RZ, 0x2 ;  /* 0x00000002ff0c7424 */ /* 0x000fe200078e00ff */
[----:B------:R-:W-:-:S05]  /*31ca0*/  SEL R14, R14, RZ, P1 ;  /* 0x000000ff0e0e7207 */ /* 0x000fca0000800000 */
[----:B------:R-:W-:-:S04]  /*31cb0*/  IMAD.IADD R5, R13, 0x1, R14 ;  /* 0x000000010d057824 */ /* 0x000fc800078e020e */
[----:B------:R-:W-:-:S07]  /*31cc0*/  IMAD.MOV.U32 R13, RZ, RZ, R5 ;  /* 0x000000ffff0d7224 */ /* 0x000fce00078e0005 */
[----:B------:R-:W-:Y:S05]  /*31cd0*/  WARPSYNC.COLLECTIVE R15, `(.L_x_12435) ;  /* 0x000000000f087348 */ /* 0x000fea0003c00000 */
[----:B------:R0:W1:Y:S02]  /*31ce0*/  SHFL.UP P6, R14, R13, R12, R11 ;  /* 0x0400000c0d0e7389 */ /* 0x00006400000c000b */
[----:B01----:R-:W-:Y:S01]  /*31cf0*/  ENDCOLLECTIVE ;  /* 0x000000000000791b */ /* 0x003fe20003800000 */
.L_x_12435:
[----:B------:R-:W-:Y:S01]  /*31d00*/  IMAD.MOV.U32 R12, RZ, RZ, 0x4 ;  /* 0x00000004ff0c7424 */ /* 0x000fe200078e00ff */
[----:B------:R-:W-:-:S05]  /*31d10*/  SEL R2, R14, RZ, P2 ;  /* 0x000000ff0e027207 */ /* 0x000fca0001000000 */
[----:B------:R-:W-:-:S04]  /*31d20*/  IMAD.IADD R2, R5, 0x1, R2 ;  /* 0x0000000105027824 */ /* 0x000fc800078e0202 */
[----:B------:R-:W-:-:S07]  /*31d30*/  IMAD.MOV.U32 R13, RZ, RZ, R2 ;  /* 0x000000ffff0d7224 */ /* 0x000fce00078e0002 */
[----:B------:R-:W-:Y:S05]  /*31d40*/  WARPSYNC.COLLECTIVE R15, `(.L_x_12436) ;  /* 0x000000000f087348 */ /* 0x000fea0003c00000 */
[----:B------:R0:W1:Y:S02]  /*31d50*/  SHFL.UP P6, R14, R13, R12, R11 ;  /* 0x0400000c0d0e7389 */ /* 0x00006400000c000b */
[----:B01----:R-:W-:Y:S01]  /*31d60*/  ENDCOLLECTIVE ;  /* 0x000000000000791b */ /* 0x003fe20003800000 */
.L_x_12436:
[----:B------:R-:W-:Y:S01]  /*31d70*/  IMAD.MOV.U32 R12, RZ, RZ, 0x8 ;  /* 0x00000008ff0c7424 */ /* 0x000fe200078e00ff */
[----:B------:R-:W-:-:S05]  /*31d80*/  SEL R3, R14, RZ, P3 ;  /* 0x000000ff0e037207 */ /* 0x000fca0001800000 */
[----:B------:R-:W-:-:S04]  /*31d90*/  IMAD.IADD R3, R2, 0x1, R3 ;  /* 0x0000000102037824 */ /* 0x000fc800078e0203 */
[----:B------:R-:W-:-:S07]  /*31da0*/  IMAD.MOV.U32 R13, RZ, RZ, R3 ;  /* 0x000000ffff0d7224 */ /* 0x000fce00078e0003 */
[----:B------:R-:W-:Y:S05]  /*31db0*/  WARPSYNC.COLLECTIVE R15, `(.L_x_12437) ;  /* 0x000000000f087348 */ /* 0x000fea0003c00000 */
[----:B------:R0:W1:Y:S02]  /*31dc0*/  SHFL.UP P6, R14, R13, R12, R11 ;  /* 0x0400000c0d0e7389 */ /* 0x00006400000c000b */
[----:B01----:R-:W-:Y:S01]  /*31dd0*/  ENDCOLLECTIVE ;  /* 0x000000000000791b */ /* 0x003fe20003800000 */
.L_x_12437:
[----:B------:R-:W-:Y:S01]  /*31de0*/  IMAD.MOV.U32 R12, RZ, RZ, 0x10 ;  /* 0x00000010ff0c7424 */ /* 0x000fe200078e00ff */
[----:B------:R-:W-:-:S05]  /*31df0*/  SEL R14, R14, RZ, P4 ;  /* 0x000000ff0e0e7207 */ /* 0x000fca0002000000 */
[----:B------:R-:W-:-:S04]  /*31e00*/  IMAD.IADD R5, R3, 0x1, R14 ;  /* 0x0000000103057824 */ /* 0x000fc800078e020e */
[----:B------:R-:W-:-:S07]  /*31e10*/  IMAD.MOV.U32 R13, RZ, RZ, R5 ;  /* 0x000000ffff0d7224 */ /* 0x000fce00078e0005 */
[----:B------:R-:W-:Y:S05]  /*31e20*/  WARPSYNC.COLLECTIVE R15, `(.L_x_12438) ;  /* 0x000000000f087348 */ /* 0x000fea0003c00000 */
[----:B------:R0:W1:Y:S02]  /*31e30*/  SHFL.UP P6, R14, R13, R12, R11 ;  /* 0x0400000c0d0e7389 */ /* 0x00006400000c000b */
[----:B01----:R-:W-:Y:S01]  /*31e40*/  ENDCOLLECTIVE ;  /* 0x000000000000791b */ /* 0x003fe20003800000 */
.L_x_12438:
        /* <DEDUP_REMOVED lines=8> */
.L_x_12439:
[----:B------:R-:W-:Y:S05]  /*31ed0*/  BRA `(.L_x_12440) ;  /* 0xffffff9c00447947 */ /* 0x000fea000383ffff */
.L_x_12228:
[----:B------:R-:W-:Y:S01]  /*31ee0*/  BSSY B0, `(.L_x_12441) ;  /* 0x0000007000007945 */ /* 0x000fe20003800000 */
[----:B------:R-:W-:Y:S02]  /*31ef0*/  IMAD.MOV.U32 R12, RZ, RZ, 0x1 ;  /* 0x00000001ff0c7424 */ /* 0x000fe400078e00ff */
[----:B------:R-:W-:Y:S02]  /*31f00*/  IMAD.MOV.U32 R11, RZ, RZ, RZ ;  /* 0x000000ffff0b7224 */ /* 0x000fe400078e00ff */
[----:B------:R-:W-:-:S07]  /*31f10*/  IMAD.MOV.U32 R15, RZ, RZ, -0x1 ;  /* 0xffffffffff0f7424 */ /* 0x000fce00078e00ff */
[----:B------:R-:W-:Y:S05]  /*31f20*/  WARPSYNC.COLLECTIVE R15, `(.L_x_12442) ;  /* 0x000000000f087348 */ /* 0x000fea0003c00000 */
[----:B------:R0:W1:Y:S02]  /*31f30*/  SHFL.UP P6, R14, R13, R12, R11 ;  /* 0x0400000c0d0e7389 */ /* 0x00006400000c000b */
[----:B01----:R-:W-:Y:S01]  /*31f40*/  ENDCOLLECTIVE ;  /* 0x000000000000791b */ /* 0x003fe20003800000 */
.L_x_12442:
[----:B------:R-:W-:Y:S05]  /*31f50*/  BSYNC B0 ;  /* 0x0000000000007941 */ /* 0x000fea0003800000 */
.L_x_12441:
        /* <DEDUP_REMOVED lines=8> */
.L_x_12443:
[----:B------:R-:W-:Y:S01]  /*31fe0*/  IMAD.MOV.U32 R12, RZ, RZ, 0x4 ;  /* 0x00000004ff0c7424 */ /* 0x000fe200078e00ff */
[----:B------:R-:W-:-:S05]  /*31ff0*/  SEL R2, R14, RZ, P2 ;  /* 0x000000ff0e027207 */ /* 0x000fca0001000000 */
[----:B------:R-:W-:-:S04]  /*32000*/  IMAD.IADD R2, R13, 0x1, R2 ;  /* 0x000000010d027824 */ /* 0x000fc800078e0202 */
[----:B------:R-:W-:-:S07]  /*32010*/  IMAD.MOV.U32 R13, RZ, RZ, R2 ;  /* 0x000000ffff0d7224 */ /* 0x000fce00078e0002 */
[----:B------:R-:W-:Y:S05]  /*32020*/  WARPSYNC.COLLECTIVE R15, `(.L_x_12444) ;  /* 0x000000000f087348 */ /* 0x000fea0003c00000 */
[----:B------:R0:W1:Y:S02]  /*32030*/  SHFL.UP P6, R14, R13, R12, R11 ;  /* 0x0400000c0d0e7389 */ /* 0x00006400000c000b */
[----:B01----:R-:W-:Y:S01]  /*32040*/  ENDCOLLECTIVE ;  /* 0x000000000000791b */ /* 0x003fe20003800000 */
.L_x_12444:
[----:B------:R-:W-:Y:S01]  /*32050*/  IMAD.MOV.U32 R12, RZ, RZ, 0x8 ;  /* 0x00000008ff0c7424 */ /* 0x000fe200078e00ff */
[----:B------:R-:W-:-:S05]  /*32060*/  SEL R3, R14, RZ, P3 ;  /* 0x000000ff0e037207 */ /* 0x000fca0001800000 */
[----:B------:R-:W-:-:S04]  /*32070*/  IMAD.IADD R3, R2, 0x1, R3 ;  /* 0x0000000102037824 */ /* 0x000fc800078e0203 */
[----:B------:R-:W-:-:S07]  /*32080*/  IMAD.MOV.U32 R13, RZ, RZ, R3 ;  /* 0x000000ffff0d7224 */ /* 0x000fce00078e0003 */
[----:B------:R-:W-:Y:S05]  /*32090*/  WARPSYNC.COLLECTIVE R15, `(.L_x_12445) ;  /* 0x000000000f087348 */ /* 0x000fea0003c00000 */
[----:B------:R0:W1:Y:S02]  /*320a0*/  SHFL.UP P6, R14, R13, R12, R11 ;  /* 0x0400000c0d0e7389 */ /* 0x00006400000c000b */
[----:B01----:R-:W-:Y:S01]  /*320b0*/  ENDCOLLECTIVE ;  /* 0x000000000000791b */ /* 0x003fe20003800000 */
.L_x_12445:
[----:B------:R-:W-:Y:S01]  /*320c0*/  IMAD.MOV.U32 R12, RZ, RZ, 0x10 ;  /* 0x00000010ff0c7424 */ /* 0x000fe200078e00ff */
[----:B------:R-:W-:-:S05]  /*320d0*/  SEL R14, R14, RZ, P4 ;  /* 0x000000ff0e0e7207 */ /* 0x000fca0002000000 */
[----:B------:R-:W-:-:S04]  /*320e0*/  IMAD.IADD R5, R3, 0x1, R14 ;  /* 0x0000000103057824 */ /* 0x000fc800078e020e */
[----:B------:R-:W-:-:S07]  /*320f0*/  IMAD.MOV.U32 R13, RZ, RZ, R5 ;  /* 0x000000ffff0d7224 */ /* 0x000fce00078e0005 */
[----:B------:R-:W-:Y:S05]  /*32100*/  WARPSYNC.COLLECTIVE R15, `(.L_x_12446) ;  /* 0x000000000f087348 */ /* 0x000fea0003c00000 */
[----:B------:R0:W1:Y:S02]  /*32110*/  SHFL.UP P6, R14, R13, R12, R11 ;  /* 0x0400000c0d0e7389 */ /* 0x00006400000c000b */
[----:B01----:R-:W-:Y:S01]  /*32120*/  ENDCOLLECTIVE ;  /* 0x000000000000791b */ /* 0x003fe20003800000 */
.L_x_12446:
        /* <DEDUP_REMOVED lines=8> */
.L_x_12447:
[----:B------:R-:W-:Y:S05]  /*321b0*/  BRA `(.L_x_12448) ;  /* 0xffffff9c00307947 */ /* 0x000fea000383ffff */
.L_x_12230:
[----:B------:R-:W-:Y:S01]  /*321c0*/  BSSY B0, `(.L_x_12449) ;  /* 0x0000006000007945 */ /* 0x000fe20003800000 */
[----:B------:R-:W-:Y:S01]  /*321d0*/  PLOP3.LUT P6, PT, P6, PT, PT, 0x8, 0x0 ;  /* 0x000000000000781c */ /* 0x000fe200037ce170 */
[----:B------:R-:W-:-:S12]  /*321e0*/  IMAD.MOV.U32 R15, RZ, RZ, -0x1 ;  /* 0xffffffffff0f7424 */ /* 0x000fd800078e00ff */
[----:B0-----:R-:W-:Y:S05]  /*321f0*/  WARPSYNC.COLLECTIVE R15, `(.L_x_12450) ;  /* 0x000000000f087348 */ /* 0x001fea0003c00000 */
[----:B------:R-:W-:Y:S01]  /*32200*/  VOTE.ANY R14, PT, P6 ;  /* 0x00000000000e7806 */ /* 0x000fe200030e0100 */
[----:B0-----:R-:W-:Y:S06]  /*32210*/  ENDCOLLECTIVE ;  /* 0x000000000000791b */ /* 0x001fec0003800000 */
.L_x_12450:
[----:B------:R-:W-:Y:S05]  /*32220*/  BSYNC B0 ;  /* 0x0000000000007941 */ /* 0x000fea0003800000 */
.L_x_12449:
        /* <DEDUP_REMOVED lines=8> */
.L_x_12451:
[----:B------:R-:W-:Y:S02]  /*322b0*/  IMAD.IADD R19, R12, 0x1, R19 ;  /* 0x000000010c137824 */ /* 0x000fe400078e0213 */
[----:B------:R-:W-:Y:S02]  /*322c0*/  IMAD.MOV.U32 R13, RZ, RZ, R4 ;  /* 0x000000ffff0d7224 */ /* 0x000fe400078e0004 */
[----:B------:R-:W-:-:S07]  /*322d0*/  IMAD.MOV.U32 R17, RZ, RZ, R14 ;  /* 0x000000ffff117224 */ /* 0x000fce00078e000e */
[----:B------:R-:W-:Y:S05]  /*322e0*/  WARPSYNC.COLLECTIVE R15, `(.L_x_12452) ;  /* 0x000000000f087348 */ /* 0x000fea0003c00000 */
[----:B------:R0:W1:Y:S02]  /*322f0*/  SHFL.IDX P6, R14, R13, R12, R11 ;  /* 0x0000000c0d0e7389 */ /* 0x00006400000c000b */
[----:B01----:R-:W-:Y:S01]  /*32300*/  ENDCOLLECTIVE ;  /* 0x000000000000791b */ /* 0x003fe20003800000 */
.L_x_12452:
[----:B------:R-:W-:Y:S01]  /*32310*/  IMAD.MOV.U32 R4, RZ, RZ, R14 ;  /* 0x000000ffff047224 */ /* 0x000fe200078e000e */
[----:B------:R-:W-:Y:S06]  /*32320*/  BRA `(.L_x_12453) ;  /* 0xffffff9c00147947 */ /* 0x000fec000383ffff */
.L_x_12232:
[----:B------:R-:W-:Y:S01]  /*32330*/  BSSY B0, `(.L_x_12454) ;  /* 0x0000007000007945 */ /* 0x000fe20003800000 */
[----:B------:R-:W-:Y:S02]  /*32340*/  IMAD.MOV.U32 R13, RZ, RZ, R2 ;  /* 0x000000ffff0d7224 */ /* 0x000fe400078e0002 */
[----:B------:R-:W-:Y:S02]  /*32350*/  IMAD.MOV.U32 R11, RZ, RZ, 0x1f ;  /* 0x0000001fff0b7424 */ /* 0x000fe400078e00ff */
[----:B------:R-:W-:-:S07]  /*32360*/  IMAD.MOV.U32 R15, RZ, RZ, -0x1 ;  /* 0xffffffffff0f7424 */ /* 0x000fce00078e00ff */
[----:B0-23--:R-:W-:Y:S05]  /*32370*/  WARPSYNC.COLLECTIVE R15, `(.L_x_12455) ;  /* 0x000000000f087348 */ /* 0x00dfea0003c00000 */
[----:B------:R1:W4:Y:S02]  /*32380*/  SHFL.IDX P6, R14, R13, R12, R11 ;  /* 0x0000000c0d0e7389 */ /* 0x00032400000c000b */
[----:B01234-:R-:W-:Y:S01]  /*32390*/  ENDCOLLECTIVE ;  /* 0x000000000000791b */ /* 0x01ffe20003800000 */
.L_x_12455:
[----:B------:R-:W-:Y:S05]  /*323a0*/  BSYNC B0 ;  /* 0x0000000000007941 */ /* 0x000fea0003800000 */
.L_x_12454:
[----:B------:R-:W-:Y:S01]  /*323b0*/  IMAD.MOV.U32 R6, RZ, RZ, R14 ;  /* 0x000000ffff067224 */ /* 0x000fe200078e000e */
[----:B------:R-:W-:Y:S06]  /*323c0*/  BRA `(.L_x_12231) ;  /* 0xffffff9c00047947 */ /* 0x000fec000383ffff */
.L_x_12238:
[----:B0-----:R0:W4:Y:S02]  /*323d0*/  SYNCS.PHASECHK.TRANS64.TRYWAIT P0, [R4+URZ+0x22820], R0 ;  /* 0x02282000040075a7 */ /* 0x001124000800017f */
[----:B----4-:R-:W-:Y:S05]  /*323e0*/  @!P0 NANOSLEEP.SYNCS 0x989680 ;  /* 0x009896800000895d */ /* 0x010fea0003900000 */
[----:B------:R-:W4:Y:S02]  /*323f0*/  @!P0 SYNCS.PHASECHK.TRANS64 P0, [R4+URZ+0x22820], R0 ;  /* 0x02282000040085a7 */ /* 0x000f24000800007f */
[----:B----4-:R-:W-:Y:S05]  /*32400*/  @!P0 BRA `(.L_x_12238) ;  /* 0xfffffffc00f08947 */ /* 0x010fea000383ffff */
[----:B------:R-:W-:Y:S05]  /*32410*/  BRA `(.L_x_12456) ;  /* 0xffffffa4005c7947 */ /* 0x000fea000383ffff */
.L_x_12239:
        /* <DEDUP_REMOVED lines=11> */
.L_x_12458:
[----:B------:R-:W-:Y:S05]  /*324d0*/  BSYNC B0 ;  /* 0x0000000000007941 */ /* 0x000fea0003800000 */
.L_x_12457:
[----:B------:R-:W-:Y:S05]  /*324e0*/  BRA `(.L_x_12459) ;  /* 0xffffffa400447947 */ /* 0x000fea000383ffff */
.L_x_12240:
[----:B------:R-:W-:Y:S01]  /*324f0*/  BSSY B0, `(.L_x_12460) ;  /* 0x0000006000007945 */ /* 0x000fe20003800000 */
[----:B------:R-:W-:-:S07]  /*32500*/  IMAD.MOV.U32 R15, RZ, RZ, -0x1 ;  /* 0xffffffffff0f7424 */ /* 0x000fce00078e00ff */
[----:B0123--:R-:W-:Y:S05]  /*32510*/  WARPSYNC.COLLECTIVE R15, `(.L_x_12461) ;  /* 0x000000000f0c7348 */ /* 0x00ffea0003c00000 */
[----:B------:R-:W-:Y:S02]  /*32520*/  ELECT P6, UR62, PT ;  /* 0x00000000003e782f */ /* 0x000fe400038c0000 */
[----:B------:R-:W-:Y:S01]  /*32530*/  MOV R14, UR62 ;  /* 0x0000003e000e7c02 */ /* 0x000fe20008000f00 */
[----:B0123--:R-:W-:Y:S10]  /*32540*/  ENDCOLLECTIVE ;  /* 0x000000000000791b */ /* 0x00fff40003800000 */
.L_x_12461:
[----:B------:R-:W-:Y:S05]  /*32550*/  BSYNC B0 ;  /* 0x0000000000007941 */ /* 0x000fea0003800000 */
.L_x_12460:
[----:B------:R-:W-:Y:S05]  /*32560*/  BRA `(.L_x_12462) ;  /* 0xffffffa400387947 */ /* 0x000fea000383ffff */
.L_x_12242:
[----:B0-----:R0:W4:Y:S02]  /*32570*/  SYNCS.PHASECHK.TRANS64.TRYWAIT P1, [R5+URZ+0x22840], R0 ;  /* 0x02284000050075a7 */ /* 0x001124000802017f */
[----:B----4-:R-:W-:Y:S05]  /*32580*/  @!P1 NANOSLEEP.SYNCS 0x989680 ;  /* 0x009896800000995d */ /* 0x010fea0003900000 */
[----:B------:R-:W4:Y:S02]  /*32590*/  @!P1 SYNCS.PHASECHK.TRANS64 P1, [R5+URZ+0x22840], R0 ;  /* 0x02284000050095a7 */ /* 0x000f24000802007f */
[----:B----4-:R-:W-:Y:S05]  /*325a0*/  @!P1 BRA `(.L_x_12242) ;  /* 0xfffffffc00f09947 */ /* 0x010fea000383ffff */
[----:B------:R-:W-:Y:S05]  /*325b0*/  BRA `(.L_x_12463) ;  /* 0xffffffa400587947 */ /* 0x000fea000383ffff */
.L_x_12244:
[----:B----4-:R4:W0:Y:S02]  /*325c0*/  SYNCS.PHASECHK.TRANS64.TRYWAIT P1, [R25+URZ+0x22840], R2 ;  /* 0x02284002190075a7 */ /* 0x010824000802017f */
[----:B0-----:R-:W-:Y:S05]  /*325d0*/  @!P1 NANOSLEEP.SYNCS 0x989680 ;  /* 0x009896800000995d */ /* 0x001fea0003900000 */
[----:B------:R-:W0:Y:S02]  /*325e0*/  @!P1 SYNCS.PHASECHK.TRANS64 P1, [R25+URZ+0x22840], R2 ;  /* 0x02284002190095a7 */ /* 0x000e24000802007f */
[----:B0-----:R-:W-:Y:S05]  /*325f0*/  @!P1 BRA `(.L_x_12244) ;  /* 0xfffffffc00f09947 */ /* 0x001fea000383ffff */
[----:B------:R-:W-:Y:S05]  /*32600*/  BRA `(.L_x_12464) ;  /* 0xffffffa400647947 */ /* 0x000fea000383ffff */
.L_x_12246:
[----:B------:R0:W0:Y:S02]  /*32610*/  SYNCS.PHASECHK.TRANS64.TRYWAIT P1, [R5+URZ+0x22860], R0 ;  /* 0x02286000050075a7 */ /* 0x000024000802017f */
[----:B0-----:R-:W-:Y:S05]  /*32620*/  @!P1 NANOSLEEP.SYNCS 0x989680 ;  /* 0x009896800000995d */ /* 0x001fea0003900000 */
[----:B------:R-:W0:Y:S02]  /*32630*/  @!P1 SYNCS.PHASECHK.TRANS64 P1, [R5+URZ+0x22860], R0 ;  /* 0x02286000050095a7 */ /* 0x000e24000802007f */
[----:B0-----:R-:W-:Y:S05]  /*32640*/  @!P1 BRA `(.L_x_12246) ;  /* 0xfffffffc00f09947 */ /* 0x001fea000383ffff */
[----:B------:R-:W-:Y:S05]  /*32650*/  BRA `(.L_x_12465) ;  /* 0xffffffa400607947 */ /* 0x000fea000383ffff */
        .type           $_ZN7cutlass13device_kernelIN5flash11enable_sm90INS1_16FlashAttnFwdSm90INS1_25CollectiveMainloopFwdSm90ILi2EN4cute5tupleIJNS5_1CILi1EEES8_S8_EEENS6_IJNS7_ILi128EEENS7_ILi96EEENS7_ILi64EEEEEELi256ENS_6half_tEfNS_4arch4Sm90ELb0ELb1ELb0ELb1ELb1ELb1ELb0ELb1ELb0ELb1ELb1ELb0EEENS1_21CollectiveEpilogueFwdINS6_IJSA_NS7_ILi256EEESB_EEES9_SE_SG_Li256ELb1ELb1ELb1ELb0EEENS1_36VarlenDynamicPersistentTileSchedulerILi128ELi96ELi256ELi128ELb1ELb1ELb1ELb1ELb0ELb1EEEEEEEEEvNT_6ParamsE$_ZZN5flash25CollectiveMainloopFwdSm90ILi2EN4cute5tupleIJNS1_1CILi1EEES4_S4_EEENS2_IJNS3_ILi128EEENS3_ILi96EEENS3_ILi64EEEEEELi256EN7cutlass6half_tEfNSA_4arch4Sm90ELb0ELb1ELb0ELb1ELb1ELb1ELb0ELb1ELb0ELb1ELb1ELb0EE3mmaINS_16FlashAttnFwdSm90ISE_NS_21CollectiveEpilogueFwdINS2_IJS6_NS3_ILi256EEES7_EEES5_SB_SD_Li256ELb1ELb1ELb1ELb0EEENS_36VarlenDynamicPersistentTileSchedulerILi128ELi96ELi256ELi128ELb1ELb1ELb1ELb1ELb0ELb1EEEE13SharedStorageENS1_6TensorINS1_11ArrayEngineIfLm128EEENS1_6LayoutINS2_IJNS2_IJNS3_ILi2EEEST_NS3_ILi32EEEEEES4_S4_EEENS2_IJNS2_IJS4_ST_NS3_ILi4EEEEEENS3_ILi0EEESZ_EEEEEEENS_7SoftmaxILi2ELi0EEEEEbRKNSE_6ParamsENSA_13PipelineAsyncILi2EEES19_RNSA_13PipelineStateILj2EEERT0_RT1_iRiRKNS_16SeqlenInfoQKNewKILb1ELb1EEENS2_IJiiiiEEERT_ENKUliT_T0_T1_E_clIZSF_ISO_S12_S14_EbS17_S19_S19_S1C_S1E_S1G_iS1H_S1L_S1M_S1O_EUlRS1P_iE0_NS3_ILb1EEES1W_EEDaiS1P_S1Q_S1R_,@function
        .size           $_ZN7cutlass13device_kernelIN5flash11enable_sm90INS1_16FlashAttnFwdSm90INS1_25CollectiveMainloopFwdSm90ILi2EN4cute5tupleIJNS5_1CILi1EEES8_S8_EEENS6_IJNS7_ILi128EEENS7_ILi96EEENS7_ILi64EEEEEELi256ENS_6half_tEfNS_4arch4Sm90ELb0ELb1ELb0ELb1ELb1ELb1ELb0ELb1ELb0ELb1ELb1ELb0EEENS1_21CollectiveEpilogueFwdINS6_IJSA_NS7_ILi256EEESB_EEES9_SE_SG_Li256ELb1ELb1ELb1ELb0EEENS1_36VarlenDynamicPersistentTileSchedulerILi128ELi96ELi256ELi128ELb1ELb1ELb1ELb1ELb0ELb1EEEEEEEEEvNT_6ParamsE$_ZZN5flash25CollectiveMainloopFwdSm90ILi2EN4cute5tupleIJNS1_1CILi1EEES4_S4_EEENS2_IJNS3_ILi128EEENS3_ILi96EEENS3_ILi64EEEEEELi256EN7cutlass6half_tEfNSA_4arch4Sm90ELb0ELb1ELb0ELb1ELb1ELb1ELb0ELb1ELb0ELb1ELb1ELb0EE3mmaINS_16FlashAttnFwdSm90ISE_NS_21CollectiveEpilogueFwdINS2_IJS6_NS3_ILi256EEES7_EEES5_SB_SD_Li256ELb1ELb1ELb1ELb0EEENS_36VarlenDynamicPersistentTileSchedulerILi128ELi96ELi256ELi128ELb1ELb1ELb1ELb1ELb0ELb1EEEE13SharedStorageENS1_6TensorINS1_11ArrayEngineIfLm128EEENS1_6LayoutINS2_IJNS2_IJNS3_ILi2EEEST_NS3_ILi32EEEEEES4_S4_EEENS2_IJNS2_IJS4_ST_NS3_ILi4EEEEEENS3_ILi0EEESZ_EEEEEEENS_7SoftmaxILi2ELi0EEEEEbRKNSE_6ParamsENSA_13PipelineAsyncILi2EEES19_RNSA_13PipelineStateILj2EEERT0_RT1_iRiRKNS_16SeqlenInfoQKNewKILb1ELb1EEENS2_IJiiiiEEERT_ENKUliT_T0_T1_E_clIZSF_ISO_S12_S14_EbS17_S19_S19_S1C_S1E_S1G_iS1H_S1L_S1M_S1O_EUlRS1P_iE0_NS3_ILb1EEES1W_EEDaiS1P_S1Q_S1R_,(.L_x_15670 - $_ZN7cutlass13device_kernelIN5flash11enable_sm90INS1_16FlashAttnFwdSm90INS1_25CollectiveMainloopFwdSm90ILi2EN4cute5tupleIJNS5_1CILi1EEES8_S8_EEENS6_IJNS7_ILi128EEENS7_ILi96EEENS7_ILi64EEEEEELi256ENS_6half_tEfNS_4arch4Sm90ELb0ELb1ELb0ELb1ELb1ELb1ELb0ELb1ELb0ELb1ELb1ELb0EEENS1_21CollectiveEpilogueFwdINS6_IJSA_NS7_ILi256EEESB_EEES9_SE_SG_Li256ELb1ELb1ELb1ELb0EEENS1_36VarlenDynamicPersistentTileSchedulerILi128ELi96ELi256ELi128ELb1ELb1ELb1ELb1ELb0ELb1EEEEEEEEEvNT_6ParamsE$_ZZN5flash25CollectiveMainloopFwdSm90ILi2EN4cute5tupleIJNS1_1CILi1EEES4_S4_EEENS2_IJNS3_ILi128EEENS3_ILi96EEENS3_ILi64EEEEEELi256EN7cutlass6half_tEfNSA_4arch4Sm90ELb0ELb1ELb0ELb1ELb1ELb1ELb0ELb1ELb0ELb1ELb1ELb0EE3mmaINS_16FlashAttnFwdSm90ISE_NS_21CollectiveEpilogueFwdINS2_IJS6_NS3_ILi256EEES7_EEES5_SB_SD_Li256ELb1ELb1ELb1ELb0EEENS_36VarlenDynamicPersistentTileSchedulerILi128ELi96ELi256ELi128ELb1ELb1ELb1ELb1ELb0ELb1EEEE13SharedStorageENS1_6TensorINS1_11ArrayEngineIfLm128EEENS1_6LayoutINS2_IJNS2_IJNS3_ILi2EEEST_NS3_ILi32EEEEEES4_S4_EEENS2_IJNS2_IJS4_ST_NS3_ILi4EEEEEENS3_ILi0EEESZ_EEEEEEENS_7SoftmaxILi2ELi0EEEEEbRKNSE_6ParamsENSA_13PipelineAsyncILi2EEES19_RNSA_13PipelineStateILj2EEERT0_RT1_iRiRKNS_16SeqlenInfoQKNewKILb1ELb1EEENS2_IJiiiiEEERT_ENKUliT_T0_T1_E_clIZSF_ISO_S12_S14_EbS17_S19_S19_S1C_S1E_S1G_iS1H_S1L_S1M_S1O_EUlRS1P_iE0_NS3_ILb1EEES1W_EEDaiS1P_S1Q_S1R_)
$_ZN7cutlass13device_kernelIN5flash11enable_sm90INS1_16FlashAttnFwdSm90INS1_25CollectiveMainloopFwdSm90ILi2EN4cute5tupleIJNS5_1CILi1EEES8_S8_EEENS6_IJNS7_ILi128EEENS7_ILi96EEENS7_ILi64EEEEEELi256ENS_6half_tEfNS_4arch4Sm90ELb0ELb1ELb0ELb1ELb1ELb1ELb0ELb1ELb0ELb1ELb1ELb0EEENS1_21CollectiveEpilogueFwdINS6_IJSA_NS7_ILi256EEESB_EEES9_SE_SG_Li256ELb1ELb1ELb1ELb0EEENS1_36VarlenDynamicPersistentTileSchedulerILi128ELi96ELi256ELi128ELb1ELb1ELb1ELb1ELb0ELb1EEEEEEEEEvNT_6ParamsE$_ZZN5flash25CollectiveMainloopFwdSm90ILi2EN4cute5tupleIJNS1_1CILi1EEES4_S4_EEENS2_IJNS3_ILi128EEENS3_ILi96EEENS3_ILi64EEEEEELi256EN7cutlass6half_tEfNSA_4arch4Sm90ELb0ELb1ELb0ELb1ELb1ELb1ELb0ELb1ELb0ELb1ELb1ELb0EE3mmaINS_16FlashAttnFwdSm90ISE_NS_21CollectiveEpilogueFwdINS2_IJS6_NS3_ILi256EEES7_EEES5_SB_SD_Li256ELb1ELb1ELb1ELb0EEENS_36VarlenDynamicPersistentTileSchedulerILi128ELi96ELi256ELi128ELb1ELb1ELb1ELb1ELb0ELb1EEEE13SharedStorageENS1_6TensorINS1_11ArrayEngineIfLm128EEENS1_6LayoutINS2_IJNS2_IJNS3_ILi2EEEST_NS3_ILi32EEEEEES4_S4_EEENS2_IJNS2_IJS4_ST_NS3_ILi4EEEEEENS3_ILi0EEESZ_EEEEEEENS_7SoftmaxILi2ELi0EEEEEbRKNSE_6ParamsENSA_13PipelineAsyncILi2EEES19_RNSA_13PipelineStateILj2EEERT0_RT1_iRiRKNS_16SeqlenInfoQKNewKILb1ELb1EEENS2_IJiiiiEEERT_ENKUliT_T0_T1_E_clIZSF_ISO_S12_S14_EbS17_S19_S19_S1C_S1E_S1G_iS1H_S1L_S1M_S1O_EUlRS1P_iE0_NS3_ILb1EEES1W_EEDaiS1P_S1Q_S1R_:
[----:B------:R-:W-:Y:S01]  /*32660*/  R2UR UR5, R8 ;  /* 0x00000000080572ca */ /* 0x000fe200000e0000 */
[----:B------:R-:W-:-:S12]  /*32670*/  ULDC UR4, c[0x0][0x20] ;  /* 0x0000080000047ab9 */ /* 0x000fd80000000800 */
[----:B------:R-:W-:-:S09]  /*32680*/  UIADD3 UR4, -UR4, UR5, URZ ;  /* 0x0000000504047290 */ /* 0x000fd2000fffe13f */
[----:B------:R-:W2:Y:S04]  /*32690*/  LDL.64 R6, [UR4+0x18] ;  /* 0x00001804ff067983 */ /* 0x000ea80008100a00 */
[----:B------:R-:W3:Y:S01]  /*326a0*/  LDL.64 R2, [UR4] ;  /* 0x00000004ff027983 */ /* 0x000ee20008100a00 */
[----:B------:R-:W-:-:S03]  /*326b0*/  ULDC.64 UR6, c[0x0][0x208] ;  /* 0x0000820000067ab9 */ /* 0x000fc60000000a00 */
[----:B--2---:R-:W2:Y:S04]  /*326c0*/  LD.E R4, desc[UR6][R6.64] ;  /* 0x0000000606047980 */ /* 0x004ea8000c101900 */
[----:B---3--:R0:W5:Y:S04]  /*326d0*/  LD.E R10, desc[UR6][R2.64] ;  /* 0x00000006020a7980 */ /* 0x008168000c101900 */
[----:B------:R0:W5:Y:S01]  /*326e0*/  LD.E R11, desc[UR6][R2.64+0x4] ;  /* 0x00000406020b7980 */ /* 0x000162000c101900 */
[----:B------:R-:W-:Y:S01]  /*326f0*/  BSSY B0, `(.L_x_12466) ;  /* 0x0000007000007945 */ /* 0x000fe20003800000 */
[----:B------:R-:W-:Y:S01]  /*32700*/  IMAD.MOV.U32 R5, RZ, RZ, R45 ;  /* 0x000000ffff057224 */ /* 0x000fe200078e002d */
[----:B--2---:R-:W-:-:S04]  /*32710*/  LOP3.LUT R4, R4, 0x1, RZ, 0xfc, !PT ;  /* 0x0000000104047812 */ /* 0x004fc800078efcff */
[----:B------:R-:W-:Y:S01]  /*32720*/  ISETP.NE.AND P0, PT, R4, 0x3, PT ;  /* 0x000000030400780c */ /* 0x000fe20003f05270 */
[----:B------:R-:W-:-:S12]  /*32730*/  IMAD.MOV.U32 R4, RZ, RZ, R29 ;  /* 0x000000ffff047224 */ /* 0x000fd800078e001d */
[----:B0-----:R-:W-:Y:S05]  /*32740*/  @!P0 BRA `(.L_x_12467) ;  /* 0x0000000000048947 */ /* 0x001fea0003800000 */
[----:B------:R-:W-:Y:S01]  /*32750*/  BPT.TRAP 0x1 ;  /* 0x000000040000795c */ /* 0x000fe20000300000 */
.L_x_12467:
[----:B------:R-:W-:Y:S05]  /*32760*/  BSYNC B0 ;  /* 0x0000000000007941 */ /* 0x000fea0003800000 */
.L_x_12466:
[----:B------:R-:W2:Y:S01]  /*32770*/  LD.E.64 R8, desc[UR6][R6.64+0x18] ;  /* 0x0000180606087980 */ /* 0x000ea2000c101b00 */
[----:B-----5:R-:W-:Y:S02]  /*32780*/  SHF.L.U32 R13, R11, 0x1f, RZ ;  /* 0x0000001f0b0d7819 */ /* 0x020fe400000006ff */
[----:B--2---:R-:W-:-:S05]  /*32790*/  MOV R9, R8 ;  /* 0x0000000800097202 */ /* 0x004fca0000000f00 */
[----:B------:R-:W-:-:S04]  /*327a0*/  IMAD R10, R10, 0x8, R9 ;  /* 0x000000080a0a7824 */ /* 0x000fc800078e0209 */
[----:B------:R0:W1:Y:S01]  /*327b0*/  SYNCS.PHASECHK.TRANS64.TRYWAIT P0, [R10+URZ], R13 ;  /* 0x0000000d0a0075a7 */ /* 0x000062000800017f */
[----:B------:R-:W2:Y:S04]  /*327c0*/  LD.E R11, desc[UR6][R6.64] ;  /* 0x00000006060b7980 */ /* 0x000ea8000c101900 */
[----:B------:R0:W5:Y:S04]  /*327d0*/  LD.E R8, desc[UR6][R2.64] ;  /* 0x0000000602087980 */ /* 0x000168000c101900 */
[----:B------:R0:W5:Y:S01]  /*327e0*/  LD.E R9, desc[UR6][R2.64+0x4] ;  /* 0x0000040602097980 */ /* 0x000162000c101900 */
[----:B------:R-:W-:Y:S01]  /*327f0*/  BSSY B0, `(.L_x_12468) ;  /* 0x0000005000007945 */ /* 0x000fe20003800000 */
[----:B--2---:R-:W-:-:S04]  /*32800*/  LOP3.LUT R11, R11, 0x1, RZ, 0xfc, !PT ;  /* 0x000000010b0b7812 */ /* 0x004fc800078efcff */
[----:B------:R-:W-:-:S13]  /*32810*/  ISETP.NE.AND P1, PT, R11, 0x3, PT ;  /* 0x000000030b00780c */ /* 0x000fda0003f25270 */
[----:B01----:R-:W-:Y:S05]  /*32820*/  @!P1 BRA `(.L_x_12469) ;  /* 0x0000000000049947 */ /* 0x003fea0003800000 */
[----:B------:R-:W-:Y:S01]  /*32830*/  BPT.TRAP 0x1 ;  /* 0x000000040000795c */ /* 0x000fe20000300000 */
.L_x_12469:
[----:B------:R-:W-:Y:S05]  /*32840*/  BSYNC B0 ;  /* 0x0000000000007941 */ /* 0x000fea0003800000 */
.L_x_12468:
[----:B------:R-:W-:Y:S04]  /*32850*/  BSSY B0, `(.L_x_12470) ;  /* 0x0000008000007945 */ /* 0x000fe80003800000 */
[----:B------:R-:W-:Y:S05]  /*32860*/  @P0 BRA `(.L_x_12471) ;  /* 0x0000000000180947 */ /* 0x000fea0003800000 */
[----:B------:R-:W2:Y:S01]  /*32870*/  LD.E.64 R6, desc[UR6][R6.64+0x18] ;  /* 0x0000180606067980 */ /* 0x000ea2000c101b00 */
[----:B-----5:R-:W-:Y:S02]  /*32880*/  SHF.L.U32 R9, R9, 0x1f, RZ ;  /* 0x0000001f09097819 */ /* 0x020fe400000006ff */
[----:B--2---:R-:W-:-:S05]  /*32890*/  MOV R3, R6 ;  /* 0x0000000600037202 */ /* 0x004fca0000000f00 */
[----:B------:R-:W-:-:S04]  /*328a0*/  IMAD R8, R8, 0x8, R3 ;  /* 0x0000000808087824 */ /* 0x000fc800078e0203 */
[----:B------:R-:W0:Y:S02]  /*328b0*/  SYNCS.PHASECHK.TRANS64.TRYWAIT P0, [R8+URZ], R9 ;  /* 0x00000009080075a7 */ /* 0x000e24000800017f */
[----:B0-----:R-:W-:Y:S05]  /*328c0*/  @!P0 BRA `(.L_x_12472) ;  /* 0x000000a400a88947 */ /* 0x001fea0003800000 */
.L_x_12471:
[----:B------:R-:W-:Y:S05]  /*328d0*/  BSYNC B0 ;  /* 0x0000000000007941 */ /* 0x000fea0003800000 */
.L_x_12470:
[----:B------:R-:W2:Y:S04]  /*328e0*/  LDL.64 R10, [UR4] ;  /* 0x00000004ff0a7983 */ /* 0x000ea80008100a00 */
[----:B------:R-:W3:Y:S04]  /*328f0*/  LDL.64 R2, [UR4+0x28] ;  /* 0x00002804ff027983 */ /* 0x000ee80008100a00 */
[----:B0----5:R-:W4:Y:S04]  /*32900*/  LDL.64 R8, [UR4+0x20] ;  /* 0x00002004ff087983 */ /* 0x021f280008100a00 */
[----:B------:R-:W4:Y:S04]  /*32910*/  LDL.64 R6, [UR4+0x8] ;  /* 0x00000804ff067983 */ /* 0x000f280008100a00 */
[----:B--2---:R-:W2:Y:S04]  /*32920*/  LD.E R13, desc[UR6][R10.64] ;  /* 0x000000060a0d7980 */ /* 0x004ea8000c101900 */
[----:B---3--:R-:W2:Y:S01]  /*32930*/  LD.E.64 R2, desc[UR6][R2.64] ;  /* 0x0000000602027980 */ /* 0x008ea2000c101b00 */
[----:B------:R-:W-:Y:S05]  /*32940*/  WARPSYNC.ALL ;  /* 0x0000000000007948 */ /* 0x000fea0003800000 */
[----:B----4-:R-:W-:Y:S04]  /*32950*/  ST.E desc[UR6][R6.64], RZ ;  /* 0x000000ff06007985 */ /* 0x010fe8000c101906 */
[----:B------:R-:W3:Y:S01]  /*32960*/  LD.E.64 R10, desc[UR6][R8.64] ;  /* 0x00000006080a7980 */ /* 0x000ee2000c101b00 */
[----:B--2---:R-:W-:Y:S01]  /*32970*/  IMAD R2, R13, 0x300, R2 ;  /* 0x000003000d027824 */ /* 0x004fe200078e0202 */
[----:B------:R-:W-:Y:S01]  /*32980*/  R2UR UR11, R3 ;  /* 0x00000000030b72ca */ /* 0x000fe200000e0000 */
[----:B------:R-:W-:Y:S01]  /*32990*/  WARPGROUP.ARRIVE ;  /* 0x00000000000079c5 */ /* 0x000fe20000000000 */
[----:B------:R-:W-:-:S02]  /*329a0*/  IMAD.MOV.U32 R14, RZ, RZ, 0x1 ;  /* 0x00000001ff0e7424 */ /* 0x000fc400078e00ff */
[----:B------:R-:W-:Y:S02]  /*329b0*/  R2UR UR10, R2 ;  /* 0x00000000020a72ca */ /* 0x000fe400000e0000 */
[----:B---3--:R-:W-:Y:S02]  /*329c0*/  R2UR UR8, R10 ;  /* 0x000000000a0872ca */ /* 0x008fe400000e0000 */
[----:B------:R-:W-:-:S13]  /*329d0*/  R2UR UR9, R11 ;  /* 0x000000000b0972ca */ /* 0x000fda00000e0000 */
[----:B------:R-:W-:Y:S03]  /*329e0*/  HGMMA.64x96x16.F32 R24, gdesc[UR8], RZ, !UPT, gsb0 ;  /* 0x01600000081879f0 */ /* 0x000fe6000c0008ff */
[----:B------:R-:W-:Y:S02]  /*329f0*/  WARPGROUP.DEPBAR.LE gsb0, 0x0 ;  /* 0x00008000000079c5 */ /* 0x000fe40000010000 */
[----:B------:R-:W-:Y:S04]  /*32a00*/  ST.E desc[UR6][R6.64], R14 ;  /* 0x0000000e06007985 */ /* 0x000fe8000c101906 */
[----:B------:R-:W2:Y:S01]  /*32a10*/  LD.E.64 R10, desc[UR6][R8.64] ;  /* 0x00000006080a7980 */ /* 0x000ea2000c101b00 */
[----:B------:R-:W-:Y:S01]  /*32a20*/  VIADD R12, R2, 0x2 ;  /* 0x00000002020c7836 */ /* 0x000fe20000000000 */
[----:B------:R-:W-:Y:S01]  /*32a30*/  WARPGROUP.ARRIVE ;  /* 0x00000000000079c5 */ /* 0x000fe20000000000 */
[----:B------:R-:W-:-:S03]  /*32a40*/  IMAD.MOV.U32 R13, RZ, RZ, R3 ;  /* 0x000000ffff0d7224 */ /* 0x000fc600078e0003 */
[----:B------:R-:W-:Y:S02]  /*32a50*/  R2UR UR10, R12 ;  /* 0x000000000c0a72ca */ /* 0x000fe400000e0000 */
[----:B------:R-:W-:Y:S01]  /*32a60*/  R2UR UR11, R13 ;  /* 0x000000000d0b72ca */ /* 0x000fe200000e0000 */
[----:B--2---:R-:W-:Y:S01]  /*32a70*/  VIADD R10, R10, 0x2 ;  /* 0x000000020a0a7836 */ /* 0x004fe20000000000 */
[----:B------:R-:W-:-:S04]  /*32a80*/  R2UR UR9, R11 ;  /* 0x000000000b0972ca */ /* 0x000fc800000e0000 */
[----:B------:R-:W-:-:S13]  /*32a90*/  R2UR UR8, R10 ;  /* 0x000000000a0872ca */ /* 0x000fda00000e0000 */
[----:B------:R-:W-:Y:S03]  /*32aa0*/  HGMMA.64x96x16.F32 R24, gdesc[UR8], R24, gsb0 ;  /* 0x01600000081879f0 */ /* 0x000fe60008000818 */
        /* <DEDUP_REMOVED lines=16> */
[----:B------:R-:W-:Y:S01]  /*32bb0*/  R2UR UR11, R3 ;  /* 0x00000000030b72ca */ /* 0x000fe200000e0000 */
[----:B------:R-:W-:-:S03]  /*32bc0*/  WARPGROUP.ARRIVE ;  /* 0x00000000000079c5 */ /* 0x000fc60000000000 */
[----:B------:R-:W-:Y:S01]  /*32bd0*/  R2UR UR10, R2 ;  /* 0x00000000020a72ca */ /* 0x000fe200000e0000 */
[----:B--2---:R-:W-:Y:S01]  /*32be0*/  VIADD R8, R8, 0x6 ;  /* 0x0000000608087836 */ /* 0x004fe20000000000 */
[----:B------:R-:W-:-:S04]  /*32bf0*/  R2UR UR9, R9 ;  /* 0x00000000090972ca */ /* 0x000fc800000e0000 */
[----:B------:R-:W-:-:S13]  /*32c00*/  R2UR UR8, R8 ;  /* 0x00000000080872ca */ /* 0x000fda00000e0000 */
[----:B------:R-:W-:Y:S03]  /*32c10*/  HGMMA.64x96x16.F32 R24, gdesc[UR8], R24, gsb0 ;  /* 0x01600000081879f0 */ /* 0x000fe60008000818 */
[----:B------:R-:W-:Y:S02]  /*32c20*/  WARPGROUP.DEPBAR.LE gsb0, 0x0 ;  /* 0x00008000000079c5 */ /* 0x000fe40000010000 */
[----:B------:R0:W-:Y:S04]  /*32c30*/  ST.E desc[UR6][R6.64], R14 ;  /* 0x0000000e06007985 */ /* 0x0001e8000c101906 */
[----:B------:R-:W2:Y:S04]  /*32c40*/  LDL.64 R2, [UR4+0x18] ;  /* 0x00001804ff027983 */ /* 0x000ea80008100a00 */
[----:B0-----:R-:W3:Y:S01]  /*32c50*/  LDL.64 R6, [UR4] ;  /* 0x00000004ff067983 */ /* 0x001ee20008100a00 */
[----:B------:R-:W0:Y:S02]  /*32c60*/  S2R R8, SR_TID.X ;  /* 0x0000000000087919 */ /* 0x000e240000002100 */
[----:B0-----:R-:W-:-:S04]  /*32c70*/  SHF.R.U32.HI R9, RZ, 0x7, R8 ;  /* 0x00000007ff097819 */ /* 0x001fc80000011608 */
[----:B------:R-:W-:-:S05]  /*32c80*/  IADD3 R9, -R9, 0xb, RZ ;  /* 0x0000000b09097810 */ /* 0x000fca0007ffe1ff */
[----:B------:R0:W-:Y:S06]  /*32c90*/  BAR.ARV R9, 0x100 ;  /* 0x000400090000751d */ /* 0x0001ec0000002000 */
[----:B--2---:R-:W2:Y:S04]  /*32ca0*/  LD.E R11, desc[UR6][R2.64] ;  /* 0x00000006020b7980 */ /* 0x004ea8000c101900 */
[----:B---3--:R0:W5:Y:S01]  /*32cb0*/  LD.E R10, desc[UR6][R6.64] ;  /* 0x00000006060a7980 */ /* 0x008162000c101900 */
[----:B------:R-:W-:Y:S01]  /*32cc0*/  BSSY B0, `(.L_x_12473) ;  /* 0x0000005000007945 */ /* 0x000fe20003800000 */
[----:B--2---:R-:W-:-:S04]  /*32cd0*/  LOP3.LUT R11, R11, 0x1, RZ, 0xfc, !PT ;  /* 0x000000010b0b7812 */ /* 0x004fc800078efcff */
[----:B------:R-:W-:-:S13]  /*32ce0*/  ISETP.NE.AND P0, PT, R11, 0x3, PT ;  /* 0x000000030b00780c */ /* 0x000fda0003f05270 */
[----:B0-----:R-:W-:Y:S05]  /*32cf0*/  @!P0 BRA `(.L_x_12474) ;  /* 0x0000000000048947 */ /* 0x001fea0003800000 */
[----:B------:R-:W-:Y:S01]  /*32d00*/  BPT.TRAP 0x1 ;  /* 0x000000040000795c */ /* 0x000fe20000300000 */
.L_x_12474:
[----:B------:R-:W-:Y:S05]  /*32d10*/  BSYNC B0 ;  /* 0x0000000000007941 */ /* 0x000fea0003800000 */
.L_x_12473:
        /* <DEDUP_REMOVED lines=8> */
[----:B------:R-:W4:Y:S04]  /*32da0*/  LD.E R72, desc[UR6][R72.64] ;  /* 0x0000000648487980 */ /* 0x000f28000c101900 */
[----:B------:R-:W4:Y:S04]  /*32db0*/  LD.E R2, desc[UR6][R4.64+0x18] ;  /* 0x0000180604027980 */ /* 0x000f28000c101900 */
[----:B------:R-:W4:Y:S04]  /*32dc0*/  LD.E R76, desc[UR6][R4.64+0xc] ;  /* 0x00000c06044c7980 */ /* 0x000f28000c101900 */
[----:B------:R-:W4:Y:S04]  /*32dd0*/  LD.E R3, desc[UR6][R4.64+0x4] ;  /* 0x0000040604037980 */ /* 0x000f28000c101900 */
[----:B------:R-:W4:Y:S04]  /*32de0*/  LD.E R75, desc[UR6][R4.64+0x10] ;  /* 0x00001006044b7980 */ /* 0x000f28000c101900 */
[----:B------:R-:W4:Y:S01]  /*32df0*/  LD.E R77, desc[UR6][R4.64+0x14] ;  /* 0x00001406044d7980 */ /* 0x000f22000c101900 */
[----:B--2---:R-:W-:-:S03]  /*32e00*/  ISETP.NE.AND P0, PT, R6, 0x1, PT ;  /* 0x000000010600780c */ /* 0x004fc60003f05270 */
[----:B------:R-:W2:Y:S10]  /*32e10*/  LD.E R6, desc[UR6][R4.64+0x8] ;  /* 0x0000080604067980 */ /* 0x000eb4000c101900 */
[----:B------:R-:W2:Y:S04]  /*32e20*/  @P0 LD.E R74, desc[UR6][R4.64+0x28] ;  /* 0x00002806044a0980 */ /* 0x000ea8000c101900 */
[----:B------:R-:W2:Y:S01]  /*32e30*/  @P0 LD.E R21, desc[UR6][R4.64+0x2c] ;  /* 0x00002c0604150980 */ /* 0x000ea2000c101900 */
[----:B---3--:R-:W-:-:S04]  /*32e40*/  SHF.R.S32.HI R10, RZ, 0x1f, R7 ;  /* 0x0000001fff0a7819 */ /* 0x008fc80000011407 */
[----:B0-----:R-:W-:-:S04]  /*32e50*/  LEA.HI R9, R10, R7, RZ, 0x7 ;  /* 0x000000070a097211 */ /* 0x001fc800078f38ff */
        /* <DEDUP_REMOVED lines=13> */
[----:B------:R-:W-:Y:S02]  /*32f30*/  SHF.R.S32.HI R11, RZ, 0x5, R11 ;  /* 0x00000005ff0b7819 */ /* 0x000fe4000001140b */
[----:B------:R-:W-:-:S02]  /*32f40*/  LOP3.LUT R15, R15, 0xfffffff8, RZ, 0xc0, !PT ;  /* 0xfffffff80f0f7812 */ /* 0x000fc400078ec0ff */
[----:B------:R-:W-:Y:S01]  /*32f50*/  LOP3.LUT R9, R9, 0x3fffffe, RZ, 0xc0, !PT ;  /* 0x03fffffe09097812 */ /* 0x000fe200078ec0ff */
[----:B----4-:R-:W-:Y:S01]  /*32f60*/  IMAD R72, R72, 0x8, R11 ;  /* 0x0000000848487824 */ /* 0x010fe200078e020b */
[----:B------:R-:W-:Y:S01]  /*32f70*/  LEA.HI R7, R20, R20, RZ, 0x1 ;  /* 0x0000001414077211 */ /* 0x000fe200078f08ff */
[----:B------:R-:W-:Y:S02]  /*32f80*/  IMAD.IADD R15, R14, 0x1, -R15 ;  /* 0x000000010e0f7824 */ /* 0x000fe400078e0a0f */
[----:B------:R-:W-:Y:S01]  /*32f90*/  IMAD.IADD R9, R10, 0x1, -R9 ;  /* 0x000000010a097824 */ /* 0x000fe200078e0a09 */
[----:B------:R-:W-:Y:S01]  /*32fa0*/  LOP3.LUT R7, R7, 0x1ffffffe, RZ, 0xc0, !PT ;  /* 0x1ffffffe07077812 */ /* 0x000fe200078ec0ff */
[----:B------:R-:W-:-:S04]  /*32fb0*/  IMAD.U32 R10, R72, 0x10, R15 ;  /* 0x00000010480a7824 */ /* 0x000fc800078e000f */
[----:B------:R-:W-:Y:S02]  /*32fc0*/  IMAD.IADD R7, R20, 0x1, -R7 ;  /* 0x0000000114077824 */ /* 0x000fe400078e0a07 */
[----:B------:R-:W-:-:S04]  /*32fd0*/  IMAD R10, R9, 0x40, R10 ;  /* 0x00000040090a7824 */ /* 0x000fc800078e020a */
[----:B------:R-:W-:Y:S01]  /*32fe0*/  IMAD R7, R7, 0x8, R10 ;  /* 0x0000000807077824 */ /* 0x000fe200078e020a */
[----:B------:R-:W-:Y:S02]  /*32ff0*/  LOP3.LUT R13, R13, 0x7ffffffc, RZ, 0xc0, !PT ;  /* 0x7ffffffc0d0d7812 */ /* 0x000fe400078ec0ff */
[----:B------:R-:W-:-:S03]  /*33000*/  ISETP.GE.AND P1, PT, R2, 0x1, PT ;  /* 0x000000010200780c */ /* 0x000fc60003f26270 */
[----:B------:R-:W-:Y:S01]  /*33010*/  IMAD.IADD R13, R12, 0x1, -R13 ;  /* 0x000000010c0d7824 */ /* 0x000fe200078e0a0d */
[----:B------:R-:W-:Y:S01]  /*33020*/  LOP3.LUT R15, RZ, R76, RZ, 0x33, !PT ;  /* 0x0000004cff0f7212 */ /* 0x000fe200078e33ff */
[----:B------:R-:W-:Y:S02]  /*33030*/  BSSY B0, `(.L_x_12475) ;  /* 0x000002a000007945 */ /* 0x000fe40003800000 */
[----:B------:R-:W-:Y:S02]  /*33040*/  IMAD.SHL.U32 R11, R13, 0x2, RZ ;  /* 0x000000020d0b7824 */ /* 0x000fe400078e00ff */
[C---:B------:R-:W-:Y:S02]  /*33050*/  IMAD R77, R0.reuse, -0x60, R77 ;  /* 0xffffffa0004d7824 */ /* 0x040fe400078e024d */
[----:B------:R-:W-:Y:S02]  /*33060*/  IMAD R11, R0, -0x60, -R11 ;  /* 0xffffffa0000b7824 */ /* 0x000fe400078e0a0b */
[----:B--2---:R-:W-:-:S05]  /*33070*/  @P0 IMAD.HI.U32 R74, R7, R74, RZ ;  /* 0x0000004a074a0227 */ /* 0x004fca00078e00ff */
[----:B------:R-:W-:Y:S01]  /*33080*/  @P0 SHF.R.U32.HI R7, RZ, R21, R74 ;  /* 0x00000015ff070219 */ /* 0x000fe2000001164a */
[----:B------:R-:W-:-:S04]  /*33090*/  IMAD R14, R0, -0x60, R6 ;  /* 0xffffffa0000e7824 */ /* 0x000fc800078e0206 */
[----:B------:R-:W0:Y:S01]  /*330a0*/  SHFL.IDX PT, R21, R7, RZ, 0x1c1f ;  /* 0x001c1fff07157589 */ /* 0x000e2200000e0000 */
[----:B------:R-:W-:-:S04]  /*330b0*/  VIADD R10, R14, 0x1 ;  /* 0x000000010e0a7836 */ /* 0x000fc80000000000 */
[----:B------:R-:W-:-:S04]  /*330c0*/  IMAD R10, R13, -0x2, R10 ;  /* 0xfffffffe0d0a7824 */ /* 0x000fc800078e020a */
        /* <DEDUP_REMOVED lines=15> */
[----:B------:R-:W2:Y:S04]  /*331c0*/  LD.E R15, desc[UR6][R4.64+0x1c] ;  /* 0x00001c06040f7980 */ /* 0x000ea8000c101900 */
[----:B------:R-:W3:Y:S01]  /*331d0*/  LD.E R21, desc[UR6][R4.64+0x20] ;  /* 0x0000200604157980 */ /* 0x000ee2000c101900 */
[----:B--2---:R-:W-:-:S05]  /*331e0*/  IMAD.HI.U32 R10, R10, R15, RZ ;  /* 0x0000000f0a0a7227 */ /* 0x004fca00078e00ff */
[----:B---3--:R-:W-:-:S07]  /*331f0*/  SHF.R.U32.HI R10, RZ, R21, R10 ;  /* 0x00000015ff0a7219 */ /* 0x008fce000001160a */
.L_x_12480:
[----:B------:R-:W-:Y:S05]  /*33200*/  BSYNC B2 ;  /* 0x0000000000027941 */ /* 0x000fea0003800000 */
.L_x_12479:
[----:B------:R-:W-:Y:S01]  /*33210*/  LOP3.LUT R10, RZ, R10, RZ, 0x33, !PT ;  /* 0x0000000aff0a7212 */ /* 0x000fe200078e33ff */
[----:B------:R-:W-:Y:S06]  /*33220*/  BRA `(.L_x_12481) ;  /* 0x0000000000187947 */ /* 0x000fec0003800000 */
.L_x_12478:
[----:B------:R-:W-:-:S13]  /*33230*/  ISETP.NE.AND P0, PT, R2, 0x1, PT ;  /* 0x000000010200780c */ /* 0x000fda0003f05270 */
[----:B------:R-:W-:Y:S05]  /*33240*/  @!P0 BRA `(.L_x_12481) ;  /* 0x0000000000108947 */ /* 0x000fea0003800000 */
[----:B------:R-:W2:Y:S04]  /*33250*/  LD.E R15, desc[UR6][R4.64+0x1c] ;  /* 0x00001c06040f7980 */ /* 0x000ea8000c101900 */
[----:B------:R-:W3:Y:S01]  /*33260*/  LD.E R21, desc[UR6][R4.64+0x20] ;  /* 0x0000200604157980 */ /* 0x000ee2000c101900 */
[----:B--2---:R-:W-:-:S05]  /*33270*/  IMAD.HI.U32 R10, R10, R15, RZ ;  /* 0x0000000f0a0a7227 */ /* 0x004fca00078e00ff */
[----:B---3--:R-:W-:-:S07]  /*33280*/  SHF.R.U32.HI R10, RZ, R21, R10 ;  /* 0x00000015ff0a7219 */ /* 0x008fce000001160a */
.L_x_12481:
[----:B------:R-:W-:Y:S05]  /*33290*/  BSYNC B1 ;  /* 0x0000000000017941 */ /* 0x000fea0003800000 */
.L_x_12477:
[----:B------:R-:W-:-:S05]  /*332a0*/  IMAD R15, R2, R10, R11 ;  /* 0x0000000a020f7224 */ /* 0x000fca00078e020b */
[----:B------:R-:W-:Y:S02]  /*332b0*/  VIMNMX R0, R0, R15, !PT ;  /* 0x0000000f00007248 */ /* 0x000fe40007fe0100 */
[----:B------:R-:W-:-:S07]  /*332c0*/  VIADDMNMX R13, R15, R2, R13, PT ;  /* 0x000000020f0d7246 */ /* 0x000fce000380010d */
.L_x_12476:
[----:B------:R-:W-:Y:S05]  /*332d0*/  BSYNC B0 ;  /* 0x0000000000007941 */ /* 0x000fea0003800000 */
.L_x_12475:
[C---:B------:R-:W-:Y:S01]  /*332e0*/  ISETP.GE.AND P0, PT, R77.reuse, 0x2, PT ;  /* 0x000000024d00780c */ /* 0x040fe20003f06270 */
[----:B------:R-:W0:Y:S01]  /*332f0*/  SHFL.IDX PT, R7, R7, 0x1, 0x1c1f ;  /* 0x003c1f0007077f89 */ /* 0x000e2200000e0000 */
[C---:B------:R-:W-:Y:S01]  /*33300*/  ISETP.GE.AND P4, PT, R77.reuse, 0xa, PT ;  /* 0x0000000a4d00780c */ /* 0x040fe20003f86270 */
        /* <DEDUP_REMOVED lines=11> */
[C---:B------:R-:W-:Y:S02]  /*333c0*/  ISETP.LT.OR P3, PT, R13.reuse, 0x9, P3 ;  /* 0x000000090d00780c */ /* 0x040fe40001f61670 */
[----:B------:R-:W-:Y:S02]  /*333d0*/  ISETP.GT.AND P2, PT, R0, 0x10, !P4 ;  /* 0x000000100000780c */ /* 0x000fe40006744270 */
[----:B------:R-:W-:Y:S02]  /*333e0*/  FSEL R28, R28, -INF , !P3 ;  /* 0xff8000001c1c7808 */ /* 0x000fe40005800000 */
        /* <DEDUP_REMOVED lines=74> */
[----:B0-----:R-:W-:-:S02]  /*33890*/  VIADDMNMX R9, R7, R12, R9, PT ;  /* 0x0000000c07097246 */ /* 0x001fc40003800109 */
        /* <DEDUP_REMOVED lines=23> */
[----:B------:R-:W-:-:S03]  /*33a10*/  IMAD.IADD R0, R14, 0x1, R7 ;  /* 0x000000010e007824 */ /* 0x000fc600078e0207 */
        /* <DEDUP_REMOVED lines=16> */
.L_x_12487:
[----:B------:R-:W-:Y:S05]  /*33b20*/  BSYNC B2 ;  /* 0x0000000000027941 */ /* 0x000fea0003800000 */
.L_x_12486:
[----:B------:R-:W-:Y:S01]  /*33b30*/  LOP3.LUT R3, RZ, R3, RZ, 0x33, !PT ;  /* 0x00000003ff037212 */ /* 0x000fe200078e33ff */
[----:B------:R-:W-:Y:S06]  /*33b40*/  BRA `(.L_x_12488) ;  /* 0x0000000000187947 */ /* 0x000fec0003800000 */
.L_x_12485:
[----:B------:R-:W-:-:S13]  /*33b50*/  ISETP.NE.AND P6, PT, R2, 0x1, PT ;  /* 0x000000010200780c */ /* 0x000fda0003fc5270 */
[----:B------:R-:W-:Y:S05]  /*33b60*/  @!P6 BRA `(.L_x_12488) ;  /* 0x000000000010e947 */ /* 0x000fea0003800000 */
[----:B------:R-:W2:Y:S04]  /*33b70*/  LD.E R6, desc[UR6][R4.64+0x1c] ;  /* 0x00001c0604067980 */ /* 0x000ea8000c101900 */
[----:B------:R-:W3:Y:S01]  /*33b80*/  LD.E R10, desc[UR6][R4.64+0x20] ;  /* 0x00002006040a7980 */ /* 0x000ee2000c101900 */
[----:B--2---:R-:W-:-:S05]  /*33b90*/  IMAD.HI.U32 R3, R3, R6, RZ ;  /* 0x0000000603037227 */ /* 0x004fca00078e00ff */
[----:B---3--:R-:W-:-:S07]  /*33ba0*/  SHF.R.U32.HI R3, RZ, R10, R3 ;  /* 0x0000000aff037219 */ /* 0x008fce0000011603 */
.L_x_12488:
[----:B------:R-:W-:Y:S05]  /*33bb0*/  BSYNC B1 ;  /* 0x0000000000017941 */ /* 0x000fea0003800000 */
.L_x_12484:
[----:B------:R-:W-:-:S05]  /*33bc0*/  IMAD R3, R2, R3, R11 ;  /* 0x0000000302037224 */ /* 0x000fca00078e020b */
[----:B------:R-:W-:Y:S02]  /*33bd0*/  VIADDMNMX R9, R3, R2, R9, PT ;  /* 0x0000000203097246 */ /* 0x000fe40003800109 */
[----:B------:R-:W-:-:S07]  /*33be0*/  VIMNMX R0, R0, R3, !PT ;  /* 0x0000000300007248 */ /* 0x000fce0007fe0100 */
.L_x_12483:
[----:B------:R-:W-:Y:S05]  /*33bf0*/  BSYNC B0 ;  /* 0x0000000000007941 */ /* 0x000fea0003800000 */
.L_x_12482:
[----:B------:R-:W2:Y:S01]  /*33c00*/  LDL.64 R2, [UR4+0x40] ;  /* 0x00004004ff027983 */ /* 0x000ea20008100a00 */
        /* <DEDUP_REMOVED lines=68> */
[C---:B------:R-:W-:Y:S02]  /*34050*/  ISETP.GT.AND P0, PT, R0.reuse, RZ, !P6 ;  /* 0x000000ff0000720c */ /* 0x040fe40007704270 */
[C---:B------:R-:W-:Y:S02]  /*34060*/  ISETP.GT.AND P2, PT, R0.reuse, 0x49, !P2 ;  /* 0x000000490000780c */ /* 0x040fe40005744270 */
[----:B------:R-:W-:Y:S02]  /*34070*/  ISETP.LT.OR P0, PT, R9, 0x1, P0 ;  /* 0x000000010900780c */ /* 0x000fe40000701670 */
[----:B------:R-:W-:Y:S02]  /*34080*/  ISETP.GT.AND P3, PT, R0, 0x50, !P3 ;  /* 0x000000500000780c */ /* 0x000fe40005f64270 */
[----:B------:R-:W-:-:S02]  /*34090*/  FSEL R26, R26, -INF , !P0 ;  /* 0xff8000001a1a7808 */ /* 0x000fc40004000000 */
        /* <DEDUP_REMOVED lines=26> */
[----:B------:R-:W-:-:S02]  /*34240*/  ISETP.GT.AND P5, PT, R0, 0x58, !P5 ;  /* 0x000000580000780c */ /* 0x000fc40006fa4270 */
[----:B------:R-:W-:Y:S02]  /*34250*/  ISETP.LT.OR P4, PT, R9, 0x52, P4 ;  /* 0x000000520900780c */ /* 0x000fe40002781670 */
[----:B------:R-:W-:Y:S02]  /*34260*/  FSEL R66, R66, -INF , !P3 ;  /* 0xff80000042427808 */ /* 0x000fe40005800000 */
[----:B------:R-:W-:Y:S02]  /*34270*/  FMNMX.FTZ R5, R63, R4, !PT ;  /* 0x000000043f057209 */ /* 0x000fe40007810000 */
[----:B------:R-:W-:Y:S02]  /*34280*/  ISETP.GT.AND P0, PT, R0, 0x59, !P6 ;  /* 0x000000590000780c */ /* 0x000fe40007704270 */
[----:B------:R-:W-:Y:S02]  /*34290*/  ISETP.LT.OR P5, PT, R9, 0x59, P5 ;  /* 0x000000590900780c */ /* 0x000fe40002fa1670 */
[----:B------:R-:W-:-:S02]  /*342a0*/  FSEL R67, R67, -INF , !P4 ;  /* 0xff80000043437808 */ /* 0x000fc40006000000 */
[----:B------:R-:W-:Y:S02]  /*342b0*/  FMNMX.FTZ R0, R66, R5, !PT ;  /* 0x0000000542007209 */ /* 0x000fe40007810000 */
[----:B------:R-:W-:Y:S02]  /*342c0*/  ISETP.LT.OR P0, PT, R9, 0x5a, P0 ;  /* 0x0000005a0900780c */ /* 0x000fe40000701670 */
[----:B------:R-:W-:Y:S02]  /*342d0*/  FSEL R70, R70, -INF , !P5 ;  /* 0xff80000046467808 */ /* 0x000fe40006800000 */
[----:B------:R-:W-:Y:S02]  /*342e0*/  FMNMX.FTZ R5, R67, R0, !PT ;  /* 0x0000000043057209 */ /* 0x000fe40007810000 */
[----:B------:R-:W-:Y:S02]  /*342f0*/  FSEL R71, R71, -INF , !P0 ;  /* 0xff80000047477808 */ /* 0x000fe40004000000 */
        /* <DEDUP_REMOVED lines=28> */
[----:B0-----:R-:W-:Y:S02]  /*344c0*/  FMNMX.FTZ R4, R5, R0, !PT ;  /* 0x0000000005047209 */ /* 0x001fe40007810000 */
        /* <DEDUP_REMOVED lines=9> */
[----:B------:R-:W2:Y:S04]  /*34560*/  LDL.64 R6, [UR4+0x40] ;  /* 0x00004004ff067983 */ /* 0x000ea80008100a00 */
[----:B--2---:R-:W2:Y:S04]  /*34570*/  LD.E R0, desc[UR6][R6.64+0x20] ;  /* 0x0000200606007980 */ /* 0x004ea8000c101900 */
[----:B------:R-:W2:Y:S04]  /*34580*/  LD.E R15, desc[UR6][R6.64] ;  /* 0x00000006060f7980 */ /* 0x000ea8000c101900 */
[----:B------:R-:W0:Y:S01]  /*34590*/  LD.E R75, desc[UR6][R6.64+0x4] ;  /* 0x00000406064b7980 */ /* 0x000e22000c101900 */
[C---:B--2---:R-:W-:Y:S01]  /*345a0*/  FMUL.FTZ R4, R15.reuse, R0 ;  /* 0x000000000f047220 */ /* 0x044fe20000410000 */
[----:B------:R-:W-:Y:S01]  /*345b0*/  FSETP.NEU.FTZ.AND P0, PT, R15, -INF , PT ;  /* 0xff8000000f00780b */ /* 0x000fe20003f1d000 */
[----:B0-----:R-:W-:-:S03]  /*345c0*/  FMUL.FTZ R3, R0, R75 ;  /* 0x0000004b00037220 */ /* 0x001fc60000410000 */
[----:B------:R-:W-:Y:S02]  /*345d0*/  FSEL R73, R4, RZ, P0 ;  /* 0x000000ff04497208 */ /* 0x000fe40000000000 */
[----:B------:R-:W-:-:S04]  /*345e0*/  FSETP.NEU.FTZ.AND P0, PT, R75, -INF , PT ;  /* 0xff8000004b00780b */ /* 0x000fc80003f1d000 */
[----:B------:R-:W-:Y:S01]  /*345f0*/  FSEL R3, R3, RZ, P0 ;  /* 0x000000ff03037208 */ /* 0x000fe20000000000 */
[-CC-:B------:R-:W-:Y:S01]  /*34600*/  FFMA.FTZ R164, R24, R0.reuse, -R73.reuse ;  /* 0x0000000018a47223 */ /* 0x180fe20000010849 */
[----:B------:R-:W-:-:S03]  /*34610*/  FFMA.FTZ R9, R25, R0, -R73 ;  /* 0x0000000019097223 */ /* 0x000fc60000010849 */
[-CC-:B------:R-:W-:Y:S01]  /*34620*/  FFMA.FTZ R165, R26, R0.reuse, -R3.reuse ;  /* 0x000000001aa57223 */ /* 0x180fe20000010803 */
[-C--:B------:R-:W-:Y:S01]  /*34630*/  FFMA.FTZ R10, R27, R0.reuse, -R3 ;  /* 0x000000001b0a7223 */ /* 0x080fe20000010803 */
[-C--:B------:R-:W-:Y:S01]  /*34640*/  FFMA.FTZ R166, R28, R0.reuse, -R73 ;  /* 0x000000001ca67223 */ /* 0x080fe20000010849 */
[-C--:B------:R-:W-:Y:S01]  /*34650*/  FFMA.FTZ R167, R30, R0.reuse, -R3 ;  /* 0x000000001ea77223 */ /* 0x080fe20000010803 */
[----:B------:R-:W-:Y:S01]  /*34660*/  MUFU.EX2 R164, R164 ;  /* 0x000000a400a47308 */ /* 0x000fe20000000800 */
[-C--:B------:R-:W-:Y:S01]  /*34670*/  FFMA.FTZ R11, R29, R0.reuse, -R73 ;  /* 0x000000001d0b7223 */ /* 0x080fe20000010849 */
[----:B------:R-:W-:-:S06]  /*34680*/  FFMA.FTZ R12, R31, R0, -R3 ;  /* 0x000000001f0c7223 */ /* 0x000fcc0000010803 */
[----:B------:R-:W0:Y:S01]  /*34690*/  MUFU.EX2 R9, R9 ;  /* 0x0000000900097308 */ /* 0x000e220000000800 */
[-C--:B------:R-:W-:Y:S01]  /*346a0*/  FFMA.FTZ R152, R32, R0.reuse, -R73 ;  /* 0x0000000020987223 */ /* 0x080fe20000010849 */
[----:B------:R-:W-:-:S06]  /*346b0*/  FFMA.FTZ R153, R34, R0, -R3 ;  /* 0x0000000022997223 */ /* 0x000fcc0000010803 */
[----:B------:R-:W-:Y:S08]  /*346c0*/  MUFU.EX2 R165, R165 ;  /* 0x000000a500a57308 */ /* 0x000ff00000000800 */
[----:B------:R-:W1:Y:S01]  /*346d0*/  MUFU.EX2 R10, R10 ;  /* 0x0000000a000a7308 */ /* 0x000e620000000800 */
[----:B------:R-:W-:-:S07]  /*346e0*/  FFMA.FTZ R13, R33, R0, -R73 ;  /* 0x00000000210d7223 */ /* 0x000fce0000010849 */
[----:B------:R-:W2:Y:S01]  /*346f0*/  MUFU.EX2 R166, R166 ;  /* 0x000000a600a67308 */ /* 0x000ea20000000800 */
[----:B------:R-:W-:-:S07]  /*34700*/  FFMA.FTZ R14, R35, R0, -R3 ;  /* 0x00000000230e7223 */ /* 0x000fce0000010803 */
[----:B------:R-:W3:Y:S01]  /*34710*/  MUFU.EX2 R167, R167 ;  /* 0x000000a700a77308 */ /* 0x000ee20000000800 */
[-C--:B------:R-:W-:Y:S01]  /*34720*/  FFMA.FTZ R154, R36, R0.reuse, -R73 ;  /* 0x00000000249a7223 */ /* 0x080fe20000010849 */
[----:B------:R-:W-:-:S06]  /*34730*/  FFMA.FTZ R155, R38, R0, -R3 ;  /* 0x00000000269b7223 */ /* 0x000fcc0000010803 */
[----:B------:R-:W4:Y:S08]  /*34740*/  MUFU.EX2 R11, R11 ;  /* 0x0000000b000b7308 */ /* 0x000f300000000800 */
[----:B------:R-:W4:Y:S01]  /*34750*/  MUFU.EX2 R12, R12 ;  /* 0x0000000c000c7308 */ /* 0x000f220000000800 */
[----:B0-----:R-:W-:Y:S01]  /*34760*/  FADD.FTZ R5, R164, R9 ;  /* 0x00000009a4057221 */ /* 0x001fe20000010000 */
[----:B-1----:R-:W-:-:S06]  /*34770*/  FADD.FTZ R2, R165, R10 ;  /* 0x0000000aa5027221 */ /* 0x002fcc0000010000 */
[----:B------:R-:W0:Y:S01]  /*34780*/  MUFU.EX2 R152, R152 ;  /* 0x0000009800987308 */ /* 0x000e220000000800 */
[-C--:B------:R-:W-:Y:S01]  /*34790*/  FFMA.FTZ R15, R37, R0.reuse, -R73 ;  /* 0x00000000250f7223 */ /* 0x080fe20000010849 */
[----:B------:R-:W-:-:S06]  /*347a0*/  FFMA.FTZ R20, R39, R0, -R3 ;  /* 0x0000000027147223 */ /* 0x000fcc0000010803 */
[----:B------:R-:W1:Y:S01]  /*347b0*/  MUFU.EX2 R153, R153 ;  /* 0x0000009900997308 */ /* 0x000e620000000800 */
[----:B--2---:R-:W-:Y:S01]  /*347c0*/  FADD.FTZ R4, R166, R5 ;  /* 0x00000005a6047221 */ /* 0x004fe20000010000 */
[----:B---3--:R-:W-:-:S06]  /*347d0*/  FADD.FTZ R5, R167, R2 ;  /* 0x00000002a7057221 */ /* 0x008fcc0000010000 */
[----:B------:R-:W2:Y:S01]  /*347e0*/  MUFU.EX2 R13, R13 ;  /* 0x0000000d000d7308 */ /* 0x000ea20000000800 */
[-C--:B------:R-:W-:Y:S01]  /*347f0*/  FFMA.FTZ R168, R40, R0.reuse, -R73 ;  /* 0x0000000028a87223 */ /* 0x080fe20000010849 */
[----:B------:R-:W-:-:S06]  /*34800*/  FFMA.FTZ R169, R42, R0, -R3 ;  /* 0x000000002aa97223 */ /* 0x000fcc0000010803 */
[----:B------:R-:W3:Y:S01]  /*34810*/  MUFU.EX2 R14, R14 ;  /* 0x0000000e000e7308 */ /* 0x000ee20000000800 */
[----:B----4-:R-:W-:Y:S01]  /*34820*/  FADD.FTZ R27, R11, R4 ;  /* 0x000000040b1b7221 */ /* 0x010fe20000010000 */
[----:B------:R-:W-:-:S06]  /*34830*/  FADD.FTZ R2, R12, R5 ;  /* 0x000000050c027221 */ /* 0x000fcc0000010000 */
[----:B------:R-:W4:Y:S01]  /*34840*/  MUFU.EX2 R154, R154 ;  /* 0x0000009a009a7308 */ /* 0x000f220000000800 */
[-C--:B------:R-:W-:Y:S01]  /*34850*/  FFMA.FTZ R21, R41, R0.reuse, -R73 ;  /* 0x0000000029157223 */ /* 0x080fe20000010849 */
[----:B------:R-:W-:-:S06]  /*34860*/  FFMA.FTZ R24, R43, R0, -R3 ;  /* 0x000000002b187223 */ /* 0x000fcc0000010803 */
        /* <DEDUP_REMOVED lines=58> */
[----:B------:R-:W-:-:S07]  /*34c10*/  FFMA.FTZ R41, R61, R0, -R73 ;  /* 0x000000003d297223 */ /* 0x000fce0000010849 */
[----:B------:R-:W1:Y:S01]  /*34c20*/  MUFU.EX2 R177, R177 ;  /* 0x000000b100b17308 */ /* 0x000e620000000800 */
[----:B------:R-:W-:Y:S01]  /*34c30*/  FFMA.FTZ R63, R63, R0, -R3 ;  /* 0x000000003f3f7223 */ /* 0x000fe20000010803 */
[----:B--2---:R-:W-:Y:S01]  /*34c40*/  FADD.FTZ R4, R174, R27 ;  /* 0x0000001bae047221 */ /* 0x004fe20000010000 */
[----:B---3--:R-:W-:-:S05]  /*34c50*/  FADD.FTZ R5, R175, R2 ;  /* 0x00000002af057221 */ /* 0x008fca0000010000 */
        /* <DEDUP_REMOVED lines=19> */
[----:B------:R-:W-:-:S07]  /*34d90*/  FFMA.FTZ R49, R69, R0, -R73 ;  /* 0x0000000045317223 */ /* 0x000fce0000010849 */
[----:B------:R-:W3:Y:S01]  /*34da0*/  MUFU.EX2 R66, R66 ;  /* 0x0000004200427308 */ /* 0x000ee20000000800 */
[----:B------:R-:W-:Y:S01]  /*34db0*/  FFMA.FTZ R0, R71, R0, -R3 ;  /* 0x0000000047007223 */ /* 0x000fe20000010803 */
[----:B----4-:R-:W-:Y:S01]  /*34dc0*/  FADD.FTZ R4, R178, R27 ;  /* 0x0000001bb2047221 */ /* 0x010fe20000010000 */
[----:B------:R-:W-:-:S05]  /*34dd0*/  FADD.FTZ R3, R179, R2 ;  /* 0x00000002b3037221 */ /* 0x000fca0000010000 */
[----:B------:R-:W4:Y:S08]  /*34de0*/  MUFU.EX2 R45, R45 ;  /* 0x0000002d002d7308 */ /* 0x000f300000000800 */
[----:B------:R-:W4:Y:S01]  /*34df0*/  MUFU.EX2 R67, R67 ;  /* 0x0000004300437308 */ /* 0x000f220000000800 */
[----:B0-----:R-:W-:Y:S01]  /*34e00*/  FADD.FTZ R5, R41, R4 ;  /* 0x0000000429057221 */ /* 0x001fe20000010000 */
[----:B-1----:R-:W-:-:S06]  /*34e10*/  FADD.FTZ R3, R34, R3 ;  /* 0x0000000322037221 */ /* 0x002fcc0000010000 */
[----:B------:R-:W0:Y:S08]  /*34e20*/  MUFU.EX2 R182, R182 ;  /* 0x000000b600b67308 */ /* 0x000e300000000800 */
[----:B------:R-:W1:Y:S01]  /*34e30*/  MUFU.EX2 R70, R70 ;  /* 0x0000004600467308 */ /* 0x000e620000000800 */
[----:B--2---:R-:W-:Y:S01]  /*34e40*/  FADD.FTZ R2, R180, R5 ;  /* 0x00000005b4027221 */ /* 0x004fe20000010000 */
[----:B---3--:R-:W-:-:S06]  /*34e50*/  FADD.FTZ R4, R66, R3 ;  /* 0x0000000342047221 */ /* 0x008fcc0000010000 */
[----:B------:R-:W2:Y:S08]  /*34e60*/  MUFU.EX2 R49, R49 ;  /* 0x0000003100317308 */ /* 0x000eb00000000800 */
[----:B------:R-:W3:Y:S01]  /*34e70*/  MUFU.EX2 R183, R0 ;  /* 0x0000000000b77308 */ /* 0x000ee20000000800 */
[----:B----4-:R-:W-:Y:S01]  /*34e80*/  FADD.FTZ R3, R45, R2 ;  /* 0x000000022d037221 */ /* 0x010fe20000010000 */
[----:B------:R-:W-:-:S03]  /*34e90*/  FADD.FTZ R5, R67, R4 ;  /* 0x0000000443057221 */ /* 0x000fc60000010000 */
[----:B0-----:R-:W-:Y:S01]  /*34ea0*/  FADD.FTZ R2, R182, R3 ;  /* 0x00000003b6027221 */ /* 0x001fe20000010000 */
[----:B-1----:R-:W-:-:S03]  /*34eb0*/  FADD.FTZ R4, R70, R5 ;  /* 0x0000000546047221 */ /* 0x002fc60000010000 */
[----:B--2---:R-:W-:Y:S01]  /*34ec0*/  FADD.FTZ R27, R49, R2 ;  /* 0x00000002311b7221 */ /* 0x004fe20000010000 */
[----:B---3--:R-:W-:-:S04]  /*34ed0*/  FADD.FTZ R31, R183, R4 ;  /* 0x00000004b71f7221 */ /* 0x008fc80000010000 */
[----:B------:R0:W-:Y:S04]  /*34ee0*/  ST.E desc[UR6][R6.64+0x10], R27 ;  /* 0x0000101b06007985 */ /* 0x0001e8000c101906 */
[----:B------:R0:W-:Y:S04]  /*34ef0*/  ST.E desc[UR6][R6.64+0x14], R31 ;  /* 0x0000141f06007985 */ /* 0x0001e8000c101906 */
[----:B------:R-:W2:Y:S04]  /*34f00*/  LDL.64 R2, [UR4+0x58] ;  /* 0x00005804ff027983 */ /* 0x000ea80008100a00 */
[----:B------:R-:W3:Y:S04]  /*34f10*/  LDL.64 R4, [UR4] ;  /* 0x00000004ff047983 */ /* 0x000ee80008100a00 */
[----:B--2---:R-:W2:Y:S04]  /*34f20*/  LD.E R36, desc[UR6][R2.64] ;  /* 0x0000000602247980 */ /* 0x004ea8000c101900 */
[----:B---3--:R0:W5:Y:S04]  /*34f30*/  LD.E R0, desc[UR6][R4.64] ;  /* 0x0000000604007980 */ /* 0x008168000c101900 */
[----:B------:R0:W5:Y:S01]  /*34f40*/  LD.E R35, desc[UR6][R4.64+0x4] ;  /* 0x0000040604237980 */ /* 0x000162000c101900 */
        /* <DEDUP_REMOVED lines=25> */
[----:B--2---:R-:W-:-:S04]  /*350e0*/  LOP3.LUT R36, R36, 0x1, RZ, 0xfc, !PT ;  /* 0x0000000124247812 */ /* 0x004fc800078efcff */
[----:B------:R-:W-:-:S13]  /*350f0*/  ISETP.NE.AND P0, PT, R36, 0x3, PT ;  /* 0x000000032400780c */ /* 0x000fda0003f05270 */
[----:B0-----:R-:W-:Y:S05]  /*35100*/  @!P0 BRA `(.L_x_12490) ;  /* 0x0000000000048947 */ /* 0x001fea0003800000 */
[----:B------:R-:W-:Y:S01]  /*35110*/  BPT.TRAP 0x1 ;  /* 0x000000040000795c */ /* 0x000fe20000300000 */
.L_x_12490:
[----:B------:R-:W-:Y:S05]  /*35120*/  BSYNC B0 ;  /* 0x0000000000007941 */ /* 0x000fea0003800000 */
.L_x_12489:
        /* <DEDUP_REMOVED lines=13> */
.L_x_12492:
[----:B------:R-:W-:Y:S05]  /*35200*/  BSYNC B0 ;  /* 0x0000000000007941 */ /* 0x000fea0003800000 */
.L_x_12491:
        /* <DEDUP_REMOVED lines=8> */
.L_x_12494:
[----:B------:R-:W-:Y:S05]  /*35290*/  BSYNC B0 ;  /* 0x0000000000007941 */ /* 0x000fea0003800000 */
.L_x_12493:
[----:B------:R-:W2:Y:S04]  /*352a0*/  LDL.64 R4, [UR4] ;  /* 0x00000004ff047983 */ /* 0x000ea80008100a00 */
[----:B0----5:R-:W3:Y:S04]  /*352b0*/  LDL.64 R6, [UR4+0x70] ;  /* 0x00007004ff067983 */ /* 0x021ee80008100a00 */
[----:B------:R-:W4:Y:S01]  /*352c0*/  LDL.64 R2, [UR4+0x50] ;  /* 0x00005004ff027983 */ /* 0x000f220008100a00 */
[----:B------:R-:W-:Y:S01]  /*352d0*/  LEA.HI R8, R8, 0x8, RZ, 0x19 ;  /* 0x0000000808087811 */ /* 0x000fe200078fc8ff */
[----:B------:R-:W-:Y:S05]  /*352e0*/  WARPSYNC.ALL ;  /* 0x0000000000007948 */ /* 0x000fea0003800000 */
[----:B------:R0:W-:Y:S06]  /*352f0*/  BAR.SYNC.DEFER_BLOCKING R8, 0x100 ;  /* 0x000400080000751d */ /* 0x0001ec0000010000 */
[----:B--2---:R-:W2:Y:S04]  /*35300*/  LD.E R9, desc[UR6][R4.64] ;  /* 0x0000000604097980 */ /* 0x004ea8000c101900 */
[----:B----4-:R-:W4:Y:S04]  /*35310*/  LD.E R15, desc[UR6][R2.64] ;  /* 0x00000006020f7980 */ /* 0x010f28000c101900 */
[----:B---3--:R-:W2:Y:S04]  /*35320*/  LD.E.64 R4, desc[UR6][R6.64] ;  /* 0x0000000606047980 */ /* 0x008ea8000c101b00 */
[----:B------:R-:W3:Y:S04]  /*35330*/  LD.E R21, desc[UR6][R2.64+0x4] ;  /* 0x0000040602157980 */ /* 0x000ee8000c101900 */
[----:B------:R-:W3:Y:S04]  /*35340*/  LD.E R25, desc[UR6][R2.64+0x8] ;  /* 0x0000080602197980 */ /* 0x000ee8000c101900 */
[----:B------:R-:W3:Y:S04]  /*35350*/  LD.E R27, desc[UR6][R2.64+0xc] ;  /* 0x00000c06021b7980 */ /* 0x000ee8000c101900 */
[----:B------:R-:W3:Y:S04]  /*35360*/  LDL.64 R6, [UR4+0x60] ;  /* 0x00006004ff067983 */ /* 0x000ee80008100a00 */
[----:B------:R-:W3:Y:S04]  /*35370*/  LD.E R0, desc[UR6][R2.64+0x10] ;  /* 0x0000100602007980 */ /* 0x000ee8000c101900 */
[----:B0-----:R-:W3:Y:S04]  /*35380*/  LD.E R8, desc[UR6][R2.64+0x14] ;  /* 0x0000140602087980 */ /* 0x001ee8000c101900 */
        /* <DEDUP_REMOVED lines=67> */
[----:B----4-:R0:W-:Y:S01]  /*357c0*/  ST.E desc[UR6][R2.64], R15 ;  /* 0x0000000f02007985 */ /* 0x0101e2000c101906 */
[----:B--2---:R-:W-:-:S03]  /*357d0*/  IMAD R4, R9, 0xc00, R4 ;  /* 0x00000c0009047824 */ /* 0x004fc600078e0204 */
[----:B------:R-:W2:Y:S04]  /*357e0*/  LD.E R87, desc[UR6][R2.64+0x138] ;  /* 0x0001380602577980 */ /* 0x000ea8000c101900 */
[----:B---3--:R1:W-:Y:S04]  /*357f0*/  ST.E desc[UR6][R2.64+0x4], R21 ;  /* 0x0000041502007985 */ /* 0x0083e8000c101906 */
[----:B------:R3:W-:Y:S04]  /*35800*/  ST.E desc[UR6][R2.64+0x8], R25 ;  /* 0x0000081902007985 */ /* 0x0007e8000c101906 */
[----:B------:R4:W-:Y:S04]  /*35810*/  ST.E desc[UR6][R2.64+0xc], R27 ;  /* 0x00000c1b02007985 */ /* 0x0009e8000c101906 */
[----:B------:R-:W2:Y:S04]  /*35820*/  LD.E R9, desc[UR6][R2.64+0x18] ;  /* 0x0000180602097980 */ /* 0x000ea8000c101900 */
[----:B0-----:R-:W2:Y:S04]  /*35830*/  LD.E R15, desc[UR6][R2.64+0x30] ;  /* 0x00003006020f7980 */ /* 0x001ea8000c101900 */
[----:B-1----:R-:W2:Y:S04]  /*35840*/  LD.E R21, desc[UR6][R2.64+0x38] ;  /* 0x0000380602157980 */ /* 0x002ea8000c101900 */
[----:B---3--:R-:W3:Y:S04]  /*35850*/  LD.E R25, desc[UR6][R2.64+0x40] ;  /* 0x0000400602197980 */ /* 0x008ee8000c101900 */
        /* <DEDUP_REMOVED lines=73> */
[----:B--2---:R-:W-:Y:S04]  /*35cf0*/  ST.E desc[UR6][R2.64+0x18], R9 ;  /* 0x0000180902007985 */ /* 0x004fe8000c101906 */
[----:B------:R-:W-:Y:S04]  /*35d00*/  ST.E desc[UR6][R2.64+0x30], R15 ;  /* 0x0000300f02007985 */ /* 0x000fe8000c101906 */
[----:B------:R-:W-:Y:S04]  /*35d10*/  ST.E desc[UR6][R2.64+0x38], R21 ;  /* 0x0000381502007985 */ /* 0x000fe8000c101906 */
        /* <DEDUP_REMOVED lines=100> */
[----:B------:R-:W-:Y:S01]  /*36360*/  ST.E desc[UR6][R6.64], RZ ;  /* 0x000000ff06007985 */ /* 0x000fe2000c101906 */
[----:B0-----:R-:W-:-:S06]  /*36370*/  WARPGROUP.ARRIVE ;  /* 0x00000000000079c5 */ /* 0x001fcc0000000000 */
[----:B------:R-:W-:Y:S01]  /*36380*/  HGMMA.64x256x16.F32 R24, R164, gdesc[UR8].tnspB, RZ, !UPT, gsb0 ;  /* 0x43e00008a4187df0 */ /* 0x000fe2000c0008ff */
[----:B------:R-:W-:Y:S02]  /*36390*/  IMAD.MOV.U32 R0, RZ, RZ, 0x1 ;  /* 0x00000001ff007424 */ /* 0x000fe400078e00ff */
[----:B------:R-:W-:Y:S02]  /*363a0*/  WARPGROUP.DEPBAR.LE gsb0, 0x0 ;  /* 0x00008000000079c5 */ /* 0x000fe40000010000 */
        /* <DEDUP_REMOVED lines=128> */
[----:B------:R-:W-:Y:S04]  /*36bb0*/  ST.E desc[UR6][R6.64], R0 ;  /* 0x0000000006007985 */ /* 0x000fe8000c101906 */
[----:B0-----:R-:W4:Y:S04]  /*36bc0*/  LD.E R24, desc[UR6][R2.64] ;  /* 0x0000000602187980 */ /* 0x001f28000c101900 */
[----:B-1----:R-:W4:Y:S04]  /*36bd0*/  LD.E R25, desc[UR6][R2.64+0x4] ;  /* 0x0000040602197980 */ /* 0x002f28000c101900 */
[----:B--2---:R-:W2:Y:S04]  /*36be0*/  LD.E R26, desc[UR6][R2.64+0x8] ;  /* 0x00000806021a7980 */ /* 0x004ea8000c101900 */
[----:B---3--:R-:W2:Y:S04]  /*36bf0*/  LD.E R27, desc[UR6][R2.64+0xc] ;  /* 0x00000c06021b7980 */ /* 0x008ea8000c101900 */
        /* <DEDUP_REMOVED lines=127> */
[----:B------:R-:W-:Y:S01]  /*373f0*/  R2UR UR11, R9 ;  /* 0x00000000090b72ca */ /* 0x000fe200000e0000 */
[----:B--2---:R-:W-:-:S12]  /*37400*/  WARPGROUP.ARRIVE ;  /* 0x00000000000079c5 */ /* 0x004fd80000000000 */
[----:B------:R-:W-:Y:S03]  /*37410*/  HGMMA.64x256x16.F32 R24, R152, gdesc[UR8].tnspB, R24, gsb0 ;  /* 0x43e0000898187df0 */ /* 0x000fe60008000818 */
        /* <DEDUP_REMOVED lines=1052> */
[----:B------:R-:W-:Y:S01]  /*3b5e0*/  R2UR UR10, R4 ;  /* 0x00000000040a72ca */ /* 0x000fe200000e0000 */
[----:B--2---:R-:W-:-:S12]  /*3b5f0*/  WARPGROUP.ARRIVE ;  /* 0x00000000000079c5 */ /* 0x004fd80000000000 */
[----:B------:R-:W-:Y:S03]  /*3b600*/  HGMMA.64x256x16.F32 R24, R180, gdesc[UR8].tnspB, R24, gsb0 ;  /* 0x43e00008b4187df0 */ /* 0x000fe60008000818 */
        /* <DEDUP_REMOVED lines=130> */
[----:B------:R-:W2:Y:S04]  /*3be30*/  LD.E R4, desc[UR6][R2.64] ;  /* 0x0000000602047980 */ /* 0x000ea8000c101900 */
[----:B------:R-:W3:Y:S04]  /*3be40*/  LD.E R5, desc[UR6][R2.64+0x4] ;  /* 0x0000040602057980 */ /* 0x000ee8000c101900 */
[----:B0-----:R-:W4:Y:S04]  /*3be50*/  LD.E R0, desc[UR6][R2.64+0x1fc] ;  /* 0x0001fc0602007980 */ /* 0x001f28000c101900 */
        /* <DEDUP_REMOVED lines=126> */
[----:B--2---:R-:W-:Y:S04]  /*3c640*/  ST.E desc[UR6][R2.64], R4 ;  /* 0x0000000402007985 */ /* 0x004fe8000c101906 */
[----:B---3--:R-:W-:Y:S04]  /*3c650*/  ST.E desc[UR6][R2.64+0x4], R5 ;  /* 0x0000040502007985 */ /* 0x008fe8000c101906 */
        /* <DEDUP_REMOVED lines=125> */
[----:B0-----:R-:W2:Y:S04]  /*3ce30*/  LDL.64 R6, [UR4+0x58] ;  /* 0x00005804ff067983 */ /* 0x001ea80008100a00 */
[----:B------:R-:W3:Y:S04]  /*3ce40*/  LDL.64 R4, [UR4] ;  /* 0x00000004ff047983 */ /* 0x000ee80008100a00 */
[----:B--2---:R-:W2:Y:S04]  /*3ce50*/  LD.E R0, desc[UR6][R6.64] ;  /* 0x0000000606007980 */ /* 0x004ea8000c101900 */
[----:B---3--:R1:W5:Y:S01]  /*3ce60*/  LD.E R4, desc[UR6][R4.64] ;  /* 0x0000000604047980 */ /* 0x008362000c101900 */
[----:B------:R-:W-:Y:S01]  /*3ce70*/  BSSY B0, `(.L_x_12496) ;  /* 0x0000005000007945 */ /* 0x000fe20003800000 */
[----:B--2---:R-:W-:-:S04]  /*3ce80*/  LOP3.LUT R0, R0, 0x1, RZ, 0xfc, !PT ;  /* 0x0000000100007812 */ /* 0x004fc800078efcff */
[----:B------:R-:W-:-:S13]  /*3ce90*/  ISETP.NE.AND P0, PT, R0, 0x3, PT ;  /* 0x000000030000780c */ /* 0x000fda0003f05270 */
[----:B-1----:R-:W-:Y:S05]  /*3cea0*/  @!P0 BRA `(.L_x_12497) ;  /* 0x0000000000048947 */ /* 0x002fea0003800000 */
[----:B------:R-:W-:Y:S01]  /*3ceb0*/  BPT.TRAP 0x1 ;  /* 0x000000040000795c */ /* 0x000fe20000300000 */
.L_x_12497:
[----:B------:R-:W-:Y:S05]  /*3cec0*/  BSYNC B0 ;  /* 0x0000000000007941 */ /* 0x000fea0003800000 */
.L_x_12496:
        /* <DEDUP_REMOVED lines=9> */
[----:B0-----:R-:W-:Y:S05]  /*3cf60*/  RET.REL.NODEC R2 `(_ZN7cutlass13device_kernelIN5flash11enable_sm90INS1_16FlashAttnFwdSm90INS1_25CollectiveMainloopFwdSm90ILi2EN4cute5tupleIJNS5_1CILi1EEES8_S8_EEENS6_IJNS7_ILi128EEENS7_ILi96EEENS7_ILi64EEEEEELi256ENS_6half_tEfNS_4arch4Sm90ELb0ELb1ELb0ELb1ELb1ELb1ELb0ELb1ELb0ELb1ELb1ELb0EEENS1_21CollectiveEpilogueFwdINS6_IJSA_NS7_ILi256EEESB_EEES9_SE_SG_Li256ELb1ELb1ELb1ELb0EEENS1_36VarlenDynamicPersistentTileSchedulerILi128ELi96ELi256ELi128ELb1ELb1ELb1ELb1ELb0ELb1EEEEEEEEEvNT_6ParamsE) ;  /* 0xfffffc3002247950 */ /* 0x001fea0003c3ffff */
.L_x_12472:
[----:B0-----:R0:W1:Y:S02]  /*3cf70*/  SYNCS.PHASECHK.TRANS64.TRYWAIT P0, [R8+URZ], R9 ;  /* 0x00000009080075a7 */ /* 0x001064000800017f */
[----:B-1----:R-:W-:Y:S05]  /*3cf80*/  @!P0 NANOSLEEP.SYNCS 0x989680 ;  /* 0x009896800000895d */ /* 0x002fea0003900000 */
[----:B------:R-:W1:Y:S02]  /*3cf90*/  @!P0 SYNCS.PHASECHK.TRANS64 P0, [R8+URZ], R9 ;  /* 0x00000009080085a7 */ /* 0x000e64000800007f */
[----:B-1----:R-:W-:Y:S05]  /*3cfa0*/  @!P0 BRA `(.L_x_12472) ;  /* 0xfffffffc00f08947 */ /* 0x002fea000383ffff */
[----:B------:R-:W-:Y:S05]  /*3cfb0*/  BRA `(.L_x_12471) ;  /* 0xffffff5800447947 */ /* 0x000fea000383ffff */
.L_x_12495:
[----:B0-----:R0:W1:Y:S02]  /*3cfc0*/  SYNCS.PHASECHK.TRANS64.TRYWAIT P0, [R6+URZ], R7 ;  /* 0x00000007060075a7 */ /* 0x001064000800017f */
[----:B-1----:R-:W-:Y:S05]  /*3cfd0*/  @!P0 NANOSLEEP.SYNCS 0x989680 ;  /* 0x009896800000895d */ /* 0x002fea0003900000 */
[----:B------:R-:W1:Y:S02]  /*3cfe0*/  @!P0 SYNCS.PHASECHK.TRANS64 P0, [R6+URZ], R7 ;  /* 0x00000007060085a7 */ /* 0x000e64000800007f */
[----:B-1----:R-:W-:Y:S05]  /*3cff0*/  @!P0 BRA `(.L_x_12495) ;  /* 0xfffffffc00f08947 */ /* 0x002fea000383ffff */
[----:B------:R-:W-:Y:S05]  /*3d000*/  BRA `(.L_x_12494) ;  /* 0xffffff8000a07947 */ /* 0x000fea000383ffff */
.L_x_12498:
        /* <DEDUP_REMOVED lines=15> */
.L_x_15670:


//--------------------- .text._ZN7cutlass13device_kernelIN5flash11enable_sm90INS1_16FlashAttnFwdSm90INS1_25CollectiveMainloopFwdSm90ILi2EN4cute5tupleIJNS5_1CILi1EEES8_S8_EEENS6_IJNS7_ILi128EEENS7_ILi96EEENS7_ILi64EEEEEELi256ENS_6half_tEfNS_4arch4Sm90ELb0ELb1ELb0ELb1ELb1ELb0ELb1ELb1ELb0ELb1ELb1ELb0EEENS1_21CollectiveEpilogueFwdINS6_IJSA_NS7_ILi256EEESB_EEES9_SE_SG_Li256ELb1ELb1ELb1ELb0EEENS1_36VarlenDynamicPersistentTileSchedulerILi128ELi96ELi256ELi128ELb1ELb1ELb1ELb1ELb0ELb1EEEEEEEEEvNT_6ParamsE --------------------------
	.section	.text._ZN7cutlass13device_kernelIN5flash11enable_sm90INS1_16FlashAttnFwdSm90INS1_25CollectiveMainloopFwdSm90ILi2EN4cute5tupleIJNS5_1CILi1EEES8_S8_EEENS6_IJNS7_ILi128EEENS7_ILi96EEENS7_ILi64EEEEEELi256ENS_6half_tEfNS_4arch4Sm90ELb0ELb1ELb0ELb1ELb1ELb0ELb1ELb1ELb0ELb1ELb1ELb0EEENS1_21CollectiveEpilogueFwdINS6_IJSA_NS7_ILi256EEESB_EEES9_SE_SG_Li256ELb1ELb1ELb1ELb0EEENS1_36VarlenDynamicPersistentTileSchedulerILi128ELi96ELi256ELi128ELb1ELb1ELb1ELb1ELb0ELb1EEEEEEEEEvNT_6ParamsE,"ax",@progbits
	.align	128
.text._ZN7cutlass13device_kernelIN5flash11enable_sm90INS1_16FlashAttnFwdSm90INS1_25CollectiveMainloopFwdSm90ILi2EN4cute5tupleIJNS5_1CILi1EEES8_S8_EEENS6_IJNS7_ILi128EEENS7_ILi96EEENS7_ILi64EEEEEELi256ENS_6half_tEfNS_4arch4Sm90ELb0ELb1ELb0ELb1ELb1ELb0ELb1ELb1ELb0ELb1ELb1ELb0EEENS1_21CollectiveEpilogueFwdINS6_IJSA_NS7_ILi256EEESB_EEES9_SE_SG_Li256ELb1ELb1ELb1ELb0EEENS1_36VarlenDynamicPersistentTileSchedulerILi128ELi96ELi256ELi128ELb1ELb1ELb1ELb1ELb0ELb1EEEEEEEEEvNT_6ParamsE:
        .type           _ZN7cutlass13device_kernelIN5flash11enable_sm90INS1_16FlashAttnFwdSm90INS1_25CollectiveMainloopFwdSm90ILi2EN4cute5tupleIJNS5_1CILi1EEES8_S8_EEENS6_IJNS7_ILi128EEENS7_ILi96EEENS7_ILi64EEEEEELi256ENS_6half_tEfNS_4arch4Sm90ELb0ELb1ELb0ELb1ELb1ELb0ELb1ELb1ELb0ELb1ELb1ELb0EEENS1_21CollectiveEpilogueFwdINS6_IJSA_NS7_ILi256EEESB_EEES9_SE_SG_Li256ELb1ELb1ELb1ELb0EEENS1_36VarlenDynamicPersistentTileSchedulerILi128ELi96ELi256ELi128ELb1ELb1ELb1ELb1ELb0ELb1EEEEEEEEEvNT_6ParamsE,@function
        .size           _ZN7cutlass13device_kernelIN5flash11enable_sm90INS1_16FlashAttnFwdSm90INS1_25CollectiveMainloopFwdSm90ILi2EN4cute5tupleIJNS5_1CILi1EEES8_S8_EEENS6_IJNS7_ILi128EEENS7_ILi96EEENS7_ILi64EEEEEELi256ENS_6half_tEfNS_4arch4Sm90ELb0ELb1ELb0ELb1ELb1ELb0ELb1ELb1ELb0ELb1ELb1ELb0EEENS1_21CollectiveEpilogueFwdINS6_IJSA_NS7_ILi256EEESB_EEES9_SE_SG_Li256ELb1ELb1ELb1ELb0EEENS1_36VarlenDynamicPersistentTileSchedulerILi128ELi96ELi256ELi128ELb1ELb1ELb1ELb1ELb0ELb1EEEEEEEEEvNT_6ParamsE,(.L_x_15672 - _ZN7cutlass13device_kernelIN5flash11enable_sm90INS1_16FlashAttnFwdSm90INS1_25CollectiveMainloopFwdSm90ILi2EN4cute5tupleIJNS5_1CILi1EEES8_S8_EEENS6_IJNS7_ILi128EEENS7_ILi96EEENS7_ILi64EEEEEELi256ENS_6half_tEfNS_4arch4Sm90ELb0ELb1ELb0ELb1ELb1ELb0ELb1ELb1ELb0ELb1ELb1ELb0EEENS1_21CollectiveEpilogueFwdINS6_IJSA_NS7_ILi256EEESB_EEES9_SE_SG_Li256ELb1ELb1ELb1ELb0EEENS1_36VarlenDynamicPersistentTileSchedulerILi128ELi96ELi256ELi128ELb1ELb1ELb1ELb1ELb0ELb1EEEEEEEEEvNT_6ParamsE)
        .other          _ZN7cutlass13device_kernelIN5flash11enable_sm90INS1_16FlashAttnFwdSm90INS1_25CollectiveMainloopFwdSm90ILi2EN4cute5tupleIJNS5_1CILi1EEES8_S8_EEENS6_IJNS7_ILi128EEENS7_ILi96EEENS7_ILi64EEEEEELi256ENS_6half_tEfNS_4arch4Sm90ELb0ELb1ELb0ELb1ELb1ELb0ELb1ELb1ELb0ELb1ELb1ELb0EEENS1_21CollectiveEpilogueFwdINS6_IJSA_NS7_ILi256EEESB_EEES9_SE_SG_Li256ELb1ELb1ELb1ELb0EEENS1_36VarlenDynamicPersistentTileSchedulerILi128ELi96ELi256ELi128ELb1ELb1ELb1ELb1ELb0ELb1EEEEEEEEEvNT_6ParamsE,@"STO_CUDA_ENTRY STV_DEFAULT"
_ZN7cutlass13device_kernelIN5flash11enable_sm90INS1_16FlashAttnFwdSm90INS1_25CollectiveMainloopFwdSm90ILi2EN4cute5tupleIJNS5_1CILi1EEES8_S8_EEENS6_IJNS7_ILi128EEENS7_ILi96EEENS7_ILi64EEEEEELi256ENS_6half_tEfNS_4arch4Sm90ELb0ELb1ELb0ELb1ELb1ELb0ELb1ELb1ELb0ELb1ELb1ELb0EEENS1_21CollectiveEpilogueFwdINS6_IJSA_NS7_ILi256EEESB_EEES9_SE_SG_Li256ELb1ELb1ELb1ELb0EEENS1_36VarlenDynamicPersistentTileSchedulerILi128ELi96ELi256ELi128ELb1ELb1ELb1ELb1ELb0ELb1EEEEEEEEEvNT_6ParamsE:
        /* <DEDUP_REMOVED lines=47> */
.L_x_12499:
        /* <DEDUP_REMOVED lines=22> */
.L_x_12500:
        /* <DEDUP_REMOVED lines=18> */
.L_x_12501:
        /* <DEDUP_REMOVED lines=22> */
.L_x_12502:
        /* <DEDUP_REMOVED lines=23> */
.L_x_12503:
[----:B------:R-:W-:Y:S01]  /*0840*/  UISETP.NE.AND UP0, UPT, UR9, URZ, UPT ;  /* 0x0000003f0900728c */ /* 0x000fe2000bf05270 */
[----:B------:R-:W-:Y:S01]  /*0850*/  NOP ;  /* 0x0000000000007918 */ /* 0x000fe20000000000 */
[----:B0-----:R-:W-:Y:S01]  /*0860*/  UMOV UR4, 0x1 ;  /* 0x0000000100047882 */ /* 0x001fe20000000000 */
[----:B------:R-:W-:Y:S01]  /*0870*/  ULDC UR5, c[0x0][0x20] ;  /* 0x0000080000057ab9 */ /* 0x000fe20000000800 */
[----:B------:R-:W-:Y:S01]  /*0880*/  USEL UR4, UR4, 0x2, !UP0 ;  /* 0x0000000204047887 */ /* 0x000fe2000c000000 */
[----:B-1234-:R-:W-:Y:S01]  /*0890*/  BAR.SYNC.DEFER_BLOCKING 0x0 ;  /* 0x0000000000007b1d */ /* 0x01efe20000010000 */
[----:B------:R-:W-:Y:S02]  /*08a0*/  PLOP3.LUT P1, PT, PT, PT, UP0, 0x80, 0x0 ;  /* 0x000000000000781c */ /* 0x000fe40003f2f008 */
[----:B------:R-:W-:Y:S02]  /*08b0*/  IADD3 R16, P0, R1, UR5, RZ ;  /* 0x0000000501107c10 */ /* 0x000fe4000ff1e0ff */
[----:B------:R-:W-:Y:S01]  /*08c0*/  IMAD.U32 R2, RZ, RZ, UR4 ;  /* 0x00000004ff027e24 */ /* 0x000fe2000f8e00ff */
[----:B------:R-:W-:Y:S01]  /*08d0*/  ULDC UR6, c[0x0][0x24] ;  /* 0x0000090000067ab9 */ /* 0x000fe20000000800 */
[----:B------:R-:W-:Y:S01]  /*08e0*/  ULDC.64 UR36, c[0x0][0x208] ;  /* 0x0000820000247ab9 */ /* 0x000fe20000000a00 */
[----:B------:R-:W-:-:S02]  /*08f0*/  IMAD.X R17, RZ, RZ, UR6, P0 ;  /* 0x00000006ff117e24 */ /* 0x000fc400080e06ff */
[----:B------:R0:W-:Y:S01]  /*0900*/  STL [R1+0x4c8], R2 ;  /* 0x0004c80201007387 */ /* 0x0001e20000100800 */
[----:B------:R-:W-:Y:S02]  /*0910*/  IMAD.MOV.U32 R22, RZ, RZ, R16 ;  /* 0x000000ffff167224 */ /* 0x000fe400078e0010 */
[----:B------:R-:W-:Y:S01]  /*0920*/  IMAD.MOV.U32 R23, RZ, RZ, R17 ;  /* 0x000000ffff177224 */ /* 0x000fe200078e0011 */
[----:B------:R-:W-:Y:S06]  /*0930*/  @!P1 BRA `(.L_x_12504) ;  /* 0x0000023400c89947 */ /* 0x000fec0003800000 */
.L_x_12505:
[----:B------:R-:W-:-:S08]  /*0940*/  NOP ;  /* 0x0000000000007918 */ /* 0x000fd00000000000 */
[----:B------:R-:W1:Y:S02]  /*0950*/  USETMAXREG.TRY_ALLOC.CTAPOOL UP0, 0xe8 ;  /* 0x000000e8000079c8 */ /* 0x000e640008000600 */
[----:B-1----:R-:W-:-:S13]  /*0960*/  PLOP3.LUT P0, PT, PT, PT, UP0, 0x80, 0x0 ;  /* 0x000000000000781c */ /* 0x002fda0003f0f008 */
[----:B------:R-:W-:Y:S05]  /*0970*/  @!P0 BRA `(.L_x_12505) ;  /* 0xfffffffc00f08947 */ /* 0x000fea000383ffff */
[----:B------:R-:W1:Y:S01]  /*0980*/  S2R R0, SR_TID.X ;  /* 0x0000000000007919 */ /* 0x000e620000002100 */
[----:B------:R-:W-:Y:S06]  /*0990*/  BAR.ARV 0x8, 0x180 ;  /* 0x0206000000007b1d */ /* 0x000fec0000002000 */
[----:B0-----:R-:W-:Y:S01]  /*09a0*/  IADD3 R2, P1, R16, 0x1f0, RZ ;  /* 0x000001f010027810 */ /* 0x001fe20007f3e0ff */
[----:B------:R-:W-:Y:S01]  /*09b0*/  ULDC UR4, c[0x0][0xd3c] ;  /* 0x00034f0000047ab9 */ /* 0x000fe20000000800 */
[----:B------:R-:W0:Y:S03]  /*09c0*/  S2R R7, SR_CgaCtaId ;  /* 0x0000000000077919 */ /* 0x000e260000008800 */
[----:B------:R2:W-:Y:S04]  /*09d0*/  STL [R1+0x4b8], R2 ;  /* 0x0004b80201007387 */ /* 0x0005e80000100800 */
[----:B------:R-:W-:Y:S04]  /*09e0*/  STL.64 [R1+0x1f0], RZ ;  /* 0x0001f0ff01007387 */ /* 0x000fe80000100a00 */
[----:B------:R-:W-:Y:S01]  /*09f0*/  STL [R1+0x1f8], RZ ;  /* 0x0001f8ff01007387 */ /* 0x000fe20000100800 */
[----:B--2---:R-:W-:-:S03]  /*0a00*/  IMAD.X R2, RZ, RZ, R17, P1 ;  /* 0x000000ffff027224 */ /* 0x004fc600008e0611 */
[----:B------:R-:W-:Y:S01]  /*0a10*/  STL [R1+0x1fc], RZ ;  /* 0x0001fcff01007387 */ /* 0x000fe20000100800 */
[----:B-1----:R-:W-:-:S03]  /*0a20*/  SHF.R.U32.HI R0, RZ, 0x7, R0 ;  /* 0x00000007ff007819 */ /* 0x002fc60000011600 */
[----:B------:R-:W-:Y:S01]  /*0a30*/  STL [R1+0x4b4], R2 ;  /* 0x0004b40201007387 */ /* 0x000fe20000100800 */
[----:B------:R-:W-:Y:S02]  /*0a40*/  ISETP.NE.AND P0, PT, R0, 0x1, PT ;  /* 0x000000010000780c */ /* 0x000fe40003f05270 */
[----:B------:R-:W-:-:S04]  /*0a50*/  MOV R0, 0x400 ;  /* 0x0000040000007802 */ /* 0x000fc80000000f00 */
[----:B0-----:R-:W-:-:S07]  /*0a60*/  LEA R0, R7, R0, 0x18 ;  /* 0x0000000007007211 */ /* 0x001fce00078ec0ff */
[----:B------:R-:W-:Y:S08]  /*0a70*/  @!P0 BAR.ARV 0x9, 0x100 ;  /* 0x0244000000008b1d */ /* 0x000ff00000002000 */
[----:B------:R-:W-:Y:S06]  /*0a80*/  BAR.SYNC.DEFER_BLOCKING 0x5, 0x180 ;  /* 0x0146000000007b1d */ /* 0x000fec0000010000 */
[----:B------:R0:W1:Y:S02]  /*0a90*/  LDS.128 R12, [R0+0x324d0] ;  /* 0x0324d000000c7984 */ /* 0x0000640000000c00 */
[----:B------:R-:W-:Y:S06]  /*0aa0*/  BAR.ARV 0x4, 0x180 ;  /* 0x0106000000007b1d */ /* 0x000fec0000002000 */
[----:B0-----:R-:W-:-:S05]  /*0ab0*/  IADD3 R0, P2, R16, 0x1fc, RZ ;  /* 0x000001fc10007810 */ /* 0x001fca0007f5e0ff */
[----:B------:R0:W-:Y:S02]  /*0ac0*/  STL [R1+0x4c0], R0 ;  /* 0x0004c00001007387 */ /* 0x0001e40000100800 */
[----:B0-----:R-:W-:-:S05]  /*0ad0*/  IMAD.X R0, RZ, RZ, R17, P2 ;  /* 0x000000ffff007224 */ /* 0x001fca00010e0611 */
[----:B------:R0:W-:Y:S01]  /*0ae0*/  STL [R1+0x4bc], R0 ;  /* 0x0004bc0001007387 */ /* 0x0001e20000100800 */
[----:B-1----:R-:W-:-:S13]  /*0af0*/  ISETP.GE.AND P0, PT, R15, UR4, PT ;  /* 0x000000040f007c0c */ /* 0x002fda000bf06270 */
[----:B0-----:R-:W-:Y:S05]  /*0b00*/  @P0 EXIT ;  /* 0x000000000000094d */ /* 0x001fea0003800000 */
[----:B------:R-:W0:Y:S01]  /*0b10*/  S2R R2, SR_TID.X ;  /* 0x0000000000027919 */ /* 0x000e220000002100 */
[----:B------:R-:W-:Y:S02]  /*0b20*/  R2UR UR5, R13 ;  /* 0x000000000d0572ca */ /* 0x000fe400000e0000 */
[----:B------:R-:W-:Y:S02]  /*0b30*/  R2UR UR6, R14 ;  /* 0x000000000e0672ca */ /* 0x000fe400000e0000 */
[----:B------:R-:W-:Y:S01]  /*0b40*/  R2UR UR7, R15 ;  /* 0x000000000f0772ca */ /* 0x000fe200000e0000 */
[----:B0-----:R-:W-:-:S05]  /*0b50*/  VIADD R217, R2, 0xffffff80 ;  /* 0xffffff8002d97836 */ /* 0x001fca0000000000 */
[----:B------:R-:W-:-:S04]  /*0b60*/  SHF.R.S32.HI R0, RZ, 0x1f, R217 ;  /* 0x0000001fff007819 */ /* 0x000fc800000114d9 */
[CC--:B------:R-:W-:Y:S02]  /*0b70*/  LEA.HI R2, R0.reuse, R217.reuse, RZ, 0x7 ;  /* 0x000000d900027211 */ /* 0x0c0fe400078f38ff */
[-C--:B------:R-:W-:Y:S02]  /*0b80*/  LEA.HI R5, R0, R217.reuse, RZ, 0x4 ;  /* 0x000000d900057211 */ /* 0x080fe400078f20ff */
[----:B------:R-:W-:Y:S02]  /*0b90*/  LOP3.LUT R4, R2, 0xffffff80, RZ, 0xc0, !PT ;  /* 0xffffff8002047812 */ /* 0x000fe400078ec0ff */
[----:B------:R-:W-:Y:S02]  /*0ba0*/  SHF.R.S32.HI R10, RZ, 0x4, R5 ;  /* 0x00000004ff0a7819 */ /* 0x000fe40000011405 */
[----:B------:R-:W-:Y:S01]  /*0bb0*/  LOP3.LUT R8, R5, 0x3fffff0, RZ, 0xc0, !PT ;  /* 0x03fffff005087812 */ /* 0x000fe200078ec0ff */
[----:B------:R-:W-:Y:S01]  /*0bc0*/  IMAD.IADD R12, R217, 0x1, -R4 ;  /* 0x00000001d90c7824 */ /* 0x000fe200078e0a04 */
[----:B------:R-:W-:-:S02]  /*0bd0*/  LEA.HI R4, R0, R217, RZ, 0x5 ;  /* 0x000000d900047211 */ /* 0x000fc400078f28ff */
[----:B------:R-:W-:Y:S01]  /*0be0*/  LEA.HI R9, R5, R10, RZ, 0x1 ;  /* 0x0000000a05097211 */ /* 0x000fe200078f08ff */
[----:B------:R-:W-:Y:S01]  /*0bf0*/  IMAD.IADD R8, R217, 0x1, -R8 ;  /* 0x00000001d9087824 */ /* 0x000fe200078e0a08 */
[----:B------:R-:W-:Y:S01]  /*0c00*/  SHF.R.S32.HI R3, RZ, 0x1f, R12 ;  /* 0x0000001fff037819 */ /* 0x000fe2000001140c */
[----:B------:R-:W-:Y:S01]  /*0c10*/  IMAD.SHL.U32 R6, R4, 0x20, RZ ;  /* 0x0000002004067824 */ /* 0x000fe200078e00ff */
[----:B------:R-:W-:Y:S01]  /*0c20*/  LOP3.LUT R9, R9, 0x1ffffffe, RZ, 0xc0, !PT ;  /* 0x1ffffffe09097812 */ /* 0x000fe200078ec0ff */
[----:B------:R-:W-:Y:S01]  /*0c30*/  STL [R1+0x4b0], R12 ;  /* 0x0004b00c01007387 */ /* 0x000fe20000100800 */
[----:B------:R-:W-:Y:S02]  /*0c40*/  LEA.HI R4, R3, R12, RZ, 0x2 ;  /* 0x0000000c03047211 */ /* 0x000fe400078f10ff */
[----:B------:R-:W-:Y:S01]  /*0c50*/  LOP3.LUT R11, R6, 0xfffffc00, RZ, 0xc0, !PT ;  /* 0xfffffc00060b7812 */ /* 0x000fe200078ec0ff */
[----:B------:R-:W-:Y:S01]  /*0c60*/  IMAD.IADD R9, R10, 0x1, -R9 ;  /* 0x000000010a097824 */ /* 0x000fe200078e0a09 */
[----:B------:R-:W-:-:S02]  /*0c70*/  SHF.R.S32.HI R5, RZ, 0x2, R4 ;  /* 0x00000002ff057819 */ /* 0x000fc40000011404 */
[----:B------:R-:W-:Y:S01]  /*0c80*/  SHF.R.S32.HI R6, RZ, 0x1f, R4 ;  /* 0x0000001fff067819 */ /* 0x000fe20000011404 */
[----:B------:R-:W-:Y:S01]  /*0c90*/  IMAD R8, R8, 0x40, R11 ;  /* 0x0000004008087824 */ /* 0x000fe200078e020b */
[----:B------:R-:W-:Y:S02]  /*0ca0*/  LOP3.LUT R4, R4, 0x7ffffffc, RZ, 0xc0, !PT ;  /* 0x7ffffffc04047812 */ /* 0x000fe400078ec0ff */
[----:B------:R-:W-:Y:S01]  /*0cb0*/  LEA.HI R11, R0, R217, RZ, 0x2 ;  /* 0x000000d9000b7211 */ /* 0x000fe200078f10ff */
[----:B------:R-:W-:Y:S01]  /*0cc0*/  IMAD R8, R9, 0x8, R8 ;  /* 0x0000000809087824 */ /* 0x000fe200078e0208 */
[----:B------:R-:W-:Y:S01]  /*0cd0*/  LEA.HI R6, R6, R5, RZ, 0x3 ;  /* 0x0000000506067211 */ /* 0x000fe200078f18ff */
[----:B------:R-:W-:Y:S01]  /*0ce0*/  IMAD.IADD R4, R12, 0x1, -R4 ;  /* 0x000000010c047824 */ /* 0x000fe200078e0a04 */
[----:B------:R-:W-:Y:S02]  /*0cf0*/  LOP3.LUT R10, R11, 0xfffffffc, RZ, 0xc0, !PT ;  /* 0xfffffffc0b0a7812 */ /* 0x000fe400078ec0ff */
[----:B------:R-:W-:Y:S01]  /*0d00*/  SHF.R.S32.HI R11, RZ, 0x7, R2 ;  /* 0x00000007ff0b7819 */ /* 0x000fe20000011402 */
[----:B------:R-:W-:Y:S01]  /*0d10*/  IMAD.SHL.U32 R179, R4, 0x2, RZ ;  /* 0x0000000204b37824 */ /* 0x000fe200078e00ff */
[----:B------:R-:W-:Y:S01]  /*0d20*/  LOP3.LUT R6, R6, 0xfffffff8, RZ, 0xc0, !PT ;  /* 0xfffffff806067812 */ /* 0x000fe200078ec0ff */
[----:B------:R-:W-:Y:S01]  /*0d30*/  IMAD.IADD R10, R217, 0x1, -R10 ;  /* 0x00000001d90a7824 */ /* 0x000fe200078e0a0a */
[----:B------:R-:W-:Y:S01]  /*0d40*/  LEA.HI R3, R3, R12, RZ, 0x5 ;  /* 0x0000000c03037211 */ /* 0x000fe200078f28ff */
[----:B------:R-:W-:Y:S01]  /*0d50*/  VIADD R210, R179, 0x18 ;  /* 0x00000018b3d27836 */ /* 0x000fe20000000000 */
[----:B------:R-:W-:Y:S01]  /*0d60*/  LEA.HI R2, R2, R11, RZ, 0x1 ;  /* 0x0000000b02027211 */ /* 0x000fe200078f08ff */
[----:B------:R-:W-:Y:S01]  /*0d70*/  IMAD.IADD R6, R5, 0x1, -R6 ;  /* 0x0000000105067824 */ /* 0x000fe200078e0a06 */
[----:B------:R-:W-:Y:S01]  /*0d80*/  LEA.HI R0, R0, R217, RZ, 0x3 ;  /* 0x000000d900007211 */ /* 0x000fe200078f18ff */
[C---:B------:R-:W-:Y:S01]  /*0d90*/  VIADD R212, R179.reuse, 0x8 ;  /* 0x00000008b3d47836 */ /* 0x040fe20000000000 */
[----:B------:R-:W-:Y:S01]  /*0da0*/  SHF.R.S32.HI R3, RZ, 0x5, R3 ;  /* 0x00000005ff037819 */ /* 0x000fe20000011403 */
[C---:B------:R-:W-:Y:S01]  /*0db0*/  VIADD R211, R179.reuse, 0x10 ;  /* 0x00000010b3d37836 */ /* 0x040fe20000000000 */
[----:B------:R-:W-:Y:S01]  /*0dc0*/  LOP3.LUT R2, R2, 0x3fffffe, RZ, 0xc0, !PT ;  /* 0x03fffffe02027812 */ /* 0x000fe200078ec0ff */
[----:B------:R-:W-:Y:S01]  /*0dd0*/  VIADD R207, R179, 0x30 ;  /* 0x00000030b3cf7836 */ /* 0x000fe20000000000 */
[----:B------:R-:W-:Y:S01]  /*0de0*/  LOP3.LUT R218, R0, 0xfffffff8, RZ, 0xc0, !PT ;  /* 0xfffffff800da7812 */ /* 0x000fe200078ec0ff */
[----:B------:R-:W-:Y:S01]  /*0df0*/  IMAD R3, R3, 0x10, R6 ;  /* 0x0000001003037824 */ /* 0x000fe200078e0206 */
[----:B------:R-:W-:Y:S01]  /*0e00*/  SHF.R.S32.HI R215, RZ, 0x3, R0 ;  /* 0x00000003ffd77819 */ /* 0x000fe20000011400 */
[----:B------:R-:W-:Y:S01]  /*0e10*/  IMAD.IADD R2, R11, 0x1, -R2 ;  /* 0x000000010b027824 */ /* 0x000fe200078e0a02 */
[----:B------:R-:W-:Y:S01]  /*0e20*/  SHF.R.S32.HI R0, RZ, 0x1f, R210 ;  /* 0x0000001fff007819 */ /* 0x000fe200000114d2 */
[C---:B------:R-:W-:Y:S01]  /*0e30*/  VIADD R209, R179.reuse, 0x20 ;  /* 0x00000020b3d17836 */ /* 0x040fe20000000000 */
[----:B------:R-:W-:Y:S01]  /*0e40*/  LEA.HI R5, R10, R10, RZ, 0x1 ;  /* 0x0000000a0a057211 */ /* 0x000fe200078f08ff */
[----:B------:R-:W-:Y:S01]  /*0e50*/  IMAD R178, R2, 0x40, R3 ;  /* 0x0000004002b27824 */ /* 0x000fe200078e0203 */
[----:B------:R-:W-:Y:S01]  /*0e60*/  SHF.R.S32.HI R3, RZ, 0x1f, R212 ;  /* 0x0000001fff037819 */ /* 0x000fe200000114d4 */
[----:B------:R0:W-:Y:S01]  /*0e70*/  STL [R1+0x4a4], R0 ;  /* 0x0004a40001007387 */ /* 0x0001e20000100800 */
[----:B------:R-:W-:Y:S01]  /*0e80*/  SHF.R.S32.HI R2, RZ, 0x1f, R211 ;  /* 0x0000001fff027819 */ /* 0x000fe200000114d3 */
[----:B------:R-:W-:Y:S01]  /*0e90*/  VIADD R208, R179, 0x28 ;  /* 0x00000028b3d07836 */ /* 0x000fe20000000000 */
[----:B------:R-:W-:Y:S01]  /*0ea0*/  LOP3.LUT R5, R5, 0x1ffffffe, RZ, 0xc0, !PT ;  /* 0x1ffffffe05057812 */ /* 0x000fe200078ec0ff */
[C---:B------:R-:W-:Y:S01]  /*0eb0*/  VIADD R204, R179.reuse, 0x48 ;  /* 0x00000048b3cc7836 */ /* 0x040fe20000000000 */
[----:B------:R1:W-:Y:S01]  /*0ec0*/  STL [R1+0x4ac], R3 ;  /* 0x0004ac0301007387 */ /* 0x0003e20000100800 */
[----:B------:R-:W-:-:S02]  /*0ed0*/  VIADD R206, R179, 0x38 ;  /* 0x00000038b3ce7836 */ /* 0x000fc40000000000 */
[C---:B------:R-:W-:Y:S01]  /*0ee0*/  VIADD R205, R179.reuse, 0x40 ;  /* 0x00000040b3cd7836 */ /* 0x040fe20000000000 */
[----:B------:R2:W-:Y:S01]  /*0ef0*/  STL [R1+0x4a8], R2 ;  /* 0x0004a80201007387 */ /* 0x0005e20000100800 */
[----:B0-----:R-:W-:Y:S01]  /*0f00*/  SHF.R.S32.HI R0, RZ, 0x1f, R207 ;  /* 0x0000001fff007819 */ /* 0x001fe200000114cf */
[C---:B------:R-:W-:Y:S02]  /*0f10*/  VIADD R201, R179.reuse, 0x60 ;  /* 0x00000060b3c97836 */ /* 0x040fe40000000000 */
[C---:B------:R-:W-:Y:S01]  /*0f20*/  VIADD R203, R179.reuse, 0x50 ;  /* 0x00000050b3cb7836 */ /* 0x040fe20000000000 */
[----:B------:R-:W-:Y:S01]  /*0f30*/  STL [R1+0x4d0], R8 ;  /* 0x0004d00801007387 */ /* 0x000fe20000100800 */
[----:B-1----:R-:W-:Y:S01]  /*0f40*/  SHF.R.S32.HI R3, RZ, 0x1f, R209 ;  /* 0x0000001fff037819 */ /* 0x002fe200000114d1 */
[C---:B------:R-:W-:Y:S02]  /*0f50*/  VIADD R202, R179.reuse, 0x58 ;  /* 0x00000058b3ca7836 */ /* 0x040fe40000000000 */
[----:B------:R0:W-:Y:S01]  /*0f60*/  STL [R1+0x498], R0 ;  /* 0x0004980001007387 */ /* 0x0001e20000100800 */
[----:B--2---:R-:W-:Y:S01]  /*0f70*/  SHF.R.S32.HI R2, RZ, 0x1f, R208 ;  /* 0x0000001fff027819 */ /* 0x004fe200000114d0 */
[----:B------:R-:W-:-:S02]  /*0f80*/  VIADD R198, R179, 0x78 ;  /* 0x00000078b3c67836 */ /* 0x000fc40000000000 */
[----:B------:R1:W-:Y:S01]  /*0f90*/  STL [R1+0x4a0], R3 ;  /* 0x0004a00301007387 */ /* 0x0003e20000100800 */
[C---:B------:R-:W-:Y:S02]  /*0fa0*/  VIADD R200, R179.reuse, 0x68 ;  /* 0x00000068b3c87836 */ /* 0x040fe40000000000 */
[C---:B------:R-:W-:Y:S01]  /*0fb0*/  VIADD R199, R179.reuse, 0x70 ;  /* 0x00000070b3c77836 */ /* 0x040fe20000000000 */
[----:B------:R2:W-:Y:S01]  /*0fc0*/  STL [R1+0x49c], R2 ;  /* 0x00049c0201007387 */ /* 0x0005e20000100800 */
[C---:B------:R-:W-:Y:S01]  /*0fd0*/  VIADD R195, R179.reuse, 0x90 ;  /* 0x00000090b3c37836 */ /* 0x040fe20000000000 */
[----:B0-----:R-:W-:Y:S01]  /*0fe0*/  SHF.R.S32.HI R0, RZ, 0x1f, R204 ;  /* 0x0000001fff007819 */ /* 0x001fe200000114cc */
[C---:B------:R-:W-:Y:S01]  /*0ff0*/  VIADD R197, R179.reuse, 0x80 ;  /* 0x00000080b3c57836 */ /* 0x040fe20000000000 */
[----:B------:R-:W-:Y:S01]  /*1000*/  STL [R1+0x4c4], R11 ;  /* 0x0004c40b01007387 */ /* 0x000fe20000100800 */
[C---:B------:R-:W-:Y:S01]  /*1010*/  VIADD R196, R179.reuse, 0x88 ;  /* 0x00000088b3c47836 */ /* 0x040fe20000000000 */
[----:B-1----:R-:W-:Y:S01]  /*1020*/  SHF.R.S32.HI R3, RZ, 0x1f, R206 ;  /* 0x0000001fff037819 */ /* 0x002fe200000114ce */
[C---:B------:R-:W-:Y:S01]  /*1030*/  VIADD R192, R179.reuse, 0xa8 ;  /* 0x000000a8b3c07836 */ /* 0x040fe20000000000 */
[----:B------:R0:W-:Y:S01]  /*1040*/  STL [R1+0x48c], R0 ;  /* 0x00048c0001007387 */ /* 0x0001e20000100800 */
[C---:B------:R-:W-:Y:S01]  /*1050*/  VIADD R194, R179.reuse, 0x98 ;  /* 0x00000098b3c27836 */ /* 0x040fe20000000000 */
[----:B--2---:R-:W-:Y:S01]  /*1060*/  SHF.R.S32.HI R2, RZ, 0x1f, R205 ;  /* 0x0000001fff027819 */ /* 0x004fe200000114cd */
[C---:B------:R-:W-:Y:S01]  /*1070*/  VIADD R193, R179.reuse, 0xa0 ;  /* 0x000000a0b3c17836 */ /* 0x040fe20000000000 */
[----:B------:R1:W-:Y:S01]  /*1080*/  STL [R1+0x494], R3 ;  /* 0x0004940301007387 */ /* 0x0003e20000100800 */
[----:B------:R-:W-:-:S02]  /*1090*/  VIADD R189, R179, 0xc0 ;  /* 0x000000c0b3bd7836 */ /* 0x000fc40000000000 */
[C---:B------:R-:W-:Y:S01]  /*10a0*/  VIADD R191, R179.reuse, 0xb0 ;  /* 0x000000b0b3bf7836 */ /* 0x040fe20000000000 */
[----:B------:R2:W-:Y:S01]  /*10b0*/  STL [R1+0x490], R2 ;  /* 0x0004900201007387 */ /* 0x0005e20000100800 */
[C---:B------:R-:W-:Y:S01]  /*10c0*/  VIADD R190, R179.reuse, 0xb8 ;  /* 0x000000b8b3be7836 */ /* 0x040fe20000000000 */
[----:B0-----:R-:W-:Y:S01]  /*10d0*/  SHF.R.S32.HI R0, RZ, 0x1f, R201 ;  /* 0x0000001fff007819 */ /* 0x001fe200000114c9 */
[C---:B------:R-:W-:Y:S02]  /*10e0*/  VIADD R186, R179.reuse, 0xd8 ;  /* 0x000000d8b3ba7836 */ /* 0x040fe40000000000 */
[C---:B------:R-:W-:Y:S01]  /*10f0*/  VIADD R188, R179.reuse, 0xc8 ;  /* 0x000000c8b3bc7836 */ /* 0x040fe20000000000 */
[----:B-1----:R-:W-:Y:S01]  /*1100*/  SHF.R.S32.HI R3, RZ, 0x1f, R203 ;  /* 0x0000001fff037819 */ /* 0x002fe200000114cb */
[----:B------:R0:W-:Y:S01]  /*1110*/  STL [R1+0x480], R0 ;  /* 0x0004800001007387 */ /* 0x0001e20000100800 */
[----:B------:R-:W-:Y:S01]  /*1120*/  VIADD R187, R179, 0xd0 ;  /* 0x000000d0b3bb7836 */ /* 0x000fe20000000000 */
[----:B--2---:R-:W-:-:S02]  /*1130*/  SHF.R.S32.HI R2, RZ, 0x1f, R202 ;  /* 0x0000001fff027819 */ /* 0x004fc400000114ca */
[----:B------:R1:W-:Y:S01]  /*1140*/  STL [R1+0x488], R3 ;  /* 0x0004880301007387 */ /* 0x0003e20000100800 */
[----:B------:R-:W-:Y:S02]  /*1150*/  IMAD.IADD R5, R10, 0x1, -R5 ;  /* 0x000000010a057824 */ /* 0x000fe400078e0a05 */
[----:B------:R-:W-:Y:S01]  /*1160*/  IMAD.IADD R218, R217, 0x1, -R218 ;  /* 0x00000001d9da7824 */ /* 0x000fe200078e0ada */
[----:B------:R2:W-:Y:S01]  /*1170*/  STL [R1+0x484], R2 ;  /* 0x0004840201007387 */ /* 0x0005e20000100800 */
[C---:B------:R-:W-:Y:S01]  /*1180*/  VIADD R185, R179.reuse, 0xe0 ;  /* 0x000000e0b3b97836 */ /* 0x040fe20000000000 */
[----:B0-----:R-:W-:Y:S01]  /*1190*/  SHF.R.S32.HI R0, RZ, 0x1f, R198 ;  /* 0x0000001fff007819 */ /* 0x001fe200000114c6 */
[----:B------:R-:W-:Y:S02]  /*11a0*/  IMAD.SHL.U32 R18, R218, 0x8, RZ ;  /* 0x00000008da127824 */ /* 0x000fe400078e00ff */
[C---:B------:R-:W-:Y:S01]  /*11b0*/  VIADD R184, R179.reuse, 0xe8 ;  /* 0x000000e8b3b87836 */ /* 0x040fe20000000000 */
[----:B-1----:R-:W-:Y:S01]  /*11c0*/  SHF.R.S32.HI R3, RZ, 0x1f, R200 ;  /* 0x0000001fff037819 */ /* 0x002fe200000114c8 */
[----:B------:R0:W-:Y:S01]  /*11d0*/  STL [R1+0x474], R0 ;  /* 0x0004740001007387 */ /* 0x0001e20000100800 */
[C---:B------:R-:W-:Y:S01]  /*11e0*/  VIADD R176, R18.reuse, 0x40 ;  /* 0x0000004012b07836 */ /* 0x040fe20000000000 */
[----:B------:R-:W-:Y:S01]  /*11f0*/  SHF.R.S32.HI R183, RZ, 0x1f, R18 ;  /* 0x0000001fffb77819 */ /* 0x000fe20000011412 */
[C---:B------:R-:W-:Y:S01]  /*1200*/  VIADD R19, R18.reuse, 0x80 ;  /* 0x0000008012137836 */ /* 0x040fe20000000000 */
[----:B--2---:R-:W-:Y:S01]  /*1210*/  SHF.R.S32.HI R2, RZ, 0x1f, R199 ;  /* 0x0000001fff027819 */ /* 0x004fe200000114c7 */
[----:B------:R1:W-:Y:S01]  /*1220*/  STL [R1+0x47c], R3 ;  /* 0x00047c0301007387 */ /* 0x0003e20000100800 */
[----:B------:R-:W-:Y:S01]  /*1230*/  VIADD R177, R18, 0xc0 ;  /* 0x000000c012b17836 */ /* 0x000fe20000000000 */
[----:B------:R-:W-:Y:S01]  /*1240*/  SHF.R.S32.HI R182, RZ, 0x1f, R176 ;  /* 0x0000001fffb67819 */ /* 0x000fe200000114b0 */
[C---:B------:R-:W-:Y:S01]  /*1250*/  VIADD R214, R179.reuse, 0xf0 ;  /* 0x000000f0b3d67836 */ /* 0x040fe20000000000 */
[----:B------:R2:W-:Y:S01]  /*1260*/  STL [R1+0x478], R2 ;  /* 0x0004780201007387 */ /* 0x0005e20000100800 */
[----:B0-----:R-:W-:Y:S01]  /*1270*/  SHF.R.S32.HI R0, RZ, 0x1f, R195 ;  /* 0x0000001fff007819 */ /* 0x001fe200000114c3 */
[----:B------:R-:W-:Y:S01]  /*1280*/  VIADD R213, R179, 0xf8 ;  /* 0x000000f8b3d57836 */ /* 0x000fe20000000000 */
[----:B------:R-:W-:-:S02]  /*1290*/  SHF.R.S32.HI R181, RZ, 0x1f, R19 ;  /* 0x0000001fffb57819 */ /* 0x000fc40000011413 */
[----:B------:R-:W-:Y:S01]  /*12a0*/  SHF.R.S32.HI R180, RZ, 0x1f, R177 ;  /* 0x0000001fffb47819 */ /* 0x000fe200000114b1 */
[----:B------:R0:W-:Y:S01]  /*12b0*/  STL [R1+0x468], R0 ;  /* 0x0004680001007387 */ /* 0x0001e20000100800 */
[----:B-1----:R-:W-:Y:S02]  /*12c0*/  SHF.R.S32.HI R3, RZ, 0x1f, R197 ;  /* 0x0000001fff037819 */ /* 0x002fe400000114c5 */
[----:B------:R-:W-:Y:S02]  /*12d0*/  SHF.R.S32.HI R229, RZ, 0x1f, R185 ;  /* 0x0000001fffe57819 */ /* 0x000fe400000114b9 */
[----:B--2---:R-:W-:Y:S01]  /*12e0*/  SHF.R.S32.HI R2, RZ, 0x1f, R196 ;  /* 0x0000001fff027819 */ /* 0x004fe200000114c4 */
[----:B------:R1:W-:Y:S01]  /*12f0*/  STL [R1+0x470], R3 ;  /* 0x0004700301007387 */ /* 0x0003e20000100800 */
[----:B------:R-:W-:Y:S02]  /*1300*/  SHF.R.S32.HI R228, RZ, 0x1f, R184 ;  /* 0x0000001fffe47819 */ /* 0x000fe400000114b8 */
[----:B------:R-:W-:Y:S01]  /*1310*/  SHF.R.S32.HI R227, RZ, 0x1f, R214 ;  /* 0x0000001fffe37819 */ /* 0x000fe200000114d6 */
[----:B------:R2:W-:Y:S01]  /*1320*/  STL [R1+0x46c], R2 ;  /* 0x00046c0201007387 */ /* 0x0005e20000100800 */
[----:B0-----:R-:W-:-:S02]  /*1330*/  SHF.R.S32.HI R0, RZ, 0x1f, R192 ;  /* 0x0000001fff007819 */ /* 0x001fc400000114c0 */
[----:B------:R-:W-:-:S03]  /*1340*/  SHF.R.S32.HI R219, RZ, 0x1f, R213 ;  /* 0x0000001fffdb7819 */ /* 0x000fc600000114d5 */
[----:B------:R0:W-:Y:S01]  /*1350*/  STL [R1+0x45c], R0 ;  /* 0x00045c0001007387 */ /* 0x0001e20000100800 */
[----:B-1----:R-:W-:Y:S02]  /*1360*/  SHF.R.S32.HI R3, RZ, 0x1f, R194 ;  /* 0x0000001fff037819 */ /* 0x002fe400000114c2 */
[----:B--2---:R-:W-:-:S03]  /*1370*/  SHF.R.S32.HI R2, RZ, 0x1f, R193 ;  /* 0x0000001fff027819 */ /* 0x004fc600000114c1 */
[----:B------:R1:W-:Y:S01]  /*1380*/  STL [R1+0x464], R3 ;  /* 0x0004640301007387 */ /* 0x0003e20000100800 */
[----:B0-----:R-:W-:-:S03]  /*1390*/  SHF.R.S32.HI R0, RZ, 0x1f, R189 ;  /* 0x0000001fff007819 */ /* 0x001fc600000114bd */
[----:B------:R0:W-:Y:S04]  /*13a0*/  STL [R1+0x460], R2 ;  /* 0x0004600201007387 */ /* 0x0001e80000100800 */
[----:B------:R2:W-:Y:S01]  /*13b0*/  STL [R1+0x450], R0 ;  /* 0x0004500001007387 */ /* 0x0005e20000100800 */
[----:B-1----:R-:W-:Y:S02]  /*13c0*/  SHF.R.S32.HI R3, RZ, 0x1f, R191 ;  /* 0x0000001fff037819 */ /* 0x002fe400000114bf */
[----:B0-----:R-:W-:-:S03]  /*13d0*/  SHF.R.S32.HI R2, RZ, 0x1f, R190 ;  /* 0x0000001fff027819 */ /* 0x001fc600000114be */
[----:B------:R0:W-:Y:S01]  /*13e0*/  STL [R1+0x458], R3 ;  /* 0x0004580301007387 */ /* 0x0001e20000100800 */
[----:B--2---:R-:W-:-:S03]  /*13f0*/  SHF.R.S32.HI R0, RZ, 0x1f, R186 ;  /* 0x0000001fff007819 */ /* 0x004fc600000114ba */
[----:B------:R1:W-:Y:S04]  /*1400*/  STL [R1+0x454], R2 ;  /* 0x0004540201007387 */ /* 0x0003e80000100800 */
[----:B------:R2:W-:Y:S01]  /*1410*/  STL [R1+0x444], R0 ;  /* 0x0004440001007387 */ /* 0x0005e20000100800 */
[----:B0-----:R-:W-:Y:S02]  /*1420*/  SHF.R.S32.HI R3, RZ, 0x1f, R188 ;  /* 0x0000001fff037819 */ /* 0x001fe400000114bc */
[----:B-1----:R-:W-:-:S03]  /*1430*/  SHF.R.S32.HI R2, RZ, 0x1f, R187 ;  /* 0x0000001fff027819 */ /* 0x002fc600000114bb */
[----:B------:R0:W-:Y:S01]  /*1440*/  STL [R1+0x44c], R3 ;  /* 0x00044c0301007387 */ /* 0x0001e20000100800 */
[----:B--2---:R-:W-:-:S03]  /*1450*/  IMAD R0, R5, 0x8, R178 ;  /* 0x0000000805007824 */ /* 0x004fc600078e02b2 */
[----:B------:R0:W-:Y:S04]  /*1460*/  STL [R1+0x448], R2 ;  /* 0x0004480201007387 */ /* 0x0001e80000100800 */
[----:B------:R0:W-:Y:S02]  /*1470*/  STL [R1+0x4cc], R0 ;  /* 0x0004cc0001007387 */ /* 0x0001e40000100800 */
.L_x_12636:
[----:B------:R-:W-:Y:S01]  /*1480*/  ULDC.64 UR8, c[0x0][0xb20] ;  /* 0x0002c80000087ab9 */ /* 0x000fe20000000a00 */
[----:B------:R-:W-:Y:S01]  /*1490*/  ULDC.64 UR10, c[0x0][0xb18] ;  /* 0x0002c600000a7ab9 */ /* 0x000fe20000000a00 */
        /* <DEDUP_REMOVED lines=10> */
[----:B01-3--:R-:W-:Y:S02]  /*1540*/  IMAD.U32 R2, RZ, RZ, UR8 ;  /* 0x00000008ff027e24 */ /* 0x00bfe4000f8e00ff */
[----:B------:R-:W-:Y:S01]  /*1550*/  IMAD.U32 R3, RZ, RZ, UR9 ;  /* 0x00000009ff037e24 */ /* 0x000fe2000f8e00ff */
[----:B------:R-:W-:Y:S02]  /*1560*/  @UP1 ULDC.64 UR8, c[0x0][0xb10] ;  /* 0x0002c40000081ab9 */ /* 0x000fe40000000a00 */
[----:B------:R-:W-:Y:S02]  /*1570*/  @UP1 UIMAD.WIDE UR8, UR7, 0x4, UR8 ;  /* 0x00000004070818a5 */ /* 0x000fe4000f8e0208 */
[----:B--2---:R-:W2:Y:S04]  /*1580*/  @P0 LDG.E R2, desc[UR36][R2.64] ;  /* 0x0000002402020981 */ /* 0x004ea8000c1e1900 */
[----:B------:R-:W-:-:S02]  /*1590*/  IMAD.U32 R4, RZ, RZ, UR8 ;  /* 0x00000008ff047e24 */ /* 0x000fc4000f8e00ff */
[----:B------:R-:W-:Y:S01]  /*15a0*/  IMAD.U32 R5, RZ, RZ, UR9 ;  /* 0x00000009ff057e24 */ /* 0x000fe2000f8e00ff */
[----:B------:R-:W-:-:S04]  /*15b0*/  ULDC.64 UR8, c[0x0][0x418] ;  /* 0x0001060000087ab9 */ /* 0x000fc80000000a00 */
[----:B------:R-:W3:Y:S01]  /*15c0*/  @P2 LDG.E R4, desc[UR36][R4.64] ;  /* 0x0000002404042981 */ /* 0x000ee2000c1e1900 */
[----:B------:R-:W-:Y:S01]  /*15d0*/  UISETP.NE.U32.AND UP0, UPT, UR8, URZ, UPT ;  /* 0x0000003f0800728c */ /* 0x000fe2000bf05070 */
[----:B------:R-:W-:Y:S01]  /*15e0*/  ISETP.NE.U32.AND P1, PT, RZ, UR10, PT ;  /* 0x0000000aff007c0c */ /* 0x000fe2000bf25070 */
[----:B------:R-:W-:Y:S01]  /*15f0*/  UMOV UR4, URZ ;  /* 0x0000003f00047c82 */ /* 0x000fe20008000000 */
[----:B------:R-:W-:Y:S01]  /*1600*/  ULDC UR8, c[0x0][0x424] ;  /* 0x0001090000087ab9 */ /* 0x000fe20000000800 */
[----:B------:R-:W-:Y:S01]  /*1610*/  UISETP.NE.AND.EX UP0, UPT, UR9, URZ, UPT, UP0 ;  /* 0x0000003f0900728c */ /* 0x000fe2000bf05300 */
[----:B------:R-:W-:Y:S01]  /*1620*/  ISETP.NE.AND.EX P1, PT, RZ, UR11, PT, P1 ;  /* 0x0000000bff007c0c */ /* 0x000fe2000bf25310 */
[----:B------:R-:W-:Y:S01]  /*1630*/  ULDC UR44, c[0x0][0x288] ;  /* 0x0000a200002c7ab9 */ /* 0x000fe20000000800 */
[----:B------:R-:W-:Y:S02]  /*1640*/  ULOP3.LUT UR60, UR6, 0xffff, URZ, 0xc0, !UPT ;  /* 0x0000ffff063c7892 */ /* 0x000fe4000f8ec03f */
[----:B------:R-:W-:-:S04]  /*1650*/  USEL UR8, UR8, 0x1, UP0 ;  /* 0x0000000108087887 */ /* 0x000fc80008000000 */
[----:B------:R-:W-:Y:S01]  /*1660*/  UIMAD UR45, UR8, UR45, URZ ;  /* 0x0000002d082d72a4 */ /* 0x000fe2000f8e023f */
[----:B--2---:R-:W-:Y:S02]  /*1670*/  @P0 R2UR UR4, R2 ;  /* 0x00000000020402ca */ /* 0x004fe400000e0000 */
        /* <DEDUP_REMOVED lines=15> */
.L_x_12506:
[----:B------:R-:W-:Y:S01]  /*1770*/  IMAD.U32 R216, RZ, RZ, UR7 ;  /* 0x00000007ffd87e24 */ /* 0x000fe2000f8e00ff */
[----:B------:R-:W-:Y:S06]  /*1780*/  @!P1 BRA `(.L_x_12507) ;  /* 0x00000000001c9947 */ /* 0x000fec0003800000 */
[----:B------:R-:W-:Y:S02]  /*1790*/  ULDC.64 UR8, c[0x0][0xb18] ;  /* 0x0002c60000087ab9 */ /* 0x000fe40000000a00 */
[----:B------:R-:W-:-:S06]  /*17a0*/  UIMAD.WIDE UR8, UR7, 0x4, UR8 ;  /* 0x00000004070878a5 */ /* 0x000fcc000f8e0208 */
[----:B------:R-:W-:Y:S02]  /*17b0*/  IMAD.U32 R2, RZ, RZ, UR8 ;  /* 0x00000008ff027e24 */ /* 0x000fe4000f8e00ff */
[----:B------:R-:W-:-:S05]  /*17c0*/  IMAD.U32 R3, RZ, RZ, UR9 ;  /* 0x00000009ff037e24 */ /* 0x000fca000f8e00ff */
[----:B------:R-:W2:Y:S02]  /*17d0*/  LDG.E R2, desc[UR36][R2.64] ;  /* 0x0000002402027981 */ /* 0x000ea4000c1e1900 */
[----:B--2---:R-:W-:Y:S01]  /*17e0*/  R2UR UR45, R2 ;  /* 0x00000000022d72ca */ /* 0x004fe200000e0000 */
[----:B------:R-:W-:-:S14]  /*17f0*/  BRA `(.L_x_12508) ;  /* 0x0000000000347947 */ /* 0x000fdc0003800000 */
.L_x_12507:
        /* <DEDUP_REMOVED lines=13> */
.L_x_12508:
[----:B------:R-:W2:Y:S01]  /*18d0*/  LDL R0, [R1+0x4c8] ;  /* 0x0004c80001007983 */ /* 0x000ea20000100800 */
[----:B------:R-:W-:Y:S01]  /*18e0*/  MOV R72, 0x400 ;  /* 0x0000040000487802 */ /* 0x000fe20000000f00 */
[----:B------:R-:W0:Y:S01]  /*18f0*/  LDC R8, c[0x0][0xa80] ;  /* 0x0002a000ff087b82 */ /* 0x000e220000000800 */
[----:B------:R-:W-:Y:S01]  /*1900*/  IMAD.MOV.U32 R5, RZ, RZ, 0x80 ;  /* 0x00000080ff057424 */ /* 0x000fe200078e00ff */
[----:B------:R-:W1:Y:S01]  /*1910*/  S2R R27, SR_CgaCtaId ;  /* 0x00000000001b7919 */ /* 0x000e620000008800 */
[----:B------:R-:W-:Y:S01]  /*1920*/  IMAD.MOV.U32 R6, RZ, RZ, 0x100 ;  /* 0x00000100ff067424 */ /* 0x000fe200078e00ff */
[----:B------:R-:W-:Y:S01]  /*1930*/  UIADD3 UR45, -UR4, UR45, URZ ;  /* 0x0000002d042d7290 */ /* 0x000fe2000fffe13f */
[----:B------:R-:W-:Y:S01]  /*1940*/  IMAD.MOV.U32 R21, RZ, RZ, 0x80 ;  /* 0x00000080ff157424 */ /* 0x000fe200078e00ff */
[----:B------:R-:W3:Y:S01]  /*1950*/  S2R R3, SR_SWINHI ;  /* 0x0000000000037919 */ /* 0x000ee20000002f00 */
[----:B------:R-:W-:Y:S01]  /*1960*/  ULDC UR4, c[0x0][0x448] ;  /* 0x0001120000047ab9 */ /* 0x000fe20000000800 */
[----:B------:R-:W-:Y:S01]  /*1970*/  IMAD.MOV.U32 R26, RZ, RZ, 0x100 ;  /* 0x00000100ff1a7424 */ /* 0x000fe200078e00ff */
[----:B------:R-:W-:Y:S01]  /*1980*/  UISETP.NE.AND UP1, UPT, UR4, 0x1, UPT ;  /* 0x000000010400788c */ /* 0x000fe2000bf25270 */
[----:B------:R-:W-:Y:S01]  /*1990*/  IMAD.U32 R14, RZ, RZ, UR5 ;  /* 0x00000005ff0e7e24 */ /* 0x000fe2000f8e00ff */
[----:B------:R-:W-:Y:S01]  /*19a0*/  USHF.L.U32 UR58, UR5, 0x7, URZ ;  /* 0x00000007053a7899 */ /* 0x000fe2000800063f */
[----:B------:R-:W-:Y:S01]  /*19b0*/  STL.128 [R1+0x200], RZ ;  /* 0x000200ff01007387 */ /* 0x000fe20000100c00 */
[----:B------:R-:W-:Y:S01]  /*19c0*/  ULOP3.LUT UR8, UR6, 0xff000000, URZ, 0xc0, !UPT ;  /* 0xff00000006087892 */ /* 0x000fe2000f8ec03f */
[----:B------:R-:W-:-:S02]  /*19d0*/  ULDC.64 UR4, c[0x0][0xad8] ;  /* 0x0002b60000047ab9 */ /* 0x000fc40000000a00 */
[----:B------:R-:W-:Y:S01]  /*19e0*/  STL [R1+0x50], R14 ;  /* 0x0000500e01007387 */ /* 0x000fe20000100800 */
[----:B------:R-:W-:Y:S02]  /*19f0*/  UISETP.GE.AND UP0, UPT, UR5, 0x1, UPT ;  /* 0x000000010500788c */ /* 0x000fe4000bf06270 */
[----:B------:R-:W-:Y:S01]  /*1a00*/  UIADD3 UR9, UR58, 0x7f, URZ ;  /* 0x0000007f3a097890 */ /* 0x000fe2000fffe03f */
[----:B------:R-:W-:Y:S01]  /*1a10*/  STL.128 [R1+0x210], RZ ;  /* 0x000210ff01007387 */ /* 0x000fe20000100c00 */
[----:B------:R-:W-:Y:S01]  /*1a20*/  ULOP3.LUT UR59, UR6, 0xff0000, URZ, 0xc0, !UPT ;  /* 0x00ff0000063b7892 */ /* 0x000fe2000f8ec03f */
[----:B------:R-:W-:Y:S02]  /*1a30*/  @UP1 ULDC UR10, c[0x0][0x450] ;  /* 0x00011400000a1ab9 */ /* 0x000fe40000000800 */
[----:B0-----:R-:W-:Y:S01]  /*1a40*/  STL [R1+0x220], R8 ;  /* 0x0002200801007387 */ /* 0x001fe20000100800 */
[----:B------:R-:W-:Y:S01]  /*1a50*/  @UP1 ULDC UR6, c[0x0][0x44c] ;  /* 0x0001130000061ab9 */ /* 0x000fe20000000800 */
[----:B------:R-:W-:-:S02]  /*1a60*/  UIADD3 UR38, UR45, 0x1, -UR44 ;  /* 0x000000012d267890 */ /* 0x000fc4000fffe82c */
[----:B------:R-:W-:Y:S01]  /*1a70*/  STL.128 [R1+0x240], RZ ;  /* 0x000240ff01007387 */ /* 0x000fe20000100c00 */
[----:B------:R-:W-:Y:S02]  /*1a80*/  USHF.R.U32.HI UR8, URZ, 0x8, UR8 ;  /* 0x000000083f087899 */ /* 0x000fe40008011608 */
[----:B------:R-:W-:Y:S01]  /*1a90*/  UP2UR UR39, UPR, URZ, 0x2 ;  /* 0x000000023f277883 */ /* 0x000fe20008000000 */
[----:B------:R-:W-:Y:S01]  /*1aa0*/  STL.128 [R1+0x250], RZ ;  /* 0x000250ff01007387 */ /* 0x000fe20000100c00 */
[----:B------:R-:W-:Y:S01]  /*1ab0*/  UP2UR UR41, UPR, URZ, 0x1 ;  /* 0x000000013f297883 */ /* 0x000fe20008000000 */
[----:B-1----:R-:W-:Y:S01]  /*1ac0*/  LEA R72, R27, R72, 0x18 ;  /* 0x000000481b487211 */ /* 0x002fe200078ec0ff */
[----:B------:R-:W-:Y:S01]  /*1ad0*/  ULEA.HI UR59, UR59, UR8, URZ, 0x10 ;  /* 0x000000083b3b7291 */ /* 0x000fe2000f8f803f */
[----:B------:R-:W-:Y:S02]  /*1ae0*/  STL.64 [R1+0x30], R26 ;  /* 0x0000301a01007387 */ /* 0x000fe40000100a00 */
[----:B------:R-:W-:-:S02]  /*1af0*/  MOV R24, R72 ;  /* 0x0000004800187202 */ /* 0x000fc40000000f00 */
[----:B---3--:R-:W-:Y:S01]  /*1b00*/  MOV R25, R3 ;  /* 0x0000000300197202 */ /* 0x008fe20000000f00 */
[----:B------:R-:W-:Y:S01]  /*1b10*/  STL.128 [R1+0x260], RZ ;  /* 0x000260ff01007387 */ /* 0x000fe20000100c00 */
[C---:B------:R-:W-:Y:S02]  /*1b20*/  IADD3 R2, P2, R24.reuse, 0x32450, RZ ;  /* 0x0003245018027810 */ /* 0x040fe40007f5e0ff */
[C---:B------:R-:W-:Y:S01]  /*1b30*/  IADD3 R10, P0, R24.reuse, 0x32430, RZ ;  /* 0x00032430180a7810 */ /* 0x040fe20007f1e0ff */
[----:B------:R-:W-:Y:S01]  /*1b40*/  STL.128 [R1+0x270], RZ ;  /* 0x000270ff01007387 */ /* 0x000fe20000100c00 */
[----:B------:R-:W-:Y:S01]  /*1b50*/  IADD3 R12, P1, R24, 0x32440, RZ ;  /* 0x00032440180c7810 */ /* 0x000fe20007f3e0ff */
[--C-:B------:R-:W-:Y:S01]  /*1b60*/  IMAD.X R9, RZ, RZ, R25.reuse, P2 ;  /* 0x000000ffff097224 */ /* 0x100fe200010e0619 */
[C---:B------:R-:W-:Y:S01]  /*1b70*/  IADD3 R30, P2, R16.reuse, 0x28, RZ ;  /* 0x00000028101e7810 */ /* 0x040fe20007f5e0ff */
[--C-:B------:R-:W-:Y:S01]  /*1b80*/  IMAD.X R11, RZ, RZ, R25.reuse, P0 ;  /* 0x000000ffff0b7224 */ /* 0x100fe200000e0619 */
[----:B------:R-:W-:Y:S01]  /*1b90*/  STL.128 [R1+0x280], RZ ;  /* 0x000280ff01007387 */ /* 0x000fe20000100c00 */
[----:B------:R-:W-:Y:S01]  /*1ba0*/  IMAD.X R13, RZ, RZ, R25, P1 ;  /* 0x000000ffff0d7224 */ /* 0x000fe200008e0619 */
[C---:B------:R-:W-:Y:S01]  /*1bb0*/  IADD3 R29, P0, R16.reuse, 0x200, RZ ;  /* 0x00000200101d7810 */ /* 0x040fe20007f1e0ff */
[----:B------:R-:W-:Y:S01]  /*1bc0*/  IMAD.X R41, RZ, RZ, R17, P2 ;  /* 0x000000ffff297224 */ /* 0x000fe200010e0611 */
[----:B------:R-:W-:Y:S01]  /*1bd0*/  STL.64 [R1+0x18], R10 ;  /* 0x0000180a01007387 */ /* 0x000fe20000100a00 */
[----:B------:R-:W-:-:S02]  /*1be0*/  IADD3 R28, P1, R16, 0x240, RZ ;  /* 0x00000240101c7810 */ /* 0x000fc40007f3e0ff */
[--C-:B------:R-:W-:Y:S01]  /*1bf0*/  IMAD.X R40, RZ, RZ, R17.reuse, P0 ;  /* 0x000000ffff287224 */ /* 0x100fe200000e0611 */
[----:B------:R-:W-:Y:S02]  /*1c00*/  STL.64 [R1+0x20], R12 ;  /* 0x0000200c01007387 */ /* 0x000fe40000100a00 */
[----:B------:R-:W-:Y:S02]  /*1c10*/  IMAD.X R39, RZ, RZ, R17, P1 ;  /* 0x000000ffff277224 */ /* 0x000fe400008e0611 */
        /* <DEDUP_REMOVED lines=27> */
[----:B------:R-:W-:Y:S04]  /*1dd0*/  STL [R1+0x10], RZ ;  /* 0x000010ff01007387 */ /* 0x000fe80000100800 */
[----:B------:R-:W-:Y:S01]  /*1de0*/  STL [R1+0x38], RZ ;  /* 0x000038ff01007387 */ /* 0x000fe20000100800 */
[----:B--2---:R-:W-:-:S02]  /*1df0*/  R2UR UR7, R0 ;  /* 0x00000000000772ca */ /* 0x004fc400000e0000 */
[----:B------:R-:W-:-:S05]  /*1e00*/  IADD3 R0, P3, R24, 0x32460, RZ ;  /* 0x0003246018007810 */ /* 0x000fca0007f7e0ff */
[----:B------:R-:W-:Y:S01]  /*1e10*/  IMAD.X R3, RZ, RZ, R25, P3 ;  /* 0x000000ffff037224 */ /* 0x000fe200018e0619 */
[----:B------:R-:W-:-:S05]  /*1e20*/  PLOP3.LUT P3, PT, PT, PT, UP0, 0x40, 0x0 ;  /* 0x000000000000781c */ /* 0x000fca0003f6e808 */
[----:B------:R-:W-:Y:S02]  /*1e30*/  IMAD.U32 R4, RZ, RZ, UR7 ;  /* 0x00000007ff047e24 */ /* 0x000fe4000f8e00ff */
[----:B------:R-:W-:Y:S01]  /*1e40*/  IMAD.U32 R20, RZ, RZ, UR7 ;  /* 0x00000007ff147e24 */ /* 0x000fe2000f8e00ff */
[----:B------:R-:W-:Y:S02]  /*1e50*/  UIMAD.WIDE.U32 UR6, UR9, UR6, URZ ;  /* 0x00000006090672a5 */ /* 0x000fe4000f8e003f */
[----:B------:R0:W-:Y:S02]  /*1e60*/  STL.128 [R1], R4 ;  /* 0x0000000401007387 */ /* 0x0001e40000100c00 */
[----:B------:R-:W-:Y:S02]  /*1e70*/  @UP1 USHF.R.U32.HI UR9, URZ, UR10, UR7 ;  /* 0x0000000a3f091299 */ /* 0x000fe40008011607 */
[----:B------:R1:W-:Y:S02]  /*1e80*/  STL.64 [R1+0x28], R20 ;  /* 0x0000281401007387 */ /* 0x0003e40000100a00 */
[----:B------:R-:W-:-:S04]  /*1e90*/  UIADD3 UR9, UR38, UR9, URZ ;  /* 0x0000000926097290 */ /* 0x000fc8000fffe03f */
[----:B------:R-:W-:Y:S01]  /*1ea0*/  UIADD3 UR4, UR9, UR4, URZ ;  /* 0x0000000409047290 */ /* 0x000fe2000fffe03f */
[----:B0-----:R-:W-:Y:S02]  /*1eb0*/  IMAD.MOV.U32 R4, RZ, RZ, R2 ;  /* 0x000000ffff047224 */ /* 0x001fe400078e0002 */
[----:B------:R-:W-:Y:S02]  /*1ec0*/  IMAD.MOV.U32 R5, RZ, RZ, R9 ;  /* 0x000000ffff057224 */ /* 0x000fe400078e0009 */
[----:B------:R-:W-:Y:S02]  /*1ed0*/  IMAD.MOV.U32 R6, RZ, RZ, R0 ;  /* 0x000000ffff067224 */ /* 0x000fe400078e0000 */
[----:B------:R-:W-:-:S05]  /*1ee0*/  IMAD.MOV.U32 R7, RZ, RZ, R3 ;  /* 0x000000ffff077224 */ /* 0x000fca00078e0003 */
[----:B------:R1:W-:Y:S01]  /*1ef0*/  STL.128 [R1+0x40], R4 ;  /* 0x0000400401007387 */ /* 0x0003e20000100c00 */
        /* <DEDUP_REMOVED lines=11> */
.L_x_12510:
[----:B------:R-:W-:-:S11]  /*1fb0*/  UISETP.NE.AND UP0, UPT, UR5, 0x1, UPT ;  /* 0x000000010500788c */ /* 0x000fd6000bf05270 */
[----:B------:R-:W-:Y:S02]  /*1fc0*/  @UP0 ULDC.64 UR10, c[0x0][0xae0] ;  /* 0x0002b800000a0ab9 */ /* 0x000fe40000000a00 */
[----:B------:R-:W-:-:S04]  /*1fd0*/  UIMAD.WIDE.U32 UR6, UR8, UR10, URZ ;  /* 0x0000000a080672a5 */ /* 0x000fc8000f8e003f */
[----:B------:R-:W-:-:S12]  /*1fe0*/  @UP0 USHF.R.U32.HI UR8, URZ, UR11, UR7 ;  /* 0x0000000b3f080299 */ /* 0x000fd80008011607 */
.L_x_12511:
[----:B------:R-:W-:-:S04]  /*1ff0*/  UIMAD UR8, UR8, UR5, UR5 ;  /* 0x00000005080872a4 */ /* 0x000fc8000f8e0205 */
[----:B------:R-:W-:-:S04]  /*2000*/  UISETP.LT.AND UP0, UPT, UR4, UR8, UPT ;  /* 0x000000080400728c */ /* 0x000fc8000bf01270 */
[----:B------:R-:W-:-:S12]  /*2010*/  USEL UR4, UR4, UR8, UP0 ;  /* 0x0000000804047287 */ /* 0x000fd80008000000 */
.L_x_12509:
        /* <DEDUP_REMOVED lines=12> */
[----:B------:R-:W-:Y:S01]  /*20e0*/  UMOV UR12, UR58 ;  /* 0x0000003a000c7c82 */ /* 0x000fe20008000000 */
        /* <DEDUP_REMOVED lines=20> */
.L_x_12513:
[----:B------:R-:W-:-:S11]  /*2230*/  UISETP.NE.AND UP0, UPT, UR5, 0x1, UPT ;  /* 0x000000010500788c */ /* 0x000fd6000bf05270 */
[----:B------:R-:W-:Y:S02]  /*2240*/  @UP0 ULDC.64 UR12, c[0x0][0xae0] ;  /* 0x0002b800000c0ab9 */ /* 0x000fe40000000a00 */
[----:B------:R-:W-:-:S04]  /*2250*/  UIMAD.WIDE.U32 UR8, UR7, UR12, URZ ;  /* 0x0000000c070872a5 */ /* 0x000fc8000f8e003f */
[----:B------:R-:W-:-:S12]  /*2260*/  @UP0 USHF.R.U32.HI UR7, URZ, UR13, UR9 ;  /* 0x0000000d3f070299 */ /* 0x000fd80008011609 */
.L_x_12514:
[----:B------:R-:W-:-:S04]  /*2270*/  UIMAD UR5, UR7, UR5, URZ ;  /* 0x00000005070572a4 */ /* 0x000fc8000f8e023f */
[----:B------:R-:W-:-:S04]  /*2280*/  UISETP.LT.AND UP0, UPT, UR10, UR5, UPT ;  /* 0x000000050a00728c */ /* 0x000fc8000bf01270 */
[----:B------:R-:W-:-:S12]  /*2290*/  USEL UR10, UR10, UR5, !UP0 ;  /* 0x000000050a0a7287 */ /* 0x000fd8000c000000 */
.L_x_12512:
[----:B------:R-:W-:Y:S02]  /*22a0*/  UIMAD.WIDE UR4, UR10, 0x2aaaaaab, URZ ;  /* 0x2aaaaaab0a0478a5 */ /* 0x000fe4000f8e023f */
[----:B------:R-:W-:Y:S02]  /*22b0*/  ULOP3.LUT UR61, UR59, 0xff, URZ, 0xc0, !UPT ;  /* 0x000000ff3b3d7892 */ /* 0x000fe4000f8ec03f */
[----:B------:R-:W-:Y:S02]  /*22c0*/  USHF.R.U32.HI UR4, URZ, 0x1f, UR5 ;  /* 0x0000001f3f047899 */ /* 0x000fe40008011605 */
[----:B------:R-:W-:Y:S02]  /*22d0*/  USHF.R.U32.HI UR59, URZ, 0x10, UR59 ;  /* 0x000000103f3b7899 */ /* 0x000fe4000801163b */
[----:B------:R-:W-:-:S04]  /*22e0*/  ULEA.HI.SX32 UR4, UR5, UR4, 0x1c ;  /* 0x0000000405047291 */ /* 0x000fc8000f8fe23f */
[----:B------:R-:W-:-:S04]  /*22f0*/  UISETP.LT.AND UP0, UPT, URZ, UR4, UPT ;  /* 0x000000043f00728c */ /* 0x000fc8000bf01270 */
[----:B------:R-:W-:-:S03]  /*2300*/  USEL UR40, URZ, UR4, !UP0 ;  /* 0x000000043f287287 */ /* 0x000fc6000c000000 */
[----:B------:R-:W-:Y:S01]  /*2310*/  UMOV UR4, URZ ;  /* 0x0000003f00047c82 */ /* 0x000fe20008000000 */
[----:B------:R-:W-:-:S06]  /*2320*/  UISETP.GT.AND UP0, UPT, UR6, UR40, UPT ;  /* 0x000000280600728c */ /* 0x000fcc000bf04270 */
[----:B------:R-:W-:-:S13]  /*2330*/  PLOP3.LUT P0, PT, PT, PT, UP0, 0x80, 0x0 ;  /* 0x000000000000781c */ /* 0x000fda0003f0f008 */
[----:B------:R-:W-:Y:S05]  /*2340*/  @!P0 BRA `(.L_x_12515) ;  /* 0x0000000000948947 */ /* 0x000fea0003800000 */
[----:B------:R-:W-:Y:S01]  /*2350*/  UISETP.NE.AND UP0, UPT, UR59, URZ, UPT ;  /* 0x0000003f3b00728c */ /* 0x000fe2000bf05270 */
[----:B------:R-:W-:-:S03]  /*2360*/  ULDC UR4, c[0x0][0xae8] ;  /* 0x0002ba0000047ab9 */ /* 0x000fc60000000800 */
[----:B------:R-:W-:-:S04]  /*2370*/  USEL UR10, UR59, UR4, UP0 ;  /* 0x000000043b0a7287 */ /* 0x000fc80008000000 */
[----:B------:R-:W-:Y:S02]  /*2380*/  UIADD3 UR4, UR10, -0x1, UR6 ;  /* 0xffffffff0a047890 */ /* 0x000fe4000fffe006 */
[----:B------:R-:W-:Y:S02]  /*2390*/  IMAD.U32 R3, RZ, RZ, UR10 ;  /* 0x0000000aff037e24 */ /* 0x000fe4000f8e00ff */
[----:B------:R-:W-:-:S03]  /*23a0*/  UIADD3 UR7, -UR40, UR4, URZ ;  /* 0x0000000428077290 */ /* 0x000fc6000fffe13f */
[-C--:B------:R-:W-:Y:S01]  /*23b0*/  IABS R0, R3.reuse ;  /* 0x0000000300007213 */ /* 0x080fe20000000000 */
[----:B------:R-:W-:Y:S01]  /*23c0*/  UMOV UR4, URZ ;  /* 0x0000003f00047c82 */ /* 0x000fe20008000000 */
[----:B-1----:R-:W-:Y:S01]  /*23d0*/  IABS R5, R3 ;  /* 0x0000000300057213 */ /* 0x002fe20000000000 */
        /* <DEDUP_REMOVED lines=28> */
.L_x_12515:
        /* <DEDUP_REMOVED lines=9> */
[----:B------:R-:W2:Y:S01]  /*2630*/  LDL R2, [R1+0x4c4] ;  /* 0x0004c40001027983 */ /* 0x000ea20000100800 */
[----:B------:R-:W-:Y:S01]  /*2640*/  VIADD R8, R72, 0x400 ;  /* 0x0000040048087836 */ /* 0x000fe20000000000 */
[----:B------:R-:W-:Y:S01]  /*2650*/  IADD3 R26, P5, R16, 0x58, RZ ;  /* 0x00000058101a7810 */ /* 0x000fe20007fbe0ff */
[----:B-1----:R-:W-:Y:S01]  /*2660*/  IMAD.MOV.U32 R4, RZ, RZ, 0x1 ;  /* 0x00000001ff047424 */ /* 0x002fe200078e00ff */
[----:B------:R-:W-:Y:S01]  /*2670*/  STL.64 [R1+0x58], RZ ;  /* 0x000058ff01007387 */ /* 0x000fe20000100a00 */
[----:B------:R-:W-:Y:S01]  /*2680*/  IMAD.MOV.U32 R5, RZ, RZ, RZ ;  /* 0x000000ffff057224 */ /* 0x000fe200078e00ff */
[----:B------:R-:W-:Y:S01]  /*2690*/  SHF.R.U32.HI R8, RZ, 0x4, R8 ;  /* 0x00000004ff087819 */ /* 0x000fe20000011608 */
[----:B------:R-:W-:Y:S01]  /*26a0*/  IMAD.MOV.U32 R6, RZ, RZ, 0x1 ;  /* 0x00000001ff067424 */ /* 0x000fe200078e00ff */
[----:B------:R-:W-:Y:S01]  /*26b0*/  STL.128 [R1+0x90], RZ ;  /* 0x000090ff01007387 */ /* 0x000fe20000100c00 */
[----:B------:R-:W-:Y:S01]  /*26c0*/  IMAD.MOV.U32 R7, RZ, RZ, RZ ;  /* 0x000000ffff077224 */ /* 0x000fe200078e00ff */
[----:B------:R-:W-:Y:S01]  /*26d0*/  LOP3.LUT R8, R8, 0x3fff, RZ, 0xc0, !PT ;  /* 0x00003fff08087812 */ /* 0x000fe200078ec0ff */
[----:B------:R-:W-:Y:S01]  /*26e0*/  IMAD.MOV.U32 R10, RZ, RZ, 0x1 ;  /* 0x00000001ff0a7424 */ /* 0x000fe200078e00ff */
[----:B------:R-:W-:Y:S01]  /*26f0*/  STL.128 [R1+0xa0], RZ ;  /* 0x0000a0ff01007387 */ /* 0x000fe20000100c00 */
[----:B------:R-:W-:Y:S01]  /*2700*/  IMAD.MOV.U32 R11, RZ, RZ, RZ ;  /* 0x000000ffff0b7224 */ /* 0x000fe200078e00ff */
[C---:B------:R-:W-:Y:S01]  /*2710*/  IADD3 R37, P6, R16.reuse, 0x60, RZ ;  /* 0x0000006010257810 */ /* 0x040fe20007fde0ff */
[----:B------:R-:W-:Y:S01]  /*2720*/  IMAD.X R27, RZ, RZ, R17, P5 ;  /* 0x000000ffff1b7224 */ /* 0x000fe200028e0611 */
[----:B------:R0:W-:Y:S01]  /*2730*/  STL.128 [R1+0x60], R4 ;  /* 0x0000600401007387 */ /* 0x0001e20000100c00 */
[----:B------:R-:W-:-:S02]  /*2740*/  IADD3 R36, P1, R16, 0x68, RZ ;  /* 0x0000006810247810 */ /* 0x000fc40007f3e0ff */
[C---:B------:R-:W-:Y:S01]  /*2750*/  IADD3 R35, P2, R16.reuse, 0x70, RZ ;  /* 0x0000007010237810 */ /* 0x040fe20007f5e0ff */
[----:B------:R-:W-:Y:S01]  /*2760*/  STL.64 [R1+0x70], R10 ;  /* 0x0000700a01007387 */ /* 0x000fe20000100a00 */
[--C-:B------:R-:W-:Y:S01]  /*2770*/  IMAD.X R38, RZ, RZ, R17.reuse, P6 ;  /* 0x000000ffff267224 */ /* 0x100fe200030e0611 */
[C---:B------:R-:W-:Y:S01]  /*2780*/  IADD3 R34, P3, R16.reuse, 0x78, RZ ;  /* 0x0000007810227810 */ /* 0x040fe20007f7e0ff */
[--C-:B------:R-:W-:Y:S01]  /*2790*/  IMAD.X R51, RZ, RZ, R17.reuse, P1 ;  /* 0x000000ffff337224 */ /* 0x100fe200008e0611 */
[----:B------:R-:W-:Y:S01]  /*27a0*/  STL.128 [R1+0xb0], RZ ;  /* 0x0000b0ff01007387 */ /* 0x000fe20000100c00 */
[--C-:B------:R-:W-:Y:S01]  /*27b0*/  IMAD.X R52, RZ, RZ, R17.reuse, P2 ;  /* 0x000000ffff347224 */ /* 0x100fe200010e0611 */
[C---:B------:R-:W-:Y:S01]  /*27c0*/  IADD3 R31, P4, R16.reuse, 0x80, RZ ;  /* 0x00000080101f7810 */ /* 0x040fe20007f9e0ff */
[----:B------:R-:W-:Y:S01]  /*27d0*/  IMAD.X R49, RZ, RZ, R17, P3 ;  /* 0x000000ffff317224 */ /* 0x000fe200018e0611 */
[----:B------:R-:W-:Y:S01]  /*27e0*/  STL.128 [R1+0xc0], RZ ;  /* 0x0000c0ff01007387 */ /* 0x000fe20000100c00 */
[----:B------:R-:W-:-:S02]  /*27f0*/  IADD3 R33, P5, R16, 0x88, RZ ;  /* 0x0000008810217810 */ /* 0x000fc40007fbe0ff */
[----:B------:R-:W-:Y:S01]  /*2800*/  IADD3 R32, P6, R16, 0x90, RZ ;  /* 0x0000009010207810 */ /* 0x000fe20007fde0ff */
[----:B0-----:R-:W-:Y:S01]  /*2810*/  IMAD.MOV.U32 R5, RZ, RZ, 0x40000040 ;  /* 0x40000040ff057424 */ /* 0x001fe200078e00ff */
[C---:B------:R-:W-:Y:S01]  /*2820*/  LOP3.LUT R6, R8.reuse, 0x3000000, RZ, 0xfc, !PT ;  /* 0x0300000008067812 */ /* 0x040fe200078efcff */
[----:B------:R-:W-:Y:S01]  /*2830*/  IMAD.MOV.U32 R7, RZ, RZ, 0x40000040 ;  /* 0x40000040ff077424 */ /* 0x000fe200078e00ff */
[----:B------:R-:W-:Y:S01]  /*2840*/  LOP3.LUT R8, R8, 0x10000, RZ, 0xfc, !PT ;  /* 0x0001000008087812 */ /* 0x000fe200078efcff */
[----:B------:R-:W-:Y:S01]  /*2850*/  STL.128 [R1+0xd0], RZ ;  /* 0x0000d0ff01007387 */ /* 0x000fe20000100c00 */
[C---:B------:R-:W-:Y:S01]  /*2860*/  IADD3 R45, P1, R16.reuse, 0xf0, RZ ;  /* 0x000000f0102d7810 */ /* 0x040fe20007f3e0ff */
[--C-:B------:R-:W-:Y:S01]  /*2870*/  IMAD.X R50, RZ, RZ, R17.reuse, P4 ;  /* 0x000000ffff327224 */ /* 0x100fe200020e0611 */
[----:B------:R-:W-:Y:S01]  /*2880*/  IADD3 R43, P2, R16, 0xf8, RZ ;  /* 0x000000f8102b7810 */ /* 0x000fe20007f5e0ff */
[----:B------:R-:W-:Y:S01]  /*2890*/  STL.128 [R1+0xe0], RZ ;  /* 0x0000e0ff01007387 */ /* 0x000fe20000100c00 */
[----:B------:R-:W-:-:S02]  /*28a0*/  IMAD.X R48, RZ, RZ, R17, P5 ;  /* 0x000000ffff307224 */ /* 0x000fc400028e0611 */
[--C-:B------:R-:W-:Y:S02]  /*28b0*/  IMAD.X R47, RZ, RZ, R17.reuse, P6 ;  /* 0x000000ffff2f7224 */ /* 0x100fe400030e0611 */
[--C-:B------:R-:W-:Y:S02]  /*28c0*/  IMAD.X R46, RZ, RZ, R17.reuse, P1 ;  /* 0x000000ffff2e7224 */ /* 0x100fe400008e0611 */
[----:B------:R-:W-:Y:S01]  /*28d0*/  IMAD.X R44, RZ, RZ, R17, P2 ;  /* 0x000000ffff2c7224 */ /* 0x000fe200010e0611 */
[----:B--2---:R-:W0:Y:S02]  /*28e0*/  SHFL.IDX PT, R0, R2, RZ, 0x1f ;  /* 0x00001fff02007589 */ /* 0x004e2400000e0000 */
[----:B0-----:R-:W-:-:S04]  /*28f0*/  LEA.HI R2, R0, R0, RZ, 0x1 ;  /* 0x0000000000027211 */ /* 0x001fc800078f08ff */
[----:B------:R-:W-:Y:S01]  /*2900*/  LOP3.LUT R3, R2, 0x7fffe, RZ, 0xc0, !PT ;  /* 0x0007fffe02037812 */ /* 0x000fe200078ec0ff */
[----:B------:R-:W-:-:S04]  /*2910*/  VIADD R2, R72, 0x1c400 ;  /* 0x0001c40048027836 */ /* 0x000fc80000000000 */
[----:B------:R-:W-:Y:S01]  /*2920*/  IMAD.IADD R0, R0, 0x1, -R3 ;  /* 0x0000000100007824 */ /* 0x000fe200078e0a03 */
[----:B------:R-:W-:Y:S01]  /*2930*/  SHF.R.U32.HI R2, RZ, 0x4, R2 ;  /* 0x00000004ff027819 */ /* 0x000fe20000011602 */
[----:B------:R-:W-:-:S03]  /*2940*/  VIADD R3, R72, 0x18400 ;  /* 0x0001840048037836 */ /* 0x000fc60000000000 */
[----:B------:R-:W-:Y:S01]  /*2950*/  LOP3.LUT R2, R2, 0x3fff, RZ, 0xc0, !PT ;  /* 0x00003fff02027812 */ /* 0x000fe200078ec0ff */
[----:B------:R-:W-:Y:S01]  /*2960*/  IMAD R0, R0, 0x2000, R3 ;  /* 0x0000200000007824 */ /* 0x000fe200078e0203 */
[----:B------:R-:W-:Y:S02]  /*2970*/  LOP3.LUT P0, RZ, R3, 0x1bf, RZ, 0xc0, !PT ;  /* 0x000001bf03ff7812 */ /* 0x000fe4000780c0ff */
[----:B------:R-:W-:Y:S01]  /*2980*/  LOP3.LUT R4, R2, 0x10000, RZ, 0xfc, !PT ;  /* 0x0001000002047812 */ /* 0x000fe200078efcff */
[----:B------:R-:W-:Y:S01]  /*2990*/  VIADD R3, R0, 0xa000 ;  /* 0x0000a00000037836 */ /* 0x000fe20000000000 */
[----:B------:R-:W-:-:S03]  /*29a0*/  SHF.R.U32.HI R0, RZ, 0x4, R0 ;  /* 0x00000004ff007819 */ /* 0x000fc60000011600 */
[----:B------:R0:W-:Y:S01]  /*29b0*/  STL.128 [R1+0x80], R4 ;  /* 0x0000800401007387 */ /* 0x0001e20000100c00 */
[----:B------:R-:W-:Y:S02]  /*29c0*/  SHF.R.U32.HI R3, RZ, 0x4, R3 ;  /* 0x00000004ff037819 */ /* 0x000fe40000011603 */
[----:B------:R-:W-:Y:S02]  /*29d0*/  LOP3.LUT R0, R0, 0x3fff, RZ, 0xc0, !PT ;  /* 0x00003fff00007812 */ /* 0x000fe400078ec0ff */
[----:B------:R-:W-:Y:S02]  /*29e0*/  LOP3.LUT R3, R3, 0x3fff, RZ, 0xc0, !PT ;  /* 0x00003fff03037812 */ /* 0x000fe400078ec0ff */
[----:B------:R-:W-:Y:S02]  /*29f0*/  LOP3.LUT R2, R0, 0x10000, RZ, 0xfc, !PT ;  /* 0x0001000000027812 */ /* 0x000fe400078efcff */
[----:B------:R-:W-:Y:S01]  /*2a00*/  LOP3.LUT R0, R3, 0x10000, RZ, 0xfc, !PT ;  /* 0x0001000003007812 */ /* 0x000fe200078efcff */
[----:B------:R-:W-:-:S05]  /*2a10*/  IMAD.MOV.U32 R3, RZ, RZ, 0x40000040 ;  /* 0x40000040ff037424 */ /* 0x000fca00078e00ff */
[----:B------:R1:W-:Y:S01]  /*2a20*/  STL.64 [R1+0x78], R2 ;  /* 0x0000780201007387 */ /* 0x0003e20000100a00 */
[----:B0-----:R-:W-:Y:S02]  /*2a30*/  IMAD.MOV.U32 R6, RZ, RZ, R8 ;  /* 0x000000ffff067224 */ /* 0x001fe400078e0008 */
[----:B------:R-:W-:-:S05]  /*2a40*/  IMAD.MOV.U32 R4, RZ, RZ, R0 ;  /* 0x000000ffff047224 */ /* 0x000fca00078e0000 */
[----:B------:R1:W-:Y:S01]  /*2a50*/  STL.128 [R1+0xf0], R4 ;  /* 0x0000f00401007387 */ /* 0x0003e20000100c00 */
[----:B------:R-:W-:Y:S05]  /*2a60*/  @!P0 BRA `(.L_x_12517) ;  /* 0x0000000000408947 */ /* 0x000fea0003800000 */
[----:B-1----:R-:W-:Y:S01]  /*2a70*/  MOV R2, 0x0 ;  /* 0x0000000000027802 */ /* 0x002fe20000000f00 */
        /* <DEDUP_REMOVED lines=15> */
.L_x_12517:
[----:B------:R-:W2:Y:S01]  /*2b70*/  LDL R42, [R1+0x1fc] ;  /* 0x0001fc00012a7983 */ /* 0x000ea20000100800 */
[----:B-1----:R-:W0:Y:S01]  /*2b80*/  LDC.64 R2, c[0x0][0xad8] ;  /* 0x0002b600ff027b82 */ /* 0x002e220000000a00 */
[----:B------:R-:W-:Y:S01]  /*2b90*/  IADD3 R20, P0, R16, 0x100, RZ ;  /* 0x0000010010147810 */ /* 0x000fe20007f1e0ff */
[----:B------:R-:W-:Y:S01]  /*2ba0*/  IMAD.U32 R9, RZ, RZ, UR45 ;  /* 0x0000002dff097e24 */ /* 0x000fe2000f8e00ff */
[----:B------:R-:W1:Y:S01]  /*2bb0*/  S2R R53, SR_TID.X ;  /* 0x0000000000357919 */ /* 0x000e620000002100 */
[----:B------:R-:W-:Y:S01]  /*2bc0*/  IMAD.U32 R8, RZ, RZ, UR44 ;  /* 0x0000002cff087e24 */ /* 0x000fe2000f8e00ff */
[----:B------:R-:W-:Y:S01]  /*2bd0*/  BSSY B0, `(.L_x_12518) ;  /* 0x000001c000007945 */ /* 0x000fe20003800000 */
[----:B------:R-:W-:Y:S01]  /*2be0*/  IMAD.MOV.U32 R12, RZ, RZ, RZ ;  /* 0x000000ffff0c7224 */ /* 0x000fe200078e00ff */
[----:B------:R3:W-:Y:S01]  /*2bf0*/  STL.64 [R1+0x110], R26 ;  /* 0x0001101a01007387 */ /* 0x0007e20000100a00 */
[----:B------:R-:W4:Y:S01]  /*2c00*/  LDC.64 R4, c[0x0][0xae0] ;  /* 0x0002b800ff047b82 */ /* 0x000f220000000a00 */
[----:B------:R-:W-:-:S02]  /*2c10*/  IMAD.X R21, RZ, RZ, R17, P0 ;  /* 0x000000ffff157224 */ /* 0x000fc400000e0611 */
[----:B------:R0:W-:Y:S04]  /*2c20*/  STL.64 [R1+0x100], R178 ;  /* 0x000100b201007387 */ /* 0x0001e80000100a00 */
[----:B------:R0:W-:Y:S01]  /*2c30*/  STL.64 [R1+0x108], R20 ;  /* 0x0001081401007387 */ /* 0x0001e20000100a00 */
[----:B------:R-:W5:Y:S03]  /*2c40*/  LDC R10, c[0x0][0xad4] ;  /* 0x0002b500ff0a7b82 */ /* 0x000f660000000800 */
[----:B------:R0:W-:Y:S04]  /*2c50*/  STL.U8 [R1+0x118], RZ ;  /* 0x000118ff01007387 */ /* 0x0001e80000100000 */
[----:B------:R0:W-:Y:S01]  /*2c60*/  STL.U8 [R1+0x14c], RZ ;  /* 0x00014cff01007387 */ /* 0x0001e20000100000 */
[----:B------:R-:W3:Y:S01]  /*2c70*/  LDC.64 R6, c[0x0][0x448] ;  /* 0x00011200ff067b82 */ /* 0x000ee20000000a00 */
[----:B0-----:R-:W-:-:S02]  /*2c80*/  IMAD.MOV.U32 R11, RZ, RZ, R2 ;  /* 0x000000ffff0b7224 */ /* 0x001fc400078e0002 */
[----:B------:R-:W-:-:S05]  /*2c90*/  IMAD.MOV.U32 R13, RZ, RZ, R3 ;  /* 0x000000ffff0d7224 */ /* 0x000fca00078e0003 */
[----:B------:R-:W0:Y:S01]  /*2ca0*/  LDC R224, c[0x0][0x450] ;  /* 0x00011400ffe07b82 */ /* 0x000e220000000800 */
[----:B----4-:R-:W-:Y:S02]  /*2cb0*/  IMAD.MOV.U32 R14, RZ, RZ, R4 ;  /* 0x000000ffff0e7224 */ /* 0x010fe400078e0004 */
[----:B------:R-:W-:Y:S02]  /*2cc0*/  IMAD.MOV.U32 R15, RZ, RZ, R5 ;  /* 0x000000ffff0f7224 */ /* 0x000fe400078e0005 */
[----:B-1----:R-:W-:Y:S01]  /*2cd0*/  VIADD R217, R53, 0xffffff80 ;  /* 0xffffff8035d97836 */ /* 0x002fe20000000000 */
[----:B-----5:R1:W-:Y:S04]  /*2ce0*/  STL.128 [R1+0x120], R8 ;  /* 0x0001200801007387 */ /* 0x0203e80000100c00 */
[----:B------:R1:W-:Y:S04]  /*2cf0*/  STL.128 [R1+0x130], R12 ;  /* 0x0001300c01007387 */ /* 0x0003e80000100c00 */
[----:B---3--:R1:W-:Y:S04]  /*2d00*/  STL.64 [R1+0x140], R6 ;  /* 0x0001400601007387 */ /* 0x0083e80000100a00 */
[----:B------:R1:W-:Y:S04]  /*2d10*/  STL [R1+0x11c], R217 ;  /* 0x00011cd901007387 */ /* 0x0003e80000100800 */
[----:B0-----:R1:W-:Y:S01]  /*2d20*/  STL [R1+0x148], R224 ;  /* 0x000148e001007387 */ /* 0x0013e20000100800 */
[----:B--2---:R-:W-:-:S04]  /*2d30*/  LEA.HI R0, R42, R42, RZ, 0x1 ;  /* 0x0000002a2a007211 */ /* 0x004fc800078f08ff */
[----:B------:R-:W-:-:S05]  /*2d40*/  LOP3.LUT R27, R0, 0xfffffffe, RZ, 0xc0, !PT ;  /* 0xfffffffe001b7812 */ /* 0x000fca00078ec0ff */
[----:B------:R-:W-:-:S05]  /*2d50*/  IMAD.IADD R0, R42, 0x1, -R27 ;  /* 0x000000012a007824 */ /* 0x000fca00078e0a1b */
[----:B------:R-:W-:-:S04]  /*2d60*/  SHF.L.U32 R27, R0, 0x1f, RZ ;  /* 0x0000001f001b7819 */ /* 0x000fc800000006ff */
[----:B------:R-:W0:Y:S02]  /*2d70*/  SYNCS.PHASECHK.TRANS64.TRYWAIT P0, [R72+URZ+0x32400], R27 ;  /* 0x0324001b480075a7 */ /* 0x000e24000800017f */
[----:B01----:R-:W-:Y:S05]  /*2d80*/  @!P0 BRA `(.L_x_12519) ;  /* 0x0000028000e88947 */ /* 0x003fea0003800000 */
.L_x_12737:
[----:B------:R-:W-:Y:S05]  /*2d90*/  BSYNC B0 ;  /* 0x0000000000007941 */ /* 0x000fea0003800000 */
.L_x_12518:
[----:B------:R-:W2:Y:S04]  /*2da0*/  LDL R9, [R1+0x4b4] ;  /* 0x0004b40001097983 */ /* 0x000ea80000100800 */
[----:B------:R-:W2:Y:S04]  /*2db0*/  LDL R8, [R1+0x4b8] ;  /* 0x0004b80001087983 */ /* 0x000ea80000100800 */
[----:B------:R-:W3:Y:S04]  /*2dc0*/  LDL R0, [R1+0x4c0] ;  /* 0x0004c00001007983 */ /* 0x000ee80000100800 */
[----:B------:R-:W0:Y:S04]  /*2dd0*/  LDL R6, [R1+0x4bc] ;  /* 0x0004bc0001067983 */ /* 0x000e280000100800 */
[----:B------:R-:W4:Y:S04]  /*2de0*/  LDL R42, [R1] ;  /* 0x00000000012a7983 */ /* 0x000f280000100800 */
[----:B------:R1:W5:Y:S01]  /*2df0*/  LDL.64 R12, [R1+0x1f0] ;  /* 0x0001f000010c7983 */ /* 0x0003620000100a00 */
[----:B------:R-:W-:-:S02]  /*2e00*/  IMAD.MOV.U32 R10, RZ, RZ, R37 ;  /* 0x000000ffff0a7224 */ /* 0x000fc400078e0025 */
[----:B------:R-:W-:Y:S01]  /*2e10*/  IMAD.MOV.U32 R11, RZ, RZ, R38 ;  /* 0x000000ffff0b7224 */ /* 0x000fe200078e0026 */
[C---:B------:R-:W-:Y:S01]  /*2e20*/  IADD3 R14, P0, R16.reuse, 0x14c, RZ ;  /* 0x0000014c100e7810 */ /* 0x040fe20007f1e0ff */
[----:B------:R-:W1:Y:S01]  /*2e30*/  S2R R53, SR_TID.X ;  /* 0x0000000000357919 */ /* 0x000e620000002100 */
[----:B------:R-:W-:Y:S05]  /*2e40*/  WARPSYNC.ALL ;  /* 0x0000000000007948 */ /* 0x000fea0003800000 */
[----:B------:R-:W-:Y:S01]  /*2e50*/  BSSY B0, `(.L_x_12520) ;  /* 0x0000037000007945 */ /* 0x000fe20003800000 */
[----:B-1----:R-:W-:Y:S01]  /*2e60*/  SHF.R.U32.HI R37, RZ, 0x7, R53 ;  /* 0x00000007ff257819 */ /* 0x002fe20000011635 */
[----:B--2---:R1:W-:Y:S01]  /*2e70*/  STL.128 [R1+0x150], R8 ;  /* 0x0001500801007387 */ /* 0x0043e20000100c00 */
[----:B---3--:R-:W-:Y:S01]  /*2e80*/  IMAD.MOV.U32 R26, RZ, RZ, R0 ;  /* 0x000000ffff1a7224 */ /* 0x008fe200078e0000 */
[----:B------:R-:W-:Y:S01]  /*2e90*/  IADD3 R0, P2, R16, 0x230, RZ ;  /* 0x0000023010007810 */ /* 0x000fe20007f5e0ff */
[----:B-1----:R-:W-:-:S02]  /*2ea0*/  IMAD.MOV.U32 R8, RZ, RZ, R34 ;  /* 0x000000ffff087224 */ /* 0x002fc400078e0022 */
[----:B------:R-:W-:Y:S02]  /*2eb0*/  IMAD.MOV.U32 R9, RZ, RZ, R49 ;  /* 0x000000ffff097224 */ /* 0x000fe400078e0031 */
[----:B------:R-:W-:Y:S02]  /*2ec0*/  IMAD.MOV.U32 R10, RZ, RZ, R31 ;  /* 0x000000ffff0a7224 */ /* 0x000fe400078e001f */
[----:B------:R-:W-:-:S05]  /*2ed0*/  IMAD.MOV.U32 R11, RZ, RZ, R50 ;  /* 0x000000ffff0b7224 */ /* 0x000fca00078e0032 */
[----:B------:R1:W-:Y:S01]  /*2ee0*/  STL.128 [R1+0x170], R8 ;  /* 0x0001700801007387 */ /* 0x0003e20000100c00 */
[----:B0-----:R-:W-:Y:S01]  /*2ef0*/  IMAD.MOV.U32 R27, RZ, RZ, R6 ;  /* 0x000000ffff1b7224 */ /* 0x001fe200078e0006 */
[----:B------:R-:W-:Y:S01]  /*2f00*/  IADD3 R6, P1, R16, 0x108, RZ ;  /* 0x0000010810067810 */ /* 0x000fe20007f3e0ff */
[--C-:B------:R-:W-:Y:S02]  /*2f10*/  IMAD.X R31, RZ, RZ, R17.reuse, P0 ;  /* 0x000000ffff1f7224 */ /* 0x100fe400000e0611 */
[----:B------:R-:W-:Y:S02]  /*2f20*/  IMAD.X R15, RZ, RZ, R17, P2 ;  /* 0x000000ffff0f7224 */ /* 0x000fe400010e0611 */
[----:B-1----:R-:W-:Y:S02]  /*2f30*/  IMAD.MOV.U32 R8, RZ, RZ, R30 ;  /* 0x000000ffff087224 */ /* 0x002fe400078e001e */
[----:B------:R-:W-:Y:S02]  /*2f40*/  IMAD.MOV.U32 R9, RZ, RZ, R41 ;  /* 0x000000ffff097224 */ /* 0x000fe400078e0029 */
[----:B------:R-:W-:-:S02]  /*2f50*/  IMAD.MOV.U32 R10, RZ, RZ, R35 ;  /* 0x000000ffff0a7224 */ /* 0x000fc400078e0023 */
[----:B------:R-:W-:-:S05]  /*2f60*/  IMAD.MOV.U32 R11, RZ, RZ, R52 ;  /* 0x000000ffff0b7224 */ /* 0x000fca00078e0034 */
[----:B------:R0:W-:Y:S01]  /*2f70*/  STL.128 [R1+0x190], R8 ;  /* 0x0001900801007387 */ /* 0x0001e20000100c00 */
[----:B------:R-:W-:Y:S02]  /*2f80*/  IMAD.X R21, RZ, RZ, R17, P1 ;  /* 0x000000ffff157224 */ /* 0x000fe400008e0611 */
[----:B0-----:R-:W-:Y:S02]  /*2f90*/  IMAD.MOV.U32 R8, RZ, RZ, R45 ;  /* 0x000000ffff087224 */ /* 0x001fe400078e002d */
[----:B------:R-:W-:Y:S02]  /*2fa0*/  IMAD.MOV.U32 R9, RZ, RZ, R46 ;  /* 0x000000ffff097224 */ /* 0x000fe400078e002e */
[----:B------:R-:W-:Y:S02]  /*2fb0*/  IMAD.MOV.U32 R10, RZ, RZ, R43 ;  /* 0x000000ffff0a7224 */ /* 0x000fe400078e002b */
[----:B------:R-:W-:-:S05]  /*2fc0*/  IMAD.MOV.U32 R11, RZ, RZ, R44 ;  /* 0x000000ffff0b7224 */ /* 0x000fca00078e002c */
        /* <DEDUP_REMOVED lines=12> */
[----:B------:R-:W-:Y:S01]  /*3090*/  IMAD.X R21, RZ, RZ, R17, P0 ;  /* 0x000000ffff157224 */ /* 0x000fe200000e0611 */
[----:B----4-:R-:W-:Y:S02]  /*30a0*/  LOP3.LUT R0, R42, 0x1, RZ, 0xfc, !PT ;  /* 0x000000012a007812 */ /* 0x010fe400078efcff */
[----:B------:R-:W-:Y:S01]  /*30b0*/  STL.128 [R1+0x180], R24 ;  /* 0x0001801801007387 */ /* 0x000fe20000100c00 */
[----:B0-----:R-:W-:Y:S02]  /*30c0*/  IMAD.MOV.U32 R8, RZ, RZ, R28 ;  /* 0x000000ffff087224 */ /* 0x001fe400078e001c */
[----:B------:R-:W-:Y:S02]  /*30d0*/  IMAD.MOV.U32 R9, RZ, RZ, R39 ;  /* 0x000000ffff097224 */ /* 0x000fe400078e0027 */
[----:B------:R-:W-:Y:S02]  /*30e0*/  IMAD.MOV.U32 R10, RZ, RZ, R36 ;  /* 0x000000ffff0a7224 */ /* 0x000fe400078e0024 */
[----:B------:R-:W-:-:S05]  /*30f0*/  IMAD.MOV.U32 R11, RZ, RZ, R51 ;  /* 0x000000ffff0b7224 */ /* 0x000fca00078e0033 */
[----:B------:R0:W-:Y:S04]  /*3100*/  STL.128 [R1+0x1d0], R8 ;  /* 0x0001d00801007387 */ /* 0x0001e80000100c00 */
[----:B------:R1:W-:Y:S01]  /*3110*/  STL.128 [R1+0x160], R20 ;  /* 0x0001601401007387 */ /* 0x0003e20000100c00 */
[----:B------:R-:W-:Y:S01]  /*3120*/  ISETP.NE.AND P1, PT, R0, 0x3, PT ;  /* 0x000000030000780c */ /* 0x000fe20003f25270 */
[----:B0-----:R-:W-:Y:S02]  /*3130*/  IMAD.MOV.U32 R8, RZ, RZ, R32 ;  /* 0x000000ffff087224 */ /* 0x001fe400078e0020 */
[----:B------:R-:W-:Y:S02]  /*3140*/  IMAD.MOV.U32 R9, RZ, RZ, R47 ;  /* 0x000000ffff097224 */ /* 0x000fe400078e002f */
[----:B------:R-:W-:-:S02]  /*3150*/  IMAD.MOV.U32 R10, RZ, RZ, R33 ;  /* 0x000000ffff0a7224 */ /* 0x000fc400078e0021 */
[----:B------:R-:W-:-:S05]  /*3160*/  IMAD.MOV.U32 R11, RZ, RZ, R48 ;  /* 0x000000ffff0b7224 */ /* 0x000fca00078e0030 */
[----:B------:R1:W-:Y:S01]  /*3170*/  STL.128 [R1+0x1e0], R8 ;  /* 0x0001e00801007387 */ /* 0x0003e20000100c00 */
[----:B------:R-:W-:-:S05]  /*3180*/  VIADD R6, R37, 0x8 ;  /* 0x0000000825067836 */ /* 0x000fca0000000000 */
[----:B------:R1:W-:Y:S06]  /*3190*/  BAR.SYNC.DEFER_BLOCKING R6, 0x100 ;  /* 0x000400060000751d */ /* 0x0003ec0000010000 */
[----:B------:R-:W-:Y:S05]  /*31a0*/  @!P1 BRA `(.L_x_12521) ;  /* 0x0000000000049947 */ /* 0x000fea0003800000 */
[----:B------:R-:W-:Y:S01]  /*31b0*/  BPT.TRAP 0x1 ;  /* 0x000000040000795c */ /* 0x000fe20000300000 */
.L_x_12521:
[----:B------:R-:W-:Y:S05]  /*31c0*/  BSYNC B0 ;  /* 0x0000000000007941 */ /* 0x000fea0003800000 */
.L_x_12520:
[----:B-1----:R-:W2:Y:S01]  /*31d0*/  LDL.64 R8, [R1+0x18] ;  /* 0x0000180001087983 */ /* 0x002ea20000100a00 */
[----:B-----5:R-:W-:Y:S01]  /*31e0*/  SHF.L.U32 R13, R13, 0x1f, RZ ;  /* 0x0000001f0d0d7819 */ /* 0x020fe200000006ff */
[----:B------:R-:W-:Y:S01]  /*31f0*/  BSSY B0, `(.L_x_12522) ;  /* 0x0000006000007945 */ /* 0x000fe20003800000 */
[----:B--2---:R-:W-:-:S05]  /*3200*/  MOV R9, R8 ;  /* 0x0000000800097202 */ /* 0x004fca0000000f00 */
[----:B------:R-:W-:-:S04]  /*3210*/  IMAD R12, R12, 0x8, R9 ;  /* 0x000000080c0c7824 */ /* 0x000fc800078e0209 */
[----:B------:R0:W1:Y:S01]  /*3220*/  SYNCS.PHASECHK.TRANS64.TRYWAIT P0, [R12+URZ], R13 ;  /* 0x0000000d0c0075a7 */ /* 0x000062000800017f */
[----:B------:R-:W-:Y:S05]  /*3230*/  @!P1 BRA `(.L_x_12523) ;  /* 0x0000000000049947 */ /* 0x000fea0003800000 */
[----:B------:R-:W-:Y:S01]  /*3240*/  BPT.TRAP 0x1 ;  /* 0x000000040000795c */ /* 0x000fe20000300000 */
.L_x_12523:
[----:B------:R-:W-:Y:S05]  /*3250*/  BSYNC B0 ;  /* 0x0000000000007941 */ /* 0x000fea0003800000 */
.L_x_12522:
[----:B------:R-:W-:Y:S04]  /*3260*/  BSSY B0, `(.L_x_12524) ;  /* 0x0000004000007945 */ /* 0x000fe80003800000 */
[----:B-1----:R-:W-:Y:S05]  /*3270*/  @P0 BRA `(.L_x_12525) ;  /* 0x0000000000080947 */ /* 0x002fea0003800000 */
[----:B------:R-:W1:Y:S02]  /*3280*/  SYNCS.PHASECHK.TRANS64.TRYWAIT P0, [R12+URZ], R13 ;  /* 0x0000000d0c0075a7 */ /* 0x000e64000800017f */
[----:B-1----:R-:W-:Y:S05]  /*3290*/  @!P0 BRA `(.L_x_12526) ;  /* 0x0000027c00b88947 */ /* 0x002fea0003800000 */
.L_x_12525:
[----:B------:R-:W-:Y:S05]  /*32a0*/  BSYNC B0 ;  /* 0x0000000000007941 */ /* 0x000fea0003800000 */
.L_x_12524:
[----:B------:R-:W2:Y:S04]  /*32b0*/  LDL R21, [R1+0x1f0] ;  /* 0x0001f00001157983 */ /* 0x000ea80000100800 */
[----:B------:R-:W2:Y:S01]  /*32c0*/  LDL.64 R8, [R1+0x80] ;  /* 0x0000800001087983 */ /* 0x000ea20000100a00 */
[----:B------:R-:W-:Y:S05]  /*32d0*/  WARPSYNC.ALL ;  /* 0x0000000000007948 */ /* 0x000fea0003800000 */
[----:B------:R-:W3:Y:S04]  /*32e0*/  LDL.64 R24, [R1+0x78] ;  /* 0x0000780001187983 */ /* 0x000ee80000100a00 */
[----:B------:R-:W4:Y:S04]  /*32f0*/  LDL.64 R10, [R1+0x78] ;  /* 0x00007800010a7983 */ /* 0x000f280000100a00 */
[----:B01----:R-:W5:Y:S01]  /*3300*/  LDL.64 R12, [R1+0x78] ;  /* 0x00007800010c7983 */ /* 0x003f620000100a00 */
[----:B--2---:R-:W-:-:S03]  /*3310*/  IMAD R8, R21, 0x300, R8 ;  /* 0x0000030015087824 */ /* 0x004fc600078e0208 */
[----:B------:R-:W2:Y:S01]  /*3320*/  LDL.64 R14, [R1+0x78] ;  /* 0x00007800010e7983 */ /* 0x000ea20000100a00 */
[----:B------:R-:W-:Y:S02]  /*3330*/  R2UR UR7, R9 ;  /* 0x00000000090772ca */ /* 0x000fe400000e0000 */
[C---:B------:R-:W-:Y:S01]  /*3340*/  R2UR UR6, R8.reuse ;  /* 0x00000000080672ca */ /* 0x040fe200000e0000 */
[----:B------:R-:W2:Y:S01]  /*3350*/  LDL R73, [R1+0x1fc] ;  /* 0x0001fc0001497983 */ /* 0x000ea20000100800 */
[----:B------:R-:W-:Y:S01]  /*3360*/  VIADD R20, R8, 0x2 ;  /* 0x0000000208147836 */ /* 0x000fe20000000000 */
[----:B------:R-:W-:Y:S01]  /*3370*/  BSSY B0, `(.L_x_12527) ;  /* 0x000002e000007945 */ /* 0x000fe20003800000 */
[----:B------:R-:W-:Y:S01]  /*3380*/  IMAD.MOV.U32 R21, RZ, RZ, R9 ;  /* 0x000000ffff157224 */ /* 0x000fe200078e0009 */
[----:B------:R0:W-:Y:S01]  /*3390*/  STL [R1+0x60], RZ ;  /* 0x000060ff01007387 */ /* 0x0001e20000100800 */
[----:B---3--:R-:W-:Y:S02]  /*33a0*/  R2UR UR4, R24 ;  /* 0x00000000180472ca */ /* 0x008fe400000e0000 */
[----:B------:R-:W-:-:S02]  /*33b0*/  R2UR UR5, R25 ;  /* 0x00000000190572ca */ /* 0x000fc400000e0000 */
[----:B------:R-:W-:Y:S01]  /*33c0*/  WARPGROUP.ARRIVE ;  /* 0x00000000000079c5 */ /* 0x000fe20000000000 */
[----:B----4-:R-:W-:Y:S02]  /*33d0*/  VIADD R10, R10, 0x2 ;  /* 0x000000020a0a7836 */ /* 0x010fe40000000000 */
[----:B-----5:R-:W-:Y:S02]  /*33e0*/  VIADD R12, R12, 0x4 ;  /* 0x000000040c0c7836 */ /* 0x020fe40000000000 */
[----:B--2---:R-:W-:-:S06]  /*33f0*/  VIADD R14, R14, 0x6 ;  /* 0x000000060e0e7836 */ /* 0x004fcc0000000000 */
[----:B------:R-:W-:Y:S01]  /*3400*/  HGMMA.64x96x16.F32 R24, gdesc[UR4], RZ, !UPT, gsb0 ;  /* 0x01600000041879f0 */ /* 0x000fe2000c0008ff */
[----:B------:R-:W-:Y:S02]  /*3410*/  R2UR UR6, R20 ;  /* 0x00000000140672ca */ /* 0x000fe400000e0000 */
[----:B------:R-:W-:Y:S02]  /*3420*/  R2UR UR7, R21 ;  /* 0x00000000150772ca */ /* 0x000fe400000e0000 */
[----:B------:R-:W-:Y:S01]  /*3430*/  R2UR UR4, R10 ;  /* 0x000000000a0472ca */ /* 0x000fe200000e0000 */
[C---:B------:R-:W-:Y:S01]  /*3440*/  VIADD R10, R8.reuse, 0x4 ;  /* 0x00000004080a7836 */ /* 0x040fe20000000000 */
        /* <DEDUP_REMOVED lines=28> */
[----:B------:R-:W-:Y:S03]  /*3610*/  HGMMA.64x96x16.F32 R24, gdesc[UR4], R24, gsb0 ;  /* 0x01600000041879f0 */ /* 0x000fe60008000818 */
[----:B------:R-:W-:Y:S02]  /*3620*/  WARPGROUP.DEPBAR.LE gsb0, 0x0 ;  /* 0x00008000000079c5 */ /* 0x000fe40000010000 */
[----:B------:R-:W1:Y:S02]  /*3630*/  SYNCS.PHASECHK.TRANS64.TRYWAIT P0, [R72+URZ+0x32410], R9 ;  /* 0x03241009480075a7 */ /* 0x000e64000800017f */
[----:B01----:R-:W-:Y:S05]  /*3640*/  @!P0 BRA `(.L_x_12528) ;  /* 0x0000027800e08947 */ /* 0x003fea0003800000 */
.L_x_12738:
[----:B------:R-:W-:Y:S05]  /*3650*/  BSYNC B0 ;  /* 0x0000000000007941 */ /* 0x000fea0003800000 */
.L_x_12527:
[----:B------:R-:W2:Y:S04]  /*3660*/  LDL R10, [R1+0x28] ;  /* 0x00002800010a7983 */ /* 0x000ea80000100800 */
[----:B0-----:R0:W5:Y:S01]  /*3670*/  LDL.64 R8, [R1+0x1f0] ;  /* 0x0001f00001087983 */ /* 0x0011620000100a00 */
[----:B------:R-:W-:Y:S01]  /*3680*/  BSSY B0, `(.L_x_12529) ;  /* 0x0000005000007945 */ /* 0x000fe20003800000 */
[----:B--2---:R-:W-:-:S04]  /*3690*/  LOP3.LUT R10, R10, 0x1, RZ, 0xfc, !PT ;  /* 0x000000010a0a7812 */ /* 0x004fc800078efcff */
[----:B------:R-:W-:-:S13]  /*36a0*/  ISETP.NE.AND P1, PT, R10, 0x3, PT ;  /* 0x000000030a00780c */ /* 0x000fda0003f25270 */
[----:B0-----:R-:W-:Y:S05]  /*36b0*/  @!P1 BRA `(.L_x_12530) ;  /* 0x0000000000049947 */ /* 0x001fea0003800000 */
[----:B------:R-:W-:Y:S01]  /*36c0*/  BPT.TRAP 0x1 ;  /* 0x000000040000795c */ /* 0x000fe20000300000 */
.L_x_12530:
[----:B------:R-:W-:Y:S05]  /*36d0*/  BSYNC B0 ;  /* 0x0000000000007941 */ /* 0x000fea0003800000 */
.L_x_12529:
        /* <DEDUP_REMOVED lines=8> */
.L_x_12532:
[----:B------:R-:W-:Y:S05]  /*3760*/  BSYNC B0 ;  /* 0x0000000000007941 */ /* 0x000fea0003800000 */
.L_x_12531:
[----:B------:R-:W-:Y:S04]  /*3770*/  BSSY B0, `(.L_x_12533) ;  /* 0x0000004000007945 */ /* 0x000fe80003800000 */
[----:B-1----:R-:W-:Y:S05]  /*3780*/  @P0 BRA `(.L_x_12534) ;  /* 0x0000000000080947 */ /* 0x002fea0003800000 */
[----:B------:R-:W1:Y:S02]  /*3790*/  SYNCS.PHASECHK.TRANS64.TRYWAIT P0, [R8+URZ], R9 ;  /* 0x00000009080075a7 */ /* 0x000e64000800017f */
[----:B-1----:R-:W-:Y:S05]  /*37a0*/  @!P0 BRA `(.L_x_12535) ;  /* 0x00000278009c8947 */ /* 0x002fea0003800000 */
.L_x_12534:
[----:B------:R-:W-:Y:S05]  /*37b0*/  BSYNC B0 ;  /* 0x0000000000007941 */ /* 0x000fea0003800000 */
.L_x_12533:
        /* <DEDUP_REMOVED lines=9> */
[----:B------:R0:W5:Y:S01]  /*3850*/  LDL R75, [R1+0xc] ;  /* 0x00000c00014b7983 */ /* 0x0001620000100800 */
[----:B--2---:R-:W-:Y:S01]  /*3860*/  IMAD R8, R73, 0xc00, R8 ;  /* 0x00000c0049087824 */ /* 0x004fe200078e0208 */
[----:B------:R-:W-:-:S02]  /*3870*/  R2UR UR7, R9 ;  /* 0x00000000090772ca */ /* 0x000fc400000e0000 */
[----:B---3--:R-:W-:Y:S02]  /*3880*/  ISETP.NE.U32.AND P0, PT, R72, RZ, PT ;  /* 0x000000ff4800720c */ /* 0x008fe40003f05070 */
[----:B------:R-:W-:Y:S02]  /*3890*/  R2UR UR6, R8 ;  /* 0x00000000080672ca */ /* 0x000fe400000e0000 */
[----:B----4-:R-:W-:Y:S02]  /*38a0*/  R2UR UR4, R10 ;  /* 0x000000000a0472ca */ /* 0x010fe400000e0000 */
[----:B------:R-:W-:Y:S02]  /*38b0*/  R2UR UR5, R11 ;  /* 0x000000000b0572ca */ /* 0x000fe400000e0000 */
[----:B------:R-:W2:Y:S05]  /*38c0*/  LDL.64 R10, [R1+0xf0] ;  /* 0x0000f000010a7983 */ /* 0x000eaa0000100a00 */
        /* <DEDUP_REMOVED lines=130> */
[----:B------:R-:W2:Y:S01]  /*40f0*/  LDL R73, [R1] ;  /* 0x0000000001497983 */ /* 0x000ea20000100800 */
[----:B---3--:R-:W-:Y:S01]  /*4100*/  VIADD R20, R20, 0xc02 ;  /* 0x00000c0214147836 */ /* 0x008fe20000000000 */
[----:B------:R-:W-:Y:S02]  /*4110*/  WARPGROUP.DEPBAR.LE gsb0, 0x0 ;  /* 0x00008000000079c5 */ /* 0x000fe40000010000 */
[----:B------:R-:W-:Y:S01]  /*4120*/  WARPGROUP.ARRIVE ;  /* 0x00000000000079c5 */ /* 0x000fe20000000000 */
[----:B------:R-:W-:Y:S01]  /*4130*/  VIADD R10, R8, 0x902 ;  /* 0x00000902080a7836 */ /* 0x000fe20000000000 */
[----:B------:R0:W5:Y:S06]  /*4140*/  LDL R72, [R1+0x1f0] ;  /* 0x0001f00001487983 */ /* 0x00016c0000100800 */
[----:B------:R-:W-:Y:S01]  /*4150*/  HGMMA.64x96x16.F32 R24, gdesc[UR4], R24, gsb0 ;  /* 0x01600000041879f0 */ /* 0x000fe20008000818 */
[----:B------:R-:W-:Y:S01]  /*4160*/  IMAD.MOV.U32 R11, RZ, RZ, R9 ;  /* 0x000000ffff0b7224 */ /* 0x000fe200078e0009 */
[----:B------:R-:W-:-:S02]  /*4170*/  R2UR UR6, R10 ;  /* 0x000000000a0672ca */ /* 0x000fc400000e0000 */
[----:B------:R-:W-:Y:S02]  /*4180*/  R2UR UR4, R20 ;  /* 0x00000000140472ca */ /* 0x000fe400000e0000 */
[----:B------:R-:W-:Y:S02]  /*4190*/  R2UR UR7, R11 ;  /* 0x000000000b0772ca */ /* 0x000fe400000e0000 */
[----:B------:R-:W-:Y:S01]  /*41a0*/  R2UR UR5, R21 ;  /* 0x00000000150572ca */ /* 0x000fe200000e0000 */
[----:B----4-:R-:W-:Y:S02]  /*41b0*/  VIADD R14, R14, 0xc04 ;  /* 0x00000c040e0e7836 */ /* 0x010fe40000000000 */
[----:B------:R-:W-:Y:S02]  /*41c0*/  VIADD R10, R8, 0x904 ;  /* 0x00000904080a7836 */ /* 0x000fe40000000000 */
[----:B------:R-:W-:Y:S01]  /*41d0*/  IMAD.MOV.U32 R11, RZ, RZ, R9 ;  /* 0x000000ffff0b7224 */ /* 0x000fe200078e0009 */
[----:B------:R-:W-:-:S02]  /*41e0*/  WARPGROUP.DEPBAR.LE gsb0, 0x0 ;  /* 0x00008000000079c5 */ /* 0x000fc40000010000 */
[----:B------:R-:W-:-:S06]  /*41f0*/  WARPGROUP.ARRIVE ;  /* 0x00000000000079c5 */ /* 0x000fcc0000000000 */
[----:B------:R-:W-:Y:S01]  /*4200*/  HGMMA.64x96x16.F32 R24, gdesc[UR4], R24, gsb0 ;  /* 0x01600000041879f0 */ /* 0x000fe20008000818 */
        /* <DEDUP_REMOVED lines=13> */
[----:B------:R-:W1:Y:S01]  /*42e0*/  S2R R74, SR_TID.X ;  /* 0x00000000004a7919 */ /* 0x000e620000002100 */
        /* <DEDUP_REMOVED lines=20> */
[----:B------:R-:W-:Y:S02]  /*4430*/  ISETP.NE.AND P0, PT, R73, 0x3, PT ;  /* 0x000000034900780c */ /* 0x000fe40003f05270 */
[----:B-1----:R-:W-:-:S04]  /*4440*/  SHF.R.U32.HI R74, RZ, 0x7, R74 ;  /* 0x00000007ff4a7819 */ /* 0x002fc8000001164a */
[----:B------:R-:W-:Y:S01]  /*4450*/  IADD3 R8, -R74, 0xb, RZ ;  /* 0x0000000b4a087810 */ /* 0x000fe20007ffe1ff */
[----:B------:R-:W-:Y:S01]  /*4460*/  BSSY B0, `(.L_x_12536) ;  /* 0x0000005000007945 */ /* 0x000fe20003800000 */
[----:B------:R-:W-:-:S03]  /*4470*/  WARPGROUP.DEPBAR.LE gsb0, 0x0 ;  /* 0x00008000000079c5 */ /* 0x000fc60000010000 */
[----:B------:R0:W-:Y:S06]  /*4480*/  BAR.ARV R8, 0x100 ;  /* 0x000400080000751d */ /* 0x0001ec0000002000 */
[----:B------:R-:W-:Y:S05]  /*4490*/  @!P0 BRA `(.L_x_12537) ;  /* 0x0000000000048947 */ /* 0x000fea0003800000 */
[----:B------:R-:W-:Y:S01]  /*44a0*/  BPT.TRAP 0x1 ;  /* 0x000000040000795c */ /* 0x000fe20000300000 */
.L_x_12537:
[----:B------:R-:W-:Y:S05]  /*44b0*/  BSYNC B0 ;  /* 0x0000000000007941 */ /* 0x000fea0003800000 */
.L_x_12536:
[----:B0-----:R-:W2:Y:S02]  /*44c0*/  LDL.64 R8, [R1+0x20] ;  /* 0x0000200001087983 */ /* 0x001ea40000100a00 */
[----:B--2---:R-:W-:-:S05]  /*44d0*/  MOV R9, R8 ;  /* 0x0000000800097202 */ /* 0x004fca0000000f00 */
[----:B-----5:R-:W-:-:S05]  /*44e0*/  IMAD R72, R72, 0x8, R9 ;  /* 0x0000000848487824 */ /* 0x020fca00078e0209 */
[----:B------:R-:W-:-:S04]  /*44f0*/  PRMT R72, R75, 0x654, R72 ;  /* 0x000006544b487816 */ /* 0x000fc80000000048 */
[----:B------:R0:W-:Y:S01]  /*4500*/  SYNCS.ARRIVE.TRANS64.RED.A1T0 RZ, [R72+URZ], RZ ;  /* 0x000000ff48ff79a7 */ /* 0x0001e2000810043f */
[----:B------:R-:W2:Y:S04]  /*4510*/  LDL R80, [R1+0x50] ;  /* 0x0000500001507983 */ /* 0x000ea80000100800 */
[----:B------:R-:W3:Y:S04]  /*4520*/  LDL.64 R20, [R1+0x140] ;  /* 0x0001400001147983 */ /* 0x000ee80000100a00 */
[----:B0-----:R-:W4:Y:S04]  /*4530*/  LDL R72, [R1+0x11c] ;  /* 0x00011c0001487983 */ /* 0x001f280000100800 */
        /* <DEDUP_REMOVED lines=38> */
[----:B------:R-:W0:Y:S01]  /*47a0*/  SHFL.IDX PT, R74, R96, RZ, 0x1c1f ;  /* 0x001c1fff604a7589 */ /* 0x000e2200000e0000 */
[----:B------:R-:W-:Y:S02]  /*47b0*/  IMAD R21, R72, -0x60, R9 ;  /* 0xffffffa048157824 */ /* 0x000fe400078e0209 */
[----:B------:R-:W-:Y:S02]  /*47c0*/  IMAD.IADD R20, R75, 0x1, -R20 ;  /* 0x000000014b147824 */ /* 0x000fe400078e0a14 */
[----:B------:R-:W-:Y:S01]  /*47d0*/  VIADD R73, R21, 0x61 ;  /* 0x0000006115497836 */ /* 0x000fe20000000000 */
[----:B------:R-:W-:-:S03]  /*47e0*/  ISETP.GE.AND P1, PT, R13, 0x1, PT ;  /* 0x000000010d00780c */ /* 0x000fc60003f26270 */
[C---:B------:R-:W-:Y:S02]  /*47f0*/  IMAD R73, R20.reuse, -0x2, R73 ;  /* 0xfffffffe14497824 */ /* 0x040fe400078e0249 */
        /* <DEDUP_REMOVED lines=8> */
[----:B0-----:R-:W-:Y:S01]  /*4880*/  VIADDMNMX R10, R74, R98, R75, PT ;  /* 0x000000624a0a7246 */ /* 0x001fe2000380014b */
        /* <DEDUP_REMOVED lines=13> */
.L_x_12541:
[----:B------:R-:W-:-:S13]  /*4960*/  ISETP.NE.AND P0, PT, R13, 0x1, PT ;  /* 0x000000010d00780c */ /* 0x000fda0003f05270 */
[----:B------:R-:W-:-:S05]  /*4970*/  @P0 IMAD.HI.U32 R20, R12, R14, RZ ;  /* 0x0000000e0c140227 */ /* 0x000fca00078e00ff */
[----:B------:R-:W-:-:S07]  /*4980*/  @P0 SHF.R.U32.HI R12, RZ, R15, R20 ;  /* 0x0000000fff0c0219 */ /* 0x000fce0000011614 */
.L_x_12542:
[----:B------:R-:W-:Y:S05]  /*4990*/  BSYNC B1 ;  /* 0x0000000000017941 */ /* 0x000fea0003800000 */
.L_x_12540:
[----:B------:R-:W-:-:S05]  /*49a0*/  IMAD R12, R12, R13, R79 ;  /* 0x0000000d0c0c7224 */ /* 0x000fca00078e024f */
[----:B------:R-:W-:Y:S02]  /*49b0*/  VIMNMX R11, R11, R12, !PT ;  /* 0x0000000c0b0b7248 */ /* 0x000fe40007fe0100 */
[----:B------:R-:W-:-:S07]  /*49c0*/  VIADDMNMX R10, R12, R13, R10, PT ;  /* 0x0000000d0c0a7246 */ /* 0x000fce000380010a */
.L_x_12539:
[----:B------:R-:W-:Y:S05]  /*49d0*/  BSYNC B0 ;  /* 0x0000000000007941 */ /* 0x000fea0003800000 */
.L_x_12538:
        /* <DEDUP_REMOVED lines=130> */
.L_x_12546:
[----:B------:R-:W-:-:S13]  /*5200*/  ISETP.NE.AND P6, PT, R13, 0x1, PT ;  /* 0x000000010d00780c */ /* 0x000fda0003fc5270 */
[----:B------:R-:W-:-:S05]  /*5210*/  @P6 IMAD.HI.U32 R14, R8, R14, RZ ;  /* 0x0000000e080e6227 */ /* 0x000fca00078e00ff */
[----:B------:R-:W-:-:S07]  /*5220*/  @P6 SHF.R.U32.HI R8, RZ, R15, R14 ;  /* 0x0000000fff086219 */ /* 0x000fce000001160e */
.L_x_12547:
[----:B------:R-:W-:Y:S05]  /*5230*/  BSYNC B1 ;  /* 0x0000000000017941 */ /* 0x000fea0003800000 */
.L_x_12545:
[----:B------:R-:W-:-:S05]  /*5240*/  IMAD R8, R8, R13, R79 ;  /* 0x0000000d08087224 */ /* 0x000fca00078e024f */
[----:B------:R-:W-:Y:S02]  /*5250*/  VIADDMNMX R10, R8, R13, R10, PT ;  /* 0x0000000d080a7246 */ /* 0x000fe4000380010a */
[----:B------:R-:W-:-:S07]  /*5260*/  VIMNMX R11, R11, R8, !PT ;  /* 0x000000080b0b7248 */ /* 0x000fce0007fe0100 */
.L_x_12544:
[----:B------:R-:W-:Y:S05]  /*5270*/  BSYNC B0 ;  /* 0x0000000000007941 */ /* 0x000fea0003800000 */
.L_x_12543:
        /* <DEDUP_REMOVED lines=10> */
[----:B------:R-:W2:Y:S01]  /*5320*/  LDL R27, [R1+0x29c] ;  /* 0x00029c00011b7983 */ /* 0x000ea20000100800 */
        /* <DEDUP_REMOVED lines=18> */
[----:B------:R-:W-:Y:S02]  /*5450*/  ISETP.GT.AND P0, PT, R11, 0x11, !P1 ;  /* 0x000000110b00780c */ /* 0x000fe40004f04270 */
[----:B------:R-:W-:Y:S01]  /*5460*/  ISETP.NE.AND P1, PT, R52, RZ, PT ;  /* 0x000000ff3400720c */ /* 0x000fe20003f25270 */
[----:B------:R-:W4:Y:S01]  /*5470*/  LDL R34, [R1+0x294] ;  /* 0x0002940001227983 */ /* 0x000f220000100800 */
[----:B------:R-:W-:Y:S02]  /*5480*/  ISETP.LT.OR P0, PT, R10, 0x12, P0 ;  /* 0x000000120a00780c */ /* 0x000fe40000701670 */
[----:B------:R-:W-:Y:S01]  /*5490*/  FMNMX.FTZ R13, R90, R9, !PT ;  /* 0x000000095a0d7209 */ /* 0x000fe20007810000 */
[----:B------:R-:W4:Y:S01]  /*54a0*/  LDL R52, [R1+0x270] ;  /* 0x0002700001347983 */ /* 0x000f220000100800 */
[----:B------:R-:W-:-:S02]  /*54b0*/  FSEL R138, R35, -INF , !P0 ;  /* 0xff800000238a7808 */ /* 0x000fc40004000000 */
[----:B------:R-:W-:Y:S01]  /*54c0*/  ISETP.GT.AND P0, PT, R11, 0x18, !P6 ;  /* 0x000000180b00780c */ /* 0x000fe20007704270 */
[----:B------:R-:W4:Y:S01]  /*54d0*/  LDL R35, [R1+0x3c4] ;  /* 0x0003c40001237983 */ /* 0x000f220000100800 */
[----:B------:R-:W-:Y:S02]  /*54e0*/  ISETP.NE.AND P6, PT, R12, RZ, PT ;  /* 0x000000ff0c00720c */ /* 0x000fe40003fc5270 */
[----:B------:R-:W-:Y:S01]  /*54f0*/  ISETP.LT.OR P0, PT, R10, 0x19, P0 ;  /* 0x000000190a00780c */ /* 0x000fe20000701670 */
[----:B------:R-:W4:Y:S01]  /*5500*/  LDL R127, [R1+0x2ac] ;  /* 0x0002ac00017f7983 */ /* 0x000f220000100800 */
[----:B------:R-:W-:Y:S02]  /*5510*/  FMNMX.FTZ R13, R150, R13, !PT ;  /* 0x0000000d960d7209 */ /* 0x000fe40007810000 */
[----:B------:R-:W-:Y:S01]  /*5520*/  FSEL R100, R38, -INF , !P0 ;  /* 0xff80000026647808 */ /* 0x000fe20004000000 */
[----:B------:R-:W4:Y:S01]  /*5530*/  LDL R126, [R1+0x2b0] ;  /* 0x0002b000017e7983 */ /* 0x000f220000100800 */
[----:B------:R-:W-:-:S02]  /*5540*/  ISETP.NE.AND P0, PT, R32, RZ, PT ;  /* 0x000000ff2000720c */ /* 0x000fc40003f05270 */
[----:B------:R-:W-:Y:S01]  /*5550*/  FMNMX.FTZ R13, R86, R13, !PT ;  /* 0x0000000d560d7209 */ /* 0x000fe20007810000 */
[----:B------:R-:W4:Y:S01]  /*5560*/  LDL R32, [R1+0x244] ;  /* 0x0002440001207983 */ /* 0x000f220000100800 */
[----:B------:R-:W-:Y:S02]  /*5570*/  ISETP.GT.AND P0, PT, R11, 0x19, !P0 ;  /* 0x000000190b00780c */ /* 0x000fe40004704270 */
[----:B------:R-:W-:Y:S01]  /*5580*/  FMNMX.FTZ R13, R148, R13, !PT ;  /* 0x0000000d940d7209 */ /* 0x000fe20007810000 */
[----:B------:R-:W4:Y:S01]  /*5590*/  LDL R38, [R1+0x274] ;  /* 0x0002740001267983 */ /* 0x000f220000100800 */
[----:B------:R-:W-:Y:S02]  /*55a0*/  ISETP.LT.OR P0, PT, R10, 0x1a, P0 ;  /* 0x0000001a0a00780c */ /* 0x000fe40000701670 */
[----:B------:R-:W-:Y:S01]  /*55b0*/  FMNMX.FTZ R13, R84, R13, !PT ;  /* 0x0000000d540d7209 */ /* 0x000fe20007810000 */
        /* <DEDUP_REMOVED lines=34> */
[----:B------:R-:W-:Y:S02]  /*57e0*/  ISETP.NE.AND P0, PT, R40, RZ, PT ;  /* 0x000000ff2800720c */ /* 0x000fe40003f05270 */
[C---:B------:R-:W-:Y:S01]  /*57f0*/  ISETP.GT.AND P2, PT, R11.reuse, 0x49, !P2 ;  /* 0x000000490b00780c */ /* 0x040fe20005744270 */
[----:B------:R-:W4:Y:S01]  /*5800*/  LDL R40, [R1+0x248] ;  /* 0x0002480001287983 */ /* 0x000f220000100800 */
[----:B------:R-:W-:-:S02]  /*5810*/  ISETP.GT.AND P0, PT, R11, 0x29, !P0 ;  /* 0x000000290b00780c */ /* 0x000fc40004704270 */
[----:B------:R-:W-:Y:S01]  /*5820*/  FMNMX.FTZ R13, R76, R13, !PT ;  /* 0x0000000d4c0d7209 */ /* 0x000fe20007810000 */
[----:B------:R-:W4:Y:S01]  /*5830*/  LDL R46, [R1+0x28c] ;  /* 0x00028c00012e7983 */ /* 0x000f220000100800 */
[C---:B------:R-:W-:Y:S02]  /*5840*/  ISETP.LT.OR P0, PT, R10.reuse, 0x2a, P0 ;  /* 0x0000002a0a00780c */ /* 0x040fe40000701670 */
[----:B------:R-:W-:Y:S01]  /*5850*/  ISETP.GT.AND P3, PT, R11, 0x50, !P3 ;  /* 0x000000500b00780c */ /* 0x000fe20005f64270 */
[----:B------:R-:W4:Y:S01]  /*5860*/  LDL R113, [R1+0x2f0] ;  /* 0x0002f00001717983 */ /* 0x000f220000100800 */
[----:B------:R-:W-:Y:S02]  /*5870*/  FSEL R106, R47, -INF , !P0 ;  /* 0xff8000002f6a7808 */ /* 0x000fe40004000000 */
[----:B------:R-:W-:Y:S01]  /*5880*/  ISETP.NE.AND P0, PT, R41, RZ, PT ;  /* 0x000000ff2900720c */ /* 0x000fe20003f05270 */
[----:B------:R-:W4:Y:S01]  /*5890*/  LDL R111, [R1+0x2f8] ;  /* 0x0002f800016f7983 */ /* 0x000f220000100800 */
[----:B------:R-:W-:-:S02]  /*58a0*/  ISETP.LT.OR P2, PT, R10, 0x4a, P2 ;  /* 0x0000004a0a00780c */ /* 0x000fc40001741670 */
[C---:B------:R-:W-:Y:S01]  /*58b0*/  ISETP.GT.AND P0, PT, R11.reuse, 0x30, !P0 ;  /* 0x000000300b00780c */ /* 0x040fe20004704270 */
[----:B------:R-:W4:Y:S01]  /*58c0*/  LDL R109, [R1+0x304] ;  /* 0x00030400016d7983 */ /* 0x000f220000100800 */
[----:B------:R-:W-:Y:S02]  /*58d0*/  FMNMX.FTZ R13, R164, R13, !PT ;  /* 0x0000000da40d7209 */ /* 0x000fe40007810000 */
[----:B------:R-:W-:Y:S01]  /*58e0*/  ISETP.LT.OR P0, PT, R10, 0x31, P0 ;  /* 0x000000310a00780c */ /* 0x000fe20000701670 */
[----:B------:R-:W4:Y:S01]  /*58f0*/  LDL R107, [R1+0x30c] ;  /* 0x00030c00016b7983 */ /* 0x000f220000100800 */
[----:B------:R-:W-:Y:S02]  /*5900*/  ISETP.GT.AND P4, PT, R11, 0x51, !P4 ;  /* 0x000000510b00780c */ /* 0x000fe40006784270 */
[----:B------:R-:W-:Y:S01]  /*5910*/  FSEL R102, R50, -INF , !P0 ;  /* 0xff80000032667808 */ /* 0x000fe20004000000 */
[----:B------:R-:W4:Y:S01]  /*5920*/  LDL R105, [R1+0x314] ;  /* 0x0003140001697983 */ /* 0x000f220000100800 */
[----:B------:R-:W-:-:S02]  /*5930*/  ISETP.NE.AND P0, PT, R45, RZ, PT ;  /* 0x000000ff2d00720c */ /* 0x000fc40003f05270 */
[C---:B------:R-:W-:Y:S01]  /*5940*/  ISETP.LT.OR P3, PT, R10.reuse, 0x51, P3 ;  /* 0x000000510a00780c */ /* 0x040fe20001f61670 */
[----:B------:R-:W4:Y:S01]  /*5950*/  LDL R45, [R1+0x1f0] ;  /* 0x0001f000012d7983 */ /* 0x000f220000100800 */
[----:B------:R-:W-:Y:S02]  /*5960*/  ISETP.GT.AND P0, PT, R11, 0x31, !P0 ;  /* 0x000000310b00780c */ /* 0x000fe40004704270 */
[----:B------:R-:W-:Y:S01]  /*5970*/  FSEL R116, R63, -INF , !P2 ;  /* 0xff8000003f747808 */ /* 0x000fe20005000000 */
[----:B------:R-:W4:Y:S01]  /*5980*/  LDL R50, [R1+0x27c] ;  /* 0x00027c0001327983 */ /* 0x000f220000100800 */
[----:B------:R-:W-:Y:S02]  /*5990*/  ISETP.LT.OR P0, PT, R10, 0x32, P0 ;  /* 0x000000320a00780c */ /* 0x000fe40000701670 */
[----:B------:R-:W-:Y:S01]  /*59a0*/  FMNMX.FTZ R13, R20, R13, !PT ;  /* 0x0000000d140d7209 */ /* 0x000fe20007810000 */
[----:B------:R-:W4:Y:S01]  /*59b0*/  LDL R103, [R1+0x320] ;  /* 0x0003200001677983 */ /* 0x000f220000100800 */
[----:B------:R-:W-:-:S02]  /*59c0*/  FSEL R220, R51, -INF , !P0 ;  /* 0xff80000033dc7808 */ /* 0x000fc40004000000 */
[----:B------:R-:W-:Y:S01]  /*59d0*/  ISETP.NE.AND P0, PT, R48, RZ, PT ;  /* 0x000000ff3000720c */ /* 0x000fe20003f05270 */
[----:B------:R-:W4:Y:S01]  /*59e0*/  LDL R101, [R1+0x328] ;  /* 0x0003280001657983 */ /* 0x000f220000100800 */
[C---:B------:R-:W-:Y:S02]  /*59f0*/  ISETP.GT.AND P5, PT, R11.reuse, 0x58, !P5 ;  /* 0x000000580b00780c */ /* 0x040fe40006fa4270 */
[----:B------:R-:W-:Y:S01]  /*5a00*/  ISETP.GT.AND P0, PT, R11, 0x38, !P0 ;  /* 0x000000380b00780c */ /* 0x000fe20004704270 */
[----:B------:R-:W4:Y:S01]  /*5a10*/  LDL R48, [R1+0x280] ;  /* 0x0002800001307983 */ /* 0x000f220000100800 */
[C---:B------:R-:W-:Y:S02]  /*5a20*/  ISETP.LT.OR P4, PT, R10.reuse, 0x52, P4 ;  /* 0x000000520a00780c */ /* 0x040fe40002781670 */
[----:B------:R-:W-:Y:S01]  /*5a30*/  ISETP.LT.OR P0, PT, R10, 0x39, P0 ;  /* 0x000000390a00780c */ /* 0x000fe20000701670 */
[----:B------:R-:W4:Y:S01]  /*5a40*/  LDL R99, [R1+0x330] ;  /* 0x0003300001637983 */ /* 0x000f220000100800 */
[----:B------:R-:W-:-:S02]  /*5a50*/  FSEL R118, R66, -INF , !P3 ;  /* 0xff80000042767808 */ /* 0x000fc40005800000 */
[----:B------:R-:W-:Y:S01]  /*5a60*/  FSEL R14, R54, -INF , !P0 ;  /* 0xff800000360e7808 */ /* 0x000fe20004000000 */
[----:B------:R-:W4:Y:S01]  /*5a70*/  LDL R66, [R1+0x260] ;  /* 0x0002600001427983 */ /* 0x000f220000100800 */
[----:B------:R-:W-:Y:S02]  /*5a80*/  ISETP.NE.AND P0, PT, R49, RZ, PT ;  /* 0x000000ff3100720c */ /* 0x000fe40003f05270 */
[----:B------:R-:W-:Y:S01]  /*5a90*/  FMNMX.FTZ R13, R72, R13, !PT ;  /* 0x0000000d480d7209 */ /* 0x000fe20007810000 */
        /* <DEDUP_REMOVED lines=8> */
[C---:B------:R-:W-:Y:S01]  /*5b20*/  ISETP.GT.AND P0, PT, R11.reuse, 0x40, !P1 ;  /* 0x000000400b00780c */ /* 0x040fe20004f04270 */
[----:B------:R-:W4:Y:S01]  /*5b30*/  LDL R93, [R1+0x34c] ;  /* 0x00034c00015d7983 */ /* 0x000f220000100800 */
[----:B------:R-:W-:Y:S02]  /*5b40*/  ISETP.NE.AND P1, PT, R56, RZ, PT ;  /* 0x000000ff3800720c */ /* 0x000fe40003f25270 */
[----:B------:R-:W-:Y:S01]  /*5b50*/  ISETP.LT.OR P0, PT, R10, 0x41, P0 ;  /* 0x000000410a00780c */ /* 0x000fe20000701670 */
[----:B------:R-:W4:Y:S01]  /*5b60*/  LDL R56, [R1+0x24c] ;  /* 0x00024c0001387983 */ /* 0x000f220000100800 */
[----:B------:R-:W-:-:S02]  /*5b70*/  ISETP.GT.AND P1, PT, R11, 0x48, !P1 ;  /* 0x000000480b00780c */ /* 0x000fc40004f24270 */
[----:B------:R-:W-:Y:S01]  /*5b80*/  FSEL R96, R58, -INF , !P0 ;  /* 0xff8000003a607808 */ /* 0x000fe20004000000 */
[----:B------:R-:W4:Y:S01]  /*5b90*/  LDL R91, [R1+0x358] ;  /* 0x00035800015b7983 */ /* 0x000f220000100800 */
[----:B------:R-:W-:Y:S02]  /*5ba0*/  ISETP.GT.AND P0, PT, R11, RZ, !P6 ;  /* 0x000000ff0b00720c */ /* 0x000fe40007704270 */
[C---:B------:R-:W-:Y:S01]  /*5bb0*/  ISETP.LT.OR P1, PT, R10.reuse, 0x49, P1 ;  /* 0x000000490a00780c */ /* 0x040fe20000f21670 */
[----:B------:R-:W4:Y:S01]  /*5bc0*/  LDL R58, [R1+0x250] ;  /* 0x00025000013a7983 */ /* 0x000f220000100800 */
[----:B------:R-:W-:Y:S02]  /*5bd0*/  ISETP.LT.OR P0, PT, R10, 0x1, P0 ;  /* 0x000000010a00780c */ /* 0x000fe40000701670 */
[----:B------:R-:W-:Y:S01]  /*5be0*/  FSEL R114, R62, -INF , !P1 ;  /* 0xff8000003e727808 */ /* 0x000fe20004800000 */
        /* <DEDUP_REMOVED lines=13> */
[----:B------:R-:W-:Y:S02]  /*5cc0*/  FMNMX.FTZ R9, R98, R9, !PT ;  /* 0x0000000962097209 */ /* 0x000fe40007810000 */
[----:B------:R-:W-:Y:S01]  /*5cd0*/  ISETP.NE.AND P6, PT, R24, RZ, PT ;  /* 0x000000ff1800720c */ /* 0x000fe20003fc5270 */
[----:B------:R-:W4:Y:S01]  /*5ce0*/  LDL R83, [R1+0x37c] ;  /* 0x00037c0001537983 */ /* 0x000f220000100800 */
[----:B------:R-:W-:Y:S02]  /*5cf0*/  FMNMX.FTZ R9, R138, R9, !PT ;  /* 0x000000098a097209 */ /* 0x000fe40007810000 */
[----:B------:R-:W-:Y:S01]  /*5d00*/  ISETP.GT.AND P6, PT, R11, 0x59, !P6 ;  /* 0x000000590b00780c */ /* 0x000fe200077c4270 */
[----:B------:R-:W4:Y:S01]  /*5d10*/  LDL.64 R24, [R1+0x88] ;  /* 0x0000880001187983 */ /* 0x000f220000100a00 */
[----:B------:R-:W-:-:S02]  /*5d20*/  FMNMX.FTZ R9, R100, R9, !PT ;  /* 0x0000000964097209 */ /* 0x000fc40007810000 */
[----:B------:R-:W-:Y:S01]  /*5d30*/  FMNMX.FTZ R13, R44, R13, !PT ;  /* 0x0000000d2c0d7209 */ /* 0x000fe20007810000 */
[----:B------:R-:W4:Y:S01]  /*5d40*/  LDL R81, [R1+0x384] ;  /* 0x0003840001517983 */ /* 0x000f220000100800 */
[----:B------:R-:W-:Y:S02]  /*5d50*/  FMNMX.FTZ R9, R132, R9, !PT ;  /* 0x0000000984097209 */ /* 0x000fe40007810000 */
[----:B------:R-:W-:Y:S01]  /*5d60*/  ISETP.LT.OR P6, PT, R10, 0x5a, P6 ;  /* 0x0000005a0a00780c */ /* 0x000fe200037c1670 */
[----:B------:R-:W4:Y:S01]  /*5d70*/  LDL R79, [R1+0x390] ;  /* 0x00039000014f7983 */ /* 0x000f220000100800 */
[----:B------:R-:W-:Y:S02]  /*5d80*/  FMNMX.FTZ R9, R136, R9, !PT ;  /* 0x0000000988097209 */ /* 0x000fe40007810000 */
[----:B------:R-:W-:Y:S01]  /*5d90*/  FSEL R112, R70, -INF , !P5 ;  /* 0xff80000046707808 */ /* 0x000fe20006800000 */
[----:B------:R-:W4:Y:S01]  /*5da0*/  LDL R77, [R1+0x398] ;  /* 0x00039800014d7983 */ /* 0x000f220000100800 */
[----:B------:R-:W-:-:S02]  /*5db0*/  FMNMX.FTZ R9, R104, R9, !PT ;  /* 0x0000000968097209 */ /* 0x000fc40007810000 */
[----:B------:R-:W-:Y:S01]  /*5dc0*/  FMNMX.FTZ R8, R94, R13, !PT ;  /* 0x0000000d5e087209 */ /* 0x000fe20007810000 */
[----:B------:R-:W4:Y:S01]  /*5dd0*/  LDL R70, [R1+0x268] ;  /* 0x0002680001467983 */ /* 0x000f220000100800 */
[----:B------:R-:W-:Y:S02]  /*5de0*/  FMNMX.FTZ R9, R134, R9, !PT ;  /* 0x0000000986097209 */ /* 0x000fe40007810000 */
[----:B------:R-:W-:Y:S01]  /*5df0*/  FSEL R120, R71, -INF , !P6 ;  /* 0xff80000047787808 */ /* 0x000fe20007000000 */
[----:B------:R-:W0:Y:S01]  /*5e00*/  SHFL.BFLY PT, R11, R8, 0x2, 0x1f ;  /* 0x0c401f00080b7f89 */ /* 0x000e2200000e0000 */
[----:B------:R-:W-:-:S03]  /*5e10*/  FMNMX.FTZ R9, R106, R9, !PT ;  /* 0x000000096a097209 */ /* 0x000fc60007810000 */
[----:B------:R-:W4:Y:S01]  /*5e20*/  LDL R75, [R1+0x3a0] ;  /* 0x0003a000014b7983 */ /* 0x000f220000100800 */
        /* <DEDUP_REMOVED lines=23> */
[----:B------:R-:W4:Y:S04]  /*5fa0*/  LDL R51, [R1+0x410] ;  /* 0x0004100001337983 */ /* 0x000f280000100800 */
[----:B------:R-:W-:Y:S04]  /*5fb0*/  STL.64 [R1+0x200], R8 ;  /* 0x0002000801007387 */ /* 0x000fe80000100a00 */
[----:B------:R-:W4:Y:S01]  /*5fc0*/  LDL R13, [R1+0x204] ;  /* 0x00020400010d7983 */ /* 0x000f220000100800 */
[----:B0-----:R-:W-:-:S03]  /*5fd0*/  FMNMX.FTZ R10, R8, R11, !PT ;  /* 0x0000000b080a7209 */ /* 0x001fc60007810000 */
[----:B---3--:R-:W-:Y:S04]  /*5fe0*/  STL [R1+0x254], R60 ;  /* 0x0002543c01007387 */ /* 0x008fe80000100800 */
[----:B------:R-:W0:Y:S04]  /*5ff0*/  SHFL.BFLY PT, R11, R10, 0x1, 0x1f ;  /* 0x0c201f000a0b7f89 */ /* 0x000e2800000e0000 */
[----:B--2---:R1:W-:Y:S04]  /*6000*/  STL [R1+0x29c], R27 ;  /* 0x00029c1b01007387 */ /* 0x0043e80000100800 */
[----:B----4-:R2:W-:Y:S04]  /*6010*/  STL [R1+0x288], R28 ;  /* 0x0002881c01007387 */ /* 0x0105e80000100800 */
[----:B------:R3:W-:Y:S04]  /*6020*/  STL [R1+0x298], R31 ;  /* 0x0002981f01007387 */ /* 0x0007e80000100800 */
[----:B-1----:R-:W4:Y:S04]  /*6030*/  LDL R27, [R1+0x418] ;  /* 0x00041800011b7983 */ /* 0x002f280000100800 */
[----:B--2---:R-:W2:Y:S01]  /*6040*/  LDL R28, [R1+0x3a8] ;  /* 0x0003a800011c7983 */ /* 0x004ea20000100800 */
[----:B0-----:R-:W-:-:S03]  /*6050*/  FMNMX.FTZ R12, R10, R11, !PT ;  /* 0x0000000b0a0c7209 */ /* 0x001fc60007810000 */
[----:B---3--:R-:W3:Y:S04]  /*6060*/  LDL R31, [R1+0x3e0] ;  /* 0x0003e000011f7983 */ /* 0x008ee80000100800 */
[----:B------:R-:W-:Y:S04]  /*6070*/  STL [R1+0x200], R12 ;  /* 0x0002000c01007387 */ /* 0x000fe80000100800 */
[----:B------:R-:W4:Y:S04]  /*6080*/  LDL R122, [R1+0x200] ;  /* 0x00020000017a7983 */ /* 0x000f280000100800 */
[----:B------:R0:W-:Y:S04]  /*6090*/  STL [R1+0x294], R34 ;  /* 0x0002942201007387 */ /* 0x0001e80000100800 */
[----:B------:R1:W-:Y:S04]  /*60a0*/  STL [R1+0x278], R30 ;  /* 0x0002781e01007387 */ /* 0x0003e80000100800 */
[----:B------:R-:W-:Y:S04]  /*60b0*/  STL [R1+0x25c], R64 ;  /* 0x00025c4001007387 */ /* 0x000fe80000100800 */
[----:B0-----:R-:W2:Y:S04]  /*60c0*/  LDL R34, [R1+0x3fc] ;  /* 0x0003fc0001227983 */ /* 0x001ea80000100800 */
[----:B------:R0:W-:Y:S04]  /*60d0*/  STL [R1+0x244], R32 ;  /* 0x0002442001007387 */ /* 0x0001e80000100800 */
[----:B-1----:R-:W3:Y:S04]  /*60e0*/  LDL R30, [R1+0x338] ;  /* 0x00033800011e7983 */ /* 0x002ee80000100800 */
[----:B------:R-:W-:Y:S04]  /*60f0*/  STL [R1+0x264], R68 ;  /* 0x0002644401007387 */ /* 0x000fe80000100800 */
[----:B0-----:R-:W3:Y:S04]  /*6100*/  LDL R32, [R1+0x2cc] ;  /* 0x0002cc0001207983 */ /* 0x001ee80000100800 */
[----:B------:R-:W-:Y:S04]  /*6110*/  STL [R1+0x270], R52 ;  /* 0x0002703401007387 */ /* 0x000fe80000100800 */
[----:B------:R0:W-:Y:S04]  /*6120*/  STL [R1+0x274], R38 ;  /* 0x0002742601007387 */ /* 0x0001e80000100800 */
[----:B------:R1:W-:Y:S04]  /*6130*/  STL [R1+0x284], R36 ;  /* 0x0002842401007387 */ /* 0x0003e80000100800 */
[----:B------:R-:W-:Y:S04]  /*6140*/  STL [R1+0x290], R42 ;  /* 0x0002902a01007387 */ /* 0x000fe80000100800 */
[----:B0-----:R-:W3:Y:S04]  /*6150*/  LDL R38, [R1+0x31c] ;  /* 0x00031c0001267983 */ /* 0x001ee80000100800 */
[----:B-1----:R-:W3:Y:S04]  /*6160*/  LDL R36, [R1+0x38c] ;  /* 0x00038c0001247983 */ /* 0x002ee80000100800 */
[----:B------:R-:W3:Y:S04]  /*6170*/  LDL R68, [R1+0x3c0] ;  /* 0x0003c00001447983 */ /* 0x000ee80000100800 */
[----:B------:R-:W3:Y:S04]  /*6180*/  LDL R64, [R1+0x3d4] ;  /* 0x0003d40001407983 */ /* 0x000ee80000100800 */
[----:B------:R-:W3:Y:S04]  /*6190*/  LDL R60, [R1+0x3e8] ;  /* 0x0003e800013c7983 */ /* 0x000ee80000100800 */
[----:B------:R0:W-:Y:S04]  /*61a0*/  STL [R1+0x248], R40 ;  /* 0x0002482801007387 */ /* 0x0001e80000100800 */
[----:B------:R1:W-:Y:S04]  /*61b0*/  STL [R1+0x28c], R46 ;  /* 0x00028c2e01007387 */ /* 0x0003e80000100800 */
[----:B------:R-:W3:Y:S04]  /*61c0*/  LDL R52, [R1+0x40c] ;  /* 0x00040c0001347983 */ /* 0x000ee80000100800 */
[----:B0-----:R-:W3:Y:S04]  /*61d0*/  LDL R40, [R1+0x2b4] ;  /* 0x0002b40001287983 */ /* 0x001ee80000100800 */
[----:B------:R-:W3:Y:S04]  /*61e0*/  LDL R49, [R1+0x41c] ;  /* 0x00041c0001317983 */ /* 0x000ee80000100800 */
[----:B------:R-:W3:Y:S04]  /*61f0*/  LDL R47, [R1+0x424] ;  /* 0x00042400012f7983 */ /* 0x000ee80000100800 */
[----:B-1----:R-:W3:Y:S04]  /*6200*/  LDL R46, [R1+0x428] ;  /* 0x00042800012e7983 */ /* 0x002ee80000100800 */
[----:B------:R-:W3:Y:S04]  /*6210*/  LDL R43, [R1+0x430] ;  /* 0x00043000012b7983 */ /* 0x000ee80000100800 */
[----:B------:R0:W-:Y:S04]  /*6220*/  STL [R1+0x27c], R50 ;  /* 0x00027c3201007387 */ /* 0x0001e80000100800 */
[----:B------:R-:W3:Y:S04]  /*6230*/  LDL R42, [R1+0x438] ;  /* 0x00043800012a7983 */ /* 0x000ee80000100800 */
[----:B------:R-:W3:Y:S04]  /*6240*/  LDL R41, [R1+0x43c] ;  /* 0x00043c0001297983 */ /* 0x000ee80000100800 */
[----:B------:R1:W-:Y:S04]  /*6250*/  STL [R1+0x280], R48 ;  /* 0x0002803001007387 */ /* 0x0003e80000100800 */
[----:B0-----:R-:W3:Y:S04]  /*6260*/  LDL R50, [R1+0x414] ;  /* 0x0004140001327983 */ /* 0x001ee80000100800 */
[----:B------:R0:W-:Y:S04]  /*6270*/  STL [R1+0x260], R66 ;  /* 0x0002604201007387 */ /* 0x0001e80000100800 */
[----:B------:R0:W-:Y:S04]  /*6280*/  STL [R1+0x26c], R54 ;  /* 0x00026c3601007387 */ /* 0x0001e80000100800 */
[----:B-1----:R-:W3:Y:S04]  /*6290*/  LDL R48, [R1+0x420] ;  /* 0x0004200001307983 */ /* 0x002ee80000100800 */
[----:B0-----:R-:W3:Y:S04]  /*62a0*/  LDL R66, [R1+0x3cc] ;  /* 0x0003cc0001427983 */ /* 0x001ee80000100800 */
[----:B------:R-:W3:Y:S04]  /*62b0*/  LDL R54, [R1+0x404] ;  /* 0x0004040001367983 */ /* 0x000ee80000100800 */
[----:B------:R0:W-:Y:S04]  /*62c0*/  STL [R1+0x240], R26 ;  /* 0x0002401a01007387 */ /* 0x0001e80000100800 */
[----:B0-----:R-:W3:Y:S04]  /*62d0*/  LDL R26, [R1+0x2a0] ;  /* 0x0002a000011a7983 */ /* 0x001ee80000100800 */
[----:B------:R-:W0:Y:S02]  /*62e0*/  SHFL.BFLY PT, R8, R13, 0x2, 0x1f ;  /* 0x0c401f000d087f89 */ /* 0x000e2400000e0000 */
[----:B0-----:R-:W-:-:S05]  /*62f0*/  FMNMX.FTZ R8, R8, R13, !PT ;  /* 0x0000000d08087209 */ /* 0x001fca0007810000 */
[----:B------:R-:W0:Y:S01]  /*6300*/  SHFL.BFLY PT, R9, R8, 0x1, 0x1f ;  /* 0x0c201f0008097f89 */ /* 0x000e2200000e0000 */
[----:B------:R0:W-:Y:S01]  /*6310*/  BAR.SYNC.DEFER_BLOCKING R6, 0x100 ;  /* 0x000400060000751d */ /* 0x0001e20000010000 */
[----:B----4-:R-:W-:Y:S01]  /*6320*/  FMUL.FTZ R10, R15, R122 ;  /* 0x0000007a0f0a7220 */ /* 0x010fe20000410000 */
[----:B------:R-:W-:-:S04]  /*6330*/  FSETP.NEU.FTZ.AND P0, PT, R122, -INF , PT ;  /* 0xff8000007a00780b */ /* 0x000fc80003f1d000 */
[----:B------:R-:W-:Y:S01]  /*6340*/  STL [R1+0x24c], R56 ;  /* 0x00024c3801007387 */ /* 0x000fe20000100800 */
[----:B------:R-:W-:-:S03]  /*6350*/  FSEL R11, R10, RZ, P0 ;  /* 0x000000ff0a0b7208 */ /* 0x000fc60000000000 */
[----:B------:R-:W-:Y:S01]  /*6360*/  STL [R1+0x250], R58 ;  /* 0x0002503a01007387 */ /* 0x000fe20000100800 */
[----:B0-----:R-:W-:-:S03]  /*6370*/  FMNMX.FTZ R6, R8, R9, !PT ;  /* 0x0000000908067209 */ /* 0x001fc60007810000 */
[----:B------:R-:W-:Y:S01]  /*6380*/  STL [R1+0x258], R62 ;  /* 0x0002583e01007387 */ /* 0x000fe20000100800 */
        /* <DEDUP_REMOVED lines=26> */
[----:B------:R-:W-:Y:S01]  /*6530*/  FFMA.FTZ R221, R14, R15, -R29 ;  /* 0x0000000f0edd7223 */ /* 0x000fe2000001081d */
[----:B------:R-:W-:-:S02]  /*6540*/  IMAD R44, R45, 0xc00, R24 ;  /* 0x00000c002d2c7824 */ /* 0x000fc400078e0218 */
        /* <DEDUP_REMOVED lines=23> */
[----:B------:R-:W4:Y:S01]  /*66c0*/  LDL R24, [R1+0x300] ;  /* 0x0003000001187983 */ /* 0x000f220000100800 */
[----:B------:R-:W-:-:S03]  /*66d0*/  FFMA.FTZ R15, R120, R15, -R29 ;  /* 0x0000000f780f7223 */ /* 0x000fc6000001081d */
[----:B------:R-:W4:Y:S04]  /*66e0*/  LDL R29, [R1+0x370] ;  /* 0x00037000011d7983 */ /* 0x000f280000100800 */
[----:B------:R-:W4:Y:S04]  /*66f0*/  LDL R45, [R1+0x42c] ;  /* 0x00042c00012d7983 */ /* 0x000f280000100800 */
[----:B------:R0:W-:Y:S04]  /*6700*/  STL [R1+0x268], R70 ;  /* 0x0002684601007387 */ /* 0x0001e80000100800 */
        /* <DEDUP_REMOVED lines=29> */
[----:B------:R-:W4:Y:S01]  /*68e0*/  LDL R56, [R1+0x3f8] ;  /* 0x0003f80001387983 */ /* 0x000f220000100800 */
[----:B------:R-:W-:Y:S08]  /*68f0*/  MUFU.EX2 R152, R152 ;  /* 0x0000009800987308 */ /* 0x000ff00000000800 */
[----:B------:R-:W0:Y:S08]  /*6900*/  MUFU.EX2 R130, R130 ;  /* 0x0000008200827308 */ /* 0x000e300000000800 */
[----:B------:R-:W1:Y:S08]  /*6910*/  MUFU.EX2 R153, R153 ;  /* 0x0000009900997308 */ /* 0x000e700000000800 */
[----:B------:R-:W3:Y:S01]  /*6920*/  MUFU.EX2 R135, R135 ;  /* 0x0000008700877308 */ /* 0x000ee20000000800 */
[----:B--2---:R0:W-:Y:S07]  /*6930*/  STL [R1+0x3fc], R34 ;  /* 0x0003fc2201007387 */ /* 0x0041ee0000100800 */
[----:B------:R-:W-:Y:S08]  /*6940*/  MUFU.EX2 R143, R143 ;  /* 0x0000008f008f7308 */ /* 0x000ff00000000800 */
[----:B------:R-:W2:Y:S01]  /*6950*/  MUFU.EX2 R142, R142 ;  /* 0x0000008e008e7308 */ /* 0x000ea20000000800 */
[----:B0-----:R-:W-:-:S07]  /*6960*/  FADD.FTZ R34, R152, R130 ;  /* 0x0000008298227221 */ /* 0x001fce0000010000 */
[----:B------:R-:W0:Y:S08]  /*6970*/  MUFU.EX2 R151, R151 ;  /* 0x0000009700977308 */ /* 0x000e300000000800 */
[----:B------:R-:W0:Y:S01]  /*6980*/  MUFU.EX2 R141, R141 ;  /* 0x0000008d008d7308 */ /* 0x000e220000000800 */
[----:B-1----:R-:W-:-:S07]  /*6990*/  FADD.FTZ R34, R153, R34 ;  /* 0x0000002299227221 */ /* 0x002fce0000010000 */
[----:B------:R-:W1:Y:S01]  /*69a0*/  MUFU.EX2 R150, R150 ;  /* 0x0000009600967308 */ /* 0x000e620000000800 */
[----:B---3--:R3:W-:Y:S07]  /*69b0*/  STL [R1+0x38c], R36 ;  /* 0x00038c2401007387 */ /* 0x0087ee0000100800 */
[----:B------:R-:W1:Y:S01]  /*69c0*/  MUFU.EX2 R140, R140 ;  /* 0x0000008c008c7308 */ /* 0x000e620000000800 */
[----:B---3--:R-:W-:-:S07]  /*69d0*/  FADD.FTZ R36, R135, R34 ;  /* 0x0000002287247221 */ /* 0x008fce0000010000 */
[----:B------:R-:W3:Y:S01]  /*69e0*/  MUFU.EX2 R149, R149 ;  /* 0x0000009500957308 */ /* 0x000ee20000000800 */
[----:B--2---:R-:W-:-:S07]  /*69f0*/  FADD.FTZ R34, R143, R142 ;  /* 0x0000008e8f227221 */ /* 0x004fce0000010000 */
[----:B------:R-:W2:Y:S01]  /*6a00*/  MUFU.EX2 R139, R139 ;  /* 0x0000008b008b7308 */ /* 0x000ea20000000800 */
[----:B------:R0:W-:Y:S07]  /*6a10*/  STL [R1+0x354], R37 ;  /* 0x0003542501007387 */ /* 0x0001ee0000100800 */
[----:B------:R-:W2:Y:S01]  /*6a20*/  MUFU.EX2 R148, R148 ;  /* 0x0000009400947308 */ /* 0x000ea20000000800 */
[----:B------:R1:W-:Y:S01]  /*6a30*/  STL [R1+0x3c4], R35 ;  /* 0x0003c42301007387 */ /* 0x0003e20000100800 */
[----:B0-----:R-:W-:-:S06]  /*6a40*/  FADD.FTZ R37, R151, R36 ;  /* 0x0000002497257221 */ /* 0x001fcc0000010000 */
[----:B------:R-:W0:Y:S01]  /*6a50*/  MUFU.EX2 R138, R138 ;  /* 0x0000008a008a7308 */ /* 0x000e220000000800 */
[----:B------:R3:W-:Y:S01]  /*6a60*/  STL [R1+0x3e0], R31 ;  /* 0x0003e01f01007387 */ /* 0x0007e20000100800 */
[----:B-1----:R-:W-:-:S03]  /*6a70*/  FADD.FTZ R35, R141, R34 ;  /* 0x000000228d237221 */ /* 0x002fc60000010000 */
[----:B------:R1:W-:Y:S03]  /*6a80*/  STL [R1+0x418], R27 ;  /* 0x0004181b01007387 */ /* 0x0003e60000100800 */
[----:B------:R-:W0:Y:S01]  /*6a90*/  MUFU.EX2 R147, R147 ;  /* 0x0000009300937308 */ /* 0x000e220000000800 */
[----:B------:R-:W-:Y:S01]  /*6aa0*/  FADD.FTZ R36, R150, R37 ;  /* 0x0000002596247221 */ /* 0x000fe20000010000 */
[----:B---3--:R-:W-:-:S06]  /*6ab0*/  IMAD.MOV.U32 R31, RZ, RZ, R25 ;  /* 0x000000ffff1f7224 */ /* 0x008fcc00078e0019 */
[----:B------:R-:W3:Y:S01]  /*6ac0*/  MUFU.EX2 R137, R137 ;  /* 0x0000008900897308 */ /* 0x000ee20000000800 */
[----:B-1----:R-:W-:Y:S01]  /*6ad0*/  IMAD.MOV.U32 R27, RZ, RZ, R25 ;  /* 0x000000ffff1b7224 */ /* 0x002fe200078e0019 */
[----:B------:R1:W-:Y:S01]  /*6ae0*/  STL [R1+0x3a8], R28 ;  /* 0x0003a81c01007387 */ /* 0x0003e20000100800 */
[----:B------:R-:W-:Y:S01]  /*6af0*/  FADD.FTZ R34, R140, R35 ;  /* 0x000000238c227221 */ /* 0x000fe20000010000 */
[----:B------:R-:W-:-:S04]  /*6b00*/  R2UR UR15, R31 ;  /* 0x000000001f0f72ca */ /* 0x000fc800000e0000 */
[----:B------:R-:W3:Y:S01]  /*6b10*/  MUFU.EX2 R146, R146 ;  /* 0x0000009200927308 */ /* 0x000ee20000000800 */
[----:B------:R2:W-:Y:S01]  /*6b20*/  STL [R1+0x2a0], R26 ;  /* 0x0002a01a01007387 */ /* 0x0005e20000100800 */
[----:B------:R-:W-:Y:S01]  /*6b30*/  R2UR UR11, R27 ;  /* 0x000000001b0b72ca */ /* 0x000fe200000e0000 */
[----:B-1----:R-:W-:-:S05]  /*6b40*/  VIADD R28, R44, 0x180 ;  /* 0x000001802c1c7836 */ /* 0x002fca0000000000 */
[----:B------:R-:W1:Y:S01]  /*6b50*/  MUFU.EX2 R132, R132 ;  /* 0x0000008400847308 */ /* 0x000e620000000800 */
[----:B------:R-:W-:Y:S01]  /*6b60*/  FADD.FTZ R31, R149, R36 ;  /* 0x00000024951f7221 */ /* 0x000fe20000010000 */
[----:B--2---:R-:W-:Y:S02]  /*6b70*/  VIADD R26, R44, 0x80 ;  /* 0x000000802c1a7836 */ /* 0x004fe40000000000 */
[----:B------:R-:W-:-:S04]  /*6b80*/  FADD.FTZ R27, R139, R34 ;  /* 0x000000228b1b7221 */ /* 0x000fc80000010000 */
[----:B------:R-:W2:Y:S01]  /*6b90*/  MUFU.EX2 R145, R145 ;  /* 0x0000009100917308 */ /* 0x000ea20000000800 */
[----:B------:R-:W-:Y:S01]  /*6ba0*/  R2UR UR18, R28 ;  /* 0x000000001c1272ca */ /* 0x000fe200000e0000 */
[----:B------:R-:W-:Y:S01]  /*6bb0*/  FADD.FTZ R28, R148, R31 ;  /* 0x0000001f941c7221 */ /* 0x000fe20000010000 */
[----:B------:R-:W-:-:S05]  /*6bc0*/  R2UR UR10, R26 ;  /* 0x000000001a0a72ca */ /* 0x000fca00000e0000 */
[----:B------:R-:W2:Y:S01]  /*6bd0*/  MUFU.EX2 R136, R136 ;  /* 0x0000008800887308 */ /* 0x000ea20000000800 */
[----:B0-----:R-:W-:Y:S01]  /*6be0*/  FADD.FTZ R26, R138, R27 ;  /* 0x0000001b8a1a7221 */ /* 0x001fe20000010000 */
[----:B------:R0:W-:Y:S01]  /*6bf0*/  STL [R1+0x434], R33 ;  /* 0x0004342101007387 */ /* 0x0001e20000100800 */
[----:B------:R-:W-:Y:S01]  /*6c00*/  R2UR UR23, R25 ;  /* 0x00000000191772ca */ /* 0x000fe200000e0000 */
[----:B------:R-:W-:-:S04]  /*6c10*/  FADD.FTZ R27, R147, R28 ;  /* 0x0000001c931b7221 */ /* 0x000fc80000010000 */
[----:B------:R-:W2:Y:S01]  /*6c20*/  MUFU.EX2 R133, R133 ;  /* 0x0000008500857308 */ /* 0x000ea20000000800 */
[----:B0-----:R-:W-:Y:S01]  /*6c30*/  IMAD.MOV.U32 R33, RZ, RZ, R25 ;  /* 0x000000ffff217224 */ /* 0x001fe200078e0019 */
[----:B----4-:R0:W-:Y:S06]  /*6c40*/  STL [R1+0x300], R24 ;  /* 0x0003001801007387 */ /* 0x0101ec0000100800 */
[----:B------:R-:W4:Y:S01]  /*6c50*/  MUFU.EX2 R134, R134 ;  /* 0x0000008600867308 */ /* 0x000f220000000800 */
[----:B------:R3:W-:Y:S04]  /*6c60*/  STL [R1+0x370], R29 ;  /* 0x0003701d01007387 */ /* 0x0007e80000100800 */
[----:B------:R1:W-:Y:S01]  /*6c70*/  STL [R1+0x42c], R45 ;  /* 0x00042c2d01007387 */ /* 0x0003e20000100800 */
[----:B0-----:R-:W-:-:S02]  /*6c80*/  VIADD R24, R44, 0x200 ;  /* 0x000002002c187836 */ /* 0x001fc40000000000 */
[----:B---3--:R-:W-:-:S03]  /*6c90*/  IMAD.MOV.U32 R29, RZ, RZ, R25 ;  /* 0x000000ffff1d7224 */ /* 0x008fc600078e0019 */
[----:B------:R-:W-:Y:S01]  /*6ca0*/  R2UR UR22, R24 ;  /* 0x00000000181672ca */ /* 0x000fe200000e0000 */
[----:B-1----:R-:W-:Y:S02]  /*6cb0*/  IMAD.MOV.U32 R45, RZ, RZ, R25 ;  /* 0x000000ffff2d7224 */ /* 0x002fe400078e0019 */
[----:B------:R-:W-:Y:S01]  /*6cc0*/  FADD.FTZ R25, R137, R26 ;  /* 0x0000001a89197221 */ /* 0x000fe20000010000 */
[----:B------:R-:W-:Y:S01]  /*6cd0*/  FADD.FTZ R24, R146, R27 ;  /* 0x0000001b92187221 */ /* 0x000fe20000010000 */
[----:B------:R-:W0:Y:S02]  /*6ce0*/  MUFU.EX2 R144, R144 ;  /* 0x0000009000907308 */ /* 0x000e240000000800 */
[----:B------:R-:W-:Y:S01]  /*6cf0*/  FADD.FTZ R25, R132, R25 ;  /* 0x0000001984197221 */ /* 0x000fe20000010000 */
[----:B--2---:R-:W-:-:S05]  /*6d00*/  FADD.FTZ R27, R145, R24 ;  /* 0x00000018911b7221 */ /* 0x004fca0000010000 */
[----:B------:R-:W1:Y:S01]  /*6d10*/  MUFU.EX2 R131, R131 ;  /* 0x0000008300837308 */ /* 0x000e620000000800 */
[----:B------:R-:W-:Y:S01]  /*6d20*/  FADD.FTZ R24, R136, R25 ;  /* 0x0000001988187221 */ /* 0x000fe20000010000 */
[----:B------:R2:W-:Y:S03]  /*6d30*/  STL [R1+0x2cc], R32 ;  /* 0x0002cc2001007387 */ /* 0x0005e60000100800 */
[----:B------:R-:W-:Y:S01]  /*6d40*/  FADD.FTZ R25, R133, R24 ;  /* 0x0000001885197221 */ /* 0x000fe20000010000 */
[----:B------:R3:W-:Y:S01]  /*6d50*/  STL [R1+0x338], R30 ;  /* 0x0003381e01007387 */ /* 0x0007e20000100800 */
[----:B------:R-:W-:Y:S02]  /*6d60*/  R2UR UR6, R44 ;  /* 0x000000002c0672ca */ /* 0x000fe400000e0000 */
[----:B------:R-:W-:Y:S01]  /*6d70*/  R2UR UR7, R45 ;  /* 0x000000002d0772ca */ /* 0x000fe200000e0000 */
[----:B----4-:R-:W-:Y:S01]  /*6d80*/  FADD.FTZ R24, R134, R25 ;  /* 0x0000001986187221 */ /* 0x010fe20000010000 */
[----:B------:R-:W-:Y:S01]  /*6d90*/  F2FP.F16.F32.PACK_AB R154, R135, R153 ;  /* 0x00000099879a723e */ /* 0x000fe200000000ff */
[----:B--2---:R-:W-:Y:S01]  /*6da0*/  VIADD R32, R44, 0x280 ;  /* 0x000002802c207836 */ /* 0x004fe20000000000 */
[----:B------:R-:W-:Y:S01]  /*6db0*/  F2FP.F16.F32.PACK_AB R152, R130, R152 ;  /* 0x000000988298723e */ /* 0x000fe200000000ff */
[----:B---3--:R-:W-:Y:S01]  /*6dc0*/  VIADD R30, R44, 0x100 ;  /* 0x000001002c1e7836 */ /* 0x008fe20000000000 */
[----:B------:R-:W-:-:S02]  /*6dd0*/  F2FP.F16.F32.PACK_AB R153, R142, R143 ;  /* 0x0000008f8e99723e */ /* 0x000fc400000000ff */
[----:B------:R-:W-:Y:S01]  /*6de0*/  F2FP.F16.F32.PACK_AB R155, R140, R141 ;  /* 0x0000008d8c9b723e */ /* 0x000fe200000000ff */
[----:B------:R-:W-:Y:S01]  /*6df0*/  STL [R1+0x2a4], R129 ;  /* 0x0002a48101007387 */ /* 0x000fe20000100800 */
[----:B------:R-:W-:Y:S01]  /*6e00*/  R2UR UR14, R30 ;  /* 0x000000001e0e72ca */ /* 0x000fe200000e0000 */
[----:B0-----:R-:W-:Y:S01]  /*6e10*/  FADD.FTZ R222, R144, R27 ;  /* 0x0000001b90de7221 */ /* 0x001fe20000010000 */
[----:B------:R-:W-:Y:S01]  /*6e20*/  R2UR UR19, R29 ;  /* 0x000000001d1372ca */ /* 0x000fe200000e0000 */
[----:B------:R-:W-:Y:S01]  /*6e30*/  STL [R1+0x2a8], R128 ;  /* 0x0002a88001007387 */ /* 0x000fe20000100800 */
[----:B------:R-:W-:Y:S01]  /*6e40*/  R2UR UR26, R32 ;  /* 0x00000000201a72ca */ /* 0x000fe200000e0000 */
[----:B-1----:R-:W-:Y:S01]  /*6e50*/  FADD.FTZ R223, R131, R24 ;  /* 0x0000001883df7221 */ /* 0x002fe20000010000 */
[----:B------:R-:W-:Y:S01]  /*6e60*/  R2UR UR27, R33 ;  /* 0x00000000211b72ca */ /* 0x000fe200000e0000 */
[----:B------:R-:W-:Y:S01]  /*6e70*/  STL [R1+0x2ac], R127 ;  /* 0x0002ac7f01007387 */ /* 0x000fe20000100800 */
[----:B------:R-:W-:-:S02]  /*6e80*/  F2FP.F16.F32.PACK_AB R156, R150, R151 ;  /* 0x00000097969c723e */ /* 0x000fc400000000ff */
        /* <DEDUP_REMOVED lines=95> */
[----:B------:R-:W-:Y:S03]  /*7480*/  HGMMA.64x256x16.F32 R24, R152, gdesc[UR4].tnspB, RZ, !UPT, gsb0 ;  /* 0x43e0000498187df0 */ /* 0x000fe6000c0008ff */
        /* <DEDUP_REMOVED lines=36> */
[----:B------:R-:W-:Y:S08]  /*76d0*/  MUFU.EX2 R153, R175 ;  /* 0x000000af00997308 */ /* 0x000ff00000000800 */
[----:B------:R-:W-:Y:S08]  /*76e0*/  MUFU.EX2 R172, R172 ;  /* 0x000000ac00ac7308 */ /* 0x000ff00000000800 */
[----:B------:R-:W-:Y:S08]  /*76f0*/  MUFU.EX2 R220, R220 ;  /* 0x000000dc00dc7308 */ /* 0x000ff00000000800 */
[----:B------:R-:W-:Y:S08]  /*7700*/  MUFU.EX2 R173, R173 ;  /* 0x000000ad00ad7308 */ /* 0x000ff00000000800 */
[----:B------:R-:W0:Y:S08]  /*7710*/  MUFU.EX2 R174, R174 ;  /* 0x000000ae00ae7308 */ /* 0x000e300000000800 */
[----:B------:R-:W-:Y:S08]  /*7720*/  MUFU.EX2 R221, R221 ;  /* 0x000000dd00dd7308 */ /* 0x000ff00000000800 */
[----:B------:R-:W1:Y:S01]  /*7730*/  MUFU.EX2 R170, R170 ;  /* 0x000000aa00aa7308 */ /* 0x000e620000000800 */
[----:B0-----:R-:W-:-:S02]  /*7740*/  F2FP.F16.F32.PACK_AB R154, R174, R173 ;  /* 0x000000adae9a723e */ /* 0x001fc400000000ff */
[----:B-1----:R-:W-:Y:S01]  /*7750*/  F2FP.F16.F32.PACK_AB R155, R170, R221 ;  /* 0x000000ddaa9b723e */ /* 0x002fe200000000ff */
        /* <DEDUP_REMOVED lines=36> */
[----:B------:R-:W-:Y:S01]  /*79a0*/  FADD.FTZ R157, R153, R223 ;  /* 0x000000df999d7221 */ /* 0x000fe20000010000 */
[----:B------:R-:W-:Y:S02]  /*79b0*/  F2FP.F16.F32.PACK_AB R152, R172, R152 ;  /* 0x00000098ac98723e */ /* 0x000fe400000000ff */
[----:B------:R-:W-:Y:S01]  /*79c0*/  F2FP.F16.F32.PACK_AB R153, R220, R153 ;  /* 0x00000099dc99723e */ /* 0x000fe200000000ff */
[----:B------:R-:W-:Y:S01]  /*79d0*/  MUFU.EX2 R165, R165 ;  /* 0x000000a500a57308 */ /* 0x000fe20000000800 */
[----:B------:R-:W-:Y:S01]  /*79e0*/  FADD.FTZ R156, R172, R156 ;  /* 0x0000009cac9c7221 */ /* 0x000fe20000010000 */
[----:B------:R-:W-:-:S06]  /*79f0*/  FADD.FTZ R157, R220, R157 ;  /* 0x0000009ddc9d7221 */ /* 0x000fcc0000010000 */
[----:B------:R-:W-:Y:S08]  /*7a00*/  MUFU.EX2 R21, R21 ;  /* 0x0000001500157308 */ /* 0x000ff00000000800 */
[----:B------:R-:W-:Y:S08]  /*7a10*/  MUFU.EX2 R168, R168 ;  /* 0x000000a800a87308 */ /* 0x000ff00000000800 */
[----:B------:R-:W0:Y:S08]  /*7a20*/  MUFU.EX2 R164, R164 ;  /* 0x000000a400a47308 */ /* 0x000e300000000800 */
[----:B------:R-:W-:Y:S08]  /*7a30*/  MUFU.EX2 R169, R169 ;  /* 0x000000a900a97308 */ /* 0x000ff00000000800 */
[----:B------:R-:W1:Y:S01]  /*7a40*/  MUFU.EX2 R20, R20 ;  /* 0x0000001400147308 */ /* 0x000e620000000800 */
        /* <DEDUP_REMOVED lines=47> */
[----:B------:R-:W-:-:S07]  /*7d40*/  WARPGROUP.DEPBAR.LE gsb0, 0x0 ;  /* 0x00008000000079c5 */ /* 0x000fce0000010000 */
[----:B------:R-:W2:Y:S08]  /*7d50*/  MUFU.EX2 R152, R166 ;  /* 0x000000a600987308 */ /* 0x000eb00000000800 */
[----:B------:R-:W3:Y:S01]  /*7d60*/  MUFU.EX2 R153, R167 ;  /* 0x000000a700997308 */ /* 0x000ee20000000800 */
[----:B0-----:R-:W-:Y:S02]  /*7d70*/  F2FP.F16.F32.PACK_AB R154, R164, R21 ;  /* 0x00000015a49a723e */ /* 0x001fe400000000ff */
[----:B-1----:R-:W-:Y:S01]  /*7d80*/  F2FP.F16.F32.PACK_AB R155, R20, R169 ;  /* 0x000000a9149b723e */ /* 0x002fe200000000ff */
[----:B------:R-:W-:Y:S01]  /*7d90*/  STL.128 [R1+0x240], R24 ;  /* 0x0002401801007387 */ /* 0x000fe20000100c00 */
[----:B--2---:R-:W-:Y:S01]  /*7da0*/  FADD.FTZ R156, R152, R156 ;  /* 0x0000009c989c7221 */ /* 0x004fe20000010000 */
[----:B------:R-:W-:-:S02]  /*7db0*/  F2FP.F16.F32.PACK_AB R152, R165, R152 ;  /* 0x00000098a598723e */ /* 0x000fc400000000ff */
[----:B------:R-:W-:Y:S01]  /*7dc0*/  STL.128 [R1+0x250], R28 ;  /* 0x0002501c01007387 */ /* 0x000fe20000100c00 */
[----:B---3--:R-:W-:Y:S01]  /*7dd0*/  FADD.FTZ R157, R153, R157 ;  /* 0x0000009d999d7221 */ /* 0x008fe20000010000 */
[----:B------:R-:W-:Y:S02]  /*7de0*/  F2FP.F16.F32.PACK_AB R153, R168, R153 ;  /* 0x00000099a899723e */ /* 0x000fe400000000ff */
        /* <DEDUP_REMOVED lines=39> */
[----:B------:R-:W-:-:S04]  /*8060*/  FADD.FTZ R20, R8, R156 ;  /* 0x0000009c08147221 */ /* 0x000fc80000010000 */
[C---:B------:R-:W-:Y:S01]  /*8070*/  FADD.FTZ R20, R9.reuse, R20 ;  /* 0x0000001409147221 */ /* 0x040fe20000010000 */
[----:B------:R-:W-:Y:S02]  /*8080*/  WARPGROUP.DEPBAR.LE gsb0, 0x0 ;  /* 0x00008000000079c5 */ /* 0x000fe40000010000 */
[----:B------:R-:W-:Y:S02]  /*8090*/  F2FP.F16.F32.PACK_AB R152, R9, R8 ;  /* 0x000000080998723e */ /* 0x000fe400000000ff */
[----:B------:R-:W-:Y:S02]  /*80a0*/  F2FP.F16.F32.PACK_AB R153, R13, R12 ;  /* 0x0000000c0d99723e */ /* 0x000fe400000000ff */
        /* <DEDUP_REMOVED lines=34> */
[----:B------:R-:W-:-:S03]  /*82d0*/  FADD.FTZ R8, R13, R21 ;  /* 0x000000150d087221 */ /* 0x000fc60000010000 */
[----:B------:R1:W5:Y:S01]  /*82e0*/  LDL R9, [R1+0x1f0] ;  /* 0x0001f00001097983 */ /* 0x0003620000100800 */
        /* <DEDUP_REMOVED lines=38> */
[----:B0-----:R-:W4:Y:S04]  /*8550*/  LDL R24, [R1+0x24c] ;  /* 0x00024c0001187983 */ /* 0x001f280000100800 */
        /* <DEDUP_REMOVED lines=125> */
[----:B------:R-:W-:Y:S01]  /*8d30*/  FADD.FTZ R20, R10, R20 ;  /* 0x000000140a147221 */ /* 0x000fe20000010000 */
[----:B------:R-:W-:-:S02]  /*8d40*/  FADD.FTZ R8, R14, R8 ;  /* 0x000000080e087221 */ /* 0x000fc40000010000 */
[----:B------:R0:W-:Y:S01]  /*8d50*/  STL [R1+0x68], RZ ;  /* 0x000068ff01007387 */ /* 0x0001e20000100800 */
[----:B------:R-:W-:Y:S01]  /*8d60*/  FADD.FTZ R14, R11, R20 ;  /* 0x000000140b0e7221 */ /* 0x000fe20000010000 */
[----:B------:R-:W-:Y:S02]  /*8d70*/  FADD.FTZ R15, R15, R8 ;  /* 0x000000080f0f7221 */ /* 0x000fe40000010000 */
        /* <DEDUP_REMOVED lines=141> */
.L_x_12549:
[----:B------:R-:W-:Y:S05]  /*9650*/  BSYNC B0 ;  /* 0x0000000000007941 */ /* 0x000fea0003800000 */
.L_x_12548:
        /* <DEDUP_REMOVED lines=31> */
.L_x_12552:
[----:B------:R-:W-:-:S13]  /*9850*/  ISETP.NE.AND P0, PT, R3, 0x1, PT ;  /* 0x000000010300780c */ /* 0x000fda0003f05270 */
[----:B------:R-:W-:-:S05]  /*9860*/  @P0 IMAD.HI.U32 R4, R6, R4, RZ ;  /* 0x0000000406040227 */ /* 0x000fca00078e00ff */
[----:B------:R-:W-:-:S07]  /*9870*/  @P0 SHF.R.U32.HI R6, RZ, R5, R4 ;  /* 0x00000005ff060219 */ /* 0x000fce0000011604 */
.L_x_12553:
[----:B------:R-:W-:Y:S05]  /*9880*/  BSYNC B0 ;  /* 0x0000000000007941 */ /* 0x000fea0003800000 */
.L_x_12551:
[----:B------:R-:W-:-:S05]  /*9890*/  IMAD R3, R6, R3, R3 ;  /* 0x0000000306037224 */ /* 0x000fca00078e0203 */
[----:B------:R-:W-:-:S07]  /*98a0*/  VIMNMX R2, R2, R3, PT ;  /* 0x0000000302027248 */ /* 0x000fce0003fe0100 */
.L_x_12550:
        /* <DEDUP_REMOVED lines=8> */
.L_x_12557:
[C---:B------:R-:W-:Y:S01]  /*9930*/  IADD3 R2, P0, R16.reuse, 0x50, RZ ;  /* 0x0000005010027810 */ /* 0x040fe20007f1e0ff */
[C---:B------:R-:W-:Y:S01]  /*9940*/  VIADD R0, R16.reuse, 0x150 ;  /* 0x0000015010007836 */ /* 0x040fe20000000000 */
[----:B------:R-:W-:Y:S02]  /*9950*/  IADD3 R26, P1, R16, 0x11c, RZ ;  /* 0x0000011c101a7810 */ /* 0x000fe40007f3e0ff */
[----:B------:R-:W-:Y:S01]  /*9960*/  MOV R220, 0x99a0 ;  /* 0x000099a000dc7802 */ /* 0x000fe20000000f00 */
[--C-:B------:R-:W-:Y:S02]  /*9970*/  IMAD.X R3, RZ, RZ, R17.reuse, P0 ;  /* 0x000000ffff037224 */ /* 0x100fe400000e0611 */
[----:B------:R-:W-:-:S08]  /*9980*/  IMAD.X R27, RZ, RZ, R17, P1 ;  /* 0x000000ffff1b7224 */ /* 0x000fd000008e0611 */
[----:B------:R-:W-:Y:S05]  /*9990*/  CALL.REL.NOINC `($_ZN7cutlass13device_kernelIN5flash11enable_sm90INS1_16FlashAttnFwdSm90INS1_25CollectiveMainloopFwdSm90ILi2EN4cute5tupleIJNS5_1CILi1EEES8_S8_EEENS6_IJNS7_ILi128EEENS7_ILi96EEENS7_ILi64EEEEEELi256ENS_6half_tEfNS_4arch4Sm90ELb0ELb1ELb0ELb1ELb1ELb0ELb1ELb1ELb0ELb1ELb1ELb0EEENS1_21CollectiveEpilogueFwdINS6_IJSA_NS7_ILi256EEESB_EEES9_SE_SG_Li256ELb1ELb1ELb1ELb0EEENS1_36VarlenDynamicPersistentTileSchedulerILi128ELi96ELi256ELi128ELb1ELb1ELb1ELb1ELb0ELb1EEEEEEEEEvNT_6ParamsE$_ZZN5flash25CollectiveMainloopFwdSm90ILi2EN4cute5tupleIJNS1_1CILi1EEES4_S4_EEENS2_IJNS3_ILi128EEENS3_ILi96EEENS3_ILi64EEEEEELi256EN7cutlass6half_tEfNSA_4arch4Sm90ELb0ELb1ELb0ELb1ELb1ELb0ELb1ELb1ELb0ELb1ELb1ELb0EE3mmaINS_16FlashAttnFwdSm90ISE_NS_21CollectiveEpilogueFwdINS2_IJS6_NS3_ILi256EEES7_EEES5_SB_SD_Li256ELb1ELb1ELb1ELb0EEENS_36VarlenDynamicPersistentTileSchedulerILi128ELi96ELi256ELi128ELb1ELb1ELb1ELb1ELb0ELb1EEEE13SharedStorageENS1_6TensorINS1_11ArrayEngineIfLm128EEENS1_6LayoutINS2_IJNS2_IJNS3_ILi2EEEST_NS3_ILi32EEEEEES4_S4_EEENS2_IJNS2_IJS4_ST_NS3_ILi4EEEEEENS3_ILi0EEESZ_EEEEEEENS_7SoftmaxILi2ELi0EEEEEbRKNSE_6ParamsENSA_13PipelineAsyncILi2EEES19_RNSA_13PipelineStateILj2EEERT0_RT1_iRiRKNS_16SeqlenInfoQKNewKILb1ELb0EEENS2_IJiiiiEEERT_ENKUliT_T0_T1_E_clIZSF_ISO_S12_S14_EbS17_S19_S19_S1C_S1E_S1G_iS1H_S1L_S1M_S1O_EUlRS1P_iE1_NS3_ILb0EEENS3_ILb1EEEEEDaiS1P_S1Q_S1R_) ;  /* 0x0000025c00507944 */ /* 0x000fea0003c00000 */
[C---:B------:R-:W-:Y:S01]  /*99a0*/  ISETP.GT.AND P0, PT, R10.reuse, R11, PT ;  /* 0x0000000b0a00720c */ /* 0x040fe20003f04270 */
[----:B------:R-:W-:-:S12]  /*99b0*/  VIADD R10, R10, 0xffffffff ;  /* 0xffffffff0a0a7836 */ /* 0x000fd80000000000 */
[----:B------:R-:W-:Y:S05]  /*99c0*/  @P0 BRA `(.L_x_12557) ;  /* 0xfffffffc00d80947 */ /* 0x000fea000383ffff */
[----:B------:R-:W-:Y:S05]  /*99d0*/  BSYNC B0 ;  /* 0x0000000000007941 */ /* 0x000fea0003800000 */
.L_x_12556:
[----:B------:R-:W2:Y:S02]  /*99e0*/  LDL R0, [R1+0x50] ;  /* 0x0000500001007983 */ /* 0x000ea40000100800 */
[----:B--2---:R-:W-:-:S07]  /*99f0*/  IMAD.SHL.U32 R0, R0, 0x80, RZ ;  /* 0x0000008000007824 */ /* 0x004fce00078e00ff */
.L_x_12555:
[----:B------:R-:W-:Y:S05]  /*9a00*/  BSYNC B1 ;  /* 0x0000000000017941 */ /* 0x000fea0003800000 */
.L_x_12554:
        /* <DEDUP_REMOVED lines=26> */
.L_x_12560:
[----:B------:R-:W-:Y:S02]  /*9bb0*/  ULDC UR4, c[0x0][0xadc] ;  /* 0x0002b70000047ab9 */ /* 0x000fe40000000800 */
[----:B------:R-:W-:-:S05]  /*9bc0*/  IMAD.U32 R5, RZ, RZ, UR4 ;  /* 0x00000004ff057e24 */ /* 0x000fca000f8e00ff */
[----:B------:R-:W-:-:S13]  /*9bd0*/  ISETP.NE.AND P0, PT, R5, 0x1, PT ;  /* 0x000000010500780c */ /* 0x000fda0003f05270 */
[----:B------:R-:W0:Y:S02]  /*9be0*/  @P0 LDC.64 R6, c[0x0][0xae0] ;  /* 0x0002b800ff060b82 */ /* 0x000e240000000a00 */
[----:B0-----:R-:W-:-:S05]  /*9bf0*/  @P0 IMAD.HI.U32 R4, R0, R6, RZ ;  /* 0x0000000600040227 */ /* 0x001fca00078e00ff */
[----:B------:R-:W-:-:S07]  /*9c00*/  @P0 SHF.R.U32.HI R0, RZ, R7, R4 ;  /* 0x00000007ff000219 */ /* 0x000fce0000011604 */
.L_x_12561:
[----:B------:R-:W-:Y:S05]  /*9c10*/  BSYNC B0 ;  /* 0x0000000000007941 */ /* 0x000fea0003800000 */
.L_x_12559:
[----:B------:R-:W-:-:S05]  /*9c20*/  IMAD R3, R0, R5, RZ ;  /* 0x0000000500037224 */ /* 0x000fca00078e02ff */
[----:B------:R-:W-:-:S07]  /*9c30*/  VIMNMX R2, R2, R3, !PT ;  /* 0x0000000302027248 */ /* 0x000fce0007fe0100 */
.L_x_12558:
[----:B------:R-:W-:-:S04]  /*9c40*/  VIADD R2, R2, 0x5f ;  /* 0x0000005f02027836 */ /* 0x000fc80000000000 */
[----:B------:R-:W-:-:S05]  /*9c50*/  IMAD.HI R2, R2, 0x2aaaaaab, RZ ;  /* 0x2aaaaaab02027827 */ /* 0x000fca00078e02ff */
[----:B------:R-:W-:-:S04]  /*9c60*/  SHF.R.U32.HI R3, RZ, 0x1f, R2 ;  /* 0x0000001fff037819 */ /* 0x000fc80000011602 */
[----:B------:R-:W-:-:S04]  /*9c70*/  LEA.HI.SX32 R2, R2, R3, 0x1c ;  /* 0x0000000302027211 */ /* 0x000fc800078fe2ff */
[----:B------:R-:W-:-:S04]  /*9c80*/  VIMNMX R2, R2, UR40, !PT ;  /* 0x0000002802027c48 */ /* 0x000fc8000ffe0100 */
[----:B------:R-:W-:-:S13]  /*9c90*/  ISETP.GE.AND P0, PT, R10, R2, PT ;  /* 0x000000020a00720c */ /* 0x000fda0003f06270 */
[----:B------:R-:W-:Y:S05]  /*9ca0*/  @!P0 BRA `(.L_x_12562) ;  /* 0x0000009800188947 */ /* 0x000fea0003800000 */
.L_x_12581:
        /* <DEDUP_REMOVED lines=20> */
.L_x_12564:
[----:B------:R-:W-:Y:S05]  /*9df0*/  BSYNC B0 ;  /* 0x0000000000007941 */ /* 0x000fea0003800000 */
.L_x_12563:
[----:B------:R-:W2:Y:S01]  /*9e00*/  LDL.64 R8, [R1+0x18] ;  /* 0x0000180001087983 */ /* 0x000ea20000100a00 */
[----:B-----5:R-:W-:Y:S02]  /*9e10*/  SHF.L.U32 R5, R6, 0x1f, RZ ;  /* 0x0000001f06057819 */ /* 0x020fe400000006ff */
[----:B--2---:R-:W-:-:S05]  /*9e20*/  MOV R3, R8 ;  /* 0x0000000800037202 */ /* 0x004fca0000000f00 */
[----:B------:R-:W-:-:S04]  /*9e30*/  IMAD R4, R4, 0x8, R3 ;  /* 0x0000000804047824 */ /* 0x000fc800078e0203 */
[----:B------:R1:W2:Y:S01]  /*9e40*/  SYNCS.PHASECHK.TRANS64.TRYWAIT P0, [R4+URZ], R5 ;  /* 0x00000005040075a7 */ /* 0x0002a2000800017f */
[----:B0-----:R1:W5:Y:S01]  /*9e50*/  LDL.64 R6, [R1+0x1f0] ;  /* 0x0001f00001067983 */ /* 0x0013620000100a00 */
[----:B------:R-:W-:Y:S04]  /*9e60*/  BSSY B0, `(.L_x_12565) ;  /* 0x0000003000007945 */ /* 0x000fe80003800000 */
[----:B------:R-:W-:Y:S05]  /*9e70*/  @!P1 BRA `(.L_x_12566) ;  /* 0x0000000000049947 */ /* 0x000fea0003800000 */
[----:B------:R-:W-:Y:S01]  /*9e80*/  BPT.TRAP 0x1 ;  /* 0x000000040000795c */ /* 0x000fe20000300000 */
.L_x_12566:
[----:B------:R-:W-:Y:S05]  /*9e90*/  BSYNC B0 ;  /* 0x0000000000007941 */ /* 0x000fea0003800000 */
.L_x_12565:
[----:B------:R-:W-:Y:S04]  /*9ea0*/  BSSY B0, `(.L_x_12567) ;  /* 0x0000006000007945 */ /* 0x000fe80003800000 */
[----:B--2---:R-:W-:Y:S05]  /*9eb0*/  @P0 BRA `(.L_x_12568) ;  /* 0x0000000000100947 */ /* 0x004fea0003800000 */
[----:B-----5:R-:W-:Y:S01]  /*9ec0*/  IMAD R6, R6, 0x8, R3 ;  /* 0x0000000806067824 */ /* 0x020fe200078e0203 */
[----:B------:R-:W-:-:S04]  /*9ed0*/  SHF.L.U32 R7, R7, 0x1f, RZ ;  /* 0x0000001f07077819 */ /* 0x000fc800000006ff */
[----:B------:R-:W0:Y:S02]  /*9ee0*/  SYNCS.PHASECHK.TRANS64.TRYWAIT P0, [R6+URZ], R7 ;  /* 0x00000007060075a7 */ /* 0x000e24000800017f */
[----:B0-----:R-:W-:Y:S05]  /*9ef0*/  @!P0 BRA `(.L_x_12569) ;  /* 0x0000021000dc8947 */ /* 0x001fea0003800000 */
.L_x_12568:
[----:B------:R-:W-:Y:S05]  /*9f00*/  BSYNC B0 ;  /* 0x0000000000007941 */ /* 0x000fea0003800000 */
.L_x_12567:
[----:B------:R-:W2:Y:S04]  /*9f10*/  LDL R3, [R1+0x1f0] ;  /* 0x0001f00001037983 */ /* 0x000ea80000100800 */
[----:B-1----:R-:W2:Y:S01]  /*9f20*/  LDL.64 R4, [R1+0x80] ;  /* 0x0000800001047983 */ /* 0x002ea20000100a00 */
[----:B------:R-:W-:Y:S05]  /*9f30*/  WARPSYNC.ALL ;  /* 0x0000000000007948 */ /* 0x000fea0003800000 */
[----:B0----5:R-:W3:Y:S04]  /*9f40*/  LDL.64 R6, [R1+0x78] ;  /* 0x0000780001067983 */ /* 0x021ee80000100a00 */
[----:B------:R-:W4:Y:S04]  /*9f50*/  LDL.64 R8, [R1+0x78] ;  /* 0x0000780001087983 */ /* 0x000f280000100a00 */
[----:B------:R-:W4:Y:S01]  /*9f60*/  LDL.64 R12, [R1+0x78] ;  /* 0x00007800010c7983 */ /* 0x000f220000100a00 */
[----:B--2---:R-:W-:Y:S01]  /*9f70*/  IMAD R4, R3, 0x300, R4 ;  /* 0x0000030003047824 */ /* 0x004fe200078e0204 */
[----:B------:R-:W-:-:S02]  /*9f80*/  R2UR UR7, R5 ;  /* 0x00000000050772ca */ /* 0x000fc400000e0000 */
[----:B------:R-:W2:Y:S01]  /*9f90*/  LDL.64 R14, [R1+0x78] ;  /* 0x00007800010e7983 */ /* 0x000ea20000100a00 */
        /* <DEDUP_REMOVED lines=10> */
[----:B---3--:R-:W-:Y:S02]  /*a040*/  R2UR UR4, R6 ;  /* 0x00000000060472ca */ /* 0x008fe400000e0000 */
        /* <DEDUP_REMOVED lines=9> */
[----:B------:R-:W3:Y:S01]  /*a0e0*/  LD.E R3, desc[UR36][R22.64+0x28] ;  /* 0x0000282416037980 */ /* 0x000ee2000c101900 */
        /* <DEDUP_REMOVED lines=13> */
[----:B--2---:R-:W-:Y:S01]  /*a1c0*/  VIADD R14, R14, 0x6 ;  /* 0x000000060e0e7836 */ /* 0x004fe20000000000 */
        /* <DEDUP_REMOVED lines=8> */
[----:B---3--:R-:W-:-:S04]  /*a250*/  LOP3.LUT R3, R3, 0x1, RZ, 0xfc, !PT ;  /* 0x0000000103037812 */ /* 0x008fc800078efcff */
[----:B------:R-:W-:Y:S01]  /*a260*/  ISETP.NE.AND P0, PT, R3, 0x3, PT ;  /* 0x000000030300780c */ /* 0x000fe20003f05270 */
[----:B------:R-:W-:-:S12]  /*a270*/  WARPGROUP.DEPBAR.LE gsb0, 0x0 ;  /* 0x00008000000079c5 */ /* 0x000fd80000010000 */
[----:B0-----:R-:W-:Y:S05]  /*a280*/  @!P0 BRA `(.L_x_12571) ;  /* 0x0000000000048947 */ /* 0x001fea0003800000 */
[----:B------:R-:W-:Y:S01]  /*a290*/  BPT.TRAP 0x1 ;  /* 0x000000040000795c */ /* 0x000fe20000300000 */
.L_x_12571:
[----:B------:R-:W-:Y:S05]  /*a2a0*/  BSYNC B0 ;  /* 0x0000000000007941 */ /* 0x000fea0003800000 */
.L_x_12570:
[----:B------:R-:W2:Y:S01]  /*a2b0*/  LD.E.64 R4, desc[UR36][R22.64+0x40] ;  /* 0x0000402416047980 */ /* 0x000ea2000c101b00 */
[----:B-----5:R-:W-:Y:S02]  /*a2c0*/  SHF.L.U32 R7, R7, 0x1f, RZ ;  /* 0x0000001f07077819 */ /* 0x020fe400000006ff */
[----:B--2---:R-:W-:-:S05]  /*a2d0*/  MOV R3, R4 ;  /* 0x0000000400037202 */ /* 0x004fca0000000f00 */
[----:B------:R-:W-:-:S04]  /*a2e0*/  IMAD R3, R6, 0x8, R3 ;  /* 0x0000000806037824 */ /* 0x000fc800078e0203 */
[----:B------:R0:W1:Y:S01]  /*a2f0*/  SYNCS.PHASECHK.TRANS64.TRYWAIT P0, [R3+URZ], R7 ;  /* 0x00000007030075a7 */ /* 0x000062000800017f */
[----:B------:R-:W2:Y:S01]  /*a300*/  LD.E R4, desc[UR36][R22.64+0x28] ;  /* 0x0000282416047980 */ /* 0x000ea2000c101900 */
[----:B------:R-:W-:Y:S01]  /*a310*/  BSSY B0, `(.L_x_12572) ;  /* 0x0000005000007945 */ /* 0x000fe20003800000 */
[----:B--2---:R-:W-:-:S04]  /*a320*/  LOP3.LUT R4, R4, 0x1, RZ, 0xfc, !PT ;  /* 0x0000000104047812 */ /* 0x004fc800078efcff */
[----:B------:R-:W-:-:S13]  /*a330*/  ISETP.NE.AND P1, PT, R4, 0x3, PT ;  /* 0x000000030400780c */ /* 0x000fda0003f25270 */
[----:B01----:R-:W-:Y:S05]  /*a340*/  @!P1 BRA `(.L_x_12573) ;  /* 0x0000000000049947 */ /* 0x003fea0003800000 */
[----:B------:R-:W-:Y:S01]  /*a350*/  BPT.TRAP 0x1 ;  /* 0x000000040000795c */ /* 0x000fe20000300000 */
.L_x_12573:
[----:B------:R-:W-:Y:S05]  /*a360*/  BSYNC B0 ;  /* 0x0000000000007941 */ /* 0x000fea0003800000 */
.L_x_12572:
[----:B------:R-:W-:Y:S04]  /*a370*/  BSSY B0, `(.L_x_12574) ;  /* 0x0000007000007945 */ /* 0x000fe80003800000 */
[----:B------:R-:W-:Y:S05]  /*a380*/  @P0 BRA `(.L_x_12575) ;  /* 0x0000000000140947 */ /* 0x000fea0003800000 */
[----:B------:R-:W2:Y:S02]  /*a390*/  LD.E.64 R4, desc[UR36][R22.64+0x40] ;  /* 0x0000402416047980 */ /* 0x000ea4000c101b00 */
[----:B--2---:R-:W-:-:S05]  /*a3a0*/  MOV R5, R4 ;  /* 0x0000000400057202 */ /* 0x004fca0000000f00 */
[----:B------:R-:W-:-:S04]  /*a3b0*/  IMAD R6, R6, 0x8, R5 ;  /* 0x0000000806067824 */ /* 0x000fc800078e0205 */
[----:B------:R-:W0:Y:S02]  /*a3c0*/  SYNCS.PHASECHK.TRANS64.TRYWAIT P0, [R6+URZ], R7 ;  /* 0x00000007060075a7 */ /* 0x000e24000800017f */
[----:B0-----:R-:W-:Y:S05]  /*a3d0*/  @!P0 BRA `(.L_x_12576) ;  /* 0x0000020c00b88947 */ /* 0x001fea0003800000 */
.L_x_12575:
[----:B------:R-:W-:Y:S05]  /*a3e0*/  BSYNC B0 ;  /* 0x0000000000007941 */ /* 0x000fea0003800000 */
.L_x_12574:
[----:B------:R-:W2:Y:S04]  /*a3f0*/  LDL R11, [R1+0x1f0] ;  /* 0x0001f000010b7983 */ /* 0x000ea80000100800 */
[----:B------:R-:W2:Y:S04]  /*a400*/  LDL.64 R4, [R1+0xf8] ;  /* 0x0000f80001047983 */ /* 0x000ea80000100a00 */
[----:B------:R-:W3:Y:S04]  /*a410*/  LDL R3, [R1+0x70] ;  /* 0x0000700001037983 */ /* 0x000ee80000100800 */
[----:B0-----:R-:W4:Y:S04]  /*a420*/  LDL.64 R6, [R1+0xf0] ;  /* 0x0000f00001067983 */ /* 0x001f280000100a00 */
[----:B------:R-:W4:Y:S04]  /*a430*/  LDL.64 R14, [R1+0xf0] ;  /* 0x0000f000010e7983 */ /* 0x000f280000100a00 */
[----:B------:R-:W4:Y:S04]  /*a440*/  LDL.64 R12, [R1+0xf0] ;  /* 0x0000f000010c7983 */ /* 0x000f280000100a00 */
[----:B------:R-:W4:Y:S01]  /*a450*/  LDL.64 R8, [R1+0xf0] ;  /* 0x0000f00001087983 */ /* 0x000f220000100a00 */
[----:B------:R-:W-:Y:S05]  /*a460*/  WARPSYNC.ALL ;  /* 0x0000000000007948 */ /* 0x000fea0003800000 */
[----:B------:R-:W-:Y:S01]  /*a470*/  WARPGROUP.ARRIVE ;  /* 0x00000000000079c5 */ /* 0x000fe20000000000 */
[----:B--2---:R-:W-:Y:S01]  /*a480*/  IMAD R4, R11, 0xc00, R4 ;  /* 0x00000c000b047824 */ /* 0x004fe200078e0204 */
[----:B------:R-:W-:Y:S01]  /*a490*/  R2UR UR7, R5 ;  /* 0x00000000050772ca */ /* 0x000fe200000e0000 */
[----:B------:R-:W-:Y:S01]  /*a4a0*/  IMAD.MOV.U32 R21, RZ, RZ, R5 ;  /* 0x000000ffff157224 */ /* 0x000fe200078e0005 */
[----:B------:R-:W2:Y:S01]  /*a4b0*/  LDL R11, [R1] ;  /* 0x00000000010b7983 */ /* 0x000ea20000100800 */
[----:B---3--:R-:W-:-:S02]  /*a4c0*/  ISETP.NE.U32.AND P0, PT, R3, RZ, PT ;  /* 0x000000ff0300720c */ /* 0x008fc40003f05070 */
[----:B------:R-:W-:Y:S02]  /*a4d0*/  R2UR UR6, R4 ;  /* 0x00000000040672ca */ /* 0x000fe400000e0000 */
[----:B----4-:R-:W-:Y:S02]  /*a4e0*/  R2UR UR4, R6 ;  /* 0x00000000060472ca */ /* 0x010fe400000e0000 */
[----:B------:R-:W-:Y:S01]  /*a4f0*/  R2UR UR5, R7 ;  /* 0x00000000070572ca */ /* 0x000fe200000e0000 */
[----:B------:R-:W-:Y:S01]  /*a500*/  VIADD R20, R4, 0x2 ;  /* 0x0000000204147836 */ /* 0x000fe20000000000 */
[----:B------:R-:W3:Y:S01]  /*a510*/  LDL.64 R6, [R1+0xf0] ;  /* 0x0000f00001067983 */ /* 0x000ee20000100a00 */
[----:B------:R-:W-:Y:S02]  /*a520*/  VIADD R14, R14, 0x2 ;  /* 0x000000020e0e7836 */ /* 0x000fe40000000000 */
[----:B------:R-:W-:Y:S02]  /*a530*/  VIADD R12, R12, 0x4 ;  /* 0x000000040c0c7836 */ /* 0x000fe40000000000 */
[----:B------:R-:W-:Y:S01]  /*a540*/  VOTEU.ANY UP0, P0 ;  /* 0x00000000003f7886 */ /* 0x000fe20000000100 */
[----:B------:R0:W5:Y:S05]  /*a550*/  LDL R3, [R1+0x1f0] ;  /* 0x0001f00001037983 */ /* 0x00016a0000100800 */
[----:B------:R-:W-:Y:S01]  /*a560*/  HGMMA.64x96x16.F32 R24, gdesc[UR4], R24, UP0, gsb0 ;  /* 0x01600000041879f0 */ /* 0x000fe2000b800818 */
[----:B------:R-:W-:-:S02]  /*a570*/  R2UR UR6, R20 ;  /* 0x00000000140672ca */ /* 0x000fc400000e0000 */
[----:B------:R-:W-:Y:S02]  /*a580*/  R2UR UR7, R21 ;  /* 0x00000000150772ca */ /* 0x000fe400000e0000 */
[----:B------:R-:W-:Y:S02]  /*a590*/  R2UR UR4, R14 ;  /* 0x000000000e0472ca */ /* 0x000fe400000e0000 */
[----:B------:R-:W-:Y:S02]  /*a5a0*/  R2UR UR5, R15 ;  /* 0x000000000f0572ca */ /* 0x000fe400000e0000 */
[----:B------:R-:W4:Y:S01]  /*a5b0*/  LDL.64 R14, [R1+0xf0] ;  /* 0x0000f000010e7983 */ /* 0x000f220000100a00 */
        /* <DEDUP_REMOVED lines=8> */
[----:B------:R-:W-:Y:S02]  /*a640*/  R2UR UR5, R13 ;  /* 0x000000000d0572ca */ /* 0x000fe400000e0000 */
[----:B------:R-:W2:Y:S01]  /*a650*/  LDL.64 R12, [R1+0xf0] ;  /* 0x0000f000010c7983 */ /* 0x000ea20000100a00 */
[----:B------:R-:W-:-:S02]  /*a660*/  VIADD R8, R8, 0x6 ;  /* 0x0000000608087836 */ /* 0x000fc40000000000 */
[----:B------:R-:W-:Y:S02]  /*a670*/  VIADD R20, R4, 0x6 ;  /* 0x0000000604147836 */ /* 0x000fe40000000000 */
[----:B------:R-:W-:Y:S01]  /*a680*/  IMAD.MOV.U32 R21, RZ, RZ, R5 ;  /* 0x000000ffff157224 */ /* 0x000fe200078e0005 */
[----:B------:R-:W-:Y:S02]  /*a690*/  WARPGROUP.DEPBAR.LE gsb0, 0x0 ;  /* 0x00008000000079c5 */ /* 0x000fe40000010000 */
        /* <DEDUP_REMOVED lines=8> */
[----:B------:R-:W-:Y:S01]  /*a720*/  IMAD.MOV.U32 R21, RZ, RZ, R5 ;  /* 0x000000ffff157224 */ /* 0x000fe200078e0005 */
[----:B------:R-:W-:Y:S02]  /*a730*/  WARPGROUP.DEPBAR.LE gsb0, 0x0 ;  /* 0x00008000000079c5 */ /* 0x000fe40000010000 */
[----:B------:R-:W-:-:S06]  /*a740*/  WARPGROUP.ARRIVE ;  /* 0x00000000000079c5 */ /* 0x000fcc0000000000 */
[----:B------:R-:W-:Y:S01]  /*a750*/  HGMMA.64x96x16.F32 R24, gdesc[UR4], R24, gsb0 ;  /* 0x01600000041879f0 */ /* 0x000fe20008000818 */
[----:B---3--:R-:W-:Y:S01]  /*a760*/  VIADD R6, R6, 0x400 ;  /* 0x0000040006067836 */ /* 0x008fe20000000000 */
[----:B------:R-:W-:Y:S02]  /*a770*/  R2UR UR6, R20 ;  /* 0x00000000140672ca */ /* 0x000fe400000e0000 */
[----:B------:R-:W-:Y:S02]  /*a780*/  R2UR UR7, R21 ;  /* 0x00000000150772ca */ /* 0x000fe400000e0000 */
[----:B------:R-:W-:Y:S02]  /*a790*/  R2UR UR4, R6 ;  /* 0x00000000060472ca */ /* 0x000fe400000e0000 */
[----:B------:R-:W-:Y:S02]  /*a7a0*/  R2UR UR5, R7 ;  /* 0x00000000070572ca */ /* 0x000fe400000e0000 */
[----:B------:R-:W3:Y:S01]  /*a7b0*/  LDL.64 R6, [R1+0xf0] ;  /* 0x0000f00001067983 */ /* 0x000ee20000100a00 */
[----:B----4-:R-:W-:-:S02]  /*a7c0*/  VIADD R14, R14, 0x402 ;  /* 0x000004020e0e7836 */ /* 0x010fc40000000000 */
[----:B------:R-:W-:Y:S01]  /*a7d0*/  VIADD R20, R4, 0x302 ;  /* 0x0000030204147836 */ /* 0x000fe20000000000 */
[----:B------:R-:W-:Y:S02]  /*a7e0*/  WARPGROUP.DEPBAR.LE gsb0, 0x0 ;  /* 0x00008000000079c5 */ /* 0x000fe40000010000 */
[----:B------:R-:W-:-:S06]  /*a7f0*/  WARPGROUP.ARRIVE ;  /* 0x00000000000079c5 */ /* 0x000fcc0000000000 */
[----:B------:R-:W-:Y:S01]  /*a800*/  HGMMA.64x96x16.F32 R24, gdesc[UR4], R24, gsb0 ;  /* 0x01600000041879f0 */ /* 0x000fe20008000818 */
[----:B------:R-:W-:Y:S01]  /*a810*/  IMAD.MOV.U32 R21, RZ, RZ, R5 ;  /* 0x000000ffff157224 */ /* 0x000fe200078e0005 */
[----:B------:R-:W-:Y:S02]  /*a820*/  R2UR UR6, R20 ;  /* 0x00000000140672ca */ /* 0x000fe400000e0000 */
[----:B------:R-:W-:Y:S02]  /*a830*/  R2UR UR4, R14 ;  /* 0x000000000e0472ca */ /* 0x000fe400000e0000 */
[----:B------:R-:W-:Y:S02]  /*a840*/  R2UR UR7, R21 ;  /* 0x00000000150772ca */ /* 0x000fe400000e0000 */
[----:B------:R-:W-:Y:S02]  /*a850*/  R2UR UR5, R15 ;  /* 0x000000000f0572ca */ /* 0x000fe400000e0000 */
[----:B------:R-:W4:Y:S01]  /*a860*/  LDL.64 R14, [R1+0xf0] ;  /* 0x0000f000010e7983 */ /* 0x000f220000100a00 */
[----:B--2---:R-:W-:-:S02]  /*a870*/  VIADD R12, R12, 0x404 ;  /* 0x000004040c0c7836 */ /* 0x004fc40000000000 */
        /* <DEDUP_REMOVED lines=9> */
[----:B------:R-:W2:Y:S01]  /*a910*/  LDL.64 R12, [R1+0xf0] ;  /* 0x0000f000010c7983 */ /* 0x000ea20000100a00 */
[----:B------:R-:W-:-:S02]  /*a920*/  VIADD R8, R8, 0x406 ;  /* 0x0000040608087836 */ /* 0x000fc40000000000 */
        /* <DEDUP_REMOVED lines=10> */
[----:B---3--:R-:W-:-:S02]  /*a9d0*/  VIADD R6, R6, 0x800 ;  /* 0x0000080006067836 */ /* 0x008fc40000000000 */
        /* <DEDUP_REMOVED lines=52> */
[----:B------:R-:W-:Y:S01]  /*ad20*/  R2UR UR5, R7 ;  /* 0x00000000070572ca */ /* 0x000fe200000e0000 */
[----:B----4-:R-:W-:Y:S01]  /*ad30*/  VIADD R14, R14, 0xc02 ;  /* 0x00000c020e0e7836 */ /* 0x010fe20000000000 */
[----:B------:R0:W5:Y:S01]  /*ad40*/  LDL R20, [R1+0xc] ;  /* 0x00000c0001147983 */ /* 0x0001620000100800 */
        /* <DEDUP_REMOVED lines=9> */
[----:B--2---:R-:W-:Y:S02]  /*ade0*/  VIADD R12, R12, 0xc04 ;  /* 0x00000c040c0c7836 */ /* 0x004fe40000000000 */
        /* <DEDUP_REMOVED lines=47> */
.L_x_12578:
[----:B------:R-:W-:Y:S05]  /*b0e0*/  BSYNC B0 ;  /* 0x0000000000007941 */ /* 0x000fea0003800000 */
.L_x_12577:
[----:B0-----:R-:W2:Y:S02]  /*b0f0*/  LDL.64 R4, [R1+0x20] ;  /* 0x0000200001047983 */ /* 0x001ea40000100a00 */
[----:B--2---:R-:W-:-:S05]  /*b100*/  MOV R4, R4 ;  /* 0x0000000400047202 */ /* 0x004fca0000000f00 */
[----:B-----5:R-:W-:-:S05]  /*b110*/  IMAD R3, R3, 0x8, R4 ;  /* 0x0000000803037824 */ /* 0x020fca00078e0204 */
[----:B------:R-:W-:-:S04]  /*b120*/  PRMT R3, R20, 0x654, R3 ;  /* 0x0000065414037816 */ /* 0x000fc80000000003 */
[----:B------:R0:W-:Y:S01]  /*b130*/  SYNCS.ARRIVE.TRANS64.RED.A1T0 RZ, [R3+URZ], RZ ;  /* 0x000000ff03ff79a7 */ /* 0x0001e2000810043f */
[----:B------:R-:W2:Y:S02]  /*b140*/  LD.E.64 R4, desc[UR36][R22.64+0x200] ;  /* 0x0002002416047980 */ /* 0x000ea4000c101b00 */
        /* <DEDUP_REMOVED lines=36> */
[----:B------:R-:W-:-:S03]  /*b390*/  FMNMX.FTZ R3, R47, R6, !PT ;  /* 0x000000062f037209 */ /* 0x000fc60007810000 */
[----:B------:R-:W-:Y:S01]  /*b3a0*/  ST.E desc[UR36][R22.64+0x200], R9 ;  /* 0x0002000916007985 */ /* 0x000fe2000c101924 */
        /* <DEDUP_REMOVED lines=11> */
[----:B------:R-:W-:Y:S02]  /*b460*/  FMNMX.FTZ R3, R67, R6, !PT ;  /* 0x0000000643037209 */ /* 0x000fe40007810000 */
[----:B------:R-:W-:Y:S02]  /*b470*/  IADD3 R6, P0, R16, 0x200, RZ ;  /* 0x0000020010067810 */ /* 0x000fe40007f1e0ff */
[----:B------:R-:W-:Y:S02]  /*b480*/  FMNMX.FTZ R8, R70, R3, !PT ;  /* 0x0000000346087209 */ /* 0x000fe40007810000 */
[----:B------:R-:W-:Y:S01]  /*b490*/  LOP3.LUT R6, R6, 0x4, RZ, 0xfc, !PT ;  /* 0x0000000406067812 */ /* 0x000fe200078efcff */
[----:B------:R-:W-:Y:S01]  /*b4a0*/  IMAD.X R7, RZ, RZ, R17, P0 ;  /* 0x000000ffff077224 */ /* 0x000fe200000e0611 */
[----:B------:R-:W-:Y:S02]  /*b4b0*/  FMNMX.FTZ R3, R71, R8, !PT ;  /* 0x0000000847037209 */ /* 0x000fe40007810000 */
[----:B0-----:R-:W-:-:S03]  /*b4c0*/  FMNMX.FTZ R13, R11, R12, !PT ;  /* 0x0000000c0b0d7209 */ /* 0x001fc60007810000 */
[----:B------:R-:W-:Y:S04]  /*b4d0*/  ST.E desc[UR36][R6.64], R3 ;  /* 0x0000000306007985 */ /* 0x000fe8000c101924 */
[----:B------:R-:W-:Y:S04]  /*b4e0*/  ST.E desc[UR36][R22.64+0x200], R13 ;  /* 0x0002000d16007985 */ /* 0x000fe8000c101924 */
[----:B------:R-:W2:Y:S04]  /*b4f0*/  LD.E R8, desc[UR36][R6.64] ;  /* 0x0000002406087980 */ /* 0x000ea8000c101900 */
[----:B--2---:R-:W0:Y:S02]  /*b500*/  SHFL.BFLY PT, R11, R8, 0x2, 0x1f ;  /* 0x0c401f00080b7f89 */ /* 0x004e2400000e0000 */
[----:B0-----:R-:W-:-:S05]  /*b510*/  FMNMX.FTZ R11, R8, R11, !PT ;  /* 0x0000000b080b7209 */ /* 0x001fca0007810000 */
[----:B------:R-:W0:Y:S02]  /*b520*/  SHFL.BFLY PT, R12, R11, 0x1, 0x1f ;  /* 0x0c201f000b0c7f89 */ /* 0x000e2400000e0000 */
[----:B0-----:R-:W-:-:S05]  /*b530*/  FMNMX.FTZ R21, R11, R12, !PT ;  /* 0x0000000c0b157209 */ /* 0x001fca0007810000 */
[----:B------:R0:W-:Y:S04]  /*b540*/  ST.E desc[UR36][R6.64], R21 ;  /* 0x0000001506007985 */ /* 0x0001e8000c101924 */
[----:B------:R-:W2:Y:S04]  /*b550*/  LD.E R82, desc[UR36][R22.64+0x220] ;  /* 0x0002202416527980 */ /* 0x000ea8000c101900 */
[----:B------:R-:W3:Y:S04]  /*b560*/  LD.E R15, desc[UR36][R22.64+0x200] ;  /* 0x00020024160f7980 */ /* 0x000ee8000c101900 */
[----:B------:R-:W4:Y:S04]  /*b570*/  LD.E R81, desc[UR36][R22.64+0x210] ;  /* 0x0002102416517980 */ /* 0x000f28000c101900 */
[----:B------:R-:W4:Y:S01]  /*b580*/  LD.E R80, desc[UR36][R22.64+0x214] ;  /* 0x0002142416507980 */ /* 0x000f22000c101900 */
[----:B------:R-:W-:-:S03]  /*b590*/  FADD.FTZ R5, R5, -R21 ;  /* 0x8000001505057221 */ /* 0x000fc60000010000 */
        /* <DEDUP_REMOVED lines=56> */
[-C--:B--2---:R-:W-:Y:S01]  /*b920*/  FMUL.FTZ R165, R21, R82.reuse ;  /* 0x0000005215a57220 */ /* 0x084fe20000410000 */
[----:B------:R-:W-:Y:S01]  /*b930*/  FMUL.FTZ R5, R82, R5 ;  /* 0x0000000552057220 */ /* 0x000fe20000410000 */
[-C--:B---3--:R-:W-:Y:S01]  /*b940*/  FMUL.FTZ R83, R15, R82.reuse ;  /* 0x000000520f537220 */ /* 0x088fe20000410000 */
[----:B------:R-:W-:Y:S01]  /*b950*/  FADD.FTZ R3, R4, -R15 ;  /* 0x8000000f04037221 */ /* 0x000fe20000010000 */
[----:B------:R-:W-:-:S03]  /*b960*/  FFMA.FTZ R153, R26, R82, -R165 ;  /* 0x000000521a997223 */ /* 0x000fc600000108a5 */
[----:B------:R-:W-:Y:S01]  /*b970*/  MUFU.EX2 R5, R5 ;  /* 0x0000000500057308 */ /* 0x000fe20000000800 */
[-CC-:B------:R-:W-:Y:S01]  /*b980*/  FFMA.FTZ R72, R25, R82.reuse, -R83.reuse ;  /* 0x0000005219487223 */ /* 0x180fe20000010853 */
[-CC-:B------:R-:W-:Y:S01]  /*b990*/  FFMA.FTZ R158, R36, R82.reuse, -R83.reuse ;  /* 0x00000052249e7223 */ /* 0x180fe20000010853 */
[----:B------:R-:W2:Y:S01]  /*b9a0*/  LD.E R25, desc[UR36][R22.64+0x43c] ;  /* 0x00043c2416197980 */ /* 0x000ea2000c101900 */
[-CC-:B------:R-:W-:Y:S01]  /*b9b0*/  FFMA.FTZ R162, R44, R82.reuse, -R83.reuse ;  /* 0x000000522ca27223 */ /* 0x180fe20000010853 */
[-CC-:B------:R-:W-:Y:S01]  /*b9c0*/  FFMA.FTZ R156, R32, R82.reuse, -R83.reuse ;  /* 0x00000052209c7223 */ /* 0x180fe20000010853 */
[-CC-:B------:R-:W-:Y:S01]  /*b9d0*/  FFMA.FTZ R11, R48, R82.reuse, -R83.reuse ;  /* 0x00000052300b7223 */ /* 0x180fe20000010853 */
[----:B------:R-:W3:Y:S01]  /*b9e0*/  LD.E R36, desc[UR36][R22.64+0x244] ;  /* 0x0002442416247980 */ /* 0x000ee2000c101900 */
        /* <DEDUP_REMOVED lines=13> */
[-C--:B------:R-:W-:Y:S01]  /*bac0*/  FMUL.FTZ R3, R3, R82.reuse ;  /* 0x0000005203037220 */ /* 0x080fe20000410000 */
[-CC-:B0-----:R-:W-:Y:S01]  /*bad0*/  FFMA.FTZ R7, R56, R82.reuse, -R83.reuse ;  /* 0x0000005238077223 */ /* 0x181fe20000010853 */
[----:B------:R-:W3:Y:S01]  /*bae0*/  LD.E R40, desc[UR36][R22.64+0x254] ;  /* 0x0002542416287980 */ /* 0x000ee2000c101900 */
[----:B------:R-:W-:Y:S03]  /*baf0*/  MUFU.EX2 R153, R153 ;  /* 0x0000009900997308 */ /* 0x000fe60000000800 */
[----:B------:R-:W3:Y:S01]  /*bb00*/  LD.E R52, desc[UR36][R22.64+0x2a4] ;  /* 0x0002a42416347980 */ /* 0x000ee2000c101900 */
[-CC-:B------:R-:W-:Y:S01]  /*bb10*/  FFMA.FTZ R33, R41, R82.reuse, -R83.reuse ;  /* 0x0000005229217223 */ /* 0x180fe20000010853 */
[----:B------:R-:W-:-:S02]  /*bb20*/  FFMA.FTZ R28, R45, R82, -R83 ;  /* 0x000000522d1c7223 */ /* 0x000fc40000010853 */
[----:B------:R-:W3:Y:S01]  /*bb30*/  LD.E R24, desc[UR36][R22.64+0x434] ;  /* 0x0004342416187980 */ /* 0x000ee2000c101900 */
[----:B------:R-:W-:Y:S03]  /*bb40*/  MUFU.EX2 R4, R3 ;  /* 0x0000000300047308 */ /* 0x000fe60000000800 */
[----:B------:R-:W3:Y:S04]  /*bb50*/  LD.E R41, desc[UR36][R22.64+0x270] ;  /* 0x0002702416297980 */ /* 0x000ee8000c101900 */
[----:B------:R-:W3:Y:S01]  /*bb60*/  LD.E R45, desc[UR36][R22.64+0x280] ;  /* 0x00028024162d7980 */ /* 0x000ee2000c101900 */
[----:B------:R-:W4:Y:S03]  /*bb70*/  MUFU.EX2 R152, R152 ;  /* 0x0000009800987308 */ /* 0x000f260000000800 */
[----:B------:R-:W3:Y:S04]  /*bb80*/  LD.E R49, desc[UR36][R22.64+0x2b0] ;  /* 0x0002b02416317980 */ /* 0x000ee8000c101900 */
[----:B------:R-:W3:Y:S01]  /*bb90*/  LD.E R53, desc[UR36][R22.64+0x2b4] ;  /* 0x0002b42416357980 */ /* 0x000ee2000c101900 */
[----:B------:R-:W0:Y:S03]  /*bba0*/  MUFU.EX2 R72, R72 ;  /* 0x0000004800487308 */ /* 0x000e260000000800 */
[----:B------:R-:W3:Y:S01]  /*bbb0*/  LD.E R60, desc[UR36][R22.64+0x2c0] ;  /* 0x0002c024163c7980 */ /* 0x000ee2000c101900 */
[-CC-:B------:R-:W-:Y:S01]  /*bbc0*/  FFMA.FTZ R56, R27, R82.reuse, -R165.reuse ;  /* 0x000000521b387223 */ /* 0x180fe200000108a5 */
[-C--:B------:R-:W-:Y:S01]  /*bbd0*/  FFMA.FTZ R155, R30, R82.reuse, -R165 ;  /* 0x000000521e9b7223 */ /* 0x080fe200000108a5 */
[-C--:B------:R-:W-:Y:S01]  /*bbe0*/  FFMA.FTZ R14, R57, R82.reuse, -R83 ;  /* 0x00000052390e7223 */ /* 0x080fe20000010853 */
[-CC-:B------:R-:W-:Y:S01]  /*bbf0*/  FFMA.FTZ R57, R31, R82.reuse, -R165.reuse ;  /* 0x000000521f397223 */ /* 0x180fe200000108a5 */
[----:B------:R-:W-:Y:S01]  /*bc00*/  MUFU.EX2 R154, R154 ;  /* 0x0000009a009a7308 */ /* 0x000fe20000000800 */
[-CC-:B------:R-:W-:Y:S01]  /*bc10*/  FFMA.FTZ R157, R34, R82.reuse, -R165.reuse ;  /* 0x00000052229d7223 */ /* 0x180fe200000108a5 */
[----:B----4-:R-:W-:Y:S01]  /*bc20*/  FFMA.FTZ R81, R4, R81, R152 ;  /* 0x0000005104517223 */ /* 0x010fe20000010098 */
[-CC-:B------:R-:W-:Y:S01]  /*bc30*/  FFMA.FTZ R169, R63, R82.reuse, -R165.reuse ;  /* 0x000000523fa97223 */ /* 0x180fe200000108a5 */
[-CC-:B------:R-:W-:Y:S01]  /*bc40*/  FFMA.FTZ R159, R38, R82.reuse, -R165.reuse ;  /* 0x00000052269f7223 */ /* 0x180fe200000108a5 */
[-CC-:B------:R-:W-:Y:S01]  /*bc50*/  FFMA.FTZ R166, R66, R82.reuse, -R165.reuse ;  /* 0x0000005242a67223 */ /* 0x180fe200000108a5 */
[-CC-:B------:R-:W-:Y:S01]  /*bc60*/  FFMA.FTZ R161, R42, R82.reuse, -R165.reuse ;  /* 0x000000522aa17223 */ /* 0x180fe200000108a5 */
[-CC-:B------:R-:W-:Y:S01]  /*bc70*/  FFMA.FTZ R163, R46, R82.reuse, -R165.reuse ;  /* 0x000000522ea37223 */ /* 0x180fe200000108a5 */
[----:B------:R-:W1:Y:S01]  /*bc80*/  MUFU.EX2 R56, R56 ;  /* 0x0000003800387308 */ /* 0x000e620000000800 */
[-CC-:B------:R-:W-:Y:S01]  /*bc90*/  FFMA.FTZ R31, R35, R82.reuse, -R165.reuse ;  /* 0x00000052231f7223 */ /* 0x180fe200000108a5 */
[-C--:B------:R-:W-:Y:S01]  /*bca0*/  FFMA.FTZ R220, R47, R82.reuse, -R165 ;  /* 0x000000522fdc7223 */ /* 0x080fe200000108a5 */
[-C--:B------:R-:W-:Y:S01]  /*bcb0*/  FFMA.FTZ R20, R65, R82.reuse, -R83 ;  /* 0x0000005241147223 */ /* 0x080fe20000010853 */
[-CC-:B------:R-:W-:Y:S01]  /*bcc0*/  FFMA.FTZ R174, R50, R82.reuse, -R165.reuse ;  /* 0x0000005232ae7223 */ /* 0x180fe200000108a5 */
[-CC-:B------:R-:W-:Y:S01]  /*bcd0*/  FFMA.FTZ R175, R51, R82.reuse, -R165.reuse ;  /* 0x0000005233af7223 */ /* 0x180fe200000108a5 */
[-CC-:B------:R-:W-:Y:S01]  /*bce0*/  FFMA.FTZ R172, R54, R82.reuse, -R165.reuse ;  /* 0x0000005236ac7223 */ /* 0x180fe200000108a5 */
[-CC-:B------:R-:W-:Y:S01]  /*bcf0*/  FFMA.FTZ R173, R55, R82.reuse, -R165.reuse ;  /* 0x0000005237ad7223 */ /* 0x180fe200000108a5 */
[----:B------:R-:W4:Y:S01]  /*bd00*/  MUFU.EX2 R155, R155 ;  /* 0x0000009b009b7308 */ /* 0x000f220000000800 */
[-CC-:B------:R-:W-:Y:S01]  /*bd10*/  FFMA.FTZ R170, R58, R82.reuse, -R165.reuse ;  /* 0x000000523aaa7223 */ /* 0x180fe200000108a5 */
[-CC-:B------:R-:W-:Y:S01]  /*bd20*/  FFMA.FTZ R171, R59, R82.reuse, -R165.reuse ;  /* 0x000000523bab7223 */ /* 0x180fe200000108a5 */
[-C--:B------:R-:W-:Y:S01]  /*bd30*/  FFMA.FTZ R168, R62, R82.reuse, -R165 ;  /* 0x000000523ea87223 */ /* 0x080fe200000108a5 */
[-C--:B------:R-:W-:Y:S01]  /*bd40*/  FFMA.FTZ R15, R61, R82.reuse, -R83 ;  /* 0x000000523d0f7223 */ /* 0x080fe20000010853 */
[-C--:B------:R-:W-:Y:S01]  /*bd50*/  FFMA.FTZ R167, R67, R82.reuse, -R165 ;  /* 0x0000005243a77223 */ /* 0x080fe200000108a5 */
[-CC-:B------:R-:W-:Y:S01]  /*bd60*/  FFMA.FTZ R6, R68, R82.reuse, -R83.reuse ;  /* 0x0000005244067223 */ /* 0x180fe20000010853 */
[----:B------:R-:W-:Y:S01]  /*bd70*/  FFMA.FTZ R69, R69, R82, -R83 ;  /* 0x0000005245457223 */ /* 0x000fe20000010853 */
[----:B------:R-:W4:Y:S01]  /*bd80*/  MUFU.EX2 R73, R73 ;  /* 0x0000004900497308 */ /* 0x000f220000000800 */
[----:B------:R-:W-:Y:S01]  /*bd90*/  FFMA.FTZ R63, R5, R80, R153 ;  /* 0x00000050053f7223 */ /* 0x000fe20000010099 */
[----:B0-----:R-:W-:Y:S01]  /*bda0*/  FADD.FTZ R81, R72, R81 ;  /* 0x0000005148517221 */ /* 0x001fe20000010000 */
[-C--:B------:R-:W-:Y:S01]  /*bdb0*/  FFMA.FTZ R164, R70, R82.reuse, -R165 ;  /* 0x0000005246a47223 */ /* 0x080fe200000108a5 */
[----:B------:R-:W3:Y:S04]  /*bdc0*/  LD.E R26, desc[UR36][R22.64+0x2c4] ;  /* 0x0002c424161a7980 */ /* 0x000ee8000c101900 */
[----:B------:R-:W0:Y:S01]  /*bdd0*/  MUFU.EX2 R57, R57 ;  /* 0x0000003900397308 */ /* 0x000e220000000800 */
[----:B------:R-:W-:-:S07]  /*bde0*/  FFMA.FTZ R3, R64, R82, -R83 ;  /* 0x0000005240037223 */ /* 0x000fce0000010853 */
[----:B------:R-:W0:Y:S01]  /*bdf0*/  MUFU.EX2 R156, R156 ;  /* 0x0000009c009c7308 */ /* 0x000e220000000800 */
[----:B-1----:R-:W-:Y:S01]  /*be00*/  FADD.FTZ R64, R56, R63 ;  /* 0x0000003f38407221 */ /* 0x002fe20000010000 */
[----:B------:R-:W-:Y:S01]  /*be10*/  FFMA.FTZ R34, R39, R82, -R165 ;  /* 0x0000005227227223 */ /* 0x000fe200000108a5 */
[----:B------:R-:W3:Y:S05]  /*be20*/  LD.E R27, desc[UR36][R22.64+0x2e0] ;  /* 0x0002e024161b7980 */ /* 0x000eea000c101900 */
[----:B------:R-:W1:Y:S01]  /*be30*/  MUFU.EX2 R157, R157 ;  /* 0x0000009d009d7308 */ /* 0x000e620000000800 */
[----:B------:R-:W-:-:S07]  /*be40*/  FADD.FTZ R66, R154, R81 ;  /* 0x000000519a427221 */ /* 0x000fce0000010000 */
[----:B------:R-:W1:Y:S01]  /*be50*/  MUFU.EX2 R29, R29 ;  /* 0x0000001d001d7308 */ /* 0x000e620000000800 */
[----:B----4-:R-:W-:Y:S01]  /*be60*/  FADD.FTZ R64, R155, R64 ;  /* 0x000000409b407221 */ /* 0x010fe20000010000 */
[----:B------:R-:W-:-:S06]  /*be70*/  FADD.FTZ R63, R73, R66 ;  /* 0x00000042493f7221 */ /* 0x000fcc0000010000 */
[----:B------:R-:W-:Y:S01]  /*be80*/  MUFU.EX2 R158, R158 ;  /* 0x0000009e009e7308 */ /* 0x000fe20000000800 */
[----:B------:R-:W-:Y:S01]  /*be90*/  FFMA.FTZ R30, R43, R82, -R165 ;  /* 0x000000522b1e7223 */ /* 0x000fe200000108a5 */
[----:B------:R-:W4:Y:S06]  /*bea0*/  LD.E R35, desc[UR36][R22.64+0x2d0] ;  /* 0x0002d02416237980 */ /* 0x000f2c000c101900 */
        /* <DEDUP_REMOVED lines=15> */
[----:B------:R-:W-:Y:S01]  /*bfa0*/  FMUL.FTZ R79, R4, R79 ;  /* 0x0000004f044f7220 */ /* 0x000fe20000410000 */
[----:B------:R-:W4:Y:S02]  /*bfb0*/  LD.E R38, desc[UR36][R22.64+0x2d4] ;  /* 0x0002d42416267980 */ /* 0x000f24000c101900 */
[----:B------:R-:W1:Y:S01]  /*bfc0*/  MUFU.EX2 R31, R31 ;  /* 0x0000001f001f7308 */ /* 0x000e620000000800 */
[----:B0-----:R-:W-:Y:S01]  /*bfd0*/  FADD.FTZ R64, R57, R64 ;  /* 0x0000004039407221 */ /* 0x001fe20000010000 */
[----:B------:R-:W-:Y:S01]  /*bfe0*/  FADD.FTZ R66, R156, R63 ;  /* 0x0000003f9c427221 */ /* 0x000fe20000010000 */
[----:B------:R-:W4:Y:S04]  /*bff0*/  LD.E R39, desc[UR36][R22.64+0x2f0] ;  /* 0x0002f02416277980 */ /* 0x000f28000c101900 */
[----:B------:R-:W4:Y:S01]  /*c000*/  LD.E R70, desc[UR36][R22.64+0x248] ;  /* 0x0002482416467980 */ /* 0x000f22000c101900 */
[----:B------:R-:W0:Y:S01]  /*c010*/  MUFU.EX2 R159, R159 ;  /* 0x0000009f009f7308 */ /* 0x000e220000000800 */
[----:B-1----:R-:W-:Y:S01]  /*c020*/  FADD.FTZ R64, R157, R64 ;  /* 0x000000409d407221 */ /* 0x002fe20000010000 */
[----:B------:R-:W-:Y:S01]  /*c030*/  FADD.FTZ R63, R29, R66 ;  /* 0x000000421d3f7221 */ /* 0x000fe20000010000 */
[----:B------:R-:W4:Y:S04]  /*c040*/  LD.E R43, desc[UR36][R22.64+0x2e4] ;  /* 0x0002e424162b7980 */ /* 0x000f28000c101900 */
[----:B------:R-:W4:Y:S01]  /*c050*/  LD.E R47, desc[UR36][R22.64+0x300] ;  /* 0x00030024162f7980 */ /* 0x000f22000c101900 */
[----:B------:R-:W1:Y:S01]  /*c060*/  MUFU.EX2 R34, R34 ;  /* 0x0000002200227308 */ /* 0x000e620000000800 */
[----:B------:R-:W-:Y:S01]  /*c070*/  FADD.FTZ R64, R31, R64 ;  /* 0x000000401f407221 */ /* 0x000fe20000010000 */
[----:B------:R-:W-:Y:S01]  /*c080*/  FADD.FTZ R63, R158, R63 ;  /* 0x0000003f9e3f7221 */ /* 0x000fe20000010000 */
[----:B------:R-:W4:Y:S04]  /*c090*/  LD.E R80, desc[UR36][R22.64+0x258] ;  /* 0x0002582416507980 */ /* 0x000f28000c101900 */
[----:B------:R-:W4:Y:S01]  /*c0a0*/  LD.E R68, desc[UR36][R22.64+0x278] ;  /* 0x0002782416447980 */ /* 0x000f22000c101900 */
        /* <DEDUP_REMOVED lines=8> */
[----:B------:R-:W4:Y:S05]  /*c130*/  LD.E R42, desc[UR36][R22.64+0x310] ;  /* 0x00031024162a7980 */ /* 0x000f2a000c101900 */
        /* <DEDUP_REMOVED lines=17> */
[----:B------:R-:W4:Y:S05]  /*c250*/  LD.E R62, desc[UR36][R22.64+0x340] ;  /* 0x00034024163e7980 */ /* 0x000f2a000c101900 */
[----:B------:R-:W2:Y:S01]  /*c260*/  MUFU.EX2 R172, R172 ;  /* 0x000000ac00ac7308 */ /* 0x000ea20000000800 */
[----:B0-----:R-:W-:Y:S01]  /*c270*/  FADD.FTZ R64, R174, R63 ;  /* 0x0000003fae407221 */ /* 0x001fe20000010000 */
[----:B------:R-:W-:Y:S01]  /*c280*/  FADD.FTZ R66, R12, R65 ;  /* 0x000000410c427221 */ /* 0x000fe20000010000 */
[----:B------:R-:W4:Y:S05]  /*c290*/  LD.E R59, desc[UR36][R22.64+0x344] ;  /* 0x00034424163b7980 */ /* 0x000f2a000c101900 */
[----:B------:R-:W0:Y:S01]  /*c2a0*/  MUFU.EX2 R173, R173 ;  /* 0x000000ad00ad7308 */ /* 0x000e220000000800 */
[----:B-1----:R-:W-:Y:S01]  /*c2b0*/  FADD.FTZ R63, R175, R64 ;  /* 0x00000040af3f7221 */ /* 0x002fe20000010000 */
[----:B------:R-:W-:Y:S01]  /*c2c0*/  FADD.FTZ R66, R9, R66 ;  /* 0x0000004209427221 */ /* 0x000fe20000010000 */
[----:B------:R-:W4:Y:S05]  /*c2d0*/  LD.E R83, desc[UR36][R22.64+0x410] ;  /* 0x0004102416537980 */ /* 0x000f2a000c101900 */
[----:B------:R-:W1:Y:S08]  /*c2e0*/  MUFU.EX2 R170, R170 ;  /* 0x000000aa00aa7308 */ /* 0x000e700000000800 */
[----:B------:R-:W1:Y:S01]  /*c2f0*/  MUFU.EX2 R14, R14 ;  /* 0x0000000e000e7308 */ /* 0x000e620000000800 */
[----:B--2---:R-:W-:Y:S01]  /*c300*/  FADD.FTZ R64, R172, R63 ;  /* 0x0000003fac407221 */ /* 0x004fe20000010000 */
[----:B------:R-:W-:Y:S01]  /*c310*/  FADD.FTZ R66, R13, R66 ;  /* 0x000000420d427221 */ /* 0x000fe20000010000 */
[----:B------:R-:W-:Y:S01]  /*c320*/  FMUL.FTZ R119, R5, R25 ;  /* 0x0000001905777220 */ /* 0x000fe20000410000 */
[----:B---3--:R-:W-:-:S04]  /*c330*/  FMUL.FTZ R123, R4, R36 ;  /* 0x00000024047b7220 */ /* 0x008fc80000410000 */
[----:B------:R-:W2:Y:S01]  /*c340*/  MUFU.EX2 R171, R171 ;  /* 0x000000ab00ab7308 */ /* 0x000ea20000000800 */
[----:B0-----:R-:W-:Y:S01]  /*c350*/  FADD.FTZ R63, R173, R64 ;  /* 0x00000040ad3f7221 */ /* 0x001fe20000010000 */
[----:B------:R-:W-:Y:S01]  /*c360*/  FADD.FTZ R65, R7, R66 ;  /* 0x0000004207417221 */ /* 0x000fe20000010000 */
[C---:B------:R-:W-:Y:S01]  /*c370*/  FMUL.FTZ R44, R4.reuse, R44 ;  /* 0x0000002c042c7220 */ /* 0x040fe20000410000 */
[C---:B------:R-:W-:Y:S01]  /*c380*/  FMUL.FTZ R125, R4.reuse, R37 ;  /* 0x00000025047d7220 */ /* 0x040fe20000410000 */
[C---:B------:R-:W-:Y:S01]  /*c390*/  FMUL.FTZ R48, R4.reuse, R48 ;  /* 0x0000003004307220 */ /* 0x040fe20000410000 */
[C---:B------:R-:W-:Y:S01]  /*c3a0*/  FMUL.FTZ R127, R4.reuse, R40 ;  /* 0x00000028047f7220 */ /* 0x040fe20000410000 */
[----:B------:R-:W-:Y:S01]  /*c3b0*/  FMUL.FTZ R128, R4, R52 ;  /* 0x0000003404807220 */ /* 0x000fe20000410000 */
[----:B------:R-:W0:Y:S08]  /*c3c0*/  MUFU.EX2 R168, R168 ;  /* 0x000000a800a87308 */ /* 0x000e300000000800 */
[----:B------:R-:W3:Y:S01]  /*c3d0*/  MUFU.EX2 R15, R15 ;  /* 0x0000000f000f7308 */ /* 0x000ee20000000800 */
[----:B-1----:R-:W-:Y:S01]  /*c3e0*/  FADD.FTZ R64, R170, R63 ;  /* 0x0000003faa407221 */ /* 0x002fe20000010000 */
[----:B------:R-:W-:Y:S01]  /*c3f0*/  FADD.FTZ R65, R14, R65 ;  /* 0x000000410e417221 */ /* 0x000fe20000010000 */
[C---:B------:R-:W-:Y:S01]  /*c400*/  FMUL.FTZ R117, R4.reuse, R24 ;  /* 0x0000001804757220 */ /* 0x040fe20000410000 */
[C---:B------:R-:W-:Y:S01]  /*c410*/  FMUL.FTZ R41, R4.reuse, R41 ;  /* 0x0000002904297220 */ /* 0x040fe20000410000 */
[----:B------:R-:W-:Y:S01]  /*c420*/  FMUL.FTZ R45, R4, R45 ;  /* 0x0000002d042d7220 */ /* 0x000fe20000410000 */
[----:B------:R-:W4:Y:S02]  /*c430*/  LD.E R67, desc[UR36][R22.64+0x27c] ;  /* 0x00027c2416437980 */ /* 0x000f24000c101900 */
[----:B------:R-:W1:Y:S08]  /*c440*/  MUFU.EX2 R169, R169 ;  /* 0x000000a900a97308 */ /* 0x000e700000000800 */
[----:B------:R-:W1:Y:S01]  /*c450*/  MUFU.EX2 R3, R3 ;  /* 0x0000000300037308 */ /* 0x000e620000000800 */
[----:B--2---:R-:W-:Y:S01]  /*c460*/  FADD.FTZ R63, R171, R64 ;  /* 0x00000040ab3f7221 */ /* 0x004fe20000010000 */
[----:B------:R-:W-:-:S06]  /*c470*/  FADD.FTZ R64, R8, R65 ;  /* 0x0000004108407221 */ /* 0x000fcc0000010000 */
[----:B------:R-:W2:Y:S08]  /*c480*/  MUFU.EX2 R166, R166 ;  /* 0x000000a600a67308 */ /* 0x000eb00000000800 */
[----:B------:R-:W2:Y:S01]  /*c490*/  MUFU.EX2 R20, R20 ;  /* 0x0000001400147308 */ /* 0x000ea20000000800 */
[----:B0-----:R-:W-:Y:S01]  /*c4a0*/  FADD.FTZ R66, R168, R63 ;  /* 0x0000003fa8427221 */ /* 0x001fe20000010000 */
[----:B---3--:R-:W-:-:S06]  /*c4b0*/  FADD.FTZ R64, R15, R64 ;  /* 0x000000400f407221 */ /* 0x008fcc0000010000 */
[----:B------:R-:W0:Y:S08]  /*c4c0*/  MUFU.EX2 R167, R167 ;  /* 0x000000a700a77308 */ /* 0x000e300000000800 */
[----:B------:R-:W3:Y:S01]  /*c4d0*/  MUFU.EX2 R6, R6 ;  /* 0x0000000600067308 */ /* 0x000ee20000000800 */
[----:B-1----:R-:W-:Y:S01]  /*c4e0*/  FADD.FTZ R63, R169, R66 ;  /* 0x00000042a93f7221 */ /* 0x002fe20000010000 */
[----:B------:R-:W-:-:S06]  /*c4f0*/  FADD.FTZ R65, R3, R64 ;  /* 0x0000004003417221 */ /* 0x000fcc0000010000 */
[----:B------:R-:W1:Y:S01]  /*c500*/  MUFU.EX2 R21, R69 ;  /* 0x0000004500157308 */ /* 0x000e620000000800 */
[----:B--2---:R-:W-:Y:S01]  /*c510*/  FADD.FTZ R64, R166, R63 ;  /* 0x0000003fa6407221 */ /* 0x004fe20000010000 */
[----:B------:R-:W-:Y:S01]  /*c520*/  FADD.FTZ R65, R20, R65 ;  /* 0x0000004114417221 */ /* 0x000fe20000010000 */
[----:B------:R-:W-:Y:S01]  /*c530*/  FFMA.FTZ R165, R71, R82, -R165 ;  /* 0x0000005247a57223 */ /* 0x000fe200000108a5 */
[----:B------:R-:W2:Y:S01]  /*c540*/  LD.E R25, desc[UR36][R22.64+0x2c8] ;  /* 0x0002c82416197980 */ /* 0x000ea2000c101900 */
[----:B0-----:R-:W-:-:S03]  /*c550*/  FADD.FTZ R63, R167, R64 ;  /* 0x00000040a73f7221 */ /* 0x001fc60000010000 */
[----:B------:R-:W2:Y:S01]  /*c560*/  LD.E R82, desc[UR36][R22.64+0x430] ;  /* 0x0004302416527980 */ /* 0x000ea2000c101900 */
[----:B---3--:R-:W-:Y:S01]  /*c570*/  FADD.FTZ R64, R6, R65 ;  /* 0x0000004106407221 */ /* 0x008fe20000010000 */
[----:B------:R-:W0:Y:S02]  /*c580*/  MUFU.EX2 R164, R164 ;  /* 0x000000a400a47308 */ /* 0x000e240000000800 */
[----:B------:R-:W3:Y:S04]  /*c590*/  LD.E R36, desc[UR36][R22.64+0x2e8] ;  /* 0x0002e82416247980 */ /* 0x000ee8000c101900 */
[----:B------:R0:W-:Y:S01]  /*c5a0*/  ST.E desc[UR36][R22.64+0x274], R44 ;  /* 0x0002742c16007985 */ /* 0x0001e2000c101924 */
[----:B-1----:R-:W-:Y:S01]  /*c5b0*/  FADD.FTZ R111, R21, R64 ;  /* 0x00000040156f7221 */ /* 0x002fe20000010000 */
[----:B------:R-:W1:Y:S02]  /*c5c0*/  MUFU.EX2 R165, R165 ;  /* 0x000000a500a57308 */ /* 0x000e640000000800 */
[----:B------:R-:W3:Y:S04]  /*c5d0*/  LD.E R64, desc[UR36][R22.64+0x28c] ;  /* 0x00028c2416407980 */ /* 0x000ee8000c101900 */
[----:B------:R-:W3:Y:S01]  /*c5e0*/  LD.E R37, desc[UR36][R22.64+0x2dc] ;  /* 0x0002dc2416257980 */ /* 0x000ee2000c101900 */
[----:B0-----:R-:W-:-:S03]  /*c5f0*/  FADD.FTZ R66, R164, R63 ;  /* 0x0000003fa4427221 */ /* 0x001fc60000010000 */
[----:B------:R-:W3:Y:S04]  /*c600*/  LD.E R44, desc[UR36][R22.64+0x32c] ;  /* 0x00032c24162c7980 */ /* 0x000ee8000c101900 */
[----:B------:R0:W-:Y:S01]  /*c610*/  ST.E desc[UR36][R22.64+0x294], R48 ;  /* 0x0002943016007985 */ /* 0x0001e2000c101924 */
[----:B-1----:R-:W-:-:S03]  /*c620*/  FADD.FTZ R115, R165, R66 ;  /* 0x00000042a5737221 */ /* 0x002fc60000010000 */
[----:B------:R1:W-:Y:S04]  /*c630*/  ST.E desc[UR36][R22.64+0x2a0], R78 ;  /* 0x0002a04e16007985 */ /* 0x0003e8000c101924 */
[----:B------:R-:W3:Y:S04]  /*c640*/  LD.E R66, desc[UR36][R22.64+0x288] ;  /* 0x0002882416427980 */ /* 0x000ee8000c101900 */
[----:B------:R-:W3:Y:S04]  /*c650*/  LD.E R40, desc[UR36][R22.64+0x30c] ;  /* 0x00030c2416287980 */ /* 0x000ee8000c101900 */
[----:B0-----:R-:W3:Y:S04]  /*c660*/  LD.E R48, desc[UR36][R22.64+0x388] ;  /* 0x0003882416307980 */ /* 0x001ee8000c101900 */
[----:B-1----:R-:W3:Y:S01]  /*c670*/  LD.E R78, desc[UR36][R22.64+0x398] ;  /* 0x00039824164e7980 */ /* 0x002ee2000c101900 */
[C---:B------:R-:W-:Y:S01]  /*c680*/  FMUL.FTZ R49, R4.reuse, R49 ;  /* 0x0000003104317220 */ /* 0x040fe20000410000 */
[C---:B------:R-:W-:Y:S01]  /*c690*/  FMUL.FTZ R53, R4.reuse, R53 ;  /* 0x0000003504357220 */ /* 0x040fe20000410000 */
[C---:B------:R-:W-:Y:S01]  /*c6a0*/  FMUL.FTZ R60, R4.reuse, R60 ;  /* 0x0000003c043c7220 */ /* 0x040fe20000410000 */
[----:B------:R0:W-:Y:S04]  /*c6b0*/  ST.E desc[UR36][R22.64+0x240], R121 ;  /* 0x0002407916007985 */ /* 0x0001e8000c101924 */
[----:B------:R1:W-:Y:S04]  /*c6c0*/  ST.E desc[UR36][R22.64+0x2a4], R128 ;  /* 0x0002a48016007985 */ /* 0x0003e8000c101924 */
[----:B------:R-:W3:Y:S04]  /*c6d0*/  LD.E R24, desc[UR36][R22.64+0x2bc] ;  /* 0x0002bc2416187980 */ /* 0x000ee8000c101900 */
[----:B------:R-:W3:Y:S01]  /*c6e0*/  LD.E R74, desc[UR36][R22.64+0x2d8] ;  /* 0x0002d824164a7980 */ /* 0x000ee2000c101900 */
[----:B0-----:R-:W-:-:S03]  /*c6f0*/  FMUL.FTZ R121, R4, R76 ;  /* 0x0000004c04797220 */ /* 0x001fc60000410000 */
[----:B------:R-:W3:Y:S04]  /*c700*/  LD.E R52, desc[UR36][R22.64+0x39c] ;  /* 0x00039c2416347980 */ /* 0x000ee8000c101900 */
[----:B-1----:R-:W3:Y:S04]  /*c710*/  LD.E R128, desc[UR36][R22.64+0x3ec] ;  /* 0x0003ec2416807980 */ /* 0x002ee8000c101900 */
[----:B------:R0:W-:Y:S04]  /*c720*/  ST.E desc[UR36][R22.64+0x210], R111 ;  /* 0x0002106f16007985 */ /* 0x0001e8000c101924 */
        /* <DEDUP_REMOVED lines=15> */
[----:B------:R-:W3:Y:S04]  /*c820*/  LD.E R81, desc[UR36][R22.64+0x24c] ;  /* 0x00024c2416517980 */ /* 0x000ee8000c101900 */
[----:B------:R-:W3:Y:S04]  /*c830*/  LD.E R71, desc[UR36][R22.64+0x25c] ;  /* 0x00025c2416477980 */ /* 0x000ee8000c101900 */
[----:B------:R-:W3:Y:S04]  /*c840*/  LD.E R69, desc[UR36][R22.64+0x268] ;  /* 0x0002682416457980 */ /* 0x000ee8000c101900 */
[----:B------:R-:W3:Y:S04]  /*c850*/  LD.E R65, desc[UR36][R22.64+0x26c] ;  /* 0x00026c2416417980 */ /* 0x000ee8000c101900 */
[----:B------:R-:W3:Y:S04]  /*c860*/  LD.E R63, desc[UR36][R22.64+0x298] ;  /* 0x00029824163f7980 */ /* 0x000ee8000c101900 */
[----:B0-----:R-:W3:Y:S04]  /*c870*/  LD.E R111, desc[UR36][R22.64+0x2b8] ;  /* 0x0002b824166f7980 */ /* 0x001ee8000c101900 */
[----:B-1----:R-:W3:Y:S04]  /*c880*/  LD.E R115, desc[UR36][R22.64+0x2cc] ;  /* 0x0002cc2416737980 */ /* 0x002ee8000c101900 */
        /* <DEDUP_REMOVED lines=17> */
[----:B------:R-:W-:-:S04]  /*c9a0*/  FMUL.FTZ R27, R4, R27 ;  /* 0x0000001b041b7220 */ /* 0x000fc80000410000 */
[----:B------:R0:W-:Y:S04]  /*c9b0*/  ST.E desc[UR36][R22.64+0x2d0], R35 ;  /* 0x0002d02316007985 */ /* 0x0001e8000c101924 */
[----:B------:R1:W-:Y:S01]  /*c9c0*/  ST.E desc[UR36][R22.64+0x2e0], R27 ;  /* 0x0002e01b16007985 */ /* 0x0003e2000c101924 */
[C---:B------:R-:W-:Y:S01]  /*c9d0*/  FMUL.FTZ R39, R4.reuse, R39 ;  /* 0x0000002704277220 */ /* 0x040fe20000410000 */
[C---:B0-----:R-:W-:Y:S01]  /*c9e0*/  FMUL.FTZ R35, R4.reuse, R98 ;  /* 0x0000006204237220 */ /* 0x041fe20000410000 */
[----:B-1----:R-:W-:-:S04]  /*c9f0*/  FMUL.FTZ R27, R4, R102 ;  /* 0x00000066041b7220 */ /* 0x002fc80000410000 */
[----:B------:R0:W-:Y:S04]  /*ca00*/  ST.E desc[UR36][R22.64+0x394], R35 ;  /* 0x0003942316007985 */ /* 0x0001e8000c101924 */
[----:B------:R1:W-:Y:S01]  /*ca10*/  ST.E desc[UR36][R22.64+0x390], R27 ;  /* 0x0003901b16007985 */ /* 0x0003e2000c101924 */
[C---:B0-----:R-:W-:Y:S01]  /*ca20*/  FMUL.FTZ R35, R4.reuse, R88 ;  /* 0x0000005804237220 */ /* 0x041fe20000410000 */
[C---:B-1----:R-:W-:Y:S02]  /*ca30*/  FMUL.FTZ R27, R4.reuse, R92 ;  /* 0x0000005c041b7220 */ /* 0x042fe40000410000 */
[----:B------:R0:W-:Y:S04]  /*ca40*/  ST.E desc[UR36][R22.64+0x2f0], R39 ;  /* 0x0002f02716007985 */ /* 0x0001e8000c101924 */
[----:B------:R-:W-:Y:S04]  /*ca50*/  ST.E desc[UR36][R22.64+0x3e0], R27 ;  /* 0x0003e01b16007985 */ /* 0x000fe8000c101924 */
[----:B------:R1:W-:Y:S01]  /*ca60*/  ST.E desc[UR36][R22.64+0x3e4], R35 ;  /* 0x0003e42316007985 */ /* 0x0003e2000c101924 */
[C---:B0-----:R-:W-:Y:S01]  /*ca70*/  FMUL.FTZ R39, R4.reuse, R100 ;  /* 0x0000006404277220 */ /* 0x041fe20000410000 */
[C---:B------:R-:W-:Y:S01]  /*ca80*/  FMUL.FTZ R43, R4.reuse, R43 ;  /* 0x0000002b042b7220 */ /* 0x040fe20000410000 */
[----:B------:R-:W-:Y:S01]  /*ca90*/  FMUL.FTZ R47, R4, R47 ;  /* 0x0000002f042f7220 */ /* 0x000fe20000410000 */
[----:B-1----:R-:W-:-:S02]  /*caa0*/  FMUL.FTZ R35, R5, R70 ;  /* 0x0000004605237220 */ /* 0x002fc40000410000 */
[----:B------:R0:W-:Y:S04]  /*cab0*/  ST.E desc[UR36][R22.64+0x3a4], R39 ;  /* 0x0003a42716007985 */ /* 0x0001e8000c101924 */
[----:B------:R1:W-:Y:S01]  /*cac0*/  ST.E desc[UR36][R22.64+0x248], R35 ;  /* 0x0002482316007985 */ /* 0x0003e2000c101924 */
[C---:B--2---:R-:W-:Y:S01]  /*cad0*/  FMUL.FTZ R27, R4.reuse, R82 ;  /* 0x00000052041b7220 */ /* 0x044fe20000410000 */
[----:B0-----:R-:W-:Y:S01]  /*cae0*/  FMUL.FTZ R39, R4, R90 ;  /* 0x0000005a04277220 */ /* 0x001fe20000410000 */
[----:B-1----:R-:W-:-:S03]  /*caf0*/  FMUL.FTZ R35, R5, R114 ;  /* 0x0000007205237220 */ /* 0x002fc60000410000 */
[----:B------:R3:W-:Y:S01]  /*cb00*/  ST.E desc[UR36][R22.64+0x430], R27 ;  /* 0x0004301b16007985 */ /* 0x0007e2000c101924 */
[----:B------:R-:W-:-:S03]  /*cb10*/  FMUL.FTZ R25, R5, R25 ;  /* 0x0000001905197220 */ /* 0x000fc60000410000 */
[----:B------:R0:W-:Y:S01]  /*cb20*/  ST.E desc[UR36][R22.64+0x2e4], R43 ;  /* 0x0002e42b16007985 */ /* 0x0001e2000c101924 */
[----:B---3--:R-:W-:-:S03]  /*cb30*/  FMUL.FTZ R27, R5, R64 ;  /* 0x00000040051b7220 */ /* 0x008fc60000410000 */
[----:B------:R1:W-:Y:S01]  /*cb40*/  ST.E desc[UR36][R22.64+0x300], R47 ;  /* 0x0003002f16007985 */ /* 0x0003e2000c101924 */
[----:B0-----:R-:W-:-:S03]  /*cb50*/  FMUL.FTZ R43, R4, R96 ;  /* 0x00000060042b7220 */ /* 0x001fc60000410000 */
[----:B------:R0:W-:Y:S04]  /*cb60*/  ST.E desc[UR36][R22.64+0x3f4], R39 ;  /* 0x0003f42716007985 */ /* 0x0001e8000c101924 */
[----:B------:R2:W-:Y:S04]  /*cb70*/  ST.E desc[UR36][R22.64+0x28c], R27 ;  /* 0x00028c1b16007985 */ /* 0x0005e8000c101924 */
[----:B------:R3:W-:Y:S01]  /*cb80*/  ST.E desc[UR36][R22.64+0x29c], R35 ;  /* 0x00029c2316007985 */ /* 0x0007e2000c101924 */
[----:B-1----:R-:W-:Y:S01]  /*cb90*/  FMUL.FTZ R47, R4, R94 ;  /* 0x0000005e042f7220 */ /* 0x002fe20000410000 */
[C---:B0-----:R-:W-:Y:S01]  /*cba0*/  FMUL.FTZ R39, R5.reuse, R80 ;  /* 0x0000005005277220 */ /* 0x041fe20000410000 */
[C---:B--2---:R-:W-:Y:S01]  /*cbb0*/  FMUL.FTZ R27, R5.reuse, R36 ;  /* 0x00000024051b7220 */ /* 0x044fe20000410000 */
[C---:B---3--:R-:W-:Y:S01]  /*cbc0*/  FMUL.FTZ R35, R5.reuse, R118 ;  /* 0x0000007605237220 */ /* 0x048fe20000410000 */
[----:B------:R0:W-:Y:S01]  /*cbd0*/  ST.E desc[UR36][R22.64+0x3c4], R43 ;  /* 0x0003c42b16007985 */ /* 0x0001e2000c101924 */
[----:B------:R-:W-:-:S03]  /*cbe0*/  FMUL.FTZ R37, R5, R37 ;  /* 0x0000002505257220 */ /* 0x000fc60000410000 */
[----:B------:R1:W-:Y:S04]  /*cbf0*/  ST.E desc[UR36][R22.64+0x3d4], R47 ;  /* 0x0003d42f16007985 */ /* 0x0003e8000c101924 */
[----:B------:R2:W-:Y:S04]  /*cc00*/  ST.E desc[UR36][R22.64+0x258], R39 ;  /* 0x0002582716007985 */ /* 0x0005e8000c101924 */
[----:B------:R3:W-:Y:S01]  /*cc10*/  ST.E desc[UR36][R22.64+0x2c8], R25 ;  /* 0x0002c81916007985 */ /* 0x0007e2000c101924 */
[----:B0-----:R-:W-:-:S03]  /*cc20*/  FMUL.FTZ R43, R4, R86 ;  /* 0x00000056042b7220 */ /* 0x001fc60000410000 */
[----:B------:R0:W-:Y:S01]  /*cc30*/  ST.E desc[UR36][R22.64+0x2e8], R27 ;  /* 0x0002e81b16007985 */ /* 0x0001e2000c101924 */
[----:B-1----:R-:W-:-:S03]  /*cc40*/  FMUL.FTZ R47, R4, R84 ;  /* 0x00000054042f7220 */ /* 0x002fc60000410000 */
[----:B------:R1:W-:Y:S01]  /*cc50*/  ST.E desc[UR36][R22.64+0x2f8], R35 ;  /* 0x0002f82316007985 */ /* 0x0003e2000c101924 */
[C---:B--2---:R-:W-:Y:S01]  /*cc60*/  FMUL.FTZ R39, R5.reuse, R112 ;  /* 0x0000007005277220 */ /* 0x044fe20000410000 */
[C---:B---3--:R-:W-:Y:S01]  /*cc70*/  FMUL.FTZ R25, R5.reuse, R116 ;  /* 0x0000007405197220 */ /* 0x048fe20000410000 */
[C---:B0-----:R-:W-:Y:S01]  /*cc80*/  FMUL.FTZ R27, R5.reuse, R44 ;  /* 0x0000002c051b7220 */ /* 0x041fe20000410000 */
[C---:B-1----:R-:W-:Y:S01]  /*cc90*/  FMUL.FTZ R35, R5.reuse, R124 ;  /* 0x0000007c05237220 */ /* 0x042fe20000410000 */
[----:B------:R0:W-:Y:S04]  /*cca0*/  ST.E desc[UR36][R22.64+0x414], R43 ;  /* 0x0004142b16007985 */ /* 0x0001e8000c101924 */
[----:B------:R1:W-:Y:S04]  /*ccb0*/  ST.E desc[UR36][R22.64+0x424], R47 ;  /* 0x0004242f16007985 */ /* 0x0003e8000c101924 */
[----:B------:R2:W-:Y:S04]  /*ccc0*/  ST.E desc[UR36][R22.64+0x2ac], R39 ;  /* 0x0002ac2716007985 */ /* 0x0005e8000c101924 */
[----:B------:R3:W-:Y:S01]  /*ccd0*/  ST.E desc[UR36][R22.64+0x2dc], R37 ;  /* 0x0002dc2516007985 */ /* 0x0007e2000c101924 */
[----:B0-----:R-:W-:-:S03]  /*cce0*/  FMUL.FTZ R43, R5, R68 ;  /* 0x00000044052b7220 */ /* 0x001fc60000410000 */
[----:B------:R0:W-:Y:S01]  /*ccf0*/  ST.E desc[UR36][R22.64+0x308], R25 ;  /* 0x0003081916007985 */ /* 0x0001e2000c101924 */
[----:B-1----:R-:W-:-:S03]  /*cd00*/  FMUL.FTZ R47, R5, R66 ;  /* 0x00000042052f7220 */ /* 0x002fc60000410000 */
[----:B------:R1:W-:Y:S01]  /*cd10*/  ST.E desc[UR36][R22.64+0x32c], R27 ;  /* 0x00032c1b16007985 */ /* 0x0003e2000c101924 */
[----:B--2---:R-:W-:-:S03]  /*cd20*/  FMUL.FTZ R39, R5, R40 ;  /* 0x0000002805277220 */ /* 0x004fc60000410000 */
[----:B------:R2:W-:Y:S01]  /*cd30*/  ST.E desc[UR36][R22.64+0x33c], R35 ;  /* 0x00033c2316007985 */ /* 0x0005e2000c101924 */
[C---:B---3--:R-:W-:Y:S01]  /*cd40*/  FMUL.FTZ R37, R5.reuse, R122 ;  /* 0x0000007a05257220 */ /* 0x048fe20000410000 */
[C---:B0-----:R-:W-:Y:S01]  /*cd50*/  FMUL.FTZ R25, R5.reuse, R126 ;  /* 0x0000007e05197220 */ /* 0x041fe20000410000 */
[C---:B-1----:R-:W-:Y:S01]  /*cd60*/  FMUL.FTZ R27, R5.reuse, R48 ;  /* 0x00000030051b7220 */ /* 0x042fe20000410000 */
[C---:B--2---:R-:W-:Y:S01]  /*cd70*/  FMUL.FTZ R35, R5.reuse, R78 ;  /* 0x0000004e05237220 */ /* 0x044fe20000410000 */
        /* <DEDUP_REMOVED lines=14> */
[----:B------:R0:W-:Y:S01]  /*ce60*/  ST.E desc[UR36][R22.64+0x2bc], R43 ;  /* 0x0002bc2b16007985 */ /* 0x0001e2000c101924 */
[C---:B------:R-:W-:Y:S01]  /*ce70*/  FMUL.FTZ R26, R4.reuse, R26 ;  /* 0x0000001a041a7220 */ /* 0x040fe20000410000 */
[C---:B------:R-:W-:Y:S01]  /*ce80*/  FMUL.FTZ R38, R4.reuse, R38 ;  /* 0x0000002604267220 */ /* 0x040fe20000410000 */
[C---:B------:R-:W-:Y:S01]  /*ce90*/  FMUL.FTZ R46, R4.reuse, R46 ;  /* 0x0000002e042e7220 */ /* 0x040fe20000410000 */
[----:B------:R1:W-:Y:S01]  /*cea0*/  ST.E desc[UR36][R22.64+0x2d8], R47 ;  /* 0x0002d82f16007985 */ /* 0x0003e2000c101924 */
[C---:B------:R-:W-:Y:S01]  /*ceb0*/  FMUL.FTZ R51, R4.reuse, R51 ;  /* 0x0000003304337220 */ /* 0x040fe20000410000 */
[C---:B------:R-:W-:Y:S01]  /*cec0*/  FMUL.FTZ R42, R4.reuse, R42 ;  /* 0x0000002a042a7220 */ /* 0x040fe20000410000 */
[C---:B------:R-:W-:Y:S01]  /*ced0*/  FMUL.FTZ R54, R4.reuse, R54 ;  /* 0x0000003604367220 */ /* 0x040fe20000410000 */
[----:B------:R-:W-:Y:S01]  /*cee0*/  ST.E desc[UR36][R22.64+0x39c], R37 ;  /* 0x00039c2516007985 */ /* 0x000fe2000c101924 */
        /* <DEDUP_REMOVED lines=60> */
[C---:B---3--:R-:W-:Y:S01]  /*d2b0*/  FMUL.FTZ R27, R5.reuse, R138 ;  /* 0x0000008a051b7220 */ /* 0x048fe20000410000 */
[C---:B------:R-:W-:Y:S01]  /*d2c0*/  FMUL.FTZ R129, R5.reuse, R129 ;  /* 0x0000008105817220 */ /* 0x040fe20000410000 */
[C---:B------:R-:W-:Y:S01]  /*d2d0*/  FMUL.FTZ R39, R5.reuse, R136 ;  /* 0x0000008805277220 */ /* 0x040fe20000410000 */
[----:B------:R-:W-:Y:S01]  /*d2e0*/  FMUL.FTZ R137, R5, R137 ;  /* 0x0000008905897220 */ /* 0x000fe20000410000 */
[----:B------:R-:W-:-:S02]  /*d2f0*/  VIADD R4, R144, 0x8 ;  /* 0x0000000890047836 */ /* 0x000fc40000000000 */
[----:B----4-:R-:W-:Y:S01]  /*d300*/  FMUL.FTZ R35, R5, R60 ;  /* 0x0000003c05237220 */ /* 0x010fe20000410000 */
        /* <DEDUP_REMOVED lines=63> */
[----:B------:R2:W-:Y:S04]  /*d700*/  ST.E desc[UR36][R22.64+0x41c], R27 ;  /* 0x00041c1b16007985 */ /* 0x0005e8000c101924 */
[----:B------:R3:W-:Y:S04]  /*d710*/  ST.E desc[UR36][R22.64+0x428], R35 ;  /* 0x0004282316007985 */ /* 0x0007e8000c101924 */
[----:B------:R4:W-:Y:S04]  /*d720*/  ST.E desc[UR36][R22.64+0x42c], R39 ;  /* 0x00042c2716007985 */ /* 0x0009e8000c101924 */
[----:B------:R-:W-:Y:S01]  /*d730*/  ST.E desc[UR36][R22.64+0x438], R137 ;  /* 0x0004388916007985 */ /* 0x000fe2000c101924 */
[----:B------:R4:W-:Y:S06]  /*d740*/  BAR.SYNC.DEFER_BLOCKING R4, 0x100 ;  /* 0x000400040000751d */ /* 0x0009ec0000010000 */
[----:B------:R-:W4:Y:S04]  /*d750*/  LDL R24, [R1+0x1f0] ;  /* 0x0001f00001187983 */ /* 0x000f280000100800 */
[----:B------:R-:W4:Y:S04]  /*d760*/  LD.E R5, desc[UR36][R22.64+0x240] ;  /* 0x0002402416057980 */ /* 0x000f28000c101900 */
[----:B0-----:R-:W4:Y:S04]  /*d770*/  LD.E R25, desc[UR36][R22.64+0x244] ;  /* 0x0002442416197980 */ /* 0x001f28000c101900 */
[----:B-1----:R-:W4:Y:S04]  /*d780*/  LD.E R37, desc[UR36][R22.64+0x248] ;  /* 0x0002482416257980 */ /* 0x002f28000c101900 */
[----:B------:R-:W4:Y:S04]  /*d790*/  LD.E R41, desc[UR36][R22.64+0x24c] ;  /* 0x00024c2416297980 */ /* 0x000f28000c101900 */
[----:B------:R-:W4:Y:S04]  /*d7a0*/  LD.E R43, desc[UR36][R22.64+0x250] ;  /* 0x00025024162b7980 */ /* 0x000f28000c101900 */
[----:B------:R-:W4:Y:S04]  /*d7b0*/  LD.E R45, desc[UR36][R22.64+0x254] ;  /* 0x00025424162d7980 */ /* 0x000f28000c101900 */
[----:B--2---:R-:W2:Y:S04]  /*d7c0*/  LD.E R27, desc[UR36][R22.64+0x258] ;  /* 0x00025824161b7980 */ /* 0x004ea8000c101900 */
        /* <DEDUP_REMOVED lines=68> */
[----:B------:R0:W-:Y:S04]  /*dc10*/  ST.E desc[UR36][R22.64+0x240], R5 ;  /* 0x0002400516007985 */ /* 0x0001e8000c101924 */
[----:B------:R-:W-:Y:S04]  /*dc20*/  ST.E desc[UR36][R22.64+0x244], R25 ;  /* 0x0002441916007985 */ /* 0x000fe8000c101924 */
[----:B------:R-:W4:Y:S04]  /*dc30*/  LD.E R111, desc[UR36][R22.64+0x3a4] ;  /* 0x0003a424166f7980 */ /* 0x000f28000c101900 */
[----:B0-----:R-:W4:Y:S04]  /*dc40*/  LD.E R5, desc[UR36][R22.64+0x28c] ;  /* 0x00028c2416057980 */ /* 0x001f28000c101900 */
[----:B------:R-:W-:Y:S04]  /*dc50*/  ST.E desc[UR36][R22.64+0x248], R37 ;  /* 0x0002482516007985 */ /* 0x000fe8000c101924 */
[----:B------:R-:W-:Y:S04]  /*dc60*/  ST.E desc[UR36][R22.64+0x24c], R41 ;  /* 0x00024c2916007985 */ /* 0x000fe8000c101924 */
[----:B------:R-:W-:Y:S04]  /*dc70*/  ST.E desc[UR36][R22.64+0x250], R43 ;  /* 0x0002502b16007985 */ /* 0x000fe8000c101924 */
[----:B------:R-:W-:Y:S04]  /*dc80*/  ST.E desc[UR36][R22.64+0x254], R45 ;  /* 0x0002542d16007985 */ /* 0x000fe8000c101924 */
[----:B--2---:R-:W-:Y:S04]  /*dc90*/  ST.E desc[UR36][R22.64+0x258], R27 ;  /* 0x0002581b16007985 */ /* 0x004fe8000c101924 */
[----:B---3--:R-:W-:Y:S04]  /*dca0*/  ST.E desc[UR36][R22.64+0x25c], R35 ;  /* 0x00025c2316007985 */ /* 0x008fe8000c101924 */
        /* <DEDUP_REMOVED lines=10> */
[----:B0-----:R-:W4:Y:S04]  /*dd50*/  LD.E R39, desc[UR36][R22.64+0x294] ;  /* 0x0002942416277980 */ /* 0x001f28000c101900 */
[----:B------:R-:W4:Y:S04]  /*dd60*/  LD.E R41, desc[UR36][R22.64+0x29c] ;  /* 0x00029c2416297980 */ /* 0x000f28000c101900 */
[----:B------:R-:W4:Y:S04]  /*dd70*/  LD.E R43, desc[UR36][R22.64+0x2a4] ;  /* 0x0002a424162b7980 */ /* 0x000f28000c101900 */
[----:B------:R-:W4:Y:S04]  /*dd80*/  LD.E R45, desc[UR36][R22.64+0x2ac] ;  /* 0x0002ac24162d7980 */ /* 0x000f28000c101900 */
[----:B-1----:R-:W4:Y:S04]  /*dd90*/  LD.E R47, desc[UR36][R22.64+0x2b4] ;  /* 0x0002b424162f7980 */ /* 0x002f28000c101900 */
        /* <DEDUP_REMOVED lines=56> */
[----:B0-----:R-:W4:Y:S04]  /*e120*/  LD.E.64 R4, desc[UR36][R22.64+0x88] ;  /* 0x0000882416047980 */ /* 0x001f28000c101b00 */
        /* <DEDUP_REMOVED lines=100> */
[----:B------:R-:W4:Y:S01]  /*e770*/  LDL R38, [R1+0x68] ;  /* 0x0000680001267983 */ /* 0x000f220000100800 */
[----:B------:R-:W-:-:S02]  /*e780*/  IMAD R4, R24, 0xc00, R4 ;  /* 0x00000c0018047824 */ /* 0x000fc400078e0204 */
[--C-:B0-----:R-:W-:Y:S01]  /*e790*/  IMAD.MOV.U32 R25, RZ, RZ, R5.reuse ;  /* 0x000000ffff197224 */ /* 0x101fe200078e0005 */
[----:B------:R-:W-:Y:S01]  /*e7a0*/  F2FP.F16.F32.PACK_AB R152, R72, R152 ;  /* 0x000000984898723e */ /* 0x000fe200000000ff */
[----:B------:R-:W-:Y:S01]  /*e7b0*/  VIADD R24, R4, 0x80 ;  /* 0x0000008004187836 */ /* 0x000fe20000000000 */
[----:B------:R-:W-:Y:S01]  /*e7c0*/  F2FP.F16.F32.PACK_AB R153, R56, R153 ;  /* 0x000000993899723e */ /* 0x000fe200000000ff */
[----:B-1----:R-:W-:Y:S01]  /*e7d0*/  VIADD R26, R4, 0x100 ;  /* 0x00000100041a7836 */ /* 0x002fe20000000000 */
[----:B------:R-:W-:Y:S01]  /*e7e0*/  F2FP.F16.F32.PACK_AB R154, R73, R154 ;  /* 0x0000009a499a723e */ /* 0x000fe200000000ff */
[----:B--2---:R-:W-:Y:S01]  /*e7f0*/  IMAD.MOV.U32 R27, RZ, RZ, R5 ;  /* 0x000000ffff1b7224 */ /* 0x004fe200078e0005 */
[----:B------:R-:W-:Y:S01]  /*e800*/  R2UR UR10, R24 ;  /* 0x00000000180a72ca */ /* 0x000fe200000e0000 */
[----:B---3--:R-:W2:Y:S01]  /*e810*/  LD.E R35, desc[UR36][R22.64+0x26c] ;  /* 0x00026c2416237980 */ /* 0x008ea2000c101900 */
[----:B------:R-:W-:Y:S02]  /*e820*/  R2UR UR11, R25 ;  /* 0x00000000190b72ca */ /* 0x000fe400000e0000 */
[----:B------:R-:W-:Y:S01]  /*e830*/  R2UR UR14, R26 ;  /* 0x000000001a0e72ca */ /* 0x000fe200000e0000 */
[----:B------:R-:W2:Y:S01]  /*e840*/  LD.E R24, desc[UR36][R22.64+0x240] ;  /* 0x0002402416187980 */ /* 0x000ea2000c101900 */
[----:B------:R-:W-:-:S02]  /*e850*/  R2UR UR15, R27 ;  /* 0x000000001b0f72ca */ /* 0x000fc400000e0000 */
[----:B------:R-:W-:Y:S01]  /*e860*/  F2FP.F16.F32.PACK_AB R155, R57, R155 ;  /* 0x0000009b399b723e */ /* 0x000fe200000000ff */
[----:B------:R-:W2:Y:S01]  /*e870*/  LD.E R25, desc[UR36][R22.64+0x244] ;  /* 0x0002442416197980 */ /* 0x000ea2000c101900 */
[----:B------:R-:W-:Y:S02]  /*e880*/  F2FP.F16.F32.PACK_AB R156, R29, R156 ;  /* 0x0000009c1d9c723e */ /* 0x000fe400000000ff */
[----:B------:R-:W-:Y:S01]  /*e890*/  F2FP.F16.F32.PACK_AB R157, R31, R157 ;  /* 0x0000009d1f9d723e */ /* 0x000fe200000000ff */
[----:B------:R-:W2:Y:S01]  /*e8a0*/  LD.E R26, desc[UR36][R22.64+0x248] ;  /* 0x00024824161a7980 */ /* 0x000ea2000c101900 */
[----:B------:R-:W-:Y:S02]  /*e8b0*/  F2FP.F16.F32.PACK_AB R158, R32, R158 ;  /* 0x0000009e209e723e */ /* 0x000fe400000000ff */
[----:B------:R-:W-:Y:S01]  /*e8c0*/  F2FP.F16.F32.PACK_AB R159, R34, R159 ;  /* 0x0000009f229f723e */ /* 0x000fe200000000ff */
[----:B------:R-:W2:Y:S01]  /*e8d0*/  LD.E R27, desc[UR36][R22.64+0x24c] ;  /* 0x00024c24161b7980 */ /* 0x000ea2000c101900 */
[----:B------:R-:W-:-:S02]  /*e8e0*/  F2FP.F16.F32.PACK_AB R160, R33, R160 ;  /* 0x000000a021a0723e */ /* 0x000fc400000000ff */
[----:B------:R-:W-:Y:S01]  /*e8f0*/  F2FP.F16.F32.PACK_AB R161, R30, R161 ;  /* 0x000000a11ea1723e */ /* 0x000fe200000000ff */
[----:B------:R-:W2:Y:S01]  /*e900*/  LD.E R29, desc[UR36][R22.64+0x254] ;  /* 0x00025424161d7980 */ /* 0x000ea2000c101900 */
[----:B------:R-:W-:-:S03]  /*e910*/  F2FP.F16.F32.PACK_AB R162, R28, R162 ;  /* 0x000000a21ca2723e */ /* 0x000fc600000000ff */
[----:B------:R-:W2:Y:S04]  /*e920*/  LD.E R28, desc[UR36][R22.64+0x250] ;  /* 0x00025024161c7980 */ /* 0x000ea8000c101900 */
[----:B------:R-:W2:Y:S04]  /*e930*/  LD.E R30, desc[UR36][R22.64+0x258] ;  /* 0x00025824161e7980 */ /* 0x000ea8000c101900 */
[----:B------:R-:W2:Y:S04]  /*e940*/  LD.E R31, desc[UR36][R22.64+0x25c] ;  /* 0x00025c24161f7980 */ /* 0x000ea8000c101900 */
[----:B------:R-:W2:Y:S04]  /*e950*/  LD.E R32, desc[UR36][R22.64+0x260] ;  /* 0x0002602416207980 */ /* 0x000ea8000c101900 */
[----:B------:R-:W2:Y:S04]  /*e960*/  LD.E R33, desc[UR36][R22.64+0x264] ;  /* 0x0002642416217980 */ /* 0x000ea8000c101900 */
        /* <DEDUP_REMOVED lines=62> */
[----:B------:R-:W-:-:S03]  /*ed50*/  ISETP.NE.U32.AND P0, PT, R38, RZ, PT ;  /* 0x000000ff2600720c */ /* 0x000fc60003f05070 */
        /* <DEDUP_REMOVED lines=55> */
[----:B------:R-:W-:-:S02]  /*f0d0*/  R2UR UR6, R4 ;  /* 0x00000000040672ca */ /* 0x000fc400000e0000 */
[----:B------:R-:W-:Y:S01]  /*f0e0*/  R2UR UR7, R5 ;  /* 0x00000000050772ca */ /* 0x000fe200000e0000 */
[----:B------:R-:W-:Y:S01]  /*f0f0*/  VOTEU.ANY UP0, P0 ;  /* 0x00000000003f7886 */ /* 0x000fe20000000100 */
[----:B--2---:R-:W-:-:S11]  /*f100*/  WARPGROUP.ARRIVE ;  /* 0x00000000000079c5 */ /* 0x004fd60000000000 */
[----:B------:R-:W-:Y:S01]  /*f110*/  HGMMA.64x256x16.F32 R24, R152, gdesc[UR4].tnspB, R24, UP0, gsb0 ;  /* 0x43e0000498187df0 */ /* 0x000fe2000b800818 */
[----:B------:R-:W-:Y:S02]  /*f120*/  F2FP.F16.F32.PACK_AB R163, R220, R163 ;  /* 0x000000a3dca3723e */ /* 0x000fe400000000ff */
        /* <DEDUP_REMOVED lines=131> */
[----:B------:R-:W-:Y:S01]  /*f960*/  STL [R1+0x68], R0 ;  /* 0x0000680001007387 */ /* 0x000fe20000100800 */
[----:B------:R-:W-:Y:S02]  /*f970*/  VIADD R152, R4, 0x180 ;  /* 0x0000018004987836 */ /* 0x000fe40000000000 */
[----:B------:R-:W-:-:S03]  /*f980*/  IMAD.MOV.U32 R153, RZ, RZ, R5 ;  /* 0x000000ffff997224 */ /* 0x000fc600078e0005 */
[----:B------:R-:W-:Y:S02]  /*f990*/  R2UR UR6, R152 ;  /* 0x00000000980672ca */ /* 0x000fe400000e0000 */
[----:B------:R-:W-:Y:S02]  /*f9a0*/  R2UR UR7, R153 ;  /* 0x00000000990772ca */ /* 0x000fe400000e0000 */
[----:B------:R-:W-:Y:S02]  /*f9b0*/  F2FP.F16.F32.PACK_AB R152, R12, R11 ;  /* 0x0000000b0c98723e */ /* 0x000fe400000000ff */
[----:B------:R-:W-:Y:S02]  /*f9c0*/  F2FP.F16.F32.PACK_AB R153, R175, R174 ;  /* 0x000000aeaf99723e */ /* 0x000fe400000000ff */
[----:B------:R-:W-:Y:S02]  /*f9d0*/  F2FP.F16.F32.PACK_AB R154, R13, R9 ;  /* 0x000000090d9a723e */ /* 0x000fe400000000ff */
[----:B------:R-:W-:Y:S01]  /*f9e0*/  F2FP.F16.F32.PACK_AB R155, R173, R172 ;  /* 0x000000acad9b723e */ /* 0x000fe200000000ff */
[----:B------:R-:W-:-:S02]  /*f9f0*/  WARPGROUP.DEPBAR.LE gsb0, 0x0 ;  /* 0x00008000000079c5 */ /* 0x000fc40000010000 */
        /* <DEDUP_REMOVED lines=132> */
[----:B------:R-:W-:Y:S01]  /*10240*/  IMAD.MOV.U32 R13, RZ, RZ, R5 ;  /* 0x000000ffff0d7224 */ /* 0x000fe200078e0005 */
        /* <DEDUP_REMOVED lines=131> */
[----:B------:R-:W-:Y:S02]  /*10a80*/  R2UR UR6, R12 ;  /* 0x000000000c0672ca */ /* 0x000fe400000e0000 */
[----:B------:R-:W-:Y:S01]  /*10a90*/  R2UR UR7, R13 ;  /* 0x000000000d0772ca */ /* 0x000fe200000e0000 */
[----:B------:R-:W-:Y:S01]  /*10aa0*/  STL [R1+0x68], R0 ;  /* 0x0000680001007387 */ /* 0x000fe20000100800 */
[----:B------:R-:W-:Y:S01]  /*10ab0*/  VIADD R4, R4, 0x280 ;  /* 0x0000028004047836 */ /* 0x000fe20000000000 */
[----:B------:R-:W-:Y:S02]  /*10ac0*/  WARPGROUP.DEPBAR.LE gsb0, 0x0 ;  /* 0x00008000000079c5 */ /* 0x000fe40000010000 */
[----:B------:R-:W-:Y:S02]  /*10ad0*/  F2FP.F16.F32.PACK_AB R152, R14, R7 ;  /* 0x000000070e98723e */ /* 0x000fe400000000ff */
[----:B------:R-:W-:-:S02]  /*10ae0*/  F2FP.F16.F32.PACK_AB R153, R171, R170 ;  /* 0x000000aaab99723e */ /* 0x000fc400000000ff */
        /* <DEDUP_REMOVED lines=135> */
[----:B------:R-:W-:Y:S02]  /*11360*/  WARPGROUP.DEPBAR.LE gsb0, 0x0 ;  /* 0x00008000000079c5 */ /* 0x000fe40000010000 */
[----:B------:R-:W-:Y:S02]  /*11370*/  F2FP.F16.F32.PACK_AB R152, R20, R3 ;  /* 0x000000031498723e */ /* 0x000fe400000000ff */
[----:B------:R-:W-:Y:S02]  /*11380*/  F2FP.F16.F32.PACK_AB R153, R167, R166 ;  /* 0x000000a6a799723e */ /* 0x000fe400000000ff */
        /* <DEDUP_REMOVED lines=262> */
[----:B------:R0:W-:Y:S04]  /*123f0*/  STL [R1+0x68], R0 ;  /* 0x0000680001007387 */ /* 0x0001e80000100800 */
        /* <DEDUP_REMOVED lines=128> */
[----:B----4-:R0:W-:Y:S04]  /*12c00*/  ST.E desc[UR36][R22.64+0x39c], R0 ;  /* 0x00039c0016007985 */ /* 0x0101e8000c101924 */
[----:B0-----:R-:W4:Y:S04]  /*12c10*/  LD.E R0, desc[UR36][R22.64+0x28] ;  /* 0x0000282416007980 */ /* 0x001f28000c101900 */
[----:B--2---:R0:W-:Y:S04]  /*12c20*/  ST.E desc[UR36][R22.64+0x240], R3 ;  /* 0x0002400316007985 */ /* 0x0041e8000c101924 */
[----:B---3--:R1:W-:Y:S04]  /*12c30*/  ST.E desc[UR36][R22.64+0x244], R5 ;  /* 0x0002440516007985 */ /* 0x0083e8000c101924 */
        /* <DEDUP_REMOVED lines=125> */
[----:B0-----:R1:W5:Y:S01]  /*13410*/  LDL R3, [R1+0x1f0] ;  /* 0x0001f00001037983 */ /* 0x0013620000100800 */
[----:B----4-:R-:W-:-:S04]  /*13420*/  LOP3.LUT R0, R0, 0x1, RZ, 0xfc, !PT ;  /* 0x0000000100007812 */ /* 0x010fc800078efcff */
[----:B------:R-:W-:Y:S01]  /*13430*/  ISETP.NE.AND P0, PT, R0, 0x3, PT ;  /* 0x000000030000780c */ /* 0x000fe20003f05270 */
[----:B------:R-:W-:-:S12]  /*13440*/  BSSY B0, `(.L_x_12579) ;  /* 0x0000003000007945 */ /* 0x000fd80003800000 */
[----:B-1----:R-:W-:Y:S05]  /*13450*/  @!P0 BRA `(.L_x_12580) ;  /* 0x0000000000048947 */ /* 0x002fea0003800000 */
[----:B------:R-:W-:Y:S01]  /*13460*/  BPT.TRAP 0x1 ;  /* 0x000000040000795c */ /* 0x000fe20000300000 */
.L_x_12580:
[----:B------:R-:W-:Y:S05]  /*13470*/  BSYNC B0 ;  /* 0x0000000000007941 */ /* 0x000fea0003800000 */
.L_x_12579:
[----:B------:R-:W2:Y:S04]  /*13480*/  LD.E.64 R4, desc[UR36][R22.64+0x48] ;  /* 0x0000482416047980 */ /* 0x000ea8000c101b00 */
[----:B------:R-:W3:Y:S01]  /*13490*/  LD.E R0, desc[UR36][R22.64+0x34] ;  /* 0x0000342416007980 */ /* 0x000ee2000c101900 */
[C---:B------:R-:W-:Y:S01]  /*134a0*/  ISETP.GT.AND P0, PT, R10.reuse, R2, PT ;  /* 0x000000020a00720c */ /* 0x040fe20003f04270 */
[----:B------:R-:W-:Y:S01]  /*134b0*/  VIADD R10, R10, 0xffffffff ;  /* 0xffffffff0a0a7836 */ /* 0x000fe20000000000 */
[----:B--2---:R-:W-:-:S05]  /*134c0*/  MOV R4, R4 ;  /* 0x0000000400047202 */ /* 0x004fca0000000f00 */
[----:B-----5:R-:W-:-:S05]  /*134d0*/  IMAD R3, R3, 0x8, R4 ;  /* 0x0000000803037824 */ /* 0x020fca00078e0204 */
[----:B---3--:R-:W-:-:S04]  /*134e0*/  PRMT R0, R0, 0x654, R3 ;  /* 0x0000065400007816 */ /* 0x008fc80000000003 */
[----:B------:R0:W-:Y:S01]  /*134f0*/  SYNCS.ARRIVE.TRANS64.RED.A1T0 RZ, [R0+URZ], RZ ;  /* 0x000000ff00ff79a7 */ /* 0x0001e2000810043f */
[----:B------:R-:W-:Y:S05]  /*13500*/  @P0 BRA `(.L_x_12581) ;  /* 0xffffff6400e80947 */ /* 0x000fea000383ffff */
.L_x_12562:
[----:B------:R-:W-:-:S13]  /*13510*/  ISETP.GE.AND P0, PT, R10, UR40, PT ;  /* 0x000000280a007c0c */ /* 0x000fda000bf06270 */
[----:B------:R-:W-:Y:S05]  /*13520*/  @!P0 BRA `(.L_x_12582) ;  /* 0x000000a800f88947 */ /* 0x000fea0003800000 */
[----:B------:R-:W-:-:S05]  /*13530*/  IADD3 R20, P0, R16, 0x28, RZ ;  /* 0x0000002810147810 */ /* 0x000fca0007f1e0ff */
[----:B------:R-:W-:-:S08]  /*13540*/  IMAD.X R21, RZ, RZ, R17, P0 ;  /* 0x000000ffff157224 */ /* 0x000fd000000e0611 */
.L_x_12611:
[----:B------:R-:W2:Y:S04]  /*13550*/  LDL R2, [R1+0x1f0] ;  /* 0x0001f00001027983 */ /* 0x000ea80000100800 */
[----:B0-----:R-:W3:Y:S04]  /*13560*/  LDL R0, [R1+0x1f8] ;  /* 0x0001f80001007983 */ /* 0x001ee80000100800 */
[----:B-1----:R-:W4:Y:S01]  /*13570*/  LDL R3, [R1] ;  /* 0x0000000001037983 */ /* 0x002f220000100800 */
        /* <DEDUP_REMOVED lines=17> */
.L_x_12584:
[----:B------:R-:W-:Y:S05]  /*13690*/  BSYNC B0 ;  /* 0x0000000000007941 */ /* 0x000fea0003800000 */
.L_x_12583:
[----:B------:R-:W2:Y:S01]  /*136a0*/  LDL.64 R6, [R1+0x18] ;  /* 0x0000180001067983 */ /* 0x000ea20000100a00 */
[----:B-----5:R-:W-:Y:S02]  /*136b0*/  SHF.L.U32 R5, R4, 0x1f, RZ ;  /* 0x0000001f04057819 */ /* 0x020fe400000006ff */
[----:B--2---:R-:W-:-:S05]  /*136c0*/  MOV R3, R6 ;  /* 0x0000000600037202 */ /* 0x004fca0000000f00 */
[----:B------:R-:W-:-:S04]  /*136d0*/  IMAD R2, R2, 0x8, R3 ;  /* 0x0000000802027824 */ /* 0x000fc800078e0203 */
[----:B------:R1:W2:Y:S01]  /*136e0*/  SYNCS.PHASECHK.TRANS64.TRYWAIT P0, [R2+URZ], R5 ;  /* 0x00000005020075a7 */ /* 0x0002a2000800017f */
[----:B------:R1:W5:Y:S01]  /*136f0*/  LDL.64 R6, [R1+0x1f0] ;  /* 0x0001f00001067983 */ /* 0x0003620000100a00 */
[----:B------:R-:W-:Y:S04]  /*13700*/  BSSY B0, `(.L_x_12585) ;  /* 0x0000003000007945 */ /* 0x000fe80003800000 */
[----:B------:R-:W-:Y:S05]  /*13710*/  @!P1 BRA `(.L_x_12586) ;  /* 0x0000000000049947 */ /* 0x000fea0003800000 */
[----:B------:R-:W-:Y:S01]  /*13720*/  BPT.TRAP 0x1 ;  /* 0x000000040000795c */ /* 0x000fe20000300000 */
.L_x_12586:
[----:B------:R-:W-:Y:S05]  /*13730*/  BSYNC B0 ;  /* 0x0000000000007941 */ /* 0x000fea0003800000 */
.L_x_12585:
[----:B------:R-:W-:Y:S04]  /*13740*/  BSSY B0, `(.L_x_12587) ;  /* 0x0000006000007945 */ /* 0x000fe80003800000 */
[----:B--2---:R-:W-:Y:S05]  /*13750*/  @P0 BRA `(.L_x_12588) ;  /* 0x0000000000100947 */ /* 0x004fea0003800000 */
[----:B-----5:R-:W-:Y:S01]  /*13760*/  IMAD R6, R6, 0x8, R3 ;  /* 0x0000000806067824 */ /* 0x020fe200078e0203 */
[----:B------:R-:W-:-:S04]  /*13770*/  SHF.L.U32 R7, R7, 0x1f, RZ ;  /* 0x0000001f07077819 */ /* 0x000fc800000006ff */
[----:B------:R-:W2:Y:S02]  /*13780*/  SYNCS.PHASECHK.TRANS64.TRYWAIT P0, [R6+URZ], R7 ;  /* 0x00000007060075a7 */ /* 0x000ea4000800017f */
[----:B--2---:R-:W-:Y:S05]  /*13790*/  @!P0 BRA `(.L_x_12589) ;  /* 0x0000017800dc8947 */ /* 0x004fea0003800000 */
.L_x_12588:
[----:B------:R-:W-:Y:S05]  /*137a0*/  BSYNC B0 ;  /* 0x0000000000007941 */ /* 0x000fea0003800000 */
.L_x_12587:
[----:B-1----:R-:W3:Y:S04]  /*137b0*/  LDL R5, [R1+0x1f0] ;  /* 0x0001f00001057983 */ /* 0x002ee80000100800 */
[----:B------:R-:W3:Y:S01]  /*137c0*/  LDL.64 R2, [R1+0x80] ;  /* 0x0000800001027983 */ /* 0x000ee20000100a00 */
[----:B------:R-:W-:Y:S05]  /*137d0*/  WARPSYNC.ALL ;  /* 0x0000000000007948 */ /* 0x000fea0003800000 */
[----:B------:R-:W4:Y:S04]  /*137e0*/  LDL.64 R14, [R1+0x78] ;  /* 0x00007800010e7983 */ /* 0x000f280000100a00 */
[----:B--2--5:R-:W2:Y:S04]  /*137f0*/  LDL.64 R6, [R1+0x78] ;  /* 0x0000780001067983 */ /* 0x024ea80000100a00 */
[----:B------:R-:W2:Y:S01]  /*13800*/  LDL.64 R8, [R1+0x78] ;  /* 0x0000780001087983 */ /* 0x000ea20000100a00 */
[----:B---3--:R-:W-:Y:S01]  /*13810*/  IMAD R2, R5, 0x300, R2 ;  /* 0x0000030005027824 */ /* 0x008fe200078e0202 */
[----:B------:R-:W-:Y:S01]  /*13820*/  R2UR UR7, R3 ;  /* 0x00000000030772ca */ /* 0x000fe200000e0000 */
[----:B------:R-:W-:Y:S01]  /*13830*/  WARPGROUP.ARRIVE ;  /* 0x00000000000079c5 */ /* 0x000fe20000000000 */
[----:B------:R-:W3:Y:S01]  /*13840*/  LDL.64 R12, [R1+0x78] ;  /* 0x00007800010c7983 */ /* 0x000ee20000100a00 */
[----:B0-----:R-:W-:Y:S01]  /*13850*/  IMAD.MOV.U32 R0, RZ, RZ, 0x1 ;  /* 0x00000001ff007424 */ /* 0x001fe200078e00ff */
[----:B------:R-:W-:-:S02]  /*13860*/  R2UR UR6, R2 ;  /* 0x00000000020672ca */ /* 0x000fc400000e0000 */
[----:B------:R0:W-:Y:S04]  /*13870*/  STL [R1+0x60], RZ ;  /* 0x000060ff01007387 */ /* 0x0001e80000100800 */
[----:B------:R0:W-:Y:S04]  /*13880*/  STL [R1+0x60], R0 ;  /* 0x0000600001007387 */ /* 0x0001e80000100800 */
[----:B------:R0:W-:Y:S04]  /*13890*/  STL [R1+0x60], R0 ;  /* 0x0000600001007387 */ /* 0x0001e80000100800 */
[----:B------:R0:W-:Y:S04]  /*138a0*/  STL [R1+0x60], R0 ;  /* 0x0000600001007387 */ /* 0x0001e80000100800 */
[----:B------:R0:W-:Y:S04]  /*138b0*/  STL [R1+0x60], R0 ;  /* 0x0000600001007387 */ /* 0x0001e80000100800 */
[----:B------:R0:W5:Y:S01]  /*138c0*/  LDL.64 R4, [R1+0x1f0] ;  /* 0x0001f00001047983 */ /* 0x0001620000100a00 */
[----:B----4-:R-:W-:-:S02]  /*138d0*/  R2UR UR4, R14 ;  /* 0x000000000e0472ca */ /* 0x010fc400000e0000 */
[----:B------:R-:W-:-:S13]  /*138e0*/  R2UR UR5, R15 ;  /* 0x000000000f0572ca */ /* 0x000fda00000e0000 */
[----:B------:R-:W-:Y:S01]  /*138f0*/  HGMMA.64x96x16.F32 R24, gdesc[UR4], RZ, !UPT, gsb0 ;  /* 0x01600000041879f0 */ /* 0x000fe2000c0008ff */
[----:B--2---:R-:W-:Y:S02]  /*13900*/  VIADD R6, R6, 0x2 ;  /* 0x0000000206067836 */ /* 0x004fe40000000000 */
[----:B------:R-:W-:Y:S02]  /*13910*/  VIADD R14, R2, 0x2 ;  /* 0x00000002020e7836 */ /* 0x000fe40000000000 */
[----:B------:R-:W-:Y:S01]  /*13920*/  IMAD.MOV.U32 R15, RZ, RZ, R3 ;  /* 0x000000ffff0f7224 */ /* 0x000fe200078e0003 */
[----:B------:R-:W-:Y:S02]  /*13930*/  R2UR UR4, R6 ;  /* 0x00000000060472ca */ /* 0x000fe400000e0000 */
[----:B------:R-:W-:Y:S02]  /*13940*/  R2UR UR6, R14 ;  /* 0x000000000e0672ca */ /* 0x000fe400000e0000 */
[----:B------:R-:W-:-:S02]  /*13950*/  R2UR UR7, R15 ;  /* 0x000000000f0772ca */ /* 0x000fc400000e0000 */
        /* <DEDUP_REMOVED lines=28> */
[----:B0-----:R-:W-:Y:S05]  /*13b20*/  @!P0 BRA `(.L_x_12591) ;  /* 0x0000000000048947 */ /* 0x001fea0003800000 */
[----:B------:R-:W-:Y:S01]  /*13b30*/  BPT.TRAP 0x1 ;  /* 0x000000040000795c */ /* 0x000fe20000300000 */
.L_x_12591:
[----:B------:R-:W-:Y:S05]  /*13b40*/  BSYNC B0 ;  /* 0x0000000000007941 */ /* 0x000fea0003800000 */
.L_x_12590:
        /* <DEDUP_REMOVED lines=11> */
.L_x_12593:
[----:B------:R-:W-:Y:S05]  /*13c00*/  BSYNC B0 ;  /* 0x0000000000007941 */ /* 0x000fea0003800000 */
.L_x_12592:
[----:B------:R-:W-:Y:S04]  /*13c10*/  BSSY B0, `(.L_x_12594) ;  /* 0x0000007000007945 */ /* 0x000fe80003800000 */
[----:B------:R-:W-:Y:S05]  /*13c20*/  @P0 BRA `(.L_x_12595) ;  /* 0x0000000000140947 */ /* 0x000fea0003800000 */
[----:B------:R-:W2:Y:S02]  /*13c30*/  LD.E.64 R20, desc[UR36][R20.64+0x18] ;  /* 0x0000182414147980 */ /* 0x000ea4000c101b00 */
[----:B--2---:R-:W-:-:S05]  /*13c40*/  MOV R3, R20 ;  /* 0x0000001400037202 */ /* 0x004fca0000000f00 */
[----:B------:R-:W-:-:S04]  /*13c50*/  IMAD R4, R4, 0x8, R3 ;  /* 0x0000000804047824 */ /* 0x000fc800078e0203 */
[----:B------:R-:W0:Y:S02]  /*13c60*/  SYNCS.PHASECHK.TRANS64.TRYWAIT P0, [R4+URZ], R5 ;  /* 0x00000005040075a7 */ /* 0x000e24000800017f */
[----:B0-----:R-:W-:Y:S05]  /*13c70*/  @!P0 BRA `(.L_x_12596) ;  /* 0x0000017400b88947 */ /* 0x001fea0003800000 */
.L_x_12595:
[----:B------:R-:W-:Y:S05]  /*13c80*/  BSYNC B0 ;  /* 0x0000000000007941 */ /* 0x000fea0003800000 */
.L_x_12594:
        /* <DEDUP_REMOVED lines=15> */
[----:B------:R-:W-:Y:S01]  /*13d80*/  R2UR UR5, R5 ;  /* 0x00000000050572ca */ /* 0x000fe200000e0000 */
[----:B------:R-:W-:Y:S01]  /*13d90*/  VIADD R14, R2, 0x2 ;  /* 0x00000002020e7836 */ /* 0x000fe20000000000 */
[----:B------:R-:W2:Y:S01]  /*13da0*/  LDL.64 R4, [R1+0xf0] ;  /* 0x0000f00001047983 */ /* 0x000ea20000100a00 */
[----:B------:R-:W-:Y:S02]  /*13db0*/  VIADD R12, R12, 0x2 ;  /* 0x000000020c0c7836 */ /* 0x000fe40000000000 */
[----:B------:R-:W-:Y:S01]  /*13dc0*/  IMAD.MOV.U32 R15, RZ, RZ, R3 ;  /* 0x000000ffff0f7224 */ /* 0x000fe200078e0003 */
[----:B------:R0:W5:Y:S01]  /*13dd0*/  LDL R11, [R1+0x1f0] ;  /* 0x0001f000010b7983 */ /* 0x0001620000100800 */
[----:B------:R-:W-:-:S06]  /*13de0*/  VOTEU.ANY UP0, P0 ;  /* 0x00000000003f7886 */ /* 0x000fcc0000000100 */
[----:B------:R-:W-:Y:S01]  /*13df0*/  HGMMA.64x96x16.F32 R24, gdesc[UR4], R24, UP0, gsb0 ;  /* 0x01600000041879f0 */ /* 0x000fe2000b800818 */
[----:B------:R-:W-:Y:S02]  /*13e00*/  R2UR UR6, R14 ;  /* 0x000000000e0672ca */ /* 0x000fe400000e0000 */
[----:B------:R-:W-:Y:S02]  /*13e10*/  R2UR UR7, R15 ;  /* 0x000000000f0772ca */ /* 0x000fe400000e0000 */
[----:B------:R-:W-:Y:S02]  /*13e20*/  R2UR UR4, R12 ;  /* 0x000000000c0472ca */ /* 0x000fe400000e0000 */
[----:B------:R-:W-:Y:S02]  /*13e30*/  R2UR UR5, R13 ;  /* 0x000000000d0572ca */ /* 0x000fe400000e0000 */
[----:B------:R-:W3:Y:S01]  /*13e40*/  LDL.64 R12, [R1+0xf0] ;  /* 0x0000f000010c7983 */ /* 0x000ee20000100a00 */
        /* <DEDUP_REMOVED lines=10> */
[----:B------:R-:W4:Y:S01]  /*13ef0*/  LDL.64 R8, [R1+0xf0] ;  /* 0x0000f00001087983 */ /* 0x000f220000100a00 */
        /* <DEDUP_REMOVED lines=12> */
[----:B------:R-:W-:Y:S01]  /*13fc0*/  IMAD.MOV.U32 R15, RZ, RZ, R3 ;  /* 0x000000ffff0f7224 */ /* 0x000fe200078e0003 */
[----:B------:R-:W-:Y:S02]  /*13fd0*/  WARPGROUP.DEPBAR.LE gsb0, 0x0 ;  /* 0x00008000000079c5 */ /* 0x000fe40000010000 */
[----:B------:R-:W-:-:S06]  /*13fe0*/  WARPGROUP.ARRIVE ;  /* 0x00000000000079c5 */ /* 0x000fcc0000000000 */
[----:B------:R-:W-:Y:S01]  /*13ff0*/  HGMMA.64x96x16.F32 R24, gdesc[UR4], R24, gsb0 ;  /* 0x01600000041879f0 */ /* 0x000fe20008000818 */
[----:B--2---:R-:W-:Y:S01]  /*14000*/  VIADD R4, R4, 0x400 ;  /* 0x0000040004047836 */ /* 0x004fe20000000000 */
        /* <DEDUP_REMOVED lines=89> */
[----:B------:R-:W-:Y:S01]  /*145a0*/  R2UR UR4, R4 ;  /* 0x00000000040472ca */ /* 0x000fe200000e0000 */
[----:B------:R-:W2:Y:S01]  /*145b0*/  LDL R14, [R1] ;  /* 0x00000000010e7983 */ /* 0x000ea20000100800 */
[----:B------:R-:W-:Y:S02]  /*145c0*/  R2UR UR7, R15 ;  /* 0x000000000f0772ca */ /* 0x000fe400000e0000 */
[----:B------:R-:W-:Y:S01]  /*145d0*/  R2UR UR5, R5 ;  /* 0x00000000050572ca */ /* 0x000fe200000e0000 */
[----:B---3--:R-:W-:Y:S02]  /*145e0*/  VIADD R12, R12, 0xc02 ;  /* 0x00000c020c0c7836 */ /* 0x008fe40000000000 */
        /* <DEDUP_REMOVED lines=57> */
.L_x_12598:
[----:B------:R-:W-:Y:S05]  /*14980*/  BSYNC B0 ;  /* 0x0000000000007941 */ /* 0x000fea0003800000 */
.L_x_12597:
[----:B0-----:R-:W2:Y:S02]  /*14990*/  LDL.64 R2, [R1+0x20] ;  /* 0x0000200001027983 */ /* 0x001ea40000100a00 */
[----:B--2---:R-:W-:-:S05]  /*149a0*/  MOV R2, R2 ;  /* 0x0000000200027202 */ /* 0x004fca0000000f00 */
[----:B-----5:R-:W-:-:S05]  /*149b0*/  IMAD R11, R11, 0x8, R2 ;  /* 0x000000080b0b7824 */ /* 0x020fca00078e0202 */
[----:B------:R-:W-:-:S04]  /*149c0*/  PRMT R11, R20, 0x654, R11 ;  /* 0x00000654140b7816 */ /* 0x000fc8000000000b */
[----:B------:R0:W-:Y:S01]  /*149d0*/  SYNCS.ARRIVE.TRANS64.RED.A1T0 RZ, [R11+URZ], RZ ;  /* 0x000000ff0bff79a7 */ /* 0x0001e2000810043f */
[----:B------:R-:W2:Y:S04]  /*149e0*/  LDL R8, [R1+0x11c] ;  /* 0x00011c0001087983 */ /* 0x000ea80000100800 */
[----:B------:R-:W3:Y:S04]  /*149f0*/  LDL R75, [R1+0x50] ;  /* 0x00005000014b7983 */ /* 0x000ee80000100800 */
[----:B------:R-:W4:Y:S04]  /*14a00*/  LDL.64 R2, [R1+0x140] ;  /* 0x0001400001027983 */ /* 0x000f280000100a00 */
[----:B------:R-:W4:Y:S04]  /*14a10*/  LDL R76, [R1+0x148] ;  /* 0x00014800014c7983 */ /* 0x000f280000100800 */
[----:B------:R-:W4:Y:S04]  /*14a20*/  LDL.128 R12, [R1+0x130] ;  /* 0x00013000010c7983 */ /* 0x000f280000100c00 */
[----:B------:R-:W4:Y:S01]  /*14a30*/  LDL.128 R4, [R1+0x120] ;  /* 0x0001200001047983 */ /* 0x000f220000100c00 */
[----:B------:R-:W-:Y:S01]  /*14a40*/  BSSY B0, `(.L_x_12599) ;  /* 0x0000040000007945 */ /* 0x000fe20003800000 */
[----:B--2---:R-:W-:-:S04]  /*14a50*/  SHF.R.S32.HI R9, RZ, 0x1f, R8 ;  /* 0x0000001fff097819 */ /* 0x004fc80000011408 */
        /* <DEDUP_REMOVED lines=19> */
[----:B---3--:R-:W-:Y:S01]  /*14b90*/  IMAD R75, R75, 0x8, R20 ;  /* 0x000000084b4b7824 */ /* 0x008fe200078e0214 */
[----:B----4-:R-:W-:Y:S01]  /*14ba0*/  ISETP.NE.AND P0, PT, R2, 0x1, PT ;  /* 0x000000010200780c */ /* 0x010fe20003f05270 */
        /* <DEDUP_REMOVED lines=34> */
.L_x_12602:
[----:B------:R-:W-:-:S13]  /*14dd0*/  ISETP.NE.AND P0, PT, R13, 0x1, PT ;  /* 0x000000010d00780c */ /* 0x000fda0003f05270 */
[----:B------:R-:W-:-:S05]  /*14de0*/  @P0 IMAD.HI.U32 R12, R6, R14, RZ ;  /* 0x0000000e060c0227 */ /* 0x000fca00078e00ff */
[----:B------:R-:W-:-:S07]  /*14df0*/  @P0 SHF.R.U32.HI R6, RZ, R15, R12 ;  /* 0x0000000fff060219 */ /* 0x000fce000001160c */
.L_x_12603:
[----:B------:R-:W-:Y:S05]  /*14e00*/  BSYNC B1 ;  /* 0x0000000000017941 */ /* 0x000fea0003800000 */
.L_x_12601:
[----:B------:R-:W-:-:S05]  /*14e10*/  IMAD R6, R6, R13, R74 ;  /* 0x0000000d06067224 */ /* 0x000fca00078e024a */
[----:B------:R-:W-:Y:S02]  /*14e20*/  VIMNMX R3, R3, R6, !PT ;  /* 0x0000000603037248 */ /* 0x000fe40007fe0100 */
[----:B------:R-:W-:-:S07]  /*14e30*/  VIADDMNMX R2, R6, R13, R2, PT ;  /* 0x0000000d06027246 */ /* 0x000fce0003800102 */
.L_x_12600:
[----:B------:R-:W-:Y:S05]  /*14e40*/  BSYNC B0 ;  /* 0x0000000000007941 */ /* 0x000fea0003800000 */
.L_x_12599:
[C---:B------:R-:W-:Y:S01]  /*14e50*/  ISETP.GE.AND P0, PT, R72.reuse, 0x9, PT ;  /* 0x000000094800780c */ /* 0x040fe20003f06270 */
[----:B------:R-:W0:Y:S01]  /*14e60*/  SHFL.IDX PT, R8, R8, 0x1, 0x1c1f ;  /* 0x003c1f0008087f89 */ /* 0x000e2200000e0000 */
[----:B------:R-:W-:Y:S01]  /*14e70*/  ISETP.GE.AND P1, PT, R72, 0x2, PT ;  /* 0x000000024800780c */ /* 0x000fe20003f26270 */
[----:B------:R-:W-:Y:S01]  /*14e80*/  BSSY B0, `(.L_x_12604) ;  /* 0x0000086000007945 */ /* 0x000fe20003800000 */
[----:B------:R-:W-:Y:S02]  /*14e90*/  P2R R12, PR, RZ, 0x1 ;  /* 0x00000001ff0c7803 */ /* 0x000fe40000000000 */
[----:B------:R-:W-:Y:S02]  /*14ea0*/  ISETP.GT.AND P0, PT, R3, 0x8, !P0 ;  /* 0x000000080300780c */ /* 0x000fe40004704270 */
[----:B------:R-:W-:Y:S02]  /*14eb0*/  P2R R6, PR, RZ, 0x2 ;  /* 0x00000002ff067803 */ /* 0x000fe40000000000 */
[----:B------:R-:W-:-:S02]  /*14ec0*/  ISETP.LT.OR P0, PT, R2, 0x9, P0 ;  /* 0x000000090200780c */ /* 0x000fc40000701670 */
[C---:B------:R-:W-:Y:S02]  /*14ed0*/  ISETP.GT.AND P1, PT, R3.reuse, 0x1, !P1 ;  /* 0x000000010300780c */ /* 0x040fe40004f24270 */
[----:B------:R-:W-:Y:S02]  /*14ee0*/  ISETP.GE.AND P2, PT, R72, 0x11, PT ;  /* 0x000000114800780c */ /* 0x000fe40003f46270 */
[----:B------:R-:W-:Y:S02]  /*14ef0*/  FSEL R11, R28, -INF , !P0 ;  /* 0xff8000001c0b7808 */ /* 0x000fe40004000000 */
[----:B------:R-:W-:Y:S02]  /*14f00*/  ISETP.LT.OR P1, PT, R2, 0x2, P1 ;  /* 0x000000020200780c */ /* 0x000fe40000f21670 */
[----:B------:R-:W-:Y:S02]  /*14f10*/  ISETP.GT.AND P0, PT, R3, 0x10, !P2 ;  /* 0x000000100300780c */ /* 0x000fe40005704270 */
[----:B------:R-:W-:-:S02]  /*14f20*/  ISETP.GE.AND P3, PT, R72, 0xa, PT ;  /* 0x0000000a4800780c */ /* 0x000fc40003f66270 */
[----:B------:R-:W-:Y:S01]  /*14f30*/  FSEL R25, R25, -INF , !P1 ;  /* 0xff80000019197808 */ /* 0x000fe20004800000 */
[--C-:B0-----:R-:W-:Y:S01]  /*14f40*/  IMAD.IADD R20, R20, 0x1, R8.reuse ;  /* 0x0000000114147824 */ /* 0x101fe200078e0208 */
[----:B------:R-:W-:Y:S01]  /*14f50*/  P2R R78, PR, RZ, 0x4 ;  /* 0x00000004ff4e7803 */ /* 0x000fe20000000000 */
[----:B------:R-:W-:Y:S01]  /*14f60*/  IMAD.IADD R7, R9, 0x1, R8 ;  /* 0x0000000109077824 */ /* 0x000fe200078e0208 */
[----:B------:R-:W-:Y:S02]  /*14f70*/  ISETP.LT.OR P0, PT, R2, 0x11, P0 ;  /* 0x000000110200780c */ /* 0x000fe40000701670 */
[----:B------:R-:W-:Y:S02]  /*14f80*/  ISETP.GT.AND P1, PT, R3, 0x9, !P3 ;  /* 0x000000090300780c */ /* 0x000fe40005f24270 */
        /* <DEDUP_REMOVED lines=66> */
[----:B------:R-:W-:Y:S02]  /*153b0*/  P2R R28, PR, RZ, 0x4 ;  /* 0x00000004ff1c7803 */ /* 0x000fe40000000000 */
[----:B------:R-:W-:-:S02]  /*153c0*/  FSEL R57, R57, -INF , !P0 ;  /* 0xff80000039397808 */ /* 0x000fc40004000000 */
        /* <DEDUP_REMOVED lines=42> */
.L_x_12607:
[----:B------:R-:W-:-:S13]  /*15670*/  ISETP.NE.AND P6, PT, R13, 0x1, PT ;  /* 0x000000010d00780c */ /* 0x000fda0003fc5270 */
[----:B------:R-:W-:-:S05]  /*15680*/  @P6 IMAD.HI.U32 R14, R4, R14, RZ ;  /* 0x0000000e040e6227 */ /* 0x000fca00078e00ff */
[----:B------:R-:W-:-:S07]  /*15690*/  @P6 SHF.R.U32.HI R4, RZ, R15, R14 ;  /* 0x0000000fff046219 */ /* 0x000fce000001160e */
.L_x_12608:
[----:B------:R-:W-:Y:S05]  /*156a0*/  BSYNC B1 ;  /* 0x0000000000017941 */ /* 0x000fea0003800000 */
.L_x_12606:
[----:B------:R-:W-:-:S05]  /*156b0*/  IMAD R4, R4, R13, R74 ;  /* 0x0000000d04047224 */ /* 0x000fca00078e024a */
[----:B------:R-:W-:Y:S02]  /*156c0*/  VIADDMNMX R20, R4, R13, R20, PT ;  /* 0x0000000d04147246 */ /* 0x000fe40003800114 */
[----:B------:R-:W-:-:S07]  /*156d0*/  VIMNMX R7, R7, R4, !PT ;  /* 0x0000000407077248 */ /* 0x000fce0007fe0100 */
.L_x_12605:
[----:B------:R-:W-:Y:S05]  /*156e0*/  BSYNC B0 ;  /* 0x0000000000007941 */ /* 0x000fea0003800000 */
.L_x_12604:
[----:B------:R-:W2:Y:S01]  /*156f0*/  LDL.64 R2, [R1+0x1c0] ;  /* 0x0001c00001027983 */ /* 0x000ea20000100a00 */
[----:B------:R-:W-:Y:S02]  /*15700*/  ISETP.GT.AND P5, PT, R7, RZ, !P5 ;  /* 0x000000ff0700720c */ /* 0x000fe40006fa4270 */
        /* <DEDUP_REMOVED lines=69> */
[C---:B------:R-:W-:Y:S01]  /*15b60*/  ISETP.GT.AND P2, PT, R7.reuse, 0x50, !P2 ;  /* 0x000000500700780c */ /* 0x040fe20005744270 */
[----:B--2---:R-:W2:Y:S01]  /*15b70*/  LD.E.64 R4, desc[UR36][R2.64] ;  /* 0x0000002402047980 */ /* 0x004ea2000c101b00 */
[C---:B------:R-:W-:Y:S02]  /*15b80*/  ISETP.GT.AND P5, PT, R7.reuse, 0x41, !P5 ;  /* 0x000000410700780c */ /* 0x040fe40006fa4270 */
[----:B------:R-:W-:Y:S02]  /*15b90*/  ISETP.GT.AND P3, PT, R7, 0x51, !P3 ;  /* 0x000000510700780c */ /* 0x000fe40005f64270 */
[C---:B------:R-:W-:Y:S02]  /*15ba0*/  ISETP.LT.OR P5, PT, R20.reuse, 0x42, P5 ;  /* 0x000000421400780c */ /* 0x040fe40002fa1670 */
[----:B------:R-:W-:-:S02]  /*15bb0*/  ISETP.LT.OR P0, PT, R20, 0x49, P0 ;  /* 0x000000491400780c */ /* 0x000fc40000701670 */
[----:B------:R-:W-:Y:S02]  /*15bc0*/  FSEL R59, R59, -INF , !P5 ;  /* 0xff8000003b3b7808 */ /* 0x000fe40006800000 */
[----:B------:R-:W-:Y:S02]  /*15bd0*/  ISETP.LT.OR P1, PT, R20, 0x4a, P1 ;  /* 0x0000004a1400780c */ /* 0x000fe40000f21670 */
[----:B------:R-:W-:Y:S02]  /*15be0*/  FSEL R62, R62, -INF , !P0 ;  /* 0xff8000003e3e7808 */ /* 0x000fe40004000000 */
[----:B------:R-:W-:Y:S02]  /*15bf0*/  ISETP.LT.OR P2, PT, R20, 0x51, P2 ;  /* 0x000000511400780c */ /* 0x000fe40001741670 */
[----:B------:R-:W-:Y:S02]  /*15c00*/  FSEL R63, R63, -INF , !P1 ;  /* 0xff8000003f3f7808 */ /* 0x000fe40004800000 */
[----:B------:R-:W-:-:S02]  /*15c10*/  ISETP.NE.AND P6, PT, R24, RZ, PT ;  /* 0x000000ff1800720c */ /* 0x000fc40003fc5270 */
[C---:B------:R-:W-:Y:S02]  /*15c20*/  ISETP.GT.AND P4, PT, R7.reuse, 0x58, !P4 ;  /* 0x000000580700780c */ /* 0x040fe40006784270 */
[----:B------:R-:W-:Y:S02]  /*15c30*/  ISETP.LT.OR P3, PT, R20, 0x52, P3 ;  /* 0x000000521400780c */ /* 0x000fe40001f61670 */
[----:B------:R-:W-:Y:S02]  /*15c40*/  FSEL R66, R66, -INF , !P2 ;  /* 0xff80000042427808 */ /* 0x000fe40005000000 */
[----:B------:R-:W-:Y:S02]  /*15c50*/  ISETP.GT.AND P0, PT, R7, 0x59, !P6 ;  /* 0x000000590700780c */ /* 0x000fe40007704270 */
[----:B------:R-:W-:Y:S02]  /*15c60*/  ISETP.LT.OR P4, PT, R20, 0x59, P4 ;  /* 0x000000591400780c */ /* 0x000fe40002781670 */
[----:B------:R-:W-:-:S02]  /*15c70*/  FSEL R67, R67, -INF , !P3 ;  /* 0xff80000043437808 */ /* 0x000fc40005800000 */
[----:B------:R-:W-:Y:S02]  /*15c80*/  ISETP.LT.OR P0, PT, R20, 0x5a, P0 ;  /* 0x0000005a1400780c */ /* 0x000fe40000701670 */
[----:B------:R-:W-:Y:S02]  /*15c90*/  FSEL R70, R70, -INF , !P4 ;  /* 0xff80000046467808 */ /* 0x000fe40006000000 */
[----:B------:R-:W-:Y:S02]  /*15ca0*/  FSEL R71, R71, -INF , !P0 ;  /* 0xff80000047477808 */ /* 0x000fe40004000000 */
[----:B--2---:R-:W-:-:S04]  /*15cb0*/  FMNMX.FTZ R6, R37, R4, !PT ;  /* 0x0000000425067209 */ /* 0x004fc80007810000 */
        /* <DEDUP_REMOVED lines=49> */
[----:B------:R-:W-:Y:S02]  /*15fd0*/  FMNMX.FTZ R9, R71, R6, !PT ;  /* 0x0000000647097209 */ /* 0x000fe40007810000 */
[----:B------:R-:W2:Y:S04]  /*15fe0*/  LD.E.64 R6, desc[UR36][R2.64+0x10] ;  /* 0x0000102402067980 */ /* 0x000ea8000c101b00 */
[----:B------:R-:W-:Y:S04]  /*15ff0*/  ST.E.64 desc[UR36][R2.64], R8 ;  /* 0x0000000802007985 */ /* 0x000fe8000c101b24 */
[----:B------:R-:W3:Y:S01]  /*16000*/  LD.E R31, desc[UR36][R2.64+0x4] ;  /* 0x00000424021f7980 */ /* 0x000ee2000c101900 */
[----:B0-----:R-:W-:-:S03]  /*16010*/  FMNMX.FTZ R15, R15, R24, !PT ;  /* 0x000000180f0f7209 */ /* 0x001fc60007810000 */
[----:B------:R-:W4:Y:S04]  /*16020*/  LD.E R24, desc[UR36][R2.64+0x20] ;  /* 0x0000202402187980 */ /* 0x000f28000c101900 */
[----:B------:R-:W-:Y:S04]  /*16030*/  ST.E desc[UR36][R2.64], R15 ;  /* 0x0000000f02007985 */ /* 0x000fe8000c101924 */
[----:B------:R-:W4:Y:S04]  /*16040*/  LD.E R79, desc[UR36][R2.64] ;  /* 0x00000024024f7980 */ /* 0x000f28000c101900 */
[----:B---3--:R-:W0:Y:S01]  /*16050*/  SHFL.BFLY PT, R8, R31, 0x2, 0x1f ;  /* 0x0c401f001f087f89 */ /* 0x008e2200000e0000 */
[----:B----4-:R-:W-:Y:S01]  /*16060*/  FMUL.FTZ R20, R24, R79 ;  /* 0x0000004f18147220 */ /* 0x010fe20000410000 */
[----:B------:R-:W-:-:S04]  /*16070*/  FSETP.NEU.FTZ.AND P0, PT, R79, -INF , PT ;  /* 0xff8000004f00780b */ /* 0x000fc80003f1d000 */
[----:B------:R-:W-:Y:S02]  /*16080*/  FSEL R20, R20, RZ, P0 ;  /* 0x000000ff14147208 */ /* 0x000fe40000000000 */
[----:B0-----:R-:W-:-:S03]  /*16090*/  FMNMX.FTZ R8, R8, R31, !PT ;  /* 0x0000001f08087209 */ /* 0x001fc60007810000 */
[-CC-:B------:R-:W-:Y:S01]  /*160a0*/  FFMA.FTZ R152, R37, R24.reuse, -R20.reuse ;  /* 0x0000001825987223 */ /* 0x180fe20000010814 */
[-CC-:B------:R-:W-:Y:S02]  /*160b0*/  FFMA.FTZ R37, R25, R24.reuse, -R20.reuse ;  /* 0x0000001819257223 */ /* 0x180fe40000010814 */
[----:B------:R-:W0:Y:S01]  /*160c0*/  SHFL.BFLY PT, R25, R8, 0x1, 0x1f ;  /* 0x0c201f0008197f89 */ /* 0x000e2200000e0000 */
[----:B------:R-:W-:Y:S01]  /*160d0*/  FSEL R9, R79, RZ, P0 ;  /* 0x000000ff4f097208 */ /* 0x000fe20000000000 */
[----:B------:R-:W-:-:S04]  /*160e0*/  FFMA.FTZ R160, R41, R24, -R20 ;  /* 0x0000001829a07223 */ /* 0x000fc80000010814 */
[----:B------:R-:W-:-:S04]  /*160f0*/  FADD.FTZ R9, R4, -R9 ;  /* 0x8000000904097221 */ /* 0x000fc80000010000 */
[----:B------:R-:W-:Y:S01]  /*16100*/  FMUL.FTZ R9, R9, R24 ;  /* 0x0000001809097220 */ /* 0x000fe20000410000 */
[----:B0-----:R-:W-:-:S04]  /*16110*/  FMNMX.FTZ R25, R8, R25, !PT ;  /* 0x0000001908197209 */ /* 0x001fc80007810000 */
[C---:B------:R-:W-:Y:S01]  /*16120*/  FSETP.NEU.FTZ.AND P0, PT, R25.reuse, -INF , PT ;  /* 0xff8000001900780b */ /* 0x040fe20003f1d000 */
[----:B------:R-:W-:-:S03]  /*16130*/  FMUL.FTZ R41, R25, R24 ;  /* 0x0000001819297220 */ /* 0x000fc60000410000 */
[----:B------:R-:W-:Y:S02]  /*16140*/  FSEL R4, R25, RZ, P0 ;  /* 0x000000ff19047208 */ /* 0x000fe40000000000 */
[----:B------:R-:W-:-:S03]  /*16150*/  FSEL R41, R41, RZ, P0 ;  /* 0x000000ff29297208 */ /* 0x000fc60000000000 */
[----:B------:R-:W-:Y:S02]  /*16160*/  FADD.FTZ R5, R5, -R4 ;  /* 0x8000000405057221 */ /* 0x000fe40000010000 */
[-CC-:B------:R-:W-:Y:S02]  /*16170*/  FFMA.FTZ R31, R26, R24.reuse, -R41.reuse ;  /* 0x000000181a1f7223 */ /* 0x180fe40000010829 */
[----:B------:R-:W-:Y:S01]  /*16180*/  FMUL.FTZ R5, R24, R5 ;  /* 0x0000000518057220 */ /* 0x000fe20000410000 */
[-CC-:B------:R-:W-:Y:S01]  /*16190*/  FFMA.FTZ R153, R27, R24.reuse, -R41.reuse ;  /* 0x000000181b997223 */ /* 0x180fe20000010829 */
[----:B------:R-:W-:Y:S01]  /*161a0*/  MUFU.EX2 R152, R152 ;  /* 0x0000009800987308 */ /* 0x000fe20000000800 */
[-C--:B------:R-:W-:Y:S01]  /*161b0*/  FFMA.FTZ R36, R11, R24.reuse, -R20 ;  /* 0x000000180b247223 */ /* 0x080fe20000010814 */
[----:B------:R-:W-:-:S06]  /*161c0*/  FFMA.FTZ R30, R30, R24, -R41 ;  /* 0x000000181e1e7223 */ /* 0x000fcc0000010829 */
[----:B------:R-:W2:Y:S01]  /*161d0*/  MUFU.EX2 R9, R9 ;  /* 0x0000000900097308 */ /* 0x000ea20000000800 */
[-C--:B------:R-:W-:Y:S01]  /*161e0*/  FFMA.FTZ R154, R29, R24.reuse, -R20 ;  /* 0x000000181d9a7223 */ /* 0x080fe20000010814 */
[----:B------:R-:W-:-:S06]  /*161f0*/  FFMA.FTZ R155, R14, R24, -R41 ;  /* 0x000000180e9b7223 */ /* 0x000fcc0000010829 */
[----:B------:R-:W-:Y:S08]  /*16200*/  MUFU.EX2 R31, R31 ;  /* 0x0000001f001f7308 */ /* 0x000ff00000000800 */
[----:B------:R-:W0:Y:S01]  /*16210*/  MUFU.EX2 R8, R5 ;  /* 0x0000000500087308 */ /* 0x000e220000000800 */
[----:B------:R-:W-:-:S07]  /*16220*/  FFMA.FTZ R35, R73, R24, -R20 ;  /* 0x0000001849237223 */ /* 0x000fce0000010814 */
[----:B------:R-:W1:Y:S01]  /*16230*/  MUFU.EX2 R37, R37 ;  /* 0x0000002500257308 */ /* 0x000e620000000800 */
[----:B------:R-:W-:-:S07]  /*16240*/  FFMA.FTZ R29, R12, R24, -R41 ;  /* 0x000000180c1d7223 */ /* 0x000fce0000010829 */
[----:B------:R-:W3:Y:S01]  /*16250*/  MUFU.EX2 R153, R153 ;  /* 0x0000009900997308 */ /* 0x000ee20000000800 */
[----:B------:R-:W-:-:S07]  /*16260*/  FFMA.FTZ R156, R77, R24, -R20 ;  /* 0x000000184d9c7223 */ /* 0x000fce0000010814 */
[----:B------:R-:W4:Y:S01]  /*16270*/  MUFU.EX2 R36, R36 ;  /* 0x0000002400247308 */ /* 0x000f220000000800 */
[----:B------:R-:W-:-:S07]  /*16280*/  FFMA.FTZ R157, R13, R24, -R41 ;  /* 0x000000180d9d7223 */ /* 0x000fce0000010829 */
[----:B------:R-:W4:Y:S01]  /*16290*/  MUFU.EX2 R30, R30 ;  /* 0x0000001e001e7308 */ /* 0x000f220000000800 */
[----:B--2---:R-:W-:Y:S01]  /*162a0*/  FFMA.FTZ R6, R9, R6, R152 ;  /* 0x0000000609067223 */ /* 0x004fe20000010098 */
[----:B------:R-:W-:-:S06]  /*162b0*/  FFMA.FTZ R34, R33, R24, -R20 ;  /* 0x0000001821227223 */ /* 0x000fcc0000010814 */
[----:B------:R-:W2:Y:S01]  /*162c0*/  MUFU.EX2 R154, R154 ;  /* 0x0000009a009a7308 */ /* 0x000ea20000000800 */
[----:B0-----:R-:W-:Y:S01]  /*162d0*/  FFMA.FTZ R4, R8, R7, R31 ;  /* 0x0000000708047223 */ /* 0x001fe2000001001f */
[----:B------:R-:W-:-:S06]  /*162e0*/  FFMA.FTZ R28, R38, R24, -R41 ;  /* 0x00000018261c7223 */ /* 0x000fcc0000010829 */
[----:B------:R-:W0:Y:S01]  /*162f0*/  MUFU.EX2 R155, R155 ;  /* 0x0000009b009b7308 */ /* 0x000e220000000800 */
[----:B-1----:R-:W-:Y:S01]  /*16300*/  FADD.FTZ R5, R37, R6 ;  /* 0x0000000625057221 */ /* 0x002fe20000010000 */
[----:B------:R-:W-:-:S06]  /*16310*/  FFMA.FTZ R158, R75, R24, -R20 ;  /* 0x000000184b9e7223 */ /* 0x000fcc0000010814 */
[----:B------:R-:W1:Y:S01]  /*16320*/  MUFU.EX2 R35, R35 ;  /* 0x0000002300237308 */ /* 0x000e620000000800 */
[----:B---3--:R-:W-:Y:S01]  /*16330*/  FADD.FTZ R7, R153, R4 ;  /* 0x0000000499077221 */ /* 0x008fe20000010000 */
[----:B------:R-:W-:-:S06]  /*16340*/  FFMA.FTZ R159, R39, R24, -R41 ;  /* 0x00000018279f7223 */ /* 0x000fcc0000010829 */
[----:B------:R-:W3:Y:S01]  /*16350*/  MUFU.EX2 R29, R29 ;  /* 0x0000001d001d7308 */ /* 0x000ee20000000800 */
[----:B----4-:R-:W-:Y:S01]  /*16360*/  FADD.FTZ R5, R36, R5 ;  /* 0x0000000524057221 */ /* 0x010fe20000010000 */
[----:B------:R-:W-:-:S06]  /*16370*/  FFMA.FTZ R33, R21, R24, -R20 ;  /* 0x0000001815217223 */ /* 0x000fcc0000010814 */
[----:B------:R-:W4:Y:S01]  /*16380*/  MUFU.EX2 R156, R156 ;  /* 0x0000009c009c7308 */ /* 0x000f220000000800 */
[----:B------:R-:W-:Y:S01]  /*16390*/  FADD.FTZ R4, R30, R7 ;  /* 0x000000071e047221 */ /* 0x000fe20000010000 */
[----:B------:R-:W-:-:S06]  /*163a0*/  FFMA.FTZ R13, R42, R24, -R41 ;  /* 0x000000182a0d7223 */ /* 0x000fcc0000010829 */
[----:B------:R-:W4:Y:S01]  /*163b0*/  MUFU.EX2 R157, R157 ;  /* 0x0000009d009d7308 */ /* 0x000f220000000800 */
[----:B--2---:R-:W-:Y:S01]  /*163c0*/  FADD.FTZ R6, R154, R5 ;  /* 0x000000059a067221 */ /* 0x004fe20000010000 */
[----:B0-----:R-:W-:-:S06]  /*163d0*/  FADD.FTZ R4, R155, R4 ;  /* 0x000000049b047221 */ /* 0x001fcc0000010000 */
[----:B------:R-:W0:Y:S01]  /*163e0*/  MUFU.EX2 R34, R34 ;  /* 0x0000002200227308 */ /* 0x000e220000000800 */
[----:B------:R-:W-:-:S07]  /*163f0*/  FFMA.FTZ R161, R43, R24, -R41 ;  /* 0x000000182ba17223 */ /* 0x000fce0000010829 */
[----:B------:R-:W2:Y:S01]  /*16400*/  MUFU.EX2 R28, R28 ;  /* 0x0000001c001c7308 */ /* 0x000ea20000000800 */
        /* <DEDUP_REMOVED lines=12> */
[----:B0-----:R-:W-:Y:S01]  /*164d0*/  FADD.FTZ R5, R34, R5 ;  /* 0x0000000522057221 */ /* 0x001fe20000010000 */
[----:B------:R-:W-:-:S06]  /*164e0*/  FFMA.FTZ R225, R48, R24, -R20 ;  /* 0x0000001830e17223 */ /* 0x000fcc0000010814 */
[----:B------:R-:W0:Y:S01]  /*164f0*/  MUFU.EX2 R160, R160 ;  /* 0x000000a000a07308 */ /* 0x000e220000000800 */
[----:B--2---:R-:W-:Y:S01]  /*16500*/  FADD.FTZ R4, R28, R7 ;  /* 0x000000071c047221 */ /* 0x004fe20000010000 */
[----:B------:R-:W-:-:S06]  /*16510*/  FFMA.FTZ R221, R50, R24, -R41 ;  /* 0x0000001832dd7223 */ /* 0x000fcc0000010829 */
        /* <DEDUP_REMOVED lines=52> */
[-CC-:B------:R-:W-:Y:S01]  /*16860*/  FFMA.FTZ R164, R68, R24.reuse, -R20.reuse ;  /* 0x0000001844a47223 */ /* 0x180fe20000010814 */
[----:B------:R-:W-:Y:S01]  /*16870*/  FFMA.FTZ R21, R69, R24, -R20 ;  /* 0x0000001845157223 */ /* 0x000fe20000010814 */
[----:B--2---:R-:W-:-:S05]  /*16880*/  FADD.FTZ R4, R220, R7 ;  /* 0x00000007dc047221 */ /* 0x004fca0000010000 */
[----:B------:R-:W2:Y:S01]  /*16890*/  MUFU.EX2 R167, R167 ;  /* 0x000000a700a77308 */ /* 0x000ea20000000800 */
[----:B------:R-:W-:Y:S01]  /*168a0*/  FFMA.FTZ R20, R67, R24, -R41 ;  /* 0x0000001843147223 */ /* 0x000fe20000010829 */
[----:B-1----:R-:W-:-:S06]  /*168b0*/  FADD.FTZ R6, R174, R5 ;  /* 0x00000005ae067221 */ /* 0x002fcc0000010000 */
[----:B------:R-:W1:Y:S01]  /*168c0*/  MUFU.EX2 R171, R171 ;  /* 0x000000ab00ab7308 */ /* 0x000e620000000800 */
[----:B---3--:R-:W-:Y:S01]  /*168d0*/  FADD.FTZ R5, R169, R4 ;  /* 0x00000004a9057221 */ /* 0x008fe20000010000 */
[----:B------:R-:W-:-:S06]  /*168e0*/  FFMA.FTZ R11, R70, R24, -R41 ;  /* 0x00000018460b7223 */ /* 0x000fcc0000010829 */
[----:B------:R-:W3:Y:S01]  /*168f0*/  MUFU.EX2 R168, R168 ;  /* 0x000000a800a87308 */ /* 0x000ee20000000800 */
[----:B----4-:R-:W-:Y:S01]  /*16900*/  FADD.FTZ R7, R173, R6 ;  /* 0x00000006ad077221 */ /* 0x010fe20000010000 */
[----:B------:R-:W-:-:S06]  /*16910*/  FADD.FTZ R4, R170, R5 ;  /* 0x00000005aa047221 */ /* 0x000fcc0000010000 */
[----:B------:R-:W4:Y:S01]  /*16920*/  MUFU.EX2 R165, R165 ;  /* 0x000000a500a57308 */ /* 0x000f220000000800 */
[----:B------:R-:W-:-:S07]  /*16930*/  FFMA.FTZ R14, R71, R24, -R41 ;  /* 0x00000018470e7223 */ /* 0x000fce0000010829 */
[----:B------:R-:W4:Y:S01]  /*16940*/  MUFU.EX2 R15, R15 ;  /* 0x0000000f000f7308 */ /* 0x000f220000000800 */
[----:B0-----:R-:W-:Y:S01]  /*16950*/  FADD.FTZ R6, R172, R7 ;  /* 0x00000007ac067221 */ /* 0x001fe20000010000 */
[----:B--2---:R-:W-:-:S06]  /*16960*/  FADD.FTZ R5, R167, R4 ;  /* 0x00000004a7057221 */ /* 0x004fcc0000010000 */
[----:B------:R-:W0:Y:S08]  /*16970*/  MUFU.EX2 R166, R166 ;  /* 0x000000a600a67308 */ /* 0x000e300000000800 */
[----:B------:R-:W2:Y:S01]  /*16980*/  MUFU.EX2 R20, R20 ;  /* 0x0000001400147308 */ /* 0x000ea20000000800 */
[----:B-1----:R-:W-:Y:S01]  /*16990*/  FADD.FTZ R6, R171, R6 ;  /* 0x00000006ab067221 */ /* 0x002fe20000010000 */
[----:B---3--:R-:W-:-:S06]  /*169a0*/  FADD.FTZ R4, R168, R5 ;  /* 0x00000005a8047221 */ /* 0x008fcc0000010000 */
[----:B------:R-:W1:Y:S08]  /*169b0*/  MUFU.EX2 R164, R164 ;  /* 0x000000a400a47308 */ /* 0x000e700000000800 */
[----:B------:R-:W3:Y:S01]  /*169c0*/  MUFU.EX2 R11, R11 ;  /* 0x0000000b000b7308 */ /* 0x000ee20000000800 */
[----:B----4-:R-:W-:Y:S01]  /*169d0*/  FADD.FTZ R5, R165, R6 ;  /* 0x00000006a5057221 */ /* 0x010fe20000010000 */
[----:B------:R-:W-:-:S06]  /*169e0*/  FADD.FTZ R7, R15, R4 ;  /* 0x000000040f077221 */ /* 0x000fcc0000010000 */
[----:B------:R-:W4:Y:S08]  /*169f0*/  MUFU.EX2 R21, R21 ;  /* 0x0000001500157308 */ /* 0x000f300000000800 */
[----:B------:R-:W4:Y:S01]  /*16a00*/  MUFU.EX2 R14, R14 ;  /* 0x0000000e000e7308 */ /* 0x000f220000000800 */
[----:B0-----:R-:W-:Y:S01]  /*16a10*/  FADD.FTZ R5, R166, R5 ;  /* 0x00000005a6057221 */ /* 0x001fe20000010000 */
[----:B--2---:R-:W-:-:S03]  /*16a20*/  FADD.FTZ R4, R20, R7 ;  /* 0x0000000714047221 */ /* 0x004fc60000010000 */
[----:B-1----:R-:W-:Y:S01]  /*16a30*/  FADD.FTZ R6, R164, R5 ;  /* 0x00000005a4067221 */ /* 0x002fe20000010000 */
[----:B---3--:R-:W-:-:S03]  /*16a40*/  FADD.FTZ R5, R11, R4 ;  /* 0x000000040b057221 */ /* 0x008fc60000010000 */
[----:B----4-:R-:W-:Y:S01]  /*16a50*/  FADD.FTZ R4, R21, R6 ;  /* 0x0000000615047221 */ /* 0x010fe20000010000 */
[----:B------:R0:W-:Y:S01]  /*16a60*/  ST.E desc[UR36][R2.64+0x4], R25 ;  /* 0x0000041902007985 */ /* 0x0001e2000c101924 */
[----:B------:R-:W-:-:S05]  /*16a70*/  FADD.FTZ R5, R14, R5 ;  /* 0x000000050e057221 */ /* 0x000fca0000010000 */
[----:B------:R1:W-:Y:S04]  /*16a80*/  ST.E.64 desc[UR36][R2.64+0x10], R4 ;  /* 0x0000100402007985 */ /* 0x0003e8000c101b24 */
[----:B------:R-:W2:Y:S01]  /*16a90*/  LD.E R26, desc[UR36][R22.64+0x240] ;  /* 0x00024024161a7980 */ /* 0x000ea2000c101900 */
[----:B------:R-:W-:-:S04]  /*16aa0*/  IADD3 R24, P0, R16, 0x240, RZ ;  /* 0x0000024010187810 */ /* 0x000fc80007f1e0ff */
[----:B------:R-:W-:Y:S01]  /*16ab0*/  LOP3.LUT R6, R24, 0x4, RZ, 0xfc, !PT ;  /* 0x0000000418067812 */ /* 0x000fe200078efcff */
[----:B------:R-:W-:Y:S02]  /*16ac0*/  IMAD.X R7, RZ, RZ, R17, P0 ;  /* 0x000000ffff077224 */ /* 0x000fe400000e0611 */
[----:B--2---:R-:W-:-:S05]  /*16ad0*/  FMUL.FTZ R27, R9, R26 ;  /* 0x0000001a091b7220 */ /* 0x004fca0000410000 */
[----:B------:R-:W-:Y:S04]  /*16ae0*/  ST.E desc[UR36][R22.64+0x240], R27 ;  /* 0x0002401b16007985 */ /* 0x000fe8000c101924 */
[----:B------:R-:W2:Y:S02]  /*16af0*/  LD.E R26, desc[UR36][R6.64] ;  /* 0x00000024061a7980 */ /* 0x000ea4000c101900 */
[----:B--2---:R-:W-:-:S05]  /*16b00*/  FMUL.FTZ R39, R9, R26 ;  /* 0x0000001a09277220 */ /* 0x004fca0000410000 */
[----:B------:R-:W-:Y:S04]  /*16b10*/  ST.E desc[UR36][R6.64], R39 ;  /* 0x0000002706007985 */ /* 0x000fe8000c101924 */
[----:B------:R-:W2:Y:S04]  /*16b20*/  LD.E R114, desc[UR36][R22.64+0x254] ;  /* 0x0002542416727980 */ /* 0x000ea8000c101900 */
[----:B0-----:R-:W3:Y:S04]  /*16b30*/  LD.E R25, desc[UR36][R22.64+0x434] ;  /* 0x0004342416197980 */ /* 0x001ee8000c101900 */
        /* <DEDUP_REMOVED lines=59> */
[----:B------:R-:W4:Y:S01]  /*16ef0*/  LD.E R26, desc[UR36][R22.64+0x430] ;  /* 0x00043024161a7980 */ /* 0x000f22000c101900 */
[C---:B--2---:R-:W-:Y:S01]  /*16f00*/  FMUL.FTZ R5, R9.reuse, R114 ;  /* 0x0000007209057220 */ /* 0x044fe20000410000 */
[----:B---3--:R-:W-:-:S04]  /*16f10*/  FMUL.FTZ R45, R9, R25 ;  /* 0x00000019092d7220 */ /* 0x008fc80000410000 */
[----:B------:R0:W-:Y:S04]  /*16f20*/  ST.E desc[UR36][R22.64+0x254], R5 ;  /* 0x0002540516007985 */ /* 0x0001e8000c101924 */
[----:B------:R1:W-:Y:S01]  /*16f30*/  ST.E desc[UR36][R22.64+0x434], R45 ;  /* 0x0004342d16007985 */ /* 0x0003e2000c101924 */
[C---:B----4-:R-:W-:Y:S01]  /*16f40*/  FMUL.FTZ R3, R9.reuse, R112 ;  /* 0x0000007009037220 */ /* 0x050fe20000410000 */
[C---:B0-----:R-:W-:Y:S01]  /*16f50*/  FMUL.FTZ R5, R9.reuse, R128 ;  /* 0x0000008009057220 */ /* 0x041fe20000410000 */
[C---:B------:R-:W-:Y:S01]  /*16f60*/  FMUL.FTZ R25, R9.reuse, R116 ;  /* 0x0000007409197220 */ /* 0x040fe20000410000 */
[----:B------:R-:W-:-:S03]  /*16f70*/  FMUL.FTZ R27, R9, R118 ;  /* 0x00000076091b7220 */ /* 0x000fc60000410000 */
[----:B------:R0:W-:Y:S01]  /*16f80*/  ST.E desc[UR36][R22.64+0x290], R5 ;  /* 0x0002900516007985 */ /* 0x0001e2000c101924 */
[C---:B------:R-:W-:Y:S01]  /*16f90*/  FMUL.FTZ R39, R9.reuse, R120 ;  /* 0x0000007809277220 */ /* 0x040fe20000410000 */
[C---:B------:R-:W-:Y:S01]  /*16fa0*/  FMUL.FTZ R41, R9.reuse, R122 ;  /* 0x0000007a09297220 */ /* 0x040fe20000410000 */
[C---:B------:R-:W-:Y:S01]  /*16fb0*/  FMUL.FTZ R43, R9.reuse, R124 ;  /* 0x0000007c092b7220 */ /* 0x040fe20000410000 */
[C---:B-1----:R-:W-:Y:S01]  /*16fc0*/  FMUL.FTZ R45, R9.reuse, R130 ;  /* 0x00000082092d7220 */ /* 0x042fe20000410000 */
[C---:B------:R-:W-:Y:S01]  /*16fd0*/  FMUL.FTZ R47, R9.reuse, R132 ;  /* 0x00000084092f7220 */ /* 0x040fe20000410000 */
[----:B------:R1:W-:Y:S01]  /*16fe0*/  ST.E desc[UR36][R22.64+0x250], R3 ;  /* 0x0002500316007985 */ /* 0x0003e2000c101924 */
[----:B0-----:R-:W-:-:S03]  /*16ff0*/  FMUL.FTZ R5, R9, R148 ;  /* 0x0000009409057220 */ /* 0x001fc60000410000 */
[----:B------:R0:W-:Y:S04]  /*17000*/  ST.E desc[UR36][R22.64+0x260], R25 ;  /* 0x0002601916007985 */ /* 0x0001e8000c101924 */
[----:B------:R2:W-:Y:S04]  /*17010*/  ST.E desc[UR36][R22.64+0x264], R27 ;  /* 0x0002641b16007985 */ /* 0x0005e8000c101924 */
[----:B------:R3:W-:Y:S01]  /*17020*/  ST.E desc[UR36][R22.64+0x270], R39 ;  /* 0x0002702716007985 */ /* 0x0007e2000c101924 */
[----:B-1----:R-:W-:-:S03]  /*17030*/  FMUL.FTZ R3, R9, R126 ;  /* 0x0000007e09037220 */ /* 0x002fc60000410000 */
[----:B------:R1:W-:Y:S01]  /*17040*/  ST.E desc[UR36][R22.64+0x274], R41 ;  /* 0x0002742916007985 */ /* 0x0003e2000c101924 */
[----:B0-----:R-:W-:-:S03]  /*17050*/  FMUL.FTZ R25, R9, R136 ;  /* 0x0000008809197220 */ /* 0x001fc60000410000 */
[----:B------:R0:W-:Y:S01]  /*17060*/  ST.E desc[UR36][R22.64+0x280], R43 ;  /* 0x0002802b16007985 */ /* 0x0001e2000c101924 */
[----:B--2---:R-:W-:-:S03]  /*17070*/  FMUL.FTZ R27, R9, R138 ;  /* 0x0000008a091b7220 */ /* 0x004fc60000410000 */
[----:B------:R2:W-:Y:S01]  /*17080*/  ST.E desc[UR36][R22.64+0x294], R45 ;  /* 0x0002942d16007985 */ /* 0x0005e2000c101924 */
[----:B---3--:R-:W-:-:S03]  /*17090*/  FMUL.FTZ R39, R9, R140 ;  /* 0x0000008c09277220 */ /* 0x008fc60000410000 */
[----:B------:R3:W-:Y:S01]  /*170a0*/  ST.E desc[UR36][R22.64+0x2a0], R47 ;  /* 0x0002a02f16007985 */ /* 0x0007e2000c101924 */
[C---:B-1----:R-:W-:Y:S01]  /*170b0*/  FMUL.FTZ R41, R9.reuse, R142 ;  /* 0x0000008e09297220 */ /* 0x042fe20000410000 */
[C---:B0-----:R-:W-:Y:S02]  /*170c0*/  FMUL.FTZ R43, R9.reuse, R144 ;  /* 0x00000090092b7220 */ /* 0x041fe40000410000 */
[----:B------:R0:W-:Y:S01]  /*170d0*/  ST.E desc[UR36][R22.64+0x2e0], R5 ;  /* 0x0002e00516007985 */ /* 0x0001e2000c101924 */
[C---:B--2---:R-:W-:Y:S01]  /*170e0*/  FMUL.FTZ R45, R9.reuse, R150 ;  /* 0x00000096092d7220 */ /* 0x044fe20000410000 */
[C---:B---3--:R-:W-:Y:S02]  /*170f0*/  FMUL.FTZ R47, R9.reuse, R110 ;  /* 0x0000006e092f7220 */ /* 0x048fe40000410000 */
[----:B------:R1:W-:Y:S01]  /*17100*/  ST.E desc[UR36][R22.64+0x284], R3 ;  /* 0x0002840316007985 */ /* 0x0003e2000c101924 */
[----:B0-----:R-:W-:-:S03]  /*17110*/  FMUL.FTZ R5, R9, R90 ;  /* 0x0000005a09057220 */ /* 0x001fc60000410000 */
[----:B------:R0:W-:Y:S01]  /*17120*/  ST.E desc[UR36][R22.64+0x2b0], R25 ;  /* 0x0002b01916007985 */ /* 0x0001e2000c101924 */
[----:B------:R-:W-:-:S03]  /*17130*/  FMUL.FTZ R49, R9, R134 ;  /* 0x0000008609317220 */ /* 0x000fc60000410000 */
[----:B------:R2:W-:Y:S01]  /*17140*/  ST.E desc[UR36][R22.64+0x2b4], R27 ;  /* 0x0002b41b16007985 */ /* 0x0005e2000c101924 */
[----:B-1----:R-:W-:-:S03]  /*17150*/  FMUL.FTZ R3, R9, R146 ;  /* 0x0000009209037220 */ /* 0x002fc60000410000 */
[----:B------:R1:W-:Y:S04]  /*17160*/  ST.E desc[UR36][R22.64+0x2c0], R39 ;  /* 0x0002c02716007985 */ /* 0x0003e8000c101924 */
[----:B------:R3:W-:Y:S01]  /*17170*/  ST.E desc[UR36][R22.64+0x2c4], R41 ;  /* 0x0002c42916007985 */ /* 0x0007e2000c101924 */
[----:B0-----:R-:W-:-:S03]  /*17180*/  FMUL.FTZ R25, R9, R108 ;  /* 0x0000006c09197220 */ /* 0x001fc60000410000 */
[----:B------:R0:W-:Y:S01]  /*17190*/  ST.E desc[UR36][R22.64+0x2d0], R43 ;  /* 0x0002d02b16007985 */ /* 0x0001e2000c101924 */
[----:B--2---:R-:W-:-:S03]  /*171a0*/  FMUL.FTZ R27, R9, R106 ;  /* 0x0000006a091b7220 */ /* 0x004fc60000410000 */
[----:B------:R2:W-:Y:S01]  /*171b0*/  ST.E desc[UR36][R22.64+0x2e4], R45 ;  /* 0x0002e42d16007985 */ /* 0x0005e2000c101924 */
[----:B-1----:R-:W-:-:S03]  /*171c0*/  FMUL.FTZ R39, R9, R104 ;  /* 0x0000006809277220 */ /* 0x002fc60000410000 */
[----:B------:R1:W-:Y:S01]  /*171d0*/  ST.E desc[UR36][R22.64+0x2f4], R47 ;  /* 0x0002f42f16007985 */ /* 0x0003e2000c101924 */
[C---:B---3--:R-:W-:Y:S01]  /*171e0*/  FMUL.FTZ R41, R9.reuse, R102 ;  /* 0x0000006609297220 */ /* 0x048fe20000410000 */
[C---:B0-----:R-:W-:Y:S02]  /*171f0*/  FMUL.FTZ R43, R9.reuse, R100 ;  /* 0x00000064092b7220 */ /* 0x041fe40000410000 */
[----:B------:R0:W-:Y:S01]  /*17200*/  ST.E desc[UR36][R22.64+0x330], R5 ;  /* 0x0003300516007985 */ /* 0x0001e2000c101924 */
[C---:B--2---:R-:W-:Y:S01]  /*17210*/  FMUL.FTZ R45, R9.reuse, R96 ;  /* 0x00000060092d7220 */ /* 0x044fe20000410000 */
[C---:B-1----:R-:W-:Y:S02]  /*17220*/  FMUL.FTZ R47, R9.reuse, R94 ;  /* 0x0000005e092f7220 */ /* 0x042fe40000410000 */
[----:B------:R1:W-:Y:S01]  /*17230*/  ST.E desc[UR36][R22.64+0x2a4], R49 ;  /* 0x0002a43116007985 */ /* 0x0003e2000c101924 */
[----:B0-----:R-:W-:-:S03]  /*17240*/  FMUL.FTZ R5, R9, R70 ;  /* 0x0000004609057220 */ /* 0x001fc60000410000 */
[----:B------:R0:W-:Y:S04]  /*17250*/  ST.E desc[UR36][R22.64+0x2d4], R3 ;  /* 0x0002d40316007985 */ /* 0x0001e8000c101924 */
        /* <DEDUP_REMOVED lines=10> */
[----:B---3--:R-:W-:-:S03]  /*17300*/  FMUL.FTZ R39, R9, R86 ;  /* 0x0000005609277220 */ /* 0x008fc60000410000 */
[----:B------:R3:W-:Y:S01]  /*17310*/  ST.E desc[UR36][R22.64+0x340], R47 ;  /* 0x0003402f16007985 */ /* 0x0007e2000c101924 */
[C---:B0-----:R-:W-:Y:S01]  /*17320*/  FMUL.FTZ R41, R9.reuse, R84 ;  /* 0x0000005409297220 */ /* 0x041fe20000410000 */
[C---:B--2---:R-:W-:Y:S02]  /*17330*/  FMUL.FTZ R43, R9.reuse, R82 ;  /* 0x00000052092b7220 */ /* 0x044fe40000410000 */
[----:B------:R0:W-:Y:S01]  /*17340*/  ST.E desc[UR36][R22.64+0x380], R5 ;  /* 0x0003800516007985 */ /* 0x0001e2000c101924 */
[C---:B-1----:R-:W-:Y:S01]  /*17350*/  FMUL.FTZ R45, R9.reuse, R76 ;  /* 0x0000004c092d7220 */ /* 0x042fe20000410000 */
[C---:B---3--:R-:W-:Y:S02]  /*17360*/  FMUL.FTZ R47, R9.reuse, R74 ;  /* 0x0000004a092f7220 */ /* 0x048fe40000410000 */
        /* <DEDUP_REMOVED lines=40> */
[C---:B---3--:R-:W-:Y:S01]  /*175f0*/  FMUL.FTZ R47, R9.reuse, R4 ;  /* 0x00000004092f7220 */ /* 0x048fe20000410000 */
[----:B------:R-:W-:Y:S01]  /*17600*/  FMUL.FTZ R9, R9, R26 ;  /* 0x0000001a09097220 */ /* 0x000fe20000410000 */
[C---:B------:R-:W-:Y:S01]  /*17610*/  LOP3.LUT R4, R24.reuse, 0x8, RZ, 0xfc, !PT ;  /* 0x0000000818047812 */ /* 0x040fe200078efcff */
[--C-:B0-----:R-:W-:Y:S01]  /*17620*/  IMAD.MOV.U32 R5, RZ, RZ, R7.reuse ;  /* 0x000000ffff057224 */ /* 0x101fe200078e0007 */
[----:B------:R-:W-:Y:S04]  /*17630*/  ST.E desc[UR36][R22.64+0x2f0], R51 ;  /* 0x0002f03316007985 */ /* 0x000fe8000c101924 */
[----:B------:R0:W-:Y:S04]  /*17640*/  ST.E desc[UR36][R22.64+0x3c4], R3 ;  /* 0x0003c40316007985 */ /* 0x0001e8000c101924 */
[----:B------:R-:W-:Y:S04]  /*17650*/  ST.E desc[UR36][R22.64+0x3e4], R49 ;  /* 0x0003e43116007985 */ /* 0x000fe8000c101924 */
[----:B------:R1:W-:Y:S04]  /*17660*/  ST.E desc[UR36][R22.64+0x3f0], R25 ;  /* 0x0003f01916007985 */ /* 0x0003e8000c101924 */
[----:B------:R2:W-:Y:S04]  /*17670*/  ST.E desc[UR36][R22.64+0x3f4], R27 ;  /* 0x0003f41b16007985 */ /* 0x0005e8000c101924 */
[----:B------:R-:W-:Y:S04]  /*17680*/  ST.E desc[UR36][R22.64+0x400], R39 ;  /* 0x0004002716007985 */ /* 0x000fe8000c101924 */
[----:B------:R3:W-:Y:S04]  /*17690*/  ST.E desc[UR36][R22.64+0x404], R41 ;  /* 0x0004042916007985 */ /* 0x0007e8000c101924 */
[----:B------:R-:W-:Y:S04]  /*176a0*/  ST.E desc[UR36][R22.64+0x410], R43 ;  /* 0x0004102b16007985 */ /* 0x000fe8000c101924 */
[----:B------:R-:W-:Y:S04]  /*176b0*/  ST.E desc[UR36][R22.64+0x420], R45 ;  /* 0x0004202d16007985 */ /* 0x000fe8000c101924 */
[----:B------:R4:W-:Y:S04]  /*176c0*/  ST.E desc[UR36][R22.64+0x424], R47 ;  /* 0x0004242f16007985 */ /* 0x0009e8000c101924 */
[----:B------:R4:W-:Y:S04]  /*176d0*/  ST.E desc[UR36][R22.64+0x430], R9 ;  /* 0x0004300916007985 */ /* 0x0009e8000c101924 */
[----:B0-----:R-:W1:Y:S01]  /*176e0*/  LD.E R3, desc[UR36][R4.64] ;  /* 0x0000002404037980 */ /* 0x001e62000c101900 */
[----:B------:R-:W-:Y:S01]  /*176f0*/  LOP3.LUT R2, R24, 0xc, RZ, 0xfc, !PT ;  /* 0x0000000c18027812 */ /* 0x000fe200078efcff */
[----:B-1----:R-:W-:Y:S01]  /*17700*/  FMUL.FTZ R25, R8, R3 ;  /* 0x0000000308197220 */ /* 0x002fe20000410000 */
[----:B------:R-:W-:-:S04]  /*17710*/  IMAD.MOV.U32 R3, RZ, RZ, R7 ;  /* 0x000000ffff037224 */ /* 0x000fc800078e0007 */
[----:B------:R0:W-:Y:S04]  /*17720*/  ST.E desc[UR36][R4.64], R25 ;  /* 0x0000001904007985 */ /* 0x0001e8000c101924 */
[----:B--2---:R-:W2:Y:S01]  /*17730*/  LD.E R27, desc[UR36][R2.64] ;  /* 0x00000024021b7980 */ /* 0x004ea2000c101900 */
[----:B------:R-:W1:Y:S01]  /*17740*/  S2R R112, SR_TID.X ;  /* 0x0000000000707919 */ /* 0x000e620000002100 */
[----:B--2---:R-:W-:-:S05]  /*17750*/  FMUL.FTZ R27, R8, R27 ;  /* 0x0000001b081b7220 */ /* 0x004fca0000410000 */
[----:B------:R2:W-:Y:S04]  /*17760*/  ST.E desc[UR36][R2.64], R27 ;  /* 0x0000001b02007985 */ /* 0x0005e8000c101924 */
        /* <DEDUP_REMOVED lines=54> */
[----:B---3--:R-:W3:Y:S04]  /*17ad0*/  LD.E R41, desc[UR36][R22.64+0x3fc] ;  /* 0x0003fc2416297980 */ /* 0x008ee8000c101900 */
[----:B----4-:R-:W4:Y:S04]  /*17ae0*/  LD.E R47, desc[UR36][R22.64+0x408] ;  /* 0x00040824162f7980 */ /* 0x010f28000c101900 */
[----:B------:R-:W4:Y:S04]  /*17af0*/  LD.E R45, desc[UR36][R22.64+0x40c] ;  /* 0x00040c24162d7980 */ /* 0x000f28000c101900 */
[----:B------:R-:W4:Y:S04]  /*17b00*/  LD.E R43, desc[UR36][R22.64+0x418] ;  /* 0x00041824162b7980 */ /* 0x000f28000c101900 */
[----:B------:R-:W4:Y:S04]  /*17b10*/  LD.E R39, desc[UR36][R22.64+0x41c] ;  /* 0x00041c2416277980 */ /* 0x000f28000c101900 */
[----:B------:R-:W4:Y:S04]  /*17b20*/  LD.E R9, desc[UR36][R22.64+0x428] ;  /* 0x0004282416097980 */ /* 0x000f28000c101900 */
[----:B0-----:R-:W4:Y:S04]  /*17b30*/  LD.E R25, desc[UR36][R22.64+0x42c] ;  /* 0x00042c2416197980 */ /* 0x001f28000c101900 */
[----:B--2---:R-:W2:Y:S01]  /*17b40*/  LD.E R27, desc[UR36][R22.64+0x438] ;  /* 0x00043824161b7980 */ /* 0x004ea2000c101900 */
[----:B-1----:R-:W-:Y:S01]  /*17b50*/  SHF.R.U32.HI R112, RZ, 0x7, R112 ;  /* 0x00000007ff707819 */ /* 0x002fe20000011670 */
[C---:B------:R-:W-:Y:S01]  /*17b60*/  FMUL.FTZ R117, R8.reuse, R117 ;  /* 0x0000007508757220 */ /* 0x040fe20000410000 */
[C---:B------:R-:W-:Y:S01]  /*17b70*/  FMUL.FTZ R51, R8.reuse, R51 ;  /* 0x0000003308337220 */ /* 0x040fe20000410000 */
[C---:B------:R-:W-:Y:S01]  /*17b80*/  FMUL.FTZ R55, R8.reuse, R55 ;  /* 0x0000003708377220 */ /* 0x040fe20000410000 */
[C---:B------:R-:W-:Y:S01]  /*17b90*/  FMUL.FTZ R53, R8.reuse, R53 ;  /* 0x0000003508357220 */ /* 0x040fe20000410000 */
[C---:B------:R-:W-:Y:S01]  /*17ba0*/  FMUL.FTZ R26, R8.reuse, R26 ;  /* 0x0000001a081a7220 */ /* 0x040fe20000410000 */
        /* <DEDUP_REMOVED lines=9> */
[C---:B------:R-:W-:Y:S01]  /*17c40*/  FMUL.FTZ R127, R8.reuse, R127 ;  /* 0x0000007f087f7220 */ /* 0x040fe20000410000 */
[C---:B------:R-:W-:Y:S01]  /*17c50*/  FMUL.FTZ R129, R8.reuse, R129 ;  /* 0x0000008108817220 */ /* 0x040fe20000410000 */
[----:B------:R-:W-:Y:S01]  /*17c60*/  FMUL.FTZ R131, R8, R131 ;  /* 0x0000008308837220 */ /* 0x000fe20000410000 */
[----:B0-----:R-:W-:Y:S02]  /*17c70*/  VIADD R26, R112, 0x8 ;  /* 0x00000008701a7836 */ /* 0x001fe40000000000 */
        /* <DEDUP_REMOVED lines=43> */
[C---:B----4-:R-:W-:Y:S01]  /*17f30*/  FMUL.FTZ R47, R8.reuse, R47 ;  /* 0x0000002f082f7220 */ /* 0x050fe20000410000 */
[C---:B------:R-:W-:Y:S01]  /*17f40*/  FMUL.FTZ R45, R8.reuse, R45 ;  /* 0x0000002d082d7220 */ /* 0x040fe20000410000 */
[C---:B------:R-:W-:Y:S01]  /*17f50*/  FMUL.FTZ R43, R8.reuse, R43 ;  /* 0x0000002b082b7220 */ /* 0x040fe20000410000 */
[C---:B------:R-:W-:Y:S01]  /*17f60*/  FMUL.FTZ R39, R8.reuse, R39 ;  /* 0x0000002708277220 */ /* 0x040fe20000410000 */
[C---:B------:R-:W-:Y:S01]  /*17f70*/  FMUL.FTZ R51, R8.reuse, R9 ;  /* 0x0000000908337220 */ /* 0x040fe20000410000 */
[C---:B------:R-:W-:Y:S01]  /*17f80*/  FMUL.FTZ R53, R8.reuse, R25 ;  /* 0x0000001908357220 */ /* 0x040fe20000410000 */
[----:B--2---:R-:W-:Y:S01]  /*17f90*/  FMUL.FTZ R55, R8, R27 ;  /* 0x0000001b08377220 */ /* 0x004fe20000410000 */
        /* <DEDUP_REMOVED lines=56> */
[----:B------:R-:W-:Y:S01]  /*18320*/  ST.E desc[UR36][R22.64+0x438], R55 ;  /* 0x0004383716007985 */ /* 0x000fe2000c101924 */
[----:B------:R2:W-:Y:S06]  /*18330*/  BAR.SYNC.DEFER_BLOCKING R26, 0x100 ;  /* 0x0004001a0000751d */ /* 0x0005ec0000010000 */
[----:B------:R-:W3:Y:S04]  /*18340*/  LDL R24, [R1+0x1f0] ;  /* 0x0001f00001187983 */ /* 0x000ee80000100800 */
[----:B0-----:R-:W4:Y:S04]  /*18350*/  LD.E R45, desc[UR36][R22.64+0x240] ;  /* 0x00024024162d7980 */ /* 0x001f28000c101900 */
[----:B------:R-:W3:Y:S04]  /*18360*/  LD.E.64 R8, desc[UR36][R22.64+0x88] ;  /* 0x0000882416087980 */ /* 0x000ee8000c101b00 */
[----:B----4-:R0:W-:Y:S04]  /*18370*/  ST.E desc[UR36][R22.64+0x240], R45 ;  /* 0x0002402d16007985 */ /* 0x0101e8000c101924 */
[----:B------:R-:W4:Y:S04]  /*18380*/  LD.E R25, desc[UR36][R6.64] ;  /* 0x0000002406197980 */ /* 0x000f28000c101900 */
[----:B----4-:R4:W-:Y:S04]  /*18390*/  ST.E desc[UR36][R6.64], R25 ;  /* 0x0000001906007985 */ /* 0x0109e8000c101924 */
[----:B------:R-:W2:Y:S04]  /*183a0*/  LD.E R27, desc[UR36][R4.64] ;  /* 0x00000024041b7980 */ /* 0x000ea8000c101900 */
[----:B--2---:R2:W-:Y:S04]  /*183b0*/  ST.E desc[UR36][R4.64], R27 ;  /* 0x0000001b04007985 */ /* 0x0045e8000c101924 */
[----:B-1----:R-:W3:Y:S04]  /*183c0*/  LD.E R39, desc[UR36][R2.64] ;  /* 0x0000002402277980 */ /* 0x002ee8000c101900 */
[----:B---3--:R1:W-:Y:S04]  /*183d0*/  ST.E desc[UR36][R2.64], R39 ;  /* 0x0000002702007985 */ /* 0x0083e8000c101924 */
[----:B------:R-:W3:Y:S04]  /*183e0*/  LD.E R41, desc[UR36][R22.64+0x250] ;  /* 0x0002502416297980 */ /* 0x000ee8000c101900 */
[----:B------:R-:W3:Y:S04]  /*183f0*/  LD.E R43, desc[UR36][R22.64+0x254] ;  /* 0x00025424162b7980 */ /* 0x000ee8000c101900 */
        /* <DEDUP_REMOVED lines=16> */
[----:B--2---:R-:W2:Y:S04]  /*18500*/  LD.E R27, desc[UR36][R22.64+0x298] ;  /* 0x00029824161b7980 */ /* 0x004ea8000c101900 */
        /* <DEDUP_REMOVED lines=56> */
[----:B---3--:R0:W-:Y:S04]  /*18890*/  ST.E desc[UR36][R22.64+0x250], R41 ;  /* 0x0002502916007985 */ /* 0x0081e8000c101924 */
[----:B------:R1:W-:Y:S04]  /*188a0*/  ST.E desc[UR36][R22.64+0x254], R43 ;  /* 0x0002542b16007985 */ /* 0x0003e8000c101924 */
        /* <DEDUP_REMOVED lines=16> */
[----:B---3--:R-:W3:Y:S04]  /*189b0*/  LD.E R45, desc[UR36][R22.64+0x2b8] ;  /* 0x0002b824162d7980 */ /* 0x008ee8000c101900 */
        /* <DEDUP_REMOVED lines=48> */
[----:B--2---:R1:W-:Y:S04]  /*18cc0*/  ST.E desc[UR36][R22.64+0x298], R27 ;  /* 0x0002981b16007985 */ /* 0x0043e8000c101924 */
        /* <DEDUP_REMOVED lines=105> */
[----:B0-----:R-:W4:Y:S01]  /*19360*/  LDL R25, [R1+0x68] ;  /* 0x0000680001197983 */ /* 0x001f220000100800 */
[----:B------:R-:W-:-:S02]  /*19370*/  IMAD R8, R24, 0xc00, R8 ;  /* 0x00000c0018087824 */ /* 0x000fc400078e0208 */
[----:B-1----:R-:W-:Y:S01]  /*19380*/  IMAD.MOV.U32 R27, RZ, RZ, R9 ;  /* 0x000000ffff1b7224 */ /* 0x002fe200078e0009 */
[----:B------:R-:W-:Y:S01]  /*19390*/  F2FP.F16.F32.PACK_AB R152, R37, R152 ;  /* 0x000000982598723e */ /* 0x000fe200000000ff */
[----:B------:R-:W-:Y:S01]  /*193a0*/  VIADD R24, R8, 0x80 ;  /* 0x0000008008187836 */ /* 0x000fe20000000000 */
[----:B------:R-:W-:Y:S01]  /*193b0*/  F2FP.F16.F32.PACK_AB R154, R154, R36 ;  /* 0x000000249a9a723e */ /* 0x000fe200000000ff */
[----:B------:R-:W-:Y:S01]  /*193c0*/  VIADD R26, R8, 0x100 ;  /* 0x00000100081a7836 */ /* 0x000fe20000000000 */
[----:B------:R-:W-:Y:S01]  /*193d0*/  R2UR UR15, R27 ;  /* 0x000000001b0f72ca */ /* 0x000fe200000e0000 */
[----:B------:R-:W4:Y:S01]  /*193e0*/  LD.E R36, desc[UR36][R22.64+0x270] ;  /* 0x0002702416247980 */ /* 0x000f22000c101900 */
[----:B------:R-:W-:Y:S02]  /*193f0*/  R2UR UR10, R24 ;  /* 0x00000000180a72ca */ /* 0x000fe400000e0000 */
[----:B------:R-:W-:Y:S01]  /*19400*/  R2UR UR14, R26 ;  /* 0x000000001a0e72ca */ /* 0x000fe200000e0000 */
[----:B------:R-:W4:Y:S01]  /*19410*/  LD.E R24, desc[UR36][R22.64+0x240] ;  /* 0x0002402416187980 */ /* 0x000f22000c101900 */
[----:B------:R-:W-:-:S02]  /*19420*/  F2FP.F16.F32.PACK_AB R156, R156, R35 ;  /* 0x000000239c9c723e */ /* 0x000fc400000000ff */
[----:B------:R-:W-:Y:S01]  /*19430*/  F2FP.F16.F32.PACK_AB R158, R158, R34 ;  /* 0x000000229e9e723e */ /* 0x000fe200000000ff */
[----:B------:R-:W4:Y:S01]  /*19440*/  LD.E R35, desc[UR36][R22.64+0x26c] ;  /* 0x00026c2416237980 */ /* 0x000f22000c101900 */
[----:B------:R-:W-:Y:S02]  /*19450*/  F2FP.F16.F32.PACK_AB R160, R160, R33 ;  /* 0x00000021a0a0723e */ /* 0x000fe400000000ff */
[----:B------:R-:W-:Y:S01]  /*19460*/  F2FP.F16.F32.PACK_AB R162, R162, R32 ;  /* 0x00000020a2a2723e */ /* 0x000fe200000000ff */
[----:B------:R-:W4:Y:S01]  /*19470*/  LD.E R33, desc[UR36][R22.64+0x264] ;  /* 0x0002642416217980 */ /* 0x000f22000c101900 */
[----:B------:R-:W-:Y:S02]  /*19480*/  F2FP.F16.F32.PACK_AB R153, R153, R31 ;  /* 0x0000001f9999723e */ /* 0x000fe400000000ff */
[----:B------:R-:W-:Y:S01]  /*19490*/  F2FP.F16.F32.PACK_AB R155, R155, R30 ;  /* 0x0000001e9b9b723e */ /* 0x000fe200000000ff */
[----:B------:R-:W4:Y:S01]  /*194a0*/  LD.E R31, desc[UR36][R22.64+0x25c] ;  /* 0x00025c24161f7980 */ /* 0x000f22000c101900 */
[----:B------:R-:W-:-:S02]  /*194b0*/  F2FP.F16.F32.PACK_AB R157, R157, R29 ;  /* 0x0000001d9d9d723e */ /* 0x000fc400000000ff */
[----:B------:R-:W-:Y:S01]  /*194c0*/  F2FP.F16.F32.PACK_AB R159, R159, R28 ;  /* 0x0000001c9f9f723e */ /* 0x000fe200000000ff */
[----:B------:R-:W4:Y:S04]  /*194d0*/  LD.E R29, desc[UR36][R22.64+0x254] ;  /* 0x00025424161d7980 */ /* 0x000f28000c101900 */
        /* <DEDUP_REMOVED lines=12> */
[----:B---3--:R-:W2:Y:S04]  /*195a0*/  LD.E R45, desc[UR36][R22.64+0x294] ;  /* 0x00029424162d7980 */ /* 0x008ea8000c101900 */
        /* <DEDUP_REMOVED lines=54> */
[----:B------:R-:W-:Y:S01]  /*19910*/  ISETP.NE.U32.AND P0, PT, R25, RZ, PT ;  /* 0x000000ff1900720c */ /* 0x000fe20003f05070 */
[----:B------:R-:W-:-:S02]  /*19920*/  IMAD.MOV.U32 R25, RZ, RZ, R9 ;  /* 0x000000ffff197224 */ /* 0x000fc400078e0009 */
[----:B------:R-:W2:Y:S03]  /*19930*/  LD.E R100, desc[UR36][R22.64+0x370] ;  /* 0x0003702416647980 */ /* 0x000ea6000c101900 */
        /* <DEDUP_REMOVED lines=61> */
[----:B------:R-:W-:Y:S01]  /*19d10*/  F2FP.F16.F32.PACK_AB R163, R12, R163 ;  /* 0x000000a30ca3723e */ /* 0x000fe200000000ff */
        /* <DEDUP_REMOVED lines=685> */
[----:B------:R0:W-:Y:S04]  /*1c7f0*/  ST.E desc[UR36][R6.64], R25 ;  /* 0x0000001906007985 */ /* 0x0001e8000c101924 */
        /* <DEDUP_REMOVED lines=127> */
[----:B------:R-:W3:Y:S04]  /*1cff0*/  LD.E R9, desc[UR36][R22.64+0x240] ;  /* 0x0002402416097980 */ /* 0x000ee8000c101900 */
[----:B---3--:R3:W-:Y:S04]  /*1d000*/  ST.E desc[UR36][R22.64+0x240], R9 ;  /* 0x0002400916007985 */ /* 0x0087e8000c101924 */
[----:B------:R-:W4:Y:S04]  /*1d010*/  LD.E R11, desc[UR36][R6.64] ;  /* 0x00000024060b7980 */ /* 0x000f28000c101900 */
[----:B----4-:R4:W-:Y:S04]  /*1d020*/  ST.E desc[UR36][R6.64], R11 ;  /* 0x0000000b06007985 */ /* 0x0109e8000c101924 */
[----:B------:R-:W2:Y:S04]  /*1d030*/  LD.E R13, desc[UR36][R4.64] ;  /* 0x00000024040d7980 */ /* 0x000ea8000c101900 */
[----:B--2---:R2:W-:Y:S04]  /*1d040*/  ST.E desc[UR36][R4.64], R13 ;  /* 0x0000000d04007985 */ /* 0x0045e8000c101924 */
[----:B------:R-:W3:Y:S04]  /*1d050*/  LD.E R15, desc[UR36][R2.64] ;  /* 0x00000024020f7980 */ /* 0x000ee8000c101900 */
[----:B---3--:R3:W-:Y:S04]  /*1d060*/  ST.E desc[UR36][R2.64], R15 ;  /* 0x0000000f02007985 */ /* 0x0087e8000c101924 */
[----:B------:R-:W3:Y:S04]  /*1d070*/  LD.E R21, desc[UR36][R22.64+0x250] ;  /* 0x0002502416157980 */ /* 0x000ee8000c101900 */
[----:B0-----:R-:W3:Y:S04]  /*1d080*/  LD.E R25, desc[UR36][R22.64+0x254] ;  /* 0x0002542416197980 */ /* 0x001ee8000c101900 */
[----:B-1----:R-:W3:Y:S04]  /*1d090*/  LD.E R27, desc[UR36][R22.64+0x258] ;  /* 0x00025824161b7980 */ /* 0x002ee8000c101900 */
[----:B------:R-:W3:Y:S04]  /*1d0a0*/  LD.E R29, desc[UR36][R22.64+0x25c] ;  /* 0x00025c24161d7980 */ /* 0x000ee8000c101900 */
[----:B------:R-:W3:Y:S04]  /*1d0b0*/  LD.E R9, desc[UR36][R22.64+0x260] ;  /* 0x0002602416097980 */ /* 0x000ee8000c101900 */
[----:B------:R-:W3:Y:S04]  /*1d0c0*/  LD.E R31, desc[UR36][R22.64+0x264] ;  /* 0x00026424161f7980 */ /* 0x000ee8000c101900 */
[----:B----4-:R-:W4:Y:S04]  /*1d0d0*/  LD.E R7, desc[UR36][R22.64+0x268] ;  /* 0x0002682416077980 */ /* 0x010f28000c101900 */
        /* <DEDUP_REMOVED lines=117> */
[----:B------:R-:W-:Y:S04]  /*1d830*/  ST.E desc[UR36][R22.64+0x250], R21 ;  /* 0x0002501516007985 */ /* 0x000fe8000c101924 */
[----:B------:R-:W-:Y:S04]  /*1d840*/  ST.E desc[UR36][R22.64+0x254], R25 ;  /* 0x0002541916007985 */ /* 0x000fe8000c101924 */
[----:B------:R-:W-:Y:S04]  /*1d850*/  ST.E desc[UR36][R22.64+0x258], R27 ;  /* 0x0002581b16007985 */ /* 0x000fe8000c101924 */
[----:B------:R-:W-:Y:S04]  /*1d860*/  ST.E desc[UR36][R22.64+0x25c], R29 ;  /* 0x00025c1d16007985 */ /* 0x000fe8000c101924 */
[----:B------:R-:W-:Y:S04]  /*1d870*/  ST.E desc[UR36][R22.64+0x260], R9 ;  /* 0x0002600916007985 */ /* 0x000fe8000c101924 */
[----:B------:R-:W-:Y:S04]  /*1d880*/  ST.E desc[UR36][R22.64+0x264], R31 ;  /* 0x0002641f16007985 */ /* 0x000fe8000c101924 */
[----:B----4-:R-:W-:Y:S04]  /*1d890*/  ST.E desc[UR36][R22.64+0x268], R7 ;  /* 0x0002680716007985 */ /* 0x010fe8000c101924 */
        /* <DEDUP_REMOVED lines=118> */
[----:B------:R1:W5:Y:S04]  /*1e000*/  LDL R0, [R1+0x1f0] ;  /* 0x0001f00001007983 */ /* 0x0003680000100800 */
[----:B--2---:R-:W2:Y:S01]  /*1e010*/  LD.E R2, desc[UR36][R20.64] ;  /* 0x0000002414027980 */ /* 0x004ea2000c101900 */
[----:B------:R-:W-:Y:S01]  /*1e020*/  BSSY B0, `(.L_x_12609) ;  /* 0x0000005000007945 */ /* 0x000fe20003800000 */
[----:B--2---:R-:W-:-:S04]  /*1e030*/  LOP3.LUT R2, R2, 0x1, RZ, 0xfc, !PT ;  /* 0x0000000102027812 */ /* 0x004fc800078efcff */
[----:B------:R-:W-:-:S13]  /*1e040*/  ISETP.NE.AND P0, PT, R2, 0x3, PT ;  /* 0x000000030200780c */ /* 0x000fda0003f05270 */
[----:B-1----:R-:W-:Y:S05]  /*1e050*/  @!P0 BRA `(.L_x_12610) ;  /* 0x0000000000048947 */ /* 0x002fea0003800000 */
[----:B------:R-:W-:Y:S01]  /*1e060*/  BPT.TRAP 0x1 ;  /* 0x000000040000795c */ /* 0x000fe20000300000 */
.L_x_12610:
[----:B------:R-:W-:Y:S05]  /*1e070*/  BSYNC B0 ;  /* 0x0000000000007941 */ /* 0x000fea0003800000 */
.L_x_12609:
        /* <DEDUP_REMOVED lines=9> */
.L_x_12582:
[----:B0-----:R-:W0:Y:S01]  /*1e110*/  S2R R0, SR_TID.X ;  /* 0x0000000000007919 */ /* 0x001e220000002100 */
[----:B------:R-:W-:Y:S05]  /*1e120*/  WARPSYNC.ALL ;  /* 0x0000000000007948 */ /* 0x000fea0003800000 */
[----:B0-----:R-:W-:-:S04]  /*1e130*/  SHF.R.U32.HI R0, RZ, 0x7, R0 ;  /* 0x00000007ff007819 */ /* 0x001fc80000011600 */
[----:B------:R-:W-:Y:S01]  /*1e140*/  IADD3 R143, -R0, 0xb, RZ ;  /* 0x0000000b008f7810 */ /* 0x000fe20007ffe1ff */
[----:B------:R-:W2:Y:S04]  /*1e150*/  LDL R5, [R1+0x210] ;  /* 0x0002100001057983 */ /* 0x000ea80000100800 */
[----:B------:R-:W3:Y:S04]  /*1e160*/  LDL R8, [R1+0x214] ;  /* 0x0002140001087983 */ /* 0x000ee80000100800 */
[----:B------:R-:W4:Y:S04]  /*1e170*/  LDL R137, [R1+0x1f0] ;  /* 0x0001f00001897983 */ /* 0x000f280000100800 */
[----:B------:R-:W5:Y:S01]  /*1e180*/  LDL.64 R124, [R1+0x290] ;  /* 0x00029000017c7983 */ /* 0x000f620000100a00 */
[----:B------:R-:W-:-:S02]  /*1e190*/  IMAD.MOV.U32 R142, RZ, RZ, -0x800000 ;  /* 0xff800000ff8e7424 */ /* 0x000fc400078e00ff */
[----:B------:R-:W-:Y:S01]  /*1e1a0*/  IMAD.MOV.U32 R140, RZ, RZ, -0x800000 ;  /* 0xff800000ff8c7424 */ /* 0x000fe200078e00ff */
[----:B------:R-:W5:Y:S01]  /*1e1b0*/  LDL.64 R134, [R1+0x240] ;  /* 0x0002400001867983 */ /* 0x000f620000100a00 */
[----:B------:R-:W-:-:S03]  /*1e1c0*/  IMAD.MOV.U32 R139, RZ, RZ, RZ ;  /* 0x000000ffff8b7224 */ /* 0x000fc600078e00ff */
        /* <DEDUP_REMOVED lines=59> */
[----:B--2---:R-:W0:Y:S02]  /*1e580*/  SHFL.BFLY PT, R0, R5, 0x2, 0x1f ;  /* 0x0c401f0005007f89 */ /* 0x004e2400000e0000 */
[----:B0-----:R-:W-:-:S05]  /*1e590*/  FADD.FTZ R0, R5, R0 ;  /* 0x0000000005007221 */ /* 0x001fca0000010000 */
[----:B-1----:R-:W0:Y:S02]  /*1e5a0*/  SHFL.BFLY PT, R3, R0, 0x1, 0x1f ;  /* 0x0c201f0000037f89 */ /* 0x002e2400000e0000 */
[----:B0-----:R-:W-:-:S05]  /*1e5b0*/  FADD.FTZ R2, R0, R3 ;  /* 0x0000000300027221 */ /* 0x001fca0000010000 */
[----:B------:R-:W-:Y:S04]  /*1e5c0*/  STL [R1+0x210], R2 ;  /* 0x0002100201007387 */ /* 0x000fe80000100800 */
[----:B------:R-:W2:Y:S04]  /*1e5d0*/  LDL R136, [R1+0x210] ;  /* 0x0002100001887983 */ /* 0x000ea80000100800 */
[----:B---3--:R-:W0:Y:S02]  /*1e5e0*/  SHFL.BFLY PT, R3, R8, 0x2, 0x1f ;  /* 0x0c401f0008037f89 */ /* 0x008e2400000e0000 */
[----:B0-----:R-:W-:Y:S01]  /*1e5f0*/  FADD.FTZ R3, R3, R8 ;  /* 0x0000000803037221 */ /* 0x001fe20000010000 */
[----:B----4-:R-:W-:Y:S01]  /*1e600*/  VIADD R137, R137, 0x1 ;  /* 0x0000000189897836 */ /* 0x010fe20000000000 */
[----:B------:R-:W3:Y:S04]  /*1e610*/  LDL.64 R8, [R1+0x3f8] ;  /* 0x0003f80001087983 */ /* 0x000ee80000100a00 */
[----:B------:R-:W0:Y:S02]  /*1e620*/  SHFL.BFLY PT, R4, R3, 0x1, 0x1f ;  /* 0x0c201f0003047f89 */ /* 0x000e2400000e0000 */
[----:B0-----:R-:W-:Y:S01]  /*1e630*/  FADD.FTZ R141, R3, R4 ;  /* 0x00000004038d7221 */ /* 0x001fe20000010000 */
[----:B------:R0:W-:Y:S08]  /*1e640*/  BAR.ARV R143, 0x100 ;  /* 0x0004008f0000751d */ /* 0x0001f00000002000 */
[----:B------:R-:W-:Y:S06]  /*1e650*/  BAR.ARV 0x8, 0x180 ;  /* 0x0206000000007b1d */ /* 0x000fec0000002000 */
[----:B------:R-:W-:-:S13]  /*1e660*/  FSETP.NE.FTZ.AND P1, PT, R141, RZ, PT ;  /* 0x000000ff8d00720b */ /* 0x000fda0003f35000 */
[----:B------:R-:W4:Y:S04]  /*1e670*/  @P1 LDL R6, [R1+0x220] ;  /* 0x0002200001061983 */ /* 0x000f280000100800 */
[----:B------:R-:W5:Y:S01]  /*1e680*/  @P1 LDL R7, [R1+0x204] ;  /* 0x0002040001071983 */ /* 0x000f620000100800 */
[----:B--2---:R-:W-:-:S13]  /*1e690*/  FSETP.NE.FTZ.AND P0, PT, R136, RZ, PT ;  /* 0x000000ff8800720b */ /* 0x004fda0003f15000 */
[----:B------:R-:W2:Y:S04]  /*1e6a0*/  @P0 LDL R4, [R1+0x220] ;  /* 0x0002200001040983 */ /* 0x000ea80000100800 */
[----:B------:R-:W3:Y:S01]  /*1e6b0*/  @P0 LDL R5, [R1+0x200] ;  /* 0x0002000001050983 */ /* 0x000ee20000100800 */
[----:B------:R-:W1:Y:S08]  /*1e6c0*/  @P0 MUFU.LG2 R0, R136 ;  /* 0x0000008800000308 */ /* 0x000e700000000c00 */
[----:B------:R-:W0:Y:S01]  /*1e6d0*/  @P1 MUFU.LG2 R2, R141 ;  /* 0x0000008d00021308 */ /* 0x000e220000000c00 */
[----:B-1----:R-:W-:-:S02]  /*1e6e0*/  @P0 FMUL.FTZ R3, R0, 0.69314718246459960938 ;  /* 0x3f31721800030820 */ /* 0x002fc40000410000 */
[----:B------:R-:W5:Y:S05]  /*1e6f0*/  LDL R0, [R1+0x1fc] ;  /* 0x0001fc0001007983 */ /* 0x000f6a0000100800 */
[----:B------:R1:W1:Y:S01]  /*1e700*/  @P0 MUFU.RCP R139, R136 ;  /* 0x00000088008b0308 */ /* 0x0002620000001000 */
[----:B----4-:R-:W-:Y:S01]  /*1e710*/  @P1 FMUL.FTZ R6, R6, 0.69314718246459960938 ;  /* 0x3f31721806061820 */ /* 0x010fe20000410000 */
[----:B--2---:R-:W-:-:S04]  /*1e720*/  @P0 FMUL.FTZ R4, R4, 0.69314718246459960938 ;  /* 0x3f31721804040820 */ /* 0x004fc80000410000 */
[----:B---3--:R-:W-:Y:S01]  /*1e730*/  @P0 FFMA.FTZ R142, R4, R5, R3 ;  /* 0x00000005048e0223 */ /* 0x008fe20000010003 */
[----:B0-----:R-:W-:Y:S01]  /*1e740*/  @P1 FMUL.FTZ R3, R2, 0.69314718246459960938 ;  /* 0x3f31721802031820 */ /* 0x001fe20000410000 */
[----:B------:R-:W2:Y:S03]  /*1e750*/  LDL.64 R4, [R1+0x408] ;  /* 0x0004080001047983 */ /* 0x000ea60000100a00 */
[----:B-----5:R-:W-:Y:S02]  /*1e760*/  @P1 FFMA.FTZ R140, R6, R7, R3 ;  /* 0x00000007068c1223 */ /* 0x020fe40000010003 */
[----:B------:R-:W3:Y:S04]  /*1e770*/  LDL.64 R2, [R1+0x428] ;  /* 0x0004280001027983 */ /* 0x000ee80000100a00 */
[----:B------:R-:W4:Y:S01]  /*1e780*/  LDL.64 R6, [R1+0x438] ;  /* 0x0004380001067983 */ /* 0x000f220000100a00 */
[----:B------:R-:W-:-:S13]  /*1e790*/  ISETP.NE.AND P0, PT, R137, 0x2, PT ;  /* 0x000000028900780c */ /* 0x000fda0003f05270 */
[----:B-1----:R-:W5:Y:S01]  /*1e7a0*/  @!P0 LDL R136, [R1+0x1f4] ;  /* 0x0001f40001888983 */ /* 0x002f620000100800 */
[-C--:B------:R-:W-:Y:S01]  /*1e7b0*/  FMUL.FTZ R125, R125, R139.reuse ;  /* 0x0000008b7d7d7220 */ /* 0x080fe20000410000 */
[----:B------:R-:W-:-:S05]  /*1e7c0*/  FMUL.FTZ R124, R124, R139 ;  /* 0x0000008b7c7c7220 */ /* 0x000fca0000410000 */
[----:B------:R0:W-:Y:S02]  /*1e7d0*/  STL.64 [R1+0x290], R124 ;  /* 0x0002907c01007387 */ /* 0x0001e40000100a00 */
        /* <DEDUP_REMOVED lines=124> */
[----:B------:R0:W-:Y:S04]  /*1efa0*/  STL [R1+0x214], R141 ;  /* 0x0002148d01007387 */ /* 0x0001e80000100800 */
[----:B------:R0:W-:Y:S04]  /*1efb0*/  STL.64 [R1+0x240], R134 ;  /* 0x0002408601007387 */ /* 0x0001e80000100a00 */
[----:B------:R0:W-:Y:S04]  /*1efc0*/  STL.64 [R1+0x250], R132 ;  /* 0x0002508401007387 */ /* 0x0001e80000100a00 */
[----:B------:R0:W-:Y:S04]  /*1efd0*/  STL.64 [R1+0x260], R130 ;  /* 0x0002608201007387 */ /* 0x0001e80000100a00 */
[----:B------:R0:W-:Y:S04]  /*1efe0*/  STL.64 [R1+0x270], R128 ;  /* 0x0002708001007387 */ /* 0x0001e80000100a00 */
[----:B------:R0:W-:Y:S04]  /*1eff0*/  STL.64 [R1+0x280], R126 ;  /* 0x0002807e01007387 */ /* 0x0001e80000100a00 */
[----:B------:R0:W-:Y:S04]  /*1f000*/  STL [R1+0x210], R142 ;  /* 0x0002108e01007387 */ /* 0x0001e80000100800 */
        /* <DEDUP_REMOVED lines=24> */
[-C--:B--2---:R-:W-:Y:S01]  /*1f190*/  FMUL.FTZ R5, R5, R124.reuse ;  /* 0x0000007c05057220 */ /* 0x084fe20000410000 */
[-C--:B------:R-:W-:Y:S01]  /*1f1a0*/  FMUL.FTZ R4, R4, R124.reuse ;  /* 0x0000007c04047220 */ /* 0x080fe20000410000 */
[-C--:B---3--:R-:W-:Y:S01]  /*1f1b0*/  FMUL.FTZ R3, R3, R124.reuse ;  /* 0x0000007c03037220 */ /* 0x088fe20000410000 */
[-C--:B------:R-:W-:Y:S01]  /*1f1c0*/  FMUL.FTZ R2, R2, R124.reuse ;  /* 0x0000007c02027220 */ /* 0x080fe20000410000 */
[-C--:B----4-:R-:W-:Y:S01]  /*1f1d0*/  FMUL.FTZ R7, R7, R124.reuse ;  /* 0x0000007c07077220 */ /* 0x090fe20000410000 */
        /* <DEDUP_REMOVED lines=38> */
[----:B-----5:R-:W-:-:S03]  /*1f440*/  @!P0 LOP3.LUT R136, R136, 0x1, RZ, 0x3c, !PT ;  /* 0x0000000188888812 */ /* 0x020fc600078e3cff */
[----:B------:R0:W-:Y:S04]  /*1f450*/  STL [R1+0x1f0], R137 ;  /* 0x0001f08901007387 */ /* 0x0001e80000100800 */
[----:B------:R0:W-:Y:S04]  /*1f460*/  @!P0 STL [R1+0x1f4], R136 ;  /* 0x0001f48801008387 */ /* 0x0001e80000100800 */
[----:B------:R0:W-:Y:S01]  /*1f470*/  @!P0 STL [R1+0x1f0], RZ ;  /* 0x0001f0ff01008387 */ /* 0x0001e20000100800 */
[----:B------:R-:W-:-:S13]  /*1f480*/  PLOP3.LUT P0, PT, PT, PT, PT, 0x8, 0x0 ;  /* 0x000000000000781c */ /* 0x000fda0003f0e170 */
.L_x_12516:
[----:B01----:R-:W0:Y:S01]  /*1f490*/  S2R R7, SR_CgaCtaId ;  /* 0x0000000000077919 */ /* 0x003e220000008800 */
        /* <DEDUP_REMOVED lines=10> */
[----:B------:R-:W2:Y:S01]  /*1f540*/  LDL R4, [R1+0x4d0] ;  /* 0x0004d00001047983 */ /* 0x000ea20000100800 */
[----:B------:R-:W-:Y:S01]  /*1f550*/  R2UR UR4, R216 ;  /* 0x00000000d80472ca */ /* 0x000fe200000e0000 */
[----:B------:R-:W-:Y:S01]  /*1f560*/  ULDC.64 UR8, c[0x0][0xd00] ;  /* 0x0003400000087ab9 */ /* 0x000fe20000000a00 */
[----:B------:R-:W-:Y:S01]  /*1f570*/  ULDC.64 UR10, c[0x0][0xd00] ;  /* 0x00034000000a7ab9 */ /* 0x000fe20000000a00 */
[----:B------:R-:W3:Y:S04]  /*1f580*/  LDL.128 R8, [R1+0x240] ;  /* 0x0002400001087983 */ /* 0x000ee80000100c00 */
[----:B------:R-:W4:Y:S04]  /*1f590*/  LDL.128 R12, [R1+0x260] ;  /* 0x00026000010c7983 */ /* 0x000f280000100c00 */
[----:B------:R-:W4:Y:S04]  /*1f5a0*/  LDL.128 R28, [R1+0x250] ;  /* 0x00025000011c7983 */ /* 0x000f280000100c00 */
[----:B------:R-:W4:Y:S01]  /*1f5b0*/  LDL.128 R24, [R1+0x270] ;  /* 0x0002700001187983 */ /* 0x000f220000100c00 */
[----:B------:R-:W0:Y:S03]  /*1f5c0*/  S2R R5, SR_SWINHI ;  /* 0x0000000000057919 */ /* 0x000e260000002f00 */
[----:B------:R-:W4:Y:S04]  /*1f5d0*/  LDL.128 R124, [R1+0x280] ;  /* 0x00028000017c7983 */ /* 0x000f280000100c00 */
[----:B------:R-:W4:Y:S04]  /*1f5e0*/  LDL.128 R116, [R1+0x2a0] ;  /* 0x0002a00001747983 */ /* 0x000f280000100c00 */
[----:B------:R-:W4:Y:S04]  /*1f5f0*/  LDL.128 R120, [R1+0x290] ;  /* 0x0002900001787983 */ /* 0x000f280000100c00 */
[----:B------:R-:W4:Y:S04]  /*1f600*/  LDL.128 R108, [R1+0x2c0] ;  /* 0x0002c000016c7983 */ /* 0x000f280000100c00 */
[----:B------:R-:W4:Y:S04]  /*1f610*/  LDL.128 R112, [R1+0x2b0] ;  /* 0x0002b00001707983 */ /* 0x000f280000100c00 */
[----:B------:R-:W4:Y:S04]  /*1f620*/  LDL.128 R100, [R1+0x2e0] ;  /* 0x0002e00001647983 */ /* 0x000f280000100c00 */
[----:B------:R-:W4:Y:S01]  /*1f630*/  LDL.128 R104, [R1+0x2d0] ;  /* 0x0002d00001687983 */ /* 0x000f220000100c00 */
[----:B------:R-:W-:-:S02]  /*1f640*/  MOV R2, R0 ;  /* 0x0000000000027202 */ /* 0x000fc40000000f00 */
[----:B0-----:R-:W-:Y:S01]  /*1f650*/  MOV R3, R5 ;  /* 0x0000000500037202 */ /* 0x001fe20000000f00 */
        /* <DEDUP_REMOVED lines=16> */
[----:B--2---:R-:W-:-:S03]  /*1f760*/  IMAD.WIDE R4, R4, 0x2, R2 ;  /* 0x0000000204047825 */ /* 0x004fc600078e0202 */
[C---:B------:R-:W-:Y:S02]  /*1f770*/  IADD3 R33, P1, R4.reuse, 0x20, RZ ;  /* 0x0000002004217810 */ /* 0x040fe40007f3e0ff */
[----:B------:R-:W-:Y:S02]  /*1f780*/  LOP3.LUT R35, R4, 0x380, RZ, 0xc0, !PT ;  /* 0x0000038004237812 */ /* 0x000fe400078ec0ff */
[----:B------:R-:W-:Y:S02]  /*1f790*/  LOP3.LUT R32, R33, 0x380, RZ, 0xc0, !PT ;  /* 0x0000038021207812 */ /* 0x000fe400078ec0ff */
[----:B------:R-:W-:Y:S02]  /*1f7a0*/  SHF.R.U64 R35, R35, 0x3, RZ ;  /* 0x0000000323237819 */ /* 0x000fe400000012ff */
[----:B------:R-:W-:Y:S02]  /*1f7b0*/  SHF.R.U64 R32, R32, 0x3, RZ ;  /* 0x0000000320207819 */ /* 0x000fe400000012ff */
[----:B------:R-:W-:Y:S01]  /*1f7c0*/  LOP3.LUT R34, R35, R4, RZ, 0x3c, !PT ;  /* 0x0000000423227212 */ /* 0x000fe200078e3cff */
[--C-:B------:R-:W-:Y:S01]  /*1f7d0*/  IMAD.MOV.U32 R35, RZ, RZ, R5.reuse ;  /* 0x000000ffff237224 */ /* 0x100fe200078e0005 */
[----:B------:R-:W-:Y:S01]  /*1f7e0*/  LOP3.LUT R32, R32, R33, RZ, 0x3c, !PT ;  /* 0x0000002120207212 */ /* 0x000fe200078e3cff */
[----:B------:R-:W-:Y:S01]  /*1f7f0*/  IMAD.X R33, RZ, RZ, R5, P1 ;  /* 0x000000ffff217224 */ /* 0x000fe200008e0605 */
[----:B---3--:R-:W-:-:S02]  /*1f800*/  F2FP.F16.F32.PACK_AB R8, R9, R8 ;  /* 0x000000080908723e */ /* 0x008fc400000000ff */
[----:B------:R-:W-:Y:S02]  /*1f810*/  F2FP.F16.F32.PACK_AB R9, R11, R10 ;  /* 0x0000000a0b09723e */ /* 0x000fe400000000ff */
[----:B----4-:R-:W-:Y:S02]  /*1f820*/  F2FP.F16.F32.PACK_AB R12, R13, R12 ;  /* 0x0000000c0d0c723e */ /* 0x010fe400000000ff */
[----:B------:R-:W-:Y:S02]  /*1f830*/  MOV R34, R34 ;  /* 0x0000002200227202 */ /* 0x000fe40000000f00 */
[----:B------:R-:W-:Y:S02]  /*1f840*/  F2FP.F16.F32.PACK_AB R10, R29, R28 ;  /* 0x0000001c1d0a723e */ /* 0x000fe400000000ff */
[----:B------:R-:W-:Y:S01]  /*1f850*/  F2FP.F16.F32.PACK_AB R11, R31, R30 ;  /* 0x0000001e1f0b723e */ /* 0x000fe200000000ff */
[----:B------:R-:W-:Y:S01]  /*1f860*/  BAR.SYNC.DEFER_BLOCKING 0x1, 0x100 ;  /* 0x0044000000007b1d */ /* 0x000fe20000010000 */
[----:B------:R-:W-:-:S02]  /*1f870*/  F2FP.F16.F32.PACK_AB R13, R15, R14 ;  /* 0x0000000e0f0d723e */ /* 0x000fc400000000ff */
[----:B------:R-:W-:Y:S02]  /*1f880*/  MOV R6, R32 ;  /* 0x0000002000067202 */ /* 0x000fe40000000f00 */
[----:B------:R-:W-:Y:S02]  /*1f890*/  F2FP.F16.F32.PACK_AB R14, R25, R24 ;  /* 0x00000018190e723e */ /* 0x000fe400000000ff */
[----:B------:R-:W-:Y:S01]  /*1f8a0*/  F2FP.F16.F32.PACK_AB R15, R27, R26 ;  /* 0x0000001a1b0f723e */ /* 0x000fe200000000ff */
[----:B------:R-:W2:Y:S04]  /*1f8b0*/  LDL.128 R28, [R1+0x400] ;  /* 0x00040000011c7983 */ /* 0x000ea80000100c00 */
[----:B------:R-:W3:Y:S04]  /*1f8c0*/  LDL.128 R24, [R1+0x410] ;  /* 0x0004100001187983 */ /* 0x000ee80000100c00 */
[----:B------:R0:W-:Y:S04]  /*1f8d0*/  STSM.16.M88.4 [R34], R8 ;  /* 0x0000000822007844 */ /* 0x0001e80000000200 */
[----:B------:R1:W-:Y:S04]  /*1f8e0*/  STSM.16.M88.4 [R6], R12 ;  /* 0x0000000c06007844 */ /* 0x0003e80000000200 */
[----:B0-----:R-:W4:Y:S04]  /*1f8f0*/  LDL.128 R32, [R1+0x3f0] ;  /* 0x0003f00001207983 */ /* 0x001f280000100c00 */
[----:B-1----:R-:W4:Y:S04]  /*1f900*/  LDL.128 R12, [R1+0x420] ;  /* 0x00042000010c7983 */ /* 0x002f280000100c00 */
[----:B------:R-:W4:Y:S01]  /*1f910*/  LDL.128 R8, [R1+0x430] ;  /* 0x0004300001087983 */ /* 0x000f220000100c00 */
[----:B------:R-:W-:-:S02]  /*1f920*/  IADD3 R141, P0, R4, 0x40, RZ ;  /* 0x00000040048d7810 */ /* 0x000fc40007f1e0ff */
[C---:B------:R-:W-:Y:S02]  /*1f930*/  IADD3 R143, P4, R4.reuse, 0x60, RZ ;  /* 0x00000060048f7810 */ /* 0x040fe40007f9e0ff */
[C---:B------:R-:W-:Y:S02]  /*1f940*/  IADD3 R21, P3, R4.reuse, 0x4000, RZ ;  /* 0x0000400004157810 */ /* 0x040fe40007f7e0ff */
[C---:B------:R-:W-:Y:S02]  /*1f950*/  IADD3 R129, P6, R4.reuse, 0x4020, RZ ;  /* 0x0000402004817810 */ /* 0x040fe40007fde0ff */
[----:B------:R-:W-:Y:S02]  /*1f960*/  LOP3.LUT R140, R141, 0x380, RZ, 0xc0, !PT ;  /* 0x000003808d8c7812 */ /* 0x000fe400078ec0ff */
[----:B------:R-:W-:Y:S02]  /*1f970*/  IADD3 R131, P5, R4, 0x4040, RZ ;  /* 0x0000404004837810 */ /* 0x000fe40007fbe0ff */
[----:B------:R-:W-:-:S02]  /*1f980*/  LOP3.LUT R142, R143, 0x380, RZ, 0xc0, !PT ;  /* 0x000003808f8e7812 */ /* 0x000fc400078ec0ff */
[----:B------:R-:W-:Y:S02]  /*1f990*/  IADD3 R133, P2, R4, 0x4060, RZ ;  /* 0x0000406004857810 */ /* 0x000fe40007f5e0ff */
[----:B------:R-:W-:Y:S02]  /*1f9a0*/  LOP3.LUT R20, R21, 0x380, RZ, 0xc0, !PT ;  /* 0x0000038015147812 */ /* 0x000fe400078ec0ff */
[----:B------:R-:W-:Y:S02]  /*1f9b0*/  LOP3.LUT R128, R129, 0x380, RZ, 0xc0, !PT ;  /* 0x0000038081807812 */ /* 0x000fe400078ec0ff */
[----:B------:R-:W-:Y:S02]  /*1f9c0*/  SHF.R.U64 R140, R140, 0x3, RZ ;  /* 0x000000038c8c7819 */ /* 0x000fe400000012ff */
[----:B------:R-:W-:Y:S02]  /*1f9d0*/  LOP3.LUT R130, R131, 0x380, RZ, 0xc0, !PT ;  /* 0x0000038083827812 */ /* 0x000fe400078ec0ff */
[----:B------:R-:W-:-:S02]  /*1f9e0*/  IADD3 R135, P1, R4, 0x8000, RZ ;  /* 0x0000800004877810 */ /* 0x000fc40007f3e0ff */
[----:B------:R-:W-:Y:S02]  /*1f9f0*/  SHF.R.U64 R142, R142, 0x3, RZ ;  /* 0x000000038e8e7819 */ /* 0x000fe400000012ff */
[----:B------:R-:W-:Y:S02]  /*1fa00*/  LOP3.LUT R132, R133, 0x380, RZ, 0xc0, !PT ;  /* 0x0000038085847812 */ /* 0x000fe400078ec0ff */
[----:B------:R-:W-:Y:S02]  /*1fa10*/  SHF.R.U64 R20, R20, 0x3, RZ ;  /* 0x0000000314147819 */ /* 0x000fe400000012ff */
[----:B------:R-:W-:Y:S02]  /*1fa20*/  SHF.R.U64 R128, R128, 0x3, RZ ;  /* 0x0000000380807819 */ /* 0x000fe400000012ff */
[----:B------:R-:W-:Y:S01]  /*1fa30*/  LOP3.LUT R140, R140, R141, RZ, 0x3c, !PT ;  /* 0x0000008d8c8c7212 */ /* 0x000fe200078e3cff */
[----:B------:R-:W-:Y:S01]  /*1fa40*/  IMAD.X R141, RZ, RZ, R5, P0 ;  /* 0x000000ffff8d7224 */ /* 0x000fe200000e0605 */
[----:B------:R-:W-:-:S02]  /*1fa50*/  SHF.R.U64 R130, R130, 0x3, RZ ;  /* 0x0000000382827819 */ /* 0x000fc400000012ff */
[----:B------:R-:W-:Y:S02]  /*1fa60*/  LOP3.LUT R134, R135, 0x380, RZ, 0xc0, !PT ;  /* 0x0000038087867812 */ /* 0x000fe400078ec0ff */
[----:B------:R-:W-:Y:S01]  /*1fa70*/  LOP3.LUT R142, R142, R143, RZ, 0x3c, !PT ;  /* 0x0000008f8e8e7212 */ /* 0x000fe200078e3cff */
[--C-:B------:R-:W-:Y:S01]  /*1fa80*/  IMAD.X R143, RZ, RZ, R5.reuse, P4 ;  /* 0x000000ffff8f7224 */ /* 0x100fe200020e0605 */
[----:B------:R-:W-:Y:S02]  /*1fa90*/  SHF.R.U64 R132, R132, 0x3, RZ ;  /* 0x0000000384847819 */ /* 0x000fe400000012ff */
        /* <DEDUP_REMOVED lines=8> */
[----:B------:R-:W-:Y:S02]  /*1fb20*/  SHF.R.U64 R134, R134, 0x3, RZ ;  /* 0x0000000386867819 */ /* 0x000fe400000012ff */
[----:B------:R-:W-:Y:S02]  /*1fb30*/  IADD3 R137, P3, R4, 0x8060, RZ ;  /* 0x0000806004897810 */ /* 0x000fe40007f7e0ff */
[----:B------:R-:W-:Y:S01]  /*1fb40*/  LOP3.LUT R132, R132, R133, RZ, 0x3c, !PT ;  /* 0x0000008584847212 */ /* 0x000fe200078e3cff */
[----:B------:R-:W-:Y:S01]  /*1fb50*/  IMAD.X R133, RZ, RZ, R5, P2 ;  /* 0x000000ffff857224 */ /* 0x000fe200010e0605 */
[----:B------:R-:W-:Y:S02]  /*1fb60*/  IADD3 R139, P6, R4, 0xc000, RZ ;  /* 0x0000c000048b7810 */ /* 0x000fe40007fde0ff */
[----:B------:R-:W-:-:S02]  /*1fb70*/  LOP3.LUT R144, R145, 0x380, RZ, 0xc0, !PT ;  /* 0x0000038091907812 */ /* 0x000fc400078ec0ff */
[C---:B------:R-:W-:Y:S02]  /*1fb80*/  IADD3 R149, P5, R4.reuse, 0xc020, RZ ;  /* 0x0000c02004957810 */ /* 0x040fe40007fbe0ff */
[----:B------:R-:W-:Y:S02]  /*1fb90*/  LOP3.LUT R146, R147, 0x380, RZ, 0xc0, !PT ;  /* 0x0000038093927812 */ /* 0x000fe400078ec0ff */
[----:B------:R-:W-:Y:S02]  /*1fba0*/  IADD3 R151, P2, R4, 0xc040, RZ ;  /* 0x0000c04004977810 */ /* 0x000fe40007f5e0ff */
[----:B------:R-:W-:Y:S01]  /*1fbb0*/  LOP3.LUT R134, R134, R135, RZ, 0x3c, !PT ;  /* 0x0000008786867212 */ /* 0x000fe200078e3cff */
[----:B------:R-:W-:Y:S01]  /*1fbc0*/  IMAD.X R135, RZ, RZ, R5, P1 ;  /* 0x000000ffff877224 */ /* 0x000fe200008e0605 */
[----:B------:R-:W-:Y:S02]  /*1fbd0*/  LOP3.LUT R136, R137, 0x380, RZ, 0xc0, !PT ;  /* 0x0000038089887812 */ /* 0x000fe400078ec0ff */
[----:B------:R-:W-:-:S02]  /*1fbe0*/  LOP3.LUT R138, R139, 0x380, RZ, 0xc0, !PT ;  /* 0x000003808b8a7812 */ /* 0x000fc400078ec0ff */
[----:B------:R-:W-:Y:S02]  /*1fbf0*/  SHF.R.U64 R144, R144, 0x3, RZ ;  /* 0x0000000390907819 */ /* 0x000fe400000012ff */
[----:B------:R-:W-:Y:S02]  /*1fc00*/  LOP3.LUT R148, R149, 0x380, RZ, 0xc0, !PT ;  /* 0x0000038095947812 */ /* 0x000fe400078ec0ff */
[----:B------:R-:W-:Y:S02]  /*1fc10*/  IADD3 R4, P1, R4, 0xc060, RZ ;  /* 0x0000c06004047810 */ /* 0x000fe40007f3e0ff */
[----:B------:R-:W-:Y:S02]  /*1fc20*/  SHF.R.U64 R146, R146, 0x3, RZ ;  /* 0x0000000392927819 */ /* 0x000fe400000012ff */
[----:B------:R-:W-:Y:S02]  /*1fc30*/  LOP3.LUT R150, R151, 0x380, RZ, 0xc0, !PT ;  /* 0x0000038097967812 */ /* 0x000fe400078ec0ff */
[----:B------:R-:W-:-:S02]  /*1fc40*/  F2FP.F16.F32.PACK_AB R124, R125, R124 ;  /* 0x0000007c7d7c723e */ /* 0x000fc400000000ff */
[----:B------:R-:W-:Y:S02]  /*1fc50*/  SHF.R.U64 R136, R136, 0x3, RZ ;  /* 0x0000000388887819 */ /* 0x000fe400000012ff */
[----:B------:R-:W-:Y:S02]  /*1fc60*/  F2FP.F16.F32.PACK_AB R125, R127, R126 ;  /* 0x0000007e7f7d723e */ /* 0x000fe400000000ff */
[----:B------:R-:W-:Y:S02]  /*1fc70*/  F2FP.F16.F32.PACK_AB R116, R117, R116 ;  /* 0x000000747574723e */ /* 0x000fe400000000ff */
[----:B------:R-:W-:Y:S02]  /*1fc80*/  SHF.R.U64 R138, R138, 0x3, RZ ;  /* 0x000000038a8a7819 */ /* 0x000fe400000012ff */
[----:B------:R-:W-:Y:S02]  /*1fc90*/  MOV R140, R140 ;  /* 0x0000008c008c7202 */ /* 0x000fe40000000f00 */
[----:B------:R-:W-:-:S02]  /*1fca0*/  F2FP.F16.F32.PACK_AB R126, R121, R120 ;  /* 0x00000078797e723e */ /* 0x000fc400000000ff */
[----:B------:R-:W-:Y:S02]  /*1fcb0*/  F2FP.F16.F32.PACK_AB R127, R123, R122 ;  /* 0x0000007a7b7f723e */ /* 0x000fe400000000ff */
[----:B------:R-:W-:Y:S02]  /*1fcc0*/  F2FP.F16.F32.PACK_AB R117, R119, R118 ;  /* 0x000000767775723e */ /* 0x000fe400000000ff */
[----:B------:R-:W-:Y:S02]  /*1fcd0*/  F2FP.F16.F32.PACK_AB R108, R109, R108 ;  /* 0x0000006c6d6c723e */ /* 0x000fe400000000ff */
[----:B------:R-:W-:Y:S01]  /*1fce0*/  LOP3.LUT R144, R144, R145, RZ, 0x3c, !PT ;  /* 0x0000009190907212 */ /* 0x000fe200078e3cff */
[----:B------:R-:W-:Y:S01]  /*1fcf0*/  IMAD.X R145, RZ, RZ, R5, P0 ;  /* 0x000000ffff917224 */ /* 0x000fe200000e0605 */
[----:B------:R-:W-:Y:S02]  /*1fd00*/  SHF.R.U64 R148, R148, 0x3, RZ ;  /* 0x0000000394947819 */ /* 0x000fe400000012ff */
[----:B------:R-:W-:-:S02]  /*1fd10*/  MOV R142, R142 ;  /* 0x0000008e008e7202 */ /* 0x000fc40000000f00 */
[----:B------:R-:W-:Y:S02]  /*1fd20*/  LOP3.LUT R6, R4, 0x380, RZ, 0xc0, !PT ;  /* 0x0000038004067812 */ /* 0x000fe400078ec0ff */
[----:B------:R-:W-:Y:S02]  /*1fd30*/  F2FP.F16.F32.PACK_AB R118, R113, R112 ;  /* 0x000000707176723e */ /* 0x000fe400000000ff */
[----:B------:R-:W-:Y:S02]  /*1fd40*/  F2FP.F16.F32.PACK_AB R119, R115, R114 ;  /* 0x000000727377723e */ /* 0x000fe400000000ff */
[----:B------:R-:W-:Y:S02]  /*1fd50*/  F2FP.F16.F32.PACK_AB R109, R111, R110 ;  /* 0x0000006e6f6d723e */ /* 0x000fe400000000ff */
[----:B------:R-:W-:Y:S02]  /*1fd60*/  F2FP.F16.F32.PACK_AB R100, R101, R100 ;  /* 0x000000646564723e */ /* 0x000fe400000000ff */
[----:B------:R-:W-:Y:S01]  /*1fd70*/  LOP3.LUT R146, R146, R147, RZ, 0x3c, !PT ;  /* 0x0000009392927212 */ /* 0x000fe200078e3cff */
[----:B------:R-:W-:Y:S01]  /*1fd80*/  IMAD.X R147, RZ, RZ, R5, P4 ;  /* 0x000000ffff937224 */ /* 0x000fe200020e0605 */
[----:B------:R-:W-:-:S02]  /*1fd90*/  SHF.R.U64 R150, R150, 0x3, RZ ;  /* 0x0000000396967819 */ /* 0x000fc400000012ff */
[----:B------:R-:W-:Y:S02]  /*1fda0*/  MOV R20, R20 ;  /* 0x0000001400147202 */ /* 0x000fe40000000f00 */
[----:B------:R-:W-:Y:S02]  /*1fdb0*/  F2FP.F16.F32.PACK_AB R110, R105, R104 ;  /* 0x00000068696e723e */ /* 0x000fe400000000ff */
[----:B------:R-:W-:Y:S02]  /*1fdc0*/  F2FP.F16.F32.PACK_AB R111, R107, R106 ;  /* 0x0000006a6b6f723e */ /* 0x000fe400000000ff */
[----:B------:R-:W-:Y:S02]  /*1fdd0*/  F2FP.F16.F32.PACK_AB R101, R103, R102 ;  /* 0x000000666765723e */ /* 0x000fe400000000ff */
[----:B------:R-:W-:Y:S02]  /*1fde0*/  F2FP.F16.F32.PACK_AB R92, R93, R92 ;  /* 0x0000005c5d5c723e */ /* 0x000fe400000000ff */
[----:B------:R-:W-:Y:S01]  /*1fdf0*/  LOP3.LUT R136, R136, R137, RZ, 0x3c, !PT ;  /* 0x0000008988887212 */ /* 0x000fe200078e3cff */
[----:B------:R-:W-:Y:S01]  /*1fe00*/  IMAD.X R137, RZ, RZ, R5, P3 ;  /* 0x000000ffff897224 */ /* 0x000fe200018e0605 */
[----:B------:R-:W-:-:S02]  /*1fe10*/  MOV R128, R128 ;  /* 0x0000008000807202 */ /* 0x000fc40000000f00 */
[----:B------:R-:W-:Y:S02]  /*1fe20*/  F2FP.F16.F32.PACK_AB R102, R97, R96 ;  /* 0x000000606166723e */ /* 0x000fe400000000ff */
[----:B------:R-:W-:Y:S02]  /*1fe30*/  F2FP.F16.F32.PACK_AB R103, R99, R98 ;  /* 0x000000626367723e */ /* 0x000fe400000000ff */
[----:B------:R-:W-:Y:S02]  /*1fe40*/  F2FP.F16.F32.PACK_AB R93, R95, R94 ;  /* 0x0000005e5f5d723e */ /* 0x000fe400000000ff */
[----:B------:R-:W-:Y:S01]  /*1fe50*/  F2FP.F16.F32.PACK_AB R84, R85, R84 ;  /* 0x000000545554723e */ /* 0x000fe200000000ff */
[----:B------:R-:W-:Y:S01]  /*1fe60*/  STSM.16.M88.4 [R140], R124 ;  /* 0x0000007c8c007844 */ /* 0x000fe20000000200 */
        /* <DEDUP_REMOVED lines=10> */
[----:B------:R-:W-:Y:S01]  /*1ff10*/  SHF.R.U64 R6, R6, 0x3, RZ ;  /* 0x0000000306067819 */ /* 0x000fe200000012ff */
[----:B------:R-:W-:Y:S01]  /*1ff20*/  UIMAD.WIDE UR8, UR4, 0x4, UR8 ;  /* 0x00000004040878a5 */ /* 0x000fe2000f8e0208 */
[----:B------:R-:W-:-:S02]  /*1ff30*/  MOV R132, R132 ;  /* 0x0000008400847202 */ /* 0x000fc40000000f00 */
[----:B------:R-:W-:Y:S02]  /*1ff40*/  F2FP.F16.F32.PACK_AB R86, R81, R80 ;  /* 0x000000505156723e */ /* 0x000fe400000000ff */
[----:B------:R-:W-:Y:S02]  /*1ff50*/  F2FP.F16.F32.PACK_AB R87, R83, R82 ;  /* 0x000000525357723e */ /* 0x000fe400000000ff */
[----:B------:R-:W-:Y:S02]  /*1ff60*/  F2FP.F16.F32.PACK_AB R77, R79, R78 ;  /* 0x0000004e4f4d723e */ /* 0x000fe400000000ff */
[----:B------:R-:W-:Y:S01]  /*1ff70*/  F2FP.F16.F32.PACK_AB R68, R69, R68 ;  /* 0x000000444544723e */ /* 0x000fe200000000ff */
[----:B------:R0:W-:Y:S01]  /*1ff80*/  STSM.16.M88.4 [R20], R108 ;  /* 0x0000006c14007844 */ /* 0x0001e20000000200 */
[----:B------:R-:W-:Y:S01]  /*1ff90*/  LOP3.LUT R150, R150, R151, RZ, 0x3c, !PT ;  /* 0x0000009796967212 */ /* 0x000fe200078e3cff */
[----:B------:R-:W-:Y:S01]  /*1ffa0*/  IMAD.X R151, RZ, RZ, R5, P2 ;  /* 0x000000ffff977224 */ /* 0x000fe200010e0605 */
[----:B------:R-:W-:-:S02]  /*1ffb0*/  MOV R134, R134 ;  /* 0x0000008600867202 */ /* 0x000fc40000000f00 */
[----:B------:R-:W-:Y:S02]  /*1ffc0*/  F2FP.F16.F32.PACK_AB R78, R73, R72 ;  /* 0x00000048494e723e */ /* 0x000fe400000000ff */
[----:B------:R-:W-:Y:S02]  /*1ffd0*/  F2FP.F16.F32.PACK_AB R79, R75, R74 ;  /* 0x0000004a4b4f723e */ /* 0x000fe400000000ff */
[----:B------:R-:W-:Y:S02]  /*1ffe0*/  F2FP.F16.F32.PACK_AB R69, R71, R70 ;  /* 0x000000464745723e */ /* 0x000fe400000000ff */
[----:B------:R-:W-:Y:S01]  /*1fff0*/  F2FP.F16.F32.PACK_AB R60, R61, R60 ;  /* 0x0000003c3d3c723e */ /* 0x000fe200000000ff */
[----:B------:R-:W-:Y:S01]  /*20000*/  IMAD.X R5, RZ, RZ, R5, P1 ;  /* 0x000000ffff057224 */ /* 0x000fe200008e0605 */
[----:B------:R-:W-:Y:S01]  /*20010*/  MOV R144, R144 ;  /* 0x0000009000907202 */ /* 0x000fe20000000f00 */
[----:B------:R-:W-:Y:S01]  /*20020*/  STSM.16.M88.4 [R128], R100 ;  /* 0x0000006480007844 */ /* 0x000fe20000000200 */
[----:B------:R-:W-:Y:S01]  /*20030*/  F2FP.F16.F32.PACK_AB R70, R65, R64 ;  /* 0x000000404146723e */ /* 0x000fe200000000ff */
[----:B0-----:R-:W0:Y:S01]  /*20040*/  LDC R20, c[0x0][0xce8] ;  /* 0x00033a00ff147b82 */ /* 0x001e220000000800 */
[----:B------:R-:W-:-:S02]  /*20050*/  F2FP.F16.F32.PACK_AB R71, R67, R66 ;  /* 0x000000424347723e */ /* 0x000fc400000000ff */
[----:B------:R-:W-:Y:S02]  /*20060*/  F2FP.F16.F32.PACK_AB R61, R63, R62 ;  /* 0x0000003e3f3d723e */ /* 0x000fe400000000ff */
[----:B------:R-:W-:Y:S01]  /*20070*/  F2FP.F16.F32.PACK_AB R52, R53, R52 ;  /* 0x000000343534723e */ /* 0x000fe200000000ff */
[----:B------:R-:W-:Y:S01]  /*20080*/  STSM.16.M88.4 [R130], R92 ;  /* 0x0000005c82007844 */ /* 0x000fe20000000200 */
[----:B------:R-:W-:Y:S02]  /*20090*/  MOV R146, R146 ;  /* 0x0000009200927202 */ /* 0x000fe40000000f00 */
[----:B------:R-:W-:Y:S02]  /*200a0*/  F2FP.F16.F32.PACK_AB R62, R57, R56 ;  /* 0x00000038393e723e */ /* 0x000fe400000000ff */
[----:B------:R-:W-:Y:S02]  /*200b0*/  F2FP.F16.F32.PACK_AB R63, R59, R58 ;  /* 0x0000003a3b3f723e */ /* 0x000fe400000000ff */
[----:B------:R-:W-:-:S02]  /*200c0*/  F2FP.F16.F32.PACK_AB R53, R55, R54 ;  /* 0x000000363735723e */ /* 0x000fc400000000ff */
[----:B------:R-:W-:Y:S01]  /*200d0*/  F2FP.F16.F32.PACK_AB R44, R45, R44 ;  /* 0x0000002c2d2c723e */ /* 0x000fe200000000ff */
[----:B------:R-:W-:Y:S01]  /*200e0*/  STSM.16.M88.4 [R132], R84 ;  /* 0x0000005484007844 */ /* 0x000fe20000000200 */
[----:B------:R-:W-:Y:S02]  /*200f0*/  LOP3.LUT R4, R6, R4, RZ, 0x3c, !PT ;  /* 0x0000000406047212 */ /* 0x000fe400078e3cff */
[----:B------:R-:W-:Y:S02]  /*20100*/  MOV R136, R136 ;  /* 0x0000008800887202 */ /* 0x000fe40000000f00 */
[----:B------:R-:W-:Y:S02]  /*20110*/  F2FP.F16.F32.PACK_AB R54, R49, R48 ;  /* 0x000000303136723e */ /* 0x000fe400000000ff */
[----:B------:R-:W-:Y:S02]  /*20120*/  F2FP.F16.F32.PACK_AB R55, R51, R50 ;  /* 0x000000323337723e */ /* 0x000fe400000000ff */
[----:B------:R-:W-:-:S02]  /*20130*/  F2FP.F16.F32.PACK_AB R45, R47, R46 ;  /* 0x0000002e2f2d723e */ /* 0x000fc400000000ff */
[----:B------:R-:W-:Y:S01]  /*20140*/  F2FP.F16.F32.PACK_AB R36, R37, R36 ;  /* 0x000000242524723e */ /* 0x000fe200000000ff */
[----:B------:R-:W-:Y:S01]  /*20150*/  STSM.16.M88.4 [R134], R76 ;  /* 0x0000004c86007844 */ /* 0x000fe20000000200 */
[----:B------:R-:W-:Y:S02]  /*20160*/  MOV R138, R138 ;  /* 0x0000008a008a7202 */ /* 0x000fe40000000f00 */
[----:B------:R-:W-:Y:S02]  /*20170*/  F2FP.F16.F32.PACK_AB R46, R41, R40 ;  /* 0x00000028292e723e */ /* 0x000fe400000000ff */
[----:B------:R-:W-:Y:S02]  /*20180*/  F2FP.F16.F32.PACK_AB R47, R43, R42 ;  /* 0x0000002a2b2f723e */ /* 0x000fe400000000ff */
[----:B------:R-:W-:Y:S01]  /*20190*/  F2FP.F16.F32.PACK_AB R37, R39, R38 ;  /* 0x000000262725723e */ /* 0x000fe200000000ff */
[----:B------:R-:W-:Y:S01]  /*201a0*/  STSM.16.M88.4 [R144], R68 ;  /* 0x0000004490007844 */ /* 0x000fe20000000200 */
[----:B------:R-:W-:-:S02]  /*201b0*/  MOV R148, R148 ;  /* 0x0000009400947202 */ /* 0x000fc40000000f00 */
[----:B------:R-:W-:Y:S01]  /*201c0*/  MOV R150, R150 ;  /* 0x0000009600967202 */ /* 0x000fe20000000f00 */
[----:B------:R-:W-:Y:S01]  /*201d0*/  STSM.16.M88.4 [R146], R60 ;  /* 0x0000003c92007844 */ /* 0x000fe20000000200 */
[----:B------:R-:W-:-:S03]  /*201e0*/  MOV R4, R4 ;  /* 0x0000000400047202 */ /* 0x000fc60000000f00 */
[----:B------:R-:W-:Y:S04]  /*201f0*/  STSM.16.M88.4 [R136], R52 ;  /* 0x0000003488007844 */ /* 0x000fe80000000200 */
[----:B------:R-:W-:Y:S01]  /*20200*/  STSM.16.M88.4 [R138], R44 ;  /* 0x0000002c8a007844 */ /* 0x000fe20000000200 */
[----:B------:R-:W-:Y:S02]  /*20210*/  ISETP.NE.U32.AND P1, PT, RZ, UR10, PT ;  /* 0x0000000aff007c0c */ /* 0x000fe4000bf25070 */
[----:B--2---:R-:W-:Y:S02]  /*20220*/  F2FP.F16.F32.PACK_AB R28, R29, R28 ;  /* 0x0000001c1d1c723e */ /* 0x004fe400000000ff */
[----:B------:R-:W-:Y:S02]  /*20230*/  F2FP.F16.F32.PACK_AB R29, R31, R30 ;  /* 0x0000001e1f1d723e */ /* 0x000fe400000000ff */
[----:B---3--:R-:W-:-:S02]  /*20240*/  F2FP.F16.F32.PACK_AB R30, R25, R24 ;  /* 0x00000018191e723e */ /* 0x008fc400000000ff */
[----:B------:R-:W-:Y:S02]  /*20250*/  F2FP.F16.F32.PACK_AB R31, R27, R26 ;  /* 0x0000001a1b1f723e */ /* 0x000fe400000000ff */
[----:B------:R-:W-:Y:S02]  /*20260*/  ISETP.NE.AND.EX P1, PT, RZ, UR11, PT, P1 ;  /* 0x0000000bff007c0c */ /* 0x000fe4000bf25310 */
[----:B----4-:R-:W-:Y:S02]  /*20270*/  F2FP.F16.F32.PACK_AB R38, R33, R32 ;  /* 0x000000202126723e */ /* 0x010fe400000000ff */
[----:B------:R-:W-:Y:S02]  /*20280*/  F2FP.F16.F32.PACK_AB R39, R35, R34 ;  /* 0x000000222327723e */ /* 0x000fe400000000ff */
[----:B------:R-:W-:Y:S02]  /*20290*/  F2FP.F16.F32.PACK_AB R12, R13, R12 ;  /* 0x0000000c0d0c723e */ /* 0x000fe400000000ff */
[----:B------:R-:W-:-:S02]  /*202a0*/  F2FP.F16.F32.PACK_AB R13, R15, R14 ;  /* 0x0000000e0f0d723e */ /* 0x000fc400000000ff */
[----:B------:R-:W-:Y:S01]  /*202b0*/  F2FP.F16.F32.PACK_AB R14, R9, R8 ;  /* 0x00000008090e723e */ /* 0x000fe200000000ff */
[----:B------:R-:W-:Y:S01]  /*202c0*/  IMAD.U32 R8, RZ, RZ, UR8 ;  /* 0x00000008ff087e24 */ /* 0x000fe2000f8e00ff */
[----:B------:R-:W-:Y:S01]  /*202d0*/  F2FP.F16.F32.PACK_AB R15, R11, R10 ;  /* 0x0000000a0b0f723e */ /* 0x000fe200000000ff */
[----:B------:R-:W-:Y:S01]  /*202e0*/  IMAD.U32 R9, RZ, RZ, UR9 ;  /* 0x00000009ff097e24 */ /* 0x000fe2000f8e00ff */
[----:B------:R-:W-:Y:S01]  /*202f0*/  ULDC.64 UR8, c[0x0][0xd08] ;  /* 0x0003420000087ab9 */ /* 0x000fe20000000a00 */
[----:B------:R-:W-:Y:S01]  /*20300*/  STSM.16.M88.4 [R148], R36 ;  /* 0x0000002494007844 */ /* 0x000fe20000000200 */
[----:B------:R-:W-:-:S03]  /*20310*/  UISETP.NE.U32.AND UP0, UPT, UR8, URZ, UPT ;  /* 0x0000003f0800728c */ /* 0x000fc6000bf05070 */
[----:B------:R-:W-:Y:S01]  /*20320*/  STSM.16.M88.4 [R150], R28 ;  /* 0x0000001c96007844 */ /* 0x000fe20000000200 */
[----:B------:R-:W-:-:S03]  /*20330*/  UISETP.NE.AND.EX UP0, UPT, UR9, URZ, UPT, UP0 ;  /* 0x0000003f0900728c */ /* 0x000fc6000bf05300 */
[----:B------:R1:W-:Y:S01]  /*20340*/  STSM.16.M88.4 [R4], R12 ;  /* 0x0000000c04007844 */ /* 0x0003e20000000200 */
[----:B------:R-:W-:Y:S02]  /*20350*/  BAR.SYNC.DEFER_BLOCKING 0x1, 0x100 ;  /* 0x0044000000007b1d */ /* 0x000fe40000010000 */
[----:B------:R-:W-:-:S05]  /*20360*/  PLOP3.LUT P0, PT, PT, PT, UP0, 0x80, 0x0 ;  /* 0x000000000000781c */ /* 0x000fca0003f0f008 */
[----:B------:R-:W-:Y:S02]  /*20370*/  @UP0 ULDC.64 UR8, c[0x0][0xd08] ;  /* 0x0003420000080ab9 */ /* 0x000fe40000000a00 */
[----:B------:R-:W-:-:S03]  /*20380*/  @UP0 UIMAD.WIDE UR8, UR4, 0x4, UR8 ;  /* 0x00000004040808a5 */ /* 0x000fc6000f8e0208 */
[----:B------:R-:W-:Y:S02]  /*20390*/  ULDC UR4, c[0x0][0xb88] ;  /* 0x0002e20000047ab9 */ /* 0x000fe40000000800 */
[----:B------:R-:W-:Y:S01]  /*203a0*/  IMAD.U32 R11, RZ, RZ, UR4 ;  /* 0x00000004ff0b7e24 */ /* 0x000fe2000f8e00ff */
[----:B------:R2:W5:Y:S01]  /*203b0*/  @P1 LDG.E R10, desc[UR36][R8.64] ;  /* 0x00000024080a1981 */ /* 0x000562000c1e1900 */
[----:B-1----:R-:W-:Y:S01]  /*203c0*/  IMAD.U32 R4, RZ, RZ, UR8 ;  /* 0x00000008ff047e24 */ /* 0x002fe2000f8e00ff */
[----:B------:R-:W-:Y:S01]  /*203d0*/  UISETP.NE.AND UP0, UPT, UR59, URZ, UPT ;  /* 0x0000003f3b00728c */ /* 0x000fe2000bf05270 */
[----:B------:R-:W-:Y:S01]  /*203e0*/  IMAD.U32 R5, RZ, RZ, UR9 ;  /* 0x00000009ff057e24 */ /* 0x000fe2000f8e00ff */
[----:B------:R-:W-:-:S04]  /*203f0*/  ULDC UR4, c[0x0][0xbd4] ;  /* 0x0002f50000047ab9 */ /* 0x000fc80000000800 */
[----:B------:R2:W5:Y:S01]  /*20400*/  @P0 LDG.E R11, desc[UR36][R4.64] ;  /* 0x00000024040b0981 */ /* 0x000562000c1e1900 */
[----:B------:R-:W-:Y:S01]  /*20410*/  USEL UR4, UR59, UR4, UP0 ;  /* 0x000000043b047287 */ /* 0x000fe20008000000 */
[----:B0-----:R-:W-:Y:S11]  /*20420*/  @P0 BRA `(.L_x_12614) ;  /* 0x0000000000100947 */ /* 0x001ff60003800000 */
[----:B------:R-:W-:Y:S05]  /*20430*/  @!P1 BRA `(.L_x_12614) ;  /* 0x00000000000c9947 */ /* 0x000fea0003800000 */
[----:B--2---:R-:W2:Y:S04]  /*20440*/  LDG.E R4, desc[UR36][R8.64] ;  /* 0x0000002408047981 */ /* 0x004ea8000c1e1900 */
[----:B-----5:R-:W2:Y:S02]  /*20450*/  LDG.E R11, desc[UR36][R8.64+0x4] ;  /* 0x00000424080b7981 */ /* 0x020ea4000c1e1900 */
[----:B--2---:R-:W-:-:S07]  /*20460*/  IMAD.IADD R11, R11, 0x1, -R4 ;  /* 0x000000010b0b7824 */ /* 0x004fce00078e0a04 */
.L_x_12614:
[----:B--2---:R-:W2:Y:S04]  /*20470*/  LDL R4, [R1+0x4b0] ;  /* 0x0004b00001047983 */ /* 0x004ea80000100800 */
[----:B------:R-:W3:Y:S01]  /*20480*/  LDL R8, [R1+0x4cc] ;  /* 0x0004cc0001087983 */ /* 0x000ee20000100800 */
[----:B-----5:R-:W-:Y:S01]  /*20490*/  IMAD R6, R11, R20, RZ ;  /* 0x000000140b067224 */ /* 0x020fe200078e02ff */
[----:B------:R-:W-:Y:S01]  /*204a0*/  R2UR UR8, R216 ;  /* 0x00000000d80872ca */ /* 0x000fe200000e0000 */
[----:B------:R-:W-:Y:S01]  /*204b0*/  VIADD R25, R178, UR58 ;  /* 0x0000003ab2197c36 */ /* 0x000fe20008000000 */
[----:B------:R-:W-:Y:S01]  /*204c0*/  ISETP.NE.AND P2, PT, R20, 0x1, PT ;  /* 0x000000011400780c */ /* 0x000fe20003f45270 */
[----:B------:R-:W-:Y:S01]  /*204d0*/  UISETP.GT.AND UP1, UPT, UR4, 0x1, UPT ;  /* 0x000000010400788c */ /* 0x000fe2000bf24270 */
[----:B------:R-:W-:-:S03]  /*204e0*/  UMOV UR19, 0xab8 ;  /* 0x00000ab800137882 */ /* 0x000fc60000000000 */
[----:B------:R-:W-:-:S08]  /*204f0*/  USEL UR19, UR19, 0xa78, UP1 ;  /* 0x00000a7813137887 */ /* 0x000fd00008800000 */
[----:B------:R-:W0:Y:S01]  /*20500*/  @P2 LDC R5, c[0x0][0xcf0] ;  /* 0x00033c00ff052b82 */ /* 0x000e220000000800 */
[----:B------:R-:W-:Y:S01]  /*20510*/  UISETP.NE.U32.AND UP0, UPT, UR10, URZ, UPT ;  /* 0x0000003f0a00728c */ /* 0x000fe2000bf05070 */
[----:B------:R-:W-:Y:S01]  /*20520*/  UMOV UR4, URZ ;  /* 0x0000003f00047c82 */ /* 0x000fe20008000000 */
[----:B------:R-:W-:Y:S01]  /*20530*/  USHF.R.S32.HI UR10, URZ, 0x1f, UR8 ;  /* 0x0000001f3f0a7899 */ /* 0x000fe20008011408 */
[----:B------:R-:W-:Y:S01]  /*20540*/  @P1 R2UR UR4, R10 ;  /* 0x000000000a0412ca */ /* 0x000fe200000e0000 */
[----:B------:R-:W-:Y:S02]  /*20550*/  UISETP.NE.AND.EX UP0, UPT, UR11, URZ, UPT, UP0 ;  /* 0x0000003f0b00728c */ /* 0x000fe4000bf05300 */
[----:B------:R-:W-:Y:S02]  /*20560*/  USEL UR9, UR61, URZ, UP1 ;  /* 0x0000003f3d097287 */ /* 0x000fe40008800000 */
[----:B------:R-:W-:Y:S02]  /*20570*/  USEL UR8, UR8, URZ, !UP0 ;  /* 0x0000003f08087287 */ /* 0x000fe4000c000000 */
[----:B------:R-:W-:Y:S01]  /*20580*/  USEL UR18, UR10, URZ, !UP0 ;  /* 0x0000003f0a127287 */ /* 0x000fe2000c000000 */
[----:B------:R-:W-:-:S02]  /*20590*/  ULDC.64 UR12, c[0x0][UR19+0x220] ;  /* 0x00008800130c7abb */ /* 0x000fc40008000a00 */
[----:B------:R-:W-:Y:S01]  /*205a0*/  ULDC.64 UR10, c[0x0][UR19+0x218] ;  /* 0x00008600130a7abb */ /* 0x000fe20008000a00 */
[----:B------:R-:W-:Y:S01]  /*205b0*/  ULDC.64 UR14, c[0x0][UR19+0x228] ;  /* 0x00008a00130e7abb */ /* 0x000fe20008000a00 */
[----:B------:R-:W-:Y:S02]  /*205c0*/  UIMAD UR13, UR13, UR8, URZ ;  /* 0x000000080d0d72a4 */ /* 0x000fe4000f8e023f */
[----:B------:R-:W-:Y:S02]  /*205d0*/  UIMAD.WIDE.U32 UR16, UR10, UR60, URZ ;  /* 0x0000003c0a1072a5 */ /* 0x000fe4000f8e003f */
[----:B------:R-:W-:Y:S01]  /*205e0*/  UIMAD UR20, UR11, UR60, URZ ;  /* 0x0000003c0b1472a4 */ /* 0x000fe2000f8e023f */
[----:B--2---:R-:W-:Y:S02]  /*205f0*/  LOP3.LUT P0, RZ, R4, 0x3, RZ, 0xc0, !PT ;  /* 0x0000000304ff7812 */ /* 0x004fe4000780c0ff */
[----:B------:R-:W1:Y:S02]  /*20600*/  @P2 LDC R4, c[0x0][0xcec] ;  /* 0x00033b00ff042b82 */ /* 0x000e640000000800 */
[----:B------:R-:W-:-:S13]  /*20610*/  ISETP.GE.OR P3, PT, R25, R6, P0 ;  /* 0x000000061900720c */ /* 0x000fda0000766670 */
[----:B------:R-:W2:Y:S01]  /*20620*/  @!P3 LDL R13, [R1+0x210] ;  /* 0x00021000010db983 */ /* 0x000ea20000100800 */
[----:B---3--:R-:W-:Y:S01]  /*20630*/  VIADD R21, R8, UR58 ;  /* 0x0000003a08157c36 */ /* 0x008fe20008000000 */
[----:B------:R-:W-:Y:S02]  /*20640*/  UIMAD.WIDE.U32 UR10, UR12, UR8, URZ ;  /* 0x000000080c0a72a5 */ /* 0x000fe4000f8e003f */
[----:B------:R-:W-:Y:S01]  /*20650*/  UIMAD.WIDE.U32 UR22, UR14, UR9, URZ ;  /* 0x000000090e1672a5 */ /* 0x000fe2000f8e003f */
[----:B------:R-:W-:Y:S01]  /*20660*/  IMAD.MOV.U32 R9, RZ, RZ, R21 ;  /* 0x000000ffff097224 */ /* 0x000fe200078e0015 */
[----:B------:R-:W-:Y:S02]  /*20670*/  UIMAD UR9, UR15, UR9, URZ ;  /* 0x000000090f0972a4 */ /* 0x000fe4000f8e023f */
[----:B------:R-:W-:Y:S01]  /*20680*/  UIMAD UR13, UR12, UR18, UR13 ;  /* 0x000000120c0d72a4 */ /* 0x000fe2000f8e020d */
[----:B-1----:R-:W-:Y:S01]  /*20690*/  @P2 IMAD.HI.U32 R4, R21, R4, RZ ;  /* 0x0000000415042227 */ /* 0x002fe200078e00ff */
[----:B------:R-:W-:-:S02]  /*206a0*/  UIADD3 UR16, UP0, UP2, UR10, UR16, UR4 ;  /* 0x000000100a107290 */ /* 0x000fc4000fa1e004 */
[----:B------:R-:W-:Y:S02]  /*206b0*/  UIADD3 UR10, UR23, UR9, URZ ;  /* 0x00000009170a7290 */ /* 0x000fe4000fffe03f */
[----:B0-----:R-:W-:Y:S01]  /*206c0*/  @P2 SHF.R.U32.HI R9, RZ, R5, R4 ;  /* 0x00000005ff092219 */ /* 0x001fe20000011604 */
[----:B------:R-:W-:Y:S01]  /*206d0*/  UIADD3 UR20, UR17, UR20, URZ ;  /* 0x0000001411147290 */ /* 0x000fe2000fffe03f */
[----:B------:R-:W-:Y:S01]  /*206e0*/  IMAD.U32 R4, RZ, RZ, UR22 ;  /* 0x00000016ff047e24 */ /* 0x000fe2000f8e00ff */
[----:B------:R-:W-:Y:S01]  /*206f0*/  UIADD3 UR9, UR11, UR13, URZ ;  /* 0x0000000d0b097290 */ /* 0x000fe2000fffe03f */
[----:B------:R-:W-:Y:S01]  /*20700*/  IMAD.U32 R5, RZ, RZ, UR23 ;  /* 0x00000017ff057e24 */ /* 0x000fe2000f8e00ff */
[----:B------:R-:W-:Y:S01]  /*20710*/  USHF.R.S32.HI UR14, URZ, 0x1f, UR4 ;  /* 0x0000001f3f0e7899 */ /* 0x000fe20008011404 */
[----:B------:R-:W-:Y:S01]  /*20720*/  IMAD.MOV R11, RZ, RZ, -R9 ;  /* 0x000000ffff0b7224 */ /* 0x000fe200078e0a09 */
[----:B------:R-:W-:Y:S01]  /*20730*/  IADD3 R4, P1, P4, R9, UR16, R4 ;  /* 0x0000001009047c10 */ /* 0x000fe2000fc3e004 */
[----:B------:R-:W-:Y:S01]  /*20740*/  IMAD.U32 R10, RZ, RZ, UR10 ;  /* 0x0000000aff0a7e24 */ /* 0x000fe2000f8e00ff */
[----:B------:R-:W-:Y:S01]  /*20750*/  UIADD3.X UR9, UR9, UR20, UR14, UP0, UP2 ;  /* 0x0000001409097290 */ /* 0x000fe200087e440e */
[----:B------:R-:W-:Y:S01]  /*20760*/  IMAD R11, R20, R11, R21 ;  /* 0x0000000b140b7224 */ /* 0x000fe200078e0215 */
[----:B------:R-:W-:Y:S01]  /*20770*/  SHF.R.S32.HI R5, RZ, 0x1f, R9 ;  /* 0x0000001fff057819 */ /* 0x000fe20000011409 */
[----:B------:R-:W-:Y:S01]  /*20780*/  ULDC.64 UR10, c[0x0][UR19+0x210] ;  /* 0x00008400130a7abb */ /* 0x000fe20008000a00 */
[----:B------:R-:W-:Y:S01]  /*20790*/  ULDC.64 UR12, c[0x0][0xca8] ;  /* 0x00032a00000c7ab9 */ /* 0x000fe20000000a00 */
[----:B------:R-:W-:Y:S01]  /*207a0*/  IMAD R9, R11, UR11, RZ ;  /* 0x0000000b0b097c24 */ /* 0x000fe2000f8e02ff */
[----:B------:R-:W-:Y:S01]  /*207b0*/  SHF.R.S32.HI R8, RZ, 0x1f, R11 ;  /* 0x0000001fff087819 */ /* 0x000fe2000001140b */
[----:B------:R-:W-:Y:S01]  /*207c0*/  @!UP1 ULDC UR12, c[0x0][0xc50] ;  /* 0x00031400000c9ab9 */ /* 0x000fe20000000800 */
[----:B------:R-:W-:Y:S01]  /*207d0*/  IADD3.X R5, R5, UR9, R10, P1, P4 ;  /* 0x0000000905057c10 */ /* 0x000fe20008fe840a */
[----:B------:R-:W-:-:S02]  /*207e0*/  @!UP1 ULDC UR13, c[0x0][0xc54] ;  /* 0x00031500000d9ab9 */ /* 0x000fc40000000800 */
[----:B------:R-:W-:Y:S02]  /*207f0*/  IMAD R9, R8, UR10, R9 ;  /* 0x0000000a08097c24 */ /* 0x000fe4000f8e0209 */
[----:B------:R-:W-:-:S04]  /*20800*/  IMAD.WIDE.U32 R4, R11, UR10, R4 ;  /* 0x0000000a0b047c25 */ /* 0x000fc8000f8e0004 */
[----:B------:R-:W-:Y:S01]  /*20810*/  IMAD.IADD R5, R5, 0x1, R9 ;  /* 0x0000000105057824 */ /* 0x000fe200078e0209 */
[----:B------:R-:W-:Y:S01]  /*20820*/  LEA R10, P1, R4, UR12, 0x2 ;  /* 0x0000000c040a7c11 */ /* 0x000fe2000f8210ff */
[----:B------:R-:W-:-:S03]  /*20830*/  VIADD R11, R25, 0x8 ;  /* 0x00000008190b7836 */ /* 0x000fc60000000000 */
[----:B------:R-:W-:Y:S01]  /*20840*/  LEA.HI.X R12, R4, UR13, R5, 0x2, P1 ;  /* 0x0000000d040c7c11 */ /* 0x000fe200088f1405 */
[----:B------:R-:W-:Y:S01]  /*20850*/  SHFL.IDX PT, R8, R10, RZ, 0x1c1f ;  /* 0x001c1fff0a087589 */ /* 0x000fe200000e0000 */
[----:B------:R-:W-:-:S03]  /*20860*/  ISETP.GE.OR P0, PT, R11, R6, P0 ;  /* 0x000000060b00720c */ /* 0x000fc60000706670 */
[----:B------:R-:W2:Y:S04]  /*20870*/  SHFL.IDX PT, R9, R12, RZ, 0x1c1f ;  /* 0x001c1fff0c097589 */ /* 0x000ea800000e0000 */
[----:B--2---:R-:W-:Y:S06]  /*20880*/  @!P3 ST.E desc[UR36][R8.64], R13 ;  /* 0x0000000d0800b985 */ /* 0x004fec000c101924 */
[----:B------:R-:W2:Y:S01]  /*20890*/  @!P0 LDL R15, [R1+0x214] ;  /* 0x00021400010f8983 */ /* 0x000ea20000100800 */
[----:B------:R-:W-:-:S02]  /*208a0*/  PLOP3.LUT P1, PT, PT, PT, UP1, 0x80, 0x0 ;  /* 0x000000000000781c */ /* 0x000fc40003f2f018 */
[-C--:B------:R-:W-:Y:S01]  /*208b0*/  ISETP.GE.AND P3, PT, R25, R6.reuse, PT ;  /* 0x000000061900720c */ /* 0x080fe20003f66270 */
[----:B------:R-:W-:Y:S04]  /*208c0*/  SHFL.IDX PT, R4, R10, 0x1, 0x1c1f ;  /* 0x003c1f000a047f89 */ /* 0x000fe800000e0000 */
[----:B------:R-:W2:Y:S04]  /*208d0*/  SHFL.IDX PT, R5, R12, 0x1, 0x1c1f ;  /* 0x003c1f000c057f89 */ /* 0x000ea800000e0000 */
[----:B--2---:R0:W-:Y:S01]  /*208e0*/  @!P0 ST.E desc[UR36][R4.64], R15 ;  /* 0x0000000f04008985 */ /* 0x0041e2000c101924 */
[----:B------:R-:W-:Y:S01]  /*208f0*/  ISETP.GE.AND P0, PT, R11, R6, PT ;  /* 0x000000060b00720c */ /* 0x000fe20003f06270 */
[----:B------:R-:W-:-:S12]  /*20900*/  @P1 BRA `(.L_x_12615) ;  /* 0x0000000c00c81947 */ /* 0x000fd80003800000 */
[----:B0-----:R-:W-:Y:S01]  /*20910*/  IMAD R5, R215, 0x40, R18 ;  /* 0x00000040d7057824 */ /* 0x001fe200078e0212 */
[----:B------:R-:W-:Y:S01]  /*20920*/  ULDC.64 UR12, c[0x0][0xba0] ;  /* 0x0002e800000c7ab9 */ /* 0x000fe20000000a00 */
[----:B------:R-:W0:Y:S02]  /*20930*/  @P2 LDC R21, c[0x0][0xcf0] ;  /* 0x00033c00ff152b82 */ /* 0x000e240000000800 */
        /* <DEDUP_REMOVED lines=12> */
[----:B------:R-:W-:Y:S01]  /*20a00*/  IMAD.X R25, RZ, RZ, R3, P3 ;  /* 0x000000ffff197224 */ /* 0x000fe200018e0603 */
[C---:B------:R-:W-:Y:S02]  /*20a10*/  IADD3 R33, P0, R2.reuse, 0x4000, RZ ;  /* 0x0000400002217810 */ /* 0x040fe40007f1e0ff */
[C---:B------:R-:W-:Y:S01]  /*20a20*/  IADD3 R37, P6, R2.reuse, 0x5000, RZ ;  /* 0x0000500002257810 */ /* 0x040fe20007fde0ff */
[----:B------:R-:W-:Y:S01]  /*20a30*/  UIMAD UR9, UR14, UR12, URZ ;  /* 0x0000000c0e0972a4 */ /* 0x000fe2000f8e023f */
[C---:B------:R-:W-:Y:S01]  /*20a40*/  IADD3 R41, P5, R2.reuse, 0x6000, RZ ;  /* 0x0000600002297810 */ /* 0x040fe20007fbe0ff */
[----:B------:R-:W-:Y:S01]  /*20a50*/  UIMAD.WIDE.U32 UR10, UR4, UR12, URZ ;  /* 0x0000000c040a72a5 */ /* 0x000fe2000f8e003f */
[C---:B------:R-:W-:Y:S01]  /*20a60*/  IADD3 R45, P4, R2.reuse, 0x7000, RZ ;  /* 0x00007000022d7810 */ /* 0x040fe20007f9e0ff */
[----:B------:R-:W5:Y:S01]  /*20a70*/  LD.E.128 R12, desc[UR36][R12.64] ;  /* 0x000000240c0c7980 */ /* 0x000f62000c101d00 */
[----:B------:R-:W-:-:S02]  /*20a80*/  IADD3 R49, P3, R2, 0x8000, RZ ;  /* 0x0000800002317810 */ /* 0x000fc40007f7e0ff */
[----:B------:R-:W-:Y:S01]  /*20a90*/  SHF.R.U64 R28, R28, 0x3, RZ ;  /* 0x000000031c1c7819 */ /* 0x000fe200000012ff */
        /* <DEDUP_REMOVED lines=8> */
[----:B------:R-:W-:Y:S02]  /*20b20*/  IADD3 R53, P1, R2, 0x9000, RZ ;  /* 0x0000900002357810 */ /* 0x000fe40007f3e0ff */
[----:B------:R-:W-:Y:S02]  /*20b30*/  SHF.R.U64 R32, R32, 0x3, RZ ;  /* 0x0000000320207819 */ /* 0x000fe400000012ff */
[----:B------:R-:W-:Y:S02]  /*20b40*/  SHF.R.U64 R36, R36, 0x3, RZ ;  /* 0x0000000324247819 */ /* 0x000fe400000012ff */
[----:B------:R-:W-:Y:S01]  /*20b50*/  LOP3.LUT R9, R2, 0x380, RZ, 0xc0, !PT ;  /* 0x0000038002097812 */ /* 0x000fe200078ec0ff */
[----:B------:R-:W-:Y:S01]  /*20b60*/  UIMAD UR9, UR4, UR13, UR9 ;  /* 0x0000000d040972a4 */ /* 0x000fe2000f8e0209 */
[----:B------:R-:W-:Y:S01]  /*20b70*/  SHF.R.U64 R40, R40, 0x3, RZ ;  /* 0x0000000328287819 */ /* 0x000fe200000012ff */
[----:B------:R-:W5:Y:S01]  /*20b80*/  LD.E.128 R28, desc[UR36][R28.64] ;  /* 0x000000241c1c7980 */ /* 0x000f62000c101d00 */
[----:B------:R-:W-:Y:S01]  /*20b90*/  SHF.R.U64 R44, R44, 0x3, RZ ;  /* 0x000000032c2c7819 */ /* 0x000fe200000012ff */
[----:B------:R-:W-:Y:S01]  /*20ba0*/  ULDC.64 UR12, c[0x0][0xbe8] ;  /* 0x0002fa00000c7ab9 */ /* 0x000fe20000000a00 */
[----:B------:R-:W-:-:S02]  /*20bb0*/  SHF.R.U64 R48, R48, 0x3, RZ ;  /* 0x0000000330307819 */ /* 0x000fc400000012ff */
        /* <DEDUP_REMOVED lines=13> */
[----:B------:R-:W-:Y:S01]  /*20c90*/  UIADD3 UR11, UR11, UR9, URZ ;  /* 0x000000090b0b7290 */ /* 0x000fe2000fffe03f */
[C---:B------:R-:W-:Y:S01]  /*20ca0*/  IADD3 R61, P6, R2.reuse, 0xb000, RZ ;  /* 0x0000b000023d7810 */ /* 0x040fe20007fde0ff */
[----:B------:R-:W-:Y:S01]  /*20cb0*/  USHF.R.S32.HI UR4, URZ, 0x1f, UR8 ;  /* 0x0000001f3f047899 */ /* 0x000fe20008011408 */
[C---:B------:R-:W-:Y:S01]  /*20cc0*/  IADD3 R65, P5, R2.reuse, 0xc000, RZ ;  /* 0x0000c00002417810 */ /* 0x040fe20007fbe0ff */
[----:B------:R-:W5:Y:S01]  /*20cd0*/  LD.E.128 R32, desc[UR36][R32.64] ;  /* 0x0000002420207980 */ /* 0x000f62000c101d00 */
[C---:B------:R-:W-:Y:S02]  /*20ce0*/  IADD3 R69, P4, R2.reuse, 0xd000, RZ ;  /* 0x0000d00002457810 */ /* 0x040fe40007f9e0ff */
        /* <DEDUP_REMOVED lines=13> */
[----:B------:R-:W-:-:S02]  /*20dc0*/  IADD3 R5, P1, R2, 0xf000, RZ ;  /* 0x0000f00002057810 */ /* 0x000fc40007f3e0ff */
[----:B------:R-:W-:Y:S02]  /*20dd0*/  SHF.R.U64 R56, R56, 0x3, RZ ;  /* 0x0000000338387819 */ /* 0x000fe400000012ff */
[----:B------:R-:W-:Y:S01]  /*20de0*/  SHF.R.U64 R60, R60, 0x3, RZ ;  /* 0x000000033c3c7819 */ /* 0x000fe200000012ff */
[----:B------:R-:W-:Y:S01]  /*20df0*/  IMAD.X R77, RZ, RZ, R3, P1 ;  /* 0x000000ffff4d7224 */ /* 0x000fe200008e0603 */
[----:B------:R-:W-:Y:S01]  /*20e00*/  SHF.R.U64 R64, R64, 0x3, RZ ;  /* 0x0000000340407819 */ /* 0x000fe200000012ff */
[----:B------:R-:W-:Y:S01]  /*20e10*/  UIMAD.WIDE.U32 UR10, UR60, UR12, UR10 ;  /* 0x0000000c3c0a72a5 */ /* 0x000fe2000f8e000a */
[----:B------:R-:W-:Y:S01]  /*20e20*/  SHF.R.U64 R68, R68, 0x3, RZ ;  /* 0x0000000344447819 */ /* 0x000fe200000012ff */
[----:B------:R-:W5:Y:S01]  /*20e30*/  LD.E.128 R52, desc[UR36][R52.64] ;  /* 0x0000002434347980 */ /* 0x000f62000c101d00 */
[----:B------:R-:W-:Y:S02]  /*20e40*/  SHF.R.U64 R72, R72, 0x3, RZ ;  /* 0x0000000348487819 */ /* 0x000fe400000012ff */
[----:B------:R-:W-:-:S02]  /*20e50*/  LOP3.LUT R2, R9, R2, RZ, 0x3c, !PT ;  /* 0x0000000209027212 */ /* 0x000fc400078e3cff */
        /* <DEDUP_REMOVED lines=11> */
[----:B------:R-:W-:Y:S01]  /*20f10*/  LOP3.LUT R4, R5, 0x380, RZ, 0xc0, !PT ;  /* 0x0000038005047812 */ /* 0x000fe200078ec0ff */
[----:B------:R-:W-:-:S02]  /*20f20*/  UIMAD UR11, UR60, UR13, UR11 ;  /* 0x0000000d3c0b72a4 */ /* 0x000fc4000f8e020b */
[----:B------:R-:W5:Y:S01]  /*20f30*/  LD.E.128 R56, desc[UR36][R56.64] ;  /* 0x0000002438387980 */ /* 0x000f62000c101d00 */
[----:B------:R-:W-:Y:S01]  /*20f40*/  SHF.R.U64 R4, R4, 0x3, RZ ;  /* 0x0000000304047819 */ /* 0x000fe200000012ff */
[----:B------:R-:W-:Y:S02]  /*20f50*/  ULDC.64 UR12, c[0x0][0xbf0] ;  /* 0x0002fc00000c7ab9 */ /* 0x000fe40000000a00 */
[----:B------:R-:W5:Y:S01]  /*20f60*/  LD.E.128 R60, desc[UR36][R60.64] ;  /* 0x000000243c3c7980 */ /* 0x000f62000c101d00 */
[----:B-1----:R-:W1:Y:S01]  /*20f70*/  @P2 LDC R3, c[0x0][0xcec] ;  /* 0x00033b00ff032b82 */ /* 0x002e620000000800 */
[----:B------:R-:W-:Y:S01]  /*20f80*/  IMAD R2, R218, 0x20, R215 ;  /* 0x00000020da027824 */ /* 0x000fe200078e02d7 */
[----:B------:R-:W-:Y:S01]  /*20f90*/  LOP3.LUT R76, R4, R5, RZ, 0x3c, !PT ;  /* 0x00000005044c7212 */ /* 0x000fe200078e3cff */
[----:B------:R-:W5:Y:S02]  /*20fa0*/  LD.E.128 R64, desc[UR36][R64.64] ;  /* 0x0000002440407980 */ /* 0x000f64000c101d00 */
[----:B------:R-:W-:Y:S01]  /*20fb0*/  VIADD R80, R2, UR58 ;  /* 0x0000003a02507c36 */ /* 0x000fe20008000000 */
[----:B------:R-:W-:Y:S01]  /*20fc0*/  UIMAD UR4, UR4, UR12, URZ ;  /* 0x0000000c040472a4 */ /* 0x000fe2000f8e023f */
[----:B------:R-:W5:Y:S02]  /*20fd0*/  LD.E.128 R68, desc[UR36][R68.64] ;  /* 0x0000002444447980 */ /* 0x000f64000c101d00 */
[----:B------:R-:W-:Y:S01]  /*20fe0*/  IMAD.MOV.U32 R5, RZ, RZ, R80 ;  /* 0x000000ffff057224 */ /* 0x000fe200078e0050 */
[----:B------:R-:W-:Y:S01]  /*20ff0*/  UIMAD UR4, UR8, UR13, UR4 ;  /* 0x0000000d080472a4 */ /* 0x000fe2000f8e0204 */
[----:B------:R-:W5:Y:S01]  /*21000*/  LD.E.128 R72, desc[UR36][R72.64] ;  /* 0x0000002448487980 */ /* 0x000f62000c101d00 */
[----:B------:R-:W-:-:S03]  /*21010*/  UIMAD.WIDE.U32 UR8, UR8, UR12, UR10 ;  /* 0x0000000c080872a5 */ /* 0x000fc6000f8e000a */
[----:B------:R-:W-:Y:S01]  /*21020*/  ULDC.64 UR10, c[0x0][0xbe0] ;  /* 0x0002f800000a7ab9 */ /* 0x000fe20000000a00 */
[----:B------:R-:W5:Y:S01]  /*21030*/  LD.E.128 R76, desc[UR36][R76.64] ;  /* 0x000000244c4c7980 */ /* 0x000f62000c101d00 */
[----:B-1----:R-:W-:Y:S01]  /*21040*/  @P2 IMAD.HI.U32 R2, R80, R3, RZ ;  /* 0x0000000350022227 */ /* 0x002fe200078e00ff */
[----:B------:R-:W-:Y:S01]  /*21050*/  UIADD3 UR4, UR9, UR4, URZ ;  /* 0x0000000409047290 */ /* 0x000fe2000fffe03f */
[----:B------:R-:W-:Y:S01]  /*21060*/  @!PT LDS RZ, [RZ] ;  /* 0x00000000fffff984 */ /* 0x000fe20000000800 */
[----:B------:R-:W-:Y:S01]  /*21070*/  @!PT LDS RZ, [RZ] ;  /* 0x00000000fffff984 */ /* 0x000fe20000000800 */
[----:B------:R-:W-:Y:S01]  /*21080*/  @!PT LDS RZ, [RZ] ;  /* 0x00000000fffff984 */ /* 0x000fe20000000800 */
[----:B------:R-:W-:Y:S01]  /*21090*/  @!PT LDS RZ, [RZ] ;  /* 0x00000000fffff984 */ /* 0x000fe20000000800 */
[----:B------:R1:W-:Y:S06]  /*210a0*/  MEMBAR.ALL.CTA ;  /* 0x0000000000007992 */ /* 0x0003ec0000008000 */
[----:B-1----:R-:W1:Y:S01]  /*210b0*/  FENCE.VIEW.ASYNC.S ;  /* 0x00000000000073c6 */ /* 0x002e620000000000 */
[----:B0-----:R-:W-:-:S04]  /*210c0*/  @P2 SHF.R.U32.HI R5, RZ, R21, R2 ;  /* 0x00000015ff052219 */ /* 0x001fc80000011602 */
[--C-:B------:R-:W-:Y:S01]  /*210d0*/  SHF.R.S32.HI R4, RZ, 0x1f, R5.reuse ;  /* 0x0000001fff047819 */ /* 0x100fe20000011405 */
[----:B------:R-:W-:Y:S02]  /*210e0*/  IMAD.MOV R21, RZ, RZ, -R5 ;  /* 0x000000ffff157224 */ /* 0x000fe400078e0a05 */
[----:B------:R-:W-:Y:S02]  /*210f0*/  IMAD.U32 R3, RZ, RZ, UR9 ;  /* 0x00000009ff037e24 */ /* 0x000fe4000f8e00ff */
[----:B------:R-:W-:Y:S02]  /*21100*/  IMAD R4, R4, UR10, RZ ;  /* 0x0000000a04047c24 */ /* 0x000fe4000f8e02ff */
[----:B------:R-:W-:Y:S02]  /*21110*/  IMAD R21, R20, R21, R80 ;  /* 0x0000001514157224 */ /* 0x000fe400078e0250 */
[----:B------:R-:W-:Y:S01]  /*21120*/  IMAD.U32 R2, RZ, RZ, UR8 ;  /* 0x00000008ff027e24 */ /* 0x000fe2000f8e00ff */
[----:B------:R-:W-:Y:S01]  /*21130*/  ULDC.64 UR8, c[0x0][0xbd8] ;  /* 0x0002f60000087ab9 */ /* 0x000fe20000000a00 */
[----:B------:R-:W-:-:S02]  /*21140*/  IMAD.U32 R3, RZ, RZ, UR4 ;  /* 0x00000004ff037e24 */ /* 0x000fc4000f8e00ff */
[C---:B------:R-:W-:Y:S01]  /*21150*/  IMAD R81, R5.reuse, UR11, R4 ;  /* 0x0000000b05517c24 */ /* 0x040fe2000f8e0204 */
        /* <DEDUP_REMOVED lines=13> */
[----:B------:R-:W-:Y:S02]  /*21230*/  PRMT R0, RZ, 0x654, R0 ;  /* 0x00000654ff007816 */ /* 0x000fe40000000000 */
[----:B------:R-:W-:Y:S02]  /*21240*/  LEA.HI.X R83, R2, UR9, R3, 0x1, P3 ;  /* 0x0000000902537c11 */ /* 0x000fe400098f0c03 */
[-C--:B------:R-:W-:Y:S01]  /*21250*/  ISETP.GE.AND P1, PT, R5, R6.reuse, PT ;  /* 0x000000060500720c */ /* 0x080fe20003f26270 */
[----:B------:R-:W-:Y:S01]  /*21260*/  VIADD R5, R85, 0x40 ;  /* 0x0000004055057836 */ /* 0x000fe20000000000 */
[----:B-1----:R0:W-:Y:S01]  /*21270*/  SYNCS.ARRIVE.TRANS64.RED.A1T0 RZ, [R0+URZ], RZ ;  /* 0x000000ff00ff79a7 */ /* 0x0021e2000810043f */
[----:B------:R1:W2:Y:S01]  /*21280*/  SHFL.IDX PT, R80, R82, RZ, 0x181f ;  /* 0x00181fff52507589 */ /* 0x0002a200000e0000 */
[----:B------:R-:W-:Y:S02]  /*21290*/  BSSY B1, `(.L_x_12616) ;  /* 0x0000015000017945 */ /* 0x000fe40003800000 */
[----:B------:R-:W-:Y:S01]  /*212a0*/  ISETP.GE.AND P0, PT, R5, R6, PT ;  /* 0x000000060500720c */ /* 0x000fe20003f06270 */
[----:B0-----:R1:W0:Y:S01]  /*212b0*/  SHFL.IDX PT, R0, R83, RZ, 0x181f ;  /* 0x00181fff53007589 */ /* 0x00122200000e0000 */
[----:B------:R-:W-:Y:S11]  /*212c0*/  @P2 BRA `(.L_x_12617) ;  /* 0x0000000000442947 */ /* 0x000ff60003800000 */
[----:B------:R-:W-:Y:S02]  /*212d0*/  ULDC UR4, c[0x0][0xbc8] ;  /* 0x0002f20000047ab9 */ /* 0x000fe40000000800 */
[----:B------:R-:W-:Y:S02]  /*212e0*/  ISETP.GE.AND P5, PT, R18, UR4, PT ;  /* 0x0000000412007c0c */ /* 0x000fe4000bfa6270 */
[----:B------:R-:W-:Y:S02]  /*212f0*/  ISETP.GE.AND P4, PT, R176, UR4, PT ;  /* 0x00000004b0007c0c */ /* 0x000fe4000bf86270 */
[----:B------:R-:W-:Y:S02]  /*21300*/  ISETP.GE.AND P3, PT, R19, UR4, PT ;  /* 0x0000000413007c0c */ /* 0x000fe4000bf66270 */
[----:B------:R-:W-:-:S07]  /*21310*/  ISETP.GE.AND P2, PT, R177, UR4, PT ;  /* 0x00000004b1007c0c */ /* 0x000fce000bf46270 */
[----:B--2---:R-:W-:-:S04]  /*21320*/  @!P5 LEA R2, P6, R18, R80, 0x1 ;  /* 0x000000501202d211 */ /* 0x004fc800078c08ff */
[----:B0-----:R-:W-:Y:S02]  /*21330*/  @!P5 LEA.HI.X R3, R18, R0, R183, 0x1, P6 ;  /* 0x000000001203d211 */ /* 0x001fe400030f0cb7 */
        /* <DEDUP_REMOVED lines=10> */
.L_x_12617:
[----:B------:R-:W-:Y:S05]  /*213e0*/  BSYNC B1 ;  /* 0x0000000000017941 */ /* 0x000fea0003800000 */
.L_x_12616:
[----:B0-----:R0:W4:Y:S01]  /*213f0*/  SHFL.IDX PT, R0, R83, 0x1, 0x181f ;  /* 0x00381f0053007f89 */ /* 0x00112200000e0000 */
[----:B------:R-:W-:Y:S03]  /*21400*/  BSSY B1, `(.L_x_12618) ;  /* 0x0000014000017945 */ /* 0x000fe60003800000 */
[----:B---3-5:R0:W3:Y:S01]  /*21410*/  SHFL.IDX PT, R10, R82, 0x1, 0x181f ;  /* 0x00381f00520a7f89 */ /* 0x0280e200000e0000 */
[----:B------:R-:W-:Y:S05]  /*21420*/  @P1 BRA `(.L_x_12619) ;  /* 0x0000000000441947 */ /* 0x000fea0003800000 */
[----:B------:R-:W-:Y:S02]  /*21430*/  ULDC UR4, c[0x0][0xbc8] ;  /* 0x0002f20000047ab9 */ /* 0x000fe40000000800 */
[----:B------:R-:W-:Y:S02]  /*21440*/  ISETP.GE.AND P4, PT, R18, UR4, PT ;  /* 0x0000000412007c0c */ /* 0x000fe4000bf86270 */
[----:B------:R-:W-:Y:S02]  /*21450*/  ISETP.GE.AND P3, PT, R176, UR4, PT ;  /* 0x00000004b0007c0c */ /* 0x000fe4000bf66270 */
[----:B------:R-:W-:Y:S02]  /*21460*/  ISETP.GE.AND P2, PT, R19, UR4, PT ;  /* 0x0000000413007c0c */ /* 0x000fe4000bf46270 */
[----:B------:R-:W-:-:S07]  /*21470*/  ISETP.GE.AND P1, PT, R177, UR4, PT ;  /* 0x00000004b1007c0c */ /* 0x000fce000bf26270 */
[-C--:B---3--:R-:W-:Y:S02]  /*21480*/  @!P4 LEA R2, P6, R18, R10.reuse, 0x1 ;  /* 0x0000000a1202c211 */ /* 0x088fe400078c08ff */
[----:B------:R-:W-:Y:S02]  /*21490*/  @!P3 LEA R4, P5, R176, R10, 0x1 ;  /* 0x0000000ab004b211 */ /* 0x000fe400078a08ff */
[----:B----4-:R-:W-:Y:S02]  /*214a0*/  @!P4 LEA.HI.X R3, R18, R0, R183, 0x1, P6 ;  /* 0x000000001203c211 */ /* 0x010fe400030f0cb7 */
        /* <DEDUP_REMOVED lines=9> */
.L_x_12619:
[----:B------:R-:W-:Y:S05]  /*21540*/  BSYNC B1 ;  /* 0x0000000000017941 */ /* 0x000fea0003800000 */
.L_x_12618:
[----:B----4-:R4:W0:Y:S01]  /*21550*/  SHFL.IDX PT, R0, R83, 0x2, 0x181f ;  /* 0x00581f0053007f89 */ /* 0x01082200000e0000 */
[----:B------:R-:W-:Y:S03]  /*21560*/  BSSY B1, `(.L_x_12620) ;  /* 0x0000014000017945 */ /* 0x000fe60003800000 */
[----:B---3--:R4:W3:Y:S01]  /*21570*/  SHFL.IDX PT, R10, R82, 0x2, 0x181f ;  /* 0x00581f00520a7f89 */ /* 0x0088e200000e0000 */
[----:B------:R-:W-:Y:S05]  /*21580*/  @P0 BRA `(.L_x_12621) ;  /* 0x0000000000440947 */ /* 0x000fea0003800000 */
[----:B------:R-:W-:Y:S02]  /*21590*/  ULDC UR4, c[0x0][0xbc8] ;  /* 0x0002f20000047ab9 */ /* 0x000fe40000000800 */
[----:B------:R-:W-:Y:S02]  /*215a0*/  ISETP.GE.AND P3, PT, R18, UR4, PT ;  /* 0x0000000412007c0c */ /* 0x000fe4000bf66270 */
[----:B------:R-:W-:Y:S02]  /*215b0*/  ISETP.GE.AND P2, PT, R176, UR4, PT ;  /* 0x00000004b0007c0c */ /* 0x000fe4000bf46270 */
[----:B------:R-:W-:Y:S02]  /*215c0*/  ISETP.GE.AND P1, PT, R19, UR4, PT ;  /* 0x0000000413007c0c */ /* 0x000fe4000bf26270 */
[----:B------:R-:W-:-:S07]  /*215d0*/  ISETP.GE.AND P0, PT, R177, UR4, PT ;  /* 0x00000004b1007c0c */ /* 0x000fce000bf06270 */
[-C--:B---3--:R-:W-:Y:S02]  /*215e0*/  @!P3 LEA R2, P6, R18, R10.reuse, 0x1 ;  /* 0x0000000a1202b211 */ /* 0x088fe400078c08ff */
[-C--:B------:R-:W-:Y:S02]  /*215f0*/  @!P2 LEA R4, P5, R176, R10.reuse, 0x1 ;  /* 0x0000000ab004a211 */ /* 0x080fe400078a08ff */
[----:B------:R-:W-:Y:S02]  /*21600*/  @!P1 LEA R8, P4, R19, R10, 0x1 ;  /* 0x0000000a13089211 */ /* 0x000fe400078808ff */
[----:B0-----:R-:W-:Y:S02]  /*21610*/  @!P3 LEA.HI.X R3, R18, R0, R183, 0x1, P6 ;  /* 0x000000001203b211 */ /* 0x001fe400030f0cb7 */
        /* <DEDUP_REMOVED lines=8> */
.L_x_12621:
[----:B------:R-:W-:Y:S05]  /*216a0*/  BSYNC B1 ;  /* 0x0000000000017941 */ /* 0x000fea0003800000 */
.L_x_12620:
[----:B0-----:R-:W-:Y:S01]  /*216b0*/  VIADD R3, R85, 0x60 ;  /* 0x0000006055037836 */ /* 0x001fe20000000000 */
[----:B-1--4-:R-:W0:Y:S04]  /*216c0*/  SHFL.IDX PT, R83, R83, 0x3, 0x181f ;  /* 0x00781f0053537f89 */ /* 0x012e2800000e0000 */
[----:B------:R-:W-:Y:S01]  /*216d0*/  ISETP.GE.AND P0, PT, R3, R6, PT ;  /* 0x000000060300720c */ /* 0x000fe20003f06270 */
[----:B------:R-:W1:-:S12]  /*216e0*/  SHFL.IDX PT, R82, R82, 0x3, 0x181f ;  /* 0x00781f0052527f89 */ /* 0x000e5800000e0000 */
[----:B------:R-:W-:Y:S05]  /*216f0*/  @P0 BRA `(.L_x_12622) ;  /* 0x0000002800400947 */ /* 0x000fea0003800000 */
[----:B------:R-:W-:Y:S02]  /*21700*/  ULDC UR4, c[0x0][0xbc8] ;  /* 0x0002f20000047ab9 */ /* 0x000fe40000000800 */
[----:B------:R-:W-:Y:S02]  /*21710*/  ISETP.GE.AND P3, PT, R18, UR4, PT ;  /* 0x0000000412007c0c */ /* 0x000fe4000bf66270 */
[----:B------:R-:W-:Y:S02]  /*21720*/  ISETP.GE.AND P4, PT, R176, UR4, PT ;  /* 0x00000004b0007c0c */ /* 0x000fe4000bf86270 */
[----:B------:R-:W-:-:S09]  /*21730*/  ISETP.GE.AND P5, PT, R19, UR4, PT ;  /* 0x0000000413007c0c */ /* 0x000fd2000bfa6270 */
[-C--:B-1----:R-:W-:Y:S02]  /*21740*/  @!P3 LEA R2, P0, R18, R82.reuse, 0x1 ;  /* 0x000000521202b211 */ /* 0x082fe400078008ff */
[-C--:B------:R-:W-:Y:S02]  /*21750*/  @!P4 LEA R4, P1, R176, R82.reuse, 0x1 ;  /* 0x00000052b004c211 */ /* 0x080fe400078208ff */
[C---:B------:R-:W-:Y:S02]  /*21760*/  @!P5 LEA R8, P2, R19.reuse, R82, 0x1 ;  /* 0x000000521308d211 */ /* 0x040fe400078408ff */
[-C--:B0-----:R-:W-:Y:S02]  /*21770*/  @!P3 LEA.HI.X R3, R18, R83.reuse, R183, 0x1, P0 ;  /* 0x000000531203b211 */ /* 0x081fe400000f0cb7 */
[-C--:B------:R-:W-:Y:S02]  /*21780*/  @!P4 LEA.HI.X R5, R176, R83.reuse, R182, 0x1, P1 ;  /* 0x00000053b005c211 */ /* 0x080fe400008f0cb6 */
[----:B------:R-:W-:Y:S01]  /*21790*/  @!P5 LEA.HI.X R9, R19, R83, R181, 0x1, P2 ;  /* 0x000000531309d211 */ /* 0x000fe200010f0cb5 */
        /* <DEDUP_REMOVED lines=9> */
.L_x_12615:
[----:B------:R1:W5:Y:S01]  /*21830*/  LDL R50, [R1+0x4ac] ;  /* 0x0004ac0001327983 */ /* 0x0003620000100800 */
[----:B------:R-:W-:Y:S01]  /*21840*/  ULDC.64 UR12, c[0x0][0xc08] ;  /* 0x00030200000c7ab9 */ /* 0x000fe20000000a00 */
[----:B------:R-:W2:Y:S02]  /*21850*/  @P2 LDC R2, c[0x0][0xcec] ;  /* 0x00033b00ff022b82 */ /* 0x000ea40000000800 */
[----:B------:R1:W5:Y:S04]  /*21860*/  LDL R49, [R1+0x4a8] ;  /* 0x0004a80001317983 */ /* 0x0003680000100800 */
        /* <DEDUP_REMOVED lines=24> */
[----:B------:R1:W5:Y:S01]  /*219f0*/  LDL R24, [R1+0x444] ;  /* 0x0004440001187983 */ /* 0x0003620000100800 */
[----:B------:R-:W-:Y:S01]  /*21a00*/  UIMAD UR9, UR14, UR12, URZ ;  /* 0x0000000c0e0972a4 */ /* 0x000fe2000f8e023f */
[----:B------:R-:W3:Y:S01]  /*21a10*/  @P2 LDC R3, c[0x0][0xcf0] ;  /* 0x00033c00ff032b82 */ /* 0x000ee20000000800 */
[----:B------:R-:W-:Y:S01]  /*21a20*/  UIMAD.WIDE.U32 UR10, UR4, UR12, URZ ;  /* 0x0000000c040a72a5 */ /* 0x000fe2000f8e003f */
[----:B--2---:R-:W-:Y:S01]  /*21a30*/  @P2 IMAD.HI.U32 R2, R21, R2, RZ ;  /* 0x0000000215022227 */ /* 0x004fe200078e00ff */
[----:B------:R-:W-:Y:S01]  /*21a40*/  UIMAD UR9, UR4, UR13, UR9 ;  /* 0x0000000d040972a4 */ /* 0x000fe2000f8e0209 */
[----:B------:R-:W-:Y:S01]  /*21a50*/  BSSY B1, `(.L_x_12623) ;  /* 0x00000ca000017945 */ /* 0x000fe20003800000 */
[----:B------:R-:W-:Y:S01]  /*21a60*/  USHF.R.S32.HI UR4, URZ, 0x1f, UR8 ;  /* 0x0000001f3f047899 */ /* 0x000fe20008011408 */
[----:B0-----:R-:W-:Y:S01]  /*21a70*/  IMAD.MOV.U32 R5, RZ, RZ, R21 ;  /* 0x000000ffff057224 */ /* 0x001fe200078e0015 */
[----:B------:R-:W-:Y:S01]  /*21a80*/  UIADD3 UR11, UR11, UR9, URZ ;  /* 0x000000090b0b7290 */ /* 0x000fe2000fffe03f */
[----:B------:R-:W-:-:S03]  /*21a90*/  ULDC.64 UR12, c[0x0][0xc38] ;  /* 0x00030e00000c7ab9 */ /* 0x000fc60000000a00 */
[----:B------:R-:W-:-:S04]  /*21aa0*/  UIMAD.WIDE.U32 UR10, UR60, UR12, UR10 ;  /* 0x0000000c3c0a72a5 */ /* 0x000fc8000f8e000a */
[----:B------:R-:W-:-:S03]  /*21ab0*/  UIMAD UR11, UR60, UR13, UR11 ;  /* 0x0000000d3c0b72a4 */ /* 0x000fc6000f8e020b */
[----:B------:R-:W-:Y:S02]  /*21ac0*/  ULDC.64 UR12, c[0x0][0xc40] ;  /* 0x00031000000c7ab9 */ /* 0x000fe40000000a00 */
[----:B------:R-:W-:-:S04]  /*21ad0*/  UIMAD UR4, UR4, UR12, URZ ;  /* 0x0000000c040472a4 */ /* 0x000fc8000f8e023f */
[----:B------:R-:W-:Y:S01]  /*21ae0*/  UIMAD UR4, UR8, UR13, UR4 ;  /* 0x0000000d080472a4 */ /* 0x000fe2000f8e0204 */
[----:B---3--:R-:W-:Y:S01]  /*21af0*/  @P2 SHF.R.U32.HI R5, RZ, R3, R2 ;  /* 0x00000003ff052219 */ /* 0x008fe20000011602 */
[----:B------:R-:W-:-:S03]  /*21b00*/  UIMAD.WIDE.U32 UR8, UR8, UR12, UR10 ;  /* 0x0000000c080872a5 */ /* 0x000fc6000f8e000a */
[----:B------:R-:W-:Y:S01]  /*21b10*/  ULDC.64 UR10, c[0x0][0xc48] ;  /* 0x00031200000a7ab9 */ /* 0x000fe20000000a00 */
[----:B------:R-:W-:Y:S01]  /*21b20*/  UIADD3 UR9, UR9, UR4, URZ ;  /* 0x0000000409097290 */ /* 0x000fe2000fffe03f */
[--C-:B------:R-:W-:Y:S01]  /*21b30*/  SHF.R.S32.HI R2, RZ, 0x1f, R5.reuse ;  /* 0x0000001fff027819 */ /* 0x100fe20000011405 */
[----:B------:R-:W-:Y:S02]  /*21b40*/  IMAD.MOV R9, RZ, RZ, -R5 ;  /* 0x000000ffff097224 */ /* 0x000fe400078e0a05 */
[----:B------:R-:W-:Y:S02]  /*21b50*/  UIMAD.WIDE.U32 UR8, UR61, UR10, UR8 ;  /* 0x0000000a3d0872a5 */ /* 0x000fe4000f8e0008 */
[----:B------:R-:W-:Y:S02]  /*21b60*/  IMAD R9, R20, R9, R21 ;  /* 0x0000000914097224 */ /* 0x000fe400078e0215 */
[----:B------:R-:W-:Y:S02]  /*21b70*/  UIMAD UR61, UR61, UR11, UR9 ;  /* 0x0000000b3d3d72a4 */ /* 0x000fe4000f8e0209 */
[----:B------:R-:W-:Y:S01]  /*21b80*/  IMAD.U32 R3, RZ, RZ, UR9 ;  /* 0x00000009ff037e24 */ /* 0x000fe2000f8e00ff */
[----:B------:R-:W-:-:S02]  /*21b90*/  ULDC.64 UR10, c[0x0][0xc30] ;  /* 0x00030c00000a7ab9 */ /* 0x000fc40000000a00 */
[----:B------:R-:W-:Y:S02]  /*21ba0*/  IMAD R4, R2, UR10, RZ ;  /* 0x0000000a02047c24 */ /* 0x000fe4000f8e02ff */
        /* <DEDUP_REMOVED lines=11> */
[----:B------:R-:W-:Y:S01]  /*21c60*/  VIADD R4, R0, 0x32420 ;  /* 0x0003242000047836 */ /* 0x000fe20000000000 */
[----:B------:R-:W-:Y:S01]  /*21c70*/  LEA R0, P1, R2, UR8, 0x2 ;  /* 0x0000000802007c11 */ /* 0x000fe2000f8210ff */
[----:B------:R-:W-:-:S03]  /*21c80*/  IMAD.IADD R3, R3, 0x1, R5 ;  /* 0x0000000103037824 */ /* 0x000fc600078e0205 */
[----:B------:R-:W-:Y:S01]  /*21c90*/  PRMT R4, RZ, 0x654, R4 ;  /* 0x00000654ff047816 */ /* 0x000fe20000000004 */
[----:B------:R1:W0:Y:S01]  /*21ca0*/  SHFL.IDX PT, R10, R0, RZ, 0x1c1f ;  /* 0x001c1fff000a7589 */ /* 0x00022200000e0000 */
[----:B------:R-:W-:Y:S02]  /*21cb0*/  LEA.HI.X R6, R2, UR9, R3, 0x2, P1 ;  /* 0x0000000902067c11 */ /* 0x000fe400088f1403 */
[----:B------:R1:W-:Y:S03]  /*21cc0*/  SYNCS.ARRIVE.TRANS64.RED.A1T0 RZ, [R4+URZ], RZ ;  /* 0x000000ff04ff79a7 */ /* 0x0003e6000810043f */
[----:B------:R1:W2:Y:S01]  /*21cd0*/  SHFL.IDX PT, R11, R6, RZ, 0x1c1f ;  /* 0x001c1fff060b7589 */ /* 0x0002a200000e0000 */
[----:B------:R-:W-:Y:S05]  /*21ce0*/  @P3 BRA `(.L_x_12624) ;  /* 0x0000000800803947 */ /* 0x000fea0003800000 */
[----:B------:R-:W-:Y:S02]  /*21cf0*/  ULDC UR4, c[0x0][0xbc8] ;  /* 0x0002f20000047ab9 */ /* 0x000fe40000000800 */
[----:B------:R-:W-:-:S13]  /*21d00*/  ISETP.GE.AND P1, PT, R179, UR4, PT ;  /* 0x00000004b3007c0c */ /* 0x000fda000bf26270 */
[----:B------:R-:W3:Y:S01]  /*21d10*/  @!P1 LDL.64 R20, [R1+0x240] ;  /* 0x0002400001149983 */ /* 0x000ee20000100a00 */
[----:B------:R-:W-:Y:S01]  /*21d20*/  ISETP.GE.AND P2, PT, R212, UR4, PT ;  /* 0x00000004d4007c0c */ /* 0x000fe2000bf46270 */
[----:B0-2---:R-:W-:-:S05]  /*21d30*/  @!P1 IMAD.WIDE R2, R179, 0x4, R10 ;  /* 0x00000004b3029825 */ /* 0x005fca00078e020a */
[----:B---3--:R0:W-:Y:S07]  /*21d40*/  @!P1 ST.E.64 desc[UR36][R2.64], R20 ;  /* 0x0000001402009985 */ /* 0x0081ee000c101b24 */
[----:B-1----:R-:W2:Y:S01]  /*21d50*/  @!P2 LDL.64 R4, [R1+0x250] ;  /* 0x000250000104a983 */ /* 0x002ea20000100a00 */
[----:B------:R-:W-:Y:S02]  /*21d60*/  ISETP.GE.AND P1, PT, R211, UR4, PT ;  /* 0x00000004d3007c0c */ /* 0x000fe4000bf26270 */
[----:B------:R-:W-:-:S04]  /*21d70*/  @!P2 LEA R12, P3, R212, R10, 0x2 ;  /* 0x0000000ad40ca211 */ /* 0x000fc800078610ff */
[----:B-----5:R-:W-:-:S05]  /*21d80*/  @!P2 LEA.HI.X R13, R212, R11, R50, 0x2, P3 ;  /* 0x0000000bd40da211 */ /* 0x020fca00018f1432 */
[----:B--2---:R1:W-:Y:S04]  /*21d90*/  @!P2 ST.E.64 desc[UR36][R12.64], R4 ;  /* 0x000000040c00a985 */ /* 0x0043e8000c101b24 */
[----:B------:R-:W2:Y:S01]  /*21da0*/  @!P1 LDL.64 R8, [R1+0x260] ;  /* 0x0002600001089983 */ /* 0x000ea20000100a00 */
[----:B------:R-:W-:Y:S02]  /*21db0*/  ISETP.GE.AND P2, PT, R210, UR4, PT ;  /* 0x00000004d2007c0c */ /* 0x000fe4000bf46270 */
[----:B------:R-:W-:-:S04]  /*21dc0*/  @!P1 LEA R14, P3, R211, R10, 0x2 ;  /* 0x0000000ad30e9211 */ /* 0x000fc800078610ff */
[----:B------:R-:W-:-:S05]  /*21dd0*/  @!P1 LEA.HI.X R15, R211, R11, R49, 0x2, P3 ;  /* 0x0000000bd30f9211 */ /* 0x000fca00018f1431 */
[----:B--2---:R2:W-:Y:S04]  /*21de0*/  @!P1 ST.E.64 desc[UR36][R14.64], R8 ;  /* 0x000000080e009985 */ /* 0x0045e8000c101b24 */
[----:B0-----:R-:W3:Y:S01]  /*21df0*/  @!P2 LDL.64 R2, [R1+0x270] ;  /* 0x000270000102a983 */ /* 0x001ee20000100a00 */
[----:B------:R-:W-:Y:S02]  /*21e00*/  ISETP.GE.AND P1, PT, R209, UR4, PT ;  /* 0x00000004d1007c0c */ /* 0x000fe4000bf26270 */
[----:B------:R-:W-:-:S04]  /*21e10*/  @!P2 LEA R20, P3, R210, R10, 0x2 ;  /* 0x0000000ad214a211 */ /* 0x000fc800078610ff */
[----:B------:R-:W-:-:S05]  /*21e20*/  @!P2 LEA.HI.X R21, R210, R11, R48, 0x2, P3 ;  /* 0x0000000bd215a211 */ /* 0x000fca00018f1430 */
[----:B---3--:R0:W-:Y:S04]  /*21e30*/  @!P2 ST.E.64 desc[UR36][R20.64], R2 ;  /* 0x000000021400a985 */ /* 0x0081e8000c101b24 */
[----:B-1----:R-:W3:Y:S01]  /*21e40*/  @!P1 LDL.64 R4, [R1+0x280] ;  /* 0x0002800001049983 */ /* 0x002ee20000100a00 */
[----:B------:R-:W-:Y:S02]  /*21e50*/  ISETP.GE.AND P2, PT, R208, UR4, PT ;  /* 0x00000004d0007c0c */ /* 0x000fe4000bf46270 */
[----:B------:R-:W-:-:S04]  /*21e60*/  @!P1 LEA R12, P3, R209, R10, 0x2 ;  /* 0x0000000ad10c9211 */ /* 0x000fc800078610ff */
[----:B------:R-:W-:-:S05]  /*21e70*/  @!P1 LEA.HI.X R13, R209, R11, R47, 0x2, P3 ;  /* 0x0000000bd10d9211 */ /* 0x000fca00018f142f */
[----:B---3--:R1:W-:Y:S04]  /*21e80*/  @!P1 ST.E.64 desc[UR36][R12.64], R4 ;  /* 0x000000040c009985 */ /* 0x0083e8000c101b24 */
[----:B--2---:R-:W2:Y:S01]  /*21e90*/  @!P2 LDL.64 R8, [R1+0x290] ;  /* 0x000290000108a983 */ /* 0x004ea20000100a00 */
        /* <DEDUP_REMOVED lines=129> */
[----:B-1----:R-:W2:Y:S01]  /*226b0*/  @!P2 LDL.64 R4, [R1+0x430] ;  /* 0x000430000104a983 */ /* 0x002ea20000100a00 */
[----:B------:R-:W-:-:S04]  /*226c0*/  @!P2 LEA R10, P1, R213, R10, 0x2 ;  /* 0x0000000ad50aa211 */ /* 0x000fc800078210ff */
[----:B------:R-:W-:-:S05]  /*226d0*/  @!P2 LEA.HI.X R11, R213, R11, R219, 0x2, P1 ;  /* 0x0000000bd50ba211 */ /* 0x000fca00008f14db */
[----:B--2---:R3:W-:Y:S04]  /*226e0*/  @!P2 ST.E.64 desc[UR36][R10.64], R4 ;  /* 0x000000040a00a985 */ /* 0x0047e8000c101b24 */
.L_x_12624:
[----:B------:R-:W-:Y:S05]  /*226f0*/  BSYNC B1 ;  /* 0x0000000000017941 */ /* 0x000fea0003800000 */
.L_x_12623:
[----:B--23--:R4:W2:Y:S04]  /*22700*/  SHFL.IDX PT, R11, R6, 0x1, 0x1c1f ;  /* 0x003c1f00060b7f89 */ /* 0x00c8a800000e0000 */
[----:B0-----:R4:W0:Y:S01]  /*22710*/  SHFL.IDX PT, R10, R0, 0x1, 0x1c1f ;  /* 0x003c1f00000a7f89 */ /* 0x00182200000e0000 */
[----:B------:R-:W-:Y:S05]  /*22720*/  @P0 BRA `(.L_x_12622) ;  /* 0x0000001800340947 */ /* 0x000fea0003800000 */
[----:B-1--4-:R-:W1:Y:S02]  /*22730*/  LDC R0, c[0x0][0xbc8] ;  /* 0x0002f200ff007b82 */ /* 0x012e640000000800 */
[----:B-1----:R-:W-:-:S13]  /*22740*/  ISETP.GE.AND P0, PT, R179, R0, PT ;  /* 0x00000000b300720c */ /* 0x002fda0003f06270 */
[----:B------:R-:W3:Y:S01]  /*22750*/  @!P0 LDL.64 R20, [R1+0x248] ;  /* 0x0002480001148983 */ /* 0x000ee20000100a00 */
[-C--:B------:R-:W-:Y:S01]  /*22760*/  ISETP.GE.AND P1, PT, R212, R0.reuse, PT ;  /* 0x00000000d400720c */ /* 0x080fe20003f26270 */
[----:B0-2---:R-:W-:Y:S01]  /*22770*/  @!P0 IMAD.WIDE R2, R179, 0x4, R10 ;  /* 0x00000004b3028825 */ /* 0x005fe200078e020a */
[----:B------:R-:W-:-:S04]  /*22780*/  ISETP.GE.AND P2, PT, R211, R0, PT ;  /* 0x00000000d300720c */ /* 0x000fc80003f46270 */
[----:B---3--:R0:W-:Y:S07]  /*22790*/  @!P0 ST.E.64 desc[UR36][R2.64], R20 ;  /* 0x0000001402008985 */ /* 0x0081ee000c101b24 */
[----:B------:R-:W2:Y:S01]  /*227a0*/  @!P1 LDL.64 R4, [R1+0x258] ;  /* 0x0002580001049983 */ /* 0x000ea20000100a00 */
[----:B------:R-:W-:-:S04]  /*227b0*/  @!P1 LEA R12, P0, R212, R10, 0x2 ;  /* 0x0000000ad40c9211 */ /* 0x000fc800078010ff */
[----:B-----5:R-:W-:Y:S02]  /*227c0*/  @!P1 LEA.HI.X R13, R212, R11, R50, 0x2, P0 ;  /* 0x0000000bd40d9211 */ /* 0x020fe400000f1432 */
        /* <DEDUP_REMOVED lines=16> */
[----:B--2---:R-:W2:Y:S01]  /*228d0*/  @!P1 LDL.64 R8, [R1+0x298] ;  /* 0x0002980001089983 */ /* 0x004ea20000100a00 */
[----:B------:R-:W-:Y:S02]  /*228e0*/  ISETP.GE.AND P2, PT, R207, R0, PT ;  /* 0x00000000cf00720c */ /* 0x000fe40003f46270 */
[----:B------:R-:W-:-:S04]  /*228f0*/  @!P1 LEA R14, P0, R208, R10, 0x2 ;  /* 0x0000000ad00e9211 */ /* 0x000fc800078010ff */
[----:B------:R-:W-:-:S05]  /*22900*/  @!P1 LEA.HI.X R15, R208, R11, R46, 0x2, P0 ;  /* 0x0000000bd00f9211 */ /* 0x000fca00000f142e */
[----:B--2---:R2:W-:Y:S04]  /*22910*/  @!P1 ST.E.64 desc[UR36][R14.64], R8 ;  /* 0x000000080e009985 */ /* 0x0045e8000c101b24 */
        /* <DEDUP_REMOVED lines=113> */
[----:B------:R-:W-:-:S07]  /*23030*/  @!P2 LEA.HI.X R13, R185, R11, R229, 0x2, P0 ;  /* 0x0000000bb90da211 */ /* 0x000fce00000f14e5 */
        /* <DEDUP_REMOVED lines=10> */
[----:B------:R-:W-:-:S04]  /*230e0*/  LEA R2, P0, R214, R10, 0x2 ;  /* 0x0000000ad6027211 */ /* 0x000fc800078010ff */
[----:B------:R-:W-:-:S05]  /*230f0*/  LEA.HI.X R3, R214, R11, R227, 0x2, P0 ;  /* 0x0000000bd6037211 */ /* 0x000fca00000f14e3 */
[----:B--2---:R1:W-:Y:S04]  /*23100*/  ST.E.64 desc[UR36][R2.64], R4 ;  /* 0x0000000402007985 */ /* 0x0043e8000c101b24 */
.L_x_12626:
[----:B------:R-:W-:Y:S05]  /*23110*/  BSYNC B1 ;  /* 0x0000000000017941 */ /* 0x000fea0003800000 */
.L_x_12625:
[----:B------:R-:W-:Y:S05]  /*23120*/  @P1 BRA `(.L_x_12622) ;  /* 0x0000000c00b41947 */ /* 0x000fea0003800000 */
[----:B01----:R-:W2:Y:S01]  /*23130*/  LDL.64 R4, [R1+0x438] ;  /* 0x0004380001047983 */ /* 0x003ea20000100a00 */
[----:B------:R-:W-:-:S04]  /*23140*/  LEA R2, P0, R213, R10, 0x2 ;  /* 0x0000000ad5027211 */ /* 0x000fc800078010ff */
[----:B------:R-:W-:-:S05]  /*23150*/  LEA.HI.X R3, R213, R11, R219, 0x2, P0 ;  /* 0x0000000bd5037211 */ /* 0x000fca00000f14db */
[----:B--2---:R0:W-:Y:S01]  /*23160*/  ST.E.64 desc[UR36][R2.64], R4 ;  /* 0x0000000402007985 */ /* 0x0041e2000c101b24 */
[----:B------:R-:W-:Y:S05]  /*23170*/  BRA `(.L_x_12622) ;  /* 0x0000000c00a07947 */ /* 0x000fea0003800000 */
.L_x_12613:
[----:B------:R-:W-:Y:S01]  /*23180*/  R2UR UR4, R216 ;  /* 0x00000000d80472ca */ /* 0x000fe200000e0000 */
[----:B------:R-:W-:Y:S02]  /*23190*/  ULDC.64 UR8, c[0x0][0xd00] ;  /* 0x0003400000087ab9 */ /* 0x000fe40000000a00 */
[----:B------:R-:W-:-:S04]  /*231a0*/  UISETP.NE.U32.AND UP0, UPT, UR8, URZ, UPT ;  /* 0x0000003f0800728c */ /* 0x000fc8000bf05070 */
        /* <DEDUP_REMOVED lines=11> */
[----:B------:R-:W-:Y:S02]  /*23260*/  @UP1 ULDC.64 UR8, c[0x0][0xd08] ;  /* 0x0003420000081ab9 */ /* 0x000fe40000000a00 */
[----:B------:R-:W-:-:S03]  /*23270*/  @UP1 UIMAD.WIDE UR8, UR4, 0x4, UR8 ;  /* 0x00000004040818a5 */ /* 0x000fc6000f8e0208 */
[----:B------:R-:W-:Y:S02]  /*23280*/  ULDC UR4, c[0x0][0xb88] ;  /* 0x0002e20000047ab9 */ /* 0x000fe40000000800 */
[----:B------:R-:W-:Y:S02]  /*23290*/  IMAD.U32 R0, RZ, RZ, UR4 ;  /* 0x00000004ff007e24 */ /* 0x000fe4000f8e00ff */
[----:B------:R-:W-:Y:S02]  /*232a0*/  IMAD.U32 R4, RZ, RZ, UR8 ;  /* 0x00000008ff047e24 */ /* 0x000fe4000f8e00ff */
[----:B------:R-:W-:-:S05]  /*232b0*/  IMAD.U32 R5, RZ, RZ, UR9 ;  /* 0x00000009ff057e24 */ /* 0x000fca000f8e00ff */
[----:B------:R0:W5:Y:S01]  /*232c0*/  @P2 LDG.E R0, desc[UR36][R4.64] ;  /* 0x0000002404002981 */ /* 0x000162000c1e1900 */
[----:B------:R-:W-:Y:S01]  /*232d0*/  UISETP.NE.AND UP1, UPT, UR59, URZ, UPT ;  /* 0x0000003f3b00728c */ /* 0x000fe2000bf25270 */
[----:B------:R-:W-:Y:S01]  /*232e0*/  ISETP.GT.AND P0, PT, R217, 0x7f, PT ;  /* 0x0000007fd900780c */ /* 0x000fe20003f04270 */
[----:B------:R-:W-:-:S09]  /*232f0*/  UMOV UR4, URZ ;  /* 0x0000003f00047c82 */ /* 0x000fd20008000000 */
[----:B------:R-:W-:Y:S01]  /*23300*/  @!UP1 ULDC UR59, c[0x0][0xbd4] ;  /* 0x0002f500003b9ab9 */ /* 0x000fe20000000800 */
[----:B--2---:R-:W-:Y:S01]  /*23310*/  @P1 R2UR UR4, R6 ;  /* 0x00000000060412ca */ /* 0x004fe200000e0000 */
[----:B0-----:R-:W-:-:S14]  /*23320*/  @P2 BRA `(.L_x_12627) ;  /* 0x0000000000102947 */ /* 0x001fdc0003800000 */
[----:B------:R-:W-:Y:S05]  /*23330*/  @!P1 BRA `(.L_x_12627) ;  /* 0x00000000000c9947 */ /* 0x000fea0003800000 */
[----:B------:R-:W2:Y:S04]  /*23340*/  LDG.E R5, desc[UR36][R2.64] ;  /* 0x0000002402057981 */ /* 0x000ea8000c1e1900 */
[----:B-----5:R-:W2:Y:S02]  /*23350*/  LDG.E R0, desc[UR36][R2.64+0x4] ;  /* 0x0000042402007981 */ /* 0x020ea4000c1e1900 */
[----:B--2---:R-:W-:-:S07]  /*23360*/  IMAD.IADD R0, R0, 0x1, -R5 ;  /* 0x0000000100007824 */ /* 0x004fce00078e0a05 */
.L_x_12627:
[----:B------:R-:W-:Y:S01]  /*23370*/  R2UR UR8, R216 ;  /* 0x00000000d80872ca */ /* 0x000fe200000e0000 */
[----:B------:R-:W-:Y:S01]  /*23380*/  USHF.R.S32.HI UR20, URZ, 0x1f, UR4 ;  /* 0x0000001f3f147899 */ /* 0x000fe20008011404 */
[----:B------:R-:W-:Y:S11]  /*23390*/  BSSY B1, `(.L_x_12628) ;  /* 0x000003a000017945 */ /* 0x000ff60003800000 */
[----:B------:R-:W-:-:S02]  /*233a0*/  USHF.R.S32.HI UR21, URZ, 0x1f, UR8 ;  /* 0x0000001f3f157899 */ /* 0x000fc40008011408 */
        /* <DEDUP_REMOVED lines=19> */
[----:B------:R-:W-:Y:S01]  /*234e0*/  ULDC.64 UR14, c[0x0][UR18+0x228] ;  /* 0x00008a00120e7abb */ /* 0x000fe20008000a00 */
[----:B------:R-:W-:Y:S01]  /*234f0*/  UIMAD UR13, UR13, UR8, URZ ;  /* 0x000000080d0d72a4 */ /* 0x000fe2000f8e023f */
[----:B------:R-:W1:Y:S01]  /*23500*/  @P0 LDC R9, c[0x0][0xcf0] ;  /* 0x00033c00ff090b82 */ /* 0x000e620000000800 */
[----:B------:R-:W-:Y:S02]  /*23510*/  UIMAD.WIDE.U32 UR16, UR10, UR60, URZ ;  /* 0x0000003c0a1072a5 */ /* 0x000fe4000f8e003f */
        /* <DEDUP_REMOVED lines=10> */
[----:B------:R-:W-:Y:S02]  /*235c0*/  IMAD.U32 R3, RZ, RZ, UR23 ;  /* 0x00000017ff037e24 */ /* 0x000fe4000f8e00ff */
[----:B------:R-:W-:Y:S01]  /*235d0*/  IMAD.U32 R6, RZ, RZ, UR10 ;  /* 0x0000000aff067e24 */ /* 0x000fe2000f8e00ff */
[----:B------:R-:W-:Y:S01]  /*235e0*/  UIADD3.X UR9, UR9, UR19, UR20, UP1, UP2 ;  /* 0x0000001309097290 */ /* 0x000fe20008fe4414 */
[----:B-1----:R-:W-:Y:S01]  /*235f0*/  @P0 SHF.R.U32.HI R5, RZ, R9, R2 ;  /* 0x00000009ff050219 */ /* 0x002fe20000011602 */
[----:B------:R-:W-:Y:S01]  /*23600*/  IMAD.U32 R2, RZ, RZ, UR22 ;  /* 0x00000016ff027e24 */ /* 0x000fe2000f8e00ff */
[----:B------:R-:W-:Y:S01]  /*23610*/  ULDC.64 UR10, c[0x0][UR18+0x210] ;  /* 0x00008400120a7abb */ /* 0x000fe20008000a00 */
[----:B------:R-:W-:Y:S01]  /*23620*/  ULDC.64 UR12, c[0x0][0xca8] ;  /* 0x00032a00000c7ab9 */ /* 0x000fe20000000a00 */
[----:B------:R-:W-:Y:S01]  /*23630*/  @!UP0 ULDC UR12, c[0x0][0xc50] ;  /* 0x00031400000c8ab9 */ /* 0x000fe20000000800 */
[--C-:B------:R-:W-:Y:S01]  /*23640*/  IMAD.MOV R9, RZ, RZ, -R5.reuse ;  /* 0x000000ffff097224 */ /* 0x100fe200078e0a05 */
[----:B------:R-:W-:Y:S01]  /*23650*/  IADD3 R2, P0, P1, R5, UR16, R2 ;  /* 0x0000001005027c10 */ /* 0x000fe2000f91e002 */
[----:B------:R-:W-:Y:S01]  /*23660*/  @!UP0 ULDC UR13, c[0x0][0xc54] ;  /* 0x00031500000d8ab9 */ /* 0x000fe20000000800 */
[----:B------:R-:W-:Y:S01]  /*23670*/  SHF.R.S32.HI R5, RZ, 0x1f, R5 ;  /* 0x0000001fff057819 */ /* 0x000fe20000011405 */
[----:B------:R-:W-:-:S03]  /*23680*/  IMAD R9, R11, R9, R4 ;  /* 0x000000090b097224 */ /* 0x000fc600078e0204 */
[----:B------:R-:W-:Y:S01]  /*23690*/  IADD3.X R3, R5, UR9, R6, P0, P1 ;  /* 0x0000000905037c10 */ /* 0x000fe200087e2406 */
        /* <DEDUP_REMOVED lines=9> */
.L_x_12629:
[----:B------:R-:W-:Y:S05]  /*23730*/  BSYNC B1 ;  /* 0x0000000000017941 */ /* 0x000fea0003800000 */
.L_x_12628:
[----:B------:R-:W-:-:S06]  /*23740*/  UISETP.GT.AND UP0, UPT, UR59, 0x1, UPT ;  /* 0x000000013b00788c */ /* 0x000fcc000bf04270 */
[----:B------:R-:W-:-:S13]  /*23750*/  PLOP3.LUT P0, PT, PT, PT, UP0, 0x80, 0x0 ;  /* 0x000000000000781c */ /* 0x000fda0003f0f008 */
[----:B------:R-:W-:Y:S05]  /*23760*/  @P0 BRA `(.L_x_12622) ;  /* 0x0000000800240947 */ /* 0x000fea0003800000 */
[----:B------:R-:W1:Y:S01]  /*23770*/  LDC R13, c[0x0][0xce8] ;  /* 0x00033a00ff0d7b82 */ /* 0x000e620000000800 */
[----:B------:R-:W-:Y:S01]  /*23780*/  ULDC.64 UR12, c[0x0][0xba0] ;  /* 0x0002e800000c7ab9 */ /* 0x000fe20000000a00 */
[----:B------:R-:W-:Y:S01]  /*23790*/  IMAD R2, R218, 0x20, R215 ;  /* 0x00000020da027824 */ /* 0x000fe200078e02d7 */
[----:B------:R-:W-:Y:S01]  /*237a0*/  UIMAD UR9, UR20, UR12, URZ ;  /* 0x0000000c140972a4 */ /* 0x000fe2000f8e023f */
[----:B------:R-:W-:Y:S01]  /*237b0*/  BSSY B1, `(.L_x_12630) ;  /* 0x0000042000017945 */ /* 0x000fe20003800000 */
[----:B------:R-:W-:Y:S01]  /*237c0*/  UIMAD.WIDE.U32 UR10, UR4, UR12, URZ ;  /* 0x0000000c040a72a5 */ /* 0x000fe2000f8e003f */
[----:B------:R-:W-:Y:S01]  /*237d0*/  VIADD R6, R2, UR58 ;  /* 0x0000003a02067c36 */ /* 0x000fe20008000000 */
[----:B------:R-:W-:-:S03]  /*237e0*/  UIMAD UR9, UR4, UR13, UR9 ;  /* 0x0000000d040972a4 */ /* 0x000fc6000f8e0209 */
[----:B------:R-:W-:Y:S01]  /*237f0*/  ULDC.64 UR12, c[0x0][0xbe8] ;  /* 0x0002fa00000c7ab9 */ /* 0x000fe20000000a00 */
[----:B------:R-:W-:Y:S01]  /*23800*/  UIADD3 UR11, UR11, UR9, URZ ;  /* 0x000000090b0b7290 */ /* 0x000fe2000fffe03f */
[----:B0-----:R-:W-:-:S03]  /*23810*/  IMAD.MOV.U32 R5, RZ, RZ, R6 ;  /* 0x000000ffff057224 */ /* 0x001fc600078e0006 */
[----:B------:R-:W-:-:S04]  /*23820*/  UIMAD.WIDE.U32 UR10, UR60, UR12, UR10 ;  /* 0x0000000c3c0a72a5 */ /* 0x000fc8000f8e000a */
[----:B------:R-:W-:-:S03]  /*23830*/  UIMAD UR11, UR60, UR13, UR11 ;  /* 0x0000000d3c0b72a4 */ /* 0x000fc6000f8e020b */
[----:B------:R-:W-:Y:S01]  /*23840*/  ULDC.64 UR12, c[0x0][0xbf0] ;  /* 0x0002fc00000c7ab9 */ /* 0x000fe20000000a00 */
[----:B-1----:R-:W-:Y:S01]  /*23850*/  ISETP.NE.AND P0, PT, R13, 0x1, PT ;  /* 0x000000010d00780c */ /* 0x002fe20003f05270 */
[----:B------:R-:W-:-:S04]  /*23860*/  UIMAD UR4, UR21, UR12, URZ ;  /* 0x0000000c150472a4 */ /* 0x000fc8000f8e023f */
[----:B------:R-:W-:Y:S02]  /*23870*/  UIMAD UR4, UR8, UR13, UR4 ;  /* 0x0000000d080472a4 */ /* 0x000fe4000f8e0204 */
[----:B------:R-:W-:-:S03]  /*23880*/  UIMAD.WIDE.U32 UR8, UR8, UR12, UR10 ;  /* 0x0000000c080872a5 */ /* 0x000fc6000f8e000a */
[----:B------:R-:W-:Y:S01]  /*23890*/  ULDC.64 UR10, c[0x0][0xbe0] ;  /* 0x0002f800000a7ab9 */ /* 0x000fe20000000a00 */
[----:B------:R-:W-:Y:S02]  /*238a0*/  UIADD3 UR4, UR9, UR4, URZ ;  /* 0x0000000409047290 */ /* 0x000fe4000fffe03f */
        /* <DEDUP_REMOVED lines=50> */
.L_x_12631:
[----:B------:R-:W-:Y:S05]  /*23bd0*/  BSYNC B1 ;  /* 0x0000000000017941 */ /* 0x000fea0003800000 */
.L_x_12630:
        /* <DEDUP_REMOVED lines=21> */
.L_x_12633:
[----:B------:R-:W-:Y:S05]  /*23d30*/  BSYNC B1 ;  /* 0x0000000000017941 */ /* 0x000fea0003800000 */
.L_x_12632:
        /* <DEDUP_REMOVED lines=21> */
.L_x_12635:
[----:B------:R-:W-:Y:S05]  /*23e90*/  BSYNC B1 ;  /* 0x0000000000017941 */ /* 0x000fea0003800000 */
.L_x_12634:
[----:B0-----:R-:W-:Y:S01]  /*23ea0*/  VIADD R0, R6, 0x60 ;  /* 0x0000006006007836 */ /* 0x001fe20000000000 */
[----:B--2-4-:R-:W2:Y:S04]  /*23eb0*/  SHFL.IDX PT, R5, R5, 0x3, 0x181f ;  /* 0x00781f0005057f89 */ /* 0x014ea800000e0000 */
[----:B------:R-:W-:Y:S01]  /*23ec0*/  ISETP.GE.AND P0, PT, R0, R13, PT ;  /* 0x0000000d0000720c */ /* 0x000fe20003f06270 */
[----:B-1-3--:R1:W3:-:S12]  /*23ed0*/  SHFL.IDX PT, R2, R4, 0x3, 0x181f ;  /* 0x00781f0004027f89 */ /* 0x00a2d800000e0000 */
[----:B-1----:R-:W-:Y:S05]  /*23ee0*/  @P0 BRA `(.L_x_12622) ;  /* 0x0000000000440947 */ /* 0x002fea0003800000 */
[----:B------:R-:W-:Y:S02]  /*23ef0*/  ULDC UR4, c[0x0][0xbc8] ;  /* 0x0002f20000047ab9 */ /* 0x000fe40000000800 */
[----:B------:R-:W-:Y:S02]  /*23f00*/  ISETP.GE.AND P3, PT, R18, UR4, PT ;  /* 0x0000000412007c0c */ /* 0x000fe4000bf66270 */
[----:B------:R-:W-:Y:S02]  /*23f10*/  ISETP.GE.AND P2, PT, R176, UR4, PT ;  /* 0x00000004b0007c0c */ /* 0x000fe4000bf46270 */
[----:B------:R-:W-:Y:S02]  /*23f20*/  ISETP.GE.AND P1, PT, R19, UR4, PT ;  /* 0x0000000413007c0c */ /* 0x000fe4000bf26270 */
[----:B------:R-:W-:-:S07]  /*23f30*/  ISETP.GE.AND P0, PT, R177, UR4, PT ;  /* 0x00000004b1007c0c */ /* 0x000fce000bf06270 */
[-C--:B---3--:R-:W-:Y:S02]  /*23f40*/  @!P3 LEA R8, P6, R18, R2.reuse, 0x1 ;  /* 0x000000021208b211 */ /* 0x088fe400078c08ff */
[-C--:B------:R-:W-:Y:S02]  /*23f50*/  @!P2 LEA R10, P5, R176, R2.reuse, 0x1 ;  /* 0x00000002b00aa211 */ /* 0x080fe400078a08ff */
[-C--:B------:R-:W-:Y:S02]  /*23f60*/  @!P1 LEA R12, P4, R19, R2.reuse, 0x1 ;  /* 0x00000002130c9211 */ /* 0x080fe400078808ff */
[-C--:B--2---:R-:W-:Y:S02]  /*23f70*/  @!P3 LEA.HI.X R9, R18, R5.reuse, R183, 0x1, P6 ;  /* 0x000000051209b211 */ /* 0x084fe400030f0cb7 */
        /* <DEDUP_REMOVED lines=8> */
.L_x_12622:
[----:B------:R-:W-:Y:S05]  /*24000*/  BSYNC B0 ;  /* 0x0000000000007941 */ /* 0x000fea0003800000 */
.L_x_12612:
[----:B------:R-:W-:Y:S02]  /*24010*/  ULDC UR4, c[0x0][0xd3c] ;  /* 0x00034f0000047ab9 */ /* 0x000fe40000000800 */
[----:B------:R-:W-:-:S06]  /*24020*/  UISETP.GE.AND UP0, UPT, UR7, UR4, UPT ;  /* 0x000000040700728c */ /* 0x000fcc000bf06270 */
[----:B------:R-:W-:-:S13]  /*24030*/  PLOP3.LUT P0, PT, PT, PT, UP0, 0x80, 0x0 ;  /* 0x000000000000781c */ /* 0x000fda0003f0f008 */
[----:B------:R-:W-:Y:S05]  /*24040*/  @!P0 BRA `(.L_x_12636) ;  /* 0xfffffdd4000c8947 */ /* 0x000fea000383ffff */
[----:B------:R-:W-:Y:S05]  /*24050*/  EXIT ;  /* 0x000000000000794d */ /* 0x000fea0003800000 */
.L_x_12504:
        /* <DEDUP_REMOVED lines=16> */
.L_x_12637:
        /* <DEDUP_REMOVED lines=44> */
.L_x_12641:
        /* <DEDUP_REMOVED lines=35> */
.L_x_12639:
        /* <DEDUP_REMOVED lines=13> */
.L_x_12642:
        /* <DEDUP_REMOVED lines=62> */
.L_x_12643:
        /* <DEDUP_REMOVED lines=61> */
.L_x_12644:
[----:B------:R-:W-:-:S05]  /*24ed0*/  LOP3.LUT R17, RZ, R2, RZ, 0x33, !PT ;  /* 0x00000002ff117212 */ /* 0x000fca00078e33ff */
[----:B------:R-:W-:Y:S01]  /*24ee0*/  IMAD.IADD R17, R0, 0x1, R17 ;  /* 0x0000000100117824 */ /* 0x000fe200078e0211 */
[----:B------:R-:W-:Y:S06]  /*24ef0*/  BRA `(.L_x_12645) ;  /* 0x0000000000147947 */ /* 0x000fec0003800000 */
.L_x_12640:
[----:B------:R-:W-:Y:S01]  /*24f00*/  ULDC UR4, c[0x0][0xd3c] ;  /* 0x00034f0000047ab9 */ /* 0x000fe20000000800 */
[----:B------:R-:W-:Y:S02]  /*24f10*/  IMAD.MOV.U32 R17, RZ, RZ, RZ ;  /* 0x000000ffff117224 */ /* 0x000fe400078e00ff */
[----:B------:R-:W-:Y:S02]  /*24f20*/  IMAD.U32 R16, RZ, RZ, UR6 ;  /* 0x00000006ff107e24 */ /* 0x000fe4000f8e00ff */
[----:B------:R-:W-:Y:S02]  /*24f30*/  IMAD.MOV.U32 R18, RZ, RZ, RZ ;  /* 0x000000ffff127224 */ /* 0x000fe400078e00ff */
[----:B------:R-:W-:-:S07]  /*24f40*/  IMAD.U32 R19, RZ, RZ, UR4 ;  /* 0x00000004ff137e24 */ /* 0x000fce000f8e00ff */
.L_x_12645:
[----:B------:R-:W-:-:S13]  /*24f50*/  ISETP.NE.AND P0, PT, R7, RZ, PT ;  /* 0x000000ff0700720c */ /* 0x000fda0003f05270 */
[----:B------:R-:W0:Y:S01]  /*24f60*/  @!P0 S2R R3, SR_CgaCtaId ;  /* 0x0000000000038919 */ /* 0x000e220000008800 */
[----:B------:R-:W-:-:S04]  /*24f70*/  @!P0 MOV R0, 0x400 ;  /* 0x0000040000008802 */ /* 0x000fc80000000f00 */
[----:B0-----:R-:W-:-:S05]  /*24f80*/  @!P0 LEA R0, R3, R0, 0x18 ;  /* 0x0000000003008211 */ /* 0x001fca00078ec0ff */
[----:B------:R0:W-:Y:S01]  /*24f90*/  @!P0 STS.128 [R0+0x324d0], R16 ;  /* 0x0324d01000008388 */ /* 0x0001e20000000c00 */
[----:B------:R-:W-:Y:S06]  /*24fa0*/  BAR.ARV 0x5, 0x180 ;  /* 0x0146000000007b1d */ /* 0x000fec0000002000 */
.L_x_12638:
        /* <DEDUP_REMOVED lines=28> */
[C---:B------:R-:W-:Y:S01]  /*25170*/  LOP3.LUT R2, R3.reuse, 0x80, RZ, 0xfc, !PT ;  /* 0x0000008003027812 */ /* 0x040fe200078efcff */
[----:B------:R-:W-:Y:S01]  /*25180*/  IMAD.U32 R22, RZ, RZ, UR4 ;  /* 0x00000004ff167e24 */ /* 0x000fe2000f8e00ff */
[----:B------:R-:W-:-:S03]  /*25190*/  LOP3.LUT R0, R3, 0xc0, RZ, 0xfc, !PT ;  /* 0x000000c003007812 */ /* 0x000fc600078efcff */
[----:B---3--:R-:W-:-:S07]  /*251a0*/  IMAD R26, R29, 0x2, R22 ;  /* 0x000000021d1a7824 */ /* 0x008fce00078e0216 */
.L_x_12723:
        /* <DEDUP_REMOVED lines=31> */
[----:B0-23--:R-:W-:Y:S06]  /*253a0*/  @P1 BRA `(.L_x_12647) ;  /* 0x0000000000181947 */ /* 0x00dfec0003800000 */
[----:B------:R-:W-:Y:S02]  /*253b0*/  ULDC UR4, c[0x0][0x288] ;  /* 0x0000a20000047ab9 */ /* 0x000fe40000000800 */
[----:B-----5:R-:W-:Y:S01]  /*253c0*/  IMAD.U32 R37, RZ, RZ, UR4 ;  /* 0x00000004ff257e24 */ /* 0x020fe2000f8e00ff */
[----:B------:R-:W-:Y:S06]  /*253d0*/  @!P2 BRA `(.L_x_12647) ;  /* 0x00000000000ca947 */ /* 0x000fec0003800000 */
[----:B------:R-:W2:Y:S04]  /*253e0*/  LDG.E R4, desc[UR36][R2.64] ;  /* 0x0000002402047981 */ /* 0x000ea8000c1e1900 */
[----:B------:R-:W2:Y:S02]  /*253f0*/  LDG.E R37, desc[UR36][R2.64+0x4] ;  /* 0x0000042402257981 */ /* 0x000ea4000c1e1900 */
[----:B--2---:R-:W-:-:S07]  /*25400*/  IMAD.IADD R37, R37, 0x1, -R4 ;  /* 0x0000000125257824 */ /* 0x004fce00078e0a04 */
.L_x_12647:
        /* <DEDUP_REMOVED lines=8> */
.L_x_12648:
        /* <DEDUP_REMOVED lines=9> */
.L_x_12649:
[----:B0-----:R-:W0:Y:S01]  /*25520*/  LDC R2, c[0x0][0x448] ;  /* 0x00011200ff027b82 */ /* 0x001e220000000800 */
[----:B------:R-:W-:Y:S01]  /*25530*/  IMAD.SHL.U32 R36, R17, 0x80, RZ ;  /* 0x0000008011247824 */ /* 0x000fe200078e00ff */
[----:B------:R-:W-:Y:S01]  /*25540*/  LOP3.LUT R23, R23, 0xfffeffff, RZ, 0xc0, !PT ;  /* 0xfffeffff17177812 */ /* 0x000fe200078ec0ff */
[----:B-----5:R-:W-:Y:S02]  /*25550*/  IMAD.IADD R17, R0, 0x1, -R31 ;  /* 0x0000000100117824 */ /* 0x020fe400078e0a1f */
[----:B------:R-:W-:Y:S01]  /*25560*/  VIADD R4, R36, 0x7f ;  /* 0x0000007f24047836 */ /* 0x000fe20000000000 */
[----:B0-----:R-:W-:Y:S02]  /*25570*/  ISETP.NE.AND P2, PT, R2, 0x1, PT ;  /* 0x000000010200780c */ /* 0x001fe40003f45270 */
[----:B------:R-:W0:Y:S11]  /*25580*/  LDC.64 R2, c[0x0][0xad8] ;  /* 0x0002b600ff027b82 */ /* 0x000e360000000a00 */
[----:B------:R-:W1:Y:S01]  /*25590*/  @P2 LDC R5, c[0x0][0x44c] ;  /* 0x00011300ff052b82 */ /* 0x000e620000000800 */
[----:B------:R-:W-:-:S07]  /*255a0*/  @P2 LOP3.LUT R23, R23, 0x10000, RZ, 0xfc, !PT ;  /* 0x0001000017172812 */ /* 0x000fce00078efcff */
[----:B------:R-:W2:Y:S01]  /*255b0*/  @P2 LDC R6, c[0x0][0x450] ;  /* 0x00011400ff062b82 */ /* 0x000ea20000000800 */
[----:B0-----:R-:W-:Y:S01]  /*255c0*/  ISETP.GE.AND P1, PT, R3, 0x1, PT ;  /* 0x000000010300780c */ /* 0x001fe20003f26270 */
[----:B-1----:R-:W-:-:S05]  /*255d0*/  @P2 IMAD.HI.U32 R5, R4, R5, RZ ;  /* 0x0000000504052227 */ /* 0x002fca00078e00ff */
[----:B--2---:R-:W-:Y:S02]  /*255e0*/  @P2 SHF.R.U32.HI R4, RZ, R6, R5 ;  /* 0x00000006ff042219 */ /* 0x004fe40000011605 */
[----:B------:R-:W-:-:S05]  /*255f0*/  IADD3 R5, R17, 0x1, -R37 ;  /* 0x0000000111057810 */ /* 0x000fca0007ffe825 */
        /* <DEDUP_REMOVED lines=14> */
.L_x_12652:
[----:B------:R-:W-:-:S13]  /*256e0*/  ISETP.NE.AND P0, PT, R3, 0x1, PT ;  /* 0x000000010300780c */ /* 0x000fda0003f05270 */
[----:B------:R-:W0:Y:S02]  /*256f0*/  @P0 LDC.64 R4, c[0x0][0xae0] ;  /* 0x0002b800ff040b82 */ /* 0x000e240000000a00 */
[----:B0-----:R-:W-:-:S05]  /*25700*/  @P0 IMAD.HI.U32 R4, R0, R4, RZ ;  /* 0x0000000400040227 */ /* 0x001fca00078e00ff */
[----:B------:R-:W-:-:S07]  /*25710*/  @P0 SHF.R.U32.HI R0, RZ, R5, R4 ;  /* 0x00000005ff000219 */ /* 0x000fce0000011604 */
.L_x_12653:
[----:B------:R-:W-:Y:S05]  /*25720*/  BSYNC B0 ;  /* 0x0000000000007941 */ /* 0x000fea0003800000 */
.L_x_12651:
[----:B------:R-:W-:-:S05]  /*25730*/  IMAD R5, R0, R3, R3 ;  /* 0x0000000300057224 */ /* 0x000fca00078e0203 */
[----:B------:R-:W-:-:S07]  /*25740*/  VIMNMX R2, R2, R5, PT ;  /* 0x0000000502027248 */ /* 0x000fce0003fe0100 */
.L_x_12650:
[----:B------:R-:W0:Y:S01]  /*25750*/  @P2 LDC R5, c[0x0][0x44c] ;  /* 0x00011300ff052b82 */ /* 0x000e220000000800 */
[----:B------:R-:W-:Y:S01]  /*25760*/  VIADD R2, R2, 0x5f ;  /* 0x0000005f02027836 */ /* 0x000fe20000000000 */
[----:B------:R-:W-:Y:S01]  /*25770*/  ULDC UR4, c[0x0][0xad4] ;  /* 0x0002b50000047ab9 */ /* 0x000fe20000000800 */
[----:B------:R-:W-:-:S05]  /*25780*/  IMAD.MOV.U32 R0, RZ, RZ, R36 ;  /* 0x000000ffff007224 */ /* 0x000fca00078e0024 */
[----:B------:R-:W1:Y:S01]  /*25790*/  @P2 LDC R7, c[0x0][0x450] ;  /* 0x00011400ff072b82 */ /* 0x000e620000000800 */
[----:B0-----:R-:W-:-:S05]  /*257a0*/  @P2 IMAD.HI.U32 R4, R36, R5, RZ ;  /* 0x0000000524042227 */ /* 0x001fca00078e00ff */
[----:B-1----:R-:W-:Y:S01]  /*257b0*/  @P2 SHF.R.U32.HI R0, RZ, R7, R4 ;  /* 0x00000007ff002219 */ /* 0x002fe20000011604 */
[----:B------:R-:W-:-:S04]  /*257c0*/  IMAD.HI R4, R2, 0x2aaaaaab, RZ ;  /* 0x2aaaaaab02047827 */ /* 0x000fc800078e02ff */
[----:B------:R-:W-:Y:S01]  /*257d0*/  VIADD R2, R17, 0x5f ;  /* 0x0000005f11027836 */ /* 0x000fe20000000000 */
[----:B------:R-:W-:-:S03]  /*257e0*/  SHF.R.U32.HI R5, RZ, 0x1f, R4 ;  /* 0x0000001fff057819 */ /* 0x000fc60000011604 */
[----:B------:R-:W-:Y:S01]  /*257f0*/  IMAD.HI R2, R2, 0x2aaaaaab, RZ ;  /* 0x2aaaaaab02027827 */ /* 0x000fe200078e02ff */
[----:B------:R-:W-:-:S04]  /*25800*/  LEA.HI.SX32 R4, R4, R5, 0x1c ;  /* 0x0000000504047211 */ /* 0x000fc800078fe2ff */
[----:B------:R-:W-:-:S04]  /*25810*/  SHF.R.U32.HI R5, RZ, 0x1f, R2 ;  /* 0x0000001fff057819 */ /* 0x000fc80000011602 */
[----:B------:R-:W-:Y:S02]  /*25820*/  LEA.HI.SX32 R5, R2, R5, 0x1c ;  /* 0x0000000502057211 */ /* 0x000fe400078fe2ff */
[----:B------:R-:W-:Y:S02]  /*25830*/  IADD3 R2, R0, R17, -R37 ;  /* 0x0000001100027210 */ /* 0x000fe40007ffe825 */
        /* <DEDUP_REMOVED lines=13> */
.L_x_12656:
[----:B------:R-:W-:-:S13]  /*25910*/  ISETP.NE.AND P0, PT, R3, 0x1, PT ;  /* 0x000000010300780c */ /* 0x000fda0003f05270 */
[----:B------:R-:W0:Y:S02]  /*25920*/  @P0 LDC.64 R4, c[0x0][0xae0] ;  /* 0x0002b800ff040b82 */ /* 0x000e240000000a00 */
[----:B0-----:R-:W-:-:S05]  /*25930*/  @P0 IMAD.HI.U32 R4, R2, R4, RZ ;  /* 0x0000000402040227 */ /* 0x001fca00078e00ff */
[----:B------:R-:W-:-:S07]  /*25940*/  @P0 SHF.R.U32.HI R2, RZ, R5, R4 ;  /* 0x00000005ff020219 */ /* 0x000fce0000011604 */
.L_x_12657:
[----:B------:R-:W-:Y:S05]  /*25950*/  BSYNC B0 ;  /* 0x0000000000007941 */ /* 0x000fea0003800000 */
.L_x_12655:
[----:B------:R-:W-:-:S05]  /*25960*/  IMAD R3, R2, R3, RZ ;  /* 0x0000000302037224 */ /* 0x000fca00078e02ff */
[----:B------:R-:W-:-:S07]  /*25970*/  VIMNMX R0, R0, R3, !PT ;  /* 0x0000000300007248 */ /* 0x000fce0007fe0100 */
.L_x_12654:
        /* <DEDUP_REMOVED lines=17> */
[----:B0-----:R-:W-:-:S04]  /*25a90*/  IABS R4, R0 ;  /* 0x0000000000047213 */ /* 0x001fc80000000000 */
[----:B------:R-:W0:Y:S08]  /*25aa0*/  I2F.RP R6, R4 ;  /* 0x0000000400067306 */ /* 0x000e300000209400 */
        /* <DEDUP_REMOVED lines=8> */
[----:B------:R-:W-:-:S05]  /*25b30*/  IADD3 R3, R0, -0x1, R7 ;  /* 0xffffffff00037810 */ /* 0x000fca0007ffe007 */
[----:B------:R-:W-:-:S05]  /*25b40*/  IMAD.IADD R3, R3, 0x1, -R30 ;  /* 0x0000000103037824 */ /* 0x000fca00078e0a1e */
[----:B------:R-:W-:Y:S02]  /*25b50*/  LOP3.LUT R9, R3, R0, RZ, 0x3c, !PT ;  /* 0x0000000003097212 */ /* 0x000fe400078e3cff */
[----:B------:R-:W-:Y:S02]  /*25b60*/  IABS R3, R3 ;  /* 0x0000000300037213 */ /* 0x000fe40000000000 */
[----:B------:R-:W-:-:S03]  /*25b70*/  ISETP.GE.AND P2, PT, R9, RZ, PT ;  /* 0x000000ff0900720c */ /* 0x000fc60003f46270 */
        /* <DEDUP_REMOVED lines=11> */
.L_x_12659:
[----:B------:R-:W-:Y:S05]  /*25c30*/  BSYNC B0 ;  /* 0x0000000000007941 */ /* 0x000fea0003800000 */
.L_x_12658:
        /* <DEDUP_REMOVED lines=23> */
.L_x_12661:
        /* <DEDUP_REMOVED lines=20> */
.L_x_12664:
[----:B------:R-:W-:Y:S05]  /*25ef0*/  BSYNC B6 ;  /* 0x0000000000067941 */ /* 0x000fea0003800000 */
.L_x_12663:
        /* <DEDUP_REMOVED lines=20> */
.L_x_12667:
        /* <DEDUP_REMOVED lines=15> */
.L_x_12666:
[----:B------:R-:W-:Y:S05]  /*26130*/  BSYNC B6 ;  /* 0x0000000000067941 */ /* 0x000fea0003800000 */
.L_x_12665:
        /* <DEDUP_REMOVED lines=11> */
[----:B------:R-:W-:Y:S01]  /*261f0*/  LOP3.LUT R32, R21, 0x40, RZ, 0xfc, !PT ;  /* 0x0000004015207812 */ /* 0x000fe200078efcff */
[----:B---3--:R-:W-:Y:S01]  /*26200*/  @P0 IMAD.WIDE R2, R19, 0x4, R2 ;  /* 0x0000000413020825 */ /* 0x008fe200078e0202 */
[----:B------:R-:W-:-:S03]  /*26210*/  LOP3.LUT R21, R21, 0x80, RZ, 0xfc, !PT ;  /* 0x0000008015157812 */ /* 0x000fc600078efcff */
[----:B-1----:R-:W-:Y:S01]  /*26220*/  IMAD.SHL.U32 R25, R20, 0x8, RZ ;  /* 0x0000000814197824 */ /* 0x002fe200078e00ff */
[----:B------:R0:W5:Y:S01]  /*26230*/  @P0 LDG.E R28, desc[UR36][R2.64] ;  /* 0x00000024021c0981 */ /* 0x000162000c1e1900 */
[----:B------:R-:W-:Y:S01]  /*26240*/  ISETP.GE.AND P0, PT, R21, UR4, PT ;  /* 0x0000000415007c0c */ /* 0x000fe2000bf06270 */
[----:B------:R-:W-:Y:S01]  /*26250*/  UMOV UR5, 0xffffffff ;  /* 0xffffffff00057882 */ /* 0x000fe20000000000 */
[----:B------:R-:W-:Y:S01]  /*26260*/  ISETP.GE.AND P1, PT, R32, UR4, PT ;  /* 0x0000000420007c0c */ /* 0x000fe2000bf26270 */
[----:B------:R-:W1:Y:S01]  /*26270*/  S2R R21, SR_TID.X ;  /* 0x0000000000157919 */ /* 0x000e620000002100 */
[----:B------:R-:W-:Y:S01]  /*26280*/  LOP3.LUT R25, R25, 0x38, RZ, 0xc0, !PT ;  /* 0x0000003819197812 */ /* 0x000fe200078ec0ff */
[----:B------:R-:W-:Y:S01]  /*26290*/  VIADD R0, R34, 0xffffffff ;  /* 0xffffffff22007836 */ /* 0x000fe20000000000 */
[----:B------:R-:W-:Y:S02]  /*262a0*/  LOP3.LUT R23, R23, 0xfffffffe, RZ, 0xc0, !PT ;  /* 0xfffffffe17177812 */ /* 0x000fe400078ec0ff */
[----:B------:R-:W-:-:S02]  /*262b0*/  ISETP.GE.AND P2, PT, R25, UR4, PT ;  /* 0x0000000419007c0c */ /* 0x000fc4000bf46270 */
[----:B------:R-:W-:Y:S02]  /*262c0*/  LOP3.LUT R23, R23, 0xffffffef, RZ, 0xc0, !PT ;  /* 0xffffffef17177812 */ /* 0x000fe400078ec0ff */
[----:B------:R-:W-:Y:S02]  /*262d0*/  LOP3.LUT R25, R25, 0xc0, RZ, 0xfc, !PT ;  /* 0x000000c019197812 */ /* 0x000fe400078efcff */
[----:B------:R-:W-:Y:S02]  /*262e0*/  LOP3.LUT R20, R20, 0x7f, RZ, 0xc0, !PT ;  /* 0x0000007f14147812 */ /* 0x000fe400078ec0ff */
[----:B------:R-:W-:Y:S02]  /*262f0*/  @P1 LOP3.LUT R23, R23, 0x10, RZ, 0xfc, !PT ;  /* 0x0000001017171812 */ /* 0x000fe400078efcff */
[----:B------:R-:W-:-:S03]  /*26300*/  SHF.R.U32.HI R32, RZ, 0x3, R20 ;  /* 0x00000003ff207819 */ /* 0x000fc60000011614 */
[----:B------:R-:W-:-:S04]  /*26310*/  @P2 LOP3.LUT R23, R23, 0x1, RZ, 0xfc, !PT ;  /* 0x0000000117172812 */ /* 0x000fc800078efcff */
[----:B------:R-:W-:-:S04]  /*26320*/  LOP3.LUT R23, R23, 0xfffffff7, RZ, 0xc0, !PT ;  /* 0xfffffff717177812 */ /* 0x000fc800078ec0ff */
[----:B------:R-:W-:Y:S02]  /*26330*/  @P0 LOP3.LUT R23, R23, 0x8, RZ, 0xfc, !PT ;  /* 0x0000000817170812 */ /* 0x000fe400078efcff */
[----:B------:R-:W-:Y:S02]  /*26340*/  ISETP.GE.AND P0, PT, R25, UR4, PT ;  /* 0x0000000419007c0c */ /* 0x000fe4000bf06270 */
[----:B------:R-:W-:Y:S01]  /*26350*/  LOP3.LUT R23, R23, 0xfffffffb, RZ, 0xc0, !PT ;  /* 0xfffffffb17177812 */ /* 0x000fe200078ec0ff */
[----:B-1----:R-:W-:-:S05]  /*26360*/  IMAD.SHL.U32 R20, R21, 0x10, RZ ;  /* 0x0000001015147824 */ /* 0x002fca00078e00ff */
[----:B------:R-:W-:-:S05]  /*26370*/  LOP3.LUT R20, R32, 0x70, R20, 0xf8, !PT ;  /* 0x0000007020147812 */ /* 0x000fca00078ef814 */
[----:B------:R-:W-:Y:S01]  /*26380*/  @P0 LOP3.LUT R23, R23, 0x4, RZ, 0xfc, !PT ;  /* 0x0000000417170812 */ /* 0x000fe200078efcff */
[----:B------:R-:W-:Y:S01]  /*26390*/  IMAD R6, R0, 0x60, R20 ;  /* 0x0000006000067824 */ /* 0x000fe200078e0214 */
[----:B0-2---:R-:W-:Y:S06]  /*263a0*/  BRA.DIV UR5, `(.L_x_12668) ;  /* 0x0000005205007947 */ /* 0x005fec000b800000 */
.L_x_12741:
        /* <DEDUP_REMOVED lines=21> */
[----:B------:R-:W-:Y:S01]  /*26500*/  IMAD.MOV R5, RZ, RZ, -R7 ;  /* 0x000000ffff057224 */ /* 0x000fe200078e0a07 */
[----:B0-----:R-:W-:-:S04]  /*26510*/  @!P0 LEA R2, P1, R4, R2, 0x2 ;  /* 0x0000000204028211 */ /* 0x001fc800078210ff */
[----:B------:R-:W-:-:S05]  /*26520*/  @!P0 LEA.HI.X R3, R4, R3, R8, 0x2, P1 ;  /* 0x0000000304038211 */ /* 0x000fca00008f1408 */
[----:B------:R0:W5:Y:S01]  /*26530*/  @!P0 LDG.E R35, desc[UR36][R2.64] ;  /* 0x0000002402238981 */ /* 0x000162000c1e1900 */
[----:B------:R-:W-:Y:S01]  /*26540*/  IMAD.U32 R4, RZ, RZ, UR38 ;  /* 0x00000026ff047e24 */ /* 0x000fe2000f8e00ff */
[----:B------:R-:W-:Y:S02]  /*26550*/  ISETP.GT.U32.AND P1, PT, R20, 0x5f, PT ;  /* 0x0000005f1400780c */ /* 0x000fe40003f24070 */
[----:B------:R-:W-:Y:S02]  /*26560*/  LOP3.LUT R23, R23, 0xfffffbff, RZ, 0xc0, !PT ;  /* 0xfffffbff17177812 */ /* 0x000fe400078ec0ff */
[----:B------:R-:W-:Y:S02]  /*26570*/  ISETP.NE.AND P0, PT, R4, 0x3, PT ;  /* 0x000000030400780c */ /* 0x000fe40003f05270 */
[----:B------:R-:W-:Y:S01]  /*26580*/  LOP3.LUT R18, R18, 0xffff, RZ, 0xc0, !PT ;  /* 0x0000ffff12127812 */ /* 0x000fe200078ec0ff */
[----:B0-----:R-:W-:-:S05]  /*26590*/  IMAD R2, R9, R5, R6 ;  /* 0x0000000509027224 */ /* 0x001fca00078e0206 */
[----:B------:R0:W-:Y:S05]  /*265a0*/  STL [R1+0x440], R2 ;  /* 0x0004400201007387 */ /* 0x0001ea0000100800 */
[----:B------:R-:W-:-:S04]  /*265b0*/  @P0 LOP3.LUT R23, R23, 0x400, RZ, 0xfc, !PT ;  /* 0x0000040017170812 */ /* 0x000fc800078efcff */
[----:B------:R-:W-:Y:S02]  /*265c0*/  LOP3.LUT R23, R23, 0xffffffdf, RZ, 0xc0, !PT ;  /* 0xffffffdf17177812 */ /* 0x000fe400078ec0ff */
[----:B0-----:R-:W-:Y:S02]  /*265d0*/  SEL R2, RZ, 0x1, P2 ;  /* 0x00000001ff027807 */ /* 0x001fe40001000000 */
[----:B------:R-:W-:-:S03]  /*265e0*/  @P1 LOP3.LUT R23, R23, 0x20, RZ, 0xfc, !PT ;  /* 0x0000002017171812 */ /* 0x000fc600078efcff */
[----:B------:R0:W-:Y:S01]  /*265f0*/  STL [R1+0x478], R2 ;  /* 0x0004780201007387 */ /* 0x0001e20000100800 */
[----:B------:R-:W-:Y:S05]  /*26600*/  @!P0 BRA `(.L_x_12669) ;  /* 0x0000000000048947 */ /* 0x000fea0003800000 */
[----:B------:R-:W-:Y:S01]  /*26610*/  BPT.TRAP 0x1 ;  /* 0x000000040000795c */ /* 0x000fe20000300000 */
.L_x_12669:
[----:B------:R-:W-:Y:S01]  /*26620*/  IMAD R25, R0, -0x60, R17 ;  /* 0xffffffa000197824 */ /* 0x000fe200078e0211 */
[----:B------:R-:W-:Y:S01]  /*26630*/  SHF.L.U32 R0, R27, 0x1f, RZ ;  /* 0x0000001f1b007819 */ /* 0x000fe200000006ff */
[----:B------:R-:W-:Y:S01]  /*26640*/  IMAD R17, R24, 0x8, R22 ;  /* 0x0000000818117824 */ /* 0x000fe200078e0216 */
[----:B------:R-:W-:Y:S03]  /*26650*/  BSSY B0, `(.L_x_12670) ;  /* 0x0000003000007945 */ /* 0x000fe60003800000 */
[----:B------:R-:W1:Y:S02]  /*26660*/  SYNCS.PHASECHK.TRANS64.TRYWAIT P0, [R17+URZ+0x32440], R0 ;  /* 0x03244000110075a7 */ /* 0x000e64000800017f */
[----:B-1----:R-:W-:Y:S05]  /*26670*/  @!P0 BRA `(.L_x_12671) ;  /* 0x0000004c007c8947 */ /* 0x002fea0003800000 */
.L_x_12742:
[----:B------:R-:W-:Y:S05]  /*26680*/  BSYNC B0 ;  /* 0x0000000000007941 */ /* 0x000fea0003800000 */
.L_x_12670:
[----:B0-----:R-:W1:Y:S01]  /*26690*/  LDL R2, [R1+0x440] ;  /* 0x0004400001027983 */ /* 0x001e620000100800 */
[----:B------:R-:W-:Y:S01]  /*266a0*/  ULDC.64 UR4, c[0x0][0x300] ;  /* 0x0000c00000047ab9 */ /* 0x000fe20000000a00 */
[----:B-----5:R-:W-:Y:S01]  /*266b0*/  SHF.R.S32.HI R4, RZ, 0x1f, R35 ;  /* 0x0000001fff047819 */ /* 0x020fe20000011423 */
[----:B------:R-:W-:Y:S01]  /*266c0*/  ULDC.64 UR6, c[0x0][0x2e8] ;  /* 0x0000ba0000067ab9 */ /* 0x000fe20000000a00 */
[----:B------:R-:W-:-:S03]  /*266d0*/  LOP3.LUT R23, R23, 0xfffffffd, RZ, 0xc0, !PT ;  /* 0xfffffffd17177812 */ /* 0x000fc600078ec0ff */
[----:B------:R-:W-:Y:S01]  /*266e0*/  STL [R1+0x460], R4 ;  /* 0x0004600401007387 */ /* 0x000fe20000100800 */
[----:B-1----:R-:W-:-:S05]  /*266f0*/  SHF.R.S32.HI R0, RZ, 0x1f, R2 ;  /* 0x0000001fff007819 */ /* 0x002fca0000011402 */
        /* <DEDUP_REMOVED lines=13> */
[----:B------:R-:W-:Y:S02]  /*267d0*/  ULDC UR4, c[0x0][0x2f4] ;  /* 0x0000bd0000047ab9 */ /* 0x000fe40000000800 */
[----:B------:R-:W-:Y:S02]  /*267e0*/  LEA R0, P0, R2, UR6, 0x1 ;  /* 0x0000000602007c11 */ /* 0x000fe4000f8008ff */
[----:B0-----:R-:W-:Y:S01]  /*267f0*/  LOP3.LUT R5, R4, 0x7f, RZ, 0xc0, !PT ;  /* 0x0000007f04057812 */ /* 0x001fe200078ec0ff */
[----:B------:R-:W-:Y:S01]  /*26800*/  IMAD R4, R18, UR5, R3 ;  /* 0x0000000512047c24 */ /* 0x000fe2000f8e0203 */
[----:B------:R-:W-:Y:S02]  /*26810*/  UMOV UR5, 0xffffffff ;  /* 0xffffffff00057882 */ /* 0x000fe40000000000 */
[----:B------:R-:W-:-:S02]  /*26820*/  SHF.R.U32.HI R6, RZ, 0x3, R5 ;  /* 0x00000003ff067819 */ /* 0x000fc40000011605 */
[----:B------:R-:W0:Y:S01]  /*26830*/  S2R R5, SR_TID.X ;  /* 0x0000000000057919 */ /* 0x000e220000002100 */
[----:B------:R-:W-:Y:S02]  /*26840*/  LEA.HI.X R4, R2, UR7, R4, 0x1, P0 ;  /* 0x0000000702047c11 */ /* 0x000fe400080f0c04 */
[----:B------:R-:W-:-:S05]  /*26850*/  IMAD.IADD R25, R25, 0x1, -R6 ;  /* 0x0000000119197824 */ /* 0x000fca00078e0a06 */
        /* <DEDUP_REMOVED lines=59> */
.L_x_12756:
        /* <DEDUP_REMOVED lines=10> */
.L_x_12673:
        /* <DEDUP_REMOVED lines=10> */
.L_x_12674:
        /* <DEDUP_REMOVED lines=31> */
.L_x_12676:
[----:B------:R-:W-:Y:S05]  /*26f40*/  BSYNC B6 ;  /* 0x0000000000067941 */ /* 0x000fea0003800000 */
.L_x_12675:
[----:B------:R-:W3:Y:S01]  /*26f50*/  LDL R20, [R1+0x450] ;  /* 0x0004500001147983 */ /* 0x000ee20000100800 */
[----:B------:R-:W-:Y:S01]  /*26f60*/  IMAD.MOV.U32 R21, RZ, RZ, R34 ;  /* 0x000000ffff157224 */ /* 0x000fe200078e0022 */
[----:B------:R-:W-:Y:S01]  /*26f70*/  ULDC.64 UR4, c[0x0][0x298] ;  /* 0x0000a60000047ab9 */ /* 0x000fe20000000a00 */
[----:B0-----:R-:W0:Y:S01]  /*26f80*/  LDC R5, c[0x0][0x448] ;  /* 0x00011200ff057b82 */ /* 0x001e220000000800 */
[----:B------:R-:W4:Y:S01]  /*26f90*/  S2R R2, SR_TID.X ;  /* 0x0000000000027919 */ /* 0x000f220000002100 */
[----:B------:R-:W5:Y:S01]  /*26fa0*/  S2R R34, SR_TID.X ;  /* 0x0000000000227919 */ /* 0x000f620000002100 */
[----:B----4-:R-:W-:-:S04]  /*26fb0*/  LOP3.LUT R2, R2, 0x7f, RZ, 0xc0, !PT ;  /* 0x0000007f02027812 */ /* 0x010fc800078ec0ff */
[----:B--2---:R-:W-:Y:S02]  /*26fc0*/  SHF.R.U32.HI R0, RZ, 0x3, R2 ;  /* 0x00000003ff007819 */ /* 0x004fe40000011602 */
[----:B------:R-:W2:Y:S01]  /*26fd0*/  LDC R2, c[0x0][0x448] ;  /* 0x00011200ff027b82 */ /* 0x000ea20000000800 */
[----:B---3--:R-:W-:Y:S02]  /*26fe0*/  IMAD.MOV.U32 R4, RZ, RZ, R20 ;  /* 0x000000ffff047224 */ /* 0x008fe400078e0014 */
[----:B------:R-:W3:Y:S01]  /*26ff0*/  LDL R20, [R1+0x448] ;  /* 0x0004480001147983 */ /* 0x000ee20000100800 */
[----:B--2---:R-:W-:Y:S01]  /*27000*/  ISETP.NE.AND P6, PT, R2, 0x1, PT ;  /* 0x000000010200780c */ /* 0x004fe20003fc5270 */
[----:B-----5:R-:W-:Y:S02]  /*27010*/  IMAD.SHL.U32 R34, R34, 0x10, RZ ;  /* 0x0000001022227824 */ /* 0x020fe400078e00ff */
[----:B------:R-:W-:Y:S01]  /*27020*/  IMAD R4, R4, UR4, RZ ;  /* 0x0000000404047c24 */ /* 0x000fe2000f8e02ff */
[----:B------:R-:W2:Y:S02]  /*27030*/  S2R R6, SR_TID.X ;  /* 0x0000000000067919 */ /* 0x000ea40000002100 */
[----:B------:R-:W-:Y:S01]  /*27040*/  LOP3.LUT R34, R0, 0x70, R34, 0xf8, !PT ;  /* 0x0000007000227812 */ /* 0x000fe200078ef822 */
[----:B------:R-:W-:-:S04]  /*27050*/  IMAD R4, R33, UR5, R4 ;  /* 0x0000000521047c24 */ /* 0x000fc8000f8e0204 */
[----:B------:R-:W-:Y:S02]  /*27060*/  IMAD.IADD R34, R34, 0x1, R36 ;  /* 0x0000000122227824 */ /* 0x000fe400078e0224 */
[----:B------:R-:W4:Y:S02]  /*27070*/  @P6 LDC R3, c[0x0][0x44c] ;  /* 0x00011300ff036b82 */ /* 0x000f240000000800 */
[----:B------:R-:W-:-:S06]  /*27080*/  IMAD.MOV.U32 R0, RZ, RZ, R34 ;  /* 0x000000ffff007224 */ /* 0x000fcc00078e0022 */
[----:B------:R-:W5:Y:S01]  /*27090*/  @P6 LDC R2, c[0x0][0x450] ;  /* 0x00011400ff026b82 */ /* 0x000f620000000800 */
[----:B----4-:R-:W-:-:S05]  /*270a0*/  @P6 IMAD.HI.U32 R3, R34, R3, RZ ;  /* 0x0000000322036227 */ /* 0x010fca00078e00ff */
[----:B-----5:R-:W-:Y:S01]  /*270b0*/  @P6 SHF.R.U32.HI R0, RZ, R2, R3 ;  /* 0x00000002ff006219 */ /* 0x020fe20000011603 */
[----:B------:R-:W-:Y:S01]  /*270c0*/  IMAD.WIDE.U32 R2, R33, UR4, RZ ;  /* 0x0000000421027c25 */ /* 0x000fe2000f8e00ff */
[----:B------:R-:W-:-:S03]  /*270d0*/  ULDC.64 UR4, c[0x0][0x2d8] ;  /* 0x0000b60000047ab9 */ /* 0x000fc60000000a00 */
[----:B------:R-:W-:Y:S02]  /*270e0*/  IMAD.IADD R3, R3, 0x1, R4 ;  /* 0x0000000103037824 */ /* 0x000fe400078e0204 */
[----:B------:R-:W-:-:S04]  /*270f0*/  IMAD.WIDE.U32 R2, R18, UR4, R2 ;  /* 0x0000000412027c25 */ /* 0x000fc8000f8e0002 */
[----:B------:R-:W-:Y:S01]  /*27100*/  IMAD R3, R18, UR5, R3 ;  /* 0x0000000512037c24 */ /* 0x000fe2000f8e0203 */
[----:B------:R-:W-:Y:S02]  /*27110*/  ULDC.64 UR4, c[0x0][0x2e0] ;  /* 0x0000b80000047ab9 */ /* 0x000fe40000000a00 */
[----:B------:R-:W-:Y:S01]  /*27120*/  IMAD R4, R21, UR4, RZ ;  /* 0x0000000415047c24 */ /* 0x000fe2000f8e02ff */
[----:B--2---:R-:W-:-:S04]  /*27130*/  LOP3.LUT R21, R6, 0x7f, RZ, 0xc0, !PT ;  /* 0x0000007f06157812 */ /* 0x004fc800078ec0ff */
[----:B------:R-:W-:Y:S01]  /*27140*/  SHF.R.U32.HI R21, RZ, 0x3, R21 ;  /* 0x00000003ff157819 */ /* 0x000fe20000011615 */
[C---:B---3--:R-:W-:Y:S02]  /*27150*/  IMAD R4, R20.reuse, UR5, R4 ;  /* 0x0000000514047c24 */ /* 0x048fe4000f8e0204 */
[----:B------:R-:W-:Y:S01]  /*27160*/  IMAD.WIDE.U32 R2, R20, UR4, R2 ;  /* 0x0000000414027c25 */ /* 0x000fe2000f8e0002 */
[----:B------:R-:W-:-:S03]  /*27170*/  ULDC.64 UR4, c[0x0][0x2d0] ;  /* 0x0000b40000047ab9 */ /* 0x000fc60000000a00 */
[----:B------:R-:W-:Y:S01]  /*27180*/  IMAD.IADD R3, R3, 0x1, R4 ;  /* 0x0000000103037824 */ /* 0x000fe200078e0204 */
[----:B------:R-:W-:Y:S01]  /*27190*/  SHF.R.S32.HI R4, RZ, 0x1f, R0 ;  /* 0x0000001fff047819 */ /* 0x000fe20000011400 */
[----:B------:R-:W-:Y:S02]  /*271a0*/  IMAD.SHL.U32 R20, R6, 0x8, RZ ;  /* 0x0000000806147824 */ /* 0x000fe400078e00ff */
[----:B------:R-:W-:-:S03]  /*271b0*/  IMAD.WIDE.U32 R2, R0, UR4, R2 ;  /* 0x0000000400027c25 */ /* 0x000fc6000f8e0002 */
[----:B------:R-:W-:Y:S01]  /*271c0*/  LOP3.LUT R20, R20, 0x38, RZ, 0xc0, !PT ;  /* 0x0000003814147812 */ /* 0x000fe200078ec0ff */
[----:B------:R-:W-:-:S04]  /*271d0*/  IMAD R4, R4, UR4, RZ ;  /* 0x0000000404047c24 */ /* 0x000fc8000f8e02ff */
[----:B------:R-:W-:Y:S01]  /*271e0*/  IMAD R4, R0, UR5, R4 ;  /* 0x0000000500047c24 */ /* 0x000fe2000f8e0204 */
[----:B------:R-:W-:Y:S01]  /*271f0*/  ULDC.64 UR4, c[0x0][0x2c8] ;  /* 0x0000b20000047ab9 */ /* 0x000fe20000000a00 */
[----:B------:R-:W-:Y:S02]  /*27200*/  IMAD.MOV R0, RZ, RZ, -R0 ;  /* 0x000000ffff007224 */ /* 0x000fe400078e0a00 */
[----:B------:R-:W-:Y:S02]  /*27210*/  IMAD.IADD R3, R3, 0x1, R4 ;  /* 0x0000000103037824 */ /* 0x000fe400078e0204 */
[----:B0-----:R-:W-:-:S04]  /*27220*/  IMAD R0, R5, R0, R34 ;  /* 0x0000000005007224 */ /* 0x001fc800078e0222 */
[----:B------:R-:W-:Y:S01]  /*27230*/  IMAD.WIDE.U32 R2, R0, UR4, R2 ;  /* 0x0000000400027c25 */ /* 0x000fe2000f8e0002 */
[----:B------:R-:W-:-:S05]  /*27240*/  SHF.R.S32.HI R4, RZ, 0x1f, R0 ;  /* 0x0000001fff047819 */ /* 0x000fca0000011400 */
[----:B------:R-:W-:-:S04]  /*27250*/  IMAD R4, R4, UR4, RZ ;  /* 0x0000000404047c24 */ /* 0x000fc8000f8e02ff */
        /* <DEDUP_REMOVED lines=10> */
[----:B------:R-:W-:Y:S01]  /*27300*/  IMAD R37, R37, R5, RZ ;  /* 0x0000000525257224 */ /* 0x000fe200078e02ff */
[----:B------:R-:W-:Y:S01]  /*27310*/  LOP3.LUT R23, R23, 0xffffdfff, RZ, 0xc0, !PT ;  /* 0xffffdfff17177812 */ /* 0x000fe200078ec0ff */
[----:B------:R-:W-:Y:S01]  /*27320*/  IMAD.IADD R36, R21, 0x1, R36 ;  /* 0x0000000115247824 */ /* 0x000fe200078e0224 */
[----:B------:R-:W2:Y:S04]  /*27330*/  SHFL.IDX PT, R2, R4, RZ, 0x181f ;  /* 0x00181fff04027589 */ /* 0x000ea800000e0000 */
[----:B------:R-:W-:Y:S01]  /*27340*/  ISETP.GE.AND P6, PT, R36, R37, PT ;  /* 0x000000252400720c */ /* 0x000fe20003fc6270 */
[----:B------:R-:W3:Y:S04]  /*27350*/  SHFL.IDX PT, R11, R0, 0x1, 0x181f ;  /* 0x00381f00000b7f89 */ /* 0x000ee800000e0000 */
[----:B------:R-:W4:Y:S04]  /*27360*/  SHFL.IDX PT, R6, R4, 0x1, 0x181f ;  /* 0x00381f0004067f89 */ /* 0x000f2800000e0000 */
[----:B------:R-:W5:Y:S04]  /*27370*/  SHFL.IDX PT, R8, R0, 0x2, 0x181f ;  /* 0x00581f0000087f89 */ /* 0x000f6800000e0000 */
[----:B------:R-:W1:Y:S01]  /*27380*/  SHFL.IDX PT, R5, R4, 0x2, 0x181f ;  /* 0x00581f0004057f89 */ /* 0x000e6200000e0000 */
[----:B------:R-:W-:-:S02]  /*27390*/  @P6 LOP3.LUT R23, R23, 0x2000, RZ, 0xfc, !PT ;  /* 0x0000200017176812 */ /* 0x000fc400078efcff */
[----:B0-----:R-:W-:Y:S01]  /*273a0*/  @!P6 LEA R3, P1, R20, R3, 0x1 ;  /* 0x000000031403e211 */ /* 0x001fe200078208ff */
[----:B------:R-:W0:Y:S01]  /*273b0*/  SHFL.IDX PT, R9, R0, 0x3, 0x181f ;  /* 0x00781f0000097f89 */ /* 0x000e2200000e0000 */
[----:B------:R-:W-:-:S03]  /*273c0*/  LOP3.LUT R23, R23, 0xffffefff, RZ, 0xc0, !PT ;  /* 0xffffefff17177812 */ /* 0x000fc600078ec0ff */
[----:B--2---:R-:W-:Y:S02]  /*273d0*/  @!P6 IMAD.X R7, RZ, RZ, R2, P1 ;  /* 0x000000ffff07e224 */ /* 0x004fe400008e0602 */
[----:B------:R-:W-:-:S05]  /*273e0*/  VIADD R2, R36, 0x10 ;  /* 0x0000001024027836 */ /* 0x000fca0000000000 */
[----:B------:R-:W-:Y:S01]  /*273f0*/  ISETP.GE.AND P5, PT, R2, R37, PT ;  /* 0x000000250200720c */ /* 0x000fe20003fa6270 */
[----:B------:R-:W-:-:S05]  /*27400*/  VIADD R2, R36, 0x20 ;  /* 0x0000002024027836 */ /* 0x000fca0000000000 */
[----:B------:R-:W-:Y:S01]  /*27410*/  ISETP.GE.AND P3, PT, R2, R37, PT ;  /* 0x000000250200720c */ /* 0x000fe20003f66270 */
[----:B------:R-:W-:-:S05]  /*27420*/  VIADD R2, R36, 0x30 ;  /* 0x0000003024027836 */ /* 0x000fca0000000000 */
[----:B------:R-:W-:Y:S01]  /*27430*/  ISETP.GE.AND P2, PT, R2, R37, PT ;  /* 0x000000250200720c */ /* 0x000fe20003f46270 */
[----:B------:R-:W-:Y:S01]  /*27440*/  VIADD R2, R36, 0x40 ;  /* 0x0000004024027836 */ /* 0x000fe20000000000 */
[----:B---3--:R-:W-:Y:S02]  /*27450*/  @!P5 LEA R11, P1, R20, R11, 0x1 ;  /* 0x0000000b140bd211 */ /* 0x008fe400078208ff */
[----:B------:R-:W-:Y:S02]  /*27460*/  @P5 LOP3.LUT R23, R23, 0x1000, RZ, 0xfc, !PT ;  /* 0x0000100017175812 */ /* 0x000fe400078efcff */
[----:B------:R-:W-:Y:S01]  /*27470*/  ISETP.GE.AND P4, PT, R2, R37, PT ;  /* 0x000000250200720c */ /* 0x000fe20003f86270 */
[----:B----4-:R-:W-:Y:S01]  /*27480*/  @!P5 IMAD.X R6, RZ, RZ, R6, P1 ;  /* 0x000000ffff06d224 */ /* 0x010fe200008e0606 */
[----:B------:R-:W2:Y:S01]  /*27490*/  SHFL.IDX PT, R2, R4, 0x3, 0x181f ;  /* 0x00781f0004027f89 */ /* 0x000ea200000e0000 */
[----:B-----5:R-:W-:Y:S02]  /*274a0*/  @!P3 LEA R8, P1, R20, R8, 0x1 ;  /* 0x000000081408b211 */ /* 0x020fe400078208ff */
[----:B------:R-:W-:-:S03]  /*274b0*/  LOP3.LUT R23, R23, 0xfffff7ff, RZ, 0xc0, !PT ;  /* 0xfffff7ff17177812 */ /* 0x000fc600078ec0ff */
[----:B-1----:R-:W-:Y:S01]  /*274c0*/  @!P3 IMAD.X R5, RZ, RZ, R5, P1 ;  /* 0x000000ffff05b224 */ /* 0x002fe200008e0605 */
[----:B0-----:R-:W-:Y:S02]  /*274d0*/  @!P2 LEA R12, P1, R20, R9, 0x1 ;  /* 0x00000009140ca211 */ /* 0x001fe400078208ff */
[----:B------:R-:W0:Y:S01]  /*274e0*/  SHFL.IDX PT, R9, R0, 0x4, 0x181f ;  /* 0x00981f0000097f89 */ /* 0x000e2200000e0000 */
[----:B------:R-:W-:-:S04]  /*274f0*/  @P3 LOP3.LUT R23, R23, 0x800, RZ, 0xfc, !PT ;  /* 0x0000080017173812 */ /* 0x000fc800078efcff */
[----:B------:R-:W-:-:S04]  /*27500*/  LOP3.LUT R23, R23, 0xfffffdff, RZ, 0xc0, !PT ;  /* 0xfffffdff17177812 */ /* 0x000fc800078ec0ff */
[----:B------:R-:W-:-:S04]  /*27510*/  @P2 LOP3.LUT R23, R23, 0x200, RZ, 0xfc, !PT ;  /* 0x0000020017172812 */ /* 0x000fc800078efcff */
[----:B------:R-:W-:Y:S01]  /*27520*/  LOP3.LUT R23, R23, 0xfffffeff, RZ, 0xc0, !PT ;  /* 0xfffffeff17177812 */ /* 0x000fe200078ec0ff */
[----:B--2---:R-:W-:Y:S02]  /*27530*/  @!P2 IMAD.X R10, RZ, RZ, R2, P1 ;  /* 0x000000ffff0aa224 */ /* 0x004fe400008e0602 */
[----:B------:R-:W1:Y:S01]  /*27540*/  SHFL.IDX PT, R2, R4, 0x4, 0x181f ;  /* 0x00981f0004027f89 */ /* 0x000e6200000e0000 */
[----:B------:R-:W-:-:S04]  /*27550*/  @P4 LOP3.LUT R23, R23, 0x100, RZ, 0xfc, !PT ;  /* 0x0000010017174812 */ /* 0x000fc800078efcff */
[----:B------:R-:W-:Y:S02]  /*27560*/  LOP3.LUT R23, R23, 0xffffff7f, RZ, 0xc0, !PT ;  /* 0xffffff7f17177812 */ /* 0x000fe400078ec0ff */
[----:B0-----:R-:W-:-:S05]  /*27570*/  @!P4 LEA R13, P1, R20, R9, 0x1 ;  /* 0x00000009140dc211 */ /* 0x001fca00078208ff */
[----:B-1----:R-:W-:Y:S02]  /*27580*/  @!P4 IMAD.X R9, RZ, RZ, R2, P1 ;  /* 0x000000ffff09c224 */ /* 0x002fe400008e0602 */
[----:B------:R-:W-:Y:S02]  /*27590*/  @!P6 IMAD.MOV.U32 R2, RZ, RZ, R3 ;  /* 0x000000ffff02e224 */ /* 0x000fe400078e0003 */
[----:B------:R-:W-:Y:S02]  /*275a0*/  @!P6 IMAD.MOV.U32 R3, RZ, RZ, R7 ;  /* 0x000000ffff03e224 */ /* 0x000fe400078e0007 */
[----:B------:R-:W0:Y:S04]  /*275b0*/  SHFL.IDX PT, R7, R0, 0x5, 0x181f ;  /* 0x00b81f0000077f89 */ /* 0x000e2800000e0000 */
[----:B------:R1:W-:Y:S02]  /*275c0*/  @!P6 LDGSTS.E.BYPASS.LTC128B.128 [R26+0x18400], desc[UR36][R2.64], !P0 ;  /* 0x18400000021aefae */ /* 0x0003e4000c101d64 */
[----:B-1----:R-:W-:-:S02]  /*275d0*/  @!P5 IMAD.MOV.U32 R2, RZ, RZ, R11 ;  /* 0x000000ffff02d224 */ /* 0x002fc400078e000b */
[----:B------:R-:W-:Y:S02]  /*275e0*/  @!P5 IMAD.MOV.U32 R3, RZ, RZ, R6 ;  /* 0x000000ffff03d224 */ /* 0x000fe400078e0006 */
[----:B------:R-:W1:Y:S04]  /*275f0*/  SHFL.IDX PT, R6, R4, 0x5, 0x181f ;  /* 0x00b81f0004067f89 */ /* 0x000e6800000e0000 */
[----:B------:R2:W-:Y:S02]  /*27600*/  @!P5 LDGSTS.E.BYPASS.LTC128B.128 [R26+0x18c00], desc[UR36][R2.64], !P0 ;  /* 0x18c00000021adfae */ /* 0x0005e4000c101d64 */
[----:B--2---:R-:W-:Y:S02]  /*27610*/  @!P3 IMAD.MOV.U32 R2, RZ, RZ, R8 ;  /* 0x000000ffff02b224 */ /* 0x004fe400078e0008 */
[----:B------:R-:W-:-:S02]  /*27620*/  @!P3 IMAD.MOV.U32 R3, RZ, RZ, R5 ;  /* 0x000000ffff03b224 */ /* 0x000fc400078e0005 */
[----:B------:R-:W2:Y:S04]  /*27630*/  SHFL.IDX PT, R5, R0, 0x6, 0x181f ;  /* 0x00d81f0000057f89 */ /* 0x000ea800000e0000 */
[----:B------:R3:W-:Y:S04]  /*27640*/  @!P3 LDGSTS.E.BYPASS.LTC128B.128 [R26+0x19400], desc[UR36][R2.64], !P0 ;  /* 0x19400000021abfae */ /* 0x0007e8000c101d64 */
[----:B------:R-:W-:Y:S01]  /*27650*/  SHFL.IDX PT, R0, R0, 0x7, 0x181f ;  /* 0x00f81f0000007f89 */ /* 0x000fe200000e0000 */
[----:B---3--:R-:W-:Y:S02]  /*27660*/  VIADD R2, R36, 0x50 ;  /* 0x0000005024027836 */ /* 0x008fe40000000000 */
[----:B------:R-:W-:-:S03]  /*27670*/  @!P2 IMAD.MOV.U32 R3, RZ, RZ, R10 ;  /* 0x000000ffff03a224 */ /* 0x000fc600078e000a */
[----:B------:R-:W-:Y:S01]  /*27680*/  ISETP.GE.AND P3, PT, R2, R37, PT ;  /* 0x000000250200720c */ /* 0x000fe20003f66270 */
[----:B------:R-:W-:-:S05]  /*27690*/  @!P2 IMAD.MOV.U32 R2, RZ, RZ, R12 ;  /* 0x000000ffff02a224 */ /* 0x000fca00078e000c */
[----:B------:R3:W-:Y:S07]  /*276a0*/  @!P2 LDGSTS.E.BYPASS.LTC128B.128 [R26+0x19c00], desc[UR36][R2.64], !P0 ;  /* 0x19c00000021aafae */ /* 0x0007ee000c101d64 */
[----:B0-----:R-:W-:Y:S02]  /*276b0*/  @!P3 LEA R7, P1, R20, R7, 0x1 ;  /* 0x000000071407b211 */ /* 0x001fe400078208ff */
[----:B------:R-:W-:Y:S01]  /*276c0*/  @P3 LOP3.LUT R23, R23, 0x80, RZ, 0xfc, !PT ;  /* 0x0000008017173812 */ /* 0x000fe200078efcff */
[----:B---3--:R-:W0:Y:S01]  /*276d0*/  SHFL.IDX PT, R2, R4, 0x6, 0x181f ;  /* 0x00d81f0004027f89 */ /* 0x008e2200000e0000 */
[----:B------:R-:W-:-:S02]  /*276e0*/  VIADD R3, R36, 0x60 ;  /* 0x0000006024037836 */ /* 0x000fc40000000000 */
[----:B------:R-:W-:Y:S01]  /*276f0*/  LOP3.LUT R23, R23, 0xffffffbf, RZ, 0xc0, !PT ;  /* 0xffffffbf17177812 */ /* 0x000fe200078ec0ff */
[----:B-1----:R-:W-:Y:S01]  /*27700*/  @!P3 IMAD.X R6, RZ, RZ, R6, P1 ;  /* 0x000000ffff06b224 */ /* 0x002fe200008e0606 */
[----:B------:R-:W1:Y:S01]  /*27710*/  SHFL.IDX PT, R4, R4, 0x7, 0x181f ;  /* 0x00f81f0004047f89 */ /* 0x000e6200000e0000 */
[----:B------:R-:W-:Y:S01]  /*27720*/  ISETP.GE.AND P2, PT, R3, R37, PT ;  /* 0x000000250300720c */ /* 0x000fe20003f46270 */
[----:B------:R-:W-:-:S12]  /*27730*/  @!P4 IMAD.MOV.U32 R3, RZ, RZ, R9 ;  /* 0x000000ffff03c224 */ /* 0x000fd800078e0009 */
[----:B--2---:R-:W-:Y:S02]  /*27740*/  @!P2 LEA R5, P1, R20, R5, 0x1 ;  /* 0x000000051405a211 */ /* 0x004fe400078208ff */
[----:B------:R-:W-:-:S03]  /*27750*/  @P2 LOP3.LUT R23, R23, 0x40, RZ, 0xfc, !PT ;  /* 0x0000004017172812 */ /* 0x000fc600078efcff */
[----:B0-----:R-:W-:Y:S02]  /*27760*/  @!P2 IMAD.X R8, RZ, RZ, R2, P1 ;  /* 0x000000ffff08a224 */ /* 0x001fe400008e0602 */
[----:B------:R-:W-:-:S05]  /*27770*/  @!P4 IMAD.MOV.U32 R2, RZ, RZ, R13 ;  /* 0x000000ffff02c224 */ /* 0x000fca00078e000d */
[----:B------:R0:W-:Y:S02]  /*27780*/  @!P4 LDGSTS.E.BYPASS.LTC128B.128 [R26+0x1a400], desc[UR36][R2.64], !P0 ;  /* 0x1a400000021acfae */ /* 0x0001e4000c101d64 */
[----:B0-----:R-:W-:Y:S02]  /*27790*/  @!P3 IMAD.MOV.U32 R2, RZ, RZ, R7 ;  /* 0x000000ffff02b224 */ /* 0x001fe400078e0007 */
[----:B------:R-:W-:-:S05]  /*277a0*/  @!P3 IMAD.MOV.U32 R3, RZ, RZ, R6 ;  /* 0x000000ffff03b224 */ /* 0x000fca00078e0006 */
[----:B------:R0:W-:Y:S02]  /*277b0*/  @!P3 LDGSTS.E.BYPASS.LTC128B.128 [R26+0x1ac00], desc[UR36][R2.64], !P0 ;  /* 0x1ac00000021abfae */ /* 0x0001e4000c101d64 */
[----:B0-----:R-:W-:Y:S02]  /*277c0*/  @!P2 IMAD.MOV.U32 R2, RZ, RZ, R5 ;  /* 0x000000ffff02a224 */ /* 0x001fe400078e0005 */
[----:B------:R-:W-:-:S05]  /*277d0*/  @!P2 IMAD.MOV.U32 R3, RZ, RZ, R8 ;  /* 0x000000ffff03a224 */ /* 0x000fca00078e0008 */
[----:B-1----:R0:W-:Y:S02]  /*277e0*/  @!P2 LDGSTS.E.BYPASS.LTC128B.128 [R26+0x1b400], desc[UR36][R2.64], !P0 ;  /* 0x1b400000021aafae */ /* 0x0021e4000c101d64 */
.L_x_12773:
        /* <DEDUP_REMOVED lines=12> */
.L_x_12678:
        /* <DEDUP_REMOVED lines=28> */
.L_x_12680:
[----:B------:R-:W-:Y:S05]  /*27a70*/  BSYNC B6 ;  /* 0x0000000000067941 */ /* 0x000fea0003800000 */
.L_x_12679:
        /* <DEDUP_REMOVED lines=143> */
.L_x_12791:
        /* <DEDUP_REMOVED lines=12> */
.L_x_12683:
[----:B------:R-:W-:Y:S05]  /*28430*/  BSYNC B0 ;  /* 0x0000000000007941 */ /* 0x000fea0003800000 */
.L_x_12682:
[----:B------:R-:W-:Y:S01]  /*28440*/  NOP ;  /* 0x0000000000007918 */ /* 0x000fe20000000000 */
[----:B------:R-:W-:-:S13]  /*28450*/  PLOP3.LUT P0, PT, PT, PT, PT, 0x80, 0x0 ;  /* 0x000000000000781c */ /* 0x000fda0003f0f070 */
.L_x_12684:
        /* <DEDUP_REMOVED lines=18> */
.L_x_12792:
[----:B------:R-:W-:Y:S05]  /*28580*/  BSYNC B0 ;  /* 0x0000000000007941 */ /* 0x000fea0003800000 */
.L_x_12685:
[----:B------:R-:W-:-:S13]  /*28590*/  LOP3.LUT P0, RZ, R23, 0x400, RZ, 0xc0, !PT ;  /* 0x0000040017ff7812 */ /* 0x000fda000780c0ff */
[----:B------:R-:W-:Y:S05]  /*285a0*/  @!P0 BRA `(.L_x_12687) ;  /* 0x0000000000048947 */ /* 0x000fea0003800000 */
[----:B------:R-:W-:Y:S01]  /*285b0*/  BPT.TRAP 0x1 ;  /* 0x000000040000795c */ /* 0x000fe20000300000 */
.L_x_12687:
[----:B------:R-:W-:Y:S01]  /*285c0*/  SHF.L.U32 R0, R27, 0x1f, RZ ;  /* 0x0000001f1b007819 */ /* 0x000fe200000006ff */
[----:B------:R-:W-:Y:S03]  /*285d0*/  BSSY B0, `(.L_x_12688) ;  /* 0x0000003000007945 */ /* 0x000fe60003800000 */
[----:B------:R-:W1:Y:S02]  /*285e0*/  SYNCS.PHASECHK.TRANS64.TRYWAIT P0, [R17+URZ+0x32460], R0 ;  /* 0x03246000110075a7 */ /* 0x000e64000800017f */
[----:B-1----:R-:W-:Y:S05]  /*285f0*/  @!P0 BRA `(.L_x_12689) ;  /* 0x0000004c00348947 */ /* 0x002fea0003800000 */
.L_x_12793:
[----:B------:R-:W-:Y:S05]  /*28600*/  BSYNC B0 ;  /* 0x0000000000007941 */ /* 0x000fea0003800000 */
.L_x_12688:
[----:B0-----:R-:W1:Y:S01]  /*28610*/  LDL.LU R3, [R1+0x45c] ;  /* 0x00045c0001037983 */ /* 0x001e620000300800 */
[----:B------:R-:W-:Y:S01]  /*28620*/  ULDC.64 UR4, c[0x0][0x328] ;  /* 0x0000ca0000047ab9 */ /* 0x000fe20000000a00 */
[----:B------:R-:W-:Y:S02]  /*28630*/  ULDC.64 UR6, c[0x0][0x318] ;  /* 0x0000c60000067ab9 */ /* 0x000fe40000000a00 */
[----:B------:R-:W2:Y:S04]  /*28640*/  LDL.LU R2, [R1+0x440] ;  /* 0x0004400001027983 */ /* 0x000ea80000300800 */
[----:B------:R-:W3:Y:S04]  /*28650*/  LDL.LU R6, [R1+0x460] ;  /* 0x0004600001067983 */ /* 0x000ee80000300800 */
[----:B------:R-:W4:Y:S01]  /*28660*/  LDL.LU R4, [R1+0x478] ;  /* 0x0004780001047983 */ /* 0x000f220000300800 */
[----:B------:R-:W-:-:S02]  /*28670*/  LOP3.LUT P3, RZ, R23, 0x10, RZ, 0xc0, !PT ;  /* 0x0000001017ff7812 */ /* 0x000fc4000786c0ff */
[C---:B------:R-:W-:Y:S02]  /*28680*/  LOP3.LUT P2, RZ, R23.reuse, 0x8, RZ, 0xc0, !PT ;  /* 0x0000000817ff7812 */ /* 0x040fe4000784c0ff */
[C---:B------:R-:W-:Y:S02]  /*28690*/  LOP3.LUT P1, RZ, R23.reuse, 0x4, RZ, 0xc0, !PT ;  /* 0x0000000417ff7812 */ /* 0x040fe4000782c0ff */
[----:B------:R-:W-:Y:S02]  /*286a0*/  LOP3.LUT P4, RZ, R23, 0x1, RZ, 0xc0, !PT ;  /* 0x0000000117ff7812 */ /* 0x000fe4000788c0ff */
[----:B------:R-:W-:Y:S01]  /*286b0*/  SEL R7, RZ, 0x8, P1 ;  /* 0x00000008ff077807 */ /* 0x000fe20000800000 */
[----:B-1----:R-:W-:-:S04]  /*286c0*/  IMAD R0, R3, UR4, RZ ;  /* 0x0000000403007c24 */ /* 0x002fc8000f8e02ff */
[C---:B--2---:R-:W-:Y:S02]  /*286d0*/  IMAD R5, R2.reuse, UR5, R0 ;  /* 0x0000000502057c24 */ /* 0x044fe4000f8e0200 */
[----:B------:R-:W-:Y:S01]  /*286e0*/  IMAD.WIDE.U32 R2, R2, UR4, RZ ;  /* 0x0000000402027c25 */ /* 0x000fe2000f8e00ff */
[----:B------:R-:W-:-:S03]  /*286f0*/  ULDC.64 UR4, c[0x0][0x338] ;  /* 0x0000ce0000047ab9 */ /* 0x000fc60000000a00 */
[----:B------:R-:W-:Y:S02]  /*28700*/  IMAD.IADD R3, R3, 0x1, R5 ;  /* 0x0000000103037824 */ /* 0x000fe400078e0205 */
[----:B---3--:R-:W-:Y:S02]  /*28710*/  IMAD R0, R6, UR4, RZ ;  /* 0x0000000406007c24 */ /* 0x008fe4000f8e02ff */
[----:B------:R-:W-:-:S04]  /*28720*/  IMAD.WIDE.U32 R2, R35, UR4, R2 ;  /* 0x0000000423027c25 */ /* 0x000fc8000f8e0002 */
[----:B------:R-:W-:Y:S01]  /*28730*/  IMAD R5, R35, UR5, R0 ;  /* 0x0000000523057c24 */ /* 0x000fe2000f8e0200 */
[----:B------:R-:W-:Y:S01]  /*28740*/  ULDC.64 UR4, c[0x0][0x330] ;  /* 0x0000cc0000047ab9 */ /* 0x000fe20000000a00 */
[----:B------:R-:W-:Y:S02]  /*28750*/  SEL R0, RZ, 0x2, P3 ;  /* 0x00000002ff007807 */ /* 0x000fe40001800000 */
        /* <DEDUP_REMOVED lines=81> */
.L_x_12807:
        /* <DEDUP_REMOVED lines=15> */
.L_x_12691:
        /* <DEDUP_REMOVED lines=10> */
.L_x_12692:
[----:B0-----:R-:W2:Y:S01]  /*28e00*/  LDL.LU R2, [R1+0x458] ;  /* 0x0004580001027983 */ /* 0x001ea20000300800 */
[----:B------:R0:W-:Y:S01]  /*28e10*/  SYNCS.ARRIVE.TRANS64.A1T0 RZ, [R17+URZ+0x32450], RZ ;  /* 0x032450ff11ff79a7 */ /* 0x0001e2000810003f */
[----:B------:R-:W-:Y:S01]  /*28e20*/  BSSY B0, `(.L_x_12693) ;  /* 0x00000d8000007945 */ /* 0x000fe20003800000 */
[----:B--2---:R-:W-:-:S05]  /*28e30*/  VIADD R21, R2, 0xfffffffe ;  /* 0xfffffffe02157836 */ /* 0x004fca0000000000 */
[----:B------:R-:W-:-:S13]  /*28e40*/  ISETP.GE.AND P0, PT, R21, R30, PT ;  /* 0x0000001e1500720c */ /* 0x000fda0003f06270 */
[----:B0-----:R-:W-:Y:S05]  /*28e50*/  @!P0 BRA `(.L_x_12694) ;  /* 0x0000000c00508947 */ /* 0x001fea0003800000 */
.L_x_12707:
[----:B0-----:R-:W0:Y:S01]  /*28e60*/  S2R R2, SR_TID.X ;  /* 0x0000000000027919 */ /* 0x001e220000002100 */
[----:B------:R-:W-:Y:S01]  /*28e70*/  IMAD R8, R21, 0x60, R31 ;  /* 0x0000006015087824 */ /* 0x000fe200078e021f */
[----:B------:R-:W-:Y:S01]  /*28e80*/  LOP3.LUT P1, RZ, R23, 0x400, RZ, 0xc0, !PT ;  /* 0x0000040017ff7812 */ /* 0x000fe2000782c0ff */
[----:B------:R-:W-:Y:S01]  /*28e90*/  VIADD R24, R24, 0x1 ;  /* 0x0000000118187836 */ /* 0x000fe20000000000 */
[C---:B0-----:R-:W-:Y:S01]  /*28ea0*/  LOP3.LUT R3, R2.reuse, 0x7f, RZ, 0xc0, !PT ;  /* 0x0000007f02037812 */ /* 0x041fe200078ec0ff */
[----:B------:R-:W-:-:S03]  /*28eb0*/  IMAD.SHL.U32 R2, R2, 0x10, RZ ;  /* 0x0000001002027824 */ /* 0x000fc600078e00ff */
[----:B------:R-:W-:Y:S02]  /*28ec0*/  SHF.R.U32.HI R4, RZ, 0x3, R3 ;  /* 0x00000003ff047819 */ /* 0x000fe40000011603 */
[----:B------:R-:W0:Y:S02]  /*28ed0*/  LDC R3, c[0x0][0x430] ;  /* 0x00010c00ff037b82 */ /* 0x000e240000000800 */
[----:B------:R-:W-:-:S04]  /*28ee0*/  LOP3.LUT R2, R4, 0x70, R2, 0xf8, !PT ;  /* 0x0000007004027812 */ /* 0x000fc800078ef802 */
[C---:B------:R-:W-:Y:S01]  /*28ef0*/  ISETP.GT.U32.AND P2, PT, R2.reuse, 0x5f, PT ;  /* 0x0000005f0200780c */ /* 0x040fe20003f44070 */
[----:B------:R-:W-:-:S04]  /*28f00*/  IMAD.IADD R8, R2, 0x1, R8 ;  /* 0x0000000102087824 */ /* 0x000fc800078e0208 */
[----:B------:R-:W-:-:S08]  /*28f10*/  IMAD.MOV.U32 R9, RZ, RZ, R8 ;  /* 0x000000ffff097224 */ /* 0x000fd000078e0008 */
[----:B-1----:R-:W1:Y:S01]  /*28f20*/  @!P2 LDC.64 R4, c[0x0][0x428] ;  /* 0x00010a00ff04ab82 */ /* 0x002e620000000a00 */
[----:B0-----:R-:W-:-:S13]  /*28f30*/  ISETP.NE.AND P0, PT, R3, 0x1, PT ;  /* 0x000000010300780c */ /* 0x001fda0003f05270 */
[----:B------:R-:W0:Y:S08]  /*28f40*/  @P0 LDC R3, c[0x0][0x434] ;  /* 0x00010d00ff030b82 */ /* 0x000e300000000800 */
[----:B--2---:R-:W2:Y:S01]  /*28f50*/  @P0 LDC R7, c[0x0][0x438] ;  /* 0x00010e00ff070b82 */ /* 0x004ea20000000800 */
[----:B0-----:R-:W-:-:S05]  /*28f60*/  @P0 IMAD.HI.U32 R2, R8, R3, RZ ;  /* 0x0000000308020227 */ /* 0x001fca00078e00ff */
[----:B--2---:R-:W-:Y:S01]  /*28f70*/  @P0 SHF.R.U32.HI R9, RZ, R7, R2 ;  /* 0x00000007ff090219 */ /* 0x004fe20000011602 */
[----:B-1----:R-:W-:Y:S01]  /*28f80*/  @!P2 IMAD R2, R32, R4, RZ ;  /* 0x000000042002a224 */ /* 0x002fe200078e02ff */
[----:B------:R-:W0:Y:S02]  /*28f90*/  @!P2 LDC.64 R6, c[0x0][0x418] ;  /* 0x00010600ff06ab82 */ /* 0x000e240000000a00 */
[--C-:B------:R-:W-:Y:S01]  /*28fa0*/  @!P2 SHF.R.S32.HI R3, RZ, 0x1f, R9.reuse ;  /* 0x0000001fff03a819 */ /* 0x100fe20000011409 */
[----:B------:R-:W-:Y:S02]  /*28fb0*/  @!P2 IMAD R5, R28, R5, R2 ;  /* 0x000000051c05a224 */ /* 0x000fe400078e0202 */
[----:B------:R-:W-:-:S04]  /*28fc0*/  @!P2 IMAD.MOV.U32 R2, RZ, RZ, R9 ;  /* 0x000000ffff02a224 */ /* 0x000fc800078e0009 */
[----:B------:R-:W-:-:S04]  /*28fd0*/  @!P2 IMAD.WIDE.U32 R2, R28, R4, R2 ;  /* 0x000000041c02a225 */ /* 0x000fc800078e0002 */
[----:B------:R-:W-:Y:S01]  /*28fe0*/  @!P2 IMAD.IADD R3, R5, 0x1, R3 ;  /* 0x000000010503a824 */ /* 0x000fe200078e0203 */
[----:B------:R-:W-:Y:S05]  /*28ff0*/  YIELD ;  /* 0x0000000000007946 */ /* 0x000fea0003800000 */
[----:B------:R-:W-:Y:S01]  /*29000*/  IMAD.MOV.U32 R4, RZ, RZ, RZ ;  /* 0x000000ffff047224 */ /* 0x000fe200078e00ff */
[----:B------:R-:W-:Y:S01]  /*29010*/  ULDC UR4, c[0x0][0x430] ;  /* 0x00010c0000047ab9 */ /* 0x000fe20000000800 */
[----:B0-----:R-:W-:Y:S01]  /*29020*/  @!P2 LEA R6, P0, R2, R6, 0x2 ;  /* 0x000000060206a211 */ /* 0x001fe200078010ff */
[----:B------:R-:W-:-:S03]  /*29030*/  IMAD.MOV R5, RZ, RZ, -R9 ;  /* 0x000000ffff057224 */ /* 0x000fc600078e0a09 */
[----:B------:R-:W-:Y:S02]  /*29040*/  @!P2 LEA.HI.X R7, R2, R7, R3, 0x2, P0 ;  /* 0x000000070207a211 */ /* 0x000fe400000f1403 */
[C---:B------:R-:W-:Y:S01]  /*29050*/  ISETP.NE.AND P0, PT, R24.reuse, 0x2, PT ;  /* 0x000000021800780c */ /* 0x040fe20003f05270 */
[----:B------:R-:W-:Y:S02]  /*29060*/  IMAD.MOV.U32 R3, RZ, RZ, R21 ;  /* 0x000000ffff037224 */ /* 0x000fe400078e0015 */
[----:B------:R-:W-:Y:S01]  /*29070*/  IMAD R5, R5, UR4, R8 ;  /* 0x0000000405057c24 */ /* 0x000fe2000f8e0208 */
[----:B------:R-:W-:Y:S01]  /*29080*/  SEL R2, RZ, 0x1, P0 ;  /* 0x00000001ff027807 */ /* 0x000fe20000000000 */
[----:B------:R0:W5:Y:S01]  /*29090*/  @!P2 LDG.E R4, desc[UR36][R6.64] ;  /* 0x000000240604a981 */ /* 0x000162000c1e1900 */
[----:B------:R-:W-:Y:S01]  /*290a0*/  SEL R24, R24, RZ, P0 ;  /* 0x000000ff18187207 */ /* 0x000fe20000000000 */
[----:B------:R-:W-:Y:S01]  /*290b0*/  VIADD R21, R21, 0xffffffff ;  /* 0xffffffff15157836 */ /* 0x000fe20000000000 */
[----:B------:R-:W-:-:S02]  /*290c0*/  LOP3.LUT R27, R27, R2, RZ, 0x3c, !PT ;  /* 0x000000021b1b7212 */ /* 0x000fc400078e3cff */
[----:B------:R-:W-:Y:S01]  /*290d0*/  ISETP.GT.AND P2, PT, R3, R30, PT ;  /* 0x0000001e0300720c */ /* 0x000fe20003f44270 */
[----:B------:R-:W-:-:S12]  /*290e0*/  @!P1 BRA `(.L_x_12695) ;  /* 0x0000000000049947 */ /* 0x000fd80003800000 */
[----:B------:R-:W-:Y:S01]  /*290f0*/  BPT.TRAP 0x1 ;  /* 0x000000040000795c */ /* 0x000fe20000300000 */
.L_x_12695:
[----:B------:R-:W-:Y:S01]  /*29100*/  IMAD R10, R24, 0x8, R22 ;  /* 0x00000008180a7824 */ /* 0x000fe200078e0216 */
[----:B------:R-:W-:Y:S01]  /*29110*/  SHF.L.U32 R20, R27, 0x1f, RZ ;  /* 0x0000001f1b147819 */ /* 0x000fe200000006ff */
[----:B------:R-:W-:Y:S01]  /*29120*/  BSSY B1, `(.L_x_12696) ;  /* 0x0000004000017945 */ /* 0x000fe20003800000 */
[----:B------:R-:W-:Y:S02]  /*29130*/  SHF.R.S32.HI R9, RZ, 0x1f, R5 ;  /* 0x0000001fff097819 */ /* 0x000fe40000011405 */
[----:B------:R-:W1:Y:S02]  /*29140*/  SYNCS.PHASECHK.TRANS64.TRYWAIT P0, [R10+URZ+0x32440], R20 ;  /* 0x032440140a0075a7 */ /* 0x000e64000800017f */
[----:B-1----:R-:W-:Y:S05]  /*29150*/  @!P0 BRA `(.L_x_12697) ;  /* 0x0000004800b08947 */ /* 0x002fea0003800000 */
.L_x_12808:
[----:B------:R-:W-:Y:S05]  /*29160*/  BSYNC B1 ;  /* 0x0000000000017941 */ /* 0x000fea0003800000 */
.L_x_12696:
        /* <DEDUP_REMOVED lines=49> */
.L_x_12822:
        /* <DEDUP_REMOVED lines=8> */
.L_x_12699:
        /* <DEDUP_REMOVED lines=10> */
.L_x_12700:
[----:B------:R2:W-:Y:S01]  /*295a0*/  SYNCS.ARRIVE.TRANS64.A1T0 RZ, [R10+URZ+0x32430], RZ ;  /* 0x032430ff0aff79a7 */ /* 0x0005e2000810003f */
[----:B------:R-:W-:Y:S05]  /*295b0*/  @!P3 BRA `(.L_x_12701) ;  /* 0x000000000004b947 */ /* 0x000fea0003800000 */
[----:B------:R-:W-:Y:S01]  /*295c0*/  BPT.TRAP 0x1 ;  /* 0x000000040000795c */ /* 0x000fe20000300000 */
.L_x_12701:
[----:B------:R-:W3:Y:S01]  /*295d0*/  SYNCS.PHASECHK.TRANS64.TRYWAIT P0, [R10+URZ+0x32460], R20 ;  /* 0x032460140a0075a7 */ /* 0x000ee2000800017f */
[----:B------:R-:W-:Y:S04]  /*295e0*/  BSSY B1, `(.L_x_12702) ;  /* 0x0000002000017945 */ /* 0x000fe80003800000 */
[----:B---3--:R-:W-:Y:S05]  /*295f0*/  @!P0 BRA `(.L_x_12703) ;  /* 0x0000004c003c8947 */ /* 0x008fea0003800000 */
.L_x_12823:
[----:B------:R-:W-:Y:S05]  /*29600*/  BSYNC B1 ;  /* 0x0000000000017941 */ /* 0x000fea0003800000 */
.L_x_12702:
        /* <DEDUP_REMOVED lines=66> */
.L_x_12837:
        /* <DEDUP_REMOVED lines=11> */
.L_x_12705:
        /* <DEDUP_REMOVED lines=10> */
.L_x_12706:
[----:B------:R1:W-:Y:S01]  /*29b80*/  SYNCS.ARRIVE.TRANS64.A1T0 RZ, [R10+URZ+0x32450], RZ ;  /* 0x032450ff0aff79a7 */ /* 0x0003e2000810003f */
[----:B------:R-:W-:Y:S05]  /*29b90*/  @P2 BRA `(.L_x_12707) ;  /* 0xfffffff000b02947 */ /* 0x000fea000383ffff */
.L_x_12694:
[----:B------:R-:W-:Y:S05]  /*29ba0*/  BSYNC B0 ;  /* 0x0000000000007941 */ /* 0x000fea0003800000 */
.L_x_12693:
        /* <DEDUP_REMOVED lines=20> */
.L_x_12709:
[----:B------:R-:W-:Y:S05]  /*29cf0*/  BSYNC B0 ;  /* 0x0000000000007941 */ /* 0x000fea0003800000 */
.L_x_12708:
[----:B------:R-:W-:Y:S02]  /*29d00*/  SEL R24, R24, RZ, P0 ;  /* 0x000000ff18187207 */ /* 0x000fe40000000000 */
[----:B------:R-:W-:-:S07]  /*29d10*/  LOP3.LUT R27, R27, R0, RZ, 0x3c, !PT ;  /* 0x000000001b1b7212 */ /* 0x000fce00078e3cff */
.L_x_12662:
[----:B------:R-:W-:Y:S05]  /*29d20*/  BSYNC B7 ;  /* 0x0000000000077941 */ /* 0x000fea0003800000 */
.L_x_12660:
        /* <DEDUP_REMOVED lines=8> */
[----:B------:R3:W4:Y:S01]  /*29db0*/  LDS.128 R16, [R22+0x324d0] ;  /* 0x0324d00016107984 */ /* 0x0007220000000c00 */
[----:B------:R-:W-:Y:S06]  /*29dc0*/  BAR.ARV 0x4, 0x180 ;  /* 0x0106000000007b1d */ /* 0x000fec0000002000 */
[----:B------:R-:W-:Y:S05]  /*29dd0*/  BRA `(.L_x_12711) ;  /* 0x0000000c00d47947 */ /* 0x000fea0003800000 */
.L_x_12710:
        /* <DEDUP_REMOVED lines=43> */
.L_x_12847:
[----:B------:R-:W-:Y:S02]  /*2a090*/  ULDC UR4, c[0x0][0xd38] ;  /* 0x00034e0000047ab9 */ /* 0x000fe40000000800 */
[----:B------:R-:W-:-:S04]  /*2a0a0*/  IMAD.U32 R5, RZ, RZ, UR4 ;  /* 0x00000004ff057e24 */ /* 0x000fc8000f8e00ff */
[----:B---3--:R-:W-:-:S04]  /*2a0b0*/  IMAD R14, R14, R5, RZ ;  /* 0x000000050e0e7224 */ /* 0x008fc800078e02ff */
[----:B------:R-:W-:-:S05]  /*2a0c0*/  IMAD.IADD R7, R7, 0x1, R14 ;  /* 0x0000000107077824 */ /* 0x000fca00078e020e */
[----:B------:R-:W-:-:S13]  /*2a0d0*/  ISETP.GT.AND P6, PT, R7, R0, PT ;  /* 0x000000000700720c */ /* 0x000fda0003fc4270 */
[----:B------:R-:W-:Y:S05]  /*2a0e0*/  @P6 BRA `(.L_x_12713) ;  /* 0x0000000000a46947 */ /* 0x000fea0003800000 */
.L_x_12716:
        /* <DEDUP_REMOVED lines=35> */
.L_x_12855:
[----:B------:R-:W-:Y:S02]  /*2a320*/  ULDC UR4, c[0x0][0xd38] ;  /* 0x00034e0000047ab9 */ /* 0x000fe40000000800 */
[----:B------:R-:W-:-:S04]  /*2a330*/  IMAD.U32 R5, RZ, RZ, UR4 ;  /* 0x00000004ff057e24 */ /* 0x000fc8000f8e00ff */
[----:B---3--:R-:W-:-:S04]  /*2a340*/  IMAD R14, R14, R5, RZ ;  /* 0x000000050e0e7224 */ /* 0x008fc800078e02ff */
[----:B------:R-:W-:-:S05]  /*2a350*/  IMAD.IADD R7, R14, 0x1, R7 ;  /* 0x000000010e077824 */ /* 0x000fca00078e0207 */
[----:B------:R-:W-:-:S13]  /*2a360*/  ISETP.GT.AND P6, PT, R7, R0, PT ;  /* 0x000000000700720c */ /* 0x000fda0003fc4270 */
[----:B------:R-:W-:Y:S05]  /*2a370*/  @!P6 BRA `(.L_x_12716) ;  /* 0xfffffffc005ce947 */ /* 0x000fea000383ffff */
.L_x_12713:
        /* <DEDUP_REMOVED lines=10> */
.L_x_12860:
[----:B------:R-:W-:-:S13]  /*2a420*/  ISETP.NE.AND P0, PT, R3, RZ, PT ;  /* 0x000000ff0300720c */ /* 0x000fda0003f05270 */
[----:B------:R-:W-:Y:S05]  /*2a430*/  @!P0 BRA `(.L_x_12718) ;  /* 0x0000000000108947 */ /* 0x000fea0003800000 */
[----:B------:R-:W-:Y:S01]  /*2a440*/  UMOV UR4, 0xffffffff ;  /* 0xffffffff00047882 */ /* 0x000fe20000000000 */
[----:B---3--:R-:W-:Y:S02]  /*2a450*/  VIADD R12, R12, 0xffffffff ;  /* 0xffffffff0c0c7836 */ /* 0x008fe40000000000 */
[----:B------:R-:W-:Y:S05]  /*2a460*/  BRA.DIV UR4, `(.L_x_12719) ;  /* 0x0000004e04d07947 */ /* 0x000fea000b800000 */
[----:B------:R3:W0:Y:S02]  /*2a470*/  SHFL.IDX PT, R6, R2, R12, 0x1f ;  /* 0x00001f0c02067589 */ /* 0x00062400000e0000 */
.L_x_12718:
        /* <DEDUP_REMOVED lines=8> */
[----:B0-----:R-:W3:Y:S08]  /*2a500*/  MUFU.RCP R7, R7 ;  /* 0x0000000700077308 */ /* 0x001ef00000001000 */
[----:B----4-:R-:W-:Y:S01]  /*2a510*/  MUFU.RCP R8, R8 ;  /* 0x0000000800087308 */ /* 0x010fe20000001000 */
[----:B---3--:R-:W-:Y:S01]  /*2a520*/  VIADD R2, R7, 0xffffffe ;  /* 0x0ffffffe07027836 */ /* 0x008fe20000000000 */
[----:B------:R-:W-:-:S06]  /*2a530*/  IABS R7, R17 ;  /* 0x0000001100077213 */ /* 0x000fcc0000000000 */
[----:B------:R0:W3:Y:S02]  /*2a540*/  F2I.FTZ.U32.TRUNC.NTZ R3, R2 ;  /* 0x0000000200037305 */ /* 0x0000e4000021f000 */
[----:B0-----:R-:W-:Y:S02]  /*2a550*/  IMAD.MOV.U32 R2, RZ, RZ, RZ ;  /* 0x000000ffff027224 */ /* 0x001fe400078e00ff */
[----:B---3--:R-:W-:-:S04]  /*2a560*/  IMAD.MOV R9, RZ, RZ, -R3 ;  /* 0x000000ffff097224 */ /* 0x008fc800078e0a03 */
        /* <DEDUP_REMOVED lines=44> */
.L_x_12720:
[----:B---3--:R-:W0:Y:S02]  /*2a830*/  LDC.64 R2, c[0x0][0xd90] ;  /* 0x00036400ff027b82 */ /* 0x008e240000000a00 */
        /* <DEDUP_REMOVED lines=59> */
.L_x_12721:
[----:B------:R-:W-:-:S05]  /*2abf0*/  LOP3.LUT R2, RZ, R2, RZ, 0x33, !PT ;  /* 0x00000002ff027212 */ /* 0x000fca00078e33ff */
[----:B------:R-:W-:Y:S01]  /*2ac00*/  IMAD.IADD R17, R17, 0x1, R2 ;  /* 0x0000000111117824 */ /* 0x000fe200078e0202 */
[----:B------:R-:W-:Y:S06]  /*2ac10*/  BRA `(.L_x_12722) ;  /* 0x00000000001c7947 */ /* 0x000fec0003800000 */
.L_x_12714:
[----:B------:R-:W-:Y:S01]  /*2ac20*/  UMOV UR4, URZ ;  /* 0x0000003f00047c82 */ /* 0x000fe20008000000 */
[----:B------:R-:W-:Y:S01]  /*2ac30*/  UMOV UR5, URZ ;  /* 0x0000003f00057c82 */ /* 0x000fe20008000000 */
[----:B------:R-:W-:Y:S01]  /*2ac40*/  ULDC UR6, c[0x0][0xd3c] ;  /* 0x00034f0000067ab9 */ /* 0x000fe20000000800 */
[----:B------:R-:W-:Y:S02]  /*2ac50*/  IMAD.MOV.U32 R16, RZ, RZ, R0 ;  /* 0x000000ffff107224 */ /* 0x000fe400078e0000 */
[----:B------:R-:W-:Y:S02]  /*2ac60*/  IMAD.U32 R17, RZ, RZ, UR4 ;  /* 0x00000004ff117e24 */ /* 0x000fe4000f8e00ff */
[----:B------:R-:W-:Y:S02]  /*2ac70*/  IMAD.U32 R18, RZ, RZ, UR5 ;  /* 0x00000005ff127e24 */ /* 0x000fe4000f8e00ff */
[----:B------:R-:W-:-:S07]  /*2ac80*/  IMAD.U32 R19, RZ, RZ, UR6 ;  /* 0x00000006ff137e24 */ /* 0x000fce000f8e00ff */
.L_x_12722:
        /* <DEDUP_REMOVED lines=10> */
.L_x_12711:
[----:B------:R-:W-:Y:S02]  /*2ad30*/  ULDC UR4, c[0x0][0xd3c] ;  /* 0x00034f0000047ab9 */ /* 0x000fe40000000800 */
[----:B----4-:R-:W-:-:S13]  /*2ad40*/  ISETP.GE.AND P0, PT, R19, UR4, PT ;  /* 0x0000000413007c0c */ /* 0x010fda000bf06270 */
[----:B------:R-:W-:Y:S05]  /*2ad50*/  @!P0 BRA `(.L_x_12723) ;  /* 0xffffffa400148947 */ /* 0x000fea000383ffff */
[----:B------:R-:W-:Y:S05]  /*2ad60*/  BSYNC B8 ;  /* 0x0000000000087941 */ /* 0x000fea0003800000 */
.L_x_12646:
        /* <DEDUP_REMOVED lines=12> */
.L_x_12863:
[----:B------:R-:W-:Y:S05]  /*2ae30*/  BSYNC B0 ;  /* 0x0000000000007941 */ /* 0x000fea0003800000 */
.L_x_12724:
[----:B------:R-:W-:-:S03]  /*2ae40*/  UMOV UR4, 0xffffffff ;  /* 0xffffffff00047882 */ /* 0x000fc60000000000 */
[----:B------:R-:W-:Y:S05]  /*2ae50*/  BRA.DIV UR4, `(.L_x_12726) ;  /* 0x0000004604907947 */ /* 0x000fea000b800000 */
[----:B0-----:R-:W0:Y:S02]  /*2ae60*/  S2R R0, SR_TID.X ;  /* 0x0000000000007919 */ /* 0x001e240000002100 */
[----:B0-----:R-:W-:-:S04]  /*2ae70*/  SHF.R.U32.HI R0, RZ, 0x5, R0 ;  /* 0x00000005ff007819 */ /* 0x001fc80000011600 */
[----:B------:R-:W-:-:S05]  /*2ae80*/  LOP3.LUT R0, R0, 0x3, RZ, 0xc0, !PT ;  /* 0x0000000300007812 */ /* 0x000fca00078ec0ff */
[----:B------:R0:W4:Y:S02]  /*2ae90*/  SHFL.IDX PT, R14, R0, RZ, 0x1f ;  /* 0x00001fff000e7589 */ /* 0x00012400000e0000 */
.L_x_12866:
[----:B----4-:R-:W-:Y:S01]  /*2aea0*/  ISETP.NE.AND P0, PT, R14, RZ, PT ;  /* 0x000000ff0e00720c */ /* 0x010fe20003f05270 */
[----:B------:R-:W-:-:S12]  /*2aeb0*/  BSSY B0, `(.L_x_12727) ;  /* 0x0000026000007945 */ /* 0x000fd80003800000 */
[----:B------:R-:W-:Y:S05]  /*2aec0*/  @P0 BRA `(.L_x_12728) ;  /* 0x0000000000900947 */ /* 0x000fea0003800000 */
[----:B------:R-:W-:-:S03]  /*2aed0*/  UMOV UR4, 0xffffffff ;  /* 0xffffffff00047882 */ /* 0x000fc60000000000 */
[----:B------:R-:W-:Y:S05]  /*2aee0*/  BRA.DIV UR4, `(.L_x_12729) ;  /* 0x0000004604a07947 */ /* 0x000fea000b800000 */
[----:B------:R-:W-:-:S13]  /*2aef0*/  ELECT P6, URZ, PT ;  /* 0x00000000003f782f */ /* 0x000fda00038c0000 */
.L_x_12869:
[----:B------:R-:W-:Y:S05]  /*2af00*/  @!P6 BRA `(.L_x_12728) ;  /* 0x000000000080e947 */ /* 0x000fea0003800000 */
[----:B0-----:R-:W4:Y:S02]  /*2af10*/  LDL R0, [R1+0x4c8] ;  /* 0x0004c80001007983 */ /* 0x001f240000100800 */
[----:B----4-:R-:W-:-:S13]  /*2af20*/  R2UR UR4, R0 ;  /* 0x00000000000472ca */ /* 0x010fda00000e0000 */
[----:B------:R-:W-:-:S06]  /*2af30*/  ULOP3.LUT UR4, UR4, 0x2, URZ, 0xfc, !UPT ;  /* 0x0000000204047892 */ /* 0x000fcc000f8efc3f */
[----:B------:R-:W-:-:S05]  /*2af40*/  IMAD.U32 R0, RZ, RZ, UR4 ;  /* 0x00000004ff007e24 */ /* 0x000fca000f8e00ff */
[----:B------:R-:W-:-:S13]  /*2af50*/  ISETP.NE.AND P0, PT, R0, 0x3, PT ;  /* 0x000000030000780c */ /* 0x000fda0003f05270 */
[----:B------:R-:W-:Y:S05]  /*2af60*/  @!P0 BRA `(.L_x_12730) ;  /* 0x0000000000048947 */ /* 0x000fea0003800000 */
[----:B------:R-:W-:Y:S01]  /*2af70*/  BPT.TRAP 0x1 ;  /* 0x000000040000795c */ /* 0x000fe20000300000 */
.L_x_12730:
[C---:B------:R-:W-:Y:S01]  /*2af80*/  IMAD R3, R24.reuse, 0x8, R5 ;  /* 0x0000000818037824 */ /* 0x040fe200078e0205 */
[----:B------:R-:W-:Y:S01]  /*2af90*/  SHF.L.U32 R2, R27, 0x1f, RZ ;  /* 0x0000001f1b027819 */ /* 0x000fe200000006ff */
[----:B------:R-:W-:-:S03]  /*2afa0*/  VIADD R24, R24, 0x1 ;  /* 0x0000000118187836 */ /* 0x000fc60000000000 */
[----:B------:R-:W0:Y:S02]  /*2afb0*/  SYNCS.PHASECHK.TRANS64.TRYWAIT P1, [R3+URZ+0x32440], R2 ;  /* 0x03244002030075a7 */ /* 0x000e24000802017f */
[----:B------:R-:W-:-:S04]  /*2afc0*/  ISETP.NE.AND P2, PT, R24, 0x2, PT ;  /* 0x000000021800780c */ /* 0x000fc80003f45270 */
[----:B------:R-:W-:Y:S01]  /*2afd0*/  SEL R0, RZ, 0x1, P2 ;  /* 0x00000001ff007807 */ /* 0x000fe20001000000 */
[----:B0-----:R-:W-:Y:S08]  /*2afe0*/  @!P1 BRA `(.L_x_12731) ;  /* 0x0000004400809947 */ /* 0x001ff00003800000 */
.L_x_12870:
[----:B------:R-:W-:Y:S02]  /*2aff0*/  SEL R24, R24, RZ, P2 ;  /* 0x000000ff18187207 */ /* 0x000fe40001000000 */
[----:B------:R-:W-:Y:S01]  /*2b000*/  LOP3.LUT R0, R27, R0, RZ, 0x3c, !PT ;  /* 0x000000001b007212 */ /* 0x000fe200078e3cff */
[----:B------:R-:W-:Y:S06]  /*2b010*/  @!P0 BRA `(.L_x_12732) ;  /* 0x0000000000048947 */ /* 0x000fec0003800000 */
[----:B------:R-:W-:Y:S01]  /*2b020*/  BPT.TRAP 0x1 ;  /* 0x000000040000795c */ /* 0x000fe20000300000 */
.L_x_12732:
[----:B------:R-:W-:Y:S01]  /*2b030*/  IMAD R5, R24, 0x8, R5 ;  /* 0x0000000818057824 */ /* 0x000fe200078e0205 */
[----:B------:R-:W-:-:S04]  /*2b040*/  SHF.L.U32 R0, R0, 0x1f, RZ ;  /* 0x0000001f00007819 */ /* 0x000fc800000006ff */
[----:B------:R-:W4:Y:S02]  /*2b050*/  SYNCS.PHASECHK.TRANS64.TRYWAIT P1, [R5+URZ+0x32440], R0 ;  /* 0x03244000050075a7 */ /* 0x000f24000802017f */
[----:B----4-:R-:W-:Y:S05]  /*2b060*/  @!P1 BRA `(.L_x_12733) ;  /* 0x0000004400749947 */ /* 0x010fea0003800000 */
.L_x_12871:
[----:B------:R-:W-:Y:S05]  /*2b070*/  @!P0 BRA `(.L_x_12734) ;  /* 0x0000000000048947 */ /* 0x000fea0003800000 */
[----:B------:R-:W-:Y:S01]  /*2b080*/  BPT.TRAP 0x1 ;  /* 0x000000040000795c */ /* 0x000fe20000300000 */
.L_x_12734:
[----:B------:R-:W5:Y:S02]  /*2b090*/  SYNCS.PHASECHK.TRANS64.TRYWAIT P1, [R3+URZ+0x32460], R2 ;  /* 0x03246002030075a7 */ /* 0x000f64000802017f */
[----:B-----5:R-:W-:Y:S05]  /*2b0a0*/  @!P1 BRA `(.L_x_12735) ;  /* 0x0000004400789947 */ /* 0x020fea0003800000 */
.L_x_12872:
[----:B------:R-:W-:Y:S05]  /*2b0b0*/  @!P0 BRA `(.L_x_12736) ;  /* 0x0000000000048947 */ /* 0x000fea0003800000 */
[----:B------:R-:W-:Y:S01]  /*2b0c0*/  BPT.TRAP 0x1 ;  /* 0x000000040000795c */ /* 0x000fe20000300000 */
.L_x_12736:
[----:B------:R0:W0:Y:S02]  /*2b0d0*/  SYNCS.PHASECHK.TRANS64.TRYWAIT P0, [R5+URZ+0x32460], R0 ;  /* 0x03246000050075a7 */ /* 0x000024000800017f */
[----:B0-----:R-:W-:Y:S05]  /*2b0e0*/  @!P0 NANOSLEEP.SYNCS 0x989680 ;  /* 0x009896800000895d */ /* 0x001fea0003900000 */
[----:B------:R-:W0:Y:S02]  /*2b0f0*/  @!P0 SYNCS.PHASECHK.TRANS64 P0, [R5+URZ+0x32460], R0 ;  /* 0x03246000050085a7 */ /* 0x000e24000800007f */
[----:B0-----:R-:W-:Y:S05]  /*2b100*/  @!P0 BRA `(.L_x_12736) ;  /* 0xfffffffc00f08947 */ /* 0x001fea000383ffff */
.L_x_12728:
[----:B------:R-:W-:Y:S05]  /*2b110*/  BSYNC B0 ;  /* 0x0000000000007941 */ /* 0x000fea0003800000 */
.L_x_12727:
[----:B------:R-:W-:Y:S05]  /*2b120*/  EXIT ;  /* 0x000000000000794d */ /* 0x000fea0003800000 */
.L_x_12519:
[----:B0-----:R0:W1:Y:S02]  /*2b130*/  SYNCS.PHASECHK.TRANS64.TRYWAIT P0, [R72+URZ+0x32400], R27 ;  /* 0x0324001b480075a7 */ /* 0x001064000800017f */
[----:B-1----:R-:W-:Y:S05]  /*2b140*/  @!P0 NANOSLEEP.SYNCS 0x989680 ;  /* 0x009896800000895d */ /* 0x002fea0003900000 */
[----:B------:R-:W1:Y:S02]  /*2b150*/  @!P0 SYNCS.PHASECHK.TRANS64 P0, [R72+URZ+0x32400], R27 ;  /* 0x0324001b480085a7 */ /* 0x000e64000800007f */
[----:B-1----:R-:W-:Y:S05]  /*2b160*/  @!P0 BRA `(.L_x_12519) ;  /* 0xfffffffc00f08947 */ /* 0x002fea000383ffff */
[----:B------:R-:W-:Y:S05]  /*2b170*/  BRA `(.L_x_12737) ;  /* 0xfffffd7c00047947 */ /* 0x000fea000383ffff */
.L_x_12526:
[----:B-1----:R1:W2:Y:S02]  /*2b180*/  SYNCS.PHASECHK.TRANS64.TRYWAIT P0, [R12+URZ], R13 ;  /* 0x0000000d0c0075a7 */ /* 0x0022a4000800017f */
[----:B--2---:R-:W-:Y:S05]  /*2b190*/  @!P0 NANOSLEEP.SYNCS 0x989680 ;  /* 0x009896800000895d */ /* 0x004fea0003900000 */
[----:B------:R-:W2:Y:S02]  /*2b1a0*/  @!P0 SYNCS.PHASECHK.TRANS64 P0, [R12+URZ], R13 ;  /* 0x0000000d0c0085a7 */ /* 0x000ea4000800007f */
[----:B--2---:R-:W-:Y:S05]  /*2b1b0*/  @!P0 BRA `(.L_x_12526) ;  /* 0xfffffffc00f08947 */ /* 0x004fea000383ffff */
[----:B------:R-:W-:Y:S05]  /*2b1c0*/  BRA `(.L_x_12525) ;  /* 0xfffffd8000347947 */ /* 0x000fea000383ffff */
.L_x_12528:
[----:B0-----:R0:W1:Y:S02]  /*2b1d0*/  SYNCS.PHASECHK.TRANS64.TRYWAIT P0, [R72+URZ+0x32410], R9 ;  /* 0x03241009480075a7 */ /* 0x001064000800017f */
[----:B-1----:R-:W-:Y:S05]  /*2b1e0*/  @!P0 NANOSLEEP.SYNCS 0x989680 ;  /* 0x009896800000895d */ /* 0x002fea0003900000 */
[----:B------:R-:W1:Y:S02]  /*2b1f0*/  @!P0 SYNCS.PHASECHK.TRANS64 P0, [R72+URZ+0x32410], R9 ;  /* 0x03241009480085a7 */ /* 0x000e64000800007f */
[----:B-1----:R-:W-:Y:S05]  /*2b200*/  @!P0 BRA `(.L_x_12528) ;  /* 0xfffffffc00f08947 */ /* 0x002fea000383ffff */
[----:B------:R-:W-:Y:S05]  /*2b210*/  BRA `(.L_x_12738) ;  /* 0xfffffd84000c7947 */ /* 0x000fea000383ffff */
.L_x_12535:
[----:B-1----:R1:W2:Y:S02]  /*2b220*/  SYNCS.PHASECHK.TRANS64.TRYWAIT P0, [R8+URZ], R9 ;  /* 0x00000009080075a7 */ /* 0x0022a4000800017f */
[----:B--2---:R-:W-:Y:S05]  /*2b230*/  @!P0 NANOSLEEP.SYNCS 0x989680 ;  /* 0x009896800000895d */ /* 0x004fea0003900000 */
[----:B------:R-:W2:Y:S02]  /*2b240*/  @!P0 SYNCS.PHASECHK.TRANS64 P0, [R8+URZ], R9 ;  /* 0x00000009080085a7 */ /* 0x000ea4000800007f */
[----:B--2---:R-:W-:Y:S05]  /*2b250*/  @!P0 BRA `(.L_x_12535) ;  /* 0xfffffffc00f08947 */ /* 0x004fea000383ffff */
[----:B------:R-:W-:Y:S05]  /*2b260*/  BRA `(.L_x_12534) ;  /* 0xfffffd8400507947 */ /* 0x000fea000383ffff */
.L_x_12569:
[----:B0-----:R0:W2:Y:S02]  /*2b270*/  SYNCS.PHASECHK.TRANS64.TRYWAIT P0, [R6+URZ], R7 ;  /* 0x00000007060075a7 */ /* 0x0010a4000800017f */
[----:B--2---:R-:W-:Y:S05]  /*2b280*/  @!P0 NANOSLEEP.SYNCS 0x989680 ;  /* 0x009896800000895d */ /* 0x004fea0003900000 */
[----:B------:R-:W2:Y:S02]  /*2b290*/  @!P0 SYNCS.PHASECHK.TRANS64 P0, [R6+URZ], R7 ;  /* 0x00000007060085a7 */ /* 0x000ea4000800007f */
[----:B--2---:R-:W-:Y:S05]  /*2b2a0*/  @!P0 BRA `(.L_x_12569) ;  /* 0xfffffffc00f08947 */ /* 0x004fea000383ffff */
[----:B------:R-:W-:Y:S05]  /*2b2b0*/  BRA `(.L_x_12568) ;  /* 0xfffffdec00107947 */ /* 0x000fea000383ffff */
.L_x_12576:
[----:B0-----:R0:W1:Y:S02]  /*2b2c0*/  SYNCS.PHASECHK.TRANS64.TRYWAIT P0, [R6+URZ], R7 ;  /* 0x00000007060075a7 */ /* 0x001064000800017f */
[----:B-1----:R-:W-:Y:S05]  /*2b2d0*/  @!P0 NANOSLEEP.SYNCS 0x989680 ;  /* 0x009896800000895d */ /* 0x002fea0003900000 */
[----:B------:R-:W1:Y:S02]  /*2b2e0*/  @!P0 SYNCS.PHASECHK.TRANS64 P0, [R6+URZ], R7 ;  /* 0x00000007060085a7 */ /* 0x000e64000800007f */
[----:B-1----:R-:W-:Y:S05]  /*2b2f0*/  @!P0 BRA `(.L_x_12576) ;  /* 0xfffffffc00f08947 */ /* 0x002fea000383ffff */
[----:B------:R-:W-:Y:S05]  /*2b300*/  BRA `(.L_x_12575) ;  /* 0xfffffdf000347947 */ /* 0x000fea000383ffff */
.L_x_12589:
[----:B--2---:R2:W3:Y:S02]  /*2b310*/  SYNCS.PHASECHK.TRANS64.TRYWAIT P0, [R6+URZ], R7 ;  /* 0x00000007060075a7 */ /* 0x0044e4000800017f */
[----:B---3--:R-:W-:Y:S05]  /*2b320*/  @!P0 NANOSLEEP.SYNCS 0x989680 ;  /* 0x009896800000895d */ /* 0x008fea0003900000 */
[----:B------:R-:W3:Y:S02]  /*2b330*/  @!P0 SYNCS.PHASECHK.TRANS64 P0, [R6+URZ], R7 ;  /* 0x00000007060085a7 */ /* 0x000ee4000800007f */
[----:B---3--:R-:W-:Y:S05]  /*2b340*/  @!P0 BRA `(.L_x_12589) ;  /* 0xfffffffc00f08947 */ /* 0x008fea000383ffff */
[----:B------:R-:W-:Y:S05]  /*2b350*/  BRA `(.L_x_12588) ;  /* 0xfffffe8400107947 */ /* 0x000fea000383ffff */
.L_x_12596:
[----:B0-----:R0:W1:Y:S02]  /*2b360*/  SYNCS.PHASECHK.TRANS64.TRYWAIT P0, [R4+URZ], R5 ;  /* 0x00000005040075a7 */ /* 0x001064000800017f */
[----:B-1----:R-:W-:Y:S05]  /*2b370*/  @!P0 NANOSLEEP.SYNCS 0x989680 ;  /* 0x009896800000895d */ /* 0x002fea0003900000 */
[----:B------:R-:W1:Y:S02]  /*2b380*/  @!P0 SYNCS.PHASECHK.TRANS64 P0, [R4+URZ], R5 ;  /* 0x00000005040085a7 */ /* 0x000e64000800007f */
[----:B-1----:R-:W-:Y:S05]  /*2b390*/  @!P0 BRA `(.L_x_12596) ;  /* 0xfffffffc00f08947 */ /* 0x002fea000383ffff */
[----:B------:R-:W-:Y:S05]  /*2b3a0*/  BRA `(.L_x_12595) ;  /* 0xfffffe8800347947 */ /* 0x000fea000383ffff */
.L_x_12668:
        /* <DEDUP_REMOVED lines=10> */
.L_x_12740:
[----:B------:R-:W-:Y:S05]  /*2b450*/  BSYNC B0 ;  /* 0x0000000000007941 */ /* 0x000fea0003800000 */
.L_x_12739:
[----:B------:R-:W-:Y:S05]  /*2b460*/  BRA `(.L_x_12741) ;  /* 0xffffffac00d07947 */ /* 0x000fea000383ffff */
.L_x_12671:
[----:B-1----:R1:W2:Y:S02]  /*2b470*/  SYNCS.PHASECHK.TRANS64.TRYWAIT P0, [R17+URZ+0x32440], R0 ;  /* 0x03244000110075a7 */ /* 0x0022a4000800017f */
[----:B--2---:R-:W-:Y:S05]  /*2b480*/  @!P0 NANOSLEEP.SYNCS 0x989680 ;  /* 0x009896800000895d */ /* 0x004fea0003900000 */
[----:B------:R-:W2:Y:S02]  /*2b490*/  @!P0 SYNCS.PHASECHK.TRANS64 P0, [R17+URZ+0x32440], R0 ;  /* 0x03244000110085a7 */ /* 0x000ea4000800007f */
[----:B--2---:R-:W-:Y:S05]  /*2b4a0*/  @!P0 BRA `(.L_x_12671) ;  /* 0xfffffffc00f08947 */ /* 0x004fea000383ffff */
[----:B------:R-:W-:Y:S05]  /*2b4b0*/  BRA `(.L_x_12742) ;  /* 0xffffffb000707947 */ /* 0x000fea000383ffff */
.L_x_12672:
        /* <DEDUP_REMOVED lines=8> */
.L_x_12744:
[----:B------:R-:W-:Y:S05]  /*2b540*/  BSYNC B0 ;  /* 0x0000000000007941 */ /* 0x000fea0003800000 */
.L_x_12743:
        /* <DEDUP_REMOVED lines=9> */
.L_x_12745:
[----:B------:R-:W-:Y:S02]  /*2b5e0*/  IMAD.MOV.U32 R13, RZ, RZ, R4 ;  /* 0x000000ffff0d7224 */ /* 0x000fe400078e0004 */
[----:B------:R-:W-:Y:S02]  /*2b5f0*/  IMAD.MOV.U32 R12, RZ, RZ, 0x1 ;  /* 0x00000001ff0c7424 */ /* 0x000fe400078e00ff */
[----:B------:R-:W-:-:S07]  /*2b600*/  IMAD.MOV.U32 R3, RZ, RZ, R14 ;  /* 0x000000ffff037224 */ /* 0x000fce00078e000e */
[----:B------:R-:W-:Y:S05]  /*2b610*/  WARPSYNC.COLLECTIVE R15, `(.L_x_12746) ;  /* 0x000000000f087348 */ /* 0x000fea0003c00000 */
[----:B------:R0:W1:Y:S02]  /*2b620*/  SHFL.IDX P6, R14, R13, R12, R11 ;  /* 0x0000000c0d0e7389 */ /* 0x00006400000c000b */
[----:B01----:R-:W-:Y:S01]  /*2b630*/  ENDCOLLECTIVE ;  /* 0x000000000000791b */ /* 0x003fe20003800000 */
.L_x_12746:
        /* <DEDUP_REMOVED lines=15> */
.L_x_12747:
[----:B------:R-:W-:Y:S02]  /*2b730*/  @P0 IMAD R6, R5, 0x2, R22 ;  /* 0x0000000205060824 */ /* 0x000fe400078e0216 */
[----:B------:R-:W-:Y:S02]  /*2b740*/  IMAD.MOV.U32 R13, RZ, RZ, R4 ;  /* 0x000000ffff0d7224 */ /* 0x000fe400078e0004 */
[----:B------:R-:W-:Y:S02]  /*2b750*/  IMAD.MOV.U32 R12, RZ, RZ, 0x2 ;  /* 0x00000002ff0c7424 */ /* 0x000fe400078e00ff */
[----:B------:R-:W-:-:S07]  /*2b760*/  IMAD.MOV.U32 R3, RZ, RZ, R14 ;  /* 0x000000ffff037224 */ /* 0x000fce00078e000e */
[----:B------:R-:W-:Y:S05]  /*2b770*/  WARPSYNC.COLLECTIVE R15, `(.L_x_12748) ;  /* 0x000000000f087348 */ /* 0x000fea0003c00000 */
[----:B------:R0:W1:Y:S02]  /*2b780*/  SHFL.IDX P6, R14, R13, R12, R11 ;  /* 0x0000000c0d0e7389 */ /* 0x00006400000c000b */
[----:B01----:R-:W-:Y:S01]  /*2b790*/  ENDCOLLECTIVE ;  /* 0x000000000000791b */ /* 0x003fe20003800000 */
.L_x_12748:
        /* <DEDUP_REMOVED lines=15> */
.L_x_12749:
[----:B------:R-:W-:Y:S02]  /*2b890*/  @P0 IMAD R6, R5, 0x2, R22 ;  /* 0x0000000205060824 */ /* 0x000fe400078e0216 */
[----:B------:R-:W-:Y:S02]  /*2b8a0*/  IMAD.MOV.U32 R13, RZ, RZ, R4 ;  /* 0x000000ffff0d7224 */ /* 0x000fe400078e0004 */
[----:B------:R-:W-:Y:S02]  /*2b8b0*/  IMAD.MOV.U32 R12, RZ, RZ, 0x3 ;  /* 0x00000003ff0c7424 */ /* 0x000fe400078e00ff */
[----:B------:R-:W-:-:S07]  /*2b8c0*/  IMAD.MOV.U32 R3, RZ, RZ, R14 ;  /* 0x000000ffff037224 */ /* 0x000fce00078e000e */
[----:B------:R-:W-:Y:S05]  /*2b8d0*/  WARPSYNC.COLLECTIVE R15, `(.L_x_12750) ;  /* 0x000000000f087348 */ /* 0x000fea0003c00000 */
[----:B------:R0:W1:Y:S02]  /*2b8e0*/  SHFL.IDX P6, R14, R13, R12, R11 ;  /* 0x0000000c0d0e7389 */ /* 0x00006400000c000b */
[----:B01----:R-:W-:Y:S01]  /*2b8f0*/  ENDCOLLECTIVE ;  /* 0x000000000000791b */ /* 0x003fe20003800000 */
.L_x_12750:
        /* <DEDUP_REMOVED lines=15> */
.L_x_12751:
[----:B------:R-:W-:Y:S02]  /*2b9f0*/  @P0 IMAD R6, R5, 0x2, R22 ;  /* 0x0000000205060824 */ /* 0x000fe400078e0216 */
[----:B------:R-:W-:Y:S02]  /*2ba00*/  IMAD.MOV.U32 R13, RZ, RZ, R4 ;  /* 0x000000ffff0d7224 */ /* 0x000fe400078e0004 */
[----:B------:R-:W-:Y:S02]  /*2ba10*/  IMAD.MOV.U32 R12, RZ, RZ, 0x4 ;  /* 0x00000004ff0c7424 */ /* 0x000fe400078e00ff */
[----:B------:R-:W-:-:S07]  /*2ba20*/  IMAD.MOV.U32 R3, RZ, RZ, R14 ;  /* 0x000000ffff037224 */ /* 0x000fce00078e000e */
[----:B------:R-:W-:Y:S05]  /*2ba30*/  WARPSYNC.COLLECTIVE R15, `(.L_x_12752) ;  /* 0x000000000f087348 */ /* 0x000fea0003c00000 */
[----:B------:R0:W1:Y:S02]  /*2ba40*/  SHFL.IDX P6, R14, R13, R12, R11 ;  /* 0x0000000c0d0e7389 */ /* 0x00006400000c000b */
[----:B01----:R-:W-:Y:S01]  /*2ba50*/  ENDCOLLECTIVE ;  /* 0x000000000000791b */ /* 0x003fe20003800000 */
.L_x_12752:
        /* <DEDUP_REMOVED lines=15> */
.L_x_12753:
[----:B------:R-:W-:Y:S02]  /*2bb50*/  @P0 IMAD R6, R5, 0x2, R22 ;  /* 0x0000000205060824 */ /* 0x000fe400078e0216 */
[----:B------:R-:W-:Y:S02]  /*2bb60*/  IMAD.MOV.U32 R13, RZ, RZ, R4 ;  /* 0x000000ffff0d7224 */ /* 0x000fe400078e0004 */
[----:B------:R-:W-:Y:S02]  /*2bb70*/  IMAD.MOV.U32 R12, RZ, RZ, 0x5 ;  /* 0x00000005ff0c7424 */ /* 0x000fe400078e00ff */
[----:B------:R-:W-:-:S07]  /*2bb80*/  IMAD.MOV.U32 R3, RZ, RZ, R14 ;  /* 0x000000ffff037224 */ /* 0x000fce00078e000e */
[----:B------:R-:W-:Y:S05]  /*2bb90*/  WARPSYNC.COLLECTIVE R15, `(.L_x_12754) ;  /* 0x000000000f087348 */ /* 0x000fea0003c00000 */
[----:B------:R0:W1:Y:S02]  /*2bba0*/  SHFL.IDX P6, R14, R13, R12, R11 ;  /* 0x0000000c0d0e7389 */ /* 0x00006400000c000b */
[----:B01----:R-:W-:Y:S01]  /*2bbb0*/  ENDCOLLECTIVE ;  /* 0x000000000000791b */ /* 0x003fe20003800000 */
.L_x_12754:
        /* <DEDUP_REMOVED lines=10> */
.L_x_12755:
[----:B------:R-:W-:Y:S01]  /*2bc60*/  @!PT LDS RZ, [RZ] ;  /* 0x00000000fffff984 */ /* 0x000fe20000000800 */
[----:B------:R-:W-:Y:S01]  /*2bc70*/  @!PT LDS RZ, [RZ] ;  /* 0x00000000fffff984 */ /* 0x000fe20000000800 */
[----:B------:R-:W-:Y:S01]  /*2bc80*/  @!PT LDS RZ, [RZ] ;  /* 0x00000000fffff984 */ /* 0x000fe20000000800 */
[----:B------:R1:W-:Y:S01]  /*2bc90*/  @P0 LDGSTS.E.BYPASS.LTC128B.128 [R6+0x1e400], desc[UR36][R2.64], !P2 ;  /* 0x1e40000002060fae */ /* 0x0003e2000d101d64 */
[----:B------:R-:W-:Y:S01]  /*2bca0*/  IMAD.MOV.U32 R0, RZ, RZ, R14 ;  /* 0x000000ffff007224 */ /* 0x000fe200078e000e */
[----:B------:R-:W-:Y:S06]  /*2bcb0*/  BRA `(.L_x_12756) ;  /* 0xffffffac00d47947 */ /* 0x000fec000383ffff */
.L_x_12677:
[----:B------:R-:W-:Y:S01]  /*2bcc0*/  IMAD.MOV.U32 R13, RZ, RZ, R4 ;  /* 0x000000ffff0d7224 */ /* 0x000fe200078e0004 */
[----:B------:R-:W-:Y:S01]  /*2bcd0*/  LOP3.LUT R23, R23, 0xffffdfff, RZ, 0xc0, !PT ;  /* 0xffffdfff17177812 */ /* 0x000fe200078ec0ff */
        /* <DEDUP_REMOVED lines=8> */
.L_x_12757:
        /* <DEDUP_REMOVED lines=8> */
.L_x_12758:
[----:B------:R-:W-:Y:S02]  /*2bde0*/  IMAD.MOV.U32 R13, RZ, RZ, R4 ;  /* 0x000000ffff0d7224 */ /* 0x000fe400078e0004 */
[----:B------:R-:W-:Y:S02]  /*2bdf0*/  IMAD.MOV.U32 R12, RZ, RZ, 0x1 ;  /* 0x00000001ff0c7424 */ /* 0x000fe400078e00ff */
[----:B------:R-:W-:-:S07]  /*2be00*/  IMAD.MOV.U32 R3, RZ, RZ, R14 ;  /* 0x000000ffff037224 */ /* 0x000fce00078e000e */
[----:B------:R-:W-:Y:S05]  /*2be10*/  WARPSYNC.COLLECTIVE R15, `(.L_x_12759) ;  /* 0x000000000f087348 */ /* 0x000fea0003c00000 */
[----:B------:R0:W1:Y:S02]  /*2be20*/  SHFL.IDX P6, R14, R13, R12, R11 ;  /* 0x0000000c0d0e7389 */ /* 0x00006400000c000b */
[----:B01----:R-:W-:Y:S01]  /*2be30*/  ENDCOLLECTIVE ;  /* 0x000000000000791b */ /* 0x003fe20003800000 */
.L_x_12759:
        /* <DEDUP_REMOVED lines=13> */
.L_x_12760:
[----:B------:R-:W-:-:S05]  /*2bf10*/  VIADD R2, R36, 0x10 ;  /* 0x0000001024027836 */ /* 0x000fca0000000000 */
[----:B------:R-:W-:Y:S01]  /*2bf20*/  ISETP.GE.AND P2, PT, R2, R37, PT ;  /* 0x000000250200720c */ /* 0x000fe20003f46270 */
[----:B------:R-:W-:Y:S02]  /*2bf30*/  IMAD.MOV.U32 R13, RZ, RZ, R4 ;  /* 0x000000ffff0d7224 */ /* 0x000fe400078e0004 */
[----:B------:R-:W-:-:S10]  /*2bf40*/  IMAD.MOV.U32 R12, RZ, RZ, 0x2 ;  /* 0x00000002ff0c7424 */ /* 0x000fd400078e00ff */
[----:B------:R-:W-:Y:S01]  /*2bf50*/  @P2 LOP3.LUT R23, R23, 0x1000, RZ, 0xfc, !PT ;  /* 0x0000100017172812 */ /* 0x000fe200078efcff */
[----:B------:R-:W-:-:S03]  /*2bf60*/  IMAD.MOV.U32 R11, RZ, RZ, R14 ;  /* 0x000000ffff0b7224 */ /* 0x000fc600078e000e */
[----:B------:R-:W-:Y:S02]  /*2bf70*/  LOP3.LUT R23, R23, 0xfffff7ff, RZ, 0xc0, !PT ;  /* 0xfffff7ff17177812 */ /* 0x000fe400078ec0ff */
[----:B------:R-:W-:-:S05]  /*2bf80*/  @!P2 LEA R11, P1, R20, R11, 0x1 ;  /* 0x0000000b140ba211 */ /* 0x000fca00078208ff */
[----:B------:R-:W-:Y:S02]  /*2bf90*/  @!P2 IMAD.MOV.U32 R2, RZ, RZ, R11 ;  /* 0x000000ffff02a224 */ /* 0x000fe400078e000b */
[----:B------:R-:W-:Y:S02]  /*2bfa0*/  IMAD.MOV.U32 R11, RZ, RZ, 0x181f ;  /* 0x0000181fff0b7424 */ /* 0x000fe400078e00ff */
[----:B------:R-:W-:-:S07]  /*2bfb0*/  @!P2 IMAD.X R6, RZ, RZ, R6, P1 ;  /* 0x000000ffff06a224 */ /* 0x000fce00008e0606 */
[----:B------:R-:W-:Y:S05]  /*2bfc0*/  WARPSYNC.COLLECTIVE R15, `(.L_x_12761) ;  /* 0x000000000f087348 */ /* 0x000fea0003c00000 */
[----:B------:R0:W1:Y:S02]  /*2bfd0*/  SHFL.IDX P6, R14, R13, R12, R11 ;  /* 0x0000000c0d0e7389 */ /* 0x00006400000c000b */
[----:B01----:R-:W-:Y:S01]  /*2bfe0*/  ENDCOLLECTIVE ;  /* 0x000000000000791b */ /* 0x003fe20003800000 */
.L_x_12761:
[----:B------:R-:W-:-:S05]  /*2bff0*/  @!P2 IMAD.MOV.U32 R3, RZ, RZ, R6 ;  /* 0x000000ffff03a224 */ /* 0x000fca00078e0006 */
        /* <DEDUP_REMOVED lines=11> */
.L_x_12762:
        /* <DEDUP_REMOVED lines=8> */
.L_x_12763:
        /* <DEDUP_REMOVED lines=15> */
.L_x_12764:
[----:B------:R-:W-:Y:S01]  /*2c220*/  @P2 LOP3.LUT R23, R23, 0x200, RZ, 0xfc, !PT ;  /* 0x0000020017172812 */ /* 0x000fe200078efcff */
[----:B------:R-:W-:-:S03]  /*2c230*/  IMAD.MOV.U32 R13, RZ, RZ, R4 ;  /* 0x000000ffff0d7224 */ /* 0x000fc600078e0004 */
[----:B------:R-:W-:Y:S01]  /*2c240*/  LOP3.LUT R23, R23, 0xfffffeff, RZ, 0xc0, !PT ;  /* 0xfffffeff17177812 */ /* 0x000fe200078ec0ff */
        /* <DEDUP_REMOVED lines=9> */
.L_x_12765:
        /* <DEDUP_REMOVED lines=11> */
.L_x_12766:
[----:B------:R-:W-:-:S04]  /*2c390*/  @P2 LOP3.LUT R23, R23, 0x100, RZ, 0xfc, !PT ;  /* 0x0000010017172812 */ /* 0x000fc800078efcff */
[----:B------:R-:W-:Y:S01]  /*2c3a0*/  LOP3.LUT R23, R23, 0xffffff7f, RZ, 0xc0, !PT ;  /* 0xffffff7f17177812 */ /* 0x000fe200078ec0ff */
[----:B------:R-:W-:Y:S02]  /*2c3b0*/  IMAD.MOV.U32 R12, RZ, RZ, 0x5 ;  /* 0x00000005ff0c7424 */ /* 0x000fe400078e00ff */
[----:B------:R-:W-:-:S05]  /*2c3c0*/  IMAD.MOV.U32 R9, RZ, RZ, R14 ;  /* 0x000000ffff097224 */ /* 0x000fca00078e000e */
[----:B------:R-:W-:-:S05]  /*2c3d0*/  @!P2 LEA R13, P1, R20, R9, 0x1 ;  /* 0x00000009140da211 */ /* 0x000fca00078208ff */
[----:B------:R-:W-:Y:S02]  /*2c3e0*/  @!P2 IMAD.X R9, RZ, RZ, R2, P1 ;  /* 0x000000ffff09a224 */ /* 0x000fe400008e0602 */
[----:B------:R-:W-:Y:S02]  /*2c3f0*/  @!P2 IMAD.MOV.U32 R2, RZ, RZ, R13 ;  /* 0x000000ffff02a224 */ /* 0x000fe400078e000d */
[----:B------:R-:W-:Y:S02]  /*2c400*/  IMAD.MOV.U32 R13, RZ, RZ, R4 ;  /* 0x000000ffff0d7224 */ /* 0x000fe400078e0004 */
[----:B------:R-:W-:-:S07]  /*2c410*/  @!P2 IMAD.MOV.U32 R3, RZ, RZ, R9 ;  /* 0x000000ffff03a224 */ /* 0x000fce00078e0009 */
[----:B------:R-:W-:Y:S05]  /*2c420*/  WARPSYNC.COLLECTIVE R15, `(.L_x_12767) ;  /* 0x000000000f087348 */ /* 0x000fea0003c00000 */
[----:B------:R0:W1:Y:S02]  /*2c430*/  SHFL.IDX P6, R14, R13, R12, R11 ;  /* 0x0000000c0d0e7389 */ /* 0x00006400000c000b */
[----:B01----:R-:W-:Y:S01]  /*2c440*/  ENDCOLLECTIVE ;  /* 0x000000000000791b */ /* 0x003fe20003800000 */
.L_x_12767:
        /* <DEDUP_REMOVED lines=11> */
.L_x_12768:
        /* <DEDUP_REMOVED lines=8> */
.L_x_12769:
        /* <DEDUP_REMOVED lines=9> */
[----:B------:R0:W-:Y:S04]  /*2c610*/  @!P2 LDGSTS.E.BYPASS.LTC128B.128 [R26+0x1ac00], desc[UR36][R2.64], !P0 ;  /* 0x1ac00000021aafae */ /* 0x0001e8000c101d64 */
[----:B------:R-:W-:Y:S01]  /*2c620*/  ISETP.GE.AND P2, PT, R6, R37, PT ;  /* 0x000000250600720c */ /* 0x000fe20003f46270 */
[----:B0-----:R-:W-:-:S12]  /*2c630*/  IMAD.MOV.U32 R2, RZ, RZ, R14 ;  /* 0x000000ffff027224 */ /* 0x001fd800078e000e */
[----:B------:R-:W-:Y:S05]  /*2c640*/  WARPSYNC.COLLECTIVE R15, `(.L_x_12770) ;  /* 0x000000000f087348 */ /* 0x000fea0003c00000 */
[----:B------:R0:W1:Y:S02]  /*2c650*/  SHFL.IDX P6, R14, R13, R12, R11 ;  /* 0x0000000c0d0e7389 */ /* 0x00006400000c000b */
[----:B01----:R-:W-:Y:S01]  /*2c660*/  ENDCOLLECTIVE ;  /* 0x000000000000791b */ /* 0x003fe20003800000 */
.L_x_12770:
[----:B------:R-:W-:Y:S01]  /*2c670*/  @P2 LOP3.LUT R23, R23, 0x40, RZ, 0xfc, !PT ;  /* 0x0000004017172812 */ /* 0x000fe200078efcff */
[----:B------:R-:W-:Y:S02]  /*2c680*/  IMAD.MOV.U32 R13, RZ, RZ, R4 ;  /* 0x000000ffff0d7224 */ /* 0x000fe400078e0004 */
[----:B------:R-:W-:Y:S02]  /*2c690*/  IMAD.MOV.U32 R12, RZ, RZ, 0x7 ;  /* 0x00000007ff0c7424 */ /* 0x000fe400078e00ff */
[----:B------:R-:W-:-:S07]  /*2c6a0*/  IMAD.MOV.U32 R5, RZ, RZ, R14 ;  /* 0x000000ffff057224 */ /* 0x000fce00078e000e */
[----:B------:R-:W-:Y:S05]  /*2c6b0*/  WARPSYNC.COLLECTIVE R15, `(.L_x_12771) ;  /* 0x000000000f087348 */ /* 0x000fea0003c00000 */
[----:B------:R0:W1:Y:S02]  /*2c6c0*/  SHFL.IDX P6, R14, R13, R12, R11 ;  /* 0x0000000c0d0e7389 */ /* 0x00006400000c000b */
[----:B01----:R-:W-:Y:S01]  /*2c6d0*/  ENDCOLLECTIVE ;  /* 0x000000000000791b */ /* 0x003fe20003800000 */
.L_x_12771:
        /* <DEDUP_REMOVED lines=13> */
.L_x_12772:
[----:B------:R-:W-:Y:S01]  /*2c7b0*/  IMAD.MOV.U32 R0, RZ, RZ, R14 ;  /* 0x000000ffff007224 */ /* 0x000fe200078e000e */
[----:B------:R-:W-:Y:S06]  /*2c7c0*/  BRA `(.L_x_12773) ;  /* 0xffffffb000087947 */ /* 0x000fec000383ffff */
.L_x_12681:
        /* <DEDUP_REMOVED lines=8> */
.L_x_12775:
[----:B------:R-:W-:Y:S05]  /*2c850*/  BSYNC B0 ;  /* 0x0000000000007941 */ /* 0x000fea0003800000 */
.L_x_12774:
        /* <DEDUP_REMOVED lines=9> */
.L_x_12776:
[----:B------:R-:W-:Y:S02]  /*2c8f0*/  IMAD.MOV.U32 R13, RZ, RZ, R4 ;  /* 0x000000ffff0d7224 */ /* 0x000fe400078e0004 */
[----:B------:R-:W-:Y:S01]  /*2c900*/  IMAD.MOV.U32 R12, RZ, RZ, 0x1 ;  /* 0x00000001ff0c7424 */ /* 0x000fe200078e00ff */
[----:B------:R-:W-:-:S13]  /*2c910*/  @!P5 LEA R5, P0, R8, R14, 0x1 ;  /* 0x0000000e0805d211 */ /* 0x000fda00078008ff */
[----:B------:R-:W-:Y:S05]  /*2c920*/  WARPSYNC.COLLECTIVE R15, `(.L_x_12777) ;  /* 0x000000000f087348 */ /* 0x000fea0003c00000 */
[----:B------:R0:W1:Y:S02]  /*2c930*/  SHFL.IDX P6, R14, R13, R12, R11 ;  /* 0x0000000c0d0e7389 */ /* 0x00006400000c000b */
[----:B01----:R-:W-:Y:S01]  /*2c940*/  ENDCOLLECTIVE ;  /* 0x000000000000791b */ /* 0x003fe20003800000 */
.L_x_12777:
        /* <DEDUP_REMOVED lines=15> */
.L_x_12778:
        /* <DEDUP_REMOVED lines=17> */
.L_x_12779:
[----:B------:R-:W-:Y:S02]  /*2cb50*/  IMAD.MOV.U32 R13, RZ, RZ, R0 ;  /* 0x000000ffff0d7224 */ /* 0x000fe400078e0000 */
[----:B------:R-:W-:-:S07]  /*2cb60*/  IMAD.MOV.U32 R5, RZ, RZ, R14 ;  /* 0x000000ffff057224 */ /* 0x000fce00078e000e */
[----:B------:R-:W-:Y:S05]  /*2cb70*/  WARPSYNC.COLLECTIVE R15, `(.L_x_12780) ;  /* 0x000000000f087348 */ /* 0x000fea0003c00000 */
[----:B------:R0:W1:Y:S02]  /*2cb80*/  SHFL.IDX P6, R14, R13, R12, R11 ;  /* 0x0000000c0d0e7389 */ /* 0x00006400000c000b */
[----:B01----:R-:W-:Y:S01]  /*2cb90*/  ENDCOLLECTIVE ;  /* 0x000000000000791b */ /* 0x003fe20003800000 */
.L_x_12780:
[----:B------:R-:W-:Y:S02]  /*2cba0*/  IMAD.MOV.U32 R13, RZ, RZ, R4 ;  /* 0x000000ffff0d7224 */ /* 0x000fe400078e0004 */
[----:B------:R-:W-:Y:S01]  /*2cbb0*/  IMAD.MOV.U32 R12, RZ, RZ, 0x3 ;  /* 0x00000003ff0c7424 */ /* 0x000fe200078e00ff */
[----:B------:R-:W-:-:S13]  /*2cbc0*/  @!P5 LEA R6, P0, R8, R14, 0x1 ;  /* 0x0000000e0806d211 */ /* 0x000fda00078008ff */
[----:B------:R-:W-:Y:S05]  /*2cbd0*/  WARPSYNC.COLLECTIVE R15, `(.L_x_12781) ;  /* 0x000000000f087348 */ /* 0x000fea0003c00000 */
[----:B------:R0:W1:Y:S02]  /*2cbe0*/  SHFL.IDX P6, R14, R13, R12, R11 ;  /* 0x0000000c0d0e7389 */ /* 0x00006400000c000b */
[----:B01----:R-:W-:Y:S01]  /*2cbf0*/  ENDCOLLECTIVE ;  /* 0x000000000000791b */ /* 0x003fe20003800000 */
.L_x_12781:
        /* <DEDUP_REMOVED lines=16> */
.L_x_12782:
        /* <DEDUP_REMOVED lines=17> */
.L_x_12783:
[----:B------:R-:W-:Y:S02]  /*2ce10*/  IMAD.MOV.U32 R13, RZ, RZ, R0 ;  /* 0x000000ffff0d7224 */ /* 0x000fe400078e0000 */
[----:B------:R-:W-:-:S07]  /*2ce20*/  IMAD.MOV.U32 R5, RZ, RZ, R14 ;  /* 0x000000ffff057224 */ /* 0x000fce00078e000e */
[----:B------:R-:W-:Y:S05]  /*2ce30*/  WARPSYNC.COLLECTIVE R15, `(.L_x_12784) ;  /* 0x000000000f087348 */ /* 0x000fea0003c00000 */
[----:B------:R0:W1:Y:S02]  /*2ce40*/  SHFL.IDX P6, R14, R13, R12, R11 ;  /* 0x0000000c0d0e7389 */ /* 0x00006400000c000b */
[----:B01----:R-:W-:Y:S01]  /*2ce50*/  ENDCOLLECTIVE ;  /* 0x000000000000791b */ /* 0x003fe20003800000 */
.L_x_12784:
[----:B------:R-:W-:Y:S02]  /*2ce60*/  IMAD.MOV.U32 R13, RZ, RZ, R4 ;  /* 0x000000ffff0d7224 */ /* 0x000fe400078e0004 */
[----:B------:R-:W-:Y:S01]  /*2ce70*/  IMAD.MOV.U32 R12, RZ, RZ, 0x5 ;  /* 0x00000005ff0c7424 */ /* 0x000fe200078e00ff */
[----:B------:R-:W-:-:S13]  /*2ce80*/  @!P5 LEA R6, P0, R8, R14, 0x1 ;  /* 0x0000000e0806d211 */ /* 0x000fda00078008ff */
[----:B------:R-:W-:Y:S05]  /*2ce90*/  WARPSYNC.COLLECTIVE R15, `(.L_x_12785) ;  /* 0x000000000f087348 */ /* 0x000fea0003c00000 */
[----:B------:R0:W1:Y:S02]  /*2cea0*/  SHFL.IDX P6, R14, R13, R12, R11 ;  /* 0x0000000c0d0e7389 */ /* 0x00006400000c000b */
[----:B01----:R-:W-:Y:S01]  /*2ceb0*/  ENDCOLLECTIVE ;  /* 0x000000000000791b */ /* 0x003fe20003800000 */
.L_x_12785:
        /* <DEDUP_REMOVED lines=16> */
.L_x_12786:
        /* <DEDUP_REMOVED lines=17> */
.L_x_12787:
[----:B------:R-:W-:Y:S02]  /*2d0d0*/  IMAD.MOV.U32 R13, RZ, RZ, R0 ;  /* 0x000000ffff0d7224 */ /* 0x000fe400078e0000 */
[----:B------:R-:W-:-:S07]  /*2d0e0*/  IMAD.MOV.U32 R5, RZ, RZ, R14 ;  /* 0x000000ffff057224 */ /* 0x000fce00078e000e */
[----:B------:R-:W-:Y:S05]  /*2d0f0*/  WARPSYNC.COLLECTIVE R15, `(.L_x_12788) ;  /* 0x000000000f087348 */ /* 0x000fea0003c00000 */
[----:B------:R0:W1:Y:S02]  /*2d100*/  SHFL.IDX P6, R14, R13, R12, R11 ;  /* 0x0000000c0d0e7389 */ /* 0x00006400000c000b */
[----:B01----:R-:W-:Y:S01]  /*2d110*/  ENDCOLLECTIVE ;  /* 0x000000000000791b */ /* 0x003fe20003800000 */
.L_x_12788:
[----:B------:R-:W-:Y:S02]  /*2d120*/  IMAD.MOV.U32 R13, RZ, RZ, R4 ;  /* 0x000000ffff0d7224 */ /* 0x000fe400078e0004 */
[----:B------:R-:W-:Y:S01]  /*2d130*/  IMAD.MOV.U32 R12, RZ, RZ, 0x7 ;  /* 0x00000007ff0c7424 */ /* 0x000fe200078e00ff */
[----:B------:R-:W-:-:S13]  /*2d140*/  @!P5 LEA R6, P0, R8, R14, 0x1 ;  /* 0x0000000e0806d211 */ /* 0x000fda00078008ff */
[----:B------:R-:W-:Y:S05]  /*2d150*/  WARPSYNC.COLLECTIVE R15, `(.L_x_12789) ;  /* 0x000000000f087348 */ /* 0x000fea0003c00000 */
[----:B------:R0:W1:Y:S02]  /*2d160*/  SHFL.IDX P6, R14, R13, R12, R11 ;  /* 0x0000000c0d0e7389 */ /* 0x00006400000c000b */
[----:B01----:R-:W-:Y:S01]  /*2d170*/  ENDCOLLECTIVE ;  /* 0x000000000000791b */ /* 0x003fe20003800000 */
.L_x_12789:
        /* <DEDUP_REMOVED lines=15> */
.L_x_12790:
[----:B------:R-:W-:Y:S05]  /*2d270*/  BRA `(.L_x_12791) ;  /* 0xffffffb0003c7947 */ /* 0x000fea000383ffff */
.L_x_12686:
[----:B0-----:R0:W1:Y:S02]  /*2d280*/  SYNCS.PHASECHK.TRANS64.TRYWAIT P0, [R22+URZ+0x32420], R3 ;  /* 0x03242003160075a7 */ /* 0x001064000800017f */
[----:B-1----:R-:W-:Y:S05]  /*2d290*/  @!P0 NANOSLEEP.SYNCS 0x989680 ;  /* 0x009896800000895d */ /* 0x002fea0003900000 */
[----:B------:R-:W1:Y:S02]  /*2d2a0*/  @!P0 SYNCS.PHASECHK.TRANS64 P0, [R22+URZ+0x32420], R3 ;  /* 0x03242003160085a7 */ /* 0x000e64000800007f */
[----:B-1----:R-:W-:Y:S05]  /*2d2b0*/  @!P0 BRA `(.L_x_12686) ;  /* 0xfffffffc00f08947 */ /* 0x002fea000383ffff */
[----:B------:R-:W-:Y:S05]  /*2d2c0*/  BRA `(.L_x_12792) ;  /* 0xffffffb000ac7947 */ /* 0x000fea000383ffff */
.L_x_12689:
[----:B-1----:R1:W2:Y:S02]  /*2d2d0*/  SYNCS.PHASECHK.TRANS64.TRYWAIT P0, [R17+URZ+0x32460], R0 ;  /* 0x03246000110075a7 */ /* 0x0022a4000800017f */
[----:B--2---:R-:W-:Y:S05]  /*2d2e0*/  @!P0 NANOSLEEP.SYNCS 0x989680 ;  /* 0x009896800000895d */ /* 0x004fea0003900000 */
[----:B------:R-:W2:Y:S02]  /*2d2f0*/  @!P0 SYNCS.PHASECHK.TRANS64 P0, [R17+URZ+0x32460], R0 ;  /* 0x03246000110085a7 */ /* 0x000ea4000800007f */
[----:B--2---:R-:W-:Y:S05]  /*2d300*/  @!P0 BRA `(.L_x_12689) ;  /* 0xfffffffc00f08947 */ /* 0x004fea000383ffff */
[----:B------:R-:W-:Y:S05]  /*2d310*/  BRA `(.L_x_12793) ;  /* 0xffffffb000b87947 */ /* 0x000fea000383ffff */
.L_x_12690:
        /* <DEDUP_REMOVED lines=8> */
.L_x_12795:
[----:B------:R-:W-:Y:S05]  /*2d3a0*/  BSYNC B0 ;  /* 0x0000000000007941 */ /* 0x000fea0003800000 */
.L_x_12794:
        /* <DEDUP_REMOVED lines=13> */
.L_x_12796:
        /* <DEDUP_REMOVED lines=9> */
.L_x_12797:
        /* <DEDUP_REMOVED lines=17> */
.L_x_12798:
[----:B------:R-:W-:Y:S02]  /*2d620*/  IMAD.MOV.U32 R13, RZ, RZ, R6 ;  /* 0x000000ffff0d7224 */ /* 0x000fe400078e0006 */
[----:B------:R-:W-:Y:S01]  /*2d630*/  IMAD.MOV.U32 R12, RZ, RZ, 0x2 ;  /* 0x00000002ff0c7424 */ /* 0x000fe200078e00ff */
[----:B------:R-:W-:-:S13]  /*2d640*/  IADD3 R2, P3, R14, R0, RZ ;  /* 0x000000000e027210 */ /* 0x000fda0007f7e0ff */
[----:B------:R-:W-:Y:S05]  /*2d650*/  WARPSYNC.COLLECTIVE R15, `(.L_x_12799) ;  /* 0x000000000f087348 */ /* 0x000fea0003c00000 */
[----:B------:R0:W1:Y:S02]  /*2d660*/  SHFL.IDX P6, R14, R13, R12, R11 ;  /* 0x0000000c0d0e7389 */ /* 0x00006400000c000b */
[----:B01----:R-:W-:Y:S01]  /*2d670*/  ENDCOLLECTIVE ;  /* 0x000000000000791b */ /* 0x003fe20003800000 */
.L_x_12799:
        /* <DEDUP_REMOVED lines=17> */
.L_x_12800:
[----:B------:R-:W-:Y:S02]  /*2d790*/  IMAD.MOV.U32 R13, RZ, RZ, R6 ;  /* 0x000000ffff0d7224 */ /* 0x000fe400078e0006 */
[----:B------:R-:W-:Y:S01]  /*2d7a0*/  IMAD.MOV.U32 R12, RZ, RZ, 0x3 ;  /* 0x00000003ff0c7424 */ /* 0x000fe200078e00ff */
[----:B------:R-:W-:-:S13]  /*2d7b0*/  IADD3 R2, P3, R14, R0, RZ ;  /* 0x000000000e027210 */ /* 0x000fda0007f7e0ff */
[----:B------:R-:W-:Y:S05]  /*2d7c0*/  WARPSYNC.COLLECTIVE R15, `(.L_x_12801) ;  /* 0x000000000f087348 */ /* 0x000fea0003c00000 */
[----:B------:R0:W1:Y:S02]  /*2d7d0*/  SHFL.IDX P6, R14, R13, R12, R11 ;  /* 0x0000000c0d0e7389 */ /* 0x00006400000c000b */
[----:B01----:R-:W-:Y:S01]  /*2d7e0*/  ENDCOLLECTIVE ;  /* 0x000000000000791b */ /* 0x003fe20003800000 */
.L_x_12801:
        /* <DEDUP_REMOVED lines=17> */
.L_x_12802:
[----:B------:R-:W-:Y:S02]  /*2d900*/  IMAD.MOV.U32 R13, RZ, RZ, R6 ;  /* 0x000000ffff0d7224 */ /* 0x000fe400078e0006 */
[----:B------:R-:W-:Y:S01]  /*2d910*/  IMAD.MOV.U32 R12, RZ, RZ, 0x4 ;  /* 0x00000004ff0c7424 */ /* 0x000fe200078e00ff */
[----:B------:R-:W-:-:S13]  /*2d920*/  IADD3 R2, P3, R14, R0, RZ ;  /* 0x000000000e027210 */ /* 0x000fda0007f7e0ff */
[----:B------:R-:W-:Y:S05]  /*2d930*/  WARPSYNC.COLLECTIVE R15, `(.L_x_12803) ;  /* 0x000000000f087348 */ /* 0x000fea0003c00000 */
[----:B------:R0:W1:Y:S02]  /*2d940*/  SHFL.IDX P6, R14, R13, R12, R11 ;  /* 0x0000000c0d0e7389 */ /* 0x00006400000c000b */
[----:B01----:R-:W-:Y:S01]  /*2d950*/  ENDCOLLECTIVE ;  /* 0x000000000000791b */ /* 0x003fe20003800000 */
.L_x_12803:
        /* <DEDUP_REMOVED lines=17> */
.L_x_12804:
[----:B------:R-:W-:Y:S02]  /*2da70*/  IMAD.MOV.U32 R13, RZ, RZ, R6 ;  /* 0x000000ffff0d7224 */ /* 0x000fe400078e0006 */
[----:B------:R-:W-:Y:S01]  /*2da80*/  IMAD.MOV.U32 R12, RZ, RZ, 0x5 ;  /* 0x00000005ff0c7424 */ /* 0x000fe200078e00ff */
[----:B------:R-:W-:-:S13]  /*2da90*/  IADD3 R2, P3, R14, R0, RZ ;  /* 0x000000000e027210 */ /* 0x000fda0007f7e0ff */
[----:B------:R-:W-:Y:S05]  /*2daa0*/  WARPSYNC.COLLECTIVE R15, `(.L_x_12805) ;  /* 0x000000000f087348 */ /* 0x000fea0003c00000 */
[----:B------:R0:W1:Y:S02]  /*2dab0*/  SHFL.IDX P6, R14, R13, R12, R11 ;  /* 0x0000000c0d0e7389 */ /* 0x00006400000c000b */
[----:B01----:R-:W-:Y:S01]  /*2dac0*/  ENDCOLLECTIVE ;  /* 0x000000000000791b */ /* 0x003fe20003800000 */
.L_x_12805:
        /* <DEDUP_REMOVED lines=12> */
.L_x_12806:
        /* <DEDUP_REMOVED lines=9> */
.L_x_12697:
[----:B-1----:R1:W2:Y:S02]  /*2dc20*/  SYNCS.PHASECHK.TRANS64.TRYWAIT P0, [R10+URZ+0x32440], R20 ;  /* 0x032440140a0075a7 */ /* 0x0022a4000800017f */
[----:B--2---:R-:W-:Y:S05]  /*2dc30*/  @!P0 NANOSLEEP.SYNCS 0x989680 ;  /* 0x009896800000895d */ /* 0x004fea0003900000 */
[----:B------:R-:W2:Y:S02]  /*2dc40*/  @!P0 SYNCS.PHASECHK.TRANS64 P0, [R10+URZ+0x32440], R20 ;  /* 0x032440140a0085a7 */ /* 0x000ea4000800007f */
[----:B--2---:R-:W-:Y:S05]  /*2dc50*/  @!P0 BRA `(.L_x_12697) ;  /* 0xfffffffc00f08947 */ /* 0x004fea000383ffff */
[----:B------:R-:W-:Y:S05]  /*2dc60*/  BRA `(.L_x_12808) ;  /* 0xffffffb4003c7947 */ /* 0x000fea000383ffff */
.L_x_12698:
        /* <DEDUP_REMOVED lines=8> */
.L_x_12810:
[----:B------:R-:W-:Y:S05]  /*2dcf0*/  BSYNC B1 ;  /* 0x0000000000017941 */ /* 0x000fea0003800000 */
.L_x_12809:
        /* <DEDUP_REMOVED lines=9> */
.L_x_12811:
[----:B------:R-:W-:Y:S02]  /*2dd90*/  IMAD.MOV.U32 R13, RZ, RZ, R8 ;  /* 0x000000ffff0d7224 */ /* 0x000fe400078e0008 */
[----:B------:R-:W-:Y:S02]  /*2dda0*/  IMAD.MOV.U32 R12, RZ, RZ, 0x1 ;  /* 0x00000001ff0c7424 */ /* 0x000fe400078e00ff */
[----:B------:R-:W-:-:S07]  /*2ddb0*/  IMAD.MOV.U32 R2, RZ, RZ, R14 ;  /* 0x000000ffff027224 */ /* 0x000fce00078e000e */
[----:B------:R-:W-:Y:S05]  /*2ddc0*/  WARPSYNC.COLLECTIVE R15, `(.L_x_12812) ;  /* 0x000000000f087348 */ /* 0x000fea0003c00000 */
[----:B------:R0:W1:Y:S02]  /*2ddd0*/  SHFL.IDX P6, R14, R13, R12, R11 ;  /* 0x0000000c0d0e7389 */ /* 0x00006400000c000b */
[----:B01----:R-:W-:Y:S01]  /*2dde0*/  ENDCOLLECTIVE ;  /* 0x000000000000791b */ /* 0x003fe20003800000 */
.L_x_12812:
        /* <DEDUP_REMOVED lines=11> */
.L_x_12813:
[----:B------:R-:W-:Y:S02]  /*2dea0*/  IMAD.MOV.U32 R13, RZ, RZ, R8 ;  /* 0x000000ffff0d7224 */ /* 0x000fe400078e0008 */
[----:B------:R-:W-:Y:S02]  /*2deb0*/  IMAD.MOV.U32 R12, RZ, RZ, 0x2 ;  /* 0x00000002ff0c7424 */ /* 0x000fe400078e00ff */
[----:B------:R-:W-:-:S07]  /*2dec0*/  IMAD.MOV.U32 R2, RZ, RZ, R14 ;  /* 0x000000ffff027224 */ /* 0x000fce00078e000e */
[----:B------:R-:W-:Y:S05]  /*2ded0*/  WARPSYNC.COLLECTIVE R15, `(.L_x_12814) ;  /* 0x000000000f087348 */ /* 0x000fea0003c00000 */
[----:B------:R0:W1:Y:S02]  /*2dee0*/  SHFL.IDX P6, R14, R13, R12, R11 ;  /* 0x0000000c0d0e7389 */ /* 0x00006400000c000b */
[----:B01----:R-:W-:Y:S01]  /*2def0*/  ENDCOLLECTIVE ;  /* 0x000000000000791b */ /* 0x003fe20003800000 */
.L_x_12814:
        /* <DEDUP_REMOVED lines=11> */
.L_x_12815:
[----:B------:R-:W-:Y:S02]  /*2dfb0*/  IMAD.MOV.U32 R13, RZ, RZ, R8 ;  /* 0x000000ffff0d7224 */ /* 0x000fe400078e0008 */
[----:B------:R-:W-:Y:S02]  /*2dfc0*/  IMAD.MOV.U32 R12, RZ, RZ, 0x3 ;  /* 0x00000003ff0c7424 */ /* 0x000fe400078e00ff */
[----:B------:R-:W-:-:S07]  /*2dfd0*/  IMAD.MOV.U32 R2, RZ, RZ, R14 ;  /* 0x000000ffff027224 */ /* 0x000fce00078e000e */
[----:B------:R-:W-:Y:S05]  /*2dfe0*/  WARPSYNC.COLLECTIVE R15, `(.L_x_12816) ;  /* 0x000000000f087348 */ /* 0x000fea0003c00000 */
[----:B------:R0:W1:Y:S02]  /*2dff0*/  SHFL.IDX P6, R14, R13, R12, R11 ;  /* 0x0000000c0d0e7389 */ /* 0x00006400000c000b */
[----:B01----:R-:W-:Y:S01]  /*2e000*/  ENDCOLLECTIVE ;  /* 0x000000000000791b */ /* 0x003fe20003800000 */
.L_x_12816:
        /* <DEDUP_REMOVED lines=11> */
.L_x_12817:
[----:B------:R-:W-:Y:S02]  /*2e0c0*/  IMAD.MOV.U32 R13, RZ, RZ, R8 ;  /* 0x000000ffff0d7224 */ /* 0x000fe400078e0008 */
[----:B------:R-:W-:Y:S02]  /*2e0d0*/  IMAD.MOV.U32 R12, RZ, RZ, 0x4 ;  /* 0x00000004ff0c7424 */ /* 0x000fe400078e00ff */
[----:B------:R-:W-:-:S07]  /*2e0e0*/  IMAD.MOV.U32 R2, RZ, RZ, R14 ;  /* 0x000000ffff027224 */ /* 0x000fce00078e000e */
[----:B------:R-:W-:Y:S05]  /*2e0f0*/  WARPSYNC.COLLECTIVE R15, `(.L_x_12818) ;  /* 0x000000000f087348 */ /* 0x000fea0003c00000 */
[----:B------:R0:W1:Y:S02]  /*2e100*/  SHFL.IDX P6, R14, R13, R12, R11 ;  /* 0x0000000c0d0e7389 */ /* 0x00006400000c000b */
[----:B01----:R-:W-:Y:S01]  /*2e110*/  ENDCOLLECTIVE ;  /* 0x000000000000791b */ /* 0x003fe20003800000 */
.L_x_12818:
        /* <DEDUP_REMOVED lines=11> */
.L_x_12819:
[----:B------:R-:W-:Y:S02]  /*2e1d0*/  IMAD.MOV.U32 R13, RZ, RZ, R8 ;  /* 0x000000ffff0d7224 */ /* 0x000fe400078e0008 */
[----:B------:R-:W-:Y:S02]  /*2e1e0*/  IMAD.MOV.U32 R12, RZ, RZ, 0x5 ;  /* 0x00000005ff0c7424 */ /* 0x000fe400078e00ff */
[----:B------:R-:W-:-:S07]  /*2e1f0*/  IMAD.MOV.U32 R2, RZ, RZ, R14 ;  /* 0x000000ffff027224 */ /* 0x000fce00078e000e */
[----:B------:R-:W-:Y:S05]  /*2e200*/  WARPSYNC.COLLECTIVE R15, `(.L_x_12820) ;  /* 0x000000000f087348 */ /* 0x000fea0003c00000 */
[----:B------:R0:W1:Y:S02]  /*2e210*/  SHFL.IDX P6, R14, R13, R12, R11 ;  /* 0x0000000c0d0e7389 */ /* 0x00006400000c000b */
[----:B01----:R-:W-:Y:S01]  /*2e220*/  ENDCOLLECTIVE ;  /* 0x000000000000791b */ /* 0x003fe20003800000 */
.L_x_12820:
        /* <DEDUP_REMOVED lines=11> */
.L_x_12821:
[----:B------:R-:W-:Y:S05]  /*2e2e0*/  BRA `(.L_x_12822) ;  /* 0xffffffb000647947 */ /* 0x000fea000383ffff */
.L_x_12703:
[----:B---3--:R3:W4:Y:S02]  /*2e2f0*/  SYNCS.PHASECHK.TRANS64.TRYWAIT P0, [R10+URZ+0x32460], R20 ;  /* 0x032460140a0075a7 */ /* 0x008724000800017f */
[----:B----4-:R-:W-:Y:S05]  /*2e300*/  @!P0 NANOSLEEP.SYNCS 0x989680 ;  /* 0x009896800000895d */ /* 0x010fea0003900000 */
[----:B------:R-:W4:Y:S02]  /*2e310*/  @!P0 SYNCS.PHASECHK.TRANS64 P0, [R10+URZ+0x32460], R20 ;  /* 0x032460140a0085a7 */ /* 0x000f24000800007f */
[----:B----4-:R-:W-:Y:S05]  /*2e320*/  @!P0 BRA `(.L_x_12703) ;  /* 0xfffffffc00f08947 */ /* 0x010fea000383ffff */
[----:B------:R-:W-:Y:S05]  /*2e330*/  BRA `(.L_x_12823) ;  /* 0xffffffb000b07947 */ /* 0x000fea000383ffff */
.L_x_12704:
        /* <DEDUP_REMOVED lines=8> */
.L_x_12825:
[----:B------:R-:W-:Y:S05]  /*2e3c0*/  BSYNC B1 ;  /* 0x0000000000017941 */ /* 0x000fea0003800000 */
.L_x_12824:
        /* <DEDUP_REMOVED lines=9> */
.L_x_12826:
[----:B------:R-:W-:Y:S02]  /*2e460*/  IMAD.MOV.U32 R13, RZ, RZ, R25 ;  /* 0x000000ffff0d7224 */ /* 0x000fe400078e0019 */
[----:B------:R-:W-:Y:S01]  /*2e470*/  IMAD.MOV.U32 R12, RZ, RZ, 0x1 ;  /* 0x00000001ff0c7424 */ /* 0x000fe200078e00ff */
[----:B------:R-:W-:-:S13]  /*2e480*/  IADD3 R2, P0, R14, R0, RZ ;  /* 0x000000000e027210 */ /* 0x000fda0007f1e0ff */
[----:B------:R-:W-:Y:S05]  /*2e490*/  WARPSYNC.COLLECTIVE R15, `(.L_x_12827) ;  /* 0x000000000f087348 */ /* 0x000fea0003c00000 */
[----:B------:R0:W1:Y:S02]  /*2e4a0*/  SHFL.IDX P6, R14, R13, R12, R11 ;  /* 0x0000000c0d0e7389 */ /* 0x00006400000c000b */
[----:B01----:R-:W-:Y:S01]  /*2e4b0*/  ENDCOLLECTIVE ;  /* 0x000000000000791b */ /* 0x003fe20003800000 */
.L_x_12827:
        /* <DEDUP_REMOVED lines=13> */
.L_x_12828:
[----:B------:R-:W-:Y:S02]  /*2e590*/  IMAD.MOV.U32 R13, RZ, RZ, R25 ;  /* 0x000000ffff0d7224 */ /* 0x000fe400078e0019 */
[----:B------:R-:W-:Y:S01]  /*2e5a0*/  IMAD.MOV.U32 R12, RZ, RZ, 0x2 ;  /* 0x00000002ff0c7424 */ /* 0x000fe200078e00ff */
[----:B------:R-:W-:-:S13]  /*2e5b0*/  IADD3 R2, P0, R14, R0, RZ ;  /* 0x000000000e027210 */ /* 0x000fda0007f1e0ff */
[----:B------:R-:W-:Y:S05]  /*2e5c0*/  WARPSYNC.COLLECTIVE R15, `(.L_x_12829) ;  /* 0x000000000f087348 */ /* 0x000fea0003c00000 */
[----:B------:R0:W1:Y:S02]  /*2e5d0*/  SHFL.IDX P6, R14, R13, R12, R11 ;  /* 0x0000000c0d0e7389 */ /* 0x00006400000c000b */
[----:B01----:R-:W-:Y:S01]  /*2e5e0*/  ENDCOLLECTIVE ;  /* 0x000000000000791b */ /* 0x003fe20003800000 */
.L_x_12829:
        /* <DEDUP_REMOVED lines=13> */
.L_x_12830:
[----:B------:R-:W-:Y:S02]  /*2e6c0*/  IMAD.MOV.U32 R13, RZ, RZ, R25 ;  /* 0x000000ffff0d7224 */ /* 0x000fe400078e0019 */
[----:B------:R-:W-:Y:S02]  /*2e6d0*/  IMAD.MOV.U32 R12, RZ, RZ, 0x3 ;  /* 0x00000003ff0c7424 */ /* 0x000fe400078e00ff */
[----:B------:R-:W-:-:S07]  /*2e6e0*/  IMAD.MOV.U32 R8, RZ, RZ, R14 ;  /* 0x000000ffff087224 */ /* 0x000fce00078e000e */
[----:B------:R-:W-:Y:S05]  /*2e6f0*/  WARPSYNC.COLLECTIVE R15, `(.L_x_12831) ;  /* 0x000000000f087348 */ /* 0x000fea0003c00000 */
[----:B------:R0:W1:Y:S02]  /*2e700*/  SHFL.IDX P6, R14, R13, R12, R11 ;  /* 0x0000000c0d0e7389 */ /* 0x00006400000c000b */
[----:B01----:R-:W-:Y:S01]  /*2e710*/  ENDCOLLECTIVE ;  /* 0x000000000000791b */ /* 0x003fe20003800000 */
.L_x_12831:
        /* <DEDUP_REMOVED lines=14> */
.L_x_12832:
[----:B------:R-:W-:Y:S02]  /*2e800*/  IMAD.MOV.U32 R13, RZ, RZ, R25 ;  /* 0x000000ffff0d7224 */ /* 0x000fe400078e0019 */
[----:B------:R-:W-:Y:S01]  /*2e810*/  IMAD.MOV.U32 R12, RZ, RZ, 0x4 ;  /* 0x00000004ff0c7424 */ /* 0x000fe200078e00ff */
[----:B------:R-:W-:-:S13]  /*2e820*/  IADD3 R2, P0, R14, R0, RZ ;  /* 0x000000000e027210 */ /* 0x000fda0007f1e0ff */
[----:B------:R-:W-:Y:S05]  /*2e830*/  WARPSYNC.COLLECTIVE R15, `(.L_x_12833) ;  /* 0x000000000f087348 */ /* 0x000fea0003c00000 */
[----:B------:R0:W1:Y:S02]  /*2e840*/  SHFL.IDX P6, R14, R13, R12, R11 ;  /* 0x0000000c0d0e7389 */ /* 0x00006400000c000b */
[----:B01----:R-:W-:Y:S01]  /*2e850*/  ENDCOLLECTIVE ;  /* 0x000000000000791b */ /* 0x003fe20003800000 */
.L_x_12833:
        /* <DEDUP_REMOVED lines=13> */
.L_x_12834:
[----:B------:R-:W-:Y:S02]  /*2e930*/  IMAD.MOV.U32 R13, RZ, RZ, R25 ;  /* 0x000000ffff0d7224 */ /* 0x000fe400078e0019 */
[----:B------:R-:W-:Y:S01]  /*2e940*/  IMAD.MOV.U32 R12, RZ, RZ, 0x5 ;  /* 0x00000005ff0c7424 */ /* 0x000fe200078e00ff */
[----:B------:R-:W-:-:S13]  /*2e950*/  IADD3 R2, P0, R14, R0, RZ ;  /* 0x000000000e027210 */ /* 0x000fda0007f1e0ff */
[----:B------:R-:W-:Y:S05]  /*2e960*/  WARPSYNC.COLLECTIVE R15, `(.L_x_12835) ;  /* 0x000000000f087348 */ /* 0x000fea0003c00000 */
[----:B------:R0:W1:Y:S02]  /*2e970*/  SHFL.IDX P6, R14, R13, R12, R11 ;  /* 0x0000000c0d0e7389 */ /* 0x00006400000c000b */
[----:B01----:R-:W-:Y:S01]  /*2e980*/  ENDCOLLECTIVE ;  /* 0x000000000000791b */ /* 0x003fe20003800000 */
.L_x_12835:
        /* <DEDUP_REMOVED lines=13> */
.L_x_12836:
[----:B------:R-:W-:Y:S05]  /*2ea60*/  BRA `(.L_x_12837) ;  /* 0xffffffac00f07947 */ /* 0x000fea000383ffff */
.L_x_12712:
        /* <DEDUP_REMOVED lines=8> */
.L_x_12839:
[----:B------:R-:W-:Y:S05]  /*2eaf0*/  BSYNC B0 ;  /* 0x0000000000007941 */ /* 0x000fea0003800000 */
.L_x_12838:
        /* <DEDUP_REMOVED lines=9> */
.L_x_12840:
        /* <DEDUP_REMOVED lines=24> */
.L_x_12841:
[----:B------:R-:W-:Y:S01]  /*2ed10*/  IMAD.MOV.U32 R12, RZ, RZ, 0x2 ;  /* 0x00000002ff0c7424 */ /* 0x000fe200078e00ff */
[----:B------:R-:W-:-:S05]  /*2ed20*/  SEL R14, R14, RZ, P1 ;  /* 0x000000ff0e0e7207 */ /* 0x000fca0000800000 */
[----:B------:R-:W-:-:S04]  /*2ed30*/  IMAD.IADD R5, R13, 0x1, R14 ;  /* 0x000000010d057824 */ /* 0x000fc800078e020e */
[----:B------:R-:W-:-:S07]  /*2ed40*/  IMAD.MOV.U32 R13, RZ, RZ, R5 ;  /* 0x000000ffff0d7224 */ /* 0x000fce00078e0005 */
[----:B------:R-:W-:Y:S05]  /*2ed50*/  WARPSYNC.COLLECTIVE R15, `(.L_x_12842) ;  /* 0x000000000f087348 */ /* 0x000fea0003c00000 */
[----:B------:R0:W1:Y:S02]  /*2ed60*/  SHFL.UP P6, R14, R13, R12, R11 ;  /* 0x0400000c0d0e7389 */ /* 0x00006400000c000b */
[----:B01----:R-:W-:Y:S01]  /*2ed70*/  ENDCOLLECTIVE ;  /* 0x000000000000791b */ /* 0x003fe20003800000 */
.L_x_12842:
[----:B------:R-:W-:Y:S01]  /*2ed80*/  IMAD.MOV.U32 R12, RZ, RZ, 0x4 ;  /* 0x00000004ff0c7424 */ /* 0x000fe200078e00ff */
[----:B------:R-:W-:-:S05]  /*2ed90*/  SEL R2, R14, RZ, P2 ;  /* 0x000000ff0e027207 */ /* 0x000fca0001000000 */
[----:B------:R-:W-:-:S04]  /*2eda0*/  IMAD.IADD R2, R5, 0x1, R2 ;  /* 0x0000000105027824 */ /* 0x000fc800078e0202 */
[----:B------:R-:W-:-:S07]  /*2edb0*/  IMAD.MOV.U32 R13, RZ, RZ, R2 ;  /* 0x000000ffff0d7224 */ /* 0x000fce00078e0002 */
[----:B------:R-:W-:Y:S05]  /*2edc0*/  WARPSYNC.COLLECTIVE R15, `(.L_x_12843) ;  /* 0x000000000f087348 */ /* 0x000fea0003c00000 */
[----:B------:R0:W1:Y:S02]  /*2edd0*/  SHFL.UP P6, R14, R13, R12, R11 ;  /* 0x0400000c0d0e7389 */ /* 0x00006400000c000b */
[----:B01----:R-:W-:Y:S01]  /*2ede0*/  ENDCOLLECTIVE ;  /* 0x000000000000791b */ /* 0x003fe20003800000 */
.L_x_12843:
[----:B------:R-:W-:Y:S01]  /*2edf0*/  IMAD.MOV.U32 R12, RZ, RZ, 0x8 ;  /* 0x00000008ff0c7424 */ /* 0x000fe200078e00ff */
[----:B------:R-:W-:-:S05]  /*2ee00*/  SEL R3, R14, RZ, P3 ;  /* 0x000000ff0e037207 */ /* 0x000fca0001800000 */
[----:B------:R-:W-:-:S04]  /*2ee10*/  IMAD.IADD R3, R2, 0x1, R3 ;  /* 0x0000000102037824 */ /* 0x000fc800078e0203 */
[----:B------:R-:W-:-:S07]  /*2ee20*/  IMAD.MOV.U32 R13, RZ, RZ, R3 ;  /* 0x000000ffff0d7224 */ /* 0x000fce00078e0003 */
[----:B------:R-:W-:Y:S05]  /*2ee30*/  WARPSYNC.COLLECTIVE R15, `(.L_x_12844) ;  /* 0x000000000f087348 */ /* 0x000fea0003c00000 */
[----:B------:R0:W1:Y:S02]  /*2ee40*/  SHFL.UP P6, R14, R13, R12, R11 ;  /* 0x0400000c0d0e7389 */ /* 0x00006400000c000b */
[----:B01----:R-:W-:Y:S01]  /*2ee50*/  ENDCOLLECTIVE ;  /* 0x000000000000791b */ /* 0x003fe20003800000 */
.L_x_12844:
[----:B------:R-:W-:Y:S01]  /*2ee60*/  IMAD.MOV.U32 R12, RZ, RZ, 0x10 ;  /* 0x00000010ff0c7424 */ /* 0x000fe200078e00ff */
[----:B------:R-:W-:-:S05]  /*2ee70*/  SEL R14, R14, RZ, P4 ;  /* 0x000000ff0e0e7207 */ /* 0x000fca0002000000 */
[----:B------:R-:W-:-:S04]  /*2ee80*/  IMAD.IADD R5, R3, 0x1, R14 ;  /* 0x0000000103057824 */ /* 0x000fc800078e020e */
[----:B------:R-:W-:-:S07]  /*2ee90*/  IMAD.MOV.U32 R13, RZ, RZ, R5 ;  /* 0x000000ffff0d7224 */ /* 0x000fce00078e0005 */
[----:B------:R-:W-:Y:S05]  /*2eea0*/  WARPSYNC.COLLECTIVE R15, `(.L_x_12845) ;  /* 0x000000000f087348 */ /* 0x000fea0003c00000 */
[----:B------:R0:W1:Y:S02]  /*2eeb0*/  SHFL.UP P6, R14, R13, R12, R11 ;  /* 0x0400000c0d0e7389 */ /* 0x00006400000c000b */
[----:B01----:R-:W-:Y:S01]  /*2eec0*/  ENDCOLLECTIVE ;  /* 0x000000000000791b */ /* 0x003fe20003800000 */
.L_x_12845:
        /* <DEDUP_REMOVED lines=8> */
.L_x_12846:
[----:B------:R-:W-:Y:S05]  /*2ef50*/  BRA `(.L_x_12847) ;  /* 0xffffffb0004c7947 */ /* 0x000fea000383ffff */
.L_x_12715:
[----:B------:R-:W-:Y:S01]  /*2ef60*/  BSSY B0, `(.L_x_12848) ;  /* 0x0000007000007945 */ /* 0x000fe20003800000 */
[----:B------:R-:W-:Y:S02]  /*2ef70*/  IMAD.MOV.U32 R12, RZ, RZ, 0x1 ;  /* 0x00000001ff0c7424 */ /* 0x000fe400078e00ff */
[----:B------:R-:W-:Y:S02]  /*2ef80*/  IMAD.MOV.U32 R11, RZ, RZ, RZ ;  /* 0x000000ffff0b7224 */ /* 0x000fe400078e00ff */
[----:B------:R-:W-:-:S07]  /*2ef90*/  IMAD.MOV.U32 R15, RZ, RZ, -0x1 ;  /* 0xffffffffff0f7424 */ /* 0x000fce00078e00ff */
[----:B-12---:R-:W-:Y:S05]  /*2efa0*/  WARPSYNC.COLLECTIVE R15, `(.L_x_12849) ;  /* 0x000000000f087348 */ /* 0x006fea0003c00000 */
[----:B------:R0:W3:Y:S02]  /*2efb0*/  SHFL.UP P6, R14, R13, R12, R11 ;  /* 0x0400000c0d0e7389 */ /* 0x0000e400000c000b */
[----:B0123--:R-:W-:Y:S01]  /*2efc0*/  ENDCOLLECTIVE ;  /* 0x000000000000791b */ /* 0x00ffe20003800000 */
.L_x_12849:
[----:B------:R-:W-:Y:S05]  /*2efd0*/  BSYNC B0 ;  /* 0x0000000000007941 */ /* 0x000fea0003800000 */
.L_x_12848:
        /* <DEDUP_REMOVED lines=8> */
.L_x_12850:
[----:B------:R-:W-:Y:S01]  /*2f060*/  IMAD.MOV.U32 R12, RZ, RZ, 0x4 ;  /* 0x00000004ff0c7424 */ /* 0x000fe200078e00ff */
[----:B------:R-:W-:-:S05]  /*2f070*/  SEL R2, R14, RZ, P2 ;  /* 0x000000ff0e027207 */ /* 0x000fca0001000000 */
[----:B------:R-:W-:-:S04]  /*2f080*/  IMAD.IADD R2, R13, 0x1, R2 ;  /* 0x000000010d027824 */ /* 0x000fc800078e0202 */
[----:B------:R-:W-:-:S07]  /*2f090*/  IMAD.MOV.U32 R13, RZ, RZ, R2 ;  /* 0x000000ffff0d7224 */ /* 0x000fce00078e0002 */
[----:B------:R-:W-:Y:S05]  /*2f0a0*/  WARPSYNC.COLLECTIVE R15, `(.L_x_12851) ;  /* 0x000000000f087348 */ /* 0x000fea0003c00000 */
[----:B------:R0:W1:Y:S02]  /*2f0b0*/  SHFL.UP P6, R14, R13, R12, R11 ;  /* 0x0400000c0d0e7389 */ /* 0x00006400000c000b */
[----:B01----:R-:W-:Y:S01]  /*2f0c0*/  ENDCOLLECTIVE ;  /* 0x000000000000791b */ /* 0x003fe20003800000 */
.L_x_12851:
[----:B------:R-:W-:Y:S01]  /*2f0d0*/  IMAD.MOV.U32 R12, RZ, RZ, 0x8 ;  /* 0x00000008ff0c7424 */ /* 0x000fe200078e00ff */
[----:B------:R-:W-:-:S05]  /*2f0e0*/  SEL R3, R14, RZ, P3 ;  /* 0x000000ff0e037207 */ /* 0x000fca0001800000 */
[----:B------:R-:W-:-:S04]  /*2f0f0*/  IMAD.IADD R3, R2, 0x1, R3 ;  /* 0x0000000102037824 */ /* 0x000fc800078e0203 */
[----:B------:R-:W-:-:S07]  /*2f100*/  IMAD.MOV.U32 R13, RZ, RZ, R3 ;  /* 0x000000ffff0d7224 */ /* 0x000fce00078e0003 */
[----:B------:R-:W-:Y:S05]  /*2f110*/  WARPSYNC.COLLECTIVE R15, `(.L_x_12852) ;  /* 0x000000000f087348 */ /* 0x000fea0003c00000 */
[----:B------:R0:W1:Y:S02]  /*2f120*/  SHFL.UP P6, R14, R13, R12, R11 ;  /* 0x0400000c0d0e7389 */ /* 0x00006400000c000b */
[----:B01----:R-:W-:Y:S01]  /*2f130*/  ENDCOLLECTIVE ;  /* 0x000000000000791b */ /* 0x003fe20003800000 */
.L_x_12852:
[----:B------:R-:W-:Y:S01]  /*2f140*/  IMAD.MOV.U32 R12, RZ, RZ, 0x10 ;  /* 0x00000010ff0c7424 */ /* 0x000fe200078e00ff */
[----:B------:R-:W-:-:S05]  /*2f150*/  SEL R14, R14, RZ, P4 ;  /* 0x000000ff0e0e7207 */ /* 0x000fca0002000000 */
[----:B------:R-:W-:-:S04]  /*2f160*/  IMAD.IADD R5, R3, 0x1, R14 ;  /* 0x0000000103057824 */ /* 0x000fc800078e020e */
[----:B------:R-:W-:-:S07]  /*2f170*/  IMAD.MOV.U32 R13, RZ, RZ, R5 ;  /* 0x000000ffff0d7224 */ /* 0x000fce00078e0005 */
[----:B------:R-:W-:Y:S05]  /*2f180*/  WARPSYNC.COLLECTIVE R15, `(.L_x_12853) ;  /* 0x000000000f087348 */ /* 0x000fea0003c00000 */
[----:B------:R0:W1:Y:S02]  /*2f190*/  SHFL.UP P6, R14, R13, R12, R11 ;  /* 0x0400000c0d0e7389 */ /* 0x00006400000c000b */
[----:B01----:R-:W-:Y:S01]  /*2f1a0*/  ENDCOLLECTIVE ;  /* 0x000000000000791b */ /* 0x003fe20003800000 */
.L_x_12853:
        /* <DEDUP_REMOVED lines=8> */
.L_x_12854:
[----:B------:R-:W-:Y:S05]  /*2f230*/  BRA `(.L_x_12855) ;  /* 0xffffffb000387947 */ /* 0x000fea000383ffff */
.L_x_12717:
[----:B------:R-:W-:Y:S01]  /*2f240*/  BSSY B0, `(.L_x_12856) ;  /* 0x0000006000007945 */ /* 0x000fe20003800000 */
[----:B------:R-:W-:Y:S01]  /*2f250*/  PLOP3.LUT P6, PT, P6, PT, PT, 0x8, 0x0 ;  /* 0x000000000000781c */ /* 0x000fe200037ce170 */
[----:B------:R-:W-:-:S12]  /*2f260*/  IMAD.MOV.U32 R15, RZ, RZ, -0x1 ;  /* 0xffffffffff0f7424 */ /* 0x000fd800078e00ff */
[----:B012---:R-:W-:Y:S05]  /*2f270*/  WARPSYNC.COLLECTIVE R15, `(.L_x_12857) ;  /* 0x000000000f087348 */ /* 0x007fea0003c00000 */
[----:B------:R-:W-:Y:S01]  /*2f280*/  VOTE.ANY R14, PT, P6 ;  /* 0x00000000000e7806 */ /* 0x000fe200030e0100 */
[----:B012---:R-:W-:Y:S06]  /*2f290*/  ENDCOLLECTIVE ;  /* 0x000000000000791b */ /* 0x007fec0003800000 */
.L_x_12857:
[----:B------:R-:W-:Y:S05]  /*2f2a0*/  BSYNC B0 ;  /* 0x0000000000007941 */ /* 0x000fea0003800000 */
.L_x_12856:
        /* <DEDUP_REMOVED lines=8> */
.L_x_12858:
[----:B------:R-:W-:Y:S02]  /*2f330*/  IMAD.IADD R19, R12, 0x1, R19 ;  /* 0x000000010c137824 */ /* 0x000fe400078e0213 */
[----:B------:R-:W-:Y:S02]  /*2f340*/  IMAD.MOV.U32 R13, RZ, RZ, R4 ;  /* 0x000000ffff0d7224 */ /* 0x000fe400078e0004 */
[----:B------:R-:W-:-:S07]  /*2f350*/  IMAD.MOV.U32 R17, RZ, RZ, R14 ;  /* 0x000000ffff117224 */ /* 0x000fce00078e000e */
[----:B------:R-:W-:Y:S05]  /*2f360*/  WARPSYNC.COLLECTIVE R15, `(.L_x_12859) ;  /* 0x000000000f087348 */ /* 0x000fea0003c00000 */
[----:B------:R0:W1:Y:S02]  /*2f370*/  SHFL.IDX P6, R14, R13, R12, R11 ;  /* 0x0000000c0d0e7389 */ /* 0x00006400000c000b */
[----:B01----:R-:W-:Y:S01]  /*2f380*/  ENDCOLLECTIVE ;  /* 0x000000000000791b */ /* 0x003fe20003800000 */
.L_x_12859:
[----:B------:R-:W-:Y:S01]  /*2f390*/  IMAD.MOV.U32 R4, RZ, RZ, R14 ;  /* 0x000000ffff047224 */ /* 0x000fe200078e000e */
[----:B------:R-:W-:Y:S06]  /*2f3a0*/  BRA `(.L_x_12860) ;  /* 0xffffffb0001c7947 */ /* 0x000fec000383ffff */
.L_x_12719:
[----:B------:R-:W-:Y:S01]  /*2f3b0*/  BSSY B0, `(.L_x_12861) ;  /* 0x0000007000007945 */ /* 0x000fe20003800000 */
[----:B------:R-:W-:Y:S02]  /*2f3c0*/  IMAD.MOV.U32 R13, RZ, RZ, R2 ;  /* 0x000000ffff0d7224 */ /* 0x000fe400078e0002 */
[----:B------:R-:W-:Y:S02]  /*2f3d0*/  IMAD.MOV.U32 R11, RZ, RZ, 0x1f ;  /* 0x0000001fff0b7424 */ /* 0x000fe400078e00ff */
[----:B------:R-:W-:-:S07]  /*2f3e0*/  IMAD.MOV.U32 R15, RZ, RZ, -0x1 ;  /* 0xffffffffff0f7424 */ /* 0x000fce00078e00ff */
[----:B012-4-:R-:W-:Y:S05]  /*2f3f0*/  WARPSYNC.COLLECTIVE R15, `(.L_x_12862) ;  /* 0x000000000f087348 */ /* 0x017fea0003c00000 */
[----:B------:R3:W0:Y:S02]  /*2f400*/  SHFL.IDX P6, R14, R13, R12, R11 ;  /* 0x0000000c0d0e7389 */ /* 0x00062400000c000b */
[----:B01234-:R-:W-:Y:S01]  /*2f410*/  ENDCOLLECTIVE ;  /* 0x000000000000791b */ /* 0x01ffe20003800000 */
.L_x_12862:
[----:B------:R-:W-:Y:S05]  /*2f420*/  BSYNC B0 ;  /* 0x0000000000007941 */ /* 0x000fea0003800000 */
.L_x_12861:
[----:B------:R-:W-:Y:S01]  /*2f430*/  IMAD.MOV.U32 R6, RZ, RZ, R14 ;  /* 0x000000ffff067224 */ /* 0x000fe200078e000e */
[----:B------:R-:W-:Y:S06]  /*2f440*/  BRA `(.L_x_12718) ;  /* 0xffffffb0000c7947 */ /* 0x000fec000383ffff */
.L_x_12725:
[----:B0-----:R0:W4:Y:S02]  /*2f450*/  SYNCS.PHASECHK.TRANS64.TRYWAIT P0, [R5+URZ+0x32420], R0 ;  /* 0x03242000050075a7 */ /* 0x001124000800017f */
[----:B----4-:R-:W-:Y:S05]  /*2f460*/  @!P0 NANOSLEEP.SYNCS 0x989680 ;  /* 0x009896800000895d */ /* 0x010fea0003900000 */
[----:B------:R-:W4:Y:S02]  /*2f470*/  @!P0 SYNCS.PHASECHK.TRANS64 P0, [R5+URZ+0x32420], R0 ;  /* 0x03242000050085a7 */ /* 0x000f24000800007f */
[----:B----4-:R-:W-:Y:S05]  /*2f480*/  @!P0 BRA `(.L_x_12725) ;  /* 0xfffffffc00f08947 */ /* 0x010fea000383ffff */
[----:B------:R-:W-:Y:S05]  /*2f490*/  BRA `(.L_x_12863) ;  /* 0xffffffb800647947 */ /* 0x000fea000383ffff */
.L_x_12726:
        /* <DEDUP_REMOVED lines=11> */
.L_x_12865:
[----:B------:R-:W-:Y:S05]  /*2f550*/  BSYNC B0 ;  /* 0x0000000000007941 */ /* 0x000fea0003800000 */
.L_x_12864:
[----:B------:R-:W-:Y:S05]  /*2f560*/  BRA `(.L_x_12866) ;  /* 0xffffffb8004c7947 */ /* 0x000fea000383ffff */
.L_x_12729:
[----:B------:R-:W-:Y:S01]  /*2f570*/  BSSY B1, `(.L_x_12867) ;  /* 0x0000006000017945 */ /* 0x000fe20003800000 */
[----:B------:R-:W-:-:S07]  /*2f580*/  IMAD.MOV.U32 R15, RZ, RZ, -0x1 ;  /* 0xffffffffff0f7424 */ /* 0x000fce00078e00ff */
[----:B0123--:R-:W-:Y:S05]  /*2f590*/  WARPSYNC.COLLECTIVE R15, `(.L_x_12868) ;  /* 0x000000000f0c7348 */ /* 0x00ffea0003c00000 */
[----:B------:R-:W-:Y:S02]  /*2f5a0*/  ELECT P6, UR62, PT ;  /* 0x00000000003e782f */ /* 0x000fe400038c0000 */
[----:B------:R-:W-:Y:S01]  /*2f5b0*/  MOV R14, UR62 ;  /* 0x0000003e000e7c02 */ /* 0x000fe20008000f00 */
[----:B0123--:R-:W-:Y:S10]  /*2f5c0*/  ENDCOLLECTIVE ;  /* 0x000000000000791b */ /* 0x00fff40003800000 */
.L_x_12868:
[----:B------:R-:W-:Y:S05]  /*2f5d0*/  BSYNC B1 ;  /* 0x0000000000017941 */ /* 0x000fea0003800000 */
.L_x_12867:
[----:B------:R-:W-:Y:S05]  /*2f5e0*/  BRA `(.L_x_12869) ;  /* 0xffffffb800447947 */ /* 0x000fea000383ffff */
.L_x_12731:
[----:B0-----:R0:W4:Y:S02]  /*2f5f0*/  SYNCS.PHASECHK.TRANS64.TRYWAIT P1, [R3+URZ+0x32440], R2 ;  /* 0x03244002030075a7 */ /* 0x001124000802017f */
[----:B----4-:R-:W-:Y:S05]  /*2f600*/  @!P1 NANOSLEEP.SYNCS 0x989680 ;  /* 0x009896800000995d */ /* 0x010fea0003900000 */
[----:B------:R-:W4:Y:S02]  /*2f610*/  @!P1 SYNCS.PHASECHK.TRANS64 P1, [R3+URZ+0x32440], R2 ;  /* 0x03244002030095a7 */ /* 0x000f24000802007f */
[----:B----4-:R-:W-:Y:S05]  /*2f620*/  @!P1 BRA `(.L_x_12731) ;  /* 0xfffffffc00f09947 */ /* 0x010fea000383ffff */
[----:B------:R-:W-:Y:S05]  /*2f630*/  BRA `(.L_x_12870) ;  /* 0xffffffb8006c7947 */ /* 0x000fea000383ffff */
.L_x_12733:
[----:B----4-:R4:W0:Y:S02]  /*2f640*/  SYNCS.PHASECHK.TRANS64.TRYWAIT P1, [R5+URZ+0x32440], R0 ;  /* 0x03244000050075a7 */ /* 0x010824000802017f */
[----:B0-----:R-:W-:Y:S05]  /*2f650*/  @!P1 NANOSLEEP.SYNCS 0x989680 ;  /* 0x009896800000995d */ /* 0x001fea0003900000 */
[----:B------:R-:W0:Y:S02]  /*2f660*/  @!P1 SYNCS.PHASECHK.TRANS64 P1, [R5+URZ+0x32440], R0 ;  /* 0x03244000050095a7 */ /* 0x000e24000802007f */
[----:B0-----:R-:W-:Y:S05]  /*2f670*/  @!P1 BRA `(.L_x_12733) ;  /* 0xfffffffc00f09947 */ /* 0x001fea000383ffff */
[----:B------:R-:W-:Y:S05]  /*2f680*/  BRA `(.L_x_12871) ;  /* 0xffffffb800787947 */ /* 0x000fea000383ffff */
.L_x_12735:
[----:B------:R0:W0:Y:S02]  /*2f690*/  SYNCS.PHASECHK.TRANS64.TRYWAIT P1, [R3+URZ+0x32460], R2 ;  /* 0x03246002030075a7 */ /* 0x000024000802017f */
[----:B0-----:R-:W-:Y:S05]  /*2f6a0*/  @!P1 NANOSLEEP.SYNCS 0x989680 ;  /* 0x009896800000995d */ /* 0x001fea0003900000 */
[----:B------:R-:W0:Y:S02]  /*2f6b0*/  @!P1 SYNCS.PHASECHK.TRANS64 P1, [R3+URZ+0x32460], R2 ;  /* 0x03246002030095a7 */ /* 0x000e24000802007f */
[----:B0-----:R-:W-:Y:S05]  /*2f6c0*/  @!P1 BRA `(.L_x_12735) ;  /* 0xfffffffc00f09947 */ /* 0x001fea000383ffff */
[----:B------:R-:W-:Y:S05]  /*2f6d0*/  BRA `(.L_x_12872) ;  /* 0xffffffb800747947 */ /* 0x000fea000383ffff */
        .type           $_ZN7cutlass13device_kernelIN5flash11enable_sm90INS1_16FlashAttnFwdSm90INS1_25CollectiveMainloopFwdSm90ILi2EN4cute5tupleIJNS5_1CILi1EEES8_S8_EEENS6_IJNS7_ILi128EEENS7_ILi96EEENS7_ILi64EEEEEELi256ENS_6half_tEfNS_4arch4Sm90ELb0ELb1ELb0ELb1ELb1ELb0ELb1ELb1ELb0ELb1ELb1ELb0EEENS1_21CollectiveEpilogueFwdINS6_IJSA_NS7_ILi256EEESB_EEES9_SE_SG_Li256ELb1ELb1ELb1ELb0EEENS1_36VarlenDynamicPersistentTileSchedulerILi128ELi96ELi256ELi128ELb1ELb1ELb1ELb1ELb0ELb1EEEEEEEEEvNT_6ParamsE$_ZZN5flash25CollectiveMainloopFwdSm90ILi2EN4cute5tupleIJNS1_1CILi1EEES4_S4_EEENS2_IJNS3_ILi128EEENS3_ILi96EEENS3_ILi64EEEEEELi256EN7cutlass6half_tEfNSA_4arch4Sm90ELb0ELb1ELb0ELb1ELb1ELb0ELb1ELb1ELb0ELb1ELb1ELb0EE3mmaINS_16FlashAttnFwdSm90ISE_NS_21CollectiveEpilogueFwdINS2_IJS6_NS3_ILi256EEES7_EEES5_SB_SD_Li256ELb1ELb1ELb1ELb0EEENS_36VarlenDynamicPersistentTileSchedulerILi128ELi96ELi256ELi128ELb1ELb1ELb1ELb1ELb0ELb1EEEE13SharedStorageENS1_6TensorINS1_11ArrayEngineIfLm128EEENS1_6LayoutINS2_IJNS2_IJNS3_ILi2EEEST_NS3_ILi32EEEEEES4_S4_EEENS2_IJNS2_IJS4_ST_NS3_ILi4EEEEEENS3_ILi0EEESZ_EEEEEEENS_7SoftmaxILi2ELi0EEEEEbRKNSE_6ParamsENSA_13PipelineAsyncILi2EEES19_RNSA_13PipelineStateILj2EEERT0_RT1_iRiRKNS_16SeqlenInfoQKNewKILb1ELb0EEENS2_IJiiiiEEERT_ENKUliT_T0_T1_E_clIZSF_ISO_S12_S14_EbS17_S19_S19_S1C_S1E_S1G_iS1H_S1L_S1M_S1O_EUlRS1P_iE1_NS3_ILb0EEENS3_ILb1EEEEEDaiS1P_S1Q_S1R_,@function
        .size           $_ZN7cutlass13device_kernelIN5flash11enable_sm90INS1_16FlashAttnFwdSm90INS1_25CollectiveMainloopFwdSm90ILi2EN4cute5tupleIJNS5_1CILi1EEES8_S8_EEENS6_IJNS7_ILi128EEENS7_ILi96EEENS7_ILi64EEEEEELi256ENS_6half_tEfNS_4arch4Sm90ELb0ELb1ELb0ELb1ELb1ELb0ELb1ELb1ELb0ELb1ELb1ELb0EEENS1_21CollectiveEpilogueFwdINS6_IJSA_NS7_ILi256EEESB_EEES9_SE_SG_Li256ELb1ELb1ELb1ELb0EEENS1_36VarlenDynamicPersistentTileSchedulerILi128ELi96ELi256ELi128ELb1ELb1ELb1ELb1ELb0ELb1EEEEEEEEEvNT_6ParamsE$_ZZN5flash25CollectiveMainloopFwdSm90ILi2EN4cute5tupleIJNS1_1CILi1EEES4_S4_EEENS2_IJNS3_ILi128EEENS3_ILi96EEENS3_ILi64EEEEEELi256EN7cutlass6half_tEfNSA_4arch4Sm90ELb0ELb1ELb0ELb1ELb1ELb0ELb1ELb1ELb0ELb1ELb1ELb0EE3mmaINS_16FlashAttnFwdSm90ISE_NS_21CollectiveEpilogueFwdINS2_IJS6_NS3_ILi256EEES7_EEES5_SB_SD_Li256ELb1ELb1ELb1ELb0EEENS_36VarlenDynamicPersistentTileSchedulerILi128ELi96ELi256ELi128ELb1ELb1ELb1ELb1ELb0ELb1EEEE13SharedStorageENS1_6TensorINS1_11ArrayEngineIfLm128EEENS1_6LayoutINS2_IJNS2_IJNS3_ILi2EEEST_NS3_ILi32EEEEEES4_S4_EEENS2_IJNS2_IJS4_ST_NS3_ILi4EEEEEENS3_ILi0EEESZ_EEEEEEENS_7SoftmaxILi2ELi0EEEEEbRKNSE_6ParamsENSA_13PipelineAsyncILi2EEES19_RNSA_13PipelineStateILj2EEERT0_RT1_iRiRKNS_16SeqlenInfoQKNewKILb1ELb0EEENS2_IJiiiiEEERT_ENKUliT_T0_T1_E_clIZSF_ISO_S12_S14_EbS17_S19_S19_S1C_S1E_S1G_iS1H_S1L_S1M_S1O_EUlRS1P_iE1_NS3_ILb0EEENS3_ILb1EEEEEDaiS1P_S1Q_S1R_,(.L_x_15672 - $_ZN7cutlass13device_kernelIN5flash11enable_sm90INS1_16FlashAttnFwdSm90INS1_25CollectiveMainloopFwdSm90ILi2EN4cute5tupleIJNS5_1CILi1EEES8_S8_EEENS6_IJNS7_ILi128EEENS7_ILi96EEENS7_ILi64EEEEEELi256ENS_6half_tEfNS_4arch4Sm90ELb0ELb1ELb0ELb1ELb1ELb0ELb1ELb1ELb0ELb1ELb1ELb0EEENS1_21CollectiveEpilogueFwdINS6_IJSA_NS7_ILi256EEESB_EEES9_SE_SG_Li256ELb1ELb1ELb1ELb0EEENS1_36VarlenDynamicPersistentTileSchedulerILi128ELi96ELi256ELi128ELb1ELb1ELb1ELb1ELb0ELb1EEEEEEEEEvNT_6ParamsE$_ZZN5flash25CollectiveMainloopFwdSm90ILi2EN4cute5tupleIJNS1_1CILi1EEES4_S4_EEENS2_IJNS3_ILi128EEENS3_ILi96EEENS3_ILi64EEEEEELi256EN7cutlass6half_tEfNSA_4arch4Sm90ELb0ELb1ELb0ELb1ELb1ELb0ELb1ELb1ELb0ELb1ELb1ELb0EE3mmaINS_16FlashAttnFwdSm90ISE_NS_21CollectiveEpilogueFwdINS2_IJS6_NS3_ILi256EEES7_EEES5_SB_SD_Li256ELb1ELb1ELb1ELb0EEENS_36VarlenDynamicPersistentTileSchedulerILi128ELi96ELi256ELi128ELb1ELb1ELb1ELb1ELb0ELb1EEEE13SharedStorageENS1_6TensorINS1_11ArrayEngineIfLm128EEENS1_6LayoutINS2_IJNS2_IJNS3_ILi2EEEST_NS3_ILi32EEEEEES4_S4_EEENS2_IJNS2_IJS4_ST_NS3_ILi4EEEEEENS3_ILi0EEESZ_EEEEEEENS_7SoftmaxILi2ELi0EEEEEbRKNSE_6ParamsENSA_13PipelineAsyncILi2EEES19_RNSA_13PipelineStateILj2EEERT0_RT1_iRiRKNS_16SeqlenInfoQKNewKILb1ELb0EEENS2_IJiiiiEEERT_ENKUliT_T0_T1_E_clIZSF_ISO_S12_S14_EbS17_S19_S19_S1C_S1E_S1G_iS1H_S1L_S1M_S1O_EUlRS1P_iE1_NS3_ILb0EEENS3_ILb1EEEEEDaiS1P_S1Q_S1R_)
$_ZN7cutlass13device_kernelIN5flash11enable_sm90INS1_16FlashAttnFwdSm90INS1_25CollectiveMainloopFwdSm90ILi2EN4cute5tupleIJNS5_1CILi1EEES8_S8_EEENS6_IJNS7_ILi128EEENS7_ILi96EEENS7_ILi64EEEEEELi256ENS_6half_tEfNS_4arch4Sm90ELb0ELb1ELb0ELb1ELb1ELb0ELb1ELb1ELb0ELb1ELb1ELb0EEENS1_21CollectiveEpilogueFwdINS6_IJSA_NS7_ILi256EEESB_EEES9_SE_SG_Li256ELb1ELb1ELb1ELb0EEENS1_36VarlenDynamicPersistentTileSchedulerILi128ELi96ELi256ELi128ELb1ELb1ELb1ELb1ELb0ELb1EEEEEEEEEvNT_6ParamsE$_ZZN5flash25CollectiveMainloopFwdSm90ILi2EN4cute5tupleIJNS1_1CILi1EEES4_S4_EEENS2_IJNS3_ILi128EEENS3_ILi96EEENS3_ILi64EEEEEELi256EN7cutlass6half_tEfNSA_4arch4Sm90ELb0ELb1ELb0ELb1ELb1ELb0ELb1ELb1ELb0ELb1ELb1ELb0EE3mmaINS_16FlashAttnFwdSm90ISE_NS_21CollectiveEpilogueFwdINS2_IJS6_NS3_ILi256EEES7_EEES5_SB_SD_Li256ELb1ELb1ELb1ELb0EEENS_36VarlenDynamicPersistentTileSchedulerILi128ELi96ELi256ELi128ELb1ELb1ELb1ELb1ELb0ELb1EEEE13SharedStorageENS1_6TensorINS1_11ArrayEngineIfLm128EEENS1_6LayoutINS2_IJNS2_IJNS3_ILi2EEEST_NS3_ILi32EEEEEES4_S4_EEENS2_IJNS2_IJS4_ST_NS3_ILi4EEEEEENS3_ILi0EEESZ_EEEEEEENS_7SoftmaxILi2ELi0EEEEEbRKNSE_6ParamsENSA_13PipelineAsyncILi2EEES19_RNSA_13PipelineStateILj2EEERT0_RT1_iRiRKNS_16SeqlenInfoQKNewKILb1ELb0EEENS2_IJiiiiEEERT_ENKUliT_T0_T1_E_clIZSF_ISO_S12_S14_EbS17_S19_S19_S1C_S1E_S1G_iS1H_S1L_S1M_S1O_EUlRS1P_iE1_NS3_ILb0EEENS3_ILb1EEEEEDaiS1P_S1Q_S1R_:
        /* <DEDUP_REMOVED lines=24> */
[----:B------:R0:W-:Y:S08]  /*2f860*/  ST.E desc[UR4][R6.64], R9 ;  /* 0x0000000906007985 */ /* 0x0001f0000c101904 */
[----:B------:R1:W-:Y:S01]  /*2f870*/  @!P0 ST.E desc[UR8][R6.64], RZ ;  /* 0x000000ff06008985 */ /* 0x0003e2000c101908 */
[----:B--2---:R-:W-:-:S05]  /*2f880*/  VIADD R21, R8, 0x1 ;  /* 0x0000000108157836 */ /* 0x004fca0000000000 */
[----:B------:R1:W-:Y:S01]  /*2f890*/  ST.E desc[UR6][R6.64+0x8], R21 ;  /* 0x0000081506007985 */ /* 0x0003e2000c101906 */
        /* <DEDUP_REMOVED lines=12> */
[----:B0-----:R-:W-:-:S07]  /*2f960*/  IMAD.MOV.U32 R9, RZ, RZ, R27 ;  /* 0x000000ffff097224 */ /* 0x001fce00078e001b */
[----:B---3--:R1:W5:Y:S04]  /*2f970*/  LD.E R20, desc[UR4][R12.64] ;  /* 0x000000040c147980 */ /* 0x008368000c101900 */
[----:B------:R1:W5:Y:S01]  /*2f980*/  LD.E R24, desc[UR6][R12.64+0x4] ;  /* 0x000004060c187980 */ /* 0x000362000c101900 */
[----:B--2---:R-:W-:-:S04]  /*2f990*/  LOP3.LUT R8, R8, 0x1, RZ, 0xfc, !PT ;  /* 0x0000000108087812 */ /* 0x004fc800078efcff */
[----:B------:R-:W-:Y:S01]  /*2f9a0*/  ISETP.NE.AND P0, PT, R8, 0x3, PT ;  /* 0x000000030800780c */ /* 0x000fe20003f05270 */
[----:B------:R-:W-:-:S12]  /*2f9b0*/  IMAD.MOV.U32 R8, RZ, RZ, R26 ;  /* 0x000000ffff087224 */ /* 0x000fd800078e001a */
[----:B-1----:R-:W-:Y:S05]  /*2f9c0*/  @!P0 BRA `(.L_x_12874) ;  /* 0x0000000000048947 */ /* 0x002fea0003800000 */
[----:B------:R-:W-:Y:S01]  /*2f9d0*/  BPT.TRAP 0x1 ;  /* 0x000000040000795c */ /* 0x000fe20000300000 */
.L_x_12874:
[----:B------:R-:W-:Y:S05]  /*2f9e0*/  BSYNC B2 ;  /* 0x0000000000027941 */ /* 0x000fea0003800000 */
.L_x_12873:
        /* <DEDUP_REMOVED lines=17> */
.L_x_12876:
[----:B------:R-:W-:Y:S05]  /*2fb00*/  BSYNC B2 ;  /* 0x0000000000027941 */ /* 0x000fea0003800000 */
.L_x_12875:
        /* <DEDUP_REMOVED lines=10> */
.L_x_12878:
[----:B------:R-:W-:Y:S05]  /*2fbb0*/  BSYNC B2 ;  /* 0x0000000000027941 */ /* 0x000fea0003800000 */
.L_x_12877:
[----:B------:R-:W2:Y:S04]  /*2fbc0*/  LDL.64 R12, [R0] ;  /* 0x00000000000c7983 */ /* 0x000ea80000100a00 */
[----:B0----5:R-:W3:Y:S01]  /*2fbd0*/  LDL.64 R6, [R0+0x28] ;  /* 0x0000280000067983 */ /* 0x021ee20000100a00 */
        /* <DEDUP_REMOVED lines=17> */
[----:B------:R-:W-:Y:S01]  /*2fcf0*/  WARPGROUP.ARRIVE ;  /* 0x00000000000079c5 */ /* 0x000fe20000000000 */
[----:B------:R-:W-:Y:S02]  /*2fd00*/  R2UR UR8, R4 ;  /* 0x00000000040872ca */ /* 0x000fe400000e0000 */
[----:B------:R-:W-:-:S02]  /*2fd10*/  R2UR UR6, R6 ;  /* 0x00000000060672ca */ /* 0x000fc400000e0000 */
[C---:B------:R-:W-:Y:S02]  /*2fd20*/  R2UR UR9, R5.reuse ;  /* 0x00000000050972ca */ /* 0x040fe400000e0000 */
[----:B------:R-:W-:Y:S02]  /*2fd30*/  R2UR UR10, R4 ;  /* 0x00000000040a72ca */ /* 0x000fe400000e0000 */
[----:B------:R-:W-:Y:S02]  /*2fd40*/  R2UR UR11, R5 ;  /* 0x00000000050b72ca */ /* 0x000fe400000e0000 */
[----:B---3--:R-:W-:Y:S01]  /*2fd50*/  R2UR UR4, R12 ;  /* 0x000000000c0472ca */ /* 0x008fe200000e0000 */
[----:B------:R-:W-:Y:S01]  /*2fd60*/  IMAD.MOV.U32 R12, RZ, RZ, 0x1 ;  /* 0x00000001ff0c7424 */ /* 0x000fe200078e00ff */
[----:B------:R-:W-:-:S13]  /*2fd70*/  R2UR UR5, R13 ;  /* 0x000000000d0572ca */ /* 0x000fda00000e0000 */
[----:B------:R-:W-:Y:S03]  /*2fd80*/  HGMMA.64x96x16.F32 R24, gdesc[UR4], RZ, !UPT, gsb0 ;  /* 0x01600000041879f0 */ /* 0x000fe6000c0008ff */
        /* <DEDUP_REMOVED lines=63> */
.L_x_12881:
[----:B------:R-:W-:Y:S05]  /*30180*/  BSYNC B2 ;  /* 0x0000000000027941 */ /* 0x000fea0003800000 */
.L_x_12880:
        /* <DEDUP_REMOVED lines=17> */
.L_x_12883:
[----:B------:R-:W-:Y:S05]  /*302a0*/  BSYNC B2 ;  /* 0x0000000000027941 */ /* 0x000fea0003800000 */
.L_x_12882:
        /* <DEDUP_REMOVED lines=10> */
.L_x_12885:
[----:B------:R-:W-:Y:S05]  /*30350*/  BSYNC B2 ;  /* 0x0000000000027941 */ /* 0x000fea0003800000 */
.L_x_12884:
        /* <DEDUP_REMOVED lines=29> */
[----:B------:R-:W-:Y:S03]  /*30530*/  HGMMA.64x96x16.F32 R24, gdesc[UR4], R24, UP0, gsb0 ;  /* 0x01600000041879f0 */ /* 0x000fe6000b800818 */
        /* <DEDUP_REMOVED lines=238> */
[----:B------:R0:W-:Y:S01]  /*31420*/  ST.E desc[UR8][R14.64], R12 ;  /* 0x0000000c0e007985 */ /* 0x0001e2000c101908 */
[----:B------:R-:W1:Y:S01]  /*31430*/  S2R R6, SR_TID.X ;  /* 0x0000000000067919 */ /* 0x000e620000002100 */
[----:B------:R-:W-:Y:S02]  /*31440*/  R2UR UR4, R4 ;  /* 0x00000000040472ca */ /* 0x000fe400000e0000 */
[----:B------:R-:W-:Y:S01]  /*31450*/  R2UR UR5, R5 ;  /* 0x00000000050572ca */ /* 0x000fe200000e0000 */
[----:B------:R-:W2:Y:S04]  /*31460*/  LDL.64 R20, [R0] ;  /* 0x0000000000147983 */ /* 0x000ea80000100a00 */
[----:B0-----:R-:W3:Y:S01]  /*31470*/  LDL.64 R14, [R0+0x18] ;  /* 0x00001800000e7983 */ /* 0x001ee20000100a00 */
[----:B-1----:R-:W-:-:S04]  /*31480*/  SHF.R.U32.HI R7, RZ, 0x7, R6 ;  /* 0x00000007ff077819 */ /* 0x002fc80000011606 */
[----:B------:R-:W-:-:S05]  /*31490*/  IADD3 R7, -R7, 0xb, RZ ;  /* 0x0000000b07077810 */ /* 0x000fca0007ffe1ff */
[----:B------:R0:W-:Y:S06]  /*314a0*/  BAR.ARV R7, 0x100 ;  /* 0x000400070000751d */ /* 0x0001ec0000002000 */
[----:B---3--:R-:W3:Y:S01]  /*314b0*/  LD.E R72, desc[UR4][R14.64] ;  /* 0x000000040e487980 */ /* 0x008ee2000c101900 */
[----:B------:R-:W-:Y:S02]  /*314c0*/  R2UR UR4, R4 ;  /* 0x00000000040472ca */ /* 0x000fe400000e0000 */
[----:B------:R-:W-:Y:S01]  /*314d0*/  R2UR UR5, R5 ;  /* 0x00000000050572ca */ /* 0x000fe200000e0000 */
[----:B------:R-:W-:-:S12]  /*314e0*/  BSSY B2, `(.L_x_12887) ;  /* 0x0000006000027945 */ /* 0x000fd80003800000 */
[----:B--2---:R0:W5:Y:S01]  /*314f0*/  LD.E R13, desc[UR4][R20.64] ;  /* 0x00000004140d7980 */ /* 0x004162000c101900 */
[----:B---3--:R-:W-:-:S04]  /*31500*/  LOP3.LUT R72, R72, 0x1, RZ, 0xfc, !PT ;  /* 0x0000000148487812 */ /* 0x008fc800078efcff */
[----:B------:R-:W-:-:S13]  /*31510*/  ISETP.NE.AND P0, PT, R72, 0x3, PT ;  /* 0x000000034800780c */ /* 0x000fda0003f05270 */
[----:B0-----:R-:W-:Y:S05]  /*31520*/  @!P0 BRA `(.L_x_12888) ;  /* 0x0000000000048947 */ /* 0x001fea0003800000 */
[----:B------:R-:W-:Y:S01]  /*31530*/  BPT.TRAP 0x1 ;  /* 0x000000040000795c */ /* 0x000fe20000300000 */
.L_x_12888:
[----:B------:R-:W-:Y:S05]  /*31540*/  BSYNC B2 ;  /* 0x0000000000027941 */ /* 0x000fea0003800000 */
.L_x_12887:
        /* <DEDUP_REMOVED lines=48> */
[----:B------:R-:W-:Y:S02]  /*31850*/  LEA.HI R15, R15, R72, RZ, 0x5 ;  /* 0x000000480f0f7211 */ /* 0x000fe400078f28ff */
[----:B------:R-:W-:Y:S02]  /*31860*/  SHF.R.S32.HI R20, RZ, 0x7, R13 ;  /* 0x00000007ff147819 */ /* 0x000fe4000001140d */
[----:B------:R-:W-:Y:S01]  /*31870*/  LEA.HI R74, R74, R73, RZ, 0x3 ;  /* 0x000000494a4a7211 */ /* 0x000fe200078f18ff */
[----:B------:R-:W-:Y:S01]  /*31880*/  IMAD.IADD R78, R7, 0x1, -R78 ;  /* 0x00000001074e7824 */ /* 0x000fe200078e0a4e */
[----:B------:R-:W-:Y:S02]  /*31890*/  SHF.R.S32.HI R15, RZ, 0x5, R15 ;  /* 0x00000005ff0f7819 */ /* 0x000fe4000001140f */
[----:B------:R-:W-:Y:S02]  /*318a0*/  LEA.HI R13, R13, R20, RZ, 0x1 ;  /* 0x000000140d0d7211 */ /* 0x000fe400078f08ff */
[----:B------:R-:W-:Y:S01]  /*318b0*/  LOP3.LUT R74, R74, 0xfffffff8, RZ, 0xc0, !PT ;  /* 0xfffffff84a4a7812 */ /* 0x000fe200078ec0ff */
[----:B---3--:R-:W-:Y:S01]  /*318c0*/  IMAD R15, R76, 0x8, R15 ;  /* 0x000000084c0f7824 */ /* 0x008fe200078e020f */
[----:B------:R-:W-:-:S02]  /*318d0*/  LOP3.LUT R13, R13, 0x3fffffe, RZ, 0xc0, !PT ;  /* 0x03fffffe0d0d7812 */ /* 0x000fc400078ec0ff */
        /* <DEDUP_REMOVED lines=8> */
[----:B------:R-:W-:Y:S01]  /*31960*/  LOP3.LUT R21, R21, 0x7ffffffc, RZ, 0xc0, !PT ;  /* 0x7ffffffc15157812 */ /* 0x000fe200078ec0ff */
[----:B------:R-:W-:Y:S01]  /*31970*/  IMAD.MOV.U32 R7, RZ, RZ, -0x60 ;  /* 0xffffffa0ff077424 */ /* 0x000fe200078e00ff */
[----:B------:R-:W-:-:S03]  /*31980*/  ISETP.GE.AND P1, PT, R2, 0x1, PT ;  /* 0x000000010200780c */ /* 0x000fc60003f26270 */
[----:B------:R-:W-:Y:S02]  /*31990*/  IMAD.IADD R21, R72, 0x1, -R21 ;  /* 0x0000000148157824 */ /* 0x000fe400078e0a15 */
[----:B------:R-:W-:-:S04]  /*319a0*/  IMAD R20, R10, R7, 0x1 ;  /* 0x000000010a147424 */ /* 0x000fc800078e0207 */
[----:B------:R-:W-:Y:S01]  /*319b0*/  IMAD R20, R21, -0x2, R20 ;  /* 0xfffffffe15147824 */ /* 0x000fe200078e0214 */
[----:B------:R-:W-:Y:S01]  /*319c0*/  LOP3.LUT R72, RZ, R79, RZ, 0x33, !PT ;  /* 0x0000004fff487212 */ /* 0x000fe200078e33ff */
[----:B------:R-:W-:Y:S01]  /*319d0*/  BSSY B2, `(.L_x_12889) ;  /* 0x000002d000027945 */ /* 0x000fe20003800000 */
[----:B------:R-:W-:Y:S02]  /*319e0*/  IMAD R81, R10, -0x60, R81 ;  /* 0xffffffa00a517824 */ /* 0x000fe400078e0251 */
[----:B------:R-:W-:Y:S02]  /*319f0*/  VIADD R73, R20, 0xffffffff ;  /* 0xffffffff14497836 */ /* 0x000fe40000000000 */
        /* <DEDUP_REMOVED lines=25> */
.L_x_12894:
[----:B------:R-:W-:Y:S05]  /*31b90*/  BSYNC B4 ;  /* 0x0000000000047941 */ /* 0x000fea0003800000 */
.L_x_12893:
[----:B------:R-:W-:Y:S01]  /*31ba0*/  LOP3.LUT R13, RZ, R13, RZ, 0x33, !PT ;  /* 0x0000000dff0d7212 */ /* 0x000fe200078e33ff */
[----:B------:R-:W-:Y:S06]  /*31bb0*/  BRA `(.L_x_12895) ;  /* 0x0000000000287947 */ /* 0x000fec0003800000 */
.L_x_12892:
        /* <DEDUP_REMOVED lines=10> */
.L_x_12895:
[----:B------:R-:W-:Y:S05]  /*31c60*/  BSYNC B3 ;  /* 0x0000000000037941 */ /* 0x000fea0003800000 */
.L_x_12891:
[----:B------:R-:W-:-:S05]  /*31c70*/  IMAD R20, R2, R13, R73 ;  /* 0x0000000d02147224 */ /* 0x000fca00078e0249 */
[----:B------:R-:W-:Y:S02]  /*31c80*/  VIMNMX R15, R15, R20, !PT ;  /* 0x000000140f0f7248 */ /* 0x000fe40007fe0100 */
[----:B------:R-:W-:-:S07]  /*31c90*/  VIADDMNMX R7, R20, R2, R7, PT ;  /* 0x0000000214077246 */ /* 0x000fce0003800107 */
.L_x_12890:
[----:B------:R-:W-:Y:S05]  /*31ca0*/  BSYNC B2 ;  /* 0x0000000000027941 */ /* 0x000fea0003800000 */
.L_x_12889:
        /* <DEDUP_REMOVED lines=38> */
[----:B------:R-:W-:Y:S01]  /*31f10*/  FSEL R13, R40, -INF , !P2 ;  /* 0xff800000280d7808 */ /* 0x000fe20005000000 */
[----:B0-----:R-:W-:Y:S01]  /*31f20*/  IMAD.IADD R40, R21, 0x1, R74 ;  /* 0x0000000115287824 */ /* 0x001fe200078e024a */
        /* <DEDUP_REMOVED lines=96> */
.L_x_12901:
[----:B------:R-:W-:Y:S05]  /*32530*/  BSYNC B4 ;  /* 0x0000000000047941 */ /* 0x000fea0003800000 */
.L_x_12900:
[----:B------:R-:W-:Y:S01]  /*32540*/  LOP3.LUT R3, RZ, R3, RZ, 0x33, !PT ;  /* 0x00000003ff037212 */ /* 0x000fe200078e33ff */
[----:B------:R-:W-:Y:S06]  /*32550*/  BRA `(.L_x_12902) ;  /* 0x0000000000287947 */ /* 0x000fec0003800000 */
.L_x_12899:
        /* <DEDUP_REMOVED lines=10> */
.L_x_12902:
[----:B------:R-:W-:Y:S05]  /*32600*/  BSYNC B3 ;  /* 0x0000000000037941 */ /* 0x000fea0003800000 */
.L_x_12898:
[----:B------:R-:W-:-:S05]  /*32610*/  IMAD R3, R2, R3, R73 ;  /* 0x0000000302037224 */ /* 0x000fca00078e0249 */
[----:B------:R-:W-:Y:S02]  /*32620*/  VIADDMNMX R7, R3, R2, R7, PT ;  /* 0x0000000203077246 */ /* 0x000fe40003800107 */
[----:B------:R-:W-:-:S07]  /*32630*/  VIMNMX R40, R40, R3, !PT ;  /* 0x0000000328287248 */ /* 0x000fce0007fe0100 */
.L_x_12897:
[----:B------:R-:W-:Y:S05]  /*32640*/  BSYNC B2 ;  /* 0x0000000000027941 */ /* 0x000fea0003800000 */
.L_x_12896:
        /* <DEDUP_REMOVED lines=68> */
[----:B--2---:R-:W2:Y:S03]  /*32a90*/  LD.E.64 R2, desc[UR4][R14.64] ;  /* 0x000000040e027980 */ /* 0x004ea6000c101b00 */
[----:B------:R-:W-:Y:S02]  /*32aa0*/  ISETP.LT.OR P0, PT, R7, 0x1, P0 ;  /* 0x000000010700780c */ /* 0x000fe40000701670 */
[----:B------:R-:W-:Y:S01]  /*32ab0*/  ISETP.GT.AND P1, PT, R40, 0x48, !P1 ;  /* 0x000000482800780c */ /* 0x000fe20004f24270 */
[----:B------:R-:W3:Y:S01]  /*32ac0*/  LD.E R35, desc[UR4][R14.64+0x10] ;  /* 0x000010040e237980 */ /* 0x000ee2000c101900 */
[----:B------:R-:W-:-:S02]  /*32ad0*/  FSEL R26, R26, -INF , !P0 ;  /* 0xff8000001a1a7808 */ /* 0x000fc40004000000 */
[----:B------:R-:W-:Y:S02]  /*32ae0*/  ISETP.NE.AND P0, PT, R91, RZ, PT ;  /* 0x000000ff5b00720c */ /* 0x000fe40003f05270 */
[C---:B------:R-:W-:Y:S02]  /*32af0*/  ISETP.GT.AND P2, PT, R40.reuse, 0x49, !P2 ;  /* 0x000000492800780c */ /* 0x040fe40005744270 */
[----:B------:R-:W-:Y:S02]  /*32b00*/  ISETP.GT.AND P0, PT, R40, 0x41, !P0 ;  /* 0x000000412800780c */ /* 0x000fe40004704270 */
[----:B------:R-:W-:Y:S02]  /*32b10*/  ISETP.NE.AND P6, PT, R81, RZ, PT ;  /* 0x000000ff5100720c */ /* 0x000fe40003fc5270 */
[C---:B------:R-:W-:Y:S02]  /*32b20*/  ISETP.LT.OR P0, PT, R7.reuse, 0x42, P0 ;  /* 0x000000420700780c */ /* 0x040fe40000701670 */
[----:B------:R-:W-:-:S02]  /*32b30*/  ISETP.LT.OR P1, PT, R7, 0x49, P1 ;  /* 0x000000490700780c */ /* 0x000fc40000f21670 */
[----:B------:R-:W-:Y:S02]  /*32b40*/  FSEL R59, R59, -INF , !P0 ;  /* 0xff8000003b3b7808 */ /* 0x000fe40004000000 */
[----:B------:R-:W-:Y:S02]  /*32b50*/  ISETP.GT.AND P3, PT, R40, 0x50, !P3 ;  /* 0x000000502800780c */ /* 0x000fe40005f64270 */
[----:B------:R-:W-:Y:S02]  /*32b60*/  ISETP.LT.OR P2, PT, R7, 0x4a, P2 ;  /* 0x0000004a0700780c */ /* 0x000fe40001741670 */
[----:B------:R-:W-:Y:S02]  /*32b70*/  FSEL R62, R62, -INF , !P1 ;  /* 0xff8000003e3e7808 */ /* 0x000fe40004800000 */
[C---:B------:R-:W-:Y:S02]  /*32b80*/  ISETP.GT.AND P4, PT, R40.reuse, 0x51, !P4 ;  /* 0x000000512800780c */ /* 0x040fe40006784270 */
[----:B------:R-:W-:-:S02]  /*32b90*/  ISETP.GT.AND P5, PT, R40, 0x58, !P5 ;  /* 0x000000582800780c */ /* 0x000fc40006fa4270 */
[----:B------:R-:W-:Y:S02]  /*32ba0*/  ISETP.GT.AND P6, PT, R40, 0x59, !P6 ;  /* 0x000000592800780c */ /* 0x000fe400077c4270 */
[----:B------:R-:W-:Y:S02]  /*32bb0*/  ISETP.LT.OR P3, PT, R7, 0x51, P3 ;  /* 0x000000510700780c */ /* 0x000fe40001f61670 */
[----:B------:R-:W-:Y:S02]  /*32bc0*/  FSEL R63, R63, -INF , !P2 ;  /* 0xff8000003f3f7808 */ /* 0x000fe40005000000 */
[C---:B------:R-:W-:Y:S02]  /*32bd0*/  ISETP.LT.OR P4, PT, R7.reuse, 0x52, P4 ;  /* 0x000000520700780c */ /* 0x040fe40002781670 */
[C---:B------:R-:W-:Y:S02]  /*32be0*/  ISETP.LT.OR P5, PT, R7.reuse, 0x59, P5 ;  /* 0x000000590700780c */ /* 0x040fe40002fa1670 */
[----:B------:R-:W-:-:S02]  /*32bf0*/  ISETP.LT.OR P6, PT, R7, 0x5a, P6 ;  /* 0x0000005a0700780c */ /* 0x000fc400037c1670 */
[----:B------:R-:W-:Y:S02]  /*32c00*/  FSEL R66, R66, -INF , !P3 ;  /* 0xff80000042427808 */ /* 0x000fe40005800000 */
[----:B------:R-:W-:Y:S02]  /*32c10*/  FSEL R67, R67, -INF , !P4 ;  /* 0xff80000043437808 */ /* 0x000fe40006000000 */
[----:B------:R-:W-:Y:S02]  /*32c20*/  FSEL R70, R70, -INF , !P5 ;  /* 0xff80000046467808 */ /* 0x000fe40006800000 */
[----:B------:R-:W-:Y:S02]  /*32c30*/  R2UR UR6, R4 ;  /* 0x00000000040672ca */ /* 0x000fe400000e0000 */
        /* <DEDUP_REMOVED lines=52> */
[----:B------:R-:W-:Y:S04]  /*32f80*/  ST.E.64 desc[UR4][R14.64], R8 ;  /* 0x000000080e007985 */ /* 0x000fe8000c101b04 */
[----:B------:R-:W2:Y:S01]  /*32f90*/  LD.E R34, desc[UR6][R14.64+0x4] ;  /* 0x000004060e227980 */ /* 0x000ea2000c101900 */
[----:B0-----:R-:W-:-:S05]  /*32fa0*/  FMNMX.FTZ R7, R8, R7, !PT ;  /* 0x0000000708077209 */ /* 0x001fca0007810000 */
[----:B------:R-:W0:Y:S02]  /*32fb0*/  SHFL.BFLY PT, R30, R7, 0x1, 0x1f ;  /* 0x0c201f00071e7f89 */ /* 0x000e2400000e0000 */
[----:B0-----:R-:W-:Y:S02]  /*32fc0*/  FMNMX.FTZ R31, R7, R30, !PT ;  /* 0x0000001e071f7209 */ /* 0x001fe40007810000 */
[----:B------:R-:W3:Y:S04]  /*32fd0*/  LD.E R30, desc[UR4][R14.64+0x20] ;  /* 0x000020040e1e7980 */ /* 0x000ee8000c101900 */
[----:B------:R-:W-:Y:S04]  /*32fe0*/  ST.E desc[UR4][R14.64], R31 ;  /* 0x0000001f0e007985 */ /* 0x000fe8000c101904 */
[----:B------:R-:W4:Y:S01]  /*32ff0*/  LD.E R38, desc[UR6][R14.64] ;  /* 0x000000060e267980 */ /* 0x000f22000c101900 */
[----:B------:R-:W-:-:S02]  /*33000*/  R2UR UR8, R4 ;  /* 0x00000000040872ca */ /* 0x000fc400000e0000 */
[----:B------:R-:W-:Y:S01]  /*33010*/  R2UR UR9, R5 ;  /* 0x00000000050972ca */ /* 0x000fe200000e0000 */
[----:B--2---:R-:W0:Y:S02]  /*33020*/  SHFL.BFLY PT, R7, R34, 0x2, 0x1f ;  /* 0x0c401f0022077f89 */ /* 0x004e2400000e0000 */
[----:B0-----:R-:W-:-:S05]  /*33030*/  FMNMX.FTZ R7, R7, R34, !PT ;  /* 0x0000002207077209 */ /* 0x001fca0007810000 */
[----:B------:R-:W0:Y:S01]  /*33040*/  SHFL.BFLY PT, R8, R7, 0x1, 0x1f ;  /* 0x0c201f0007087f89 */ /* 0x000e2200000e0000 */
[C---:B----4-:R-:W-:Y:S02]  /*33050*/  FSETP.NEU.FTZ.AND P0, PT, R38.reuse, -INF , PT ;  /* 0xff8000002600780b */ /* 0x050fe40003f1d000 */
[----:B0-----:R-:W-:Y:S02]  /*33060*/  FMNMX.FTZ R9, R7, R8, !PT ;  /* 0x0000000807097209 */ /* 0x001fe40007810000 */
[----:B------:R-:W-:Y:S02]  /*33070*/  FSEL R31, R38, RZ, P0 ;  /* 0x000000ff261f7208 */ /* 0x000fe40000000000 */
[----:B------:R-:W-:-:S03]  /*33080*/  FSETP.NEU.FTZ.AND P0, PT, R9, -INF , PT ;  /* 0xff8000000900780b */ /* 0x000fc60003f1d000 */
[----:B------:R-:W-:Y:S01]  /*33090*/  FADD.FTZ R31, R2, -R31 ;  /* 0x8000001f021f7221 */ /* 0x000fe20000010000 */
[----:B------:R-:W-:-:S03]  /*330a0*/  FSEL R2, R9, RZ, P0 ;  /* 0x000000ff09027208 */ /* 0x000fc60000000000 */
[----:B---3--:R-:W-:Y:S02]  /*330b0*/  FMUL.FTZ R8, R31, R30 ;  /* 0x0000001e1f087220 */ /* 0x008fe40000410000 */
[----:B------:R-:W-:-:S04]  /*330c0*/  FADD.FTZ R3, R3, -R2 ;  /* 0x8000000203037221 */ /* 0x000fc80000010000 */
[----:B------:R-:W-:Y:S01]  /*330d0*/  FMUL.FTZ R30, R30, R3 ;  /* 0x000000031e1e7220 */ /* 0x000fe20000410000 */
[----:B------:R-:W0:Y:S08]  /*330e0*/  MUFU.EX2 R8, R8 ;  /* 0x0000000800087308 */ /* 0x000e300000000800 */
[----:B------:R-:W1:Y:S01]  /*330f0*/  MUFU.EX2 R7, R30 ;  /* 0x0000001e00077308 */ /* 0x000e620000000800 */
[----:B------:R2:W-:Y:S01]  /*33100*/  ST.E desc[UR4][R14.64+0x4], R9 ;  /* 0x000004090e007985 */ /* 0x0005e2000c101904 */
[----:B0-----:R-:W-:Y:S01]  /*33110*/  FMUL.FTZ R35, R8, R35 ;  /* 0x0000002308237220 */ /* 0x001fe20000410000 */
[----:B-1----:R-:W-:-:S04]  /*33120*/  FMUL.FTZ R31, R7, R40 ;  /* 0x00000028071f7220 */ /* 0x002fc80000410000 */
[----:B------:R-:W-:Y:S04]  /*33130*/  ST.E desc[UR6][R14.64+0x10], R35 ;  /* 0x000010230e007985 */ /* 0x000fe8000c101906 */
[----:B------:R0:W-:Y:S04]  /*33140*/  ST.E desc[UR8][R14.64+0x14], R31 ;  /* 0x0000141f0e007985 */ /* 0x0001e8000c101908 */
[----:B------:R-:W3:Y:S04]  /*33150*/  LDL.64 R2, [R0+0x70] ;  /* 0x0000700000027983 */ /* 0x000ee80000100a00 */
[----:B---3--:R-:W0:Y:S04]  /*33160*/  LD.E R78, desc[UR6][R2.64+0x20] ;  /* 0x00002006024e7980 */ /* 0x008e28000c101900 */
[----:B------:R-:W0:Y:S04]  /*33170*/  LD.E R39, desc[UR4][R2.64] ;  /* 0x0000000402277980 */ /* 0x000e28000c101900 */
[----:B------:R-:W3:Y:S04]  /*33180*/  LD.E R79, desc[UR4][R2.64+0x4] ;  /* 0x00000404024f7980 */ /* 0x000ee8000c101900 */
[----:B------:R-:W4:Y:S04]  /*33190*/  LD.E R77, desc[UR4][R2.64+0x10] ;  /* 0x00001004024d7980 */ /* 0x000f28000c101900 */
[----:B--2---:R-:W2:Y:S01]  /*331a0*/  LD.E R9, desc[UR6][R2.64+0x14] ;  /* 0x0000140602097980 */ /* 0x004ea2000c101900 */
[C---:B0-----:R-:W-:Y:S01]  /*331b0*/  FMUL.FTZ R14, R39.reuse, R78 ;  /* 0x0000004e270e7220 */ /* 0x041fe20000410000 */
[----:B------:R-:W-:-:S04]  /*331c0*/  FSETP.NEU.FTZ.AND P0, PT, R39, -INF , PT ;  /* 0xff8000002700780b */ /* 0x000fc80003f1d000 */
[----:B------:R-:W-:Y:S02]  /*331d0*/  FSEL R15, R14, RZ, P0 ;  /* 0x000000ff0e0f7208 */ /* 0x000fe40000000000 */
[----:B---3--:R-:W-:-:S03]  /*331e0*/  FSETP.NEU.FTZ.AND P0, PT, R79, -INF , PT ;  /* 0xff8000004f00780b */ /* 0x008fc60003f1d000 */
[----:B------:R-:W-:Y:S01]  /*331f0*/  FFMA.FTZ R158, R45, R78, -R15 ;  /* 0x0000004e2d9e7223 */ /* 0x000fe2000001080f */
[----:B------:R-:W-:-:S05]  /*33200*/  FMUL.FTZ R45, R78, R79 ;  /* 0x0000004f4e2d7220 */ /* 0x000fca0000410000 */
[----:B------:R-:W-:Y:S01]  /*33210*/  FSEL R45, R45, RZ, P0 ;  /* 0x000000ff2d2d7208 */ /* 0x000fe20000000000 */
[----:B------:R-:W-:-:S04]  /*33220*/  FFMA.FTZ R172, R41, R78, -R15 ;  /* 0x0000004e29ac7223 */ /* 0x000fc8000001080f */
[-C--:B------:R-:W-:Y:S01]  /*33230*/  FFMA.FTZ R30, R26, R78.reuse, -R45 ;  /* 0x0000004e1a1e7223 */ /* 0x080fe2000001082d */
[-C--:B------:R-:W-:Y:S01]  /*33240*/  FFMA.FTZ R42, R25, R78.reuse, -R15 ;  /* 0x0000004e192a7223 */ /* 0x080fe2000001080f */
[-C--:B------:R-:W-:Y:S01]  /*33250*/  FFMA.FTZ R173, R76, R78.reuse, -R45 ;  /* 0x0000004e4cad7223 */ /* 0x080fe2000001082d */
[----:B------:R-:W4:Y:S01]  /*33260*/  MUFU.EX2 R172, R172 ;  /* 0x000000ac00ac7308 */ /* 0x000f220000000800 */
[-CC-:B------:R-:W-:Y:S01]  /*33270*/  FFMA.FTZ R174, R29, R78.reuse, -R15.reuse ;  /* 0x0000004e1dae7223 */ /* 0x180fe2000001080f */
[-C--:B------:R-:W-:Y:S01]  /*33280*/  FFMA.FTZ R41, R28, R78.reuse, -R15 ;  /* 0x0000004e1c297223 */ /* 0x080fe2000001080f */
[----:B------:R-:W-:-:S05]  /*33290*/  FFMA.FTZ R29, R21, R78, -R45 ;  /* 0x0000004e151d7223 */ /* 0x000fca000001082d */
[----:B------:R-:W2:Y:S01]  /*332a0*/  MUFU.EX2 R30, R30 ;  /* 0x0000001e001e7308 */ /* 0x000ea20000000800 */
[-C--:B------:R-:W-:Y:S01]  /*332b0*/  FFMA.FTZ R175, R75, R78.reuse, -R45 ;  /* 0x0000004e4baf7223 */ /* 0x080fe2000001082d */
[----:B------:R-:W-:-:S06]  /*332c0*/  FFMA.FTZ R40, R32, R78, -R15 ;  /* 0x0000004e20287223 */ /* 0x000fcc000001080f */
[----:B------:R-:W0:Y:S01]  /*332d0*/  MUFU.EX2 R42, R42 ;  /* 0x0000002a002a7308 */ /* 0x000e220000000800 */
[----:B------:R-:W-:-:S07]  /*332e0*/  FFMA.FTZ R28, R27, R78, -R45 ;  /* 0x0000004e1b1c7223 */ /* 0x000fce000001082d */
[----:B------:R-:W1:Y:S01]  /*332f0*/  MUFU.EX2 R173, R173 ;  /* 0x000000ad00ad7308 */ /* 0x000e620000000800 */
[-C--:B------:R-:W-:Y:S01]  /*33300*/  FFMA.FTZ R152, R33, R78.reuse, -R15 ;  /* 0x0000004e21987223 */ /* 0x080fe2000001080f */
[----:B------:R-:W-:-:S06]  /*33310*/  FFMA.FTZ R153, R74, R78, -R45 ;  /* 0x0000004e4a997223 */ /* 0x000fcc000001082d */
[----:B------:R-:W3:Y:S08]  /*33320*/  MUFU.EX2 R41, R41 ;  /* 0x0000002900297308 */ /* 0x000ef00000000800 */
[----:B------:R-:W3:Y:S01]  /*33330*/  MUFU.EX2 R29, R29 ;  /* 0x0000001d001d7308 */ /* 0x000ee20000000800 */
[----:B----4-:R-:W-:Y:S01]  /*33340*/  FADD.FTZ R77, R172, R77 ;  /* 0x0000004dac4d7221 */ /* 0x010fe20000010000 */
[----:B--2---:R-:W-:-:S06]  /*33350*/  FADD.FTZ R14, R30, R9 ;  /* 0x000000091e0e7221 */ /* 0x004fcc0000010000 */
[----:B------:R-:W2:Y:S01]  /*33360*/  MUFU.EX2 R174, R174 ;  /* 0x000000ae00ae7308 */ /* 0x000ea20000000800 */
[-C--:B------:R-:W-:Y:S01]  /*33370*/  FFMA.FTZ R39, R36, R78.reuse, -R15 ;  /* 0x0000004e24277223 */ /* 0x080fe2000001080f */
[----:B------:R-:W-:-:S06]  /*33380*/  FFMA.FTZ R27, R24, R78, -R45 ;  /* 0x0000004e181b7223 */ /* 0x000fcc000001082d */
[----:B------:R-:W4:Y:S01]  /*33390*/  MUFU.EX2 R175, R175 ;  /* 0x000000af00af7308 */ /* 0x000f220000000800 */
[----:B------:R-:W-:Y:S01]  /*333a0*/  FFMA.FTZ R156, R20, R78, -R15 ;  /* 0x0000004e149c7223 */ /* 0x000fe2000001080f */
[----:B0-----:R-:W-:Y:S01]  /*333b0*/  FADD.FTZ R20, R42, R77 ;  /* 0x0000004d2a147221 */ /* 0x001fe20000010000 */
[----:B-1----:R-:W-:-:S05]  /*333c0*/  FADD.FTZ R14, R173, R14 ;  /* 0x0000000ead0e7221 */ /* 0x002fca0000010000 */
[----:B------:R-:W0:Y:S01]  /*333d0*/  MUFU.EX2 R40, R40 ;  /* 0x0000002800287308 */ /* 0x000e220000000800 */
[-C--:B------:R-:W-:Y:S01]  /*333e0*/  FFMA.FTZ R154, R37, R78.reuse, -R15 ;  /* 0x0000004e259a7223 */ /* 0x080fe2000001080f */
[----:B------:R-:W-:-:S06]  /*333f0*/  FFMA.FTZ R155, R73, R78, -R45 ;  /* 0x0000004e499b7223 */ /* 0x000fcc000001082d */
[----:B------:R-:W1:Y:S01]  /*33400*/  MUFU.EX2 R28, R28 ;  /* 0x0000001c001c7308 */ /* 0x000e620000000800 */
[----:B---3--:R-:W-:Y:S01]  /*33410*/  FADD.FTZ R9, R41, R20 ;  /* 0x0000001429097221 */ /* 0x008fe20000010000 */
[----:B------:R-:W-:-:S06]  /*33420*/  FADD.FTZ R14, R29, R14 ;  /* 0x0000000e1d0e7221 */ /* 0x000fcc0000010000 */
[----:B------:R-:W3:Y:S01]  /*33430*/  MUFU.EX2 R152, R152 ;  /* 0x0000009800987308 */ /* 0x000ee20000000800 */
[-C--:B------:R-:W-:Y:S01]  /*33440*/  FFMA.FTZ R38, R13, R78.reuse, -R15 ;  /* 0x0000004e0d267223 */ /* 0x080fe2000001080f */
[----:B------:R-:W-:-:S06]  /*33450*/  FFMA.FTZ R26, R72, R78, -R45 ;  /* 0x0000004e481a7223 */ /* 0x000fcc000001082d */
[----:B------:R-:W3:Y:S01]  /*33460*/  MUFU.EX2 R153, R153 ;  /* 0x0000009900997308 */ /* 0x000ee20000000800 */
[----:B--2---:R-:W-:Y:S01]  /*33470*/  FADD.FTZ R9, R174, R9 ;  /* 0x00000009ae097221 */ /* 0x004fe20000010000 */
[----:B----4-:R-:W-:-:S06]  /*33480*/  FADD.FTZ R13, R175, R14 ;  /* 0x0000000eaf0d7221 */ /* 0x010fcc0000010000 */
[----:B------:R-:W2:Y:S01]  /*33490*/  MUFU.EX2 R39, R39 ;  /* 0x0000002700277308 */ /* 0x000ea20000000800 */
[----:B------:R-:W-:-:S07]  /*334a0*/  FFMA.FTZ R157, R43, R78, -R45 ;  /* 0x0000004e2b9d7223 */ /* 0x000fce000001082d */
[----:B------:R-:W4:Y:S01]  /*334b0*/  MUFU.EX2 R27, R27 ;  /* 0x0000001b001b7308 */ /* 0x000f220000000800 */
[----:B0-----:R-:W-:Y:S01]  /*334c0*/  FADD.FTZ R9, R40, R9 ;  /* 0x0000000928097221 */ /* 0x001fe20000010000 */
[----:B-1----:R-:W-:-:S06]  /*334d0*/  FADD.FTZ R14, R28, R13 ;  /* 0x0000000d1c0e7221 */ /* 0x002fcc0000010000 */
[----:B------:R-:W0:Y:S01]  /*334e0*/  MUFU.EX2 R154, R154 ;  /* 0x0000009a009a7308 */ /* 0x000e220000000800 */
[-C--:B------:R-:W-:Y:S01]  /*334f0*/  FFMA.FTZ R37, R44, R78.reuse, -R15 ;  /* 0x0000004e2c257223 */ /* 0x080fe2000001080f */
[----:B------:R-:W-:-:S06]  /*33500*/  FFMA.FTZ R25, R46, R78, -R45 ;  /* 0x0000004e2e197223 */ /* 0x000fcc000001082d */
[----:B------:R-:W1:Y:S01]  /*33510*/  MUFU.EX2 R155, R155 ;  /* 0x0000009b009b7308 */ /* 0x000e620000000800 */
[----:B---3--:R-:W-:Y:S01]  /*33520*/  FADD.FTZ R44, R152, R9 ;  /* 0x00000009982c7221 */ /* 0x008fe20000010000 */
[----:B------:R-:W-:-:S06]  /*33530*/  FADD.FTZ R14, R153, R14 ;  /* 0x0000000e990e7221 */ /* 0x000fcc0000010000 */
[----:B------:R-:W3:Y:S01]  /*33540*/  MUFU.EX2 R38, R38 ;  /* 0x0000002600267308 */ /* 0x000ee20000000800 */
[----:B------:R-:W-:-:S07]  /*33550*/  FFMA.FTZ R159, R47, R78, -R45 ;  /* 0x0000004e2f9f7223 */ /* 0x000fce000001082d */
[----:B------:R-:W3:Y:S01]  /*33560*/  MUFU.EX2 R26, R26 ;  /* 0x0000001a001a7308 */ /* 0x000ee20000000800 */
[----:B--2---:R-:W-:Y:S01]  /*33570*/  FADD.FTZ R9, R39, R44 ;  /* 0x0000002c27097221 */ /* 0x004fe20000010000 */
[----:B----4-:R-:W-:-:S06]  /*33580*/  FADD.FTZ R14, R27, R14 ;  /* 0x0000000e1b0e7221 */ /* 0x010fcc0000010000 */
[----:B------:R-:W2:Y:S01]  /*33590*/  MUFU.EX2 R156, R156 ;  /* 0x0000009c009c7308 */ /* 0x000ea20000000800 */
        /* <DEDUP_REMOVED lines=33> */
[-CC-:B------:R-:W-:Y:S01]  /*337b0*/  FFMA.FTZ R33, R60, R78.reuse, -R15.reuse ;  /* 0x0000004e3c217223 */ /* 0x180fe2000001080f */
[-CC-:B------:R-:W-:Y:S01]  /*337c0*/  FFMA.FTZ R166, R61, R78.reuse, -R15.reuse ;  /* 0x0000004e3da67223 */ /* 0x180fe2000001080f */
[----:B------:R-:W-:-:S05]  /*337d0*/  FFMA.FTZ R32, R64, R78, -R15 ;  /* 0x0000004e40207223 */ /* 0x000fca000001080f */
[----:B------:R-:W3:Y:S01]  /*337e0*/  MUFU.EX2 R162, R162 ;  /* 0x000000a200a27308 */ /* 0x000ee20000000800 */
[-CC-:B------:R-:W-:Y:S01]  /*337f0*/  FFMA.FTZ R168, R65, R78.reuse, -R15.reuse ;  /* 0x0000004e41a87223 */ /* 0x180fe2000001080f */
[-CC-:B------:R-:W-:Y:S01]  /*33800*/  FFMA.FTZ R31, R68, R78.reuse, -R15.reuse ;  /* 0x0000004e441f7223 */ /* 0x180fe2000001080f */
[----:B------:R-:W-:-:S05]  /*33810*/  FFMA.FTZ R170, R69, R78, -R15 ;  /* 0x0000004e45aa7223 */ /* 0x000fca000001080f */
[----:B------:R-:W3:Y:S01]  /*33820*/  MUFU.EX2 R163, R163 ;  /* 0x000000a300a37308 */ /* 0x000ee20000000800 */
[----:B--2---:R-:W-:Y:S01]  /*33830*/  FADD.FTZ R9, R36, R9 ;  /* 0x0000000924097221 */ /* 0x004fe20000010000 */
[----:B----4-:R-:W-:Y:S01]  /*33840*/  FADD.FTZ R44, R24, R13 ;  /* 0x0000000d182c7221 */ /* 0x010fe20000010000 */
[----:B------:R-:W-:-:S05]  /*33850*/  FFMA.FTZ R15, R62, R78, -R45 ;  /* 0x0000004e3e0f7223 */ /* 0x000fca000001082d */
[----:B------:R-:W2:Y:S01]  /*33860*/  MUFU.EX2 R34, R34 ;  /* 0x0000002200227308 */ /* 0x000ea20000000800 */
[----:B0-----:R-:W-:Y:S01]  /*33870*/  FADD.FTZ R46, R160, R9 ;  /* 0x00000009a02e7221 */ /* 0x001fe20000010000 */
[----:B-1----:R-:W-:-:S06]  /*33880*/  FADD.FTZ R44, R161, R44 ;  /* 0x0000002ca12c7221 */ /* 0x002fcc0000010000 */
[----:B------:R-:W0:Y:S01]  /*33890*/  MUFU.EX2 R20, R20 ;  /* 0x0000001400147308 */ /* 0x000e220000000800 */
[----:B------:R-:W-:Y:S01]  /*338a0*/  FFMA.FTZ R167, R63, R78, -R45 ;  /* 0x0000004e3fa77223 */ /* 0x000fe2000001082d */
[----:B---3--:R-:W-:Y:S01]  /*338b0*/  FADD.FTZ R9, R35, R46 ;  /* 0x0000002e23097221 */ /* 0x008fe20000010000 */
[----:B------:R-:W-:-:S05]  /*338c0*/  FADD.FTZ R44, R21, R44 ;  /* 0x0000002c152c7221 */ /* 0x000fca0000010000 */
[----:B------:R-:W1:Y:S01]  /*338d0*/  MUFU.EX2 R164, R164 ;  /* 0x000000a400a47308 */ /* 0x000e620000000800 */
[----:B------:R-:W-:-:S07]  /*338e0*/  FFMA.FTZ R14, R66, R78, -R45 ;  /* 0x0000004e420e7223 */ /* 0x000fce000001082d */
[----:B------:R-:W3:Y:S01]  /*338f0*/  MUFU.EX2 R165, R165 ;  /* 0x000000a500a57308 */ /* 0x000ee20000000800 */
[----:B------:R-:W-:Y:S01]  /*33900*/  FADD.FTZ R9, R162, R9 ;  /* 0x00000009a2097221 */ /* 0x000fe20000010000 */
[----:B------:R-:W-:-:S06]  /*33910*/  FADD.FTZ R43, R163, R44 ;  /* 0x0000002ca32b7221 */ /* 0x000fcc0000010000 */
[----:B------:R-:W4:Y:S01]  /*33920*/  MUFU.EX2 R33, R33 ;  /* 0x0000002100217308 */ /* 0x000f220000000800 */
[----:B------:R-:W-:-:S07]  /*33930*/  FFMA.FTZ R169, R67, R78, -R45 ;  /* 0x0000004e43a97223 */ /* 0x000fce000001082d */
[----:B------:R-:W4:Y:S01]  /*33940*/  MUFU.EX2 R15, R15 ;  /* 0x0000000f000f7308 */ /* 0x000f220000000800 */
[----:B--2---:R-:W-:Y:S01]  /*33950*/  FADD.FTZ R9, R34, R9 ;  /* 0x0000000922097221 */ /* 0x004fe20000010000 */
[----:B0-----:R-:W-:-:S06]  /*33960*/  FADD.FTZ R44, R20, R43 ;  /* 0x0000002b142c7221 */ /* 0x001fcc0000010000 */
[----:B------:R-:W0:Y:S01]  /*33970*/  MUFU.EX2 R166, R166 ;  /* 0x000000a600a67308 */ /* 0x000e220000000800 */
[----:B------:R-:W-:-:S07]  /*33980*/  FFMA.FTZ R13, R70, R78, -R45 ;  /* 0x0000004e460d7223 */ /* 0x000fce000001082d */
[----:B------:R-:W2:Y:S01]  /*33990*/  MUFU.EX2 R167, R167 ;  /* 0x000000a700a77308 */ /* 0x000ea20000000800 */
[----:B-1----:R-:W-:Y:S01]  /*339a0*/  FADD.FTZ R46, R164, R9 ;  /* 0x00000009a42e7221 */ /* 0x002fe20000010000 */
[----:B---3--:R-:W-:-:S06]  /*339b0*/  FADD.FTZ R44, R165, R44 ;  /* 0x0000002ca52c7221 */ /* 0x008fcc0000010000 */
[----:B------:R-:W1:Y:S01]  /*339c0*/  MUFU.EX2 R32, R32 ;  /* 0x0000002000207308 */ /* 0x000e620000000800 */
[----:B------:R-:W-:-:S07]  /*339d0*/  FFMA.FTZ R171, R71, R78, -R45 ;  /* 0x0000004e47ab7223 */ /* 0x000fce000001082d */
[----:B------:R-:W3:Y:S01]  /*339e0*/  MUFU.EX2 R14, R14 ;  /* 0x0000000e000e7308 */ /* 0x000ee20000000800 */
[----:B----4-:R-:W-:Y:S01]  /*339f0*/  FADD.FTZ R9, R33, R46 ;  /* 0x0000002e21097221 */ /* 0x010fe20000010000 */
[----:B------:R-:W-:-:S06]  /*33a00*/  FADD.FTZ R44, R15, R44 ;  /* 0x0000002c0f2c7221 */ /* 0x000fcc0000010000 */
[----:B------:R-:W4:Y:S08]  /*33a10*/  MUFU.EX2 R168, R168 ;  /* 0x000000a800a87308 */ /* 0x000f300000000800 */
        /* <DEDUP_REMOVED lines=10> */
[----:B------:R-:W-:-:S03]  /*33ac0*/  FADD.FTZ R44, R169, R44 ;  /* 0x0000002ca92c7221 */ /* 0x000fc60000010000 */
[----:B0-----:R-:W-:Y:S01]  /*33ad0*/  FADD.FTZ R9, R31, R46 ;  /* 0x0000002e1f097221 */ /* 0x001fe20000010000 */
[----:B--2---:R-:W-:-:S03]  /*33ae0*/  FADD.FTZ R44, R13, R44 ;  /* 0x0000002c0d2c7221 */ /* 0x004fc60000010000 */
[----:B-1----:R-:W-:Y:S01]  /*33af0*/  FADD.FTZ R9, R170, R9 ;  /* 0x00000009aa097221 */ /* 0x002fe20000010000 */
[----:B---3--:R-:W-:-:S04]  /*33b00*/  FADD.FTZ R43, R171, R44 ;  /* 0x0000002cab2b7221 */ /* 0x008fc80000010000 */
[----:B------:R-:W-:Y:S04]  /*33b10*/  ST.E desc[UR4][R2.64+0x10], R9 ;  /* 0x0000100902007985 */ /* 0x000fe8000c101904 */
[----:B------:R0:W-:Y:S04]  /*33b20*/  ST.E desc[UR6][R2.64+0x14], R43 ;  /* 0x0000142b02007985 */ /* 0x0001e8000c101906 */
[----:B0-----:R-:W2:Y:S01]  /*33b30*/  LDL.64 R2, [R0+0x80] ;  /* 0x0000800000027983 */ /* 0x001ea20000100a00 */
        /* <DEDUP_REMOVED lines=94> */
[----:B------:R-:W2:Y:S01]  /*34120*/  LD.E R95, desc[UR22][R2.64+0x5c] ;  /* 0x00005c16025f7980 */ /* 0x000ea2000c101900 */
[----:B---3--:R-:W-:-:S03]  /*34130*/  FMUL.FTZ R91, R8, R91 ;  /* 0x0000005b085b7220 */ /* 0x008fc60000410000 */
[----:B------:R0:W-:Y:S01]  /*34140*/  ST.E desc[UR10][R2.64+0x60], R93 ;  /* 0x0000605d02007985 */ /* 0x0001e2000c10190a */
[----:B----4-:R-:W-:-:S03]  /*34150*/  FMUL.FTZ R87, R8, R87 ;  /* 0x0000005708577220 */ /* 0x010fc60000410000 */
[----:B------:R1:W-:Y:S01]  /*34160*/  ST.E desc[UR8][R2.64+0x54], R91 ;  /* 0x0000545b02007985 */ /* 0x0003e2000c101908 */
[----:B------:R-:W-:-:S03]  /*34170*/  FMUL.FTZ R89, R8, R89 ;  /* 0x0000005908597220 */ /* 0x000fc60000410000 */
[----:B------:R-:W3:Y:S04]  /*34180*/  LD.E R92, desc[UR14][R2.64+0x6c] ;  /* 0x00006c0e025c7980 */ /* 0x000ee8000c101900 */
[----:B0-----:R-:W4:Y:S01]  /*34190*/  LD.E R93, desc[UR12][R2.64+0x68] ;  /* 0x0000680c025d7980 */ /* 0x001f22000c101900 */
[C---:B------:R-:W-:Y:S01]  /*341a0*/  FMUL.FTZ R85, R8.reuse, R85 ;  /* 0x0000005508557220 */ /* 0x040fe20000410000 */
[C---:B------:R-:W-:Y:S02]  /*341b0*/  FMUL.FTZ R81, R8.reuse, R81 ;  /* 0x0000005108517220 */ /* 0x040fe40000410000 */
[----:B------:R0:W-:Y:S04]  /*341c0*/  ST.E desc[UR4][R2.64+0x44], R87 ;  /* 0x0000445702007985 */ /* 0x0001e8000c101904 */
[----:B-1----:R-:W3:Y:S01]  /*341d0*/  LD.E R91, desc[UR24][R2.64+0x78] ;  /* 0x00007818025b7980 */ /* 0x002ee2000c101900 */
[----:B------:R-:W-:-:S03]  /*341e0*/  FMUL.FTZ R83, R8, R83 ;  /* 0x0000005308537220 */ /* 0x000fc60000410000 */
[----:B------:R1:W-:Y:S04]  /*341f0*/  ST.E desc[UR6][R2.64+0x50], R89 ;  /* 0x0000505902007985 */ /* 0x0003e8000c101906 */
[----:B0-----:R-:W3:Y:S04]  /*34200*/  LD.E R87, desc[UR26][R2.64+0x7c] ;  /* 0x00007c1a02577980 */ /* 0x001ee8000c101900 */
[----:B------:R-:W3:Y:S01]  /*34210*/  LD.E R90, desc[UR16][R2.64+0x88] ;  /* 0x00008810025a7980 */ /* 0x000ee2000c101900 */
[----:B------:R-:W-:-:S03]  /*34220*/  FMUL.FTZ R79, R8, R79 ;  /* 0x0000004f084f7220 */ /* 0x000fc60000410000 */
[----:B-1----:R-:W3:Y:S04]  /*34230*/  LD.E R89, desc[UR18][R2.64+0x8c] ;  /* 0x00008c1202597980 */ /* 0x002ee8000c101900 */
[----:B------:R-:W3:Y:S04]  /*34240*/  LD.E R88, desc[UR20][R2.64+0x98] ;  /* 0x0000981402587980 */ /* 0x000ee8000c101900 */
[----:B------:R0:W-:Y:S04]  /*34250*/  ST.E desc[UR8][R2.64+0x40], R85 ;  /* 0x0000405502007985 */ /* 0x0001e8000c101908 */
[----:B------:R-:W3:Y:S01]  /*34260*/  LD.E R86, desc[UR6][R2.64+0x9c] ;  /* 0x00009c0602567980 */ /* 0x000ee2000c101900 */
[----:B------:R-:W-:-:S03]  /*34270*/  FMUL.FTZ R75, R8, R75 ;  /* 0x0000004b084b7220 */ /* 0x000fc60000410000 */
[----:B------:R1:W-:Y:S04]  /*34280*/  ST.E desc[UR4][R2.64+0x30], R81 ;  /* 0x0000305102007985 */ /* 0x0003e8000c101904 */
[----:B0-----:R-:W3:Y:S01]  /*34290*/  LD.E R85, desc[UR10][R2.64+0xa8] ;  /* 0x0000a80a02557980 */ /* 0x001ee2000c101900 */
[----:B------:R-:W-:-:S03]  /*342a0*/  FMUL.FTZ R77, R8, R77 ;  /* 0x0000004d084d7220 */ /* 0x000fc60000410000 */
[----:B------:R0:W-:Y:S04]  /*342b0*/  ST.E desc[UR6][R2.64+0x34], R83 ;  /* 0x0000345302007985 */ /* 0x0001e8000c101906 */
[----:B-1----:R-:W3:Y:S04]  /*342c0*/  LD.E R81, desc[UR12][R2.64+0xac] ;  /* 0x0000ac0c02517980 */ /* 0x002ee8000c101900 */
[----:B------:R-:W3:Y:S04]  /*342d0*/  LD.E R84, desc[UR14][R2.64+0xb8] ;  /* 0x0000b80e02547980 */ /* 0x000ee8000c101900 */
[----:B0-----:R-:W3:Y:S04]  /*342e0*/  LD.E R83, desc[UR16][R2.64+0xbc] ;  /* 0x0000bc1002537980 */ /* 0x001ee8000c101900 */
[----:B------:R-:W3:Y:S01]  /*342f0*/  LD.E R82, desc[UR18][R2.64+0xc8] ;  /* 0x0000c81202527980 */ /* 0x000ee2000c101900 */
[----:B------:R-:W-:-:S03]  /*34300*/  FMUL.FTZ R73, R8, R73 ;  /* 0x0000004908497220 */ /* 0x000fc60000410000 */
[----:B------:R0:W-:Y:S04]  /*34310*/  ST.E desc[UR10][R2.64+0x24], R79 ;  /* 0x0000244f02007985 */ /* 0x0001e8000c10190a */
[----:B------:R-:W3:Y:S01]  /*34320*/  LD.E R80, desc[UR20][R2.64+0xcc] ;  /* 0x0000cc1402507980 */ /* 0x000ee2000c101900 */
[----:B------:R-:W-:-:S03]  /*34330*/  FMUL.FTZ R71, R8, R71 ;  /* 0x0000004708477220 */ /* 0x000fc60000410000 */
[----:B------:R1:W-:Y:S04]  /*34340*/  ST.E desc[UR6][R2.64+0x14], R75 ;  /* 0x0000144b02007985 */ /* 0x0003e8000c101906 */
[----:B0-----:R-:W3:Y:S04]  /*34350*/  LD.E R79, desc[UR22][R2.64+0xd8] ;  /* 0x0000d816024f7980 */ /* 0x001ee8000c101900 */
[----:B------:R-:W3:Y:S01]  /*34360*/  LD.E R78, desc[UR24][R2.64+0xdc] ;  /* 0x0000dc18024e7980 */ /* 0x000ee2000c101900 */
[----:B------:R-:W-:-:S03]  /*34370*/  FMUL.FTZ R69, R8, R69 ;  /* 0x0000004508457220 */ /* 0x000fc60000410000 */
[----:B------:R0:W-:Y:S04]  /*34380*/  ST.E desc[UR8][R2.64+0x20], R77 ;  /* 0x0000204d02007985 */ /* 0x0001e8000c101908 */
[----:B-1----:R-:W3:Y:S04]  /*34390*/  LD.E R75, desc[UR10][R2.64+0xe8] ;  /* 0x0000e80a024b7980 */ /* 0x002ee8000c101900 */
[----:B------:R-:W3:Y:S04]  /*343a0*/  LD.E R76, desc[UR14][R2.64+0xf8] ;  /* 0x0000f80e024c7980 */ /* 0x000ee8000c101900 */
[----:B0-----:R-:W3:Y:S01]  /*343b0*/  LD.E R77, desc[UR12][R2.64+0xec] ;  /* 0x0000ec0c024d7980 */ /* 0x001ee2000c101900 */
[----:B------:R-:W-:-:S03]  /*343c0*/  FMUL.FTZ R65, R8, R65 ;  /* 0x0000004108417220 */ /* 0x000fc60000410000 */
[----:B------:R-:W3:Y:S01]  /*343d0*/  LD.E R74, desc[UR16][R2.64+0xfc] ;  /* 0x0000fc10024a7980 */ /* 0x000ee2000c101900 */
[----:B------:R-:W-:-:S03]  /*343e0*/  FMUL.FTZ R67, R8, R67 ;  /* 0x0000004308437220 */ /* 0x000fc60000410000 */
[----:B------:R0:W-:Y:S04]  /*343f0*/  ST.E desc[UR4][R2.64+0x10], R73 ;  /* 0x0000104902007985 */ /* 0x0001e8000c101904 */
[----:B------:R-:W3:Y:S04]  /*34400*/  LD.E R72, desc[UR18][R2.64+0x108] ;  /* 0x0001081202487980 */ /* 0x000ee8000c101900 */
[----:B------:R1:W-:Y:S04]  /*34410*/  ST.E desc[UR6][R2.64+0x4], R71 ;  /* 0x0000044702007985 */ /* 0x0003e8000c101906 */
[----:B0-----:R-:W3:Y:S01]  /*34420*/  LD.E R73, desc[UR20][R2.64+0x10c] ;  /* 0x00010c1402497980 */ /* 0x001ee2000c101900 */
[----:B------:R-:W-:-:S03]  /*34430*/  FMUL.FTZ R63, R8, R63 ;  /* 0x0000003f083f7220 */ /* 0x000fc60000410000 */
[----:B------:R0:W-:Y:S04]  /*34440*/  ST.E desc[UR4][R2.64], R69 ;  /* 0x0000004502007985 */ /* 0x0001e8000c101904 */
[----:B-1----:R-:W3:Y:S04]  /*34450*/  LD.E R71, desc[UR12][R2.64+0x118] ;  /* 0x0001180c02477980 */ /* 0x002ee8000c101900 */
[----:B------:R-:W3:Y:S04]  /*34460*/  LD.E R70, desc[UR22][R2.64+0x128] ;  /* 0x0001281602467980 */ /* 0x000ee8000c101900 */
[----:B0-----:R-:W3:Y:S01]  /*34470*/  LD.E R69, desc[UR14][R2.64+0x11c] ;  /* 0x00011c0e02457980 */ /* 0x001ee2000c101900 */
[----:B------:R-:W-:-:S03]  /*34480*/  FMUL.FTZ R61, R8, R61 ;  /* 0x0000003d083d7220 */ /* 0x000fc60000410000 */
[----:B------:R0:W-:Y:S04]  /*34490*/  ST.E desc[UR8][R2.64+0x74], R65 ;  /* 0x0000744102007985 */ /* 0x0001e8000c101908 */
[----:B------:R-:W3:Y:S04]  /*344a0*/  LD.E R68, desc[UR16][R2.64+0x12c] ;  /* 0x00012c1002447980 */ /* 0x000ee8000c101900 */
[----:B------:R1:W-:Y:S04]  /*344b0*/  ST.E desc[UR10][R2.64+0x80], R67 ;  /* 0x0000804302007985 */ /* 0x0003e8000c10190a */
[----:B0-----:R-:W3:Y:S01]  /*344c0*/  LD.E R65, desc[UR18][R2.64+0x138] ;  /* 0x0001381202417980 */ /* 0x001ee2000c101900 */
[----:B------:R-:W-:-:S03]  /*344d0*/  FMUL.FTZ R59, R8, R59 ;  /* 0x0000003b083b7220 */ /* 0x000fc60000410000 */
[----:B------:R-:W3:Y:S04]  /*344e0*/  LD.E R66, desc[UR24][R2.64+0x148] ;  /* 0x0001481802427980 */ /* 0x000ee8000c101900 */
[----:B-1----:R-:W3:Y:S04]  /*344f0*/  LD.E R67, desc[UR20][R2.64+0x13c] ;  /* 0x00013c1402437980 */ /* 0x002ee8000c101900 */
[----:B------:R0:W-:Y:S04]  /*34500*/  ST.E desc[UR6][R2.64+0x70], R63 ;  /* 0x0000703f02007985 */ /* 0x0001e8000c101906 */
[----:B------:R-:W3:Y:S01]  /*34510*/  LD.E R64, desc[UR6][R2.64+0x14c] ;  /* 0x00014c0602407980 */ /* 0x000ee2000c101900 */
[----:B------:R-:W-:-:S03]  /*34520*/  FMUL.FTZ R57, R8, R57 ;  /* 0x0000003908397220 */ /* 0x000fc60000410000 */
[----:B------:R-:W3:Y:S04]  /*34530*/  LD.E R62, desc[UR12][R2.64+0x15c] ;  /* 0x00015c0c023e7980 */ /* 0x000ee8000c101900 */
[----:B0-----:R-:W3:Y:S04]  /*34540*/  LD.E R63, desc[UR8][R2.64+0x158] ;  /* 0x00015808023f7980 */ /* 0x001ee8000c101900 */
[----:B------:R0:W-:Y:S04]  /*34550*/  ST.E desc[UR4][R2.64+0x64], R61 ;  /* 0x0000643d02007985 */ /* 0x0001e8000c101904 */
[----:B------:R-:W3:Y:S01]  /*34560*/  LD.E R58, desc[UR14][R2.64+0x168] ;  /* 0x0001680e023a7980 */ /* 0x000ee2000c101900 */
[----:B------:R-:W-:-:S03]  /*34570*/  FMUL.FTZ R55, R8, R55 ;  /* 0x0000003708377220 */ /* 0x000fc60000410000 */
[----:B------:R1:W-:Y:S04]  /*34580*/  ST.E desc[UR4][R2.64+0x84], R59 ;  /* 0x0000843b02007985 */ /* 0x0003e8000c101904 */
[----:B0-----:R-:W3:Y:S04]  /*34590*/  LD.E R61, desc[UR16][R2.64+0x16c] ;  /* 0x00016c10023d7980 */ /* 0x001ee8000c101900 */
[----:B------:R-:W3:Y:S01]  /*345a0*/  LD.E R60, desc[UR18][R2.64+0x178] ;  /* 0x00017812023c7980 */ /* 0x000ee2000c101900 */
[----:B------:R-:W-:-:S03]  /*345b0*/  FMUL.FTZ R53, R8, R53 ;  /* 0x0000003508357220 */ /* 0x000fc60000410000 */
[----:B-1----:R-:W3:Y:S04]  /*345c0*/  LD.E R59, desc[UR20][R2.64+0x17c] ;  /* 0x00017c14023b7980 */ /* 0x002ee8000c101900 */
[----:B------:R0:W-:Y:S01]  /*345d0*/  ST.E desc[UR8][R2.64+0xa0], R57 ;  /* 0x0000a03902007985 */ /* 0x0001e2000c101908 */
[----:B------:R-:W-:-:S03]  /*345e0*/  FMUL.FTZ R49, R8, R49 ;  /* 0x0000003108317220 */ /* 0x000fc60000410000 */
[----:B------:R-:W3:Y:S01]  /*345f0*/  LD.E R56, desc[UR24][R2.64+0x18c] ;  /* 0x00018c1802387980 */ /* 0x000ee2000c101900 */
[----:B------:R-:W-:-:S03]  /*34600*/  FMUL.FTZ R47, R8, R47 ;  /* 0x0000002f082f7220 */ /* 0x000fc60000410000 */
[----:B------:R1:W-:Y:S04]  /*34610*/  ST.E desc[UR6][R2.64+0x94], R55 ;  /* 0x0000943702007985 */ /* 0x0003e8000c101906 */
[----:B0-----:R-:W3:Y:S01]  /*34620*/  LD.E R57, desc[UR22][R2.64+0x188] ;  /* 0x0001881602397980 */ /* 0x001ee2000c101900 */
[----:B------:R-:W-:-:S03]  /*34630*/  FMUL.FTZ R48, R8, R51 ;  /* 0x0000003308307220 */ /* 0x000fc60000410000 */
[----:B------:R-:W3:Y:S01]  /*34640*/  LD.E R52, desc[UR26][R2.64+0x198] ;  /* 0x0001981a02347980 */ /* 0x000ee2000c101900 */
[----:B------:R-:W-:-:S03]  /*34650*/  FMUL.FTZ R46, R8, R46 ;  /* 0x0000002e082e7220 */ /* 0x000fc60000410000 */
[----:B-1----:R-:W3:Y:S01]  /*34660*/  LD.E R55, desc[UR12][R2.64+0x19c] ;  /* 0x00019c0c02377980 */ /* 0x002ee2000c101900 */
[----:B------:R-:W-:-:S03]  /*34670*/  FMUL.FTZ R9, R8, R9 ;  /* 0x0000000908097220 */ /* 0x000fc60000410000 */
[----:B------:R0:W-:Y:S04]  /*34680*/  ST.E desc[UR4][R2.64+0x90], R53 ;  /* 0x0000903502007985 */ /* 0x0001e8000c101904 */
[----:B------:R-:W3:Y:S01]  /*34690*/  LD.E R54, desc[UR14][R2.64+0x1a8] ;  /* 0x0001a80e02367980 */ /* 0x000ee2000c101900 */
[----:B------:R-:W-:-:S03]  /*346a0*/  FMUL.FTZ R45, R8, R45 ;  /* 0x0000002d082d7220 */ /* 0x000fc60000410000 */
[----:B------:R-:W3:Y:S04]  /*346b0*/  LD.E R51, desc[UR4][R2.64+0x1b8] ;  /* 0x0001b80402337980 */ /* 0x000ee8000c101900 */
[----:B0-----:R-:W3:Y:S01]  /*346c0*/  LD.E R53, desc[UR16][R2.64+0x1ac] ;  /* 0x0001ac1002357980 */ /* 0x001ee2000c101900 */
[C---:B------:R-:W-:Y:S01]  /*346d0*/  FMUL.FTZ R44, R8.reuse, R44 ;  /* 0x0000002c082c7220 */ /* 0x040fe20000410000 */
[C---:B------:R-:W-:Y:S02]  /*346e0*/  FMUL.FTZ R43, R8.reuse, R43 ;  /* 0x0000002b082b7220 */ /* 0x040fe40000410000 */
[----:B------:R0:W-:Y:S04]  /*346f0*/  ST.E desc[UR8][R2.64+0xb4], R49 ;  /* 0x0000b43102007985 */ /* 0x0001e8000c101908 */
[----:B------:R-:W3:Y:S04]  /*34700*/  LD.E R50, desc[UR6][R2.64+0x1bc] ;  /* 0x0001bc0602327980 */ /* 0x000ee8000c101900 */
[----:B------:R1:W-:Y:S04]  /*34710*/  ST.E desc[UR4][R2.64+0xa4], R47 ;  /* 0x0000a42f02007985 */ /* 0x0003e8000c101904 */
[----:B0-----:R-:W3:Y:S04]  /*34720*/  LD.E R49, desc[UR8][R2.64+0x1c8] ;  /* 0x0001c80802317980 */ /* 0x001ee8000c101900 */
[----:B------:R0:W-:Y:S04]  /*34730*/  ST.E desc[UR6][R2.64+0xb0], R48 ;  /* 0x0000b03002007985 */ /* 0x0001e8000c101906 */
[----:B-1----:R-:W3:Y:S04]  /*34740*/  LD.E R47, desc[UR10][R2.64+0x1cc] ;  /* 0x0001cc0a022f7980 */ /* 0x002ee8000c101900 */
        /* <DEDUP_REMOVED lines=10> */
[----:B-1----:R-:W3:Y:S01]  /*347f0*/  LD.E R43, desc[UR22][R2.64+0x1fc] ;  /* 0x0001fc16022b7980 */ /* 0x002ee2000c101900 */
[C---:B------:R-:W-:Y:S01]  /*34800*/  FMUL.FTZ R138, R8.reuse, R138 ;  /* 0x0000008a088a7220 */ /* 0x040fe20000410000 */
[C---:B------:R-:W-:Y:S01]  /*34810*/  FMUL.FTZ R140, R8.reuse, R140 ;  /* 0x0000008c088c7220 */ /* 0x040fe20000410000 */
[C---:B------:R-:W-:Y:S01]  /*34820*/  FMUL.FTZ R139, R8.reuse, R139 ;  /* 0x0000008b088b7220 */ /* 0x040fe20000410000 */
[C---:B------:R-:W-:Y:S01]  /*34830*/  FMUL.FTZ R137, R8.reuse, R137 ;  /* 0x0000008908897220 */ /* 0x040fe20000410000 */
[C---:B------:R-:W-:Y:S01]  /*34840*/  FMUL.FTZ R136, R8.reuse, R136 ;  /* 0x0000008808887220 */ /* 0x040fe20000410000 */
[----:B------:R-:W-:Y:S01]  /*34850*/  ST.E desc[UR4][R2.64+0xe4], R138 ;  /* 0x0000e48a02007985 */ /* 0x000fe2000c101904 */
[C---:B------:R-:W-:Y:S01]  /*34860*/  FMUL.FTZ R135, R8.reuse, R135 ;  /* 0x0000008708877220 */ /* 0x040fe20000410000 */
[C---:B------:R-:W-:Y:S01]  /*34870*/  FMUL.FTZ R134, R8.reuse, R134 ;  /* 0x0000008608867220 */ /* 0x040fe20000410000 */
[C---:B------:R-:W-:Y:S01]  /*34880*/  FMUL.FTZ R133, R8.reuse, R133 ;  /* 0x0000008508857220 */ /* 0x040fe20000410000 */
        /* <DEDUP_REMOVED lines=33> */
[----:B------:R-:W-:Y:S04]  /*34aa0*/  ST.E desc[UR16][R2.64+0x170], R124 ;  /* 0x0001707c02007985 */ /* 0x000fe8000c101910 */
[----:B------:R-:W-:Y:S04]  /*34ab0*/  ST.E desc[UR6][R2.64+0x174], R122 ;  /* 0x0001747a02007985 */ /* 0x000fe8000c101906 */
[----:B------:R0:W-:Y:S01]  /*34ac0*/  ST.E desc[UR8][R2.64+0x180], R121 ;  /* 0x0001807902007985 */ /* 0x0001e2000c101908 */
[----:B------:R-:W-:-:S03]  /*34ad0*/  FMUL.FTZ R115, R8, R115 ;  /* 0x0000007308737220 */ /* 0x000fc60000410000 */
[----:B------:R-:W-:Y:S04]  /*34ae0*/  ST.E desc[UR4][R2.64+0x184], R120 ;  /* 0x0001847802007985 */ /* 0x000fe8000c101904 */
[----:B------:R-:W-:Y:S04]  /*34af0*/  ST.E desc[UR10][R2.64+0x190], R116 ;  /* 0x0001907402007985 */ /* 0x000fe8000c10190a */
[----:B------:R1:W-:Y:S01]  /*34b00*/  ST.E desc[UR12][R2.64+0x194], R119 ;  /* 0x0001947702007985 */ /* 0x0003e2000c10190c */
[----:B------:R-:W-:-:S03]  /*34b10*/  FMUL.FTZ R113, R8, R113 ;  /* 0x0000007108717220 */ /* 0x000fc60000410000 */
[----:B------:R-:W-:Y:S01]  /*34b20*/  ST.E desc[UR14][R2.64+0x1a0], R118 ;  /* 0x0001a07602007985 */ /* 0x000fe2000c10190e */
[----:B0-----:R-:W-:-:S03]  /*34b30*/  FMUL.FTZ R121, R8, R112 ;  /* 0x0000007008797220 */ /* 0x001fc60000410000 */
[----:B------:R0:W-:Y:S01]  /*34b40*/  ST.E desc[UR16][R2.64+0x1a4], R117 ;  /* 0x0001a47502007985 */ /* 0x0001e2000c101910 */
[----:B-1----:R-:W-:-:S03]  /*34b50*/  FMUL.FTZ R119, R8, R114 ;  /* 0x0000007208777220 */ /* 0x002fc60000410000 */
[----:B------:R1:W-:Y:S01]  /*34b60*/  ST.E desc[UR6][R2.64+0x1b0], R115 ;  /* 0x0001b07302007985 */ /* 0x0003e2000c101906 */
[C---:B------:R-:W-:Y:S01]  /*34b70*/  FMUL.FTZ R111, R8.reuse, R111 ;  /* 0x0000006f086f7220 */ /* 0x040fe20000410000 */
[C---:B------:R-:W-:Y:S01]  /*34b80*/  FMUL.FTZ R109, R8.reuse, R109 ;  /* 0x0000006d086d7220 */ /* 0x040fe20000410000 */
[C---:B0-----:R-:W-:Y:S01]  /*34b90*/  FMUL.FTZ R117, R8.reuse, R110 ;  /* 0x0000006e08757220 */ /* 0x041fe20000410000 */
[----:B------:R-:W-:Y:S01]  /*34ba0*/  ST.E desc[UR4][R2.64+0x1b4], R119 ;  /* 0x0001b47702007985 */ /* 0x000fe2000c101904 */
[----:B------:R-:W-:-:S03]  /*34bb0*/  FMUL.FTZ R107, R8, R107 ;  /* 0x0000006b086b7220 */ /* 0x000fc60000410000 */
[----:B------:R-:W-:Y:S01]  /*34bc0*/  ST.E desc[UR8][R2.64+0x1c0], R117 ;  /* 0x0001c07502007985 */ /* 0x000fe2000c101908 */
[----:B-1----:R-:W-:-:S03]  /*34bd0*/  FMUL.FTZ R115, R8, R108 ;  /* 0x0000006c08737220 */ /* 0x002fc60000410000 */
[----:B------:R0:W-:Y:S01]  /*34be0*/  ST.E desc[UR10][R2.64+0x1c4], R113 ;  /* 0x0001c47102007985 */ /* 0x0001e2000c10190a */
[----:B------:R-:W-:-:S03]  /*34bf0*/  FMUL.FTZ R105, R7, R105 ;  /* 0x0000006907697220 */ /* 0x000fc60000410000 */
[----:B------:R-:W-:Y:S04]  /*34c00*/  ST.E desc[UR12][R2.64+0x1d0], R121 ;  /* 0x0001d07902007985 */ /* 0x000fe8000c10190c */
[----:B------:R1:W-:Y:S01]  /*34c10*/  ST.E desc[UR14][R2.64+0x1d4], R111 ;  /* 0x0001d46f02007985 */ /* 0x0003e2000c10190e */
[----:B0-----:R-:W-:-:S03]  /*34c20*/  FMUL.FTZ R113, R8, R104 ;  /* 0x0000006808717220 */ /* 0x001fc60000410000 */
[----:B------:R0:W-:Y:S01]  /*34c30*/  ST.E desc[UR6][R2.64+0x1e0], R109 ;  /* 0x0001e06d02007985 */ /* 0x0001e2000c101906 */
[----:B------:R-:W-:-:S03]  /*34c40*/  FMUL.FTZ R103, R7, R103 ;  /* 0x0000006707677220 */ /* 0x000fc60000410000 */
[----:B------:R-:W-:Y:S01]  /*34c50*/  ST.E desc[UR16][R2.64+0x1e4], R115 ;  /* 0x0001e47302007985 */ /* 0x000fe2000c101910 */
[----:B-1----:R-:W-:-:S03]  /*34c60*/  FMUL.FTZ R111, R7, R106 ;  /* 0x0000006a076f7220 */ /* 0x002fc60000410000 */
[----:B------:R1:W-:Y:S01]  /*34c70*/  ST.E desc[UR4][R2.64+0x1f0], R107 ;  /* 0x0001f06b02007985 */ /* 0x0003e2000c101904 */
[----:B------:R-:W-:-:S03]  /*34c80*/  FMUL.FTZ R101, R7, R101 ;  /* 0x0000006507657220 */ /* 0x000fc60000410000 */
[----:B------:R-:W-:Y:S01]  /*34c90*/  ST.E desc[UR8][R2.64+0x1f4], R113 ;  /* 0x0001f47102007985 */ /* 0x000fe2000c101908 */
[----:B0-----:R-:W-:-:S03]  /*34ca0*/  FMUL.FTZ R109, R7, R102 ;  /* 0x00000066076d7220 */ /* 0x001fc60000410000 */
[----:B------:R-:W-:Y:S01]  /*34cb0*/  ST.E desc[UR10][R2.64+0x8], R111 ;  /* 0x0000086f02007985 */ /* 0x000fe2000c10190a */
[----:B------:R-:W-:-:S03]  /*34cc0*/  FMUL.FTZ R99, R7, R99 ;  /* 0x0000006307637220 */ /* 0x000fc60000410000 */
[----:B------:R0:W-:Y:S01]  /*34cd0*/  ST.E desc[UR12][R2.64+0xc], R105 ;  /* 0x00000c6902007985 */ /* 0x0001e2000c10190c */
[C---:B-1----:R-:W-:Y:S01]  /*34ce0*/  FMUL.FTZ R107, R7.reuse, R98 ;  /* 0x00000062076b7220 */ /* 0x042fe20000410000 */
[C---:B------:R-:W-:Y:S02]  /*34cf0*/  FMUL.FTZ R97, R7.reuse, R97 ;  /* 0x0000006107617220 */ /* 0x040fe40000410000 */
[----:B------:R1:W-:Y:S01]  /*34d00*/  ST.E desc[UR6][R2.64+0x18], R103 ;  /* 0x0000186702007985 */ /* 0x0003e2000c101906 */
[----:B--2---:R-:W-:-:S03]  /*34d10*/  FMUL.FTZ R95, R7, R95 ;  /* 0x0000005f075f7220 */ /* 0x004fc60000410000 */
[----:B------:R2:W-:Y:S01]  /*34d20*/  ST.E desc[UR14][R2.64+0x1c], R101 ;  /* 0x00001c6502007985 */ /* 0x0005e2000c10190e */
[----:B0-----:R-:W-:-:S03]  /*34d30*/  FMUL.FTZ R105, R7, R100 ;  /* 0x0000006407697220 */ /* 0x001fc60000410000 */
[----:B------:R-:W-:Y:S01]  /*34d40*/  ST.E desc[UR16][R2.64+0x28], R109 ;  /* 0x0000286d02007985 */ /* 0x000fe2000c101910 */
[----:B-1----:R-:W-:-:S03]  /*34d50*/  FMUL.FTZ R103, R7, R96 ;  /* 0x0000006007677220 */ /* 0x002fc60000410000 */
[----:B------:R-:W-:Y:S01]  /*34d60*/  ST.E desc[UR4][R2.64+0x2c], R105 ;  /* 0x00002c6902007985 */ /* 0x000fe2000c101904 */
[----:B--2---:R-:W-:-:S03]  /*34d70*/  FMUL.FTZ R101, R7, R94 ;  /* 0x0000005e07657220 */ /* 0x004fc60000410000 */
[----:B------:R-:W-:Y:S01]  /*34d80*/  ST.E desc[UR8][R2.64+0x38], R107 ;  /* 0x0000386b02007985 */ /* 0x000fe2000c101908 */
[----:B----4-:R-:W-:-:S03]  /*34d90*/  FMUL.FTZ R93, R7, R93 ;  /* 0x0000005d075d7220 */ /* 0x010fc60000410000 */
[----:B------:R0:W-:Y:S01]  /*34da0*/  ST.E desc[UR10][R2.64+0x3c], R99 ;  /* 0x00003c6302007985 */ /* 0x0001e2000c10190a */
[----:B---3--:R-:W-:-:S03]  /*34db0*/  FMUL.FTZ R91, R7, R91 ;  /* 0x0000005b075b7220 */ /* 0x008fc60000410000 */
[----:B------:R1:W-:Y:S01]  /*34dc0*/  ST.E desc[UR6][R2.64+0x48], R97 ;  /* 0x0000486102007985 */ /* 0x0003e2000c101906 */
[----:B------:R-:W-:-:S03]  /*34dd0*/  FMUL.FTZ R87, R7, R87 ;  /* 0x0000005707577220 */ /* 0x000fc60000410000 */
[----:B------:R-:W-:Y:S01]  /*34de0*/  ST.E desc[UR12][R2.64+0x4c], R101 ;  /* 0x00004c6502007985 */ /* 0x000fe2000c10190c */
[----:B0-----:R-:W-:-:S03]  /*34df0*/  FMUL.FTZ R99, R7, R92 ;  /* 0x0000005c07637220 */ /* 0x001fc60000410000 */
[----:B------:R-:W-:Y:S01]  /*34e00*/  ST.E desc[UR14][R2.64+0x58], R103 ;  /* 0x0000586702007985 */ /* 0x000fe2000c10190e */
[----:B------:R-:W-:-:S03]  /*34e10*/  FMUL.FTZ R89, R7, R89 ;  /* 0x0000005907597220 */ /* 0x000fc60000410000 */
[----:B------:R0:W-:Y:S01]  /*34e20*/  ST.E desc[UR16][R2.64+0x5c], R95 ;  /* 0x00005c5f02007985 */ /* 0x0001e2000c101910 */
[----:B-1----:R-:W-:-:S03]  /*34e30*/  FMUL.FTZ R97, R7, R88 ;  /* 0x0000005807617220 */ /* 0x002fc60000410000 */
[----:B------:R1:W-:Y:S01]  /*34e40*/  ST.E desc[UR4][R2.64+0x68], R93 ;  /* 0x0000685d02007985 */ /* 0x0003e2000c101904 */
[----:B------:R-:W-:-:S03]  /*34e50*/  FMUL.FTZ R85, R7, R85 ;  /* 0x0000005507557220 */ /* 0x000fc60000410000 */
[----:B------:R-:W-:Y:S01]  /*34e60*/  ST.E desc[UR8][R2.64+0x6c], R99 ;  /* 0x00006c6302007985 */ /* 0x000fe2000c101908 */
[----:B0-----:R-:W-:-:S03]  /*34e70*/  FMUL.FTZ R95, R7, R90 ;  /* 0x0000005a075f7220 */ /* 0x001fc60000410000 */
[----:B------:R0:W-:Y:S01]  /*34e80*/  ST.E desc[UR6][R2.64+0x78], R91 ;  /* 0x0000785b02007985 */ /* 0x0001e2000c101906 */
[C---:B------:R-:W-:Y:S01]  /*34e90*/  FMUL.FTZ R81, R7.reuse, R81 ;  /* 0x0000005107517220 */ /* 0x040fe20000410000 */
[C---:B-1----:R-:W-:Y:S02]  /*34ea0*/  FMUL.FTZ R93, R7.reuse, R86 ;  /* 0x00000056075d7220 */ /* 0x042fe40000410000 */
[----:B------:R1:W-:Y:S01]  /*34eb0*/  ST.E desc[UR10][R2.64+0x7c], R87 ;  /* 0x00007c5702007985 */ /* 0x0003e2000c10190a */
[----:B------:R-:W-:-:S03]  /*34ec0*/  FMUL.FTZ R83, R7, R83 ;  /* 0x0000005307537220 */ /* 0x000fc60000410000 */
[----:B------:R-:W-:Y:S04]  /*34ed0*/  ST.E desc[UR12][R2.64+0x88], R95 ;  /* 0x0000885f02007985 */ /* 0x000fe8000c10190c */
[----:B------:R2:W-:Y:S01]  /*34ee0*/  ST.E desc[UR14][R2.64+0x8c], R89 ;  /* 0x00008c5902007985 */ /* 0x0005e2000c10190e */
[C---:B0-----:R-:W-:Y:S01]  /*34ef0*/  FMUL.FTZ R91, R7.reuse, R80 ;  /* 0x00000050075b7220 */ /* 0x041fe20000410000 */
[C---:B-1----:R-:W-:Y:S02]  /*34f00*/  FMUL.FTZ R87, R7.reuse, R84 ;  /* 0x0000005407577220 */ /* 0x042fe40000410000 */
[----:B------:R-:W-:Y:S01]  /*34f10*/  ST.E desc[UR16][R2.64+0x98], R97 ;  /* 0x0000986102007985 */ /* 0x000fe2000c101910 */
[----:B------:R-:W-:-:S03]  /*34f20*/  FMUL.FTZ R79, R7, R79 ;  /* 0x0000004f074f7220 */ /* 0x000fc60000410000 */
[----:B------:R-:W-:Y:S01]  /*34f30*/  ST.E desc[UR4][R2.64+0x9c], R93 ;  /* 0x00009c5d02007985 */ /* 0x000fe2000c101904 */
[----:B--2---:R-:W-:-:S03]  /*34f40*/  FMUL.FTZ R89, R7, R82 ;  /* 0x0000005207597220 */ /* 0x004fc60000410000 */
[----:B------:R-:W-:Y:S01]  /*34f50*/  ST.E desc[UR6][R2.64+0xa8], R85 ;  /* 0x0000a85502007985 */ /* 0x000fe2000c101906 */
[----:B------:R-:W-:-:S03]  /*34f60*/  FMUL.FTZ R75, R7, R75 ;  /* 0x0000004b074b7220 */ /* 0x000fc60000410000 */
[----:B------:R0:W-:Y:S01]  /*34f70*/  ST.E desc[UR8][R2.64+0xac], R81 ;  /* 0x0000ac5102007985 */ /* 0x0001e2000c101908 */
[----:B------:R-:W-:-:S03]  /*34f80*/  FMUL.FTZ R77, R7, R77 ;  /* 0x0000004d074d7220 */ /* 0x000fc60000410000 */
[----:B------:R-:W-:Y:S04]  /*34f90*/  ST.E desc[UR10][R2.64+0xb8], R87 ;  /* 0x0000b85702007985 */ /* 0x000fe8000c10190a */
[----:B------:R1:W-:Y:S01]  /*34fa0*/  ST.E desc[UR12][R2.64+0xbc], R83 ;  /* 0x0000bc5302007985 */ /* 0x0003e2000c10190c */
[----:B0-----:R-:W-:-:S03]  /*34fb0*/  FMUL.FTZ R81, R7, R78 ;  /* 0x0000004e07517220 */ /* 0x001fc60000410000 */
[----:B------:R-:W-:Y:S01]  /*34fc0*/  ST.E desc[UR14][R2.64+0xc8], R89 ;  /* 0x0000c85902007985 */ /* 0x000fe2000c10190e */
[----:B------:R-:W-:-:S03]  /*34fd0*/  FMUL.FTZ R85, R7, R72 ;  /* 0x0000004807557220 */ /* 0x000fc60000410000 */
[----:B------:R-:W-:Y:S01]  /*34fe0*/  ST.E desc[UR4][R2.64+0xcc], R91 ;  /* 0x0000cc5b02007985 */ /* 0x000fe2000c101904 */
[----:B-1----:R-:W-:-:S03]  /*34ff0*/  FMUL.FTZ R83, R7, R76 ;  /* 0x0000004c07537220 */ /* 0x002fc60000410000 */
[----:B------:R0:W-:Y:S01]  /*35000*/  ST.E desc[UR16][R2.64+0xd8], R79 ;  /* 0x0000d84f02007985 */ /* 0x0001e2000c101910 */
[----:B------:R-:W-:-:S03]  /*35010*/  FMUL.FTZ R73, R7, R73 ;  /* 0x0000004907497220 */ /* 0x000fc60000410000 */
[----:B------:R-:W-:Y:S01]  /*35020*/  ST.E desc[UR6][R2.64+0xdc], R81 ;  /* 0x0000dc5102007985 */ /* 0x000fe2000c101906 */
[----:B------:R-:W-:-:S03]  /*35030*/  FMUL.FTZ R71, R7, R71 ;  /* 0x0000004707477220 */ /* 0x000fc60000410000 */
[----:B------:R1:W-:Y:S01]  /*35040*/  ST.E desc[UR8][R2.64+0xe8], R75 ;  /* 0x0000e84b02007985 */ /* 0x0003e2000c101908 */
[----:B0-----:R-:W-:-:S03]  /*35050*/  FMUL.FTZ R79, R7, R74 ;  /* 0x0000004a074f7220 */ /* 0x001fc60000410000 */
[----:B------:R0:W-:Y:S01]  /*35060*/  ST.E desc[UR10][R2.64+0xec], R77 ;  /* 0x0000ec4d02007985 */ /* 0x0001e2000c10190a */
[----:B------:R-:W-:-:S03]  /*35070*/  FMUL.FTZ R69, R7, R69 ;  /* 0x0000004507457220 */ /* 0x000fc60000410000 */
[----:B------:R-:W-:Y:S04]  /*35080*/  ST.E desc[UR12][R2.64+0xf8], R83 ;  /* 0x0000f85302007985 */ /* 0x000fe8000c10190c */
[----:B------:R-:W-:Y:S01]  /*35090*/  ST.E desc[UR4][R2.64+0xfc], R79 ;  /* 0x0000fc4f02007985 */ /* 0x000fe2000c101904 */
[----:B-1----:R-:W-:-:S03]  /*350a0*/  FMUL.FTZ R75, R7, R70 ;  /* 0x00000046074b7220 */ /* 0x002fc60000410000 */
[----:B------:R-:W-:Y:S01]  /*350b0*/  ST.E desc[UR14][R2.64+0x108], R85 ;  /* 0x0001085502007985 */ /* 0x000fe2000c10190e */
[----:B------:R-:W-:-:S03]  /*350c0*/  FMUL.FTZ R65, R7, R65 ;  /* 0x0000004107417220 */ /* 0x000fc60000410000 */
[----:B------:R1:W-:Y:S01]  /*350d0*/  ST.E desc[UR16][R2.64+0x10c], R73 ;  /* 0x00010c4902007985 */ /* 0x0003e2000c101910 */
[C---:B------:R-:W-:Y:S01]  /*350e0*/  FMUL.FTZ R67, R7.reuse, R67 ;  /* 0x0000004307437220 */ /* 0x040fe20000410000 */
[C---:B0-----:R-:W-:Y:S02]  /*350f0*/  FMUL.FTZ R77, R7.reuse, R66 ;  /* 0x00000042074d7220 */ /* 0x041fe40000410000 */
[----:B------:R-:W-:Y:S01]  /*35100*/  ST.E desc[UR6][R2.64+0x118], R71 ;  /* 0x0001184702007985 */ /* 0x000fe2000c101906 */
[----:B------:R-:W-:-:S03]  /*35110*/  FMUL.FTZ R63, R7, R63 ;  /* 0x0000003f073f7220 */ /* 0x000fc60000410000 */
[----:B------:R0:W-:Y:S01]  /*35120*/  ST.E desc[UR8][R2.64+0x11c], R69 ;  /* 0x00011c4502007985 */ /* 0x0001e2000c101908 */
[----:B-1----:R-:W-:-:S03]  /*35130*/  FMUL.FTZ R73, R7, R68 ;  /* 0x0000004407497220 */ /* 0x002fc60000410000 */
[----:B------:R-:W-:Y:S04]  /*35140*/  ST.E desc[UR10][R2.64+0x128], R75 ;  /* 0x0001284b02007985 */ /* 0x000fe8000c10190a */
[----:B------:R-:W-:Y:S01]  /*35150*/  ST.E desc[UR4][R2.64+0x12c], R73 ;  /* 0x00012c4902007985 */ /* 0x000fe2000c101904 */
[----:B0-----:R-:W-:-:S03]  /*35160*/  FMUL.FTZ R69, R7, R64 ;  /* 0x0000004007457220 */ /* 0x001fc60000410000 */
[----:B------:R0:W-:Y:S01]  /*35170*/  ST.E desc[UR12][R2.64+0x138], R65 ;  /* 0x0001384102007985 */ /* 0x0001e2000c10190c */
[----:B------:R-:W-:-:S03]  /*35180*/  FMUL.FTZ R61, R7, R61 ;  /* 0x0000003d073d7220 */ /* 0x000fc60000410000 */
[----:B------:R1:W-:Y:S01]  /*35190*/  ST.E desc[UR14][R2.64+0x13c], R67 ;  /* 0x00013c4302007985 */ /* 0x0003e2000c10190e */
[C---:B------:R-:W-:Y:S01]  /*351a0*/  FMUL.FTZ R71, R7.reuse, R60 ;  /* 0x0000003c07477220 */ /* 0x040fe20000410000 */
[C---:B------:R-:W-:Y:S02]  /*351b0*/  FMUL.FTZ R59, R7.reuse, R59 ;  /* 0x0000003b073b7220 */ /* 0x040fe40000410000 */
[----:B------:R-:W-:Y:S01]  /*351c0*/  ST.E desc[UR16][R2.64+0x148], R77 ;  /* 0x0001484d02007985 */ /* 0x000fe2000c101910 */
[----:B0-----:R-:W-:-:S03]  /*351d0*/  FMUL.FTZ R65, R7, R62 ;  /* 0x0000003e07417220 */ /* 0x001fc60000410000 */
[----:B------:R-:W-:Y:S01]  /*351e0*/  ST.E desc[UR6][R2.64+0x14c], R69 ;  /* 0x00014c4502007985 */ /* 0x000fe2000c101906 */
[----:B-1----:R-:W-:-:S03]  /*351f0*/  FMUL.FTZ R67, R7, R58 ;  /* 0x0000003a07437220 */ /* 0x002fc60000410000 */
        /* <DEDUP_REMOVED lines=17> */
[C---:B-1----:R-:W-:Y:S01]  /*35310*/  FMUL.FTZ R57, R7.reuse, R50 ;  /* 0x0000003207397220 */ /* 0x042fe20000410000 */
[C---:B------:R-:W-:Y:S02]  /*35320*/  FMUL.FTZ R47, R7.reuse, R47 ;  /* 0x0000002f072f7220 */ /* 0x040fe40000410000 */
[----:B------:R0:W-:Y:S04]  /*35330*/  ST.E desc[UR10][R2.64+0x19c], R55 ;  /* 0x00019c3702007985 */ /* 0x0001e8000c10190a */
[----:B------:R-:W-:Y:S04]  /*35340*/  ST.E desc[UR12][R2.64+0x1a8], R63 ;  /* 0x0001a83f02007985 */ /* 0x000fe8000c10190c */
[----:B------:R1:W-:Y:S01]  /*35350*/  ST.E desc[UR14][R2.64+0x1ac], R53 ;  /* 0x0001ac3502007985 */ /* 0x0003e2000c10190e */
[----:B------:R-:W-:-:S03]  /*35360*/  FMUL.FTZ R45, R7, R45 ;  /* 0x0000002d072d7220 */ /* 0x000fc60000410000 */
[----:B------:R2:W-:Y:S01]  /*35370*/  ST.E desc[UR6][R2.64+0x1b8], R51 ;  /* 0x0001b83302007985 */ /* 0x0005e2000c101906 */
[----:B0-----:R-:W-:-:S03]  /*35380*/  FMUL.FTZ R55, R7, R9 ;  /* 0x0000000907377220 */ /* 0x001fc60000410000 */
[----:B------:R0:W-:Y:S01]  /*35390*/  ST.E desc[UR16][R2.64+0x1bc], R57 ;  /* 0x0001bc3902007985 */ /* 0x0001e2000c101910 */
[----:B-1----:R-:W-:-:S03]  /*353a0*/  FMUL.FTZ R53, R7, R48 ;  /* 0x0000003007357220 */ /* 0x002fc60000410000 */
[----:B------:R-:W-:Y:S01]  /*353b0*/  ST.E desc[UR4][R2.64+0x1c8], R49 ;  /* 0x0001c83102007985 */ /* 0x000fe2000c101904 */
[----:B--2---:R-:W-:-:S03]  /*353c0*/  FMUL.FTZ R51, R7, R46 ;  /* 0x0000002e07337220 */ /* 0x004fc60000410000 */
[----:B------:R-:W-:Y:S01]  /*353d0*/  ST.E desc[UR8][R2.64+0x1cc], R47 ;  /* 0x0001cc2f02007985 */ /* 0x000fe2000c101908 */
[C---:B------:R-:W-:Y:S01]  /*353e0*/  FMUL.FTZ R43, R7.reuse, R43 ;  /* 0x0000002b072b7220 */ /* 0x040fe20000410000 */
[----:B0-----:R-:W-:Y:S02]  /*353f0*/  FMUL.FTZ R57, R7, R44 ;  /* 0x0000002c07397220 */ /* 0x001fe40000410000 */
[----:B------:R-:W-:Y:S04]  /*35400*/  ST.E desc[UR10][R2.64+0x1d8], R53 ;  /* 0x0001d83502007985 */ /* 0x000fe8000c10190a */
[----:B------:R-:W-:Y:S04]  /*35410*/  ST.E desc[UR6][R2.64+0x1dc], R51 ;  /* 0x0001dc3302007985 */ /* 0x000fe8000c101906 */
[----:B------:R-:W-:Y:S04]  /*35420*/  ST.E desc[UR12][R2.64+0x1e8], R55 ;  /* 0x0001e83702007985 */ /* 0x000fe8000c10190c */
[----:B------:R-:W-:Y:S04]  /*35430*/  ST.E desc[UR14][R2.64+0x1ec], R45 ;  /* 0x0001ec2d02007985 */ /* 0x000fe8000c10190e */
[----:B------:R-:W-:Y:S04]  /*35440*/  ST.E desc[UR16][R2.64+0x1f8], R57 ;  /* 0x0001f83902007985 */ /* 0x000fe8000c101910 */
[----:B------:R0:W-:Y:S01]  /*35450*/  ST.E desc[UR18][R2.64+0x1fc], R43 ;  /* 0x0001fc2b02007985 */ /* 0x0001e2000c101912 */
[----:B------:R-:W-:-:S03]  /*35460*/  LEA.HI R44, R6, 0x8, RZ, 0x19 ;  /* 0x00000008062c7811 */ /* 0x000fc600078fc8ff */
[----:B------:R-:W2:Y:S02]  /*35470*/  LDL.64 R8, [R0] ;  /* 0x0000000000087983 */ /* 0x000ea40000100a00 */
[----:B------:R1:W-:Y:S06]  /*35480*/  BAR.SYNC.DEFER_BLOCKING R44, 0x100 ;  /* 0x0004002c0000751d */ /* 0x0003ec0000010000 */
[----:B0-----:R-:W3:Y:S01]  /*35490*/  LDL.64 R2, [R0+0x80] ;  /* 0x0000800000027983 */ /* 0x001ee20000100a00 */
[C---:B------:R-:W-:Y:S02]  /*354a0*/  R2UR UR28, R4.reuse ;  /* 0x00000000041c72ca */ /* 0x040fe400000e0000 */
[----:B------:R-:W-:Y:S01]  /*354b0*/  R2UR UR29, R5 ;  /* 0x00000000051d72ca */ /* 0x000fe200000e0000 */
[----:B------:R-:W4:Y:S04]  /*354c0*/  LDL.64 R6, [R0+0x98] ;  /* 0x0000980000067983 */ /* 0x000f280000100a00 */
[----:B--2---:R-:W2:Y:S04]  /*354d0*/  LD.E R43, desc[UR6][R8.64] ;  /* 0x00000006082b7980 */ /* 0x004ea8000c101900 */
[----:B------:R-:W2:Y:S04]  /*354e0*/  LDL.64 R8, [R0+0x88] ;  /* 0x0000880000087983 */ /* 0x000ea80000100a00 */
[----:B---3--:R-:W3:Y:S04]  /*354f0*/  LD.E R47, desc[UR4][R2.64] ;  /* 0x00000004022f7980 */ /* 0x008ee8000c101900 */
        /* <DEDUP_REMOVED lines=64> */
[----:B----4-:R-:W4:Y:S04]  /*35900*/  LD.E.64 R6, desc[UR4][R6.64] ;  /* 0x0000000406067980 */ /* 0x010f28000c101b00 */
[----:B---3--:R-:W-:Y:S04]  /*35910*/  ST.E desc[UR8][R2.64], R47 ;  /* 0x0000002f02007985 */ /* 0x008fe8000c101908 */
[----:B--2---:R0:W-:Y:S04]  /*35920*/  ST.E desc[UR4][R2.64+0x4], R45 ;  /* 0x0000042d02007985 */ /* 0x0041e8000c101904 */
        /* <DEDUP_REMOVED lines=63> */
[----:B0-----:R-:W3:Y:S04]  /*35d20*/  LD.E R45, desc[UR28][R2.64+0x104] ;  /* 0x0001041c022d7980 */ /* 0x001ee8000c101900 */
[----:B---3--:R0:W-:Y:S04]  /*35d30*/  ST.E desc[UR4][R2.64+0x104], R45 ;  /* 0x0001042d02007985 */ /* 0x0081e8000c101904 */
[----:B------:R-:W3:Y:S04]  /*35d40*/  LD.E R47, desc[UR6][R2.64+0x108] ;  /* 0x00010806022f7980 */ /* 0x000ee8000c101900 */
[----:B-1----:R-:W4:Y:S04]  /*35d50*/  LD.E R49, desc[UR8][R2.64+0x10c] ;  /* 0x00010c0802317980 */ /* 0x002f28000c101900 */
        /* <DEDUP_REMOVED lines=122> */
[----:B0-----:R-:W4:Y:S01]  /*36500*/  LD.E R45, desc[UR28][R8.64] ;  /* 0x0000001c082d7980 */ /* 0x001f22000c101900 */
        /* <DEDUP_REMOVED lines=22> */
[----:B------:R-:W-:Y:S01]  /*36670*/  IMAD R6, R43, 0xc00, R6 ;  /* 0x00000c002b067824 */ /* 0x000fe200078e0206 */
[----:B------:R-:W-:Y:S01]  /*36680*/  F2FP.F16.F32.PACK_AB R172, R42, R172 ;  /* 0x000000ac2aac723e */ /* 0x000fe200000000ff */
[----:B------:R-:W4:Y:S01]  /*36690*/  LD.E R43, desc[UR34][R2.64+0x4c] ;  /* 0x00004c22022b7980 */ /* 0x000f22000c101900 */
[----:B------:R-:W-:Y:S02]  /*366a0*/  F2FP.F16.F32.PACK_AB R174, R174, R41 ;  /* 0x00000029aeae723e */ /* 0x000fe400000000ff */
[----:B------:R-:W-:Y:S01]  /*366b0*/  F2FP.F16.F32.PACK_AB R152, R152, R40 ;  /* 0x000000289898723e */ /* 0x000fe200000000ff */
        /* <DEDUP_REMOVED lines=199> */
[----:B------:R-:W-:Y:S02]  /*37330*/  R2UR UR4, R4 ;  /* 0x00000000040472ca */ /* 0x000fe400000e0000 */
[----:B------:R-:W-:-:S13]  /*37340*/  R2UR UR5, R5 ;  /* 0x00000000050572ca */ /* 0x000fda00000e0000 */
        /* <DEDUP_REMOVED lines=720> */
[----:B------:R-:W-:Y:S01]  /*3a050*/  F2FP.F16.F32.PACK_AB R167, R167, R15 ;  /* 0x0000000fa7a7723e */ /* 0x000fe200000000ff */
[----:B------:R-:W-:Y:S01]  /*3a060*/  IMAD.MOV.U32 R15, RZ, RZ, R7 ;  /* 0x000000ffff0f7224 */ /* 0x000fe200078e0007 */
[----:B------:R-:W-:Y:S01]  /*3a070*/  F2FP.F16.F32.PACK_AB R169, R169, R14 ;  /* 0x0000000ea9a9723e */ /* 0x000fe200000000ff */
[----:B------:R-:W-:-:S03]  /*3a080*/  VIADD R14, R6, 0x80 ;  /* 0x00000080060e7836 */ /* 0x000fc60000000000 */
[----:B------:R-:W-:Y:S02]  /*3a090*/  R2UR UR7, R15 ;  /* 0x000000000f0772ca */ /* 0x000fe400000e0000 */
[----:B------:R-:W-:Y:S02]  /*3a0a0*/  R2UR UR6, R14 ;  /* 0x000000000e0672ca */ /* 0x000fe400000e0000 */
        /* <DEDUP_REMOVED lines=3549> */
[----:B---3--:R-:W3:Y:S01]  /*47e80*/  LD.E R31, desc[UR22][R2.64+0x1c] ;  /* 0x00001c16021f7980 */ /* 0x008ee2000c101900 */
[C---:B------:R-:W-:Y:S02]  /*47e90*/  R2UR UR20, R4.reuse ;  /* 0x00000000041472ca */ /* 0x040fe400000e0000 */
[C---:B------:R-:W-:Y:S01]  /*47ea0*/  R2UR UR21, R5.reuse ;  /* 0x00000000051572ca */ /* 0x040fe200000e0000 */
[----:B----4-:R-:W4:Y:S01]  /*47eb0*/  LD.E R33, desc[UR24][R2.64+0x20] ;  /* 0x0000201802217980 */ /* 0x010f22000c101900 */
        /* <DEDUP_REMOVED lines=719> */
[----:B0-----:R-:W1:Y:S01]  /*4abb0*/  LDL.64 R8, [R0+0x40] ;  /* 0x0000400000087983 */ /* 0x001e620000100a00 */
[----:B------:R-:W-:-:S02]  /*4abc0*/  R2UR UR4, R4 ;  /* 0x00000000040472ca */ /* 0x000fc400000e0000 */
[----:B------:R-:W-:Y:S01]  /*4abd0*/  R2UR UR5, R5 ;  /* 0x00000000050572ca */ /* 0x000fe200000e0000 */
[----:B------:R-:W3:-:S12]  /*4abe0*/  LDL.64 R6, [R0] ;  /* 0x0000000000067983 */ /* 0x000ed80000100a00 */
[----:B-1----:R-:W4:Y:S01]  /*4abf0*/  LD.E R12, desc[UR4][R8.64] ;  /* 0x00000004080c7980 */ /* 0x002f22000c101900 */
[----:B------:R-:W-:Y:S02]  /*4ac00*/  R2UR UR4, R4 ;  /* 0x00000000040472ca */ /* 0x000fe400000e0000 */
[----:B------:R-:W-:Y:S01]  /*4ac10*/  R2UR UR5, R5 ;  /* 0x00000000050572ca */ /* 0x000fe200000e0000 */
[----:B------:R-:W-:-:S12]  /*4ac20*/  BSSY B2, `(.L_x_12903) ;  /* 0x0000006000027945 */ /* 0x000fd80003800000 */
[----:B---3--:R2:W5:Y:S01]  /*4ac30*/  LD.E R6, desc[UR4][R6.64] ;  /* 0x0000000406067980 */ /* 0x008562000c101900 */
[----:B----4-:R-:W-:-:S04]  /*4ac40*/  LOP3.LUT R12, R12, 0x1, RZ, 0xfc, !PT ;  /* 0x000000010c0c7812 */ /* 0x010fc800078efcff */
[----:B------:R-:W-:-:S13]  /*4ac50*/  ISETP.NE.AND P0, PT, R12, 0x3, PT ;  /* 0x000000030c00780c */ /* 0x000fda0003f05270 */
[----:B--2---:R-:W-:Y:S05]  /*4ac60*/  @!P0 BRA `(.L_x_12904) ;  /* 0x0000000000048947 */ /* 0x004fea0003800000 */
[----:B------:R-:W-:Y:S01]  /*4ac70*/  BPT.TRAP 0x1 ;  /* 0x000000040000795c */ /* 0x000fe20000300000 */
.L_x_12904:
[----:B------:R-:W-:Y:S05]  /*4ac80*/  BSYNC B2 ;  /* 0x0000000000027941 */ /* 0x000fea0003800000 */
.L_x_12903:
        /* <DEDUP_REMOVED lines=11> */
[----:B0-----:R-:W-:Y:S05]  /*4ad40*/  RET.REL.NODEC R220 `(_ZN7cutlass13device_kernelIN5flash11enable_sm90INS1_16FlashAttnFwdSm90INS1_25CollectiveMainloopFwdSm90ILi2EN4cute5tupleIJNS5_1CILi1EEES8_S8_EEENS6_IJNS7_ILi128EEENS7_ILi96EEENS7_ILi64EEEEEELi256ENS_6half_tEfNS_4arch4Sm90ELb0ELb1ELb0ELb1ELb1ELb0ELb1ELb1ELb0ELb1ELb1ELb0EEENS1_21CollectiveEpilogueFwdINS6_IJSA_NS7_ILi256EEESB_EEES9_SE_SG_Li256ELb1ELb1ELb1ELb0EEENS1_36VarlenDynamicPersistentTileSchedulerILi128ELi96ELi256ELi128ELb1ELb1ELb1ELb1ELb0ELb1EEEEEEEEEvNT_6ParamsE) ;  /* 0xfffffb50dcac7950 */ /* 0x001fea0003c3ffff */
.L_x_12879:
[----:B0-----:R0:W1:Y:S02]  /*4ad50*/  SYNCS.PHASECHK.TRANS64.TRYWAIT P0, [R6+URZ], R7 ;  /* 0x00000007060075a7 */ /* 0x001064000800017f */
[----:B-1----:R-:W-:Y:S05]  /*4ad60*/  @!P0 NANOSLEEP.SYNCS 0x989680 ;  /* 0x009896800000895d */ /* 0x002fea0003900000 */
[----:B------:R-:W1:Y:S02]  /*4ad70*/  @!P0 SYNCS.PHASECHK.TRANS64 P0, [R6+URZ], R7 ;  /* 0x00000007060085a7 */ /* 0x000e64000800007f */
[----:B-1----:R-:W-:Y:S05]  /*4ad80*/  @!P0 BRA `(.L_x_12879) ;  /* 0xfffffffc00f08947 */ /* 0x002fea000383ffff */
[----:B------:R-:W-:Y:S05]  /*4ad90*/  BRA `(.L_x_12878) ;  /* 0xfffffe4c00847947 */ /* 0x000fea000383ffff */
.L_x_12886:
[----:B0-----:R0:W1:Y:S02]  /*4ada0*/  SYNCS.PHASECHK.TRANS64.TRYWAIT P0, [R20+URZ], R21 ;  /* 0x00000015140075a7 */ /* 0x001064000800017f */
[----:B-1----:R-:W-:Y:S05]  /*4adb0*/  @!P0 NANOSLEEP.SYNCS 0x989680 ;  /* 0x009896800000895d */ /* 0x002fea0003900000 */
[----:B------:R-:W1:Y:S02]  /*4adc0*/  @!P0 SYNCS.PHASECHK.TRANS64 P0, [R20+URZ], R21 ;  /* 0x00000015140085a7 */ /* 0x000e64000800007f */
[----:B-1----:R-:W-:Y:S05]  /*4add0*/  @!P0 BRA `(.L_x_12886) ;  /* 0xfffffffc00f08947 */ /* 0x002fea000383ffff */
[----:B------:R-:W-:Y:S05]  /*4ade0*/  BRA `(.L_x_12885) ;  /* 0xfffffe5400587947 */ /* 0x000fea000383ffff */
.L_x_12905:
        /* <DEDUP_REMOVED lines=9> */
.L_x_15672:


//--------------------- .text._ZN7cutlass13device_kernelIN5flash11enable_sm90INS1_16FlashAttnFwdSm90INS1_25CollectiveMainloopFwdSm90ILi2EN4cute5tupleIJNS5_1CILi1EEES8_S8_EEENS6_IJNS7_ILi128EEENS7_ILi96EEENS7_ILi64EEEEEELi256ENS_6half_tEfNS_4arch4Sm90ELb0ELb1ELb0ELb1ELb1ELb1ELb1ELb1ELb0ELb1ELb1ELb0EEENS1_21CollectiveEpilogueFwdINS6_IJSA_NS7_ILi256EEESB_EEES9_SE_SG_Li256ELb1ELb1ELb1ELb0EEENS1_36VarlenDynamicPersistentTileSchedulerILi128ELi96ELi256ELi128ELb1ELb1ELb1ELb1ELb0ELb1EEEEEEEEEvNT_6ParamsE --------------------------
	.section	.text._ZN7cutlass13device_kernelIN5flash11enable_sm90INS1_16FlashAttnFwdSm90INS1_25CollectiveMainloopFwdSm90ILi2EN4cute5tupleIJNS5_1CILi1EEES8_S8_EEENS6_IJNS7_ILi128EEENS7_ILi96EEENS7_ILi64EEEEEELi256ENS_6half_tEfNS_4arch4Sm90ELb0ELb1ELb0ELb1ELb1ELb1ELb1ELb1ELb0ELb1ELb1ELb0EEENS1_21CollectiveEpilogueFwdINS6_IJSA_NS7_ILi256EEESB_EEES9_SE_SG_Li256ELb1ELb1ELb1ELb0EEENS1_36VarlenDynamicPersistentTileSchedulerILi128ELi96ELi256ELi128ELb1ELb1ELb1ELb1ELb0ELb1EEEEEEEEEvNT_6ParamsE,"ax",@progbits
	.align	128
.text._ZN7cutlass13device_kernelIN5flash11enable_sm90INS1_16FlashAttnFwdSm90INS1_25CollectiveMainloopFwdSm90ILi2EN4cute5tupleIJNS5_1CILi1EEES8_S8_EEENS6_IJNS7_ILi128EEENS7_ILi96EEENS7_ILi64EEEEEELi256ENS_6half_tEfNS_4arch4Sm90ELb0ELb1ELb0ELb1ELb1ELb1ELb1ELb1ELb0ELb1ELb1ELb0EEENS1_21CollectiveEpilogueFwdINS6_IJSA_NS7_ILi256EEESB_EEES9_SE_SG_Li256ELb1ELb1ELb1ELb0EEENS1_36VarlenDynamicPersistentTileSchedulerILi128ELi96ELi256ELi128ELb1ELb1ELb1ELb1ELb0ELb1EEEEEEEEEvNT_6ParamsE:
        .type           _ZN7cutlass13device_kernelIN5flash11enable_sm90INS1_16FlashAttnFwdSm90INS1_25CollectiveMainloopFwdSm90ILi2EN4cute5tupleIJNS5_1CILi1EEES8_S8_EEENS6_IJNS7_ILi128EEENS7_ILi96EEENS7_ILi64EEEEEELi256ENS_6half_tEfNS_4arch4Sm90ELb0ELb1ELb0ELb1ELb1ELb1ELb1ELb1ELb0ELb1ELb1ELb0EEENS1_21CollectiveEpilogueFwdINS6_IJSA_NS7_ILi256EEESB_EEES9_SE_SG_Li256ELb1ELb1ELb1ELb0EEENS1_36VarlenDynamicPersistentTileSchedulerILi128ELi96ELi256ELi128ELb1ELb1ELb1ELb1ELb0ELb1EEEEEEEEEvNT_6ParamsE,@function
        .size           _ZN7cutlass13device_kernelIN5flash11enable_sm90INS1_16FlashAttnFwdSm90INS1_25CollectiveMainloopFwdSm90ILi2EN4cute5tupleIJNS5_1CILi1EEES8_S8_EEENS6_IJNS7_ILi128EEENS7_ILi96EEENS7_ILi64EEEEEELi256ENS_6half_tEfNS_4arch4Sm90ELb0ELb1ELb0ELb1ELb1ELb1ELb1ELb1ELb0ELb1ELb1ELb0EEENS1_21CollectiveEpilogueFwdINS6_IJSA_NS7_ILi256EEESB_EEES9_SE_SG_Li256ELb1ELb1ELb1ELb0EEENS1_36VarlenDynamicPersistentTileSchedulerILi128ELi96ELi256ELi128ELb1ELb1ELb1ELb1ELb0ELb1EEEEEEEEEvNT_6ParamsE,(.L_x_15674 - _ZN7cutlass13device_kernelIN5flash11enable_sm90INS1_16FlashAttnFwdSm90INS1_25CollectiveMainloopFwdSm90ILi2EN4cute5tupleIJNS5_1CILi1EEES8_S8_EEENS6_IJNS7_ILi128EEENS7_ILi96EEENS7_ILi64EEEEEELi256ENS_6half_tEfNS_4arch4Sm90ELb0ELb1ELb0ELb1ELb1ELb1ELb1ELb1ELb0ELb1ELb1ELb0EEENS1_21CollectiveEpilogueFwdINS6_IJSA_NS7_ILi256EEESB_EEES9_SE_SG_Li256ELb1ELb1ELb1ELb0EEENS1_36VarlenDynamicPersistentTileSchedulerILi128ELi96ELi256ELi128ELb1ELb1ELb1ELb1ELb0ELb1EEEEEEEEEvNT_6ParamsE)
        .other          _ZN7cutlass13device_kernelIN5flash11enable_sm90INS1_16FlashAttnFwdSm90INS1_25CollectiveMainloopFwdSm90ILi2EN4cute5tupleIJNS5_1CILi1EEES8_S8_EEENS6_IJNS7_ILi128EEENS7_ILi96EEENS7_ILi64EEEEEELi256ENS_6half_tEfNS_4arch4Sm90ELb0ELb1ELb0ELb1ELb1ELb1ELb1ELb1ELb0ELb1ELb1ELb0EEENS1_21CollectiveEpilogueFwdINS6_IJSA_NS7_ILi256EEESB_EEES9_SE_SG_Li256ELb1ELb1ELb1ELb0EEENS1_36VarlenDynamicPersistentTileSchedulerILi128ELi96ELi256ELi128ELb1ELb1ELb1ELb1ELb0ELb1EEEEEEEEEvNT_6ParamsE,@"STO_CUDA_ENTRY STV_DEFAULT"
_ZN7cutlass13device_kernelIN5flash11enable_sm90INS1_16FlashAttnFwdSm90INS1_25CollectiveMainloopFwdSm90ILi2EN4cute5tupleIJNS5_1CILi1EEES8_S8_EEENS6_IJNS7_ILi128EEENS7_ILi96EEENS7_ILi64EEEEEELi256ENS_6half_tEfNS_4arch4Sm90ELb0ELb1ELb0ELb1ELb1ELb1ELb1ELb1ELb0ELb1ELb1ELb0EEENS1_21CollectiveEpilogueFwdINS6_IJSA_NS7_ILi256EEESB_EEES9_SE_SG_Li256ELb1ELb1ELb1ELb0EEENS1_36VarlenDynamicPersistentTileSchedulerILi128ELi96ELi256ELi128ELb1ELb1ELb1ELb1ELb0ELb1EEEEEEEEEvNT_6ParamsE:
        /* <DEDUP_REMOVED lines=23> */
.L_x_12907:
[----:B------:R-:W-:Y:S05]  /*0170*/  BSYNC B0 ;  /* 0x0000000000007941 */ /* 0x000fea0003800000 */
.L_x_12906:
        /* <DEDUP_REMOVED lines=43> */
.L_x_12908:
        /* <DEDUP_REMOVED lines=22> */
.L_x_12909:
        /* <DEDUP_REMOVED lines=18> */
.L_x_12910:
        /* <DEDUP_REMOVED lines=22> */
.L_x_12911:
        /* <DEDUP_REMOVED lines=22> */
.L_x_12912:
[----:B------:R-:W-:Y:S01]  /*0970*/  PLOP3.LUT P0, PT, PT, PT, UP0, 0x80, 0x0 ;  /* 0x000000000000781c */ /* 0x000fe20003f0f008 */
[----:B------:R-:W-:Y:S01]  /*0980*/  UMOV UR38, 0x1 ;  /* 0x0000000100267882 */ /* 0x000fe20000000000 */
[----:B------:R-:W-:Y:S01]  /*0990*/  NOP ;  /* 0x0000000000007918 */ /* 0x000fe20000000000 */
[----:B------:R-:W-:Y:S01]  /*09a0*/  USEL UR38, UR38, 0x2, !UP0 ;  /* 0x0000000226267887 */ /* 0x000fe2000c000000 */
[----:B------:R-:W-:Y:S01]  /*09b0*/  BSSY B9, `(.L_x_12913) ;  /* 0x00038d1000097945 */ /* 0x000fe20003800000 */
[----:B------:R-:W-:Y:S01]  /*09c0*/  ULDC.64 UR44, c[0x0][0x208] ;  /* 0x00008200002c7ab9 */ /* 0x000fe20000000a00 */
[----:B------:R-:W-:Y:S02]  /*09d0*/  IMAD.U32 R18, RZ, RZ, UR37 ;  /* 0x00000025ff127e24 */ /* 0x000fe4000f8e00ff */
[----:B------:R-:W-:Y:S01]  /*09e0*/  IMAD.U32 R19, RZ, RZ, UR36 ;  /* 0x00000024ff137e24 */ /* 0x000fe2000f8e00ff */
[----:B0123--:R-:W-:Y:S06]  /*09f0*/  BAR.SYNC.DEFER_BLOCKING 0x0 ;  /* 0x0000000000007b1d */ /* 0x00ffec0000010000 */
[----:B------:R-:W-:Y:S05]  /*0a00*/  @!P0 BRA `(.L_x_12914) ;  /* 0x00000300006c8947 */ /* 0x000fea0003800000 */
.L_x_12915:
[----:B------:R-:W-:-:S08]  /*0a10*/  NOP ;  /* 0x0000000000007918 */ /* 0x000fd00000000000 */
[----:B------:R-:W0:Y:S02]  /*0a20*/  USETMAXREG.TRY_ALLOC.CTAPOOL UP0, 0xe8 ;  /* 0x000000e8000079c8 */ /* 0x000e240008000600 */
[----:B0-----:R-:W-:-:S13]  /*0a30*/  PLOP3.LUT P0, PT, PT, PT, UP0, 0x80, 0x0 ;  /* 0x000000000000781c */ /* 0x001fda0003f0f008 */
[----:B------:R-:W-:Y:S05]  /*0a40*/  @!P0 BRA `(.L_x_12915) ;  /* 0xfffffffc00f08947 */ /* 0x000fea000383ffff */
[----:B------:R-:W0:Y:S01]  /*0a50*/  S2R R0, SR_TID.X ;  /* 0x0000000000007919 */ /* 0x000e220000002100 */
[----:B------:R-:W1:Y:S01]  /*0a60*/  S2UR UR4, SR_CgaCtaId ;  /* 0x00000000000479c3 */ /* 0x000e620000008800 */
[----:B------:R-:W-:Y:S01]  /*0a70*/  MOV R2, 0x400 ;  /* 0x0000040000027802 */ /* 0x000fe20000000f00 */
[----:B------:R-:W-:-:S06]  /*0a80*/  UIADD3 URZ, UP0, UR37, 0x1f0, URZ ;  /* 0x000001f0253f7890 */ /* 0x000fcc000ff1e03f */
[----:B------:R-:W-:Y:S06]  /*0a90*/  BAR.ARV 0x8, 0x180 ;  /* 0x0206000000007b1d */ /* 0x000fec0000002000 */
[----:B------:R-:W-:Y:S01]  /*0aa0*/  UIADD3 URZ, UP1, UR37, 0x1fc, URZ ;  /* 0x000001fc253f7890 */ /* 0x000fe2000ff3e03f */
[----:B------:R-:W-:Y:S01]  /*0ab0*/  STL.64 [R1+0x1f0], RZ ;  /* 0x0001f0ff01007387 */ /* 0x000fe20000100a00 */
[----:B------:R-:W-:Y:S02]  /*0ac0*/  UIADD3.X UR39, URZ, UR36, URZ, UP0, !UPT ;  /* 0x000000243f277290 */ /* 0x000fe400087fe43f */
[----:B------:R-:W-:Y:S01]  /*0ad0*/  UIADD3.X UR40, URZ, UR36, URZ, UP1, !UPT ;  /* 0x000000243f287290 */ /* 0x000fe20008ffe43f */
[----:B------:R-:W-:Y:S04]  /*0ae0*/  STL [R1+0x1f8], RZ ;  /* 0x0001f8ff01007387 */ /* 0x000fe80000100800 */
        /* <DEDUP_REMOVED lines=13> */
[----:B------:R-:W-:Y:S02]  /*0bc0*/  IMAD.MOV.U32 R153, RZ, RZ, RZ ;  /* 0x000000ffff997224 */ /* 0x000fe400078e00ff */
[----:B------:R-:W-:Y:S02]  /*0bd0*/  IMAD.MOV.U32 R159, RZ, RZ, RZ ;  /* 0x000000ffff9f7224 */ /* 0x000fe400078e00ff */
[----:B0-----:R-:W-:-:S05]  /*0be0*/  VIADD R11, R0, 0xffffff80 ;  /* 0xffffff80000b7836 */ /* 0x001fca0000000000 */
[----:B------:R-:W-:Y:S01]  /*0bf0*/  SHF.R.S32.HI R0, RZ, 0x1f, R11 ;  /* 0x0000001fff007819 */ /* 0x000fe2000001140b */
[----:B------:R-:W-:Y:S03]  /*0c00*/  STL [R1+0x49c], R11 ;  /* 0x00049c0b01007387 */ /* 0x000fe60000100800 */
[CC--:B------:R-:W-:Y:S02]  /*0c10*/  LEA.HI R3, R0.reuse, R11.reuse, RZ, 0x7 ;  /* 0x0000000b00037211 */ /* 0x0c0fe400078f38ff */
[----:B------:R-:W-:Y:S02]  /*0c20*/  LEA.HI R8, R0, R11, RZ, 0x4 ;  /* 0x0000000b00087211 */ /* 0x000fe400078f20ff */
[----:B------:R-:W-:Y:S02]  /*0c30*/  LOP3.LUT R4, R3, 0xffffff80, RZ, 0xc0, !PT ;  /* 0xffffff8003047812 */ /* 0x000fe400078ec0ff */
[----:B------:R-:W-:-:S02]  /*0c40*/  SHF.R.S32.HI R12, RZ, 0x7, R3 ;  /* 0x00000007ff0c7819 */ /* 0x000fc40000011403 */
[----:B------:R-:W-:Y:S01]  /*0c50*/  SHF.R.S32.HI R9, RZ, 0x4, R8 ;  /* 0x00000004ff097819 */ /* 0x000fe20000011408 */
[----:B------:R-:W-:Y:S01]  /*0c60*/  IMAD.IADD R10, R11, 0x1, -R4 ;  /* 0x000000010b0a7824 */ /* 0x000fe200078e0a04 */
[----:B------:R-:W-:Y:S01]  /*0c70*/  LEA.HI R3, R3, R12, RZ, 0x1 ;  /* 0x0000000c03037211 */ /* 0x000fe200078f08ff */
[----:B------:R-:W-:Y:S01]  /*0c80*/  STL [R1+0x518], R12 ;  /* 0x0005180c01007387 */ /* 0x000fe20000100800 */
[----:B------:R-:W-:Y:S02]  /*0c90*/  LEA.HI R203, R0, R11, RZ, 0x5 ;  /* 0x0000000b00cb7211 */ /* 0x000fe400078f28ff */
[----:B------:R-:W-:Y:S01]  /*0ca0*/  SHF.R.S32.HI R4, RZ, 0x1f, R10 ;  /* 0x0000001fff047819 */ /* 0x000fe2000001140a */
[----:B------:R-:W-:Y:S01]  /*0cb0*/  STL [R1+0x514], R10 ;  /* 0x0005140a01007387 */ /* 0x000fe20000100800 */
[----:B------:R-:W-:Y:S02]  /*0cc0*/  LOP3.LUT R3, R3, 0x3fffffe, RZ, 0xc0, !PT ;  /* 0x03fffffe03037812 */ /* 0x000fe400078ec0ff */
[----:B------:R-:W-:-:S02]  /*0cd0*/  LEA.HI R5, R4, R10, RZ, 0x2 ;  /* 0x0000000a04057211 */ /* 0x000fc400078f10ff */
[----:B------:R-:W-:Y:S01]  /*0ce0*/  LEA.HI R4, R4, R10, RZ, 0x5 ;  /* 0x0000000a04047211 */ /* 0x000fe200078f28ff */
[----:B------:R-:W-:Y:S01]  /*0cf0*/  IMAD.IADD R3, R12, 0x1, -R3 ;  /* 0x000000010c037824 */ /* 0x000fe200078e0a03 */
[--C-:B------:R-:W-:Y:S02]  /*0d00*/  SHF.R.S32.HI R6, RZ, 0x2, R5.reuse ;  /* 0x00000002ff067819 */ /* 0x100fe40000011405 */
[----:B------:R-:W-:Y:S02]  /*0d10*/  SHF.R.S32.HI R7, RZ, 0x1f, R5 ;  /* 0x0000001fff077819 */ /* 0x000fe40000011405 */
[----:B------:R-:W-:Y:S02]  /*0d20*/  SHF.R.S32.HI R4, RZ, 0x5, R4 ;  /* 0x00000005ff047819 */ /* 0x000fe40000011404 */
[----:B------:R-:W-:Y:S02]  /*0d30*/  LEA.HI R7, R7, R6, RZ, 0x3 ;  /* 0x0000000607077211 */ /* 0x000fe400078f18ff */
[----:B------:R-:W-:-:S02]  /*0d40*/  SHF.R.S32.HI R203, RZ, 0x5, R203 ;  /* 0x00000005ffcb7819 */ /* 0x000fc400000114cb */
[----:B------:R-:W-:Y:S02]  /*0d50*/  LOP3.LUT R7, R7, 0xfffffff8, RZ, 0xc0, !PT ;  /* 0xfffffff807077812 */ /* 0x000fe400078ec0ff */
[----:B------:R-:W-:-:S03]  /*0d60*/  LOP3.LUT R5, R5, 0x7ffffffc, RZ, 0xc0, !PT ;  /* 0x7ffffffc05057812 */ /* 0x000fc600078ec0ff */
[----:B------:R-:W-:Y:S01]  /*0d70*/  IMAD.IADD R7, R6, 0x1, -R7 ;  /* 0x0000000106077824 */ /* 0x000fe200078e0a07 */
[----:B------:R-:W-:Y:S01]  /*0d80*/  LOP3.LUT R6, R8, 0x3fffff0, RZ, 0xc0, !PT ;  /* 0x03fffff008067812 */ /* 0x000fe200078ec0ff */
[----:B------:R-:W-:Y:S01]  /*0d90*/  IMAD.IADD R5, R10, 0x1, -R5 ;  /* 0x000000010a057824 */ /* 0x000fe200078e0a05 */
[----:B------:R-:W-:Y:S01]  /*0da0*/  LEA.HI R8, R8, R9, RZ, 0x1 ;  /* 0x0000000908087211 */ /* 0x000fe200078f08ff */
[----:B------:R-:W-:Y:S02]  /*0db0*/  IMAD R4, R4, 0x10, R7 ;  /* 0x0000001004047824 */ /* 0x000fe400078e0207 */
[----:B------:R-:W-:Y:S01]  /*0dc0*/  IMAD.IADD R6, R11, 0x1, -R6 ;  /* 0x000000010b067824 */ /* 0x000fe200078e0a06 */
[----:B------:R-:W-:Y:S01]  /*0dd0*/  LOP3.LUT R8, R8, 0x1ffffffe, RZ, 0xc0, !PT ;  /* 0x1ffffffe08087812 */ /* 0x000fe200078ec0ff */
[----:B------:R-:W-:Y:S01]  /*0de0*/  IMAD R204, R3, 0x40, R4 ;  /* 0x0000004003cc7824 */ /* 0x000fe200078e0204 */
[CC--:B------:R-:W-:Y:S01]  /*0df0*/  LEA.HI R3, R0.reuse, R11.reuse, RZ, 0x2 ;  /* 0x0000000b00037211 */ /* 0x0c0fe200078f10ff */
[----:B------:R-:W-:Y:S01]  /*0e00*/  IMAD.SHL.U32 R205, R5, 0x2, RZ ;  /* 0x0000000205cd7824 */ /* 0x000fe200078e00ff */
[----:B------:R-:W-:Y:S01]  /*0e10*/  LEA.HI R0, R0, R11, RZ, 0x3 ;  /* 0x0000000b00007211 */ /* 0x000fe200078f18ff */
[----:B------:R-:W-:Y:S01]  /*0e20*/  IMAD.IADD R8, R9, 0x1, -R8 ;  /* 0x0000000109087824 */ /* 0x000fe200078e0a08 */
[--C-:B------:R-:W-:Y:S01]  /*0e30*/  SHF.R.S32.HI R158, RZ, 0x2, R3.reuse ;  /* 0x00000002ff9e7819 */ /* 0x100fe20000011403 */
[----:B------:R-:W-:Y:S01]  /*0e40*/  IMAD R9, R203, 0x10, R6 ;  /* 0x00000010cb097824 */ /* 0x000fe200078e0206 */
[----:B------:R-:W-:Y:S01]  /*0e50*/  SHF.R.S32.HI R7, RZ, 0x1f, R3 ;  /* 0x0000001fff077819 */ /* 0x000fe20000011403 */
[----:B------:R-:W-:Y:S01]  /*0e60*/  VIADD R26, R205, 0x40 ;  /* 0x00000040cd1a7836 */ /* 0x000fe20000000000 */
[----:B------:R-:W-:Y:S01]  /*0e70*/  LOP3.LUT R3, R3, 0xfffffffc, RZ, 0xc0, !PT ;  /* 0xfffffffc03037812 */ /* 0x000fe200078ec0ff */
[----:B------:R-:W-:Y:S01]  /*0e80*/  VIADD R175, R158, 0x40 ;  /* 0x000000409eaf7836 */ /* 0x000fe20000000000 */
[----:B------:R-:W-:Y:S01]  /*0e90*/  SHF.R.S32.HI R4, RZ, 0x3, R0 ;  /* 0x00000003ff047819 */ /* 0x000fe20000011400 */
[----:B------:R-:W-:Y:S01]  /*0ea0*/  VIADD R24, R205, 0x50 ;  /* 0x00000050cd187836 */ /* 0x000fe20000000000 */
[----:B------:R-:W-:Y:S01]  /*0eb0*/  LOP3.LUT R0, R0, 0xfffffff8, RZ, 0xc0, !PT ;  /* 0xfffffff800007812 */ /* 0x000fe200078ec0ff */
[----:B------:R-:W-:Y:S01]  /*0ec0*/  IMAD.IADD R3, R11, 0x1, -R3 ;  /* 0x000000010b037824 */ /* 0x000fe200078e0a03 */
[----:B------:R-:W-:Y:S01]  /*0ed0*/  LEA.HI R7, R7, R158, RZ, 0x3 ;  /* 0x0000009e07077211 */ /* 0x000fe200078f18ff */
[----:B------:R0:W-:Y:S01]  /*0ee0*/  STL [R1+0x498], R4 ;  /* 0x0004980401007387 */ /* 0x0001e20000100800 */
[----:B------:R-:W-:-:S02]  /*0ef0*/  IMAD.SHL.U32 R206, R175, 0x40, RZ ;  /* 0x00000040afce7824 */ /* 0x000fc400078e00ff */
[----:B------:R-:W-:Y:S01]  /*0f00*/  IMAD.IADD R6, R11, 0x1, -R0 ;  /* 0x000000010b067824 */ /* 0x000fe200078e0a00 */
[C---:B------:R-:W-:Y:S01]  /*0f10*/  LEA.HI R0, R3.reuse, R3, RZ, 0x1 ;  /* 0x0000000303007211 */ /* 0x040fe200078f08ff */
[C---:B------:R-:W-:Y:S01]  /*0f20*/  IMAD.SHL.U32 R22, R3.reuse, 0x8, RZ ;  /* 0x0000000803167824 */ /* 0x040fe200078e00ff */
[----:B------:R-:W-:Y:S01]  /*0f30*/  LOP3.LUT R206, R206, 0x1c0, RZ, 0xc0, !PT ;  /* 0x000001c0cece7812 */ /* 0x000fe200078ec0ff */
[----:B------:R1:W-:Y:S01]  /*0f40*/  STL [R1+0x4a0], R3 ;  /* 0x0004a00301007387 */ /* 0x0003e20000100800 */
[----:B------:R-:W-:Y:S01]  /*0f50*/  LOP3.LUT R0, R0, 0x1ffffffe, RZ, 0xc0, !PT ;  /* 0x1ffffffe00007812 */ /* 0x000fe200078ec0ff */
[----:B------:R-:W-:Y:S01]  /*0f60*/  IMAD.SHL.U32 R154, R3, 0x4, RZ ;  /* 0x00000004039a7824 */ /* 0x000fe200078e00ff */
[----:B0-----:R-:W-:Y:S01]  /*0f70*/  SHF.R.S32.HI R4, RZ, 0x1f, R175 ;  /* 0x0000001fff047819 */ /* 0x001fe200000114af */
[----:B------:R0:W-:Y:S01]  /*0f80*/  STL [R1+0x4a8], R6 ;  /* 0x0004a80601007387 */ /* 0x0001e20000100800 */
[----:B------:R-:W-:Y:S01]  /*0f90*/  LOP3.LUT R7, R7, 0xfffffff8, RZ, 0xc0, !PT ;  /* 0xfffffff807077812 */ /* 0x000fe200078ec0ff */
[----:B------:R-:W-:Y:S01]  /*0fa0*/  IMAD.SHL.U32 R198, R6, 0x8, RZ ;  /* 0x0000000806c67824 */ /* 0x000fe200078e00ff */
[----:B------:R-:W-:Y:S01]  /*0fb0*/  LEA.HI R4, R4, R175, RZ, 0x3 ;  /* 0x000000af04047211 */ /* 0x000fe200078f18ff */
[----:B------:R-:W-:Y:S01]  /*0fc0*/  VIADD R17, R205, 0x68 ;  /* 0x00000068cd117836 */ /* 0x000fe20000000000 */
[----:B------:R-:W-:Y:S01]  /*0fd0*/  SHF.R.U32.HI R207, RZ, 0x3, R206 ;  /* 0x00000003ffcf7819 */ /* 0x000fe200000116ce */
[----:B-1----:R-:W-:Y:S01]  /*0fe0*/  IMAD.IADD R3, R3, 0x1, -R0 ;  /* 0x0000000103037824 */ /* 0x002fe200078e0a00 */
[--C-:B------:R-:W-:Y:S01]  /*0ff0*/  LOP3.LUT R0, R206, 0x38, R22.reuse, 0xf8, !PT ;  /* 0x00000038ce007812 */ /* 0x100fe200078ef816 */
[----:B------:R-:W-:Y:S01]  /*1000*/  IMAD.SHL.U32 R4, R4, 0x40, RZ ;  /* 0x0000004004047824 */ /* 0x000fe200078e00ff */
[----:B------:R-:W-:Y:S01]  /*1010*/  STL [R1+0x484], R26 ;  /* 0x0004841a01007387 */ /* 0x000fe20000100800 */
[----:B0-----:R-:W-:Y:S01]  /*1020*/  IMAD.IADD R6, R158, 0x1, -R7 ;  /* 0x000000019e067824 */ /* 0x001fe200078e0a07 */
[----:B------:R-:W-:Y:S01]  /*1030*/  SHF.R.S32.HI R23, RZ, 0x1f, R22 ;  /* 0x0000001fff177819 */ /* 0x000fe20000011416 */
[----:B------:R-:W-:Y:S01]  /*1040*/  VIADD R164, R154, 0x10 ;  /* 0x000000109aa47836 */ /* 0x000fe20000000000 */
[----:B------:R-:W-:Y:S01]  /*1050*/  LOP3.LUT R208, R4, 0xfffffe00, RZ, 0xc0, !PT ;  /* 0xfffffe0004d07812 */ /* 0x000fe200078ec0ff */
[C---:B------:R-:W-:Y:S01]  /*1060*/  VIADD R14, R205.reuse, 0x80 ;  /* 0x00000080cd0e7836 */ /* 0x040fe20000000000 */
[----:B------:R0:W-:Y:S01]  /*1070*/  STL [R1+0x494], R6 ;  /* 0x0004940601007387 */ /* 0x0001e20000100800 */
[----:B------:R-:W-:Y:S01]  /*1080*/  VIADD R11, R205, 0x98 ;  /* 0x00000098cd0b7836 */ /* 0x000fe20000000000 */
[----:B------:R-:W-:Y:S01]  /*1090*/  LOP3.LUT R7, R208, R0, R207, 0xf6, !PT ;  /* 0x00000000d0077212 */ /* 0x000fe200078ef6cf */
[----:B------:R-:W-:Y:S01]  /*10a0*/  IMAD R8, R9, 0x8, R8 ;  /* 0x0000000809087824 */ /* 0x000fe200078e0208 */
[----:B------:R-:W-:Y:S01]  /*10b0*/  STL [R1+0x47c], R24 ;  /* 0x00047c1801007387 */ /* 0x000fe20000100800 */
[----:B------:R-:W-:Y:S01]  /*10c0*/  VIADD R5, R205, 0xc0 ;  /* 0x000000c0cd057836 */ /* 0x000fe20000000000 */
[----:B------:R-:W-:Y:S01]  /*10d0*/  SHF.R.S32.HI R222, RZ, 0x1f, R198 ;  /* 0x0000001fffde7819 */ /* 0x000fe200000114c6 */
[----:B------:R-:W-:Y:S01]  /*10e0*/  IMAD R0, R7, 0x2, R2 ;  /* 0x0000000207007824 */ /* 0x000fe200078e0202 */
[----:B------:R-:W-:Y:S01]  /*10f0*/  SHF.R.S32.HI R7, RZ, 0x1f, R26 ;  /* 0x0000001fff077819 */ /* 0x000fe2000001141a */
[----:B------:R-:W-:Y:S01]  /*1100*/  IMAD.SHL.U32 R4, R8, 0x8, RZ ;  /* 0x0000000808047824 */ /* 0x000fe200078e00ff */
[----:B0-----:R-:W-:Y:S01]  /*1110*/  SHF.R.S32.HI R6, RZ, 0x1f, R164 ;  /* 0x0000001fff067819 */ /* 0x001fe200000114a4 */
[C---:B------:R-:W-:Y:S01]  /*1120*/  VIADD R8, R205.reuse, 0xb0 ;  /* 0x000000b0cd087836 */ /* 0x040fe20000000000 */
[----:B------:R0:W-:Y:S01]  /*1130*/  STL [R1+0x444], R5 ;  /* 0x0004440501007387 */ /* 0x0001e20000100800 */
[----:B------:R-:W-:-:S02]  /*1140*/  VIADD R227, R205, 0xd8 ;  /* 0x000000d8cde37836 */ /* 0x000fc40000000000 */
[C---:B------:R-:W-:Y:S01]  /*1150*/  VIADD R229, R205.reuse, 0xc8 ;  /* 0x000000c8cde57836 */ /* 0x040fe20000000000 */
[----:B------:R1:W-:Y:S01]  /*1160*/  STL [R1+0x508], R7 ;  /* 0x0005080701007387 */ /* 0x0003e20000100800 */
[C---:B------:R-:W-:Y:S02]  /*1170*/  VIADD R228, R205.reuse, 0xd0 ;  /* 0x000000d0cde47836 */ /* 0x040fe40000000000 */
[C---:B------:R-:W-:Y:S01]  /*1180*/  VIADD R28, R205.reuse, 0x38 ;  /* 0x00000038cd1c7836 */ /* 0x040fe20000000000 */
[----:B------:R2:W-:Y:S01]  /*1190*/  STL [R1+0x4a4], R6 ;  /* 0x0004a40601007387 */ /* 0x0005e20000100800 */
[C---:B------:R-:W-:Y:S01]  /*11a0*/  VIADD R25, R205.reuse, 0x48 ;  /* 0x00000048cd197836 */ /* 0x040fe20000000000 */
[----:B0-----:R-:W-:Y:S01]  /*11b0*/  SHF.R.S32.HI R5, RZ, 0x1f, R5 ;  /* 0x0000001fff057819 */ /* 0x001fe20000011405 */
[C---:B------:R-:W-:Y:S01]  /*11c0*/  VIADD R21, R205.reuse, 0x58 ;  /* 0x00000058cd157836 */ /* 0x040fe20000000000 */
[----:B------:R0:W-:Y:S01]  /*11d0*/  STL [R1+0x520], R4 ;  /* 0x0005200401007387 */ /* 0x0001e20000100800 */
[C---:B------:R-:W-:Y:S01]  /*11e0*/  VIADD R20, R205.reuse, 0x60 ;  /* 0x00000060cd147836 */ /* 0x040fe20000000000 */
[----:B-1----:R-:W-:Y:S01]  /*11f0*/  SHF.R.S32.HI R7, RZ, 0x1f, R24 ;  /* 0x0000001fff077819 */ /* 0x002fe20000011418 */
[C---:B------:R-:W-:Y:S01]  /*1200*/  VIADD R16, R205.reuse, 0x70 ;  /* 0x00000070cd107836 */ /* 0x040fe20000000000 */
[----:B------:R1:W-:Y:S01]  /*1210*/  STL [R1+0x4c8], R5 ;  /* 0x0004c80501007387 */ /* 0x0003e20000100800 */
[----:B------:R-:W-:-:S02]  /*1220*/  VIADD R15, R205, 0x78 ;  /* 0x00000078cd0f7836 */ /* 0x000fc40000000000 */
[C---:B--2---:R-:W-:Y:S01]  /*1230*/  VIADD R6, R205.reuse, 0xb8 ;  /* 0x000000b8cd067836 */ /* 0x044fe20000000000 */
[----:B------:R2:W-:Y:S01]  /*1240*/  STL [R1+0x500], R7 ;  /* 0x0005000701007387 */ /* 0x0005e20000100800 */
[C---:B------:R-:W-:Y:S02]  /*1250*/  VIADD R13, R205.reuse, 0x88 ;  /* 0x00000088cd0d7836 */ /* 0x040fe40000000000 */
[C---:B0-----:R-:W-:Y:S01]  /*1260*/  VIADD R4, R205.reuse, 0xf0 ;  /* 0x000000f0cd047836 */ /* 0x041fe20000000000 */
[----:B------:R0:W-:Y:S01]  /*1270*/  STL [R1+0x448], R6 ;  /* 0x0004480601007387 */ /* 0x0001e20000100800 */
        /* <DEDUP_REMOVED lines=8> */
[----:B------:R-:W-:Y:S01]  /*1300*/  VIADD R225, R205, 0xe8 ;  /* 0x000000e8cde17836 */ /* 0x000fe20000000000 */
[----:B0-----:R-:W-:Y:S01]  /*1310*/  SHF.R.S32.HI R6, RZ, 0x1f, R6 ;  /* 0x0000001fff067819 */ /* 0x001fe20000011406 */
[C---:B------:R-:W-:Y:S01]  /*1320*/  VIADD R152, R22.reuse, 0x20 ;  /* 0x0000002016987836 */ /* 0x040fe20000000000 */
[----:B------:R0:W-:Y:S01]  /*1330*/  STL [R1+0x4f4], R7 ;  /* 0x0004f40701007387 */ /* 0x0001e20000100800 */
[----:B------:R-:W-:-:S02]  /*1340*/  VIADD R172, R22, 0x40 ;  /* 0x0000004016ac7836 */ /* 0x000fc40000000000 */
[C---:B-1----:R-:W-:Y:S01]  /*1350*/  VIADD R0, R205.reuse, 0xf8 ;  /* 0x000000f8cd007836 */ /* 0x042fe20000000000 */
[----:B------:R1:W-:Y:S01]  /*1360*/  STL [R1+0x4cc], R6 ;  /* 0x0004cc0601007387 */ /* 0x0003e20000100800 */
[C---:B------:R-:W-:Y:S01]  /*1370*/  VIADD R167, R22.reuse, 0x60 ;  /* 0x0000006016a77836 */ /* 0x040fe20000000000 */
[----:B--2---:R-:W-:Y:S01]  /*1380*/  SHF.R.S32.HI R5, RZ, 0x1f, R4 ;  /* 0x0000001fff057819 */ /* 0x004fe20000011404 */
[C---:B------:R-:W-:Y:S01]  /*1390*/  VIADD R166, R22.reuse, 0x80 ;  /* 0x0000008016a67836 */ /* 0x040fe20000000000 */
[----:B------:R2:W-:Y:S01]  /*13a0*/  STL [R1+0x490], R4 ;  /* 0x0004900401007387 */ /* 0x0005e20000100800 */
[C---:B------:R-:W-:Y:S01]  /*13b0*/  VIADD R165, R22.reuse, 0xa0 ;  /* 0x000000a016a57836 */ /* 0x040fe20000000000 */
[----:B0-----:R-:W-:Y:S01]  /*13c0*/  SHF.R.S32.HI R7, RZ, 0x1f, R14 ;  /* 0x0000001fff077819 */ /* 0x001fe2000001140e */
[C---:B------:R-:W-:Y:S01]  /*13d0*/  VIADD R174, R22.reuse, 0xc0 ;  /* 0x000000c016ae7836 */ /* 0x040fe20000000000 */
[----:B------:R0:W-:Y:S01]  /*13e0*/  STL [R1+0x488], R28 ;  /* 0x0004881c01007387 */ /* 0x0001e20000100800 */
[----:B------:R-:W-:Y:S01]  /*13f0*/  VIADD R173, R22, 0xe0 ;  /* 0x000000e016ad7836 */ /* 0x000fe20000000000 */
[----:B-1----:R-:W-:Y:S01]  /*1400*/  SHF.R.S32.HI R6, RZ, 0x1f, R228 ;  /* 0x0000001fff067819 */ /* 0x002fe200000114e4 */
[C---:B------:R-:W-:Y:S01]  /*1410*/  VIADD R200, R198.reuse, 0x40 ;  /* 0x00000040c6c87836 */ /* 0x040fe20000000000 */
[----:B------:R1:W-:Y:S01]  /*1420*/  STL [R1+0x4e8], R7 ;  /* 0x0004e80701007387 */ /* 0x0003e20000100800 */
[C---:B------:R-:W-:Y:S01]  /*1430*/  VIADD R199, R198.reuse, 0x80 ;  /* 0x00000080c6c77836 */ /* 0x040fe20000000000 */
[----:B--2---:R-:W-:Y:S01]  /*1440*/  SHF.R.S32.HI R4, RZ, 0x1f, R0 ;  /* 0x0000001fff047819 */ /* 0x004fe20000011400 */
[----:B------:R-:W-:Y:S01]  /*1450*/  VIADD R201, R198, 0xc0 ;  /* 0x000000c0c6c97836 */ /* 0x000fe20000000000 */
[----:B------:R2:W-:Y:S01]  /*1460*/  STL [R1+0x480], R25 ;  /* 0x0004801901007387 */ /* 0x0005e20000100800 */
[----:B------:R-:W-:Y:S01]  /*1470*/  SHF.R.S32.HI R157, RZ, 0x1f, R152 ;  /* 0x0000001fff9d7819 */ /* 0x000fe20000011498 */
[----:B------:R-:W-:Y:S01]  /*1480*/  VIADD R223, R205, 0x30 ;  /* 0x00000030cddf7836 */ /* 0x000fe20000000000 */
[----:B0-----:R-:W-:Y:S01]  /*1490*/  SHF.R.S32.HI R28, RZ, 0x1f, R28 ;  /* 0x0000001fff1c7819 */ /* 0x001fe2000001141c */
[----:B------:R0:W-:Y:S01]  /*14a0*/  STL [R1+0x478], R21 ;  /* 0x0004781501007387 */ /* 0x0001e20000100800 */
[----:B------:R-:W-:-:S02]  /*14b0*/  SHF.R.S32.HI R197, RZ, 0x1f, R172 ;  /* 0x0000001fffc57819 */ /* 0x000fc400000114ac */
[----:B-1----:R-:W-:Y:S01]  /*14c0*/  SHF.R.S32.HI R7, RZ, 0x1f, R11 ;  /* 0x0000001fff077819 */ /* 0x002fe2000001140b */
[----:B------:R1:W-:Y:S01]  /*14d0*/  STL [R1+0x474], R20 ;  /* 0x0004741401007387 */ /* 0x0003e20000100800 */
[----:B------:R-:W-:Y:S02]  /*14e0*/  SHF.R.S32.HI R196, RZ, 0x1f, R167 ;  /* 0x0000001fffc47819 */ /* 0x000fe400000114a7 */
[----:B--2---:R-:W-:Y:S01]  /*14f0*/  SHF.R.S32.HI R25, RZ, 0x1f, R25 ;  /* 0x0000001fff197819 */ /* 0x004fe20000011419 */
[----:B------:R2:W-:Y:S01]  /*1500*/  STL [R1+0x4dc], R7 ;  /* 0x0004dc0701007387 */ /* 0x0005e20000100800 */
[----:B------:R-:W-:Y:S02]  /*1510*/  SHF.R.S32.HI R195, RZ, 0x1f, R166 ;  /* 0x0000001fffc37819 */ /* 0x000fe400000114a6 */
        /* <DEDUP_REMOVED lines=20> */
[----:B-1----:R-:W-:-:S03]  /*1660*/  SHF.R.S32.HI R12, RZ, 0x1f, R12 ;  /* 0x0000001fff0c7819 */ /* 0x002fc6000001140c */
[----:B------:R1:W-:Y:S01]  /*1670*/  STL [R1+0x48c], R0 ;  /* 0x00048c0001007387 */ /* 0x0003e20000100800 */
[----:B--2---:R-:W-:-:S03]  /*1680*/  SHF.R.S32.HI R10, RZ, 0x1f, R10 ;  /* 0x0000001fff0a7819 */ /* 0x004fc6000001140a */
[----:B------:R2:W-:Y:S01]  /*1690*/  STL [R1+0x4c4], R7 ;  /* 0x0004c40701007387 */ /* 0x0005e20000100800 */
[----:B0-----:R-:W-:-:S03]  /*16a0*/  SHF.R.S32.HI R9, RZ, 0x1f, R9 ;  /* 0x0000001fff097819 */ /* 0x001fc60000011409 */
[----:B------:R0:W-:Y:S01]  /*16b0*/  STL [R1+0x4c0], R6 ;  /* 0x0004c00601007387 */ /* 0x0001e20000100800 */
[----:B-1----:R-:W-:-:S03]  /*16c0*/  IMAD R0, R3, 0x8, R204 ;  /* 0x0000000803007824 */ /* 0x002fc600078e02cc */
[----:B------:R1:W-:Y:S01]  /*16d0*/  STL [R1+0x470], R17 ;  /* 0x0004701101007387 */ /* 0x0003e20000100800 */
[----:B--2---:R-:W-:-:S03]  /*16e0*/  SHF.R.S32.HI R7, RZ, 0x1f, R226 ;  /* 0x0000001fff077819 */ /* 0x004fc600000114e2 */
[----:B------:R1:W-:Y:S01]  /*16f0*/  STL [R1+0x464], R14 ;  /* 0x0004640e01007387 */ /* 0x0003e20000100800 */
[----:B0-----:R-:W-:-:S03]  /*1700*/  SHF.R.S32.HI R6, RZ, 0x1f, R225 ;  /* 0x0000001fff067819 */ /* 0x001fc600000114e1 */
        /* <DEDUP_REMOVED lines=16> */
[----:B------:R1:W-:Y:S02]  /*1810*/  STL [R1+0x4ac], R4 ;  /* 0x0004ac0401007387 */ /* 0x0003e40000100800 */
.L_x_13159:
[----:B------:R-:W-:Y:S05]  /*1820*/  YIELD ;  /* 0x0000000000007946 */ /* 0x000fea0003800000 */
[----:B------:R-:W-:Y:S01]  /*1830*/  ULDC.64 UR4, c[0x0][0xb20] ;  /* 0x0002c80000047ab9 */ /* 0x000fe20000000a00 */
[----:B012---:R-:W0:Y:S01]  /*1840*/  LDC.64 R4, c[0x0][0xb00] ;  /* 0x0002c000ff047b82 */ /* 0x007e220000000a00 */
[----:B------:R-:W-:Y:S01]  /*1850*/  ISETP.NE.U32.AND P1, PT, RZ, UR4, PT ;  /* 0x00000004ff007c0c */ /* 0x000fe2000bf25070 */
[----:B----4-:R-:W-:Y:S02]  /*1860*/  IMAD.MOV.U32 R10, RZ, RZ, RZ ;  /* 0x000000ffff0a7224 */ /* 0x010fe400078e00ff */
[----:B------:R-:W-:Y:S01]  /*1870*/  IMAD.MOV.U32 R30, RZ, RZ, RZ ;  /* 0x000000ffff1e7224 */ /* 0x000fe200078e00ff */
[----:B------:R-:W-:Y:S01]  /*1880*/  ISETP.NE.AND.EX P1, PT, RZ, UR5, PT, P1 ;  /* 0x00000005ff007c0c */ /* 0x000fe2000bf25310 */
[----:B------:R-:W-:-:S02]  /*1890*/  ULDC.64 UR4, c[0x0][0xb10] ;  /* 0x0002c40000047ab9 */ /* 0x000fc40000000a00 */
[----:B------:R-:W-:-:S04]  /*18a0*/  ISETP.NE.U32.AND P2, PT, RZ, UR4, PT ;  /* 0x00000004ff007c0c */ /* 0x000fc8000bf45070 */
[----:B------:R-:W-:Y:S01]  /*18b0*/  ISETP.NE.AND.EX P2, PT, RZ, UR5, PT, P2 ;  /* 0x00000005ff007c0c */ /* 0x000fe2000bf45320 */
[----:B------:R-:W-:Y:S02]  /*18c0*/  ULDC.64 UR4, c[0x0][0xb00] ;  /* 0x0002c00000047ab9 */ /* 0x000fe40000000a00 */
[----:B------:R-:W-:-:S03]  /*18d0*/  ISETP.NE.U32.AND P0, PT, RZ, UR4, PT ;  /* 0x00000004ff007c0c */ /* 0x000fc6000bf05070 */
[----:B---3--:R-:W1:Y:S01]  /*18e0*/  @P1 LDC.64 R6, c[0x0][0xb20] ;  /* 0x0002c800ff061b82 */ /* 0x008e620000000a00 */
        /* <DEDUP_REMOVED lines=30> */
.L_x_12917:
        /* <DEDUP_REMOVED lines=14> */
.L_x_12918:
[----:B------:R-:W-:Y:S05]  /*1bb0*/  @!P0 BRA `(.L_x_12919) ;  /* 0x00000000000c8947 */ /* 0x000fea0003800000 */
[----:B------:R-:W2:Y:S04]  /*1bc0*/  LDG.E R0, desc[UR44][R4.64] ;  /* 0x0000002c04007981 */ /* 0x000ea8000c1e1900 */
[----:B------:R-:W2:Y:S02]  /*1bd0*/  LDG.E R31, desc[UR44][R4.64+0x4] ;  /* 0x0000042c041f7981 */ /* 0x000ea4000c1e1900 */
[----:B--2---:R-:W-:-:S07]  /*1be0*/  IMAD.IADD R31, R31, 0x1, -R0 ;  /* 0x000000011f1f7824 */ /* 0x004fce00078e0a00 */
.L_x_12919:
[----:B------:R-:W-:Y:S02]  /*1bf0*/  ULDC.64 UR4, c[0x0][0xb08] ;  /* 0x0002c20000047ab9 */ /* 0x000fe40000000a00 */
[----:B------:R-:W-:-:S04]  /*1c00*/  ISETP.NE.U32.AND P0, PT, RZ, UR4, PT ;  /* 0x00000004ff007c0c */ /* 0x000fc8000bf05070 */
[----:B------:R-:W-:Y:S01]  /*1c10*/  ISETP.NE.AND.EX P0, PT, RZ, UR5, PT, P0 ;  /* 0x00000005ff007c0c */ /* 0x000fe2000bf05300 */
[----:B------:R-:W-:Y:S02]  /*1c20*/  ULDC.64 UR4, c[0x0][0xb28] ;  /* 0x0002ca0000047ab9 */ /* 0x000fe40000000a00 */
[----:B------:R-:W-:-:S04]  /*1c30*/  ISETP.NE.U32.AND P1, PT, RZ, UR4, PT ;  /* 0x00000004ff007c0c */ /* 0x000fc8000bf25070 */
[----:B------:R-:W-:-:S06]  /*1c40*/  ISETP.NE.AND.EX P1, PT, RZ, UR5, PT, P1 ;  /* 0x00000005ff007c0c */ /* 0x000fcc000bf25310 */
[----:B------:R-:W1:Y:S08]  /*1c50*/  @P0 LDC.64 R8, c[0x0][0xb08] ;  /* 0x0002c200ff080b82 */ /* 0x000e700000000a00 */
[----:B0-----:R-:W0:Y:S01]  /*1c60*/  @P1 LDC.64 R4, c[0x0][0xb28] ;  /* 0x0002ca00ff041b82 */ /* 0x001e220000000a00 */
[----:B-1----:R-:W-:-:S05]  /*1c70*/  @P0 IMAD.WIDE R8, R99, 0x4, R8 ;  /* 0x0000000463080825 */ /* 0x002fca00078e0208 */
[----:B------:R-:W2:Y:S04]  /*1c80*/  @P0 LDG.E R0, desc[UR44][R8.64] ;  /* 0x0000002c08000981 */ /* 0x000ea8000c1e1900 */
[----:B------:R-:W2:Y:S01]  /*1c90*/  @P0 LDG.E R3, desc[UR44][R8.64+0x4] ;  /* 0x0000042c08030981 */ /* 0x000ea2000c1e1900 */
[----:B0-----:R-:W-:Y:S02]  /*1ca0*/  @P1 IMAD.WIDE R6, R99, 0x4, R4 ;  /* 0x0000000463061825 */ /* 0x001fe400078e0204 */
[----:B------:R-:W0:Y:S02]  /*1cb0*/  LDC R4, c[0x0][0x448] ;  /* 0x00011200ff047b82 */ /* 0x000e240000000800 */
[----:B-----5:R-:W-:-:S06]  /*1cc0*/  IMAD.MOV.U32 R44, RZ, RZ, R31 ;  /* 0x000000ffff2c7224 */ /* 0x020fcc00078e001f */
[----:B------:R1:W5:Y:S01]  /*1cd0*/  @P1 LDG.E R44, desc[UR44][R6.64] ;  /* 0x0000002c062c1981 */ /* 0x000362000c1e1900 */
[----:B------:R-:W-:Y:S02]  /*1ce0*/  IMAD.SHL.U32 R216, R97, 0x80, RZ ;  /* 0x0000008061d87824 */ /* 0x000fe400078e00ff */
[----:B------:R-:W-:Y:S01]  /*1cf0*/  IMAD.IADD R13, R31, 0x1, -R10 ;  /* 0x000000011f0d7824 */ /* 0x000fe200078e0a0a */
[----:B0-----:R-:W-:Y:S02]  /*1d00*/  ISETP.NE.AND P1, PT, R4, 0x1, PT ;  /* 0x000000010400780c */ /* 0x001fe40003f25270 */
[----:B------:R-:W0:Y:S11]  /*1d10*/  LDC.64 R4, c[0x0][0xad8] ;  /* 0x0002b600ff047b82 */ /* 0x000e360000000a00 */
        /* <DEDUP_REMOVED lines=8> */
[----:B------:R-:W-:Y:S01]  /*1da0*/  VIADD R0, R29, 0x5f ;  /* 0x0000005f1d007836 */ /* 0x000fe20000000000 */
[----:B---3--:R-:W-:-:S03]  /*1db0*/  @P1 SHF.R.U32.HI R3, RZ, R11, R6 ;  /* 0x0000000bff031219 */ /* 0x008fc60000011606 */
        /* <DEDUP_REMOVED lines=17> */
.L_x_12922:
[----:B------:R-:W-:-:S13]  /*1ed0*/  ISETP.NE.AND P0, PT, R5, 0x1, PT ;  /* 0x000000010500780c */ /* 0x000fda0003f05270 */
[----:B------:R-:W0:Y:S02]  /*1ee0*/  @P0 LDC.64 R6, c[0x0][0xae0] ;  /* 0x0002b800ff060b82 */ /* 0x000e240000000a00 */
[----:B0-----:R-:W-:-:S05]  /*1ef0*/  @P0 IMAD.HI.U32 R6, R0, R6, RZ ;  /* 0x0000000600060227 */ /* 0x001fca00078e00ff */
[----:B------:R-:W-:-:S07]  /*1f00*/  @P0 SHF.R.U32.HI R0, RZ, R7, R6 ;  /* 0x00000007ff000219 */ /* 0x000fce0000011606 */
.L_x_12923:
[----:B------:R-:W-:Y:S05]  /*1f10*/  BSYNC B0 ;  /* 0x0000000000007941 */ /* 0x000fea0003800000 */
.L_x_12921:
[----:B------:R-:W-:-:S05]  /*1f20*/  IMAD R3, R0, R5, R5 ;  /* 0x0000000500037224 */ /* 0x000fca00078e0205 */
[----:B------:R-:W-:-:S07]  /*1f30*/  VIMNMX R4, R4, R3, PT ;  /* 0x0000000304047248 */ /* 0x000fce0003fe0100 */
.L_x_12920:
        /* <DEDUP_REMOVED lines=25> */
.L_x_12926:
[----:B------:R-:W-:-:S13]  /*20d0*/  ISETP.NE.AND P0, PT, R5, 0x1, PT ;  /* 0x000000010500780c */ /* 0x000fda0003f05270 */
[----:B------:R-:W0:Y:S02]  /*20e0*/  @P0 LDC.64 R6, c[0x0][0xae0] ;  /* 0x0002b800ff060b82 */ /* 0x000e240000000a00 */
[----:B0-----:R-:W-:-:S05]  /*20f0*/  @P0 IMAD.HI.U32 R6, R0, R6, RZ ;  /* 0x0000000600060227 */ /* 0x001fca00078e00ff */
[----:B------:R-:W-:-:S07]  /*2100*/  @P0 SHF.R.U32.HI R0, RZ, R7, R6 ;  /* 0x00000007ff000219 */ /* 0x000fce0000011606 */
.L_x_12927:
[----:B------:R-:W-:Y:S05]  /*2110*/  BSYNC B0 ;  /* 0x0000000000007941 */ /* 0x000fea0003800000 */
.L_x_12925:
[----:B------:R-:W-:-:S05]  /*2120*/  IMAD R0, R0, R5, RZ ;  /* 0x0000000500007224 */ /* 0x000fca00078e02ff */
[----:B------:R-:W-:-:S07]  /*2130*/  VIMNMX R3, R3, R0, !PT ;  /* 0x0000000003037248 */ /* 0x000fce0007fe0100 */
.L_x_12924:
[----:B------:R-:W-:Y:S01]  /*2140*/  IMAD.HI R3, R3, 0x2aaaaaab, RZ ;  /* 0x2aaaaaab03037827 */ /* 0x000fe200078e02ff */
[----:B------:R-:W-:Y:S01]  /*2150*/  BSSY B0, `(.L_x_12928) ;  /* 0x0000028000007945 */ /* 0x000fe20003800000 */
[----:B------:R-:W-:Y:S02]  /*2160*/  LOP3.LUT R224, R217, 0xff, RZ, 0xc0, !PT ;  /* 0x000000ffd9e07812 */ /* 0x000fe400078ec0ff */
[----:B------:R-:W-:Y:S02]  /*2170*/  SHF.R.U32.HI R217, RZ, 0x10, R217 ;  /* 0x00000010ffd97819 */ /* 0x000fe400000116d9 */
[----:B------:R-:W-:-:S04]  /*2180*/  SHF.R.U32.HI R0, RZ, 0x1f, R3 ;  /* 0x0000001fff007819 */ /* 0x000fc80000011603 */
[----:B------:R-:W-:Y:S01]  /*2190*/  LEA.HI.SX32 R0, R3, R0, 0x1c ;  /* 0x0000000003007211 */ /* 0x000fe200078fe2ff */
[----:B------:R-:W-:-:S03]  /*21a0*/  IMAD.MOV.U32 R3, RZ, RZ, RZ ;  /* 0x000000ffff037224 */ /* 0x000fc600078e00ff */
        /* <DEDUP_REMOVED lines=34> */
.L_x_12929:
[----:B------:R-:W-:Y:S05]  /*23d0*/  BSYNC B0 ;  /* 0x0000000000007941 */ /* 0x000fea0003800000 */
.L_x_12928:
        /* <DEDUP_REMOVED lines=37> */
.L_x_12932:
[----:B------:R-:W-:Y:S05]  /*2630*/  BSYNC B6 ;  /* 0x0000000000067941 */ /* 0x000fea0003800000 */
.L_x_12931:
        /* <DEDUP_REMOVED lines=20> */
.L_x_12934:
[----:B------:R-:W-:Y:S05]  /*2780*/  BSYNC B6 ;  /* 0x0000000000067941 */ /* 0x000fea0003800000 */
.L_x_12933:
[----:B------:R-:W-:Y:S01]  /*2790*/  ULDC.64 UR4, c[0x0][0xaf0] ;  /* 0x0002bc0000047ab9 */ /* 0x000fe20000000a00 */
[----:B------:R-:W2:Y:S01]  /*27a0*/  LDL R34, [R1+0x494] ;  /* 0x0004940001227983 */ /* 0x000ea20000100800 */
[----:B------:R-:W-:Y:S01]  /*27b0*/  ISETP.NE.U32.AND P0, PT, RZ, UR4, PT ;  /* 0x00000004ff007c0c */ /* 0x000fe2000bf05070 */
[----:B------:R-:W-:Y:S02]  /*27c0*/  IMAD.MOV.U32 R0, RZ, RZ, R99 ;  /* 0x000000ffff007224 */ /* 0x000fe400078e0063 */
[----:B------:R-:W3:Y:S01]  /*27d0*/  LDL R32, [R1+0x4a0] ;  /* 0x0004a00001207983 */ /* 0x000ee20000100800 */
[----:B------:R-:W-:Y:S01]  /*27e0*/  ISETP.NE.AND.EX P0, PT, RZ, UR5, PT, P0 ;  /* 0x00000005ff007c0c */ /* 0x000fe2000bf05300 */
[----:B------:R-:W-:Y:S01]  /*27f0*/  ULDC UR8, c[0x0][0x320] ;  /* 0x0000c80000087ab9 */ /* 0x000fe20000000800 */
[----:B------:R-:W-:Y:S01]  /*2800*/  SHF.R.S32.HI R3, RZ, 0x1f, R158 ;  /* 0x0000001fff037819 */ /* 0x000fe2000001149e */
[----:B------:R-:W0:Y:S01]  /*2810*/  S2R R33, SR_TID.X ;  /* 0x0000000000217919 */ /* 0x000e220000002100 */
[----:B------:R-:W1:Y:S01]  /*2820*/  LDC R11, c[0x0][0x3f4] ;  /* 0x0000fd00ff0b7b82 */ /* 0x000e620000000800 */
[----:B------:R-:W-:Y:S01]  /*2830*/  ULDC.64 UR4, c[0x0][0x3f8] ;  /* 0x0000fe0000047ab9 */ /* 0x000fe20000000a00 */
[----:B------:R-:W-:Y:S01]  /*2840*/  SHF.R.S32.HI R155, RZ, 0x1f, R154 ;  /* 0x0000001fff9b7819 */ /* 0x000fe2000001149a */
[----:B------:R-:W-:-:S06]  /*2850*/  ULDC.64 UR6, c[0x0][0x408] ;  /* 0x0001020000067ab9 */ /* 0x000fcc0000000a00 */
[----:B------:R-:W4:Y:S02]  /*2860*/  @P0 LDC.64 R4, c[0x0][0xaf0] ;  /* 0x0002bc00ff040b82 */ /* 0x000f240000000a00 */
[----:B----4-:R-:W-:-:S05]  /*2870*/  @P0 IMAD.WIDE R4, R99, 0x4, R4 ;  /* 0x0000000463040825 */ /* 0x010fca00078e0204 */
[----:B------:R4:W3:Y:S01]  /*2880*/  @P0 LDG.E R0, desc[UR44][R4.64] ;  /* 0x0000002c04000981 */ /* 0x0008e2000c1e1900 */
[----:B------:R-:W-:Y:S01]  /*2890*/  ISETP.GE.AND P1, PT, R152, UR8, PT ;  /* 0x0000000898007c0c */ /* 0x000fe2000bf26270 */
[C---:B------:R-:W-:Y:S01]  /*28a0*/  IMAD R7, R3.reuse, UR4, RZ ;  /* 0x0000000403077c24 */ /* 0x040fe2000f8e02ff */
[----:B0-----:R-:W-:Y:S01]  /*28b0*/  SHF.R.U32.HI R33, RZ, 0x7, R33 ;  /* 0x00000007ff217819 */ /* 0x001fe20000011621 */
[----:B------:R-:W-:Y:S01]  /*28c0*/  IMAD R9, R3, UR6, RZ ;  /* 0x0000000603097c24 */ /* 0x000fe2000f8e02ff */
[----:B------:R-:W-:Y:S01]  /*28d0*/  SEL R3, RZ, 0xffffffff, P1 ;  /* 0xffffffffff037807 */ /* 0x000fe20000800000 */
[----:B------:R-:W-:Y:S01]  /*28e0*/  IMAD.WIDE.U32 R16, R158, UR4, R154 ;  /* 0x000000049e107c25 */ /* 0x000fe2000f8e009a */
[----:B------:R-:W-:Y:S02]  /*28f0*/  ISETP.GE.AND P0, PT, R22, UR8, PT ;  /* 0x0000000816007c0c */ /* 0x000fe4000bf06270 */
[----:B------:R-:W-:Y:S01]  /*2900*/  ISETP.NE.AND P6, PT, R33, 0x1, PT ;  /* 0x000000012100780c */ /* 0x000fe20003fc5270 */
[C---:B------:R-:W-:Y:S01]  /*2910*/  IMAD R7, R158.reuse, UR5, R7 ;  /* 0x000000059e077c24 */ /* 0x040fe2000f8e0207 */
[----:B----4-:R-:W-:Y:S01]  /*2920*/  SEL R4, RZ, 0x1, P0 ;  /* 0x00000001ff047807 */ /* 0x010fe20000000000 */
[----:B------:R-:W-:Y:S01]  /*2930*/  IMAD.WIDE.U32 R20, R158, UR4, R22 ;  /* 0x000000049e147c25 */ /* 0x000fe2000f8e0016 */
[----:B------:R-:W-:-:S02]  /*2940*/  ISETP.GE.AND P0, PT, R172, UR8, PT ;  /* 0x00000008ac007c0c */ /* 0x000fc4000bf06270 */
[----:B------:R-:W-:Y:S01]  /*2950*/  ISETP.GE.AND P1, PT, R167, UR8, PT ;  /* 0x00000008a7007c0c */ /* 0x000fe2000bf26270 */
[----:B------:R-:W-:Y:S01]  /*2960*/  IMAD.SHL.U32 R5, R3, 0x2, RZ ;  /* 0x0000000203057824 */ /* 0x000fe200078e00ff */
[----:B------:R-:W-:Y:S01]  /*2970*/  ISETP.GE.AND P2, PT, R173, UR8, PT ;  /* 0x00000008ad007c0c */ /* 0x000fe2000bf46270 */
[----:B------:R-:W-:Y:S01]  /*2980*/  IMAD.IADD R3, R30, 0x1, R31 ;  /* 0x000000011e037824 */ /* 0x000fe200078e021f */
[----:B------:R-:W-:Y:S01]  /*2990*/  SEL R6, RZ, 0x8, P1 ;  /* 0x00000008ff067807 */ /* 0x000fe20000800000 */
[----:B------:R-:W-:Y:S01]  /*29a0*/  IMAD.IADD R17, R17, 0x1, R7 ;  /* 0x0000000111117824 */ /* 0x000fe200078e0207 */
[----:B------:R-:W-:Y:S01]  /*29b0*/  LOP3.LUT R4, R5, 0x2, R4, 0xe2, !PT ;  /* 0x0000000205047812 */ /* 0x000fe200078ee204 */
[----:B------:R-:W-:Y:S01]  /*29c0*/  IMAD.IADD R21, R7, 0x1, R21 ;  /* 0x0000000107157824 */ /* 0x000fe200078e0215 */
[----:B-----5:R-:W-:Y:S01]  /*29d0*/  SHF.R.S32.HI R7, RZ, 0x1f, R44 ;  /* 0x0000001fff077819 */ /* 0x020fe2000001142c */
[----:B------:R-:W-:Y:S01]  /*29e0*/  IMAD.WIDE.U32 R24, R158, UR6, R154 ;  /* 0x000000069e187c25 */ /* 0x000fe2000f8e009a */
[----:B------:R-:W-:-:S02]  /*29f0*/  SEL R5, RZ, 0x4, P0 ;  /* 0x00000004ff057807 */ /* 0x000fc40000000000 */
[----:B------:R-:W-:Y:S01]  /*2a00*/  ISETP.GE.AND P0, PT, R166, UR8, PT ;  /* 0x00000008a6007c0c */ /* 0x000fe2000bf06270 */
[C---:B------:R-:W-:Y:S01]  /*2a10*/  IMAD R9, R158.reuse, UR7, R9 ;  /* 0x000000079e097c24 */ /* 0x040fe2000f8e0209 */
[----:B------:R-:W-:Y:S01]  /*2a20*/  ISETP.GE.AND P1, PT, R165, UR8, PT ;  /* 0x00000008a5007c0c */ /* 0x000fe2000bf26270 */
[----:B------:R-:W-:Y:S01]  /*2a30*/  IMAD.WIDE.U32 R30, R158, UR6, R22 ;  /* 0x000000069e1e7c25 */ /* 0x000fe2000f8e0016 */
[----:B------:R-:W-:Y:S02]  /*2a40*/  LOP3.LUT R4, R6, R4, R5, 0xfe, !PT ;  /* 0x0000000406047212 */ /* 0x000fe400078efe05 */
[----:B------:R-:W-:Y:S01]  /*2a50*/  SEL R5, RZ, 0x10, P0 ;  /* 0x00000010ff057807 */ /* 0x000fe20000000000 */
[----:B------:R-:W-:Y:S01]  /*2a60*/  IMAD.IADD R25, R25, 0x1, R9 ;  /* 0x0000000119197824 */ /* 0x000fe200078e0209 */
[----:B------:R-:W-:Y:S01]  /*2a70*/  ISETP.GE.AND P0, PT, R174, UR8, PT ;  /* 0x00000008ae007c0c */ /* 0x000fe2000bf06270 */
[----:B------:R-:W-:Y:S01]  /*2a80*/  IMAD.IADD R31, R9, 0x1, R31 ;  /* 0x00000001091f7824 */ /* 0x000fe200078e021f */
[----:B------:R-:W-:Y:S01]  /*2a90*/  SEL R6, RZ, 0x20, P1 ;  /* 0x00000020ff067807 */ /* 0x000fe20000800000 */
[C---:B------:R-:W-:Y:S01]  /*2aa0*/  IMAD R9, R7.reuse, UR4, RZ ;  /* 0x0000000407097c24 */ /* 0x040fe2000f8e02ff */
[----:B-1----:R-:W-:Y:S01]  /*2ab0*/  ISETP.GE.AND P1, PT, R22, R11, PT ;  /* 0x0000000b1600720c */ /* 0x002fe20003f26270 */
[----:B------:R-:W-:Y:S01]  /*2ac0*/  IMAD R7, R7, UR6, RZ ;  /* 0x0000000607077c24 */ /* 0x000fe2000f8e02ff */
[----:B------:R-:W-:Y:S01]  /*2ad0*/  LOP3.LUT R4, R6, R4, R5, 0xfe, !PT ;  /* 0x0000000406047212 */ /* 0x000fe200078efe05 */
[C---:B------:R-:W-:Y:S01]  /*2ae0*/  IMAD R9, R44.reuse, UR5, R9 ;  /* 0x000000052c097c24 */ /* 0x040fe2000f8e0209 */
[----:B------:R-:W-:Y:S01]  /*2af0*/  SEL R51, RZ, 0x40, P0 ;  /* 0x00000040ff337807 */ /* 0x000fe20000000000 */
[----:B------:R-:W-:Y:S01]  /*2b00*/  IMAD.WIDE.U32 R16, R44, UR4, R16 ;  /* 0x000000042c107c25 */ /* 0x000fe2000f8e0010 */
[----:B------:R-:W-:-:S03]  /*2b10*/  SEL R5, RZ, 0x7fff80, P2 ;  /* 0x007fff80ff057807 */ /* 0x000fc60001000000 */
[----:B------:R-:W-:Y:S01]  /*2b20*/  IMAD.WIDE.U32 R20, R44, UR4, R20 ;  /* 0x000000042c147c25 */ /* 0x000fe2000f8e0014 */
[----:B------:R-:W-:-:S03]  /*2b30*/  LOP3.LUT R51, R5, R4, R51, 0xfe, !PT ;  /* 0x0000000405337212 */ /* 0x000fc600078efe33 */
[C---:B------:R-:W-:Y:S01]  /*2b40*/  IMAD R63, R44.reuse, UR7, R7 ;  /* 0x000000072c3f7c24 */ /* 0x040fe2000f8e0207 */
[----:B------:R-:W-:Y:S01]  /*2b50*/  SEL R7, R11, RZ, P1 ;  /* 0x000000ff0b077207 */ /* 0x000fe20000800000 */
[----:B------:R-:W-:Y:S01]  /*2b60*/  IMAD.WIDE.U32 R24, R44, UR6, R24 ;  /* 0x000000062c187c25 */ /* 0x000fe2000f8e0018 */
[----:B------:R-:W-:-:S03]  /*2b70*/  PRMT R68, R51, 0x8880, RZ ;  /* 0x0000888033447816 */ /* 0x000fc600000000ff */
[----:B------:R-:W-:Y:S01]  /*2b80*/  IMAD.WIDE.U32 R30, R44, UR6, R30 ;  /* 0x000000062c1e7c25 */ /* 0x000fe2000f8e001e */
[----:B------:R-:W-:Y:S05]  /*2b90*/  @!P6 WARPSYNC.ALL ;  /* 0x000000000000e948 */ /* 0x000fea0003800000 */
[----:B------:R-:W-:Y:S01]  /*2ba0*/  ULDC UR4, c[0x0][0x2f4] ;  /* 0x0000bd0000047ab9 */ /* 0x000fe20000000800 */
[----:B------:R-:W-:Y:S01]  /*2bb0*/  IMAD.IADD R7, R22, 0x1, R7 ;  /* 0x0000000116077824 */ /* 0x000fe200078e0207 */
[----:B------:R-:W-:Y:S01]  /*2bc0*/  ISETP.GE.AND P3, PT, R152, UR4, PT ;  /* 0x0000000498007c0c */ /* 0x000fe2000bf66270 */
[----:B------:R-:W-:Y:S01]  /*2bd0*/  IMAD.MOV.U32 R55, RZ, RZ, 0x20 ;  /* 0x00000020ff377424 */ /* 0x000fe200078e00ff */
[----:B------:R-:W-:Y:S01]  /*2be0*/  ISETP.GE.AND P0, PT, R22, UR4, PT ;  /* 0x0000000416007c0c */ /* 0x000fe2000bf06270 */
[----:B------:R-:W-:Y:S01]  /*2bf0*/  IMAD.U32 R58, RZ, RZ, UR38 ;  /* 0x00000026ff3a7e24 */ /* 0x000fe2000f8e00ff */
[----:B------:R-:W-:Y:S01]  /*2c00*/  SEL R6, RZ, 0xffffffff, P3 ;  /* 0xffffffffff067807 */ /* 0x000fe20001800000 */
[----:B------:R-:W-:Y:S01]  /*2c10*/  IMAD.IADD R62, R25, 0x1, R63 ;  /* 0x00000001193e7824 */ /* 0x000fe200078e023f */
[----:B------:R-:W-:Y:S01]  /*2c20*/  SHF.R.S32.HI R4, RZ, 0x1f, R7 ;  /* 0x0000001fff047819 */ /* 0x000fe20000011407 */
[----:B------:R-:W-:Y:S01]  /*2c30*/  VIADD R54, R33, 0x8 ;  /* 0x0000000821367836 */ /* 0x000fe20000000000 */
[----:B------:R-:W-:Y:S01]  /*2c40*/  SEL R52, RZ, 0x1, P0 ;  /* 0x00000001ff347807 */ /* 0x000fe20000000000 */
[----:B------:R-:W-:Y:S01]  /*2c50*/  IMAD.SHL.U32 R11, R6, 0x2, RZ ;  /* 0x00000002060b7824 */ /* 0x000fe200078e00ff */
[----:B------:R-:W-:Y:S01]  /*2c60*/  LEA.HI R7, R4, R7, RZ, 0x3 ;  /* 0x0000000704077211 */ /* 0x000fe200078f18ff */
[----:B------:R-:W-:Y:S01]  /*2c70*/  IMAD.IADD R60, R17, 0x1, R9 ;  /* 0x00000001113c7824 */ /* 0x000fe200078e0209 */
[----:B------:R-:W-:Y:S01]  /*2c80*/  LOP3.LUT R58, R58, 0x1, RZ, 0xfc, !PT ;  /* 0x000000013a3a7812 */ /* 0x000fe200078efcff */
[----:B------:R-:W-:Y:S01]  /*2c90*/  IMAD.IADD R61, R9, 0x1, R21 ;  /* 0x00000001093d7824 */ /* 0x000fe200078e0215 */
[----:B------:R-:W-:Y:S01]  /*2ca0*/  LOP3.LUT R52, R11, 0x2, R52, 0xe2, !PT ;  /* 0x000000020b347812 */ /* 0x000fe200078ee234 */
[----:B------:R-:W-:Y:S01]  /*2cb0*/  IMAD.IADD R63, R63, 0x1, R31 ;  /* 0x000000013f3f7824 */ /* 0x000fe200078e021f */
[----:B------:R-:W-:-:S02]  /*2cc0*/  SHF.R.S32.HI R65, RZ, 0x3, R7 ;  /* 0x00000003ff417819 */ /* 0x000fc40000011407 */
[----:B------:R-:W-:Y:S01]  /*2cd0*/  PRMT R68, R68, 0x7710, RZ ;  /* 0x0000771044447816 */ /* 0x000fe200000000ff */
[C---:B--2---:R-:W-:Y:S01]  /*2ce0*/  IMAD.SHL.U32 R50, R34.reuse, 0x40, RZ ;  /* 0x0000004022327824 */ /* 0x044fe200078e00ff */
[----:B------:R-:W-:Y:S01]  /*2cf0*/  @!P6 BAR.SYNC.DEFER_BLOCKING 0x9, 0x100 ;  /* 0x024400000000eb1d */ /* 0x000fe20000010000 */
[----:B------:R-:W-:Y:S01]  /*2d00*/  LOP3.LUT P0, RZ, R34, 0x4, RZ, 0xc0, !PT ;  /* 0x0000000422ff7812 */ /* 0x000fe2000780c0ff */
[----:B---3--:R-:W-:Y:S02]  /*2d10*/  IMAD R57, R32, 0x40, R158 ;  /* 0x0000004020397824 */ /* 0x008fe400078e029e */
[----:B------:R-:W-:Y:S02]  /*2d20*/  LOP3.LUT R50, R50, 0x1c0, RZ, 0xc0, !PT ;  /* 0x000001c032327812 */ /* 0x000fe400078ec0ff */
[----:B------:R-:W-:Y:S02]  /*2d30*/  SEL R55, R55, 0xffffffe0, !P0 ;  /* 0xffffffe037377807 */ /* 0x000fe40004000000 */
[----:B------:R-:W-:-:S02]  /*2d40*/  SHF.R.U32.HI R53, RZ, 0x3, R50 ;  /* 0x00000003ff357819 */ /* 0x000fc40000011632 */
[C---:B------:R-:W-:Y:S02]  /*2d50*/  LOP3.LUT R6, R50.reuse, 0x18, R22, 0xf8, !PT ;  /* 0x0000001832067812 */ /* 0x040fe400078ef816 */
[----:B------:R-:W-:Y:S02]  /*2d60*/  LOP3.LUT R4, R50, 0x38, R7, 0xf8, !PT ;  /* 0x0000003832047812 */ /* 0x000fe400078ef807 */
[-C--:B------:R-:W-:Y:S02]  /*2d70*/  LOP3.LUT R6, R6, R53.reuse, RZ, 0x3c, !PT ;  /* 0x0000003506067212 */ /* 0x080fe400078e3cff */
[----:B------:R-:W-:-:S03]  /*2d80*/  LOP3.LUT R4, R4, R53, RZ, 0x3c, !PT ;  /* 0x0000003504047212 */ /* 0x000fc600078e3cff */
[C---:B------:R-:W-:Y:S01]  /*2d90*/  IMAD R56, R203.reuse, 0x200, R6 ;  /* 0x00000200cb387824 */ /* 0x040fe200078e0206 */
[----:B------:R-:W-:Y:S01]  /*2da0*/  LOP3.LUT R6, R206, 0x38, R7, 0xf8, !PT ;  /* 0x00000038ce067812 */ /* 0x000fe200078ef807 */
[----:B------:R-:W-:Y:S02]  /*2db0*/  IMAD R66, R203, 0x200, R4 ;  /* 0x00000200cb427824 */ /* 0x000fe400078e0204 */
[----:B------:R-:W-:Y:S01]  /*2dc0*/  IMAD.IADD R59, R55, 0x1, R56 ;  /* 0x00000001373b7824 */ /* 0x000fe200078e0238 */
[----:B------:R-:W-:-:S05]  /*2dd0*/  LOP3.LUT R67, R6, R207, RZ, 0x3c, !PT ;  /* 0x000000cf06437212 */ /* 0x000fca00078e3cff */
[----:B------:R-:W-:Y:S01]  /*2de0*/  IMAD.IADD R67, R208, 0x1, R67 ;  /* 0x00000001d0437824 */ /* 0x000fe200078e0243 */
[----:B------:R-:W-:-:S07]  /*2df0*/  SHF.R.S32.HI R64, RZ, 0x1f, R0 ;  /* 0x0000001fff407819 */ /* 0x000fce0000011400 */
.L_x_12990:
[----:B------:R-:W0:Y:S01]  /*2e00*/  LDC R75, c[0x0][0x430] ;  /* 0x00010c00ff4b7b82 */ /* 0x000e220000000800 */
        /* <DEDUP_REMOVED lines=102> */
.L_x_12939:
[----:B------:R-:W-:Y:S05]  /*3470*/  BSYNC B1 ;  /* 0x0000000000017941 */ /* 0x000fea0003800000 */
.L_x_12938:
[----:B------:R-:W-:Y:S01]  /*3480*/  ISETP.GE.AND P4, PT, R175, R78, PT ;  /* 0x0000004eaf00720c */ /* 0x000fe20003f86270 */
[----:B------:R-:W-:Y:S01]  /*3490*/  BSSY B1, `(.L_x_12940) ;  /* 0x0000023000017945 */ /* 0x000fe20003800000 */
[----:B------:R-:W-:Y:S02]  /*34a0*/  CS2R R34, SRZ ;  /* 0x0000000000227805 */ /* 0x000fe4000001ff00 */
[----:B------:R-:W-:Y:S01]  /*34b0*/  CS2R R32, SRZ ;  /* 0x0000000000207805 */ /* 0x000fe2000001ff00 */
[----:B-----5:R-:W-:Y:S01]  /*34c0*/  IMAD.MOV.U32 R85, RZ, RZ, R38 ;  /* 0x000000ffff557224 */ /* 0x020fe200078e0026 */
[----:B------:R-:W-:Y:S01]  /*34d0*/  CS2R R36, SRZ ;  /* 0x0000000000247805 */ /* 0x000fe2000001ff00 */
[----:B------:R-:W-:-:S06]  /*34e0*/  IMAD.MOV.U32 R86, RZ, RZ, R39 ;  /* 0x000000ffff567224 */ /* 0x000fcc00078e0027 */
[----:B------:R-:W-:Y:S05]  /*34f0*/  @P4 BRA `(.L_x_12941) ;  /* 0x0000000000704947 */ /* 0x000fea0003800000 */
[C---:B0-----:R-:W-:Y:S01]  /*3500*/  SHF.L.U64.HI R5, R10.reuse, 0x6, R11 ;  /* 0x000000060a057819 */ /* 0x041fe2000001020b */
        /* <DEDUP_REMOVED lines=27> */
.L_x_12941:
[----:B------:R-:W-:Y:S05]  /*36c0*/  BSYNC B1 ;  /* 0x0000000000017941 */ /* 0x000fea0003800000 */
.L_x_12940:
[----:B01----:R-:W-:Y:S01]  /*36d0*/  IMAD.MOV.U32 R4, RZ, RZ, R42 ;  /* 0x000000ffff047224 */ /* 0x003fe200078e002a */
[----:B------:R-:W-:Y:S01]  /*36e0*/  ISETP.NE.AND P3, PT, R58, 0x3, PT ;  /* 0x000000033a00780c */ /* 0x000fe20003f65270 */
[----:B------:R-:W-:Y:S01]  /*36f0*/  IMAD.MOV.U32 R5, RZ, RZ, R43 ;  /* 0x000000ffff057224 */ /* 0x000fe200078e002b */
[----:B------:R-:W-:Y:S01]  /*3700*/  PRMT R88, R86, 0x5410, R85 ;  /* 0x0000541056587816 */ /* 0x000fe20000000055 */
[----:B------:R-:W-:Y:S02]  /*3710*/  IMAD.MOV.U32 R6, RZ, RZ, R72 ;  /* 0x000000ffff067224 */ /* 0x000fe400078e0048 */
[----:B------:R-:W-:Y:S01]  /*3720*/  IMAD.MOV.U32 R7, RZ, RZ, R73 ;  /* 0x000000ffff077224 */ /* 0x000fe200078e0049 */
[----:B------:R-:W-:Y:S01]  /*3730*/  PRMT R94, R4, 0x5410, R5 ;  /* 0x00005410045e7816 */ /* 0x000fe20000000005 */
[----:B------:R-:W-:Y:S02]  /*3740*/  IMAD.MOV.U32 R4, RZ, RZ, R40 ;  /* 0x000000ffff047224 */ /* 0x000fe400078e0028 */
[----:B------:R-:W-:Y:S01]  /*3750*/  IMAD.MOV.U32 R5, RZ, RZ, R41 ;  /* 0x000000ffff057224 */ /* 0x000fe200078e0029 */
[----:B------:R-:W-:Y:S01]  /*3760*/  PRMT R95, R6, 0x5410, R7 ;  /* 0x00005410065f7816 */ /* 0x000fe20000000007 */
[----:B-----5:R-:W-:-:S02]  /*3770*/  IMAD.MOV.U32 R6, RZ, RZ, R34 ;  /* 0x000000ffff067224 */ /* 0x020fc400078e0022 */
        /* <DEDUP_REMOVED lines=14> */
.L_x_12942:
[----:B------:R-:W-:Y:S01]  /*3860*/  IMAD R69, R153, 0x8, R2 ;  /* 0x0000000899457824 */ /* 0x000fe200078e0202 */
[----:B------:R-:W-:Y:S01]  /*3870*/  SHF.L.U32 R82, R159, 0x1f, RZ ;  /* 0x0000001f9f527819 */ /* 0x000fe200000006ff */
[----:B------:R-:W-:Y:S03]  /*3880*/  BSSY B1, `(.L_x_12943) ;  /* 0x0000003000017945 */ /* 0x000fe60003800000 */
[----:B------:R-:W0:Y:S02]  /*3890*/  SYNCS.PHASECHK.TRANS64.TRYWAIT P5, [R69+URZ+0x32490], R82 ;  /* 0x03249052450075a7 */ /* 0x000e2400080a017f */
[----:B0-----:R-:W-:Y:S05]  /*38a0*/  @!P5 BRA `(.L_x_12944) ;  /* 0x0000035c008cd947 */ /* 0x001fea0003800000 */
.L_x_13306:
[----:B------:R-:W-:Y:S05]  /*38b0*/  BSYNC B1 ;  /* 0x0000000000017941 */ /* 0x000fea0003800000 */
.L_x_12943:
[----:B------:R-:W-:-:S03]  /*38c0*/  UMOV UR4, 0xffffffff ;  /* 0xffffffff00047882 */ /* 0x000fc60000000000 */
[----:B------:R-:W-:Y:S05]  /*38d0*/  BRA.DIV UR4, `(.L_x_12945) ;  /* 0x0000035e04947947 */ /* 0x000fea000b800000 */
[----:B------:R1:W2:Y:S04]  /*38e0*/  SHFL.IDX PT, R71, R80, RZ, 0x1c1f ;  /* 0x001c1fff50477589 */ /* 0x0002a800000e0000 */
[----:B------:R1:W3:Y:S02]  /*38f0*/  SHFL.IDX PT, R14, R79, RZ, 0x1c1f ;  /* 0x001c1fff4f0e7589 */ /* 0x0002e400000e0000 */
.L_x_13310:
        /* <DEDUP_REMOVED lines=53> */
.L_x_12951:
[----:B------:R-:W-:Y:S05]  /*3c50*/  BSYNC B3 ;  /* 0x0000000000037941 */ /* 0x000fea0003800000 */
.L_x_12950:
[----:B0-----:R4:W-:Y:S02]  /*3c60*/  ST.E.128 desc[UR44][R10.64], R4 ;  /* 0x000000040a007985 */ /* 0x0019e4000c101d2c */
.L_x_12949:
[----:B------:R-:W-:Y:S05]  /*3c70*/  BSYNC B2 ;  /* 0x0000000000027941 */ /* 0x000fea0003800000 */
.L_x_12948:
        /* <DEDUP_REMOVED lines=8> */
[----:B------:R-:W-:Y:S01]  /*3d00*/  SHF.R.U64 R15, R40, 0x10, R41 ;  /* 0x00000010280f7819 */ /* 0x000fe20000001229 */
[----:B0-----:R-:W-:Y:S01]  /*3d10*/  IMAD.MOV.U32 R12, RZ, RZ, R6 ;  /* 0x000000ffff0c7224 */ /* 0x001fe200078e0006 */
[----:B------:R-:W-:Y:S01]  /*3d20*/  SHF.R.U64 R14, R38, 0x10, R39 ;  /* 0x00000010260e7819 */ /* 0x000fe20000001227 */
[----:B------:R-:W-:Y:S01]  /*3d30*/  HADD2.F32 R6, -RZ, R5.H1_H1 ;  /* 0x30000005ff067230 */ /* 0x000fe20000004100 */
[----:B------:R-:W-:Y:S01]  /*3d40*/  SHF.R.U32.HI R40, RZ, 0x10, R41 ;  /* 0x00000010ff287819 */ /* 0x000fe20000011629 */
[----:B------:R-:W-:Y:S01]  /*3d50*/  HADD2.F32 R15, -RZ, R15.H0_H0 ;  /* 0x2000000fff0f7230 */ /* 0x000fe20000004100 */
[----:B------:R-:W-:Y:S01]  /*3d60*/  SHF.R.U32.HI R38, RZ, 0x10, R39 ;  /* 0x00000010ff267819 */ /* 0x000fe20000011627 */
[----:B------:R-:W-:Y:S02]  /*3d70*/  HADD2.F32 R5, -RZ, R5.H0_H0 ;  /* 0x20000005ff057230 */ /* 0x000fe40000004100 */
[----:B------:R-:W-:Y:S02]  /*3d80*/  HADD2.F32 R14, -RZ, R14.H0_H0 ;  /* 0x2000000eff0e7230 */ /* 0x000fe40000004100 */
[----:B------:R-:W-:Y:S01]  /*3d90*/  FMUL.FTZ R42, R6, R15 ;  /* 0x0000000f062a7220 */ /* 0x000fe20000410000 */
[----:B------:R-:W-:-:S02]  /*3da0*/  HADD2.F32 R40, -RZ, R40.H0_H0 ;  /* 0x20000028ff287230 */ /* 0x000fc40000004100 */
[C---:B------:R-:W-:Y:S01]  /*3db0*/  FMUL.FTZ R15, R5.reuse, R15 ;  /* 0x0000000f050f7220 */ /* 0x040fe20000410000 */
[--C-:B------:R-:W-:Y:S02]  /*3dc0*/  HADD2.F32 R13, -RZ, R7.reuse.H1_H1 ;  /* 0x30000007ff0d7230 */ /* 0x100fe40000004100 */
[-C--:B------:R-:W-:Y:S01]  /*3dd0*/  FFMA.FTZ R42, R5, R14.reuse, -R42 ;  /* 0x0000000e052a7223 */ /* 0x080fe2000001082a */
        /* <DEDUP_REMOVED lines=10> */
[----:B------:R-:W-:Y:S02]  /*3e80*/  HADD2.F32 R6, -RZ, R12.H1_H1 ;  /* 0x3000000cff067230 */ /* 0x000fe40000004100 */
[----:B------:R-:W-:Y:S02]  /*3e90*/  HADD2.F32 R4, -RZ, R4.H0_H0 ;  /* 0x20000004ff047230 */ /* 0x000fe40000004100 */
[----:B------:R-:W-:Y:S01]  /*3ea0*/  FMUL.FTZ R15, R5, R14 ;  /* 0x0000000e050f7220 */ /* 0x000fe20000410000 */
[----:B------:R-:W-:-:S02]  /*3eb0*/  HADD2.F32 R12, -RZ, R12.H0_H0 ;  /* 0x2000000cff0c7230 */ /* 0x000fc40000004100 */
[-C--:B------:R-:W-:Y:S01]  /*3ec0*/  FMUL.FTZ R41, R6, R89.reuse ;  /* 0x0000005906297220 */ /* 0x080fe20000410000 */
[--C-:B------:R-:W-:Y:S02]  /*3ed0*/  HADD2.F32 R7, -RZ, R88.reuse.H1_H1 ;  /* 0x30000058ff077230 */ /* 0x100fe40000004100 */
[----:B------:R-:W-:Y:S01]  /*3ee0*/  FMUL.FTZ R14, R4, R14 ;  /* 0x0000000e040e7220 */ /* 0x000fe20000410000 */
[----:B------:R-:W-:Y:S02]  /*3ef0*/  HADD2.F32 R13, -RZ, R88.H0_H0 ;  /* 0x20000058ff0d7230 */ /* 0x000fe40000004100 */
        /* <DEDUP_REMOVED lines=9> */
.L_x_12953:
[----:B------:R-:W-:Y:S05]  /*3f90*/  BSYNC B2 ;  /* 0x0000000000027941 */ /* 0x000fea0003800000 */
.L_x_12952:
[----:B0-----:R0:W-:Y:S02]  /*3fa0*/  ST.E.128 desc[UR44][R10.64], R4 ;  /* 0x000000040a007985 */ /* 0x0011e4000c101d2c */
.L_x_12947:
[----:B------:R-:W-:Y:S05]  /*3fb0*/  BSYNC B1 ;  /* 0x0000000000017941 */ /* 0x000fea0003800000 */
.L_x_12946:
[----:B------:R-:W-:-:S03]  /*3fc0*/  UMOV UR4, 0xffffffff ;  /* 0xffffffff00047882 */ /* 0x000fc60000000000 */
[----:B------:R-:W-:Y:S05]  /*3fd0*/  BRA.DIV UR4, `(.L_x_12954) ;  /* 0x0000035a041c7947 */ /* 0x000fea000b800000 */
[----:B------:R0:W0:Y:S04]  /*3fe0*/  SHFL.IDX PT, R39, R80, 0x1, 0x1c1f ;  /* 0x003c1f0050277f89 */ /* 0x00002800000e0000 */
[----:B---3--:R3:W0:Y:S02]  /*3ff0*/  SHFL.IDX PT, R14, R79, 0x1, 0x1c1f ;  /* 0x003c1f004f0e7f89 */ /* 0x00862400000e0000 */
.L_x_13314:
        /* <DEDUP_REMOVED lines=52> */
.L_x_12959:
[----:B------:R-:W-:Y:S05]  /*4340*/  BSYNC B2 ;  /* 0x0000000000027941 */ /* 0x000fea0003800000 */
.L_x_12958:
[----:B----4-:R0:W-:Y:S02]  /*4350*/  ST.E.128 desc[UR44][R10.64], R4 ;  /* 0x000000040a007985 */ /* 0x0101e4000c101d2c */
.L_x_12957:
[----:B------:R-:W-:Y:S05]  /*4360*/  BSYNC B1 ;  /* 0x0000000000017941 */ /* 0x000fea0003800000 */
.L_x_12956:
        /* <DEDUP_REMOVED lines=49> */
.L_x_12961:
[----:B------:R-:W-:Y:S05]  /*4680*/  BSYNC B1 ;  /* 0x0000000000017941 */ /* 0x000fea0003800000 */
.L_x_12960:
[----:B----4-:R0:W-:Y:S01]  /*4690*/  ST.E.128 desc[UR44][R10.64], R4 ;  /* 0x000000040a007985 */ /* 0x0101e2000c101d2c */
[----:B------:R-:W-:Y:S05]  /*46a0*/  BRA `(.L_x_12955) ;  /* 0x0000001800407947 */ /* 0x000fea0003800000 */
.L_x_12937:
[----:B------:R-:W-:-:S05]  /*46b0*/  IMAD R78, R48, -0x60, R26 ;  /* 0xffffffa0304e7824 */ /* 0x000fca00078e021a */
        /* <DEDUP_REMOVED lines=53> */
.L_x_12963:
[----:B------:R-:W-:Y:S05]  /*4a10*/  BSYNC B1 ;  /* 0x0000000000017941 */ /* 0x000fea0003800000 */
.L_x_12962:
[----:B-----5:R-:W-:Y:S01]  /*4a20*/  IMAD.MOV.U32 R8, RZ, RZ, R38 ;  /* 0x000000ffff087224 */ /* 0x020fe200078e0026 */
[----:B------:R-:W-:Y:S01]  /*4a30*/  ISETP.NE.AND P3, PT, R58, 0x3, PT ;  /* 0x000000033a00780c */ /* 0x000fe20003f65270 */
[----:B------:R-:W-:Y:S01]  /*4a40*/  IMAD.MOV.U32 R9, RZ, RZ, R39 ;  /* 0x000000ffff097224 */ /* 0x000fe200078e0027 */
[----:B------:R-:W-:Y:S01]  /*4a50*/  ISETP.GE.AND P4, PT, R22, R81, PT ;  /* 0x000000511600720c */ /* 0x000fe20003f86270 */
        /* <DEDUP_REMOVED lines=13> */
[----:B------:R-:W-:Y:S01]  /*4b30*/  PRMT R86, R86, 0x5410, R11 ;  /* 0x0000541056567816 */ /* 0x000fe2000000000b */
[----:B------:R-:W-:Y:S01]  /*4b40*/  IMAD.MOV.U32 R10, RZ, RZ, R4 ;  /* 0x000000ffff0a7224 */ /* 0x000fe200078e0004 */
[----:B------:R-:W-:Y:S01]  /*4b50*/  PRMT R87, R87, 0x5410, R8 ;  /* 0x0000541057577816 */ /* 0x000fe20000000008 */
        /* <DEDUP_REMOVED lines=13> */
.L_x_12964:
[----:B------:R-:W-:Y:S01]  /*4c30*/  IMAD R69, R153, 0x8, R2 ;  /* 0x0000000899457824 */ /* 0x000fe200078e0202 */
[----:B------:R-:W-:Y:S01]  /*4c40*/  SHF.L.U32 R82, R159, 0x1f, RZ ;  /* 0x0000001f9f527819 */ /* 0x000fe200000006ff */
[----:B------:R-:W-:Y:S01]  /*4c50*/  BSSY B1, `(.L_x_12965) ;  /* 0x0000005000017945 */ /* 0x000fe20003800000 */
[----:B------:R-:W-:Y:S02]  /*4c60*/  LOP3.LUT R8, R52, 0x1, RZ, 0xc0, !PT ;  /* 0x0000000134087812 */ /* 0x000fe400078ec0ff */
[----:B------:R-:W0:Y:S02]  /*4c70*/  SYNCS.PHASECHK.TRANS64.TRYWAIT P5, [R69+URZ+0x32490], R82 ;  /* 0x03249052450075a7 */ /* 0x000e2400080a017f */
[----:B------:R-:W-:Y:S01]  /*4c80*/  ISETP.NE.U32.AND P0, PT, R8, 0x1, PT ;  /* 0x000000010800780c */ /* 0x000fe20003f05070 */
[----:B0-----:R-:W-:-:S12]  /*4c90*/  @!P5 BRA `(.L_x_12966) ;  /* 0x0000034c0034d947 */ /* 0x001fd80003800000 */
.L_x_13315:
[----:B------:R-:W-:Y:S05]  /*4ca0*/  BSYNC B1 ;  /* 0x0000000000017941 */ /* 0x000fea0003800000 */
.L_x_12965:
[----:B------:R-:W-:-:S03]  /*4cb0*/  UMOV UR4, 0xffffffff ;  /* 0xffffffff00047882 */ /* 0x000fc60000000000 */
[----:B------:R-:W-:Y:S05]  /*4cc0*/  BRA.DIV UR4, `(.L_x_12967) ;  /* 0x0000034e043c7947 */ /* 0x000fea000b800000 */
[----:B------:R1:W2:Y:S04]  /*4cd0*/  SHFL.IDX PT, R73, R80, RZ, 0x1c1f ;  /* 0x001c1fff50497589 */ /* 0x0002a800000e0000 */
[----:B------:R1:W3:Y:S02]  /*4ce0*/  SHFL.IDX PT, R72, R79, RZ, 0x1c1f ;  /* 0x001c1fff4f487589 */ /* 0x0002e400000e0000 */
.L_x_13319:
        /* <DEDUP_REMOVED lines=11> */
[----:B------:R-:W-:Y:S01]  /*4da0*/  LEA.HI R8, R9, R8, RZ, 0x4 ;  /* 0x0000000809087211 */ /* 0x000fe200078f20ff */
[----:B------:R-:W-:-:S03]  /*4db0*/  IMAD R9, R153, 0x1800, R66 ;  /* 0x0000180099097824 */ /* 0x000fc600078e0242 */
[----:B------:R-:W-:Y:S01]  /*4dc0*/  LEA.HI.SX32 R8, R8, R65, 0x1c ;  /* 0x0000004108087211 */ /* 0x000fe200078fe2ff */
[----:B------:R-:W-:-:S04]  /*4dd0*/  IMAD R9, R9, 0x2, R2 ;  /* 0x0000000209097824 */ /* 0x000fc800078e0202 */
[----:B------:R-:W-:-:S05]  /*4de0*/  IMAD.SHL.U32 R89, R8, 0x8, RZ ;  /* 0x0000000808597824 */ /* 0x000fca00078e00ff */
[----:B------:R-:W-:Y:S02]  /*4df0*/  LOP3.LUT R8, R50, 0x38, R89, 0xf8, !PT ;  /* 0x0000003832087812 */ /* 0x000fe400078ef859 */
[----:B------:R-:W-:Y:S02]  /*4e00*/  ISETP.GE.AND P5, PT, R89, R10, PT ;  /* 0x0000000a5900720c */ /* 0x000fe40003fa6270 */
[----:B------:R-:W-:-:S05]  /*4e10*/  LOP3.LUT R8, R8, R53, RZ, 0x3c, !PT ;  /* 0x0000003508087212 */ /* 0x000fca00078e3cff */
[----:B------:R-:W-:-:S04]  /*4e20*/  IMAD R8, R203, 0x200, R8 ;  /* 0x00000200cb087824 */ /* 0x000fc800078e0208 */
[----:B------:R-:W-:Y:S02]  /*4e30*/  IMAD R11, R153, 0x1800, R8 ;  /* 0x00001800990b7824 */ /* 0x000fe400078e0208 */
[----:B------:R-:W-:-:S04]  /*4e40*/  @!P5 IMAD.WIDE R72, R89, 0x2, R72 ;  /* 0x000000025948d825 */ /* 0x000fc800078e0248 */
[----:B------:R-:W-:Y:S02]  /*4e50*/  IMAD R12, R11, 0x2, R2 ;  /* 0x000000020b0c7824 */ /* 0x000fe400078e0202 */
[----:B------:R-:W2:Y:S04]  /*4e60*/  LDS.128 R8, [R9+0x1c400] ;  /* 0x01c4000009087984 */ /* 0x000ea80000000c00 */
[----:B------:R-:W3:Y:S01]  /*4e70*/  LDS.128 R12, [R12+0x1c400] ;  /* 0x01c400000c0c7984 */ /* 0x000ee20000000c00 */
[----:B------:R-:W-:Y:S05]  /*4e80*/  @P4 BRA `(.L_x_12971) ;  /* 0x00000004004c4947 */ /* 0x000fea0003800000 */
[----:B------:R-:W-:Y:S01]  /*4e90*/  SHF.R.U32.HI R91, RZ, 0x10, R33 ;  /* 0x00000010ff5b7819 */ /* 0x000fe20000011621 */
[----:B---3--:R-:W-:Y:S01]  /*4ea0*/  IMAD.MOV.U32 R89, RZ, RZ, R15 ;  /* 0x000000ffff597224 */ /* 0x008fe200078e000f */
[--C-:B------:R-:W-:Y:S01]  /*4eb0*/  SHF.R.U64 R4, R4, 0x10, R5.reuse ;  /* 0x0000001004047819 */ /* 0x100fe20000001205 */
[----:B------:R-:W-:Y:S01]  /*4ec0*/  HADD2.F32 R92, -RZ, R92.H0_H0 ;  /* 0x2000005cff5c7230 */ /* 0x000fe20000004100 */
[----:B------:R-:W-:Y:S01]  /*4ed0*/  SHF.R.U32.HI R90, RZ, 0x10, R5 ;  /* 0x00000010ff5a7819 */ /* 0x000fe20000011605 */
[----:B------:R-:W-:Y:S01]  /*4ee0*/  HADD2.F32 R15, -RZ, R13.H0_H0 ;  /* 0x2000000dff0f7230 */ /* 0x000fe20000004100 */
[----:B------:R-:W-:Y:S01]  /*4ef0*/  SHF.R.U64 R32, R32, 0x10, R33 ;  /* 0x0000001020207819 */ /* 0x000fe20000001221 */
[----:B------:R-:W-:Y:S01]  /*4f00*/  HADD2.F32 R91, -RZ, R91.H0_H0 ;  /* 0x2000005bff5b7230 */ /* 0x000fe20000004100 */
[--C-:B------:R-:W-:Y:S01]  /*4f10*/  SHF.R.U64 R5, R6, 0x10, R7.reuse ;  /* 0x0000001006057819 */ /* 0x100fe20000001207 */
[----:B------:R-:W-:Y:S01]  /*4f20*/  HADD2.F32 R13, -RZ, R13.H1_H1 ;  /* 0x3000000dff0d7230 */ /* 0x000fe20000004100 */
[----:B------:R-:W-:Y:S01]  /*4f30*/  SHF.R.U32.HI R33, RZ, 0x10, R7 ;  /* 0x00000010ff217819 */ /* 0x000fe20000011607 */
[--C-:B--2---:R-:W-:Y:S01]  /*4f40*/  HADD2.F32 R7, -RZ, R9.reuse.H0_H0 ;  /* 0x20000009ff077230 */ /* 0x104fe20000004100 */
[----:B------:R-:W-:Y:S01]  /*4f50*/  SHF.R.U64 R6, R34, 0x10, R35 ;  /* 0x0000001022067819 */ /* 0x000fe20000001223 */
[----:B------:R-:W-:-:S02]  /*4f60*/  HADD2.F32 R34, -RZ, R9.H1_H1 ;  /* 0x30000009ff227230 */ /* 0x000fc40000004100 */
[-C--:B------:R-:W-:Y:S01]  /*4f70*/  FMUL.FTZ R94, R15, R92.reuse ;  /* 0x0000005c0f5e7220 */ /* 0x080fe20000410000 */
[----:B------:R-:W-:Y:S02]  /*4f80*/  HADD2.F32 R88, -RZ, R88.H0_H0 ;  /* 0x20000058ff587230 */ /* 0x000fe40000004100 */
[----:B------:R-:W-:Y:S01]  /*4f90*/  FMUL.FTZ R92, R7, R92 ;  /* 0x0000005c075c7220 */ /* 0x000fe20000410000 */
[----:B------:R-:W-:Y:S01]  /*4fa0*/  HADD2.F32 R90, -RZ, R90.H0_H0 ;  /* 0x2000005aff5a7230 */ /* 0x000fe20000004100 */
[----:B------:R-:W-:Y:S01]  /*4fb0*/  SHF.R.U32.HI R35, RZ, 0x10, R35 ;  /* 0x00000010ff237819 */ /* 0x000fe20000011623 */
[-C--:B------:R-:W-:Y:S01]  /*4fc0*/  FMUL.FTZ R96, R34, R91.reuse ;  /* 0x0000005b22607220 */ /* 0x080fe20000410000 */
[----:B------:R-:W-:Y:S01]  /*4fd0*/  FMUL.FTZ R93, R13, R91 ;  /* 0x0000005b0d5d7220 */ /* 0x000fe20000410000 */
[-C--:B------:R-:W-:Y:S01]  /*4fe0*/  FFMA.FTZ R7, R7, R88.reuse, -R94 ;  /* 0x0000005807077223 */ /* 0x080fe2000001085e */
[----:B------:R-:W-:Y:S01]  /*4ff0*/  FFMA.FTZ R9, R15, R88, R92 ;  /* 0x000000580f097223 */ /* 0x000fe2000001005c */
[----:B------:R-:W-:Y:S01]  /*5000*/  FFMA.FTZ R88, R13, R90, R96 ;  /* 0x0000005a0d587223 */ /* 0x000fe20000010060 */
[----:B------:R-:W-:-:S02]  /*5010*/  HADD2.F32 R94, -RZ, R98.H0_H0 ;  /* 0x20000062ff5e7230 */ /* 0x000fc40000004100 */
[----:B------:R-:W-:Y:S01]  /*5020*/  FFMA.FTZ R34, R34, R90, -R93 ;  /* 0x0000005a22227223 */ /* 0x000fe2000001085d */
[--C-:B------:R-:W-:Y:S02]  /*5030*/  HADD2.F32 R15, -RZ, R89.reuse.H0_H0 ;  /* 0x20000059ff0f7230 */ /* 0x100fe40000004100 */
[----:B------:R-:W-:Y:S01]  /*5040*/  HADD2.F32 R89, -RZ, R89.H1_H1 ;  /* 0x30000059ff597230 */ /* 0x000fe20000004100 */
[----:B------:R-:W-:Y:S01]  /*5050*/  F2FP.F16.F32.PACK_AB R88, R88, R9 ;  /* 0x000000095858723e */ /* 0x000fe200000000ff */
[----:B------:R-:W-:Y:S02]  /*5060*/  HADD2.F32 R13, -RZ, R11.H0_H0 ;  /* 0x2000000bff0d7230 */ /* 0x000fe40000004100 */
[----:B------:R-:W-:Y:S01]  /*5070*/  FMUL.FTZ R96, R15, R94 ;  /* 0x0000005e0f607220 */ /* 0x000fe20000410000 */
[----:B------:R-:W-:Y:S01]  /*5080*/  HADD2.F32 R35, -RZ, R35.H0_H0 ;  /* 0x20000023ff237230 */ /* 0x000fe20000004100 */
[----:B------:R-:W-:Y:S01]  /*5090*/  F2FP.F16.F32.PACK_AB R7, R34, R7 ;  /* 0x000000072207723e */ /* 0x000fe200000000ff */
[----:B------:R-:W-:-:S02]  /*50a0*/  HADD2.F32 R90, -RZ, R11.H1_H1 ;  /* 0x3000000bff5a7230 */ /* 0x000fc40000004100 */
[----:B------:R-:W-:Y:S01]  /*50b0*/  FMUL.FTZ R94, R13, R94 ;  /* 0x0000005e0d5e7220 */ /* 0x000fe20000410000 */
[----:B------:R-:W-:Y:S02]  /*50c0*/  HADD2.F32 R92, -RZ, R95.H0_H0 ;  /* 0x2000005fff5c7230 */ /* 0x000fe40000004100 */
[-C--:B------:R-:W-:Y:S01]  /*50d0*/  FMUL.FTZ R91, R89, R35.reuse ;  /* 0x00000023595b7220 */ /* 0x080fe20000410000 */
        /* <DEDUP_REMOVED lines=8> */
[----:B------:R-:W-:Y:S01]  /*5160*/  HADD2.F32 R89, -RZ, R99.H0_H0 ;  /* 0x20000063ff597230 */ /* 0x000fe20000004100 */
[----:B------:R-:W-:Y:S01]  /*5170*/  F2FP.F16.F32.PACK_AB R11, R90, R11 ;  /* 0x0000000b5a0b723e */ /* 0x000fe200000000ff */
[----:B------:R-:W-:Y:S02]  /*5180*/  HADD2.F32 R32, -RZ, R12.H0_H0 ;  /* 0x2000000cff207230 */ /* 0x000fe40000004100 */
[----:B------:R-:W-:Y:S02]  /*5190*/  HADD2.F32 R15, -RZ, R8.H0_H0 ;  /* 0x20000008ff0f7230 */ /* 0x000fe40000004100 */
[----:B------:R-:W-:Y:S02]  /*51a0*/  HADD2.F32 R33, -RZ, R95.H1_H1 ;  /* 0x3000005fff217230 */ /* 0x000fe40000004100 */
[-C--:B------:R-:W-:Y:S01]  /*51b0*/  FMUL.FTZ R4, R32, R89.reuse ;  /* 0x0000005920047220 */ /* 0x080fe20000410000 */
[----:B------:R-:W-:Y:S02]  /*51c0*/  HADD2.F32 R12, -RZ, R12.H1_H1 ;  /* 0x3000000cff0c7230 */ /* 0x000fe40000004100 */
[----:B------:R-:W-:Y:S01]  /*51d0*/  FMUL.FTZ R93, R15, R89 ;  /* 0x000000590f5d7220 */ /* 0x000fe20000410000 */
[----:B------:R-:W-:-:S02]  /*51e0*/  HADD2.F32 R8, -RZ, R8.H1_H1 ;  /* 0x30000008ff087230 */ /* 0x000fc40000004100 */
[-C--:B------:R-:W-:Y:S01]  /*51f0*/  FFMA.FTZ R89, R15, R33.reuse, -R4 ;  /* 0x000000210f597223 */ /* 0x080fe20000010804 */
[--C-:B------:R-:W-:Y:S02]  /*5200*/  HADD2.F32 R15, -RZ, R87.reuse.H1_H1 ;  /* 0x30000057ff0f7230 */ /* 0x100fe40000004100 */
[----:B------:R-:W-:Y:S01]  /*5210*/  FFMA.FTZ R93, R32, R33, R93 ;  /* 0x00000021205d7223 */ /* 0x000fe2000001005d */
        /* <DEDUP_REMOVED lines=12> */
[----:B------:R-:W-:-:S02]  /*52e0*/  HADD2.F32 R5, -RZ, R5.H0_H0 ;  /* 0x20000005ff057230 */ /* 0x000fc40000004100 */
[----:B------:R-:W-:Y:S01]  /*52f0*/  FMUL.FTZ R91, R14, R33 ;  /* 0x000000210e5b7220 */ /* 0x000fe20000410000 */
[----:B------:R-:W-:Y:S01]  /*5300*/  FFMA.FTZ R35, R4, R15, -R35 ;  /* 0x0000000f04237223 */ /* 0x000fe20000010823 */
[----:B------:R-:W-:Y:S01]  /*5310*/  FMUL.FTZ R33, R10, R33 ;  /* 0x000000210a217220 */ /* 0x000fe20000410000 */
[----:B------:R-:W-:Y:S01]  /*5320*/  FFMA.FTZ R87, R6, R15, R87 ;  /* 0x0000000f06577223 */ /* 0x000fe20000010057 */
[----:B------:R-:W-:Y:S01]  /*5330*/  FFMA.FTZ R10, R10, R5, -R91 ;  /* 0x000000050a0a7223 */ /* 0x000fe2000001085b */
[----:B------:R-:W-:Y:S01]  /*5340*/  F2FP.F16.F32.PACK_AB R15, R92, R13 ;  /* 0x0000000d5c0f723e */ /* 0x000fe200000000ff */
[----:B------:R-:W-:Y:S01]  /*5350*/  FFMA.FTZ R14, R14, R5, R33 ;  /* 0x000000050e0e7223 */ /* 0x000fe20000010021 */
[----:B------:R-:W-:Y:S01]  /*5360*/  F2FP.F16.F32.PACK_AB R8, R8, R89 ;  /* 0x000000590808723e */ /* 0x000fe200000000ff */
[----:B------:R-:W-:Y:S01]  /*5370*/  IMAD.MOV.U32 R9, RZ, RZ, R7 ;  /* 0x000000ffff097224 */ /* 0x000fe200078e0007 */
[----:B------:R-:W-:Y:S01]  /*5380*/  F2FP.F16.F32.PACK_AB R12, R12, R93 ;  /* 0x0000005d0c0c723e */ /* 0x000fe200000000ff */
[----:B------:R-:W-:Y:S01]  /*5390*/  IMAD.MOV.U32 R13, RZ, RZ, R88 ;  /* 0x000000ffff0d7224 */ /* 0x000fe200078e0058 */
[----:B------:R-:W-:-:S02]  /*53a0*/  F2FP.F16.F32.PACK_AB R10, R10, R35 ;  /* 0x000000230a0a723e */ /* 0x000fc400000000ff */
[----:B------:R-:W-:-:S07]  /*53b0*/  F2FP.F16.F32.PACK_AB R14, R14, R87 ;  /* 0x000000570e0e723e */ /* 0x000fce00000000ff */
.L_x_12971:
[----:B------:R-:W-:Y:S05]  /*53c0*/  BSYNC B2 ;  /* 0x0000000000027941 */ /* 0x000fea0003800000 */
.L_x_12970:
[----:B--2---:R4:W-:Y:S04]  /*53d0*/  ST.E.128 desc[UR44][R70.64], R8 ;  /* 0x0000000846007985 */ /* 0x0049e8000c101d2c */
[----:B---3--:R4:W-:Y:S02]  /*53e0*/  @!P5 ST.E.128 desc[UR44][R72.64], R12 ;  /* 0x0000000c4800d985 */ /* 0x0089e4000c101d2c */
.L_x_12969:
[----:B------:R-:W-:Y:S05]  /*53f0*/  BSYNC B1 ;  /* 0x0000000000017941 */ /* 0x000fea0003800000 */
.L_x_12968:
[----:B------:R-:W-:-:S03]  /*5400*/  UMOV UR4, 0xffffffff ;  /* 0xffffffff00047882 */ /* 0x000fc60000000000 */
[----:B------:R-:W-:Y:S05]  /*5410*/  BRA.DIV UR4, `(.L_x_12972) ;  /* 0x0000034604b47947 */ /* 0x000fea000b800000 */
[----:B-1----:R-:W1:Y:S04]  /*5420*/  SHFL.IDX PT, R80, R80, 0x1, 0x1c1f ;  /* 0x003c1f0050507f89 */ /* 0x002e6800000e0000 */
[----:B----4-:R4:W0:Y:S02]  /*5430*/  SHFL.IDX PT, R14, R79, 0x1, 0x1c1f ;  /* 0x003c1f004f0e7f89 */ /* 0x01082400000e0000 */
.L_x_13323:
[----:B------:R-:W-:Y:S01]  /*5440*/  ISETP.GE.OR P0, PT, R175, R78, P0 ;  /* 0x0000004eaf00720c */ /* 0x000fe20000706670 */
[----:B0-----:R-:W-:Y:S02]  /*5450*/  IMAD.MOV.U32 R12, RZ, RZ, R14 ;  /* 0x000000ffff0c7224 */ /* 0x001fe400078e000e */
[----:B-1----:R-:W-:-:S10]  /*5460*/  IMAD.MOV.U32 R13, RZ, RZ, R80 ;  /* 0x000000ffff0d7224 */ /* 0x002fd400078e0050 */
[----:B------:R-:W-:Y:S05]  /*5470*/  @P0 BRA `(.L_x_12955) ;  /* 0x0000000800cc0947 */ /* 0x000fea0003800000 */
[----:B------:R-:W0:Y:S01]  /*5480*/  LDC R32, c[0x0][0x2f4] ;  /* 0x0000bd00ff207b82 */ /* 0x000e220000000800 */
[----:B------:R-:W-:Y:S01]  /*5490*/  IMAD.SHL.U32 R15, R65, 0x8, RZ ;  /* 0x00000008410f7824 */ /* 0x000fe200078e00ff */
[----:B------:R-:W-:Y:S03]  /*54a0*/  BSSY B1, `(.L_x_12973) ;  /* 0x0000068000017945 */ /* 0x000fe60003800000 */
[----:B------:R-:W-:Y:S01]  /*54b0*/  IMAD.WIDE R14, R15, 0x2, R12 ;  /* 0x000000020f0e7825 */ /* 0x000fe200078e020c */
[----:B0-----:R-:W-:-:S04]  /*54c0*/  @P1 IADD3 R81, -R81, R32, RZ ;  /* 0x0000002051511210 */ /* 0x001fc80007ffe1ff */
[----:B------:R-:W-:-:S04]  /*54d0*/  SHF.R.S32.HI R4, RZ, 0x1f, R81 ;  /* 0x0000001fff047819 */ /* 0x000fc80000011451 */
[----:B------:R-:W-:-:S04]  /*54e0*/  LEA.HI R4, R4, R81, RZ, 0x4 ;  /* 0x0000005104047211 */ /* 0x000fc800078f20ff */
[----:B------:R-:W-:-:S05]  /*54f0*/  LEA.HI.SX32 R4, R4, R65, 0x1c ;  /* 0x0000004104047211 */ /* 0x000fca00078fe2ff */
[----:B------:R-:W-:-:S05]  /*5500*/  IMAD.SHL.U32 R33, R4, 0x8, RZ ;  /* 0x0000000804217824 */ /* 0x000fca00078e00ff */
[----:B------:R-:W-:-:S04]  /*5510*/  LOP3.LUT R4, R206, 0x38, R33, 0xf8, !PT ;  /* 0x00000038ce047812 */ /* 0x000fc800078ef821 */
        /* <DEDUP_REMOVED lines=9> */
[----:B------:R-:W-:Y:S01]  /*55b0*/  SHF.R.U64 R34, R38, 0x10, R39 ;  /* 0x0000001026227819 */ /* 0x000fe20000001227 */
[----:B0-----:R-:W-:Y:S01]  /*55c0*/  IMAD.MOV.U32 R38, RZ, RZ, R4 ;  /* 0x000000ffff267224 */ /* 0x001fe200078e0004 */
[----:B------:R-:W-:Y:S01]  /*55d0*/  SHF.R.U32.HI R70, RZ, 0x10, R41 ;  /* 0x00000010ff467819 */ /* 0x000fe20000011629 */
[----:B-1----:R-:W-:Y:S01]  /*55e0*/  IMAD.MOV.U32 R4, RZ, RZ, R9 ;  /* 0x000000ffff047224 */ /* 0x002fe200078e0009 */
[----:B------:R-:W-:Y:S01]  /*55f0*/  SHF.R.U64 R36, R36, 0x10, R37 ;  /* 0x0000001024247819 */ /* 0x000fe20000001225 */
[----:B------:R-:W-:Y:S01]  /*5600*/  IMAD.MOV.U32 R9, RZ, RZ, R7 ;  /* 0x000000ffff097224 */ /* 0x000fe200078e0007 */
[----:B---3--:R-:W-:Y:S01]  /*5610*/  SHF.R.U32.HI R72, RZ, 0x10, R37 ;  /* 0x00000010ff487819 */ /* 0x008fe20000011625 */
[----:B------:R-:W-:Y:S01]  /*5620*/  HADD2.F32 R70, -RZ, R70.H0_H0 ;  /* 0x20000046ff467230 */ /* 0x000fe20000004100 */
[----:B------:R-:W-:Y:S01]  /*5630*/  SHF.R.U64 R37, R40, 0x10, R41 ;  /* 0x0000001028257819 */ /* 0x000fe20000001229 */
[----:B------:R-:W-:Y:S01]  /*5640*/  IMAD.MOV.U32 R40, RZ, RZ, R11 ;  /* 0x000000ffff287224 */ /* 0x000fe200078e000b */
[----:B--2---:R-:W-:Y:S01]  /*5650*/  SHF.R.U32.HI R73, RZ, 0x10, R39 ;  /* 0x00000010ff497819 */ /* 0x004fe20000011627 */
[----:B------:R-:W-:Y:S01]  /*5660*/  IMAD.MOV.U32 R39, RZ, RZ, R8 ;  /* 0x000000ffff277224 */ /* 0x000fe200078e0008 */
[--C-:B------:R-:W-:Y:S01]  /*5670*/  SHF.R.U64 R35, R42, 0x10, R43.reuse ;  /* 0x000000102a237819 */ /* 0x100fe2000000122b */
[----:B------:R-:W-:Y:S01]  /*5680*/  HADD2.F32 R8, -RZ, R4.H0_H0 ;  /* 0x20000004ff087230 */ /* 0x000fe20000004100 */
[----:B------:R-:W-:Y:S01]  /*5690*/  SHF.R.U32.HI R71, RZ, 0x10, R43 ;  /* 0x00000010ff477819 */ /* 0x000fe2000001162b */
[----:B------:R-:W-:-:S02]  /*56a0*/  HADD2.F32 R43, -RZ, R86.H1_H1 ;  /* 0x30000056ff2b7230 */ /* 0x000fc40000004100 */
[----:B------:R-:W-:Y:S02]  /*56b0*/  HADD2.F32 R11, -RZ, R4.H1_H1 ;  /* 0x30000004ff0b7230 */ /* 0x000fe40000004100 */
[--C-:B------:R-:W-:Y:S02]  /*56c0*/  HADD2.F32 R4, -RZ, R5.reuse.H0_H0 ;  /* 0x20000005ff047230 */ /* 0x100fe40000004100 */
[----:B------:R-:W-:Y:S02]  /*56d0*/  HADD2.F32 R7, -RZ, R5.H1_H1 ;  /* 0x30000005ff077230 */ /* 0x000fe40000004100 */
[-C--:B------:R-:W-:Y:S01]  /*56e0*/  FMUL.FTZ R5, R8, R43.reuse ;  /* 0x0000002b08057220 */ /* 0x080fe20000410000 */
[----:B------:R-:W-:Y:S02]  /*56f0*/  HADD2.F32 R41, -RZ, R86.H0_H0 ;  /* 0x20000056ff297230 */ /* 0x000fe40000004100 */
[----:B------:R-:W-:Y:S01]  /*5700*/  FMUL.FTZ R43, R4, R43 ;  /* 0x0000002b042b7220 */ /* 0x000fe20000410000 */
[----:B------:R-:W-:-:S02]  /*5710*/  HADD2.F32 R42, -RZ, R72.H0_H0 ;  /* 0x20000048ff2a7230 */ /* 0x000fc40000004100 */
[-C--:B------:R-:W-:Y:S01]  /*5720*/  FMUL.FTZ R72, R11, R70.reuse ;  /* 0x000000460b487220 */ /* 0x080fe20000410000 */
[----:B------:R-:W-:Y:S01]  /*5730*/  FMUL.FTZ R70, R7, R70 ;  /* 0x0000004607467220 */ /* 0x000fe20000410000 */
[-C--:B------:R-:W-:Y:S01]  /*5740*/  FFMA.FTZ R4, R4, R41.reuse, -R5 ;  /* 0x0000002904047223 */ /* 0x080fe20000010805 */
[----:B------:R-:W-:Y:S01]  /*5750*/  FFMA.FTZ R5, R8, R41, R43 ;  /* 0x0000002908057223 */ /* 0x000fe2000001002b */
[----:B------:R-:W-:Y:S02]  /*5760*/  HADD2.F32 R41, -RZ, R40.H0_H0 ;  /* 0x20000028ff297230 */ /* 0x000fe40000004100 */
[-C--:B------:R-:W-:Y:S01]  /*5770*/  FFMA.FTZ R8, R11, R42.reuse, R70 ;  /* 0x0000002a0b087223 */ /* 0x080fe20000010046 */
[----:B------:R-:W-:Y:S02]  /*5780*/  HADD2.F32 R70, -RZ, R85.H0_H0 ;  /* 0x20000055ff467230 */ /* 0x000fe40000004100 */
[----:B------:R-:W-:Y:S01]  /*5790*/  FFMA.FTZ R7, R7, R42, -R72 ;  /* 0x0000002a07077223 */ /* 0x000fe20000010848 */
[----:B------:R-:W-:-:S02]  /*57a0*/  HADD2.F32 R11, -RZ, R9.H0_H0 ;  /* 0x20000009ff0b7230 */ /* 0x000fc40000004100 */
[----:B------:R-:W-:Y:S02]  /*57b0*/  HADD2.F32 R40, -RZ, R40.H1_H1 ;  /* 0x30000028ff287230 */ /* 0x000fe40000004100 */
[-C--:B------:R-:W-:Y:S01]  /*57c0*/  FMUL.FTZ R72, R41, R70.reuse ;  /* 0x0000004629487220 */ /* 0x080fe20000410000 */
[----:B------:R-:W-:Y:S02]  /*57d0*/  HADD2.F32 R71, -RZ, R71.H0_H0 ;  /* 0x20000047ff477230 */ /* 0x000fe40000004100 */
[----:B------:R-:W-:Y:S01]  /*57e0*/  FMUL.FTZ R70, R11, R70 ;  /* 0x000000460b467220 */ /* 0x000fe20000410000 */
[----:B------:R-:W-:Y:S01]  /*57f0*/  HADD2.F32 R9, -RZ, R9.H1_H1 ;  /* 0x30000009ff097230 */ /* 0x000fe20000004100 */
[----:B------:R-:W-:Y:S01]  /*5800*/  F2FP.F16.F32.PACK_AB R7, R7, R4 ;  /* 0x000000040707723e */ /* 0x000fe200000000ff */
[----:B------:R-:W-:Y:S02]  /*5810*/  HADD2.F32 R42, -RZ, R83.H1_H1 ;  /* 0x30000053ff2a7230 */ /* 0x000fe40000004100 */
[----:B------:R-:W-:Y:S01]  /*5820*/  FMUL.FTZ R80, R40, R71 ;  /* 0x0000004728507220 */ /* 0x000fe20000410000 */
[----:B------:R-:W-:-:S02]  /*5830*/  HADD2.F32 R43, -RZ, R73.H0_H0 ;  /* 0x20000049ff2b7230 */ /* 0x000fc40000004100 */
[----:B----4-:R-:W-:Y:S01]  /*5840*/  FMUL.FTZ R79, R9, R71 ;  /* 0x00000047094f7220 */ /* 0x010fe20000410000 */
[----:B------:R-:W-:Y:S02]  /*5850*/  HADD2.F32 R37, -RZ, R37.H0_H0 ;  /* 0x20000025ff257230 */ /* 0x000fe40000004100 */
[-C--:B------:R-:W-:Y:S01]  /*5860*/  FFMA.FTZ R71, R11, R42.reuse, -R72 ;  /* 0x0000002a0b477223 */ /* 0x080fe20000010848 */
[----:B------:R-:W-:Y:S01]  /*5870*/  FFMA.FTZ R73, R41, R42, R70 ;  /* 0x0000002a29497223 */ /* 0x000fe20000010046 */
[-C--:B------:R-:W-:Y:S01]  /*5880*/  FFMA.FTZ R80, R9, R43.reuse, -R80 ;  /* 0x0000002b09507223 */ /* 0x080fe20000010850 */
[----:B------:R-:W-:Y:S02]  /*5890*/  HADD2.F32 R42, -RZ, R85.H1_H1 ;  /* 0x30000055ff2a7230 */ /* 0x000fe40000004100 */
        /* <DEDUP_REMOVED lines=14> */
[----:B------:R-:W-:-:S02]  /*5980*/  HADD2.F32 R11, -RZ, R10.H0_H0 ;  /* 0x2000000aff0b7230 */ /* 0x000fc40000004100 */
[----:B------:R-:W-:Y:S02]  /*5990*/  HADD2.F32 R84, -RZ, R84.H1_H1 ;  /* 0x30000054ff547230 */ /* 0x000fe40000004100 */
[-C--:B------:R-:W-:Y:S01]  /*59a0*/  FFMA.FTZ R41, R38, R36.reuse, -R41 ;  /* 0x0000002426297223 */ /* 0x080fe20000010829 */
[----:B------:R-:W-:Y:S02]  /*59b0*/  HADD2.F32 R37, -RZ, R35.H0_H0 ;  /* 0x20000023ff257230 */ /* 0x000fe40000004100 */
[----:B------:R-:W-:Y:S01]  /*59c0*/  FFMA.FTZ R39, R39, R36, R72 ;  /* 0x0000002427277223 */ /* 0x000fe20000010048 */
[----:B------:R-:W-:Y:S02]  /*59d0*/  HADD2.F32 R9, -RZ, R6.H0_H0 ;  /* 0x20000006ff097230 */ /* 0x000fe40000004100 */
[----:B------:R-:W-:Y:S01]  /*59e0*/  HADD2.F32 R10, -RZ, R10.H1_H1 ;  /* 0x3000000aff0a7230 */ /* 0x000fe20000004100 */
[----:B------:R-:W-:Y:S01]  /*59f0*/  F2FP.F16.F32.PACK_AB R4, R41, R70 ;  /* 0x000000462904723e */ /* 0x000fe200000000ff */
[----:B------:R-:W-:-:S02]  /*5a00*/  HADD2.F32 R6, -RZ, R6.H1_H1 ;  /* 0x30000006ff067230 */ /* 0x000fc40000004100 */
[----:B------:R-:W-:Y:S02]  /*5a10*/  HADD2.F32 R35, -RZ, R34.H0_H0 ;  /* 0x20000022ff237230 */ /* 0x000fe40000004100 */
[-C--:B------:R-:W-:Y:S01]  /*5a20*/  FMUL.FTZ R34, R11, R84.reuse ;  /* 0x000000540b227220 */ /* 0x080fe20000410000 */
[----:B------:R-:W-:Y:S02]  /*5a30*/  HADD2.F32 R36, -RZ, R83.H0_H0 ;  /* 0x20000053ff247230 */ /* 0x000fe40000004100 */
[-C--:B------:R-:W-:Y:S01]  /*5a40*/  FMUL.FTZ R43, R10, R37.reuse ;  /* 0x000000250a2b7220 */ /* 0x080fe20000410000 */
[C---:B------:R-:W-:Y:S01]  /*5a50*/  FMUL.FTZ R84, R9.reuse, R84 ;  /* 0x0000005409547220 */ /* 0x040fe20000410000 */
[C---:B------:R-:W-:Y:S01]  /*5a60*/  FMUL.FTZ R37, R6.reuse, R37 ;  /* 0x0000002506257220 */ /* 0x040fe20000410000 */
[-C--:B------:R-:W-:Y:S02]  /*5a70*/  FFMA.FTZ R34, R9, R36.reuse, -R34 ;  /* 0x0000002409227223 */ /* 0x080fe40000010822 */
[----:B------:R-:W-:Y:S01]  /*5a80*/  FFMA.FTZ R84, R11, R36, R84 ;  /* 0x000000240b547223 */ /* 0x000fe20000010054 */
[-C--:B------:R-:W-:Y:S01]  /*5a90*/  FFMA.FTZ R43, R6, R35.reuse, -R43 ;  /* 0x00000023062b7223 */ /* 0x080fe2000001082b */
[----:B------:R-:W-:Y:S01]  /*5aa0*/  FFMA.FTZ R37, R10, R35, R37 ;  /* 0x000000230a257223 */ /* 0x000fe20000010025 */
[----:B------:R-:W-:Y:S01]  /*5ab0*/  F2FP.F16.F32.PACK_AB R9, R8, R5 ;  /* 0x000000050809723e */ /* 0x000fe200000000ff */
[----:B------:R-:W-:Y:S01]  /*5ac0*/  IMAD.MOV.U32 R5, RZ, RZ, R7 ;  /* 0x000000ffff057224 */ /* 0x000fe200078e0007 */
[----:B------:R-:W-:Y:S01]  /*5ad0*/  F2FP.F16.F32.PACK_AB R11, R86, R73 ;  /* 0x00000049560b723e */ /* 0x000fe200000000ff */
[----:B------:R-:W-:Y:S01]  /*5ae0*/  IMAD.MOV.U32 R7, RZ, RZ, R71 ;  /* 0x000000ffff077224 */ /* 0x000fe200078e0047 */
[----:B------:R-:W-:-:S02]  /*5af0*/  F2FP.F16.F32.PACK_AB R8, R39, R42 ;  /* 0x0000002a2708723e */ /* 0x000fc400000000ff */
[----:B------:R-:W-:Y:S02]  /*5b00*/  F2FP.F16.F32.PACK_AB R6, R43, R34 ;  /* 0x000000222b06723e */ /* 0x000fe400000000ff */
[----:B------:R-:W-:-:S07]  /*5b10*/  F2FP.F16.F32.PACK_AB R10, R37, R84 ;  /* 0x00000054250a723e */ /* 0x000fce00000000ff */
.L_x_12974:
[----:B------:R-:W-:Y:S05]  /*5b20*/  BSYNC B1 ;  /* 0x0000000000017941 */ /* 0x000fea0003800000 */
.L_x_12973:
[----:B0-----:R0:W-:Y:S01]  /*5b30*/  ST.E.128 desc[UR44][R14.64], R4 ;  /* 0x000000040e007985 */ /* 0x0011e2000c101d2c */
[----:B------:R-:W-:-:S13]  /*5b40*/  ISETP.GE.AND P0, PT, R33, R32, PT ;  /* 0x000000202100720c */ /* 0x000fda0003f06270 */
[----:B------:R-:W-:Y:S05]  /*5b50*/  @P0 BRA `(.L_x_12955) ;  /* 0x0000000400140947 */ /* 0x000fea0003800000 */
[----:B------:R-:W-:-:S05]  /*5b60*/  IMAD.WIDE R12, R33, 0x2, R12 ;  /* 0x00000002210c7825 */ /* 0x000fca00078e020c */
[----:B-1----:R1:W-:Y:S01]  /*5b70*/  ST.E.128 desc[UR44][R12.64], R8 ;  /* 0x000000080c007985 */ /* 0x0023e2000c101d2c */
[----:B------:R-:W-:Y:S05]  /*5b80*/  BRA `(.L_x_12955) ;  /* 0x0000000400087947 */ /* 0x000fea0003800000 */
.L_x_12936:
[----:B------:R-:W-:-:S13]  /*5b90*/  ISETP.NE.AND P3, PT, R58, 0x3, PT ;  /* 0x000000033a00780c */ /* 0x000fda0003f65270 */
[----:B------:R-:W-:Y:S05]  /*5ba0*/  @!P3 BRA `(.L_x_12975) ;  /* 0x000000000004b947 */ /* 0x000fea0003800000 */
[----:B------:R-:W-:Y:S01]  /*5bb0*/  BPT.TRAP 0x1 ;  /* 0x000000040000795c */ /* 0x000fe20000300000 */
.L_x_12975:
[----:B------:R-:W-:Y:S01]  /*5bc0*/  IMAD R69, R153, 0x8, R2 ;  /* 0x0000000899457824 */ /* 0x000fe200078e0202 */
[----:B------:R-:W-:Y:S01]  /*5bd0*/  SHF.L.U32 R82, R159, 0x1f, RZ ;  /* 0x0000001f9f527819 */ /* 0x000fe200000006ff */
[----:B------:R-:W-:Y:S01]  /*5be0*/  BSSY B1, `(.L_x_12976) ;  /* 0x0000004000017945 */ /* 0x000fe20003800000 */
[----:B------:R-:W-:Y:S02]  /*5bf0*/  SHF.R.S32.HI R76, RZ, 0x1f, R75 ;  /* 0x0000001fff4c7819 */ /* 0x000fe4000001144b */
[----:B------:R-:W0:Y:S02]  /*5c00*/  SYNCS.PHASECHK.TRANS64.TRYWAIT P0, [R69+URZ+0x32490], R82 ;  /* 0x03249052450075a7 */ /* 0x000e24000800017f */
[----:B0-----:R-:W-:Y:S05]  /*5c10*/  @!P0 BRA `(.L_x_12977) ;  /* 0x0000033c00fc8947 */ /* 0x001fea0003800000 */
.L_x_13324:
[----:B------:R-:W-:Y:S05]  /*5c20*/  BSYNC B1 ;  /* 0x0000000000017941 */ /* 0x000fea0003800000 */
.L_x_12976:
        /* <DEDUP_REMOVED lines=25> */
.L_x_13328:
        /* <DEDUP_REMOVED lines=13> */
.L_x_12980:
[----:B------:R-:W-:Y:S05]  /*5e90*/  BSYNC B1 ;  /* 0x0000000000017941 */ /* 0x000fea0003800000 */
.L_x_12979:
[----:B------:R-:W-:-:S03]  /*5ea0*/  UMOV UR4, 0xffffffff ;  /* 0xffffffff00047882 */ /* 0x000fc60000000000 */
[----:B------:R-:W-:Y:S05]  /*5eb0*/  BRA.DIV UR4, `(.L_x_12981) ;  /* 0x0000033e04b07947 */ /* 0x000fea000b800000 */
[----:B--2---:R2:W0:Y:S04]  /*5ec0*/  SHFL.IDX PT, R33, R32, 0x1, 0x1c1f ;  /* 0x003c1f0020217f89 */ /* 0x00442800000e0000 */
[----:B---3--:R2:W3:Y:S02]  /*5ed0*/  SHFL.IDX PT, R14, R10, 0x1, 0x1c1f ;  /* 0x003c1f000a0e7f89 */ /* 0x0084e400000e0000 */
.L_x_13332:
        /* <DEDUP_REMOVED lines=13> */
.L_x_12955:
[----:B------:R-:W-:Y:S05]  /*5fb0*/  BSYNC B0 ;  /* 0x0000000000007941 */ /* 0x000fea0003800000 */
.L_x_12935:
        /* <DEDUP_REMOVED lines=9> */
[----:B----4-:R4:W-:Y:S01]  /*6050*/  BAR.SYNC.DEFER_BLOCKING R54, 0x80 ;  /* 0x000200360000751d */ /* 0x0109e20000010000 */
[----:B0-----:R-:W-:-:S13]  /*6060*/  LOP3.LUT P0, RZ, R4, 0x7f, RZ, 0xc0, !PT ;  /* 0x0000007f04ff7812 */ /* 0x001fda000780c0ff */
[----:B------:R-:W-:-:S05]  /*6070*/  @!P0 VIADD R4, R69, 0x324a0 ;  /* 0x000324a045048836 */ /* 0x000fca0000000000 */
[----:B------:R-:W-:-:S04]  /*6080*/  @!P0 PRMT R4, RZ, 0x654, R4 ;  /* 0x00000654ff048816 */ /* 0x000fc80000000004 */
[----:B------:R4:W-:Y:S01]  /*6090*/  @!P0 SYNCS.ARRIVE.TRANS64.RED.A1T0 RZ, [R4+URZ], RZ ;  /* 0x000000ff04ff89a7 */ /* 0x0009e2000810043f */
[----:B------:R-:W-:Y:S05]  /*60a0*/  @!P3 BRA `(.L_x_12983) ;  /* 0x000000000004b947 */ /* 0x000fea0003800000 */
[----:B------:R-:W-:Y:S01]  /*60b0*/  BPT.TRAP 0x1 ;  /* 0x000000040000795c */ /* 0x000fe20000300000 */
.L_x_12983:
[----:B------:R-:W-:Y:S05]  /*60c0*/  BSYNC B0 ;  /* 0x0000000000007941 */ /* 0x000fea0003800000 */
.L_x_12982:
[----:B------:R-:W0:Y:S01]  /*60d0*/  SYNCS.PHASECHK.TRANS64.TRYWAIT P3, [R69+URZ+0x324b0], R82 ;  /* 0x0324b052450075a7 */ /* 0x000e22000806017f */
[----:B------:R-:W-:Y:S04]  /*60e0*/  BSSY B0, `(.L_x_12984) ;  /* 0x0000002000007945 */ /* 0x000fe80003800000 */
[----:B0-----:R-:W-:Y:S05]  /*60f0*/  @!P3 BRA `(.L_x_12985) ;  /* 0x0000033c0068b947 */ /* 0x001fea0003800000 */
.L_x_13333:
[----:B------:R-:W-:Y:S05]  /*6100*/  BSYNC B0 ;  /* 0x0000000000007941 */ /* 0x000fea0003800000 */
.L_x_12984:
[----:B------:R-:W-:Y:S01]  /*6110*/  ULDC.64 UR4, c[0x0][0x328] ;  /* 0x0000ca0000047ab9 */ /* 0x000fe20000000a00 */
[----:B------:R-:W-:Y:S01]  /*6120*/  IMAD.IADD R78, R78, 0x1, -R158 ;  /* 0x000000014e4e7824 */ /* 0x000fe200078e0a9e */
[----:B------:R-:W-:Y:S01]  /*6130*/  ULDC.64 UR6, c[0x0][0x318] ;  /* 0x0000c60000067ab9 */ /* 0x000fe20000000a00 */
[----:B------:R-:W-:Y:S01]  /*6140*/  IMAD R76, R76, UR4, RZ ;  /* 0x000000044c4c7c24 */ /* 0x000fe2000f8e02ff */
[----:B------:R-:W-:Y:S01]  /*6150*/  BSSY B0, `(.L_x_12986) ;  /* 0x0000040000007945 */ /* 0x000fe20003800000 */
[----:B----4-:R-:W-:Y:S01]  /*6160*/  IMAD.WIDE.U32 R4, R75, UR4, RZ ;  /* 0x000000044b047c25 */ /* 0x010fe2000f8e00ff */
[----:B------:R-:W-:-:S03]  /*6170*/  ISETP.GE.AND P3, PT, R78, 0x1, PT ;  /* 0x000000014e00780c */ /* 0x000fc60003f66270 */
[----:B------:R-:W-:Y:S01]  /*6180*/  IMAD R75, R75, UR5, R76 ;  /* 0x000000054b4b7c24 */ /* 0x000fe2000f8e024c */
[----:B------:R-:W-:Y:S01]  /*6190*/  ULDC.64 UR4, c[0x0][0x338] ;  /* 0x0000ce0000047ab9 */ /* 0x000fe20000000a00 */
[----:B-1----:R-:W-:Y:S02]  /*61a0*/  IMAD R11, R153, 0x6000, R56 ;  /* 0x00006000990b7824 */ /* 0x002fe400078e0238 */
        /* <DEDUP_REMOVED lines=8> */
[C---:B------:R-:W-:Y:S01]  /*6230*/  LEA R13, P4, R4.reuse, UR6, 0x1 ;  /* 0x00000006040d7c11 */ /* 0x040fe2000f8808ff */
[----:B------:R-:W-:Y:S02]  /*6240*/  IMAD.IADD R5, R55, 0x1, R11 ;  /* 0x0000000137057824 */ /* 0x000fe400078e020b */
[--C-:B------:R-:W-:Y:S01]  /*6250*/  IMAD R11, R11, 0x2, R46.reuse ;  /* 0x000000020b0b7824 */ /* 0x100fe200078e022e */
[----:B---3--:R-:W-:Y:S01]  /*6260*/  LEA.HI.X R14, R4, UR7, R7, 0x1, P4 ;  /* 0x00000007040e7c11 */ /* 0x008fe2000a0f0c07 */
[----:B------:R0:W1:Y:S01]  /*6270*/  SHFL.IDX PT, R33, R13, RZ, 0x1c1f ;  /* 0x001c1fff0d217589 */ /* 0x00006200000e0000 */
[----:B--2---:R-:W-:-:S03]  /*6280*/  IMAD R10, R5, 0x2, R46 ;  /* 0x00000002050a7824 */ /* 0x004fc600078e022e */
[----:B------:R0:W2:Y:S01]  /*6290*/  SHFL.IDX PT, R15, R14, RZ, 0x1c1f ;  /* 0x001c1fff0e0f7589 */ /* 0x0000a200000e0000 */
[----:B------:R-:W-:Y:S05]  /*62a0*/  @!P3 BRA `(.L_x_12987) ;  /* 0x0000000000a8b947 */ /* 0x000fea0003800000 */
[C---:B------:R-:W-:Y:S02]  /*62b0*/  LOP3.LUT R4, R68.reuse, 0x1, RZ, 0xc0, !PT ;  /* 0x0000000144047812 */ /* 0x040fe400078ec0ff */
[----:B------:R-:W-:Y:S02]  /*62c0*/  LOP3.LUT P3, RZ, R68, 0x2, RZ, 0xc0, !PT ;  /* 0x0000000244ff7812 */ /* 0x000fe4000786c0ff */
[----:B------:R-:W-:Y:S02]  /*62d0*/  ISETP.NE.U32.AND P4, PT, R4, 0x1, PT ;  /* 0x000000010400780c */ /* 0x000fe40003f85070 */
[----:B------:R-:W-:-:S11]  /*62e0*/  PRMT R12, R51, 0x8880, RZ ;  /* 0x00008880330c7816 */ /* 0x000fd600000000ff */
[----:B------:R-:W3:Y:S01]  /*62f0*/  @!P4 LDS.128 R4, [R11] ;  /* 0x000000000b04c984 */ /* 0x000ee20000000c00 */
[----:B-1----:R-:W-:-:S04]  /*6300*/  @!P4 LEA R8, P5, R22, R33, 0x1 ;  /* 0x000000211608c211 */ /* 0x002fc800078a08ff */
[----:B--2---:R-:W-:-:S05]  /*6310*/  @!P4 LEA.HI.X R9, R22, R15, R23, 0x1, P5 ;  /* 0x0000000f1609c211 */ /* 0x004fca00028f0c17 */
[----:B---3--:R1:W-:Y:S01]  /*6320*/  @!P4 ST.E.128 desc[UR44][R8.64], R4 ;  /* 0x000000040800c985 */ /* 0x0083e2000c101d2c */
[----:B------:R-:W-:-:S03]  /*6330*/  LOP3.LUT P4, RZ, R68, 0x4, RZ, 0xc0, !PT ;  /* 0x0000000444ff7812 */ /* 0x000fc6000788c0ff */
[----:B------:R-:W2:Y:S01]  /*6340*/  @P3 LDS.128 R4, [R10] ;  /* 0x000000000a043984 */ /* 0x000ea20000000c00 */
[----:B-1----:R-:W-:-:S04]  /*6350*/  @P3 LEA R8, P5, R152, R33, 0x1 ;  /* 0x0000002198083211 */ /* 0x002fc800078a08ff */
[----:B------:R-:W-:-:S05]  /*6360*/  @P3 LEA.HI.X R9, R152, R15, R157, 0x1, P5 ;  /* 0x0000000f98093211 */ /* 0x000fca00028f0c9d */
[----:B--2---:R1:W-:Y:S01]  /*6370*/  @P3 ST.E.128 desc[UR44][R8.64], R4 ;  /* 0x0000000408003985 */ /* 0x0043e2000c101d2c */
[----:B------:R-:W-:-:S03]  /*6380*/  LOP3.LUT P3, RZ, R68, 0x8, RZ, 0xc0, !PT ;  /* 0x0000000844ff7812 */ /* 0x000fc6000786c0ff */
[----:B------:R-:W2:Y:S01]  /*6390*/  @P4 LDS.128 R4, [R11+0x3000] ;  /* 0x003000000b044984 */ /* 0x000ea20000000c00 */
        /* <DEDUP_REMOVED lines=18> */
[----:B------:R-:W-:-:S03]  /*64c0*/  ISETP.GT.AND P3, PT, R12, -0x1, PT ;  /* 0xffffffff0c00780c */ /* 0x000fc60003f64270 */
[----:B------:R-:W2:Y:S01]  /*64d0*/  @P4 LDS.128 R4, [R11+0x9000] ;  /* 0x009000000b044984 */ /* 0x000ea20000000c00 */
[----:B-1----:R-:W-:-:S04]  /*64e0*/  @P4 LEA R8, P5, R174, R33, 0x1 ;  /* 0x00000021ae084211 */ /* 0x002fc800078a08ff */
[----:B------:R-:W-:-:S05]  /*64f0*/  @P4 LEA.HI.X R9, R174, R15, R193, 0x1, P5 ;  /* 0x0000000fae094211 */ /* 0x000fca00028f0cc1 */
[----:B--2---:R1:W-:Y:S04]  /*6500*/  @P4 ST.E.128 desc[UR44][R8.64], R4 ;  /* 0x0000000408004985 */ /* 0x0043e8000c101d2c */
[----:B------:R-:W2:Y:S01]  /*6510*/  @!P3 LDS.128 R4, [R10+0x9000] ;  /* 0x009000000a04b984 */ /* 0x000ea20000000c00 */
[----:B-1----:R-:W-:-:S04]  /*6520*/  @!P3 LEA R8, P4, R173, R33, 0x1 ;  /* 0x00000021ad08b211 */ /* 0x002fc800078808ff */
[----:B------:R-:W-:-:S05]  /*6530*/  @!P3 LEA.HI.X R9, R173, R15, R192, 0x1, P4 ;  /* 0x0000000fad09b211 */ /* 0x000fca00020f0cc0 */
[----:B--2---:R3:W-:Y:S04]  /*6540*/  @!P3 ST.E.128 desc[UR44][R8.64], R4 ;  /* 0x000000040800b985 */ /* 0x0047e8000c101d2c */
.L_x_12987:
[----:B------:R-:W-:Y:S05]  /*6550*/  BSYNC B0 ;  /* 0x0000000000007941 */ /* 0x000fea0003800000 */
.L_x_12986:
[----:B------:R-:W-:Y:S01]  /*6560*/  ISETP.GE.AND P3, PT, R78, 0x41, PT ;  /* 0x000000414e00780c */ /* 0x000fe20003f66270 */
[----:B--2---:R2:W4:Y:S01]  /*6570*/  SHFL.IDX PT, R15, R14, 0x1, 0x1c1f ;  /* 0x003c1f000e0f7f89 */ /* 0x00452200000e0000 */
[----:B------:R-:W-:Y:S03]  /*6580*/  BSSY B0, `(.L_x_12988) ;  /* 0x000002d000007945 */ /* 0x000fe60003800000 */
[----:B0-----:R-:W0:Y:S08]  /*6590*/  SHFL.IDX PT, R13, R13, 0x1, 0x1c1f ;  /* 0x003c1f000d0d7f89 */ /* 0x001e3000000e0000 */
[----:B--2---:R-:W-:Y:S05]  /*65a0*/  @!P3 BRA `(.L_x_12989) ;  /* 0x0000000000a8b947 */ /* 0x004fea0003800000 */
[C---:B---3--:R-:W-:Y:S02]  /*65b0*/  LOP3.LUT R4, R68.reuse, 0x1, RZ, 0xc0, !PT ;  /* 0x0000000144047812 */ /* 0x048fe400078ec0ff */
[----:B------:R-:W-:Y:S02]  /*65c0*/  LOP3.LUT P4, RZ, R68, 0x2, RZ, 0xc0, !PT ;  /* 0x0000000244ff7812 */ /* 0x000fe4000788c0ff */
[----:B------:R-:W-:Y:S02]  /*65d0*/  ISETP.NE.U32.AND P5, PT, R4, 0x1, PT ;  /* 0x000000010400780c */ /* 0x000fe40003fa5070 */
[----:B------:R-:W-:-:S11]  /*65e0*/  PRMT R12, R51, 0x8880, RZ ;  /* 0x00008880330c7816 */ /* 0x000fd600000000ff */
[----:B------:R-:W2:Y:S01]  /*65f0*/  @!P5 LDS.128 R4, [R11+0x2000] ;  /* 0x002000000b04d984 */ /* 0x000ea20000000c00 */
[----:B0-----:R-:W-:-:S04]  /*6600*/  @!P5 LEA R8, P3, R22, R13, 0x1 ;  /* 0x0000000d1608d211 */ /* 0x001fc800078608ff */
[----:B----4-:R-:W-:Y:S02]  /*6610*/  @!P5 LEA.HI.X R9, R22, R15, R23, 0x1, P3 ;  /* 0x0000000f1609d211 */ /* 0x010fe400018f0c17 */
[----:B------:R-:W-:-:S03]  /*6620*/  LOP3.LUT P3, RZ, R68, 0x4, RZ, 0xc0, !PT ;  /* 0x0000000444ff7812 */ /* 0x000fc6000786c0ff */
[----:B--2---:R0:W-:Y:S04]  /*6630*/  @!P5 ST.E.128 desc[UR44][R8.64], R4 ;  /* 0x000000040800d985 */ /* 0x0041e8000c101d2c */
[----:B------:R-:W2:Y:S01]  /*6640*/  @P4 LDS.128 R4, [R10+0x2000] ;  /* 0x002000000a044984 */ /* 0x000ea20000000c00 */
[----:B0-----:R-:W-:-:S04]  /*6650*/  @P4 LEA R8, P5, R152, R13, 0x1 ;  /* 0x0000000d98084211 */ /* 0x001fc800078a08ff */
[----:B------:R-:W-:-:S05]  /*6660*/  @P4 LEA.HI.X R9, R152, R15, R157, 0x1, P5 ;  /* 0x0000000f98094211 */ /* 0x000fca00028f0c9d */
[----:B--2---:R0:W-:Y:S01]  /*6670*/  @P4 ST.E.128 desc[UR44][R8.64], R4 ;  /* 0x0000000408004985 */ /* 0x0041e2000c101d2c */
[----:B------:R-:W-:-:S03]  /*6680*/  LOP3.LUT P4, RZ, R68, 0x8, RZ, 0xc0, !PT ;  /* 0x0000000844ff7812 */ /* 0x000fc6000788c0ff */
        /* <DEDUP_REMOVED lines=19> */
[----:B------:R-:W-:-:S03]  /*67c0*/  ISETP.GT.AND P4, PT, R12, -0x1, PT ;  /* 0xffffffff0c00780c */ /* 0x000fc60003f84270 */
[----:B------:R-:W2:Y:S01]  /*67d0*/  @P3 LDS.128 R4, [R11+0xb000] ;  /* 0x00b000000b043984 */ /* 0x000ea20000000c00 */
[----:B0-----:R-:W-:-:S04]  /*67e0*/  @P3 LEA R8, P5, R174, R13, 0x1 ;  /* 0x0000000dae083211 */ /* 0x001fc800078a08ff */
[----:B------:R-:W-:-:S05]  /*67f0*/  @P3 LEA.HI.X R9, R174, R15, R193, 0x1, P5 ;  /* 0x0000000fae093211 */ /* 0x000fca00028f0cc1 */
[----:B--2---:R0:W-:Y:S04]  /*6800*/  @P3 ST.E.128 desc[UR44][R8.64], R4 ;  /* 0x0000000408003985 */ /* 0x0041e8000c101d2c */
[----:B------:R-:W2:Y:S01]  /*6810*/  @!P4 LDS.128 R4, [R10+0xb000] ;  /* 0x00b000000a04c984 */ /* 0x000ea20000000c00 */
[----:B0-----:R-:W-:-:S04]  /*6820*/  @!P4 LEA R8, P3, R173, R13, 0x1 ;  /* 0x0000000dad08c211 */ /* 0x001fc800078608ff */
[----:B------:R-:W-:-:S05]  /*6830*/  @!P4 LEA.HI.X R9, R173, R15, R192, 0x1, P3 ;  /* 0x0000000fad09c211 */ /* 0x000fca00018f0cc0 */
[----:B--2---:R2:W-:Y:S04]  /*6840*/  @!P4 ST.E.128 desc[UR44][R8.64], R4 ;  /* 0x000000040800c985 */ /* 0x0045e8000c101d2c */
.L_x_12989:
[----:B------:R-:W-:Y:S05]  /*6850*/  BSYNC B0 ;  /* 0x0000000000007941 */ /* 0x000fea0003800000 */
.L_x_12988:
[----:B------:R-:W-:Y:S01]  /*6860*/  @!PT LDS RZ, [RZ] ;  /* 0x00000000fffff984 */ /* 0x000fe20000000800 */
[----:B------:R-:W-:Y:S01]  /*6870*/  @!PT LDS RZ, [RZ] ;  /* 0x00000000fffff984 */ /* 0x000fe20000000800 */
[----:B------:R-:W-:Y:S01]  /*6880*/  @!PT LDS RZ, [RZ] ;  /* 0x00000000fffff984 */ /* 0x000fe20000000800 */
[----:B------:R-:W-:Y:S01]  /*6890*/  @!PT LDS RZ, [RZ] ;  /* 0x00000000fffff984 */ /* 0x000fe20000000800 */
[----:B------:R5:W-:Y:S06]  /*68a0*/  MEMBAR.ALL.CTA ;  /* 0x0000000000007992 */ /* 0x000bec0000008000 */
[----:B-----5:R-:W5:Y:S01]  /*68b0*/  FENCE.VIEW.ASYNC.S ;  /* 0x00000000000073c6 */ /* 0x020f620000000000 */
[----:B------:R-:W-:Y:S02]  /*68c0*/  @!P0 VIADD R69, R69, 0x324c0 ;  /* 0x000324c045458836 */ /* 0x000fe40000000000 */
[----:B------:R-:W-:-:S03]  /*68d0*/  VIADD R153, R153, 0x1 ;  /* 0x0000000199997836 */ /* 0x000fc60000000000 */
[----:B------:R-:W-:Y:S01]  /*68e0*/  @!P0 PRMT R69, RZ, 0x654, R69 ;  /* 0x00000654ff458816 */ /* 0x000fe20000000045 */
[----:B-----5:R0:W-:Y:S06]  /*68f0*/  BAR.SYNC.DEFER_BLOCKING R54, 0x80 ;  /* 0x000200360000751d */ /* 0x0201ec0000010000 */
[----:B------:R0:W-:Y:S01]  /*6900*/  @!P0 SYNCS.ARRIVE.TRANS64.RED.A1T0 RZ, [R69+URZ], RZ ;  /* 0x000000ff45ff89a7 */ /* 0x0001e2000810043f */
[----:B------:R-:W-:-:S04]  /*6910*/  ISETP.NE.AND P0, PT, R153, 0x2, PT ;  /* 0x000000029900780c */ /* 0x000fc80003f05270 */
[----:B--23--:R-:W-:Y:S02]  /*6920*/  SEL R4, RZ, 0x1, P0 ;  /* 0x00000001ff047807 */ /* 0x00cfe40000000000 */
[----:B------:R-:W-:Y:S02]  /*6930*/  SEL R153, R153, RZ, P0 ;  /* 0x000000ff99997207 */ /* 0x000fe40000000000 */
[----:B------:R-:W-:Y:S01]  /*6940*/  LOP3.LUT R159, R159, R4, RZ, 0x3c, !PT ;  /* 0x000000049f9f7212 */ /* 0x000fe200078e3cff */
[----:B0-----:R-:W-:Y:S06]  /*6950*/  @P2 BRA `(.L_x_12990) ;  /* 0xffffffc400282947 */ /* 0x001fec000383ffff */
[----:B------:R-:W0:Y:S01]  /*6960*/  S2R R5, SR_TID.X ;  /* 0x0000000000057919 */ /* 0x000e220000002100 */
[----:B------:R-:W-:Y:S02]  /*6970*/  PLOP3.LUT P0, PT, PT, PT, PT, 0x8, 0x0 ;  /* 0x000000000000781c */ /* 0x000fe40003f0e170 */
[----:B0-----:R-:W-:-:S04]  /*6980*/  SHF.R.U32.HI R5, RZ, 0x7, R5 ;  /* 0x00000007ff057819 */ /* 0x001fc80000011605 */
[----:B------:R-:W-:-:S13]  /*6990*/  ISETP.NE.AND P3, PT, R5, 0x1, PT ;  /* 0x000000010500780c */ /* 0x000fda0003f65270 */
[----:B------:R-:W-:Y:S05]  /*69a0*/  @!P3 WARPSYNC.ALL ;  /* 0x000000000000b948 */ /* 0x000fea0003800000 */
[----:B------:R-:W-:Y:S06]  /*69b0*/  @!P3 BAR.ARV 0x9, 0x100 ;  /* 0x024400000000bb1d */ /* 0x000fec0000002000 */
.L_x_12930:
[----:B------:R-:W0:Y:S01]  /*69c0*/  S2R R3, SR_SWINHI ;  /* 0x0000000000037919 */ /* 0x000e220000002f00 */
[----:B------:R-:W2:Y:S01]  /*69d0*/  LDC R13, c[0x0][0x448] ;  /* 0x00011200ff0d7b82 */ /* 0x000ea20000000800 */
[----:B------:R-:W-:Y:S02]  /*69e0*/  IMAD.U32 R6, RZ, RZ, UR38 ;  /* 0x00000026ff067e24 */ /* 0x000fe4000f8e00ff */
[----:B------:R-:W-:Y:S01]  /*69f0*/  IMAD.MOV.U32 R7, RZ, RZ, 0x80 ;  /* 0x00000080ff077424 */ /* 0x000fe200078e00ff */
[----:B------:R-:W-:Y:S01]  /*6a00*/  STL [R1+0x50], R97 ;  /* 0x0000506101007387 */ /* 0x000fe20000100800 */
[----:B------:R-:W-:Y:S02]  /*6a10*/  IMAD.MOV.U32 R26, RZ, RZ, 0x100 ;  /* 0x00000100ff1a7424 */ /* 0x000fe400078e00ff */
[----:B------:R-:W-:Y:S01]  /*6a20*/  IMAD.U32 R24, RZ, RZ, UR38 ;  /* 0x00000026ff187e24 */ /* 0x000fe2000f8e00ff */
[----:B------:R-:W3:Y:S01]  /*6a30*/  LDC R14, c[0x0][0xa80] ;  /* 0x0002a000ff0e7b82 */ /* 0x000ee20000000800 */
[----:B------:R4:W-:Y:S01]  /*6a40*/  STL.64 [R1+0x28], R6 ;  /* 0x0000280601007387 */ /* 0x0009e20000100a00 */
[----:B------:R-:W-:-:S02]  /*6a50*/  IMAD.MOV.U32 R25, RZ, RZ, 0x80 ;  /* 0x00000080ff197424 */ /* 0x000fc400078e00ff */
[----:B-1----:R-:W-:Y:S01]  /*6a60*/  IMAD.U32 R33, RZ, RZ, UR37 ;  /* 0x00000025ff217e24 */ /* 0x002fe2000f8e00ff */
[----:B------:R-:W-:Y:S01]  /*6a70*/  STL.64 [R1+0x30], R26 ;  /* 0x0000301a01007387 */ /* 0x000fe20000100a00 */
[----:B------:R-:W-:-:S03]  /*6a80*/  IMAD.U32 R72, RZ, RZ, UR37 ;  /* 0x00000025ff487e24 */ /* 0x000fc6000f8e00ff */
[----:B------:R-:W-:Y:S04]  /*6a90*/  STL.128 [R1], R24 ;  /* 0x0000001801007387 */ /* 0x000fe80000100c00 */
[----:B------:R-:W-:Y:S04]  /*6aa0*/  STL.128 [R1+0x210], RZ ;  /* 0x000210ff01007387 */ /* 0x000fe80000100c00 */
[----:B------:R-:W-:Y:S04]  /*6ab0*/  STL.128 [R1+0x220], RZ ;  /* 0x000220ff01007387 */ /* 0x000fe80000100c00 */
[----:B------:R-:W-:Y:S01]  /*6ac0*/  STL.128 [R1+0x240], RZ ;  /* 0x000240ff01007387 */ /* 0x000fe20000100c00 */
[----:B------:R-:W-:-:S02]  /*6ad0*/  MOV R4, R2 ;  /* 0x0000000200047202 */ /* 0x000fc40000000f00 */
[----:B0-----:R-:W-:Y:S01]  /*6ae0*/  MOV R5, R3 ;  /* 0x0000000300057202 */ /* 0x001fe20000000f00 */
[----:B---3--:R-:W-:Y:S01]  /*6af0*/  STL [R1+0x230], R14 ;  /* 0x0002300e01007387 */ /* 0x008fe20000100800 */
[C---:B------:R-:W-:Y:S02]  /*6b00*/  IADD3 R8, P1, R4.reuse, 0x32430, RZ ;  /* 0x0003243004087810 */ /* 0x040fe40007f3e0ff */
[C---:B------:R-:W-:Y:S01]  /*6b10*/  IADD3 R3, P3, R4.reuse, 0x32450, RZ ;  /* 0x0003245004037810 */ /* 0x040fe20007f7e0ff */
[----:B------:R-:W-:Y:S01]  /*6b20*/  STL.128 [R1+0x250], RZ ;  /* 0x000250ff01007387 */ /* 0x000fe20000100c00 */
[C---:B------:R-:W-:Y:S01]  /*6b30*/  IADD3 R0, P4, R4.reuse, 0x32460, RZ ;  /* 0x0003246004007810 */ /* 0x040fe20007f9e0ff */
[--C-:B------:R-:W-:Y:S01]  /*6b40*/  IMAD.X R9, RZ, RZ, R5.reuse, P1 ;  /* 0x000000ffff097224 */ /* 0x100fe200008e0605 */
[----:B--2---:R-:W-:Y:S01]  /*6b50*/  ISETP.NE.AND P1, PT, R13, 0x1, PT ;  /* 0x000000010d00780c */ /* 0x004fe20003f25270 */
[--C-:B------:R-:W-:Y:S01]  /*6b60*/  IMAD.X R12, RZ, RZ, R5.reuse, P3 ;  /* 0x000000ffff0c7224 */ /* 0x100fe200018e0605 */
[----:B------:R-:W-:Y:S01]  /*6b70*/  IADD3 R10, P2, R4, 0x32440, RZ ;  /* 0x00032440040a7810 */ /* 0x000fe20007f5e0ff */
[----:B----4-:R-:W-:Y:S01]  /*6b80*/  IMAD.X R7, RZ, RZ, R5, P4 ;  /* 0x000000ffff077224 */ /* 0x010fe200020e0605 */
[----:B------:R-:W-:Y:S01]  /*6b90*/  STL.64 [R1+0x18], R8 ;  /* 0x0000180801007387 */ /* 0x000fe20000100a00 */
[----:B------:R-:W-:Y:S01]  /*6ba0*/  IMAD.MOV.U32 R4, RZ, RZ, R3 ;  /* 0x000000ffff047224 */ /* 0x000fe200078e0003 */
[----:B------:R-:W-:Y:S01]  /*6bb0*/  IADD3 R33, P3, R33, 0x210, RZ ;  /* 0x0000021021217810 */ /* 0x000fe20007f7e0ff */
[----:B------:R-:W-:Y:S01]  /*6bc0*/  IMAD.X R11, RZ, RZ, R5, P2 ;  /* 0x000000ffff0b7224 */ /* 0x000fe200010e0605 */
[----:B------:R-:W-:Y:S01]  /*6bd0*/  STL.128 [R1+0x260], RZ ;  /* 0x000260ff01007387 */ /* 0x000fe20000100c00 */
[----:B------:R-:W-:Y:S01]  /*6be0*/  IMAD.MOV.U32 R5, RZ, RZ, R12 ;  /* 0x000000ffff057224 */ /* 0x000fe200078e000c */
[----:B------:R-:W-:Y:S01]  /*6bf0*/  IADD3 R72, P4, R72, 0x50, RZ ;  /* 0x0000005048487810 */ /* 0x000fe20007f9e0ff */
[----:B------:R-:W-:Y:S01]  /*6c00*/  IMAD.MOV.U32 R6, RZ, RZ, R0 ;  /* 0x000000ffff067224 */ /* 0x000fe200078e0000 */
[----:B------:R-:W-:Y:S01]  /*6c10*/  STL.64 [R1+0x20], R10 ;  /* 0x0000200a01007387 */ /* 0x000fe20000100a00 */
[----:B------:R-:W0:Y:S01]  /*6c20*/  @P1 LDC R3, c[0x0][0x44c] ;  /* 0x00011300ff031b82 */ /* 0x000e220000000800 */
[----:B------:R-:W-:-:S02]  /*6c30*/  VIADD R0, R216, 0x7f ;  /* 0x0000007fd8007836 */ /* 0x000fc40000000000 */
        /* <DEDUP_REMOVED lines=16> */
[----:B------:R-:W-:Y:S01]  /*6d40*/  IMAD.IADD R3, R215, 0x1, R0 ;  /* 0x00000001d7037824 */ /* 0x000fe200078e0200 */
[----:B0-----:R-:W-:Y:S02]  /*6d50*/  ISETP.GE.AND P2, PT, R5, 0x1, PT ;  /* 0x000000010500780c */ /* 0x001fe40003f46270 */
        /* <DEDUP_REMOVED lines=24> */
.L_x_12991:
        /* <DEDUP_REMOVED lines=15> */
.L_x_12994:
[----:B------:R-:W-:-:S13]  /*6fd0*/  ISETP.NE.AND P0, PT, R5, 0x1, PT ;  /* 0x000000010500780c */ /* 0x000fda0003f05270 */
[----:B------:R-:W0:Y:S02]  /*6fe0*/  @P0 LDC.64 R6, c[0x0][0xae0] ;  /* 0x0002b800ff060b82 */ /* 0x000e240000000a00 */
[----:B0-----:R-:W-:-:S05]  /*6ff0*/  @P0 IMAD.HI.U32 R6, R0, R6, RZ ;  /* 0x0000000600060227 */ /* 0x001fca00078e00ff */
[----:B------:R-:W-:-:S07]  /*7000*/  @P0 SHF.R.U32.HI R0, RZ, R7, R6 ;  /* 0x00000007ff000219 */ /* 0x000fce0000011606 */
.L_x_12995:
[----:B------:R-:W-:Y:S05]  /*7010*/  BSYNC B0 ;  /* 0x0000000000007941 */ /* 0x000fea0003800000 */
.L_x_12993:
[----:B------:R-:W-:-:S05]  /*7020*/  IMAD R3, R0, R5, R5 ;  /* 0x0000000500037224 */ /* 0x000fca00078e0205 */
[----:B------:R-:W-:-:S07]  /*7030*/  VIMNMX R4, R4, R3, PT ;  /* 0x0000000304047248 */ /* 0x000fce0003fe0100 */
.L_x_12992:
[----:B------:R-:W0:Y:S01]  /*7040*/  @P1 LDC R3, c[0x0][0x44c] ;  /* 0x00011300ff031b82 */ /* 0x000e220000000800 */
[----:B------:R-:W-:Y:S01]  /*7050*/  VIADD R4, R4, 0x5f ;  /* 0x0000005f04047836 */ /* 0x000fe20000000000 */
[----:B------:R-:W-:Y:S01]  /*7060*/  ULDC UR4, c[0x0][0xad4] ;  /* 0x0002b50000047ab9 */ /* 0x000fe20000000800 */
[----:B------:R-:W-:Y:S02]  /*7070*/  IMAD.MOV.U32 R7, RZ, RZ, R216 ;  /* 0x000000ffff077224 */ /* 0x000fe400078e00d8 */
[----:B------:R-:W-:-:S03]  /*7080*/  IMAD.HI R4, R4, 0x2aaaaaab, RZ ;  /* 0x2aaaaaab04047827 */ /* 0x000fc600078e02ff */
[----:B------:R-:W1:Y:S01]  /*7090*/  @P1 LDC R9, c[0x0][0x450] ;  /* 0x00011400ff091b82 */ /* 0x000e620000000800 */
        /* <DEDUP_REMOVED lines=18> */
.L_x_12998:
[----:B------:R-:W-:-:S13]  /*71c0*/  ISETP.NE.AND P0, PT, R5, 0x1, PT ;  /* 0x000000010500780c */ /* 0x000fda0003f05270 */
[----:B------:R-:W0:Y:S02]  /*71d0*/  @P0 LDC.64 R6, c[0x0][0xae0] ;  /* 0x0002b800ff060b82 */ /* 0x000e240000000a00 */
[----:B0-----:R-:W-:-:S05]  /*71e0*/  @P0 IMAD.HI.U32 R6, R0, R6, RZ ;  /* 0x0000000600060227 */ /* 0x001fca00078e00ff */
[----:B------:R-:W-:-:S07]  /*71f0*/  @P0 SHF.R.U32.HI R0, RZ, R7, R6 ;  /* 0x00000007ff000219 */ /* 0x000fce0000011606 */
.L_x_12999:
[----:B------:R-:W-:Y:S05]  /*7200*/  BSYNC B0 ;  /* 0x0000000000007941 */ /* 0x000fea0003800000 */
.L_x_12997:
[----:B------:R-:W-:-:S05]  /*7210*/  IMAD R0, R0, R5, RZ ;  /* 0x0000000500007224 */ /* 0x000fca00078e02ff */
[----:B------:R-:W-:-:S07]  /*7220*/  VIMNMX R3, R3, R0, !PT ;  /* 0x0000000003037248 */ /* 0x000fce0007fe0100 */
.L_x_12996:
        /* <DEDUP_REMOVED lines=39> */
.L_x_13001:
[----:B------:R-:W-:Y:S05]  /*74a0*/  BSYNC B0 ;  /* 0x0000000000007941 */ /* 0x000fea0003800000 */
.L_x_13000:
        /* <DEDUP_REMOVED lines=12> */
[----:B------:R-:W-:Y:S02]  /*7570*/  IADD3 R37, P1, R37, 0x78, RZ ;  /* 0x0000007825257810 */ /* 0x000fe40007f3e0ff */
[----:B------:R-:W-:Y:S01]  /*7580*/  IADD3 R24, P2, R24, 0x58, RZ ;  /* 0x0000005818187810 */ /* 0x000fe20007f5e0ff */
[----:B------:R-:W-:Y:S01]  /*7590*/  IMAD.X R16, RZ, RZ, UR36, P0 ;  /* 0x00000024ff107e24 */ /* 0x000fe200080e06ff */
[----:B------:R-:W-:Y:S01]  /*75a0*/  IADD3 R32, P3, R32, 0x60, RZ ;  /* 0x0000006020207810 */ /* 0x000fe20007f7e0ff */
[----:B------:R-:W-:-:S02]  /*75b0*/  IMAD.X R35, RZ, RZ, UR36, P1 ;  /* 0x00000024ff237e24 */ /* 0x000fc400088e06ff */
[----:B------:R-:W-:Y:S02]  /*75c0*/  IMAD.X R25, RZ, RZ, UR36, P2 ;  /* 0x00000024ff197e24 */ /* 0x000fe400090e06ff */
[----:B------:R-:W-:Y:S01]  /*75d0*/  IMAD.X R36, RZ, RZ, UR36, P3 ;  /* 0x00000024ff247e24 */ /* 0x000fe200098e06ff */
[----:B0-----:R-:W-:Y:S07]  /*75e0*/  BRA.DIV UR4, `(.L_x_13003) ;  /* 0x0000032a04407947 */ /* 0x001fee000b800000 */
[----:B------:R-:W3:Y:S04]  /*75f0*/  LDL R0, [R1+0x518] ;  /* 0x0005180001007983 */ /* 0x000ee80000100800 */
[----:B---3--:R0:W1:Y:S02]  /*7600*/  SHFL.IDX PT, R14, R0, RZ, 0x1f ;  /* 0x00001fff000e7589 */ /* 0x00806400000e0000 */
.L_x_13336:
[----:B01----:R-:W-:Y:S01]  /*7610*/  LEA.HI R0, R14, R14, RZ, 0x1 ;  /* 0x0000000e0e007211 */ /* 0x003fe200078f08ff */
[C---:B------:R-:W-:Y:S01]  /*7620*/  VIADD R26, R2.reuse, 0x18400 ;  /* 0x00018400021a7836 */ /* 0x040fe20000000000 */
[----:B------:R-:W-:Y:S01]  /*7630*/  STL.128 [R1+0x90], RZ ;  /* 0x000090ff01007387 */ /* 0x000fe20000100c00 */
[----:B------:R-:W-:Y:S01]  /*7640*/  VIADD R10, R2, 0x400 ;  /* 0x00000400020a7836 */ /* 0x000fe20000000000 */
[----:B------:R-:W-:Y:S01]  /*7650*/  LOP3.LUT R3, R0, 0x7fffe, RZ, 0xc0, !PT ;  /* 0x0007fffe00037812 */ /* 0x000fe200078ec0ff */
[----:B------:R-:W-:Y:S01]  /*7660*/  IMAD.MOV.U32 R4, RZ, RZ, 0x1 ;  /* 0x00000001ff047424 */ /* 0x000fe200078e00ff */
[----:B------:R-:W-:Y:S01]  /*7670*/  STL.128 [R1+0xa0], RZ ;  /* 0x0000a0ff01007387 */ /* 0x000fe20000100c00 */
[----:B------:R-:W-:Y:S01]  /*7680*/  IMAD.MOV.U32 R5, RZ, RZ, RZ ;  /* 0x000000ffff057224 */ /* 0x000fe200078e00ff */
[----:B------:R-:W-:Y:S01]  /*7690*/  SHF.R.U32.HI R10, RZ, 0x4, R10 ;  /* 0x00000004ff0a7819 */ /* 0x000fe2000001160a */
[----:B------:R-:W-:Y:S01]  /*76a0*/  IMAD.IADD R11, R14, 0x1, -R3 ;  /* 0x000000010e0b7824 */ /* 0x000fe200078e0a03 */
[----:B------:R-:W-:Y:S01]  /*76b0*/  STL.128 [R1+0xb0], RZ ;  /* 0x0000b0ff01007387 */ /* 0x000fe20000100c00 */
[----:B------:R-:W-:Y:S01]  /*76c0*/  VIADD R3, R2, 0x1c400 ;  /* 0x0001c40002037836 */ /* 0x000fe20000000000 */
[----:B------:R-:W-:Y:S01]  /*76d0*/  LOP3.LUT R10, R10, 0x3fff, RZ, 0xc0, !PT ;  /* 0x00003fff0a0a7812 */ /* 0x000fe200078ec0ff */
[----:B------:R-:W-:Y:S01]  /*76e0*/  IMAD R0, R11, 0x2000, R26 ;  /* 0x000020000b007824 */ /* 0x000fe200078e021a */
[----:B------:R-:W-:Y:S01]  /*76f0*/  STL.128 [R1+0xc0], RZ ;  /* 0x0000c0ff01007387 */ /* 0x000fe20000100c00 */
[----:B------:R-:W-:Y:S01]  /*7700*/  IMAD.MOV.U32 R6, RZ, RZ, 0x1 ;  /* 0x00000001ff067424 */ /* 0x000fe200078e00ff */
[----:B------:R-:W-:Y:S01]  /*7710*/  SHF.R.U32.HI R3, RZ, 0x4, R3 ;  /* 0x00000004ff037819 */ /* 0x000fe20000011603 */
[----:B------:R-:W-:Y:S01]  /*7720*/  VIADD R11, R0, 0xa000 ;  /* 0x0000a000000b7836 */ /* 0x000fe20000000000 */
[----:B------:R-:W-:Y:S01]  /*7730*/  SHF.R.U32.HI R0, RZ, 0x4, R0 ;  /* 0x00000004ff007819 */ /* 0x000fe20000011600 */
[----:B------:R-:W-:Y:S01]  /*7740*/  IMAD.MOV.U32 R7, RZ, RZ, RZ ;  /* 0x000000ffff077224 */ /* 0x000fe200078e00ff */
[----:B------:R-:W-:Y:S01]  /*7750*/  LOP3.LUT R3, R3, 0x3fff, RZ, 0xc0, !PT ;  /* 0x00003fff03037812 */ /* 0x000fe200078ec0ff */
[----:B------:R-:W-:Y:S01]  /*7760*/  IMAD.MOV.U32 R8, RZ, RZ, 0x1 ;  /* 0x00000001ff087424 */ /* 0x000fe200078e00ff */
[----:B------:R-:W-:Y:S01]  /*7770*/  SHF.R.U32.HI R11, RZ, 0x4, R11 ;  /* 0x00000004ff0b7819 */ /* 0x000fe2000001160b */
[----:B------:R-:W-:Y:S01]  /*7780*/  IMAD.MOV.U32 R9, RZ, RZ, RZ ;  /* 0x000000ffff097224 */ /* 0x000fe200078e00ff */
[----:B------:R-:W-:Y:S01]  /*7790*/  LOP3.LUT R3, R3, 0x10000, RZ, 0xfc, !PT ;  /* 0x0001000003037812 */ /* 0x000fe200078efcff */
[----:B------:R0:W-:Y:S01]  /*77a0*/  STL.128 [R1+0x60], R4 ;  /* 0x0000600401007387 */ /* 0x0001e20000100c00 */
[----:B------:R-:W-:Y:S01]  /*77b0*/  LOP3.LUT R11, R11, 0x3fff, RZ, 0xc0, !PT ;  /* 0x00003fff0b0b7812 */ /* 0x000fe200078ec0ff */
[----:B------:R-:W-:Y:S01]  /*77c0*/  IMAD.U32 R34, RZ, RZ, UR37 ;  /* 0x00000025ff227e24 */ /* 0x000fe2000f8e00ff */
[----:B------:R-:W-:Y:S01]  /*77d0*/  LOP3.LUT R0, R0, 0x3fff, RZ, 0xc0, !PT ;  /* 0x00003fff00007812 */ /* 0x000fe200078ec0ff */
[----:B------:R1:W-:Y:S01]  /*77e0*/  STL.64 [R1+0x70], R8 ;  /* 0x0000700801007387 */ /* 0x0003e20000100a00 */
[----:B------:R-:W-:Y:S01]  /*77f0*/  LOP3.LUT R11, R11, 0x10000, RZ, 0xfc, !PT ;  /* 0x000100000b0b7812 */ /* 0x000fe200078efcff */
[----:B------:R-:W-:Y:S01]  /*7800*/  IMAD.U32 R38, RZ, RZ, UR37 ;  /* 0x00000025ff267e24 */ /* 0x000fe2000f8e00ff */
[----:B------:R-:W-:Y:S01]  /*7810*/  LOP3.LUT P0, RZ, R26, 0x1bf, RZ, 0xc0, !PT ;  /* 0x000001bf1aff7812 */ /* 0x000fe2000780c0ff */
[----:B------:R-:W-:Y:S01]  /*7820*/  STL.128 [R1+0xd0], RZ ;  /* 0x0000d0ff01007387 */ /* 0x000fe20000100c00 */
[----:B------:R-:W-:Y:S01]  /*7830*/  IADD3 R34, P5, R34, 0x68, RZ ;  /* 0x0000006822227810 */ /* 0x000fe20007fbe0ff */
[----:B------:R-:W-:Y:S01]  /*7840*/  IMAD.U32 R40, RZ, RZ, UR37 ;  /* 0x00000025ff287e24 */ /* 0x000fe2000f8e00ff */
[----:B------:R-:W-:Y:S01]  /*7850*/  IADD3 R38, P4, R38, 0x70, RZ ;  /* 0x0000007026267810 */ /* 0x000fe20007f9e0ff */
[----:B------:R-:W-:Y:S01]  /*7860*/  STL.128 [R1+0xe0], RZ ;  /* 0x0000e0ff01007387 */ /* 0x000fe20000100c00 */
[----:B------:R-:W-:Y:S01]  /*7870*/  IMAD.U32 R45, RZ, RZ, UR37 ;  /* 0x00000025ff2d7e24 */ /* 0x000fe2000f8e00ff */
[----:B------:R-:W-:Y:S01]  /*7880*/  BSSY B6, `(.L_x_13004) ;  /* 0x000002a000067945 */ /* 0x000fe20003800000 */
[----:B------:R-:W-:Y:S01]  /*7890*/  IMAD.U32 R52, RZ, RZ, UR37 ;  /* 0x00000025ff347e24 */ /* 0x000fe2000f8e00ff */
[C---:B0-----:R-:W-:Y:S01]  /*78a0*/  LOP3.LUT R6, R10.reuse, 0x3000000, RZ, 0xfc, !PT ;  /* 0x030000000a067812 */ /* 0x041fe200078efcff */
[----:B------:R-:W-:Y:S01]  /*78b0*/  IMAD.MOV.U32 R4, RZ, RZ, R3 ;  /* 0x000000ffff047224 */ /* 0x000fe200078e0003 */
[----:B------:R-:W-:Y:S01]  /*78c0*/  LOP3.LUT R10, R10, 0x10000, RZ, 0xfc, !PT ;  /* 0x000100000a0a7812 */ /* 0x000fe200078efcff */
[----:B------:R-:W-:Y:S01]  /*78d0*/  IMAD.MOV.U32 R5, RZ, RZ, 0x40000040 ;  /* 0x40000040ff057424 */ /* 0x000fe200078e00ff */
[----:B-1----:R-:W-:Y:S01]  /*78e0*/  LOP3.LUT R8, R0, 0x10000, RZ, 0xfc, !PT ;  /* 0x0001000000087812 */ /* 0x002fe200078efcff */
[----:B------:R-:W-:Y:S01]  /*78f0*/  IMAD.MOV.U32 R7, RZ, RZ, 0x40000040 ;  /* 0x40000040ff077424 */ /* 0x000fe200078e00ff */
[----:B------:R-:W-:Y:S01]  /*7900*/  IADD3 R40, P3, R40, 0x80, RZ ;  /* 0x0000008028287810 */ /* 0x000fe20007f7e0ff */
[----:B------:R-:W-:Y:S01]  /*7910*/  IMAD.MOV.U32 R9, RZ, RZ, 0x40000040 ;  /* 0x40000040ff097424 */ /* 0x000fe200078e00ff */
[----:B------:R-:W-:Y:S01]  /*7920*/  IADD3 R45, P2, R45, 0x90, RZ ;  /* 0x000000902d2d7810 */ /* 0x000fe20007f5e0ff */
[----:B------:R-:W-:Y:S01]  /*7930*/  IMAD.U32 R49, RZ, RZ, UR37 ;  /* 0x00000025ff317e24 */ /* 0x000fe2000f8e00ff */
[----:B------:R0:W-:Y:S01]  /*7940*/  STL.128 [R1+0x80], R4 ;  /* 0x0000800401007387 */ /* 0x0001e20000100c00 */
[----:B------:R-:W-:Y:S01]  /*7950*/  IMAD.X R47, RZ, RZ, UR36, P5 ;  /* 0x00000024ff2f7e24 */ /* 0x000fe2000a8e06ff */
[----:B------:R-:W-:Y:S01]  /*7960*/  IADD3 R52, P1, R52, 0xf0, RZ ;  /* 0x000000f034347810 */ /* 0x000fe20007f3e0ff */
[----:B------:R-:W-:Y:S01]  /*7970*/  IMAD.X R53, RZ, RZ, UR36, P4 ;  /* 0x00000024ff357e24 */ /* 0x000fe2000a0e06ff */
[----:B------:R1:W-:Y:S01]  /*7980*/  STL.64 [R1+0x78], R8 ;  /* 0x0000780801007387 */ /* 0x0003e20000100a00 */
[----:B------:R-:W-:Y:S01]  /*7990*/  IADD3 R49, P5, R49, 0xf8, RZ ;  /* 0x000000f831317810 */ /* 0x000fe20007fbe0ff */
[----:B------:R-:W-:-:S02]  /*79a0*/  IMAD.X R57, RZ, RZ, UR36, P3 ;  /* 0x00000024ff397e24 */ /* 0x000fc400098e06ff */
[----:B------:R-:W-:Y:S02]  /*79b0*/  IMAD.X R43, RZ, RZ, UR36, P2 ;  /* 0x00000024ff2b7e24 */ /* 0x000fe400090e06ff */
[----:B------:R-:W-:Y:S02]  /*79c0*/  IMAD.X R51, RZ, RZ, UR36, P1 ;  /* 0x00000024ff337e24 */ /* 0x000fe400088e06ff */
[----:B------:R-:W-:Y:S02]  /*79d0*/  IMAD.X R50, RZ, RZ, UR36, P5 ;  /* 0x00000024ff327e24 */ /* 0x000fe4000a8e06ff */
[----:B0-----:R-:W-:Y:S02]  /*79e0*/  IMAD.MOV.U32 R6, RZ, RZ, R10 ;  /* 0x000000ffff067224 */ /* 0x001fe400078e000a */
[----:B------:R-:W-:-:S05]  /*79f0*/  IMAD.MOV.U32 R4, RZ, RZ, R11 ;  /* 0x000000ffff047224 */ /* 0x000fca00078e000b */
        /* <DEDUP_REMOVED lines=18> */
.L_x_13005:
[----:B------:R-:W-:Y:S05]  /*7b20*/  BSYNC B6 ;  /* 0x0000000000067941 */ /* 0x000fea0003800000 */
.L_x_13004:
[----:B-1----:R-:W0:Y:S01]  /*7b30*/  LDC.64 R6, c[0x0][0xad8] ;  /* 0x0002b600ff067b82 */ /* 0x002e220000000a00 */
[----:B------:R-:W1:Y:S01]  /*7b40*/  S2R R20, SR_TID.X ;  /* 0x0000000000147919 */ /* 0x000e620000002100 */
[----:B------:R-:W-:Y:S01]  /*7b50*/  UIADD3 UR4, UP0, UR37, 0x100, URZ ;  /* 0x0000010025047890 */ /* 0x000fe2000ff1e03f */
[----:B------:R-:W-:Y:S01]  /*7b60*/  MOV R4, RZ ;  /* 0x000000ff00047202 */ /* 0x000fe20000000f00 */
[----:B------:R-:W-:Y:S01]  /*7b70*/  IMAD.U32 R39, RZ, RZ, UR37 ;  /* 0x00000025ff277e24 */ /* 0x000fe2000f8e00ff */
[----:B------:R-:W-:Y:S01]  /*7b80*/  STL.64 [R1+0x110], R24 ;  /* 0x0001101801007387 */ /* 0x000fe20000100a00 */
[----:B------:R-:W-:Y:S02]  /*7b90*/  UIADD3.X UR5, URZ, UR36, URZ, UP0, !UPT ;  /* 0x000000243f057290 */ /* 0x000fe400087fe43f */
[----:B------:R-:W3:Y:S01]  /*7ba0*/  LDC.64 R12, c[0x0][0xae0] ;  /* 0x0002b800ff0c7b82 */ /* 0x000ee20000000a00 */
[----:B------:R-:W-:Y:S01]  /*7bb0*/  IMAD.U32 R10, RZ, RZ, UR4 ;  /* 0x00000004ff0a7e24 */ /* 0x000fe2000f8e00ff */
[----:B------:R-:W-:Y:S01]  /*7bc0*/  STL.64 [R1+0x100], R204 ;  /* 0x000100cc01007387 */ /* 0x000fe20000100a00 */
[----:B------:R-:W-:Y:S01]  /*7bd0*/  ULDC UR4, c[0x0][0x3f4] ;  /* 0x0000fd0000047ab9 */ /* 0x000fe20000000800 */
[----:B------:R-:W-:Y:S01]  /*7be0*/  IMAD.U32 R11, RZ, RZ, UR5 ;  /* 0x00000005ff0b7e24 */ /* 0x000fe2000f8e00ff */
[----:B------:R-:W-:Y:S01]  /*7bf0*/  ISETP.LT.AND P0, PT, RZ, UR4, PT ;  /* 0x00000004ff007c0c */ /* 0x000fe2000bf01270 */
[----:B------:R-:W-:Y:S01]  /*7c00*/  STL.U8 [R1+0x118], RZ ;  /* 0x000118ff01007387 */ /* 0x000fe20000100000 */
[----:B------:R-:W-:Y:S01]  /*7c10*/  IADD3 R39, P4, R39, 0x108, RZ ;  /* 0x0000010827277810 */ /* 0x000fe20007f9e0ff */
[----:B------:R-:W4:Y:S02]  /*7c20*/  LDC.64 R8, c[0x0][0x448] ;  /* 0x00011200ff087b82 */ /* 0x000f240000000a00 */
[----:B------:R-:W-:Y:S02]  /*7c30*/  STL.64 [R1+0x108], R10 ;  /* 0x0001080a01007387 */ /* 0x000fe40000100a00 */
[----:B------:R-:W-:-:S02]  /*7c40*/  IMAD.X R56, RZ, RZ, UR36, P4 ;  /* 0x00000024ff387e24 */ /* 0x000fc4000a0e06ff */
[----:B------:R-:W-:Y:S02]  /*7c50*/  STL.U8 [R1+0x14c], RZ ;  /* 0x00014cff01007387 */ /* 0x000fe40000100000 */
[----:B------:R-:W2:Y:S01]  /*7c60*/  LDC R0, c[0x0][0x450] ;  /* 0x00011400ff007b82 */ /* 0x000ea20000000800 */
[----:B0-----:R-:W-:Y:S02]  /*7c70*/  IMAD.MOV.U32 R31, RZ, RZ, R6 ;  /* 0x000000ffff1f7224 */ /* 0x001fe400078e0006 */
[----:B------:R-:W-:-:S05]  /*7c80*/  IMAD.MOV.U32 R5, RZ, RZ, R7 ;  /* 0x000000ffff057224 */ /* 0x000fca00078e0007 */
[----:B------:R-:W0:Y:S01]  /*7c90*/  LDC R30, c[0x0][0xad4] ;  /* 0x0002b500ff1e7b82 */ /* 0x000e220000000800 */
[----:B---3--:R-:W-:Y:S02]  /*7ca0*/  IMAD.MOV.U32 R6, RZ, RZ, R12 ;  /* 0x000000ffff067224 */ /* 0x008fe400078e000c */
[----:B------:R-:W-:Y:S02]  /*7cb0*/  IMAD.MOV.U32 R7, RZ, RZ, R13 ;  /* 0x000000ffff077224 */ /* 0x000fe400078e000d */
[----:B-1----:R-:W-:-:S03]  /*7cc0*/  VIADD R3, R20, 0xffffff80 ;  /* 0xffffff8014037836 */ /* 0x002fc60000000000 */
[----:B------:R-:W-:Y:S04]  /*7cd0*/  STL.128 [R1+0x130], R4 ;  /* 0x0001300401007387 */ /* 0x000fe80000100c00 */
[----:B----4-:R-:W-:Y:S04]  /*7ce0*/  STL.64 [R1+0x140], R8 ;  /* 0x0001400801007387 */ /* 0x010fe80000100a00 */
[----:B--2---:R-:W-:Y:S04]  /*7cf0*/  STL [R1+0x148], R0 ;  /* 0x0001480001007387 */ /* 0x004fe80000100800 */
[----:B------:R-:W-:Y:S04]  /*7d00*/  STL [R1+0x49c], R3 ;  /* 0x00049c0301007387 */ /* 0x000fe80000100800 */
[----:B0-----:R-:W-:Y:S04]  /*7d10*/  STL.128 [R1+0x120], R28 ;  /* 0x0001201c01007387 */ /* 0x001fe80000100c00 */
[----:B------:R0:W-:Y:S02]  /*7d20*/  STL [R1+0x11c], R3 ;  /* 0x00011c0301007387 */ /* 0x0001e40000100800 */
[----:B0-----:R-:W-:-:S02]  /*7d30*/  IMAD.U32 R3, RZ, RZ, UR37 ;  /* 0x00000025ff037e24 */ /* 0x001fc4000f8e00ff */
[----:B------:R-:W-:Y:S02]  /*7d40*/  IMAD.U32 R29, RZ, RZ, UR37 ;  /* 0x00000025ff1d7e24 */ /* 0x000fe4000f8e00ff */
[----:B------:R-:W-:Y:S01]  /*7d50*/  IMAD.U32 R31, RZ, RZ, UR37 ;  /* 0x00000025ff1f7e24 */ /* 0x000fe2000f8e00ff */
[----:B------:R-:W-:Y:S02]  /*7d60*/  IADD3 R30, P1, R3, 0x14c, RZ ;  /* 0x0000014c031e7810 */ /* 0x000fe40007f3e0ff */
[----:B------:R-:W-:Y:S02]  /*7d70*/  IADD3 R29, P2, R29, 0x11c, RZ ;  /* 0x0000011c1d1d7810 */ /* 0x000fe40007f5e0ff */
[----:B------:R-:W-:Y:S01]  /*7d80*/  IADD3 R31, P3, R31, 0x118, RZ ;  /* 0x000001181f1f7810 */ /* 0x000fe20007f7e0ff */
[----:B------:R-:W-:Y:S02]  /*7d90*/  IMAD.X R42, RZ, RZ, UR36, P1 ;  /* 0x00000024ff2a7e24 */ /* 0x000fe400088e06ff */
[----:B------:R-:W-:-:S02]  /*7da0*/  IMAD.X R41, RZ, RZ, UR36, P2 ;  /* 0x00000024ff297e24 */ /* 0x000fc400090e06ff */
[----:B------:R-:W-:Y:S01]  /*7db0*/  IMAD.X R48, RZ, RZ, UR36, P3 ;  /* 0x00000024ff307e24 */ /* 0x000fe200098e06ff */
[----:B------:R-:W-:Y:S07]  /*7dc0*/  @P0 BRA `(.L_x_13006) ;  /* 0x0000000000400947 */ /* 0x000fee0003800000 */
        /* <DEDUP_REMOVED lines=10> */
.L_x_13009:
[----:B-1----:R1:W2:Y:S02]  /*7e70*/  SYNCS.PHASECHK.TRANS64.TRYWAIT P0, [R2+URZ+0x32400], R3 ;  /* 0x03240003020075a7 */ /* 0x0022a4000800017f */
[----:B--2---:R-:W-:Y:S05]  /*7e80*/  @!P0 NANOSLEEP.SYNCS 0x989680 ;  /* 0x009896800000895d */ /* 0x004fea0003900000 */
[----:B------:R-:W2:Y:S02]  /*7e90*/  @!P0 SYNCS.PHASECHK.TRANS64 P0, [R2+URZ+0x32400], R3 ;  /* 0x03240003020085a7 */ /* 0x000ea4000800007f */
[----:B--2---:R-:W-:Y:S05]  /*7ea0*/  @!P0 BRA `(.L_x_13009) ;  /* 0xfffffffc00f08947 */ /* 0x004fea000383ffff */
.L_x_13008:
[----:B------:R-:W-:Y:S05]  /*7eb0*/  BSYNC B0 ;  /* 0x0000000000007941 */ /* 0x000fea0003800000 */
.L_x_13007:
[----:B------:R-:W-:Y:S05]  /*7ec0*/  BRA `(.L_x_13010) ;  /* 0x0000002c00047947 */ /* 0x000fea0003800000 */
.L_x_13006:
        /* <DEDUP_REMOVED lines=30> */
.L_x_13012:
[----:B------:R-:W-:Y:S05]  /*80b0*/  BSYNC B6 ;  /* 0x0000000000067941 */ /* 0x000fea0003800000 */
.L_x_13011:
        /* <DEDUP_REMOVED lines=39> */
.L_x_13342:
        /* <DEDUP_REMOVED lines=31> */
.L_x_13017:
[----:B------:R-:W-:Y:S05]  /*8520*/  BSYNC B1 ;  /* 0x0000000000017941 */ /* 0x000fea0003800000 */
.L_x_13016:
[----:B-1---5:R-:W-:Y:S01]  /*8530*/  IMAD.MOV.U32 R3, RZ, RZ, R26 ;  /* 0x000000ffff037224 */ /* 0x022fe200078e001a */
[----:B------:R-:W-:Y:S01]  /*8540*/  UMOV UR4, 0xffffffff ;  /* 0xffffffff00047882 */ /* 0x000fe20000000000 */
[----:B------:R-:W-:Y:S01]  /*8550*/  IMAD.MOV.U32 R4, RZ, RZ, R27 ;  /* 0x000000ffff047224 */ /* 0x000fe200078e001b */
[----:B------:R-:W-:Y:S01]  /*8560*/  CS2R R20, SRZ ;  /* 0x0000000000147805 */ /* 0x000fe2000001ff00 */
[----:B------:R-:W-:Y:S02]  /*8570*/  IMAD.MOV.U32 R5, RZ, RZ, R54 ;  /* 0x000000ffff057224 */ /* 0x000fe400078e0036 */
        /* <DEDUP_REMOVED lines=14> */
[----:B------:R1:W0:Y:S04]  /*8660*/  SHFL.IDX PT, R6, R10, 0x1, 0x1c1f ;  /* 0x003c1f000a067f89 */ /* 0x00022800000e0000 */
[----:B---3--:R1:W3:Y:S04]  /*8670*/  SHFL.IDX PT, R7, R61, 0x1, 0x1c1f ;  /* 0x003c1f003d077f89 */ /* 0x0082e800000e0000 */
[----:B------:R1:W0:Y:S02]  /*8680*/  SHFL.IDX PT, R14, R60, 0x1, 0x1c1f ;  /* 0x003c1f003c0e7f89 */ /* 0x00022400000e0000 */
.L_x_13348:
[----:B------:R-:W5:Y:S01]  /*8690*/  LDL R5, [R1+0x1fc] ;  /* 0x0001fc0001057983 */ /* 0x000f620000100800 */
[----:B------:R-:W-:Y:S01]  /*86a0*/  VIADD R0, R0, 0x40 ;  /* 0x0000004000007836 */ /* 0x000fe20000000000 */
[----:B------:R-:W-:Y:S01]  /*86b0*/  BSSY B1, `(.L_x_13019) ;  /* 0x0000022000017945 */ /* 0x000fe20003800000 */
[----:B01----:R-:W-:Y:S02]  /*86c0*/  CS2R R10, SRZ ;  /* 0x00000000000a7805 */ /* 0x003fe4000001ff00 */
        /* <DEDUP_REMOVED lines=10> */
[----:B------:R-:W-:Y:S01]  /*8770*/  IMAD.MOV.U32 R4, RZ, RZ, R6 ;  /* 0x000000ffff047224 */ /* 0x000fe200078e0006 */
        /* <DEDUP_REMOVED lines=12> */
[----:B---3--:R-:W-:Y:S01]  /*8840*/  IMAD.MOV.U32 R9, RZ, RZ, R7 ;  /* 0x000000ffff097224 */ /* 0x008fe200078e0007 */
        /* <DEDUP_REMOVED lines=8> */
.L_x_13020:
[----:B------:R-:W-:Y:S05]  /*88d0*/  BSYNC B1 ;  /* 0x0000000000017941 */ /* 0x000fea0003800000 */
.L_x_13019:
[----:B------:R-:W1:Y:S01]  /*88e0*/  SYNCS.PHASECHK.TRANS64.TRYWAIT P0, [R2+URZ+0x32400], R61 ;  /* 0x0324003d020075a7 */ /* 0x000e62000800017f */
[----:B------:R-:W-:Y:S04]  /*88f0*/  BSSY B1, `(.L_x_13021) ;  /* 0x0000002000017945 */ /* 0x000fe80003800000 */
[----:B-1----:R-:W-:Y:S05]  /*8900*/  @!P0 BRA `(.L_x_13022) ;  /* 0x0000031800848947 */ /* 0x002fea0003800000 */
.L_x_13349:
[----:B------:R-:W-:Y:S05]  /*8910*/  BSYNC B1 ;  /* 0x0000000000017941 */ /* 0x000fea0003800000 */
.L_x_13021:
[----:B0--3--:R-:W3:Y:S04]  /*8920*/  LDL R7, [R1+0x494] ;  /* 0x0004940001077983 */ /* 0x009ee80000100800 */
[----:B------:R-:W4:Y:S01]  /*8930*/  LDL R14, [R1+0x50] ;  /* 0x00005000010e7983 */ /* 0x000f220000100800 */
[----:B-----5:R-:W-:Y:S01]  /*8940*/  IMAD.MOV.U32 R4, RZ, RZ, R20 ;  /* 0x000000ffff047224 */ /* 0x020fe200078e0014 */
[----:B------:R-:W-:Y:S01]  /*8950*/  BSSY B1, `(.L_x_13023) ;  /* 0x0000079000017945 */ /* 0x000fe20003800000 */
[----:B------:R-:W-:Y:S02]  /*8960*/  IMAD.MOV.U32 R5, RZ, RZ, R21 ;  /* 0x000000ffff057224 */ /* 0x000fe400078e0015 */
[----:B------:R-:W-:-:S05]  /*8970*/  IMAD.MOV.U32 R6, RZ, RZ, R10 ;  /* 0x000000ffff067224 */ /* 0x000fca00078e000a */
[----:B------:R-:W-:Y:S01]  /*8980*/  PRMT R75, R75, 0x5410, R6 ;  /* 0x000054104b4b7816 */ /* 0x000fe20000000006 */
[----:B------:R-:W-:-:S05]  /*8990*/  IMAD.MOV.U32 R6, RZ, RZ, R8 ;  /* 0x000000ffff067224 */ /* 0x000fca00078e0008 */
[----:B------:R-:W-:Y:S01]  /*89a0*/  PRMT R28, R6, 0x7610, R28 ;  /* 0x00007610061c7816 */ /* 0x000fe2000000001c */
[----:B------:R-:W-:Y:S02]  /*89b0*/  IMAD.MOV.U32 R6, RZ, RZ, R13 ;  /* 0x000000ffff067224 */ /* 0x000fe400078e000d */
[C---:B---3--:R-:W-:Y:S01]  /*89c0*/  IMAD.SHL.U32 R0, R7.reuse, 0x40, RZ ;  /* 0x0000004007007824 */ /* 0x048fe200078e00ff */
[----:B------:R-:W-:Y:S01]  /*89d0*/  LOP3.LUT P1, RZ, R7, 0x4, RZ, 0xc0, !PT ;  /* 0x0000000407ff7812 */ /* 0x000fe2000782c0ff */
[----:B----4-:R-:W-:-:S03]  /*89e0*/  IMAD R15, R14, -0x80, R63 ;  /* 0xffffff800e0f7824 */ /* 0x010fc600078e023f */
[----:B--2---:R-:W-:-:S04]  /*89f0*/  LOP3.LUT R3, R0, 0x1c0, RZ, 0xc0, !PT ;  /* 0x000001c000037812 */ /* 0x004fc800078ec0ff */
[----:B------:R-:W-:Y:S02]  /*8a00*/  LOP3.LUT R0, R3, 0x18, R22, 0xf8, !PT ;  /* 0x0000001803007812 */ /* 0x000fe400078ef816 */
[----:B------:R-:W-:Y:S02]  /*8a10*/  SHF.R.U32.HI R3, RZ, 0x3, R3 ;  /* 0x00000003ff037819 */ /* 0x000fe40000011603 */
[----:B------:R-:W-:Y:S02]  /*8a20*/  VIMNMX R15, R15, 0x80, PT ;  /* 0x000000800f0f7848 */ /* 0x000fe40003fe0100 */
[----:B------:R-:W-:Y:S02]  /*8a30*/  LOP3.LUT R0, R0, R3, RZ, 0x3c, !PT ;  /* 0x0000000300007212 */ /* 0x000fe400078e3cff */
[----:B------:R-:W-:Y:S02]  /*8a40*/  ISETP.GE.AND P0, PT, R158, R15, PT ;  /* 0x0000000f9e00720c */ /* 0x000fe40003f06270 */
[----:B------:R-:W-:Y:S01]  /*8a50*/  PRMT R3, R4, 0x5410, R5 ;  /* 0x0000541004037816 */ /* 0x000fe20000000005 */
[----:B------:R-:W-:-:S02]  /*8a60*/  IMAD R5, R203, 0x200, R0 ;  /* 0x00000200cb057824 */ /* 0x000fc400078e0200 */
        /* <DEDUP_REMOVED lines=18> */
[----:B-1----:R-:W-:Y:S01]  /*8b90*/  SHF.R.U32.HI R61, RZ, 0x10, R55 ;  /* 0x00000010ff3d7819 */ /* 0x002fe20000011637 */
[----:B------:R-:W-:Y:S01]  /*8ba0*/  HADD2.F32 R63, -RZ, R66.H0_H0 ;  /* 0x20000042ff3f7230 */ /* 0x000fe20000004100 */
[--C-:B------:R-:W-:Y:S01]  /*8bb0*/  SHF.R.U32.HI R65, RZ, 0x10, R59.reuse ;  /* 0x00000010ff417819 */ /* 0x100fe2000001163b */
[----:B------:R-:W-:Y:S01]  /*8bc0*/  HADD2.F32 R60, -RZ, R64.H1_H1 ;  /* 0x30000040ff3c7230 */ /* 0x000fe20000004100 */
        /* <DEDUP_REMOVED lines=9> */
[----:B------:R-:W-:Y:S01]  /*8c60*/  FMUL.FTZ R67, R59, R65 ;  /* 0x000000413b437220 */ /* 0x000fe20000410000 */
        /* <DEDUP_REMOVED lines=8> */
[----:B------:R-:W-:Y:S02]  /*8cf0*/  HADD2.F32 R60, -RZ, R75.H0_H0 ;  /* 0x2000004bff3c7230 */ /* 0x000fe40000004100 */
        /* <DEDUP_REMOVED lines=18> */
.L_x_13026:
[----:B------:R-:W-:Y:S05]  /*8e20*/  BSYNC B2 ;  /* 0x0000000000027941 */ /* 0x000fea0003800000 */
.L_x_13025:
[----:B------:R-:W-:Y:S05]  /*8e30*/  @P1 BRA `(.L_x_13024) ;  /* 0x0000000000a81947 */ /* 0x000fea0003800000 */
[----:B0-----:R-:W0:Y:S01]  /*8e40*/  LDS.128 R4, [R0] ;  /* 0x0000000000047984 */ /* 0x001e220000000c00 */
        /* <DEDUP_REMOVED lines=12> */
[----:B------:R-:W-:Y:S01]  /*8f10*/  FMUL.FTZ R27, R27, R54 ;  /* 0x000000361b1b7220 */ /* 0x000fe20000410000 */
[----:B------:R-:W-:Y:S02]  /*8f20*/  HADD2.F32 R4, -RZ, R4.H1_H1 ;  /* 0x30000004ff047230 */ /* 0x000fe40000004100 */
[--C-:B------:R-:W-:Y:S02]  /*8f30*/  HADD2.F32 R24, -RZ, R6.reuse.H0_H0 ;  /* 0x20000006ff187230 */ /* 0x100fe40000004100 */
[----:B------:R-:W-:Y:S01]  /*8f40*/  FFMA.FTZ R58, R26, R58, R27 ;  /* 0x0000003a1a3a7223 */ /* 0x000fe2000001001b */
[----:B------:R-:W-:-:S02]  /*8f50*/  HADD2.F32 R25, -RZ, R6.H1_H1 ;  /* 0x30000006ff197230 */ /* 0x000fc40000004100 */
[----:B-1----:R-:W-:Y:S01]  /*8f60*/  FFMA.FTZ R61, R26, R54, -R59 ;  /* 0x000000361a3d7223 */ /* 0x002fe2000001083b */
[--C-:B------:R-:W-:Y:S02]  /*8f70*/  HADD2.F32 R27, -RZ, R62.reuse.H1_H1 ;  /* 0x3000003eff1b7230 */ /* 0x100fe40000004100 */
[C---:B------:R-:W-:Y:S01]  /*8f80*/  FMUL.FTZ R60, R4.reuse, R55 ;  /* 0x00000037043c7220 */ /* 0x040fe20000410000 */
        /* <DEDUP_REMOVED lines=21> */
.L_x_13024:
[----:B------:R-:W-:Y:S05]  /*90e0*/  BSYNC B1 ;  /* 0x0000000000017941 */ /* 0x000fea0003800000 */
.L_x_13023:
[----:B------:R-:W-:-:S13]  /*90f0*/  ISETP.GE.AND P0, PT, R175, R15, PT ;  /* 0x0000000faf00720c */ /* 0x000fda0003f06270 */
[----:B------:R-:W-:Y:S05]  /*9100*/  @P0 BRA `(.L_x_13027) ;  /* 0x0000001800500947 */ /* 0x000fea0003800000 */
[----:B0-2---:R-:W0:Y:S01]  /*9110*/  LDC R5, c[0x0][0x3f4] ;  /* 0x0000fd00ff057b82 */ /* 0x005e220000000800 */
[----:B------:R-:W-:Y:S01]  /*9120*/  BSSY B1, `(.L_x_13028) ;  /* 0x000002e000017945 */ /* 0x000fe20003800000 */
[-C--:B0-----:R-:W-:Y:S02]  /*9130*/  ISETP.GE.AND P0, PT, R154, R5.reuse, PT ;  /* 0x000000059a00720c */ /* 0x081fe40003f06270 */
[----:B------:R-:W-:-:S11]  /*9140*/  ISETP.GE.AND P1, PT, R164, R5, PT ;  /* 0x00000005a400720c */ /* 0x000fd60003f26270 */
[----:B------:R-:W-:Y:S05]  /*9150*/  @P0 BRA `(.L_x_13029) ;  /* 0x0000000000a80947 */ /* 0x000fea0003800000 */
[----:B------:R-:W0:Y:S01]  /*9160*/  LDS.128 R4, [R14+0x1a400] ;  /* 0x01a400000e047984 */ /* 0x000e220000000c00 */
        /* <DEDUP_REMOVED lines=17> */
[----:B------:R-:W-:Y:S01]  /*9280*/  FFMA.FTZ R27, R12, R24, -R27 ;  /* 0x000000180c1b7223 */ /* 0x000fe2000001081b */
        /* <DEDUP_REMOVED lines=23> */
.L_x_13029:
[----:B------:R-:W-:Y:S05]  /*9400*/  BSYNC B1 ;  /* 0x0000000000017941 */ /* 0x000fea0003800000 */
.L_x_13028:
[----:B------:R-:W-:Y:S05]  /*9410*/  @P1 BRA `(.L_x_13027) ;  /* 0x00000014008c1947 */ /* 0x000fea0003800000 */
[----:B0-----:R-:W0:Y:S01]  /*9420*/  LDS.128 R4, [R0+0x2000] ;  /* 0x0020000000047984 */ /* 0x001e220000000c00 */
        /* <DEDUP_REMOVED lines=18> */
[C---:B------:R-:W-:Y:S01]  /*9550*/  FMUL.FTZ R20, R4.reuse, R14 ;  /* 0x0000000e04147220 */ /* 0x040fe20000410000 */
[-C--:B------:R-:W-:Y:S01]  /*9560*/  FMUL.FTZ R24, R4, R12.reuse ;  /* 0x0000000c04187220 */ /* 0x080fe20000410000 */
[----:B------:R-:W-:Y:S02]  /*9570*/  HADD2.F32 R6, -RZ, R5.H0_H0 ;  /* 0x20000005ff067230 */ /* 0x000fe40000004100 */
[----:B------:R-:W-:Y:S01]  /*9580*/  FFMA.FTZ R21, R10, R13, -R21 ;  /* 0x0000000d0a157223 */ /* 0x000fe20000010815 */
[----:B------:R-:W-:Y:S02]  /*9590*/  HADD2.F32 R4, -RZ, R3.H1_H1 ;  /* 0x30000003ff047230 */ /* 0x000fe40000004100 */
[----:B------:R-:W-:Y:S01]  /*95a0*/  FFMA.FTZ R20, R7, R12, -R20 ;  /* 0x0000000c07147223 */ /* 0x000fe20000010814 */
[----:B------:R-:W-:-:S02]  /*95b0*/  HADD2.F32 R5, -RZ, R5.H1_H1 ;  /* 0x30000005ff057230 */ /* 0x000fc40000004100 */
[----:B------:R-:W-:Y:S01]  /*95c0*/  FFMA.FTZ R11, R7, R14, R24 ;  /* 0x0000000e070b7223 */ /* 0x000fe20000010018 */
[----:B------:R-:W-:Y:S02]  /*95d0*/  HADD2.F32 R10, -RZ, R25.H0_H0 ;  /* 0x20000019ff0a7230 */ /* 0x000fe40000004100 */
[C---:B------:R-:W-:Y:S01]  /*95e0*/  FMUL.FTZ R13, R9.reuse, R28 ;  /* 0x0000001c090d7220 */ /* 0x040fe20000410000 */
        /* <DEDUP_REMOVED lines=12> */
[----:B------:R3:W-:Y:S01]  /*96b0*/  STS.128 [R0+0x2000], R4 ;  /* 0x0020000400007388 */ /* 0x0007e20000000c00 */
[----:B------:R-:W-:Y:S05]  /*96c0*/  BRA `(.L_x_13027) ;  /* 0x0000001000e07947 */ /* 0x000fea0003800000 */
.L_x_13014:
        /* <DEDUP_REMOVED lines=40> */
[----:B--2---:R-:W-:Y:S01]  /*9950*/  @!P1 IMAD.X R9, R4, 0x1, R21, P2 ;  /* 0x0000000104099824 */ /* 0x004fe200010e0615 */
[----:B---3--:R-:W-:-:S05]  /*9960*/  @!P1 IADD3 R4, P2, R14, R7, RZ ;  /* 0x000000070e049210 */ /* 0x008fca0007f5e0ff */
[----:B----4-:R-:W-:Y:S01]  /*9970*/  @!P1 IMAD.X R5, R6, 0x1, R21, P2 ;  /* 0x0000000106059824 */ /* 0x010fe200010e0615 */
[----:B------:R-:W2:Y:S05]  /*9980*/  @!P1 LD.E.128 R8, desc[UR44][R8.64] ;  /* 0x0000002c08089980 */ /* 0x000eaa000c101d00 */
[----:B------:R-:W3:Y:S01]  /*9990*/  @!P1 LD.E.128 R4, desc[UR44][R4.64] ;  /* 0x0000002c04049980 */ /* 0x000ee2000c101d00 */
[----:B------:R-:W-:Y:S02]  /*99a0*/  CS2R R58, SRZ ;  /* 0x00000000003a7805 */ /* 0x000fe4000001ff00 */
[----:B------:R-:W-:Y:S02]  /*99b0*/  CS2R R60, SRZ ;  /* 0x00000000003c7805 */ /* 0x000fe4000001ff00 */
[----:B------:R-:W-:Y:S01]  /*99c0*/  CS2R R20, SRZ ;  /* 0x0000000000147805 */ /* 0x000fe2000001ff00 */
[----:B------:R0:W1:Y:S01]  /*99d0*/  SHFL.IDX PT, R25, R44, 0x1, 0x1c1f ;  /* 0x003c1f002c197f89 */ /* 0x00006200000e0000 */
[----:B------:R-:W-:-:S03]  /*99e0*/  CS2R R54, SRZ ;  /* 0x0000000000367805 */ /* 0x000fc6000001ff00 */
[----:B------:R-:W4:Y:S04]  /*99f0*/  SHFL.IDX PT, R24, R24, 0x1, 0x1c1f ;  /* 0x003c1f0018187f89 */ /* 0x000f2800000e0000 */
[----:B------:R0:W0:Y:S04]  /*9a00*/  SHFL.IDX PT, R14, R62, 0x1, 0x1c1f ;  /* 0x003c1f003e0e7f89 */ /* 0x00002800000e0000 */
[----:B------:R-:W0:Y:S01]  /*9a10*/  SHFL.IDX PT, R26, R26, 0x1, 0x1c1f ;  /* 0x003c1f001a1a7f89 */ /* 0x000e2200000e0000 */
[----:B--2---:R-:W-:Y:S02]  /*9a20*/  @!P1 IMAD.MOV.U32 R20, RZ, RZ, R10 ;  /* 0x000000ffff149224 */ /* 0x004fe400078e000a */
[----:B------:R-:W-:-:S02]  /*9a30*/  @!P1 IMAD.MOV.U32 R21, RZ, RZ, R11 ;  /* 0x000000ffff159224 */ /* 0x000fc400078e000b */
[----:B------:R-:W-:Y:S02]  /*9a40*/  @!P1 IMAD.MOV.U32 R54, RZ, RZ, R8 ;  /* 0x000000ffff369224 */ /* 0x000fe400078e0008 */
[----:B---3--:R-:W-:Y:S02]  /*9a50*/  @!P1 IMAD.MOV.U32 R58, RZ, RZ, R6 ;  /* 0x000000ffff3a9224 */ /* 0x008fe400078e0006 */
[----:B------:R-:W-:Y:S02]  /*9a60*/  @!P1 IMAD.MOV.U32 R60, RZ, RZ, R4 ;  /* 0x000000ffff3c9224 */ /* 0x000fe400078e0004 */
[----:B------:R-:W-:Y:S02]  /*9a70*/  @!P1 IMAD.MOV.U32 R61, RZ, RZ, R5 ;  /* 0x000000ffff3d9224 */ /* 0x000fe400078e0005 */
        /* <DEDUP_REMOVED lines=12> */
[----:B------:R-:W-:Y:S01]  /*9b40*/  PRMT R67, R10, 0x5410, R11 ;  /* 0x000054100a437816 */ /* 0x000fe2000000000b */
[----:B------:R-:W-:-:S03]  /*9b50*/  IMAD.MOV.U32 R5, RZ, RZ, R59 ;  /* 0x000000ffff057224 */ /* 0x000fc600078e003b */
[----:B------:R-:W-:Y:S02]  /*9b60*/  PRMT R28, R8, 0x5410, R9 ;  /* 0x00005410081c7816 */ /* 0x000fe40000000009 */
[----:B01--4-:R-:W-:-:S07]  /*9b70*/  PRMT R79, R5, 0x7610, R79 ;  /* 0x00007610054f7816 */ /* 0x013fce000000004f */
.L_x_13359:
        /* <DEDUP_REMOVED lines=24> */
.L_x_13032:
[----:B------:R-:W-:Y:S05]  /*9d00*/  BSYNC B1 ;  /* 0x0000000000017941 */ /* 0x000fea0003800000 */
.L_x_13031:
[----:B------:R-:W0:Y:S01]  /*9d10*/  SYNCS.PHASECHK.TRANS64.TRYWAIT P1, [R2+URZ+0x32400], R13 ;  /* 0x0324000d020075a7 */ /* 0x000e22000802017f */
[----:B------:R-:W-:Y:S04]  /*9d20*/  BSSY B1, `(.L_x_13033) ;  /* 0x0000002000017945 */ /* 0x000fe80003800000 */
[----:B0-----:R-:W-:Y:S05]  /*9d30*/  @!P1 BRA `(.L_x_13034) ;  /* 0x0000030800e89947 */ /* 0x001fea0003800000 */
.L_x_13360:
[----:B------:R-:W-:Y:S05]  /*9d40*/  BSYNC B1 ;  /* 0x0000000000017941 */ /* 0x000fea0003800000 */
.L_x_13033:
[----:B------:R-:W2:Y:S01]  /*9d50*/  LDL R14, [R1+0x50] ;  /* 0x00005000010e7983 */ /* 0x000ea20000100800 */
[----:B-----5:R-:W-:Y:S01]  /*9d60*/  IMAD.MOV.U32 R0, RZ, RZ, R6 ;  /* 0x000000ffff007224 */ /* 0x020fe200078e0006 */
[----:B------:R-:W-:Y:S01]  /*9d70*/  BSSY B1, `(.L_x_13035) ;  /* 0x0000072000017945 */ /* 0x000fe20003800000 */
[----:B------:R-:W-:Y:S02]  /*9d80*/  IMAD.MOV.U32 R12, RZ, RZ, R7 ;  /* 0x000000ffff0c7224 */ /* 0x000fe400078e0007 */
[----:B0-----:R-:W-:Y:S02]  /*9d90*/  IMAD.MOV.U32 R13, RZ, RZ, R4 ;  /* 0x000000ffff0d7224 */ /* 0x001fe400078e0004 */
[----:B------:R-:W-:Y:S01]  /*9da0*/  IMAD.IADD R63, R22, 0x1, R27 ;  /* 0x00000001163f7824 */ /* 0x000fe200078e021b */
[----:B------:R-:W-:Y:S01]  /*9db0*/  PRMT R0, R0, 0x5410, R12 ;  /* 0x0000541000007816 */ /* 0x000fe2000000000c */
[----:B------:R-:W-:Y:S01]  /*9dc0*/  IMAD.MOV.U32 R12, RZ, RZ, R5 ;  /* 0x000000ffff0c7224 */ /* 0x000fe200078e0005 */
[----:B------:R-:W-:Y:S01]  /*9dd0*/  PRMT R44, R13, 0x7610, R44 ;  /* 0x000076100d2c7816 */ /* 0x000fe2000000002c */
[----:B------:R-:W-:Y:S01]  /*9de0*/  IMAD.MOV.U32 R13, RZ, RZ, R10 ;  /* 0x000000ffff0d7224 */ /* 0x000fe200078e000a */
[----:B------:R-:W-:Y:S01]  /*9df0*/  LOP3.LUT R63, R63, 0x38, RZ, 0xc0, !PT ;  /* 0x000000383f3f7812 */ /* 0x000fe200078ec0ff */
[----:B------:R-:W-:-:S03]  /*9e00*/  IMAD.MOV.U32 R62, RZ, RZ, R9 ;  /* 0x000000ffff3e7224 */ /* 0x000fc600078e0009 */
        /* <DEDUP_REMOVED lines=9> */
[----:B------:R-:W2:Y:S01]  /*9ea0*/  LDL R15, [R1+0x494] ;  /* 0x00049400010f7983 */ /* 0x000ea20000100800 */
[--C-:B------:R-:W-:Y:S01]  /*9eb0*/  SHF.R.U64 R54, R54, 0x10, R55.reuse ;  /* 0x0000001036367819 */ /* 0x100fe20000001237 */
[----:B------:R-:W-:Y:S01]  /*9ec0*/  HADD2.F32 R78, -RZ, R78.H0_H0 ;  /* 0x2000004eff4e7230 */ /* 0x000fe20000004100 */
[----:B------:R-:W-:Y:S01]  /*9ed0*/  SHF.R.U32.HI R75, RZ, 0x10, R55 ;  /* 0x00000010ff4b7819 */ /* 0x000fe20000011637 */
[--C-:B------:R-:W-:Y:S01]  /*9ee0*/  HADD2.F32 R76, -RZ, R28.reuse.H1_H1 ;  /* 0x3000001cff4c7230 */ /* 0x100fe20000004100 */
[--C-:B------:R-:W-:Y:S01]  /*9ef0*/  SHF.R.U64 R55, R60, 0x10, R61.reuse ;  /* 0x000000103c377819 */ /* 0x100fe2000000123d */
[----:B------:R-:W-:Y:S01]  /*9f00*/  HADD2.F32 R28, -RZ, R28.H0_H0 ;  /* 0x2000001cff1c7230 */ /* 0x000fe20000004100 */
[----:B------:R-:W-:Y:S01]  /*9f10*/  SHF.R.U32.HI R77, RZ, 0x10, R61 ;  /* 0x00000010ff4d7819 */ /* 0x000fe2000001163d */
[----:B------:R-:W-:Y:S01]  /*9f20*/  HADD2.F32 R75, -RZ, R75.H0_H0 ;  /* 0x2000004bff4b7230 */ /* 0x000fe20000004100 */
[--C-:B------:R-:W-:Y:S01]  /*9f30*/  SHF.R.U64 R20, R20, 0x10, R21.reuse ;  /* 0x0000001014147819 */ /* 0x100fe20000001215 */
[----:B------:R-:W-:Y:S01]  /*9f40*/  HADD2.F32 R55, -RZ, R55.H0_H0 ;  /* 0x20000037ff377230 */ /* 0x000fe20000004100 */
[----:B------:R-:W-:Y:S01]  /*9f50*/  SHF.R.U32.HI R83, RZ, 0x10, R21 ;  /* 0x00000010ff537819 */ /* 0x000fe20000011615 */
[----:B------:R-:W-:Y:S01]  /*9f60*/  HADD2.F32 R77, -RZ, R77.H0_H0 ;  /* 0x2000004dff4d7230 */ /* 0x000fe20000004100 */
[----:B------:R-:W-:-:S02]  /*9f70*/  SHF.R.U64 R21, R58, 0x10, R59 ;  /* 0x000000103a157819 */ /* 0x000fc4000000123b */
[----:B------:R-:W-:Y:S01]  /*9f80*/  SHF.R.U32.HI R81, RZ, 0x10, R59 ;  /* 0x00000010ff517819 */ /* 0x000fe2000001163b */
[----:B--2---:R-:W-:-:S05]  /*9f90*/  IMAD.SHL.U32 R12, R15, 0x40, RZ ;  /* 0x000000400f0c7824 */ /* 0x004fca00078e00ff */
[----:B------:R-:W-:-:S04]  /*9fa0*/  LOP3.LUT R24, R12, 0x1c0, RZ, 0xc0, !PT ;  /* 0x000001c00c187812 */ /* 0x000fc800078ec0ff */
[----:B------:R-:W-:Y:S02]  /*9fb0*/  LOP3.LUT R12, R24, 0x38, R22, 0xf8, !PT ;  /* 0x00000038180c7812 */ /* 0x000fe400078ef816 */
[----:B------:R-:W-:-:S04]  /*9fc0*/  SHF.R.U32.HI R15, RZ, 0x3, R24 ;  /* 0x00000003ff0f7819 */ /* 0x000fc80000011618 */
[----:B------:R-:W-:Y:S02]  /*9fd0*/  LOP3.LUT R12, R12, R15, RZ, 0x3c, !PT ;  /* 0x0000000f0c0c7212 */ /* 0x000fe400078e3cff */
[----:B------:R-:W-:Y:S02]  /*9fe0*/  LOP3.LUT R24, R15, R63, R24, 0x1e, !PT ;  /* 0x0000003f0f187212 */ /* 0x000fe400078e1e18 */
[----:B------:R-:W-:-:S03]  /*9ff0*/  LEA R13, R203, R12, 0x9 ;  /* 0x0000000ccb0d7211 */ /* 0x000fc600078e48ff */
        /* <DEDUP_REMOVED lines=19> */
[----:B------:R-:W-:Y:S01]  /*a130*/  FMUL.FTZ R59, R69, R75 ;  /* 0x0000004b453b7220 */ /* 0x000fe20000410000 */
[C---:B------:R-:W-:Y:S01]  /*a140*/  FMUL.FTZ R84, R71.reuse, R80 ;  /* 0x0000005047547220 */ /* 0x040fe20000410000 */
[----:B------:R-:W-:Y:S02]  /*a150*/  HADD2.F32 R74, -RZ, R27.H1_H1 ;  /* 0x3000001bff4a7230 */ /* 0x000fe40000004100 */
[-C--:B------:R-:W-:Y:S01]  /*a160*/  FMUL.FTZ R71, R71, R76.reuse ;  /* 0x0000004c47477220 */ /* 0x080fe20000410000 */
[----:B------:R-:W-:Y:S02]  /*a170*/  HADD2.F32 R69, -RZ, R81.H0_H0 ;  /* 0x20000051ff457230 */ /* 0x000fe40000004100 */
[----:B------:R-:W-:Y:S01]  /*a180*/  FFMA.FTZ R82, R60, R77, R59 ;  /* 0x0000004d3c527223 */ /* 0x000fe2000001003b */
[----:B------:R-:W-:Y:S01]  /*a190*/  FFMA.FTZ R84, R61, R76, -R84 ;  /* 0x0000004c3d547223 */ /* 0x000fe20000010854 */
[----:B------:R-:W-:-:S02]  /*a1a0*/  HADD2.F32 R59, -RZ, R83.H0_H0 ;  /* 0x20000053ff3b7230 */ /* 0x000fc40000004100 */
[----:B------:R-:W-:Y:S01]  /*a1b0*/  FFMA.FTZ R71, R61, R80, R71 ;  /* 0x000000503d477223 */ /* 0x000fe20000010047 */
[----:B------:R-:W-:Y:S01]  /*a1c0*/  FFMA.FTZ R78, R60, R75, -R79 ;  /* 0x0000004b3c4e7223 */ /* 0x000fe2000001084f */
[C---:B------:R-:W-:Y:S01]  /*a1d0*/  FMUL.FTZ R61, R74.reuse, R69 ;  /* 0x000000454a3d7220 */ /* 0x040fe20000410000 */
[----:B------:R-:W-:Y:S02]  /*a1e0*/  HADD2.F32 R27, -RZ, R24.H0_H0 ;  /* 0x20000018ff1b7230 */ /* 0x000fe40000004100 */
[-C--:B------:R-:W-:Y:S01]  /*a1f0*/  FMUL.FTZ R77, R74, R59.reuse ;  /* 0x0000003b4a4d7220 */ /* 0x080fe20000410000 */
[----:B------:R-:W-:Y:S02]  /*a200*/  HADD2.F32 R60, -RZ, R85.H1_H1 ;  /* 0x30000055ff3c7230 */ /* 0x000fe40000004100 */
[C---:B------:R-:W-:Y:S01]  /*a210*/  FFMA.FTZ R75, R68.reuse, R59, -R61 ;  /* 0x0000003b444b7223 */ /* 0x040fe2000001083d */
[----:B------:R-:W-:Y:S02]  /*a220*/  HADD2.F32 R58, -RZ, R12.H0_H0 ;  /* 0x2000000cff3a7230 */ /* 0x000fe40000004100 */
[----:B------:R-:W-:Y:S01]  /*a230*/  FFMA.FTZ R74, R68, R69, R77 ;  /* 0x00000045444a7223 */ /* 0x000fe2000001004d */
[----:B------:R-:W-:-:S02]  /*a240*/  HADD2.F32 R70, -RZ, R26.H0_H0 ;  /* 0x2000001aff467230 */ /* 0x000fc40000004100 */
        /* <DEDUP_REMOVED lines=8> */
[----:B------:R-:W-:Y:S01]  /*a2d0*/  FFMA.FTZ R58, R58, R60, R27 ;  /* 0x0000003c3a3a7223 */ /* 0x000fe2000001001b */
[----:B------:R-:W-:Y:S02]  /*a2e0*/  HADD2.F32 R26, -RZ, R26.H1_H1 ;  /* 0x3000001aff1a7230 */ /* 0x000fe40000004100 */
[-C--:B------:R-:W-:Y:S01]  /*a2f0*/  FMUL.FTZ R70, R70, R67.reuse ;  /* 0x0000004346467220 */ /* 0x080fe20000410000 */
[----:B------:R-:W-:Y:S02]  /*a300*/  HADD2.F32 R61, -RZ, R21.H0_H0 ;  /* 0x20000015ff3d7230 */ /* 0x000fe40000004100 */
[C---:B------:R-:W-:Y:S01]  /*a310*/  FFMA.FTZ R68, R13.reuse, R67, -R68 ;  /* 0x000000430d447223 */ /* 0x040fe20000010844 */
[----:B------:R-:W-:Y:S02]  /*a320*/  HADD2.F32 R27, -RZ, R54.H0_H0 ;  /* 0x20000036ff1b7230 */ /* 0x000fe40000004100 */
[----:B------:R-:W-:Y:S01]  /*a330*/  FFMA.FTZ R70, R13, R59, R70 ;  /* 0x0000003b0d467223 */ /* 0x000fe20000010046 */
        /* <DEDUP_REMOVED lines=21> */
.L_x_13036:
[----:B------:R-:W-:Y:S05]  /*a490*/  BSYNC B1 ;  /* 0x0000000000017941 */ /* 0x000fea0003800000 */
.L_x_13035:
[----:B------:R-:W-:Y:S02]  /*a4a0*/  PRMT R55, R3, 0x7610, R55 ;  /* 0x0000761003377816 */ /* 0x000fe40000000037 */
[----:B------:R-:W-:Y:S01]  /*a4b0*/  PRMT R28, R62, 0x7610, R28 ;  /* 0x000076103e1c7816 */ /* 0x000fe2000000001c */
[----:B------:R-:W-:Y:S06]  /*a4c0*/  @P0 BRA `(.L_x_13027) ;  /* 0x0000000400600947 */ /* 0x000fec0003800000 */
[----:B------:R-:W2:Y:S01]  /*a4d0*/  LDL R70, [R1+0x510] ;  /* 0x0005100001467983 */ /* 0x000ea20000100800 */
[----:B------:R-:W-:Y:S01]  /*a4e0*/  LOP3.LUT R63, R207, R63, R206, 0x1e, !PT ;  /* 0x0000003fcf3f7212 */ /* 0x000fe200078e1ece */
[----:B------:R-:W-:Y:S01]  /*a4f0*/  HADD2.F32 R28, -RZ, R28.H0_H0 ;  /* 0x2000001cff1c7230 */ /* 0x000fe20000004100 */
[--C-:B0-----:R-:W-:Y:S01]  /*a500*/  SHF.R.U64 R65, R8, 0x10, R9.reuse ;  /* 0x0000001008417819 */ /* 0x101fe20000001209 */
[--C-:B------:R-:W-:Y:S01]  /*a510*/  HADD2.F32 R20, -RZ, R66.reuse.H1_H1 ;  /* 0x30000042ff147230 */ /* 0x100fe20000004100 */
[----:B------:R-:W-:Y:S01]  /*a520*/  SHF.R.U32.HI R54, RZ, 0x10, R9 ;  /* 0x00000010ff367819 */ /* 0x000fe20000011609 */
[----:B------:R-:W-:Y:S01]  /*a530*/  IMAD.IADD R3, R208, 0x1, R63 ;  /* 0x00000001d0037824 */ /* 0x000fe200078e023f */
[--C-:B------:R-:W-:Y:S01]  /*a540*/  SHF.R.U64 R69, R4, 0x10, R5.reuse ;  /* 0x0000001004457819 */ /* 0x100fe20000001205 */
[----:B------:R-:W-:Y:S01]  /*a550*/  HADD2.F32 R66, -RZ, R66.H0_H0 ;  /* 0x20000042ff427230 */ /* 0x000fe20000004100 */
[----:B------:R-:W-:Y:S01]  /*a560*/  SHF.R.U32.HI R21, RZ, 0x10, R5 ;  /* 0x00000010ff157819 */ /* 0x000fe20000011605 */
[----:B------:R-:W-:Y:S01]  /*a570*/  IMAD R3, R3, 0x2, R2 ;  /* 0x0000000203037824 */ /* 0x000fe200078e0202 */
[--C-:B------:R-:W-:Y:S01]  /*a580*/  SHF.R.U64 R64, R10, 0x10, R11.reuse ;  /* 0x000000100a407819 */ /* 0x100fe2000000120b */
[----:B------:R-:W-:Y:S01]  /*a590*/  HADD2.F32 R54, -RZ, R54.H0_H0 ;  /* 0x20000036ff367230 */ /* 0x000fe20000004100 */
[----:B------:R-:W-:-:S02]  /*a5a0*/  SHF.R.U32.HI R63, RZ, 0x10, R11 ;  /* 0x00000010ff3f7819 */ /* 0x000fc4000001160b */
[----:B------:R-:W0:Y:S01]  /*a5b0*/  LDS.128 R24, [R3+0x18400] ;  /* 0x0184000003187984 */ /* 0x000e220000000c00 */
[--C-:B------:R-:W-:Y:S02]  /*a5c0*/  SHF.R.U32.HI R67, RZ, 0x10, R7.reuse ;  /* 0x00000010ff437819 */ /* 0x100fe40000011607 */
[----:B------:R-:W-:Y:S01]  /*a5d0*/  SHF.R.U64 R68, R6, 0x10, R7 ;  /* 0x0000001006447819 */ /* 0x000fe20000001207 */
[--C-:B0-----:R-:W-:Y:S02]  /*a5e0*/  HADD2.F32 R9, -RZ, R25.reuse.H0_H0 ;  /* 0x20000019ff097230 */ /* 0x101fe40000004100 */
[----:B------:R-:W-:Y:S02]  /*a5f0*/  HADD2.F32 R25, -RZ, R25.H1_H1 ;  /* 0x30000019ff197230 */ /* 0x000fe40000004100 */
[----:B------:R-:W-:Y:S02]  /*a600*/  HADD2.F32 R8, -RZ, R24.H0_H0 ;  /* 0x20000018ff087230 */ /* 0x000fe40000004100 */
[C---:B------:R-:W-:Y:S01]  /*a610*/  FMUL.FTZ R58, R9.reuse, R28 ;  /* 0x0000001c093a7220 */ /* 0x040fe20000410000 */
[----:B------:R-:W-:Y:S01]  /*a620*/  FMUL.FTZ R60, R9, R20 ;  /* 0x00000014093c7220 */ /* 0x000fe20000410000 */
[----:B------:R-:W-:-:S02]  /*a630*/  HADD2.F32 R9, -RZ, R55.H0_H0 ;  /* 0x20000037ff097230 */ /* 0x000fc40000004100 */
[----:B------:R-:W-:Y:S01]  /*a640*/  FMUL.FTZ R62, R25, R54 ;  /* 0x00000036193e7220 */ /* 0x000fe20000410000 */
[--C-:B------:R-:W-:Y:S02]  /*a650*/  HADD2.F32 R11, -RZ, R27.reuse.H0_H0 ;  /* 0x2000001bff0b7230 */ /* 0x100fe40000004100 */
[----:B------:R-:W-:Y:S02]  /*a660*/  HADD2.F32 R10, -RZ, R26.H0_H0 ;  /* 0x2000001aff0a7230 */ /* 0x000fe40000004100 */
[----:B------:R-:W-:Y:S02]  /*a670*/  HADD2.F32 R27, -RZ, R27.H1_H1 ;  /* 0x3000001bff1b7230 */ /* 0x000fe40000004100 */
[----:B------:R-:W-:Y:S02]  /*a680*/  HADD2.F32 R24, -RZ, R24.H1_H1 ;  /* 0x30000018ff187230 */ /* 0x000fe40000004100 */
[----:B------:R-:W-:Y:S01]  /*a690*/  HADD2.F32 R26, -RZ, R26.H1_H1 ;  /* 0x3000001aff1a7230 */ /* 0x000fe20000004100 */
[----:B--2---:R-:W0:Y:S02]  /*a6a0*/  LDS.128 R12, [R70+0x18400] ;  /* 0x01840000460c7984 */ /* 0x004e240000000c00 */
[----:B0-----:R-:W-:-:S02]  /*a6b0*/  HADD2.F32 R5, -RZ, R13.H0_H0 ;  /* 0x2000000dff057230 */ /* 0x001fc40000004100 */
[----:B------:R-:W-:Y:S02]  /*a6c0*/  HADD2.F32 R4, -RZ, R12.H0_H0 ;  /* 0x2000000cff047230 */ /* 0x000fe40000004100 */
[----:B------:R-:W-:Y:S02]  /*a6d0*/  HADD2.F32 R13, -RZ, R13.H1_H1 ;  /* 0x3000000dff0d7230 */ /* 0x000fe40000004100 */
[C---:B------:R-:W-:Y:S01]  /*a6e0*/  FFMA.FTZ R58, R5.reuse, R20, -R58 ;  /* 0x00000014053a7223 */ /* 0x040fe2000001083a */
[----:B------:R-:W-:Y:S02]  /*a6f0*/  HADD2.F32 R20, -RZ, R21.H0_H0 ;  /* 0x20000015ff147230 */ /* 0x000fe40000004100 */
[----:B------:R-:W-:Y:S01]  /*a700*/  FFMA.FTZ R60, R5, R28, R60 ;  /* 0x0000001c053c7223 */ /* 0x000fe2000001003c */
[--C-:B------:R-:W-:Y:S02]  /*a710*/  HADD2.F32 R5, -RZ, R44.reuse.H0_H0 ;  /* 0x2000002cff057230 */ /* 0x100fe40000004100 */
[----:B------:R-:W-:-:S02]  /*a720*/  HADD2.F32 R21, -RZ, R44.H1_H1 ;  /* 0x3000002cff157230 */ /* 0x000fc40000004100 */
[-C--:B------:R-:W-:Y:S01]  /*a730*/  FMUL.FTZ R28, R25, R20.reuse ;  /* 0x00000014191c7220 */ /* 0x080fe20000410000 */
[C---:B------:R-:W-:Y:S01]  /*a740*/  FMUL.FTZ R25, R8.reuse, R9 ;  /* 0x0000000908197220 */ /* 0x040fe20000410000 */
[-C--:B------:R-:W-:Y:S01]  /*a750*/  FMUL.FTZ R8, R8, R5.reuse ;  /* 0x0000000508087220 */ /* 0x080fe20000410000 */
[C---:B------:R-:W-:Y:S01]  /*a760*/  FFMA.FTZ R55, R13.reuse, R20, -R62 ;  /* 0x000000140d377223 */ /* 0x040fe2000001083e */
[----:B------:R-:W-:Y:S01]  /*a770*/  FFMA.FTZ R59, R13, R54, R28 ;  /* 0x000000360d3b7223 */ /* 0x000fe2000001001c */
[C---:B------:R-:W-:Y:S01]  /*a780*/  FFMA.FTZ R25, R4.reuse, R5, -R25 ;  /* 0x0000000504197223 */ /* 0x040fe20000010819 */
[--C-:B------:R-:W-:Y:S02]  /*a790*/  HADD2.F32 R5, -RZ, R0.reuse.H0_H0 ;  /* 0x20000000ff057230 */ /* 0x100fe40000004100 */
[----:B------:R-:W-:Y:S01]  /*a7a0*/  FFMA.FTZ R13, R4, R9, R8 ;  /* 0x00000009040d7223 */ /* 0x000fe20000010008 */
[----:B------:R-:W-:Y:S02]  /*a7b0*/  HADD2.F32 R0, -RZ, R0.H1_H1 ;  /* 0x30000000ff007230 */ /* 0x000fe40000004100 */
[----:B------:R-:W-:Y:S01]  /*a7c0*/  FMUL.FTZ R20, R11, R66 ;  /* 0x000000420b147220 */ /* 0x000fe20000410000 */
[----:B------:R-:W-:-:S02]  /*a7d0*/  HADD2.F32 R6, -RZ, R14.H0_H0 ;  /* 0x2000000eff067230 */ /* 0x000fc40000004100 */
[C---:B------:R-:W-:Y:S01]  /*a7e0*/  FMUL.FTZ R9, R10.reuse, R21 ;  /* 0x000000150a097220 */ /* 0x040fe20000410000 */
[----:B------:R-:W-:Y:S02]  /*a7f0*/  HADD2.F32 R7, -RZ, R15.H0_H0 ;  /* 0x2000000fff077230 */ /* 0x000fe40000004100 */
[-C--:B------:R-:W-:Y:S01]  /*a800*/  FMUL.FTZ R61, R10, R5.reuse ;  /* 0x000000050a3d7220 */ /* 0x080fe20000410000 */
[----:B------:R-:W-:Y:S02]  /*a810*/  HADD2.F32 R8, -RZ, R63.H0_H0 ;  /* 0x2000003fff087230 */ /* 0x000fe40000004100 */
[----:B------:R-:W-:Y:S01]  /*a820*/  FMUL.FTZ R11, R11, R0 ;  /* 0x000000000b0b7220 */ /* 0x000fe20000410000 */
[----:B------:R-:W-:Y:S02]  /*a830*/  HADD2.F32 R4, -RZ, R67.H0_H0 ;  /* 0x20000043ff047230 */ /* 0x000fe40000004100 */
[----:B------:R-:W-:Y:S01]  /*a840*/  FFMA.FTZ R10, R6, R5, -R9 ;  /* 0x00000005060a7223 */ /* 0x000fe20000010809 */
        /* <DEDUP_REMOVED lines=32> */
.L_x_13027:
[----:B------:R-:W-:Y:S05]  /*aa50*/  BSYNC B0 ;  /* 0x0000000000007941 */ /* 0x000fea0003800000 */
.L_x_13013:
        /* <DEDUP_REMOVED lines=8> */
.L_x_13010:
[----:B--23--:R-:W2:Y:S01]  /*aae0*/  S2R R0, SR_TID.X ;  /* 0x0000000000007919 */ /* 0x00cea20000002100 */
[----:B0-----:R-:W-:Y:S01]  /*aaf0*/  IMAD.U32 R12, RZ, RZ, UR37 ;  /* 0x00000025ff0c7e24 */ /* 0x001fe2000f8e00ff */
[----:B------:R-:W-:Y:S05]  /*ab00*/  WARPSYNC.ALL ;  /* 0x0000000000007948 */ /* 0x000fea0003800000 */
[----:B-1--4-:R-:W0:Y:S01]  /*ab10*/  S2R R3, SR_SWINHI ;  /* 0x0000000000037919 */ /* 0x012e220000002f00 */
[----:B------:R-:W-:Y:S01]  /*ab20*/  IADD3 R12, P1, R12, 0x28, RZ ;  /* 0x000000280c0c7810 */ /* 0x000fe20007f3e0ff */
[----:B------:R-:W-:-:S04]  /*ab30*/  IMAD.U32 R21, RZ, RZ, UR37 ;  /* 0x00000025ff157e24 */ /* 0x000fc8000f8e00ff */
[----:B------:R-:W-:Y:S02]  /*ab40*/  VIADD R21, R21, 0x1f0 ;  /* 0x000001f015157836 */ /* 0x000fe40000000000 */
[----:B------:R-:W-:Y:S01]  /*ab50*/  IMAD.X R13, RZ, RZ, UR36, P1 ;  /* 0x00000024ff0d7e24 */ /* 0x000fe200088e06ff */
[----:B--2---:R-:W-:Y:S01]  /*ab60*/  SHF.R.U32.HI R4, RZ, 0x7, R0 ;  /* 0x00000007ff047819 */ /* 0x004fe20000011600 */
[----:B------:R-:W-:-:S04]  /*ab70*/  IMAD.U32 R0, RZ, RZ, UR37 ;  /* 0x00000025ff007e24 */ /* 0x000fc8000f8e00ff */
[----:B------:R-:W-:Y:S01]  /*ab80*/  VIADD R6, R4, 0x8 ;  /* 0x0000000804067836 */ /* 0x000fe20000000000 */
[----:B------:R-:W-:Y:S02]  /*ab90*/  IADD3 R0, P0, R0, 0x240, RZ ;  /* 0x0000024000007810 */ /* 0x000fe40007f1e0ff */
[----:B------:R-:W-:Y:S02]  /*aba0*/  MOV R4, R2 ;  /* 0x0000000200047202 */ /* 0x000fe40000000f00 */
[----:B0-----:R-:W-:Y:S01]  /*abb0*/  MOV R5, R3 ;  /* 0x0000000300057202 */ /* 0x001fe20000000f00 */
[----:B------:R-:W-:Y:S02]  /*abc0*/  IMAD.X R3, RZ, RZ, UR36, P0 ;  /* 0x00000024ff037e24 */ /* 0x000fe400080e06ff */
[----:B------:R-:W-:Y:S01]  /*abd0*/  IMAD.MOV.U32 R8, RZ, RZ, R37 ;  /* 0x000000ffff087224 */ /* 0x000fe200078e0025 */
[----:B------:R-:W-:Y:S01]  /*abe0*/  UIADD3 UR4, UP0, UR37, 0x200, URZ ;  /* 0x0000020025047890 */ /* 0x000fe2000ff1e03f */
[----:B------:R-:W-:Y:S01]  /*abf0*/  IMAD.MOV.U32 R9, RZ, RZ, R35 ;  /* 0x000000ffff097224 */ /* 0x000fe200078e0023 */
[----:B------:R-:W-:Y:S01]  /*ac00*/  UIADD3 UR6, UR37, 0x1fc, URZ ;  /* 0x000001fc25067890 */ /* 0x000fe2000fffe03f */
[----:B------:R-:W-:Y:S01]  /*ac10*/  IMAD.MOV.U32 R10, RZ, RZ, R40 ;  /* 0x000000ffff0a7224 */ /* 0x000fe200078e0028 */
[----:B------:R-:W-:Y:S01]  /*ac20*/  UIADD3.X UR5, URZ, UR36, URZ, UP0, !UPT ;  /* 0x000000243f057290 */ /* 0x000fe200087fe43f */
[----:B------:R-:W-:Y:S01]  /*ac30*/  IMAD.MOV.U32 R11, RZ, RZ, R57 ;  /* 0x000000ffff0b7224 */ /* 0x000fe200078e0039 */
[----:B------:R0:W-:Y:S01]  /*ac40*/  BAR.SYNC.DEFER_BLOCKING R6, 0x100 ;  /* 0x000400060000751d */ /* 0x0001e20000010000 */
[----:B------:R-:W-:Y:S01]  /*ac50*/  IMAD.U32 R7, RZ, RZ, UR40 ;  /* 0x00000028ff077e24 */ /* 0x000fe2000f8e00ff */
[----:B------:R-:W-:Y:S01]  /*ac60*/  MOV R212, 0xaf40 ;  /* 0x0000af4000d47802 */ /* 0x000fe20000000f00 */
[----:B------:R-:W-:-:S02]  /*ac70*/  IMAD.U32 R2, RZ, RZ, UR4 ;  /* 0x00000004ff027e24 */ /* 0x000fc4000f8e00ff */
[----:B------:R-:W-:Y:S02]  /*ac80*/  IMAD.MOV.U32 R14, RZ, RZ, R38 ;  /* 0x000000ffff0e7224 */ /* 0x000fe400078e0026 */
[----:B------:R-:W-:Y:S01]  /*ac90*/  IMAD.MOV.U32 R15, RZ, RZ, R53 ;  /* 0x000000ffff0f7224 */ /* 0x000fe200078e0035 */
[----:B------:R1:W-:Y:S01]  /*aca0*/  STL.128 [R1+0x170], R8 ;  /* 0x0001700801007387 */ /* 0x0003e20000100c00 */
[----:B0-----:R-:W-:-:S03]  /*acb0*/  IMAD.U32 R6, RZ, RZ, UR6 ;  /* 0x00000006ff067e24 */ /* 0x001fc6000f8e00ff */
[----:B------:R-:W-:Y:S04]  /*acc0*/  STL.128 [R1+0x190], R12 ;  /* 0x0001900c01007387 */ /* 0x000fe80000100c00 */
[----:B------:R0:W-:Y:S01]  /*acd0*/  STL.128 [R1+0x180], R4 ;  /* 0x0001800401007387 */ /* 0x0001e20000100c00 */
[----:B-1----:R-:W-:Y:S02]  /*ace0*/  IMAD.MOV.U32 R8, RZ, RZ, R52 ;  /* 0x000000ffff087224 */ /* 0x002fe400078e0034 */
[----:B------:R-:W-:Y:S02]  /*acf0*/  IMAD.MOV.U32 R9, RZ, RZ, R51 ;  /* 0x000000ffff097224 */ /* 0x000fe400078e0033 */
[----:B------:R-:W-:Y:S02]  /*ad00*/  IMAD.MOV.U32 R10, RZ, RZ, R49 ;  /* 0x000000ffff0a7224 */ /* 0x000fe400078e0031 */
[----:B------:R-:W-:-:S02]  /*ad10*/  IMAD.MOV.U32 R11, RZ, RZ, R50 ;  /* 0x000000ffff0b7224 */ /* 0x000fc400078e0032 */
[----:B0-----:R-:W-:Y:S02]  /*ad20*/  IMAD.MOV.U32 R6, RZ, RZ, R30 ;  /* 0x000000ffff067224 */ /* 0x001fe400078e001e */
[----:B------:R-:W-:Y:S01]  /*ad30*/  IMAD.MOV.U32 R7, RZ, RZ, R42 ;  /* 0x000000ffff077224 */ /* 0x000fe200078e002a */
[----:B------:R0:W-:Y:S01]  /*ad40*/  STL.128 [R1+0x1a0], R8 ;  /* 0x0001a00801007387 */ /* 0x0001e20000100c00 */
[----:B------:R-:W-:Y:S02]  /*ad50*/  IMAD.MOV.U32 R4, RZ, RZ, R2 ;  /* 0x000000ffff047224 */ /* 0x000fe400078e0002 */
[----:B0-----:R-:W-:Y:S02]  /*ad60*/  IMAD.MOV.U32 R8, RZ, RZ, R33 ;  /* 0x000000ffff087224 */ /* 0x001fe400078e0021 */
[----:B------:R-:W-:Y:S02]  /*ad70*/  IMAD.MOV.U32 R9, RZ, RZ, R46 ;  /* 0x000000ffff097224 */ /* 0x000fe400078e002e */
[----:B------:R-:W-:-:S02]  /*ad80*/  IMAD.MOV.U32 R10, RZ, RZ, R39 ;  /* 0x000000ffff0a7224 */ /* 0x000fc400078e0027 */
        /* <DEDUP_REMOVED lines=8> */
[----:B------:R0:W-:Y:S01]  /*ae10*/  STL.128 [R1+0x1d0], R8 ;  /* 0x0001d00801007387 */ /* 0x0001e20000100c00 */
[----:B------:R-:W-:Y:S02]  /*ae20*/  UIADD3 UR5, UR37, 0x150, URZ ;  /* 0x0000015025057890 */ /* 0x000fe4000fffe03f */
[----:B------:R-:W-:-:S05]  /*ae30*/  IMAD.MOV.U32 R5, RZ, RZ, R3 ;  /* 0x000000ffff057224 */ /* 0x000fca00078e0003 */
[----:B------:R-:W-:Y:S01]  /*ae40*/  STL.128 [R1+0x1b0], R4 ;  /* 0x0001b00401007387 */ /* 0x000fe20000100c00 */
[----:B0-----:R-:W-:Y:S02]  /*ae50*/  IMAD.MOV.U32 R8, RZ, RZ, R45 ;  /* 0x000000ffff087224 */ /* 0x001fe400078e002d */
[----:B------:R-:W-:Y:S02]  /*ae60*/  IMAD.MOV.U32 R9, RZ, RZ, R43 ;  /* 0x000000ffff097224 */ /* 0x000fe400078e002b */
[----:B------:R-:W-:Y:S02]  /*ae70*/  IMAD.MOV.U32 R10, RZ, RZ, R17 ;  /* 0x000000ffff0a7224 */ /* 0x000fe400078e0011 */
[----:B------:R-:W-:Y:S02]  /*ae80*/  IMAD.MOV.U32 R11, RZ, RZ, R16 ;  /* 0x000000ffff0b7224 */ /* 0x000fe400078e0010 */
[----:B------:R-:W-:Y:S02]  /*ae90*/  IMAD.MOV.U32 R16, RZ, RZ, R31 ;  /* 0x000000ffff107224 */ /* 0x000fe400078e001f */
[----:B------:R-:W-:Y:S01]  /*aea0*/  IMAD.MOV.U32 R17, RZ, RZ, R48 ;  /* 0x000000ffff117224 */ /* 0x000fe200078e0030 */
[----:B------:R0:W-:Y:S04]  /*aeb0*/  STL.128 [R1+0x1e0], R8 ;  /* 0x0001e00801007387 */ /* 0x0001e80000100c00 */
[----:B------:R1:W-:Y:S01]  /*aec0*/  STL.128 [R1+0x160], R16 ;  /* 0x0001601001007387 */ /* 0x0003e20000100c00 */
[----:B0-----:R-:W-:-:S02]  /*aed0*/  IMAD.MOV.U32 R10, RZ, RZ, R32 ;  /* 0x000000ffff0a7224 */ /* 0x001fc400078e0020 */
[----:B------:R-:W-:Y:S02]  /*aee0*/  IMAD.MOV.U32 R11, RZ, RZ, R36 ;  /* 0x000000ffff0b7224 */ /* 0x000fe400078e0024 */
[----:B------:R-:W-:Y:S02]  /*aef0*/  IMAD.MOV.U32 R8, RZ, RZ, R21 ;  /* 0x000000ffff087224 */ /* 0x000fe400078e0015 */
[----:B------:R-:W-:Y:S02]  /*af00*/  IMAD.MOV.U32 R9, RZ, RZ, R0 ;  /* 0x000000ffff097224 */ /* 0x000fe400078e0000 */
[----:B------:R-:W-:-:S03]  /*af10*/  VIADD R0, R209, 0xffffffff ;  /* 0xffffffffd1007836 */ /* 0x000fc60000000000 */
[----:B------:R1:W-:Y:S04]  /*af20*/  STL.128 [R1+0x150], R8 ;  /* 0x0001500801007387 */ /* 0x0003e80000100c00 */
[----:B-1---5:R-:W-:Y:S05]  /*af30*/  CALL.REL.NOINC `($_ZN7cutlass13device_kernelIN5flash11enable_sm90INS1_16FlashAttnFwdSm90INS1_25CollectiveMainloopFwdSm90ILi2EN4cute5tupleIJNS5_1CILi1EEES8_S8_EEENS6_IJNS7_ILi128EEENS7_ILi96EEENS7_ILi64EEEEEELi256ENS_6half_tEfNS_4arch4Sm90ELb0ELb1ELb0ELb1ELb1ELb1ELb1ELb1ELb0ELb1ELb1ELb0EEENS1_21CollectiveEpilogueFwdINS6_IJSA_NS7_ILi256EEESB_EEES9_SE_SG_Li256ELb1ELb1ELb1ELb0EEENS1_36VarlenDynamicPersistentTileSchedulerILi128ELi96ELi256ELi128ELb1ELb1ELb1ELb1ELb0ELb1EEEEEEEEEvNT_6ParamsE$_ZZN5flash25CollectiveMainloopFwdSm90ILi2EN4cute5tupleIJNS1_1CILi1EEES4_S4_EEENS2_IJNS3_ILi128EEENS3_ILi96EEENS3_ILi64EEEEEELi256EN7cutlass6half_tEfNSA_4arch4Sm90ELb0ELb1ELb0ELb1ELb1ELb1ELb1ELb1ELb0ELb1ELb1ELb0EE3mmaINS_16FlashAttnFwdSm90ISE_NS_21CollectiveEpilogueFwdINS2_IJS6_NS3_ILi256EEES7_EEES5_SB_SD_Li256ELb1ELb1ELb1ELb0EEENS_36VarlenDynamicPersistentTileSchedulerILi128ELi96ELi256ELi128ELb1ELb1ELb1ELb1ELb0ELb1EEEE13SharedStorageENS1_6TensorINS1_11ArrayEngineIfLm128EEENS1_6LayoutINS2_IJNS2_IJNS3_ILi2EEEST_NS3_ILi32EEEEEES4_S4_EEENS2_IJNS2_IJS4_ST_NS3_ILi4EEEEEENS3_ILi0EEESZ_EEEEEEENS_7SoftmaxILi2ELi0EEEEEbRKNSE_6ParamsENSA_13PipelineAsyncILi2EEES19_RNSA_13PipelineStateILj2EEERT0_RT1_iRiRKNS_16SeqlenInfoQKNewKILb1ELb1EEENS2_IJiiiiEEERT_ENKUliT_T0_T1_E_clIZSF_ISO_S12_S14_EbS17_S19_S19_S1C_S1E_S1G_iS1H_S1L_S1M_S1O_EUlRS1P_iE0_NS3_ILb1EEES1W_EEDaiS1P_S1Q_S1R_) ;  /* 0x0000034c00b07944 */ /* 0x022fea0003c00000 */
        /* <DEDUP_REMOVED lines=26> */
.L_x_13039:
[----:B------:R-:W-:-:S13]  /*b0e0*/  ISETP.NE.AND P0, PT, R3, 0x1, PT ;  /* 0x000000010300780c */ /* 0x000fda0003f05270 */
[----:B------:R-:W0:Y:S02]  /*b0f0*/  @P0 LDC.64 R6, c[0x0][0xae0] ;  /* 0x0002b800ff060b82 */ /* 0x000e240000000a00 */
[----:B0-----:R-:W-:-:S05]  /*b100*/  @P0 IMAD.HI.U32 R6, R5, R6, RZ ;  /* 0x0000000605060227 */ /* 0x001fca00078e00ff */
[----:B------:R-:W-:-:S07]  /*b110*/  @P0 SHF.R.U32.HI R5, RZ, R7, R6 ;  /* 0x00000007ff050219 */ /* 0x000fce0000011606 */
.L_x_13040:
[----:B------:R-:W-:Y:S05]  /*b120*/  BSYNC B0 ;  /* 0x0000000000007941 */ /* 0x000fea0003800000 */
.L_x_13038:
[----:B------:R-:W-:-:S05]  /*b130*/  IMAD R3, R5, R3, R3 ;  /* 0x0000000305037224 */ /* 0x000fca00078e0203 */
[----:B------:R-:W-:-:S07]  /*b140*/  VIMNMX R2, R2, R3, PT ;  /* 0x0000000302027248 */ /* 0x000fce0003fe0100 */
.L_x_13037:
[----:B------:R-:W-:-:S05]  /*b150*/  IMAD.HI R2, R2, 0x2aaaaaab, RZ ;  /* 0x2aaaaaab02027827 */ /* 0x000fca00078e02ff */
[----:B------:R-:W-:-:S04]  /*b160*/  SHF.R.U32.HI R3, RZ, 0x1f, R2 ;  /* 0x0000001fff037819 */ /* 0x000fc80000011602 */
[----:B------:R-:W-:-:S04]  /*b170*/  LEA.HI.SX32 R3, R2, R3, 0x1c ;  /* 0x0000000302037211 */ /* 0x000fc800078fe2ff */
[----:B------:R-:W-:-:S04]  /*b180*/  VIMNMX R3, R202, R3, !PT ;  /* 0x00000003ca037248 */ /* 0x000fc80007fe0100 */
[----:B------:R-:W-:-:S13]  /*b190*/  ISETP.GE.AND P0, PT, R0, R3, PT ;  /* 0x000000030000720c */ /* 0x000fda0003f06270 */
[----:B------:R-:W-:Y:S05]  /*b1a0*/  @!P0 BRA `(.L_x_13041) ;  /* 0x000000ac000c8947 */ /* 0x000fea0003800000 */
.L_x_13070:
[----:B------:R-:W2:Y:S04]  /*b1b0*/  LDL R4, [R1+0x1f0] ;  /* 0x0001f00001047983 */ /* 0x000ea80000100800 */
[----:B0-----:R-:W3:Y:S01]  /*b1c0*/  LDL R2, [R1+0x1f8] ;  /* 0x0001f80001027983 */ /* 0x001ee20000100800 */
[----:B--2---:R-:W-:-:S05]  /*b1d0*/  VIADD R4, R4, 0x1 ;  /* 0x0000000104047836 */ /* 0x004fca0000000000 */
[----:B------:R-:W-:-:S13]  /*b1e0*/  ISETP.NE.AND P0, PT, R4, 0x2, PT ;  /* 0x000000020400780c */ /* 0x000fda0003f05270 */
[----:B------:R0:W5:Y:S04]  /*b1f0*/  @P0 LDL R6, [R1+0x1f4] ;  /* 0x0001f40001060983 */ /* 0x0001680000100800 */
[----:B------:R-:W2:Y:S01]  /*b200*/  @!P0 LDL R5, [R1+0x1f4] ;  /* 0x0001f40001058983 */ /* 0x000ea20000100800 */
[----:B---3--:R-:W-:-:S03]  /*b210*/  VIADD R2, R2, 0x1 ;  /* 0x0000000102027836 */ /* 0x008fc60000000000 */
        /* <DEDUP_REMOVED lines=13> */
.L_x_13043:
[----:B------:R-:W-:Y:S05]  /*b2f0*/  BSYNC B0 ;  /* 0x0000000000007941 */ /* 0x000fea0003800000 */
.L_x_13042:
[----:B------:R-:W2:Y:S01]  /*b300*/  LD.E.64 R8, desc[UR44][R18.64+0x18] ;  /* 0x0000182c12087980 */ /* 0x000ea2000c101b00 */
[----:B-----5:R-:W-:Y:S02]  /*b310*/  SHF.L.U32 R5, R6, 0x1f, RZ ;  /* 0x0000001f06057819 */ /* 0x020fe400000006ff */
        /* <DEDUP_REMOVED lines=10> */
.L_x_13045:
[----:B------:R-:W-:Y:S05]  /*b3c0*/  BSYNC B0 ;  /* 0x0000000000007941 */ /* 0x000fea0003800000 */
.L_x_13044:
        /* <DEDUP_REMOVED lines=8> */
.L_x_13047:
[----:B------:R-:W-:Y:S05]  /*b450*/  BSYNC B0 ;  /* 0x0000000000007941 */ /* 0x000fea0003800000 */
.L_x_13046:
[----:B------:R-:W2:Y:S04]  /*b460*/  LDL R15, [R1+0x1f0] ;  /* 0x0001f000010f7983 */ /* 0x000ea80000100800 */
[----:B------:R-:W2:Y:S01]  /*b470*/  LDL.64 R4, [R1+0x80] ;  /* 0x0000800001047983 */ /* 0x000ea20000100a00 */
[----:B------:R-:W-:Y:S05]  /*b480*/  WARPSYNC.ALL ;  /* 0x0000000000007948 */ /* 0x000fea0003800000 */
[----:B------:R1:W-:Y:S04]  /*b490*/  STL [R1+0x60], RZ ;  /* 0x000060ff01007387 */ /* 0x0003e80000100800 */
[----:B0----5:R-:W3:Y:S01]  /*b4a0*/  LD.E.64 R6, desc[UR44][R18.64+0x78] ;  /* 0x0000782c12067980 */ /* 0x021ee2000c101b00 */
[----:B------:R-:W-:-:S05]  /*b4b0*/  IMAD.MOV.U32 R2, RZ, RZ, 0x1 ;  /* 0x00000001ff027424 */ /* 0x000fca00078e00ff */
[----:B------:R1:W-:Y:S04]  /*b4c0*/  STL [R1+0x60], R2 ;  /* 0x0000600201007387 */ /* 0x0003e80000100800 */
[----:B------:R-:W4:Y:S04]  /*b4d0*/  LD.E.64 R8, desc[UR44][R18.64+0x78] ;  /* 0x0000782c12087980 */ /* 0x000f28000c101b00 */
[----:B------:R1:W-:Y:S04]  /*b4e0*/  STL [R1+0x60], R2 ;  /* 0x0000600201007387 */ /* 0x0003e80000100800 */
[----:B------:R-:W4:Y:S01]  /*b4f0*/  LD.E.64 R10, desc[UR44][R18.64+0x78] ;  /* 0x0000782c120a7980 */ /* 0x000f22000c101b00 */
[----:B--2---:R-:W-:Y:S01]  /*b500*/  IMAD R4, R15, 0x300, R4 ;  /* 0x000003000f047824 */ /* 0x004fe200078e0204 */
[----:B------:R-:W-:-:S02]  /*b510*/  R2UR UR7, R5 ;  /* 0x00000000050772ca */ /* 0x000fc400000e0000 */
[----:B------:R1:W-:Y:S02]  /*b520*/  STL [R1+0x60], R2 ;  /* 0x0000600201007387 */ /* 0x0003e40000100800 */
[----:B------:R-:W-:Y:S02]  /*b530*/  R2UR UR6, R4 ;  /* 0x00000000040672ca */ /* 0x000fe400000e0000 */
[----:B------:R-:W2:Y:S01]  /*b540*/  LD.E.64 R12, desc[UR44][R18.64+0x78] ;  /* 0x0000782c120c7980 */ /* 0x000ea2000c101b00 */
[----:B------:R-:W-:-:S03]  /*b550*/  WARPGROUP.ARRIVE ;  /* 0x00000000000079c5 */ /* 0x000fc60000000000 */
[----:B------:R1:W-:Y:S01]  /*b560*/  STL [R1+0x60], R2 ;  /* 0x0000600201007387 */ /* 0x0003e20000100800 */
[----:B------:R-:W-:Y:S02]  /*b570*/  VIADD R14, R4, 0x2 ;  /* 0x00000002040e7836 */ /* 0x000fe40000000000 */
[----:B------:R-:W-:Y:S01]  /*b580*/  IMAD.MOV.U32 R15, RZ, RZ, R5 ;  /* 0x000000ffff0f7224 */ /* 0x000fe200078e0005 */
[----:B---3--:R-:W-:Y:S02]  /*b590*/  R2UR UR4, R6 ;  /* 0x00000000060472ca */ /* 0x008fe400000e0000 */
[----:B------:R-:W-:Y:S02]  /*b5a0*/  R2UR UR5, R7 ;  /* 0x00000000070572ca */ /* 0x000fe400000e0000 */
[----:B------:R1:W5:Y:S11]  /*b5b0*/  LDL.64 R6, [R1+0x1f0] ;  /* 0x0001f00001067983 */ /* 0x0003760000100a00 */
[----:B------:R-:W-:Y:S01]  /*b5c0*/  HGMMA.64x96x16.F32 R24, gdesc[UR4], RZ, !UPT, gsb0 ;  /* 0x01600000041879f0 */ /* 0x000fe2000c0008ff */
[----:B----4-:R-:W-:Y:S01]  /*b5d0*/  VIADD R8, R8, 0x2 ;  /* 0x0000000208087836 */ /* 0x010fe20000000000 */
        /* <DEDUP_REMOVED lines=31> */
[----:B-1----:R-:W-:Y:S05]  /*b7d0*/  @!P0 BRA `(.L_x_13050) ;  /* 0x0000000000048947 */ /* 0x002fea0003800000 */
[----:B------:R-:W-:Y:S01]  /*b7e0*/  BPT.TRAP 0x1 ;  /* 0x000000040000795c */ /* 0x000fe20000300000 */
.L_x_13050:
[----:B------:R-:W-:Y:S05]  /*b7f0*/  BSYNC B0 ;  /* 0x0000000000007941 */ /* 0x000fea0003800000 */
.L_x_13049:
        /* <DEDUP_REMOVED lines=11> */
.L_x_13052:
[----:B------:R-:W-:Y:S05]  /*b8b0*/  BSYNC B0 ;  /* 0x0000000000007941 */ /* 0x000fea0003800000 */
.L_x_13051:
[----:B------:R-:W-:Y:S04]  /*b8c0*/  BSSY B0, `(.L_x_13053) ;  /* 0x0000007000007945 */ /* 0x000fe80003800000 */
[----:B------:R-:W-:Y:S05]  /*b8d0*/  @P0 BRA `(.L_x_13054) ;  /* 0x0000000000140947 */ /* 0x000fea0003800000 */
[----:B------:R-:W2:Y:S02]  /*b8e0*/  LD.E.64 R4, desc[UR44][R18.64+0x40] ;  /* 0x0000402c12047980 */ /* 0x000ea4000c101b00 */
[----:B--2---:R-:W-:-:S05]  /*b8f0*/  MOV R5, R4 ;  /* 0x0000000400057202 */ /* 0x004fca0000000f00 */
[----:B------:R-:W-:-:S04]  /*b900*/  IMAD R6, R6, 0x8, R5 ;  /* 0x0000000806067824 */ /* 0x000fc800078e0205 */
[----:B------:R-:W0:Y:S02]  /*b910*/  SYNCS.PHASECHK.TRANS64.TRYWAIT P0, [R6+URZ], R7 ;  /* 0x00000007060075a7 */ /* 0x000e24000800017f */
[----:B0-----:R-:W-:Y:S05]  /*b920*/  @!P0 BRA `(.L_x_13055) ;  /* 0x000002f000148947 */ /* 0x001fea0003800000 */
.L_x_13054:
[----:B------:R-:W-:Y:S05]  /*b930*/  BSYNC B0 ;  /* 0x0000000000007941 */ /* 0x000fea0003800000 */
.L_x_13053:
        /* <DEDUP_REMOVED lines=150> */
[----:B------:R-:W-:Y:S01]  /*c2a0*/  IMAD.MOV.U32 R7, RZ, RZ, R5 ;  /* 0x000000ffff077224 */ /* 0x000fe200078e0005 */
[----:B---3--:R-:W-:Y:S02]  /*c2b0*/  IADD3 R12, R12, 0xc02, RZ ;  /* 0x00000c020c0c7810 */ /* 0x008fe40007ffe0ff */
        /* <DEDUP_REMOVED lines=11> */
[----:B------:R-:W-:Y:S01]  /*c370*/  R2UR UR4, R10 ;  /* 0x000000000a0472ca */ /* 0x000fe200000e0000 */
[----:B------:R-:W-:Y:S01]  /*c380*/  VIADD R8, R8, 0xc06 ;  /* 0x00000c0608087836 */ /* 0x000fe20000000000 */
[----:B------:R-:W-:Y:S01]  /*c390*/  R2UR UR7, R7 ;  /* 0x00000000070772ca */ /* 0x000fe200000e0000 */
[----:B------:R-:W-:Y:S01]  /*c3a0*/  VIADD R4, R4, 0x906 ;  /* 0x0000090604047836 */ /* 0x000fe20000000000 */
[----:B------:R-:W-:Y:S01]  /*c3b0*/  R2UR UR5, R11 ;  /* 0x000000000b0572ca */ /* 0x000fe200000e0000 */
[----:B------:R-:W0:Y:S01]  /*c3c0*/  S2R R16, SR_TID.X ;  /* 0x0000000000107919 */ /* 0x000e220000002100 */
[----:B------:R1:W-:Y:S01]  /*c3d0*/  STL [R1+0x70], R2 ;  /* 0x0000700201007387 */ /* 0x0003e20000100800 */
[----:B------:R-:W-:-:S02]  /*c3e0*/  WARPGROUP.DEPBAR.LE gsb0, 0x0 ;  /* 0x00008000000079c5 */ /* 0x000fc40000010000 */
[----:B------:R-:W-:Y:S01]  /*c3f0*/  WARPGROUP.ARRIVE ;  /* 0x00000000000079c5 */ /* 0x000fe20000000000 */
[----:B------:R1:W5:Y:S07]  /*c400*/  LDL R6, [R1+0x1f0] ;  /* 0x0001f00001067983 */ /* 0x00036e0000100800 */
[----:B------:R-:W-:Y:S01]  /*c410*/  HGMMA.64x96x16.F32 R24, gdesc[UR4], R24, gsb0 ;  /* 0x01600000041879f0 */ /* 0x000fe20008000818 */
[----:B------:R-:W-:Y:S02]  /*c420*/  R2UR UR4, R8 ;  /* 0x00000000080472ca */ /* 0x000fe400000e0000 */
[----:B------:R-:W-:-:S02]  /*c430*/  R2UR UR5, R9 ;  /* 0x00000000090572ca */ /* 0x000fc400000e0000 */
[----:B------:R-:W-:Y:S02]  /*c440*/  R2UR UR6, R4 ;  /* 0x00000000040672ca */ /* 0x000fe400000e0000 */
[----:B------:R-:W-:Y:S01]  /*c450*/  R2UR UR7, R5 ;  /* 0x00000000050772ca */ /* 0x000fe200000e0000 */
[----:B------:R1:W-:Y:S04]  /*c460*/  STL [R1+0x70], R2 ;  /* 0x0000700201007387 */ /* 0x0003e80000100800 */
[----:B------:R1:W-:Y:S01]  /*c470*/  STL [R1+0x70], R2 ;  /* 0x0000700201007387 */ /* 0x0003e20000100800 */
[----:B------:R-:W-:Y:S02]  /*c480*/  WARPGROUP.DEPBAR.LE gsb0, 0x0 ;  /* 0x00008000000079c5 */ /* 0x000fe40000010000 */
[----:B------:R-:W-:-:S06]  /*c490*/  WARPGROUP.ARRIVE ;  /* 0x00000000000079c5 */ /* 0x000fcc0000000000 */
[----:B------:R-:W-:Y:S01]  /*c4a0*/  HGMMA.64x96x16.F32 R24, gdesc[UR4], R24, gsb0 ;  /* 0x01600000041879f0 */ /* 0x000fe20008000818 */
[----:B------:R1:W-:Y:S01]  /*c4b0*/  STL [R1+0x70], R2 ;  /* 0x0000700201007387 */ /* 0x0003e20000100800 */
[----:B0-----:R-:W-:-:S03]  /*c4c0*/  SHF.R.U32.HI R103, RZ, 0x7, R16 ;  /* 0x00000007ff677819 */ /* 0x001fc60000011610 */
[----:B------:R1:W-:Y:S04]  /*c4d0*/  STL [R1+0x70], R2 ;  /* 0x0000700201007387 */ /* 0x0003e80000100800 */
[----:B------:R1:W-:Y:S04]  /*c4e0*/  STL [R1+0x70], R2 ;  /* 0x0000700201007387 */ /* 0x0003e80000100800 */
[----:B------:R1:W-:Y:S01]  /*c4f0*/  STL [R1+0x70], R2 ;  /* 0x0000700201007387 */ /* 0x0003e20000100800 */
[----:B------:R-:W-:-:S03]  /*c500*/  IADD3 R5, -R103, 0xb, RZ ;  /* 0x0000000b67057810 */ /* 0x000fc60007ffe1ff */
        /* <DEDUP_REMOVED lines=11> */
[----:B------:R-:W2:Y:S01]  /*c5c0*/  LD.E R4, desc[UR44][R18.64] ;  /* 0x0000002c12047980 */ /* 0x000ea2000c101900 */
[----:B------:R-:W-:Y:S01]  /*c5d0*/  BSSY B0, `(.L_x_13056) ;  /* 0x0000005000007945 */ /* 0x000fe20003800000 */
[----:B--2---:R-:W-:-:S04]  /*c5e0*/  LOP3.LUT R4, R4, 0x1, RZ, 0xfc, !PT ;  /* 0x0000000104047812 */ /* 0x004fc800078efcff */
[----:B------:R-:W-:-:S13]  /*c5f0*/  ISETP.NE.AND P0, PT, R4, 0x3, PT ;  /* 0x000000030400780c */ /* 0x000fda0003f05270 */
[----:B-1----:R-:W-:Y:S05]  /*c600*/  @!P0 BRA `(.L_x_13057) ;  /* 0x0000000000048947 */ /* 0x002fea0003800000 */
[----:B------:R-:W-:Y:S01]  /*c610*/  BPT.TRAP 0x1 ;  /* 0x000000040000795c */ /* 0x000fe20000300000 */
.L_x_13057:
[----:B------:R-:W-:Y:S05]  /*c620*/  BSYNC B0 ;  /* 0x0000000000007941 */ /* 0x000fea0003800000 */
.L_x_13056:
[----:B------:R-:W2:Y:S04]  /*c630*/  LD.E.64 R4, desc[UR44][R18.64+0x20] ;  /* 0x0000202c12047980 */ /* 0x000ea8000c101b00 */
        /* <DEDUP_REMOVED lines=9> */
[----:B------:R-:W4:Y:S04]  /*c6d0*/  LDL.128 R8, [R1+0x130] ;  /* 0x0001300001087983 */ /* 0x000f280000100c00 */
[----:B0-----:R-:W4:Y:S01]  /*c6e0*/  LDL.128 R4, [R1+0x120] ;  /* 0x0001200001047983 */ /* 0x001f220000100c00 */
        /* <DEDUP_REMOVED lines=57> */
.L_x_13061:
[----:B------:R-:W-:-:S13]  /*ca80*/  ISETP.NE.AND P0, PT, R9, 0x1, PT ;  /* 0x000000010900780c */ /* 0x000fda0003f05270 */
[----:B------:R-:W-:-:S05]  /*ca90*/  @P0 IMAD.HI.U32 R12, R8, R10, RZ ;  /* 0x0000000a080c0227 */ /* 0x000fca00078e00ff */
[----:B------:R-:W-:-:S07]  /*caa0*/  @P0 SHF.R.U32.HI R8, RZ, R11, R12 ;  /* 0x0000000bff080219 */ /* 0x000fce000001160c */
.L_x_13062:
[----:B------:R-:W-:Y:S05]  /*cab0*/  BSYNC B1 ;  /* 0x0000000000017941 */ /* 0x000fea0003800000 */
.L_x_13060:
[----:B------:R-:W-:-:S05]  /*cac0*/  IMAD R8, R8, R9, R73 ;  /* 0x0000000908087224 */ /* 0x000fca00078e0249 */
[----:B------:R-:W-:Y:S02]  /*cad0*/  VIMNMX R7, R7, R8, !PT ;  /* 0x0000000807077248 */ /* 0x000fe40007fe0100 */
[----:B------:R-:W-:-:S07]  /*cae0*/  VIADDMNMX R6, R8, R9, R6, PT ;  /* 0x0000000908067246 */ /* 0x000fce0003800106 */
.L_x_13059:
[----:B------:R-:W-:Y:S05]  /*caf0*/  BSYNC B0 ;  /* 0x0000000000007941 */ /* 0x000fea0003800000 */
.L_x_13058:
[C---:B------:R-:W-:Y:S01]  /*cb00*/  ISETP.GE.AND P0, PT, R21.reuse, 0x2, PT ;  /* 0x000000021500780c */ /* 0x040fe20003f06270 */
[----:B------:R-:W0:Y:S01]  /*cb10*/  SHFL.IDX PT, R14, R14, 0x1, 0x1c1f ;  /* 0x003c1f000e0e7f89 */ /* 0x000e2200000e0000 */
[----:B------:R-:W-:Y:S01]  /*cb20*/  ISETP.GE.AND P2, PT, R21, 0xa, PT ;  /* 0x0000000a1500780c */ /* 0x000fe20003f46270 */
[----:B------:R-:W-:Y:S01]  /*cb30*/  BSSY B0, `(.L_x_13063) ;  /* 0x0000086000007945 */ /* 0x000fe20003800000 */
[----:B------:R-:W-:Y:S02]  /*cb40*/  P2R R8, PR, RZ, 0x1 ;  /* 0x00000001ff087803 */ /* 0x000fe40000000000 */
[----:B------:R-:W-:Y:S02]  /*cb50*/  ISETP.GT.AND P0, PT, R7, 0x1, !P0 ;  /* 0x000000010700780c */ /* 0x000fe40004704270 */
[----:B------:R-:W-:Y:S02]  /*cb60*/  ISETP.GE.AND P1, PT, R21, 0x9, PT ;  /* 0x000000091500780c */ /* 0x000fe40003f26270 */
[----:B------:R-:W-:-:S02]  /*cb70*/  ISETP.LT.OR P0, PT, R6, 0x2, P0 ;  /* 0x000000020600780c */ /* 0x000fc40000701670 */
[----:B------:R-:W-:Y:S02]  /*cb80*/  P2R R75, PR, RZ, 0x2 ;  /* 0x00000002ff4b7803 */ /* 0x000fe40000000000 */
[----:B------:R-:W-:Y:S02]  /*cb90*/  FSEL R88, R25, -INF , !P0 ;  /* 0xff80000019587808 */ /* 0x000fe40004000000 */
[C---:B------:R-:W-:Y:S02]  /*cba0*/  ISETP.GT.AND P0, PT, R7.reuse, 0x9, !P2 ;  /* 0x000000090700780c */ /* 0x040fe40005704270 */
[----:B------:R-:W-:Y:S02]  /*cbb0*/  P2R R25, PR, RZ, 0x4 ;  /* 0x00000004ff197803 */ /* 0x000fe40000000000 */
[----:B------:R-:W-:Y:S02]  /*cbc0*/  ISETP.LT.OR P0, PT, R6, 0xa, P0 ;  /* 0x0000000a0600780c */ /* 0x000fe40000701670 */
[----:B------:R-:W-:-:S02]  /*cbd0*/  ISETP.GT.AND P1, PT, R7, 0x8, !P1 ;  /* 0x000000080700780c */ /* 0x000fc40004f24270 */
[----:B------:R-:W-:Y:S01]  /*cbe0*/  ISETP.GE.AND P2, PT, R21, 0x11, PT ;  /* 0x000000111500780c */ /* 0x000fe20003f46270 */
[--C-:B0-----:R-:W-:Y:S01]  /*cbf0*/  IMAD.IADD R12, R15, 0x1, R14.reuse ;  /* 0x000000010f0c7824 */ /* 0x101fe200078e020e */
[----:B------:R-:W-:Y:S01]  /*cc00*/  FSEL R86, R29, -INF , !P0 ;  /* 0xff8000001d567808 */ /* 0x000fe20004000000 */
[----:B------:R-:W-:Y:S01]  /*cc10*/  IMAD.IADD R13, R17, 0x1, R14 ;  /* 0x00000001110d7824 */ /* 0x000fe200078e020e */
[----:B------:R-:W-:Y:S02]  /*cc20*/  ISETP.LT.OR P1, PT, R6, 0x9, P1 ;  /* 0x000000090600780c */ /* 0x000fe40000f21670 */
[----:B------:R-:W-:Y:S02]  /*cc30*/  ISETP.GT.AND P0, PT, R7, 0x10, !P2 ;  /* 0x000000100700780c */ /* 0x000fe40005704270 */
[----:B------:R-:W-:Y:S02]  /*cc40*/  FSEL R162, R28, -INF , !P1 ;  /* 0xff8000001ca27808 */ /* 0x000fe40004800000 */
        /* <DEDUP_REMOVED lines=66> */
[----:B------:R-:W-:-:S02]  /*d070*/  P2R R29, PR, RZ, 0x4 ;  /* 0x00000004ff1d7803 */ /* 0x000fc40000000000 */
        /* <DEDUP_REMOVED lines=42> */
.L_x_13066:
[----:B------:R-:W-:-:S13]  /*d320*/  ISETP.NE.AND P6, PT, R9, 0x1, PT ;  /* 0x000000010900780c */ /* 0x000fda0003fc5270 */
[----:B------:R-:W-:-:S05]  /*d330*/  @P6 IMAD.HI.U32 R10, R4, R10, RZ ;  /* 0x0000000a040a6227 */ /* 0x000fca00078e00ff */
[----:B------:R-:W-:-:S07]  /*d340*/  @P6 SHF.R.U32.HI R4, RZ, R11, R10 ;  /* 0x0000000bff046219 */ /* 0x000fce000001160a */
.L_x_13067:
[----:B------:R-:W-:Y:S05]  /*d350*/  BSYNC B1 ;  /* 0x0000000000017941 */ /* 0x000fea0003800000 */
.L_x_13065:
[----:B------:R-:W-:-:S05]  /*d360*/  IMAD R4, R4, R9, R73 ;  /* 0x0000000904047224 */ /* 0x000fca00078e0249 */
[----:B------:R-:W-:Y:S02]  /*d370*/  VIADDMNMX R12, R4, R9, R12, PT ;  /* 0x00000009040c7246 */ /* 0x000fe4000380010c */
[----:B------:R-:W-:-:S07]  /*d380*/  VIMNMX R13, R13, R4, !PT ;  /* 0x000000040d0d7248 */ /* 0x000fce0007fe0100 */
.L_x_13064:
[----:B------:R-:W-:Y:S05]  /*d390*/  BSYNC B0 ;  /* 0x0000000000007941 */ /* 0x000fea0003800000 */
.L_x_13063:
        /* <DEDUP_REMOVED lines=41> */
[----:B------:R-:W-:Y:S02]  /*d630*/  ISETP.NE.AND P5, PT, R41, RZ, PT ;  /* 0x000000ff2900720c */ /* 0x000fe40003fa5270 */
[C---:B------:R-:W-:Y:S01]  /*d640*/  ISETP.GT.AND P0, PT, R13.reuse, 0x48, !P0 ;  /* 0x000000480d00780c */ /* 0x040fe20004704270 */
[----:B------:R-:W3:Y:S01]  /*d650*/  LDL R41, [R1+0x230] ;  /* 0x0002300001297983 */ /* 0x000ee20000100800 */
        /* <DEDUP_REMOVED lines=28> */
[----:B--2---:R-:W-:Y:S02]  /*d820*/  FMNMX.FTZ R4, R160, R6, !PT ;  /* 0x00000006a0047209 */ /* 0x004fe40007810000 */
[----:B------:R-:W-:Y:S02]  /*d830*/  ISETP.LT.OR P5, PT, R12, 0x42, P5 ;  /* 0x000000420c00780c */ /* 0x000fe40002fa1670 */
[----:B------:R-:W-:Y:S02]  /*d840*/  FMNMX.FTZ R4, R88, R4, !PT ;  /* 0x0000000458047209 */ /* 0x000fe40007810000 */
[----:B------:R-:W-:-:S02]  /*d850*/  FSEL R59, R59, -INF , !P5 ;  /* 0xff8000003b3b7808 */ /* 0x000fc40006800000 */
[----:B------:R-:W-:Y:S02]  /*d860*/  FMNMX.FTZ R4, R162, R4, !PT ;  /* 0x00000004a2047209 */ /* 0x000fe40007810000 */
[C---:B------:R-:W-:Y:S02]  /*d870*/  ISETP.GT.AND P1, PT, R13.reuse, 0x49, !P1 ;  /* 0x000000490d00780c */ /* 0x040fe40004f24270 */
[----:B------:R-:W-:Y:S02]  /*d880*/  FMNMX.FTZ R4, R86, R4, !PT ;  /* 0x0000000456047209 */ /* 0x000fe40007810000 */
[----:B------:R-:W-:Y:S02]  /*d890*/  ISETP.LT.OR P0, PT, R12, 0x49, P0 ;  /* 0x000000490c00780c */ /* 0x000fe40000701670 */
[----:B------:R-:W-:Y:S02]  /*d8a0*/  FMNMX.FTZ R4, R76, R4, !PT ;  /* 0x000000044c047209 */ /* 0x000fe40007810000 */
[----:B------:R-:W-:-:S02]  /*d8b0*/  ISETP.GT.AND P2, PT, R13, 0x50, !P2 ;  /* 0x000000500d00780c */ /* 0x000fc40005744270 */
[----:B------:R-:W-:Y:S02]  /*d8c0*/  FMNMX.FTZ R4, R20, R4, !PT ;  /* 0x0000000414047209 */ /* 0x000fe40007810000 */
        /* <DEDUP_REMOVED lines=8> */
[----:B------:R-:W-:Y:S02]  /*d950*/  FMNMX.FTZ R5, R48, R5, !PT ;  /* 0x0000000530057209 */ /* 0x000fe40007810000 */
[----:B------:R-:W-:Y:S02]  /*d960*/  FMNMX.FTZ R4, R26, R7, !PT ;  /* 0x000000071a047209 */ /* 0x000fe40007810000 */
[----:B------:R-:W-:-:S04]  /*d970*/  FMNMX.FTZ R5, R40, R5, !PT ;  /* 0x0000000528057209 */ /* 0x000fc80007810000 */
[----:B------:R-:W-:Y:S02]  /*d980*/  FMNMX.FTZ R9, R52, R5, !PT ;  /* 0x0000000534097209 */ /* 0x000fe40007810000 */
        /* <DEDUP_REMOVED lines=23> */
[----:B------:R-:W-:-:S04]  /*db00*/  FMNMX.FTZ R5, R55, R4, !PT ;  /* 0x0000000437057209 */ /* 0x000fc80007810000 */
[----:B------:R-:W-:Y:S01]  /*db10*/  FMNMX.FTZ R4, R58, R5, !PT ;  /* 0x000000053a047209 */ /* 0x000fe20007810000 */
[----:B------:R-:W0:Y:S01]  /*db20*/  SHFL.BFLY PT, R9, R8, 0x2, 0x1f ;  /* 0x0c401f0008097f89 */ /* 0x000e2200000e0000 */
[----:B------:R-:W-:Y:S02]  /*db30*/  ISETP.LT.OR P1, PT, R12, 0x4a, P1 ;  /* 0x0000004a0c00780c */ /* 0x000fe40000f21670 */
[----:B------:R-:W-:Y:S02]  /*db40*/  FSEL R62, R62, -INF , !P0 ;  /* 0xff8000003e3e7808 */ /* 0x000fe40004000000 */
[----:B------:R-:W-:Y:S02]  /*db50*/  FMNMX.FTZ R5, R59, R4, !PT ;  /* 0x000000043b057209 */ /* 0x000fe40007810000 */
[----:B------:R-:W-:Y:S02]  /*db60*/  ISETP.LT.OR P2, PT, R12, 0x51, P2 ;  /* 0x000000510c00780c */ /* 0x000fe40001741670 */
[----:B------:R-:W-:-:S02]  /*db70*/  FSEL R63, R63, -INF , !P1 ;  /* 0xff8000003f3f7808 */ /* 0x000fc40004800000 */
[----:B------:R-:W-:Y:S02]  /*db80*/  FMNMX.FTZ R4, R62, R5, !PT ;  /* 0x000000053e047209 */ /* 0x000fe40007810000 */
        /* <DEDUP_REMOVED lines=12> */
[----:B------:R-:W-:Y:S02]  /*dc50*/  FMNMX.FTZ R4, R70, R5, !PT ;  /* 0x0000000546047209 */ /* 0x000fe40007810000 */
[----:B0-----:R-:W-:Y:S02]  /*dc60*/  FMNMX.FTZ R10, R8, R9, !PT ;  /* 0x00000009080a7209 */ /* 0x001fe40007810000 */
[----:B------:R-:W-:Y:S02]  /*dc70*/  FMNMX.FTZ R9, R71, R4, !PT ;  /* 0x0000000447097209 */ /* 0x000fe40007810000 */
[----:B------:R-:W2:Y:S04]  /*dc80*/  LDL.64 R4, [R1+0x220] ;  /* 0x0002200001047983 */ /* 0x000ea80000100a00 */
[----:B------:R-:W-:Y:S04]  /*dc90*/  STL.64 [R1+0x210], R8 ;  /* 0x0002100801007387 */ /* 0x000fe80000100a00 */
[----:B------:R-:W4:Y:S04]  /*dca0*/  LDL R12, [R1+0x214] ;  /* 0x00021400010c7983 */ /* 0x000f280000100800 */
[----:B------:R-:W0:Y:S02]  /*dcb0*/  SHFL.BFLY PT, R11, R10, 0x1, 0x1f ;  /* 0x0c201f000a0b7f89 */ /* 0x000e2400000e0000 */
[----:B0-----:R-:W-:-:S05]  /*dcc0*/  FMNMX.FTZ R10, R10, R11, !PT ;  /* 0x0000000b0a0a7209 */ /* 0x001fca0007810000 */
[----:B------:R-:W-:Y:S04]  /*dcd0*/  STL [R1+0x210], R10 ;  /* 0x0002100a01007387 */ /* 0x000fe80000100800 */
[----:B------:R-:W3:Y:S04]  /*dce0*/  LDL R14, [R1+0x210] ;  /* 0x00021000010e7983 */ /* 0x000ee80000100800 */
[----:B----4-:R-:W0:Y:S02]  /*dcf0*/  SHFL.BFLY PT, R9, R12, 0x2, 0x1f ;  /* 0x0c401f000c097f89 */ /* 0x010e2400000e0000 */
[----:B0-----:R-:W-:-:S05]  /*dd00*/  FMNMX.FTZ R9, R9, R12, !PT ;  /* 0x0000000c09097209 */ /* 0x001fca0007810000 */
[----:B------:R-:W0:Y:S01]  /*dd10*/  SHFL.BFLY PT, R8, R9, 0x1, 0x1f ;  /* 0x0c201f0009087f89 */ /* 0x000e2200000e0000 */
[----:B---3--:R-:W-:Y:S01]  /*dd20*/  FMUL.FTZ R11, R41, R14 ;  /* 0x0000000e290b7220 */ /* 0x008fe20000410000 */
[----:B------:R-:W-:-:S04]  /*dd30*/  FSETP.NEU.FTZ.AND P0, PT, R14, -INF , PT ;  /* 0xff8000000e00780b */ /* 0x000fc80003f1d000 */
[----:B------:R-:W-:Y:S02]  /*dd40*/  FSEL R29, R14, RZ, P0 ;  /* 0x000000ff0e1d7208 */ /* 0x000fe40000000000 */
[----:B------:R-:W-:Y:S02]  /*dd50*/  FSEL R11, R11, RZ, P0 ;  /* 0x000000ff0b0b7208 */ /* 0x000fe40000000000 */
[----:B0-----:R-:W-:Y:S01]  /*dd60*/  FMNMX.FTZ R8, R9, R8, !PT ;  /* 0x0000000809087209 */ /* 0x001fe20007810000 */
[----:B------:R-:W-:-:S03]  /*dd70*/  FADD.FTZ R6, R6, -R29 ;  /* 0x8000001d06067221 */ /* 0x000fc60000010000 */
[C---:B------:R-:W-:Y:S01]  /*dd80*/  FSETP.NEU.FTZ.AND P0, PT, R8.reuse, -INF , PT ;  /* 0xff8000000800780b */ /* 0x040fe20003f1d000 */
[-C--:B------:R-:W-:Y:S01]  /*dd90*/  FMUL.FTZ R9, R8, R41.reuse ;  /* 0x0000002908097220 */ /* 0x080fe20000410000 */
[-CC-:B------:R-:W-:Y:S02]  /*dda0*/  FFMA.FTZ R168, R20, R41.reuse, -R11.reuse ;  /* 0x0000002914a87223 */ /* 0x180fe4000001080b */
        /* <DEDUP_REMOVED lines=24> */
[----:B------:R-:W-:Y:S01]  /*df30*/  FMUL.FTZ R11, R6, R41 ;  /* 0x00000029060b7220 */ /* 0x000fe20000410000 */
[----:B------:R-:W-:Y:S01]  /*df40*/  FSEL R6, R9, RZ, P0 ;  /* 0x000000ff09067208 */ /* 0x000fe20000000000 */
[----:B------:R-:W-:-:S04]  /*df50*/  FADD.FTZ R10, R7, -R10 ;  /* 0x8000000a070a7221 */ /* 0x000fc80000010000 */
[-CC-:B------:R-:W-:Y:S01]  /*df60*/  FFMA.FTZ R32, R26, R41.reuse, -R6.reuse ;  /* 0x000000291a207223 */ /* 0x180fe20000010806 */
[----:B------:R-:W-:Y:S01]  /*df70*/  FMUL.FTZ R10, R41, R10 ;  /* 0x0000000a290a7220 */ /* 0x000fe20000410000 */
[-CC-:B------:R-:W-:Y:S01]  /*df80*/  FFMA.FTZ R161, R27, R41.reuse, -R6.reuse ;  /* 0x000000291ba17223 */ /* 0x180fe20000010806 */
[----:B------:R-:W-:Y:S01]  /*df90*/  MUFU.EX2 R160, R160 ;  /* 0x000000a000a07308 */ /* 0x000fe20000000800 */
[----:B------:R-:W-:-:S07]  /*dfa0*/  FFMA.FTZ R31, R30, R41, -R6 ;  /* 0x000000291e1f7223 */ /* 0x000fce0000010806 */
[----:B------:R-:W2:Y:S01]  /*dfb0*/  MUFU.EX2 R11, R11 ;  /* 0x0000000b000b7308 */ /* 0x000ea20000000800 */
[----:B------:R-:W-:-:S07]  /*dfc0*/  FFMA.FTZ R163, R25, R41, -R6 ;  /* 0x0000002919a37223 */ /* 0x000fce0000010806 */
[----:B------:R-:W-:Y:S08]  /*dfd0*/  MUFU.EX2 R32, R32 ;  /* 0x0000002000207308 */ /* 0x000ff00000000800 */
[----:B------:R-:W0:Y:S01]  /*dfe0*/  MUFU.EX2 R10, R10 ;  /* 0x0000000a000a7308 */ /* 0x000e220000000800 */
[----:B------:R-:W-:-:S07]  /*dff0*/  FFMA.FTZ R30, R15, R41, -R6 ;  /* 0x000000290f1e7223 */ /* 0x000fce0000010806 */
[----:B------:R-:W1:Y:S08]  /*e000*/  MUFU.EX2 R13, R13 ;  /* 0x0000000d000d7308 */ /* 0x000e700000000800 */
[----:B------:R-:W3:Y:S01]  /*e010*/  MUFU.EX2 R161, R161 ;  /* 0x000000a100a17308 */ /* 0x000ee20000000800 */
[----:B------:R-:W-:-:S07]  /*e020*/  FFMA.FTZ R169, R17, R41, -R6 ;  /* 0x0000002911a97223 */ /* 0x000fce0000010806 */
[----:B------:R-:W4:Y:S08]  /*e030*/  MUFU.EX2 R162, R162 ;  /* 0x000000a200a27308 */ /* 0x000f300000000800 */
[----:B------:R-:W4:Y:S01]  /*e040*/  MUFU.EX2 R31, R31 ;  /* 0x0000001f001f7308 */ /* 0x000f220000000800 */
[----:B--2---:R-:W-:Y:S01]  /*e050*/  FFMA.FTZ R4, R11, R4, R160 ;  /* 0x000000040b047223 */ /* 0x004fe200000100a0 */
[----:B0-----:R-:W-:-:S06]  /*e060*/  FFMA.FTZ R14, R5, R10, R32 ;  /* 0x0000000a050e7223 */ /* 0x001fcc0000010020 */
        /* <DEDUP_REMOVED lines=105> */
[----:B------:R-:W-:Y:S01]  /*e700*/  STL [R1+0x214], R8 ;  /* 0x0002140801007387 */ /* 0x000fe20000100800 */
[----:B------:R-:W-:-:S05]  /*e710*/  FADD.FTZ R5, R15, R6 ;  /* 0x000000060f057221 */ /* 0x000fca0000010000 */
[----:B------:R0:W-:Y:S04]  /*e720*/  STL.64 [R1+0x220], R4 ;  /* 0x0002200401007387 */ /* 0x0001e80000100a00 */
[----:B------:R-:W2:Y:S01]  /*e730*/  LD.E R6, desc[UR44][R18.64+0x240] ;  /* 0x0002402c12067980 */ /* 0x000ea2000c101900 */
[----:B------:R-:W-:-:S04]  /*e740*/  UIADD3 UR4, UP0, UR37, 0x240, URZ ;  /* 0x0000024025047890 */ /* 0x000fc8000ff1e03f */
[----:B------:R-:W-:Y:S02]  /*e750*/  ULOP3.LUT UR5, UR4, 0x4, URZ, 0xfc, !UPT ;  /* 0x0000000404057892 */ /* 0x000fe4000f8efc3f */
[----:B------:R-:W-:-:S04]  /*e760*/  UIADD3.X UR6, URZ, UR36, URZ, UP0, !UPT ;  /* 0x000000243f067290 */ /* 0x000fc800087fe43f */
[----:B0-----:R-:W-:Y:S02]  /*e770*/  IMAD.U32 R4, RZ, RZ, UR5 ;  /* 0x00000005ff047e24 */ /* 0x001fe4000f8e00ff */
[----:B------:R-:W-:Y:S02]  /*e780*/  IMAD.U32 R5, RZ, RZ, UR6 ;  /* 0x00000006ff057e24 */ /* 0x000fe4000f8e00ff */
[----:B--2---:R-:W-:-:S05]  /*e790*/  FMUL.FTZ R7, R11, R6 ;  /* 0x000000060b077220 */ /* 0x004fca0000410000 */
[----:B------:R-:W-:Y:S04]  /*e7a0*/  ST.E desc[UR44][R18.64+0x240], R7 ;  /* 0x0002400712007985 */ /* 0x000fe8000c10192c */
[----:B------:R-:W2:Y:S02]  /*e7b0*/  LD.E R6, desc[UR44][R4.64] ;  /* 0x0000002c04067980 */ /* 0x000ea4000c101900 */
[----:B--2---:R-:W-:-:S05]  /*e7c0*/  FMUL.FTZ R9, R11, R6 ;  /* 0x000000060b097220 */ /* 0x004fca0000410000 */
[----:B------:R0:W-:Y:S04]  /*e7d0*/  ST.E desc[UR44][R4.64], R9 ;  /* 0x0000000904007985 */ /* 0x0001e8000c10192c */
[----:B------:R-:W0:Y:S04]  /*e7e0*/  LD.E R150, desc[UR44][R18.64+0x254] ;  /* 0x0002542c12967980 */ /* 0x000e28000c101900 */
[----:B------:R-:W2:Y:S04]  /*e7f0*/  LD.E R25, desc[UR44][R18.64+0x434] ;  /* 0x0004342c12197980 */ /* 0x000ea8000c101900 */
        /* <DEDUP_REMOVED lines=60> */
[----:B------:R-:W-:Y:S01]  /*ebc0*/  ULOP3.LUT UR5, UR4, 0x8, URZ, 0xfc, !UPT ;  /* 0x0000000804057892 */ /* 0x000fe2000f8efc3f */
[C---:B0-----:R-:W-:Y:S01]  /*ebd0*/  FMUL.FTZ R9, R11.reuse, R150 ;  /* 0x000000960b097220 */ /* 0x041fe20000410000 */
[----:B--2---:R-:W-:-:S04]  /*ebe0*/  FMUL.FTZ R45, R11, R25 ;  /* 0x000000190b2d7220 */ /* 0x004fc80000410000 */
[----:B------:R0:W-:Y:S01]  /*ebf0*/  ST.E desc[UR44][R18.64+0x254], R9 ;  /* 0x0002540912007985 */ /* 0x0001e2000c10192c */
[C---:B---3--:R-:W-:Y:S01]  /*ec00*/  FMUL.FTZ R7, R11.reuse, R148 ;  /* 0x000000940b077220 */ /* 0x048fe20000410000 */
[C---:B----4-:R-:W-:Y:S01]  /*ec10*/  FMUL.FTZ R25, R11.reuse, R146 ;  /* 0x000000920b197220 */ /* 0x050fe20000410000 */
[C---:B------:R-:W-:Y:S01]  /*ec20*/  FMUL.FTZ R27, R11.reuse, R144 ;  /* 0x000000900b1b7220 */ /* 0x040fe20000410000 */
[C---:B------:R-:W-:Y:S01]  /*ec30*/  FMUL.FTZ R39, R11.reuse, R142 ;  /* 0x0000008e0b277220 */ /* 0x040fe20000410000 */
[----:B------:R-:W-:Y:S01]  /*ec40*/  ST.E desc[UR44][R18.64+0x434], R45 ;  /* 0x0004342d12007985 */ /* 0x000fe2000c10192c */
[----:B0-----:R-:W-:-:S03]  /*ec50*/  FMUL.FTZ R9, R11, R134 ;  /* 0x000000860b097220 */ /* 0x001fc60000410000 */
[----:B------:R0:W-:Y:S01]  /*ec60*/  ST.E desc[UR44][R18.64+0x250], R7 ;  /* 0x0002500712007985 */ /* 0x0001e2000c10192c */
[----:B------:R-:W-:-:S03]  /*ec70*/  FMUL.FTZ R41, R11, R138 ;  /* 0x0000008a0b297220 */ /* 0x000fc60000410000 */
[----:B------:R1:W-:Y:S01]  /*ec80*/  ST.E desc[UR44][R18.64+0x260], R25 ;  /* 0x0002601912007985 */ /* 0x0003e2000c10192c */
[----:B------:R-:W-:-:S03]  /*ec90*/  FMUL.FTZ R43, R11, R140 ;  /* 0x0000008c0b2b7220 */ /* 0x000fc60000410000 */
[----:B------:R2:W-:Y:S04]  /*eca0*/  ST.E desc[UR44][R18.64+0x264], R27 ;  /* 0x0002641b12007985 */ /* 0x0005e8000c10192c */
[----:B------:R3:W-:Y:S01]  /*ecb0*/  ST.E desc[UR44][R18.64+0x270], R39 ;  /* 0x0002702712007985 */ /* 0x0007e2000c10192c */
[C---:B0-----:R-:W-:Y:S01]  /*ecc0*/  FMUL.FTZ R7, R11.reuse, R136 ;  /* 0x000000880b077220 */ /* 0x041fe20000410000 */
[C---:B------:R-:W-:Y:S02]  /*ecd0*/  FMUL.FTZ R45, R11.reuse, R120 ;  /* 0x000000780b2d7220 */ /* 0x040fe40000410000 */
[----:B------:R0:W-:Y:S01]  /*ece0*/  ST.E desc[UR44][R18.64+0x290], R9 ;  /* 0x0002900912007985 */ /* 0x0001e2000c10192c */
[C---:B------:R-:W-:Y:S01]  /*ecf0*/  FMUL.FTZ R47, R11.reuse, R130 ;  /* 0x000000820b2f7220 */ /* 0x040fe20000410000 */
[C---:B-1----:R-:W-:Y:S01]  /*ed00*/  FMUL.FTZ R25, R11.reuse, R132 ;  /* 0x000000840b197220 */ /* 0x042fe20000410000 */
[C---:B--2---:R-:W-:Y:S01]  /*ed10*/  FMUL.FTZ R27, R11.reuse, R128 ;  /* 0x000000800b1b7220 */ /* 0x044fe20000410000 */
[C---:B---3--:R-:W-:Y:S01]  /*ed20*/  FMUL.FTZ R39, R11.reuse, R126 ;  /* 0x0000007e0b277220 */ /* 0x048fe20000410000 */
        /* <DEDUP_REMOVED lines=77> */
[----:B------:R1:W-:Y:S01]  /*f200*/  ST.E desc[UR44][R18.64+0x3b4], R43 ;  /* 0x0003b42b12007985 */ /* 0x0003e2000c10192c */
[----:B------:R-:W-:-:S03]  /*f210*/  FMUL.FTZ R49, R11, R8 ;  /* 0x000000080b317220 */ /* 0x000fc60000410000 */
        /* <DEDUP_REMOVED lines=8> */
[----:B------:R-:W-:Y:S02]  /*f2a0*/  IMAD.U32 R8, RZ, RZ, UR5 ;  /* 0x00000005ff087e24 */ /* 0x000fe4000f8e00ff */
[C---:B0-----:R-:W-:Y:S01]  /*f2b0*/  FMUL.FTZ R39, R11.reuse, R44 ;  /* 0x0000002c0b277220 */ /* 0x041fe20000410000 */
[----:B------:R0:W-:Y:S01]  /*f2c0*/  ST.E desc[UR44][R18.64+0x3e4], R9 ;  /* 0x0003e40912007985 */ /* 0x0001e2000c10192c */
[C---:B--2---:R-:W-:Y:S01]  /*f2d0*/  FMUL.FTZ R45, R11.reuse, R26 ;  /* 0x0000001a0b2d7220 */ /* 0x044fe20000410000 */
[C---:B-1----:R-:W-:Y:S01]  /*f2e0*/  FMUL.FTZ R47, R11.reuse, R6 ;  /* 0x000000060b2f7220 */ /* 0x042fe20000410000 */
[----:B------:R-:W-:Y:S01]  /*f2f0*/  FMUL.FTZ R11, R11, R24 ;  /* 0x000000180b0b7220 */ /* 0x000fe20000410000 */
[----:B0-----:R-:W-:Y:S01]  /*f300*/  IMAD.U32 R9, RZ, RZ, UR6 ;  /* 0x00000006ff097e24 */ /* 0x001fe2000f8e00ff */
[----:B------:R-:W-:Y:S04]  /*f310*/  ST.E desc[UR44][R18.64+0x3d0], R7 ;  /* 0x0003d00712007985 */ /* 0x000fe8000c10192c */
[----:B------:R0:W-:Y:S04]  /*f320*/  ST.E desc[UR44][R18.64+0x3f0], R25 ;  /* 0x0003f01912007985 */ /* 0x0001e8000c10192c */
[----:B------:R1:W-:Y:S04]  /*f330*/  ST.E desc[UR44][R18.64+0x3f4], R27 ;  /* 0x0003f41b12007985 */ /* 0x0003e8000c10192c */
[----:B------:R-:W-:Y:S04]  /*f340*/  ST.E desc[UR44][R18.64+0x400], R41 ;  /* 0x0004002912007985 */ /* 0x000fe8000c10192c */
[----:B------:R-:W-:Y:S04]  /*f350*/  ST.E desc[UR44][R18.64+0x404], R43 ;  /* 0x0004042b12007985 */ /* 0x000fe8000c10192c */
[----:B------:R-:W-:Y:S04]  /*f360*/  ST.E desc[UR44][R18.64+0x410], R39 ;  /* 0x0004102712007985 */ /* 0x000fe8000c10192c */
[----:B------:R-:W-:Y:S04]  /*f370*/  ST.E desc[UR44][R18.64+0x414], R45 ;  /* 0x0004142d12007985 */ /* 0x000fe8000c10192c */
[----:B------:R2:W-:Y:S04]  /*f380*/  ST.E desc[UR44][R18.64+0x420], R47 ;  /* 0x0004202f12007985 */ /* 0x0005e8000c10192c */
[----:B------:R3:W-:Y:S04]  /*f390*/  ST.E desc[UR44][R18.64+0x424], R49 ;  /* 0x0004243112007985 */ /* 0x0007e8000c10192c */
[----:B------:R-:W-:Y:S04]  /*f3a0*/  ST.E desc[UR44][R18.64+0x430], R11 ;  /* 0x0004300b12007985 */ /* 0x000fe8000c10192c */
[----:B0-----:R-:W4:Y:S01]  /*f3b0*/  LD.E R25, desc[UR44][R8.64] ;  /* 0x0000002c08197980 */ /* 0x001f22000c101900 */
[----:B------:R-:W-:Y:S01]  /*f3c0*/  ULOP3.LUT UR4, UR4, 0xc, URZ, 0xfc, !UPT ;  /* 0x0000000c04047892 */ /* 0x000fe2000f8efc3f */
[----:B------:R-:W-:-:S05]  /*f3d0*/  IMAD.U32 R7, RZ, RZ, UR6 ;  /* 0x00000006ff077e24 */ /* 0x000fca000f8e00ff */
[----:B------:R-:W-:Y:S02]  /*f3e0*/  IMAD.U32 R6, RZ, RZ, UR4 ;  /* 0x00000004ff067e24 */ /* 0x000fe4000f8e00ff */
[----:B----4-:R-:W-:-:S05]  /*f3f0*/  FMUL.FTZ R25, R10, R25 ;  /* 0x000000190a197220 */ /* 0x010fca0000410000 */
[----:B------:R-:W-:Y:S04]  /*f400*/  ST.E desc[UR44][R8.64], R25 ;  /* 0x0000001908007985 */ /* 0x000fe8000c10192c */
[----:B-1----:R-:W4:Y:S02]  /*f410*/  LD.E R27, desc[UR44][R6.64] ;  /* 0x0000002c061b7980 */ /* 0x002f24000c101900 */
[----:B----4-:R-:W-:-:S05]  /*f420*/  FMUL.FTZ R27, R10, R27 ;  /* 0x0000001b0a1b7220 */ /* 0x010fca0000410000 */
[----:B------:R0:W-:Y:S04]  /*f430*/  ST.E desc[UR44][R6.64], R27 ;  /* 0x0000001b06007985 */ /* 0x0001e8000c10192c */
        /* <DEDUP_REMOVED lines=22> */
[----:B--2---:R-:W2:Y:S04]  /*f5a0*/  LD.E R47, desc[UR44][R18.64+0x3ac] ;  /* 0x0003ac2c122f7980 */ /* 0x004ea8000c101900 */
        /* <DEDUP_REMOVED lines=63> */
[C---:B---3--:R-:W-:Y:S01]  /*f9a0*/  FMUL.FTZ R49, R10.reuse, R49 ;  /* 0x000000310a317220 */ /* 0x048fe20000410000 */
[C---:B0-----:R-:W-:Y:S01]  /*f9b0*/  FMUL.FTZ R53, R10.reuse, R46 ;  /* 0x0000002e0a357220 */ /* 0x041fe20000410000 */
[C---:B------:R-:W-:Y:S01]  /*f9c0*/  FMUL.FTZ R45, R10.reuse, R45 ;  /* 0x0000002d0a2d7220 */ /* 0x040fe20000410000 */
[C---:B------:R-:W-:Y:S01]  /*f9d0*/  FMUL.FTZ R43, R10.reuse, R43 ;  /* 0x0000002b0a2b7220 */ /* 0x040fe20000410000 */
        /* <DEDUP_REMOVED lines=9> */
[----:B0-----:R-:W-:-:S03]  /*fa70*/  FMUL.FTZ R93, R10, R86 ;  /* 0x000000560a5d7220 */ /* 0x001fc60000410000 */
[----:B------:R0:W-:Y:S01]  /*fa80*/  ST.E desc[UR44][R18.64+0x2ac], R83 ;  /* 0x0002ac5312007985 */ /* 0x0001e2000c10192c */
[----:B------:R-:W-:-:S03]  /*fa90*/  FMUL.FTZ R99, R10, R82 ;  /* 0x000000520a637220 */ /* 0x000fc60000410000 */
[----:B------:R-:W-:Y:S01]  /*faa0*/  ST.E desc[UR44][R18.64+0x2b8], R81 ;  /* 0x0002b85112007985 */ /* 0x000fe2000c10192c */
[----:B------:R-:W-:-:S03]  /*fab0*/  FMUL.FTZ R101, R10, R84 ;  /* 0x000000540a657220 */ /* 0x000fc60000410000 */
[----:B------:R3:W-:Y:S01]  /*fac0*/  ST.E desc[UR44][R18.64+0x2bc], R77 ;  /* 0x0002bc4d12007985 */ /* 0x0007e2000c10192c */
[----:B-1----:R-:W-:-:S03]  /*fad0*/  FMUL.FTZ R87, R10, R80 ;  /* 0x000000500a577220 */ /* 0x002fc60000410000 */
[----:B------:R1:W-:Y:S01]  /*fae0*/  ST.E desc[UR44][R18.64+0x2cc], R79 ;  /* 0x0002cc4f12007985 */ /* 0x0003e2000c10192c */
[----:B--2---:R-:W-:-:S03]  /*faf0*/  FMUL.FTZ R89, R10, R78 ;  /* 0x0000004e0a597220 */ /* 0x004fc60000410000 */
[----:B------:R-:W-:Y:S01]  /*fb00*/  ST.E desc[UR44][R18.64+0x2ec], R75 ;  /* 0x0002ec4b12007985 */ /* 0x000fe2000c10192c */
[----:B0-----:R-:W-:-:S03]  /*fb10*/  FMUL.FTZ R83, R10, R76 ;  /* 0x0000004c0a537220 */ /* 0x001fc60000410000 */
[----:B------:R0:W-:Y:S01]  /*fb20*/  ST.E desc[UR44][R18.64+0x2fc], R73 ;  /* 0x0002fc4912007985 */ /* 0x0001e2000c10192c */
[----:B------:R-:W-:-:S03]  /*fb30*/  FMUL.FTZ R85, R10, R72 ;  /* 0x000000480a557220 */ /* 0x000fc60000410000 */
[----:B------:R-:W-:Y:S01]  /*fb40*/  ST.E desc[UR44][R18.64+0x308], R71 ;  /* 0x0003084712007985 */ /* 0x000fe2000c10192c */
[----:B------:R-:W-:-:S03]  /*fb50*/  FMUL.FTZ R91, R10, R74 ;  /* 0x0000004a0a5b7220 */ /* 0x000fc60000410000 */
[----:B------:R2:W-:Y:S01]  /*fb60*/  ST.E desc[UR44][R18.64+0x30c], R67 ;  /* 0x00030c4312007985 */ /* 0x0005e2000c10192c */
[----:B---3--:R-:W-:-:S03]  /*fb70*/  FMUL.FTZ R77, R10, R70 ;  /* 0x000000460a4d7220 */ /* 0x008fc60000410000 */
[----:B------:R3:W-:Y:S01]  /*fb80*/  ST.E desc[UR44][R18.64+0x31c], R69 ;  /* 0x00031c4512007985 */ /* 0x0007e2000c10192c */
[----:B-1----:R-:W-:-:S03]  /*fb90*/  FMUL.FTZ R79, R10, R68 ;  /* 0x000000440a4f7220 */ /* 0x002fc60000410000 */
[----:B------:R-:W-:Y:S01]  /*fba0*/  ST.E desc[UR44][R18.64+0x33c], R65 ;  /* 0x00033c4112007985 */ /* 0x000fe2000c10192c */
[----:B0-----:R-:W-:-:S03]  /*fbb0*/  FMUL.FTZ R73, R10, R66 ;  /* 0x000000420a497220 */ /* 0x001fc60000410000 */
[----:B------:R0:W-:Y:S01]  /*fbc0*/  ST.E desc[UR44][R18.64+0x34c], R63 ;  /* 0x00034c3f12007985 */ /* 0x0001e2000c10192c */
[----:B------:R-:W-:-:S03]  /*fbd0*/  FMUL.FTZ R75, R10, R62 ;  /* 0x0000003e0a4b7220 */ /* 0x000fc60000410000 */
[----:B------:R-:W-:Y:S01]  /*fbe0*/  ST.E desc[UR44][R18.64+0x358], R61 ;  /* 0x0003583d12007985 */ /* 0x000fe2000c10192c */
[----:B------:R-:W-:-:S03]  /*fbf0*/  FMUL.FTZ R81, R10, R64 ;  /* 0x000000400a517220 */ /* 0x000fc60000410000 */
[----:B------:R1:W-:Y:S01]  /*fc00*/  ST.E desc[UR44][R18.64+0x35c], R57 ;  /* 0x00035c3912007985 */ /* 0x0003e2000c10192c */
[----:B--2---:R-:W-:-:S03]  /*fc10*/  FMUL.FTZ R67, R10, R60 ;  /* 0x0000003c0a437220 */ /* 0x004fc60000410000 */
[----:B------:R2:W-:Y:S01]  /*fc20*/  ST.E desc[UR44][R18.64+0x36c], R59 ;  /* 0x00036c3b12007985 */ /* 0x0005e2000c10192c */
[----:B---3--:R-:W-:-:S03]  /*fc30*/  FMUL.FTZ R69, R10, R58 ;  /* 0x0000003a0a457220 */ /* 0x008fc60000410000 */
[----:B------:R3:W-:Y:S01]  /*fc40*/  ST.E desc[UR44][R18.64+0x38c], R55 ;  /* 0x00038c3712007985 */ /* 0x0007e2000c10192c */
[----:B0-----:R-:W-:-:S03]  /*fc50*/  FMUL.FTZ R63, R10, R56 ;  /* 0x000000380a3f7220 */ /* 0x001fc60000410000 */
[----:B------:R-:W-:Y:S01]  /*fc60*/  ST.E desc[UR44][R18.64+0x3a8], R51 ;  /* 0x0003a83312007985 */ /* 0x000fe2000c10192c */
[----:B------:R-:W-:-:S03]  /*fc70*/  FMUL.FTZ R65, R10, R52 ;  /* 0x000000340a417220 */ /* 0x000fc60000410000 */
[----:B------:R0:W-:Y:S01]  /*fc80*/  ST.E desc[UR44][R18.64+0x3ac], R47 ;  /* 0x0003ac2f12007985 */ /* 0x0001e2000c10192c */
[----:B------:R-:W-:-:S03]  /*fc90*/  FMUL.FTZ R71, R10, R54 ;  /* 0x000000360a477220 */ /* 0x000fc60000410000 */
[----:B------:R4:W-:Y:S01]  /*fca0*/  ST.E desc[UR44][R18.64+0x3bc], R49 ;  /* 0x0003bc3112007985 */ /* 0x0009e2000c10192c */
[----:B-1----:R-:W-:-:S03]  /*fcb0*/  FMUL.FTZ R57, R10, R50 ;  /* 0x000000320a397220 */ /* 0x002fc60000410000 */
[----:B------:R-:W-:Y:S01]  /*fcc0*/  ST.E desc[UR44][R18.64+0x3cc], R53 ;  /* 0x0003cc3512007985 */ /* 0x000fe2000c10192c */
[----:B--2---:R-:W-:-:S03]  /*fcd0*/  FMUL.FTZ R59, R10, R48 ;  /* 0x000000300a3b7220 */ /* 0x004fc60000410000 */
[----:B------:R-:W-:Y:S01]  /*fce0*/  ST.E desc[UR44][R18.64+0x3dc], R45 ;  /* 0x0003dc2d12007985 */ /* 0x000fe2000c10192c */
[----:B---3--:R-:W-:-:S03]  /*fcf0*/  FMUL.FTZ R55, R10, R42 ;  /* 0x0000002a0a377220 */ /* 0x008fc60000410000 */
[----:B------:R1:W-:Y:S01]  /*fd00*/  ST.E desc[UR44][R18.64+0x3ec], R43 ;  /* 0x0003ec2b12007985 */ /* 0x0003e2000c10192c */
[C---:B------:R-:W-:Y:S01]  /*fd10*/  FMUL.FTZ R61, R10.reuse, R44 ;  /* 0x0000002c0a3d7220 */ /* 0x040fe20000410000 */
[C---:B------:R-:W-:Y:S01]  /*fd20*/  FMUL.FTZ R41, R10.reuse, R41 ;  /* 0x000000290a297220 */ /* 0x040fe20000410000 */
[C---:B------:R-:W-:Y:S01]  /*fd30*/  FMUL.FTZ R27, R10.reuse, R27 ;  /* 0x0000001b0a1b7220 */ /* 0x040fe20000410000 */
[C---:B0-----:R-:W-:Y:S01]  /*fd40*/  FMUL.FTZ R47, R10.reuse, R40 ;  /* 0x000000280a2f7220 */ /* 0x041fe20000410000 */
[C---:B------:R-:W-:Y:S01]  /*fd50*/  FMUL.FTZ R39, R10.reuse, R39 ;  /* 0x000000270a277220 */ /* 0x040fe20000410000 */
[C---:B----4-:R-:W-:Y:S01]  /*fd60*/  FMUL.FTZ R49, R10.reuse, R38 ;  /* 0x000000260a317220 */ /* 0x050fe20000410000 */
[C---:B-1----:R-:W-:Y:S01]  /*fd70*/  FMUL.FTZ R43, R10.reuse, R26 ;  /* 0x0000001a0a2b7220 */ /* 0x042fe20000410000 */
[----:B------:R-:W-:Y:S02]  /*fd80*/  VIADD R26, R103, 0x8 ;  /* 0x00000008671a7836 */ /* 0x000fe40000000000 */
[C---:B------:R-:W-:Y:S01]  /*fd90*/  FMUL.FTZ R45, R10.reuse, R11 ;  /* 0x0000000b0a2d7220 */ /* 0x040fe20000410000 */
[C---:B------:R-:W-:Y:S01]  /*fda0*/  FMUL.FTZ R51, R10.reuse, R24 ;  /* 0x000000180a337220 */ /* 0x040fe20000410000 */
[----:B------:R-:W-:Y:S01]  /*fdb0*/  FMUL.FTZ R53, R10, R25 ;  /* 0x000000190a357220 */ /* 0x000fe20000410000 */
        /* <DEDUP_REMOVED lines=30> */
[----:B------:R-:W-:Y:S04]  /*ffa0*/  ST.E desc[UR44][R18.64+0x418], R49 ;  /* 0x0004183112007985 */ /* 0x000fe8000c10192c */
[----:B------:R2:W-:Y:S04]  /*ffb0*/  ST.E desc[UR44][R18.64+0x41c], R43 ;  /* 0x00041c2b12007985 */ /* 0x0005e8000c10192c */
[----:B------:R3:W-:Y:S04]  /*ffc0*/  ST.E desc[UR44][R18.64+0x428], R45 ;  /* 0x0004282d12007985 */ /* 0x0007e8000c10192c */
[----:B------:R-:W-:Y:S04]  /*ffd0*/  ST.E desc[UR44][R18.64+0x42c], R51 ;  /* 0x00042c3312007985 */ /* 0x000fe8000c10192c */
[----:B------:R-:W-:Y:S01]  /*ffe0*/  ST.E desc[UR44][R18.64+0x438], R53 ;  /* 0x0004383512007985 */ /* 0x000fe2000c10192c */
[----:B------:R4:W-:Y:S06]  /*fff0*/  BAR.SYNC.DEFER_BLOCKING R26, 0x100 ;  /* 0x0004001a0000751d */ /* 0x0009ec0000010000 */
[----:B------:R-:W4:Y:S04]  /*10000*/  LDL R24, [R1+0x1f0] ;  /* 0x0001f00001187983 */ /* 0x000f280000100800 */
[----:B0-----:R-:W2:Y:S04]  /*10010*/  LD.E R47, desc[UR44][R18.64+0x240] ;  /* 0x0002402c122f7980 */ /* 0x001ea8000c101900 */
[----:B------:R-:W4:Y:S04]  /*10020*/  LD.E.64 R10, desc[UR44][R18.64+0x88] ;  /* 0x0000882c120a7980 */ /* 0x000f28000c101b00 */
[----:B--2---:R0:W-:Y:S04]  /*10030*/  ST.E desc[UR44][R18.64+0x240], R47 ;  /* 0x0002402f12007985 */ /* 0x0041e8000c10192c */
[----:B------:R-:W2:Y:S04]  /*10040*/  LD.E R25, desc[UR44][R4.64] ;  /* 0x0000002c04197980 */ /* 0x000ea8000c101900 */
[----:B--2---:R2:W-:Y:S04]  /*10050*/  ST.E desc[UR44][R4.64], R25 ;  /* 0x0000001904007985 */ /* 0x0045e8000c10192c */
[----:B------:R-:W3:Y:S04]  /*10060*/  LD.E R27, desc[UR44][R8.64] ;  /* 0x0000002c081b7980 */ /* 0x000ee8000c101900 */
[----:B---3--:R3:W-:Y:S04]  /*10070*/  ST.E desc[UR44][R8.64], R27 ;  /* 0x0000001b08007985 */ /* 0x0087e8000c10192c */
[----:B-1----:R-:W4:Y:S04]  /*10080*/  LD.E R39, desc[UR44][R6.64] ;  /* 0x0000002c06277980 */ /* 0x002f28000c101900 */
[----:B----4-:R1:W-:Y:S04]  /*10090*/  ST.E desc[UR44][R6.64], R39 ;  /* 0x0000002706007985 */ /* 0x0103e8000c10192c */
        /* <DEDUP_REMOVED lines=91> */
[----:B0-----:R-:W3:Y:S04]  /*10650*/  LD.E R41, desc[UR44][R18.64+0x2a8] ;  /* 0x0002a82c12297980 */ /* 0x001ee8000c101900 */
[----:B-1----:R-:W3:Y:S04]  /*10660*/  LD.E R43, desc[UR44][R18.64+0x2b0] ;  /* 0x0002b02c122b7980 */ /* 0x002ee8000c101900 */
[----:B----4-:R-:W4:Y:S04]  /*10670*/  LD.E R45, desc[UR44][R18.64+0x2b8] ;  /* 0x0002b82c122d7980 */ /* 0x010f28000c101900 */
        /* <DEDUP_REMOVED lines=46> */
[----:B------:R0:W-:Y:S04]  /*10960*/  ST.E desc[UR44][R18.64+0x290], R25 ;  /* 0x0002901912007985 */ /* 0x0001e8000c10192c */
[----:B------:R-:W-:Y:S04]  /*10970*/  ST.E desc[UR44][R18.64+0x294], R26 ;  /* 0x0002941a12007985 */ /* 0x000fe8000c10192c */
[----:B---3--:R1:W-:Y:S04]  /*10980*/  ST.E desc[UR44][R18.64+0x298], R27 ;  /* 0x0002981b12007985 */ /* 0x0083e8000c10192c */
        /* <DEDUP_REMOVED lines=105> */
[----:B0-----:R-:W2:Y:S01]  /*11020*/  LDL R25, [R1+0x68] ;  /* 0x0000680001197983 */ /* 0x001ea20000100800 */
[----:B------:R-:W-:-:S02]  /*11030*/  IMAD R10, R24, 0xc00, R10 ;  /* 0x00000c00180a7824 */ /* 0x000fc400078e020a */
[----:B-1----:R-:W-:Y:S01]  /*11040*/  IMAD.MOV.U32 R27, RZ, RZ, R11 ;  /* 0x000000ffff1b7224 */ /* 0x002fe200078e000b */
[----:B------:R-:W-:Y:S01]  /*11050*/  F2FP.F16.F32.PACK_AB R162, R37, R162 ;  /* 0x000000a225a2723e */ /* 0x000fe200000000ff */
[----:B------:R-:W-:Y:S01]  /*11060*/  VIADD R24, R10, 0x80 ;  /* 0x000000800a187836 */ /* 0x000fe20000000000 */
[----:B------:R-:W-:Y:S01]  /*11070*/  F2FP.F16.F32.PACK_AB R168, R168, R36 ;  /* 0x00000024a8a8723e */ /* 0x000fe200000000ff */
[----:B------:R-:W-:Y:S01]  /*11080*/  VIADD R26, R10, 0x100 ;  /* 0x000001000a1a7836 */ /* 0x000fe20000000000 */
[----:B------:R-:W-:Y:S01]  /*11090*/  R2UR UR15, R27 ;  /* 0x000000001b0f72ca */ /* 0x000fe200000e0000 */
[----:B------:R-:W2:Y:S01]  /*110a0*/  LD.E R36, desc[UR44][R18.64+0x270] ;  /* 0x0002702c12247980 */ /* 0x000ea2000c101900 */
[----:B------:R-:W-:Y:S02]  /*110b0*/  R2UR UR10, R24 ;  /* 0x00000000180a72ca */ /* 0x000fe400000e0000 */
[----:B------:R-:W-:Y:S01]  /*110c0*/  R2UR UR14, R26 ;  /* 0x000000001a0e72ca */ /* 0x000fe200000e0000 */
[----:B------:R-:W2:Y:S01]  /*110d0*/  LD.E R24, desc[UR44][R18.64+0x240] ;  /* 0x0002402c12187980 */ /* 0x000ea2000c101900 */
[----:B------:R-:W-:-:S02]  /*110e0*/  F2FP.F16.F32.PACK_AB R170, R170, R35 ;  /* 0x00000023aaaa723e */ /* 0x000fc400000000ff */
        /* <DEDUP_REMOVED lines=10> */
[----:B------:R-:W2:Y:S04]  /*11190*/  LD.E R29, desc[UR44][R18.64+0x254] ;  /* 0x0002542c121d7980 */ /* 0x000ea8000c101900 */
[----:B------:R-:W2:Y:S04]  /*111a0*/  LD.E R28, desc[UR44][R18.64+0x250] ;  /* 0x0002502c121c7980 */ /* 0x000ea8000c101900 */
[----:B------:R-:W2:Y:S04]  /*111b0*/  LD.E R30, desc[UR44][R18.64+0x258] ;  /* 0x0002582c121e7980 */ /* 0x000ea8000c101900 */
[----:B------:R-:W2:Y:S04]  /*111c0*/  LD.E R32, desc[UR44][R18.64+0x260] ;  /* 0x0002602c12207980 */ /* 0x000ea8000c101900 */
[----:B------:R-:W2:Y:S04]  /*111d0*/  LD.E R34, desc[UR44][R18.64+0x268] ;  /* 0x0002682c12227980 */ /* 0x000ea8000c101900 */
        /* <DEDUP_REMOVED lines=8> */
[----:B----4-:R-:W3:Y:S04]  /*11260*/  LD.E R45, desc[UR44][R18.64+0x294] ;  /* 0x0002942c122d7980 */ /* 0x010ee8000c101900 */
        /* <DEDUP_REMOVED lines=11> */
[----:B--2---:R-:W3:Y:S04]  /*11320*/  LD.E R57, desc[UR44][R18.64+0x2c4] ;  /* 0x0002c42c12397980 */ /* 0x004ee8000c101900 */
        /* <DEDUP_REMOVED lines=42> */
[----:B------:R-:W-:Y:S01]  /*115d0*/  ISETP.NE.U32.AND P0, PT, R25, RZ, PT ;  /* 0x000000ff1900720c */ /* 0x000fe20003f05070 */
[----:B------:R-:W-:-:S02]  /*115e0*/  IMAD.MOV.U32 R25, RZ, RZ, R11 ;  /* 0x000000ffff197224 */ /* 0x000fc400078e000b */
[----:B------:R-:W3:Y:S03]  /*115f0*/  LD.E R100, desc[UR44][R18.64+0x370] ;  /* 0x0003702c12647980 */ /* 0x000ee6000c101900 */
[----:B------:R-:W-:Y:S01]  /*11600*/  R2UR UR11, R25 ;  /* 0x00000000190b72ca */ /* 0x000fe200000e0000 */
        /* <DEDUP_REMOVED lines=54> */
[----:B------:R-:W-:-:S02]  /*11970*/  R2UR UR6, R10 ;  /* 0x000000000a0672ca */ /* 0x000fc400000e0000 */
[----:B------:R-:W-:Y:S02]  /*11980*/  R2UR UR7, R11 ;  /* 0x000000000b0772ca */ /* 0x000fe400000e0000 */
[----:B------:R-:W-:Y:S01]  /*11990*/  F2FP.F16.F32.PACK_AB R160, R13, R160 ;  /* 0x000000a00da0723e */ /* 0x000fe200000000ff */
[----:B------:R-:W-:-:S03]  /*119a0*/  VOTEU.ANY UP0, P0 ;  /* 0x00000000003f7886 */ /* 0x000fc60000000100 */
[----:B---3--:R-:W-:-:S07]  /*119b0*/  WARPGROUP.ARRIVE ;  /* 0x00000000000079c5 */ /* 0x008fce0000000000 */
        /* <DEDUP_REMOVED lines=816> */
[----:B--2---:R-:W-:Y:S04]  /*14cc0*/  ST.E desc[UR44][R18.64+0x240], R11 ;  /* 0x0002400b12007985 */ /* 0x004fe8000c10192c */
[----:B------:R-:W2:Y:S04]  /*14cd0*/  LD.E R13, desc[UR44][R4.64] ;  /* 0x0000002c040d7980 */ /* 0x000ea8000c101900 */
[----:B--2---:R1:W-:Y:S04]  /*14ce0*/  ST.E desc[UR44][R4.64], R13 ;  /* 0x0000000d04007985 */ /* 0x0043e8000c10192c */
[----:B------:R-:W2:Y:S04]  /*14cf0*/  LD.E R15, desc[UR44][R8.64] ;  /* 0x0000002c080f7980 */ /* 0x000ea8000c101900 */
[----:B--2---:R-:W-:Y:S04]  /*14d00*/  ST.E desc[UR44][R8.64], R15 ;  /* 0x0000000f08007985 */ /* 0x004fe8000c10192c */
[----:B------:R-:W2:Y:S04]  /*14d10*/  LD.E R17, desc[UR44][R6.64] ;  /* 0x0000002c06117980 */ /* 0x000ea8000c101900 */
[----:B--2---:R2:W-:Y:S04]  /*14d20*/  ST.E desc[UR44][R6.64], R17 ;  /* 0x0000001106007985 */ /* 0x0045e8000c10192c */
[----:B0-----:R-:W3:Y:S04]  /*14d30*/  LD.E R2, desc[UR44][R18.64+0x250] ;  /* 0x0002502c12027980 */ /* 0x001ee8000c101900 */
        /* <DEDUP_REMOVED lines=124> */
[----:B0-----:R-:W3:Y:S04]  /*15500*/  LD.E R2, desc[UR44][R18.64+0x28] ;  /* 0x0000282c12027980 */ /* 0x001ee8000c101900 */
[----:B----4-:R-:W-:Y:S04]  /*15510*/  ST.E desc[UR44][R18.64+0x254], R4 ;  /* 0x0002540412007985 */ /* 0x010fe8000c10192c */
[----:B------:R-:W-:Y:S04]  /*15520*/  ST.E desc[UR44][R18.64+0x258], R5 ;  /* 0x0002580512007985 */ /* 0x000fe8000c10192c */
        /* <DEDUP_REMOVED lines=122> */
[----:B---3--:R-:W-:-:S04]  /*15cd0*/  LOP3.LUT R2, R2, 0x1, RZ, 0xfc, !PT ;  /* 0x0000000102027812 */ /* 0x008fc800078efcff */
[----:B------:R-:W-:Y:S01]  /*15ce0*/  ISETP.NE.AND P0, PT, R2, 0x3, PT ;  /* 0x000000030200780c */ /* 0x000fe20003f05270 */
[----:B------:R-:W-:-:S12]  /*15cf0*/  BSSY B0, `(.L_x_13068) ;  /* 0x0000003000007945 */ /* 0x000fd80003800000 */
[----:B-1----:R-:W-:Y:S05]  /*15d00*/  @!P0 BRA `(.L_x_13069) ;  /* 0x0000000000048947 */ /* 0x002fea0003800000 */
[----:B------:R-:W-:Y:S01]  /*15d10*/  BPT.TRAP 0x1 ;  /* 0x000000040000795c */ /* 0x000fe20000300000 */
.L_x_13069:
[----:B------:R-:W-:Y:S05]  /*15d20*/  BSYNC B0 ;  /* 0x0000000000007941 */ /* 0x000fea0003800000 */
.L_x_13068:
        /* <DEDUP_REMOVED lines=11> */
.L_x_13041:
        /* <DEDUP_REMOVED lines=23> */
.L_x_13073:
[----:B------:R-:W-:-:S13]  /*15f50*/  ISETP.NE.AND P0, PT, R7, 0x1, PT ;  /* 0x000000010700780c */ /* 0x000fda0003f05270 */
[----:B------:R-:W0:Y:S02]  /*15f60*/  @P0 LDC.64 R8, c[0x0][0xae0] ;  /* 0x0002b800ff080b82 */ /* 0x000e240000000a00 */
[----:B0-----:R-:W-:-:S05]  /*15f70*/  @P0 IMAD.HI.U32 R6, R4, R8, RZ ;  /* 0x0000000804060227 */ /* 0x001fca00078e00ff */
[----:B------:R-:W-:-:S07]  /*15f80*/  @P0 SHF.R.U32.HI R4, RZ, R9, R6 ;  /* 0x00000009ff040219 */ /* 0x000fce0000011606 */
.L_x_13074:
[----:B------:R-:W-:Y:S05]  /*15f90*/  BSYNC B0 ;  /* 0x0000000000007941 */ /* 0x000fea0003800000 */
.L_x_13072:
[----:B------:R-:W-:-:S05]  /*15fa0*/  IMAD R3, R4, R7, RZ ;  /* 0x0000000704037224 */ /* 0x000fca00078e02ff */
[----:B------:R-:W-:-:S07]  /*15fb0*/  VIMNMX R2, R2, R3, !PT ;  /* 0x0000000302027248 */ /* 0x000fce0007fe0100 */
.L_x_13071:
[----:B------:R-:W-:Y:S01]  /*15fc0*/  VIADD R2, R2, 0x5f ;  /* 0x0000005f02027836 */ /* 0x000fe20000000000 */
[----:B------:R-:W-:-:S03]  /*15fd0*/  UIADD3 UR4, UP0, UR37, 0x28, URZ ;  /* 0x0000002825047890 */ /* 0x000fc6000ff1e03f */
[----:B------:R-:W-:Y:S01]  /*15fe0*/  IMAD.HI R2, R2, 0x2aaaaaab, RZ ;  /* 0x2aaaaaab02027827 */ /* 0x000fe200078e02ff */
[----:B------:R-:W-:-:S03]  /*15ff0*/  UIADD3.X UR5, URZ, UR36, URZ, UP0, !UPT ;  /* 0x000000243f057290 */ /* 0x000fc600087fe43f */
[----:B------:R-:W-:Y:S01]  /*16000*/  IMAD.U32 R6, RZ, RZ, UR4 ;  /* 0x00000004ff067e24 */ /* 0x000fe2000f8e00ff */
[----:B------:R-:W-:Y:S02]  /*16010*/  SHF.R.U32.HI R3, RZ, 0x1f, R2 ;  /* 0x0000001fff037819 */ /* 0x000fe40000011602 */
[----:B------:R-:W-:Y:S02]  /*16020*/  IMAD.U32 R7, RZ, RZ, UR5 ;  /* 0x00000005ff077e24 */ /* 0x000fe4000f8e00ff */
[----:B------:R-:W-:-:S04]  /*16030*/  LEA.HI.SX32 R3, R2, R3, 0x1c ;  /* 0x0000000302037211 */ /* 0x000fc800078fe2ff */
[----:B------:R-:W-:-:S04]  /*16040*/  VIMNMX R4, R202, R3, !PT ;  /* 0x00000003ca047248 */ /* 0x000fc80007fe0100 */
[----:B------:R-:W-:-:S13]  /*16050*/  ISETP.GE.AND P0, PT, R0, R4, PT ;  /* 0x000000040000720c */ /* 0x000fda0003f06270 */
[----:B------:R-:W-:Y:S05]  /*16060*/  @!P0 BRA `(.L_x_13075) ;  /* 0x0000009800648947 */ /* 0x000fea0003800000 */
[----:B------:R0:W5:Y:S02]  /*16070*/  LDL.64 R2, [R1+0x150] ;  /* 0x0001500001027983 */ /* 0x0001640000100a00 */
.L_x_13094:
[----:B-1---5:R-:W2:Y:S04]  /*16080*/  LD.E R5, desc[UR44][R2.64] ;  /* 0x0000002c02057980 */ /* 0x022ea8000c101900 */
[----:B------:R-:W3:Y:S01]  /*16090*/  LD.E R8, desc[UR44][R2.64+0x8] ;  /* 0x0000082c02087980 */ /* 0x000ee2000c101900 */
[----:B--2---:R-:W-:-:S05]  /*160a0*/  VIADD R5, R5, 0x1 ;  /* 0x0000000105057836 */ /* 0x004fca0000000000 */
[----:B------:R-:W-:-:S13]  /*160b0*/  ISETP.NE.AND P0, PT, R5, 0x2, PT ;  /* 0x000000020500780c */ /* 0x000fda0003f05270 */
[----:B------:R1:W5:Y:S04]  /*160c0*/  @P0 LD.E R11, desc[UR44][R2.64+0x4] ;  /* 0x0000042c020b0980 */ /* 0x000368000c101900 */
[----:B------:R-:W2:Y:S01]  /*160d0*/  @!P0 LD.E R10, desc[UR44][R2.64+0x4] ;  /* 0x0000042c020a8980 */ /* 0x000ea2000c101900 */
[----:B---3--:R-:W-:-:S03]  /*160e0*/  VIADD R9, R8, 0x1 ;  /* 0x0000000108097836 */ /* 0x008fc60000000000 */
[----:B------:R3:W-:Y:S04]  /*160f0*/  ST.E desc[UR44][R2.64], R5 ;  /* 0x0000000502007985 */ /* 0x0007e8000c10192c */
[----:B------:R1:W-:Y:S04]  /*16100*/  ST.E desc[UR44][R2.64+0x8], R9 ;  /* 0x0000080902007985 */ /* 0x0003e8000c10192c */
[----:B------:R1:W-:Y:S01]  /*16110*/  @!P0 ST.E desc[UR44][R2.64], RZ ;  /* 0x000000ff02008985 */ /* 0x0003e2000c10192c */
[----:B--2---:R-:W-:-:S05]  /*16120*/  @!P0 LOP3.LUT R11, R10, 0x1, RZ, 0x3c, !PT ;  /* 0x000000010a0b8812 */ /* 0x004fca00078e3cff */
[----:B------:R1:W-:Y:S04]  /*16130*/  @!P0 ST.E desc[UR44][R2.64+0x4], R11 ;  /* 0x0000040b02008985 */ /* 0x0003e8000c10192c */
[----:B------:R-:W2:Y:S04]  /*16140*/  LDL.64 R16, [R1+0x168] ;  /* 0x0001680001107983 */ /* 0x000ea80000100a00 */
[----:B--2---:R-:W2:Y:S01]  /*16150*/  LD.E R8, desc[UR44][R16.64] ;  /* 0x0000002c10087980 */ /* 0x004ea2000c101900 */
[----:B------:R-:W-:Y:S05]  /*16160*/  YIELD ;  /* 0x0000000000007946 */ /* 0x000fea0003800000 */
[----:B------:R-:W-:Y:S01]  /*16170*/  BSSY B0, `(.L_x_13076) ;  /* 0x0000006000007945 */ /* 0x000fe20003800000 */
[----:B---3--:R-:W-:Y:S01]  /*16180*/  @!P0 IMAD.MOV.U32 R5, RZ, RZ, RZ ;  /* 0x000000ffff058224 */ /* 0x008fe200078e00ff */
[----:B--2---:R-:W-:-:S04]  /*16190*/  LOP3.LUT R8, R8, 0x1, RZ, 0xfc, !PT ;  /* 0x0000000108087812 */ /* 0x004fc800078efcff */
[----:B------:R-:W-:-:S13]  /*161a0*/  ISETP.NE.AND P1, PT, R8, 0x3, PT ;  /* 0x000000030800780c */ /* 0x000fda0003f25270 */
[----:B-1----:R-:W-:Y:S05]  /*161b0*/  @!P1 BRA `(.L_x_13077) ;  /* 0x0000000000049947 */ /* 0x002fea0003800000 */
[----:B------:R-:W-:Y:S01]  /*161c0*/  BPT.TRAP 0x1 ;  /* 0x000000040000795c */ /* 0x000fe20000300000 */
.L_x_13077:
[----:B------:R-:W-:Y:S05]  /*161d0*/  BSYNC B0 ;  /* 0x0000000000007941 */ /* 0x000fea0003800000 */
.L_x_13076:
        /* <DEDUP_REMOVED lines=13> */
.L_x_13079:
[----:B------:R-:W-:Y:S05]  /*162b0*/  BSYNC B0 ;  /* 0x0000000000007941 */ /* 0x000fea0003800000 */
.L_x_13078:
        /* <DEDUP_REMOVED lines=8> */
.L_x_13081:
[----:B------:R-:W-:Y:S05]  /*16340*/  BSYNC B0 ;  /* 0x0000000000007941 */ /* 0x000fea0003800000 */
.L_x_13080:
[----:B------:R-:W2:Y:S04]  /*16350*/  LD.E R25, desc[UR44][R2.64] ;  /* 0x0000002c02197980 */ /* 0x000ea8000c101900 */
[----:B------:R-:W2:Y:S01]  /*16360*/  LDL.64 R14, [R1+0x80] ;  /* 0x00008000010e7983 */ /* 0x000ea20000100a00 */
[----:B------:R-:W-:Y:S05]  /*16370*/  WARPSYNC.ALL ;  /* 0x0000000000007948 */ /* 0x000fea0003800000 */
[----:B------:R3:W-:Y:S04]  /*16380*/  STL [R1+0x60], RZ ;  /* 0x000060ff01007387 */ /* 0x0007e80000100800 */
[----:B------:R-:W4:Y:S01]  /*16390*/  LD.E.64 R20, desc[UR44][R18.64+0x78] ;  /* 0x0000782c12147980 */ /* 0x000f22000c101b00 */
[----:B------:R-:W-:-:S05]  /*163a0*/  IMAD.MOV.U32 R5, RZ, RZ, 0x1 ;  /* 0x00000001ff057424 */ /* 0x000fca00078e00ff */
[----:B------:R3:W-:Y:S04]  /*163b0*/  STL [R1+0x60], R5 ;  /* 0x0000600501007387 */ /* 0x0007e80000100800 */
[----:B------:R-:W3:Y:S04]  /*163c0*/  LD.E.64 R8, desc[UR44][R18.64+0x78] ;  /* 0x0000782c12087980 */ /* 0x000ee8000c101b00 */
[----:B------:R0:W-:Y:S04]  /*163d0*/  STL [R1+0x60], R5 ;  /* 0x0000600501007387 */ /* 0x0001e80000100800 */
[----:B-1---5:R-:W3:Y:S01]  /*163e0*/  LD.E.64 R10, desc[UR44][R18.64+0x78] ;  /* 0x0000782c120a7980 */ /* 0x022ee2000c101b00 */
[----:B--2---:R-:W-:Y:S01]  /*163f0*/  IMAD R14, R25, 0x300, R14 ;  /* 0x00000300190e7824 */ /* 0x004fe200078e020e */
[----:B------:R-:W-:-:S02]  /*16400*/  R2UR UR7, R15 ;  /* 0x000000000f0772ca */ /* 0x000fc400000e0000 */
[----:B------:R0:W-:Y:S02]  /*16410*/  STL [R1+0x60], R5 ;  /* 0x0000600501007387 */ /* 0x0001e40000100800 */
[----:B------:R-:W-:Y:S02]  /*16420*/  R2UR UR6, R14 ;  /* 0x000000000e0672ca */ /* 0x000fe400000e0000 */
[----:B------:R-:W2:Y:S01]  /*16430*/  LD.E.64 R12, desc[UR44][R18.64+0x78] ;  /* 0x0000782c120c7980 */ /* 0x000ea2000c101b00 */
[----:B------:R-:W-:-:S03]  /*16440*/  WARPGROUP.ARRIVE ;  /* 0x00000000000079c5 */ /* 0x000fc60000000000 */
[----:B------:R0:W-:Y:S01]  /*16450*/  STL [R1+0x60], R5 ;  /* 0x0000600501007387 */ /* 0x0001e20000100800 */
[----:B----4-:R-:W-:Y:S02]  /*16460*/  R2UR UR4, R20 ;  /* 0x00000000140472ca */ /* 0x010fe400000e0000 */
[----:B------:R-:W-:-:S13]  /*16470*/  R2UR UR5, R21 ;  /* 0x00000000150572ca */ /* 0x000fda00000e0000 */
[----:B------:R-:W-:Y:S01]  /*16480*/  HGMMA.64x96x16.F32 R24, gdesc[UR4], RZ, !UPT, gsb0 ;  /* 0x01600000041879f0 */ /* 0x000fe2000c0008ff */
[----:B---3--:R-:W-:Y:S02]  /*16490*/  VIADD R8, R8, 0x2 ;  /* 0x0000000208087836 */ /* 0x008fe40000000000 */
        /* <DEDUP_REMOVED lines=36> */
[----:B0-----:R-:W-:Y:S05]  /*166e0*/  @!P0 BRA `(.L_x_13084) ;  /* 0x0000000000048947 */ /* 0x001fea0003800000 */
[----:B------:R-:W-:Y:S01]  /*166f0*/  BPT.TRAP 0x1 ;  /* 0x000000040000795c */ /* 0x000fe20000300000 */
.L_x_13084:
[----:B------:R-:W-:Y:S05]  /*16700*/  BSYNC B0 ;  /* 0x0000000000007941 */ /* 0x000fea0003800000 */
.L_x_13083:
        /* <DEDUP_REMOVED lines=13> */
.L_x_13086:
[----:B------:R-:W-:Y:S05]  /*167e0*/  BSYNC B0 ;  /* 0x0000000000007941 */ /* 0x000fea0003800000 */
.L_x_13085:
        /* <DEDUP_REMOVED lines=8> */
.L_x_13088:
[----:B------:R-:W-:Y:S05]  /*16870*/  BSYNC B0 ;  /* 0x0000000000007941 */ /* 0x000fea0003800000 */
.L_x_13087:
[----:B------:R-:W2:Y:S04]  /*16880*/  LD.E R21, desc[UR44][R2.64] ;  /* 0x0000002c02157980 */ /* 0x000ea8000c101900 */
[----:B------:R-:W2:Y:S04]  /*16890*/  LDL.64 R6, [R1+0xf8] ;  /* 0x0000f80001067983 */ /* 0x000ea80000100a00 */
[----:B------:R-:W3:Y:S04]  /*168a0*/  LDL R20, [R1+0x70] ;  /* 0x0000700001147983 */ /* 0x000ee80000100800 */
[----:B0----5:R-:W4:Y:S04]  /*168b0*/  LDL.64 R8, [R1+0xf0] ;  /* 0x0000f00001087983 */ /* 0x021f280000100a00 */
        /* <DEDUP_REMOVED lines=152> */
[----:B----4-:R-:W-:Y:S01]  /*17240*/  VIADD R12, R12, 0xc04 ;  /* 0x00000c040c0c7836 */ /* 0x010fe20000000000 */
[----:B------:R-:W-:Y:S01]  /*17250*/  MOV R9, R7 ;  /* 0x0000000700097202 */ /* 0x000fe20000000f00 */
        /* <DEDUP_REMOVED lines=17> */
[----:B------:R-:W0:Y:S01]  /*17370*/  S2R R72, SR_TID.X ;  /* 0x0000000000487919 */ /* 0x000e220000002100 */
[----:B------:R1:W-:Y:S04]  /*17380*/  STL [R1+0x70], R5 ;  /* 0x0000700501007387 */ /* 0x0003e80000100800 */
[----:B------:R1:W-:Y:S01]  /*17390*/  STL [R1+0x70], R5 ;  /* 0x0000700501007387 */ /* 0x0003e20000100800 */
[----:B------:R-:W-:-:S02]  /*173a0*/  WARPGROUP.DEPBAR.LE gsb0, 0x0 ;  /* 0x00008000000079c5 */ /* 0x000fc40000010000 */
[----:B------:R-:W-:-:S06]  /*173b0*/  WARPGROUP.ARRIVE ;  /* 0x00000000000079c5 */ /* 0x000fcc0000000000 */
[----:B------:R-:W-:Y:S01]  /*173c0*/  HGMMA.64x96x16.F32 R24, gdesc[UR4], R24, gsb0 ;  /* 0x01600000041879f0 */ /* 0x000fe20008000818 */
[----:B------:R1:W-:Y:S01]  /*173d0*/  STL [R1+0x70], R5 ;  /* 0x0000700501007387 */ /* 0x0003e20000100800 */
[----:B0-----:R-:W-:-:S03]  /*173e0*/  SHF.R.U32.HI R103, RZ, 0x7, R72 ;  /* 0x00000007ff677819 */ /* 0x001fc60000011648 */
[----:B------:R1:W-:Y:S04]  /*173f0*/  STL [R1+0x70], R5 ;  /* 0x0000700501007387 */ /* 0x0003e80000100800 */
        /* <DEDUP_REMOVED lines=22> */
.L_x_13091:
[----:B------:R-:W-:Y:S05]  /*17560*/  BSYNC B0 ;  /* 0x0000000000007941 */ /* 0x000fea0003800000 */
.L_x_13090:
[----:B------:R-:W2:Y:S04]  /*17570*/  LD.E.64 R6, desc[UR44][R16.64+0x20] ;  /* 0x0000202c10067980 */ /* 0x000ea8000c101b00 */
[----:B------:R-:W3:Y:S01]  /*17580*/  LD.E R9, desc[UR44][R16.64+0xc] ;  /* 0x00000c2c10097980 */ /* 0x000ee2000c101900 */
[----:B--2---:R-:W-:-:S05]  /*17590*/  MOV R7, R6 ;  /* 0x0000000600077202 */ /* 0x004fca0000000f00 */
[----:B-----5:R-:W-:-:S05]  /*175a0*/  IMAD R8, R8, 0x8, R7 ;  /* 0x0000000808087824 */ /* 0x020fca00078e0207 */
[----:B---3--:R-:W-:-:S04]  /*175b0*/  PRMT R8, R9, 0x654, R8 ;  /* 0x0000065409087816 */ /* 0x008fc80000000008 */
[----:B------:R0:W-:Y:S01]  /*175c0*/  SYNCS.ARRIVE.TRANS64.RED.A1T0 RZ, [R8+URZ], RZ ;  /* 0x000000ff08ff79a7 */ /* 0x0001e2000810043f */
[----:B------:R-:W2:Y:S04]  /*175d0*/  LDL R16, [R1+0x230] ;  /* 0x0002300001107983 */ /* 0x000ea80000100800 */
[----:B0-----:R-:W3:Y:S02]  /*175e0*/  LDL.64 R8, [R1+0x210] ;  /* 0x0002100001087983 */ /* 0x001ee40000100a00 */
[----:B---3--:R-:W-:-:S04]  /*175f0*/  FMNMX.FTZ R6, R24, R8, !PT ;  /* 0x0000000818067209 */ /* 0x008fc80007810000 */
        /* <DEDUP_REMOVED lines=51> */
[----:B------:R0:W-:Y:S04]  /*17930*/  STL.64 [R1+0x210], R6 ;  /* 0x0002100601007387 */ /* 0x0001e80000100a00 */
[----:B------:R-:W-:Y:S04]  /*17940*/  STL [R1+0x210], R10 ;  /* 0x0002100a01007387 */ /* 0x000fe80000100800 */
[----:B------:R-:W3:Y:S04]  /*17950*/  LDL R21, [R1+0x210] ;  /* 0x0002100001157983 */ /* 0x000ee80000100800 */
[----:B------:R-:W4:Y:S04]  /*17960*/  LDL R13, [R1+0x214] ;  /* 0x00021400010d7983 */ /* 0x000f280000100800 */
[----:B0-----:R-:W2:Y:S01]  /*17970*/  LDL.64 R6, [R1+0x220] ;  /* 0x0002200001067983 */ /* 0x001ea20000100a00 */
[----:B---3--:R-:W-:-:S03]  /*17980*/  FADD.FTZ R11, R8, -R21 ;  /* 0x80000015080b7221 */ /* 0x008fc60000010000 */
[----:B----4-:R-:W0:Y:S01]  /*17990*/  SHFL.BFLY PT, R8, R13, 0x2, 0x1f ;  /* 0x0c401f000d087f89 */ /* 0x010e2200000e0000 */
[----:B--2---:R-:W-:-:S04]  /*179a0*/  FMUL.FTZ R11, R11, R16 ;  /* 0x000000100b0b7220 */ /* 0x004fc80000410000 */
[----:B------:R1:W-:Y:S01]  /*179b0*/  MUFU.EX2 R17, R11 ;  /* 0x0000000b00117308 */ /* 0x0003e20000000800 */
[----:B0-----:R-:W-:-:S05]  /*179c0*/  FMNMX.FTZ R8, R8, R13, !PT ;  /* 0x0000000d08087209 */ /* 0x001fca0007810000 */
[----:B-1----:R-:W0:Y:S01]  /*179d0*/  SHFL.BFLY PT, R11, R8, 0x1, 0x1f ;  /* 0x0c201f00080b7f89 */ /* 0x002e2200000e0000 */
[----:B------:R-:W-:-:S04]  /*179e0*/  FMUL.FTZ R21, R16, R21 ;  /* 0x0000001510157220 */ /* 0x000fc80000410000 */
[-CC-:B------:R-:W-:Y:S01]  /*179f0*/  FFMA.FTZ R160, R24, R16.reuse, -R21.reuse ;  /* 0x0000001018a07223 */ /* 0x180fe20000010815 */
[-CC-:B------:R-:W-:Y:S01]  /*17a00*/  FFMA.FTZ R168, R32, R16.reuse, -R21.reuse ;  /* 0x0000001020a87223 */ /* 0x180fe20000010815 */
[----:B------:R-:W-:Y:S01]  /*17a10*/  FFMA.FTZ R32, R33, R16, -R21 ;  /* 0x0000001021207223 */ /* 0x000fe20000010815 */
[----:B0-----:R-:W-:-:S05]  /*17a20*/  FMNMX.FTZ R20, R8, R11, !PT ;  /* 0x0000000b08147209 */ /* 0x001fca0007810000 */
[----:B------:R-:W-:-:S04]  /*17a30*/  FADD.FTZ R9, R9, -R20 ;  /* 0x8000001409097221 */ /* 0x000fc80000010000 */
[----:B------:R-:W-:Y:S01]  /*17a40*/  FMUL.FTZ R8, R16, R9 ;  /* 0x0000000910087220 */ /* 0x000fe20000410000 */
[-C--:B------:R-:W-:Y:S01]  /*17a50*/  FMUL.FTZ R9, R20, R16.reuse ;  /* 0x0000001014097220 */ /* 0x080fe20000410000 */
[----:B------:R-:W-:-:S03]  /*17a60*/  FFMA.FTZ R33, R37, R16, -R21 ;  /* 0x0000001025217223 */ /* 0x000fc60000010815 */
[-CC-:B------:R-:W-:Y:S01]  /*17a70*/  FFMA.FTZ R161, R26, R16.reuse, -R9.reuse ;  /* 0x000000101aa17223 */ /* 0x180fe20000010809 */
[-C--:B------:R-:W-:Y:S01]  /*17a80*/  FFMA.FTZ R37, R27, R16.reuse, -R9 ;  /* 0x000000101b257223 */ /* 0x080fe20000010809 */
[-C--:B------:R-:W-:Y:S01]  /*17a90*/  FFMA.FTZ R24, R25, R16.reuse, -R21 ;  /* 0x0000001019187223 */ /* 0x080fe20000010815 */
[----:B------:R-:W-:Y:S01]  /*17aa0*/  MUFU.EX2 R8, R8 ;  /* 0x0000000800087308 */ /* 0x000fe20000000800 */
[-C--:B------:R-:W-:Y:S01]  /*17ab0*/  FFMA.FTZ R163, R30, R16.reuse, -R9 ;  /* 0x000000101ea37223 */ /* 0x080fe20000010809 */
[-CC-:B------:R-:W-:Y:S01]  /*17ac0*/  FFMA.FTZ R162, R28, R16.reuse, -R21.reuse ;  /* 0x000000101ca27223 */ /* 0x180fe20000010815 */
[----:B------:R-:W-:-:S05]  /*17ad0*/  FFMA.FTZ R176, R40, R16, -R21 ;  /* 0x0000001028b07223 */ /* 0x000fca0000010815 */
[----:B------:R-:W0:Y:S01]  /*17ae0*/  MUFU.EX2 R161, R161 ;  /* 0x000000a100a17308 */ /* 0x000e220000000800 */
[-C--:B------:R-:W-:Y:S01]  /*17af0*/  FFMA.FTZ R40, R31, R16.reuse, -R9 ;  /* 0x000000101f287223 */ /* 0x080fe20000010809 */
[----:B------:R-:W-:-:S06]  /*17b00*/  FFMA.FTZ R72, R29, R16, -R21 ;  /* 0x000000101d487223 */ /* 0x000fcc0000010815 */
[----:B------:R-:W1:Y:S01]  /*17b10*/  MUFU.EX2 R160, R160 ;  /* 0x000000a000a07308 */ /* 0x000e620000000800 */
[----:B------:R-:W-:-:S07]  /*17b20*/  FFMA.FTZ R169, R34, R16, -R9 ;  /* 0x0000001022a97223 */ /* 0x000fce0000010809 */
[----:B------:R-:W2:Y:S08]  /*17b30*/  MUFU.EX2 R37, R37 ;  /* 0x0000002500257308 */ /* 0x000eb00000000800 */
[----:B------:R-:W3:Y:S01]  /*17b40*/  MUFU.EX2 R24, R24 ;  /* 0x0000001800187308 */ /* 0x000ee20000000800 */
[----:B------:R-:W-:-:S07]  /*17b50*/  FFMA.FTZ R31, R35, R16, -R9 ;  /* 0x00000010231f7223 */ /* 0x000fce0000010809 */
[----:B------:R-:W4:Y:S08]  /*17b60*/  MUFU.EX2 R163, R163 ;  /* 0x000000a300a37308 */ /* 0x000f300000000800 */
[----:B------:R-:W4:Y:S01]  /*17b70*/  MUFU.EX2 R162, R162 ;  /* 0x000000a200a27308 */ /* 0x000f220000000800 */
[----:B0-----:R-:W-:Y:S01]  /*17b80*/  FFMA.FTZ R26, R7, R8, R161 ;  /* 0x00000008071a7223 */ /* 0x001fe200000100a1 */
[----:B------:R-:W-:-:S06]  /*17b90*/  FFMA.FTZ R171, R38, R16, -R9 ;  /* 0x0000001026ab7223 */ /* 0x000fcc0000010809 */
[----:B------:R-:W0:Y:S01]  /*17ba0*/  MUFU.EX2 R40, R40 ;  /* 0x0000002800287308 */ /* 0x000e220000000800 */
[----:B-1----:R-:W-:Y:S01]  /*17bb0*/  FFMA.FTZ R7, R17, R6, R160 ;  /* 0x0000000611077223 */ /* 0x002fe200000100a0 */
[----:B------:R-:W-:-:S06]  /*17bc0*/  FFMA.FTZ R170, R36, R16, -R21 ;  /* 0x0000001024aa7223 */ /* 0x000fcc0000010815 */
[----:B------:R-:W1:Y:S01]  /*17bd0*/  MUFU.EX2 R72, R72 ;  /* 0x0000004800487308 */ /* 0x000e620000000800 */
[----:B--2---:R-:W-:Y:S01]  /*17be0*/  FADD.FTZ R26, R37, R26 ;  /* 0x0000001a251a7221 */ /* 0x004fe20000010000 */
[----:B------:R-:W-:-:S06]  /*17bf0*/  FFMA.FTZ R34, R39, R16, -R9 ;  /* 0x0000001027227223 */ /* 0x000fcc0000010809 */
[----:B------:R-:W2:Y:S01]  /*17c00*/  MUFU.EX2 R169, R169 ;  /* 0x000000a900a97308 */ /* 0x000ea20000000800 */
[----:B---3--:R-:W-:-:S07]  /*17c10*/  FADD.FTZ R7, R24, R7 ;  /* 0x0000000718077221 */ /* 0x008fce0000010000 */
[----:B------:R-:W3:Y:S01]  /*17c20*/  MUFU.EX2 R168, R168 ;  /* 0x000000a800a87308 */ /* 0x000ee20000000800 */
[-CC-:B------:R-:W-:Y:S01]  /*17c30*/  FFMA.FTZ R36, R41, R16.reuse, -R21.reuse ;  /* 0x0000001029247223 */ /* 0x180fe20000010815 */
        /* <DEDUP_REMOVED lines=10> */
[-CC-:B------:R-:W-:Y:S01]  /*17ce0*/  FFMA.FTZ R13, R60, R16.reuse, -R21.reuse ;  /* 0x000000103c0d7223 */ /* 0x180fe20000010815 */
[-CC-:B------:R-:W-:Y:S01]  /*17cf0*/  FFMA.FTZ R183, R61, R16.reuse, -R21.reuse ;  /* 0x000000103db77223 */ /* 0x180fe20000010815 */
[-CC-:B------:R-:W-:Y:S01]  /*17d00*/  FFMA.FTZ R10, R64, R16.reuse, -R21.reuse ;  /* 0x00000010400a7223 */ /* 0x180fe20000010815 */
[-CC-:B------:R-:W-:Y:S01]  /*17d10*/  FFMA.FTZ R184, R65, R16.reuse, -R21.reuse ;  /* 0x0000001041b87223 */ /* 0x180fe20000010815 */
[-CC-:B------:R-:W-:Y:S01]  /*17d20*/  FFMA.FTZ R68, R68, R16.reuse, -R21.reuse ;  /* 0x0000001044447223 */ /* 0x180fe20000010815 */
[-C--:B------:R-:W-:Y:S01]  /*17d30*/  FFMA.FTZ R185, R69, R16.reuse, -R21 ;  /* 0x0000001045b97223 */ /* 0x080fe20000010815 */
[----:B----4-:R-:W-:Y:S01]  /*17d40*/  FADD.FTZ R21, R163, R26 ;  /* 0x0000001aa3157221 */ /* 0x010fe20000010000 */
[----:B------:R-:W4:Y:S01]  /*17d50*/  MUFU.EX2 R171, R171 ;  /* 0x000000ab00ab7308 */ /* 0x000f220000000800 */
[----:B------:R-:W-:Y:S01]  /*17d60*/  FFMA.FTZ R177, R42, R16, -R9 ;  /* 0x000000102ab17223 */ /* 0x000fe20000010809 */
[----:B------:R-:W-:Y:S01]  /*17d70*/  FADD.FTZ R7, R162, R7 ;  /* 0x00000007a2077221 */ /* 0x000fe20000010000 */
[----:B0-----:R-:W-:-:S05]  /*17d80*/  FADD.FTZ R6, R40, R21 ;  /* 0x0000001528067221 */ /* 0x001fca0000010000 */
[----:B------:R-:W0:Y:S01]  /*17d90*/  MUFU.EX2 R170, R170 ;  /* 0x000000aa00aa7308 */ /* 0x000e220000000800 */
[----:B------:R-:W-:Y:S01]  /*17da0*/  FFMA.FTZ R30, R43, R16, -R9 ;  /* 0x000000102b1e7223 */ /* 0x000fe20000010809 */
[----:B-1----:R-:W-:Y:S01]  /*17db0*/  FADD.FTZ R7, R72, R7 ;  /* 0x0000000748077221 */ /* 0x002fe20000010000 */
[----:B--2---:R-:W-:-:S05]  /*17dc0*/  FADD.FTZ R6, R169, R6 ;  /* 0x00000006a9067221 */ /* 0x004fca0000010000 */
[----:B------:R-:W1:Y:S01]  /*17dd0*/  MUFU.EX2 R34, R34 ;  /* 0x0000002200227308 */ /* 0x000e620000000800 */
[----:B------:R-:W-:Y:S01]  /*17de0*/  FFMA.FTZ R179, R46, R16, -R9 ;  /* 0x000000102eb37223 */ /* 0x000fe20000010809 */
[----:B---3--:R-:W-:-:S06]  /*17df0*/  FADD.FTZ R7, R168, R7 ;  /* 0x00000007a8077221 */ /* 0x008fcc0000010000 */
[----:B------:R-:W2:Y:S01]  /*17e00*/  MUFU.EX2 R33, R33 ;  /* 0x0000002100217308 */ /* 0x000ea20000000800 */
[----:B------:R-:W-:Y:S01]  /*17e10*/  FADD.FTZ R6, R31, R6 ;  /* 0x000000061f067221 */ /* 0x000fe20000010000 */
[----:B------:R-:W-:-:S06]  /*17e20*/  FFMA.FTZ R215, R47, R16, -R9 ;  /* 0x000000102fd77223 */ /* 0x000fcc0000010809 */
[----:B------:R-:W3:Y:S01]  /*17e30*/  MUFU.EX2 R177, R177 ;  /* 0x000000b100b17308 */ /* 0x000ee20000000800 */
[----:B------:R-:W-:-:S07]  /*17e40*/  FADD.FTZ R7, R32, R7 ;  /* 0x0000000720077221 */ /* 0x000fce0000010000 */
[----:B------:R-:W3:Y:S01]  /*17e50*/  MUFU.EX2 R176, R176 ;  /* 0x000000b000b07308 */ /* 0x000ee20000000800 */
[----:B----4-:R-:W-:Y:S01]  /*17e60*/  FADD.FTZ R21, R171, R6 ;  /* 0x00000006ab157221 */ /* 0x010fe20000010000 */
[----:B------:R-:W-:-:S06]  /*17e70*/  FFMA.FTZ R212, R50, R16, -R9 ;  /* 0x0000001032d47223 */ /* 0x000fcc0000010809 */
[----:B------:R-:W4:Y:S01]  /*17e80*/  MUFU.EX2 R30, R30 ;  /* 0x0000001e001e7308 */ /* 0x000f220000000800 */
[----:B0-----:R-:W-:-:S07]  /*17e90*/  FADD.FTZ R6, R170, R7 ;  /* 0x00000007aa067221 */ /* 0x001fce0000010000 */
[----:B------:R-:W0:Y:S01]  /*17ea0*/  MUFU.EX2 R36, R36 ;  /* 0x0000002400247308 */ /* 0x000e220000000800 */
[----:B-1----:R-:W-:Y:S01]  /*17eb0*/  FADD.FTZ R26, R34, R21 ;  /* 0x00000015221a7221 */ /* 0x002fe20000010000 */
[----:B------:R-:W-:-:S06]  /*17ec0*/  FFMA.FTZ R213, R51, R16, -R9 ;  /* 0x0000001033d57223 */ /* 0x000fcc0000010809 */
[----:B------:R-:W1:Y:S01]  /*17ed0*/  MUFU.EX2 R179, R179 ;  /* 0x000000b300b37308 */ /* 0x000e620000000800 */
[----:B--2---:R-:W-:-:S07]  /*17ee0*/  FADD.FTZ R7, R33, R6 ;  /* 0x0000000621077221 */ /* 0x004fce0000010000 */
[----:B------:R-:W2:Y:S01]  /*17ef0*/  MUFU.EX2 R178, R178 ;  /* 0x000000b200b27308 */ /* 0x000ea20000000800 */
[----:B---3--:R-:W-:Y:S01]  /*17f00*/  FADD.FTZ R21, R177, R26 ;  /* 0x0000001ab1157221 */ /* 0x008fe20000010000 */
        /* <DEDUP_REMOVED lines=30> */
[----:B------:R-:W-:-:S06]  /*180f0*/  FADD.FTZ R6, R15, R6 ;  /* 0x000000060f067221 */ /* 0x000fcc0000010000 */
[----:B------:R-:W3:Y:S01]  /*18100*/  MUFU.EX2 R209, R209 ;  /* 0x000000d100d17308 */ /* 0x000ee20000000800 */
[----:B------:R-:W-:-:S07]  /*18110*/  FFMA.FTZ R186, R66, R16, -R9 ;  /* 0x0000001042ba7223 */ /* 0x000fce0000010809 */
        /* <DEDUP_REMOVED lines=13> */
[----:B------:R-:W-:Y:S01]  /*181f0*/  MUFU.EX2 R10, R10 ;  /* 0x0000000a000a7308 */ /* 0x000fe20000000800 */
[----:B------:R-:W-:-:S07]  /*18200*/  FFMA.FTZ R189, R71, R16, -R9 ;  /* 0x0000001047bd7223 */ /* 0x000fce0000010809 */
[----:B------:R-:W3:Y:S01]  /*18210*/  MUFU.EX2 R186, R186 ;  /* 0x000000ba00ba7308 */ /* 0x000ee20000000800 */
[----:B0-----:R-:W-:Y:S01]  /*18220*/  FADD.FTZ R7, R191, R26 ;  /* 0x0000001abf077221 */ /* 0x001fe20000010000 */
[----:B----4-:R-:W-:-:S06]  /*18230*/  FADD.FTZ R6, R13, R6 ;  /* 0x000000060d067221 */ /* 0x010fcc0000010000 */
[----:B------:R-:W-:Y:S08]  /*18240*/  MUFU.EX2 R184, R184 ;  /* 0x000000b800b87308 */ /* 0x000ff00000000800 */
[----:B------:R-:W0:Y:S01]  /*18250*/  MUFU.EX2 R188, R188 ;  /* 0x000000bc00bc7308 */ /* 0x000e220000000800 */
[----:B-1----:R-:W-:Y:S01]  /*18260*/  FADD.FTZ R9, R210, R7 ;  /* 0x00000007d2097221 */ /* 0x002fe20000010000 */
[----:B--2---:R-:W-:-:S06]  /*18270*/  FADD.FTZ R7, R183, R6 ;  /* 0x00000006b7077221 */ /* 0x004fcc0000010000 */
[----:B------:R-:W-:Y:S08]  /*18280*/  MUFU.EX2 R11, R68 ;  /* 0x00000044000b7308 */ /* 0x000ff00000000800 */
[----:B------:R-:W1:Y:S01]  /*18290*/  MUFU.EX2 R187, R187 ;  /* 0x000000bb00bb7308 */ /* 0x000e620000000800 */
[----:B---3--:R-:W-:Y:S01]  /*182a0*/  FADD.FTZ R9, R186, R9 ;  /* 0x00000009ba097221 */ /* 0x008fe20000010000 */
[----:B------:R-:W-:-:S06]  /*182b0*/  FADD.FTZ R7, R10, R7 ;  /* 0x000000070a077221 */ /* 0x000fcc0000010000 */
[----:B------:R-:W2:Y:S08]  /*182c0*/  MUFU.EX2 R185, R185 ;  /* 0x000000b900b97308 */ /* 0x000eb00000000800 */
[----:B------:R-:W3:Y:S01]  /*182d0*/  MUFU.EX2 R189, R189 ;  /* 0x000000bd00bd7308 */ /* 0x000ee20000000800 */
[----:B0-----:R-:W-:Y:S01]  /*182e0*/  FADD.FTZ R16, R188, R9 ;  /* 0x00000009bc107221 */ /* 0x001fe20000010000 */
[----:B------:R-:W-:-:S03]  /*182f0*/  FADD.FTZ R6, R184, R7 ;  /* 0x00000007b8067221 */ /* 0x000fc60000010000 */
[----:B-1----:R-:W-:Y:S01]  /*18300*/  FADD.FTZ R16, R187, R16 ;  /* 0x00000010bb107221 */ /* 0x002fe20000010000 */
[----:B------:R-:W-:-:S04]  /*18310*/  FADD.FTZ R6, R11, R6 ;  /* 0x000000060b067221 */ /* 0x000fc80000010000 */
[----:B--2---:R-:W-:Y:S01]  /*18320*/  FADD.FTZ R6, R185, R6 ;  /* 0x00000006b9067221 */ /* 0x004fe20000010000 */
[----:B------:R-:W-:Y:S01]  /*18330*/  STL [R1+0x214], R20 ;  /* 0x0002141401007387 */ /* 0x000fe20000100800 */
[----:B---3--:R-:W-:-:S05]  /*18340*/  FADD.FTZ R7, R189, R16 ;  /* 0x00000010bd077221 */ /* 0x008fca0000010000 */
        /* <DEDUP_REMOVED lines=8> */
[----:B------:R0:W-:Y:S04]  /*183d0*/  ST.E desc[UR44][R18.64+0x240], R9 ;  /* 0x0002400912007985 */ /* 0x0001e8000c10192c */
[----:B------:R-:W2:Y:S02]  /*183e0*/  LD.E R16, desc[UR44][R6.64] ;  /* 0x0000002c06107980 */ /* 0x000ea4000c101900 */
[----:B--2---:R-:W-:-:S05]  /*183f0*/  FMUL.FTZ R21, R17, R16 ;  /* 0x0000001011157220 */ /* 0x004fca0000410000 */
[----:B------:R1:W-:Y:S04]  /*18400*/  ST.E desc[UR44][R6.64], R21 ;  /* 0x0000001506007985 */ /* 0x0003e8000c10192c */
[----:B------:R-:W0:Y:S04]  /*18410*/  LD.E R35, desc[UR44][R18.64+0x434] ;  /* 0x0004342c12237980 */ /* 0x000e28000c101900 */
[----:B------:R-:W2:Y:S04]  /*18420*/  LD.E R27, desc[UR44][R18.64+0x254] ;  /* 0x0002542c121b7980 */ /* 0x000ea8000c101900 */
[----:B------:R-:W3:Y:S04]  /*18430*/  LD.E R29, desc[UR44][R18.64+0x250] ;  /* 0x0002502c121d7980 */ /* 0x000ee8000c101900 */
[----:B------:R-:W1:Y:S04]  /*18440*/  LD.E R150, desc[UR44][R18.64+0x260] ;  /* 0x0002602c12967980 */ /* 0x000e68000c101900 */
        /* <DEDUP_REMOVED lines=62> */
[----:B---3--:R-:W-:-:S03]  /*18830*/  FMUL.FTZ R29, R17, R29 ;  /* 0x0000001d111d7220 */ /* 0x008fc60000410000 */
[----:B------:R2:W-:Y:S01]  /*18840*/  ST.E desc[UR44][R18.64+0x254], R27 ;  /* 0x0002541b12007985 */ /* 0x0005e2000c10192c */
[C---:B-1----:R-:W-:Y:S01]  /*18850*/  FMUL.FTZ R21, R17.reuse, R150 ;  /* 0x0000009611157220 */ /* 0x042fe20000410000 */
[C---:B----4-:R-:W-:Y:S01]  /*18860*/  FMUL.FTZ R35, R17.reuse, R148 ;  /* 0x0000009411237220 */ /* 0x050fe20000410000 */
[C---:B------:R-:W-:Y:S01]  /*18870*/  FMUL.FTZ R39, R17.reuse, R134 ;  /* 0x0000008611277220 */ /* 0x040fe20000410000 */
[C---:B0-----:R-:W-:Y:S01]  /*18880*/  FMUL.FTZ R9, R17.reuse, R142 ;  /* 0x0000008e11097220 */ /* 0x041fe20000410000 */
[C---:B--2---:R-:W-:Y:S01]  /*18890*/  FMUL.FTZ R27, R17.reuse, R140 ;  /* 0x0000008c111b7220 */ /* 0x044fe20000410000 */
        /* <DEDUP_REMOVED lines=25> */
[----:B---3--:R-:W-:-:S03]  /*18a30*/  FMUL.FTZ R45, R17, R116 ;  /* 0x00000074112d7220 */ /* 0x008fc60000410000 */
[----:B------:R3:W-:Y:S01]  /*18a40*/  ST.E desc[UR44][R18.64+0x2d0], R9 ;  /* 0x0002d00912007985 */ /* 0x0007e2000c10192c */
[----:B0-----:R-:W-:-:S03]  /*18a50*/  FMUL.FTZ R21, R17, R120 ;  /* 0x0000007811157220 */ /* 0x001fc60000410000 */
[----:B------:R0:W-:Y:S01]  /*18a60*/  ST.E desc[UR44][R18.64+0x2d4], R27 ;  /* 0x0002d41b12007985 */ /* 0x0001e2000c10192c */
[C---:B-1----:R-:W-:Y:S01]  /*18a70*/  FMUL.FTZ R35, R17.reuse, R118 ;  /* 0x0000007611237220 */ /* 0x042fe20000410000 */
[C---:B--2---:R-:W-:Y:S01]  /*18a80*/  FMUL.FTZ R39, R17.reuse, R112 ;  /* 0x0000007011277220 */ /* 0x044fe20000410000 */
[C---:B---3--:R-:W-:Y:S01]  /*18a90*/  FMUL.FTZ R9, R17.reuse, R110 ;  /* 0x0000006e11097220 */ /* 0x048fe20000410000 */
[C---:B0-----:R-:W-:Y:S01]  /*18aa0*/  FMUL.FTZ R27, R17.reuse, R108 ;  /* 0x0000006c111b7220 */ /* 0x041fe20000410000 */
        /* <DEDUP_REMOVED lines=71> */
[----:B0-----:R-:W-:Y:S01]  /*18f20*/  FMUL.FTZ R27, R17, R16 ;  /* 0x00000010111b7220 */ /* 0x001fe20000410000 */
[----:B------:R-:W-:Y:S02]  /*18f30*/  IMAD.U32 R16, RZ, RZ, UR6 ;  /* 0x00000006ff107e24 */ /* 0x000fe4000f8e00ff */
[----:B------:R-:W-:Y:S01]  /*18f40*/  IMAD.U32 R17, RZ, RZ, UR5 ;  /* 0x00000005ff117e24 */ /* 0x000fe2000f8e00ff */
[----:B------:R-:W-:Y:S04]  /*18f50*/  ST.E desc[UR44][R18.64+0x3f0], R21 ;  /* 0x0003f01512007985 */ /* 0x000fe8000c10192c */
[----:B------:R0:W-:Y:S04]  /*18f60*/  ST.E desc[UR44][R18.64+0x3f4], R29 ;  /* 0x0003f41d12007985 */ /* 0x0001e8000c10192c */
[----:B------:R-:W-:Y:S04]  /*18f70*/  ST.E desc[UR44][R18.64+0x400], R41 ;  /* 0x0004002912007985 */ /* 0x000fe8000c10192c */
[----:B------:R-:W-:Y:S04]  /*18f80*/  ST.E desc[UR44][R18.64+0x404], R43 ;  /* 0x0004042b12007985 */ /* 0x000fe8000c10192c */
[----:B------:R1:W-:Y:S04]  /*18f90*/  ST.E desc[UR44][R18.64+0x410], R35 ;  /* 0x0004102312007985 */ /* 0x0003e8000c10192c */
[----:B------:R-:W-:Y:S04]  /*18fa0*/  ST.E desc[UR44][R18.64+0x414], R9 ;  /* 0x0004140912007985 */ /* 0x000fe8000c10192c */
[----:B------:R-:W-:Y:S04]  /*18fb0*/  ST.E desc[UR44][R18.64+0x420], R27 ;  /* 0x0004201b12007985 */ /* 0x000fe8000c10192c */
[----:B------:R-:W-:Y:S04]  /*18fc0*/  ST.E desc[UR44][R18.64+0x424], R39 ;  /* 0x0004242712007985 */ /* 0x000fe8000c10192c */
[----:B------:R2:W-:Y:S04]  /*18fd0*/  ST.E desc[UR44][R18.64+0x430], R45 ;  /* 0x0004302d12007985 */ /* 0x0005e8000c10192c */
[----:B0-----:R-:W3:Y:S01]  /*18fe0*/  LD.E R29, desc[UR44][R16.64] ;  /* 0x0000002c101d7980 */ /* 0x001ee2000c101900 */
[----:B------:R-:W-:Y:S01]  /*18ff0*/  ULOP3.LUT UR4, UR4, 0xc, URZ, 0xfc, !UPT ;  /* 0x0000000c04047892 */ /* 0x000fe2000f8efc3f */
[----:B------:R-:W-:-:S05]  /*19000*/  IMAD.U32 R21, RZ, RZ, UR5 ;  /* 0x00000005ff157e24 */ /* 0x000fca000f8e00ff */
[----:B------:R-:W-:Y:S02]  /*19010*/  IMAD.U32 R20, RZ, RZ, UR4 ;  /* 0x00000004ff147e24 */ /* 0x000fe4000f8e00ff */
[----:B---3--:R-:W-:-:S05]  /*19020*/  FMUL.FTZ R29, R8, R29 ;  /* 0x0000001d081d7220 */ /* 0x008fca0000410000 */
[----:B------:R0:W-:Y:S04]  /*19030*/  ST.E desc[UR44][R16.64], R29 ;  /* 0x0000001d10007985 */ /* 0x0001e8000c10192c */
[----:B-1----:R-:W3:Y:S02]  /*19040*/  LD.E R35, desc[UR44][R20.64] ;  /* 0x0000002c14237980 */ /* 0x002ee4000c101900 */
[----:B---3--:R-:W-:-:S05]  /*19050*/  FMUL.FTZ R35, R8, R35 ;  /* 0x0000002308237220 */ /* 0x008fca0000410000 */
[----:B------:R1:W-:Y:S04]  /*19060*/  ST.E desc[UR44][R20.64], R35 ;  /* 0x0000002314007985 */ /* 0x0003e8000c10192c */
        /* <DEDUP_REMOVED lines=57> */
[----:B-1----:R-:W2:Y:S04]  /*19400*/  LD.E R35, desc[UR44][R18.64+0x418] ;  /* 0x0004182c12237980 */ /* 0x002ea8000c101900 */
[----:B------:R-:W2:Y:S04]  /*19410*/  LD.E R28, desc[UR44][R18.64+0x41c] ;  /* 0x00041c2c121c7980 */ /* 0x000ea8000c101900 */
[----:B------:R-:W2:Y:S04]  /*19420*/  LD.E R9, desc[UR44][R18.64+0x428] ;  /* 0x0004282c12097980 */ /* 0x000ea8000c101900 */
[----:B------:R-:W2:Y:S04]  /*19430*/  LD.E R26, desc[UR44][R18.64+0x42c] ;  /* 0x00042c2c121a7980 */ /* 0x000ea8000c101900 */
[----:B------:R-:W2:Y:S01]  /*19440*/  LD.E R27, desc[UR44][R18.64+0x438] ;  /* 0x0004382c121b7980 */ /* 0x000ea2000c101900 */
[C---:B---3--:R-:W-:Y:S01]  /*19450*/  FMUL.FTZ R93, R8.reuse, R93 ;  /* 0x0000005d085d7220 */ /* 0x048fe20000410000 */
        /* <DEDUP_REMOVED lines=34> */
[----:B0-----:R-:W-:-:S03]  /*19680*/  FMUL.FTZ R93, R8, R86 ;  /* 0x00000056085d7220 */ /* 0x001fc60000410000 */
[----:B------:R0:W-:Y:S01]  /*19690*/  ST.E desc[UR44][R18.64+0x298], R83 ;  /* 0x0002985312007985 */ /* 0x0001e2000c10192c */
[----:B-1----:R-:W-:-:S03]  /*196a0*/  FMUL.FTZ R95, R8, R84 ;  /* 0x00000054085f7220 */ /* 0x002fc60000410000 */
[----:B------:R1:W-:Y:S04]  /*196b0*/  ST.E desc[UR44][R18.64+0x2a8], R85 ;  /* 0x0002a85512007985 */ /* 0x0003e8000c10192c */
[----:B------:R-:W-:Y:S01]  /*196c0*/  ST.E desc[UR44][R18.64+0x2c8], R81 ;  /* 0x0002c85112007985 */ /* 0x000fe2000c10192c */
[C---:B--2---:R-:W-:Y:S01]  /*196d0*/  FMUL.FTZ R89, R8.reuse, R82 ;  /* 0x0000005208597220 */ /* 0x044fe20000410000 */
[C---:B------:R-:W-:Y:S02]  /*196e0*/  FMUL.FTZ R91, R8.reuse, R78 ;  /* 0x0000004e085b7220 */ /* 0x040fe40000410000 */
[----:B------:R2:W-:Y:S01]  /*196f0*/  ST.E desc[UR44][R18.64+0x2d8], R79 ;  /* 0x0002d84f12007985 */ /* 0x0005e2000c10192c */
[----:B------:R-:W-:-:S03]  /*19700*/  FMUL.FTZ R97, R8, R80 ;  /* 0x0000005008617220 */ /* 0x000fc60000410000 */
[----:B------:R-:W-:Y:S01]  /*19710*/  ST.E desc[UR44][R18.64+0x2dc], R77 ;  /* 0x0002dc4d12007985 */ /* 0x000fe2000c10192c */
[----:B0-----:R-:W-:-:S03]  /*19720*/  FMUL.FTZ R83, R8, R76 ;  /* 0x0000004c08537220 */ /* 0x001fc60000410000 */
[----:B------:R0:W-:Y:S01]  /*19730*/  ST.E desc[UR44][R18.64+0x2e8], R73 ;  /* 0x0002e84912007985 */ /* 0x0001e2000c10192c */
[----:B-1----:R-:W-:-:S03]  /*19740*/  FMUL.FTZ R85, R8, R74 ;  /* 0x0000004a08557220 */ /* 0x002fc60000410000 */
[----:B------:R1:W-:Y:S01]  /*19750*/  ST.E desc[UR44][R18.64+0x2f8], R75 ;  /* 0x0002f84b12007985 */ /* 0x0003e2000c10192c */
[----:B--2---:R-:W-:-:S03]  /*19760*/  FMUL.FTZ R79, R8, R70 ;  /* 0x00000046084f7220 */ /* 0x004fc60000410000 */
[----:B------:R-:W-:Y:S01]  /*19770*/  ST.E desc[UR44][R18.64+0x308], R71 ;  /* 0x0003084712007985 */ /* 0x000fe2000c10192c */
[----:B------:R-:W-:-:S03]  /*19780*/  FMUL.FTZ R81, R8, R68 ;  /* 0x0000004408517220 */ /* 0x000fc60000410000 */
[----:B------:R2:W-:Y:S01]  /*19790*/  ST.E desc[UR44][R18.64+0x30c], R67 ;  /* 0x00030c4312007985 */ /* 0x0005e2000c10192c */
[----:B0-----:R-:W-:-:S03]  /*197a0*/  FMUL.FTZ R73, R8, R66 ;  /* 0x0000004208497220 */ /* 0x001fc60000410000 */
[----:B------:R0:W-:Y:S01]  /*197b0*/  ST.E desc[UR44][R18.64+0x31c], R69 ;  /* 0x00031c4512007985 */ /* 0x0001e2000c10192c */
[----:B-1----:R-:W-:-:S03]  /*197c0*/  FMUL.FTZ R75, R8, R62 ;  /* 0x0000003e084b7220 */ /* 0x002fc60000410000 */
[----:B------:R-:W-:Y:S01]  /*197d0*/  ST.E desc[UR44][R18.64+0x33c], R65 ;  /* 0x00033c4112007985 */ /* 0x000fe2000c10192c */
[----:B------:R-:W-:-:S03]  /*197e0*/  FMUL.FTZ R77, R8, R64 ;  /* 0x00000040084d7220 */ /* 0x000fc60000410000 */
[----:B------:R1:W-:Y:S01]  /*197f0*/  ST.E desc[UR44][R18.64+0x34c], R63 ;  /* 0x00034c3f12007985 */ /* 0x0003e2000c10192c */
[----:B--2---:R-:W-:-:S03]  /*19800*/  FMUL.FTZ R67, R8, R60 ;  /* 0x0000003c08437220 */ /* 0x004fc60000410000 */
[----:B------:R-:W-:Y:S01]  /*19810*/  ST.E desc[UR44][R18.64+0x358], R61 ;  /* 0x0003583d12007985 */ /* 0x000fe2000c10192c */
[----:B0-----:R-:W-:-:S03]  /*19820*/  FMUL.FTZ R69, R8, R58 ;  /* 0x0000003a08457220 */ /* 0x001fc60000410000 */
[----:B------:R0:W-:Y:S04]  /*19830*/  ST.E desc[UR44][R18.64+0x35c], R57 ;  /* 0x00035c3912007985 */ /* 0x0001e8000c10192c */
[----:B------:R2:W-:Y:S01]  /*19840*/  ST.E desc[UR44][R18.64+0x36c], R59 ;  /* 0x00036c3b12007985 */ /* 0x0005e2000c10192c */
[C---:B-1----:R-:W-:Y:S01]  /*19850*/  FMUL.FTZ R63, R8.reuse, R56 ;  /* 0x00000038083f7220 */ /* 0x042fe20000410000 */
[C---:B------:R-:W-:Y:S02]  /*19860*/  FMUL.FTZ R65, R8.reuse, R52 ;  /* 0x0000003408417220 */ /* 0x040fe40000410000 */
[----:B------:R-:W-:Y:S01]  /*19870*/  ST.E desc[UR44][R18.64+0x38c], R55 ;  /* 0x00038c3712007985 */ /* 0x000fe2000c10192c */
[----:B------:R-:W-:-:S03]  /*19880*/  FMUL.FTZ R71, R8, R54 ;  /* 0x0000003608477220 */ /* 0x000fc60000410000 */
[----:B------:R1:W-:Y:S01]  /*19890*/  ST.E desc[UR44][R18.64+0x39c], R53 ;  /* 0x00039c3512007985 */ /* 0x0003e2000c10192c */
[----:B------:R-:W-:-:S03]  /*198a0*/  FMUL.FTZ R51, R8, R51 ;  /* 0x0000003308337220 */ /* 0x000fc60000410000 */
[----:B------:R3:W-:Y:S01]  /*198b0*/  ST.E desc[UR44][R18.64+0x3ac], R47 ;  /* 0x0003ac2f12007985 */ /* 0x0007e2000c10192c */
[----:B0-----:R-:W-:-:S03]  /*198c0*/  FMUL.FTZ R57, R8, R50 ;  /* 0x0000003208397220 */ /* 0x001fc60000410000 */
[----:B------:R-:W-:Y:S01]  /*198d0*/  ST.E desc[UR44][R18.64+0x3bc], R49 ;  /* 0x0003bc3112007985 */ /* 0x000fe2000c10192c */
[----:B--2---:R-:W-:-:S03]  /*198e0*/  FMUL.FTZ R59, R8, R48 ;  /* 0x00000030083b7220 */ /* 0x004fc60000410000 */
[----:B------:R-:W-:Y:S01]  /*198f0*/  ST.E desc[UR44][R18.64+0x3dc], R45 ;  /* 0x0003dc2d12007985 */ /* 0x000fe2000c10192c */
[----:B-1----:R-:W-:-:S03]  /*19900*/  FMUL.FTZ R53, R8, R46 ;  /* 0x0000002e08357220 */ /* 0x002fc60000410000 */
[----:B------:R0:W-:Y:S01]  /*19910*/  ST.E desc[UR44][R18.64+0x3ec], R43 ;  /* 0x0003ec2b12007985 */ /* 0x0001e2000c10192c */
[C---:B------:R-:W-:Y:S01]  /*19920*/  FMUL.FTZ R55, R8.reuse, R42 ;  /* 0x0000002a08377220 */ /* 0x040fe20000410000 */
[C---:B------:R-:W-:Y:S01]  /*19930*/  FMUL.FTZ R61, R8.reuse, R44 ;  /* 0x0000002c083d7220 */ /* 0x040fe20000410000 */
[C---:B------:R-:W-:Y:S01]  /*19940*/  FMUL.FTZ R41, R8.reuse, R41 ;  /* 0x0000002908297220 */ /* 0x040fe20000410000 */
[C---:B------:R-:W-:Y:S01]  /*19950*/  FMUL.FTZ R29, R8.reuse, R29 ;  /* 0x0000001d081d7220 */ /* 0x040fe20000410000 */
[C---:B------:R-:W-:Y:S01]  /*19960*/  FMUL.FTZ R39, R8.reuse, R39 ;  /* 0x0000002708277220 */ /* 0x040fe20000410000 */
[C---:B---3--:R-:W-:Y:S01]  /*19970*/  FMUL.FTZ R47, R8.reuse, R38 ;  /* 0x00000026082f7220 */ /* 0x048fe20000410000 */
[C---:B------:R-:W-:Y:S01]  /*19980*/  FMUL.FTZ R35, R8.reuse, R35 ;  /* 0x0000002308237220 */ /* 0x040fe20000410000 */
[C---:B0-----:R-:W-:Y:S01]  /*19990*/  FMUL.FTZ R43, R8.reuse, R28 ;  /* 0x0000001c082b7220 */ /* 0x041fe20000410000 */
        /* <DEDUP_REMOVED lines=39> */
[----:B------:R2:W-:Y:S01]  /*19c10*/  ST.E desc[UR44][R18.64+0x438], R27 ;  /* 0x0004381b12007985 */ /* 0x0005e2000c10192c */
[----:B------:R3:W-:Y:S06]  /*19c20*/  BAR.SYNC.DEFER_BLOCKING R28, 0x100 ;  /* 0x0004001c0000751d */ /* 0x0007ec0000010000 */
[----:B0-----:R-:W4:Y:S04]  /*19c30*/  LD.E R29, desc[UR44][R18.64+0x240] ;  /* 0x0002402c121d7980 */ /* 0x001f28000c101900 */
[----:B------:R-:W3:Y:S04]  /*19c40*/  LD.E R26, desc[UR44][R2.64] ;  /* 0x0000002c021a7980 */ /* 0x000ee8000c101900 */
[----:B------:R-:W3:Y:S04]  /*19c50*/  LD.E.64 R8, desc[UR44][R18.64+0x88] ;  /* 0x0000882c12087980 */ /* 0x000ee8000c101b00 */
[----:B----4-:R0:W-:Y:S04]  /*19c60*/  ST.E desc[UR44][R18.64+0x240], R29 ;  /* 0x0002401d12007985 */ /* 0x0101e8000c10192c */
[----:B-1----:R-:W4:Y:S04]  /*19c70*/  LD.E R35, desc[UR44][R6.64] ;  /* 0x0000002c06237980 */ /* 0x002f28000c101900 */
[----:B----4-:R1:W-:Y:S04]  /*19c80*/  ST.E desc[UR44][R6.64], R35 ;  /* 0x0000002306007985 */ /* 0x0103e8000c10192c */
[----:B------:R-:W4:Y:S04]  /*19c90*/  LD.E R39, desc[UR44][R16.64] ;  /* 0x0000002c10277980 */ /* 0x000f28000c101900 */
[----:B----4-:R4:W-:Y:S04]  /*19ca0*/  ST.E desc[UR44][R16.64], R39 ;  /* 0x0000002710007985 */ /* 0x0109e8000c10192c */
[----:B------:R-:W2:Y:S04]  /*19cb0*/  LD.E R41, desc[UR44][R20.64] ;  /* 0x0000002c14297980 */ /* 0x000ea8000c101900 */
[----:B--2---:R2:W-:Y:S04]  /*19cc0*/  ST.E desc[UR44][R20.64], R41 ;  /* 0x0000002914007985 */ /* 0x0045e8000c10192c */
[----:B------:R-:W3:Y:S04]  /*19cd0*/  LD.E R27, desc[UR44][R18.64+0x250] ;  /* 0x0002502c121b7980 */ /* 0x000ee8000c101900 */
[----:B------:R-:W3:Y:S04]  /*19ce0*/  LD.E R43, desc[UR44][R18.64+0x254] ;  /* 0x0002542c122b7980 */ /* 0x000ee8000c101900 */
[----:B------:R-:W3:Y:S04]  /*19cf0*/  LD.E R45, desc[UR44][R18.64+0x258] ;  /* 0x0002582c122d7980 */ /* 0x000ee8000c101900 */
[----:B0-----:R-:W3:Y:S04]  /*19d00*/  LD.E R29, desc[UR44][R18.64+0x25c] ;  /* 0x00025c2c121d7980 */ /* 0x001ee8000c101900 */
[----:B------:R-:W3:Y:S04]  /*19d10*/  LD.E R47, desc[UR44][R18.64+0x260] ;  /* 0x0002602c122f7980 */ /* 0x000ee8000c101900 */
[----:B------:R-:W3:Y:S04]  /*19d20*/  LD.E R49, desc[UR44][R18.64+0x264] ;  /* 0x0002642c12317980 */ /* 0x000ee8000c101900 */
[----:B-1----:R-:W3:Y:S04]  /*19d30*/  LD.E R35, desc[UR44][R18.64+0x268] ;  /* 0x0002682c12237980 */ /* 0x002ee8000c101900 */
[----:B------:R-:W3:Y:S04]  /*19d40*/  LD.E R51, desc[UR44][R18.64+0x26c] ;  /* 0x00026c2c12337980 */ /* 0x000ee8000c101900 */
[----:B----4-:R-:W4:Y:S04]  /*19d50*/  LD.E R39, desc[UR44][R18.64+0x270] ;  /* 0x0002702c12277980 */ /* 0x010f28000c101900 */
[----:B------:R-:W4:Y:S04]  /*19d60*/  LD.E R53, desc[UR44][R18.64+0x274] ;  /* 0x0002742c12357980 */ /* 0x000f28000c101900 */
[----:B--2---:R-:W2:Y:S04]  /*19d70*/  LD.E R41, desc[UR44][R18.64+0x278] ;  /* 0x0002782c12297980 */ /* 0x004ea8000c101900 */
        /* <DEDUP_REMOVED lines=64> */
[----:B------:R0:W-:Y:S04]  /*1a180*/  ST.E desc[UR44][R18.64+0x250], R27 ;  /* 0x0002501b12007985 */ /* 0x0001e8000c10192c */
[----:B------:R-:W-:Y:S04]  /*1a190*/  ST.E desc[UR44][R18.64+0x254], R43 ;  /* 0x0002542b12007985 */ /* 0x000fe8000c10192c */
[----:B------:R-:W-:Y:S04]  /*1a1a0*/  ST.E desc[UR44][R18.64+0x258], R45 ;  /* 0x0002582d12007985 */ /* 0x000fe8000c10192c */
[----:B------:R1:W-:Y:S04]  /*1a1b0*/  ST.E desc[UR44][R18.64+0x25c], R29 ;  /* 0x00025c1d12007985 */ /* 0x0003e8000c10192c */
[----:B------:R-:W-:Y:S04]  /*1a1c0*/  ST.E desc[UR44][R18.64+0x260], R47 ;  /* 0x0002602f12007985 */ /* 0x000fe8000c10192c */
[----:B------:R-:W-:Y:S04]  /*1a1d0*/  ST.E desc[UR44][R18.64+0x264], R49 ;  /* 0x0002643112007985 */ /* 0x000fe8000c10192c */
[----:B------:R1:W-:Y:S04]  /*1a1e0*/  ST.E desc[UR44][R18.64+0x268], R35 ;  /* 0x0002682312007985 */ /* 0x0003e8000c10192c */
[----:B------:R-:W-:Y:S04]  /*1a1f0*/  ST.E desc[UR44][R18.64+0x26c], R51 ;  /* 0x00026c3312007985 */ /* 0x000fe8000c10192c */
[----:B----4-:R4:W-:Y:S04]  /*1a200*/  ST.E desc[UR44][R18.64+0x270], R39 ;  /* 0x0002702712007985 */ /* 0x0109e8000c10192c */
[----:B------:R-:W-:Y:S04]  /*1a210*/  ST.E desc[UR44][R18.64+0x274], R53 ;  /* 0x0002743512007985 */ /* 0x000fe8000c10192c */
[----:B--2---:R2:W-:Y:S04]  /*1a220*/  ST.E desc[UR44][R18.64+0x278], R41 ;  /* 0x0002782912007985 */ /* 0x0045e8000c10192c */
[----:B------:R2:W-:Y:S04]  /*1a230*/  ST.E desc[UR44][R18.64+0x27c], R55 ;  /* 0x00027c3712007985 */ /* 0x0005e8000c10192c */
[----:B------:R2:W-:Y:S04]  /*1a240*/  ST.E desc[UR44][R18.64+0x280], R57 ;  /* 0x0002803912007985 */ /* 0x0005e8000c10192c */
[----:B------:R2:W-:Y:S04]  /*1a250*/  ST.E desc[UR44][R18.64+0x284], R59 ;  /* 0x0002843b12007985 */ /* 0x0005e8000c10192c */
[----:B------:R2:W-:Y:S04]  /*1a260*/  ST.E desc[UR44][R18.64+0x288], R61 ;  /* 0x0002883d12007985 */ /* 0x0005e8000c10192c */
[----:B------:R2:W-:Y:S04]  /*1a270*/  ST.E desc[UR44][R18.64+0x28c], R63 ;  /* 0x00028c3f12007985 */ /* 0x0005e8000c10192c */
[----:B0-----:R-:W3:Y:S04]  /*1a280*/  LD.E R27, desc[UR44][R18.64+0x290] ;  /* 0x0002902c121b7980 */ /* 0x001ee8000c101900 */
[----:B-1----:R-:W3:Y:S04]  /*1a290*/  LD.E R29, desc[UR44][R18.64+0x298] ;  /* 0x0002982c121d7980 */ /* 0x002ee8000c101900 */
[----:B------:R-:W3:Y:S04]  /*1a2a0*/  LD.E R35, desc[UR44][R18.64+0x29c] ;  /* 0x00029c2c12237980 */ /* 0x000ee8000c101900 */
[----:B----4-:R-:W4:Y:S04]  /*1a2b0*/  LD.E R39, desc[UR44][R18.64+0x2a4] ;  /* 0x0002a42c12277980 */ /* 0x010f28000c101900 */
        /* <DEDUP_REMOVED lines=74> */
[----:B----4-:R4:W-:Y:S04]  /*1a760*/  ST.E desc[UR44][R18.64+0x2a4], R39 ;  /* 0x0002a42712007985 */ /* 0x0109e8000c10192c */
        /* <DEDUP_REMOVED lines=82> */
[C---:B------:R-:W-:Y:S01]  /*1ac90*/  VIADD R26, R8.reuse, 0x80 ;  /* 0x00000080081a7836 */ /* 0x040fe20000000000 */
        /* <DEDUP_REMOVED lines=22> */
[----:B---3--:R-:W3:Y:S04]  /*1ae00*/  LD.E R35, desc[UR44][R18.64+0x26c] ;  /* 0x00026c2c12237980 */ /* 0x008ee8000c101900 */
[----:B------:R-:W3:Y:S04]  /*1ae10*/  LD.E R36, desc[UR44][R18.64+0x270] ;  /* 0x0002702c12247980 */ /* 0x000ee8000c101900 */
[----:B------:R-:W3:Y:S04]  /*1ae20*/  LD.E R37, desc[UR44][R18.64+0x274] ;  /* 0x0002742c12257980 */ /* 0x000ee8000c101900 */
[----:B------:R-:W3:Y:S04]  /*1ae30*/  LD.E R38, desc[UR44][R18.64+0x278] ;  /* 0x0002782c12267980 */ /* 0x000ee8000c101900 */
[----:B----4-:R-:W3:Y:S04]  /*1ae40*/  LD.E R39, desc[UR44][R18.64+0x27c] ;  /* 0x00027c2c12277980 */ /* 0x010ee8000c101900 */
        /* <DEDUP_REMOVED lines=119> */
[----:B------:R-:W-:Y:S01]  /*1b5c0*/  R2UR UR7, R9 ;  /* 0x00000000090772ca */ /* 0x000fe200000e0000 */
[----:B------:R-:W-:Y:S01]  /*1b5d0*/  VOTEU.ANY UP0, P0 ;  /* 0x00000000003f7886 */ /* 0x000fe20000000100 */
[----:B---3--:R-:W-:-:S11]  /*1b5e0*/  WARPGROUP.ARRIVE ;  /* 0x00000000000079c5 */ /* 0x008fd60000000000 */
        /* <DEDUP_REMOVED lines=820> */
[----:B--2---:R2:W-:Y:S04]  /*1e930*/  ST.E desc[UR44][R16.64], R13 ;  /* 0x0000000d10007985 */ /* 0x0045e8000c10192c */
[----:B------:R-:W3:Y:S04]  /*1e940*/  LD.E R15, desc[UR44][R20.64] ;  /* 0x0000002c140f7980 */ /* 0x000ee8000c101900 */
[----:B---3--:R3:W-:Y:S04]  /*1e950*/  ST.E desc[UR44][R20.64], R15 ;  /* 0x0000000f14007985 */ /* 0x0087e8000c10192c */
[----:B0-----:R-:W4:Y:S04]  /*1e960*/  LD.E R5, desc[UR44][R18.64+0x250] ;  /* 0x0002502c12057980 */ /* 0x001f28000c101900 */
[----:B-1----:R-:W4:Y:S04]  /*1e970*/  LD.E R6, desc[UR44][R18.64+0x254] ;  /* 0x0002542c12067980 */ /* 0x002f28000c101900 */
        /* <DEDUP_REMOVED lines=124> */
[----:B------:R0:W-:Y:S04]  /*1f140*/  ST.E desc[UR44][R18.64+0x258], R7 ;  /* 0x0002580712007985 */ /* 0x0001e8000c10192c */
[----:B------:R1:W-:Y:S04]  /*1f150*/  ST.E desc[UR44][R18.64+0x25c], R8 ;  /* 0x00025c0812007985 */ /* 0x0003e8000c10192c */
[----:B------:R4:W-:Y:S04]  /*1f160*/  ST.E desc[UR44][R18.64+0x260], R9 ;  /* 0x0002600912007985 */ /* 0x0009e8000c10192c */
[----:B------:R4:W-:Y:S04]  /*1f170*/  ST.E desc[UR44][R18.64+0x264], R10 ;  /* 0x0002640a12007985 */ /* 0x0009e8000c10192c */
[----:B------:R4:W-:Y:S04]  /*1f180*/  ST.E desc[UR44][R18.64+0x268], R11 ;  /* 0x0002680b12007985 */ /* 0x0009e8000c10192c */
[----:B------:R4:W-:Y:S04]  /*1f190*/  ST.E desc[UR44][R18.64+0x26c], R12 ;  /* 0x00026c0c12007985 */ /* 0x0009e8000c10192c */
        /* <DEDUP_REMOVED lines=116> */
[----:B0-----:R-:W1:Y:S04]  /*1f8e0*/  LDL.64 R6, [R1+0x190] ;  /* 0x0001900001067983 */ /* 0x001e680000100a00 */
[----:B------:R4:W5:Y:S04]  /*1f8f0*/  LD.E R5, desc[UR44][R2.64] ;  /* 0x0000002c02057980 */ /* 0x000968000c101900 */
[----:B-1----:R-:W2:Y:S01]  /*1f900*/  LD.E R8, desc[UR44][R6.64] ;  /* 0x0000002c06087980 */ /* 0x002ea2000c101900 */
[----:B------:R-:W-:Y:S01]  /*1f910*/  BSSY B0, `(.L_x_13092) ;  /* 0x0000005000007945 */ /* 0x000fe20003800000 */
[----:B--2---:R-:W-:-:S04]  /*1f920*/  LOP3.LUT R8, R8, 0x1, RZ, 0xfc, !PT ;  /* 0x0000000108087812 */ /* 0x004fc800078efcff */
[----:B------:R-:W-:-:S13]  /*1f930*/  ISETP.NE.AND P0, PT, R8, 0x3, PT ;  /* 0x000000030800780c */ /* 0x000fda0003f05270 */
[----:B----4-:R-:W-:Y:S05]  /*1f940*/  @!P0 BRA `(.L_x_13093) ;  /* 0x0000000000048947 */ /* 0x010fea0003800000 */
[----:B------:R-:W-:Y:S01]  /*1f950*/  BPT.TRAP 0x1 ;  /* 0x000000040000795c */ /* 0x000fe20000300000 */
.L_x_13093:
[----:B------:R-:W-:Y:S05]  /*1f960*/  BSYNC B0 ;  /* 0x0000000000007941 */ /* 0x000fea0003800000 */
.L_x_13092:
        /* <DEDUP_REMOVED lines=9> */
.L_x_13075:
[----:B------:R-:W-:-:S13]  /*1fa00*/  ISETP.GE.AND P0, PT, R0, R202, PT ;  /* 0x000000ca0000720c */ /* 0x000fda0003f06270 */
[----:B------:R-:W-:Y:S05]  /*1fa10*/  @!P0 BRA `(.L_x_13095) ;  /* 0x000000ac00288947 */ /* 0x000fea0003800000 */
[----:B------:R0:W5:Y:S02]  /*1fa20*/  LDL.64 R2, [R1+0x150] ;  /* 0x0001500001027983 */ /* 0x0001640000100a00 */
.L_x_13124:
[----:B-12--5:R-:W2:Y:S04]  /*1fa30*/  LD.E R5, desc[UR44][R2.64] ;  /* 0x0000002c02057980 */ /* 0x026ea8000c101900 */
        /* <DEDUP_REMOVED lines=20> */
.L_x_13097:
[----:B------:R-:W-:Y:S05]  /*1fb80*/  BSYNC B0 ;  /* 0x0000000000007941 */ /* 0x000fea0003800000 */
.L_x_13096:
        /* <DEDUP_REMOVED lines=13> */
.L_x_13099:
[----:B------:R-:W-:Y:S05]  /*1fc60*/  BSYNC B0 ;  /* 0x0000000000007941 */ /* 0x000fea0003800000 */
.L_x_13098:
        /* <DEDUP_REMOVED lines=8> */
.L_x_13101:
[----:B------:R-:W-:Y:S05]  /*1fcf0*/  BSYNC B0 ;  /* 0x0000000000007941 */ /* 0x000fea0003800000 */
.L_x_13100:
[----:B------:R-:W2:Y:S04]  /*1fd00*/  LD.E R5, desc[UR44][R2.64] ;  /* 0x0000002c02057980 */ /* 0x000ea8000c101900 */
[----:B------:R-:W2:Y:S01]  /*1fd10*/  LDL.64 R14, [R1+0x80] ;  /* 0x00008000010e7983 */ /* 0x000ea20000100a00 */
[----:B------:R-:W-:Y:S05]  /*1fd20*/  WARPSYNC.ALL ;  /* 0x0000000000007948 */ /* 0x000fea0003800000 */
[----:B------:R3:W-:Y:S04]  /*1fd30*/  STL [R1+0x60], RZ ;  /* 0x000060ff01007387 */ /* 0x0007e80000100800 */
[----:B------:R-:W4:Y:S01]  /*1fd40*/  LD.E.64 R20, desc[UR44][R18.64+0x78] ;  /* 0x0000782c12147980 */ /* 0x000f22000c101b00 */
[----:B------:R-:W-:-:S05]  /*1fd50*/  IMAD.MOV.U32 R4, RZ, RZ, 0x1 ;  /* 0x00000001ff047424 */ /* 0x000fca00078e00ff */
[----:B------:R3:W-:Y:S04]  /*1fd60*/  STL [R1+0x60], R4 ;  /* 0x0000600401007387 */ /* 0x0007e80000100800 */
[----:B-1---5:R-:W3:Y:S04]  /*1fd70*/  LD.E.64 R8, desc[UR44][R18.64+0x78] ;  /* 0x0000782c12087980 */ /* 0x022ee8000c101b00 */
[----:B------:R1:W-:Y:S04]  /*1fd80*/  STL [R1+0x60], R4 ;  /* 0x0000600401007387 */ /* 0x0003e80000100800 */
[----:B------:R-:W3:Y:S01]  /*1fd90*/  LD.E.64 R10, desc[UR44][R18.64+0x78] ;  /* 0x0000782c120a7980 */ /* 0x000ee2000c101b00 */
        /* <DEDUP_REMOVED lines=49> */
.L_x_13104:
[----:B------:R-:W-:Y:S05]  /*200b0*/  BSYNC B0 ;  /* 0x0000000000007941 */ /* 0x000fea0003800000 */
.L_x_13103:
        /* <DEDUP_REMOVED lines=13> */
.L_x_13106:
[----:B------:R-:W-:Y:S05]  /*20190*/  BSYNC B0 ;  /* 0x0000000000007941 */ /* 0x000fea0003800000 */
.L_x_13105:
        /* <DEDUP_REMOVED lines=8> */
.L_x_13108:
[----:B------:R-:W-:Y:S05]  /*20220*/  BSYNC B0 ;  /* 0x0000000000007941 */ /* 0x000fea0003800000 */
.L_x_13107:
[----:B------:R-:W2:Y:S04]  /*20230*/  LD.E R21, desc[UR44][R2.64] ;  /* 0x0000002c02157980 */ /* 0x000ea8000c101900 */
[----:B------:R-:W2:Y:S04]  /*20240*/  LDL.64 R6, [R1+0xf8] ;  /* 0x0000f80001067983 */ /* 0x000ea80000100a00 */
[----:B------:R-:W3:Y:S04]  /*20250*/  LDL R5, [R1+0x70] ;  /* 0x0000700001057983 */ /* 0x000ee80000100800 */
[----:B-1---5:R-:W4:Y:S04]  /*20260*/  LDL.64 R8, [R1+0xf0] ;  /* 0x0000f00001087983 */ /* 0x022f280000100a00 */
        /* <DEDUP_REMOVED lines=173> */
[----:B------:R2:W-:Y:S01]  /*20d40*/  STL [R1+0x70], R4 ;  /* 0x0000700401007387 */ /* 0x0005e20000100800 */
[----:B------:R-:W-:-:S02]  /*20d50*/  WARPGROUP.DEPBAR.LE gsb0, 0x0 ;  /* 0x00008000000079c5 */ /* 0x000fc40000010000 */
[----:B------:R-:W-:-:S06]  /*20d60*/  WARPGROUP.ARRIVE ;  /* 0x00000000000079c5 */ /* 0x000fcc0000000000 */
[----:B------:R-:W-:Y:S01]  /*20d70*/  HGMMA.64x96x16.F32 R24, gdesc[UR4], R24, gsb0 ;  /* 0x01600000041879f0 */ /* 0x000fe20008000818 */
[----:B------:R2:W-:Y:S01]  /*20d80*/  STL [R1+0x70], R4 ;  /* 0x0000700401007387 */ /* 0x0005e20000100800 */
[----:B-1----:R-:W-:-:S03]  /*20d90*/  SHF.R.U32.HI R103, RZ, 0x7, R72 ;  /* 0x00000007ff677819 */ /* 0x002fc60000011648 */
        /* <DEDUP_REMOVED lines=16> */
[----:B------:R-:W3:Y:S04]  /*20ea0*/  LD.E R6, desc[UR44][R16.64] ;  /* 0x0000002c10067980 */ /* 0x000ee8000c101900 */
[----:B------:R2:W5:Y:S01]  /*20eb0*/  LD.E R5, desc[UR44][R2.64] ;  /* 0x0000002c02057980 */ /* 0x000562000c101900 */
[----:B------:R-:W-:Y:S01]  /*20ec0*/  BSSY B0, `(.L_x_13110) ;  /* 0x0000005000007945 */ /* 0x000fe20003800000 */
[----:B---3--:R-:W-:-:S04]  /*20ed0*/  LOP3.LUT R6, R6, 0x1, RZ, 0xfc, !PT ;  /* 0x0000000106067812 */ /* 0x008fc800078efcff */
[----:B------:R-:W-:-:S13]  /*20ee0*/  ISETP.NE.AND P0, PT, R6, 0x3, PT ;  /* 0x000000030600780c */ /* 0x000fda0003f05270 */
[----:B--2---:R-:W-:Y:S05]  /*20ef0*/  @!P0 BRA `(.L_x_13111) ;  /* 0x0000000000048947 */ /* 0x004fea0003800000 */
[----:B------:R-:W-:Y:S01]  /*20f00*/  BPT.TRAP 0x1 ;  /* 0x000000040000795c */ /* 0x000fe20000300000 */
.L_x_13111:
[----:B------:R-:W-:Y:S05]  /*20f10*/  BSYNC B0 ;  /* 0x0000000000007941 */ /* 0x000fea0003800000 */
.L_x_13110:
        /* <DEDUP_REMOVED lines=69> */
.L_x_13115:
[----:B------:R-:W-:-:S13]  /*21370*/  ISETP.NE.AND P0, PT, R13, 0x1, PT ;  /* 0x000000010d00780c */ /* 0x000fda0003f05270 */
[----:B------:R-:W-:-:S05]  /*21380*/  @P0 IMAD.HI.U32 R10, R7, R14, RZ ;  /* 0x0000000e070a0227 */ /* 0x000fca00078e00ff */
[----:B------:R-:W-:-:S07]  /*21390*/  @P0 SHF.R.U32.HI R7, RZ, R15, R10 ;  /* 0x0000000fff070219 */ /* 0x000fce000001160a */
.L_x_13116:
[----:B------:R-:W-:Y:S05]  /*213a0*/  BSYNC B1 ;  /* 0x0000000000017941 */ /* 0x000fea0003800000 */
.L_x_13114:
[----:B------:R-:W-:-:S05]  /*213b0*/  IMAD R10, R7, R13, R92 ;  /* 0x0000000d070a7224 */ /* 0x000fca00078e025c */
[----:B------:R-:W-:Y:S02]  /*213c0*/  VIMNMX R5, R5, R10, !PT ;  /* 0x0000000a05057248 */ /* 0x000fe40007fe0100 */
[----:B------:R-:W-:-:S07]  /*213d0*/  VIADDMNMX R6, R10, R13, R6, PT ;  /* 0x0000000d0a067246 */ /* 0x000fce0003800106 */
.L_x_13113:
[----:B------:R-:W-:Y:S05]  /*213e0*/  BSYNC B0 ;  /* 0x0000000000007941 */ /* 0x000fea0003800000 */
.L_x_13112:
[C---:B------:R-:W-:Y:S01]  /*213f0*/  ISETP.GE.AND P0, PT, R12.reuse, 0x2, PT ;  /* 0x000000020c00780c */ /* 0x040fe20003f06270 */
[----:B------:R-:W1:Y:S01]  /*21400*/  SHFL.IDX PT, R90, R90, 0x1, 0x1c1f ;  /* 0x003c1f005a5a7f89 */ /* 0x000e6200000e0000 */
[C---:B------:R-:W-:Y:S01]  /*21410*/  ISETP.GE.AND P2, PT, R12.reuse, 0xa, PT ;  /* 0x0000000a0c00780c */ /* 0x040fe20003f46270 */
        /* <DEDUP_REMOVED lines=12> */
[----:B-1----:R-:W-:Y:S01]  /*214e0*/  IMAD.IADD R7, R17, 0x1, R90 ;  /* 0x0000000111077824 */ /* 0x002fe200078e025a */
[----:B------:R-:W-:Y:S02]  /*214f0*/  FSEL R86, R29, -INF , !P0 ;  /* 0xff8000001d567808 */ /* 0x000fe40004000000 */
        /* <DEDUP_REMOVED lines=113> */
.L_x_13120:
[----:B------:R-:W-:-:S13]  /*21c10*/  ISETP.NE.AND P6, PT, R13, 0x1, PT ;  /* 0x000000010d00780c */ /* 0x000fda0003fc5270 */
[----:B------:R-:W-:-:S05]  /*21c20*/  @P6 IMAD.HI.U32 R14, R8, R14, RZ ;  /* 0x0000000e080e6227 */ /* 0x000fca00078e00ff */
[----:B------:R-:W-:-:S07]  /*21c30*/  @P6 SHF.R.U32.HI R8, RZ, R15, R14 ;  /* 0x0000000fff086219 */ /* 0x000fce000001160e */
.L_x_13121:
[----:B------:R-:W-:Y:S05]  /*21c40*/  BSYNC B1 ;  /* 0x0000000000017941 */ /* 0x000fea0003800000 */
.L_x_13119:
[----:B------:R-:W-:-:S05]  /*21c50*/  IMAD R8, R8, R13, R92 ;  /* 0x0000000d08087224 */ /* 0x000fca00078e025c */
[----:B------:R-:W-:Y:S02]  /*21c60*/  VIADDMNMX R6, R8, R13, R6, PT ;  /* 0x0000000d08067246 */ /* 0x000fe40003800106 */
[----:B------:R-:W-:-:S07]  /*21c70*/  VIMNMX R7, R7, R8, !PT ;  /* 0x0000000807077248 */ /* 0x000fce0007fe0100 */
.L_x_13118:
[----:B------:R-:W-:Y:S05]  /*21c80*/  BSYNC B0 ;  /* 0x0000000000007941 */ /* 0x000fea0003800000 */
.L_x_13117:
        /* <DEDUP_REMOVED lines=74> */
[----:B--2---:R-:W-:Y:S02]  /*22130*/  FMNMX.FTZ R5, R160, R8, !PT ;  /* 0x00000008a0057209 */ /* 0x004fe40007810000 */
[----:B------:R-:W-:-:S02]  /*22140*/  FMNMX.FTZ R10, R26, R9, !PT ;  /* 0x000000091a0a7209 */ /* 0x000fc40007810000 */
[----:B------:R-:W-:Y:S02]  /*22150*/  FMNMX.FTZ R5, R88, R5, !PT ;  /* 0x0000000558057209 */ /* 0x000fe40007810000 */
[----:B------:R-:W-:Y:S02]  /*22160*/  FSEL R59, R59, -INF , !P5 ;  /* 0xff8000003b3b7808 */ /* 0x000fe40006800000 */
        /* <DEDUP_REMOVED lines=32> */
[----:B------:R-:W1:Y:S01]  /*22370*/  SHFL.BFLY PT, R11, R10, 0x2, 0x1f ;  /* 0x0c401f000a0b7f89 */ /* 0x000e6200000e0000 */
[----:B------:R-:W-:-:S04]  /*22380*/  FMNMX.FTZ R5, R47, R12, !PT ;  /* 0x0000000c2f057209 */ /* 0x000fc80007810000 */
[----:B------:R-:W-:-:S04]  /*22390*/  FMNMX.FTZ R12, R50, R5, !PT ;  /* 0x00000005320c7209 */ /* 0x000fc80007810000 */
[----:B------:R-:W-:-:S04]  /*223a0*/  FMNMX.FTZ R5, R51, R12, !PT ;  /* 0x0000000c33057209 */ /* 0x000fc80007810000 */
[----:B------:R-:W-:-:S04]  /*223b0*/  FMNMX.FTZ R12, R54, R5, !PT ;  /* 0x00000005360c7209 */ /* 0x000fc80007810000 */
[----:B------:R-:W-:Y:S02]  /*223c0*/  FMNMX.FTZ R5, R55, R12, !PT ;  /* 0x0000000c37057209 */ /* 0x000fe40007810000 */
[C---:B------:R-:W-:Y:S02]  /*223d0*/  ISETP.GT.AND P1, PT, R7.reuse, 0x49, !P1 ;  /* 0x000000490700780c */ /* 0x040fe40004f24270 */
[----:B------:R-:W-:Y:S02]  /*223e0*/  ISETP.LT.OR P0, PT, R6, 0x49, P0 ;  /* 0x000000490600780c */ /* 0x000fe40000701670 */
[----:B------:R-:W-:Y:S02]  /*223f0*/  FMNMX.FTZ R12, R58, R5, !PT ;  /* 0x000000053a0c7209 */ /* 0x000fe40007810000 */
[----:B------:R-:W-:Y:S02]  /*22400*/  ISETP.GT.AND P2, PT, R7, 0x50, !P2 ;  /* 0x000000500700780c */ /* 0x000fe40005744270 */
[----:B-1----:R-:W-:-:S02]  /*22410*/  FMNMX.FTZ R13, R10, R11, !PT ;  /* 0x0000000b0a0d7209 */ /* 0x002fc40007810000 */
[----:B------:R-:W-:Y:S02]  /*22420*/  ISETP.LT.OR P1, PT, R6, 0x4a, P1 ;  /* 0x0000004a0600780c */ /* 0x000fe40000f21670 */
[----:B------:R-:W-:Y:S02]  /*22430*/  FSEL R62, R62, -INF , !P0 ;  /* 0xff8000003e3e7808 */ /* 0x000fe40004000000 */
[----:B------:R-:W-:Y:S01]  /*22440*/  FMNMX.FTZ R5, R59, R12, !PT ;  /* 0x0000000c3b057209 */ /* 0x000fe20007810000 */
[----:B------:R-:W1:Y:S01]  /*22450*/  SHFL.BFLY PT, R14, R13, 0x1, 0x1f ;  /* 0x0c201f000d0e7f89 */ /* 0x000e6200000e0000 */
[----:B------:R-:W-:Y:S02]  /*22460*/  ISETP.GT.AND P3, PT, R7, 0x51, !P3 ;  /* 0x000000510700780c */ /* 0x000fe40005f64270 */
        /* <DEDUP_REMOVED lines=16> */
[----:B------:R-:W-:Y:S02]  /*22570*/  FMNMX.FTZ R11, R71, R6, !PT ;  /* 0x00000006470b7209 */ /* 0x000fe40007810000 */
[----:B-1----:R-:W-:Y:S01]  /*22580*/  FMNMX.FTZ R12, R13, R14, !PT ;  /* 0x0000000e0d0c7209 */ /* 0x002fe20007810000 */
[----:B------:R-:W2:Y:S04]  /*22590*/  LDL.64 R6, [R1+0x220] ;  /* 0x0002200001067983 */ /* 0x000ea80000100a00 */
[----:B------:R-:W-:Y:S04]  /*225a0*/  STL.64 [R1+0x210], R10 ;  /* 0x0002100a01007387 */ /* 0x000fe80000100a00 */
[----:B------:R-:W4:Y:S04]  /*225b0*/  LDL R13, [R1+0x214] ;  /* 0x00021400010d7983 */ /* 0x000f280000100800 */
[----:B------:R-:W-:Y:S04]  /*225c0*/  STL [R1+0x210], R12 ;  /* 0x0002100c01007387 */ /* 0x000fe80000100800 */
[----:B------:R-:W3:Y:S04]  /*225d0*/  LDL R14, [R1+0x210] ;  /* 0x00021000010e7983 */ /* 0x000ee80000100800 */
[----:B----4-:R-:W1:Y:S02]  /*225e0*/  SHFL.BFLY PT, R10, R13, 0x2, 0x1f ;  /* 0x0c401f000d0a7f89 */ /* 0x010e6400000e0000 */
[----:B-1----:R-:W-:-:S05]  /*225f0*/  FMNMX.FTZ R10, R10, R13, !PT ;  /* 0x0000000d0a0a7209 */ /* 0x002fca0007810000 */
[----:B------:R-:W1:Y:S01]  /*22600*/  SHFL.BFLY PT, R11, R10, 0x1, 0x1f ;  /* 0x0c201f000a0b7f89 */ /* 0x000e6200000e0000 */
[----:B---3--:R-:W-:Y:S01]  /*22610*/  FMUL.FTZ R5, R41, R14 ;  /* 0x0000000e29057220 */ /* 0x008fe20000410000 */
[----:B------:R-:W-:-:S04]  /*22620*/  FSETP.NEU.FTZ.AND P0, PT, R14, -INF , PT ;  /* 0xff8000000e00780b */ /* 0x000fc80003f1d000 */
[----:B------:R-:W-:Y:S02]  /*22630*/  FSEL R5, R5, RZ, P0 ;  /* 0x000000ff05057208 */ /* 0x000fe40000000000 */
[----:B------:R-:W-:-:S03]  /*22640*/  FSEL R13, R14, RZ, P0 ;  /* 0x000000ff0e0d7208 */ /* 0x000fc60000000000 */
        /* <DEDUP_REMOVED lines=8> */
[----:B-1----:R-:W-:Y:S01]  /*226d0*/  FMNMX.FTZ R10, R10, R11, !PT ;  /* 0x0000000b0a0a7209 */ /* 0x002fe20007810000 */
[-CC-:B------:R-:W-:Y:S01]  /*226e0*/  FFMA.FTZ R34, R72, R41.reuse, -R5.reuse ;  /* 0x0000002948227223 */ /* 0x180fe20000010805 */
[----:B------:R-:W-:-:S02]  /*226f0*/  FFMA.FTZ R176, R82, R41, -R5 ;  /* 0x0000002952b07223 */ /* 0x000fc40000010805 */
        /* <DEDUP_REMOVED lines=16> */
[C---:B------:R-:W-:Y:S01]  /*22800*/  FMUL.FTZ R5, R10.reuse, R41 ;  /* 0x000000290a057220 */ /* 0x040fe20000410000 */
[----:B------:R-:W-:-:S02]  /*22810*/  FSEL R12, R10, RZ, P0 ;  /* 0x000000ff0a0c7208 */ /* 0x000fc40000000000 */
[----:B------:R-:W-:Y:S02]  /*22820*/  FMUL.FTZ R13, R8, R41 ;  /* 0x00000029080d7220 */ /* 0x000fe40000410000 */
        /* <DEDUP_REMOVED lines=10> */
[----:B------:R-:W1:Y:S01]  /*228d0*/  MUFU.EX2 R12, R12 ;  /* 0x0000000c000c7308 */ /* 0x000e620000000800 */
[----:B------:R-:W-:-:S07]  /*228e0*/  FFMA.FTZ R30, R17, R41, -R8 ;  /* 0x00000029111e7223 */ /* 0x000fce0000010808 */
[----:B------:R-:W3:Y:S08]  /*228f0*/  MUFU.EX2 R15, R15 ;  /* 0x0000000f000f7308 */ /* 0x000ef00000000800 */
[----:B------:R-:W4:Y:S01]  /*22900*/  MUFU.EX2 R161, R161 ;  /* 0x000000a100a17308 */ /* 0x000f220000000800 */
[----:B------:R-:W-:-:S07]  /*22910*/  FFMA.FTZ R169, R25, R41, -R8 ;  /* 0x0000002919a97223 */ /* 0x000fce0000010808 */
[----:B------:R-:W0:Y:S08]  /*22920*/  MUFU.EX2 R162, R162 ;  /* 0x000000a200a27308 */ /* 0x000e300000000800 */
[----:B------:R-:W0:Y:S01]  /*22930*/  MUFU.EX2 R31, R31 ;  /* 0x0000001f001f7308 */ /* 0x000e220000000800 */
[----:B--2---:R-:W-:Y:S01]  /*22940*/  FFMA.FTZ R6, R13, R6, R160 ;  /* 0x000000060d067223 */ /* 0x004fe200000100a0 */
[----:B-1----:R-:W-:-:S06]  /*22950*/  FFMA.FTZ R16, R7, R12, R32 ;  /* 0x0000000c07107223 */ /* 0x002fcc0000010020 */
[----:B------:R-:W1:Y:S01]  /*22960*/  MUFU.EX2 R37, R37 ;  /* 0x0000002500257308 */ /* 0x000e620000000800 */
[----:B------:R-:W-:-:S07]  /*22970*/  FFMA.FTZ R29, R38, R41, -R8 ;  /* 0x00000029261d7223 */ /* 0x000fce0000010808 */
[----:B------:R-:W2:Y:S01]  /*22980*/  MUFU.EX2 R163, R163 ;  /* 0x000000a300a37308 */ /* 0x000ea20000000800 */
[----:B---3--:R-:W-:Y:S01]  /*22990*/  FADD.FTZ R5, R15, R6 ;  /* 0x000000060f057221 */ /* 0x008fe20000010000 */
[----:B----4-:R-:W-:-:S06]  /*229a0*/  FADD.FTZ R16, R161, R16 ;  /* 0x00000010a1107221 */ /* 0x010fcc0000010000 */
[----:B------:R-:W3:Y:S01]  /*229b0*/  MUFU.EX2 R36, R36 ;  /* 0x0000002400247308 */ /* 0x000ee20000000800 */
[----:B------:R-:W-:-:S07]  /*229c0*/  FFMA.FTZ R171, R39, R41, -R8 ;  /* 0x0000002927ab7223 */ /* 0x000fce0000010808 */
[----:B------:R-:W4:Y:S01]  /*229d0*/  MUFU.EX2 R30, R30 ;  /* 0x0000001e001e7308 */ /* 0x000f220000000800 */
[----:B0-----:R-:W-:Y:S01]  /*229e0*/  FADD.FTZ R6, R162, R5 ;  /* 0x00000005a2067221 */ /* 0x001fe20000010000 */
[----:B------:R-:W-:-:S06]  /*229f0*/  FADD.FTZ R16, R31, R16 ;  /* 0x000000101f107221 */ /* 0x000fcc0000010000 */
[----:B------:R-:W0:Y:S01]  /*22a00*/  MUFU.EX2 R168, R168 ;  /* 0x000000a800a87308 */ /* 0x000e220000000800 */
[----:B------:R-:W-:-:S07]  /*22a10*/  FFMA.FTZ R28, R42, R41, -R8 ;  /* 0x000000292a1c7223 */ /* 0x000fce0000010808 */
[----:B------:R-:W0:Y:S01]  /*22a20*/  MUFU.EX2 R169, R169 ;  /* 0x000000a900a97308 */ /* 0x000e220000000800 */
[----:B-1----:R-:W-:Y:S01]  /*22a30*/  FADD.FTZ R5, R37, R6 ;  /* 0x0000000625057221 */ /* 0x002fe20000010000 */
[----:B--2---:R-:W-:-:S06]  /*22a40*/  FADD.FTZ R7, R163, R16 ;  /* 0x00000010a3077221 */ /* 0x004fcc0000010000 */
        /* <DEDUP_REMOVED lines=75> */
[----:B------:R-:W1:Y:S08]  /*22f00*/  MUFU.EX2 R182, R182 ;  /* 0x000000b600b67308 */ /* 0x000e700000000800 */
[----:B------:R-:W2:Y:S01]  /*22f10*/  MUFU.EX2 R20, R20 ;  /* 0x0000001400147308 */ /* 0x000ea20000000800 */
[----:B---3--:R-:W-:Y:S01]  /*22f20*/  FADD.FTZ R8, R187, R8 ;  /* 0x00000008bb087221 */ /* 0x008fe20000010000 */
[----:B----4-:R-:W-:-:S06]  /*22f30*/  FADD.FTZ R6, R184, R7 ;  /* 0x00000007b8067221 */ /* 0x010fcc0000010000 */
[----:B------:R-:W3:Y:S08]  /*22f40*/  MUFU.EX2 R180, R180 ;  /* 0x000000b400b47308 */ /* 0x000ef00000000800 */
[----:B------:R-:W4:Y:S01]  /*22f50*/  MUFU.EX2 R5, R5 ;  /* 0x0000000500057308 */ /* 0x000f220000000800 */
[----:B0-----:R-:W-:Y:S01]  /*22f60*/  FADD.FTZ R7, R181, R8 ;  /* 0x00000008b5077221 */ /* 0x001fe20000010000 */
[----:B------:R-:W-:-:S06]  /*22f70*/  FADD.FTZ R9, R17, R6 ;  /* 0x0000000611097221 */ /* 0x000fcc0000010000 */
[----:B------:R-:W0:Y:S08]  /*22f80*/  MUFU.EX2 R21, R21 ;  /* 0x0000001500157308 */ /* 0x000e300000000800 */
[----:B------:R-:W0:Y:S01]  /*22f90*/  MUFU.EX2 R16, R16 ;  /* 0x0000001000107308 */ /* 0x000e220000000800 */
[----:B-1----:R-:W-:Y:S01]  /*22fa0*/  FADD.FTZ R7, R182, R7 ;  /* 0x00000007b6077221 */ /* 0x002fe20000010000 */
[----:B--2---:R-:W-:-:S03]  /*22fb0*/  FADD.FTZ R6, R20, R9 ;  /* 0x0000000914067221 */ /* 0x004fc60000010000 */
[----:B---3--:R-:W-:Y:S01]  /*22fc0*/  FADD.FTZ R8, R180, R7 ;  /* 0x00000007b4087221 */ /* 0x008fe20000010000 */
[----:B----4-:R-:W-:-:S03]  /*22fd0*/  FADD.FTZ R7, R5, R6 ;  /* 0x0000000605077221 */ /* 0x010fc60000010000 */
[----:B0-----:R-:W-:Y:S01]  /*22fe0*/  FADD.FTZ R6, R21, R8 ;  /* 0x0000000815067221 */ /* 0x001fe20000010000 */
        /* <DEDUP_REMOVED lines=351> */
[C---:B------:R-:W-:Y:S01]  /*245e0*/  FMUL.FTZ R55, R12.reuse, R42 ;  /* 0x0000002a0c377220 */ /* 0x040fe20000410000 */
[C---:B------:R-:W-:Y:S01]  /*245f0*/  FMUL.FTZ R61, R12.reuse, R44 ;  /* 0x0000002c0c3d7220 */ /* 0x040fe20000410000 */
[C---:B------:R-:W-:Y:S01]  /*24600*/  FMUL.FTZ R41, R12.reuse, R41 ;  /* 0x000000290c297220 */ /* 0x040fe20000410000 */
[C---:B------:R-:W-:Y:S01]  /*24610*/  FMUL.FTZ R27, R12.reuse, R27 ;  /* 0x0000001b0c1b7220 */ /* 0x040fe20000410000 */
[C---:B---3--:R-:W-:Y:S01]  /*24620*/  FMUL.FTZ R47, R12.reuse, R40 ;  /* 0x000000280c2f7220 */ /* 0x048fe20000410000 */
[C---:B------:R-:W-:Y:S01]  /*24630*/  FMUL.FTZ R39, R12.reuse, R39 ;  /* 0x000000270c277220 */ /* 0x040fe20000410000 */
[C---:B-1----:R-:W-:Y:S01]  /*24640*/  FMUL.FTZ R49, R12.reuse, R38 ;  /* 0x000000260c317220 */ /* 0x042fe20000410000 */
        /* <DEDUP_REMOVED lines=40> */
[----:B------:R3:W-:Y:S01]  /*248d0*/  ST.E desc[UR44][R18.64+0x438], R25 ;  /* 0x0004381912007985 */ /* 0x0007e2000c10192c */
[----:B------:R4:W-:Y:S06]  /*248e0*/  BAR.SYNC.DEFER_BLOCKING R26, 0x100 ;  /* 0x0004001a0000751d */ /* 0x0009ec0000010000 */
[----:B0-----:R-:W2:Y:S04]  /*248f0*/  LD.E R27, desc[UR44][R18.64+0x240] ;  /* 0x0002402c121b7980 */ /* 0x001ea8000c101900 */
[----:B------:R-:W4:Y:S04]  /*24900*/  LD.E R24, desc[UR44][R2.64] ;  /* 0x0000002c02187980 */ /* 0x000f28000c101900 */
[----:B------:R-:W4:Y:S04]  /*24910*/  LD.E.64 R12, desc[UR44][R18.64+0x88] ;  /* 0x0000882c120c7980 */ /* 0x000f28000c101b00 */
[----:B--2---:R0:W-:Y:S04]  /*24920*/  ST.E desc[UR44][R18.64+0x240], R27 ;  /* 0x0002401b12007985 */ /* 0x0041e8000c10192c */
[----:B-1----:R-:W2:Y:S04]  /*24930*/  LD.E R39, desc[UR44][R6.64] ;  /* 0x0000002c06277980 */ /* 0x002ea8000c101900 */
[----:B--2---:R1:W-:Y:S04]  /*24940*/  ST.E desc[UR44][R6.64], R39 ;  /* 0x0000002706007985 */ /* 0x0043e8000c10192c */
[----:B------:R-:W2:Y:S04]  /*24950*/  LD.E R41, desc[UR44][R10.64] ;  /* 0x0000002c0a297980 */ /* 0x000ea8000c101900 */
[----:B--2---:R2:W-:Y:S04]  /*24960*/  ST.E desc[UR44][R10.64], R41 ;  /* 0x000000290a007985 */ /* 0x0045e8000c10192c */
[----:B------:R-:W3:Y:S04]  /*24970*/  LD.E R43, desc[UR44][R8.64] ;  /* 0x0000002c082b7980 */ /* 0x000ee8000c101900 */
[----:B---3--:R3:W-:Y:S04]  /*24980*/  ST.E desc[UR44][R8.64], R43 ;  /* 0x0000002b08007985 */ /* 0x0087e8000c10192c */
[----:B------:R-:W4:Y:S04]  /*24990*/  LD.E R25, desc[UR44][R18.64+0x250] ;  /* 0x0002502c12197980 */ /* 0x000f28000c101900 */
[----:B------:R-:W4:Y:S04]  /*249a0*/  LD.E R45, desc[UR44][R18.64+0x254] ;  /* 0x0002542c122d7980 */ /* 0x000f28000c101900 */
[----:B------:R-:W4:Y:S04]  /*249b0*/  LD.E R47, desc[UR44][R18.64+0x258] ;  /* 0x0002582c122f7980 */ /* 0x000f28000c101900 */
[----:B0-----:R-:W4:Y:S04]  /*249c0*/  LD.E R27, desc[UR44][R18.64+0x25c] ;  /* 0x00025c2c121b7980 */ /* 0x001f28000c101900 */
[----:B------:R-:W4:Y:S04]  /*249d0*/  LD.E R49, desc[UR44][R18.64+0x260] ;  /* 0x0002602c12317980 */ /* 0x000f28000c101900 */
[----:B------:R-:W4:Y:S04]  /*249e0*/  LD.E R51, desc[UR44][R18.64+0x264] ;  /* 0x0002642c12337980 */ /* 0x000f28000c101900 */
[----:B-1----:R-:W4:Y:S04]  /*249f0*/  LD.E R39, desc[UR44][R18.64+0x268] ;  /* 0x0002682c12277980 */ /* 0x002f28000c101900 */
        /* <DEDUP_REMOVED lines=76> */
[----:B--2---:R2:W-:Y:S04]  /*24ec0*/  ST.E desc[UR44][R18.64+0x270], R41 ;  /* 0x0002702912007985 */ /* 0x0045e8000c10192c */
[----:B------:R-:W-:Y:S04]  /*24ed0*/  ST.E desc[UR44][R18.64+0x274], R55 ;  /* 0x0002743712007985 */ /* 0x000fe8000c10192c */
[----:B---3--:R3:W-:Y:S04]  /*24ee0*/  ST.E desc[UR44][R18.64+0x278], R43 ;  /* 0x0002782b12007985 */ /* 0x0087e8000c10192c */
[----:B------:R3:W-:Y:S04]  /*24ef0*/  ST.E desc[UR44][R18.64+0x27c], R57 ;  /* 0x00027c3912007985 */ /* 0x0007e8000c10192c */
[----:B------:R3:W-:Y:S04]  /*24f00*/  ST.E desc[UR44][R18.64+0x280], R59 ;  /* 0x0002803b12007985 */ /* 0x0007e8000c10192c */
[----:B------:R3:W-:Y:S04]  /*24f10*/  ST.E desc[UR44][R18.64+0x284], R61 ;  /* 0x0002843d12007985 */ /* 0x0007e8000c10192c */
[----:B------:R3:W-:Y:S04]  /*24f20*/  ST.E desc[UR44][R18.64+0x288], R63 ;  /* 0x0002883f12007985 */ /* 0x0007e8000c10192c */
[----:B------:R3:W-:Y:S04]  /*24f30*/  ST.E desc[UR44][R18.64+0x28c], R65 ;  /* 0x00028c4112007985 */ /* 0x0007e8000c10192c */
[----:B0-----:R-:W4:Y:S04]  /*24f40*/  LD.E R25, desc[UR44][R18.64+0x290] ;  /* 0x0002902c12197980 */ /* 0x001f28000c101900 */
[----:B-1----:R-:W4:Y:S04]  /*24f50*/  LD.E R27, desc[UR44][R18.64+0x298] ;  /* 0x0002982c121b7980 */ /* 0x002f28000c101900 */
        /* <DEDUP_REMOVED lines=155> */
[----:B0-----:R-:W3:Y:S01]  /*25910*/  LDL R25, [R1+0x68] ;  /* 0x0000680001197983 */ /* 0x001ee20000100800 */
[----:B------:R-:W-:-:S02]  /*25920*/  IMAD R12, R24, 0xc00, R12 ;  /* 0x00000c00180c7824 */ /* 0x000fc400078e020c */
[----:B-1----:R-:W-:Y:S01]  /*25930*/  IMAD.MOV.U32 R27, RZ, RZ, R13 ;  /* 0x000000ffff1b7224 */ /* 0x002fe200078e000d */
[----:B------:R-:W-:Y:S01]  /*25940*/  F2FP.F16.F32.PACK_AB R162, R37, R162 ;  /* 0x000000a225a2723e */ /* 0x000fe200000000ff */
[C---:B------:R-:W-:Y:S01]  /*25950*/  VIADD R24, R12.reuse, 0x80 ;  /* 0x000000800c187836 */ /* 0x040fe20000000000 */
[----:B------:R-:W-:Y:S01]  /*25960*/  IADD3 R26, R12, 0x100, RZ ;  /* 0x000001000c1a7810 */ /* 0x000fe20007ffe0ff */
[----:B------:R-:W3:Y:S01]  /*25970*/  LD.E R37, desc[UR44][R18.64+0x274] ;  /* 0x0002742c12257980 */ /* 0x000ee2000c101900 */
[----:B------:R-:W-:Y:S02]  /*25980*/  R2UR UR15, R27 ;  /* 0x000000001b0f72ca */ /* 0x000fe400000e0000 */
[----:B------:R-:W-:Y:S01]  /*25990*/  R2UR UR10, R24 ;  /* 0x00000000180a72ca */ /* 0x000fe200000e0000 */
[----:B------:R-:W3:Y:S01]  /*259a0*/  LD.E R38, desc[UR44][R18.64+0x278] ;  /* 0x0002782c12267980 */ /* 0x000ee2000c101900 */
[----:B------:R-:W-:Y:S02]  /*259b0*/  R2UR UR14, R26 ;  /* 0x000000001a0e72ca */ /* 0x000fe400000e0000 */
[----:B------:R-:W-:Y:S01]  /*259c0*/  F2FP.F16.F32.PACK_AB R168, R168, R36 ;  /* 0x00000024a8a8723e */ /* 0x000fe200000000ff */
[----:B------:R-:W3:Y:S01]  /*259d0*/  LD.E R24, desc[UR44][R18.64+0x240] ;  /* 0x0002402c12187980 */ /* 0x000ee2000c101900 */
[----:B------:R-:W-:-:S02]  /*259e0*/  F2FP.F16.F32.PACK_AB R170, R170, R35 ;  /* 0x00000023aaaa723e */ /* 0x000fc400000000ff */
[----:B------:R-:W-:Y:S01]  /*259f0*/  F2FP.F16.F32.PACK_AB R176, R176, R34 ;  /* 0x00000022b0b0723e */ /* 0x000fe200000000ff */
[----:B------:R-:W3:Y:S01]  /*25a00*/  LD.E R35, desc[UR44][R18.64+0x26c] ;  /* 0x00026c2c12237980 */ /* 0x000ee2000c101900 */
[----:B------:R-:W-:Y:S02]  /*25a10*/  F2FP.F16.F32.PACK_AB R178, R178, R33 ;  /* 0x00000021b2b2723e */ /* 0x000fe400000000ff */
[----:B------:R-:W-:Y:S01]  /*25a20*/  F2FP.F16.F32.PACK_AB R161, R161, R32 ;  /* 0x00000020a1a1723e */ /* 0x000fe200000000ff */
[----:B------:R-:W3:Y:S01]  /*25a30*/  LD.E R33, desc[UR44][R18.64+0x264] ;  /* 0x0002642c12217980 */ /* 0x000ee2000c101900 */
[----:B------:R-:W-:Y:S02]  /*25a40*/  F2FP.F16.F32.PACK_AB R163, R163, R31 ;  /* 0x0000001fa3a3723e */ /* 0x000fe400000000ff */
[----:B------:R-:W-:Y:S01]  /*25a50*/  F2FP.F16.F32.PACK_AB R169, R169, R30 ;  /* 0x0000001ea9a9723e */ /* 0x000fe200000000ff */
[----:B------:R-:W3:Y:S01]  /*25a60*/  LD.E R31, desc[UR44][R18.64+0x25c] ;  /* 0x00025c2c121f7980 */ /* 0x000ee2000c101900 */
[----:B------:R-:W-:-:S02]  /*25a70*/  F2FP.F16.F32.PACK_AB R171, R171, R29 ;  /* 0x0000001dabab723e */ /* 0x000fc400000000ff */
[----:B------:R-:W-:Y:S01]  /*25a80*/  F2FP.F16.F32.PACK_AB R177, R177, R28 ;  /* 0x0000001cb1b1723e */ /* 0x000fe200000000ff */
        /* <DEDUP_REMOVED lines=8> */
[----:B--2---:R-:W4:Y:S04]  /*25b10*/  LD.E R41, desc[UR44][R18.64+0x284] ;  /* 0x0002842c12297980 */ /* 0x004f28000c101900 */
[----:B------:R-:W4:Y:S04]  /*25b20*/  LD.E R42, desc[UR44][R18.64+0x288] ;  /* 0x0002882c122a7980 */ /* 0x000f28000c101900 */
[----:B---3--:R-:W4:Y:S04]  /*25b30*/  LD.E R43, desc[UR44][R18.64+0x28c] ;  /* 0x00028c2c122b7980 */ /* 0x008f28000c101900 */
        /* <DEDUP_REMOVED lines=57> */
[----:B------:R-:W-:Y:S01]  /*25ed0*/  ISETP.NE.U32.AND P0, PT, R25, RZ, PT ;  /* 0x000000ff1900720c */ /* 0x000fe20003f05070 */
[----:B------:R-:W-:-:S02]  /*25ee0*/  IMAD.MOV.U32 R25, RZ, RZ, R13 ;  /* 0x000000ffff197224 */ /* 0x000fc400078e000d */
[----:B------:R-:W4:Y:S03]  /*25ef0*/  LD.E R101, desc[UR44][R18.64+0x374] ;  /* 0x0003742c12657980 */ /* 0x000f26000c101900 */
        /* <DEDUP_REMOVED lines=55> */
[----:B------:R-:W-:Y:S02]  /*26270*/  R2UR UR7, R13 ;  /* 0x000000000d0772ca */ /* 0x000fe400000e0000 */
[----:B------:R-:W-:Y:S01]  /*26280*/  F2FP.F16.F32.PACK_AB R160, R15, R160 ;  /* 0x000000a00fa0723e */ /* 0x000fe200000000ff */
[----:B------:R-:W-:-:S03]  /*26290*/  VOTEU.ANY UP0, P0 ;  /* 0x00000000003f7886 */ /* 0x000fc60000000100 */
[----:B----4-:R-:W-:-:S07]  /*262a0*/  WARPGROUP.ARRIVE ;  /* 0x00000000000079c5 */ /* 0x010fce0000000000 */
        /* <DEDUP_REMOVED lines=1072> */
[----:B------:R1:W5:Y:S04]  /*2a5b0*/  LD.E R4, desc[UR44][R2.64] ;  /* 0x0000002c02047980 */ /* 0x000368000c101900 */
[----:B--2---:R-:W2:Y:S01]  /*2a5c0*/  LD.E R5, desc[UR44][R6.64] ;  /* 0x0000002c06057980 */ /* 0x004ea2000c101900 */
[----:B------:R-:W-:Y:S01]  /*2a5d0*/  BSSY B0, `(.L_x_13122) ;  /* 0x0000005000007945 */ /* 0x000fe20003800000 */
[----:B--2---:R-:W-:-:S04]  /*2a5e0*/  LOP3.LUT R5, R5, 0x1, RZ, 0xfc, !PT ;  /* 0x0000000105057812 */ /* 0x004fc800078efcff */
[----:B------:R-:W-:-:S13]  /*2a5f0*/  ISETP.NE.AND P0, PT, R5, 0x3, PT ;  /* 0x000000030500780c */ /* 0x000fda0003f05270 */
[----:B-1----:R-:W-:Y:S05]  /*2a600*/  @!P0 BRA `(.L_x_13123) ;  /* 0x0000000000048947 */ /* 0x002fea0003800000 */
[----:B------:R-:W-:Y:S01]  /*2a610*/  BPT.TRAP 0x1 ;  /* 0x000000040000795c */ /* 0x000fe20000300000 */
.L_x_13123:
[----:B------:R-:W-:Y:S05]  /*2a620*/  BSYNC B0 ;  /* 0x0000000000007941 */ /* 0x000fea0003800000 */
.L_x_13122:
        /* <DEDUP_REMOVED lines=9> */
.L_x_13095:
[----:B------:R-:W3:Y:S01]  /*2a6c0*/  LDL R7, [R1+0x220] ;  /* 0x0002200001077983 */ /* 0x000ee20000100800 */
[----:B------:R-:W-:Y:S05]  /*2a6d0*/  WARPSYNC.ALL ;  /* 0x0000000000007948 */ /* 0x000fea0003800000 */
[----:B-1----:R-:W4:Y:S04]  /*2a6e0*/  LDL R5, [R1+0x224] ;  /* 0x0002240001057983 */ /* 0x002f280000100800 */
[----:B------:R-:W5:Y:S04]  /*2a6f0*/  LDL.64 R16, [R1+0x240] ;  /* 0x0002400001107983 */ /* 0x000f680000100a00 */
[----:B------:R-:W5:Y:S04]  /*2a700*/  LDL.64 R20, [R1+0x250] ;  /* 0x0002500001147983 */ /* 0x000f680000100a00 */
[----:B------:R-:W5:Y:S04]  /*2a710*/  LDL.64 R14, [R1+0x260] ;  /* 0x00026000010e7983 */ /* 0x000f680000100a00 */
[----:B------:R-:W5:Y:S04]  /*2a720*/  LDL.64 R12, [R1+0x270] ;  /* 0x00027000010c7983 */ /* 0x000f680000100a00 */
[----:B------:R-:W5:Y:S04]  /*2a730*/  LDL.64 R10, [R1+0x280] ;  /* 0x00028000010a7983 */ /* 0x000f680000100a00 */
[----:B------:R-:W5:Y:S04]  /*2a740*/  LDL.64 R8, [R1+0x290] ;  /* 0x0002900001087983 */ /* 0x000f680000100a00 */
[----:B------:R-:W5:Y:S01]  /*2a750*/  LDL R121, [R1+0x1f0] ;  /* 0x0001f00001797983 */ /* 0x000f620000100800 */
[----:B------:R-:W-:-:S03]  /*2a760*/  IMAD.MOV.U32 R116, RZ, RZ, RZ ;  /* 0x000000ffff747224 */ /* 0x000fc600078e00ff */
[----:B------:R-:W5:Y:S01]  /*2a770*/  LDL.64 R104, [R1+0x320] ;  /* 0x0003200001687983 */ /* 0x000f620000100a00 */
[----:B------:R-:W-:Y:S02]  /*2a780*/  IMAD.MOV.U32 R117, RZ, RZ, -0x800000 ;  /* 0xff800000ff757424 */ /* 0x000fe400078e00ff */
        /* <DEDUP_REMOVED lines=44> */
[----:B---3--:R-:W0:Y:S02]  /*2aa50*/  SHFL.BFLY PT, R0, R7, 0x2, 0x1f ;  /* 0x0c401f0007007f89 */ /* 0x008e2400000e0000 */
[----:B0-----:R-:W-:-:S02]  /*2aa60*/  FADD.FTZ R2, R7, R0 ;  /* 0x0000000007027221 */ /* 0x001fc40000010000 */
[----:B------:R-:W3:Y:S04]  /*2aa70*/  LDL.64 R6, [R1+0x2c0] ;  /* 0x0002c00001067983 */ /* 0x000ee80000100a00 */
[----:B------:R-:W2:Y:S02]  /*2aa80*/  SHFL.BFLY PT, R3, R2, 0x1, 0x1f ;  /* 0x0c201f0002037f89 */ /* 0x000ea400000e0000 */
[----:B--2---:R-:W-:-:S05]  /*2aa90*/  FADD.FTZ R4, R2, R3 ;  /* 0x0000000302047221 */ /* 0x004fca0000010000 */
[----:B------:R-:W-:Y:S04]  /*2aaa0*/  STL [R1+0x220], R4 ;  /* 0x0002200401007387 */ /* 0x000fe80000100800 */
[----:B------:R-:W2:Y:S04]  /*2aab0*/  LDL R30, [R1+0x220] ;  /* 0x00022000011e7983 */ /* 0x000ea80000100800 */
[----:B----4-:R-:W0:Y:S02]  /*2aac0*/  SHFL.BFLY PT, R0, R5, 0x2, 0x1f ;  /* 0x0c401f0005007f89 */ /* 0x010e2400000e0000 */
[----:B0-----:R-:W-:-:S02]  /*2aad0*/  FADD.FTZ R3, R0, R5 ;  /* 0x0000000500037221 */ /* 0x001fc40000010000 */
[----:B------:R-:W4:Y:S04]  /*2aae0*/  LDL.64 R4, [R1+0x2b0] ;  /* 0x0002b00001047983 */ /* 0x000f280000100a00 */
[----:B------:R-:W0:Y:S02]  /*2aaf0*/  SHFL.BFLY PT, R0, R3, 0x1, 0x1f ;  /* 0x0c201f0003007f89 */ /* 0x000e2400000e0000 */
[----:B0-----:R-:W-:Y:S02]  /*2ab00*/  FADD.FTZ R0, R3, R0 ;  /* 0x0000000003007221 */ /* 0x001fe40000010000 */
[----:B------:R-:W3:Y:S03]  /*2ab10*/  LDL.64 R2, [R1+0x2a0] ;  /* 0x0002a00001027983 */ /* 0x000ee60000100a00 */
[----:B------:R-:W-:-:S13]  /*2ab20*/  FSETP.NE.FTZ.AND P1, PT, R0, RZ, PT ;  /* 0x000000ff0000720b */ /* 0x000fda0003f35000 */
[----:B------:R-:W4:Y:S04]  /*2ab30*/  @P1 LDL R28, [R1+0x230] ;  /* 0x00023000011c1983 */ /* 0x000f280000100800 */
[----:B------:R-:W4:Y:S01]  /*2ab40*/  @P1 LDL R29, [R1+0x214] ;  /* 0x00021400011d1983 */ /* 0x000f220000100800 */
[----:B--2---:R-:W-:-:S13]  /*2ab50*/  FSETP.NE.FTZ.AND P0, PT, R30, RZ, PT ;  /* 0x000000ff1e00720b */ /* 0x004fda0003f15000 */
[----:B------:R-:W2:Y:S04]  /*2ab60*/  @P0 LDL R24, [R1+0x230] ;  /* 0x0002300001180983 */ /* 0x000ea80000100800 */
[----:B------:R-:W2:Y:S01]  /*2ab70*/  @P0 LDL R25, [R1+0x210] ;  /* 0x0002100001190983 */ /* 0x000ea20000100800 */
[----:B------:R-:W0:Y:S08]  /*2ab80*/  @P1 MUFU.LG2 R27, R0 ;  /* 0x00000000001b1308 */ /* 0x000e300000000c00 */
[----:B------:R-:W1:Y:S08]  /*2ab90*/  @P0 MUFU.LG2 R26, R30 ;  /* 0x0000001e001a0308 */ /* 0x000e700000000c00 */
[----:B------:R-:W1:Y:S01]  /*2aba0*/  @P0 MUFU.RCP R116, R30 ;  /* 0x0000001e00740308 */ /* 0x000e620000001000 */
[----:B0-----:R-:W-:Y:S01]  /*2abb0*/  @P1 FMUL.FTZ R31, R27, 0.69314718246459960938 ;  /* 0x3f3172181b1f1820 */ /* 0x001fe20000410000 */
[----:B-----5:R-:W-:-:S02]  /*2abc0*/  VIADD R121, R121, 0x1 ;  /* 0x0000000179797836 */ /* 0x020fc40000000000 */
[----:B-1----:R-:W-:Y:S01]  /*2abd0*/  @P0 FMUL.FTZ R27, R26, 0.69314718246459960938 ;  /* 0x3f3172181a1b0820 */ /* 0x002fe20000410000 */
        /* <DEDUP_REMOVED lines=17> */
[----:B------:R-:W-:Y:S01]  /*2acf0*/  FMUL.FTZ R6, R6, R116 ;  /* 0x0000007406067220 */ /* 0x000fe20000410000 */
[----:B------:R-:W-:Y:S01]  /*2ad00*/  STL.64 [R1+0x240], R16 ;  /* 0x0002401001007387 */ /* 0x000fe20000100a00 */
[----:B------:R-:W-:-:S03]  /*2ad10*/  @P1 FMUL.FTZ R28, R28, 0.69314718246459960938 ;  /* 0x3f3172181c1c1820 */ /* 0x000fc60000410000 */
[----:B------:R-:W-:Y:S01]  /*2ad20*/  STL.64 [R1+0x250], R20 ;  /* 0x0002501401007387 */ /* 0x000fe20000100a00 */
[----:B------:R-:W-:-:S03]  /*2ad30*/  @P1 FFMA.FTZ R118, R28, R29, R31 ;  /* 0x0000001d1c761223 */ /* 0x000fc6000001001f */
[----:B------:R-:W-:Y:S04]  /*2ad40*/  STL.64 [R1+0x260], R14 ;  /* 0x0002600e01007387 */ /* 0x000fe80000100a00 */
[----:B------:R0:W-:Y:S04]  /*2ad50*/  STL.64 [R1+0x270], R12 ;  /* 0x0002700c01007387 */ /* 0x0001e80000100a00 */
[----:B------:R-:W-:Y:S04]  /*2ad60*/  STL.64 [R1+0x280], R10 ;  /* 0x0002800a01007387 */ /* 0x000fe80000100a00 */
[----:B------:R1:W-:Y:S04]  /*2ad70*/  STL.64 [R1+0x290], R8 ;  /* 0x0002900801007387 */ /* 0x0003e80000100a00 */
[----:B------:R-:W-:Y:S04]  /*2ad80*/  STL.64 [R1+0x2a0], R2 ;  /* 0x0002a00201007387 */ /* 0x000fe80000100a00 */
[----:B------:R3:W-:Y:S04]  /*2ad90*/  STL.64 [R1+0x2b0], R4 ;  /* 0x0002b00401007387 */ /* 0x0007e80000100a00 */
[----:B------:R4:W-:Y:S04]  /*2ada0*/  STL.64 [R1+0x2c0], R6 ;  /* 0x0002c00601007387 */ /* 0x0009e80000100a00 */
[----:B------:R-:W5:Y:S04]  /*2adb0*/  LDL.64 R30, [R1+0x388] ;  /* 0x00038800011e7983 */ /* 0x000f680000100a00 */
[----:B------:R-:W5:Y:S04]  /*2adc0*/  LDL.64 R28, [R1+0x398] ;  /* 0x00039800011c7983 */ /* 0x000f680000100a00 */
[----:B0-----:R-:W5:Y:S04]  /*2add0*/  LDL.64 R12, [R1+0x3a8] ;  /* 0x0003a800010c7983 */ /* 0x001f680000100a00 */
[----:B------:R-:W5:Y:S04]  /*2ade0*/  LDL.64 R20, [R1+0x3c8] ;  /* 0x0003c80001147983 */ /* 0x000f680000100a00 */
[----:B------:R-:W5:Y:S04]  /*2adf0*/  LDL.64 R16, [R1+0x3d8] ;  /* 0x0003d80001107983 */ /* 0x000f680000100a00 */
[----:B------:R-:W5:Y:S04]  /*2ae00*/  LDL.64 R14, [R1+0x3e8] ;  /* 0x0003e800010e7983 */ /* 0x000f680000100a00 */
[----:B-1----:R-:W5:Y:S04]  /*2ae10*/  LDL.64 R8, [R1+0x3f8] ;  /* 0x0003f80001087983 */ /* 0x002f680000100a00 */
[----:B---3--:R-:W3:Y:S04]  /*2ae20*/  LDL.64 R4, [R1+0x408] ;  /* 0x0004080001047983 */ /* 0x008ee80000100a00 */
[----:B------:R-:W3:Y:S04]  /*2ae30*/  LDL.64 R10, [R1+0x418] ;  /* 0x00041800010a7983 */ /* 0x000ee80000100a00 */
[----:B------:R-:W3:Y:S04]  /*2ae40*/  LDL.64 R2, [R1+0x428] ;  /* 0x0004280001027983 */ /* 0x000ee80000100a00 */
[----:B----4-:R-:W4:Y:S01]  /*2ae50*/  LDL.64 R6, [R1+0x438] ;  /* 0x0004380001067983 */ /* 0x010f220000100a00 */
[----:B--2---:R-:W-:-:S04]  /*2ae60*/  @P0 FMUL.FTZ R24, R24, 0.69314718246459960938 ;  /* 0x3f31721818180820 */ /* 0x004fc80000410000 */
[----:B------:R-:W-:Y:S02]  /*2ae70*/  @P0 FFMA.FTZ R117, R24, R25, R27 ;  /* 0x0000001918750223 */ /* 0x000fe4000001001b */
[----:B------:R-:W2:Y:S04]  /*2ae80*/  LDL.64 R26, [R1+0x358] ;  /* 0x00035800011a7983 */ /* 0x000ea80000100a00 */
[----:B------:R-:W2:Y:S01]  /*2ae90*/  LDL.64 R24, [R1+0x3b8] ;  /* 0x0003b80001187983 */ /* 0x000ea20000100a00 */
[----:B------:R-:W-:-:S13]  /*2aea0*/  ISETP.NE.AND P0, PT, R121, 0x2, PT ;  /* 0x000000027900780c */ /* 0x000fda0003f05270 */
[----:B------:R-:W2:Y:S01]  /*2aeb0*/  @!P0 LDL R120, [R1+0x1f4] ;  /* 0x0001f40001788983 */ /* 0x000ea20000100800 */
[----:B------:R-:W0:Y:S01]  /*2aec0*/  S2R R123, SR_TID.X ;  /* 0x00000000007b7919 */ /* 0x000e220000002100 */
[-C--:B------:R-:W-:Y:S01]  /*2aed0*/  FMUL.FTZ R105, R105, R116.reuse ;  /* 0x0000007469697220 */ /* 0x080fe20000410000 */
[----:B------:R-:W-:-:S05]  /*2aee0*/  FMUL.FTZ R104, R104, R116 ;  /* 0x0000007468687220 */ /* 0x000fca0000410000 */
[----:B------:R1:W-:Y:S02]  /*2aef0*/  STL.64 [R1+0x320], R104 ;  /* 0x0003206801007387 */ /* 0x0003e40000100a00 */
[----:B-1----:R-:W-:-:S06]  /*2af00*/  IMAD.MOV.U32 R104, RZ, RZ, RZ ;  /* 0x000000ffff687224 */ /* 0x002fcc00078e00ff */
[----:B------:R-:W1:Y:S01]  /*2af10*/  @P1 MUFU.RCP R104, R0 ;  /* 0x0000000000681308 */ /* 0x000e620000001000 */
[----:B------:R4:W-:Y:S01]  /*2af20*/  STL [R1+0x224], R0 ;  /* 0x0002240001007387 */ /* 0x0009e20000100800 */
[-C--:B------:R-:W-:Y:S01]  /*2af30*/  FMUL.FTZ R115, R115, R116.reuse ;  /* 0x0000007473737220 */ /* 0x080fe20000410000 */
[----:B0-----:R-:W-:Y:S01]  /*2af40*/  SHF.R.U32.HI R123, RZ, 0x7, R123 ;  /* 0x00000007ff7b7819 */ /* 0x001fe2000001167b */
[-C--:B------:R-:W-:Y:S01]  /*2af50*/  FMUL.FTZ R114, R114, R116.reuse ;  /* 0x0000007472727220 */ /* 0x080fe20000410000 */
[-C--:B------:R-:W-:Y:S01]  /*2af60*/  FMUL.FTZ R113, R113, R116.reuse ;  /* 0x0000007471717220 */ /* 0x080fe20000410000 */
[-C--:B------:R-:W-:Y:S01]  /*2af70*/  FMUL.FTZ R112, R112, R116.reuse ;  /* 0x0000007470707220 */ /* 0x080fe20000410000 */
[----:B------:R-:W-:Y:S01]  /*2af80*/  IADD3 R105, -R123, 0xb, RZ ;  /* 0x0000000b7b697810 */ /* 0x000fe20007ffe1ff */
        /* <DEDUP_REMOVED lines=94> */
[-C--:B------:R-:W-:Y:S01]  /*2b570*/  FMUL.FTZ R11, R11, R104.reuse ;  /* 0x000000680b0b7220 */ /* 0x080fe20000410000 */
[-C--:B------:R-:W-:Y:S01]  /*2b580*/  FMUL.FTZ R10, R10, R104.reuse ;  /* 0x000000680a0a7220 */ /* 0x080fe20000410000 */
[-C--:B------:R-:W-:Y:S01]  /*2b590*/  FMUL.FTZ R3, R3, R104.reuse ;  /* 0x0000006803037220 */ /* 0x080fe20000410000 */
[-C--:B------:R-:W-:Y:S01]  /*2b5a0*/  FMUL.FTZ R2, R2, R104.reuse ;  /* 0x0000006802027220 */ /* 0x080fe20000410000 */
[-C--:B----4-:R-:W-:Y:S01]  /*2b5b0*/  FMUL.FTZ R7, R7, R104.reuse ;  /* 0x0000006807077220 */ /* 0x090fe20000410000 */
        /* <DEDUP_REMOVED lines=39> */
[-C--:B------:R-:W-:Y:S01]  /*2b830*/  FMUL.FTZ R25, R25, R104.reuse ;  /* 0x0000006819197220 */ /* 0x080fe20000410000 */
        /* <DEDUP_REMOVED lines=25> */
[----:B------:R-:W-:-:S03]  /*2b9d0*/  @!P0 LOP3.LUT R120, R120, 0x1, RZ, 0x3c, !PT ;  /* 0x0000000178788812 */ /* 0x000fc600078e3cff */
[----:B------:R0:W-:Y:S04]  /*2b9e0*/  STL [R1+0x1f0], R121 ;  /* 0x0001f07901007387 */ /* 0x0001e80000100800 */
[----:B------:R0:W-:Y:S04]  /*2b9f0*/  @!P0 STL [R1+0x1f4], R120 ;  /* 0x0001f47801008387 */ /* 0x0001e80000100800 */
[----:B------:R0:W-:Y:S01]  /*2ba00*/  @!P0 STL [R1+0x1f0], RZ ;  /* 0x0001f0ff01008387 */ /* 0x0001e20000100800 */
[----:B------:R0:W-:Y:S08]  /*2ba10*/  BAR.ARV R105, 0x100 ;  /* 0x000400690000751d */ /* 0x0001f00000002000 */
[----:B------:R-:W-:Y:S06]  /*2ba20*/  BAR.ARV 0x8, 0x180 ;  /* 0x0206000000007b1d */ /* 0x000fec0000002000 */
[----:B------:R-:W-:-:S13]  /*2ba30*/  PLOP3.LUT P0, PT, PT, PT, PT, 0x8, 0x0 ;  /* 0x000000000000781c */ /* 0x000fda0003f0e170 */
.L_x_13002:
[----:B------:R-:W-:Y:S05]  /*2ba40*/  WARPSYNC.ALL ;  /* 0x0000000000007948 */ /* 0x000fea0003800000 */
[----:B------:R-:W1:Y:S08]  /*2ba50*/  S2UR UR4, SR_CgaCtaId ;  /* 0x00000000000479c3 */ /* 0x000e700000008800 */
[----:B------:R-:W-:Y:S01]  /*2ba60*/  BAR.SYNC.DEFER_BLOCKING 0x5, 0x180 ;  /* 0x0146000000007b1d */ /* 0x000fe20000010000 */
[----:B0-----:R-:W-:-:S05]  /*2ba70*/  MOV R2, 0x400 ;  /* 0x0000040000027802 */ /* 0x001fca0000000f00 */
[----:B------:R-:W-:Y:S01]  /*2ba80*/  BSSY B0, `(.L_x_13125) ;  /* 0x000050f000007945 */ /* 0x000fe20003800000 */
[----:B-1----:R-:W-:-:S05]  /*2ba90*/  IMAD.U32 R27, RZ, RZ, UR4 ;  /* 0x00000004ff1b7e24 */ /* 0x002fca000f8e00ff */
[----:B------:R-:W-:-:S05]  /*2baa0*/  LEA R2, R27, R2, 0x18 ;  /* 0x000000021b027211 */ /* 0x000fca00078ec0ff */
[----:B------:R0:W1:Y:S01]  /*2bab0*/  LDS.128 R96, [R2+0x324d0] ;  /* 0x0324d00002607984 */ /* 0x0000620000000c00 */
[----:B------:R-:W-:Y:S06]  /*2bac0*/  BAR.ARV 0x4, 0x180 ;  /* 0x0106000000007b1d */ /* 0x000fec0000002000 */
[----:B------:R-:W-:Y:S05]  /*2bad0*/  @P0 BRA `(.L_x_13126) ;  /* 0x00000040009c0947 */ /* 0x000fea0003800000 */
[----:B------:R-:W3:Y:S01]  /*2bae0*/  LDL R0, [R1+0x520] ;  /* 0x0005200001007983 */ /* 0x000ee20000100800 */
[----:B------:R-:W-:-:S03]  /*2baf0*/  ULDC UR4, c[0x0][0xbd4] ;  /* 0x0002f50000047ab9 */ /* 0x000fc60000000800 */
[----:B------:R-:W4:Y:S04]  /*2bb00*/  LDL.128 R56, [R1+0x240] ;  /* 0x0002400001387983 */ /* 0x000f280000100c00 */
[----:B------:R-:W2:Y:S04]  /*2bb10*/  LDL.128 R52, [R1+0x260] ;  /* 0x0002600001347983 */ /* 0x000ea80000100c00 */
[----:B------:R-:W2:Y:S04]  /*2bb20*/  LDL.128 R8, [R1+0x250] ;  /* 0x0002500001087983 */ /* 0x000ea80000100c00 */
[----:B------:R-:W2:Y:S04]  /*2bb30*/  LDL.128 R4, [R1+0x270] ;  /* 0x0002700001047983 */ /* 0x000ea80000100c00 */
[----:B-----5:R-:W2:Y:S04]  /*2bb40*/  LDL.128 R44, [R1+0x280] ;  /* 0x00028000012c7983 */ /* 0x020ea80000100c00 */
[----:B------:R-:W2:Y:S04]  /*2bb50*/  LDL.128 R48, [R1+0x290] ;  /* 0x0002900001307983 */ /* 0x000ea80000100c00 */
[----:B------:R-:W2:Y:S04]  /*2bb60*/  LDL.128 R88, [R1+0x2a0] ;  /* 0x0002a00001587983 */ /* 0x000ea80000100c00 */
[----:B------:R-:W2:Y:S01]  /*2bb70*/  LDL.128 R40, [R1+0x2b0] ;  /* 0x0002b00001287983 */ /* 0x000ea20000100c00 */
[----:B------:R-:W0:Y:S03]  /*2bb80*/  S2R R3, SR_SWINHI ;  /* 0x0000000000037919 */ /* 0x000e260000002f00 */
[----:B------:R-:W2:Y:S04]  /*2bb90*/  LDL.128 R112, [R1+0x2c0] ;  /* 0x0002c00001707983 */ /* 0x000ea80000100c00 */
[----:B------:R-:W2:Y:S04]  /*2bba0*/  LDL.128 R116, [R1+0x2d0] ;  /* 0x0002d00001747983 */ /* 0x000ea80000100c00 */
[----:B------:R-:W2:Y:S04]  /*2bbb0*/  LDL.128 R84, [R1+0x340] ;  /* 0x0003400001547983 */ /* 0x000ea80000100c00 */
[----:B------:R-:W2:Y:S04]  /*2bbc0*/  LDL.128 R76, [R1+0x360] ;  /* 0x00036000014c7983 */ /* 0x000ea80000100c00 */
[----:B------:R-:W2:Y:S04]  /*2bbd0*/  LDL.128 R80, [R1+0x350] ;  /* 0x0003500001507983 */ /* 0x000ea80000100c00 */
[----:B------:R-:W2:Y:S04]  /*2bbe0*/  LDL.128 R68, [R1+0x380] ;  /* 0x0003800001447983 */ /* 0x000ea80000100c00 */
[----:B------:R-:W2:Y:S01]  /*2bbf0*/  LDL.128 R72, [R1+0x370] ;  /* 0x0003700001487983 */ /* 0x000ea20000100c00 */
[----:B------:R-:W-:-:S02]  /*2bc00*/  MOV R16, R2 ;  /* 0x0000000200107202 */ /* 0x000fc40000000f00 */
[----:B0-----:R-:W-:Y:S01]  /*2bc10*/  MOV R17, R3 ;  /* 0x0000000300117202 */ /* 0x001fe20000000f00 */
[----:B------:R-:W2:Y:S04]  /*2bc20*/  LDL.128 R64, [R1+0x390] ;  /* 0x0003900001407983 */ /* 0x000ea80000100c00 */
[----:B------:R-:W2:Y:S04]  /*2bc30*/  LDL.128 R104, [R1+0x420] ;  /* 0x0004200001687983 */ /* 0x000ea80000100c00 */
[----:B------:R-:W2:Y:S01]  /*2bc40*/  LDL.128 R108, [R1+0x430] ;  /* 0x00043000016c7983 */ /* 0x000ea20000100c00 */
[----:B---3--:R-:W-:-:S03]  /*2bc50*/  IMAD.WIDE R100, R0, 0x2, R16 ;  /* 0x0000000200647825 */ /* 0x008fc600078e0210 */
[----:B------:R-:W-:-:S04]  /*2bc60*/  IADD3 R123, P0, R100, 0x4040, RZ ;  /* 0x00004040647b7810 */ /* 0x000fc80007f1e0ff */
[----:B------:R-:W-:-:S04]  /*2bc70*/  LOP3.LUT R122, R123, 0x380, RZ, 0xc0, !PT ;  /* 0x000003807b7a7812 */ /* 0x000fc800078ec0ff */
[----:B------:R-:W-:-:S04]  /*2bc80*/  SHF.R.U64 R122, R122, 0x3, RZ ;  /* 0x000000037a7a7819 */ /* 0x000fc800000012ff */
[----:B------:R-:W-:Y:S01]  /*2bc90*/  LOP3.LUT R122, R122, R123, RZ, 0x3c, !PT ;  /* 0x0000007b7a7a7212 */ /* 0x000fe200078e3cff */
[----:B------:R-:W-:Y:S01]  /*2bca0*/  IMAD.X R123, RZ, RZ, R101, P0 ;  /* 0x000000ffff7b7224 */ /* 0x000fe200000e0665 */
[C---:B------:R-:W-:Y:S02]  /*2bcb0*/  IADD3 R15, P0, R100.reuse, 0xc000, RZ ;  /* 0x0000c000640f7810 */ /* 0x040fe40007f1e0ff */
[C---:B------:R-:W-:Y:S02]  /*2bcc0*/  IADD3 R13, P1, R100.reuse, 0x20, RZ ;  /* 0x00000020640d7810 */ /* 0x040fe40007f3e0ff */
[----:B------:R-:W-:Y:S02]  /*2bcd0*/  IADD3 R103, P2, R100, 0x40, RZ ;  /* 0x0000004064677810 */ /* 0x000fe40007f5e0ff */
[----:B------:R-:W-:Y:S02]  /*2bce0*/  LOP3.LUT R14, R15, 0x380, RZ, 0xc0, !PT ;  /* 0x000003800f0e7812 */ /* 0x000fe400078ec0ff */
[----:B------:R-:W-:-:S02]  /*2bcf0*/  LOP3.LUT R12, R13, 0x380, RZ, 0xc0, !PT ;  /* 0x000003800d0c7812 */ /* 0x000fc400078ec0ff */
[----:B------:R-:W-:Y:S02]  /*2bd00*/  LOP3.LUT R102, R103, 0x380, RZ, 0xc0, !PT ;  /* 0x0000038067667812 */ /* 0x000fe400078ec0ff */
[C---:B------:R-:W-:Y:S02]  /*2bd10*/  IADD3 R39, P4, R100.reuse, 0x4000, RZ ;  /* 0x0000400064277810 */ /* 0x040fe40007f9e0ff */
[C---:B------:R-:W-:Y:S02]  /*2bd20*/  IADD3 R25, P3, R100.reuse, 0x60, RZ ;  /* 0x0000006064197810 */ /* 0x040fe40007f7e0ff */
[----:B------:R-:W-:Y:S02]  /*2bd30*/  IADD3 R37, P5, R100, 0x4020, RZ ;  /* 0x0000402064257810 */ /* 0x000fe40007fbe0ff */
[----:B------:R-:W-:Y:S02]  /*2bd40*/  SHF.R.U64 R14, R14, 0x3, RZ ;  /* 0x000000030e0e7819 */ /* 0x000fe400000012ff */
[----:B------:R-:W-:-:S02]  /*2bd50*/  SHF.R.U64 R12, R12, 0x3, RZ ;  /* 0x000000030c0c7819 */ /* 0x000fc400000012ff */
[----:B------:R-:W-:Y:S02]  /*2bd60*/  SHF.R.U64 R102, R102, 0x3, RZ ;  /* 0x0000000366667819 */ /* 0x000fe400000012ff */
[----:B------:R-:W-:Y:S02]  /*2bd70*/  LOP3.LUT R38, R39, 0x380, RZ, 0xc0, !PT ;  /* 0x0000038027267812 */ /* 0x000fe400078ec0ff */
[----:B------:R-:W-:Y:S02]  /*2bd80*/  LOP3.LUT R24, R25, 0x380, RZ, 0xc0, !PT ;  /* 0x0000038019187812 */ /* 0x000fe400078ec0ff */
[----:B------:R-:W-:Y:S02]  /*2bd90*/  LOP3.LUT R36, R37, 0x380, RZ, 0xc0, !PT ;  /* 0x0000038025247812 */ /* 0x000fe400078ec0ff */
[----:B------:R-:W-:Y:S01]  /*2bda0*/  LOP3.LUT R14, R14, R15, RZ, 0x3c, !PT ;  /* 0x0000000f0e0e7212 */ /* 0x000fe200078e3cff */
[--C-:B------:R-:W-:Y:S01]  /*2bdb0*/  IMAD.X R15, RZ, RZ, R101.reuse, P0 ;  /* 0x000000ffff0f7224 */ /* 0x100fe200000e0665 */
[----:B------:R-:W-:Y:S01]  /*2bdc0*/  LOP3.LUT R12, R12, R13, RZ, 0x3c, !PT ;  /* 0x0000000d0c0c7212 */ /* 0x000fe200078e3cff */
[--C-:B------:R-:W-:Y:S01]  /*2bdd0*/  IMAD.X R13, RZ, RZ, R101.reuse, P1 ;  /* 0x000000ffff0d7224 */ /* 0x100fe200008e0665 */
[----:B------:R-:W-:Y:S01]  /*2bde0*/  LOP3.LUT R102, R102, R103, RZ, 0x3c, !PT ;  /* 0x0000006766667212 */ /* 0x000fe200078e3cff */
[----:B------:R-:W-:Y:S01]  /*2bdf0*/  IMAD.X R103, RZ, RZ, R101, P2 ;  /* 0x000000ffff677224 */ /* 0x000fe200010e0665 */
[----:B------:R-:W-:-:S02]  /*2be00*/  ISETP.NE.AND P0, PT, R217, RZ, PT ;  /* 0x000000ffd900720c */ /* 0x000fc40003f05270 */
[----:B------:R-:W-:Y:S02]  /*2be10*/  SHF.R.U64 R38, R38, 0x3, RZ ;  /* 0x0000000326267819 */ /* 0x000fe400000012ff */
[----:B------:R-:W-:Y:S02]  /*2be20*/  SHF.R.U64 R24, R24, 0x3, RZ ;  /* 0x0000000318187819 */ /* 0x000fe400000012ff */
[----:B------:R-:W-:Y:S02]  /*2be30*/  SHF.R.U64 R36, R36, 0x3, RZ ;  /* 0x0000000324247819 */ /* 0x000fe400000012ff */
[C---:B------:R-:W-:Y:S02]  /*2be40*/  IADD3 R35, P1, R100.reuse, 0x4060, RZ ;  /* 0x0000406064237810 */ /* 0x040fe40007f3e0ff */
[----:B------:R-:W-:Y:S02]  /*2be50*/  IADD3 R33, P2, R100, 0x8000, RZ ;  /* 0x0000800064217810 */ /* 0x000fe40007f5e0ff */
[----:B------:R-:W-:Y:S01]  /*2be60*/  SEL R217, R217, UR4, P0 ;  /* 0x00000004d9d97c07 */ /* 0x000fe20008000000 */
[----:B------:R-:W-:Y:S05]  /*2be70*/  WARPSYNC.ALL ;  /* 0x0000000000007948 */ /* 0x000fea0003800000 */
[----:B------:R-:W-:Y:S01]  /*2be80*/  LOP3.LUT R38, R38, R39, RZ, 0x3c, !PT ;  /* 0x0000002726267212 */ /* 0x000fe200078e3cff */
[--C-:B------:R-:W-:Y:S01]  /*2be90*/  IMAD.X R39, RZ, RZ, R101.reuse, P4 ;  /* 0x000000ffff277224 */ /* 0x100fe200020e0665 */
[----:B------:R-:W-:Y:S01]  /*2bea0*/  LOP3.LUT R24, R24, R25, RZ, 0x3c, !PT ;  /* 0x0000001918187212 */ /* 0x000fe200078e3cff */
[--C-:B------:R-:W-:Y:S01]  /*2beb0*/  IMAD.X R25, RZ, RZ, R101.reuse, P3 ;  /* 0x000000ffff197224 */ /* 0x100fe200018e0665 */
[----:B------:R-:W-:Y:S01]  /*2bec0*/  LOP3.LUT R36, R36, R37, RZ, 0x3c, !PT ;  /* 0x0000002524247212 */ /* 0x000fe200078e3cff */
[----:B------:R-:W-:Y:S01]  /*2bed0*/  IMAD.X R37, RZ, RZ, R101, P5 ;  /* 0x000000ffff257224 */ /* 0x000fe200028e0665 */
[----:B------:R-:W-:Y:S01]  /*2bee0*/  LOP3.LUT R34, R35, 0x380, RZ, 0xc0, !PT ;  /* 0x0000038023227812 */ /* 0x000fe200078ec0ff */
[----:B------:R-:W-:Y:S01]  /*2bef0*/  ULDC.64 UR6, c[0x0][0xd08] ;  /* 0x0003420000067ab9 */ /* 0x000fe20000000a00 */
[----:B------:R-:W-:Y:S01]  /*2bf00*/  LOP3.LUT R32, R33, 0x380, RZ, 0xc0, !PT ;  /* 0x0000038021207812 */ /* 0x000fe200078ec0ff */
[----:B------:R-:W-:Y:S01]  /*2bf10*/  ULDC.64 UR4, c[0x0][0xd00] ;  /* 0x0003400000047ab9 */ /* 0x000fe20000000a00 */
[----:B------:R-:W-:-:S02]  /*2bf20*/  IADD3 R21, P4, R100, 0x8040, RZ ;  /* 0x0000804064157810 */ /* 0x000fc40007f9e0ff */
[C---:B------:R-:W-:Y:S02]  /*2bf30*/  IADD3 R31, P3, R100.reuse, 0x8020, RZ ;  /* 0x00008020641f7810 */ /* 0x040fe40007f7e0ff */
[----:B------:R-:W-:Y:S02]  /*2bf40*/  IADD3 R29, P5, R100, 0x8060, RZ ;  /* 0x00008060641d7810 */ /* 0x000fe40007fbe0ff */
[----:B------:R-:W-:Y:S02]  /*2bf50*/  SHF.R.U64 R34, R34, 0x3, RZ ;  /* 0x0000000322227819 */ /* 0x000fe400000012ff */
[----:B------:R-:W-:Y:S02]  /*2bf60*/  SHF.R.U64 R32, R32, 0x3, RZ ;  /* 0x0000000320207819 */ /* 0x000fe400000012ff */
[----:B------:R-:W-:Y:S02]  /*2bf70*/  LOP3.LUT R20, R21, 0x380, RZ, 0xc0, !PT ;  /* 0x0000038015147812 */ /* 0x000fe400078ec0ff */
[----:B------:R-:W-:-:S02]  /*2bf80*/  LOP3.LUT R61, R100, 0x380, RZ, 0xc0, !PT ;  /* 0x00000380643d7812 */ /* 0x000fc400078ec0ff */
[----:B------:R-:W-:Y:S02]  /*2bf90*/  LOP3.LUT R30, R31, 0x380, RZ, 0xc0, !PT ;  /* 0x000003801f1e7812 */ /* 0x000fe400078ec0ff */
[----:B------:R-:W-:Y:S02]  /*2bfa0*/  LOP3.LUT R28, R29, 0x380, RZ, 0xc0, !PT ;  /* 0x000003801d1c7812 */ /* 0x000fe400078ec0ff */
[----:B------:R-:W-:Y:S01]  /*2bfb0*/  LOP3.LUT R34, R34, R35, RZ, 0x3c, !PT ;  /* 0x0000002322227212 */ /* 0x000fe200078e3cff */
[--C-:B------:R-:W-:Y:S01]  /*2bfc0*/  IMAD.X R35, RZ, RZ, R101.reuse, P1 ;  /* 0x000000ffff237224 */ /* 0x100fe200008e0665 */
[----:B------:R-:W-:Y:S01]  /*2bfd0*/  LOP3.LUT R32, R32, R33, RZ, 0x3c, !PT ;  /* 0x0000002120207212 */ /* 0x000fe200078e3cff */
[----:B------:R-:W-:Y:S01]  /*2bfe0*/  IMAD.X R33, RZ, RZ, R101, P2 ;  /* 0x000000ffff217224 */ /* 0x000fe200010e0665 */
[----:B------:R-:W-:Y:S02]  /*2bff0*/  SHF.R.U64 R20, R20, 0x3, RZ ;  /* 0x0000000314147819 */ /* 0x000fe400000012ff */
[----:B------:R-:W-:-:S02]  /*2c000*/  SHF.R.U64 R61, R61, 0x3, RZ ;  /* 0x000000033d3d7819 */ /* 0x000fc400000012ff */
[----:B------:R-:W-:Y:S02]  /*2c010*/  SHF.R.U64 R30, R30, 0x3, RZ ;  /* 0x000000031e1e7819 */ /* 0x000fe400000012ff */
[C---:B------:R-:W-:Y:S02]  /*2c020*/  IADD3 R95, P1, R100.reuse, 0xc020, RZ ;  /* 0x0000c020645f7810 */ /* 0x040fe40007f3e0ff */
[----:B------:R-:W-:Y:S02]  /*2c030*/  IADD3 R93, P2, R100, 0xc040, RZ ;  /* 0x0000c040645d7810 */ /* 0x000fe40007f5e0ff */
[----:B------:R-:W-:Y:S02]  /*2c040*/  SHF.R.U64 R28, R28, 0x3, RZ ;  /* 0x000000031c1c7819 */ /* 0x000fe400000012ff */
[----:B------:R-:W-:Y:S01]  /*2c050*/  LOP3.LUT R20, R20, R21, RZ, 0x3c, !PT ;  /* 0x0000001514147212 */ /* 0x000fe200078e3cff */
[--C-:B------:R-:W-:Y:S01]  /*2c060*/  IMAD.X R21, RZ, RZ, R101.reuse, P4 ;  /* 0x000000ffff157224 */ /* 0x100fe200020e0665 */
[----:B------:R-:W-:Y:S01]  /*2c070*/  LOP3.LUT R60, R61, R100, RZ, 0x3c, !PT ;  /* 0x000000643d3c7212 */ /* 0x000fe200078e3cff */
[--C-:B------:R-:W-:Y:S01]  /*2c080*/  IMAD.MOV.U32 R61, RZ, RZ, R101.reuse ;  /* 0x000000ffff3d7224 */ /* 0x100fe200078e0065 */
[----:B------:R-:W-:Y:S01]  /*2c090*/  LOP3.LUT R30, R30, R31, RZ, 0x3c, !PT ;  /* 0x0000001f1e1e7212 */ /* 0x000fe200078e3cff */
[----:B------:R-:W-:Y:S01]  /*2c0a0*/  IMAD.X R31, RZ, RZ, R101, P3 ;  /* 0x000000ffff1f7224 */ /* 0x000fe200018e0665 */
[----:B------:R-:W-:-:S02]  /*2c0b0*/  LOP3.LUT R94, R95, 0x380, RZ, 0xc0, !PT ;  /* 0x000003805f5e7812 */ /* 0x000fc400078ec0ff */
[----:B------:R-:W-:Y:S02]  /*2c0c0*/  LOP3.LUT R92, R93, 0x380, RZ, 0xc0, !PT ;  /* 0x000003805d5c7812 */ /* 0x000fe400078ec0ff */
[----:B------:R-:W-:Y:S01]  /*2c0d0*/  LOP3.LUT R28, R28, R29, RZ, 0x3c, !PT ;  /* 0x0000001d1c1c7212 */ /* 0x000fe200078e3cff */
[----:B------:R-:W-:Y:S01]  /*2c0e0*/  IMAD.X R29, RZ, RZ, R101, P5 ;  /* 0x000000ffff1d7224 */ /* 0x000fe200028e0665 */
[----:B----4-:R-:W-:Y:S02]  /*2c0f0*/  F2FP.F16.F32.PACK_AB R56, R57, R56 ;  /* 0x000000383938723e */ /* 0x010fe400000000ff */
[----:B------:R-:W-:Y:S02]  /*2c100*/  SHF.R.U64 R94, R94, 0x3, RZ ;  /* 0x000000035e5e7819 */ /* 0x000fe400000012ff */
[----:B------:R-:W-:Y:S02]  /*2c110*/  SHF.R.U64 R92, R92, 0x3, RZ ;  /* 0x000000035c5c7819 */ /* 0x000fe400000012ff */
[----:B------:R-:W-:-:S02]  /*2c120*/  F2FP.F16.F32.PACK_AB R57, R59, R58 ;  /* 0x0000003a3b39723e */ /* 0x000fc400000000ff */
[----:B--2---:R-:W-:Y:S02]  /*2c130*/  F2FP.F16.F32.PACK_AB R52, R53, R52 ;  /* 0x000000343534723e */ /* 0x004fe400000000ff */
[----:B------:R-:W-:Y:S02]  /*2c140*/  MOV R61, R60 ;  /* 0x0000003c003d7202 */ /* 0x000fe40000000f00 */
[----:B------:R-:W-:Y:S02]  /*2c150*/  MOV R26, R38 ;  /* 0x00000026001a7202 */ /* 0x000fe40000000f00 */
[----:B-1----:R-:W-:Y:S02]  /*2c160*/  MOV R96, R36 ;  /* 0x0000002400607202 */ /* 0x002fe40000000f00 */
[----:B------:R-:W-:Y:S01]  /*2c170*/  MOV R20, R20 ;  /* 0x0000001400147202 */ /* 0x000fe20000000f00 */
[----:B------:R-:W2:Y:S01]  /*2c180*/  LDL.128 R36, [R1+0x2e0] ;  /* 0x0002e00001247983 */ /* 0x000ea20000100c00 */
[----:B------:R-:W-:-:S02]  /*2c190*/  F2FP.F16.F32.PACK_AB R58, R9, R8 ;  /* 0x00000008093a723e */ /* 0x000fc400000000ff */
[----:B------:R-:W-:Y:S01]  /*2c1a0*/  F2FP.F16.F32.PACK_AB R59, R11, R10 ;  /* 0x0000000a0b3b723e */ /* 0x000fe200000000ff */
[----:B------:R-:W-:Y:S01]  /*2c1b0*/  BAR.SYNC.DEFER_BLOCKING 0x1, 0x100 ;  /* 0x0044000000007b1d */ /* 0x000fe20000010000 */
[----:B------:R-:W-:Y:S02]  /*2c1c0*/  F2FP.F16.F32.PACK_AB R53, R55, R54 ;  /* 0x000000363735723e */ /* 0x000fe400000000ff */
[----:B------:R-:W-:Y:S02]  /*2c1d0*/  MOV R60, R12 ;  /* 0x0000000c003c7202 */ /* 0x000fe40000000f00 */
[----:B------:R-:W-:Y:S02]  /*2c1e0*/  MOV R3, R30 ;  /* 0x0000001e00037202 */ /* 0x000fe40000000f00 */
[----:B------:R-:W-:Y:S01]  /*2c1f0*/  MOV R21, R28 ;  /* 0x0000001c00157202 */ /* 0x000fe20000000f00 */
[----:B------:R-:W3:Y:S01]  /*2c200*/  LDL.128 R8, [R1+0x320] ;  /* 0x0003200001087983 */ /* 0x000ee20000100c00 */
[----:B------:R-:W-:-:S02]  /*2c210*/  F2FP.F16.F32.PACK_AB R54, R5, R4 ;  /* 0x000000040536723e */ /* 0x000fc400000000ff */
[----:B------:R-:W-:Y:S01]  /*2c220*/  F2FP.F16.F32.PACK_AB R55, R7, R6 ;  /* 0x000000060737723e */ /* 0x000fe200000000ff */
[----:B------:R-:W4:Y:S01]  /*2c230*/  LDL.128 R28, [R1+0x300] ;  /* 0x00030000011c7983 */ /* 0x000f220000100c00 */
[----:B------:R-:W-:Y:S02]  /*2c240*/  F2FP.F16.F32.PACK_AB R44, R45, R44 ;  /* 0x0000002c2d2c723e */ /* 0x000fe400000000ff */
[----:B------:R-:W-:Y:S01]  /*2c250*/  MOV R122, R122 ;  /* 0x0000007a007a7202 */ /* 0x000fe20000000f00 */
[----:B------:R-:W4:Y:S01]  /*2c260*/  LDL.128 R4, [R1+0x2f0] ;  /* 0x0002f00001047983 */ /* 0x000f220000100c00 */
[----:B------:R-:W-:Y:S02]  /*2c270*/  F2FP.F16.F32.PACK_AB R45, R47, R46 ;  /* 0x0000002e2f2d723e */ /* 0x000fe400000000ff */
        /* <DEDUP_REMOVED lines=8> */
[----:B------:R-:W-:Y:S01]  /*2c300*/  F2FP.F16.F32.PACK_AB R46, R49, R48 ;  /* 0x00000030312e723e */ /* 0x000fe200000000ff */
[----:B------:R-:W4:Y:S01]  /*2c310*/  LDL.128 R32, [R1+0x310] ;  /* 0x0003100001207983 */ /* 0x000f220000100c00 */
[----:B------:R-:W-:Y:S02]  /*2c320*/  F2FP.F16.F32.PACK_AB R47, R51, R50 ;  /* 0x00000032332f723e */ /* 0x000fe400000000ff */
[----:B------:R-:W-:Y:S01]  /*2c330*/  MOV R24, R14 ;  /* 0x0000000e00187202 */ /* 0x000fe20000000f00 */
[----:B------:R0:W-:Y:S01]  /*2c340*/  STSM.16.M88.4 [R61], R56 ;  /* 0x000000383d007844 */ /* 0x0001e20000000200 */
[----:B------:R-:W-:-:S03]  /*2c350*/  IADD3 R120, P0, R100, 0xc060, RZ ;  /* 0x0000c06064787810 */ /* 0x000fc60007f1e0ff */
[----:B------:R-:W4:Y:S01]  /*2c360*/  LDL.128 R12, [R1+0x330] ;  /* 0x00033000010c7983 */ /* 0x000f220000100c00 */
[----:B------:R-:W-:-:S03]  /*2c370*/  F2FP.F16.F32.PACK_AB R88, R89, R88 ;  /* 0x000000585958723e */ /* 0x000fc600000000ff */
[----:B------:R1:W-:Y:S01]  /*2c380*/  STSM.16.M88.4 [R60], R52 ;  /* 0x000000343c007844 */ /* 0x0003e20000000200 */
[----:B------:R-:W-:Y:S02]  /*2c390*/  MOV R124, R94 ;  /* 0x0000005e007c7202 */ /* 0x000fe40000000f00 */
[----:B------:R-:W-:Y:S01]  /*2c3a0*/  MOV R125, R92 ;  /* 0x0000005c007d7202 */ /* 0x000fe20000000f00 */
[----:B------:R1:W-:Y:S01]  /*2c3b0*/  STSM.16.M88.4 [R102], R44 ;  /* 0x0000002c66007844 */ /* 0x0003e20000000200 */
[----:B------:R-:W-:Y:S01]  /*2c3c0*/  F2FP.F16.F32.PACK_AB R89, R91, R90 ;  /* 0x0000005a5b59723e */ /* 0x000fe200000000ff */
[----:B------:R-:W-:Y:S01]  /*2c3d0*/  IMAD.X R121, RZ, RZ, R101, P0 ;  /* 0x000000ffff797224 */ /* 0x000fe200000e0665 */
[----:B------:R-:W-:Y:S01]  /*2c3e0*/  F2FP.F16.F32.PACK_AB R90, R41, R40 ;  /* 0x00000028295a723e */ /* 0x000fe200000000ff */
[----:B0-----:R-:W4:Y:S01]  /*2c3f0*/  LDL.128 R56, [R1+0x3b0] ;  /* 0x0003b00001387983 */ /* 0x001f220000100c00 */
[----:B------:R-:W-:-:S03]  /*2c400*/  F2FP.F16.F32.PACK_AB R91, R43, R42 ;  /* 0x0000002a2b5b723e */ /* 0x000fc600000000ff */
[----:B------:R-:W4:Y:S04]  /*2c410*/  LDL.128 R48, [R1+0x3d0] ;  /* 0x0003d00001307983 */ /* 0x000f280000100c00 */
[----:B-1----:R-:W4:Y:S04]  /*2c420*/  LDL.128 R60, [R1+0x3a0] ;  /* 0x0003a000013c7983 */ /* 0x002f280000100c00 */
[----:B------:R-:W4:Y:S04]  /*2c430*/  LDL.128 R52, [R1+0x3c0] ;  /* 0x0003c00001347983 */ /* 0x000f280000100c00 */
[----:B------:R-:W4:Y:S04]  /*2c440*/  LDL.128 R44, [R1+0x3e0] ;  /* 0x0003e000012c7983 */ /* 0x000f280000100c00 */
[----:B------:R-:W4:Y:S04]  /*2c450*/  LDL.128 R92, [R1+0x400] ;  /* 0x00040000015c7983 */ /* 0x000f280000100c00 */
[----:B------:R-:W4:Y:S04]  /*2c460*/  LDL.128 R40, [R1+0x3f0] ;  /* 0x0003f00001287983 */ /* 0x000f280000100c00 */
[----:B------:R-:W4:Y:S01]  /*2c470*/  LDL.128 R100, [R1+0x410] ;  /* 0x0004100001647983 */ /* 0x000f220000100c00 */
[----:B------:R-:W-:-:S02]  /*2c480*/  F2FP.F16.F32.PACK_AB R112, R113, R112 ;  /* 0x000000707170723e */ /* 0x000fc400000000ff */
[----:B------:R-:W-:Y:S02]  /*2c490*/  LOP3.LUT R113, R120, 0x380, RZ, 0xc0, !PT ;  /* 0x0000038078717812 */ /* 0x000fe400078ec0ff */
[----:B------:R-:W-:Y:S02]  /*2c4a0*/  ISETP.NE.U32.AND P0, PT, RZ, UR6, PT ;  /* 0x00000006ff007c0c */ /* 0x000fe4000bf05070 */
[----:B------:R-:W-:Y:S02]  /*2c4b0*/  SHF.R.U64 R113, R113, 0x3, RZ ;  /* 0x0000000371717819 */ /* 0x000fe400000012ff */
[----:B------:R-:W-:Y:S02]  /*2c4c0*/  ISETP.NE.AND.EX P0, PT, RZ, UR7, PT, P0 ;  /* 0x00000007ff007c0c */ /* 0x000fe4000bf05300 */
[----:B------:R-:W-:Y:S02]  /*2c4d0*/  LOP3.LUT R120, R113, R120, RZ, 0x3c, !PT ;  /* 0x0000007871787212 */ /* 0x000fe400078e3cff */
[----:B------:R-:W-:-:S02]  /*2c4e0*/  F2FP.F16.F32.PACK_AB R113, R115, R114 ;  /* 0x000000727371723e */ /* 0x000fc400000000ff */
[----:B------:R-:W-:Y:S02]  /*2c4f0*/  F2FP.F16.F32.PACK_AB R114, R117, R116 ;  /* 0x000000747572723e */ /* 0x000fe400000000ff */
[----:B------:R-:W-:Y:S02]  /*2c500*/  F2FP.F16.F32.PACK_AB R115, R119, R118 ;  /* 0x000000767773723e */ /* 0x000fe400000000ff */
[----:B------:R-:W-:Y:S01]  /*2c510*/  F2FP.F16.F32.PACK_AB R84, R85, R84 ;  /* 0x000000545554723e */ /* 0x000fe200000000ff */
[----:B------:R-:W-:Y:S01]  /*2c520*/  STSM.16.M88.4 [R25], R88 ;  /* 0x0000005819007844 */ /* 0x000fe20000000200 */
[----:B------:R-:W-:Y:S02]  /*2c530*/  F2FP.F16.F32.PACK_AB R85, R87, R86 ;  /* 0x000000565755723e */ /* 0x000fe400000000ff */
[----:B------:R-:W-:Y:S01]  /*2c540*/  F2FP.F16.F32.PACK_AB R76, R77, R76 ;  /* 0x0000004c4d4c723e */ /* 0x000fe200000000ff */
        /* <DEDUP_REMOVED lines=19> */
[----:B------:R-:W-:Y:S02]  /*2c680*/  F2FP.F16.F32.PACK_AB R37, R39, R38 ;  /* 0x000000262725723e */ /* 0x000fe400000000ff */
[----:B---3--:R-:W-:Y:S02]  /*2c690*/  F2FP.F16.F32.PACK_AB R8, R9, R8 ;  /* 0x000000080908723e */ /* 0x008fe400000000ff */
[----:B------:R-:W-:Y:S02]  /*2c6a0*/  F2FP.F16.F32.PACK_AB R9, R11, R10 ;  /* 0x0000000a0b09723e */ /* 0x000fe400000000ff */
[----:B----4-:R-:W-:-:S02]  /*2c6b0*/  F2FP.F16.F32.PACK_AB R28, R29, R28 ;  /* 0x0000001c1d1c723e */ /* 0x010fc400000000ff */
[----:B------:R-:W-:Y:S02]  /*2c6c0*/  F2FP.F16.F32.PACK_AB R29, R31, R30 ;  /* 0x0000001e1f1d723e */ /* 0x000fe400000000ff */
[----:B------:R-:W-:Y:S02]  /*2c6d0*/  F2FP.F16.F32.PACK_AB R38, R5, R4 ;  /* 0x000000040526723e */ /* 0x000fe400000000ff */
[----:B------:R-:W-:Y:S01]  /*2c6e0*/  F2FP.F16.F32.PACK_AB R39, R7, R6 ;  /* 0x000000060727723e */ /* 0x000fe200000000ff */
[----:B------:R-:W0:Y:S04]  /*2c6f0*/  LDC.64 R4, c[0x0][0xd00] ;  /* 0x00034000ff047b82 */ /* 0x000e280000000a00 */
[----:B------:R-:W-:Y:S04]  /*2c700*/  STSM.16.M88.4 [R96], R36 ;  /* 0x0000002460007844 */ /* 0x000fe80000000200 */
[----:B------:R-:W1:Y:S01]  /*2c710*/  @P0 LDC.64 R6, c[0x0][0xd08] ;  /* 0x00034200ff060b82 */ /* 0x000e620000000a00 */
[----:B------:R-:W-:-:S02]  /*2c720*/  F2FP.F16.F32.PACK_AB R30, R33, R32 ;  /* 0x00000020211e723e */ /* 0x000fc400000000ff */
[----:B------:R-:W-:Y:S02]  /*2c730*/  F2FP.F16.F32.PACK_AB R31, R35, R34 ;  /* 0x00000022231f723e */ /* 0x000fe400000000ff */
[----:B------:R-:W-:Y:S02]  /*2c740*/  F2FP.F16.F32.PACK_AB R10, R13, R12 ;  /* 0x0000000c0d0a723e */ /* 0x000fe400000000ff */
[----:B------:R-:W-:Y:S01]  /*2c750*/  F2FP.F16.F32.PACK_AB R11, R15, R14 ;  /* 0x0000000e0f0b723e */ /* 0x000fe200000000ff */
[----:B------:R-:W-:Y:S04]  /*2c760*/  STSM.16.M88.4 [R122], R28 ;  /* 0x0000001c7a007844 */ /* 0x000fe80000000200 */
[----:B------:R2:W-:Y:S04]  /*2c770*/  STSM.16.M88.4 [R123], R8 ;  /* 0x000000087b007844 */ /* 0x0005e80000000200 */
[----:B------:R3:W-:Y:S04]  /*2c780*/  STSM.16.M88.4 [R0], R84 ;  /* 0x0000005400007844 */ /* 0x0007e80000000200 */
[----:B------:R4:W-:Y:S01]  /*2c790*/  STSM.16.M88.4 [R3], R76 ;  /* 0x0000004c03007844 */ /* 0x0009e20000000200 */
        /* <DEDUP_REMOVED lines=8> */
[----:B--2---:R-:W-:Y:S01]  /*2c820*/  IMAD.MOV.U32 R8, RZ, RZ, RZ ;  /* 0x000000ffff087224 */ /* 0x004fe200078e00ff */
[----:B------:R-:W-:Y:S01]  /*2c830*/  F2FP.F16.F32.PACK_AB R54, R49, R48 ;  /* 0x000000303136723e */ /* 0x000fe200000000ff */
[----:B---3--:R-:W-:Y:S01]  /*2c840*/  IMAD.U32 R0, RZ, RZ, UR6 ;  /* 0x00000006ff007e24 */ /* 0x008fe2000f8e00ff */
[----:B------:R-:W-:Y:S01]  /*2c850*/  F2FP.F16.F32.PACK_AB R55, R51, R50 ;  /* 0x000000323337723e */ /* 0x000fe200000000ff */
[----:B0-----:R-:W-:Y:S01]  /*2c860*/  IMAD.WIDE R4, R218, 0x4, R4 ;  /* 0x00000004da047825 */ /* 0x001fe200078e0204 */
[----:B------:R-:W-:Y:S01]  /*2c870*/  F2FP.F16.F32.PACK_AB R45, R47, R46 ;  /* 0x0000002e2f2d723e */ /* 0x000fe200000000ff */
[----:B----4-:R-:W0:Y:S01]  /*2c880*/  LDC R3, c[0x0][0xce8] ;  /* 0x00033a00ff037b82 */ /* 0x010e220000000800 */
[----:B------:R-:W-:Y:S02]  /*2c890*/  F2FP.F16.F32.PACK_AB R46, R41, R40 ;  /* 0x00000028292e723e */ /* 0x000fe400000000ff */
[----:B------:R-:W-:-:S02]  /*2c8a0*/  F2FP.F16.F32.PACK_AB R47, R43, R42 ;  /* 0x0000002a2b2f723e */ /* 0x000fc400000000ff */
[----:B------:R-:W-:Y:S01]  /*2c8b0*/  F2FP.F16.F32.PACK_AB R93, R95, R94 ;  /* 0x0000005e5f5d723e */ /* 0x000fe200000000ff */
[----:B------:R2:W-:Y:S01]  /*2c8c0*/  STSM.16.M88.4 [R20], R68 ;  /* 0x0000004414007844 */ /* 0x0005e20000000200 */
[----:B------:R-:W-:Y:S02]  /*2c8d0*/  F2FP.F16.F32.PACK_AB R94, R101, R100 ;  /* 0x00000064655e723e */ /* 0x000fe400000000ff */
[----:B------:R-:W-:Y:S01]  /*2c8e0*/  F2FP.F16.F32.PACK_AB R95, R103, R102 ;  /* 0x00000066675f723e */ /* 0x000fe200000000ff */
[----:B------:R2:W-:Y:S04]  /*2c8f0*/  STSM.16.M88.4 [R21], R60 ;  /* 0x0000003c15007844 */ /* 0x0005e80000000200 */
[----:B------:R2:W-:Y:S04]  /*2c900*/  STSM.16.M88.4 [R24], R52 ;  /* 0x0000003418007844 */ /* 0x0005e80000000200 */
[----:B------:R2:W-:Y:S04]  /*2c910*/  STSM.16.M88.4 [R124], R44 ;  /* 0x0000002c7c007844 */ /* 0x0005e80000000200 */
[----:B------:R2:W-:Y:S04]  /*2c920*/  STSM.16.M88.4 [R125], R92 ;  /* 0x0000005c7d007844 */ /* 0x0005e80000000200 */
[----:B------:R2:W-:Y:S01]  /*2c930*/  STSM.16.M88.4 [R120], R104 ;  /* 0x0000006878007844 */ /* 0x0005e20000000200 */
[----:B------:R-:W-:Y:S01]  /*2c940*/  BAR.SYNC.DEFER_BLOCKING 0x1, 0x100 ;  /* 0x0044000000007b1d */ /* 0x000fe20000010000 */
[----:B-1----:R-:W-:-:S05]  /*2c950*/  @P0 IMAD.WIDE R6, R218, 0x4, R6 ;  /* 0x00000004da060825 */ /* 0x002fca00078e0206 */
[----:B------:R2:W5:Y:S04]  /*2c960*/  @P1 LDG.E R8, desc[UR44][R4.64] ;  /* 0x0000002c04081981 */ /* 0x000568000c1e1900 */
[----:B------:R2:W5:Y:S01]  /*2c970*/  @P0 LDG.E R0, desc[UR44][R6.64] ;  /* 0x0000002c06000981 */ /* 0x000562000c1e1900 */
[----:B------:R-:W-:Y:S05]  /*2c980*/  @P0 BRA `(.L_x_13127) ;  /* 0x0000000000100947 */ /* 0x000fea0003800000 */
[----:B------:R-:W-:Y:S05]  /*2c990*/  @!P1 BRA `(.L_x_13127) ;  /* 0x00000000000c9947 */ /* 0x000fea0003800000 */
[----:B--2---:R-:W2:Y:S04]  /*2c9a0*/  LDG.E R7, desc[UR44][R4.64] ;  /* 0x0000002c04077981 */ /* 0x004ea8000c1e1900 */
[----:B-----5:R-:W2:Y:S02]  /*2c9b0*/  LDG.E R0, desc[UR44][R4.64+0x4] ;  /* 0x0000042c04007981 */ /* 0x020ea4000c1e1900 */
[----:B--2---:R-:W-:-:S07]  /*2c9c0*/  IMAD.IADD R0, R0, 0x1, -R7 ;  /* 0x0000000100007824 */ /* 0x004fce00078e0a07 */
.L_x_13127:
[----:B--2---:R-:W2:Y:S04]  /*2c9d0*/  LDL R4, [R1+0x514] ;  /* 0x0005140001047983 */ /* 0x004ea80000100800 */
[----:B------:R-:W3:Y:S01]  /*2c9e0*/  LDL R28, [R1+0x51c] ;  /* 0x00051c00011c7983 */ /* 0x000ee20000100800 */
[----:B0----5:R-:W-:Y:S02]  /*2c9f0*/  IMAD R0, R0, R3, RZ ;  /* 0x0000000300007224 */ /* 0x021fe400078e02ff */
[----:B------:R-:W-:Y:S01]  /*2ca00*/  IMAD.IADD R33, R204, 0x1, R216 ;  /* 0x00000001cc217824 */ /* 0x000fe200078e02d8 */
[----:B------:R-:W-:Y:S01]  /*2ca10*/  ISETP.GT.AND P3, PT, R217, 0x1, PT ;  /* 0x00000001d900780c */ /* 0x000fe20003f64270 */
[----:B------:R-:W-:Y:S01]  /*2ca20*/  IMAD.MOV.U32 R9, RZ, RZ, 0xab8 ;  /* 0x00000ab8ff097424 */ /* 0x000fe200078e00ff */
[----:B------:R-:W-:Y:S01]  /*2ca30*/  ISETP.NE.AND P2, PT, R3, 0x1, PT ;  /* 0x000000010300780c */ /* 0x000fe20003f45270 */
[----:B------:R-:W0:Y:S03]  /*2ca40*/  LDC.64 R20, c[0x0][0xca8] ;  /* 0x00032a00ff147b82 */ /* 0x000e260000000a00 */
[----:B------:R-:W-:-:S05]  /*2ca50*/  SEL R9, R9, 0xa78, P3 ;  /* 0x00000a7809097807 */ /* 0x000fca0001800000 */
[----:B------:R-:W1:Y:S08]  /*2ca60*/  LDC.64 R6, c[0x0][R9+0x220] ;  /* 0x0000880009067b82 */ /* 0x000e700000000a00 */
[----:B------:R-:W4:Y:S08]  /*2ca70*/  LDC.64 R10, c[0x0][R9+0x218] ;  /* 0x00008600090a7b82 */ /* 0x000f300000000a00 */
[----:B------:R4:W4:Y:S01]  /*2ca80*/  LDC.64 R14, c[0x0][R9+0x228] ;  /* 0x00008a00090e7b82 */ /* 0x0009220000000a00 */
[----:B------:R-:W-:-:S07]  /*2ca90*/  ISETP.NE.U32.AND P1, PT, RZ, UR4, PT ;  /* 0x00000004ff007c0c */ /* 0x000fce000bf25070 */
[----:B------:R-:W4:Y:S01]  /*2caa0*/  @P2 LDC R13, c[0x0][0xcec] ;  /* 0x00033b00ff0d2b82 */ /* 0x000f220000000800 */
[----:B------:R-:W-:-:S07]  /*2cab0*/  ISETP.NE.AND.EX P1, PT, RZ, UR5, PT, P1 ;  /* 0x00000005ff007c0c */ /* 0x000fce000bf25310 */
[----:B------:R-:W4:Y:S01]  /*2cac0*/  @P2 LDC R26, c[0x0][0xcf0] ;  /* 0x00033c00ff1a2b82 */ /* 0x000f220000000800 */
[----:B------:R-:W-:Y:S02]  /*2cad0*/  SHF.R.S32.HI R24, RZ, 0x1f, R218 ;  /* 0x0000001fff187819 */ /* 0x000fe400000114da */
[----:B------:R-:W-:Y:S02]  /*2cae0*/  SEL R12, R218, RZ, !P1 ;  /* 0x000000ffda0c7207 */ /* 0x000fe40004800000 */
[----:B--2---:R-:W-:-:S03]  /*2caf0*/  LOP3.LUT P0, RZ, R4, 0x3, RZ, 0xc0, !PT ;  /* 0x0000000304ff7812 */ /* 0x004fc6000780c0ff */
[----:B0-----:R-:W0:Y:S01]  /*2cb00*/  @!P3 LDC R20, c[0x0][0xc50] ;  /* 0x00031400ff14bb82 */ /* 0x001e220000000800 */
[----:B------:R-:W-:Y:S01]  /*2cb10*/  ISETP.GE.OR P4, PT, R33, R0, P0 ;  /* 0x000000002100720c */ /* 0x000fe20000786670 */
[----:B---3--:R-:W-:-:S06]  /*2cb20*/  IMAD.IADD R28, R28, 0x1, R216 ;  /* 0x000000011c1c7824 */ /* 0x008fcc00078e02d8 */
[----:B------:R-:W2:Y:S06]  /*2cb30*/  @!P3 LDC R21, c[0x0][0xc54] ;  /* 0x00031500ff15bb82 */ /* 0x000eac0000000800 */
[----:B------:R-:W3:Y:S02]  /*2cb40*/  @!P4 LDL R29, [R1+0x220] ;  /* 0x00022000011dc983 */ /* 0x000ee40000100800 */
[----:B------:R4:W0:Y:S01]  /*2cb50*/  LDC.64 R4, c[0x0][R9+0x210] ;  /* 0x0000840009047b82 */ /* 0x0008220000000a00 */
[----:B------:R-:W-:Y:S01]  /*2cb60*/  SEL R25, R24, RZ, !P1 ;  /* 0x000000ff18197207 */ /* 0x000fe20004800000 */
[----:B-1----:R-:W-:-:S02]  /*2cb70*/  IMAD R7, R7, R12, RZ ;  /* 0x0000000c07077224 */ /* 0x002fc400078e02ff */
[-C--:B----4-:R-:W-:Y:S02]  /*2cb80*/  IMAD R31, R11, R156.reuse, RZ ;  /* 0x0000009c0b1f7224 */ /* 0x090fe400078e02ff */
[----:B------:R-:W-:Y:S01]  /*2cb90*/  IMAD R35, R6, R25, R7 ;  /* 0x0000001906237224 */ /* 0x000fe200078e0207 */
[----:B------:R-:W-:Y:S01]  /*2cba0*/  SEL R25, R224, RZ, P3 ;  /* 0x000000ffe0197207 */ /* 0x000fe20001800000 */
[----:B------:R-:W-:Y:S01]  /*2cbb0*/  IMAD.WIDE.U32 R10, R10, R156, RZ ;  /* 0x0000009c0a0a7225 */ /* 0x000fe200078e00ff */
[----:B------:R-:W-:-:S03]  /*2cbc0*/  SHF.R.S32.HI R9, RZ, 0x1f, R8 ;  /* 0x0000001fff097819 */ /* 0x000fc60000011408 */
[----:B------:R-:W-:-:S04]  /*2cbd0*/  IMAD.WIDE.U32 R6, R6, R12, RZ ;  /* 0x0000000c06067225 */ /* 0x000fc800078e00ff */
[----:B------:R-:W-:Y:S01]  /*2cbe0*/  @P2 IMAD.HI.U32 R13, R28, R13, RZ ;  /* 0x0000000d1c0d2227 */ /* 0x000fe200078e00ff */
[----:B------:R-:W-:-:S03]  /*2cbf0*/  IADD3 R6, P1, P5, R6, R10, R8 ;  /* 0x0000000a06067210 */ /* 0x000fc60007d3e008 */
[----:B------:R-:W-:Y:S02]  /*2cc00*/  IMAD.IADD R24, R11, 0x1, R31 ;  /* 0x000000010b187824 */ /* 0x000fe400078e021f */
[----:B------:R-:W-:Y:S02]  /*2cc10*/  IMAD.IADD R11, R7, 0x1, R35 ;  /* 0x00000001070b7824 */ /* 0x000fe400078e0223 */
[----:B------:R-:W-:Y:S01]  /*2cc20*/  IMAD.MOV.U32 R7, RZ, RZ, R28 ;  /* 0x000000ffff077224 */ /* 0x000fe200078e001c */
[----:B------:R-:W-:Y:S01]  /*2cc30*/  @P2 SHF.R.U32.HI R7, RZ, R26, R13 ;  /* 0x0000001aff072219 */ /* 0x000fe2000001160d */
[-C--:B------:R-:W-:Y:S01]  /*2cc40*/  IMAD R31, R15, R25.reuse, RZ ;  /* 0x000000190f1f7224 */ /* 0x080fe200078e02ff */
[----:B------:R-:W-:Y:S01]  /*2cc50*/  IADD3.X R11, R11, R24, R9, P1, P5 ;  /* 0x000000180b0b7210 */ /* 0x000fe20000fea409 */
[----:B------:R-:W-:-:S04]  /*2cc60*/  IMAD.WIDE.U32 R14, R14, R25, RZ ;  /* 0x000000190e0e7225 */ /* 0x000fc800078e00ff */
[----:B------:R-:W-:Y:S01]  /*2cc70*/  IMAD.MOV R10, RZ, RZ, -R7 ;  /* 0x000000ffff0a7224 */ /* 0x000fe200078e0a07 */
[----:B------:R-:W-:Y:S01]  /*2cc80*/  IADD3 R14, P1, P5, R7, R6, R14 ;  /* 0x00000006070e7210 */ /* 0x000fe20007d3e00e */
[----:B------:R-:W-:Y:S01]  /*2cc90*/  IMAD.IADD R31, R15, 0x1, R31 ;  /* 0x000000010f1f7824 */ /* 0x000fe200078e021f */
[----:B------:R-:W-:Y:S01]  /*2cca0*/  SHF.R.S32.HI R6, RZ, 0x1f, R7 ;  /* 0x0000001fff067819 */ /* 0x000fe20000011407 */
[----:B------:R-:W-:-:S03]  /*2ccb0*/  IMAD R7, R3, R10, R28 ;  /* 0x0000000a03077224 */ /* 0x000fc600078e021c */
[----:B------:R-:W-:Y:S02]  /*2ccc0*/  IADD3.X R15, R6, R11, R31, P1, P5 ;  /* 0x0000000b060f7210 */ /* 0x000fe40000fea41f */
[----:B------:R-:W-:Y:S01]  /*2ccd0*/  SHF.R.S32.HI R11, RZ, 0x1f, R7 ;  /* 0x0000001fff0b7819 */ /* 0x000fe20000011407 */
[-C--:B0-----:R-:W-:Y:S02]  /*2cce0*/  IMAD R5, R5, R7.reuse, RZ ;  /* 0x0000000705057224 */ /* 0x081fe400078e02ff */
[----:B------:R-:W-:-:S04]  /*2ccf0*/  IMAD.WIDE.U32 R14, R4, R7, R14 ;  /* 0x00000007040e7225 */ /* 0x000fc800078e000e */
[----:B------:R-:W-:Y:S01]  /*2cd00*/  IMAD R5, R4, R11, R5 ;  /* 0x0000000b04057224 */ /* 0x000fe200078e0205 */
[C---:B------:R-:W-:Y:S01]  /*2cd10*/  LEA R20, P1, R14.reuse, R20, 0x2 ;  /* 0x000000140e147211 */ /* 0x040fe200078210ff */
[----:B------:R-:W-:Y:S02]  /*2cd20*/  VIADD R7, R33, 0x8 ;  /* 0x0000000821077836 */ /* 0x000fe40000000000 */
[----:B------:R-:W-:Y:S02]  /*2cd30*/  IMAD.IADD R4, R15, 0x1, R5 ;  /* 0x000000010f047824 */ /* 0x000fe400078e0205 */
[----:B------:R-:W-:Y:S01]  /*2cd40*/  SHFL.IDX PT, R10, R20, RZ, 0x1c1f ;  /* 0x001c1fff140a7589 */ /* 0x000fe200000e0000 */
[----:B------:R-:W-:Y:S02]  /*2cd50*/  ISETP.GE.OR P0, PT, R7, R0, P0 ;  /* 0x000000000700720c */ /* 0x000fe40000706670 */
[----:B--2---:R-:W-:-:S05]  /*2cd60*/  LEA.HI.X R21, R14, R21, R4, 0x2, P1 ;  /* 0x000000150e157211 */ /* 0x004fca00008f1404 */
[----:B------:R-:W3:Y:S04]  /*2cd70*/  SHFL.IDX PT, R11, R21, RZ, 0x1c1f ;  /* 0x001c1fff150b7589 */ /* 0x000ee800000e0000 */
[----:B---3--:R-:W-:Y:S04]  /*2cd80*/  @!P4 ST.E desc[UR44][R10.64], R29 ;  /* 0x0000001d0a00c985 */ /* 0x008fe8000c10192c */
[----:B------:R-:W2:Y:S04]  /*2cd90*/  @!P0 LDL R13, [R1+0x224] ;  /* 0x00022400010d8983 */ /* 0x000ea80000100800 */
[----:B------:R-:W-:Y:S04]  /*2cda0*/  SHFL.IDX PT, R4, R20, 0x1, 0x1c1f ;  /* 0x003c1f0014047f89 */ /* 0x000fe800000e0000 */
[----:B------:R-:W2:Y:S04]  /*2cdb0*/  SHFL.IDX PT, R5, R21, 0x1, 0x1c1f ;  /* 0x003c1f0015057f89 */ /* 0x000ea800000e0000 */
[----:B--2---:R0:W-:Y:S01]  /*2cdc0*/  @!P0 ST.E desc[UR44][R4.64], R13 ;  /* 0x0000000d04008985 */ /* 0x0041e2000c10192c */
[----:B------:R-:W-:Y:S05]  /*2cdd0*/  @P3 BRA `(.L_x_13128) ;  /* 0x0000000c00e83947 */ /* 0x000fea0003800000 */
[----:B------:R-:W2:Y:S01]  /*2cde0*/  LDL R88, [R1+0x498] ;  /* 0x0004980001587983 */ /* 0x000ea20000100800 */
[----:B------:R-:W1:Y:S01]  /*2cdf0*/  @P2 LDC R10, c[0x0][0xcec] ;  /* 0x00033b00ff0a2b82 */ /* 0x000e620000000800 */
[----:B------:R-:W-:Y:S02]  /*2ce00*/  ULDC.64 UR4, c[0x0][0xba0] ;  /* 0x0002e80000047ab9 */ /* 0x000fe40000000a00 */
[----:B------:R-:W3:Y:S01]  /*2ce10*/  LDL R89, [R1+0x4a8] ;  /* 0x0004a80001597983 */ /* 0x000ee20000100800 */
[----:B------:R-:W-:-:S04]  /*2ce20*/  IMAD R9, R9, UR4, RZ ;  /* 0x0000000409097c24 */ /* 0x000fc8000f8e02ff */
[C---:B------:R-:W-:Y:S02]  /*2ce30*/  IMAD R11, R8.reuse, UR5, R9 ;  /* 0x00000005080b7c24 */ /* 0x040fe4000f8e0209 */
[----:B------:R-:W-:Y:S01]  /*2ce40*/  IMAD.WIDE.U32 R8, R8, UR4, RZ ;  /* 0x0000000408087c25 */ /* 0x000fe2000f8e00ff */
[----:B------:R-:W-:-:S03]  /*2ce50*/  ULDC.64 UR4, c[0x0][0xbe8] ;  /* 0x0002fa0000047ab9 */ /* 0x000fc60000000a00 */
[----:B------:R-:W-:Y:S01]  /*2ce60*/  IMAD.IADD R9, R9, 0x1, R11 ;  /* 0x0000000109097824 */ /* 0x000fe200078e020b */
[----:B0-----:R-:W-:Y:S01]  /*2ce70*/  SHF.R.S32.HI R13, RZ, 0x1f, R12 ;  /* 0x0000001fff0d7819 */ /* 0x001fe2000001140c */
[----:B------:R-:W-:-:S04]  /*2ce80*/  IMAD.WIDE.U32 R8, R156, UR4, R8 ;  /* 0x000000049c087c25 */ /* 0x000fc8000f8e0008 */
[----:B------:R-:W-:Y:S01]  /*2ce90*/  IMAD R9, R156, UR5, R9 ;  /* 0x000000059c097c24 */ /* 0x000fe2000f8e0209 */
[----:B------:R-:W-:Y:S02]  /*2cea0*/  ULDC.64 UR4, c[0x0][0xbf0] ;  /* 0x0002fc0000047ab9 */ /* 0x000fe40000000a00 */
[----:B------:R-:W-:Y:S02]  /*2ceb0*/  IMAD R13, R13, UR4, RZ ;  /* 0x000000040d0d7c24 */ /* 0x000fe4000f8e02ff */
[----:B------:R-:W-:-:S04]  /*2cec0*/  IMAD.WIDE.U32 R8, R12, UR4, R8 ;  /* 0x000000040c087c25 */ /* 0x000fc8000f8e0008 */
[----:B------:R-:W-:Y:S01]  /*2ced0*/  IMAD R13, R12, UR5, R13 ;  /* 0x000000050c0d7c24 */ /* 0x000fe2000f8e020d */
[----:B------:R-:W-:-:S03]  /*2cee0*/  ULDC.64 UR4, c[0x0][0xbe0] ;  /* 0x0002f80000047ab9 */ /* 0x000fc60000000a00 */
[----:B------:R-:W-:Y:S02]  /*2cef0*/  IMAD.IADD R9, R9, 0x1, R13 ;  /* 0x0000000109097824 */ /* 0x000fe400078e020d */
[----:B--2---:R-:W-:-:S04]  /*2cf00*/  IMAD R5, R88, 0x40, R198 ;  /* 0x0000004058057824 */ /* 0x004fc800078e02c6 */
        /* <DEDUP_REMOVED lines=24> */
[----:B---3--:R-:W-:Y:S01]  /*2d090*/  IMAD R11, R89, 0x20, R88 ;  /* 0x00000020590b7824 */ /* 0x008fe200078e0258 */
[C---:B------:R-:W-:Y:S01]  /*2d0a0*/  IADD3 R53, P1, R16.reuse, 0x7000, RZ ;  /* 0x0000700010357810 */ /* 0x040fe20007f3e0ff */
[----:B------:R-:W5:Y:S01]  /*2d0b0*/  LD.E.128 R28, desc[UR44][R28.64] ;  /* 0x0000002c1c1c7980 */ /* 0x000f62000c101d00 */
[----:B------:R-:W-:-:S02]  /*2d0c0*/  IADD3 R57, P3, R16, 0x8000, RZ ;  /* 0x0000800010397810 */ /* 0x000fc40007f7e0ff */
[----:B------:R-:W-:Y:S01]  /*2d0d0*/  IADD3 R61, P4, R16, 0x9000, RZ ;  /* 0x00009000103d7810 */ /* 0x000fe20007f9e0ff */
[----:B------:R-:W5:Y:S01]  /*2d0e0*/  LD.E.128 R32, desc[UR44][R32.64] ;  /* 0x0000002c20207980 */ /* 0x000f62000c101d00 */
[----:B------:R-:W-:Y:S02]  /*2d0f0*/  SHF.R.U64 R44, R44, 0x3, RZ ;  /* 0x000000032c2c7819 */ /* 0x000fe400000012ff */
[----:B------:R-:W-:Y:S01]  /*2d100*/  LOP3.LUT R48, R49, 0x380, RZ, 0xc0, !PT ;  /* 0x0000038031307812 */ /* 0x000fe200078ec0ff */
        /* <DEDUP_REMOVED lines=8> */
[----:B------:R-:W-:Y:S02]  /*2d190*/  IADD3 R65, P5, R16, 0xa000, RZ ;  /* 0x0000a00010417810 */ /* 0x000fe40007fbe0ff */
[----:B------:R-:W-:Y:S01]  /*2d1a0*/  SHF.R.U64 R52, R52, 0x3, RZ ;  /* 0x0000000334347819 */ /* 0x000fe200000012ff */
[----:B------:R-:W5:Y:S01]  /*2d1b0*/  LD.E.128 R44, desc[UR44][R44.64] ;  /* 0x0000002c2c2c7980 */ /* 0x000f62000c101d00 */
[----:B------:R-:W-:Y:S02]  /*2d1c0*/  SHF.R.U64 R56, R56, 0x3, RZ ;  /* 0x0000000338387819 */ /* 0x000fe400000012ff */
[----:B------:R-:W-:-:S02]  /*2d1d0*/  SHF.R.U64 R60, R60, 0x3, RZ ;  /* 0x000000033c3c7819 */ /* 0x000fc400000012ff */
[----:B------:R-:W-:Y:S01]  /*2d1e0*/  LOP3.LUT R48, R48, R49, RZ, 0x3c, !PT ;  /* 0x0000003130307212 */ /* 0x000fe200078e3cff */
[--C-:B------:R-:W-:Y:S01]  /*2d1f0*/  IMAD.X R49, RZ, RZ, R17.reuse, P0 ;  /* 0x000000ffff317224 */ /* 0x100fe200000e0611 */
[----:B------:R-:W-:Y:S02]  /*2d200*/  LOP3.LUT R64, R65, 0x380, RZ, 0xc0, !PT ;  /* 0x0000038041407812 */ /* 0x000fe400078ec0ff */
        /* <DEDUP_REMOVED lines=19> */
[----:B------:R-:W-:Y:S02]  /*2d340*/  LOP3.LUT R5, R16, 0x380, RZ, 0xc0, !PT ;  /* 0x0000038010057812 */ /* 0x000fe400078ec0ff */
[----:B------:R-:W-:Y:S01]  /*2d350*/  LOP3.LUT R64, R64, R65, RZ, 0x3c, !PT ;  /* 0x0000004140407212 */ /* 0x000fe200078e3cff */
[----:B------:R-:W-:Y:S01]  /*2d360*/  IMAD.X R65, RZ, RZ, R17, P5 ;  /* 0x000000ffff417224 */ /* 0x000fe200028e0611 */
[----:B------:R-:W-:Y:S02]  /*2d370*/  SHF.R.U64 R68, R68, 0x3, RZ ;  /* 0x0000000344447819 */ /* 0x000fe400000012ff */
[----:B------:R-:W-:Y:S02]  /*2d380*/  SHF.R.U64 R72, R72, 0x3, RZ ;  /* 0x0000000348487819 */ /* 0x000fe400000012ff */
[----:B------:R-:W-:Y:S01]  /*2d390*/  SHF.R.U64 R76, R76, 0x3, RZ ;  /* 0x000000034c4c7819 */ /* 0x000fe200000012ff */
[----:B------:R-:W5:Y:S01]  /*2d3a0*/  LD.E.128 R64, desc[UR44][R64.64] ;  /* 0x0000002c40407980 */ /* 0x000f62000c101d00 */
        /* <DEDUP_REMOVED lines=15> */
[----:B------:R-:W5:Y:S01]  /*2d4a0*/  LD.E.128 R68, desc[UR44][R68.64] ;  /* 0x0000002c44447980 */ /* 0x000f62000c101d00 */
[----:B------:R-:W0:Y:S01]  /*2d4b0*/  @P2 LDC R17, c[0x0][0xcf0] ;  /* 0x00033c00ff112b82 */ /* 0x000e220000000800 */
[----:B------:R-:W-:-:S02]  /*2d4c0*/  SHF.R.U64 R6, R6, 0x3, RZ ;  /* 0x0000000306067819 */ /* 0x000fc400000012ff */
[----:B------:R-:W5:Y:S02]  /*2d4d0*/  LD.E.128 R72, desc[UR44][R72.64] ;  /* 0x0000002c48487980 */ /* 0x000f64000c101d00 */
[----:B------:R-:W-:Y:S02]  /*2d4e0*/  LOP3.LUT R84, R6, R7, RZ, 0x3c, !PT ;  /* 0x0000000706547212 */ /* 0x000fe400078e3cff */
        /* <DEDUP_REMOVED lines=11> */
[----:B-1----:R-:W-:-:S04]  /*2d5a0*/  @P2 IMAD.HI.U32 R10, R15, R10, RZ ;  /* 0x0000000a0f0a2227 */ /* 0x002fc800078e00ff */
[----:B------:R-:W-:Y:S01]  /*2d5b0*/  IMAD.MOV.U32 R11, RZ, RZ, R15 ;  /* 0x000000ffff0b7224 */ /* 0x000fe200078e000f */
[----:B0-----:R-:W-:Y:S01]  /*2d5c0*/  @P2 SHF.R.U32.HI R11, RZ, R17, R10 ;  /* 0x00000011ff0b2219 */ /* 0x001fe2000001160a */
[----:B------:R-:W-:-:S03]  /*2d5d0*/  VIADD R10, R2, 0x32420 ;  /* 0x00032420020a7836 */ /* 0x000fc60000000000 */
[--C-:B------:R-:W-:Y:S01]  /*2d5e0*/  SHF.R.S32.HI R12, RZ, 0x1f, R11.reuse ;  /* 0x0000001fff0c7819 */ /* 0x100fe2000001140b */
[----:B------:R-:W-:Y:S01]  /*2d5f0*/  IMAD.MOV R14, RZ, RZ, -R11 ;  /* 0x000000ffff0e7224 */ /* 0x000fe200078e0a0b */
[----:B------:R-:W-:-:S03]  /*2d600*/  PRMT R10, RZ, 0x654, R10 ;  /* 0x00000654ff0a7816 */ /* 0x000fc6000000000a */
[----:B------:R-:W-:Y:S02]  /*2d610*/  IMAD R3, R3, R14, R15 ;  /* 0x0000000e03037224 */ /* 0x000fe400078e020f */
[----:B------:R-:W-:Y:S02]  /*2d620*/  IMAD R12, R12, UR4, RZ ;  /* 0x000000040c0c7c24 */ /* 0x000fe4000f8e02ff */
[C---:B------:R-:W-:Y:S01]  /*2d630*/  IMAD.WIDE.U32 R8, R11.reuse, UR4, R8 ;  /* 0x000000040b087c25 */ /* 0x040fe2000f8e0008 */
[----:B--2---:R0:W-:Y:S03]  /*2d640*/  SYNCS.ARRIVE.TRANS64.RED.A1T0 RZ, [R10+URZ], RZ ;  /* 0x000000ff0aff79a7 */ /* 0x0041e6000810043f */
[----:B------:R-:W-:Y:S01]  /*2d650*/  IMAD R13, R11, UR5, R12 ;  /* 0x000000050b0d7c24 */ /* 0x000fe2000f8e020c */
[----:B------:R-:W-:Y:S01]  /*2d660*/  ULDC.64 UR4, c[0x0][0xbd8] ;  /* 0x0002f60000047ab9 */ /* 0x000fe20000000a00 */
[----:B0-----:R-:W-:-:S02]  /*2d670*/  SHF.R.S32.HI R10, RZ, 0x1f, R3 ;  /* 0x0000001fff0a7819 */ /* 0x001fc40000011403 */
[----:B------:R-:W-:-:S03]  /*2d680*/  IMAD.IADD R9, R9, 0x1, R13 ;  /* 0x0000000109097824 */ /* 0x000fc600078e020d */
        /* <DEDUP_REMOVED lines=11> */
.L_x_13363:
[----:B------:R-:W-:Y:S01]  /*2d740*/  IMAD.IADD R21, R88, 0x1, R216 ;  /* 0x0000000158157824 */ /* 0x000fe200078e02d8 */
[----:B------:R-:W-:Y:S04]  /*2d750*/  BSSY B1, `(.L_x_13130) ;  /* 0x0000014000017945 */ /* 0x000fe80003800000 */
[----:B------:R-:W-:-:S13]  /*2d760*/  ISETP.GE.AND P0, PT, R21, R0, PT ;  /* 0x000000001500720c */ /* 0x000fda0003f06270 */
[----:B------:R-:W-:Y:S05]  /*2d770*/  @P0 BRA `(.L_x_13131) ;  /* 0x0000000000440947 */ /* 0x000fea0003800000 */
[----:B------:R-:W-:Y:S02]  /*2d780*/  ULDC UR4, c[0x0][0xbc8] ;  /* 0x0002f20000047ab9 */ /* 0x000fe40000000800 */
[----:B------:R-:W-:Y:S02]  /*2d790*/  ISETP.GE.AND P3, PT, R198, UR4, PT ;  /* 0x00000004c6007c0c */ /* 0x000fe4000bf66270 */
[----:B------:R-:W-:Y:S02]  /*2d7a0*/  ISETP.GE.AND P2, PT, R200, UR4, PT ;  /* 0x00000004c8007c0c */ /* 0x000fe4000bf46270 */
[----:B------:R-:W-:Y:S02]  /*2d7b0*/  ISETP.GE.AND P1, PT, R199, UR4, PT ;  /* 0x00000004c7007c0c */ /* 0x000fe4000bf26270 */
[----:B------:R-:W-:-:S07]  /*2d7c0*/  ISETP.GE.AND P0, PT, R201, UR4, PT ;  /* 0x00000004c9007c0c */ /* 0x000fce000bf06270 */
[-C--:B--2---:R-:W-:Y:S02]  /*2d7d0*/  @!P3 LEA R8, P5, R198, R14.reuse, 0x1 ;  /* 0x0000000ec608b211 */ /* 0x084fe400078a08ff */
[-C--:B------:R-:W-:Y:S02]  /*2d7e0*/  @!P2 LEA R10, P4, R200, R14.reuse, 0x1 ;  /* 0x0000000ec80aa211 */ /* 0x080fe400078808ff */
[-C--:B-1----:R-:W-:Y:S02]  /*2d7f0*/  @!P3 LEA.HI.X R9, R198, R3.reuse, R222, 0x1, P5 ;  /* 0x00000003c609b211 */ /* 0x082fe400028f0cde */
[-C--:B------:R-:W-:Y:S02]  /*2d800*/  @!P1 LEA R12, P5, R199, R14.reuse, 0x1 ;  /* 0x0000000ec70c9211 */ /* 0x080fe400078a08ff */
[----:B------:R-:W-:Y:S01]  /*2d810*/  @!P2 LEA.HI.X R11, R200, R3, R221, 0x1, P4 ;  /* 0x00000003c80ba211 */ /* 0x000fe200020f0cdd */
[----:B-----5:R3:W-:Y:S01]  /*2d820*/  @!P3 ST.E.128 desc[UR44][R8.64], R4 ;  /* 0x000000040800b985 */ /* 0x0207e2000c101d2c */
[----:B------:R-:W-:-:S02]  /*2d830*/  @!P0 LEA R14, P4, R201, R14, 0x1 ;  /* 0x0000000ec90e8211 */ /* 0x000fc400078808ff */
[-C--:B------:R-:W-:Y:S01]  /*2d840*/  @!P1 LEA.HI.X R13, R199, R3.reuse, R220, 0x1, P5 ;  /* 0x00000003c70d9211 */ /* 0x080fe200028f0cdc */
[----:B------:R3:W-:Y:S01]  /*2d850*/  @!P2 ST.E.128 desc[UR44][R10.64], R40 ;  /* 0x000000280a00a985 */ /* 0x0007e2000c101d2c */
[----:B------:R-:W-:-:S03]  /*2d860*/  @!P0 LEA.HI.X R15, R201, R3, R219, 0x1, P4 ;  /* 0x00000003c90f8211 */ /* 0x000fc600020f0cdb */
[----:B------:R3:W-:Y:S04]  /*2d870*/  @!P1 ST.E.128 desc[UR44][R12.64], R56 ;  /* 0x000000380c009985 */ /* 0x0007e8000c101d2c */
[----:B------:R3:W-:Y:S02]  /*2d880*/  @!P0 ST.E.128 desc[UR44][R14.64], R72 ;  /* 0x000000480e008985 */ /* 0x0007e4000c101d2c */
.L_x_13131:
[----:B------:R-:W-:Y:S05]  /*2d890*/  BSYNC B1 ;  /* 0x0000000000017941 */ /* 0x000fea0003800000 */
.L_x_13130:
[----:B------:R-:W-:-:S03]  /*2d8a0*/  UMOV UR4, 0xffffffff ;  /* 0xffffffff00047882 */ /* 0x000fc60000000000 */
[----:B------:R-:W-:Y:S05]  /*2d8b0*/  BRA.DIV UR4, `(.L_x_13132) ;  /* 0x000000d204c87947 */ /* 0x000fea000b800000 */
[----:B-1----:R1:W4:Y:S04]  /*2d8c0*/  SHFL.IDX PT, R3, R17, 0x1, 0x181f ;  /* 0x00381f0011037f89 */ /* 0x00232800000e0000 */
[----:B--23--:R1:W2:Y:S02]  /*2d8d0*/  SHFL.IDX PT, R14, R16, 0x1, 0x181f ;  /* 0x00381f00100e7f89 */ /* 0x00c2a400000e0000 */
.L_x_13367:
[----:B-----5:R-:W-:Y:S01]  /*2d8e0*/  VIADD R5, R21, 0x20 ;  /* 0x0000002015057836 */ /* 0x020fe20000000000 */
        /* <DEDUP_REMOVED lines=10> */
[-C--:B----4-:R-:W-:Y:S02]  /*2d990*/  @!P3 LEA.HI.X R5, R198, R3.reuse, R222, 0x1, P5 ;  /* 0x00000003c605b211 */ /* 0x090fe400028f0cde */
[-C--:B------:R-:W-:Y:S02]  /*2d9a0*/  @!P1 LEA R8, P5, R199, R14.reuse, 0x1 ;  /* 0x0000000ec7089211 */ /* 0x080fe400078a08ff */
        /* <DEDUP_REMOVED lines=8> */
.L_x_13134:
[----:B------:R-:W-:Y:S05]  /*2da30*/  BSYNC B1 ;  /* 0x0000000000017941 */ /* 0x000fea0003800000 */
.L_x_13133:
[----:B------:R-:W-:-:S03]  /*2da40*/  UMOV UR4, 0xffffffff ;  /* 0xffffffff00047882 */ /* 0x000fc60000000000 */
[----:B------:R-:W-:Y:S05]  /*2da50*/  BRA.DIV UR4, `(.L_x_13135) ;  /* 0x000000d204a87947 */ /* 0x000fea000b800000 */
[----:B----4-:R4:W0:Y:S04]  /*2da60*/  SHFL.IDX PT, R3, R17, 0x2, 0x181f ;  /* 0x00581f0011037f89 */ /* 0x01082800000e0000 */
[----:B--2---:R4:W2:Y:S02]  /*2da70*/  SHFL.IDX PT, R14, R16, 0x2, 0x181f ;  /* 0x00581f00100e7f89 */ /* 0x0048a400000e0000 */
.L_x_13371:
[----:B---3--:R-:W-:Y:S01]  /*2da80*/  VIADD R5, R21, 0x40 ;  /* 0x0000004015057836 */ /* 0x008fe20000000000 */
        /* <DEDUP_REMOVED lines=10> */
[-C--:B0-----:R-:W-:Y:S02]  /*2db30*/  @!P3 LEA.HI.X R5, R198, R3.reuse, R222, 0x1, P5 ;  /* 0x00000003c605b211 */ /* 0x081fe400028f0cde */
        /* <DEDUP_REMOVED lines=9> */
.L_x_13137:
[----:B------:R-:W-:Y:S05]  /*2dbd0*/  BSYNC B1 ;  /* 0x0000000000017941 */ /* 0x000fea0003800000 */
.L_x_13136:
[----:B------:R-:W-:-:S03]  /*2dbe0*/  UMOV UR4, 0xffffffff ;  /* 0xffffffff00047882 */ /* 0x000fc60000000000 */
[----:B------:R-:W-:Y:S05]  /*2dbf0*/  BRA.DIV UR4, `(.L_x_13138) ;  /* 0x000000d204887947 */ /* 0x000fea000b800000 */
[----:B0-----:R0:W0:Y:S04]  /*2dc00*/  SHFL.IDX PT, R3, R17, 0x3, 0x181f ;  /* 0x00781f0011037f89 */ /* 0x00102800000e0000 */
[----:B--2---:R2:W0:Y:S02]  /*2dc10*/  SHFL.IDX PT, R14, R16, 0x3, 0x181f ;  /* 0x00781f00100e7f89 */ /* 0x00442400000e0000 */
.L_x_13375:
[----:B---3--:R-:W-:-:S05]  /*2dc20*/  VIADD R5, R21, 0x60 ;  /* 0x0000006015057836 */ /* 0x008fca0000000000 */
[----:B------:R-:W-:-:S13]  /*2dc30*/  ISETP.GE.AND P0, PT, R5, R0, PT ;  /* 0x000000000500720c */ /* 0x000fda0003f06270 */
[----:B------:R-:W-:Y:S05]  /*2dc40*/  @P0 BRA `(.L_x_13139) ;  /* 0x0000002c00c80947 */ /* 0x000fea0003800000 */
[----:B------:R-:W-:Y:S02]  /*2dc50*/  ULDC UR4, c[0x0][0xbc8] ;  /* 0x0002f20000047ab9 */ /* 0x000fe40000000800 */
[----:B------:R-:W-:Y:S02]  /*2dc60*/  ISETP.GE.AND P3, PT, R198, UR4, PT ;  /* 0x00000004c6007c0c */ /* 0x000fe4000bf66270 */
[----:B------:R-:W-:Y:S02]  /*2dc70*/  ISETP.GE.AND P4, PT, R200, UR4, PT ;  /* 0x00000004c8007c0c */ /* 0x000fe4000bf86270 */
[----:B------:R-:W-:-:S09]  /*2dc80*/  ISETP.GE.AND P5, PT, R199, UR4, PT ;  /* 0x00000004c7007c0c */ /* 0x000fd2000bfa6270 */
        /* <DEDUP_REMOVED lines=11> */
[----:B------:R-:W-:-:S04]  /*2dd40*/  LEA R14, P0, R201, R14, 0x1 ;  /* 0x0000000ec90e7211 */ /* 0x000fc800078008ff */
[----:B------:R-:W-:-:S05]  /*2dd50*/  LEA.HI.X R15, R201, R3, R219, 0x1, P0 ;  /* 0x00000003c90f7211 */ /* 0x000fca00000f0cdb */
[----:B------:R3:W-:Y:S01]  /*2dd60*/  ST.E.128 desc[UR44][R14.64], R84 ;  /* 0x000000540e007985 */ /* 0x0007e2000c101d2c */
[----:B------:R-:W-:Y:S05]  /*2dd70*/  BRA `(.L_x_13139) ;  /* 0x0000002c007c7947 */ /* 0x000fea0003800000 */
.L_x_13128:
[----:B0-----:R-:W0:Y:S01]  /*2dd80*/  @P2 LDC R13, c[0x0][0xcec] ;  /* 0x00033b00ff0d2b82 */ /* 0x001e220000000800 */
[----:B------:R-:W-:Y:S01]  /*2dd90*/  ULDC.64 UR4, c[0x0][0xc08] ;  /* 0x0003020000047ab9 */ /* 0x000fe20000000a00 */
[----:B------:R-:W-:Y:S01]  /*2dda0*/  ULDC.64 UR6, c[0x0][0xc30] ;  /* 0x00030c0000067ab9 */ /* 0x000fe20000000a00 */
[----:B------:R-:W-:Y:S01]  /*2ddb0*/  IMAD R9, R9, UR4, RZ ;  /* 0x0000000409097c24 */ /* 0x000fe2000f8e02ff */
[----:B------:R-:W-:Y:S01]  /*2ddc0*/  SHF.R.S32.HI R25, RZ, 0x1f, R223 ;  /* 0x0000001fff197819 */ /* 0x000fe200000114df */
[----:B------:R-:W-:-:S03]  /*2ddd0*/  IMAD.WIDE.U32 R4, R8, UR4, RZ ;  /* 0x0000000408047c25 */ /* 0x000fc6000f8e00ff */
[----:B------:R-:W1:Y:S01]  /*2dde0*/  @P2 LDC R6, c[0x0][0xcf0] ;  /* 0x00033c00ff062b82 */ /* 0x000e620000000800 */
[----:B------:R-:W-:Y:S01]  /*2ddf0*/  IMAD R9, R8, UR5, R9 ;  /* 0x0000000508097c24 */ /* 0x000fe2000f8e0209 */
[----:B------:R-:W-:Y:S01]  /*2de00*/  ULDC.64 UR4, c[0x0][0xc38] ;  /* 0x00030e0000047ab9 */ /* 0x000fe20000000a00 */
[----:B------:R-:W-:Y:S02]  /*2de10*/  VIADD R16, R205, 0x8 ;  /* 0x00000008cd107836 */ /* 0x000fe40000000000 */
[----:B------:R-:W-:Y:S01]  /*2de20*/  IMAD.IADD R5, R5, 0x1, R9 ;  /* 0x0000000105057824 */ /* 0x000fe200078e0209 */
[----:B------:R-:W-:Y:S01]  /*2de30*/  SHF.R.S32.HI R9, RZ, 0x1f, R12 ;  /* 0x0000001fff097819 */ /* 0x000fe2000001140c */
[----:B------:R-:W-:Y:S01]  /*2de40*/  VIADD R17, R205, 0x10 ;  /* 0x00000010cd117836 */ /* 0x000fe20000000000 */
[----:B------:R-:W-:Y:S01]  /*2de50*/  SHF.R.S32.HI R26, RZ, 0x1f, R16 ;  /* 0x0000001fff1a7819 */ /* 0x000fe20000011410 */
[----:B------:R-:W-:-:S04]  /*2de60*/  IMAD.WIDE.U32 R4, R156, UR4, R4 ;  /* 0x000000049c047c25 */ /* 0x000fc8000f8e0004 */
[----:B------:R-:W-:Y:S01]  /*2de70*/  IMAD R5, R156, UR5, R5 ;  /* 0x000000059c057c24 */ /* 0x000fe2000f8e0205 */
[----:B------:R-:W-:Y:S01]  /*2de80*/  ULDC.64 UR4, c[0x0][0xc40] ;  /* 0x0003100000047ab9 */ /* 0x000fe20000000a00 */
[----:B------:R-:W-:Y:S02]  /*2de90*/  VIADD R20, R205, 0x18 ;  /* 0x00000018cd147836 */ /* 0x000fe40000000000 */
[----:B------:R-:W-:Y:S02]  /*2dea0*/  IMAD R9, R9, UR4, RZ ;  /* 0x0000000409097c24 */ /* 0x000fe4000f8e02ff */
[----:B0-----:R-:W-:Y:S01]  /*2deb0*/  @P2 IMAD.HI.U32 R13, R28, R13, RZ ;  /* 0x0000000d1c0d2227 */ /* 0x001fe200078e00ff */
[----:B------:R-:W-:-:S03]  /*2dec0*/  SHF.R.S32.HI R29, RZ, 0x1f, R20 ;  /* 0x0000001fff1d7819 */ /* 0x000fc60000011414 */
[C---:B------:R-:W-:Y:S02]  /*2ded0*/  IMAD R11, R12.reuse, UR5, R9 ;  /* 0x000000050c0b7c24 */ /* 0x040fe4000f8e0209 */
[----:B------:R-:W-:Y:S01]  /*2dee0*/  IMAD.WIDE.U32 R4, R12, UR4, R4 ;  /* 0x000000040c047c25 */ /* 0x000fe2000f8e0004 */
[----:B------:R-:W-:-:S03]  /*2def0*/  ULDC.64 UR4, c[0x0][0xc48] ;  /* 0x0003120000047ab9 */ /* 0x000fc60000000a00 */
[----:B------:R-:W-:Y:S01]  /*2df00*/  IMAD.MOV.U32 R9, RZ, RZ, R28 ;  /* 0x000000ffff097224 */ /* 0x000fe200078e001c */
[----:B-1----:R-:W-:Y:S01]  /*2df10*/  @P2 SHF.R.U32.HI R9, RZ, R6, R13 ;  /* 0x00000006ff092219 */ /* 0x002fe2000001160d */
[----:B------:R-:W-:Y:S02]  /*2df20*/  IMAD.IADD R5, R5, 0x1, R11 ;  /* 0x0000000105057824 */ /* 0x000fe400078e020b */
[----:B------:R-:W-:Y:S01]  /*2df30*/  VIADD R21, R205, 0x20 ;  /* 0x00000020cd157836 */ /* 0x000fe20000000000 */
[--C-:B------:R-:W-:Y:S01]  /*2df40*/  SHF.R.S32.HI R6, RZ, 0x1f, R9.reuse ;  /* 0x0000001fff067819 */ /* 0x100fe20000011409 */
[----:B------:R-:W-:Y:S02]  /*2df50*/  IMAD.MOV R8, RZ, RZ, -R9 ;  /* 0x000000ffff087224 */ /* 0x000fe400078e0a09 */
[----:B------:R-:W-:Y:S01]  /*2df60*/  IMAD.WIDE.U32 R4, R224, UR4, R4 ;  /* 0x00000004e0047c25 */ /* 0x000fe2000f8e0004 */
[----:B------:R-:W-:-:S03]  /*2df70*/  SHF.R.S32.HI R30, RZ, 0x1f, R21 ;  /* 0x0000001fff1e7819 */ /* 0x000fc60000011415 */
[----:B------:R-:W-:Y:S01]  /*2df80*/  IMAD R3, R3, R8, R28 ;  /* 0x0000000803037224 */ /* 0x000fe200078e021c */
[----:B------:R-:W-:Y:S01]  /*2df90*/  SHF.R.S32.HI R28, RZ, 0x1f, R17 ;  /* 0x0000001fff1c7819 */ /* 0x000fe20000011411 */
        /* <DEDUP_REMOVED lines=15> */
[----:B------:R-:W-:Y:S01]  /*2e090*/  VIADD R24, R205, 0x28 ;  /* 0x00000028cd187836 */ /* 0x000fe20000000000 */
[----:B------:R-:W-:Y:S01]  /*2e0a0*/  UMOV UR4, 0xffffffff ;  /* 0xffffffff00047882 */ /* 0x000fe20000000000 */
[----:B------:R0:W-:Y:S01]  /*2e0b0*/  SYNCS.ARRIVE.TRANS64.RED.A1T0 RZ, [R8+URZ], RZ ;  /* 0x000000ff08ff79a7 */ /* 0x0001e2000810043f */
[----:B------:R-:W-:Y:S02]  /*2e0c0*/  LEA.HI.X R4, R4, UR5, R5, 0x2, P0 ;  /* 0x0000000504047c11 */ /* 0x000fe400080f1405 */
[----:B------:R-:W-:Y:S01]  /*2e0d0*/  SHF.R.S32.HI R31, RZ, 0x1f, R24 ;  /* 0x0000001fff1f7819 */ /* 0x000fe20000011418 */
[----:B------:R-:W-:Y:S06]  /*2e0e0*/  BRA.DIV UR4, `(.L_x_13140) ;  /* 0x000000ce04947947 */ /* 0x000fec000b800000 */
[----:B------:R1:W2:Y:S04]  /*2e0f0*/  SHFL.IDX PT, R5, R4, RZ, 0x1c1f ;  /* 0x001c1fff04057589 */ /* 0x0002a800000e0000 */
[----:B------:R1:W3:Y:S02]  /*2e100*/  SHFL.IDX PT, R6, R3, RZ, 0x1c1f ;  /* 0x001c1fff03067589 */ /* 0x0002e400000e0000 */
.L_x_13378:
[----:B------:R-:W-:Y:S01]  /*2e110*/  ISETP.GE.AND P0, PT, R33, R0, PT ;  /* 0x000000002100720c */ /* 0x000fe20003f06270 */
[----:B------:R-:W-:-:S12]  /*2e120*/  BSSY B1, `(.L_x_13141) ;  /* 0x00000d1000017945 */ /* 0x000fd80003800000 */
[----:B------:R-:W-:Y:S05]  /*2e130*/  @P0 BRA `(.L_x_13142) ;  /* 0x0000000c003c0947 */ /* 0x000fea0003800000 */
[----:B------:R-:W-:Y:S01]  /*2e140*/  ULDC UR4, c[0x0][0xbc8] ;  /* 0x0002f20000047ab9 */ /* 0x000fe20000000800 */
[----:B------:R-:W4:Y:S01]  /*2e150*/  LDL R15, [R1+0x488] ;  /* 0x00048800010f7983 */ /* 0x000f220000100800 */
[----:B------:R-:W-:-:S03]  /*2e160*/  ISETP.GE.AND P0, PT, R205, UR4, PT ;  /* 0x00000004cd007c0c */ /* 0x000fc6000bf06270 */
[----:B------:R-:W5:Y:S04]  /*2e170*/  LDL R34, [R1+0x484] ;  /* 0x0004840001227983 */ /* 0x000f680000100800 */
[----:B------:R-:W5:Y:S04]  /*2e180*/  LDL R38, [R1+0x50c] ;  /* 0x00050c0001267983 */ /* 0x000f680000100800 */
[----:B------:R-:W5:Y:S04]  /*2e190*/  LDL R32, [R1+0x480] ;  /* 0x0004800001207983 */ /* 0x000f680000100800 */
[----:B------:R-:W4:Y:S01]  /*2e1a0*/  @!P0 LDL.64 R10, [R1+0x240] ;  /* 0x00024000010a8983 */ /* 0x000f220000100a00 */
[----:B------:R-:W-:Y:S01]  /*2e1b0*/  ISETP.GE.AND P1, PT, R16, UR4, PT ;  /* 0x0000000410007c0c */ /* 0x000fe2000bf26270 */
[----:B0--3--:R-:W-:-:S02]  /*2e1c0*/  @!P0 IMAD.MOV.U32 R8, RZ, RZ, R6 ;  /* 0x000000ffff088224 */ /* 0x009fc400078e0006 */
[----:B--2---:R-:W-:Y:S01]  /*2e1d0*/  @!P0 IMAD.MOV.U32 R9, RZ, RZ, R5 ;  /* 0x000000ffff098224 */ /* 0x004fe200078e0005 */
[----:B------:R-:W2:Y:S01]  /*2e1e0*/  LDL R37, [R1+0x508] ;  /* 0x0005080001257983 */ /* 0x000ea20000100800 */
[----:B------:R-:W-:-:S03]  /*2e1f0*/  @!P0 IMAD.WIDE R8, R205, 0x4, R8 ;  /* 0x00000004cd088825 */ /* 0x000fc600078e0208 */
        /* <DEDUP_REMOVED lines=8> */
[----:B----4-:R0:W-:Y:S04]  /*2e280*/  @!P0 ST.E.64 desc[UR44][R8.64], R10 ;  /* 0x0000000a08008985 */ /* 0x0101e8000c101b2c */
[----:B0-----:R-:W4:Y:S01]  /*2e290*/  @!P1 LDL.64 R8, [R1+0x250] ;  /* 0x0002500001089983 */ /* 0x001f220000100a00 */
[----:B------:R-:W-:-:S02]  /*2e2a0*/  ISETP.GE.AND P0, PT, R17, UR4, PT ;  /* 0x0000000411007c0c */ /* 0x000fc4000bf06270 */
[----:B------:R-:W-:-:S04]  /*2e2b0*/  @!P1 LEA R10, P2, R16, R6, 0x2 ;  /* 0x00000006100a9211 */ /* 0x000fc800078410ff */
[----:B------:R-:W-:-:S05]  /*2e2c0*/  @!P1 LEA.HI.X R11, R16, R5, R26, 0x2, P2 ;  /* 0x00000005100b9211 */ /* 0x000fca00010f141a */
[----:B----4-:R0:W-:Y:S04]  /*2e2d0*/  @!P1 ST.E.64 desc[UR44][R10.64], R8 ;  /* 0x000000080a009985 */ /* 0x0101e8000c101b2c */
[----:B0-----:R-:W4:Y:S01]  /*2e2e0*/  @!P0 LDL.64 R8, [R1+0x260] ;  /* 0x0002600001088983 */ /* 0x001f220000100a00 */
[----:B------:R-:W-:Y:S02]  /*2e2f0*/  ISETP.GE.AND P1, PT, R20, UR4, PT ;  /* 0x0000000414007c0c */ /* 0x000fe4000bf26270 */
        /* <DEDUP_REMOVED lines=24> */
[----:B-----5:R-:W-:Y:S02]  /*2e480*/  ISETP.GE.AND P0, PT, R34, UR4, PT ;  /* 0x0000000422007c0c */ /* 0x020fe4000bf06270 */
[----:B------:R-:W-:-:S04]  /*2e490*/  @!P1 LEA R10, P2, R15, R6, 0x2 ;  /* 0x000000060f0a9211 */ /* 0x000fc800078410ff */
[----:B------:R-:W-:Y:S02]  /*2e4a0*/  @!P1 LEA.HI.X R11, R15, R5, R38, 0x2, P2 ;  /* 0x000000050f0b9211 */ /* 0x000fe400010f1426 */
[----:B------:R-:W5:Y:S04]  /*2e4b0*/  LDL R15, [R1+0x470] ;  /* 0x00047000010f7983 */ /* 0x000f680000100800 */
[----:B------:R-:W5:Y:S04]  /*2e4c0*/  LDL R38, [R1+0x4f8] ;  /* 0x0004f80001267983 */ /* 0x000f680000100800 */
[----:B----4-:R0:W-:Y:S04]  /*2e4d0*/  @!P1 ST.E.64 desc[UR44][R10.64], R8 ;  /* 0x000000080a009985 */ /* 0x0101e8000c101b2c */
[----:B0-----:R-:W4:Y:S01]  /*2e4e0*/  @!P0 LDL.64 R8, [R1+0x2c0] ;  /* 0x0002c00001088983 */ /* 0x001f220000100a00 */
[----:B------:R-:W-:-:S02]  /*2e4f0*/  ISETP.GE.AND P1, PT, R32, UR4, PT ;  /* 0x0000000420007c0c */ /* 0x000fc4000bf26270 */
[----:B------:R-:W-:-:S04]  /*2e500*/  @!P0 LEA R10, P2, R34, R6, 0x2 ;  /* 0x00000006220a8211 */ /* 0x000fc800078410ff */
[----:B--2---:R-:W-:Y:S02]  /*2e510*/  @!P0 LEA.HI.X R11, R34, R5, R37, 0x2, P2 ;  /* 0x00000005220b8211 */ /* 0x004fe400010f1425 */
[----:B------:R-:W2:Y:S04]  /*2e520*/  LDL R34, [R1+0x46c] ;  /* 0x00046c0001227983 */ /* 0x000ea80000100800 */
[----:B------:R-:W2:Y:S04]  /*2e530*/  LDL R37, [R1+0x4f4] ;  /* 0x0004f40001257983 */ /* 0x000ea80000100800 */
[----:B----4-:R0:W-:Y:S04]  /*2e540*/  @!P0 ST.E.64 desc[UR44][R10.64], R8 ;  /* 0x000000080a008985 */ /* 0x0101e8000c101b2c */
[----:B0-----:R-:W4:Y:S01]  /*2e550*/  @!P1 LDL.64 R8, [R1+0x2d0] ;  /* 0x0002d00001089983 */ /* 0x001f220000100a00 */
[----:B---3--:R-:W-:-:S02]  /*2e560*/  ISETP.GE.AND P0, PT, R12, UR4, PT ;  /* 0x000000040c007c0c */ /* 0x008fc4000bf06270 */
[----:B------:R-:W-:-:S04]  /*2e570*/  @!P1 LEA R10, P2, R32, R6, 0x2 ;  /* 0x00000006200a9211 */ /* 0x000fc800078410ff */
[----:B------:R-:W-:Y:S02]  /*2e580*/  @!P1 LEA.HI.X R11, R32, R5, R36, 0x2, P2 ;  /* 0x00000005200b9211 */ /* 0x000fe400010f1424 */
[----:B------:R-:W3:Y:S04]  /*2e590*/  LDL R32, [R1+0x468] ;  /* 0x0004680001207983 */ /* 0x000ee80000100800 */
[----:B------:R-:W3:Y:S04]  /*2e5a0*/  LDL R36, [R1+0x4f0] ;  /* 0x0004f00001247983 */ /* 0x000ee80000100800 */
[----:B----4-:R0:W-:Y:S04]  /*2e5b0*/  @!P1 ST.E.64 desc[UR44][R10.64], R8 ;  /* 0x000000080a009985 */ /* 0x0101e8000c101b2c */
[----:B0-----:R-:W4:Y:S01]  /*2e5c0*/  @!P0 LDL.64 R8, [R1+0x2e0] ;  /* 0x0002e00001088983 */ /* 0x001f220000100a00 */
[----:B------:R-:W-:-:S02]  /*2e5d0*/  ISETP.GE.AND P1, PT, R13, UR4, PT ;  /* 0x000000040d007c0c */ /* 0x000fc4000bf26270 */
        /* <DEDUP_REMOVED lines=13> */
[----:B-----5:R-:W-:-:S02]  /*2e6b0*/  ISETP.GE.AND P1, PT, R15, UR4, PT ;  /* 0x000000040f007c0c */ /* 0x020fc4000bf26270 */
[----:B------:R-:W-:-:S04]  /*2e6c0*/  @!P0 LEA R10, P2, R14, R6, 0x2 ;  /* 0x000000060e0a8211 */ /* 0x000fc800078410ff */
[----:B------:R-:W-:Y:S02]  /*2e6d0*/  @!P0 LEA.HI.X R11, R14, R5, R38, 0x2, P2 ;  /* 0x000000050e0b8211 */ /* 0x000fe400010f1426 */
[----:B------:R-:W5:Y:S04]  /*2e6e0*/  LDL R14, [R1+0x4e4] ;  /* 0x0004e400010e7983 */ /* 0x000f680000100800 */
[----:B------:R-:W5:Y:S04]  /*2e6f0*/  LDL R38, [R1+0x4dc] ;  /* 0x0004dc0001267983 */ /* 0x000f680000100800 */
[----:B----4-:R0:W-:Y:S04]  /*2e700*/  @!P0 ST.E.64 desc[UR44][R10.64], R8 ;  /* 0x000000080a008985 */ /* 0x0101e8000c101b2c */
[----:B0-----:R-:W4:Y:S01]  /*2e710*/  @!P1 LDL.64 R8, [R1+0x310] ;  /* 0x0003100001089983 */ /* 0x001f220000100a00 */
[----:B--2---:R-:W-:-:S02]  /*2e720*/  ISETP.GE.AND P0, PT, R34, UR4, PT ;  /* 0x0000000422007c0c */ /* 0x004fc4000bf06270 */
[----:B------:R-:W-:-:S04]  /*2e730*/  @!P1 LEA R10, P2, R15, R6, 0x2 ;  /* 0x000000060f0a9211 */ /* 0x000fc800078410ff */
[----:B------:R-:W-:Y:S02]  /*2e740*/  @!P1 LEA.HI.X R11, R15, R5, R37, 0x2, P2 ;  /* 0x000000050f0b9211 */ /* 0x000fe400010f1425 */
        /* <DEDUP_REMOVED lines=27> */
[----:B-----5:R-:W-:Y:S02]  /*2e900*/  @!P1 LEA.HI.X R11, R13, R5, R14, 0x2, P2 ;  /* 0x000000050d0b9211 */ /* 0x020fe400010f140e */
[----:B------:R-:W5:Y:S04]  /*2e910*/  LDL R13, [R1+0x444] ;  /* 0x00044400010d7983 */ /* 0x000f680000100800 */
[----:B------:R-:W5:Y:S04]  /*2e920*/  LDL R14, [R1+0x4cc] ;  /* 0x0004cc00010e7983 */ /* 0x000f680000100800 */
[----:B----4-:R0:W-:Y:S04]  /*2e930*/  @!P1 ST.E.64 desc[UR44][R10.64], R8 ;  /* 0x000000080a009985 */ /* 0x0101e8000c101b2c */
[----:B0-----:R-:W4:Y:S01]  /*2e940*/  @!P0 LDL.64 R8, [R1+0x360] ;  /* 0x0003600001088983 */ /* 0x001f220000100a00 */
[----:B--2---:R-:W-:-:S02]  /*2e950*/  ISETP.GE.AND P1, PT, R15, UR4, PT ;  /* 0x000000040f007c0c */ /* 0x004fc4000bf26270 */
[----:B------:R-:W-:-:S04]  /*2e960*/  @!P0 LEA R10, P2, R39, R6, 0x2 ;  /* 0x00000006270a8211 */ /* 0x000fc800078410ff */
[----:B------:R-:W-:-:S05]  /*2e970*/  @!P0 LEA.HI.X R11, R39, R5, R40, 0x2, P2 ;  /* 0x00000005270b8211 */ /* 0x000fca00010f1428 */
[----:B----4-:R0:W-:Y:S04]  /*2e980*/  @!P0 ST.E.64 desc[UR44][R10.64], R8 ;  /* 0x000000080a008985 */ /* 0x0101e8000c101b2c */
[----:B0-----:R-:W2:Y:S01]  /*2e990*/  @!P1 LDL.64 R8, [R1+0x370] ;  /* 0x0003700001089983 */ /* 0x001ea20000100a00 */
[----:B---3--:R-:W-:Y:S02]  /*2e9a0*/  ISETP.GE.AND P0, PT, R36, UR4, PT ;  /* 0x0000000424007c0c */ /* 0x008fe4000bf06270 */
[----:B------:R-:W-:-:S04]  /*2e9b0*/  @!P1 LEA R10, P2, R15, R6, 0x2 ;  /* 0x000000060f0a9211 */ /* 0x000fc800078410ff */
[----:B------:R-:W-:Y:S02]  /*2e9c0*/  @!P1 LEA.HI.X R11, R15, R5, R38, 0x2, P2 ;  /* 0x000000050f0b9211 */ /* 0x000fe400010f1426 */
[----:B------:R-:W3:Y:S04]  /*2e9d0*/  LDL R15, [R1+0x4c8] ;  /* 0x0004c800010f7983 */ /* 0x000ee80000100800 */
[----:B--2---:R0:W-:Y:S04]  /*2e9e0*/  @!P1 ST.E.64 desc[UR44][R10.64], R8 ;  /* 0x000000080a009985 */ /* 0x0041e8000c101b2c */
[----:B0-----:R-:W2:Y:S01]  /*2e9f0*/  @!P0 LDL.64 R8, [R1+0x380] ;  /* 0x0003800001088983 */ /* 0x001ea20000100a00 */
[----:B------:R-:W-:-:S02]  /*2ea00*/  ISETP.GE.AND P1, PT, R34, UR4, PT ;  /* 0x0000000422007c0c */ /* 0x000fc4000bf26270 */
[----:B------:R-:W-:-:S04]  /*2ea10*/  @!P0 LEA R10, P2, R36, R6, 0x2 ;  /* 0x00000006240a8211 */ /* 0x000fc800078410ff */
[----:B------:R-:W-:Y:S02]  /*2ea20*/  @!P0 LEA.HI.X R11, R36, R5, R37, 0x2, P2 ;  /* 0x00000005240b8211 */ /* 0x000fe400010f1425 */
[----:B------:R-:W4:Y:S04]  /*2ea30*/  LDL R36, [R1+0x4c4] ;  /* 0x0004c40001247983 */ /* 0x000f280000100800 */
[----:B--2---:R0:W-:Y:S04]  /*2ea40*/  @!P0 ST.E.64 desc[UR44][R10.64], R8 ;  /* 0x000000080a008985 */ /* 0x0041e8000c101b2c */
[----:B0-----:R-:W2:Y:S01]  /*2ea50*/  @!P1 LDL.64 R8, [R1+0x390] ;  /* 0x0003900001089983 */ /* 0x001ea20000100a00 */
[----:B------:R-:W-:-:S02]  /*2ea60*/  ISETP.GE.AND P0, PT, R32, UR4, PT ;  /* 0x0000000420007c0c */ /* 0x000fc4000bf06270 */
[----:B------:R-:W-:-:S04]  /*2ea70*/  @!P1 LEA R10, P2, R34, R6, 0x2 ;  /* 0x00000006220a9211 */ /* 0x000fc800078410ff */
[----:B------:R-:W-:Y:S02]  /*2ea80*/  @!P1 LEA.HI.X R11, R34, R5, R35, 0x2, P2 ;  /* 0x00000005220b9211 */ /* 0x000fe400010f1423 */
[----:B------:R-:W4:Y:S04]  /*2ea90*/  LDL R35, [R1+0x4c0] ;  /* 0x0004c00001237983 */ /* 0x000f280000100800 */
        /* <DEDUP_REMOVED lines=10> */
[----:B-----5:R-:W-:-:S02]  /*2eb40*/  ISETP.GE.AND P0, PT, R13, UR4, PT ;  /* 0x000000040d007c0c */ /* 0x020fc4000bf06270 */
[----:B------:R-:W-:-:S04]  /*2eb50*/  @!P1 LEA R10, P2, R12, R6, 0x2 ;  /* 0x000000060c0a9211 */ /* 0x000fc800078410ff */
[----:B------:R-:W-:Y:S02]  /*2eb60*/  @!P1 LEA.HI.X R11, R12, R5, R14, 0x2, P2 ;  /* 0x000000050c0b9211 */ /* 0x000fe400010f140e */
[----:B------:R-:W5:Y:S04]  /*2eb70*/  LDL R14, [R1+0x490] ;  /* 0x00049000010e7983 */ /* 0x000f680000100800 */
[----:B------:R-:W5:Y:S04]  /*2eb80*/  LDL R12, [R1+0x48c] ;  /* 0x00048c00010c7983 */ /* 0x000f680000100800 */
[----:B--2---:R0:W-:Y:S04]  /*2eb90*/  @!P1 ST.E.64 desc[UR44][R10.64], R8 ;  /* 0x000000080a009985 */ /* 0x0041e8000c101b2c */
[----:B0-----:R-:W2:Y:S01]  /*2eba0*/  @!P0 LDL.64 R8, [R1+0x3c0] ;  /* 0x0003c00001088983 */ /* 0x001ea20000100a00 */
[----:B------:R-:W-:-:S02]  /*2ebb0*/  ISETP.GE.AND P1, PT, R229, UR4, PT ;  /* 0x00000004e5007c0c */ /* 0x000fc4000bf26270 */
[----:B------:R-:W-:-:S04]  /*2ebc0*/  @!P0 LEA R10, P2, R13, R6, 0x2 ;  /* 0x000000060d0a8211 */ /* 0x000fc800078410ff */
[----:B---3--:R-:W-:Y:S02]  /*2ebd0*/  @!P0 LEA.HI.X R11, R13, R5, R15, 0x2, P2 ;  /* 0x000000050d0b8211 */ /* 0x008fe400010f140f */
[----:B------:R-:W3:Y:S04]  /*2ebe0*/  LDL R15, [R1+0x4b0] ;  /* 0x0004b000010f7983 */ /* 0x000ee80000100800 */
[----:B------:R-:W3:Y:S04]  /*2ebf0*/  LDL R13, [R1+0x4ac] ;  /* 0x0004ac00010d7983 */ /* 0x000ee80000100800 */
[----:B--2---:R0:W-:Y:S04]  /*2ec00*/  @!P0 ST.E.64 desc[UR44][R10.64], R8 ;  /* 0x000000080a008985 */ /* 0x0041e8000c101b2c */
[----:B0-----:R-:W2:Y:S01]  /*2ec10*/  @!P1 LDL.64 R8, [R1+0x3d0] ;  /* 0x0003d00001089983 */ /* 0x001ea20000100a00 */
[----:B------:R-:W-:-:S02]  /*2ec20*/  ISETP.GE.AND P0, PT, R228, UR4, PT ;  /* 0x00000004e4007c0c */ /* 0x000fc4000bf06270 */
[----:B------:R-:W-:-:S04]  /*2ec30*/  @!P1 LEA R10, P2, R229, R6, 0x2 ;  /* 0x00000006e50a9211 */ /* 0x000fc800078410ff */
[----:B----4-:R-:W-:-:S05]  /*2ec40*/  @!P1 LEA.HI.X R11, R229, R5, R36, 0x2, P2 ;  /* 0x00000005e50b9211 */ /* 0x010fca00010f1424 */
        /* <DEDUP_REMOVED lines=17> */
[----:B-----5:R-:W-:Y:S02]  /*2ed60*/  ISETP.GE.AND P0, PT, R14, UR4, PT ;  /* 0x000000040e007c0c */ /* 0x020fe4000bf06270 */
[----:B------:R-:W-:-:S04]  /*2ed70*/  @!P1 LEA R10, P2, R225, R6, 0x2 ;  /* 0x00000006e10a9211 */ /* 0x000fc800078410ff */
[----:B------:R-:W-:-:S05]  /*2ed80*/  @!P1 LEA.HI.X R11, R225, R5, R32, 0x2, P2 ;  /* 0x00000005e10b9211 */ /* 0x000fca00010f1420 */
[----:B--2---:R0:W-:Y:S04]  /*2ed90*/  @!P1 ST.E.64 desc[UR44][R10.64], R8 ;  /* 0x000000080a009985 */ /* 0x0041e8000c101b2c */
[----:B0-----:R-:W2:Y:S01]  /*2eda0*/  @!P0 LDL.64 R8, [R1+0x420] ;  /* 0x0004200001088983 */ /* 0x001ea20000100a00 */
[----:B------:R-:W-:Y:S02]  /*2edb0*/  ISETP.GE.AND P1, PT, R12, UR4, PT ;  /* 0x000000040c007c0c */ /* 0x000fe4000bf26270 */
[----:B------:R-:W-:-:S04]  /*2edc0*/  @!P0 LEA R10, P2, R14, R6, 0x2 ;  /* 0x000000060e0a8211 */ /* 0x000fc800078410ff */
[----:B---3--:R-:W-:-:S05]  /*2edd0*/  @!P0 LEA.HI.X R11, R14, R5, R15, 0x2, P2 ;  /* 0x000000050e0b8211 */ /* 0x008fca00010f140f */
[----:B--2---:R0:W-:Y:S04]  /*2ede0*/  @!P0 ST.E.64 desc[UR44][R10.64], R8 ;  /* 0x000000080a008985 */ /* 0x0041e8000c101b2c */
[----:B0-----:R-:W2:Y:S01]  /*2edf0*/  @!P1 LDL.64 R8, [R1+0x430] ;  /* 0x0004300001089983 */ /* 0x001ea20000100a00 */
[----:B------:R-:W-:-:S04]  /*2ee00*/  @!P1 LEA R10, P0, R12, R6, 0x2 ;  /* 0x000000060c0a9211 */ /* 0x000fc800078010ff */
[----:B------:R-:W-:-:S05]  /*2ee10*/  @!P1 LEA.HI.X R11, R12, R5, R13, 0x2, P0 ;  /* 0x000000050c0b9211 */ /* 0x000fca00000f140d */
[----:B--2---:R4:W-:Y:S04]  /*2ee20*/  @!P1 ST.E.64 desc[UR44][R10.64], R8 ;  /* 0x000000080a009985 */ /* 0x0049e8000c101b2c */
.L_x_13142:
[----:B------:R-:W-:Y:S05]  /*2ee30*/  BSYNC B1 ;  /* 0x0000000000017941 */ /* 0x000fea0003800000 */
.L_x_13141:
[----:B------:R-:W-:-:S03]  /*2ee40*/  UMOV UR4, 0xffffffff ;  /* 0xffffffff00047882 */ /* 0x000fc60000000000 */
[----:B------:R-:W-:Y:S05]  /*2ee50*/  BRA.DIV UR4, `(.L_x_13143) ;  /* 0x000000c204707947 */ /* 0x000fea000b800000 */
[----:B------:R0:W0:Y:S04]  /*2ee60*/  SHFL.IDX PT, R32, R4, 0x1, 0x1c1f ;  /* 0x003c1f0004207f89 */ /* 0x00002800000e0000 */
[----:B------:R0:W0:Y:S02]  /*2ee70*/  SHFL.IDX PT, R14, R3, 0x1, 0x1c1f ;  /* 0x003c1f00030e7f89 */ /* 0x00002400000e0000 */
.L_x_13382:
[----:B------:R-:W-:-:S13]  /*2ee80*/  ISETP.GE.AND P0, PT, R7, R0, PT ;  /* 0x000000000700720c */ /* 0x000fda0003f06270 */
[----:B------:R-:W-:Y:S05]  /*2ee90*/  @P0 BRA `(.L_x_13139) ;  /* 0x0000001c00340947 */ /* 0x000fea0003800000 */
[----:B------:R-:W5:Y:S01]  /*2eea0*/  LDC R0, c[0x0][0xbc8] ;  /* 0x0002f200ff007b82 */ /* 0x000f620000000800 */
[----:B------:R-:W4:Y:S04]  /*2eeb0*/  LDL R67, [R1+0x488] ;  /* 0x0004880001437983 */ /* 0x000f280000100800 */
[----:B------:R-:W4:Y:S04]  /*2eec0*/  LDL R65, [R1+0x484] ;  /* 0x0004840001417983 */ /* 0x000f280000100800 */
[----:B------:R-:W4:Y:S04]  /*2eed0*/  LDL R68, [R1+0x50c] ;  /* 0x00050c0001447983 */ /* 0x000f280000100800 */
[----:B------:R-:W4:Y:S04]  /*2eee0*/  LDL R63, [R1+0x480] ;  /* 0x00048000013f7983 */ /* 0x000f280000100800 */
[----:B------:R-:W4:Y:S04]  /*2eef0*/  LDL R61, [R1+0x508] ;  /* 0x00050800013d7983 */ /* 0x000f280000100800 */
[----:B------:R-:W4:Y:S01]  /*2ef00*/  LDL R59, [R1+0x504] ;  /* 0x00050400013b7983 */ /* 0x000f220000100800 */
[----:B-----5:R-:W-:-:S03]  /*2ef10*/  ISETP.GE.AND P0, PT, R205, R0, PT ;  /* 0x00000000cd00720c */ /* 0x020fc60003f06270 */
[----:B------:R-:W5:Y:S04]  /*2ef20*/  LDL R66, [R1+0x47c] ;  /* 0x00047c0001427983 */ /* 0x000f680000100800 */
[----:B------:R-:W5:Y:S04]  /*2ef30*/  LDL R57, [R1+0x500] ;  /* 0x0005000001397983 */ /* 0x000f680000100800 */
[----:B------:R-:W5:Y:S04]  /*2ef40*/  LDL R64, [R1+0x478] ;  /* 0x0004780001407983 */ /* 0x000f680000100800 */
[----:B---3--:R-:W3:Y:S01]  /*2ef50*/  @!P0 LDL.64 R6, [R1+0x248] ;  /* 0x0002480001068983 */ /* 0x008ee20000100a00 */
[----:B------:R-:W-:Y:S01]  /*2ef60*/  ISETP.GE.AND P1, PT, R16, R0, PT ;  /* 0x000000001000720c */ /* 0x000fe20003f26270 */
[----:B01----:R-:W-:-:S02]  /*2ef70*/  @!P0 IMAD.MOV.U32 R4, RZ, RZ, R14 ;  /* 0x000000ffff048224 */ /* 0x003fc400078e000e */
[----:B--2---:R-:W-:Y:S01]  /*2ef80*/  @!P0 IMAD.MOV.U32 R5, RZ, RZ, R32 ;  /* 0x000000ffff058224 */ /* 0x004fe200078e0020 */
[----:B------:R-:W2:Y:S01]  /*2ef90*/  LDL R55, [R1+0x4fc] ;  /* 0x0004fc0001377983 */ /* 0x000ea20000100800 */
[----:B------:R-:W-:Y:S01]  /*2efa0*/  @!P0 IMAD.WIDE R4, R205, 0x4, R4 ;  /* 0x00000004cd048825 */ /* 0x000fe200078e0204 */
[----:B------:R-:W-:Y:S02]  /*2efb0*/  ISETP.GE.AND P2, PT, R17, R0, PT ;  /* 0x000000001100720c */ /* 0x000fe40003f46270 */
        /* <DEDUP_REMOVED lines=28> */
[----:B---3--:R0:W-:Y:S04]  /*2f180*/  @!P0 ST.E.64 desc[UR44][R4.64], R6 ;  /* 0x0000000604008985 */ /* 0x0081e8000c101b2c */
[----:B0-----:R-:W3:Y:S01]  /*2f190*/  @!P1 LDL.64 R4, [R1+0x258] ;  /* 0x0002580001049983 */ /* 0x001ee20000100a00 */
[----:B------:R-:W-:-:S04]  /*2f1a0*/  @!P1 LEA R6, P0, R16, R14, 0x2 ;  /* 0x0000000e10069211 */ /* 0x000fc800078010ff */
[----:B------:R-:W-:Y:S02]  /*2f1b0*/  @!P1 LEA.HI.X R7, R16, R32, R26, 0x2, P0 ;  /* 0x0000002010079211 */ /* 0x000fe400000f141a */
[----:B----4-:R-:W-:-:S03]  /*2f1c0*/  @!P2 LEA R10, P0, R17, R14, 0x2 ;  /* 0x0000000e110aa211 */ /* 0x010fc600078010ff */
[----:B---3--:R0:W-:Y:S04]  /*2f1d0*/  @!P1 ST.E.64 desc[UR44][R6.64], R4 ;  /* 0x0000000406009985 */ /* 0x0081e8000c101b2c */
[----:B------:R-:W3:Y:S01]  /*2f1e0*/  @!P2 LDL.64 R8, [R1+0x268] ;  /* 0x000268000108a983 */ /* 0x000ee20000100a00 */
[----:B------:R-:W-:Y:S02]  /*2f1f0*/  ISETP.GE.AND P1, PT, R20, R0, PT ;  /* 0x000000001400720c */ /* 0x000fe40003f26270 */
[----:B------:R-:W-:-:S05]  /*2f200*/  @!P2 LEA.HI.X R11, R17, R32, R28, 0x2, P0 ;  /* 0x00000020110ba211 */ /* 0x000fca00000f141c */
[----:B---3--:R1:W-:Y:S06]  /*2f210*/  @!P2 ST.E.64 desc[UR44][R10.64], R8 ;  /* 0x000000080a00a985 */ /* 0x0083ec000c101b2c */
[----:B------:R-:W3:Y:S01]  /*2f220*/  @!P1 LDL.64 R12, [R1+0x278] ;  /* 0x00027800010c9983 */ /* 0x000ee20000100a00 */
[----:B------:R-:W-:Y:S02]  /*2f230*/  ISETP.GE.AND P2, PT, R21, R0, PT ;  /* 0x000000001500720c */ /* 0x000fe40003f46270 */
[----:B------:R-:W-:-:S04]  /*2f240*/  @!P1 LEA R16, P0, R20, R14, 0x2 ;  /* 0x0000000e14109211 */ /* 0x000fc800078010ff */
[----:B------:R-:W-:-:S05]  /*2f250*/  @!P1 LEA.HI.X R17, R20, R32, R29, 0x2, P0 ;  /* 0x0000002014119211 */ /* 0x000fca00000f141d */
[----:B---3--:R3:W-:Y:S04]  /*2f260*/  @!P1 ST.E.64 desc[UR44][R16.64], R12 ;  /* 0x0000000c10009985 */ /* 0x0087e8000c101b2c */
[----:B0-----:R-:W4:Y:S01]  /*2f270*/  @!P2 LDL.64 R4, [R1+0x288] ;  /* 0x000288000104a983 */ /* 0x001f220000100a00 */
[----:B------:R-:W-:Y:S02]  /*2f280*/  ISETP.GE.AND P1, PT, R24, R0, PT ;  /* 0x000000001800720c */ /* 0x000fe40003f26270 */
[----:B------:R-:W-:-:S04]  /*2f290*/  @!P2 LEA R20, P0, R21, R14, 0x2 ;  /* 0x0000000e1514a211 */ /* 0x000fc800078010ff */
[----:B------:R-:W-:-:S05]  /*2f2a0*/  @!P2 LEA.HI.X R21, R21, R32, R30, 0x2, P0 ;  /* 0x000000201515a211 */ /* 0x000fca00000f141e */
[----:B----4-:R0:W-:Y:S04]  /*2f2b0*/  @!P2 ST.E.64 desc[UR44][R20.64], R4 ;  /* 0x000000041400a985 */ /* 0x0101e8000c101b2c */
[----:B------:R-:W4:Y:S01]  /*2f2c0*/  @!P1 LDL.64 R6, [R1+0x298] ;  /* 0x0002980001069983 */ /* 0x000f220000100a00 */
[----:B------:R-:W-:Y:S02]  /*2f2d0*/  ISETP.GE.AND P2, PT, R223, R0, PT ;  /* 0x00000000df00720c */ /* 0x000fe40003f46270 */
[----:B-1----:R-:W-:-:S04]  /*2f2e0*/  @!P1 LEA R10, P0, R24, R14, 0x2 ;  /* 0x0000000e180a9211 */ /* 0x002fc800078010ff */
[----:B------:R-:W-:-:S05]  /*2f2f0*/  @!P1 LEA.HI.X R11, R24, R32, R31, 0x2, P0 ;  /* 0x00000020180b9211 */ /* 0x000fca00000f141f */
[----:B----4-:R1:W-:Y:S04]  /*2f300*/  @!P1 ST.E.64 desc[UR44][R10.64], R6 ;  /* 0x000000060a009985 */ /* 0x0103e8000c101b2c */
[----:B------:R-:W4:Y:S01]  /*2f310*/  @!P2 LDL.64 R8, [R1+0x2a8] ;  /* 0x0002a8000108a983 */ /* 0x000f220000100a00 */
[----:B------:R-:W-:Y:S02]  /*2f320*/  ISETP.GE.AND P1, PT, R67, R0, PT ;  /* 0x000000004300720c */ /* 0x000fe40003f26270 */
[----:B---3--:R-:W-:-:S04]  /*2f330*/  @!P2 LEA R12, P0, R223, R14, 0x2 ;  /* 0x0000000edf0ca211 */ /* 0x008fc800078010ff */
[----:B------:R-:W-:-:S05]  /*2f340*/  @!P2 LEA.HI.X R13, R223, R32, R25, 0x2, P0 ;  /* 0x00000020df0da211 */ /* 0x000fca00000f1419 */
[----:B----4-:R3:W-:Y:S04]  /*2f350*/  @!P2 ST.E.64 desc[UR44][R12.64], R8 ;  /* 0x000000080c00a985 */ /* 0x0107e8000c101b2c */
[----:B0-----:R-:W4:Y:S01]  /*2f360*/  @!P1 LDL.64 R4, [R1+0x2b8] ;  /* 0x0002b80001049983 */ /* 0x001f220000100a00 */
[----:B------:R-:W-:Y:S02]  /*2f370*/  ISETP.GE.AND P2, PT, R65, R0, PT ;  /* 0x000000004100720c */ /* 0x000fe40003f46270 */
[----:B------:R-:W-:-:S04]  /*2f380*/  @!P1 LEA R16, P0, R67, R14, 0x2 ;  /* 0x0000000e43109211 */ /* 0x000fc800078010ff */
[----:B------:R-:W-:Y:S01]  /*2f390*/  @!P1 LEA.HI.X R17, R67, R32, R68, 0x2, P0 ;  /* 0x0000002043119211 */ /* 0x000fe200000f1444 */
[----:B------:R-:W-:-:S04]  /*2f3a0*/  IMAD.MOV.U32 R67, RZ, RZ, R61 ;  /* 0x000000ffff437224 */ /* 0x000fc800078e003d */
[----:B----4-:R0:W-:Y:S04]  /*2f3b0*/  @!P1 ST.E.64 desc[UR44][R16.64], R4 ;  /* 0x0000000410009985 */ /* 0x0101e8000c101b2c */
[----:B-1----:R-:W4:Y:S01]  /*2f3c0*/  @!P2 LDL.64 R6, [R1+0x2c8] ;  /* 0x0002c8000106a983 */ /* 0x002f220000100a00 */
[----:B------:R-:W-:Y:S02]  /*2f3d0*/  ISETP.GE.AND P1, PT, R63, R0, PT ;  /* 0x000000003f00720c */ /* 0x000fe40003f26270 */
[----:B------:R-:W-:-:S04]  /*2f3e0*/  @!P2 LEA R10, P0, R65, R14, 0x2 ;  /* 0x0000000e410aa211 */ /* 0x000fc800078010ff */
[----:B------:R-:W-:Y:S01]  /*2f3f0*/  @!P2 LEA.HI.X R11, R65, R32, R67, 0x2, P0 ;  /* 0x00000020410ba211 */ /* 0x000fe200000f1443 */
[----:B------:R-:W-:-:S04]  /*2f400*/  IMAD.MOV.U32 R61, RZ, RZ, R59 ;  /* 0x000000ffff3d7224 */ /* 0x000fc800078e003b */
[----:B----4-:R1:W-:Y:S04]  /*2f410*/  @!P2 ST.E.64 desc[UR44][R10.64], R6 ;  /* 0x000000060a00a985 */ /* 0x0103e8000c101b2c */
[----:B---3--:R-:W3:Y:S01]  /*2f420*/  @!P1 LDL.64 R8, [R1+0x2d8] ;  /* 0x0002d80001089983 */ /* 0x008ee20000100a00 */
[----:B-----5:R-:W-:Y:S01]  /*2f430*/  ISETP.GE.AND P2, PT, R66, R0, PT ;  /* 0x000000004200720c */ /* 0x020fe20003f46270 */
[----:B------:R-:W-:Y:S01]  /*2f440*/  IMAD.MOV.U32 R65, RZ, RZ, R61 ;  /* 0x000000ffff417224 */ /* 0x000fe200078e003d */
[----:B------:R-:W-:-:S04]  /*2f450*/  @!P1 LEA R12, P0, R63, R14, 0x2 ;  /* 0x0000000e3f0c9211 */ /* 0x000fc800078010ff */
[----:B------:R-:W-:Y:S01]  /*2f460*/  @!P1 LEA.HI.X R13, R63, R32, R65, 0x2, P0 ;  /* 0x000000203f0d9211 */ /* 0x000fe200000f1441 */
[----:B------:R-:W-:-:S04]  /*2f470*/  IMAD.MOV.U32 R59, RZ, RZ, R57 ;  /* 0x000000ffff3b7224 */ /* 0x000fc800078e0039 */
[----:B------:R-:W-:Y:S01]  /*2f480*/  IMAD.MOV.U32 R61, RZ, RZ, R59 ;  /* 0x000000ffff3d7224 */ /* 0x000fe200078e003b */
[----:B---3--:R3:W-:Y:S04]  /*2f490*/  @!P1 ST.E.64 desc[UR44][R12.64], R8 ;  /* 0x000000080c009985 */ /* 0x0087e8000c101b2c */
[----:B0-----:R-:W4:Y:S01]  /*2f4a0*/  @!P2 LDL.64 R4, [R1+0x2e8] ;  /* 0x0002e8000104a983 */ /* 0x001f220000100a00 */
[----:B------:R-:W-:Y:S01]  /*2f4b0*/  ISETP.GE.AND P1, PT, R64, R0, PT ;  /* 0x000000004000720c */ /* 0x000fe20003f26270 */
[----:B------:R-:W-:Y:S01]  /*2f4c0*/  IMAD.MOV.U32 R67, RZ, RZ, R61 ;  /* 0x000000ffff437224 */ /* 0x000fe200078e003d */
[----:B------:R-:W-:-:S04]  /*2f4d0*/  @!P2 LEA R16, P0, R66, R14, 0x2 ;  /* 0x0000000e4210a211 */ /* 0x000fc800078010ff */
[----:B------:R-:W-:Y:S01]  /*2f4e0*/  @!P2 LEA.HI.X R17, R66, R32, R67, 0x2, P0 ;  /* 0x000000204211a211 */ /* 0x000fe200000f1443 */
[----:B--2---:R-:W-:-:S04]  /*2f4f0*/  IMAD.MOV.U32 R57, RZ, RZ, R55 ;  /* 0x000000ffff397224 */ /* 0x004fc800078e0037 */
[----:B------:R-:W-:Y:S01]  /*2f500*/  IMAD.MOV.U32 R59, RZ, RZ, R57 ;  /* 0x000000ffff3b7224 */ /* 0x000fe200078e0039 */
[----:B----4-:R0:W-:Y:S04]  /*2f510*/  @!P2 ST.E.64 desc[UR44][R16.64], R4 ;  /* 0x000000041000a985 */ /* 0x0101e8000c101b2c */
[----:B-1----:R-:W2:Y:S01]  /*2f520*/  @!P1 LDL.64 R6, [R1+0x2f8] ;  /* 0x0002f80001069983 */ /* 0x002ea20000100a00 */
[----:B------:R-:W-:Y:S02]  /*2f530*/  ISETP.GE.AND P2, PT, R62, R0, PT ;  /* 0x000000003e00720c */ /* 0x000fe40003f46270 */
[----:B------:R-:W-:Y:S02]  /*2f540*/  MOV R65, R59 ;  /* 0x0000003b00417202 */ /* 0x000fe40000000f00 */
[C---:B------:R-:W-:Y:S01]  /*2f550*/  @!P1 LEA R10, P0, R64.reuse, R14, 0x2 ;  /* 0x0000000e400a9211 */ /* 0x040fe200078010ff */
[----:B------:R-:W-:Y:S01]  /*2f560*/  IMAD.MOV.U32 R55, RZ, RZ, R52 ;  /* 0x000000ffff377224 */ /* 0x000fe200078e0034 */
[----:B------:R-:W4:Y:S02]  /*2f570*/  LDL R59, [R1+0x4f0] ;  /* 0x0004f000013b7983 */ /* 0x000f240000100800 */
[----:B------:R-:W-:Y:S01]  /*2f580*/  @!P1 LEA.HI.X R11, R64, R32, R65, 0x2, P0 ;  /* 0x00000020400b9211 */ /* 0x000fe200000f1441 */
[----:B------:R-:W-:-:S04]  /*2f590*/  IMAD.MOV.U32 R57, RZ, RZ, R55 ;  /* 0x000000ffff397224 */ /* 0x000fc800078e0037 */
[----:B--2---:R1:W-:Y:S04]  /*2f5a0*/  @!P1 ST.E.64 desc[UR44][R10.64], R6 ;  /* 0x000000060a009985 */ /* 0x0043e8000c101b2c */
[----:B---3--:R-:W2:Y:S01]  /*2f5b0*/  @!P2 LDL.64 R8, [R1+0x308] ;  /* 0x000308000108a983 */ /* 0x008ea20000100a00 */
[----:B------:R-:W-:Y:S01]  /*2f5c0*/  ISETP.GE.AND P1, PT, R60, R0, PT ;  /* 0x000000003c00720c */ /* 0x000fe20003f26270 */
[----:B------:R-:W-:Y:S01]  /*2f5d0*/  IMAD.MOV.U32 R63, RZ, RZ, R57 ;  /* 0x000000ffff3f7224 */ /* 0x000fe200078e0039 */
[----:B------:R-:W-:-:S04]  /*2f5e0*/  @!P2 LEA R12, P0, R62, R14, 0x2 ;  /* 0x0000000e3e0ca211 */ /* 0x000fc800078010ff */
[----:B------:R-:W-:Y:S01]  /*2f5f0*/  @!P2 LEA.HI.X R13, R62, R32, R63, 0x2, P0 ;  /* 0x000000203e0da211 */ /* 0x000fe200000f143f */
[----:B------:R-:W-:-:S04]  /*2f600*/  IMAD.MOV.U32 R52, RZ, RZ, R51 ;  /* 0x000000ffff347224 */ /* 0x000fc800078e0033 */
[----:B------:R-:W-:Y:S01]  /*2f610*/  IMAD.MOV.U32 R55, RZ, RZ, R52 ;  /* 0x000000ffff377224 */ /* 0x000fe200078e0034 */
[----:B--2---:R2:W-:Y:S04]  /*2f620*/  @!P2 ST.E.64 desc[UR44][R12.64], R8 ;  /* 0x000000080c00a985 */ /* 0x0045e8000c101b2c */
[----:B0-----:R-:W3:Y:S01]  /*2f630*/  @!P1 LDL.64 R4, [R1+0x318] ;  /* 0x0003180001049983 */ /* 0x001ee20000100a00 */
[----:B------:R-:W-:Y:S01]  /*2f640*/  ISETP.GE.AND P2, PT, R58, R0, PT ;  /* 0x000000003a00720c */ /* 0x000fe20003f46270 */
[----:B------:R-:W-:Y:S01]  /*2f650*/  IMAD.MOV.U32 R61, RZ, RZ, R55 ;  /* 0x000000ffff3d7224 */ /* 0x000fe200078e0037 */
[C---:B------:R-:W-:Y:S01]  /*2f660*/  @!P1 LEA R16, P0, R60.reuse, R14, 0x2 ;  /* 0x0000000e3c109211 */ /* 0x040fe200078010ff */
[----:B------:R-:W-:Y:S01]  /*2f670*/  IMAD.MOV.U32 R51, RZ, RZ, R46 ;  /* 0x000000ffff337224 */ /* 0x000fe200078e002e */
[----:B------:R-:W5:Y:S02]  /*2f680*/  LDL R55, [R1+0x4e8] ;  /* 0x0004e80001377983 */ /* 0x000f640000100800 */
[----:B------:R-:W-:-:S05]  /*2f690*/  @!P1 LEA.HI.X R17, R60, R32, R61, 0x2, P0 ;  /* 0x000000203c119211 */ /* 0x000fca00000f143d */
[----:B---3--:R0:W-:Y:S04]  /*2f6a0*/  @!P1 ST.E.64 desc[UR44][R16.64], R4 ;  /* 0x0000000410009985 */ /* 0x0081e8000c101b2c */
[----:B-1----:R-:W3:Y:S01]  /*2f6b0*/  @!P2 LDL.64 R6, [R1+0x328] ;  /* 0x000328000106a983 */ /* 0x002ee20000100a00 */
[----:B------:R-:W-:Y:S02]  /*2f6c0*/  ISETP.GE.AND P1, PT, R56, R0, PT ;  /* 0x000000003800720c */ /* 0x000fe40003f26270 */
[----:B------:R-:W-:-:S04]  /*2f6d0*/  @!P2 LEA R10, P0, R58, R14, 0x2 ;  /* 0x0000000e3a0aa211 */ /* 0x000fc800078010ff */
[----:B----4-:R-:W-:Y:S01]  /*2f6e0*/  @!P2 LEA.HI.X R11, R58, R32, R59, 0x2, P0 ;  /* 0x000000203a0ba211 */ /* 0x010fe200000f143b */
[----:B------:R-:W-:-:S04]  /*2f6f0*/  IMAD.MOV.U32 R52, RZ, RZ, R51 ;  /* 0x000000ffff347224 */ /* 0x000fc800078e0033 */
[----:B---3--:R1:W-:Y:S04]  /*2f700*/  @!P2 ST.E.64 desc[UR44][R10.64], R6 ;  /* 0x000000060a00a985 */ /* 0x0083e8000c101b2c */
[----:B--2---:R-:W2:Y:S01]  /*2f710*/  @!P1 LDL.64 R8, [R1+0x338] ;  /* 0x0003380001089983 */ /* 0x004ea20000100a00 */
[----:B------:R-:W-:Y:S01]  /*2f720*/  ISETP.GE.AND P2, PT, R54, R0, PT ;  /* 0x000000003600720c */ /* 0x000fe20003f46270 */
[----:B------:R-:W-:Y:S01]  /*2f730*/  IMAD.MOV.U32 R57, RZ, RZ, R52 ;  /* 0x000000ffff397224 */ /* 0x000fe200078e0034 */
[----:B------:R-:W-:-:S04]  /*2f740*/  @!P1 LEA R12, P0, R56, R14, 0x2 ;  /* 0x0000000e380c9211 */ /* 0x000fc800078010ff */
[----:B------:R-:W-:Y:S01]  /*2f750*/  @!P1 LEA.HI.X R13, R56, R32, R57, 0x2, P0 ;  /* 0x00000020380d9211 */ /* 0x000fe200000f1439 */
[----:B------:R-:W-:-:S04]  /*2f760*/  IMAD.MOV.U32 R52, RZ, RZ, R45 ;  /* 0x000000ffff347224 */ /* 0x000fc800078e002d */
[----:B--2---:R2:W-:Y:S04]  /*2f770*/  @!P1 ST.E.64 desc[UR44][R12.64], R8 ;  /* 0x000000080c009985 */ /* 0x0045e8000c101b2c */
[----:B0-----:R-:W3:Y:S01]  /*2f780*/  @!P2 LDL.64 R4, [R1+0x348] ;  /* 0x000348000104a983 */ /* 0x001ee20000100a00 */
[----:B------:R-:W-:Y:S02]  /*2f790*/  ISETP.GE.AND P1, PT, R52, R0, PT ;  /* 0x000000003400720c */ /* 0x000fe40003f26270 */
[----:B------:R-:W-:-:S04]  /*2f7a0*/  @!P2 LEA R16, P0, R54, R14, 0x2 ;  /* 0x0000000e3610a211 */ /* 0x000fc800078010ff */
[----:B-----5:R-:W-:Y:S01]  /*2f7b0*/  @!P2 LEA.HI.X R17, R54, R32, R55, 0x2, P0 ;  /* 0x000000203611a211 */ /* 0x020fe200000f1437 */
[----:B------:R-:W-:Y:S02]  /*2f7c0*/  IMAD.MOV.U32 R46, RZ, RZ, R41 ;  /* 0x000000ffff2e7224 */ /* 0x000fe400078e0029 */
[----:B------:R-:W4:Y:S04]  /*2f7d0*/  LDL R41, [R1+0x4e0] ;  /* 0x0004e00001297983 */ /* 0x000f280000100800 */
[----:B---3--:R0:W-:Y:S04]  /*2f7e0*/  @!P2 ST.E.64 desc[UR44][R16.64], R4 ;  /* 0x000000041000a985 */ /* 0x0081e8000c101b2c */
[----:B-1----:R-:W3:Y:S01]  /*2f7f0*/  @!P1 LDL.64 R6, [R1+0x358] ;  /* 0x0003580001069983 */ /* 0x002ee20000100a00 */
[----:B------:R-:W-:-:S02]  /*2f800*/  ISETP.GE.AND P2, PT, R50, R0, PT ;  /* 0x000000003200720c */ /* 0x000fc40003f46270 */
[----:B------:R-:W-:-:S04]  /*2f810*/  @!P1 LEA R10, P0, R52, R14, 0x2 ;  /* 0x0000000e340a9211 */ /* 0x000fc800078010ff */
[----:B------:R-:W-:Y:S01]  /*2f820*/  @!P1 LEA.HI.X R11, R52, R32, R53, 0x2, P0 ;  /* 0x00000020340b9211 */ /* 0x000fe200000f1435 */
[----:B----4-:R-:W-:-:S04]  /*2f830*/  IMAD.MOV.U32 R51, RZ, RZ, R41 ;  /* 0x000000ffff337224 */ /* 0x010fc800078e0029 */
        /* <DEDUP_REMOVED lines=9> */
[----:B------:R-:W-:Y:S01]  /*2f8d0*/  @!P1 LEA.HI.X R17, R48, R32, R49, 0x2, P0 ;  /* 0x0000002030119211 */ /* 0x000fe200000f1431 */
[----:B------:R-:W-:Y:S02]  /*2f8e0*/  IMAD.MOV.U32 R45, RZ, RZ, R42 ;  /* 0x000000ffff2d7224 */ /* 0x000fe400078e002a */
[----:B------:R-:W4:Y:S04]  /*2f8f0*/  LDL R42, [R1+0x44c] ;  /* 0x00044c00012a7983 */ /* 0x000f280000100800 */
[----:B---3--:R0:W-:Y:S04]  /*2f900*/  @!P1 ST.E.64 desc[UR44][R16.64], R4 ;  /* 0x0000000410009985 */ /* 0x0081e8000c101b2c */
[----:B-1----:R-:W3:Y:S01]  /*2f910*/  @!P2 LDL.64 R6, [R1+0x388] ;  /* 0x000388000106a983 */ /* 0x002ee20000100a00 */
[----:B------:R-:W-:-:S02]  /*2f920*/  ISETP.GE.AND P1, PT, R44, R0, PT ;  /* 0x000000002c00720c */ /* 0x000fc40003f26270 */
[----:B------:R-:W-:-:S04]  /*2f930*/  @!P2 LEA R10, P0, R46, R14, 0x2 ;  /* 0x0000000e2e0aa211 */ /* 0x000fc800078010ff */
[----:B------:R-:W-:-:S05]  /*2f940*/  @!P2 LEA.HI.X R11, R46, R32, R47, 0x2, P0 ;  /* 0x000000202e0ba211 */ /* 0x000fca00000f142f */
[----:B---3--:R1:W-:Y:S04]  /*2f950*/  @!P2 ST.E.64 desc[UR44][R10.64], R6 ;  /* 0x000000060a00a985 */ /* 0x0083e8000c101b2c */
[----:B--2---:R-:W2:Y:S01]  /*2f960*/  @!P1 LDL.64 R8, [R1+0x398] ;  /* 0x0003980001089983 */ /* 0x004ea20000100a00 */
[----:B----4-:R-:W-:Y:S02]  /*2f970*/  ISETP.GE.AND P2, PT, R42, R0, PT ;  /* 0x000000002a00720c */ /* 0x010fe40003f46270 */
        /* <DEDUP_REMOVED lines=16> */
[----:B------:R-:W-:Y:S02]  /*2fa80*/  ISETP.GE.AND P1, PT, R229, R0, PT ;  /* 0x00000000e500720c */ /* 0x000fe40003f26270 */
[----:B------:R-:W-:-:S04]  /*2fa90*/  @!P2 LEA R12, P0, R38, R14, 0x2 ;  /* 0x0000000e260ca211 */ /* 0x000fc800078010ff */
[----:B----4-:R-:W-:-:S05]  /*2faa0*/  @!P2 LEA.HI.X R13, R38, R32, R39, 0x2, P0 ;  /* 0x00000020260da211 */ /* 0x010fca00000f1427 */
        /* <DEDUP_REMOVED lines=19> */
[----:B------:R-:W-:-:S07]  /*2fbe0*/  @!P2 LEA.HI.X R17, R226, R32, R34, 0x2, P0 ;  /* 0x00000020e211a211 */ /* 0x000fce00000f1422 */
[C---:B-1----:R-:W-:Y:S01]  /*2fbf0*/  @!P1 LEA R10, P0, R225.reuse, R14, 0x2 ;  /* 0x0000000ee10a9211 */ /* 0x042fe200078010ff */
[----:B---3--:R2:W-:Y:S04]  /*2fc00*/  @!P2 ST.E.64 desc[UR44][R16.64], R4 ;  /* 0x000000041000a985 */ /* 0x0085e8000c101b2c */
[----:B------:R-:W3:Y:S01]  /*2fc10*/  @!P1 LDL.64 R6, [R1+0x418] ;  /* 0x0004180001069983 */ /* 0x000ee20000100a00 */
[----:B------:R-:W-:Y:S02]  /*2fc20*/  @!P1 LEA.HI.X R11, R225, R32, R33, 0x2, P0 ;  /* 0x00000020e10b9211 */ /* 0x000fe400000f1421 */
[-C--:B------:R-:W-:Y:S01]  /*2fc30*/  ISETP.GE.AND P0, PT, R15, R0.reuse, PT ;  /* 0x000000000f00720c */ /* 0x080fe20003f06270 */
[----:B------:R-:W-:Y:S02]  /*2fc40*/  BSSY B1, `(.L_x_13144) ;  /* 0x0000009000017945 */ /* 0x000fe40003800000 */
[----:B---3--:R2:W-:Y:S01]  /*2fc50*/  @!P1 ST.E.64 desc[UR44][R10.64], R6 ;  /* 0x000000060a009985 */ /* 0x0085e2000c101b2c */
[----:B------:R-:W-:-:S09]  /*2fc60*/  ISETP.GE.AND P1, PT, R3, R0, PT ;  /* 0x000000000300720c */ /* 0x000fd20003f26270 */
[----:B------:R-:W-:Y:S05]  /*2fc70*/  @P0 BRA `(.L_x_13145) ;  /* 0x0000000000140947 */ /* 0x000fea0003800000 */
[----:B------:R-:W3:Y:S04]  /*2fc80*/  LDL R33, [R1+0x4b0] ;  /* 0x0004b00001217983 */ /* 0x000ee80000100800 */
[----:B--2---:R-:W2:Y:S01]  /*2fc90*/  LDL.64 R6, [R1+0x428] ;  /* 0x0004280001067983 */ /* 0x004ea20000100a00 */
[----:B------:R-:W-:-:S04]  /*2fca0*/  LEA R4, P0, R15, R14, 0x2 ;  /* 0x0000000e0f047211 */ /* 0x000fc800078010ff */
[----:B---3--:R-:W-:-:S05]  /*2fcb0*/  LEA.HI.X R5, R15, R32, R33, 0x2, P0 ;  /* 0x000000200f057211 */ /* 0x008fca00000f1421 */
[----:B--2---:R0:W-:Y:S04]  /*2fcc0*/  ST.E.64 desc[UR44][R4.64], R6 ;  /* 0x0000000604007985 */ /* 0x0041e8000c101b2c */
.L_x_13145:
[----:B------:R-:W-:Y:S05]  /*2fcd0*/  BSYNC B1 ;  /* 0x0000000000017941 */ /* 0x000fea0003800000 */
.L_x_13144:
[----:B------:R-:W-:Y:S05]  /*2fce0*/  @P1 BRA `(.L_x_13139) ;  /* 0x0000000c00a01947 */ /* 0x000fea0003800000 */
[----:B------:R-:W3:Y:S04]  /*2fcf0*/  LDL R0, [R1+0x4ac] ;  /* 0x0004ac0001007983 */ /* 0x000ee80000100800 */
[----:B0-2---:R-:W2:Y:S01]  /*2fd00*/  LDL.64 R4, [R1+0x438] ;  /* 0x0004380001047983 */ /* 0x005ea20000100a00 */
[----:B------:R-:W-:-:S04]  /*2fd10*/  LEA R14, P0, R3, R14, 0x2 ;  /* 0x0000000e030e7211 */ /* 0x000fc800078010ff */
[----:B---3--:R-:W-:-:S05]  /*2fd20*/  LEA.HI.X R15, R3, R32, R0, 0x2, P0 ;  /* 0x00000020030f7211 */ /* 0x008fca00000f1400 */
[----:B--2---:R0:W-:Y:S01]  /*2fd30*/  ST.E.64 desc[UR44][R14.64], R4 ;  /* 0x000000040e007985 */ /* 0x0041e2000c101b2c */
[----:B------:R-:W-:Y:S05]  /*2fd40*/  BRA `(.L_x_13139) ;  /* 0x0000000c00887947 */ /* 0x000fea0003800000 */
.L_x_13126:
[----:B------:R-:W-:Y:S01]  /*2fd50*/  ULDC.64 UR4, c[0x0][0xd08] ;  /* 0x0003420000047ab9 */ /* 0x000fe20000000a00 */
[----:B------:R-:W3:Y:S01]  /*2fd60*/  LDC.64 R4, c[0x0][0xd00] ;  /* 0x00034000ff047b82 */ /* 0x000ee20000000a00 */
[----:B------:R-:W-:Y:S01]  /*2fd70*/  ISETP.NE.U32.AND P0, PT, RZ, UR4, PT ;  /* 0x00000004ff007c0c */ /* 0x000fe2000bf05070 */
[----:B------:R-:W4:Y:S01]  /*2fd80*/  LDL R0, [R1+0x49c] ;  /* 0x00049c0001007983 */ /* 0x000f220000100800 */
[----:B------:R-:W-:Y:S02]  /*2fd90*/  IMAD.MOV.U32 R3, RZ, RZ, RZ ;  /* 0x000000ffff037224 */ /* 0x000fe400078e00ff */
[----:B------:R-:W-:Y:S01]  /*2fda0*/  ISETP.NE.AND.EX P1, PT, RZ, UR5, PT, P0 ;  /* 0x00000005ff007c0c */ /* 0x000fe2000bf25300 */
[----:B------:R-:W-:Y:S02]  /*2fdb0*/  ULDC.64 UR4, c[0x0][0xd00] ;  /* 0x0003400000047ab9 */ /* 0x000fe40000000a00 */
[----:B------:R-:W-:-:S04]  /*2fdc0*/  ISETP.NE.U32.AND P0, PT, RZ, UR4, PT ;  /* 0x00000004ff007c0c */ /* 0x000fc8000bf05070 */
[----:B------:R-:W-:-:S06]  /*2fdd0*/  ISETP.NE.AND.EX P0, PT, RZ, UR5, PT, P0 ;  /* 0x00000005ff007c0c */ /* 0x000fcc000bf05300 */
[----:B------:R-:W2:Y:S01]  /*2fde0*/  @P1 LDC.64 R6, c[0x0][0xd08] ;  /* 0x00034200ff061b82 */ /* 0x000ea20000000a00 */
[----:B------:R-:W-:Y:S02]  /*2fdf0*/  ULDC UR4, c[0x0][0xb88] ;  /* 0x0002e20000047ab9 */ /* 0x000fe40000000800 */
[----:B------:R-:W-:Y:S02]  /*2fe00*/  IMAD.U32 R16, RZ, RZ, UR4 ;  /* 0x00000004ff107e24 */ /* 0x000fe4000f8e00ff */
[----:B---3--:R-:W-:-:S05]  /*2fe10*/  IMAD.WIDE R4, R218, 0x4, R4 ;  /* 0x00000004da047825 */ /* 0x008fca00078e0204 */
[----:B------:R3:W5:Y:S01]  /*2fe20*/  @P0 LDG.E R3, desc[UR44][R4.64] ;  /* 0x0000002c04030981 */ /* 0x000762000c1e1900 */
[----:B--2---:R-:W-:-:S05]  /*2fe30*/  @P1 IMAD.WIDE R6, R218, 0x4, R6 ;  /* 0x00000004da061825 */ /* 0x004fca00078e0206 */
[----:B------:R3:W5:Y:S01]  /*2fe40*/  @P1 LDG.E R16, desc[UR44][R6.64] ;  /* 0x0000002c06101981 */ /* 0x000762000c1e1900 */
[----:B------:R-:W-:Y:S02]  /*2fe50*/  ISETP.NE.AND P2, PT, R217, RZ, PT ;  /* 0x000000ffd900720c */ /* 0x000fe40003f45270 */
[----:B------:R-:W-:-:S11]  /*2fe60*/  SHF.R.S32.HI R26, RZ, 0x1f, R218 ;  /* 0x0000001fff1a7819 */ /* 0x000fd600000114da */
[----:B------:R-:W2:Y:S02]  /*2fe70*/  @!P2 LDC R217, c[0x0][0xbd4] ;  /* 0x0002f500ffd9ab82 */ /* 0x000ea40000000800 */
[----:B--2---:R-:W-:Y:S02]  /*2fe80*/  ISETP.GT.AND P2, PT, R217, 0x1, PT ;  /* 0x00000001d900780c */ /* 0x004fe40003f44270 */
[----:B----4-:R-:W-:Y:S01]  /*2fe90*/  ISETP.GT.AND P3, PT, R0, 0x7f, PT ;  /* 0x0000007f0000780c */ /* 0x010fe20003f64270 */
[----:B---3--:R-:W-:-:S12]  /*2fea0*/  @P1 BRA `(.L_x_13146) ;  /* 0x0000000000101947 */ /* 0x008fd80003800000 */
[----:B------:R-:W-:Y:S05]  /*2feb0*/  @!P0 BRA `(.L_x_13146) ;  /* 0x00000000000c8947 */ /* 0x000fea0003800000 */
[----:B------:R-:W2:Y:S04]  /*2fec0*/  LDG.E R7, desc[UR44][R4.64] ;  /* 0x0000002c04077981 */ /* 0x000ea8000c1e1900 */
[----:B-----5:R-:W2:Y:S02]  /*2fed0*/  LDG.E R16, desc[UR44][R4.64+0x4] ;  /* 0x0000042c04107981 */ /* 0x020ea4000c1e1900 */
[----:B--2---:R-:W-:-:S07]  /*2fee0*/  IMAD.IADD R16, R16, 0x1, -R7 ;  /* 0x0000000110107824 */ /* 0x004fce00078e0a07 */
.L_x_13146:
[----:B------:R-:W-:Y:S01]  /*2fef0*/  BSSY B1, `(.L_x_13147) ;  /* 0x0000036000017945 */ /* 0x000fe20003800000 */
[----:B------:R-:W-:Y:S02]  /*2ff00*/  SEL R29, R218, RZ, !P0 ;  /* 0x000000ffda1d7207 */ /* 0x000fe40004000000 */
[----:B------:R-:W-:Y:S02]  /*2ff10*/  SEL R26, R26, RZ, !P0 ;  /* 0x000000ff1a1a7207 */ /* 0x000fe40004000000 */
[----:B-----5:R-:W-:Y:S01]  /*2ff20*/  SHF.R.S32.HI R24, RZ, 0x1f, R3 ;  /* 0x0000001fff187819 */ /* 0x020fe20000011403 */
[----:B------:R-:W-:Y:S06]  /*2ff30*/  @P3 BRA `(.L_x_13148) ;  /* 0x0000000000c43947 */ /* 0x000fec0003800000 */
[----:B------:R-:W2:Y:S01]  /*2ff40*/  S2R R4, SR_TID.X ;  /* 0x0000000000047919 */ /* 0x000ea20000002100 */
[----:B------:R-:W3:Y:S02]  /*2ff50*/  LDC R33, c[0x0][0xce8] ;  /* 0x00033a00ff217b82 */ /* 0x000ee40000000800 */
[----:B---3--:R-:W-:Y:S01]  /*2ff60*/  IMAD R0, R16, R33, RZ ;  /* 0x0000002110007224 */ /* 0x008fe200078e02ff */
[----:B--2---:R-:W-:-:S04]  /*2ff70*/  IADD3 R31, R216, -0x80, R4 ;  /* 0xffffff80d81f7810 */ /* 0x004fc80007ffe004 */
        /* <DEDUP_REMOVED lines=38> */
[----:B------:R-:W-:Y:S02]  /*301e0*/  IMAD.MOV.U32 R7, RZ, RZ, -0x800000 ;  /* 0xff800000ff077424 */ /* 0x000fe400078e00ff */
[----:B------:R-:W-:-:S04]  /*301f0*/  IMAD.WIDE.U32 R8, R6, R11, R8 ;  /* 0x0000000b06087225 */ /* 0x000fc800078e0008 */
[----:B------:R-:W-:Y:S01]  /*30200*/  IMAD R13, R6, R13, R0 ;  /* 0x0000000d060d7224 */ /* 0x000fe200078e0200 */
[----:B0-----:R-:W-:-:S03]  /*30210*/  LEA R4, P0, R8, R4, 0x2 ;  /* 0x0000000408047211 */ /* 0x001fc600078010ff */
[----:B------:R-:W-:-:S05]  /*30220*/  IMAD.IADD R0, R9, 0x1, R13 ;  /* 0x0000000109007824 */ /* 0x000fca00078e020d */
[----:B--2---:R-:W-:-:S05]  /*30230*/  LEA.HI.X R5, R8, R5, R0, 0x2, P0 ;  /* 0x0000000508057211 */ /* 0x004fca00000f1400 */
[----:B------:R2:W-:Y:S02]  /*30240*/  STG.E desc[UR44][R4.64], R7 ;  /* 0x0000000704007986 */ /* 0x0005e4000c10192c */
.L_x_13148:
[----:B------:R-:W-:Y:S05]  /*30250*/  BSYNC B1 ;  /* 0x0000000000017941 */ /* 0x000fea0003800000 */
.L_x_13147:
[----:B------:R-:W-:Y:S05]  /*30260*/  @P2 BRA `(.L_x_13139) ;  /* 0x0000000800402947 */ /* 0x000fea0003800000 */
[----:B------:R-:W3:Y:S01]  /*30270*/  LDL R9, [R1+0x4a8] ;  /* 0x0004a80001097983 */ /* 0x000ee20000100800 */
[----:B------:R-:W4:Y:S01]  /*30280*/  LDC R17, c[0x0][0xce8] ;  /* 0x00033a00ff117b82 */ /* 0x000f220000000800 */
[----:B------:R-:W-:Y:S01]  /*30290*/  ULDC.64 UR4, c[0x0][0xba0] ;  /* 0x0002e80000047ab9 */ /* 0x000fe20000000a00 */
[----:B------:R-:W-:Y:S01]  /*302a0*/  ULDC.64 UR6, c[0x0][0xbf0] ;  /* 0x0002fc0000067ab9 */ /* 0x000fe20000000a00 */
[----:B------:R-:W3:Y:S01]  /*302b0*/  LDL R8, [R1+0x498] ;  /* 0x0004980001087983 */ /* 0x000ee20000100800 */
[----:B------:R-:W-:Y:S02]  /*302c0*/  IMAD R0, R24, UR4, RZ ;  /* 0x0000000418007c24 */ /* 0x000fe4000f8e02ff */
[----:B--2---:R-:W-:-:S04]  /*302d0*/  IMAD.WIDE.U32 R4, R3, UR4, RZ ;  /* 0x0000000403047c25 */ /* 0x004fc8000f8e00ff */
[----:B------:R-:W-:Y:S01]  /*302e0*/  IMAD R7, R3, UR5, R0 ;  /* 0x0000000503077c24 */ /* 0x000fe2000f8e0200 */
[----:B------:R-:W-:-:S03]  /*302f0*/  ULDC.64 UR4, c[0x0][0xbe8] ;  /* 0x0002fa0000047ab9 */ /* 0x000fc60000000a00 */
[----:B------:R-:W-:Y:S02]  /*30300*/  IMAD.IADD R5, R5, 0x1, R7 ;  /* 0x0000000105057824 */ /* 0x000fe400078e0207 */
[----:B------:R-:W-:-:S04]  /*30310*/  IMAD.WIDE.U32 R4, R156, UR4, R4 ;  /* 0x000000049c047c25 */ /* 0x000fc8000f8e0004 */
[----:B------:R-:W-:Y:S01]  /*30320*/  IMAD R5, R156, UR5, R5 ;  /* 0x000000059c057c24 */ /* 0x000fe2000f8e0205 */
[----:B------:R-:W-:Y:S01]  /*30330*/  ULDC.64 UR4, c[0x0][0xbe0] ;  /* 0x0002f80000047ab9 */ /* 0x000fe20000000a00 */
[----:B----4-:R-:W-:Y:S01]  /*30340*/  ISETP.NE.AND P0, PT, R17, 0x1, PT ;  /* 0x000000011100780c */ /* 0x010fe20003f05270 */
[----:B------:R-:W-:-:S12]  /*30350*/  IMAD.WIDE.U32 R4, R29, UR6, R4 ;  /* 0x000000061d047c25 */ /* 0x000fd8000f8e0004 */
[----:B------:R-:W2:Y:S08]  /*30360*/  @P0 LDC R6, c[0x0][0xcec] ;  /* 0x00033b00ff060b82 */ /* 0x000eb00000000800 */
[----:B------:R-:W4:Y:S01]  /*30370*/  @P0 LDC R11, c[0x0][0xcf0] ;  /* 0x00033c00ff0b0b82 */ /* 0x000f220000000800 */
[----:B---3--:R-:W-:-:S04]  /*30380*/  IMAD R3, R9, 0x20, R8 ;  /* 0x0000002009037824 */ /* 0x008fc800078e0208 */
[----:B------:R-:W-:-:S04]  /*30390*/  IMAD.IADD R9, R216, 0x1, R3 ;  /* 0x00000001d8097824 */ /* 0x000fc800078e0203 */
[----:B--2---:R-:W-:-:S04]  /*303a0*/  @P0 IMAD.HI.U32 R0, R9, R6, RZ ;  /* 0x0000000609000227 */ /* 0x004fc800078e00ff */
[----:B------:R-:W-:Y:S01]  /*303b0*/  IMAD.MOV.U32 R3, RZ, RZ, R9 ;  /* 0x000000ffff037224 */ /* 0x000fe200078e0009 */
[----:B----4-:R-:W-:Y:S01]  /*303c0*/  @P0 SHF.R.U32.HI R3, RZ, R11, R0 ;  /* 0x0000000bff030219 */ /* 0x010fe20000011600 */
[----:B------:R-:W-:-:S03]  /*303d0*/  IMAD R6, R26, UR6, RZ ;  /* 0x000000061a067c24 */ /* 0x000fc6000f8e02ff */
[--C-:B------:R-:W-:Y:S01]  /*303e0*/  SHF.R.S32.HI R0, RZ, 0x1f, R3.reuse ;  /* 0x0000001fff007819 */ /* 0x100fe20000011403 */
[----:B------:R-:W-:Y:S02]  /*303f0*/  IMAD R7, R29, UR7, R6 ;  /* 0x000000071d077c24 */ /* 0x000fe4000f8e0206 */
        /* <DEDUP_REMOVED lines=20> */
.L_x_13385:
[----:B------:R-:W-:Y:S01]  /*30540*/  IMAD R16, R16, R17, RZ ;  /* 0x0000001110107224 */ /* 0x000fe200078e02ff */
[----:B------:R-:W-:Y:S01]  /*30550*/  BSSY B1, `(.L_x_13150) ;  /* 0x0000015000017945 */ /* 0x000fe20003800000 */
[----:B------:R-:W-:-:S05]  /*30560*/  IMAD.IADD R7, R8, 0x1, R216 ;  /* 0x0000000108077824 */ /* 0x000fca00078e02d8 */
[----:B------:R-:W-:-:S13]  /*30570*/  ISETP.GE.AND P0, PT, R7, R16, PT ;  /* 0x000000100700720c */ /* 0x000fda0003f06270 */
        /* <DEDUP_REMOVED lines=18> */
.L_x_13151:
[----:B------:R-:W-:Y:S05]  /*306a0*/  BSYNC B1 ;  /* 0x0000000000017941 */ /* 0x000fea0003800000 */
.L_x_13150:
[----:B------:R-:W-:-:S03]  /*306b0*/  UMOV UR4, 0xffffffff ;  /* 0xffffffff00047882 */ /* 0x000fc60000000000 */
[----:B------:R-:W-:Y:S05]  /*306c0*/  BRA.DIV UR4, `(.L_x_13152) ;  /* 0x000000aa04d07947 */ /* 0x000fea000b800000 */
[----:B---3--:R3:W0:Y:S04]  /*306d0*/  SHFL.IDX PT, R0, R4, 0x1, 0x181f ;  /* 0x00381f0004007f89 */ /* 0x00862800000e0000 */
[----:B----4-:R3:W4:Y:S02]  /*306e0*/  SHFL.IDX PT, R14, R3, 0x1, 0x181f ;  /* 0x00381f00030e7f89 */ /* 0x01072400000e0000 */
.L_x_13389:
[----:B------:R-:W-:Y:S01]  /*306f0*/  VIADD R5, R7, 0x20 ;  /* 0x0000002007057836 */ /* 0x000fe20000000000 */
        /* <DEDUP_REMOVED lines=10> */
[----:B0-----:R-:W-:Y:S02]  /*307a0*/  @!P3 LEA.HI.X R9, R198, R0, R222, 0x1, P5 ;  /* 0x00000000c609b211 */ /* 0x001fe400028f0cde */
        /* <DEDUP_REMOVED lines=9> */
.L_x_13154:
[----:B------:R-:W-:Y:S05]  /*30840*/  BSYNC B1 ;  /* 0x0000000000017941 */ /* 0x000fea0003800000 */
.L_x_13153:
[----:B------:R-:W-:-:S03]  /*30850*/  UMOV UR4, 0xffffffff ;  /* 0xffffffff00047882 */ /* 0x000fc60000000000 */
[----:B------:R-:W-:Y:S05]  /*30860*/  BRA.DIV UR4, `(.L_x_13155) ;  /* 0x000000aa04b07947 */ /* 0x000fea000b800000 */
[----:B0-----:R0:W0:Y:S04]  /*30870*/  SHFL.IDX PT, R0, R4, 0x2, 0x181f ;  /* 0x00581f0004007f89 */ /* 0x00102800000e0000 */
[----:B----4-:R4:W0:Y:S02]  /*30880*/  SHFL.IDX PT, R14, R3, 0x2, 0x181f ;  /* 0x00581f00030e7f89 */ /* 0x01082400000e0000 */
.L_x_13393:
        /* <DEDUP_REMOVED lines=9> */
[-C--:B0-----:R-:W-:Y:S02]  /*30920*/  @!P3 LEA R8, P5, R198, R14.reuse, 0x1 ;  /* 0x0000000ec608b211 */ /* 0x081fe400078a08ff */
[----:B------:R-:W-:Y:S02]  /*30930*/  @!P2 LEA R10, P4, R200, R14, 0x1 ;  /* 0x0000000ec80aa211 */ /* 0x000fe400078808ff */
[----:B------:R-:W-:Y:S02]  /*30940*/  @!P3 LEA.HI.X R9, R198, R0, R222, 0x1, P5 ;  /* 0x00000000c609b211 */ /* 0x000fe400028f0cde */
        /* <DEDUP_REMOVED lines=9> */
.L_x_13157:
[----:B------:R-:W-:Y:S05]  /*309e0*/  BSYNC B1 ;  /* 0x0000000000017941 */ /* 0x000fea0003800000 */
.L_x_13156:
[----:B------:R-:W-:-:S03]  /*309f0*/  UMOV UR4, 0xffffffff ;  /* 0xffffffff00047882 */ /* 0x000fc60000000000 */
[----:B------:R-:W-:Y:S05]  /*30a00*/  BRA.DIV UR4, `(.L_x_13158) ;  /* 0x000000aa04907947 */ /* 0x000fea000b800000 */
[----:B0-----:R0:W0:Y:S04]  /*30a10*/  SHFL.IDX PT, R0, R4, 0x3, 0x181f ;  /* 0x00781f0004007f89 */ /* 0x00102800000e0000 */
[----:B------:R0:W0:Y:S02]  /*30a20*/  SHFL.IDX PT, R14, R3, 0x3, 0x181f ;  /* 0x00781f00030e7f89 */ /* 0x00002400000e0000 */
.L_x_13397:
[----:B0-234-:R-:W-:-:S05]  /*30a30*/  VIADD R3, R7, 0x60 ;  /* 0x0000006007037836 */ /* 0x01dfca0000000000 */
[----:B------:R-:W-:-:S13]  /*30a40*/  ISETP.GE.AND P0, PT, R3, R16, PT ;  /* 0x000000100300720c */ /* 0x000fda0003f06270 */
[----:B------:R-:W-:Y:S05]  /*30a50*/  @P0 BRA `(.L_x_13139) ;  /* 0x0000000000440947 */ /* 0x000fea0003800000 */
[----:B------:R-:W-:Y:S02]  /*30a60*/  ULDC UR4, c[0x0][0xbc8] ;  /* 0x0002f20000047ab9 */ /* 0x000fe40000000800 */
[----:B------:R-:W-:Y:S02]  /*30a70*/  ISETP.GE.AND P3, PT, R198, UR4, PT ;  /* 0x00000004c6007c0c */ /* 0x000fe4000bf66270 */
[----:B------:R-:W-:Y:S02]  /*30a80*/  ISETP.GE.AND P2, PT, R200, UR4, PT ;  /* 0x00000004c8007c0c */ /* 0x000fe4000bf46270 */
[----:B------:R-:W-:Y:S02]  /*30a90*/  ISETP.GE.AND P1, PT, R199, UR4, PT ;  /* 0x00000004c7007c0c */ /* 0x000fe4000bf26270 */
[----:B------:R-:W-:-:S07]  /*30aa0*/  ISETP.GE.AND P0, PT, R201, UR4, PT ;  /* 0x00000004c9007c0c */ /* 0x000fce000bf06270 */
[-C--:B------:R-:W-:Y:S02]  /*30ab0*/  @!P3 LEA R4, P5, R198, R14.reuse, 0x1 ;  /* 0x0000000ec604b211 */ /* 0x080fe400078a08ff */
        /* <DEDUP_REMOVED lines=11> */
.L_x_13139:
[----:B------:R-:W-:Y:S05]  /*30b70*/  BSYNC B0 ;  /* 0x0000000000007941 */ /* 0x000fea0003800000 */
.L_x_13125:
[----:B------:R-:W-:Y:S02]  /*30b80*/  ULDC UR4, c[0x0][0xd3c] ;  /* 0x00034f0000047ab9 */ /* 0x000fe40000000800 */
[----:B-1----:R-:W-:-:S13]  /*30b90*/  ISETP.GE.AND P0, PT, R99, UR4, PT ;  /* 0x0000000463007c0c */ /* 0x002fda000bf06270 */
[----:B------:R-:W-:Y:S05]  /*30ba0*/  @!P0 BRA `(.L_x_13159) ;  /* 0xfffffd0c001c8947 */ /* 0x000fea000383ffff */
[----:B------:R-:W-:Y:S05]  /*30bb0*/  BRA `(.L_x_12916) ;  /* 0x0000008800c07947 */ /* 0x000fea0003800000 */
.L_x_12914:
        /* <DEDUP_REMOVED lines=16> */
.L_x_13160:
        /* <DEDUP_REMOVED lines=44> */
.L_x_13164:
        /* <DEDUP_REMOVED lines=37> */
.L_x_13162:
        /* <DEDUP_REMOVED lines=13> */
.L_x_13165:
        /* <DEDUP_REMOVED lines=62> */
.L_x_13166:
        /* <DEDUP_REMOVED lines=61> */
.L_x_13167:
[----:B------:R-:W-:-:S05]  /*31a50*/  LOP3.LUT R17, RZ, R2, RZ, 0x33, !PT ;  /* 0x00000002ff117212 */ /* 0x000fca00078e33ff */
[----:B------:R-:W-:Y:S01]  /*31a60*/  IMAD.IADD R17, R0, 0x1, R17 ;  /* 0x0000000100117824 */ /* 0x000fe200078e0211 */
[----:B------:R-:W-:Y:S06]  /*31a70*/  BRA `(.L_x_13168) ;  /* 0x00000000000c7947 */ /* 0x000fec0003800000 */
.L_x_13163:
[----:B------:R-:W-:Y:S02]  /*31a80*/  IMAD.MOV.U32 R17, RZ, RZ, RZ ;  /* 0x000000ffff117224 */ /* 0x000fe400078e00ff */
[----:B------:R-:W-:Y:S02]  /*31a90*/  IMAD.U32 R16, RZ, RZ, UR6 ;  /* 0x00000006ff107e24 */ /* 0x000fe4000f8e00ff */
[----:B------:R-:W-:-:S07]  /*31aa0*/  IMAD.MOV.U32 R18, RZ, RZ, RZ ;  /* 0x000000ffff127224 */ /* 0x000fce00078e00ff */
.L_x_13168:
[----:B------:R-:W-:-:S13]  /*31ab0*/  ISETP.NE.AND P0, PT, R7, RZ, PT ;  /* 0x000000ff0700720c */ /* 0x000fda0003f05270 */
[----:B------:R-:W0:Y:S01]  /*31ac0*/  @!P0 S2R R3, SR_CgaCtaId ;  /* 0x0000000000038919 */ /* 0x000e220000008800 */
[----:B------:R-:W-:-:S04]  /*31ad0*/  @!P0 MOV R0, 0x400 ;  /* 0x0000040000008802 */ /* 0x000fc80000000f00 */
[----:B0-----:R-:W-:-:S05]  /*31ae0*/  @!P0 LEA R0, R3, R0, 0x18 ;  /* 0x0000000003008211 */ /* 0x001fca00078ec0ff */
[----:B------:R1:W-:Y:S01]  /*31af0*/  @!P0 STS.128 [R0+0x324d0], R16 ;  /* 0x0324d01000008388 */ /* 0x0003e20000000c00 */
[----:B------:R-:W-:Y:S06]  /*31b00*/  BAR.ARV 0x5, 0x180 ;  /* 0x0146000000007b1d */ /* 0x000fec0000002000 */
.L_x_13161:
        /* <DEDUP_REMOVED lines=27> */
[----:B------:R-:W-:-:S03]  /*31cc0*/  SHF.R.U32.HI R3, RZ, 0x3, R4 ;  /* 0x00000003ff037819 */ /* 0x000fc60000011604 */
[----:B------:R-:W-:Y:S01]  /*31cd0*/  IMAD R26, R30, 0x2, R23 ;  /* 0x000000021e1a7824 */ /* 0x000fe200078e0217 */
[----:B------:R-:W-:Y:S02]  /*31ce0*/  LOP3.LUT R2, R3, 0x70, R2, 0xf8, !PT ;  /* 0x0000007003027812 */ /* 0x000fe400078ef802 */
[C---:B------:R-:W-:Y:S02]  /*31cf0*/  LOP3.LUT R3, R0.reuse, 0x40, RZ, 0xfc, !PT ;  /* 0x0000004000037812 */ /* 0x040fe400078efcff */
[C---:B------:R-:W-:Y:S02]  /*31d00*/  LOP3.LUT R2, R0.reuse, 0x80, RZ, 0xfc, !PT ;  /* 0x0000008000027812 */ /* 0x040fe400078efcff */
[----:B---3--:R-:W-:-:S07]  /*31d10*/  LOP3.LUT R0, R0, 0xc0, RZ, 0xfc, !PT ;  /* 0x000000c000007812 */ /* 0x008fce00078efcff */
.L_x_13294:
        /* <DEDUP_REMOVED lines=8> */
[----:B-1----:R-:W1:Y:S02]  /*31da0*/  @P0 LDC.64 R2, c[0x0][0xb20] ;  /* 0x0002c800ff020b82 */ /* 0x002e640000000a00 */
[----:B-1----:R-:W-:-:S05]  /*31db0*/  @P0 IMAD.WIDE R2, R19, 0x4, R2 ;  /* 0x0000000413020825 */ /* 0x002fca00078e0202 */
[----:B------:R1:W5:Y:S01]  /*31dc0*/  @P0 LDG.E R33, desc[UR44][R2.64] ;  /* 0x0000002c02210981 */ /* 0x000362000c1e1900 */
[----:B------:R-:W-:Y:S01]  /*31dd0*/  ISETP.NE.U32.AND P0, PT, RZ, UR4, PT ;  /* 0x00000004ff007c0c */ /* 0x000fe2000bf05070 */
[----:B------:R-:W-:Y:S01]  /*31de0*/  IMAD.MOV.U32 R37, RZ, RZ, RZ ;  /* 0x000000ffff257224 */ /* 0x000fe200078e00ff */
[----:B------:R-:W-:Y:S01]  /*31df0*/  ISETP.NE.U32.AND P1, PT, RZ, UR6, PT ;  /* 0x00000006ff007c0c */ /* 0x000fe2000bf25070 */
[----:B0-----:R-:W-:Y:S01]  /*31e00*/  IMAD.WIDE R4, R19, 0x4, R4 ;  /* 0x0000000413047825 */ /* 0x001fe200078e0204 */
[----:B------:R-:W-:Y:S01]  /*31e10*/  ISETP.NE.AND.EX P2, PT, RZ, UR5, PT, P0 ;  /* 0x00000005ff007c0c */ /* 0x000fe2000bf45300 */
[----:B------:R-:W-:Y:S01]  /*31e20*/  ULDC.64 UR4, c[0x0][0xaf8] ;  /* 0x0002be0000047ab9 */ /* 0x000fe20000000a00 */
[----:B------:R-:W-:Y:S02]  /*31e30*/  ISETP.NE.AND.EX P1, PT, RZ, UR7, PT, P1 ;  /* 0x00000007ff007c0c */ /* 0x000fe4000bf25310 */
[----:B------:R-:W-:Y:S01]  /*31e40*/  ISETP.NE.U32.AND P0, PT, RZ, UR4, PT ;  /* 0x00000004ff007c0c */ /* 0x000fe2000bf05070 */
[----:B-1----:R-:W0:Y:S01]  /*31e50*/  LDC.64 R2, c[0x0][0xb08] ;  /* 0x0002c200ff027b82 */ /* 0x002e220000000a00 */
[----:B------:R-:W-:-:S07]  /*31e60*/  MOV R0, RZ ;  /* 0x000000ff00007202 */ /* 0x000fce0000000f00 */
[----:B--23--:R-:W1:Y:S01]  /*31e70*/  @P2 LDC.64 R6, c[0x0][0xb10] ;  /* 0x0002c400ff062b82 */ /* 0x00ce620000000a00 */
        /* <DEDUP_REMOVED lines=17> */
[----:B--2---:R0:W-:Y:S01]  /*31f90*/  STL [R1+0x440], R8 ;  /* 0x0004400801007387 */ /* 0x0041e20000100800 */
[----:B------:R-:W-:Y:S02]  /*31fa0*/  IMAD.MOV.U32 R12, RZ, RZ, R8 ;  /* 0x000000ffff0c7224 */ /* 0x000fe400078e0008 */
[----:B0-----:R-:W-:Y:S01]  /*31fb0*/  IMAD.U32 R8, RZ, RZ, UR4 ;  /* 0x00000004ff087e24 */ /* 0x001fe2000f8e00ff */
[----:B----4-:R-:W-:Y:S06]  /*31fc0*/  @P2 BRA `(.L_x_13170) ;  /* 0x0000000000142947 */ /* 0x010fec0003800000 */
[----:B------:R-:W-:Y:S05]  /*31fd0*/  @!P0 BRA `(.L_x_13170) ;  /* 0x0000000000108947 */ /* 0x000fea0003800000 */
[----:B------:R-:W2:Y:S04]  /*31fe0*/  LDG.E R9, desc[UR44][R4.64] ;  /* 0x0000002c04097981 */ /* 0x000ea8000c1e1900 */
[----:B------:R-:W2:Y:S02]  /*31ff0*/  LDG.E R6, desc[UR44][R4.64+0x4] ;  /* 0x0000042c04067981 */ /* 0x000ea4000c1e1900 */
[----:B--2---:R-:W-:-:S05]  /*32000*/  IMAD.IADD R12, R6, 0x1, -R9 ;  /* 0x00000001060c7824 */ /* 0x004fca00078e0a09 */
[----:B------:R0:W-:Y:S02]  /*32010*/  STL [R1+0x440], R12 ;  /* 0x0004400c01007387 */ /* 0x0001e40000100800 */
.L_x_13170:
        /* <DEDUP_REMOVED lines=13> */
.L_x_13171:
        /* <DEDUP_REMOVED lines=9> */
.L_x_13172:
[----:B-1----:R-:W2:Y:S01]  /*32180*/  @P1 LDG.E R5, desc[UR44][R2.64] ;  /* 0x0000002c02051981 */ /* 0x002ea2000c1e1900 */
[----:B------:R-:W1:Y:S03]  /*32190*/  LDC R9, c[0x0][0x448] ;  /* 0x00011200ff097b82 */ /* 0x000e660000000800 */
[----:B------:R3:W2:Y:S01]  /*321a0*/  @P1 LDG.E R4, desc[UR44][R2.64+0x4] ;  /* 0x0000042c02041981 */ /* 0x0006a2000c1e1900 */
[----:B------:R-:W-:-:S04]  /*321b0*/  IMAD.SHL.U32 R35, R17, 0x80, RZ ;  /* 0x0000008011237824 */ /* 0x000fc800078e00ff */
[----:B---3--:R-:W3:Y:S01]  /*321c0*/  LDC.64 R2, c[0x0][0xad8] ;  /* 0x0002b600ff027b82 */ /* 0x008ee20000000a00 */
[----:B-1----:R-:W-:-:S13]  /*321d0*/  ISETP.NE.AND P2, PT, R9, 0x1, PT ;  /* 0x000000010900780c */ /* 0x002fda0003f45270 */
[----:B------:R-:W1:Y:S01]  /*321e0*/  @P2 LDC R10, c[0x0][0x44c] ;  /* 0x00011300ff0a2b82 */ /* 0x000e620000000800 */
[----:B---3--:R-:W-:-:S07]  /*321f0*/  ISETP.GE.AND P3, PT, R3, 0x1, PT ;  /* 0x000000010300780c */ /* 0x008fce0003f66270 */
[----:B------:R-:W3:Y:S01]  /*32200*/  @P2 LDC R9, c[0x0][0x450] ;  /* 0x00011400ff092b82 */ /* 0x000ee20000000800 */
[----:B--2---:R-:W-:Y:S02]  /*32210*/  @P1 IMAD.IADD R7, R4, 0x1, -R5 ;  /* 0x0000000104071824 */ /* 0x004fe400078e0a05 */
[----:B------:R-:W-:-:S04]  /*32220*/  VIADD R5, R35, 0x7f ;  /* 0x0000007f23057836 */ /* 0x000fc80000000000 */
[----:B-1----:R-:W-:-:S05]  /*32230*/  @P2 IMAD.HI.U32 R4, R5, R10, RZ ;  /* 0x0000000a05042227 */ /* 0x002fca00078e00ff */
[----:B---3--:R-:W-:Y:S01]  /*32240*/  @P2 SHF.R.U32.HI R5, RZ, R9, R4 ;  /* 0x00000009ff052219 */ /* 0x008fe20000011604 */
[----:B-----5:R-:W-:-:S04]  /*32250*/  IMAD.IADD R9, R8, 0x1, -R33 ;  /* 0x0000000108097824 */ /* 0x020fc800078e0a21 */
[----:B------:R-:W-:-:S04]  /*32260*/  IMAD.IADD R17, R9, 0x1, R7 ;  /* 0x0000000109117824 */ /* 0x000fc800078e0207 */
        /* <DEDUP_REMOVED lines=19> */
.L_x_13175:
[----:B------:R-:W-:-:S13]  /*323a0*/  ISETP.NE.AND P0, PT, R3, 0x1, PT ;  /* 0x000000010300780c */ /* 0x000fda0003f05270 */
[----:B------:R-:W1:Y:S02]  /*323b0*/  @P0 LDC.64 R4, c[0x0][0xae0] ;  /* 0x0002b800ff040b82 */ /* 0x000e640000000a00 */
[----:B-1----:R-:W-:-:S05]  /*323c0*/  @P0 IMAD.HI.U32 R4, R11, R4, RZ ;  /* 0x000000040b040227 */ /* 0x002fca00078e00ff */
[----:B------:R-:W-:-:S07]  /*323d0*/  @P0 SHF.R.U32.HI R11, RZ, R5, R4 ;  /* 0x00000005ff0b0219 */ /* 0x000fce0000011604 */
.L_x_13176:
[----:B------:R-:W-:Y:S05]  /*323e0*/  BSYNC B0 ;  /* 0x0000000000007941 */ /* 0x000fea0003800000 */
.L_x_13174:
[----:B------:R-:W-:-:S05]  /*323f0*/  IMAD R11, R11, R3, R3 ;  /* 0x000000030b0b7224 */ /* 0x000fca00078e0203 */
[----:B------:R-:W-:-:S07]  /*32400*/  VIMNMX R2, R2, R11, PT ;  /* 0x0000000b02027248 */ /* 0x000fce0003fe0100 */
.L_x_13173:
        /* <DEDUP_REMOVED lines=9> */
[----:B------:R-:W-:-:S03]  /*324a0*/  SHF.R.U32.HI R11, RZ, 0x1f, R2 ;  /* 0x0000001fff0b7819 */ /* 0x000fc60000011602 */
[----:B0-----:R-:W-:Y:S01]  /*324b0*/  IMAD.IADD R12, R8, 0x1, R5 ;  /* 0x00000001080c7824 */ /* 0x001fe200078e0205 */
        /* <DEDUP_REMOVED lines=14> */
.L_x_13179:
[----:B------:R-:W-:-:S13]  /*325a0*/  ISETP.NE.AND P0, PT, R3, 0x1, PT ;  /* 0x000000010300780c */ /* 0x000fda0003f05270 */
[----:B------:R-:W0:Y:S02]  /*325b0*/  @P0 LDC.64 R4, c[0x0][0xae0] ;  /* 0x0002b800ff040b82 */ /* 0x000e240000000a00 */
[----:B0-----:R-:W-:-:S05]  /*325c0*/  @P0 IMAD.HI.U32 R4, R12, R4, RZ ;  /* 0x000000040c040227 */ /* 0x001fca00078e00ff */
[----:B------:R-:W-:-:S07]  /*325d0*/  @P0 SHF.R.U32.HI R12, RZ, R5, R4 ;  /* 0x00000005ff0c0219 */ /* 0x000fce0000011604 */
.L_x_13180:
[----:B------:R-:W-:Y:S05]  /*325e0*/  BSYNC B0 ;  /* 0x0000000000007941 */ /* 0x000fea0003800000 */
.L_x_13178:
[----:B------:R-:W-:-:S05]  /*325f0*/  IMAD R3, R12, R3, RZ ;  /* 0x000000030c037224 */ /* 0x000fca00078e02ff */
[----:B------:R-:W-:-:S07]  /*32600*/  VIMNMX R2, R2, R3, !PT ;  /* 0x0000000302027248 */ /* 0x000fce0007fe0100 */
.L_x_13177:
        /* <DEDUP_REMOVED lines=39> */
.L_x_13182:
[----:B------:R-:W-:Y:S05]  /*32880*/  BSYNC B0 ;  /* 0x0000000000007941 */ /* 0x000fea0003800000 */
.L_x_13181:
[-C--:B------:R-:W-:Y:S01]  /*32890*/  IMAD R4, R32, R14.reuse, R4 ;  /* 0x0000000e20047224 */ /* 0x080fe200078e0204 */
[----:B------:R-:W-:Y:S04]  /*328a0*/  BSSY B0, `(.L_x_13183) ;  /* 0x0000131000007945 */ /* 0x000fe80003800000 */
        /* <DEDUP_REMOVED lines=23> */
.L_x_13400:
[----:B-1----:R-:W-:Y:S02]  /*32a20*/  ISETP.NE.AND P0, PT, R14, RZ, PT ;  /* 0x000000ff0e00720c */ /* 0x002fe40003f05270 */
[----:B------:R-:W-:-:S11]  /*32a30*/  PLOP3.LUT P6, PT, PT, PT, PT, 0x8, 0x0 ;  /* 0x000000000000781c */ /* 0x000fd60003fce170 */
[----:B------:R-:W-:Y:S05]  /*32a40*/  @P0 BRA `(.L_x_13186) ;  /* 0x00000000000c0947 */ /* 0x000fea0003800000 */
[----:B------:R-:W-:-:S03]  /*32a50*/  UMOV UR4, 0xffffffff ;  /* 0xffffffff00047882 */ /* 0x000fc60000000000 */
[----:B------:R-:W-:Y:S05]  /*32a60*/  BRA.DIV UR4, `(.L_x_13187) ;  /* 0x0000008a04f47947 */ /* 0x000fea000b800000 */
[----:B------:R-:W-:-:S13]  /*32a70*/  ELECT P6, URZ, PT ;  /* 0x00000000003f782f */ /* 0x000fda00038c0000 */
.L_x_13186:
        /* <DEDUP_REMOVED lines=9> */
.L_x_13403:
[----:B------:R-:W-:Y:S05]  /*32b10*/  BSYNC B1 ;  /* 0x0000000000017941 */ /* 0x000fea0003800000 */
.L_x_13188:
[----:B------:R-:W-:Y:S04]  /*32b20*/  BSSY B1, `(.L_x_13190) ;  /* 0x000007b000017945 */ /* 0x000fe80003800000 */
[----:B------:R-:W-:Y:S05]  /*32b30*/  @!P6 BRA `(.L_x_13191) ;  /* 0x0000000400e4e947 */ /* 0x000fea0003800000 */
[----:B------:R-:W1:Y:S01]  /*32b40*/  S2R R3, SR_TID.X ;  /* 0x0000000000037919 */ /* 0x000e620000002100 */
[----:B------:R-:W-:Y:S01]  /*32b50*/  SHF.L.U32 R7, R28, 0x1f, RZ ;  /* 0x0000001f1c077819 */ /* 0x000fe200000006ff */
[----:B------:R-:W-:Y:S01]  /*32b60*/  BSSY B2, `(.L_x_13192) ;  /* 0x0000006000027945 */ /* 0x000fe20003800000 */
[----:B-1----:R-:W-:Y:S01]  /*32b70*/  LOP3.LUT R9, R3, 0x7f, RZ, 0xc0, !PT ;  /* 0x0000007f03097812 */ /* 0x002fe200078ec0ff */
[----:B------:R-:W-:-:S03]  /*32b80*/  IMAD R3, R24, 0x8, R23 ;  /* 0x0000000818037824 */ /* 0x000fc600078e0217 */
[----:B------:R-:W-:Y:S01]  /*32b90*/  ISETP.NE.AND P1, PT, R9, RZ, PT ;  /* 0x000000ff0900720c */ /* 0x000fe20003f25270 */
[----:B------:R-:W1:Y:S02]  /*32ba0*/  SYNCS.PHASECHK.TRANS64.TRYWAIT P0, [R3+URZ+0x324a0], R7 ;  /* 0x0324a007030075a7 */ /* 0x000e64000800017f */
[----:B-1----:R-:W-:Y:S10]  /*32bb0*/  @!P0 BRA `(.L_x_13193) ;  /* 0x0000008800d48947 */ /* 0x002ff40003800000 */
.L_x_13404:
[----:B------:R-:W-:Y:S05]  /*32bc0*/  BSYNC B2 ;  /* 0x0000000000027941 */ /* 0x000fea0003800000 */
.L_x_13192:
[----:B------:R-:W-:Y:S04]  /*32bd0*/  BSSY B2, `(.L_x_13194) ;  /* 0x0000009000027945 */ /* 0x000fe80003800000 */
[----:B------:R-:W-:Y:S05]  /*32be0*/  @P1 BRA `(.L_x_13195) ;  /* 0x00000000001c1947 */ /* 0x000fea0003800000 */
[----:B------:R-:W2:Y:S02]  /*32bf0*/  S2R R9, SR_TID.X ;  /* 0x0000000000097919 */ /* 0x000ea40000002100 */
[----:B--2---:R-:W-:Y:S01]  /*32c00*/  LOP3.LUT R11, R9, 0x1f, RZ, 0xc0, !PT ;  /* 0x0000001f090b7812 */ /* 0x004fe200078ec0ff */
[----:B------:R-:W-:-:S03]  /*32c10*/  IMAD.MOV.U32 R9, RZ, RZ, 0x3000 ;  /* 0x00003000ff097424 */ /* 0x000fc600078e00ff */
[----:B------:R-:W-:Y:S01]  /*32c20*/  ISETP.NE.AND P0, PT, R11, RZ, PT ;  /* 0x000000ff0b00720c */ /* 0x000fe20003f05270 */
[----:B------:R2:W-:-:S12]  /*32c30*/  SYNCS.ARRIVE.TRANS64 RZ, [R3+URZ+0x32490], R9 ;  /* 0x0324900903ff79a7 */ /* 0x0005d8000800003f */
[----:B--2---:R-:W-:Y:S05]  /*32c40*/  @!P0 BRA `(.L_x_13195) ;  /* 0x0000000000048947 */ /* 0x004fea0003800000 */
[----:B------:R-:W-:Y:S01]  /*32c50*/  BPT.TRAP 0x1 ;  /* 0x000000040000795c */ /* 0x000fe20000300000 */
.L_x_13195:
[----:B------:R-:W-:Y:S05]  /*32c60*/  BSYNC B2 ;  /* 0x0000000000027941 */ /* 0x000fea0003800000 */
.L_x_13194:
        /* <DEDUP_REMOVED lines=10> */
[----:B0-----:R-:W-:Y:S01]  /*32d10*/  VIADD R12, R3, 0x32490 ;  /* 0x00032490030c7836 */ /* 0x001fe20000000000 */
[----:B------:R-:W-:-:S09]  /*32d20*/  UMOV UR7, 0x12f00000 ;  /* 0x12f0000000077882 */ /* 0x000fd20000000000 */
.L_x_13196:
        /* <DEDUP_REMOVED lines=13> */
.L_x_13405:
[----:B------:R-:W-:Y:S05]  /*32e00*/  BSYNC B2 ;  /* 0x0000000000027941 */ /* 0x000fea0003800000 */
.L_x_13197:
        /* <DEDUP_REMOVED lines=11> */
.L_x_13200:
[----:B------:R-:W-:Y:S05]  /*32ec0*/  BSYNC B2 ;  /* 0x0000000000027941 */ /* 0x000fea0003800000 */
.L_x_13199:
        /* <DEDUP_REMOVED lines=9> */
.L_x_13201:
        /* <DEDUP_REMOVED lines=15> */
.L_x_13202:
        /* <DEDUP_REMOVED lines=15> */
.L_x_13203:
        /* <DEDUP_REMOVED lines=15> */
.L_x_13204:
        /* <DEDUP_REMOVED lines=10> */
.L_x_13191:
[----:B------:R-:W-:Y:S05]  /*332d0*/  BSYNC B1 ;  /* 0x0000000000017941 */ /* 0x000fea0003800000 */
.L_x_13190:
        /* <DEDUP_REMOVED lines=9> */
.L_x_13220:
[----:B------:R-:W-:Y:S05]  /*33370*/  YIELD ;  /* 0x0000000000007946 */ /* 0x000fea0003800000 */
[----:B------:R-:W-:Y:S04]  /*33380*/  BSSY B1, `(.L_x_13205) ;  /* 0x000007a000017945 */ /* 0x000fe80003800000 */
[----:B------:R-:W-:Y:S05]  /*33390*/  @!P6 BRA `(.L_x_13206) ;  /* 0x0000000400e0e947 */ /* 0x000fea0003800000 */
[----:B------:R-:W1:Y:S01]  /*333a0*/  S2R R2, SR_TID.X ;  /* 0x0000000000027919 */ /* 0x000e620000002100 */
[----:B------:R-:W-:Y:S01]  /*333b0*/  IMAD R9, R24, 0x8, R23 ;  /* 0x0000000818097824 */ /* 0x000fe200078e0217 */
[----:B------:R-:W-:Y:S01]  /*333c0*/  BSSY B2, `(.L_x_13207) ;  /* 0x0000006000027945 */ /* 0x000fe20003800000 */
[----:B-1----:R-:W-:Y:S02]  /*333d0*/  LOP3.LUT R3, R2, 0x7f, RZ, 0xc0, !PT ;  /* 0x0000007f02037812 */ /* 0x002fe400078ec0ff */
[----:B------:R-:W-:Y:S02]  /*333e0*/  SHF.L.U32 R2, R28, 0x1f, RZ ;  /* 0x0000001f1c027819 */ /* 0x000fe400000006ff */
[----:B------:R-:W-:Y:S02]  /*333f0*/  ISETP.NE.AND P2, PT, R3, RZ, PT ;  /* 0x000000ff0300720c */ /* 0x000fe40003f45270 */
[----:B------:R-:W1:Y:S02]  /*33400*/  SYNCS.PHASECHK.TRANS64.TRYWAIT P1, [R9+URZ+0x324a0], R2 ;  /* 0x0324a002090075a7 */ /* 0x000e64000802017f */
[----:B-1----:R-:W-:Y:S09]  /*33410*/  @!P1 BRA `(.L_x_13208) ;  /* 0x0000008000e49947 */ /* 0x002ff20003800000 */
.L_x_13406:
[----:B------:R-:W-:Y:S05]  /*33420*/  BSYNC B2 ;  /* 0x0000000000027941 */ /* 0x000fea0003800000 */
.L_x_13207:
        /* <DEDUP_REMOVED lines=9> */
.L_x_13210:
[----:B------:R-:W-:Y:S05]  /*334c0*/  BSYNC B2 ;  /* 0x0000000000027941 */ /* 0x000fea0003800000 */
.L_x_13209:
[----:B------:R-:W-:Y:S01]  /*334d0*/  IMAD.MOV.U32 R7, RZ, RZ, RZ ;  /* 0x000000ffff077224 */ /* 0x000fe200078e00ff */
[----:B------:R-:W-:Y:S01]  /*334e0*/  UIADD3 UR4, UP0, UR42, 0x570, URZ ;  /* 0x000005702a047890 */ /* 0x000fe2000ff1e03f */
[----:B------:R-:W-:Y:S01]  /*334f0*/  IMAD R3, R24, 0x3000, R23 ;  /* 0x0000300018037824 */ /* 0x000fe200078e0217 */
[----:B------:R-:W-:Y:S01]  /*33500*/  PLOP3.LUT P1, PT, PT, PT, PT, 0x80, 0x0 ;  /* 0x000000000000781c */ /* 0x000fe20003f2f070 */
[----:B0-----:R-:W-:Y:S01]  /*33510*/  IMAD R12, R11, 0x60, R0 ;  /* 0x000000600b0c7824 */ /* 0x001fe200078e0200 */
[----:B------:R-:W-:Y:S01]  /*33520*/  R2UR UR10, R7 ;  /* 0x00000000070a72ca */ /* 0x000fe200000e0000 */
[----:B------:R-:W-:Y:S01]  /*33530*/  VIADD R3, R3, 0x1c400 ;  /* 0x0001c40003037836 */ /* 0x000fe20000000000 */
[----:B------:R-:W-:Y:S01]  /*33540*/  UIADD3.X UR5, URZ, UR43, URZ, UP0, !UPT ;  /* 0x0000002b3f057290 */ /* 0x000fe200087fe43f */
[----:B------:R-:W-:Y:S01]  /*33550*/  VIADD R13, R9, 0x32490 ;  /* 0x00032490090d7836 */ /* 0x000fe20000000000 */
[----:B------:R-:W-:Y:S01]  /*33560*/  UMOV UR6, 0x0 ;  /* 0x0000000000067882 */ /* 0x000fe20000000000 */
[----:B------:R-:W-:-:S10]  /*33570*/  UMOV UR7, 0x12f00000 ;  /* 0x12f0000000077882 */ /* 0x000fd40000000000 */
.L_x_13211:
        /* <DEDUP_REMOVED lines=13> */
.L_x_13407:
[----:B------:R-:W-:Y:S05]  /*33650*/  BSYNC B2 ;  /* 0x0000000000027941 */ /* 0x000fea0003800000 */
.L_x_13212:
        /* <DEDUP_REMOVED lines=11> */
.L_x_13215:
[----:B------:R-:W-:Y:S05]  /*33710*/  BSYNC B2 ;  /* 0x0000000000027941 */ /* 0x000fea0003800000 */
.L_x_13214:
        /* <DEDUP_REMOVED lines=9> */
.L_x_13216:
        /* <DEDUP_REMOVED lines=15> */
.L_x_13217:
        /* <DEDUP_REMOVED lines=15> */
.L_x_13218:
        /* <DEDUP_REMOVED lines=15> */
.L_x_13219:
        /* <DEDUP_REMOVED lines=10> */
.L_x_13206:
[----:B------:R-:W-:Y:S05]  /*33b20*/  BSYNC B1 ;  /* 0x0000000000017941 */ /* 0x000fea0003800000 */
.L_x_13205:
        /* <DEDUP_REMOVED lines=8> */
.L_x_13184:
[----:B------:R-:W-:Y:S05]  /*33bb0*/  BSYNC B0 ;  /* 0x0000000000007941 */ /* 0x000fea0003800000 */
.L_x_13183:
[----:B------:R-:W1:Y:S01]  /*33bc0*/  LDC R0, c[0x0][0x448] ;  /* 0x00011200ff007b82 */ /* 0x000e620000000800 */
[----:B------:R-:W-:Y:S01]  /*33bd0*/  VIADD R5, R35, 0x7f ;  /* 0x0000007f23057836 */ /* 0x000fe20000000000 */
[----:B------:R-:W-:Y:S06]  /*33be0*/  @!P0 WARPSYNC.ALL ;  /* 0x0000000000008948 */ /* 0x000fec0003800000 */
[----:B------:R-:W-:Y:S01]  /*33bf0*/  @!P0 BAR.SYNC.DEFER_BLOCKING 0xc, 0x180 ;  /* 0x0306000000008b1d */ /* 0x000fe20000010000 */
[----:B-1----:R-:W-:-:S13]  /*33c00*/  ISETP.NE.AND P1, PT, R0, 0x1, PT ;  /* 0x000000010000780c */ /* 0x002fda0003f25270 */
[----:B------:R-:W1:Y:S08]  /*33c10*/  @P1 LDC R0, c[0x0][0x44c] ;  /* 0x00011300ff001b82 */ /* 0x000e700000000800 */
[----:B------:R-:W2:Y:S01]  /*33c20*/  @P1 LDC R3, c[0x0][0x450] ;  /* 0x00011400ff031b82 */ /* 0x000ea20000000800 */
[----:B-1----:R-:W-:-:S05]  /*33c30*/  @P1 IMAD.HI.U32 R0, R5, R0, RZ ;  /* 0x0000000005001227 */ /* 0x002fca00078e00ff */
[----:B--2---:R-:W-:Y:S02]  /*33c40*/  @P1 SHF.R.U32.HI R5, RZ, R3, R0 ;  /* 0x00000003ff051219 */ /* 0x004fe40000011600 */
[----:B------:R-:W1:Y:S03]  /*33c50*/  LDC.64 R2, c[0x0][0xad8] ;  /* 0x0002b600ff027b82 */ /* 0x000e660000000a00 */
[----:B------:R-:W-:Y:S01]  /*33c60*/  IMAD.IADD R7, R10, 0x1, R5 ;  /* 0x000000010a077824 */ /* 0x000fe200078e0205 */
[----:B-1----:R-:W-:-:S03]  /*33c70*/  ISETP.GE.AND P2, PT, R3, 0x1, PT ;  /* 0x000000010300780c */ /* 0x002fc60003f46270 */
        /* <DEDUP_REMOVED lines=13> */
.L_x_13223:
[----:B------:R-:W-:-:S13]  /*33d50*/  ISETP.NE.AND P0, PT, R3, 0x1, PT ;  /* 0x000000010300780c */ /* 0x000fda0003f05270 */
[----:B------:R-:W1:Y:S02]  /*33d60*/  @P0 LDC.64 R4, c[0x0][0xae0] ;  /* 0x0002b800ff040b82 */ /* 0x000e640000000a00 */
[----:B-1----:R-:W-:-:S05]  /*33d70*/  @P0 IMAD.HI.U32 R4, R0, R4, RZ ;  /* 0x0000000400040227 */ /* 0x002fca00078e00ff */
[----:B------:R-:W-:-:S07]  /*33d80*/  @P0 SHF.R.U32.HI R0, RZ, R5, R4 ;  /* 0x00000005ff000219 */ /* 0x000fce0000011604 */
.L_x_13224:
[----:B------:R-:W-:Y:S05]  /*33d90*/  BSYNC B0 ;  /* 0x0000000000007941 */ /* 0x000fea0003800000 */
.L_x_13222:
[----:B------:R-:W-:-:S05]  /*33da0*/  IMAD R5, R0, R3, R3 ;  /* 0x0000000300057224 */ /* 0x000fca00078e0203 */
[----:B------:R-:W-:-:S07]  /*33db0*/  VIMNMX R2, R2, R5, PT ;  /* 0x0000000502027248 */ /* 0x000fce0003fe0100 */
.L_x_13221:
[----:B------:R-:W1:Y:S01]  /*33dc0*/  @P1 LDC R4, c[0x0][0x44c] ;  /* 0x00011300ff041b82 */ /* 0x000e620000000800 */
[----:B------:R-:W-:Y:S01]  /*33dd0*/  VIADD R2, R2, 0x5f ;  /* 0x0000005f02027836 */ /* 0x000fe20000000000 */
[----:B------:R-:W-:Y:S01]  /*33de0*/  ULDC UR4, c[0x0][0xad4] ;  /* 0x0002b50000047ab9 */ /* 0x000fe20000000800 */
[----:B------:R-:W-:Y:S02]  /*33df0*/  IMAD.MOV.U32 R7, RZ, RZ, R35 ;  /* 0x000000ffff077224 */ /* 0x000fe400078e0023 */
[----:B------:R-:W-:-:S03]  /*33e00*/  IMAD.HI R2, R2, 0x2aaaaaab, RZ ;  /* 0x2aaaaaab02027827 */ /* 0x000fc600078e02ff */
[----:B------:R-:W2:Y:S02]  /*33e10*/  @P1 LDC R0, c[0x0][0x450] ;  /* 0x00011400ff001b82 */ /* 0x000ea40000000800 */
[----:B------:R-:W-:-:S04]  /*33e20*/  SHF.R.U32.HI R5, RZ, 0x1f, R2 ;  /* 0x0000001fff057819 */ /* 0x000fc80000011602 */
[----:B------:R-:W-:Y:S01]  /*33e30*/  LEA.HI.SX32 R5, R2, R5, 0x1c ;  /* 0x0000000502057211 */ /* 0x000fe200078fe2ff */
[----:B-1----:R-:W-:-:S05]  /*33e40*/  @P1 IMAD.HI.U32 R9, R35, R4, RZ ;  /* 0x0000000423091227 */ /* 0x002fca00078e00ff */
[----:B--2---:R-:W-:-:S05]  /*33e50*/  @P1 SHF.R.U32.HI R7, RZ, R0, R9 ;  /* 0x00000000ff071219 */ /* 0x004fca0000011609 */
        /* <DEDUP_REMOVED lines=14> */
.L_x_13227:
[----:B------:R-:W-:-:S13]  /*33f40*/  ISETP.NE.AND P0, PT, R3, 0x1, PT ;  /* 0x000000010300780c */ /* 0x000fda0003f05270 */
[----:B------:R-:W1:Y:S02]  /*33f50*/  @P0 LDC.64 R4, c[0x0][0xae0] ;  /* 0x0002b800ff040b82 */ /* 0x000e640000000a00 */
[----:B-1----:R-:W-:-:S05]  /*33f60*/  @P0 IMAD.HI.U32 R4, R8, R4, RZ ;  /* 0x0000000408040227 */ /* 0x002fca00078e00ff */
[----:B------:R-:W-:-:S07]  /*33f70*/  @P0 SHF.R.U32.HI R8, RZ, R5, R4 ;  /* 0x00000005ff080219 */ /* 0x000fce0000011604 */
.L_x_13228:
[----:B------:R-:W-:Y:S05]  /*33f80*/  BSYNC B0 ;  /* 0x0000000000007941 */ /* 0x000fea0003800000 */
.L_x_13226:
[----:B------:R-:W-:-:S05]  /*33f90*/  IMAD R3, R8, R3, RZ ;  /* 0x0000000308037224 */ /* 0x000fca00078e02ff */
[----:B------:R-:W-:-:S07]  /*33fa0*/  VIMNMX R0, R0, R3, !PT ;  /* 0x0000000300007248 */ /* 0x000fce0007fe0100 */
.L_x_13225:
[----:B------:R-:W-:Y:S01]  /*33fb0*/  ISETP.NE.AND P1, PT, R6, RZ, PT ;  /* 0x000000ff0600720c */ /* 0x000fe20003f25270 */
[----:B------:R-:W-:Y:S01]  /*33fc0*/  IMAD.HI R0, R0, 0x2aaaaaab, RZ ;  /* 0x2aaaaaab00007827 */ /* 0x000fe200078e02ff */
[----:B------:R-:W-:Y:S04]  /*33fd0*/  BSSY B0, `(.L_x_13229) ;  /* 0x0000023000007945 */ /* 0x000fe80003800000 */
[----:B------:R-:W-:-:S04]  /*33fe0*/  SHF.R.U32.HI R3, RZ, 0x1f, R0 ;  /* 0x0000001fff037819 */ /* 0x000fc80000011600 */
[----:B------:R-:W-:Y:S01]  /*33ff0*/  LEA.HI.SX32 R0, R0, R3, 0x1c ;  /* 0x0000000300007211 */ /* 0x000fe200078fe2ff */
[----:B------:R-:W-:Y:S02]  /*34000*/  IMAD.MOV.U32 R3, RZ, RZ, RZ ;  /* 0x000000ffff037224 */ /* 0x000fe400078e00ff */
[----:B------:R-:W1:Y:S01]  /*34010*/  @!P1 LDC R6, c[0x0][0xae8] ;  /* 0x0002ba00ff069b82 */ /* 0x000e620000000800 */
[----:B------:R-:W-:-:S04]  /*34020*/  VIMNMX R0, RZ, R0, !PT ;  /* 0x00000000ff007248 */ /* 0x000fc80007fe0100 */
[----:B------:R-:W-:-:S13]  /*34030*/  ISETP.GT.AND P0, PT, R7, R0, PT ;  /* 0x000000000700720c */ /* 0x000fda0003f04270 */
[----:B------:R-:W-:Y:S05]  /*34040*/  @!P0 BRA `(.L_x_13230) ;  /* 0x00000000006c8947 */ /* 0x000fea0003800000 */
[----:B-1----:R-:W-:Y:S01]  /*34050*/  IABS R4, R6 ;  /* 0x0000000600047213 */ /* 0x002fe20000000000 */
[----:B------:R-:W-:-:S03]  /*34060*/  IMAD.MOV.U32 R2, RZ, RZ, RZ ;  /* 0x000000ffff027224 */ /* 0x000fc600078e00ff */
[----:B------:R-:W1:Y:S08]  /*34070*/  I2F.RP R5, R4 ;  /* 0x0000000400057306 */ /* 0x000e700000209400 */
[----:B-1----:R-:W1:Y:S02]  /*34080*/  MUFU.RCP R5, R5 ;  /* 0x0000000500057308 */ /* 0x002e640000001000 */
[----:B-1----:R-:W-:-:S06]  /*34090*/  VIADD R8, R5, 0xffffffe ;  /* 0x0ffffffe05087836 */ /* 0x002fcc0000000000 */
[----:B------:R-:W1:Y:S02]  /*340a0*/  F2I.FTZ.U32.TRUNC.NTZ R3, R8 ;  /* 0x0000000800037305 */ /* 0x000e64000021f000 */
[----:B-1----:R-:W-:-:S04]  /*340b0*/  IMAD.MOV R9, RZ, RZ, -R3 ;  /* 0x000000ffff097224 */ /* 0x002fc800078e0a03 */
        /* <DEDUP_REMOVED lines=20> */
.L_x_13230:
[----:B------:R-:W-:Y:S05]  /*34200*/  BSYNC B0 ;  /* 0x0000000000007941 */ /* 0x000fea0003800000 */
.L_x_13229:
        /* <DEDUP_REMOVED lines=23> */
.L_x_13232:
        /* <DEDUP_REMOVED lines=11> */
[----:B-1----:R-:W-:Y:S02]  /*34430*/  IMAD.U32 R6, RZ, RZ, UR8 ;  /* 0x00000008ff067e24 */ /* 0x002fe4000f8e00ff */
[----:B------:R-:W-:-:S02]  /*34440*/  IMAD.U32 R7, RZ, RZ, UR9 ;  /* 0x00000009ff077e24 */ /* 0x000fc4000f8e00ff */
[----:B------:R-:W-:Y:S02]  /*34450*/  IMAD.U32 R10, RZ, RZ, UR4 ;  /* 0x00000004ff0a7e24 */ /* 0x000fe4000f8e00ff */
[----:B------:R-:W-:Y:S02]  /*34460*/  IMAD.U32 R11, RZ, RZ, UR5 ;  /* 0x00000005ff0b7e24 */ /* 0x000fe4000f8e00ff */
[----:B------:R-:W-:Y:S02]  /*34470*/  IMAD.MOV.U32 R8, RZ, RZ, 0x70 ;  /* 0x00000070ff087424 */ /* 0x000fe400078e00ff */
[----:B0-----:R-:W-:Y:S02]  /*34480*/  IMAD.MOV.U32 R12, RZ, RZ, 0x1 ;  /* 0x00000001ff0c7424 */ /* 0x001fe400078e00ff */
[----:B------:R-:W-:-:S07]  /*34490*/  IMAD.MOV.U32 R13, RZ, RZ, RZ ;  /* 0x000000ffff0d7224 */ /* 0x000fce00078e00ff */
[----:B------:R-:W-:-:S07]  /*344a0*/  LEPC R20, `(.L_x_13235) ;  /* 0x000000001014794e */ /* 0x000fce0000000000 */
[----:B--2---:R-:W-:Y:S05]  /*344b0*/  CALL.ABS.NOINC R2 ;  /* 0x0000000002007343 */ /* 0x004fea0003c00000 */
.L_x_13235:
[----:B------:R-:W-:Y:S05]  /*344c0*/  BSYNC B6 ;  /* 0x0000000000067941 */ /* 0x000fea0003800000 */
.L_x_13234:
        /* <DEDUP_REMOVED lines=9> */
[----:B------:R-:W-:Y:S02]  /*34560*/  IMAD.U32 R4, RZ, RZ, UR6 ;  /* 0x00000006ff047e24 */ /* 0x000fe4000f8e00ff */
[----:B------:R-:W-:Y:S02]  /*34570*/  IMAD.U32 R5, RZ, RZ, UR7 ;  /* 0x00000007ff057e24 */ /* 0x000fe4000f8e00ff */
[----:B-1----:R-:W-:Y:S02]  /*34580*/  IMAD.U32 R6, RZ, RZ, UR8 ;  /* 0x00000008ff067e24 */ /* 0x002fe4000f8e00ff */
[----:B------:R-:W-:-:S02]  /*34590*/  IMAD.U32 R7, RZ, RZ, UR9 ;  /* 0x00000009ff077e24 */ /* 0x000fc4000f8e00ff */
[----:B------:R-:W-:Y:S02]  /*345a0*/  IMAD.U32 R10, RZ, RZ, UR4 ;  /* 0x00000004ff0a7e24 */ /* 0x000fe4000f8e00ff */
[----:B------:R-:W-:Y:S02]  /*345b0*/  IMAD.U32 R11, RZ, RZ, UR5 ;  /* 0x00000005ff0b7e24 */ /* 0x000fe4000f8e00ff */
[----:B------:R-:W-:Y:S02]  /*345c0*/  IMAD.MOV.U32 R8, RZ, RZ, 0x70 ;  /* 0x00000070ff087424 */ /* 0x000fe400078e00ff */
[----:B0-----:R-:W-:Y:S02]  /*345d0*/  IMAD.MOV.U32 R12, RZ, RZ, 0x1 ;  /* 0x00000001ff0c7424 */ /* 0x001fe400078e00ff */
[----:B--2---:R-:W-:-:S07]  /*345e0*/  IMAD.MOV.U32 R13, RZ, RZ, RZ ;  /* 0x000000ffff0d7224 */ /* 0x004fce00078e00ff */
[----:B------:R-:W-:-:S07]  /*345f0*/  LEPC R20, `(.L_x_13238) ;  /* 0x000000001014794e */ /* 0x000fce0000000000 */
[----:B---3--:R-:W-:Y:S05]  /*34600*/  CALL.ABS.NOINC R2 ;  /* 0x0000000002007343 */ /* 0x008fea0003c00000 */
.L_x_13238:
        /* <DEDUP_REMOVED lines=15> */
.L_x_13237:
[----:B------:R-:W-:Y:S05]  /*34700*/  BSYNC B6 ;  /* 0x0000000000067941 */ /* 0x000fea0003800000 */
.L_x_13236:
[----:B------:R-:W2:Y:S01]  /*34710*/  S2R R2, SR_TID.X ;  /* 0x0000000000027919 */ /* 0x000ea20000002100 */
[----:B------:R-:W-:Y:S01]  /*34720*/  ULDC.64 UR4, c[0x0][0xaf0] ;  /* 0x0002bc0000047ab9 */ /* 0x000fe20000000a00 */
[----:B------:R-:W-:Y:S01]  /*34730*/  IMAD.MOV.U32 R29, RZ, RZ, R19 ;  /* 0x000000ffff1d7224 */ /* 0x000fe200078e0013 */
[----:B------:R-:W-:Y:S01]  /*34740*/  ISETP.NE.U32.AND P0, PT, RZ, UR4, PT ;  /* 0x00000004ff007c0c */ /* 0x000fe2000bf05070 */
[----:B------:R-:W3:Y:S01]  /*34750*/  S2R R21, SR_TID.X ;  /* 0x0000000000157919 */ /* 0x000ee20000002100 */
[----:B------:R-:W4:Y:S01]  /*34760*/  LDC R9, c[0x0][0x430] ;  /* 0x00010c00ff097b82 */ /* 0x000f220000000800 */
[----:B------:R-:W-:Y:S01]  /*34770*/  VIADD R0, R31, 0xffffffff ;  /* 0xffffffff1f007836 */ /* 0x000fe20000000000 */
[----:B------:R-:W-:Y:S01]  /*34780*/  ISETP.NE.AND.EX P0, PT, RZ, UR5, PT, P0 ;  /* 0x00000005ff007c0c */ /* 0x000fe2000bf05300 */
[----:B------:R-:W-:Y:S01]  /*34790*/  IMAD.MOV.U32 R10, RZ, RZ, RZ ;  /* 0x000000ffff0a7224 */ /* 0x000fe200078e00ff */
[----:B------:R-:W5:Y:S01]  /*347a0*/  S2R R11, SR_TID.X ;  /* 0x00000000000b7919 */ /* 0x000f620000002100 */
[----:B------:R-:W-:Y:S01]  /*347b0*/  ULDC UR4, c[0x0][0x2f4] ;  /* 0x0000bd0000047ab9 */ /* 0x000fe20000000800 */
[----:B------:R-:W-:Y:S01]  /*347c0*/  LOP3.LUT R22, R22, 0xfffff7ff, RZ, 0xc0, !PT ;  /* 0xfffff7ff16167812 */ /* 0x000fe200078ec0ff */
[----:B------:R-:W-:Y:S01]  /*347d0*/  ULDC UR5, c[0x0][0x320] ;  /* 0x0000c80000057ab9 */ /* 0x000fe20000000800 */
[----:B--2---:R-:W-:-:S07]  /*347e0*/  LOP3.LUT R20, R2, 0x7f, RZ, 0xc0, !PT ;  /* 0x0000007f02147812 */ /* 0x004fce00078ec0ff */
[----:B------:R-:W2:Y:S01]  /*347f0*/  @P0 LDC.64 R2, c[0x0][0xaf0] ;  /* 0x0002bc00ff020b82 */ /* 0x000ea20000000a00 */
[----:B------:R-:W-:Y:S01]  /*34800*/  SHF.R.U32.HI R34, RZ, 0x3, R20 ;  /* 0x00000003ff227819 */ /* 0x000fe20000011614 */
[----:B--2---:R-:W-:-:S05]  /*34810*/  @P0 IMAD.WIDE R2, R19, 0x4, R2 ;  /* 0x0000000413020825 */ /* 0x004fca00078e0202 */
[----:B------:R2:W5:Y:S01]  /*34820*/  @P0 LDG.E R29, desc[UR44][R2.64] ;  /* 0x0000002c021d0981 */ /* 0x000562000c1e1900 */
[----:B---3--:R-:W-:Y:S01]  /*34830*/  IMAD.SHL.U32 R20, R21, 0x10, RZ ;  /* 0x0000001015147824 */ /* 0x008fe200078e00ff */
[----:B----4-:R-:W-:-:S04]  /*34840*/  ISETP.NE.AND P1, PT, R9, 0x1, PT ;  /* 0x000000010900780c */ /* 0x010fc80003f25270 */
[----:B------:R-:W-:-:S05]  /*34850*/  LOP3.LUT R20, R34, 0x70, R20, 0xf8, !PT ;  /* 0x0000007022147812 */ /* 0x000fca00078ef814 */
[----:B-1----:R-:W-:-:S04]  /*34860*/  IMAD R6, R0, 0x60, R20 ;  /* 0x0000006000067824 */ /* 0x002fc800078e0214 */
[----:B------:R-:W1:Y:S01]  /*34870*/  @P1 LDC R5, c[0x0][0x434] ;  /* 0x00010d00ff051b82 */ /* 0x000e620000000800 */
[C---:B------:R-:W-:Y:S01]  /*34880*/  ISETP.GE.AND P0, PT, R6.reuse, R17, PT ;  /* 0x000000110600720c */ /* 0x040fe20003f06270 */
[----:B------:R-:W-:-:S03]  /*34890*/  IMAD.IADD R6, R6, 0x1, R33 ;  /* 0x0000000106067824 */ /* 0x000fc600078e0221 */
[----:B------:R-:W-:Y:S01]  /*348a0*/  ISETP.GT.U32.OR P0, PT, R20, 0x5f, P0 ;  /* 0x0000005f1400780c */ /* 0x000fe20000704470 */
[----:B------:R-:W-:Y:S02]  /*348b0*/  IMAD.MOV.U32 R7, RZ, RZ, R6 ;  /* 0x000000ffff077224 */ /* 0x000fe400078e0006 */
[----:B------:R-:W3:Y:S10]  /*348c0*/  @P1 LDC R4, c[0x0][0x438] ;  /* 0x00010e00ff041b82 */ /* 0x000ef40000000800 */
[----:B--2---:R-:W2:Y:S01]  /*348d0*/  @!P0 LDC.64 R2, c[0x0][0x428] ;  /* 0x00010a00ff028b82 */ /* 0x004ea20000000a00 */
[----:B-1----:R-:W-:-:S05]  /*348e0*/  @P1 IMAD.HI.U32 R5, R6, R5, RZ ;  /* 0x0000000506051227 */ /* 0x002fca00078e00ff */
[----:B---3--:R-:W-:-:S04]  /*348f0*/  @P1 SHF.R.U32.HI R7, RZ, R4, R5 ;  /* 0x00000004ff071219 */ /* 0x008fc80000011605 */
[--C-:B------:R-:W-:Y:S01]  /*34900*/  @!P0 SHF.R.S32.HI R5, RZ, 0x1f, R7.reuse ;  /* 0x0000001fff058819 */ /* 0x100fe20000011407 */
[----:B------:R-:W-:Y:S01]  /*34910*/  @!P0 IMAD.MOV.U32 R4, RZ, RZ, R7 ;  /* 0x000000ffff048224 */ /* 0x000fe200078e0007 */
[----:B-----5:R-:W-:-:S03]  /*34920*/  SHF.R.S32.HI R34, RZ, 0x1f, R29 ;  /* 0x0000001fff227819 */ /* 0x020fc6000001141d */
[----:B--2---:R-:W-:-:S04]  /*34930*/  @!P0 IMAD.WIDE.U32 R4, R29, R2, R4 ;  /* 0x000000021d048225 */ /* 0x004fc800078e0004 */
[----:B------:R-:W-:-:S04]  /*34940*/  @!P0 IMAD R8, R34, R2, RZ ;  /* 0x0000000222088224 */ /* 0x000fc800078e02ff */
[----:B------:R-:W-:Y:S02]  /*34950*/  @!P0 IMAD R8, R29, R3, R8 ;  /* 0x000000031d088224 */ /* 0x000fe400078e0208 */
[----:B------:R-:W1:Y:S02]  /*34960*/  @!P0 LDC.64 R2, c[0x0][0x418] ;  /* 0x00010600ff028b82 */ /* 0x000e640000000a00 */
[----:B------:R-:W-:Y:S01]  /*34970*/  @!P0 IMAD.IADD R8, R5, 0x1, R8 ;  /* 0x0000000105088824 */ /* 0x000fe200078e0208 */
[----:B-1----:R-:W-:-:S04]  /*34980*/  @!P0 LEA R2, P1, R4, R2, 0x2 ;  /* 0x0000000204028211 */ /* 0x002fc800078210ff */
[----:B------:R-:W-:-:S05]  /*34990*/  @!P0 LEA.HI.X R3, R4, R3, R8, 0x2, P1 ;  /* 0x0000000304038211 */ /* 0x000fca00008f1408 */
[----:B------:R1:W2:Y:S01]  /*349a0*/  @!P0 LDG.E R10, desc[UR44][R2.64] ;  /* 0x0000002c020a8981 */ /* 0x0002a2000c1e1900 */
[----:B------:R-:W-:Y:S01]  /*349b0*/  IMAD.SHL.U32 R31, R11, 0x8, RZ ;  /* 0x000000080b1f7824 */ /* 0x000fe200078e00ff */
[----:B------:R-:W-:Y:S01]  /*349c0*/  UMOV UR6, 0xffffffff ;  /* 0xffffffff00067882 */ /* 0x000fe20000000000 */
[----:B------:R-:W-:-:S03]  /*349d0*/  IMAD.MOV R4, RZ, RZ, -R7 ;  /* 0x000000ffff047224 */ /* 0x000fc600078e0a07 */
[----:B------:R-:W-:Y:S01]  /*349e0*/  LOP3.LUT R31, R31, 0x38, RZ, 0xc0, !PT ;  /* 0x000000381f1f7812 */ /* 0x000fe200078ec0ff */
[----:B-1----:R-:W-:Y:S02]  /*349f0*/  IMAD.U32 R2, RZ, RZ, UR40 ;  /* 0x00000028ff027e24 */ /* 0x002fe4000f8e00ff */
[----:B------:R-:W-:-:S03]  /*34a00*/  IMAD R3, R9, R4, R6 ;  /* 0x0000000409037224 */ /* 0x000fc600078e0206 */
[----:B------:R-:W-:Y:S02]  /*34a10*/  ISETP.NE.AND P2, PT, R2, 0x3, PT ;  /* 0x000000030200780c */ /* 0x000fe40003f45270 */
[----:B------:R-:W-:Y:S11]  /*34a20*/  STL [R1+0x448], R3 ;  /* 0x0004480301007387 */ /* 0x000ff60000100800 */
[----:B------:R-:W-:-:S04]  /*34a30*/  @P2 LOP3.LUT R22, R22, 0x800, RZ, 0xfc, !PT ;  /* 0x0000080016162812 */ /* 0x000fc800078efcff */
[----:B------:R-:W-:Y:S01]  /*34a40*/  LOP3.LUT R22, R22, 0xfffffffd, RZ, 0xc0, !PT ;  /* 0xfffffffd16167812 */ /* 0x000fe200078ec0ff */
[----:B--2---:R1:W-:Y:S02]  /*34a50*/  STL [R1+0x444], R10 ;  /* 0x0004440a01007387 */ /* 0x0043e40000100800 */
[----:B-1----:R-:W-:Y:S01]  /*34a60*/  IMAD.SHL.U32 R10, R11, 0x8, RZ ;  /* 0x000000080b0a7824 */ /* 0x002fe200078e00ff */
[----:B------:R-:W-:-:S04]  /*34a70*/  LOP3.LUT R11, R31, 0x40, RZ, 0xfc, !PT ;  /* 0x000000401f0b7812 */ /* 0x000fc800078efcff */
[----:B------:R-:W-:Y:S02]  /*34a80*/  LOP3.LUT R10, R10, 0x38, RZ, 0xc0, !PT ;  /* 0x000000380a0a7812 */ /* 0x000fe400078ec0ff */
[----:B------:R-:W-:Y:S02]  /*34a90*/  ISETP.GE.AND P4, PT, R11, UR5, PT ;  /* 0x000000050b007c0c */ /* 0x000fe4000bf86270 */
[C---:B------:R-:W-:Y:S02]  /*34aa0*/  ISETP.GE.AND P1, PT, R10.reuse, UR4, PT ;  /* 0x000000040a007c0c */ /* 0x040fe4000bf26270 */
[C---:B------:R-:W-:Y:S02]  /*34ab0*/  LOP3.LUT R11, R10.reuse, 0x80, RZ, 0xfc, !PT ;  /* 0x000000800a0b7812 */ /* 0x040fe400078efcff */
[----:B------:R-:W-:Y:S02]  /*34ac0*/  ISETP.GE.AND P0, PT, R10, UR5, PT ;  /* 0x000000050a007c0c */ /* 0x000fe4000bf06270 */
[----:B------:R-:W-:-:S02]  /*34ad0*/  ISETP.GE.AND P3, PT, R11, UR5, PT ;  /* 0x000000050b007c0c */ /* 0x000fc4000bf66270 */
[----:B------:R-:W-:-:S05]  /*34ae0*/  LOP3.LUT R10, R10, 0xc0, RZ, 0xfc, !PT ;  /* 0x000000c00a0a7812 */ /* 0x000fca00078efcff */
        /* <DEDUP_REMOVED lines=10> */
[----:B------:R-:W-:Y:S06]  /*34b90*/  BRA.DIV UR6, `(.L_x_13239) ;  /* 0x0000006e062c7947 */ /* 0x000fec000b800000 */
.L_x_13410:
[----:B------:R-:W-:Y:S02]  /*34ba0*/  SEL R2, RZ, 0x1, P0 ;  /* 0x00000001ff027807 */ /* 0x000fe40000000000 */
[----:B------:R-:W-:Y:S02]  /*34bb0*/  ISETP.GT.U32.AND P0, PT, R20, 0x5f, PT ;  /* 0x0000005f1400780c */ /* 0x000fe40003f04070 */
[----:B------:R-:W-:Y:S01]  /*34bc0*/  LOP3.LUT R22, R22, 0xffffffdf, RZ, 0xc0, !PT ;  /* 0xffffffdf16167812 */ /* 0x000fe200078ec0ff */
[----:B------:R1:W-:Y:S10]  /*34bd0*/  STL [R1+0x49c], R2 ;  /* 0x00049c0201007387 */ /* 0x0003f40000100800 */
[----:B------:R-:W-:Y:S01]  /*34be0*/  @P0 LOP3.LUT R22, R22, 0x20, RZ, 0xfc, !PT ;  /* 0x0000002016160812 */ /* 0x000fe200078efcff */
[----:B-1----:R-:W-:Y:S06]  /*34bf0*/  @!P2 BRA `(.L_x_13240) ;  /* 0x000000000004a947 */ /* 0x002fec0003800000 */
[----:B------:R-:W-:Y:S01]  /*34c00*/  BPT.TRAP 0x1 ;  /* 0x000000040000795c */ /* 0x000fe20000300000 */
.L_x_13240:
[----:B------:R-:W-:Y:S01]  /*34c10*/  IMAD R31, R0, -0x60, R17 ;  /* 0xffffffa0001f7824 */ /* 0x000fe200078e0211 */
[----:B------:R-:W-:Y:S01]  /*34c20*/  SHF.L.U32 R0, R27, 0x1f, RZ ;  /* 0x0000001f1b007819 */ /* 0x000fe200000006ff */
[----:B------:R-:W-:Y:S01]  /*34c30*/  IMAD R17, R25, 0x8, R23 ;  /* 0x0000000819117824 */ /* 0x000fe200078e0217 */
[----:B------:R-:W-:Y:S03]  /*34c40*/  BSSY B0, `(.L_x_13241) ;  /* 0x0000003000007945 */ /* 0x000fe60003800000 */
[----:B------:R-:W1:Y:S02]  /*34c50*/  SYNCS.PHASECHK.TRANS64.TRYWAIT P0, [R17+URZ+0x32440], R0 ;  /* 0x03244000110075a7 */ /* 0x000e64000800017f */
[----:B-1----:R-:W-:Y:S05]  /*34c60*/  @!P0 BRA `(.L_x_13242) ;  /* 0x0000006c00288947 */ /* 0x002fea0003800000 */
.L_x_13411:
[----:B------:R-:W-:Y:S05]  /*34c70*/  BSYNC B0 ;  /* 0x0000000000007941 */ /* 0x000fea0003800000 */
.L_x_13241:
[----:B------:R-:W1:Y:S01]  /*34c80*/  LDL R2, [R1+0x448] ;  /* 0x0004480001027983 */ /* 0x000e620000100800 */
[----:B------:R-:W-:Y:S01]  /*34c90*/  ULDC.64 UR4, c[0x0][0x300] ;  /* 0x0000c00000047ab9 */ /* 0x000fe20000000a00 */
[----:B------:R-:W-:Y:S02]  /*34ca0*/  ULDC.64 UR6, c[0x0][0x2e8] ;  /* 0x0000ba0000067ab9 */ /* 0x000fe40000000a00 */
[----:B------:R-:W2:Y:S01]  /*34cb0*/  LDL R4, [R1+0x444] ;  /* 0x0004440001047983 */ /* 0x000ea20000100800 */
[----:B------:R-:W-:Y:S01]  /*34cc0*/  LOP3.LUT P2, RZ, R22, 0x2, RZ, 0xc0, !PT ;  /* 0x0000000216ff7812 */ /* 0x000fe2000784c0ff */
[----:B------:R-:W3:Y:S02]  /*34cd0*/  S2R R6, SR_TID.X ;  /* 0x0000000000067919 */ /* 0x000ee40000002100 */
[----:B---3--:R-:W-:-:S05]  /*34ce0*/  IMAD.SHL.U32 R7, R6, 0x8, RZ ;  /* 0x0000000806077824 */ /* 0x008fca00078e00ff */
[----:B------:R-:W-:Y:S02]  /*34cf0*/  LOP3.LUT R7, R7, 0x38, RZ, 0xc0, !PT ;  /* 0x0000003807077812 */ /* 0x000fe400078ec0ff */
[----:B-1----:R-:W-:Y:S02]  /*34d00*/  SHF.R.S32.HI R0, RZ, 0x1f, R2 ;  /* 0x0000001fff007819 */ /* 0x002fe40000011402 */
[----:B--2---:R-:W-:-:S03]  /*34d10*/  SHF.R.S32.HI R5, RZ, 0x1f, R4 ;  /* 0x0000001fff057819 */ /* 0x004fc60000011404 */
[----:B------:R1:W-:Y:S04]  /*34d20*/  STL [R1+0x484], R0 ;  /* 0x0004840001007387 */ /* 0x0003e80000100800 */
[----:B------:R2:W-:Y:S01]  /*34d30*/  STL [R1+0x488], R5 ;  /* 0x0004880501007387 */ /* 0x0005e20000100800 */
[----:B-1----:R-:W-:-:S04]  /*34d40*/  IMAD R0, R0, UR4, RZ ;  /* 0x0000000400007c24 */ /* 0x002fc8000f8e02ff */
        /* <DEDUP_REMOVED lines=8> */
[----:B------:R-:W2:Y:S02]  /*34dd0*/  S2R R4, SR_TID.X ;  /* 0x0000000000047919 */ /* 0x000ea40000002100 */
[----:B------:R-:W-:Y:S02]  /*34de0*/  IMAD.IADD R3, R3, 0x1, R0 ;  /* 0x0000000103037824 */ /* 0x000fe400078e0200 */
[----:B------:R-:W-:Y:S01]  /*34df0*/  IMAD.WIDE.U32 R2, R18, UR4, R2 ;  /* 0x0000000412027c25 */ /* 0x000fe2000f8e0002 */
[----:B------:R-:W-:Y:S02]  /*34e00*/  UMOV UR4, 0xffffffff ;  /* 0xffffffff00047882 */ /* 0x000fe40000000000 */
[----:B------:R-:W-:Y:S02]  /*34e10*/  LEA R0, P0, R2, UR6, 0x1 ;  /* 0x0000000602007c11 */ /* 0x000fe4000f8008ff */
[----:B--2---:R-:W-:Y:S01]  /*34e20*/  LOP3.LUT R5, R4, 0x7f, RZ, 0xc0, !PT ;  /* 0x0000007f04057812 */ /* 0x004fe200078ec0ff */
[----:B------:R-:W-:-:S03]  /*34e30*/  IMAD R4, R18, UR5, R3 ;  /* 0x0000000512047c24 */ /* 0x000fc6000f8e0203 */
[----:B------:R-:W-:Y:S02]  /*34e40*/  SHF.R.U32.HI R5, RZ, 0x3, R5 ;  /* 0x00000003ff057819 */ /* 0x000fe40000011605 */
[----:B------:R-:W-:-:S03]  /*34e50*/  LEA.HI.X R4, R2, UR7, R4, 0x1, P0 ;  /* 0x0000000702047c11 */ /* 0x000fc600080f0c04 */
[----:B------:R-:W-:Y:S02]  /*34e60*/  IMAD.IADD R31, R31, 0x1, -R5 ;  /* 0x000000011f1f7824 */ /* 0x000fe400078e0a05 */
[----:B------:R-:W-:-:S03]  /*34e70*/  IMAD R5, R25, 0x1800, R30 ;  /* 0x0000180019057824 */ /* 0x000fc600078e021e */
[----:B------:R-:W-:Y:S01]  /*34e80*/  ISETP.GE.AND P0, PT, R31, 0x1, PT ;  /* 0x000000011f00780c */ /* 0x000fe20003f06270 */
[----:B------:R-:W-:-:S12]  /*34e90*/  BRA.DIV UR4, `(.L_x_13243) ;  /* 0x0000006a04b07947 */ /* 0x000fd8000b800000 */
[----:B------:R-:W1:Y:S01]  /*34ea0*/  SHFL.IDX PT, R3, R0, RZ, 0x181f ;  /* 0x00181fff00037589 */ /* 0x000e6200000e0000 */
[----:B------:R-:W-:-:S03]  /*34eb0*/  @P0 IMAD R6, R5, 0x2, R23 ;  /* 0x0000000205060824 */ /* 0x000fc600078e0217 */
[----:B------:R-:W2:Y:S01]  /*34ec0*/  SHFL.IDX PT, R2, R4, RZ, 0x181f ;  /* 0x00181fff04027589 */ /* 0x000ea200000e0000 */
[----:B-1----:R-:W-:-:S05]  /*34ed0*/  @P0 LEA R3, P1, R7, R3, 0x1 ;  /* 0x0000000307030211 */ /* 0x002fca00078208ff */
[----:B--2---:R-:W-:-:S05]  /*34ee0*/  @P0 IMAD.X R2, RZ, RZ, R2, P1 ;  /* 0x000000ffff020224 */ /* 0x004fca00008e0602 */
[----:B------:R-:W-:-:S04]  /*34ef0*/  @P0 LOP3.LUT R3, R3, R2, RZ, 0x3c, !PT ;  /* 0x0000000203030212 */ /* 0x000fc800078e3cff */
[----:B------:R-:W-:-:S04]  /*34f00*/  @P0 LOP3.LUT R2, R3, R2, RZ, 0x3c, !PT ;  /* 0x0000000203020212 */ /* 0x000fc800078e3cff */
[----:B------:R-:W-:-:S05]  /*34f10*/  @P0 LOP3.LUT R3, R3, R2, RZ, 0x3c, !PT ;  /* 0x0000000203030212 */ /* 0x000fca00078e3cff */
[----:B------:R-:W-:Y:S01]  /*34f20*/  @!PT LDS RZ, [RZ] ;  /* 0x00000000fffff984 */ /* 0x000fe20000000800 */
[----:B------:R1:W-:Y:S01]  /*34f30*/  @P0 LDGSTS.E.BYPASS.LTC128B.128 [R6+0x1c400], desc[UR44][R2.64], !P2 ;  /* 0x1c40000002060fae */ /* 0x0003e2000d101d6c */
[----:B------:R-:W-:-:S03]  /*34f40*/  ISETP.GE.AND P0, PT, R31, 0x11, PT ;  /* 0x000000111f00780c */ /* 0x000fc60003f06270 */
[----:B-1----:R-:W1:Y:S10]  /*34f50*/  SHFL.IDX PT, R3, R0, 0x1, 0x181f ;  /* 0x00381f0000037f89 */ /* 0x002e7400000e0000 */
[----:B------:R-:W-:Y:S01]  /*34f60*/  @P0 IMAD R6, R5, 0x2, R23 ;  /* 0x0000000205060824 */ /* 0x000fe200078e0217 */
[----:B------:R-:W2:Y:S01]  /*34f70*/  SHFL.IDX PT, R2, R4, 0x1, 0x181f ;  /* 0x00381f0004027f89 */ /* 0x000ea200000e0000 */
[----:B-1----:R-:W-:-:S05]  /*34f80*/  @P0 LEA R3, P1, R7, R3, 0x1 ;  /* 0x0000000307030211 */ /* 0x002fca00078208ff */
[----:B--2---:R-:W-:-:S05]  /*34f90*/  @P0 IMAD.X R2, RZ, RZ, R2, P1 ;  /* 0x000000ffff020224 */ /* 0x004fca00008e0602 */
[----:B------:R-:W-:-:S04]  /*34fa0*/  @P0 LOP3.LUT R3, R3, R2, RZ, 0x3c, !PT ;  /* 0x0000000203030212 */ /* 0x000fc800078e3cff */
[----:B------:R-:W-:-:S04]  /*34fb0*/  @P0 LOP3.LUT R2, R3, R2, RZ, 0x3c, !PT ;  /* 0x0000000203020212 */ /* 0x000fc800078e3cff */
[----:B------:R-:W-:-:S05]  /*34fc0*/  @P0 LOP3.LUT R3, R3, R2, RZ, 0x3c, !PT ;  /* 0x0000000203030212 */ /* 0x000fca00078e3cff */
        /* <DEDUP_REMOVED lines=24> */
[----:B------:R-:W2:Y:S04]  /*35150*/  SHFL.IDX PT, R2, R4, 0x4, 0x181f ;  /* 0x00981f0004027f89 */ /* 0x000ea800000e0000 */
[----:B------:R-:W3:Y:S04]  /*35160*/  SHFL.IDX PT, R4, R4, 0x5, 0x181f ;  /* 0x00b81f0004047f89 */ /* 0x000ee800000e0000 */
[----:B------:R-:W4:Y:S01]  /*35170*/  SHFL.IDX PT, R0, R0, 0x5, 0x181f ;  /* 0x00b81f0000007f89 */ /* 0x000f2200000e0000 */
[----:B-1----:R-:W-:-:S05]  /*35180*/  @P0 LEA R3, P1, R7, R3, 0x1 ;  /* 0x0000000307030211 */ /* 0x002fca00078208ff */
[----:B--2---:R-:W-:-:S05]  /*35190*/  @P0 IMAD.X R2, RZ, RZ, R2, P1 ;  /* 0x000000ffff020224 */ /* 0x004fca00008e0602 */
[----:B------:R-:W-:-:S04]  /*351a0*/  @P0 LOP3.LUT R3, R3, R2, RZ, 0x3c, !PT ;  /* 0x0000000203030212 */ /* 0x000fc800078e3cff */
[----:B------:R-:W-:-:S04]  /*351b0*/  @P0 LOP3.LUT R2, R3, R2, RZ, 0x3c, !PT ;  /* 0x0000000203020212 */ /* 0x000fc800078e3cff */
[----:B------:R-:W-:-:S05]  /*351c0*/  @P0 LOP3.LUT R3, R3, R2, RZ, 0x3c, !PT ;  /* 0x0000000203030212 */ /* 0x000fca00078e3cff */
[----:B---34-:R1:W-:Y:S02]  /*351d0*/  @P0 LDGSTS.E.BYPASS.LTC128B.128 [R6+0x1e400], desc[UR44][R2.64], !P2 ;  /* 0x1e40000002060fae */ /* 0x0183e4000d101d6c */
.L_x_13425:
[----:B------:R-:W-:-:S13]  /*351e0*/  ISETP.GE.AND P0, PT, R31, 0x51, PT ;  /* 0x000000511f00780c */ /* 0x000fda0003f06270 */
[----:B-12---:R-:W-:Y:S01]  /*351f0*/  @P0 LEA R2, P1, R7, R0, 0x1 ;  /* 0x0000000007020211 */ /* 0x006fe200078208ff */
        /* <DEDUP_REMOVED lines=8> */
.L_x_13244:
        /* <DEDUP_REMOVED lines=11> */
.L_x_13245:
        /* <DEDUP_REMOVED lines=10> */
[----:B-1----:R-:W-:Y:S02]  /*353d0*/  SEL R2, R19, RZ, !P0 ;  /* 0x000000ff13027207 */ /* 0x002fe40004000000 */
[----:B------:R-:W-:-:S03]  /*353e0*/  SEL R0, R0, RZ, !P0 ;  /* 0x000000ff00007207 */ /* 0x000fc60004000000 */
[----:B------:R-:W-:Y:S04]  /*353f0*/  STL [R1+0x44c], R2 ;  /* 0x00044c0201007387 */ /* 0x000fe80000100800 */
[----:B------:R1:W-:Y:S02]  /*35400*/  STL [R1+0x474], R0 ;  /* 0x0004740001007387 */ /* 0x0003e40000100800 */
[----:B-1----:R-:W-:-:S05]  /*35410*/  SHF.R.S32.HI R0, RZ, 0x1f, R37 ;  /* 0x0000001fff007819 */ /* 0x002fca0000011425 */
[----:B------:R1:W-:Y:S01]  /*35420*/  STL [R1+0x468], R0 ;  /* 0x0004680001007387 */ /* 0x0003e20000100800 */
[----:B------:R-:W-:Y:S05]  /*35430*/  @!P1 BRA `(.L_x_13247) ;  /* 0x0000000000409947 */ /* 0x000fea0003800000 */
[----:B------:R-:W-:Y:S01]  /*35440*/  MOV R2, 0x0 ;  /* 0x0000000000027802 */ /* 0x000fe20000000f00 */
[----:B------:R-:W-:Y:S01]  /*35450*/  ULDC.64 UR4, c[0x4][0xf0] ;  /* 0x01003c0000047ab9 */ /* 0x000fe20000000a00 */
[----:B------:R-:W-:Y:S01]  /*35460*/  ULDC.64 UR6, c[0x4][0xf8] ;  /* 0x01003e0000067ab9 */ /* 0x000fe20000000a00 */
[----:B------:R-:W-:Y:S01]  /*35470*/  ULDC.64 UR8, c[0x4][0x20] ;  /* 0x0100080000087ab9 */ /* 0x000fe20000000a00 */
[----:B------:R-:W-:Y:S02]  /*35480*/  IMAD.U32 R4, RZ, RZ, UR4 ;  /* 0x00000004ff047e24 */ /* 0x000fe4000f8e00ff */
[----:B------:R-:W3:Y:S01]  /*35490*/  LDC.64 R2, c[0x4][R2] ;  /* 0x0100000002027b82 */ /* 0x000ee20000000a00 */
[----:B------:R-:W-:Y:S02]  /*354a0*/  IMAD.U32 R5, RZ, RZ, UR5 ;  /* 0x00000005ff057e24 */ /* 0x000fe4000f8e00ff */
[----:B------:R-:W-:Y:S02]  /*354b0*/  IMAD.U32 R6, RZ, RZ, UR6 ;  /* 0x00000006ff067e24 */ /* 0x000fe4000f8e00ff */
[----:B------:R-:W-:-:S02]  /*354c0*/  IMAD.U32 R7, RZ, RZ, UR7 ;  /* 0x00000007ff077e24 */ /* 0x000fc4000f8e00ff */
[----:B------:R-:W-:Y:S02]  /*354d0*/  IMAD.U32 R10, RZ, RZ, UR8 ;  /* 0x00000008ff0a7e24 */ /* 0x000fe4000f8e00ff */
[----:B------:R-:W-:Y:S02]  /*354e0*/  IMAD.U32 R11, RZ, RZ, UR9 ;  /* 0x00000009ff0b7e24 */ /* 0x000fe4000f8e00ff */
[----:B------:R-:W-:Y:S02]  /*354f0*/  IMAD.MOV.U32 R8, RZ, RZ, 0x70 ;  /* 0x00000070ff087424 */ /* 0x000fe400078e00ff */
[----:B0-----:R-:W-:Y:S02]  /*35500*/  IMAD.MOV.U32 R12, RZ, RZ, 0x1 ;  /* 0x00000001ff0c7424 */ /* 0x001fe400078e00ff */
[----:B------:R-:W-:-:S07]  /*35510*/  IMAD.MOV.U32 R13, RZ, RZ, RZ ;  /* 0x000000ffff0d7224 */ /* 0x000fce00078e00ff */
[----:B------:R-:W-:-:S07]  /*35520*/  LEPC R20, `(.L_x_13247) ;  /* 0x000000001014794e */ /* 0x000fce0000000000 */
[----:B-123--:R-:W-:Y:S05]  /*35530*/  CALL.ABS.NOINC R2 ;  /* 0x0000000002007343 */ /* 0x00efea0003c00000 */
.L_x_13247:
[----:B------:R-:W-:Y:S05]  /*35540*/  BSYNC B6 ;  /* 0x0000000000067941 */ /* 0x000fea0003800000 */
.L_x_13246:
[----:B-1----:R-:W3:Y:S01]  /*35550*/  LDL R0, [R1+0x468] ;  /* 0x0004680001007983 */ /* 0x002ee20000100800 */
[----:B------:R-:W1:Y:S01]  /*35560*/  LDC R6, c[0x0][0x448] ;  /* 0x00011200ff067b82 */ /* 0x000e620000000800 */
[----:B------:R-:W-:Y:S02]  /*35570*/  ULDC.64 UR4, c[0x0][0x298] ;  /* 0x0000a60000047ab9 */ /* 0x000fe40000000a00 */
[----:B------:R-:W4:Y:S04]  /*35580*/  LDL R21, [R1+0x474] ;  /* 0x0004740001157983 */ /* 0x000f280000100800 */
[----:B------:R-:W2:Y:S04]  /*35590*/  LDL R20, [R1+0x44c] ;  /* 0x00044c0001147983 */ /* 0x000ea80000100800 */
[----:B------:R0:W5:Y:S01]  /*355a0*/  LDL R9, [R1+0x440] ;  /* 0x0004400001097983 */ /* 0x0001620000100800 */
[----:B------:R-:W0:Y:S01]  /*355b0*/  S2R R2, SR_TID.X ;  /* 0x0000000000027919 */ /* 0x000e220000002100 */
[----:B------:R-:W0:Y:S01]  /*355c0*/  S2R R5, SR_TID.X ;  /* 0x0000000000057919 */ /* 0x000e220000002100 */
[----:B-1----:R-:W-:-:S13]  /*355d0*/  ISETP.NE.AND P0, PT, R6, 0x1, PT ;  /* 0x000000010600780c */ /* 0x002fda0003f05270 */
[----:B------:R-:W1:Y:S01]  /*355e0*/  @P0 LDC R3, c[0x0][0x44c] ;  /* 0x00011300ff030b82 */ /* 0x000e620000000800 */
[----:B0-----:R-:W-:-:S04]  /*355f0*/  LOP3.LUT R2, R2, 0x7f, RZ, 0xc0, !PT ;  /* 0x0000007f02027812 */ /* 0x001fc800078ec0ff */
[----:B------:R-:W-:Y:S01]  /*35600*/  SHF.R.U32.HI R2, RZ, 0x3, R2 ;  /* 0x00000003ff027819 */ /* 0x000fe20000011602 */
[----:B------:R-:W-:-:S05]  /*35610*/  IMAD.SHL.U32 R7, R5, 0x8, RZ ;  /* 0x0000000805077824 */ /* 0x000fca00078e00ff */
[----:B------:R-:W-:Y:S01]  /*35620*/  LOP3.LUT R7, R7, 0x38, RZ, 0xc0, !PT ;  /* 0x0000003807077812 */ /* 0x000fe200078ec0ff */
[----:B---3--:R-:W-:Y:S02]  /*35630*/  IMAD.MOV.U32 R4, RZ, RZ, R0 ;  /* 0x000000ffff047224 */ /* 0x008fe400078e0000 */
[----:B------:R-:W0:Y:S02]  /*35640*/  S2R R0, SR_TID.X ;  /* 0x0000000000007919 */ /* 0x000e240000002100 */
[----:B------:R-:W-:-:S04]  /*35650*/  IMAD R4, R4, UR4, RZ ;  /* 0x0000000404047c24 */ /* 0x000fc8000f8e02ff */
[----:B------:R-:W-:Y:S02]  /*35660*/  IMAD R4, R37, UR5, R4 ;  /* 0x0000000525047c24 */ /* 0x000fe4000f8e0204 */
[----:B0-----:R-:W-:-:S05]  /*35670*/  IMAD.SHL.U32 R0, R0, 0x10, RZ ;  /* 0x0000001000007824 */ /* 0x001fca00078e00ff */
[----:B------:R-:W-:Y:S02]  /*35680*/  LOP3.LUT R0, R2, 0x70, R0, 0xf8, !PT ;  /* 0x0000007002007812 */ /* 0x000fe400078ef800 */
[----:B------:R-:W0:Y:S03]  /*35690*/  @P0 LDC R2, c[0x0][0x450] ;  /* 0x00011400ff020b82 */ /* 0x000e260000000800 */
[----:B------:R-:W-:-:S04]  /*356a0*/  IMAD.IADD R36, R0, 0x1, R35 ;  /* 0x0000000100247824 */ /* 0x000fc800078e0223 */
[----:B-1----:R-:W-:-:S04]  /*356b0*/  @P0 IMAD.HI.U32 R3, R36, R3, RZ ;  /* 0x0000000324030227 */ /* 0x002fc800078e00ff */
[----:B------:R-:W-:Y:S01]  /*356c0*/  IMAD.MOV.U32 R0, RZ, RZ, R36 ;  /* 0x000000ffff007224 */ /* 0x000fe200078e0024 */
[----:B0-----:R-:W-:Y:S01]  /*356d0*/  @P0 SHF.R.U32.HI R0, RZ, R2, R3 ;  /* 0x00000002ff000219 */ /* 0x001fe20000011603 */
[----:B------:R-:W-:Y:S01]  /*356e0*/  IMAD.WIDE.U32 R2, R37, UR4, RZ ;  /* 0x0000000425027c25 */ /* 0x000fe2000f8e00ff */
[----:B------:R-:W-:-:S03]  /*356f0*/  ULDC.64 UR4, c[0x0][0x2d8] ;  /* 0x0000b60000047ab9 */ /* 0x000fc60000000a00 */
[----:B------:R-:W-:Y:S02]  /*35700*/  IMAD.IADD R3, R3, 0x1, R4 ;  /* 0x0000000103037824 */ /* 0x000fe400078e0204 */
[----:B------:R-:W-:-:S04]  /*35710*/  IMAD.WIDE.U32 R2, R18, UR4, R2 ;  /* 0x0000000412027c25 */ /* 0x000fc8000f8e0002 */
[----:B------:R-:W-:Y:S01]  /*35720*/  IMAD R3, R18, UR5, R3 ;  /* 0x0000000512037c24 */ /* 0x000fe2000f8e0203 */
[----:B------:R-:W-:Y:S02]  /*35730*/  ULDC.64 UR4, c[0x0][0x2e0] ;  /* 0x0000b80000047ab9 */ /* 0x000fe40000000a00 */
[----:B----4-:R-:W-:Y:S02]  /*35740*/  IMAD R4, R21, UR4, RZ ;  /* 0x0000000415047c24 */ /* 0x010fe4000f8e02ff */
[----:B--2---:R-:W-:-:S04]  /*35750*/  IMAD.WIDE.U32 R2, R20, UR4, R2 ;  /* 0x0000000414027c25 */ /* 0x004fc8000f8e0002 */
        /* <DEDUP_REMOVED lines=8> */
[----:B------:R-:W-:Y:S02]  /*357e0*/  IMAD.MOV R0, RZ, RZ, -R0 ;  /* 0x000000ffff007224 */ /* 0x000fe400078e0a00 */
[----:B------:R-:W-:Y:S02]  /*357f0*/  IMAD.IADD R3, R3, 0x1, R4 ;  /* 0x0000000103037824 */ /* 0x000fe400078e0204 */
[----:B------:R-:W-:-:S04]  /*35800*/  IMAD R0, R6, R0, R36 ;  /* 0x0000000006007224 */ /* 0x000fc800078e0224 */
[----:B------:R-:W-:Y:S01]  /*35810*/  IMAD.WIDE.U32 R2, R0, UR4, R2 ;  /* 0x0000000400027c25 */ /* 0x000fe2000f8e0002 */
[----:B------:R-:W-:-:S05]  /*35820*/  SHF.R.S32.HI R4, RZ, 0x1f, R0 ;  /* 0x0000001fff047819 */ /* 0x000fca0000011400 */
        /* <DEDUP_REMOVED lines=19> */
[----:B------:R2:W-:Y:S04]  /*35960*/  STL [R1+0x458], R6 ;  /* 0x0004580601007387 */ /* 0x0005e80000100800 */
[----:B------:R-:W-:Y:S05]  /*35970*/  STL [R1+0x464], R8 ;  /* 0x0004640801007387 */ /* 0x000fea0000100800 */
        /* <DEDUP_REMOVED lines=18> */
[----:B------:R-:W-:Y:S01]  /*35aa0*/  ISETP.GE.AND P0, PT, R6, R2, PT ;  /* 0x000000020600720c */ /* 0x000fe20003f06270 */
[----:B------:R-:W-:-:S05]  /*35ab0*/  VIADD R6, R35, 0x30 ;  /* 0x0000003023067836 */ /* 0x000fca0000000000 */
        /* <DEDUP_REMOVED lines=51> */
.L_x_13442:
[----:B0-2---:R-:W-:-:S05]  /*35df0*/  VIADD R4, R35, 0x70 ;  /* 0x0000007023047836 */ /* 0x005fca0000000000 */
        /* <DEDUP_REMOVED lines=10> */
.L_x_13249:
        /* <DEDUP_REMOVED lines=28> */
.L_x_13251:
[----:B------:R-:W-:Y:S05]  /*36060*/  BSYNC B6 ;  /* 0x0000000000067941 */ /* 0x000fea0003800000 */
.L_x_13250:
        /* <DEDUP_REMOVED lines=23> */
[----:B------:R-:W-:Y:S02]  /*361e0*/  IMAD.SHL.U32 R20, R8, 0x8, RZ ;  /* 0x0000000808147824 */ /* 0x000fe400078e00ff */
[----:B------:R-:W-:Y:S02]  /*361f0*/  IMAD.IADD R3, R3, 0x1, R0 ;  /* 0x0000000103037824 */ /* 0x000fe400078e0200 */
[----:B------:R-:W1:Y:S01]  /*36200*/  @P0 LDC R0, c[0x0][0x44c] ;  /* 0x00011300ff000b82 */ /* 0x000e620000000800 */
[----:B------:R-:W-:-:S04]  /*36210*/  LOP3.LUT R20, R20, 0x38, RZ, 0xc0, !PT ;  /* 0x0000003814147812 */ /* 0x000fc800078ec0ff */
[C---:B------:R-:W-:Y:S02]  /*36220*/  LOP3.LUT R10, R20.reuse, 0x40, RZ, 0xfc, !PT ;  /* 0x00000040140a7812 */ /* 0x040fe400078efcff */
[C---:B------:R-:W-:Y:S02]  /*36230*/  LOP3.LUT R9, R20.reuse, 0x80, RZ, 0xfc, !PT ;  /* 0x0000008014097812 */ /* 0x040fe400078efcff */
[----:B------:R-:W-:Y:S01]  /*36240*/  LOP3.LUT R8, R20, 0xc0, RZ, 0xfc, !PT ;  /* 0x000000c014087812 */ /* 0x000fe200078efcff */
[----:B-1----:R-:W-:-:S05]  /*36250*/  @P0 IMAD.HI.U32 R0, R36, R0, RZ ;  /* 0x0000000024000227 */ /* 0x002fca00078e00ff */
[----:B0-----:R-:W-:-:S04]  /*36260*/  @P0 SHF.R.U32.HI R4, RZ, R5, R0 ;  /* 0x00000005ff040219 */ /* 0x001fc80000011600 */
        /* <DEDUP_REMOVED lines=27> */
[----:B------:R-:W5:Y:S04]  /*36420*/  LDL.LU R8, [R1+0x45c] ;  /* 0x00045c0001087983 */ /* 0x000f680000300800 */
[----:B------:R-:W-:Y:S01]  /*36430*/  SHFL.IDX PT, R2, R0, RZ, 0x181f ;  /* 0x00181fff00027589 */ /* 0x000fe200000e0000 */
[----:B--2---:R-:W-:-:S02]  /*36440*/  IMAD R5, R11, R6, RZ ;  /* 0x000000060b057224 */ /* 0x004fc400078e02ff */
[----:B---3--:R-:W-:Y:S02]  /*36450*/  IMAD.MOV.U32 R11, RZ, RZ, R3 ;  /* 0x000000ffff0b7224 */ /* 0x008fe400078e0003 */
[----:B------:R-:W0:Y:S01]  /*36460*/  SHFL.IDX PT, R3, R4, RZ, 0x181f ;  /* 0x00181fff04037589 */ /* 0x000e2200000e0000 */
[----:B------:R-:W-:-:S13]  /*36470*/  ISETP.GE.AND P0, PT, R35, R5, PT ;  /* 0x000000052300720c */ /* 0x000fda0003f06270 */
[----:B0-----:R-:W-:-:S05]  /*36480*/  @!P0 LEA R3, P6, R7, R3, 0x1 ;  /* 0x0000000307038211 */ /* 0x001fca00078c08ff */
[----:B------:R-:W-:-:S05]  /*36490*/  @!P0 IMAD.X R2, RZ, RZ, R2, P6 ;  /* 0x000000ffff028224 */ /* 0x000fca00030e0602 */
[----:B------:R-:W-:-:S04]  /*364a0*/  @!P0 LOP3.LUT R3, R3, R2, RZ, 0x3c, !PT ;  /* 0x0000000203038212 */ /* 0x000fc800078e3cff */
[----:B------:R-:W-:-:S04]  /*364b0*/  @!P0 LOP3.LUT R2, R3, R2, RZ, 0x3c, !PT ;  /* 0x0000000203028212 */ /* 0x000fc800078e3cff */
[----:B------:R-:W-:-:S05]  /*364c0*/  @!P0 LOP3.LUT R3, R3, R2, RZ, 0x3c, !PT ;  /* 0x0000000203038212 */ /* 0x000fca00078e3cff */
[----:B------:R-:W-:Y:S01]  /*364d0*/  @!PT LDS RZ, [RZ] ;  /* 0x00000000fffff984 */ /* 0x000fe20000000800 */
[----:B------:R-:W-:Y:S04]  /*364e0*/  @!P0 LDGSTS.E.BYPASS.LTC128B.128 [R26+0x22400], desc[UR44][R2.64], !P4 ;  /* 0x22400000021a8fae */ /* 0x000fe8000e101d6c */
[----:B------:R-:W-:Y:S04]  /*364f0*/  @!P0 LDGSTS.E.BYPASS.LTC128B.128 [R26+0x26400], desc[UR44][R2.64+0x80], !P3 ;  /* 0x26400080021a8fae */ /* 0x000fe8000d901d6c */
[----:B------:R-:W-:Y:S04]  /*36500*/  @!P0 LDGSTS.E.BYPASS.LTC128B.128 [R26+0x2a400], desc[UR44][R2.64+0x100], !P2 ;  /* 0x2a400100021a8fae */ /* 0x000fe8000d101d6c */
[----:B------:R0:W-:Y:S01]  /*36510*/  @!P0 LDGSTS.E.BYPASS.LTC128B.128 [R26+0x2e400], desc[UR44][R2.64+0x180], !P1 ;  /* 0x2e400180021a8fae */ /* 0x0001e2000c901d6c */
[----:B----4-:R-:W-:Y:S01]  /*36520*/  ISETP.GE.AND P0, PT, R10, R5, PT ;  /* 0x000000050a00720c */ /* 0x010fe20003f06270 */
[----:B-----5:R-:W-:-:S02]  /*36530*/  IMAD.MOV.U32 R10, RZ, RZ, R9 ;  /* 0x000000ffff0a7224 */ /* 0x020fc400078e0009 */
[----:B------:R-:W2:Y:S04]  /*36540*/  LDL.LU R9, [R1+0x46c] ;  /* 0x00046c0001097983 */ /* 0x000ea80000300800 */
[----:B0-----:R-:W0:Y:S04]  /*36550*/  SHFL.IDX PT, R2, R4, 0x1, 0x181f ;  /* 0x00381f0004027f89 */ /* 0x001e2800000e0000 */
[----:B------:R-:W1:Y:S02]  /*36560*/  SHFL.IDX PT, R6, R0, 0x1, 0x181f ;  /* 0x00381f0000067f89 */ /* 0x000e6400000e0000 */
[----:B0-----:R-:W-:-:S05]  /*36570*/  @!P0 LEA R2, P6, R7, R2, 0x1 ;  /* 0x0000000207028211 */ /* 0x001fca00078c08ff */
[----:B-1----:R-:W-:-:S05]  /*36580*/  @!P0 IMAD.X R3, RZ, RZ, R6, P6 ;  /* 0x000000ffff038224 */ /* 0x002fca00030e0606 */
[----:B------:R-:W-:Y:S04]  /*36590*/  @!P0 LDGSTS.E.BYPASS.LTC128B.128 [R26+0x22c00], desc[UR44][R2.64], !P4 ;  /* 0x22c00000021a8fae */ /* 0x000fe8000e101d6c */
[----:B------:R-:W-:Y:S04]  /*365a0*/  @!P0 LDGSTS.E.BYPASS.LTC128B.128 [R26+0x26c00], desc[UR44][R2.64+0x80], !P3 ;  /* 0x26c00080021a8fae */ /* 0x000fe8000d901d6c */
[----:B------:R-:W-:Y:S04]  /*365b0*/  @!P0 LDGSTS.E.BYPASS.LTC128B.128 [R26+0x2ac00], desc[UR44][R2.64+0x100], !P2 ;  /* 0x2ac00100021a8fae */ /* 0x000fe8000d101d6c */
[----:B------:R0:W-:Y:S01]  /*365c0*/  @!P0 LDGSTS.E.BYPASS.LTC128B.128 [R26+0x2ec00], desc[UR44][R2.64+0x180], !P1 ;  /* 0x2ec00180021a8fae */ /* 0x0001e2000c901d6c */
[----:B------:R-:W-:-:S03]  /*365d0*/  ISETP.GE.AND P0, PT, R8, R5, PT ;  /* 0x000000050800720c */ /* 0x000fc60003f06270 */
[----:B------:R-:W3:Y:S04]  /*365e0*/  LDL.LU R8, [R1+0x470] ;  /* 0x0004700001087983 */ /* 0x000ee80000300800 */
[----:B0-----:R-:W0:Y:S04]  /*365f0*/  SHFL.IDX PT, R2, R4, 0x2, 0x181f ;  /* 0x00581f0004027f89 */ /* 0x001e2800000e0000 */
[----:B------:R-:W1:Y:S02]  /*36600*/  SHFL.IDX PT, R6, R0, 0x2, 0x181f ;  /* 0x00581f0000067f89 */ /* 0x000e6400000e0000 */
[----:B0-----:R-:W-:-:S05]  /*36610*/  @!P0 LEA R2, P6, R7, R2, 0x1 ;  /* 0x0000000207028211 */ /* 0x001fca00078c08ff */
[----:B-1----:R-:W-:-:S05]  /*36620*/  @!P0 IMAD.X R3, RZ, RZ, R6, P6 ;  /* 0x000000ffff038224 */ /* 0x002fca00030e0606 */
        /* <DEDUP_REMOVED lines=42> */
.L_x_13460:
        /* <DEDUP_REMOVED lines=13> */
.L_x_13254:
[----:B------:R-:W-:Y:S05]  /*369a0*/  BSYNC B0 ;  /* 0x0000000000007941 */ /* 0x000fea0003800000 */
.L_x_13253:
[----:B------:R-:W-:Y:S01]  /*369b0*/  NOP ;  /* 0x0000000000007918 */ /* 0x000fe20000000000 */
[----:B------:R-:W-:-:S13]  /*369c0*/  PLOP3.LUT P0, PT, PT, PT, PT, 0x80, 0x0 ;  /* 0x000000000000781c */ /* 0x000fda0003f0f070 */
.L_x_13255:
        /* <DEDUP_REMOVED lines=18> */
.L_x_13461:
[----:B------:R-:W-:Y:S05]  /*36af0*/  BSYNC B0 ;  /* 0x0000000000007941 */ /* 0x000fea0003800000 */
.L_x_13256:
[----:B------:R-:W-:-:S05]  /*36b00*/  IMAD.U32 R2, RZ, RZ, UR40 ;  /* 0x00000028ff027e24 */ /* 0x000fca000f8e00ff */
[----:B------:R-:W-:-:S13]  /*36b10*/  ISETP.NE.AND P0, PT, R2, 0x3, PT ;  /* 0x000000030200780c */ /* 0x000fda0003f05270 */
[----:B------:R-:W-:Y:S05]  /*36b20*/  @!P0 BRA `(.L_x_13258) ;  /* 0x0000000000048947 */ /* 0x000fea0003800000 */
[----:B------:R-:W-:Y:S01]  /*36b30*/  BPT.TRAP 0x1 ;  /* 0x000000040000795c */ /* 0x000fe20000300000 */
.L_x_13258:
[----:B0-----:R-:W-:Y:S01]  /*36b40*/  SHF.L.U32 R0, R27, 0x1f, RZ ;  /* 0x0000001f1b007819 */ /* 0x001fe200000006ff */
[----:B------:R-:W-:Y:S03]  /*36b50*/  BSSY B0, `(.L_x_13259) ;  /* 0x0000003000007945 */ /* 0x000fe60003800000 */
[----:B------:R-:W0:Y:S02]  /*36b60*/  SYNCS.PHASECHK.TRANS64.TRYWAIT P0, [R17+URZ+0x32460], R0 ;  /* 0x03246000110075a7 */ /* 0x000e24000800017f */
[----:B0-----:R-:W-:Y:S05]  /*36b70*/  @!P0 BRA `(.L_x_13260) ;  /* 0x0000006c009c8947 */ /* 0x001fea0003800000 */
.L_x_13462:
[----:B------:R-:W-:Y:S05]  /*36b80*/  BSYNC B0 ;  /* 0x0000000000007941 */ /* 0x000fea0003800000 */
.L_x_13259:
[----:B------:R-:W0:Y:S01]  /*36b90*/  LDL.LU R3, [R1+0x484] ;  /* 0x0004840001037983 */ /* 0x000e220000300800 */
[----:B------:R-:W-:Y:S01]  /*36ba0*/  ULDC.64 UR4, c[0x0][0x328] ;  /* 0x0000ca0000047ab9 */ /* 0x000fe20000000a00 */
[----:B------:R-:W-:Y:S02]  /*36bb0*/  ULDC.64 UR6, c[0x0][0x318] ;  /* 0x0000c60000067ab9 */ /* 0x000fe40000000a00 */
[----:B------:R-:W3:Y:S04]  /*36bc0*/  LDL.LU R2, [R1+0x448] ;  /* 0x0004480001027983 */ /* 0x000ee80000300800 */
[----:B------:R-:W4:Y:S04]  /*36bd0*/  LDL.LU R7, [R1+0x488] ;  /* 0x0004880001077983 */ /* 0x000f280000300800 */
[----:B--2---:R-:W2:Y:S04]  /*36be0*/  LDL.LU R6, [R1+0x444] ;  /* 0x0004440001067983 */ /* 0x004ea80000300800 */
[----:B------:R-:W5:Y:S01]  /*36bf0*/  LDL.LU R4, [R1+0x49c] ;  /* 0x00049c0001047983 */ /* 0x000f620000300800 */
[----:B------:R-:W-:-:S02]  /*36c00*/  LOP3.LUT P3, RZ, R22, 0x10, RZ, 0xc0, !PT ;  /* 0x0000001016ff7812 */ /* 0x000fc4000786c0ff */
[C---:B------:R-:W-:Y:S02]  /*36c10*/  LOP3.LUT P2, RZ, R22.reuse, 0x8, RZ, 0xc0, !PT ;  /* 0x0000000816ff7812 */ /* 0x040fe4000784c0ff */
[C---:B------:R-:W-:Y:S02]  /*36c20*/  LOP3.LUT P1, RZ, R22.reuse, 0x4, RZ, 0xc0, !PT ;  /* 0x0000000416ff7812 */ /* 0x040fe4000782c0ff */
[----:B------:R-:W-:Y:S01]  /*36c30*/  LOP3.LUT P4, RZ, R22, 0x1, RZ, 0xc0, !PT ;  /* 0x0000000116ff7812 */ /* 0x000fe2000788c0ff */
[----:B0-----:R-:W-:-:S04]  /*36c40*/  IMAD R0, R3, UR4, RZ ;  /* 0x0000000403007c24 */ /* 0x001fc8000f8e02ff */
[C---:B---3--:R-:W-:Y:S02]  /*36c50*/  IMAD R5, R2.reuse, UR5, R0 ;  /* 0x0000000502057c24 */ /* 0x048fe4000f8e0200 */
[----:B------:R-:W-:Y:S01]  /*36c60*/  IMAD.WIDE.U32 R2, R2, UR4, RZ ;  /* 0x0000000402027c25 */ /* 0x000fe2000f8e00ff */
[----:B------:R-:W-:-:S03]  /*36c70*/  ULDC.64 UR4, c[0x0][0x338] ;  /* 0x0000ce0000047ab9 */ /* 0x000fc60000000a00 */
[----:B------:R-:W-:Y:S02]  /*36c80*/  IMAD.IADD R3, R3, 0x1, R5 ;  /* 0x0000000103037824 */ /* 0x000fe400078e0205 */
[----:B----4-:R-:W-:Y:S01]  /*36c90*/  IMAD R0, R7, UR4, RZ ;  /* 0x0000000407007c24 */ /* 0x010fe2000f8e02ff */
[----:B------:R-:W-:Y:S01]  /*36ca0*/  SEL R7, RZ, 0x8, P1 ;  /* 0x00000008ff077807 */ /* 0x000fe20000800000 */
[----:B--2---:R-:W-:-:S04]  /*36cb0*/  IMAD.WIDE.U32 R2, R6, UR4, R2 ;  /* 0x0000000406027c25 */ /* 0x004fc8000f8e0002 */
        /* <DEDUP_REMOVED lines=84> */
.L_x_13476:
        /* <DEDUP_REMOVED lines=15> */
.L_x_13262:
        /* <DEDUP_REMOVED lines=11> */
.L_x_13263:
[----:B------:R-:W2:Y:S01]  /*373a0*/  LDL.LU R2, [R1+0x47c] ;  /* 0x00047c0001027983 */ /* 0x000ea20000300800 */
[----:B------:R0:W-:Y:S01]  /*373b0*/  SYNCS.ARRIVE.TRANS64.A1T0 RZ, [R17+URZ+0x32450], RZ ;  /* 0x032450ff11ff79a7 */ /* 0x0001e2000810003f */
[----:B------:R-:W-:Y:S01]  /*373c0*/  BSSY B0, `(.L_x_13264) ;  /* 0x00000dc000007945 */ /* 0x000fe20003800000 */
[----:B--2---:R-:W-:-:S05]  /*373d0*/  VIADD R10, R2, 0xfffffffe ;  /* 0xfffffffe020a7836 */ /* 0x004fca0000000000 */
[----:B------:R-:W-:-:S13]  /*373e0*/  ISETP.GE.AND P0, PT, R10, R32, PT ;  /* 0x000000200a00720c */ /* 0x000fda0003f06270 */
[----:B0-----:R-:W-:Y:S05]  /*373f0*/  @!P0 BRA `(.L_x_13265) ;  /* 0x0000000c00608947 */ /* 0x001fea0003800000 */
.L_x_13278:
        /* <DEDUP_REMOVED lines=31> */
[----:B------:R-:W-:Y:S01]  /*375f0*/  ISETP.NE.AND P1, PT, R12, 0x3, PT ;  /* 0x000000030c00780c */ /* 0x000fe20003f25270 */
[----:B------:R-:W-:Y:S01]  /*37600*/  IMAD.MOV.U32 R3, RZ, RZ, R10 ;  /* 0x000000ffff037224 */ /* 0x000fe200078e000a */
[----:B------:R-:W-:Y:S01]  /*37610*/  SEL R2, RZ, 0x1, P0 ;  /* 0x00000001ff027807 */ /* 0x000fe20000000000 */
[----:B------:R-:W-:Y:S01]  /*37620*/  IMAD.MOV R5, RZ, RZ, -R11 ;  /* 0x000000ffff057224 */ /* 0x000fe200078e0a0b */
[----:B------:R-:W-:Y:S05]  /*37630*/  YIELD ;  /* 0x0000000000007946 */ /* 0x000fea0003800000 */
[----:B------:R-:W-:Y:S01]  /*37640*/  SEL R25, R25, RZ, P0 ;  /* 0x000000ff19197207 */ /* 0x000fe20000000000 */
[----:B------:R-:W-:Y:S01]  /*37650*/  IMAD R5, R8, R5, R9 ;  /* 0x0000000508057224 */ /* 0x000fe200078e0209 */
[----:B------:R-:W-:Y:S01]  /*37660*/  LOP3.LUT R27, R27, R2, RZ, 0x3c, !PT ;  /* 0x000000021b1b7212 */ /* 0x000fe200078e3cff */
[----:B------:R-:W-:Y:S01]  /*37670*/  VIADD R10, R10, 0xffffffff ;  /* 0xffffffff0a0a7836 */ /* 0x000fe20000000000 */
[----:B------:R-:W-:Y:S01]  /*37680*/  ISETP.GT.AND P2, PT, R3, R32, PT ;  /* 0x000000200300720c */ /* 0x000fe20003f44270 */
[----:B0-----:R-:W-:-:S12]  /*37690*/  @!P1 BRA `(.L_x_13266) ;  /* 0x0000000000049947 */ /* 0x001fd80003800000 */
[----:B------:R-:W-:Y:S01]  /*376a0*/  BPT.TRAP 0x1 ;  /* 0x000000040000795c */ /* 0x000fe20000300000 */
.L_x_13266:
[----:B------:R-:W-:Y:S01]  /*376b0*/  IMAD R6, R25, 0x8, R23 ;  /* 0x0000000819067824 */ /* 0x000fe200078e0217 */
[----:B------:R-:W-:Y:S01]  /*376c0*/  SHF.L.U32 R21, R27, 0x1f, RZ ;  /* 0x0000001f1b157819 */ /* 0x000fe200000006ff */
[----:B------:R-:W-:Y:S01]  /*376d0*/  BSSY B1, `(.L_x_13267) ;  /* 0x0000004000017945 */ /* 0x000fe20003800000 */
[----:B------:R-:W-:Y:S02]  /*376e0*/  SHF.R.S32.HI R17, RZ, 0x1f, R5 ;  /* 0x0000001fff117819 */ /* 0x000fe40000011405 */
[----:B------:R-:W0:Y:S02]  /*376f0*/  SYNCS.PHASECHK.TRANS64.TRYWAIT P0, [R6+URZ+0x32440], R21 ;  /* 0x03244015060075a7 */ /* 0x000e24000800017f */
[----:B0-----:R-:W-:Y:S05]  /*37700*/  @!P0 BRA `(.L_x_13268) ;  /* 0x0000006c000c8947 */ /* 0x001fea0003800000 */
.L_x_13477:
[----:B------:R-:W-:Y:S05]  /*37710*/  BSYNC B1 ;  /* 0x0000000000017941 */ /* 0x000fea0003800000 */
.L_x_13267:
        /* <DEDUP_REMOVED lines=50> */
.L_x_13491:
        /* <DEDUP_REMOVED lines=8> */
.L_x_13270:
        /* <DEDUP_REMOVED lines=11> */
.L_x_13271:
[----:B------:R2:W-:Y:S01]  /*37b70*/  SYNCS.ARRIVE.TRANS64.A1T0 RZ, [R6+URZ+0x32430], RZ ;  /* 0x032430ff06ff79a7 */ /* 0x0005e2000810003f */
[----:B------:R-:W-:Y:S05]  /*37b80*/  @!P3 BRA `(.L_x_13272) ;  /* 0x000000000004b947 */ /* 0x000fea0003800000 */
[----:B------:R-:W-:Y:S01]  /*37b90*/  BPT.TRAP 0x1 ;  /* 0x000000040000795c */ /* 0x000fe20000300000 */
.L_x_13272:
[----:B------:R-:W3:Y:S01]  /*37ba0*/  SYNCS.PHASECHK.TRANS64.TRYWAIT P0, [R6+URZ+0x32460], R21 ;  /* 0x03246015060075a7 */ /* 0x000ee2000800017f */
[----:B------:R-:W-:Y:S04]  /*37bb0*/  BSSY B1, `(.L_x_13273) ;  /* 0x0000002000017945 */ /* 0x000fe80003800000 */
[----:B---3--:R-:W-:Y:S05]  /*37bc0*/  @!P0 BRA `(.L_x_13274) ;  /* 0x0000006c00948947 */ /* 0x008fea0003800000 */
.L_x_13492:
[----:B------:R-:W-:Y:S05]  /*37bd0*/  BSYNC B1 ;  /* 0x0000000000017941 */ /* 0x000fea0003800000 */
.L_x_13273:
[----:B------:R-:W-:Y:S01]  /*37be0*/  ULDC.64 UR4, c[0x0][0x328] ;  /* 0x0000ca0000047ab9 */ /* 0x000fe20000000a00 */
[----:B------:R-:W-:Y:S01]  /*37bf0*/  ULDC.64 UR6, c[0x0][0x318] ;  /* 0x0000c60000067ab9 */ /* 0x000fe20000000a00 */
[----:B------:R-:W-:Y:S01]  /*37c00*/  IMAD R2, R17, UR4, RZ ;  /* 0x0000000411027c24 */ /* 0x000fe2000f8e02ff */
[C---:B------:R-:W-:Y:S01]  /*37c10*/  LOP3.LUT P5, RZ, R22.reuse, 0x1, RZ, 0xc0, !PT ;  /* 0x0000000116ff7812 */ /* 0x040fe200078ac0ff */
[----:B-1----:R-:W-:Y:S01]  /*37c20*/  IMAD R8, R25, 0x6000, R30 ;  /* 0x0000600019087824 */ /* 0x002fe200078e021e */
        /* <DEDUP_REMOVED lines=61> */
.L_x_13506:
        /* <DEDUP_REMOVED lines=11> */
.L_x_13276:
        /* <DEDUP_REMOVED lines=11> */
.L_x_13277:
[----:B------:R0:W-:Y:S01]  /*38160*/  SYNCS.ARRIVE.TRANS64.A1T0 RZ, [R6+URZ+0x32450], RZ ;  /* 0x032450ff06ff79a7 */ /* 0x0001e2000810003f */
[----:B------:R-:W-:Y:S05]  /*38170*/  @P2 BRA `(.L_x_13278) ;  /* 0xfffffff000a02947 */ /* 0x000fea000383ffff */
.L_x_13265:
[----:B------:R-:W-:Y:S05]  /*38180*/  BSYNC B0 ;  /* 0x0000000000007941 */ /* 0x000fea0003800000 */
.L_x_13264:
        /* <DEDUP_REMOVED lines=20> */
.L_x_13280:
[----:B------:R-:W-:Y:S05]  /*382d0*/  BSYNC B0 ;  /* 0x0000000000007941 */ /* 0x000fea0003800000 */
.L_x_13279:
[----:B------:R-:W-:Y:S02]  /*382e0*/  LOP3.LUT R27, R27, R0, RZ, 0x3c, !PT ;  /* 0x000000001b1b7212 */ /* 0x000fe400078e3cff */
[----:B------:R-:W-:-:S07]  /*382f0*/  SEL R25, R25, RZ, P0 ;  /* 0x000000ff19197207 */ /* 0x000fce0000000000 */
.L_x_13233:
[----:B------:R-:W-:Y:S05]  /*38300*/  BSYNC B7 ;  /* 0x0000000000077941 */ /* 0x000fea0003800000 */
.L_x_13231:
        /* <DEDUP_REMOVED lines=8> */
[----:B------:R4:W0:Y:S01]  /*38390*/  LDS.128 R16, [R23+0x324d0] ;  /* 0x0324d00017107984 */ /* 0x0008220000000c00 */
[----:B------:R-:W-:Y:S06]  /*383a0*/  BAR.ARV 0x4, 0x180 ;  /* 0x0106000000007b1d */ /* 0x000fec0000002000 */
[----:B------:R-:W-:Y:S05]  /*383b0*/  BRA `(.L_x_13282) ;  /* 0x0000000c00d47947 */ /* 0x000fea0003800000 */
.L_x_13281:
        /* <DEDUP_REMOVED lines=9> */
[----:B------:R-:W5:Y:S01]  /*38450*/  @!P1 LDC.64 R4, c[0x0][0xd78] ;  /* 0x00035e00ff049b82 */ /* 0x000f620000000a00 */
[----:B----4-:R-:W-:-:S05]  /*38460*/  @!P1 IMAD.WIDE R2, R7, 0x4, R2 ;  /* 0x0000000407029825 */ /* 0x010fca00078e0202 */
[----:B0123--:R5:W2:Y:S02]  /*38470*/  @!P1 LDG.E R6, desc[UR44][R2.64] ;  /* 0x0000002c02069981 */ /* 0x00faa4000c1e1900 */
[----:B-----5:R-:W-:-:S05]  /*38480*/  @!P1 IMAD.WIDE R2, R7, 0x4, R4 ;  /* 0x0000000407029825 */ /* 0x020fca00078e0204 */
        /* <DEDUP_REMOVED lines=30> */
.L_x_13516:
[----:B------:R-:W-:Y:S02]  /*38670*/  ULDC UR4, c[0x0][0xd38] ;  /* 0x00034e0000047ab9 */ /* 0x000fe40000000800 */
[----:B------:R-:W-:-:S04]  /*38680*/  IMAD.U32 R5, RZ, RZ, UR4 ;  /* 0x00000004ff057e24 */ /* 0x000fc8000f8e00ff */
[----:B-1----:R-:W-:-:S04]  /*38690*/  IMAD R14, R14, R5, RZ ;  /* 0x000000050e0e7224 */ /* 0x002fc800078e02ff */
[----:B------:R-:W-:-:S05]  /*386a0*/  IMAD.IADD R7, R7, 0x1, R14 ;  /* 0x0000000107077824 */ /* 0x000fca00078e020e */
[----:B------:R-:W-:-:S13]  /*386b0*/  ISETP.GT.AND P6, PT, R7, R0, PT ;  /* 0x000000000700720c */ /* 0x000fda0003fc4270 */
[----:B------:R-:W-:Y:S05]  /*386c0*/  @P6 BRA `(.L_x_13284) ;  /* 0x0000000000a46947 */ /* 0x000fea0003800000 */
.L_x_13287:
        /* <DEDUP_REMOVED lines=35> */
.L_x_13524:
[----:B------:R-:W-:Y:S02]  /*38900*/  ULDC UR4, c[0x0][0xd38] ;  /* 0x00034e0000047ab9 */ /* 0x000fe40000000800 */
[----:B------:R-:W-:-:S04]  /*38910*/  IMAD.U32 R5, RZ, RZ, UR4 ;  /* 0x00000004ff057e24 */ /* 0x000fc8000f8e00ff */
[----:B-1----:R-:W-:-:S04]  /*38920*/  IMAD R14, R14, R5, RZ ;  /* 0x000000050e0e7224 */ /* 0x002fc800078e02ff */
[----:B------:R-:W-:-:S05]  /*38930*/  IMAD.IADD R7, R14, 0x1, R7 ;  /* 0x000000010e077824 */ /* 0x000fca00078e0207 */
[----:B------:R-:W-:-:S13]  /*38940*/  ISETP.GT.AND P6, PT, R7, R0, PT ;  /* 0x000000000700720c */ /* 0x000fda0003fc4270 */
[----:B------:R-:W-:Y:S05]  /*38950*/  @!P6 BRA `(.L_x_13287) ;  /* 0xfffffffc005ce947 */ /* 0x000fea000383ffff */
.L_x_13284:
        /* <DEDUP_REMOVED lines=10> */
.L_x_13529:
[----:B------:R-:W-:-:S13]  /*38a00*/  ISETP.NE.AND P0, PT, R3, RZ, PT ;  /* 0x000000ff0300720c */ /* 0x000fda0003f05270 */
[----:B------:R-:W-:Y:S05]  /*38a10*/  @!P0 BRA `(.L_x_13289) ;  /* 0x0000000000108947 */ /* 0x000fea0003800000 */
[----:B------:R-:W-:Y:S01]  /*38a20*/  UMOV UR4, 0xffffffff ;  /* 0xffffffff00047882 */ /* 0x000fe20000000000 */
[----:B-1----:R-:W-:Y:S02]  /*38a30*/  VIADD R12, R12, 0xffffffff ;  /* 0xffffffff0c0c7836 */ /* 0x002fe40000000000 */
[----:B------:R-:W-:Y:S05]  /*38a40*/  BRA.DIV UR4, `(.L_x_13290) ;  /* 0x0000007204207947 */ /* 0x000fea000b800000 */
[----:B------:R4:W1:Y:S02]  /*38a50*/  SHFL.IDX PT, R6, R2, R12, 0x1f ;  /* 0x00001f0c02067589 */ /* 0x00086400000e0000 */
.L_x_13289:
        /* <DEDUP_REMOVED lines=59> */
.L_x_13291:
        /* <DEDUP_REMOVED lines=60> */
.L_x_13292:
[----:B------:R-:W-:-:S05]  /*391d0*/  LOP3.LUT R2, RZ, R2, RZ, 0x33, !PT ;  /* 0x00000002ff027212 */ /* 0x000fca00078e33ff */
[----:B------:R-:W-:Y:S01]  /*391e0*/  IMAD.IADD R17, R17, 0x1, R2 ;  /* 0x0000000111117824 */ /* 0x000fe200078e0202 */
[----:B------:R-:W-:Y:S06]  /*391f0*/  BRA `(.L_x_13293) ;  /* 0x00000000001c7947 */ /* 0x000fec0003800000 */
.L_x_13285:
[----:B------:R-:W-:Y:S01]  /*39200*/  UMOV UR4, URZ ;  /* 0x0000003f00047c82 */ /* 0x000fe20008000000 */
[----:B------:R-:W-:Y:S01]  /*39210*/  UMOV UR5, URZ ;  /* 0x0000003f00057c82 */ /* 0x000fe20008000000 */
[----:B------:R-:W-:Y:S01]  /*39220*/  ULDC UR6, c[0x0][0xd3c] ;  /* 0x00034f0000067ab9 */ /* 0x000fe20000000800 */
[----:B------:R-:W-:Y:S01]  /*39230*/  MOV R16, R0 ;  /* 0x0000000000107202 */ /* 0x000fe20000000f00 */
[----:B------:R-:W-:Y:S02]  /*39240*/  IMAD.U32 R17, RZ, RZ, UR4 ;  /* 0x00000004ff117e24 */ /* 0x000fe4000f8e00ff */
[----:B------:R-:W-:Y:S02]  /*39250*/  IMAD.U32 R18, RZ, RZ, UR5 ;  /* 0x00000005ff127e24 */ /* 0x000fe4000f8e00ff */
[----:B------:R-:W-:-:S07]  /*39260*/  IMAD.U32 R19, RZ, RZ, UR6 ;  /* 0x00000006ff137e24 */ /* 0x000fce000f8e00ff */
.L_x_13293:
        /* <DEDUP_REMOVED lines=10> */
.L_x_13282:
[----:B------:R-:W-:Y:S02]  /*39310*/  ULDC UR4, c[0x0][0xd3c] ;  /* 0x00034f0000047ab9 */ /* 0x000fe40000000800 */
[----:B0-----:R-:W-:-:S13]  /*39320*/  ISETP.GE.AND P0, PT, R19, UR4, PT ;  /* 0x0000000413007c0c */ /* 0x001fda000bf06270 */
[----:B------:R-:W-:Y:S05]  /*39330*/  @!P0 BRA `(.L_x_13294) ;  /* 0xffffff8800788947 */ /* 0x000fea000383ffff */
[----:B------:R-:W-:Y:S05]  /*39340*/  BSYNC B8 ;  /* 0x0000000000087941 */ /* 0x000fea0003800000 */
.L_x_13169:
        /* <DEDUP_REMOVED lines=12> */
.L_x_13532:
[----:B------:R-:W-:Y:S05]  /*39410*/  BSYNC B0 ;  /* 0x0000000000007941 */ /* 0x000fea0003800000 */
.L_x_13295:
[----:B------:R-:W-:-:S03]  /*39420*/  UMOV UR4, 0xffffffff ;  /* 0xffffffff00047882 */ /* 0x000fc60000000000 */
[----:B------:R-:W-:Y:S05]  /*39430*/  BRA.DIV UR4, `(.L_x_13297) ;  /* 0x0000006604e07947 */ /* 0x000fea000b800000 */
[----:B0-----:R-:W0:Y:S02]  /*39440*/  S2R R0, SR_TID.X ;  /* 0x0000000000007919 */ /* 0x001e240000002100 */
[----:B0-----:R-:W-:-:S04]  /*39450*/  SHF.R.U32.HI R0, RZ, 0x5, R0 ;  /* 0x00000005ff007819 */ /* 0x001fc80000011600 */
[----:B------:R-:W-:-:S05]  /*39460*/  LOP3.LUT R0, R0, 0x3, RZ, 0xc0, !PT ;  /* 0x0000000300007812 */ /* 0x000fca00078ec0ff */
[----:B------:R0:W1:Y:S02]  /*39470*/  SHFL.IDX PT, R14, R0, RZ, 0x1f ;  /* 0x00001fff000e7589 */ /* 0x00006400000e0000 */
.L_x_13535:
[----:B-1----:R-:W-:-:S13]  /*39480*/  ISETP.NE.AND P0, PT, R14, RZ, PT ;  /* 0x000000ff0e00720c */ /* 0x002fda0003f05270 */
[----:B------:R-:W-:Y:S05]  /*39490*/  @P0 BRA `(.L_x_12916) ;  /* 0x0000000000880947 */ /* 0x000fea0003800000 */
[----:B------:R-:W-:-:S03]  /*394a0*/  UMOV UR4, 0xffffffff ;  /* 0xffffffff00047882 */ /* 0x000fc60000000000 */
[----:B------:R-:W-:Y:S05]  /*394b0*/  BRA.DIV UR4, `(.L_x_13298) ;  /* 0x0000006604f47947 */ /* 0x000fea000b800000 */
[----:B------:R-:W-:-:S13]  /*394c0*/  ELECT P6, URZ, PT ;  /* 0x00000000003f782f */ /* 0x000fda00038c0000 */
.L_x_13538:
[----:B------:R-:W-:Y:S05]  /*394d0*/  @!P6 BRA `(.L_x_12916) ;  /* 0x000000000078e947 */ /* 0x000fea0003800000 */
[----:B------:R-:W-:-:S06]  /*394e0*/  ULOP3.LUT UR4, UR38, 0x2, URZ, 0xfc, !UPT ;  /* 0x0000000226047892 */ /* 0x000fcc000f8efc3f */
[----:B0-----:R-:W-:-:S05]  /*394f0*/  IMAD.U32 R0, RZ, RZ, UR4 ;  /* 0x00000004ff007e24 */ /* 0x001fca000f8e00ff */
[----:B------:R-:W-:-:S13]  /*39500*/  ISETP.NE.AND P0, PT, R0, 0x3, PT ;  /* 0x000000030000780c */ /* 0x000fda0003f05270 */
[----:B------:R-:W-:Y:S05]  /*39510*/  @!P0 BRA `(.L_x_13299) ;  /* 0x0000000000048947 */ /* 0x000fea0003800000 */
[----:B------:R-:W-:Y:S01]  /*39520*/  BPT.TRAP 0x1 ;  /* 0x000000040000795c */ /* 0x000fe20000300000 */
.L_x_13299:
[----:B------:R-:W-:Y:S01]  /*39530*/  IMAD R3, R25, 0x8, R5 ;  /* 0x0000000819037824 */ /* 0x000fe200078e0205 */
[----:B------:R-:W-:Y:S01]  /*39540*/  SHF.L.U32 R2, R27, 0x1f, RZ ;  /* 0x0000001f1b027819 */ /* 0x000fe200000006ff */
[----:B------:R-:W-:-:S03]  /*39550*/  VIADD R25, R25, 0x1 ;  /* 0x0000000119197836 */ /* 0x000fc60000000000 */
[----:B------:R-:W0:Y:S02]  /*39560*/  SYNCS.PHASECHK.TRANS64.TRYWAIT P1, [R3+URZ+0x32440], R2 ;  /* 0x03244002030075a7 */ /* 0x000e24000802017f */
[----:B------:R-:W-:-:S04]  /*39570*/  ISETP.NE.AND P2, PT, R25, 0x2, PT ;  /* 0x000000021900780c */ /* 0x000fc80003f45270 */
[----:B------:R-:W-:Y:S01]  /*39580*/  SEL R0, RZ, 0x1, P2 ;  /* 0x00000001ff007807 */ /* 0x000fe20001000000 */
[----:B0-----:R-:W-:Y:S08]  /*39590*/  @!P1 BRA `(.L_x_13300) ;  /* 0x0000006400dc9947 */ /* 0x001ff00003800000 */
.L_x_13539:
[----:B------:R-:W-:Y:S02]  /*395a0*/  SEL R25, R25, RZ, P2 ;  /* 0x000000ff19197207 */ /* 0x000fe40001000000 */
[----:B------:R-:W-:Y:S01]  /*395b0*/  LOP3.LUT R0, R27, R0, RZ, 0x3c, !PT ;  /* 0x000000001b007212 */ /* 0x000fe200078e3cff */
[----:B------:R-:W-:Y:S06]  /*395c0*/  @!P0 BRA `(.L_x_13301) ;  /* 0x0000000000048947 */ /* 0x000fec0003800000 */
[----:B------:R-:W-:Y:S01]  /*395d0*/  BPT.TRAP 0x1 ;  /* 0x000000040000795c */ /* 0x000fe20000300000 */
.L_x_13301:
[----:B------:R-:W-:Y:S01]  /*395e0*/  IMAD R25, R25, 0x8, R5 ;  /* 0x0000000819197824 */ /* 0x000fe200078e0205 */
[----:B------:R-:W-:-:S04]  /*395f0*/  SHF.L.U32 R0, R0, 0x1f, RZ ;  /* 0x0000001f00007819 */ /* 0x000fc800000006ff */
[----:B------:R-:W1:Y:S02]  /*39600*/  SYNCS.PHASECHK.TRANS64.TRYWAIT P1, [R25+URZ+0x32440], R0 ;  /* 0x03244000190075a7 */ /* 0x000e64000802017f */
[----:B-1----:R-:W-:Y:S05]  /*39610*/  @!P1 BRA `(.L_x_13302) ;  /* 0x0000006400d09947 */ /* 0x002fea0003800000 */
.L_x_13540:
[----:B------:R-:W-:Y:S05]  /*39620*/  @!P0 BRA `(.L_x_13303) ;  /* 0x0000000000048947 */ /* 0x000fea0003800000 */
[----:B------:R-:W-:Y:S01]  /*39630*/  BPT.TRAP 0x1 ;  /* 0x000000040000795c */ /* 0x000fe20000300000 */
.L_x_13303:
[----:B------:R-:W5:Y:S02]  /*39640*/  SYNCS.PHASECHK.TRANS64.TRYWAIT P1, [R3+URZ+0x32460], R2 ;  /* 0x03246002030075a7 */ /* 0x000f64000802017f */
[----:B-----5:R-:W-:Y:S05]  /*39650*/  @!P1 BRA `(.L_x_13304) ;  /* 0x0000006400d49947 */ /* 0x020fea0003800000 */
.L_x_13541:
[----:B------:R-:W-:Y:S05]  /*39660*/  @!P0 BRA `(.L_x_13305) ;  /* 0x0000000000048947 */ /* 0x000fea0003800000 */
[----:B------:R-:W-:Y:S01]  /*39670*/  BPT.TRAP 0x1 ;  /* 0x000000040000795c */ /* 0x000fe20000300000 */
.L_x_13305:
[----:B------:R0:W0:Y:S02]  /*39680*/  SYNCS.PHASECHK.TRANS64.TRYWAIT P0, [R25+URZ+0x32460], R0 ;  /* 0x03246000190075a7 */ /* 0x000024000800017f */
[----:B0-----:R-:W-:Y:S05]  /*39690*/  @!P0 NANOSLEEP.SYNCS 0x989680 ;  /* 0x009896800000895d */ /* 0x001fea0003900000 */
[----:B------:R-:W0:Y:S02]  /*396a0*/  @!P0 SYNCS.PHASECHK.TRANS64 P0, [R25+URZ+0x32460], R0 ;  /* 0x03246000190085a7 */ /* 0x000e24000800007f */
[----:B0-----:R-:W-:Y:S05]  /*396b0*/  @!P0 BRA `(.L_x_13305) ;  /* 0xfffffffc00f08947 */ /* 0x001fea000383ffff */
.L_x_12916:
[----:B------:R-:W-:Y:S05]  /*396c0*/  BSYNC B9 ;  /* 0x0000000000097941 */ /* 0x000fea0003800000 */
.L_x_12913:
[----:B------:R-:W-:Y:S05]  /*396d0*/  EXIT ;  /* 0x000000000000794d */ /* 0x000fea0003800000 */
.L_x_12944:
[----:B0-----:R0:W1:Y:S02]  /*396e0*/  SYNCS.PHASECHK.TRANS64.TRYWAIT P5, [R69+URZ+0x32490], R82 ;  /* 0x03249052450075a7 */ /* 0x00106400080a017f */
[----:B-1----:R-:W-:Y:S05]  /*396f0*/  @!P5 NANOSLEEP.SYNCS 0x989680 ;  /* 0x009896800000d95d */ /* 0x002fea0003900000 */
[----:B------:R-:W1:Y:S02]  /*39700*/  @!P5 SYNCS.PHASECHK.TRANS64 P5, [R69+URZ+0x32490], R82 ;  /* 0x032490524500d5a7 */ /* 0x000e6400080a007f */
[----:B-1----:R-:W-:Y:S05]  /*39710*/  @!P5 BRA `(.L_x_12944) ;  /* 0xfffffffc00f0d947 */ /* 0x002fea000383ffff */
[----:B------:R-:W-:Y:S05]  /*39720*/  BRA `(.L_x_13306) ;  /* 0xfffffca000607947 */ /* 0x000fea000383ffff */
.L_x_12945:
        /* <DEDUP_REMOVED lines=8> */
.L_x_13308:
[----:B------:R-:W-:Y:S05]  /*397b0*/  BSYNC B1 ;  /* 0x0000000000017941 */ /* 0x000fea0003800000 */
.L_x_13307:
        /* <DEDUP_REMOVED lines=8> */
.L_x_13309:
[----:B------:R-:W-:Y:S05]  /*39840*/  BRA `(.L_x_13310) ;  /* 0xfffffca0002c7947 */ /* 0x000fea000383ffff */
.L_x_12954:
        /* <DEDUP_REMOVED lines=8> */
.L_x_13312:
[----:B------:R-:W-:Y:S05]  /*398d0*/  BSYNC B1 ;  /* 0x0000000000017941 */ /* 0x000fea0003800000 */
.L_x_13311:
        /* <DEDUP_REMOVED lines=8> */
.L_x_13313:
[----:B------:R-:W-:Y:S05]  /*39960*/  BRA `(.L_x_13314) ;  /* 0xfffffca400a47947 */ /* 0x000fea000383ffff */
.L_x_12966:
[----:B0-----:R0:W1:Y:S02]  /*39970*/  SYNCS.PHASECHK.TRANS64.TRYWAIT P5, [R69+URZ+0x32490], R82 ;  /* 0x03249052450075a7 */ /* 0x00106400080a017f */
[----:B-1----:R-:W-:Y:S05]  /*39980*/  @!P5 NANOSLEEP.SYNCS 0x989680 ;  /* 0x009896800000d95d */ /* 0x002fea0003900000 */
[----:B------:R-:W1:Y:S02]  /*39990*/  @!P5 SYNCS.PHASECHK.TRANS64 P5, [R69+URZ+0x32490], R82 ;  /* 0x032490524500d5a7 */ /* 0x000e6400080a007f */
[----:B-1----:R-:W-:Y:S05]  /*399a0*/  @!P5 BRA `(.L_x_12966) ;  /* 0xfffffffc00f0d947 */ /* 0x002fea000383ffff */
[----:B------:R-:W-:Y:S05]  /*399b0*/  BRA `(.L_x_13315) ;  /* 0xfffffcb000b87947 */ /* 0x000fea000383ffff */
.L_x_12967:
        /* <DEDUP_REMOVED lines=8> */
.L_x_13317:
[----:B------:R-:W-:Y:S05]  /*39a40*/  BSYNC B1 ;  /* 0x0000000000017941 */ /* 0x000fea0003800000 */
.L_x_13316:
        /* <DEDUP_REMOVED lines=8> */
.L_x_13318:
[----:B------:R-:W-:Y:S01]  /*39ad0*/  IMAD.MOV.U32 R72, RZ, RZ, R14 ;  /* 0x000000ffff487224 */ /* 0x000fe200078e000e */
[----:B------:R-:W-:Y:S06]  /*39ae0*/  BRA `(.L_x_13319) ;  /* 0xfffffcb000807947 */ /* 0x000fec000383ffff */
.L_x_12972:
        /* <DEDUP_REMOVED lines=8> */
.L_x_13321:
[----:B------:R-:W-:Y:S05]  /*39b70*/  BSYNC B1 ;  /* 0x0000000000017941 */ /* 0x000fea0003800000 */
.L_x_13320:
        /* <DEDUP_REMOVED lines=8> */
.L_x_13322:
[----:B------:R-:W-:Y:S05]  /*39c00*/  BRA `(.L_x_13323) ;  /* 0xfffffcb8000c7947 */ /* 0x000fea000383ffff */
.L_x_12977:
[----:B0-----:R0:W1:Y:S02]  /*39c10*/  SYNCS.PHASECHK.TRANS64.TRYWAIT P0, [R69+URZ+0x32490], R82 ;  /* 0x03249052450075a7 */ /* 0x001064000800017f */
[----:B-1----:R-:W-:Y:S05]  /*39c20*/  @!P0 NANOSLEEP.SYNCS 0x989680 ;  /* 0x009896800000895d */ /* 0x002fea0003900000 */
[----:B------:R-:W1:Y:S02]  /*39c30*/  @!P0 SYNCS.PHASECHK.TRANS64 P0, [R69+URZ+0x32490], R82 ;  /* 0x03249052450085a7 */ /* 0x000e64000800007f */
[----:B-1----:R-:W-:Y:S05]  /*39c40*/  @!P0 BRA `(.L_x_12977) ;  /* 0xfffffffc00f08947 */ /* 0x002fea000383ffff */
[----:B------:R-:W-:Y:S05]  /*39c50*/  BRA `(.L_x_13324) ;  /* 0xfffffcbc00f07947 */ /* 0x000fea000383ffff */
.L_x_12978:
        /* <DEDUP_REMOVED lines=8> */
.L_x_13326:
[----:B------:R-:W-:Y:S05]  /*39ce0*/  BSYNC B1 ;  /* 0x0000000000017941 */ /* 0x000fea0003800000 */
.L_x_13325:
        /* <DEDUP_REMOVED lines=8> */
.L_x_13327:
[----:B------:R-:W-:Y:S05]  /*39d70*/  BRA `(.L_x_13328) ;  /* 0xfffffcc000107947 */ /* 0x000fea000383ffff */
.L_x_12981:
        /* <DEDUP_REMOVED lines=8> */
.L_x_13330:
[----:B------:R-:W-:Y:S05]  /*39e00*/  BSYNC B1 ;  /* 0x0000000000017941 */ /* 0x000fea0003800000 */
.L_x_13329:
        /* <DEDUP_REMOVED lines=8> */
.L_x_13331:
[----:B------:R-:W-:Y:S05]  /*39e90*/  BRA `(.L_x_13332) ;  /* 0xfffffcc000107947 */ /* 0x000fea000383ffff */
.L_x_12985:
[----:B------:R0:W0:Y:S02]  /*39ea0*/  SYNCS.PHASECHK.TRANS64.TRYWAIT P3, [R69+URZ+0x324b0], R82 ;  /* 0x0324b052450075a7 */ /* 0x000024000806017f */
[----:B0-----:R-:W-:Y:S05]  /*39eb0*/  @!P3 NANOSLEEP.SYNCS 0x989680 ;  /* 0x009896800000b95d */ /* 0x001fea0003900000 */
[----:B------:R-:W0:Y:S02]  /*39ec0*/  @!P3 SYNCS.PHASECHK.TRANS64 P3, [R69+URZ+0x324b0], R82 ;  /* 0x0324b0524500b5a7 */ /* 0x000e24000806007f */
[----:B0-----:R-:W-:Y:S05]  /*39ed0*/  @!P3 BRA `(.L_x_12985) ;  /* 0xfffffffc00f0b947 */ /* 0x001fea000383ffff */
[----:B------:R-:W-:Y:S05]  /*39ee0*/  BRA `(.L_x_13333) ;  /* 0xfffffcc000847947 */ /* 0x000fea000383ffff */
.L_x_13003:
[----:B------:R0:W5:Y:S01]  /*39ef0*/  LDL R13, [R1+0x518] ;  /* 0x00051800010d7983 */ /* 0x0001620000100800 */
[----:B------:R-:W-:Y:S01]  /*39f00*/  BSSY B0, `(.L_x_13334) ;  /* 0x0000007000007945 */ /* 0x000fe20003800000 */
[----:B------:R-:W-:Y:S02]  /*39f10*/  IMAD.MOV.U32 R12, RZ, RZ, RZ ;  /* 0x000000ffff0c7224 */ /* 0x000fe400078e00ff */
[----:B------:R-:W-:Y:S02]  /*39f20*/  IMAD.MOV.U32 R11, RZ, RZ, 0x1f ;  /* 0x0000001fff0b7424 */ /* 0x000fe400078e00ff */
[----:B------:R-:W-:-:S07]  /*39f30*/  IMAD.MOV.U32 R15, RZ, RZ, -0x1 ;  /* 0xffffffffff0f7424 */ /* 0x000fce00078e00ff */
[----:B0-2--5:R-:W-:Y:S05]  /*39f40*/  WARPSYNC.COLLECTIVE R15, `(.L_x_13335) ;  /* 0x000000000f087348 */ /* 0x025fea0003c00000 */
[----:B-----5:R1:W3:Y:S02]  /*39f50*/  SHFL.IDX P6, R14, R13, R12, R11 ;  /* 0x0000000c0d0e7389 */ /* 0x0202e400000c000b */
[----:B0123--:R-:W-:Y:S01]  /*39f60*/  ENDCOLLECTIVE ;  /* 0x000000000000791b */ /* 0x00ffe20003800000 */
.L_x_13335:
[----:B------:R-:W-:Y:S05]  /*39f70*/  BSYNC B0 ;  /* 0x0000000000007941 */ /* 0x000fea0003800000 */
.L_x_13334:
[----:B------:R-:W-:Y:S05]  /*39f80*/  BRA `(.L_x_13336) ;  /* 0xfffffcd400a07947 */ /* 0x000fea000383ffff */
.L_x_13015:
        /* <DEDUP_REMOVED lines=8> */
.L_x_13338:
[----:B------:R-:W-:Y:S05]  /*3a010*/  BSYNC B1 ;  /* 0x0000000000017941 */ /* 0x000fea0003800000 */
.L_x_13337:
        /* <DEDUP_REMOVED lines=8> */
.L_x_13339:
[----:B------:R-:W-:Y:S02]  /*3a0a0*/  IMAD.MOV.U32 R13, RZ, RZ, R61 ;  /* 0x000000ffff0d7224 */ /* 0x000fe400078e003d */
[----:B------:R-:W-:-:S07]  /*3a0b0*/  IMAD.MOV.U32 R6, RZ, RZ, R14 ;  /* 0x000000ffff067224 */ /* 0x000fce00078e000e */
[----:B------:R-:W-:Y:S05]  /*3a0c0*/  WARPSYNC.COLLECTIVE R15, `(.L_x_13340) ;  /* 0x000000000f087348 */ /* 0x000fea0003c00000 */
[----:B------:R0:W1:Y:S02]  /*3a0d0*/  SHFL.IDX P6, R14, R13, R12, R11 ;  /* 0x0000000c0d0e7389 */ /* 0x00006400000c000b */
[----:B01----:R-:W-:Y:S01]  /*3a0e0*/  ENDCOLLECTIVE ;  /* 0x000000000000791b */ /* 0x003fe20003800000 */
.L_x_13340:
[----:B------:R-:W-:Y:S02]  /*3a0f0*/  IMAD.MOV.U32 R13, RZ, RZ, R60 ;  /* 0x000000ffff0d7224 */ /* 0x000fe400078e003c */
[----:B------:R-:W-:-:S07]  /*3a100*/  IMAD.MOV.U32 R7, RZ, RZ, R14 ;  /* 0x000000ffff077224 */ /* 0x000fce00078e000e */
[----:B------:R-:W-:Y:S05]  /*3a110*/  WARPSYNC.COLLECTIVE R15, `(.L_x_13341) ;  /* 0x000000000f087348 */ /* 0x000fea0003c00000 */
[----:B------:R0:W1:Y:S02]  /*3a120*/  SHFL.IDX P6, R14, R13, R12, R11 ;  /* 0x0000000c0d0e7389 */ /* 0x00006400000c000b */
[----:B01----:R-:W-:Y:S01]  /*3a130*/  ENDCOLLECTIVE ;  /* 0x000000000000791b */ /* 0x003fe20003800000 */
.L_x_13341:
[----:B------:R-:W-:Y:S01]  /*3a140*/  IMAD.MOV.U32 R8, RZ, RZ, R14 ;  /* 0x000000ffff087224 */ /* 0x000fe200078e000e */
[----:B------:R-:W-:Y:S06]  /*3a150*/  BRA `(.L_x_13342) ;  /* 0xfffffce000747947 */ /* 0x000fec000383ffff */
.L_x_13018:
[----:B------:R-:W-:Y:S01]  /*3a160*/  BSSY B1, `(.L_x_13343) ;  /* 0x0000008000017945 */ /* 0x000fe20003800000 */
[----:B------:R-:W-:Y:S02]  /*3a170*/  IMAD.MOV.U32 R13, RZ, RZ, R44 ;  /* 0x000000ffff0d7224 */ /* 0x000fe400078e002c */
[----:B------:R-:W-:Y:S02]  /*3a180*/  IMAD.MOV.U32 R12, RZ, RZ, 0x1 ;  /* 0x00000001ff0c7424 */ /* 0x000fe400078e00ff */
[----:B------:R-:W-:Y:S02]  /*3a190*/  IMAD.MOV.U32 R11, RZ, RZ, 0x1c1f ;  /* 0x00001c1fff0b7424 */ /* 0x000fe400078e00ff */
[----:B------:R-:W-:-:S07]  /*3a1a0*/  IMAD.MOV.U32 R15, RZ, RZ, -0x1 ;  /* 0xffffffffff0f7424 */ /* 0x000fce00078e00ff */
[----:B0--34-:R-:W-:Y:S05]  /*3a1b0*/  WARPSYNC.COLLECTIVE R15, `(.L_x_13344) ;  /* 0x000000000f087348 */ /* 0x019fea0003c00000 */
[----:B------:R1:W2:Y:S02]  /*3a1c0*/  SHFL.IDX P6, R14, R13, R12, R11 ;  /* 0x0000000c0d0e7389 */ /* 0x0002a400000c000b */
[----:B01234-:R-:W-:Y:S01]  /*3a1d0*/  ENDCOLLECTIVE ;  /* 0x000000000000791b */ /* 0x01ffe20003800000 */
.L_x_13344:
[----:B------:R-:W-:Y:S05]  /*3a1e0*/  BSYNC B1 ;  /* 0x0000000000017941 */ /* 0x000fea0003800000 */
.L_x_13343:
        /* <DEDUP_REMOVED lines=8> */
.L_x_13345:
[----:B------:R-:W-:Y:S02]  /*3a270*/  IMAD.MOV.U32 R13, RZ, RZ, R61 ;  /* 0x000000ffff0d7224 */ /* 0x000fe400078e003d */
[----:B------:R-:W-:-:S07]  /*3a280*/  IMAD.MOV.U32 R6, RZ, RZ, R14 ;  /* 0x000000ffff067224 */ /* 0x000fce00078e000e */
[----:B------:R-:W-:Y:S05]  /*3a290*/  WARPSYNC.COLLECTIVE R15, `(.L_x_13346) ;  /* 0x000000000f087348 */ /* 0x000fea0003c00000 */
[----:B------:R0:W1:Y:S02]  /*3a2a0*/  SHFL.IDX P6, R14, R13, R12, R11 ;  /* 0x0000000c0d0e7389 */ /* 0x00006400000c000b */
[----:B01----:R-:W-:Y:S01]  /*3a2b0*/  ENDCOLLECTIVE ;  /* 0x000000000000791b */ /* 0x003fe20003800000 */
.L_x_13346:
[----:B------:R-:W-:Y:S02]  /*3a2c0*/  IMAD.MOV.U32 R13, RZ, RZ, R60 ;  /* 0x000000ffff0d7224 */ /* 0x000fe400078e003c */
[----:B------:R-:W-:-:S07]  /*3a2d0*/  IMAD.MOV.U32 R7, RZ, RZ, R14 ;  /* 0x000000ffff077224 */ /* 0x000fce00078e000e */
[----:B------:R-:W-:Y:S05]  /*3a2e0*/  WARPSYNC.COLLECTIVE R15, `(.L_x_13347) ;  /* 0x000000000f087348 */ /* 0x000fea0003c00000 */
[----:B------:R0:W1:Y:S02]  /*3a2f0*/  SHFL.IDX P6, R14, R13, R12, R11 ;  /* 0x0000000c0d0e7389 */ /* 0x00006400000c000b */
[----:B01----:R-:W-:Y:S01]  /*3a300*/  ENDCOLLECTIVE ;  /* 0x000000000000791b */ /* 0x003fe20003800000 */
.L_x_13347:
[----:B------:R-:W-:Y:S05]  /*3a310*/  BRA `(.L_x_13348) ;  /* 0xfffffce000dc7947 */ /* 0x000fea000383ffff */
.L_x_13022:
[----:B-1----:R1:W4:Y:S02]  /*3a320*/  SYNCS.PHASECHK.TRANS64.TRYWAIT P0, [R2+URZ+0x32400], R61 ;  /* 0x0324003d020075a7 */ /* 0x002324000800017f */
[----:B----4-:R-:W-:Y:S05]  /*3a330*/  @!P0 NANOSLEEP.SYNCS 0x989680 ;  /* 0x009896800000895d */ /* 0x010fea0003900000 */
[----:B------:R-:W4:Y:S02]  /*3a340*/  @!P0 SYNCS.PHASECHK.TRANS64 P0, [R2+URZ+0x32400], R61 ;  /* 0x0324003d020085a7 */ /* 0x000f24000800007f */
[----:B----4-:R-:W-:Y:S05]  /*3a350*/  @!P0 BRA `(.L_x_13022) ;  /* 0xfffffffc00f08947 */ /* 0x010fea000383ffff */
[----:B------:R-:W-:Y:S05]  /*3a360*/  BRA `(.L_x_13349) ;  /* 0xfffffce400687947 */ /* 0x000fea000383ffff */
.L_x_13030:
        /* <DEDUP_REMOVED lines=9> */
.L_x_13351:
[----:B------:R-:W-:Y:S05]  /*3a400*/  BSYNC B1 ;  /* 0x0000000000017941 */ /* 0x000fea0003800000 */
.L_x_13350:
        /* <DEDUP_REMOVED lines=10> */
.L_x_13352:
        /* <DEDUP_REMOVED lines=8> */
.L_x_13353:
[----:B------:R-:W-:-:S04]  /*3a530*/  @!P1 IADD3 R8, P2, R5, R7, RZ ;  /* 0x0000000705089210 */ /* 0x000fc80007f5e0ff */
[----:B------:R-:W-:Y:S01]  /*3a540*/  @!P1 IADD3.X R9, R4, R21, RZ, P2, !PT ;  /* 0x0000001504099210 */ /* 0x000fe200017fe4ff */
[----:B------:R-:W-:Y:S02]  /*3a550*/  IMAD.MOV.U32 R13, RZ, RZ, R62 ;  /* 0x000000ffff0d7224 */ /* 0x000fe400078e003e */
[----:B------:R-:W-:-:S07]  /*3a560*/  IMAD.MOV.U32 R6, RZ, RZ, R14 ;  /* 0x000000ffff067224 */ /* 0x000fce00078e000e */
[----:B------:R-:W-:Y:S05]  /*3a570*/  WARPSYNC.COLLECTIVE R15, `(.L_x_13354) ;  /* 0x000000000f087348 */ /* 0x000fea0003c00000 */
[----:B------:R0:W1:Y:S02]  /*3a580*/  SHFL.IDX P6, R14, R13, R12, R11 ;  /* 0x0000000c0d0e7389 */ /* 0x00006400000c000b */
[----:B01----:R-:W-:Y:S01]  /*3a590*/  ENDCOLLECTIVE ;  /* 0x000000000000791b */ /* 0x003fe20003800000 */
.L_x_13354:
        /* <DEDUP_REMOVED lines=11> */
[----:B------:R-:W-:-:S02]  /*3a650*/  @!P1 IMAD.MOV.U32 R21, RZ, RZ, R11 ;  /* 0x000000ffff159224 */ /* 0x000fc400078e000b */
[----:B------:R-:W-:Y:S02]  /*3a660*/  IMAD.MOV.U32 R10, RZ, RZ, R20 ;  /* 0x000000ffff0a7224 */ /* 0x000fe400078e0014 */
[----:B------:R-:W-:Y:S02]  /*3a670*/  IMAD.MOV.U32 R11, RZ, RZ, R21 ;  /* 0x000000ffff0b7224 */ /* 0x000fe400078e0015 */
[----:B------:R-:W-:Y:S02]  /*3a680*/  @!P1 IMAD.MOV.U32 R54, RZ, RZ, R8 ;  /* 0x000000ffff369224 */ /* 0x000fe400078e0008 */
[----:B------:R-:W-:Y:S01]  /*3a690*/  @!P1 IMAD.MOV.U32 R55, RZ, RZ, R9 ;  /* 0x000000ffff379224 */ /* 0x000fe200078e0009 */
[----:B------:R-:W-:Y:S01]  /*3a6a0*/  PRMT R67, R10, 0x5410, R11 ;  /* 0x000054100a437816 */ /* 0x000fe2000000000b */
[----:B------:R-:W-:Y:S02]  /*3a6b0*/  IMAD.MOV.U32 R11, RZ, RZ, 0x1c1f ;  /* 0x00001c1fff0b7424 */ /* 0x000fe400078e00ff */
[----:B------:R-:W-:-:S02]  /*3a6c0*/  IMAD.MOV.U32 R8, RZ, RZ, R54 ;  /* 0x000000ffff087224 */ /* 0x000fc400078e0036 */
[----:B------:R-:W-:-:S07]  /*3a6d0*/  IMAD.MOV.U32 R9, RZ, RZ, R55 ;  /* 0x000000ffff097224 */ /* 0x000fce00078e0037 */
[----:B-----5:R-:W-:Y:S05]  /*3a6e0*/  WARPSYNC.COLLECTIVE R15, `(.L_x_13355) ;  /* 0x000000000f087348 */ /* 0x020fea0003c00000 */
[----:B------:R0:W1:Y:S02]  /*3a6f0*/  SHFL.IDX P6, R14, R13, R12, R11 ;  /* 0x0000000c0d0e7389 */ /* 0x00006400000c000b */
[----:B01---5:R-:W-:Y:S01]  /*3a700*/  ENDCOLLECTIVE ;  /* 0x000000000000791b */ /* 0x023fe20003800000 */
.L_x_13355:
[----:B------:R-:W-:Y:S01]  /*3a710*/  @!P1 IMAD.MOV.U32 R58, RZ, RZ, R6 ;  /* 0x000000ffff3a9224 */ /* 0x000fe200078e0006 */
[----:B------:R-:W-:Y:S01]  /*3a720*/  PRMT R28, R8, 0x5410, R9 ;  /* 0x00005410081c7816 */ /* 0x000fe20000000009 */
[----:B------:R-:W-:Y:S02]  /*3a730*/  @!P1 IMAD.MOV.U32 R60, RZ, RZ, R4 ;  /* 0x000000ffff3c9224 */ /* 0x000fe400078e0004 */
[----:B------:R-:W-:Y:S02]  /*3a740*/  @!P1 IMAD.MOV.U32 R61, RZ, RZ, R5 ;  /* 0x000000ffff3d9224 */ /* 0x000fe400078e0005 */
[----:B------:R-:W-:Y:S02]  /*3a750*/  @!P1 IMAD.MOV.U32 R59, RZ, RZ, R7 ;  /* 0x000000ffff3b9224 */ /* 0x000fe400078e0007 */
[----:B------:R-:W-:Y:S02]  /*3a760*/  IMAD.MOV.U32 R4, RZ, RZ, R58 ;  /* 0x000000ffff047224 */ /* 0x000fe400078e003a */
[----:B------:R-:W-:-:S02]  /*3a770*/  IMAD.MOV.U32 R13, RZ, RZ, R44 ;  /* 0x000000ffff0d7224 */ /* 0x000fc400078e002c */
        /* <DEDUP_REMOVED lines=10> */
.L_x_13356:
[----:B------:R-:W-:Y:S01]  /*3a820*/  CS2R R6, SRZ ;  /* 0x0000000000067805 */ /* 0x000fe2000001ff00 */
[----:B------:R-:W-:Y:S02]  /*3a830*/  IMAD.MOV.U32 R13, RZ, RZ, R26 ;  /* 0x000000ffff0d7224 */ /* 0x000fe400078e001a */
[----:B------:R-:W-:-:S07]  /*3a840*/  IMAD.MOV.U32 R25, RZ, RZ, R14 ;  /* 0x000000ffff197224 */ /* 0x000fce00078e000e */
[----:B------:R-:W-:Y:S05]  /*3a850*/  WARPSYNC.COLLECTIVE R15, `(.L_x_13357) ;  /* 0x000000000f087348 */ /* 0x000fea0003c00000 */
[----:B------:R0:W1:Y:S02]  /*3a860*/  SHFL.IDX P6, R14, R13, R12, R11 ;  /* 0x0000000c0d0e7389 */ /* 0x00006400000c000b */
[----:B01----:R-:W-:Y:S01]  /*3a870*/  ENDCOLLECTIVE ;  /* 0x000000000000791b */ /* 0x003fe20003800000 */
.L_x_13357:
[----:B------:R-:W-:Y:S02]  /*3a880*/  IMAD.MOV.U32 R13, RZ, RZ, R62 ;  /* 0x000000ffff0d7224 */ /* 0x000fe400078e003e */
[----:B------:R-:W-:-:S07]  /*3a890*/  IMAD.MOV.U32 R26, RZ, RZ, R14 ;  /* 0x000000ffff1a7224 */ /* 0x000fce00078e000e */
[----:B------:R-:W-:Y:S05]  /*3a8a0*/  WARPSYNC.COLLECTIVE R15, `(.L_x_13358) ;  /* 0x000000000f087348 */ /* 0x000fea0003c00000 */
[----:B------:R0:W1:Y:S02]  /*3a8b0*/  SHFL.IDX P6, R14, R13, R12, R11 ;  /* 0x0000000c0d0e7389 */ /* 0x00006400000c000b */
[----:B01----:R-:W-:Y:S01]  /*3a8c0*/  ENDCOLLECTIVE ;  /* 0x000000000000791b */ /* 0x003fe20003800000 */
.L_x_13358:
[----:B------:R-:W-:Y:S05]  /*3a8d0*/  BRA `(.L_x_13359) ;  /* 0xfffffcf000a87947 */ /* 0x000fea000383ffff */
.L_x_13034:
[----:B0-----:R0:W1:Y:S02]  /*3a8e0*/  SYNCS.PHASECHK.TRANS64.TRYWAIT P1, [R2+URZ+0x32400], R13 ;  /* 0x0324000d020075a7 */ /* 0x001064000802017f */
[----:B-1----:R-:W-:Y:S05]  /*3a8f0*/  @!P1 NANOSLEEP.SYNCS 0x989680 ;  /* 0x009896800000995d */ /* 0x002fea0003900000 */
[----:B------:R-:W1:Y:S02]  /*3a900*/  @!P1 SYNCS.PHASECHK.TRANS64 P1, [R2+URZ+0x32400], R13 ;  /* 0x0324000d020095a7 */ /* 0x000e64000802007f */
[----:B-1----:R-:W-:Y:S05]  /*3a910*/  @!P1 BRA `(.L_x_13034) ;  /* 0xfffffffc00f09947 */ /* 0x002fea000383ffff */
[----:B------:R-:W-:Y:S05]  /*3a920*/  BRA `(.L_x_13360) ;  /* 0xfffffcf400047947 */ /* 0x000fea000383ffff */
.L_x_13048:
[----:B0-----:R0:W1:Y:S02]  /*3a930*/  SYNCS.PHASECHK.TRANS64.TRYWAIT P0, [R2+URZ], R7 ;  /* 0x00000007020075a7 */ /* 0x001064000800017f */
[----:B-1----:R-:W-:Y:S05]  /*3a940*/  @!P0 NANOSLEEP.SYNCS 0x989680 ;  /* 0x009896800000895d */ /* 0x002fea0003900000 */
[----:B------:R-:W1:Y:S02]  /*3a950*/  @!P0 SYNCS.PHASECHK.TRANS64 P0, [R2+URZ], R7 ;  /* 0x00000007020085a7 */ /* 0x000e64000800007f */
[----:B-1----:R-:W-:Y:S05]  /*3a960*/  @!P0 BRA `(.L_x_13048) ;  /* 0xfffffffc00f08947 */ /* 0x002fea000383ffff */
[----:B------:R-:W-:Y:S05]  /*3a970*/  BRA `(.L_x_13047) ;  /* 0xfffffd0800b47947 */ /* 0x000fea000383ffff */
.L_x_13055:
[----:B0-----:R0:W1:Y:S02]  /*3a980*/  SYNCS.PHASECHK.TRANS64.TRYWAIT P0, [R6+URZ], R7 ;  /* 0x00000007060075a7 */ /* 0x001064000800017f */
[----:B-1----:R-:W-:Y:S05]  /*3a990*/  @!P0 NANOSLEEP.SYNCS 0x989680 ;  /* 0x009896800000895d */ /* 0x002fea0003900000 */
[----:B------:R-:W1:Y:S02]  /*3a9a0*/  @!P0 SYNCS.PHASECHK.TRANS64 P0, [R6+URZ], R7 ;  /* 0x00000007060085a7 */ /* 0x000e64000800007f */
[----:B-1----:R-:W-:Y:S05]  /*3a9b0*/  @!P0 BRA `(.L_x_13055) ;  /* 0xfffffffc00f08947 */ /* 0x002fea000383ffff */
[----:B------:R-:W-:Y:S05]  /*3a9c0*/  BRA `(.L_x_13054) ;  /* 0xfffffd0c00d87947 */ /* 0x000fea000383ffff */
.L_x_13082:
[----:B-1----:R1:W2:Y:S02]  /*3a9d0*/  SYNCS.PHASECHK.TRANS64.TRYWAIT P0, [R10+URZ], R11 ;  /* 0x0000000b0a0075a7 */ /* 0x0022a4000800017f */
[----:B--2---:R-:W-:Y:S05]  /*3a9e0*/  @!P0 NANOSLEEP.SYNCS 0x989680 ;  /* 0x009896800000895d */ /* 0x004fea0003900000 */
[----:B------:R-:W2:Y:S02]  /*3a9f0*/  @!P0 SYNCS.PHASECHK.TRANS64 P0, [R10+URZ], R11 ;  /* 0x0000000b0a0085a7 */ /* 0x000ea4000800007f */
[----:B--2---:R-:W-:Y:S05]  /*3aa00*/  @!P0 BRA `(.L_x_13082) ;  /* 0xfffffffc00f08947 */ /* 0x004fea000383ffff */
[----:B------:R-:W-:Y:S05]  /*3aa10*/  BRA `(.L_x_13081) ;  /* 0xfffffdb800487947 */ /* 0x000fea000383ffff */
.L_x_13089:
[----:B0-----:R0:W1:Y:S02]  /*3aa20*/  SYNCS.PHASECHK.TRANS64.TRYWAIT P0, [R8+URZ], R9 ;  /* 0x00000009080075a7 */ /* 0x001064000800017f */
[----:B-1----:R-:W-:Y:S05]  /*3aa30*/  @!P0 NANOSLEEP.SYNCS 0x989680 ;  /* 0x009896800000895d */ /* 0x002fea0003900000 */
[----:B------:R-:W1:Y:S02]  /*3aa40*/  @!P0 SYNCS.PHASECHK.TRANS64 P0, [R8+URZ], R9 ;  /* 0x00000009080085a7 */ /* 0x000e64000800007f */
[----:B-1----:R-:W-:Y:S05]  /*3aa50*/  @!P0 BRA `(.L_x_13089) ;  /* 0xfffffffc00f08947 */ /* 0x002fea000383ffff */
[----:B------:R-:W-:Y:S05]  /*3aa60*/  BRA `(.L_x_13088) ;  /* 0xfffffdbc00807947 */ /* 0x000fea000383ffff */
.L_x_13102:
[----:B-1----:R1:W2:Y:S02]  /*3aa70*/  SYNCS.PHASECHK.TRANS64.TRYWAIT P0, [R8+URZ], R9 ;  /* 0x00000009080075a7 */ /* 0x0022a4000800017f */
[----:B--2---:R-:W-:Y:S05]  /*3aa80*/  @!P0 NANOSLEEP.SYNCS 0x989680 ;  /* 0x009896800000895d */ /* 0x004fea0003900000 */
[----:B------:R-:W2:Y:S02]  /*3aa90*/  @!P0 SYNCS.PHASECHK.TRANS64 P0, [R8+URZ], R9 ;  /* 0x00000009080085a7 */ /* 0x000ea4000800007f */
[----:B--2---:R-:W-:Y:S05]  /*3aaa0*/  @!P0 BRA `(.L_x_13102) ;  /* 0xfffffffc00f08947 */ /* 0x004fea000383ffff */
[----:B------:R-:W-:Y:S05]  /*3aab0*/  BRA `(.L_x_13101) ;  /* 0xfffffe50008c7947 */ /* 0x000fea000383ffff */
.L_x_13109:
[----:B-1----:R1:W2:Y:S02]  /*3aac0*/  SYNCS.PHASECHK.TRANS64.TRYWAIT P0, [R8+URZ], R9 ;  /* 0x00000009080075a7 */ /* 0x0022a4000800017f */
[----:B--2---:R-:W-:Y:S05]  /*3aad0*/  @!P0 NANOSLEEP.SYNCS 0x989680 ;  /* 0x009896800000895d */ /* 0x004fea0003900000 */
[----:B------:R-:W2:Y:S02]  /*3aae0*/  @!P0 SYNCS.PHASECHK.TRANS64 P0, [R8+URZ], R9 ;  /* 0x00000009080085a7 */ /* 0x000ea4000800007f */
[----:B--2---:R-:W-:Y:S05]  /*3aaf0*/  @!P0 BRA `(.L_x_13109) ;  /* 0xfffffffc00f08947 */ /* 0x004fea000383ffff */
[----:B------:R-:W-:Y:S05]  /*3ab00*/  BRA `(.L_x_13108) ;  /* 0xfffffe5400c47947 */ /* 0x000fea000383ffff */
.L_x_13129:
[----:B------:R-:W-:Y:S02]  /*3ab10*/  IMAD.MOV.U32 R13, RZ, RZ, R17 ;  /* 0x000000ffff0d7224 */ /* 0x000fe400078e0011 */
[----:B------:R-:W-:Y:S02]  /*3ab20*/  IMAD.MOV.U32 R12, RZ, RZ, RZ ;  /* 0x000000ffff0c7224 */ /* 0x000fe400078e00ff */
[----:B------:R-:W-:Y:S02]  /*3ab30*/  IMAD.MOV.U32 R11, RZ, RZ, 0x181f ;  /* 0x0000181fff0b7424 */ /* 0x000fe400078e00ff */
[----:B------:R-:W-:-:S07]  /*3ab40*/  IMAD.MOV.U32 R15, RZ, RZ, -0x1 ;  /* 0xffffffffff0f7424 */ /* 0x000fce00078e00ff */
[----:B-----5:R-:W-:Y:S05]  /*3ab50*/  WARPSYNC.COLLECTIVE R15, `(.L_x_13361) ;  /* 0x000000000f087348 */ /* 0x020fea0003c00000 */
[----:B------:R0:W1:Y:S02]  /*3ab60*/  SHFL.IDX P6, R14, R13, R12, R11 ;  /* 0x0000000c0d0e7389 */ /* 0x00006400000c000b */
[----:B01---5:R-:W-:Y:S01]  /*3ab70*/  ENDCOLLECTIVE ;  /* 0x000000000000791b */ /* 0x023fe20003800000 */
.L_x_13361:
[----:B------:R-:W-:Y:S02]  /*3ab80*/  IMAD.MOV.U32 R13, RZ, RZ, R16 ;  /* 0x000000ffff0d7224 */ /* 0x000fe400078e0010 */
[----:B------:R-:W-:-:S07]  /*3ab90*/  IMAD.MOV.U32 R3, RZ, RZ, R14 ;  /* 0x000000ffff037224 */ /* 0x000fce00078e000e */
[----:B------:R-:W-:Y:S05]  /*3aba0*/  WARPSYNC.COLLECTIVE R15, `(.L_x_13362) ;  /* 0x000000000f087348 */ /* 0x000fea0003c00000 */
[----:B------:R0:W1:Y:S02]  /*3abb0*/  SHFL.IDX P6, R14, R13, R12, R11 ;  /* 0x0000000c0d0e7389 */ /* 0x00006400000c000b */
[----:B01----:R-:W-:Y:S01]  /*3abc0*/  ENDCOLLECTIVE ;  /* 0x000000000000791b */ /* 0x003fe20003800000 */
.L_x_13362:
[----:B------:R-:W-:Y:S05]  /*3abd0*/  BRA `(.L_x_13363) ;  /* 0xffffff2800d87947 */ /* 0x000fea000383ffff */
.L_x_13132:
        /* <DEDUP_REMOVED lines=8> */
.L_x_13365:
[----:B------:R-:W-:Y:S05]  /*3ac60*/  BSYNC B1 ;  /* 0x0000000000017941 */ /* 0x000fea0003800000 */
.L_x_13364:
        /* <DEDUP_REMOVED lines=8> */
.L_x_13366:
[----:B------:R-:W-:Y:S05]  /*3acf0*/  BRA `(.L_x_13367) ;  /* 0xffffff2800f87947 */ /* 0x000fea000383ffff */
.L_x_13135:
        /* <DEDUP_REMOVED lines=8> */
.L_x_13369:
[----:B------:R-:W-:Y:S05]  /*3ad80*/  BSYNC B1 ;  /* 0x0000000000017941 */ /* 0x000fea0003800000 */
.L_x_13368:
        /* <DEDUP_REMOVED lines=8> */
.L_x_13370:
[----:B------:R-:W-:Y:S05]  /*3ae10*/  BRA `(.L_x_13371) ;  /* 0xffffff2c00187947 */ /* 0x000fea000383ffff */
.L_x_13138:
        /* <DEDUP_REMOVED lines=8> */
.L_x_13373:
[----:B------:R-:W-:Y:S05]  /*3aea0*/  BSYNC B1 ;  /* 0x0000000000017941 */ /* 0x000fea0003800000 */
.L_x_13372:
        /* <DEDUP_REMOVED lines=8> */
.L_x_13374:
[----:B------:R-:W-:Y:S05]  /*3af30*/  BRA `(.L_x_13375) ;  /* 0xffffff2c00387947 */ /* 0x000fea000383ffff */
.L_x_13140:
[----:B------:R-:W-:Y:S02]  /*3af40*/  IMAD.MOV.U32 R13, RZ, RZ, R4 ;  /* 0x000000ffff0d7224 */ /* 0x000fe400078e0004 */
[----:B------:R-:W-:Y:S02]  /*3af50*/  IMAD.MOV.U32 R12, RZ, RZ, RZ ;  /* 0x000000ffff0c7224 */ /* 0x000fe400078e00ff */
[----:B------:R-:W-:Y:S02]  /*3af60*/  IMAD.MOV.U32 R11, RZ, RZ, 0x1c1f ;  /* 0x00001c1fff0b7424 */ /* 0x000fe400078e00ff */
[----:B------:R-:W-:-:S07]  /*3af70*/  IMAD.MOV.U32 R15, RZ, RZ, -0x1 ;  /* 0xffffffffff0f7424 */ /* 0x000fce00078e00ff */
[----:B0-----:R-:W-:Y:S05]  /*3af80*/  WARPSYNC.COLLECTIVE R15, `(.L_x_13376) ;  /* 0x000000000f087348 */ /* 0x001fea0003c00000 */
[----:B------:R1:W2:Y:S02]  /*3af90*/  SHFL.IDX P6, R14, R13, R12, R11 ;  /* 0x0000000c0d0e7389 */ /* 0x0002a400000c000b */
[----:B012---:R-:W-:Y:S01]  /*3afa0*/  ENDCOLLECTIVE ;  /* 0x000000000000791b */ /* 0x007fe20003800000 */
.L_x_13376:
[----:B------:R-:W-:Y:S02]  /*3afb0*/  IMAD.MOV.U32 R13, RZ, RZ, R3 ;  /* 0x000000ffff0d7224 */ /* 0x000fe400078e0003 */
[----:B------:R-:W-:-:S07]  /*3afc0*/  IMAD.MOV.U32 R5, RZ, RZ, R14 ;  /* 0x000000ffff057224 */ /* 0x000fce00078e000e */
[----:B------:R-:W-:Y:S05]  /*3afd0*/  WARPSYNC.COLLECTIVE R15, `(.L_x_13377) ;  /* 0x000000000f087348 */ /* 0x000fea0003c00000 */
[----:B------:R0:W1:Y:S02]  /*3afe0*/  SHFL.IDX P6, R14, R13, R12, R11 ;  /* 0x0000000c0d0e7389 */ /* 0x00006400000c000b */
[----:B01----:R-:W-:Y:S01]  /*3aff0*/  ENDCOLLECTIVE ;  /* 0x000000000000791b */ /* 0x003fe20003800000 */
.L_x_13377:
[----:B------:R-:W-:Y:S01]  /*3b000*/  IMAD.MOV.U32 R6, RZ, RZ, R14 ;  /* 0x000000ffff067224 */ /* 0x000fe200078e000e */
[----:B------:R-:W-:Y:S06]  /*3b010*/  BRA `(.L_x_13378) ;  /* 0xffffff30003c7947 */ /* 0x000fec000383ffff */
.L_x_13143:
[----:B------:R-:W-:Y:S01]  /*3b020*/  BSSY B1, `(.L_x_13379) ;  /* 0x0000008000017945 */ /* 0x000fe20003800000 */
[----:B------:R-:W-:Y:S02]  /*3b030*/  IMAD.MOV.U32 R13, RZ, RZ, R4 ;  /* 0x000000ffff0d7224 */ /* 0x000fe400078e0004 */
[----:B------:R-:W-:Y:S02]  /*3b040*/  IMAD.MOV.U32 R12, RZ, RZ, 0x1 ;  /* 0x00000001ff0c7424 */ /* 0x000fe400078e00ff */
[----:B----4-:R-:W-:Y:S02]  /*3b050*/  IMAD.MOV.U32 R11, RZ, RZ, 0x1c1f ;  /* 0x00001c1fff0b7424 */ /* 0x010fe400078e00ff */
[----:B------:R-:W-:-:S07]  /*3b060*/  IMAD.MOV.U32 R15, RZ, RZ, -0x1 ;  /* 0xffffffffff0f7424 */ /* 0x000fce00078e00ff */
[----:B0123--:R-:W-:Y:S05]  /*3b070*/  WARPSYNC.COLLECTIVE R15, `(.L_x_13380) ;  /* 0x000000000f087348 */ /* 0x00ffea0003c00000 */
[----:B------:R4:W0:Y:S02]  /*3b080*/  SHFL.IDX P6, R14, R13, R12, R11 ;  /* 0x0000000c0d0e7389 */ /* 0x00082400000c000b */
[----:B01234-:R-:W-:Y:S01]  /*3b090*/  ENDCOLLECTIVE ;  /* 0x000000000000791b */ /* 0x01ffe20003800000 */
.L_x_13380:
[----:B------:R-:W-:Y:S05]  /*3b0a0*/  BSYNC B1 ;  /* 0x0000000000017941 */ /* 0x000fea0003800000 */
.L_x_13379:
        /* <DEDUP_REMOVED lines=8> */
.L_x_13381:
[----:B------:R-:W-:Y:S05]  /*3b130*/  BRA `(.L_x_13382) ;  /* 0xffffff3c00507947 */ /* 0x000fea000383ffff */
.L_x_13149:
[----:B------:R-:W-:Y:S02]  /*3b140*/  IMAD.MOV.U32 R13, RZ, RZ, R4 ;  /* 0x000000ffff0d7224 */ /* 0x000fe400078e0004 */
[----:B------:R-:W-:Y:S02]  /*3b150*/  IMAD.MOV.U32 R12, RZ, RZ, RZ ;  /* 0x000000ffff0c7224 */ /* 0x000fe400078e00ff */
[----:B------:R-:W-:Y:S02]  /*3b160*/  IMAD.MOV.U32 R11, RZ, RZ, 0x181f ;  /* 0x0000181fff0b7424 */ /* 0x000fe400078e00ff */
[----:B------:R-:W-:-:S07]  /*3b170*/  IMAD.MOV.U32 R15, RZ, RZ, -0x1 ;  /* 0xffffffffff0f7424 */ /* 0x000fce00078e00ff */
[----:B01----:R-:W-:Y:S05]  /*3b180*/  WARPSYNC.COLLECTIVE R15, `(.L_x_13383) ;  /* 0x000000000f087348 */ /* 0x003fea0003c00000 */
[----:B------:R2:W3:Y:S02]  /*3b190*/  SHFL.IDX P6, R14, R13, R12, R11 ;  /* 0x0000000c0d0e7389 */ /* 0x0004e400000c000b */
[----:B0123--:R-:W-:Y:S01]  /*3b1a0*/  ENDCOLLECTIVE ;  /* 0x000000000000791b */ /* 0x00ffe20003800000 */
.L_x_13383:
[----:B------:R-:W-:Y:S02]  /*3b1b0*/  IMAD.MOV.U32 R13, RZ, RZ, R3 ;  /* 0x000000ffff0d7224 */ /* 0x000fe400078e0003 */
[----:B------:R-:W-:-:S07]  /*3b1c0*/  IMAD.MOV.U32 R0, RZ, RZ, R14 ;  /* 0x000000ffff007224 */ /* 0x000fce00078e000e */
[----:B------:R-:W-:Y:S05]  /*3b1d0*/  WARPSYNC.COLLECTIVE R15, `(.L_x_13384) ;  /* 0x000000000f087348 */ /* 0x000fea0003c00000 */
[----:B------:R0:W1:Y:S02]  /*3b1e0*/  SHFL.IDX P6, R14, R13, R12, R11 ;  /* 0x0000000c0d0e7389 */ /* 0x00006400000c000b */
[----:B01----:R-:W-:Y:S01]  /*3b1f0*/  ENDCOLLECTIVE ;  /* 0x000000000000791b */ /* 0x003fe20003800000 */
.L_x_13384:
[----:B------:R-:W-:Y:S05]  /*3b200*/  BRA `(.L_x_13385) ;  /* 0xffffff5000cc7947 */ /* 0x000fea000383ffff */
.L_x_13152:
[----:B------:R-:W-:Y:S01]  /*3b210*/  BSSY B1, `(.L_x_13386) ;  /* 0x0000008000017945 */ /* 0x000fe20003800000 */
[----:B---3--:R-:W-:Y:S02]  /*3b220*/  IMAD.MOV.U32 R13, RZ, RZ, R4 ;  /* 0x000000ffff0d7224 */ /* 0x008fe400078e0004 */
[----:B------:R-:W-:Y:S02]  /*3b230*/  IMAD.MOV.U32 R12, RZ, RZ, 0x1 ;  /* 0x00000001ff0c7424 */ /* 0x000fe400078e00ff */
[----:B------:R-:W-:Y:S02]  /*3b240*/  IMAD.MOV.U32 R11, RZ, RZ, 0x181f ;  /* 0x0000181fff0b7424 */ /* 0x000fe400078e00ff */
[----:B------:R-:W-:-:S07]  /*3b250*/  IMAD.MOV.U32 R15, RZ, RZ, -0x1 ;  /* 0xffffffffff0f7424 */ /* 0x000fce00078e00ff */
[----:B012-4-:R-:W-:Y:S05]  /*3b260*/  WARPSYNC.COLLECTIVE R15, `(.L_x_13387) ;  /* 0x000000000f087348 */ /* 0x017fea0003c00000 */
[----:B----4-:R3:W4:Y:S02]  /*3b270*/  SHFL.IDX P6, R14, R13, R12, R11 ;  /* 0x0000000c0d0e7389 */ /* 0x01072400000c000b */
[----:B01234-:R-:W-:Y:S01]  /*3b280*/  ENDCOLLECTIVE ;  /* 0x000000000000791b */ /* 0x01ffe20003800000 */
.L_x_13387:
[----:B------:R-:W-:Y:S05]  /*3b290*/  BSYNC B1 ;  /* 0x0000000000017941 */ /* 0x000fea0003800000 */
.L_x_13386:
        /* <DEDUP_REMOVED lines=8> */
.L_x_13388:
[----:B------:R-:W-:Y:S05]  /*3b320*/  BRA `(.L_x_13389) ;  /* 0xffffff5000f07947 */ /* 0x000fea000383ffff */
.L_x_13155:
[----:B------:R-:W-:Y:S01]  /*3b330*/  BSSY B1, `(.L_x_13390) ;  /* 0x0000008000017945 */ /* 0x000fe20003800000 */
[----:B0-----:R-:W-:Y:S02]  /*3b340*/  IMAD.MOV.U32 R13, RZ, RZ, R4 ;  /* 0x000000ffff0d7224 */ /* 0x001fe400078e0004 */
[----:B------:R-:W-:Y:S02]  /*3b350*/  IMAD.MOV.U32 R12, RZ, RZ, 0x2 ;  /* 0x00000002ff0c7424 */ /* 0x000fe400078e00ff */
[----:B------:R-:W-:Y:S02]  /*3b360*/  IMAD.MOV.U32 R11, RZ, RZ, 0x181f ;  /* 0x0000181fff0b7424 */ /* 0x000fe400078e00ff */
[----:B------:R-:W-:-:S07]  /*3b370*/  IMAD.MOV.U32 R15, RZ, RZ, -0x1 ;  /* 0xffffffffff0f7424 */ /* 0x000fce00078e00ff */
[----:B-1234-:R-:W-:Y:S05]  /*3b380*/  WARPSYNC.COLLECTIVE R15, `(.L_x_13391) ;  /* 0x000000000f087348 */ /* 0x01efea0003c00000 */
[----:B----4-:R0:W4:Y:S02]  /*3b390*/  SHFL.IDX P6, R14, R13, R12, R11 ;  /* 0x0000000c0d0e7389 */ /* 0x01012400000c000b */
[----:B01234-:R-:W-:Y:S01]  /*3b3a0*/  ENDCOLLECTIVE ;  /* 0x000000000000791b */ /* 0x01ffe20003800000 */
.L_x_13391:
[----:B------:R-:W-:Y:S05]  /*3b3b0*/  BSYNC B1 ;  /* 0x0000000000017941 */ /* 0x000fea0003800000 */
.L_x_13390:
        /* <DEDUP_REMOVED lines=8> */
.L_x_13392:
[----:B------:R-:W-:Y:S05]  /*3b440*/  BRA `(.L_x_13393) ;  /* 0xffffff5400107947 */ /* 0x000fea000383ffff */
.L_x_13158:
[----:B------:R-:W-:Y:S01]  /*3b450*/  BSSY B1, `(.L_x_13394) ;  /* 0x0000008000017945 */ /* 0x000fe20003800000 */
[----:B0-----:R-:W-:Y:S02]  /*3b460*/  IMAD.MOV.U32 R13, RZ, RZ, R4 ;  /* 0x000000ffff0d7224 */ /* 0x001fe400078e0004 */
[----:B------:R-:W-:Y:S02]  /*3b470*/  IMAD.MOV.U32 R12, RZ, RZ, 0x3 ;  /* 0x00000003ff0c7424 */ /* 0x000fe400078e00ff */
[----:B------:R-:W-:Y:S02]  /*3b480*/  IMAD.MOV.U32 R11, RZ, RZ, 0x181f ;  /* 0x0000181fff0b7424 */ /* 0x000fe400078e00ff */
[----:B------:R-:W-:-:S07]  /*3b490*/  IMAD.MOV.U32 R15, RZ, RZ, -0x1 ;  /* 0xffffffffff0f7424 */ /* 0x000fce00078e00ff */
[----:B-1234-:R-:W-:Y:S05]  /*3b4a0*/  WARPSYNC.COLLECTIVE R15, `(.L_x_13395) ;  /* 0x000000000f087348 */ /* 0x01efea0003c00000 */
[----:B------:R0:W0:Y:S02]  /*3b4b0*/  SHFL.IDX P6, R14, R13, R12, R11 ;  /* 0x0000000c0d0e7389 */ /* 0x00002400000c000b */
[----:B01234-:R-:W-:Y:S01]  /*3b4c0*/  ENDCOLLECTIVE ;  /* 0x000000000000791b */ /* 0x01ffe20003800000 */
.L_x_13395:
[----:B------:R-:W-:Y:S05]  /*3b4d0*/  BSYNC B1 ;  /* 0x0000000000017941 */ /* 0x000fea0003800000 */
.L_x_13394:
        /* <DEDUP_REMOVED lines=8> */
.L_x_13396:
[----:B------:R-:W-:Y:S05]  /*3b560*/  BRA `(.L_x_13397) ;  /* 0xffffff5400307947 */ /* 0x000fea000383ffff */
.L_x_13185:
[----:B------:R-:W0:Y:S01]  /*3b570*/  S2R R12, SR_TID.X ;  /* 0x00000000000c7919 */ /* 0x000e220000002100 */
[----:B------:R-:W-:Y:S01]  /*3b580*/  BSSY B1, `(.L_x_13398) ;  /* 0x000000a000017945 */ /* 0x000fe20003800000 */
[----:B------:R-:W-:Y:S02]  /*3b590*/  IMAD.MOV.U32 R11, RZ, RZ, 0x1f ;  /* 0x0000001fff0b7424 */ /* 0x000fe400078e00ff */
[----:B------:R-:W-:Y:S01]  /*3b5a0*/  IMAD.MOV.U32 R15, RZ, RZ, -0x1 ;  /* 0xffffffffff0f7424 */ /* 0x000fe200078e00ff */
[----:B0-----:R-:W-:-:S04]  /*3b5b0*/  SHF.R.U32.HI R12, RZ, 0x5, R12 ;  /* 0x00000005ff0c7819 */ /* 0x001fc8000001160c */
[----:B------:R-:W-:-:S04]  /*3b5c0*/  LOP3.LUT R12, R12, 0x3, RZ, 0xc0, !PT ;  /* 0x000000030c0c7812 */ /* 0x000fc800078ec0ff */
[----:B------:R-:W-:Y:S01]  /*3b5d0*/  MOV R13, R12 ;  /* 0x0000000c000d7202 */ /* 0x000fe20000000f00 */
[----:B------:R-:W-:-:S07]  /*3b5e0*/  IMAD.MOV.U32 R12, RZ, RZ, RZ ;  /* 0x000000ffff0c7224 */ /* 0x000fce00078e00ff */
[----:B------:R-:W-:Y:S05]  /*3b5f0*/  WARPSYNC.COLLECTIVE R15, `(.L_x_13399) ;  /* 0x000000000f087348 */ /* 0x000fea0003c00000 */
[----:B------:R0:W1:Y:S02]  /*3b600*/  SHFL.IDX P6, R14, R13, R12, R11 ;  /* 0x0000000c0d0e7389 */ /* 0x00006400000c000b */
[----:B01----:R-:W-:Y:S01]  /*3b610*/  ENDCOLLECTIVE ;  /* 0x000000000000791b */ /* 0x003fe20003800000 */
.L_x_13399:
[----:B------:R-:W-:Y:S05]  /*3b620*/  BSYNC B1 ;  /* 0x0000000000017941 */ /* 0x000fea0003800000 */
.L_x_13398:
[----:B------:R-:W-:Y:S05]  /*3b630*/  BRA `(.L_x_13400) ;  /* 0xffffff7000f87947 */ /* 0x000fea000383ffff */
.L_x_13187:
[----:B------:R-:W-:Y:S01]  /*3b640*/  BSSY B1, `(.L_x_13401) ;  /* 0x0000006000017945 */ /* 0x000fe20003800000 */
[----:B------:R-:W-:-:S07]  /*3b650*/  IMAD.MOV.U32 R15, RZ, RZ, -0x1 ;  /* 0xffffffffff0f7424 */ /* 0x000fce00078e00ff */
[----:B0-----:R-:W-:Y:S05]  /*3b660*/  WARPSYNC.COLLECTIVE R15, `(.L_x_13402) ;  /* 0x000000000f0c7348 */ /* 0x001fea0003c00000 */
[----:B------:R-:W-:Y:S02]  /*3b670*/  ELECT P6, UR62, PT ;  /* 0x00000000003e782f */ /* 0x000fe400038c0000 */
[----:B------:R-:W-:Y:S01]  /*3b680*/  MOV R14, UR62 ;  /* 0x0000003e000e7c02 */ /* 0x000fe20008000f00 */
[----:B0-----:R-:W-:Y:S10]  /*3b690*/  ENDCOLLECTIVE ;  /* 0x000000000000791b */ /* 0x001ff40003800000 */
.L_x_13402:
[----:B------:R-:W-:Y:S05]  /*3b6a0*/  BSYNC B1 ;  /* 0x0000000000017941 */ /* 0x000fea0003800000 */
.L_x_13401:
[----:B------:R-:W-:Y:S05]  /*3b6b0*/  BRA `(.L_x_13186) ;  /* 0xffffff7000f07947 */ /* 0x000fea000383ffff */
.L_x_13189:
[----:B0-----:R0:W1:Y:S02]  /*3b6c0*/  SYNCS.PHASECHK.TRANS64.TRYWAIT P0, [R23+URZ+0x32420], R12 ;  /* 0x0324200c170075a7 */ /* 0x001064000800017f */
[----:B-1----:R-:W-:Y:S05]  /*3b6d0*/  @!P0 NANOSLEEP.SYNCS 0x989680 ;  /* 0x009896800000895d */ /* 0x002fea0003900000 */
[----:B------:R-:W1:Y:S02]  /*3b6e0*/  @!P0 SYNCS.PHASECHK.TRANS64 P0, [R23+URZ+0x32420], R12 ;  /* 0x0324200c170085a7 */ /* 0x000e64000800007f */
[----:B-1----:R-:W-:Y:S05]  /*3b6f0*/  @!P0 BRA `(.L_x_13189) ;  /* 0xfffffffc00f08947 */ /* 0x002fea000383ffff */
[----:B------:R-:W-:Y:S05]  /*3b700*/  BRA `(.L_x_13403) ;  /* 0xffffff7400007947 */ /* 0x000fea000383ffff */
.L_x_13193:
[----:B-1----:R1:W2:Y:S02]  /*3b710*/  SYNCS.PHASECHK.TRANS64.TRYWAIT P0, [R3+URZ+0x324a0], R7 ;  /* 0x0324a007030075a7 */ /* 0x0022a4000800017f */
[----:B--2---:R-:W-:Y:S05]  /*3b720*/  @!P0 NANOSLEEP.SYNCS 0x989680 ;  /* 0x009896800000895d */ /* 0x004fea0003900000 */
[----:B------:R-:W2:Y:S02]  /*3b730*/  @!P0 SYNCS.PHASECHK.TRANS64 P0, [R3+URZ+0x324a0], R7 ;  /* 0x0324a007030085a7 */ /* 0x000ea4000800007f */
[----:B--2---:R-:W-:Y:S05]  /*3b740*/  @!P0 BRA `(.L_x_13193) ;  /* 0xfffffffc00f08947 */ /* 0x004fea000383ffff */
[----:B------:R-:W-:Y:S05]  /*3b750*/  BRA `(.L_x_13404) ;  /* 0xffffff7400187947 */ /* 0x000fea000383ffff */
.L_x_13198:
[----:B0-----:R0:W2:Y:S02]  /*3b760*/  SYNCS.PHASECHK.TRANS64.TRYWAIT P0, [R3+URZ+0x324c0], R7 ;  /* 0x0324c007030075a7 */ /* 0x0010a4000800017f */
[----:B--2---:R-:W-:Y:S05]  /*3b770*/  @!P0 NANOSLEEP.SYNCS 0x989680 ;  /* 0x009896800000895d */ /* 0x004fea0003900000 */
[----:B------:R-:W2:Y:S02]  /*3b780*/  @!P0 SYNCS.PHASECHK.TRANS64 P0, [R3+URZ+0x324c0], R7 ;  /* 0x0324c007030085a7 */ /* 0x000ea4000800007f */
[----:B--2---:R-:W-:Y:S05]  /*3b790*/  @!P0 BRA `(.L_x_13198) ;  /* 0xfffffffc00f08947 */ /* 0x004fea000383ffff */
[----:B------:R-:W-:Y:S05]  /*3b7a0*/  BRA `(.L_x_13405) ;  /* 0xffffff7400947947 */ /* 0x000fea000383ffff */
.L_x_13208:
[----:B-1----:R1:W2:Y:S02]  /*3b7b0*/  SYNCS.PHASECHK.TRANS64.TRYWAIT P1, [R9+URZ+0x324a0], R2 ;  /* 0x0324a002090075a7 */ /* 0x0022a4000802017f */
[----:B--2---:R-:W-:Y:S05]  /*3b7c0*/  @!P1 NANOSLEEP.SYNCS 0x989680 ;  /* 0x009896800000995d */ /* 0x004fea0003900000 */
[----:B------:R-:W2:Y:S02]  /*3b7d0*/  @!P1 SYNCS.PHASECHK.TRANS64 P1, [R9+URZ+0x324a0], R2 ;  /* 0x0324a002090095a7 */ /* 0x000ea4000802007f */
[----:B--2---:R-:W-:Y:S05]  /*3b7e0*/  @!P1 BRA `(.L_x_13208) ;  /* 0xfffffffc00f09947 */ /* 0x004fea000383ffff */
[----:B------:R-:W-:Y:S05]  /*3b7f0*/  BRA `(.L_x_13406) ;  /* 0xffffff7c00087947 */ /* 0x000fea000383ffff */
.L_x_13213:
[----:B0-----:R0:W2:Y:S02]  /*3b800*/  SYNCS.PHASECHK.TRANS64.TRYWAIT P1, [R9+URZ+0x324c0], R2 ;  /* 0x0324c002090075a7 */ /* 0x0010a4000802017f */
[----:B--2---:R-:W-:Y:S05]  /*3b810*/  @!P1 NANOSLEEP.SYNCS 0x989680 ;  /* 0x009896800000995d */ /* 0x004fea0003900000 */
[----:B------:R-:W2:Y:S02]  /*3b820*/  @!P1 SYNCS.PHASECHK.TRANS64 P1, [R9+URZ+0x324c0], R2 ;  /* 0x0324c002090095a7 */ /* 0x000ea4000802007f */
[----:B--2---:R-:W-:Y:S05]  /*3b830*/  @!P1 BRA `(.L_x_13213) ;  /* 0xfffffffc00f09947 */ /* 0x004fea000383ffff */
[----:B------:R-:W-:Y:S05]  /*3b840*/  BRA `(.L_x_13407) ;  /* 0xffffff7c00807947 */ /* 0x000fea000383ffff */
.L_x_13239:
[----:B------:R-:W-:Y:S01]  /*3b850*/  SHF.R.U32.HI R10, RZ, 0x5, R21 ;  /* 0x00000005ff0a7819 */ /* 0x000fe20000011615 */
[----:B------:R-:W-:Y:S01]  /*3b860*/  BSSY B0, `(.L_x_13408) ;  /* 0x0000009000007945 */ /* 0x000fe20003800000 */
[----:B0-----:R-:W-:Y:S02]  /*3b870*/  IMAD.MOV.U32 R12, RZ, RZ, RZ ;  /* 0x000000ffff0c7224 */ /* 0x001fe400078e00ff */
[----:B------:R-:W-:Y:S01]  /*3b880*/  LOP3.LUT R10, R10, 0x3, RZ, 0xc0, !PT ;  /* 0x000000030a0a7812 */ /* 0x000fe200078ec0ff */
[----:B------:R-:W-:Y:S02]  /*3b890*/  IMAD.MOV.U32 R11, RZ, RZ, 0x1f ;  /* 0x0000001fff0b7424 */ /* 0x000fe400078e00ff */
[----:B------:R-:W-:Y:S02]  /*3b8a0*/  IMAD.MOV.U32 R15, RZ, RZ, -0x1 ;  /* 0xffffffffff0f7424 */ /* 0x000fe400078e00ff */
[----:B------:R-:W-:-:S07]  /*3b8b0*/  IMAD.MOV.U32 R13, RZ, RZ, R10 ;  /* 0x000000ffff0d7224 */ /* 0x000fce00078e000a */
[----:B------:R-:W-:Y:S05]  /*3b8c0*/  WARPSYNC.COLLECTIVE R15, `(.L_x_13409) ;  /* 0x000000000f087348 */ /* 0x000fea0003c00000 */
[----:B------:R0:W1:Y:S02]  /*3b8d0*/  SHFL.IDX P6, R14, R13, R12, R11 ;  /* 0x0000000c0d0e7389 */ /* 0x00006400000c000b */
[----:B01----:R-:W-:Y:S01]  /*3b8e0*/  ENDCOLLECTIVE ;  /* 0x000000000000791b */ /* 0x003fe20003800000 */
.L_x_13409:
[----:B------:R-:W-:Y:S05]  /*3b8f0*/  BSYNC B0 ;  /* 0x0000000000007941 */ /* 0x000fea0003800000 */
.L_x_13408:
[----:B------:R-:W-:Y:S05]  /*3b900*/  BRA `(.L_x_13410) ;  /* 0xffffff9000a47947 */ /* 0x000fea000383ffff */
.L_x_13242:
[----:B-1----:R1:W2:Y:S02]  /*3b910*/  SYNCS.PHASECHK.TRANS64.TRYWAIT P0, [R17+URZ+0x32440], R0 ;  /* 0x03244000110075a7 */ /* 0x0022a4000800017f */
[----:B--2---:R-:W-:Y:S05]  /*3b920*/  @!P0 NANOSLEEP.SYNCS 0x989680 ;  /* 0x009896800000895d */ /* 0x004fea0003900000 */
[----:B------:R-:W2:Y:S02]  /*3b930*/  @!P0 SYNCS.PHASECHK.TRANS64 P0, [R17+URZ+0x32440], R0 ;  /* 0x03244000110085a7 */ /* 0x000ea4000800007f */
[----:B--2---:R-:W-:Y:S05]  /*3b940*/  @!P0 BRA `(.L_x_13242) ;  /* 0xfffffffc00f08947 */ /* 0x004fea000383ffff */
[----:B------:R-:W-:Y:S05]  /*3b950*/  BRA `(.L_x_13411) ;  /* 0xffffff9000c47947 */ /* 0x000fea000383ffff */
.L_x_13243:
[----:B------:R-:W-:Y:S01]  /*3b960*/  BSSY B0, `(.L_x_13412) ;  /* 0x0000008000007945 */ /* 0x000fe20003800000 */
[----:B------:R-:W-:Y:S02]  /*3b970*/  IMAD.MOV.U32 R13, RZ, RZ, R4 ;  /* 0x000000ffff0d7224 */ /* 0x000fe400078e0004 */
[----:B0-----:R-:W-:Y:S02]  /*3b980*/  IMAD.MOV.U32 R12, RZ, RZ, RZ ;  /* 0x000000ffff0c7224 */ /* 0x001fe400078e00ff */
[----:B------:R-:W-:Y:S02]  /*3b990*/  IMAD.MOV.U32 R11, RZ, RZ, 0x181f ;  /* 0x0000181fff0b7424 */ /* 0x000fe400078e00ff */
[----:B------:R-:W-:-:S07]  /*3b9a0*/  IMAD.MOV.U32 R15, RZ, RZ, -0x1 ;  /* 0xffffffffff0f7424 */ /* 0x000fce00078e00ff */
[----:B------:R-:W-:Y:S05]  /*3b9b0*/  WARPSYNC.COLLECTIVE R15, `(.L_x_13413) ;  /* 0x000000000f087348 */ /* 0x000fea0003c00000 */
[----:B------:R0:W1:Y:S02]  /*3b9c0*/  SHFL.IDX P6, R14, R13, R12, R11 ;  /* 0x0000000c0d0e7389 */ /* 0x00006400000c000b */
[----:B01----:R-:W-:Y:S01]  /*3b9d0*/  ENDCOLLECTIVE ;  /* 0x000000000000791b */ /* 0x003fe20003800000 */
.L_x_13413:
[----:B------:R-:W-:Y:S05]  /*3b9e0*/  BSYNC B0 ;  /* 0x0000000000007941 */ /* 0x000fea0003800000 */
.L_x_13412:
        /* <DEDUP_REMOVED lines=9> */
.L_x_13414:
[----:B------:R-:W-:Y:S02]  /*3ba80*/  IMAD.MOV.U32 R13, RZ, RZ, R4 ;  /* 0x000000ffff0d7224 */ /* 0x000fe400078e0004 */
[----:B------:R-:W-:Y:S02]  /*3ba90*/  IMAD.MOV.U32 R12, RZ, RZ, 0x1 ;  /* 0x00000001ff0c7424 */ /* 0x000fe400078e00ff */
[----:B------:R-:W-:-:S07]  /*3baa0*/  IMAD.MOV.U32 R3, RZ, RZ, R14 ;  /* 0x000000ffff037224 */ /* 0x000fce00078e000e */
[----:B------:R-:W-:Y:S05]  /*3bab0*/  WARPSYNC.COLLECTIVE R15, `(.L_x_13415) ;  /* 0x000000000f087348 */ /* 0x000fea0003c00000 */
[----:B------:R0:W1:Y:S02]  /*3bac0*/  SHFL.IDX P6, R14, R13, R12, R11 ;  /* 0x0000000c0d0e7389 */ /* 0x00006400000c000b */
[----:B01----:R-:W-:Y:S01]  /*3bad0*/  ENDCOLLECTIVE ;  /* 0x000000000000791b */ /* 0x003fe20003800000 */
.L_x_13415:
        /* <DEDUP_REMOVED lines=15> */
.L_x_13416:
[----:B------:R-:W-:Y:S02]  /*3bbd0*/  @P0 IMAD R6, R5, 0x2, R23 ;  /* 0x0000000205060824 */ /* 0x000fe400078e0217 */
[----:B------:R-:W-:Y:S02]  /*3bbe0*/  IMAD.MOV.U32 R13, RZ, RZ, R4 ;  /* 0x000000ffff0d7224 */ /* 0x000fe400078e0004 */
[----:B------:R-:W-:Y:S02]  /*3bbf0*/  IMAD.MOV.U32 R12, RZ, RZ, 0x2 ;  /* 0x00000002ff0c7424 */ /* 0x000fe400078e00ff */
[----:B------:R-:W-:-:S07]  /*3bc00*/  IMAD.MOV.U32 R3, RZ, RZ, R14 ;  /* 0x000000ffff037224 */ /* 0x000fce00078e000e */
[----:B------:R-:W-:Y:S05]  /*3bc10*/  WARPSYNC.COLLECTIVE R15, `(.L_x_13417) ;  /* 0x000000000f087348 */ /* 0x000fea0003c00000 */
[----:B------:R0:W1:Y:S02]  /*3bc20*/  SHFL.IDX P6, R14, R13, R12, R11 ;  /* 0x0000000c0d0e7389 */ /* 0x00006400000c000b */
[----:B01----:R-:W-:Y:S01]  /*3bc30*/  ENDCOLLECTIVE ;  /* 0x000000000000791b */ /* 0x003fe20003800000 */
.L_x_13417:
        /* <DEDUP_REMOVED lines=15> */
.L_x_13418:
[----:B------:R-:W-:Y:S02]  /*3bd30*/  @P0 IMAD R6, R5, 0x2, R23 ;  /* 0x0000000205060824 */ /* 0x000fe400078e0217 */
[----:B------:R-:W-:Y:S02]  /*3bd40*/  IMAD.MOV.U32 R13, RZ, RZ, R4 ;  /* 0x000000ffff0d7224 */ /* 0x000fe400078e0004 */
[----:B------:R-:W-:Y:S02]  /*3bd50*/  IMAD.MOV.U32 R12, RZ, RZ, 0x3 ;  /* 0x00000003ff0c7424 */ /* 0x000fe400078e00ff */
[----:B------:R-:W-:-:S07]  /*3bd60*/  IMAD.MOV.U32 R3, RZ, RZ, R14 ;  /* 0x000000ffff037224 */ /* 0x000fce00078e000e */
[----:B------:R-:W-:Y:S05]  /*3bd70*/  WARPSYNC.COLLECTIVE R15, `(.L_x_13419) ;  /* 0x000000000f087348 */ /* 0x000fea0003c00000 */
[----:B------:R0:W1:Y:S02]  /*3bd80*/  SHFL.IDX P6, R14, R13, R12, R11 ;  /* 0x0000000c0d0e7389 */ /* 0x00006400000c000b */
[----:B01----:R-:W-:Y:S01]  /*3bd90*/  ENDCOLLECTIVE ;  /* 0x000000000000791b */ /* 0x003fe20003800000 */
.L_x_13419:
        /* <DEDUP_REMOVED lines=15> */
.L_x_13420:
[----:B------:R-:W-:Y:S02]  /*3be90*/  @P0 IMAD R6, R5, 0x2, R23 ;  /* 0x0000000205060824 */ /* 0x000fe400078e0217 */
[----:B------:R-:W-:Y:S02]  /*3bea0*/  IMAD.MOV.U32 R13, RZ, RZ, R4 ;  /* 0x000000ffff0d7224 */ /* 0x000fe400078e0004 */
[----:B------:R-:W-:Y:S02]  /*3beb0*/  IMAD.MOV.U32 R12, RZ, RZ, 0x4 ;  /* 0x00000004ff0c7424 */ /* 0x000fe400078e00ff */
[----:B------:R-:W-:-:S07]  /*3bec0*/  IMAD.MOV.U32 R3, RZ, RZ, R14 ;  /* 0x000000ffff037224 */ /* 0x000fce00078e000e */
[----:B------:R-:W-:Y:S05]  /*3bed0*/  WARPSYNC.COLLECTIVE R15, `(.L_x_13421) ;  /* 0x000000000f087348 */ /* 0x000fea0003c00000 */
[----:B------:R0:W1:Y:S02]  /*3bee0*/  SHFL.IDX P6, R14, R13, R12, R11 ;  /* 0x0000000c0d0e7389 */ /* 0x00006400000c000b */
[----:B01----:R-:W-:Y:S01]  /*3bef0*/  ENDCOLLECTIVE ;  /* 0x000000000000791b */ /* 0x003fe20003800000 */
.L_x_13421:
        /* <DEDUP_REMOVED lines=15> */
.L_x_13422:
[----:B------:R-:W-:Y:S02]  /*3bff0*/  @P0 IMAD R6, R5, 0x2, R23 ;  /* 0x0000000205060824 */ /* 0x000fe400078e0217 */
[----:B------:R-:W-:Y:S02]  /*3c000*/  IMAD.MOV.U32 R13, RZ, RZ, R4 ;  /* 0x000000ffff0d7224 */ /* 0x000fe400078e0004 */
[----:B------:R-:W-:Y:S02]  /*3c010*/  IMAD.MOV.U32 R12, RZ, RZ, 0x5 ;  /* 0x00000005ff0c7424 */ /* 0x000fe400078e00ff */
[----:B------:R-:W-:-:S07]  /*3c020*/  IMAD.MOV.U32 R3, RZ, RZ, R14 ;  /* 0x000000ffff037224 */ /* 0x000fce00078e000e */
[----:B------:R-:W-:Y:S05]  /*3c030*/  WARPSYNC.COLLECTIVE R15, `(.L_x_13423) ;  /* 0x000000000f087348 */ /* 0x000fea0003c00000 */
[----:B------:R0:W1:Y:S02]  /*3c040*/  SHFL.IDX P6, R14, R13, R12, R11 ;  /* 0x0000000c0d0e7389 */ /* 0x00006400000c000b */
[----:B01----:R-:W-:Y:S01]  /*3c050*/  ENDCOLLECTIVE ;  /* 0x000000000000791b */ /* 0x003fe20003800000 */
.L_x_13423:
        /* <DEDUP_REMOVED lines=10> */
.L_x_13424:
[----:B------:R-:W-:Y:S01]  /*3c100*/  @!PT LDS RZ, [RZ] ;  /* 0x00000000fffff984 */ /* 0x000fe20000000800 */
[----:B------:R-:W-:Y:S01]  /*3c110*/  @!PT LDS RZ, [RZ] ;  /* 0x00000000fffff984 */ /* 0x000fe20000000800 */
[----:B------:R-:W-:Y:S01]  /*3c120*/  @!PT LDS RZ, [RZ] ;  /* 0x00000000fffff984 */ /* 0x000fe20000000800 */
[----:B------:R2:W-:Y:S01]  /*3c130*/  @P0 LDGSTS.E.BYPASS.LTC128B.128 [R6+0x1e400], desc[UR44][R2.64], !P2 ;  /* 0x1e40000002060fae */ /* 0x0005e2000d101d6c */
[----:B------:R-:W-:Y:S01]  /*3c140*/  IMAD.MOV.U32 R0, RZ, RZ, R14 ;  /* 0x000000ffff007224 */ /* 0x000fe200078e000e */
[----:B------:R-:W-:Y:S06]  /*3c150*/  BRA `(.L_x_13425) ;  /* 0xffffff9000207947 */ /* 0x000fec000383ffff */
.L_x_13248:
        /* <DEDUP_REMOVED lines=9> */
.L_x_13426:
[C---:B------:R-:W-:Y:S01]  /*3c1f0*/  VIADD R10, R35.reuse, 0x10 ;  /* 0x00000010230a7836 */ /* 0x040fe20000000000 */
[C---:B------:R-:W-:Y:S01]  /*3c200*/  ISETP.GE.AND P0, PT, R35.reuse, R2, PT ;  /* 0x000000022300720c */ /* 0x040fe20003f06270 */
[C---:B------:R-:W-:Y:S02]  /*3c210*/  VIADD R6, R35.reuse, 0x20 ;  /* 0x0000002023067836 */ /* 0x040fe40000000000 */
[----:B------:R-:W-:Y:S01]  /*3c220*/  VIADD R8, R35, 0x40 ;  /* 0x0000004023087836 */ /* 0x000fe20000000000 */
[----:B------:R0:W-:Y:S04]  /*3c230*/  STL [R1+0x458], R10 ;  /* 0x0004580a01007387 */ /* 0x0001e80000100800 */
[----:B------:R0:W-:Y:S01]  /*3c240*/  STL [R1+0x45c], R6 ;  /* 0x00045c0601007387 */ /* 0x0001e20000100800 */
[----:B------:R-:W-:-:S03]  /*3c250*/  IMAD.MOV.U32 R13, RZ, RZ, R0 ;  /* 0x000000ffff0d7224 */ /* 0x000fc600078e0000 */
[----:B------:R0:W-:Y:S01]  /*3c260*/  STL [R1+0x464], R8 ;  /* 0x0004640801007387 */ /* 0x0001e20000100800 */
[----:B------:R-:W-:-:S07]  /*3c270*/  IMAD.MOV.U32 R4, RZ, RZ, R14 ;  /* 0x000000ffff047224 */ /* 0x000fce00078e000e */
[----:B0-----:R-:W-:Y:S05]  /*3c280*/  WARPSYNC.COLLECTIVE R15, `(.L_x_13427) ;  /* 0x000000000f087348 */ /* 0x001fea0003c00000 */
[----:B------:R1:W2:Y:S02]  /*3c290*/  SHFL.IDX P6, R14, R13, R12, R11 ;  /* 0x0000000c0d0e7389 */ /* 0x0002a400000c000b */
[----:B012---:R-:W-:Y:S01]  /*3c2a0*/  ENDCOLLECTIVE ;  /* 0x000000000000791b */ /* 0x007fe20003800000 */
.L_x_13427:
[----:B------:R-:W-:Y:S02]  /*3c2b0*/  IMAD.MOV.U32 R13, RZ, RZ, R3 ;  /* 0x000000ffff0d7224 */ /* 0x000fe400078e0003 */
[----:B------:R-:W-:Y:S02]  /*3c2c0*/  IMAD.MOV.U32 R12, RZ, RZ, 0x1 ;  /* 0x00000001ff0c7424 */ /* 0x000fe400078e00ff */
[----:B------:R-:W-:-:S07]  /*3c2d0*/  IMAD.MOV.U32 R5, RZ, RZ, R14 ;  /* 0x000000ffff057224 */ /* 0x000fce00078e000e */
[----:B------:R-:W-:Y:S05]  /*3c2e0*/  WARPSYNC.COLLECTIVE R15, `(.L_x_13428) ;  /* 0x000000000f087348 */ /* 0x000fea0003c00000 */
[----:B------:R0:W1:Y:S02]  /*3c2f0*/  SHFL.IDX P6, R14, R13, R12, R11 ;  /* 0x0000000c0d0e7389 */ /* 0x00006400000c000b */
[----:B01----:R-:W-:Y:S01]  /*3c300*/  ENDCOLLECTIVE ;  /* 0x000000000000791b */ /* 0x003fe20003800000 */
.L_x_13428:
        /* <DEDUP_REMOVED lines=15> */
.L_x_13429:
[----:B------:R-:W-:Y:S02]  /*3c400*/  IMAD.MOV.U32 R13, RZ, RZ, R3 ;  /* 0x000000ffff0d7224 */ /* 0x000fe400078e0003 */
[----:B------:R-:W-:Y:S02]  /*3c410*/  IMAD.MOV.U32 R12, RZ, RZ, 0x2 ;  /* 0x00000002ff0c7424 */ /* 0x000fe400078e00ff */
[----:B------:R-:W-:-:S07]  /*3c420*/  IMAD.MOV.U32 R5, RZ, RZ, R14 ;  /* 0x000000ffff057224 */ /* 0x000fce00078e000e */
[----:B------:R-:W-:Y:S05]  /*3c430*/  WARPSYNC.COLLECTIVE R15, `(.L_x_13430) ;  /* 0x000000000f087348 */ /* 0x000fea0003c00000 */
[----:B------:R0:W1:Y:S02]  /*3c440*/  SHFL.IDX P6, R14, R13, R12, R11 ;  /* 0x0000000c0d0e7389 */ /* 0x00006400000c000b */
[----:B01----:R-:W-:Y:S01]  /*3c450*/  ENDCOLLECTIVE ;  /* 0x000000000000791b */ /* 0x003fe20003800000 */
.L_x_13430:
        /* <DEDUP_REMOVED lines=11> */
[----:B------:R-:W-:-:S05]  /*3c510*/  VIADD R6, R35, 0x30 ;  /* 0x0000003023067836 */ /* 0x000fca0000000000 */
[----:B------:R1:W-:Y:S01]  /*3c520*/  STL [R1+0x460], R6 ;  /* 0x0004600601007387 */ /* 0x0003e20000100800 */
[----:B0-----:R-:W-:-:S07]  /*3c530*/  IMAD.MOV.U32 R4, RZ, RZ, R14 ;  /* 0x000000ffff047224 */ /* 0x001fce00078e000e */
[----:B-1----:R-:W-:Y:S05]  /*3c540*/  WARPSYNC.COLLECTIVE R15, `(.L_x_13431) ;  /* 0x000000000f087348 */ /* 0x002fea0003c00000 */
[----:B------:R0:W2:Y:S02]  /*3c550*/  SHFL.IDX P6, R14, R13, R12, R11 ;  /* 0x0000000c0d0e7389 */ /* 0x0000a400000c000b */
[----:B012---:R-:W-:Y:S01]  /*3c560*/  ENDCOLLECTIVE ;  /* 0x000000000000791b */ /* 0x007fe20003800000 */
.L_x_13431:
[----:B------:R-:W-:Y:S02]  /*3c570*/  IMAD.MOV.U32 R13, RZ, RZ, R3 ;  /* 0x000000ffff0d7224 */ /* 0x000fe400078e0003 */
[----:B------:R-:W-:Y:S02]  /*3c580*/  IMAD.MOV.U32 R12, RZ, RZ, 0x3 ;  /* 0x00000003ff0c7424 */ /* 0x000fe400078e00ff */
[----:B------:R-:W-:-:S07]  /*3c590*/  IMAD.MOV.U32 R5, RZ, RZ, R14 ;  /* 0x000000ffff057224 */ /* 0x000fce00078e000e */
[----:B------:R-:W-:Y:S05]  /*3c5a0*/  WARPSYNC.COLLECTIVE R15, `(.L_x_13432) ;  /* 0x000000000f087348 */ /* 0x000fea0003c00000 */
[----:B------:R0:W1:Y:S02]  /*3c5b0*/  SHFL.IDX P6, R14, R13, R12, R11 ;  /* 0x0000000c0d0e7389 */ /* 0x00006400000c000b */
[----:B01----:R-:W-:Y:S01]  /*3c5c0*/  ENDCOLLECTIVE ;  /* 0x000000000000791b */ /* 0x003fe20003800000 */
.L_x_13432:
        /* <DEDUP_REMOVED lines=15> */
.L_x_13433:
[----:B------:R-:W-:Y:S02]  /*3c6c0*/  IMAD.MOV.U32 R13, RZ, RZ, R3 ;  /* 0x000000ffff0d7224 */ /* 0x000fe400078e0003 */
[----:B------:R-:W-:Y:S02]  /*3c6d0*/  IMAD.MOV.U32 R12, RZ, RZ, 0x4 ;  /* 0x00000004ff0c7424 */ /* 0x000fe400078e00ff */
[----:B------:R-:W-:-:S07]  /*3c6e0*/  IMAD.MOV.U32 R5, RZ, RZ, R14 ;  /* 0x000000ffff057224 */ /* 0x000fce00078e000e */
[----:B------:R-:W-:Y:S05]  /*3c6f0*/  WARPSYNC.COLLECTIVE R15, `(.L_x_13434) ;  /* 0x000000000f087348 */ /* 0x000fea0003c00000 */
[----:B------:R0:W1:Y:S02]  /*3c700*/  SHFL.IDX P6, R14, R13, R12, R11 ;  /* 0x0000000c0d0e7389 */ /* 0x00006400000c000b */
[----:B01----:R-:W-:Y:S01]  /*3c710*/  ENDCOLLECTIVE ;  /* 0x000000000000791b */ /* 0x003fe20003800000 */
.L_x_13434:
        /* <DEDUP_REMOVED lines=10> */
.L_x_13435:
        /* <DEDUP_REMOVED lines=13> */
.L_x_13436:
        /* <DEDUP_REMOVED lines=10> */
.L_x_13437:
        /* <DEDUP_REMOVED lines=13> */
.L_x_13438:
        /* <DEDUP_REMOVED lines=10> */
.L_x_13439:
        /* <DEDUP_REMOVED lines=11> */
.L_x_13440:
        /* <DEDUP_REMOVED lines=10> */
.L_x_13441:
[----:B------:R-:W-:Y:S01]  /*3cbf0*/  @!PT LDS RZ, [RZ] ;  /* 0x00000000fffff984 */ /* 0x000fe20000000800 */
[----:B------:R-:W-:Y:S01]  /*3cc00*/  @!PT LDS RZ, [RZ] ;  /* 0x00000000fffff984 */ /* 0x000fe20000000800 */
[----:B------:R-:W-:Y:S01]  /*3cc10*/  @!PT LDS RZ, [RZ] ;  /* 0x00000000fffff984 */ /* 0x000fe20000000800 */
[----:B------:R0:W-:Y:S01]  /*3cc20*/  @!P0 LDGSTS.E.BYPASS.LTC128B.128 [R26+0x1b400], desc[UR44][R4.64], !P1 ;  /* 0x1b400000041a8fae */ /* 0x0001e2000c901d6c */
[----:B------:R-:W-:Y:S01]  /*3cc30*/  MOV R0, R14 ;  /* 0x0000000e00007202 */ /* 0x000fe20000000f00 */
[----:B------:R-:W-:Y:S06]  /*3cc40*/  BRA `(.L_x_13442) ;  /* 0xffffff9000687947 */ /* 0x000fec000383ffff */
.L_x_13252:
[----:B------:R-:W2:Y:S04]  /*3cc50*/  LDL.LU R14, [R1+0x440] ;  /* 0x00044000010e7983 */ /* 0x000ea80000300800 */
[----:B------:R-:W3:Y:S04]  /*3cc60*/  LDL.LU R13, [R1+0x458] ;  /* 0x00045800010d7983 */ /* 0x000ee80000300800 */
[----:B------:R-:W4:Y:S04]  /*3cc70*/  LDL.LU R12, [R1+0x45c] ;  /* 0x00045c00010c7983 */ /* 0x000f280000300800 */
[----:B------:R-:W5:Y:S04]  /*3cc80*/  LDL.LU R11, [R1+0x460] ;  /* 0x00046000010b7983 */ /* 0x000f680000300800 */
[----:B------:R-:W5:Y:S04]  /*3cc90*/  LDL.LU R10, [R1+0x464] ;  /* 0x00046400010a7983 */ /* 0x000f680000300800 */
[----:B------:R-:W5:Y:S04]  /*3cca0*/  LDL.LU R9, [R1+0x46c] ;  /* 0x00046c0001097983 */ /* 0x000f680000300800 */
[----:B------:R-:W5:Y:S01]  /*3ccb0*/  LDL.LU R8, [R1+0x470] ;  /* 0x0004700001087983 */ /* 0x000f620000300800 */
[----:B------:R-:W-:Y:S01]  /*3ccc0*/  LOP3.LUT R22, R22, 0xfffffbff, RZ, 0xc0, !PT ;  /* 0xfffffbff16167812 */ /* 0x000fe200078ec0ff */
[----:B------:R-:W-:Y:S01]  /*3ccd0*/  BSSY B0, `(.L_x_13443) ;  /* 0x0000019000007945 */ /* 0x000fe20003800000 */
[----:B------:R-:W-:-:S02]  /*3cce0*/  IMAD.MOV.U32 R15, RZ, RZ, -0x1 ;  /* 0xffffffffff0f7424 */ /* 0x000fc400078e00ff */
[----:B--2---:R-:W-:-:S05]  /*3ccf0*/  IMAD R5, R14, R6, RZ ;  /* 0x000000060e057224 */ /* 0x004fca00078e02ff */
[-C--:B------:R-:W-:Y:S02]  /*3cd00*/  ISETP.GE.AND P0, PT, R35, R5.reuse, PT ;  /* 0x000000052300720c */ /* 0x080fe40003f06270 */
[-C--:B---3--:R-:W-:Y:S01]  /*3cd10*/  ISETP.GE.AND P6, PT, R13, R5.reuse, PT ;  /* 0x000000050d00720c */ /* 0x088fe20003fc6270 */
[----:B------:R-:W-:Y:S01]  /*3cd20*/  IMAD.MOV.U32 R13, RZ, RZ, R0 ;  /* 0x000000ffff0d7224 */ /* 0x000fe200078e0000 */
[----:B----4-:R-:W-:Y:S01]  /*3cd30*/  ISETP.GE.AND P5, PT, R12, R5, PT ;  /* 0x000000050c00720c */ /* 0x010fe20003fa6270 */
[----:B------:R-:W-:-:S08]  /*3cd40*/  IMAD.MOV.U32 R12, RZ, RZ, RZ ;  /* 0x000000ffff0c7224 */ /* 0x000fd000078e00ff */
[----:B------:R-:W-:Y:S02]  /*3cd50*/  @P0 LOP3.LUT R22, R22, 0x400, RZ, 0xfc, !PT ;  /* 0x0000040016160812 */ /* 0x000fe400078efcff */
[----:B-----5:R-:W-:Y:S01]  /*3cd60*/  ISETP.GE.AND P0, PT, R11, R5, PT ;  /* 0x000000050b00720c */ /* 0x020fe20003f06270 */
        /* <DEDUP_REMOVED lines=8> */
[----:B------:R-:W-:Y:S02]  /*3cdf0*/  @P0 LOP3.LUT R22, R22, 0x80, RZ, 0xfc, !PT ;  /* 0x0000008016160812 */ /* 0x000fe400078efcff */
[----:B------:R-:W-:Y:S02]  /*3ce00*/  ISETP.GE.AND P0, PT, R8, R5, PT ;  /* 0x000000050800720c */ /* 0x000fe40003f06270 */
[----:B------:R-:W-:-:S04]  /*3ce10*/  LOP3.LUT R22, R22, 0xffffffbf, RZ, 0xc0, !PT ;  /* 0xffffffbf16167812 */ /* 0x000fc800078ec0ff */
[----:B------:R-:W-:-:S07]  /*3ce20*/  @P6 LOP3.LUT R22, R22, 0x40, RZ, 0xfc, !PT ;  /* 0x0000004016166812 */ /* 0x000fce00078efcff */
[----:B------:R-:W-:Y:S05]  /*3ce30*/  WARPSYNC.COLLECTIVE R15, `(.L_x_13444) ;  /* 0x000000000f087348 */ /* 0x000fea0003c00000 */
[----:B------:R0:W1:Y:S02]  /*3ce40*/  SHFL.IDX P6, R14, R13, R12, R11 ;  /* 0x0000000c0d0e7389 */ /* 0x00006400000c000b */
[----:B01----:R-:W-:Y:S01]  /*3ce50*/  ENDCOLLECTIVE ;  /* 0x000000000000791b */ /* 0x003fe20003800000 */
.L_x_13444:
[----:B------:R-:W-:Y:S05]  /*3ce60*/  BSYNC B0 ;  /* 0x0000000000007941 */ /* 0x000fea0003800000 */
.L_x_13443:
        /* <DEDUP_REMOVED lines=11> */
.L_x_13445:
[----:B------:R-:W-:-:S04]  /*3cf20*/  LOP3.LUT R22, R22, 0xffefffff, RZ, 0xc0, !PT ;  /* 0xffefffff16167812 */ /* 0x000fc800078ec0ff */
[----:B------:R-:W-:-:S04]  /*3cf30*/  @P0 LOP3.LUT R22, R22, 0x100000, RZ, 0xfc, !PT ;  /* 0x0010000016160812 */ /* 0x000fc800078efcff */
[----:B------:R-:W-:Y:S01]  /*3cf40*/  LOP3.LUT P0, RZ, R22, 0x400, RZ, 0xc0, !PT ;  /* 0x0000040016ff7812 */ /* 0x000fe2000780c0ff */
[----:B------:R-:W-:Y:S02]  /*3cf50*/  IMAD.MOV.U32 R13, RZ, RZ, R0 ;  /* 0x000000ffff0d7224 */ /* 0x000fe400078e0000 */
[----:B------:R-:W-:Y:S02]  /*3cf60*/  IMAD.MOV.U32 R12, RZ, RZ, 0x1 ;  /* 0x00000001ff0c7424 */ /* 0x000fe400078e00ff */
[----:B------:R-:W-:-:S08]  /*3cf70*/  IMAD.MOV.U32 R3, RZ, RZ, R14 ;  /* 0x000000ffff037224 */ /* 0x000fd000078e000e */
[----:B------:R-:W-:-:S05]  /*3cf80*/  @!P0 LEA R3, P6, R7, R3, 0x1 ;  /* 0x0000000307038211 */ /* 0x000fca00078c08ff */
[----:B------:R-:W-:-:S05]  /*3cf90*/  @!P0 IMAD.X R2, RZ, RZ, R2, P6 ;  /* 0x000000ffff028224 */ /* 0x000fca00030e0602 */
[----:B------:R-:W-:-:S07]  /*3cfa0*/  @!P0 LOP3.LUT R3, R3, R2, RZ, 0x3c, !PT ;  /* 0x0000000203038212 */ /* 0x000fce00078e3cff */
[----:B------:R-:W-:Y:S05]  /*3cfb0*/  WARPSYNC.COLLECTIVE R15, `(.L_x_13446) ;  /* 0x000000000f087348 */ /* 0x000fea0003c00000 */
[----:B------:R0:W1:Y:S02]  /*3cfc0*/  SHFL.IDX P6, R14, R13, R12, R11 ;  /* 0x0000000c0d0e7389 */ /* 0x00006400000c000b */
[----:B01----:R-:W-:Y:S01]  /*3cfd0*/  ENDCOLLECTIVE ;  /* 0x000000000000791b */ /* 0x003fe20003800000 */
.L_x_13446:
        /* <DEDUP_REMOVED lines=15> */
.L_x_13447:
        /* <DEDUP_REMOVED lines=12> */
.L_x_13448:
        /* <DEDUP_REMOVED lines=12> */
.L_x_13449:
        /* <DEDUP_REMOVED lines=12> */
.L_x_13450:
        /* <DEDUP_REMOVED lines=12> */
.L_x_13451:
        /* <DEDUP_REMOVED lines=12> */
.L_x_13452:
        /* <DEDUP_REMOVED lines=12> */
.L_x_13453:
        /* <DEDUP_REMOVED lines=12> */
.L_x_13454:
        /* <DEDUP_REMOVED lines=12> */
.L_x_13455:
        /* <DEDUP_REMOVED lines=12> */
.L_x_13456:
        /* <DEDUP_REMOVED lines=11> */
.L_x_13457:
[----:B------:R-:W-:Y:S02]  /*3d840*/  IMAD.MOV.U32 R13, RZ, RZ, R0 ;  /* 0x000000ffff0d7224 */ /* 0x000fe400078e0000 */
[----:B------:R-:W-:Y:S02]  /*3d850*/  IMAD.MOV.U32 R12, RZ, RZ, 0x7 ;  /* 0x00000007ff0c7424 */ /* 0x000fe400078e00ff */
[----:B------:R-:W-:-:S07]  /*3d860*/  IMAD.MOV.U32 R2, RZ, RZ, R14 ;  /* 0x000000ffff027224 */ /* 0x000fce00078e000e */
[----:B------:R-:W-:Y:S05]  /*3d870*/  WARPSYNC.COLLECTIVE R15, `(.L_x_13458) ;  /* 0x000000000f087348 */ /* 0x000fea0003c00000 */
[----:B------:R0:W1:Y:S02]  /*3d880*/  SHFL.IDX P6, R14, R13, R12, R11 ;  /* 0x0000000c0d0e7389 */ /* 0x00006400000c000b */
[----:B01----:R-:W-:Y:S01]  /*3d890*/  ENDCOLLECTIVE ;  /* 0x000000000000791b */ /* 0x003fe20003800000 */
.L_x_13458:
        /* <DEDUP_REMOVED lines=14> */
.L_x_13459:
[----:B------:R-:W-:Y:S01]  /*3d980*/  IMAD.MOV.U32 R2, RZ, RZ, R14 ;  /* 0x000000ffff027224 */ /* 0x000fe200078e000e */
[----:B------:R-:W-:Y:S06]  /*3d990*/  BRA `(.L_x_13460) ;  /* 0xffffff8c00cc7947 */ /* 0x000fec000383ffff */
.L_x_13257:
[----:B0-----:R0:W1:Y:S02]  /*3d9a0*/  SYNCS.PHASECHK.TRANS64.TRYWAIT P0, [R23+URZ+0x32420], R0 ;  /* 0x03242000170075a7 */ /* 0x001064000800017f */
[----:B-1----:R-:W-:Y:S05]  /*3d9b0*/  @!P0 NANOSLEEP.SYNCS 0x989680 ;  /* 0x009896800000895d */ /* 0x002fea0003900000 */
[----:B------:R-:W1:Y:S02]  /*3d9c0*/  @!P0 SYNCS.PHASECHK.TRANS64 P0, [R23+URZ+0x32420], R0 ;  /* 0x03242000170085a7 */ /* 0x000e64000800007f */
[----:B-1----:R-:W-:Y:S05]  /*3d9d0*/  @!P0 BRA `(.L_x_13257) ;  /* 0xfffffffc00f08947 */ /* 0x002fea000383ffff */
[----:B------:R-:W-:Y:S05]  /*3d9e0*/  BRA `(.L_x_13461) ;  /* 0xffffff9000407947 */ /* 0x000fea000383ffff */
.L_x_13260:
[----:B0-----:R0:W1:Y:S02]  /*3d9f0*/  SYNCS.PHASECHK.TRANS64.TRYWAIT P0, [R17+URZ+0x32460], R0 ;  /* 0x03246000110075a7 */ /* 0x001064000800017f */
[----:B-1----:R-:W-:Y:S05]  /*3da00*/  @!P0 NANOSLEEP.SYNCS 0x989680 ;  /* 0x009896800000895d */ /* 0x002fea0003900000 */
[----:B------:R-:W1:Y:S02]  /*3da10*/  @!P0 SYNCS.PHASECHK.TRANS64 P0, [R17+URZ+0x32460], R0 ;  /* 0x03246000110085a7 */ /* 0x000e64000800007f */
[----:B-1----:R-:W-:Y:S05]  /*3da20*/  @!P0 BRA `(.L_x_13260) ;  /* 0xfffffffc00f08947 */ /* 0x002fea000383ffff */
[----:B------:R-:W-:Y:S05]  /*3da30*/  BRA `(.L_x_13462) ;  /* 0xffffff9000507947 */ /* 0x000fea000383ffff */
.L_x_13261:
        /* <DEDUP_REMOVED lines=8> */
.L_x_13464:
[----:B------:R-:W-:Y:S05]  /*3dac0*/  BSYNC B0 ;  /* 0x0000000000007941 */ /* 0x000fea0003800000 */
.L_x_13463:
        /* <DEDUP_REMOVED lines=13> */
.L_x_13465:
        /* <DEDUP_REMOVED lines=9> */
.L_x_13466:
        /* <DEDUP_REMOVED lines=17> */
.L_x_13467:
[----:B------:R-:W-:Y:S02]  /*3dd40*/  IMAD.MOV.U32 R13, RZ, RZ, R6 ;  /* 0x000000ffff0d7224 */ /* 0x000fe400078e0006 */
[----:B------:R-:W-:Y:S01]  /*3dd50*/  IMAD.MOV.U32 R12, RZ, RZ, 0x2 ;  /* 0x00000002ff0c7424 */ /* 0x000fe200078e00ff */
[----:B------:R-:W-:-:S13]  /*3dd60*/  IADD3 R2, P3, R14, R0, RZ ;  /* 0x000000000e027210 */ /* 0x000fda0007f7e0ff */
[----:B------:R-:W-:Y:S05]  /*3dd70*/  WARPSYNC.COLLECTIVE R15, `(.L_x_13468) ;  /* 0x000000000f087348 */ /* 0x000fea0003c00000 */
[----:B------:R0:W1:Y:S02]  /*3dd80*/  SHFL.IDX P6, R14, R13, R12, R11 ;  /* 0x0000000c0d0e7389 */ /* 0x00006400000c000b */
[----:B01----:R-:W-:Y:S01]  /*3dd90*/  ENDCOLLECTIVE ;  /* 0x000000000000791b */ /* 0x003fe20003800000 */
.L_x_13468:
        /* <DEDUP_REMOVED lines=17> */
.L_x_13469:
[----:B------:R-:W-:Y:S02]  /*3deb0*/  IMAD.MOV.U32 R13, RZ, RZ, R6 ;  /* 0x000000ffff0d7224 */ /* 0x000fe400078e0006 */
[----:B------:R-:W-:Y:S01]  /*3dec0*/  IMAD.MOV.U32 R12, RZ, RZ, 0x3 ;  /* 0x00000003ff0c7424 */ /* 0x000fe200078e00ff */
[----:B------:R-:W-:-:S13]  /*3ded0*/  IADD3 R2, P3, R14, R0, RZ ;  /* 0x000000000e027210 */ /* 0x000fda0007f7e0ff */
[----:B------:R-:W-:Y:S05]  /*3dee0*/  WARPSYNC.COLLECTIVE R15, `(.L_x_13470) ;  /* 0x000000000f087348 */ /* 0x000fea0003c00000 */
[----:B------:R0:W1:Y:S02]  /*3def0*/  SHFL.IDX P6, R14, R13, R12, R11 ;  /* 0x0000000c0d0e7389 */ /* 0x00006400000c000b */
[----:B01----:R-:W-:Y:S01]  /*3df00*/  ENDCOLLECTIVE ;  /* 0x000000000000791b */ /* 0x003fe20003800000 */
.L_x_13470:
        /* <DEDUP_REMOVED lines=17> */
.L_x_13471:
[----:B------:R-:W-:Y:S02]  /*3e020*/  IMAD.MOV.U32 R13, RZ, RZ, R6 ;  /* 0x000000ffff0d7224 */ /* 0x000fe400078e0006 */
[----:B------:R-:W-:Y:S01]  /*3e030*/  IMAD.MOV.U32 R12, RZ, RZ, 0x4 ;  /* 0x00000004ff0c7424 */ /* 0x000fe200078e00ff */
[----:B------:R-:W-:-:S13]  /*3e040*/  IADD3 R2, P3, R14, R0, RZ ;  /* 0x000000000e027210 */ /* 0x000fda0007f7e0ff */
[----:B------:R-:W-:Y:S05]  /*3e050*/  WARPSYNC.COLLECTIVE R15, `(.L_x_13472) ;  /* 0x000000000f087348 */ /* 0x000fea0003c00000 */
[----:B------:R0:W1:Y:S02]  /*3e060*/  SHFL.IDX P6, R14, R13, R12, R11 ;  /* 0x0000000c0d0e7389 */ /* 0x00006400000c000b */
[----:B01----:R-:W-:Y:S01]  /*3e070*/  ENDCOLLECTIVE ;  /* 0x000000000000791b */ /* 0x003fe20003800000 */
.L_x_13472:
        /* <DEDUP_REMOVED lines=17> */
.L_x_13473:
[----:B------:R-:W-:Y:S02]  /*3e190*/  IMAD.MOV.U32 R13, RZ, RZ, R6 ;  /* 0x000000ffff0d7224 */ /* 0x000fe400078e0006 */
[----:B------:R-:W-:Y:S01]  /*3e1a0*/  IMAD.MOV.U32 R12, RZ, RZ, 0x5 ;  /* 0x00000005ff0c7424 */ /* 0x000fe200078e00ff */
[----:B------:R-:W-:-:S13]  /*3e1b0*/  IADD3 R2, P3, R14, R0, RZ ;  /* 0x000000000e027210 */ /* 0x000fda0007f7e0ff */
[----:B------:R-:W-:Y:S05]  /*3e1c0*/  WARPSYNC.COLLECTIVE R15, `(.L_x_13474) ;  /* 0x000000000f087348 */ /* 0x000fea0003c00000 */
[----:B------:R0:W1:Y:S02]  /*3e1d0*/  SHFL.IDX P6, R14, R13, R12, R11 ;  /* 0x0000000c0d0e7389 */ /* 0x00006400000c000b */
[----:B01----:R-:W-:Y:S01]  /*3e1e0*/  ENDCOLLECTIVE ;  /* 0x000000000000791b */ /* 0x003fe20003800000 */
.L_x_13474:
        /* <DEDUP_REMOVED lines=12> */
.L_x_13475:
        /* <DEDUP_REMOVED lines=9> */
.L_x_13268:
[----:B0-----:R0:W1:Y:S02]  /*3e340*/  SYNCS.PHASECHK.TRANS64.TRYWAIT P0, [R6+URZ+0x32440], R21 ;  /* 0x03244015060075a7 */ /* 0x001064000800017f */
[----:B-1----:R-:W-:Y:S05]  /*3e350*/  @!P0 NANOSLEEP.SYNCS 0x989680 ;  /* 0x009896800000895d */ /* 0x002fea0003900000 */
[----:B------:R-:W1:Y:S02]  /*3e360*/  @!P0 SYNCS.PHASECHK.TRANS64 P0, [R6+URZ+0x32440], R21 ;  /* 0x03244015060085a7 */ /* 0x000e64000800007f */
[----:B-1----:R-:W-:Y:S05]  /*3e370*/  @!P0 BRA `(.L_x_13268) ;  /* 0xfffffffc00f08947 */ /* 0x002fea000383ffff */
[----:B------:R-:W-:Y:S05]  /*3e380*/  BRA `(.L_x_13477) ;  /* 0xffffff9000e07947 */ /* 0x000fea000383ffff */
.L_x_13269:
        /* <DEDUP_REMOVED lines=8> */
.L_x_13479:
[----:B------:R-:W-:Y:S05]  /*3e410*/  BSYNC B1 ;  /* 0x0000000000017941 */ /* 0x000fea0003800000 */
.L_x_13478:
        /* <DEDUP_REMOVED lines=9> */
.L_x_13480:
[----:B------:R-:W-:Y:S02]  /*3e4b0*/  IMAD.MOV.U32 R13, RZ, RZ, R9 ;  /* 0x000000ffff0d7224 */ /* 0x000fe400078e0009 */
[----:B------:R-:W-:Y:S02]  /*3e4c0*/  IMAD.MOV.U32 R12, RZ, RZ, 0x1 ;  /* 0x00000001ff0c7424 */ /* 0x000fe400078e00ff */
[----:B------:R-:W-:-:S07]  /*3e4d0*/  IMAD.MOV.U32 R2, RZ, RZ, R14 ;  /* 0x000000ffff027224 */ /* 0x000fce00078e000e */
[----:B------:R-:W-:Y:S05]  /*3e4e0*/  WARPSYNC.COLLECTIVE R15, `(.L_x_13481) ;  /* 0x000000000f087348 */ /* 0x000fea0003c00000 */
[----:B------:R0:W1:Y:S02]  /*3e4f0*/  SHFL.IDX P6, R14, R13, R12, R11 ;  /* 0x0000000c0d0e7389 */ /* 0x00006400000c000b */
[----:B01----:R-:W-:Y:S01]  /*3e500*/  ENDCOLLECTIVE ;  /* 0x000000000000791b */ /* 0x003fe20003800000 */
.L_x_13481:
        /* <DEDUP_REMOVED lines=11> */
.L_x_13482:
[----:B------:R-:W-:Y:S01]  /*3e5c0*/  IMAD.MOV.U32 R13, RZ, RZ, R9 ;  /* 0x000000ffff0d7224 */ /* 0x000fe200078e0009 */
[----:B------:R-:W-:Y:S01]  /*3e5d0*/  MOV R12, 0x2 ;  /* 0x00000002000c7802 */ /* 0x000fe20000000f00 */
[----:B------:R-:W-:-:S07]  /*3e5e0*/  IMAD.MOV.U32 R2, RZ, RZ, R14 ;  /* 0x000000ffff027224 */ /* 0x000fce00078e000e */
[----:B------:R-:W-:Y:S05]  /*3e5f0*/  WARPSYNC.COLLECTIVE R15, `(.L_x_13483) ;  /* 0x000000000f087348 */ /* 0x000fea0003c00000 */
[----:B------:R0:W1:Y:S02]  /*3e600*/  SHFL.IDX P6, R14, R13, R12, R11 ;  /* 0x0000000c0d0e7389 */ /* 0x00006400000c000b */
[----:B01----:R-:W-:Y:S01]  /*3e610*/  ENDCOLLECTIVE ;  /* 0x000000000000791b */ /* 0x003fe20003800000 */
.L_x_13483:
        /* <DEDUP_REMOVED lines=11> */
.L_x_13484:
[----:B------:R-:W-:Y:S02]  /*3e6d0*/  IMAD.MOV.U32 R13, RZ, RZ, R9 ;  /* 0x000000ffff0d7224 */ /* 0x000fe400078e0009 */
[----:B------:R-:W-:Y:S02]  /*3e6e0*/  IMAD.MOV.U32 R12, RZ, RZ, 0x3 ;  /* 0x00000003ff0c7424 */ /* 0x000fe400078e00ff */
[----:B------:R-:W-:-:S07]  /*3e6f0*/  IMAD.MOV.U32 R2, RZ, RZ, R14 ;  /* 0x000000ffff027224 */ /* 0x000fce00078e000e */
[----:B------:R-:W-:Y:S05]  /*3e700*/  WARPSYNC.COLLECTIVE R15, `(.L_x_13485) ;  /* 0x000000000f087348 */ /* 0x000fea0003c00000 */
[----:B------:R0:W1:Y:S02]  /*3e710*/  SHFL.IDX P6, R14, R13, R12, R11 ;  /* 0x0000000c0d0e7389 */ /* 0x00006400000c000b */
[----:B01----:R-:W-:Y:S01]  /*3e720*/  ENDCOLLECTIVE ;  /* 0x000000000000791b */ /* 0x003fe20003800000 */
.L_x_13485:
        /* <DEDUP_REMOVED lines=11> */
.L_x_13486:
[----:B------:R-:W-:Y:S02]  /*3e7e0*/  IMAD.MOV.U32 R13, RZ, RZ, R9 ;  /* 0x000000ffff0d7224 */ /* 0x000fe400078e0009 */
[----:B------:R-:W-:Y:S02]  /*3e7f0*/  IMAD.MOV.U32 R12, RZ, RZ, 0x4 ;  /* 0x00000004ff0c7424 */ /* 0x000fe400078e00ff */
[----:B------:R-:W-:-:S07]  /*3e800*/  IMAD.MOV.U32 R2, RZ, RZ, R14 ;  /* 0x000000ffff027224 */ /* 0x000fce00078e000e */
[----:B------:R-:W-:Y:S05]  /*3e810*/  WARPSYNC.COLLECTIVE R15, `(.L_x_13487) ;  /* 0x000000000f087348 */ /* 0x000fea0003c00000 */
[----:B------:R0:W1:Y:S02]  /*3e820*/  SHFL.IDX P6, R14, R13, R12, R11 ;  /* 0x0000000c0d0e7389 */ /* 0x00006400000c000b */
[----:B01----:R-:W-:Y:S01]  /*3e830*/  ENDCOLLECTIVE ;  /* 0x000000000000791b */ /* 0x003fe20003800000 */
.L_x_13487:
        /* <DEDUP_REMOVED lines=11> */
.L_x_13488:
[----:B------:R-:W-:Y:S02]  /*3e8f0*/  IMAD.MOV.U32 R13, RZ, RZ, R9 ;  /* 0x000000ffff0d7224 */ /* 0x000fe400078e0009 */
[----:B------:R-:W-:Y:S02]  /*3e900*/  IMAD.MOV.U32 R12, RZ, RZ, 0x5 ;  /* 0x00000005ff0c7424 */ /* 0x000fe400078e00ff */
[----:B------:R-:W-:-:S07]  /*3e910*/  IMAD.MOV.U32 R2, RZ, RZ, R14 ;  /* 0x000000ffff027224 */ /* 0x000fce00078e000e */
[----:B------:R-:W-:Y:S05]  /*3e920*/  WARPSYNC.COLLECTIVE R15, `(.L_x_13489) ;  /* 0x000000000f087348 */ /* 0x000fea0003c00000 */
[----:B------:R0:W1:Y:S02]  /*3e930*/  SHFL.IDX P6, R14, R13, R12, R11 ;  /* 0x0000000c0d0e7389 */ /* 0x00006400000c000b */
[----:B01----:R-:W-:Y:S01]  /*3e940*/  ENDCOLLECTIVE ;  /* 0x000000000000791b */ /* 0x003fe20003800000 */
.L_x_13489:
        /* <DEDUP_REMOVED lines=11> */
.L_x_13490:
[----:B------:R-:W-:Y:S01]  /*3ea00*/  IMAD.MOV.U32 R2, RZ, RZ, R14 ;  /* 0x000000ffff027224 */ /* 0x000fe200078e000e */
[----:B------:R-:W-:Y:S06]  /*3ea10*/  BRA `(.L_x_13491) ;  /* 0xffffff9000087947 */ /* 0x000fec000383ffff */
.L_x_13274:
[----:B---3--:R3:W4:Y:S02]  /*3ea20*/  SYNCS.PHASECHK.TRANS64.TRYWAIT P0, [R6+URZ+0x32460], R21 ;  /* 0x03246015060075a7 */ /* 0x008724000800017f */
[----:B----4-:R-:W-:Y:S05]  /*3ea30*/  @!P0 NANOSLEEP.SYNCS 0x989680 ;  /* 0x009896800000895d */ /* 0x010fea0003900000 */
[----:B------:R-:W4:Y:S02]  /*3ea40*/  @!P0 SYNCS.PHASECHK.TRANS64 P0, [R6+URZ+0x32460], R21 ;  /* 0x03246015060085a7 */ /* 0x000f24000800007f */
[----:B----4-:R-:W-:Y:S05]  /*3ea50*/  @!P0 BRA `(.L_x_13274) ;  /* 0xfffffffc00f08947 */ /* 0x010fea000383ffff */
[----:B------:R-:W-:Y:S05]  /*3ea60*/  BRA `(.L_x_13492) ;  /* 0xffffff9000587947 */ /* 0x000fea000383ffff */
.L_x_13275:
        /* <DEDUP_REMOVED lines=8> */
.L_x_13494:
[----:B------:R-:W-:Y:S05]  /*3eaf0*/  BSYNC B1 ;  /* 0x0000000000017941 */ /* 0x000fea0003800000 */
.L_x_13493:
        /* <DEDUP_REMOVED lines=9> */
.L_x_13495:
[----:B------:R-:W-:Y:S02]  /*3eb90*/  IMAD.MOV.U32 R13, RZ, RZ, R9 ;  /* 0x000000ffff0d7224 */ /* 0x000fe400078e0009 */
[----:B------:R-:W-:Y:S01]  /*3eba0*/  IMAD.MOV.U32 R12, RZ, RZ, 0x1 ;  /* 0x00000001ff0c7424 */ /* 0x000fe200078e00ff */
[----:B------:R-:W-:-:S13]  /*3ebb0*/  IADD3 R2, P0, R14, R0, RZ ;  /* 0x000000000e027210 */ /* 0x000fda0007f1e0ff */
[----:B------:R-:W-:Y:S05]  /*3ebc0*/  WARPSYNC.COLLECTIVE R15, `(.L_x_13496) ;  /* 0x000000000f087348 */ /* 0x000fea0003c00000 */
[----:B------:R0:W1:Y:S02]  /*3ebd0*/  SHFL.IDX P6, R14, R13, R12, R11 ;  /* 0x0000000c0d0e7389 */ /* 0x00006400000c000b */
[----:B01----:R-:W-:Y:S01]  /*3ebe0*/  ENDCOLLECTIVE ;  /* 0x000000000000791b */ /* 0x003fe20003800000 */
.L_x_13496:
        /* <DEDUP_REMOVED lines=13> */
.L_x_13497:
[----:B------:R-:W-:Y:S02]  /*3ecc0*/  IMAD.MOV.U32 R13, RZ, RZ, R9 ;  /* 0x000000ffff0d7224 */ /* 0x000fe400078e0009 */
[----:B------:R-:W-:Y:S01]  /*3ecd0*/  IMAD.MOV.U32 R12, RZ, RZ, 0x2 ;  /* 0x00000002ff0c7424 */ /* 0x000fe200078e00ff */
[----:B------:R-:W-:-:S13]  /*3ece0*/  IADD3 R2, P0, R14, R0, RZ ;  /* 0x000000000e027210 */ /* 0x000fda0007f1e0ff */
[----:B------:R-:W-:Y:S05]  /*3ecf0*/  WARPSYNC.COLLECTIVE R15, `(.L_x_13498) ;  /* 0x000000000f087348 */ /* 0x000fea0003c00000 */
[----:B------:R0:W1:Y:S02]  /*3ed00*/  SHFL.IDX P6, R14, R13, R12, R11 ;  /* 0x0000000c0d0e7389 */ /* 0x00006400000c000b */
[----:B01----:R-:W-:Y:S01]  /*3ed10*/  ENDCOLLECTIVE ;  /* 0x000000000000791b */ /* 0x003fe20003800000 */
.L_x_13498:
        /* <DEDUP_REMOVED lines=13> */
.L_x_13499:
[----:B------:R-:W-:Y:S02]  /*3edf0*/  IMAD.MOV.U32 R13, RZ, RZ, R9 ;  /* 0x000000ffff0d7224 */ /* 0x000fe400078e0009 */
[----:B------:R-:W-:Y:S01]  /*3ee00*/  IMAD.MOV.U32 R12, RZ, RZ, 0x3 ;  /* 0x00000003ff0c7424 */ /* 0x000fe200078e00ff */
[----:B------:R-:W-:-:S13]  /*3ee10*/  IADD3 R2, P0, R14, R0, RZ ;  /* 0x000000000e027210 */ /* 0x000fda0007f1e0ff */
[----:B------:R-:W-:Y:S05]  /*3ee20*/  WARPSYNC.COLLECTIVE R15, `(.L_x_13500) ;  /* 0x000000000f087348 */ /* 0x000fea0003c00000 */
[----:B------:R0:W1:Y:S02]  /*3ee30*/  SHFL.IDX P6, R14, R13, R12, R11 ;  /* 0x0000000c0d0e7389 */ /* 0x00006400000c000b */
[----:B01----:R-:W-:Y:S01]  /*3ee40*/  ENDCOLLECTIVE ;  /* 0x000000000000791b */ /* 0x003fe20003800000 */
.L_x_13500:
        /* <DEDUP_REMOVED lines=13> */
.L_x_13501:
[----:B------:R-:W-:Y:S02]  /*3ef20*/  IMAD.MOV.U32 R13, RZ, RZ, R9 ;  /* 0x000000ffff0d7224 */ /* 0x000fe400078e0009 */
[----:B------:R-:W-:Y:S01]  /*3ef30*/  IMAD.MOV.U32 R12, RZ, RZ, 0x4 ;  /* 0x00000004ff0c7424 */ /* 0x000fe200078e00ff */
[----:B------:R-:W-:-:S13]  /*3ef40*/  IADD3 R2, P0, R14, R0, RZ ;  /* 0x000000000e027210 */ /* 0x000fda0007f1e0ff */
[----:B------:R-:W-:Y:S05]  /*3ef50*/  WARPSYNC.COLLECTIVE R15, `(.L_x_13502) ;  /* 0x000000000f087348 */ /* 0x000fea0003c00000 */
[----:B------:R0:W1:Y:S02]  /*3ef60*/  SHFL.IDX P6, R14, R13, R12, R11 ;  /* 0x0000000c0d0e7389 */ /* 0x00006400000c000b */
[----:B01----:R-:W-:Y:S01]  /*3ef70*/  ENDCOLLECTIVE ;  /* 0x000000000000791b */ /* 0x003fe20003800000 */
.L_x_13502:
        /* <DEDUP_REMOVED lines=13> */
.L_x_13503:
[----:B------:R-:W-:Y:S02]  /*3f050*/  IMAD.MOV.U32 R13, RZ, RZ, R9 ;  /* 0x000000ffff0d7224 */ /* 0x000fe400078e0009 */
[----:B------:R-:W-:Y:S01]  /*3f060*/  IMAD.MOV.U32 R12, RZ, RZ, 0x5 ;  /* 0x00000005ff0c7424 */ /* 0x000fe200078e00ff */
[----:B------:R-:W-:-:S13]  /*3f070*/  IADD3 R2, P0, R14, R0, RZ ;  /* 0x000000000e027210 */ /* 0x000fda0007f1e0ff */
[----:B------:R-:W-:Y:S05]  /*3f080*/  WARPSYNC.COLLECTIVE R15, `(.L_x_13504) ;  /* 0x000000000f087348 */ /* 0x000fea0003c00000 */
[----:B------:R0:W1:Y:S02]  /*3f090*/  SHFL.IDX P6, R14, R13, R12, R11 ;  /* 0x0000000c0d0e7389 */ /* 0x00006400000c000b */
[----:B01----:R-:W-:Y:S01]  /*3f0a0*/  ENDCOLLECTIVE ;  /* 0x000000000000791b */ /* 0x003fe20003800000 */
.L_x_13504:
        /* <DEDUP_REMOVED lines=13> */
.L_x_13505:
[----:B------:R-:W-:Y:S05]  /*3f180*/  BRA `(.L_x_13506) ;  /* 0xffffff8c009c7947 */ /* 0x000fea000383ffff */
.L_x_13283:
[----:B------:R-:W-:Y:S01]  /*3f190*/  BSSY B0, `(.L_x_13507) ;  /* 0x0000008000007945 */ /* 0x000fe20003800000 */
[----:B------:R-:W-:Y:S02]  /*3f1a0*/  IMAD.MOV.U32 R13, RZ, RZ, R16 ;  /* 0x000000ffff0d7224 */ /* 0x000fe400078e0010 */
[----:B0-----:R-:W-:Y:S02]  /*3f1b0*/  IMAD.MOV.U32 R12, RZ, RZ, RZ ;  /* 0x000000ffff0c7224 */ /* 0x001fe400078e00ff */
[----:B------:R-:W-:Y:S02]  /*3f1c0*/  IMAD.MOV.U32 R11, RZ, RZ, 0x1f ;  /* 0x0000001fff0b7424 */ /* 0x000fe400078e00ff */
[----:B------:R-:W-:-:S07]  /*3f1d0*/  IMAD.MOV.U32 R15, RZ, RZ, -0x1 ;  /* 0xffffffffff0f7424 */ /* 0x000fce00078e00ff */
[----:B-123--:R-:W-:Y:S05]  /*3f1e0*/  WARPSYNC.COLLECTIVE R15, `(.L_x_13508) ;  /* 0x000000000f087348 */ /* 0x00efea0003c00000 */
[----:B------:R0:W4:Y:S02]  /*3f1f0*/  SHFL.IDX P6, R14, R13, R12, R11 ;  /* 0x0000000c0d0e7389 */ /* 0x00012400000c000b */
[----:B01234-:R-:W-:Y:S01]  /*3f200*/  ENDCOLLECTIVE ;  /* 0x000000000000791b */ /* 0x01ffe20003800000 */
.L_x_13508:
[----:B------:R-:W-:Y:S05]  /*3f210*/  BSYNC B0 ;  /* 0x0000000000007941 */ /* 0x000fea0003800000 */
.L_x_13507:
        /* <DEDUP_REMOVED lines=9> */
.L_x_13509:
        /* <DEDUP_REMOVED lines=24> */
.L_x_13510:
[----:B------:R-:W-:Y:S01]  /*3f430*/  IMAD.MOV.U32 R12, RZ, RZ, 0x2 ;  /* 0x00000002ff0c7424 */ /* 0x000fe200078e00ff */
[----:B------:R-:W-:-:S05]  /*3f440*/  SEL R14, R14, RZ, P1 ;  /* 0x000000ff0e0e7207 */ /* 0x000fca0000800000 */
[----:B------:R-:W-:-:S04]  /*3f450*/  IMAD.IADD R5, R13, 0x1, R14 ;  /* 0x000000010d057824 */ /* 0x000fc800078e020e */
[----:B------:R-:W-:-:S07]  /*3f460*/  IMAD.MOV.U32 R13, RZ, RZ, R5 ;  /* 0x000000ffff0d7224 */ /* 0x000fce00078e0005 */
[----:B------:R-:W-:Y:S05]  /*3f470*/  WARPSYNC.COLLECTIVE R15, `(.L_x_13511) ;  /* 0x000000000f087348 */ /* 0x000fea0003c00000 */
[----:B------:R0:W1:Y:S02]  /*3f480*/  SHFL.UP P6, R14, R13, R12, R11 ;  /* 0x0400000c0d0e7389 */ /* 0x00006400000c000b */
[----:B01----:R-:W-:Y:S01]  /*3f490*/  ENDCOLLECTIVE ;  /* 0x000000000000791b */ /* 0x003fe20003800000 */
.L_x_13511:
[----:B------:R-:W-:Y:S01]  /*3f4a0*/  IMAD.MOV.U32 R12, RZ, RZ, 0x4 ;  /* 0x00000004ff0c7424 */ /* 0x000fe200078e00ff */
[----:B------:R-:W-:-:S05]  /*3f4b0*/  SEL R2, R14, RZ, P2 ;  /* 0x000000ff0e027207 */ /* 0x000fca0001000000 */
[----:B------:R-:W-:-:S04]  /*3f4c0*/  IMAD.IADD R2, R5, 0x1, R2 ;  /* 0x0000000105027824 */ /* 0x000fc800078e0202 */
[----:B------:R-:W-:-:S07]  /*3f4d0*/  IMAD.MOV.U32 R13, RZ, RZ, R2 ;  /* 0x000000ffff0d7224 */ /* 0x000fce00078e0002 */
[----:B------:R-:W-:Y:S05]  /*3f4e0*/  WARPSYNC.COLLECTIVE R15, `(.L_x_13512) ;  /* 0x000000000f087348 */ /* 0x000fea0003c00000 */
[----:B------:R0:W1:Y:S02]  /*3f4f0*/  SHFL.UP P6, R14, R13, R12, R11 ;  /* 0x0400000c0d0e7389 */ /* 0x00006400000c000b */
[----:B01----:R-:W-:Y:S01]  /*3f500*/  ENDCOLLECTIVE ;  /* 0x000000000000791b */ /* 0x003fe20003800000 */
.L_x_13512:
[----:B------:R-:W-:Y:S01]  /*3f510*/  IMAD.MOV.U32 R12, RZ, RZ, 0x8 ;  /* 0x00000008ff0c7424 */ /* 0x000fe200078e00ff */
[----:B------:R-:W-:-:S05]  /*3f520*/  SEL R3, R14, RZ, P3 ;  /* 0x000000ff0e037207 */ /* 0x000fca0001800000 */
[----:B------:R-:W-:-:S04]  /*3f530*/  IMAD.IADD R3, R2, 0x1, R3 ;  /* 0x0000000102037824 */ /* 0x000fc800078e0203 */
[----:B------:R-:W-:-:S07]  /*3f540*/  IMAD.MOV.U32 R13, RZ, RZ, R3 ;  /* 0x000000ffff0d7224 */ /* 0x000fce00078e0003 */
[----:B------:R-:W-:Y:S05]  /*3f550*/  WARPSYNC.COLLECTIVE R15, `(.L_x_13513) ;  /* 0x000000000f087348 */ /* 0x000fea0003c00000 */
[----:B------:R0:W1:Y:S02]  /*3f560*/  SHFL.UP P6, R14, R13, R12, R11 ;  /* 0x0400000c0d0e7389 */ /* 0x00006400000c000b */
[----:B01----:R-:W-:Y:S01]  /*3f570*/  ENDCOLLECTIVE ;  /* 0x000000000000791b */ /* 0x003fe20003800000 */
.L_x_13513:
[----:B------:R-:W-:Y:S01]  /*3f580*/  IMAD.MOV.U32 R12, RZ, RZ, 0x10 ;  /* 0x00000010ff0c7424 */ /* 0x000fe200078e00ff */
[----:B------:R-:W-:-:S05]  /*3f590*/  SEL R14, R14, RZ, P4 ;  /* 0x000000ff0e0e7207 */ /* 0x000fca0002000000 */
[----:B------:R-:W-:-:S04]  /*3f5a0*/  IMAD.IADD R5, R3, 0x1, R14 ;  /* 0x0000000103057824 */ /* 0x000fc800078e020e */
[----:B------:R-:W-:-:S07]  /*3f5b0*/  IMAD.MOV.U32 R13, RZ, RZ, R5 ;  /* 0x000000ffff0d7224 */ /* 0x000fce00078e0005 */
[----:B------:R-:W-:Y:S05]  /*3f5c0*/  WARPSYNC.COLLECTIVE R15, `(.L_x_13514) ;  /* 0x000000000f087348 */ /* 0x000fea0003c00000 */
[----:B------:R0:W1:Y:S02]  /*3f5d0*/  SHFL.UP P6, R14, R13, R12, R11 ;  /* 0x0400000c0d0e7389 */ /* 0x00006400000c000b */
[----:B01----:R-:W-:Y:S01]  /*3f5e0*/  ENDCOLLECTIVE ;  /* 0x000000000000791b */ /* 0x003fe20003800000 */
.L_x_13514:
        /* <DEDUP_REMOVED lines=8> */
.L_x_13515:
[----:B------:R-:W-:Y:S05]  /*3f670*/  BRA `(.L_x_13516) ;  /* 0xffffff8c00fc7947 */ /* 0x000fea000383ffff */
.L_x_13286:
[----:B------:R-:W-:Y:S01]  /*3f680*/  BSSY B0, `(.L_x_13517) ;  /* 0x0000007000007945 */ /* 0x000fe20003800000 */
[----:B------:R-:W-:Y:S02]  /*3f690*/  IMAD.MOV.U32 R12, RZ, RZ, 0x1 ;  /* 0x00000001ff0c7424 */ /* 0x000fe400078e00ff */
[----:B------:R-:W-:Y:S02]  /*3f6a0*/  IMAD.MOV.U32 R11, RZ, RZ, RZ ;  /* 0x000000ffff0b7224 */ /* 0x000fe400078e00ff */
[----:B------:R-:W-:-:S07]  /*3f6b0*/  IMAD.MOV.U32 R15, RZ, RZ, -0x1 ;  /* 0xffffffffff0f7424 */ /* 0x000fce00078e00ff */
[----:B------:R-:W-:Y:S05]  /*3f6c0*/  WARPSYNC.COLLECTIVE R15, `(.L_x_13518) ;  /* 0x000000000f087348 */ /* 0x000fea0003c00000 */
[----:B------:R0:W1:Y:S02]  /*3f6d0*/  SHFL.UP P6, R14, R13, R12, R11 ;  /* 0x0400000c0d0e7389 */ /* 0x00006400000c000b */
[----:B01----:R-:W-:Y:S01]  /*3f6e0*/  ENDCOLLECTIVE ;  /* 0x000000000000791b */ /* 0x003fe20003800000 */
.L_x_13518:
[----:B------:R-:W-:Y:S05]  /*3f6f0*/  BSYNC B0 ;  /* 0x0000000000007941 */ /* 0x000fea0003800000 */
.L_x_13517:
        /* <DEDUP_REMOVED lines=8> */
.L_x_13519:
[----:B------:R-:W-:Y:S01]  /*3f780*/  IMAD.MOV.U32 R12, RZ, RZ, 0x4 ;  /* 0x00000004ff0c7424 */ /* 0x000fe200078e00ff */
[----:B------:R-:W-:-:S05]  /*3f790*/  SEL R2, R14, RZ, P2 ;  /* 0x000000ff0e027207 */ /* 0x000fca0001000000 */
[----:B------:R-:W-:-:S04]  /*3f7a0*/  IMAD.IADD R2, R13, 0x1, R2 ;  /* 0x000000010d027824 */ /* 0x000fc800078e0202 */
[----:B------:R-:W-:-:S07]  /*3f7b0*/  IMAD.MOV.U32 R13, RZ, RZ, R2 ;  /* 0x000000ffff0d7224 */ /* 0x000fce00078e0002 */
[----:B------:R-:W-:Y:S05]  /*3f7c0*/  WARPSYNC.COLLECTIVE R15, `(.L_x_13520) ;  /* 0x000000000f087348 */ /* 0x000fea0003c00000 */
[----:B------:R0:W1:Y:S02]  /*3f7d0*/  SHFL.UP P6, R14, R13, R12, R11 ;  /* 0x0400000c0d0e7389 */ /* 0x00006400000c000b */
[----:B01----:R-:W-:Y:S01]  /*3f7e0*/  ENDCOLLECTIVE ;  /* 0x000000000000791b */ /* 0x003fe20003800000 */
.L_x_13520:
[----:B------:R-:W-:Y:S01]  /*3f7f0*/  IMAD.MOV.U32 R12, RZ, RZ, 0x8 ;  /* 0x00000008ff0c7424 */ /* 0x000fe200078e00ff */
[----:B------:R-:W-:-:S05]  /*3f800*/  SEL R3, R14, RZ, P3 ;  /* 0x000000ff0e037207 */ /* 0x000fca0001800000 */
[----:B------:R-:W-:-:S04]  /*3f810*/  IMAD.IADD R3, R2, 0x1, R3 ;  /* 0x0000000102037824 */ /* 0x000fc800078e0203 */
[----:B------:R-:W-:-:S07]  /*3f820*/  IMAD.MOV.U32 R13, RZ, RZ, R3 ;  /* 0x000000ffff0d7224 */ /* 0x000fce00078e0003 */
[----:B------:R-:W-:Y:S05]  /*3f830*/  WARPSYNC.COLLECTIVE R15, `(.L_x_13521) ;  /* 0x000000000f087348 */ /* 0x000fea0003c00000 */
[----:B------:R0:W1:Y:S02]  /*3f840*/  SHFL.UP P6, R14, R13, R12, R11 ;  /* 0x0400000c0d0e7389 */ /* 0x00006400000c000b */
[----:B01----:R-:W-:Y:S01]  /*3f850*/  ENDCOLLECTIVE ;  /* 0x000000000000791b */ /* 0x003fe20003800000 */
.L_x_13521:
[----:B------:R-:W-:Y:S01]  /*3f860*/  IMAD.MOV.U32 R12, RZ, RZ, 0x10 ;  /* 0x00000010ff0c7424 */ /* 0x000fe200078e00ff */
[----:B------:R-:W-:-:S05]  /*3f870*/  SEL R14, R14, RZ, P4 ;  /* 0x000000ff0e0e7207 */ /* 0x000fca0002000000 */
[----:B------:R-:W-:-:S04]  /*3f880*/  IMAD.IADD R5, R3, 0x1, R14 ;  /* 0x0000000103057824 */ /* 0x000fc800078e020e */
[----:B------:R-:W-:-:S07]  /*3f890*/  IMAD.MOV.U32 R13, RZ, RZ, R5 ;  /* 0x000000ffff0d7224 */ /* 0x000fce00078e0005 */
[----:B------:R-:W-:Y:S05]  /*3f8a0*/  WARPSYNC.COLLECTIVE R15, `(.L_x_13522) ;  /* 0x000000000f087348 */ /* 0x000fea0003c00000 */
[----:B------:R0:W1:Y:S02]  /*3f8b0*/  SHFL.UP P6, R14, R13, R12, R11 ;  /* 0x0400000c0d0e7389 */ /* 0x00006400000c000b */
[----:B01----:R-:W-:Y:S01]  /*3f8c0*/  ENDCOLLECTIVE ;  /* 0x000000000000791b */ /* 0x003fe20003800000 */
.L_x_13522:
        /* <DEDUP_REMOVED lines=8> */
.L_x_13523:
[----:B------:R-:W-:Y:S05]  /*3f950*/  BRA `(.L_x_13524) ;  /* 0xffffff8c00e87947 */ /* 0x000fea000383ffff */
.L_x_13288:
[----:B------:R-:W-:Y:S01]  /*3f960*/  BSSY B0, `(.L_x_13525) ;  /* 0x0000006000007945 */ /* 0x000fe20003800000 */
[----:B------:R-:W-:Y:S01]  /*3f970*/  PLOP3.LUT P6, PT, P6, PT, PT, 0x8, 0x0 ;  /* 0x000000000000781c */ /* 0x000fe200037ce170 */
[----:B------:R-:W-:-:S12]  /*3f980*/  IMAD.MOV.U32 R15, RZ, RZ, -0x1 ;  /* 0xffffffffff0f7424 */ /* 0x000fd800078e00ff */
[----:B0-----:R-:W-:Y:S05]  /*3f990*/  WARPSYNC.COLLECTIVE R15, `(.L_x_13526) ;  /* 0x000000000f087348 */ /* 0x001fea0003c00000 */
[----:B------:R-:W-:Y:S01]  /*3f9a0*/  VOTE.ANY R14, PT, P6 ;  /* 0x00000000000e7806 */ /* 0x000fe200030e0100 */
[----:B0-----:R-:W-:Y:S06]  /*3f9b0*/  ENDCOLLECTIVE ;  /* 0x000000000000791b */ /* 0x001fec0003800000 */
.L_x_13526:
[----:B------:R-:W-:Y:S05]  /*3f9c0*/  BSYNC B0 ;  /* 0x0000000000007941 */ /* 0x000fea0003800000 */
.L_x_13525:
        /* <DEDUP_REMOVED lines=8> */
.L_x_13527:
[----:B------:R-:W-:Y:S02]  /*3fa50*/  IMAD.IADD R19, R12, 0x1, R19 ;  /* 0x000000010c137824 */ /* 0x000fe400078e0213 */
[----:B------:R-:W-:Y:S02]  /*3fa60*/  IMAD.MOV.U32 R13, RZ, RZ, R4 ;  /* 0x000000ffff0d7224 */ /* 0x000fe400078e0004 */
[----:B------:R-:W-:-:S07]  /*3fa70*/  IMAD.MOV.U32 R17, RZ, RZ, R14 ;  /* 0x000000ffff117224 */ /* 0x000fce00078e000e */
[----:B------:R-:W-:Y:S05]  /*3fa80*/  WARPSYNC.COLLECTIVE R15, `(.L_x_13528) ;  /* 0x000000000f087348 */ /* 0x000fea0003c00000 */
[----:B------:R0:W1:Y:S02]  /*3fa90*/  SHFL.IDX P6, R14, R13, R12, R11 ;  /* 0x0000000c0d0e7389 */ /* 0x00006400000c000b */
[----:B01----:R-:W-:Y:S01]  /*3faa0*/  ENDCOLLECTIVE ;  /* 0x000000000000791b */ /* 0x003fe20003800000 */
.L_x_13528:
[----:B------:R-:W-:Y:S01]  /*3fab0*/  IMAD.MOV.U32 R4, RZ, RZ, R14 ;  /* 0x000000ffff047224 */ /* 0x000fe200078e000e */
[----:B------:R-:W-:Y:S06]  /*3fac0*/  BRA `(.L_x_13529) ;  /* 0xffffff8c00cc7947 */ /* 0x000fec000383ffff */
.L_x_13290:
[----:B------:R-:W-:Y:S01]  /*3fad0*/  BSSY B0, `(.L_x_13530) ;  /* 0x0000007000007945 */ /* 0x000fe20003800000 */
[----:B------:R-:W-:Y:S02]  /*3fae0*/  IMAD.MOV.U32 R13, RZ, RZ, R2 ;  /* 0x000000ffff0d7224 */ /* 0x000fe400078e0002 */
[----:B------:R-:W-:Y:S02]  /*3faf0*/  IMAD.MOV.U32 R11, RZ, RZ, 0x1f ;  /* 0x0000001fff0b7424 */ /* 0x000fe400078e00ff */
[----:B------:R-:W-:-:S07]  /*3fb00*/  IMAD.MOV.U32 R15, RZ, RZ, -0x1 ;  /* 0xffffffffff0f7424 */ /* 0x000fce00078e00ff */
[----:B0-23--:R-:W-:Y:S05]  /*3fb10*/  WARPSYNC.COLLECTIVE R15, `(.L_x_13531) ;  /* 0x000000000f087348 */ /* 0x00dfea0003c00000 */
[----:B------:R1:W4:Y:S02]  /*3fb20*/  SHFL.IDX P6, R14, R13, R12, R11 ;  /* 0x0000000c0d0e7389 */ /* 0x00032400000c000b */
[----:B01234-:R-:W-:Y:S01]  /*3fb30*/  ENDCOLLECTIVE ;  /* 0x000000000000791b */ /* 0x01ffe20003800000 */
.L_x_13531:
[----:B------:R-:W-:Y:S05]  /*3fb40*/  BSYNC B0 ;  /* 0x0000000000007941 */ /* 0x000fea0003800000 */
.L_x_13530:
[----:B------:R-:W-:Y:S01]  /*3fb50*/  IMAD.MOV.U32 R6, RZ, RZ, R14 ;  /* 0x000000ffff067224 */ /* 0x000fe200078e000e */
[----:B------:R-:W-:Y:S06]  /*3fb60*/  BRA `(.L_x_13289) ;  /* 0xffffff8c00bc7947 */ /* 0x000fec000383ffff */
.L_x_13296:
[----:B0-----:R0:W1:Y:S02]  /*3fb70*/  SYNCS.PHASECHK.TRANS64.TRYWAIT P0, [R5+URZ+0x32420], R0 ;  /* 0x03242000050075a7 */ /* 0x001064000800017f */
[----:B-1----:R-:W-:Y:S05]  /*3fb80*/  @!P0 NANOSLEEP.SYNCS 0x989680 ;  /* 0x009896800000895d */ /* 0x002fea0003900000 */
[----:B------:R-:W1:Y:S02]  /*3fb90*/  @!P0 SYNCS.PHASECHK.TRANS64 P0, [R5+URZ+0x32420], R0 ;  /* 0x03242000050085a7 */ /* 0x000e64000800007f */
[----:B-1----:R-:W-:Y:S05]  /*3fba0*/  @!P0 BRA `(.L_x_13296) ;  /* 0xfffffffc00f08947 */ /* 0x002fea000383ffff */
[----:B------:R-:W-:Y:S05]  /*3fbb0*/  BRA `(.L_x_13532) ;  /* 0xffffff9800147947 */ /* 0x000fea000383ffff */
.L_x_13297:
        /* <DEDUP_REMOVED lines=11> */
.L_x_13534:
[----:B------:R-:W-:Y:S05]  /*3fc70*/  BSYNC B0 ;  /* 0x0000000000007941 */ /* 0x000fea0003800000 */
.L_x_13533:
[----:B------:R-:W-:Y:S05]  /*3fc80*/  BRA `(.L_x_13535) ;  /* 0xffffff9400fc7947 */ /* 0x000fea000383ffff */
.L_x_13298:
[----:B------:R-:W-:Y:S01]  /*3fc90*/  BSSY B0, `(.L_x_13536) ;  /* 0x0000006000007945 */ /* 0x000fe20003800000 */
[----:B------:R-:W-:-:S07]  /*3fca0*/  IMAD.MOV.U32 R15, RZ, RZ, -0x1 ;  /* 0xffffffffff0f7424 */ /* 0x000fce00078e00ff */
[----:B0-234-:R-:W-:Y:S05]  /*3fcb0*/  WARPSYNC.COLLECTIVE R15, `(.L_x_13537) ;  /* 0x000000000f0c7348 */ /* 0x01dfea0003c00000 */
[----:B------:R-:W-:Y:S02]  /*3fcc0*/  ELECT P6, UR62, PT ;  /* 0x00000000003e782f */ /* 0x000fe400038c0000 */
[----:B------:R-:W-:Y:S01]  /*3fcd0*/  MOV R14, UR62 ;  /* 0x0000003e000e7c02 */ /* 0x000fe20008000f00 */
[----:B0-234-:R-:W-:Y:S10]  /*3fce0*/  ENDCOLLECTIVE ;  /* 0x000000000000791b */ /* 0x01dff40003800000 */
.L_x_13537:
[----:B------:R-:W-:Y:S05]  /*3fcf0*/  BSYNC B0 ;  /* 0x0000000000007941 */ /* 0x000fea0003800000 */
.L_x_13536:
[----:B------:R-:W-:Y:S05]  /*3fd00*/  BRA `(.L_x_13538) ;  /* 0xffffff9400f07947 */ /* 0x000fea000383ffff */
.L_x_13300:
[----:B0-----:R0:W1:Y:S02]  /*3fd10*/  SYNCS.PHASECHK.TRANS64.TRYWAIT P1, [R3+URZ+0x32440], R2 ;  /* 0x03244002030075a7 */ /* 0x001064000802017f */
[----:B-1----:R-:W-:Y:S05]  /*3fd20*/  @!P1 NANOSLEEP.SYNCS 0x989680 ;  /* 0x009896800000995d */ /* 0x002fea0003900000 */
[----:B------:R-:W1:Y:S02]  /*3fd30*/  @!P1 SYNCS.PHASECHK.TRANS64 P1, [R3+URZ+0x32440], R2 ;  /* 0x03244002030095a7 */ /* 0x000e64000802007f */
[----:B-1----:R-:W-:Y:S05]  /*3fd40*/  @!P1 BRA `(.L_x_13300) ;  /* 0xfffffffc00f09947 */ /* 0x002fea000383ffff */
[----:B------:R-:W-:Y:S05]  /*3fd50*/  BRA `(.L_x_13539) ;  /* 0xffffff9800107947 */ /* 0x000fea000383ffff */
.L_x_13302:
[----:B-1----:R1:W0:Y:S02]  /*3fd60*/  SYNCS.PHASECHK.TRANS64.TRYWAIT P1, [R25+URZ+0x32440], R0 ;  /* 0x03244000190075a7 */ /* 0x002224000802017f */
[----:B0-----:R-:W-:Y:S05]  /*3fd70*/  @!P1 NANOSLEEP.SYNCS 0x989680 ;  /* 0x009896800000995d */ /* 0x001fea0003900000 */
[----:B------:R-:W0:Y:S02]  /*3fd80*/  @!P1 SYNCS.PHASECHK.TRANS64 P1, [R25+URZ+0x32440], R0 ;  /* 0x03244000190095a7 */ /* 0x000e24000802007f */
[----:B0-----:R-:W-:Y:S05]  /*3fd90*/  @!P1 BRA `(.L_x_13302) ;  /* 0xfffffffc00f09947 */ /* 0x001fea000383ffff */
[----:B------:R-:W-:Y:S05]  /*3fda0*/  BRA `(.L_x_13540) ;  /* 0xffffff98001c7947 */ /* 0x000fea000383ffff */
.L_x_13304:
[----:B------:R0:W0:Y:S02]  /*3fdb0*/  SYNCS.PHASECHK.TRANS64.TRYWAIT P1, [R3+URZ+0x32460], R2 ;  /* 0x03246002030075a7 */ /* 0x000024000802017f */
[----:B0-----:R-:W-:Y:S05]  /*3fdc0*/  @!P1 NANOSLEEP.SYNCS 0x989680 ;  /* 0x009896800000995d */ /* 0x001fea0003900000 */
[----:B------:R-:W0:Y:S02]  /*3fdd0*/  @!P1 SYNCS.PHASECHK.TRANS64 P1, [R3+URZ+0x32460], R2 ;  /* 0x03246002030095a7 */ /* 0x000e24000802007f */
[----:B0-----:R-:W-:Y:S05]  /*3fde0*/  @!P1 BRA `(.L_x_13304) ;  /* 0xfffffffc00f09947 */ /* 0x001fea000383ffff */
[----:B------:R-:W-:Y:S05]  /*3fdf0*/  BRA `(.L_x_13541) ;  /* 0xffffff9800187947 */ /* 0x000fea000383ffff */
        .type           $_ZN7cutlass13device_kernelIN5flash11enable_sm90INS1_16FlashAttnFwdSm90INS1_25CollectiveMainloopFwdSm90ILi2EN4cute5tupleIJNS5_1CILi1EEES8_S8_EEENS6_IJNS7_ILi128EEENS7_ILi96EEENS7_ILi64EEEEEELi256ENS_6half_tEfNS_4arch4Sm90ELb0ELb1ELb0ELb1ELb1ELb1ELb1ELb1ELb0ELb1ELb1ELb0EEENS1_21CollectiveEpilogueFwdINS6_IJSA_NS7_ILi256EEESB_EEES9_SE_SG_Li256ELb1ELb1ELb1ELb0EEENS1_36VarlenDynamicPersistentTileSchedulerILi128ELi96ELi256ELi128ELb1ELb1ELb1ELb1ELb0ELb1EEEEEEEEEvNT_6ParamsE$_ZZN5flash25CollectiveMainloopFwdSm90ILi2EN4cute5tupleIJNS1_1CILi1EEES4_S4_EEENS2_IJNS3_ILi128EEENS3_ILi96EEENS3_ILi64EEEEEELi256EN7cutlass6half_tEfNSA_4arch4Sm90ELb0ELb1ELb0ELb1ELb1ELb1ELb1ELb1ELb0ELb1ELb1ELb0EE3mmaINS_16FlashAttnFwdSm90ISE_NS_21CollectiveEpilogueFwdINS2_IJS6_NS3_ILi256EEES7_EEES5_SB_SD_Li256ELb1ELb1ELb1ELb0EEENS_36VarlenDynamicPersistentTileSchedulerILi128ELi96ELi256ELi128ELb1ELb1ELb1ELb1ELb0ELb1EEEE13SharedStorageENS1_6TensorINS1_11ArrayEngineIfLm128EEENS1_6LayoutINS2_IJNS2_IJNS3_ILi2EEEST_NS3_ILi32EEEEEES4_S4_EEENS2_IJNS2_IJS4_ST_NS3_ILi4EEEEEENS3_ILi0EEESZ_EEEEEEENS_7SoftmaxILi2ELi0EEEEEbRKNSE_6ParamsENSA_13PipelineAsyncILi2EEES19_RNSA_13PipelineStateILj2EEERT0_RT1_iRiRKNS_16SeqlenInfoQKNewKILb1ELb1EEENS2_IJiiiiEEERT_ENKUliT_T0_T1_E_clIZSF_ISO_S12_S14_EbS17_S19_S19_S1C_S1E_S1G_iS1H_S1L_S1M_S1O_EUlRS1P_iE0_NS3_ILb1EEES1W_EEDaiS1P_S1Q_S1R_,@function
        .size           $_ZN7cutlass13device_kernelIN5flash11enable_sm90INS1_16FlashAttnFwdSm90INS1_25CollectiveMainloopFwdSm90ILi2EN4cute5tupleIJNS5_1CILi1EEES8_S8_EEENS6_IJNS7_ILi128EEENS7_ILi96EEENS7_ILi64EEEEEELi256ENS_6half_tEfNS_4arch4Sm90ELb0ELb1ELb0ELb1ELb1ELb1ELb1ELb1ELb0ELb1ELb1ELb0EEENS1_21CollectiveEpilogueFwdINS6_IJSA_NS7_ILi256EEESB_EEES9_SE_SG_Li256ELb1ELb1ELb1ELb0EEENS1_36VarlenDynamicPersistentTileSchedulerILi128ELi96ELi256ELi128ELb1ELb1ELb1ELb1ELb0ELb1EEEEEEEEEvNT_6ParamsE$_ZZN5flash25CollectiveMainloopFwdSm90ILi2EN4cute5tupleIJNS1_1CILi1EEES4_S4_EEENS2_IJNS3_ILi128EEENS3_ILi96EEENS3_ILi64EEEEEELi256EN7cutlass6half_tEfNSA_4arch4Sm90ELb0ELb1ELb0ELb1ELb1ELb1ELb1ELb1ELb0ELb1ELb1ELb0EE3mmaINS_16FlashAttnFwdSm90ISE_NS_21CollectiveEpilogueFwdINS2_IJS6_NS3_ILi256EEES7_EEES5_SB_SD_Li256ELb1ELb1ELb1ELb0EEENS_36VarlenDynamicPersistentTileSchedulerILi128ELi96ELi256ELi128ELb1ELb1ELb1ELb1ELb0ELb1EEEE13SharedStorageENS1_6TensorINS1_11ArrayEngineIfLm128EEENS1_6LayoutINS2_IJNS2_IJNS3_ILi2EEEST_NS3_ILi32EEEEEES4_S4_EEENS2_IJNS2_IJS4_ST_NS3_ILi4EEEEEENS3_ILi0EEESZ_EEEEEEENS_7SoftmaxILi2ELi0EEEEEbRKNSE_6ParamsENSA_13PipelineAsyncILi2EEES19_RNSA_13PipelineStateILj2EEERT0_RT1_iRiRKNS_16SeqlenInfoQKNewKILb1ELb1EEENS2_IJiiiiEEERT_ENKUliT_T0_T1_E_clIZSF_ISO_S12_S14_EbS17_S19_S19_S1C_S1E_S1G_iS1H_S1L_S1M_S1O_EUlRS1P_iE0_NS3_ILb1EEES1W_EEDaiS1P_S1Q_S1R_,(.L_x_15674 - $_ZN7cutlass13device_kernelIN5flash11enable_sm90INS1_16FlashAttnFwdSm90INS1_25CollectiveMainloopFwdSm90ILi2EN4cute5tupleIJNS5_1CILi1EEES8_S8_EEENS6_IJNS7_ILi128EEENS7_ILi96EEENS7_ILi64EEEEEELi256ENS_6half_tEfNS_4arch4Sm90ELb0ELb1ELb0ELb1ELb1ELb1ELb1ELb1ELb0ELb1ELb1ELb0EEENS1_21CollectiveEpilogueFwdINS6_IJSA_NS7_ILi256EEESB_EEES9_SE_SG_Li256ELb1ELb1ELb1ELb0EEENS1_36VarlenDynamicPersistentTileSchedulerILi128ELi96ELi256ELi128ELb1ELb1ELb1ELb1ELb0ELb1EEEEEEEEEvNT_6ParamsE$_ZZN5flash25CollectiveMainloopFwdSm90ILi2EN4cute5tupleIJNS1_1CILi1EEES4_S4_EEENS2_IJNS3_ILi128EEENS3_ILi96EEENS3_ILi64EEEEEELi256EN7cutlass6half_tEfNSA_4arch4Sm90ELb0ELb1ELb0ELb1ELb1ELb1ELb1ELb1ELb0ELb1ELb1ELb0EE3mmaINS_16FlashAttnFwdSm90ISE_NS_21CollectiveEpilogueFwdINS2_IJS6_NS3_ILi256EEES7_EEES5_SB_SD_Li256ELb1ELb1ELb1ELb0EEENS_36VarlenDynamicPersistentTileSchedulerILi128ELi96ELi256ELi128ELb1ELb1ELb1ELb1ELb0ELb1EEEE13SharedStorageENS1_6TensorINS1_11ArrayEngineIfLm128EEENS1_6LayoutINS2_IJNS2_IJNS3_ILi2EEEST_NS3_ILi32EEEEEES4_S4_EEENS2_IJNS2_IJS4_ST_NS3_ILi4EEEEEENS3_ILi0EEESZ_EEEEEEENS_7SoftmaxILi2ELi0EEEEEbRKNSE_6ParamsENSA_13PipelineAsyncILi2EEES19_RNSA_13PipelineStateILj2EEERT0_RT1_iRiRKNS_16SeqlenInfoQKNewKILb1ELb1EEENS2_IJiiiiEEERT_ENKUliT_T0_T1_E_clIZSF_ISO_S12_S14_EbS17_S19_S19_S1C_S1E_S1G_iS1H_S1L_S1M_S1O_EUlRS1P_iE0_NS3_ILb1EEES1W_EEDaiS1P_S1Q_S1R_)
$_ZN7cutlass13device_kernelIN5flash11enable_sm90INS1_16FlashAttnFwdSm90INS1_25CollectiveMainloopFwdSm90ILi2EN4cute5tupleIJNS5_1CILi1EEES8_S8_EEENS6_IJNS7_ILi128EEENS7_ILi96EEENS7_ILi64EEEEEELi256ENS_6half_tEfNS_4arch4Sm90ELb0ELb1ELb0ELb1ELb1ELb1ELb1ELb1ELb0ELb1ELb1ELb0EEENS1_21CollectiveEpilogueFwdINS6_IJSA_NS7_ILi256EEESB_EEES9_SE_SG_Li256ELb1ELb1ELb1ELb0EEENS1_36VarlenDynamicPersistentTileSchedulerILi128ELi96ELi256ELi128ELb1ELb1ELb1ELb1ELb0ELb1EEEEEEEEEvNT_6ParamsE$_ZZN5flash25CollectiveMainloopFwdSm90ILi2EN4cute5tupleIJNS1_1CILi1EEES4_S4_EEENS2_IJNS3_ILi128EEENS3_ILi96EEENS3_ILi64EEEEEELi256EN7cutlass6half_tEfNSA_4arch4Sm90ELb0ELb1ELb0ELb1ELb1ELb1ELb1ELb1ELb0ELb1ELb1ELb0EE3mmaINS_16FlashAttnFwdSm90ISE_NS_21CollectiveEpilogueFwdINS2_IJS6_NS3_ILi256EEES7_EEES5_SB_SD_Li256ELb1ELb1ELb1ELb0EEENS_36VarlenDynamicPersistentTileSchedulerILi128ELi96ELi256ELi128ELb1ELb1ELb1ELb1ELb0ELb1EEEE13SharedStorageENS1_6TensorINS1_11ArrayEngineIfLm128EEENS1_6LayoutINS2_IJNS2_IJNS3_ILi2EEEST_NS3_ILi32EEEEEES4_S4_EEENS2_IJNS2_IJS4_ST_NS3_ILi4EEEEEENS3_ILi0EEESZ_EEEEEEENS_7SoftmaxILi2ELi0EEEEEbRKNSE_6ParamsENSA_13PipelineAsyncILi2EEES19_RNSA_13PipelineStateILj2EEERT0_RT1_iRiRKNS_16SeqlenInfoQKNewKILb1ELb1EEENS2_IJiiiiEEERT_ENKUliT_T0_T1_E_clIZSF_ISO_S12_S14_EbS17_S19_S19_S1C_S1E_S1G_iS1H_S1L_S1M_S1O_EUlRS1P_iE0_NS3_ILb1EEES1W_EEDaiS1P_S1Q_S1R_:
[----:B------:R-:W-:Y:S02]  /*3fe00*/  ULDC UR4, c[0x0][0x20] ;  /* 0x0000080000047ab9 */ /* 0x000fe40000000800 */
        /* <DEDUP_REMOVED lines=14> */
.L_x_13543:
[----:B------:R-:W-:Y:S05]  /*3fef0*/  BSYNC B0 ;  /* 0x0000000000007941 */ /* 0x000fea0003800000 */
.L_x_13542:
        /* <DEDUP_REMOVED lines=13> */
.L_x_13545:
[----:B------:R-:W-:Y:S05]  /*3ffd0*/  BSYNC B0 ;  /* 0x0000000000007941 */ /* 0x000fea0003800000 */
.L_x_13544:
        /* <DEDUP_REMOVED lines=8> */
.L_x_13547:
[----:B------:R-:W-:Y:S05]  /*40060*/  BSYNC B0 ;  /* 0x0000000000007941 */ /* 0x000fea0003800000 */
.L_x_13546:
[----:B------:R-:W2:Y:S04]  /*40070*/  LDL.64 R6, [UR4] ;  /* 0x00000004ff067983 */ /* 0x000ea80008100a00 */
[----:B------:R-:W3:Y:S04]  /*40080*/  LDL.64 R2, [UR4+0x28] ;  /* 0x00002804ff027983 */ /* 0x000ee80008100a00 */
[----:B0----5:R-:W4:Y:S04]  /*40090*/  LDL.64 R8, [UR4+0x20] ;  /* 0x00002004ff087983 */ /* 0x021f280008100a00 */
[----:B--2---:R-:W2:Y:S04]  /*400a0*/  LD.E R13, desc[UR6][R6.64] ;  /* 0x00000006060d7980 */ /* 0x004ea8000c101900 */
[----:B---3--:R-:W2:Y:S04]  /*400b0*/  LD.E.64 R2, desc[UR6][R2.64] ;  /* 0x0000000602027980 */ /* 0x008ea8000c101b00 */
[----:B------:R-:W3:Y:S01]  /*400c0*/  LDL.64 R6, [UR4+0x8] ;  /* 0x00000804ff067983 */ /* 0x000ee20008100a00 */
[----:B------:R-:W-:Y:S05]  /*400d0*/  WARPSYNC.ALL ;  /* 0x0000000000007948 */ /* 0x000fea0003800000 */
[----:B---3--:R0:W-:Y:S04]  /*400e0*/  ST.E desc[UR6][R6.64], RZ ;  /* 0x000000ff06007985 */ /* 0x0081e8000c101906 */
[----:B----4-:R-:W3:Y:S01]  /*400f0*/  LD.E.64 R10, desc[UR6][R8.64] ;  /* 0x00000006080a7980 */ /* 0x010ee2000c101b00 */
        /* <DEDUP_REMOVED lines=46> */
[----:B--2---:R-:W2:Y:S04]  /*403e0*/  LD.E R10, desc[UR6][R2.64] ;  /* 0x00000006020a7980 */ /* 0x004ea8000c101900 */
[----:B------:R-:W3:Y:S01]  /*403f0*/  LDL.64 R2, [UR4+0x30] ;  /* 0x00003004ff027983 */ /* 0x000ee20008100a00 */
        /* <DEDUP_REMOVED lines=8> */
.L_x_13576:
[----:B------:R-:W-:Y:S05]  /*40480*/  BSYNC B0 ;  /* 0x0000000000007941 */ /* 0x000fea0003800000 */
.L_x_13549:
[----:B------:R-:W0:Y:S04]  /*40490*/  LDL.64 R2, [UR4+0x40] ;  /* 0x00004004ff027983 */ /* 0x000e280008100a00 */
[----:B------:R-:W2:Y:S04]  /*404a0*/  LDL.64 R6, [UR4] ;  /* 0x00000004ff067983 */ /* 0x000ea80008100a00 */
[----:B0-----:R-:W3:Y:S04]  /*404b0*/  LD.E R8, desc[UR6][R2.64] ;  /* 0x0000000602087980 */ /* 0x001ee8000c101900 */
[----:B--2---:R0:W5:Y:S04]  /*404c0*/  LD.E R10, desc[UR6][R6.64] ;  /* 0x00000006060a7980 */ /* 0x004168000c101900 */
[----:B------:R0:W5:Y:S01]  /*404d0*/  LD.E R11, desc[UR6][R6.64+0x4] ;  /* 0x00000406060b7980 */ /* 0x000162000c101900 */
[----:B------:R-:W-:Y:S01]  /*404e0*/  BSSY B0, `(.L_x_13551) ;  /* 0x0000005000007945 */ /* 0x000fe20003800000 */
[----:B---3--:R-:W-:-:S04]  /*404f0*/  LOP3.LUT R8, R8, 0x1, RZ, 0xfc, !PT ;  /* 0x0000000108087812 */ /* 0x008fc800078efcff */
[----:B------:R-:W-:-:S13]  /*40500*/  ISETP.NE.AND P0, PT, R8, 0x3, PT ;  /* 0x000000030800780c */ /* 0x000fda0003f05270 */
[----:B0-----:R-:W-:Y:S05]  /*40510*/  @!P0 BRA `(.L_x_13552) ;  /* 0x0000000000048947 */ /* 0x001fea0003800000 */
[----:B------:R-:W-:Y:S01]  /*40520*/  BPT.TRAP 0x1 ;  /* 0x000000040000795c */ /* 0x000fe20000300000 */
.L_x_13552:
[----:B------:R-:W-:Y:S05]  /*40530*/  BSYNC B0 ;  /* 0x0000000000007941 */ /* 0x000fea0003800000 */
.L_x_13551:
        /* <DEDUP_REMOVED lines=13> */
.L_x_13554:
[----:B------:R-:W-:Y:S05]  /*40610*/  BSYNC B0 ;  /* 0x0000000000007941 */ /* 0x000fea0003800000 */
.L_x_13553:
        /* <DEDUP_REMOVED lines=8> */
.L_x_13556:
[----:B------:R-:W-:Y:S05]  /*406a0*/  BSYNC B0 ;  /* 0x0000000000007941 */ /* 0x000fea0003800000 */
.L_x_13555:
[----:B------:R-:W2:Y:S04]  /*406b0*/  LDL.64 R2, [UR4] ;  /* 0x00000004ff027983 */ /* 0x000ea80008100a00 */
[----:B------:R-:W3:Y:S04]  /*406c0*/  LDL.64 R10, [UR4+0x58] ;  /* 0x00005804ff0a7983 */ /* 0x000ee80008100a00 */
[----:B------:R-:W4:Y:S04]  /*406d0*/  LDL.64 R6, [UR4+0x48] ;  /* 0x00004804ff067983 */ /* 0x000f280008100a00 */
[----:B0----5:R-:W3:Y:S04]  /*406e0*/  LDL.64 R8, [UR4+0x50] ;  /* 0x00005004ff087983 */ /* 0x021ee80008100a00 */
[----:B--2---:R-:W2:Y:S04]  /*406f0*/  LD.E R13, desc[UR6][R2.64] ;  /* 0x00000006020d7980 */ /* 0x004ea8000c101900 */
[----:B----4-:R-:W4:Y:S04]  /*40700*/  LD.E R12, desc[UR6][R6.64] ;  /* 0x00000006060c7980 */ /* 0x010f28000c101900 */
[----:B---3--:R-:W2:Y:S04]  /*40710*/  LD.E.64 R2, desc[UR6][R10.64] ;  /* 0x000000060a027980 */ /* 0x008ea8000c101b00 */
[----:B------:R-:W3:Y:S01]  /*40720*/  LD.E.64 R10, desc[UR6][R8.64] ;  /* 0x00000006080a7980 */ /* 0x000ee2000c101b00 */
[----:B------:R-:W-:Y:S05]  /*40730*/  WARPSYNC.ALL ;  /* 0x0000000000007948 */ /* 0x000fea0003800000 */
[----:B------:R-:W-:Y:S01]  /*40740*/  WARPGROUP.ARRIVE ;  /* 0x00000000000079c5 */ /* 0x000fe20000000000 */
[----:B----4-:R-:W-:Y:S01]  /*40750*/  ISETP.NE.U32.AND P0, PT, R12, RZ, PT ;  /* 0x000000ff0c00720c */ /* 0x010fe20003f05070 */
[----:B--2---:R-:W-:Y:S01]  /*40760*/  IMAD R2, R13, 0xc00, R2 ;  /* 0x00000c000d027824 */ /* 0x004fe200078e0202 */
[----:B------:R-:W-:-:S04]  /*40770*/  R2UR UR11, R3 ;  /* 0x00000000030b72ca */ /* 0x000fc800000e0000 */
[----:B------:R-:W-:Y:S02]  /*40780*/  R2UR UR10, R2 ;  /* 0x00000000020a72ca */ /* 0x000fe400000e0000 */
[----:B---3--:R-:W-:Y:S02]  /*40790*/  R2UR UR8, R10 ;  /* 0x000000000a0872ca */ /* 0x008fe400000e0000 */
[----:B------:R-:W-:-:S03]  /*407a0*/  R2UR UR9, R11 ;  /* 0x000000000b0972ca */ /* 0x000fc600000e0000 */
[----:B------:R-:W-:-:S10]  /*407b0*/  VOTEU.ANY UP0, P0 ;  /* 0x00000000003f7886 */ /* 0x000fd40000000100 */
[----:B------:R-:W-:Y:S03]  /*407c0*/  HGMMA.64x96x16.F32 R24, gdesc[UR8], R24, UP0, gsb0 ;  /* 0x01600000081879f0 */ /* 0x000fe6000b800818 */
[----:B------:R-:W-:Y:S02]  /*407d0*/  WARPGROUP.DEPBAR.LE gsb0, 0x0 ;  /* 0x00008000000079c5 */ /* 0x000fe40000010000 */
[----:B------:R-:W-:Y:S04]  /*407e0*/  ST.E desc[UR6][R6.64], R211 ;  /* 0x000000d306007985 */ /* 0x000fe8000c101906 */
[----:B------:R-:W2:Y:S01]  /*407f0*/  LD.E.64 R10, desc[UR6][R8.64] ;  /* 0x00000006080a7980 */ /* 0x000ea2000c101b00 */
[----:B------:R-:W-:-:S02]  /*40800*/  VIADD R12, R2, 0x2 ;  /* 0x00000002020c7836 */ /* 0x000fc40000000000 */
[----:B------:R-:W-:-:S03]  /*40810*/  IMAD.MOV.U32 R13, RZ, RZ, R3 ;  /* 0x000000ffff0d7224 */ /* 0x000fc600078e0003 */
[----:B------:R-:W-:Y:S02]  /*40820*/  R2UR UR10, R12 ;  /* 0x000000000c0a72ca */ /* 0x000fe400000e0000 */
[----:B------:R-:W-:Y:S01]  /*40830*/  R2UR UR11, R13 ;  /* 0x000000000d0b72ca */ /* 0x000fe200000e0000 */
[----:B------:R-:W-:Y:S01]  /*40840*/  WARPGROUP.ARRIVE ;  /* 0x00000000000079c5 */ /* 0x000fe20000000000 */
[----:B--2---:R-:W-:Y:S01]  /*40850*/  VIADD R10, R10, 0x2 ;  /* 0x000000020a0a7836 */ /* 0x004fe20000000000 */
[----:B------:R-:W-:-:S04]  /*40860*/  R2UR UR9, R11 ;  /* 0x000000000b0972ca */ /* 0x000fc800000e0000 */
[----:B------:R-:W-:-:S13]  /*40870*/  R2UR UR8, R10 ;  /* 0x000000000a0872ca */ /* 0x000fda00000e0000 */
[----:B------:R-:W-:Y:S03]  /*40880*/  HGMMA.64x96x16.F32 R24, gdesc[UR8], R24, gsb0 ;  /* 0x01600000081879f0 */ /* 0x000fe60008000818 */
        /* <DEDUP_REMOVED lines=160> */
[----:B------:R-:W-:-:S04]  /*41290*/  R2UR UR11, R3 ;  /* 0x00000000030b72ca */ /* 0x000fc800000e0000 */
[----:B------:R-:W-:Y:S01]  /*412a0*/  R2UR UR10, R2 ;  /* 0x00000000020a72ca */ /* 0x000fe200000e0000 */
[----:B------:R-:W-:Y:S01]  /*412b0*/  WARPGROUP.ARRIVE ;  /* 0x00000000000079c5 */ /* 0x000fe20000000000 */
        /* <DEDUP_REMOVED lines=19> */
.L_x_13559:
[----:B------:R-:W-:Y:S05]  /*413f0*/  BSYNC B0 ;  /* 0x0000000000007941 */ /* 0x000fea0003800000 */
.L_x_13558:
[----:B------:R-:W2:Y:S04]  /*41400*/  LD.E.64 R6, desc[UR6][R2.64+0x20] ;  /* 0x0000200602067980 */ /* 0x000ea8000c101b00 */
[----:B------:R-:W3:Y:S01]  /*41410*/  LD.E R8, desc[UR6][R2.64+0xc] ;  /* 0x00000c0602087980 */ /* 0x000ee2000c101900 */
[----:B--2---:R-:W-:-:S05]  /*41420*/  MOV R6, R6 ;  /* 0x0000000600067202 */ /* 0x004fca0000000f00 */
[----:B-----5:R-:W-:-:S05]  /*41430*/  IMAD R9, R9, 0x8, R6 ;  /* 0x0000000809097824 */ /* 0x020fca00078e0206 */
[----:B---3--:R-:W-:-:S04]  /*41440*/  PRMT R8, R8, 0x654, R9 ;  /* 0x0000065408087816 */ /* 0x008fc80000000009 */
[----:B------:R0:W-:Y:S01]  /*41450*/  SYNCS.ARRIVE.TRANS64.RED.A1T0 RZ, [R8+URZ], RZ ;  /* 0x000000ff08ff79a7 */ /* 0x0001e2000810043f */
[----:B------:R-:W2:Y:S04]  /*41460*/  LD.E R6, desc[UR6][R4.64+0x24] ;  /* 0x0000240604067980 */ /* 0x000ea8000c101900 */
[----:B------:R-:W0:Y:S04]  /*41470*/  LD.E R7, desc[UR6][R4.64] ;  /* 0x0000000604077980 */ /* 0x000e28000c101900 */
[----:B------:R-:W3:Y:S04]  /*41480*/  LD.E R72, desc[UR6][R72.64] ;  /* 0x0000000648487980 */ /* 0x000ee8000c101900 */
        /* <DEDUP_REMOVED lines=9> */
[----:B0-----:R-:W-:-:S04]  /*41520*/  SHF.R.S32.HI R8, RZ, 0x1f, R7 ;  /* 0x0000001fff087819 */ /* 0x001fc80000011407 */
        /* <DEDUP_REMOVED lines=27> */
[----:B----4-:R-:W-:-:S04]  /*416e0*/  IMAD R14, R0, -0x60, R3 ;  /* 0xffffffa0000e7824 */ /* 0x010fc800078e0203 */
[----:B------:R-:W-:Y:S02]  /*416f0*/  IMAD.IADD R9, R10, 0x1, -R9 ;  /* 0x000000010a097824 */ /* 0x000fe400078e0a09 */
[----:B------:R-:W-:-:S04]  /*41700*/  VIADD R8, R14, 0x1 ;  /* 0x000000010e087836 */ /* 0x000fc80000000000 */
[----:B------:R-:W-:Y:S01]  /*41710*/  IMAD R11, R9, -0x2, R8 ;  /* 0xfffffffe090b7824 */ /* 0x000fe200078e0208 */
[----:B------:R-:W-:-:S03]  /*41720*/  LOP3.LUT R75, RZ, R75, RZ, 0x33, !PT ;  /* 0x0000004bff4b7212 */ /* 0x000fc600078e33ff */
[----:B------:R-:W-:Y:S02]  /*41730*/  IMAD.IADD R10, R11, 0x1, -R2 ;  /* 0x000000010b0a7824 */ /* 0x000fe400078e0a02 */
[C---:B------:R-:W-:Y:S02]  /*41740*/  IMAD.SHL.U32 R11, R9.reuse, 0x2, RZ ;  /* 0x00000002090b7824 */ /* 0x040fe400078e00ff */
[----:B------:R-:W-:Y:S02]  /*41750*/  IMAD R9, R9, -0x2, R14 ;  /* 0xfffffffe09097824 */ /* 0x000fe400078e020e */
[C---:B------:R-:W-:Y:S01]  /*41760*/  IMAD.IADD R8, R10.reuse, 0x1, R21 ;  /* 0x000000010a087824 */ /* 0x040fe200078e0215 */
[----:B------:R-:W-:Y:S01]  /*41770*/  BSSY B0, `(.L_x_13560) ;  /* 0x0000024000007945 */ /* 0x000fe20003800000 */
[----:B------:R-:W-:Y:S02]  /*41780*/  IMAD.IADD R10, R10, 0x1, R75 ;  /* 0x000000010a0a7824 */ /* 0x000fe400078e024b */
[----:B------:R-:W-:-:S02]  /*41790*/  IMAD R11, R0, -0x60, -R11 ;  /* 0xffffffa0000b7824 */ /* 0x000fc400078e0a0b */
[----:B------:R-:W-:Y:S02]  /*417a0*/  IMAD R77, R0, -0x60, R77 ;  /* 0xffffffa0004d7824 */ /* 0x000fe400078e024d */
[----:B--2---:R-:W-:-:S05]  /*417b0*/  @P0 IMAD.HI.U32 R20, R7, R20, RZ ;  /* 0x0000001407140227 */ /* 0x004fca00078e00ff */
[----:B------:R-:W-:-:S05]  /*417c0*/  @P0 SHF.R.U32.HI R7, RZ, R17, R20 ;  /* 0x00000011ff070219 */ /* 0x000fca0000011614 */
[----:B------:R-:W0:Y:S01]  /*417d0*/  SHFL.IDX PT, R15, R7, RZ, 0x1c1f ;  /* 0x001c1fff070f7589 */ /* 0x000e2200000e0000 */
[----:B------:R-:W-:Y:S02]  /*417e0*/  ISETP.GE.AND P1, PT, R6, 0x1, PT ;  /* 0x000000010600780c */ /* 0x000fe40003f26270 */
[----:B0-----:R-:W-:Y:S01]  /*417f0*/  VIADDMNMX R13, R15, R8, R9, PT ;  /* 0x000000080f0d7246 */ /* 0x001fe20003800109 */
[----:B------:R-:W-:-:S10]  /*41800*/  IMAD.IADD R12, R10, 0x1, R15 ;  /* 0x000000010a0c7824 */ /* 0x000fd400078e020f */
        /* <DEDUP_REMOVED lines=13> */
.L_x_13565:
[----:B------:R-:W-:Y:S05]  /*418e0*/  BSYNC B2 ;  /* 0x0000000000027941 */ /* 0x000fea0003800000 */
.L_x_13564:
[----:B------:R-:W-:Y:S01]  /*418f0*/  LOP3.LUT R0, RZ, R0, RZ, 0x33, !PT ;  /* 0x00000000ff007212 */ /* 0x000fe200078e33ff */
[----:B------:R-:W-:Y:S06]  /*41900*/  BRA `(.L_x_13566) ;  /* 0x0000000000187947 */ /* 0x000fec0003800000 */
.L_x_13563:
[----:B------:R-:W-:-:S13]  /*41910*/  ISETP.NE.AND P0, PT, R6, 0x1, PT ;  /* 0x000000010600780c */ /* 0x000fda0003f05270 */
[----:B------:R-:W-:Y:S05]  /*41920*/  @!P0 BRA `(.L_x_13566) ;  /* 0x0000000000108947 */ /* 0x000fea0003800000 */
[----:B------:R-:W2:Y:S04]  /*41930*/  LD.E R15, desc[UR6][R4.64+0x1c] ;  /* 0x00001c06040f7980 */ /* 0x000ea8000c101900 */
[----:B------:R-:W3:Y:S01]  /*41940*/  LD.E R17, desc[UR6][R4.64+0x20] ;  /* 0x0000200604117980 */ /* 0x000ee2000c101900 */
[----:B--2---:R-:W-:-:S05]  /*41950*/  IMAD.HI.U32 R0, R0, R15, RZ ;  /* 0x0000000f00007227 */ /* 0x004fca00078e00ff */
[----:B---3--:R-:W-:-:S07]  /*41960*/  SHF.R.U32.HI R0, RZ, R17, R0 ;  /* 0x00000011ff007219 */ /* 0x008fce0000011600 */
.L_x_13566:
[----:B------:R-:W-:Y:S05]  /*41970*/  BSYNC B1 ;  /* 0x0000000000017941 */ /* 0x000fea0003800000 */
.L_x_13562:
[----:B------:R-:W-:-:S05]  /*41980*/  IMAD R15, R6, R0, R11 ;  /* 0x00000000060f7224 */ /* 0x000fca00078e020b */
[----:B------:R-:W-:Y:S02]  /*41990*/  VIMNMX R12, R12, R15, !PT ;  /* 0x0000000f0c0c7248 */ /* 0x000fe40007fe0100 */
[----:B------:R-:W-:-:S07]  /*419a0*/  VIADDMNMX R13, R15, R6, R13, PT ;  /* 0x000000060f0d7246 */ /* 0x000fce000380010d */
.L_x_13561:
[----:B------:R-:W-:Y:S05]  /*419b0*/  BSYNC B0 ;  /* 0x0000000000007941 */ /* 0x000fea0003800000 */
.L_x_13560:
        /* <DEDUP_REMOVED lines=14> */
[C---:B------:R-:W-:Y:S01]  /*41aa0*/  ISETP.LT.OR P3, PT, R13.reuse, 0x9, P3 ;  /* 0x000000090d00780c */ /* 0x040fe20001f61670 */
[----:B0-----:R-:W-:Y:S01]  /*41ab0*/  IMAD.IADD R10, R10, 0x1, R7 ;  /* 0x000000010a0a7824 */ /* 0x001fe200078e0207 */
        /* <DEDUP_REMOVED lines=76> */
[----:B------:R-:W-:-:S02]  /*41f80*/  VIADDMNMX R9, R7, R8, R9, PT ;  /* 0x0000000807097246 */ /* 0x000fc40003800109 */
        /* <DEDUP_REMOVED lines=39> */
.L_x_13572:
[----:B------:R-:W-:Y:S05]  /*42200*/  BSYNC B2 ;  /* 0x0000000000027941 */ /* 0x000fea0003800000 */
.L_x_13571:
[----:B------:R-:W-:Y:S01]  /*42210*/  LOP3.LUT R2, RZ, R2, RZ, 0x33, !PT ;  /* 0x00000002ff027212 */ /* 0x000fe200078e33ff */
[----:B------:R-:W-:Y:S06]  /*42220*/  BRA `(.L_x_13573) ;  /* 0x0000000000187947 */ /* 0x000fec0003800000 */
.L_x_13570:
[----:B------:R-:W-:-:S13]  /*42230*/  ISETP.NE.AND P6, PT, R6, 0x1, PT ;  /* 0x000000010600780c */ /* 0x000fda0003fc5270 */
[----:B------:R-:W-:Y:S05]  /*42240*/  @!P6 BRA `(.L_x_13573) ;  /* 0x000000000010e947 */ /* 0x000fea0003800000 */
[----:B------:R-:W2:Y:S04]  /*42250*/  LD.E R3, desc[UR6][R4.64+0x1c] ;  /* 0x00001c0604037980 */ /* 0x000ea8000c101900 */
[----:B------:R-:W3:Y:S01]  /*42260*/  LD.E R7, desc[UR6][R4.64+0x20] ;  /* 0x0000200604077980 */ /* 0x000ee2000c101900 */
[----:B--2---:R-:W-:-:S05]  /*42270*/  IMAD.HI.U32 R2, R2, R3, RZ ;  /* 0x0000000302027227 */ /* 0x004fca00078e00ff */
[----:B---3--:R-:W-:-:S07]  /*42280*/  SHF.R.U32.HI R2, RZ, R7, R2 ;  /* 0x00000007ff027219 */ /* 0x008fce0000011602 */
.L_x_13573:
[----:B------:R-:W-:Y:S05]  /*42290*/  BSYNC B1 ;  /* 0x0000000000017941 */ /* 0x000fea0003800000 */
.L_x_13569:
[----:B------:R-:W-:-:S05]  /*422a0*/  IMAD R11, R6, R2, R11 ;  /* 0x00000002060b7224 */ /* 0x000fca00078e020b */
[----:B------:R-:W-:Y:S02]  /*422b0*/  VIADDMNMX R9, R11, R6, R9, PT ;  /* 0x000000060b097246 */ /* 0x000fe40003800109 */
[----:B------:R-:W-:-:S07]  /*422c0*/  VIMNMX R10, R10, R11, !PT ;  /* 0x0000000b0a0a7248 */ /* 0x000fce0007fe0100 */
.L_x_13568:
[----:B------:R-:W-:Y:S05]  /*422d0*/  BSYNC B0 ;  /* 0x0000000000007941 */ /* 0x000fea0003800000 */
.L_x_13567:
        /* <DEDUP_REMOVED lines=150> */
[----:B0-----:R-:W2:Y:S04]  /*42c40*/  LDL.64 R2, [UR4+0x70] ;  /* 0x00007004ff027983 */ /* 0x001ea80008100a00 */
[----:B--2---:R-:W2:Y:S04]  /*42c50*/  LD.E R73, desc[UR6][R2.64+0x20] ;  /* 0x0000200602497980 */ /* 0x004ea8000c101900 */
[----:B------:R-:W2:Y:S04]  /*42c60*/  LD.E R12, desc[UR6][R2.64] ;  /* 0x00000006020c7980 */ /* 0x000ea8000c101900 */
[----:B------:R-:W3:Y:S01]  /*42c70*/  LD.E R14, desc[UR6][R2.64+0x4] ;  /* 0x00000406020e7980 */ /* 0x000ee2000c101900 */
[C---:B--2---:R-:W-:Y:S01]  /*42c80*/  FMUL.FTZ R10, R12.reuse, R73 ;  /* 0x000000490c0a7220 */ /* 0x044fe20000410000 */
[----:B------:R-:W-:-:S04]  /*42c90*/  FSETP.NEU.FTZ.AND P0, PT, R12, -INF , PT ;  /* 0xff8000000c00780b */ /* 0x000fc80003f1d000 */
[----:B------:R-:W-:Y:S02]  /*42ca0*/  FSEL R10, R10, RZ, P0 ;  /* 0x000000ff0a0a7208 */ /* 0x000fe40000000000 */
[----:B---3--:R-:W-:-:S03]  /*42cb0*/  FSETP.NEU.FTZ.AND P0, PT, R14, -INF , PT ;  /* 0xff8000000e00780b */ /* 0x008fc60003f1d000 */
[-CC-:B------:R-:W-:Y:S01]  /*42cc0*/  FFMA.FTZ R31, R36, R73.reuse, -R10.reuse ;  /* 0x00000049241f7223 */ /* 0x180fe2000001080a */
[----:B------:R-:W-:Y:S01]  /*42cd0*/  FMUL.FTZ R36, R73, R14 ;  /* 0x0000000e49247220 */ /* 0x000fe20000410000 */
[----:B------:R-:W-:-:S04]  /*42ce0*/  FFMA.FTZ R34, R24, R73, -R10 ;  /* 0x0000004918227223 */ /* 0x000fc8000001080a */
[----:B------:R-:W-:Y:S01]  /*42cf0*/  FSEL R36, R36, RZ, P0 ;  /* 0x000000ff24247208 */ /* 0x000fe20000000000 */
[-CC-:B------:R-:W-:Y:S01]  /*42d00*/  FFMA.FTZ R176, R25, R73.reuse, -R10.reuse ;  /* 0x0000004919b07223 */ /* 0x180fe2000001080a */
[----:B------:R-:W-:-:S03]  /*42d10*/  FFMA.FTZ R33, R28, R73, -R10 ;  /* 0x000000491c217223 */ /* 0x000fc6000001080a */
[-CC-:B------:R-:W-:Y:S01]  /*42d20*/  FFMA.FTZ R20, R8, R73.reuse, -R36.reuse ;  /* 0x0000004908147223 */ /* 0x180fe20000010824 */
[-CC-:B------:R-:W-:Y:S01]  /*42d30*/  FFMA.FTZ R177, R7, R73.reuse, -R36.reuse ;  /* 0x0000004907b17223 */ /* 0x180fe20000010824 */
        /* <DEDUP_REMOVED lines=13> */
[----:B------:R-:W-:-:S07]  /*42e10*/  FFMA.FTZ R15, R38, R73, -R36 ;  /* 0x00000049260f7223 */ /* 0x000fce0000010824 */
[----:B------:R-:W4:Y:S08]  /*42e20*/  MUFU.EX2 R178, R178 ;  /* 0x000000b200b27308 */ /* 0x000f300000000800 */
[----:B------:R-:W4:Y:S01]  /*42e30*/  MUFU.EX2 R179, R179 ;  /* 0x000000b300b37308 */ /* 0x000f220000000800 */
[----:B0-----:R-:W-:Y:S01]  /*42e40*/  FADD.FTZ R0, R34, R176 ;  /* 0x000000b022007221 */ /* 0x001fe20000010000 */
[----:B------:R-:W-:-:S06]  /*42e50*/  FFMA.FTZ R162, R37, R73, -R10 ;  /* 0x0000004925a27223 */ /* 0x000fcc000001080a */
[----:B------:R-:W0:Y:S01]  /*42e60*/  MUFU.EX2 R32, R32 ;  /* 0x0000002000207308 */ /* 0x000e220000000800 */
[----:B-1----:R-:W-:Y:S01]  /*42e70*/  FADD.FTZ R4, R20, R177 ;  /* 0x000000b114047221 */ /* 0x002fe20000010000 */
[----:B------:R-:W-:-:S06]  /*42e80*/  FFMA.FTZ R163, R39, R73, -R36 ;  /* 0x0000004927a37223 */ /* 0x000fcc0000010824 */
[----:B------:R-:W1:Y:S01]  /*42e90*/  MUFU.EX2 R16, R16 ;  /* 0x0000001000107308 */ /* 0x000e620000000800 */
[----:B--2---:R-:W-:Y:S01]  /*42ea0*/  FADD.FTZ R5, R33, R0 ;  /* 0x0000000021057221 */ /* 0x004fe20000010000 */
[----:B------:R-:W-:-:S06]  /*42eb0*/  FFMA.FTZ R30, R40, R73, -R10 ;  /* 0x00000049281e7223 */ /* 0x000fcc000001080a */
[----:B------:R-:W2:Y:S01]  /*42ec0*/  MUFU.EX2 R160, R160 ;  /* 0x000000a000a07308 */ /* 0x000ea20000000800 */
        /* <DEDUP_REMOVED lines=49> */
[-CC-:B------:R-:W-:Y:S01]  /*431e0*/  FFMA.FTZ R25, R60, R73.reuse, -R10.reuse ;  /* 0x000000493c197223 */ /* 0x180fe2000001080a */
[----:B------:R-:W-:-:S05]  /*431f0*/  FFMA.FTZ R186, R61, R73, -R10 ;  /* 0x000000493dba7223 */ /* 0x000fca000001080a */
[----:B------:R-:W0:Y:S01]  /*43200*/  MUFU.EX2 R181, R181 ;  /* 0x000000b500b57308 */ /* 0x000e220000000800 */
[-CC-:B------:R-:W-:Y:S01]  /*43210*/  FFMA.FTZ R24, R64, R73.reuse, -R10.reuse ;  /* 0x0000004940187223 */ /* 0x180fe2000001080a */
[-CC-:B------:R-:W-:Y:S01]  /*43220*/  FFMA.FTZ R188, R65, R73.reuse, -R10.reuse ;  /* 0x0000004941bc7223 */ /* 0x180fe2000001080a */
[-CC-:B------:R-:W-:Y:S01]  /*43230*/  FFMA.FTZ R21, R68, R73.reuse, -R10.reuse ;  /* 0x0000004944157223 */ /* 0x180fe2000001080a */
[----:B------:R-:W-:Y:S01]  /*43240*/  FFMA.FTZ R190, R69, R73, -R10 ;  /* 0x0000004945be7223 */ /* 0x000fe2000001080a */
[----:B-1----:R-:W-:-:S03]  /*43250*/  FADD.FTZ R0, R13, R0 ;  /* 0x000000000d007221 */ /* 0x002fc60000010000 */
[----:B------:R-:W1:Y:S01]  /*43260*/  MUFU.EX2 R27, R27 ;  /* 0x0000001b001b7308 */ /* 0x000e620000000800 */
[----:B------:R-:W-:Y:S01]  /*43270*/  FFMA.FTZ R10, R58, R73, -R36 ;  /* 0x000000493a0a7223 */ /* 0x000fe20000010824 */
[----:B--2---:R-:W-:Y:S01]  /*43280*/  FADD.FTZ R5, R170, R5 ;  /* 0x00000005aa057221 */ /* 0x004fe20000010000 */
[----:B---3--:R-:W-:-:S05]  /*43290*/  FADD.FTZ R7, R171, R0 ;  /* 0x00000000ab077221 */ /* 0x008fca0000010000 */
[----:B------:R-:W2:Y:S01]  /*432a0*/  MUFU.EX2 R11, R11 ;  /* 0x0000000b000b7308 */ /* 0x000ea20000000800 */
[----:B------:R-:W-:Y:S01]  /*432b0*/  FFMA.FTZ R185, R59, R73, -R36 ;  /* 0x000000493bb97223 */ /* 0x000fe20000010824 */
[----:B----4-:R-:W-:-:S06]  /*432c0*/  FADD.FTZ R5, R28, R5 ;  /* 0x000000051c057221 */ /* 0x010fcc0000010000 */
[----:B------:R-:W3:Y:S01]  /*432d0*/  MUFU.EX2 R182, R182 ;  /* 0x000000b600b67308 */ /* 0x000ee20000000800 */
[----:B------:R-:W-:Y:S01]  /*432e0*/  FADD.FTZ R0, R12, R7 ;  /* 0x000000070c007221 */ /* 0x000fe20000010000 */
[----:B------:R-:W-:-:S06]  /*432f0*/  FFMA.FTZ R9, R62, R73, -R36 ;  /* 0x000000493e097223 */ /* 0x000fcc0000010824 */
        /* <DEDUP_REMOVED lines=35> */
[----:B--2---:R-:W-:-:S06]  /*43530*/  FADD.FTZ R4, R8, R7 ;  /* 0x0000000708047221 */ /* 0x004fcc0000010000 */
[----:B------:R-:W1:Y:S08]  /*43540*/  MUFU.EX2 R190, R190 ;  /* 0x000000be00be7308 */ /* 0x000e700000000800 */
[----:B------:R-:W2:Y:S01]  /*43550*/  MUFU.EX2 R191, R191 ;  /* 0x000000bf00bf7308 */ /* 0x000ea20000000800 */
[----:B---3--:R-:W-:Y:S01]  /*43560*/  FADD.FTZ R6, R188, R5 ;  /* 0x00000005bc067221 */ /* 0x008fe20000010000 */
[----:B----4-:R-:W-:-:S03]  /*43570*/  FADD.FTZ R5, R189, R4 ;  /* 0x00000004bd057221 */ /* 0x010fc60000010000 */
[----:B0-----:R-:W-:Y:S01]  /*43580*/  FADD.FTZ R7, R21, R6 ;  /* 0x0000000615077221 */ /* 0x001fe20000010000 */
[----:B------:R-:W-:-:S03]  /*43590*/  FADD.FTZ R4, R0, R5 ;  /* 0x0000000500047221 */ /* 0x000fc60000010000 */
[----:B-1----:R-:W-:Y:S01]  /*435a0*/  FADD.FTZ R35, R190, R7 ;  /* 0x00000007be237221 */ /* 0x002fe20000010000 */
[----:B--2---:R-:W-:-:S04]  /*435b0*/  FADD.FTZ R37, R191, R4 ;  /* 0x00000004bf257221 */ /* 0x004fc80000010000 */
[----:B------:R-:W-:Y:S04]  /*435c0*/  ST.E desc[UR6][R2.64+0x10], R35 ;  /* 0x0000102302007985 */ /* 0x000fe8000c101906 */
[----:B------:R0:W-:Y:S04]  /*435d0*/  ST.E desc[UR6][R2.64+0x14], R37 ;  /* 0x0000142502007985 */ /* 0x0001e8000c101906 */
[----:B------:R-:W2:Y:S04]  /*435e0*/  LDL.64 R4, [UR4] ;  /* 0x00000004ff047983 */ /* 0x000ea80008100a00 */
[----:B------:R-:W3:Y:S04]  /*435f0*/  LDL.64 R6, [UR4+0x98] ;  /* 0x00009804ff067983 */ /* 0x000ee80008100a00 */
[----:B0-----:R-:W4:Y:S01]  /*43600*/  LDL.64 R2, [UR4+0x80] ;  /* 0x00008004ff027983 */ /* 0x001f220008100a00 */
[----:B------:R-:W-:-:S05]  /*43610*/  LEA.HI R74, R74, 0x8, RZ, 0x19 ;  /* 0x000000084a4a7811 */ /* 0x000fca00078fc8ff */
[----:B------:R0:W-:Y:S06]  /*43620*/  BAR.SYNC.DEFER_BLOCKING R74, 0x100 ;  /* 0x0004004a0000751d */ /* 0x0001ec0000010000 */
[----:B--2---:R-:W2:Y:S04]  /*43630*/  LD.E R39, desc[UR6][R4.64] ;  /* 0x0000000604277980 */ /* 0x004ea8000c101900 */
[----:B----4-:R-:W4:Y:S04]  /*43640*/  LD.E R41, desc[UR6][R2.64] ;  /* 0x0000000602297980 */ /* 0x010f28000c101900 */
[----:B---3--:R-:W2:Y:S04]  /*43650*/  LD.E.64 R4, desc[UR6][R6.64] ;  /* 0x0000000606047980 */ /* 0x008ea8000c101b00 */
        /* <DEDUP_REMOVED lines=27> */
[----:B------:R-:W3:Y:S04]  /*43810*/  LDL.64 R6, [UR4+0x88] ;  /* 0x00008804ff067983 */ /* 0x000ee80008100a00 */
        /* <DEDUP_REMOVED lines=45> */
[----:B----4-:R-:W-:Y:S01]  /*43af0*/  ST.E desc[UR6][R2.64], R41 ;  /* 0x0000002902007985 */ /* 0x010fe2000c101906 */
[----:B--2---:R-:W-:-:S03]  /*43b00*/  IMAD R4, R39, 0xc00, R4 ;  /* 0x00000c0027047824 */ /* 0x004fc600078e0204 */
[----:B------:R-:W2:Y:S04]  /*43b10*/  LD.E R109, desc[UR6][R2.64+0x198] ;  /* 0x00019806026d7980 */ /* 0x000ea8000c101900 */
[----:B---3--:R-:W-:Y:S04]  /*43b20*/  ST.E desc[UR6][R2.64+0x4], R43 ;  /* 0x0000042b02007985 */ /* 0x008fe8000c101906 */
        /* <DEDUP_REMOVED lines=82> */
[----:B------:R-:W-:Y:S02]  /*44050*/  F2FP.F16.F32.PACK_AB R176, R176, R34 ;  /* 0x00000022b0b0723e */ /* 0x000fe400000000ff */
[----:B------:R-:W-:Y:S02]  /*44060*/  F2FP.F16.F32.PACK_AB R178, R178, R33 ;  /* 0x00000021b2b2723e */ /* 0x000fe400000000ff */
[----:B------:R-:W-:Y:S02]  /*44070*/  F2FP.F16.F32.PACK_AB R177, R177, R20 ;  /* 0x00000014b1b1723e */ /* 0x000fe400000000ff */
[----:B------:R-:W-:Y:S01]  /*44080*/  F2FP.F16.F32.PACK_AB R179, R179, R17 ;  /* 0x00000011b3b3723e */ /* 0x000fe200000000ff */
[----:B------:R-:W-:Y:S01]  /*44090*/  ST.E desc[UR6][R2.64+0x74], R36 ;  /* 0x0000742402007985 */ /* 0x000fe2000c101906 */
[----:B------:R-:W-:-:S02]  /*440a0*/  F2FP.F16.F32.PACK_AB R160, R160, R32 ;  /* 0x00000020a0a0723e */ /* 0x000fc400000000ff */
[----:B------:R-:W-:Y:S01]  /*440b0*/  F2FP.F16.F32.PACK_AB R162, R162, R31 ;  /* 0x0000001fa2a2723e */ /* 0x000fe200000000ff */
[----:B------:R-:W-:Y:S01]  /*440c0*/  ST.E desc[UR6][R2.64+0x7c], R38 ;  /* 0x00007c2602007985 */ /* 0x000fe2000c101906 */
[----:B------:R-:W-:Y:S02]  /*440d0*/  F2FP.F16.F32.PACK_AB R168, R168, R30 ;  /* 0x0000001ea8a8723e */ /* 0x000fe400000000ff */
[----:B------:R-:W-:Y:S01]  /*440e0*/  F2FP.F16.F32.PACK_AB R170, R170, R29 ;  /* 0x0000001daaaa723e */ /* 0x000fe200000000ff */
[----:B------:R-:W-:Y:S01]  /*440f0*/  ST.E desc[UR6][R2.64+0x84], R40 ;  /* 0x0000842802007985 */ /* 0x000fe2000c101906 */
[----:B------:R-:W-:Y:S02]  /*44100*/  F2FP.F16.F32.PACK_AB R180, R180, R28 ;  /* 0x0000001cb4b4723e */ /* 0x000fe400000000ff */
[----:B------:R-:W-:Y:S01]  /*44110*/  F2FP.F16.F32.PACK_AB R182, R182, R27 ;  /* 0x0000001bb6b6723e */ /* 0x000fe200000000ff */
[----:B------:R-:W-:Y:S01]  /*44120*/  ST.E desc[UR6][R2.64+0x8c], R42 ;  /* 0x00008c2a02007985 */ /* 0x000fe2000c101906 */
[----:B------:R-:W-:-:S02]  /*44130*/  F2FP.F16.F32.PACK_AB R184, R184, R26 ;  /* 0x0000001ab8b8723e */ /* 0x000fc400000000ff */
[----:B------:R-:W-:Y:S01]  /*44140*/  F2FP.F16.F32.PACK_AB R186, R186, R25 ;  /* 0x00000019baba723e */ /* 0x000fe200000000ff */
[----:B------:R-:W-:Y:S01]  /*44150*/  ST.E desc[UR6][R2.64+0x94], R44 ;  /* 0x0000942c02007985 */ /* 0x000fe2000c101906 */
[----:B------:R-:W-:-:S03]  /*44160*/  F2FP.F16.F32.PACK_AB R188, R188, R24 ;  /* 0x00000018bcbc723e */ /* 0x000fc600000000ff */
        /* <DEDUP_REMOVED lines=97> */
[----:B------:R-:W-:Y:S03]  /*44780*/  HGMMA.64x256x16.F32 R24, R176, gdesc[UR8].tnspB, RZ, !UPT, gsb0 ;  /* 0x43e00008b0187df0 */ /* 0x000fe6000c0008ff */
        /* <DEDUP_REMOVED lines=264> */
[----:B------:R-:W-:Y:S02]  /*45810*/  F2FP.F16.F32.PACK_AB R161, R161, R16 ;  /* 0x00000010a1a1723e */ /* 0x000fe400000000ff */
[----:B------:R-:W-:-:S04]  /*45820*/  F2FP.F16.F32.PACK_AB R163, R163, R15 ;  /* 0x0000000fa3a3723e */ /* 0x000fc800000000ff */
[----:B--2---:R-:W-:-:S06]  /*45830*/  WARPGROUP.ARRIVE ;  /* 0x00000000000079c5 */ /* 0x004fcc0000000000 */
        /* <DEDUP_REMOVED lines=795> */
[----:B------:R-:W-:-:S04]  /*489f0*/  F2FP.F16.F32.PACK_AB R185, R185, R10 ;  /* 0x0000000ab9b9723e */ /* 0x000fc800000000ff */
[----:B--2---:R-:W-:-:S07]  /*48a00*/  WARPGROUP.ARRIVE ;  /* 0x00000000000079c5 */ /* 0x004fce0000000000 */
        /* <DEDUP_REMOVED lines=263> */
[----:B------:R-:W-:-:S04]  /*49a80*/  F2FP.F16.F32.PACK_AB R191, R191, R0 ;  /* 0x00000000bfbf723e */ /* 0x000fc800000000ff */
[----:B--2---:R-:W-:-:S06]  /*49a90*/  WARPGROUP.ARRIVE ;  /* 0x00000000000079c5 */ /* 0x004fcc0000000000 */
        /* <DEDUP_REMOVED lines=259> */
[----:B--2---:R-:W-:Y:S04]  /*4aad0*/  ST.E desc[UR6][R2.64+0x1fc], R0 ;  /* 0x0001fc0002007985 */ /* 0x004fe8000c101906 */
[----:B---3--:R-:W-:Y:S04]  /*4aae0*/  ST.E desc[UR6][R2.64], R4 ;  /* 0x0000000402007985 */ /* 0x008fe8000c101906 */
[----:B----4-:R0:W-:Y:S04]  /*4aaf0*/  ST.E desc[UR6][R2.64+0x4], R5 ;  /* 0x0000040502007985 */ /* 0x0101e8000c101906 */
        /* <DEDUP_REMOVED lines=125> */
[----:B0-----:R-:W3:Y:S04]  /*4b2d0*/  LDL.64 R4, [UR4+0x40] ;  /* 0x00004004ff047983 */ /* 0x001ee80008100a00 */
[----:B-1----:R-:W4:Y:S04]  /*4b2e0*/  LDL.64 R6, [UR4] ;  /* 0x00000004ff067983 */ /* 0x002f280008100a00 */
[----:B---3--:R-:W3:Y:S04]  /*4b2f0*/  LD.E R0, desc[UR6][R4.64] ;  /* 0x0000000604007980 */ /* 0x008ee8000c101900 */
[----:B----4-:R2:W5:Y:S01]  /*4b300*/  LD.E R6, desc[UR6][R6.64] ;  /* 0x0000000606067980 */ /* 0x010562000c101900 */
[----:B------:R-:W-:Y:S01]  /*4b310*/  BSSY B0, `(.L_x_13574) ;  /* 0x0000005000007945 */ /* 0x000fe20003800000 */
[----:B---3--:R-:W-:-:S04]  /*4b320*/  LOP3.LUT R0, R0, 0x1, RZ, 0xfc, !PT ;  /* 0x0000000100007812 */ /* 0x008fc800078efcff */
[----:B------:R-:W-:-:S13]  /*4b330*/  ISETP.NE.AND P0, PT, R0, 0x3, PT ;  /* 0x000000030000780c */ /* 0x000fda0003f05270 */
[----:B--2---:R-:W-:Y:S05]  /*4b340*/  @!P0 BRA `(.L_x_13575) ;  /* 0x0000000000048947 */ /* 0x004fea0003800000 */
[----:B------:R-:W-:Y:S01]  /*4b350*/  BPT.TRAP 0x1 ;  /* 0x000000040000795c */ /* 0x000fe20000300000 */
.L_x_13575:
[----:B------:R-:W-:Y:S05]  /*4b360*/  BSYNC B0 ;  /* 0x0000000000007941 */ /* 0x000fea0003800000 */
.L_x_13574:
[----:B------:R-:W2:Y:S04]  /*4b370*/  LD.E.64 R2, desc[UR6][R4.64+0x20] ;  /* 0x0000200604027980 */ /* 0x000ea8000c101b00 */
[----:B------:R-:W3:Y:S01]  /*4b380*/  LD.E R0, desc[UR6][R4.64+0xc] ;  /* 0x00000c0604007980 */ /* 0x000ee2000c101900 */
[----:B------:R-:W-:Y:S01]  /*4b390*/  IMAD.MOV.U32 R213, RZ, RZ, 0x0 ;  /* 0x00000000ffd57424 */ /* 0x000fe200078e00ff */
[----:B--2---:R-:W-:-:S05]  /*4b3a0*/  MOV R3, R2 ;  /* 0x0000000200037202 */ /* 0x004fca0000000f00 */
[----:B-----5:R-:W-:-:S05]  /*4b3b0*/  IMAD R3, R6, 0x8, R3 ;  /* 0x0000000806037824 */ /* 0x020fca00078e0203 */
[----:B---3--:R-:W-:-:S04]  /*4b3c0*/  PRMT R0, R0, 0x654, R3 ;  /* 0x0000065400007816 */ /* 0x008fc80000000003 */
[----:B------:R0:W-:Y:S02]  /*4b3d0*/  SYNCS.ARRIVE.TRANS64.RED.A1T0 RZ, [R0+URZ], RZ ;  /* 0x000000ff00ff79a7 */ /* 0x0001e4000810043f */
[----:B0-----:R-:W-:Y:S05]  /*4b3e0*/  RET.REL.NODEC R212 `(_ZN7cutlass13device_kernelIN5flash11enable_sm90INS1_16FlashAttnFwdSm90INS1_25CollectiveMainloopFwdSm90ILi2EN4cute5tupleIJNS5_1CILi1EEES8_S8_EEENS6_IJNS7_ILi128EEENS7_ILi96EEENS7_ILi64EEEEEELi256ENS_6half_tEfNS_4arch4Sm90ELb0ELb1ELb0ELb1ELb1ELb1ELb1ELb1ELb0ELb1ELb1ELb0EEENS1_21CollectiveEpilogueFwdINS6_IJSA_NS7_ILi256EEESB_EEES9_SE_SG_Li256ELb1ELb1ELb1ELb0EEENS1_36VarlenDynamicPersistentTileSchedulerILi128ELi96ELi256ELi128ELb1ELb1ELb1ELb1ELb0ELb1EEEEEEEEEvNT_6ParamsE) ;  /* 0xfffffb4cd4047950 */ /* 0x001fea0003c3ffff */
.L_x_13548:
[----:B0-----:R0:W1:Y:S02]  /*4b3f0*/  SYNCS.PHASECHK.TRANS64.TRYWAIT P0, [R8+URZ], R9 ;  /* 0x00000009080075a7 */ /* 0x001064000800017f */
[----:B-1----:R-:W-:Y:S05]  /*4b400*/  @!P0 NANOSLEEP.SYNCS 0x989680 ;  /* 0x009896800000895d */ /* 0x002fea0003900000 */
[----:B------:R-:W1:Y:S02]  /*4b410*/  @!P0 SYNCS.PHASECHK.TRANS64 P0, [R8+URZ], R9 ;  /* 0x00000009080085a7 */ /* 0x000e64000800007f */
[----:B-1----:R-:W-:Y:S05]  /*4b420*/  @!P0 BRA `(.L_x_13548) ;  /* 0xfffffffc00f08947 */ /* 0x002fea000383ffff */
[----:B------:R-:W-:Y:S05]  /*4b430*/  BRA `(.L_x_13547) ;  /* 0xffffff4c00087947 */ /* 0x000fea000383ffff */
.L_x_13550:
[----:B0-----:R0:W1:Y:S02]  /*4b440*/  SYNCS.PHASECHK.TRANS64.TRYWAIT P0, [R8+URZ+0x32410], R9 ;  /* 0x03241009080075a7 */ /* 0x001064000800017f */
[----:B-1----:R-:W-:Y:S05]  /*4b450*/  @!P0 NANOSLEEP.SYNCS 0x989680 ;  /* 0x009896800000895d */ /* 0x002fea0003900000 */
[----:B------:R-:W1:Y:S02]  /*4b460*/  @!P0 SYNCS.PHASECHK.TRANS64 P0, [R8+URZ+0x32410], R9 ;  /* 0x03241009080085a7 */ /* 0x000e64000800007f */
[----:B-1----:R-:W-:Y:S05]  /*4b470*/  @!P0 BRA `(.L_x_13550) ;  /* 0xfffffffc00f08947 */ /* 0x002fea000383ffff */
[----:B------:R-:W-:Y:S05]  /*4b480*/  BRA `(.L_x_13576) ;  /* 0xffffff4c00fc7947 */ /* 0x000fea000383ffff */
.L_x_13557:
[----:B0-----:R0:W1:Y:S02]  /*4b490*/  SYNCS.PHASECHK.TRANS64.TRYWAIT P0, [R8+URZ], R9 ;  /* 0x00000009080075a7 */ /* 0x001064000800017f */
[----:B-1----:R-:W-:Y:S05]  /*4b4a0*/  @!P0 NANOSLEEP.SYNCS 0x989680 ;  /* 0x009896800000895d */ /* 0x002fea0003900000 */
[----:B------:R-:W1:Y:S02]  /*4b4b0*/  @!P0 SYNCS.PHASECHK.TRANS64 P0, [R8+URZ], R9 ;  /* 0x00000009080085a7 */ /* 0x000e64000800007f */
[----:B-1----:R-:W-:Y:S05]  /*4b4c0*/  @!P0 BRA `(.L_x_13557) ;  /* 0xfffffffc00f08947 */ /* 0x002fea000383ffff */
[----:B------:R-:W-:Y:S05]  /*4b4d0*/  BRA `(.L_x_13556) ;  /* 0xffffff5000707947 */ /* 0x000fea000383ffff */
.L_x_13577:
        /* <DEDUP_REMOVED lines=10> */
.L_x_15674:


//--------------------- .text._ZN7cutlass13device_kernelIN5flash11enable_sm90INS1_16FlashAttnFwdSm90INS1_25CollectiveMainloopFwdSm90ILi2EN4cute5tupleIJNS5_1CILi1EEES8_S8_EEENS6_IJNS7_ILi128EEENS7_ILi96EEENS7_ILi64EEEEEELi256ENS_6half_tEfNS_4arch4Sm90ELb1ELb0ELb0ELb0ELb1ELb0ELb0ELb1ELb0ELb1ELb1ELb0EEENS1_21CollectiveEpilogueFwdINS6_IJSA_NS7_ILi256EEESB_EEES9_SE_SG_Li256ELb0ELb1ELb1ELb0EEENS1_19SingleTileSchedulerILb0ELb1ELb1ELi128EEEEEEEEEvNT_6ParamsE --------------------------
	.section	.text._ZN7cutlass13device_kernelIN5flash11enable_sm90INS1_16FlashAttnFwdSm90INS1_25CollectiveMainloopFwdSm90ILi2EN4cute5tupleIJNS5_1CILi1EEES8_S8_EEENS6_IJNS7_ILi128EEENS7_ILi96EEENS7_ILi64EEEEEELi256ENS_6half_tEfNS_4arch4Sm90ELb1ELb0ELb0ELb0ELb1ELb0ELb0ELb1ELb0ELb1ELb1ELb0EEENS1_21CollectiveEpilogueFwdINS6_IJSA_NS7_ILi256EEESB_EEES9_SE_SG_Li256ELb0ELb1ELb1ELb0EEENS1_19SingleTileSchedulerILb0ELb1ELb1ELi128EEEEEEEEEvNT_6ParamsE,"ax",@progbits
	.align	128
.text._ZN7cutlass13device_kernelIN5flash11enable_sm90INS1_16FlashAttnFwdSm90INS1_25CollectiveMainloopFwdSm90ILi2EN4cute5tupleIJNS5_1CILi1EEES8_S8_EEENS6_IJNS7_ILi128EEENS7_ILi96EEENS7_ILi64EEEEEELi256ENS_6half_tEfNS_4arch4Sm90ELb1ELb0ELb0ELb0ELb1ELb0ELb0ELb1ELb0ELb1ELb1ELb0EEENS1_21CollectiveEpilogueFwdINS6_IJSA_NS7_ILi256EEESB_EEES9_SE_SG_Li256ELb0ELb1ELb1ELb0EEENS1_19SingleTileSchedulerILb0ELb1ELb1ELi128EEEEEEEEEvNT_6ParamsE:
        .type           _ZN7cutlass13device_kernelIN5flash11enable_sm90INS1_16FlashAttnFwdSm90INS1_25CollectiveMainloopFwdSm90ILi2EN4cute5tupleIJNS5_1CILi1EEES8_S8_EEENS6_IJNS7_ILi128EEENS7_ILi96EEENS7_ILi64EEEEEELi256ENS_6half_tEfNS_4arch4Sm90ELb1ELb0ELb0ELb0ELb1ELb0ELb0ELb1ELb0ELb1ELb1ELb0EEENS1_21CollectiveEpilogueFwdINS6_IJSA_NS7_ILi256EEESB_EEES9_SE_SG_Li256ELb0ELb1ELb1ELb0EEENS1_19SingleTileSchedulerILb0ELb1ELb1ELi128EEEEEEEEEvNT_6ParamsE,@function
        .size           _ZN7cutlass13device_kernelIN5flash11enable_sm90INS1_16FlashAttnFwdSm90INS1_25CollectiveMainloopFwdSm90ILi2EN4cute5tupleIJNS5_1CILi1EEES8_S8_EEENS6_IJNS7_ILi128EEENS7_ILi96EEENS7_ILi64EEEEEELi256ENS_6half_tEfNS_4arch4Sm90ELb1ELb0ELb0ELb0ELb1ELb0ELb0ELb1ELb0ELb1ELb1ELb0EEENS1_21CollectiveEpilogueFwdINS6_IJSA_NS7_ILi256EEESB_EEES9_SE_SG_Li256ELb0ELb1ELb1ELb0EEENS1_19SingleTileSchedulerILb0ELb1ELb1ELi128EEEEEEEEEvNT_6ParamsE,(.L_x_15676 - _ZN7cutlass13device_kernelIN5flash11enable_sm90INS1_16FlashAttnFwdSm90INS1_25CollectiveMainloopFwdSm90ILi2EN4cute5tupleIJNS5_1CILi1EEES8_S8_EEENS6_IJNS7_ILi128EEENS7_ILi96EEENS7_ILi64EEEEEELi256ENS_6half_tEfNS_4arch4Sm90ELb1ELb0ELb0ELb0ELb1ELb0ELb0ELb1ELb0ELb1ELb1ELb0EEENS1_21CollectiveEpilogueFwdINS6_IJSA_NS7_ILi256EEESB_EEES9_SE_SG_Li256ELb0ELb1ELb1ELb0EEENS1_19SingleTileSchedulerILb0ELb1ELb1ELi128EEEEEEEEEvNT_6ParamsE)
        .other          _ZN7cutlass13device_kernelIN5flash11enable_sm90INS1_16FlashAttnFwdSm90INS1_25CollectiveMainloopFwdSm90ILi2EN4cute5tupleIJNS5_1CILi1EEES8_S8_EEENS6_IJNS7_ILi128EEENS7_ILi96EEENS7_ILi64EEEEEELi256ENS_6half_tEfNS_4arch4Sm90ELb1ELb0ELb0ELb0ELb1ELb0ELb0ELb1ELb0ELb1ELb1ELb0EEENS1_21CollectiveEpilogueFwdINS6_IJSA_NS7_ILi256EEESB_EEES9_SE_SG_Li256ELb0ELb1ELb1ELb0EEENS1_19SingleTileSchedulerILb0ELb1ELb1ELi128EEEEEEEEEvNT_6ParamsE,@"STO_CUDA_ENTRY STV_DEFAULT"
_ZN7cutlass13device_kernelIN5flash11enable_sm90INS1_16FlashAttnFwdSm90INS1_25CollectiveMainloopFwdSm90ILi2EN4cute5tupleIJNS5_1CILi1EEES8_S8_EEENS6_IJNS7_ILi128EEENS7_ILi96EEENS7_ILi64EEEEEELi256ENS_6half_tEfNS_4arch4Sm90ELb1ELb0ELb0ELb0ELb1ELb0ELb0ELb1ELb0ELb1ELb1ELb0EEENS1_21CollectiveEpilogueFwdINS6_IJSA_NS7_ILi256EEESB_EEES9_SE_SG_Li256ELb0ELb1ELb1ELb0EEENS1_19SingleTileSchedulerILb0ELb1ELb1ELi128EEEEEEEEEvNT_6ParamsE:
        /* <DEDUP_REMOVED lines=44> */
.L_x_13578:
        /* <DEDUP_REMOVED lines=22> */
.L_x_13579:
        /* <DEDUP_REMOVED lines=18> */
.L_x_13580:
        /* <DEDUP_REMOVED lines=22> */
.L_x_13581:
        /* <DEDUP_REMOVED lines=23> */
.L_x_13582:
        /* <DEDUP_REMOVED lines=9> */
.L_x_13585:
        /* <DEDUP_REMOVED lines=20> */
[----:B------:R-:W0:Y:S01]  /*09e0*/  S2UR UR45, SR_CTAID.X ;  /* 0x00000000002d79c3 */ /* 0x000e220000002500 */
[----:B------:R-:W-:Y:S01]  /*09f0*/  ULDC UR4, c[0x0][0x448] ;  /* 0x0001120000047ab9 */ /* 0x000fe20000000800 */
[----:B------:R-:W-:Y:S01]  /*0a00*/  ULDC UR40, c[0x0][0x424] ;  /* 0x0001090000287ab9 */ /* 0x000fe20000000800 */
[----:B------:R-:W-:Y:S01]  /*0a10*/  UISETP.NE.AND UP1, UPT, UR4, 0x1, UPT ;  /* 0x000000010400788c */ /* 0x000fe2000bf25270 */
[----:B------:R-:W-:Y:S02]  /*0a20*/  ULDC UR44, c[0x0][0x2f0] ;  /* 0x0000bc00002c7ab9 */ /* 0x000fe40000000800 */
[----:B------:R-:W-:Y:S01]  /*0a30*/  ULDC.64 UR4, c[0x0][0x418] ;  /* 0x0001060000047ab9 */ /* 0x000fe20000000a00 */
[----:B------:R-:W-:Y:S01]  /*0a40*/  ULDC UR7, c[0x0][0x288] ;  /* 0x0000a20000077ab9 */ /* 0x000fe20000000800 */
[----:B------:R-:W-:Y:S02]  /*0a50*/  UISETP.NE.U32.AND UP0, UPT, UR4, URZ, UPT ;  /* 0x0000003f0400728c */ /* 0x000fe4000bf05070 */
[----:B------:R-:W-:-:S02]  /*0a60*/  UP2UR UR43, UPR, URZ, 0x2 ;  /* 0x000000023f2b7883 */ /* 0x000fc40008000000 */
[----:B------:R-:W-:Y:S02]  /*0a70*/  UISETP.NE.AND.EX UP0, UPT, UR5, URZ, UPT, UP0 ;  /* 0x0000003f0500728c */ /* 0x000fe4000bf05300 */
[----:B------:R-:W-:Y:S01]  /*0a80*/  @UP1 ULDC UR4, c[0x0][0x44c] ;  /* 0x0001130000041ab9 */ /* 0x000fe20000000800 */
[----:B------:R-:W-:Y:S01]  /*0a90*/  @UP1 ULDC UR8, c[0x0][0x450] ;  /* 0x0001140000081ab9 */ /* 0x000fe20000000800 */
[----:B------:R-:W-:Y:S02]  /*0aa0*/  USEL UR40, UR40, 0x1, UP0 ;  /* 0x0000000128287887 */ /* 0x000fe40008000000 */
[----:B------:R-:W-:Y:S02]  /*0ab0*/  USHF.R.U32.HI UR10, URZ, 0x10, UR41 ;  /* 0x000000103f0a7899 */ /* 0x000fe40008011629 */
[----:B------:R-:W-:Y:S02]  /*0ac0*/  UIMAD UR44, UR40, UR44, URZ ;  /* 0x0000002c282c72a4 */ /* 0x000fe4000f8e023f */
[----:B------:R-:W-:-:S02]  /*0ad0*/  ULOP3.LUT UR41, UR41, 0xffff, URZ, 0xc0, !UPT ;  /* 0x0000ffff29297892 */ /* 0x000fc4000f8ec03f */
[----:B0-----:R-:W-:-:S04]  /*0ae0*/  USHF.L.U32 UR45, UR45, 0x7, URZ ;  /* 0x000000072d2d7899 */ /* 0x001fc8000800063f */
[----:B------:R-:W-:-:S04]  /*0af0*/  UIADD3 UR6, UR45, 0x7f, URZ ;  /* 0x0000007f2d067890 */ /* 0x000fc8000fffe03f */
[----:B------:R-:W-:Y:S02]  /*0b00*/  UIMAD.WIDE.U32 UR4, UR6, UR4, URZ ;  /* 0x00000004060472a5 */ /* 0x000fe4000f8e003f */
[----:B------:R-:W-:Y:S02]  /*0b10*/  UIADD3 UR4, UR44, 0x5f, URZ ;  /* 0x0000005f2c047890 */ /* 0x000fe4000fffe03f */
[----:B------:R-:W-:Y:S02]  /*0b20*/  @UP1 USHF.R.U32.HI UR6, URZ, UR8, UR5 ;  /* 0x000000083f061299 */ /* 0x000fe40008011605 */
[----:B------:R-:W-:-:S04]  /*0b30*/  UIADD3 UR5, UR44, 0x60, -UR7 ;  /* 0x000000602c057890 */ /* 0x000fc8000fffe807 */
[----:B------:R-:W-:Y:S02]  /*0b40*/  UIADD3 UR6, UR5, UR6, URZ ;  /* 0x0000000605067290 */ /* 0x000fe4000fffe03f */
[----:B------:R-:W-:Y:S02]  /*0b50*/  UIMAD.WIDE UR4, UR4, 0x2aaaaaab, URZ ;  /* 0x2aaaaaab040478a5 */ /* 0x000fe4000f8e023f */
[----:B------:R-:W-:Y:S02]  /*0b60*/  UIMAD.WIDE UR6, UR6, 0x2aaaaaab, URZ ;  /* 0x2aaaaaab060678a5 */ /* 0x000fe4000f8e023f */
[----:B------:R-:W-:Y:S02]  /*0b70*/  USHF.R.U32.HI UR4, URZ, 0x1f, UR5 ;  /* 0x0000001f3f047899 */ /* 0x000fe40008011605 */
[----:B------:R-:W-:Y:S02]  /*0b80*/  USHF.R.U32.HI UR6, URZ, 0x1f, UR7 ;  /* 0x0000001f3f067899 */ /* 0x000fe40008011607 */
[----:B------:R-:W-:-:S02]  /*0b90*/  ULEA.HI.SX32 UR4, UR5, UR4, 0x1c ;  /* 0x0000000405047291 */ /* 0x000fc4000f8fe23f */
[----:B------:R-:W-:-:S04]  /*0ba0*/  ULEA.HI.SX32 UR6, UR7, UR6, 0x1c ;  /* 0x0000000607067291 */ /* 0x000fc8000f8fe23f */
[----:B------:R-:W-:-:S04]  /*0bb0*/  UISETP.LT.AND UP0, UPT, UR4, UR6, UPT ;  /* 0x000000060400728c */ /* 0x000fc8000bf01270 */
[----:B------:R-:W-:Y:S02]  /*0bc0*/  USEL UR9, UR4, UR6, UP0 ;  /* 0x0000000604097287 */ /* 0x000fe40008000000 */
[----:B------:R-:W-:Y:S02]  /*0bd0*/  UISETP.NE.AND UP0, UPT, UR10, URZ, UPT ;  /* 0x0000003f0a00728c */ /* 0x000fe4000bf05270 */
[----:B------:R-:W-:Y:S01]  /*0be0*/  UISETP.GE.AND UP1, UPT, UR9, 0x1, UPT ;  /* 0x000000010900788c */ /* 0x000fe2000bf26270 */
[----:B------:R-:W-:-:S05]  /*0bf0*/  UMOV UR4, URZ ;  /* 0x0000003f00047c82 */ /* 0x000fca0008000000 */
[----:B------:R-:W-:-:S03]  /*0c00*/  PLOP3.LUT P0, PT, PT, PT, UP1, 0x80, 0x0 ;  /* 0x000000000000781c */ /* 0x000fc60003f0f018 */
[----:B------:R-:W-:-:S10]  /*0c10*/  @!UP0 ULDC UR10, c[0x0][0x9f0] ;  /* 0x00027c00000a8ab9 */ /* 0x000fd40000000800 */
        /* <DEDUP_REMOVED lines=34> */
.L_x_13587:
        /* <DEDUP_REMOVED lines=110> */
.L_x_13589:
[----:B------:R-:W-:Y:S02]  /*1520*/  SHF.L.U32 R10, RZ, 0x1f, RZ ;  /* 0x0000001fff0a7819 */ /* 0x000fe400000006ff */
[----:B------:R-:W-:Y:S02]  /*1530*/  IADD3 R3, R2, 0x8, RZ ;  /* 0x0000000802037810 */ /* 0x000fe40007ffe0ff */
[----:B------:R-:W0:Y:S02]  /*1540*/  SYNCS.PHASECHK.TRANS64.TRYWAIT P0, [UR42+0x22800], R10 ;  /* 0x0228000aff0075a7 */ /* 0x000e24000800016a */
[----:B0-----:R-:W-:Y:S05]  /*1550*/  @!P0 BRA `(.L_x_13590) ;  /* 0x000000c400f48947 */ /* 0x001fea0003800000 */
.L_x_13674:
[----:B------:R-:W-:Y:S05]  /*1560*/  WARPSYNC.ALL ;  /* 0x0000000000007948 */ /* 0x000fea0003800000 */
[----:B------:R-:W-:Y:S01]  /*1570*/  ULOP3.LUT UR4, UR39, 0x1, URZ, 0xfc, !UPT ;  /* 0x0000000127047892 */ /* 0x000fe2000f8efc3f */
[----:B------:R1:W-:Y:S03]  /*1580*/  BAR.SYNC.DEFER_BLOCKING R3, 0x100 ;  /* 0x000400030000751d */ /* 0x0003e60000010000 */
[----:B------:R-:W-:-:S06]  /*1590*/  UISETP.NE.AND UP0, UPT, UR4, 0x3, UPT ;  /* 0x000000030400788c */ /* 0x000fcc000bf05270 */
[----:B------:R-:W-:-:S13]  /*15a0*/  PLOP3.LUT P0, PT, PT, PT, UP0, 0x80, 0x0 ;  /* 0x000000000000781c */ /* 0x000fda0003f0f008 */
[----:B-1----:R-:W-:Y:S05]  /*15b0*/  @!P0 BRA `(.L_x_13591) ;  /* 0x0000000000048947 */ /* 0x002fea0003800000 */
[----:B------:R-:W-:Y:S01]  /*15c0*/  BPT.TRAP 0x1 ;  /* 0x000000040000795c */ /* 0x000fe20000300000 */
.L_x_13591:
[----:B------:R1:W2:Y:S01]  /*15d0*/  SYNCS.PHASECHK.TRANS64.TRYWAIT P1, [UR42+0x22830], R10 ;  /* 0x0228300aff0075a7 */ /* 0x0002a2000802016a */
[----:B------:R-:W-:Y:S05]  /*15e0*/  @!P0 BRA `(.L_x_13592) ;  /* 0x0000000000048947 */ /* 0x000fea0003800000 */
[----:B------:R-:W-:Y:S01]  /*15f0*/  BPT.TRAP 0x1 ;  /* 0x000000040000795c */ /* 0x000fe20000300000 */
.L_x_13592:
[----:B--2---:R-:W-:Y:S05]  /*1600*/  @P1 BRA `(.L_x_13593) ;  /* 0x0000000000081947 */ /* 0x004fea0003800000 */
[----:B------:R-:W2:Y:S02]  /*1610*/  SYNCS.PHASECHK.TRANS64.TRYWAIT P1, [UR42+0x22830], R10 ;  /* 0x0228300aff0075a7 */ /* 0x000ea4000802016a */
[----:B--2---:R-:W-:Y:S05]  /*1620*/  @!P1 BRA `(.L_x_13594) ;  /* 0x000000c400d89947 */ /* 0x004fea0003800000 */
.L_x_13593:
        /* <DEDUP_REMOVED lines=38> */
.L_x_13595:
[----:B0-----:R-:W-:Y:S01]  /*1890*/  LOP3.LUT R5, R18, 0xffffff80, RZ, 0xc0, !PT ;  /* 0xffffff8012057812 */ /* 0x001fe200078ec0ff */
[----:B------:R-:W-:Y:S01]  /*18a0*/  UISETP.NE.AND UP0, UPT, UR43, URZ, UPT ;  /* 0x0000003f2b00728c */ /* 0x000fe2000bf05270 */
[----:B------:R-:W-:Y:S01]  /*18b0*/  LEA.HI R17, R17, R16, RZ, 0x2 ;  /* 0x0000001011117211 */ /* 0x000fe200078f10ff */
[----:B------:R-:W-:Y:S01]  /*18c0*/  ULDC UR14, c[0x0][0x288] ;  /* 0x0000a200000e7ab9 */ /* 0x000fe20000000800 */
[----:B------:R-:W-:Y:S01]  /*18d0*/  LEA.HI R8, R19, R19, RZ, 0x1 ;  /* 0x0000001313087211 */ /* 0x000fe200078f08ff */
[----:B------:R-:W-:Y:S01]  /*18e0*/  IMAD.IADD R5, R16, 0x1, -R5 ;  /* 0x0000000110057824 */ /* 0x000fe200078e0a05 */
[----:B------:R-:W-:Y:S01]  /*18f0*/  LOP3.LUT R17, R17, 0xfffffffc, RZ, 0xc0, !PT ;  /* 0xfffffffc11117812 */ /* 0x000fe200078ec0ff */
[----:B------:R-:W-:Y:S01]  /*1900*/  ULDC UR7, c[0x0][0x988] ;  /* 0x0002620000077ab9 */ /* 0x000fe20000000800 */
[----:B------:R-:W-:Y:S02]  /*1910*/  LOP3.LUT R8, R8, 0x3fffffe, RZ, 0xc0, !PT ;  /* 0x03fffffe08087812 */ /* 0x000fe400078ec0ff */
[----:B------:R-:W-:Y:S01]  /*1920*/  SHF.R.S32.HI R4, RZ, 0x1f, R5 ;  /* 0x0000001fff047819 */ /* 0x000fe20000011405 */
[----:B------:R-:W-:Y:S01]  /*1930*/  IMAD.IADD R17, R16, 0x1, -R17 ;  /* 0x0000000110117824 */ /* 0x000fe200078e0a11 */
[----:B------:R-:W-:Y:S01]  /*1940*/  PLOP3.LUT P1, PT, PT, PT, UP0, 0x80, 0x0 ;  /* 0x000000000000781c */ /* 0x000fe20003f2f008 */
[----:B------:R-:W-:Y:S01]  /*1950*/  IMAD.IADD R8, R19, 0x1, -R8 ;  /* 0x0000000113087824 */ /* 0x000fe200078e0a08 */
[CC--:B------:R-:W-:Y:S01]  /*1960*/  LEA.HI R7, R4.reuse, R5.reuse, RZ, 0x2 ;  /* 0x0000000504077211 */ /* 0x0c0fe200078f10ff */
[----:B------:R-:W-:Y:S01]  /*1970*/  @UP0 ULDC UR4, c[0x0][0x44c] ;  /* 0x0001130000040ab9 */ /* 0x000fe20000000800 */
[----:B------:R-:W-:-:S02]  /*1980*/  LEA.HI R6, R4, R5, RZ, 0x5 ;  /* 0x0000000504067211 */ /* 0x000fc400078f28ff */
[--C-:B------:R-:W-:Y:S02]  /*1990*/  SHF.R.S32.HI R4, RZ, 0x2, R7.reuse ;  /* 0x00000002ff047819 */ /* 0x100fe40000011407 */
[----:B------:R-:W-:Y:S02]  /*19a0*/  SHF.R.S32.HI R9, RZ, 0x1f, R7 ;  /* 0x0000001fff097819 */ /* 0x000fe40000011407 */
[----:B------:R-:W-:Y:S02]  /*19b0*/  SHF.R.S32.HI R6, RZ, 0x5, R6 ;  /* 0x00000005ff067819 */ /* 0x000fe40000011406 */
[----:B------:R-:W-:Y:S02]  /*19c0*/  LEA.HI R9, R9, R4, RZ, 0x3 ;  /* 0x0000000409097211 */ /* 0x000fe400078f18ff */
[----:B------:R-:W-:Y:S02]  /*19d0*/  LEA.HI R11, R17, R17, RZ, 0x1 ;  /* 0x00000011110b7211 */ /* 0x000fe400078f08ff */
[----:B------:R-:W-:-:S02]  /*19e0*/  LEA R12, R6, UR45, 0x4 ;  /* 0x0000002d060c7c11 */ /* 0x000fc4000f8e20ff */
[----:B------:R-:W-:Y:S02]  /*19f0*/  LOP3.LUT R9, R9, 0xfffffff8, RZ, 0xc0, !PT ;  /* 0xfffffff809097812 */ /* 0x000fe400078ec0ff */
[----:B------:R-:W-:Y:S02]  /*1a00*/  LOP3.LUT R6, R11, 0x1ffffffe, RZ, 0xc0, !PT ;  /* 0x1ffffffe0b067812 */ /* 0x000fe400078ec0ff */
[----:B------:R-:W-:Y:S02]  /*1a10*/  IADD3 R9, R12, R4, -R9 ;  /* 0x000000040c097210 */ /* 0x000fe40007ffe809 */
[----:B------:R-:W-:Y:S01]  /*1a20*/  PLOP3.LUT P2, PT, PT, PT, UP0, 0x80, 0x0 ;  /* 0x000000000000781c */ /* 0x000fe20003f4f008 */
[----:B------:R-:W-:Y:S01]  /*1a30*/  IMAD.IADD R6, R17, 0x1, -R6 ;  /* 0x0000000111067824 */ /* 0x000fe200078e0a06 */
[----:B------:R-:W-:-:S05]  /*1a40*/  LEA R9, R8, R9, 0x6 ;  /* 0x0000000908097211 */ /* 0x000fca00078e30ff */
[----:B------:R-:W-:-:S04]  /*1a50*/  IMAD R6, R6, 0x8, R9 ;  /* 0x0000000806067824 */ /* 0x000fc800078e0209 */
[----:B------:R-:W-:Y:S01]  /*1a60*/  @P1 IMAD.HI.U32 R4, R6, UR4, RZ ;  /* 0x0000000406041c27 */ /* 0x000fe2000f8e00ff */
[----:B------:R-:W-:-:S03]  /*1a70*/  @UP0 ULDC UR4, c[0x0][0x450] ;  /* 0x0001140000040ab9 */ /* 0x000fc60000000800 */
[----:B------:R-:W-:Y:S01]  /*1a80*/  IMAD.MOV.U32 R9, RZ, RZ, R6 ;  /* 0x000000ffff097224 */ /* 0x000fe200078e0006 */
[----:B------:R-:W-:Y:S01]  /*1a90*/  @P2 SHF.R.U32.HI R9, RZ, UR4, R4 ;  /* 0x00000004ff092c19 */ /* 0x000fe20008011604 */
[----:B------:R-:W-:Y:S01]  /*1aa0*/  UIMAD UR4, UR46, -0x60, UR44 ;  /* 0xffffffa02e0478a4 */ /* 0x000fe2000f8e022c */
[----:B------:R-:W-:-:S03]  /*1ab0*/  LOP3.LUT R4, R7, 0x7ffffffc, RZ, 0xc0, !PT ;  /* 0x7ffffffc07047812 */ /* 0x000fc600078ec0ff */
[----:B------:R-:W0:Y:S01]  /*1ac0*/  SHFL.IDX PT, R8, R9, RZ, 0x1c1f ;  /* 0x001c1fff09087589 */ /* 0x000e2200000e0000 */
[----:B------:R-:W-:Y:S01]  /*1ad0*/  UIADD3 UR4, UR4, 0x60, URZ ;  /* 0x0000006004047890 */ /* 0x000fe2000fffe03f */
[----:B------:R-:W-:Y:S01]  /*1ae0*/  IMAD.IADD R7, R5, 0x1, -R4 ;  /* 0x0000000105077824 */ /* 0x000fe200078e0a04 */
[----:B------:R-:W-:-:S04]  /*1af0*/  MOV R5, UR14 ;  /* 0x0000000e00057c02 */ /* 0x000fc80008000f00 */
[----:B------:R-:W-:Y:S01]  /*1b00*/  IMAD.U32 R12, RZ, RZ, UR4 ;  /* 0x00000004ff0c7e24 */ /* 0x000fe2000f8e00ff */
[----:B------:R-:W-:-:S03]  /*1b10*/  UIADD3 UR4, UR42, 0x22840, URZ ;  /* 0x000228402a047890 */ /* 0x000fc6000fffe03f */
[----:B------:R-:W-:Y:S01]  /*1b20*/  IMAD R4, R7, -0x2, R12 ;  /* 0xfffffffe07047824 */ /* 0x000fe200078e020c */
[----:B------:R-:W-:-:S04]  /*1b30*/  UPRMT UR4, UR25, 0x654, UR4 ;  /* 0x0000065419047896 */ /* 0x000fc80008000004 */
[----:B------:R-:W-:-:S05]  /*1b40*/  IADD3 R5, R4, 0x1, -R5 ;  /* 0x0000000104057810 */ /* 0x000fca0007ffe805 */
[----:B------:R-:W-:Y:S01]  /*1b50*/  SYNCS.ARRIVE.TRANS64.RED.A1T0 RZ, [UR4], RZ ;  /* 0x000000ffffff79a7 */ /* 0x000fe20008100404 */
        /* <DEDUP_REMOVED lines=72> */
[----:B------:R-:W0:Y:S04]  /*1fe0*/  SHFL.IDX PT, R8, R9, 0x1, 0x1c1f ;  /* 0x003c1f0009087f89 */ /* 0x000e2800000e0000 */
[----:B------:R-:W2:Y:S01]  /*1ff0*/  SHFL.BFLY PT, R12, R11, 0x2, 0x1f ;  /* 0x0c401f000b0c7f89 */ /* 0x000ea200000e0000 */
[----:B0-----:R-:W-:Y:S02]  /*2000*/  VIADDMNMX R4, R8, R5, R4, PT ;  /* 0x0000000508047246 */ /* 0x001fe40003800104 */
[----:B--2---:R-:W-:Y:S02]  /*2010*/  FMNMX.FTZ R12, R11, R12, !PT ;  /* 0x0000000c0b0c7209 */ /* 0x004fe40007810000 */
[----:B------:R-:W-:-:S02]  /*2020*/  ISETP.GT.AND P1, PT, R4, RZ, PT ;  /* 0x000000ff0400720c */ /* 0x000fc40003f24270 */
[C---:B------:R-:W-:Y:S01]  /*2030*/  ISETP.GT.AND P2, PT, R4.reuse, 0x1, PT ;  /* 0x000000010400780c */ /* 0x040fe20003f44270 */
[----:B------:R-:W0:Y:S01]  /*2040*/  SHFL.BFLY PT, R13, R12, 0x1, 0x1f ;  /* 0x0c201f000c0d7f89 */ /* 0x000e2200000e0000 */
[----:B------:R-:W-:Y:S02]  /*2050*/  ISETP.GT.AND P3, PT, R4, 0x8, PT ;  /* 0x000000080400780c */ /* 0x000fe40003f64270 */
[----:B------:R-:W-:Y:S02]  /*2060*/  FSEL R26, R26, -INF , P1 ;  /* 0xff8000001a1a7808 */ /* 0x000fe40000800000 */
[----:B------:R-:W-:Y:S02]  /*2070*/  FSEL R27, R27, -INF , P2 ;  /* 0xff8000001b1b7808 */ /* 0x000fe40001000000 */
[----:B------:R-:W-:Y:S02]  /*2080*/  ISETP.GT.AND P4, PT, R4, 0x9, PT ;  /* 0x000000090400780c */ /* 0x000fe40003f84270 */
[----:B------:R-:W-:-:S02]  /*2090*/  FSEL R30, R30, -INF , P3 ;  /* 0xff8000001e1e7808 */ /* 0x000fc40001800000 */
[----:B------:R-:W-:Y:S02]  /*20a0*/  FMNMX.FTZ R5, R26, R27, !PT ;  /* 0x0000001b1a057209 */ /* 0x000fe40007810000 */
[----:B------:R-:W-:Y:S02]  /*20b0*/  ISETP.GT.AND P1, PT, R4, 0x10, PT ;  /* 0x000000100400780c */ /* 0x000fe40003f24270 */
[----:B------:R-:W-:Y:S02]  /*20c0*/  FSEL R31, R31, -INF , P4 ;  /* 0xff8000001f1f7808 */ /* 0x000fe40002000000 */
[----:B------:R-:W-:Y:S02]  /*20d0*/  FSEL R34, R34, -INF , P1 ;  /* 0xff80000022227808 */ /* 0x000fe40000800000 */
[----:B------:R-:W-:-:S04]  /*20e0*/  ISETP.GT.AND P1, PT, R4, 0x18, PT ;  /* 0x000000180400780c */ /* 0x000fc80003f24270 */
[----:B------:R-:W-:Y:S02]  /*20f0*/  FSEL R38, R38, -INF , P1 ;  /* 0xff80000026267808 */ /* 0x000fe40000800000 */
[----:B0-----:R-:W-:Y:S02]  /*2100*/  FMNMX.FTZ R8, R12, R13, !PT ;  /* 0x0000000d0c087209 */ /* 0x001fe40007810000 */
[----:B------:R-:W-:Y:S02]  /*2110*/  FMNMX.FTZ R12, R30, R5, !PT ;  /* 0x000000051e0c7209 */ /* 0x000fe40007810000 */
[C---:B------:R-:W-:Y:S01]  /*2120*/  FSETP.NEU.FTZ.AND P2, PT, R8.reuse, -INF , PT ;  /* 0xff8000000800780b */ /* 0x040fe20003f5d000 */
[----:B------:R-:W-:Y:S01]  /*2130*/  FMUL.FTZ R9, R8, UR7 ;  /* 0x0000000708097c20 */ /* 0x000fe20008410000 */
[----:B------:R-:W-:Y:S02]  /*2140*/  FMNMX.FTZ R5, R31, R12, !PT ;  /* 0x0000000c1f057209 */ /* 0x000fe40007810000 */
[----:B------:R-:W-:-:S02]  /*2150*/  ISETP.GT.AND P1, PT, R4, 0x20, PT ;  /* 0x000000200400780c */ /* 0x000fc40003f24270 */
[----:B------:R-:W-:Y:S02]  /*2160*/  FSEL R11, R9, RZ, P2 ;  /* 0x000000ff090b7208 */ /* 0x000fe40001000000 */
[----:B------:R-:W-:Y:S02]  /*2170*/  ISETP.GT.AND P2, PT, R4, 0x11, PT ;  /* 0x000000110400780c */ /* 0x000fe40003f44270 */
[----:B------:R-:W-:Y:S01]  /*2180*/  FMNMX.FTZ R12, R34, R5, !PT ;  /* 0x00000005220c7209 */ /* 0x000fe20007810000 */
[--C-:B------:R-:W-:Y:S01]  /*2190*/  FFMA.FTZ R24, R24, UR7, -R11.reuse ;  /* 0x0000000718187c23 */ /* 0x100fe2000801080b */
[----:B------:R-:W-:Y:S01]  /*21a0*/  FSEL R35, R35, -INF , P2 ;  /* 0xff80000023237808 */ /* 0x000fe20001000000 */
[--C-:B------:R-:W-:Y:S01]  /*21b0*/  FFMA.FTZ R25, R25, UR7, -R11.reuse ;  /* 0x0000000719197c23 */ /* 0x100fe2000801080b */
[----:B------:R-:W-:Y:S01]  /*21c0*/  ISETP.GT.AND P2, PT, R4, 0x19, PT ;  /* 0x000000190400780c */ /* 0x000fe20003f44270 */
[--C-:B------:R-:W-:Y:S01]  /*21d0*/  FFMA.FTZ R28, R28, UR7, -R11.reuse ;  /* 0x000000071c1c7c23 */ /* 0x100fe2000801080b */
[----:B------:R-:W-:Y:S01]  /*21e0*/  FMNMX.FTZ R5, R35, R12, !PT ;  /* 0x0000000c23057209 */ /* 0x000fe20007810000 */
        /* <DEDUP_REMOVED lines=8> */
[----:B------:R-:W0:Y:S01]  /*2270*/  MUFU.EX2 R25, R25 ;  /* 0x0000001900197308 */ /* 0x000e220000000800 */
[----:B------:R-:W-:Y:S01]  /*2280*/  FMNMX.FTZ R5, R39, R12, !PT ;  /* 0x0000000c27057209 */ /* 0x000fe20007810000 */
[--C-:B------:R-:W-:Y:S01]  /*2290*/  FFMA.FTZ R36, R36, UR7, -R11.reuse ;  /* 0x0000000724247c23 */ /* 0x100fe2000801080b */
        /* <DEDUP_REMOVED lines=13> */
[----:B------:R-:W2:Y:S01]  /*2370*/  MUFU.EX2 R29, R29 ;  /* 0x0000001d001d7308 */ /* 0x000ea20000000800 */
        /* <DEDUP_REMOVED lines=15> */
[----:B------:R-:W4:Y:S01]  /*2470*/  MUFU.EX2 R33, R33 ;  /* 0x0000002100217308 */ /* 0x000f220000000800 */
        /* <DEDUP_REMOVED lines=15> */
[----:B------:R-:W5:Y:S01]  /*2570*/  MUFU.EX2 R37, R37 ;  /* 0x0000002500257308 */ /* 0x000f620000000800 */
        /* <DEDUP_REMOVED lines=9> */
[----:B------:R-:W1:Y:S01]  /*2610*/  MUFU.EX2 R41, R41 ;  /* 0x0000002900297308 */ /* 0x000e620000000800 */
        /* <DEDUP_REMOVED lines=9> */
[----:B------:R-:W3:Y:S01]  /*26b0*/  MUFU.EX2 R45, R45 ;  /* 0x0000002d002d7308 */ /* 0x000ee20000000800 */
[----:B------:R-:W-:Y:S02]  /*26c0*/  ISETP.GT.AND P2, PT, R4, 0x59, PT ;  /* 0x000000590400780c */ /* 0x000fe40003f44270 */
[----:B------:R-:W-:Y:S02]  /*26d0*/  FSEL R70, R70, -INF , P1 ;  /* 0xff80000046467808 */ /* 0x000fe40000800000 */
[----:B------:R-:W-:-:S02]  /*26e0*/  FMNMX.FTZ R5, R67, R12, !PT ;  /* 0x0000000c43057209 */ /* 0x000fc40007810000 */
[----:B------:R-:W-:Y:S01]  /*26f0*/  FSEL R71, R71, -INF , P2 ;  /* 0xff80000047477808 */ /* 0x000fe20001000000 */
[----:B------:R-:W-:Y:S01]  /*2700*/  MUFU.EX2 R48, R48 ;  /* 0x0000003000307308 */ /* 0x000fe20000000800 */
[----:B------:R-:W-:Y:S02]  /*2710*/  FMNMX.FTZ R4, R70, R5, !PT ;  /* 0x0000000546047209 */ /* 0x000fe40007810000 */
[----:B0-----:R-:W-:Y:S02]  /*2720*/  F2FP.F16.F32.PACK_AB R168, R25, R24 ;  /* 0x0000001819a8723e */ /* 0x001fe400000000ff */
[----:B------:R-:W-:Y:S02]  /*2730*/  FMNMX.FTZ R4, R71, R4, !PT ;  /* 0x0000000447047209 */ /* 0x000fe40007810000 */
[----:B--2---:R-:W-:Y:S01]  /*2740*/  F2FP.F16.F32.PACK_AB R170, R29, R28 ;  /* 0x0000001c1daa723e */ /* 0x004fe200000000ff */
[----:B------:R-:W0:Y:S01]  /*2750*/  MUFU.EX2 R49, R49 ;  /* 0x0000003100317308 */ /* 0x000e220000000800 */
[----:B----4-:R-:W-:Y:S01]  /*2760*/  F2FP.F16.F32.PACK_AB R164, R33, R32 ;  /* 0x0000002021a4723e */ /* 0x010fe200000000ff */
[----:B------:R-:W2:Y:S01]  /*2770*/  SHFL.BFLY PT, R5, R4, 0x2, 0x1f ;  /* 0x0c401f0004057f89 */ /* 0x000ea200000e0000 */
[----:B-----5:R-:W-:-:S02]  /*2780*/  F2FP.F16.F32.PACK_AB R166, R37, R36 ;  /* 0x0000002425a6723e */ /* 0x020fc400000000ff */
[----:B-1----:R-:W-:Y:S02]  /*2790*/  F2FP.F16.F32.PACK_AB R160, R41, R40 ;  /* 0x0000002829a0723e */ /* 0x002fe400000000ff */
[----:B---3--:R-:W-:Y:S01]  /*27a0*/  F2FP.F16.F32.PACK_AB R162, R45, R44 ;  /* 0x0000002c2da2723e */ /* 0x008fe200000000ff */
[----:B------:R-:W-:Y:S08]  /*27b0*/  MUFU.EX2 R52, R52 ;  /* 0x0000003400347308 */ /* 0x000ff00000000800 */
[----:B------:R-:W1:Y:S01]  /*27c0*/  MUFU.EX2 R53, R53 ;  /* 0x0000003500357308 */ /* 0x000e620000000800 */
[----:B0-----:R-:W-:-:S07]  /*27d0*/  F2FP.F16.F32.PACK_AB R156, R49, R48 ;  /* 0x00000030319c723e */ /* 0x001fce00000000ff */
[----:B------:R-:W-:Y:S01]  /*27e0*/  MUFU.EX2 R56, R56 ;  /* 0x0000003800387308 */ /* 0x000fe20000000800 */
[----:B--2---:R-:W-:-:S05]  /*27f0*/  FMNMX.FTZ R5, R4, R5, !PT ;  /* 0x0000000504057209 */ /* 0x004fca0007810000 */
[----:B------:R-:W0:Y:S02]  /*2800*/  SHFL.BFLY PT, R4, R5, 0x1, 0x1f ;  /* 0x0c201f0005047f89 */ /* 0x000e2400000e0000 */
[----:B------:R-:W2:Y:S01]  /*2810*/  MUFU.EX2 R57, R57 ;  /* 0x0000003900397308 */ /* 0x000ea20000000800 */
[----:B-1----:R-:W-:-:S07]  /*2820*/  F2FP.F16.F32.PACK_AB R158, R53, R52 ;  /* 0x00000034359e723e */ /* 0x002fce00000000ff */
[----:B------:R-:W-:Y:S08]  /*2830*/  MUFU.EX2 R60, R60 ;  /* 0x0000003c003c7308 */ /* 0x000ff00000000800 */
[----:B------:R-:W1:Y:S01]  /*2840*/  MUFU.EX2 R61, R61 ;  /* 0x0000003d003d7308 */ /* 0x000e620000000800 */
[----:B--2---:R-:W-:Y:S02]  /*2850*/  F2FP.F16.F32.PACK_AB R152, R57, R56 ;  /* 0x000000383998723e */ /* 0x004fe400000000ff */
[----:B0-----:R-:W-:Y:S01]  /*2860*/  FMNMX.FTZ R9, R5, R4, !PT ;  /* 0x0000000405097209 */ /* 0x001fe20007810000 */
[----:B------:R-:W-:-:S04]  /*2870*/  FADD.FTZ R5, R24, R25 ;  /* 0x0000001918057221 */ /* 0x000fc80000010000 */
[----:B------:R-:W-:Y:S01]  /*2880*/  MUFU.EX2 R64, R64 ;  /* 0x0000004000407308 */ /* 0x000fe20000000800 */
[C---:B------:R-:W-:Y:S01]  /*2890*/  FSETP.NEU.FTZ.AND P1, PT, R9.reuse, -INF , PT ;  /* 0xff8000000900780b */ /* 0x040fe20003f3d000 */
[----:B------:R-:W-:Y:S01]  /*28a0*/  FMUL.FTZ R4, R9, UR7 ;  /* 0x0000000709047c20 */ /* 0x000fe20008410000 */
[----:B------:R-:W-:-:S04]  /*28b0*/  FADD.FTZ R12, R28, R5 ;  /* 0x000000051c0c7221 */ /* 0x000fc80000010000 */
[----:B------:R-:W-:Y:S01]  /*28c0*/  FSEL R4, R4, RZ, P1 ;  /* 0x000000ff04047208 */ /* 0x000fe20000800000 */
[----:B------:R-:W-:Y:S01]  /*28d0*/  FADD.FTZ R5, R29, R12 ;  /* 0x0000000c1d057221 */ /* 0x000fe20000010000 */
[----:B------:R-:W-:Y:S01]  /*28e0*/  MUFU.EX2 R65, R65 ;  /* 0x0000004100417308 */ /* 0x000fe20000000800 */
[----:B-1----:R-:W-:Y:S02]  /*28f0*/  F2FP.F16.F32.PACK_AB R154, R61, R60 ;  /* 0x0000003c3d9a723e */ /* 0x002fe400000000ff */
        /* <DEDUP_REMOVED lines=12> */
[----:B------:R-:W-:Y:S01]  /*29c0*/  FADD.FTZ R12, R32, R5 ;  /* 0x00000005200c7221 */ /* 0x000fe20000010000 */
[--C-:B------:R-:W-:Y:S01]  /*29d0*/  FFMA.FTZ R47, R47, UR7, -R4.reuse ;  /* 0x000000072f2f7c23 */ /* 0x100fe20008010804 */
[----:B------:R-:W0:Y:S01]  /*29e0*/  MUFU.EX2 R27, R27 ;  /* 0x0000001b001b7308 */ /* 0x000e220000000800 */
[----:B------:R-:W-:Y:S01]  /*29f0*/  FFMA.FTZ R50, R50, UR7, -R4 ;  /* 0x0000000732327c23 */ /* 0x000fe20008010804 */
[----:B------:R-:W-:Y:S01]  /*2a00*/  FADD.FTZ R5, R33, R12 ;  /* 0x0000000c21057221 */ /* 0x000fe20000010000 */
[--C-:B------:R-:W-:Y:S01]  /*2a10*/  FFMA.FTZ R51, R51, UR7, -R4.reuse ;  /* 0x0000000733337c23 */ /* 0x100fe20008010804 */
[--C-:B------:R-:W-:Y:S01]  /*2a20*/  FFMA.FTZ R54, R54, UR7, -R4.reuse ;  /* 0x0000000736367c23 */ /* 0x100fe20008010804 */
[--C-:B------:R-:W-:Y:S01]  /*2a30*/  FFMA.FTZ R55, R55, UR7, -R4.reuse ;  /* 0x0000000737377c23 */ /* 0x100fe20008010804 */
[----:B------:R-:W-:Y:S01]  /*2a40*/  FADD.FTZ R12, R36, R5 ;  /* 0x00000005240c7221 */ /* 0x000fe20000010000 */
[--C-:B------:R-:W-:Y:S01]  /*2a50*/  FFMA.FTZ R58, R58, UR7, -R4.reuse ;  /* 0x000000073a3a7c23 */ /* 0x100fe20008010804 */
[----:B------:R-:W1:Y:S01]  /*2a60*/  MUFU.EX2 R30, R30 ;  /* 0x0000001e001e7308 */ /* 0x000e620000000800 */
[----:B------:R-:W-:Y:S01]  /*2a70*/  FFMA.FTZ R59, R59, UR7, -R4 ;  /* 0x000000073b3b7c23 */ /* 0x000fe20008010804 */
[----:B------:R-:W-:Y:S01]  /*2a80*/  FADD.FTZ R5, R37, R12 ;  /* 0x0000000c25057221 */ /* 0x000fe20000010000 */
[--C-:B------:R-:W-:Y:S01]  /*2a90*/  FFMA.FTZ R62, R62, UR7, -R4.reuse ;  /* 0x000000073e3e7c23 */ /* 0x100fe20008010804 */
[--C-:B------:R-:W-:Y:S01]  /*2aa0*/  FFMA.FTZ R63, R63, UR7, -R4.reuse ;  /* 0x000000073f3f7c23 */ /* 0x100fe20008010804 */
[--C-:B------:R-:W-:Y:S01]  /*2ab0*/  FFMA.FTZ R66, R66, UR7, -R4.reuse ;  /* 0x0000000742427c23 */ /* 0x100fe20008010804 */
[----:B------:R-:W-:Y:S01]  /*2ac0*/  FADD.FTZ R12, R40, R5 ;  /* 0x00000005280c7221 */ /* 0x000fe20000010000 */
[----:B------:R-:W-:Y:S01]  /*2ad0*/  FFMA.FTZ R67, R67, UR7, -R4 ;  /* 0x0000000743437c23 */ /* 0x000fe20008010804 */
[----:B------:R-:W2:Y:S01]  /*2ae0*/  MUFU.EX2 R31, R31 ;  /* 0x0000001f001f7308 */ /* 0x000ea20000000800 */
[----:B0-----:R-:W-:Y:S01]  /*2af0*/  FADD.FTZ R13, R26, R27 ;  /* 0x0000001b1a0d7221 */ /* 0x001fe20000010000 */
[----:B------:R-:W-:Y:S01]  /*2b00*/  FADD.FTZ R5, R41, R12 ;  /* 0x0000000c29057221 */ /* 0x000fe20000010000 */
[--C-:B------:R-:W-:Y:S01]  /*2b10*/  FFMA.FTZ R70, R70, UR7, -R4.reuse ;  /* 0x0000000746467c23 */ /* 0x100fe20008010804 */
[----:B------:R-:W-:Y:S01]  /*2b20*/  FFMA.FTZ R4, R71, UR7, -R4 ;  /* 0x0000000747047c23 */ /* 0x000fe20008010804 */
[----:B------:R-:W-:Y:S01]  /*2b30*/  F2FP.F16.F32.PACK_AB R169, R27, R26 ;  /* 0x0000001a1ba9723e */ /* 0x000fe200000000ff */
[----:B------:R-:W-:Y:S01]  /*2b40*/  FADD.FTZ R12, R44, R5 ;  /* 0x000000052c0c7221 */ /* 0x000fe20000010000 */
[----:B------:R-:W-:Y:S01]  /*2b50*/  F2FP.F16.F32.PACK_AB R172, R65, R64 ;  /* 0x0000004041ac723e */ /* 0x000fe200000000ff */
[----:B------:R-:W0:Y:S01]  /*2b60*/  MUFU.EX2 R34, R34 ;  /* 0x0000002200227308 */ /* 0x000e220000000800 */
[----:B-1----:R-:W-:Y:S01]  /*2b70*/  FADD.FTZ R14, R30, R13 ;  /* 0x0000000d1e0e7221 */ /* 0x002fe20000010000 */
[----:B------:R-:W-:-:S04]  /*2b80*/  FADD.FTZ R5, R45, R12 ;  /* 0x0000000c2d057221 */ /* 0x000fc80000010000 */
[----:B------:R-:W-:Y:S02]  /*2b90*/  FADD.FTZ R12, R48, R5 ;  /* 0x00000005300c7221 */ /* 0x000fe40000010000 */
[----:B------:R-:W1:Y:S01]  /*2ba0*/  MUFU.EX2 R35, R35 ;  /* 0x0000002300237308 */ /* 0x000e620000000800 */
[----:B--2---:R-:W-:Y:S01]  /*2bb0*/  FADD.FTZ R13, R31, R14 ;  /* 0x0000000e1f0d7221 */ /* 0x004fe20000010000 */
[----:B------:R-:W-:Y:S01]  /*2bc0*/  FADD.FTZ R5, R49, R12 ;  /* 0x0000000c31057221 */ /* 0x000fe20000010000 */
[----:B------:R-:W-:-:S03]  /*2bd0*/  F2FP.F16.F32.PACK_AB R171, R31, R30 ;  /* 0x0000001e1fab723e */ /* 0x000fc600000000ff */
[----:B------:R-:W-:Y:S02]  /*2be0*/  FADD.FTZ R12, R52, R5 ;  /* 0x00000005340c7221 */ /* 0x000fe40000010000 */
[----:B------:R-:W2:Y:S01]  /*2bf0*/  MUFU.EX2 R38, R38 ;  /* 0x0000002600267308 */ /* 0x000ea20000000800 */
[----:B0-----:R-:W-:Y:S01]  /*2c00*/  FADD.FTZ R14, R34, R13 ;  /* 0x0000000d220e7221 */ /* 0x001fe20000010000 */
[----:B------:R-:W-:-:S04]  /*2c10*/  FADD.FTZ R5, R53, R12 ;  /* 0x0000000c35057221 */ /* 0x000fc80000010000 */
[----:B------:R-:W-:Y:S02]  /*2c20*/  FADD.FTZ R12, R56, R5 ;  /* 0x00000005380c7221 */ /* 0x000fe40000010000 */
[----:B------:R-:W0:Y:S01]  /*2c30*/  MUFU.EX2 R39, R39 ;  /* 0x0000002700277308 */ /* 0x000e220000000800 */
[----:B-1----:R-:W-:Y:S01]  /*2c40*/  FADD.FTZ R13, R35, R14 ;  /* 0x0000000e230d7221 */ /* 0x002fe20000010000 */
[----:B------:R-:W-:Y:S01]  /*2c50*/  FADD.FTZ R5, R57, R12 ;  /* 0x0000000c39057221 */ /* 0x000fe20000010000 */
[----:B------:R-:W-:-:S03]  /*2c60*/  F2FP.F16.F32.PACK_AB R165, R35, R34 ;  /* 0x0000002223a5723e */ /* 0x000fc600000000ff */
[----:B------:R-:W-:Y:S02]  /*2c70*/  FADD.FTZ R12, R60, R5 ;  /* 0x000000053c0c7221 */ /* 0x000fe40000010000 */
[----:B------:R-:W1:Y:S01]  /*2c80*/  MUFU.EX2 R42, R42 ;  /* 0x0000002a002a7308 */ /* 0x000e620000000800 */
[----:B--2---:R-:W-:Y:S01]  /*2c90*/  FADD.FTZ R14, R38, R13 ;  /* 0x0000000d260e7221 */ /* 0x004fe20000010000 */
[----:B------:R-:W-:-:S04]  /*2ca0*/  FADD.FTZ R5, R61, R12 ;  /* 0x0000000c3d057221 */ /* 0x000fc80000010000 */
[----:B------:R-:W-:Y:S02]  /*2cb0*/  FADD.FTZ R12, R64, R5 ;  /* 0x00000005400c7221 */ /* 0x000fe40000010000 */
[----:B------:R-:W2:Y:S01]  /*2cc0*/  MUFU.EX2 R43, R43 ;  /* 0x0000002b002b7308 */ /* 0x000ea20000000800 */
[----:B0-----:R-:W-:Y:S01]  /*2cd0*/  FADD.FTZ R13, R39, R14 ;  /* 0x0000000e270d7221 */ /* 0x001fe20000010000 */
        /* <DEDUP_REMOVED lines=37> */
[----:B------:R1:W2:Y:S01]  /*2f30*/  MUFU.EX2 R175, R4 ;  /* 0x0000000400af7308 */ /* 0x0002a20000000800 */
        /* <DEDUP_REMOVED lines=8> */
[----:B------:R-:W-:Y:S01]  /*2fc0*/  BPT.TRAP 0x1 ;  /* 0x000000040000795c */ /* 0x000fe20000300000 */
.L_x_13596:
[----:B------:R0:W1:Y:S01]  /*2fd0*/  SYNCS.PHASECHK.TRANS64.TRYWAIT P1, [UR42+0x22850], R10 ;  /* 0x0228500aff0075a7 */ /* 0x000062000802016a */
[----:B------:R-:W-:Y:S05]  /*2fe0*/  @!P0 BRA `(.L_x_13597) ;  /* 0x0000000000048947 */ /* 0x000fea0003800000 */
[----:B------:R-:W-:Y:S01]  /*2ff0*/  BPT.TRAP 0x1 ;  /* 0x000000040000795c */ /* 0x000fe20000300000 */
.L_x_13597:
[----:B-1----:R-:W-:Y:S05]  /*3000*/  @P1 BRA `(.L_x_13598) ;  /* 0x0000000000081947 */ /* 0x002fea0003800000 */
[----:B------:R-:W1:Y:S02]  /*3010*/  SYNCS.PHASECHK.TRANS64.TRYWAIT P1, [UR42+0x22850], R10 ;  /* 0x0228500aff0075a7 */ /* 0x000e64000802016a */
[----:B-1----:R-:W-:Y:S05]  /*3020*/  @!P1 BRA `(.L_x_13599) ;  /* 0x000000ac00709947 */ /* 0x002fea0003800000 */
.L_x_13598:
        /* <DEDUP_REMOVED lines=47> */
.L_x_13600:
[----:B------:R-:W2:Y:S01]  /*3320*/  S2UR UR4, SR_CTAID.X ;  /* 0x00000000000479c3 */ /* 0x000ea20000002500 */
[----:B------:R-:W-:Y:S02]  /*3330*/  UISETP.NE.AND UP0, UPT, UR43, URZ, UPT ;  /* 0x0000003f2b00728c */ /* 0x000fe4000bf05270 */
[----:B------:R-:W-:-:S09]  /*3340*/  UIADD3 UR27, UR46, -0x2, URZ ;  /* 0xfffffffe2e1b7890 */ /* 0x000fd2000fffe03f */
[----:B------:R-:W-:Y:S01]  /*3350*/  @UP0 ULDC UR11, c[0x0][0x450] ;  /* 0x00011400000b0ab9 */ /* 0x000fe20000000800 */
[----:B--2---:R-:W-:-:S03]  /*3360*/  USHF.L.U32 UR10, UR4, 0x7, URZ ;  /* 0x00000007040a7899 */ /* 0x004fc6000800063f */
[----:B------:R-:W-:Y:S02]  /*3370*/  @UP0 ULDC UR4, c[0x0][0x44c] ;  /* 0x0001130000040ab9 */ /* 0x000fe40000000800 */
[----:B------:R-:W-:-:S04]  /*3380*/  UIMAD.WIDE.U32 UR4, UR10, UR4, URZ ;  /* 0x000000040a0472a5 */ /* 0x000fc8000f8e003f */
[----:B------:R-:W-:-:S04]  /*3390*/  @UP0 USHF.R.U32.HI UR10, URZ, UR11, UR5 ;  /* 0x0000000b3f0a0299 */ /* 0x000fc80008011605 */
[----:B------:R-:W-:Y:S02]  /*33a0*/  UIADD3 UR4, UR10, -UR14, UR44 ;  /* 0x8000000e0a047290 */ /* 0x000fe4000fffe02c */
[----:B------:R-:W-:Y:S02]  /*33b0*/  UIADD3 UR10, UR42, 0x22860, URZ ;  /* 0x000228602a0a7890 */ /* 0x000fe4000fffe03f */
[----:B------:R-:W-:Y:S02]  /*33c0*/  UIMAD.WIDE UR4, UR4, 0x2aaaaaab, URZ ;  /* 0x2aaaaaab040478a5 */ /* 0x000fe4000f8e023f */
[----:B------:R-:W-:Y:S02]  /*33d0*/  UPRMT UR10, UR25, 0x654, UR10 ;  /* 0x00000654190a7896 */ /* 0x000fe4000800000a */
[----:B------:R-:W-:-:S04]  /*33e0*/  USHF.R.U32.HI UR4, URZ, 0x1f, UR5 ;  /* 0x0000001f3f047899 */ /* 0x000fc80008011605 */
[----:B------:R-:W-:-:S03]  /*33f0*/  ULEA.HI.SX32 UR4, UR5, UR4, 0x1c ;  /* 0x0000000405047291 */ /* 0x000fc6000f8fe23f */
[----:B------:R-:W-:Y:S01]  /*3400*/  SYNCS.ARRIVE.TRANS64.RED.A1T0 RZ, [UR10], RZ ;  /* 0x000000ffffff79a7 */ /* 0x000fe2000810040a */
[----:B------:R-:W-:Y:S01]  /*3410*/  UISETP.LT.AND UP0, UPT, UR41, UR4, UPT ;  /* 0x000000042900728c */ /* 0x000fe2000bf01270 */
[----:B------:R-:W-:-:S03]  /*3420*/  UMOV UR5, URZ ;  /* 0x0000003f00057c82 */ /* 0x000fc60008000000 */
[----:B------:R-:W-:-:S03]  /*3430*/  USEL UR26, UR41, UR4, !UP0 ;  /* 0x00000004291a7287 */ /* 0x000fc6000c000000 */
[----:B------:R-:W-:Y:S01]  /*3440*/  UMOV UR4, URZ ;  /* 0x0000003f00047c82 */ /* 0x000fe20008000000 */
[----:B------:R-:W-:-:S06]  /*3450*/  UISETP.GE.AND UP0, UPT, UR27, UR26, UPT ;  /* 0x0000001a1b00728c */ /* 0x000fcc000bf06270 */
[----:B------:R-:W-:-:S13]  /*3460*/  PLOP3.LUT P1, PT, PT, PT, UP0, 0x80, 0x0 ;  /* 0x000000000000781c */ /* 0x000fda0003f2f008 */
[----:B------:R-:W-:Y:S05]  /*3470*/  @!P1 BRA `(.L_x_13601) ;  /* 0x0000002400289947 */ /* 0x000fea0003800000 */
[----:B------:R-:W-:Y:S01]  /*3480*/  IMAD.MOV.U32 R12, RZ, RZ, R9 ;  /* 0x000000ffff0c7224 */ /* 0x000fe200078e0009 */
[----:B------:R-:W-:Y:S01]  /*3490*/  UMOV UR5, URZ ;  /* 0x0000003f00057c82 */ /* 0x000fe20008000000 */
[----:B-1----:R-:W-:Y:S01]  /*34a0*/  IMAD.MOV.U32 R11, RZ, RZ, R8 ;  /* 0x000000ffff0b7224 */ /* 0x002fe200078e0008 */
[----:B------:R-:W-:Y:S01]  /*34b0*/  UMOV UR4, URZ ;  /* 0x0000003f00047c82 */ /* 0x000fe20008000000 */
[----:B------:R-:W-:Y:S01]  /*34c0*/  ULDC UR29, c[0x0][0x288] ;  /* 0x0000a200001d7ab9 */ /* 0x000fe20000000800 */
[----:B------:R-:W-:Y:S01]  /*34d0*/  ULDC UR30, c[0x0][0x2f0] ;  /* 0x0000bc00001e7ab9 */ /* 0x000fe20000000800 */
[----:B------:R-:W-:-:S05]  /*34e0*/  ULDC UR7, c[0x0][0x988] ;  /* 0x0002620000077ab9 */ /* 0x000fca0000000800 */
.L_x_13612:
[----:B------:R-:W-:-:S04]  /*34f0*/  UIADD3 UR4, UR4, 0x1, URZ ;  /* 0x0000000104047890 */ /* 0x000fc8000fffe03f */
[----:B------:R-:W-:-:S04]  /*3500*/  UISETP.NE.AND UP0, UPT, UR4, 0x2, UPT ;  /* 0x000000020400788c */ /* 0x000fc8000bf05270 */
[----:B------:R-:W-:Y:S02]  /*3510*/  USEL UR10, URZ, 0x1, UP0 ;  /* 0x000000013f0a7887 */ /* 0x000fe40008000000 */
[----:B------:R-:W-:Y:S02]  /*3520*/  USEL UR4, UR4, URZ, UP0 ;  /* 0x0000003f04047287 */ /* 0x000fe40008000000 */
[----:B------:R-:W-:Y:S01]  /*3530*/  ULOP3.LUT UR5, UR5, UR10, URZ, 0x3c, !UPT ;  /* 0x0000000a05057292 */ /* 0x000fe2000f8e3c3f */
[----:B-12---:R-:W-:Y:S11]  /*3540*/  @!P0 BRA `(.L_x_13602) ;  /* 0x0000000000048947 */ /* 0x006ff60003800000 */
[----:B------:R-:W-:Y:S01]  /*3550*/  BPT.TRAP 0x1 ;  /* 0x000000040000795c */ /* 0x000fe20000300000 */
.L_x_13602:
[----:B------:R-:W-:Y:S01]  /*3560*/  ULEA UR28, UR4, UR42, 0x3 ;  /* 0x0000002a041c7291 */ /* 0x000fe2000f8e183f */
[----:B0-----:R-:W-:-:S05]  /*3570*/  IMAD.U32 R10, RZ, RZ, UR5 ;  /* 0x00000005ff0a7e24 */ /* 0x001fca000f8e00ff */
[----:B------:R-:W-:-:S04]  /*3580*/  SHF.L.U32 R10, R10, 0x1f, RZ ;  /* 0x0000001f0a0a7819 */ /* 0x000fc800000006ff */
[----:B------:R0:W1:Y:S01]  /*3590*/  SYNCS.PHASECHK.TRANS64.TRYWAIT P1, [UR28+0x22830], R10 ;  /* 0x0228300aff0075a7 */ /* 0x000062000802015c */
[----:B------:R-:W-:Y:S05]  /*35a0*/  @!P0 BRA `(.L_x_13603) ;  /* 0x0000000000048947 */ /* 0x000fea0003800000 */
[----:B------:R-:W-:Y:S01]  /*35b0*/  BPT.TRAP 0x1 ;  /* 0x000000040000795c */ /* 0x000fe20000300000 */
.L_x_13603:
[----:B-1----:R-:W-:Y:S05]  /*35c0*/  @P1 BRA `(.L_x_13604) ;  /* 0x0000000000081947 */ /* 0x002fea0003800000 */
[----:B------:R-:W1:Y:S02]  /*35d0*/  SYNCS.PHASECHK.TRANS64.TRYWAIT P1, [UR28+0x22830], R10 ;  /* 0x0228300aff0075a7 */ /* 0x000e64000802015c */
[----:B-1----:R-:W-:Y:S05]  /*35e0*/  @!P1 BRA `(.L_x_13605) ;  /* 0x000000a800189947 */ /* 0x002fea0003800000 */
.L_x_13604:
[----:B------:R-:W-:Y:S01]  /*35f0*/  UIMAD UR10, UR4, 0x300, UR6 ;  /* 0x00000300040a78a4 */ /* 0x000fe2000f8e0206 */
[----:B------:R-:W-:Y:S01]  /*3600*/  WARPGROUP.ARRIVE ;  /* 0x00000000000079c5 */ /* 0x000fe20000000000 */
[----:B------:R-:W-:Y:S01]  /*3610*/  UMOV UR11, 0x40000040 ;  /* 0x40000040000b7882 */ /* 0x000fe20000000000 */
[----:B------:R-:W-:Y:S01]  /*3620*/  UMOV UR15, 0x40000040 ;  /* 0x40000040000f7882 */ /* 0x000fe20000000000 */
[----:B------:R-:W-:Y:S01]  /*3630*/  UIADD3 UR14, UR10, 0x2, URZ ;  /* 0x000000020a0e7890 */ /* 0x000fe2000fffe03f */
[----:B------:R-:W-:Y:S01]  /*3640*/  IADD3 R0, -R2, 0xb, RZ ;  /* 0x0000000b02007810 */ /* 0x000fe20007ffe1ff */
        /* <DEDUP_REMOVED lines=18> */
.L_x_13606:
[----:B------:R-:W-:Y:S01]  /*3770*/  UISETP.NE.AND UP0, UPT, UR43, URZ, UPT ;  /* 0x0000003f2b00728c */ /* 0x000fe2000bf05270 */
[----:B------:R-:W-:Y:S01]  /*3780*/  IMAD.MOV.U32 R13, RZ, RZ, R6 ;  /* 0x000000ffff0d7224 */ /* 0x000fe200078e0006 */
[----:B------:R-:W-:Y:S01]  /*3790*/  MOV R16, 0xfffffffe ;  /* 0xfffffffe00107802 */ /* 0x000fe20000000f00 */
[----:B------:R-:W-:-:S03]  /*37a0*/  IMAD.U32 R14, RZ, RZ, UR30 ;  /* 0x0000001eff0e7e24 */ /* 0x000fc6000f8e00ff */
[----:B------:R-:W-:Y:S02]  /*37b0*/  PLOP3.LUT P1, PT, PT, PT, UP0, 0x80, 0x0 ;  /* 0x000000000000781c */ /* 0x000fe40003f2f008 */
[----:B------:R-:W-:-:S03]  /*37c0*/  PLOP3.LUT P2, PT, PT, PT, UP0, 0x80, 0x0 ;  /* 0x000000000000781c */ /* 0x000fc60003f4f008 */
[----:B------:R-:W-:-:S08]  /*37d0*/  @UP0 ULDC UR10, c[0x0][0x44c] ;  /* 0x00011300000a0ab9 */ /* 0x000fd00000000800 */
[----:B------:R-:W-:Y:S01]  /*37e0*/  @P1 IMAD.HI.U32 R8, R6, UR10, RZ ;  /* 0x0000000a06081c27 */ /* 0x000fe2000f8e00ff */
[----:B------:R-:W-:-:S04]  /*37f0*/  @UP0 ULDC UR10, c[0x0][0x450] ;  /* 0x00011400000a0ab9 */ /* 0x000fc80000000800 */
[----:B------:R-:W-:Y:S01]  /*3800*/  @P2 SHF.R.U32.HI R13, RZ, UR10, R8 ;  /* 0x0000000aff0d2c19 */ /* 0x000fe20008011608 */
[----:B------:R-:W-:Y:S02]  /*3810*/  UMOV UR10, 0x1 ;  /* 0x00000001000a7882 */ /* 0x000fe40000000000 */
[----:B------:R-:W-:Y:S02]  /*3820*/  UIMAD UR10, UR27, -0x60, UR10 ;  /* 0xffffffa01b0a78a4 */ /* 0x000fe4000f8e020a */
[----:B------:R-:W1:Y:S04]  /*3830*/  SHFL.IDX PT, R8, R13, 0x1, 0x1c1f ;  /* 0x003c1f000d087f89 */ /* 0x000e6800000e0000 */
[----:B------:R-:W-:Y:S01]  /*3840*/  IMAD R19, R7, R16, UR10 ;  /* 0x0000000a07137e24 */ /* 0x000fe2000f8e0210 */
        /* <DEDUP_REMOVED lines=77> */
[----:B------:R-:W1:Y:S04]  /*3d20*/  SHFL.IDX PT, R14, R13, RZ, 0x1c1f ;  /* 0x001c1fff0d0e7589 */ /* 0x000e6800000e0000 */
[----:B------:R-:W3:Y:S01]  /*3d30*/  SHFL.BFLY PT, R18, R9, 0x2, 0x1f ;  /* 0x0c401f0009127f89 */ /* 0x000ee200000e0000 */
[----:B-1----:R-:W-:Y:S02]  /*3d40*/  IADD3 R19, R14, -UR29, R19 ;  /* 0x8000001d0e137c10 */ /* 0x002fe4000fffe013 */
[----:B---3--:R-:W-:Y:S02]  /*3d50*/  FMNMX.FTZ R18, R9, R18, !PT ;  /* 0x0000001209127209 */ /* 0x008fe40007810000 */
[----:B------:R-:W-:-:S02]  /*3d60*/  ISETP.GT.AND P1, PT, R19, RZ, PT ;  /* 0x000000ff1300720c */ /* 0x000fc40003f24270 */
[C---:B------:R-:W-:Y:S01]  /*3d70*/  ISETP.GT.AND P2, PT, R19.reuse, 0x1, PT ;  /* 0x000000011300780c */ /* 0x040fe20003f44270 */
[----:B------:R-:W1:Y:S01]  /*3d80*/  SHFL.BFLY PT, R15, R18, 0x1, 0x1f ;  /* 0x0c201f00120f7f89 */ /* 0x000e6200000e0000 */
[----:B------:R-:W-:Y:S02]  /*3d90*/  FSEL R152, R152, -INF , P1 ;  /* 0xff80000098987808 */ /* 0x000fe40000800000 */
        /* <DEDUP_REMOVED lines=11> */
[----:B-1----:R-:W-:Y:S02]  /*3e50*/  FMNMX.FTZ R9, R18, R15, !PT ;  /* 0x0000000f12097209 */ /* 0x002fe40007810000 */
[----:B------:R-:W-:Y:S02]  /*3e60*/  FMNMX.FTZ R13, R157, R14, !PT ;  /* 0x0000000e9d0d7209 */ /* 0x000fe40007810000 */
[C---:B------:R-:W-:Y:S01]  /*3e70*/  FSETP.NEU.FTZ.AND P1, PT, R9.reuse, -INF , PT ;  /* 0xff8000000900780b */ /* 0x040fe20003f3d000 */
[----:B------:R-:W-:Y:S01]  /*3e80*/  FMUL.FTZ R15, R9, UR7 ;  /* 0x00000007090f7c20 */ /* 0x000fe20008410000 */
[----:B------:R-:W-:Y:S02]  /*3e90*/  ISETP.GT.AND P3, PT, R19, 0x18, PT ;  /* 0x000000181300780c */ /* 0x000fe40003f64270 */
[----:B------:R-:W-:-:S02]  /*3ea0*/  FSEL R161, R161, -INF , P2 ;  /* 0xff800000a1a17808 */ /* 0x000fc40001000000 */
        /* <DEDUP_REMOVED lines=28> */
[----:B------:R1:W-:Y:S01]  /*4070*/  MUFU.EX2 R15, R18 ;  /* 0x00000012000f7308 */ /* 0x0003e20000000800 */
        /* <DEDUP_REMOVED lines=9> */
[--C-:B-1----:R-:W-:Y:S01]  /*4110*/  FFMA.FTZ R18, R8, UR7, -R13.reuse ;  /* 0x0000000708127c23 */ /* 0x102fe2000801080d */
        /* <DEDUP_REMOVED lines=13> */
[----:B------:R-:W-:Y:S01]  /*41f0*/  FFMA.FTZ R175, R198, UR7, -R13 ;  /* 0x00000007c6af7c23 */ /* 0x000fe2000801080d */
[----:B------:R-:W-:Y:S01]  /*4200*/  FMNMX.FTZ R17, R177, R8, !PT ;  /* 0x00000008b1117209 */ /* 0x000fe20007810000 */
[----:B------:R-:W-:Y:S01]  /*4210*/  MUFU.EX2 R16, R16 ;  /* 0x0000001000107308 */ /* 0x000fe20000000800 */
[----:B------:R-:W-:-:S02]  /*4220*/  ISETP.GT.AND P3, PT, R19, 0x40, PT ;  /* 0x000000401300780c */ /* 0x000fc40003f64270 */
[----:B------:R-:W-:Y:S02]  /*4230*/  FSEL R181, R181, -INF , P2 ;  /* 0xff800000b5b57808 */ /* 0x000fe40001000000 */
[----:B------:R-:W-:Y:S02]  /*4240*/  FMNMX.FTZ R8, R180, R17, !PT ;  /* 0x00000011b4087209 */ /* 0x000fe40007810000 */
[----:B------:R-:W-:Y:S01]  /*4250*/  ISETP.GT.AND P2, PT, R19, 0x41, PT ;  /* 0x000000411300780c */ /* 0x000fe20003f44270 */
[----:B------:R-:W-:Y:S01]  /*4260*/  MUFU.EX2 R20, R20 ;  /* 0x0000001400147308 */ /* 0x000fe20000000800 */
[----:B------:R-:W-:Y:S02]  /*4270*/  FSEL R184, R184, -INF , P3 ;  /* 0xff800000b8b87808 */ /* 0x000fe40001800000 */
[----:B------:R-:W-:Y:S02]  /*4280*/  FMNMX.FTZ R17, R181, R8, !PT ;  /* 0x00000008b5117209 */ /* 0x000fe40007810000 */
[----:B------:R-:W-:-:S02]  /*4290*/  ISETP.GT.AND P3, PT, R19, 0x48, PT ;  /* 0x000000481300780c */ /* 0x000fc40003f64270 */
[----:B------:R-:W-:Y:S01]  /*42a0*/  FSEL R185, R185, -INF , P2 ;  /* 0xff800000b9b97808 */ /* 0x000fe20001000000 */
[----:B------:R-:W-:Y:S01]  /*42b0*/  MUFU.EX2 R23, R23 ;  /* 0x0000001700177308 */ /* 0x000fe20000000800 */
[----:B------:R-:W-:Y:S02]  /*42c0*/  FMNMX.FTZ R8, R184, R17, !PT ;  /* 0x00000011b8087209 */ /* 0x000fe40007810000 */
[----:B------:R-:W-:Y:S02]  /*42d0*/  ISETP.GT.AND P2, PT, R19, 0x49, PT ;  /* 0x000000491300780c */ /* 0x000fe40003f44270 */
[----:B------:R-:W-:Y:S02]  /*42e0*/  FSEL R188, R188, -INF , P3 ;  /* 0xff800000bcbc7808 */ /* 0x000fe40001800000 */
[----:B------:R-:W-:Y:S01]  /*42f0*/  FMNMX.FTZ R21, R185, R8, !PT ;  /* 0x00000008b9157209 */ /* 0x000fe20007810000 */
[----:B------:R1:W-:Y:S01]  /*4300*/  MUFU.EX2 R17, R163 ;  /* 0x000000a300117308 */ /* 0x0003e20000000800 */
[----:B------:R-:W-:-:S02]  /*4310*/  ISETP.GT.AND P3, PT, R19, 0x50, PT ;  /* 0x000000501300780c */ /* 0x000fc40003f64270 */
[----:B------:R-:W-:Y:S02]  /*4320*/  FSEL R189, R189, -INF , P2 ;  /* 0xff800000bdbd7808 */ /* 0x000fe40001000000 */
[----:B------:R-:W-:Y:S02]  /*4330*/  FMNMX.FTZ R8, R188, R21, !PT ;  /* 0x00000015bc087209 */ /* 0x000fe40007810000 */
[----:B------:R-:W-:Y:S01]  /*4340*/  ISETP.GT.AND P2, PT, R19, 0x51, PT ;  /* 0x000000511300780c */ /* 0x000fe20003f44270 */
[----:B------:R-:W-:Y:S01]  /*4350*/  MUFU.EX2 R170, R170 ;  /* 0x000000aa00aa7308 */ /* 0x000fe20000000800 */
[----:B------:R-:W-:Y:S01]  /*4360*/  FSEL R192, R192, -INF , P3 ;  /* 0xff800000c0c07808 */ /* 0x000fe20001800000 */
[----:B-1----:R-:W-:Y:S01]  /*4370*/  FFMA.FTZ R163, R190, UR7, -R13 ;  /* 0x00000007bea37c23 */ /* 0x002fe2000801080d */
[----:B------:R-:W-:Y:S02]  /*4380*/  FMNMX.FTZ R21, R189, R8, !PT ;  /* 0x00000008bd157209 */ /* 0x000fe40007810000 */
[----:B------:R-:W-:-:S02]  /*4390*/  ISETP.GT.AND P3, PT, R19, 0x58, PT ;  /* 0x000000581300780c */ /* 0x000fc40003f64270 */
[----:B------:R-:W-:Y:S01]  /*43a0*/  FSEL R193, R193, -INF , P2 ;  /* 0xff800000c1c17808 */ /* 0x000fe20001000000 */
[----:B------:R-:W-:Y:S01]  /*43b0*/  MUFU.EX2 R171, R171 ;  /* 0x000000ab00ab7308 */ /* 0x000fe20000000800 */
[----:B------:R-:W-:Y:S01]  /*43c0*/  FMNMX.FTZ R8, R192, R21, !PT ;  /* 0x00000015c0087209 */ /* 0x000fe20007810000 */
[----:B------:R-:W-:Y:S01]  /*43d0*/  FFMA.FTZ R21, R186, UR7, -R13 ;  /* 0x00000007ba157c23 */ /* 0x000fe2000801080d */
[----:B------:R-:W-:Y:S02]  /*43e0*/  ISETP.GT.AND P2, PT, R19, 0x59, PT ;  /* 0x000000591300780c */ /* 0x000fe40003f44270 */
[----:B------:R-:W-:Y:S02]  /*43f0*/  FSEL R196, R196, -INF , P3 ;  /* 0xff800000c4c47808 */ /* 0x000fe40001800000 */
[----:B------:R-:W-:Y:S01]  /*4400*/  FMNMX.FTZ R19, R193, R8, !PT ;  /* 0x00000008c1137209 */ /* 0x000fe20007810000 */
[----:B------:R-:W-:Y:S01]  /*4410*/  MUFU.EX2 R166, R166 ;  /* 0x000000a600a67308 */ /* 0x000fe20000000800 */
[----:B------:R-:W-:-:S02]  /*4420*/  FSEL R197, R197, -INF , P2 ;  /* 0xff800000c5c57808 */ /* 0x000fc40001000000 */
[----:B------:R-:W-:-:S04]  /*4430*/  FMNMX.FTZ R8, R196, R19, !PT ;  /* 0x00000013c4087209 */ /* 0x000fc80007810000 */
[----:B------:R-:W-:Y:S01]  /*4440*/  FMNMX.FTZ R8, R197, R8, !PT ;  /* 0x00000008c5087209 */ /* 0x000fe20007810000 */
[----:B------:R-:W-:Y:S04]  /*4450*/  MUFU.EX2 R22, R22 ;  /* 0x0000001600167308 */ /* 0x000fe80000000800 */
[----:B------:R-:W1:Y:S04]  /*4460*/  SHFL.BFLY PT, R19, R8, 0x2, 0x1f ;  /* 0x0c401f0008137f89 */ /* 0x000e6800000e0000 */
        /* <DEDUP_REMOVED lines=10> */
[--C-:B------:R-:W-:Y:S01]  /*4510*/  FFMA.FTZ R19, R194, UR7, -R13.reuse ;  /* 0x00000007c2137c23 */ /* 0x100fe2000801080d */
[----:B------:R-:W-:-:S02]  /*4520*/  FFMA.FTZ R13, R199, UR7, -R13 ;  /* 0x00000007c70d7c23 */ /* 0x000fc4000801080d */
[C---:B------:R-:W-:Y:S01]  /*4530*/  FSETP.NEU.FTZ.AND P2, PT, R8.reuse, -INF , PT ;  /* 0xff8000000800780b */ /* 0x040fe20003f5d000 */
[----:B------:R-:W-:Y:S02]  /*4540*/  FMUL.FTZ R154, R8, UR7 ;  /* 0x00000007089a7c20 */ /* 0x000fe40008410000 */
[----:B------:R-:W-:Y:S03]  /*4550*/  MUFU.EX2 R19, R19 ;  /* 0x0000001300137308 */ /* 0x000fe60000000800 */
[----:B------:R-:W-:-:S05]  /*4560*/  FSEL R154, R154, RZ, P2 ;  /* 0x000000ff9a9a7208 */ /* 0x000fca0001000000 */
[--C-:B------:R-:W-:Y:S01]  /*4570*/  FFMA.FTZ R183, R152, UR7, -R154.reuse ;  /* 0x0000000798b77c23 */ /* 0x100fe2000801089a */
[--C-:B------:R-:W-:Y:S01]  /*4580*/  FFMA.FTZ R152, R153, UR7, -R154.reuse ;  /* 0x0000000799987c23 */ /* 0x100fe2000801089a */
[----:B------:R-:W-:Y:S01]  /*4590*/  FSEL R153, R9, RZ, P1 ;  /* 0x000000ff09997208 */ /* 0x000fe20000800000 */
[--C-:B------:R-:W-:Y:S01]  /*45a0*/  FFMA.FTZ R156, R156, UR7, -R154.reuse ;  /* 0x000000079c9c7c23 */ /* 0x100fe2000801089a */
[--C-:B------:R-:W-:Y:S01]  /*45b0*/  FFMA.FTZ R157, R157, UR7, -R154.reuse ;  /* 0x000000079d9d7c23 */ /* 0x100fe2000801089a */
[----:B------:R-:W-:Y:S01]  /*45c0*/  FFMA.FTZ R158, R160, UR7, -R154 ;  /* 0x00000007a09e7c23 */ /* 0x000fe2000801089a */
[----:B------:R-:W-:Y:S01]  /*45d0*/  MUFU.EX2 R183, R183 ;  /* 0x000000b700b77308 */ /* 0x000fe20000000800 */
[----:B------:R-:W-:Y:S01]  /*45e0*/  FADD.FTZ R153, -R153, R12 ;  /* 0x0000000c99997221 */ /* 0x000fe20000010100 */
[----:B------:R-:W-:Y:S01]  /*45f0*/  FSEL R12, R8, RZ, P2 ;  /* 0x000000ff080c7208 */ /* 0x000fe20001000000 */
[--C-:B------:R-:W-:Y:S01]  /*4600*/  FFMA.FTZ R161, R161, UR7, -R154.reuse ;  /* 0x00000007a1a17c23 */ /* 0x100fe2000801089a */
[--C-:B------:R-:W-:Y:S01]  /*4610*/  FFMA.FTZ R160, R164, UR7, -R154.reuse ;  /* 0x00000007a4a07c23 */ /* 0x100fe2000801089a */
[----:B------:R-:W-:Y:S01]  /*4620*/  FMUL.FTZ R153, R153, UR7 ;  /* 0x0000000799997c20 */ /* 0x000fe20008410000 */
[--C-:B------:R-:W-:Y:S01]  /*4630*/  FFMA.FTZ R164, R172, UR7, -R154.reuse ;  /* 0x00000007aca47c23 */ /* 0x100fe2000801089a */
        /* <DEDUP_REMOVED lines=18> */
[----:B------:R-:W-:-:S07]  /*4760*/  FFMA.FTZ R197, R197, UR7, -R154 ;  /* 0x00000007c5c57c23 */ /* 0x000fce000801089a */
[----:B------:R-:W4:Y:S01]  /*4770*/  MUFU.EX2 R156, R156 ;  /* 0x0000009c009c7308 */ /* 0x000f220000000800 */
[-C--:B-1----:R-:W-:Y:S01]  /*4780*/  FMUL.FTZ R26, R26, R11.reuse ;  /* 0x0000000b1a1a7220 */ /* 0x082fe20000410000 */
[-C--:B------:R-:W-:Y:S01]  /*4790*/  FMUL.FTZ R27, R27, R11.reuse ;  /* 0x0000000b1b1b7220 */ /* 0x080fe20000410000 */
[-C--:B------:R-:W-:Y:S01]  /*47a0*/  FMUL.FTZ R30, R30, R11.reuse ;  /* 0x0000000b1e1e7220 */ /* 0x080fe20000410000 */
[-C--:B------:R-:W-:Y:S01]  /*47b0*/  FMUL.FTZ R31, R31, R11.reuse ;  /* 0x0000000b1f1f7220 */ /* 0x080fe20000410000 */
[-C--:B------:R-:W-:Y:S01]  /*47c0*/  FMUL.FTZ R34, R34, R11.reuse ;  /* 0x0000000b22227220 */ /* 0x080fe20000410000 */
[-C--:B------:R-:W-:Y:S01]  /*47d0*/  FMUL.FTZ R35, R35, R11.reuse ;  /* 0x0000000b23237220 */ /* 0x080fe20000410000 */
[----:B------:R-:W-:Y:S01]  /*47e0*/  FMUL.FTZ R38, R38, R11 ;  /* 0x0000000b26267220 */ /* 0x000fe20000410000 */
[----:B------:R-:W1:Y:S01]  /*47f0*/  MUFU.EX2 R157, R157 ;  /* 0x0000009d009d7308 */ /* 0x000e620000000800 */
[----:B---3--:R-:W-:Y:S01]  /*4800*/  FFMA.FTZ R187, R12, R4, R183 ;  /* 0x000000040cbb7223 */ /* 0x008fe200000100b7 */
[----:B------:R-:W-:Y:S01]  /*4810*/  FFMA.FTZ R4, R11, R5, R14 ;  /* 0x000000050b047223 */ /* 0x000fe2000001000e */
[-C--:B------:R-:W-:Y:S01]  /*4820*/  FMUL.FTZ R24, R24, R12.reuse ;  /* 0x0000000c18187220 */ /* 0x080fe20000410000 */
[-C--:B------:R-:W-:Y:S01]  /*4830*/  FMUL.FTZ R25, R25, R12.reuse ;  /* 0x0000000c19197220 */ /* 0x080fe20000410000 */
[----:B------:R-:W-:Y:S01]  /*4840*/  FADD.FTZ R187, R152, R187 ;  /* 0x000000bb98bb7221 */ /* 0x000fe20000010000 */
[----:B------:R-:W-:Y:S01]  /*4850*/  FADD.FTZ R180, R15, R4 ;  /* 0x000000040fb47221 */ /* 0x000fe20000010000 */
[----:B------:R-:W-:Y:S01]  /*4860*/  FFMA.FTZ R4, R184, UR7, -R154 ;  /* 0x00000007b8047c23 */ /* 0x000fe2000801089a */
[----:B------:R-:W3:Y:S01]  /*4870*/  MUFU.EX2 R158, R158 ;  /* 0x0000009e009e7308 */ /* 0x000ee20000000800 */
[----:B----4-:R-:W-:Y:S01]  /*4880*/  FADD.FTZ R186, R156, R187 ;  /* 0x000000bb9cba7221 */ /* 0x010fe20000010000 */
[----:B------:R-:W-:Y:S01]  /*4890*/  FADD.FTZ R153, R155, R180 ;  /* 0x000000b49b997221 */ /* 0x000fe20000010000 */
[----:B------:R-:W-:Y:S01]  /*48a0*/  F2FP.F16.F32.PACK_AB R155, R18, R155 ;  /* 0x0000009b129b723e */ /* 0x000fe200000000ff */
[----:B------:R-:W-:Y:S01]  /*48b0*/  FFMA.FTZ R180, R188, UR7, -R154 ;  /* 0x00000007bcb47c23 */ /* 0x000fe2000801089a */
[----:B------:R-:W-:Y:S01]  /*48c0*/  F2FP.F16.F32.PACK_AB R152, R152, R183 ;  /* 0x000000b79898723e */ /* 0x000fe200000000ff */
[----:B------:R-:W-:Y:S01]  /*48d0*/  FADD.FTZ R153, R18, R153 ;  /* 0x0000009912997221 */ /* 0x000fe20000010000 */
[----:B------:R-:W-:Y:S01]  /*48e0*/  FMUL.FTZ R28, R28, R12 ;  /* 0x0000000c1c1c7220 */ /* 0x000fe20000410000 */
[----:B------:R-:W4:Y:S01]  /*48f0*/  MUFU.EX2 R161, R161 ;  /* 0x000000a100a17308 */ /* 0x000f220000000800 */
[C---:B-1----:R-:W-:Y:S01]  /*4900*/  FADD.FTZ R187, R157.reuse, R186 ;  /* 0x000000ba9dbb7221 */ /* 0x042fe20000010000 */
[----:B------:R-:W-:Y:S01]  /*4910*/  FADD.FTZ R186, R16, R153 ;  /* 0x0000009910ba7221 */ /* 0x000fe20000010000 */
[----:B------:R-:W-:Y:S01]  /*4920*/  F2FP.F16.F32.PACK_AB R154, R157, R156 ;  /* 0x0000009c9d9a723e */ /* 0x000fe200000000ff */
        /* <DEDUP_REMOVED lines=16> */
[----:B------:R-:W-:Y:S01]  /*4a30*/  F2FP.F16.F32.PACK_AB R161, R174, R21 ;  /* 0x00000015aea1723e */ /* 0x000fe200000000ff */
[-C--:B------:R-:W-:Y:S01]  /*4a40*/  FMUL.FTZ R49, R49, R12.reuse ;  /* 0x0000000c31317220 */ /* 0x080fe20000410000 */
[-C--:B------:R-:W-:Y:S01]  /*4a50*/  FMUL.FTZ R52, R52, R12.reuse ;  /* 0x0000000c34347220 */ /* 0x080fe20000410000 */
[-C--:B------:R-:W-:Y:S01]  /*4a60*/  FMUL.FTZ R53, R53, R12.reuse ;  /* 0x0000000c35357220 */ /* 0x080fe20000410000 */
[----:B------:R-:W4:Y:S01]  /*4a70*/  MUFU.EX2 R168, R168 ;  /* 0x000000a800a87308 */ /* 0x000f220000000800 */
[----:B-1----:R-:W-:Y:S01]  /*4a80*/  FADD.FTZ R184, R160, R153 ;  /* 0x00000099a0b87221 */ /* 0x002fe20000010000 */
[----:B------:R-:W-:Y:S01]  /*4a90*/  FADD.FTZ R153, R159, R186 ;  /* 0x000000ba9f997221 */ /* 0x000fe20000010000 */
[----:B------:R-:W-:Y:S01]  /*4aa0*/  F2FP.F16.F32.PACK_AB R159, R20, R159 ;  /* 0x0000009f149f723e */ /* 0x000fe200000000ff */
[-C--:B------:R-:W-:Y:S01]  /*4ab0*/  FMUL.FTZ R56, R56, R12.reuse ;  /* 0x0000000c38387220 */ /* 0x080fe20000410000 */
[-C--:B------:R-:W-:Y:S01]  /*4ac0*/  FMUL.FTZ R57, R57, R12.reuse ;  /* 0x0000000c39397220 */ /* 0x080fe20000410000 */
[-C--:B------:R-:W-:Y:S01]  /*4ad0*/  FMUL.FTZ R60, R60, R12.reuse ;  /* 0x0000000c3c3c7220 */ /* 0x080fe20000410000 */
[----:B------:R-:W-:Y:S01]  /*4ae0*/  FMUL.FTZ R61, R61, R12 ;  /* 0x0000000c3d3d7220 */ /* 0x000fe20000410000 */
[----:B------:R-:W1:Y:S01]  /*4af0*/  MUFU.EX2 R169, R169 ;  /* 0x000000a900a97308 */ /* 0x000e620000000800 */
        /* <DEDUP_REMOVED lines=19> */
[----:B------:R-:W-:Y:S01]  /*4c30*/  F2FP.F16.F32.PACK_AB R169, R170, R23 ;  /* 0x00000017aaa9723e */ /* 0x000fe200000000ff */
        /* <DEDUP_REMOVED lines=12> */
[----:B----4-:R-:W-:Y:S01]  /*4d00*/  FADD.FTZ R157, R173, R18 ;  /* 0x00000012ad9d7221 */ /* 0x010fe20000010000 */
        /* <DEDUP_REMOVED lines=18> */
[----:B------:R-:W-:Y:S01]  /*4e30*/  FMUL.FTZ R129, R129, R12 ;  /* 0x0000000c81817220 */ /* 0x000fe20000410000 */
[----:B------:R-:W-:Y:S01]  /*4e40*/  FADD.FTZ R14, R170, R185 ;  /* 0x000000b9aa0e7221 */ /* 0x000fe20000010000 */
[----:B------:R-:W-:Y:S01]  /*4e50*/  F2FP.F16.F32.PACK_AB R170, R173, R164 ;  /* 0x000000a4adaa723e */ /* 0x000fe200000000ff */
[----:B------:R-:W-:Y:S01]  /*4e60*/  FMUL.FTZ R132, R132, R12 ;  /* 0x0000000c84847220 */ /* 0x000fe20000410000 */
[----:B------:R-:W3:Y:S01]  /*4e70*/  MUFU.EX2 R176, R176 ;  /* 0x000000b000b07308 */ /* 0x000ee20000000800 */
[----:B------:R-:W-:Y:S01]  /*4e80*/  FADD.FTZ R183, R171, R14 ;  /* 0x0000000eabb77221 */ /* 0x000fe20000010000 */
[----:B-1----:R-:W-:Y:S01]  /*4e90*/  FADD.FTZ R14, R172, R157 ;  /* 0x0000009dac0e7221 */ /* 0x002fe20000010000 */
[----:B------:R-:W-:Y:S01]  /*4ea0*/  F2FP.F16.F32.PACK_AB R157, R17, R16 ;  /* 0x00000010119d723e */ /* 0x000fe200000000ff */
[-C--:B------:R-:W-:Y:S01]  /*4eb0*/  FMUL.FTZ R133, R133, R12.reuse ;  /* 0x0000000c85857220 */ /* 0x080fe20000410000 */
[C---:B------:R-:W-:Y:S01]  /*4ec0*/  FADD.FTZ R183, R166.reuse, R183 ;  /* 0x000000b7a6b77221 */ /* 0x040fe20000010000 */
[----:B------:R-:W-:Y:S01]  /*4ed0*/  F2FP.F16.F32.PACK_AB R171, R166, R171 ;  /* 0x000000aba6ab723e */ /* 0x000fe200000000ff */
[----:B------:R-:W-:Y:S01]  /*4ee0*/  FMUL.FTZ R136, R136, R12 ;  /* 0x0000000c88887220 */ /* 0x000fe20000410000 */
[----:B------:R-:W1:Y:S01]  /*4ef0*/  MUFU.EX2 R4, R4 ;  /* 0x0000000400047308 */ /* 0x000e620000000800 */
[----:B------:R-:W-:Y:S01]  /*4f00*/  FADD.FTZ R16, R22, R183 ;  /* 0x000000b716107221 */ /* 0x000fe20000010000 */
[C---:B----4-:R-:W-:Y:S01]  /*4f10*/  FADD.FTZ R17, R177.reuse, R14 ;  /* 0x0000000eb1117221 */ /* 0x050fe20000010000 */
[----:B------:R-:W-:Y:S01]  /*4f20*/  F2FP.F16.F32.PACK_AB R164, R177, R172 ;  /* 0x000000acb1a4723e */ /* 0x000fe200000000ff */
[-C--:B------:R-:W-:Y:S01]  /*4f30*/  FMUL.FTZ R137, R137, R12.reuse ;  /* 0x0000000c89897220 */ /* 0x080fe20000410000 */
[----:B------:R-:W-:Y:S01]  /*4f40*/  FADD.FTZ R16, R179, R16 ;  /* 0x00000010b3107221 */ /* 0x000fe20000010000 */
[-C--:B------:R-:W-:Y:S01]  /*4f50*/  FMUL.FTZ R140, R140, R12.reuse ;  /* 0x0000000c8c8c7220 */ /* 0x080fe20000410000 */
[----:B------:R-:W-:Y:S01]  /*4f60*/  FMUL.FTZ R141, R141, R12 ;  /* 0x0000000c8d8d7220 */ /* 0x000fe20000410000 */
[----:B------:R-:W4:Y:S01]  /*4f70*/  MUFU.EX2 R180, R180 ;  /* 0x000000b400b47308 */ /* 0x000f220000000800 */
[----:B---3--:R-:W-:Y:S01]  /*4f80*/  FADD.FTZ R14, R176, R17 ;  /* 0x00000011b00e7221 */ /* 0x008fe20000010000 */
[----:B------:R-:W-:Y:S01]  /*4f90*/  FADD.FTZ R17, R167, R16 ;  /* 0x00000010a7117221 */ /* 0x000fe20000010000 */
[C---:B------:R-:W-:Y:S01]  /*4fa0*/  F2FP.F16.F32.PACK_AB R166, R5.reuse, R176 ;  /* 0x000000b005a6723e */ /* 0x040fe200000000ff */
[----:B------:R-:W-:Y:S01]  /*4fb0*/  FMUL.FTZ R144, R144, R12 ;  /* 0x0000000c90907220 */ /* 0x000fe20000410000 */
[----:B------:R-:W-:Y:S01]  /*4fc0*/  FADD.FTZ R23, R5, R14 ;  /* 0x0000000e05177221 */ /* 0x000fe20000010000 */
[C---:B------:R-:W-:Y:S01]  /*4fd0*/  FADD.FTZ R14, R162.reuse, R17 ;  /* 0x00000011a20e7221 */ /* 0x040fe20000010000 */
[----:B------:R-:W-:Y:S01]  /*4fe0*/  F2FP.F16.F32.PACK_AB R167, R162, R167 ;  /* 0x000000a7a2a7723e */ /* 0x000fe200000000ff */
[----:B------:R-:W3:Y:S01]  /*4ff0*/  MUFU.EX2 R15, R189 ;  /* 0x000000bd000f7308 */ /* 0x000ee20000000800 */
[----:B-1----:R-:W-:Y:S01]  /*5000*/  FADD.FTZ R16, R4, R23 ;  /* 0x0000001704107221 */ /* 0x002fe20000010000 */
[----:B------:R-:W-:Y:S01]  /*5010*/  FADD.FTZ R17, R21, R14 ;  /* 0x0000000e15117221 */ /* 0x000fe20000010000 */
[----:B------:R-:W-:Y:S01]  /*5020*/  F2FP.F16.F32.PACK_AB R160, R181, R4 ;  /* 0x00000004b5a0723e */ /* 0x000fe200000000ff */
[-C--:B------:R-:W-:Y:S01]  /*5030*/  FMUL.FTZ R145, R145, R12.reuse ;  /* 0x0000000c91917220 */ /* 0x080fe20000410000 */
[----:B------:R-:W-:Y:S01]  /*5040*/  FADD.FTZ R23, R181, R16 ;  /* 0x00000010b5177221 */ /* 0x000fe20000010000 */
[----:B------:R-:W-:Y:S01]  /*5050*/  FADD.FTZ R14, R174, R17 ;  /* 0x00000011ae0e7221 */ /* 0x000fe20000010000 */
[-C--:B------:R-:W-:Y:S01]  /*5060*/  FMUL.FTZ R148, R148, R12.reuse ;  /* 0x0000000c94947220 */ /* 0x080fe20000410000 */
[----:B------:R-:W1:Y:S01]  /*5070*/  MUFU.EX2 R192, R192 ;  /* 0x000000c000c07308 */ /* 0x000e620000000800 */
[----:B----4-:R-:W-:Y:S01]  /*5080*/  FADD.FTZ R16, R180, R23 ;  /* 0x00000017b4107221 */ /* 0x010fe20000010000 */
[----:B------:R-:W-:Y:S01]  /*5090*/  FADD.FTZ R5, R163, R14 ;  /* 0x0000000ea3057221 */ /* 0x000fe20000010000 */
[----:B------:R-:W-:Y:S01]  /*50a0*/  F2FP.F16.F32.PACK_AB R163, R178, R163 ;  /* 0x000000a3b2a3723e */ /* 0x000fe200000000ff */
[----:B------:R-:W-:Y:S01]  /*50b0*/  FMUL.FTZ R149, R149, R12 ;  /* 0x0000000c95957220 */ /* 0x000fe20000410000 */
[-C--:B------:R-:W-:Y:S01]  /*50c0*/  FMUL.FTZ R39, R39, R11.reuse ;  /* 0x0000000b27277220 */ /* 0x080fe20000410000 */
[-C--:B------:R-:W-:Y:S01]  /*50d0*/  FMUL.FTZ R42, R42, R11.reuse ;  /* 0x0000000b2a2a7220 */ /* 0x080fe20000410000 */
[-C--:B------:R-:W-:Y:S01]  /*50e0*/  FMUL.FTZ R43, R43, R11.reuse ;  /* 0x0000000b2b2b7220 */ /* 0x080fe20000410000 */
[----:B------:R-:W4:Y:S01]  /*50f0*/  MUFU.EX2 R193, R193 ;  /* 0x000000c100c17308 */ /* 0x000f220000000800 */
[C---:B---3--:R-:W-:Y:S01]  /*5100*/  FADD.FTZ R17, R15.reuse, R16 ;  /* 0x000000100f117221 */ /* 0x048fe20000010000 */
[----:B------:R-:W-:Y:S01]  /*5110*/  FADD.FTZ R16, R178, R5 ;  /* 0x00000005b2107221 */ /* 0x000fe20000010000 */
[----:B------:R-:W-:Y:S01]  /*5120*/  F2FP.F16.F32.PACK_AB R162, R15, R180 ;  /* 0x000000b40fa2723e */ /* 0x000fe200000000ff */
[-C--:B------:R-:W-:Y:S01]  /*5130*/  FMUL.FTZ R46, R46, R11.reuse ;  /* 0x0000000b2e2e7220 */ /* 0x080fe20000410000 */
[-C--:B------:R-:W-:Y:S01]  /*5140*/  FMUL.FTZ R47, R47, R11.reuse ;  /* 0x0000000b2f2f7220 */ /* 0x080fe20000410000 */
[----:B------:R-:W-:Y:S01]  /*5150*/  FADD.FTZ R5, R19, R16 ;  /* 0x0000001013057221 */ /* 0x000fe20000010000 */
        /* <DEDUP_REMOVED lines=42> */
[C---:B---3--:R-:W-:Y:S01]  /*5400*/  FADD.FTZ R4, R197.reuse, R16 ;  /* 0x00000010c5047221 */ /* 0x048fe20000010000 */
[----:B------:R-:W-:Y:S01]  /*5410*/  F2FP.F16.F32.PACK_AB R174, R197, R196 ;  /* 0x000000c4c5ae723e */ /* 0x000fe200000000ff */
[-C--:B------:R-:W-:Y:S01]  /*5420*/  FMUL.FTZ R110, R110, R11.reuse ;  /* 0x0000000b6e6e7220 */ /* 0x080fe20000410000 */
[-C--:B------:R-:W-:Y:S01]  /*5430*/  FMUL.FTZ R111, R111, R11.reuse ;  /* 0x0000000b6f6f7220 */ /* 0x080fe20000410000 */
[-C--:B------:R-:W-:Y:S01]  /*5440*/  FMUL.FTZ R114, R114, R11.reuse ;  /* 0x0000000b72727220 */ /* 0x080fe20000410000 */
[-C--:B------:R-:W-:Y:S01]  /*5450*/  FMUL.FTZ R115, R115, R11.reuse ;  /* 0x0000000b73737220 */ /* 0x080fe20000410000 */
[-C--:B------:R-:W-:Y:S01]  /*5460*/  FMUL.FTZ R118, R118, R11.reuse ;  /* 0x0000000b76767220 */ /* 0x080fe20000410000 */
[----:B------:R-:W-:Y:S01]  /*5470*/  FMUL.FTZ R119, R119, R11 ;  /* 0x0000000b77777220 */ /* 0x000fe20000410000 */
        /* <DEDUP_REMOVED lines=20> */
.L_x_13607:
[----:B------:R1:W3:Y:S01]  /*55c0*/  SYNCS.PHASECHK.TRANS64.TRYWAIT P1, [UR28+0x22850], R10 ;  /* 0x0228500aff0075a7 */ /* 0x0002e2000802015c */
[----:B------:R-:W-:Y:S05]  /*55d0*/  @!P0 BRA `(.L_x_13608) ;  /* 0x0000000000048947 */ /* 0x000fea0003800000 */
[----:B------:R-:W-:Y:S01]  /*55e0*/  BPT.TRAP 0x1 ;  /* 0x000000040000795c */ /* 0x000fe20000300000 */
.L_x_13608:
[----:B---3--:R-:W-:Y:S05]  /*55f0*/  @P1 BRA `(.L_x_13609) ;  /* 0x0000000000081947 */ /* 0x008fea0003800000 */
[----:B------:R-:W3:Y:S02]  /*5600*/  SYNCS.PHASECHK.TRANS64.TRYWAIT P1, [UR28+0x22850], R10 ;  /* 0x0228500aff0075a7 */ /* 0x000ee4000802015c */
[----:B---3--:R-:W-:Y:S05]  /*5610*/  @!P1 BRA `(.L_x_13610) ;  /* 0x0000008800249947 */ /* 0x008fea0003800000 */
.L_x_13609:
[----:B------:R4:W-:Y:S01]  /*5620*/  BAR.SYNC.DEFER_BLOCKING R3, 0x100 ;  /* 0x000400030000751d */ /* 0x0009e20000010000 */
[----:B------:R-:W-:-:S05]  /*5630*/  UIMAD UR14, UR4, 0xc00, UR24 ;  /* 0x00000c00040e78a4 */ /* 0x000fca000f8e0218 */
        /* <DEDUP_REMOVED lines=37> */
.L_x_13611:
[----:B------:R-:W-:Y:S01]  /*5890*/  UISETP.GT.AND UP0, UPT, UR27, UR26, UPT ;  /* 0x0000001a1b00728c */ /* 0x000fe2000bf04270 */
[----:B------:R-:W-:Y:S01]  /*58a0*/  IMAD.MOV.U32 R12, RZ, RZ, R9 ;  /* 0x000000ffff0c7224 */ /* 0x000fe200078e0009 */
[----:B------:R-:W-:Y:S01]  /*58b0*/  UIADD3 UR28, UR28, 0x22860, URZ ;  /* 0x000228601c1c7890 */ /* 0x000fe2000fffe03f */
[----:B---3--:R-:W-:Y:S01]  /*58c0*/  IMAD.MOV.U32 R11, RZ, RZ, R8 ;  /* 0x000000ffff0b7224 */ /* 0x008fe200078e0008 */
[----:B------:R-:W-:Y:S02]  /*58d0*/  UIADD3 UR27, UR27, -0x1, URZ ;  /* 0xffffffff1b1b7890 */ /* 0x000fe4000fffe03f */
[----:B------:R-:W-:Y:S01]  /*58e0*/  PLOP3.LUT P1, PT, PT, PT, UP0, 0x80, 0x0 ;  /* 0x000000000000781c */ /* 0x000fe20003f2f008 */
[----:B------:R-:W-:-:S09]  /*58f0*/  UPRMT UR28, UR25, 0x654, UR28 ;  /* 0x00000654191c7896 */ /* 0x000fd2000800001c */
[----:B------:R-:W-:Y:S03]  /*5900*/  SYNCS.ARRIVE.TRANS64.RED.A1T0 RZ, [UR28], RZ ;  /* 0x000000ffffff79a7 */ /* 0x000fe6000810041c */
[----:B------:R-:W-:Y:S05]  /*5910*/  @P1 BRA `(.L_x_13612) ;  /* 0xffffffd800f41947 */ /* 0x000fea000383ffff */
.L_x_13601:
[----:B------:R-:W-:-:S06]  /*5920*/  UISETP.GE.AND UP0, UPT, UR27, UR41, UPT ;  /* 0x000000291b00728c */ /* 0x000fcc000bf06270 */
[----:B------:R-:W-:-:S13]  /*5930*/  PLOP3.LUT P1, PT, PT, PT, UP0, 0x80, 0x0 ;  /* 0x000000000000781c */ /* 0x000fda0003f2f008 */
[----:B------:R-:W-:Y:S05]  /*5940*/  @!P1 BRA `(.L_x_13613) ;  /* 0x0000001c00349947 */ /* 0x000fea0003800000 */
[----:B------:R-:W-:Y:S01]  /*5950*/  IMAD.MOV.U32 R202, RZ, RZ, R9 ;  /* 0x000000ffffca7224 */ /* 0x000fe200078e0009 */
[----:B------:R-:W-:Y:S01]  /*5960*/  MOV R7, R8 ;  /* 0x0000000800077202 */ /* 0x000fe20000000f00 */
[----:B------:R-:W-:-:S06]  /*5970*/  ULDC UR7, c[0x0][0x988] ;  /* 0x0002620000077ab9 */ /* 0x000fcc0000000800 */
.L_x_13624:
[----:B------:R-:W-:-:S04]  /*5980*/  UIADD3 UR4, UR4, 0x1, URZ ;  /* 0x0000000104047890 */ /* 0x000fc8000fffe03f */
[----:B------:R-:W-:-:S04]  /*5990*/  UISETP.NE.AND UP0, UPT, UR4, 0x2, UPT ;  /* 0x000000020400788c */ /* 0x000fc8000bf05270 */
[----:B------:R-:W-:Y:S02]  /*59a0*/  USEL UR10, URZ, 0x1, UP0 ;  /* 0x000000013f0a7887 */ /* 0x000fe40008000000 */
[----:B------:R-:W-:Y:S02]  /*59b0*/  USEL UR4, UR4, URZ, UP0 ;  /* 0x0000003f04047287 */ /* 0x000fe40008000000 */
[----:B------:R-:W-:Y:S01]  /*59c0*/  ULOP3.LUT UR5, UR5, UR10, URZ, 0x3c, !UPT ;  /* 0x0000000a05057292 */ /* 0x000fe2000f8e3c3f */
[----:B0--3--:R-:W-:Y:S11]  /*59d0*/  @!P0 BRA `(.L_x_13614) ;  /* 0x0000000000048947 */ /* 0x009ff60003800000 */
[----:B------:R-:W-:Y:S01]  /*59e0*/  BPT.TRAP 0x1 ;  /* 0x000000040000795c */ /* 0x000fe20000300000 */
.L_x_13614:
[----:B------:R-:W-:Y:S01]  /*59f0*/  ULEA UR26, UR4, UR42, 0x3 ;  /* 0x0000002a041a7291 */ /* 0x000fe2000f8e183f */
[----:B------:R-:W-:-:S05]  /*5a00*/  IMAD.U32 R6, RZ, RZ, UR5 ;  /* 0x00000005ff067e24 */ /* 0x000fca000f8e00ff */
[----:B------:R-:W-:-:S04]  /*5a10*/  SHF.L.U32 R6, R6, 0x1f, RZ ;  /* 0x0000001f06067819 */ /* 0x000fc800000006ff */
[----:B------:R3:W4:Y:S01]  /*5a20*/  SYNCS.PHASECHK.TRANS64.TRYWAIT P1, [UR26+0x22830], R6 ;  /* 0x02283006ff0075a7 */ /* 0x000722000802015a */
[----:B------:R-:W-:Y:S05]  /*5a30*/  @!P0 BRA `(.L_x_13615) ;  /* 0x0000000000048947 */ /* 0x000fea0003800000 */
[----:B------:R-:W-:Y:S01]  /*5a40*/  BPT.TRAP 0x1 ;  /* 0x000000040000795c */ /* 0x000fe20000300000 */
.L_x_13615:
[----:B----4-:R-:W-:Y:S05]  /*5a50*/  @P1 BRA `(.L_x_13616) ;  /* 0x0000000000081947 */ /* 0x010fea0003800000 */
[----:B------:R-:W4:Y:S02]  /*5a60*/  SYNCS.PHASECHK.TRANS64.TRYWAIT P1, [UR26+0x22830], R6 ;  /* 0x02283006ff0075a7 */ /* 0x000f24000802015a */
[----:B----4-:R-:W-:Y:S05]  /*5a70*/  @!P1 BRA `(.L_x_13617) ;  /* 0x0000008400249947 */ /* 0x010fea0003800000 */
.L_x_13616:
[----:B------:R-:W-:Y:S01]  /*5a80*/  UIMAD UR10, UR4, 0x300, UR6 ;  /* 0x00000300040a78a4 */ /* 0x000fe2000f8e0206 */
[----:B------:R-:W-:Y:S01]  /*5a90*/  WARPGROUP.ARRIVE ;  /* 0x00000000000079c5 */ /* 0x000fe20000000000 */
[----:B------:R-:W-:Y:S01]  /*5aa0*/  UMOV UR11, 0x40000040 ;  /* 0x40000040000b7882 */ /* 0x000fe20000000000 */
[----:B------:R-:W-:Y:S01]  /*5ab0*/  UMOV UR15, 0x40000040 ;  /* 0x40000040000f7882 */ /* 0x000fe20000000000 */
[----:B------:R-:W-:Y:S02]  /*5ac0*/  UIADD3 UR14, UR10, 0x2, URZ ;  /* 0x000000020a0e7890 */ /* 0x000fe4000fffe03f */
        /* <DEDUP_REMOVED lines=18> */
.L_x_13618:
[----:B------:R-:W-:Y:S01]  /*5bf0*/  FMNMX.FTZ R8, R152, R7, !PT ;  /* 0x0000000798087209 */ /* 0x000fe20007810000 */
[----:B------:R-:W-:Y:S01]  /*5c00*/  UIADD3 UR10, UR26, 0x22840, URZ ;  /* 0x000228401a0a7890 */ /* 0x000fe2000fffe03f */
[----:B01----:R-:W-:Y:S02]  /*5c10*/  FMNMX.FTZ R10, R154, R202, !PT ;  /* 0x000000ca9a0a7209 */ /* 0x003fe40007810000 */
[----:B----4-:R-:W-:Y:S01]  /*5c20*/  FMNMX.FTZ R9, R153, R8, !PT ;  /* 0x0000000899097209 */ /* 0x010fe20007810000 */
[----:B------:R-:W-:-:S03]  /*5c30*/  UPRMT UR10, UR25, 0x654, UR10 ;  /* 0x00000654190a7896 */ /* 0x000fc6000800000a */
[----:B------:R-:W-:-:S04]  /*5c40*/  FMNMX.FTZ R8, R156, R9, !PT ;  /* 0x000000099c087209 */ /* 0x000fc80007810000 */
[----:B------:R-:W-:Y:S02]  /*5c50*/  FMNMX.FTZ R9, R157, R8, !PT ;  /* 0x000000089d097209 */ /* 0x000fe40007810000 */
[----:B------:R-:W-:Y:S02]  /*5c60*/  SYNCS.ARRIVE.TRANS64.RED.A1T0 RZ, [UR10], RZ ;  /* 0x000000ffffff79a7 */ /* 0x000fe4000810040a */
        /* <DEDUP_REMOVED lines=70> */
[----:B0-----:R-:W-:Y:S01]  /*60d0*/  FFMA.FTZ R164, R7, R4, R16 ;  /* 0x0000000407a47223 */ /* 0x001fe20000010010 */
[--C-:B------:R-:W-:Y:S01]  /*60e0*/  FFMA.FTZ R23, R193, UR7, -R204.reuse ;  /* 0x00000007c1177c23 */ /* 0x100fe200080108cc */
[----:B------:R-:W-:Y:S01]  /*60f0*/  FMNMX.FTZ R9, R191, R10, !PT ;  /* 0x0000000abf097209 */ /* 0x000fe20007810000 */
[--C-:B------:R-:W-:Y:S01]  /*6100*/  FFMA.FTZ R196, R196, UR7, -R204.reuse ;  /* 0x00000007c4c47c23 */ /* 0x100fe200080108cc */
[----:B------:R-:W-:Y:S01]  /*6110*/  FFMA.FTZ R177, R197, UR7, -R204 ;  /* 0x00000007c5b17c23 */ /* 0x000fe200080108cc */
[----:B------:R-:W-:Y:S01]  /*6120*/  FMUL.FTZ R24, R24, R7 ;  /* 0x0000000718187220 */ /* 0x000fe20000410000 */
[----:B------:R-:W-:Y:S01]  /*6130*/  FMNMX.FTZ R10, R194, R9, !PT ;  /* 0x00000009c20a7209 */ /* 0x000fe20007810000 */
[----:B------:R-:W0:Y:S01]  /*6140*/  MUFU.EX2 R203, R203 ;  /* 0x000000cb00cb7308 */ /* 0x000e220000000800 */
[----:B-1----:R-:W-:Y:S01]  /*6150*/  F2FP.F16.F32.PACK_AB R168, R201, R16 ;  /* 0x00000010c9a8723e */ /* 0x002fe200000000ff */
[-C--:B------:R-:W-:Y:S01]  /*6160*/  FMUL.FTZ R25, R25, R7.reuse ;  /* 0x0000000719197220 */ /* 0x080fe20000410000 */
        /* <DEDUP_REMOVED lines=79> */
[----:B------:R-:W-:Y:S01]  /*6660*/  FMUL.FTZ R145, R145, R7 ;  /* 0x0000000791917220 */ /* 0x000fe20000410000 */
        /* <DEDUP_REMOVED lines=9> */
[----:B------:R-:W-:Y:S01]  /*6700*/  FADD.FTZ R167, R201, R164 ;  /* 0x000000a4c9a77221 */ /* 0x000fe20000010000 */
[--C-:B------:R-:W-:Y:S01]  /*6710*/  FFMA.FTZ R163, R170, UR7, -R161.reuse ;  /* 0x00000007aaa37c23 */ /* 0x100fe200080108a1 */
[--C-:B------:R-:W-:Y:S01]  /*6720*/  FFMA.FTZ R184, R171, UR7, -R161.reuse ;  /* 0x00000007abb87c23 */ /* 0x100fe200080108a1 */
[----:B------:R-:W-:Y:S01]  /*6730*/  FFMA.FTZ R173, R174, UR7, -R161 ;  /* 0x00000007aead7c23 */ /* 0x000fe200080108a1 */
[----:B----4-:R-:W-:Y:S01]  /*6740*/  FADD.FTZ R166, R200, R167 ;  /* 0x000000a7c8a67221 */ /* 0x010fe20000010000 */
[----:B------:R-:W1:Y:S01]  /*6750*/  MUFU.EX2 R169, R169 ;  /* 0x000000a900a97308 */ /* 0x000e620000000800 */
[--C-:B------:R-:W-:Y:S01]  /*6760*/  FFMA.FTZ R188, R175, UR7, -R161.reuse ;  /* 0x00000007afbc7c23 */ /* 0x100fe200080108a1 */
[--C-:B------:R-:W-:Y:S01]  /*6770*/  FFMA.FTZ R174, R178, UR7, -R161.reuse ;  /* 0x00000007b2ae7c23 */ /* 0x100fe200080108a1 */
[----:B0-----:R-:W-:Y:S01]  /*6780*/  FADD.FTZ R166, R203, R166 ;  /* 0x000000a6cba67221 */ /* 0x001fe20000010000 */
        /* <DEDUP_REMOVED lines=10> */
[----:B------:R-:W-:Y:S01]  /*6830*/  FFMA.FTZ R199, R199, UR7, -R161 ;  /* 0x00000007c7c77c23 */ /* 0x000fe200080108a1 */
[----:B------:R-:W-:Y:S01]  /*6840*/  F2FP.F16.F32.PACK_AB R170, R203, R200 ;  /* 0x000000c8cbaa723e */ /* 0x000fe200000000ff */
[----:B------:R-:W4:Y:S01]  /*6850*/  MUFU.EX2 R155, R155 ;  /* 0x0000009b009b7308 */ /* 0x000f220000000800 */
[----:B-1----:R-:W-:Y:S01]  /*6860*/  FFMA.FTZ R5, R176, R5, R169 ;  /* 0x00000005b0057223 */ /* 0x002fe200000100a9 */
[-C--:B------:R-:W-:Y:S01]  /*6870*/  FMUL.FTZ R148, R148, R7.reuse ;  /* 0x0000000794947220 */ /* 0x080fe20000410000 */
[----:B------:R-:W-:Y:S01]  /*6880*/  FMUL.FTZ R149, R149, R7 ;  /* 0x0000000795957220 */ /* 0x000fe20000410000 */
[-C--:B------:R-:W-:Y:S01]  /*6890*/  FMUL.FTZ R26, R26, R176.reuse ;  /* 0x000000b01a1a7220 */ /* 0x080fe20000410000 */
[-C--:B------:R-:W-:Y:S01]  /*68a0*/  FMUL.FTZ R27, R27, R176.reuse ;  /* 0x000000b01b1b7220 */ /* 0x080fe20000410000 */
[-C--:B------:R-:W-:Y:S01]  /*68b0*/  FMUL.FTZ R30, R30, R176.reuse ;  /* 0x000000b01e1e7220 */ /* 0x080fe20000410000 */
[-C--:B------:R-:W-:Y:S01]  /*68c0*/  FMUL.FTZ R31, R31, R176.reuse ;  /* 0x000000b01f1f7220 */ /* 0x080fe20000410000 */
[----:B------:R-:W1:Y:S01]  /*68d0*/  MUFU.EX2 R158, R158 ;  /* 0x0000009e009e7308 */ /* 0x000e620000000800 */
[C---:B0-----:R-:W-:Y:S01]  /*68e0*/  FADD.FTZ R164, R154.reuse, R5 ;  /* 0x000000059aa47221 */ /* 0x041fe20000010000 */
[----:B------:R-:W-:Y:S01]  /*68f0*/  FFMA.FTZ R5, R183, UR7, -R161 ;  /* 0x00000007b7057c23 */ /* 0x000fe200080108a1 */
[----:B------:R-:W-:Y:S01]  /*6900*/  F2FP.F16.F32.PACK_AB R169, R154, R169 ;  /* 0x000000a99aa9723e */ /* 0x000fe200000000ff */
        /* <DEDUP_REMOVED lines=21> */
[----:B0-----:R-:W-:Y:S01]  /*6a60*/  FADD.FTZ R171, R165, R164 ;  /* 0x000000a4a5ab7221 */ /* 0x001fe20000010000 */
[----:B------:R-:W-:Y:S01]  /*6a70*/  FADD.FTZ R166, R14, R167 ;  /* 0x000000a70ea67221 */ /* 0x000fe20000010000 */
[-C--:B------:R-:W-:Y:S01]  /*6a80*/  FMUL.FTZ R62, R62, R176.reuse ;  /* 0x000000b03e3e7220 */ /* 0x080fe20000410000 */
[-C--:B------:R-:W-:Y:S01]  /*6a90*/  FMUL.FTZ R63, R63, R176.reuse ;  /* 0x000000b03f3f7220 */ /* 0x080fe20000410000 */
[-C--:B------:R-:W-:Y:S01]  /*6aa0*/  FMUL.FTZ R66, R66, R176.reuse ;  /* 0x000000b042427220 */ /* 0x080fe20000410000 */
[-C--:B------:R-:W-:Y:S01]  /*6ab0*/  FMUL.FTZ R67, R67, R176.reuse ;  /* 0x000000b043437220 */ /* 0x080fe20000410000 */
[-C--:B------:R-:W-:Y:S01]  /*6ac0*/  FMUL.FTZ R70, R70, R176.reuse ;  /* 0x000000b046467220 */ /* 0x080fe20000410000 */
[----:B------:R-:W0:Y:S01]  /*6ad0*/  MUFU.EX2 R180, R180 ;  /* 0x000000b400b47308 */ /* 0x000e220000000800 */
[C---:B----4-:R-:W-:Y:S01]  /*6ae0*/  FADD.FTZ R164, R162.reuse, R171 ;  /* 0x000000aba2a47221 */ /* 0x050fe20000010000 */
[----:B------:R-:W-:Y:S01]  /*6af0*/  FADD.FTZ R171, R157, R166 ;  /* 0x000000a69dab7221 */ /* 0x000fe20000010000 */
[----:B------:R-:W-:Y:S01]  /*6b00*/  F2FP.F16.F32.PACK_AB R165, R162, R165 ;  /* 0x000000a5a2a5723e */ /* 0x000fe200000000ff */
[----:B------:R-:W-:Y:S01]  /*6b10*/  FMUL.FTZ R71, R71, R176 ;  /* 0x000000b047477220 */ /* 0x000fe20000410000 */
[----:B------:R-:W-:Y:S01]  /*6b20*/  F2FP.F16.F32.PACK_AB R162, R20, R13 ;  /* 0x0000000d14a2723e */ /* 0x000fe200000000ff */
[----:B------:R-:W-:Y:S01]  /*6b30*/  FADD.FTZ R166, R160, R171 ;  /* 0x000000aba0a67221 */ /* 0x000fe20000010000 */
[----:B------:R-:W-:Y:S01]  /*6b40*/  F2FP.F16.F32.PACK_AB R171, R158, R155 ;  /* 0x0000009b9eab723e */ /* 0x000fe200000000ff */
[----:B------:R-:W4:Y:S01]  /*6b50*/  MUFU.EX2 R163, R163 ;  /* 0x000000a300a37308 */ /* 0x000f220000000800 */
[----:B-1----:R-:W-:Y:S01]  /*6b60*/  FADD.FTZ R167, R159, R164 ;  /* 0x000000a49fa77221 */ /* 0x002fe20000010000 */
[C---:B------:R-:W-:Y:S01]  /*6b70*/  FADD.FTZ R166, R17.reuse, R166 ;  /* 0x000000a611a67221 */ /* 0x040fe20000010000 */
[----:B------:R-:W-:Y:S01]  /*6b80*/  F2FP.F16.F32.PACK_AB R160, R17, R160 ;  /* 0x000000a011a0723e */ /* 0x000fe200000000ff */
[-C--:B------:R-:W-:Y:S01]  /*6b90*/  FMUL.FTZ R74, R74, R176.reuse ;  /* 0x000000b04a4a7220 */ /* 0x080fe20000410000 */
[-C--:B------:R-:W-:Y:S01]  /*6ba0*/  FMUL.FTZ R75, R75, R176.reuse ;  /* 0x000000b04b4b7220 */ /* 0x080fe20000410000 */
        /* <DEDUP_REMOVED lines=19> */
[----:B-1----:R-:W-:Y:S01]  /*6ce0*/  FADD.FTZ R164, R184, R161 ;  /* 0x000000a1b8a47221 */ /* 0x002fe20000010000 */
[----:B------:R-:W-:Y:S01]  /*6cf0*/  FADD.FTZ R161, R13, R166 ;  /* 0x000000a60da17221 */ /* 0x000fe20000010000 */
[----:B------:R-:W-:Y:S01]  /*6d00*/  F2FP.F16.F32.PACK_AB R166, R157, R14 ;  /* 0x0000000e9da6723e */ /* 0x000fe200000000ff */
[-C--:B------:R-:W-:Y:S01]  /*6d10*/  FMUL.FTZ R106, R106, R176.reuse ;  /* 0x000000b06a6a7220 */ /* 0x080fe20000410000 */
[-C--:B------:R-:W-:Y:S01]  /*6d20*/  FMUL.FTZ R107, R107, R176.reuse ;  /* 0x000000b06b6b7220 */ /* 0x080fe20000410000 */
[----:B------:R-:W-:Y:S01]  /*6d30*/  FADD.FTZ R161, R20, R161 ;  /* 0x000000a114a17221 */ /* 0x000fe20000010000 */
[-C--:B------:R-:W-:Y:S01]  /*6d40*/  FMUL.FTZ R110, R110, R176.reuse ;  /* 0x000000b06e6e7220 */ /* 0x080fe20000410000 */
[----:B------:R-:W1:Y:S01]  /*6d50*/  MUFU.EX2 R174, R174 ;  /* 0x000000ae00ae7308 */ /* 0x000e620000000800 */
[----:B0-----:R-:W-:Y:S01]  /*6d60*/  FADD.FTZ R167, R173, R164 ;  /* 0x000000a4ada77221 */ /* 0x001fe20000010000 */
[----:B------:R-:W-:Y:S01]  /*6d70*/  F2FP.F16.F32.PACK_AB R164, R18, R15 ;  /* 0x0000000f12a4723e */ /* 0x000fe200000000ff */
[----:B------:R-:W-:Y:S01]  /*6d80*/  FADD.FTZ R18, R156, R161 ;  /* 0x000000a19c127221 */ /* 0x000fe20000010000 */
[----:B------:R-:W-:Y:S01]  /*6d90*/  F2FP.F16.F32.PACK_AB R161, R184, R163 ;  /* 0x000000a3b8a1723e */ /* 0x000fe200000000ff */
[----:B------:R-:W-:Y:S01]  /*6da0*/  FMUL.FTZ R111, R111, R176 ;  /* 0x000000b06f6f7220 */ /* 0x000fe20000410000 */
[C---:B------:R-:W-:Y:S01]  /*6db0*/  F2FP.F16.F32.PACK_AB R156, R153.reuse, R156 ;  /* 0x0000009c999c723e */ /* 0x040fe200000000ff */
[----:B------:R-:W-:Y:S01]  /*6dc0*/  FADD.FTZ R15, R153, R18 ;  /* 0x00000012990f7221 */ /* 0x000fe20000010000 */
[----:B------:R-:W0:Y:S01]  /*6dd0*/  MUFU.EX2 R175, R175 ;  /* 0x000000af00af7308 */ /* 0x000e220000000800 */
        /* <DEDUP_REMOVED lines=9> */
[----:B------:R-:W-:Y:S01]  /*6e70*/  F2FP.F16.F32.PACK_AB R167, R180, R159 ;  /* 0x0000009fb4a7723e */ /* 0x000fe200000000ff */
[-C--:B------:R-:W-:Y:S01]  /*6e80*/  FMUL.FTZ R123, R123, R176.reuse ;  /* 0x000000b07b7b7220 */ /* 0x080fe20000410000 */
        /* <DEDUP_REMOVED lines=13> */
[----:B----4-:R-:W-:Y:S01]  /*6f60*/  FADD.FTZ R18, R4, R157 ;  /* 0x0000009d04127221 */ /* 0x010fe20000010000 */
[----:B------:R-:W-:Y:S01]  /*6f70*/  F2FP.F16.F32.PACK_AB R157, R175, R174 ;  /* 0x000000aeaf9d723e */ /* 0x000fe200000000ff */
[-C--:B------:R-:W-:Y:S01]  /*6f80*/  FMUL.FTZ R146, R146, R176.reuse ;  /* 0x000000b092927220 */ /* 0x080fe20000410000 */
[-C--:B------:R-:W-:Y:S01]  /*6f90*/  FMUL.FTZ R147, R147, R176.reuse ;  /* 0x000000b093937220 */ /* 0x080fe20000410000 */
[-C--:B------:R-:W-:Y:S01]  /*6fa0*/  FMUL.FTZ R150, R150, R176.reuse ;  /* 0x000000b096967220 */ /* 0x080fe20000410000 */
[----:B------:R-:W-:-:S02]  /*6fb0*/  FMUL.FTZ R151, R151, R176 ;  /* 0x000000b097977220 */ /* 0x000fc40000410000 */
[----:B------:R-:W4:Y:S01]  /*6fc0*/  MUFU.EX2 R19, R19 ;  /* 0x0000001300137308 */ /* 0x000f220000000800 */
[----:B-1----:R-:W-:-:S07]  /*6fd0*/  FADD.FTZ R14, R12, R15 ;  /* 0x0000000f0c0e7221 */ /* 0x002fce0000010000 */
[----:B------:R-:W1:Y:S01]  /*6fe0*/  MUFU.EX2 R178, R178 ;  /* 0x000000b200b27308 */ /* 0x000e620000000800 */
[C---:B0-----:R-:W-:Y:S01]  /*6ff0*/  FADD.FTZ R17, R5.reuse, R18 ;  /* 0x0000001205117221 */ /* 0x041fe20000010000 */
[----:B------:R-:W-:-:S06]  /*7000*/  F2FP.F16.F32.PACK_AB R159, R5, R4 ;  /* 0x00000004059f723e */ /* 0x000fcc00000000ff */
[----:B------:R-:W0:Y:S01]  /*7010*/  MUFU.EX2 R152, R152 ;  /* 0x0000009800987308 */ /* 0x000e220000000800 */
[C---:B----4-:R-:W-:Y:S01]  /*7020*/  FADD.FTZ R15, R19.reuse, R14 ;  /* 0x0000000e130f7221 */ /* 0x050fe20000010000 */
[----:B------:R-:W-:-:S06]  /*7030*/  F2FP.F16.F32.PACK_AB R158, R19, R12 ;  /* 0x0000000c139e723e */ /* 0x000fcc00000000ff */
[----:B------:R-:W4:Y:S01]  /*7040*/  MUFU.EX2 R179, R179 ;  /* 0x000000b300b37308 */ /* 0x000f220000000800 */
[----:B-1----:R-:W-:-:S07]  /*7050*/  FADD.FTZ R18, R178, R17 ;  /* 0x00000011b2127221 */ /* 0x002fce0000010000 */
[----:B------:R-:W1:Y:S01]  /*7060*/  MUFU.EX2 R21, R21 ;  /* 0x0000001500157308 */ /* 0x000e620000000800 */
[----:B0-----:R-:W-:-:S07]  /*7070*/  FADD.FTZ R14, R152, R15 ;  /* 0x0000000f980e7221 */ /* 0x001fce0000010000 */
[----:B------:R-:W0:Y:S01]  /*7080*/  MUFU.EX2 R16, R190 ;  /* 0x000000be00107308 */ /* 0x000e220000000800 */
[C---:B----4-:R-:W-:Y:S01]  /*7090*/  FADD.FTZ R13, R179.reuse, R18 ;  /* 0x00000012b30d7221 */ /* 0x050fe20000010000 */
[----:B------:R-:W-:-:S06]  /*70a0*/  F2FP.F16.F32.PACK_AB R153, R179, R178 ;  /* 0x000000b2b399723e */ /* 0x000fcc00000000ff */
[----:B------:R-:W4:Y:S01]  /*70b0*/  MUFU.EX2 R11, R11 ;  /* 0x0000000b000b7308 */ /* 0x000f220000000800 */
[C---:B-1----:R-:W-:Y:S01]  /*70c0*/  FADD.FTZ R14, R21.reuse, R14 ;  /* 0x0000000e150e7221 */ /* 0x042fe20000010000 */
[----:B------:R-:W-:-:S06]  /*70d0*/  F2FP.F16.F32.PACK_AB R152, R21, R152 ;  /* 0x000000981598723e */ /* 0x000fcc00000000ff */
[----:B------:R-:W1:Y:S01]  /*70e0*/  MUFU.EX2 R155, R191 ;  /* 0x000000bf009b7308 */ /* 0x000e620000000800 */
[----:B0-----:R-:W-:-:S07]  /*70f0*/  FADD.FTZ R12, R16, R13 ;  /* 0x0000000d100c7221 */ /* 0x001fce0000010000 */
[----:B------:R-:W0:Y:S01]  /*7100*/  MUFU.EX2 R22, R22 ;  /* 0x0000001600167308 */ /* 0x000e220000000800 */
[----:B----4-:R-:W-:-:S07]  /*7110*/  FADD.FTZ R15, R11, R14 ;  /* 0x0000000e0b0f7221 */ /* 0x010fce0000010000 */
[----:B------:R-:W4:Y:S01]  /*7120*/  MUFU.EX2 R194, R194 ;  /* 0x000000c200c27308 */ /* 0x000f220000000800 */
[C---:B-1----:R-:W-:Y:S01]  /*7130*/  FADD.FTZ R5, R155.reuse, R12 ;  /* 0x0000000c9b057221 */ /* 0x042fe20000010000 */
[----:B------:R-:W-:-:S06]  /*7140*/  F2FP.F16.F32.PACK_AB R155, R155, R16 ;  /* 0x000000109b9b723e */ /* 0x000fcc00000000ff */
[----:B------:R-:W1:Y:S01]  /*7150*/  MUFU.EX2 R172, R172 ;  /* 0x000000ac00ac7308 */ /* 0x000e620000000800 */
[C---:B0-----:R-:W-:Y:S01]  /*7160*/  FADD.FTZ R15, R22.reuse, R15 ;  /* 0x0000000f160f7221 */ /* 0x041fe20000010000 */
[----:B------:R-:W-:-:S06]  /*7170*/  F2FP.F16.F32.PACK_AB R154, R22, R11 ;  /* 0x0000000b169a723e */ /* 0x000fcc00000000ff */
[----:B------:R-:W0:Y:S01]  /*7180*/  MUFU.EX2 R195, R195 ;  /* 0x000000c300c37308 */ /* 0x000e220000000800 */
[----:B----4-:R-:W-:-:S07]  /*7190*/  FADD.FTZ R12, R194, R5 ;  /* 0x00000005c20c7221 */ /* 0x010fce0000010000 */
        /* <DEDUP_REMOVED lines=11> */
[----:B0-----:R-:W-:Y:S01]  /*7250*/  FADD.FTZ R4, R10, R5 ;  /* 0x000000050a047221 */ /* 0x001fe20000010000 */
[C---:B----4-:R-:W-:Y:S01]  /*7260*/  FADD.FTZ R5, R175.reuse, R12 ;  /* 0x0000000caf057221 */ /* 0x050fe20000010000 */
[----:B------:R-:W-:Y:S02]  /*7270*/  F2FP.F16.F32.PACK_AB R175, R175, R198 ;  /* 0x000000c6afaf723e */ /* 0x000fe400000000ff */
[C---:B-1----:R-:W-:Y:S01]  /*7280*/  FADD.FTZ R4, R177.reuse, R4 ;  /* 0x00000004b1047221 */ /* 0x042fe20000010000 */
[----:B------:R-:W-:Y:S01]  /*7290*/  F2FP.F16.F32.PACK_AB R174, R177, R10 ;  /* 0x0000000ab1ae723e */ /* 0x000fe200000000ff */
[----:B------:R-:W-:Y:S06]  /*72a0*/  @!P0 BRA `(.L_x_13619) ;  /* 0x0000000000048947 */ /* 0x000fec0003800000 */
[----:B------:R-:W-:Y:S01]  /*72b0*/  BPT.TRAP 0x1 ;  /* 0x000000040000795c */ /* 0x000fe20000300000 */
.L_x_13619:
[----:B------:R0:W1:Y:S01]  /*72c0*/  SYNCS.PHASECHK.TRANS64.TRYWAIT P1, [UR26+0x22850], R6 ;  /* 0x02285006ff0075a7 */ /* 0x000062000802015a */
[----:B------:R-:W-:Y:S05]  /*72d0*/  @!P0 BRA `(.L_x_13620) ;  /* 0x0000000000048947 */ /* 0x000fea0003800000 */
[----:B------:R-:W-:Y:S01]  /*72e0*/  BPT.TRAP 0x1 ;  /* 0x000000040000795c */ /* 0x000fe20000300000 */
.L_x_13620:
[----:B-1----:R-:W-:Y:S05]  /*72f0*/  @P1 BRA `(.L_x_13621) ;  /* 0x0000000000081947 */ /* 0x002fea0003800000 */
[----:B------:R-:W1:Y:S02]  /*7300*/  SYNCS.PHASECHK.TRANS64.TRYWAIT P1, [UR26+0x22850], R6 ;  /* 0x02285006ff0075a7 */ /* 0x000e64000802015a */
[----:B-1----:R-:W-:Y:S05]  /*7310*/  @!P1 BRA `(.L_x_13622) ;  /* 0x0000006c00149947 */ /* 0x002fea0003800000 */
.L_x_13621:
        /* <DEDUP_REMOVED lines=39> */
.L_x_13623:
[----:B------:R-:W-:Y:S01]  /*7590*/  UISETP.GT.AND UP0, UPT, UR27, UR41, UPT ;  /* 0x000000291b00728c */ /* 0x000fe2000bf04270 */
[----:B------:R-:W-:Y:S01]  /*75a0*/  IMAD.MOV.U32 R202, RZ, RZ, R9 ;  /* 0x000000ffffca7224 */ /* 0x000fe200078e0009 */
[----:B------:R-:W-:Y:S01]  /*75b0*/  UIADD3 UR26, UR26, 0x22860, URZ ;  /* 0x000228601a1a7890 */ /* 0x000fe2000fffe03f */
[----:B-1----:R-:W-:Y:S01]  /*75c0*/  IMAD.MOV.U32 R7, RZ, RZ, R8 ;  /* 0x000000ffff077224 */ /* 0x002fe200078e0008 */
[----:B------:R-:W-:Y:S02]  /*75d0*/  UIADD3 UR27, UR27, -0x1, URZ ;  /* 0xffffffff1b1b7890 */ /* 0x000fe4000fffe03f */
[----:B------:R-:W-:Y:S01]  /*75e0*/  PLOP3.LUT P1, PT, PT, PT, UP0, 0x80, 0x0 ;  /* 0x000000000000781c */ /* 0x000fe20003f2f008 */
[----:B------:R-:W-:-:S09]  /*75f0*/  UPRMT UR26, UR25, 0x654, UR26 ;  /* 0x00000654191a7896 */ /* 0x000fd2000800001a */
[----:B------:R-:W-:Y:S03]  /*7600*/  SYNCS.ARRIVE.TRANS64.RED.A1T0 RZ, [UR26], RZ ;  /* 0x000000ffffff79a7 */ /* 0x000fe6000810041a */
[----:B------:R-:W-:Y:S05]  /*7610*/  @P1 BRA `(.L_x_13624) ;  /* 0xffffffe000d81947 */ /* 0x000fea000383ffff */
.L_x_13613:
[----:B------:R-:W4:Y:S01]  /*7620*/  SHFL.BFLY PT, R3, R4, 0x2, 0x1f ;  /* 0x0c401f0004037f89 */ /* 0x000f2200000e0000 */
[----:B------:R-:W-:-:S03]  /*7630*/  PLOP3.LUT P0, PT, PT, PT, PT, 0x8, 0x0 ;  /* 0x000000000000781c */ /* 0x000fc60003f0e170 */
[----:B0--3--:R-:W0:Y:S01]  /*7640*/  SHFL.BFLY PT, R6, R5, 0x2, 0x1f ;  /* 0x0c401f0005067f89 */ /* 0x009e2200000e0000 */
[----:B----4-:R-:W-:Y:S01]  /*7650*/  FADD.FTZ R3, R3, R4 ;  /* 0x0000000403037221 */ /* 0x010fe20000010000 */
[----:B------:R-:W-:Y:S02]  /*7660*/  IMAD.MOV.U32 R4, RZ, RZ, -0x800000 ;  /* 0xff800000ff047424 */ /* 0x000fe400078e00ff */
[----:B0-----:R-:W-:Y:S02]  /*7670*/  FADD.FTZ R6, R6, R5 ;  /* 0x0000000506067221 */ /* 0x001fe40000010000 */
[----:B--2---:R-:W1:Y:S01]  /*7680*/  SHFL.BFLY PT, R0, R3, 0x1, 0x1f ;  /* 0x0c201f0003007f89 */ /* 0x004e6200000e0000 */
[----:B------:R-:W-:-:S03]  /*7690*/  IMAD.U32 R5, RZ, RZ, UR7 ;  /* 0x00000007ff057e24 */ /* 0x000fc6000f8e00ff */
[----:B------:R-:W0:Y:S01]  /*76a0*/  SHFL.BFLY PT, R7, R6, 0x1, 0x1f ;  /* 0x0c201f0006077f89 */ /* 0x000e2200000e0000 */
[----:B-1----:R-:W-:Y:S01]  /*76b0*/  FADD.FTZ R11, R3, R0 ;  /* 0x00000000030b7221 */ /* 0x002fe20000010000 */
[----:B------:R-:W-:Y:S01]  /*76c0*/  IADD3 R3, -R2, 0xb, RZ ;  /* 0x0000000b02037810 */ /* 0x000fe20007ffe1ff */
[----:B------:R-:W-:Y:S02]  /*76d0*/  IMAD.MOV.U32 R0, RZ, RZ, RZ ;  /* 0x000000ffff007224 */ /* 0x000fe400078e00ff */
[----:B0-----:R-:W-:Y:S02]  /*76e0*/  FADD.FTZ R12, R6, R7 ;  /* 0x00000007060c7221 */ /* 0x001fe40000010000 */
[----:B------:R0:W-:Y:S08]  /*76f0*/  BAR.ARV R3, 0x100 ;  /* 0x000400030000751d */ /* 0x0001f00000002000 */
[----:B------:R-:W-:Y:S06]  /*7700*/  BAR.ARV 0x8, 0x180 ;  /* 0x0206000000007b1d */ /* 0x000fec0000002000 */
[----:B------:R-:W-:Y:S01]  /*7710*/  FSETP.NE.FTZ.AND P1, PT, R11, RZ, PT ;  /* 0x000000ff0b00720b */ /* 0x000fe20003f35000 */
[----:B0-----:R-:W-:Y:S01]  /*7720*/  IMAD.MOV.U32 R3, RZ, RZ, -0x800000 ;  /* 0xff800000ff037424 */ /* 0x001fe200078e00ff */
[----:B------:R-:W-:-:S02]  /*7730*/  FSETP.NE.FTZ.AND P2, PT, R12, RZ, PT ;  /* 0x000000ff0c00720b */ /* 0x000fc40003f55000 */
[----:B------:R-:W-:-:S09]  /*7740*/  MOV R7, RZ ;  /* 0x000000ff00077202 */ /* 0x000fd20000000f00 */
[----:B------:R-:W0:Y:S01]  /*7750*/  @P1 MUFU.RCP R7, R11 ;  /* 0x0000000b00071308 */ /* 0x000e220000001000 */
[----:B------:R-:W-:-:S07]  /*7760*/  @P1 FMUL.FTZ R5, R5, 0.69314718246459960938 ;  /* 0x3f31721805051820 */ /* 0x000fce0000410000 */
[----:B------:R-:W1:Y:S08]  /*7770*/  @P1 MUFU.LG2 R10, R11 ;  /* 0x0000000b000a1308 */ /* 0x000e700000000c00 */
[----:B------:R-:W2:Y:S01]  /*7780*/  @P2 MUFU.LG2 R2, R12 ;  /* 0x0000000c00022308 */ /* 0x000ea20000000c00 */
[-C--:B0-----:R-:W-:Y:S01]  /*7790*/  FMUL.FTZ R24, R24, R7.reuse ;  /* 0x0000000718187220 */ /* 0x081fe20000410000 */
[-C--:B------:R-:W-:Y:S01]  /*77a0*/  FMUL.FTZ R25, R25, R7.reuse ;  /* 0x0000000719197220 */ /* 0x080fe20000410000 */
[-C--:B------:R-:W-:Y:S01]  /*77b0*/  FMUL.FTZ R28, R28, R7.reuse ;  /* 0x000000071c1c7220 */ /* 0x080fe20000410000 */
[-C--:B------:R-:W-:Y:S01]  /*77c0*/  FMUL.FTZ R29, R29, R7.reuse ;  /* 0x000000071d1d7220 */ /* 0x080fe20000410000 */
[-C--:B------:R-:W-:Y:S01]  /*77d0*/  FMUL.FTZ R32, R32, R7.reuse ;  /* 0x0000000720207220 */ /* 0x080fe20000410000 */
[-C--:B------:R-:W-:Y:S01]  /*77e0*/  FMUL.FTZ R33, R33, R7.reuse ;  /* 0x0000000721217220 */ /* 0x080fe20000410000 */
[-C--:B------:R-:W-:Y:S01]  /*77f0*/  FMUL.FTZ R36, R36, R7.reuse ;  /* 0x0000000724247220 */ /* 0x080fe20000410000 */
        /* <DEDUP_REMOVED lines=58> */
[----:B------:R-:W-:Y:S01]  /*7ba0*/  MOV R7, UR7 ;  /* 0x0000000700077c02 */ /* 0x000fe20008000f00 */
[----:B-1----:R-:W-:Y:S01]  /*7bb0*/  @P1 FMUL.FTZ R10, R10, 0.69314718246459960938 ;  /* 0x3f3172180a0a1820 */ /* 0x002fe20000410000 */
[----:B--2---:R-:W-:Y:S01]  /*7bc0*/  @P2 FMUL.FTZ R2, R2, 0.69314718246459960938 ;  /* 0x3f31721802022820 */ /* 0x004fe20000410000 */
[-C--:B0-----:R-:W-:Y:S01]  /*7bd0*/  FMUL.FTZ R26, R26, R0.reuse ;  /* 0x000000001a1a7220 */ /* 0x081fe20000410000 */
        /* <DEDUP_REMOVED lines=66> */
.L_x_13588:
        /* <DEDUP_REMOVED lines=32> */
[----:B------:R-:W-:Y:S02]  /*8200*/  IADD3 R13, R5, -R6, RZ ;  /* 0x80000006050d7210 */ /* 0x000fe40007ffe0ff */
[----:B------:R-:W-:Y:S01]  /*8210*/  LEA.HI R10, R9, R0, RZ, 0x2 ;  /* 0x00000000090a7211 */ /* 0x000fe200078f10ff */
[----:B------:R-:W5:Y:S01]  /*8220*/  @P0 LDC R152, c[0x0][0xbec] ;  /* 0x0002fb00ff980b82 */ /* 0x000f620000000800 */
[----:B------:R-:W-:-:S02]  /*8230*/  LEA.HI R6, R13, R13, RZ, 0x1 ;  /* 0x0000000d0d067211 */ /* 0x000fc400078f08ff */
[--C-:B------:R-:W-:Y:S02]  /*8240*/  SHF.R.S32.HI R11, RZ, 0x2, R10.reuse ;  /* 0x00000002ff0b7819 */ /* 0x100fe4000001140a */
[----:B------:R-:W-:Y:S02]  /*8250*/  SHF.R.S32.HI R12, RZ, 0x1f, R10 ;  /* 0x0000001fff0c7819 */ /* 0x000fe4000001140a */
[----:B------:R-:W-:Y:S01]  /*8260*/  LEA.HI R9, R9, R0, RZ, 0x5 ;  /* 0x0000000009097211 */ /* 0x000fe200078f28ff */
[----:B------:R-:W5:Y:S01]  /*8270*/  @P0 LDC R17, c[0x0][0xbf0] ;  /* 0x0002fc00ff110b82 */ /* 0x000f620000000800 */
[----:B------:R-:W-:Y:S02]  /*8280*/  LEA.HI R12, R12, R11, RZ, 0x3 ;  /* 0x0000000b0c0c7211 */ /* 0x000fe400078f18ff */
[----:B------:R-:W-:Y:S02]  /*8290*/  LOP3.LUT R2, R2, 0x3fffffe, RZ, 0xc0, !PT ;  /* 0x03fffffe02027812 */ /* 0x000fe400078ec0ff */
[----:B------:R-:W-:-:S03]  /*82a0*/  LOP3.LUT R12, R12, 0xfffffff8, RZ, 0xc0, !PT ;  /* 0xfffffff80c0c7812 */ /* 0x000fc600078ec0ff */
[----:B------:R-:W-:Y:S01]  /*82b0*/  IMAD.IADD R2, R7, 0x1, -R2 ;  /* 0x0000000107027824 */ /* 0x000fe200078e0a02 */
[----:B------:R-:W5:Y:S01]  /*82c0*/  @P0 LDC R153, c[0x0][0xbf0] ;  /* 0x0002fc00ff990b82 */ /* 0x000f620000000800 */
[----:B------:R-:W-:Y:S01]  /*82d0*/  IMAD.IADD R5, R11, 0x1, -R12 ;  /* 0x000000010b057824 */ /* 0x000fe200078e0a0c */
[----:B------:R-:W-:Y:S01]  /*82e0*/  LOP3.LUT R12, R6, 0x1ffffffe, RZ, 0xc0, !PT ;  /* 0x1ffffffe060c7812 */ /* 0x000fe200078ec0ff */
[----:B------:R-:W-:Y:S01]  /*82f0*/  IMAD.U32 R7, RZ, RZ, UR5 ;  /* 0x00000005ff077e24 */ /* 0x000fe2000f8e00ff */
[----:B------:R-:W-:Y:S01]  /*8300*/  SHF.R.S32.HI R6, RZ, 0x5, R9 ;  /* 0x00000005ff067819 */ /* 0x000fe20000011409 */
[----:B------:R-:W-:Y:S01]  /*8310*/  IMAD.U32 R7, RZ, RZ, UR6 ;  /* 0x00000006ff077e24 */ /* 0x000fe2000f8e00ff */
[----:B------:R-:W-:Y:S01]  /*8320*/  UIMAD UR6, UR38, UR9, UR7 ;  /* 0x00000009260672a4 */ /* 0x000fe2000f8e0207 */
[----:B------:R-:W-:Y:S01]  /*8330*/  IMAD.IADD R16, R13, 0x1, -R12 ;  /* 0x000000010d107824 */ /* 0x000fe200078e0a0c */
[----:B------:R-:W-:Y:S01]  /*8340*/  LEA R5, R6, R5, 0x4 ;  /* 0x0000000506057211 */ /* 0x000fe200078e20ff */
[----:B------:R-:W-:Y:S01]  /*8350*/  IMAD.U32 R6, RZ, RZ, UR4 ;  /* 0x00000004ff067e24 */ /* 0x000fe2000f8e00ff */
[----:B------:R-:W-:Y:S01]  /*8360*/  UIMAD.WIDE.U32 UR4, UR38, UR8, URZ ;  /* 0x00000008260472a5 */ /* 0x000fe2000f8e003f */
[----:B----4-:R-:W-:Y:S01]  /*8370*/  IMAD R12, R18, UR10, RZ ;  /* 0x0000000a120c7c24 */ /* 0x010fe2000f8e02ff */
[----:B------:R-:W-:Y:S01]  /*8380*/  LEA R9, R2, R5, 0x6 ;  /* 0x0000000502097211 */ /* 0x000fe200078e30ff */
[----:B------:R-:W-:Y:S01]  /*8390*/  IMAD.WIDE.U32 R6, R18, UR12, R6 ;  /* 0x0000000c12067c25 */ /* 0x000fe2000f8e0006 */
[----:B------:R-:W-:-:S02]  /*83a0*/  UIADD3 UR6, UR5, UR6, URZ ;  /* 0x0000000605067290 */ /* 0x000fc4000fffe03f */
[----:B------:R-:W-:Y:S01]  /*83b0*/  MOV R13, UR5 ;  /* 0x00000005000d7c02 */ /* 0x000fe20008000f00 */
[----:B------:R-:W-:Y:S01]  /*83c0*/  IMAD R2, R16, 0x8, R9 ;  /* 0x0000000810027824 */ /* 0x000fe200078e0209 */
[----:B------:R-:W-:Y:S01]  /*83d0*/  ULDC.64 UR8, c[0x0][0xb28] ;  /* 0x0002ca0000087ab9 */ /* 0x000fe20000000a00 */
[----:B------:R-:W-:Y:S02]  /*83e0*/  IMAD R16, RZ, RZ, -UR38 ;  /* 0x80000026ff107e24 */ /* 0x000fe4000f8e02ff */
[----:B------:R-:W-:Y:S02]  /*83f0*/  IMAD R15, R19, UR12, R12 ;  /* 0x0000000c130f7c24 */ /* 0x000fe4000f8e020c */
[----:B--2---:R-:W-:Y:S02]  /*8400*/  IMAD R5, R22, 0x80, R2 ;  /* 0x0000008016057824 */ /* 0x004fe400078e0202 */
[----:B-1----:R-:W-:Y:S01]  /*8410*/  IMAD R23, R23, R16, UR11 ;  /* 0x0000000b17177e24 */ /* 0x002fe2000f8e0210 */
[----:B------:R-:W-:Y:S01]  /*8420*/  IADD3 R7, R7, R15, RZ ;  /* 0x0000000f07077210 */ /* 0x000fe20007ffe0ff */
[----:B0-----:R-:W-:-:S03]  /*8430*/  @P0 IMAD.HI.U32 R2, R5, R14, RZ ;  /* 0x0000000e05020227 */ /* 0x001fc600078e00ff */
[----:B------:R-:W-:Y:S01]  /*8440*/  SHF.R.S32.HI R16, RZ, 0x1f, R23 ;  /* 0x0000001fff107819 */ /* 0x000fe20000011417 */
[----:B------:R-:W-:Y:S01]  /*8450*/  IMAD.U32 R12, RZ, RZ, UR4 ;  /* 0x00000004ff0c7e24 */ /* 0x000fe2000f8e00ff */
[----:B------:R-:W-:Y:S01]  /*8460*/  ULDC.64 UR4, c[0x0][0xbe0] ;  /* 0x0002f80000047ab9 */ /* 0x000fe20000000a00 */
[----:B------:R-:W-:Y:S01]  /*8470*/  IMAD.U32 R13, RZ, RZ, UR6 ;  /* 0x00000006ff0d7e24 */ /* 0x000fe2000f8e00ff */
[----:B------:R-:W-:Y:S01]  /*8480*/  ULDC.64 UR6, c[0x0][0xb48] ;  /* 0x0002d20000067ab9 */ /* 0x000fe20000000a00 */
        /* <DEDUP_REMOVED lines=12> */
[----:B------:R-:W-:Y:S01]  /*8550*/  IMAD R16, R16, UR6, RZ ;  /* 0x0000000610107c24 */ /* 0x000fe2000f8e02ff */
[----:B------:R-:W-:Y:S01]  /*8560*/  IADD3 R6, P0, R11, R6, RZ ;  /* 0x000000060b067210 */ /* 0x000fe20007f1e0ff */
[C---:B------:R-:W-:Y:S01]  /*8570*/  IMAD R14, R23.reuse, UR5, R2 ;  /* 0x00000005170e7c24 */ /* 0x040fe2000f8e0202 */
[----:B------:R-:W-:Y:S01]  /*8580*/  SHF.R.S32.HI R2, RZ, 0x1f, R15 ;  /* 0x0000001fff027819 */ /* 0x000fe2000001140f */
[----:B------:R-:W-:Y:S01]  /*8590*/  IMAD.MOV R11, RZ, RZ, -R11 ;  /* 0x000000ffff0b7224 */ /* 0x000fe200078e0a0b */
[----:B------:R-:W-:Y:S01]  /*85a0*/  ULDC.64 UR4, c[0x0][0xb30] ;  /* 0x0002cc0000047ab9 */ /* 0x000fe20000000a00 */
[----:B------:R-:W-:Y:S01]  /*85b0*/  IMAD R19, R23, UR7, R16 ;  /* 0x0000000717137c24 */ /* 0x000fe2000f8e0210 */
[----:B------:R-:W-:Y:S01]  /*85c0*/  IADD3 R16, -R15, RZ, RZ ;  /* 0x000000ff0f107210 */ /* 0x000fe20007ffe1ff */
[----:B------:R-:W-:Y:S01]  /*85d0*/  IMAD R2, R2, UR4, RZ ;  /* 0x0000000402027c24 */ /* 0x000fe2000f8e02ff */
[----:B------:R-:W-:Y:S01]  /*85e0*/  IADD3.X R7, R17, R7, R14, P0, !PT ;  /* 0x0000000711077210 */ /* 0x000fe200007fe40e */
[----:B------:R-:W-:-:S02]  /*85f0*/  IMAD R11, R8, R11, R5 ;  /* 0x0000000b080b7224 */ /* 0x000fc400078e0205 */
        /* <DEDUP_REMOVED lines=23> */
[----:B------:R-:W-:Y:S01]  /*8770*/  SHFL.IDX PT, R14, R16, 0x1, 0x1c1f ;  /* 0x003c1f00100e7f89 */ /* 0x000fe200000e0000 */
[----:B------:R-:W-:Y:S01]  /*8780*/  LEA R2, P1, R12, UR8, 0x2 ;  /* 0x000000080c027c11 */ /* 0x000fe2000f8210ff */
        /* <DEDUP_REMOVED lines=19> */
[----:B------:R-:W-:-:S05]  /*88c0*/  IMAD.IADD R0, R0, 0x1, -R17 ;  /* 0x0000000100007824 */ /* 0x000fca00078e0a11 */
[----:B------:R-:W-:Y:S01]  /*88d0*/  SHF.L.U32 R0, R0, 0x1, RZ ;  /* 0x0000000100007819 */ /* 0x000fe200000006ff */
[----:B0-----:R3:W-:Y:S04]  /*88e0*/  @!P1 ST.E desc[UR36][R12.64], R4 ;  /* 0x000000040c009985 */ /* 0x0017e8000c101924 */
        /* <DEDUP_REMOVED lines=25> */
[--C-:B-1--4-:R-:W-:Y:S01]  /*8a80*/  @!P2 IMAD.WIDE R10, R0, 0x4, R6.reuse ;  /* 0x00000004000aa825 */ /* 0x112fe200078e0206 */
        /* <DEDUP_REMOVED lines=15> */
[----:B------:R-:W-:Y:S02]  /*8b80*/  ISETP.GE.AND P5, PT, R21, UR4, PT ;  /* 0x0000000415007c0c */ /* 0x000fe4000bfa6270 */
[----:B0-----:R-:W-:Y:S02]  /*8b90*/  @!P0 LOP3.LUT R11, R18, 0xfffffffe, RZ, 0xc0, !PT ;  /* 0xfffffffe120b8812 */ /* 0x001fe400078ec0ff */
        /* <DEDUP_REMOVED lines=12> */
[C---:B------:R-:W-:Y:S01]  /*8c60*/  VIADD R4, R0.reuse, 0x70 ;  /* 0x0000007000047836 */ /* 0x040fe20000000000 */
[----:B------:R-:W-:Y:S01]  /*8c70*/  @!P5 LOP3.LUT R21, R21, 0xfffffffe, RZ, 0xc0, !PT ;  /* 0xfffffffe1515d812 */ /* 0x000fe200078ec0ff */
[----:B------:R-:W-:Y:S01]  /*8c80*/  VIADD R20, R0, 0x78 ;  /* 0x0000007800147836 */ /* 0x000fe20000000000 */
[----:B------:R-:W-:Y:S01]  /*8c90*/  @!P6 LOP3.LUT R19, R22, 0xfffffffe, RZ, 0xc0, !PT ;  /* 0xfffffffe1613e812 */ /* 0x000fe200078ec0ff */
[C---:B------:R-:W-:Y:S01]  /*8ca0*/  VIADD R22, R0.reuse, 0x88 ;  /* 0x0000008800167836 */ /* 0x040fe20000000000 */
[----:B------:R-:W-:-:S02]  /*8cb0*/  IADD3 R24, R0, 0x60, RZ ;  /* 0x0000006000187810 */ /* 0x000fc40007ffe0ff */
        /* <DEDUP_REMOVED lines=13> */
[----:B------:R-:W-:Y:S01]  /*8d90*/  @!P6 IMAD.WIDE R18, R19, 0x4, R6 ;  /* 0x000000041312e825 */ /* 0x000fe200078e0206 */
[----:B------:R-:W-:Y:S02]  /*8da0*/  ISETP.GE.AND P5, PT, R20, UR4, PT ;  /* 0x0000000414007c0c */ /* 0x000fe4000bfa6270 */
[----:B------:R-:W-:Y:S02]  /*8db0*/  ISETP.GE.AND P2, PT, R3, UR4, PT ;  /* 0x0000000403007c0c */ /* 0x000fe4000bf46270 */
[----:B------:R4:W-:Y:S01]  /*8dc0*/  @!P6 ST.E.64 desc[UR36][R18.64], R64 ;  /* 0x000000401200e985 */ /* 0x0009e2000c101b24 */
[----:B------:R-:W-:Y:S02]  /*8dd0*/  ISETP.GE.AND P6, PT, R4, UR4, PT ;  /* 0x0000000404007c0c */ /* 0x000fe4000bfc6270 */
[----:B------:R-:W-:-:S02]  /*8de0*/  ISETP.GE.AND P4, PT, R21, UR4, PT ;  /* 0x0000000415007c0c */ /* 0x000fc4000bf86270 */
[----:B------:R-:W-:Y:S02]  /*8df0*/  @!P1 LEA.HI R23, R23, R23, RZ, 0x1 ;  /* 0x0000001717179211 */ /* 0x000fe400078f08ff */
        /* <DEDUP_REMOVED lines=12> */
[----:B------:R-:W-:Y:S02]  /*8ec0*/  @!P2 LOP3.LUT R3, R3, 0xfffffffe, RZ, 0xc0, !PT ;  /* 0xfffffffe0303a812 */ /* 0x000fe400078ec0ff */
[----:B------:R-:W-:Y:S01]  /*8ed0*/  @!P3 LEA.HI R22, R22, R22, RZ, 0x1 ;  /* 0x000000161616b211 */ /* 0x000fe200078f08ff */
[----:B------:R1:W-:Y:S01]  /*8ee0*/  @!P0 ST.E.64 desc[UR36][R12.64], R72 ;  /* 0x000000480c008985 */ /* 0x0003e2000c101b24 */
[----:B--2---:R-:W-:Y:S01]  /*8ef0*/  @!P6 LOP3.LUT R15, R4, 0xfffffffe, RZ, 0xc0, !PT ;  /* 0xfffffffe040fe812 */ /* 0x004fe200078ec0ff */
[----:B------:R-:W-:Y:S01]  /*8f00*/  VIADD R4, R0, 0xa8 ;  /* 0x000000a800047836 */ /* 0x000fe20000000000 */
        /* <DEDUP_REMOVED lines=26> */
[----:B------:R-:W-:Y:S02]  /*90b0*/  @!P2 LEA.HI R3, R3, R3, RZ, 0x1 ;  /* 0x000000030303a211 */ /* 0x000fe400078f08ff */
[----:B0-----:R-:W-:Y:S02]  /*90c0*/  @!P0 LOP3.LUT R11, R23, 0xfffffffe, RZ, 0xc0, !PT ;  /* 0xfffffffe170b8812 */ /* 0x001fe400078ec0ff */
[----:B-1----:R-:W-:-:S02]  /*90d0*/  @!P1 LOP3.LUT R13, R24, 0xfffffffe, RZ, 0xc0, !PT ;  /* 0xfffffffe180d9812 */ /* 0x002fc400078ec0ff */
        /* <DEDUP_REMOVED lines=22> */
[----:B------:R-:W-:Y:S01]  /*9240*/  @!P6 IMAD.WIDE R18, R3, 0x4, R6 ;  /* 0x000000040312e825 */ /* 0x000fe200078e0206 */
[----:B------:R1:W-:Y:S03]  /*9250*/  @!P4 ST.E.64 desc[UR36][R12.64], R112 ;  /* 0x000000700c00c985 */ /* 0x0003e6000c101b24 */
[----:B------:R-:W-:Y:S01]  /*9260*/  @!P1 LEA.HI R4, R4, R4, RZ, 0x1 ;  /* 0x0000000404049211 */ /* 0x000fe200078f08ff */
[----:B------:R-:W-:-:S02]  /*9270*/  VIADD R3, R0, 0xc8 ;  /* 0x000000c800037836 */ /* 0x000fc40000000000 */
[----:B------:R-:W-:Y:S01]  /*9280*/  @!P5 IMAD.WIDE R16, R21, 0x4, R6 ;  /* 0x000000041510d825 */ /* 0x000fe200078e0206 */
[C---:B------:R-:W-:Y:S02]  /*9290*/  IADD3 R21, R0.reuse, 0xe0, RZ ;  /* 0x000000e000157810 */ /* 0x040fe40007ffe0ff */
[----:B------:R-:W-:Y:S01]  /*92a0*/  ISETP.GE.AND P0, PT, R3, UR4, PT ;  /* 0x0000000403007c0c */ /* 0x000fe2000bf06270 */
[C---:B--2---:R-:W-:Y:S01]  /*92b0*/  VIADD R14, R0.reuse, 0xe8 ;  /* 0x000000e8000e7836 */ /* 0x044fe20000000000 */
[----:B------:R2:W-:Y:S01]  /*92c0*/  @!P5 ST.E.64 desc[UR36][R16.64], R116 ;  /* 0x000000741000d985 */ /* 0x0005e2000c101b24 */
[C---:B------:R-:W-:Y:S01]  /*92d0*/  VIADD R15, R0.reuse, 0xf0 ;  /* 0x000000f0000f7836 */ /* 0x040fe20000000000 */
[----:B------:R-:W-:Y:S01]  /*92e0*/  ISETP.GE.AND P3, PT, R21, UR4, PT ;  /* 0x0000000415007c0c */ /* 0x000fe2000bf66270 */
[----:B0-----:R-:W-:Y:S01]  /*92f0*/  VIADD R11, R0, 0xf8 ;  /* 0x000000f8000b7836 */ /* 0x001fe20000000000 */
[----:B------:R0:W-:Y:S01]  /*9300*/  @!P6 ST.E.64 desc[UR36][R18.64], R120 ;  /* 0x000000781200e985 */ /* 0x0001e2000c101b24 */
[----:B------:R-:W-:-:S02]  /*9310*/  ISETP.GE.AND P4, PT, R14, UR4, PT ;  /* 0x000000040e007c0c */ /* 0x000fc4000bf86270 */
[----:B------:R-:W-:Y:S02]  /*9320*/  ISETP.GE.AND P5, PT, R15, UR4, PT ;  /* 0x000000040f007c0c */ /* 0x000fe4000bfa6270 */
[----:B------:R-:W-:Y:S02]  /*9330*/  ISETP.GE.AND P6, PT, R11, UR4, PT ;  /* 0x000000040b007c0c */ /* 0x000fe4000bfc6270 */
[----:B------:R-:W-:Y:S02]  /*9340*/  @!P0 LEA.HI R3, R3, R3, RZ, 0x1 ;  /* 0x0000000303038211 */ /* 0x000fe400078f08ff */
[----:B------:R-:W-:Y:S02]  /*9350*/  @!P2 LEA.HI R20, R20, R20, RZ, 0x1 ;  /* 0x000000141414a211 */ /* 0x000fe400078f08ff */
[----:B------:R-:W-:Y:S02]  /*9360*/  @!P3 LEA.HI R21, R21, R21, RZ, 0x1 ;  /* 0x000000151515b211 */ /* 0x000fe400078f08ff */
[----:B------:R-:W-:-:S02]  /*9370*/  @!P0 LOP3.LUT R3, R3, 0xfffffffe, RZ, 0xc0, !PT ;  /* 0xfffffffe03038812 */ /* 0x000fc400078ec0ff */
[----:B------:R-:W-:Y:S02]  /*9380*/  @!P4 LEA.HI R14, R14, R14, RZ, 0x1 ;  /* 0x0000000e0e0ec211 */ /* 0x000fe400078f08ff */
[----:B------:R-:W-:Y:S02]  /*9390*/  @!P5 LEA.HI R10, R15, R15, RZ, 0x1 ;  /* 0x0000000f0f0ad211 */ /* 0x000fe400078f08ff */
[----:B------:R-:W-:Y:S02]  /*93a0*/  @!P6 LEA.HI R11, R11, R11, RZ, 0x1 ;  /* 0x0000000b0b0be211 */ /* 0x000fe400078f08ff */
[----:B-1----:R-:W-:Y:S02]  /*93b0*/  @!P1 LOP3.LUT R13, R4, 0xfffffffe, RZ, 0xc0, !PT ;  /* 0xfffffffe040d9812 */ /* 0x002fe400078ec0ff */
[----:B------:R-:W-:Y:S02]  /*93c0*/  @!P2 LOP3.LUT R15, R20, 0xfffffffe, RZ, 0xc0, !PT ;  /* 0xfffffffe140fa812 */ /* 0x000fe400078ec0ff */
[----:B--2---:R-:W-:Y:S01]  /*93d0*/  @!P3 LOP3.LUT R17, R21, 0xfffffffe, RZ, 0xc0, !PT ;  /* 0xfffffffe1511b812 */ /* 0x004fe200078ec0ff */
[----:B------:R-:W-:Y:S01]  /*93e0*/  @!P1 IMAD.WIDE R12, R13, 0x4, R6 ;  /* 0x000000040d0c9825 */ /* 0x000fe200078e0206 */
[----:B0-----:R-:W-:-:S02]  /*93f0*/  @!P4 LOP3.LUT R19, R14, 0xfffffffe, RZ, 0xc0, !PT ;  /* 0xfffffffe0e13c812 */ /* 0x001fc400078ec0ff */
[----:B------:R-:W-:Y:S01]  /*9400*/  @!P5 LOP3.LUT R21, R10, 0xfffffffe, RZ, 0xc0, !PT ;  /* 0xfffffffe0a15d812 */ /* 0x000fe200078ec0ff */
[----:B------:R-:W-:Y:S01]  /*9410*/  @!P2 IMAD.WIDE R14, R15, 0x4, R6 ;  /* 0x000000040f0ea825 */ /* 0x000fe200078e0206 */
[----:B------:R-:W-:-:S03]  /*9420*/  @!P6 LOP3.LUT R23, R11, 0xfffffffe, RZ, 0xc0, !PT ;  /* 0xfffffffe0b17e812 */ /* 0x000fc600078ec0ff */
        /* <DEDUP_REMOVED lines=12> */
.L_x_13627:
[----:B------:R-:W-:Y:S05]  /*94f0*/  BSYNC B0 ;  /* 0x0000000000007941 */ /* 0x000fea0003800000 */
.L_x_13626:
[----:B------:R-:W-:Y:S01]  /*9500*/  ISETP.GE.AND P0, PT, R9, R8, PT ;  /* 0x000000080900720c */ /* 0x000fe20003f06270 */
[----:B---3--:R2:W3:Y:S04]  /*9510*/  SHFL.IDX PT, R3, R5, 0x1, 0x1c1f ;  /* 0x003c1f0005037f89 */ /* 0x0084e800000e0000 */
[----:B------:R-:W0:Y:S08]  /*9520*/  SHFL.IDX PT, R2, R2, 0x1, 0x1c1f ;  /* 0x003c1f0002027f89 */ /* 0x000e3000000e0000 */
[----:B--2---:R-:W-:Y:S05]  /*9530*/  @P0 BRA `(.L_x_13586) ;  /* 0x0000004400f40947 */ /* 0x004fea0003800000 */
[C---:B------:R-:W-:Y:S01]  /*9540*/  IADD3 R4, R0.reuse, 0x8, RZ ;  /* 0x0000000800047810 */ /* 0x040fe20007ffe0ff */
[C---:B------:R-:W-:Y:S01]  /*9550*/  VIADD R5, R0.reuse, 0x10 ;  /* 0x0000001000057836 */ /* 0x040fe20000000000 */
[----:B------:R-:W-:Y:S01]  /*9560*/  ULDC UR4, c[0x0][0xac8] ;  /* 0x0002b20000047ab9 */ /* 0x000fe20000000800 */
[----:B0-----:R-:W-:Y:S01]  /*9570*/  VIADD R10, R0, 0x18 ;  /* 0x00000018000a7836 */ /* 0x001fe20000000000 */
[----:B------:R-:W-:Y:S01]  /*9580*/  ISETP.GE.AND P1, PT, R4, UR4, PT ;  /* 0x0000000404007c0c */ /* 0x000fe2000bf26270 */
[C---:B------:R-:W-:Y:S01]  /*9590*/  VIADD R11, R0.reuse, 0x20 ;  /* 0x00000020000b7836 */ /* 0x040fe20000000000 */
[----:B------:R-:W-:Y:S01]  /*95a0*/  ISETP.GE.AND P2, PT, R5, UR4, PT ;  /* 0x0000000405007c0c */ /* 0x000fe2000bf46270 */
[C---:B------:R-:W-:Y:S01]  /*95b0*/  VIADD R13, R0.reuse, 0x30 ;  /* 0x00000030000d7836 */ /* 0x040fe20000000000 */
        /* <DEDUP_REMOVED lines=9> */
[----:B------:R-:W-:Y:S01]  /*9650*/  VIADD R20, R0, 0x80 ;  /* 0x0000008000147836 */ /* 0x000fe20000000000 */
[----:B------:R-:W-:-:S02]  /*9660*/  @!P1 LEA.HI R4, R4, R4, RZ, 0x1 ;  /* 0x0000000404049211 */ /* 0x000fc400078f08ff */
[----:B------:R-:W-:Y:S02]  /*9670*/  @!P2 LEA.HI R5, R5, R5, RZ, 0x1 ;  /* 0x000000050505a211 */ /* 0x000fe400078f08ff */
[----:B-1----:R-:W-:Y:S02]  /*9680*/  @!P1 LOP3.LUT R7, R4, 0xfffffffe, RZ, 0xc0, !PT ;  /* 0xfffffffe04079812 */ /* 0x002fe400078ec0ff */
[----:B------:R-:W-:Y:S01]  /*9690*/  @!P2 LOP3.LUT R9, R5, 0xfffffffe, RZ, 0xc0, !PT ;  /* 0xfffffffe0509a812 */ /* 0x000fe200078ec0ff */
[--C-:B---3--:R-:W-:Y:S01]  /*96a0*/  @!P0 IMAD.WIDE R4, R0, 0x4, R2.reuse ;  /* 0x0000000400048825 */ /* 0x108fe200078e0202 */
[----:B------:R-:W-:Y:S02]  /*96b0*/  ISETP.GE.AND P3, PT, R15, UR4, PT ;  /* 0x000000040f007c0c */ /* 0x000fe4000bf66270 */
[----:B------:R-:W-:Y:S01]  /*96c0*/  ISETP.GE.AND P4, PT, R16, UR4, PT ;  /* 0x0000000410007c0c */ /* 0x000fe2000bf86270 */
[----:B----4-:R-:W-:Y:S01]  /*96d0*/  @!P1 IMAD.WIDE R6, R7, 0x4, R2 ;  /* 0x0000000407069825 */ /* 0x010fe200078e0202 */
        /* <DEDUP_REMOVED lines=72> */
[----:B------:R-:W-:Y:S01]  /*9b60*/  @!P4 ST.E.64 desc[UR36][R4.64], R74 ;  /* 0x0000004a0400c985 */ /* 0x000fe2000c101b24 */
        /* <DEDUP_REMOVED lines=18> */
[----:B------:R-:W-:Y:S01]  /*9c90*/  @!P6 LOP3.LUT R5, R18, 0xfffffffe, RZ, 0xc0, !PT ;  /* 0xfffffffe1205e812 */ /* 0x000fe200078ec0ff */
[----:B------:R-:W-:Y:S01]  /*9ca0*/  VIADD R18, R0, 0xc0 ;  /* 0x000000c000127836 */ /* 0x000fe20000000000 */
[----:B------:R-:W-:Y:S01]  /*9cb0*/  @!P3 LEA.HI R16, R16, R16, RZ, 0x1 ;  /* 0x000000101010b211 */ /* 0x000fe200078f08ff */
[--C-:B------:R-:W-:Y:S01]  /*9cc0*/  @!P5 IMAD.WIDE R6, R7, 0x4, R2.reuse ;  /* 0x000000040706d825 */ /* 0x100fe200078e0202 */
[----:B------:R-:W-:Y:S02]  /*9cd0*/  @!P0 LEA.HI R14, R14, R14, RZ, 0x1 ;  /* 0x0000000e0e0e8211 */ /* 0x000fe400078f08ff */
[----:B------:R-:W-:Y:S01]  /*9ce0*/  @!P4 LEA.HI R15, R15, R15, RZ, 0x1 ;  /* 0x0000000f0f0fc211 */ /* 0x000fe200078f08ff */
[----:B------:R-:W-:Y:S01]  /*9cf0*/  @!P6 IMAD.WIDE R4, R5, 0x4, R2 ;  /* 0x000000040504e825 */ /* 0x000fe200078e0202 */
[----:B------:R-:W-:-:S02]  /*9d00*/  @!P2 LEA.HI R17, R17, R17, RZ, 0x1 ;  /* 0x000000111111a211 */ /* 0x000fc400078f08ff */
[----:B------:R-:W-:Y:S02]  /*9d10*/  @!P1 LEA.HI R20, R20, R20, RZ, 0x1 ;  /* 0x0000001414149211 */ /* 0x000fe400078f08ff */
[----:B-1----:R-:W-:Y:S01]  /*9d20*/  @!P0 LOP3.LUT R9, R14, 0xfffffffe, RZ, 0xc0, !PT ;  /* 0xfffffffe0e098812 */ /* 0x002fe200078ec0ff */
[----:B------:R0:W-:Y:S01]  /*9d30*/  @!P6 ST.E.64 desc[UR36][R4.64], R94 ;  /* 0x0000005e0400e985 */ /* 0x0001e2000c101b24 */
[----:B------:R-:W-:Y:S01]  /*9d40*/  @!P4 LOP3.LUT R15, R15, 0xfffffffe, RZ, 0xc0, !PT ;  /* 0xfffffffe0f0fc812 */ /* 0x000fe200078ec0ff */
[----:B------:R-:W-:Y:S01]  /*9d50*/  VIADD R14, R0, 0xd0 ;  /* 0x000000d0000e7836 */ /* 0x000fe20000000000 */
[----:B--2---:R-:W-:Y:S01]  /*9d60*/  @!P3 LOP3.LUT R11, R16, 0xfffffffe, RZ, 0xc0, !PT ;  /* 0xfffffffe100bb812 */ /* 0x004fe200078ec0ff */
[----:B------:R1:W-:Y:S01]  /*9d70*/  @!P5 ST.E.64 desc[UR36][R6.64], R98 ;  /* 0x000000620600d985 */ /* 0x0003e2000c101b24 */
[----:B------:R-:W-:Y:S01]  /*9d80*/  @!P2 LOP3.LUT R17, R17, 0xfffffffe, RZ, 0xc0, !PT ;  /* 0xfffffffe1111a812 */ /* 0x000fe200078ec0ff */
[----:B------:R-:W-:Y:S01]  /*9d90*/  VIADD R16, R0, 0xe0 ;  /* 0x000000e000107836 */ /* 0x000fe20000000000 */
[----:B---3--:R-:W-:Y:S01]  /*9da0*/  @!P1 LOP3.LUT R13, R20, 0xfffffffe, RZ, 0xc0, !PT ;  /* 0xfffffffe140d9812 */ /* 0x008fe200078ec0ff */
[C---:B------:R-:W-:Y:S01]  /*9db0*/  VIADD R20, R0.reuse, 0xf0 ;  /* 0x000000f000147836 */ /* 0x040fe20000000000 */
[----:B------:R-:W-:-:S02]  /*9dc0*/  IADD3 R19, R0, 0xc8, RZ ;  /* 0x000000c800137810 */ /* 0x000fc40007ffe0ff */
[----:B------:R-:W-:Y:S01]  /*9dd0*/  ISETP.GE.AND P5, PT, R18, UR4, PT ;  /* 0x0000000412007c0c */ /* 0x000fe2000bfa6270 */
[----:B------:R-:W-:Y:S01]  /*9de0*/  @!P1 IMAD.WIDE R12, R13, 0x4, R2 ;  /* 0x000000040d0c9825 */ /* 0x000fe200078e0202 */
[----:B------:R-:W-:-:S03]  /*9df0*/  ISETP.GE.AND P6, PT, R19, UR4, PT ;  /* 0x0000000413007c0c */ /* 0x000fc6000bfc6270 */
        /* <DEDUP_REMOVED lines=12> */
[----:B------:R-:W-:Y:S01]  /*9ec0*/  ISETP.GE.AND P2, PT, R16, UR4, PT ;  /* 0x0000000410007c0c */ /* 0x000fe2000bf46270 */
[----:B------:R-:W-:Y:S01]  /*9ed0*/  VIADD R0, R0, 0xf8 ;  /* 0x000000f800007836 */ /* 0x000fe20000000000 */
[----:B------:R-:W-:Y:S01]  /*9ee0*/  ISETP.GE.AND P3, PT, R17, UR4, PT ;  /* 0x0000000411007c0c */ /* 0x000fe2000bf66270 */
[----:B------:R4:W-:Y:S01]  /*9ef0*/  @!P1 ST.E.64 desc[UR36][R12.64], R118 ;  /* 0x000000760c009985 */ /* 0x0009e2000c101b24 */
[----:B------:R-:W-:Y:S02]  /*9f00*/  ISETP.GE.AND P1, PT, R15, UR4, PT ;  /* 0x000000040f007c0c */ /* 0x000fe4000bf26270 */
[----:B------:R-:W-:Y:S02]  /*9f10*/  @!P5 LEA.HI R18, R18, R18, RZ, 0x1 ;  /* 0x000000121212d211 */ /* 0x000fe400078f08ff */
[----:B------:R-:W-:-:S02]  /*9f20*/  @!P6 LEA.HI R19, R19, R19, RZ, 0x1 ;  /* 0x000000131313e211 */ /* 0x000fc400078f08ff */
        /* <DEDUP_REMOVED lines=33> */
.L_x_13625:
        /* <DEDUP_REMOVED lines=22> */
[----:B------:R-:W-:Y:S01]  /*a2a0*/  MOV R3, UR5 ;  /* 0x0000000500037c02 */ /* 0x000fe20008000f00 */
[----:B------:R-:W-:Y:S01]  /*a2b0*/  IMAD.U32 R2, RZ, RZ, UR4 ;  /* 0x00000004ff027e24 */ /* 0x000fe2000f8e00ff */
[----:B------:R-:W2:Y:S01]  /*a2c0*/  @P0 LDC R7, c[0x0][0xbec] ;  /* 0x0002fb00ff070b82 */ /* 0x000ea20000000800 */
[----:B------:R-:W-:Y:S01]  /*a2d0*/  ULDC.64 UR4, c[0x0][0xbe0] ;  /* 0x0002f80000047ab9 */ /* 0x000fe20000000a00 */
[----:B------:R-:W-:-:S06]  /*a2e0*/  IMAD.U32 R3, RZ, RZ, UR6 ;  /* 0x00000006ff037e24 */ /* 0x000fcc000f8e00ff */
[----:B------:R-:W3:Y:S01]  /*a2f0*/  @P0 LDC R9, c[0x0][0xbf0] ;  /* 0x0002fc00ff090b82 */ /* 0x000ee20000000800 */
[----:B0-----:R-:W-:-:S07]  /*a300*/  USHF.R.S32.HI UR8, URZ, 0x1f, UR7 ;  /* 0x0000001f3f087899 */ /* 0x001fce0008011407 */
[----:B------:R-:W0:Y:S01]  /*a310*/  S2UR UR10, SR_CTAID.Y ;  /* 0x00000000000a79c3 */ /* 0x000e220000002600 */
[C---:B-1----:R-:W-:Y:S02]  /*a320*/  IMAD R12, R10.reuse, UR8, RZ ;  /* 0x000000080a0c7c24 */ /* 0x042fe4000f8e02ff */
[----:B------:R-:W-:-:S04]  /*a330*/  IMAD.WIDE.U32 R2, R10, UR7, R2 ;  /* 0x000000070a027c25 */ /* 0x000fc8000f8e0002 */
[----:B------:R-:W-:Y:S01]  /*a340*/  IMAD R11, R11, UR7, R12 ;  /* 0x000000070b0b7c24 */ /* 0x000fe2000f8e020c */
[----:B------:R-:W0:Y:S01]  /*a350*/  LDC R8, c[0x0][0xc50] ;  /* 0x00031400ff087b82 */ /* 0x000e220000000800 */
[----:B--2---:R-:W-:-:S03]  /*a360*/  @P0 IMAD.HI.U32 R4, R0, R7, RZ ;  /* 0x0000000700040227 */ /* 0x004fc600078e00ff */
[----:B------:R-:W-:Y:S01]  /*a370*/  IADD3 R3, R11, R3, RZ ;  /* 0x000000030b037210 */ /* 0x000fe20007ffe0ff */
[----:B------:R-:W-:Y:S01]  /*a380*/  IMAD R7, RZ, RZ, -UR38 ;  /* 0x80000026ff077e24 */ /* 0x000fe2000f8e02ff */
[----:B---3--:R-:W-:-:S03]  /*a390*/  @P0 SHF.R.U32.HI R5, RZ, R9, R4 ;  /* 0x00000009ff050219 */ /* 0x008fc60000011604 */
[----:B0-----:R-:W-:Y:S02]  /*a3a0*/  IMAD R9, R8, R7, UR10 ;  /* 0x0000000a08097e24 */ /* 0x001fe4000f8e0207 */
        /* <DEDUP_REMOVED lines=21> */
.L_x_13584:
        /* <DEDUP_REMOVED lines=18> */
.L_x_13628:
[----:B------:R-:W-:Y:S01]  /*a620*/  ULDC UR44, c[0x0][0xc50] ;  /* 0x00031400002c7ab9 */ /* 0x000fe20000000800 */
[----:B------:R-:W-:Y:S01]  /*a630*/  UMOV UR40, UR6 ;  /* 0x0000000600287c82 */ /* 0x000fe20008000000 */
[----:B------:R-:W-:-:S11]  /*a640*/  UISETP.NE.AND UP0, UPT, UR44, 0x1, UPT ;  /* 0x000000012c00788c */ /* 0x000fd6000bf05270 */
[----:B------:R-:W-:Y:S01]  /*a650*/  @UP0 ULDC UR4, c[0x0][0xc54] ;  /* 0x0003150000040ab9 */ /* 0x000fe20000000800 */
[----:B------:R-:W-:Y:S01]  /*a660*/  @UP0 ULDC UR7, c[0x0][0xc58] ;  /* 0x0003160000070ab9 */ /* 0x000fe20000000800 */
[----:B------:R-:W-:-:S04]  /*a670*/  UIMAD.WIDE.U32 UR4, UR6, UR4, URZ ;  /* 0x00000004060472a5 */ /* 0x000fc8000f8e003f */
[----:B------:R-:W-:-:S12]  /*a680*/  @UP0 USHF.R.U32.HI UR40, URZ, UR7, UR5 ;  /* 0x000000073f280299 */ /* 0x000fd80008011605 */
.L_x_13629:
        /* <DEDUP_REMOVED lines=25> */
[----:B------:R-:W-:Y:S01]  /*a820*/  @UP1 ULDC UR7, c[0x0][0x450] ;  /* 0x0001140000071ab9 */ /* 0x000fe20000000800 */
[----:B------:R-:W-:Y:S02]  /*a830*/  UIADD3 UR8, UR41, 0x60, -UR8 ;  /* 0x0000006029087890 */ /* 0x000fe4000fffe808 */
[----:B------:R-:W-:-:S04]  /*a840*/  @UP1 USHF.R.U32.HI UR6, URZ, UR7, UR5 ;  /* 0x000000073f061299 */ /* 0x000fc80008011605 */
[----:B------:R-:W0:Y:S01]  /*a850*/  @P0 LDC.64 R4, c[0x0][0xa28] ;  /* 0x00028a00ff040b82 */ /* 0x000e220000000a00 */
[----:B------:R-:W-:Y:S02]  /*a860*/  UIADD3 UR4, UR41, 0x5f, URZ ;  /* 0x0000005f29047890 */ /* 0x000fe4000fffe03f */
[----:B------:R-:W-:Y:S02]  /*a870*/  UIADD3 UR6, UR8, UR6, URZ ;  /* 0x0000000608067290 */ /* 0x000fe4000fffe03f */
[----:B------:R-:W-:Y:S02]  /*a880*/  UIMAD.WIDE UR4, UR4, 0x2aaaaaab, URZ ;  /* 0x2aaaaaab040478a5 */ /* 0x000fe4000f8e023f */
[----:B------:R-:W-:Y:S02]  /*a890*/  UIMAD.WIDE UR6, UR6, 0x2aaaaaab, URZ ;  /* 0x2aaaaaab060678a5 */ /* 0x000fe4000f8e023f */
[----:B------:R-:W-:Y:S02]  /*a8a0*/  USHF.R.U32.HI UR42, URZ, 0x1f, UR5 ;  /* 0x0000001f3f2a7899 */ /* 0x000fe40008011605 */
[----:B------:R-:W-:-:S02]  /*a8b0*/  USHF.R.U32.HI UR43, URZ, 0x1f, UR7 ;  /* 0x0000001f3f2b7899 */ /* 0x000fc40008011607 */
[----:B------:R-:W-:Y:S02]  /*a8c0*/  ULEA.HI.SX32 UR42, UR5, UR42, 0x1c ;  /* 0x0000002a052a7291 */ /* 0x000fe4000f8fe23f */
[----:B------:R-:W-:-:S04]  /*a8d0*/  ULEA.HI.SX32 UR43, UR7, UR43, 0x1c ;  /* 0x0000002b072b7291 */ /* 0x000fc8000f8fe23f */
[----:B------:R-:W-:-:S04]  /*a8e0*/  UISETP.LT.AND UP0, UPT, UR42, UR43, UPT ;  /* 0x0000002b2a00728c */ /* 0x000fc8000bf01270 */
[----:B------:R-:W-:Y:S01]  /*a8f0*/  USEL UR11, UR42, UR43, UP0 ;  /* 0x0000002b2a0b7287 */ /* 0x000fe20008000000 */
[----:B0-----:R-:W-:Y:S01]  /*a900*/  @P0 IMAD.WIDE R4, R33, 0x4, R4 ;  /* 0x0000000421040825 */ /* 0x001fe200078e0204 */
[----:B------:R-:W-:Y:S02]  /*a910*/  UP2UR UR47, UPR, URZ, 0x2 ;  /* 0x000000023f2f7883 */ /* 0x000fe40008000000 */
[----:B------:R-:W-:Y:S02]  /*a920*/  UISETP.GE.AND UP1, UPT, UR11, 0x1, UPT ;  /* 0x000000010b00788c */ /* 0x000fe4000bf26270 */
[----:B------:R-:W-:Y:S01]  /*a930*/  USHF.R.U32.HI UR9, URZ, 0x10, UR44 ;  /* 0x000000103f097899 */ /* 0x000fe2000801162c */
[----:B------:R0:W5:Y:S01]  /*a940*/  @P0 LDG.E R32, desc[UR36][R4.64] ;  /* 0x0000002404200981 */ /* 0x000162000c1e1900 */
        /* <DEDUP_REMOVED lines=36> */
.L_x_13631:
[----:B------:R-:W-:Y:S02]  /*ab90*/  UIMAD UR48, UR44, UR38, URZ ;  /* 0x000000262c3072a4 */ /* 0x000fe4000f8e023f */
[----:B------:R-:W-:Y:S01]  /*aba0*/  IMAD.U32 R0, RZ, RZ, UR38 ;  /* 0x00000026ff007e24 */ /* 0x000fe2000f8e00ff */
[----:B------:R-:W-:Y:S01]  /*abb0*/  MOV R8, 0x1 ;  /* 0x0000000100087802 */ /* 0x000fe20000000f00 */
[----:B------:R-:W-:Y:S02]  /*abc0*/  IMAD.MOV.U32 R21, RZ, RZ, RZ ;  /* 0x000000ffff157224 */ /* 0x000fe400078e00ff */
        /* <DEDUP_REMOVED lines=27> */
.L_x_13632:
        /* <DEDUP_REMOVED lines=19> */
[----:B-1---5:R-:W-:Y:S05]  /*aeb0*/  CALL.ABS.NOINC R14 ;  /* 0x000000000e007343 */ /* 0x022fea0003c00000 */
.L_x_13634:
[----:B------:R0:W1:Y:S01]  /*aec0*/  LDC.64 R14, c[0x4][R17] ;  /* 0x01000000110e7b82 */ /* 0x0000620000000a00 */
[----:B------:R-:W-:Y:S01]  /*aed0*/  ULDC.64 UR4, c[0x4][0xf0] ;  /* 0x01003c0000047ab9 */ /* 0x000fe20000000a00 */
[----:B------:R-:W-:Y:S01]  /*aee0*/  ULDC.64 UR6, c[0x4][0xf8] ;  /* 0x01003e0000067ab9 */ /* 0x000fe20000000a00 */
[----:B------:R-:W-:Y:S01]  /*aef0*/  IMAD.U32 R4, RZ, RZ, UR4 ;  /* 0x00000004ff047e24 */ /* 0x000fe2000f8e00ff */
        /* <DEDUP_REMOVED lines=11> */
.L_x_13633:
[----:B------:R-:W0:Y:S01]  /*afb0*/  LDC.64 R4, c[0x0][0x9f8] ;  /* 0x00027e00ff047b82 */ /* 0x000e220000000a00 */
[----:B------:R-:W-:-:S07]  /*afc0*/  MOV R30, R33 ;  /* 0x00000021001e7202 */ /* 0x000fce0000000f00 */
[----:B------:R-:W1:Y:S01]  /*afd0*/  LDC R29, c[0x0][0x430] ;  /* 0x00010c00ff1d7b82 */ /* 0x000e620000000800 */
[C---:B------:R-:W-:Y:S01]  /*afe0*/  IMAD.SHL.U32 R28, R16.reuse, 0x10, RZ ;  /* 0x00000010101c7824 */ /* 0x040fe200078e00ff */
[C---:B------:R-:W-:Y:S01]  /*aff0*/  LOP3.LUT R7, R16.reuse, 0x7f, RZ, 0xc0, !PT ;  /* 0x0000007f10077812 */ /* 0x040fe200078ec0ff */
        /* <DEDUP_REMOVED lines=22> */
[----:B-1----:R-:W-:Y:S01]  /*b160*/  @P1 IMAD.HI.U32 R0, R22, R3, RZ ;  /* 0x0000000316001227 */ /* 0x002fe200078e00ff */
[----:B------:R-:W-:-:S04]  /*b170*/  MOV R3, R22 ;  /* 0x0000001600037202 */ /* 0x000fc80000000f00 */
[----:B0-----:R-:W-:-:S04]  /*b180*/  @P1 SHF.R.U32.HI R3, RZ, R5, R0 ;  /* 0x00000005ff031219 */ /* 0x001fc80000011600 */
[--C-:B------:R-:W-:Y:S01]  /*b190*/  @!P0 SHF.R.S32.HI R5, RZ, 0x1f, R3.reuse ;  /* 0x0000001fff058819 */ /* 0x100fe20000011403 */
[----:B------:R-:W-:Y:S01]  /*b1a0*/  @!P0 IMAD.MOV.U32 R4, RZ, RZ, R3 ;  /* 0x000000ffff048224 */ /* 0x000fe200078e0003 */
[----:B--2---:R-:W-:-:S05]  /*b1b0*/  SHF.R.S32.HI R25, RZ, 0x1f, R30 ;  /* 0x0000001fff197819 */ /* 0x004fca000001141e */
[----:B---3--:R-:W-:-:S04]  /*b1c0*/  @!P0 IMAD R0, R25, R10, RZ ;  /* 0x0000000a19008224 */ /* 0x008fc800078e02ff */
[C---:B------:R-:W-:Y:S02]  /*b1d0*/  @!P0 IMAD R15, R30.reuse, R11, R0 ;  /* 0x0000000b1e0f8224 */ /* 0x040fe400078e0200 */
        /* <DEDUP_REMOVED lines=23> */
.L_x_13676:
[----:B------:R-:W-:Y:S01]  /*b350*/  ULOP3.LUT UR4, UR39, 0x2, URZ, 0xfc, !UPT ;  /* 0x0000000227047892 */ /* 0x000fe2000f8efc3f */
[----:B-----5:R-:W-:Y:S02]  /*b360*/  @!P0 SHF.R.S32.HI R5, RZ, 0x1f, R4 ;  /* 0x0000001fff058819 */ /* 0x020fe40000011404 */
[----:B------:R-:W-:Y:S02]  /*b370*/  CS2R R36, SRZ ;  /* 0x0000000000247805 */ /* 0x000fe4000001ff00 */
[----:B------:R-:W-:Y:S01]  /*b380*/  LOP3.LUT R23, R23, 0xffffffdf, RZ, 0xc0, !PT ;  /* 0xffffffdf17177812 */ /* 0x000fe200078ec0ff */
[----:B------:R-:W-:Y:S01]  /*b390*/  IMAD.MOV R0, RZ, RZ, -R3 ;  /* 0x000000ffff007224 */ /* 0x000fe200078e0a03 */
[----:B------:R-:W-:Y:S01]  /*b3a0*/  @!P0 MOV R36, R4 ;  /* 0x0000000400248202 */ /* 0x000fe20000000f00 */
[----:B------:R-:W-:Y:S01]  /*b3b0*/  IMAD.U32 R34, RZ, RZ, UR4 ;  /* 0x00000004ff227e24 */ /* 0x000fe2000f8e00ff */
[----:B------:R-:W-:Y:S01]  /*b3c0*/  LOP3.LUT R23, R23, 0xffffff7f, RZ, 0xc0, !PT ;  /* 0xffffff7f17177812 */ /* 0x000fe200078ec0ff */
[----:B------:R-:W-:Y:S01]  /*b3d0*/  @!P0 IMAD.MOV.U32 R37, RZ, RZ, R5 ;  /* 0x000000ffff258224 */ /* 0x000fe200078e0005 */
[----:B------:R-:W-:Y:S01]  /*b3e0*/  ISETP.GT.U32.AND P0, PT, R26, 0x5f, PT ;  /* 0x0000005f1a00780c */ /* 0x000fe20003f04070 */
[----:B------:R-:W-:Y:S01]  /*b3f0*/  IMAD R22, R29, R0, R22 ;  /* 0x000000001d167224 */ /* 0x000fe200078e0216 */
[----:B------:R-:W-:-:S02]  /*b400*/  ISETP.NE.AND P1, PT, R34, 0x3, PT ;  /* 0x000000032200780c */ /* 0x000fc40003f25270 */
[----:B------:R-:W-:Y:S02]  /*b410*/  MOV R19, UR40 ;  /* 0x0000002800137c02 */ /* 0x000fe40008000f00 */
[----:B------:R-:W-:Y:S02]  /*b420*/  SEL R18, RZ, 0x1, P2 ;  /* 0x00000001ff127807 */ /* 0x000fe40001000000 */
[----:B------:R-:W-:-:S05]  /*b430*/  SHF.R.S32.HI R19, RZ, 0x1f, R19 ;  /* 0x0000001fff137819 */ /* 0x000fca0000011413 */
[----:B------:R-:W-:-:S04]  /*b440*/  @P0 LOP3.LUT R23, R23, 0x80, RZ, 0xfc, !PT ;  /* 0x0000008017170812 */ /* 0x000fc800078efcff */
[----:B------:R-:W-:Y:S01]  /*b450*/  @P1 LOP3.LUT R23, R23, 0x20, RZ, 0xfc, !PT ;  /* 0x0000002017171812 */ /* 0x000fe200078efcff */
[----:B------:R-:W-:Y:S06]  /*b460*/  @!P1 BRA `(.L_x_13636) ;  /* 0x0000000000049947 */ /* 0x000fec0003800000 */
[----:B------:R-:W-:Y:S01]  /*b470*/  BPT.TRAP 0x1 ;  /* 0x000000040000795c */ /* 0x000fe20000300000 */
.L_x_13636:
[----:B------:R-:W-:-:S05]  /*b480*/  IMAD.MOV.U32 R0, RZ, RZ, 0x1 ;  /* 0x00000001ff007424 */ /* 0x000fca00078e00ff */
[----:B------:R-:W-:-:S04]  /*b490*/  SHF.L.U32 R0, R0, 0x1f, RZ ;  /* 0x0000001f00007819 */ /* 0x000fc800000006ff */
[----:B------:R-:W0:Y:S02]  /*b4a0*/  SYNCS.PHASECHK.TRANS64.TRYWAIT P0, [UR45+0x22840], R0 ;  /* 0x02284000ff0075a7 */ /* 0x000e24000800016d */
[----:B0-----:R-:W-:Y:S05]  /*b4b0*/  @!P0 BRA `(.L_x_13637) ;  /* 0x0000002800e48947 */ /* 0x001fea0003800000 */
.L_x_13677:
        /* <DEDUP_REMOVED lines=21> */
[----:B------:R-:W-:Y:S01]  /*b610*/  LEA R3, P0, R4, UR6, 0x1 ;  /* 0x0000000604037c11 */ /* 0x000fe2000f8008ff */
[----:B------:R-:W-:Y:S02]  /*b620*/  ULDC UR4, c[0x0][0x2f4] ;  /* 0x0000bd0000047ab9 */ /* 0x000fe40000000800 */
[----:B------:R-:W-:Y:S02]  /*b630*/  ISETP.GE.AND P2, PT, R24, UR4, PT ;  /* 0x0000000418007c0c */ /* 0x000fe4000bf46270 */
[----:B------:R-:W-:Y:S01]  /*b640*/  LEA.HI.X R0, R4, UR7, R5, 0x1, P0 ;  /* 0x0000000704007c11 */ /* 0x000fe200080f0c05 */
[----:B------:R-:W-:Y:S01]  /*b650*/  IMAD.MOV.U32 R4, RZ, RZ, -0x60 ;  /* 0xffffffa0ff047424 */ /* 0x000fe200078e00ff */
[----:B------:R-:W-:-:S03]  /*b660*/  LOP3.LUT R5, R6, 0x1c0, RZ, 0xc0, !PT ;  /* 0x000001c006057812 */ /* 0x000fc600078ec0ff */
[----:B------:R-:W-:Y:S01]  /*b670*/  IMAD R4, R9, R4, UR41 ;  /* 0x0000002909047e24 */ /* 0x000fe2000f8e0204 */
[----:B------:R-:W-:-:S04]  /*b680*/  LOP3.LUT R5, R5, 0x38, R6, 0xf8, !PT ;  /* 0x0000003805057812 */ /* 0x000fc800078ef806 */
[----:B------:R-:W-:Y:S01]  /*b690*/  LOP3.LUT R5, R5, 0x38, R16, 0x78, !PT ;  /* 0x0000003805057812 */ /* 0x000fe200078e7810 */
[----:B------:R-:W-:Y:S01]  /*b6a0*/  IMAD.SHL.U32 R16, R7, 0x8, RZ ;  /* 0x0000000807107824 */ /* 0x000fe200078e00ff */
[----:B------:R-:W-:Y:S02]  /*b6b0*/  IADD3 R35, -R27, R4, RZ ;  /* 0x000000041b237210 */ /* 0x000fe40007ffe1ff */
[----:B------:R-:W-:Y:S02]  /*b6c0*/  @P2 LOP3.LUT R23, R23, 0x2, RZ, 0xfc, !PT ;  /* 0x0000000217172812 */ /* 0x000fe400078efcff */
        /* <DEDUP_REMOVED lines=40> */
.L_x_13691:
        /* <DEDUP_REMOVED lines=15> */
.L_x_13639:
        /* <DEDUP_REMOVED lines=23> */
.L_x_13640:
[----:B------:R-:W-:Y:S01]  /*bbb0*/  UISETP.NE.AND UP0, UPT, UR47, URZ, UPT ;  /* 0x0000003f2f00728c */ /* 0x000fe2000bf05270 */
[----:B------:R-:W-:Y:S01]  /*bbc0*/  IMAD.U32 R3, RZ, RZ, UR46 ;  /* 0x0000002eff037e24 */ /* 0x000fe2000f8e00ff */
[----:B------:R-:W-:Y:S01]  /*bbd0*/  R2UR UR6, R19 ;  /* 0x00000000130672ca */ /* 0x000fe200000e0000 */
[----:B------:R-:W-:Y:S01]  /*bbe0*/  ULDC.64 UR8, c[0x0][0x2d8] ;  /* 0x0000b60000087ab9 */ /* 0x000fe20000000a00 */
[----:B------:R-:W-:Y:S01]  /*bbf0*/  SHF.R.S32.HI R8, RZ, 0x1f, R33 ;  /* 0x0000001fff087819 */ /* 0x000fe20000011421 */
[----:B------:R-:W-:Y:S01]  /*bc00*/  IMAD R0, R3, 0x80, R26 ;  /* 0x0000008003007824 */ /* 0x000fe200078e021a */
[----:B------:R-:W-:-:S03]  /*bc10*/  PLOP3.LUT P0, PT, PT, PT, UP0, 0x80, 0x0 ;  /* 0x000000000000781c */ /* 0x000fc60003f0f008 */
        /* <DEDUP_REMOVED lines=15> */
[----:B------:R-:W-:Y:S01]  /*bd10*/  MOV R7, UR6 ;  /* 0x0000000600077c02 */ /* 0x000fe20008000f00 */
[----:B------:R-:W-:Y:S01]  /*bd20*/  IMAD.MOV.U32 R6, RZ, RZ, R4 ;  /* 0x000000ffff067224 */ /* 0x000fe200078e0004 */
[----:B------:R-:W-:Y:S01]  /*bd30*/  ULDC.64 UR4, c[0x0][0x2d0] ;  /* 0x0000b40000047ab9 */ /* 0x000fe20000000a00 */
[----:B------:R-:W-:-:S02]  /*bd40*/  IMAD R11, R33, UR9, R8 ;  /* 0x00000009210b7c24 */ /* 0x000fc4000f8e0208 */
[----:B------:R-:W-:Y:S01]  /*bd50*/  IMAD.WIDE.U32 R4, R33, UR8, R6 ;  /* 0x0000000821047c25 */ /* 0x000fe2000f8e0006 */
[----:B------:R-:W-:-:S04]  /*bd60*/  SHF.R.S32.HI R6, RZ, 0x1f, R9 ;  /* 0x0000001fff067819 */ /* 0x000fc80000011409 */
[----:B------:R-:W-:Y:S01]  /*bd70*/  IADD3 R5, R5, R11, RZ ;  /* 0x0000000b05057210 */ /* 0x000fe20007ffe0ff */
        /* <DEDUP_REMOVED lines=20> */
[----:B------:R-:W-:Y:S01]  /*bec0*/  MOV R0, UR46 ;  /* 0x0000002e00007c02 */ /* 0x000fe20008000f00 */
[----:B------:R-:W-:Y:S02]  /*bed0*/  ULDC UR4, c[0x0][0x288] ;  /* 0x0000a20000047ab9 */ /* 0x000fe40000000800 */
[----:B------:R-:W1:Y:S01]  /*bee0*/  SHFL.IDX PT, R4, R6, RZ, 0x181f ;  /* 0x00181fff06047589 */ /* 0x000e6200000e0000 */
[----:B------:R-:W-:Y:S02]  /*bef0*/  IMAD R3, R3, UR4, RZ ;  /* 0x0000000403037c24 */ /* 0x000fe4000f8e02ff */
[----:B------:R-:W-:Y:S01]  /*bf00*/  IMAD R0, R0, 0x80, R27 ;  /* 0x0000008000007824 */ /* 0x000fe200078e021b */
[----:B------:R-:W-:Y:S04]  /*bf10*/  SHFL.IDX PT, R8, R6, 0x1, 0x181f ;  /* 0x00381f0006087f89 */ /* 0x000fe800000e0000 */
[----:B------:R-:W-:-:S02]  /*bf20*/  ISETP.GE.AND P0, PT, R0, R3, PT ;  /* 0x000000030000720c */ /* 0x000fc40003f06270 */
[----:B------:R-:W-:-:S11]  /*bf30*/  IADD3 R10, R0, 0x10, RZ ;  /* 0x00000010000a7810 */ /* 0x000fd60007ffe0ff */
[----:B0-----:R-:W-:Y:S02]  /*bf40*/  @!P0 LEA R14, P2, R24, R14, 0x1 ;  /* 0x0000000e180e8211 */ /* 0x001fe400078408ff */
[----:B------:R-:W-:-:S03]  /*bf50*/  @!P0 LEA R9, R16, UR45, 0x1 ;  /* 0x0000002d10098c11 */ /* 0x000fc6000f8e08ff */
        /* <DEDUP_REMOVED lines=51> */
.L_x_13708:
[----:B------:R-:W-:-:S04]  /*c290*/  IADD3 R0, R0, 0x70, RZ ;  /* 0x0000007000007810 */ /* 0x000fc80007ffe0ff */
        /* <DEDUP_REMOVED lines=17> */
.L_x_13709:
[----:B------:R-:W-:-:S13]  /*c3b0*/  ISETP.NE.AND P0, PT, R34, 0x3, PT ;  /* 0x000000032200780c */ /* 0x000fda0003f05270 */
[----:B------:R-:W-:Y:S05]  /*c3c0*/  @!P0 BRA `(.L_x_13643) ;  /* 0x0000000000048947 */ /* 0x000fea0003800000 */
[----:B------:R-:W-:Y:S01]  /*c3d0*/  BPT.TRAP 0x1 ;  /* 0x000000040000795c */ /* 0x000fe20000300000 */
.L_x_13643:
[----:B------:R-:W1:Y:S02]  /*c3e0*/  SYNCS.PHASECHK.TRANS64.TRYWAIT P0, [UR45+0x22860], R0 ;  /* 0x02286000ff0075a7 */ /* 0x000e64000800016d */
[----:B-1----:R-:W-:Y:S05]  /*c3f0*/  @!P0 BRA `(.L_x_13644) ;  /* 0x0000002c004c8947 */ /* 0x002fea0003800000 */
.L_x_13710:
        /* <DEDUP_REMOVED lines=67> */
[----:B------:R-:W1:Y:S01]  /*c830*/  SHFL.IDX PT, R14, R3, 0x4, 0x181f ;  /* 0x00981f00030e7f89 */ /* 0x000e6200000e0000 */
[----:B0-----:R-:W-:Y:S02]  /*c840*/  IADD3.X R7, RZ, R0, RZ, P3, !PT ;  /* 0x00000000ff077210 */ /* 0x001fe40001ffe4ff */
        /* <DEDUP_REMOVED lines=31> */
.L_x_13724:
[----:B01----:R-:W-:Y:S02]  /*ca40*/  IADD3 R4, P3, R14, R24, RZ ;  /* 0x000000180e047210 */ /* 0x003fe40007f7e0ff */
        /* <DEDUP_REMOVED lines=19> */
.L_x_13646:
        /* <DEDUP_REMOVED lines=8> */
[----:B------:R-:W-:Y:S01]  /*cc00*/  IADD3 R27, R28, R32, R27 ;  /* 0x000000201c1b7210 */ /* 0x000fe20007ffe01b */
[----:B------:R-:W-:Y:S01]  /*cc10*/  ULOP3.LUT UR5, URZ, UR43, URZ, 0x33, !UPT ;  /* 0x0000002b3f057292 */ /* 0x000fe2000f8e333f */
[----:B------:R-:W-:Y:S01]  /*cc20*/  LOP3.LUT R3, RZ, UR42, RZ, 0x33, !PT ;  /* 0x0000002aff037c12 */ /* 0x000fe2000f8e33ff */
[----:B------:R-:W-:Y:S01]  /*cc30*/  UIMAD UR4, UR4, UR38, URZ ;  /* 0x00000026040472a4 */ /* 0x000fe2000f8e023f */
[----:B------:R-:W-:Y:S01]  /*cc40*/  IADD3 R36, R27, -0x120, RZ ;  /* 0xfffffee01b247810 */ /* 0x000fe20007ffe0ff */
[----:B------:R-:W-:Y:S02]  /*cc50*/  IMAD.MOV.U32 R20, RZ, RZ, 0x1 ;  /* 0x00000001ff147424 */ /* 0x000fe400078e00ff */
[----:B------:R-:W-:Y:S02]  /*cc60*/  IMAD.MOV.U32 R21, RZ, RZ, 0x1 ;  /* 0x00000001ff157424 */ /* 0x000fe400078e00ff */
[----:B------:R-:W-:-:S04]  /*cc70*/  LOP3.LUT R4, RZ, UR4, RZ, 0x33, !PT ;  /* 0x00000004ff047c12 */ /* 0x000fc8000f8e33ff */
[----:B------:R-:W-:-:S04]  /*cc80*/  VIMNMX3 R3, R3, UR5, R4, !PT ;  /* 0x0000000503037c0f */ /* 0x000fc8000f800104 */
[C---:B------:R-:W-:Y:S01]  /*cc90*/  IADD3 R35, -R3.reuse, -0x2, RZ ;  /* 0xfffffffe03237810 */ /* 0x040fe20007ffe1ff */
[----:B------:R-:W-:-:S07]  /*cca0*/  IMAD R36, R3, -0x60, R36 ;  /* 0xffffffa003247824 */ /* 0x000fce00078e0224 */
.L_x_13662:
[----:B------:R-:W-:Y:S01]  /*ccb0*/  ISETP.NE.AND P1, PT, R29, 0x1, PT ;  /* 0x000000011d00780c */ /* 0x000fe20003f25270 */
[----:B------:R-:W-:Y:S01]  /*ccc0*/  BSSY B1, `(.L_x_13648) ;  /* 0x0000014000017945 */ /* 0x000fe20003800000 */
[----:B------:R-:W-:Y:S02]  /*ccd0*/  ISETP.GT.U32.AND P0, PT, R26, 0x5f, PT ;  /* 0x0000005f1a00780c */ /* 0x000fe40003f04070 */
[----:B------:R-:W-:-:S09]  /*cce0*/  MOV R33, RZ ;  /* 0x000000ff00217202 */ /* 0x000fd20000000f00 */
[----:B0-----:R-:W0:Y:S08]  /*ccf0*/  @P1 LDC R3, c[0x0][0x434] ;  /* 0x00010d00ff031b82 */ /* 0x001e300000000800 */
[----:B------:R-:W1:Y:S01]  /*cd00*/  @P1 LDC R5, c[0x0][0x438] ;  /* 0x00010e00ff051b82 */ /* 0x000e620000000800 */
        /* <DEDUP_REMOVED lines=15> */
.L_x_13649:
[----:B------:R-:W-:Y:S05]  /*ce00*/  BSYNC B1 ;  /* 0x0000000000017941 */ /* 0x000fea0003800000 */
.L_x_13648:
[----:B------:R-:W-:-:S13]  /*ce10*/  ISETP.NE.AND P0, PT, R34, 0x3, PT ;  /* 0x000000032200780c */ /* 0x000fda0003f05270 */
[----:B------:R-:W-:Y:S05]  /*ce20*/  @!P0 BRA `(.L_x_13650) ;  /* 0x0000000000048947 */ /* 0x000fea0003800000 */
[----:B------:R-:W-:Y:S01]  /*ce30*/  BPT.TRAP 0x1 ;  /* 0x000000040000795c */ /* 0x000fe20000300000 */
.L_x_13650:
[----:B------:R-:W-:Y:S01]  /*ce40*/  LEA R32, R21, UR45, 0x3 ;  /* 0x0000002d15207c11 */ /* 0x000fe2000f8e18ff */
[----:B------:R-:W-:Y:S01]  /*ce50*/  BSSY B1, `(.L_x_13651) ;  /* 0x0000004000017945 */ /* 0x000fe20003800000 */
[----:B------:R-:W-:-:S04]  /*ce60*/  SHF.L.U32 R31, R20, 0x1f, RZ ;  /* 0x0000001f141f7819 */ /* 0x000fc800000006ff */
[----:B------:R-:W1:Y:S02]  /*ce70*/  SYNCS.PHASECHK.TRANS64.TRYWAIT P0, [R32+URZ+0x22840], R31 ;  /* 0x0228401f200075a7 */ /* 0x000e64000800017f */
[----:B-1----:R-:W-:Y:S05]  /*ce80*/  @!P0 BRA `(.L_x_13652) ;  /* 0x0000002c002c8947 */ /* 0x002fea0003800000 */
.L_x_13725:
[----:B------:R-:W-:Y:S05]  /*ce90*/  BSYNC B1 ;  /* 0x0000000000017941 */ /* 0x000fea0003800000 */
.L_x_13651:
        /* <DEDUP_REMOVED lines=57> */
.L_x_13739:
[----:B--2---:R-:W-:-:S04]  /*d230*/  IADD3 R4, P0, R37, R24, RZ ;  /* 0x0000001825047210 */ /* 0x004fc80007f1e0ff */
[----:B0-----:R-:W-:Y:S02]  /*d240*/  IADD3.X R5, RZ, R18, RZ, P0, !PT ;  /* 0x00000012ff057210 */ /* 0x001fe400007fe4ff */
[----:B------:R-:W-:-:S03]  /*d250*/  PLOP3.LUT P0, PT, PT, PT, PT, 0x80, 0x0 ;  /* 0x000000000000781c */ /* 0x000fc60003f0f070 */
[----:B------:R-:W-:Y:S01]  /*d260*/  @!PT LDS RZ, [RZ] ;  /* 0x00000000fffff984 */ /* 0x000fe20000000800 */
[----:B------:R-:W-:Y:S01]  /*d270*/  @!PT LDS RZ, [RZ] ;  /* 0x00000000fffff984 */ /* 0x000fe20000000800 */
[----:B------:R-:W-:Y:S01]  /*d280*/  @!PT LDS RZ, [RZ] ;  /* 0x00000000fffff984 */ /* 0x000fe20000000800 */
[----:B------:R0:W-:Y:S01]  /*d290*/  LDGSTS.E.BYPASS.LTC128B.128 [R17+0x1ec00], desc[UR36][R4.64], !P1 ;  /* 0x1ec0000004117fae */ /* 0x0001e2000c901d64 */
[----:B------:R-:W-:-:S09]  /*d2a0*/  NOP ;  /* 0x0000000000007918 */ /* 0x000fd20000000000 */
.L_x_13654:
        /* <DEDUP_REMOVED lines=10> */
.L_x_13655:
[----:B------:R2:W-:Y:S01]  /*d350*/  SYNCS.ARRIVE.TRANS64.A1T0 RZ, [R32+URZ+0x22830], RZ ;  /* 0x022830ff20ff79a7 */ /* 0x0005e2000810003f */
[----:B------:R-:W-:Y:S05]  /*d360*/  @!P2 BRA `(.L_x_13656) ;  /* 0x000000000004a947 */ /* 0x000fea0003800000 */
[----:B------:R-:W-:Y:S01]  /*d370*/  BPT.TRAP 0x1 ;  /* 0x000000040000795c */ /* 0x000fe20000300000 */
.L_x_13656:
[----:B------:R-:W3:Y:S01]  /*d380*/  SYNCS.PHASECHK.TRANS64.TRYWAIT P0, [R32+URZ+0x22860], R31 ;  /* 0x0228601f200075a7 */ /* 0x000ee2000800017f */
[----:B------:R-:W-:Y:S04]  /*d390*/  BSSY B1, `(.L_x_13657) ;  /* 0x0000002000017945 */ /* 0x000fe80003800000 */
[----:B---3--:R-:W-:Y:S05]  /*d3a0*/  @!P0 BRA `(.L_x_13658) ;  /* 0x0000002c00888947 */ /* 0x008fea0003800000 */
.L_x_13740:
[----:B------:R-:W-:Y:S05]  /*d3b0*/  BSYNC B1 ;  /* 0x0000000000017941 */ /* 0x000fea0003800000 */
.L_x_13657:
        /* <DEDUP_REMOVED lines=32> */
[----:B0-----:R-:W-:-:S05]  /*d5c0*/  IADD3 R14, P0, R14, R24, RZ ;  /* 0x000000180e0e7210 */ /* 0x001fca0007f1e0ff */
[----:B----4-:R-:W-:Y:S02]  /*d5d0*/  IMAD.X R15, RZ, RZ, R5, P0 ;  /* 0x000000ffff0f7224 */ /* 0x010fe400000e0605 */
        /* <DEDUP_REMOVED lines=22> */
[----:B------:R-:W0:Y:S01]  /*d740*/  SHFL.IDX PT, R5, R3, 0x4, 0x181f ;  /* 0x00981f0003057f89 */ /* 0x000e2200000e0000 */
[----:B------:R-:W-:-:S03]  /*d750*/  IADD3.X R7, RZ, R7, RZ, P0, !PT ;  /* 0x00000007ff077210 */ /* 0x000fc600007fe4ff */
[----:B------:R-:W1:Y:S01]  /*d760*/  SHFL.IDX PT, R3, R3, 0x5, 0x181f ;  /* 0x00b81f0003037f89 */ /* 0x000e6200000e0000 */
[----:B----4-:R-:W-:-:S03]  /*d770*/  IMAD.MOV.U32 R8, RZ, RZ, RZ ;  /* 0x000000ffff087224 */ /* 0x010fc600078e00ff */
[----:B------:R4:W-:Y:S04]  /*d780*/  LDGSTS.E.BYPASS.LTC128B.128 [R17+0x1800], desc[UR36][R6.64], !P4 ;  /* 0x0180000006117fae */ /* 0x0009e8000e101d64 */
[----:B------:R4:W-:Y:S04]  /*d790*/  LDGSTS.E.BYPASS.LTC128B.128 [R17+0x4800], desc[UR36][R6.64+0x80], !P3 ;  /* 0x0480008006117fae */ /* 0x0009e8000d901d64 */
[----:B------:R4:W-:Y:S04]  /*d7a0*/  LDGSTS.E.BYPASS.LTC128B.128 [R17+0x7800], desc[UR36][R6.64+0x100], !P2 ;  /* 0x0780010006117fae */ /* 0x0009e8000d101d64 */
[----:B------:R4:W-:Y:S01]  /*d7b0*/  LDGSTS.E.BYPASS.LTC128B.128 [R17+0xa800], desc[UR36][R6.64+0x180], !P1 ;  /* 0x0a80018006117fae */ /* 0x0009e2000c901d64 */
[----:B0-----:R-:W-:-:S05]  /*d7c0*/  IADD3 R4, P0, R5, R24, RZ ;  /* 0x0000001805047210 */ /* 0x001fca0007f1e0ff */
[----:B------:R-:W-:-:S05]  /*d7d0*/  IMAD.X R5, RZ, RZ, R22, P0 ;  /* 0x000000ffff057224 */ /* 0x000fca00000e0616 */
[----:B------:R4:W-:Y:S04]  /*d7e0*/  LDGSTS.E.BYPASS.LTC128B.128 [R17+0x2000], desc[UR36][R4.64], !P4 ;  /* 0x0200000004117fae */ /* 0x0009e8000e101d64 */
[----:B------:R4:W-:Y:S04]  /*d7f0*/  LDGSTS.E.BYPASS.LTC128B.128 [R17+0x5000], desc[UR36][R4.64+0x80], !P3 ;  /* 0x0500008004117fae */ /* 0x0009e8000d901d64 */
[----:B------:R4:W-:Y:S04]  /*d800*/  LDGSTS.E.BYPASS.LTC128B.128 [R17+0x8000], desc[UR36][R4.64+0x100], !P2 ;  /* 0x0800010004117fae */ /* 0x0009e8000d101d64 */
[----:B-1----:R4:W-:Y:S02]  /*d810*/  LDGSTS.E.BYPASS.LTC128B.128 [R17+0xb000], desc[UR36][R4.64+0x180], !P1 ;  /* 0x0b00018004117fae */ /* 0x0029e4000c901d64 */
.L_x_13754:
        /* <DEDUP_REMOVED lines=11> */
.L_x_13660:
        /* <DEDUP_REMOVED lines=10> */
.L_x_13661:
[----:B------:R-:W-:Y:S01]  /*d970*/  IADD3 R21, R21, 0x1, RZ ;  /* 0x0000000115157810 */ /* 0x000fe20007ffe0ff */
[----:B------:R-:W-:Y:S01]  /*d980*/  VIADD R35, R35, 0xffffffff ;  /* 0xffffffff23237836 */ /* 0x000fe20000000000 */
[----:B------:R1:W-:Y:S01]  /*d990*/  SYNCS.ARRIVE.TRANS64.A1T0 RZ, [R32+URZ+0x22850], RZ ;  /* 0x022850ff20ff79a7 */ /* 0x0003e2000810003f */
[----:B------:R-:W-:Y:S01]  /*d9a0*/  VIADD R36, R36, 0xffffffa0 ;  /* 0xffffffa024247836 */ /* 0x000fe20000000000 */
[----:B------:R-:W-:-:S04]  /*d9b0*/  ISETP.NE.AND P0, PT, R21, 0x2, PT ;  /* 0x000000021500780c */ /* 0x000fc80003f05270 */
[----:B------:R-:W-:Y:S02]  /*d9c0*/  SEL R21, R21, RZ, P0 ;  /* 0x000000ff15157207 */ /* 0x000fe40000000000 */
[----:B------:R-:W-:Y:S02]  /*d9d0*/  SEL R3, RZ, 0x1, P0 ;  /* 0x00000001ff037807 */ /* 0x000fe40000000000 */
[----:B------:R-:W-:Y:S02]  /*d9e0*/  ISETP.GT.AND P0, PT, R35, UR48, PT ;  /* 0x0000003023007c0c */ /* 0x000fe4000bf04270 */
[----:B------:R-:W-:-:S11]  /*d9f0*/  LOP3.LUT R20, R20, R3, RZ, 0x3c, !PT ;  /* 0x0000000314147212 */ /* 0x000fd600078e3cff */
[----:B-1----:R-:W-:Y:S05]  /*da00*/  @P0 BRA `(.L_x_13662) ;  /* 0xfffffff000a80947 */ /* 0x002fea000383ffff */
.L_x_13647:
[----:B------:R-:W-:Y:S05]  /*da10*/  BSYNC B0 ;  /* 0x0000000000007941 */ /* 0x000fea0003800000 */
.L_x_13630:
[----:B------:R-:W0:Y:S01]  /*da20*/  S2R R3, SR_CgaCtaId ;  /* 0x0000000000037919 */ /* 0x000e220000008800 */
[----:B------:R-:W-:Y:S01]  /*da30*/  MOV R0, 0x400 ;  /* 0x0000040000007802 */ /* 0x000fe20000000f00 */
[----:B------:R-:W-:Y:S01]  /*da40*/  BSSY B0, `(.L_x_13663) ;  /* 0x0000005000007945 */ /* 0x000fe20003800000 */
[----:B------:R-:W-:Y:S02]  /*da50*/  SHF.L.U32 R8, R8, 0x1f, RZ ;  /* 0x0000001f08087819 */ /* 0x000fe400000006ff */
[----:B0-----:R-:W-:-:S04]  /*da60*/  LEA R4, R3, R0, 0x18 ;  /* 0x0000000003047211 */ /* 0x001fc800078ec0ff */
[----:B------:R-:W0:Y:S02]  /*da70*/  SYNCS.PHASECHK.TRANS64.TRYWAIT P0, [R4+URZ+0x22820], R8 ;  /* 0x02282008040075a7 */ /* 0x000e24000800017f */
[----:B0-----:R-:W-:Y:S05]  /*da80*/  @!P0 BRA `(.L_x_13664) ;  /* 0x0000002c00c48947 */ /* 0x001fea0003800000 */
.L_x_13755:
[----:B------:R-:W-:Y:S05]  /*da90*/  BSYNC B0 ;  /* 0x0000000000007941 */ /* 0x000fea0003800000 */
.L_x_13663:
[----:B------:R-:W-:-:S03]  /*daa0*/  UMOV UR4, 0xffffffff ;  /* 0xffffffff00047882 */ /* 0x000fc60000000000 */
[----:B------:R-:W-:Y:S05]  /*dab0*/  BRA.DIV UR4, `(.L_x_13665) ;  /* 0x0000002e04cc7947 */ /* 0x000fea000b800000 */
[----:B------:R1:W4:Y:S02]  /*dac0*/  SHFL.IDX PT, R14, R2, RZ, 0x1f ;  /* 0x00001fff020e7589 */ /* 0x00032400000e0000 */
.L_x_13758:
[----:B----4-:R-:W-:-:S13]  /*dad0*/  ISETP.NE.AND P0, PT, R14, RZ, PT ;  /* 0x000000ff0e00720c */ /* 0x010fda0003f05270 */
[----:B------:R-:W-:Y:S05]  /*dae0*/  @P0 BRA `(.L_x_13586) ;  /* 0x0000000000880947 */ /* 0x000fea0003800000 */
[----:B------:R-:W-:-:S03]  /*daf0*/  UMOV UR4, 0xffffffff ;  /* 0xffffffff00047882 */ /* 0x000fc60000000000 */
[----:B------:R-:W-:Y:S05]  /*db00*/  BRA.DIV UR4, `(.L_x_13666) ;  /* 0x0000002e04e07947 */ /* 0x000fea000b800000 */
[----:B------:R-:W-:-:S13]  /*db10*/  ELECT P6, URZ, PT ;  /* 0x00000000003f782f */ /* 0x000fda00038c0000 */
.L_x_13761:
[----:B------:R-:W-:Y:S05]  /*db20*/  @!P6 BRA `(.L_x_13586) ;  /* 0x000000000078e947 */ /* 0x000fea0003800000 */
[----:B------:R-:W-:-:S06]  /*db30*/  ULOP3.LUT UR4, UR39, 0x2, URZ, 0xfc, !UPT ;  /* 0x0000000227047892 */ /* 0x000fcc000f8efc3f */
[----:B------:R-:W-:-:S05]  /*db40*/  IMAD.U32 R0, RZ, RZ, UR4 ;  /* 0x00000004ff007e24 */ /* 0x000fca000f8e00ff */
[----:B------:R-:W-:-:S13]  /*db50*/  ISETP.NE.AND P0, PT, R0, 0x3, PT ;  /* 0x000000030000780c */ /* 0x000fda0003f05270 */
[----:B------:R-:W-:Y:S05]  /*db60*/  @!P0 BRA `(.L_x_13667) ;  /* 0x0000000000048947 */ /* 0x000fea0003800000 */
[----:B------:R-:W-:Y:S01]  /*db70*/  BPT.TRAP 0x1 ;  /* 0x000000040000795c */ /* 0x000fe20000300000 */
.L_x_13667:
[C---:B------:R-:W-:Y:S01]  /*db80*/  LEA R5, R21.reuse, R4, 0x3 ;  /* 0x0000000415057211 */ /* 0x040fe200078e18ff */
[----:B------:R-:W-:Y:S01]  /*db90*/  VIADD R21, R21, 0x1 ;  /* 0x0000000115157836 */ /* 0x000fe20000000000 */
[----:B------:R-:W-:-:S04]  /*dba0*/  SHF.L.U32 R0, R20, 0x1f, RZ ;  /* 0x0000001f14007819 */ /* 0x000fc800000006ff */
[----:B------:R-:W4:Y:S01]  /*dbb0*/  SYNCS.PHASECHK.TRANS64.TRYWAIT P1, [R5+URZ+0x22840], R0 ;  /* 0x02284000050075a7 */ /* 0x000f22000802017f */
[----:B------:R-:W-:-:S04]  /*dbc0*/  ISETP.NE.AND P2, PT, R21, 0x2, PT ;  /* 0x000000021500780c */ /* 0x000fc80003f45270 */
[----:B------:R-:W-:Y:S01]  /*dbd0*/  SEL R3, RZ, 0x1, P2 ;  /* 0x00000001ff037807 */ /* 0x000fe20001000000 */
[----:B----4-:R-:W-:Y:S08]  /*dbe0*/  @!P1 BRA `(.L_x_13668) ;  /* 0x0000002c00c89947 */ /* 0x010ff00003800000 */
.L_x_13762:
[----:B------:R-:W-:Y:S02]  /*dbf0*/  SEL R21, R21, RZ, P2 ;  /* 0x000000ff15157207 */ /* 0x000fe40001000000 */
[----:B-1----:R-:W-:Y:S01]  /*dc00*/  LOP3.LUT R2, R20, R3, RZ, 0x3c, !PT ;  /* 0x0000000314027212 */ /* 0x002fe200078e3cff */
[----:B------:R-:W-:Y:S06]  /*dc10*/  @!P0 BRA `(.L_x_13669) ;  /* 0x0000000000048947 */ /* 0x000fec0003800000 */
[----:B------:R-:W-:Y:S01]  /*dc20*/  BPT.TRAP 0x1 ;  /* 0x000000040000795c */ /* 0x000fe20000300000 */
.L_x_13669:
[----:B------:R-:W-:Y:S01]  /*dc30*/  IMAD R21, R21, 0x8, R4 ;  /* 0x0000000815157824 */ /* 0x000fe200078e0204 */
[----:B------:R-:W-:-:S04]  /*dc40*/  SHF.L.U32 R2, R2, 0x1f, RZ ;  /* 0x0000001f02027819 */ /* 0x000fc800000006ff */
[----:B------:R-:W1:Y:S02]  /*dc50*/  SYNCS.PHASECHK.TRANS64.TRYWAIT P1, [R21+URZ+0x22840], R2 ;  /* 0x02284002150075a7 */ /* 0x000e64000802017f */
[----:B-1----:R-:W-:Y:S05]  /*dc60*/  @!P1 BRA `(.L_x_13670) ;  /* 0x0000002c00bc9947 */ /* 0x002fea0003800000 */
.L_x_13763:
[----:B------:R-:W-:Y:S05]  /*dc70*/  @!P0 BRA `(.L_x_13671) ;  /* 0x0000000000048947 */ /* 0x000fea0003800000 */
[----:B------:R-:W-:Y:S01]  /*dc80*/  BPT.TRAP 0x1 ;  /* 0x000000040000795c */ /* 0x000fe20000300000 */
.L_x_13671:
[----:B------:R-:W0:Y:S02]  /*dc90*/  SYNCS.PHASECHK.TRANS64.TRYWAIT P1, [R5+URZ+0x22860], R0 ;  /* 0x02286000050075a7 */ /* 0x000e24000802017f */
[----:B0-----:R-:W-:Y:S05]  /*dca0*/  @!P1 BRA `(.L_x_13672) ;  /* 0x0000002c00c09947 */ /* 0x001fea0003800000 */
.L_x_13764:
[----:B------:R-:W-:Y:S05]  /*dcb0*/  @!P0 BRA `(.L_x_13673) ;  /* 0x0000000000048947 */ /* 0x000fea0003800000 */
[----:B------:R-:W-:Y:S01]  /*dcc0*/  BPT.TRAP 0x1 ;  /* 0x000000040000795c */ /* 0x000fe20000300000 */
.L_x_13673:
[----:B------:R0:W0:Y:S02]  /*dcd0*/  SYNCS.PHASECHK.TRANS64.TRYWAIT P0, [R21+URZ+0x22860], R2 ;  /* 0x02286002150075a7 */ /* 0x000024000800017f */
[----:B0-----:R-:W-:Y:S05]  /*dce0*/  @!P0 NANOSLEEP.SYNCS 0x989680 ;  /* 0x009896800000895d */ /* 0x001fea0003900000 */
[----:B------:R-:W0:Y:S02]  /*dcf0*/  @!P0 SYNCS.PHASECHK.TRANS64 P0, [R21+URZ+0x22860], R2 ;  /* 0x02286002150085a7 */ /* 0x000e24000800007f */
[----:B0-----:R-:W-:Y:S05]  /*dd00*/  @!P0 BRA `(.L_x_13673) ;  /* 0xfffffffc00f08947 */ /* 0x001fea000383ffff */
.L_x_13586:
[----:B------:R-:W-:Y:S05]  /*dd10*/  BSYNC B6 ;  /* 0x0000000000067941 */ /* 0x000fea0003800000 */
.L_x_13583:
[----:B------:R-:W-:Y:S05]  /*dd20*/  EXIT ;  /* 0x000000000000794d */ /* 0x000fea0003800000 */
.L_x_13590:
[----:B0-----:R-:W-:-:S04]  /*dd30*/  IMAD.U32 R5, RZ, RZ, UR42 ;  /* 0x0000002aff057e24 */ /* 0x001fc8000f8e00ff */
[----:B------:R0:W1:Y:S03]  /*dd40*/  SYNCS.PHASECHK.TRANS64.TRYWAIT P0, [R5+URZ+0x22800], R10 ;  /* 0x0228000a050075a7 */ /* 0x000066000800017f */
[----:B-1----:R-:W-:Y:S05]  /*dd50*/  @!P0 NANOSLEEP.SYNCS 0x989680 ;  /* 0x009896800000895d */ /* 0x002fea0003900000 */
[----:B------:R-:W1:Y:S02]  /*dd60*/  @!P0 SYNCS.PHASECHK.TRANS64 P0, [R5+URZ+0x22800], R10 ;  /* 0x0228000a050085a7 */ /* 0x000e64000800007f */
[----:B-1----:R-:W-:Y:S05]  /*dd70*/  @!P0 BRA `(.L_x_13590) ;  /* 0xfffffffc00ec8947 */ /* 0x002fea000383ffff */
[----:B------:R-:W-:Y:S05]  /*dd80*/  BRA `(.L_x_13674) ;  /* 0xffffff3400f47947 */ /* 0x000fea000383ffff */
.L_x_13594:
[----:B0-----:R-:W-:-:S04]  /*dd90*/  MOV R5, UR42 ;  /* 0x0000002a00057c02 */ /* 0x001fc80008000f00 */
[----:B------:R0:W2:Y:S03]  /*dda0*/  SYNCS.PHASECHK.TRANS64.TRYWAIT P1, [R5+URZ+0x22830], R10 ;  /* 0x0228300a050075a7 */ /* 0x0000a6000802017f */
[----:B--2---:R-:W-:Y:S05]  /*ddb0*/  @!P1 NANOSLEEP.SYNCS 0x989680 ;  /* 0x009896800000995d */ /* 0x004fea0003900000 */
[----:B------:R-:W2:Y:S02]  /*ddc0*/  @!P1 SYNCS.PHASECHK.TRANS64 P1, [R5+URZ+0x22830], R10 ;  /* 0x0228300a050095a7 */ /* 0x000ea4000802007f */
[----:B--2---:R-:W-:Y:S05]  /*ddd0*/  @!P1 BRA `(.L_x_13594) ;  /* 0xfffffffc00ec9947 */ /* 0x004fea000383ffff */
[----:B------:R-:W-:Y:S05]  /*dde0*/  BRA `(.L_x_13593) ;  /* 0xffffff3800107947 */ /* 0x000fea000383ffff */
.L_x_13599:
[----:B-1----:R-:W-:-:S04]  /*ddf0*/  IMAD.U32 R11, RZ, RZ, UR42 ;  /* 0x0000002aff0b7e24 */ /* 0x002fc8000f8e00ff */
[----:B------:R1:W2:Y:S03]  /*de00*/  SYNCS.PHASECHK.TRANS64.TRYWAIT P1, [R11+URZ+0x22850], R10 ;  /* 0x0228500a0b0075a7 */ /* 0x0002a6000802017f */
[----:B--2---:R-:W-:Y:S05]  /*de10*/  @!P1 NANOSLEEP.SYNCS 0x989680 ;  /* 0x009896800000995d */ /* 0x004fea0003900000 */
[----:B------:R-:W2:Y:S02]  /*de20*/  @!P1 SYNCS.PHASECHK.TRANS64 P1, [R11+URZ+0x22850], R10 ;  /* 0x0228500a0b0095a7 */ /* 0x000ea4000802007f */
[----:B--2---:R-:W-:Y:S05]  /*de30*/  @!P1 BRA `(.L_x_13599) ;  /* 0xfffffffc00ec9947 */ /* 0x004fea000383ffff */
[----:B------:R-:W-:Y:S05]  /*de40*/  BRA `(.L_x_13598) ;  /* 0xffffff5000787947 */ /* 0x000fea000383ffff */
.L_x_13605:
[----:B-1----:R-:W-:-:S04]  /*de50*/  IMAD.U32 R9, RZ, RZ, UR28 ;  /* 0x0000001cff097e24 */ /* 0x002fc8000f8e00ff */
[----:B------:R1:W2:Y:S03]  /*de60*/  SYNCS.PHASECHK.TRANS64.TRYWAIT P1, [R9+URZ+0x22830], R10 ;  /* 0x0228300a090075a7 */ /* 0x0002a6000802017f */
[----:B--2---:R-:W-:Y:S05]  /*de70*/  @!P1 NANOSLEEP.SYNCS 0x989680 ;  /* 0x009896800000995d */ /* 0x004fea0003900000 */
[----:B------:R-:W2:Y:S02]  /*de80*/  @!P1 SYNCS.PHASECHK.TRANS64 P1, [R9+URZ+0x22830], R10 ;  /* 0x0228300a090095a7 */ /* 0x000ea4000802007f */
[----:B--2---:R-:W-:Y:S05]  /*de90*/  @!P1 BRA `(.L_x_13605) ;  /* 0xfffffffc00ec9947 */ /* 0x004fea000383ffff */
[----:B------:R-:W-:Y:S05]  /*dea0*/  BRA `(.L_x_13604) ;  /* 0xffffff5400d07947 */ /* 0x000fea000383ffff */
.L_x_13610:
[----:B---3--:R-:W-:-:S04]  /*deb0*/  IMAD.U32 R11, RZ, RZ, UR28 ;  /* 0x0000001cff0b7e24 */ /* 0x008fc8000f8e00ff */
[----:B------:R3:W4:Y:S03]  /*dec0*/  SYNCS.PHASECHK.TRANS64.TRYWAIT P1, [R11+URZ+0x22850], R10 ;  /* 0x0228500a0b0075a7 */ /* 0x000726000802017f */
[----:B----4-:R-:W-:Y:S05]  /*ded0*/  @!P1 NANOSLEEP.SYNCS 0x989680 ;  /* 0x009896800000995d */ /* 0x010fea0003900000 */
[----:B------:R-:W4:Y:S02]  /*dee0*/  @!P1 SYNCS.PHASECHK.TRANS64 P1, [R11+URZ+0x22850], R10 ;  /* 0x0228500a0b0095a7 */ /* 0x000f24000802007f */
[----:B----4-:R-:W-:Y:S05]  /*def0*/  @!P1 BRA `(.L_x_13610) ;  /* 0xfffffffc00ec9947 */ /* 0x010fea000383ffff */
[----:B------:R-:W-:Y:S05]  /*df00*/  BRA `(.L_x_13609) ;  /* 0xffffff7400c47947 */ /* 0x000fea000383ffff */
.L_x_13617:
[----:B----4-:R-:W-:-:S04]  /*df10*/  MOV R9, UR26 ;  /* 0x0000001a00097c02 */ /* 0x010fc80008000f00 */
[----:B------:R4:W0:Y:S03]  /*df20*/  SYNCS.PHASECHK.TRANS64.TRYWAIT P1, [R9+URZ+0x22830], R6 ;  /* 0x02283006090075a7 */ /* 0x000826000802017f */
[----:B0-----:R-:W-:Y:S05]  /*df30*/  @!P1 NANOSLEEP.SYNCS 0x989680 ;  /* 0x009896800000995d */ /* 0x001fea0003900000 */
[----:B------:R-:W0:Y:S02]  /*df40*/  @!P1 SYNCS.PHASECHK.TRANS64 P1, [R9+URZ+0x22830], R6 ;  /* 0x02283006090095a7 */ /* 0x000e24000802007f */
[----:B0-----:R-:W-:Y:S05]  /*df50*/  @!P1 BRA `(.L_x_13617) ;  /* 0xfffffffc00ec9947 */ /* 0x001fea000383ffff */
[----:B------:R-:W-:Y:S05]  /*df60*/  BRA `(.L_x_13616) ;  /* 0xffffff7800c47947 */ /* 0x000fea000383ffff */
.L_x_13622:
[----:B-1----:R-:W-:-:S04]  /*df70*/  IMAD.U32 R7, RZ, RZ, UR26 ;  /* 0x0000001aff077e24 */ /* 0x002fc8000f8e00ff */
[----:B------:R1:W4:Y:S03]  /*df80*/  SYNCS.PHASECHK.TRANS64.TRYWAIT P1, [R7+URZ+0x22850], R6 ;  /* 0x02285006070075a7 */ /* 0x000326000802017f */
[----:B----4-:R-:W-:Y:S05]  /*df90*/  @!P1 NANOSLEEP.SYNCS 0x989680 ;  /* 0x009896800000995d */ /* 0x010fea0003900000 */
[----:B------:R-:W4:Y:S02]  /*dfa0*/  @!P1 SYNCS.PHASECHK.TRANS64 P1, [R7+URZ+0x22850], R6 ;  /* 0x02285006070095a7 */ /* 0x000f24000802007f */
[----:B----4-:R-:W-:Y:S05]  /*dfb0*/  @!P1 BRA `(.L_x_13622) ;  /* 0xfffffffc00ec9947 */ /* 0x010fea000383ffff */
[----:B------:R-:W-:Y:S05]  /*dfc0*/  BRA `(.L_x_13621) ;  /* 0xffffff9000d47947 */ /* 0x000fea000383ffff */
.L_x_13635:
[----:B------:R-:W-:Y:S01]  /*dfd0*/  IMAD.MOV.U32 R13, RZ, RZ, R2 ;  /* 0x000000ffff0d7224 */ /* 0x000fe200078e0002 */
[----:B------:R-:W-:Y:S01]  /*dfe0*/  MOV R11, 0x1f ;  /* 0x0000001f000b7802 */ /* 0x000fe20000000f00 */
[----:B------:R-:W-:Y:S02]  /*dff0*/  IMAD.MOV.U32 R12, RZ, RZ, RZ ;  /* 0x000000ffff0c7224 */ /* 0x000fe400078e00ff */
[----:B------:R-:W-:-:S07]  /*e000*/  IMAD.MOV.U32 R15, RZ, RZ, -0x1 ;  /* 0xffffffffff0f7424 */ /* 0x000fce00078e00ff */
[----:B-----5:R-:W-:Y:S05]  /*e010*/  WARPSYNC.COLLECTIVE R15, `(.L_x_13675) ;  /* 0x000000000f087348 */ /* 0x020fea0003c00000 */
[----:B------:R0:W1:Y:S02]  /*e020*/  SHFL.IDX P6, R14, R13, R12, R11 ;  /* 0x0000000c0d0e7389 */ /* 0x00006400000c000b */
[----:B01---5:R-:W-:Y:S01]  /*e030*/  ENDCOLLECTIVE ;  /* 0x000000000000791b */ /* 0x023fe20003800000 */
.L_x_13675:
[----:B------:R-:W-:Y:S05]  /*e040*/  BRA `(.L_x_13676) ;  /* 0xffffffd000c07947 */ /* 0x000fea000383ffff */
.L_x_13637:
[----:B0-----:R-:W-:-:S04]  /*e050*/  IMAD.U32 R3, RZ, RZ, UR45 ;  /* 0x0000002dff037e24 */ /* 0x001fc8000f8e00ff */
[----:B------:R0:W1:Y:S03]  /*e060*/  SYNCS.PHASECHK.TRANS64.TRYWAIT P0, [R3+URZ+0x22840], R0 ;  /* 0x02284000030075a7 */ /* 0x000066000800017f */
[----:B-1----:R-:W-:Y:S05]  /*e070*/  @!P0 NANOSLEEP.SYNCS 0x989680 ;  /* 0x009896800000895d */ /* 0x002fea0003900000 */
[----:B------:R-:W1:Y:S02]  /*e080*/  @!P0 SYNCS.PHASECHK.TRANS64 P0, [R3+URZ+0x22840], R0 ;  /* 0x02284000030085a7 */ /* 0x000e64000800007f */
[----:B-1----:R-:W-:Y:S05]  /*e090*/  @!P0 BRA `(.L_x_13637) ;  /* 0xfffffffc00ec8947 */ /* 0x002fea000383ffff */
[----:B------:R-:W-:Y:S05]  /*e0a0*/  BRA `(.L_x_13677) ;  /* 0xffffffd400047947 */ /* 0x000fea000383ffff */
.L_x_13638:
        /* <DEDUP_REMOVED lines=8> */
.L_x_13679:
[----:B------:R-:W-:Y:S05]  /*e130*/  BSYNC B0 ;  /* 0x0000000000007941 */ /* 0x000fea0003800000 */
.L_x_13678:
[----:B------:R-:W-:Y:S01]  /*e140*/  MOV R13, R3 ;  /* 0x00000003000d7202 */ /* 0x000fe20000000f00 */
[----:B------:R-:W-:Y:S01]  /*e150*/  IMAD.MOV.U32 R12, RZ, RZ, RZ ;  /* 0x000000ffff0c7224 */ /* 0x000fe200078e00ff */
[----:B------:R-:W-:Y:S01]  /*e160*/  @P0 LEA R7, R16, UR45, 0x1 ;  /* 0x0000002d10070c11 */ /* 0x000fe2000f8e08ff */
[----:B------:R-:W-:Y:S02]  /*e170*/  IMAD.MOV.U32 R11, RZ, RZ, 0x181f ;  /* 0x0000181fff0b7424 */ /* 0x000fe400078e00ff */
[----:B------:R-:W-:Y:S02]  /*e180*/  IMAD.MOV.U32 R15, RZ, RZ, -0x1 ;  /* 0xffffffffff0f7424 */ /* 0x000fe400078e00ff */
[----:B------:R-:W-:-:S07]  /*e190*/  IMAD.MOV.U32 R4, RZ, RZ, R14 ;  /* 0x000000ffff047224 */ /* 0x000fce00078e000e */
[----:B------:R-:W-:Y:S05]  /*e1a0*/  WARPSYNC.COLLECTIVE R15, `(.L_x_13680) ;  /* 0x000000000f087348 */ /* 0x000fea0003c00000 */
[----:B------:R0:W1:Y:S02]  /*e1b0*/  SHFL.IDX P6, R14, R13, R12, R11 ;  /* 0x0000000c0d0e7389 */ /* 0x00006400000c000b */
[----:B01----:R-:W-:Y:S01]  /*e1c0*/  ENDCOLLECTIVE ;  /* 0x000000000000791b */ /* 0x003fe20003800000 */
.L_x_13680:
[----:B------:R-:W-:Y:S02]  /*e1d0*/  IMAD.MOV.U32 R13, RZ, RZ, R0 ;  /* 0x000000ffff0d7224 */ /* 0x000fe400078e0000 */
[----:B------:R-:W-:Y:S01]  /*e1e0*/  IMAD.MOV.U32 R12, RZ, RZ, 0x1 ;  /* 0x00000001ff0c7424 */ /* 0x000fe200078e00ff */
[----:B------:R-:W-:-:S04]  /*e1f0*/  @P0 LEA R14, P1, R24, R14, 0x1 ;  /* 0x0000000e180e0211 */ /* 0x000fc800078208ff */
[----:B------:R-:W-:Y:S01]  /*e200*/  @P0 IADD3.X R5, RZ, R4, RZ, P1, !PT ;  /* 0x00000004ff050210 */ /* 0x000fe20000ffe4ff */
[----:B------:R-:W-:-:S08]  /*e210*/  @P0 IMAD.MOV.U32 R4, RZ, RZ, R14 ;  /* 0x000000ffff040224 */ /* 0x000fd000078e000e */
[----:B------:R-:W-:Y:S05]  /*e220*/  WARPSYNC.COLLECTIVE R15, `(.L_x_13681) ;  /* 0x000000000f087348 */ /* 0x000fea0003c00000 */
[----:B------:R0:W1:Y:S02]  /*e230*/  SHFL.IDX P6, R14, R13, R12, R11 ;  /* 0x0000000c0d0e7389 */ /* 0x00006400000c000b */
[----:B01----:R-:W-:Y:S01]  /*e240*/  ENDCOLLECTIVE ;  /* 0x000000000000791b */ /* 0x003fe20003800000 */
.L_x_13681:
        /* <DEDUP_REMOVED lines=11> */
.L_x_13682:
[----:B------:R-:W-:Y:S01]  /*e300*/  IMAD.MOV.U32 R13, RZ, RZ, R0 ;  /* 0x000000ffff0d7224 */ /* 0x000fe200078e0000 */
[----:B------:R-:W-:Y:S02]  /*e310*/  MOV R12, 0x2 ;  /* 0x00000002000c7802 */ /* 0x000fe40000000f00 */
[----:B------:R-:W-:-:S13]  /*e320*/  @P0 LEA R4, P1, R24, R14, 0x1 ;  /* 0x0000000e18040211 */ /* 0x000fda00078208ff */
[----:B------:R-:W-:Y:S05]  /*e330*/  WARPSYNC.COLLECTIVE R15, `(.L_x_13683) ;  /* 0x000000000f087348 */ /* 0x000fea0003c00000 */
[----:B------:R0:W1:Y:S02]  /*e340*/  SHFL.IDX P6, R14, R13, R12, R11 ;  /* 0x0000000c0d0e7389 */ /* 0x00006400000c000b */
[----:B01----:R-:W-:Y:S01]  /*e350*/  ENDCOLLECTIVE ;  /* 0x000000000000791b */ /* 0x003fe20003800000 */
.L_x_13683:
        /* <DEDUP_REMOVED lines=12> */
.L_x_13684:
[----:B------:R-:W-:Y:S01]  /*e420*/  MOV R13, R0 ;  /* 0x00000000000d7202 */ /* 0x000fe20000000f00 */
[----:B------:R-:W-:Y:S01]  /*e430*/  IMAD.MOV.U32 R12, RZ, RZ, 0x3 ;  /* 0x00000003ff0c7424 */ /* 0x000fe200078e00ff */
[----:B------:R-:W-:-:S13]  /*e440*/  @P0 LEA R4, P1, R24, R14, 0x1 ;  /* 0x0000000e18040211 */ /* 0x000fda00078208ff */
[----:B------:R-:W-:Y:S05]  /*e450*/  WARPSYNC.COLLECTIVE R15, `(.L_x_13685) ;  /* 0x000000000f087348 */ /* 0x000fea0003c00000 */
[----:B------:R0:W1:Y:S02]  /*e460*/  SHFL.IDX P6, R14, R13, R12, R11 ;  /* 0x0000000c0d0e7389 */ /* 0x00006400000c000b */
[----:B01----:R-:W-:Y:S01]  /*e470*/  ENDCOLLECTIVE ;  /* 0x000000000000791b */ /* 0x003fe20003800000 */
.L_x_13685:
        /* <DEDUP_REMOVED lines=12> */
.L_x_13686:
[----:B------:R-:W-:Y:S02]  /*e540*/  IMAD.MOV.U32 R13, RZ, RZ, R0 ;  /* 0x000000ffff0d7224 */ /* 0x000fe400078e0000 */
[----:B------:R-:W-:Y:S01]  /*e550*/  IMAD.MOV.U32 R12, RZ, RZ, 0x4 ;  /* 0x00000004ff0c7424 */ /* 0x000fe200078e00ff */
[----:B------:R-:W-:-:S13]  /*e560*/  @P0 LEA R4, P1, R24, R14, 0x1 ;  /* 0x0000000e18040211 */ /* 0x000fda00078208ff */
[----:B------:R-:W-:Y:S05]  /*e570*/  WARPSYNC.COLLECTIVE R15, `(.L_x_13687) ;  /* 0x000000000f087348 */ /* 0x000fea0003c00000 */
[----:B------:R0:W1:Y:S02]  /*e580*/  SHFL.IDX P6, R14, R13, R12, R11 ;  /* 0x0000000c0d0e7389 */ /* 0x00006400000c000b */
[----:B01----:R-:W-:Y:S01]  /*e590*/  ENDCOLLECTIVE ;  /* 0x000000000000791b */ /* 0x003fe20003800000 */
.L_x_13687:
        /* <DEDUP_REMOVED lines=12> */
.L_x_13688:
[----:B------:R-:W-:Y:S02]  /*e660*/  IMAD.MOV.U32 R13, RZ, RZ, R0 ;  /* 0x000000ffff0d7224 */ /* 0x000fe400078e0000 */
[----:B------:R-:W-:Y:S01]  /*e670*/  IMAD.MOV.U32 R12, RZ, RZ, 0x5 ;  /* 0x00000005ff0c7424 */ /* 0x000fe200078e00ff */
[----:B------:R-:W-:-:S13]  /*e680*/  @P0 LEA R4, P1, R24, R14, 0x1 ;  /* 0x0000000e18040211 */ /* 0x000fda00078208ff */
[----:B------:R-:W-:Y:S05]  /*e690*/  WARPSYNC.COLLECTIVE R15, `(.L_x_13689) ;  /* 0x000000000f087348 */ /* 0x000fea0003c00000 */
[----:B------:R0:W1:Y:S02]  /*e6a0*/  SHFL.IDX P6, R14, R13, R12, R11 ;  /* 0x0000000c0d0e7389 */ /* 0x00006400000c000b */
[----:B01----:R-:W-:Y:S01]  /*e6b0*/  ENDCOLLECTIVE ;  /* 0x000000000000791b */ /* 0x003fe20003800000 */
.L_x_13689:
        /* <DEDUP_REMOVED lines=10> */
.L_x_13690:
[----:B------:R-:W-:Y:S05]  /*e760*/  BRA `(.L_x_13691) ;  /* 0xffffffd000787947 */ /* 0x000fea000383ffff */
.L_x_13641:
[----:B------:R-:W-:Y:S01]  /*e770*/  IMAD.MOV.U32 R13, RZ, RZ, R6 ;  /* 0x000000ffff0d7224 */ /* 0x000fe200078e0006 */
[----:B------:R-:W-:Y:S01]  /*e780*/  MOV R11, 0x181f ;  /* 0x0000181f000b7802 */ /* 0x000fe20000000f00 */
[----:B------:R-:W-:Y:S01]  /*e790*/  IMAD.MOV.U32 R12, RZ, RZ, RZ ;  /* 0x000000ffff0c7224 */ /* 0x000fe200078e00ff */
[----:B------:R-:W-:Y:S01]  /*e7a0*/  MOV R0, UR46 ;  /* 0x0000002e00007c02 */ /* 0x000fe20008000f00 */
[----:B------:R-:W-:-:S04]  /*e7b0*/  IMAD.MOV.U32 R15, RZ, RZ, -0x1 ;  /* 0xffffffffff0f7424 */ /* 0x000fc800078e00ff */
[----:B------:R-:W-:-:S07]  /*e7c0*/  IMAD R0, R0, 0x80, R27 ;  /* 0x0000008000007824 */ /* 0x000fce00078e021b */
[----:B------:R-:W-:Y:S05]  /*e7d0*/  WARPSYNC.COLLECTIVE R15, `(.L_x_13692) ;  /* 0x000000000f087348 */ /* 0x000fea0003c00000 */
[----:B------:R0:W1:Y:S02]  /*e7e0*/  SHFL.IDX P6, R14, R13, R12, R11 ;  /* 0x0000000c0d0e7389 */ /* 0x00006400000c000b */
[----:B01----:R-:W-:Y:S01]  /*e7f0*/  ENDCOLLECTIVE ;  /* 0x000000000000791b */ /* 0x003fe20003800000 */
.L_x_13692:
[----:B------:R-:W-:Y:S01]  /*e800*/  IADD3 R8, R0, 0x10, RZ ;  /* 0x0000001000087810 */ /* 0x000fe20007ffe0ff */
[----:B------:R-:W-:Y:S02]  /*e810*/  IMAD.MOV.U32 R13, RZ, RZ, R7 ;  /* 0x000000ffff0d7224 */ /* 0x000fe400078e0007 */
[----:B------:R-:W-:-:S07]  /*e820*/  IMAD.MOV.U32 R4, RZ, RZ, R14 ;  /* 0x000000ffff047224 */ /* 0x000fce00078e000e */
[----:B------:R-:W-:Y:S05]  /*e830*/  WARPSYNC.COLLECTIVE R15, `(.L_x_13693) ;  /* 0x000000000f087348 */ /* 0x000fea0003c00000 */
[----:B------:R0:W1:Y:S02]  /*e840*/  SHFL.IDX P6, R14, R13, R12, R11 ;  /* 0x0000000c0d0e7389 */ /* 0x00006400000c000b */
[----:B01----:R-:W-:Y:S01]  /*e850*/  ENDCOLLECTIVE ;  /* 0x000000000000791b */ /* 0x003fe20003800000 */
.L_x_13693:
        /* <DEDUP_REMOVED lines=12> */
.L_x_13694:
        /* <DEDUP_REMOVED lines=11> */
.L_x_13695:
[----:B------:R-:W-:Y:S01]  /*e9d0*/  IMAD.MOV.U32 R13, RZ, RZ, R6 ;  /* 0x000000ffff0d7224 */ /* 0x000fe200078e0006 */
[----:B------:R-:W-:Y:S02]  /*e9e0*/  MOV R12, 0x2 ;  /* 0x00000002000c7802 */ /* 0x000fe40000000f00 */
[----:B------:R-:W-:-:S13]  /*e9f0*/  @!P0 LEA R4, P2, R24, R14, 0x1 ;  /* 0x0000000e18048211 */ /* 0x000fda00078408ff */
[----:B------:R-:W-:Y:S05]  /*ea00*/  WARPSYNC.COLLECTIVE R15, `(.L_x_13696) ;  /* 0x000000000f087348 */ /* 0x000fea0003c00000 */
[----:B------:R0:W1:Y:S02]  /*ea10*/  SHFL.IDX P6, R14, R13, R12, R11 ;  /* 0x0000000c0d0e7389 */ /* 0x00006400000c000b */
[----:B01----:R-:W-:Y:S01]  /*ea20*/  ENDCOLLECTIVE ;  /* 0x000000000000791b */ /* 0x003fe20003800000 */
.L_x_13696:
        /* <DEDUP_REMOVED lines=13> */
.L_x_13697:
[----:B------:R-:W-:Y:S02]  /*eb00*/  IMAD.MOV.U32 R13, RZ, RZ, R6 ;  /* 0x000000ffff0d7224 */ /* 0x000fe400078e0006 */
[----:B------:R-:W-:Y:S01]  /*eb10*/  IMAD.MOV.U32 R12, RZ, RZ, 0x3 ;  /* 0x00000003ff0c7424 */ /* 0x000fe200078e00ff */
[----:B------:R-:W-:-:S13]  /*eb20*/  @!P0 LEA R4, P2, R24, R14, 0x1 ;  /* 0x0000000e18048211 */ /* 0x000fda00078408ff */
[----:B------:R-:W-:Y:S05]  /*eb30*/  WARPSYNC.COLLECTIVE R15, `(.L_x_13698) ;  /* 0x000000000f087348 */ /* 0x000fea0003c00000 */
[----:B------:R0:W1:Y:S02]  /*eb40*/  SHFL.IDX P6, R14, R13, R12, R11 ;  /* 0x0000000c0d0e7389 */ /* 0x00006400000c000b */
[----:B01----:R-:W-:Y:S01]  /*eb50*/  ENDCOLLECTIVE ;  /* 0x000000000000791b */ /* 0x003fe20003800000 */
.L_x_13698:
[----:B------:R-:W-:Y:S01]  /*eb60*/  @!P0 IMAD.X R5, RZ, RZ, R8, P2 ;  /* 0x000000ffff058224 */ /* 0x000fe200010e0608 */
[----:B------:R-:W-:-:S04]  /*eb70*/  IADD3 R8, R0, 0x30, RZ ;  /* 0x0000003000087810 */ /* 0x000fc80007ffe0ff */
        /* <DEDUP_REMOVED lines=11> */
.L_x_13699:
[----:B------:R-:W-:Y:S01]  /*ec30*/  IMAD.MOV.U32 R13, RZ, RZ, R6 ;  /* 0x000000ffff0d7224 */ /* 0x000fe200078e0006 */
[----:B------:R-:W-:Y:S02]  /*ec40*/  MOV R12, 0x4 ;  /* 0x00000004000c7802 */ /* 0x000fe40000000f00 */
[----:B------:R-:W-:-:S13]  /*ec50*/  @!P0 LEA R4, P2, R24, R14, 0x1 ;  /* 0x0000000e18048211 */ /* 0x000fda00078408ff */
[----:B------:R-:W-:Y:S05]  /*ec60*/  WARPSYNC.COLLECTIVE R15, `(.L_x_13700) ;  /* 0x000000000f087348 */ /* 0x000fea0003c00000 */
[----:B------:R0:W1:Y:S02]  /*ec70*/  SHFL.IDX P6, R14, R13, R12, R11 ;  /* 0x0000000c0d0e7389 */ /* 0x00006400000c000b */
[----:B01----:R-:W-:Y:S01]  /*ec80*/  ENDCOLLECTIVE ;  /* 0x000000000000791b */ /* 0x003fe20003800000 */
.L_x_13700:
        /* <DEDUP_REMOVED lines=13> */
.L_x_13701:
[----:B------:R-:W-:Y:S02]  /*ed60*/  IMAD.MOV.U32 R13, RZ, RZ, R6 ;  /* 0x000000ffff0d7224 */ /* 0x000fe400078e0006 */
[----:B------:R-:W-:Y:S01]  /*ed70*/  IMAD.MOV.U32 R12, RZ, RZ, 0x5 ;  /* 0x00000005ff0c7424 */ /* 0x000fe200078e00ff */
[----:B------:R-:W-:-:S13]  /*ed80*/  @!P0 LEA R4, P2, R24, R14, 0x1 ;  /* 0x0000000e18048211 */ /* 0x000fda00078408ff */
[----:B------:R-:W-:Y:S05]  /*ed90*/  WARPSYNC.COLLECTIVE R15, `(.L_x_13702) ;  /* 0x000000000f087348 */ /* 0x000fea0003c00000 */
[----:B------:R0:W1:Y:S02]  /*eda0*/  SHFL.IDX P6, R14, R13, R12, R11 ;  /* 0x0000000c0d0e7389 */ /* 0x00006400000c000b */
[----:B01----:R-:W-:Y:S01]  /*edb0*/  ENDCOLLECTIVE ;  /* 0x000000000000791b */ /* 0x003fe20003800000 */
.L_x_13702:
        /* <DEDUP_REMOVED lines=13> */
.L_x_13703:
[----:B------:R-:W-:Y:S02]  /*ee90*/  IMAD.MOV.U32 R13, RZ, RZ, R6 ;  /* 0x000000ffff0d7224 */ /* 0x000fe400078e0006 */
[----:B------:R-:W-:Y:S01]  /*eea0*/  IMAD.MOV.U32 R12, RZ, RZ, 0x6 ;  /* 0x00000006ff0c7424 */ /* 0x000fe200078e00ff */
[----:B------:R-:W-:-:S13]  /*eeb0*/  @!P0 LEA R4, P2, R24, R14, 0x1 ;  /* 0x0000000e18048211 */ /* 0x000fda00078408ff */
[----:B------:R-:W-:Y:S05]  /*eec0*/  WARPSYNC.COLLECTIVE R15, `(.L_x_13704) ;  /* 0x000000000f087348 */ /* 0x000fea0003c00000 */
[----:B------:R0:W1:Y:S02]  /*eed0*/  SHFL.IDX P6, R14, R13, R12, R11 ;  /* 0x0000000c0d0e7389 */ /* 0x00006400000c000b */
[----:B01----:R-:W-:Y:S01]  /*eee0*/  ENDCOLLECTIVE ;  /* 0x000000000000791b */ /* 0x003fe20003800000 */
.L_x_13704:
        /* <DEDUP_REMOVED lines=11> */
.L_x_13705:
        /* <DEDUP_REMOVED lines=8> */
.L_x_13706:
        /* <DEDUP_REMOVED lines=10> */
.L_x_13707:
[----:B------:R-:W-:Y:S05]  /*f0c0*/  BRA `(.L_x_13708) ;  /* 0xffffffd000707947 */ /* 0x000fea000383ffff */
.L_x_13642:
[----:B0-----:R-:W-:-:S04]  /*f0d0*/  MOV R3, UR45 ;  /* 0x0000002d00037c02 */ /* 0x001fc80008000f00 */
[----:B------:R0:W1:Y:S03]  /*f0e0*/  SYNCS.PHASECHK.TRANS64.TRYWAIT P0, [R3+URZ+0x22820], R0 ;  /* 0x02282000030075a7 */ /* 0x000066000800017f */
[----:B-1----:R-:W-:Y:S05]  /*f0f0*/  @!P0 NANOSLEEP.SYNCS 0x989680 ;  /* 0x009896800000895d */ /* 0x002fea0003900000 */
[----:B------:R-:W1:Y:S02]  /*f100*/  @!P0 SYNCS.PHASECHK.TRANS64 P0, [R3+URZ+0x22820], R0 ;  /* 0x02282000030085a7 */ /* 0x000e64000800007f */
[----:B-1----:R-:W-:Y:S05]  /*f110*/  @!P0 BRA `(.L_x_13642) ;  /* 0xfffffffc00ec8947 */ /* 0x002fea000383ffff */
[----:B------:R-:W-:Y:S05]  /*f120*/  BRA `(.L_x_13709) ;  /* 0xffffffd000a07947 */ /* 0x000fea000383ffff */
.L_x_13644:
[----:B0-----:R-:W-:-:S04]  /*f130*/  IMAD.U32 R3, RZ, RZ, UR45 ;  /* 0x0000002dff037e24 */ /* 0x001fc8000f8e00ff */
[----:B------:R0:W1:Y:S03]  /*f140*/  SYNCS.PHASECHK.TRANS64.TRYWAIT P0, [R3+URZ+0x22860], R0 ;  /* 0x02286000030075a7 */ /* 0x000066000800017f */
[----:B-1----:R-:W-:Y:S05]  /*f150*/  @!P0 NANOSLEEP.SYNCS 0x989680 ;  /* 0x009896800000895d */ /* 0x002fea0003900000 */
[----:B------:R-:W1:Y:S02]  /*f160*/  @!P0 SYNCS.PHASECHK.TRANS64 P0, [R3+URZ+0x22860], R0 ;  /* 0x02286000030085a7 */ /* 0x000e64000800007f */
[----:B-1----:R-:W-:Y:S05]  /*f170*/  @!P0 BRA `(.L_x_13644) ;  /* 0xfffffffc00ec8947 */ /* 0x002fea000383ffff */
[----:B------:R-:W-:Y:S05]  /*f180*/  BRA `(.L_x_13710) ;  /* 0xffffffd0009c7947 */ /* 0x000fea000383ffff */
.L_x_13645:
        /* <DEDUP_REMOVED lines=8> */
.L_x_13712:
[----:B------:R-:W-:Y:S05]  /*f210*/  BSYNC B0 ;  /* 0x0000000000007941 */ /* 0x000fea0003800000 */
.L_x_13711:
        /* <DEDUP_REMOVED lines=12> */
.L_x_13713:
[----:B------:R-:W-:Y:S01]  /*f2e0*/  ISETP.LT.OR P3, PT, R35, 0x1, !P1 ;  /* 0x000000012300780c */ /* 0x000fe20004f61670 */
[----:B------:R-:W-:Y:S02]  /*f2f0*/  IMAD.MOV.U32 R13, RZ, RZ, R10 ;  /* 0x000000ffff0d7224 */ /* 0x000fe400078e000a */
[----:B------:R-:W-:Y:S01]  /*f300*/  IMAD.MOV.U32 R12, RZ, RZ, 0x1 ;  /* 0x00000001ff0c7424 */ /* 0x000fe200078e00ff */
[----:B------:R-:W-:-:S13]  /*f310*/  IADD3 R4, P0, R14, R24, RZ ;  /* 0x000000180e047210 */ /* 0x000fda0007f1e0ff */
[----:B------:R-:W-:Y:S05]  /*f320*/  WARPSYNC.COLLECTIVE R15, `(.L_x_13714) ;  /* 0x000000000f087348 */ /* 0x000fea0003c00000 */
[----:B------:R0:W1:Y:S02]  /*f330*/  SHFL.IDX P6, R14, R13, R12, R11 ;  /* 0x0000000c0d0e7389 */ /* 0x00006400000c000b */
[----:B01----:R-:W-:Y:S01]  /*f340*/  ENDCOLLECTIVE ;  /* 0x000000000000791b */ /* 0x003fe20003800000 */
.L_x_13714:
        /* <DEDUP_REMOVED lines=12> */
.L_x_13715:
        /* <DEDUP_REMOVED lines=15> */
.L_x_13716:
        /* <DEDUP_REMOVED lines=12> */
.L_x_13717:
        /* <DEDUP_REMOVED lines=14> */
.L_x_13718:
        /* <DEDUP_REMOVED lines=12> */
.L_x_13719:
        /* <DEDUP_REMOVED lines=14> */
.L_x_13720:
        /* <DEDUP_REMOVED lines=12> */
.L_x_13721:
        /* <DEDUP_REMOVED lines=14> */
.L_x_13722:
        /* <DEDUP_REMOVED lines=13> */
.L_x_13723:
        /* <DEDUP_REMOVED lines=9> */
.L_x_13652:
[----:B-1----:R1:W2:Y:S02]  /*fb40*/  SYNCS.PHASECHK.TRANS64.TRYWAIT P0, [R32+URZ+0x22840], R31 ;  /* 0x0228401f200075a7 */ /* 0x0022a4000800017f */
[----:B--2---:R-:W-:Y:S05]  /*fb50*/  @!P0 NANOSLEEP.SYNCS 0x989680 ;  /* 0x009896800000895d */ /* 0x004fea0003900000 */
[----:B------:R-:W2:Y:S02]  /*fb60*/  @!P0 SYNCS.PHASECHK.TRANS64 P0, [R32+URZ+0x22840], R31 ;  /* 0x0228401f200085a7 */ /* 0x000ea4000800007f */
[----:B--2---:R-:W-:Y:S05]  /*fb70*/  @!P0 BRA `(.L_x_13652) ;  /* 0xfffffffc00f08947 */ /* 0x004fea000383ffff */
[----:B------:R-:W-:Y:S05]  /*fb80*/  BRA `(.L_x_13725) ;  /* 0xffffffd000c07947 */ /* 0x000fea000383ffff */
.L_x_13653:
        /* <DEDUP_REMOVED lines=8> */
.L_x_13727:
[----:B------:R-:W-:Y:S05]  /*fc10*/  BSYNC B1 ;  /* 0x0000000000017941 */ /* 0x000fea0003800000 */
.L_x_13726:
        /* <DEDUP_REMOVED lines=9> */
.L_x_13728:
[----:B------:R-:W-:Y:S02]  /*fcb0*/  IMAD.MOV.U32 R13, RZ, RZ, R3 ;  /* 0x000000ffff0d7224 */ /* 0x000fe400078e0003 */
[----:B------:R-:W-:Y:S01]  /*fcc0*/  IMAD.MOV.U32 R12, RZ, RZ, 0x1 ;  /* 0x00000001ff0c7424 */ /* 0x000fe200078e00ff */
[----:B------:R-:W-:-:S13]  /*fcd0*/  IADD3 R4, P0, R14, R24, RZ ;  /* 0x000000180e047210 */ /* 0x000fda0007f1e0ff */
[----:B------:R-:W-:Y:S05]  /*fce0*/  WARPSYNC.COLLECTIVE R15, `(.L_x_13729) ;  /* 0x000000000f087348 */ /* 0x000fea0003c00000 */
[----:B------:R0:W1:Y:S02]  /*fcf0*/  SHFL.IDX P6, R14, R13, R12, R11 ;  /* 0x0000000c0d0e7389 */ /* 0x00006400000c000b */
[----:B01----:R-:W-:Y:S01]  /*fd00*/  ENDCOLLECTIVE ;  /* 0x000000000000791b */ /* 0x003fe20003800000 */
.L_x_13729:
        /* <DEDUP_REMOVED lines=10> */
.L_x_13730:
[----:B------:R-:W-:Y:S02]  /*fdb0*/  IMAD.MOV.U32 R13, RZ, RZ, R3 ;  /* 0x000000ffff0d7224 */ /* 0x000fe400078e0003 */
[----:B------:R-:W-:Y:S01]  /*fdc0*/  IMAD.MOV.U32 R12, RZ, RZ, 0x2 ;  /* 0x00000002ff0c7424 */ /* 0x000fe200078e00ff */
[----:B------:R-:W-:-:S13]  /*fdd0*/  IADD3 R6, P0, R14, R24, RZ ;  /* 0x000000180e067210 */ /* 0x000fda0007f1e0ff */
[----:B------:R-:W-:Y:S05]  /*fde0*/  WARPSYNC.COLLECTIVE R15, `(.L_x_13731) ;  /* 0x000000000f087348 */ /* 0x000fea0003c00000 */
[----:B------:R0:W1:Y:S02]  /*fdf0*/  SHFL.IDX P6, R14, R13, R12, R11 ;  /* 0x0000000c0d0e7389 */ /* 0x00006400000c000b */
[----:B01----:R-:W-:Y:S01]  /*fe00*/  ENDCOLLECTIVE ;  /* 0x000000000000791b */ /* 0x003fe20003800000 */
.L_x_13731:
        /* <DEDUP_REMOVED lines=10> */
.L_x_13732:
[----:B------:R-:W-:Y:S01]  /*feb0*/  IMAD.MOV.U32 R13, RZ, RZ, R3 ;  /* 0x000000ffff0d7224 */ /* 0x000fe200078e0003 */
[----:B------:R-:W-:Y:S02]  /*fec0*/  MOV R12, 0x3 ;  /* 0x00000003000c7802 */ /* 0x000fe40000000f00 */
[----:B------:R-:W-:-:S13]  /*fed0*/  IADD3 R6, P0, R14, R24, RZ ;  /* 0x000000180e067210 */ /* 0x000fda0007f1e0ff */
[----:B------:R-:W-:Y:S05]  /*fee0*/  WARPSYNC.COLLECTIVE R15, `(.L_x_13733) ;  /* 0x000000000f087348 */ /* 0x000fea0003c00000 */
[----:B------:R0:W1:Y:S02]  /*fef0*/  SHFL.IDX P6, R14, R13, R12, R11 ;  /* 0x0000000c0d0e7389 */ /* 0x00006400000c000b */
[----:B01----:R-:W-:Y:S01]  /*ff00*/  ENDCOLLECTIVE ;  /* 0x000000000000791b */ /* 0x003fe20003800000 */
.L_x_13733:
        /* <DEDUP_REMOVED lines=10> */
.L_x_13734:
[----:B------:R-:W-:Y:S01]  /*ffb0*/  MOV R13, R3 ;  /* 0x00000003000d7202 */ /* 0x000fe20000000f00 */
[----:B------:R-:W-:Y:S01]  /*ffc0*/  IMAD.MOV.U32 R12, RZ, RZ, 0x4 ;  /* 0x00000004ff0c7424 */ /* 0x000fe200078e00ff */
[----:B------:R-:W-:-:S13]  /*ffd0*/  IADD3 R4, P0, R14, R24, RZ ;  /* 0x000000180e047210 */ /* 0x000fda0007f1e0ff */
[----:B------:R-:W-:Y:S05]  /*ffe0*/  WARPSYNC.COLLECTIVE R15, `(.L_x_13735) ;  /* 0x000000000f087348 */ /* 0x000fea0003c00000 */
[----:B------:R0:W1:Y:S02]  /*fff0*/  SHFL.IDX P6, R14, R13, R12, R11 ;  /* 0x0000000c0d0e7389 */ /* 0x00006400000c000b */
[----:B01----:R-:W-:Y:S01]  /*10000*/  ENDCOLLECTIVE ;  /* 0x000000000000791b */ /* 0x003fe20003800000 */
.L_x_13735:
        /* <DEDUP_REMOVED lines=10> */
.L_x_13736:
[----:B------:R-:W-:Y:S02]  /*100b0*/  IMAD.MOV.U32 R13, RZ, RZ, R3 ;  /* 0x000000ffff0d7224 */ /* 0x000fe400078e0003 */
[----:B------:R-:W-:Y:S01]  /*100c0*/  IMAD.MOV.U32 R12, RZ, RZ, 0x5 ;  /* 0x00000005ff0c7424 */ /* 0x000fe200078e00ff */
[----:B------:R-:W-:-:S13]  /*100d0*/  IADD3 R4, P0, R14, R24, RZ ;  /* 0x000000180e047210 */ /* 0x000fda0007f1e0ff */
[----:B------:R-:W-:Y:S05]  /*100e0*/  WARPSYNC.COLLECTIVE R15, `(.L_x_13737) ;  /* 0x000000000f087348 */ /* 0x000fea0003c00000 */
[----:B------:R0:W1:Y:S02]  /*100f0*/  SHFL.IDX P6, R14, R13, R12, R11 ;  /* 0x0000000c0d0e7389 */ /* 0x00006400000c000b */
[----:B01----:R-:W-:Y:S01]  /*10100*/  ENDCOLLECTIVE ;  /* 0x000000000000791b */ /* 0x003fe20003800000 */
.L_x_13737:
        /* <DEDUP_REMOVED lines=10> */
.L_x_13738:
[----:B------:R-:W-:Y:S01]  /*101b0*/  IMAD.MOV.U32 R37, RZ, RZ, R14 ;  /* 0x000000ffff257224 */ /* 0x000fe200078e000e */
[----:B------:R-:W-:Y:S06]  /*101c0*/  BRA `(.L_x_13739) ;  /* 0xffffffd000187947 */ /* 0x000fec000383ffff */
.L_x_13658:
[----:B---3--:R3:W4:Y:S02]  /*101d0*/  SYNCS.PHASECHK.TRANS64.TRYWAIT P0, [R32+URZ+0x22860], R31 ;  /* 0x0228601f200075a7 */ /* 0x008724000800017f */
[----:B----4-:R-:W-:Y:S05]  /*101e0*/  @!P0 NANOSLEEP.SYNCS 0x989680 ;  /* 0x009896800000895d */ /* 0x010fea0003900000 */
[----:B------:R-:W4:Y:S02]  /*101f0*/  @!P0 SYNCS.PHASECHK.TRANS64 P0, [R32+URZ+0x22860], R31 ;  /* 0x0228601f200085a7 */ /* 0x000f24000800007f */
[----:B----4-:R-:W-:Y:S05]  /*10200*/  @!P0 BRA `(.L_x_13658) ;  /* 0xfffffffc00f08947 */ /* 0x010fea000383ffff */
[----:B------:R-:W-:Y:S05]  /*10210*/  BRA `(.L_x_13740) ;  /* 0xffffffd000647947 */ /* 0x000fea000383ffff */
.L_x_13659:
        /* <DEDUP_REMOVED lines=8> */
.L_x_13742:
[----:B------:R-:W-:Y:S05]  /*102a0*/  BSYNC B1 ;  /* 0x0000000000017941 */ /* 0x000fea0003800000 */
.L_x_13741:
        /* <DEDUP_REMOVED lines=9> */
.L_x_13743:
[----:B------:R-:W-:Y:S01]  /*10340*/  IMAD.MOV.U32 R8, RZ, RZ, RZ ;  /* 0x000000ffff087224 */ /* 0x000fe200078e00ff */
[----:B------:R-:W-:Y:S01]  /*10350*/  MOV R13, R18 ;  /* 0x00000012000d7202 */ /* 0x000fe20000000f00 */
[----:B------:R-:W-:Y:S01]  /*10360*/  IMAD.MOV.U32 R12, RZ, RZ, 0x1 ;  /* 0x00000001ff0c7424 */ /* 0x000fe200078e00ff */
[----:B------:R-:W-:-:S13]  /*10370*/  IADD3 R4, P0, R14, R24, RZ ;  /* 0x000000180e047210 */ /* 0x000fda0007f1e0ff */
[----:B------:R-:W-:Y:S05]  /*10380*/  WARPSYNC.COLLECTIVE R15, `(.L_x_13744) ;  /* 0x000000000f087348 */ /* 0x000fea0003c00000 */
[----:B------:R0:W1:Y:S02]  /*10390*/  SHFL.IDX P6, R14, R13, R12, R11 ;  /* 0x0000000c0d0e7389 */ /* 0x00006400000c000b */
[----:B01----:R-:W-:Y:S01]  /*103a0*/  ENDCOLLECTIVE ;  /* 0x000000000000791b */ /* 0x003fe20003800000 */
.L_x_13744:
        /* <DEDUP_REMOVED lines=13> */
.L_x_13745:
[----:B------:R-:W-:Y:S02]  /*10480*/  IMAD.MOV.U32 R13, RZ, RZ, R18 ;  /* 0x000000ffff0d7224 */ /* 0x000fe400078e0012 */
[----:B------:R-:W-:Y:S01]  /*10490*/  IMAD.MOV.U32 R12, RZ, RZ, 0x2 ;  /* 0x00000002ff0c7424 */ /* 0x000fe200078e00ff */
[----:B------:R-:W-:-:S07]  /*104a0*/  MOV R5, R14 ;  /* 0x0000000e00057202 */ /* 0x000fce0000000f00 */
[----:B------:R-:W-:Y:S05]  /*104b0*/  WARPSYNC.COLLECTIVE R15, `(.L_x_13746) ;  /* 0x000000000f087348 */ /* 0x000fea0003c00000 */
[----:B------:R0:W1:Y:S02]  /*104c0*/  SHFL.IDX P6, R14, R13, R12, R11 ;  /* 0x0000000c0d0e7389 */ /* 0x00006400000c000b */
[----:B01----:R-:W-:Y:S01]  /*104d0*/  ENDCOLLECTIVE ;  /* 0x000000000000791b */ /* 0x003fe20003800000 */
.L_x_13746:
        /* <DEDUP_REMOVED lines=14> */
.L_x_13747:
[----:B------:R-:W-:Y:S01]  /*105c0*/  MOV R13, R18 ;  /* 0x00000012000d7202 */ /* 0x000fe20000000f00 */
[----:B------:R-:W-:Y:S02]  /*105d0*/  IMAD.MOV.U32 R12, RZ, RZ, 0x3 ;  /* 0x00000003ff0c7424 */ /* 0x000fe400078e00ff */
[----:B------:R-:W-:-:S07]  /*105e0*/  IMAD.MOV.U32 R5, RZ, RZ, R14 ;  /* 0x000000ffff057224 */ /* 0x000fce00078e000e */
[----:B------:R-:W-:Y:S05]  /*105f0*/  WARPSYNC.COLLECTIVE R15, `(.L_x_13748) ;  /* 0x000000000f087348 */ /* 0x000fea0003c00000 */
[----:B------:R0:W1:Y:S02]  /*10600*/  SHFL.IDX P6, R14, R13, R12, R11 ;  /* 0x0000000c0d0e7389 */ /* 0x00006400000c000b */
[----:B01----:R-:W-:Y:S01]  /*10610*/  ENDCOLLECTIVE ;  /* 0x000000000000791b */ /* 0x003fe20003800000 */
.L_x_13748:
        /* <DEDUP_REMOVED lines=14> */
.L_x_13749:
[----:B------:R-:W-:Y:S02]  /*10700*/  IMAD.MOV.U32 R13, RZ, RZ, R18 ;  /* 0x000000ffff0d7224 */ /* 0x000fe400078e0012 */
[----:B------:R-:W-:Y:S01]  /*10710*/  IMAD.MOV.U32 R12, RZ, RZ, 0x4 ;  /* 0x00000004ff0c7424 */ /* 0x000fe200078e00ff */
[----:B------:R-:W-:-:S07]  /*10720*/  MOV R5, R14 ;  /* 0x0000000e00057202 */ /* 0x000fce0000000f00 */
[----:B------:R-:W-:Y:S05]  /*10730*/  WARPSYNC.COLLECTIVE R15, `(.L_x_13750) ;  /* 0x000000000f087348 */ /* 0x000fea0003c00000 */
[----:B------:R0:W1:Y:S02]  /*10740*/  SHFL.IDX P6, R14, R13, R12, R11 ;  /* 0x0000000c0d0e7389 */ /* 0x00006400000c000b */
[----:B01----:R-:W-:Y:S01]  /*10750*/  ENDCOLLECTIVE ;  /* 0x000000000000791b */ /* 0x003fe20003800000 */
.L_x_13750:
        /* <DEDUP_REMOVED lines=14> */
.L_x_13751:
[----:B------:R-:W-:Y:S01]  /*10840*/  MOV R13, R18 ;  /* 0x00000012000d7202 */ /* 0x000fe20000000f00 */
[----:B------:R-:W-:Y:S02]  /*10850*/  IMAD.MOV.U32 R12, RZ, RZ, 0x5 ;  /* 0x00000005ff0c7424 */ /* 0x000fe400078e00ff */
[----:B------:R-:W-:-:S07]  /*10860*/  IMAD.MOV.U32 R5, RZ, RZ, R14 ;  /* 0x000000ffff057224 */ /* 0x000fce00078e000e */
[----:B------:R-:W-:Y:S05]  /*10870*/  WARPSYNC.COLLECTIVE R15, `(.L_x_13752) ;  /* 0x000000000f087348 */ /* 0x000fea0003c00000 */
[----:B------:R0:W1:Y:S02]  /*10880*/  SHFL.IDX P6, R14, R13, R12, R11 ;  /* 0x0000000c0d0e7389 */ /* 0x00006400000c000b */
[----:B01----:R-:W-:Y:S01]  /*10890*/  ENDCOLLECTIVE ;  /* 0x000000000000791b */ /* 0x003fe20003800000 */
.L_x_13752:
        /* <DEDUP_REMOVED lines=14> */
.L_x_13753:
[----:B------:R-:W-:Y:S01]  /*10980*/  MOV R3, R14 ;  /* 0x0000000e00037202 */ /* 0x000fe20000000f00 */
[----:B------:R-:W-:Y:S06]  /*10990*/  BRA `(.L_x_13754) ;  /* 0xffffffcc00a07947 */ /* 0x000fec000383ffff */
.L_x_13664:
[----:B0-----:R0:W1:Y:S02]  /*109a0*/  SYNCS.PHASECHK.TRANS64.TRYWAIT P0, [R4+URZ+0x22820], R8 ;  /* 0x02282008040075a7 */ /* 0x001064000800017f */
[----:B-1----:R-:W-:Y:S05]  /*109b0*/  @!P0 NANOSLEEP.SYNCS 0x989680 ;  /* 0x009896800000895d */ /* 0x002fea0003900000 */
[----:B------:R-:W1:Y:S02]  /*109c0*/  @!P0 SYNCS.PHASECHK.TRANS64 P0, [R4+URZ+0x22820], R8 ;  /* 0x02282008040085a7 */ /* 0x000e64000800007f */
[----:B-1----:R-:W-:Y:S05]  /*109d0*/  @!P0 BRA `(.L_x_13664) ;  /* 0xfffffffc00f08947 */ /* 0x002fea000383ffff */
[----:B------:R-:W-:Y:S05]  /*109e0*/  BRA `(.L_x_13755) ;  /* 0xffffffd000287947 */ /* 0x000fea000383ffff */
.L_x_13665:
        /* <DEDUP_REMOVED lines=8> */
.L_x_13757:
[----:B------:R-:W-:Y:S05]  /*10a70*/  BSYNC B0 ;  /* 0x0000000000007941 */ /* 0x000fea0003800000 */
.L_x_13756:
[----:B------:R-:W-:Y:S05]  /*10a80*/  BRA `(.L_x_13758) ;  /* 0xffffffd000107947 */ /* 0x000fea000383ffff */
.L_x_13666:
[----:B------:R-:W-:Y:S01]  /*10a90*/  BSSY B0, `(.L_x_13759) ;  /* 0x0000006000007945 */ /* 0x000fe20003800000 */
[----:B------:R-:W-:-:S07]  /*10aa0*/  IMAD.MOV.U32 R15, RZ, RZ, -0x1 ;  /* 0xffffffffff0f7424 */ /* 0x000fce00078e00ff */
[----:B0123-5:R-:W-:Y:S05]  /*10ab0*/  WARPSYNC.COLLECTIVE R15, `(.L_x_13760) ;  /* 0x000000000f0c7348 */ /* 0x02ffea0003c00000 */
[----:B------:R-:W-:Y:S02]  /*10ac0*/  ELECT P6, UR62, PT ;  /* 0x00000000003e782f */ /* 0x000fe400038c0000 */
[----:B------:R-:W-:Y:S01]  /*10ad0*/  MOV R14, UR62 ;  /* 0x0000003e000e7c02 */ /* 0x000fe20008000f00 */
[----:B0123-5:R-:W-:Y:S10]  /*10ae0*/  ENDCOLLECTIVE ;  /* 0x000000000000791b */ /* 0x02fff40003800000 */
.L_x_13760:
[----:B------:R-:W-:Y:S05]  /*10af0*/  BSYNC B0 ;  /* 0x0000000000007941 */ /* 0x000fea0003800000 */
.L_x_13759:
[----:B------:R-:W-:Y:S05]  /*10b00*/  BRA `(.L_x_13761) ;  /* 0xffffffd000047947 */ /* 0x000fea000383ffff */
.L_x_13668:
[----:B----4-:R4:W0:Y:S02]  /*10b10*/  SYNCS.PHASECHK.TRANS64.TRYWAIT P1, [R5+URZ+0x22840], R0 ;  /* 0x02284000050075a7 */ /* 0x010824000802017f */
[----:B0-----:R-:W-:Y:S05]  /*10b20*/  @!P1 NANOSLEEP.SYNCS 0x989680 ;  /* 0x009896800000995d */ /* 0x001fea0003900000 */
[----:B------:R-:W0:Y:S02]  /*10b30*/  @!P1 SYNCS.PHASECHK.TRANS64 P1, [R5+URZ+0x22840], R0 ;  /* 0x02284000050095a7 */ /* 0x000e24000802007f */
[----:B0-----:R-:W-:Y:S05]  /*10b40*/  @!P1 BRA `(.L_x_13668) ;  /* 0xfffffffc00f09947 */ /* 0x001fea000383ffff */
[----:B------:R-:W-:Y:S05]  /*10b50*/  BRA `(.L_x_13762) ;  /* 0xffffffd000247947 */ /* 0x000fea000383ffff */
.L_x_13670:
[----:B-1----:R1:W0:Y:S02]  /*10b60*/  SYNCS.PHASECHK.TRANS64.TRYWAIT P1, [R21+URZ+0x22840], R2 ;  /* 0x02284002150075a7 */ /* 0x002224000802017f */
[----:B0-----:R-:W-:Y:S05]  /*10b70*/  @!P1 NANOSLEEP.SYNCS 0x989680 ;  /* 0x009896800000995d */ /* 0x001fea0003900000 */
[----:B------:R-:W0:Y:S02]  /*10b80*/  @!P1 SYNCS.PHASECHK.TRANS64 P1, [R21+URZ+0x22840], R2 ;  /* 0x02284002150095a7 */ /* 0x000e24000802007f */
[----:B0-----:R-:W-:Y:S05]  /*10b90*/  @!P1 BRA `(.L_x_13670) ;  /* 0xfffffffc00f09947 */ /* 0x001fea000383ffff */
[----:B------:R-:W-:Y:S05]  /*10ba0*/  BRA `(.L_x_13763) ;  /* 0xffffffd000307947 */ /* 0x000fea000383ffff */
.L_x_13672:
[----:B------:R0:W0:Y:S02]  /*10bb0*/  SYNCS.PHASECHK.TRANS64.TRYWAIT P1, [R5+URZ+0x22860], R0 ;  /* 0x02286000050075a7 */ /* 0x000024000802017f */
[----:B0-----:R-:W-:Y:S05]  /*10bc0*/  @!P1 NANOSLEEP.SYNCS 0x989680 ;  /* 0x009896800000995d */ /* 0x001fea0003900000 */
[----:B------:R-:W0:Y:S02]  /*10bd0*/  @!P1 SYNCS.PHASECHK.TRANS64 P1, [R5+URZ+0x22860], R0 ;  /* 0x02286000050095a7 */ /* 0x000e24000802007f */
[----:B0-----:R-:W-:Y:S05]  /*10be0*/  @!P1 BRA `(.L_x_13672) ;  /* 0xfffffffc00f09947 */ /* 0x001fea000383ffff */
[----:B------:R-:W-:Y:S05]  /*10bf0*/  BRA `(.L_x_13764) ;  /* 0xffffffd0002c7947 */ /* 0x000fea000383ffff */
.L_x_13765:
        /* <DEDUP_REMOVED lines=16> */
.L_x_15676:


//--------------------- .text._ZN7cutlass13device_kernelIN5flash11enable_sm90INS1_16FlashAttnFwdSm90INS1_25CollectiveMainloopFwdSm90ILi2EN4cute5tupleIJNS5_1CILi1EEES8_S8_EEENS6_IJNS7_ILi128EEENS7_ILi96EEENS7_ILi64EEEEEELi256ENS_6half_tEfNS_4arch4Sm90ELb1ELb0ELb0ELb0ELb1ELb0ELb1ELb1ELb0ELb1ELb1ELb0EEENS1_21CollectiveEpilogueFwdINS6_IJSA_NS7_ILi256EEESB_EEES9_SE_SG_Li256ELb0ELb1ELb1ELb0EEENS1_19SingleTileSchedulerILb0ELb1ELb1ELi128EEEEEEEEEvNT_6ParamsE --------------------------
	.section	.text._ZN7cutlass13device_kernelIN5flash11enable_sm90INS1_16FlashAttnFwdSm90INS1_25CollectiveMainloopFwdSm90ILi2EN4cute5tupleIJNS5_1CILi1EEES8_S8_EEENS6_IJNS7_ILi128EEENS7_ILi96EEENS7_ILi64EEEEEELi256ENS_6half_tEfNS_4arch4Sm90ELb1ELb0ELb0ELb0ELb1ELb0ELb1ELb1ELb0ELb1ELb1ELb0EEENS1_21CollectiveEpilogueFwdINS6_IJSA_NS7_ILi256EEESB_EEES9_SE_SG_Li256ELb0ELb1ELb1ELb0EEENS1_19SingleTileSchedulerILb0ELb1ELb1ELi128EEEEEEEEEvNT_6ParamsE,"ax",@progbits
	.align	128
.text._ZN7cutlass13device_kernelIN5flash11enable_sm90INS1_16FlashAttnFwdSm90INS1_25CollectiveMainloopFwdSm90ILi2EN4cute5tupleIJNS5_1CILi1EEES8_S8_EEENS6_IJNS7_ILi128EEENS7_ILi96EEENS7_ILi64EEEEEELi256ENS_6half_tEfNS_4arch4Sm90ELb1ELb0ELb0ELb0ELb1ELb0ELb1ELb1ELb0ELb1ELb1ELb0EEENS1_21CollectiveEpilogueFwdINS6_IJSA_NS7_ILi256EEESB_EEES9_SE_SG_Li256ELb0ELb1ELb1ELb0EEENS1_19SingleTileSchedulerILb0ELb1ELb1ELi128EEEEEEEEEvNT_6ParamsE:
        .type           _ZN7cutlass13device_kernelIN5flash11enable_sm90INS1_16FlashAttnFwdSm90INS1_25CollectiveMainloopFwdSm90ILi2EN4cute5tupleIJNS5_1CILi1EEES8_S8_EEENS6_IJNS7_ILi128EEENS7_ILi96EEENS7_ILi64EEEEEELi256ENS_6half_tEfNS_4arch4Sm90ELb1ELb0ELb0ELb0ELb1ELb0ELb1ELb1ELb0ELb1ELb1ELb0EEENS1_21CollectiveEpilogueFwdINS6_IJSA_NS7_ILi256EEESB_EEES9_SE_SG_Li256ELb0ELb1ELb1ELb0EEENS1_19SingleTileSchedulerILb0ELb1ELb1ELi128EEEEEEEEEvNT_6ParamsE,@function
        .size           _ZN7cutlass13device_kernelIN5flash11enable_sm90INS1_16FlashAttnFwdSm90INS1_25CollectiveMainloopFwdSm90ILi2EN4cute5tupleIJNS5_1CILi1EEES8_S8_EEENS6_IJNS7_ILi128EEENS7_ILi96EEENS7_ILi64EEEEEELi256ENS_6half_tEfNS_4arch4Sm90ELb1ELb0ELb0ELb0ELb1ELb0ELb1ELb1ELb0ELb1ELb1ELb0EEENS1_21CollectiveEpilogueFwdINS6_IJSA_NS7_ILi256EEESB_EEES9_SE_SG_Li256ELb0ELb1ELb1ELb0EEENS1_19SingleTileSchedulerILb0ELb1ELb1ELi128EEEEEEEEEvNT_6ParamsE,(.L_x_15677 - _ZN7cutlass13device_kernelIN5flash11enable_sm90INS1_16FlashAttnFwdSm90INS1_25CollectiveMainloopFwdSm90ILi2EN4cute5tupleIJNS5_1CILi1EEES8_S8_EEENS6_IJNS7_ILi128EEENS7_ILi96EEENS7_ILi64EEEEEELi256ENS_6half_tEfNS_4arch4Sm90ELb1ELb0ELb0ELb0ELb1ELb0ELb1ELb1ELb0ELb1ELb1ELb0EEENS1_21CollectiveEpilogueFwdINS6_IJSA_NS7_ILi256EEESB_EEES9_SE_SG_Li256ELb0ELb1ELb1ELb0EEENS1_19SingleTileSchedulerILb0ELb1ELb1ELi128EEEEEEEEEvNT_6ParamsE)
        .other          _ZN7cutlass13device_kernelIN5flash11enable_sm90INS1_16FlashAttnFwdSm90INS1_25CollectiveMainloopFwdSm90ILi2EN4cute5tupleIJNS5_1CILi1EEES8_S8_EEENS6_IJNS7_ILi128EEENS7_ILi96EEENS7_ILi64EEEEEELi256ENS_6half_tEfNS_4arch4Sm90ELb1ELb0ELb0ELb0ELb1ELb0ELb1ELb1ELb0ELb1ELb1ELb0EEENS1_21CollectiveEpilogueFwdINS6_IJSA_NS7_ILi256EEESB_EEES9_SE_SG_Li256ELb0ELb1ELb1ELb0EEENS1_19SingleTileSchedulerILb0ELb1ELb1ELi128EEEEEEEEEvNT_6ParamsE,@"STO_CUDA_ENTRY STV_DEFAULT"
_ZN7cutlass13device_kernelIN5flash11enable_sm90INS1_16FlashAttnFwdSm90INS1_25CollectiveMainloopFwdSm90ILi2EN4cute5tupleIJNS5_1CILi1EEES8_S8_EEENS6_IJNS7_ILi128EEENS7_ILi96EEENS7_ILi64EEEEEELi256ENS_6half_tEfNS_4arch4Sm90ELb1ELb0ELb0ELb0ELb1ELb0ELb1ELb1ELb0ELb1ELb1ELb0EEENS1_21CollectiveEpilogueFwdINS6_IJSA_NS7_ILi256EEESB_EEES9_SE_SG_Li256ELb0ELb1ELb1ELb0EEENS1_19SingleTileSchedulerILb0ELb1ELb1ELi128EEEEEEEEEvNT_6ParamsE:
        /* <DEDUP_REMOVED lines=47> */
.L_x_13766:
        /* <DEDUP_REMOVED lines=22> */
.L_x_13767:
        /* <DEDUP_REMOVED lines=18> */
.L_x_13768:
        /* <DEDUP_REMOVED lines=22> */
.L_x_13769:
        /* <DEDUP_REMOVED lines=23> */
.L_x_13770:
        /* <DEDUP_REMOVED lines=11> */
.L_x_13773:
        /* <DEDUP_REMOVED lines=23> */
[----:B------:R-:W2:Y:S01]  /*0a60*/  S2UR UR39, SR_CTAID.X ;  /* 0x00000000002779c3 */ /* 0x000ea20000002500 */
        /* <DEDUP_REMOVED lines=14> */
[----:B--2---:R-:W-:-:S04]  /*0b50*/  USHF.L.U32 UR39, UR39, 0x7, URZ ;  /* 0x0000000727277899 */ /* 0x004fc8000800063f */
[----:B------:R-:W-:Y:S02]  /*0b60*/  @UP1 UIADD3 UR4, UR39, 0x7f, URZ ;  /* 0x0000007f27041890 */ /* 0x000fe4000fffe03f */
[----:B------:R-:W-:Y:S02]  /*0b70*/  UIADD3 UR6, UR39, 0x7f, URZ ;  /* 0x0000007f27067890 */ /* 0x000fe4000fffe03f */
        /* <DEDUP_REMOVED lines=10> */
[----:B------:R-:W-:Y:S02]  /*0c20*/  ULEA.HI.SX32 UR6, UR7, UR6, 0x1c ;  /* 0x0000000607067291 */ /* 0x000fe4000f8fe23f */
[----:B------:R-:W-:Y:S02]  /*0c30*/  ULOP3.LUT UR7, UR8, 0xffff, URZ, 0xc0, !UPT ;  /* 0x0000ffff08077892 */ /* 0x000fe4000f8ec03f */
        /* <DEDUP_REMOVED lines=41> */
.L_x_13775:
[----:B------:R-:W-:Y:S01]  /*0ed0*/  UIMAD UR5, UR7, UR4, URZ ;  /* 0x00000004070572a4 */ /* 0x000fe2000f8e023f */
[----:B-1----:R-:W-:Y:S01]  /*0ee0*/  IMAD.U32 R0, RZ, RZ, UR10 ;  /* 0x0000000aff007e24 */ /* 0x002fe2000f8e00ff */
[----:B------:R-:W-:Y:S01]  /*0ef0*/  PLOP3.LUT P0, PT, PT, PT, PT, 0x80, 0x0 ;  /* 0x000000000000781c */ /* 0x000fe20003f0f070 */
[----:B------:R-:W-:Y:S01]  /*0f00*/  IMAD.U32 R3, RZ, RZ, UR4 ;  /* 0x00000004ff037e24 */ /* 0x000fe2000f8e00ff */
[----:B------:R-:W-:Y:S01]  /*0f10*/  CS2R R150, SRZ ;  /* 0x0000000000967805 */ /* 0x000fe2000001ff00 */
[----:B------:R-:W-:Y:S01]  /*0f20*/  VIADD R152, R18, 0xffffff80 ;  /* 0xffffff8012987836 */ /* 0x000fe20000000000 */
[----:B------:R-:W-:Y:S01]  /*0f30*/  CS2R R148, SRZ ;  /* 0x0000000000947805 */ /* 0x000fe2000001ff00 */
[----:B------:R-:W-:Y:S01]  /*0f40*/  IMAD.U32 R212, RZ, RZ, UR5 ;  /* 0x00000005ffd47e24 */ /* 0x000fe2000f8e00ff */
[----:B------:R-:W-:Y:S02]  /*0f50*/  VIADDMNMX R0, R3, UR5, R0, PT ;  /* 0x0000000503007c46 */ /* 0x000fe4000b800100 */
[----:B0-----:R-:W-:-:S02]  /*0f60*/  CS2R R2, SRZ ;  /* 0x0000000000027805 */ /* 0x001fc4000001ff00 */
        /* <DEDUP_REMOVED lines=20> */
[----:B------:R-:W-:Y:S02]  /*10b0*/  CS2R R110, SRZ ;  /* 0x00000000006e7805 */ /* 0x000fe4000001ff00 */
[----:B------:R-:W-:Y:S02]  /*10c0*/  PLOP3.LUT P1, PT, PT, PT, UP0, 0x80, 0x0 ;  /* 0x000000000000781c */ /* 0x000fe40003f2f008 */
        /* <DEDUP_REMOVED lines=59> */
[----:B------:R-:W-:Y:S02]  /*1480*/  USHF.R.U32.HI UR4, URZ, 0x4, UR5 ;  /* 0x000000043f047899 */ /* 0x000fe40008011605 */
[----:B------:R-:W-:Y:S02]  /*1490*/  UIADD3 UR5, UR5, 0xa000, URZ ;  /* 0x0000a00005057890 */ /* 0x000fe4000fffe03f */
[----:B------:R-:W-:Y:S02]  /*14a0*/  ULOP3.LUT UR4, UR4, 0x3fff, URZ, 0xc0, !UPT ;  /* 0x00003fff04047892 */ /* 0x000fe4000f8ec03f */
[----:B------:R-:W-:Y:S02]  /*14b0*/  USHF.R.U32.HI UR5, URZ, 0x4, UR5 ;  /* 0x000000043f057899 */ /* 0x000fe40008011605 */
[----:B------:R-:W-:Y:S02]  /*14c0*/  ULOP3.LUT UR40, UR4, 0x10000, URZ, 0xfc, !UPT ;  /* 0x0001000004287892 */ /* 0x000fe4000f8efc3f */
[----:B------:R-:W-:-:S03]  /*14d0*/  ULOP3.LUT UR38, UR5, 0x3fff, URZ, 0xc0, !UPT ;  /* 0x00003fff05267892 */ /* 0x000fc6000f8ec03f */
[----:B------:R-:W-:Y:S02]  /*14e0*/  UMOV UR5, 0x40000040 ;  /* 0x4000004000057882 */ /* 0x000fe40000000000 */
[----:B------:R-:W-:Y:S01]  /*14f0*/  UMOV UR4, UR40 ;  /* 0x0000002800047c82 */ /* 0x000fe20008000000 */
[----:B------:R-:W-:Y:S01]  /*1500*/  MOV R23, UR5 ;  /* 0x0000000500177c02 */ /* 0x000fe20008000f00 */
[----:B------:R-:W-:Y:S01]  /*1510*/  IMAD.U32 R22, RZ, RZ, UR4 ;  /* 0x00000004ff167e24 */ /* 0x000fe2000f8e00ff */
        /* <DEDUP_REMOVED lines=17> */
.L_x_13777:
[----:B------:R-:W-:Y:S01]  /*1630*/  SHF.L.U32 R0, RZ, 0x1f, RZ ;  /* 0x0000001fff007819 */ /* 0x000fe200000006ff */
[----:B------:R-:W-:-:S03]  /*1640*/  VIADD R213, R16, 0x8 ;  /* 0x0000000810d57836 */ /* 0x000fc60000000000 */
[----:B------:R-:W0:Y:S02]  /*1650*/  SYNCS.PHASECHK.TRANS64.TRYWAIT P0, [UR61+0x32400], R0 ;  /* 0x03240000ff0075a7 */ /* 0x000e24000800017d */
[----:B0-----:R-:W-:Y:S05]  /*1660*/  @!P0 BRA `(.L_x_13778) ;  /* 0x000000ec00d48947 */ /* 0x001fea0003800000 */
.L_x_13867:
[----:B------:R-:W-:Y:S05]  /*1670*/  WARPSYNC.ALL ;  /* 0x0000000000007948 */ /* 0x000fea0003800000 */
[----:B------:R-:W2:Y:S01]  /*1680*/  LDL R2, [R1] ;  /* 0x0000000001027983 */ /* 0x000ea20000100800 */
[----:B------:R1:W-:Y:S01]  /*1690*/  BAR.SYNC.DEFER_BLOCKING R213, 0x100 ;  /* 0x000400d50000751d */ /* 0x0003e20000010000 */
[----:B--2---:R-:W-:-:S13]  /*16a0*/  R2UR UR4, R2 ;  /* 0x00000000020472ca */ /* 0x004fda00000e0000 */
[----:B------:R-:W-:-:S04]  /*16b0*/  ULOP3.LUT UR4, UR4, 0x1, URZ, 0xfc, !UPT ;  /* 0x0000000104047892 */ /* 0x000fc8000f8efc3f */
[----:B------:R-:W-:-:S06]  /*16c0*/  UISETP.NE.AND UP0, UPT, UR4, 0x3, UPT ;  /* 0x000000030400788c */ /* 0x000fcc000bf05270 */
[----:B------:R-:W-:-:S13]  /*16d0*/  PLOP3.LUT P0, PT, PT, PT, UP0, 0x80, 0x0 ;  /* 0x000000000000781c */ /* 0x000fda0003f0f008 */
[----:B-1----:R-:W-:Y:S05]  /*16e0*/  @!P0 BRA `(.L_x_13779) ;  /* 0x0000000000048947 */ /* 0x002fea0003800000 */
[----:B------:R-:W-:Y:S01]  /*16f0*/  BPT.TRAP 0x1 ;  /* 0x000000040000795c */ /* 0x000fe20000300000 */
.L_x_13779:
[----:B------:R1:W2:Y:S01]  /*1700*/  SYNCS.PHASECHK.TRANS64.TRYWAIT P1, [UR61+0x32430], R0 ;  /* 0x03243000ff0075a7 */ /* 0x0002a2000802017d */
[----:B------:R-:W-:Y:S05]  /*1710*/  @!P0 BRA `(.L_x_13780) ;  /* 0x0000000000048947 */ /* 0x000fea0003800000 */
[----:B------:R-:W-:Y:S01]  /*1720*/  BPT.TRAP 0x1 ;  /* 0x000000040000795c */ /* 0x000fe20000300000 */
.L_x_13780:
[----:B--2---:R-:W-:Y:S05]  /*1730*/  @P1 BRA `(.L_x_13781) ;  /* 0x0000000000081947 */ /* 0x004fea0003800000 */
[----:B------:R-:W2:Y:S02]  /*1740*/  SYNCS.PHASECHK.TRANS64.TRYWAIT P1, [UR61+0x32430], R0 ;  /* 0x03243000ff0075a7 */ /* 0x000ea4000802017d */
[----:B--2---:R-:W-:Y:S05]  /*1750*/  @!P1 BRA `(.L_x_13782) ;  /* 0x000000ec00b09947 */ /* 0x004fea0003800000 */
.L_x_13781:
[----:B------:R-:W-:Y:S01]  /*1760*/  UIADD3 UR4, UR61, 0x1c400, URZ ;  /* 0x0001c4003d047890 */ /* 0x000fe2000fffe03f */
[----:B------:R-:W-:Y:S01]  /*1770*/  WARPGROUP.ARRIVE ;  /* 0x00000000000079c5 */ /* 0x000fe20000000000 */
[----:B------:R-:W-:Y:S01]  /*1780*/  UMOV UR6, UR40 ;  /* 0x0000002800067c82 */ /* 0x000fe20008000000 */
[----:B------:R-:W-:Y:S01]  /*1790*/  UMOV UR7, 0x40000040 ;  /* 0x4000004000077882 */ /* 0x000fe20000000000 */
[----:B------:R-:W-:Y:S01]  /*17a0*/  USHF.R.U32.HI UR4, URZ, 0x4, UR4 ;  /* 0x000000043f047899 */ /* 0x000fe20008011604 */
[----:B------:R-:W-:Y:S01]  /*17b0*/  UMOV UR5, UR7 ;  /* 0x0000000700057c82 */ /* 0x000fe20008000000 */
[----:B------:R-:W-:Y:S02]  /*17c0*/  UMOV UR11, 0x40000040 ;  /* 0x40000040000b7882 */ /* 0x000fe40000000000 */
[----:B------:R-:W-:Y:S01]  /*17d0*/  ULOP3.LUT UR4, UR4, 0x3fff, URZ, 0xc0, !UPT ;  /* 0x00003fff04047892 */ /* 0x000fe2000f8ec03f */
[----:B------:R-:W-:-:S03]  /*17e0*/  IMAD.U32 R15, RZ, RZ, UR11 ;  /* 0x0000000bff0f7e24 */ /* 0x000fc6000f8e00ff */
[----:B------:R-:W-:-:S03]  /*17f0*/  ULOP3.LUT UR8, UR4, 0x10000, URZ, 0xfc, !UPT ;  /* 0x0001000004087892 */ /* 0x000fc6000f8efc3f */
[----:B------:R-:W-:-:S03]  /*1800*/  UMOV UR4, UR6 ;  /* 0x0000000600047c82 */ /* 0x000fc60008000000 */
[----:B------:R-:W-:Y:S01]  /*1810*/  IMAD.U32 R210, RZ, RZ, UR8 ;  /* 0x00000008ffd27e24 */ /* 0x000fe2000f8e00ff */
[----:B------:R-:W-:Y:S02]  /*1820*/  UMOV UR6, UR8 ;  /* 0x0000000800067c82 */ /* 0x000fe40008000000 */
[----:B------:R-:W-:Y:S01]  /*1830*/  HGMMA.64x96x16.F32 R24, gdesc[UR4], RZ, !UPT, gsb0 ;  /* 0x01600000041879f0 */ /* 0x000fe2000c0008ff */
[----:B------:R-:W-:Y:S02]  /*1840*/  UIADD3 UR4, UR40, 0x2, URZ ;  /* 0x0000000228047890 */ /* 0x000fe4000fffe03f */
[----:B------:R-:W-:Y:S01]  /*1850*/  UIADD3 UR6, UR8, 0x2, URZ ;  /* 0x0000000208067890 */ /* 0x000fe2000fffe03f */
[----:B------:R-:W-:Y:S01]  /*1860*/  UMOV UR5, UR11 ;  /* 0x0000000b00057c82 */ /* 0x000fe20008000000 */
[----:B------:R-:W-:Y:S01]  /*1870*/  UMOV UR7, 0x40000040 ;  /* 0x4000004000077882 */ /* 0x000fe20000000000 */
[----:B------:R-:W-:Y:S02]  /*1880*/  UMOV UR11, 0x40000040 ;  /* 0x40000040000b7882 */ /* 0x000fe40000000000 */
[----:B------:R-:W-:Y:S01]  /*1890*/  UMOV UR10, UR4 ;  /* 0x00000004000a7c82 */ /* 0x000fe20008000000 */
[----:B------:R-:W-:Y:S01]  /*18a0*/  IMAD.U32 R13, RZ, RZ, UR11 ;  /* 0x0000000bff0d7e24 */ /* 0x000fe2000f8e00ff */
[----:B------:R-:W-:Y:S01]  /*18b0*/  UMOV UR4, UR10 ;  /* 0x0000000a00047c82 */ /* 0x000fe20008000000 */
[----:B------:R-:W-:Y:S01]  /*18c0*/  IMAD.U32 R14, RZ, RZ, UR10 ;  /* 0x0000000aff0e7e24 */ /* 0x000fe2000f8e00ff */
[----:B------:R-:W-:-:S02]  /*18d0*/  WARPGROUP.DEPBAR.LE gsb0, 0x0 ;  /* 0x00008000000079c5 */ /* 0x000fc40000010000 */
        /* <DEDUP_REMOVED lines=8> */
[----:B------:R-:W-:Y:S01]  /*1960*/  MOV R12, UR10 ;  /* 0x0000000a000c7c02 */ /* 0x000fe20008000f00 */
        /* <DEDUP_REMOVED lines=15> */
.L_x_13868:
[----:B------:R-:W-:Y:S05]  /*1a60*/  @!P0 BRA `(.L_x_13784) ;  /* 0x0000000000048947 */ /* 0x000fea0003800000 */
[----:B------:R-:W-:Y:S01]  /*1a70*/  BPT.TRAP 0x1 ;  /* 0x000000040000795c */ /* 0x000fe20000300000 */
.L_x_13784:
[----:B------:R2:W3:Y:S01]  /*1a80*/  SYNCS.PHASECHK.TRANS64.TRYWAIT P1, [UR61+0x32450], R0 ;  /* 0x03245000ff0075a7 */ /* 0x0004e2000802017d */
[----:B------:R-:W-:Y:S05]  /*1a90*/  @!P0 BRA `(.L_x_13785) ;  /* 0x0000000000048947 */ /* 0x000fea0003800000 */
[----:B------:R-:W-:Y:S01]  /*1aa0*/  BPT.TRAP 0x1 ;  /* 0x000000040000795c */ /* 0x000fe20000300000 */
.L_x_13785:
[----:B---3--:R-:W-:Y:S05]  /*1ab0*/  @P1 BRA `(.L_x_13786) ;  /* 0x0000000000081947 */ /* 0x008fea0003800000 */
[----:B------:R-:W3:Y:S02]  /*1ac0*/  SYNCS.PHASECHK.TRANS64.TRYWAIT P1, [UR61+0x32450], R0 ;  /* 0x03245000ff0075a7 */ /* 0x000ee4000802017d */
[----:B---3--:R-:W-:Y:S05]  /*1ad0*/  @!P1 BRA `(.L_x_13787) ;  /* 0x000000ec00009947 */ /* 0x008fea0003800000 */
.L_x_13786:
[----:B------:R-:W-:Y:S01]  /*1ae0*/  UIADD3 UR4, UR61, 0x400, URZ ;  /* 0x000004003d047890 */ /* 0x000fe2000fffe03f */
[----:B------:R-:W-:Y:S01]  /*1af0*/  WARPGROUP.ARRIVE ;  /* 0x00000000000079c5 */ /* 0x000fe20000000000 */
[----:B------:R-:W-:-:S05]  /*1b00*/  ULOP3.LUT UR10, UR38, 0x10000, URZ, 0xfc, !UPT ;  /* 0x00010000260a7892 */ /* 0x000fca000f8efc3f */
[----:B------:R-:W3:Y:S01]  /*1b10*/  S2R R4, SR_TID.X ;  /* 0x0000000000047919 */ /* 0x000ee20000002100 */
[----:B------:R-:W-:Y:S01]  /*1b20*/  USHF.R.U32.HI UR4, URZ, 0x4, UR4 ;  /* 0x000000043f047899 */ /* 0x000fe20008011604 */
[----:B------:R-:W-:Y:S01]  /*1b30*/  UMOV UR7, 0x40000040 ;  /* 0x4000004000077882 */ /* 0x000fe20000000000 */
[----:B------:R-:W-:Y:S02]  /*1b40*/  UMOV UR9, 0x40000040 ;  /* 0x4000004000097882 */ /* 0x000fe40000000000 */
[----:B------:R-:W-:Y:S01]  /*1b50*/  ULOP3.LUT UR60, UR4, 0x3fff, URZ, 0xc0, !UPT ;  /* 0x00003fff043c7892 */ /* 0x000fe2000f8ec03f */
[----:B------:R-:W-:Y:S01]  /*1b60*/  IMAD.U32 R9, RZ, RZ, UR7 ;  /* 0x00000007ff097e24 */ /* 0x000fe2000f8e00ff */
[----:B------:R-:W-:Y:S01]  /*1b70*/  UMOV UR6, UR10 ;  /* 0x0000000a00067c82 */ /* 0x000fe20008000000 */
[----:B------:R-:W-:Y:S01]  /*1b80*/  UMOV UR5, UR7 ;  /* 0x0000000700057c82 */ /* 0x000fe20008000000 */
[----:B------:R-:W-:Y:S01]  /*1b90*/  ULOP3.LUT UR38, UR60, 0x10000, URZ, 0xfc, !UPT ;  /* 0x000100003c267892 */ /* 0x000fe2000f8efc3f */
[----:B------:R-:W-:Y:S01]  /*1ba0*/  IMAD.U32 R8, RZ, RZ, UR6 ;  /* 0x00000006ff087e24 */ /* 0x000fe2000f8e00ff */
[----:B------:R-:W-:Y:S01]  /*1bb0*/  UMOV UR4, UR6 ;  /* 0x0000000600047c82 */ /* 0x000fe20008000000 */
[----:B------:R-:W-:Y:S01]  /*1bc0*/  IMAD.U32 R7, RZ, RZ, UR9 ;  /* 0x00000009ff077e24 */ /* 0x000fe2000f8e00ff */
[----:B------:R-:W-:Y:S01]  /*1bd0*/  UIADD3 UR12, UR10, 0x402, URZ ;  /* 0x000004020a0c7890 */ /* 0x000fe2000fffe03f */
[----:B------:R-:W-:-:S02]  /*1be0*/  UMOV UR13, 0x40000040 ;  /* 0x40000040000d7882 */ /* 0x000fc40000000000 */
[----:B------:R-:W-:Y:S01]  /*1bf0*/  UMOV UR6, UR38 ;  /* 0x0000002600067c82 */ /* 0x000fe20008000000 */
[----:B------:R-:W-:Y:S01]  /*1c00*/  UIADD3 UR16, UR10, 0x404, URZ ;  /* 0x000004040a107890 */ /* 0x000fe2000fffe03f */
[----:B------:R-:W-:Y:S01]  /*1c10*/  HGMMA.64x96x16.F32 R24, gdesc[UR4], R24, gsb0 ;  /* 0x01600000041879f0 */ /* 0x000fe20008000818 */
[----:B------:R-:W-:Y:S02]  /*1c20*/  UIADD3 UR4, UR10, 0x2, URZ ;  /* 0x000000020a047890 */ /* 0x000fe4000fffe03f */
[----:B------:R-:W-:Y:S01]  /*1c30*/  UIADD3 UR6, UR38, 0x2, URZ ;  /* 0x0000000226067890 */ /* 0x000fe2000fffe03f */
[----:B------:R-:W-:Y:S01]  /*1c40*/  UMOV UR5, UR9 ;  /* 0x0000000900057c82 */ /* 0x000fe20008000000 */
[----:B------:R-:W-:Y:S01]  /*1c50*/  UMOV UR7, 0x40000040 ;  /* 0x4000004000077882 */ /* 0x000fe20000000000 */
[----:B------:R-:W-:Y:S02]  /*1c60*/  UMOV UR9, 0x40000040 ;  /* 0x4000004000097882 */ /* 0x000fe40000000000 */
[----:B------:R-:W-:Y:S01]  /*1c70*/  UMOV UR8, UR4 ;  /* 0x0000000400087c82 */ /* 0x000fe20008000000 */
[----:B0-----:R-:W-:Y:S01]  /*1c80*/  IMAD.U32 R3, RZ, RZ, UR9 ;  /* 0x00000009ff037e24 */ /* 0x001fe2000f8e00ff */
[----:B------:R-:W-:Y:S01]  /*1c90*/  UMOV UR4, UR8 ;  /* 0x0000000800047c82 */ /* 0x000fe20008000000 */
[----:B------:R-:W-:Y:S01]  /*1ca0*/  MOV R6, UR8 ;  /* 0x0000000800067c02 */ /* 0x000fe20008000f00 */
[----:B------:R-:W-:Y:S01]  /*1cb0*/  UMOV UR17, 0x40000040 ;  /* 0x4000004000117882 */ /* 0x000fe20000000000 */
[----:B------:R-:W-:Y:S01]  /*1cc0*/  UIADD3 UR20, UR10, 0x406, URZ ;  /* 0x000004060a147890 */ /* 0x000fe2000fffe03f */
[----:B---3--:R-:W-:Y:S01]  /*1cd0*/  SHF.R.U32.HI R4, RZ, 0x7, R4 ;  /* 0x00000007ff047819 */ /* 0x008fe20000011604 */
[----:B------:R-:W-:Y:S01]  /*1ce0*/  UMOV UR21, 0x40000040 ;  /* 0x4000004000157882 */ /* 0x000fe20000000000 */
[----:B------:R-:W-:Y:S01]  /*1cf0*/  UIADD3 UR24, UR10, 0x800, URZ ;  /* 0x000008000a187890 */ /* 0x000fe2000fffe03f */
[----:B------:R-:W-:Y:S01]  /*1d00*/  UMOV UR25, 0x40000040 ;  /* 0x4000004000197882 */ /* 0x000fe20000000000 */
[----:B------:R-:W-:Y:S01]  /*1d10*/  UIADD3 UR28, UR10, 0x802, URZ ;  /* 0x000008020a1c7890 */ /* 0x000fe2000fffe03f */
[----:B------:R-:W-:Y:S01]  /*1d20*/  IADD3 R20, -R4, 0xb, RZ ;  /* 0x0000000b04147810 */ /* 0x000fe20007ffe1ff */
        /* <DEDUP_REMOVED lines=11> */
[----:B------:R-:W-:-:S02]  /*1de0*/  UMOV UR15, 0x40000040 ;  /* 0x40000040000f7882 */ /* 0x000fc40000000000 */
[----:B------:R-:W-:Y:S01]  /*1df0*/  IMAD.U32 R17, RZ, RZ, UR15 ;  /* 0x0000000fff117e24 */ /* 0x000fe2000f8e00ff */
[----:B------:R-:W-:Y:S02]  /*1e00*/  WARPGROUP.DEPBAR.LE gsb0, 0x0 ;  /* 0x00008000000079c5 */ /* 0x000fe40000010000 */
[----:B------:R-:W-:-:S06]  /*1e10*/  WARPGROUP.ARRIVE ;  /* 0x00000000000079c5 */ /* 0x000fcc0000000000 */
[----:B------:R-:W-:Y:S01]  /*1e20*/  HGMMA.64x96x16.F32 R24, gdesc[UR4], R24, gsb0 ;  /* 0x01600000041879f0 */ /* 0x000fe20008000818 */
        /* <DEDUP_REMOVED lines=15> */
[----:B------:R-:W-:Y:S01]  /*1f20*/  UMOV UR7, 0x40000040 ;  /* 0x4000004000077882 */ /* 0x000fe20000000000 */
[----:B------:R-:W-:Y:S02]  /*1f30*/  UMOV UR9, 0x40000040 ;  /* 0x4000004000097882 */ /* 0x000fe40000000000 */
[----:B------:R-:W-:Y:S02]  /*1f40*/  UMOV UR8, UR4 ;  /* 0x0000000400087c82 */ /* 0x000fe40008000000 */
[----:B------:R-:W-:Y:S01]  /*1f50*/  UMOV UR4, UR8 ;  /* 0x0000000800047c82 */ /* 0x000fe20008000000 */
[----:B------:R-:W-:Y:S01]  /*1f60*/  IMAD.U32 R18, RZ, RZ, UR8 ;  /* 0x00000008ff127e24 */ /* 0x000fe2000f8e00ff */
[----:B------:R-:W-:Y:S01]  /*1f70*/  UIADD3 UR8, UR10, 0x400, URZ ;  /* 0x000004000a087890 */ /* 0x000fe2000fffe03f */
        /* <DEDUP_REMOVED lines=89> */
[----:B------:R-:W-:Y:S03]  /*2510*/  HGMMA.64x96x16.F32 R24, gdesc[UR4], R24, gsb0 ;  /* 0x01600000041879f0 */ /* 0x000fe60008000818 */
[----:B------:R-:W-:Y:S02]  /*2520*/  WARPGROUP.DEPBAR.LE gsb0, 0x0 ;  /* 0x00008000000079c5 */ /* 0x000fe40000010000 */
[----:B------:R0:W-:Y:S06]  /*2530*/  BAR.ARV R20, 0x100 ;  /* 0x000400140000751d */ /* 0x0001ec0000002000 */
[----:B------:R-:W-:Y:S05]  /*2540*/  @!P0 BRA `(.L_x_13788) ;  /* 0x0000000000048947 */ /* 0x000fea0003800000 */
[----:B------:R-:W-:Y:S01]  /*2550*/  BPT.TRAP 0x1 ;  /* 0x000000040000795c */ /* 0x000fe20000300000 */
.L_x_13788:
[----:B------:R-:W-:Y:S01]  /*2560*/  LOP3.LUT R5, R72, 0xffffff80, RZ, 0xc0, !PT ;  /* 0xffffff8048057812 */ /* 0x000fe200078ec0ff */
[----:B------:R-:W-:Y:S01]  /*2570*/  UISETP.NE.AND UP0, UPT, UR56, URZ, UPT ;  /* 0x0000003f3800728c */ /* 0x000fe2000bf05270 */
[----:B------:R-:W-:Y:S01]  /*2580*/  LEA.HI R73, R73, R152, RZ, 0x2 ;  /* 0x0000009849497211 */ /* 0x000fe200078f10ff */
[----:B------:R-:W-:Y:S01]  /*2590*/  ULDC UR11, c[0x0][0x288] ;  /* 0x0000a200000b7ab9 */ /* 0x000fe20000000800 */
[----:B------:R-:W-:Y:S01]  /*25a0*/  LEA.HI R72, R74, R74, RZ, 0x1 ;  /* 0x0000004a4a487211 */ /* 0x000fe200078f08ff */
[C---:B------:R-:W-:Y:S01]  /*25b0*/  IMAD.IADD R5, R152.reuse, 0x1, -R5 ;  /* 0x0000000198057824 */ /* 0x040fe200078e0a05 */
[----:B------:R-:W-:Y:S01]  /*25c0*/  LOP3.LUT R75, R73, 0xfffffffc, RZ, 0xc0, !PT ;  /* 0xfffffffc494b7812 */ /* 0x000fe200078ec0ff */
[----:B------:R-:W3:Y:S01]  /*25d0*/  S2UR UR5, SR_CgaCtaId ;  /* 0x00000000000579c3 */ /* 0x000ee20000008800 */
[----:B------:R-:W-:Y:S01]  /*25e0*/  PLOP3.LUT P1, PT, PT, PT, UP0, 0x80, 0x0 ;  /* 0x000000000000781c */ /* 0x000fe20003f2f008 */
[----:B------:R-:W-:Y:S01]  /*25f0*/  ULDC UR10, c[0x0][0xa80] ;  /* 0x0002a000000a7ab9 */ /* 0x000fe20000000800 */
[----:B-12---:R-:W-:Y:S01]  /*2600*/  SHF.R.S32.HI R0, RZ, 0x1f, R5 ;  /* 0x0000001fff007819 */ /* 0x006fe20000011405 */
[----:B------:R-:W-:Y:S01]  /*2610*/  IMAD.IADD R152, R152, 0x1, -R75 ;  /* 0x0000000198987824 */ /* 0x000fe200078e0a4b */
[----:B------:R-:W-:Y:S01]  /*2620*/  LOP3.LUT R75, R72, 0x3fffffe, RZ, 0xc0, !PT ;  /* 0x03fffffe484b7812 */ /* 0x000fe200078ec0ff */
[----:B------:R-:W-:Y:S01]  /*2630*/  @UP0 ULDC UR4, c[0x0][0x44c] ;  /* 0x0001130000040ab9 */ /* 0x000fe20000000800 */
[CC--:B------:R-:W-:Y:S01]  /*2640*/  LEA.HI R4, R0.reuse, R5.reuse, RZ, 0x2 ;  /* 0x0000000500047211 */ /* 0x0c0fe200078f10ff */
[----:B------:R-:W-:Y:S01]  /*2650*/  ULOP3.LUT UR60, UR60, 0x3000000, URZ, 0xfc, !UPT ;  /* 0x030000003c3c7892 */ /* 0x000fe2000f8efc3f */
[----:B------:R-:W-:Y:S01]  /*2660*/  LEA.HI R21, R0, R5, RZ, 0x5 ;  /* 0x0000000500157211 */ /* 0x000fe200078f28ff */
[----:B------:R-:W-:Y:S01]  /*2670*/  IMAD.IADD R75, R74, 0x1, -R75 ;  /* 0x000000014a4b7824 */ /* 0x000fe200078e0a4b */
[--C-:B------:R-:W-:Y:S01]  /*2680*/  SHF.R.S32.HI R0, RZ, 0x2, R4.reuse ;  /* 0x00000002ff007819 */ /* 0x100fe20000011404 */
[----:B------:R-:W-:Y:S01]  /*2690*/  UMOV UR7, 0x40000040 ;  /* 0x4000004000077882 */ /* 0x000fe20000000000 */
[----:B------:R-:W-:-:S02]  /*26a0*/  SHF.R.S32.HI R73, RZ, 0x1f, R4 ;  /* 0x0000001fff497819 */ /* 0x000fc40000011404 */
[----:B------:R-:W-:Y:S01]  /*26b0*/  SHF.R.S32.HI R21, RZ, 0x5, R21 ;  /* 0x00000005ff157819 */ /* 0x000fe20000011415 */
[----:B------:R-:W-:Y:S01]  /*26c0*/  UMOV UR6, UR60 ;  /* 0x0000003c00067c82 */ /* 0x000fe20008000000 */
[----:B------:R-:W-:Y:S02]  /*26d0*/  LEA.HI R73, R73, R0, RZ, 0x3 ;  /* 0x0000000049497211 */ /* 0x000fe400078f18ff */
[----:B------:R-:W-:Y:S02]  /*26e0*/  LEA.HI R72, R152, R152, RZ, 0x1 ;  /* 0x0000009898487211 */ /* 0x000fe400078f08ff */
[----:B------:R-:W-:Y:S02]  /*26f0*/  LEA R76, R21, UR39, 0x4 ;  /* 0x00000027154c7c11 */ /* 0x000fe4000f8e20ff */
[----:B------:R-:W-:Y:S02]  /*2700*/  LOP3.LUT R73, R73, 0xfffffff8, RZ, 0xc0, !PT ;  /* 0xfffffff849497812 */ /* 0x000fe400078ec0ff */
[----:B------:R-:W-:-:S02]  /*2710*/  LOP3.LUT R21, R72, 0x1ffffffe, RZ, 0xc0, !PT ;  /* 0x1ffffffe48157812 */ /* 0x000fc400078ec0ff */
[----:B------:R-:W-:Y:S02]  /*2720*/  IADD3 R76, R76, R0, -R73 ;  /* 0x000000004c4c7210 */ /* 0x000fe40007ffe849 */
[----:B------:R-:W-:Y:S01]  /*2730*/  PLOP3.LUT P2, PT, PT, PT, UP0, 0x80, 0x0 ;  /* 0x000000000000781c */ /* 0x000fe20003f4f008 */
[----:B------:R-:W-:Y:S01]  /*2740*/  IMAD.IADD R21, R152, 0x1, -R21 ;  /* 0x0000000198157824 */ /* 0x000fe200078e0a15 */
[----:B------:R-:W-:Y:S02]  /*2750*/  LEA R76, R75, R76, 0x6 ;  /* 0x0000004c4b4c7211 */ /* 0x000fe400078e30ff */
[----:B------:R-:W-:-:S03]  /*2760*/  LOP3.LUT R4, R4, 0x7ffffffc, RZ, 0xc0, !PT ;  /* 0x7ffffffc04047812 */ /* 0x000fc600078ec0ff */
[----:B------:R-:W-:Y:S02]  /*2770*/  IMAD R21, R21, 0x8, R76 ;  /* 0x0000000815157824 */ /* 0x000fe400078e024c */
[----:B------:R-:W-:Y:S02]  /*2780*/  IMAD.IADD R211, R5, 0x1, -R4 ;  /* 0x0000000105d37824 */ /* 0x000fe400078e0a04 */
[----:B------:R-:W-:Y:S01]  /*2790*/  @P1 IMAD.HI.U32 R72, R21, UR4, RZ ;  /* 0x0000000415481c27 */ /* 0x000fe2000f8e00ff */
[----:B------:R-:W-:-:S03]  /*27a0*/  @UP0 ULDC UR4, c[0x0][0x450] ;  /* 0x0001140000040ab9 */ /* 0x000fc60000000800 */
[----:B------:R-:W-:Y:S01]  /*27b0*/  IMAD.MOV.U32 R0, RZ, RZ, R21 ;  /* 0x000000ffff007224 */ /* 0x000fe200078e0015 */
[----:B------:R-:W-:Y:S01]  /*27c0*/  @P2 SHF.R.U32.HI R0, RZ, UR4, R72 ;  /* 0x00000004ff002c19 */ /* 0x000fe20008011648 */
[----:B------:R-:W-:Y:S01]  /*27d0*/  UIMAD UR4, UR43, -0x60, UR42 ;  /* 0xffffffa02b0478a4 */ /* 0x000fe2000f8e022a */
[----:B------:R-:W-:-:S03]  /*27e0*/  IMAD.U32 R5, RZ, RZ, UR11 ;  /* 0x0000000bff057e24 */ /* 0x000fc6000f8e00ff */
[----:B------:R-:W1:Y:S01]  /*27f0*/  SHFL.IDX PT, R72, R0, RZ, 0x1c1f ;  /* 0x001c1fff00487589 */ /* 0x000e6200000e0000 */
[----:B------:R-:W-:-:S03]  /*2800*/  UIADD3 UR4, UR4, 0x60, URZ ;  /* 0x0000006004047890 */ /* 0x000fc6000fffe03f */
[----:B------:R-:W2:Y:S03]  /*2810*/  SHFL.IDX PT, R73, R0, 0x1, 0x1c1f ;  /* 0x003c1f0000497f89 */ /* 0x000ea600000e0000 */
[----:B------:R-:W-:Y:S01]  /*2820*/  IMAD.U32 R4, RZ, RZ, UR4 ;  /* 0x00000004ff047e24 */ /* 0x000fe2000f8e00ff */
[----:B------:R-:W-:-:S03]  /*2830*/  UIADD3 UR4, UR61, 0x32440, URZ ;  /* 0x000324403d047890 */ /* 0x000fc6000fffe03f */
[----:B------:R-:W-:Y:S01]  /*2840*/  IMAD R4, R211, -0x2, R4 ;  /* 0xfffffffed3047824 */ /* 0x000fe200078e0204 */
[----:B---3--:R-:W-:-:S04]  /*2850*/  UPRMT UR4, UR5, 0x654, UR4 ;  /* 0x0000065405047896 */ /* 0x008fc80008000004 */
[----:B------:R-:W-:-:S05]  /*2860*/  IADD3 R5, R4, 0x1, -R5 ;  /* 0x0000000104057810 */ /* 0x000fca0007ffe805 */
[----:B------:R-:W-:Y:S01]  /*2870*/  SYNCS.ARRIVE.TRANS64.RED.A1T0 RZ, [UR4], RZ ;  /* 0x000000ffffff79a7 */ /* 0x000fe20008100404 */
[-CC-:B-1----:R-:W-:Y:S01]  /*2880*/  VIADDMNMX R72, R72, R5.reuse, R4.reuse, PT ;  /* 0x0000000548487246 */ /* 0x182fe20003800104 */
[----:B------:R1:W-:Y:S03]  /*2890*/  BAR.SYNC.DEFER_BLOCKING R213, 0x100 ;  /* 0x000400d50000751d */ /* 0x0003e60000010000 */
[C---:B------:R-:W-:Y:S02]  /*28a0*/  ISETP.GT.AND P1, PT, R72.reuse, RZ, PT ;  /* 0x000000ff4800720c */ /* 0x040fe40003f24270 */
[C---:B------:R-:W-:Y:S02]  /*28b0*/  ISETP.GT.AND P6, PT, R72.reuse, 0x1, PT ;  /* 0x000000014800780c */ /* 0x040fe40003fc4270 */
[----:B--2---:R-:W-:Y:S02]  /*28c0*/  VIADDMNMX R74, R73, R5, R4, PT ;  /* 0x00000005494a7246 */ /* 0x004fe40003800104 */
[----:B------:R-:W-:-:S02]  /*28d0*/  ISETP.GT.AND P5, PT, R72, 0x8, PT ;  /* 0x000000084800780c */ /* 0x000fc40003fa4270 */
[----:B------:R-:W-:Y:S02]  /*28e0*/  FSEL R73, R24, -INF , P1 ;  /* 0xff80000018497808 */ /* 0x000fe40000800000 */
[----:B------:R-:W-:Y:S02]  /*28f0*/  FSEL R25, R25, -INF , P6 ;  /* 0xff80000019197808 */ /* 0x000fe40003000000 */
[C---:B------:R-:W-:Y:S02]  /*2900*/  ISETP.GT.AND P1, PT, R72.reuse, 0x18, PT ;  /* 0x000000184800780c */ /* 0x040fe40003f24270 */
[C---:B------:R-:W-:Y:S02]  /*2910*/  ISETP.GT.AND P6, PT, R72.reuse, 0x19, PT ;  /* 0x000000194800780c */ /* 0x040fe40003fc4270 */
[----:B------:R-:W-:Y:S02]  /*2920*/  ISETP.GT.AND P3, PT, R72, 0x9, PT ;  /* 0x000000094800780c */ /* 0x000fe40003f64270 */
[----:B------:R-:W-:-:S02]  /*2930*/  FSEL R75, R28, -INF , P5 ;  /* 0xff8000001c4b7808 */ /* 0x000fc40002800000 */
[----:B------:R-:W-:Y:S02]  /*2940*/  ISETP.GT.AND P5, PT, R72, 0x20, PT ;  /* 0x000000204800780c */ /* 0x000fe40003fa4270 */
[----:B------:R-:W-:Y:S02]  /*2950*/  FSEL R164, R36, -INF , P1 ;  /* 0xff80000024a47808 */ /* 0x000fe40000800000 */
[----:B------:R-:W-:Y:S02]  /*2960*/  FSEL R168, R37, -INF , P6 ;  /* 0xff80000025a87808 */ /* 0x000fe40003000000 */
[C---:B------:R-:W-:Y:S02]  /*2970*/  ISETP.GT.AND P1, PT, R72.reuse, 0x30, PT ;  /* 0x000000304800780c */ /* 0x040fe40003f24270 */
[----:B------:R-:W-:Y:S02]  /*2980*/  ISETP.GT.AND P6, PT, R72, 0x31, PT ;  /* 0x000000314800780c */ /* 0x000fe40003fc4270 */
[----:B------:R-:W-:-:S02]  /*2990*/  FMNMX.FTZ R0, R73, R25, !PT ;  /* 0x0000001949007209 */ /* 0x000fc40007810000 */
[----:B------:R-:W-:Y:S02]  /*29a0*/  FSEL R29, R29, -INF , P3 ;  /* 0xff8000001d1d7808 */ /* 0x000fe40001800000 */
[----:B------:R-:W-:Y:S02]  /*29b0*/  ISETP.GT.AND P3, PT, R72, 0x21, PT ;  /* 0x000000214800780c */ /* 0x000fe40003f64270 */
[----:B------:R-:W-:Y:S02]  /*29c0*/  FSEL R5, R40, -INF , P5 ;  /* 0xff80000028057808 */ /* 0x000fe40002800000 */
[C---:B------:R-:W-:Y:S02]  /*29d0*/  ISETP.GT.AND P2, PT, R72.reuse, 0x11, PT ;  /* 0x000000114800780c */ /* 0x040fe40003f44270 */
[----:B------:R-:W-:Y:S02]  /*29e0*/  ISETP.GT.AND P5, PT, R72, 0x38, PT ;  /* 0x000000384800780c */ /* 0x000fe40003fa4270 */
[----:B------:R-:W-:-:S02]  /*29f0*/  FSEL R157, R48, -INF , P1 ;  /* 0xff800000309d7808 */ /* 0x000fc40000800000 */
[----:B------:R-:W-:Y:S02]  /*2a00*/  FSEL R161, R49, -INF , P6 ;  /* 0xff80000031a17808 */ /* 0x000fe40003000000 */
[C---:B------:R-:W-:Y:S02]  /*2a10*/  ISETP.GT.AND P4, PT, R72.reuse, 0x10, PT ;  /* 0x000000104800780c */ /* 0x040fe40003f84270 */
[C---:B------:R-:W-:Y:S02]  /*2a20*/  ISETP.GT.AND P1, PT, R72.reuse, 0x48, PT ;  /* 0x000000484800780c */ /* 0x040fe40003f24270 */
[----:B------:R-:W-:Y:S02]  /*2a30*/  ISETP.GT.AND P6, PT, R72, 0x49, PT ;  /* 0x000000494800780c */ /* 0x000fe40003fc4270 */
[----:B------:R-:W-:Y:S02]  /*2a40*/  FMNMX.FTZ R24, R75, R0, !PT ;  /* 0x000000004b187209 */ /* 0x000fe40007810000 */
[----:B------:R-:W-:-:S02]  /*2a50*/  FSEL R160, R41, -INF , P3 ;  /* 0xff80000029a07808 */ /* 0x000fc40001800000 */
[----:B------:R-:W-:Y:S02]  /*2a60*/  FSEL R159, R33, -INF , P2 ;  /* 0xff800000219f7808 */ /* 0x000fe40001000000 */
[----:B------:R-:W-:Y:S02]  /*2a70*/  ISETP.GT.AND P3, PT, R72, 0x39, PT ;  /* 0x000000394800780c */ /* 0x000fe40003f64270 */
[----:B------:R-:W-:Y:S02]  /*2a80*/  FSEL R166, R52, -INF , P5 ;  /* 0xff80000034a67808 */ /* 0x000fe40002800000 */
[----:B------:R-:W-:Y:S02]  /*2a90*/  FSEL R4, R32, -INF , P4 ;  /* 0xff80000020047808 */ /* 0x000fe40002000000 */
[----:B------:R-:W-:Y:S02]  /*2aa0*/  ISETP.GT.AND P5, PT, R72, 0x50, PT ;  /* 0x000000504800780c */ /* 0x000fe40003fa4270 */
[----:B------:R-:W-:-:S02]  /*2ab0*/  FSEL R167, R60, -INF , P1 ;  /* 0xff8000003ca77808 */ /* 0x000fc40000800000 */
[----:B------:R-:W-:Y:S02]  /*2ac0*/  FSEL R171, R61, -INF , P6 ;  /* 0xff8000003dab7808 */ /* 0x000fe40003000000 */
[----:B------:R-:W-:Y:S02]  /*2ad0*/  FMNMX.FTZ R33, R29, R24, !PT ;  /* 0x000000181d217209 */ /* 0x000fe40007810000 */
[C---:B------:R-:W-:Y:S02]  /*2ae0*/  ISETP.GT.AND P1, PT, R74.reuse, RZ, PT ;  /* 0x000000ff4a00720c */ /* 0x040fe40003f24270 */
[----:B------:R-:W-:Y:S02]  /*2af0*/  ISETP.GT.AND P6, PT, R74, 0x1, PT ;  /* 0x000000014a00780c */ /* 0x000fe40003fc4270 */
[----:B------:R-:W-:Y:S02]  /*2b00*/  FSEL R170, R53, -INF , P3 ;  /* 0xff80000035aa7808 */ /* 0x000fe40001800000 */
[----:B------:R-:W-:-:S02]  /*2b10*/  ISETP.GT.AND P3, PT, R72, 0x51, PT ;  /* 0x000000514800780c */ /* 0x000fc40003f64270 */
[----:B------:R-:W-:Y:S02]  /*2b20*/  FSEL R0, R64, -INF , P5 ;  /* 0xff80000040007808 */ /* 0x000fe40002800000 */
[----:B------:R-:W-:Y:S02]  /*2b30*/  FMNMX.FTZ R24, R4, R33, !PT ;  /* 0x0000002104187209 */ /* 0x000fe40007810000 */
[----:B------:R-:W-:Y:S02]  /*2b40*/  ISETP.GT.AND P5, PT, R74, 0x8, PT ;  /* 0x000000084a00780c */ /* 0x000fe40003fa4270 */
[----:B------:R-:W-:Y:S02]  /*2b50*/  FSEL R33, R26, -INF , P1 ;  /* 0xff8000001a217808 */ /* 0x000fe40000800000 */
[----:B------:R-:W-:Y:S02]  /*2b60*/  FSEL R27, R27, -INF , P6 ;  /* 0xff8000001b1b7808 */ /* 0x000fe40003000000 */
[----:B------:R-:W-:-:S02]  /*2b70*/  FSEL R163, R65, -INF , P3 ;  /* 0xff80000041a37808 */ /* 0x000fc40001800000 */
[----:B------:R-:W-:Y:S02]  /*2b80*/  FMNMX.FTZ R41, R159, R24, !PT ;  /* 0x000000189f297209 */ /* 0x000fe40007810000 */
[----:B------:R-:W-:Y:S02]  /*2b90*/  ISETP.GT.AND P3, PT, R74, 0x9, PT ;  /* 0x000000094a00780c */ /* 0x000fe40003f64270 */
[----:B------:R-:W-:Y:S02]  /*2ba0*/  FSEL R37, R30, -INF , P5 ;  /* 0xff8000001e257808 */ /* 0x000fe40002800000 */
[----:B------:R-:W-:Y:S02]  /*2bb0*/  FMNMX.FTZ R24, R33, R27, !PT ;  /* 0x0000001b21187209 */ /* 0x000fe40007810000 */
[----:B------:R-:W-:Y:S02]  /*2bc0*/  FMNMX.FTZ R41, R164, R41, !PT ;  /* 0x00000029a4297209 */ /* 0x000fe40007810000 */
[----:B------:R-:W-:-:S02]  /*2bd0*/  ISETP.GT.AND P1, PT, R74, 0x10, PT ;  /* 0x000000104a00780c */ /* 0x000fc40003f24270 */
[----:B------:R-:W-:Y:S02]  /*2be0*/  FSEL R31, R31, -INF , P3 ;  /* 0xff8000001f1f7808 */ /* 0x000fe40001800000 */
[----:B------:R-:W-:Y:S02]  /*2bf0*/  FMNMX.FTZ R24, R37, R24, !PT ;  /* 0x0000001825187209 */ /* 0x000fe40007810000 */
        /* <DEDUP_REMOVED lines=11> */
[----:B------:R-:W-:Y:S02]  /*2cb0*/  ISETP.GT.AND P1, PT, R74, 0x20, PT ;  /* 0x000000204a00780c */ /* 0x000fe40003f24270 */
[----:B------:R-:W-:Y:S02]  /*2cc0*/  FSEL R194, R39, -INF , P3 ;  /* 0xff80000027c27808 */ /* 0x000fe40001800000 */
[----:B------:R-:W-:Y:S02]  /*2cd0*/  FMNMX.FTZ R35, R188, R35, !PT ;  /* 0x00000023bc237209 */ /* 0x000fe40007810000 */
[----:B------:R-:W-:Y:S02]  /*2ce0*/  FSEL R169, R45, -INF , P2 ;  /* 0xff8000002da97808 */ /* 0x000fe40001000000 */
[----:B------:R-:W-:-:S02]  /*2cf0*/  ISETP.GT.AND P4, PT, R72, 0x28, PT ;  /* 0x000000284800780c */ /* 0x000fc40003f84270 */
[----:B------:R-:W-:Y:S02]  /*2d00*/  FMNMX.FTZ R45, R5, R26, !PT ;  /* 0x0000001a052d7209 */ /* 0x000fe40007810000 */
[----:B------:R-:W-:Y:S02]  /*2d10*/  ISETP.GT.AND P6, PT, R74, 0x21, PT ;  /* 0x000000214a00780c */ /* 0x000fe40003fc4270 */
[----:B------:R-:W-:Y:S02]  /*2d20*/  FSEL R175, R42, -INF , P1 ;  /* 0xff8000002aaf7808 */ /* 0x000fe40000800000 */
[----:B------:R-:W-:Y:S02]  /*2d30*/  FMNMX.FTZ R24, R194, R35, !PT ;  /* 0x00000023c2187209 */ /* 0x000fe40007810000 */
[----:B------:R-:W-:Y:S02]  /*2d40*/  FSEL R165, R44, -INF , P4 ;  /* 0xff8000002ca57808 */ /* 0x000fe40002000000 */
[----:B------:R-:W-:-:S02]  /*2d50*/  FMNMX.FTZ R26, R160, R45, !PT ;  /* 0x0000002da01a7209 */ /* 0x000fc40007810000 */
[C---:B------:R-:W-:Y:S02]  /*2d60*/  ISETP.GT.AND P5, PT, R74.reuse, 0x28, PT ;  /* 0x000000284a00780c */ /* 0x040fe40003fa4270 */
[----:B------:R-:W-:Y:S02]  /*2d70*/  FSEL R182, R43, -INF , P6 ;  /* 0xff8000002bb67808 */ /* 0x000fe40003000000 */
[----:B------:R-:W-:Y:S02]  /*2d80*/  FMNMX.FTZ R35, R175, R24, !PT ;  /* 0x00000018af237209 */ /* 0x000fe40007810000 */
[----:B------:R-:W-:Y:S02]  /*2d90*/  FMNMX.FTZ R26, R165, R26, !PT ;  /* 0x0000001aa51a7209 */ /* 0x000fe40007810000 */
[----:B------:R-:W-:Y:S02]  /*2da0*/  ISETP.GT.AND P3, PT, R74, 0x29, PT ;  /* 0x000000294a00780c */ /* 0x000fe40003f64270 */
[----:B------:R-:W-:-:S02]  /*2db0*/  FSEL R190, R46, -INF , P5 ;  /* 0xff8000002ebe7808 */ /* 0x000fc40002800000 */
[----:B------:R-:W-:Y:S02]  /*2dc0*/  FMNMX.FTZ R35, R182, R35, !PT ;  /* 0x00000023b6237209 */ /* 0x000fe40007810000 */
[----:B------:R-:W-:Y:S02]  /*2dd0*/  FMNMX.FTZ R26, R169, R26, !PT ;  /* 0x0000001aa91a7209 */ /* 0x000fe40007810000 */
        /* <DEDUP_REMOVED lines=8> */
[----:B------:R-:W-:Y:S02]  /*2e60*/  ISETP.GT.AND P5, PT, R74, 0x38, PT ;  /* 0x000000384a00780c */ /* 0x000fe40003fa4270 */
[----:B------:R-:W-:-:S02]  /*2e70*/  FSEL R183, R51, -INF , P6 ;  /* 0xff80000033b77808 */ /* 0x000fc40003000000 */
[----:B------:R-:W-:Y:S02]  /*2e80*/  FMNMX.FTZ R24, R176, R35, !PT ;  /* 0x00000023b0187209 */ /* 0x000fe40007810000 */
[----:B------:R-:W-:Y:S02]  /*2e90*/  ISETP.GT.AND P4, PT, R72, 0x40, PT ;  /* 0x000000404800780c */ /* 0x000fe40003f84270 */
        /* <DEDUP_REMOVED lines=29> */
[----:B------:R-:W-:Y:S02]  /*3070*/  FMNMX.FTZ R26, R0, R39, !PT ;  /* 0x00000027001a7209 */ /* 0x000fe40007810000 */
[----:B------:R-:W-:Y:S02]  /*3080*/  FSEL R173, R69, -INF , P2 ;  /* 0xff80000045ad7808 */ /* 0x000fe40001000000 */
        /* <DEDUP_REMOVED lines=36> */
[----:B------:R-:W-:Y:S01]  /*32d0*/  FFMA.FTZ R4, R4, UR10, -R202 ;  /* 0x0000000a04047c23 */ /* 0x000fe200080108ca */
[--C-:B------:R-:W-:Y:S01]  /*32e0*/  FFMA.FTZ R184, R33, UR10, -R204.reuse ;  /* 0x0000000a21b87c23 */ /* 0x100fe200080108cc */
[--C-:B------:R-:W-:Y:S01]  /*32f0*/  FFMA.FTZ R187, R27, UR10, -R204.reuse ;  /* 0x0000000a1bbb7c23 */ /* 0x100fe200080108cc */
[--C-:B------:R-:W-:Y:S01]  /*3300*/  FFMA.FTZ R186, R37, UR10, -R204.reuse ;  /* 0x0000000a25ba7c23 */ /* 0x100fe200080108cc */
[--C-:B------:R-:W-:Y:S01]  /*3310*/  FFMA.FTZ R189, R31, UR10, -R204.reuse ;  /* 0x0000000a1fbd7c23 */ /* 0x100fe200080108cc */
[----:B------:R-:W-:Y:S01]  /*3320*/  FFMA.FTZ R168, R174, UR10, -R204 ;  /* 0x0000000aaea87c23 */ /* 0x000fe200080108cc */
[--C-:B------:R-:W-:Y:S01]  /*3330*/  FFMA.FTZ R159, R159, UR10, -R202.reuse ;  /* 0x0000000a9f9f7c23 */ /* 0x100fe200080108ca */
[----:B------:R-:W2:Y:S01]  /*3340*/  MUFU.EX2 R178, R178 ;  /* 0x000000b200b27308 */ /* 0x000ea20000000800 */
[----:B------:R-:W-:Y:S01]  /*3350*/  FFMA.FTZ R164, R164, UR10, -R202 ;  /* 0x0000000aa4a47c23 */ /* 0x000fe200080108ca */
[--C-:B------:R-:W-:Y:S01]  /*3360*/  FFMA.FTZ R181, R181, UR10, -R204.reuse ;  /* 0x0000000ab5b57c23 */ /* 0x100fe200080108cc */
[--C-:B------:R-:W-:Y:S01]  /*3370*/  FFMA.FTZ R174, R188, UR10, -R204.reuse ;  /* 0x0000000abcae7c23 */ /* 0x100fe200080108cc */
[----:B------:R-:W-:Y:S01]  /*3380*/  FFMA.FTZ R207, R194, UR10, -R204 ;  /* 0x0000000ac2cf7c23 */ /* 0x000fe200080108cc */
[----:B------:R-:W-:Y:S01]  /*3390*/  FFMA.FTZ R188, R169, UR10, -R202 ;  /* 0x0000000aa9bc7c23 */ /* 0x000fe200080108ca */
[--C-:B------:R-:W-:Y:S01]  /*33a0*/  FFMA.FTZ R169, R175, UR10, -R204.reuse ;  /* 0x0000000aafa97c23 */ /* 0x100fe200080108cc */
[----:B------:R-:W-:Y:S01]  /*33b0*/  FFMA.FTZ R175, R190, UR10, -R204 ;  /* 0x0000000abeaf7c23 */ /* 0x000fe200080108cc */
[----:B------:R-:W-:Y:S01]  /*33c0*/  MUFU.EX2 R180, R180 ;  /* 0x000000b400b47308 */ /* 0x000fe20000000800 */
[--C-:B------:R-:W-:Y:S01]  /*33d0*/  FFMA.FTZ R5, R5, UR10, -R202.reuse ;  /* 0x0000000a05057c23 */ /* 0x100fe200080108ca */
[--C-:B------:R-:W-:Y:S01]  /*33e0*/  FFMA.FTZ R160, R160, UR10, -R202.reuse ;  /* 0x0000000aa0a07c23 */ /* 0x100fe200080108ca */
[----:B------:R-:W-:Y:S01]  /*33f0*/  FFMA.FTZ R165, R165, UR10, -R202 ;  /* 0x0000000aa5a57c23 */ /* 0x000fe200080108ca */
[--C-:B------:R-:W-:Y:S01]  /*3400*/  FFMA.FTZ R182, R182, UR10, -R204.reuse ;  /* 0x0000000ab6b67c23 */ /* 0x100fe200080108cc */
[----:B------:R-:W-:Y:S01]  /*3410*/  FFMA.FTZ R190, R195, UR10, -R204 ;  /* 0x0000000ac3be7c23 */ /* 0x000fe200080108cc */
[--C-:B------:R-:W-:Y:S01]  /*3420*/  FFMA.FTZ R194, R161, UR10, -R202.reuse ;  /* 0x0000000aa1c27c23 */ /* 0x100fe200080108ca */
[--C-:B------:R-:W-:Y:S01]  /*3430*/  FFMA.FTZ R161, R166, UR10, -R202.reuse ;  /* 0x0000000aa6a17c23 */ /* 0x100fe200080108ca */
[----:B------:R-:W3:Y:S01]  /*3440*/  MUFU.EX2 R185, R185 ;  /* 0x000000b900b97308 */ /* 0x000ee20000000800 */
[----:B--2---:R-:W-:Y:S01]  /*3450*/  F2FP.F16.F32.PACK_AB R152, R178, R179 ;  /* 0x000000b3b298723e */ /* 0x004fe200000000ff */
[----:B------:R-:W-:Y:S01]  /*3460*/  FFMA.FTZ R166, R170, UR10, -R202 ;  /* 0x0000000aaaa67c23 */ /* 0x000fe200080108ca */
        /* <DEDUP_REMOVED lines=9> */
[----:B------:R-:W-:Y:S01]  /*3500*/  FFMA.FTZ R171, R177, UR10, -R204 ;  /* 0x0000000ab1ab7c23 */ /* 0x000fe200080108cc */
[----:B------:R-:W-:Y:S01]  /*3510*/  FFMA.FTZ R158, R158, UR10, -R202 ;  /* 0x0000000a9e9e7c23 */ /* 0x000fe200080108ca */
[--C-:B------:R-:W-:Y:S01]  /*3520*/  FFMA.FTZ R192, R192, UR10, -R204.reuse ;  /* 0x0000000ac0c07c23 */ /* 0x100fe200080108cc */
[--C-:B------:R-:W-:Y:S01]  /*3530*/  FFMA.FTZ R177, R198, UR10, -R204.reuse ;  /* 0x0000000ac6b17c23 */ /* 0x100fe200080108cc */
[----:B------:R-:W2:Y:S01]  /*3540*/  MUFU.EX2 R187, R187 ;  /* 0x000000bb00bb7308 */ /* 0x000ea20000000800 */
[----:B---3--:R-:W-:Y:S01]  /*3550*/  F2FP.F16.F32.PACK_AB R154, R185, R180 ;  /* 0x000000b4b99a723e */ /* 0x008fe200000000ff */
[----:B------:R-:W-:Y:S01]  /*3560*/  FFMA.FTZ R196, R201, UR10, -R204 ;  /* 0x0000000ac9c47c23 */ /* 0x000fe200080108cc */
[--C-:B------:R-:W-:Y:S01]  /*3570*/  FFMA.FTZ R0, R0, UR10, -R202.reuse ;  /* 0x0000000a00007c23 */ /* 0x100fe200080108ca */
[--C-:B------:R-:W-:Y:S01]  /*3580*/  FFMA.FTZ R163, R163, UR10, -R202.reuse ;  /* 0x0000000aa3a37c23 */ /* 0x100fe200080108ca */
[--C-:B------:R-:W-:Y:S01]  /*3590*/  FFMA.FTZ R172, R172, UR10, -R202.reuse ;  /* 0x0000000aacac7c23 */ /* 0x100fe200080108ca */
[----:B------:R-:W-:Y:S01]  /*35a0*/  FFMA.FTZ R173, R173, UR10, -R202 ;  /* 0x0000000aadad7c23 */ /* 0x000fe200080108ca */
[--C-:B------:R-:W-:Y:S01]  /*35b0*/  FFMA.FTZ R198, R197, UR10, -R204.reuse ;  /* 0x0000000ac5c67c23 */ /* 0x100fe200080108cc */
[----:B------:R-:W-:Y:S01]  /*35c0*/  MUFU.EX2 R186, R186 ;  /* 0x000000ba00ba7308 */ /* 0x000fe20000000800 */
[--C-:B------:R-:W-:Y:S01]  /*35d0*/  FFMA.FTZ R193, R193, UR10, -R204.reuse ;  /* 0x0000000ac1c17c23 */ /* 0x100fe200080108cc */
[--C-:B------:R-:W-:Y:S01]  /*35e0*/  FFMA.FTZ R197, R199, UR10, -R204.reuse ;  /* 0x0000000ac7c57c23 */ /* 0x100fe200080108cc */
[----:B------:R-:W-:Y:S01]  /*35f0*/  FFMA.FTZ R202, R203, UR10, -R204 ;  /* 0x0000000acbca7c23 */ /* 0x000fe200080108cc */
[----:B------:R-:W-:-:S04]  /*3600*/  FADD.FTZ R179, R179, R178 ;  /* 0x000000b2b3b37221 */ /* 0x000fc80000010000 */
        /* <DEDUP_REMOVED lines=12> */
[----:B------:R-:W-:Y:S01]  /*36d0*/  HGMMA.64x256x16.F32 R24, R152, gdesc[UR4].tnspB, RZ, !UPT, gsb0 ;  /* 0x43e0000498187df0 */ /* 0x000fe2000c0008ff */
[----:B------:R-:W-:Y:S01]  /*36e0*/  UIADD3 UR6, UR60, 0x80, URZ ;  /* 0x000000803c067890 */ /* 0x000fe2000fffe03f */
[----:B------:R-:W-:-:S03]  /*36f0*/  UMOV UR7, 0x40000040 ;  /* 0x4000004000077882 */ /* 0x000fc60000000000 */
        /* <DEDUP_REMOVED lines=37> */
[----:B---3--:R-:W-:Y:S01]  /*3950*/  F2FP.F16.F32.PACK_AB R153, R181, R168 ;  /* 0x000000a8b599723e */ /* 0x008fe200000000ff */
        /* <DEDUP_REMOVED lines=85> */
.L_x_13789:
[----:B------:R-:W-:Y:S01]  /*3eb0*/  UISETP.NE.AND UP0, UPT, UR56, URZ, UPT ;  /* 0x0000003f3800728c */ /* 0x000fe2000bf05270 */
[----:B------:R-:W0:Y:S01]  /*3ec0*/  S2UR UR7, SR_CgaCtaId ;  /* 0x00000000000779c3 */ /* 0x000e220000008800 */
[----:B------:R-:W-:Y:S01]  /*3ed0*/  R2UR UR14, R212 ;  /* 0x00000000d40e72ca */ /* 0x000fe200000e0000 */
[----:B------:R-:W-:Y:S01]  /*3ee0*/  UIADD3 UR6, UR61, 0x32460, URZ ;  /* 0x000324603d067890 */ /* 0x000fe2000fffe03f */
[----:B------:R-:W-:-:S07]  /*3ef0*/  MOV R5, RZ ;  /* 0x000000ff00057202 */ /* 0x000fce0000000f00 */
[----:B------:R-:W-:Y:S02]  /*3f00*/  @UP0 ULDC UR4, c[0x0][0x44c] ;  /* 0x0001130000040ab9 */ /* 0x000fe40000000800 */
[----:B------:R-:W-:-:S07]  /*3f10*/  UIMAD.WIDE.U32 UR4, UR39, UR4, URZ ;  /* 0x00000004270472a5 */ /* 0x000fce000f8e003f */
[----:B------:R-:W-:Y:S01]  /*3f20*/  @UP0 UMOV UR4, UR5 ;  /* 0x0000000500040c82 */ /* 0x000fe20008000000 */
[----:B------:R-:W-:Y:S02]  /*3f30*/  @UP0 ULDC UR5, c[0x0][0x450] ;  /* 0x0001140000050ab9 */ /* 0x000fe40000000800 */
[----:B------:R-:W-:Y:S02]  /*3f40*/  @UP0 USHF.R.U32.HI UR39, URZ, UR5, UR4 ;  /* 0x000000053f270299 */ /* 0x000fe40008011604 */
[----:B0-----:R-:W-:Y:S02]  /*3f50*/  UPRMT UR6, UR7, 0x654, UR6 ;  /* 0x0000065407067896 */ /* 0x001fe40008000006 */
[----:B------:R-:W-:Y:S02]  /*3f60*/  UIADD3 UR4, UR39, -UR11, UR42 ;  /* 0x8000000b27047290 */ /* 0x000fe4000fffe02a */
[----:B------:R-:W-:Y:S02]  /*3f70*/  UIADD3 UR7, UR43, -0x2, URZ ;  /* 0xfffffffe2b077890 */ /* 0x000fe4000fffe03f */
[----:B------:R-:W-:-:S03]  /*3f80*/  UIMAD.WIDE UR4, UR4, 0x2aaaaaab, URZ ;  /* 0x2aaaaaab040478a5 */ /* 0x000fc6000f8e023f */
[----:B------:R-:W-:Y:S01]  /*3f90*/  SYNCS.ARRIVE.TRANS64.RED.A1T0 RZ, [UR6], RZ ;  /* 0x000000ffffff79a7 */ /* 0x000fe20008100406 */
[----:B------:R-:W-:-:S04]  /*3fa0*/  USHF.R.U32.HI UR4, URZ, 0x1f, UR5 ;  /* 0x0000001f3f047899 */ /* 0x000fc80008011605 */
[----:B------:R-:W-:-:S04]  /*3fb0*/  ULEA.HI.SX32 UR4, UR5, UR4, 0x1c ;  /* 0x0000000405047291 */ /* 0x000fc8000f8fe23f */
        /* <DEDUP_REMOVED lines=8> */
[----:B------:R-:W-:Y:S02]  /*4040*/  IMAD.MOV.U32 R202, RZ, RZ, R200 ;  /* 0x000000ffffca7224 */ /* 0x000fe400078e00c8 */
[----:B------:R-:W-:-:S07]  /*4050*/  IMAD.MOV.U32 R5, RZ, RZ, RZ ;  /* 0x000000ffff057224 */ /* 0x000fce00078e00ff */
.L_x_13801:
[----:B------:R-:W-:-:S04]  /*4060*/  UIADD3 UR4, UR4, 0x1, URZ ;  /* 0x0000000104047890 */ /* 0x000fc8000fffe03f */
[----:B------:R-:W-:-:S04]  /*4070*/  UISETP.NE.AND UP0, UPT, UR4, 0x2, UPT ;  /* 0x000000020400788c */ /* 0x000fc8000bf05270 */
[----:B------:R-:W-:Y:S02]  /*4080*/  USEL UR5, URZ, 0x1, UP0 ;  /* 0x000000013f057887 */ /* 0x000fe40008000000 */
[----:B------:R-:W-:-:S04]  /*4090*/  USEL UR4, UR4, URZ, UP0 ;  /* 0x0000003f04047287 */ /* 0x000fc80008000000 */
[----:B------:R-:W-:Y:S01]  /*40a0*/  LOP3.LUT R5, R5, UR5, RZ, 0x3c, !PT ;  /* 0x0000000505057c12 */ /* 0x000fe2000f8e3cff */
[----:B------:R-:W-:Y:S07]  /*40b0*/  @!P0 BRA `(.L_x_13791) ;  /* 0x0000000000048947 */ /* 0x000fee0003800000 */
[----:B------:R-:W-:Y:S01]  /*40c0*/  BPT.TRAP 0x1 ;  /* 0x000000040000795c */ /* 0x000fe20000300000 */
.L_x_13791:
[----:B------:R-:W-:Y:S01]  /*40d0*/  ULEA UR5, UR4, UR61, 0x3 ;  /* 0x0000003d04057291 */ /* 0x000fe2000f8e183f */
[----:B------:R-:W-:-:S08]  /*40e0*/  SHF.L.U32 R20, R5, 0x1f, RZ ;  /* 0x0000001f05147819 */ /* 0x000fd000000006ff */
[----:B------:R0:W1:Y:S01]  /*40f0*/  SYNCS.PHASECHK.TRANS64.TRYWAIT P1, [UR5+0x32430], R20 ;  /* 0x03243014ff0075a7 */ /* 0x0000620008020145 */
[----:B------:R-:W-:Y:S05]  /*4100*/  @!P0 BRA `(.L_x_13792) ;  /* 0x0000000000048947 */ /* 0x000fea0003800000 */
[----:B------:R-:W-:Y:S01]  /*4110*/  BPT.TRAP 0x1 ;  /* 0x000000040000795c */ /* 0x000fe20000300000 */
.L_x_13792:
[----:B-1----:R-:W-:Y:S05]  /*4120*/  @P1 BRA `(.L_x_13793) ;  /* 0x0000000000081947 */ /* 0x002fea0003800000 */
[----:B------:R-:W1:Y:S02]  /*4130*/  SYNCS.PHASECHK.TRANS64.TRYWAIT P1, [UR5+0x32430], R20 ;  /* 0x03243014ff0075a7 */ /* 0x000e640008020145 */
[----:B-1----:R-:W-:Y:S05]  /*4140*/  @!P1 BRA `(.L_x_13794) ;  /* 0x000000c4007c9947 */ /* 0x002fea0003800000 */
.L_x_13793:
        /* <DEDUP_REMOVED lines=51> */
.L_x_13795:
[----:B------:R1:W2:Y:S01]  /*4480*/  SYNCS.PHASECHK.TRANS64.TRYWAIT P1, [UR5+0x32450], R20 ;  /* 0x03245014ff0075a7 */ /* 0x0002a20008020145 */
[----:B------:R-:W-:Y:S05]  /*4490*/  @!P0 BRA `(.L_x_13796) ;  /* 0x0000000000048947 */ /* 0x000fea0003800000 */
[----:B------:R-:W-:Y:S01]  /*44a0*/  BPT.TRAP 0x1 ;  /* 0x000000040000795c */ /* 0x000fe20000300000 */
.L_x_13796:
[----:B--2---:R-:W-:Y:S05]  /*44b0*/  @P1 BRA `(.L_x_13797) ;  /* 0x0000000000081947 */ /* 0x004fea0003800000 */
[----:B------:R-:W2:Y:S02]  /*44c0*/  SYNCS.PHASECHK.TRANS64.TRYWAIT P1, [UR5+0x32450], R20 ;  /* 0x03245014ff0075a7 */ /* 0x000ea40008020145 */
[----:B--2---:R-:W-:Y:S05]  /*44d0*/  @!P1 BRA `(.L_x_13798) ;  /* 0x000000c000b09947 */ /* 0x004fea0003800000 */
.L_x_13797:
[----:B012---:R-:W-:Y:S01]  /*44e0*/  MOV R20, UR45 ;  /* 0x0000002d00147c02 */ /* 0x007fe20008000f00 */
[----:B------:R-:W-:Y:S01]  /*44f0*/  UIMAD UR6, UR4, 0xc00, UR38 ;  /* 0x00000c00040678a4 */ /* 0x000fe2000f8e0226 */
[----:B------:R-:W-:Y:S01]  /*4500*/  MOV R200, UR44 ;  /* 0x0000002c00c87c02 */ /* 0x000fe20008000f00 */
[----:B------:R-:W-:Y:S01]  /*4510*/  WARPGROUP.ARRIVE ;  /* 0x00000000000079c5 */ /* 0x000fe20000000000 */
[----:B------:R-:W-:Y:S01]  /*4520*/  R2UR UR44, R8 ;  /* 0x00000000082c72ca */ /* 0x000fe200000e0000 */
[----:B------:R-:W-:Y:S01]  /*4530*/  UMOV UR47, 0x40000040 ;  /* 0x40000040002f7882 */ /* 0x000fe20000000000 */
[----:B------:R-:W-:Y:S01]  /*4540*/  R2UR UR45, R9 ;  /* 0x00000000092d72ca */ /* 0x000fe200000e0000 */
[----:B------:R-:W-:Y:S01]  /*4550*/  UIADD3 UR10, UR6, 0x2, URZ ;  /* 0x00000002060a7890 */ /* 0x000fe2000fffe03f */
[----:B------:R-:W-:Y:S01]  /*4560*/  MOV R203, UR49 ;  /* 0x0000003100cb7c02 */ /* 0x000fe20008000f00 */
[----:B------:R-:W-:Y:S01]  /*4570*/  UMOV UR46, UR6 ;  /* 0x00000006002e7c82 */ /* 0x000fe20008000000 */
[----:B------:R-:W-:Y:S01]  /*4580*/  MOV R204, UR48 ;  /* 0x0000003000cc7c02 */ /* 0x000fe20008000f00 */
[----:B------:R-:W-:Y:S01]  /*4590*/  UMOV UR51, 0x40000040 ;  /* 0x4000004000337882 */ /* 0x000fe20000000000 */
[----:B------:R-:W-:Y:S01]  /*45a0*/  R2UR UR48, R6 ;  /* 0x00000000063072ca */ /* 0x000fe200000e0000 */
[----:B------:R-:W-:Y:S01]  /*45b0*/  UMOV UR55, 0x40000040 ;  /* 0x4000004000377882 */ /* 0x000fe20000000000 */
[----:B------:R-:W-:Y:S01]  /*45c0*/  R2UR UR49, R7 ;  /* 0x00000000073172ca */ /* 0x000fe200000e0000 */
[----:B------:R-:W-:Y:S01]  /*45d0*/  UMOV UR50, UR10 ;  /* 0x0000000a00327c82 */ /* 0x000fe20008000000 */
[----:B------:R-:W-:Y:S01]  /*45e0*/  MOV R205, UR53 ;  /* 0x0000003500cd7c02 */ /* 0x000fe20008000f00 */
[----:B------:R-:W-:Y:S01]  /*45f0*/  UIADD3 UR10, UR6, 0x4, URZ ;  /* 0x00000004060a7890 */ /* 0x000fe2000fffe03f */
[----:B------:R-:W-:Y:S01]  /*4600*/  MOV R206, UR52 ;  /* 0x0000003400ce7c02 */ /* 0x000fe20008000f00 */
[----:B------:R-:W-:Y:S01]  /*4610*/  HGMMA.64x96x16.F32 R152, gdesc[UR44], R152, gsb0 ;  /* 0x016000002c9879f0 */ /* 0x000fe20008000898 */
[----:B------:R-:W-:Y:S01]  /*4620*/  R2UR UR52, R2 ;  /* 0x00000000023472ca */ /* 0x000fe200000e0000 */
[----:B------:R-:W-:Y:S01]  /*4630*/  UMOV UR59, 0x40000040 ;  /* 0x40000040003b7882 */ /* 0x000fe20000000000 */
[----:B------:R-:W-:Y:S01]  /*4640*/  R2UR UR53, R3 ;  /* 0x00000000033572ca */ /* 0x000fe200000e0000 */
[----:B------:R-:W-:Y:S01]  /*4650*/  UMOV UR11, 0x40000040 ;  /* 0x40000040000b7882 */ /* 0x000fe20000000000 */
[----:B------:R-:W-:Y:S01]  /*4660*/  UMOV UR54, UR10 ;  /* 0x0000000a00367c82 */ /* 0x000fe20008000000 */
[----:B------:R-:W-:Y:S01]  /*4670*/  MOV R207, UR57 ;  /* 0x0000003900cf7c02 */ /* 0x000fe20008000f00 */
[----:B------:R-:W-:Y:S01]  /*4680*/  UIADD3 UR10, UR6, 0x6, URZ ;  /* 0x00000006060a7890 */ /* 0x000fe2000fffe03f */
[----:B------:R-:W-:Y:S01]  /*4690*/  MOV R208, UR56 ;  /* 0x0000003800d07c02 */ /* 0x000fe20008000f00 */
[----:B------:R-:W-:Y:S01]  /*46a0*/  UIADD3 UR14, UR6, 0x302, URZ ;  /* 0x00000302060e7890 */ /* 0x000fe2000fffe03f */
[----:B------:R-:W-:Y:S01]  /*46b0*/  R2UR UR56, R18 ;  /* 0x00000000123872ca */ /* 0x000fe200000e0000 */
[----:B------:R-:W-:Y:S01]  /*46c0*/  UMOV UR15, 0x40000040 ;  /* 0x40000040000f7882 */ /* 0x000fe20000000000 */
[----:B------:R-:W-:Y:S01]  /*46d0*/  R2UR UR57, R19 ;  /* 0x00000000133972ca */ /* 0x000fe200000e0000 */
[----:B------:R-:W-:Y:S01]  /*46e0*/  UIADD3 UR18, UR6, 0x304, URZ ;  /* 0x0000030406127890 */ /* 0x000fe2000fffe03f */
[----:B------:R-:W-:Y:S01]  /*46f0*/  R2UR UR45, R20 ;  /* 0x00000000142d72ca */ /* 0x000fe200000e0000 */
[----:B------:R-:W-:Y:S01]  /*4700*/  UMOV UR58, UR10 ;  /* 0x0000000a003a7c82 */ /* 0x000fe20008000000 */
[----:B------:R-:W-:Y:S01]  /*4710*/  UIADD3 UR10, UR6, 0x300, URZ ;  /* 0x00000300060a7890 */ /* 0x000fe2000fffe03f */
[----:B------:R-:W-:Y:S01]  /*4720*/  R2UR UR44, R200 ;  /* 0x00000000c82c72ca */ /* 0x000fe200000e0000 */
[----:B------:R-:W-:Y:S01]  /*4730*/  UMOV UR19, 0x40000040 ;  /* 0x4000004000137882 */ /* 0x000fe20000000000 */
[----:B------:R-:W-:Y:S01]  /*4740*/  UIADD3 UR22, UR6, 0x306, URZ ;  /* 0x0000030606167890 */ /* 0x000fe2000fffe03f */
[----:B------:R-:W0:Y:S01]  /*4750*/  S2R R209, SR_TID.X ;  /* 0x0000000000d17919 */ /* 0x000e220000002100 */
        /* <DEDUP_REMOVED lines=27> */
[----:B------:R-:W-:Y:S01]  /*4910*/  UIADD3 UR6, UR6, 0x906, URZ ;  /* 0x0000090606067890 */ /* 0x000fe2000fffe03f */
[----:B------:R-:W-:Y:S02]  /*4920*/  WARPGROUP.DEPBAR.LE gsb0, 0x0 ;  /* 0x00008000000079c5 */ /* 0x000fe40000010000 */
[----:B------:R-:W-:-:S06]  /*4930*/  WARPGROUP.ARRIVE ;  /* 0x00000000000079c5 */ /* 0x000fcc0000000000 */
[----:B------:R-:W-:Y:S01]  /*4940*/  HGMMA.64x96x16.F32 R152, gdesc[UR56], R152, gsb0 ;  /* 0x01600000389879f0 */ /* 0x000fe20008000898 */
[----:B------:R-:W-:Y:S01]  /*4950*/  R2UR UR56, R16 ;  /* 0x00000000103872ca */ /* 0x000fe200000e0000 */
[----:B------:R-:W-:Y:S01]  /*4960*/  UMOV UR58, UR6 ;  /* 0x00000006003a7c82 */ /* 0x000fe20008000000 */
        /* <DEDUP_REMOVED lines=38> */
[----:B------:R-:W-:Y:S02]  /*4bd0*/  R2UR UR57, R207 ;  /* 0x00000000cf3972ca */ /* 0x000fe400000e0000 */
[----:B------:R-:W-:Y:S01]  /*4be0*/  R2UR UR56, R208 ;  /* 0x00000000d03872ca */ /* 0x000fe200000e0000 */
[----:B------:R-:W-:Y:S02]  /*4bf0*/  WARPGROUP.DEPBAR.LE gsb0, 0x0 ;  /* 0x00008000000079c5 */ /* 0x000fe40000010000 */
[----:B------:R0:W-:Y:S06]  /*4c00*/  BAR.ARV R20, 0x100 ;  /* 0x000400140000751d */ /* 0x0001ec0000002000 */
[----:B------:R-:W-:Y:S06]  /*4c10*/  @!P0 BRA `(.L_x_13799) ;  /* 0x0000000000048947 */ /* 0x000fec0003800000 */
[----:B------:R-:W-:Y:S01]  /*4c20*/  BPT.TRAP 0x1 ;  /* 0x000000040000795c */ /* 0x000fe20000300000 */
.L_x_13799:
[----:B------:R-:W-:Y:S01]  /*4c30*/  UISETP.NE.AND UP0, UPT, UR56, URZ, UPT ;  /* 0x0000003f3800728c */ /* 0x000fe2000bf05270 */
[----:B------:R-:W-:Y:S01]  /*4c40*/  IMAD.MOV.U32 R204, RZ, RZ, R21 ;  /* 0x000000ffffcc7224 */ /* 0x000fe200078e0015 */
[----:B------:R-:W-:Y:S01]  /*4c50*/  ULDC UR10, c[0x0][0x2f0] ;  /* 0x0000bc00000a7ab9 */ /* 0x000fe20000000800 */
[----:B------:R-:W1:Y:S01]  /*4c60*/  S2UR UR14, SR_CgaCtaId ;  /* 0x00000000000e79c3 */ /* 0x000e620000008800 */
[----:B------:R-:W-:Y:S01]  /*4c70*/  MOV R207, UR10 ;  /* 0x0000000a00cf7c02 */ /* 0x000fe20008000f00 */
[----:B------:R-:W-:Y:S01]  /*4c80*/  ULDC UR10, c[0x0][0xa80] ;  /* 0x0002a000000a7ab9 */ /* 0x000fe20000000800 */
[----:B------:R-:W-:Y:S01]  /*4c90*/  PLOP3.LUT P1, PT, PT, PT, UP0, 0x80, 0x0 ;  /* 0x000000000000781c */ /* 0x000fe20003f2f008 */
[----:B------:R-:W-:Y:S01]  /*4ca0*/  UIADD3 UR11, UR5, 0x32440, URZ ;  /* 0x00032440050b7890 */ /* 0x000fe2000fffe03f */
[----:B------:R-:W-:Y:S01]  /*4cb0*/  PLOP3.LUT P2, PT, PT, PT, UP0, 0x80, 0x0 ;  /* 0x000000000000781c */ /* 0x000fe20003f4f008 */
[----:B------:R-:W-:Y:S02]  /*4cc0*/  UMOV UR15, 0x40000040 ;  /* 0x40000040000f7882 */ /* 0x000fe40000000000 */
[----:B------:R-:W-:-:S08]  /*4cd0*/  @UP0 ULDC UR6, c[0x0][0x44c] ;  /* 0x0001130000060ab9 */ /* 0x000fd00000000800 */
[----:B------:R-:W-:Y:S01]  /*4ce0*/  @P1 IMAD.HI.U32 R200, R21, UR6, RZ ;  /* 0x0000000615c81c27 */ /* 0x000fe2000f8e00ff */
[----:B------:R-:W-:-:S04]  /*4cf0*/  @UP0 ULDC UR6, c[0x0][0x450] ;  /* 0x0001140000060ab9 */ /* 0x000fc80000000800 */
[----:B------:R-:W-:Y:S01]  /*4d00*/  @P2 SHF.R.U32.HI R204, RZ, UR6, R200 ;  /* 0x00000006ffcc2c19 */ /* 0x000fe200080116c8 */
[----:B------:R-:W-:Y:S01]  /*4d10*/  UMOV UR6, 0x1 ;  /* 0x0000000100067882 */ /* 0x000fe20000000000 */
[----:B------:R-:W-:Y:S01]  /*4d20*/  IMAD.MOV.U32 R200, RZ, RZ, -0x2 ;  /* 0xfffffffeffc87424 */ /* 0x000fe200078e00ff */
[----:B------:R-:W-:Y:S02]  /*4d30*/  UIMAD UR6, UR7, -0x60, UR6 ;  /* 0xffffffa0070678a4 */ /* 0x000fe4000f8e0206 */
[----:B------:R-:W2:Y:S01]  /*4d40*/  SHFL.IDX PT, R203, R204, RZ, 0x1c1f ;  /* 0x001c1fffcccb7589 */ /* 0x000ea200000e0000 */
[----:B-1----:R-:W-:-:S03]  /*4d50*/  UPRMT UR11, UR14, 0x654, UR11 ;  /* 0x000006540e0b7896 */ /* 0x002fc6000800000b */
[----:B------:R-:W1:Y:S01]  /*4d60*/  SHFL.IDX PT, R205, R204, 0x1, 0x1c1f ;  /* 0x003c1f00cccd7f89 */ /* 0x000e6200000e0000 */
[----:B------:R-:W-:Y:S01]  /*4d70*/  IMAD R200, R211, R200, UR6 ;  /* 0x00000006d3c87e24 */ /* 0x000fe2000f8e02c8 */
[----:B------:R-:W-:-:S03]  /*4d80*/  ULDC UR6, c[0x0][0x288] ;  /* 0x0000a20000067ab9 */ /* 0x000fc60000000800 */
[----:B------:R-:W-:Y:S01]  /*4d90*/  IMAD R200, R207, UR57, R200 ;  /* 0x00000039cfc87c24 */ /* 0x000fe2000f8e02c8 */
[----:B------:R-:W-:Y:S04]  /*4da0*/  SYNCS.ARRIVE.TRANS64.RED.A1T0 RZ, [UR11], RZ ;  /* 0x000000ffffff79a7 */ /* 0x000fe8000810040b */
[----:B--2---:R-:W-:Y:S01]  /*4db0*/  IADD3 R203, R203, -UR6, R200 ;  /* 0x80000006cbcb7c10 */ /* 0x004fe2000fffe0c8 */
[----:B------:R2:W-:Y:S03]  /*4dc0*/  BAR.SYNC.DEFER_BLOCKING R213, 0x100 ;  /* 0x000400d50000751d */ /* 0x0005e60000010000 */
[C---:B------:R-:W-:Y:S02]  /*4dd0*/  ISETP.GT.AND P4, PT, R203.reuse, RZ, PT ;  /* 0x000000ffcb00720c */ /* 0x040fe40003f84270 */
[----:B------:R-:W-:-:S02]  /*4de0*/  ISETP.GT.AND P6, PT, R203, 0x11, PT ;  /* 0x00000011cb00780c */ /* 0x000fc40003fc4270 */
[C---:B------:R-:W-:Y:S02]  /*4df0*/  ISETP.GT.AND P3, PT, R203.reuse, 0x1, PT ;  /* 0x00000001cb00780c */ /* 0x040fe40003f64270 */
[----:B------:R-:W-:Y:S02]  /*4e00*/  FSEL R152, R152, -INF , P4 ;  /* 0xff80000098987808 */ /* 0x000fe40002000000 */
[----:B------:R-:W-:Y:S02]  /*4e10*/  ISETP.GT.AND P4, PT, R203, 0x18, PT ;  /* 0x00000018cb00780c */ /* 0x000fe40003f84270 */
[----:B------:R-:W-:Y:S02]  /*4e20*/  FSEL R161, R161, -INF , P6 ;  /* 0xff800000a1a17808 */ /* 0x000fe40003000000 */
[----:B------:R-:W-:Y:S02]  /*4e30*/  ISETP.GT.AND P6, PT, R203, 0x29, PT ;  /* 0x00000029cb00780c */ /* 0x000fe40003fc4270 */
[----:B-1----:R-:W-:Y:S01]  /*4e40*/  IADD3 R200, R205, -UR6, R200 ;  /* 0x80000006cdc87c10 */ /* 0x002fe2000fffe0c8 */
[----:B------:R-:W-:Y:S01]  /*4e50*/  UIMAD UR6, UR4, 0xc00, UR60 ;  /* 0x00000c00040678a4 */ /* 0x000fe2000f8e023c */
[----:B------:R-:W-:-:S02]  /*4e60*/  FSEL R153, R153, -INF , P3 ;  /* 0xff80000099997808 */ /* 0x000fc40001800000 */
[C---:B------:R-:W-:Y:S02]  /*4e70*/  ISETP.GT.AND P3, PT, R203.reuse, 0x19, PT ;  /* 0x00000019cb00780c */ /* 0x040fe40003f64270 */
[----:B------:R-:W-:Y:S02]  /*4e80*/  FSEL R164, R164, -INF , P4 ;  /* 0xff800000a4a47808 */ /* 0x000fe40002000000 */
[----:B------:R-:W-:Y:S01]  /*4e90*/  ISETP.GT.AND P4, PT, R203, 0x30, PT ;  /* 0x00000030cb00780c */ /* 0x000fe20003f84270 */
[----:B------:R-:W-:Y:S01]  /*4ea0*/  UMOV UR14, UR6 ;  /* 0x00000006000e7c82 */ /* 0x000fe20008000000 */
[----:B------:R-:W-:Y:S02]  /*4eb0*/  FSEL R173, R173, -INF , P6 ;  /* 0xff800000adad7808 */ /* 0x000fe40003000000 */
[----:B------:R-:W-:Y:S02]  /*4ec0*/  ISETP.GT.AND P6, PT, R200, RZ, PT ;  /* 0x000000ffc800720c */ /* 0x000fe40003fc4270 */
[----:B------:R-:W-:-:S02]  /*4ed0*/  ISETP.GT.AND P1, PT, R203, 0x8, PT ;  /* 0x00000008cb00780c */ /* 0x000fc40003f24270 */
[----:B------:R-:W-:Y:S02]  /*4ee0*/  FSEL R165, R165, -INF , P3 ;  /* 0xff800000a5a57808 */ /* 0x000fe40001800000 */
        /* <DEDUP_REMOVED lines=8> */
[----:B------:R-:W-:Y:S02]  /*4f70*/  ISETP.GT.AND P3, PT, R200, 0x8, PT ;  /* 0x00000008c800780c */ /* 0x000fe40003f64270 */
[----:B------:R-:W-:Y:S02]  /*4f80*/  FSEL R155, R155, -INF , P4 ;  /* 0xff8000009b9b7808 */ /* 0x000fe40002000000 */
[----:B------:R-:W-:-:S02]  /*4f90*/  FMNMX.FTZ R156, R154, R201, !PT ;  /* 0x000000c99a9c7209 */ /* 0x000fc40007810000 */
[----:B------:R-:W-:Y:S02]  /*4fa0*/  FSEL R157, R157, -INF , P2 ;  /* 0xff8000009d9d7808 */ /* 0x000fe40001000000 */
[C---:B------:R-:W-:Y:S02]  /*4fb0*/  ISETP.GT.AND P2, PT, R203.reuse, 0x21, PT ;  /* 0x00000021cb00780c */ /* 0x040fe40003f44270 */
[----:B------:R-:W-:Y:S02]  /*4fc0*/  FSEL R168, R168, -INF , P1 ;  /* 0xff800000a8a87808 */ /* 0x000fe40000800000 */
[----:B------:R-:W-:Y:S02]  /*4fd0*/  ISETP.GT.AND P1, PT, R203, 0x38, PT ;  /* 0x00000038cb00780c */ /* 0x000fe40003f24270 */
[----:B------:R-:W-:Y:S02]  /*4fe0*/  ISETP.GT.AND P6, PT, R200, 0x9, PT ;  /* 0x00000009c800780c */ /* 0x000fe40003fc4270 */
[----:B------:R-:W-:-:S02]  /*4ff0*/  FSEL R158, R158, -INF , P3 ;  /* 0xff8000009e9e7808 */ /* 0x000fc40001800000 */
[----:B------:R-:W-:Y:S02]  /*5000*/  FMNMX.FTZ R205, R155, R156, !PT ;  /* 0x0000009c9bcd7209 */ /* 0x000fe40007810000 */
[----:B------:R-:W-:Y:S02]  /*5010*/  FSEL R169, R169, -INF , P2 ;  /* 0xff800000a9a97808 */ /* 0x000fe40001000000 */
[----:B------:R-:W-:Y:S02]  /*5020*/  ISETP.GT.AND P2, PT, R203, 0x39, PT ;  /* 0x00000039cb00780c */ /* 0x000fe40003f44270 */
[----:B------:R-:W-:Y:S02]  /*5030*/  FSEL R180, R180, -INF , P1 ;  /* 0xff800000b4b47808 */ /* 0x000fe40000800000 */
[----:B------:R-:W-:Y:S02]  /*5040*/  ISETP.GT.AND P1, PT, R200, 0x10, PT ;  /* 0x00000010c800780c */ /* 0x000fe40003f24270 */
[----:B------:R-:W-:-:S02]  /*5050*/  FSEL R159, R159, -INF , P6 ;  /* 0xff8000009f9f7808 */ /* 0x000fc40003000000 */
[----:B------:R-:W-:Y:S02]  /*5060*/  FMNMX.FTZ R156, R158, R205, !PT ;  /* 0x000000cd9e9c7209 */ /* 0x000fe40007810000 */
[----:B------:R-:W-:Y:S02]  /*5070*/  ISETP.GT.AND P5, PT, R203, 0x10, PT ;  /* 0x00000010cb00780c */ /* 0x000fe40003fa4270 */
[----:B------:R-:W-:Y:S02]  /*5080*/  FSEL R181, R181, -INF , P2 ;  /* 0xff800000b5b57808 */ /* 0x000fe40001000000 */
[----:B------:R-:W-:Y:S02]  /*5090*/  ISETP.GT.AND P2, PT, R200, 0x11, PT ;  /* 0x00000011c800780c */ /* 0x000fe40003f44270 */
[----:B------:R-:W-:Y:S02]  /*50a0*/  FSEL R162, R162, -INF , P1 ;  /* 0xff800000a2a27808 */ /* 0x000fe40000800000 */
[----:B------:R-:W-:-:S02]  /*50b0*/  FMNMX.FTZ R205, R159, R156, !PT ;  /* 0x0000009c9fcd7209 */ /* 0x000fc40007810000 */
[----:B------:R-:W-:Y:S02]  /*50c0*/  FSEL R160, R160, -INF , P5 ;  /* 0xff800000a0a07808 */ /* 0x000fe40002800000 */
[----:B------:R-:W-:Y:S02]  /*50d0*/  ISETP.GT.AND P5, PT, R203, 0x28, PT ;  /* 0x00000028cb00780c */ /* 0x000fe40003fa4270 */
[----:B------:R-:W-:Y:S02]  /*50e0*/  ISETP.GT.AND P3, PT, R200, 0x18, PT ;  /* 0x00000018c800780c */ /* 0x000fe40003f64270 */
[----:B------:R-:W-:Y:S02]  /*50f0*/  FSEL R163, R163, -INF , P2 ;  /* 0xff800000a3a37808 */ /* 0x000fe40001000000 */
[----:B------:R-:W-:Y:S02]  /*5100*/  FMNMX.FTZ R206, R162, R205, !PT ;  /* 0x000000cda2ce7209 */ /* 0x000fe40007810000 */
        /* <DEDUP_REMOVED lines=56> */
[C---:B------:R-:W-:Y:S02]  /*5490*/  ISETP.GT.AND P5, PT, R200.reuse, 0x50, PT ;  /* 0x00000050c800780c */ /* 0x040fe40003fa4270 */
[C---:B------:R-:W-:Y:S02]  /*54a0*/  ISETP.GT.AND P6, PT, R200.reuse, 0x51, PT ;  /* 0x00000051c800780c */ /* 0x040fe40003fc4270 */
[C---:B------:R-:W-:Y:S02]  /*54b0*/  ISETP.GT.AND P1, PT, R200.reuse, 0x58, PT ;  /* 0x00000058c800780c */ /* 0x040fe40003f24270 */
[----:B------:R-:W-:Y:S02]  /*54c0*/  ISETP.GT.AND P2, PT, R200, 0x59, PT ;  /* 0x00000059c800780c */ /* 0x000fe40003f44270 */
[----:B------:R-:W-:-:S02]  /*54d0*/  FSEL R191, R191, -INF , P4 ;  /* 0xff800000bfbf7808 */ /* 0x000fc40002000000 */
[----:B------:R-:W-:Y:S02]  /*54e0*/  FMNMX.FTZ R200, R190, R207, !PT ;  /* 0x000000cfbec87209 */ /* 0x000fe40007810000 */
        /* <DEDUP_REMOVED lines=31> */
[----:B------:R-:W-:Y:S02]  /*56e0*/  FMNMX.FTZ R200, R199, R200, !PT ;  /* 0x000000c8c7c87209 */ /* 0x000fe40007810000 */
[----:B------:R-:W-:-:S03]  /*56f0*/  FMNMX.FTZ R189, R206, R189, !PT ;  /* 0x000000bdcebd7209 */ /* 0x000fc60007810000 */
[----:B------:R-:W1:Y:S04]  /*5700*/  SHFL.BFLY PT, R207, R200, 0x2, 0x1f ;  /* 0x0c401f00c8cf7f89 */ /* 0x000e6800000e0000 */
[----:B------:R-:W3:Y:S01]  /*5710*/  SHFL.BFLY PT, R156, R189, 0x2, 0x1f ;  /* 0x0c401f00bd9c7f89 */ /* 0x000ee200000e0000 */
[----:B-1----:R-:W-:Y:S02]  /*5720*/  FMNMX.FTZ R196, R200, R207, !PT ;  /* 0x000000cfc8c47209 */ /* 0x002fe40007810000 */
[----:B---3--:R-:W-:-:S03]  /*5730*/  FMNMX.FTZ R207, R189, R156, !PT ;  /* 0x0000009cbdcf7209 */ /* 0x008fc60007810000 */
[----:B------:R-:W1:Y:S04]  /*5740*/  SHFL.BFLY PT, R197, R196, 0x1, 0x1f ;  /* 0x0c201f00c4c57f89 */ /* 0x000e6800000e0000 */
[----:B------:R-:W3:Y:S01]  /*5750*/  SHFL.BFLY PT, R200, R207, 0x1, 0x1f ;  /* 0x0c201f00cfc87f89 */ /* 0x000ee200000e0000 */
[----:B-1----:R-:W-:Y:S02]  /*5760*/  FMNMX.FTZ R156, R196, R197, !PT ;  /* 0x000000c5c49c7209 */ /* 0x002fe40007810000 */
[----:B---3--:R-:W-:-:S03]  /*5770*/  FMNMX.FTZ R200, R207, R200, !PT ;  /* 0x000000c8cfc87209 */ /* 0x008fc60007810000 */
[C---:B------:R-:W-:Y:S01]  /*5780*/  FMUL.FTZ R197, R156.reuse, UR10 ;  /* 0x0000000a9cc57c20 */ /* 0x040fe20008410000 */
[----:B------:R-:W-:Y:S02]  /*5790*/  FSETP.NEU.FTZ.AND P2, PT, R156, -INF , PT ;  /* 0xff8000009c00780b */ /* 0x000fe40003f5d000 */
[C---:B------:R-:W-:Y:S01]  /*57a0*/  FSETP.NEU.FTZ.AND P1, PT, R200.reuse, -INF , PT ;  /* 0xff800000c800780b */ /* 0x040fe20003f3d000 */
[----:B------:R-:W-:Y:S01]  /*57b0*/  FMUL.FTZ R209, R200, UR10 ;  /* 0x0000000ac8d17c20 */ /* 0x000fe20008410000 */
[----:B------:R-:W-:-:S04]  /*57c0*/  FSEL R197, R197, RZ, P2 ;  /* 0x000000ffc5c57208 */ /* 0x000fc80001000000 */
[----:B------:R-:W-:Y:S01]  /*57d0*/  FSEL R209, R209, RZ, P1 ;  /* 0x000000ffd1d17208 */ /* 0x000fe20000800000 */
[--C-:B------:R-:W-:Y:S01]  /*57e0*/  FFMA.FTZ R154, R154, UR10, -R197.reuse ;  /* 0x0000000a9a9a7c23 */ /* 0x100fe200080108c5 */
[--C-:B------:R-:W-:Y:S01]  /*57f0*/  FFMA.FTZ R196, R155, UR10, -R197.reuse ;  /* 0x0000000a9bc47c23 */ /* 0x100fe200080108c5 */
[--C-:B------:R-:W-:Y:S01]  /*5800*/  FFMA.FTZ R158, R158, UR10, -R197.reuse ;  /* 0x0000000a9e9e7c23 */ /* 0x100fe200080108c5 */
[----:B------:R-:W-:Y:S01]  /*5810*/  FFMA.FTZ R159, R159, UR10, -R197 ;  /* 0x0000000a9f9f7c23 */ /* 0x000fe200080108c5 */
[--C-:B------:R-:W-:Y:S01]  /*5820*/  FFMA.FTZ R207, R152, UR10, -R209.reuse ;  /* 0x0000000a98cf7c23 */ /* 0x100fe200080108d1 */
[--C-:B------:R-:W-:Y:S01]  /*5830*/  FFMA.FTZ R208, R153, UR10, -R209.reuse ;  /* 0x0000000a99d07c23 */ /* 0x100fe200080108d1 */
[----:B------:R-:W-:Y:S01]  /*5840*/  FSEL R153, R200, RZ, P1 ;  /* 0x000000ffc8997208 */ /* 0x000fe20000800000 */
[----:B------:R1:W-:Y:S01]  /*5850*/  MUFU.EX2 R189, R154 ;  /* 0x0000009a00bd7308 */ /* 0x0003e20000000800 */
[----:B------:R-:W-:Y:S01]  /*5860*/  FSEL R152, R156, RZ, P2 ;  /* 0x000000ff9c987208 */ /* 0x000fe20001000000 */
[----:B------:R-:W-:Y:S01]  /*5870*/  FFMA.FTZ R204, R204, UR10, -R209 ;  /* 0x0000000acccc7c23 */ /* 0x000fe200080108d1 */
[--C-:B------:R-:W-:Y:S01]  /*5880*/  FFMA.FTZ R162, R162, UR10, -R197.reuse ;  /* 0x0000000aa2a27c23 */ /* 0x100fe200080108c5 */
[----:B------:R-:W-:Y:S01]  /*5890*/  FADD.FTZ R153, -R153, R202 ;  /* 0x000000ca99997221 */ /* 0x000fe20000010100 */
[----:B------:R-:W-:Y:S01]  /*58a0*/  FFMA.FTZ R163, R163, UR10, -R197 ;  /* 0x0000000aa3a37c23 */ /* 0x000fe200080108c5 */
[----:B------:R-:W-:Y:S01]  /*58b0*/  FADD.FTZ R152, -R152, R201 ;  /* 0x000000c998987221 */ /* 0x000fe20000010100 */
[----:B------:R-:W-:Y:S01]  /*58c0*/  FFMA.FTZ R166, R166, UR10, -R197 ;  /* 0x0000000aa6a67c23 */ /* 0x000fe200080108c5 */
[----:B------:R-:W3:Y:S01]  /*58d0*/  MUFU.EX2 R196, R196 ;  /* 0x000000c400c47308 */ /* 0x000ee20000000800 */
[--C-:B-1----:R-:W-:Y:S01]  /*58e0*/  FFMA.FTZ R154, R157, UR10, -R209.reuse ;  /* 0x0000000a9d9a7c23 */ /* 0x102fe200080108d1 */
[----:B------:R-:W-:Y:S01]  /*58f0*/  FMUL.FTZ R157, R153, UR10 ;  /* 0x0000000a999d7c20 */ /* 0x000fe20008410000 */
[----:B------:R-:W-:Y:S01]  /*5900*/  FMUL.FTZ R201, R152, UR10 ;  /* 0x0000000a98c97c20 */ /* 0x000fe20008410000 */
[--C-:B------:R-:W-:Y:S01]  /*5910*/  FFMA.FTZ R160, R160, UR10, -R209.reuse ;  /* 0x0000000aa0a07c23 */ /* 0x100fe200080108d1 */
[--C-:B------:R-:W-:Y:S01]  /*5920*/  FFMA.FTZ R161, R161, UR10, -R209.reuse ;  /* 0x0000000aa1a17c23 */ /* 0x100fe200080108d1 */
[--C-:B------:R-:W-:Y:S01]  /*5930*/  FFMA.FTZ R164, R164, UR10, -R209.reuse ;  /* 0x0000000aa4a47c23 */ /* 0x100fe200080108d1 */
[----:B------:R-:W-:Y:S01]  /*5940*/  FFMA.FTZ R165, R165, UR10, -R209 ;  /* 0x0000000aa5a57c23 */ /* 0x000fe200080108d1 */
[----:B------:R-:W1:Y:S01]  /*5950*/  MUFU.EX2 R157, R157 ;  /* 0x0000009d009d7308 */ /* 0x000e620000000800 */
[--C-:B------:R-:W-:Y:S01]  /*5960*/  FFMA.FTZ R167, R167, UR10, -R197.reuse ;  /* 0x0000000aa7a77c23 */ /* 0x100fe200080108c5 */
[--C-:B------:R-:W-:Y:S01]  /*5970*/  FFMA.FTZ R170, R170, UR10, -R197.reuse ;  /* 0x0000000aaaaa7c23 */ /* 0x100fe200080108c5 */
[--C-:B------:R-:W-:Y:S01]  /*5980*/  FFMA.FTZ R171, R171, UR10, -R197.reuse ;  /* 0x0000000aabab7c23 */ /* 0x100fe200080108c5 */
[----:B------:R-:W-:Y:S01]  /*5990*/  FFMA.FTZ R174, R174, UR10, -R197 ;  /* 0x0000000aaeae7c23 */ /* 0x000fe200080108c5 */
[--C-:B------:R-:W-:Y:S01]  /*59a0*/  FFMA.FTZ R168, R168, UR10, -R209.reuse ;  /* 0x0000000aa8a87c23 */ /* 0x100fe200080108d1 */
[--C-:B------:R-:W-:Y:S01]  /*59b0*/  FFMA.FTZ R169, R169, UR10, -R209.reuse ;  /* 0x0000000aa9a97c23 */ /* 0x100fe200080108d1 */
[--C-:B------:R-:W-:Y:S01]  /*59c0*/  FFMA.FTZ R172, R172, UR10, -R209.reuse ;  /* 0x0000000aacac7c23 */ /* 0x100fe200080108d1 */
[----:B------:R-:W4:Y:S01]  /*59d0*/  MUFU.EX2 R201, R201 ;  /* 0x000000c900c97308 */ /* 0x000f220000000800 */
        /* <DEDUP_REMOVED lines=8> */
[-C--:B-1----:R-:W-:Y:S01]  /*5a60*/  FMUL.FTZ R24, R24, R157.reuse ;  /* 0x0000009d18187220 */ /* 0x082fe20000410000 */
        /* <DEDUP_REMOVED lines=68> */
[-C--:B----4-:R-:W-:Y:S01]  /*5eb0*/  FMUL.FTZ R26, R26, R201.reuse ;  /* 0x000000c91a1a7220 */ /* 0x090fe20000410000 */
        /* <DEDUP_REMOVED lines=64> */
[----:B------:R-:W-:Y:S01]  /*62c0*/  MUFU.EX2 R162, R162 ;  /* 0x000000a200a27308 */ /* 0x000fe20000000800 */
[----:B---3--:R-:W-:Y:S01]  /*62d0*/  F2FP.F16.F32.PACK_AB R152, R208, R207 ;  /* 0x000000cfd098723e */ /* 0x008fe200000000ff */
[--C-:B------:R-:W-:Y:S01]  /*62e0*/  FFMA.FTZ R177, R177, UR10, -R209.reuse ;  /* 0x0000000ab1b17c23 */ /* 0x100fe200080108d1 */
[----:B-----5:R-:W-:Y:S01]  /*62f0*/  F2FP.F16.F32.PACK_AB R154, R202, R204 ;  /* 0x000000ccca9a723e */ /* 0x020fe200000000ff */
[--C-:B------:R-:W-:Y:S01]  /*6300*/  FFMA.FTZ R180, R180, UR10, -R209.reuse ;  /* 0x0000000ab4b47c23 */ /* 0x100fe200080108d1 */
[----:B------:R-:W-:Y:S01]  /*6310*/  FFMA.FTZ R181, R181, UR10, -R209 ;  /* 0x0000000ab5b57c23 */ /* 0x000fe200080108d1 */
[--C-:B------:R-:W-:Y:S01]  /*6320*/  FFMA.FTZ R183, R183, UR10, -R197.reuse ;  /* 0x0000000ab7b77c23 */ /* 0x100fe200080108c5 */
[----:B------:R-:W-:Y:S01]  /*6330*/  WARPGROUP.ARRIVE ;  /* 0x00000000000079c5 */ /* 0x000fe20000000000 */
[----:B------:R-:W-:Y:S01]  /*6340*/  MUFU.EX2 R163, R163 ;  /* 0x000000a300a37308 */ /* 0x000fe20000000800 */
[--C-:B------:R-:W-:Y:S01]  /*6350*/  FFMA.FTZ R186, R186, UR10, -R197.reuse ;  /* 0x0000000ababa7c23 */ /* 0x100fe200080108c5 */
[--C-:B------:R-:W-:Y:S01]  /*6360*/  FFMA.FTZ R187, R187, UR10, -R197.reuse ;  /* 0x0000000abbbb7c23 */ /* 0x100fe200080108c5 */
[----:B------:R-:W-:Y:S01]  /*6370*/  FFMA.FTZ R190, R190, UR10, -R197 ;  /* 0x0000000abebe7c23 */ /* 0x000fe200080108c5 */
[--C-:B------:R-:W-:Y:S01]  /*6380*/  FFMA.FTZ R184, R184, UR10, -R209.reuse ;  /* 0x0000000ab8b87c23 */ /* 0x100fe200080108d1 */
[----:B------:R-:W-:Y:S01]  /*6390*/  HGMMA.64x256x16.F32 R24, R152, gdesc[UR12].tnspB, R24, gsb0 ;  /* 0x43e0000c98187df0 */ /* 0x000fe20008000818 */
[----:B------:R-:W-:Y:S01]  /*63a0*/  UIADD3 UR14, UR6, 0x80, URZ ;  /* 0x00000080060e7890 */ /* 0x000fe2000fffe03f */
[--C-:B------:R-:W-:Y:S01]  /*63b0*/  FFMA.FTZ R185, R185, UR10, -R209.reuse ;  /* 0x0000000ab9b97c23 */ /* 0x100fe200080108d1 */
[----:B------:R-:W-:Y:S01]  /*63c0*/  MUFU.EX2 R166, R166 ;  /* 0x000000a600a67308 */ /* 0x000fe20000000800 */
[----:B------:R-:W-:Y:S01]  /*63d0*/  UMOV UR15, 0x40000040 ;  /* 0x40000040000f7882 */ /* 0x000fe20000000000 */
[--C-:B------:R-:W-:Y:S01]  /*63e0*/  FFMA.FTZ R188, R188, UR10, -R209.reuse ;  /* 0x0000000abcbc7c23 */ /* 0x100fe200080108d1 */
[----:B------:R-:W-:Y:S01]  /*63f0*/  FFMA.FTZ R205, R205, UR10, -R209 ;  /* 0x0000000acdcd7c23 */ /* 0x000fe200080108d1 */
[--C-:B------:R-:W-:Y:S01]  /*6400*/  FFMA.FTZ R191, R191, UR10, -R197.reuse ;  /* 0x0000000abfbf7c23 */ /* 0x100fe200080108c5 */
[--C-:B------:R-:W-:Y:S01]  /*6410*/  FFMA.FTZ R194, R194, UR10, -R197.reuse ;  /* 0x0000000ac2c27c23 */ /* 0x100fe200080108c5 */
[--C-:B------:R-:W-:Y:S01]  /*6420*/  FFMA.FTZ R195, R195, UR10, -R197.reuse ;  /* 0x0000000ac3c37c23 */ /* 0x100fe200080108c5 */
[----:B------:R-:W-:Y:S01]  /*6430*/  FFMA.FTZ R198, R198, UR10, -R197 ;  /* 0x0000000ac6c67c23 */ /* 0x000fe200080108c5 */
[----:B------:R-:W-:Y:S01]  /*6440*/  MUFU.EX2 R160, R160 ;  /* 0x000000a000a07308 */ /* 0x000fe20000000800 */
[--C-:B------:R-:W-:Y:S01]  /*6450*/  FFMA.FTZ R192, R192, UR10, -R209.reuse ;  /* 0x0000000ac0c07c23 */ /* 0x100fe200080108d1 */
[--C-:B------:R-:W-:Y:S01]  /*6460*/  FFMA.FTZ R193, R193, UR10, -R209.reuse ;  /* 0x0000000ac1c17c23 */ /* 0x100fe200080108d1 */
[--C-:B------:R-:W-:Y:S01]  /*6470*/  FFMA.FTZ R203, R203, UR10, -R209.reuse ;  /* 0x0000000acbcb7c23 */ /* 0x100fe200080108d1 */
[----:B------:R-:W-:Y:S01]  /*6480*/  FFMA.FTZ R206, R206, UR10, -R209 ;  /* 0x0000000acece7c23 */ /* 0x000fe200080108d1 */
[----:B------:R-:W-:Y:S01]  /*6490*/  FFMA.FTZ R197, R199, UR10, -R197 ;  /* 0x0000000ac7c57c23 */ /* 0x000fe200080108c5 */
[----:B------:R-:W-:Y:S01]  /*64a0*/  FFMA.FTZ R189, R201, R4, R189 ;  /* 0x00000004c9bd7223 */ /* 0x000fe200000100bd */
[----:B------:R-:W-:Y:S01]  /*64b0*/  FFMA.FTZ R157, R157, R0, R207 ;  /* 0x000000009d9d7223 */ /* 0x000fe200000100cf */
[----:B------:R-:W1:Y:S02]  /*64c0*/  MUFU.EX2 R161, R161 ;  /* 0x000000a100a17308 */ /* 0x000e640000000800 */
[----:B------:R-:W-:Y:S01]  /*64d0*/  FADD.FTZ R189, R196, R189 ;  /* 0x000000bdc4bd7221 */ /* 0x000fe20000010000 */
[----:B------:R-:W-:-:S03]  /*64e0*/  FADD.FTZ R157, R208, R157 ;  /* 0x0000009dd09d7221 */ /* 0x000fc60000010000 */
[----:B------:R-:W-:Y:S01]  /*64f0*/  FADD.FTZ R158, R158, R189 ;  /* 0x000000bd9e9e7221 */ /* 0x000fe20000010000 */
[----:B------:R-:W-:Y:S01]  /*6500*/  FADD.FTZ R157, R204, R157 ;  /* 0x0000009dcc9d7221 */ /* 0x000fe20000010000 */
[----:B------:R-:W-:Y:S02]  /*6510*/  MUFU.EX2 R164, R164 ;  /* 0x000000a400a47308 */ /* 0x000fe40000000800 */
[----:B------:R-:W-:Y:S01]  /*6520*/  FADD.FTZ R159, R159, R158 ;  /* 0x0000009e9f9f7221 */ /* 0x000fe20000010000 */
[----:B------:R-:W-:-:S05]  /*6530*/  FADD.FTZ R157, R202, R157 ;  /* 0x0000009dca9d7221 */ /* 0x000fca0000010000 */
[----:B------:R-:W3:Y:S08]  /*6540*/  MUFU.EX2 R165, R165 ;  /* 0x000000a500a57308 */ /* 0x000ef00000000800 */
[----:B------:R-:W4:Y:S08]  /*6550*/  MUFU.EX2 R167, R167 ;  /* 0x000000a700a77308 */ /* 0x000f300000000800 */
[----:B------:R-:W-:Y:S08]  /*6560*/  MUFU.EX2 R170, R170 ;  /* 0x000000aa00aa7308 */ /* 0x000ff00000000800 */
[----:B------:R-:W-:Y:S08]  /*6570*/  MUFU.EX2 R171, R171 ;  /* 0x000000ab00ab7308 */ /* 0x000ff00000000800 */
[----:B------:R-:W-:Y:S08]  /*6580*/  MUFU.EX2 R174, R174 ;  /* 0x000000ae00ae7308 */ /* 0x000ff00000000800 */
[----:B------:R-:W-:Y:S08]  /*6590*/  MUFU.EX2 R168, R168 ;  /* 0x000000a800a87308 */ /* 0x000ff00000000800 */
[----:B------:R-:W5:Y:S08]  /*65a0*/  MUFU.EX2 R169, R169 ;  /* 0x000000a900a97308 */ /* 0x000f700000000800 */
[----:B------:R-:W-:Y:S08]  /*65b0*/  MUFU.EX2 R172, R172 ;  /* 0x000000ac00ac7308 */ /* 0x000ff00000000800 */
[----:B------:R-:W0:Y:S08]  /*65c0*/  MUFU.EX2 R173, R173 ;  /* 0x000000ad00ad7308 */ /* 0x000e300000000800 */
[----:B------:R-:W2:Y:S08]  /*65d0*/  MUFU.EX2 R175, R175 ;  /* 0x000000af00af7308 */ /* 0x000eb00000000800 */
[----:B------:R-:W-:Y:S08]  /*65e0*/  MUFU.EX2 R178, R178 ;  /* 0x000000b200b27308 */ /* 0x000ff00000000800 */
[----:B------:R-:W-:Y:S08]  /*65f0*/  MUFU.EX2 R179, R179 ;  /* 0x000000b300b37308 */ /* 0x000ff00000000800 */
[----:B------:R-:W-:Y:S08]  /*6600*/  MUFU.EX2 R182, R182 ;  /* 0x000000b600b67308 */ /* 0x000ff00000000800 */
[----:B------:R-:W-:Y:S08]  /*6610*/  MUFU.EX2 R176, R176 ;  /* 0x000000b000b07308 */ /* 0x000ff00000000800 */
[----:B------:R-:W2:Y:S08]  /*6620*/  MUFU.EX2 R177, R177 ;  /* 0x000000b100b17308 */ /* 0x000eb00000000800 */
[----:B------:R-:W-:Y:S08]  /*6630*/  MUFU.EX2 R180, R180 ;  /* 0x000000b400b47308 */ /* 0x000ff00000000800 */
[----:B------:R-:W2:Y:S08]  /*6640*/  MUFU.EX2 R181, R181 ;  /* 0x000000b500b57308 */ /* 0x000eb00000000800 */
        /* <DEDUP_REMOVED lines=12> */
[----:B------:R-:W-:Y:S01]  /*6710*/  MUFU.EX2 R192, R192 ;  /* 0x000000c000c07308 */ /* 0x000fe20000000800 */
[----:B------:R-:W-:-:S02]  /*6720*/  WARPGROUP.DEPBAR.LE gsb0, 0x0 ;  /* 0x00008000000079c5 */ /* 0x000fc40000010000 */
[----:B-1----:R-:W-:Y:S01]  /*6730*/  F2FP.F16.F32.PACK_AB R152, R161, R160 ;  /* 0x000000a0a198723e */ /* 0x002fe200000000ff */
[----:B------:R-:W-:Y:S01]  /*6740*/  FADD.FTZ R160, R160, R157 ;  /* 0x0000009da0a07221 */ /* 0x000fe20000010000 */
[----:B------:R-:W-:-:S03]  /*6750*/  F2FP.F16.F32.PACK_AB R153, R163, R162 ;  /* 0x000000a2a399723e */ /* 0x000fc600000000ff */
[----:B------:R-:W1:Y:S01]  /*6760*/  MUFU.EX2 R193, R193 ;  /* 0x000000c100c17308 */ /* 0x000e620000000800 */
[----:B---3--:R-:W-:Y:S01]  /*6770*/  F2FP.F16.F32.PACK_AB R154, R165, R164 ;  /* 0x000000a4a59a723e */ /* 0x008fe200000000ff */
[----:B------:R-:W-:Y:S01]  /*6780*/  FADD.FTZ R162, R162, R159 ;  /* 0x0000009fa2a27221 */ /* 0x000fe20000010000 */
[----:B----4-:R-:W-:Y:S01]  /*6790*/  F2FP.F16.F32.PACK_AB R155, R167, R166 ;  /* 0x000000a6a79b723e */ /* 0x010fe200000000ff */
[----:B------:R-:W-:Y:S02]  /*67a0*/  FADD.FTZ R161, R161, R160 ;  /* 0x000000a0a1a17221 */ /* 0x000fe40000010000 */
[----:B------:R-:W-:Y:S01]  /*67b0*/  FADD.FTZ R163, R163, R162 ;  /* 0x000000a2a3a37221 */ /* 0x000fe20000010000 */
[----:B------:R-:W-:Y:S01]  /*67c0*/  WARPGROUP.ARRIVE ;  /* 0x00000000000079c5 */ /* 0x000fe20000000000 */
[----:B------:R-:W-:Y:S01]  /*67d0*/  MUFU.EX2 R203, R203 ;  /* 0x000000cb00cb7308 */ /* 0x000fe20000000800 */
[----:B------:R-:W-:Y:S01]  /*67e0*/  FADD.FTZ R164, R164, R161 ;  /* 0x000000a1a4a47221 */ /* 0x000fe20000010000 */
[----:B------:R-:W-:-:S03]  /*67f0*/  FADD.FTZ R166, R166, R163 ;  /* 0x000000a3a6a67221 */ /* 0x000fc60000010000 */
[----:B------:R-:W-:Y:S01]  /*6800*/  HGMMA.64x256x16.F32 R24, R152, gdesc[UR12].tnspB, R24, gsb0 ;  /* 0x43e0000c98187df0 */ /* 0x000fe20008000818 */
[----:B------:R-:W-:Y:S01]  /*6810*/  UIADD3 UR14, UR6, 0x100, URZ ;  /* 0x00000100060e7890 */ /* 0x000fe2000fffe03f */
[----:B------:R-:W-:Y:S01]  /*6820*/  FADD.FTZ R167, R167, R166 ;  /* 0x000000a6a7a77221 */ /* 0x000fe20000010000 */
[----:B------:R-:W-:Y:S01]  /*6830*/  UMOV UR15, 0x40000040 ;  /* 0x40000040000f7882 */ /* 0x000fe20000000000 */
[----:B------:R-:W3:Y:S01]  /*6840*/  MUFU.EX2 R206, R206 ;  /* 0x000000ce00ce7308 */ /* 0x000ee20000000800 */
[----:B------:R-:W-:-:S07]  /*6850*/  FADD.FTZ R165, R165, R164 ;  /* 0x000000a4a5a57221 */ /* 0x000fce0000010000 */
[----:B------:R-:W4:Y:S01]  /*6860*/  MUFU.EX2 R197, R197 ;  /* 0x000000c500c57308 */ /* 0x000f220000000800 */
[----:B------:R-:W-:Y:S02]  /*6870*/  WARPGROUP.DEPBAR.LE gsb0, 0x0 ;  /* 0x00008000000079c5 */ /* 0x000fe40000010000 */
[----:B-----5:R-:W-:Y:S01]  /*6880*/  F2FP.F16.F32.PACK_AB R152, R169, R168 ;  /* 0x000000a8a998723e */ /* 0x020fe200000000ff */
[----:B------:R-:W-:Y:S01]  /*6890*/  FADD.FTZ R168, R168, R165 ;  /* 0x000000a5a8a87221 */ /* 0x000fe20000010000 */
[----:B------:R-:W-:Y:S01]  /*68a0*/  F2FP.F16.F32.PACK_AB R153, R171, R170 ;  /* 0x000000aaab99723e */ /* 0x000fe200000000ff */
[----:B------:R-:W-:Y:S01]  /*68b0*/  FADD.FTZ R170, R170, R167 ;  /* 0x000000a7aaaa7221 */ /* 0x000fe20000010000 */
[----:B0-----:R-:W-:Y:S01]  /*68c0*/  F2FP.F16.F32.PACK_AB R154, R173, R172 ;  /* 0x000000acad9a723e */ /* 0x001fe200000000ff */
[----:B------:R-:W-:Y:S01]  /*68d0*/  FADD.FTZ R169, R169, R168 ;  /* 0x000000a8a9a97221 */ /* 0x000fe20000010000 */
[----:B--2---:R-:W-:Y:S01]  /*68e0*/  F2FP.F16.F32.PACK_AB R155, R175, R174 ;  /* 0x000000aeaf9b723e */ /* 0x004fe200000000ff */
[----:B------:R-:W-:-:S02]  /*68f0*/  FADD.FTZ R171, R171, R170 ;  /* 0x000000aaabab7221 */ /* 0x000fc40000010000 */
[----:B------:R-:W-:Y:S01]  /*6900*/  FADD.FTZ R172, R172, R169 ;  /* 0x000000a9acac7221 */ /* 0x000fe20000010000 */
[----:B------:R-:W-:Y:S01]  /*6910*/  WARPGROUP.ARRIVE ;  /* 0x00000000000079c5 */ /* 0x000fe20000000000 */
[----:B------:R-:W-:Y:S02]  /*6920*/  FADD.FTZ R174, R174, R171 ;  /* 0x000000abaeae7221 */ /* 0x000fe40000010000 */
[----:B------:R-:W-:Y:S02]  /*6930*/  FADD.FTZ R173, R173, R172 ;  /* 0x000000acadad7221 */ /* 0x000fe40000010000 */
[----:B------:R-:W-:Y:S01]  /*6940*/  FADD.FTZ R175, R175, R174 ;  /* 0x000000aeafaf7221 */ /* 0x000fe20000010000 */
[----:B------:R-:W-:Y:S01]  /*6950*/  HGMMA.64x256x16.F32 R24, R152, gdesc[UR12].tnspB, R24, gsb0 ;  /* 0x43e0000c98187df0 */ /* 0x000fe20008000818 */
[----:B------:R-:W-:Y:S01]  /*6960*/  UIADD3 UR14, UR6, 0x180, URZ ;  /* 0x00000180060e7890 */ /* 0x000fe2000fffe03f */
[----:B------:R-:W-:Y:S01]  /*6970*/  UMOV UR15, 0x40000040 ;  /* 0x40000040000f7882 */ /* 0x000fe20000000000 */
[----:B------:R-:W-:-:S02]  /*6980*/  WARPGROUP.DEPBAR.LE gsb0, 0x0 ;  /* 0x00008000000079c5 */ /* 0x000fc40000010000 */
[----:B------:R-:W-:Y:S01]  /*6990*/  F2FP.F16.F32.PACK_AB R152, R177, R176 ;  /* 0x000000b0b198723e */ /* 0x000fe200000000ff */
[----:B------:R-:W-:Y:S01]  /*69a0*/  FADD.FTZ R176, R176, R173 ;  /* 0x000000adb0b07221 */ /* 0x000fe20000010000 */
[----:B------:R-:W-:Y:S01]  /*69b0*/  F2FP.F16.F32.PACK_AB R153, R179, R178 ;  /* 0x000000b2b399723e */ /* 0x000fe200000000ff */
[----:B------:R-:W-:Y:S01]  /*69c0*/  FADD.FTZ R178, R178, R175 ;  /* 0x000000afb2b27221 */ /* 0x000fe20000010000 */
[----:B------:R-:W-:Y:S01]  /*69d0*/  F2FP.F16.F32.PACK_AB R154, R181, R180 ;  /* 0x000000b4b59a723e */ /* 0x000fe200000000ff */
[----:B------:R-:W-:Y:S01]  /*69e0*/  FADD.FTZ R177, R177, R176 ;  /* 0x000000b0b1b17221 */ /* 0x000fe20000010000 */
[----:B------:R-:W-:Y:S01]  /*69f0*/  F2FP.F16.F32.PACK_AB R155, R183, R182 ;  /* 0x000000b6b79b723e */ /* 0x000fe200000000ff */
[----:B------:R-:W-:Y:S02]  /*6a00*/  FADD.FTZ R179, R179, R178 ;  /* 0x000000b2b3b37221 */ /* 0x000fe40000010000 */
[----:B------:R-:W-:Y:S01]  /*6a10*/  FADD.FTZ R180, R180, R177 ;  /* 0x000000b1b4b47221 */ /* 0x000fe20000010000 */
[----:B------:R-:W-:Y:S01]  /*6a20*/  WARPGROUP.ARRIVE ;  /* 0x00000000000079c5 */ /* 0x000fe20000000000 */
[----:B------:R-:W-:-:S02]  /*6a30*/  FADD.FTZ R182, R182, R179 ;  /* 0x000000b3b6b67221 */ /* 0x000fc40000010000 */
        /* <DEDUP_REMOVED lines=23> */
[----:B-1----:R-:W-:Y:S01]  /*6bb0*/  F2FP.F16.F32.PACK_AB R152, R193, R192 ;  /* 0x000000c0c198723e */ /* 0x002fe200000000ff */
[----:B------:R-:W-:Y:S01]  /*6bc0*/  FADD.FTZ R192, R192, R205 ;  /* 0x000000cdc0c07221 */ /* 0x000fe20000010000 */
[----:B------:R-:W-:Y:S01]  /*6bd0*/  F2FP.F16.F32.PACK_AB R153, R195, R194 ;  /* 0x000000c2c399723e */ /* 0x000fe200000000ff */
[----:B------:R-:W-:Y:S01]  /*6be0*/  FADD.FTZ R194, R194, R191 ;  /* 0x000000bfc2c27221 */ /* 0x000fe20000010000 */
[----:B---3--:R-:W-:Y:S01]  /*6bf0*/  F2FP.F16.F32.PACK_AB R154, R206, R203 ;  /* 0x000000cbce9a723e */ /* 0x008fe200000000ff */
[----:B------:R-:W-:Y:S01]  /*6c00*/  FADD.FTZ R192, R193, R192 ;  /* 0x000000c0c1c07221 */ /* 0x000fe20000010000 */
[----:B----4-:R-:W-:Y:S01]  /*6c10*/  F2FP.F16.F32.PACK_AB R155, R197, R198 ;  /* 0x000000c6c59b723e */ /* 0x010fe200000000ff */
        /* <DEDUP_REMOVED lines=10> */
.L_x_13800:
[----:B------:R-:W0:Y:S01]  /*6cc0*/  S2UR UR6, SR_CgaCtaId ;  /* 0x00000000000679c3 */ /* 0x000e220000008800 */
[----:B------:R-:W-:Y:S01]  /*6cd0*/  UISETP.GT.AND UP0, UPT, UR7, UR39, UPT ;  /* 0x000000270700728c */ /* 0x000fe2000bf04270 */
[----:B------:R-:W-:Y:S01]  /*6ce0*/  IMAD.MOV.U32 R201, RZ, RZ, R156 ;  /* 0x000000ffffc97224 */ /* 0x000fe200078e009c */
[----:B------:R-:W-:Y:S01]  /*6cf0*/  UIADD3 UR5, UR5, 0x32460, URZ ;  /* 0x0003246005057890 */ /* 0x000fe2000fffe03f */
[----:B------:R-:W-:Y:S01]  /*6d00*/  IMAD.MOV.U32 R202, RZ, RZ, R200 ;  /* 0x000000ffffca7224 */ /* 0x000fe200078e00c8 */
[----:B------:R-:W-:Y:S02]  /*6d10*/  UIADD3 UR7, UR7, -0x1, URZ ;  /* 0xffffffff07077890 */ /* 0x000fe4000fffe03f */
[----:B------:R-:W-:Y:S01]  /*6d20*/  PLOP3.LUT P1, PT, PT, PT, UP0, 0x80, 0x0 ;  /* 0x000000000000781c */ /* 0x000fe20003f2f008 */
[----:B0-----:R-:W-:-:S09]  /*6d30*/  UPRMT UR5, UR6, 0x654, UR5 ;  /* 0x0000065406057896 */ /* 0x001fd20008000005 */
[----:B------:R-:W-:Y:S03]  /*6d40*/  SYNCS.ARRIVE.TRANS64.RED.A1T0 RZ, [UR5], RZ ;  /* 0x000000ffffff79a7 */ /* 0x000fe60008100405 */
[----:B------:R-:W-:Y:S05]  /*6d50*/  @P1 BRA `(.L_x_13801) ;  /* 0xffffffd000c01947 */ /* 0x000fea000383ffff */
.L_x_13790:
[----:B------:R-:W-:-:S13]  /*6d60*/  R2UR UR5, R212 ;  /* 0x00000000d40572ca */ /* 0x000fda00000e0000 */
[----:B------:R-:W-:-:S06]  /*6d70*/  UISETP.GE.AND UP0, UPT, UR7, UR5, UPT ;  /* 0x000000050700728c */ /* 0x000fcc000bf06270 */
[----:B------:R-:W-:-:S13]  /*6d80*/  PLOP3.LUT P1, PT, PT, PT, UP0, 0x80, 0x0 ;  /* 0x000000000000781c */ /* 0x000fda0003f2f008 */
[----:B------:R-:W-:Y:S05]  /*6d90*/  @!P1 BRA `(.L_x_13802) ;  /* 0x0000002000c09947 */ /* 0x000fea0003800000 */
[----:B------:R-:W-:Y:S01]  /*6da0*/  IMAD.MOV.U32 R207, RZ, RZ, R156 ;  /* 0x000000ffffcf7224 */ /* 0x000fe200078e009c */
[----:B------:R-:W-:Y:S01]  /*6db0*/  ULDC UR39, c[0x0][0xa80] ;  /* 0x0002a00000277ab9 */ /* 0x000fe20000000800 */
[----:B------:R-:W-:-:S07]  /*6dc0*/  IMAD.MOV.U32 R21, RZ, RZ, R200 ;  /* 0x000000ffff157224 */ /* 0x000fce00078e00c8 */
.L_x_13813:
[----:B------:R-:W-:-:S04]  /*6dd0*/  UIADD3 UR4, UR4, 0x1, URZ ;  /* 0x0000000104047890 */ /* 0x000fc8000fffe03f */
[----:B------:R-:W-:-:S04]  /*6de0*/  UISETP.NE.AND UP0, UPT, UR4, 0x2, UPT ;  /* 0x000000020400788c */ /* 0x000fc8000bf05270 */
[----:B------:R-:W-:Y:S02]  /*6df0*/  USEL UR5, URZ, 0x1, UP0 ;  /* 0x000000013f057887 */ /* 0x000fe40008000000 */
[----:B------:R-:W-:-:S04]  /*6e00*/  USEL UR4, UR4, URZ, UP0 ;  /* 0x0000003f04047287 */ /* 0x000fc80008000000 */
[----:B------:R-:W-:Y:S01]  /*6e10*/  LOP3.LUT R5, R5, UR5, RZ, 0x3c, !PT ;  /* 0x0000000505057c12 */ /* 0x000fe2000f8e3cff */
[----:B------:R-:W-:Y:S07]  /*6e20*/  @!P0 BRA `(.L_x_13803) ;  /* 0x0000000000048947 */ /* 0x000fee0003800000 */
[----:B------:R-:W-:Y:S01]  /*6e30*/  BPT.TRAP 0x1 ;  /* 0x000000040000795c */ /* 0x000fe20000300000 */
.L_x_13803:
[----:B------:R-:W-:Y:S01]  /*6e40*/  ULEA UR6, UR4, UR61, 0x3 ;  /* 0x0000003d04067291 */ /* 0x000fe2000f8e183f */
[----:B------:R-:W-:-:S08]  /*6e50*/  SHF.L.U32 R200, R5, 0x1f, RZ ;  /* 0x0000001f05c87819 */ /* 0x000fd000000006ff */
[----:B------:R0:W1:Y:S01]  /*6e60*/  SYNCS.PHASECHK.TRANS64.TRYWAIT P1, [UR6+0x32430], R200 ;  /* 0x032430c8ff0075a7 */ /* 0x0000620008020146 */
[----:B------:R-:W-:Y:S05]  /*6e70*/  @!P0 BRA `(.L_x_13804) ;  /* 0x0000000000048947 */ /* 0x000fea0003800000 */
[----:B------:R-:W-:Y:S01]  /*6e80*/  BPT.TRAP 0x1 ;  /* 0x000000040000795c */ /* 0x000fe20000300000 */
.L_x_13804:
[----:B-1----:R-:W-:Y:S05]  /*6e90*/  @P1 BRA `(.L_x_13805) ;  /* 0x0000000000081947 */ /* 0x002fea0003800000 */
[----:B------:R-:W1:Y:S02]  /*6ea0*/  SYNCS.PHASECHK.TRANS64.TRYWAIT P1, [UR6+0x32430], R200 ;  /* 0x032430c8ff0075a7 */ /* 0x000e640008020146 */
[----:B-1----:R-:W-:Y:S05]  /*6eb0*/  @!P1 BRA `(.L_x_13806) ;  /* 0x0000009800509947 */ /* 0x002fea0003800000 */
.L_x_13805:
[----:B------:R-:W-:Y:S01]  /*6ec0*/  R2UR UR5, R210 ;  /* 0x00000000d20572ca */ /* 0x000fe200000e0000 */
[----:B-1----:R-:W-:Y:S01]  /*6ed0*/  WARPGROUP.ARRIVE ;  /* 0x00000000000079c5 */ /* 0x002fe20000000000 */
[----:B------:R-:W-:Y:S01]  /*6ee0*/  R2UR UR56, R22 ;  /* 0x00000000163872ca */ /* 0x000fe200000e0000 */
[----:B------:R-:W-:Y:S01]  /*6ef0*/  UMOV UR59, 0x40000040 ;  /* 0x40000040003b7882 */ /* 0x000fe20000000000 */
[----:B------:R-:W-:-:S09]  /*6f00*/  R2UR UR57, R23 ;  /* 0x00000000173972ca */ /* 0x000fd200000e0000 */
[----:B------:R-:W-:-:S07]  /*6f10*/  UIMAD UR5, UR4, 0x300, UR5 ;  /* 0x00000300040578a4 */ /* 0x000fce000f8e0205 */
[----:B------:R-:W-:Y:S02]  /*6f20*/  UMOV UR58, UR5 ;  /* 0x00000005003a7c82 */ /* 0x000fe40008000000 */
        /* <DEDUP_REMOVED lines=25> */
.L_x_13807:
[----:B------:R1:W2:Y:S01]  /*70c0*/  SYNCS.PHASECHK.TRANS64.TRYWAIT P1, [UR6+0x32450], R200 ;  /* 0x032450c8ff0075a7 */ /* 0x0002a20008020146 */
[----:B------:R-:W-:Y:S05]  /*70d0*/  @!P0 BRA `(.L_x_13808) ;  /* 0x0000000000048947 */ /* 0x000fea0003800000 */
[----:B------:R-:W-:Y:S01]  /*70e0*/  BPT.TRAP 0x1 ;  /* 0x000000040000795c */ /* 0x000fe20000300000 */
.L_x_13808:
[----:B--2---:R-:W-:Y:S05]  /*70f0*/  @P1 BRA `(.L_x_13809) ;  /* 0x0000000000081947 */ /* 0x004fea0003800000 */
[----:B------:R-:W2:Y:S02]  /*7100*/  SYNCS.PHASECHK.TRANS64.TRYWAIT P1, [UR6+0x32450], R200 ;  /* 0x032450c8ff0075a7 */ /* 0x000ea40008020146 */
[----:B--2---:R-:W-:Y:S05]  /*7110*/  @!P1 BRA `(.L_x_13810) ;  /* 0x0000009400d09947 */ /* 0x004fea0003800000 */
.L_x_13809:
[----:B------:R-:W-:Y:S01]  /*7120*/  R2UR UR56, R8 ;  /* 0x00000000083872ca */ /* 0x000fe200000e0000 */
[----:B------:R-:W-:Y:S01]  /*7130*/  UIMAD UR5, UR4, 0xc00, UR38 ;  /* 0x00000c00040578a4 */ /* 0x000fe2000f8e0226 */
[----:B------:R-:W-:Y:S01]  /*7140*/  R2UR UR57, R9 ;  /* 0x00000000093972ca */ /* 0x000fe200000e0000 */
[----:B------:R-:W-:Y:S01]  /*7150*/  WARPGROUP.ARRIVE ;  /* 0x00000000000079c5 */ /* 0x000fe20000000000 */
[----:B------:R-:W-:Y:S01]  /*7160*/  UMOV UR59, 0x40000040 ;  /* 0x40000040003b7882 */ /* 0x000fe20000000000 */
[----:B------:R-:W-:Y:S01]  /*7170*/  UIADD3 UR10, UR5, 0x300, URZ ;  /* 0x00000300050a7890 */ /* 0x000fe2000fffe03f */
[----:B------:R-:W-:Y:S02]  /*7180*/  UMOV UR11, 0x40000040 ;  /* 0x40000040000b7882 */ /* 0x000fe40000000000 */
[----:B------:R-:W-:Y:S01]  /*7190*/  UMOV UR58, UR5 ;  /* 0x00000005003a7c82 */ /* 0x000fe20008000000 */
[----:B------:R-:W-:Y:S01]  /*71a0*/  UIADD3 UR14, UR5, 0x302, URZ ;  /* 0x00000302050e7890 */ /* 0x000fe2000fffe03f */
[----:B------:R-:W-:Y:S01]  /*71b0*/  UMOV UR15, 0x40000040 ;  /* 0x40000040000f7882 */ /* 0x000fe20000000000 */
[----:B------:R-:W-:Y:S01]  /*71c0*/  UIADD3 UR18, UR5, 0x304, URZ ;  /* 0x0000030405127890 */ /* 0x000fe2000fffe03f */
[----:B------:R-:W-:-:S03]  /*71d0*/  UMOV UR19, 0x40000040 ;  /* 0x4000004000137882 */ /* 0x000fc60000000000 */
        /* <DEDUP_REMOVED lines=82> */
.L_x_13811:
[----:B012---:R-:W-:Y:S01]  /*7700*/  FMNMX.FTZ R200, R152, R21, !PT ;  /* 0x0000001598c87209 */ /* 0x007fe20007810000 */
[----:B------:R-:W0:Y:S01]  /*7710*/  S2UR UR11, SR_CgaCtaId ;  /* 0x00000000000b79c3 */ /* 0x000e220000008800 */
[----:B------:R-:W-:Y:S01]  /*7720*/  UMOV UR10, UR39 ;  /* 0x00000027000a7c82 */ /* 0x000fe20008000000 */
[----:B------:R-:W-:Y:S01]  /*7730*/  UIADD3 UR5, UR6, 0x32440, URZ ;  /* 0x0003244006057890 */ /* 0x000fe2000fffe03f */
[----:B------:R-:W-:Y:S01]  /*7740*/  FMNMX.FTZ R201, R153, R200, !PT ;  /* 0x000000c899c97209 */ /* 0x000fe20007810000 */
[----:B------:R-:W-:-:S03]  /*7750*/  UMOV UR15, 0x40000040 ;  /* 0x40000040000f7882 */ /* 0x000fc60000000000 */
[----:B------:R-:W-:-:S04]  /*7760*/  FMNMX.FTZ R200, R156, R201, !PT ;  /* 0x000000c99cc87209 */ /* 0x000fc80007810000 */
[----:B------:R-:W-:-:S04]  /*7770*/  FMNMX.FTZ R201, R157, R200, !PT ;  /* 0x000000c89dc97209 */ /* 0x000fc80007810000 */
[----:B------:R-:W-:-:S04]  /*7780*/  FMNMX.FTZ R200, R160, R201, !PT ;  /* 0x000000c9a0c87209 */ /* 0x000fc80007810000 */
[----:B------:R-:W-:Y:S02]  /*7790*/  FMNMX.FTZ R201, R161, R200, !PT ;  /* 0x000000c8a1c97209 */ /* 0x000fe40007810000 */
[----:B------:R-:W-:Y:S02]  /*77a0*/  FMNMX.FTZ R200, R154, R207, !PT ;  /* 0x000000cf9ac87209 */ /* 0x000fe40007810000 */
[----:B------:R-:W-:Y:S01]  /*77b0*/  FMNMX.FTZ R202, R164, R201, !PT ;  /* 0x000000c9a4ca7209 */ /* 0x000fe20007810000 */
[----:B0-----:R-:W-:Y:S01]  /*77c0*/  UPRMT UR11, UR11, 0x654, UR5 ;  /* 0x000006540b0b7896 */ /* 0x001fe20008000005 */
[----:B------:R-:W-:Y:S01]  /*77d0*/  FMNMX.FTZ R201, R155, R200, !PT ;  /* 0x000000c89bc97209 */ /* 0x000fe20007810000 */
[----:B------:R-:W-:Y:S01]  /*77e0*/  UIMAD UR5, UR4, 0xc00, UR60 ;  /* 0x00000c00040578a4 */ /* 0x000fe2000f8e023c */
[----:B------:R-:W-:Y:S02]  /*77f0*/  FMNMX.FTZ R203, R165, R202, !PT ;  /* 0x000000caa5cb7209 */ /* 0x000fe40007810000 */
[----:B------:R-:W-:-:S02]  /*7800*/  FMNMX.FTZ R200, R158, R201, !PT ;  /* 0x000000c99ec87209 */ /* 0x000fc40007810000 */
[----:B------:R-:W-:Y:S02]  /*7810*/  FMNMX.FTZ R202, R168, R203, !PT ;  /* 0x000000cba8ca7209 */ /* 0x000fe40007810000 */
[----:B------:R-:W-:Y:S01]  /*7820*/  FMNMX.FTZ R201, R159, R200, !PT ;  /* 0x000000c89fc97209 */ /* 0x000fe20007810000 */
[----:B------:R-:W-:Y:S01]  /*7830*/  SYNCS.ARRIVE.TRANS64.RED.A1T0 RZ, [UR11], RZ ;  /* 0x000000ffffff79a7 */ /* 0x000fe2000810040b */
[----:B------:R-:W-:Y:S01]  /*7840*/  FMNMX.FTZ R203, R169, R202, !PT ;  /* 0x000000caa9cb7209 */ /* 0x000fe20007810000 */
[----:B------:R-:W-:Y:S01]  /*7850*/  UMOV UR14, UR5 ;  /* 0x00000005000e7c82 */ /* 0x000fe20008000000 */
        /* <DEDUP_REMOVED lines=29> */
[----:B------:R-:W0:Y:S01]  /*7a30*/  SHFL.BFLY PT, R203, R202, 0x2, 0x1f ;  /* 0x0c401f00cacb7f89 */ /* 0x000e2200000e0000 */
[----:B------:R-:W-:-:S04]  /*7a40*/  FMNMX.FTZ R201, R191, R200, !PT ;  /* 0x000000c8bfc97209 */ /* 0x000fc80007810000 */
[----:B------:R-:W-:-:S04]  /*7a50*/  FMNMX.FTZ R200, R194, R201, !PT ;  /* 0x000000c9c2c87209 */ /* 0x000fc80007810000 */
[----:B------:R-:W-:-:S04]  /*7a60*/  FMNMX.FTZ R201, R195, R200, !PT ;  /* 0x000000c8c3c97209 */ /* 0x000fc80007810000 */
[----:B------:R-:W-:-:S04]  /*7a70*/  FMNMX.FTZ R200, R198, R201, !PT ;  /* 0x000000c9c6c87209 */ /* 0x000fc80007810000 */
[----:B------:R-:W-:-:S05]  /*7a80*/  FMNMX.FTZ R201, R199, R200, !PT ;  /* 0x000000c8c7c97209 */ /* 0x000fca0007810000 */
[----:B------:R-:W1:Y:S01]  /*7a90*/  SHFL.BFLY PT, R204, R201, 0x2, 0x1f ;  /* 0x0c401f00c9cc7f89 */ /* 0x000e6200000e0000 */
[----:B0-----:R-:W-:-:S05]  /*7aa0*/  FMNMX.FTZ R203, R202, R203, !PT ;  /* 0x000000cbcacb7209 */ /* 0x001fca0007810000 */
[----:B------:R-:W0:Y:S01]  /*7ab0*/  SHFL.BFLY PT, R200, R203, 0x1, 0x1f ;  /* 0x0c201f00cbc87f89 */ /* 0x000e2200000e0000 */
[----:B-1----:R-:W-:-:S05]  /*7ac0*/  FMNMX.FTZ R204, R201, R204, !PT ;  /* 0x000000ccc9cc7209 */ /* 0x002fca0007810000 */
[----:B------:R-:W1:Y:S01]  /*7ad0*/  SHFL.BFLY PT, R209, R204, 0x1, 0x1f ;  /* 0x0c201f00ccd17f89 */ /* 0x000e6200000e0000 */
[----:B0-----:R-:W-:-:S05]  /*7ae0*/  FMNMX.FTZ R200, R203, R200, !PT ;  /* 0x000000c8cbc87209 */ /* 0x001fca0007810000 */
[C---:B------:R-:W-:Y:S01]  /*7af0*/  FMUL.FTZ R205, R200.reuse, UR10 ;  /* 0x0000000ac8cd7c20 */ /* 0x040fe20008410000 */
[----:B------:R-:W-:-:S03]  /*7b00*/  FADD.FTZ R21, -R200, R21 ;  /* 0x00000015c8157221 */ /* 0x000fc60000010100 */
[--C-:B------:R-:W-:Y:S01]  /*7b10*/  FFMA.FTZ R203, R156, UR10, -R205.reuse ;  /* 0x0000000a9ccb7c23 */ /* 0x100fe200080108cd */
[--C-:B------:R-:W-:Y:S01]  /*7b20*/  FFMA.FTZ R206, R152, UR10, -R205.reuse ;  /* 0x0000000a98ce7c23 */ /* 0x100fe200080108cd */
[----:B------:R-:W-:Y:S01]  /*7b30*/  FMUL.FTZ R21, R21, UR10 ;  /* 0x0000000a15157c20 */ /* 0x000fe20008410000 */
        /* <DEDUP_REMOVED lines=10> */
[----:B-1----:R-:W-:Y:S01]  /*7be0*/  FMNMX.FTZ R156, R204, R209, !PT ;  /* 0x000000d1cc9c7209 */ /* 0x002fe20007810000 */
[--C-:B------:R-:W-:Y:S01]  /*7bf0*/  FFMA.FTZ R204, R157, UR10, -R205.reuse ;  /* 0x0000000a9dcc7c23 */ /* 0x100fe200080108cd */
[----:B------:R-:W1:Y:S01]  /*7c00*/  MUFU.EX2 R21, R21 ;  /* 0x0000001500157308 */ /* 0x000e620000000800 */
[--C-:B------:R-:W-:Y:S01]  /*7c10*/  FFMA.FTZ R176, R176, UR10, -R205.reuse ;  /* 0x0000000ab0b07c23 */ /* 0x100fe200080108cd */
[----:B------:R-:W-:Y:S01]  /*7c20*/  FFMA.FTZ R177, R177, UR10, -R205 ;  /* 0x0000000ab1b17c23 */ /* 0x000fe200080108cd */
[C---:B------:R-:W-:Y:S01]  /*7c30*/  FADD.FTZ R152, -R156.reuse, R207 ;  /* 0x000000cf9c987221 */ /* 0x040fe20000010100 */
[----:B------:R-:W-:Y:S01]  /*7c40*/  FMUL.FTZ R208, R156, UR10 ;  /* 0x0000000a9cd07c20 */ /* 0x000fe20008410000 */
[--C-:B------:R-:W-:Y:S01]  /*7c50*/  FFMA.FTZ R180, R180, UR10, -R205.reuse ;  /* 0x0000000ab4b47c23 */ /* 0x100fe200080108cd */
[--C-:B------:R-:W-:Y:S01]  /*7c60*/  FFMA.FTZ R181, R181, UR10, -R205.reuse ;  /* 0x0000000ab5b57c23 */ /* 0x100fe200080108cd */
[----:B------:R-:W-:Y:S01]  /*7c70*/  FMUL.FTZ R152, R152, UR10 ;  /* 0x0000000a98987c20 */ /* 0x000fe20008410000 */
[--C-:B0-----:R-:W-:Y:S01]  /*7c80*/  FFMA.FTZ R206, R154, UR10, -R208.reuse ;  /* 0x0000000a9ace7c23 */ /* 0x101fe200080108d0 */
        /* <DEDUP_REMOVED lines=8> */
[-C--:B-1----:R-:W-:Y:S01]  /*7d10*/  FMUL.FTZ R24, R24, R21.reuse ;  /* 0x0000001518187220 */ /* 0x082fe20000410000 */
        /* <DEDUP_REMOVED lines=136> */
[----:B--2---:R-:W-:Y:S01]  /*85a0*/  F2FP.F16.F32.PACK_AB R154, R204, R203 ;  /* 0x000000cbcc9a723e */ /* 0x004fe200000000ff */
[--C-:B------:R-:W-:Y:S01]  /*85b0*/  FFMA.FTZ R170, R170, UR10, -R208.reuse ;  /* 0x0000000aaaaa7c23 */ /* 0x100fe200080108d0 */
        /* <DEDUP_REMOVED lines=23> */
[----:B------:R-:W-:Y:S01]  /*8730*/  FFMA.FTZ R197, R197, UR10, -R205 ;  /* 0x0000000ac5c57c23 */ /* 0x000fe200080108cd */
[--C-:B------:R-:W-:Y:S01]  /*8740*/  FFMA.FTZ R194, R194, UR10, -R208.reuse ;  /* 0x0000000ac2c27c23 */ /* 0x100fe200080108d0 */
[----:B------:R-:W-:Y:S01]  /*8750*/  MUFU.EX2 R165, R165 ;  /* 0x000000a500a57308 */ /* 0x000fe20000000800 */
[--C-:B------:R-:W-:Y:S01]  /*8760*/  FFMA.FTZ R195, R195, UR10, -R208.reuse ;  /* 0x0000000ac3c37c23 */ /* 0x100fe200080108d0 */
[----:B------:R-:W-:Y:S01]  /*8770*/  WARPGROUP.ARRIVE ;  /* 0x00000000000079c5 */ /* 0x000fe20000000000 */
[--C-:B------:R-:W-:Y:S01]  /*8780*/  FFMA.FTZ R198, R198, UR10, -R208.reuse ;  /* 0x0000000ac6c67c23 */ /* 0x100fe200080108d0 */
[----:B------:R-:W-:Y:S01]  /*8790*/  FFMA.FTZ R199, R199, UR10, -R208 ;  /* 0x0000000ac7c77c23 */ /* 0x000fe200080108d0 */
[----:B------:R-:W-:Y:S01]  /*87a0*/  FFMA.FTZ R21, R21, R0, R201 ;  /* 0x0000000015157223 */ /* 0x000fe200000100c9 */
[----:B------:R-:W-:-:S02]  /*87b0*/  FFMA.FTZ R4, R157, R4, R206 ;  /* 0x000000049d047223 */ /* 0x000fc400000100ce */
[----:B------:R-:W-:Y:S01]  /*87c0*/  HGMMA.64x256x16.F32 R24, R152, gdesc[UR12].tnspB, R24, gsb0 ;  /* 0x43e0000c98187df0 */ /* 0x000fe20008000818 */
[----:B------:R-:W-:Y:S01]  /*87d0*/  MUFU.EX2 R162, R162 ;  /* 0x000000a200a27308 */ /* 0x000fe20000000800 */
[----:B------:R-:W-:Y:S01]  /*87e0*/  UIADD3 UR14, UR5, 0x80, URZ ;  /* 0x00000080050e7890 */ /* 0x000fe2000fffe03f */
[----:B------:R-:W-:Y:S01]  /*87f0*/  FADD.FTZ R202, R202, R21 ;  /* 0x00000015caca7221 */ /* 0x000fe20000010000 */
[----:B------:R-:W-:Y:S01]  /*8800*/  UMOV UR15, 0x40000040 ;  /* 0x40000040000f7882 */ /* 0x000fe20000000000 */
[----:B------:R-:W-:Y:S02]  /*8810*/  FADD.FTZ R207, R207, R4 ;  /* 0x00000004cfcf7221 */ /* 0x000fe40000010000 */
[----:B------:R-:W-:Y:S02]  /*8820*/  FADD.FTZ R203, R203, R202 ;  /* 0x000000cacbcb7221 */ /* 0x000fe40000010000 */
[----:B------:R-:W2:Y:S01]  /*8830*/  MUFU.EX2 R163, R163 ;  /* 0x000000a300a37308 */ /* 0x000ea20000000800 */
        /* <DEDUP_REMOVED lines=10> */
[----:B------:R-:W3:Y:S08]  /*88e0*/  MUFU.EX2 R171, R171 ;  /* 0x000000ab00ab7308 */ /* 0x000ef00000000800 */
[----:B------:R-:W-:Y:S08]  /*88f0*/  MUFU.EX2 R174, R174 ;  /* 0x000000ae00ae7308 */ /* 0x000ff00000000800 */
[----:B------:R-:W0:Y:S08]  /*8900*/  MUFU.EX2 R175, R175 ;  /* 0x000000af00af7308 */ /* 0x000e300000000800 */
[----:B------:R-:W-:Y:S08]  /*8910*/  MUFU.EX2 R176, R176 ;  /* 0x000000b000b07308 */ /* 0x000ff00000000800 */
[----:B------:R-:W0:Y:S08]  /*8920*/  MUFU.EX2 R177, R177 ;  /* 0x000000b100b17308 */ /* 0x000e300000000800 */
[----:B------:R-:W-:Y:S08]  /*8930*/  MUFU.EX2 R180, R180 ;  /* 0x000000b400b47308 */ /* 0x000ff00000000800 */
[----:B------:R-:W-:Y:S08]  /*8940*/  MUFU.EX2 R181, R181 ;  /* 0x000000b500b57308 */ /* 0x000ff00000000800 */
[----:B------:R-:W-:Y:S08]  /*8950*/  MUFU.EX2 R178, R178 ;  /* 0x000000b200b27308 */ /* 0x000ff00000000800 */
[----:B------:R-:W0:Y:S08]  /*8960*/  MUFU.EX2 R179, R179 ;  /* 0x000000b300b37308 */ /* 0x000e300000000800 */
        /* <DEDUP_REMOVED lines=15> */
[----:B------:R-:W0:Y:S01]  /*8a60*/  MUFU.EX2 R195, R195 ;  /* 0x000000c300c37308 */ /* 0x000e220000000800 */
[----:B------:R-:W-:-:S02]  /*8a70*/  WARPGROUP.DEPBAR.LE gsb0, 0x0 ;  /* 0x00008000000079c5 */ /* 0x000fc40000010000 */
[----:B-1----:R-:W-:-:S05]  /*8a80*/  F2FP.F16.F32.PACK_AB R152, R161, R160 ;  /* 0x000000a0a198723e */ /* 0x002fca00000000ff */
[----:B------:R-:W-:Y:S01]  /*8a90*/  MUFU.EX2 R198, R198 ;  /* 0x000000c600c67308 */ /* 0x000fe20000000800 */
[----:B--2---:R-:W-:Y:S01]  /*8aa0*/  F2FP.F16.F32.PACK_AB R153, R163, R162 ;  /* 0x000000a2a399723e */ /* 0x004fe200000000ff */
[----:B------:R-:W-:Y:S01]  /*8ab0*/  FADD.FTZ R160, R160, R203 ;  /* 0x000000cba0a07221 */ /* 0x000fe20000010000 */
[----:B------:R-:W-:Y:S01]  /*8ac0*/  F2FP.F16.F32.PACK_AB R154, R165, R164 ;  /* 0x000000a4a59a723e */ /* 0x000fe200000000ff */
[----:B------:R-:W-:Y:S01]  /*8ad0*/  FADD.FTZ R162, R162, R159 ;  /* 0x0000009fa2a27221 */ /* 0x000fe20000010000 */
[----:B----4-:R-:W-:Y:S01]  /*8ae0*/  F2FP.F16.F32.PACK_AB R155, R167, R166 ;  /* 0x000000a6a79b723e */ /* 0x010fe200000000ff */
[----:B------:R-:W-:Y:S02]  /*8af0*/  FADD.FTZ R161, R161, R160 ;  /* 0x000000a0a1a17221 */ /* 0x000fe40000010000 */
[----:B------:R-:W1:Y:S01]  /*8b00*/  MUFU.EX2 R199, R199 ;  /* 0x000000c700c77308 */ /* 0x000e620000000800 */
        /* <DEDUP_REMOVED lines=12> */
[----:B---3--:R-:W-:Y:S01]  /*8bd0*/  F2FP.F16.F32.PACK_AB R153, R171, R170 ;  /* 0x000000aaab99723e */ /* 0x008fe200000000ff */
[----:B------:R-:W-:Y:S01]  /*8be0*/  FADD.FTZ R170, R170, R167 ;  /* 0x000000a7aaaa7221 */ /* 0x000fe20000010000 */
[----:B------:R-:W-:Y:S01]  /*8bf0*/  F2FP.F16.F32.PACK_AB R154, R173, R172 ;  /* 0x000000acad9a723e */ /* 0x000fe200000000ff */
[----:B------:R-:W-:Y:S01]  /*8c00*/  FADD.FTZ R169, R169, R168 ;  /* 0x000000a8a9a97221 */ /* 0x000fe20000010000 */
[----:B0-----:R-:W-:Y:S01]  /*8c10*/  F2FP.F16.F32.PACK_AB R155, R175, R174 ;  /* 0x000000aeaf9b723e */ /* 0x001fe200000000ff */
        /* <DEDUP_REMOVED lines=61> */
.L_x_13812:
[----:B------:R-:W0:Y:S01]  /*8ff0*/  S2UR UR11, SR_CgaCtaId ;  /* 0x00000000000b79c3 */ /* 0x000e220000008800 */
[----:B------:R-:W-:Y:S01]  /*9000*/  R2UR UR5, R212 ;  /* 0x00000000d40572ca */ /* 0x000fe200000e0000 */
[----:B------:R-:W-:Y:S01]  /*9010*/  UIADD3 UR6, UR6, 0x32460, URZ ;  /* 0x0003246006067890 */ /* 0x000fe2000fffe03f */
[----:B------:R-:W-:Y:S01]  /*9020*/  IMAD.MOV.U32 R207, RZ, RZ, R156 ;  /* 0x000000ffffcf7224 */ /* 0x000fe200078e009c */
[----:B------:R-:W-:-:S10]  /*9030*/  MOV R21, R200 ;  /* 0x000000c800157202 */ /* 0x000fd40000000f00 */
[----:B------:R-:W-:Y:S02]  /*9040*/  UISETP.GT.AND UP0, UPT, UR7, UR5, UPT ;  /* 0x000000050700728c */ /* 0x000fe4000bf04270 */
[----:B------:R-:W-:-:S04]  /*9050*/  UIADD3 UR7, UR7, -0x1, URZ ;  /* 0xffffffff07077890 */ /* 0x000fc8000fffe03f */
[----:B------:R-:W-:Y:S01]  /*9060*/  PLOP3.LUT P1, PT, PT, PT, UP0, 0x80, 0x0 ;  /* 0x000000000000781c */ /* 0x000fe20003f2f008 */
[----:B0-----:R-:W-:-:S09]  /*9070*/  UPRMT UR6, UR11, 0x654, UR6 ;  /* 0x000006540b067896 */ /* 0x001fd20008000006 */
[----:B------:R-:W-:Y:S03]  /*9080*/  SYNCS.ARRIVE.TRANS64.RED.A1T0 RZ, [UR6], RZ ;  /* 0x000000ffffff79a7 */ /* 0x000fe60008100406 */
[----:B------:R-:W-:Y:S05]  /*9090*/  @P1 BRA `(.L_x_13813) ;  /* 0xffffffdc004c1947 */ /* 0x000fea000383ffff */
.L_x_13802:
[----:B------:R-:W0:Y:S01]  /*90a0*/  SHFL.BFLY PT, R3, R0, 0x2, 0x1f ;  /* 0x0c401f0000037f89 */ /* 0x000e2200000e0000 */
[----:B------:R-:W-:-:S03]  /*90b0*/  PLOP3.LUT P0, PT, PT, PT, PT, 0x8, 0x0 ;  /* 0x000000000000781c */ /* 0x000fc60003f0e170 */
[----:B------:R-:W1:Y:S01]  /*90c0*/  SHFL.BFLY PT, R5, R4, 0x2, 0x1f ;  /* 0x0c401f0004057f89 */ /* 0x000e6200000e0000 */
[----:B------:R-:W2:Y:S01]  /*90d0*/  S2R R152, SR_TID.X ;  /* 0x0000000000987919 */ /* 0x000ea20000002100 */
[----:B0-----:R-:W-:Y:S01]  /*90e0*/  FADD.FTZ R3, R3, R0 ;  /* 0x0000000003037221 */ /* 0x001fe20000010000 */
[----:B------:R-:W-:Y:S02]  /*90f0*/  IMAD.MOV.U32 R0, RZ, RZ, RZ ;  /* 0x000000ffff007224 */ /* 0x000fe400078e00ff */
[----:B-1----:R-:W-:Y:S02]  /*9100*/  FADD.FTZ R5, R5, R4 ;  /* 0x0000000405057221 */ /* 0x002fe40000010000 */
[----:B------:R-:W0:Y:S04]  /*9110*/  SHFL.BFLY PT, R2, R3, 0x1, 0x1f ;  /* 0x0c201f0003027f89 */ /* 0x000e2800000e0000 */
[----:B------:R-:W1:Y:S01]  /*9120*/  SHFL.BFLY PT, R6, R5, 0x1, 0x1f ;  /* 0x0c201f0005067f89 */ /* 0x000e6200000e0000 */
[----:B--2---:R-:W-:Y:S01]  /*9130*/  SHF.R.U32.HI R152, RZ, 0x7, R152 ;  /* 0x00000007ff987819 */ /* 0x004fe20000011698 */
[----:B0-----:R-:W-:-:S03]  /*9140*/  FADD.FTZ R7, R3, R2 ;  /* 0x0000000203077221 */ /* 0x001fc60000010000 */
[----:B------:R-:W-:Y:S01]  /*9150*/  IADD3 R3, -R152, 0xb, RZ ;  /* 0x0000000b98037810 */ /* 0x000fe20007ffe1ff */
[----:B------:R-:W-:Y:S02]  /*9160*/  IMAD.MOV.U32 R2, RZ, RZ, RZ ;  /* 0x000000ffff027224 */ /* 0x000fe400078e00ff */
[----:B-1----:R-:W-:Y:S02]  /*9170*/  FADD.FTZ R8, R5, R6 ;  /* 0x0000000605087221 */ /* 0x002fe40000010000 */
[----:B------:R0:W-:Y:S08]  /*9180*/  BAR.ARV R3, 0x100 ;  /* 0x000400030000751d */ /* 0x0001f00000002000 */
[----:B------:R-:W-:Y:S06]  /*9190*/  BAR.ARV 0x8, 0x180 ;  /* 0x0206000000007b1d */ /* 0x000fec0000002000 */
[----:B------:R-:W-:Y:S01]  /*91a0*/  FSETP.NE.FTZ.AND P1, PT, R7, RZ, PT ;  /* 0x000000ff0700720b */ /* 0x000fe20003f35000 */
[----:B------:R-:W-:Y:S01]  /*91b0*/  IMAD.U32 R5, RZ, RZ, UR10 ;  /* 0x0000000aff057e24 */ /* 0x000fe2000f8e00ff */
[----:B------:R-:W-:Y:S01]  /*91c0*/  FSETP.NE.FTZ.AND P2, PT, R8, RZ, PT ;  /* 0x000000ff0800720b */ /* 0x000fe20003f55000 */
[----:B0-----:R-:W-:-:S10]  /*91d0*/  IMAD.MOV.U32 R3, RZ, RZ, -0x800000 ;  /* 0xff800000ff037424 */ /* 0x001fd400078e00ff */
[----:B------:R-:W0:Y:S01]  /*91e0*/  @P1 MUFU.LG2 R4, R7 ;  /* 0x0000000700041308 */ /* 0x000e220000000c00 */
[----:B------:R-:W-:-:S07]  /*91f0*/  @P1 FMUL.FTZ R5, R5, 0.69314718246459960938 ;  /* 0x3f31721805051820 */ /* 0x000fce0000410000 */
[----:B------:R-:W1:Y:S08]  /*9200*/  @P2 MUFU.LG2 R6, R8 ;  /* 0x0000000800062308 */ /* 0x000e700000000c00 */
[----:B------:R1:W2:Y:S01]  /*9210*/  @P1 MUFU.RCP R2, R7 ;  /* 0x0000000700021308 */ /* 0x0002a20000001000 */
[----:B0-----:R-:W-:-:S04]  /*9220*/  @P1 FMUL.FTZ R4, R4, 0.69314718246459960938 ;  /* 0x3f31721804041820 */ /* 0x001fc80000410000 */
[----:B------:R-:W-:-:S03]  /*9230*/  @P1 FFMA.FTZ R3, R5, R200, R4 ;  /* 0x000000c805031223 */ /* 0x000fc60000010004 */
[----:B------:R0:W3:Y:S01]  /*9240*/  @P2 MUFU.RCP R0, R8 ;  /* 0x0000000800002308 */ /* 0x0000e20000001000 */
[----:B-1----:R-:W-:Y:S01]  /*9250*/  @P2 FMUL.FTZ R7, R6, 0.69314718246459960938 ;  /* 0x3f31721806072820 */ /* 0x002fe20000410000 */
[----:B0-----:R-:W-:Y:S02]  /*9260*/  IMAD.U32 R8, RZ, RZ, UR10 ;  /* 0x0000000aff087e24 */ /* 0x001fe4000f8e00ff */
[-C--:B--2---:R-:W-:Y:S01]  /*9270*/  FMUL.FTZ R24, R24, R2.reuse ;  /* 0x0000000218187220 */ /* 0x084fe20000410000 */
        /* <DEDUP_REMOVED lines=130> */
.L_x_13776:
[----:B------:R-:W-:Y:S05]  /*9aa0*/  @P0 BRA `(.L_x_13814) ;  /* 0x0000002000540947 */ /* 0x000fea0003800000 */
[----:B------:R-:W2:Y:S01]  /*9ab0*/  LDL R0, [R1+0x4] ;  /* 0x0000040001007983 */ /* 0x000ea20000100800 */
[----:B------:R-:W0:Y:S01]  /*9ac0*/  LDC R8, c[0x0][0xce8] ;  /* 0x00033a00ff087b82 */ /* 0x000e220000000800 */
[----:B------:R-:W-:Y:S01]  /*9ad0*/  ULDC.64 UR8, c[0x0][0xcd0] ;  /* 0x0003340000087ab9 */ /* 0x000fe20000000a00 */
[----:B------:R-:W-:Y:S06]  /*9ae0*/  BSSY B0, `(.L_x_13815) ;  /* 0x000014d000007945 */ /* 0x000fec0003800000 */
[----:B------:R-:W1:Y:S08]  /*9af0*/  S2UR UR12, SR_CTAID.Z ;  /* 0x00000000000c79c3 */ /* 0x000e700000002700 */
[----:B------:R-:W3:Y:S08]  /*9b00*/  LDC.64 R18, c[0x0][0xcd8] ;  /* 0x00033600ff127b82 */ /* 0x000ef00000000a00 */
[----:B------:R-:W-:Y:S01]  /*9b10*/  BAR.SYNC.DEFER_BLOCKING 0x1, 0x100 ;  /* 0x0044000000007b1d */ /* 0x000fe20000010000 */
[----:B0-----:R-:W-:-:S07]  /*9b20*/  ISETP.NE.AND P0, PT, R8, 0x1, PT ;  /* 0x000000010800780c */ /* 0x001fce0003f05270 */
[----:B------:R-:W0:Y:S01]  /*9b30*/  S2UR UR11, SR_CTAID.Y ;  /* 0x00000000000b79c3 */ /* 0x000e220000002600 */
[----:B-1----:R-:W-:-:S07]  /*9b40*/  USHF.R.S32.HI UR10, URZ, 0x1f, UR12 ;  /* 0x0000001f3f0a7899 */ /* 0x002fce000801140c */
[----:B------:R-:W0:Y:S08]  /*9b50*/  LDC R23, c[0x0][0xd50] ;  /* 0x00035400ff177b82 */ /* 0x000e300000000800 */
[----:B------:R-:W1:Y:S08]  /*9b60*/  @P0 LDC R14, c[0x0][0xcec] ;  /* 0x00033b00ff0e0b82 */ /* 0x000e700000000800 */
[----:B------:R-:W4:Y:S08]  /*9b70*/  LDC.64 R20, c[0x0][0xc40] ;  /* 0x00031000ff147b82 */ /* 0x000f300000000a00 */
[----:B------:R-:W5:Y:S08]  /*9b80*/  @P0 LDC R17, c[0x0][0xcf0] ;  /* 0x00033c00ff110b82 */ /* 0x000f700000000800 */
[----:B------:R-:W5:Y:S08]  /*9b90*/  @P0 LDC R22, c[0x0][0xcec] ;  /* 0x00033b00ff160b82 */ /* 0x000f700000000800 */
[----:B------:R-:W5:Y:S01]  /*9ba0*/  @P0 LDC R153, c[0x0][0xcf0] ;  /* 0x00033c00ff990b82 */ /* 0x000f620000000800 */
        /* <DEDUP_REMOVED lines=11> */
[CC--:B------:R-:W-:Y:S02]  /*9c60*/  LEA.HI R6, R4.reuse, R5.reuse, RZ, 0x7 ;  /* 0x0000000504067211 */ /* 0x0c0fe400078f38ff */
[----:B------:R-:W-:Y:S02]  /*9c70*/  LEA.HI R13, R4, R5, RZ, 0x2 ;  /* 0x00000005040d7211 */ /* 0x000fe400078f10ff */
[----:B------:R-:W-:Y:S02]  /*9c80*/  LOP3.LUT R0, R6, 0xffffff80, RZ, 0xc0, !PT ;  /* 0xffffff8006007812 */ /* 0x000fe400078ec0ff */
[----:B------:R-:W-:-:S03]  /*9c90*/  SHF.R.S32.HI R7, RZ, 0x7, R6 ;  /* 0x00000007ff077819 */ /* 0x000fc60000011406 */
[----:B------:R-:W-:Y:S01]  /*9ca0*/  IMAD.IADD R0, R5, 0x1, -R0 ;  /* 0x0000000105007824 */ /* 0x000fe200078e0a00 */
[----:B------:R-:W-:Y:S02]  /*9cb0*/  LEA.HI R4, R6, R7, RZ, 0x1 ;  /* 0x0000000706047211 */ /* 0x000fe400078f08ff */
[----:B------:R-:W-:Y:S02]  /*9cc0*/  LOP3.LUT R6, R13, 0xfffffffc, RZ, 0xc0, !PT ;  /* 0xfffffffc0d067812 */ /* 0x000fe400078ec0ff */
[----:B------:R-:W-:Y:S02]  /*9cd0*/  SHF.R.S32.HI R11, RZ, 0x1f, R0 ;  /* 0x0000001fff0b7819 */ /* 0x000fe40000011400 */
[----:B------:R-:W-:Y:S01]  /*9ce0*/  LOP3.LUT R4, R4, 0x3fffffe, RZ, 0xc0, !PT ;  /* 0x03fffffe04047812 */ /* 0x000fe200078ec0ff */
[----:B------:R-:W-:Y:S01]  /*9cf0*/  IMAD.IADD R5, R5, 0x1, -R6 ;  /* 0x0000000105057824 */ /* 0x000fe200078e0a06 */
[CC--:B------:R-:W-:Y:S02]  /*9d00*/  LEA.HI R10, R11.reuse, R0.reuse, RZ, 0x2 ;  /* 0x000000000b0a7211 */ /* 0x0c0fe400078f10ff */
[----:B------:R-:W-:Y:S01]  /*9d10*/  LEA.HI R11, R11, R0, RZ, 0x5 ;  /* 0x000000000b0b7211 */ /* 0x000fe200078f28ff */
[----:B------:R-:W-:Y:S01]  /*9d20*/  IMAD.IADD R6, R7, 0x1, -R4 ;  /* 0x0000000107067824 */ /* 0x000fe200078e0a04 */
[----:B------:R-:W-:-:S02]  /*9d30*/  SHF.R.S32.HI R9, RZ, 0x2, R10 ;  /* 0x00000002ff097819 */ /* 0x000fc4000001140a */
[----:B------:R-:W-:Y:S02]  /*9d40*/  SHF.R.S32.HI R12, RZ, 0x1f, R10 ;  /* 0x0000001fff0c7819 */ /* 0x000fe4000001140a */
[----:B------:R-:W-:Y:S02]  /*9d50*/  LEA.HI R7, R5, R5, RZ, 0x1 ;  /* 0x0000000505077211 */ /* 0x000fe400078f08ff */
[----:B------:R-:W-:-:S04]  /*9d60*/  LEA.HI R12, R12, R9, RZ, 0x3 ;  /* 0x000000090c0c7211 */ /* 0x000fc800078f18ff */
[----:B------:R-:W-:-:S05]  /*9d70*/  LOP3.LUT R12, R12, 0xfffffff8, RZ, 0xc0, !PT ;  /* 0xfffffff80c0c7812 */ /* 0x000fca00078ec0ff */
[----:B------:R-:W-:Y:S01]  /*9d80*/  IMAD.IADD R4, R9, 0x1, -R12 ;  /* 0x0000000109047824 */ /* 0x000fe200078e0a0c */
[----:B------:R-:W-:Y:S01]  /*9d90*/  LOP3.LUT R12, R7, 0x1ffffffe, RZ, 0xc0, !PT ;  /* 0x1ffffffe070c7812 */ /* 0x000fe200078ec0ff */
[----:B------:R-:W2:Y:S01]  /*9da0*/  S2R R9, SR_CTAID.X ;  /* 0x0000000000097919 */ /* 0x000ea20000002500 */
[----:B------:R-:W-:Y:S02]  /*9db0*/  SHF.R.S32.HI R7, RZ, 0x5, R11 ;  /* 0x00000005ff077819 */ /* 0x000fe4000001140b */
[----:B------:R-:W-:Y:S01]  /*9dc0*/  IADD3 R11, R5, -R12, RZ ;  /* 0x8000000c050b7210 */ /* 0x000fe20007ffe0ff */
[----:B------:R-:W-:Y:S02]  /*9dd0*/  IMAD.U32 R5, RZ, RZ, UR5 ;  /* 0x00000005ff057e24 */ /* 0x000fe4000f8e00ff */
[----:B------:R-:W-:Y:S02]  /*9de0*/  IMAD R7, R7, 0x10, R4 ;  /* 0x0000001007077824 */ /* 0x000fe400078e0204 */
[----:B------:R-:W-:Y:S01]  /*9df0*/  IMAD.U32 R4, RZ, RZ, UR4 ;  /* 0x00000004ff047e24 */ /* 0x000fe2000f8e00ff */
[----:B------:R-:W-:Y:S01]  /*9e00*/  UIMAD.WIDE.U32 UR4, UR13, UR8, URZ ;  /* 0x000000080d0472a5 */ /* 0x000fe2000f8e003f */
[----:B------:R-:W-:-:S02]  /*9e10*/  IMAD R16, R6, 0x40, R7 ;  /* 0x0000004006107824 */ /* 0x000fc400078e0207 */
[----:B------:R-:W-:Y:S01]  /*9e20*/  IMAD.U32 R5, RZ, RZ, UR6 ;  /* 0x00000006ff057e24 */ /* 0x000fe2000f8e00ff */
[----:B------:R-:W-:Y:S01]  /*9e30*/  UIMAD UR6, UR13, UR9, UR7 ;  /* 0x000000090d0672a4 */ /* 0x000fe2000f8e0207 */
[C---:B---3--:R-:W-:Y:S01]  /*9e40*/  IMAD R12, R18.reuse, UR10, RZ ;  /* 0x0000000a120c7c24 */ /* 0x048fe2000f8e02ff */
[----:B------:R-:W-:Y:S01]  /*9e50*/  LEA R6, R11, R16, 0x3 ;  /* 0x000000100b067211 */ /* 0x000fe200078e18ff */
[----:B------:R-:W-:Y:S01]  /*9e60*/  IMAD.WIDE.U32 R4, R18, UR12, R4 ;  /* 0x0000000c12047c25 */ /* 0x000fe2000f8e0004 */
[----:B------:R-:W-:Y:S01]  /*9e70*/  UIADD3 UR6, UR5, UR6, URZ ;  /* 0x0000000605067290 */ /* 0x000fe2000fffe03f */
[----:B------:R-:W-:Y:S02]  /*9e80*/  ULDC.64 UR8, c[0x0][0xc28] ;  /* 0x00030a0000087ab9 */ /* 0x000fe40000000a00 */
[----:B------:R-:W-:Y:S02]  /*9e90*/  IMAD R18, RZ, RZ, -UR13 ;  /* 0x8000000dff127e24 */ /* 0x000fe4000f8e02ff */
[----:B------:R-:W-:-:S02]  /*9ea0*/  IMAD R15, R19, UR12, R12 ;  /* 0x0000000c130f7c24 */ /* 0x000fc4000f8e020c */
[----:B------:R-:W-:Y:S02]  /*9eb0*/  IMAD.U32 R7, RZ, RZ, UR5 ;  /* 0x00000005ff077e24 */ /* 0x000fe4000f8e00ff */
[----:B0-----:R-:W-:Y:S02]  /*9ec0*/  IMAD R23, R23, R18, UR11 ;  /* 0x0000000b17177e24 */ /* 0x001fe4000f8e0212 */
[----:B------:R-:W-:Y:S01]  /*9ed0*/  IMAD.U32 R7, RZ, RZ, UR6 ;  /* 0x00000006ff077e24 */ /* 0x000fe2000f8e00ff */
[----:B------:R-:W-:Y:S01]  /*9ee0*/  ULDC.64 UR6, c[0x0][0xc48] ;  /* 0x0003120000067ab9 */ /* 0x000fe20000000a00 */
[----:B------:R-:W-:Y:S02]  /*9ef0*/  IMAD.IADD R5, R5, 0x1, R15 ;  /* 0x0000000105057824 */ /* 0x000fe400078e020f */
[----:B--2---:R-:W-:Y:S02]  /*9f00*/  IMAD R11, R9, 0x80, R6 ;  /* 0x00000080090b7824 */ /* 0x004fe400078e0206 */
[----:B------:R-:W-:Y:S01]  /*9f10*/  IMAD.U32 R6, RZ, RZ, UR4 ;  /* 0x00000004ff067e24 */ /* 0x000fe2000f8e00ff */
[----:B------:R-:W-:Y:S01]  /*9f20*/  ULDC.64 UR4, c[0x0][0xce0] ;  /* 0x0003380000047ab9 */ /* 0x000fe20000000a00 */
[----:B-1----:R-:W-:Y:S01]  /*9f30*/  @P0 IMAD.HI.U32 R12, R11, R14, RZ ;  /* 0x0000000e0b0c0227 */ /* 0x002fe200078e00ff */
[----:B------:R-:W-:-:S03]  /*9f40*/  MOV R13, R11 ;  /* 0x0000000b000d7202 */ /* 0x000fc60000000f00 */
[C---:B----4-:R-:W-:Y:S01]  /*9f50*/  IMAD R14, R20.reuse, UR10, RZ ;  /* 0x0000000a140e7c24 */ /* 0x050fe2000f8e02ff */
[----:B-----5:R-:W-:Y:S01]  /*9f60*/  @P0 SHF.R.U32.HI R13, RZ, R17, R12 ;  /* 0x00000011ff0d0219 */ /* 0x020fe2000001160c */
[----:B------:R-:W-:-:S04]  /*9f70*/  IMAD.WIDE.U32 R6, R20, UR12, R6 ;  /* 0x0000000c14067c25 */ /* 0x000fc8000f8e0006 */
[----:B------:R-:W-:Y:S01]  /*9f80*/  IMAD R17, R21, UR12, R14 ;  /* 0x0000000c15117c24 */ /* 0x000fe2000f8e020e */
[----:B------:R-:W-:Y:S01]  /*9f90*/  SHF.R.S32.HI R14, RZ, 0x1f, R23 ;  /* 0x0000001fff0e7819 */ /* 0x000fe20000011417 */
[----:B------:R-:W-:-:S04]  /*9fa0*/  @P0 IMAD.HI.U32 R22, R11, R22, RZ ;  /* 0x000000160b160227 */ /* 0x000fc800078e00ff */
[----:B------:R-:W-:Y:S02]  /*9fb0*/  IMAD.IADD R7, R7, 0x1, R17 ;  /* 0x0000000107077824 */ /* 0x000fe400078e0211 */
[----:B------:R-:W-:Y:S01]  /*9fc0*/  IMAD.MOV.U32 R15, RZ, RZ, R11 ;  /* 0x000000ffff0f7224 */ /* 0x000fe200078e000b */
        /* <DEDUP_REMOVED lines=14> */
[----:B------:R-:W-:Y:S01]  /*a0b0*/  IMAD.MOV R18, RZ, RZ, -R15 ;  /* 0x000000ffff127224 */ /* 0x000fe200078e0a0f */
[----:B------:R-:W-:Y:S01]  /*a0c0*/  IADD3 R7, R7, R19, RZ ;  /* 0x0000001307077210 */ /* 0x000fe20007ffe0ff */
[----:B------:R-:W-:-:S02]  /*a0d0*/  IMAD R12, R12, UR4, RZ ;  /* 0x000000040c0c7c24 */ /* 0x000fc4000f8e02ff */
[C-C-:B------:R-:W-:Y:S02]  /*a0e0*/  IMAD R13, R8.reuse, R13, R11.reuse ;  /* 0x0000000d080d7224 */ /* 0x140fe400078e020b */
[----:B------:R-:W-:Y:S02]  /*a0f0*/  IMAD R11, R8, R18, R11 ;  /* 0x00000012080b7224 */ /* 0x000fe400078e020b */
[C---:B------:R-:W-:Y:S01]  /*a100*/  IMAD R17, R15.reuse, UR5, R12 ;  /* 0x000000050f117c24 */ /* 0x040fe2000f8e020c */
[----:B------:R-:W-:Y:S01]  /*a110*/  SHF.R.S32.HI R12, RZ, 0x1f, R13 ;  /* 0x0000001fff0c7819 */ /* 0x000fe2000001140d */
[----:B------:R-:W-:Y:S01]  /*a120*/  IMAD.WIDE.U32 R6, R15, UR4, R6 ;  /* 0x000000040f067c25 */ /* 0x000fe2000f8e0006 */
[----:B------:R-:W-:Y:S01]  /*a130*/  SHF.R.S32.HI R14, RZ, 0x1f, R11 ;  /* 0x0000001fff0e7819 */ /* 0x000fe2000001140b */
[----:B------:R-:W0:Y:S01]  /*a140*/  S2UR UR5, SR_CgaCtaId ;  /* 0x00000000000579c3 */ /* 0x000e220000008800 */
[----:B------:R-:W-:Y:S01]  /*a150*/  UMOV UR4, 0x400 ;  /* 0x0000040000047882 */ /* 0x000fe20000000000 */
[----:B------:R-:W-:-:S02]  /*a160*/  IMAD R12, R12, UR6, RZ ;  /* 0x000000060c0c7c24 */ /* 0x000fc4000f8e02ff */
        /* <DEDUP_REMOVED lines=33> */
[----:B------:R-:W-:-:S05]  /*a380*/  IADD3 R0, R0, -R17, RZ ;  /* 0x8000001100007210 */ /* 0x000fca0007ffe0ff */
        /* <DEDUP_REMOVED lines=21> */
[----:B------:R-:W-:-:S02]  /*a4e0*/  IADD3 R23, R0, 0x58, RZ ;  /* 0x0000005800177810 */ /* 0x000fc40007ffe0ff */
[----:B------:R-:W-:Y:S02]  /*a4f0*/  @!P3 LEA.HI R2, R2, R2, RZ, 0x1 ;  /* 0x000000020202b211 */ /* 0x000fe400078f08ff */
[----:B------:R-:W-:Y:S02]  /*a500*/  @!P4 LEA.HI R3, R3, R3, RZ, 0x1 ;  /* 0x000000030303c211 */ /* 0x000fe400078f08ff */
        /* <DEDUP_REMOVED lines=38> */
[----:B------:R-:W-:Y:S01]  /*a770*/  ISETP.GE.AND P1, PT, R23, UR4, PT ;  /* 0x0000000417007c0c */ /* 0x000fe2000bf26270 */
[--C-:B0-----:R-:W-:Y:S01]  /*a780*/  @!P2 IMAD.WIDE R2, R13, 0x4, R4.reuse ;  /* 0x000000040d02a825 */ /* 0x101fe200078e0204 */
[----:B------:R-:W-:Y:S02]  /*a790*/  ISETP.GE.AND P0, PT, R24, UR4, PT ;  /* 0x0000000418007c0c */ /* 0x000fe4000bf06270 */
[----:B------:R-:W-:Y:S01]  /*a7a0*/  IADD3 R22, R0, 0x88, RZ ;  /* 0x0000008800167810 */ /* 0x000fe20007ffe0ff */
        /* <DEDUP_REMOVED lines=8> */
[----:B------:R-:W-:Y:S02]  /*a830*/  @!P1 LEA.HI R23, R23, R23, RZ, 0x1 ;  /* 0x0000001717179211 */ /* 0x000fe400078f08ff */
        /* <DEDUP_REMOVED lines=77> */
[----:B------:R1:W-:Y:S01]  /*ad10*/  @!P4 ST.E.64 desc[UR36][R10.64], R112 ;  /* 0x000000700a00c985 */ /* 0x0003e2000c101b24 */
[C---:B--2---:R-:W-:Y:S02]  /*ad20*/  IADD3 R12, R0.reuse, 0xe8, RZ ;  /* 0x000000e8000c7810 */ /* 0x044fe40007ffe0ff */
[----:B------:R-:W-:Y:S01]  /*ad30*/  VIADD R19, R0, 0xd0 ;  /* 0x000000d000137836 */ /* 0x000fe20000000000 */
[----:B------:R2:W-:Y:S01]  /*ad40*/  @!P5 ST.E.64 desc[UR36][R14.64], R116 ;  /* 0x000000740e00d985 */ /* 0x0005e2000c101b24 */
[----:B------:R-:W-:Y:S01]  /*ad50*/  @!P6 IMAD.WIDE R16, R17, 0x4, R4 ;  /* 0x000000041110e825 */ /* 0x000fe200078e0204 */
[----:B------:R-:W-:-:S02]  /*ad60*/  ISETP.GE.AND P4, PT, R12, UR4, PT ;  /* 0x000000040c007c0c */ /* 0x000fc4000bf86270 */
[----:B------:R-:W-:Y:S01]  /*ad70*/  ISETP.GE.AND P1, PT, R19, UR4, PT ;  /* 0x0000000413007c0c */ /* 0x000fe2000bf26270 */
[C---:B------:R-:W-:Y:S01]  /*ad80*/  VIADD R21, R0.reuse, 0xe0 ;  /* 0x000000e000157836 */ /* 0x040fe20000000000 */
[----:B------:R3:W-:Y:S01]  /*ad90*/  @!P6 ST.E.64 desc[UR36][R16.64], R120 ;  /* 0x000000781000e985 */ /* 0x0007e2000c101b24 */
[----:B0-----:R-:W-:Y:S01]  /*ada0*/  VIADD R3, R0, 0xf8 ;  /* 0x000000f800037836 */ /* 0x001fe20000000000 */
[----:B------:R-:W-:Y:S01]  /*adb0*/  @!P0 LEA.HI R18, R18, R18, RZ, 0x1 ;  /* 0x0000001212128211 */ /* 0x000fe200078f08ff */
[----:B------:R-:W-:Y:S01]  /*adc0*/  VIADD R13, R0, 0xf0 ;  /* 0x000000f0000d7836 */ /* 0x000fe20000000000 */
[----:B------:R-:W-:Y:S02]  /*add0*/  ISETP.GE.AND P3, PT, R21, UR4, PT ;  /* 0x0000000415007c0c */ /* 0x000fe4000bf66270 */
[----:B------:R-:W-:Y:S02]  /*ade0*/  ISETP.GE.AND P6, PT, R3, UR4, PT ;  /* 0x0000000403007c0c */ /* 0x000fe4000bfc6270 */
[----:B------:R-:W-:-:S02]  /*adf0*/  ISETP.GE.AND P5, PT, R13, UR4, PT ;  /* 0x000000040d007c0c */ /* 0x000fc4000bfa6270 */
[----:B------:R-:W-:Y:S02]  /*ae00*/  @!P2 LEA.HI R20, R20, R20, RZ, 0x1 ;  /* 0x000000141414a211 */ /* 0x000fe400078f08ff */
[----:B------:R-:W-:Y:S02]  /*ae10*/  @!P1 LEA.HI R19, R19, R19, RZ, 0x1 ;  /* 0x0000001313139211 */ /* 0x000fe400078f08ff */
[----:B------:R-:W-:Y:S02]  /*ae20*/  @!P4 LEA.HI R12, R12, R12, RZ, 0x1 ;  /* 0x0000000c0c0cc211 */ /* 0x000fe400078f08ff */
[----:B-1----:R-:W-:Y:S02]  /*ae30*/  @!P1 LOP3.LUT R11, R19, 0xfffffffe, RZ, 0xc0, !PT ;  /* 0xfffffffe130b9812 */ /* 0x002fe400078ec0ff */
[----:B------:R-:W-:Y:S02]  /*ae40*/  @!P3 LEA.HI R21, R21, R21, RZ, 0x1 ;  /* 0x000000151515b211 */ /* 0x000fe400078f08ff */
[----:B------:R-:W-:-:S02]  /*ae50*/  @!P6 LEA.HI R10, R3, R3, RZ, 0x1 ;  /* 0x00000003030ae211 */ /* 0x000fc400078f08ff */
[----:B------:R-:W-:Y:S02]  /*ae60*/  @!P5 LEA.HI R2, R13, R13, RZ, 0x1 ;  /* 0x0000000d0d02d211 */ /* 0x000fe400078f08ff */
[----:B------:R-:W-:Y:S02]  /*ae70*/  @!P0 LOP3.LUT R3, R18, 0xfffffffe, RZ, 0xc0, !PT ;  /* 0xfffffffe12038812 */ /* 0x000fe400078ec0ff */
[----:B------:R-:W-:Y:S02]  /*ae80*/  @!P2 LOP3.LUT R13, R20, 0xfffffffe, RZ, 0xc0, !PT ;  /* 0xfffffffe140da812 */ /* 0x000fe400078ec0ff */
[----:B--2---:R-:W-:Y:S02]  /*ae90*/  @!P3 LOP3.LUT R15, R21, 0xfffffffe, RZ, 0xc0, !PT ;  /* 0xfffffffe150fb812 */ /* 0x004fe400078ec0ff */
[----:B---3--:R-:W-:Y:S01]  /*aea0*/  @!P4 LOP3.LUT R17, R12, 0xfffffffe, RZ, 0xc0, !PT ;  /* 0xfffffffe0c11c812 */ /* 0x008fe200078ec0ff */
        /* <DEDUP_REMOVED lines=16> */
.L_x_13816:
[----:B------:R-:W-:Y:S05]  /*afb0*/  BSYNC B0 ;  /* 0x0000000000007941 */ /* 0x000fea0003800000 */
.L_x_13815:
[----:B------:R-:W-:Y:S01]  /*afc0*/  ISETP.GE.AND P0, PT, R9, R8, PT ;  /* 0x000000080900720c */ /* 0x000fe20003f06270 */
[----:B0--3--:R2:W3:Y:S04]  /*afd0*/  SHFL.IDX PT, R3, R7, 0x1, 0x1c1f ;  /* 0x003c1f0007037f89 */ /* 0x0094e800000e0000 */
[----:B------:R2:W0:Y:S08]  /*afe0*/  SHFL.IDX PT, R2, R6, 0x1, 0x1c1f ;  /* 0x003c1f0006027f89 */ /* 0x00043000000e0000 */
[----:B--2---:R-:W-:Y:S05]  /*aff0*/  @P0 BRA `(.L_x_13774) ;  /* 0x0000005400680947 */ /* 0x004fea0003800000 */
        /* <DEDUP_REMOVED lines=18> */
[----:B------:R-:W-:Y:S02]  /*b120*/  @!P1 LEA.HI R4, R4, R4, RZ, 0x1 ;  /* 0x0000000404049211 */ /* 0x000fe400078f08ff */
[----:B------:R-:W-:Y:S02]  /*b130*/  @!P2 LEA.HI R5, R5, R5, RZ, 0x1 ;  /* 0x000000050505a211 */ /* 0x000fe400078f08ff */
[----:B------:R-:W-:Y:S02]  /*b140*/  @!P1 LOP3.LUT R7, R4, 0xfffffffe, RZ, 0xc0, !PT ;  /* 0xfffffffe04079812 */ /* 0x000fe400078ec0ff */
[----:B------:R-:W-:Y:S01]  /*b150*/  @!P2 LOP3.LUT R9, R5, 0xfffffffe, RZ, 0xc0, !PT ;  /* 0xfffffffe0509a812 */ /* 0x000fe200078ec0ff */
[--C-:B0--3--:R-:W-:Y:S01]  /*b160*/  @!P0 IMAD.WIDE R4, R0, 0x4, R2.reuse ;  /* 0x0000000400048825 */ /* 0x109fe200078e0202 */
        /* <DEDUP_REMOVED lines=131> */
[C---:B------:R-:W-:Y:S01]  /*b9a0*/  VIADD R17, R0.reuse, 0xe8 ;  /* 0x000000e800117836 */ /* 0x040fe20000000000 */
[----:B------:R-:W-:Y:S01]  /*b9b0*/  @!P6 LEA.HI R19, R19, R19, RZ, 0x1 ;  /* 0x000000131313e211 */ /* 0x000fe200078f08ff */
[----:B------:R-:W-:Y:S01]  /*b9c0*/  VIADD R0, R0, 0xf8 ;  /* 0x000000f800007836 */ /* 0x000fe20000000000 */
[----:B------:R-:W-:Y:S02]  /*b9d0*/  ISETP.GE.AND P1, PT, R15, UR4, PT ;  /* 0x000000040f007c0c */ /* 0x000fe4000bf26270 */
        /* <DEDUP_REMOVED lines=13> */
[----:B------:R-:W-:-:S02]  /*bab0*/  @!P1 LOP3.LUT R15, R15, 0xfffffffe, RZ, 0xc0, !PT ;  /* 0xfffffffe0f0f9812 */ /* 0x000fc400078ec0ff */
        /* <DEDUP_REMOVED lines=20> */
.L_x_13814:
        /* <DEDUP_REMOVED lines=31> */
[----:B------:R-:W-:Y:S01]  /*bdf0*/  IADD3 R7, -R5, RZ, RZ ;  /* 0x000000ff05077210 */ /* 0x000fe20007ffe1ff */
        /* <DEDUP_REMOVED lines=8> */
[----:B------:R-:W-:Y:S02]  /*be80*/  IMAD.U32 R3, RZ, RZ, UR6 ;  /* 0x00000006ff037e24 */ /* 0x000fe4000f8e00ff */
[----:B------:R-:W-:Y:S01]  /*be90*/  IMAD R11, R11, UR7, R12 ;  /* 0x000000070b0b7c24 */ /* 0x000fe2000f8e020c */
[----:B------:R-:W-:Y:S01]  /*bea0*/  SHF.R.S32.HI R0, RZ, 0x1f, R7 ;  /* 0x0000001fff007819 */ /* 0x000fe20000011407 */
[----:B------:R-:W-:-:S04]  /*beb0*/  IMAD.WIDE.U32 R2, R10, UR7, R2 ;  /* 0x000000070a027c25 */ /* 0x000fc8000f8e0002 */
[----:B------:R-:W-:Y:S02]  /*bec0*/  IMAD.IADD R3, R11, 0x1, R3 ;  /* 0x000000010b037824 */ /* 0x000fe400078e0203 */
[----:B------:R-:W-:Y:S02]  /*bed0*/  IMAD R4, R4, UR4, RZ ;  /* 0x0000000404047c24 */ /* 0x000fe4000f8e02ff */
[----:B------:R-:W-:-:S04]  /*bee0*/  IMAD.WIDE.U32 R2, R9, UR4, R2 ;  /* 0x0000000409027c25 */ /* 0x000fc8000f8e0002 */
        /* <DEDUP_REMOVED lines=15> */
.L_x_13772:
        /* <DEDUP_REMOVED lines=18> */
.L_x_13817:
[----:B------:R-:W-:Y:S01]  /*c100*/  ULDC UR43, c[0x0][0xd50] ;  /* 0x00035400002b7ab9 */ /* 0x000fe20000000800 */
[----:B------:R-:W-:Y:S01]  /*c110*/  UMOV UR39, UR6 ;  /* 0x0000000600277c82 */ /* 0x000fe20008000000 */
[----:B------:R-:W-:-:S11]  /*c120*/  UISETP.NE.AND UP0, UPT, UR43, 0x1, UPT ;  /* 0x000000012b00788c */ /* 0x000fd6000bf05270 */
[----:B------:R-:W-:Y:S01]  /*c130*/  @UP0 ULDC UR4, c[0x0][0xd54] ;  /* 0x0003550000040ab9 */ /* 0x000fe20000000800 */
[----:B------:R-:W-:Y:S01]  /*c140*/  @UP0 ULDC UR7, c[0x0][0xd58] ;  /* 0x0003560000070ab9 */ /* 0x000fe20000000800 */
[----:B------:R-:W-:-:S04]  /*c150*/  UIMAD.WIDE.U32 UR4, UR6, UR4, URZ ;  /* 0x00000004060472a5 */ /* 0x000fc8000f8e003f */
[----:B------:R-:W-:-:S12]  /*c160*/  @UP0 USHF.R.U32.HI UR39, URZ, UR7, UR5 ;  /* 0x000000073f270299 */ /* 0x000fd80008011605 */
.L_x_13818:
[----:B------:R-:W-:Y:S01]  /*c170*/  ISETP.LE.AND P0, PT, RZ, UR45, PT ;  /* 0x0000002dff007c0c */ /* 0x000fe2000bf03270 */
[----:B------:R-:W-:Y:S01]  /*c180*/  UIADD3 UR4, -UR39, URZ, URZ ;  /* 0x0000003f27047290 */ /* 0x000fe2000fffe13f */
[----:B------:R-:W-:Y:S01]  /*c190*/  IMAD.MOV.U32 R26, RZ, RZ, 0x1 ;  /* 0x00000001ff1a7424 */ /* 0x000fe200078e00ff */
[----:B------:R-:W-:Y:S01]  /*c1a0*/  MOV R6, 0x1 ;  /* 0x0000000100067802 */ /* 0x000fe20000000f00 */
[----:B------:R-:W-:Y:S01]  /*c1b0*/  IMAD.MOV.U32 R0, RZ, RZ, RZ ;  /* 0x000000ffff007224 */ /* 0x000fe200078e00ff */
[----:B------:R-:W-:-:S08]  /*c1c0*/  UIMAD UR43, UR43, UR4, UR6 ;  /* 0x000000042b2b72a4 */ /* 0x000fd0000f8e0206 */
        /* <DEDUP_REMOVED lines=31> */
[----:B------:R-:W-:Y:S02]  /*c3c0*/  UIMAD.WIDE UR4, UR4, 0x2aaaaaab, URZ ;  /* 0x2aaaaaab040478a5 */ /* 0x000fe4000f8e023f */
[----:B------:R-:W-:Y:S02]  /*c3d0*/  UIADD3 UR6, UR7, UR6, URZ ;  /* 0x0000000607067290 */ /* 0x000fe4000fffe03f */
[----:B------:R-:W-:Y:S02]  /*c3e0*/  USHF.R.U32.HI UR41, URZ, 0x1f, UR5 ;  /* 0x0000001f3f297899 */ /* 0x000fe40008011605 */
[----:B------:R-:W-:Y:S02]  /*c3f0*/  UIMAD.WIDE UR6, UR6, 0x2aaaaaab, URZ ;  /* 0x2aaaaaab060678a5 */ /* 0x000fe4000f8e023f */
[----:B------:R-:W-:-:S02]  /*c400*/  ULEA.HI.SX32 UR41, UR5, UR41, 0x1c ;  /* 0x0000002905297291 */ /* 0x000fc4000f8fe23f */
[----:B------:R-:W-:Y:S02]  /*c410*/  USHF.R.U32.HI UR42, URZ, 0x1f, UR7 ;  /* 0x0000001f3f2a7899 */ /* 0x000fe40008011607 */
[----:B------:R-:W-:Y:S02]  /*c420*/  ULOP3.LUT UR43, UR43, 0xffff, URZ, 0xc0, !UPT ;  /* 0x0000ffff2b2b7892 */ /* 0x000fe4000f8ec03f */
[----:B------:R-:W-:Y:S01]  /*c430*/  ULEA.HI.SX32 UR42, UR7, UR42, 0x1c ;  /* 0x0000002a072a7291 */ /* 0x000fe2000f8fe23f */
        /* <DEDUP_REMOVED lines=38> */
.L_x_13820:
[----:B------:R-:W-:Y:S02]  /*c6a0*/  UIMAD UR48, UR43, UR38, URZ ;  /* 0x000000262b3072a4 */ /* 0x000fe4000f8e023f */
[----:B------:R-:W-:Y:S01]  /*c6b0*/  MOV R0, UR38 ;  /* 0x0000002600007c02 */ /* 0x000fe20008000f00 */
[----:B------:R-:W-:-:S03]  /*c6c0*/  IMAD.MOV.U32 R6, RZ, RZ, 0x1 ;  /* 0x00000001ff067424 */ /* 0x000fc600078e00ff */
        /* <DEDUP_REMOVED lines=21> */
[----:B------:R-:W-:Y:S01]  /*c820*/  MOV R13, RZ ;  /* 0x000000ff000d7202 */ /* 0x000fe20000000f00 */
[----:B------:R-:W-:-:S02]  /*c830*/  IMAD.U32 R10, RZ, RZ, UR4 ;  /* 0x00000004ff0a7e24 */ /* 0x000fc4000f8e00ff */
[----:B------:R-:W-:Y:S02]  /*c840*/  IMAD.U32 R11, RZ, RZ, UR5 ;  /* 0x00000005ff0b7e24 */ /* 0x000fe4000f8e00ff */
[----:B------:R-:W-:Y:S02]  /*c850*/  IMAD.MOV.U32 R8, RZ, RZ, 0x70 ;  /* 0x00000070ff087424 */ /* 0x000fe400078e00ff */
[----:B------:R-:W-:-:S07]  /*c860*/  IMAD.MOV.U32 R12, RZ, RZ, 0x1 ;  /* 0x00000001ff0c7424 */ /* 0x000fce00078e00ff */
[----:B------:R-:W-:-:S07]  /*c870*/  LEPC R20, `(.L_x_13821) ;  /* 0x000000001014794e */ /* 0x000fce0000000000 */
[----:B0----5:R-:W-:Y:S05]  /*c880*/  CALL.ABS.NOINC R2 ;  /* 0x0000000002007343 */ /* 0x021fea0003c00000 */
.L_x_13821:
        /* <DEDUP_REMOVED lines=20> */
.L_x_13823:
        /* <DEDUP_REMOVED lines=8> */
[----:B------:R-:W-:Y:S01]  /*ca50*/  MOV R13, RZ ;  /* 0x000000ff000d7202 */ /* 0x000fe20000000f00 */
[----:B------:R-:W-:Y:S02]  /*ca60*/  IMAD.U32 R10, RZ, RZ, UR4 ;  /* 0x00000004ff0a7e24 */ /* 0x000fe4000f8e00ff */
[----:B------:R-:W-:-:S02]  /*ca70*/  IMAD.U32 R11, RZ, RZ, UR5 ;  /* 0x00000005ff0b7e24 */ /* 0x000fc4000f8e00ff */
[----:B------:R-:W-:Y:S02]  /*ca80*/  IMAD.MOV.U32 R8, RZ, RZ, 0x70 ;  /* 0x00000070ff087424 */ /* 0x000fe400078e00ff */
[----:B0-----:R-:W-:-:S07]  /*ca90*/  IMAD.MOV.U32 R12, RZ, RZ, 0x1 ;  /* 0x00000001ff0c7424 */ /* 0x001fce00078e00ff */
[----:B------:R-:W-:-:S07]  /*caa0*/  LEPC R20, `(.L_x_13822) ;  /* 0x000000001014794e */ /* 0x000fce0000000000 */
[----:B-1----:R-:W-:Y:S05]  /*cab0*/  CALL.ABS.NOINC R2 ;  /* 0x0000000002007343 */ /* 0x002fea0003c00000 */
.L_x_13822:
        /* <DEDUP_REMOVED lines=23> */
[----:B------:R-:W-:-:S05]  /*cc30*/  IMAD R4, R0, 0x60, R32 ;  /* 0x0000006000047824 */ /* 0x000fca00078e0220 */
[C---:B------:R-:W-:Y:S01]  /*cc40*/  ISETP.GE.AND P0, PT, R4.reuse, UR40, PT ;  /* 0x0000002804007c0c */ /* 0x040fe2000bf06270 */
[----:B------:R-:W1:Y:S01]  /*cc50*/  @P1 LDC R3, c[0x0][0x438] ;  /* 0x00010e00ff031b82 */ /* 0x000e620000000800 */
[----:B-----5:R-:W-:Y:S02]  /*cc60*/  IADD3 R10, R4, R27, RZ ;  /* 0x0000001b040a7210 */ /* 0x020fe40007ffe0ff */
[----:B------:R-:W-:-:S03]  /*cc70*/  ISETP.GT.U32.OR P0, PT, R32, 0x5f, P0 ;  /* 0x0000005f2000780c */ /* 0x000fc60000704470 */
[----:B------:R-:W-:-:S10]  /*cc80*/  IMAD.MOV.U32 R11, RZ, RZ, R10 ;  /* 0x000000ffff0b7224 */ /* 0x000fd400078e000a */
        /* <DEDUP_REMOVED lines=34> */
.L_x_13870:
[----:B------:R-:W2:Y:S01]  /*ceb0*/  LDL R2, [R1] ;  /* 0x0000000001027983 */ /* 0x000ea20000100800 */
[----:B-----5:R-:W-:Y:S02]  /*cec0*/  @!P0 SHF.R.S32.HI R3, RZ, 0x1f, R4 ;  /* 0x0000001fff038819 */ /* 0x020fe40000011404 */
[----:B------:R-:W-:Y:S02]  /*ced0*/  CS2R R22, SRZ ;  /* 0x0000000000167805 */ /* 0x000fe4000001ff00 */
[----:B------:R-:W-:Y:S01]  /*cee0*/  LOP3.LUT R16, R16, 0xffff7fff, RZ, 0xc0, !PT ;  /* 0xffff7fff10107812 */ /* 0x000fe200078ec0ff */
[----:B------:R-:W-:Y:S01]  /*cef0*/  IMAD.U32 R29, RZ, RZ, UR39 ;  /* 0x00000027ff1d7e24 */ /* 0x000fe2000f8e00ff */
[----:B------:R-:W-:Y:S01]  /*cf00*/  @!P0 MOV R22, R4 ;  /* 0x0000000400168202 */ /* 0x000fe20000000f00 */
        /* <DEDUP_REMOVED lines=13> */
.L_x_13825:
[----:B------:R-:W-:-:S05]  /*cfe0*/  IMAD.MOV.U32 R2, RZ, RZ, 0x1 ;  /* 0x00000001ff027424 */ /* 0x000fca00078e00ff */
[----:B------:R-:W-:-:S04]  /*cff0*/  SHF.L.U32 R2, R2, 0x1f, RZ ;  /* 0x0000001f02027819 */ /* 0x000fc800000006ff */
[----:B------:R-:W0:Y:S02]  /*d000*/  SYNCS.PHASECHK.TRANS64.TRYWAIT P0, [UR44+0x32440], R2 ;  /* 0x03244002ff0075a7 */ /* 0x000e24000800016c */
[----:B0-----:R-:W-:Y:S05]  /*d010*/  @!P0 BRA `(.L_x_13826) ;  /* 0x0000003800488947 */ /* 0x001fea0003800000 */
.L_x_13871:
[----:B------:R-:W-:Y:S01]  /*d020*/  SHF.R.S32.HI R26, RZ, 0x1f, R19 ;  /* 0x0000001fff1a7819 */ /* 0x000fe20000011413 */
[----:B------:R-:W-:Y:S01]  /*d030*/  ULDC.64 UR4, c[0x0][0x300] ;  /* 0x0000c00000047ab9 */ /* 0x000fe20000000a00 */
[----:B------:R-:W-:Y:S01]  /*d040*/  R2UR UR6, R29 ;  /* 0x000000001d0672ca */ /* 0x000fe200000e0000 */
[----:B------:R-:W-:Y:S01]  /*d050*/  IMAD.MOV.U32 R9, RZ, RZ, -0x60 ;  /* 0xffffffa0ff097424 */ /* 0x000fe200078e00ff */
[----:B------:R-:W-:Y:S01]  /*d060*/  LOP3.LUT R16, R16, 0xfffffffd, RZ, 0xc0, !PT ;  /* 0xfffffffd10107812 */ /* 0x000fe200078ec0ff */
[----:B0-----:R-:W-:Y:S02]  /*d070*/  IMAD R2, R26, UR4, RZ ;  /* 0x000000041a027c24 */ /* 0x001fe4000f8e02ff */
[----:B------:R-:W-:Y:S02]  /*d080*/  IMAD.SHL.U32 R28, R7, 0x8, RZ ;  /* 0x00000008071c7824 */ /* 0x000fe400078e00ff */
        /* <DEDUP_REMOVED lines=17> */
[----:B------:R-:W-:Y:S01]  /*d1a0*/  LOP3.LUT R3, R6, 0x1c0, RZ, 0xc0, !PT ;  /* 0x000001c006037812 */ /* 0x000fe200078ec0ff */
[----:B------:R-:W-:Y:S02]  /*d1b0*/  ULDC UR4, c[0x0][0x2f4] ;  /* 0x0000bd0000047ab9 */ /* 0x000fe40000000800 */
[----:B------:R-:W-:-:S02]  /*d1c0*/  ISETP.GE.AND P2, PT, R17, UR4, PT ;  /* 0x0000000411007c0c */ /* 0x000fc4000bf46270 */
[----:B------:R-:W-:Y:S02]  /*d1d0*/  LOP3.LUT R3, R3, 0x38, R6, 0xf8, !PT ;  /* 0x0000003803037812 */ /* 0x000fe400078ef806 */
[----:B------:R-:W-:Y:S02]  /*d1e0*/  LEA.HI.X R5, R2, UR7, R5, 0x1, P0 ;  /* 0x0000000702057c11 */ /* 0x000fe400080f0c05 */
[----:B------:R-:W-:Y:S01]  /*d1f0*/  LOP3.LUT R3, R3, 0x38, R18, 0x78, !PT ;  /* 0x0000003803037812 */ /* 0x000fe200078e7812 */
[----:B------:R-:W-:-:S03]  /*d200*/  IMAD R18, R0, R9, UR40 ;  /* 0x0000002800127e24 */ /* 0x000fc6000f8e0209 */
[----:B------:R-:W-:Y:S01]  /*d210*/  LOP3.LUT R28, R3, 0x200, R28, 0xf8, !PT ;  /* 0x00000200031c7812 */ /* 0x000fe200078ef81c */
[----:B------:R-:W-:Y:S02]  /*d220*/  IMAD.IADD R18, R18, 0x1, -R37 ;  /* 0x0000000112127824 */ /* 0x000fe400078e0a25 */
[----:B------:R-:W-:-:S03]  /*d230*/  @P2 LOP3.LUT R16, R16, 0x2, RZ, 0xfc, !PT ;  /* 0x0000000210102812 */ /* 0x000fc600078efcff */
[----:B------:R-:W-:Y:S01]  /*d240*/  ISETP.GE.AND P0, PT, R18, 0x1, PT ;  /* 0x000000011200780c */ /* 0x000fe20003f06270 */
[----:B------:R-:W-:-:S12]  /*d250*/  BRA.DIV UR5, `(.L_x_13827) ;  /* 0x0000003605d07947 */ /* 0x000fd8000b800000 */
[----:B------:R-:W0:Y:S01]  /*d260*/  SHFL.IDX PT, R14, R4, RZ, 0x181f ;  /* 0x00181fff040e7589 */ /* 0x000e2200000e0000 */
[----:B------:R-:W-:-:S03]  /*d270*/  @P0 LEA R7, R28, UR44, 0x1 ;  /* 0x0000002c1c070c11 */ /* 0x000fc6000f8e08ff */
[----:B------:R-:W1:Y:S01]  /*d280*/  SHFL.IDX PT, R0, R5, RZ, 0x181f ;  /* 0x00181fff05007589 */ /* 0x000e6200000e0000 */
[----:B0-----:R-:W-:-:S03]  /*d290*/  @P0 LEA R2, P1, R17, R14, 0x1 ;  /* 0x0000000e11020211 */ /* 0x001fc600078208ff */
[----:B------:R-:W0:Y:S01]  /*d2a0*/  SHFL.IDX PT, R14, R4, 0x1, 0x181f ;  /* 0x00381f00040e7f89 */ /* 0x000e2200000e0000 */
[----:B-1----:R-:W-:-:S03]  /*d2b0*/  @P0 IADD3.X R3, RZ, R0, RZ, P1, !PT ;  /* 0x00000000ff030210 */ /* 0x002fc60000ffe4ff */
        /* <DEDUP_REMOVED lines=30> */
.L_x_13885:
        /* <DEDUP_REMOVED lines=15> */
.L_x_13828:
        /* <DEDUP_REMOVED lines=24> */
.L_x_13829:
[----:B------:R-:W-:Y:S01]  /*d710*/  UISETP.NE.AND UP0, UPT, UR47, URZ, UPT ;  /* 0x0000003f2f00728c */ /* 0x000fe2000bf05270 */
[----:B------:R-:W-:Y:S01]  /*d720*/  IMAD.U32 R3, RZ, RZ, UR46 ;  /* 0x0000002eff037e24 */ /* 0x000fe2000f8e00ff */
[----:B------:R-:W-:Y:S01]  /*d730*/  R2UR UR6, R29 ;  /* 0x000000001d0672ca */ /* 0x000fe200000e0000 */
[----:B------:R-:W-:Y:S01]  /*d740*/  ULDC.64 UR8, c[0x0][0x2d8] ;  /* 0x0000b60000087ab9 */ /* 0x000fe20000000a00 */
[----:B------:R-:W0:Y:S01]  /*d750*/  LDC R7, c[0x0][0x448] ;  /* 0x00011200ff077b82 */ /* 0x000e220000000800 */
        /* <DEDUP_REMOVED lines=14> */
[----:B------:R-:W-:Y:S02]  /*d840*/  UIMAD UR6, UR49, UR8, URZ ;  /* 0x00000008310672a4 */ /* 0x000fe4000f8e023f */
[----:B------:R-:W-:Y:S02]  /*d850*/  UIMAD.WIDE.U32 UR4, UR45, UR8, UR4 ;  /* 0x000000082d0472a5 */ /* 0x000fe4000f8e0004 */
[----:B------:R-:W-:-:S04]  /*d860*/  UIMAD UR6, UR45, UR9, UR6 ;  /* 0x000000092d0672a4 */ /* 0x000fc8000f8e0206 */
[----:B------:R-:W-:Y:S02]  /*d870*/  UIADD3 UR6, UR5, UR6, URZ ;  /* 0x0000000605067290 */ /* 0x000fe4000fffe03f */
[----:B------:R-:W-:Y:S02]  /*d880*/  IMAD.U32 R5, RZ, RZ, UR5 ;  /* 0x00000005ff057e24 */ /* 0x000fe4000f8e00ff */
[----:B------:R-:W-:Y:S02]  /*d890*/  IMAD.MOV R5, RZ, RZ, -R9 ;  /* 0x000000ffff057224 */ /* 0x000fe400078e0a09 */
[----:B------:R-:W-:Y:S01]  /*d8a0*/  IMAD.U32 R4, RZ, RZ, UR4 ;  /* 0x00000004ff047e24 */ /* 0x000fe2000f8e00ff */
[----:B------:R-:W-:Y:S01]  /*d8b0*/  ULDC.64 UR4, c[0x0][0x2d0] ;  /* 0x0000b40000047ab9 */ /* 0x000fe20000000a00 */
[----:B0-----:R-:W-:Y:S01]  /*d8c0*/  IMAD R5, R7, R5, R24 ;  /* 0x0000000507057224 */ /* 0x001fe200078e0218 */
[----:B------:R-:W-:Y:S01]  /*d8d0*/  MOV R3, UR6 ;  /* 0x0000000600037c02 */ /* 0x000fe20008000f00 */
[----:B------:R-:W-:-:S02]  /*d8e0*/  IMAD R0, R0, UR4, RZ ;  /* 0x0000000400007c24 */ /* 0x000fc4000f8e02ff */
[----:B------:R-:W-:Y:S02]  /*d8f0*/  IMAD.MOV.U32 R2, RZ, RZ, R4 ;  /* 0x000000ffff027224 */ /* 0x000fe400078e0004 */
        /* <DEDUP_REMOVED lines=10> */
[----:B------:R-:W-:Y:S01]  /*d9a0*/  ULDC UR4, c[0x0][0x2b8] ;  /* 0x0000ae0000047ab9 */ /* 0x000fe20000000800 */
[----:B------:R-:W-:-:S04]  /*d9b0*/  IADD3 R3, R3, R9, RZ ;  /* 0x0000000903037210 */ /* 0x000fc80007ffe0ff */
        /* <DEDUP_REMOVED lines=8> */
[----:B------:R-:W-:Y:S01]  /*da40*/  IMAD R5, R7, UR4, RZ ;  /* 0x0000000407057c24 */ /* 0x000fe2000f8e02ff */
[----:B------:R-:W1:Y:S01]  /*da50*/  SHFL.IDX PT, R3, R6, RZ, 0x181f ;  /* 0x00181fff06037589 */ /* 0x000e6200000e0000 */
[----:B------:R-:W-:-:S03]  /*da60*/  IMAD R4, R4, 0x80, R37 ;  /* 0x0000008004047824 */ /* 0x000fc600078e0225 */
[----:B------:R-:W-:Y:S01]  /*da70*/  SHFL.IDX PT, R7, R6, 0x1, 0x181f ;  /* 0x00381f0006077f89 */ /* 0x000fe200000e0000 */
[C---:B------:R-:W-:Y:S01]  /*da80*/  VIADD R2, R4.reuse, 0x10 ;  /* 0x0000001004027836 */ /* 0x040fe20000000000 */
[CC--:B------:R-:W-:Y:S01]  /*da90*/  ISETP.GE.AND P4, PT, R4.reuse, R5.reuse, PT ;  /* 0x000000050400720c */ /* 0x0c0fe20003f86270 */
[C---:B------:R-:W-:Y:S01]  /*daa0*/  VIADD R20, R4.reuse, 0x30 ;  /* 0x0000003004147836 */ /* 0x040fe20000000000 */
[C---:B------:R-:W-:Y:S01]  /*dab0*/  IADD3 R8, R4.reuse, 0x20, RZ ;  /* 0x0000002004087810 */ /* 0x040fe20007ffe0ff */
[----:B------:R-:W-:Y:S01]  /*dac0*/  VIADD R15, R4, 0x40 ;  /* 0x00000040040f7836 */ /* 0x000fe20000000000 */
[-C--:B------:R-:W-:Y:S02]  /*dad0*/  ISETP.GE.AND P3, PT, R2, R5.reuse, PT ;  /* 0x000000050200720c */ /* 0x080fe40003f66270 */
[----:B------:R-:W-:Y:S01]  /*dae0*/  SHFL.IDX PT, R2, R6, 0x2, 0x181f ;  /* 0x00581f0006027f89 */ /* 0x000fe200000e0000 */
[-C--:B------:R-:W-:Y:S02]  /*daf0*/  ISETP.GE.AND P2, PT, R8, R5.reuse, PT ;  /* 0x000000050800720c */ /* 0x080fe40003f46270 */
[----:B------:R-:W-:Y:S01]  /*db00*/  ISETP.GE.AND P5, PT, R20, R5, PT ;  /* 0x000000051400720c */ /* 0x000fe20003fa6270 */
[----:B------:R-:W-:Y:S03]  /*db10*/  SHFL.IDX PT, R8, R6, 0x3, 0x181f ;  /* 0x00781f0006087f89 */ /* 0x000fe600000e0000 */
[----:B0-----:R-:W-:Y:S01]  /*db20*/  @!P4 LEA R10, P1, R17, R14, 0x1 ;  /* 0x0000000e110ac211 */ /* 0x001fe200078208ff */
[----:B------:R-:W-:Y:S01]  /*db30*/  SHFL.IDX PT, R20, R0, 0x4, 0x181f ;  /* 0x00981f0000147f89 */ /* 0x000fe200000e0000 */
[----:B------:R-:W-:-:S02]  /*db40*/  @!P4 LEA R9, R28, UR44, 0x1 ;  /* 0x0000002c1c09cc11 */ /* 0x000fc4000f8e08ff */
[----:B------:R-:W-:Y:S01]  /*db50*/  @P4 LOP3.LUT R16, R16, 0x1000, RZ, 0xfc, !PT ;  /* 0x0000100010104812 */ /* 0x000fe200078efcff */
[----:B------:R-:W0:Y:S01]  /*db60*/  SHFL.IDX PT, R14, R0, 0x1, 0x181f ;  /* 0x00381f00000e7f89 */ /* 0x000e2200000e0000 */
[----:B-1----:R-:W-:Y:S02]  /*db70*/  @!P4 IMAD.X R3, RZ, RZ, R3, P1 ;  /* 0x000000ffff03c224 */ /* 0x002fe400008e0603 */
[----:B------:R-:W-:-:S04]  /*db80*/  LOP3.LUT R16, R16, 0xfffff7ff, RZ, 0xc0, !PT ;  /* 0xfffff7ff10107812 */ /* 0x000fc800078ec0ff */
[----:B------:R-:W-:-:S04]  /*db90*/  @P3 LOP3.LUT R16, R16, 0x800, RZ, 0xfc, !PT ;  /* 0x0000080010103812 */ /* 0x000fc800078efcff */
[----:B------:R-:W-:-:S04]  /*dba0*/  LOP3.LUT R16, R16, 0xfffffbff, RZ, 0xc0, !PT ;  /* 0xfffffbff10107812 */ /* 0x000fc800078ec0ff */
[----:B------:R-:W-:-:S04]  /*dbb0*/  @P2 LOP3.LUT R16, R16, 0x400, RZ, 0xfc, !PT ;  /* 0x0000040010102812 */ /* 0x000fc800078efcff */
[----:B------:R-:W-:-:S04]  /*dbc0*/  LOP3.LUT R16, R16, 0xfffffdff, RZ, 0xc0, !PT ;  /* 0xfffffdff10107812 */ /* 0x000fc800078ec0ff */
[----:B------:R-:W-:Y:S02]  /*dbd0*/  @P5 LOP3.LUT R16, R16, 0x200, RZ, 0xfc, !PT ;  /* 0x0000020010105812 */ /* 0x000fe400078efcff */
[C---:B0-----:R-:W-:Y:S02]  /*dbe0*/  @!P3 LEA R12, P1, R17.reuse, R14, 0x1 ;  /* 0x0000000e110cb211 */ /* 0x041fe400078208ff */
[----:B------:R-:W0:Y:S01]  /*dbf0*/  SHFL.IDX PT, R14, R0, 0x2, 0x181f ;  /* 0x00581f00000e7f89 */ /* 0x000e2200000e0000 */
[----:B------:R-:W-:Y:S02]  /*dc00*/  LOP3.LUT R16, R16, 0xfffffeff, RZ, 0xc0, !PT ;  /* 0xfffffeff10107812 */ /* 0x000fe400078ec0ff */
[----:B------:R-:W-:Y:S01]  /*dc10*/  @!P3 IMAD.X R11, RZ, RZ, R7, P1 ;  /* 0x000000ffff0bb224 */ /* 0x000fe200008e0607 */
[----:B0-----:R-:W-:-:S05]  /*dc20*/  @!P2 LEA R13, P1, R17, R14, 0x1 ;  /* 0x0000000e110da211 */ /* 0x001fca00078208ff */
[----:B------:R-:W-:Y:S02]  /*dc30*/  @!P2 IMAD.X R14, RZ, RZ, R2, P1 ;  /* 0x000000ffff0ea224 */ /* 0x000fe400008e0602 */
[----:B------:R-:W0:Y:S02]  /*dc40*/  SHFL.IDX PT, R2, R0, 0x3, 0x181f ;  /* 0x00781f0000027f89 */ /* 0x000e2400000e0000 */
[----:B0-----:R-:W-:Y:S01]  /*dc50*/  @!P5 LEA R7, P1, R17, R2, 0x1 ;  /* 0x000000021107d211 */ /* 0x001fe200078208ff */
[----:B------:R-:W-:Y:S02]  /*dc60*/  @!P4 IMAD.MOV.U32 R2, RZ, RZ, R10 ;  /* 0x000000ffff02c224 */ /* 0x000fe400078e000a */
[----:B------:R-:W0:Y:S02]  /*dc70*/  SHFL.IDX PT, R10, R6, 0x4, 0x181f ;  /* 0x00981f00060a7f89 */ /* 0x000e2400000e0000 */
[----:B------:R-:W-:Y:S02]  /*dc80*/  @!P5 IMAD.X R8, RZ, RZ, R8, P1 ;  /* 0x000000ffff08d224 */ /* 0x000fe400008e0608 */
[----:B------:R1:W-:Y:S01]  /*dc90*/  @!P4 LDGSTS.E.BYPASS.LTC128B.128 [R9+0x18400], desc[UR36][R2.64], !P0 ;  /* 0x184000000209cfae */ /* 0x0003e2000c101d64 */
[----:B------:R-:W-:-:S02]  /*dca0*/  ISETP.GE.AND P4, PT, R15, R5, PT ;  /* 0x000000050f00720c */ /* 0x000fc40003f86270 */
[----:B------:R-:W-:Y:S01]  /*dcb0*/  @!P3 LEA R15, R28, UR44, 0x1 ;  /* 0x0000002c1c0fbc11 */ /* 0x000fe2000f8e08ff */
[----:B-1----:R-:W-:-:S10]  /*dcc0*/  @!P3 IMAD.MOV.U32 R2, RZ, RZ, R12 ;  /* 0x000000ffff02b224 */ /* 0x002fd400078e000c */
[----:B------:R-:W-:Y:S01]  /*dcd0*/  @!P4 LEA R9, P1, R17, R20, 0x1 ;  /* 0x000000141109c211 */ /* 0x000fe200078208ff */
[----:B------:R-:W-:Y:S01]  /*dce0*/  @!P3 IMAD.MOV.U32 R3, RZ, RZ, R11 ;  /* 0x000000ffff03b224 */ /* 0x000fe200078e000b */
[----:B------:R-:W1:Y:S01]  /*dcf0*/  SHFL.IDX PT, R20, R0, 0x5, 0x181f ;  /* 0x00b81f0000147f89 */ /* 0x000e6200000e0000 */
[----:B------:R-:W-:Y:S01]  /*dd00*/  VIADD R12, R4, 0x50 ;  /* 0x00000050040c7836 */ /* 0x000fe20000000000 */
[----:B------:R-:W-:Y:S02]  /*dd10*/  @P4 LOP3.LUT R16, R16, 0x100, RZ, 0xfc, !PT ;  /* 0x0000010010104812 */ /* 0x000fe400078efcff */
[----:B------:R2:W-:Y:S01]  /*dd20*/  @!P3 LDGSTS.E.BYPASS.LTC128B.128 [R15+0x18c00], desc[UR36][R2.64], !P0 ;  /* 0x18c00000020fbfae */ /* 0x0005e2000c101d64 */
[----:B0-----:R-:W-:Y:S02]  /*dd30*/  @!P4 IADD3.X R10, RZ, R10, RZ, P1, !PT ;  /* 0x0000000aff0ac210 */ /* 0x001fe40000ffe4ff */
[----:B------:R-:W-:Y:S02]  /*dd40*/  ISETP.GE.AND P3, PT, R12, R5, PT ;  /* 0x000000050c00720c */ /* 0x000fe40003f66270 */
[----:B------:R-:W-:Y:S01]  /*dd50*/  LOP3.LUT R16, R16, 0xffffff7f, RZ, 0xc0, !PT ;  /* 0xffffff7f10107812 */ /* 0x000fe200078ec0ff */
[----:B--2---:R-:W0:Y:S01]  /*dd60*/  SHFL.IDX PT, R2, R6, 0x5, 0x181f ;  /* 0x00b81f0006027f89 */ /* 0x004e2200000e0000 */
[----:B------:R-:W-:-:S02]  /*dd70*/  @!P2 LEA R15, R28, UR44, 0x1 ;  /* 0x0000002c1c0fac11 */ /* 0x000fc4000f8e08ff */
[----:B------:R-:W-:Y:S02]  /*dd80*/  @!P2 MOV R3, R14 ;  /* 0x0000000e0003a202 */ /* 0x000fe40000000f00 */
[----:B------:R-:W2:Y:S05]  /*dd90*/  SHFL.IDX PT, R14, R0, 0x6, 0x181f ;  /* 0x00d81f00000e7f89 */ /* 0x000eaa00000e0000 */
[----:B------:R-:W-:Y:S02]  /*dda0*/  @P3 LOP3.LUT R16, R16, 0x80, RZ, 0xfc, !PT ;  /* 0x0000008010103812 */ /* 0x000fe400078efcff */
[----:B-1----:R-:W-:Y:S01]  /*ddb0*/  @!P3 LEA R11, P1, R17, R20, 0x1 ;  /* 0x00000014110bb211 */ /* 0x002fe200078208ff */
[----:B------:R-:W-:Y:S01]  /*ddc0*/  VIADD R20, R4, 0x60 ;  /* 0x0000006004147836 */ /* 0x000fe20000000000 */
[----:B------:R-:W-:-:S03]  /*ddd0*/  LOP3.LUT R16, R16, 0xffffffbf, RZ, 0xc0, !PT ;  /* 0xffffffbf10107812 */ /* 0x000fc600078ec0ff */
[----:B0-----:R-:W-:Y:S02]  /*dde0*/  @!P3 IMAD.X R12, RZ, RZ, R2, P1 ;  /* 0x000000ffff0cb224 */ /* 0x001fe400008e0602 */
[----:B------:R-:W-:-:S05]  /*ddf0*/  @!P2 IMAD.MOV.U32 R2, RZ, RZ, R13 ;  /* 0x000000ffff02a224 */ /* 0x000fca00078e000d */
[----:B------:R0:W-:Y:S01]  /*de00*/  @!P2 LDGSTS.E.BYPASS.LTC128B.128 [R15+0x19400], desc[UR36][R2.64], !P0 ;  /* 0x19400000020fafae */ /* 0x0001e2000c101d64 */
[----:B------:R-:W-:-:S03]  /*de10*/  ISETP.GE.AND P2, PT, R20, R5, PT ;  /* 0x000000051400720c */ /* 0x000fc60003f46270 */
[----:B0-----:R-:W0:Y:S01]  /*de20*/  SHFL.IDX PT, R2, R6, 0x6, 0x181f ;  /* 0x00d81f0006027f89 */ /* 0x001e2200000e0000 */
[----:B------:R-:W-:Y:S01]  /*de30*/  @!P5 LEA R15, R28, UR44, 0x1 ;  /* 0x0000002c1c0fdc11 */ /* 0x000fe2000f8e08ff */
[----:B------:R-:W-:-:S08]  /*de40*/  @!P5 IMAD.MOV.U32 R3, RZ, RZ, R8 ;  /* 0x000000ffff03d224 */ /* 0x000fd000078e0008 */
[----:B--2---:R-:W-:Y:S01]  /*de50*/  @!P2 LEA R13, P1, R17, R14, 0x1 ;  /* 0x0000000e110da211 */ /* 0x004fe200078208ff */
[----:B------:R-:W1:Y:S01]  /*de60*/  SHFL.IDX PT, R6, R6, 0x7, 0x181f ;  /* 0x00f81f0006067f89 */ /* 0x000e6200000e0000 */
[----:B------:R-:W-:Y:S02]  /*de70*/  @!P2 LEA R21, R28, UR44, 0x1 ;  /* 0x0000002c1c15ac11 */ /* 0x000fe4000f8e08ff */
[----:B------:R-:W-:Y:S01]  /*de80*/  @P2 LOP3.LUT R16, R16, 0x40, RZ, 0xfc, !PT ;  /* 0x0000004010102812 */ /* 0x000fe200078efcff */
[----:B0-----:R-:W-:Y:S02]  /*de90*/  @!P2 IMAD.X R14, RZ, RZ, R2, P1 ;  /* 0x000000ffff0ea224 */ /* 0x001fe400008e0602 */
[----:B------:R-:W-:Y:S01]  /*dea0*/  @!P5 IMAD.MOV.U32 R2, RZ, RZ, R7 ;  /* 0x000000ffff02d224 */ /* 0x000fe200078e0007 */
[----:B------:R-:W-:-:S04]  /*deb0*/  @!P4 LEA R7, R28, UR44, 0x1 ;  /* 0x0000002c1c07cc11 */ /* 0x000fc8000f8e08ff */
[----:B------:R0:W-:Y:S02]  /*dec0*/  @!P5 LDGSTS.E.BYPASS.LTC128B.128 [R15+0x19c00], desc[UR36][R2.64], !P0 ;  /* 0x19c00000020fdfae */ /* 0x0001e4000c101d64 */
[----:B0-----:R-:W-:Y:S01]  /*ded0*/  @!P4 IMAD.MOV.U32 R2, RZ, RZ, R9 ;  /* 0x000000ffff02c224 */ /* 0x001fe200078e0009 */
[----:B------:R-:W-:Y:S02]  /*dee0*/  @!P4 MOV R3, R10 ;  /* 0x0000000a0003c202 */ /* 0x000fe40000000f00 */
[----:B------:R-:W-:-:S03]  /*def0*/  @!P3 LEA R9, R28, UR44, 0x1 ;  /* 0x0000002c1c09bc11 */ /* 0x000fc6000f8e08ff */
[----:B------:R0:W-:Y:S02]  /*df00*/  @!P4 LDGSTS.E.BYPASS.LTC128B.128 [R7+0x1a400], desc[UR36][R2.64], !P0 ;  /* 0x1a4000000207cfae */ /* 0x0001e4000c101d64 */
[----:B0-----:R-:W-:Y:S02]  /*df10*/  @!P3 IMAD.MOV.U32 R2, RZ, RZ, R11 ;  /* 0x000000ffff02b224 */ /* 0x001fe400078e000b */
[----:B------:R-:W-:-:S05]  /*df20*/  @!P3 IMAD.MOV.U32 R3, RZ, RZ, R12 ;  /* 0x000000ffff03b224 */ /* 0x000fca00078e000c */
[----:B------:R0:W-:Y:S02]  /*df30*/  @!P3 LDGSTS.E.BYPASS.LTC128B.128 [R9+0x1ac00], desc[UR36][R2.64], !P0 ;  /* 0x1ac000000209bfae */ /* 0x0001e4000c101d64 */
[----:B0-----:R-:W-:Y:S02]  /*df40*/  @!P2 IMAD.MOV.U32 R2, RZ, RZ, R13 ;  /* 0x000000ffff02a224 */ /* 0x001fe400078e000d */
[----:B------:R-:W-:Y:S02]  /*df50*/  @!P2 IMAD.MOV.U32 R3, RZ, RZ, R14 ;  /* 0x000000ffff03a224 */ /* 0x000fe400078e000e */
[----:B------:R0:W2:Y:S04]  /*df60*/  SHFL.IDX PT, R14, R0, 0x7, 0x181f ;  /* 0x00f81f00000e7f89 */ /* 0x0000a800000e0000 */
[----:B-1----:R0:W-:Y:S02]  /*df70*/  @!P2 LDGSTS.E.BYPASS.LTC128B.128 [R21+0x1b400], desc[UR36][R2.64], !P0 ;  /* 0x1b4000000215afae */ /* 0x0021e4000c101d64 */
.L_x_13902:
[----:B------:R-:W-:Y:S01]  /*df80*/  VIADD R4, R4, 0x70 ;  /* 0x0000007004047836 */ /* 0x000fe20000000000 */
[----:B------:R-:W-:-:S04]  /*df90*/  LOP3.LUT R16, R16, 0xffffdfff, RZ, 0xc0, !PT ;  /* 0xffffdfff10107812 */ /* 0x000fc800078ec0ff */
[----:B------:R-:W-:-:S13]  /*dfa0*/  ISETP.GE.AND P2, PT, R4, R5, PT ;  /* 0x000000050400720c */ /* 0x000fda0003f46270 */
[----:B0-2---:R-:W-:Y:S02]  /*dfb0*/  @!P2 LEA R2, P1, R17, R14, 0x1 ;  /* 0x0000000e1102a211 */ /* 0x005fe400078208ff */
        /* <DEDUP_REMOVED lines=32> */
.L_x_13831:
[----:B------:R-:W-:Y:S01]  /*e1c0*/  UISETP.NE.AND UP0, UPT, UR47, URZ, UPT ;  /* 0x0000003f2f00728c */ /* 0x000fe2000bf05270 */
[----:B------:R-:W-:Y:S01]  /*e1d0*/  R2UR UR6, R29 ;  /* 0x000000001d0672ca */ /* 0x000fe200000e0000 */
[----:B------:R-:W-:Y:S01]  /*e1e0*/  ULDC.64 UR8, c[0x0][0x3d8] ;  /* 0x0000f60000087ab9 */ /* 0x000fe20000000a00 */
[----:B------:R-:W-:Y:S01]  /*e1f0*/  IMAD.MOV.U32 R2, RZ, RZ, R24 ;  /* 0x000000ffff027224 */ /* 0x000fe200078e0018 */
[----:B------:R-:W-:Y:S02]  /*e200*/  ULDC UR7, c[0x0][0x448] ;  /* 0x0001120000077ab9 */ /* 0x000fe40000000800 */
[----:B------:R-:W-:-:S05]  /*e210*/  PLOP3.LUT P0, PT, PT, PT, UP0, 0x80, 0x0 ;  /* 0x000000000000781c */ /* 0x000fca0003f0f008 */
[----:B------:R-:W-:-:S03]  /*e220*/  @UP0 ULDC UR4, c[0x0][0x44c] ;  /* 0x0001130000040ab9 */ /* 0x000fc60000000800 */
[----:B------:R-:W-:-:S04]  /*e230*/  UIMAD UR6, UR6, UR8, URZ ;  /* 0x00000008060672a4 */ /* 0x000fc8000f8e023f */
[----:B------:R-:W-:Y:S01]  /*e240*/  UIMAD UR6, UR39, UR9, UR6 ;  /* 0x00000009270672a4 */ /* 0x000fe2000f8e0206 */
        /* <DEDUP_REMOVED lines=16> */
[----:B------:R-:W-:Y:S02]  /*e350*/  MOV R9, UR8 ;  /* 0x0000000800097c02 */ /* 0x000fe40008000f00 */
[----:B------:R-:W-:Y:S01]  /*e360*/  SHF.R.S32.HI R0, RZ, 0x1f, R5 ;  /* 0x0000001fff007819 */ /* 0x000fe20000011405 */
        /* <DEDUP_REMOVED lines=62> */
[----:B0-----:R-:W-:-:S05]  /*e750*/  @!P6 LEA R14, P0, R17, R14, 0x1 ;  /* 0x0000000e110ee211 */ /* 0x001fca00078008ff */
[----:B-1----:R-:W-:Y:S01]  /*e760*/  @!P6 IMAD.X R5, RZ, RZ, R5, P0 ;  /* 0x000000ffff05e224 */ /* 0x002fe200000e0605 */
[----:B--2---:R-:W-:-:S03]  /*e770*/  @!P6 MOV R2, R14 ;  /* 0x0000000e0002e202 */ /* 0x004fc60000000f00 */
[----:B------:R-:W-:Y:S01]  /*e780*/  @!P6 IMAD.MOV.U32 R3, RZ, RZ, R5 ;  /* 0x000000ffff03e224 */ /* 0x000fe200078e0005 */
[----:B------:R-:W0:Y:S01]  /*e790*/  SHFL.IDX PT, R14, R0, 0x4, 0x181f ;  /* 0x00981f00000e7f89 */ /* 0x000e2200000e0000 */
[----:B------:R-:W-:Y:S02]  /*e7a0*/  P2R R7, PR, RZ, 0x20 ;  /* 0x00000020ff077803 */ /* 0x000fe40000000000 */
[----:B------:R-:W-:Y:S01]  /*e7b0*/  LOP3.LUT P5, RZ, R16, 0x100, RZ, 0xc0, !PT ;  /* 0x0000010010ff7812 */ /* 0x000fe200078ac0ff */
[----:B------:R-:W1:Y:S04]  /*e7c0*/  SHFL.IDX PT, R5, R4, 0x4, 0x181f ;  /* 0x00981f0004057f89 */ /* 0x000e6800000e0000 */
[----:B------:R-:W-:Y:S04]  /*e7d0*/  @!P6 LDGSTS.E.BYPASS.LTC128B.128 [R9+0x23c00], desc[UR36][R2.64], !P4 ;  /* 0x23c000000209efae */ /* 0x000fe8000e101d64 */
[----:B------:R-:W-:Y:S04]  /*e7e0*/  @!P6 LDGSTS.E.BYPASS.LTC128B.128 [R9+0x27c00], desc[UR36][R2.64+0x80], !P3 ;  /* 0x27c000800209efae */ /* 0x000fe8000d901d64 */
[----:B------:R-:W-:Y:S01]  /*e7f0*/  @!P6 LDGSTS.E.BYPASS.LTC128B.128 [R9+0x2bc00], desc[UR36][R2.64+0x100], !P2 ;  /* 0x2bc001000209efae */ /* 0x000fe2000d101d64 */
[----:B------:R-:W-:-:S03]  /*e800*/  @!P5 LEA R21, R28, UR44, 0x1 ;  /* 0x0000002c1c15dc11 */ /* 0x000fc6000f8e08ff */
[----:B------:R2:W-:Y:S01]  /*e810*/  @!P6 LDGSTS.E.BYPASS.LTC128B.128 [R9+0x2fc00], desc[UR36][R2.64+0x180], !P1 ;  /* 0x2fc001800209efae */ /* 0x0005e2000c901d64 */
[----:B------:R-:W-:Y:S02]  /*e820*/  ISETP.NE.AND P6, PT, R6, RZ, PT ;  /* 0x000000ff0600720c */ /* 0x000fe40003fc5270 */
        /* <DEDUP_REMOVED lines=13> */
[----:B-1----:R-:W-:Y:S01]  /*e900*/  @!P6 IMAD.X R5, RZ, RZ, R5, P0 ;  /* 0x000000ffff05e224 */ /* 0x002fe200000e0605 */
[----:B--2---:R-:W-:Y:S02]  /*e910*/  @!P6 MOV R2, R14 ;  /* 0x0000000e0002e202 */ /* 0x004fe40000000f00 */
        /* <DEDUP_REMOVED lines=18> */
.L_x_13920:
        /* <DEDUP_REMOVED lines=13> */
.L_x_13834:
[----:B------:R-:W-:Y:S05]  /*eb10*/  BSYNC B0 ;  /* 0x0000000000007941 */ /* 0x000fea0003800000 */
.L_x_13833:
        /* <DEDUP_REMOVED lines=9> */
.L_x_13921:
[----:B------:R-:W-:-:S13]  /*ebb0*/  LOP3.LUT P0, RZ, R16, 0x20, RZ, 0xc0, !PT ;  /* 0x0000002010ff7812 */ /* 0x000fda000780c0ff */
[----:B------:R-:W-:Y:S05]  /*ebc0*/  @!P0 BRA `(.L_x_13836) ;  /* 0x0000000000048947 */ /* 0x000fea0003800000 */
[----:B------:R-:W-:Y:S01]  /*ebd0*/  BPT.TRAP 0x1 ;  /* 0x000000040000795c */ /* 0x000fe20000300000 */
.L_x_13836:
[----:B------:R-:W4:Y:S02]  /*ebe0*/  SYNCS.PHASECHK.TRANS64.TRYWAIT P0, [UR44+0x32460], R0 ;  /* 0x03246000ff0075a7 */ /* 0x000f24000800016c */
[----:B----4-:R-:W-:Y:S05]  /*ebf0*/  @!P0 BRA `(.L_x_13837) ;  /* 0x0000003800d48947 */ /* 0x010fea0003800000 */
.L_x_13922:
        /* <DEDUP_REMOVED lines=33> */
[C---:B------:R-:W-:Y:S01]  /*ee10*/  LOP3.LUT P2, RZ, R5.reuse, 0x2, RZ, 0xc0, !PT ;  /* 0x0000000205ff7812 */ /* 0x040fe2000784c0ff */
[----:B------:R-:W1:Y:S01]  /*ee20*/  SHFL.IDX PT, R0, R19, RZ, 0x181f ;  /* 0x00181fff13007589 */ /* 0x000e6200000e0000 */
[----:B------:R-:W-:-:S03]  /*ee30*/  LOP3.LUT P1, RZ, R5, 0x4, RZ, 0xc0, !PT ;  /* 0x0000000405ff7812 */ /* 0x000fc6000782c0ff */
[----:B------:R-:W-:Y:S04]  /*ee40*/  SHFL.IDX PT, R4, R19, 0x1, 0x181f ;  /* 0x00381f0013047f89 */ /* 0x000fe800000e0000 */
[----:B------:R-:W-:Y:S01]  /*ee50*/  SHFL.IDX PT, R7, R19, 0x3, 0x181f ;  /* 0x00781f0013077f89 */ /* 0x000fe200000e0000 */
[----:B0-----:R-:W-:-:S03]  /*ee60*/  IADD3 R2, P0, R14, R17, RZ ;  /* 0x000000110e027210 */ /* 0x001fc60007f1e0ff */
[----:B------:R-:W0:Y:S02]  /*ee70*/  SHFL.IDX PT, R14, R10, 0x1, 0x181f ;  /* 0x00381f000a0e7f89 */ /* 0x000e2400000e0000 */
[----:B-1----:R-:W-:Y:S01]  /*ee80*/  IMAD.X R3, RZ, RZ, R0, P0 ;  /* 0x000000ffff037224 */ /* 0x002fe200000e0600 */
[----:B------:R-:W-:-:S05]  /*ee90*/  LEA R0, R28, UR44, 0x1 ;  /* 0x0000002c1c007c11 */ /* 0x000fca000f8e08ff */
[----:B------:R-:W-:Y:S01]  /*eea0*/  VIADD R31, R0, 0x400 ;  /* 0x00000400001f7836 */ /* 0x000fe20000000000 */
        /* <DEDUP_REMOVED lines=12> */
[----:B------:R-:W-:Y:S01]  /*ef70*/  LDGSTS.E.BYPASS.LTC128B.128 [R0+0x9400], desc[UR36][R2.64+0x180], !P3 ;  /* 0x0940018002007fae */ /* 0x000fe2000d901d64 */
        /* <DEDUP_REMOVED lines=12> */
[----:B------:R-:W0:Y:S02]  /*f040*/  SHFL.IDX PT, R14, R10, 0x4, 0x181f ;  /* 0x00981f000a0e7f89 */ /* 0x000e2400000e0000 */
[----:B------:R-:W-:Y:S01]  /*f050*/  IMAD.X R7, RZ, RZ, R7, P3 ;  /* 0x000000ffff077224 */ /* 0x000fe200018e0607 */
[C---:B------:R-:W-:Y:S01]  /*f060*/  ISETP.LT.OR P3, PT, R18.reuse, 0x21, P4 ;  /* 0x000000211200780c */ /* 0x040fe20002761670 */
[----:B-1----:R-:W1:Y:S04]  /*f070*/  SHFL.IDX PT, R8, R19, 0x4, 0x181f ;  /* 0x00981f0013087f89 */ /* 0x002e6800000e0000 */
[----:B------:R-:W2:Y:S08]  /*f080*/  SHFL.IDX PT, R19, R19, 0x5, 0x181f ;  /* 0x00b81f0013137f89 */ /* 0x000eb000000e0000 */
[----:B------:R-:W-:Y:S01]  /*f090*/  LDGSTS.E.BYPASS.LTC128B.128 [R0+0x1400], desc[UR36][R4.64], !P3 ;  /* 0x0140000004007fae */ /* 0x000fe2000d901d64 */
[----:B------:R-:W-:-:S13]  /*f0a0*/  ISETP.LT.OR P3, PT, R18, 0x21, !P2 ;  /* 0x000000211200780c */ /* 0x000fda0005761670 */
[----:B------:R-:W-:Y:S01]  /*f0b0*/  LDGSTS.E.BYPASS.LTC128B.128 [R0+0x4400], desc[UR36][R4.64+0x80], !P3 ;  /* 0x0440008004007fae */ /* 0x000fe2000d901d64 */
[----:B------:R-:W-:-:S13]  /*f0c0*/  ISETP.LT.OR P3, PT, R18, 0x21, !P1 ;  /* 0x000000211200780c */ /* 0x000fda0004f61670 */
[----:B------:R-:W-:Y:S01]  /*f0d0*/  LDGSTS.E.BYPASS.LTC128B.128 [R0+0x7400], desc[UR36][R4.64+0x100], !P3 ;  /* 0x0740010004007fae */ /* 0x000fe2000d901d64 */
[----:B------:R-:W-:-:S13]  /*f0e0*/  ISETP.LT.OR P3, PT, R18, 0x21, !P0 ;  /* 0x000000211200780c */ /* 0x000fda0004761670 */
[----:B------:R-:W-:Y:S01]  /*f0f0*/  LDGSTS.E.BYPASS.LTC128B.128 [R0+0xa400], desc[UR36][R4.64+0x180], !P3 ;  /* 0x0a40018004007fae */ /* 0x000fe2000d901d64 */
[----:B0-----:R-:W-:-:S03]  /*f100*/  IADD3 R2, P3, R14, R17, RZ ;  /* 0x000000110e027210 */ /* 0x001fc60007f7e0ff */
[----:B------:R3:W4:Y:S02]  /*f110*/  SHFL.IDX PT, R14, R10, 0x5, 0x181f ;  /* 0x00b81f000a0e7f89 */ /* 0x00072400000e0000 */
        /* <DEDUP_REMOVED lines=17> */
[----:B--2-4-:R3:W-:Y:S02]  /*f230*/  LDGSTS.E.BYPASS.LTC128B.128 [R0+0xb400], desc[UR36][R2.64+0x180], !P3 ;  /* 0x0b40018002007fae */ /* 0x0147e4000d901d64 */
.L_x_13936:
        /* <DEDUP_REMOVED lines=20> */
.L_x_13839:
        /* <DEDUP_REMOVED lines=11> */
[----:B------:R-:W-:Y:S01]  /*f430*/  IMAD.MOV.U32 R26, RZ, RZ, 0x1 ;  /* 0x00000001ff1a7424 */ /* 0x000fe200078e00ff */
[----:B------:R-:W-:-:S06]  /*f440*/  UIMAD UR4, UR4, UR38, URZ ;  /* 0x00000026040472a4 */ /* 0x000fcc000f8e023f */
[----:B------:R-:W-:-:S04]  /*f450*/  LOP3.LUT R3, RZ, UR4, RZ, 0x33, !PT ;  /* 0x00000004ff037c12 */ /* 0x000fc8000f8e33ff */
[----:B------:R-:W-:Y:S01]  /*f460*/  VIMNMX3 R3, R0, UR5, R3, !PT ;  /* 0x0000000500037c0f */ /* 0x000fe2000f800103 */
[----:B------:R-:W-:Y:S01]  /*f470*/  IMAD.MOV.U32 R0, RZ, RZ, 0x1 ;  /* 0x00000001ff007424 */ /* 0x000fe200078e00ff */
[----:B0-----:R-:W-:-:S04]  /*f480*/  SHF.L.U32 R2, R2, 0x4, RZ ;  /* 0x0000000402027819 */ /* 0x001fc800000006ff */
[----:B------:R-:W-:-:S04]  /*f490*/  LOP3.LUT R2, R2, 0x70, RZ, 0xc0, !PT ;  /* 0x0000007002027812 */ /* 0x000fc800078ec0ff */
[----:B------:R-:W-:-:S05]  /*f4a0*/  IADD3 R27, R2, R27, R37 ;  /* 0x0000001b021b7210 */ /* 0x000fca0007ffe025 */
[----:B------:R-:W-:Y:S01]  /*f4b0*/  VIADD R18, R27, 0xfffffee0 ;  /* 0xfffffee01b127836 */ /* 0x000fe20000000000 */
[----:B------:R-:W-:-:S03]  /*f4c0*/  IADD3 R27, -R3, -0x2, RZ ;  /* 0xfffffffe031b7810 */ /* 0x000fc60007ffe1ff */
[----:B------:R-:W-:-:S07]  /*f4d0*/  IMAD R18, R3, -0x60, R18 ;  /* 0xffffffa003127824 */ /* 0x000fce00078e0212 */
.L_x_13855:
        /* <DEDUP_REMOVED lines=22> */
.L_x_13842:
[----:B------:R-:W-:Y:S05]  /*f640*/  BSYNC B1 ;  /* 0x0000000000017941 */ /* 0x000fea0003800000 */
.L_x_13841:
[----:B------:R-:W-:-:S13]  /*f650*/  LOP3.LUT P0, RZ, R16, 0x20, RZ, 0xc0, !PT ;  /* 0x0000002010ff7812 */ /* 0x000fda000780c0ff */
[----:B------:R-:W-:Y:S05]  /*f660*/  @!P0 BRA `(.L_x_13843) ;  /* 0x0000000000048947 */ /* 0x000fea0003800000 */
[----:B------:R-:W-:Y:S01]  /*f670*/  BPT.TRAP 0x1 ;  /* 0x000000040000795c */ /* 0x000fe20000300000 */
.L_x_13843:
[----:B------:R-:W-:Y:S01]  /*f680*/  LEA R19, R0, UR44, 0x3 ;  /* 0x0000002c00137c11 */ /* 0x000fe2000f8e18ff */
[----:B------:R-:W-:Y:S01]  /*f690*/  BSSY B1, `(.L_x_13844) ;  /* 0x0000004000017945 */ /* 0x000fe20003800000 */
[----:B------:R-:W-:-:S04]  /*f6a0*/  SHF.L.U32 R23, R26, 0x1f, RZ ;  /* 0x0000001f1a177819 */ /* 0x000fc800000006ff */
[----:B------:R-:W1:Y:S02]  /*f6b0*/  SYNCS.PHASECHK.TRANS64.TRYWAIT P0, [R19+URZ+0x32440], R23 ;  /* 0x03244017130075a7 */ /* 0x000e64000800017f */
[----:B-1----:R-:W-:Y:S05]  /*f6c0*/  @!P0 BRA `(.L_x_13845) ;  /* 0x0000003800a48947 */ /* 0x002fea0003800000 */
.L_x_13937:
[----:B------:R-:W-:Y:S05]  /*f6d0*/  BSYNC B1 ;  /* 0x0000000000017941 */ /* 0x000fea0003800000 */
.L_x_13844:
        /* <DEDUP_REMOVED lines=35> */
[----:B------:R-:W0:Y:S01]  /*f910*/  SHFL.IDX PT, R14, R21, 0x1, 0x181f ;  /* 0x00381f00150e7f89 */ /* 0x000e2200000e0000 */
[----:B--2---:R-:W-:-:S03]  /*f920*/  IADD3.X R13, RZ, R3, RZ, P0, !PT ;  /* 0x00000003ff0d7210 */ /* 0x004fc600007fe4ff */
        /* <DEDUP_REMOVED lines=20> */
.L_x_13951:
        /* <DEDUP_REMOVED lines=8> */
.L_x_13847:
        /* <DEDUP_REMOVED lines=10> */
.L_x_13848:
[----:B------:R2:W-:Y:S01]  /*fb90*/  SYNCS.ARRIVE.TRANS64.A1T0 RZ, [R19+URZ+0x32430], RZ ;  /* 0x032430ff13ff79a7 */ /* 0x0005e2000810003f */
[----:B------:R-:W-:Y:S05]  /*fba0*/  @!P2 BRA `(.L_x_13849) ;  /* 0x000000000004a947 */ /* 0x000fea0003800000 */
[----:B------:R-:W-:Y:S01]  /*fbb0*/  BPT.TRAP 0x1 ;  /* 0x000000040000795c */ /* 0x000fe20000300000 */
.L_x_13849:
[----:B------:R-:W3:Y:S01]  /*fbc0*/  SYNCS.PHASECHK.TRANS64.TRYWAIT P0, [R19+URZ+0x32460], R23 ;  /* 0x03246017130075a7 */ /* 0x000ee2000800017f */
[----:B------:R-:W-:Y:S04]  /*fbd0*/  BSSY B1, `(.L_x_13850) ;  /* 0x0000002000017945 */ /* 0x000fe80003800000 */
[----:B---3--:R-:W-:Y:S05]  /*fbe0*/  @!P0 BRA `(.L_x_13851) ;  /* 0x0000003800fc8947 */ /* 0x008fea0003800000 */
.L_x_13952:
[----:B------:R-:W-:Y:S05]  /*fbf0*/  BSYNC B1 ;  /* 0x0000000000017941 */ /* 0x000fea0003800000 */
.L_x_13850:
        /* <DEDUP_REMOVED lines=50> */
[----:B-1----:R-:W-:-:S05]  /*ff20*/  IADD3.X R7, RZ, R4, RZ, P0, !PT ;  /* 0x00000004ff077210 */ /* 0x002fca00007fe4ff */
[----:B------:R-:W-:Y:S04]  /*ff30*/  LDGSTS.E.BYPASS.LTC128B.128 [R21+0x1000], desc[UR36][R6.64], !P4 ;  /* 0x0100000006157fae */ /* 0x000fe8000e101d64 */
[----:B------:R-:W-:Y:S04]  /*ff40*/  LDGSTS.E.BYPASS.LTC128B.128 [R21+0x4000], desc[UR36][R6.64+0x80], !P3 ;  /* 0x0400008006157fae */ /* 0x000fe8000d901d64 */
[----:B------:R-:W-:Y:S04]  /*ff50*/  LDGSTS.E.BYPASS.LTC128B.128 [R21+0x7000], desc[UR36][R6.64+0x100], !P2 ;  /* 0x0700010006157fae */ /* 0x000fe8000d101d64 */
[----:B------:R1:W-:Y:S01]  /*ff60*/  LDGSTS.E.BYPASS.LTC128B.128 [R21+0xa000], desc[UR36][R6.64+0x180], !P1 ;  /* 0x0a00018006157fae */ /* 0x0003e2000c901d64 */
[----:B0-----:R-:W-:-:S03]  /*ff70*/  IADD3 R4, P0, R14, R17, RZ ;  /* 0x000000110e047210 */ /* 0x001fc60007f1e0ff */
[----:B------:R-:W0:Y:S02]  /*ff80*/  SHFL.IDX PT, R14, R20, 0x4, 0x181f ;  /* 0x00981f00140e7f89 */ /* 0x000e2400000e0000 */
[----:B------:R-:W-:Y:S02]  /*ff90*/  IMAD.X R5, RZ, RZ, R5, P0 ;  /* 0x000000ffff057224 */ /* 0x000fe400000e0605 */
[----:B-1----:R-:W-:-:S03]  /*ffa0*/  IMAD.MOV.U32 R6, RZ, RZ, RZ ;  /* 0x000000ffff067224 */ /* 0x002fc600078e00ff */
        /* <DEDUP_REMOVED lines=11> */
.L_x_13966:
        /* <DEDUP_REMOVED lines=11> */
.L_x_13853:
        /* <DEDUP_REMOVED lines=10> */
.L_x_13854:
        /* <DEDUP_REMOVED lines=10> */
.L_x_13840:
[----:B------:R-:W-:Y:S05]  /*10250*/  BSYNC B0 ;  /* 0x0000000000007941 */ /* 0x000fea0003800000 */
.L_x_13819:
[----:B------:R-:W0:Y:S01]  /*10260*/  S2R R3, SR_CgaCtaId ;  /* 0x0000000000037919 */ /* 0x000e220000008800 */
[----:B------:R-:W-:Y:S01]  /*10270*/  MOV R2, 0x400 ;  /* 0x0000040000027802 */ /* 0x000fe20000000f00 */
[----:B------:R-:W-:Y:S01]  /*10280*/  BSSY B0, `(.L_x_13856) ;  /* 0x0000005000007945 */ /* 0x000fe20003800000 */
[----:B------:R-:W-:Y:S02]  /*10290*/  SHF.L.U32 R6, R6, 0x1f, RZ ;  /* 0x0000001f06067819 */ /* 0x000fe400000006ff */
[----:B0-----:R-:W-:-:S04]  /*102a0*/  LEA R7, R3, R2, 0x18 ;  /* 0x0000000203077211 */ /* 0x001fc800078ec0ff */
[----:B------:R-:W0:Y:S02]  /*102b0*/  SYNCS.PHASECHK.TRANS64.TRYWAIT P0, [R7+URZ+0x32420], R6 ;  /* 0x03242006070075a7 */ /* 0x000e24000800017f */
[----:B0-----:R-:W-:Y:S05]  /*102c0*/  @!P0 BRA `(.L_x_13857) ;  /* 0x0000003c00248947 */ /* 0x001fea0003800000 */
.L_x_13967:
[----:B------:R-:W-:Y:S05]  /*102d0*/  BSYNC B0 ;  /* 0x0000000000007941 */ /* 0x000fea0003800000 */
.L_x_13856:
[----:B------:R-:W-:-:S03]  /*102e0*/  UMOV UR4, 0xffffffff ;  /* 0xffffffff00047882 */ /* 0x000fc60000000000 */
[----:B------:R-:W-:Y:S05]  /*102f0*/  BRA.DIV UR4, `(.L_x_13858) ;  /* 0x0000003e042c7947 */ /* 0x000fea000b800000 */
[----:B------:R-:W1:Y:S02]  /*10300*/  S2R R2, SR_TID.X ;  /* 0x0000000000027919 */ /* 0x000e640000002100 */
[----:B-1----:R-:W-:-:S04]  /*10310*/  SHF.R.U32.HI R2, RZ, 0x5, R2 ;  /* 0x00000005ff027819 */ /* 0x002fc80000011602 */
[----:B------:R-:W-:-:S05]  /*10320*/  LOP3.LUT R2, R2, 0x3, RZ, 0xc0, !PT ;  /* 0x0000000302027812 */ /* 0x000fca00078ec0ff */
[----:B------:R1:W3:Y:S02]  /*10330*/  SHFL.IDX PT, R14, R2, RZ, 0x1f ;  /* 0x00001fff020e7589 */ /* 0x0002e400000e0000 */
.L_x_13970:
[----:B---3--:R-:W-:-:S13]  /*10340*/  ISETP.NE.AND P0, PT, R14, RZ, PT ;  /* 0x000000ff0e00720c */ /* 0x008fda0003f05270 */
[----:B------:R-:W-:Y:S05]  /*10350*/  @P0 BRA `(.L_x_13774) ;  /* 0x0000000000900947 */ /* 0x000fea0003800000 */
[----:B------:R-:W-:-:S03]  /*10360*/  UMOV UR4, 0xffffffff ;  /* 0xffffffff00047882 */ /* 0x000fc60000000000 */
[----:B------:R-:W-:Y:S05]  /*10370*/  BRA.DIV UR4, `(.L_x_13859) ;  /* 0x0000003e04407947 */ /* 0x000fea000b800000 */
[----:B------:R-:W-:-:S13]  /*10380*/  ELECT P6, URZ, PT ;  /* 0x00000000003f782f */ /* 0x000fda00038c0000 */
.L_x_13973:
        /* <DEDUP_REMOVED lines=8> */
.L_x_13860:
[----:B------:R-:W-:Y:S01]  /*10410*/  IMAD R5, R0, 0x8, R7 ;  /* 0x0000000800057824 */ /* 0x000fe200078e0207 */
[----:B------:R-:W-:Y:S01]  /*10420*/  SHF.L.U32 R2, R26, 0x1f, RZ ;  /* 0x0000001f1a027819 */ /* 0x000fe200000006ff */
[----:B------:R-:W-:-:S03]  /*10430*/  VIADD R0, R0, 0x1 ;  /* 0x0000000100007836 */ /* 0x000fc60000000000 */
[----:B------:R-:W1:Y:S02]  /*10440*/  SYNCS.PHASECHK.TRANS64.TRYWAIT P1, [R5+URZ+0x32440], R2 ;  /* 0x03244002050075a7 */ /* 0x000e64000802017f */
[----:B------:R-:W-:-:S04]  /*10450*/  ISETP.NE.AND P2, PT, R0, 0x2, PT ;  /* 0x000000020000780c */ /* 0x000fc80003f45270 */
[----:B------:R-:W-:Y:S01]  /*10460*/  SEL R3, RZ, 0x1, P2 ;  /* 0x00000001ff037807 */ /* 0x000fe20001000000 */
[----:B-1----:R-:W-:Y:S08]  /*10470*/  @!P1 BRA `(.L_x_13861) ;  /* 0x0000003c00209947 */ /* 0x002ff00003800000 */
.L_x_13974:
[----:B------:R-:W-:Y:S02]  /*10480*/  SEL R0, R0, RZ, P2 ;  /* 0x000000ff00007207 */ /* 0x000fe40001000000 */
[----:B------:R-:W-:Y:S01]  /*10490*/  LOP3.LUT R3, R26, R3, RZ, 0x3c, !PT ;  /* 0x000000031a037212 */ /* 0x000fe200078e3cff */
[----:B------:R-:W-:Y:S06]  /*104a0*/  @!P0 BRA `(.L_x_13862) ;  /* 0x0000000000048947 */ /* 0x000fec0003800000 */
[----:B------:R-:W-:Y:S01]  /*104b0*/  BPT.TRAP 0x1 ;  /* 0x000000040000795c */ /* 0x000fe20000300000 */
.L_x_13862:
[----:B0-----:R-:W-:Y:S01]  /*104c0*/  IMAD R7, R0, 0x8, R7 ;  /* 0x0000000800077824 */ /* 0x001fe200078e0207 */
[----:B------:R-:W-:-:S04]  /*104d0*/  SHF.L.U32 R0, R3, 0x1f, RZ ;  /* 0x0000001f03007819 */ /* 0x000fc800000006ff */
[----:B------:R-:W0:Y:S02]  /*104e0*/  SYNCS.PHASECHK.TRANS64.TRYWAIT P1, [R7+URZ+0x32440], R0 ;  /* 0x03244000070075a7 */ /* 0x000e24000802017f */
[----:B0-----:R-:W-:Y:S05]  /*104f0*/  @!P1 BRA `(.L_x_13863) ;  /* 0x0000003c00149947 */ /* 0x001fea0003800000 */
.L_x_13975:
[----:B------:R-:W-:Y:S05]  /*10500*/  @!P0 BRA `(.L_x_13864) ;  /* 0x0000000000048947 */ /* 0x000fea0003800000 */
[----:B------:R-:W-:Y:S01]  /*10510*/  BPT.TRAP 0x1 ;  /* 0x000000040000795c */ /* 0x000fe20000300000 */
.L_x_13864:
[----:B------:R-:W3:Y:S02]  /*10520*/  SYNCS.PHASECHK.TRANS64.TRYWAIT P1, [R5+URZ+0x32460], R2 ;  /* 0x03246002050075a7 */ /* 0x000ee4000802017f */
[----:B---3--:R-:W-:Y:S05]  /*10530*/  @!P1 BRA `(.L_x_13865) ;  /* 0x0000003c00189947 */ /* 0x008fea0003800000 */
.L_x_13976:
[----:B------:R-:W-:Y:S05]  /*10540*/  @!P0 BRA `(.L_x_13866) ;  /* 0x0000000000048947 */ /* 0x000fea0003800000 */
[----:B------:R-:W-:Y:S01]  /*10550*/  BPT.TRAP 0x1 ;  /* 0x000000040000795c */ /* 0x000fe20000300000 */
.L_x_13866:
[----:B----4-:R4:W0:Y:S02]  /*10560*/  SYNCS.PHASECHK.TRANS64.TRYWAIT P0, [R7+URZ+0x32460], R0 ;  /* 0x03246000070075a7 */ /* 0x010824000800017f */
[----:B0-----:R-:W-:Y:S05]  /*10570*/  @!P0 NANOSLEEP.SYNCS 0x989680 ;  /* 0x009896800000895d */ /* 0x001fea0003900000 */
[----:B------:R-:W0:Y:S02]  /*10580*/  @!P0 SYNCS.PHASECHK.TRANS64 P0, [R7+URZ+0x32460], R0 ;  /* 0x03246000070085a7 */ /* 0x000e24000800007f */
[----:B0-----:R-:W-:Y:S05]  /*10590*/  @!P0 BRA `(.L_x_13866) ;  /* 0xfffffffc00f08947 */ /* 0x001fea000383ffff */
.L_x_13774:
[----:B------:R-:W-:Y:S05]  /*105a0*/  BSYNC B6 ;  /* 0x0000000000067941 */ /* 0x000fea0003800000 */
.L_x_13771:
[----:B------:R-:W-:Y:S05]  /*105b0*/  EXIT ;  /* 0x000000000000794d */ /* 0x000fea0003800000 */
.L_x_13778:
[----:B0-----:R-:W-:-:S04]  /*105c0*/  MOV R3, UR61 ;  /* 0x0000003d00037c02 */ /* 0x001fc80008000f00 */
[----:B------:R0:W1:Y:S03]  /*105d0*/  SYNCS.PHASECHK.TRANS64.TRYWAIT P0, [R3+URZ+0x32400], R0 ;  /* 0x03240000030075a7 */ /* 0x000066000800017f */
[----:B-1----:R-:W-:Y:S05]  /*105e0*/  @!P0 NANOSLEEP.SYNCS 0x989680 ;  /* 0x009896800000895d */ /* 0x002fea0003900000 */
[----:B------:R-:W1:Y:S02]  /*105f0*/  @!P0 SYNCS.PHASECHK.TRANS64 P0, [R3+URZ+0x32400], R0 ;  /* 0x03240000030085a7 */ /* 0x000e64000800007f */
[----:B-1----:R-:W-:Y:S05]  /*10600*/  @!P0 BRA `(.L_x_13778) ;  /* 0xfffffffc00ec8947 */ /* 0x002fea000383ffff */
[----:B------:R-:W-:Y:S05]  /*10610*/  BRA `(.L_x_13867) ;  /* 0xffffff1000147947 */ /* 0x000fea000383ffff */
.L_x_13782:
[----:B0-----:R-:W-:-:S04]  /*10620*/  IMAD.U32 R3, RZ, RZ, UR61 ;  /* 0x0000003dff037e24 */ /* 0x001fc8000f8e00ff */
[----:B------:R0:W2:Y:S03]  /*10630*/  SYNCS.PHASECHK.TRANS64.TRYWAIT P1, [R3+URZ+0x32430], R0 ;  /* 0x03243000030075a7 */ /* 0x0000a6000802017f */
[----:B--2---:R-:W-:Y:S05]  /*10640*/  @!P1 NANOSLEEP.SYNCS 0x989680 ;  /* 0x009896800000995d */ /* 0x004fea0003900000 */
[----:B------:R-:W2:Y:S02]  /*10650*/  @!P1 SYNCS.PHASECHK.TRANS64 P1, [R3+URZ+0x32430], R0 ;  /* 0x03243000030095a7 */ /* 0x000ea4000802007f */
[----:B--2---:R-:W-:Y:S05]  /*10660*/  @!P1 BRA `(.L_x_13782) ;  /* 0xfffffffc00ec9947 */ /* 0x004fea000383ffff */
[----:B------:R-:W-:Y:S05]  /*10670*/  BRA `(.L_x_13781) ;  /* 0xffffff1000387947 */ /* 0x000fea000383ffff */
.L_x_13783:
[----:B0-----:R-:W-:-:S04]  /*10680*/  IMAD.U32 R3, RZ, RZ, UR61 ;  /* 0x0000003dff037e24 */ /* 0x001fc8000f8e00ff */
[----:B------:R0:W2:Y:S03]  /*10690*/  SYNCS.PHASECHK.TRANS64.TRYWAIT P1, [R3+URZ+0x32410], R0 ;  /* 0x03241000030075a7 */ /* 0x0000a6000802017f */
[----:B--2---:R-:W-:Y:S05]  /*106a0*/  @!P1 NANOSLEEP.SYNCS 0x989680 ;  /* 0x009896800000995d */ /* 0x004fea0003900000 */
[----:B------:R-:W2:Y:S02]  /*106b0*/  @!P1 SYNCS.PHASECHK.TRANS64 P1, [R3+URZ+0x32410], R0 ;  /* 0x03241000030095a7 */ /* 0x000ea4000802007f */
[----:B--2---:R-:W-:Y:S05]  /*106c0*/  @!P1 BRA `(.L_x_13783) ;  /* 0xfffffffc00ec9947 */ /* 0x004fea000383ffff */
[----:B------:R-:W-:Y:S05]  /*106d0*/  BRA `(.L_x_13868) ;  /* 0xffffff1000e07947 */ /* 0x000fea000383ffff */
.L_x_13787:
[----:B0-----:R-:W-:-:S04]  /*106e0*/  IMAD.U32 R3, RZ, RZ, UR61 ;  /* 0x0000003dff037e24 */ /* 0x001fc8000f8e00ff */
[----:B------:R0:W3:Y:S03]  /*106f0*/  SYNCS.PHASECHK.TRANS64.TRYWAIT P1, [R3+URZ+0x32450], R0 ;  /* 0x03245000030075a7 */ /* 0x0000e6000802017f */
[----:B---3--:R-:W-:Y:S05]  /*10700*/  @!P1 NANOSLEEP.SYNCS 0x989680 ;  /* 0x009896800000995d */ /* 0x008fea0003900000 */
[----:B------:R-:W3:Y:S02]  /*10710*/  @!P1 SYNCS.PHASECHK.TRANS64 P1, [R3+URZ+0x32450], R0 ;  /* 0x03245000030095a7 */ /* 0x000ee4000802007f */
[----:B---3--:R-:W-:Y:S05]  /*10720*/  @!P1 BRA `(.L_x_13787) ;  /* 0xfffffffc00ec9947 */ /* 0x008fea000383ffff */
[----:B------:R-:W-:Y:S05]  /*10730*/  BRA `(.L_x_13786) ;  /* 0xffffff1000e87947 */ /* 0x000fea000383ffff */
.L_x_13794:
[----:B-1----:R-:W-:-:S04]  /*10740*/  IMAD.U32 R153, RZ, RZ, UR5 ;  /* 0x00000005ff997e24 */ /* 0x002fc8000f8e00ff */
[----:B------:R1:W2:Y:S03]  /*10750*/  SYNCS.PHASECHK.TRANS64.TRYWAIT P1, [R153+URZ+0x32430], R20 ;  /* 0x03243014990075a7 */ /* 0x0002a6000802017f */
[----:B--2---:R-:W-:Y:S05]  /*10760*/  @!P1 NANOSLEEP.SYNCS 0x989680 ;  /* 0x009896800000995d */ /* 0x004fea0003900000 */
[----:B------:R-:W2:Y:S02]  /*10770*/  @!P1 SYNCS.PHASECHK.TRANS64 P1, [R153+URZ+0x32430], R20 ;  /* 0x03243014990095a7 */ /* 0x000ea4000802007f */
[----:B--2---:R-:W-:Y:S05]  /*10780*/  @!P1 BRA `(.L_x_13794) ;  /* 0xfffffffc00ec9947 */ /* 0x004fea000383ffff */
[----:B------:R-:W-:Y:S05]  /*10790*/  BRA `(.L_x_13793) ;  /* 0xffffff38006c7947 */ /* 0x000fea000383ffff */
.L_x_13798:
[----:B--2---:R-:W-:-:S04]  /*107a0*/  IMAD.U32 R203, RZ, RZ, UR5 ;  /* 0x00000005ffcb7e24 */ /* 0x004fc8000f8e00ff */
[----:B------:R2:W3:Y:S03]  /*107b0*/  SYNCS.PHASECHK.TRANS64.TRYWAIT P1, [R203+URZ+0x32450], R20 ;  /* 0x03245014cb0075a7 */ /* 0x0004e6000802017f */
[----:B---3--:R-:W-:Y:S05]  /*107c0*/  @!P1 NANOSLEEP.SYNCS 0x989680 ;  /* 0x009896800000995d */ /* 0x008fea0003900000 */
[----:B------:R-:W3:Y:S02]  /*107d0*/  @!P1 SYNCS.PHASECHK.TRANS64 P1, [R203+URZ+0x32450], R20 ;  /* 0x03245014cb0095a7 */ /* 0x000ee4000802007f */
[----:B---3--:R-:W-:Y:S05]  /*107e0*/  @!P1 BRA `(.L_x_13798) ;  /* 0xfffffffc00ec9947 */ /* 0x008fea000383ffff */
[----:B------:R-:W-:Y:S05]  /*107f0*/  BRA `(.L_x_13797) ;  /* 0xffffff3c00387947 */ /* 0x000fea000383ffff */
.L_x_13806:
[----:B-1----:R-:W-:-:S04]  /*10800*/  MOV R153, UR6 ;  /* 0x0000000600997c02 */ /* 0x002fc80008000f00 */
[----:B------:R1:W2:Y:S03]  /*10810*/  SYNCS.PHASECHK.TRANS64.TRYWAIT P1, [R153+URZ+0x32430], R200 ;  /* 0x032430c8990075a7 */ /* 0x0002a6000802017f */
[----:B--2---:R-:W-:Y:S05]  /*10820*/  @!P1 NANOSLEEP.SYNCS 0x989680 ;  /* 0x009896800000995d */ /* 0x004fea0003900000 */
[----:B------:R-:W2:Y:S02]  /*10830*/  @!P1 SYNCS.PHASECHK.TRANS64 P1, [R153+URZ+0x32430], R200 ;  /* 0x032430c8990095a7 */ /* 0x000ea4000802007f */
[----:B--2---:R-:W-:Y:S05]  /*10840*/  @!P1 BRA `(.L_x_13806) ;  /* 0xfffffffc00ec9947 */ /* 0x004fea000383ffff */
[----:B------:R-:W-:Y:S05]  /*10850*/  BRA `(.L_x_13805) ;  /* 0xffffff6400987947 */ /* 0x000fea000383ffff */
.L_x_13810:
[----:B--2---:R-:W-:-:S04]  /*10860*/  IMAD.U32 R201, RZ, RZ, UR6 ;  /* 0x00000006ffc97e24 */ /* 0x004fc8000f8e00ff */
[----:B------:R2:W3:Y:S03]  /*10870*/  SYNCS.PHASECHK.TRANS64.TRYWAIT P1, [R201+URZ+0x32450], R200 ;  /* 0x032450c8c90075a7 */ /* 0x0004e6000802017f */
[----:B---3--:R-:W-:Y:S05]  /*10880*/  @!P1 NANOSLEEP.SYNCS 0x989680 ;  /* 0x009896800000995d */ /* 0x008fea0003900000 */
[----:B------:R-:W3:Y:S02]  /*10890*/  @!P1 SYNCS.PHASECHK.TRANS64 P1, [R201+URZ+0x32450], R200 ;  /* 0x032450c8c90095a7 */ /* 0x000ee4000802007f */
[----:B---3--:R-:W-:Y:S05]  /*108a0*/  @!P1 BRA `(.L_x_13810) ;  /* 0xfffffffc00ec9947 */ /* 0x008fea000383ffff */
[----:B------:R-:W-:Y:S05]  /*108b0*/  BRA `(.L_x_13809) ;  /* 0xffffff6800187947 */ /* 0x000fea000383ffff */
.L_x_13824:
[----:B------:R-:W-:Y:S02]  /*108c0*/  IMAD.MOV.U32 R13, RZ, RZ, R22 ;  /* 0x000000ffff0d7224 */ /* 0x000fe400078e0016 */
[----:B------:R-:W-:Y:S02]  /*108d0*/  IMAD.MOV.U32 R12, RZ, RZ, RZ ;  /* 0x000000ffff0c7224 */ /* 0x000fe400078e00ff */
[----:B------:R-:W-:Y:S02]  /*108e0*/  IMAD.MOV.U32 R11, RZ, RZ, 0x1f ;  /* 0x0000001fff0b7424 */ /* 0x000fe400078e00ff */
[----:B------:R-:W-:-:S07]  /*108f0*/  IMAD.MOV.U32 R15, RZ, RZ, -0x1 ;  /* 0xffffffffff0f7424 */ /* 0x000fce00078e00ff */
[----:B-----5:R-:W-:Y:S05]  /*10900*/  WARPSYNC.COLLECTIVE R15, `(.L_x_13869) ;  /* 0x000000000f087348 */ /* 0x020fea0003c00000 */
[----:B------:R0:W1:Y:S02]  /*10910*/  SHFL.IDX P6, R14, R13, R12, R11 ;  /* 0x0000000c0d0e7389 */ /* 0x00006400000c000b */
[----:B01---5:R-:W-:Y:S01]  /*10920*/  ENDCOLLECTIVE ;  /* 0x000000000000791b */ /* 0x023fe20003800000 */
.L_x_13869:
[----:B------:R-:W-:Y:S05]  /*10930*/  BRA `(.L_x_13870) ;  /* 0xffffffc4005c7947 */ /* 0x000fea000383ffff */
.L_x_13826:
[----:B0-----:R-:W-:-:S04]  /*10940*/  MOV R3, UR44 ;  /* 0x0000002c00037c02 */ /* 0x001fc80008000f00 */
[----:B------:R0:W1:Y:S03]  /*10950*/  SYNCS.PHASECHK.TRANS64.TRYWAIT P0, [R3+URZ+0x32440], R2 ;  /* 0x03244002030075a7 */ /* 0x000066000800017f */
[----:B-1----:R-:W-:Y:S05]  /*10960*/  @!P0 NANOSLEEP.SYNCS 0x989680 ;  /* 0x009896800000895d */ /* 0x002fea0003900000 */
[----:B------:R-:W1:Y:S02]  /*10970*/  @!P0 SYNCS.PHASECHK.TRANS64 P0, [R3+URZ+0x32440], R2 ;  /* 0x03244002030085a7 */ /* 0x000e64000800007f */
[----:B-1----:R-:W-:Y:S05]  /*10980*/  @!P0 BRA `(.L_x_13826) ;  /* 0xfffffffc00ec8947 */ /* 0x002fea000383ffff */
[----:B------:R-:W-:Y:S05]  /*10990*/  BRA `(.L_x_13871) ;  /* 0xffffffc400a07947 */ /* 0x000fea000383ffff */
.L_x_13827:
        /* <DEDUP_REMOVED lines=8> */
.L_x_13873:
[----:B------:R-:W-:Y:S05]  /*10a20*/  BSYNC B0 ;  /* 0x0000000000007941 */ /* 0x000fea0003800000 */
.L_x_13872:
        /* <DEDUP_REMOVED lines=9> */
.L_x_13874:
[----:B------:R-:W-:Y:S01]  /*10ac0*/  IMAD.MOV.U32 R13, RZ, RZ, R5 ;  /* 0x000000ffff0d7224 */ /* 0x000fe200078e0005 */
[----:B------:R-:W-:Y:S02]  /*10ad0*/  MOV R12, 0x1 ;  /* 0x00000001000c7802 */ /* 0x000fe40000000f00 */
[----:B------:R-:W-:-:S13]  /*10ae0*/  @P0 LEA R2, P1, R17, R14, 0x1 ;  /* 0x0000000e11020211 */ /* 0x000fda00078208ff */
[----:B------:R-:W-:Y:S05]  /*10af0*/  WARPSYNC.COLLECTIVE R15, `(.L_x_13875) ;  /* 0x000000000f087348 */ /* 0x000fea0003c00000 */
[----:B------:R0:W1:Y:S02]  /*10b00*/  SHFL.IDX P6, R14, R13, R12, R11 ;  /* 0x0000000c0d0e7389 */ /* 0x00006400000c000b */
[----:B01----:R-:W-:Y:S01]  /*10b10*/  ENDCOLLECTIVE ;  /* 0x000000000000791b */ /* 0x003fe20003800000 */
.L_x_13875:
        /* <DEDUP_REMOVED lines=12> */
.L_x_13876:
[----:B------:R-:W-:Y:S02]  /*10be0*/  IMAD.MOV.U32 R13, RZ, RZ, R5 ;  /* 0x000000ffff0d7224 */ /* 0x000fe400078e0005 */
[----:B------:R-:W-:Y:S01]  /*10bf0*/  IMAD.MOV.U32 R12, RZ, RZ, 0x2 ;  /* 0x00000002ff0c7424 */ /* 0x000fe200078e00ff */
[----:B------:R-:W-:-:S13]  /*10c00*/  @P0 LEA R2, P1, R17, R14, 0x1 ;  /* 0x0000000e11020211 */ /* 0x000fda00078208ff */
[----:B------:R-:W-:Y:S05]  /*10c10*/  WARPSYNC.COLLECTIVE R15, `(.L_x_13877) ;  /* 0x000000000f087348 */ /* 0x000fea0003c00000 */
[----:B------:R0:W1:Y:S02]  /*10c20*/  SHFL.IDX P6, R14, R13, R12, R11 ;  /* 0x0000000c0d0e7389 */ /* 0x00006400000c000b */
[----:B01----:R-:W-:Y:S01]  /*10c30*/  ENDCOLLECTIVE ;  /* 0x000000000000791b */ /* 0x003fe20003800000 */
.L_x_13877:
        /* <DEDUP_REMOVED lines=12> */
.L_x_13878:
[----:B------:R-:W-:Y:S02]  /*10d00*/  IMAD.MOV.U32 R13, RZ, RZ, R5 ;  /* 0x000000ffff0d7224 */ /* 0x000fe400078e0005 */
[----:B------:R-:W-:Y:S01]  /*10d10*/  IMAD.MOV.U32 R12, RZ, RZ, 0x3 ;  /* 0x00000003ff0c7424 */ /* 0x000fe200078e00ff */
[----:B------:R-:W-:-:S13]  /*10d20*/  @P0 LEA R2, P1, R17, R14, 0x1 ;  /* 0x0000000e11020211 */ /* 0x000fda00078208ff */
[----:B------:R-:W-:Y:S05]  /*10d30*/  WARPSYNC.COLLECTIVE R15, `(.L_x_13879) ;  /* 0x000000000f087348 */ /* 0x000fea0003c00000 */
[----:B------:R0:W1:Y:S02]  /*10d40*/  SHFL.IDX P6, R14, R13, R12, R11 ;  /* 0x0000000c0d0e7389 */ /* 0x00006400000c000b */
[----:B01----:R-:W-:Y:S01]  /*10d50*/  ENDCOLLECTIVE ;  /* 0x000000000000791b */ /* 0x003fe20003800000 */
.L_x_13879:
        /* <DEDUP_REMOVED lines=12> */
.L_x_13880:
[----:B------:R-:W-:Y:S02]  /*10e20*/  IMAD.MOV.U32 R13, RZ, RZ, R5 ;  /* 0x000000ffff0d7224 */ /* 0x000fe400078e0005 */
[----:B------:R-:W-:Y:S01]  /*10e30*/  IMAD.MOV.U32 R12, RZ, RZ, 0x4 ;  /* 0x00000004ff0c7424 */ /* 0x000fe200078e00ff */
[----:B------:R-:W-:-:S13]  /*10e40*/  @P0 LEA R2, P1, R17, R14, 0x1 ;  /* 0x0000000e11020211 */ /* 0x000fda00078208ff */
[----:B------:R-:W-:Y:S05]  /*10e50*/  WARPSYNC.COLLECTIVE R15, `(.L_x_13881) ;  /* 0x000000000f087348 */ /* 0x000fea0003c00000 */
[----:B------:R0:W1:Y:S02]  /*10e60*/  SHFL.IDX P6, R14, R13, R12, R11 ;  /* 0x0000000c0d0e7389 */ /* 0x00006400000c000b */
[----:B01----:R-:W-:Y:S01]  /*10e70*/  ENDCOLLECTIVE ;  /* 0x000000000000791b */ /* 0x003fe20003800000 */
.L_x_13881:
        /* <DEDUP_REMOVED lines=12> */
.L_x_13882:
[----:B------:R-:W-:Y:S02]  /*10f40*/  IMAD.MOV.U32 R13, RZ, RZ, R5 ;  /* 0x000000ffff0d7224 */ /* 0x000fe400078e0005 */
[----:B------:R-:W-:Y:S01]  /*10f50*/  IMAD.MOV.U32 R12, RZ, RZ, 0x5 ;  /* 0x00000005ff0c7424 */ /* 0x000fe200078e00ff */
[----:B------:R-:W-:-:S13]  /*10f60*/  @P0 LEA R2, P1, R17, R14, 0x1 ;  /* 0x0000000e11020211 */ /* 0x000fda00078208ff */
[----:B------:R-:W-:Y:S05]  /*10f70*/  WARPSYNC.COLLECTIVE R15, `(.L_x_13883) ;  /* 0x000000000f087348 */ /* 0x000fea0003c00000 */
[----:B------:R0:W1:Y:S02]  /*10f80*/  SHFL.IDX P6, R14, R13, R12, R11 ;  /* 0x0000000c0d0e7389 */ /* 0x00006400000c000b */
[----:B01----:R-:W-:Y:S01]  /*10f90*/  ENDCOLLECTIVE ;  /* 0x000000000000791b */ /* 0x003fe20003800000 */
.L_x_13883:
[----:B------:R-:W-:-:S05]  /*10fa0*/  @P0 IADD3.X R3, RZ, R0, RZ, P1, !PT ;  /* 0x00000000ff030210 */ /* 0x000fca0000ffe4ff */
        /* <DEDUP_REMOVED lines=9> */
.L_x_13884:
[----:B------:R-:W-:Y:S05]  /*11040*/  BRA `(.L_x_13885) ;  /* 0xffffffc400147947 */ /* 0x000fea000383ffff */
.L_x_13830:
[----:B------:R-:W-:Y:S01]  /*11050*/  IMAD.MOV.U32 R13, RZ, RZ, R6 ;  /* 0x000000ffff0d7224 */ /* 0x000fe200078e0006 */
[----:B------:R-:W-:Y:S01]  /*11060*/  MOV R12, RZ ;  /* 0x000000ff000c7202 */ /* 0x000fe20000000f00 */
[----:B------:R-:W-:Y:S01]  /*11070*/  IMAD.MOV.U32 R11, RZ, RZ, 0x181f ;  /* 0x0000181fff0b7424 */ /* 0x000fe200078e00ff */
[----:B------:R-:W-:Y:S01]  /*11080*/  LOP3.LUT R16, R16, 0xffffefff, RZ, 0xc0, !PT ;  /* 0xffffefff10107812 */ /* 0x000fe200078ec0ff */
[----:B------:R-:W-:Y:S02]  /*11090*/  IMAD.MOV.U32 R15, RZ, RZ, -0x1 ;  /* 0xffffffffff0f7424 */ /* 0x000fe400078e00ff */
[----:B------:R-:W-:-:S07]  /*110a0*/  IMAD.U32 R4, RZ, RZ, UR46 ;  /* 0x0000002eff047e24 */ /* 0x000fce000f8e00ff */
[----:B------:R-:W-:Y:S05]  /*110b0*/  WARPSYNC.COLLECTIVE R15, `(.L_x_13886) ;  /* 0x000000000f087348 */ /* 0x000fea0003c00000 */
[----:B------:R0:W1:Y:S02]  /*110c0*/  SHFL.IDX P6, R14, R13, R12, R11 ;  /* 0x0000000c0d0e7389 */ /* 0x00006400000c000b */
[----:B01----:R-:W-:Y:S01]  /*110d0*/  ENDCOLLECTIVE ;  /* 0x000000000000791b */ /* 0x003fe20003800000 */
.L_x_13886:
[----:B------:R-:W-:-:S05]  /*110e0*/  LEA R4, R4, R37, 0x7 ;  /* 0x0000002504047211 */ /* 0x000fca00078e38ff */
[----:B------:R-:W-:Y:S02]  /*110f0*/  VIADD R8, R4, 0x10 ;  /* 0x0000001004087836 */ /* 0x000fe40000000000 */
[----:B------:R-:W-:Y:S02]  /*11100*/  IMAD.MOV.U32 R13, RZ, RZ, R0 ;  /* 0x000000ffff0d7224 */ /* 0x000fe400078e0000 */
[----:B------:R-:W-:-:S07]  /*11110*/  IMAD.MOV.U32 R3, RZ, RZ, R14 ;  /* 0x000000ffff037224 */ /* 0x000fce00078e000e */
[----:B------:R-:W-:Y:S05]  /*11120*/  WARPSYNC.COLLECTIVE R15, `(.L_x_13887) ;  /* 0x000000000f087348 */ /* 0x000fea0003c00000 */
[----:B------:R0:W1:Y:S02]  /*11130*/  SHFL.IDX P6, R14, R13, R12, R11 ;  /* 0x0000000c0d0e7389 */ /* 0x00006400000c000b */
[----:B01----:R-:W-:Y:S01]  /*11140*/  ENDCOLLECTIVE ;  /* 0x000000000000791b */ /* 0x003fe20003800000 */
.L_x_13887:
        /* <DEDUP_REMOVED lines=11> */
.L_x_13888:
[----:B------:R-:W-:Y:S01]  /*11200*/  LOP3.LUT R16, R16, 0xfffff7ff, RZ, 0xc0, !PT ;  /* 0xfffff7ff10107812 */ /* 0x000fe200078ec0ff */
[----:B------:R-:W-:Y:S02]  /*11210*/  @!P2 IMAD.X R3, RZ, RZ, R3, P1 ;  /* 0x000000ffff03a224 */ /* 0x000fe400008e0603 */
[----:B------:R-:W-:-:S05]  /*11220*/  @!P2 IMAD.MOV.U32 R2, RZ, RZ, R10 ;  /* 0x000000ffff02a224 */ /* 0x000fca00078e000a */
[----:B------:R-:W-:Y:S01]  /*11230*/  @!PT LDS RZ, [RZ] ;  /* 0x00000000fffff984 */ /* 0x000fe20000000800 */
[----:B------:R-:W-:Y:S01]  /*11240*/  @!PT LDS RZ, [RZ] ;  /* 0x00000000fffff984 */ /* 0x000fe20000000800 */
[----:B------:R-:W-:Y:S01]  /*11250*/  @!PT LDS RZ, [RZ] ;  /* 0x00000000fffff984 */ /* 0x000fe20000000800 */
[----:B------:R0:W-:Y:S01]  /*11260*/  @!P2 LDGSTS.E.BYPASS.LTC128B.128 [R9+0x18400], desc[UR36][R2.64], !P0 ;  /* 0x184000000209afae */ /* 0x0001e2000c101d64 */
[----:B------:R-:W-:Y:S01]  /*11270*/  ISETP.GE.AND P2, PT, R8, R5, PT ;  /* 0x000000050800720c */ /* 0x000fe20003f46270 */
[----:B------:R-:W-:Y:S02]  /*11280*/  VIADD R8, R4, 0x20 ;  /* 0x0000002004087836 */ /* 0x000fe40000000000 */
[----:B------:R-:W-:Y:S01]  /*11290*/  IMAD.MOV.U32 R13, RZ, RZ, R0 ;  /* 0x000000ffff0d7224 */ /* 0x000fe200078e0000 */
[----:B------:R-:W-:-:S09]  /*112a0*/  MOV R7, R14 ;  /* 0x0000000e00077202 */ /* 0x000fd20000000f00 */
[----:B0-----:R-:W-:Y:S05]  /*112b0*/  WARPSYNC.COLLECTIVE R15, `(.L_x_13889) ;  /* 0x000000000f087348 */ /* 0x001fea0003c00000 */
[----:B------:R1:W2:Y:S02]  /*112c0*/  SHFL.IDX P6, R14, R13, R12, R11 ;  /* 0x0000000c0d0e7389 */ /* 0x0002a400000c000b */
[----:B012---:R-:W-:Y:S01]  /*112d0*/  ENDCOLLECTIVE ;  /* 0x000000000000791b */ /* 0x007fe20003800000 */
.L_x_13889:
[----:B------:R-:W-:-:S04]  /*112e0*/  @P2 LOP3.LUT R16, R16, 0x800, RZ, 0xfc, !PT ;  /* 0x0000080010102812 */ /* 0x000fc800078efcff */
[----:B------:R-:W-:Y:S02]  /*112f0*/  LOP3.LUT R16, R16, 0xfffffbff, RZ, 0xc0, !PT ;  /* 0xfffffbff10107812 */ /* 0x000fe400078ec0ff */
[----:B------:R-:W-:Y:S02]  /*11300*/  @!P2 LEA R15, R28, UR44, 0x1 ;  /* 0x0000002c1c0fac11 */ /* 0x000fe4000f8e08ff */
[----:B------:R-:W-:Y:S02]  /*11310*/  MOV R13, R6 ;  /* 0x00000006000d7202 */ /* 0x000fe40000000f00 */
        /* <DEDUP_REMOVED lines=11> */
[----:B------:R-:W-:-:S02]  /*113d0*/  VIADD R8, R4, 0x30 ;  /* 0x0000003004087836 */ /* 0x000fc40000000000 */
[----:B0-----:R-:W-:-:S10]  /*113e0*/  IMAD.MOV.U32 R15, RZ, RZ, -0x1 ;  /* 0xffffffffff0f7424 */ /* 0x001fd400078e00ff */
[----:B------:R-:W-:-:S07]  /*113f0*/  @P2 LOP3.LUT R16, R16, 0x400, RZ, 0xfc, !PT ;  /* 0x0000040010102812 */ /* 0x000fce00078efcff */
[----:B------:R-:W-:Y:S05]  /*11400*/  WARPSYNC.COLLECTIVE R15, `(.L_x_13890) ;  /* 0x000000000f087348 */ /* 0x000fea0003c00000 */
[----:B------:R0:W1:Y:S02]  /*11410*/  SHFL.IDX P6, R14, R13, R12, R11 ;  /* 0x0000000c0d0e7389 */ /* 0x00006400000c000b */
[----:B01----:R-:W-:Y:S01]  /*11420*/  ENDCOLLECTIVE ;  /* 0x000000000000791b */ /* 0x003fe20003800000 */
.L_x_13890:
[----:B------:R-:W-:Y:S01]  /*11430*/  LOP3.LUT R16, R16, 0xfffffdff, RZ, 0xc0, !PT ;  /* 0xfffffdff10107812 */ /* 0x000fe200078ec0ff */
[----:B------:R-:W-:Y:S02]  /*11440*/  IMAD.MOV.U32 R13, RZ, RZ, R0 ;  /* 0x000000ffff0d7224 */ /* 0x000fe400078e0000 */
[----:B------:R-:W-:-:S07]  /*11450*/  IMAD.MOV.U32 R2, RZ, RZ, R14 ;  /* 0x000000ffff027224 */ /* 0x000fce00078e000e */
[----:B------:R-:W-:Y:S05]  /*11460*/  WARPSYNC.COLLECTIVE R15, `(.L_x_13891) ;  /* 0x000000000f087348 */ /* 0x000fea0003c00000 */
[----:B------:R0:W1:Y:S02]  /*11470*/  SHFL.IDX P6, R14, R13, R12, R11 ;  /* 0x0000000c0d0e7389 */ /* 0x00006400000c000b */
[----:B01----:R-:W-:Y:S01]  /*11480*/  ENDCOLLECTIVE ;  /* 0x000000000000791b */ /* 0x003fe20003800000 */
.L_x_13891:
[----:B------:R-:W-:Y:S01]  /*11490*/  @!P2 LEA R15, R28, UR44, 0x1 ;  /* 0x0000002c1c0fac11 */ /* 0x000fe2000f8e08ff */
[----:B------:R-:W-:Y:S01]  /*114a0*/  IMAD.MOV.U32 R12, RZ, RZ, 0x3 ;  /* 0x00000003ff0c7424 */ /* 0x000fe200078e00ff */
[----:B------:R-:W-:-:S04]  /*114b0*/  @!P2 LEA R13, P1, R17, R14, 0x1 ;  /* 0x0000000e110da211 */ /* 0x000fc800078208ff */
[----:B------:R-:W-:Y:S01]  /*114c0*/  @!P2 IADD3.X R14, RZ, R2, RZ, P1, !PT ;  /* 0x00000002ff0ea210 */ /* 0x000fe20000ffe4ff */
[----:B------:R-:W-:Y:S02]  /*114d0*/  @!P2 IMAD.MOV.U32 R2, RZ, RZ, R13 ;  /* 0x000000ffff02a224 */ /* 0x000fe400078e000d */
[----:B------:R-:W-:Y:S02]  /*114e0*/  IMAD.MOV.U32 R13, RZ, RZ, R6 ;  /* 0x000000ffff0d7224 */ /* 0x000fe400078e0006 */
[----:B------:R-:W-:-:S05]  /*114f0*/  @!P2 IMAD.MOV.U32 R3, RZ, RZ, R14 ;  /* 0x000000ffff03a224 */ /* 0x000fca00078e000e */
[----:B------:R-:W-:Y:S01]  /*11500*/  @!PT LDS RZ, [RZ] ;  /* 0x00000000fffff984 */ /* 0x000fe20000000800 */
[----:B------:R-:W-:Y:S01]  /*11510*/  @!PT LDS RZ, [RZ] ;  /* 0x00000000fffff984 */ /* 0x000fe20000000800 */
[----:B------:R-:W-:Y:S01]  /*11520*/  @!PT LDS RZ, [RZ] ;  /* 0x00000000fffff984 */ /* 0x000fe20000000800 */
[----:B------:R0:W-:Y:S01]  /*11530*/  @!P2 LDGSTS.E.BYPASS.LTC128B.128 [R15+0x19400], desc[UR36][R2.64], !P0 ;  /* 0x19400000020fafae */ /* 0x0001e2000c101d64 */
[----:B------:R-:W-:Y:S02]  /*11540*/  ISETP.GE.AND P2, PT, R8, R5, PT ;  /* 0x000000050800720c */ /* 0x000fe40003f46270 */
[----:B0-----:R-:W-:-:S11]  /*11550*/  MOV R15, 0xffffffff ;  /* 0xffffffff000f7802 */ /* 0x001fd60000000f00 */
[----:B------:R-:W-:-:S07]  /*11560*/  @P2 LOP3.LUT R16, R16, 0x200, RZ, 0xfc, !PT ;  /* 0x0000020010102812 */ /* 0x000fce00078efcff */
[----:B------:R-:W-:Y:S05]  /*11570*/  WARPSYNC.COLLECTIVE R15, `(.L_x_13892) ;  /* 0x000000000f087348 */ /* 0x000fea0003c00000 */
[----:B------:R0:W1:Y:S02]  /*11580*/  SHFL.IDX P6, R14, R13, R12, R11 ;  /* 0x0000000c0d0e7389 */ /* 0x00006400000c000b */
[----:B01----:R-:W-:Y:S01]  /*11590*/  ENDCOLLECTIVE ;  /* 0x000000000000791b */ /* 0x003fe20003800000 */
.L_x_13892:
[----:B------:R-:W-:Y:S01]  /*115a0*/  LOP3.LUT R16, R16, 0xfffffeff, RZ, 0xc0, !PT ;  /* 0xfffffeff10107812 */ /* 0x000fe200078ec0ff */
[----:B------:R-:W-:Y:S02]  /*115b0*/  IMAD.MOV.U32 R13, RZ, RZ, R0 ;  /* 0x000000ffff0d7224 */ /* 0x000fe400078e0000 */
[----:B------:R-:W-:-:S07]  /*115c0*/  IMAD.MOV.U32 R8, RZ, RZ, R14 ;  /* 0x000000ffff087224 */ /* 0x000fce00078e000e */
[----:B------:R-:W-:Y:S05]  /*115d0*/  WARPSYNC.COLLECTIVE R15, `(.L_x_13893) ;  /* 0x000000000f087348 */ /* 0x000fea0003c00000 */
[----:B------:R0:W1:Y:S02]  /*115e0*/  SHFL.IDX P6, R14, R13, R12, R11 ;  /* 0x0000000c0d0e7389 */ /* 0x00006400000c000b */
[----:B01----:R-:W-:Y:S01]  /*115f0*/  ENDCOLLECTIVE ;  /* 0x000000000000791b */ /* 0x003fe20003800000 */
.L_x_13893:
[----:B------:R-:W-:Y:S01]  /*11600*/  @!P2 LEA R15, R28, UR44, 0x1 ;  /* 0x0000002c1c0fac11 */ /* 0x000fe2000f8e08ff */
[----:B------:R-:W-:Y:S02]  /*11610*/  IMAD.MOV.U32 R13, RZ, RZ, R6 ;  /* 0x000000ffff0d7224 */ /* 0x000fe400078e0006 */
[----:B------:R-:W-:Y:S02]  /*11620*/  IMAD.MOV.U32 R12, RZ, RZ, 0x4 ;  /* 0x00000004ff0c7424 */ /* 0x000fe400078e00ff */
[----:B------:R-:W-:-:S05]  /*11630*/  IMAD.MOV.U32 R2, RZ, RZ, R14 ;  /* 0x000000ffff027224 */ /* 0x000fca00078e000e */
[----:B------:R-:W-:-:S05]  /*11640*/  @!P2 LEA R7, P1, R17, R2, 0x1 ;  /* 0x000000021107a211 */ /* 0x000fca00078208ff */
[----:B------:R-:W-:Y:S02]  /*11650*/  @!P2 IMAD.X R8, RZ, RZ, R8, P1 ;  /* 0x000000ffff08a224 */ /* 0x000fe400008e0608 */
[----:B------:R-:W-:-:S03]  /*11660*/  @!P2 IMAD.MOV.U32 R2, RZ, RZ, R7 ;  /* 0x000000ffff02a224 */ /* 0x000fc600078e0007 */
[----:B------:R-:W-:Y:S01]  /*11670*/  @!P2 MOV R3, R8 ;  /* 0x000000080003a202 */ /* 0x000fe20000000f00 */
[----:B------:R-:W-:-:S04]  /*11680*/  VIADD R8, R4, 0x40 ;  /* 0x0000004004087836 */ /* 0x000fc80000000000 */
[----:B------:R-:W-:Y:S01]  /*11690*/  @!PT LDS RZ, [RZ] ;  /* 0x00000000fffff984 */ /* 0x000fe20000000800 */
[----:B------:R-:W-:Y:S01]  /*116a0*/  @!PT LDS RZ, [RZ] ;  /* 0x00000000fffff984 */ /* 0x000fe20000000800 */
[----:B------:R-:W-:Y:S01]  /*116b0*/  @!PT LDS RZ, [RZ] ;  /* 0x00000000fffff984 */ /* 0x000fe20000000800 */
[----:B------:R0:W-:Y:S01]  /*116c0*/  @!P2 LDGSTS.E.BYPASS.LTC128B.128 [R15+0x19c00], desc[UR36][R2.64], !P0 ;  /* 0x19c00000020fafae */ /* 0x0001e2000c101d64 */
[----:B------:R-:W-:Y:S01]  /*116d0*/  ISETP.GE.AND P2, PT, R8, R5, PT ;  /* 0x000000050800720c */ /* 0x000fe20003f46270 */
[----:B------:R-:W-:Y:S02]  /*116e0*/  VIADD R8, R4, 0x50 ;  /* 0x0000005004087836 */ /* 0x000fe40000000000 */
[----:B0-----:R-:W-:-:S10]  /*116f0*/  IMAD.MOV.U32 R15, RZ, RZ, -0x1 ;  /* 0xffffffffff0f7424 */ /* 0x001fd400078e00ff */
[----:B------:R-:W-:Y:S02]  /*11700*/  @!P2 LEA R7, R28, UR44, 0x1 ;  /* 0x0000002c1c07ac11 */ /* 0x000fe4000f8e08ff */
[----:B------:R-:W-:-:S07]  /*11710*/  @P2 LOP3.LUT R16, R16, 0x100, RZ, 0xfc, !PT ;  /* 0x0000010010102812 */ /* 0x000fce00078efcff */
[----:B------:R-:W-:Y:S05]  /*11720*/  WARPSYNC.COLLECTIVE R15, `(.L_x_13894) ;  /* 0x000000000f087348 */ /* 0x000fea0003c00000 */
[----:B------:R0:W1:Y:S02]  /*11730*/  SHFL.IDX P6, R14, R13, R12, R11 ;  /* 0x0000000c0d0e7389 */ /* 0x00006400000c000b */
[----:B01----:R-:W-:Y:S01]  /*11740*/  ENDCOLLECTIVE ;  /* 0x000000000000791b */ /* 0x003fe20003800000 */
.L_x_13894:
[----:B------:R-:W-:Y:S02]  /*11750*/  LOP3.LUT R16, R16, 0xffffff7f, RZ, 0xc0, !PT ;  /* 0xffffff7f10107812 */ /* 0x000fe400078ec0ff */
[----:B------:R-:W-:Y:S01]  /*11760*/  MOV R13, R0 ;  /* 0x00000000000d7202 */ /* 0x000fe20000000f00 */
[----:B------:R-:W-:-:S07]  /*11770*/  IMAD.MOV.U32 R10, RZ, RZ, R14 ;  /* 0x000000ffff0a7224 */ /* 0x000fce00078e000e */
[----:B------:R-:W-:Y:S05]  /*11780*/  WARPSYNC.COLLECTIVE R15, `(.L_x_13895) ;  /* 0x000000000f087348 */ /* 0x000fea0003c00000 */
[----:B------:R0:W1:Y:S02]  /*11790*/  SHFL.IDX P6, R14, R13, R12, R11 ;  /* 0x0000000c0d0e7389 */ /* 0x00006400000c000b */
[----:B01----:R-:W-:Y:S01]  /*117a0*/  ENDCOLLECTIVE ;  /* 0x000000000000791b */ /* 0x003fe20003800000 */
.L_x_13895:
[----:B------:R-:W-:Y:S01]  /*117b0*/  MOV R13, R6 ;  /* 0x00000006000d7202 */ /* 0x000fe20000000f00 */
[----:B------:R-:W-:Y:S02]  /*117c0*/  IMAD.MOV.U32 R12, RZ, RZ, 0x5 ;  /* 0x00000005ff0c7424 */ /* 0x000fe400078e00ff */
[----:B------:R-:W-:-:S07]  /*117d0*/  IMAD.MOV.U32 R20, RZ, RZ, R14 ;  /* 0x000000ffff147224 */ /* 0x000fce00078e000e */
[----:B------:R-:W-:Y:S05]  /*117e0*/  WARPSYNC.COLLECTIVE R15, `(.L_x_13896) ;  /* 0x000000000f087348 */ /* 0x000fea0003c00000 */
[----:B------:R0:W1:Y:S02]  /*117f0*/  SHFL.IDX P6, R14, R13, R12, R11 ;  /* 0x0000000c0d0e7389 */ /* 0x00006400000c000b */
[----:B01----:R-:W-:Y:S01]  /*11800*/  ENDCOLLECTIVE ;  /* 0x000000000000791b */ /* 0x003fe20003800000 */
.L_x_13896:
        /* <DEDUP_REMOVED lines=15> */
.L_x_13897:
[----:B------:R-:W-:Y:S02]  /*11900*/  @!P2 LEA R9, R28, UR44, 0x1 ;  /* 0x0000002c1c09ac11 */ /* 0x000fe4000f8e08ff */
[----:B------:R-:W-:-:S04]  /*11910*/  @P2 LOP3.LUT R16, R16, 0x80, RZ, 0xfc, !PT ;  /* 0x0000008010102812 */ /* 0x000fc800078efcff */
[----:B------:R-:W-:Y:S01]  /*11920*/  LOP3.LUT R16, R16, 0xffffffbf, RZ, 0xc0, !PT ;  /* 0xffffffbf10107812 */ /* 0x000fe200078ec0ff */
[----:B------:R-:W-:Y:S02]  /*11930*/  IMAD.MOV.U32 R13, RZ, RZ, R6 ;  /* 0x000000ffff0d7224 */ /* 0x000fe400078e0006 */
[----:B------:R-:W-:-:S05]  /*11940*/  IMAD.MOV.U32 R20, RZ, RZ, R14 ;  /* 0x000000ffff147224 */ /* 0x000fca00078e000e */
[----:B------:R-:W-:-:S05]  /*11950*/  @!P2 LEA R11, P1, R17, R20, 0x1 ;  /* 0x00000014110ba211 */ /* 0x000fca00078208ff */
[----:B------:R-:W-:Y:S01]  /*11960*/  @!P2 IMAD.X R12, RZ, RZ, R2, P1 ;  /* 0x000000ffff0ca224 */ /* 0x000fe200008e0602 */
[----:B------:R-:W-:Y:S01]  /*11970*/  @!P2 MOV R2, R11 ;  /* 0x0000000b0002a202 */ /* 0x000fe20000000f00 */
[----:B------:R-:W-:Y:S02]  /*11980*/  IMAD.MOV.U32 R11, RZ, RZ, 0x181f ;  /* 0x0000181fff0b7424 */ /* 0x000fe400078e00ff */
        /* <DEDUP_REMOVED lines=10> */
.L_x_13898:
[----:B------:R-:W-:Y:S02]  /*11a30*/  @!P2 LEA R21, R28, UR44, 0x1 ;  /* 0x0000002c1c15ac11 */ /* 0x000fe4000f8e08ff */
[----:B------:R-:W-:Y:S02]  /*11a40*/  @P2 LOP3.LUT R16, R16, 0x40, RZ, 0xfc, !PT ;  /* 0x0000004010102812 */ /* 0x000fe400078efcff */
[----:B------:R-:W-:Y:S01]  /*11a50*/  MOV R13, R0 ;  /* 0x00000000000d7202 */ /* 0x000fe20000000f00 */
[----:B------:R-:W-:-:S07]  /*11a60*/  IMAD.MOV.U32 R2, RZ, RZ, R14 ;  /* 0x000000ffff027224 */ /* 0x000fce00078e000e */
[----:B------:R-:W-:Y:S05]  /*11a70*/  WARPSYNC.COLLECTIVE R15, `(.L_x_13899) ;  /* 0x000000000f087348 */ /* 0x000fea0003c00000 */
[----:B------:R0:W1:Y:S02]  /*11a80*/  SHFL.IDX P6, R14, R13, R12, R11 ;  /* 0x0000000c0d0e7389 */ /* 0x00006400000c000b */
[----:B01----:R-:W-:Y:S01]  /*11a90*/  ENDCOLLECTIVE ;  /* 0x000000000000791b */ /* 0x003fe20003800000 */
.L_x_13899:
[----:B------:R-:W-:Y:S02]  /*11aa0*/  MOV R12, 0x7 ;  /* 0x00000007000c7802 */ /* 0x000fe40000000f00 */
        /* <DEDUP_REMOVED lines=8> */
.L_x_13900:
        /* <DEDUP_REMOVED lines=9> */
.L_x_13901:
[----:B------:R-:W-:Y:S05]  /*11bc0*/  BRA `(.L_x_13902) ;  /* 0xffffffc000ec7947 */ /* 0x000fea000383ffff */
.L_x_13832:
        /* <DEDUP_REMOVED lines=8> */
.L_x_13904:
[----:B------:R-:W-:Y:S05]  /*11c50*/  BSYNC B0 ;  /* 0x0000000000007941 */ /* 0x000fea0003800000 */
.L_x_13903:
        /* <DEDUP_REMOVED lines=9> */
.L_x_13905:
        /* <DEDUP_REMOVED lines=9> */
.L_x_13906:
        /* <DEDUP_REMOVED lines=13> */
.L_x_13907:
        /* <DEDUP_REMOVED lines=19> */
.L_x_13908:
[----:B------:R-:W-:Y:S01]  /*11f80*/  MOV R13, R0 ;  /* 0x00000000000d7202 */ /* 0x000fe20000000f00 */
[----:B------:R-:W-:-:S07]  /*11f90*/  IMAD.MOV.U32 R5, RZ, RZ, R14 ;  /* 0x000000ffff057224 */ /* 0x000fce00078e000e */
[----:B------:R-:W-:Y:S05]  /*11fa0*/  WARPSYNC.COLLECTIVE R15, `(.L_x_13909) ;  /* 0x000000000f087348 */ /* 0x000fea0003c00000 */
[----:B------:R0:W1:Y:S02]  /*11fb0*/  SHFL.IDX P6, R14, R13, R12, R11 ;  /* 0x0000000c0d0e7389 */ /* 0x00006400000c000b */
[----:B01----:R-:W-:Y:S01]  /*11fc0*/  ENDCOLLECTIVE ;  /* 0x000000000000791b */ /* 0x003fe20003800000 */
.L_x_13909:
[----:B------:R-:W-:Y:S02]  /*11fd0*/  IMAD.MOV.U32 R13, RZ, RZ, R4 ;  /* 0x000000ffff0d7224 */ /* 0x000fe400078e0004 */
[----:B------:R-:W-:Y:S01]  /*11fe0*/  IMAD.MOV.U32 R12, RZ, RZ, 0x3 ;  /* 0x00000003ff0c7424 */ /* 0x000fe200078e00ff */
[----:B------:R-:W-:-:S05]  /*11ff0*/  @!P5 LEA R14, P0, R17, R14, 0x1 ;  /* 0x0000000e110ed211 */ /* 0x000fca00078008ff */
[----:B------:R-:W-:-:S08]  /*12000*/  @!P5 IMAD.MOV.U32 R2, RZ, RZ, R14 ;  /* 0x000000ffff02d224 */ /* 0x000fd000078e000e */
[----:B------:R-:W-:Y:S05]  /*12010*/  WARPSYNC.COLLECTIVE R15, `(.L_x_13910) ;  /* 0x000000000f087348 */ /* 0x000fea0003c00000 */
[----:B------:R0:W1:Y:S02]  /*12020*/  SHFL.IDX P6, R14, R13, R12, R11 ;  /* 0x0000000c0d0e7389 */ /* 0x00006400000c000b */
[----:B01----:R-:W-:Y:S01]  /*12030*/  ENDCOLLECTIVE ;  /* 0x000000000000791b */ /* 0x003fe20003800000 */
.L_x_13910:
        /* <DEDUP_REMOVED lines=15> */
.L_x_13911:
        /* <DEDUP_REMOVED lines=19> */
.L_x_13912:
[----:B------:R-:W-:Y:S02]  /*12260*/  IMAD.MOV.U32 R13, RZ, RZ, R0 ;  /* 0x000000ffff0d7224 */ /* 0x000fe400078e0000 */
[----:B------:R-:W-:-:S07]  /*12270*/  IMAD.MOV.U32 R5, RZ, RZ, R14 ;  /* 0x000000ffff057224 */ /* 0x000fce00078e000e */
[----:B------:R-:W-:Y:S05]  /*12280*/  WARPSYNC.COLLECTIVE R15, `(.L_x_13913) ;  /* 0x000000000f087348 */ /* 0x000fea0003c00000 */
[----:B------:R0:W1:Y:S02]  /*12290*/  SHFL.IDX P6, R14, R13, R12, R11 ;  /* 0x0000000c0d0e7389 */ /* 0x00006400000c000b */
[----:B01----:R-:W-:Y:S01]  /*122a0*/  ENDCOLLECTIVE ;  /* 0x000000000000791b */ /* 0x003fe20003800000 */
.L_x_13913:
[----:B------:R-:W-:Y:S01]  /*122b0*/  MOV R13, R4 ;  /* 0x00000004000d7202 */ /* 0x000fe20000000f00 */
[----:B------:R-:W-:Y:S01]  /*122c0*/  IMAD.MOV.U32 R12, RZ, RZ, 0x5 ;  /* 0x00000005ff0c7424 */ /* 0x000fe200078e00ff */
[----:B------:R-:W-:-:S05]  /*122d0*/  @!P5 LEA R14, P0, R17, R14, 0x1 ;  /* 0x0000000e110ed211 */ /* 0x000fca00078008ff */
[----:B------:R-:W-:-:S08]  /*122e0*/  @!P5 IMAD.MOV.U32 R2, RZ, RZ, R14 ;  /* 0x000000ffff02d224 */ /* 0x000fd000078e000e */
[----:B------:R-:W-:Y:S05]  /*122f0*/  WARPSYNC.COLLECTIVE R15, `(.L_x_13914) ;  /* 0x000000000f087348 */ /* 0x000fea0003c00000 */
[----:B------:R0:W1:Y:S02]  /*12300*/  SHFL.IDX P6, R14, R13, R12, R11 ;  /* 0x0000000c0d0e7389 */ /* 0x00006400000c000b */
[----:B01----:R-:W-:Y:S01]  /*12310*/  ENDCOLLECTIVE ;  /* 0x000000000000791b */ /* 0x003fe20003800000 */
.L_x_13914:
        /* <DEDUP_REMOVED lines=15> */
.L_x_13915:
        /* <DEDUP_REMOVED lines=19> */
.L_x_13916:
[----:B------:R-:W-:Y:S02]  /*12540*/  IMAD.MOV.U32 R13, RZ, RZ, R0 ;  /* 0x000000ffff0d7224 */ /* 0x000fe400078e0000 */
[----:B------:R-:W-:-:S07]  /*12550*/  IMAD.MOV.U32 R5, RZ, RZ, R14 ;  /* 0x000000ffff057224 */ /* 0x000fce00078e000e */
[----:B------:R-:W-:Y:S05]  /*12560*/  WARPSYNC.COLLECTIVE R15, `(.L_x_13917) ;  /* 0x000000000f087348 */ /* 0x000fea0003c00000 */
[----:B------:R0:W1:Y:S02]  /*12570*/  SHFL.IDX P6, R14, R13, R12, R11 ;  /* 0x0000000c0d0e7389 */ /* 0x00006400000c000b */
[----:B01----:R-:W-:Y:S01]  /*12580*/  ENDCOLLECTIVE ;  /* 0x000000000000791b */ /* 0x003fe20003800000 */
.L_x_13917:
        /* <DEDUP_REMOVED lines=8> */
.L_x_13918:
        /* <DEDUP_REMOVED lines=13> */
.L_x_13919:
[----:B------:R-:W-:Y:S05]  /*126e0*/  BRA `(.L_x_13920) ;  /* 0xffffffc000d47947 */ /* 0x000fea000383ffff */
.L_x_13835:
[----:B0--3--:R-:W-:-:S04]  /*126f0*/  MOV R3, UR44 ;  /* 0x0000002c00037c02 */ /* 0x009fc80008000f00 */
[----:B------:R0:W3:Y:S03]  /*12700*/  SYNCS.PHASECHK.TRANS64.TRYWAIT P0, [R3+URZ+0x32420], R0 ;  /* 0x03242000030075a7 */ /* 0x0000e6000800017f */
[----:B---3--:R-:W-:Y:S05]  /*12710*/  @!P0 NANOSLEEP.SYNCS 0x989680 ;  /* 0x009896800000895d */ /* 0x008fea0003900000 */
[----:B------:R-:W3:Y:S02]  /*12720*/  @!P0 SYNCS.PHASECHK.TRANS64 P0, [R3+URZ+0x32420], R0 ;  /* 0x03242000030085a7 */ /* 0x000ee4000800007f */
[----:B---3--:R-:W-:Y:S05]  /*12730*/  @!P0 BRA `(.L_x_13835) ;  /* 0xfffffffc00ec8947 */ /* 0x008fea000383ffff */
[----:B------:R-:W-:Y:S05]  /*12740*/  BRA `(.L_x_13921) ;  /* 0xffffffc400187947 */ /* 0x000fea000383ffff */
.L_x_13837:
[----:B0--3--:R-:W-:-:S04]  /*12750*/  IMAD.U32 R3, RZ, RZ, UR44 ;  /* 0x0000002cff037e24 */ /* 0x009fc8000f8e00ff */
[----:B------:R0:W3:Y:S03]  /*12760*/  SYNCS.PHASECHK.TRANS64.TRYWAIT P0, [R3+URZ+0x32460], R0 ;  /* 0x03246000030075a7 */ /* 0x0000e6000800017f */
[----:B---3--:R-:W-:Y:S05]  /*12770*/  @!P0 NANOSLEEP.SYNCS 0x989680 ;  /* 0x009896800000895d */ /* 0x008fea0003900000 */
[----:B------:R-:W3:Y:S02]  /*12780*/  @!P0 SYNCS.PHASECHK.TRANS64 P0, [R3+URZ+0x32460], R0 ;  /* 0x03246000030085a7 */ /* 0x000ee4000800007f */
[----:B---3--:R-:W-:Y:S05]  /*12790*/  @!P0 BRA `(.L_x_13837) ;  /* 0xfffffffc00ec8947 */ /* 0x008fea000383ffff */
[----:B------:R-:W-:Y:S05]  /*127a0*/  BRA `(.L_x_13922) ;  /* 0xffffffc400147947 */ /* 0x000fea000383ffff */
.L_x_13838:
        /* <DEDUP_REMOVED lines=8> */
.L_x_13924:
[----:B------:R-:W-:Y:S05]  /*12830*/  BSYNC B0 ;  /* 0x0000000000007941 */ /* 0x000fea0003800000 */
.L_x_13923:
[----:B------:R-:W-:Y:S01]  /*12840*/  IMAD.MOV.U32 R13, RZ, RZ, R10 ;  /* 0x000000ffff0d7224 */ /* 0x000fe200078e000a */
[----:B------:R-:W-:Y:S01]  /*12850*/  MOV R0, R14 ;  /* 0x0000000e00007202 */ /* 0x000fe20000000f00 */
[----:B------:R-:W-:Y:S01]  /*12860*/  IMAD.MOV.U32 R12, RZ, RZ, RZ ;  /* 0x000000ffff0c7224 */ /* 0x000fe200078e00ff */
[C---:B------:R-:W-:Y:S01]  /*12870*/  LOP3.LUT P2, RZ, R5.reuse, 0x2, RZ, 0xc0, !PT ;  /* 0x0000000205ff7812 */ /* 0x040fe2000784c0ff */
[----:B------:R-:W-:Y:S01]  /*12880*/  IMAD.MOV.U32 R11, RZ, RZ, 0x181f ;  /* 0x0000181fff0b7424 */ /* 0x000fe200078e00ff */
[----:B------:R-:W-:Y:S01]  /*12890*/  LOP3.LUT P1, RZ, R5, 0x4, RZ, 0xc0, !PT ;  /* 0x0000000405ff7812 */ /* 0x000fe2000782c0ff */
[----:B------:R-:W-:Y:S02]  /*128a0*/  IMAD.MOV.U32 R15, RZ, RZ, -0x1 ;  /* 0xffffffffff0f7424 */ /* 0x000fe400078e00ff */
[----:B------:R-:W-:Y:S01]  /*128b0*/  IMAD.SHL.U32 R17, R17, 0x2, RZ ;  /* 0x0000000211117824 */ /* 0x000fe200078e00ff */
[----:B------:R-:W-:Y:S01]  /*128c0*/  ISETP.LT.OR P3, PT, R18, 0x1, !P1 ;  /* 0x000000011200780c */ /* 0x000fe20004f61670 */
[----:B------:R-:W-:-:S12]  /*128d0*/  IMAD.MOV.U32 R6, RZ, RZ, RZ ;  /* 0x000000ffff067224 */ /* 0x000fd800078e00ff */
[----:B------:R-:W-:Y:S05]  /*128e0*/  WARPSYNC.COLLECTIVE R15, `(.L_x_13925) ;  /* 0x000000000f087348 */ /* 0x000fea0003c00000 */
[----:B------:R0:W1:Y:S02]  /*128f0*/  SHFL.IDX P6, R14, R13, R12, R11 ;  /* 0x0000000c0d0e7389 */ /* 0x00006400000c000b */
[----:B01----:R-:W-:Y:S01]  /*12900*/  ENDCOLLECTIVE ;  /* 0x000000000000791b */ /* 0x003fe20003800000 */
.L_x_13925:
[----:B------:R-:W-:Y:S02]  /*12910*/  IMAD.MOV.U32 R13, RZ, RZ, R19 ;  /* 0x000000ffff0d7224 */ /* 0x000fe400078e0013 */
[----:B------:R-:W-:Y:S01]  /*12920*/  IMAD.MOV.U32 R12, RZ, RZ, 0x1 ;  /* 0x00000001ff0c7424 */ /* 0x000fe200078e00ff */
[----:B------:R-:W-:-:S13]  /*12930*/  IADD3 R2, P0, R14, R17, RZ ;  /* 0x000000110e027210 */ /* 0x000fda0007f1e0ff */
[----:B------:R-:W-:Y:S05]  /*12940*/  WARPSYNC.COLLECTIVE R15, `(.L_x_13926) ;  /* 0x000000000f087348 */ /* 0x000fea0003c00000 */
[----:B------:R0:W1:Y:S02]  /*12950*/  SHFL.IDX P6, R14, R13, R12, R11 ;  /* 0x0000000c0d0e7389 */ /* 0x00006400000c000b */
[----:B01----:R-:W-:Y:S01]  /*12960*/  ENDCOLLECTIVE ;  /* 0x000000000000791b */ /* 0x003fe20003800000 */
.L_x_13926:
[----:B------:R-:W-:Y:S02]  /*12970*/  IADD3.X R3, RZ, R0, RZ, P0, !PT ;  /* 0x00000000ff037210 */ /* 0x000fe400007fe4ff */
[----:B------:R-:W-:Y:S02]  /*12980*/  ISETP.LT.OR P0, PT, R18, 0x1, P4 ;  /* 0x000000011200780c */ /* 0x000fe40002701670 */
[----:B------:R-:W-:-:S05]  /*12990*/  LEA R0, R28, UR44, 0x1 ;  /* 0x0000002c1c007c11 */ /* 0x000fca000f8e08ff */
[----:B------:R-:W-:Y:S02]  /*129a0*/  VIADD R31, R0, 0x400 ;  /* 0x00000400001f7836 */ /* 0x000fe40000000000 */
[----:B------:R-:W-:-:S04]  /*129b0*/  IMAD.MOV.U32 R13, RZ, RZ, R10 ;  /* 0x000000ffff0d7224 */ /* 0x000fc800078e000a */
        /* <DEDUP_REMOVED lines=9> */
.L_x_13927:
        /* <DEDUP_REMOVED lines=14> */
.L_x_13928:
        /* <DEDUP_REMOVED lines=12> */
.L_x_13929:
        /* <DEDUP_REMOVED lines=14> */
.L_x_13930:
        /* <DEDUP_REMOVED lines=12> */
.L_x_13931:
        /* <DEDUP_REMOVED lines=14> */
.L_x_13932:
        /* <DEDUP_REMOVED lines=12> */
.L_x_13933:
        /* <DEDUP_REMOVED lines=14> */
.L_x_13934:
        /* <DEDUP_REMOVED lines=12> */
.L_x_13935:
        /* <DEDUP_REMOVED lines=9> */
.L_x_13845:
[----:B-1----:R1:W2:Y:S02]  /*13160*/  SYNCS.PHASECHK.TRANS64.TRYWAIT P0, [R19+URZ+0x32440], R23 ;  /* 0x03244017130075a7 */ /* 0x0022a4000800017f */
[----:B--2---:R-:W-:Y:S05]  /*13170*/  @!P0 NANOSLEEP.SYNCS 0x989680 ;  /* 0x009896800000895d */ /* 0x004fea0003900000 */
[----:B------:R-:W2:Y:S02]  /*13180*/  @!P0 SYNCS.PHASECHK.TRANS64 P0, [R19+URZ+0x32440], R23 ;  /* 0x03244017130085a7 */ /* 0x000ea4000800007f */
[----:B--2---:R-:W-:Y:S05]  /*13190*/  @!P0 BRA `(.L_x_13845) ;  /* 0xfffffffc00f08947 */ /* 0x004fea000383ffff */
[----:B------:R-:W-:Y:S05]  /*131a0*/  BRA `(.L_x_13937) ;  /* 0xffffffc400487947 */ /* 0x000fea000383ffff */
.L_x_13846:
        /* <DEDUP_REMOVED lines=8> */
.L_x_13939:
[----:B------:R-:W-:Y:S05]  /*13230*/  BSYNC B1 ;  /* 0x0000000000017941 */ /* 0x000fea0003800000 */
.L_x_13938:
        /* <DEDUP_REMOVED lines=9> */
.L_x_13940:
[----:B------:R-:W-:Y:S02]  /*132d0*/  IMAD.MOV.U32 R13, RZ, RZ, R24 ;  /* 0x000000ffff0d7224 */ /* 0x000fe400078e0018 */
[----:B------:R-:W-:Y:S01]  /*132e0*/  IMAD.MOV.U32 R12, RZ, RZ, 0x1 ;  /* 0x00000001ff0c7424 */ /* 0x000fe200078e00ff */
[----:B------:R-:W-:-:S13]  /*132f0*/  IADD3 R2, P0, R14, R17, RZ ;  /* 0x000000110e027210 */ /* 0x000fda0007f1e0ff */
[----:B------:R-:W-:Y:S05]  /*13300*/  WARPSYNC.COLLECTIVE R15, `(.L_x_13941) ;  /* 0x000000000f087348 */ /* 0x000fea0003c00000 */
[----:B------:R0:W1:Y:S02]  /*13310*/  SHFL.IDX P6, R14, R13, R12, R11 ;  /* 0x0000000c0d0e7389 */ /* 0x00006400000c000b */
[----:B01----:R-:W-:Y:S01]  /*13320*/  ENDCOLLECTIVE ;  /* 0x000000000000791b */ /* 0x003fe20003800000 */
.L_x_13941:
        /* <DEDUP_REMOVED lines=10> */
.L_x_13942:
[----:B------:R-:W-:Y:S01]  /*133d0*/  MOV R13, R24 ;  /* 0x00000018000d7202 */ /* 0x000fe20000000f00 */
[----:B------:R-:W-:Y:S01]  /*133e0*/  IMAD.MOV.U32 R12, RZ, RZ, 0x2 ;  /* 0x00000002ff0c7424 */ /* 0x000fe200078e00ff */
[----:B------:R-:W-:-:S13]  /*133f0*/  IADD3 R2, P0, R14, R17, RZ ;  /* 0x000000110e027210 */ /* 0x000fda0007f1e0ff */
[----:B------:R-:W-:Y:S05]  /*13400*/  WARPSYNC.COLLECTIVE R15, `(.L_x_13943) ;  /* 0x000000000f087348 */ /* 0x000fea0003c00000 */
[----:B------:R0:W1:Y:S02]  /*13410*/  SHFL.IDX P6, R14, R13, R12, R11 ;  /* 0x0000000c0d0e7389 */ /* 0x00006400000c000b */
[----:B01----:R-:W-:Y:S01]  /*13420*/  ENDCOLLECTIVE ;  /* 0x000000000000791b */ /* 0x003fe20003800000 */
.L_x_13943:
        /* <DEDUP_REMOVED lines=10> */
.L_x_13944:
[----:B------:R-:W-:Y:S01]  /*134d0*/  IMAD.MOV.U32 R13, RZ, RZ, R24 ;  /* 0x000000ffff0d7224 */ /* 0x000fe200078e0018 */
[----:B------:R-:W-:Y:S02]  /*134e0*/  MOV R12, 0x3 ;  /* 0x00000003000c7802 */ /* 0x000fe40000000f00 */
[----:B------:R-:W-:-:S13]  /*134f0*/  IADD3 R2, P0, R14, R17, RZ ;  /* 0x000000110e027210 */ /* 0x000fda0007f1e0ff */
[----:B------:R-:W-:Y:S05]  /*13500*/  WARPSYNC.COLLECTIVE R15, `(.L_x_13945) ;  /* 0x000000000f087348 */ /* 0x000fea0003c00000 */
[----:B------:R0:W1:Y:S02]  /*13510*/  SHFL.IDX P6, R14, R13, R12, R11 ;  /* 0x0000000c0d0e7389 */ /* 0x00006400000c000b */
[----:B01----:R-:W-:Y:S01]  /*13520*/  ENDCOLLECTIVE ;  /* 0x000000000000791b */ /* 0x003fe20003800000 */
.L_x_13945:
        /* <DEDUP_REMOVED lines=10> */
.L_x_13946:
[----:B------:R-:W-:Y:S02]  /*135d0*/  IMAD.MOV.U32 R13, RZ, RZ, R24 ;  /* 0x000000ffff0d7224 */ /* 0x000fe400078e0018 */
[----:B------:R-:W-:Y:S01]  /*135e0*/  IMAD.MOV.U32 R12, RZ, RZ, 0x4 ;  /* 0x00000004ff0c7424 */ /* 0x000fe200078e00ff */
[----:B------:R-:W-:-:S13]  /*135f0*/  IADD3 R2, P0, R14, R17, RZ ;  /* 0x000000110e027210 */ /* 0x000fda0007f1e0ff */
[----:B------:R-:W-:Y:S05]  /*13600*/  WARPSYNC.COLLECTIVE R15, `(.L_x_13947) ;  /* 0x000000000f087348 */ /* 0x000fea0003c00000 */
[----:B------:R0:W1:Y:S02]  /*13610*/  SHFL.IDX P6, R14, R13, R12, R11 ;  /* 0x0000000c0d0e7389 */ /* 0x00006400000c000b */
[----:B01----:R-:W-:Y:S01]  /*13620*/  ENDCOLLECTIVE ;  /* 0x000000000000791b */ /* 0x003fe20003800000 */
.L_x_13947:
        /* <DEDUP_REMOVED lines=10> */
.L_x_13948:
[----:B------:R-:W-:Y:S02]  /*136d0*/  IMAD.MOV.U32 R13, RZ, RZ, R24 ;  /* 0x000000ffff0d7224 */ /* 0x000fe400078e0018 */
[----:B------:R-:W-:Y:S01]  /*136e0*/  IMAD.MOV.U32 R12, RZ, RZ, 0x5 ;  /* 0x00000005ff0c7424 */ /* 0x000fe200078e00ff */
[----:B------:R-:W-:-:S13]  /*136f0*/  IADD3 R2, P0, R14, R17, RZ ;  /* 0x000000110e027210 */ /* 0x000fda0007f1e0ff */
[----:B------:R-:W-:Y:S05]  /*13700*/  WARPSYNC.COLLECTIVE R15, `(.L_x_13949) ;  /* 0x000000000f087348 */ /* 0x000fea0003c00000 */
[----:B------:R0:W1:Y:S02]  /*13710*/  SHFL.IDX P6, R14, R13, R12, R11 ;  /* 0x0000000c0d0e7389 */ /* 0x00006400000c000b */
[----:B01----:R-:W-:Y:S01]  /*13720*/  ENDCOLLECTIVE ;  /* 0x000000000000791b */ /* 0x003fe20003800000 */
.L_x_13949:
        /* <DEDUP_REMOVED lines=10> */
.L_x_13950:
[----:B------:R-:W-:Y:S05]  /*137d0*/  BRA `(.L_x_13951) ;  /* 0xffffffc000a47947 */ /* 0x000fea000383ffff */
.L_x_13851:
[----:B---3--:R3:W4:Y:S02]  /*137e0*/  SYNCS.PHASECHK.TRANS64.TRYWAIT P0, [R19+URZ+0x32460], R23 ;  /* 0x03246017130075a7 */ /* 0x008724000800017f */
[----:B----4-:R-:W-:Y:S05]  /*137f0*/  @!P0 NANOSLEEP.SYNCS 0x989680 ;  /* 0x009896800000895d */ /* 0x010fea0003900000 */
[----:B------:R-:W4:Y:S02]  /*13800*/  @!P0 SYNCS.PHASECHK.TRANS64 P0, [R19+URZ+0x32460], R23 ;  /* 0x03246017130085a7 */ /* 0x000f24000800007f */
[----:B----4-:R-:W-:Y:S05]  /*13810*/  @!P0 BRA `(.L_x_13851) ;  /* 0xfffffffc00f08947 */ /* 0x010fea000383ffff */
[----:B------:R-:W-:Y:S05]  /*13820*/  BRA `(.L_x_13952) ;  /* 0xffffffc000f07947 */ /* 0x000fea000383ffff */
.L_x_13852:
        /* <DEDUP_REMOVED lines=8> */
.L_x_13954:
[----:B------:R-:W-:Y:S05]  /*138b0*/  BSYNC B1 ;  /* 0x0000000000017941 */ /* 0x000fea0003800000 */
.L_x_13953:
        /* <DEDUP_REMOVED lines=9> */
.L_x_13955:
[----:B------:R-:W-:Y:S02]  /*13950*/  IMAD.MOV.U32 R6, RZ, RZ, RZ ;  /* 0x000000ffff067224 */ /* 0x000fe400078e00ff */
[----:B------:R-:W-:Y:S01]  /*13960*/  IMAD.MOV.U32 R13, RZ, RZ, R22 ;  /* 0x000000ffff0d7224 */ /* 0x000fe200078e0016 */
[----:B------:R-:W-:Y:S02]  /*13970*/  MOV R12, 0x1 ;  /* 0x00000001000c7802 */ /* 0x000fe40000000f00 */
[----:B------:R-:W-:-:S13]  /*13980*/  IADD3 R2, P0, R14, R17, RZ ;  /* 0x000000110e027210 */ /* 0x000fda0007f1e0ff */
[----:B------:R-:W-:Y:S05]  /*13990*/  WARPSYNC.COLLECTIVE R15, `(.L_x_13956) ;  /* 0x000000000f087348 */ /* 0x000fea0003c00000 */
[----:B------:R0:W1:Y:S02]  /*139a0*/  SHFL.IDX P6, R14, R13, R12, R11 ;  /* 0x0000000c0d0e7389 */ /* 0x00006400000c000b */
[----:B01----:R-:W-:Y:S01]  /*139b0*/  ENDCOLLECTIVE ;  /* 0x000000000000791b */ /* 0x003fe20003800000 */
.L_x_13956:
        /* <DEDUP_REMOVED lines=13> */
.L_x_13957:
[----:B------:R-:W-:Y:S02]  /*13a90*/  IMAD.MOV.U32 R13, RZ, RZ, R22 ;  /* 0x000000ffff0d7224 */ /* 0x000fe400078e0016 */
[----:B------:R-:W-:Y:S01]  /*13aa0*/  IMAD.MOV.U32 R12, RZ, RZ, 0x2 ;  /* 0x00000002ff0c7424 */ /* 0x000fe200078e00ff */
[----:B------:R-:W-:-:S13]  /*13ab0*/  IADD3 R2, P0, R14, R17, RZ ;  /* 0x000000110e027210 */ /* 0x000fda0007f1e0ff */
[----:B------:R-:W-:Y:S05]  /*13ac0*/  WARPSYNC.COLLECTIVE R15, `(.L_x_13958) ;  /* 0x000000000f087348 */ /* 0x000fea0003c00000 */
[----:B------:R0:W1:Y:S02]  /*13ad0*/  SHFL.IDX P6, R14, R13, R12, R11 ;  /* 0x0000000c0d0e7389 */ /* 0x00006400000c000b */
[----:B01----:R-:W-:Y:S01]  /*13ae0*/  ENDCOLLECTIVE ;  /* 0x000000000000791b */ /* 0x003fe20003800000 */
.L_x_13958:
        /* <DEDUP_REMOVED lines=13> */
.L_x_13959:
[----:B------:R-:W-:Y:S02]  /*13bc0*/  IMAD.MOV.U32 R13, RZ, RZ, R22 ;  /* 0x000000ffff0d7224 */ /* 0x000fe400078e0016 */
[----:B------:R-:W-:Y:S01]  /*13bd0*/  IMAD.MOV.U32 R12, RZ, RZ, 0x3 ;  /* 0x00000003ff0c7424 */ /* 0x000fe200078e00ff */
[----:B------:R-:W-:-:S13]  /*13be0*/  IADD3 R2, P0, R14, R17, RZ ;  /* 0x000000110e027210 */ /* 0x000fda0007f1e0ff */
[----:B------:R-:W-:Y:S05]  /*13bf0*/  WARPSYNC.COLLECTIVE R15, `(.L_x_13960) ;  /* 0x000000000f087348 */ /* 0x000fea0003c00000 */
[----:B------:R0:W1:Y:S02]  /*13c00*/  SHFL.IDX P6, R14, R13, R12, R11 ;  /* 0x0000000c0d0e7389 */ /* 0x00006400000c000b */
[----:B01----:R-:W-:Y:S01]  /*13c10*/  ENDCOLLECTIVE ;  /* 0x000000000000791b */ /* 0x003fe20003800000 */
.L_x_13960:
        /* <DEDUP_REMOVED lines=13> */
.L_x_13961:
[----:B------:R-:W-:Y:S02]  /*13cf0*/  IMAD.MOV.U32 R13, RZ, RZ, R22 ;  /* 0x000000ffff0d7224 */ /* 0x000fe400078e0016 */
[----:B------:R-:W-:Y:S01]  /*13d00*/  IMAD.MOV.U32 R12, RZ, RZ, 0x4 ;  /* 0x00000004ff0c7424 */ /* 0x000fe200078e00ff */
[----:B------:R-:W-:-:S13]  /*13d10*/  IADD3 R2, P0, R14, R17, RZ ;  /* 0x000000110e027210 */ /* 0x000fda0007f1e0ff */
[----:B------:R-:W-:Y:S05]  /*13d20*/  WARPSYNC.COLLECTIVE R15, `(.L_x_13962) ;  /* 0x000000000f087348 */ /* 0x000fea0003c00000 */
[----:B------:R0:W1:Y:S02]  /*13d30*/  SHFL.IDX P6, R14, R13, R12, R11 ;  /* 0x0000000c0d0e7389 */ /* 0x00006400000c000b */
[----:B01----:R-:W-:Y:S01]  /*13d40*/  ENDCOLLECTIVE ;  /* 0x000000000000791b */ /* 0x003fe20003800000 */
.L_x_13962:
        /* <DEDUP_REMOVED lines=13> */
.L_x_13963:
[----:B------:R-:W-:Y:S02]  /*13e20*/  IMAD.MOV.U32 R13, RZ, RZ, R22 ;  /* 0x000000ffff0d7224 */ /* 0x000fe400078e0016 */
[----:B------:R-:W-:Y:S01]  /*13e30*/  IMAD.MOV.U32 R12, RZ, RZ, 0x5 ;  /* 0x00000005ff0c7424 */ /* 0x000fe200078e00ff */
[----:B------:R-:W-:-:S13]  /*13e40*/  IADD3 R2, P0, R14, R17, RZ ;  /* 0x000000110e027210 */ /* 0x000fda0007f1e0ff */
[----:B------:R-:W-:Y:S05]  /*13e50*/  WARPSYNC.COLLECTIVE R15, `(.L_x_13964) ;  /* 0x000000000f087348 */ /* 0x000fea0003c00000 */
[----:B------:R0:W1:Y:S02]  /*13e60*/  SHFL.IDX P6, R14, R13, R12, R11 ;  /* 0x0000000c0d0e7389 */ /* 0x00006400000c000b */
[----:B01----:R-:W-:Y:S01]  /*13e70*/  ENDCOLLECTIVE ;  /* 0x000000000000791b */ /* 0x003fe20003800000 */
.L_x_13964:
        /* <DEDUP_REMOVED lines=13> */
.L_x_13965:
[----:B------:R-:W-:Y:S05]  /*13f50*/  BRA `(.L_x_13966) ;  /* 0xffffffc000407947 */ /* 0x000fea000383ffff */
.L_x_13857:
[----:B0-----:R0:W1:Y:S02]  /*13f60*/  SYNCS.PHASECHK.TRANS64.TRYWAIT P0, [R7+URZ+0x32420], R6 ;  /* 0x03242006070075a7 */ /* 0x001064000800017f */
[----:B-1----:R-:W-:Y:S05]  /*13f70*/  @!P0 NANOSLEEP.SYNCS 0x989680 ;  /* 0x009896800000895d */ /* 0x002fea0003900000 */
[----:B------:R-:W1:Y:S02]  /*13f80*/  @!P0 SYNCS.PHASECHK.TRANS64 P0, [R7+URZ+0x32420], R6 ;  /* 0x03242006070085a7 */ /* 0x000e64000800007f */
[----:B-1----:R-:W-:Y:S05]  /*13f90*/  @!P0 BRA `(.L_x_13857) ;  /* 0xfffffffc00f08947 */ /* 0x002fea000383ffff */
[----:B------:R-:W-:Y:S05]  /*13fa0*/  BRA `(.L_x_13967) ;  /* 0xffffffc000c87947 */ /* 0x000fea000383ffff */
.L_x_13858:
        /* <DEDUP_REMOVED lines=11> */
.L_x_13969:
[----:B------:R-:W-:Y:S05]  /*14060*/  BSYNC B0 ;  /* 0x0000000000007941 */ /* 0x000fea0003800000 */
.L_x_13968:
[----:B------:R-:W-:Y:S05]  /*14070*/  BRA `(.L_x_13970) ;  /* 0xffffffc000b07947 */ /* 0x000fea000383ffff */
.L_x_13859:
[----:B------:R-:W-:Y:S01]  /*14080*/  BSSY B0, `(.L_x_13971) ;  /* 0x0000006000007945 */ /* 0x000fe20003800000 */
[----:B------:R-:W-:-:S07]  /*14090*/  IMAD.MOV.U32 R15, RZ, RZ, -0x1 ;  /* 0xffffffffff0f7424 */ /* 0x000fce00078e00ff */
[----:B012--5:R-:W-:Y:S05]  /*140a0*/  WARPSYNC.COLLECTIVE R15, `(.L_x_13972) ;  /* 0x000000000f0c7348 */ /* 0x027fea0003c00000 */
[----:B------:R-:W-:Y:S02]  /*140b0*/  ELECT P6, UR62, PT ;  /* 0x00000000003e782f */ /* 0x000fe400038c0000 */
[----:B------:R-:W-:Y:S01]  /*140c0*/  MOV R14, UR62 ;  /* 0x0000003e000e7c02 */ /* 0x000fe20008000f00 */
[----:B012--5:R-:W-:Y:S10]  /*140d0*/  ENDCOLLECTIVE ;  /* 0x000000000000791b */ /* 0x027ff40003800000 */
.L_x_13972:
[----:B------:R-:W-:Y:S05]  /*140e0*/  BSYNC B0 ;  /* 0x0000000000007941 */ /* 0x000fea0003800000 */
.L_x_13971:
[----:B------:R-:W-:Y:S05]  /*140f0*/  BRA `(.L_x_13973) ;  /* 0xffffffc000a47947 */ /* 0x000fea000383ffff */
.L_x_13861:
[----:B-1----:R1:W3:Y:S02]  /*14100*/  SYNCS.PHASECHK.TRANS64.TRYWAIT P1, [R5+URZ+0x32440], R2 ;  /* 0x03244002050075a7 */ /* 0x0022e4000802017f */
[----:B---3--:R-:W-:Y:S05]  /*14110*/  @!P1 NANOSLEEP.SYNCS 0x989680 ;  /* 0x009896800000995d */ /* 0x008fea0003900000 */
[----:B------:R-:W3:Y:S02]  /*14120*/  @!P1 SYNCS.PHASECHK.TRANS64 P1, [R5+URZ+0x32440], R2 ;  /* 0x03244002050095a7 */ /* 0x000ee4000802007f */
[----:B---3--:R-:W-:Y:S05]  /*14130*/  @!P1 BRA `(.L_x_13861) ;  /* 0xfffffffc00f09947 */ /* 0x008fea000383ffff */
[----:B------:R-:W-:Y:S05]  /*14140*/  BRA `(.L_x_13974) ;  /* 0xffffffc000cc7947 */ /* 0x000fea000383ffff */
.L_x_13863:
[----:B0-----:R0:W3:Y:S02]  /*14150*/  SYNCS.PHASECHK.TRANS64.TRYWAIT P1, [R7+URZ+0x32440], R0 ;  /* 0x03244000070075a7 */ /* 0x0010e4000802017f */
[----:B---3--:R-:W-:Y:S05]  /*14160*/  @!P1 NANOSLEEP.SYNCS 0x989680 ;  /* 0x009896800000995d */ /* 0x008fea0003900000 */
[----:B------:R-:W3:Y:S02]  /*14170*/  @!P1 SYNCS.PHASECHK.TRANS64 P1, [R7+URZ+0x32440], R0 ;  /* 0x03244000070095a7 */ /* 0x000ee4000802007f */
[----:B---3--:R-:W-:Y:S05]  /*14180*/  @!P1 BRA `(.L_x_13863) ;  /* 0xfffffffc00f09947 */ /* 0x008fea000383ffff */
[----:B------:R-:W-:Y:S05]  /*14190*/  BRA `(.L_x_13975) ;  /* 0xffffffc000d87947 */ /* 0x000fea000383ffff */
.L_x_13865:
[----:B---3--:R3:W4:Y:S02]  /*141a0*/  SYNCS.PHASECHK.TRANS64.TRYWAIT P1, [R5+URZ+0x32460], R2 ;  /* 0x03246002050075a7 */ /* 0x008724000802017f */
[----:B----4-:R-:W-:Y:S05]  /*141b0*/  @!P1 NANOSLEEP.SYNCS 0x989680 ;  /* 0x009896800000995d */ /* 0x010fea0003900000 */
[----:B------:R-:W4:Y:S02]  /*141c0*/  @!P1 SYNCS.PHASECHK.TRANS64 P1, [R5+URZ+0x32460], R2 ;  /* 0x03246002050095a7 */ /* 0x000f24000802007f */
[----:B----4-:R-:W-:Y:S05]  /*141d0*/  @!P1 BRA `(.L_x_13865) ;  /* 0xfffffffc00f09947 */ /* 0x010fea000383ffff */
[----:B------:R-:W-:Y:S05]  /*141e0*/  BRA `(.L_x_13976) ;  /* 0xffffffc000d47947 */ /* 0x000fea000383ffff */
.L_x_13977:
        /* <DEDUP_REMOVED lines=9> */
.L_x_15677:


//--------------------- .text._ZN7cutlass13device_kernelIN5flash11enable_sm90INS1_16FlashAttnFwdSm90INS1_25CollectiveMainloopFwdSm90ILi2EN4cute5tupleIJNS5_1CILi1EEES8_S8_EEENS6_IJNS7_ILi128EEENS7_ILi96EEENS7_ILi64EEEEEELi256ENS_6half_tEfNS_4arch4Sm90ELb1ELb0ELb0ELb1ELb1ELb0ELb0ELb1ELb0ELb1ELb1ELb0EEENS1_21CollectiveEpilogueFwdINS6_IJSA_NS7_ILi256EEESB_EEES9_SE_SG_Li256ELb1ELb1ELb1ELb0EEENS1_36VarlenDynamicPersistentTileSchedulerILi128ELi96ELi256ELi128ELb1ELb1ELb1ELb1ELb1ELb1EEEEEEEEEvNT_6ParamsE --------------------------
	.section	.text._ZN7cutlass13device_kernelIN5flash11enable_sm90INS1_16FlashAttnFwdSm90INS1_25CollectiveMainloopFwdSm90ILi2EN4cute5tupleIJNS5_1CILi1EEES8_S8_EEENS6_IJNS7_ILi128EEENS7_ILi96EEENS7_ILi64EEEEEELi256ENS_6half_tEfNS_4arch4Sm90ELb1ELb0ELb0ELb1ELb1ELb0ELb0ELb1ELb0ELb1ELb1ELb0EEENS1_21CollectiveEpilogueFwdINS6_IJSA_NS7_ILi256EEESB_EEES9_SE_SG_Li256ELb1ELb1ELb1ELb0EEENS1_36VarlenDynamicPersistentTileSchedulerILi128ELi96ELi256ELi128ELb1ELb1ELb1ELb1ELb1ELb1EEEEEEEEEvNT_6ParamsE,"ax",@progbits
	.align	128
.text._ZN7cutlass13device_kernelIN5flash11enable_sm90INS1_16FlashAttnFwdSm90INS1_25CollectiveMainloopFwdSm90ILi2EN4cute5tupleIJNS5_1CILi1EEES8_S8_EEENS6_IJNS7_ILi128EEENS7_ILi96EEENS7_ILi64EEEEEELi256ENS_6half_tEfNS_4arch4Sm90ELb1ELb0ELb0ELb1ELb1ELb0ELb0ELb1ELb0ELb1ELb1ELb0EEENS1_21CollectiveEpilogueFwdINS6_IJSA_NS7_ILi256EEESB_EEES9_SE_SG_Li256ELb1ELb1ELb1ELb0EEENS1_36VarlenDynamicPersistentTileSchedulerILi128ELi96ELi256ELi128ELb1ELb1ELb1ELb1ELb1ELb1EEEEEEEEEvNT_6ParamsE:
        .type           _ZN7cutlass13device_kernelIN5flash11enable_sm90INS1_16FlashAttnFwdSm90INS1_25CollectiveMainloopFwdSm90ILi2EN4cute5tupleIJNS5_1CILi1EEES8_S8_EEENS6_IJNS7_ILi128EEENS7_ILi96EEENS7_ILi64EEEEEELi256ENS_6half_tEfNS_4arch4Sm90ELb1ELb0ELb0ELb1ELb1ELb0ELb0ELb1ELb0ELb1ELb1ELb0EEENS1_21CollectiveEpilogueFwdINS6_IJSA_NS7_ILi256EEESB_EEES9_SE_SG_Li256ELb1ELb1ELb1ELb0EEENS1_36VarlenDynamicPersistentTileSchedulerILi128ELi96ELi256ELi128ELb1ELb1ELb1ELb1ELb1ELb1EEEEEEEEEvNT_6ParamsE,@function
        .size           _ZN7cutlass13device_kernelIN5flash11enable_sm90INS1_16FlashAttnFwdSm90INS1_25CollectiveMainloopFwdSm90ILi2EN4cute5tupleIJNS5_1CILi1EEES8_S8_EEENS6_IJNS7_ILi128EEENS7_ILi96EEENS7_ILi64EEEEEELi256ENS_6half_tEfNS_4arch4Sm90ELb1ELb0ELb0ELb1ELb1ELb0ELb0ELb1ELb0ELb1ELb1ELb0EEENS1_21CollectiveEpilogueFwdINS6_IJSA_NS7_ILi256EEESB_EEES9_SE_SG_Li256ELb1ELb1ELb1ELb0EEENS1_36VarlenDynamicPersistentTileSchedulerILi128ELi96ELi256ELi128ELb1ELb1ELb1ELb1ELb1ELb1EEEEEEEEEvNT_6ParamsE,(.L_x_15678 - _ZN7cutlass13device_kernelIN5flash11enable_sm90INS1_16FlashAttnFwdSm90INS1_25CollectiveMainloopFwdSm90ILi2EN4cute5tupleIJNS5_1CILi1EEES8_S8_EEENS6_IJNS7_ILi128EEENS7_ILi96EEENS7_ILi64EEEEEELi256ENS_6half_tEfNS_4arch4Sm90ELb1ELb0ELb0ELb1ELb1ELb0ELb0ELb1ELb0ELb1ELb1ELb0EEENS1_21CollectiveEpilogueFwdINS6_IJSA_NS7_ILi256EEESB_EEES9_SE_SG_Li256ELb1ELb1ELb1ELb0EEENS1_36VarlenDynamicPersistentTileSchedulerILi128ELi96ELi256ELi128ELb1ELb1ELb1ELb1ELb1ELb1EEEEEEEEEvNT_6ParamsE)
        .other          _ZN7cutlass13device_kernelIN5flash11enable_sm90INS1_16FlashAttnFwdSm90INS1_25CollectiveMainloopFwdSm90ILi2EN4cute5tupleIJNS5_1CILi1EEES8_S8_EEENS6_IJNS7_ILi128EEENS7_ILi96EEENS7_ILi64EEEEEELi256ENS_6half_tEfNS_4arch4Sm90ELb1ELb0ELb0ELb1ELb1ELb0ELb0ELb1ELb0ELb1ELb1ELb0EEENS1_21CollectiveEpilogueFwdINS6_IJSA_NS7_ILi256EEESB_EEES9_SE_SG_Li256ELb1ELb1ELb1ELb0EEENS1_36VarlenDynamicPersistentTileSchedulerILi128ELi96ELi256ELi128ELb1ELb1ELb1ELb1ELb1ELb1EEEEEEEEEvNT_6ParamsE,@"STO_CUDA_ENTRY STV_DEFAULT"
_ZN7cutlass13device_kernelIN5flash11enable_sm90INS1_16FlashAttnFwdSm90INS1_25CollectiveMainloopFwdSm90ILi2EN4cute5tupleIJNS5_1CILi1EEES8_S8_EEENS6_IJNS7_ILi128EEENS7_ILi96EEENS7_ILi64EEEEEELi256ENS_6half_tEfNS_4arch4Sm90ELb1ELb0ELb0ELb1ELb1ELb0ELb0ELb1ELb0ELb1ELb1ELb0EEENS1_21CollectiveEpilogueFwdINS6_IJSA_NS7_ILi256EEESB_EEES9_SE_SG_Li256ELb1ELb1ELb1ELb0EEENS1_36VarlenDynamicPersistentTileSchedulerILi128ELi96ELi256ELi128ELb1ELb1ELb1ELb1ELb1ELb1EEEEEEEEEvNT_6ParamsE:
        /* <DEDUP_REMOVED lines=45> */
.L_x_13978:
        /* <DEDUP_REMOVED lines=22> */
.L_x_13979:
        /* <DEDUP_REMOVED lines=18> */
.L_x_13980:
        /* <DEDUP_REMOVED lines=22> */
.L_x_13981:
        /* <DEDUP_REMOVED lines=23> */
.L_x_13982:
        /* <DEDUP_REMOVED lines=8> */
.L_x_13984:
        /* <DEDUP_REMOVED lines=63> */
[----:B------:R-:W-:-:S02]  /*0c90*/  IMAD.IADD R5, R12, 0x1, -R5 ;  /* 0x000000010c057824 */ /* 0x000fc400078e0a05 */
        /* <DEDUP_REMOVED lines=57> */
.L_x_14048:
[----:B------:R-:W-:Y:S01]  /*1030*/  ULDC.64 UR8, c[0x0][0xc88] ;  /* 0x0003220000087ab9 */ /* 0x000fe20000000a00 */
[----:B------:R-:W-:Y:S01]  /*1040*/  ULDC.64 UR10, c[0x0][0xa18] ;  /* 0x00028600000a7ab9 */ /* 0x000fe20000000a00 */
[----:B------:R-:W-:Y:S02]  /*1050*/  UIMAD.WIDE UR8, UR7, 0x4, UR8 ;  /* 0x00000004070878a5 */ /* 0x000fe4000f8e0208 */
[----:B------:R-:W-:Y:S01]  /*1060*/  UISETP.NE.U32.AND UP1, UPT, UR10, URZ, UPT ;  /* 0x0000003f0a00728c */ /* 0x000fe2000bf25070 */
[----:B------:R-:W-:Y:S01]  /*1070*/  ULDC UR4, c[0x0][0x424] ;  /* 0x0001090000047ab9 */ /* 0x000fe20000000800 */
[----:B------:R-:W-:Y:S02]  /*1080*/  ULDC UR7, c[0x0][0x2f0] ;  /* 0x0000bc0000077ab9 */ /* 0x000fe40000000800 */
[----:B01-34-:R-:W-:Y:S02]  /*1090*/  IMAD.U32 R4, RZ, RZ, UR8 ;  /* 0x00000008ff047e24 */ /* 0x01bfe4000f8e00ff */
[----:B------:R-:W-:Y:S01]  /*10a0*/  IMAD.U32 R5, RZ, RZ, UR9 ;  /* 0x00000009ff057e24 */ /* 0x000fe2000f8e00ff */
[----:B------:R-:W-:-:S04]  /*10b0*/  ULDC.64 UR8, c[0x0][0xa28] ;  /* 0x00028a0000087ab9 */ /* 0x000fc80000000a00 */
[----:B--2---:R-:W2:Y:S01]  /*10c0*/  LDG.E R4, desc[UR52][R4.64] ;  /* 0x0000003404047981 */ /* 0x004ea2000c1e1900 */
        /* <DEDUP_REMOVED lines=16> */
[----:B------:R-:W2:Y:S01]  /*11d0*/  @P0 LDG.E R4, desc[UR52][R4.64] ;  /* 0x0000003404040981 */ /* 0x000ea2000c1e1900 */
[----:B------:R-:W-:Y:S01]  /*11e0*/  UISETP.NE.U32.AND UP0, UPT, UR8, URZ, UPT ;  /* 0x0000003f0800728c */ /* 0x000fe2000bf05070 */
[----:B------:R-:W-:Y:S02]  /*11f0*/  ULDC.64 UR10, c[0x0][0xa20] ;  /* 0x00028800000a7ab9 */ /* 0x000fe40000000a00 */
[----:B------:R-:W3:Y:S01]  /*1200*/  @P2 LDG.E R6, desc[UR52][R6.64] ;  /* 0x0000003406062981 */ /* 0x000ee2000c1e1900 */
[----:B------:R-:W-:Y:S01]  /*1210*/  UISETP.NE.AND.EX UP0, UPT, UR9, URZ, UPT, UP0 ;  /* 0x0000003f0900728c */ /* 0x000fe2000bf05300 */
[----:B------:R-:W-:Y:S01]  /*1220*/  ISETP.NE.U32.AND P1, PT, RZ, UR10, PT ;  /* 0x0000000aff007c0c */ /* 0x000fe2000bf25070 */
[----:B------:R-:W-:Y:S01]  /*1230*/  UMOV UR48, URZ ;  /* 0x0000003f00307c82 */ /* 0x000fe20008000000 */
[----:B------:R-:W-:Y:S02]  /*1240*/  ULOP3.LUT UR41, UR5, 0xffff, URZ, 0xc0, !UPT ;  /* 0x0000ffff05297892 */ /* 0x000fe4000f8ec03f */
[----:B------:R-:W-:Y:S01]  /*1250*/  USEL UR4, UR4, 0x1, UP0 ;  /* 0x0000000104047887 */ /* 0x000fe20008000000 */
[----:B------:R-:W-:-:S03]  /*1260*/  ISETP.NE.AND.EX P1, PT, RZ, UR11, PT, P1 ;  /* 0x0000000bff007c0c */ /* 0x000fc6000bf25310 */
        /* <DEDUP_REMOVED lines=18> */
.L_x_13985:
        /* <DEDUP_REMOVED lines=8> */
.L_x_13986:
        /* <DEDUP_REMOVED lines=13> */
.L_x_13987:
[----:B------:R-:W-:Y:S01]  /*14e0*/  ULDC UR7, c[0x0][0x448] ;  /* 0x0001120000077ab9 */ /* 0x000fe20000000800 */
[----:B------:R-:W-:Y:S02]  /*14f0*/  USHF.L.U32 UR42, UR6, 0x7, URZ ;  /* 0x00000007062a7899 */ /* 0x000fe4000800063f */
[----:B------:R-:W-:Y:S02]  /*1500*/  UISETP.NE.AND UP0, UPT, UR7, 0x1, UPT ;  /* 0x000000010700788c */ /* 0x000fe4000bf05270 */
[----:B------:R-:W-:Y:S02]  /*1510*/  UIADD3 UR8, UR42, 0x7f, URZ ;  /* 0x0000007f2a087890 */ /* 0x000fe4000fffe03f */
[----:B------:R-:W-:Y:S02]  /*1520*/  UIADD3 UR48, -UR48, UR4, URZ ;  /* 0x0000000430307290 */ /* 0x000fe4000fffe13f */
[----:B------:R-:W-:Y:S02]  /*1530*/  UP2UR UR50, UPR, URZ, 0x1 ;  /* 0x000000013f327883 */ /* 0x000fe40008000000 */
[----:B------:R-:W-:-:S03]  /*1540*/  UIADD3 UR4, UR48, 0x60, -UR49 ;  /* 0x0000006030047890 */ /* 0x000fc6000fffe831 */
[----:B------:R-:W-:Y:S01]  /*1550*/  @UP0 ULDC UR6, c[0x0][0x44c] ;  /* 0x0001130000060ab9 */ /* 0x000fe20000000800 */
[----:B------:R-:W-:Y:S01]  /*1560*/  @UP0 ULDC UR9, c[0x0][0x450] ;  /* 0x0001140000090ab9 */ /* 0x000fe20000000800 */
[----:B------:R-:W-:Y:S02]  /*1570*/  UIMAD.WIDE.U32 UR6, UR8, UR6, URZ ;  /* 0x00000006080672a5 */ /* 0x000fe4000f8e003f */
[----:B------:R-:W-:Y:S02]  /*1580*/  UIADD3 UR6, UR48, 0x5f, URZ ;  /* 0x0000005f30067890 */ /* 0x000fe4000fffe03f */
[----:B------:R-:W-:Y:S02]  /*1590*/  @UP0 USHF.R.U32.HI UR8, URZ, UR9, UR7 ;  /* 0x000000093f080299 */ /* 0x000fe40008011607 */
[----:B------:R-:W-:Y:S02]  /*15a0*/  UIMAD.WIDE UR6, UR6, 0x2aaaaaab, URZ ;  /* 0x2aaaaaab060678a5 */ /* 0x000fe4000f8e023f */
[----:B------:R-:W-:-:S02]  /*15b0*/  UIADD3 UR8, UR4, UR8, URZ ;  /* 0x0000000804087290 */ /* 0x000fc4000fffe03f */
[----:B------:R-:W-:Y:S02]  /*15c0*/  USHF.R.U32.HI UR4, URZ, 0x1f, UR7 ;  /* 0x0000001f3f047899 */ /* 0x000fe40008011607 */
[----:B------:R-:W-:Y:S02]  /*15d0*/  UIMAD.WIDE UR8, UR8, 0x2aaaaaab, URZ ;  /* 0x2aaaaaab080878a5 */ /* 0x000fe4000f8e023f */
[----:B------:R-:W-:Y:S02]  /*15e0*/  ULEA.HI.SX32 UR7, UR7, UR4, 0x1c ;  /* 0x0000000407077291 */ /* 0x000fe4000f8fe23f */
[----:B------:R-:W-:Y:S02]  /*15f0*/  USHF.R.U32.HI UR6, URZ, 0x1f, UR9 ;  /* 0x0000001f3f067899 */ /* 0x000fe40008011609 */
[----:B------:R-:W-:Y:S02]  /*1600*/  ULOP3.LUT UR4, UR5, 0xff000000, URZ, 0xc0, !UPT ;  /* 0xff00000005047892 */ /* 0x000fe4000f8ec03f */
[----:B------:R-:W-:-:S02]  /*1610*/  ULEA.HI.SX32 UR6, UR9, UR6, 0x1c ;  /* 0x0000000609067291 */ /* 0x000fc4000f8fe23f */
[----:B------:R-:W-:Y:S02]  /*1620*/  ULOP3.LUT UR5, UR5, 0xff0000, URZ, 0xc0, !UPT ;  /* 0x00ff000005057892 */ /* 0x000fe4000f8ec03f */
[----:B------:R-:W-:Y:S02]  /*1630*/  UISETP.LT.AND UP0, UPT, UR7, UR6, UPT ;  /* 0x000000060700728c */ /* 0x000fe4000bf01270 */
[----:B------:R-:W-:Y:S02]  /*1640*/  USHF.R.U32.HI UR4, URZ, 0x8, UR4 ;  /* 0x000000083f047899 */ /* 0x000fe40008011604 */
[----:B------:R-:W-:Y:S02]  /*1650*/  USEL UR9, UR7, UR6, UP0 ;  /* 0x0000000607097287 */ /* 0x000fe40008000000 */
[----:B------:R-:W-:Y:S02]  /*1660*/  ULEA.HI UR5, UR5, UR4, URZ, 0x10 ;  /* 0x0000000405057291 */ /* 0x000fe4000f8f803f */
[----:B------:R-:W-:-:S02]  /*1670*/  UISETP.GE.AND UP0, UPT, UR9, 0x1, UPT ;  /* 0x000000010900788c */ /* 0x000fc4000bf06270 */
[----:B------:R-:W-:Y:S01]  /*1680*/  ULOP3.LUT UR43, UR5, 0xff, URZ, 0xc0, !UPT ;  /* 0x000000ff052b7892 */ /* 0x000fe2000f8ec03f */
[----:B------:R-:W-:Y:S01]  /*1690*/  UMOV UR4, URZ ;  /* 0x0000003f00047c82 */ /* 0x000fe20008000000 */
[----:B------:R-:W-:Y:S02]  /*16a0*/  USHF.R.U32.HI UR44, URZ, 0x10, UR5 ;  /* 0x000000103f2c7899 */ /* 0x000fe40008011605 */
[----:B------:R-:W-:-:S13]  /*16b0*/  PLOP3.LUT P0, PT, PT, PT, UP0, 0x80, 0x0 ;  /* 0x000000000000781c */ /* 0x000fda0003f0f008 */
[----:B------:R-:W-:Y:S05]  /*16c0*/  @!P0 BRA `(.L_x_13988) ;  /* 0x0000000000908947 */ /* 0x000fea0003800000 */
        /* <DEDUP_REMOVED lines=36> */
.L_x_13988:
        /* <DEDUP_REMOVED lines=111> */
.L_x_13990:
        /* <DEDUP_REMOVED lines=13> */
.L_x_14135:
[----:B0-----:R-:W-:Y:S01]  /*20d0*/  IMAD.U32 R0, RZ, RZ, UR47 ;  /* 0x0000002fff007e24 */ /* 0x001fe2000f8e00ff */
[----:B------:R-:W-:Y:S05]  /*20e0*/  WARPSYNC.ALL ;  /* 0x0000000000007948 */ /* 0x000fea0003800000 */
[----:B------:R0:W-:Y:S01]  /*20f0*/  BAR.SYNC.DEFER_BLOCKING R8, 0x100 ;  /* 0x000400080000751d */ /* 0x0001e20000010000 */
[----:B------:R-:W-:-:S13]  /*2100*/  ISETP.NE.AND P0, PT, R0, 0x3, PT ;  /* 0x000000030000780c */ /* 0x000fda0003f05270 */
[----:B0-----:R-:W-:Y:S05]  /*2110*/  @!P0 BRA `(.L_x_13992) ;  /* 0x0000000000048947 */ /* 0x001fea0003800000 */
[----:B------:R-:W-:Y:S01]  /*2120*/  BPT.TRAP 0x1 ;  /* 0x000000040000795c */ /* 0x000fe20000300000 */
.L_x_13992:
[----:B------:R-:W-:Y:S01]  /*2130*/  R2UR UR22, R7 ;  /* 0x00000000071672ca */ /* 0x000fe200000e0000 */
[----:B------:R-:W-:-:S05]  /*2140*/  IMAD.U32 R9, RZ, RZ, UR36 ;  /* 0x00000024ff097e24 */ /* 0x000fca000f8e00ff */
[----:B------:R-:W-:-:S07]  /*2150*/  SHF.L.U32 R9, R9, 0x1f, RZ ;  /* 0x0000001f09097819 */ /* 0x000fce00000006ff */
[----:B------:R-:W-:-:S09]  /*2160*/  ULEA UR22, UR37, UR22, 0x3 ;  /* 0x0000001625167291 */ /* 0x000fd2000f8e183f */
[----:B------:R0:W1:Y:S01]  /*2170*/  SYNCS.PHASECHK.TRANS64.TRYWAIT P1, [UR22+0x22830], R9 ;  /* 0x02283009ff0075a7 */ /* 0x0000620008020156 */
[----:B------:R-:W-:Y:S05]  /*2180*/  @!P0 BRA `(.L_x_13993) ;  /* 0x0000000000048947 */ /* 0x000fea0003800000 */
[----:B------:R-:W-:Y:S01]  /*2190*/  BPT.TRAP 0x1 ;  /* 0x000000040000795c */ /* 0x000fe20000300000 */
.L_x_13993:
[----:B-1----:R-:W-:Y:S05]  /*21a0*/  @P1 BRA `(.L_x_13994) ;  /* 0x0000000000081947 */ /* 0x002fea0003800000 */
[----:B------:R-:W1:Y:S02]  /*21b0*/  SYNCS.PHASECHK.TRANS64.TRYWAIT P1, [UR22+0x22830], R9 ;  /* 0x02283009ff0075a7 */ /* 0x000e640008020156 */
[----:B-1----:R-:W-:Y:S05]  /*21c0*/  @!P1 BRA `(.L_x_13995) ;  /* 0x0000011400109947 */ /* 0x002fea0003800000 */
.L_x_13994:
        /* <DEDUP_REMOVED lines=39> */
.L_x_13996:
[----:B------:R-:W-:Y:S01]  /*2440*/  UISETP.NE.AND UP0, UPT, UR50, URZ, UPT ;  /* 0x0000003f3200728c */ /* 0x000fe2000bf05270 */
[----:B------:R-:W-:Y:S01]  /*2450*/  VIADD R3, R16, UR42 ;  /* 0x0000002a10037c36 */ /* 0x000fe20008000000 */
[----:B------:R-:W-:Y:S01]  /*2460*/  ULDC UR10, c[0x0][0x988] ;  /* 0x00026200000a7ab9 */ /* 0x000fe20000000800 */
[----:B------:R-:W2:Y:S03]  /*2470*/  S2UR UR7, SR_CgaCtaId ;  /* 0x00000000000779c3 */ /* 0x000ea60000008800 */
[----:B------:R-:W-:Y:S02]  /*2480*/  PLOP3.LUT P1, PT, PT, PT, UP0, 0x80, 0x0 ;  /* 0x000000000000781c */ /* 0x000fe40003f2f008 */
[----:B------:R-:W-:-:S03]  /*2490*/  PLOP3.LUT P2, PT, PT, PT, UP0, 0x80, 0x0 ;  /* 0x000000000000781c */ /* 0x000fc60003f4f008 */
[----:B------:R-:W-:-:S08]  /*24a0*/  @UP0 ULDC UR6, c[0x0][0x44c] ;  /* 0x0001130000060ab9 */ /* 0x000fd00000000800 */
[----:B------:R-:W-:Y:S01]  /*24b0*/  @P1 IMAD.HI.U32 R4, R3, UR6, RZ ;  /* 0x0000000603041c27 */ /* 0x000fe2000f8e00ff */
[----:B------:R-:W-:-:S04]  /*24c0*/  @UP0 ULDC UR6, c[0x0][0x450] ;  /* 0x0001140000060ab9 */ /* 0x000fc80000000800 */
[----:B------:R-:W-:Y:S01]  /*24d0*/  @P2 SHF.R.U32.HI R3, RZ, UR6, R4 ;  /* 0x00000006ff032c19 */ /* 0x000fe20008011604 */
[----:B------:R-:W-:-:S04]  /*24e0*/  UIMAD UR6, UR51, -0x60, UR48 ;  /* 0xffffffa0330678a4 */ /* 0x000fc8000f8e0230 */
[----:B------:R-:W3:Y:S02]  /*24f0*/  SHFL.IDX PT, R6, R3, 0x1, 0x1c1f ;  /* 0x003c1f0003067f89 */ /* 0x000ee400000e0000 */
[----:B------:R-:W-:Y:S01]  /*2500*/  IMAD.U32 R11, RZ, RZ, UR6 ;  /* 0x00000006ff0b7e24 */ /* 0x000fe2000f8e00ff */
[----:B------:R-:W-:Y:S01]  /*2510*/  UIADD3 UR6, UR22, 0x22840, URZ ;  /* 0x0002284016067890 */ /* 0x000fe2000fffe03f */
[----:B------:R-:W4:Y:S03]  /*2520*/  SHFL.IDX PT, R3, R3, RZ, 0x1c1f ;  /* 0x001c1fff03037589 */ /* 0x000f2600000e0000 */
[C-C-:B------:R-:W-:Y:S01]  /*2530*/  IADD3 R5, -R2.reuse, 0x61, R11.reuse ;  /* 0x0000006102057810 */ /* 0x140fe20007ffe10b */
[----:B--2---:R-:W-:Y:S01]  /*2540*/  UPRMT UR6, UR7, 0x654, UR6 ;  /* 0x0000065407067896 */ /* 0x004fe20008000006 */
[----:B------:R-:W-:-:S03]  /*2550*/  IADD3 R4, -R2, 0x60, R11 ;  /* 0x0000006002047810 */ /* 0x000fc60007ffe10b */
[----:B------:R-:W-:-:S05]  /*2560*/  VIADD R5, R5, -UR49 ;  /* 0x8000003105057c36 */ /* 0x000fca0008000000 */
[----:B------:R-:W-:Y:S01]  /*2570*/  SYNCS.ARRIVE.TRANS64.RED.A1T0 RZ, [UR6], RZ ;  /* 0x000000ffffff79a7 */ /* 0x000fe20008100406 */
[----:B---3--:R-:W-:-:S04]  /*2580*/  VIADDMNMX R6, R6, R5, R4, PT ;  /* 0x0000000506067246 */ /* 0x008fc80003800104 */
        /* <DEDUP_REMOVED lines=69> */
[----:B------:R-:W-:Y:S02]  /*29e0*/  FMNMX.FTZ R10, R89, R10, !PT ;  /* 0x0000000a590a7209 */ /* 0x000fe40007810000 */
[----:B----4-:R-:W-:Y:S02]  /*29f0*/  VIADDMNMX R6, R3, R5, R4, PT ;  /* 0x0000000503067246 */ /* 0x010fe40003800104 */
[----:B------:R-:W-:-:S02]  /*2a00*/  FMNMX.FTZ R10, R71, R10, !PT ;  /* 0x0000000a470a7209 */ /* 0x000fc40007810000 */
[C---:B------:R-:W-:Y:S02]  /*2a10*/  ISETP.GT.AND P1, PT, R6.reuse, RZ, PT ;  /* 0x000000ff0600720c */ /* 0x040fe40003f24270 */
[C---:B------:R-:W-:Y:S01]  /*2a20*/  ISETP.GT.AND P2, PT, R6.reuse, 0x1, PT ;  /* 0x000000010600780c */ /* 0x040fe20003f44270 */
[----:B------:R-:W2:Y:S01]  /*2a30*/  SHFL.BFLY PT, R11, R10, 0x2, 0x1f ;  /* 0x0c401f000a0b7f89 */ /* 0x000ea200000e0000 */
[----:B------:R-:W-:Y:S02]  /*2a40*/  ISETP.GT.AND P3, PT, R6, 0x8, PT ;  /* 0x000000080600780c */ /* 0x000fe40003f64270 */
[----:B------:R-:W-:Y:S02]  /*2a50*/  FSEL R34, R25, -INF , P2 ;  /* 0xff80000019227808 */ /* 0x000fe40001000000 */
[----:B------:R-:W-:Y:S02]  /*2a60*/  FSEL R3, R28, -INF , P3 ;  /* 0xff8000001c037808 */ /* 0x000fe40001800000 */
[----:B------:R-:W-:-:S02]  /*2a70*/  ISETP.GT.AND P2, PT, R6, 0x10, PT ;  /* 0x000000100600780c */ /* 0x000fc40003f44270 */
[----:B------:R-:W-:Y:S02]  /*2a80*/  ISETP.GT.AND P3, PT, R6, 0x18, PT ;  /* 0x000000180600780c */ /* 0x000fe40003f64270 */
[----:B------:R-:W-:Y:S02]  /*2a90*/  FSEL R32, R32, -INF , P2 ;  /* 0xff80000020207808 */ /* 0x000fe40001000000 */
[----:B------:R-:W-:Y:S02]  /*2aa0*/  FSEL R36, R36, -INF , P3 ;  /* 0xff80000024247808 */ /* 0x000fe40001800000 */
[----:B--2---:R-:W-:Y:S02]  /*2ab0*/  FMNMX.FTZ R12, R10, R11, !PT ;  /* 0x0000000b0a0c7209 */ /* 0x004fe40007810000 */
[----:B------:R-:W-:Y:S02]  /*2ac0*/  FSEL R11, R24, -INF , P1 ;  /* 0xff800000180b7808 */ /* 0x000fe40000800000 */
[----:B------:R-:W-:Y:S01]  /*2ad0*/  ISETP.GT.AND P1, PT, R6, 0x9, PT ;  /* 0x000000090600780c */ /* 0x000fe20003f24270 */
[----:B------:R-:W2:Y:S01]  /*2ae0*/  SHFL.BFLY PT, R91, R12, 0x1, 0x1f ;  /* 0x0c201f000c5b7f89 */ /* 0x000ea200000e0000 */
        /* <DEDUP_REMOVED lines=12> */
[----:B--2---:R-:W-:-:S02]  /*2bb0*/  FMNMX.FTZ R5, R12, R91, !PT ;  /* 0x0000005b0c057209 */ /* 0x004fc40007810000 */
[----:B------:R-:W-:Y:S02]  /*2bc0*/  FSEL R41, R41, -INF , P1 ;  /* 0xff80000029297808 */ /* 0x000fe40000800000 */
[C---:B------:R-:W-:Y:S01]  /*2bd0*/  FSETP.NEU.FTZ.AND P2, PT, R5.reuse, -INF , PT ;  /* 0xff8000000500780b */ /* 0x040fe20003f5d000 */
[----:B------:R-:W-:Y:S01]  /*2be0*/  FMUL.FTZ R4, R5, UR10 ;  /* 0x0000000a05047c20 */ /* 0x000fe20008410000 */
[----:B------:R-:W-:-:S04]  /*2bf0*/  ISETP.GT.AND P1, PT, R6, 0x29, PT ;  /* 0x000000290600780c */ /* 0x000fc80003f24270 */
[----:B------:R-:W-:Y:S02]  /*2c00*/  FSEL R4, R4, RZ, P2 ;  /* 0x000000ff04047208 */ /* 0x000fe40001000000 */
[----:B------:R-:W-:Y:S02]  /*2c10*/  ISETP.GT.AND P2, PT, R6, 0x20, PT ;  /* 0x000000200600780c */ /* 0x000fe40003f44270 */
[----:B------:R-:W-:Y:S01]  /*2c20*/  FSEL R45, R45, -INF , P1 ;  /* 0xff8000002d2d7808 */ /* 0x000fe20000800000 */
[--C-:B------:R-:W-:Y:S01]  /*2c30*/  FFMA.FTZ R201, R13, UR10, -R4.reuse ;  /* 0x0000000a0dc97c23 */ /* 0x100fe20008010804 */
[----:B------:R-:W-:Y:S01]  /*2c40*/  FSEL R40, R40, -INF , P2 ;  /* 0xff80000028287808 */ /* 0x000fe20001000000 */
[--C-:B------:R-:W-:Y:S01]  /*2c50*/  FFMA.FTZ R203, R15, UR10, -R4.reuse ;  /* 0x0000000a0fcb7c23 */ /* 0x100fe20008010804 */
[----:B------:R-:W-:Y:S01]  /*2c60*/  FMNMX.FTZ R13, R37, R10, !PT ;  /* 0x0000000a250d7209 */ /* 0x000fe20007810000 */
[--C-:B------:R-:W-:Y:S01]  /*2c70*/  FFMA.FTZ R10, R27, UR10, -R4.reuse ;  /* 0x0000000a1b0a7c23 */ /* 0x100fe20008010804 */
[----:B------:R-:W-:Y:S01]  /*2c80*/  ISETP.GT.AND P2, PT, R6, 0x28, PT ;  /* 0x000000280600780c */ /* 0x000fe20003f44270 */
[----:B------:R-:W-:Y:S01]  /*2c90*/  MUFU.EX2 R201, R201 ;  /* 0x000000c900c97308 */ /* 0x000fe20000000800 */
[----:B------:R-:W-:Y:S01]  /*2ca0*/  FMNMX.FTZ R12, R40, R13, !PT ;  /* 0x0000000d280c7209 */ /* 0x000fe20007810000 */
[--C-:B------:R-:W-:Y:S01]  /*2cb0*/  FFMA.FTZ R153, R21, UR10, -R4.reuse ;  /* 0x0000000a15997c23 */ /* 0x100fe20008010804 */
[----:B------:R-:W-:Y:S01]  /*2cc0*/  FSEL R44, R44, -INF , P2 ;  /* 0xff8000002c2c7808 */ /* 0x000fe20001000000 */
[--C-:B------:R-:W-:Y:S01]  /*2cd0*/  FFMA.FTZ R73, R73, UR10, -R4.reuse ;  /* 0x0000000a49497c23 */ /* 0x100fe20008010804 */
[----:B------:R-:W-:Y:S01]  /*2ce0*/  FMNMX.FTZ R13, R41, R12, !PT ;  /* 0x0000000c290d7209 */ /* 0x000fe20007810000 */
[--C-:B------:R-:W-:Y:S01]  /*2cf0*/  FFMA.FTZ R39, R39, UR10, -R4.reuse ;  /* 0x0000000a27277c23 */ /* 0x100fe20008010804 */
[----:B------:R-:W-:Y:S01]  /*2d00*/  ISETP.GT.AND P2, PT, R6, 0x30, PT ;  /* 0x000000300600780c */ /* 0x000fe20003f44270 */
[----:B------:R-:W2:Y:S01]  /*2d10*/  MUFU.EX2 R10, R10 ;  /* 0x0000000a000a7308 */ /* 0x000ea20000000800 */
        /* <DEDUP_REMOVED lines=9> */
[----:B------:R-:W3:Y:S01]  /*2db0*/  MUFU.EX2 R203, R203 ;  /* 0x000000cb00cb7308 */ /* 0x000ee20000000800 */
[----:B------:R-:W-:Y:S01]  /*2dc0*/  FSEL R49, R49, -INF , P1 ;  /* 0xff80000031317808 */ /* 0x000fe20000800000 */
[--C-:B------:R-:W-:Y:S01]  /*2dd0*/  FFMA.FTZ R47, R47, UR10, -R4.reuse ;  /* 0x0000000a2f2f7c23 */ /* 0x100fe20008010804 */
[----:B------:R-:W-:Y:S01]  /*2de0*/  FMNMX.FTZ R14, R48, R13, !PT ;  /* 0x0000000d300e7209 */ /* 0x000fe20007810000 */
[--C-:B------:R-:W-:Y:S01]  /*2df0*/  FFMA.FTZ R161, R79, UR10, -R4.reuse ;  /* 0x0000000a4fa17c23 */ /* 0x100fe20008010804 */
[----:B------:R-:W-:Y:S01]  /*2e00*/  ISETP.GT.AND P1, PT, R6, 0x39, PT ;  /* 0x000000390600780c */ /* 0x000fe20003f24270 */
[----:B------:R-:W-:Y:S01]  /*2e10*/  FFMA.FTZ R163, R81, UR10, -R4 ;  /* 0x0000000a51a37c23 */ /* 0x000fe20008010804 */
[----:B------:R-:W-:Y:S01]  /*2e20*/  FSEL R52, R52, -INF , P2 ;  /* 0xff80000034347808 */ /* 0x000fe20001000000 */
[----:B------:R-:W4:Y:S01]  /*2e30*/  MUFU.EX2 R12, R12 ;  /* 0x0000000c000c7308 */ /* 0x000f220000000800 */
[----:B------:R-:W-:Y:S01]  /*2e40*/  FMNMX.FTZ R13, R49, R14, !PT ;  /* 0x0000000e310d7209 */ /* 0x000fe20007810000 */
[----:B--2---:R-:W-:Y:S01]  /*2e50*/  FADD.FTZ R58, R201, R10 ;  /* 0x0000000ac93a7221 */ /* 0x004fe20000010000 */
[----:B------:R-:W-:Y:S01]  /*2e60*/  ISETP.GT.AND P2, PT, R6, 0x40, PT ;  /* 0x000000400600780c */ /* 0x000fe20003f44270 */
[--C-:B------:R-:W-:Y:S01]  /*2e70*/  FFMA.FTZ R24, R55, UR10, -R4.reuse ;  /* 0x0000000a37187c23 */ /* 0x100fe20008010804 */
[----:B------:R-:W-:Y:S01]  /*2e80*/  FSEL R53, R53, -INF , P1 ;  /* 0xff80000035357808 */ /* 0x000fe20000800000 */
[----:B------:R-:W-:Y:S01]  /*2e90*/  FFMA.FTZ R165, R83, UR10, -R4 ;  /* 0x0000000a53a57c23 */ /* 0x000fe20008010804 */
[----:B------:R-:W-:Y:S01]  /*2ea0*/  FMNMX.FTZ R14, R52, R13, !PT ;  /* 0x0000000d340e7209 */ /* 0x000fe20007810000 */
[----:B------:R-:W-:Y:S01]  /*2eb0*/  MUFU.EX2 R153, R153 ;  /* 0x0000009900997308 */ /* 0x000fe20000000800 */
[----:B------:R-:W-:Y:S01]  /*2ec0*/  ISETP.GT.AND P1, PT, R6, 0x41, PT ;  /* 0x000000410600780c */ /* 0x000fe20003f24270 */
[----:B---3--:R-:W-:Y:S01]  /*2ed0*/  FADD.FTZ R15, R203, R58 ;  /* 0x0000003acb0f7221 */ /* 0x008fe20000010000 */
        /* <DEDUP_REMOVED lines=17> */
[----:B------:R-:W-:Y:S01]  /*2ff0*/  FFMA.FTZ R171, R89, UR10, -R4 ;  /* 0x0000000a59ab7c23 */ /* 0x000fe20008010804 */
[----:B------:R-:W-:-:S02]  /*3000*/  FSEL R61, R61, -INF , P1 ;  /* 0xff8000003d3d7808 */ /* 0x000fc40000800000 */
[----:B------:R-:W-:Y:S01]  /*3010*/  FMNMX.FTZ R20, R60, R13, !PT ;  /* 0x0000000d3c147209 */ /* 0x000fe20007810000 */
[----:B------:R-:W2:Y:S01]  /*3020*/  MUFU.EX2 R42, R39 ;  /* 0x00000027002a7308 */ /* 0x000ea20000000800 */
[----:B------:R-:W-:Y:S02]  /*3030*/  ISETP.GT.AND P1, PT, R6, 0x51, PT ;  /* 0x000000510600780c */ /* 0x000fe40003f24270 */
[----:B------:R-:W-:Y:S02]  /*3040*/  FSEL R64, R64, -INF , P2 ;  /* 0xff80000040407808 */ /* 0x000fe40001000000 */
[----:B------:R-:W-:Y:S02]  /*3050*/  FMNMX.FTZ R13, R61, R20, !PT ;  /* 0x000000143d0d7209 */ /* 0x000fe40007810000 */
[----:B------:R-:W-:Y:S01]  /*3060*/  ISETP.GT.AND P2, PT, R6, 0x58, PT ;  /* 0x000000580600780c */ /* 0x000fe20003f44270 */
[----:B------:R-:W-:Y:S01]  /*3070*/  MUFU.EX2 R75, R75 ;  /* 0x0000004b004b7308 */ /* 0x000fe20000000800 */
[----:B------:R-:W-:-:S02]  /*3080*/  FSEL R65, R65, -INF , P1 ;  /* 0xff80000041417808 */ /* 0x000fc40000800000 */
[----:B------:R-:W-:Y:S02]  /*3090*/  FMNMX.FTZ R20, R64, R13, !PT ;  /* 0x0000000d40147209 */ /* 0x000fe40007810000 */
[----:B------:R-:W-:Y:S02]  /*30a0*/  ISETP.GT.AND P1, PT, R6, 0x59, PT ;  /* 0x000000590600780c */ /* 0x000fe40003f24270 */
[----:B------:R-:W-:Y:S01]  /*30b0*/  FSEL R68, R68, -INF , P2 ;  /* 0xff80000044447808 */ /* 0x000fe20001000000 */
[----:B------:R-:W3:Y:S01]  /*30c0*/  MUFU.EX2 R46, R43 ;  /* 0x0000002b002e7308 */ /* 0x000ee20000000800 */
[----:B------:R-:W-:Y:S01]  /*30d0*/  FMNMX.FTZ R13, R65, R20, !PT ;  /* 0x00000014410d7209 */ /* 0x000fe20007810000 */
[--C-:B------:R-:W-:Y:S01]  /*30e0*/  FFMA.FTZ R20, R51, UR10, -R4.reuse ;  /* 0x0000000a33147c23 */ /* 0x100fe20008010804 */
[----:B------:R-:W-:Y:S01]  /*30f0*/  FSEL R69, R69, -INF , P1 ;  /* 0xff80000045457808 */ /* 0x000fe20000800000 */
[----:B------:R-:W-:Y:S01]  /*3100*/  FFMA.FTZ R4, R71, UR10, -R4 ;  /* 0x0000000a47047c23 */ /* 0x000fe20008010804 */
[----:B------:R-:W-:-:S02]  /*3110*/  FMNMX.FTZ R6, R68, R13, !PT ;  /* 0x0000000d44067209 */ /* 0x000fc40007810000 */
[----:B------:R-:W-:Y:S01]  /*3120*/  F2FP.F16.F32.PACK_AB R201, R10, R201 ;  /* 0x000000c90ac9723e */ /* 0x000fe200000000ff */
[----:B------:R-:W-:Y:S01]  /*3130*/  MUFU.EX2 R77, R77 ;  /* 0x0000004d004d7308 */ /* 0x000fe20000000800 */
[----:B------:R-:W-:Y:S02]  /*3140*/  FMNMX.FTZ R6, R69, R6, !PT ;  /* 0x0000000645067209 */ /* 0x000fe40007810000 */
[----:B----4-:R-:W-:Y:S02]  /*3150*/  F2FP.F16.F32.PACK_AB R203, R12, R203 ;  /* 0x000000cb0ccb723e */ /* 0x010fe400000000ff */
[----:B--2---:R-:W-:Y:S01]  /*3160*/  F2FP.F16.F32.PACK_AB R155, R42, R73 ;  /* 0x000000492a9b723e */ /* 0x004fe200000000ff */
[----:B------:R-:W2:Y:S02]  /*3170*/  SHFL.BFLY PT, R13, R6, 0x2, 0x1f ;  /* 0x0c401f00060d7f89 */ /* 0x000ea400000e0000 */
[----:B------:R-:W4:Y:S01]  /*3180*/  MUFU.EX2 R50, R47 ;  /* 0x0000002f00327308 */ /* 0x000f220000000800 */
[----:B---3--:R-:W-:-:S07]  /*3190*/  F2FP.F16.F32.PACK_AB R157, R46, R75 ;  /* 0x0000004b2e9d723e */ /* 0x008fce00000000ff */
[----:B------:R-:W-:Y:S08]  /*31a0*/  MUFU.EX2 R161, R161 ;  /* 0x000000a100a17308 */ /* 0x000ff00000000800 */
[----:B------:R-:W-:Y:S01]  /*31b0*/  MUFU.EX2 R20, R20 ;  /* 0x0000001400147308 */ /* 0x000fe20000000800 */
[----:B----4-:R-:W-:Y:S02]  /*31c0*/  F2FP.F16.F32.PACK_AB R159, R50, R77 ;  /* 0x0000004d329f723e */ /* 0x010fe400000000ff */
[----:B--2---:R-:W-:-:S05]  /*31d0*/  FMNMX.FTZ R13, R6, R13, !PT ;  /* 0x0000000d060d7209 */ /* 0x004fca0007810000 */
[----:B------:R-:W-:Y:S01]  /*31e0*/  MUFU.EX2 R163, R163 ;  /* 0x000000a300a37308 */ /* 0x000fe20000000800 */
[----:B------:R-:W2:Y:S07]  /*31f0*/  SHFL.BFLY PT, R6, R13, 0x1, 0x1f ;  /* 0x0c201f000d067f89 */ /* 0x000eae00000e0000 */
[----:B------:R-:W-:Y:S08]  /*3200*/  MUFU.EX2 R24, R24 ;  /* 0x0000001800187308 */ /* 0x000ff00000000800 */
[----:B------:R-:W-:Y:S08]  /*3210*/  MUFU.EX2 R165, R165 ;  /* 0x000000a500a57308 */ /* 0x000ff00000000800 */
[----:B------:R-:W-:Y:S01]  /*3220*/  MUFU.EX2 R26, R26 ;  /* 0x0000001a001a7308 */ /* 0x000fe20000000800 */
[----:B--2---:R-:W-:-:S04]  /*3230*/  FMNMX.FTZ R6, R13, R6, !PT ;  /* 0x000000060d067209 */ /* 0x004fc80007810000 */
        /* <DEDUP_REMOVED lines=31> */
[----:B------:R-:W-:-:S05]  /*3430*/  FFMA.FTZ R38, R69, UR10, -R38 ;  /* 0x0000000a45267c23 */ /* 0x000fca0008010826 */
[----:B------:R-:W4:Y:S01]  /*3440*/  MUFU.EX2 R202, R29 ;  /* 0x0000001d00ca7308 */ /* 0x000f220000000800 */
[----:B--2---:R-:W-:Y:S01]  /*3450*/  FADD.FTZ R54, R11, R34 ;  /* 0x000000220b367221 */ /* 0x004fe20000010000 */
[----:B------:R-:W-:-:S06]  /*3460*/  F2FP.F16.F32.PACK_AB R200, R34, R11 ;  /* 0x0000000b22c8723e */ /* 0x000fcc00000000ff */
[----:B------:R-:W2:Y:S01]  /*3470*/  MUFU.EX2 R32, R32 ;  /* 0x0000002000207308 */ /* 0x000ea20000000800 */
[----:B---3--:R-:W-:Y:S01]  /*3480*/  FADD.FTZ R13, R3, R54 ;  /* 0x00000036030d7221 */ /* 0x008fe20000010000 */
[----:B------:R-:W-:-:S06]  /*3490*/  FADD.FTZ R54, R12, R15 ;  /* 0x0000000f0c367221 */ /* 0x000fcc0000010000 */
[----:B------:R-:W3:Y:S01]  /*34a0*/  MUFU.EX2 R33, R33 ;  /* 0x0000002100217308 */ /* 0x000ee20000000800 */
[C---:B----4-:R-:W-:Y:S01]  /*34b0*/  FADD.FTZ R13, R202.reuse, R13 ;  /* 0x0000000dca0d7221 */ /* 0x050fe20000010000 */
[----:B------:R-:W-:-:S06]  /*34c0*/  F2FP.F16.F32.PACK_AB R202, R202, R3 ;  /* 0x00000003caca723e */ /* 0x000fcc00000000ff */
[----:B------:R-:W4:Y:S01]  /*34d0*/  MUFU.EX2 R36, R36 ;  /* 0x0000002400247308 */ /* 0x000f220000000800 */
[----:B--2---:R-:W-:Y:S01]  /*34e0*/  FADD.FTZ R58, R32, R13 ;  /* 0x0000000d203a7221 */ /* 0x004fe20000010000 */
[----:B------:R-:W-:Y:S01]  /*34f0*/  FADD.FTZ R13, R153, R54 ;  /* 0x00000036990d7221 */ /* 0x000fe20000010000 */
[----:B------:R-:W-:-:S03]  /*3500*/  F2FP.F16.F32.PACK_AB R153, R14, R153 ;  /* 0x000000990e99723e */ /* 0x000fc600000000ff */
[----:B------:R-:W-:Y:S02]  /*3510*/  FADD.FTZ R54, R14, R13 ;  /* 0x0000000d0e367221 */ /* 0x000fe40000010000 */
[----:B------:R-:W2:Y:S01]  /*3520*/  MUFU.EX2 R37, R37 ;  /* 0x0000002500257308 */ /* 0x000ea20000000800 */
[----:B---3--:R-:W-:Y:S01]  /*3530*/  FADD.FTZ R15, R33, R58 ;  /* 0x0000003a210f7221 */ /* 0x008fe20000010000 */
[----:B------:R-:W-:Y:S01]  /*3540*/  FADD.FTZ R13, R73, R54 ;  /* 0x00000036490d7221 */ /* 0x000fe20000010000 */
[----:B------:R-:W-:-:S03]  /*3550*/  F2FP.F16.F32.PACK_AB R152, R33, R32 ;  /* 0x000000202198723e */ /* 0x000fc600000000ff */
[----:B------:R-:W-:Y:S02]  /*3560*/  FADD.FTZ R54, R42, R13 ;  /* 0x0000000d2a367221 */ /* 0x000fe40000010000 */
[----:B------:R-:W3:Y:S01]  /*3570*/  MUFU.EX2 R40, R40 ;  /* 0x0000002800287308 */ /* 0x000ee20000000800 */
[----:B----4-:R-:W-:Y:S01]  /*3580*/  FADD.FTZ R58, R36, R15 ;  /* 0x0000000f243a7221 */ /* 0x010fe20000010000 */
[----:B------:R-:W-:-:S06]  /*3590*/  FADD.FTZ R13, R75, R54 ;  /* 0x000000364b0d7221 */ /* 0x000fcc0000010000 */
[----:B------:R-:W4:Y:S01]  /*35a0*/  MUFU.EX2 R41, R41 ;  /* 0x0000002900297308 */ /* 0x000f220000000800 */
[C---:B--2---:R-:W-:Y:S01]  /*35b0*/  FADD.FTZ R15, R37.reuse, R58 ;  /* 0x0000003a250f7221 */ /* 0x044fe20000010000 */
[----:B------:R-:W-:-:S06]  /*35c0*/  F2FP.F16.F32.PACK_AB R154, R37, R36 ;  /* 0x00000024259a723e */ /* 0x000fcc00000000ff */
[----:B------:R-:W2:Y:S01]  /*35d0*/  MUFU.EX2 R44, R44 ;  /* 0x0000002c002c7308 */ /* 0x000ea20000000800 */
[----:B---3--:R-:W-:-:S07]  /*35e0*/  FADD.FTZ R10, R40, R15 ;  /* 0x0000000f280a7221 */ /* 0x008fce0000010000 */
[----:B------:R-:W3:Y:S01]  /*35f0*/  MUFU.EX2 R45, R45 ;  /* 0x0000002d002d7308 */ /* 0x000ee20000000800 */
[C---:B----4-:R-:W-:Y:S01]  /*3600*/  FADD.FTZ R15, R41.reuse, R10 ;  /* 0x0000000a290f7221 */ /* 0x050fe20000010000 */
[----:B------:R-:W-:Y:S01]  /*3610*/  FADD.FTZ R10, R46, R13 ;  /* 0x0000000d2e0a7221 */ /* 0x000fe20000010000 */
[----:B------:R-:W-:-:S03]  /*3620*/  F2FP.F16.F32.PACK_AB R156, R41, R40 ;  /* 0x00000028299c723e */ /* 0x000fc600000000ff */
[----:B------:R-:W-:Y:S02]  /*3630*/  FADD.FTZ R13, R77, R10 ;  /* 0x0000000a4d0d7221 */ /* 0x000fe40000010000 */
[----:B------:R-:W4:Y:S01]  /*3640*/  MUFU.EX2 R48, R48 ;  /* 0x0000003000307308 */ /* 0x000f220000000800 */
[----:B--2---:R-:W-:Y:S01]  /*3650*/  FADD.FTZ R12, R44, R15 ;  /* 0x0000000f2c0c7221 */ /* 0x004fe20000010000 */
[----:B------:R-:W-:-:S04]  /*3660*/  FADD.FTZ R10, R50, R13 ;  /* 0x0000000d320a7221 */ /* 0x000fc80000010000 */
[----:B------:R-:W-:Y:S01]  /*3670*/  FADD.FTZ R3, R161, R10 ;  /* 0x0000000aa1037221 */ /* 0x000fe20000010000 */
[C---:B------:R-:W-:Y:S01]  /*3680*/  F2FP.F16.F32.PACK_AB R161, R20.reuse, R161 ;  /* 0x000000a114a1723e */ /* 0x040fe200000000ff */
[----:B------:R-:W2:Y:S01]  /*3690*/  MUFU.EX2 R49, R49 ;  /* 0x0000003100317308 */ /* 0x000ea20000000800 */
[C---:B---3--:R-:W-:Y:S01]  /*36a0*/  FADD.FTZ R15, R45.reuse, R12 ;  /* 0x0000000c2d0f7221 */ /* 0x048fe20000010000 */
[----:B------:R-:W-:Y:S01]  /*36b0*/  FADD.FTZ R10, R20, R3 ;  /* 0x00000003140a7221 */ /* 0x000fe20000010000 */
[----:B------:R-:W-:-:S03]  /*36c0*/  F2FP.F16.F32.PACK_AB R158, R45, R44 ;  /* 0x0000002c2d9e723e */ /* 0x000fc600000000ff */
[----:B------:R-:W-:Y:S01]  /*36d0*/  FADD.FTZ R3, R163, R10 ;  /* 0x0000000aa3037221 */ /* 0x000fe20000010000 */
[----:B------:R-:W-:Y:S01]  /*36e0*/  F2FP.F16.F32.PACK_AB R163, R24, R163 ;  /* 0x000000a318a3723e */ /* 0x000fe200000000ff */
[----:B------:R-:W3:Y:S01]  /*36f0*/  MUFU.EX2 R52, R52 ;  /* 0x0000003400347308 */ /* 0x000ee20000000800 */
[----:B----4-:R-:W-:Y:S01]  /*3700*/  FADD.FTZ R12, R48, R15 ;  /* 0x0000000f300c7221 */ /* 0x010fe20000010000 */
[----:B------:R-:W-:-:S04]  /*3710*/  FADD.FTZ R10, R24, R3 ;  /* 0x00000003180a7221 */ /* 0x000fc80000010000 */
[----:B------:R-:W-:Y:S01]  /*3720*/  FADD.FTZ R3, R165, R10 ;  /* 0x0000000aa5037221 */ /* 0x000fe20000010000 */
[C---:B------:R-:W-:Y:S01]  /*3730*/  F2FP.F16.F32.PACK_AB R165, R26.reuse, R165 ;  /* 0x000000a51aa5723e */ /* 0x040fe200000000ff */
[----:B------:R-:W4:Y:S01]  /*3740*/  MUFU.EX2 R53, R53 ;  /* 0x0000003500357308 */ /* 0x000f220000000800 */
[C---:B--2---:R-:W-:Y:S01]  /*3750*/  FADD.FTZ R11, R49.reuse, R12 ;  /* 0x0000000c310b7221 */ /* 0x044fe20000010000 */
[----:B------:R-:W-:Y:S01]  /*3760*/  FADD.FTZ R10, R26, R3 ;  /* 0x000000031a0a7221 */ /* 0x000fe20000010000 */
[----:B------:R-:W-:-:S03]  /*3770*/  F2FP.F16.F32.PACK_AB R160, R49, R48 ;  /* 0x0000003031a0723e */ /* 0x000fc600000000ff */
[----:B------:R-:W-:Y:S01]  /*3780*/  FADD.FTZ R3, R167, R10 ;  /* 0x0000000aa7037221 */ /* 0x000fe20000010000 */
[----:B------:R-:W-:Y:S01]  /*3790*/  F2FP.F16.F32.PACK_AB R167, R28, R167 ;  /* 0x000000a71ca7723e */ /* 0x000fe200000000ff */
        /* <DEDUP_REMOVED lines=14> */
[----:B------:R-:W-:Y:S01]  /*3880*/  FADD.FTZ R12, R28, R3 ;  /* 0x000000031c0c7221 */ /* 0x000fe20000010000 */
[----:B------:R-:W-:-:S05]  /*3890*/  F2FP.F16.F32.PACK_AB R166, R61, R60 ;  /* 0x0000003c3da6723e */ /* 0x000fca00000000ff */
        /* <DEDUP_REMOVED lines=10> */
[----:B------:R-:W3:Y:S08]  /*3940*/  MUFU.EX2 R11, R38 ;  /* 0x00000026000b7308 */ /* 0x000ef00000000800 */
[----:B------:R4:W5:Y:S02]  /*3950*/  MUFU.EX2 R10, R4 ;  /* 0x00000004000a7308 */ /* 0x0009640000000800 */
[----:B----4-:R-:W-:Y:S01]  /*3960*/  FADD.FTZ R4, R68, R13 ;  /* 0x0000000d44047221 */ /* 0x010fe20000010000 */
[----:B--2---:R-:W-:Y:S01]  /*3970*/  FADD.FTZ R13, R171, R12 ;  /* 0x0000000cab0d7221 */ /* 0x004fe20000010000 */
[----:B---3--:R-:W-:-:S02]  /*3980*/  F2FP.F16.F32.PACK_AB R170, R11, R68 ;  /* 0x000000440baa723e */ /* 0x008fc400000000ff */
[----:B------:R-:W-:Y:S01]  /*3990*/  FADD.FTZ R3, R11, R4 ;  /* 0x000000040b037221 */ /* 0x000fe20000010000 */
[C---:B-----5:R-:W-:Y:S01]  /*39a0*/  FADD.FTZ R4, R10.reuse, R13 ;  /* 0x0000000d0a047221 */ /* 0x060fe20000010000 */
[----:B------:R-:W-:Y:S01]  /*39b0*/  F2FP.F16.F32.PACK_AB R171, R10, R171 ;  /* 0x000000ab0aab723e */ /* 0x000fe200000000ff */
[----:B------:R-:W-:Y:S06]  /*39c0*/  @!P0 BRA `(.L_x_13997) ;  /* 0x0000000000048947 */ /* 0x000fec0003800000 */
[----:B------:R-:W-:Y:S01]  /*39d0*/  BPT.TRAP 0x1 ;  /* 0x000000040000795c */ /* 0x000fe20000300000 */
.L_x_13997:
[----:B------:R2:W3:Y:S01]  /*39e0*/  SYNCS.PHASECHK.TRANS64.TRYWAIT P1, [UR22+0x22850], R9 ;  /* 0x02285009ff0075a7 */ /* 0x0004e20008020156 */
[----:B------:R-:W-:Y:S05]  /*39f0*/  @!P0 BRA `(.L_x_13998) ;  /* 0x0000000000048947 */ /* 0x000fea0003800000 */
[----:B------:R-:W-:Y:S01]  /*3a00*/  BPT.TRAP 0x1 ;  /* 0x000000040000795c */ /* 0x000fe20000300000 */
.L_x_13998:
[----:B---3--:R-:W-:Y:S05]  /*3a10*/  @P1 BRA `(.L_x_13999) ;  /* 0x0000000000081947 */ /* 0x008fea0003800000 */
[----:B------:R-:W3:Y:S02]  /*3a20*/  SYNCS.PHASECHK.TRANS64.TRYWAIT P1, [UR22+0x22850], R9 ;  /* 0x02285009ff0075a7 */ /* 0x000ee40008020156 */
[----:B---3--:R-:W-:Y:S05]  /*3a30*/  @!P1 BRA `(.L_x_14000) ;  /* 0x000000fc000c9947 */ /* 0x008fea0003800000 */
.L_x_13999:
        /* <DEDUP_REMOVED lines=44> */
.L_x_14001:
[----:B------:R-:W-:Y:S01]  /*3d00*/  UISETP.NE.AND UP0, UPT, UR50, URZ, UPT ;  /* 0x0000003f3200728c */ /* 0x000fe2000bf05270 */
[----:B------:R-:W4:Y:S01]  /*3d10*/  S2UR UR14, SR_CgaCtaId ;  /* 0x00000000000e79c3 */ /* 0x000f220000008800 */
[----:B------:R-:W-:Y:S01]  /*3d20*/  UMOV UR11, UR42 ;  /* 0x0000002a000b7c82 */ /* 0x000fe20008000000 */
[----:B------:R-:W-:Y:S02]  /*3d30*/  UIADD3 UR25, UR51, -0x2, URZ ;  /* 0xfffffffe33197890 */ /* 0x000fe4000fffe03f */
[----:B------:R-:W-:-:S06]  /*3d40*/  UIADD3 UR22, UR22, 0x22860, URZ ;  /* 0x0002286016167890 */ /* 0x000fcc000fffe03f */
[----:B------:R-:W-:Y:S01]  /*3d50*/  @UP0 ULDC UR6, c[0x0][0x44c] ;  /* 0x0001130000060ab9 */ /* 0x000fe20000000800 */
[----:B------:R-:W-:Y:S01]  /*3d60*/  @UP0 ULDC UR15, c[0x0][0x450] ;  /* 0x00011400000f0ab9 */ /* 0x000fe20000000800 */
[----:B------:R-:W-:-:S04]  /*3d70*/  UIMAD.WIDE.U32 UR6, UR42, UR6, URZ ;  /* 0x000000062a0672a5 */ /* 0x000fc8000f8e003f */
[----:B------:R-:W-:-:S04]  /*3d80*/  @UP0 USHF.R.U32.HI UR11, URZ, UR15, UR7 ;  /* 0x0000000f3f0b0299 */ /* 0x000fc80008011607 */
[----:B------:R-:W-:-:S04]  /*3d90*/  UIADD3 UR6, UR11, UR48, -UR49 ;  /* 0x000000300b067290 */ /* 0x000fc8000fffe831 */
[----:B------:R-:W-:Y:S02]  /*3da0*/  UIMAD.WIDE UR6, UR6, 0x2aaaaaab, URZ ;  /* 0x2aaaaaab060678a5 */ /* 0x000fe4000f8e023f */
[----:B----4-:R-:W-:Y:S02]  /*3db0*/  UPRMT UR22, UR14, 0x654, UR22 ;  /* 0x000006540e167896 */ /* 0x010fe40008000016 */
[----:B------:R-:W-:-:S04]  /*3dc0*/  USHF.R.U32.HI UR6, URZ, 0x1f, UR7 ;  /* 0x0000001f3f067899 */ /* 0x000fc80008011607 */
[----:B------:R-:W-:-:S03]  /*3dd0*/  ULEA.HI.SX32 UR6, UR7, UR6, 0x1c ;  /* 0x0000000607067291 */ /* 0x000fc6000f8fe23f */
[----:B------:R-:W-:Y:S01]  /*3de0*/  SYNCS.ARRIVE.TRANS64.RED.A1T0 RZ, [UR22], RZ ;  /* 0x000000ffffff79a7 */ /* 0x000fe20008100416 */
[----:B------:R-:W-:-:S04]  /*3df0*/  UISETP.LT.AND UP0, UPT, UR45, UR6, UPT ;  /* 0x000000062d00728c */ /* 0x000fc8000bf01270 */
[----:B------:R-:W-:-:S04]  /*3e00*/  USEL UR24, UR45, UR6, !UP0 ;  /* 0x000000062d187287 */ /* 0x000fc8000c000000 */
[----:B------:R-:W-:-:S06]  /*3e10*/  UISETP.GE.AND UP0, UPT, UR25, UR24, UPT ;  /* 0x000000181900728c */ /* 0x000fcc000bf06270 */
[----:B------:R-:W-:-:S13]  /*3e20*/  PLOP3.LUT P1, PT, PT, PT, UP0, 0x80, 0x0 ;  /* 0x000000000000781c */ /* 0x000fda0003f2f008 */
[----:B------:R-:W-:Y:S05]  /*3e30*/  @!P1 BRA `(.L_x_14002) ;  /* 0x00000024005c9947 */ /* 0x000fea0003800000 */
[----:B0-23--:R-:W-:Y:S01]  /*3e40*/  IMAD.MOV.U32 R9, RZ, RZ, R5 ;  /* 0x000000ffff097224 */ /* 0x00dfe200078e0005 */
[----:B------:R-:W-:Y:S01]  /*3e50*/  ULDC UR26, c[0x0][0x988] ;  /* 0x00026200001a7ab9 */ /* 0x000fe20000000800 */
[----:B------:R-:W-:-:S07]  /*3e60*/  IMAD.MOV.U32 R8, RZ, RZ, R6 ;  /* 0x000000ffff087224 */ /* 0x000fce00078e0006 */
.L_x_14013:
[----:B------:R-:W-:-:S04]  /*3e70*/  UIADD3 UR37, UR37, 0x1, URZ ;  /* 0x0000000125257890 */ /* 0x000fc8000fffe03f */
[----:B------:R-:W-:-:S04]  /*3e80*/  UISETP.NE.AND UP0, UPT, UR37, 0x2, UPT ;  /* 0x000000022500788c */ /* 0x000fc8000bf05270 */
[----:B------:R-:W-:Y:S02]  /*3e90*/  USEL UR6, URZ, 0x1, UP0 ;  /* 0x000000013f067887 */ /* 0x000fe40008000000 */
[----:B------:R-:W-:Y:S02]  /*3ea0*/  USEL UR37, UR37, URZ, UP0 ;  /* 0x0000003f25257287 */ /* 0x000fe40008000000 */
[----:B------:R-:W-:Y:S01]  /*3eb0*/  ULOP3.LUT UR36, UR36, UR6, URZ, 0x3c, !UPT ;  /* 0x0000000624247292 */ /* 0x000fe2000f8e3c3f */
[----:B------:R-:W-:Y:S11]  /*3ec0*/  @!P0 BRA `(.L_x_14003) ;  /* 0x0000000000048947 */ /* 0x000ff60003800000 */
[----:B------:R-:W-:Y:S01]  /*3ed0*/  BPT.TRAP 0x1 ;  /* 0x000000040000795c */ /* 0x000fe20000300000 */
.L_x_14003:
        /* <DEDUP_REMOVED lines=9> */
.L_x_14004:
[----:B--2---:R-:W-:Y:S05]  /*3f70*/  @P1 BRA `(.L_x_14005) ;  /* 0x0000000000081947 */ /* 0x004fea0003800000 */
[----:B------:R-:W2:Y:S02]  /*3f80*/  SYNCS.PHASECHK.TRANS64.TRYWAIT P1, [UR23+0x22830], R7 ;  /* 0x02283007ff0075a7 */ /* 0x000ea40008020157 */
[----:B--2---:R-:W-:Y:S05]  /*3f90*/  @!P1 BRA `(.L_x_14006) ;  /* 0x000000f400cc9947 */ /* 0x004fea0003800000 */
.L_x_14005:
        /* <DEDUP_REMOVED lines=26> */
.L_x_14007:
[----:B------:R-:W-:Y:S01]  /*4140*/  UISETP.NE.AND UP0, UPT, UR50, URZ, UPT ;  /* 0x0000003f3200728c */ /* 0x000fe2000bf05270 */
[----:B------:R-:W-:Y:S01]  /*4150*/  VIADD R5, R16, UR42 ;  /* 0x0000002a10057c36 */ /* 0x000fe20008000000 */
[----:B------:R-:W-:Y:S01]  /*4160*/  UIMAD UR6, UR25, -0x60, URZ ;  /* 0xffffffa0190678a4 */ /* 0x000fe2000f8e023f */
[----:B------:R-:W-:Y:S01]  /*4170*/  LOP3.LUT R22, R22, 0xfffff7ff, RZ, 0xc0, !PT ;  /* 0xfffff7ff16167812 */ /* 0x000fe200078ec0ff */
[----:B------:R-:W-:Y:S02]  /*4180*/  UMOV UR10, UR26 ;  /* 0x0000001a000a7c82 */ /* 0x000fe40008000000 */
[----:B------:R-:W-:Y:S02]  /*4190*/  PLOP3.LUT P1, PT, PT, PT, UP0, 0x80, 0x0 ;  /* 0x000000000000781c */ /* 0x000fe40003f2f008 */
[----:B------:R-:W-:Y:S01]  /*41a0*/  PLOP3.LUT P2, PT, PT, PT, UP0, 0x80, 0x0 ;  /* 0x000000000000781c */ /* 0x000fe20003f4f008 */
[----:B------:R-:W-:Y:S01]  /*41b0*/  IMAD.U32 R11, RZ, RZ, UR6 ;  /* 0x00000006ff0b7e24 */ /* 0x000fe2000f8e00ff */
[----:B------:R-:W-:Y:S01]  /*41c0*/  @P0 LOP3.LUT R22, R22, 0x800, RZ, 0xfc, !PT ;  /* 0x0000080016160812 */ /* 0x000fe200078efcff */
[----:B------:R-:W-:Y:S01]  /*41d0*/  @UP0 ULDC UR7, c[0x0][0x44c] ;  /* 0x0001130000070ab9 */ /* 0x000fe20000000800 */
[----:B------:R-:W-:-:S02]  /*41e0*/  UIADD3 UR6, UR23, 0x22840, URZ ;  /* 0x0002284017067890 */ /* 0x000fc4000fffe03f */
[----:B------:R-:W-:Y:S02]  /*41f0*/  IADD3 R11, -R2, 0x1, R11 ;  /* 0x00000001020b7810 */ /* 0x000fe40007ffe10b */
[----:B------:R-:W-:Y:S01]  /*4200*/  LOP3.LUT R22, R22, 0xffffefff, RZ, 0xc0, !PT ;  /* 0xffffefff16167812 */ /* 0x000fe200078ec0ff */
[----:B------:R-:W-:Y:S02]  /*4210*/  UPRMT UR6, UR22, 0x654, UR6 ;  /* 0x0000065416067896 */ /* 0x000fe40008000006 */
[----:B------:R-:W-:Y:S01]  /*4220*/  @P1 IMAD.HI.U32 R6, R5, UR7, RZ ;  /* 0x0000000705061c27 */ /* 0x000fe2000f8e00ff */
[----:B------:R-:W-:-:S04]  /*4230*/  @UP0 ULDC UR7, c[0x0][0x450] ;  /* 0x0001140000070ab9 */ /* 0x000fc80000000800 */
[----:B------:R-:W-:Y:S01]  /*4240*/  @P2 SHF.R.U32.HI R5, RZ, UR7, R6 ;  /* 0x00000007ff052c19 */ /* 0x000fe20008011606 */
[----:B------:R-:W-:Y:S01]  /*4250*/  IMAD.U32 R6, RZ, RZ, UR49 ;  /* 0x00000031ff067e24 */ /* 0x000fe2000f8e00ff */
[----:B------:R-:W-:Y:S04]  /*4260*/  SYNCS.ARRIVE.TRANS64.RED.A1T0 RZ, [UR6], RZ ;  /* 0x000000ffffff79a7 */ /* 0x000fe80008100406 */
[----:B------:R-:W-:Y:S02]  /*4270*/  IADD3 R11, -R6, UR48, R11 ;  /* 0x00000030060b7c10 */ /* 0x000fe4000fffe10b */
[----:B------:R-:W2:Y:S04]  /*4280*/  SHFL.IDX PT, R6, R5, RZ, 0x1c1f ;  /* 0x001c1fff05067589 */ /* 0x000ea800000e0000 */
[----:B------:R-:W3:Y:S01]  /*4290*/  SHFL.IDX PT, R5, R5, 0x1, 0x1c1f ;  /* 0x003c1f0005057f89 */ /* 0x000ee200000e0000 */
[----:B--2---:R-:W-:-:S02]  /*42a0*/  IMAD.IADD R6, R11, 0x1, R6 ;  /* 0x000000010b067824 */ /* 0x004fc400078e0206 */
[----:B---3--:R-:W-:-:S03]  /*42b0*/  IMAD.IADD R5, R11, 0x1, R5 ;  /* 0x000000010b057824 */ /* 0x008fc600078e0205 */
[C---:B------:R-:W-:Y:S02]  /*42c0*/  ISETP.GT.AND P6, PT, R6.reuse, 0x8, PT ;  /* 0x000000080600780c */ /* 0x040fe40003fc4270 */
[----:B------:R-:W-:Y:S02]  /*42d0*/  ISETP.GT.AND P2, PT, R6, RZ, PT ;  /* 0x000000ff0600720c */ /* 0x000fe40003f44270 */
[----:B------:R-:W-:Y:S02]  /*42e0*/  FSEL R156, R156, -INF , P6 ;  /* 0xff8000009c9c7808 */ /* 0x000fe40003000000 */
[C---:B------:R-:W-:Y:S02]  /*42f0*/  ISETP.GT.AND P6, PT, R6.reuse, 0x20, PT ;  /* 0x000000200600780c */ /* 0x040fe40003fc4270 */
[----:B------:R-:W-:Y:S02]  /*4300*/  ISETP.GT.AND P1, PT, R6, 0x1, PT ;  /* 0x000000010600780c */ /* 0x000fe40003f24270 */
[----:B------:R-:W-:-:S02]  /*4310*/  FSEL R168, R168, -INF , P6 ;  /* 0xff800000a8a87808 */ /* 0x000fc40003000000 */
[C---:B------:R-:W-:Y:S02]  /*4320*/  ISETP.GT.AND P6, PT, R5.reuse, RZ, PT ;  /* 0x000000ff0500720c */ /* 0x040fe40003fc4270 */
[----:B------:R-:W-:Y:S02]  /*4330*/  FSEL R152, R152, -INF , P2 ;  /* 0xff80000098987808 */ /* 0x000fe40001000000 */
[----:B------:R-:W-:Y:S02]  /*4340*/  FSEL R154, R154, -INF , P6 ;  /* 0xff8000009a9a7808 */ /* 0x000fe40003000000 */
[----:B------:R-:W-:Y:S02]  /*4350*/  ISETP.GT.AND P6, PT, R5, 0x1, PT ;  /* 0x000000010500780c */ /* 0x000fe40003fc4270 */
[----:B------:R-:W-:Y:S02]  /*4360*/  FSEL R10, R153, -INF , P1 ;  /* 0xff800000990a7808 */ /* 0x000fe40000800000 */
[----:B------:R-:W-:-:S02]  /*4370*/  FSEL R155, R155, -INF , P6 ;  /* 0xff8000009b9b7808 */ /* 0x000fc40003000000 */
[C---:B------:R-:W-:Y:S02]  /*4380*/  ISETP.GT.AND P6, PT, R5.reuse, 0x8, PT ;  /* 0x000000080500780c */ /* 0x040fe40003fc4270 */
[----:B------:R-:W-:Y:S02]  /*4390*/  FMNMX.FTZ R12, R152, R8, !PT ;  /* 0x00000008980c7209 */ /* 0x000fe40007810000 */
[----:B------:R-:W-:Y:S02]  /*43a0*/  FSEL R158, R158, -INF , P6 ;  /* 0xff8000009e9e7808 */ /* 0x000fe40003000000 */
[----:B------:R-:W-:Y:S02]  /*43b0*/  ISETP.GT.AND P6, PT, R5, 0x9, PT ;  /* 0x000000090500780c */ /* 0x000fe40003fc4270 */
[----:B------:R-:W-:Y:S02]  /*43c0*/  ISETP.GT.AND P5, PT, R6, 0x9, PT ;  /* 0x000000090600780c */ /* 0x000fe40003fa4270 */
[----:B------:R-:W-:-:S02]  /*43d0*/  FSEL R159, R159, -INF , P6 ;  /* 0xff8000009f9f7808 */ /* 0x000fc40003000000 */
[C---:B------:R-:W-:Y:S02]  /*43e0*/  ISETP.GT.AND P6, PT, R5.reuse, 0x10, PT ;  /* 0x000000100500780c */ /* 0x040fe40003fc4270 */
[----:B------:R-:W-:Y:S02]  /*43f0*/  FMNMX.FTZ R12, R10, R12, !PT ;  /* 0x0000000c0a0c7209 */ /* 0x000fe40007810000 */
        /* <DEDUP_REMOVED lines=8> */
[----:B------:R-:W-:Y:S02]  /*4480*/  FMNMX.FTZ R12, R156, R12, !PT ;  /* 0x0000000c9c0c7209 */ /* 0x000fe40007810000 */
[----:B------:R-:W-:-:S02]  /*4490*/  FSEL R167, R167, -INF , P6 ;  /* 0xff800000a7a77808 */ /* 0x000fc40003000000 */
[C---:B------:R-:W-:Y:S02]  /*44a0*/  ISETP.GT.AND P6, PT, R5.reuse, 0x20, PT ;  /* 0x000000200500780c */ /* 0x040fe40003fc4270 */
[----:B------:R-:W-:Y:S02]  /*44b0*/  ISETP.GT.AND P3, PT, R6, 0x11, PT ;  /* 0x000000110600780c */ /* 0x000fe40003f64270 */
[----:B------:R-:W-:Y:S02]  /*44c0*/  FSEL R170, R170, -INF , P6 ;  /* 0xff800000aaaa7808 */ /* 0x000fe40003000000 */
[----:B------:R-:W-:Y:S02]  /*44d0*/  ISETP.GT.AND P6, PT, R5, 0x21, PT ;  /* 0x000000210500780c */ /* 0x000fe40003fc4270 */
[----:B------:R-:W-:Y:S02]  /*44e0*/  FSEL R160, R160, -INF , P4 ;  /* 0xff800000a0a07808 */ /* 0x000fe40002000000 */
[----:B------:R-:W-:-:S02]  /*44f0*/  FSEL R171, R171, -INF , P6 ;  /* 0xff800000abab7808 */ /* 0x000fc40003000000 */
[----:B------:R-:W-:Y:S02]  /*4500*/  ISETP.GT.AND P6, PT, R5, 0x28, PT ;  /* 0x000000280500780c */ /* 0x000fe40003fc4270 */
        /* <DEDUP_REMOVED lines=30> */
[----:B------:R-:W-:Y:S02]  /*46f0*/  ISETP.GT.AND P5, PT, R6, 0x21, PT ;  /* 0x000000210600780c */ /* 0x000fe40003fa4270 */
        /* <DEDUP_REMOVED lines=8> */
[----:B------:R-:W-:Y:S02]  /*4780*/  FMNMX.FTZ R5, R154, R9, !PT ;  /* 0x000000099a057209 */ /* 0x000fe40007810000 */
[----:B------:R-:W-:-:S02]  /*4790*/  FSEL R199, R199, -INF , P6 ;  /* 0xff800000c7c77808 */ /* 0x000fc40003000000 */
[----:B------:R-:W-:Y:S02]  /*47a0*/  FMNMX.FTZ R5, R155, R5, !PT ;  /* 0x000000059b057209 */ /* 0x000fe40007810000 */
[----:B------:R-:W-:Y:S02]  /*47b0*/  FSEL R169, R169, -INF , P5 ;  /* 0xff800000a9a97808 */ /* 0x000fe40002800000 */
[----:B------:R-:W-:Y:S02]  /*47c0*/  FMNMX.FTZ R5, R158, R5, !PT ;  /* 0x000000059e057209 */ /* 0x000fe40007810000 */
[----:B------:R-:W-:Y:S02]  /*47d0*/  FMNMX.FTZ R12, R168, R12, !PT ;  /* 0x0000000ca80c7209 */ /* 0x000fe40007810000 */
[----:B------:R-:W-:Y:S02]  /*47e0*/  FMNMX.FTZ R5, R159, R5, !PT ;  /* 0x000000059f057209 */ /* 0x000fe40007810000 */
[----:B------:R-:W-:-:S02]  /*47f0*/  ISETP.GT.AND P5, PT, R6, 0x49, PT ;  /* 0x000000490600780c */ /* 0x000fc40003fa4270 */
[----:B------:R-:W-:Y:S02]  /*4800*/  FMNMX.FTZ R5, R162, R5, !PT ;  /* 0x00000005a2057209 */ /* 0x000fe40007810000 */
[----:B------:R-:W-:Y:S02]  /*4810*/  ISETP.GT.AND P3, PT, R6, 0x29, PT ;  /* 0x000000290600780c */ /* 0x000fe40003f64270 */
[----:B------:R-:W-:Y:S02]  /*4820*/  FMNMX.FTZ R5, R163, R5, !PT ;  /* 0x00000005a3057209 */ /* 0x000fe40007810000 */
[----:B------:R-:W-:Y:S02]  /*4830*/  FSEL R172, R172, -INF , P4 ;  /* 0xff800000acac7808 */ /* 0x000fe40002000000 */
[----:B------:R-:W-:Y:S02]  /*4840*/  FMNMX.FTZ R5, R166, R5, !PT ;  /* 0x00000005a6057209 */ /* 0x000fe40007810000 */
[----:B------:R-:W-:-:S02]  /*4850*/  FMNMX.FTZ R12, R169, R12, !PT ;  /* 0x0000000ca90c7209 */ /* 0x000fc40007810000 */
[----:B------:R-:W-:Y:S02]  /*4860*/  FMNMX.FTZ R5, R167, R5, !PT ;  /* 0x00000005a7057209 */ /* 0x000fe40007810000 */
[----:B------:R-:W-:Y:S02]  /*4870*/  @P0 LOP3.LUT R22, R22, 0x1000, RZ, 0xfc, !PT ;  /* 0x0000100016160812 */ /* 0x000fe400078efcff */
[----:B------:R-:W-:Y:S02]  /*4880*/  FMNMX.FTZ R5, R170, R5, !PT ;  /* 0x00000005aa057209 */ /* 0x000fe40007810000 */
[----:B------:R-:W-:Y:S02]  /*4890*/  ISETP.GT.AND P2, PT, R6, 0x30, PT ;  /* 0x000000300600780c */ /* 0x000fe40003f44270 */
[----:B------:R-:W-:Y:S02]  /*48a0*/  FMNMX.FTZ R5, R171, R5, !PT ;  /* 0x00000005ab057209 */ /* 0x000fe40007810000 */
[----:B------:R-:W-:-:S02]  /*48b0*/  FSEL R173, R173, -INF , P3 ;  /* 0xff800000adad7808 */ /* 0x000fc40001800000 */
[----:B------:R-:W-:Y:S02]  /*48c0*/  FMNMX.FTZ R5, R174, R5, !PT ;  /* 0x00000005ae057209 */ /* 0x000fe40007810000 */
[----:B------:R-:W-:Y:S02]  /*48d0*/  FMNMX.FTZ R12, R172, R12, !PT ;  /* 0x0000000cac0c7209 */ /* 0x000fe40007810000 */
[----:B------:R-:W-:Y:S02]  /*48e0*/  FMNMX.FTZ R5, R175, R5, !PT ;  /* 0x00000005af057209 */ /* 0x000fe40007810000 */
[----:B------:R-:W-:Y:S02]  /*48f0*/  LOP3.LUT R22, R22, 0xffffdfff, RZ, 0xc0, !PT ;  /* 0xffffdfff16167812 */ /* 0x000fe400078ec0ff */
[----:B------:R-:W-:Y:S02]  /*4900*/  FMNMX.FTZ R5, R178, R5, !PT ;  /* 0x00000005b2057209 */ /* 0x000fe40007810000 */
[----:B------:R-:W-:-:S02]  /*4910*/  ISETP.GT.AND P1, PT, R6, 0x31, PT ;  /* 0x000000310600780c */ /* 0x000fc40003f24270 */
[----:B------:R-:W-:Y:S02]  /*4920*/  FMNMX.FTZ R5, R179, R5, !PT ;  /* 0x00000005b3057209 */ /* 0x000fe40007810000 */
[----:B------:R-:W-:Y:S02]  /*4930*/  FSEL R176, R176, -INF , P2 ;  /* 0xff800000b0b07808 */ /* 0x000fe40001000000 */
[----:B------:R-:W-:Y:S02]  /*4940*/  FMNMX.FTZ R5, R182, R5, !PT ;  /* 0x00000005b6057209 */ /* 0x000fe40007810000 */
[----:B------:R-:W-:Y:S02]  /*4950*/  FMNMX.FTZ R12, R173, R12, !PT ;  /* 0x0000000cad0c7209 */ /* 0x000fe40007810000 */
[----:B------:R-:W-:Y:S02]  /*4960*/  FMNMX.FTZ R5, R183, R5, !PT ;  /* 0x00000005b7057209 */ /* 0x000fe40007810000 */
[----:B------:R-:W-:-:S02]  /*4970*/  @P5 LOP3.LUT R22, R22, 0x2000, RZ, 0xfc, !PT ;  /* 0x0000200016165812 */ /* 0x000fc400078efcff */
[----:B------:R-:W-:Y:S02]  /*4980*/  FMNMX.FTZ R5, R186, R5, !PT ;  /* 0x00000005ba057209 */ /* 0x000fe40007810000 */
[----:B------:R-:W-:Y:S02]  /*4990*/  FSEL R177, R177, -INF , P1 ;  /* 0xff800000b1b17808 */ /* 0x000fe40000800000 */
[----:B------:R-:W-:Y:S02]  /*49a0*/  FMNMX.FTZ R5, R187, R5, !PT ;  /* 0x00000005bb057209 */ /* 0x000fe40007810000 */
[----:B------:R-:W-:Y:S02]  /*49b0*/  ISETP.GT.AND P5, PT, R6, 0x38, PT ;  /* 0x000000380600780c */ /* 0x000fe40003fa4270 */
[----:B------:R-:W-:Y:S02]  /*49c0*/  FMNMX.FTZ R5, R190, R5, !PT ;  /* 0x00000005be057209 */ /* 0x000fe40007810000 */
[----:B------:R-:W-:-:S02]  /*49d0*/  FMNMX.FTZ R12, R176, R12, !PT ;  /* 0x0000000cb00c7209 */ /* 0x000fc40007810000 */
[----:B------:R-:W-:Y:S02]  /*49e0*/  FMNMX.FTZ R5, R191, R5, !PT ;  /* 0x00000005bf057209 */ /* 0x000fe40007810000 */
[----:B------:R-:W-:Y:S02]  /*49f0*/  ISETP.GT.AND P0, PT, R6, 0x39, PT ;  /* 0x000000390600780c */ /* 0x000fe40003f04270 */
[----:B------:R-:W-:Y:S02]  /*4a00*/  FMNMX.FTZ R5, R194, R5, !PT ;  /* 0x00000005c2057209 */ /* 0x000fe40007810000 */
[----:B------:R-:W-:Y:S02]  /*4a10*/  FSEL R180, R180, -INF , P5 ;  /* 0xff800000b4b47808 */ /* 0x000fe40002800000 */
[----:B------:R-:W-:Y:S02]  /*4a20*/  FMNMX.FTZ R5, R195, R5, !PT ;  /* 0x00000005c3057209 */ /* 0x000fe40007810000 */
[----:B------:R-:W-:-:S02]  /*4a30*/  FMNMX.FTZ R12, R177, R12, !PT ;  /* 0x0000000cb10c7209 */ /* 0x000fc40007810000 */
[----:B------:R-:W-:Y:S02]  /*4a40*/  FMNMX.FTZ R5, R198, R5, !PT ;  /* 0x00000005c6057209 */ /* 0x000fe40007810000 */
[----:B------:R-:W-:Y:S02]  /*4a50*/  FSEL R181, R181, -INF , P0 ;  /* 0xff800000b5b57808 */ /* 0x000fe40000000000 */
[----:B------:R-:W-:Y:S02]  /*4a60*/  FMNMX.FTZ R5, R199, R5, !PT ;  /* 0x00000005c7057209 */ /* 0x000fe40007810000 */
[----:B------:R-:W-:Y:S02]  /*4a70*/  LOP3.LUT P0, RZ, R22, 0x1000, RZ, 0xc0, !PT ;  /* 0x0000100016ff7812 */ /* 0x000fe4000780c0ff */
[----:B------:R-:W-:Y:S01]  /*4a80*/  FMNMX.FTZ R12, R180, R12, !PT ;  /* 0x0000000cb40c7209 */ /* 0x000fe20007810000 */
[----:B------:R-:W2:Y:S01]  /*4a90*/  SHFL.BFLY PT, R11, R5, 0x2, 0x1f ;  /* 0x0c401f00050b7f89 */ /* 0x000ea200000e0000 */
[----:B------:R-:W-:-:S02]  /*4aa0*/  ISETP.GT.AND P4, PT, R6, 0x50, PT ;  /* 0x000000500600780c */ /* 0x000fc40003f84270 */
[C---:B------:R-:W-:Y:S02]  /*4ab0*/  ISETP.GT.AND P3, PT, R6.reuse, 0x51, PT ;  /* 0x000000510600780c */ /* 0x040fe40003f64270 */
[C---:B------:R-:W-:Y:S02]  /*4ac0*/  ISETP.GT.AND P2, PT, R6.reuse, 0x58, PT ;  /* 0x000000580600780c */ /* 0x040fe40003f44270 */
[----:B------:R-:W-:Y:S02]  /*4ad0*/  ISETP.GT.AND P1, PT, R6, 0x59, PT ;  /* 0x000000590600780c */ /* 0x000fe40003f24270 */
[----:B------:R-:W-:Y:S02]  /*4ae0*/  FSEL R184, R184, -INF , P0 ;  /* 0xff800000b8b87808 */ /* 0x000fe40000000000 */
        /* <DEDUP_REMOVED lines=13> */
[----:B------:R-:W-:-:S03]  /*4bc0*/  FMUL.FTZ R11, R5, UR10 ;  /* 0x0000000a050b7c20 */ /* 0x000fc60008410000 */
[----:B------:R-:W-:Y:S02]  /*4bd0*/  FMUL.FTZ R9, R9, UR10 ;  /* 0x0000000a09097c20 */ /* 0x000fe40008410000 */
[----:B------:R-:W-:Y:S02]  /*4be0*/  FSEL R11, R11, RZ, P6 ;  /* 0x000000ff0b0b7208 */ /* 0x000fe40003000000 */
[----:B------:R-:W-:Y:S02]  /*4bf0*/  ISETP.GT.AND P6, PT, R6, 0x41, PT ;  /* 0x000000410600780c */ /* 0x000fe40003fc4270 */
[----:B------:R-:W-:Y:S01]  /*4c00*/  MUFU.EX2 R9, R9 ;  /* 0x0000000900097308 */ /* 0x000fe20000000800 */
[--C-:B------:R-:W-:Y:S01]  /*4c10*/  FFMA.FTZ R154, R154, UR10, -R11.reuse ;  /* 0x0000000a9a9a7c23 */ /* 0x100fe2000801080b */
[----:B------:R-:W-:Y:S01]  /*4c20*/  FSEL R185, R185, -INF , P6 ;  /* 0xff800000b9b97808 */ /* 0x000fe20003000000 */
[--C-:B------:R-:W-:Y:S01]  /*4c30*/  FFMA.FTZ R155, R155, UR10, -R11.reuse ;  /* 0x0000000a9b9b7c23 */ /* 0x100fe2000801080b */
[----:B------:R-:W-:Y:S01]  /*4c40*/  ISETP.GT.AND P6, PT, R6, 0x48, PT ;  /* 0x000000480600780c */ /* 0x000fe20003fc4270 */
[--C-:B------:R-:W-:Y:S01]  /*4c50*/  FFMA.FTZ R158, R158, UR10, -R11.reuse ;  /* 0x0000000a9e9e7c23 */ /* 0x100fe2000801080b */
[----:B------:R-:W-:Y:S01]  /*4c60*/  FMNMX.FTZ R6, R181, R12, !PT ;  /* 0x0000000cb5067209 */ /* 0x000fe20007810000 */
[--C-:B------:R-:W-:Y:S01]  /*4c70*/  FFMA.FTZ R159, R159, UR10, -R11.reuse ;  /* 0x0000000a9f9f7c23 */ /* 0x100fe2000801080b */
[----:B------:R-:W-:Y:S01]  /*4c80*/  FSEL R188, R188, -INF , P6 ;  /* 0xff800000bcbc7808 */ /* 0x000fe20003000000 */
[----:B------:R-:W2:Y:S01]  /*4c90*/  MUFU.EX2 R153, R154 ;  /* 0x0000009a00997308 */ /* 0x000ea20000000800 */
[----:B------:R-:W-:Y:S01]  /*4ca0*/  FMNMX.FTZ R6, R184, R6, !PT ;  /* 0x00000006b8067209 */ /* 0x000fe20007810000 */
[--C-:B------:R-:W-:Y:S01]  /*4cb0*/  FFMA.FTZ R162, R162, UR10, -R11.reuse ;  /* 0x0000000aa2a27c23 */ /* 0x100fe2000801080b */
[--C-:B------:R-:W-:Y:S01]  /*4cc0*/  FFMA.FTZ R163, R163, UR10, -R11.reuse ;  /* 0x0000000aa3a37c23 */ /* 0x100fe2000801080b */
[--C-:B------:R-:W-:Y:S01]  /*4cd0*/  FFMA.FTZ R166, R166, UR10, -R11.reuse ;  /* 0x0000000aa6a67c23 */ /* 0x100fe2000801080b */
[----:B------:R-:W-:Y:S01]  /*4ce0*/  FMNMX.FTZ R6, R185, R6, !PT ;  /* 0x00000006b9067209 */ /* 0x000fe20007810000 */
[--C-:B------:R-:W-:Y:S01]  /*4cf0*/  FFMA.FTZ R167, R167, UR10, -R11.reuse ;  /* 0x0000000aa7a77c23 */ /* 0x100fe2000801080b */
[--C-:B------:R-:W-:Y:S01]  /*4d00*/  FFMA.FTZ R170, R170, UR10, -R11.reuse ;  /* 0x0000000aaaaa7c23 */ /* 0x100fe2000801080b */
[----:B------:R-:W3:Y:S01]  /*4d10*/  MUFU.EX2 R155, R155 ;  /* 0x0000009b009b7308 */ /* 0x000ee20000000800 */
[----:B------:R-:W-:Y:S01]  /*4d20*/  FMNMX.FTZ R6, R188, R6, !PT ;  /* 0x00000006bc067209 */ /* 0x000fe20007810000 */
[--C-:B------:R-:W-:Y:S01]  /*4d30*/  FFMA.FTZ R171, R171, UR10, -R11.reuse ;  /* 0x0000000aabab7c23 */ /* 0x100fe2000801080b */
[--C-:B------:R-:W-:Y:S01]  /*4d40*/  FFMA.FTZ R174, R174, UR10, -R11.reuse ;  /* 0x0000000aaeae7c23 */ /* 0x100fe2000801080b */
[--C-:B------:R-:W-:Y:S01]  /*4d50*/  FFMA.FTZ R175, R175, UR10, -R11.reuse ;  /* 0x0000000aafaf7c23 */ /* 0x100fe2000801080b */
[----:B------:R-:W-:Y:S01]  /*4d60*/  FMNMX.FTZ R6, R189, R6, !PT ;  /* 0x00000006bd067209 */ /* 0x000fe20007810000 */
[--C-:B------:R-:W-:Y:S01]  /*4d70*/  FFMA.FTZ R178, R178, UR10, -R11.reuse ;  /* 0x0000000ab2b27c23 */ /* 0x100fe2000801080b */
[----:B------:R-:W-:Y:S01]  /*4d80*/  FFMA.FTZ R179, R179, UR10, -R11 ;  /* 0x0000000ab3b37c23 */ /* 0x000fe2000801080b */
[----:B------:R-:W-:Y:S01]  /*4d90*/  MUFU.EX2 R159, R159 ;  /* 0x0000009f009f7308 */ /* 0x000fe20000000800 */
[----:B------:R-:W-:Y:S01]  /*4da0*/  FMNMX.FTZ R6, R192, R6, !PT ;  /* 0x00000006c0067209 */ /* 0x000fe20007810000 */
[----:B--2---:R-:W-:Y:S01]  /*4db0*/  FFMA.FTZ R4, R9, R4, R153 ;  /* 0x0000000409047223 */ /* 0x004fe20000010099 */
[--C-:B------:R-:W-:Y:S01]  /*4dc0*/  FFMA.FTZ R182, R182, UR10, -R11.reuse ;  /* 0x0000000ab6b67c23 */ /* 0x100fe2000801080b */
[--C-:B------:R-:W-:Y:S01]  /*4dd0*/  FFMA.FTZ R183, R183, UR10, -R11.reuse ;  /* 0x0000000ab7b77c23 */ /* 0x100fe2000801080b */
[----:B------:R-:W-:Y:S01]  /*4de0*/  FMNMX.FTZ R6, R193, R6, !PT ;  /* 0x00000006c1067209 */ /* 0x000fe20007810000 */
[--C-:B------:R-:W-:Y:S01]  /*4df0*/  FFMA.FTZ R186, R186, UR10, -R11.reuse ;  /* 0x0000000ababa7c23 */ /* 0x100fe2000801080b */
[--C-:B------:R-:W-:Y:S01]  /*4e00*/  FFMA.FTZ R187, R187, UR10, -R11.reuse ;  /* 0x0000000abbbb7c23 */ /* 0x100fe2000801080b */
[----:B------:R-:W-:Y:S01]  /*4e10*/  MUFU.EX2 R162, R162 ;  /* 0x000000a200a27308 */ /* 0x000fe20000000800 */
[----:B------:R-:W-:Y:S01]  /*4e20*/  FMNMX.FTZ R6, R196, R6, !PT ;  /* 0x00000006c4067209 */ /* 0x000fe20007810000 */
[C---:B---3--:R-:W-:Y:S01]  /*4e30*/  FADD.FTZ R4, R155.reuse, R4 ;  /* 0x000000049b047221 */ /* 0x048fe20000010000 */
[----:B------:R-:W-:Y:S01]  /*4e40*/  F2FP.F16.F32.PACK_AB R153, R155, R153 ;  /* 0x000000999b99723e */ /* 0x000fe200000000ff */
[--C-:B------:R-:W-:Y:S01]  /*4e50*/  FFMA.FTZ R190, R190, UR10, -R11.reuse ;  /* 0x0000000abebe7c23 */ /* 0x100fe2000801080b */
[----:B------:R-:W-:Y:S01]  /*4e60*/  FMNMX.FTZ R6, R197, R6, !PT ;  /* 0x00000006c5067209 */ /* 0x000fe20007810000 */
[--C-:B------:R-:W-:Y:S01]  /*4e70*/  FFMA.FTZ R191, R191, UR10, -R11.reuse ;  /* 0x0000000abfbf7c23 */ /* 0x100fe2000801080b */
[--C-:B------:R-:W-:Y:S01]  /*4e80*/  FFMA.FTZ R194, R194, UR10, -R11.reuse ;  /* 0x0000000ac2c27c23 */ /* 0x100fe2000801080b */
[----:B------:R-:W2:Y:S01]  /*4e90*/  MUFU.EX2 R155, R158 ;  /* 0x0000009e009b7308 */ /* 0x000ea20000000800 */
[--C-:B------:R-:W-:Y:S01]  /*4ea0*/  FFMA.FTZ R195, R195, UR10, -R11.reuse ;  /* 0x0000000ac3c37c23 */ /* 0x100fe2000801080b */
[----:B------:R-:W3:Y:S01]  /*4eb0*/  SHFL.BFLY PT, R12, R6, 0x2, 0x1f ;  /* 0x0c401f00060c7f89 */ /* 0x000ee200000e0000 */
[--C-:B------:R-:W-:Y:S01]  /*4ec0*/  FFMA.FTZ R198, R198, UR10, -R11.reuse ;  /* 0x0000000ac6c67c23 */ /* 0x100fe2000801080b */
[----:B------:R-:W-:Y:S01]  /*4ed0*/  FFMA.FTZ R11, R199, UR10, -R11 ;  /* 0x0000000ac70b7c23 */ /* 0x000fe2000801080b */
        /* <DEDUP_REMOVED lines=12> */
[----:B--2---:R-:W-:Y:S01]  /*4fa0*/  FADD.FTZ R4, R155, R4 ;  /* 0x000000049b047221 */ /* 0x004fe20000010000 */
[----:B------:R-:W-:Y:S01]  /*4fb0*/  F2FP.F16.F32.PACK_AB R155, R159, R155 ;  /* 0x0000009b9f9b723e */ /* 0x000fe200000000ff */
[-C--:B------:R-:W-:Y:S01]  /*4fc0*/  FMUL.FTZ R46, R46, R9.reuse ;  /* 0x000000092e2e7220 */ /* 0x080fe20000410000 */
[-C--:B------:R-:W-:Y:S01]  /*4fd0*/  FMUL.FTZ R47, R47, R9.reuse ;  /* 0x000000092f2f7220 */ /* 0x080fe20000410000 */
[----:B------:R-:W-:Y:S01]  /*4fe0*/  FADD.FTZ R4, R159, R4 ;  /* 0x000000049f047221 */ /* 0x000fe20000010000 */
[-C--:B------:R-:W-:Y:S01]  /*4ff0*/  FMUL.FTZ R50, R50, R9.reuse ;  /* 0x0000000932327220 */ /* 0x080fe20000410000 */
[-C--:B------:R-:W-:Y:S01]  /*5000*/  FMUL.FTZ R51, R51, R9.reuse ;  /* 0x0000000933337220 */ /* 0x080fe20000410000 */
[----:B------:R-:W2:Y:S01]  /*5010*/  MUFU.EX2 R159, R166 ;  /* 0x000000a6009f7308 */ /* 0x000ea20000000800 */
[----:B------:R-:W-:Y:S01]  /*5020*/  FADD.FTZ R4, R162, R4 ;  /* 0x00000004a2047221 */ /* 0x000fe20000010000 */
[----:B---3--:R-:W-:Y:S01]  /*5030*/  FMNMX.FTZ R6, R6, R12, !PT ;  /* 0x0000000c06067209 */ /* 0x008fe20007810000 */
[-C--:B------:R-:W-:Y:S01]  /*5040*/  FMUL.FTZ R54, R54, R9.reuse ;  /* 0x0000000936367220 */ /* 0x080fe20000410000 */
[-C--:B------:R-:W-:Y:S01]  /*5050*/  FMUL.FTZ R55, R55, R9.reuse ;  /* 0x0000000937377220 */ /* 0x080fe20000410000 */
[----:B----4-:R-:W-:Y:S01]  /*5060*/  FADD.FTZ R4, R13, R4 ;  /* 0x000000040d047221 */ /* 0x010fe20000010000 */
[-C--:B------:R-:W-:Y:S01]  /*5070*/  FMUL.FTZ R58, R58, R9.reuse ;  /* 0x000000093a3a7220 */ /* 0x080fe20000410000 */
[----:B------:R-:W3:Y:S01]  /*5080*/  SHFL.BFLY PT, R14, R6, 0x1, 0x1f ;  /* 0x0c201f00060e7f89 */ /* 0x000ee200000e0000 */
        /* <DEDUP_REMOVED lines=21> */
[----:B------:R-:W-:Y:S01]  /*51e0*/  FADD.FTZ R4, R170, R4 ;  /* 0x00000004aa047221 */ /* 0x000fe20000010000 */
[-C--:B------:R-:W-:Y:S01]  /*51f0*/  FMUL.FTZ R90, R90, R9.reuse ;  /* 0x000000095a5a7220 */ /* 0x080fe20000410000 */
[----:B---3--:R-:W-:Y:S01]  /*5200*/  FMNMX.FTZ R6, R6, R14, !PT ;  /* 0x0000000e06067209 */ /* 0x008fe20007810000 */
[----:B------:R-:W3:Y:S01]  /*5210*/  MUFU.EX2 R175, R175 ;  /* 0x000000af00af7308 */ /* 0x000ee20000000800 */
[----:B-----5:R-:W-:Y:S01]  /*5220*/  FADD.FTZ R4, R171, R4 ;  /* 0x00000004ab047221 */ /* 0x020fe20000010000 */
[-C--:B------:R-:W-:Y:S01]  /*5230*/  FMUL.FTZ R91, R91, R9.reuse ;  /* 0x000000095b5b7220 */ /* 0x080fe20000410000 */
[----:B------:R-:W-:Y:S01]  /*5240*/  FSETP.NEU.FTZ.AND P1, PT, R6, -INF , PT ;  /* 0xff8000000600780b */ /* 0x000fe20003f3d000 */
[-C--:B------:R-:W-:Y:S01]  /*5250*/  FMUL.FTZ R94, R94, R9.reuse ;  /* 0x000000095e5e7220 */ /* 0x080fe20000410000 */
[-C--:B------:R-:W-:Y:S01]  /*5260*/  FMUL.FTZ R95, R95, R9.reuse ;  /* 0x000000095f5f7220 */ /* 0x080fe20000410000 */
[-C--:B------:R-:W-:Y:S01]  /*5270*/  FMUL.FTZ R98, R98, R9.reuse ;  /* 0x0000000962627220 */ /* 0x080fe20000410000 */
[----:B------:R-:W-:Y:S01]  /*5280*/  FSEL R14, R6, RZ, P1 ;  /* 0x000000ff060e7208 */ /* 0x000fe20000800000 */
[----:B------:R-:W4:Y:S01]  /*5290*/  MUFU.EX2 R178, R178 ;  /* 0x000000b200b27308 */ /* 0x000f220000000800 */
[----:B--2---:R-:W-:Y:S01]  /*52a0*/  FADD.FTZ R4, R163, R4 ;  /* 0x00000004a3047221 */ /* 0x004fe20000010000 */
[-C--:B------:R-:W-:Y:S01]  /*52b0*/  FMUL.FTZ R99, R99, R9.reuse ;  /* 0x0000000963637220 */ /* 0x080fe20000410000 */
[-C--:B------:R-:W-:Y:S01]  /*52c0*/  FMUL.FTZ R102, R102, R9.reuse ;  /* 0x0000000966667220 */ /* 0x080fe20000410000 */
[----:B------:R-:W-:Y:S01]  /*52d0*/  FADD.FTZ R8, -R14, R8 ;  /* 0x000000080e087221 */ /* 0x000fe20000010100 */
[----:B------:R-:W-:Y:S01]  /*52e0*/  FMUL.FTZ R14, R6, UR10 ;  /* 0x0000000a060e7c20 */ /* 0x000fe20008410000 */
[-C--:B------:R-:W-:Y:S01]  /*52f0*/  FMUL.FTZ R103, R103, R9.reuse ;  /* 0x0000000967677220 */ /* 0x080fe20000410000 */
[----:B------:R-:W-:Y:S01]  /*5300*/  FMUL.FTZ R106, R106, R9 ;  /* 0x000000096a6a7220 */ /* 0x000fe20000410000 */
[----:B------:R-:W-:Y:S01]  /*5310*/  FMUL.FTZ R8, R8, UR10 ;  /* 0x0000000a08087c20 */ /* 0x000fe20008410000 */
[----:B------:R-:W2:Y:S01]  /*5320*/  MUFU.EX2 R179, R179 ;  /* 0x000000b300b37308 */ /* 0x000ea20000000800 */
[----:B------:R-:W-:Y:S01]  /*5330*/  FSEL R14, R14, RZ, P1 ;  /* 0x000000ff0e0e7208 */ /* 0x000fe20000800000 */
[C---:B---3--:R-:W-:Y:S01]  /*5340*/  FADD.FTZ R4, R175.reuse, R4 ;  /* 0x00000004af047221 */ /* 0x048fe20000010000 */
[----:B------:R-:W-:Y:S01]  /*5350*/  F2FP.F16.F32.PACK_AB R163, R175, R163 ;  /* 0x000000a3afa3723e */ /* 0x000fe200000000ff */
        /* <DEDUP_REMOVED lines=19> */
[--C-:B------:R-:W-:Y:S01]  /*5490*/  FFMA.FTZ R181, R181, UR10, -R14.reuse ;  /* 0x0000000ab5b57c23 */ /* 0x100fe2000801080e */
[----:B------:R-:W5:Y:S01]  /*54a0*/  MUFU.EX2 R10, R10 ;  /* 0x0000000a000a7308 */ /* 0x000f620000000800 */
[--C-:B------:R-:W-:Y:S01]  /*54b0*/  FFMA.FTZ R184, R184, UR10, -R14.reuse ;  /* 0x0000000ab8b87c23 */ /* 0x100fe2000801080e */
[----:B------:R-:W-:Y:S01]  /*54c0*/  FFMA.FTZ R185, R185, UR10, -R14 ;  /* 0x0000000ab9b97c23 */ /* 0x000fe2000801080e */
[----:B----4-:R-:W-:Y:S01]  /*54d0*/  FADD.FTZ R4, R178, R4 ;  /* 0x00000004b2047221 */ /* 0x010fe20000010000 */
[--C-:B------:R-:W-:Y:S01]  /*54e0*/  FFMA.FTZ R188, R188, UR10, -R14.reuse ;  /* 0x0000000abcbc7c23 */ /* 0x100fe2000801080e */
[--C-:B------:R-:W-:Y:S01]  /*54f0*/  FFMA.FTZ R189, R189, UR10, -R14.reuse ;  /* 0x0000000abdbd7c23 */ /* 0x100fe2000801080e */
[----:B------:R-:W-:Y:S01]  /*5500*/  FFMA.FTZ R192, R192, UR10, -R14 ;  /* 0x0000000ac0c07c23 */ /* 0x000fe2000801080e */
[----:B--2---:R-:W-:Y:S01]  /*5510*/  FADD.FTZ R4, R179, R4 ;  /* 0x00000004b3047221 */ /* 0x004fe20000010000 */
[----:B------:R-:W2:Y:S01]  /*5520*/  MUFU.EX2 R154, R156 ;  /* 0x0000009c009a7308 */ /* 0x000ea20000000800 */
[----:B---3--:R-:W-:Y:S01]  /*5530*/  FFMA.FTZ R3, R8, R3, R152 ;  /* 0x0000000308037223 */ /* 0x008fe20000010098 */
[--C-:B------:R-:W-:Y:S01]  /*5540*/  FFMA.FTZ R193, R193, UR10, -R14.reuse ;  /* 0x0000000ac1c17c23 */ /* 0x100fe2000801080e */
[--C-:B------:R-:W-:Y:S01]  /*5550*/  FFMA.FTZ R196, R196, UR10, -R14.reuse ;  /* 0x0000000ac4c47c23 */ /* 0x100fe2000801080e */
[----:B------:R-:W-:Y:S01]  /*5560*/  FFMA.FTZ R14, R197, UR10, -R14 ;  /* 0x0000000ac50e7c23 */ /* 0x000fe2000801080e */
[-C--:B------:R-:W-:Y:S01]  /*5570*/  FMUL.FTZ R24, R24, R8.reuse ;  /* 0x0000000818187220 */ /* 0x080fe20000410000 */
[-C--:B------:R-:W-:Y:S01]  /*5580*/  FMUL.FTZ R25, R25, R8.reuse ;  /* 0x0000000819197220 */ /* 0x080fe20000410000 */
[----:B------:R-:W-:Y:S01]  /*5590*/  FMUL.FTZ R28, R28, R8 ;  /* 0x000000081c1c7220 */ /* 0x000fe20000410000 */
[----:B------:R3:W4:Y:S01]  /*55a0*/  MUFU.EX2 R15, R157 ;  /* 0x0000009d000f7308 */ /* 0x0007220000000800 */
        /* <DEDUP_REMOVED lines=8> */
[----:B--2---:R-:W-:Y:S01]  /*5630*/  FADD.FTZ R3, R154, R3 ;  /* 0x000000039a037221 */ /* 0x004fe20000010000 */
[----:B---3--:R-:W-:Y:S01]  /*5640*/  F2FP.F16.F32.PACK_AB R157, R13, R162 ;  /* 0x000000a20d9d723e */ /* 0x008fe200000000ff */
        /* <DEDUP_REMOVED lines=82> */
[----:B------:R-:W-:Y:S01]  /*5b70*/  FMUL.FTZ R149, R149, R8 ;  /* 0x0000000895957220 */ /* 0x000fe20000410000 */
        /* <DEDUP_REMOVED lines=30> */
[----:B------:R-:W-:-:S04]  /*5d60*/  FMUL.FTZ R151, R151, R9 ;  /* 0x0000000997977220 */ /* 0x000fc80000410000 */
        /* <DEDUP_REMOVED lines=36> */
[----:B----4-:R-:W-:-:S04]  /*5fb0*/  FADD.FTZ R3, R174, R3 ;  /* 0x00000003ae037221 */ /* 0x010fc80000010000 */
[C---:B--2---:R-:W-:Y:S01]  /*5fc0*/  FADD.FTZ R3, R14.reuse, R3 ;  /* 0x000000030e037221 */ /* 0x044fe20000010000 */
[----:B------:R-:W-:Y:S01]  /*5fd0*/  F2FP.F16.F32.PACK_AB R174, R14, R174 ;  /* 0x000000ae0eae723e */ /* 0x000fe200000000ff */
[C---:B---3--:R-:W-:Y:S01]  /*5fe0*/  FADD.FTZ R4, R11.reuse, R4 ;  /* 0x000000040b047221 */ /* 0x048fe20000010000 */
[----:B------:R-:W-:Y:S01]  /*5ff0*/  F2FP.F16.F32.PACK_AB R175, R11, R198 ;  /* 0x000000c60baf723e */ /* 0x000fe200000000ff */
[----:B------:R-:W-:Y:S06]  /*6000*/  @!P0 BRA `(.L_x_14008) ;  /* 0x0000000000048947 */ /* 0x000fec0003800000 */
[----:B------:R-:W-:Y:S01]  /*6010*/  BPT.TRAP 0x1 ;  /* 0x000000040000795c */ /* 0x000fe20000300000 */
.L_x_14008:
[----:B------:R2:W3:Y:S01]  /*6020*/  SYNCS.PHASECHK.TRANS64.TRYWAIT P1, [UR23+0x22850], R7 ;  /* 0x02285007ff0075a7 */ /* 0x0004e20008020157 */
[----:B------:R-:W-:Y:S05]  /*6030*/  @!P0 BRA `(.L_x_14009) ;  /* 0x0000000000048947 */ /* 0x000fea0003800000 */
[----:B------:R-:W-:Y:S01]  /*6040*/  BPT.TRAP 0x1 ;  /* 0x000000040000795c */ /* 0x000fe20000300000 */
.L_x_14009:
[----:B---3--:R-:W-:Y:S05]  /*6050*/  @P1 BRA `(.L_x_14010) ;  /* 0x0000000000081947 */ /* 0x008fea0003800000 */
[----:B------:R-:W3:Y:S02]  /*6060*/  SYNCS.PHASECHK.TRANS64.TRYWAIT P1, [UR23+0x22850], R7 ;  /* 0x02285007ff0075a7 */ /* 0x000ee40008020157 */
[----:B---3--:R-:W-:Y:S05]  /*6070*/  @!P1 BRA `(.L_x_14011) ;  /* 0x000000d400ac9947 */ /* 0x008fea0003800000 */
.L_x_14010:
        /* <DEDUP_REMOVED lines=42> */
.L_x_14012:
[----:B------:R-:W-:Y:S01]  /*6320*/  UISETP.GT.AND UP0, UPT, UR25, UR24, UPT ;  /* 0x000000181900728c */ /* 0x000fe2000bf04270 */
[----:B------:R-:W-:Y:S01]  /*6330*/  IMAD.MOV.U32 R9, RZ, RZ, R5 ;  /* 0x000000ffff097224 */ /* 0x000fe200078e0005 */
[----:B------:R-:W-:Y:S01]  /*6340*/  UIADD3 UR23, UR23, 0x22860, URZ ;  /* 0x0002286017177890 */ /* 0x000fe2000fffe03f */
[----:B------:R-:W-:Y:S01]  /*6350*/  IMAD.MOV.U32 R8, RZ, RZ, R6 ;  /* 0x000000ffff087224 */ /* 0x000fe200078e0006 */
[----:B------:R-:W-:Y:S02]  /*6360*/  UIADD3 UR25, UR25, -0x1, URZ ;  /* 0xffffffff19197890 */ /* 0x000fe4000fffe03f */
[----:B------:R-:W-:Y:S01]  /*6370*/  PLOP3.LUT P1, PT, PT, PT, UP0, 0x80, 0x0 ;  /* 0x000000000000781c */ /* 0x000fe20003f2f008 */
[----:B------:R-:W-:-:S09]  /*6380*/  UPRMT UR23, UR22, 0x654, UR23 ;  /* 0x0000065416177896 */ /* 0x000fd20008000017 */
[----:B------:R-:W-:Y:S03]  /*6390*/  SYNCS.ARRIVE.TRANS64.RED.A1T0 RZ, [UR23], RZ ;  /* 0x000000ffffff79a7 */ /* 0x000fe60008100417 */
[----:B------:R-:W-:Y:S05]  /*63a0*/  @P1 BRA `(.L_x_14013) ;  /* 0xffffffd800b01947 */ /* 0x000fea000383ffff */
.L_x_14002:
[----:B------:R-:W-:-:S06]  /*63b0*/  UISETP.GE.AND UP0, UPT, UR25, UR45, UPT ;  /* 0x0000002d1900728c */ /* 0x000fcc000bf06270 */
[----:B------:R-:W-:-:S13]  /*63c0*/  PLOP3.LUT P1, PT, PT, PT, UP0, 0x80, 0x0 ;  /* 0x000000000000781c */ /* 0x000fda0003f2f008 */
[----:B------:R-:W-:Y:S05]  /*63d0*/  @!P1 BRA `(.L_x_14014) ;  /* 0x0000001c005c9947 */ /* 0x000fea0003800000 */
[----:B0-23--:R-:W-:Y:S01]  /*63e0*/  IMAD.MOV.U32 R9, RZ, RZ, R5 ;  /* 0x000000ffff097224 */ /* 0x00dfe200078e0005 */
[----:B------:R-:W-:Y:S01]  /*63f0*/  ULDC UR24, c[0x0][0x988] ;  /* 0x0002620000187ab9 */ /* 0x000fe20000000800 */
[----:B------:R-:W-:-:S07]  /*6400*/  IMAD.MOV.U32 R8, RZ, RZ, R6 ;  /* 0x000000ffff087224 */ /* 0x000fce00078e0006 */
.L_x_14025:
[----:B------:R-:W-:-:S04]  /*6410*/  UIADD3 UR37, UR37, 0x1, URZ ;  /* 0x0000000125257890 */ /* 0x000fc8000fffe03f */
[----:B------:R-:W-:-:S04]  /*6420*/  UISETP.NE.AND UP0, UPT, UR37, 0x2, UPT ;  /* 0x000000022500788c */ /* 0x000fc8000bf05270 */
[----:B------:R-:W-:Y:S02]  /*6430*/  USEL UR6, URZ, 0x1, UP0 ;  /* 0x000000013f067887 */ /* 0x000fe40008000000 */
[----:B------:R-:W-:Y:S02]  /*6440*/  USEL UR37, UR37, URZ, UP0 ;  /* 0x0000003f25257287 */ /* 0x000fe40008000000 */
[----:B------:R-:W-:Y:S01]  /*6450*/  ULOP3.LUT UR36, UR36, UR6, URZ, 0x3c, !UPT ;  /* 0x0000000624247292 */ /* 0x000fe2000f8e3c3f */
[----:B------:R-:W-:Y:S11]  /*6460*/  @!P0 BRA `(.L_x_14015) ;  /* 0x0000000000048947 */ /* 0x000ff60003800000 */
[----:B------:R-:W-:Y:S01]  /*6470*/  BPT.TRAP 0x1 ;  /* 0x000000040000795c */ /* 0x000fe20000300000 */
.L_x_14015:
        /* <DEDUP_REMOVED lines=9> */
.L_x_14016:
[----:B--2---:R-:W-:Y:S05]  /*6510*/  @P1 BRA `(.L_x_14017) ;  /* 0x0000000000081947 */ /* 0x004fea0003800000 */
[----:B------:R-:W2:Y:S02]  /*6520*/  SYNCS.PHASECHK.TRANS64.TRYWAIT P1, [UR23+0x22830], R7 ;  /* 0x02283007ff0075a7 */ /* 0x000ea40008020157 */
[----:B--2---:R-:W-:Y:S05]  /*6530*/  @!P1 BRA `(.L_x_14018) ;  /* 0x000000d000949947 */ /* 0x004fea0003800000 */
.L_x_14017:
        /* <DEDUP_REMOVED lines=26> */
.L_x_14019:
        /* <DEDUP_REMOVED lines=111> */
[C---:B----4-:R-:W-:Y:S01]  /*6dd0*/  FADD.FTZ R3, R161.reuse, R3 ;  /* 0x00000003a1037221 */ /* 0x050fe20000010000 */
        /* <DEDUP_REMOVED lines=63> */
[----:B------:R-:W3:Y:S08]  /*71d0*/  MUFU.EX2 R10, R164 ;  /* 0x000000a4000a7308 */ /* 0x000ef00000000800 */
[----:B------:R-:W-:Y:S08]  /*71e0*/  MUFU.EX2 R164, R184 ;  /* 0x000000b800a47308 */ /* 0x000ff00000000800 */
[----:B------:R-:W-:Y:S01]  /*71f0*/  MUFU.EX2 R185, R185 ;  /* 0x000000b900b97308 */ /* 0x000fe20000000800 */
[----:B---3--:R-:W-:Y:S01]  /*7200*/  FADD.FTZ R3, R10, R3 ;  /* 0x000000030a037221 */ /* 0x008fe20000010000 */
[----:B--2---:R-:W-:-:S03]  /*7210*/  FMNMX.FTZ R5, R5, R11, !PT ;  /* 0x0000000b05057209 */ /* 0x004fc60007810000 */
[----:B------:R-:W-:-:S03]  /*7220*/  FADD.FTZ R3, R165, R3 ;  /* 0x00000003a5037221 */ /* 0x000fc60000010000 */
[----:B------:R-:W-:Y:S01]  /*7230*/  MUFU.EX2 R189, R189 ;  /* 0x000000bd00bd7308 */ /* 0x000fe20000000800 */
[C---:B------:R-:W-:Y:S01]  /*7240*/  FMUL.FTZ R11, R5.reuse, UR10 ;  /* 0x0000000a050b7c20 */ /* 0x040fe20008410000 */
[----:B------:R-:W-:Y:S01]  /*7250*/  FADD.FTZ R9, -R5, R9 ;  /* 0x0000000905097221 */ /* 0x000fe20000010100 */
[----:B------:R-:W-:Y:S01]  /*7260*/  FADD.FTZ R3, R156, R3 ;  /* 0x000000039c037221 */ /* 0x000fe20000010000 */
[----:B------:R-:W-:Y:S01]  /*7270*/  F2FP.F16.F32.PACK_AB R156, R169, R156 ;  /* 0x0000009ca99c723e */ /* 0x000fe200000000ff */
        /* <DEDUP_REMOVED lines=16> */
[----:B------:R-:W-:Y:S01]  /*7380*/  FFMA.FTZ R179, R179, UR10, -R11 ;  /* 0x0000000ab3b37c23 */ /* 0x000fe2000801080b */
[----:B------:R-:W-:Y:S01]  /*7390*/  FADD.FTZ R3, R169, R3 ;  /* 0x00000003a9037221 */ /* 0x000fe20000010000 */
[--C-:B------:R-:W-:Y:S01]  /*73a0*/  FFMA.FTZ R182, R182, UR10, -R11.reuse ;  /* 0x0000000ab6b67c23 */ /* 0x100fe2000801080b */
[--C-:B------:R-:W-:Y:S01]  /*73b0*/  FFMA.FTZ R183, R183, UR10, -R11.reuse ;  /* 0x0000000ab7b77c23 */ /* 0x100fe2000801080b */
[----:B------:R-:W-:Y:S01]  /*73c0*/  FFMA.FTZ R186, R186, UR10, -R11 ;  /* 0x0000000ababa7c23 */ /* 0x000fe2000801080b */
[----:B------:R-:W-:Y:S01]  /*73d0*/  FADD.FTZ R3, R172, R3 ;  /* 0x00000003ac037221 */ /* 0x000fe20000010000 */
[----:B------:R-:W3:Y:S01]  /*73e0*/  MUFU.EX2 R155, R155 ;  /* 0x0000009b009b7308 */ /* 0x000ee20000000800 */
[--C-:B------:R-:W-:Y:S01]  /*73f0*/  FFMA.FTZ R187, R187, UR10, -R11.reuse ;  /* 0x0000000abbbb7c23 */ /* 0x100fe2000801080b */
[----:B------:R-:W-:Y:S01]  /*7400*/  FFMA.FTZ R190, R190, UR10, -R11 ;  /* 0x0000000abebe7c23 */ /* 0x000fe2000801080b */
[----:B------:R-:W-:Y:S01]  /*7410*/  FADD.FTZ R3, R173, R3 ;  /* 0x00000003ad037221 */ /* 0x000fe20000010000 */
[--C-:B------:R-:W-:Y:S01]  /*7420*/  FFMA.FTZ R191, R191, UR10, -R11.reuse ;  /* 0x0000000abfbf7c23 */ /* 0x100fe2000801080b */
[--C-:B------:R-:W-:Y:S01]  /*7430*/  FFMA.FTZ R194, R194, UR10, -R11.reuse ;  /* 0x0000000ac2c27c23 */ /* 0x100fe2000801080b */
[----:B------:R-:W-:Y:S01]  /*7440*/  FFMA.FTZ R195, R195, UR10, -R11 ;  /* 0x0000000ac3c37c23 */ /* 0x000fe2000801080b */
[----:B------:R-:W-:Y:S01]  /*7450*/  FADD.FTZ R3, R160, R3 ;  /* 0x00000003a0037221 */ /* 0x000fe20000010000 */
[----:B------:R-:W4:Y:S01]  /*7460*/  MUFU.EX2 R158, R158 ;  /* 0x0000009e009e7308 */ /* 0x000f220000000800 */
[----:B--2---:R-:W-:Y:S01]  /*7470*/  FFMA.FTZ R4, R9, R4, R154 ;  /* 0x0000000409047223 */ /* 0x004fe2000001009a */
[----:B------:R-:W-:Y:S01]  /*7480*/  FFMA.FTZ R198, R198, UR10, -R11 ;  /* 0x0000000ac6c67c23 */ /* 0x000fe2000801080b */
[----:B------:R-:W-:Y:S01]  /*7490*/  FADD.FTZ R3, R177, R3 ;  /* 0x00000003b1037221 */ /* 0x000fe20000010000 */
[----:B------:R-:W-:Y:S01]  /*74a0*/  FFMA.FTZ R11, R199, UR10, -R11 ;  /* 0x0000000ac70b7c23 */ /* 0x000fe2000801080b */
[----:B------:R-:W-:Y:S01]  /*74b0*/  F2FP.F16.F32.PACK_AB R160, R177, R160 ;  /* 0x000000a0b1a0723e */ /* 0x000fe200000000ff */
[-C--:B------:R-:W-:Y:S01]  /*74c0*/  FMUL.FTZ R26, R26, R9.reuse ;  /* 0x000000091a1a7220 */ /* 0x080fe20000410000 */
[----:B------:R-:W-:Y:S01]  /*74d0*/  FADD.FTZ R3, R180, R3 ;  /* 0x00000003b4037221 */ /* 0x000fe20000010000 */
        /* <DEDUP_REMOVED lines=142> */
.L_x_14020:
[----:B------:R2:W3:Y:S01]  /*7dc0*/  SYNCS.PHASECHK.TRANS64.TRYWAIT P1, [UR23+0x22850], R7 ;  /* 0x02285007ff0075a7 */ /* 0x0004e20008020157 */
[----:B------:R-:W-:Y:S05]  /*7dd0*/  @!P0 BRA `(.L_x_14021) ;  /* 0x0000000000048947 */ /* 0x000fea0003800000 */
[----:B------:R-:W-:Y:S01]  /*7de0*/  BPT.TRAP 0x1 ;  /* 0x000000040000795c */ /* 0x000fe20000300000 */
.L_x_14021:
[----:B---3--:R-:W-:Y:S05]  /*7df0*/  @P1 BRA `(.L_x_14022) ;  /* 0x0000000000081947 */ /* 0x008fea0003800000 */
[----:B------:R-:W3:Y:S02]  /*7e00*/  SYNCS.PHASECHK.TRANS64.TRYWAIT P1, [UR23+0x22850], R7 ;  /* 0x02285007ff0075a7 */ /* 0x000ee40008020157 */
[----:B---3--:R-:W-:Y:S05]  /*7e10*/  @!P1 BRA `(.L_x_14023) ;  /* 0x000000b800749947 */ /* 0x008fea0003800000 */
.L_x_14022:
        /* <DEDUP_REMOVED lines=42> */
.L_x_14024:
        /* <DEDUP_REMOVED lines=9> */
.L_x_14014:
        /* <DEDUP_REMOVED lines=22> */
[----:B-1----:R-:W-:Y:S01]  /*82b0*/  FADD.FTZ R4, R10, R7 ;  /* 0x000000070a047221 */ /* 0x002fe20000010000 */
[----:B------:R-:W-:-:S04]  /*82c0*/  IMAD.U32 R10, RZ, RZ, UR10 ;  /* 0x0000000aff0a7e24 */ /* 0x000fc8000f8e00ff */
[----:B------:R-:W-:Y:S02]  /*82d0*/  FSETP.NE.FTZ.AND P2, PT, R4, RZ, PT ;  /* 0x000000ff0400720b */ /* 0x000fe40003f55000 */
[----:B------:R-:W1:Y:S01]  /*82e0*/  @P1 MUFU.LG2 R7, R11 ;  /* 0x0000000b00071308 */ /* 0x000e620000000c00 */
[----:B------:R-:W-:Y:S01]  /*82f0*/  @P1 FMUL.FTZ R10, R10, 0.69314718246459960938 ;  /* 0x3f3172180a0a1820 */ /* 0x000fe20000410000 */
        /* <DEDUP_REMOVED lines=64> */
[----:B------:R-:W0:Y:S01]  /*8700*/  @P2 MUFU.RCP R3, R4 ;  /* 0x0000000400032308 */ /* 0x000e220000001000 */
[----:B------:R-:W-:Y:S01]  /*8710*/  @P2 FMUL.FTZ R9, R9, 0.69314718246459960938 ;  /* 0x3f31721809092820 */ /* 0x000fe20000410000 */
[----:B-1----:R-:W-:-:S06]  /*8720*/  @P1 FMUL.FTZ R7, R7, 0.69314718246459960938 ;  /* 0x3f31721807071820 */ /* 0x002fcc0000410000 */
[----:B------:R1:W2:Y:S02]  /*8730*/  @P2 MUFU.LG2 R8, R4 ;  /* 0x0000000400082308 */ /* 0x0002a40000000c00 */
[----:B-1----:R-:W-:Y:S02]  /*8740*/  IMAD.MOV.U32 R4, RZ, RZ, -0x800000 ;  /* 0xff800000ff047424 */ /* 0x002fe400078e00ff */
[-C--:B0-----:R-:W-:Y:S01]  /*8750*/  FMUL.FTZ R26, R26, R3.reuse ;  /* 0x000000031a1a7220 */ /* 0x081fe20000410000 */
[-C--:B------:R-:W-:Y:S01]  /*8760*/  FMUL.FTZ R27, R27, R3.reuse ;  /* 0x000000031b1b7220 */ /* 0x080fe20000410000 */
[-C--:B------:R-:W-:Y:S01]  /*8770*/  FMUL.FTZ R30, R30, R3.reuse ;  /* 0x000000031e1e7220 */ /* 0x080fe20000410000 */
[-C--:B------:R-:W-:Y:S01]  /*8780*/  FMUL.FTZ R31, R31, R3.reuse ;  /* 0x000000031f1f7220 */ /* 0x080fe20000410000 */
[-C--:B------:R-:W-:Y:S01]  /*8790*/  FMUL.FTZ R34, R34, R3.reuse ;  /* 0x0000000322227220 */ /* 0x080fe20000410000 */
[-C--:B------:R-:W-:Y:S01]  /*87a0*/  FMUL.FTZ R35, R35, R3.reuse ;  /* 0x0000000323237220 */ /* 0x080fe20000410000 */
[-C--:B------:R-:W-:Y:S01]  /*87b0*/  FMUL.FTZ R38, R38, R3.reuse ;  /* 0x0000000326267220 */ /* 0x080fe20000410000 */
[----:B--2---:R-:W-:Y:S01]  /*87c0*/  @P2 FMUL.FTZ R8, R8, 0.69314718246459960938 ;  /* 0x3f31721808082820 */ /* 0x004fe20000410000 */
        /* <DEDUP_REMOVED lines=59> */
.L_x_13989:
        /* <DEDUP_REMOVED lines=16> */
[----:B------:R-:W-:Y:S01]  /*8c80*/  F2FP.F16.F32.PACK_AB R11, R31, R30 ;  /* 0x0000001e1f0b723e */ /* 0x000fe200000000ff */
[----:B------:R-:W-:Y:S01]  /*8c90*/  ULDC.64 UR12, c[0x0][0xc00] ;  /* 0x00030000000c7ab9 */ /* 0x000fe20000000a00 */
[----:B------:R-:W-:Y:S01]  /*8ca0*/  F2FP.F16.F32.PACK_AB R14, R37, R36 ;  /* 0x00000024250e723e */ /* 0x000fe200000000ff */
[----:B------:R-:W-:Y:S01]  /*8cb0*/  UIMAD.WIDE UR12, UR39, 0x4, UR12 ;  /* 0x00000004270c78a5 */ /* 0x000fe2000f8e020c */
[----:B------:R-:W-:Y:S01]  /*8cc0*/  F2FP.F16.F32.PACK_AB R15, R39, R38 ;  /* 0x00000026270f723e */ /* 0x000fe200000000ff */
[----:B------:R-:W-:Y:S01]  /*8cd0*/  ULDC.64 UR14, c[0x0][0xc08] ;  /* 0x00030200000e7ab9 */ /* 0x000fe20000000a00 */
[----:B------:R-:W-:Y:S01]  /*8ce0*/  ULDC UR9, c[0x0][0xbe8] ;  /* 0x0002fa0000097ab9 */ /* 0x000fe20000000800 */
[----:B------:R-:W-:Y:S01]  /*8cf0*/  UMOV UR10, UR8 ;  /* 0x00000008000a7c82 */ /* 0x000fe20008000000 */
[----:B0-----:R-:W-:Y:S01]  /*8d00*/  UMOV UR11, UR4 ;  /* 0x00000004000b7c82 */ /* 0x001fe20008000000 */
[----:B------:R-:W-:Y:S01]  /*8d10*/  UISETP.NE.U32.AND UP0, UPT, UR14, URZ, UPT ;  /* 0x0000003f0e00728c */ /* 0x000fe2000bf05070 */
[----:B------:R-:W-:-:S03]  /*8d20*/  ULDC UR4, c[0x0][0xad4] ;  /* 0x0002b50000047ab9 */ /* 0x000fc60000000800 */
[----:B------:R-:W-:-:S11]  /*8d30*/  UISETP.NE.AND.EX UP0, UPT, UR15, URZ, UPT, UP0 ;  /* 0x0000003f0f00728c */ /* 0x000fd6000bf05300 */
[----:B------:R-:W-:-:S04]  /*8d40*/  @UP0 ULEA UR14, UP1, UR39, UR14, 0x2 ;  /* 0x0000000e270e0291 */ /* 0x000fc8000f82103f */
[----:B------:R-:W-:Y:S01]  /*8d50*/  @UP0 ULEA.HI.X UR15, UR39, UR15, UR40, 0x2, UP1 ;  /* 0x0000000f270f0291 */ /* 0x000fe200088f1428 */
        /* <DEDUP_REMOVED lines=44> */
[----:B------:R-:W-:Y:S01]  /*9020*/  MOV R3, R12 ;  /* 0x0000000c00037202 */ /* 0x000fe20000000f00 */
[----:B------:R0:W-:Y:S01]  /*9030*/  STSM.16.M88.4 [R5], R8 ;  /* 0x0000000805007844 */ /* 0x0001e20000000200 */
[----:B------:R-:W-:-:S02]  /*9040*/  SHF.R.U64 R154, R154, 0x3, RZ ;  /* 0x000000039a9a7819 */ /* 0x000fc400000012ff */
[----:B------:R-:W-:Y:S01]  /*9050*/  LOP3.LUT R164, R164, R165, RZ, 0x3c, !PT ;  /* 0x000000a5a4a47212 */ /* 0x000fe200078e3cff */
[--C-:B------:R-:W-:Y:S01]  /*9060*/  IMAD.X R165, RZ, RZ, R7.reuse, P4 ;  /* 0x000000ffffa57224 */ /* 0x100fe200020e0607 */
[----:B------:R-:W-:Y:S02]  /*9070*/  F2FP.F16.F32.PACK_AB R12, R33, R32 ;  /* 0x00000020210c723e */ /* 0x000fe400000000ff */
[----:B------:R-:W-:Y:S02]  /*9080*/  F2FP.F16.F32.PACK_AB R13, R35, R34 ;  /* 0x00000022230d723e */ /* 0x000fe400000000ff */
[----:B------:R-:W-:Y:S02]  /*9090*/  IADD3 R21, P5, R6, 0xc020, RZ ;  /* 0x0000c02006157810 */ /* 0x000fe40007fbe0ff */
[----:B------:R-:W-:Y:S01]  /*90a0*/  LOP3.LUT R168, R168, R169, RZ, 0x3c, !PT ;  /* 0x000000a9a8a87212 */ /* 0x000fe200078e3cff */
[----:B------:R-:W-:Y:S01]  /*90b0*/  IMAD.X R169, RZ, RZ, R7, P6 ;  /* 0x000000ffffa97224 */ /* 0x000fe200030e0607 */
[C---:B------:R-:W-:Y:S01]  /*90c0*/  IADD3 R159, P3, R6.reuse, 0x8060, RZ ;  /* 0x00008060069f7810 */ /* 0x040fe20007f7e0ff */
[----:B------:R1:W-:Y:S01]  /*90d0*/  STSM.16.M88.4 [R3], R12 ;  /* 0x0000000c03007844 */ /* 0x0003e20000000200 */
[----:B------:R-:W-:-:S02]  /*90e0*/  IADD3 R157, P2, R6, 0xc040, RZ ;  /* 0x0000c040069d7810 */ /* 0x000fc40007f5e0ff */
[----:B------:R-:W-:Y:S02]  /*90f0*/  SHF.R.U64 R172, R172, 0x3, RZ ;  /* 0x00000003acac7819 */ /* 0x000fe400000012ff */
[----:B------:R-:W-:Y:S02]  /*9100*/  IADD3 R175, P4, R6, 0x8040, RZ ;  /* 0x0000804006af7810 */ /* 0x000fe40007f9e0ff */
[----:B------:R-:W-:Y:S01]  /*9110*/  LOP3.LUT R154, R154, R155, RZ, 0x3c, !PT ;  /* 0x0000009b9a9a7212 */ /* 0x000fe200078e3cff */
[----:B------:R-:W-:Y:S01]  /*9120*/  IMAD.X R155, RZ, RZ, R7, P0 ;  /* 0x000000ffff9b7224 */ /* 0x000fe200000e0607 */
[----:B------:R-:W-:Y:S02]  /*9130*/  IADD3 R161, P6, R6, 0xc000, RZ ;  /* 0x0000c00006a17810 */ /* 0x000fe40007fde0ff */
[----:B------:R-:W-:Y:S02]  /*9140*/  LOP3.LUT R20, R21, 0x380, RZ, 0xc0, !PT ;  /* 0x0000038015147812 */ /* 0x000fe400078ec0ff */
[----:B------:R-:W-:-:S02]  /*9150*/  LOP3.LUT R158, R159, 0x380, RZ, 0xc0, !PT ;  /* 0x000003809f9e7812 */ /* 0x000fc400078ec0ff */
[----:B------:R-:W-:Y:S02]  /*9160*/  LOP3.LUT R156, R157, 0x380, RZ, 0xc0, !PT ;  /* 0x000003809d9c7812 */ /* 0x000fe400078ec0ff */
[----:B------:R-:W-:Y:S02]  /*9170*/  MOV R163, R162 ;  /* 0x000000a200a37202 */ /* 0x000fe40000000f00 */
[----:B0-----:R-:W-:Y:S02]  /*9180*/  F2FP.F16.F32.PACK_AB R8, R41, R40 ;  /* 0x000000282908723e */ /* 0x001fe400000000ff */
[----:B------:R-:W-:Y:S02]  /*9190*/  F2FP.F16.F32.PACK_AB R9, R43, R42 ;  /* 0x0000002a2b09723e */ /* 0x000fe400000000ff */
[----:B------:R-:W-:Y:S02]  /*91a0*/  F2FP.F16.F32.PACK_AB R10, R45, R44 ;  /* 0x0000002c2d0a723e */ /* 0x000fe400000000ff */
[----:B------:R-:W-:-:S02]  /*91b0*/  F2FP.F16.F32.PACK_AB R11, R47, R46 ;  /* 0x0000002e2f0b723e */ /* 0x000fc400000000ff */
[----:B------:R-:W-:Y:S01]  /*91c0*/  LOP3.LUT R172, R172, R173, RZ, 0x3c, !PT ;  /* 0x000000adacac7212 */ /* 0x000fe200078e3cff */
[----:B------:R-:W-:Y:S01]  /*91d0*/  IMAD.X R173, RZ, RZ, R7, P1 ;  /* 0x000000ffffad7224 */ /* 0x000fe200008e0607 */
[----:B------:R-:W-:Y:S01]  /*91e0*/  LOP3.LUT R174, R175, 0x380, RZ, 0xc0, !PT ;  /* 0x00000380afae7812 */ /* 0x000fe200078ec0ff */
[----:B------:R0:W-:Y:S01]  /*91f0*/  STSM.16.M88.4 [R163], R8 ;  /* 0x00000008a3007844 */ /* 0x0001e20000000200 */
[----:B------:R-:W-:Y:S02]  /*9200*/  MOV R164, R164 ;  /* 0x000000a400a47202 */ /* 0x000fe40000000f00 */
[----:B-1----:R-:W-:Y:S02]  /*9210*/  F2FP.F16.F32.PACK_AB R12, R49, R48 ;  /* 0x00000030310c723e */ /* 0x002fe400000000ff */
[----:B------:R-:W-:Y:S02]  /*9220*/  F2FP.F16.F32.PACK_AB R13, R51, R50 ;  /* 0x00000032330d723e */ /* 0x000fe400000000ff */
[----:B------:R-:W-:-:S02]  /*9230*/  F2FP.F16.F32.PACK_AB R14, R53, R52 ;  /* 0x00000034350e723e */ /* 0x000fc400000000ff */
[----:B------:R-:W-:Y:S02]  /*9240*/  F2FP.F16.F32.PACK_AB R15, R55, R54 ;  /* 0x00000036370f723e */ /* 0x000fe400000000ff */
[----:B------:R-:W-:Y:S02]  /*9250*/  LOP3.LUT R160, R161, 0x380, RZ, 0xc0, !PT ;  /* 0x00000380a1a07812 */ /* 0x000fe400078ec0ff */
[----:B------:R-:W-:Y:S01]  /*9260*/  SHF.R.U64 R20, R20, 0x3, RZ ;  /* 0x0000000314147819 */ /* 0x000fe200000012ff */
[----:B------:R1:W-:Y:S01]  /*9270*/  STSM.16.M88.4 [R164], R12 ;  /* 0x0000000ca4007844 */ /* 0x0003e20000000200 */
[----:B------:R-:W-:Y:S02]  /*9280*/  IADD3 R3, P1, R6, 0xc060, RZ ;  /* 0x0000c06006037810 */ /* 0x000fe40007f3e0ff */
[----:B------:R-:W-:Y:S02]  /*9290*/  SHF.R.U64 R158, R158, 0x3, RZ ;  /* 0x000000039e9e7819 */ /* 0x000fe400000012ff */
[----:B------:R-:W-:-:S02]  /*92a0*/  SHF.R.U64 R156, R156, 0x3, RZ ;  /* 0x000000039c9c7819 */ /* 0x000fc400000012ff */
[----:B------:R-:W-:Y:S02]  /*92b0*/  MOV R162, R152 ;  /* 0x0000009800a27202 */ /* 0x000fe40000000f00 */
[----:B------:R-:W-:Y:S02]  /*92c0*/  MOV R5, R154 ;  /* 0x0000009a00057202 */ /* 0x000fe40000000f00 */
[----:B------:R-:W-:Y:S02]  /*92d0*/  SHF.R.U64 R174, R174, 0x3, RZ ;  /* 0x00000003aeae7819 */ /* 0x000fe400000012ff */
[----:B------:R-:W-:Y:S02]  /*92e0*/  MOV R166, R166 ;  /* 0x000000a600a67202 */ /* 0x000fe40000000f00 */
[----:B------:R-:W-:Y:S02]  /*92f0*/  F2FP.F16.F32.PACK_AB R152, R57, R56 ;  /* 0x000000383998723e */ /* 0x000fe400000000ff */
[----:B------:R-:W-:-:S02]  /*9300*/  F2FP.F16.F32.PACK_AB R153, R59, R58 ;  /* 0x0000003a3b99723e */ /* 0x000fc400000000ff */
[----:B------:R-:W-:Y:S02]  /*9310*/  F2FP.F16.F32.PACK_AB R154, R61, R60 ;  /* 0x0000003c3d9a723e */ /* 0x000fe400000000ff */
[----:B------:R-:W-:Y:S02]  /*9320*/  F2FP.F16.F32.PACK_AB R155, R63, R62 ;  /* 0x0000003e3f9b723e */ /* 0x000fe400000000ff */
[----:B------:R-:W-:Y:S02]  /*9330*/  SHF.R.U64 R160, R160, 0x3, RZ ;  /* 0x00000003a0a07819 */ /* 0x000fe400000012ff */
[----:B------:R-:W-:Y:S01]  /*9340*/  MOV R168, R168 ;  /* 0x000000a800a87202 */ /* 0x000fe20000000f00 */
[----:B------:R2:W-:Y:S01]  /*9350*/  STSM.16.M88.4 [R166], R152 ;  /* 0x00000098a6007844 */ /* 0x0005e20000000200 */
[----:B0-----:R-:W-:Y:S02]  /*9360*/  F2FP.F16.F32.PACK_AB R8, R65, R64 ;  /* 0x000000404108723e */ /* 0x001fe400000000ff */
[----:B------:R-:W-:-:S02]  /*9370*/  F2FP.F16.F32.PACK_AB R9, R67, R66 ;  /* 0x000000424309723e */ /* 0x000fc400000000ff */
[----:B------:R-:W-:Y:S02]  /*9380*/  F2FP.F16.F32.PACK_AB R10, R69, R68 ;  /* 0x00000044450a723e */ /* 0x000fe400000000ff */
[----:B------:R-:W-:Y:S02]  /*9390*/  F2FP.F16.F32.PACK_AB R11, R71, R70 ;  /* 0x00000046470b723e */ /* 0x000fe400000000ff */
[----:B------:R-:W-:Y:S01]  /*93a0*/  LOP3.LUT R20, R20, R21, RZ, 0x3c, !PT ;  /* 0x0000001514147212 */ /* 0x000fe200078e3cff */
[----:B------:R-:W-:Y:S01]  /*93b0*/  IMAD.X R21, RZ, RZ, R7, P5 ;  /* 0x000000ffff157224 */ /* 0x000fe200028e0607 */
[----:B------:R-:W-:Y:S01]  /*93c0*/  LOP3.LUT R6, R3, 0x380, RZ, 0xc0, !PT ;  /* 0x0000038003067812 */ /* 0x000fe200078ec0ff */
[----:B------:R0:W-:Y:S01]  /*93d0*/  STSM.16.M88.4 [R168], R8 ;  /* 0x00000008a8007844 */ /* 0x0001e20000000200 */
[----:B------:R-:W-:Y:S02]  /*93e0*/  MOV R170, R170 ;  /* 0x000000aa00aa7202 */ /* 0x000fe40000000f00 */
[----:B-1----:R-:W-:-:S02]  /*93f0*/  F2FP.F16.F32.PACK_AB R12, R73, R72 ;  /* 0x00000048490c723e */ /* 0x002fc400000000ff */
        /* <DEDUP_REMOVED lines=11> */
[----:B------:R-:W-:Y:S01]  /*94b0*/  SHF.R.U64 R6, R6, 0x3, RZ ;  /* 0x0000000306067819 */ /* 0x000fe200000012ff */
[----:B------:R1:W-:Y:S01]  /*94c0*/  STSM.16.M88.4 [R170], R12 ;  /* 0x0000000caa007844 */ /* 0x0003e20000000200 */
[----:B------:R-:W-:Y:S01]  /*94d0*/  F2FP.F16.F32.PACK_AB R164, R81, R80 ;  /* 0x0000005051a4723e */ /* 0x000fe200000000ff */
[----:B------:R-:W-:Y:S01]  /*94e0*/  IMAD.X R7, RZ, RZ, R7, P1 ;  /* 0x000000ffff077224 */ /* 0x000fe200008e0607 */
[----:B------:R-:W-:-:S02]  /*94f0*/  F2FP.F16.F32.PACK_AB R165, R83, R82 ;  /* 0x0000005253a5723e */ /* 0x000fc400000000ff */
[----:B--2---:R-:W-:Y:S02]  /*9500*/  F2FP.F16.F32.PACK_AB R166, R85, R84 ;  /* 0x0000005455a6723e */ /* 0x004fe400000000ff */
[----:B------:R-:W-:Y:S02]  /*9510*/  F2FP.F16.F32.PACK_AB R167, R87, R86 ;  /* 0x0000005657a7723e */ /* 0x000fe400000000ff */
[----:B------:R-:W-:Y:S02]  /*9520*/  MOV R172, R172 ;  /* 0x000000ac00ac7202 */ /* 0x000fe40000000f00 */
[----:B0-----:R-:W-:Y:S01]  /*9530*/  F2FP.F16.F32.PACK_AB R168, R89, R88 ;  /* 0x0000005859a8723e */ /* 0x001fe200000000ff */
[----:B------:R0:W-:Y:S01]  /*9540*/  STSM.16.M88.4 [R162], R164 ;  /* 0x000000a4a2007844 */ /* 0x0001e20000000200 */
[----:B------:R-:W-:Y:S02]  /*9550*/  F2FP.F16.F32.PACK_AB R169, R91, R90 ;  /* 0x0000005a5ba9723e */ /* 0x000fe400000000ff */
[----:B------:R-:W-:-:S02]  /*9560*/  F2FP.F16.F32.PACK_AB R171, R95, R94 ;  /* 0x0000005e5fab723e */ /* 0x000fc400000000ff */
[----:B-1----:R-:W-:Y:S02]  /*9570*/  F2FP.F16.F32.PACK_AB R170, R93, R92 ;  /* 0x0000005c5daa723e */ /* 0x002fe400000000ff */
[----:B------:R-:W-:Y:S02]  /*9580*/  MOV R20, R20 ;  /* 0x0000001400147202 */ /* 0x000fe40000000f00 */
[----:B------:R-:W-:Y:S01]  /*9590*/  MOV R173, R158 ;  /* 0x0000009e00ad7202 */ /* 0x000fe20000000f00 */
[----:B------:R-:W-:Y:S01]  /*95a0*/  STSM.16.M88.4 [R172], R168 ;  /* 0x000000a8ac007844 */ /* 0x000fe20000000200 */
[----:B------:R-:W-:Y:S02]  /*95b0*/  MOV R21, R156 ;  /* 0x0000009c00157202 */ /* 0x000fe40000000f00 */
[----:B------:R-:W-:Y:S02]  /*95c0*/  F2FP.F16.F32.PACK_AB R152, R97, R96 ;  /* 0x000000606198723e */ /* 0x000fe400000000ff */
[----:B------:R-:W-:-:S02]  /*95d0*/  F2FP.F16.F32.PACK_AB R153, R99, R98 ;  /* 0x000000626399723e */ /* 0x000fc400000000ff */
[----:B------:R-:W-:Y:S02]  /*95e0*/  F2FP.F16.F32.PACK_AB R154, R101, R100 ;  /* 0x00000064659a723e */ /* 0x000fe400000000ff */
[----:B------:R-:W-:Y:S02]  /*95f0*/  F2FP.F16.F32.PACK_AB R155, R103, R102 ;  /* 0x00000066679b723e */ /* 0x000fe400000000ff */
[----:B------:R-:W-:Y:S02]  /*9600*/  LOP3.LUT R6, R6, R3, RZ, 0x3c, !PT ;  /* 0x0000000306067212 */ /* 0x000fe400078e3cff */
[----:B------:R-:W-:Y:S01]  /*9610*/  MOV R174, R174 ;  /* 0x000000ae00ae7202 */ /* 0x000fe20000000f00 */
[----:B------:R1:W-:Y:S01]  /*9620*/  STSM.16.M88.4 [R5], R152 ;  /* 0x0000009805007844 */ /* 0x0003e20000000200 */
[----:B------:R-:W-:Y:S02]  /*9630*/  F2FP.F16.F32.PACK_AB R156, R105, R104 ;  /* 0x00000068699c723e */ /* 0x000fe400000000ff */
[----:B------:R-:W-:-:S02]  /*9640*/  F2FP.F16.F32.PACK_AB R157, R107, R106 ;  /* 0x0000006a6b9d723e */ /* 0x000fc400000000ff */
[----:B------:R-:W-:Y:S02]  /*9650*/  F2FP.F16.F32.PACK_AB R158, R109, R108 ;  /* 0x0000006c6d9e723e */ /* 0x000fe400000000ff */
[----:B------:R-:W-:Y:S02]  /*9660*/  F2FP.F16.F32.PACK_AB R159, R111, R110 ;  /* 0x0000006e6f9f723e */ /* 0x000fe400000000ff */
[----:B------:R-:W-:Y:S02]  /*9670*/  MOV R3, R160 ;  /* 0x000000a000037202 */ /* 0x000fe40000000f00 */
[----:B------:R-:W-:Y:S01]  /*9680*/  F2FP.F16.F32.PACK_AB R160, R113, R112 ;  /* 0x0000007071a0723e */ /* 0x000fe200000000ff */
[----:B------:R2:W-:Y:S01]  /*9690*/  STSM.16.M88.4 [R174], R156 ;  /* 0x0000009cae007844 */ /* 0x0005e20000000200 */
[----:B------:R-:W-:Y:S02]  /*96a0*/  F2FP.F16.F32.PACK_AB R161, R115, R114 ;  /* 0x0000007273a1723e */ /* 0x000fe400000000ff */
[----:B0-----:R-:W-:-:S02]  /*96b0*/  F2FP.F16.F32.PACK_AB R162, R117, R116 ;  /* 0x0000007475a2723e */ /* 0x001fc400000000ff */
[----:B------:R-:W-:Y:S02]  /*96c0*/  F2FP.F16.F32.PACK_AB R163, R119, R118 ;  /* 0x0000007677a3723e */ /* 0x000fe400000000ff */
[----:B------:R-:W-:Y:S02]  /*96d0*/  F2FP.F16.F32.PACK_AB R8, R121, R120 ;  /* 0x000000787908723e */ /* 0x000fe400000000ff */
        /* <DEDUP_REMOVED lines=9> */
[----:B-1----:R-:W-:Y:S02]  /*9770*/  F2FP.F16.F32.PACK_AB R152, R137, R136 ;  /* 0x000000888998723e */ /* 0x002fe400000000ff */
[----:B------:R-:W-:Y:S01]  /*9780*/  F2FP.F16.F32.PACK_AB R153, R139, R138 ;  /* 0x0000008a8b99723e */ /* 0x000fe200000000ff */
[----:B------:R1:W-:Y:S01]  /*9790*/  STSM.16.M88.4 [R20], R12 ;  /* 0x0000000c14007844 */ /* 0x0003e20000000200 */
[----:B------:R-:W-:-:S02]  /*97a0*/  F2FP.F16.F32.PACK_AB R154, R141, R140 ;  /* 0x0000008c8d9a723e */ /* 0x000fc400000000ff */
[----:B------:R-:W-:Y:S02]  /*97b0*/  F2FP.F16.F32.PACK_AB R155, R143, R142 ;  /* 0x0000008e8f9b723e */ /* 0x000fe400000000ff */
[----:B------:R-:W-:Y:S01]  /*97c0*/  MOV R164, R6 ;  /* 0x0000000600a47202 */ /* 0x000fe20000000f00 */
[----:B------:R-:W-:Y:S01]  /*97d0*/  IMAD.U32 R6, RZ, RZ, UR12 ;  /* 0x0000000cff067e24 */ /* 0x000fe2000f8e00ff */
[----:B--2---:R-:W-:Y:S01]  /*97e0*/  F2FP.F16.F32.PACK_AB R156, R145, R144 ;  /* 0x00000090919c723e */ /* 0x004fe200000000ff */
[----:B------:R2:W-:Y:S01]  /*97f0*/  STSM.16.M88.4 [R21], R152 ;  /* 0x0000009815007844 */ /* 0x0005e20000000200 */
[----:B------:R-:W-:Y:S01]  /*9800*/  F2FP.F16.F32.PACK_AB R157, R147, R146 ;  /* 0x00000092939d723e */ /* 0x000fe200000000ff */
[----:B------:R-:W-:Y:S01]  /*9810*/  IMAD.U32 R7, RZ, RZ, UR13 ;  /* 0x0000000dff077e24 */ /* 0x000fe2000f8e00ff */
[----:B------:R-:W-:Y:S02]  /*9820*/  F2FP.F16.F32.PACK_AB R158, R149, R148 ;  /* 0x00000094959e723e */ /* 0x000fe400000000ff */
[----:B------:R-:W-:-:S02]  /*9830*/  F2FP.F16.F32.PACK_AB R159, R151, R150 ;  /* 0x00000096979f723e */ /* 0x000fc400000000ff */
[----:B------:R-:W-:-:S03]  /*9840*/  ISETP.NE.U32.AND P0, PT, RZ, UR16, PT ;  /* 0x00000010ff007c0c */ /* 0x000fc6000bf05070 */
[----:B------:R2:W-:Y:S01]  /*9850*/  STSM.16.M88.4 [R164], R156 ;  /* 0x0000009ca4007844 */ /* 0x0005e20000000200 */
[----:B------:R-:W-:Y:S01]  /*9860*/  BAR.SYNC.DEFER_BLOCKING 0x1, 0x100 ;  /* 0x0044000000007b1d */ /* 0x000fe20000010000 */
[----:B------:R-:W-:-:S13]  /*9870*/  ISETP.NE.AND.EX P0, PT, RZ, UR17, PT, P0 ;  /* 0x00000011ff007c0c */ /* 0x000fda000bf05300 */
[----:B------:R3:W4:Y:S01]  /*9880*/  @P0 LDG.E R5, desc[UR52][R6.64] ;  /* 0x0000003406050981 */ /* 0x000722000c1e1900 */
[----:B------:R-:W-:Y:S01]  /*9890*/  PLOP3.LUT P4, PT, PT, PT, UP0, 0x80, 0x0 ;  /* 0x000000000000781c */ /* 0x000fe20003f8f008 */
[----:B---3--:R-:W-:Y:S02]  /*98a0*/  IMAD.U32 R6, RZ, RZ, UR14 ;  /* 0x0000000eff067e24 */ /* 0x008fe4000f8e00ff */
[----:B------:R-:W-:-:S10]  /*98b0*/  IMAD.U32 R7, RZ, RZ, UR15 ;  /* 0x0000000fff077e24 */ /* 0x000fd4000f8e00ff */
[----:B0-----:R0:W3:Y:S01]  /*98c0*/  @P4 LDG.E R3, desc[UR52][R6.64] ;  /* 0x0000003406034981 */ /* 0x0010e2000c1e1900 */
[----:B------:R-:W-:Y:S01]  /*98d0*/  UISETP.NE.AND UP0, UPT, UR44, URZ, UPT ;  /* 0x0000003f2c00728c */ /* 0x000fe2000bf05270 */
[----:B-1----:R-:W-:Y:S01]  /*98e0*/  VIADD R12, R16, UR42 ;  /* 0x0000002a100c7c36 */ /* 0x002fe20008000000 */
[----:B------:R-:W-:Y:S02]  /*98f0*/  UISETP.NE.AND UP1, UPT, UR9, 0x1, UPT ;  /* 0x000000010900788c */ /* 0x000fe4000bf25270 */
[----:B------:R-:W-:Y:S01]  /*9900*/  USEL UR4, UR44, UR4, UP0 ;  /* 0x000000042c047287 */ /* 0x000fe20008000000 */
[----:B------:R-:W-:Y:S01]  /*9910*/  UMOV UR23, 0x9b8 ;  /* 0x000009b800177882 */ /* 0x000fe20000000000 */
[----:B------:R-:W-:Y:S02]  /*9920*/  UISETP.NE.U32.AND UP0, UPT, UR16, URZ, UPT ;  /* 0x0000003f1000728c */ /* 0x000fe4000bf05070 */
[----:B------:R-:W-:Y:S01]  /*9930*/  PLOP3.LUT P1, PT, PT, PT, UP1, 0x80, 0x0 ;  /* 0x000000000000781c */ /* 0x000fe20003f2f018 */
[----:B------:R-:W-:-:S02]  /*9940*/  UISETP.GT.AND UP2, UPT, UR4, 0x1, UPT ;  /* 0x000000010400788c */ /* 0x000fc4000bf44270 */
[----:B------:R-:W-:Y:S02]  /*9950*/  UISETP.NE.AND.EX UP0, UPT, UR17, URZ, UPT, UP0 ;  /* 0x0000003f1100728c */ /* 0x000fe4000bf05300 */
[----:B------:R-:W-:Y:S01]  /*9960*/  USEL UR23, UR23, 0x978, UP2 ;  /* 0x0000097817177887 */ /* 0x000fe20009000000 */
[----:B------:R-:W-:Y:S01]  /*9970*/  UMOV UR4, URZ ;  /* 0x0000003f00047c82 */ /* 0x000fe20008000000 */
[----:B------:R-:W-:Y:S01]  /*9980*/  USEL UR39, UR39, URZ, !UP0 ;  /* 0x0000003f27277287 */ /* 0x000fe2000c000000 */
[----:B------:R-:W-:Y:S01]  /*9990*/  @UP1 ULDC UR25, c[0x0][0xbec] ;  /* 0x0002fb0000191ab9 */ /* 0x000fe20000000800 */
[----:B------:R-:W-:Y:S02]  /*99a0*/  USEL UR22, UR43, URZ, UP2 ;  /* 0x0000003f2b167287 */ /* 0x000fe40009000000 */
[----:B------:R-:W-:Y:S02]  /*99b0*/  USEL UR40, UR40, URZ, !UP0 ;  /* 0x0000003f28287287 */ /* 0x000fe4000c000000 */
[----:B0-----:R-:W-:Y:S01]  /*99c0*/  @P1 IMAD.HI.U32 R6, R12, UR25, RZ ;  /* 0x000000190c061c27 */ /* 0x001fe2000f8e00ff */
[----:B------:R-:W-:-:S03]  /*99d0*/  @UP1 ULDC UR28, c[0x0][0xbf0] ;  /* 0x0002fc00001c1ab9 */ /* 0x000fc60000000800 */
[----:B------:R-:W-:Y:S01]  /*99e0*/  ULDC.64 UR18, c[0x0][UR23+0x220] ;  /* 0x0000880017127abb */ /* 0x000fe20008000a00 */
[----:B------:R-:W-:Y:S01]  /*99f0*/  ULDC.64 UR16, c[0x0][UR23+0x218] ;  /* 0x0000860017107abb */ /* 0x000fe20008000a00 */
[----:B------:R-:W-:Y:S01]  /*9a00*/  UIMAD UR19, UR19, UR39, URZ ;  /* 0x00000027131372a4 */ /* 0x000fe2000f8e023f */
[----:B------:R-:W-:Y:S01]  /*9a10*/  ULDC.64 UR20, c[0x0][UR23+0x228] ;  /* 0x00008a0017147abb */ /* 0x000fe20008000a00 */
[----:B------:R-:W-:Y:S02]  /*9a20*/  UIMAD.WIDE.U32 UR14, UR16, UR41, URZ ;  /* 0x00000029100e72a5 */ /* 0x000fe4000f8e003f */
[----:B------:R-:W-:Y:S02]  /*9a30*/  UIMAD UR24, UR17, UR41, URZ ;  /* 0x00000029111872a4 */ /* 0x000fe4000f8e023f */
[----:B------:R-:W-:Y:S02]  /*9a40*/  UIMAD.WIDE.U32 UR26, UR20, UR22, URZ ;  /* 0x00000016141a72a5 */ /* 0x000fe4000f8e003f */
[----:B------:R-:W-:-:S02]  /*9a50*/  UIMAD.WIDE.U32 UR16, UR18, UR39, URZ ;  /* 0x00000027121072a5 */ /* 0x000fc4000f8e003f */
[----:B------:R-:W-:Y:S02]  /*9a60*/  UIMAD UR20, UR21, UR22, URZ ;  /* 0x00000016151472a4 */ /* 0x000fe4000f8e023f */
[----:B------:R-:W-:Y:S02]  /*9a70*/  UIMAD UR19, UR18, UR40, UR19 ;  /* 0x00000028121372a4 */ /* 0x000fe4000f8e0213 */
[----:B------:R-:W-:Y:S02]  /*9a80*/  UIADD3 UR20, UR27, UR20, URZ ;  /* 0x000000141b147290 */ /* 0x000fe4000fffe03f */
[----:B------:R-:W-:Y:S02]  /*9a90*/  UIADD3 UR19, UR17, UR19, URZ ;  /* 0x0000001311137290 */ /* 0x000fe4000fffe03f */
[----:B------:R-:W-:Y:S02]  /*9aa0*/  UIADD3 UR24, UR15, UR24, URZ ;  /* 0x000000180f187290 */ /* 0x000fe4000fffe03f */
[----:B------:R-:W-:Y:S01]  /*9ab0*/  IMAD.U32 R10, RZ, RZ, UR20 ;  /* 0x00000014ff0a7e24 */ /* 0x000fe2000f8e00ff */
[----:B----4-:R-:W-:Y:S01]  /*9ac0*/  @P0 R2UR UR4, R5 ;  /* 0x00000000050402ca */ /* 0x010fe200000e0000 */
[----:B------:R-:W-:Y:S01]  /*9ad0*/  IMAD.MOV.U32 R5, RZ, RZ, R12 ;  /* 0x000000ffff057224 */ /* 0x000fe200078e000c */
[----:B------:R-:W-:Y:S01]  /*9ae0*/  @P1 SHF.R.U32.HI R5, RZ, UR28, R6 ;  /* 0x0000001cff051c19 */ /* 0x000fe20008011606 */
[----:B------:R-:W-:-:S03]  /*9af0*/  IMAD.U32 R6, RZ, RZ, UR26 ;  /* 0x0000001aff067e24 */ /* 0x000fc6000f8e00ff */
[--C-:B------:R-:W-:Y:S01]  /*9b00*/  SHF.R.S32.HI R7, RZ, 0x1f, R5.reuse ;  /* 0x0000001fff077819 */ /* 0x100fe20000011405 */
        /* <DEDUP_REMOVED lines=20> */
[----:B--2---:R-:W-:Y:S08]  /*9c50*/  @P4 BRA `(.L_x_14028) ;  /* 0x0000000000284947 */ /* 0x004ff00003800000 */
[----:B------:R-:W-:Y:S05]  /*9c60*/  @!P0 BRA `(.L_x_14028) ;  /* 0x0000000000248947 */ /* 0x000fea0003800000 */
[----:B------:R-:W-:Y:S02]  /*9c70*/  IMAD.U32 R6, RZ, RZ, UR12 ;  /* 0x0000000cff067e24 */ /* 0x000fe4000f8e00ff */
[----:B------:R-:W-:Y:S02]  /*9c80*/  IMAD.U32 R8, RZ, RZ, UR12 ;  /* 0x0000000cff087e24 */ /* 0x000fe4000f8e00ff */
[----:B------:R-:W-:Y:S02]  /*9c90*/  IMAD.U32 R7, RZ, RZ, UR13 ;  /* 0x0000000dff077e24 */ /* 0x000fe4000f8e00ff */
[----:B------:R-:W-:-:S03]  /*9ca0*/  IMAD.U32 R9, RZ, RZ, UR13 ;  /* 0x0000000dff097e24 */ /* 0x000fc6000f8e00ff */
[----:B------:R-:W2:Y:S04]  /*9cb0*/  LDG.E R6, desc[UR52][R6.64] ;  /* 0x0000003406067981 */ /* 0x000ea8000c1e1900 */
[----:B------:R-:W3:Y:S01]  /*9cc0*/  LDG.E R8, desc[UR52][R8.64+0x4] ;  /* 0x0000043408087981 */ /* 0x000ee2000c1e1900 */
[----:B--2---:R-:W-:Y:S02]  /*9cd0*/  R2UR UR12, R6 ;  /* 0x00000000060c72ca */ /* 0x004fe400000e0000 */
[----:B---3--:R-:W-:-:S13]  /*9ce0*/  R2UR UR14, R8 ;  /* 0x00000000080e72ca */ /* 0x008fda00000e0000 */
[----:B------:R-:W-:-:S12]  /*9cf0*/  UIADD3 UR14, -UR12, UR14, URZ ;  /* 0x0000000e0c0e7290 */ /* 0x000fd8000fffe13f */
.L_x_14028:
[----:B------:R-:W2:Y:S01]  /*9d00*/  LDL R3, [R1+0x28] ;  /* 0x0000280001037983 */ /* 0x000ea20000100800 */
[----:B------:R-:W-:Y:S01]  /*9d10*/  UIMAD UR16, UR14, UR9, URZ ;  /* 0x000000090e1072a4 */ /* 0x000fe2000f8e023f */
[----:B------:R-:W-:Y:S02]  /*9d20*/  LOP3.LUT P0, RZ, R227, 0x3, RZ, 0xc0, !PT ;  /* 0x00000003e3ff7812 */ /* 0x000fe4000780c0ff */
[----:B------:R-:W-:Y:S01]  /*9d30*/  SHFL.IDX PT, R6, R10, RZ, 0x1c1f ;  /* 0x001c1fff0a067589 */ /* 0x000fe200000e0000 */
[----:B------:R-:W-:-:S03]  /*9d40*/  PLOP3.LUT P3, PT, PT, PT, UP2, 0x80, 0x0 ;  /* 0x000000000000781c */ /* 0x000fc60003f6f028 */
[----:B------:R-:W0:Y:S04]  /*9d50*/  SHFL.IDX PT, R7, R5, RZ, 0x1c1f ;  /* 0x001c1fff05077589 */ /* 0x000e2800000e0000 */
[----:B------:R-:W-:Y:S04]  /*9d60*/  SHFL.IDX PT, R8, R10, 0x1, 0x1c1f ;  /* 0x003c1f000a087f89 */ /* 0x000fe800000e0000 */
[----:B------:R-:W1:Y:S01]  /*9d70*/  SHFL.IDX PT, R9, R5, 0x1, 0x1c1f ;  /* 0x003c1f0005097f89 */ /* 0x000e6200000e0000 */
[----:B--2---:R-:W-:-:S04]  /*9d80*/  VIADD R11, R3, UR42 ;  /* 0x0000002a030b7c36 */ /* 0x004fc80008000000 */
[C---:B------:R-:W-:Y:S01]  /*9d90*/  VIADD R3, R11.reuse, 0x8 ;  /* 0x000000080b037836 */ /* 0x040fe20000000000 */
[----:B------:R-:W-:-:S04]  /*9da0*/  ISETP.GE.OR P2, PT, R11, UR16, P0 ;  /* 0x000000100b007c0c */ /* 0x000fc80008746670 */
[----:B------:R-:W-:-:S09]  /*9db0*/  ISETP.GE.OR P0, PT, R3, UR16, P0 ;  /* 0x0000001003007c0c */ /* 0x000fd20008706670 */
[----:B0-----:R0:W-:Y:S01]  /*9dc0*/  @!P2 ST.E desc[UR52][R6.64], R4 ;  /* 0x000000040600a985 */ /* 0x0011e2000c101934 */
[----:B------:R-:W-:-:S03]  /*9dd0*/  ISETP.GE.AND P2, PT, R11, UR16, PT ;  /* 0x000000100b007c0c */ /* 0x000fc6000bf46270 */
[----:B-1----:R0:W-:Y:S01]  /*9de0*/  @!P0 ST.E desc[UR52][R8.64], R0 ;  /* 0x0000000008008985 */ /* 0x0021e2000c101934 */
[----:B------:R-:W-:Y:S01]  /*9df0*/  ISETP.GE.AND P0, PT, R3, UR16, PT ;  /* 0x0000001003007c0c */ /* 0x000fe2000bf06270 */
[----:B------:R-:W-:-:S12]  /*9e00*/  @P3 BRA `(.L_x_14029) ;  /* 0x0000001000083947 */ /* 0x000fd80003800000 */
[----:B0-----:R-:W0:Y:S01]  /*9e10*/  S2R R0, SR_TID.X ;  /* 0x0000000000007919 */ /* 0x001e220000002100 */
[----:B------:R-:W-:Y:S01]  /*9e20*/  ULDC.64 UR14, c[0x0][0xaa0] ;  /* 0x0002a800000e7ab9 */ /* 0x000fe20000000a00 */
        /* <DEDUP_REMOVED lines=9> */
[----:B------:R-:W-:-:S03]  /*9ec0*/  IMAD.WIDE R4, R4, R5, UR10 ;  /* 0x0000000a04047e25 */ /* 0x000fc6000f8e0205 */
[C---:B------:R-:W-:Y:S02]  /*9ed0*/  IADD3 R25, P2, R4.reuse, 0x3000, RZ ;  /* 0x0000300004197810 */ /* 0x040fe40007f5e0ff */
[C---:B------:R-:W-:Y:S02]  /*9ee0*/  IADD3 R9, P4, R4.reuse, 0x1000, RZ ;  /* 0x0000100004097810 */ /* 0x040fe40007f9e0ff */
[----:B------:R-:W-:Y:S02]  /*9ef0*/  LOP3.LUT R24, R25, 0x380, RZ, 0xc0, !PT ;  /* 0x0000038019187812 */ /* 0x000fe400078ec0ff */
[----:B------:R-:W-:Y:S02]  /*9f00*/  IADD3 R13, P3, R4, 0x2000, RZ ;  /* 0x00002000040d7810 */ /* 0x000fe40007f7e0ff */
[----:B------:R-:W-:Y:S01]  /*9f10*/  SHF.R.U64 R24, R24, 0x3, RZ ;  /* 0x0000000318187819 */ /* 0x000fe200000012ff */
[----:B------:R-:W-:Y:S01]  /*9f20*/  UIMAD UR12, UR17, UR14, URZ ;  /* 0x0000000e110c72a4 */ /* 0x000fe2000f8e023f */
[----:B------:R-:W-:-:S02]  /*9f30*/  LOP3.LUT R8, R9, 0x380, RZ, 0xc0, !PT ;  /* 0x0000038009087812 */ /* 0x000fc400078ec0ff */
[----:B------:R-:W-:Y:S01]  /*9f40*/  LOP3.LUT R24, R24, R25, RZ, 0x3c, !PT ;  /* 0x0000001918187212 */ /* 0x000fe200078e3cff */
[----:B------:R-:W-:Y:S01]  /*9f50*/  IMAD.X R25, RZ, RZ, R5, P2 ;  /* 0x000000ffff197224 */ /* 0x000fe200010e0605 */
[----:B------:R-:W-:Y:S02]  /*9f60*/  IADD3 R49, P2, R4, 0x9000, RZ ;  /* 0x0000900004317810 */ /* 0x000fe40007f5e0ff */
[----:B------:R-:W-:Y:S02]  /*9f70*/  LOP3.LUT R12, R13, 0x380, RZ, 0xc0, !PT ;  /* 0x000003800d0c7812 */ /* 0x000fe400078ec0ff */
[----:B------:R-:W-:Y:S01]  /*9f80*/  LOP3.LUT R48, R49, 0x380, RZ, 0xc0, !PT ;  /* 0x0000038031307812 */ /* 0x000fe200078ec0ff */
[----:B------:R-:W-:Y:S01]  /*9f90*/  UIMAD UR12, UR4, UR15, UR12 ;  /* 0x0000000f040c72a4 */ /* 0x000fe2000f8e020c */
[----:B------:R-:W-:Y:S01]  /*9fa0*/  SHF.R.U64 R8, R8, 0x3, RZ ;  /* 0x0000000308087819 */ /* 0x000fe200000012ff */
[----:B------:R-:W-:Y:S01]  /*9fb0*/  UIMAD.WIDE.U32 UR10, UR4, UR14, URZ ;  /* 0x0000000e040a72a5 */ /* 0x000fe2000f8e003f */
[----:B------:R-:W-:Y:S01]  /*9fc0*/  SHF.R.U64 R48, R48, 0x3, RZ ;  /* 0x0000000330307819 */ /* 0x000fe200000012ff */
[----:B------:R-:W5:Y:S01]  /*9fd0*/  LD.E.128 R24, desc[UR52][R24.64] ;  /* 0x0000003418187980 */ /* 0x000f62000c101d00 */
[----:B------:R-:W-:-:S02]  /*9fe0*/  SHF.R.U64 R12, R12, 0x3, RZ ;  /* 0x000000030c0c7819 */ /* 0x000fc400000012ff */
[----:B------:R-:W-:Y:S01]  /*9ff0*/  LOP3.LUT R8, R8, R9, RZ, 0x3c, !PT ;  /* 0x0000000908087212 */ /* 0x000fe200078e3cff */
[----:B------:R-:W-:Y:S01]  /*a000*/  UIADD3 UR11, UR11, UR12, URZ ;  /* 0x0000000c0b0b7290 */ /* 0x000fe2000fffe03f */
[----:B------:R-:W-:Y:S01]  /*a010*/  LOP3.LUT R48, R48, R49, RZ, 0x3c, !PT ;  /* 0x0000003130307212 */ /* 0x000fe200078e3cff */
[--C-:B------:R-:W-:Y:S01]  /*a020*/  IMAD.X R49, RZ, RZ, R5.reuse, P2 ;  /* 0x000000ffff317224 */ /* 0x100fe200010e0605 */
[----:B------:R-:W-:Y:S01]  /*a030*/  IADD3 R6, P2, R4, 0xf000, RZ ;  /* 0x0000f00004067810 */ /* 0x000fe20007f5e0ff */
[--C-:B------:R-:W-:Y:S01]  /*a040*/  IMAD.X R9, RZ, RZ, R5.reuse, P4 ;  /* 0x000000ffff097224 */ /* 0x100fe200020e0605 */
[----:B------:R-:W-:Y:S01]  /*a050*/  LOP3.LUT R12, R12, R13, RZ, 0x3c, !PT ;  /* 0x0000000d0c0c7212 */ /* 0x000fe200078e3cff */
[----:B------:R-:W-:Y:S01]  /*a060*/  IMAD.X R13, RZ, RZ, R5, P3 ;  /* 0x000000ffff0d7224 */ /* 0x000fe200018e0605 */
[----:B------:R-:W-:Y:S01]  /*a070*/  LOP3.LUT R3, R6, 0x380, RZ, 0xc0, !PT ;  /* 0x0000038006037812 */ /* 0x000fe200078ec0ff */
[----:B------:R-:W-:Y:S01]  /*a080*/  ULDC.64 UR12, c[0x0][0xae8] ;  /* 0x0002ba00000c7ab9 */ /* 0x000fe20000000a00 */
[----:B------:R-:W-:-:S02]  /*a090*/  IADD3 R29, P0, R4, 0x4000, RZ ;  /* 0x00004000041d7810 */ /* 0x000fc40007f1e0ff */
[C---:B------:R-:W-:Y:S02]  /*a0a0*/  IADD3 R33, P6, R4.reuse, 0x5000, RZ ;  /* 0x0000500004217810 */ /* 0x040fe40007fde0ff */
[C---:B------:R-:W-:Y:S01]  /*a0b0*/  IADD3 R37, P5, R4.reuse, 0x6000, RZ ;  /* 0x0000600004257810 */ /* 0x040fe20007fbe0ff */
[----:B------:R-:W-:Y:S01]  /*a0c0*/  USHF.R.S32.HI UR4, URZ, 0x1f, UR39 ;  /* 0x0000001f3f047899 */ /* 0x000fe20008011427 */
[----:B------:R-:W-:Y:S01]  /*a0d0*/  SHF.R.U64 R3, R3, 0x3, RZ ;  /* 0x0000000303037819 */ /* 0x000fe200000012ff */
[----:B------:R-:W-:Y:S01]  /*a0e0*/  UIMAD.WIDE.U32 UR10, UR41, UR12, UR10 ;  /* 0x0000000c290a72a5 */ /* 0x000fe2000f8e000a */
[----:B------:R-:W-:Y:S01]  /*a0f0*/  IADD3 R41, P4, R4, 0x7000, RZ ;  /* 0x0000700004297810 */ /* 0x000fe20007f9e0ff */
[----:B------:R-:W-:Y:S01]  /*a100*/  @UP1 ULDC UR14, c[0x0][0xbec] ;  /* 0x0002fb00000e1ab9 */ /* 0x000fe20000000800 */
[----:B------:R-:W-:Y:S01]  /*a110*/  LOP3.LUT R72, R3, R6, RZ, 0x3c, !PT ;  /* 0x0000000603487212 */ /* 0x000fe200078e3cff */
[----:B------:R-:W-:Y:S01]  /*a120*/  IMAD R3, R20, 0x20, R81 ;  /* 0x0000002014037824 */ /* 0x000fe200078e0251 */
[----:B------:R-:W-:Y:S01]  /*a130*/  IADD3 R45, P3, R4, 0x8000, RZ ;  /* 0x00008000042d7810 */ /* 0x000fe20007f7e0ff */
[----:B------:R-:W-:Y:S01]  /*a140*/  UIMAD UR11, UR41, UR13, UR11 ;  /* 0x0000000d290b72a4 */ /* 0x000fe2000f8e020b */
[----:B------:R-:W-:Y:S01]  /*a150*/  LOP3.LUT R28, R29, 0x380, RZ, 0xc0, !PT ;  /* 0x000003801d1c7812 */ /* 0x000fe200078ec0ff */
[----:B------:R-:W-:Y:S01]  /*a160*/  VIADD R78, R3, UR42 ;  /* 0x0000002a034e7c36 */ /* 0x000fe20008000000 */
[----:B------:R-:W-:Y:S01]  /*a170*/  LOP3.LUT R32, R33, 0x380, RZ, 0xc0, !PT ;  /* 0x0000038021207812 */ /* 0x000fe200078ec0ff */
[----:B------:R-:W-:Y:S01]  /*a180*/  ULDC.64 UR12, c[0x0][0xaf0] ;  /* 0x0002bc00000c7ab9 */ /* 0x000fe20000000a00 */
[----:B------:R-:W-:Y:S01]  /*a190*/  LOP3.LUT R36, R37, 0x380, RZ, 0xc0, !PT ;  /* 0x0000038025247812 */ /* 0x000fe200078ec0ff */
[--C-:B------:R-:W-:Y:S01]  /*a1a0*/  IMAD.X R73, RZ, RZ, R5.reuse, P2 ;  /* 0x000000ffff497224 */ /* 0x100fe200010e0605 */
[----:B------:R-:W-:Y:S01]  /*a1b0*/  LOP3.LUT R40, R41, 0x380, RZ, 0xc0, !PT ;  /* 0x0000038029287812 */ /* 0x000fe200078ec0ff */
[----:B------:R-:W5:Y:S01]  /*a1c0*/  LD.E.128 R8, desc[UR52][R8.64] ;  /* 0x0000003408087980 */ /* 0x000f62000c101d00 */
[----:B------:R-:W-:Y:S01]  /*a1d0*/  LOP3.LUT R44, R45, 0x380, RZ, 0xc0, !PT ;  /* 0x000003802d2c7812 */ /* 0x000fe200078ec0ff */
[----:B------:R-:W-:Y:S01]  /*a1e0*/  UIMAD UR4, UR4, UR12, URZ ;  /* 0x0000000c040472a4 */ /* 0x000fe2000f8e023f */
[----:B------:R-:W-:Y:S01]  /*a1f0*/  SHF.R.U64 R28, R28, 0x3, RZ ;  /* 0x000000031c1c7819 */ /* 0x000fe200000012ff */
[----:B------:R-:W-:Y:S01]  /*a200*/  @P1 IMAD.HI.U32 R20, R78, UR14, RZ ;  /* 0x0000000e4e141c27 */ /* 0x000fe2000f8e00ff */
[----:B------:R-:W-:Y:S01]  /*a210*/  SHF.R.U64 R32, R32, 0x3, RZ ;  /* 0x0000000320207819 */ /* 0x000fe200000012ff */
[----:B------:R-:W-:Y:S01]  /*a220*/  UIMAD.WIDE.U32 UR10, UR39, UR12, UR10 ;  /* 0x0000000c270a72a5 */ /* 0x000fe2000f8e000a */
[----:B------:R-:W-:Y:S01]  /*a230*/  SHF.R.U64 R36, R36, 0x3, RZ ;  /* 0x0000000324247819 */ /* 0x000fe200000012ff */
[----:B------:R-:W-:Y:S01]  /*a240*/  IMAD.MOV.U32 R3, RZ, RZ, R78 ;  /* 0x000000ffff037224 */ /* 0x000fe200078e004e */
[----:B------:R-:W-:Y:S01]  /*a250*/  SHF.R.U64 R40, R40, 0x3, RZ ;  /* 0x0000000328287819 */ /* 0x000fe200000012ff */
[----:B------:R-:W-:Y:S01]  /*a260*/  @UP1 ULDC UR12, c[0x0][0xbf0] ;  /* 0x0002fc00000c1ab9 */ /* 0x000fe20000000800 */
[----:B------:R-:W-:Y:S01]  /*a270*/  SHF.R.U64 R44, R44, 0x3, RZ ;  /* 0x000000032c2c7819 */ /* 0x000fe200000012ff */
[----:B------:R-:W-:Y:S01]  /*a280*/  UIMAD UR4, UR39, UR13, UR4 ;  /* 0x0000000d270472a4 */ /* 0x000fe2000f8e0204 */
        /* <DEDUP_REMOVED lines=10> */
[----:B------:R-:W-:Y:S01]  /*a330*/  @P1 SHF.R.U32.HI R3, RZ, UR12, R20 ;  /* 0x0000000cff031c19 */ /* 0x000fe20008011614 */
[----:B------:R-:W-:Y:S01]  /*a340*/  UIADD3 UR4, UR11, UR4, URZ ;  /* 0x000000040b047290 */ /* 0x000fe2000fffe03f */
[C---:B------:R-:W-:Y:S01]  /*a350*/  IADD3 R53, P0, R4.reuse, 0xa000, RZ ;  /* 0x0000a00004357810 */ /* 0x040fe20007f1e0ff */
[----:B------:R-:W-:Y:S01]  /*a360*/  IMAD.U32 R21, RZ, RZ, UR11 ;  /* 0x0000000bff157e24 */ /* 0x000fe2000f8e00ff */
[C---:B------:R-:W-:Y:S01]  /*a370*/  IADD3 R57, P6, R4.reuse, 0xb000, RZ ;  /* 0x0000b00004397810 */ /* 0x040fe20007fde0ff */
[----:B------:R-:W5:Y:S01]  /*a380*/  LD.E.128 R12, desc[UR52][R12.64] ;  /* 0x000000340c0c7980 */ /* 0x000f62000c101d00 */
[----:B------:R-:W-:-:S02]  /*a390*/  IADD3 R61, P5, R4, 0xc000, RZ ;  /* 0x0000c000043d7810 */ /* 0x000fc40007fbe0ff */
[C---:B------:R-:W-:Y:S01]  /*a3a0*/  IADD3 R65, P4, R4.reuse, 0xd000, RZ ;  /* 0x0000d00004417810 */ /* 0x040fe20007f9e0ff */
[----:B------:R-:W5:Y:S01]  /*a3b0*/  LD.E.128 R28, desc[UR52][R28.64] ;  /* 0x000000341c1c7980 */ /* 0x000f62000c101d00 */
[----:B------:R-:W-:Y:S01]  /*a3c0*/  IADD3 R69, P3, R4, 0xe000, RZ ;  /* 0x0000e00004457810 */ /* 0x000fe20007f7e0ff */
[--C-:B------:R-:W-:Y:S01]  /*a3d0*/  IMAD.MOV R77, RZ, RZ, -R3.reuse ;  /* 0x000000ffff4d7224 */ /* 0x100fe200078e0a03 */
[----:B------:R-:W-:Y:S01]  /*a3e0*/  SHF.R.S32.HI R76, RZ, 0x1f, R3 ;  /* 0x0000001fff4c7819 */ /* 0x000fe20000011403 */
[----:B------:R-:W-:Y:S01]  /*a3f0*/  IMAD.U32 R20, RZ, RZ, UR10 ;  /* 0x0000000aff147e24 */ /* 0x000fe2000f8e00ff */
[----:B------:R-:W-:Y:S01]  /*a400*/  LOP3.LUT R52, R53, 0x380, RZ, 0xc0, !PT ;  /* 0x0000038035347812 */ /* 0x000fe200078ec0ff */
[----:B------:R-:W-:Y:S01]  /*a410*/  ULDC.64 UR10, c[0x0][0xae0] ;  /* 0x0002b800000a7ab9 */ /* 0x000fe20000000a00 */
[----:B------:R-:W-:Y:S01]  /*a420*/  LOP3.LUT R56, R57, 0x380, RZ, 0xc0, !PT ;  /* 0x0000038039387812 */ /* 0x000fe200078ec0ff */
[----:B------:R-:W5:Y:S01]  /*a430*/  LD.E.128 R32, desc[UR52][R32.64] ;  /* 0x0000003420207980 */ /* 0x000f62000c101d00 */
[----:B------:R-:W-:-:S02]  /*a440*/  LOP3.LUT R60, R61, 0x380, RZ, 0xc0, !PT ;  /* 0x000003803d3c7812 */ /* 0x000fc400078ec0ff */
[----:B------:R-:W-:Y:S01]  /*a450*/  LOP3.LUT R64, R65, 0x380, RZ, 0xc0, !PT ;  /* 0x0000038041407812 */ /* 0x000fe200078ec0ff */
[----:B------:R-:W5:Y:S01]  /*a460*/  LD.E.128 R36, desc[UR52][R36.64] ;  /* 0x0000003424247980 */ /* 0x000f62000c101d00 */
[----:B------:R-:W-:Y:S02]  /*a470*/  LOP3.LUT R68, R69, 0x380, RZ, 0xc0, !PT ;  /* 0x0000038045447812 */ /* 0x000fe400078ec0ff */
[----:B------:R-:W-:Y:S01]  /*a480*/  LOP3.LUT R7, R4, 0x380, RZ, 0xc0, !PT ;  /* 0x0000038004077812 */ /* 0x000fe200078ec0ff */
[----:B------:R-:W-:Y:S01]  /*a490*/  IMAD.U32 R21, RZ, RZ, UR4 ;  /* 0x00000004ff157e24 */ /* 0x000fe2000f8e00ff */
[----:B------:R-:W-:Y:S01]  /*a4a0*/  SHF.R.U64 R52, R52, 0x3, RZ ;  /* 0x0000000334347819 */ /* 0x000fe200000012ff */
[----:B------:R-:W-:Y:S01]  /*a4b0*/  IMAD R76, R76, UR10, RZ ;  /* 0x0000000a4c4c7c24 */ /* 0x000fe2000f8e02ff */
[----:B------:R-:W-:Y:S01]  /*a4c0*/  SHF.R.U64 R56, R56, 0x3, RZ ;  /* 0x0000000338387819 */ /* 0x000fe200000012ff */
[----:B------:R-:W-:Y:S01]  /*a4d0*/  IMAD R77, R77, UR9, R78 ;  /* 0x000000094d4d7c24 */ /* 0x000fe2000f8e024e */
[----:B------:R-:W-:Y:S01]  /*a4e0*/  SHF.R.U64 R60, R60, 0x3, RZ ;  /* 0x000000033c3c7819 */ /* 0x000fe200000012ff */
[----:B------:R-:W5:Y:S01]  /*a4f0*/  LD.E.128 R40, desc[UR52][R40.64] ;  /* 0x0000003428287980 */ /* 0x000f62000c101d00 */
[----:B------:R-:W-:-:S02]  /*a500*/  SHF.R.U64 R64, R64, 0x3, RZ ;  /* 0x0000000340407819 */ /* 0x000fc400000012ff */
[----:B------:R-:W-:Y:S01]  /*a510*/  SHF.R.U64 R68, R68, 0x3, RZ ;  /* 0x0000000344447819 */ /* 0x000fe200000012ff */
[----:B------:R-:W5:Y:S01]  /*a520*/  LD.E.128 R44, desc[UR52][R44.64] ;  /* 0x000000342c2c7980 */ /* 0x000f62000c101d00 */
[----:B------:R-:W-:Y:S01]  /*a530*/  SHF.R.U64 R7, R7, 0x3, RZ ;  /* 0x0000000307077819 */ /* 0x000fe200000012ff */
[C---:B------:R-:W-:Y:S01]  /*a540*/  IMAD.WIDE.U32 R20, R3.reuse, UR10, R20 ;  /* 0x0000000a03147c25 */ /* 0x040fe2000f8e0014 */
[----:B------:R-:W-:Y:S01]  /*a550*/  LOP3.LUT R52, R52, R53, RZ, 0x3c, !PT ;  /* 0x0000003534347212 */ /* 0x000fe200078e3cff */
[----:B------:R-:W5:Y:S01]  /*a560*/  LD.E.128 R48, desc[UR52][R48.64] ;  /* 0x0000003430307980 */ /* 0x000f62000c101d00 */
[----:B------:R-:W-:Y:S01]  /*a570*/  LOP3.LUT R56, R56, R57, RZ, 0x3c, !PT ;  /* 0x0000003938387212 */ /* 0x000fe200078e3cff */
        /* <DEDUP_REMOVED lines=11> */
[----:B------:R-:W-:Y:S01]  /*a630*/  ULDC.64 UR10, c[0x0][0xad8] ;  /* 0x0002b600000a7ab9 */ /* 0x000fe20000000a00 */
[----:B------:R-:W-:Y:S01]  /*a640*/  IMAD.IADD R21, R21, 0x1, R79 ;  /* 0x0000000115157824 */ /* 0x000fe200078e024f */
[----:B------:R-:W5:Y:S01]  /*a650*/  LD.E.128 R4, desc[UR52][R4.64] ;  /* 0x0000003404047980 */ /* 0x000f62000c101d00 */
[----:B------:R-:W-:-:S03]  /*a660*/  IMAD R76, R3, UR10, RZ ;  /* 0x0000000a034c7c24 */ /* 0x000fc6000f8e02ff */
        /* <DEDUP_REMOVED lines=17> */
[----:B------:R-:W-:Y:S01]  /*a780*/  VIADD R84, R81, UR42 ;  /* 0x0000002a51547c36 */ /* 0x000fe20008000000 */
[----:B------:R-:W-:-:S02]  /*a790*/  UIADD3 UR8, UR8, 0x22820, URZ ;  /* 0x0002282008087890 */ /* 0x000fc4000fffe03f */
        /* <DEDUP_REMOVED lines=36> */
.L_x_14031:
[----:B------:R-:W-:Y:S05]  /*a9e0*/  BSYNC B1 ;  /* 0x0000000000017941 */ /* 0x000fea0003800000 */
.L_x_14030:
[----:B--2---:R2:W3:Y:S01]  /*a9f0*/  SHFL.IDX PT, R3, R83, 0x1, 0x181f ;  /* 0x00381f0053037f89 */ /* 0x0044e200000e0000 */
[----:B------:R-:W-:Y:S03]  /*aa00*/  BSSY B1, `(.L_x_14032) ;  /* 0x0000014000017945 */ /* 0x000fe60003800000 */
[----:B0----5:R2:W0:Y:S01]  /*aa10*/  SHFL.IDX PT, R29, R82, 0x1, 0x181f ;  /* 0x00381f00521d7f89 */ /* 0x02142200000e0000 */
        /* <DEDUP_REMOVED lines=18> */
.L_x_14033:
[----:B------:R-:W-:Y:S05]  /*ab40*/  BSYNC B1 ;  /* 0x0000000000017941 */ /* 0x000fea0003800000 */
.L_x_14032:
[----:B---3--:R3:W0:Y:S01]  /*ab50*/  SHFL.IDX PT, R3, R83, 0x2, 0x181f ;  /* 0x00581f0053037f89 */ /* 0x00862200000e0000 */
[----:B------:R-:W-:Y:S03]  /*ab60*/  BSSY B1, `(.L_x_14034) ;  /* 0x0000014000017945 */ /* 0x000fe60003800000 */
[----:B----4-:R3:W4:Y:S01]  /*ab70*/  SHFL.IDX PT, R11, R82, 0x2, 0x181f ;  /* 0x00581f00520b7f89 */ /* 0x01072200000e0000 */
[----:B------:R-:W-:Y:S05]  /*ab80*/  @P0 BRA `(.L_x_14035) ;  /* 0x0000000000440947 */ /* 0x000fea0003800000 */
[----:B------:R-:W-:Y:S02]  /*ab90*/  ULDC UR4, c[0x0][0xac8] ;  /* 0x0002b20000047ab9 */ /* 0x000fe40000000800 */
[----:B------:R-:W-:Y:S02]  /*aba0*/  ISETP.GE.AND P3, PT, R0, UR4, PT ;  /* 0x0000000400007c0c */ /* 0x000fe4000bf66270 */
[----:B------:R-:W-:Y:S02]  /*abb0*/  ISETP.GE.AND P2, PT, R86, UR4, PT ;  /* 0x0000000456007c0c */ /* 0x000fe4000bf46270 */
[----:B------:R-:W-:Y:S02]  /*abc0*/  ISETP.GE.AND P1, PT, R88, UR4, PT ;  /* 0x0000000458007c0c */ /* 0x000fe4000bf26270 */
[----:B------:R-:W-:-:S07]  /*abd0*/  ISETP.GE.AND P0, PT, R90, UR4, PT ;  /* 0x000000045a007c0c */ /* 0x000fce000bf06270 */
[-C--:B----4-:R-:W-:Y:S02]  /*abe0*/  @!P3 LEA R4, P6, R0, R11.reuse, 0x1 ;  /* 0x0000000b0004b211 */ /* 0x090fe400078c08ff */
        /* <DEDUP_REMOVED lines=11> */
.L_x_14035:
[----:B------:R-:W-:Y:S05]  /*aca0*/  BSYNC B1 ;  /* 0x0000000000017941 */ /* 0x000fea0003800000 */
.L_x_14034:
[----:B0-----:R-:W-:Y:S01]  /*acb0*/  VIADD R3, R84, 0x60 ;  /* 0x0000006054037836 */ /* 0x001fe20000000000 */
[----:B--23--:R-:W0:Y:S04]  /*acc0*/  SHFL.IDX PT, R83, R83, 0x3, 0x181f ;  /* 0x00781f0053537f89 */ /* 0x00ce2800000e0000 */
[----:B------:R-:W-:Y:S01]  /*acd0*/  ISETP.GE.AND P0, PT, R3, UR16, PT ;  /* 0x0000001003007c0c */ /* 0x000fe2000bf06270 */
[----:B----4-:R4:W2:-:S12]  /*ace0*/  SHFL.IDX PT, R11, R82, 0x3, 0x181f ;  /* 0x00781f00520b7f89 */ /* 0x01089800000e0000 */
[----:B----4-:R-:W-:Y:S05]  /*acf0*/  @P0 BRA `(.L_x_14036) ;  /* 0x0000002400a00947 */ /* 0x010fea0003800000 */
[----:B------:R-:W-:Y:S02]  /*ad00*/  ULDC UR4, c[0x0][0xac8] ;  /* 0x0002b20000047ab9 */ /* 0x000fe40000000800 */
[----:B------:R-:W-:Y:S02]  /*ad10*/  ISETP.GE.AND P3, PT, R0, UR4, PT ;  /* 0x0000000400007c0c */ /* 0x000fe4000bf66270 */
[----:B------:R-:W-:Y:S02]  /*ad20*/  ISETP.GE.AND P4, PT, R86, UR4, PT ;  /* 0x0000000456007c0c */ /* 0x000fe4000bf86270 */
[----:B------:R-:W-:-:S09]  /*ad30*/  ISETP.GE.AND P5, PT, R88, UR4, PT ;  /* 0x0000000458007c0c */ /* 0x000fd2000bfa6270 */
[-C--:B--2---:R-:W-:Y:S02]  /*ad40*/  @!P3 LEA R4, P0, R0, R11.reuse, 0x1 ;  /* 0x0000000b0004b211 */ /* 0x084fe400078008ff */
[-C--:B------:R-:W-:Y:S02]  /*ad50*/  @!P4 LEA R6, P1, R86, R11.reuse, 0x1 ;  /* 0x0000000b5606c211 */ /* 0x080fe400078208ff */
[----:B------:R-:W-:Y:S02]  /*ad60*/  @!P5 LEA R8, P2, R88, R11, 0x1 ;  /* 0x0000000b5808d211 */ /* 0x000fe400078408ff */
        /* <DEDUP_REMOVED lines=8> */
[----:B----4-:R-:W-:-:S04]  /*adf0*/  LEA R4, P0, R90, R11, 0x1 ;  /* 0x0000000b5a047211 */ /* 0x010fc800078008ff */
[----:B------:R-:W-:-:S05]  /*ae00*/  LEA.HI.X R5, R90, R83, R89, 0x1, P0 ;  /* 0x000000535a057211 */ /* 0x000fca00000f0c59 */
[----:B------:R0:W-:Y:S01]  /*ae10*/  ST.E.128 desc[UR52][R4.64], R72 ;  /* 0x0000004804007985 */ /* 0x0001e2000c101d34 */
[----:B------:R-:W-:Y:S05]  /*ae20*/  BRA `(.L_x_14036) ;  /* 0x0000002400547947 */ /* 0x000fea0003800000 */
.L_x_14029:
        /* <DEDUP_REMOVED lines=171> */
[----:B---3--:R-:W-:Y:S01]  /*b8e0*/  @!P4 LEA R8, P5, R204, R4, 0x2 ;  /* 0x00000004cc08c211 */ /* 0x008fe200078a10ff */
[----:B------:R3:W-:Y:S01]  /*b8f0*/  @!P1 ST.E.64 desc[UR52][R6.64], R112 ;  /* 0x0000007006009985 */ /* 0x0007e2000c101b34 */
[----:B------:R-:W-:Y:S02]  /*b900*/  ISETP.GE.AND P1, PT, R18, UR4, PT ;  /* 0x0000000412007c0c */ /* 0x000fe4000bf26270 */
[----:B------:R-:W-:-:S03]  /*b910*/  @!P4 LEA.HI.X R9, R204, R5, R153, 0x2, P5 ;  /* 0x00000005cc09c211 */ /* 0x000fc600028f1499 */
[-C--:B----4-:R-:W-:Y:S02]  /*b920*/  @!P3 LEA R10, P6, R23, R4.reuse, 0x2 ;  /* 0x00000004170ab211 */ /* 0x090fe400078c10ff */
[----:B------:R4:W-:Y:S02]  /*b930*/  @!P4 ST.E.64 desc[UR52][R8.64], R116 ;  /* 0x000000740800c985 */ /* 0x0009e4000c101b34 */
[-C--:B-1----:R-:W-:Y:S02]  /*b940*/  @!P2 LEA R12, P4, R19, R4.reuse, 0x2 ;  /* 0x00000004130ca211 */ /* 0x082fe400078810ff */
        /* <DEDUP_REMOVED lines=32> */
.L_x_14038:
[----:B------:R-:W-:Y:S05]  /*bb50*/  BSYNC B1 ;  /* 0x0000000000017941 */ /* 0x000fea0003800000 */
.L_x_14037:
[----:B--2-4-:R2:W3:Y:S04]  /*bb60*/  SHFL.IDX PT, R5, R3, 0x1, 0x1c1f ;  /* 0x003c1f0003057f89 */ /* 0x0144e800000e0000 */
        /* <DEDUP_REMOVED lines=127> */
[-C--:B------:R-:W-:Y:S01]  /*c360*/  @!P3 LEA.HI.X R9, R3, R5.reuse, R0, 0x2, P5 ;  /* 0x000000050309b211 */ /* 0x080fe200028f1400 */
[----:B------:R-:W-:Y:S01]  /*c370*/  VIADD R3, R2, 0xf8 ;  /* 0x000000f802037836 */ /* 0x000fe20000000000 */
[----:B------:R-:W-:Y:S02]  /*c380*/  SHF.R.S32.HI R0, RZ, 0x1f, R21 ;  /* 0x0000001fff007819 */ /* 0x000fe40000011415 */
        /* <DEDUP_REMOVED lines=11> */
.L_x_14027:
        /* <DEDUP_REMOVED lines=33> */
.L_x_14039:
        /* <DEDUP_REMOVED lines=57> */
.L_x_14041:
[----:B------:R-:W-:Y:S05]  /*c9e0*/  BSYNC B1 ;  /* 0x0000000000017941 */ /* 0x000fea0003800000 */
.L_x_14040:
        /* <DEDUP_REMOVED lines=14> */
[----:B------:R-:W-:-:S03]  /*cad0*/  UIADD3 UR9, UR9, UR10, URZ ;  /* 0x0000000a09097290 */ /* 0x000fc6000fffe03f */
[----:B------:R-:W-:Y:S01]  /*cae0*/  IMAD R3, R10, 0x20, R13 ;  /* 0x000000200a037824 */ /* 0x000fe200078e020d */
[----:B------:R-:W-:Y:S02]  /*caf0*/  ULDC.64 UR10, c[0x0][0xae8] ;  /* 0x0002ba00000a7ab9 */ /* 0x000fe40000000a00 */
[----:B------:R-:W-:Y:S01]  /*cb00*/  UIMAD.WIDE.U32 UR8, UR41, UR10, UR8 ;  /* 0x0000000a290872a5 */ /* 0x000fe2000f8e0008 */
[----:B------:R-:W-:Y:S01]  /*cb10*/  VIADD R8, R3, UR42 ;  /* 0x0000002a03087c36 */ /* 0x000fe20008000000 */
[----:B-1----:R-:W-:Y:S02]  /*cb20*/  ISETP.NE.AND P0, PT, R11, 0x1, PT ;  /* 0x000000010b00780c */ /* 0x002fe40003f05270 */
[----:B------:R-:W-:Y:S01]  /*cb30*/  UIMAD UR9, UR41, UR11, UR9 ;  /* 0x0000000b290972a4 */ /* 0x000fe2000f8e0209 */
[----:B------:R-:W-:Y:S02]  /*cb40*/  IMAD.MOV.U32 R3, RZ, RZ, R8 ;  /* 0x000000ffff037224 */ /* 0x000fe400078e0008 */
[----:B------:R-:W-:-:S02]  /*cb50*/  ULDC.64 UR10, c[0x0][0xaf0] ;  /* 0x0002bc00000a7ab9 */ /* 0x000fc40000000a00 */
        /* <DEDUP_REMOVED lines=21> */
[----:B-----5:R-:W-:Y:S02]  /*ccb0*/  IMAD R11, R0, R11, RZ ;  /* 0x0000000b000b7224 */ /* 0x020fe400078e02ff */
        /* <DEDUP_REMOVED lines=41> */
.L_x_14043:
[----:B------:R-:W-:Y:S05]  /*cf50*/  BSYNC B1 ;  /* 0x0000000000017941 */ /* 0x000fea0003800000 */
.L_x_14042:
        /* <DEDUP_REMOVED lines=21> */
.L_x_14045:
[----:B------:R-:W-:Y:S05]  /*d0b0*/  BSYNC B1 ;  /* 0x0000000000017941 */ /* 0x000fea0003800000 */
.L_x_14044:
        /* <DEDUP_REMOVED lines=21> */
.L_x_14047:
[----:B------:R-:W-:Y:S05]  /*d210*/  BSYNC B1 ;  /* 0x0000000000017941 */ /* 0x000fea0003800000 */
.L_x_14046:
        /* <DEDUP_REMOVED lines=10> */
[----:B---3--:R-:W-:-:S04]  /*d2c0*/  @!P3 LEA R6, P4, R7, R4, 0x1 ;  /* 0x000000040706b211 */ /* 0x008fc800078808ff */
[-C--:B--2---:R-:W-:Y:S02]  /*d2d0*/  @!P3 LEA.HI.X R7, R7, R3.reuse, R20, 0x1, P4 ;  /* 0x000000030707b211 */ /* 0x084fe400020f0c14 */
        /* <DEDUP_REMOVED lines=10> */
.L_x_14036:
[----:B------:R-:W-:Y:S05]  /*d380*/  BSYNC B0 ;  /* 0x0000000000007941 */ /* 0x000fea0003800000 */
.L_x_14026:
[----:B------:R-:W-:Y:S02]  /*d390*/  ULDC UR4, c[0x0][0xc3c] ;  /* 0x00030f0000047ab9 */ /* 0x000fe40000000800 */
[----:B------:R-:W-:-:S06]  /*d3a0*/  UISETP.GE.AND UP0, UPT, UR7, UR4, UPT ;  /* 0x000000040700728c */ /* 0x000fcc000bf06270 */
[----:B------:R-:W-:-:S13]  /*d3b0*/  PLOP3.LUT P0, PT, PT, PT, UP0, 0x80, 0x0 ;  /* 0x000000000000781c */ /* 0x000fda0003f0f008 */
[----:B------:R-:W-:Y:S05]  /*d3c0*/  @!P0 BRA `(.L_x_14048) ;  /* 0xffffff3c00188947 */ /* 0x000fea000383ffff */
[----:B------:R-:W-:Y:S05]  /*d3d0*/  EXIT ;  /* 0x000000000000794d */ /* 0x000fea0003800000 */
.L_x_13983:
        /* <DEDUP_REMOVED lines=16> */
.L_x_14049:
        /* <DEDUP_REMOVED lines=43> */
.L_x_14053:
        /* <DEDUP_REMOVED lines=35> */
.L_x_14051:
        /* <DEDUP_REMOVED lines=13> */
.L_x_14054:
        /* <DEDUP_REMOVED lines=62> */
.L_x_14055:
        /* <DEDUP_REMOVED lines=61> */
.L_x_14056:
[----:B------:R-:W-:-:S05]  /*e240*/  LOP3.LUT R17, RZ, R2, RZ, 0x33, !PT ;  /* 0x00000002ff117212 */ /* 0x000fca00078e33ff */
[----:B------:R-:W-:Y:S01]  /*e250*/  IMAD.IADD R17, R6, 0x1, R17 ;  /* 0x0000000106117824 */ /* 0x000fe200078e0211 */
[----:B------:R-:W-:Y:S06]  /*e260*/  BRA `(.L_x_14057) ;  /* 0x0000000000147947 */ /* 0x000fec0003800000 */
.L_x_14052:
[----:B------:R-:W-:Y:S01]  /*e270*/  ULDC UR4, c[0x0][0xc3c] ;  /* 0x00030f0000047ab9 */ /* 0x000fe20000000800 */
[----:B------:R-:W-:Y:S02]  /*e280*/  IMAD.MOV.U32 R17, RZ, RZ, RZ ;  /* 0x000000ffff117224 */ /* 0x000fe400078e00ff */
[----:B------:R-:W-:Y:S02]  /*e290*/  IMAD.U32 R16, RZ, RZ, UR6 ;  /* 0x00000006ff107e24 */ /* 0x000fe4000f8e00ff */
[----:B------:R-:W-:Y:S02]  /*e2a0*/  IMAD.MOV.U32 R18, RZ, RZ, RZ ;  /* 0x000000ffff127224 */ /* 0x000fe400078e00ff */
[----:B------:R-:W-:-:S07]  /*e2b0*/  IMAD.U32 R19, RZ, RZ, UR4 ;  /* 0x00000004ff137e24 */ /* 0x000fce000f8e00ff */
.L_x_14057:
[----:B------:R-:W-:-:S13]  /*e2c0*/  ISETP.NE.AND P0, PT, R7, RZ, PT ;  /* 0x000000ff0700720c */ /* 0x000fda0003f05270 */
[----:B------:R-:W0:Y:S01]  /*e2d0*/  @!P0 S2R R3, SR_CgaCtaId ;  /* 0x0000000000038919 */ /* 0x000e220000008800 */
[----:B------:R-:W-:-:S04]  /*e2e0*/  @!P0 MOV R2, 0x400 ;  /* 0x0000040000028802 */ /* 0x000fc80000000f00 */
[----:B0-----:R-:W-:-:S05]  /*e2f0*/  @!P0 LEA R2, R3, R2, 0x18 ;  /* 0x0000000203028211 */ /* 0x001fca00078ec0ff */
[----:B------:R1:W-:Y:S01]  /*e300*/  @!P0 STS.128 [R2+0x228d0], R16 ;  /* 0x0228d01002008388 */ /* 0x0003e20000000c00 */
[----:B------:R-:W-:Y:S06]  /*e310*/  BAR.ARV 0x5, 0x180 ;  /* 0x0146000000007b1d */ /* 0x000fec0000002000 */
.L_x_14050:
        /* <DEDUP_REMOVED lines=29> */
.L_x_14121:
[----:B0-----:R-:W0:Y:S02]  /*e4f0*/  LDC.64 R2, c[0x0][0xc88] ;  /* 0x00032200ff027b82 */ /* 0x001e240000000a00 */
        /* <DEDUP_REMOVED lines=37> */
[----:B--2---:R1:W-:Y:S01]  /*e750*/  @P0 STL [R1], R0 ;  /* 0x0000000001000387 */ /* 0x0043e20000100800 */
[----:B---3--:R-:W-:Y:S05]  /*e760*/  @P0 BRA `(.L_x_14059) ;  /* 0x0000000000200947 */ /* 0x008fea0003800000 */
[----:B------:R-:W-:Y:S02]  /*e770*/  ULDC UR4, c[0x0][0x288] ;  /* 0x0000a20000047ab9 */ /* 0x000fe40000000800 */
[----:B-1----:R-:W-:-:S05]  /*e780*/  IMAD.U32 R0, RZ, RZ, UR4 ;  /* 0x00000004ff007e24 */ /* 0x002fca000f8e00ff */
[----:B------:R0:W-:Y:S01]  /*e790*/  STL [R1], R0 ;  /* 0x0000000001007387 */ /* 0x0001e20000100800 */
[----:B------:R-:W-:Y:S05]  /*e7a0*/  @!P2 BRA `(.L_x_14059) ;  /* 0x000000000010a947 */ /* 0x000fea0003800000 */
[----:B------:R-:W2:Y:S04]  /*e7b0*/  LDG.E R5, desc[UR52][R2.64] ;  /* 0x0000003402057981 */ /* 0x000ea8000c1e1900 */
[----:B0-----:R-:W2:Y:S02]  /*e7c0*/  LDG.E R0, desc[UR52][R2.64+0x4] ;  /* 0x0000043402007981 */ /* 0x001ea4000c1e1900 */
[----:B--2---:R-:W-:-:S05]  /*e7d0*/  IMAD.IADD R0, R0, 0x1, -R5 ;  /* 0x0000000100007824 */ /* 0x004fca00078e0a05 */
[----:B------:R2:W-:Y:S02]  /*e7e0*/  STL [R1], R0 ;  /* 0x0000000001007387 */ /* 0x0005e40000100800 */
.L_x_14059:
        /* <DEDUP_REMOVED lines=9> */
.L_x_14060:
        /* <DEDUP_REMOVED lines=9> */
.L_x_14061:
[----:B------:R-:W4:Y:S01]  /*e910*/  LDL R4, [R1] ;  /* 0x0000000001047983 */ /* 0x000f220000100800 */
        /* <DEDUP_REMOVED lines=59> */
.L_x_14063:
[----:B------:R-:W-:Y:S05]  /*ecd0*/  BSYNC B0 ;  /* 0x0000000000007941 */ /* 0x000fea0003800000 */
.L_x_14062:
        /* <DEDUP_REMOVED lines=23> */
.L_x_14065:
        /* <DEDUP_REMOVED lines=20> */
.L_x_14068:
[----:B------:R-:W-:Y:S05]  /*ef90*/  BSYNC B6 ;  /* 0x0000000000067941 */ /* 0x000fea0003800000 */
.L_x_14067:
        /* <DEDUP_REMOVED lines=20> */
.L_x_14071:
        /* <DEDUP_REMOVED lines=15> */
.L_x_14070:
[----:B------:R-:W-:Y:S05]  /*f1d0*/  BSYNC B6 ;  /* 0x0000000000067941 */ /* 0x000fea0003800000 */
.L_x_14069:
[----:B------:R-:W0:Y:S01]  /*f1e0*/  S2R R20, SR_TID.X ;  /* 0x0000000000147919 */ /* 0x000e220000002100 */
[----:B------:R-:W-:Y:S01]  /*f1f0*/  ULDC.64 UR4, c[0x0][0x9f8] ;  /* 0x00027e0000047ab9 */ /* 0x000fe20000000a00 */
[----:B------:R-:W1:Y:S01]  /*f200*/  LDC R8, c[0x0][0x430] ;  /* 0x00010c00ff087b82 */ /* 0x000e620000000800 */
[----:B------:R-:W-:-:S04]  /*f210*/  ISETP.NE.U32.AND P0, PT, RZ, UR4, PT ;  /* 0x00000004ff007c0c */ /* 0x000fc8000bf05070 */
[----:B------:R-:W-:-:S13]  /*f220*/  ISETP.NE.AND.EX P0, PT, RZ, UR5, PT, P0 ;  /* 0x00000005ff007c0c */ /* 0x000fda000bf05300 */
[----:B------:R-:W-:Y:S01]  /*f230*/  @P0 IADD3 R2, P1, R31, UR4, RZ ;  /* 0x000000041f020c10 */ /* 0x000fe2000ff3e0ff */
[----:B------:R-:W-:-:S03]  /*f240*/  ULDC UR4, c[0x0][0x320] ;  /* 0x0000c80000047ab9 */ /* 0x000fc60000000800 */
[----:B------:R-:W-:-:S05]  /*f250*/  @P0 IADD3.X R3, R33, UR5, RZ, P1, !PT ;  /* 0x0000000521030c10 */ /* 0x000fca0008ffe4ff */
[----:B------:R2:W5:Y:S01]  /*f260*/  @P0 LDG.E R27, desc[UR52][R2.64] ;  /* 0x00000034021b0981 */ /* 0x000562000c1e1900 */
[----:B------:R-:W-:Y:S01]  /*f270*/  LOP3.LUT R22, R22, 0xffffffef, RZ, 0xc0, !PT ;  /* 0xffffffef16167812 */ /* 0x000fe200078ec0ff */
[----:B------:R-:W-:Y:S01]  /*f280*/  UMOV UR5, 0xffffffff ;  /* 0xffffffff00057882 */ /* 0x000fe20000000000 */
[----:B0-----:R-:W-:Y:S01]  /*f290*/  IMAD.SHL.U32 R20, R20, 0x8, RZ ;  /* 0x0000000814147824 */ /* 0x001fe200078e00ff */
[----:B------:R-:W0:Y:S01]  /*f2a0*/  S2R R21, SR_TID.X ;  /* 0x0000000000157919 */ /* 0x000e220000002100 */
[----:B------:R-:W-:Y:S01]  /*f2b0*/  LOP3.LUT R22, R22, 0xfffffff7, RZ, 0xc0, !PT ;  /* 0xfffffff716167812 */ /* 0x000fe200078ec0ff */
[----:B------:R-:W-:Y:S02]  /*f2c0*/  VIADD R0, R35, 0xffffffff ;  /* 0xffffffff23007836 */ /* 0x000fe40000000000 */
[----:B------:R-:W-:-:S04]  /*f2d0*/  LOP3.LUT R20, R20, 0x38, RZ, 0xc0, !PT ;  /* 0x0000003814147812 */ /* 0x000fc800078ec0ff */
[C---:B------:R-:W-:Y:S02]  /*f2e0*/  LOP3.LUT R34, R20.reuse, 0x40, RZ, 0xfc, !PT ;  /* 0x0000004014227812 */ /* 0x040fe400078efcff */
[----:B------:R-:W-:Y:S02]  /*f2f0*/  LOP3.LUT R20, R20, 0x80, RZ, 0xfc, !PT ;  /* 0x0000008014147812 */ /* 0x000fe400078efcff */
[----:B------:R-:W-:Y:S02]  /*f300*/  ISETP.GE.AND P1, PT, R34, UR4, PT ;  /* 0x0000000422007c0c */ /* 0x000fe4000bf26270 */
[----:B------:R-:W-:Y:S02]  /*f310*/  ISETP.GE.AND P0, PT, R20, UR4, PT ;  /* 0x0000000414007c0c */ /* 0x000fe4000bf06270 */
[----:B------:R-:W3:Y:S09]  /*f320*/  S2R R20, SR_TID.X ;  /* 0x0000000000147919 */ /* 0x000ef20000002100 */
[----:B------:R-:W-:Y:S01]  /*f330*/  @P1 LOP3.LUT R22, R22, 0x8, RZ, 0xfc, !PT ;  /* 0x0000000816161812 */ /* 0x000fe200078efcff */
[----:B0-----:R-:W-:-:S05]  /*f340*/  IMAD.SHL.U32 R21, R21, 0x8, RZ ;  /* 0x0000000815157824 */ /* 0x001fca00078e00ff */
[----:B------:R-:W-:-:S04]  /*f350*/  LOP3.LUT R21, R21, 0x38, RZ, 0xc0, !PT ;  /* 0x0000003815157812 */ /* 0x000fc800078ec0ff */
[C---:B------:R-:W-:Y:S02]  /*f360*/  ISETP.GE.AND P2, PT, R21.reuse, UR4, PT ;  /* 0x0000000415007c0c */ /* 0x040fe4000bf46270 */
[----:B------:R-:W-:Y:S02]  /*f370*/  LOP3.LUT R21, R21, 0xc0, RZ, 0xfc, !PT ;  /* 0x000000c015157812 */ /* 0x000fe400078efcff */
[----:B---3--:R-:W-:-:S04]  /*f380*/  LOP3.LUT R20, R20, 0x7f, RZ, 0xc0, !PT ;  /* 0x0000007f14147812 */ /* 0x008fc800078ec0ff */
[----:B------:R-:W-:Y:S02]  /*f390*/  SHF.R.U32.HI R34, RZ, 0x3, R20 ;  /* 0x00000003ff227819 */ /* 0x000fe40000011614 */
[----:B------:R-:W0:Y:S03]  /*f3a0*/  S2R R20, SR_TID.X ;  /* 0x0000000000147919 */ /* 0x000e260000002100 */
[----:B------:R-:W-:-:S04]  /*f3b0*/  @P2 LOP3.LUT R22, R22, 0x10, RZ, 0xfc, !PT ;  /* 0x0000001016162812 */ /* 0x000fc800078efcff */
[----:B------:R-:W-:-:S04]  /*f3c0*/  LOP3.LUT R22, R22, 0xfffffffb, RZ, 0xc0, !PT ;  /* 0xfffffffb16167812 */ /* 0x000fc800078ec0ff */
[----:B------:R-:W-:Y:S02]  /*f3d0*/  @P0 LOP3.LUT R22, R22, 0x4, RZ, 0xfc, !PT ;  /* 0x0000000416160812 */ /* 0x000fe400078efcff */
[----:B------:R-:W-:Y:S02]  /*f3e0*/  ISETP.GE.AND P0, PT, R21, UR4, PT ;  /* 0x0000000415007c0c */ /* 0x000fe4000bf06270 */
[----:B------:R-:W-:-:S11]  /*f3f0*/  LOP3.LUT R22, R22, 0xfffffffd, RZ, 0xc0, !PT ;  /* 0xfffffffd16167812 */ /* 0x000fd600078ec0ff */
[----:B------:R-:W-:Y:S01]  /*f400*/  @P0 LOP3.LUT R22, R22, 0x2, RZ, 0xfc, !PT ;  /* 0x0000000216160812 */ /* 0x000fe200078efcff */
[----:B0-----:R-:W-:-:S05]  /*f410*/  IMAD.SHL.U32 R20, R20, 0x10, RZ ;  /* 0x0000001014147824 */ /* 0x001fca00078e00ff */
[----:B------:R-:W-:-:S05]  /*f420*/  LOP3.LUT R20, R34, 0x70, R20, 0xf8, !PT ;  /* 0x0000007022147812 */ /* 0x000fca00078ef814 */
[----:B------:R-:W-:Y:S01]  /*f430*/  IMAD R35, R0, 0x60, R20 ;  /* 0x0000006000237824 */ /* 0x000fe200078e0214 */
[----:B-12---:R-:W-:Y:S06]  /*f440*/  BRA.DIV UR5, `(.L_x_14072) ;  /* 0x0000004605007947 */ /* 0x006fec000b800000 */
.L_x_14138:
        /* <DEDUP_REMOVED lines=21> */
[----:B------:R-:W-:Y:S01]  /*f5a0*/  IMAD.U32 R3, RZ, RZ, UR36 ;  /* 0x00000024ff037e24 */ /* 0x000fe2000f8e00ff */
[----:B------:R-:W-:Y:S02]  /*f5b0*/  LOP3.LUT R22, R22, 0xffffffbf, RZ, 0xc0, !PT ;  /* 0xffffffbf16167812 */ /* 0x000fe400078ec0ff */
[----:B0-----:R-:W-:-:S04]  /*f5c0*/  @!P0 LEA R4, P1, R2, R4, 0x2 ;  /* 0x0000000402048211 */ /* 0x001fc800078210ff */
[----:B------:R-:W-:-:S05]  /*f5d0*/  @!P0 LEA.HI.X R5, R2, R5, R7, 0x2, P1 ;  /* 0x0000000502058211 */ /* 0x000fca00008f1407 */
[----:B------:R0:W5:Y:S01]  /*f5e0*/  @!P0 LDG.E R34, desc[UR52][R4.64] ;  /* 0x0000003404228981 */ /* 0x000162000c1e1900 */
[----:B------:R-:W-:Y:S01]  /*f5f0*/  ISETP.NE.AND P0, PT, R3, 0x3, PT ;  /* 0x000000030300780c */ /* 0x000fe20003f05270 */
[----:B------:R-:W-:Y:S01]  /*f600*/  IMAD.MOV R2, RZ, RZ, -R6 ;  /* 0x000000ffff027224 */ /* 0x000fe200078e0a06 */
[----:B------:R-:W-:Y:S02]  /*f610*/  ISETP.GT.U32.AND P1, PT, R20, 0x5f, PT ;  /* 0x0000005f1400780c */ /* 0x000fe40003f24070 */
[----:B------:R-:W-:Y:S01]  /*f620*/  LOP3.LUT R18, R18, 0xffff, RZ, 0xc0, !PT ;  /* 0x0000ffff12127812 */ /* 0x000fe200078ec0ff */
[----:B------:R-:W-:Y:S01]  /*f630*/  IMAD R35, R8, R2, R35 ;  /* 0x0000000208237224 */ /* 0x000fe200078e0223 */
[----:B------:R-:W-:-:S07]  /*f640*/  SEL R6, RZ, 0x1, P2 ;  /* 0x00000001ff067807 */ /* 0x000fce0001000000 */
[----:B------:R-:W-:-:S04]  /*f650*/  @P0 LOP3.LUT R22, R22, 0x40, RZ, 0xfc, !PT ;  /* 0x0000004016160812 */ /* 0x000fc800078efcff */
[----:B------:R-:W-:-:S04]  /*f660*/  LOP3.LUT R22, R22, 0xffffffdf, RZ, 0xc0, !PT ;  /* 0xffffffdf16167812 */ /* 0x000fc800078ec0ff */
[----:B------:R-:W-:Y:S01]  /*f670*/  @P1 LOP3.LUT R22, R22, 0x20, RZ, 0xfc, !PT ;  /* 0x0000002016161812 */ /* 0x000fe200078efcff */
[----:B0-----:R-:W-:Y:S06]  /*f680*/  @!P0 BRA `(.L_x_14073) ;  /* 0x0000000000048947 */ /* 0x001fec0003800000 */
[----:B------:R-:W-:Y:S01]  /*f690*/  BPT.TRAP 0x1 ;  /* 0x000000040000795c */ /* 0x000fe20000300000 */
.L_x_14073:
[----:B------:R-:W-:Y:S01]  /*f6a0*/  IMAD R32, R0, -0x60, R32 ;  /* 0xffffffa000207824 */ /* 0x000fe200078e0220 */
[----:B------:R-:W-:Y:S01]  /*f6b0*/  SHF.L.U32 R0, R26, 0x1f, RZ ;  /* 0x0000001f1a007819 */ /* 0x000fe200000006ff */
[----:B------:R-:W-:Y:S01]  /*f6c0*/  IMAD R33, R24, 0x8, R23 ;  /* 0x0000000818217824 */ /* 0x000fe200078e0217 */
[----:B------:R-:W-:Y:S03]  /*f6d0*/  BSSY B0, `(.L_x_14074) ;  /* 0x0000003000007945 */ /* 0x000fe60003800000 */
[----:B------:R-:W0:Y:S02]  /*f6e0*/  SYNCS.PHASECHK.TRANS64.TRYWAIT P0, [R33+URZ+0x22840], R0 ;  /* 0x02284000210075a7 */ /* 0x000e24000800017f */
[----:B0-----:R-:W-:Y:S05]  /*f6f0*/  @!P0 BRA `(.L_x_14075) ;  /* 0x0000004000888947 */ /* 0x001fea0003800000 */
.L_x_14139:
[----:B------:R-:W-:Y:S05]  /*f700*/  BSYNC B0 ;  /* 0x0000000000007941 */ /* 0x000fea0003800000 */
.L_x_14074:
        /* <DEDUP_REMOVED lines=87> */
.L_x_14153:
        /* <DEDUP_REMOVED lines=10> */
.L_x_14077:
        /* <DEDUP_REMOVED lines=11> */
.L_x_14078:
        /* <DEDUP_REMOVED lines=23> */
[----:B------:R1:W-:Y:S04]  /*ff40*/  STL [R1+0x24], R2 ;  /* 0x0000240201007387 */ /* 0x0003e80000100800 */
        /* <DEDUP_REMOVED lines=20> */
.L_x_14080:
[----:B------:R-:W-:Y:S05]  /*10090*/  BSYNC B6 ;  /* 0x0000000000067941 */ /* 0x000fea0003800000 */
.L_x_14079:
[----:B------:R-:W2:Y:S01]  /*100a0*/  LDL.LU.64 R2, [R1+0x8] ;  /* 0x0000080001027983 */ /* 0x000ea20000300a00 */
[----:B------:R-:W-:Y:S01]  /*100b0*/  ULDC.64 UR4, c[0x0][0x2d8] ;  /* 0x0000b60000047ab9 */ /* 0x000fe20000000a00 */
[----:B------:R-:W1:Y:S02]  /*100c0*/  LDC R4, c[0x0][0x448] ;  /* 0x00011200ff047b82 */ /* 0x000e640000000800 */
[----:B------:R-:W3:Y:S04]  /*100d0*/  LDL.LU R20, [R1+0x24] ;  /* 0x0000240001147983 */ /* 0x000ee80000300800 */
[----:B------:R-:W4:Y:S04]  /*100e0*/  LDL.LU R21, [R1+0x10] ;  /* 0x0000100001157983 */ /* 0x000f280000300800 */
[----:B------:R0:W5:Y:S01]  /*100f0*/  LDL R9, [R1] ;  /* 0x0000000001097983 */ /* 0x0001620000100800 */
[----:B-1----:R-:W-:-:S13]  /*10100*/  ISETP.NE.AND P6, PT, R4, 0x1, PT ;  /* 0x000000010400780c */ /* 0x002fda0003fc5270 */
[----:B------:R-:W1:Y:S08]  /*10110*/  @P6 LDC R6, c[0x0][0x44c] ;  /* 0x00011300ff066b82 */ /* 0x000e700000000800 */
        /* <DEDUP_REMOVED lines=13> */
[----:B------:R-:W-:Y:S01]  /*101f0*/  IMAD.IADD R3, R3, 0x1, R0 ;  /* 0x0000000103037824 */ /* 0x000fe200078e0200 */
[----:B-1----:R-:W-:-:S04]  /*10200*/  LOP3.LUT R20, R20, 0x7f, RZ, 0xc0, !PT ;  /* 0x0000007f14147812 */ /* 0x002fc800078ec0ff */
[----:B------:R-:W-:Y:S02]  /*10210*/  SHF.R.U32.HI R21, RZ, 0x3, R20 ;  /* 0x00000003ff157819 */ /* 0x000fe40000011614 */
[----:B------:R-:W1:Y:S02]  /*10220*/  S2R R20, SR_TID.X ;  /* 0x0000000000147919 */ /* 0x000e640000002100 */
[----:B-1----:R-:W-:-:S05]  /*10230*/  IMAD.SHL.U32 R20, R20, 0x10, RZ ;  /* 0x0000001014147824 */ /* 0x002fca00078e00ff */
[----:B------:R-:W-:-:S05]  /*10240*/  LOP3.LUT R20, R21, 0x70, R20, 0xf8, !PT ;  /* 0x0000007015147812 */ /* 0x000fca00078ef814 */
[----:B------:R-:W-:-:S04]  /*10250*/  IMAD R0, R17, 0x80, R20 ;  /* 0x0000008011007824 */ /* 0x000fc800078e0214 */
[----:B------:R-:W-:-:S04]  /*10260*/  @P6 IMAD.HI.U32 R6, R0, R6, RZ ;  /* 0x0000000600066227 */ /* 0x000fc800078e00ff */
[----:B------:R-:W-:Y:S01]  /*10270*/  IMAD.MOV.U32 R4, RZ, RZ, R0 ;  /* 0x000000ffff047224 */ /* 0x000fe200078e0000 */
[----:B0-----:R-:W-:Y:S02]  /*10280*/  @P6 SHF.R.U32.HI R4, RZ, R5, R6 ;  /* 0x00000005ff046219 */ /* 0x001fe40000011606 */
[----:B------:R-:W0:Y:S03]  /*10290*/  LDC R6, c[0x0][0x448] ;  /* 0x00011200ff067b82 */ /* 0x000e260000000800 */
[----:B------:R-:W-:Y:S01]  /*102a0*/  IMAD.MOV R5, RZ, RZ, -R4 ;  /* 0x000000ffff057224 */ /* 0x000fe200078e0a04 */
[----:B------:R-:W1:Y:S01]  /*102b0*/  S2R R20, SR_TID.X ;  /* 0x0000000000147919 */ /* 0x000e620000002100 */
        /* <DEDUP_REMOVED lines=15> */
[----:B-1----:R-:W-:-:S03]  /*103b0*/  LOP3.LUT R20, R20, 0x7f, RZ, 0xc0, !PT ;  /* 0x0000007f14147812 */ /* 0x002fc600078ec0ff */
        /* <DEDUP_REMOVED lines=78> */
.L_x_14170:
        /* <DEDUP_REMOVED lines=10> */
.L_x_14082:
        /* <DEDUP_REMOVED lines=18> */
.L_x_14171:
[----:B------:R-:W-:Y:S05]  /*10a60*/  BSYNC B0 ;  /* 0x0000000000007941 */ /* 0x000fea0003800000 */
.L_x_14083:
[----:B------:R-:W-:-:S05]  /*10a70*/  IMAD.U32 R2, RZ, RZ, UR36 ;  /* 0x00000024ff027e24 */ /* 0x000fca000f8e00ff */
[----:B------:R-:W-:-:S13]  /*10a80*/  ISETP.NE.AND P0, PT, R2, 0x3, PT ;  /* 0x000000030200780c */ /* 0x000fda0003f05270 */
[----:B------:R-:W-:Y:S05]  /*10a90*/  @!P0 BRA `(.L_x_14085) ;  /* 0x0000000000048947 */ /* 0x000fea0003800000 */
[----:B------:R-:W-:Y:S01]  /*10aa0*/  BPT.TRAP 0x1 ;  /* 0x000000040000795c */ /* 0x000fe20000300000 */
.L_x_14085:
[----:B0-----:R-:W-:Y:S01]  /*10ab0*/  SHF.L.U32 R0, R26, 0x1f, RZ ;  /* 0x0000001f1a007819 */ /* 0x001fe200000006ff */
[----:B------:R-:W-:Y:S03]  /*10ac0*/  BSSY B0, `(.L_x_14086) ;  /* 0x0000003000007945 */ /* 0x000fe60003800000 */
[----:B------:R-:W0:Y:S02]  /*10ad0*/  SYNCS.PHASECHK.TRANS64.TRYWAIT P0, [R33+URZ+0x22860], R0 ;  /* 0x02286000210075a7 */ /* 0x000e24000800017f */
[----:B0-----:R-:W-:Y:S05]  /*10ae0*/  @!P0 BRA `(.L_x_14087) ;  /* 0x0000004000548947 */ /* 0x001fea0003800000 */
.L_x_14172:
[----:B------:R-:W-:Y:S05]  /*10af0*/  BSYNC B0 ;  /* 0x0000000000007941 */ /* 0x000fea0003800000 */
.L_x_14086:
        /* <DEDUP_REMOVED lines=93> */
.L_x_14186:
        /* <DEDUP_REMOVED lines=15> */
.L_x_14089:
        /* <DEDUP_REMOVED lines=11> */
.L_x_14090:
[----:B------:R-:W2:Y:S01]  /*11270*/  LDL.LU R2, [R1+0x14] ;  /* 0x0000140001027983 */ /* 0x000ea20000300800 */
[----:B------:R0:W-:Y:S01]  /*11280*/  SYNCS.ARRIVE.TRANS64.A1T0 RZ, [R33+URZ+0x22850], RZ ;  /* 0x022850ff21ff79a7 */ /* 0x0001e2000810003f */
[----:B------:R-:W-:Y:S01]  /*11290*/  BSSY B0, `(.L_x_14091) ;  /* 0x00000dc000007945 */ /* 0x000fe20003800000 */
[----:B--2---:R-:W-:-:S05]  /*112a0*/  VIADD R21, R2, 0xfffffffe ;  /* 0xfffffffe02157836 */ /* 0x004fca0000000000 */
[----:B------:R-:W-:-:S13]  /*112b0*/  ISETP.GE.AND P0, PT, R21, R29, PT ;  /* 0x0000001d1500720c */ /* 0x000fda0003f06270 */
[----:B0-----:R-:W-:Y:S05]  /*112c0*/  @!P0 BRA `(.L_x_14092) ;  /* 0x0000000c00608947 */ /* 0x001fea0003800000 */
.L_x_14105:
        /* <DEDUP_REMOVED lines=44> */
.L_x_14093:
[----:B------:R-:W-:Y:S01]  /*11590*/  IMAD R10, R24, 0x8, R23 ;  /* 0x00000008180a7824 */ /* 0x000fe200078e0217 */
[----:B------:R-:W-:Y:S01]  /*115a0*/  SHF.L.U32 R20, R26, 0x1f, RZ ;  /* 0x0000001f1a147819 */ /* 0x000fe200000006ff */
[----:B------:R-:W-:Y:S01]  /*115b0*/  BSSY B1, `(.L_x_14094) ;  /* 0x0000004000017945 */ /* 0x000fe20003800000 */
[----:B------:R-:W-:Y:S02]  /*115c0*/  SHF.R.S32.HI R9, RZ, 0x1f, R5 ;  /* 0x0000001fff097819 */ /* 0x000fe40000011405 */
[----:B------:R-:W0:Y:S02]  /*115d0*/  SYNCS.PHASECHK.TRANS64.TRYWAIT P0, [R10+URZ+0x22840], R20 ;  /* 0x022840140a0075a7 */ /* 0x000e24000800017f */
[----:B0-----:R-:W-:Y:S05]  /*115e0*/  @!P0 BRA `(.L_x_14095) ;  /* 0x0000003c00f08947 */ /* 0x001fea0003800000 */
.L_x_14187:
[----:B------:R-:W-:Y:S05]  /*115f0*/  BSYNC B1 ;  /* 0x0000000000017941 */ /* 0x000fea0003800000 */
.L_x_14094:
        /* <DEDUP_REMOVED lines=49> */
.L_x_14201:
        /* <DEDUP_REMOVED lines=8> */
.L_x_14097:
        /* <DEDUP_REMOVED lines=11> */
.L_x_14098:
[----:B------:R1:W-:Y:S01]  /*11a40*/  SYNCS.ARRIVE.TRANS64.A1T0 RZ, [R10+URZ+0x22830], RZ ;  /* 0x022830ff0aff79a7 */ /* 0x0003e2000810003f */
[----:B------:R-:W-:Y:S05]  /*11a50*/  @!P3 BRA `(.L_x_14099) ;  /* 0x000000000004b947 */ /* 0x000fea0003800000 */
[----:B------:R-:W-:Y:S01]  /*11a60*/  BPT.TRAP 0x1 ;  /* 0x000000040000795c */ /* 0x000fe20000300000 */
.L_x_14099:
[----:B------:R-:W2:Y:S01]  /*11a70*/  SYNCS.PHASECHK.TRANS64.TRYWAIT P0, [R10+URZ+0x22860], R20 ;  /* 0x022860140a0075a7 */ /* 0x000ea2000800017f */
[----:B------:R-:W-:Y:S04]  /*11a80*/  BSSY B1, `(.L_x_14100) ;  /* 0x0000002000017945 */ /* 0x000fe80003800000 */
[----:B--2---:R-:W-:Y:S05]  /*11a90*/  @!P0 BRA `(.L_x_14101) ;  /* 0x0000004000788947 */ /* 0x004fea0003800000 */
.L_x_14202:
[----:B------:R-:W-:Y:S05]  /*11aa0*/  BSYNC B1 ;  /* 0x0000000000017941 */ /* 0x000fea0003800000 */
.L_x_14100:
        /* <DEDUP_REMOVED lines=66> */
.L_x_14216:
        /* <DEDUP_REMOVED lines=11> */
.L_x_14103:
        /* <DEDUP_REMOVED lines=11> */
.L_x_14104:
[----:B------:R0:W-:Y:S01]  /*12030*/  SYNCS.ARRIVE.TRANS64.A1T0 RZ, [R10+URZ+0x22850], RZ ;  /* 0x022850ff0aff79a7 */ /* 0x0001e2000810003f */
[----:B------:R-:W-:Y:S05]  /*12040*/  @P2 BRA `(.L_x_14105) ;  /* 0xfffffff000a02947 */ /* 0x000fea000383ffff */
.L_x_14092:
[----:B------:R-:W-:Y:S05]  /*12050*/  BSYNC B0 ;  /* 0x0000000000007941 */ /* 0x000fea0003800000 */
.L_x_14091:
        /* <DEDUP_REMOVED lines=20> */
.L_x_14107:
[----:B------:R-:W-:Y:S05]  /*121a0*/  BSYNC B0 ;  /* 0x0000000000007941 */ /* 0x000fea0003800000 */
.L_x_14106:
[----:B------:R-:W-:Y:S02]  /*121b0*/  SEL R24, R24, RZ, P0 ;  /* 0x000000ff18187207 */ /* 0x000fe40000000000 */
[----:B------:R-:W-:-:S07]  /*121c0*/  LOP3.LUT R26, R26, R5, RZ, 0x3c, !PT ;  /* 0x000000051a1a7212 */ /* 0x000fce00078e3cff */
.L_x_14066:
[----:B------:R-:W-:Y:S05]  /*121d0*/  BSYNC B7 ;  /* 0x0000000000077941 */ /* 0x000fea0003800000 */
.L_x_14064:
        /* <DEDUP_REMOVED lines=8> */
[----:B------:R3:W4:Y:S01]  /*12260*/  LDS.128 R16, [R23+0x228d0] ;  /* 0x0228d00017107984 */ /* 0x0007220000000c00 */
[----:B------:R-:W-:Y:S06]  /*12270*/  BAR.ARV 0x4, 0x180 ;  /* 0x0106000000007b1d */ /* 0x000fec0000002000 */
[----:B------:R-:W-:Y:S05]  /*12280*/  BRA `(.L_x_14109) ;  /* 0x0000000c00d47947 */ /* 0x000fea0003800000 */
.L_x_14108:
        /* <DEDUP_REMOVED lines=43> */
.L_x_14226:
[----:B------:R-:W-:Y:S02]  /*12540*/  ULDC UR4, c[0x0][0xc38] ;  /* 0x00030e0000047ab9 */ /* 0x000fe40000000800 */
[----:B------:R-:W-:-:S04]  /*12550*/  IMAD.U32 R5, RZ, RZ, UR4 ;  /* 0x00000004ff057e24 */ /* 0x000fc8000f8e00ff */
[----:B---3--:R-:W-:-:S04]  /*12560*/  IMAD R14, R14, R5, RZ ;  /* 0x000000050e0e7224 */ /* 0x008fc800078e02ff */
[----:B------:R-:W-:-:S05]  /*12570*/  IMAD.IADD R7, R7, 0x1, R14 ;  /* 0x0000000107077824 */ /* 0x000fca00078e020e */
[----:B------:R-:W-:-:S13]  /*12580*/  ISETP.GT.AND P6, PT, R7, R0, PT ;  /* 0x000000000700720c */ /* 0x000fda0003fc4270 */
[----:B------:R-:W-:Y:S05]  /*12590*/  @P6 BRA `(.L_x_14111) ;  /* 0x0000000000a46947 */ /* 0x000fea0003800000 */
.L_x_14114:
        /* <DEDUP_REMOVED lines=35> */
.L_x_14234:
[----:B------:R-:W-:Y:S02]  /*127d0*/  ULDC UR4, c[0x0][0xc38] ;  /* 0x00030e0000047ab9 */ /* 0x000fe40000000800 */
[----:B------:R-:W-:-:S04]  /*127e0*/  IMAD.U32 R5, RZ, RZ, UR4 ;  /* 0x00000004ff057e24 */ /* 0x000fc8000f8e00ff */
[----:B---3--:R-:W-:-:S04]  /*127f0*/  IMAD R14, R14, R5, RZ ;  /* 0x000000050e0e7224 */ /* 0x008fc800078e02ff */
[----:B------:R-:W-:-:S05]  /*12800*/  IMAD.IADD R7, R14, 0x1, R7 ;  /* 0x000000010e077824 */ /* 0x000fca00078e0207 */
[----:B------:R-:W-:-:S13]  /*12810*/  ISETP.GT.AND P6, PT, R7, R0, PT ;  /* 0x000000000700720c */ /* 0x000fda0003fc4270 */
[----:B------:R-:W-:Y:S05]  /*12820*/  @!P6 BRA `(.L_x_14114) ;  /* 0xfffffffc005ce947 */ /* 0x000fea000383ffff */
.L_x_14111:
        /* <DEDUP_REMOVED lines=10> */
.L_x_14239:
[----:B------:R-:W-:-:S13]  /*128d0*/  ISETP.NE.AND P0, PT, R3, RZ, PT ;  /* 0x000000ff0300720c */ /* 0x000fda0003f05270 */
[----:B------:R-:W-:Y:S05]  /*128e0*/  @!P0 BRA `(.L_x_14116) ;  /* 0x0000000000108947 */ /* 0x000fea0003800000 */
[----:B------:R-:W-:Y:S01]  /*128f0*/  UMOV UR4, 0xffffffff ;  /* 0xffffffff00047882 */ /* 0x000fe20000000000 */
[----:B---3--:R-:W-:Y:S02]  /*12900*/  VIADD R12, R12, 0xffffffff ;  /* 0xffffffff0c0c7836 */ /* 0x008fe40000000000 */
[----:B------:R-:W-:Y:S05]  /*12910*/  BRA.DIV UR4, `(.L_x_14117) ;  /* 0x0000004604087947 */ /* 0x000fea000b800000 */
[----:B------:R3:W0:Y:S02]  /*12920*/  SHFL.IDX PT, R6, R2, R12, 0x1f ;  /* 0x00001f0c02067589 */ /* 0x00062400000e0000 */
.L_x_14116:
        /* <DEDUP_REMOVED lines=59> */
.L_x_14118:
        /* <DEDUP_REMOVED lines=60> */
.L_x_14119:
[----:B------:R-:W-:-:S05]  /*130a0*/  LOP3.LUT R2, RZ, R2, RZ, 0x33, !PT ;  /* 0x00000002ff027212 */ /* 0x000fca00078e33ff */
[----:B------:R-:W-:Y:S01]  /*130b0*/  IMAD.IADD R17, R17, 0x1, R2 ;  /* 0x0000000111117824 */ /* 0x000fe200078e0202 */
[----:B------:R-:W-:Y:S06]  /*130c0*/  BRA `(.L_x_14120) ;  /* 0x00000000001c7947 */ /* 0x000fec0003800000 */
.L_x_14112:
[----:B------:R-:W-:Y:S01]  /*130d0*/  UMOV UR4, URZ ;  /* 0x0000003f00047c82 */ /* 0x000fe20008000000 */
[----:B------:R-:W-:Y:S01]  /*130e0*/  UMOV UR5, URZ ;  /* 0x0000003f00057c82 */ /* 0x000fe20008000000 */
[----:B------:R-:W-:Y:S01]  /*130f0*/  ULDC UR6, c[0x0][0xc3c] ;  /* 0x00030f0000067ab9 */ /* 0x000fe20000000800 */
[----:B------:R-:W-:Y:S02]  /*13100*/  IMAD.MOV.U32 R16, RZ, RZ, R0 ;  /* 0x000000ffff107224 */ /* 0x000fe400078e0000 */
[----:B------:R-:W-:Y:S02]  /*13110*/  IMAD.U32 R17, RZ, RZ, UR4 ;  /* 0x00000004ff117e24 */ /* 0x000fe4000f8e00ff */
[----:B------:R-:W-:Y:S02]  /*13120*/  IMAD.U32 R18, RZ, RZ, UR5 ;  /* 0x00000005ff127e24 */ /* 0x000fe4000f8e00ff */
[----:B------:R-:W-:-:S07]  /*13130*/  IMAD.U32 R19, RZ, RZ, UR6 ;  /* 0x00000006ff137e24 */ /* 0x000fce000f8e00ff */
.L_x_14120:
        /* <DEDUP_REMOVED lines=10> */
.L_x_14109:
[----:B------:R-:W-:Y:S02]  /*131e0*/  ULDC UR4, c[0x0][0xc3c] ;  /* 0x00030f0000047ab9 */ /* 0x000fe40000000800 */
[----:B----4-:R-:W-:-:S13]  /*131f0*/  ISETP.GE.AND P0, PT, R19, UR4, PT ;  /* 0x0000000413007c0c */ /* 0x010fda000bf06270 */
[----:B------:R-:W-:Y:S05]  /*13200*/  @!P0 BRA `(.L_x_14121) ;  /* 0xffffffb000b88947 */ /* 0x000fea000383ffff */
[----:B------:R-:W-:Y:S05]  /*13210*/  BSYNC B8 ;  /* 0x0000000000087941 */ /* 0x000fea0003800000 */
.L_x_14058:
        /* <DEDUP_REMOVED lines=12> */
.L_x_14242:
[----:B------:R-:W-:Y:S05]  /*132e0*/  BSYNC B0 ;  /* 0x0000000000007941 */ /* 0x000fea0003800000 */
.L_x_14122:
[----:B------:R-:W-:-:S03]  /*132f0*/  UMOV UR4, 0xffffffff ;  /* 0xffffffff00047882 */ /* 0x000fc60000000000 */
[----:B------:R-:W-:Y:S05]  /*13300*/  BRA.DIV UR4, `(.L_x_14124) ;  /* 0x0000003a04c87947 */ /* 0x000fea000b800000 */
[----:B-1----:R-:W1:Y:S02]  /*13310*/  S2R R0, SR_TID.X ;  /* 0x0000000000007919 */ /* 0x002e640000002100 */
[----:B-1----:R-:W-:-:S04]  /*13320*/  SHF.R.U32.HI R0, RZ, 0x5, R0 ;  /* 0x00000005ff007819 */ /* 0x002fc80000011600 */
[----:B------:R-:W-:-:S05]  /*13330*/  LOP3.LUT R0, R0, 0x3, RZ, 0xc0, !PT ;  /* 0x0000000300007812 */ /* 0x000fca00078ec0ff */
[----:B------:R1:W4:Y:S02]  /*13340*/  SHFL.IDX PT, R14, R0, RZ, 0x1f ;  /* 0x00001fff000e7589 */ /* 0x00032400000e0000 */
.L_x_14245:
[----:B----4-:R-:W-:Y:S01]  /*13350*/  ISETP.NE.AND P0, PT, R14, RZ, PT ;  /* 0x000000ff0e00720c */ /* 0x010fe20003f05270 */
[----:B------:R-:W-:-:S12]  /*13360*/  BSSY B0, `(.L_x_14125) ;  /* 0x0000024000007945 */ /* 0x000fd80003800000 */
[----:B------:R-:W-:Y:S05]  /*13370*/  @P0 BRA `(.L_x_14126) ;  /* 0x0000000000880947 */ /* 0x000fea0003800000 */
[----:B------:R-:W-:-:S03]  /*13380*/  UMOV UR4, 0xffffffff ;  /* 0xffffffff00047882 */ /* 0x000fc60000000000 */
[----:B------:R-:W-:Y:S05]  /*13390*/  BRA.DIV UR4, `(.L_x_14127) ;  /* 0x0000003a04d87947 */ /* 0x000fea000b800000 */
[----:B------:R-:W-:-:S13]  /*133a0*/  ELECT P6, URZ, PT ;  /* 0x00000000003f782f */ /* 0x000fda00038c0000 */
.L_x_14248:
[----:B------:R-:W-:Y:S05]  /*133b0*/  @!P6 BRA `(.L_x_14126) ;  /* 0x000000000078e947 */ /* 0x000fea0003800000 */
[----:B------:R-:W-:-:S06]  /*133c0*/  ULOP3.LUT UR4, UR38, 0x2, URZ, 0xfc, !UPT ;  /* 0x0000000226047892 */ /* 0x000fcc000f8efc3f */
[----:B-1----:R-:W-:-:S05]  /*133d0*/  IMAD.U32 R0, RZ, RZ, UR4 ;  /* 0x00000004ff007e24 */ /* 0x002fca000f8e00ff */
[----:B------:R-:W-:-:S13]  /*133e0*/  ISETP.NE.AND P0, PT, R0, 0x3, PT ;  /* 0x000000030000780c */ /* 0x000fda0003f05270 */
[----:B------:R-:W-:Y:S05]  /*133f0*/  @!P0 BRA `(.L_x_14128) ;  /* 0x0000000000048947 */ /* 0x000fea0003800000 */
[----:B------:R-:W-:Y:S01]  /*13400*/  BPT.TRAP 0x1 ;  /* 0x000000040000795c */ /* 0x000fe20000300000 */
.L_x_14128:
[----:B------:R-:W-:Y:S01]  /*13410*/  IMAD R5, R24, 0x8, R7 ;  /* 0x0000000818057824 */ /* 0x000fe200078e0207 */
[----:B------:R-:W-:Y:S01]  /*13420*/  SHF.L.U32 R0, R26, 0x1f, RZ ;  /* 0x0000001f1a007819 */ /* 0x000fe200000006ff */
[----:B------:R-:W-:-:S03]  /*13430*/  VIADD R24, R24, 0x1 ;  /* 0x0000000118187836 */ /* 0x000fc60000000000 */
[----:B------:R-:W1:Y:S02]  /*13440*/  SYNCS.PHASECHK.TRANS64.TRYWAIT P1, [R5+URZ+0x22840], R0 ;  /* 0x02284000050075a7 */ /* 0x000e64000802017f */
[----:B------:R-:W-:-:S04]  /*13450*/  ISETP.NE.AND P2, PT, R24, 0x2, PT ;  /* 0x000000021800780c */ /* 0x000fc80003f45270 */
[----:B------:R-:W-:Y:S01]  /*13460*/  SEL R3, RZ, 0x1, P2 ;  /* 0x00000001ff037807 */ /* 0x000fe20001000000 */
[----:B-1----:R-:W-:Y:S08]  /*13470*/  @!P1 BRA `(.L_x_14129) ;  /* 0x0000003800c09947 */ /* 0x002ff00003800000 */
.L_x_14249:
[----:B------:R-:W-:Y:S02]  /*13480*/  SEL R24, R24, RZ, P2 ;  /* 0x000000ff18187207 */ /* 0x000fe40001000000 */
[----:B------:R-:W-:Y:S01]  /*13490*/  LOP3.LUT R2, R26, R3, RZ, 0x3c, !PT ;  /* 0x000000031a027212 */ /* 0x000fe200078e3cff */
[----:B------:R-:W-:Y:S06]  /*134a0*/  @!P0 BRA `(.L_x_14130) ;  /* 0x0000000000048947 */ /* 0x000fec0003800000 */
[----:B------:R-:W-:Y:S01]  /*134b0*/  BPT.TRAP 0x1 ;  /* 0x000000040000795c */ /* 0x000fe20000300000 */
.L_x_14130:
[----:B------:R-:W-:Y:S01]  /*134c0*/  IMAD R3, R24, 0x8, R7 ;  /* 0x0000000818037824 */ /* 0x000fe200078e0207 */
[----:B------:R-:W-:-:S04]  /*134d0*/  SHF.L.U32 R2, R2, 0x1f, RZ ;  /* 0x0000001f02027819 */ /* 0x000fc800000006ff */
[----:B------:R-:W4:Y:S02]  /*134e0*/  SYNCS.PHASECHK.TRANS64.TRYWAIT P1, [R3+URZ+0x22840], R2 ;  /* 0x02284002030075a7 */ /* 0x000f24000802017f */
[----:B----4-:R-:W-:Y:S05]  /*134f0*/  @!P1 BRA `(.L_x_14131) ;  /* 0x0000003800b49947 */ /* 0x010fea0003800000 */
.L_x_14250:
[----:B------:R-:W-:Y:S05]  /*13500*/  @!P0 BRA `(.L_x_14132) ;  /* 0x0000000000048947 */ /* 0x000fea0003800000 */
[----:B------:R-:W-:Y:S01]  /*13510*/  BPT.TRAP 0x1 ;  /* 0x000000040000795c */ /* 0x000fe20000300000 */
.L_x_14132:
[----:B------:R-:W5:Y:S02]  /*13520*/  SYNCS.PHASECHK.TRANS64.TRYWAIT P1, [R5+URZ+0x22860], R0 ;  /* 0x02286000050075a7 */ /* 0x000f64000802017f */
[----:B-----5:R-:W-:Y:S05]  /*13530*/  @!P1 BRA `(.L_x_14133) ;  /* 0x0000003800b89947 */ /* 0x020fea0003800000 */
.L_x_14251:
[----:B------:R-:W-:Y:S05]  /*13540*/  @!P0 BRA `(.L_x_14134) ;  /* 0x0000000000048947 */ /* 0x000fea0003800000 */
[----:B------:R-:W-:Y:S01]  /*13550*/  BPT.TRAP 0x1 ;  /* 0x000000040000795c */ /* 0x000fe20000300000 */
.L_x_14134:
[----:B------:R0:W0:Y:S02]  /*13560*/  SYNCS.PHASECHK.TRANS64.TRYWAIT P0, [R3+URZ+0x22860], R2 ;  /* 0x02286002030075a7 */ /* 0x000024000800017f */
[----:B0-----:R-:W-:Y:S05]  /*13570*/  @!P0 NANOSLEEP.SYNCS 0x989680 ;  /* 0x009896800000895d */ /* 0x001fea0003900000 */
[----:B------:R-:W0:Y:S02]  /*13580*/  @!P0 SYNCS.PHASECHK.TRANS64 P0, [R3+URZ+0x22860], R2 ;  /* 0x02286002030085a7 */ /* 0x000e24000800007f */
[----:B0-----:R-:W-:Y:S05]  /*13590*/  @!P0 BRA `(.L_x_14134) ;  /* 0xfffffffc00f08947 */ /* 0x001fea000383ffff */
.L_x_14126:
[----:B------:R-:W-:Y:S05]  /*135a0*/  BSYNC B0 ;  /* 0x0000000000007941 */ /* 0x000fea0003800000 */
.L_x_14125:
[----:B------:R-:W-:Y:S05]  /*135b0*/  EXIT ;  /* 0x000000000000794d */ /* 0x000fea0003800000 */
.L_x_13991:
[----:B0-----:R0:W1:Y:S02]  /*135c0*/  SYNCS.PHASECHK.TRANS64.TRYWAIT P0, [R7+URZ+0x22800], R0 ;  /* 0x02280000070075a7 */ /* 0x001064000800017f */
[----:B-1----:R-:W-:Y:S05]  /*135d0*/  @!P0 NANOSLEEP.SYNCS 0x989680 ;  /* 0x009896800000895d */ /* 0x002fea0003900000 */
[----:B------:R-:W1:Y:S02]  /*135e0*/  @!P0 SYNCS.PHASECHK.TRANS64 P0, [R7+URZ+0x22800], R0 ;  /* 0x02280000070085a7 */ /* 0x000e64000800007f */
[----:B-1----:R-:W-:Y:S05]  /*135f0*/  @!P0 BRA `(.L_x_13991) ;  /* 0xfffffffc00f08947 */ /* 0x002fea000383ffff */
[----:B------:R-:W-:Y:S05]  /*13600*/  BRA `(.L_x_14135) ;  /* 0xfffffee800b07947 */ /* 0x000fea000383ffff */
.L_x_13995:
[----:B-1----:R-:W-:-:S04]  /*13610*/  IMAD.U32 R0, RZ, RZ, UR22 ;  /* 0x00000016ff007e24 */ /* 0x002fc8000f8e00ff */
[----:B------:R1:W2:Y:S03]  /*13620*/  SYNCS.PHASECHK.TRANS64.TRYWAIT P1, [R0+URZ+0x22830], R9 ;  /* 0x02283009000075a7 */ /* 0x0002a6000802017f */
[----:B--2---:R-:W-:Y:S05]  /*13630*/  @!P1 NANOSLEEP.SYNCS 0x989680 ;  /* 0x009896800000995d */ /* 0x004fea0003900000 */
[----:B------:R-:W2:Y:S02]  /*13640*/  @!P1 SYNCS.PHASECHK.TRANS64 P1, [R0+URZ+0x22830], R9 ;  /* 0x02283009000095a7 */ /* 0x000ea4000802007f */
[----:B--2---:R-:W-:Y:S05]  /*13650*/  @!P1 BRA `(.L_x_13995) ;  /* 0xfffffffc00ec9947 */ /* 0x004fea000383ffff */
[----:B------:R-:W-:Y:S05]  /*13660*/  BRA `(.L_x_13994) ;  /* 0xfffffee800d87947 */ /* 0x000fea000383ffff */
.L_x_14000:
[----:B---3--:R-:W-:-:S04]  /*13670*/  IMAD.U32 R10, RZ, RZ, UR22 ;  /* 0x00000016ff0a7e24 */ /* 0x008fc8000f8e00ff */
[----:B------:R3:W4:Y:S03]  /*13680*/  SYNCS.PHASECHK.TRANS64.TRYWAIT P1, [R10+URZ+0x22850], R9 ;  /* 0x022850090a0075a7 */ /* 0x000726000802017f */
[----:B----4-:R-:W-:Y:S05]  /*13690*/  @!P1 NANOSLEEP.SYNCS 0x989680 ;  /* 0x009896800000995d */ /* 0x010fea0003900000 */
[----:B------:R-:W4:Y:S02]  /*136a0*/  @!P1 SYNCS.PHASECHK.TRANS64 P1, [R10+URZ+0x22850], R9 ;  /* 0x022850090a0095a7 */ /* 0x000f24000802007f */
[----:B----4-:R-:W-:Y:S05]  /*136b0*/  @!P1 BRA `(.L_x_14000) ;  /* 0xfffffffc00ec9947 */ /* 0x010fea000383ffff */
[----:B------:R-:W-:Y:S05]  /*136c0*/  BRA `(.L_x_13999) ;  /* 0xffffff0000dc7947 */ /* 0x000fea000383ffff */
.L_x_14006:
[----:B-1----:R-:W-:-:S04]  /*136d0*/  IMAD.U32 R0, RZ, RZ, UR23 ;  /* 0x00000017ff007e24 */ /* 0x002fc8000f8e00ff */
[----:B------:R1:W2:Y:S03]  /*136e0*/  SYNCS.PHASECHK.TRANS64.TRYWAIT P1, [R0+URZ+0x22830], R7 ;  /* 0x02283007000075a7 */ /* 0x0002a6000802017f */
[----:B--2---:R-:W-:Y:S05]  /*136f0*/  @!P1 NANOSLEEP.SYNCS 0x989680 ;  /* 0x009896800000995d */ /* 0x004fea0003900000 */
[----:B------:R-:W2:Y:S02]  /*13700*/  @!P1 SYNCS.PHASECHK.TRANS64 P1, [R0+URZ+0x22830], R7 ;  /* 0x02283007000095a7 */ /* 0x000ea4000802007f */
[----:B--2---:R-:W-:Y:S05]  /*13710*/  @!P1 BRA `(.L_x_14006) ;  /* 0xfffffffc00ec9947 */ /* 0x004fea000383ffff */
[----:B------:R-:W-:Y:S05]  /*13720*/  BRA `(.L_x_14005) ;  /* 0xffffff08001c7947 */ /* 0x000fea000383ffff */
.L_x_14011:
[----:B---3--:R-:W-:-:S04]  /*13730*/  IMAD.U32 R8, RZ, RZ, UR23 ;  /* 0x00000017ff087e24 */ /* 0x008fc8000f8e00ff */
[----:B------:R3:W4:Y:S03]  /*13740*/  SYNCS.PHASECHK.TRANS64.TRYWAIT P1, [R8+URZ+0x22850], R7 ;  /* 0x02285007080075a7 */ /* 0x000726000802017f */
[----:B----4-:R-:W-:Y:S05]  /*13750*/  @!P1 NANOSLEEP.SYNCS 0x989680 ;  /* 0x009896800000995d */ /* 0x010fea0003900000 */
[----:B------:R-:W4:Y:S02]  /*13760*/  @!P1 SYNCS.PHASECHK.TRANS64 P1, [R8+URZ+0x22850], R7 ;  /* 0x02285007080095a7 */ /* 0x000f24000802007f */
[----:B----4-:R-:W-:Y:S05]  /*13770*/  @!P1 BRA `(.L_x_14011) ;  /* 0xfffffffc00ec9947 */ /* 0x010fea000383ffff */
[----:B------:R-:W-:Y:S05]  /*13780*/  BRA `(.L_x_14010) ;  /* 0xffffff28003c7947 */ /* 0x000fea000383ffff */
.L_x_14018:
[----:B-1----:R-:W-:-:S04]  /*13790*/  IMAD.U32 R0, RZ, RZ, UR23 ;  /* 0x00000017ff007e24 */ /* 0x002fc8000f8e00ff */
[----:B------:R1:W2:Y:S03]  /*137a0*/  SYNCS.PHASECHK.TRANS64.TRYWAIT P1, [R0+URZ+0x22830], R7 ;  /* 0x02283007000075a7 */ /* 0x0002a6000802017f */
[----:B--2---:R-:W-:Y:S05]  /*137b0*/  @!P1 NANOSLEEP.SYNCS 0x989680 ;  /* 0x009896800000995d */ /* 0x004fea0003900000 */
[----:B------:R-:W2:Y:S02]  /*137c0*/  @!P1 SYNCS.PHASECHK.TRANS64 P1, [R0+URZ+0x22830], R7 ;  /* 0x02283007000095a7 */ /* 0x000ea4000802007f */
[----:B--2---:R-:W-:Y:S05]  /*137d0*/  @!P1 BRA `(.L_x_14018) ;  /* 0xfffffffc00ec9947 */ /* 0x004fea000383ffff */
[----:B------:R-:W-:Y:S05]  /*137e0*/  BRA `(.L_x_14017) ;  /* 0xffffff2c00547947 */ /* 0x000fea000383ffff */
.L_x_14023:
[----:B---3--:R-:W-:-:S04]  /*137f0*/  IMAD.U32 R8, RZ, RZ, UR23 ;  /* 0x00000017ff087e24 */ /* 0x008fc8000f8e00ff */
[----:B------:R3:W4:Y:S03]  /*13800*/  SYNCS.PHASECHK.TRANS64.TRYWAIT P1, [R8+URZ+0x22850], R7 ;  /* 0x02285007080075a7 */ /* 0x000726000802017f */
[----:B----4-:R-:W-:Y:S05]  /*13810*/  @!P1 NANOSLEEP.SYNCS 0x989680 ;  /* 0x009896800000995d */ /* 0x010fea0003900000 */
[----:B------:R-:W4:Y:S02]  /*13820*/  @!P1 SYNCS.PHASECHK.TRANS64 P1, [R8+URZ+0x22850], R7 ;  /* 0x02285007080095a7 */ /* 0x000f24000802007f */
[----:B----4-:R-:W-:Y:S05]  /*13830*/  @!P1 BRA `(.L_x_14023) ;  /* 0xfffffffc00ec9947 */ /* 0x010fea000383ffff */
[----:B------:R-:W-:Y:S05]  /*13840*/  BRA `(.L_x_14022) ;  /* 0xffffff4400747947 */ /* 0x000fea000383ffff */
.L_x_14072:
        /* <DEDUP_REMOVED lines=11> */
.L_x_14137:
[----:B------:R-:W-:Y:S05]  /*13900*/  BSYNC B0 ;  /* 0x0000000000007941 */ /* 0x000fea0003800000 */
.L_x_14136:
[----:B------:R-:W-:Y:S05]  /*13910*/  BRA `(.L_x_14138) ;  /* 0xffffffb800cc7947 */ /* 0x000fea000383ffff */
.L_x_14075:
[----:B0-----:R0:W1:Y:S02]  /*13920*/  SYNCS.PHASECHK.TRANS64.TRYWAIT P0, [R33+URZ+0x22840], R0 ;  /* 0x02284000210075a7 */ /* 0x001064000800017f */
[----:B-1----:R-:W-:Y:S05]  /*13930*/  @!P0 NANOSLEEP.SYNCS 0x989680 ;  /* 0x009896800000895d */ /* 0x002fea0003900000 */
[----:B------:R-:W1:Y:S02]  /*13940*/  @!P0 SYNCS.PHASECHK.TRANS64 P0, [R33+URZ+0x22840], R0 ;  /* 0x02284000210085a7 */ /* 0x000e64000800007f */
[----:B-1----:R-:W-:Y:S05]  /*13950*/  @!P0 BRA `(.L_x_14075) ;  /* 0xfffffffc00f08947 */ /* 0x002fea000383ffff */
[----:B------:R-:W-:Y:S05]  /*13960*/  BRA `(.L_x_14139) ;  /* 0xffffffbc00647947 */ /* 0x000fea000383ffff */
.L_x_14076:
        /* <DEDUP_REMOVED lines=8> */
.L_x_14141:
[----:B------:R-:W-:Y:S05]  /*139f0*/  BSYNC B0 ;  /* 0x0000000000007941 */ /* 0x000fea0003800000 */
.L_x_14140:
        /* <DEDUP_REMOVED lines=9> */
.L_x_14142:
[----:B------:R-:W-:Y:S02]  /*13a90*/  IMAD.MOV.U32 R13, RZ, RZ, R4 ;  /* 0x000000ffff0d7224 */ /* 0x000fe400078e0004 */
[----:B------:R-:W-:Y:S02]  /*13aa0*/  IMAD.MOV.U32 R12, RZ, RZ, 0x1 ;  /* 0x00000001ff0c7424 */ /* 0x000fe400078e00ff */
[----:B------:R-:W-:-:S07]  /*13ab0*/  IMAD.MOV.U32 R3, RZ, RZ, R14 ;  /* 0x000000ffff037224 */ /* 0x000fce00078e000e */
[----:B------:R-:W-:Y:S05]  /*13ac0*/  WARPSYNC.COLLECTIVE R15, `(.L_x_14143) ;  /* 0x000000000f087348 */ /* 0x000fea0003c00000 */
[----:B------:R0:W1:Y:S02]  /*13ad0*/  SHFL.IDX P6, R14, R13, R12, R11 ;  /* 0x0000000c0d0e7389 */ /* 0x00006400000c000b */
[----:B01----:R-:W-:Y:S01]  /*13ae0*/  ENDCOLLECTIVE ;  /* 0x000000000000791b */ /* 0x003fe20003800000 */
.L_x_14143:
        /* <DEDUP_REMOVED lines=15> */
.L_x_14144:
[----:B------:R-:W-:Y:S02]  /*13be0*/  @P0 IMAD R7, R5, 0x2, R23 ;  /* 0x0000000205070824 */ /* 0x000fe400078e0217 */
[----:B------:R-:W-:Y:S02]  /*13bf0*/  IMAD.MOV.U32 R13, RZ, RZ, R4 ;  /* 0x000000ffff0d7224 */ /* 0x000fe400078e0004 */
[----:B------:R-:W-:Y:S02]  /*13c00*/  IMAD.MOV.U32 R12, RZ, RZ, 0x2 ;  /* 0x00000002ff0c7424 */ /* 0x000fe400078e00ff */
[----:B------:R-:W-:-:S07]  /*13c10*/  IMAD.MOV.U32 R3, RZ, RZ, R14 ;  /* 0x000000ffff037224 */ /* 0x000fce00078e000e */
[----:B------:R-:W-:Y:S05]  /*13c20*/  WARPSYNC.COLLECTIVE R15, `(.L_x_14145) ;  /* 0x000000000f087348 */ /* 0x000fea0003c00000 */
[----:B------:R0:W1:Y:S02]  /*13c30*/  SHFL.IDX P6, R14, R13, R12, R11 ;  /* 0x0000000c0d0e7389 */ /* 0x00006400000c000b */
[----:B01----:R-:W-:Y:S01]  /*13c40*/  ENDCOLLECTIVE ;  /* 0x000000000000791b */ /* 0x003fe20003800000 */
.L_x_14145:
        /* <DEDUP_REMOVED lines=15> */
.L_x_14146:
[----:B------:R-:W-:Y:S02]  /*13d40*/  @P0 IMAD R7, R5, 0x2, R23 ;  /* 0x0000000205070824 */ /* 0x000fe400078e0217 */
[----:B------:R-:W-:Y:S02]  /*13d50*/  IMAD.MOV.U32 R13, RZ, RZ, R4 ;  /* 0x000000ffff0d7224 */ /* 0x000fe400078e0004 */
[----:B------:R-:W-:Y:S02]  /*13d60*/  IMAD.MOV.U32 R12, RZ, RZ, 0x3 ;  /* 0x00000003ff0c7424 */ /* 0x000fe400078e00ff */
[----:B------:R-:W-:-:S07]  /*13d70*/  IMAD.MOV.U32 R3, RZ, RZ, R14 ;  /* 0x000000ffff037224 */ /* 0x000fce00078e000e */
[----:B------:R-:W-:Y:S05]  /*13d80*/  WARPSYNC.COLLECTIVE R15, `(.L_x_14147) ;  /* 0x000000000f087348 */ /* 0x000fea0003c00000 */
[----:B------:R0:W1:Y:S02]  /*13d90*/  SHFL.IDX P6, R14, R13, R12, R11 ;  /* 0x0000000c0d0e7389 */ /* 0x00006400000c000b */
[----:B01----:R-:W-:Y:S01]  /*13da0*/  ENDCOLLECTIVE ;  /* 0x000000000000791b */ /* 0x003fe20003800000 */
.L_x_14147:
        /* <DEDUP_REMOVED lines=15> */
.L_x_14148:
[----:B------:R-:W-:Y:S02]  /*13ea0*/  @P0 IMAD R7, R5, 0x2, R23 ;  /* 0x0000000205070824 */ /* 0x000fe400078e0217 */
[----:B------:R-:W-:Y:S02]  /*13eb0*/  IMAD.MOV.U32 R13, RZ, RZ, R4 ;  /* 0x000000ffff0d7224 */ /* 0x000fe400078e0004 */
[----:B------:R-:W-:Y:S02]  /*13ec0*/  IMAD.MOV.U32 R12, RZ, RZ, 0x4 ;  /* 0x00000004ff0c7424 */ /* 0x000fe400078e00ff */
[----:B------:R-:W-:-:S07]  /*13ed0*/  IMAD.MOV.U32 R3, RZ, RZ, R14 ;  /* 0x000000ffff037224 */ /* 0x000fce00078e000e */
[----:B------:R-:W-:Y:S05]  /*13ee0*/  WARPSYNC.COLLECTIVE R15, `(.L_x_14149) ;  /* 0x000000000f087348 */ /* 0x000fea0003c00000 */
[----:B------:R0:W1:Y:S02]  /*13ef0*/  SHFL.IDX P6, R14, R13, R12, R11 ;  /* 0x0000000c0d0e7389 */ /* 0x00006400000c000b */
[----:B01----:R-:W-:Y:S01]  /*13f00*/  ENDCOLLECTIVE ;  /* 0x000000000000791b */ /* 0x003fe20003800000 */
.L_x_14149:
        /* <DEDUP_REMOVED lines=15> */
.L_x_14150:
[----:B------:R-:W-:Y:S02]  /*14000*/  @P0 IMAD R7, R5, 0x2, R23 ;  /* 0x0000000205070824 */ /* 0x000fe400078e0217 */
[----:B------:R-:W-:Y:S02]  /*14010*/  IMAD.MOV.U32 R13, RZ, RZ, R4 ;  /* 0x000000ffff0d7224 */ /* 0x000fe400078e0004 */
[----:B------:R-:W-:Y:S02]  /*14020*/  IMAD.MOV.U32 R12, RZ, RZ, 0x5 ;  /* 0x00000005ff0c7424 */ /* 0x000fe400078e00ff */
[----:B------:R-:W-:-:S07]  /*14030*/  IMAD.MOV.U32 R3, RZ, RZ, R14 ;  /* 0x000000ffff037224 */ /* 0x000fce00078e000e */
[----:B------:R-:W-:Y:S05]  /*14040*/  WARPSYNC.COLLECTIVE R15, `(.L_x_14151) ;  /* 0x000000000f087348 */ /* 0x000fea0003c00000 */
[----:B------:R0:W1:Y:S02]  /*14050*/  SHFL.IDX P6, R14, R13, R12, R11 ;  /* 0x0000000c0d0e7389 */ /* 0x00006400000c000b */
[----:B01----:R-:W-:Y:S01]  /*14060*/  ENDCOLLECTIVE ;  /* 0x000000000000791b */ /* 0x003fe20003800000 */
.L_x_14151:
        /* <DEDUP_REMOVED lines=10> */
.L_x_14152:
[----:B------:R-:W-:Y:S01]  /*14110*/  @!PT LDS RZ, [RZ] ;  /* 0x00000000fffff984 */ /* 0x000fe20000000800 */
[----:B------:R-:W-:Y:S01]  /*14120*/  @!PT LDS RZ, [RZ] ;  /* 0x00000000fffff984 */ /* 0x000fe20000000800 */
[----:B------:R-:W-:Y:S01]  /*14130*/  @!PT LDS RZ, [RZ] ;  /* 0x00000000fffff984 */ /* 0x000fe20000000800 */
[----:B------:R0:W-:Y:S01]  /*14140*/  @P0 LDGSTS.E.BYPASS.LTC128B.128 [R7+0x1e400], desc[UR52][R2.64], !P2 ;  /* 0x1e40000002070fae */ /* 0x0001e2000d101d74 */
[----:B------:R-:W-:Y:S01]  /*14150*/  IMAD.MOV.U32 R0, RZ, RZ, R14 ;  /* 0x000000ffff007224 */ /* 0x000fe200078e000e */
[----:B------:R-:W-:Y:S06]  /*14160*/  BRA `(.L_x_14153) ;  /* 0xffffffb800c47947 */ /* 0x000fec000383ffff */
.L_x_14081:
        /* <DEDUP_REMOVED lines=9> */
.L_x_14154:
[C---:B------:R-:W-:Y:S01]  /*14200*/  VIADD R6, R17.reuse, 0x10 ;  /* 0x0000001011067836 */ /* 0x040fe20000000000 */
[----:B------:R-:W-:Y:S01]  /*14210*/  ISETP.GE.AND P0, PT, R17, R5, PT ;  /* 0x000000051100720c */ /* 0x000fe20003f06270 */
[----:B------:R-:W-:Y:S02]  /*14220*/  IMAD.MOV.U32 R13, RZ, RZ, R0 ;  /* 0x000000ffff0d7224 */ /* 0x000fe400078e0000 */
[----:B------:R-:W-:-:S10]  /*14230*/  IMAD.MOV.U32 R2, RZ, RZ, R14 ;  /* 0x000000ffff027224 */ /* 0x000fd400078e000e */
[----:B------:R-:W-:Y:S05]  /*14240*/  WARPSYNC.COLLECTIVE R15, `(.L_x_14155) ;  /* 0x000000000f087348 */ /* 0x000fea0003c00000 */
[----:B------:R0:W1:Y:S02]  /*14250*/  SHFL.IDX P6, R14, R13, R12, R11 ;  /* 0x0000000c0d0e7389 */ /* 0x00006400000c000b */
[----:B01----:R-:W-:Y:S01]  /*14260*/  ENDCOLLECTIVE ;  /* 0x000000000000791b */ /* 0x003fe20003800000 */
.L_x_14155:
[----:B------:R-:W-:Y:S02]  /*14270*/  IMAD.MOV.U32 R13, RZ, RZ, R4 ;  /* 0x000000ffff0d7224 */ /* 0x000fe400078e0004 */
[----:B------:R-:W-:Y:S02]  /*14280*/  IMAD.MOV.U32 R12, RZ, RZ, 0x1 ;  /* 0x00000001ff0c7424 */ /* 0x000fe400078e00ff */
[----:B------:R-:W-:-:S07]  /*14290*/  IMAD.MOV.U32 R3, RZ, RZ, R14 ;  /* 0x000000ffff037224 */ /* 0x000fce00078e000e */
[----:B------:R-:W-:Y:S05]  /*142a0*/  WARPSYNC.COLLECTIVE R15, `(.L_x_14156) ;  /* 0x000000000f087348 */ /* 0x000fea0003c00000 */
[----:B------:R0:W1:Y:S02]  /*142b0*/  SHFL.IDX P6, R14, R13, R12, R11 ;  /* 0x0000000c0d0e7389 */ /* 0x00006400000c000b */
[----:B01----:R-:W-:Y:S01]  /*142c0*/  ENDCOLLECTIVE ;  /* 0x000000000000791b */ /* 0x003fe20003800000 */
.L_x_14156:
        /* <DEDUP_REMOVED lines=15> */
.L_x_14157:
[----:B------:R-:W-:Y:S02]  /*143c0*/  IMAD.MOV.U32 R13, RZ, RZ, R4 ;  /* 0x000000ffff0d7224 */ /* 0x000fe400078e0004 */
[----:B------:R-:W-:Y:S02]  /*143d0*/  IMAD.MOV.U32 R12, RZ, RZ, 0x2 ;  /* 0x00000002ff0c7424 */ /* 0x000fe400078e00ff */
[----:B------:R-:W-:-:S07]  /*143e0*/  IMAD.MOV.U32 R3, RZ, RZ, R14 ;  /* 0x000000ffff037224 */ /* 0x000fce00078e000e */
[----:B------:R-:W-:Y:S05]  /*143f0*/  WARPSYNC.COLLECTIVE R15, `(.L_x_14158) ;  /* 0x000000000f087348 */ /* 0x000fea0003c00000 */
[----:B------:R0:W1:Y:S02]  /*14400*/  SHFL.IDX P6, R14, R13, R12, R11 ;  /* 0x0000000c0d0e7389 */ /* 0x00006400000c000b */
[----:B01----:R-:W-:Y:S01]  /*14410*/  ENDCOLLECTIVE ;  /* 0x000000000000791b */ /* 0x003fe20003800000 */
.L_x_14158:
        /* <DEDUP_REMOVED lines=16> */
.L_x_14159:
[----:B------:R-:W-:Y:S02]  /*14520*/  IMAD.MOV.U32 R13, RZ, RZ, R4 ;  /* 0x000000ffff0d7224 */ /* 0x000fe400078e0004 */
[----:B------:R-:W-:Y:S02]  /*14530*/  IMAD.MOV.U32 R12, RZ, RZ, 0x3 ;  /* 0x00000003ff0c7424 */ /* 0x000fe400078e00ff */
[----:B------:R-:W-:-:S07]  /*14540*/  IMAD.MOV.U32 R3, RZ, RZ, R14 ;  /* 0x000000ffff037224 */ /* 0x000fce00078e000e */
[----:B------:R-:W-:Y:S05]  /*14550*/  WARPSYNC.COLLECTIVE R15, `(.L_x_14160) ;  /* 0x000000000f087348 */ /* 0x000fea0003c00000 */
[----:B------:R0:W1:Y:S02]  /*14560*/  SHFL.IDX P6, R14, R13, R12, R11 ;  /* 0x0000000c0d0e7389 */ /* 0x00006400000c000b */
[----:B01----:R-:W-:Y:S01]  /*14570*/  ENDCOLLECTIVE ;  /* 0x000000000000791b */ /* 0x003fe20003800000 */
.L_x_14160:
        /* <DEDUP_REMOVED lines=16> */
.L_x_14161:
[----:B------:R-:W-:Y:S02]  /*14680*/  IMAD.MOV.U32 R13, RZ, RZ, R4 ;  /* 0x000000ffff0d7224 */ /* 0x000fe400078e0004 */
[----:B------:R-:W-:Y:S02]  /*14690*/  IMAD.MOV.U32 R12, RZ, RZ, 0x4 ;  /* 0x00000004ff0c7424 */ /* 0x000fe400078e00ff */
[----:B------:R-:W-:-:S07]  /*146a0*/  IMAD.MOV.U32 R3, RZ, RZ, R14 ;  /* 0x000000ffff037224 */ /* 0x000fce00078e000e */
[----:B------:R-:W-:Y:S05]  /*146b0*/  WARPSYNC.COLLECTIVE R15, `(.L_x_14162) ;  /* 0x000000000f087348 */ /* 0x000fea0003c00000 */
[----:B------:R0:W1:Y:S02]  /*146c0*/  SHFL.IDX P6, R14, R13, R12, R11 ;  /* 0x0000000c0d0e7389 */ /* 0x00006400000c000b */
[----:B01----:R-:W-:Y:S01]  /*146d0*/  ENDCOLLECTIVE ;  /* 0x000000000000791b */ /* 0x003fe20003800000 */
.L_x_14162:
        /* <DEDUP_REMOVED lines=16> */
.L_x_14163:
[----:B------:R-:W-:Y:S02]  /*147e0*/  IMAD.MOV.U32 R13, RZ, RZ, R4 ;  /* 0x000000ffff0d7224 */ /* 0x000fe400078e0004 */
[----:B------:R-:W-:Y:S02]  /*147f0*/  IMAD.MOV.U32 R12, RZ, RZ, 0x5 ;  /* 0x00000005ff0c7424 */ /* 0x000fe400078e00ff */
[----:B------:R-:W-:-:S07]  /*14800*/  IMAD.MOV.U32 R3, RZ, RZ, R14 ;  /* 0x000000ffff037224 */ /* 0x000fce00078e000e */
[----:B------:R-:W-:Y:S05]  /*14810*/  WARPSYNC.COLLECTIVE R15, `(.L_x_14164) ;  /* 0x000000000f087348 */ /* 0x000fea0003c00000 */
[----:B------:R0:W1:Y:S02]  /*14820*/  SHFL.IDX P6, R14, R13, R12, R11 ;  /* 0x0000000c0d0e7389 */ /* 0x00006400000c000b */
[----:B01----:R-:W-:Y:S01]  /*14830*/  ENDCOLLECTIVE ;  /* 0x000000000000791b */ /* 0x003fe20003800000 */
.L_x_14164:
        /* <DEDUP_REMOVED lines=16> */
.L_x_14165:
[----:B------:R-:W-:Y:S02]  /*14940*/  IMAD.MOV.U32 R13, RZ, RZ, R4 ;  /* 0x000000ffff0d7224 */ /* 0x000fe400078e0004 */
[----:B------:R-:W-:Y:S02]  /*14950*/  IMAD.MOV.U32 R12, RZ, RZ, 0x6 ;  /* 0x00000006ff0c7424 */ /* 0x000fe400078e00ff */
[----:B------:R-:W-:-:S07]  /*14960*/  IMAD.MOV.U32 R3, RZ, RZ, R14 ;  /* 0x000000ffff037224 */ /* 0x000fce00078e000e */
[----:B------:R-:W-:Y:S05]  /*14970*/  WARPSYNC.COLLECTIVE R15, `(.L_x_14166) ;  /* 0x000000000f087348 */ /* 0x000fea0003c00000 */
[----:B------:R0:W1:Y:S02]  /*14980*/  SHFL.IDX P6, R14, R13, R12, R11 ;  /* 0x0000000c0d0e7389 */ /* 0x00006400000c000b */
[----:B01----:R-:W-:Y:S01]  /*14990*/  ENDCOLLECTIVE ;  /* 0x000000000000791b */ /* 0x003fe20003800000 */
.L_x_14166:
        /* <DEDUP_REMOVED lines=16> */
.L_x_14167:
[----:B------:R-:W-:Y:S02]  /*14aa0*/  IMAD.MOV.U32 R13, RZ, RZ, R4 ;  /* 0x000000ffff0d7224 */ /* 0x000fe400078e0004 */
[----:B------:R-:W-:Y:S02]  /*14ab0*/  IMAD.MOV.U32 R12, RZ, RZ, 0x7 ;  /* 0x00000007ff0c7424 */ /* 0x000fe400078e00ff */
[----:B------:R-:W-:-:S07]  /*14ac0*/  IMAD.MOV.U32 R3, RZ, RZ, R14 ;  /* 0x000000ffff037224 */ /* 0x000fce00078e000e */
[----:B------:R-:W-:Y:S05]  /*14ad0*/  WARPSYNC.COLLECTIVE R15, `(.L_x_14168) ;  /* 0x000000000f087348 */ /* 0x000fea0003c00000 */
[----:B------:R0:W1:Y:S02]  /*14ae0*/  SHFL.IDX P6, R14, R13, R12, R11 ;  /* 0x0000000c0d0e7389 */ /* 0x00006400000c000b */
[----:B01----:R-:W-:Y:S01]  /*14af0*/  ENDCOLLECTIVE ;  /* 0x000000000000791b */ /* 0x003fe20003800000 */
.L_x_14168:
        /* <DEDUP_REMOVED lines=14> */
.L_x_14169:
[----:B------:R-:W-:Y:S05]  /*14be0*/  BRA `(.L_x_14170) ;  /* 0xffffffbc002c7947 */ /* 0x000fea000383ffff */
.L_x_14084:
[----:B0-----:R0:W1:Y:S02]  /*14bf0*/  SYNCS.PHASECHK.TRANS64.TRYWAIT P0, [R23+URZ+0x22820], R0 ;  /* 0x02282000170075a7 */ /* 0x001064000800017f */
[----:B-1----:R-:W-:Y:S05]  /*14c00*/  @!P0 NANOSLEEP.SYNCS 0x989680 ;  /* 0x009896800000895d */ /* 0x002fea0003900000 */
[----:B------:R-:W1:Y:S02]  /*14c10*/  @!P0 SYNCS.PHASECHK.TRANS64 P0, [R23+URZ+0x22820], R0 ;  /* 0x02282000170085a7 */ /* 0x000e64000800007f */
[----:B-1----:R-:W-:Y:S05]  /*14c20*/  @!P0 BRA `(.L_x_14084) ;  /* 0xfffffffc00f08947 */ /* 0x002fea000383ffff */
[----:B------:R-:W-:Y:S05]  /*14c30*/  BRA `(.L_x_14171) ;  /* 0xffffffbc00887947 */ /* 0x000fea000383ffff */
.L_x_14087:
[----:B0-----:R0:W1:Y:S02]  /*14c40*/  SYNCS.PHASECHK.TRANS64.TRYWAIT P0, [R33+URZ+0x22860], R0 ;  /* 0x02286000210075a7 */ /* 0x001064000800017f */
[----:B-1----:R-:W-:Y:S05]  /*14c50*/  @!P0 NANOSLEEP.SYNCS 0x989680 ;  /* 0x009896800000895d */ /* 0x002fea0003900000 */
[----:B------:R-:W1:Y:S02]  /*14c60*/  @!P0 SYNCS.PHASECHK.TRANS64 P0, [R33+URZ+0x22860], R0 ;  /* 0x02286000210085a7 */ /* 0x000e64000800007f */
[----:B-1----:R-:W-:Y:S05]  /*14c70*/  @!P0 BRA `(.L_x_14087) ;  /* 0xfffffffc00f08947 */ /* 0x002fea000383ffff */
[----:B------:R-:W-:Y:S05]  /*14c80*/  BRA `(.L_x_14172) ;  /* 0xffffffbc00987947 */ /* 0x000fea000383ffff */
.L_x_14088:
        /* <DEDUP_REMOVED lines=8> */
.L_x_14174:
[----:B------:R-:W-:Y:S05]  /*14d10*/  BSYNC B0 ;  /* 0x0000000000007941 */ /* 0x000fea0003800000 */
.L_x_14173:
        /* <DEDUP_REMOVED lines=13> */
.L_x_14175:
        /* <DEDUP_REMOVED lines=11> */
.L_x_14176:
        /* <DEDUP_REMOVED lines=17> */
.L_x_14177:
[----:B------:R-:W-:Y:S02]  /*14fb0*/  IMAD.MOV.U32 R13, RZ, RZ, R6 ;  /* 0x000000ffff0d7224 */ /* 0x000fe400078e0006 */
[----:B------:R-:W-:Y:S01]  /*14fc0*/  IMAD.MOV.U32 R12, RZ, RZ, 0x2 ;  /* 0x00000002ff0c7424 */ /* 0x000fe200078e00ff */
[----:B------:R-:W-:-:S13]  /*14fd0*/  IADD3 R2, P4, R14, R0, RZ ;  /* 0x000000000e027210 */ /* 0x000fda0007f9e0ff */
[----:B------:R-:W-:Y:S05]  /*14fe0*/  WARPSYNC.COLLECTIVE R15, `(.L_x_14178) ;  /* 0x000000000f087348 */ /* 0x000fea0003c00000 */
[----:B------:R0:W1:Y:S02]  /*14ff0*/  SHFL.IDX P6, R14, R13, R12, R11 ;  /* 0x0000000c0d0e7389 */ /* 0x00006400000c000b */
[----:B01----:R-:W-:Y:S01]  /*15000*/  ENDCOLLECTIVE ;  /* 0x000000000000791b */ /* 0x003fe20003800000 */
.L_x_14178:
        /* <DEDUP_REMOVED lines=17> */
.L_x_14179:
[----:B------:R-:W-:Y:S02]  /*15120*/  IMAD.MOV.U32 R13, RZ, RZ, R6 ;  /* 0x000000ffff0d7224 */ /* 0x000fe400078e0006 */
[----:B------:R-:W-:Y:S01]  /*15130*/  IMAD.MOV.U32 R12, RZ, RZ, 0x3 ;  /* 0x00000003ff0c7424 */ /* 0x000fe200078e00ff */
[----:B------:R-:W-:-:S13]  /*15140*/  IADD3 R2, P4, R14, R0, RZ ;  /* 0x000000000e027210 */ /* 0x000fda0007f9e0ff */
[----:B------:R-:W-:Y:S05]  /*15150*/  WARPSYNC.COLLECTIVE R15, `(.L_x_14180) ;  /* 0x000000000f087348 */ /* 0x000fea0003c00000 */
[----:B------:R0:W1:Y:S02]  /*15160*/  SHFL.IDX P6, R14, R13, R12, R11 ;  /* 0x0000000c0d0e7389 */ /* 0x00006400000c000b */
[----:B01----:R-:W-:Y:S01]  /*15170*/  ENDCOLLECTIVE ;  /* 0x000000000000791b */ /* 0x003fe20003800000 */
.L_x_14180:
        /* <DEDUP_REMOVED lines=17> */
.L_x_14181:
[----:B------:R-:W-:Y:S02]  /*15290*/  IMAD.MOV.U32 R13, RZ, RZ, R6 ;  /* 0x000000ffff0d7224 */ /* 0x000fe400078e0006 */
[----:B------:R-:W-:Y:S01]  /*152a0*/  IMAD.MOV.U32 R12, RZ, RZ, 0x4 ;  /* 0x00000004ff0c7424 */ /* 0x000fe200078e00ff */
[----:B------:R-:W-:-:S13]  /*152b0*/  IADD3 R2, P4, R14, R0, RZ ;  /* 0x000000000e027210 */ /* 0x000fda0007f9e0ff */
[----:B------:R-:W-:Y:S05]  /*152c0*/  WARPSYNC.COLLECTIVE R15, `(.L_x_14182) ;  /* 0x000000000f087348 */ /* 0x000fea0003c00000 */
[----:B------:R0:W1:Y:S02]  /*152d0*/  SHFL.IDX P6, R14, R13, R12, R11 ;  /* 0x0000000c0d0e7389 */ /* 0x00006400000c000b */
[----:B01----:R-:W-:Y:S01]  /*152e0*/  ENDCOLLECTIVE ;  /* 0x000000000000791b */ /* 0x003fe20003800000 */
.L_x_14182:
        /* <DEDUP_REMOVED lines=17> */
.L_x_14183:
[----:B------:R-:W-:Y:S02]  /*15400*/  IMAD.MOV.U32 R13, RZ, RZ, R6 ;  /* 0x000000ffff0d7224 */ /* 0x000fe400078e0006 */
[----:B------:R-:W-:Y:S01]  /*15410*/  IMAD.MOV.U32 R12, RZ, RZ, 0x5 ;  /* 0x00000005ff0c7424 */ /* 0x000fe200078e00ff */
[----:B------:R-:W-:-:S13]  /*15420*/  IADD3 R2, P4, R14, R0, RZ ;  /* 0x000000000e027210 */ /* 0x000fda0007f9e0ff */
[----:B------:R-:W-:Y:S05]  /*15430*/  WARPSYNC.COLLECTIVE R15, `(.L_x_14184) ;  /* 0x000000000f087348 */ /* 0x000fea0003c00000 */
[----:B------:R0:W1:Y:S02]  /*15440*/  SHFL.IDX P6, R14, R13, R12, R11 ;  /* 0x0000000c0d0e7389 */ /* 0x00006400000c000b */
[----:B01----:R-:W-:Y:S01]  /*15450*/  ENDCOLLECTIVE ;  /* 0x000000000000791b */ /* 0x003fe20003800000 */
.L_x_14184:
        /* <DEDUP_REMOVED lines=12> */
.L_x_14185:
        /* <DEDUP_REMOVED lines=9> */
.L_x_14095:
[----:B0-----:R0:W1:Y:S02]  /*155b0*/  SYNCS.PHASECHK.TRANS64.TRYWAIT P0, [R10+URZ+0x22840], R20 ;  /* 0x022840140a0075a7 */ /* 0x001064000800017f */
[----:B-1----:R-:W-:Y:S05]  /*155c0*/  @!P0 NANOSLEEP.SYNCS 0x989680 ;  /* 0x009896800000895d */ /* 0x002fea0003900000 */
[----:B------:R-:W1:Y:S02]  /*155d0*/  @!P0 SYNCS.PHASECHK.TRANS64 P0, [R10+URZ+0x22840], R20 ;  /* 0x022840140a0085a7 */ /* 0x000e64000800007f */
[----:B-1----:R-:W-:Y:S05]  /*155e0*/  @!P0 BRA `(.L_x_14095) ;  /* 0xfffffffc00f08947 */ /* 0x002fea000383ffff */
[----:B------:R-:W-:Y:S05]  /*155f0*/  BRA `(.L_x_14187) ;  /* 0xffffffbc00fc7947 */ /* 0x000fea000383ffff */
.L_x_14096:
        /* <DEDUP_REMOVED lines=8> */
.L_x_14189:
[----:B------:R-:W-:Y:S05]  /*15680*/  BSYNC B1 ;  /* 0x0000000000017941 */ /* 0x000fea0003800000 */
.L_x_14188:
        /* <DEDUP_REMOVED lines=9> */
.L_x_14190:
[----:B------:R-:W-:Y:S02]  /*15720*/  IMAD.MOV.U32 R13, RZ, RZ, R8 ;  /* 0x000000ffff0d7224 */ /* 0x000fe400078e0008 */
[----:B------:R-:W-:Y:S02]  /*15730*/  IMAD.MOV.U32 R12, RZ, RZ, 0x1 ;  /* 0x00000001ff0c7424 */ /* 0x000fe400078e00ff */
[----:B------:R-:W-:-:S07]  /*15740*/  IMAD.MOV.U32 R2, RZ, RZ, R14 ;  /* 0x000000ffff027224 */ /* 0x000fce00078e000e */
[----:B------:R-:W-:Y:S05]  /*15750*/  WARPSYNC.COLLECTIVE R15, `(.L_x_14191) ;  /* 0x000000000f087348 */ /* 0x000fea0003c00000 */
[----:B------:R0:W1:Y:S02]  /*15760*/  SHFL.IDX P6, R14, R13, R12, R11 ;  /* 0x0000000c0d0e7389 */ /* 0x00006400000c000b */
[----:B01----:R-:W-:Y:S01]  /*15770*/  ENDCOLLECTIVE ;  /* 0x000000000000791b */ /* 0x003fe20003800000 */
.L_x_14191:
        /* <DEDUP_REMOVED lines=11> */
.L_x_14192:
[----:B------:R-:W-:Y:S02]  /*15830*/  IMAD.MOV.U32 R13, RZ, RZ, R8 ;  /* 0x000000ffff0d7224 */ /* 0x000fe400078e0008 */
[----:B------:R-:W-:Y:S02]  /*15840*/  IMAD.MOV.U32 R12, RZ, RZ, 0x2 ;  /* 0x00000002ff0c7424 */ /* 0x000fe400078e00ff */
[----:B------:R-:W-:-:S07]  /*15850*/  IMAD.MOV.U32 R2, RZ, RZ, R14 ;  /* 0x000000ffff027224 */ /* 0x000fce00078e000e */
[----:B------:R-:W-:Y:S05]  /*15860*/  WARPSYNC.COLLECTIVE R15, `(.L_x_14193) ;  /* 0x000000000f087348 */ /* 0x000fea0003c00000 */
[----:B------:R0:W1:Y:S02]  /*15870*/  SHFL.IDX P6, R14, R13, R12, R11 ;  /* 0x0000000c0d0e7389 */ /* 0x00006400000c000b */
[----:B01----:R-:W-:Y:S01]  /*15880*/  ENDCOLLECTIVE ;  /* 0x000000000000791b */ /* 0x003fe20003800000 */
.L_x_14193:
        /* <DEDUP_REMOVED lines=11> */
.L_x_14194:
[----:B------:R-:W-:Y:S02]  /*15940*/  IMAD.MOV.U32 R13, RZ, RZ, R8 ;  /* 0x000000ffff0d7224 */ /* 0x000fe400078e0008 */
[----:B------:R-:W-:Y:S02]  /*15950*/  IMAD.MOV.U32 R12, RZ, RZ, 0x3 ;  /* 0x00000003ff0c7424 */ /* 0x000fe400078e00ff */
[----:B------:R-:W-:-:S07]  /*15960*/  IMAD.MOV.U32 R2, RZ, RZ, R14 ;  /* 0x000000ffff027224 */ /* 0x000fce00078e000e */
[----:B------:R-:W-:Y:S05]  /*15970*/  WARPSYNC.COLLECTIVE R15, `(.L_x_14195) ;  /* 0x000000000f087348 */ /* 0x000fea0003c00000 */
[----:B------:R0:W1:Y:S02]  /*15980*/  SHFL.IDX P6, R14, R13, R12, R11 ;  /* 0x0000000c0d0e7389 */ /* 0x00006400000c000b */
[----:B01----:R-:W-:Y:S01]  /*15990*/  ENDCOLLECTIVE ;  /* 0x000000000000791b */ /* 0x003fe20003800000 */
.L_x_14195:
        /* <DEDUP_REMOVED lines=11> */
.L_x_14196:
[----:B------:R-:W-:Y:S02]  /*15a50*/  IMAD.MOV.U32 R13, RZ, RZ, R8 ;  /* 0x000000ffff0d7224 */ /* 0x000fe400078e0008 */
[----:B------:R-:W-:Y:S02]  /*15a60*/  IMAD.MOV.U32 R12, RZ, RZ, 0x4 ;  /* 0x00000004ff0c7424 */ /* 0x000fe400078e00ff */
[----:B------:R-:W-:-:S07]  /*15a70*/  IMAD.MOV.U32 R2, RZ, RZ, R14 ;  /* 0x000000ffff027224 */ /* 0x000fce00078e000e */
[----:B------:R-:W-:Y:S05]  /*15a80*/  WARPSYNC.COLLECTIVE R15, `(.L_x_14197) ;  /* 0x000000000f087348 */ /* 0x000fea0003c00000 */
[----:B------:R0:W1:Y:S02]  /*15a90*/  SHFL.IDX P6, R14, R13, R12, R11 ;  /* 0x0000000c0d0e7389 */ /* 0x00006400000c000b */
[----:B01----:R-:W-:Y:S01]  /*15aa0*/  ENDCOLLECTIVE ;  /* 0x000000000000791b */ /* 0x003fe20003800000 */
.L_x_14197:
        /* <DEDUP_REMOVED lines=11> */
.L_x_14198:
[----:B------:R-:W-:Y:S02]  /*15b60*/  IMAD.MOV.U32 R13, RZ, RZ, R8 ;  /* 0x000000ffff0d7224 */ /* 0x000fe400078e0008 */
[----:B------:R-:W-:Y:S02]  /*15b70*/  IMAD.MOV.U32 R12, RZ, RZ, 0x5 ;  /* 0x00000005ff0c7424 */ /* 0x000fe400078e00ff */
[----:B------:R-:W-:-:S07]  /*15b80*/  IMAD.MOV.U32 R2, RZ, RZ, R14 ;  /* 0x000000ffff027224 */ /* 0x000fce00078e000e */
[----:B------:R-:W-:Y:S05]  /*15b90*/  WARPSYNC.COLLECTIVE R15, `(.L_x_14199) ;  /* 0x000000000f087348 */ /* 0x000fea0003c00000 */
[----:B------:R0:W1:Y:S02]  /*15ba0*/  SHFL.IDX P6, R14, R13, R12, R11 ;  /* 0x0000000c0d0e7389 */ /* 0x00006400000c000b */
[----:B01----:R-:W-:Y:S01]  /*15bb0*/  ENDCOLLECTIVE ;  /* 0x000000000000791b */ /* 0x003fe20003800000 */
.L_x_14199:
        /* <DEDUP_REMOVED lines=11> */
.L_x_14200:
[----:B------:R-:W-:Y:S05]  /*15c70*/  BRA `(.L_x_14201) ;  /* 0xffffffbc00247947 */ /* 0x000fea000383ffff */
.L_x_14101:
[----:B--2---:R2:W3:Y:S02]  /*15c80*/  SYNCS.PHASECHK.TRANS64.TRYWAIT P0, [R10+URZ+0x22860], R20 ;  /* 0x022860140a0075a7 */ /* 0x0044e4000800017f */
[----:B---3--:R-:W-:Y:S05]  /*15c90*/  @!P0 NANOSLEEP.SYNCS 0x989680 ;  /* 0x009896800000895d */ /* 0x008fea0003900000 */
[----:B------:R-:W3:Y:S02]  /*15ca0*/  @!P0 SYNCS.PHASECHK.TRANS64 P0, [R10+URZ+0x22860], R20 ;  /* 0x022860140a0085a7 */ /* 0x000ee4000800007f */
[----:B---3--:R-:W-:Y:S05]  /*15cb0*/  @!P0 BRA `(.L_x_14101) ;  /* 0xfffffffc00f08947 */ /* 0x008fea000383ffff */
[----:B------:R-:W-:Y:S05]  /*15cc0*/  BRA `(.L_x_14202) ;  /* 0xffffffbc00747947 */ /* 0x000fea000383ffff */
.L_x_14102:
        /* <DEDUP_REMOVED lines=8> */
.L_x_14204:
[----:B------:R-:W-:Y:S05]  /*15d50*/  BSYNC B1 ;  /* 0x0000000000017941 */ /* 0x000fea0003800000 */
.L_x_14203:
        /* <DEDUP_REMOVED lines=9> */
.L_x_14205:
[----:B------:R-:W-:Y:S02]  /*15df0*/  IMAD.MOV.U32 R13, RZ, RZ, R25 ;  /* 0x000000ffff0d7224 */ /* 0x000fe400078e0019 */
[----:B------:R-:W-:Y:S01]  /*15e00*/  IMAD.MOV.U32 R12, RZ, RZ, 0x1 ;  /* 0x00000001ff0c7424 */ /* 0x000fe200078e00ff */
[----:B------:R-:W-:-:S13]  /*15e10*/  IADD3 R2, P0, R14, R0, RZ ;  /* 0x000000000e027210 */ /* 0x000fda0007f1e0ff */
[----:B------:R-:W-:Y:S05]  /*15e20*/  WARPSYNC.COLLECTIVE R15, `(.L_x_14206) ;  /* 0x000000000f087348 */ /* 0x000fea0003c00000 */
[----:B------:R0:W1:Y:S02]  /*15e30*/  SHFL.IDX P6, R14, R13, R12, R11 ;  /* 0x0000000c0d0e7389 */ /* 0x00006400000c000b */
[----:B01----:R-:W-:Y:S01]  /*15e40*/  ENDCOLLECTIVE ;  /* 0x000000000000791b */ /* 0x003fe20003800000 */
.L_x_14206:
        /* <DEDUP_REMOVED lines=13> */
.L_x_14207:
[----:B------:R-:W-:Y:S02]  /*15f20*/  IMAD.MOV.U32 R13, RZ, RZ, R25 ;  /* 0x000000ffff0d7224 */ /* 0x000fe400078e0019 */
[----:B------:R-:W-:Y:S01]  /*15f30*/  IMAD.MOV.U32 R12, RZ, RZ, 0x2 ;  /* 0x00000002ff0c7424 */ /* 0x000fe200078e00ff */
[----:B------:R-:W-:-:S13]  /*15f40*/  IADD3 R2, P0, R14, R0, RZ ;  /* 0x000000000e027210 */ /* 0x000fda0007f1e0ff */
[----:B------:R-:W-:Y:S05]  /*15f50*/  WARPSYNC.COLLECTIVE R15, `(.L_x_14208) ;  /* 0x000000000f087348 */ /* 0x000fea0003c00000 */
[----:B------:R0:W1:Y:S02]  /*15f60*/  SHFL.IDX P6, R14, R13, R12, R11 ;  /* 0x0000000c0d0e7389 */ /* 0x00006400000c000b */
[----:B01----:R-:W-:Y:S01]  /*15f70*/  ENDCOLLECTIVE ;  /* 0x000000000000791b */ /* 0x003fe20003800000 */
.L_x_14208:
        /* <DEDUP_REMOVED lines=13> */
.L_x_14209:
[----:B------:R-:W-:Y:S02]  /*16050*/  IMAD.MOV.U32 R13, RZ, RZ, R25 ;  /* 0x000000ffff0d7224 */ /* 0x000fe400078e0019 */
[----:B------:R-:W-:Y:S02]  /*16060*/  IMAD.MOV.U32 R12, RZ, RZ, 0x3 ;  /* 0x00000003ff0c7424 */ /* 0x000fe400078e00ff */
[----:B------:R-:W-:-:S07]  /*16070*/  IMAD.MOV.U32 R8, RZ, RZ, R14 ;  /* 0x000000ffff087224 */ /* 0x000fce00078e000e */
[----:B------:R-:W-:Y:S05]  /*16080*/  WARPSYNC.COLLECTIVE R15, `(.L_x_14210) ;  /* 0x000000000f087348 */ /* 0x000fea0003c00000 */
[----:B------:R0:W1:Y:S02]  /*16090*/  SHFL.IDX P6, R14, R13, R12, R11 ;  /* 0x0000000c0d0e7389 */ /* 0x00006400000c000b */
[----:B01----:R-:W-:Y:S01]  /*160a0*/  ENDCOLLECTIVE ;  /* 0x000000000000791b */ /* 0x003fe20003800000 */
.L_x_14210:
        /* <DEDUP_REMOVED lines=14> */
.L_x_14211:
[----:B------:R-:W-:Y:S02]  /*16190*/  IMAD.MOV.U32 R13, RZ, RZ, R25 ;  /* 0x000000ffff0d7224 */ /* 0x000fe400078e0019 */
[----:B------:R-:W-:Y:S01]  /*161a0*/  IMAD.MOV.U32 R12, RZ, RZ, 0x4 ;  /* 0x00000004ff0c7424 */ /* 0x000fe200078e00ff */
[----:B------:R-:W-:-:S13]  /*161b0*/  IADD3 R2, P0, R14, R0, RZ ;  /* 0x000000000e027210 */ /* 0x000fda0007f1e0ff */
[----:B------:R-:W-:Y:S05]  /*161c0*/  WARPSYNC.COLLECTIVE R15, `(.L_x_14212) ;  /* 0x000000000f087348 */ /* 0x000fea0003c00000 */
[----:B------:R0:W1:Y:S02]  /*161d0*/  SHFL.IDX P6, R14, R13, R12, R11 ;  /* 0x0000000c0d0e7389 */ /* 0x00006400000c000b */
[----:B01----:R-:W-:Y:S01]  /*161e0*/  ENDCOLLECTIVE ;  /* 0x000000000000791b */ /* 0x003fe20003800000 */
.L_x_14212:
        /* <DEDUP_REMOVED lines=13> */
.L_x_14213:
[----:B------:R-:W-:Y:S02]  /*162c0*/  IMAD.MOV.U32 R13, RZ, RZ, R25 ;  /* 0x000000ffff0d7224 */ /* 0x000fe400078e0019 */
[----:B------:R-:W-:Y:S01]  /*162d0*/  IMAD.MOV.U32 R12, RZ, RZ, 0x5 ;  /* 0x00000005ff0c7424 */ /* 0x000fe200078e00ff */
[----:B------:R-:W-:-:S13]  /*162e0*/  IADD3 R2, P0, R14, R0, RZ ;  /* 0x000000000e027210 */ /* 0x000fda0007f1e0ff */
[----:B------:R-:W-:Y:S05]  /*162f0*/  WARPSYNC.COLLECTIVE R15, `(.L_x_14214) ;  /* 0x000000000f087348 */ /* 0x000fea0003c00000 */
[----:B------:R0:W1:Y:S02]  /*16300*/  SHFL.IDX P6, R14, R13, R12, R11 ;  /* 0x0000000c0d0e7389 */ /* 0x00006400000c000b */
[----:B01----:R-:W-:Y:S01]  /*16310*/  ENDCOLLECTIVE ;  /* 0x000000000000791b */ /* 0x003fe20003800000 */
.L_x_14214:
        /* <DEDUP_REMOVED lines=13> */
.L_x_14215:
[----:B------:R-:W-:Y:S05]  /*163f0*/  BRA `(.L_x_14216) ;  /* 0xffffffb800b47947 */ /* 0x000fea000383ffff */
.L_x_14110:
        /* <DEDUP_REMOVED lines=8> */
.L_x_14218:
[----:B------:R-:W-:Y:S05]  /*16480*/  BSYNC B0 ;  /* 0x0000000000007941 */ /* 0x000fea0003800000 */
.L_x_14217:
        /* <DEDUP_REMOVED lines=9> */
.L_x_14219:
        /* <DEDUP_REMOVED lines=24> */
.L_x_14220:
[----:B------:R-:W-:Y:S01]  /*166a0*/  IMAD.MOV.U32 R12, RZ, RZ, 0x2 ;  /* 0x00000002ff0c7424 */ /* 0x000fe200078e00ff */
[----:B------:R-:W-:-:S05]  /*166b0*/  SEL R14, R14, RZ, P1 ;  /* 0x000000ff0e0e7207 */ /* 0x000fca0000800000 */
[----:B------:R-:W-:-:S04]  /*166c0*/  IMAD.IADD R5, R13, 0x1, R14 ;  /* 0x000000010d057824 */ /* 0x000fc800078e020e */
[----:B------:R-:W-:-:S07]  /*166d0*/  IMAD.MOV.U32 R13, RZ, RZ, R5 ;  /* 0x000000ffff0d7224 */ /* 0x000fce00078e0005 */
[----:B------:R-:W-:Y:S05]  /*166e0*/  WARPSYNC.COLLECTIVE R15, `(.L_x_14221) ;  /* 0x000000000f087348 */ /* 0x000fea0003c00000 */
[----:B------:R0:W1:Y:S02]  /*166f0*/  SHFL.UP P6, R14, R13, R12, R11 ;  /* 0x0400000c0d0e7389 */ /* 0x00006400000c000b */
[----:B01----:R-:W-:Y:S01]  /*16700*/  ENDCOLLECTIVE ;  /* 0x000000000000791b */ /* 0x003fe20003800000 */
.L_x_14221:
[----:B------:R-:W-:Y:S01]  /*16710*/  IMAD.MOV.U32 R12, RZ, RZ, 0x4 ;  /* 0x00000004ff0c7424 */ /* 0x000fe200078e00ff */
[----:B------:R-:W-:-:S05]  /*16720*/  SEL R2, R14, RZ, P2 ;  /* 0x000000ff0e027207 */ /* 0x000fca0001000000 */
[----:B------:R-:W-:-:S04]  /*16730*/  IMAD.IADD R2, R5, 0x1, R2 ;  /* 0x0000000105027824 */ /* 0x000fc800078e0202 */
[----:B------:R-:W-:-:S07]  /*16740*/  IMAD.MOV.U32 R13, RZ, RZ, R2 ;  /* 0x000000ffff0d7224 */ /* 0x000fce00078e0002 */
[----:B------:R-:W-:Y:S05]  /*16750*/  WARPSYNC.COLLECTIVE R15, `(.L_x_14222) ;  /* 0x000000000f087348 */ /* 0x000fea0003c00000 */
[----:B------:R0:W1:Y:S02]  /*16760*/  SHFL.UP P6, R14, R13, R12, R11 ;  /* 0x0400000c0d0e7389 */ /* 0x00006400000c000b */
[----:B01----:R-:W-:Y:S01]  /*16770*/  ENDCOLLECTIVE ;  /* 0x000000000000791b */ /* 0x003fe20003800000 */
.L_x_14222:
[----:B------:R-:W-:Y:S01]  /*16780*/  IMAD.MOV.U32 R12, RZ, RZ, 0x8 ;  /* 0x00000008ff0c7424 */ /* 0x000fe200078e00ff */
[----:B------:R-:W-:-:S05]  /*16790*/  SEL R3, R14, RZ, P3 ;  /* 0x000000ff0e037207 */ /* 0x000fca0001800000 */
[----:B------:R-:W-:-:S04]  /*167a0*/  IMAD.IADD R3, R2, 0x1, R3 ;  /* 0x0000000102037824 */ /* 0x000fc800078e0203 */
[----:B------:R-:W-:-:S07]  /*167b0*/  IMAD.MOV.U32 R13, RZ, RZ, R3 ;  /* 0x000000ffff0d7224 */ /* 0x000fce00078e0003 */
[----:B------:R-:W-:Y:S05]  /*167c0*/  WARPSYNC.COLLECTIVE R15, `(.L_x_14223) ;  /* 0x000000000f087348 */ /* 0x000fea0003c00000 */
[----:B------:R0:W1:Y:S02]  /*167d0*/  SHFL.UP P6, R14, R13, R12, R11 ;  /* 0x0400000c0d0e7389 */ /* 0x00006400000c000b */
[----:B01----:R-:W-:Y:S01]  /*167e0*/  ENDCOLLECTIVE ;  /* 0x000000000000791b */ /* 0x003fe20003800000 */
.L_x_14223:
[----:B------:R-:W-:Y:S01]  /*167f0*/  IMAD.MOV.U32 R12, RZ, RZ, 0x10 ;  /* 0x00000010ff0c7424 */ /* 0x000fe200078e00ff */
[----:B------:R-:W-:-:S05]  /*16800*/  SEL R14, R14, RZ, P4 ;  /* 0x000000ff0e0e7207 */ /* 0x000fca0002000000 */
[----:B------:R-:W-:-:S04]  /*16810*/  IMAD.IADD R5, R3, 0x1, R14 ;  /* 0x0000000103057824 */ /* 0x000fc800078e020e */
[----:B------:R-:W-:-:S07]  /*16820*/  IMAD.MOV.U32 R13, RZ, RZ, R5 ;  /* 0x000000ffff0d7224 */ /* 0x000fce00078e0005 */
[----:B------:R-:W-:Y:S05]  /*16830*/  WARPSYNC.COLLECTIVE R15, `(.L_x_14224) ;  /* 0x000000000f087348 */ /* 0x000fea0003c00000 */
[----:B------:R0:W1:Y:S02]  /*16840*/  SHFL.UP P6, R14, R13, R12, R11 ;  /* 0x0400000c0d0e7389 */ /* 0x00006400000c000b */
[----:B01----:R-:W-:Y:S01]  /*16850*/  ENDCOLLECTIVE ;  /* 0x000000000000791b */ /* 0x003fe20003800000 */
.L_x_14224:
        /* <DEDUP_REMOVED lines=8> */
.L_x_14225:
[----:B------:R-:W-:Y:S05]  /*168e0*/  BRA `(.L_x_14226) ;  /* 0xffffffbc00147947 */ /* 0x000fea000383ffff */
.L_x_14113:
[----:B------:R-:W-:Y:S01]  /*168f0*/  BSSY B0, `(.L_x_14227) ;  /* 0x0000007000007945 */ /* 0x000fe20003800000 */
[----:B------:R-:W-:Y:S02]  /*16900*/  IMAD.MOV.U32 R12, RZ, RZ, 0x1 ;  /* 0x00000001ff0c7424 */ /* 0x000fe400078e00ff */
[----:B------:R-:W-:Y:S02]  /*16910*/  IMAD.MOV.U32 R11, RZ, RZ, RZ ;  /* 0x000000ffff0b7224 */ /* 0x000fe400078e00ff */
[----:B------:R-:W-:-:S07]  /*16920*/  IMAD.MOV.U32 R15, RZ, RZ, -0x1 ;  /* 0xffffffffff0f7424 */ /* 0x000fce00078e00ff */
[----:B01----:R-:W-:Y:S05]  /*16930*/  WARPSYNC.COLLECTIVE R15, `(.L_x_14228) ;  /* 0x000000000f087348 */ /* 0x003fea0003c00000 */
[----:B------:R2:W3:Y:S02]  /*16940*/  SHFL.UP P6, R14, R13, R12, R11 ;  /* 0x0400000c0d0e7389 */ /* 0x0004e400000c000b */
[----:B0123--:R-:W-:Y:S01]  /*16950*/  ENDCOLLECTIVE ;  /* 0x000000000000791b */ /* 0x00ffe20003800000 */
.L_x_14228:
[----:B------:R-:W-:Y:S05]  /*16960*/  BSYNC B0 ;  /* 0x0000000000007941 */ /* 0x000fea0003800000 */
.L_x_14227:
        /* <DEDUP_REMOVED lines=8> */
.L_x_14229:
[----:B------:R-:W-:Y:S01]  /*169f0*/  IMAD.MOV.U32 R12, RZ, RZ, 0x4 ;  /* 0x00000004ff0c7424 */ /* 0x000fe200078e00ff */
[----:B------:R-:W-:-:S05]  /*16a00*/  SEL R2, R14, RZ, P2 ;  /* 0x000000ff0e027207 */ /* 0x000fca0001000000 */
[----:B------:R-:W-:-:S04]  /*16a10*/  IMAD.IADD R2, R13, 0x1, R2 ;  /* 0x000000010d027824 */ /* 0x000fc800078e0202 */
[----:B------:R-:W-:-:S07]  /*16a20*/  IMAD.MOV.U32 R13, RZ, RZ, R2 ;  /* 0x000000ffff0d7224 */ /* 0x000fce00078e0002 */
[----:B------:R-:W-:Y:S05]  /*16a30*/  WARPSYNC.COLLECTIVE R15, `(.L_x_14230) ;  /* 0x000000000f087348 */ /* 0x000fea0003c00000 */
[----:B------:R0:W1:Y:S02]  /*16a40*/  SHFL.UP P6, R14, R13, R12, R11 ;  /* 0x0400000c0d0e7389 */ /* 0x00006400000c000b */
[----:B01----:R-:W-:Y:S01]  /*16a50*/  ENDCOLLECTIVE ;  /* 0x000000000000791b */ /* 0x003fe20003800000 */
.L_x_14230:
[----:B------:R-:W-:Y:S01]  /*16a60*/  IMAD.MOV.U32 R12, RZ, RZ, 0x8 ;  /* 0x00000008ff0c7424 */ /* 0x000fe200078e00ff */
[----:B------:R-:W-:-:S05]  /*16a70*/  SEL R3, R14, RZ, P3 ;  /* 0x000000ff0e037207 */ /* 0x000fca0001800000 */
[----:B------:R-:W-:-:S04]  /*16a80*/  IMAD.IADD R3, R2, 0x1, R3 ;  /* 0x0000000102037824 */ /* 0x000fc800078e0203 */
[----:B------:R-:W-:-:S07]  /*16a90*/  IMAD.MOV.U32 R13, RZ, RZ, R3 ;  /* 0x000000ffff0d7224 */ /* 0x000fce00078e0003 */
[----:B------:R-:W-:Y:S05]  /*16aa0*/  WARPSYNC.COLLECTIVE R15, `(.L_x_14231) ;  /* 0x000000000f087348 */ /* 0x000fea0003c00000 */
[----:B------:R0:W1:Y:S02]  /*16ab0*/  SHFL.UP P6, R14, R13, R12, R11 ;  /* 0x0400000c0d0e7389 */ /* 0x00006400000c000b */
[----:B01----:R-:W-:Y:S01]  /*16ac0*/  ENDCOLLECTIVE ;  /* 0x000000000000791b */ /* 0x003fe20003800000 */
.L_x_14231:
[----:B------:R-:W-:Y:S01]  /*16ad0*/  IMAD.MOV.U32 R12, RZ, RZ, 0x10 ;  /* 0x00000010ff0c7424 */ /* 0x000fe200078e00ff */
[----:B------:R-:W-:-:S05]  /*16ae0*/  SEL R14, R14, RZ, P4 ;  /* 0x000000ff0e0e7207 */ /* 0x000fca0002000000 */
[----:B------:R-:W-:-:S04]  /*16af0*/  IMAD.IADD R5, R3, 0x1, R14 ;  /* 0x0000000103057824 */ /* 0x000fc800078e020e */
[----:B------:R-:W-:-:S07]  /*16b00*/  IMAD.MOV.U32 R13, RZ, RZ, R5 ;  /* 0x000000ffff0d7224 */ /* 0x000fce00078e0005 */
[----:B------:R-:W-:Y:S05]  /*16b10*/  WARPSYNC.COLLECTIVE R15, `(.L_x_14232) ;  /* 0x000000000f087348 */ /* 0x000fea0003c00000 */
[----:B------:R0:W1:Y:S02]  /*16b20*/  SHFL.UP P6, R14, R13, R12, R11 ;  /* 0x0400000c0d0e7389 */ /* 0x00006400000c000b */
[----:B01----:R-:W-:Y:S01]  /*16b30*/  ENDCOLLECTIVE ;  /* 0x000000000000791b */ /* 0x003fe20003800000 */
.L_x_14232:
        /* <DEDUP_REMOVED lines=8> */
.L_x_14233:
[----:B------:R-:W-:Y:S05]  /*16bc0*/  BRA `(.L_x_14234) ;  /* 0xffffffbc00007947 */ /* 0x000fea000383ffff */
.L_x_14115:
[----:B------:R-:W-:Y:S01]  /*16bd0*/  BSSY B0, `(.L_x_14235) ;  /* 0x0000006000007945 */ /* 0x000fe20003800000 */
[----:B------:R-:W-:Y:S01]  /*16be0*/  PLOP3.LUT P6, PT, P6, PT, PT, 0x8, 0x0 ;  /* 0x000000000000781c */ /* 0x000fe200037ce170 */
[----:B------:R-:W-:-:S12]  /*16bf0*/  IMAD.MOV.U32 R15, RZ, RZ, -0x1 ;  /* 0xffffffffff0f7424 */ /* 0x000fd800078e00ff */
[----:B012---:R-:W-:Y:S05]  /*16c00*/  WARPSYNC.COLLECTIVE R15, `(.L_x_14236) ;  /* 0x000000000f087348 */ /* 0x007fea0003c00000 */
[----:B------:R-:W-:Y:S01]  /*16c10*/  VOTE.ANY R14, PT, P6 ;  /* 0x00000000000e7806 */ /* 0x000fe200030e0100 */
[----:B012---:R-:W-:Y:S06]  /*16c20*/  ENDCOLLECTIVE ;  /* 0x000000000000791b */ /* 0x007fec0003800000 */
.L_x_14236:
[----:B------:R-:W-:Y:S05]  /*16c30*/  BSYNC B0 ;  /* 0x0000000000007941 */ /* 0x000fea0003800000 */
.L_x_14235:
        /* <DEDUP_REMOVED lines=8> */
.L_x_14237:
[----:B------:R-:W-:Y:S02]  /*16cc0*/  IMAD.IADD R19, R12, 0x1, R19 ;  /* 0x000000010c137824 */ /* 0x000fe400078e0213 */
[----:B------:R-:W-:Y:S02]  /*16cd0*/  IMAD.MOV.U32 R13, RZ, RZ, R4 ;  /* 0x000000ffff0d7224 */ /* 0x000fe400078e0004 */
[----:B------:R-:W-:-:S07]  /*16ce0*/  IMAD.MOV.U32 R17, RZ, RZ, R14 ;  /* 0x000000ffff117224 */ /* 0x000fce00078e000e */
[----:B------:R-:W-:Y:S05]  /*16cf0*/  WARPSYNC.COLLECTIVE R15, `(.L_x_14238) ;  /* 0x000000000f087348 */ /* 0x000fea0003c00000 */
[----:B------:R0:W1:Y:S02]  /*16d00*/  SHFL.IDX P6, R14, R13, R12, R11 ;  /* 0x0000000c0d0e7389 */ /* 0x00006400000c000b */
[----:B01----:R-:W-:Y:S01]  /*16d10*/  ENDCOLLECTIVE ;  /* 0x000000000000791b */ /* 0x003fe20003800000 */
.L_x_14238:
[----:B------:R-:W-:Y:S01]  /*16d20*/  IMAD.MOV.U32 R4, RZ, RZ, R14 ;  /* 0x000000ffff047224 */ /* 0x000fe200078e000e */
[----:B------:R-:W-:Y:S06]  /*16d30*/  BRA `(.L_x_14239) ;  /* 0xffffffb800e47947 */ /* 0x000fec000383ffff */
.L_x_14117:
[----:B------:R-:W-:Y:S01]  /*16d40*/  BSSY B0, `(.L_x_14240) ;  /* 0x0000007000007945 */ /* 0x000fe20003800000 */
[----:B------:R-:W-:Y:S02]  /*16d50*/  IMAD.MOV.U32 R13, RZ, RZ, R2 ;  /* 0x000000ffff0d7224 */ /* 0x000fe400078e0002 */
[----:B------:R-:W-:Y:S02]  /*16d60*/  IMAD.MOV.U32 R11, RZ, RZ, 0x1f ;  /* 0x0000001fff0b7424 */ /* 0x000fe400078e00ff */
[----:B------:R-:W-:-:S07]  /*16d70*/  IMAD.MOV.U32 R15, RZ, RZ, -0x1 ;  /* 0xffffffffff0f7424 */ /* 0x000fce00078e00ff */
[----:B012-4-:R-:W-:Y:S05]  /*16d80*/  WARPSYNC.COLLECTIVE R15, `(.L_x_14241) ;  /* 0x000000000f087348 */ /* 0x017fea0003c00000 */
[----:B------:R3:W0:Y:S02]  /*16d90*/  SHFL.IDX P6, R14, R13, R12, R11 ;  /* 0x0000000c0d0e7389 */ /* 0x00062400000c000b */
[----:B01234-:R-:W-:Y:S01]  /*16da0*/  ENDCOLLECTIVE ;  /* 0x000000000000791b */ /* 0x01ffe20003800000 */
.L_x_14241:
[----:B------:R-:W-:Y:S05]  /*16db0*/  BSYNC B0 ;  /* 0x0000000000007941 */ /* 0x000fea0003800000 */
.L_x_14240:
[----:B------:R-:W-:Y:S01]  /*16dc0*/  IMAD.MOV.U32 R6, RZ, RZ, R14 ;  /* 0x000000ffff067224 */ /* 0x000fe200078e000e */
[----:B------:R-:W-:Y:S06]  /*16dd0*/  BRA `(.L_x_14116) ;  /* 0xffffffb800d47947 */ /* 0x000fec000383ffff */
.L_x_14123:
[----:B-1----:R1:W4:Y:S02]  /*16de0*/  SYNCS.PHASECHK.TRANS64.TRYWAIT P0, [R7+URZ+0x22820], R0 ;  /* 0x02282000070075a7 */ /* 0x002324000800017f */
[----:B----4-:R-:W-:Y:S05]  /*16df0*/  @!P0 NANOSLEEP.SYNCS 0x989680 ;  /* 0x009896800000895d */ /* 0x010fea0003900000 */
[----:B------:R-:W4:Y:S02]  /*16e00*/  @!P0 SYNCS.PHASECHK.TRANS64 P0, [R7+URZ+0x22820], R0 ;  /* 0x02282000070085a7 */ /* 0x000f24000800007f */
[----:B----4-:R-:W-:Y:S05]  /*16e10*/  @!P0 BRA `(.L_x_14123) ;  /* 0xfffffffc00f08947 */ /* 0x010fea000383ffff */
[----:B------:R-:W-:Y:S05]  /*16e20*/  BRA `(.L_x_14242) ;  /* 0xffffffc4002c7947 */ /* 0x000fea000383ffff */
.L_x_14124:
        /* <DEDUP_REMOVED lines=11> */
.L_x_14244:
[----:B------:R-:W-:Y:S05]  /*16ee0*/  BSYNC B0 ;  /* 0x0000000000007941 */ /* 0x000fea0003800000 */
.L_x_14243:
[----:B------:R-:W-:Y:S05]  /*16ef0*/  BRA `(.L_x_14245) ;  /* 0xffffffc400147947 */ /* 0x000fea000383ffff */
.L_x_14127:
[----:B------:R-:W-:Y:S01]  /*16f00*/  BSSY B1, `(.L_x_14246) ;  /* 0x0000006000017945 */ /* 0x000fe20003800000 */
[----:B------:R-:W-:-:S07]  /*16f10*/  IMAD.MOV.U32 R15, RZ, RZ, -0x1 ;  /* 0xffffffffff0f7424 */ /* 0x000fce00078e00ff */
[----:B0123--:R-:W-:Y:S05]  /*16f20*/  WARPSYNC.COLLECTIVE R15, `(.L_x_14247) ;  /* 0x000000000f0c7348 */ /* 0x00ffea0003c00000 */
[----:B------:R-:W-:Y:S02]  /*16f30*/  ELECT P6, UR62, PT ;  /* 0x00000000003e782f */ /* 0x000fe400038c0000 */
[----:B------:R-:W-:Y:S01]  /*16f40*/  MOV R14, UR62 ;  /* 0x0000003e000e7c02 */ /* 0x000fe20008000f00 */
[----:B0123--:R-:W-:Y:S10]  /*16f50*/  ENDCOLLECTIVE ;  /* 0x000000000000791b */ /* 0x00fff40003800000 */
.L_x_14247:
[----:B------:R-:W-:Y:S05]  /*16f60*/  BSYNC B1 ;  /* 0x0000000000017941 */ /* 0x000fea0003800000 */
.L_x_14246:
[----:B------:R-:W-:Y:S05]  /*16f70*/  BRA `(.L_x_14248) ;  /* 0xffffffc4000c7947 */ /* 0x000fea000383ffff */
.L_x_14129:
[----:B-1----:R1:W4:Y:S02]  /*16f80*/  SYNCS.PHASECHK.TRANS64.TRYWAIT P1, [R5+URZ+0x22840], R0 ;  /* 0x02284000050075a7 */ /* 0x002324000802017f */
[----:B----4-:R-:W-:Y:S05]  /*16f90*/  @!P1 NANOSLEEP.SYNCS 0x989680 ;  /* 0x009896800000995d */ /* 0x010fea0003900000 */
[----:B------:R-:W4:Y:S02]  /*16fa0*/  @!P1 SYNCS.PHASECHK.TRANS64 P1, [R5+URZ+0x22840], R0 ;  /* 0x02284000050095a7 */ /* 0x000f24000802007f */
[----:B----4-:R-:W-:Y:S05]  /*16fb0*/  @!P1 BRA `(.L_x_14129) ;  /* 0xfffffffc00f09947 */ /* 0x010fea000383ffff */
[----:B------:R-:W-:Y:S05]  /*16fc0*/  BRA `(.L_x_14249) ;  /* 0xffffffc4002c7947 */ /* 0x000fea000383ffff */
.L_x_14131:
[----:B----4-:R4:W0:Y:S02]  /*16fd0*/  SYNCS.PHASECHK.TRANS64.TRYWAIT P1, [R3+URZ+0x22840], R2 ;  /* 0x02284002030075a7 */ /* 0x010824000802017f */
[----:B0-----:R-:W-:Y:S05]  /*16fe0*/  @!P1 NANOSLEEP.SYNCS 0x989680 ;  /* 0x009896800000995d */ /* 0x001fea0003900000 */
[----:B------:R-:W0:Y:S02]  /*16ff0*/  @!P1 SYNCS.PHASECHK.TRANS64 P1, [R3+URZ+0x22840], R2 ;  /* 0x02284002030095a7 */ /* 0x000e24000802007f */
[----:B0-----:R-:W-:Y:S05]  /*17000*/  @!P1 BRA `(.L_x_14131) ;  /* 0xfffffffc00f09947 */ /* 0x001fea000383ffff */
[----:B------:R-:W-:Y:S05]  /*17010*/  BRA `(.L_x_14250) ;  /* 0xffffffc400387947 */ /* 0x000fea000383ffff */
.L_x_14133:
[----:B------:R0:W0:Y:S02]  /*17020*/  SYNCS.PHASECHK.TRANS64.TRYWAIT P1, [R5+URZ+0x22860], R0 ;  /* 0x02286000050075a7 */ /* 0x000024000802017f */
[----:B0-----:R-:W-:Y:S05]  /*17030*/  @!P1 NANOSLEEP.SYNCS 0x989680 ;  /* 0x009896800000995d */ /* 0x001fea0003900000 */
[----:B------:R-:W0:Y:S02]  /*17040*/  @!P1 SYNCS.PHASECHK.TRANS64 P1, [R5+URZ+0x22860], R0 ;  /* 0x02286000050095a7 */ /* 0x000e24000802007f */
[----:B0-----:R-:W-:Y:S05]  /*17050*/  @!P1 BRA `(.L_x_14133) ;  /* 0xfffffffc00f09947 */ /* 0x001fea000383ffff */
[----:B------:R-:W-:Y:S05]  /*17060*/  BRA `(.L_x_14251) ;  /* 0xffffffc400347947 */ /* 0x000fea000383ffff */
.L_x_14252:
        /* <DEDUP_REMOVED lines=9> */
.L_x_15678:


//--------------------- .text._ZN7cutlass13device_kernelIN5flash11enable_sm90INS1_16FlashAttnFwdSm90INS1_25CollectiveMainloopFwdSm90ILi2EN4cute5tupleIJNS5_1CILi1EEES8_S8_EEENS6_IJNS7_ILi128EEENS7_ILi96EEENS7_ILi64EEEEEELi256ENS_6half_tEfNS_4arch4Sm90ELb1ELb0ELb0ELb1ELb1ELb1ELb0ELb1ELb0ELb1ELb1ELb0EEENS1_21CollectiveEpilogueFwdINS6_IJSA_NS7_ILi256EEESB_EEES9_SE_SG_Li256ELb1ELb1ELb1ELb0EEENS1_36VarlenDynamicPersistentTileSchedulerILi128ELi96ELi256ELi128ELb1ELb1ELb1ELb1ELb1ELb1EEEEEEEEEvNT_6ParamsE --------------------------
	.section	.text._ZN7cutlass13device_kernelIN5flash11enable_sm90INS1_16FlashAttnFwdSm90INS1_25CollectiveMainloopFwdSm90ILi2EN4cute5tupleIJNS5_1CILi1EEES8_S8_EEENS6_IJNS7_ILi128EEENS7_ILi96EEENS7_ILi64EEEEEELi256ENS_6half_tEfNS_4arch4Sm90ELb1ELb0ELb0ELb1ELb1ELb1ELb0ELb1ELb0ELb1ELb1ELb0EEENS1_21CollectiveEpilogueFwdINS6_IJSA_NS7_ILi256EEESB_EEES9_SE_SG_Li256ELb1ELb1ELb1ELb0EEENS1_36VarlenDynamicPersistentTileSchedulerILi128ELi96ELi256ELi128ELb1ELb1ELb1ELb1ELb1ELb1EEEEEEEEEvNT_6ParamsE,"ax",@progbits
	.align	128
.text._ZN7cutlass13device_kernelIN5flash11enable_sm90INS1_16FlashAttnFwdSm90INS1_25CollectiveMainloopFwdSm90ILi2EN4cute5tupleIJNS5_1CILi1EEES8_S8_EEENS6_IJNS7_ILi128EEENS7_ILi96EEENS7_ILi64EEEEEELi256ENS_6half_tEfNS_4arch4Sm90ELb1ELb0ELb0ELb1ELb1ELb1ELb0ELb1ELb0ELb1ELb1ELb0EEENS1_21CollectiveEpilogueFwdINS6_IJSA_NS7_ILi256EEESB_EEES9_SE_SG_Li256ELb1ELb1ELb1ELb0EEENS1_36VarlenDynamicPersistentTileSchedulerILi128ELi96ELi256ELi128ELb1ELb1ELb1ELb1ELb1ELb1EEEEEEEEEvNT_6ParamsE:
        .type           _ZN7cutlass13device_kernelIN5flash11enable_sm90INS1_16FlashAttnFwdSm90INS1_25CollectiveMainloopFwdSm90ILi2EN4cute5tupleIJNS5_1CILi1EEES8_S8_EEENS6_IJNS7_ILi128EEENS7_ILi96EEENS7_ILi64EEEEEELi256ENS_6half_tEfNS_4arch4Sm90ELb1ELb0ELb0ELb1ELb1ELb1ELb0ELb1ELb0ELb1ELb1ELb0EEENS1_21CollectiveEpilogueFwdINS6_IJSA_NS7_ILi256EEESB_EEES9_SE_SG_Li256ELb1ELb1ELb1ELb0EEENS1_36VarlenDynamicPersistentTileSchedulerILi128ELi96ELi256ELi128ELb1ELb1ELb1ELb1ELb1ELb1EEEEEEEEEvNT_6ParamsE,@function
        .size           _ZN7cutlass13device_kernelIN5flash11enable_sm90INS1_16FlashAttnFwdSm90INS1_25CollectiveMainloopFwdSm90ILi2EN4cute5tupleIJNS5_1CILi1EEES8_S8_EEENS6_IJNS7_ILi128EEENS7_ILi96EEENS7_ILi64EEEEEELi256ENS_6half_tEfNS_4arch4Sm90ELb1ELb0ELb0ELb1ELb1ELb1ELb0ELb1ELb0ELb1ELb1ELb0EEENS1_21CollectiveEpilogueFwdINS6_IJSA_NS7_ILi256EEESB_EEES9_SE_SG_Li256ELb1ELb1ELb1ELb0EEENS1_36VarlenDynamicPersistentTileSchedulerILi128ELi96ELi256ELi128ELb1ELb1ELb1ELb1ELb1ELb1EEEEEEEEEvNT_6ParamsE,(.L_x_15679 - _ZN7cutlass13device_kernelIN5flash11enable_sm90INS1_16FlashAttnFwdSm90INS1_25CollectiveMainloopFwdSm90ILi2EN4cute5tupleIJNS5_1CILi1EEES8_S8_EEENS6_IJNS7_ILi128EEENS7_ILi96EEENS7_ILi64EEEEEELi256ENS_6half_tEfNS_4arch4Sm90ELb1ELb0ELb0ELb1ELb1ELb1ELb0ELb1ELb0ELb1ELb1ELb0EEENS1_21CollectiveEpilogueFwdINS6_IJSA_NS7_ILi256EEESB_EEES9_SE_SG_Li256ELb1ELb1ELb1ELb0EEENS1_36VarlenDynamicPersistentTileSchedulerILi128ELi96ELi256ELi128ELb1ELb1ELb1ELb1ELb1ELb1EEEEEEEEEvNT_6ParamsE)
        .other          _ZN7cutlass13device_kernelIN5flash11enable_sm90INS1_16FlashAttnFwdSm90INS1_25CollectiveMainloopFwdSm90ILi2EN4cute5tupleIJNS5_1CILi1EEES8_S8_EEENS6_IJNS7_ILi128EEENS7_ILi96EEENS7_ILi64EEEEEELi256ENS_6half_tEfNS_4arch4Sm90ELb1ELb0ELb0ELb1ELb1ELb1ELb0ELb1ELb0ELb1ELb1ELb0EEENS1_21CollectiveEpilogueFwdINS6_IJSA_NS7_ILi256EEESB_EEES9_SE_SG_Li256ELb1ELb1ELb1ELb0EEENS1_36VarlenDynamicPersistentTileSchedulerILi128ELi96ELi256ELi128ELb1ELb1ELb1ELb1ELb1ELb1EEEEEEEEEvNT_6ParamsE,@"STO_CUDA_ENTRY STV_DEFAULT"
_ZN7cutlass13device_kernelIN5flash11enable_sm90INS1_16FlashAttnFwdSm90INS1_25CollectiveMainloopFwdSm90ILi2EN4cute5tupleIJNS5_1CILi1EEES8_S8_EEENS6_IJNS7_ILi128EEENS7_ILi96EEENS7_ILi64EEEEEELi256ENS_6half_tEfNS_4arch4Sm90ELb1ELb0ELb0ELb1ELb1ELb1ELb0ELb1ELb0ELb1ELb1ELb0EEENS1_21CollectiveEpilogueFwdINS6_IJSA_NS7_ILi256EEESB_EEES9_SE_SG_Li256ELb1ELb1ELb1ELb0EEENS1_36VarlenDynamicPersistentTileSchedulerILi128ELi96ELi256ELi128ELb1ELb1ELb1ELb1ELb1ELb1EEEEEEEEEvNT_6ParamsE:
        /* <DEDUP_REMOVED lines=18> */
.L_x_14254:
[----:B------:R-:W-:Y:S05]  /*0120*/  BSYNC B0 ;  /* 0x0000000000007941 */ /* 0x000fea0003800000 */
.L_x_14253:
        /* <DEDUP_REMOVED lines=41> */
.L_x_14255:
        /* <DEDUP_REMOVED lines=22> */
.L_x_14256:
        /* <DEDUP_REMOVED lines=18> */
.L_x_14257:
        /* <DEDUP_REMOVED lines=22> */
.L_x_14258:
        /* <DEDUP_REMOVED lines=22> */
.L_x_14259:
        /* <DEDUP_REMOVED lines=8> */
.L_x_14262:
        /* <DEDUP_REMOVED lines=8> */
[----:B------:R-:W-:Y:S01]  /*0a00*/  UMOV UR4, 0x400 ;  /* 0x0000040000047882 */ /* 0x000fe20000000000 */
[----:B------:R-:W-:-:S11]  /*0a10*/  LOP3.LUT R18, R18, 0xffffffef, RZ, 0xc0, !PT ;  /* 0xffffffef12127812 */ /* 0x000fd600078ec0ff */
[----:B------:R-:W-:Y:S06]  /*0a20*/  @!P0 BAR.ARV 0x9, 0x100 ;  /* 0x0244000000008b1d */ /* 0x000fec0000002000 */
[----:B0-----:R-:W-:Y:S01]  /*0a30*/  ULEA UR4, UR41, UR4, 0x18 ;  /* 0x0000000429047291 */ /* 0x001fe2000f8ec03f */
[----:B------:R-:W-:Y:S01]  /*0a40*/  @P0 LOP3.LUT R18, R18, 0x10, RZ, 0xfc, !PT ;  /* 0x0000001012120812 */ /* 0x000fe200078efcff */
[----:B------:R-:W-:Y:S04]  /*0a50*/  BAR.SYNC.DEFER_BLOCKING 0x5, 0x180 ;  /* 0x0146000000007b1d */ /* 0x000fe80000010000 */
[----:B------:R-:W-:-:S02]  /*0a60*/  IMAD.U32 R22, RZ, RZ, UR4 ;  /* 0x00000004ff167e24 */ /* 0x000fc4000f8e00ff */
[----:B------:R-:W-:-:S03]  /*0a70*/  ULDC UR4, c[0x0][0xc3c] ;  /* 0x00030f0000047ab9 */ /* 0x000fc60000000800 */
[----:B------:R-:W0:Y:S01]  /*0a80*/  LDS.128 R12, [R22+0x228d0] ;  /* 0x0228d000160c7984 */ /* 0x000e220000000c00 */
[----:B------:R-:W-:Y:S06]  /*0a90*/  BAR.ARV 0x4, 0x180 ;  /* 0x0106000000007b1d */ /* 0x000fec0000002000 */
[----:B0-----:R-:W-:-:S13]  /*0aa0*/  ISETP.GE.AND P0, PT, R15, UR4, PT ;  /* 0x000000040f007c0c */ /* 0x001fda000bf06270 */
[----:B------:R-:W-:Y:S05]  /*0ab0*/  @P0 BRA `(.L_x_14263) ;  /* 0x000001d0006c0947 */ /* 0x000fea0003800000 */
[----:B------:R-:W-:Y:S01]  /*0ac0*/  VIADD R0, R0, 0xffffff80 ;  /* 0xffffff8000007836 */ /* 0x000fe20000000000 */
[----:B------:R-:W-:Y:S01]  /*0ad0*/  ULOP3.LUT UR44, UR36, 0x1, URZ, 0xfc, !UPT ;  /* 0x00000001242c7892 */ /* 0x000fe2000f8efc3f */
        /* <DEDUP_REMOVED lines=26> */
[CC--:B------:R-:W-:Y:S02]  /*0c80*/  LEA.HI R2, R3.reuse, R0.reuse, RZ, 0x5 ;  /* 0x0000000003027211 */ /* 0x0c0fe400078f28ff */
[----:B------:R-:W-:Y:S01]  /*0c90*/  LEA.HI R3, R3, R0, RZ, 0x3 ;  /* 0x0000000003037211 */ /* 0x000fe200078f18ff */
[----:B------:R-:W-:Y:S01]  /*0ca0*/  IMAD.IADD R12, R11, 0x1, -R12 ;  /* 0x000000010b0c7824 */ /* 0x000fe200078e0a0c */
[----:B------:R-:W-:Y:S02]  /*0cb0*/  SHF.R.S32.HI R9, RZ, 0x5, R9 ;  /* 0x00000005ff097819 */ /* 0x000fe40000011409 */
[----:B------:R-:W-:-:S02]  /*0cc0*/  LOP3.LUT R7, R3, 0xfffffff8, RZ, 0xc0, !PT ;  /* 0xfffffff803077812 */ /* 0x000fc400078ec0ff */
[----:B------:R-:W-:Y:S01]  /*0cd0*/  LOP3.LUT R3, R206, 0xfffffffc, RZ, 0xc0, !PT ;  /* 0xfffffffcce037812 */ /* 0x000fe200078ec0ff */
[----:B------:R-:W-:Y:S01]  /*0ce0*/  IMAD R9, R9, 0x10, R12 ;  /* 0x0000001009097824 */ /* 0x000fe200078e020c */
[----:B------:R-:W-:Y:S02]  /*0cf0*/  SHF.R.S32.HI R206, RZ, 0x2, R206 ;  /* 0x00000002ffce7819 */ /* 0x000fe400000114ce */
[----:B------:R-:W-:Y:S01]  /*0d00*/  LOP3.LUT R5, R4, 0x3fffff0, RZ, 0xc0, !PT ;  /* 0x03fffff004057812 */ /* 0x000fe200078ec0ff */
[C---:B------:R-:W-:Y:S01]  /*0d10*/  IMAD.IADD R3, R0.reuse, 0x1, -R3 ;  /* 0x0000000100037824 */ /* 0x040fe200078e0a03 */
[----:B------:R-:W-:Y:S01]  /*0d20*/  IADD3 R212, R0, -R7, RZ ;  /* 0x8000000700d47210 */ /* 0x000fe20007ffe0ff */
[----:B------:R-:W-:Y:S01]  /*0d30*/  IMAD R8, R8, 0x40, R9 ;  /* 0x0000004008087824 */ /* 0x000fe200078e0209 */
[----:B------:R-:W-:Y:S01]  /*0d40*/  IADD3 R9, R206, 0x40, RZ ;  /* 0x00000040ce097810 */ /* 0x000fe20007ffe0ff */
[----:B------:R-:W-:Y:S01]  /*0d50*/  IMAD.IADD R5, R0, 0x1, -R5 ;  /* 0x0000000100057824 */ /* 0x000fe200078e0a05 */
[C---:B------:R-:W-:Y:S01]  /*0d60*/  LEA.HI R0, R3.reuse, R3, RZ, 0x1 ;  /* 0x0000000303007211 */ /* 0x040fe200078f08ff */
[----:B------:R-:W-:Y:S01]  /*0d70*/  IMAD.SHL.U32 R204, R3, 0x4, RZ ;  /* 0x0000000403cc7824 */ /* 0x000fe200078e00ff */
[----:B------:R-:W-:Y:S01]  /*0d80*/  SHF.R.S32.HI R4, RZ, 0x1f, R9 ;  /* 0x0000001fff047819 */ /* 0x000fe20000011409 */
[----:B------:R-:W-:Y:S01]  /*0d90*/  IMAD.SHL.U32 R212, R212, 0x8, RZ ;  /* 0x00000008d4d47824 */ /* 0x000fe200078e00ff */
[----:B------:R-:W-:Y:S01]  /*0da0*/  SHF.R.S32.HI R16, RZ, 0x5, R2 ;  /* 0x00000005ff107819 */ /* 0x000fe20000011402 */
[----:B------:R-:W-:Y:S01]  /*0db0*/  IMAD.SHL.U32 R2, R9, 0x40, RZ ;  /* 0x0000004009027824 */ /* 0x000fe200078e00ff */
[----:B------:R-:W-:Y:S01]  /*0dc0*/  LOP3.LUT R0, R0, 0x1ffffffe, RZ, 0xc0, !PT ;  /* 0x1ffffffe00007812 */ /* 0x000fe200078ec0ff */
[----:B------:R-:W-:Y:S01]  /*0dd0*/  IMAD.MOV.U32 R7, RZ, RZ, R15 ;  /* 0x000000ffff077224 */ /* 0x000fe200078e000f */
[----:B------:R-:W-:Y:S01]  /*0de0*/  LEA.HI R4, R4, R9, RZ, 0x3 ;  /* 0x0000000904047211 */ /* 0x000fe200078f18ff */
[----:B------:R0:W-:Y:S01]  /*0df0*/  STL [R1+0x14], R16 ;  /* 0x0000141001007387 */ /* 0x0001e20000100800 */
[----:B------:R-:W-:Y:S01]  /*0e00*/  IMAD R5, R16, 0x10, R5 ;  /* 0x0000001010057824 */ /* 0x000fe200078e0205 */
[----:B------:R-:W-:Y:S01]  /*0e10*/  LOP3.LUT R10, R10, 0x7ffffffc, RZ, 0xc0, !PT ;  /* 0x7ffffffc0a0a7812 */ /* 0x000fe200078ec0ff */
[----:B------:R-:W-:Y:S01]  /*0e20*/  IMAD.IADD R0, R3, 0x1, -R0 ;  /* 0x0000000103007824 */ /* 0x000fe200078e0a00 */
[----:B------:R-:W-:Y:S01]  /*0e30*/  STL [R1+0x148], R8 ;  /* 0x0001480801007387 */ /* 0x000fe20000100800 */
[----:B------:R-:W-:Y:S01]  /*0e40*/  IMAD.SHL.U32 R4, R4, 0x40, RZ ;  /* 0x0000004004047824 */ /* 0x000fe200078e00ff */
[----:B------:R-:W-:Y:S01]  /*0e50*/  SHF.R.S32.HI R9, RZ, 0x1f, R212 ;  /* 0x0000001fff097819 */ /* 0x000fe200000114d4 */
[----:B------:R-:W-:Y:S01]  /*0e60*/  IMAD.IADD R10, R20, 0x1, -R10 ;  /* 0x00000001140a7824 */ /* 0x000fe200078e0a0a */
[----:B------:R-:W-:Y:S01]  /*0e70*/  STL [R1+0x3c], RZ ;  /* 0x00003cff01007387 */ /* 0x000fe20000100800 */
[----:B------:R-:W-:Y:S01]  /*0e80*/  IMAD R11, R5, 0x8, R6 ;  /* 0x00000008050b7824 */ /* 0x000fe200078e0206 */
[----:B------:R-:W-:Y:S01]  /*0e90*/  LOP3.LUT R4, R4, 0xfffffe00, RZ, 0xc0, !PT ;  /* 0xfffffe0004047812 */ /* 0x000fe200078ec0ff */
[----:B0-----:R-:W-:Y:S01]  /*0ea0*/  IMAD.SHL.U32 R16, R3, 0x8, RZ ;  /* 0x0000000803107824 */ /* 0x001fe200078e00ff */
[----:B------:R-:W-:Y:S01]  /*0eb0*/  LOP3.LUT R3, R2, 0x1c0, RZ, 0xc0, !PT ;  /* 0x000001c002037812 */ /* 0x000fe200078ec0ff */
[----:B------:R-:W-:-:S02]  /*0ec0*/  IMAD.SHL.U32 R44, R10, 0x2, RZ ;  /* 0x000000020a2c7824 */ /* 0x000fc400078e00ff */
[----:B------:R0:W-:Y:S01]  /*0ed0*/  STL [R1+0x18], R4 ;  /* 0x0000180401007387 */ /* 0x0001e20000100800 */
[----:B------:R-:W-:Y:S01]  /*0ee0*/  SHF.R.U32.HI R12, RZ, 0x3, R3 ;  /* 0x00000003ff0c7819 */ /* 0x000fe20000011603 */
[C---:B------:R-:W-:Y:S01]  /*0ef0*/  VIADD R42, R44.reuse, 0x10 ;  /* 0x000000102c2a7836 */ /* 0x040fe20000000000 */
[----:B------:R-:W-:Y:S01]  /*0f00*/  LOP3.LUT R3, R3, 0x38, R16, 0xf8, !PT ;  /* 0x0000003803037812 */ /* 0x000fe200078ef810 */
[----:B------:R-:W-:Y:S01]  /*0f10*/  STL [R1+0xc], R44 ;  /* 0x00000c2c01007387 */ /* 0x000fe20000100800 */
[C---:B------:R-:W-:Y:S01]  /*0f20*/  IADD3 R43, R44.reuse, 0x8, RZ ;  /* 0x000000082c2b7810 */ /* 0x040fe20007ffe0ff */
[----:B------:R-:W-:Y:S01]  /*0f30*/  VIADD R41, R44, 0x18 ;  /* 0x000000182c297836 */ /* 0x000fe20000000000 */
[----:B------:R-:W-:Y:S01]  /*0f40*/  LOP3.LUT R3, R4, R3, R12, 0xf6, !PT ;  /* 0x0000000304037212 */ /* 0x000fe200078ef60c */
[C---:B------:R-:W-:Y:S01]  /*0f50*/  VIADD R40, R44.reuse, 0x20 ;  /* 0x000000202c287836 */ /* 0x040fe20000000000 */
[C---:B------:R-:W-:Y:S01]  /*0f60*/  IADD3 R32, R44.reuse, 0x60, RZ ;  /* 0x000000602c207810 */ /* 0x040fe20007ffe0ff */
[----:B0-----:R-:W-:Y:S01]  /*0f70*/  IMAD.SHL.U32 R4, R11, 0x8, RZ ;  /* 0x000000080b047824 */ /* 0x001fe200078e00ff */
[----:B------:R-:W-:Y:S01]  /*0f80*/  IADD3 R15, R44, 0xb8, RZ ;  /* 0x000000b82c0f7810 */ /* 0x000fe20007ffe0ff */
[----:B------:R-:W-:Y:S01]  /*0f90*/  IMAD R3, R3, 0x2, R22 ;  /* 0x0000000203037824 */ /* 0x000fe200078e0216 */
[----:B------:R-:W-:Y:S01]  /*0fa0*/  IADD3 R218, R16, 0xc0, RZ ;  /* 0x000000c010da7810 */ /* 0x000fe20007ffe0ff */
[C---:B------:R-:W-:Y:S01]  /*0fb0*/  VIADD R39, R44.reuse, 0x28 ;  /* 0x000000282c277836 */ /* 0x040fe20000000000 */
[----:B------:R-:W-:Y:S01]  /*0fc0*/  STL [R1+0x14c], R4 ;  /* 0x00014c0401007387 */ /* 0x000fe20000100800 */
[C---:B------:R-:W-:Y:S01]  /*0fd0*/  VIADD R38, R44.reuse, 0x30 ;  /* 0x000000302c267836 */ /* 0x040fe20000000000 */
[----:B------:R-:W-:Y:S01]  /*0fe0*/  SHF.R.S32.HI R17, RZ, 0x1f, R16 ;  /* 0x0000001fff117819 */ /* 0x000fe20000011410 */
[C---:B------:R-:W-:Y:S01]  /*0ff0*/  VIADD R37, R44.reuse, 0x38 ;  /* 0x000000382c257836 */ /* 0x040fe20000000000 */
[----:B------:R-:W-:Y:S01]  /*1000*/  STL [R1+0x144], R3 ;  /* 0x0001440301007387 */ /* 0x000fe20000100800 */
[C---:B------:R-:W-:Y:S01]  /*1010*/  VIADD R36, R44.reuse, 0x40 ;  /* 0x000000402c247836 */ /* 0x040fe20000000000 */
[----:B------:R-:W-:Y:S01]  /*1020*/  SHF.R.S32.HI R225, RZ, 0x1f, R218 ;  /* 0x0000001fffe17819 */ /* 0x000fe200000114da */
        /* <DEDUP_REMOVED lines=12> */
[----:B------:R-:W-:Y:S01]  /*10f0*/  IMAD.MOV.U32 R6, RZ, RZ, R14 ;  /* 0x000000ffff067224 */ /* 0x000fe200078e000e */
[----:B-1----:R-:W-:Y:S01]  /*1100*/  SHF.R.S32.HI R42, RZ, 0x1f, R42 ;  /* 0x0000001fff2a7819 */ /* 0x002fe2000001142a */
[----:B------:R-:W-:Y:S01]  /*1110*/  VIADD R27, R44, 0x88 ;  /* 0x000000882c1b7836 */ /* 0x000fe20000000000 */
[----:B------:R1:W-:Y:S01]  /*1120*/  STL [R1+0xac], R39 ;  /* 0x0000ac2701007387 */ /* 0x0003e20000100800 */
[----:B------:R-:W-:Y:S01]  /*1130*/  IMAD.MOV.U32 R5, RZ, RZ, R13 ;  /* 0x000000ffff057224 */ /* 0x000fe200078e000d */
[----:B--2---:R-:W-:Y:S01]  /*1140*/  SHF.R.S32.HI R41, RZ, 0x1f, R41 ;  /* 0x0000001fff297819 */ /* 0x004fe20000011429 */
[----:B------:R-:W-:Y:S01]  /*1150*/  VIADD R14, R212, 0x40 ;  /* 0x00000040d40e7836 */ /* 0x000fe20000000000 */
[----:B------:R2:W-:Y:S01]  /*1160*/  STL [R1+0xa8], R38 ;  /* 0x0000a82601007387 */ /* 0x0005e20000100800 */
[----:B------:R-:W-:Y:S01]  /*1170*/  VIADD R26, R44, 0x90 ;  /* 0x000000902c1a7836 */ /* 0x000fe20000000000 */
[----:B0-----:R-:W-:Y:S01]  /*1180*/  SHF.R.S32.HI R40, RZ, 0x1f, R40 ;  /* 0x0000001fff287819 */ /* 0x001fe20000011428 */
[----:B------:R-:W-:Y:S01]  /*1190*/  VIADD R13, R212, 0x80 ;  /* 0x00000080d40d7836 */ /* 0x000fe20000000000 */
[----:B------:R0:W-:Y:S01]  /*11a0*/  STL [R1+0xa4], R37 ;  /* 0x0000a42501007387 */ /* 0x0001e20000100800 */
        /* <DEDUP_REMOVED lines=8> */
[----:B------:R-:W-:Y:S01]  /*1230*/  VIADD R9, R212, 0xc0 ;  /* 0x000000c0d4097836 */ /* 0x000fe20000000000 */
[----:B-1----:R-:W-:Y:S01]  /*1240*/  SHF.R.S32.HI R39, RZ, 0x1f, R39 ;  /* 0x0000001fff277819 */ /* 0x002fe20000011427 */
[C---:B------:R-:W-:Y:S01]  /*1250*/  VIADD R14, R44.reuse, 0xc0 ;  /* 0x000000c02c0e7836 */ /* 0x040fe20000000000 */
[----:B------:R1:W-:Y:S01]  /*1260*/  STL [R1+0x98], R34 ;  /* 0x0000982201007387 */ /* 0x0003e20000100800 */
[C---:B------:R-:W-:Y:S01]  /*1270*/  VIADD R13, R44.reuse, 0xc8 ;  /* 0x000000c82c0d7836 */ /* 0x040fe20000000000 */
[----:B------:R-:W-:Y:S01]  /*1280*/  SHF.R.S32.HI R9, RZ, 0x1f, R9 ;  /* 0x0000001fff097819 */ /* 0x000fe20000011409 */
[C---:B------:R-:W-:Y:S01]  /*1290*/  VIADD R12, R44.reuse, 0xd0 ;  /* 0x000000d02c0c7836 */ /* 0x040fe20000000000 */
        /* <DEDUP_REMOVED lines=10> */
[----:B---3--:R-:W-:Y:S01]  /*1340*/  SHF.R.S32.HI R36, RZ, 0x1f, R36 ;  /* 0x0000001fff247819 */ /* 0x008fe20000011424 */
[----:B------:R-:W-:Y:S01]  /*1350*/  IMAD R0, R0, 0x8, R8 ;  /* 0x0000000800007824 */ /* 0x000fe200078e0208 */
[----:B------:R3:W-:Y:S01]  /*1360*/  STL [R1+0x88], R30 ;  /* 0x0000881e01007387 */ /* 0x0007e20000100800 */
[----:B----4-:R-:W-:Y:S01]  /*1370*/  SHF.R.S32.HI R35, RZ, 0x1f, R35 ;  /* 0x0000001fff237819 */ /* 0x010fe20000011423 */
[C---:B------:R-:W-:Y:S01]  /*1380*/  VIADD R2, R16.reuse, 0x20 ;  /* 0x0000002010027836 */ /* 0x040fe20000000000 */
[----:B-1----:R-:W-:Y:S01]  /*1390*/  SHF.R.S32.HI R34, RZ, 0x1f, R34 ;  /* 0x0000001fff227819 */ /* 0x002fe20000011422 */
[----:B------:R1:W-:Y:S01]  /*13a0*/  STL [R1+0x84], R29 ;  /* 0x0000841d01007387 */ /* 0x0003e20000100800 */
[----:B-----5:R-:W-:Y:S01]  /*13b0*/  SHF.R.S32.HI R33, RZ, 0x1f, R33 ;  /* 0x0000001fff217819 */ /* 0x020fe20000011421 */
[C---:B------:R-:W-:Y:S01]  /*13c0*/  VIADD R216, R16.reuse, 0x40 ;  /* 0x0000004010d87836 */ /* 0x040fe20000000000 */
[----:B--2---:R-:W-:Y:S01]  /*13d0*/  SHF.R.S32.HI R32, RZ, 0x1f, R32 ;  /* 0x0000001fff207819 */ /* 0x004fe20000011420 */
[----:B------:R2:W-:Y:S01]  /*13e0*/  STL [R1+0x80], R28 ;  /* 0x0000801c01007387 */ /* 0x0005e20000100800 */
[----:B0-----:R-:W-:Y:S01]  /*13f0*/  SHF.R.S32.HI R31, RZ, 0x1f, R31 ;  /* 0x0000001fff1f7819 */ /* 0x001fe2000001141f */
[C---:B------:R-:W-:Y:S01]  /*1400*/  VIADD R215, R16.reuse, 0x60 ;  /* 0x0000006010d77836 */ /* 0x040fe20000000000 */
[----:B---3--:R-:W-:Y:S01]  /*1410*/  SHF.R.S32.HI R30, RZ, 0x1f, R30 ;  /* 0x0000001fff1e7819 */ /* 0x008fe2000001141e */
[----:B------:R0:W-:Y:S01]  /*1420*/  STL [R1+0x7c], R27 ;  /* 0x00007c1b01007387 */ /* 0x0001e20000100800 */
[C---:B------:R-:W-:Y:S01]  /*1430*/  VIADD R214, R16.reuse, 0x80 ;  /* 0x0000008010d67836 */ /* 0x040fe20000000000 */
[----:B-1----:R-:W-:Y:S01]  /*1440*/  SHF.R.S32.HI R29, RZ, 0x1f, R29 ;  /* 0x0000001fff1d7819 */ /* 0x002fe2000001141d */
[C---:B------:R-:W-:Y:S01]  /*1450*/  VIADD R213, R16.reuse, 0xa0 ;  /* 0x000000a010d57836 */ /* 0x040fe20000000000 */
[----:B------:R1:W-:Y:S01]  /*1460*/  STL [R1+0x78], R26 ;  /* 0x0000781a01007387 */ /* 0x0003e20000100800 */
[----:B------:R-:W-:Y:S01]  /*1470*/  VIADD R217, R16, 0xe0 ;  /* 0x000000e010d97836 */ /* 0x000fe20000000000 */
[----:B--2---:R-:W-:Y:S01]  /*1480*/  SHF.R.S32.HI R28, RZ, 0x1f, R28 ;  /* 0x0000001fff1c7819 */ /* 0x004fe2000001141c */
[----:B------:R-:W-:Y:S01]  /*1490*/  VIADD R211, R204, 0x10 ;  /* 0x00000010ccd37836 */ /* 0x000fe20000000000 */
[----:B------:R2:W-:Y:S01]  /*14a0*/  STL [R1+0x74], R25 ;  /* 0x0000741901007387 */ /* 0x0005e20000100800 */
[----:B------:R-:W-:-:S02]  /*14b0*/  SHF.R.S32.HI R209, RZ, 0x1f, R2 ;  /* 0x0000001fffd17819 */ /* 0x000fc40000011402 */
[----:B0-----:R-:W-:Y:S01]  /*14c0*/  SHF.R.S32.HI R27, RZ, 0x1f, R27 ;  /* 0x0000001fff1b7819 */ /* 0x001fe2000001141b */
[----:B------:R0:W-:Y:S01]  /*14d0*/  STL [R1+0x70], R24 ;  /* 0x0000701801007387 */ /* 0x0001e20000100800 */
[----:B------:R-:W-:Y:S02]  /*14e0*/  SHF.R.S32.HI R229, RZ, 0x1f, R216 ;  /* 0x0000001fffe57819 */ /* 0x000fe400000114d8 */
[----:B-1----:R-:W-:Y:S01]  /*14f0*/  SHF.R.S32.HI R26, RZ, 0x1f, R26 ;  /* 0x0000001fff1a7819 */ /* 0x002fe2000001141a */
[----:B------:R1:W-:Y:S01]  /*1500*/  STL [R1+0x6c], R21 ;  /* 0x00006c1501007387 */ /* 0x0003e20000100800 */
[----:B------:R-:W-:Y:S02]  /*1510*/  SHF.R.S32.HI R228, RZ, 0x1f, R215 ;  /* 0x0000001fffe47819 */ /* 0x000fe400000114d7 */
[----:B--2---:R-:W-:Y:S01]  /*1520*/  SHF.R.S32.HI R25, RZ, 0x1f, R25 ;  /* 0x0000001fff197819 */ /* 0x004fe20000011419 */
        /* <DEDUP_REMOVED lines=10> */
[----:B0-----:R-:W-:-:S03]  /*15d0*/  SHF.R.S32.HI R15, RZ, 0x1f, R15 ;  /* 0x0000001fff0f7819 */ /* 0x001fc6000001140f */
[----:B------:R0:W-:Y:S01]  /*15e0*/  STL [R1+0x58], R12 ;  /* 0x0000580c01007387 */ /* 0x0001e20000100800 */
[----:B-1----:R-:W-:-:S03]  /*15f0*/  SHF.R.S32.HI R14, RZ, 0x1f, R14 ;  /* 0x0000001fff0e7819 */ /* 0x002fc6000001140e */
[----:B------:R1:W-:Y:S01]  /*1600*/  STL [R1+0x54], R11 ;  /* 0x0000540b01007387 */ /* 0x0003e20000100800 */
[----:B--2---:R-:W-:-:S03]  /*1610*/  SHF.R.S32.HI R13, RZ, 0x1f, R13 ;  /* 0x0000001fff0d7819 */ /* 0x004fc6000001140d */
[----:B------:R2:W-:Y:S01]  /*1620*/  STL [R1+0x50], R10 ;  /* 0x0000500a01007387 */ /* 0x0005e20000100800 */
[----:B0-----:R-:W-:-:S03]  /*1630*/  SHF.R.S32.HI R12, RZ, 0x1f, R12 ;  /* 0x0000001fff0c7819 */ /* 0x001fc6000001140c */
[----:B------:R0:W-:Y:S01]  /*1640*/  STL [R1+0x4c], R9 ;  /* 0x00004c0901007387 */ /* 0x0001e20000100800 */
[----:B-1----:R-:W-:-:S03]  /*1650*/  SHF.R.S32.HI R11, RZ, 0x1f, R11 ;  /* 0x0000001fff0b7819 */ /* 0x002fc6000001140b */
[----:B------:R-:W-:Y:S01]  /*1660*/  STL [R1+0x140], R43 ;  /* 0x0001402b01007387 */ /* 0x000fe20000100800 */
[----:B--2---:R-:W-:-:S03]  /*1670*/  SHF.R.S32.HI R10, RZ, 0x1f, R10 ;  /* 0x0000001fff0a7819 */ /* 0x004fc6000001140a */
[----:B------:R1:W-:Y:S01]  /*1680*/  STL [R1+0x48], R4 ;  /* 0x0000480401007387 */ /* 0x0003e20000100800 */
[----:B0-----:R-:W-:-:S03]  /*1690*/  SHF.R.S32.HI R9, RZ, 0x1f, R9 ;  /* 0x0000001fff097819 */ /* 0x001fc60000011409 */
[----:B------:R-:W-:Y:S04]  /*16a0*/  STL [R1+0x13c], R42 ;  /* 0x00013c2a01007387 */ /* 0x000fe80000100800 */
[----:B------:R0:W-:Y:S01]  /*16b0*/  STL [R1+0x44], R3 ;  /* 0x0000440301007387 */ /* 0x0001e20000100800 */
[----:B-1----:R-:W-:-:S03]  /*16c0*/  SHF.R.S32.HI R4, RZ, 0x1f, R4 ;  /* 0x0000001fff047819 */ /* 0x002fc60000011404 */
[----:B------:R1:W-:Y:S04]  /*16d0*/  STL [R1+0x138], R41 ;  /* 0x0001382901007387 */ /* 0x0003e80000100800 */
        /* <DEDUP_REMOVED lines=30> */
.L_x_14435:
[----:B01-3--:R-:W0:Y:S02]  /*18c0*/  LDC.64 R8, c[0x0][0xc88] ;  /* 0x00032200ff087b82 */ /* 0x00be240000000a00 */
[----:B0-----:R-:W-:-:S05]  /*18d0*/  IMAD.WIDE R8, R7, 0x4, R8 ;  /* 0x0000000407087825 */ /* 0x001fca00078e0208 */
[----:B--2--5:R-:W2:Y:S01]  /*18e0*/  LDG.E R34, desc[UR42][R8.64] ;  /* 0x0000002a08227981 */ /* 0x024ea2000c1e1900 */
[----:B------:R-:W-:Y:S05]  /*18f0*/  YIELD ;  /* 0x0000000000007946 */ /* 0x000fea0003800000 */
[----:B------:R-:W-:Y:S01]  /*1900*/  ULDC.64 UR4, c[0x0][0xa28] ;  /* 0x00028a0000047ab9 */ /* 0x000fe20000000a00 */
[----:B------:R-:W-:Y:S01]  /*1910*/  ULDC.64 UR8, c[0x0][0xa18] ;  /* 0x0002860000087ab9 */ /* 0x000fe20000000a00 */
[----:B------:R-:W-:Y:S01]  /*1920*/  ISETP.NE.U32.AND P1, PT, RZ, UR4, PT ;  /* 0x00000004ff007c0c */ /* 0x000fe2000bf25070 */
[----:B------:R-:W-:Y:S01]  /*1930*/  ULDC.64 UR6, c[0x0][0xa08] ;  /* 0x0002820000067ab9 */ /* 0x000fe20000000a00 */
[----:B----4-:R-:W-:Y:S01]  /*1940*/  MOV R4, RZ ;  /* 0x000000ff00047202 */ /* 0x010fe20000000f00 */
[----:B------:R-:W-:Y:S01]  /*1950*/  IMAD.MOV.U32 R32, RZ, RZ, RZ ;  /* 0x000000ffff207224 */ /* 0x000fe200078e00ff */
[----:B------:R-:W-:-:S02]  /*1960*/  ISETP.NE.AND.EX P1, PT, RZ, UR5, PT, P1 ;  /* 0x00000005ff007c0c */ /* 0x000fc4000bf25310 */
[----:B------:R-:W-:-:S04]  /*1970*/  ISETP.NE.U32.AND P0, PT, RZ, UR6, PT ;  /* 0x00000006ff007c0c */ /* 0x000fc8000bf05070 */
[----:B------:R-:W-:Y:S02]  /*1980*/  ISETP.NE.AND.EX P0, PT, RZ, UR7, PT, P0 ;  /* 0x00000007ff007c0c */ /* 0x000fe4000bf05300 */
[----:B--2---:R-:W-:Y:S01]  /*1990*/  SHF.R.S32.HI R0, RZ, 0x1f, R34 ;  /* 0x0000001fff007819 */ /* 0x004fe20000011422 */
[----:B------:R-:W-:-:S04]  /*19a0*/  IMAD.SHL.U32 R36, R34, 0x4, RZ ;  /* 0x0000000422247824 */ /* 0x000fc800078e00ff */
        /* <DEDUP_REMOVED lines=38> */
.L_x_14264:
[----:B------:R-:W-:Y:S01]  /*1c10*/  ULDC.64 UR4, c[0x0][0xa20] ;  /* 0x0002880000047ab9 */ /* 0x000fe20000000a00 */
[C---:B------:R-:W-:Y:S02]  /*1c20*/  LOP3.LUT R3, R6.reuse, 0xff000000, RZ, 0xc0, !PT ;  /* 0xff00000006037812 */ /* 0x040fe400078ec0ff */
[----:B------:R-:W-:Y:S02]  /*1c30*/  ISETP.NE.U32.AND P1, PT, RZ, UR4, PT ;  /* 0x00000004ff007c0c */ /* 0x000fe4000bf25070 */
[C---:B------:R-:W-:Y:S02]  /*1c40*/  LOP3.LUT R0, R6.reuse, 0xff0000, RZ, 0xc0, !PT ;  /* 0x00ff000006007812 */ /* 0x040fe400078ec0ff */
[----:B------:R-:W-:Y:S02]  /*1c50*/  ISETP.NE.AND.EX P1, PT, RZ, UR5, PT, P1 ;  /* 0x00000005ff007c0c */ /* 0x000fe4000bf25310 */
[----:B------:R-:W-:Y:S02]  /*1c60*/  SHF.R.U32.HI R3, RZ, 0x8, R3 ;  /* 0x00000008ff037819 */ /* 0x000fe40000011603 */
[----:B------:R-:W-:-:S02]  /*1c70*/  LOP3.LUT R207, R6, 0xffff, RZ, 0xc0, !PT ;  /* 0x0000ffff06cf7812 */ /* 0x000fc400078ec0ff */
[----:B------:R-:W-:-:S07]  /*1c80*/  LEA.HI R10, R0, R3, RZ, 0x10 ;  /* 0x00000003000a7211 */ /* 0x000fce00078f80ff */
[----:B------:R-:W-:Y:S05]  /*1c90*/  @!P1 BRA `(.L_x_14265) ;  /* 0x0000000000109947 */ /* 0x000fea0003800000 */
[----:B------:R-:W-:-:S04]  /*1ca0*/  IADD3 R6, P0, R36, UR4, RZ ;  /* 0x0000000424067c10 */ /* 0x000fc8000ff1e0ff */
[----:B------:R-:W-:-:S05]  /*1cb0*/  IADD3.X R7, R35, UR5, RZ, P0, !PT ;  /* 0x0000000523077c10 */ /* 0x000fca00087fe4ff */
[----:B------:R0:W5:Y:S01]  /*1cc0*/  LDG.E R33, desc[UR42][R6.64] ;  /* 0x0000002a06217981 */ /* 0x000162000c1e1900 */
[----:B------:R-:W-:Y:S05]  /*1cd0*/  BRA `(.L_x_14266) ;  /* 0x0000000000107947 */ /* 0x000fea0003800000 */
.L_x_14265:
[----:B------:R-:W-:Y:S05]  /*1ce0*/  @!P0 BRA `(.L_x_14266) ;  /* 0x00000000000c8947 */ /* 0x000fea0003800000 */
[----:B------:R-:W2:Y:S04]  /*1cf0*/  LDG.E R0, desc[UR42][R8.64] ;  /* 0x0000002a08007981 */ /* 0x000ea8000c1e1900 */
[----:B------:R-:W2:Y:S02]  /*1d00*/  LDG.E R33, desc[UR42][R8.64+0x4] ;  /* 0x0000042a08217981 */ /* 0x000ea4000c1e1900 */
[----:B--2---:R-:W-:-:S07]  /*1d10*/  IMAD.IADD R33, R33, 0x1, -R0 ;  /* 0x0000000121217824 */ /* 0x004fce00078e0a00 */
.L_x_14266:
        /* <DEDUP_REMOVED lines=17> */
[----:B------:R-:W-:Y:S01]  /*1e30*/  IADD3 R12, R33, -R4, RZ ;  /* 0x80000004210c7210 */ /* 0x000fe20007ffe0ff */
[----:B------:R-:W-:Y:S01]  /*1e40*/  BSSY B0, `(.L_x_14267) ;  /* 0x0000037000007945 */ /* 0x000fe20003800000 */
[----:B------:R-:W-:Y:S01]  /*1e50*/  LOP3.LUT R13, R10, 0xff, RZ, 0xc0, !PT ;  /* 0x000000ff0a0d7812 */ /* 0x000fe200078ec0ff */
[----:B------:R-:W-:Y:S01]  /*1e60*/  VIADD R5, R222, 0x7f ;  /* 0x0000007fde057836 */ /* 0x000fe20000000000 */
[----:B0-----:R-:W-:-:S07]  /*1e70*/  SHF.R.U32.HI R6, RZ, 0x10, R10 ;  /* 0x00000010ff067819 */ /* 0x001fce000001160a */
[----:B------:R-:W0:Y:S08]  /*1e80*/  @P1 LDC R8, c[0x0][0x44c] ;  /* 0x00011300ff081b82 */ /* 0x000e300000000800 */
[----:B------:R-:W1:Y:S01]  /*1e90*/  @P1 LDC R9, c[0x0][0x450] ;  /* 0x00011400ff091b82 */ /* 0x000e620000000800 */
[----:B--2---:R-:W-:Y:S02]  /*1ea0*/  @P0 IMAD.IADD R25, R3, 0x1, -R0 ;  /* 0x0000000103190824 */ /* 0x004fe400078e0a00 */
[----:B0-----:R-:W-:-:S04]  /*1eb0*/  @P1 IMAD.HI.U32 R0, R5, R8, RZ ;  /* 0x0000000805001227 */ /* 0x001fc800078e00ff */
[----:B------:R-:W-:Y:S01]  /*1ec0*/  IMAD.IADD R11, R12, 0x1, R25 ;  /* 0x000000010c0b7824 */ /* 0x000fe200078e0219 */
[----:B-1----:R-:W-:-:S03]  /*1ed0*/  @P1 SHF.R.U32.HI R5, RZ, R9, R0 ;  /* 0x00000009ff051219 */ /* 0x002fc60000011600 */
[C---:B------:R-:W-:Y:S01]  /*1ee0*/  VIADD R0, R11.reuse, 0x5f ;  /* 0x0000005f0b007836 */ /* 0x040fe20000000000 */
[----:B------:R-:W-:Y:S01]  /*1ef0*/  IADD3 R31, R11, 0x60, -R224 ;  /* 0x000000600b1f7810 */ /* 0x000fe20007ffe8e0 */
[----:B------:R0:W-:Y:S02]  /*1f00*/  STL [R1+0x4], R11 ;  /* 0x0000040b01007387 */ /* 0x0001e40000100800 */
[----:B------:R-:W-:Y:S02]  /*1f10*/  IMAD.HI R0, R0, 0x2aaaaaab, RZ ;  /* 0x2aaaaaab00007827 */ /* 0x000fe400078e02ff */
[----:B------:R0:W-:Y:S02]  /*1f20*/  STL [R1+0x40], R13 ;  /* 0x0000400d01007387 */ /* 0x0001e40000100800 */
[----:B------:R-:W-:Y:S01]  /*1f30*/  IMAD.IADD R5, R31, 0x1, R5 ;  /* 0x000000011f057824 */ /* 0x000fe200078e0205 */
[----:B------:R-:W-:Y:S01]  /*1f40*/  SHF.R.U32.HI R3, RZ, 0x1f, R0 ;  /* 0x0000001fff037819 */ /* 0x000fe20000011600 */
[----:B------:R0:W-:Y:S02]  /*1f50*/  STL [R1+0x2c], R6 ;  /* 0x00002c0601007387 */ /* 0x0001e40000100800 */
[----:B------:R-:W-:Y:S01]  /*1f60*/  IMAD.HI R5, R5, 0x2aaaaaab, RZ ;  /* 0x2aaaaaab05057827 */ /* 0x000fe200078e02ff */
[----:B------:R-:W-:-:S03]  /*1f70*/  LEA.HI.SX32 R30, R0, R3, 0x1c ;  /* 0x00000003001e7211 */ /* 0x000fc600078fe2ff */
[----:B------:R-:W-:Y:S01]  /*1f80*/  IMAD.MOV.U32 R0, RZ, RZ, RZ ;  /* 0x000000ffff007224 */ /* 0x000fe200078e00ff */
[----:B------:R-:W-:-:S04]  /*1f90*/  SHF.R.U32.HI R4, RZ, 0x1f, R5 ;  /* 0x0000001fff047819 */ /* 0x000fc80000011605 */
[----:B------:R-:W-:-:S04]  /*1fa0*/  LEA.HI.SX32 R5, R5, R4, 0x1c ;  /* 0x0000000405057211 */ /* 0x000fc800078fe2ff */
        /* <DEDUP_REMOVED lines=32> */
.L_x_14268:
[----:B------:R-:W-:Y:S05]  /*21b0*/  BSYNC B0 ;  /* 0x0000000000007941 */ /* 0x000fea0003800000 */
.L_x_14267:
        /* <DEDUP_REMOVED lines=37> */
.L_x_14271:
[----:B------:R-:W-:Y:S05]  /*2410*/  BSYNC B6 ;  /* 0x0000000000067941 */ /* 0x000fea0003800000 */
.L_x_14270:
        /* <DEDUP_REMOVED lines=20> */
.L_x_14273:
[----:B------:R-:W-:Y:S05]  /*2560*/  BSYNC B6 ;  /* 0x0000000000067941 */ /* 0x000fea0003800000 */
.L_x_14272:
[----:B------:R-:W-:Y:S01]  /*2570*/  ULDC.64 UR4, c[0x0][0x9f8] ;  /* 0x00027e0000047ab9 */ /* 0x000fe20000000a00 */
[----:B------:R-:W0:Y:S01]  /*2580*/  S2R R7, SR_TID.X ;  /* 0x0000000000077919 */ /* 0x000e220000002100 */
[----:B------:R-:W-:Y:S01]  /*2590*/  ISETP.NE.U32.AND P0, PT, RZ, UR4, PT ;  /* 0x00000004ff007c0c */ /* 0x000fe2000bf05070 */
[----:B------:R-:W-:Y:S01]  /*25a0*/  IMAD.MOV.U32 R0, RZ, RZ, R34 ;  /* 0x000000ffff007224 */ /* 0x000fe200078e0022 */
[----:B------:R-:W1:Y:S08]  /*25b0*/  LDC.64 R48, c[0x0][0x3f8] ;  /* 0x0000fe00ff307b82 */ /* 0x000e700000000a00 */
[----:B------:R-:W2:Y:S01]  /*25c0*/  LDC.64 R54, c[0x0][0x408] ;  /* 0x00010200ff367b82 */ /* 0x000ea20000000a00 */
[----:B------:R-:W-:Y:S01]  /*25d0*/  ISETP.NE.AND.EX P0, PT, RZ, UR5, PT, P0 ;  /* 0x00000005ff007c0c */ /* 0x000fe2000bf05300 */
[----:B------:R-:W3:Y:S06]  /*25e0*/  LDL R34, [R1+0x18] ;  /* 0x0000180001227983 */ /* 0x000eec0000100800 */
[----:B------:R-:W4:Y:S06]  /*25f0*/  LDC R61, c[0x0][0x3f4] ;  /* 0x0000fd00ff3d7b82 */ /* 0x000f2c0000000800 */
[----:B------:R-:W-:Y:S01]  /*2600*/  @P0 IADD3 R4, P1, R36, UR4, RZ ;  /* 0x0000000424040c10 */ /* 0x000fe2000ff3e0ff */
[----:B------:R-:W-:-:S03]  /*2610*/  ULDC UR4, c[0x0][0x320] ;  /* 0x0000c80000047ab9 */ /* 0x000fc60000000800 */
[----:B------:R-:W-:Y:S02]  /*2620*/  @P0 IADD3.X R5, R35, UR5, RZ, P1, !PT ;  /* 0x0000000523050c10 */ /* 0x000fe40008ffe4ff */
[----:B------:R-:W-:-:S03]  /*2630*/  ISETP.GE.AND P1, PT, R2, UR4, PT ;  /* 0x0000000402007c0c */ /* 0x000fc6000bf26270 */
[----:B------:R0:W3:Y:S01]  /*2640*/  @P0 LDG.E R0, desc[UR42][R4.64] ;  /* 0x0000002a04000981 */ /* 0x0000e2000c1e1900 */
[----:B------:R-:W-:Y:S02]  /*2650*/  SEL R6, RZ, 0xffffffff, P1 ;  /* 0xffffffffff067807 */ /* 0x000fe40000800000 */
[----:B------:R-:W-:Y:S02]  /*2660*/  ISETP.GE.AND P0, PT, R16, UR4, PT ;  /* 0x0000000410007c0c */ /* 0x000fe4000bf06270 */
[----:B------:R-:W-:Y:S01]  /*2670*/  ISETP.GE.AND P1, PT, R215, UR4, PT ;  /* 0x00000004d7007c0c */ /* 0x000fe2000bf26270 */
[----:B------:R-:W-:Y:S01]  /*2680*/  IMAD.SHL.U32 R6, R6, 0x2, RZ ;  /* 0x0000000206067824 */ /* 0x000fe200078e00ff */
[----:B------:R-:W-:Y:S02]  /*2690*/  SEL R3, RZ, 0x1, P0 ;  /* 0x00000001ff037807 */ /* 0x000fe40000000000 */
[----:B------:R-:W-:Y:S02]  /*26a0*/  ISETP.GE.AND P0, PT, R216, UR4, PT ;  /* 0x00000004d8007c0c */ /* 0x000fe4000bf06270 */
[----:B------:R-:W-:-:S02]  /*26b0*/  LOP3.LUT R3, R6, 0x2, R3, 0xe2, !PT ;  /* 0x0000000206037812 */ /* 0x000fc400078ee203 */
[----:B0-----:R-:W-:Y:S02]  /*26c0*/  SEL R4, RZ, 0x4, P0 ;  /* 0x00000004ff047807 */ /* 0x001fe40000000000 */
[----:B------:R-:W-:Y:S02]  /*26d0*/  SEL R5, RZ, 0x8, P1 ;  /* 0x00000008ff057807 */ /* 0x000fe40000800000 */
[----:B------:R-:W-:Y:S02]  /*26e0*/  ISETP.GE.AND P0, PT, R214, UR4, PT ;  /* 0x00000004d6007c0c */ /* 0x000fe4000bf06270 */
[----:B------:R-:W-:Y:S01]  /*26f0*/  ISETP.GE.AND P1, PT, R213, UR4, PT ;  /* 0x00000004d5007c0c */ /* 0x000fe2000bf26270 */
[----:B------:R-:W-:Y:S01]  /*2700*/  VIADD R12, R7, 0xffffff80 ;  /* 0xffffff80070c7836 */ /* 0x000fe20000000000 */
[----:B------:R-:W-:Y:S02]  /*2710*/  LOP3.LUT R4, R5, R3, R4, 0xfe, !PT ;  /* 0x0000000305047212 */ /* 0x000fe400078efe04 */
[----:B------:R-:W-:-:S02]  /*2720*/  SEL R5, RZ, 0x10, P0 ;  /* 0x00000010ff057807 */ /* 0x000fc40000000000 */
[----:B------:R-:W-:-:S04]  /*2730*/  SEL R6, RZ, 0x20, P1 ;  /* 0x00000020ff067807 */ /* 0x000fc80000800000 */
[----:B------:R-:W-:Y:S02]  /*2740*/  LOP3.LUT R4, R6, R4, R5, 0xfe, !PT ;  /* 0x0000000406047212 */ /* 0x000fe400078efe05 */
[----:B------:R-:W-:Y:S02]  /*2750*/  SHF.R.S32.HI R5, RZ, 0x1f, R12 ;  /* 0x0000001fff057819 */ /* 0x000fe4000001140c */
[----:B------:R-:W-:Y:S02]  /*2760*/  SHF.R.S32.HI R7, RZ, 0x1f, R206 ;  /* 0x0000001fff077819 */ /* 0x000fe400000114ce */
[----:B------:R-:W-:-:S03]  /*2770*/  LEA.HI R14, R5, R12, RZ, 0x2 ;  /* 0x0000000c050e7211 */ /* 0x000fc600078f10ff */
[C---:B-1----:R-:W-:Y:S01]  /*2780*/  IMAD R6, R7.reuse, R48, RZ ;  /* 0x0000003007067224 */ /* 0x042fe200078e02ff */
[----:B------:R-:W-:Y:S01]  /*2790*/  LOP3.LUT R13, R14, 0xfffffffc, RZ, 0xc0, !PT ;  /* 0xfffffffc0e0d7812 */ /* 0x000fe200078ec0ff */
[----:B--2---:R-:W-:Y:S01]  /*27a0*/  IMAD R7, R7, R54, RZ ;  /* 0x0000003607077224 */ /* 0x004fe200078e02ff */
[----:B------:R-:W-:-:S03]  /*27b0*/  SHF.R.S32.HI R205, RZ, 0x1f, R204 ;  /* 0x0000001fffcd7819 */ /* 0x000fc600000114cc */
[----:B------:R-:W-:Y:S02]  /*27c0*/  IMAD.IADD R15, R12, 0x1, -R13 ;  /* 0x000000010c0f7824 */ /* 0x000fe400078e0a0d */
[C---:B------:R-:W-:Y:S01]  /*27d0*/  IMAD R13, R206.reuse, R55, R7 ;  /* 0x00000037ce0d7224 */ /* 0x040fe200078e0207 */
[----:B-----5:R-:W-:Y:S01]  /*27e0*/  SHF.R.S32.HI R7, RZ, 0x1f, R24 ;  /* 0x0000001fff077819 */ /* 0x020fe20000011418 */
[C---:B------:R-:W-:Y:S02]  /*27f0*/  IMAD R11, R206.reuse, R49, R6 ;  /* 0x00000031ce0b7224 */ /* 0x040fe400078e0206 */
[----:B------:R-:W-:-:S04]  /*2800*/  IMAD.WIDE.U32 R8, R206, R48, R204 ;  /* 0x00000030ce087225 */ /* 0x000fc800078e00cc */
[----:B------:R-:W-:-:S04]  /*2810*/  IMAD.WIDE.U32 R20, R206, R48, R16 ;  /* 0x00000030ce147225 */ /* 0x000fc800078e0010 */
[----:B------:R-:W-:Y:S02]  /*2820*/  IMAD R6, R7, R48, RZ ;  /* 0x0000003007067224 */ /* 0x000fe400078e02ff */
[----:B------:R-:W-:Y:S02]  /*2830*/  IMAD.IADD R9, R9, 0x1, R11 ;  /* 0x0000000109097824 */ /* 0x000fe400078e020b */
[----:B------:R-:W-:Y:S02]  /*2840*/  IMAD.IADD R21, R11, 0x1, R21 ;  /* 0x000000010b157824 */ /* 0x000fe400078e0215 */
[----:B------:R-:W-:Y:S02]  /*2850*/  IMAD R11, R24, R49, R6 ;  /* 0x00000031180b7224 */ /* 0x000fe400078e0206 */
[----:B------:R-:W2:Y:S01]  /*2860*/  LDL R6, [R1+0x14] ;  /* 0x0000140001067983 */ /* 0x000ea20000100800 */
[----:B------:R-:W0:Y:S01]  /*2870*/  S2R R35, SR_TID.X ;  /* 0x0000000000237919 */ /* 0x000e220000002100 */
[----:B------:R-:W-:-:S02]  /*2880*/  ISETP.GE.AND P0, PT, R218, UR4, PT ;  /* 0x00000004da007c0c */ /* 0x000fc4000bf06270 */
[----:B------:R-:W-:Y:S02]  /*2890*/  ISETP.GE.AND P1, PT, R217, UR4, PT ;  /* 0x00000004d9007c0c */ /* 0x000fe4000bf26270 */
[----:B------:R-:W-:Y:S02]  /*28a0*/  SEL R5, RZ, 0x40, P0 ;  /* 0x00000040ff057807 */ /* 0x000fe40000000000 */
[----:B------:R-:W-:Y:S02]  /*28b0*/  SEL R10, RZ, 0x7fff80, P1 ;  /* 0x007fff80ff0a7807 */ /* 0x000fe40000800000 */
[----:B----4-:R-:W-:Y:S02]  /*28c0*/  ISETP.GE.AND P0, PT, R16, R61, PT ;  /* 0x0000003d1000720c */ /* 0x010fe40003f06270 */
[----:B------:R-:W-:Y:S02]  /*28d0*/  LOP3.LUT R10, R10, R4, R5, 0xfe, !PT ;  /* 0x000000040a0a7212 */ /* 0x000fe400078efe05 */
[----:B------:R-:W-:Y:S01]  /*28e0*/  SEL R5, R61, RZ, P0 ;  /* 0x000000ff3d057207 */ /* 0x000fe20000000000 */
[----:B------:R-:W-:-:S03]  /*28f0*/  IMAD.WIDE.U32 R50, R206, R54, R204 ;  /* 0x00000036ce327225 */ /* 0x000fc600078e00cc */
[----:B------:R-:W-:Y:S01]  /*2900*/  IADD3 R5, R16, R5, RZ ;  /* 0x0000000510057210 */ /* 0x000fe20007ffe0ff */
[----:B------:R-:W-:-:S03]  /*2910*/  IMAD.WIDE.U32 R52, R206, R54, R16 ;  /* 0x00000036ce347225 */ /* 0x000fc600078e0010 */
[----:B------:R-:W-:Y:S02]  /*2920*/  SHF.R.S32.HI R4, RZ, 0x1f, R5 ;  /* 0x0000001fff047819 */ /* 0x000fe40000011405 */
[----:B0-----:R-:W-:-:S04]  /*2930*/  SHF.R.U32.HI R35, RZ, 0x7, R35 ;  /* 0x00000007ff237819 */ /* 0x001fc80000011623 */
[C---:B------:R-:W-:Y:S01]  /*2940*/  ISETP.NE.AND P6, PT, R35.reuse, 0x1, PT ;  /* 0x000000012300780c */ /* 0x040fe20003fc5270 */
[----:B------:R-:W-:Y:S02]  /*2950*/  VIADD R60, R35, 0x8 ;  /* 0x00000008233c7836 */ /* 0x000fe40000000000 */
[----:B------:R-:W-:Y:S01]  /*2960*/  VIADD R35, R206, 0x40 ;  /* 0x00000040ce237836 */ /* 0x000fe20000000000 */
[----:B------:R-:W-:Y:S01]  /*2970*/  LEA.HI R4, R4, R5, RZ, 0x3 ;  /* 0x0000000504047211 */ /* 0x000fe200078f18ff */
[----:B------:R-:W-:Y:S02]  /*2980*/  IMAD.IADD R51, R51, 0x1, R13 ;  /* 0x0000000133337824 */ /* 0x000fe400078e020d */
[----:B------:R-:W-:Y:S02]  /*2990*/  IMAD.SHL.U32 R35, R35, 0x40, RZ ;  /* 0x0000004023237824 */ /* 0x000fe400078e00ff */
[----:B------:R-:W-:Y:S01]  /*29a0*/  IMAD.IADD R53, R13, 0x1, R53 ;  /* 0x000000010d357824 */ /* 0x000fe200078e0235 */
[----:B------:R-:W-:Y:S01]  /*29b0*/  SHF.R.S32.HI R13, RZ, 0x1f, R14 ;  /* 0x0000001fff0d7819 */ /* 0x000fe2000001140e */
[----:B------:R-:W-:Y:S01]  /*29c0*/  IMAD R5, R49, 0x60, RZ ;  /* 0x0000006031057824 */ /* 0x000fe200078e02ff */
[C---:B------:R-:W-:Y:S01]  /*29d0*/  SHF.L.U64.HI R56, R48.reuse, 0x6, R49 ;  /* 0x0000000630387819 */ /* 0x040fe20000010231 */
[----:B------:R-:W-:-:S02]  /*29e0*/  IMAD.SHL.U32 R57, R48, 0x40, RZ ;  /* 0x0000004030397824 */ /* 0x000fc400078e00ff */
[----:B------:R-:W-:Y:S01]  /*29f0*/  IMAD.WIDE.U32 R8, R24, R48, R8 ;  /* 0x0000003018087225 */ /* 0x000fe200078e0008 */
[----:B------:R-:W-:-:S03]  /*2a00*/  LOP3.LUT R35, R35, 0x1c0, RZ, 0xc0, !PT ;  /* 0x000001c023237812 */ /* 0x000fc600078ec0ff */
[----:B------:R-:W-:Y:S01]  /*2a10*/  IMAD.WIDE.U32 R20, R24, R48, R20 ;  /* 0x0000003018147225 */ /* 0x000fe200078e0014 */
[----:B------:R-:W-:-:S03]  /*2a20*/  LEA.HI R13, R13, R206, RZ, 0x3 ;  /* 0x000000ce0d0d7211 */ /* 0x000fc600078f18ff */
[----:B------:R-:W-:Y:S01]  /*2a30*/  IMAD.WIDE.U32 R48, R48, 0x60, RZ ;  /* 0x0000006030307825 */ /* 0x000fe200078e00ff */
[----:B------:R-:W-:-:S03]  /*2a40*/  LOP3.LUT R13, R13, 0xfffffff8, RZ, 0xc0, !PT ;  /* 0xfffffff80d0d7812 */ /* 0x000fc600078ec0ff */
[----:B------:R-:W-:Y:S01]  /*2a50*/  IMAD.IADD R62, R49, 0x1, R5 ;  /* 0x00000001313e7824 */ /* 0x000fe200078e0205 */
[----:B------:R-:W-:Y:S01]  /*2a60*/  LOP3.LUT R5, R35, 0x38, R4, 0xf8, !PT ;  /* 0x0000003823057812 */ /* 0x000fe200078ef804 */
[C---:B------:R-:W-:Y:S01]  /*2a70*/  VIADD R35, R206.reuse, 0x40 ;  /* 0x00000040ce237836 */ /* 0x040fe20000000000 */
[----:B------:R-:W-:Y:S05]  /*2a80*/  @!P6 WARPSYNC.ALL ;  /* 0x000000000000e948 */ /* 0x000fea0003800000 */
[----:B------:R-:W-:Y:S01]  /*2a90*/  IMAD.SHL.U32 R35, R35, 0x40, RZ ;  /* 0x0000004023237824 */ /* 0x000fe200078e00ff */
[----:B------:R-:W-:Y:S01]  /*2aa0*/  ULDC UR4, c[0x0][0x2f4] ;  /* 0x0000bd0000047ab9 */ /* 0x000fe20000000800 */
[----:B------:R-:W-:Y:S01]  /*2ab0*/  IMAD.IADD R13, R206, 0x1, -R13 ;  /* 0x00000001ce0d7824 */ /* 0x000fe200078e0a0d */
[----:B------:R-:W-:Y:S01]  /*2ac0*/  ISETP.GE.AND P2, PT, R2, UR4, PT ;  /* 0x0000000402007c0c */ /* 0x000fe2000bf46270 */
[----:B------:R-:W-:Y:S01]  /*2ad0*/  IMAD R7, R7, R54, RZ ;  /* 0x0000003607077224 */ /* 0x000fe200078e02ff */
[----:B------:R-:W-:Y:S01]  /*2ae0*/  LOP3.LUT R35, R35, 0x1c0, RZ, 0xc0, !PT ;  /* 0x000001c023237812 */ /* 0x000fe200078ec0ff */
[----:B------:R-:W-:-:S02]  /*2af0*/  IMAD.SHL.U32 R73, R13, 0x40, RZ ;  /* 0x000000400d497824 */ /* 0x000fc400078e00ff */
[C---:B------:R-:W-:Y:S01]  /*2b00*/  IMAD R7, R24.reuse, R55, R7 ;  /* 0x0000003718077224 */ /* 0x040fe200078e0207 */
[----:B------:R-:W-:Y:S01]  /*2b10*/  SHF.R.U32.HI R35, RZ, 0x3, R35 ;  /* 0x00000003ff237819 */ /* 0x000fe20000011623 */
[----:B------:R-:W-:Y:S01]  /*2b20*/  IMAD.WIDE.U32 R50, R24, R54, R50 ;  /* 0x0000003618327225 */ /* 0x000fe200078e0032 */
[----:B------:R-:W-:-:S03]  /*2b30*/  LOP3.LUT R73, R73, 0x1c0, RZ, 0xc0, !PT ;  /* 0x000001c049497812 */ /* 0x000fc600078ec0ff */
[----:B------:R-:W-:Y:S01]  /*2b40*/  IMAD.WIDE.U32 R52, R24, R54, R52 ;  /* 0x0000003618347225 */ /* 0x000fe200078e0034 */
[----:B------:R-:W-:Y:S02]  /*2b50*/  LOP3.LUT R18, R18, 0xfffffffe, RZ, 0xc0, !PT ;  /* 0xfffffffe12127812 */ /* 0x000fe400078ec0ff */
[----:B------:R-:W-:Y:S01]  /*2b60*/  LOP3.LUT R5, R5, R35, RZ, 0x3c, !PT ;  /* 0x0000002305057212 */ /* 0x000fe200078e3cff */
[----:B------:R-:W-:Y:S01]  /*2b70*/  IMAD.IADD R67, R51, 0x1, R7 ;  /* 0x0000000133437824 */ /* 0x000fe200078e0207 */
[----:B------:R-:W-:Y:S01]  /*2b80*/  SHF.R.U32.HI R76, RZ, 0x3, R73 ;  /* 0x00000003ff4c7819 */ /* 0x000fe20000011649 */
[----:B------:R-:W-:Y:S01]  /*2b90*/  IMAD.IADD R68, R7, 0x1, R53 ;  /* 0x0000000107447824 */ /* 0x000fe200078e0235 */
[----:B------:R-:W-:Y:S01]  /*2ba0*/  LOP3.LUT R7, R73, 0x18, R16, 0xf8, !PT ;  /* 0x0000001849077812 */ /* 0x000fe200078ef810 */
[----:B------:R-:W-:Y:S01]  /*2bb0*/  IMAD.MOV.U32 R75, RZ, RZ, 0x20 ;  /* 0x00000020ff4b7424 */ /* 0x000fe200078e00ff */
[----:B------:R-:W-:Y:S02]  /*2bc0*/  @P2 LOP3.LUT R18, R18, 0x1, RZ, 0xfc, !PT ;  /* 0x0000000112122812 */ /* 0x000fe400078efcff */
[----:B------:R-:W-:-:S02]  /*2bd0*/  LOP3.LUT P2, RZ, R13, 0x4, RZ, 0xc0, !PT ;  /* 0x000000040dff7812 */ /* 0x000fc4000784c0ff */
[----:B------:R-:W-:Y:S02]  /*2be0*/  PRMT R84, R10, 0x8880, RZ ;  /* 0x000088800a547816 */ /* 0x000fe400000000ff */
[----:B------:R-:W-:Y:S01]  /*2bf0*/  LOP3.LUT R7, R7, R76, RZ, 0x3c, !PT ;  /* 0x0000004c07077212 */ /* 0x000fe200078e3cff */
[----:B------:R-:W-:Y:S01]  /*2c00*/  IMAD R63, R55, 0x60, RZ ;  /* 0x00000060373f7824 */ /* 0x000fe200078e02ff */
[C---:B------:R-:W-:Y:S01]  /*2c10*/  SHF.L.U64.HI R58, R54.reuse, 0x6, R55 ;  /* 0x00000006363a7819 */ /* 0x040fe20000010237 */
[----:B------:R-:W-:Y:S01]  /*2c20*/  IMAD.SHL.U32 R59, R54, 0x40, RZ ;  /* 0x00000040363b7824 */ /* 0x000fe200078e00ff */
[----:B------:R-:W-:Y:S01]  /*2c30*/  PRMT R84, R84, 0x7710, RZ ;  /* 0x0000771054547816 */ /* 0x000fe200000000ff */
[----:B------:R-:W-:Y:S01]  /*2c40*/  IMAD.WIDE.U32 R54, R54, 0x60, RZ ;  /* 0x0000006036367825 */ /* 0x000fe200078e00ff */
[----:B------:R-:W-:Y:S02]  /*2c50*/  SEL R75, R75, 0xffffffe0, !P2 ;  /* 0xffffffe04b4b7807 */ /* 0x000fe40005000000 */
[----:B------:R-:W-:Y:S01]  /*2c60*/  LOP3.LUT R70, R4, 0xfffffff8, RZ, 0xc0, !PT ;  /* 0xfffffff804467812 */ /* 0x000fe200078ec0ff */
[----:B------:R-:W-:Y:S01]  /*2c70*/  IMAD.IADD R3, R32, 0x1, R33 ;  /* 0x0000000120037824 */ /* 0x000fe200078e0221 */
[C---:B------:R-:W-:Y:S01]  /*2c80*/  LOP3.LUT R77, R84.reuse, 0x1, RZ, 0xc0, !PT ;  /* 0x00000001544d7812 */ /* 0x040fe200078ec0ff */
[----:B------:R-:W-:Y:S01]  /*2c90*/  IMAD.SHL.U32 R61, R61, 0x2, RZ ;  /* 0x000000023d3d7824 */ /* 0x000fe200078e00ff */
[C---:B------:R-:W-:Y:S01]  /*2ca0*/  LOP3.LUT R78, R84.reuse, 0x2, RZ, 0xc0, !PT ;  /* 0x00000002544e7812 */ /* 0x040fe200078ec0ff */
[----:B------:R-:W-:Y:S01]  /*2cb0*/  IMAD.IADD R63, R55, 0x1, R63 ;  /* 0x00000001373f7824 */ /* 0x000fe200078e023f */
[C---:B------:R-:W-:Y:S01]  /*2cc0*/  LOP3.LUT R79, R84.reuse, 0x4, RZ, 0xc0, !PT ;  /* 0x00000004544f7812 */ /* 0x040fe200078ec0ff */
[----:B------:R-:W-:Y:S01]  /*2cd0*/  IMAD R64, R15, 0x40, R206 ;  /* 0x000000400f407824 */ /* 0x000fe200078e02ce */
[C---:B------:R-:W-:Y:S01]  /*2ce0*/  LOP3.LUT R80, R84.reuse, 0x8, RZ, 0xc0, !PT ;  /* 0x0000000854507812 */ /* 0x040fe200078ec0ff */
[----:B------:R-:W-:Y:S01]  /*2cf0*/  IMAD.IADD R65, R9, 0x1, R11 ;  /* 0x0000000109417824 */ /* 0x000fe200078e020b */
[----:B------:R-:W-:-:S02]  /*2d00*/  LOP3.LUT R81, R84, 0x10, RZ, 0xc0, !PT ;  /* 0x0000001054517812 */ /* 0x000fc400078ec0ff */
[----:B------:R-:W-:Y:S02]  /*2d10*/  LOP3.LUT R83, R84, 0x20, RZ, 0xc0, !PT ;  /* 0x0000002054537812 */ /* 0x000fe400078ec0ff */
[----:B------:R-:W-:Y:S02]  /*2d20*/  IADD3 R66, R11, R21, RZ ;  /* 0x000000150b427210 */ /* 0x000fe40007ffe0ff */
[----:B------:R-:W-:Y:S01]  /*2d30*/  SHF.R.S32.HI R69, RZ, 0x3, R4 ;  /* 0x00000003ff457819 */ /* 0x000fe20000011404 */
[----:B------:R-:W-:Y:S01]  /*2d40*/  @!P6 BAR.SYNC.DEFER_BLOCKING 0x9, 0x100 ;  /* 0x024400000000eb1d */ /* 0x000fe20000010000 */
[----:B------:R-:W-:Y:S02]  /*2d50*/  ISETP.GE.AND P1, PT, R16, UR4, PT ;  /* 0x0000000410007c0c */ /* 0x000fe4000bf26270 */
[----:B------:R-:W-:Y:S02]  /*2d60*/  SHF.R.S32.HI R72, RZ, 0x1f, R70 ;  /* 0x0000001fff487819 */ /* 0x000fe40000011446 */
[----:B------:R-:W-:Y:S01]  /*2d70*/  LOP3.LUT R84, R84, 0x40, RZ, 0xc0, !PT ;  /* 0x0000004054547812 */ /* 0x000fe200078ec0ff */
[----:B---3--:R-:W-:Y:S01]  /*2d80*/  IMAD.IADD R74, R34, 0x1, R5 ;  /* 0x00000001224a7824 */ /* 0x008fe200078e0205 */
[----:B------:R-:W-:-:S04]  /*2d90*/  LOP3.LUT R5, R73, 0x38, R4, 0xf8, !PT ;  /* 0x0000003849057812 */ /* 0x000fc800078ef804 */
[----:B------:R-:W-:Y:S02]  /*2da0*/  LOP3.LUT R5, R5, R76, RZ, 0x3c, !PT ;  /* 0x0000004c05057212 */ /* 0x000fe400078e3cff */
[----:B------:R-:W-:Y:S01]  /*2db0*/  SHF.R.S32.HI R71, RZ, 0x1f, R0 ;  /* 0x0000001fff477819 */ /* 0x000fe20000011400 */
[C---:B--2---:R-:W-:Y:S01]  /*2dc0*/  IMAD R82, R6.reuse, 0x200, R7 ;  /* 0x0000020006527824 */ /* 0x044fe200078e0207 */
[----:B------:R-:W-:-:S03]  /*2dd0*/  LEA R85, R6, R5, 0x9 ;  /* 0x0000000506557211 */ /* 0x000fc600078e48ff */
[----:B------:R-:W-:-:S07]  /*2de0*/  IMAD.IADD R86, R75, 0x1, R82 ;  /* 0x000000014b567824 */ /* 0x000fce00078e0252 */
.L_x_14327:
[----:B------:R-:W0:Y:S01]  /*2df0*/  LDC R89, c[0x0][0x430] ;  /* 0x00010c00ff597b82 */ /* 0x000e220000000800 */
[----:B------:R-:W-:Y:S02]  /*2e00*/  VIADD R28, R28, 0xffffffff ;  /* 0xffffffff1c1c7836 */ /* 0x000fe40000000000 */
[----:B------:R-:W-:Y:S02]  /*2e10*/  IMAD.MOV.U32 R88, RZ, RZ, RZ ;  /* 0x000000ffff587224 */ /* 0x000fe400078e00ff */
[----:B------:R-:W-:-:S03]  /*2e20*/  IMAD R4, R28, 0x60, R64 ;  /* 0x000000601c047824 */ /* 0x000fc600078e0240 */
[----:B------:R-:W1:Y:S01]  /*2e30*/  LDC R94, c[0x0][0x3f4] ;  /* 0x0000fd00ff5e7b82 */ /* 0x000e620000000800 */
[----:B--2---:R-:W-:Y:S01]  /*2e40*/  IMAD.IADD R32, R3, 0x1, R4 ;  /* 0x0000000103207824 */ /* 0x004fe200078e0204 */
        /* <DEDUP_REMOVED lines=16> */
[----:B------:R-:W-:Y:S02]  /*2f50*/  @!P2 LEA.HI.X R5, R6, R5, R7, 0x2, P3 ;  /* 0x000000050605a211 */ /* 0x000fe400018f1407 */
[----:B------:R-:W-:-:S03]  /*2f60*/  ISETP.GT.AND P3, PT, R28, R29, PT ;  /* 0x0000001d1c00720c */ /* 0x000fc60003f64270 */
[----:B------:R0:W5:Y:S01]  /*2f70*/  @!P2 LDG.E R88, desc[UR42][R4.64] ;  /* 0x0000002a0458a981 */ /* 0x000162000c1e1900 */
[----:B-1----:R-:W-:Y:S01]  /*2f80*/  ISETP.GE.AND P2, PT, R94, 0x1, PT ;  /* 0x000000015e00780c */ /* 0x002fe20003f46270 */
[----:B------:R-:W-:Y:S01]  /*2f90*/  IMAD.MOV R6, RZ, RZ, -R12 ;  /* 0x000000ffff067224 */ /* 0x000fe200078e0a0c */
[----:B------:R-:W-:Y:S01]  /*2fa0*/  LOP3.LUT R18, R18, 0xfffffffd, RZ, 0xc0, !PT ;  /* 0xfffffffd12127812 */ /* 0x000fe200078ec0ff */
[C---:B------:R-:W-:Y:S01]  /*2fb0*/  IMAD R98, R19.reuse, 0x1800, R82 ;  /* 0x0000180013627824 */ /* 0x040fe200078e0252 */
[----:B------:R-:W-:Y:S05]  /*2fc0*/  YIELD ;  /* 0x0000000000007946 */ /* 0x000fea0003800000 */
[----:B------:R-:W-:Y:S01]  /*2fd0*/  IMAD R96, R19, 0x1800, R86 ;  /* 0x0000180013607824 */ /* 0x000fe200078e0256 */
[----:B------:R-:W-:Y:S01]  /*2fe0*/  BSSY B0, `(.L_x_14274) ;  /* 0x00002e8000007945 */ /* 0x000fe20003800000 */
[----:B------:R-:W-:Y:S01]  /*2ff0*/  IMAD R89, R89, R6, R32 ;  /* 0x0000000659597224 */ /* 0x000fe200078e0220 */
[----:B------:R-:W-:Y:S01]  /*3000*/  @P3 LOP3.LUT R18, R18, 0x2, RZ, 0xfc, !PT ;  /* 0x0000000212123812 */ /* 0x000fe200078efcff */
        /* <DEDUP_REMOVED lines=10> */
[-C--:B------:R-:W-:Y:S02]  /*30b0*/  IMAD R14, R63, R28.reuse, RZ ;  /* 0x0000001c3f0e7224 */ /* 0x080fe400078e02ff */
[----:B------:R-:W-:Y:S01]  /*30c0*/  IMAD R7, R89, UR5, R6 ;  /* 0x0000000559077c24 */ /* 0x000fe2000f8e0206 */
[----:B------:R-:W-:Y:S01]  /*30d0*/  ULDC.64 UR4, c[0x0][0x310] ;  /* 0x0000c40000047ab9 */ /* 0x000fe20000000a00 */
[----:B------:R-:W-:-:S02]  /*30e0*/  IMAD R6, R62, R28, RZ ;  /* 0x0000001c3e067224 */ /* 0x000fc400078e02ff */
[----:B------:R-:W-:Y:S02]  /*30f0*/  IMAD R11, R91, UR4, RZ ;  /* 0x000000045b0b7c24 */ /* 0x000fe4000f8e02ff */
[----:B------:R-:W-:Y:S01]  /*3100*/  IMAD.IADD R5, R5, 0x1, R7 ;  /* 0x0000000105057824 */ /* 0x000fe200078e0207 */
[----:B------:R-:W-:Y:S01]  /*3110*/  SHF.R.S32.HI R7, RZ, 0x1f, R28 ;  /* 0x0000001fff077819 */ /* 0x000fe2000001141c */
[C---:B------:R-:W-:Y:S02]  /*3120*/  IMAD R11, R88.reuse, UR5, R11 ;  /* 0x00000005580b7c24 */ /* 0x040fe4000f8e020b */
[----:B------:R-:W-:Y:S01]  /*3130*/  IMAD.WIDE.U32 R4, R88, UR4, R4 ;  /* 0x0000000458047c25 */ /* 0x000fe2000f8e0004 */
[----:B------:R-:W-:-:S03]  /*3140*/  ULDC.64 UR4, c[0x0][0x308] ;  /* 0x0000c20000047ab9 */ /* 0x000fc60000000a00 */
[----:B------:R-:W-:Y:S01]  /*3150*/  IMAD R15, R7, R54, R14 ;  /* 0x00000036070f7224 */ /* 0x000fe200078e020e */
[----:B------:R-:W-:Y:S01]  /*3160*/  IADD3 R5, R5, R11, RZ ;  /* 0x0000000b05057210 */ /* 0x000fe20007ffe0ff */
[----:B------:R-:W-:Y:S02]  /*3170*/  IMAD R11, R7, R48, R6 ;  /* 0x00000030070b7224 */ /* 0x000fe400078e0206 */
[----:B------:R-:W-:Y:S02]  /*3180*/  IMAD R92, R28, -0x60, R25 ;  /* 0xffffffa01c5c7824 */ /* 0x000fe400078e0219 */
[----:B------:R-:W-:-:S03]  /*3190*/  IMAD.WIDE.U32 R12, R207, UR4, R4 ;  /* 0x00000004cf0c7c25 */ /* 0x000fc6000f8e0004 */
[----:B------:R-:W-:Y:S01]  /*31a0*/  VIMNMX R92, R92, 0x60, PT ;  /* 0x000000605c5c7848 */ /* 0x000fe20003fe0100 */
        /* <DEDUP_REMOVED lines=15> */
[----:B------:R-:W-:-:S03]  /*32a0*/  CS2R R46, SRZ ;  /* 0x00000000002e7805 */ /* 0x000fc6000001ff00 */
[----:B------:R-:W-:Y:S05]  /*32b0*/  @P2 BRA `(.L_x_14278) ;  /* 0x0000000000502947 */ /* 0x000fea0003800000 */
[----:B------:R-:W-:Y:S01]  /*32c0*/  IADD3 R13, P3, R8, R6, RZ ;  /* 0x00000006080d7210 */ /* 0x000fe20007f7e0ff */
[----:B------:R-:W-:Y:S01]  /*32d0*/  ULDC.64 UR4, c[0x0][0x3e8] ;  /* 0x0000fa0000047ab9 */ /* 0x000fe20000000a00 */
[----:B------:R-:W-:Y:S02]  /*32e0*/  CS2R R44, SRZ ;  /* 0x00000000002c7805 */ /* 0x000fe4000001ff00 */
[----:B------:R-:W-:Y:S01]  /*32f0*/  CS2R R46, SRZ ;  /* 0x00000000002e7805 */ /* 0x000fe2000001ff00 */
[----:B------:R-:W-:Y:S01]  /*3300*/  IMAD.X R14, R87, 0x1, R65, P3 ;  /* 0x00000001570e7824 */ /* 0x000fe200018e0641 */
        /* <DEDUP_REMOVED lines=15> */
.L_x_14278:
[----:B------:R-:W-:Y:S05]  /*3400*/  BSYNC B1 ;  /* 0x0000000000017941 */ /* 0x000fea0003800000 */
.L_x_14277:
        /* <DEDUP_REMOVED lines=29> */
.L_x_14280:
[----:B------:R-:W-:Y:S05]  /*35e0*/  BSYNC B1 ;  /* 0x0000000000017941 */ /* 0x000fea0003800000 */
.L_x_14279:
[----:B0-----:R-:W-:Y:S01]  /*35f0*/  IMAD.MOV.U32 R4, RZ, RZ, R44 ;  /* 0x000000ffff047224 */ /* 0x001fe200078e002c */
[----:B------:R-:W-:Y:S01]  /*3600*/  UISETP.NE.AND UP0, UPT, UR44, 0x3, UPT ;  /* 0x000000032c00788c */ /* 0x000fe2000bf05270 */
[----:B------:R-:W-:Y:S01]  /*3610*/  IMAD.MOV.U32 R5, RZ, RZ, R45 ;  /* 0x000000ffff057224 */ /* 0x000fe200078e002d */
[----:B------:R-:W-:Y:S01]  /*3620*/  PRMT R104, R14, 0x5410, R13 ;  /* 0x000054100e687816 */ /* 0x000fe2000000000d */
[----:B------:R-:W-:Y:S02]  /*3630*/  IMAD.MOV.U32 R6, RZ, RZ, R46 ;  /* 0x000000ffff067224 */ /* 0x000fe400078e002e */
[----:B------:R-:W-:Y:S01]  /*3640*/  IMAD.MOV.U32 R7, RZ, RZ, R47 ;  /* 0x000000ffff077224 */ /* 0x000fe200078e002f */
[----:B------:R-:W-:Y:S01]  /*3650*/  PRMT R107, R4, 0x5410, R5 ;  /* 0x00005410046b7816 */ /* 0x000fe20000000005 */
[----:B------:R-:W-:Y:S01]  /*3660*/  IMAD.MOV.U32 R4, RZ, RZ, R42 ;  /* 0x000000ffff047224 */ /* 0x000fe200078e002a */
[----:B------:R-:W-:Y:S02]  /*3670*/  MOV R5, R43 ;  /* 0x0000002b00057202 */ /* 0x000fe40000000f00 */
[----:B------:R-:W-:-:S02]  /*3680*/  PLOP3.LUT P3, PT, PT, PT, UP0, 0x80, 0x0 ;  /* 0x000000000000781c */ /* 0x000fc40003f6f008 */
[----:B------:R-:W-:Y:S01]  /*3690*/  PRMT R109, R4, 0x5410, R5 ;  /* 0x00005410046d7816 */ /* 0x000fe20000000005 */
[----:B-----5:R-:W-:Y:S01]  /*36a0*/  IMAD.MOV.U32 R4, RZ, RZ, R32 ;  /* 0x000000ffff047224 */ /* 0x020fe200078e0020 */
        /* <DEDUP_REMOVED lines=14> */
.L_x_14281:
[----:B------:R-:W-:Y:S01]  /*3790*/  LEA R87, R19, R22, 0x3 ;  /* 0x0000001613577211 */ /* 0x000fe200078e18ff */
[----:B------:R-:W-:Y:S01]  /*37a0*/  BSSY B1, `(.L_x_14282) ;  /* 0x0000004000017945 */ /* 0x000fe20003800000 */
[----:B------:R-:W-:-:S04]  /*37b0*/  SHF.L.U32 R93, R210, 0x1f, RZ ;  /* 0x0000001fd25d7819 */ /* 0x000fc800000006ff */
[----:B------:R-:W0:Y:S02]  /*37c0*/  SYNCS.PHASECHK.TRANS64.TRYWAIT P5, [R87+URZ+0x22890], R93 ;  /* 0x0228905d570075a7 */ /* 0x000e2400080a017f */
[----:B0-----:R-:W-:Y:S05]  /*37d0*/  @!P5 BRA `(.L_x_14283) ;  /* 0x000001a4002cd947 */ /* 0x001fea0003800000 */
.L_x_14560:
[----:B------:R-:W-:Y:S05]  /*37e0*/  BSYNC B1 ;  /* 0x0000000000017941 */ /* 0x000fea0003800000 */
.L_x_14282:
[----:B------:R-:W-:-:S03]  /*37f0*/  UMOV UR4, 0xffffffff ;  /* 0xffffffff00047882 */ /* 0x000fc60000000000 */
[----:B------:R-:W-:Y:S05]  /*3800*/  BRA.DIV UR4, `(.L_x_14284) ;  /* 0x000001a604347947 */ /* 0x000fea000b800000 */
[----:B------:R1:W2:Y:S04]  /*3810*/  SHFL.IDX PT, R99, R97, RZ, 0x1c1f ;  /* 0x001c1fff61637589 */ /* 0x0002a800000e0000 */
[----:B------:R1:W3:Y:S02]  /*3820*/  SHFL.IDX PT, R14, R95, RZ, 0x1c1f ;  /* 0x001c1fff5f0e7589 */ /* 0x0002e400000e0000 */
.L_x_14564:
        /* <DEDUP_REMOVED lines=11> */
[----:B0-----:R-:W-:-:S04]  /*38e0*/  IMAD.MOV.U32 R11, RZ, RZ, R5 ;  /* 0x000000ffff0b7224 */ /* 0x001fc800078e0005 */
        /* <DEDUP_REMOVED lines=9> */
[----:B------:R-:W-:Y:S01]  /*3980*/  SHF.R.U32.HI R46, RZ, 0x10, R47 ;  /* 0x00000010ff2e7819 */ /* 0x000fe2000001162f */
[----:B------:R-:W-:Y:S02]  /*3990*/  IMAD.MOV.U32 R15, RZ, RZ, R7 ;  /* 0x000000ffff0f7224 */ /* 0x000fe400078e0007 */
[----:B------:R-:W-:Y:S01]  /*39a0*/  FFMA.FTZ R44, R44, R11, R105 ;  /* 0x0000000b2c2c7223 */ /* 0x000fe20000010069 */
[----:B------:R-:W-:Y:S02]  /*39b0*/  IMAD.MOV.U32 R11, RZ, RZ, R4 ;  /* 0x000000ffff0b7224 */ /* 0x000fe400078e0004 */
[----:B------:R-:W-:Y:S02]  /*39c0*/  HADD2.F32 R4, -RZ, R46.H0_H0 ;  /* 0x2000002eff047230 */ /* 0x000fe40000004100 */
[--C-:B------:R-:W-:Y:S01]  /*39d0*/  HADD2.F32 R7, -RZ, R15.reuse.H1_H1 ;  /* 0x3000000fff077230 */ /* 0x100fe20000004100 */
[----:B------:R-:W-:Y:S01]  /*39e0*/  F2FP.F16.F32.PACK_AB R5, R44, R5 ;  /* 0x000000052c05723e */ /* 0x000fe200000000ff */
[----:B------:R-:W-:-:S02]  /*39f0*/  HADD2.F32 R15, -RZ, R15.H0_H0 ;  /* 0x2000000fff0f7230 */ /* 0x000fc40000004100 */
[----:B------:R-:W-:Y:S02]  /*3a00*/  HADD2.F32 R46, -RZ, R45.H0_H0 ;  /* 0x2000002dff2e7230 */ /* 0x000fe40000004100 */
[-C--:B------:R-:W-:Y:S01]  /*3a10*/  FMUL.FTZ R106, R7, R4.reuse ;  /* 0x00000004076a7220 */ /* 0x080fe20000410000 */
[----:B------:R-:W-:Y:S02]  /*3a20*/  HADD2.F32 R45, -RZ, R107.H0_H0 ;  /* 0x2000006bff2d7230 */ /* 0x000fe40000004100 */
[C---:B------:R-:W-:Y:S01]  /*3a30*/  FMUL.FTZ R108, R15.reuse, R4 ;  /* 0x000000040f6c7220 */ /* 0x040fe20000410000 */
[-C--:B------:R-:W-:Y:S01]  /*3a40*/  FFMA.FTZ R4, R15, R46.reuse, -R106 ;  /* 0x0000002e0f047223 */ /* 0x080fe2000001086a */
[----:B------:R-:W-:Y:S02]  /*3a50*/  IMAD.MOV.U32 R15, RZ, RZ, R6 ;  /* 0x000000ffff0f7224 */ /* 0x000fe400078e0006 */
[----:B------:R-:W-:Y:S01]  /*3a60*/  FFMA.FTZ R7, R7, R46, R108 ;  /* 0x0000002e07077223 */ /* 0x000fe2000001006c */
[----:B------:R-:W-:-:S02]  /*3a70*/  HADD2.F32 R6, -RZ, R11.H0_H0 ;  /* 0x2000000bff067230 */ /* 0x000fc40000004100 */
[----:B------:R-:W-:Y:S02]  /*3a80*/  HADD2.F32 R11, -RZ, R11.H1_H1 ;  /* 0x3000000bff0b7230 */ /* 0x000fe40000004100 */
[--C-:B------:R-:W-:Y:S01]  /*3a90*/  HADD2.F32 R46, -RZ, R110.reuse.H0_H0 ;  /* 0x2000006eff2e7230 */ /* 0x100fe20000004100 */
[----:B------:R-:W-:Y:S01]  /*3aa0*/  F2FP.F16.F32.PACK_AB R7, R7, R4 ;  /* 0x000000040707723e */ /* 0x000fe200000000ff */
[----:B------:R-:W-:-:S03]  /*3ab0*/  HADD2.F32 R106, -RZ, R110.H1_H1 ;  /* 0x3000006eff6a7230 */ /* 0x000fc60000004100 */
[-C--:B------:R-:W-:Y:S01]  /*3ac0*/  FMUL.FTZ R47, R11, R46.reuse ;  /* 0x0000002e0b2f7220 */ /* 0x080fe20000410000 */
[----:B------:R-:W-:-:S03]  /*3ad0*/  FMUL.FTZ R46, R6, R46 ;  /* 0x0000002e062e7220 */ /* 0x000fc60000410000 */
[-C--:B------:R-:W-:Y:S01]  /*3ae0*/  FFMA.FTZ R6, R6, R45.reuse, -R47 ;  /* 0x0000002d06067223 */ /* 0x080fe2000001082f */
[----:B------:R-:W-:Y:S01]  /*3af0*/  FFMA.FTZ R11, R11, R45, R46 ;  /* 0x0000002d0b0b7223 */ /* 0x000fe2000001002e */
[--C-:B------:R-:W-:Y:S02]  /*3b00*/  HADD2.F32 R45, -RZ, R15.reuse.H0_H0 ;  /* 0x2000000fff2d7230 */ /* 0x100fe40000004100 */
[----:B------:R-:W-:Y:S02]  /*3b10*/  HADD2.F32 R15, -RZ, R15.H1_H1 ;  /* 0x3000000fff0f7230 */ /* 0x000fe40000004100 */
[----:B------:R-:W-:Y:S01]  /*3b20*/  HADD2.F32 R46, -RZ, R107.H1_H1 ;  /* 0x3000006bff2e7230 */ /* 0x000fe20000004100 */
[----:B------:R-:W-:Y:S02]  /*3b30*/  F2FP.F16.F32.PACK_AB R4, R11, R6 ;  /* 0x000000060b04723e */ /* 0x000fe400000000ff */
[-C--:B------:R-:W-:Y:S01]  /*3b40*/  FMUL.FTZ R108, R15, R106.reuse ;  /* 0x0000006a0f6c7220 */ /* 0x080fe20000410000 */
[----:B------:R-:W-:-:S03]  /*3b50*/  FMUL.FTZ R106, R45, R106 ;  /* 0x0000006a2d6a7220 */ /* 0x000fc60000410000 */
[-C--:B------:R-:W-:Y:S01]  /*3b60*/  FFMA.FTZ R108, R45, R46.reuse, -R108 ;  /* 0x0000002e2d6c7223 */ /* 0x080fe2000001086c */
[----:B------:R-:W-:-:S05]  /*3b70*/  FFMA.FTZ R15, R15, R46, R106 ;  /* 0x0000002e0f0f7223 */ /* 0x000fca000001006a */
[----:B------:R-:W-:-:S07]  /*3b80*/  F2FP.F16.F32.PACK_AB R6, R15, R108 ;  /* 0x0000006c0f06723e */ /* 0x000fce00000000ff */
.L_x_14290:
[----:B------:R-:W-:Y:S05]  /*3b90*/  BSYNC B3 ;  /* 0x0000000000037941 */ /* 0x000fea0003800000 */
.L_x_14289:
[----:B0-----:R4:W-:Y:S02]  /*3ba0*/  ST.E.128 desc[UR42][R12.64], R4 ;  /* 0x000000040c007985 */ /* 0x0019e4000c101d2a */
.L_x_14288:
[----:B------:R-:W-:Y:S05]  /*3bb0*/  BSYNC B2 ;  /* 0x0000000000027941 */ /* 0x000fea0003800000 */
.L_x_14287:
[----:B------:R-:W-:-:S13]  /*3bc0*/  LOP3.LUT P2, RZ, R18, 0x1, RZ, 0xc0, !PT ;  /* 0x0000000112ff7812 */ /* 0x000fda000784c0ff */
[----:B------:R-:W-:Y:S05]  /*3bd0*/  @P2 BRA `(.L_x_14286) ;  /* 0x0000000000c42947 */ /* 0x000fea0003800000 */
[----:B----4-:R4:W0:Y:S01]  /*3be0*/  LDS.128 R4, [R96] ;  /* 0x0000000060047984 */ /* 0x0108220000000c00 */
[C---:B---3--:R-:W-:Y:S01]  /*3bf0*/  LEA R12, P2, R2.reuse, R14, 0x1 ;  /* 0x0000000e020c7211 */ /* 0x048fe200078408ff */
[----:B------:R-:W-:Y:S03]  /*3c00*/  BSSY B2, `(.L_x_14291) ;  /* 0x000002d000027945 */ /* 0x000fe60003800000 */
[----:B--2---:R-:W-:Y:S02]  /*3c10*/  LEA.HI.X R13, R2, R99, R209, 0x1, P2 ;  /* 0x00000063020d7211 */ /* 0x004fe400010f0cd1 */
[----:B------:R-:W-:-:S13]  /*3c20*/  ISETP.GE.AND P2, PT, R211, R94, PT ;  /* 0x0000005ed300720c */ /* 0x000fda0003f46270 */
        /* <DEDUP_REMOVED lines=12> */
[C---:B------:R-:W-:Y:S01]  /*3cf0*/  FMUL.FTZ R15, R4.reuse, R15 ;  /* 0x0000000f040f7220 */ /* 0x040fe20000410000 */
[----:B------:R-:W-:Y:S02]  /*3d00*/  HADD2.F32 R5, -RZ, R44.H0_H0 ;  /* 0x2000002cff057230 */ /* 0x000fe40000004100 */
[----:B------:R-:W-:Y:S02]  /*3d10*/  HADD2.F32 R7, -RZ, R7.H0_H0 ;  /* 0x20000007ff077230 */ /* 0x000fe40000004100 */
[-C--:B------:R-:W-:Y:S01]  /*3d20*/  FMUL.FTZ R44, R41, R42.reuse ;  /* 0x0000002a292c7220 */ /* 0x080fe20000410000 */
[----:B------:R-:W-:Y:S02]  /*3d30*/  HADD2.F32 R40, -RZ, R40.H0_H0 ;  /* 0x20000028ff287230 */ /* 0x000fe40000004100 */
[-C--:B------:R-:W-:Y:S01]  /*3d40*/  FFMA.FTZ R4, R4, R5.reuse, -R43 ;  /* 0x0000000504047223 */ /* 0x080fe2000001082b */
[----:B------:R-:W-:Y:S01]  /*3d50*/  FFMA.FTZ R5, R14, R5, R15 ;  /* 0x000000050e057223 */ /* 0x000fe2000001000f */
[----:B------:R-:W-:Y:S01]  /*3d60*/  FMUL.FTZ R14, R7, R42 ;  /* 0x0000002a070e7220 */ /* 0x000fe20000410000 */
[----:B------:R-:W-:-:S02]  /*3d70*/  HADD2.F32 R15, -RZ, R11.H1_H1 ;  /* 0x3000000bff0f7230 */ /* 0x000fc40000004100 */
[-C--:B------:R-:W-:Y:S01]  /*3d80*/  FFMA.FTZ R7, R7, R40.reuse, -R44 ;  /* 0x0000002807077223 */ /* 0x080fe2000001082c */
[----:B------:R-:W-:Y:S02]  /*3d90*/  HADD2.F32 R44, -RZ, R109.H0_H0 ;  /* 0x2000006dff2c7230 */ /* 0x000fe40000004100 */
[----:B------:R-:W-:Y:S01]  /*3da0*/  FFMA.FTZ R14, R41, R40, R14 ;  /* 0x00000028290e7223 */ /* 0x000fe2000001000e */
[----:B------:R-:W-:Y:S01]  /*3db0*/  HADD2.F32 R42, -RZ, R104.H1_H1 ;  /* 0x30000068ff2a7230 */ /* 0x000fe20000004100 */
[----:B------:R-:W-:Y:S01]  /*3dc0*/  F2FP.F16.F32.PACK_AB R5, R5, R4 ;  /* 0x000000040505723e */ /* 0x000fe200000000ff */
[----:B------:R-:W-:Y:S02]  /*3dd0*/  HADD2.F32 R11, -RZ, R11.H0_H0 ;  /* 0x2000000bff0b7230 */ /* 0x000fe40000004100 */
[----:B------:R-:W-:Y:S01]  /*3de0*/  FMUL.FTZ R46, R15, R44 ;  /* 0x0000002c0f2e7220 */ /* 0x000fe20000410000 */
[----:B------:R-:W-:Y:S01]  /*3df0*/  HADD2.F32 R41, -RZ, R109.H1_H1 ;  /* 0x3000006dff297230 */ /* 0x000fe20000004100 */
[----:B------:R-:W-:Y:S01]  /*3e00*/  F2FP.F16.F32.PACK_AB R7, R14, R7 ;  /* 0x000000070e07723e */ /* 0x000fe200000000ff */
[----:B------:R-:W-:-:S02]  /*3e10*/  HADD2.F32 R40, -RZ, R6.H1_H1 ;  /* 0x30000006ff287230 */ /* 0x000fc40000004100 */
[C---:B------:R-:W-:Y:S01]  /*3e20*/  FMUL.FTZ R44, R11.reuse, R44 ;  /* 0x0000002c0b2c7220 */ /* 0x040fe20000410000 */
[----:B------:R-:W-:Y:S02]  /*3e30*/  HADD2.F32 R6, -RZ, R6.H0_H0 ;  /* 0x20000006ff067230 */ /* 0x000fe40000004100 */
[-C--:B------:R-:W-:Y:S01]  /*3e40*/  FFMA.FTZ R46, R11, R42.reuse, -R46 ;  /* 0x0000002a0b2e7223 */ /* 0x080fe2000001082e */
[----:B------:R-:W-:Y:S02]  /*3e50*/  HADD2.F32 R11, -RZ, R104.H0_H0 ;  /* 0x20000068ff0b7230 */ /* 0x000fe40000004100 */
[-C--:B------:R-:W-:Y:S01]  /*3e60*/  FMUL.FTZ R43, R40, R41.reuse ;  /* 0x00000029282b7220 */ /* 0x080fe20000410000 */
[----:B------:R-:W-:Y:S01]  /*3e70*/  FFMA.FTZ R15, R15, R42, R44 ;  /* 0x0000002a0f0f7223 */ /* 0x000fe2000001002c */
[C---:B------:R-:W-:Y:S02]  /*3e80*/  FMUL.FTZ R41, R6.reuse, R41 ;  /* 0x0000002906297220 */ /* 0x040fe40000410000 */
[----:B------:R-:W-:-:S02]  /*3e90*/  FFMA.FTZ R43, R6, R11, -R43 ;  /* 0x0000000b062b7223 */ /* 0x000fc4000001082b */
[----:B------:R-:W-:Y:S01]  /*3ea0*/  FFMA.FTZ R40, R40, R11, R41 ;  /* 0x0000000b28287223 */ /* 0x000fe20000010029 */
[----:B------:R-:W-:-:S04]  /*3eb0*/  F2FP.F16.F32.PACK_AB R4, R15, R46 ;  /* 0x0000002e0f04723e */ /* 0x000fc800000000ff */
[----:B------:R-:W-:-:S07]  /*3ec0*/  F2FP.F16.F32.PACK_AB R6, R40, R43 ;  /* 0x0000002b2806723e */ /* 0x000fce00000000ff */
.L_x_14292:
[----:B------:R-:W-:Y:S05]  /*3ed0*/  BSYNC B2 ;  /* 0x0000000000027941 */ /* 0x000fea0003800000 */
.L_x_14291:
[----:B0-----:R0:W-:Y:S02]  /*3ee0*/  ST.E.128 desc[UR42][R12.64], R4 ;  /* 0x000000040c007985 */ /* 0x0011e4000c101d2a */
.L_x_14286:
[----:B------:R-:W-:Y:S05]  /*3ef0*/  BSYNC B1 ;  /* 0x0000000000017941 */ /* 0x000fea0003800000 */
.L_x_14285:
[----:B------:R-:W-:-:S03]  /*3f00*/  UMOV UR4, 0xffffffff ;  /* 0xffffffff00047882 */ /* 0x000fc60000000000 */
[----:B------:R-:W-:Y:S05]  /*3f10*/  BRA.DIV UR4, `(.L_x_14293) ;  /* 0x0000019e04b87947 */ /* 0x000fea000b800000 */
[----:B-1----:R-:W1:Y:S04]  /*3f20*/  SHFL.IDX PT, R97, R97, 0x1, 0x1c1f ;  /* 0x003c1f0061617f89 */ /* 0x002e6800000e0000 */
[----:B---3--:R3:W0:Y:S02]  /*3f30*/  SHFL.IDX PT, R14, R95, 0x1, 0x1c1f ;  /* 0x003c1f005f0e7f89 */ /* 0x00862400000e0000 */
.L_x_14568:
[----:B------:R-:W-:Y:S05]  /*3f40*/  @P4 BRA `(.L_x_14294) ;  /* 0x0000001c00c44947 */ /* 0x000fea0003800000 */
[----:B------:R-:W-:Y:S04]  /*3f50*/  BSSY B1, `(.L_x_14295) ;  /* 0x0000033000017945 */ /* 0x000fe80003800000 */
[----:B------:R-:W-:Y:S05]  /*3f60*/  @P1 BRA `(.L_x_14296) ;  /* 0x0000000000c41947 */ /* 0x000fea0003800000 */
[----:B0---4-:R0:W4:Y:S01]  /*3f70*/  LDS.128 R4, [R98+0x2000] ;  /* 0x0020000062047984 */ /* 0x0111220000000c00 */
        /* <DEDUP_REMOVED lines=9> */
[--C-:B------:R-:W-:Y:S01]  /*4010*/  SHF.R.U32.HI R40, RZ, 0x10, R39.reuse ;  /* 0x00000010ff287819 */ /* 0x100fe20000011627 */
[----:B------:R-:W-:Y:S01]  /*4020*/  HADD2.F32 R6, -RZ, R5.H1_H1 ;  /* 0x30000005ff067230 */ /* 0x000fe20000004100 */
[----:B------:R-:W-:Y:S01]  /*4030*/  SHF.R.U64 R37, R38, 0x10, R39 ;  /* 0x0000001026257819 */ /* 0x000fe20000001227 */
        /* <DEDUP_REMOVED lines=9> */
[----:B------:R-:W-:Y:S01]  /*40d0*/  FMUL.FTZ R37, R5, R37 ;  /* 0x0000002505257220 */ /* 0x000fe20000410000 */
[----:B------:R-:W-:Y:S01]  /*40e0*/  FFMA.FTZ R44, R7, R38, -R44 ;  /* 0x00000026072c7223 */ /* 0x000fe2000001082c */
[----:B------:R-:W-:-:S02]  /*40f0*/  HADD2.F32 R7, -RZ, R102.H0_H0 ;  /* 0x20000066ff077230 */ /* 0x000fc40000004100 */
[----:B------:R-:W-:Y:S01]  /*4100*/  FFMA.FTZ R41, R15, R38, R40 ;  /* 0x000000260f297223 */ /* 0x000fe20000010028 */
[-C--:B------:R-:W-:Y:S01]  /*4110*/  FFMA.FTZ R42, R5, R36.reuse, -R42 ;  /* 0x00000024052a7223 */ /* 0x080fe2000001082a */
[----:B------:R-:W-:Y:S01]  /*4120*/  FFMA.FTZ R39, R6, R36, R37 ;  /* 0x0000002406277223 */ /* 0x000fe20000010025 */
[--C-:B------:R-:W-:Y:S02]  /*4130*/  HADD2.F32 R15, -RZ, R103.reuse.H0_H0 ;  /* 0x20000067ff0f7230 */ /* 0x100fe40000004100 */
[----:B------:R-:W-:Y:S02]  /*4140*/  HADD2.F32 R103, -RZ, R103.H1_H1 ;  /* 0x30000067ff677230 */ /* 0x000fe40000004100 */
[--C-:B------:R-:W-:Y:S02]  /*4150*/  HADD2.F32 R5, -RZ, R4.reuse.H1_H1 ;  /* 0x30000004ff057230 */ /* 0x100fe40000004100 */
[----:B------:R-:W-:Y:S02]  /*4160*/  HADD2.F32 R6, -RZ, R11.H1_H1 ;  /* 0x3000000bff067230 */ /* 0x000fe40000004100 */
[----:B------:R-:W-:-:S02]  /*4170*/  HADD2.F32 R4, -RZ, R4.H0_H0 ;  /* 0x20000004ff047230 */ /* 0x000fc40000004100 */
[----:B------:R-:W-:Y:S01]  /*4180*/  FMUL.FTZ R37, R5, R15 ;  /* 0x0000000f05257220 */ /* 0x000fe20000410000 */
[----:B------:R-:W-:Y:S02]  /*4190*/  HADD2.F32 R11, -RZ, R11.H0_H0 ;  /* 0x2000000bff0b7230 */ /* 0x000fe40000004100 */
[----:B------:R-:W-:Y:S01]  /*41a0*/  FMUL.FTZ R38, R6, R103 ;  /* 0x0000006706267220 */ /* 0x000fe20000410000 */
[----:B------:R-:W-:Y:S02]  /*41b0*/  HADD2.F32 R102, -RZ, R102.H1_H1 ;  /* 0x30000066ff667230 */ /* 0x000fe40000004100 */
[C---:B------:R-:W-:Y:S01]  /*41c0*/  FMUL.FTZ R36, R4.reuse, R15 ;  /* 0x0000000f04247220 */ /* 0x040fe20000410000 */
[----:B------:R-:W-:Y:S01]  /*41d0*/  FFMA.FTZ R37, R4, R7, -R37 ;  /* 0x0000000704257223 */ /* 0x000fe20000010825 */
[----:B------:R-:W-:Y:S02]  /*41e0*/  FMUL.FTZ R103, R11, R103 ;  /* 0x000000670b677220 */ /* 0x000fe40000410000 */
[----:B------:R-:W-:Y:S01]  /*41f0*/  FFMA.FTZ R36, R5, R7, R36 ;  /* 0x0000000705247223 */ /* 0x000fe20000010024 */
[-C--:B------:R-:W-:Y:S01]  /*4200*/  FFMA.FTZ R38, R11, R102.reuse, -R38 ;  /* 0x000000660b267223 */ /* 0x080fe20000010826 */
[----:B------:R-:W-:Y:S01]  /*4210*/  FFMA.FTZ R103, R6, R102, R103 ;  /* 0x0000006606677223 */ /* 0x000fe20000010067 */
[----:B------:R-:W-:-:S02]  /*4220*/  F2FP.F16.F32.PACK_AB R5, R39, R42 ;  /* 0x0000002a2705723e */ /* 0x000fc400000000ff */
[----:B------:R-:W-:Y:S02]  /*4230*/  F2FP.F16.F32.PACK_AB R7, R41, R44 ;  /* 0x0000002c2907723e */ /* 0x000fe400000000ff */
[----:B------:R-:W-:Y:S02]  /*4240*/  F2FP.F16.F32.PACK_AB R4, R36, R37 ;  /* 0x000000252404723e */ /* 0x000fe400000000ff */
[----:B------:R-:W-:-:S07]  /*4250*/  F2FP.F16.F32.PACK_AB R6, R103, R38 ;  /* 0x000000266706723e */ /* 0x000fce00000000ff */
.L_x_14298:
[----:B------:R-:W-:Y:S05]  /*4260*/  BSYNC B2 ;  /* 0x0000000000027941 */ /* 0x000fea0003800000 */
.L_x_14297:
[----:B----4-:R0:W-:Y:S02]  /*4270*/  ST.E.128 desc[UR42][R12.64], R4 ;  /* 0x000000040c007985 */ /* 0x0101e4000c101d2a */
.L_x_14296:
[----:B------:R-:W-:Y:S05]  /*4280*/  BSYNC B1 ;  /* 0x0000000000017941 */ /* 0x000fea0003800000 */
.L_x_14295:
[----:B------:R-:W-:-:S13]  /*4290*/  LOP3.LUT P2, RZ, R18, 0x1, RZ, 0xc0, !PT ;  /* 0x0000000112ff7812 */ /* 0x000fda000784c0ff */
        /* <DEDUP_REMOVED lines=48> */
.L_x_14300:
[----:B------:R-:W-:Y:S05]  /*45a0*/  BSYNC B1 ;  /* 0x0000000000017941 */ /* 0x000fea0003800000 */
.L_x_14299:
[----:B----4-:R0:W-:Y:S01]  /*45b0*/  ST.E.128 desc[UR42][R12.64], R4 ;  /* 0x000000040c007985 */ /* 0x0101e2000c101d2a */
[----:B------:R-:W-:Y:S05]  /*45c0*/  BRA `(.L_x_14294) ;  /* 0x0000001800247947 */ /* 0x000fea0003800000 */
.L_x_14276:
[----:B------:R-:W-:-:S05]  /*45d0*/  VIADD R12, R206, 0x40 ;  /* 0x00000040ce0c7836 */ /* 0x000fca0000000000 */
[----:B------:R-:W-:-:S04]  /*45e0*/  ISETP.GE.AND P2, PT, R12, R92, PT ;  /* 0x0000005c0c00720c */ /* 0x000fc80003f46270 */
[----:B------:R-:W-:-:S13]  /*45f0*/  ISETP.GE.OR P2, PT, R16, R94, P2 ;  /* 0x0000005e1000720c */ /* 0x000fda0001746670 */
[----:B------:R-:W-:Y:S01]  /*4600*/  @!P2 IADD3 R38, P3, P4, R20, R6, R57 ;  /* 0x000000061426a210 */ /* 0x000fe20007c7e039 */
[----:B------:R-:W0:Y:S03]  /*4610*/  @!P2 LDC.64 R14, c[0x0][0x3e8] ;  /* 0x0000fa00ff0eab82 */ /* 0x000e260000000a00 */
[----:B------:R-:W-:Y:S02]  /*4620*/  @!P2 IADD3.X R39, R66, R87, R56, P3, P4 ;  /* 0x000000574227a210 */ /* 0x000fe40001fe8438 */
[----:B------:R-:W-:-:S03]  /*4630*/  @!P2 IADD3 R40, P3, P4, R52, R4, R59 ;  /* 0x000000043428a210 */ /* 0x000fc60007c7e03b */
[----:B------:R-:W1:Y:S01]  /*4640*/  @!P2 LDC.64 R12, c[0x0][0x400] ;  /* 0x00010000ff0cab82 */ /* 0x000e620000000a00 */
[----:B------:R-:W-:Y:S02]  /*4650*/  @!P2 IADD3.X R41, R68, R11, R58, P3, P4 ;  /* 0x0000000b4429a210 */ /* 0x000fe40001fe843a */
[----:B------:R-:W-:-:S04]  /*4660*/  ISETP.GE.AND P3, PT, R206, R92, PT ;  /* 0x0000005cce00720c */ /* 0x000fc80003f66270 */
[----:B------:R-:W-:-:S13]  /*4670*/  ISETP.GE.OR P3, PT, R16, R94, P3 ;  /* 0x0000005e1000720c */ /* 0x000fda0001f66670 */
[----:B------:R-:W2:Y:S01]  /*4680*/  @!P3 LDC.64 R32, c[0x0][0x3e8] ;  /* 0x0000fa00ff20bb82 */ /* 0x000ea20000000a00 */
[----:B------:R-:W-:-:S05]  /*4690*/  @!P3 IADD3 R6, P4, R20, R6, RZ ;  /* 0x000000061406b210 */ /* 0x000fca0007f9e0ff */
[----:B------:R-:W-:Y:S02]  /*46a0*/  @!P3 IMAD.X R5, R87, 0x1, R66, P4 ;  /* 0x000000015705b824 */ /* 0x000fe400020e0642 */
[----:B------:R-:W3:Y:S01]  /*46b0*/  @!P3 LDC.64 R36, c[0x0][0x400] ;  /* 0x00010000ff24bb82 */ /* 0x000ee20000000a00 */
[----:B--2---:R-:W-:-:S04]  /*46c0*/  @!P3 LEA R32, P4, R6, R32, 0x1 ;  /* 0x000000200620b211 */ /* 0x004fc800078808ff */
[----:B------:R-:W-:Y:S02]  /*46d0*/  @!P3 LEA.HI.X R33, R6, R33, R5, 0x1, P4 ;  /* 0x000000210621b211 */ /* 0x000fe400020f0c05 */
[----:B------:R-:W-:Y:S02]  /*46e0*/  CS2R R6, SRZ ;  /* 0x0000000000067805 */ /* 0x000fe4000001ff00 */
[----:B------:R-:W-:-:S05]  /*46f0*/  @!P3 IADD3 R4, P4, R52, R4, RZ ;  /* 0x000000043404b210 */ /* 0x000fca0007f9e0ff */
[----:B------:R-:W-:Y:S01]  /*4700*/  @!P3 IMAD.X R11, R11, 0x1, R68, P4 ;  /* 0x000000010b0bb824 */ /* 0x000fe200020e0644 */
[----:B---3--:R-:W-:-:S04]  /*4710*/  @!P3 LEA R36, P4, R4, R36, 0x1 ;  /* 0x000000240424b211 */ /* 0x008fc800078808ff */
[----:B------:R-:W-:Y:S02]  /*4720*/  @!P3 LEA.HI.X R37, R4, R37, R11, 0x1, P4 ;  /* 0x000000250425b211 */ /* 0x000fe400020f0c0b */
[----:B------:R-:W-:Y:S02]  /*4730*/  CS2R R4, SRZ ;  /* 0x0000000000047805 */ /* 0x000fe4000001ff00 */
[----:B------:R-:W-:-:S04]  /*4740*/  CS2R R34, SRZ ;  /* 0x0000000000227805 */ /* 0x000fc8000001ff00 */
[----:B------:R2:W3:Y:S02]  /*4750*/  @!P3 LDG.E.128 R4, desc[UR42][R32.64] ;  /* 0x0000002a2004b981 */ /* 0x0004e4000c1e1d00 */
[----:B--2---:R-:W-:-:S06]  /*4760*/  CS2R R32, SRZ ;  /* 0x0000000000207805 */ /* 0x004fcc000001ff00 */
[----:B------:R2:W4:Y:S01]  /*4770*/  @!P3 LDG.E.128 R32, desc[UR42][R36.64] ;  /* 0x0000002a2420b981 */ /* 0x000522000c1e1d00 */
[----:B0-----:R-:W-:-:S04]  /*4780*/  @!P2 LEA R14, P3, R38, R14, 0x1 ;  /* 0x0000000e260ea211 */ /* 0x001fc800078608ff */
[----:B------:R-:W-:Y:S02]  /*4790*/  @!P2 LEA.HI.X R15, R38, R15, R39, 0x1, P3 ;  /* 0x0000000f260fa211 */ /* 0x000fe400018f0c27 */
[----:B------:R-:W-:Y:S02]  /*47a0*/  CS2R R38, SRZ ;  /* 0x0000000000267805 */ /* 0x000fe4000001ff00 */
[C---:B-1----:R-:W-:Y:S02]  /*47b0*/  @!P2 LEA R12, P3, R40.reuse, R12, 0x1 ;  /* 0x0000000c280ca211 */ /* 0x042fe400078608ff */
[----:B--2---:R-:W-:Y:S02]  /*47c0*/  CS2R R36, SRZ ;  /* 0x0000000000247805 */ /* 0x004fe4000001ff00 */
[----:B------:R-:W-:Y:S02]  /*47d0*/  @!P2 LEA.HI.X R13, R40, R13, R41, 0x1, P3 ;  /* 0x0000000d280da211 */ /* 0x000fe400018f0c29 */
[----:B------:R-:W-:-:S02]  /*47e0*/  CS2R R42, SRZ ;  /* 0x00000000002a7805 */ /* 0x000fc4000001ff00 */
[----:B------:R-:W-:Y:S01]  /*47f0*/  CS2R R40, SRZ ;  /* 0x0000000000287805 */ /* 0x000fe2000001ff00 */
[----:B------:R-:W2:Y:S05]  /*4800*/  @!P2 LDG.E.128 R36, desc[UR42][R14.64] ;  /* 0x0000002a0e24a981 */ /* 0x000eaa000c1e1d00 */
[----:B------:R0:W5:Y:S01]  /*4810*/  @!P2 LDG.E.128 R40, desc[UR42][R12.64] ;  /* 0x0000002a0c28a981 */ /* 0x000162000c1e1d00 */
[----:B------:R-:W-:Y:S01]  /*4820*/  UISETP.NE.AND UP0, UPT, UR44, 0x3, UPT ;  /* 0x000000032c00788c */ /* 0x000fe2000bf05270 */
[----:B------:R-:W-:-:S05]  /*4830*/  ISETP.GE.AND P2, PT, R16, R94, PT ;  /* 0x0000005e1000720c */ /* 0x000fca0003f46270 */
[----:B------:R-:W-:Y:S02]  /*4840*/  PLOP3.LUT P3, PT, PT, PT, UP0, 0x80, 0x0 ;  /* 0x000000000000781c */ /* 0x000fe40003f6f008 */
[----:B---3--:R-:W-:Y:S01]  /*4850*/  MOV R11, R6 ;  /* 0x00000006000b7202 */ /* 0x008fe20000000f00 */
[----:B------:R-:W-:Y:S02]  /*4860*/  IMAD.MOV.U32 R44, RZ, RZ, R7 ;  /* 0x000000ffff2c7224 */ /* 0x000fe400078e0007 */
[----:B------:R-:W-:Y:S01]  /*4870*/  IMAD.MOV.U32 R45, RZ, RZ, R4 ;  /* 0x000000ffff2d7224 */ /* 0x000fe200078e0004 */
[----:B------:R-:W-:Y:S01]  /*4880*/  PRMT R114, R11, 0x7610, R114 ;  /* 0x000076100b727816 */ /* 0x000fe20000000072 */
[----:B------:R-:W-:-:S03]  /*4890*/  IMAD.MOV.U32 R46, RZ, RZ, R5 ;  /* 0x000000ffff2e7224 */ /* 0x000fc600078e0005 */
[----:B------:R-:W-:Y:S02]  /*48a0*/  PRMT R110, R44, 0x5410, R45 ;  /* 0x000054102c6e7816 */ /* 0x000fe4000000002d */
[----:B------:R-:W-:Y:S01]  /*48b0*/  PRMT R101, R46, 0x7610, R101 ;  /* 0x000076102e657816 */ /* 0x000fe20000000065 */
[----:B----4-:R-:W-:Y:S02]  /*48c0*/  IMAD.MOV.U32 R11, RZ, RZ, R34 ;  /* 0x000000ffff0b7224 */ /* 0x010fe400078e0022 */
[----:B0-----:R-:W-:Y:S02]  /*48d0*/  IMAD.MOV.U32 R12, RZ, RZ, R35 ;  /* 0x000000ffff0c7224 */ /* 0x001fe400078e0023 */
[----:B------:R-:W-:Y:S01]  /*48e0*/  IMAD.MOV.U32 R13, RZ, RZ, R32 ;  /* 0x000000ffff0d7224 */ /* 0x000fe200078e0020 */
[----:B------:R-:W-:Y:S01]  /*48f0*/  PRMT R114, R114, 0x5410, R11 ;  /* 0x0000541072727816 */ /* 0x000fe2000000000b */
[----:B------:R-:W-:-:S03]  /*4900*/  IMAD.MOV.U32 R14, RZ, RZ, R33 ;  /* 0x000000ffff0e7224 */ /* 0x000fc600078e0021 */
[----:B------:R-:W-:Y:S02]  /*4910*/  PRMT R112, R12, 0x5410, R13 ;  /* 0x000054100c707816 */ /* 0x000fe4000000000d */
[----:B------:R-:W-:Y:S01]  /*4920*/  PRMT R113, R14, 0x7610, R113 ;  /* 0x000076100e717816 */ /* 0x000fe20000000071 */
[----:B--2---:R-:W-:Y:S01]  /*4930*/  IMAD.MOV.U32 R11, RZ, RZ, R38 ;  /* 0x000000ffff0b7224 */ /* 0x004fe200078e0026 */
[----:B------:R-:W-:Y:S01]  /*4940*/  MOV R14, R37 ;  /* 0x00000025000e7202 */ /* 0x000fe20000000f00 */
[----:B------:R-:W-:Y:S02]  /*4950*/  IMAD.MOV.U32 R12, RZ, RZ, R39 ;  /* 0x000000ffff0c7224 */ /* 0x000fe400078e0027 */
[----:B------:R-:W-:Y:S01]  /*4960*/  IMAD.MOV.U32 R13, RZ, RZ, R36 ;  /* 0x000000ffff0d7224 */ /* 0x000fe200078e0024 */
[----:B------:R-:W-:Y:S01]  /*4970*/  PRMT R103, R11, 0x7610, R103 ;  /* 0x000076100b677816 */ /* 0x000fe20000000067 */
[----:B-----5:R-:W-:Y:S01]  /*4980*/  IMAD.MOV.U32 R11, RZ, RZ, R42 ;  /* 0x000000ffff0b7224 */ /* 0x020fe200078e002a */
        /* <DEDUP_REMOVED lines=8> */
[----:B------:R-:W-:Y:S02]  /*4a10*/  PRMT R105, R105, 0x5410, R13 ;  /* 0x0000541069697816 */ /* 0x000fe4000000000d */
[----:B------:R-:W-:Y:S01]  /*4a20*/  PRMT R109, R109, 0x5410, R14 ;  /* 0x000054106d6d7816 */ /* 0x000fe2000000000e */
[----:B------:R-:W-:Y:S06]  /*4a30*/  @!P3 BRA `(.L_x_14301) ;  /* 0x000000000004b947 */ /* 0x000fec0003800000 */
[----:B------:R-:W-:Y:S01]  /*4a40*/  BPT.TRAP 0x1 ;  /* 0x000000040000795c */ /* 0x000fe20000300000 */
.L_x_14301:
[----:B------:R-:W-:Y:S01]  /*4a50*/  IMAD R87, R19, 0x8, R22 ;  /* 0x0000000813577824 */ /* 0x000fe200078e0216 */
[----:B------:R-:W-:Y:S01]  /*4a60*/  SHF.L.U32 R93, R210, 0x1f, RZ ;  /* 0x0000001fd25d7819 */ /* 0x000fe200000006ff */
[----:B------:R-:W0:Y:S01]  /*4a70*/  LDC R94, c[0x0][0x2f4] ;  /* 0x0000bd00ff5e7b82 */ /* 0x000e220000000800 */
[----:B------:R-:W-:Y:S02]  /*4a80*/  BSSY B1, `(.L_x_14302) ;  /* 0x0000003000017945 */ /* 0x000fe40003800000 */
[----:B------:R-:W1:Y:S02]  /*4a90*/  SYNCS.PHASECHK.TRANS64.TRYWAIT P4, [R87+URZ+0x22890], R93 ;  /* 0x0228905d570075a7 */ /* 0x000e64000808017f */
[----:B-1----:R-:W-:Y:S05]  /*4aa0*/  @!P4 BRA `(.L_x_14303) ;  /* 0x00000194001cc947 */ /* 0x002fea0003800000 */
.L_x_14569:
[----:B------:R-:W-:Y:S05]  /*4ab0*/  BSYNC B1 ;  /* 0x0000000000017941 */ /* 0x000fea0003800000 */
.L_x_14302:
[----:B------:R-:W-:Y:S01]  /*4ac0*/  UMOV UR4, 0xffffffff ;  /* 0xffffffff00047882 */ /* 0x000fe20000000000 */
[----:B0-----:R-:W-:Y:S02]  /*4ad0*/  IMAD.IADD R100, R94, 0x1, -R61 ;  /* 0x000000015e647824 */ /* 0x001fe400078e0a3d */
[----:B------:R-:W-:Y:S05]  /*4ae0*/  BRA.DIV UR4, `(.L_x_14304) ;  /* 0x0000019604207947 */ /* 0x000fea000b800000 */
[----:B------:R0:W2:Y:S04]  /*4af0*/  SHFL.IDX PT, R99, R97, RZ, 0x1c1f ;  /* 0x001c1fff61637589 */ /* 0x0000a800000e0000 */
[----:B------:R0:W3:Y:S02]  /*4b00*/  SHFL.IDX PT, R98, R95, RZ, 0x1c1f ;  /* 0x001c1fff5f627589 */ /* 0x0000e400000e0000 */
.L_x_14573:
        /* <DEDUP_REMOVED lines=14> */
[----:B------:R-:W-:Y:S02]  /*4bf0*/  IMAD R15, R19, 0x1800, R12 ;  /* 0x00001800130f7824 */ /* 0x000fe400078e020c */
[--C-:B------:R-:W-:Y:S02]  /*4c00*/  IMAD R13, R13, 0x2, R22.reuse ;  /* 0x000000020d0d7824 */ /* 0x100fe400078e0216 */
[----:B------:R-:W-:-:S04]  /*4c10*/  IMAD R44, R15, 0x2, R22 ;  /* 0x000000020f2c7824 */ /* 0x000fc800078e0216 */
        /* <DEDUP_REMOVED lines=15> */
[----:B------:R-:W-:Y:S01]  /*4d10*/  SHF.R.U64 R4, R4, 0x10, R5 ;  /* 0x0000001004047819 */ /* 0x000fe20000001205 */
[----:B------:R-:W-:Y:S01]  /*4d20*/  FFMA.FTZ R96, R96, R101, R113 ;  /* 0x0000006560607223 */ /* 0x000fe20000010071 */
[----:B------:R-:W-:Y:S01]  /*4d30*/  HADD2.F32 R101, -RZ, R45.H1_H1 ;  /* 0x3000002dff657230 */ /* 0x000fe20000004100 */
[----:B------:R-:W-:Y:S01]  /*4d40*/  SHF.R.U64 R34, R34, 0x10, R35 ;  /* 0x0000001022227819 */ /* 0x000fe20000001223 */
[----:B------:R-:W-:Y:S02]  /*4d50*/  HADD2.F32 R45, -RZ, R13.H1_H1 ;  /* 0x3000000dff2d7230 */ /* 0x000fe40000004100 */
[----:B------:R-:W-:Y:S02]  /*4d60*/  HADD2.F32 R5, -RZ, R32.H0_H0 ;  /* 0x20000020ff057230 */ /* 0x000fe40000004100 */
[-C--:B------:R-:W-:Y:S01]  /*4d70*/  FMUL.FTZ R108, R101, R104.reuse ;  /* 0x00000068656c7220 */ /* 0x080fe20000410000 */
[----:B------:R-:W-:-:S03]  /*4d80*/  FMUL.FTZ R104, R45, R104 ;  /* 0x000000682d687220 */ /* 0x000fc60000410000 */
[-C--:B------:R-:W-:Y:S01]  /*4d90*/  FFMA.FTZ R45, R45, R106.reuse, -R108 ;  /* 0x0000006a2d2d7223 */ /* 0x080fe2000001086c */
[----:B------:R-:W-:Y:S02]  /*4da0*/  HADD2.F32 R108, -RZ, R112.H0_H0 ;  /* 0x20000070ff6c7230 */ /* 0x000fe40000004100 */
[----:B------:R-:W-:Y:S01]  /*4db0*/  FFMA.FTZ R13, R101, R106, R104 ;  /* 0x0000006a650d7223 */ /* 0x000fe20000010068 */
[----:B------:R-:W-:Y:S01]  /*4dc0*/  MOV R101, R47 ;  /* 0x0000002f00657202 */ /* 0x000fe20000000f00 */
[----:B------:R-:W-:Y:S01]  /*4dd0*/  IMAD.MOV.U32 R47, RZ, RZ, R15 ;  /* 0x000000ffff2f7224 */ /* 0x000fe200078e000f */
[----:B------:R-:W-:Y:S01]  /*4de0*/  F2FP.F16.F32.PACK_AB R45, R45, R102 ;  /* 0x000000662d2d723e */ /* 0x000fe200000000ff */
[----:B------:R-:W-:Y:S01]  /*4df0*/  HADD2.F32 R104, -RZ, R110.H0_H0 ;  /* 0x2000006eff687230 */ /* 0x000fe20000004100 */
[----:B------:R-:W-:Y:S01]  /*4e00*/  F2FP.F16.F32.PACK_AB R96, R13, R96 ;  /* 0x000000600d60723e */ /* 0x000fe200000000ff */
[----:B------:R-:W-:Y:S02]  /*4e10*/  HADD2.F32 R33, -RZ, R101.H0_H0 ;  /* 0x20000065ff217230 */ /* 0x000fe40000004100 */
[----:B------:R-:W-:-:S02]  /*4e20*/  HADD2.F32 R15, -RZ, R47.H0_H0 ;  /* 0x2000002fff0f7230 */ /* 0x000fc40000004100 */
[----:B------:R-:W-:Y:S02]  /*4e30*/  HADD2.F32 R112, -RZ, R112.H1_H1 ;  /* 0x30000070ff707230 */ /* 0x000fe40000004100 */
[-C--:B------:R-:W-:Y:S01]  /*4e40*/  FMUL.FTZ R106, R33, R108.reuse ;  /* 0x0000006c216a7220 */ /* 0x080fe20000410000 */
[----:B------:R-:W-:Y:S02]  /*4e50*/  IMAD.MOV.U32 R13, RZ, RZ, R45 ;  /* 0x000000ffff0d7224 */ /* 0x000fe400078e002d */
[C---:B------:R-:W-:Y:S01]  /*4e60*/  FMUL.FTZ R108, R15.reuse, R108 ;  /* 0x0000006c0f6c7220 */ /* 0x040fe20000410000 */
[----:B------:R-:W-:Y:S02]  /*4e70*/  IMAD.MOV.U32 R45, RZ, RZ, R96 ;  /* 0x000000ffff2d7224 */ /* 0x000fe400078e0060 */
[-C--:B------:R-:W-:Y:S01]  /*4e80*/  FFMA.FTZ R15, R15, R104.reuse, -R106 ;  /* 0x000000680f0f7223 */ /* 0x080fe2000001086a */
[----:B------:R-:W-:Y:S02]  /*4e90*/  HADD2.F32 R106, -RZ, R101.H1_H1 ;  /* 0x30000065ff6a7230 */ /* 0x000fe40000004100 */
[----:B------:R-:W-:Y:S01]  /*4ea0*/  FFMA.FTZ R33, R33, R104, R108 ;  /* 0x0000006821217223 */ /* 0x000fe2000001006c */
[----:B------:R-:W-:Y:S01]  /*4eb0*/  SHF.R.U32.HI R104, RZ, 0x10, R35 ;  /* 0x00000010ff687819 */ /* 0x000fe20000011623 */
[----:B------:R-:W-:Y:S01]  /*4ec0*/  HADD2.F32 R35, -RZ, R114.H0_H0 ;  /* 0x20000072ff237230 */ /* 0x000fe20000004100 */
[----:B------:R-:W-:-:S02]  /*4ed0*/  SHF.R.U32.HI R108, RZ, 0x10, R7 ;  /* 0x00000010ff6c7819 */ /* 0x000fc40000011607 */
[----:B------:R-:W-:Y:S01]  /*4ee0*/  SHF.R.U64 R7, R6, 0x10, R7 ;  /* 0x0000001006077819 */ /* 0x000fe20000001207 */
[----:B------:R-:W-:Y:S02]  /*4ef0*/  HADD2.F32 R101, -RZ, R104.H0_H0 ;  /* 0x20000068ff657230 */ /* 0x000fe40000004100 */
[----:B------:R-:W-:Y:S02]  /*4f00*/  HADD2.F32 R104, -RZ, R47.H1_H1 ;  /* 0x3000002fff687230 */ /* 0x000fe40000004100 */
[----:B------:R-:W-:Y:S02]  /*4f10*/  HADD2.F32 R47, -RZ, R108.H0_H0 ;  /* 0x2000006cff2f7230 */ /* 0x000fe40000004100 */
[-C--:B------:R-:W-:Y:S01]  /*4f20*/  FMUL.FTZ R111, R106, R101.reuse ;  /* 0x000000656a6f7220 */ /* 0x080fe20000410000 */
[----:B------:R-:W-:Y:S02]  /*4f30*/  HADD2.F32 R108, -RZ, R110.H1_H1 ;  /* 0x3000006eff6c7230 */ /* 0x000fe40000004100 */
[----:B------:R-:W-:Y:S01]  /*4f40*/  FMUL.FTZ R101, R104, R101 ;  /* 0x0000006568657220 */ /* 0x000fe20000410000 */
[----:B------:R-:W-:-:S02]  /*4f50*/  HADD2.F32 R7, -RZ, R7.H0_H0 ;  /* 0x20000007ff077230 */ /* 0x000fc40000004100 */
        /* <DEDUP_REMOVED lines=8> */
[C---:B------:R-:W-:Y:S01]  /*4fe0*/  FMUL.FTZ R112, R101.reuse, R112 ;  /* 0x0000007065707220 */ /* 0x040fe20000410000 */
[----:B------:R-:W-:Y:S01]  /*4ff0*/  F2FP.F16.F32.PACK_AB R33, R106, R33 ;  /* 0x000000216a21723e */ /* 0x000fe200000000ff */
[-C--:B------:R-:W-:Y:S01]  /*5000*/  FFMA.FTZ R110, R101, R108.reuse, -R110 ;  /* 0x0000006c656e7223 */ /* 0x080fe2000001086e */
[----:B------:R-:W-:Y:S01]  /*5010*/  FMUL.FTZ R101, R44, R5 ;  /* 0x000000052c657220 */ /* 0x000fe20000410000 */
[----:B------:R-:W-:Y:S01]  /*5020*/  FFMA.FTZ R112, R47, R108, R112 ;  /* 0x0000006c2f707223 */ /* 0x000fe20000010070 */
[----:B------:R-:W-:-:S02]  /*5030*/  HADD2.F32 R47, -RZ, R4.H0_H0 ;  /* 0x20000004ff2f7230 */ /* 0x000fc40000004100 */
[C---:B------:R-:W-:Y:S01]  /*5040*/  FMUL.FTZ R111, R12.reuse, R5 ;  /* 0x000000050c6f7220 */ /* 0x040fe20000410000 */
[--C-:B------:R-:W-:Y:S02]  /*5050*/  HADD2.F32 R4, -RZ, R14.reuse.H0_H0 ;  /* 0x2000000eff047230 */ /* 0x100fe40000004100 */
[----:B------:R-:W-:Y:S02]  /*5060*/  HADD2.F32 R14, -RZ, R14.H1_H1 ;  /* 0x3000000eff0e7230 */ /* 0x000fe40000004100 */
[-C--:B------:R-:W-:Y:S01]  /*5070*/  FFMA.FTZ R5, R12, R47.reuse, -R101 ;  /* 0x0000002f0c057223 */ /* 0x080fe20000010865 */
[----:B------:R-:W-:Y:S02]  /*5080*/  HADD2.F32 R101, -RZ, R114.H1_H1 ;  /* 0x30000072ff657230 */ /* 0x000fe40000004100 */
[----:B------:R-:W-:Y:S01]  /*5090*/  FFMA.FTZ R47, R44, R47, R111 ;  /* 0x0000002f2c2f7223 */ /* 0x000fe2000001006f */
[--C-:B------:R-:W-:Y:S02]  /*50a0*/  HADD2.F32 R12, -RZ, R46.reuse.H0_H0 ;  /* 0x2000002eff0c7230 */ /* 0x100fe40000004100 */
[----:B------:R-:W-:Y:S01]  /*50b0*/  HADD2.F32 R46, -RZ, R46.H1_H1 ;  /* 0x3000002eff2e7230 */ /* 0x000fe20000004100 */
[----:B------:R-:W-:-:S02]  /*50c0*/  F2FP.F16.F32.PACK_AB R44, R5, R110 ;  /* 0x0000006e052c723e */ /* 0x000fc400000000ff */
[-C--:B------:R-:W-:Y:S01]  /*50d0*/  FMUL.FTZ R111, R12, R101.reuse ;  /* 0x000000650c6f7220 */ /* 0x080fe20000410000 */
[C---:B------:R-:W-:Y:S01]  /*50e0*/  FMUL.FTZ R101, R4.reuse, R101 ;  /* 0x0000006504657220 */ /* 0x040fe20000410000 */
[----:B------:R-:W-:Y:S02]  /*50f0*/  F2FP.F16.F32.PACK_AB R47, R47, R112 ;  /* 0x000000702f2f723e */ /* 0x000fe400000000ff */
[-C--:B------:R-:W-:Y:S01]  /*5100*/  FFMA.FTZ R4, R4, R35.reuse, -R111 ;  /* 0x0000002304047223 */ /* 0x080fe2000001086f */
[----:B------:R-:W-:Y:S01]  /*5110*/  FFMA.FTZ R12, R12, R35, R101 ;  /* 0x000000230c0c7223 */ /* 0x000fe20000010065 */
[----:B------:R-:W-:-:S05]  /*5120*/  HADD2.F32 R35, -RZ, R34.H0_H0 ;  /* 0x20000022ff237230 */ /* 0x000fca0000004100 */
[-C--:B------:R-:W-:Y:S01]  /*5130*/  FMUL.FTZ R101, R46, R35.reuse ;  /* 0x000000232e657220 */ /* 0x080fe20000410000 */
[----:B------:R-:W-:-:S03]  /*5140*/  FMUL.FTZ R35, R14, R35 ;  /* 0x000000230e237220 */ /* 0x000fc60000410000 */
[-C--:B------:R-:W-:Y:S01]  /*5150*/  FFMA.FTZ R101, R14, R7.reuse, -R101 ;  /* 0x000000070e657223 */ /* 0x080fe20000010865 */
[----:B------:R-:W-:-:S04]  /*5160*/  FFMA.FTZ R35, R46, R7, R35 ;  /* 0x000000072e237223 */ /* 0x000fc80000010023 */
[----:B------:R-:W-:Y:S02]  /*5170*/  F2FP.F16.F32.PACK_AB R14, R101, R4 ;  /* 0x00000004650e723e */ /* 0x000fe400000000ff */
[----:B------:R-:W-:Y:S01]  /*5180*/  F2FP.F16.F32.PACK_AB R46, R35, R12 ;  /* 0x0000000c232e723e */ /* 0x000fe200000000ff */
[----:B------:R-:W-:Y:S02]  /*5190*/  IMAD.MOV.U32 R12, RZ, RZ, R44 ;  /* 0x000000ffff0c7224 */ /* 0x000fe400078e002c */
[----:B------:R-:W-:Y:S02]  /*51a0*/  IMAD.MOV.U32 R44, RZ, RZ, R47 ;  /* 0x000000ffff2c7224 */ /* 0x000fe400078e002f */
[----:B------:R-:W-:-:S07]  /*51b0*/  IMAD.MOV.U32 R47, RZ, RZ, R33 ;  /* 0x000000ffff2f7224 */ /* 0x000fce00078e0021 */
.L_x_14308:
[----:B------:R-:W-:Y:S05]  /*51c0*/  BSYNC B2 ;  /* 0x0000000000027941 */ /* 0x000fea0003800000 */
.L_x_14307:
        /* <DEDUP_REMOVED lines=8> */
.L_x_14306:
[----:B------:R-:W-:Y:S05]  /*5250*/  BSYNC B1 ;  /* 0x0000000000017941 */ /* 0x000fea0003800000 */
.L_x_14305:
[----:B------:R-:W-:-:S03]  /*5260*/  UMOV UR4, 0xffffffff ;  /* 0xffffffff00047882 */ /* 0x000fc60000000000 */
[----:B------:R-:W-:Y:S05]  /*5270*/  BRA.DIV UR4, `(.L_x_14309) ;  /* 0x0000018e04887947 */ /* 0x000fea000b800000 */
[----:B0-----:R-:W0:Y:S04]  /*5280*/  SHFL.IDX PT, R97, R97, 0x1, 0x1c1f ;  /* 0x003c1f0061617f89 */ /* 0x001e2800000e0000 */
[----:B------:R0:W0:Y:S02]  /*5290*/  SHFL.IDX PT, R96, R95, 0x1, 0x1c1f ;  /* 0x003c1f005f607f89 */ /* 0x00002400000e0000 */
.L_x_14577:
        /* <DEDUP_REMOVED lines=9> */
[----:B------:R-:W-:Y:S01]  /*5330*/  BSSY B1, `(.L_x_14310) ;  /* 0x0000067000017945 */ /* 0x000fe20003800000 */
[----:B------:R-:W-:Y:S01]  /*5340*/  SHF.L.U32 R7, R7, 0x6, RZ ;  /* 0x0000000607077819 */ /* 0x000fe200000006ff */
[----:B------:R-:W-:Y:S01]  /*5350*/  IMAD.SHL.U32 R4, R4, 0x40, RZ ;  /* 0x0000004004047824 */ /* 0x000fe200078e00ff */
[----:B------:R-:W-:Y:S01]  /*5360*/  LEA.HI R100, R5, R100, RZ, 0x4 ;  /* 0x0000006405647211 */ /* 0x000fe200078f20ff */
[----:B------:R-:W-:Y:S01]  /*5370*/  IMAD R5, R19, 0x1800, R74 ;  /* 0x0000180013057824 */ /* 0x000fe200078e024a */
[----:B------:R-:W-:-:S02]  /*5380*/  LOP3.LUT R7, R7, 0x1c0, RZ, 0xc0, !PT ;  /* 0x000001c007077812 */ /* 0x000fc400078ec0ff */
[----:B------:R-:W-:Y:S01]  /*5390*/  LEA.HI.SX32 R11, R100, R69, 0x1c ;  /* 0x00000045640b7211 */ /* 0x000fe200078fe2ff */
[----:B------:R-:W-:Y:S01]  /*53a0*/  IMAD R5, R5, 0x2, R22 ;  /* 0x0000000205057824 */ /* 0x000fe200078e0216 */
[----:B------:R-:W-:Y:S02]  /*53b0*/  LOP3.LUT R4, R4, 0x1c0, RZ, 0xc0, !PT ;  /* 0x000001c004047812 */ /* 0x000fe400078ec0ff */
[----:B------:R-:W-:Y:S01]  /*53c0*/  SHF.R.U32.HI R7, RZ, 0x3, R7 ;  /* 0x00000003ff077819 */ /* 0x000fe20000011607 */
[----:B------:R-:W-:Y:S01]  /*53d0*/  IMAD.SHL.U32 R11, R11, 0x8, RZ ;  /* 0x000000080b0b7824 */ /* 0x000fe200078e00ff */
[----:B------:R-:W-:-:S04]  /*53e0*/  LEA.HI.X R33, R70, R97, R72, 0x1, P4 ;  /* 0x0000006146217211 */ /* 0x000fc800020f0c48 */
[----:B------:R-:W-:-:S04]  /*53f0*/  LOP3.LUT R4, R4, 0x38, R11, 0xf8, !PT ;  /* 0x0000003804047812 */ /* 0x000fc800078ef80b */
[----:B------:R-:W-:-:S05]  /*5400*/  LOP3.LUT R4, R4, R7, RZ, 0x3c, !PT ;  /* 0x0000000704047212 */ /* 0x000fca00078e3cff */
[----:B----4-:R-:W-:-:S04]  /*5410*/  IMAD.IADD R4, R6, 0x1, R4 ;  /* 0x0000000106047824 */ /* 0x010fc800078e0204 */
[----:B------:R-:W-:-:S04]  /*5420*/  IMAD R7, R19, 0x1800, R4 ;  /* 0x0000180013077824 */ /* 0x000fc800078e0204 */
[----:B------:R-:W-:Y:S02]  /*5430*/  IMAD R12, R7, 0x2, R22 ;  /* 0x00000002070c7824 */ /* 0x000fe400078e0216 */
[----:B------:R-:W0:Y:S04]  /*5440*/  LDS.128 R4, [R5+0x1c400] ;  /* 0x01c4000005047984 */ /* 0x000e280000000c00 */
[----:B------:R-:W4:Y:S01]  /*5450*/  LDS.128 R12, [R12+0x1c400] ;  /* 0x01c400000c0c7984 */ /* 0x000f220000000c00 */
[----:B------:R-:W-:Y:S05]  /*5460*/  @P2 BRA `(.L_x_14311) ;  /* 0x00000004004c2947 */ /* 0x000fea0003800000 */
[----:B------:R-:W-:Y:S01]  /*5470*/  SHF.R.U64 R34, R36, 0x10, R37 ;  /* 0x0000001024227819 */ /* 0x000fe20000001225 */
[--C-:B---3--:R-:W-:Y:S01]  /*5480*/  HADD2.F32 R98, -RZ, R109.reuse.H1_H1 ;  /* 0x3000006dff627230 */ /* 0x108fe20000004100 */
[--C-:B------:R-:W-:Y:S01]  /*5490*/  SHF.R.U64 R36, R38, 0x10, R39.reuse ;  /* 0x0000001026247819 */ /* 0x100fe20000001227 */
[----:B------:R-:W-:Y:S01]  /*54a0*/  HADD2.F32 R46, -RZ, R109.H0_H0 ;  /* 0x2000006dff2e7230 */ /* 0x000fe20000004100 */
[----:B------:R-:W-:Y:S01]  /*54b0*/  SHF.R.U32.HI R38, RZ, 0x10, R39 ;  /* 0x00000010ff267819 */ /* 0x000fe20000011627 */
[----:B----4-:R-:W-:Y:S01]  /*54c0*/  IMAD.MOV.U32 R39, RZ, RZ, R13 ;  /* 0x000000ffff277224 */ /* 0x010fe200078e000d */
[----:B------:R-:W-:Y:S01]  /*54d0*/  SHF.R.U64 R35, R40, 0x10, R41 ;  /* 0x0000001028237819 */ /* 0x000fe20000001229 */
[----:B0-----:R-:W-:Y:S01]  /*54e0*/  IMAD.MOV.U32 R13, RZ, RZ, R7 ;  /* 0x000000ffff0d7224 */ /* 0x001fe200078e0007 */
[----:B------:R-:W-:Y:S01]  /*54f0*/  SHF.R.U32.HI R40, RZ, 0x10, R41 ;  /* 0x00000010ff287819 */ /* 0x000fe20000011629 */
[----:B------:R-:W-:Y:S01]  /*5500*/  HADD2.F32 R7, -RZ, R5.H0_H0 ;  /* 0x20000005ff077230 */ /* 0x000fe20000004100 */
[----:B------:R-:W-:Y:S01]  /*5510*/  SHF.R.U32.HI R44, RZ, 0x10, R37 ;  /* 0x00000010ff2c7819 */ /* 0x000fe20000011625 */
[--C-:B------:R-:W-:Y:S01]  /*5520*/  HADD2.F32 R41, -RZ, R39.reuse.H0_H0 ;  /* 0x20000027ff297230 */ /* 0x100fe20000004100 */
[--C-:B------:R-:W-:Y:S01]  /*5530*/  SHF.R.U64 R37, R42, 0x10, R43.reuse ;  /* 0x000000102a257819 */ /* 0x100fe2000000122b */
[----:B------:R-:W-:Y:S01]  /*5540*/  HADD2.F32 R39, -RZ, R39.H1_H1 ;  /* 0x30000027ff277230 */ /* 0x000fe20000004100 */
[----:B------:R-:W-:Y:S01]  /*5550*/  SHF.R.U32.HI R42, RZ, 0x10, R43 ;  /* 0x00000010ff2a7819 */ /* 0x000fe2000001162b */
[----:B------:R-:W-:-:S02]  /*5560*/  HADD2.F32 R43, -RZ, R40.H0_H0 ;  /* 0x20000028ff2b7230 */ /* 0x000fc40000004100 */
[-C--:B------:R-:W-:Y:S01]  /*5570*/  FMUL.FTZ R100, R41, R98.reuse ;  /* 0x0000006229647220 */ /* 0x080fe20000410000 */
[----:B------:R-:W-:Y:S02]  /*5580*/  HADD2.F32 R40, -RZ, R5.H1_H1 ;  /* 0x30000005ff287230 */ /* 0x000fe40000004100 */
[----:B------:R-:W-:Y:S01]  /*5590*/  FMUL.FTZ R98, R7, R98 ;  /* 0x0000006207627220 */ /* 0x000fe20000410000 */
[----:B------:R-:W-:Y:S02]  /*55a0*/  HADD2.F32 R44, -RZ, R44.H0_H0 ;  /* 0x2000002cff2c7230 */ /* 0x000fe40000004100 */
[-C--:B------:R-:W-:Y:S01]  /*55b0*/  FMUL.FTZ R45, R39, R43.reuse ;  /* 0x0000002b272d7220 */ /* 0x080fe20000410000 */
[-C--:B------:R-:W-:Y:S01]  /*55c0*/  FFMA.FTZ R5, R7, R46.reuse, -R100 ;  /* 0x0000002e07057223 */ /* 0x080fe20000010864 */
[C---:B------:R-:W-:Y:S01]  /*55d0*/  FMUL.FTZ R102, R40.reuse, R43 ;  /* 0x0000002b28667220 */ /* 0x040fe20000410000 */
[----:B------:R-:W-:Y:S01]  /*55e0*/  FFMA.FTZ R7, R41, R46, R98 ;  /* 0x0000002e29077223 */ /* 0x000fe20000010062 */
[----:B------:R-:W-:Y:S01]  /*55f0*/  FFMA.FTZ R40, R40, R44, -R45 ;  /* 0x0000002c28287223 */ /* 0x000fe2000001082d */
[----:B------:R-:W-:-:S02]  /*5600*/  HADD2.F32 R98, -RZ, R107.H1_H1 ;  /* 0x3000006bff627230 */ /* 0x000fc40000004100 */
[----:B------:R-:W-:Y:S01]  /*5610*/  FFMA.FTZ R44, R39, R44, R102 ;  /* 0x0000002c272c7223 */ /* 0x000fe20000010066 */
[--C-:B------:R-:W-:Y:S02]  /*5620*/  HADD2.F32 R41, -RZ, R15.reuse.H0_H0 ;  /* 0x2000000fff297230 */ /* 0x100fe40000004100 */
[----:B------:R-:W-:Y:S01]  /*5630*/  HADD2.F32 R43, -RZ, R15.H1_H1 ;  /* 0x3000000fff2b7230 */ /* 0x000fe20000004100 */
[----:B------:R-:W-:Y:S01]  /*5640*/  F2FP.F16.F32.PACK_AB R5, R40, R5 ;  /* 0x000000052805723e */ /* 0x000fe200000000ff */
[----:B------:R-:W-:Y:S02]  /*5650*/  HADD2.F32 R100, -RZ, R42.H0_H0 ;  /* 0x2000002aff647230 */ /* 0x000fe40000004100 */
[--C-:B------:R-:W-:Y:S02]  /*5660*/  HADD2.F32 R39, -RZ, R13.reuse.H1_H1 ;  /* 0x3000000dff277230 */ /* 0x100fe40000004100 */
[----:B------:R-:W-:Y:S02]  /*5670*/  HADD2.F32 R15, -RZ, R13.H0_H0 ;  /* 0x2000000dff0f7230 */ /* 0x000fe40000004100 */
[----:B------:R-:W-:Y:S01]  /*5680*/  FMUL.FTZ R102, R43, R100 ;  /* 0x000000642b667220 */ /* 0x000fe20000410000 */
[----:B------:R-:W-:-:S02]  /*5690*/  HADD2.F32 R46, -RZ, R107.H0_H0 ;  /* 0x2000006bff2e7230 */ /* 0x000fc40000004100 */
[----:B------:R-:W-:Y:S01]  /*56a0*/  FMUL.FTZ R100, R39, R100 ;  /* 0x0000006427647220 */ /* 0x000fe20000410000 */
[----:B------:R-:W-:Y:S02]  /*56b0*/  HADD2.F32 R42, -RZ, R38.H0_H0 ;  /* 0x20000026ff2a7230 */ /* 0x000fe40000004100 */
[-C--:B------:R-:W-:Y:S01]  /*56c0*/  FMUL.FTZ R38, R41, R98.reuse ;  /* 0x0000006229267220 */ /* 0x080fe20000410000 */
[C---:B------:R-:W-:Y:S01]  /*56d0*/  FMUL.FTZ R98, R15.reuse, R98 ;  /* 0x000000620f627220 */ /* 0x040fe20000410000 */
[----:B------:R-:W-:Y:S02]  /*56e0*/  HADD2.F32 R34, -RZ, R34.H0_H0 ;  /* 0x20000022ff227230 */ /* 0x000fe40000004100 */
[----:B------:R-:W-:Y:S01]  /*56f0*/  FFMA.FTZ R13, R15, R46, -R38 ;  /* 0x0000002e0f0d7223 */ /* 0x000fe20000010826 */
[-C--:B------:R-:W-:Y:S01]  /*5700*/  FFMA.FTZ R38, R39, R42.reuse, -R102 ;  /* 0x0000002a27267223 */ /* 0x080fe20000010866 */
[----:B------:R-:W-:Y:S01]  /*5710*/  FFMA.FTZ R42, R43, R42, R100 ;  /* 0x0000002a2b2a7223 */ /* 0x000fe20000010064 */
[----:B------:R-:W-:Y:S01]  /*5720*/  FFMA.FTZ R15, R41, R46, R98 ;  /* 0x0000002e290f7223 */ /* 0x000fe20000010062 */
[----:B------:R-:W-:-:S02]  /*5730*/  HADD2.F32 R100, -RZ, R35.H0_H0 ;  /* 0x20000023ff647230 */ /* 0x000fc40000004100 */
[--C-:B------:R-:W-:Y:S01]  /*5740*/  HADD2.F32 R98, -RZ, R105.reuse.H1_H1 ;  /* 0x30000069ff627230 */ /* 0x100fe20000004100 */
[----:B------:R-:W-:Y:S01]  /*5750*/  F2FP.F16.F32.PACK_AB R38, R38, R13 ;  /* 0x0000000d2626723e */ /* 0x000fe200000000ff */
[----:B------:R-:W-:Y:S01]  /*5760*/  HADD2.F32 R41, -RZ, R12.H0_H0 ;  /* 0x2000000cff297230 */ /* 0x000fe20000004100 */
[----:B------:R-:W-:Y:S01]  /*5770*/  F2FP.F16.F32.PACK_AB R13, R44, R7 ;  /* 0x000000072c0d723e */ /* 0x000fe200000000ff */
[----:B------:R-:W-:Y:S01]  /*5780*/  HADD2.F32 R35, -RZ, R4.H0_H0 ;  /* 0x20000004ff237230 */ /* 0x000fe20000004100 */
[----:B------:R-:W-:Y:S01]  /*5790*/  F2FP.F16.F32.PACK_AB R15, R42, R15 ;  /* 0x0000000f2a0f723e */ /* 0x000fe200000000ff */
[----:B------:R-:W-:Y:S02]  /*57a0*/  HADD2.F32 R43, -RZ, R12.H1_H1 ;  /* 0x3000000cff2b7230 */ /* 0x000fe40000004100 */
[----:B------:R-:W-:Y:S02]  /*57b0*/  HADD2.F32 R39, -RZ, R4.H1_H1 ;  /* 0x30000004ff277230 */ /* 0x000fe40000004100 */
[----:B------:R-:W-:Y:S01]  /*57c0*/  FMUL.FTZ R4, R41, R98 ;  /* 0x0000006229047220 */ /* 0x000fe20000410000 */
[----:B------:R-:W-:-:S02]  /*57d0*/  HADD2.F32 R46, -RZ, R105.H0_H0 ;  /* 0x20000069ff2e7230 */ /* 0x000fc40000004100 */
[----:B------:R-:W-:Y:S01]  /*57e0*/  FMUL.FTZ R12, R35, R98 ;  /* 0x00000062230c7220 */ /* 0x000fe20000410000 */
[-C--:B------:R-:W-:Y:S01]  /*57f0*/  FMUL.FTZ R98, R43, R100.reuse ;  /* 0x000000642b627220 */ /* 0x080fe20000410000 */
[----:B------:R-:W-:Y:S01]  /*5800*/  FMUL.FTZ R100, R39, R100 ;  /* 0x0000006427647220 */ /* 0x000fe20000410000 */
[----:B------:R-:W-:Y:S02]  /*5810*/  IMAD.MOV.U32 R7, RZ, RZ, R38 ;  /* 0x000000ffff077224 */ /* 0x000fe400078e0026 */
[-C--:B------:R-:W-:Y:S01]  /*5820*/  FFMA.FTZ R4, R35, R46.reuse, -R4 ;  /* 0x0000002e23047223 */ /* 0x080fe20000010804 */
[----:B------:R-:W-:Y:S01]  /*5830*/  FFMA.FTZ R12, R41, R46, R12 ;  /* 0x0000002e290c7223 */ /* 0x000fe2000001000c */
[-C--:B------:R-:W-:Y:S01]  /*5840*/  FFMA.FTZ R45, R39, R34.reuse, -R98 ;  /* 0x00000022272d7223 */ /* 0x080fe20000010862 */
[----:B------:R-:W-:Y:S01]  /*5850*/  FFMA.FTZ R43, R43, R34, R100 ;  /* 0x000000222b2b7223 */ /* 0x000fe20000010064 */
[----:B------:R-:W-:Y:S02]  /*5860*/  HADD2.F32 R35, -RZ, R14.H0_H0 ;  /* 0x2000000eff237230 */ /* 0x000fe40000004100 */
[----:B------:R-:W-:Y:S01]  /*5870*/  HADD2.F32 R39, -RZ, R103.H0_H0 ;  /* 0x20000067ff277230 */ /* 0x000fe20000004100 */
[----:B------:R-:W-:Y:S01]  /*5880*/  F2FP.F16.F32.PACK_AB R4, R45, R4 ;  /* 0x000000042d04723e */ /* 0x000fe200000000ff */
[----:B------:R-:W-:Y:S01]  /*5890*/  HADD2.F32 R41, -RZ, R37.H0_H0 ;  /* 0x20000025ff297230 */ /* 0x000fe20000004100 */
[----:B------:R-:W-:Y:S01]  /*58a0*/  F2FP.F16.F32.PACK_AB R12, R43, R12 ;  /* 0x0000000c2b0c723e */ /* 0x000fe200000000ff */
[----:B------:R-:W-:-:S02]  /*58b0*/  HADD2.F32 R34, -RZ, R6.H0_H0 ;  /* 0x20000006ff227230 */ /* 0x000fc40000004100 */
[----:B------:R-:W-:Y:S02]  /*58c0*/  HADD2.F32 R14, -RZ, R14.H1_H1 ;  /* 0x3000000eff0e7230 */ /* 0x000fe40000004100 */
[----:B------:R-:W-:Y:S02]  /*58d0*/  HADD2.F32 R103, -RZ, R103.H1_H1 ;  /* 0x30000067ff677230 */ /* 0x000fe40000004100 */
[----:B------:R-:W-:Y:S02]  /*58e0*/  HADD2.F32 R6, -RZ, R6.H1_H1 ;  /* 0x30000006ff067230 */ /* 0x000fe40000004100 */
[----:B------:R-:W-:Y:S01]  /*58f0*/  FMUL.FTZ R95, R14, R41 ;  /* 0x000000290e5f7220 */ /* 0x000fe20000410000 */
[----:B------:R-:W-:Y:S02]  /*5900*/  HADD2.F32 R37, -RZ, R36.H0_H0 ;  /* 0x20000024ff257230 */ /* 0x000fe40000004100 */
[-C--:B------:R-:W-:Y:S01]  /*5910*/  FMUL.FTZ R47, R35, R103.reuse ;  /* 0x00000067232f7220 */ /* 0x080fe20000410000 */
[----:B------:R-:W-:Y:S01]  /*5920*/  FMUL.FTZ R36, R34, R103 ;  /* 0x0000006722247220 */ /* 0x000fe20000410000 */
[----:B------:R-:W-:-:S02]  /*5930*/  FMUL.FTZ R41, R6, R41 ;  /* 0x0000002906297220 */ /* 0x000fc40000410000 */
[-C--:B------:R-:W-:Y:S01]  /*5940*/  FFMA.FTZ R47, R34, R39.reuse, -R47 ;  /* 0x00000027222f7223 */ /* 0x080fe2000001082f */
[----:B------:R-:W-:Y:S01]  /*5950*/  FFMA.FTZ R36, R35, R39, R36 ;  /* 0x0000002723247223 */ /* 0x000fe20000010024 */
[-C--:B------:R-:W-:Y:S01]  /*5960*/  FFMA.FTZ R6, R6, R37.reuse, -R95 ;  /* 0x0000002506067223 */ /* 0x080fe2000001085f */
[----:B------:R-:W-:-:S04]  /*5970*/  FFMA.FTZ R41, R14, R37, R41 ;  /* 0x000000250e297223 */ /* 0x000fc80000010029 */
[----:B------:R-:W-:Y:S02]  /*5980*/  F2FP.F16.F32.PACK_AB R6, R6, R47 ;  /* 0x0000002f0606723e */ /* 0x000fe400000000ff */
[----:B------:R-:W-:-:S07]  /*5990*/  F2FP.F16.F32.PACK_AB R14, R41, R36 ;  /* 0x00000024290e723e */ /* 0x000fce00000000ff */
.L_x_14311:
[----:B------:R-:W-:Y:S05]  /*59a0*/  BSYNC B1 ;  /* 0x0000000000017941 */ /* 0x000fea0003800000 */
.L_x_14310:
[----:B------:R-:W-:Y:S01]  /*59b0*/  ISETP.GE.AND P2, PT, R11, R94, PT ;  /* 0x0000005e0b00720c */ /* 0x000fe20003f46270 */
[----:B0-----:R0:W-:Y:S02]  /*59c0*/  ST.E.128 desc[UR42][R32.64], R4 ;  /* 0x0000000420007985 */ /* 0x0011e4000c101d2a */
[----:B0-----:R-:W-:Y:S01]  /*59d0*/  IMAD.MOV.U32 R4, RZ, RZ, R96 ;  /* 0x000000ffff047224 */ /* 0x001fe200078e0060 */
[----:B------:R-:W-:-:S09]  /*59e0*/  MOV R5, R97 ;  /* 0x0000006100057202 */ /* 0x000fd20000000f00 */
[----:B------:R-:W-:Y:S05]  /*59f0*/  @P2 BRA `(.L_x_14294) ;  /* 0x0000000400182947 */ /* 0x000fea0003800000 */
[----:B------:R-:W-:-:S05]  /*5a00*/  IMAD.WIDE R4, R11, 0x2, R4 ;  /* 0x000000020b047825 */ /* 0x000fca00078e0204 */
[----:B----4-:R0:W-:Y:S01]  /*5a10*/  ST.E.128 desc[UR42][R4.64], R12 ;  /* 0x0000000c04007985 */ /* 0x0101e2000c101d2a */
[----:B------:R-:W-:Y:S05]  /*5a20*/  BRA `(.L_x_14294) ;  /* 0x00000004000c7947 */ /* 0x000fea0003800000 */
.L_x_14275:
[----:B------:R-:W-:-:S06]  /*5a30*/  UISETP.NE.AND UP0, UPT, UR44, 0x3, UPT ;  /* 0x000000032c00788c */ /* 0x000fcc000bf05270 */
[----:B------:R-:W-:-:S13]  /*5a40*/  PLOP3.LUT P3, PT, PT, PT, UP0, 0x80, 0x0 ;  /* 0x000000000000781c */ /* 0x000fda0003f6f008 */
[----:B------:R-:W-:Y:S05]  /*5a50*/  @!P3 BRA `(.L_x_14312) ;  /* 0x000000000004b947 */ /* 0x000fea0003800000 */
[----:B------:R-:W-:Y:S01]  /*5a60*/  BPT.TRAP 0x1 ;  /* 0x000000040000795c */ /* 0x000fe20000300000 */
.L_x_14312:
[----:B------:R-:W-:Y:S01]  /*5a70*/  IMAD R87, R19, 0x8, R22 ;  /* 0x0000000813577824 */ /* 0x000fe200078e0216 */
[----:B------:R-:W-:Y:S01]  /*5a80*/  SHF.L.U32 R93, R210, 0x1f, RZ ;  /* 0x0000001fd25d7819 */ /* 0x000fe200000006ff */
[----:B------:R-:W-:Y:S01]  /*5a90*/  BSSY B1, `(.L_x_14313) ;  /* 0x0000004000017945 */ /* 0x000fe20003800000 */
[----:B------:R-:W-:Y:S02]  /*5aa0*/  SHF.R.S32.HI R90, RZ, 0x1f, R89 ;  /* 0x0000001fff5a7819 */ /* 0x000fe40000011459 */
[----:B------:R-:W0:Y:S02]  /*5ab0*/  SYNCS.PHASECHK.TRANS64.TRYWAIT P2, [R87+URZ+0x22890], R93 ;  /* 0x0228905d570075a7 */ /* 0x000e24000804017f */
[----:B0-----:R-:W-:Y:S05]  /*5ac0*/  @!P2 BRA `(.L_x_14314) ;  /* 0x0000018400c0a947 */ /* 0x001fea0003800000 */
.L_x_14578:
[----:B------:R-:W-:Y:S05]  /*5ad0*/  BSYNC B1 ;  /* 0x0000000000017941 */ /* 0x000fea0003800000 */
.L_x_14313:
        /* <DEDUP_REMOVED lines=25> */
.L_x_14582:
        /* <DEDUP_REMOVED lines=13> */
.L_x_14317:
[----:B------:R-:W-:Y:S05]  /*5d40*/  BSYNC B1 ;  /* 0x0000000000017941 */ /* 0x000fea0003800000 */
.L_x_14316:
[----:B------:R-:W-:-:S03]  /*5d50*/  UMOV UR4, 0xffffffff ;  /* 0xffffffff00047882 */ /* 0x000fc60000000000 */
[----:B------:R-:W-:Y:S05]  /*5d60*/  BRA.DIV UR4, `(.L_x_14318) ;  /* 0x0000018604787947 */ /* 0x000fea000b800000 */
[----:B--2-4-:R2:W4:Y:S04]  /*5d70*/  SHFL.IDX PT, R5, R33, 0x1, 0x1c1f ;  /* 0x003c1f0021057f89 */ /* 0x01452800000e0000 */
[----:B---3--:R2:W3:Y:S02]  /*5d80*/  SHFL.IDX PT, R7, R32, 0x1, 0x1c1f ;  /* 0x003c1f0020077f89 */ /* 0x0084e400000e0000 */
.L_x_14586:
        /* <DEDUP_REMOVED lines=13> */
.L_x_14294:
[----:B------:R-:W-:Y:S05]  /*5e60*/  BSYNC B0 ;  /* 0x0000000000007941 */ /* 0x000fea0003800000 */
.L_x_14274:
        /* <DEDUP_REMOVED lines=17> */
.L_x_14320:
[----:B------:R-:W-:Y:S05]  /*5f80*/  BSYNC B0 ;  /* 0x0000000000007941 */ /* 0x000fea0003800000 */
.L_x_14319:
[----:B------:R-:W3:Y:S01]  /*5f90*/  SYNCS.PHASECHK.TRANS64.TRYWAIT P3, [R87+URZ+0x228b0], R93 ;  /* 0x0228b05d570075a7 */ /* 0x000ee2000806017f */
[----:B------:R-:W-:Y:S04]  /*5fa0*/  BSSY B0, `(.L_x_14321) ;  /* 0x0000002000007945 */ /* 0x000fe80003800000 */
[----:B---3--:R-:W-:Y:S05]  /*5fb0*/  @!P3 BRA `(.L_x_14322) ;  /* 0x000001840030b947 */ /* 0x008fea0003800000 */
.L_x_14587:
[----:B------:R-:W-:Y:S05]  /*5fc0*/  BSYNC B0 ;  /* 0x0000000000007941 */ /* 0x000fea0003800000 */
.L_x_14321:
        /* <DEDUP_REMOVED lines=19> */
[----:B------:R-:W-:Y:S01]  /*6100*/  IMAD R34, R34, 0x2, R26 ;  /* 0x0000000222227824 */ /* 0x000fe200078e021a */
[----:B------:R-:W-:Y:S01]  /*6110*/  LEA.HI.X R36, R4, UR7, R5, 0x1, P3 ;  /* 0x0000000704247c11 */ /* 0x000fe200098f0c05 */
[----:B------:R0:W4:Y:S01]  /*6120*/  SHFL.IDX PT, R39, R35, RZ, 0x1c1f ;  /* 0x001c1fff23277589 */ /* 0x00012200000e0000 */
[----:B------:R-:W-:Y:S02]  /*6130*/  ISETP.GE.AND P3, PT, R92, 0x1, PT ;  /* 0x000000015c00780c */ /* 0x000fe40003f66270 */
[----:B------:R-:W-:Y:S01]  /*6140*/  LEA R11, R11, R26, 0x1 ;  /* 0x0000001a0b0b7211 */ /* 0x000fe200078e08ff */
[----:B------:R0:W0:Y:S10]  /*6150*/  SHFL.IDX PT, R38, R36, RZ, 0x1c1f ;  /* 0x001c1fff24267589 */ /* 0x00003400000e0000 */
[----:B------:R-:W-:Y:S05]  /*6160*/  @!P3 BRA `(.L_x_14324) ;  /* 0x0000000000a4b947 */ /* 0x000fea0003800000 */
[----:B------:R-:W-:Y:S02]  /*6170*/  ISETP.NE.AND P5, PT, R77, RZ, PT ;  /* 0x000000ff4d00720c */ /* 0x000fe40003fa5270 */
[----:B------:R-:W-:Y:S02]  /*6180*/  ISETP.NE.AND P4, PT, R78, RZ, PT ;  /* 0x000000ff4e00720c */ /* 0x000fe40003f85270 */
[----:B------:R-:W-:-:S09]  /*6190*/  PRMT R37, R10, 0x8880, RZ ;  /* 0x000088800a257816 */ /* 0x000fd200000000ff */
[----:B------:R-:W5:Y:S01]  /*61a0*/  @P5 LDS.128 R4, [R34] ;  /* 0x0000000022045984 */ /* 0x000f620000000c00 */
[----:B-12-4-:R-:W-:-:S04]  /*61b0*/  @P5 LEA R32, P3, R16, R39, 0x1 ;  /* 0x0000002710205211 */ /* 0x016fc800078608ff */
        /* <DEDUP_REMOVED lines=8> */
[----:B------:R-:W1:Y:S10]  /*6240*/  @P4 LDS.128 R4, [R11] ;  /* 0x000000000b044984 */ /* 0x000e740000000c00 */
        /* <DEDUP_REMOVED lines=27> */
.L_x_14324:
[----:B------:R-:W-:Y:S05]  /*6400*/  BSYNC B0 ;  /* 0x0000000000007941 */ /* 0x000fea0003800000 */
.L_x_14323:
[----:B------:R-:W-:Y:S01]  /*6410*/  ISETP.GE.AND P3, PT, R92, 0x41, PT ;  /* 0x000000415c00780c */ /* 0x000fe20003f66270 */
[----:B0-----:R-:W0:Y:S01]  /*6420*/  SHFL.IDX PT, R36, R36, 0x1, 0x1c1f ;  /* 0x003c1f0024247f89 */ /* 0x001e2200000e0000 */
[----:B------:R-:W-:Y:S03]  /*6430*/  BSSY B0, `(.L_x_14325) ;  /* 0x000002c000007945 */ /* 0x000fe60003800000 */
[----:B------:R-:W0:Y:S08]  /*6440*/  SHFL.IDX PT, R35, R35, 0x1, 0x1c1f ;  /* 0x003c1f0023237f89 */ /* 0x000e3000000e0000 */
[----:B------:R-:W-:Y:S05]  /*6450*/  @!P3 BRA `(.L_x_14326) ;  /* 0x0000000000a4b947 */ /* 0x000fea0003800000 */
[----:B------:R-:W-:Y:S02]  /*6460*/  ISETP.NE.AND P5, PT, R77, RZ, PT ;  /* 0x000000ff4d00720c */ /* 0x000fe40003fa5270 */
[----:B------:R-:W-:Y:S02]  /*6470*/  ISETP.NE.AND P4, PT, R78, RZ, PT ;  /* 0x000000ff4e00720c */ /* 0x000fe40003f85270 */
[----:B------:R-:W-:-:S09]  /*6480*/  PRMT R37, R10, 0x8880, RZ ;  /* 0x000088800a257816 */ /* 0x000fd200000000ff */
[----:B------:R-:W5:Y:S01]  /*6490*/  @P5 LDS.128 R4, [R34+0x2000] ;  /* 0x0020000022045984 */ /* 0x000f620000000c00 */
[----:B012---:R-:W-:-:S04]  /*64a0*/  @P5 LEA R32, P3, R16, R35, 0x1 ;  /* 0x0000002310205211 */ /* 0x007fc800078608ff */
[----:B------:R-:W-:Y:S02]  /*64b0*/  @P5 LEA.HI.X R33, R16, R36, R17, 0x1, P3 ;  /* 0x0000002410215211 */ /* 0x000fe400018f0c11 */
[----:B------:R-:W-:-:S04]  /*64c0*/  @P4 LEA R14, P3, R2, R35, 0x1 ;  /* 0x00000023020e4211 */ /* 0x000fc800078608ff */
[----:B------:R-:W-:Y:S02]  /*64d0*/  @P4 LEA.HI.X R15, R2, R36, R209, 0x1, P3 ;  /* 0x00000024020f4211 */ /* 0x000fe400018f0cd1 */
[----:B------:R-:W-:-:S13]  /*64e0*/  ISETP.NE.AND P3, PT, R79, RZ, PT ;  /* 0x000000ff4f00720c */ /* 0x000fda0003f65270 */
[----:B------:R-:W-:-:S04]  /*64f0*/  @P3 LEA R12, P6, R216, R35, 0x1 ;  /* 0x00000023d80c3211 */ /* 0x000fc800078c08ff */
[----:B------:R-:W-:Y:S01]  /*6500*/  @P3 LEA.HI.X R13, R216, R36, R229, 0x1, P6 ;  /* 0x00000024d80d3211 */ /* 0x000fe200030f0ce5 */
[----:B-----5:R0:W-:Y:S01]  /*6510*/  @P5 ST.E.128 desc[UR42][R32.64], R4 ;  /* 0x0000000420005985 */ /* 0x0201e2000c101d2a */
        /* <DEDUP_REMOVED lines=29> */
.L_x_14326:
[----:B------:R-:W-:Y:S05]  /*66f0*/  BSYNC B0 ;  /* 0x0000000000007941 */ /* 0x000fea0003800000 */
.L_x_14325:
[----:B------:R-:W-:Y:S01]  /*6700*/  @!PT LDS RZ, [RZ] ;  /* 0x00000000fffff984 */ /* 0x000fe20000000800 */
[----:B------:R-:W-:Y:S01]  /*6710*/  @!PT LDS RZ, [RZ] ;  /* 0x00000000fffff984 */ /* 0x000fe20000000800 */
[----:B------:R-:W-:Y:S01]  /*6720*/  @!PT LDS RZ, [RZ] ;  /* 0x00000000fffff984 */ /* 0x000fe20000000800 */
[----:B------:R-:W-:Y:S01]  /*6730*/  @!PT LDS RZ, [RZ] ;  /* 0x00000000fffff984 */ /* 0x000fe20000000800 */
[----:B------:R5:W-:Y:S06]  /*6740*/  MEMBAR.ALL.CTA ;  /* 0x0000000000007992 */ /* 0x000bec0000008000 */
[----:B-----5:R-:W5:Y:S01]  /*6750*/  FENCE.VIEW.ASYNC.S ;  /* 0x00000000000073c6 */ /* 0x020f620000000000 */
[----:B-1-3--:R-:W-:Y:S01]  /*6760*/  @!P2 VIADD R87, R87, 0x228c0 ;  /* 0x000228c05757a836 */ /* 0x00afe20000000000 */
[----:B-----5:R1:W-:Y:S01]  /*6770*/  BAR.SYNC.DEFER_BLOCKING R60, 0x80 ;  /* 0x0002003c0000751d */ /* 0x0203e20000010000 */
[----:B------:R-:W-:Y:S01]  /*6780*/  LOP3.LUT P3, RZ, R18, 0x2, RZ, 0xc0, !PT ;  /* 0x0000000212ff7812 */ /* 0x000fe2000786c0ff */
[----:B------:R-:W-:-:S02]  /*6790*/  VIADD R19, R19, 0x1 ;  /* 0x0000000113137836 */ /* 0x000fc40000000000 */
[----:B------:R-:W-:-:S04]  /*67a0*/  @!P2 PRMT R87, RZ, 0x654, R87 ;  /* 0x00000654ff57a816 */ /* 0x000fc80000000057 */
[----:B------:R1:W-:Y:S01]  /*67b0*/  @!P2 SYNCS.ARRIVE.TRANS64.RED.A1T0 RZ, [R87+URZ], RZ ;  /* 0x000000ff57ffa9a7 */ /* 0x0003e2000810043f */
[----:B------:R-:W-:-:S04]  /*67c0*/  ISETP.NE.AND P2, PT, R19, 0x2, PT ;  /* 0x000000021300780c */ /* 0x000fc80003f45270 */
[----:B0-----:R-:W-:Y:S02]  /*67d0*/  SEL R5, RZ, 0x1, P2 ;  /* 0x00000001ff057807 */ /* 0x001fe40001000000 */
        /* <DEDUP_REMOVED lines=9> */
.L_x_14269:
[----:B------:R-:W0:Y:S01]  /*6870*/  LDC R0, c[0x0][0x448] ;  /* 0x00011200ff007b82 */ /* 0x000e220000000800 */
[----:B------:R-:W-:Y:S01]  /*6880*/  IMAD.MOV.U32 R172, RZ, RZ, RZ ;  /* 0x000000ffffac7224 */ /* 0x000fe200078e00ff */
[----:B0-----:R-:W-:Y:S01]  /*6890*/  ISETP.NE.AND P1, PT, R0, 0x1, PT ;  /* 0x000000010000780c */ /* 0x001fe20003f25270 */
[----:B------:R-:W-:-:S12]  /*68a0*/  VIADD R0, R222, 0x7f ;  /* 0x0000007fde007836 */ /* 0x000fd80000000000 */
[----:B------:R-:W0:Y:S08]  /*68b0*/  @P1 LDC R3, c[0x0][0x44c] ;  /* 0x00011300ff031b82 */ /* 0x000e300000000800 */
[----:B------:R-:W1:Y:S01]  /*68c0*/  @P1 LDC R4, c[0x0][0x450] ;  /* 0x00011400ff041b82 */ /* 0x000e620000000800 */
[----:B0-----:R-:W-:-:S05]  /*68d0*/  @P1 IMAD.HI.U32 R3, R0, R3, RZ ;  /* 0x0000000300031227 */ /* 0x001fca00078e00ff */
[----:B-1----:R-:W-:-:S05]  /*68e0*/  @P1 SHF.R.U32.HI R0, RZ, R4, R3 ;  /* 0x00000004ff001219 */ /* 0x002fca0000011603 */
[----:B------:R-:W-:-:S04]  /*68f0*/  IMAD.IADD R0, R31, 0x1, R0 ;  /* 0x000000011f007824 */ /* 0x000fc800078e0200 */
[----:B------:R-:W-:-:S05]  /*6900*/  IMAD.HI R0, R0, 0x2aaaaaab, RZ ;  /* 0x2aaaaaab00007827 */ /* 0x000fca00078e02ff */
[----:B------:R-:W-:-:S04]  /*6910*/  SHF.R.U32.HI R3, RZ, 0x1f, R0 ;  /* 0x0000001fff037819 */ /* 0x000fc80000011600 */
[----:B------:R-:W-:-:S04]  /*6920*/  LEA.HI.SX32 R3, R0, R3, 0x1c ;  /* 0x0000000300037211 */ /* 0x000fc800078fe2ff */
[----:B------:R-:W-:-:S04]  /*6930*/  VIMNMX R9, R30, R3, PT ;  /* 0x000000031e097248 */ /* 0x000fc80003fe0100 */
[----:B------:R-:W-:Y:S01]  /*6940*/  ISETP.GE.AND P1, PT, R9, 0x1, PT ;  /* 0x000000010900780c */ /* 0x000fe20003f26270 */
[----:B------:R-:W-:-:S12]  /*6950*/  @P0 BRA `(.L_x_14328) ;  /* 0x00000000000c0947 */ /* 0x000fd80003800000 */
[----:B------:R-:W0:Y:S01]  /*6960*/  FENCE.VIEW.ASYNC.G ;  /* 0x00000000000073c6 */ /* 0x000e220000000100 */
[----:B------:R-:W-:Y:S05]  /*6970*/  WARPSYNC.ALL ;  /* 0x0000000000007948 */ /* 0x000fea0003800000 */
[----:B0-----:R-:W-:Y:S06]  /*6980*/  BAR.ARV 0xc, 0x180 ;  /* 0x0306000000007b1d */ /* 0x001fec0000002000 */
.L_x_14328:
[----:B------:R-:W-:Y:S04]  /*6990*/  BSSY B0, `(.L_x_14329) ;  /* 0x0000020000007945 */ /* 0x000fe80003800000 */
[----:B------:R-:W-:Y:S05]  /*69a0*/  @!P1 BRA `(.L_x_14330) ;  /* 0x0000000000789947 */ /* 0x000fea0003800000 */
[----:B------:R-:W3:Y:S01]  /*69b0*/  LDL R0, [R1+0x2c] ;  /* 0x00002c0001007983 */ /* 0x000ee20000100800 */
[----:B------:R-:W-:Y:S01]  /*69c0*/  ULDC UR4, c[0x0][0x9f0] ;  /* 0x00027c0000047ab9 */ /* 0x000fe20000000800 */
[----:B---3--:R-:W-:-:S04]  /*69d0*/  ISETP.NE.AND P0, PT, R0, RZ, PT ;  /* 0x000000ff0000720c */ /* 0x008fc80003f05270 */
        /* <DEDUP_REMOVED lines=27> */
.L_x_14330:
[----:B------:R-:W-:Y:S05]  /*6b90*/  BSYNC B0 ;  /* 0x0000000000007941 */ /* 0x000fea0003800000 */
.L_x_14329:
[----:B------:R-:W3:Y:S01]  /*6ba0*/  LDL R0, [R1+0x40] ;  /* 0x0000400001007983 */ /* 0x000ee20000100800 */
        /* <DEDUP_REMOVED lines=28> */
[----:B--2---:R-:W-:Y:S02]  /*6d70*/  CS2R R98, SRZ ;  /* 0x0000000000627805 */ /* 0x004fe4000001ff00 */
        /* <DEDUP_REMOVED lines=29> */
[----:B----4-:R-:W-:Y:S02]  /*6f50*/  CS2R R38, SRZ ;  /* 0x0000000000267805 */ /* 0x010fe4000001ff00 */
[----:B------:R-:W-:-:S02]  /*6f60*/  CS2R R36, SRZ ;  /* 0x0000000000247805 */ /* 0x000fc4000001ff00 */
[----:B------:R-:W-:Y:S02]  /*6f70*/  CS2R R34, SRZ ;  /* 0x0000000000227805 */ /* 0x000fe4000001ff00 */
        /* <DEDUP_REMOVED lines=18> */
.L_x_14590:
        /* <DEDUP_REMOVED lines=26> */
.L_x_14334:
[----:B------:R-:W-:Y:S05]  /*7240*/  BSYNC B6 ;  /* 0x0000000000067941 */ /* 0x000fea0003800000 */
.L_x_14333:
        /* <DEDUP_REMOVED lines=13> */
.L_x_14338:
[----:B--2---:R2:W3:Y:S02]  /*7320*/  SYNCS.PHASECHK.TRANS64.TRYWAIT P0, [R22+URZ+0x22800], R3 ;  /* 0x02280003160075a7 */ /* 0x0044e4000800017f */
[----:B---3--:R-:W-:Y:S05]  /*7330*/  @!P0 NANOSLEEP.SYNCS 0x989680 ;  /* 0x009896800000895d */ /* 0x008fea0003900000 */
[----:B------:R-:W3:Y:S02]  /*7340*/  @!P0 SYNCS.PHASECHK.TRANS64 P0, [R22+URZ+0x22800], R3 ;  /* 0x02280003160085a7 */ /* 0x000ee4000800007f */
[----:B---3--:R-:W-:Y:S05]  /*7350*/  @!P0 BRA `(.L_x_14338) ;  /* 0xfffffffc00f08947 */ /* 0x008fea000383ffff */
.L_x_14337:
[----:B------:R-:W-:Y:S05]  /*7360*/  BSYNC B0 ;  /* 0x0000000000007941 */ /* 0x000fea0003800000 */
.L_x_14336:
[----:B------:R-:W-:Y:S05]  /*7370*/  BRA `(.L_x_14339) ;  /* 0x0000002c002c7947 */ /* 0x000fea0003800000 */
.L_x_14335:
        /* <DEDUP_REMOVED lines=30> */
.L_x_14341:
[----:B------:R-:W-:Y:S05]  /*7560*/  BSYNC B6 ;  /* 0x0000000000067941 */ /* 0x000fea0003800000 */
.L_x_14340:
[----:B------:R-:W-:Y:S01]  /*7570*/  LEA.HI R33, R33, R28, RZ, 0x2 ;  /* 0x0000001c21217211 */ /* 0x000fe200078f10ff */
[----:B------:R-:W-:Y:S01]  /*7580*/  ULDC.U8 UR4, c[0x0][0x410] ;  /* 0x0001040000047ab9 */ /* 0x000fe20000000000 */
[----:B------:R-:W-:Y:S01]  /*7590*/  BSSY B0, `(.L_x_14342) ;  /* 0x00002a1000007945 */ /* 0x000fe20003800000 */
[----:B------:R-:W-:Y:S01]  /*75a0*/  ISETP.NE.AND P0, PT, RZ, UR4, PT ;  /* 0x00000004ff007c0c */ /* 0x000fe2000bf05270 */
[----:B------:R-:W-:Y:S01]  /*75b0*/  IMAD.IADD R40, R206, 0x1, R222 ;  /* 0x00000001ce287824 */ /* 0x000fe200078e02de */
[----:B------:R-:W-:Y:S02]  /*75c0*/  SHF.R.S32.HI R3, RZ, 0x1f, R33 ;  /* 0x0000001fff037819 */ /* 0x000fe40000011421 */
[----:B------:R-:W-:Y:S02]  /*75d0*/  LOP3.LUT R33, R33, 0xfffffffc, RZ, 0xc0, !PT ;  /* 0xfffffffc21217812 */ /* 0x000fe400078ec0ff */
[----:B------:R-:W-:-:S04]  /*75e0*/  LEA.HI R3, R3, R206, RZ, 0x3 ;  /* 0x000000ce03037211 */ /* 0x000fc800078f18ff */
[----:B------:R-:W-:Y:S01]  /*75f0*/  LOP3.LUT R5, R3, 0xfffffff8, RZ, 0xc0, !PT ;  /* 0xfffffff803057812 */ /* 0x000fe200078ec0ff */
[----:B------:R-:W-:-:S04]  /*7600*/  IMAD.IADD R3, R28, 0x1, -R33 ;  /* 0x000000011c037824 */ /* 0x000fc800078e0a21 */
[----:B------:R-:W-:Y:S01]  /*7610*/  IMAD.IADD R33, R206, 0x1, -R5 ;  /* 0x00000001ce217824 */ /* 0x000fe200078e0a05 */
[----:B------:R-:W-:Y:S06]  /*7620*/  @!P0 BRA `(.L_x_14343) ;  /* 0x00000014005c8947 */ /* 0x000fec0003800000 */
[----:B------:R-:W1:Y:S01]  /*7630*/  LDC R37, c[0x0][0x448] ;  /* 0x00011200ff257b82 */ /* 0x000e620000000800 */
[----:B------:R-:W-:Y:S01]  /*7640*/  IMAD R3, R3, 0x40, R40 ;  /* 0x0000004003037824 */ /* 0x000fe200078e0228 */
[----:B------:R-:W-:Y:S01]  /*7650*/  ULDC.64 UR4, c[0x0][0x3f8] ;  /* 0x0000fe0000047ab9 */ /* 0x000fe20000000a00 */
[----:B------:R-:W-:Y:S01]  /*7660*/  MOV R27, R29 ;  /* 0x0000001d001b7202 */ /* 0x000fe20000000f00 */
[----:B------:R-:W-:Y:S01]  /*7670*/  ULDC.64 UR6, c[0x0][0x408] ;  /* 0x0001020000067ab9 */ /* 0x000fe20000000a00 */
[----:B------:R-:W-:Y:S01]  /*7680*/  IMAD.MOV.U32 R25, RZ, RZ, R31 ;  /* 0x000000ffff197224 */ /* 0x000fe200078e001f */
[----:B------:R-:W-:Y:S02]  /*7690*/  SHF.R.S32.HI R36, RZ, 0x1f, R211 ;  /* 0x0000001fff247819 */ /* 0x000fe400000114d3 */
[----:B-1----:R-:W-:-:S13]  /*76a0*/  ISETP.NE.AND P0, PT, R37, 0x1, PT ;  /* 0x000000012500780c */ /* 0x002fda0003f05270 */
[----:B------:R-:W1:Y:S08]  /*76b0*/  @P0 LDC R0, c[0x0][0x44c] ;  /* 0x00011300ff000b82 */ /* 0x000e700000000800 */
[----:B------:R-:W2:Y:S01]  /*76c0*/  @P0 LDC R5, c[0x0][0x450] ;  /* 0x00011400ff050b82 */ /* 0x000ea20000000800 */
        /* <DEDUP_REMOVED lines=23> */
.L_x_14596:
        /* <DEDUP_REMOVED lines=13> */
[----:B------:R-:W-:Y:S01]  /*7910*/  CS2R R26, SRZ ;  /* 0x00000000001a7805 */ /* 0x000fe2000001ff00 */
[----:B----4-:R-:W-:-:S08]  /*7920*/  IMAD.MOV.U32 R9, RZ, RZ, R7 ;  /* 0x000000ffff097224 */ /* 0x010fd000078e0007 */
[----:B------:R-:W-:Y:S02]  /*7930*/  @!P2 IMAD.WIDE R4, R204, 0x2, R4 ;  /* 0x00000002cc04a825 */ /* 0x000fe400078e0204 */
[C---:B------:R-:W-:Y:S02]  /*7940*/  @!P3 SHF.L.U64.HI R11, R211.reuse, 0x1, R36 ;  /* 0x00000001d30bb819 */ /* 0x040fe40000010224 */
[----:B------:R-:W-:Y:S01]  /*7950*/  @!P3 IMAD.SHL.U32 R6, R211, 0x2, RZ ;  /* 0x00000002d306b824 */ /* 0x000fe200078e00ff */
[----:B------:R2:W5:Y:S01]  /*7960*/  @!P2 LD.E.64 R26, desc[UR42][R4.64] ;  /* 0x0000002a041aa980 */ /* 0x000562000c101b00 */
[----:B------:R-:W-:Y:S02]  /*7970*/  CS2R R28, SRZ ;  /* 0x00000000001c7805 */ /* 0x000fe4000001ff00 */
[----:B------:R-:W-:Y:S02]  /*7980*/  CS2R R24, SRZ ;  /* 0x0000000000187805 */ /* 0x000fe4000001ff00 */
[----:B------:R-:W-:-:S02]  /*7990*/  CS2R R20, SRZ ;  /* 0x0000000000147805 */ /* 0x000fc4000001ff00 */
[-C--:B--2---:R-:W-:Y:S02]  /*79a0*/  @!P3 IADD3 R4, P0, R3, R6.reuse, RZ ;  /* 0x000000060304b210 */ /* 0x084fe40007f1e0ff */
[----:B0-----:R-:W-:Y:S01]  /*79b0*/  @!P3 IADD3 R6, P1, R8, R6, RZ ;  /* 0x000000060806b210 */ /* 0x001fe20007f3e0ff */
[----:B------:R-:W-:-:S04]  /*79c0*/  @!P2 IMAD.WIDE R8, R204, 0x2, R8 ;  /* 0x00000002cc08a825 */ /* 0x000fc800078e0208 */
[--C-:B------:R-:W-:Y:S01]  /*79d0*/  @!P3 IMAD.X R5, R0, 0x1, R11.reuse, P0 ;  /* 0x000000010005b824 */ /* 0x100fe200000e060b */
[----:B------:R0:W5:Y:S01]  /*79e0*/  @!P2 LD.E.64 R28, desc[UR42][R8.64] ;  /* 0x0000002a081ca980 */ /* 0x000162000c101b00 */
[----:B------:R-:W-:-:S03]  /*79f0*/  @!P3 IMAD.X R7, R7, 0x1, R11, P1 ;  /* 0x000000010707b824 */ /* 0x000fc600008e060b */
[----:B------:R0:W5:Y:S04]  /*7a00*/  @!P3 LD.E.64 R24, desc[UR42][R4.64] ;  /* 0x0000002a0418b980 */ /* 0x000168000c101b00 */
[----:B------:R0:W5:Y:S02]  /*7a10*/  @!P3 LD.E.64 R20, desc[UR42][R6.64] ;  /* 0x0000002a0614b980 */ /* 0x000164000c101b00 */
.L_x_14346:
[----:B------:R-:W-:Y:S05]  /*7a20*/  BSYNC B1 ;  /* 0x0000000000017941 */ /* 0x000fea0003800000 */
.L_x_14345:
[----:B--2--5:R-:W-:Y:S01]  /*7a30*/  IMAD.MOV.U32 R0, RZ, RZ, R24 ;  /* 0x000000ffff007224 */ /* 0x024fe200078e0018 */
[----:B---3--:R-:W-:Y:S01]  /*7a40*/  MOV R3, R25 ;  /* 0x0000001900037202 */ /* 0x008fe20000000f00 */
[----:B0-----:R-:W-:Y:S01]  /*7a50*/  IMAD.MOV.U32 R4, RZ, RZ, R26 ;  /* 0x000000ffff047224 */ /* 0x001fe200078e001a */
        /* <DEDUP_REMOVED lines=12> */
[----:B------:R-:W-:Y:S01]  /*7b20*/  PRMT R45, R3, 0x5410, R5 ;  /* 0x00005410032d7816 */ /* 0x000fe20000000005 */
[----:B------:R-:W-:Y:S06]  /*7b30*/  BRA.DIV UR4, `(.L_x_14347) ;  /* 0x0000016a04fc7947 */ /* 0x000fec000b800000 */
[----:B------:R0:W2:Y:S04]  /*7b40*/  SHFL.IDX PT, R0, R31, 0x1, 0x1c1f ;  /* 0x003c1f001f007f89 */ /* 0x0000a800000e0000 */
[----:B------:R0:W3:Y:S04]  /*7b50*/  SHFL.IDX PT, R3, R10, 0x1, 0x1c1f ;  /* 0x003c1f000a037f89 */ /* 0x0000e800000e0000 */
[----:B----4-:R0:W4:Y:S04]  /*7b60*/  SHFL.IDX PT, R7, R34, 0x1, 0x1c1f ;  /* 0x003c1f0022077f89 */ /* 0x01012800000e0000 */
[----:B-1----:R-:W1:Y:S02]  /*7b70*/  SHFL.IDX PT, R30, R30, 0x1, 0x1c1f ;  /* 0x003c1f001e1e7f89 */ /* 0x002e6400000e0000 */
.L_x_14602:
[----:B------:R-:W5:Y:S01]  /*7b80*/  LDL R5, [R1+0x3c] ;  /* 0x00003c0001057983 */ /* 0x000f620000100800 */
[----:B------:R-:W-:Y:S01]  /*7b90*/  VIADD R40, R40, 0x40 ;  /* 0x0000004028287836 */ /* 0x000fe20000000000 */
[----:B------:R-:W-:Y:S01]  /*7ba0*/  BSSY B1, `(.L_x_14348) ;  /* 0x0000021000017945 */ /* 0x000fe20003800000 */
[----:B------:R-:W-:Y:S02]  /*7bb0*/  CS2R R12, SRZ ;  /* 0x00000000000c7805 */ /* 0x000fe4000001ff00 */
[----:B0-----:R-:W-:Y:S02]  /*7bc0*/  CS2R R10, SRZ ;  /* 0x00000000000a7805 */ /* 0x001fe4000001ff00 */
[----:B------:R-:W-:Y:S02]  /*7bd0*/  CS2R R14, SRZ ;  /* 0x00000000000e7805 */ /* 0x000fe4000001ff00 */
[----:B------:R-:W-:Y:S02]  /*7be0*/  ISETP.GE.AND P0, PT, R40, R37, PT ;  /* 0x000000252800720c */ /* 0x000fe40003f06270 */
        /* <DEDUP_REMOVED lines=10> */
[----:B------:R-:W-:Y:S01]  /*7c90*/  CS2R R12, SRZ ;  /* 0x00000000000c7805 */ /* 0x000fe2000001ff00 */
[----:B-1----:R-:W-:-:S08]  /*7ca0*/  IMAD.MOV.U32 R8, RZ, RZ, R30 ;  /* 0x000000ffff087224 */ /* 0x002fd000078e001e */
[----:B------:R-:W-:Y:S02]  /*7cb0*/  @!P2 IMAD.WIDE R4, R204, 0x2, R4 ;  /* 0x00000002cc04a825 */ /* 0x000fe400078e0204 */
[C---:B------:R-:W-:Y:S02]  /*7cc0*/  @!P3 SHF.L.U32 R6, R211.reuse, 0x1, RZ ;  /* 0x00000001d306b819 */ /* 0x040fe400000006ff */
[----:B------:R-:W-:Y:S01]  /*7cd0*/  @!P3 SHF.L.U64.HI R10, R211, 0x1, R36 ;  /* 0x00000001d30ab819 */ /* 0x000fe20000010224 */
        /* <DEDUP_REMOVED lines=13> */
.L_x_14349:
[----:B------:R-:W-:Y:S05]  /*7db0*/  BSYNC B1 ;  /* 0x0000000000017941 */ /* 0x000fea0003800000 */
.L_x_14348:
[----:B0---4-:R-:W4:Y:S01]  /*7dc0*/  LDL R7, [R1+0x14] ;  /* 0x0000140001077983 */ /* 0x011f220000100800 */
[----:B------:R-:W0:Y:S01]  /*7dd0*/  SYNCS.PHASECHK.TRANS64.TRYWAIT P0, [R22+URZ+0x22800], R35 ;  /* 0x02280023160075a7 */ /* 0x000e22000800017f */
[----:B--2---:R-:W-:Y:S01]  /*7de0*/  IMAD.SHL.U32 R0, R33, 0x40, RZ ;  /* 0x0000004021007824 */ /* 0x004fe200078e00ff */
[----:B------:R-:W-:Y:S01]  /*7df0*/  VIADDMNMX R31, R37, -R222, 0x80, PT ;  /* 0x00000080251f7446 */ /* 0x000fe200038009de */
[----:B-----5:R-:W-:Y:S01]  /*7e00*/  IMAD.MOV.U32 R4, RZ, RZ, R8 ;  /* 0x000000ffff047224 */ /* 0x020fe200078e0008 */
[----:B------:R-:W-:Y:S01]  /*7e10*/  BSSY B1, `(.L_x_14350) ;  /* 0x0000019000017945 */ /* 0x000fe20003800000 */
[----:B------:R-:W-:Y:S01]  /*7e20*/  IMAD.MOV.U32 R5, RZ, RZ, R13 ;  /* 0x000000ffff057224 */ /* 0x000fe200078e000d */
[----:B---3--:R-:W-:Y:S01]  /*7e30*/  LOP3.LUT R3, R0, 0x1c0, RZ, 0xc0, !PT ;  /* 0x000001c000037812 */ /* 0x008fe200078ec0ff */
[----:B------:R-:W-:Y:S01]  /*7e40*/  IMAD.MOV.U32 R6, RZ, RZ, R10 ;  /* 0x000000ffff067224 */ /* 0x000fe200078e000a */
[----:B------:R-:W-:Y:S01]  /*7e50*/  PRMT R46, R4, 0x7610, R46 ;  /* 0x00007610042e7816 */ /* 0x000fe2000000002e */
[----:B------:R-:W-:Y:S01]  /*7e60*/  IMAD.MOV.U32 R4, RZ, RZ, R12 ;  /* 0x000000ffff047224 */ /* 0x000fe200078e000c */
[----:B------:R-:W-:-:S02]  /*7e70*/  LOP3.LUT R0, R3, 0x18, R16, 0xf8, !PT ;  /* 0x0000001803007812 */ /* 0x000fc400078ef810 */
[----:B------:R-:W-:Y:S02]  /*7e80*/  SHF.R.U32.HI R3, RZ, 0x3, R3 ;  /* 0x00000003ff037819 */ /* 0x000fe40000011603 */
[----:B------:R-:W-:Y:S01]  /*7e90*/  PRMT R46, R46, 0x5410, R4 ;  /* 0x000054102e2e7816 */ /* 0x000fe20000000004 */
[----:B------:R-:W-:Y:S01]  /*7ea0*/  IMAD.MOV.U32 R4, RZ, RZ, R14 ;  /* 0x000000ffff047224 */ /* 0x000fe200078e000e */
[----:B------:R-:W-:Y:S01]  /*7eb0*/  LOP3.LUT R0, R0, R3, RZ, 0x3c, !PT ;  /* 0x0000000300007212 */ /* 0x000fe200078e3cff */
[----:B------:R-:W-:Y:S01]  /*7ec0*/  IMAD.MOV.U32 R3, RZ, RZ, R9 ;  /* 0x000000ffff037224 */ /* 0x000fe200078e0009 */
[----:B------:R-:W-:Y:S01]  /*7ed0*/  PRMT R47, R5, 0x5410, R6 ;  /* 0x00005410052f7816 */ /* 0x000fe20000000006 */
[----:B------:R-:W-:Y:S01]  /*7ee0*/  IMAD.MOV.U32 R5, RZ, RZ, R15 ;  /* 0x000000ffff057224 */ /* 0x000fe200078e000f */
[----:B------:R-:W-:Y:S02]  /*7ef0*/  PRMT R48, R4, 0x7610, R48 ;  /* 0x0000761004307816 */ /* 0x000fe40000000030 */
[----:B-1----:R-:W-:-:S02]  /*7f00*/  PRMT R30, R3, 0x7610, R30 ;  /* 0x00007610031e7816 */ /* 0x002fc4000000001e */
[----:B------:R-:W-:Y:S02]  /*7f10*/  LOP3.LUT P2, RZ, R33, 0x4, RZ, 0xc0, !PT ;  /* 0x0000000421ff7812 */ /* 0x000fe4000784c0ff */
[----:B------:R-:W-:Y:S02]  /*7f20*/  ISETP.GE.AND P1, PT, R206, R31, PT ;  /* 0x0000001fce00720c */ /* 0x000fe40003f26270 */
[----:B----4-:R-:W-:Y:S01]  /*7f30*/  LEA R3, R7, R0, 0x9 ;  /* 0x0000000007037211 */ /* 0x010fe200078e48ff */
[----:B------:R-:W-:-:S04]  /*7f40*/  IMAD.MOV.U32 R0, RZ, RZ, R11 ;  /* 0x000000ffff007224 */ /* 0x000fc800078e000b */
[----:B------:R-:W-:Y:S01]  /*7f50*/  IMAD R3, R3, 0x2, R22 ;  /* 0x0000000203037824 */ /* 0x000fe200078e0216 */
[----:B------:R-:W-:-:S03]  /*7f60*/  PRMT R30, R30, 0x5410, R0 ;  /* 0x000054101e1e7816 */ /* 0x000fc60000000000 */
[C---:B------:R-:W-:Y:S02]  /*7f70*/  VIADD R4, R3.reuse, 0x18400 ;  /* 0x0001840003047836 */ /* 0x040fe40000000000 */
[----:B------:R-:W-:Y:S01]  /*7f80*/  VIADD R0, R3, 0x18440 ;  /* 0x0001844003007836 */ /* 0x000fe20000000000 */
[----:B0-----:R-:W-:Y:S06]  /*7f90*/  @!P0 BRA `(.L_x_14351) ;  /* 0x0000016800588947 */ /* 0x001fec0003800000 */
.L_x_14603:
[----:B------:R-:W-:Y:S05]  /*7fa0*/  BSYNC B1 ;  /* 0x0000000000017941 */ /* 0x000fea0003800000 */
.L_x_14350:
        /* <DEDUP_REMOVED lines=23> */
[----:B------:R-:W-:Y:S01]  /*8120*/  FMUL.FTZ R29, R29, R34 ;  /* 0x000000221d1d7220 */ /* 0x000fe20000410000 */
[--C-:B------:R-:W-:Y:S02]  /*8130*/  HADD2.F32 R26, -RZ, R6.reuse.H0_H0 ;  /* 0x20000006ff1a7230 */ /* 0x100fe40000004100 */
[----:B------:R-:W-:Y:S01]  /*8140*/  FMUL.FTZ R38, R4, R35 ;  /* 0x0000002304267220 */ /* 0x000fe20000410000 */
[----:B------:R-:W-:-:S02]  /*8150*/  HADD2.F32 R27, -RZ, R6.H1_H1 ;  /* 0x30000006ff1b7230 */ /* 0x000fc40000004100 */
[C---:B------:R-:W-:Y:S01]  /*8160*/  FFMA.FTZ R39, R28.reuse, R34, -R37 ;  /* 0x000000221c277223 */ /* 0x040fe20000010825 */
[--C-:B------:R-:W-:Y:S02]  /*8170*/  HADD2.F32 R6, -RZ, R5.reuse.H0_H0 ;  /* 0x20000005ff067230 */ /* 0x100fe40000004100 */
[----:B------:R-:W-:Y:S01]  /*8180*/  FFMA.FTZ R40, R28, R36, R29 ;  /* 0x000000241c287223 */ /* 0x000fe2000001001d */
[-C--:B------:R-:W-:Y:S01]  /*8190*/  FMUL.FTZ R34, R4, R33.reuse ;  /* 0x0000002104227220 */ /* 0x080fe20000410000 */
[C---:B------:R-:W-:Y:S01]  /*81a0*/  FFMA.FTZ R38, R7.reuse, R33, -R38 ;  /* 0x0000002107267223 */ /* 0x040fe20000010826 */
[----:B------:R-:W-:Y:S02]  /*81b0*/  HADD2.F32 R5, -RZ, R5.H1_H1 ;  /* 0x30000005ff057230 */ /* 0x000fe40000004100 */
[----:B------:R-:W-:Y:S02]  /*81c0*/  HADD2.F32 R33, -RZ, R45.H1_H1 ;  /* 0x3000002dff217230 */ /* 0x000fe40000004100 */
[----:B------:R-:W-:Y:S01]  /*81d0*/  FFMA.FTZ R35, R7, R35, R34 ;  /* 0x0000002307237223 */ /* 0x000fe20000010022 */
[----:B------:R-:W-:-:S02]  /*81e0*/  HADD2.F32 R28, -RZ, R44.H0_H0 ;  /* 0x2000002cff1c7230 */ /* 0x000fc40000004100 */
        /* <DEDUP_REMOVED lines=15> */
.L_x_14355:
[----:B------:R-:W-:Y:S05]  /*82e0*/  BSYNC B2 ;  /* 0x0000000000027941 */ /* 0x000fea0003800000 */
.L_x_14354:
        /* <DEDUP_REMOVED lines=43> */
.L_x_14353:
[----:B------:R-:W-:Y:S05]  /*85a0*/  BSYNC B1 ;  /* 0x0000000000017941 */ /* 0x000fea0003800000 */
.L_x_14352:
        /* <DEDUP_REMOVED lines=50> */
.L_x_14358:
[----:B------:R-:W-:Y:S05]  /*88d0*/  BSYNC B1 ;  /* 0x0000000000017941 */ /* 0x000fea0003800000 */
.L_x_14357:
        /* <DEDUP_REMOVED lines=22> */
[--C-:B------:R-:W-:Y:S02]  /*8a40*/  HADD2.F32 R10, -RZ, R30.reuse.H1_H1 ;  /* 0x3000001eff0a7230 */ /* 0x100fe40000004100 */
[----:B------:R-:W-:Y:S01]  /*8a50*/  FFMA.FTZ R15, R9, R14, R15 ;  /* 0x0000000e090f7223 */ /* 0x000fe2000001000f */
[----:B------:R-:W-:Y:S02]  /*8a60*/  HADD2.F32 R6, -RZ, R5.H0_H0 ;  /* 0x20000005ff067230 */ /* 0x000fe40000004100 */
[----:B------:R-:W-:Y:S01]  /*8a70*/  FFMA.FTZ R12, R3, R13, R12 ;  /* 0x0000000d030c7223 */ /* 0x000fe2000001000c */
[----:B------:R-:W-:-:S02]  /*8a80*/  HADD2.F32 R30, -RZ, R30.H0_H0 ;  /* 0x2000001eff1e7230 */ /* 0x000fc40000004100 */
[C---:B------:R-:W-:Y:S01]  /*8a90*/  FMUL.FTZ R14, R8.reuse, R10 ;  /* 0x0000000a080e7220 */ /* 0x040fe20000410000 */
        /* <DEDUP_REMOVED lines=16> */
.L_x_14343:
[----:B------:R-:W1:Y:S01]  /*8ba0*/  LDC R7, c[0x0][0x448] ;  /* 0x00011200ff077b82 */ /* 0x000e620000000800 */
[----:B------:R-:W-:Y:S01]  /*8bb0*/  IMAD R3, R3, 0x40, R40 ;  /* 0x0000004003037824 */ /* 0x000fe200078e0228 */
[----:B------:R-:W-:Y:S01]  /*8bc0*/  ULDC.64 UR4, c[0x0][0x3f8] ;  /* 0x0000fe0000047ab9 */ /* 0x000fe20000000a00 */
[----:B------:R-:W-:Y:S01]  /*8bd0*/  ULDC.64 UR6, c[0x0][0x408] ;  /* 0x0001020000067ab9 */ /* 0x000fe20000000a00 */
[----:B------:R-:W-:Y:S01]  /*8be0*/  MOV R25, R31 ;  /* 0x0000001f00197202 */ /* 0x000fe20000000f00 */
[----:B------:R-:W-:Y:S01]  /*8bf0*/  IMAD.MOV.U32 R27, RZ, RZ, R29 ;  /* 0x000000ffff1b7224 */ /* 0x000fe200078e001d */
        /* <DEDUP_REMOVED lines=25> */
[----:B------:R-:W3:Y:S04]  /*8d90*/  SHFL.IDX PT, R0, R26, RZ, 0x1c1f ;  /* 0x001c1fff1a007589 */ /* 0x000ee800000e0000 */
[----:B------:R-:W4:Y:S04]  /*8da0*/  SHFL.IDX PT, R14, R37, RZ, 0x1c1f ;  /* 0x001c1fff250e7589 */ /* 0x000f2800000e0000 */
[----:B------:R-:W5:Y:S01]  /*8db0*/  SHFL.IDX PT, R4, R24, RZ, 0x1c1f ;  /* 0x001c1fff18047589 */ /* 0x000f6200000e0000 */
[----:B-1----:R-:W-:-:S04]  /*8dc0*/  ISETP.GE.AND P0, PT, R16, R27, PT ;  /* 0x0000001b1000720c */ /* 0x002fc80003f06270 */
[----:B------:R-:W-:-:S13]  /*8dd0*/  ISETP.GE.OR P1, PT, R40, R25, P0 ;  /* 0x000000192800720c */ /* 0x000fda0000726670 */
[C---:B------:R-:W-:Y:S01]  /*8de0*/  @!P1 IMAD.SHL.U32 R5, R16.reuse, 0x2, RZ ;  /* 0x0000000210059824 */ /* 0x040fe200078e00ff */
[----:B------:R-:W-:-:S04]  /*8df0*/  @!P1 SHF.L.U64.HI R7, R16, 0x1, R17 ;  /* 0x0000000110079819 */ /* 0x000fc80000010211 */
[----:B--2---:R-:W-:-:S05]  /*8e00*/  @!P1 IADD3 R8, P2, R3, R5, RZ ;  /* 0x0000000503089210 */ /* 0x004fca0007f5e0ff */
[----:B---3--:R-:W-:-:S06]  /*8e10*/  @!P1 IMAD.X R9, R0, 0x1, R7, P2 ;  /* 0x0000000100099824 */ /* 0x008fcc00010e0607 */
[----:B------:R-:W2:Y:S01]  /*8e20*/  @!P1 LD.E.128 R8, desc[UR42][R8.64] ;  /* 0x0000002a08089980 */ /* 0x000ea2000c101d00 */
[----:B----4-:R-:W-:-:S05]  /*8e30*/  @!P1 IADD3 R14, P2, R14, R5, RZ ;  /* 0x000000050e0e9210 */ /* 0x010fca0007f5e0ff */
[----:B-----5:R-:W-:Y:S02]  /*8e40*/  @!P1 IMAD.X R5, R4, 0x1, R7, P2 ;  /* 0x0000000104059824 */ /* 0x020fe400010e0607 */
[----:B------:R-:W-:-:S06]  /*8e50*/  @!P1 IMAD.MOV.U32 R4, RZ, RZ, R14 ;  /* 0x000000ffff049224 */ /* 0x000fcc00078e000e */
[----:B------:R-:W3:Y:S01]  /*8e60*/  @!P1 LD.E.128 R4, desc[UR42][R4.64] ;  /* 0x0000002a04049980 */ /* 0x000ee2000c101d00 */
[----:B------:R-:W-:Y:S02]  /*8e70*/  CS2R R20, SRZ ;  /* 0x0000000000147805 */ /* 0x000fe4000001ff00 */
[----:B------:R-:W-:Y:S02]  /*8e80*/  CS2R R28, SRZ ;  /* 0x00000000001c7805 */ /* 0x000fe4000001ff00 */
[----:B------:R-:W-:Y:S01]  /*8e90*/  CS2R R30, SRZ ;  /* 0x00000000001e7805 */ /* 0x000fe2000001ff00 */
[----:B------:R-:W1:Y:S01]  /*8ea0*/  SHFL.IDX PT, R14, R37, 0x1, 0x1c1f ;  /* 0x003c1f00250e7f89 */ /* 0x000e6200000e0000 */
[----:B------:R-:W-:-:S03]  /*8eb0*/  CS2R R34, SRZ ;  /* 0x0000000000227805 */ /* 0x000fc6000001ff00 */
[----:B------:R-:W4:Y:S01]  /*8ec0*/  SHFL.IDX PT, R24, R24, 0x1, 0x1c1f ;  /* 0x003c1f0018187f89 */ /* 0x000f2200000e0000 */
[----:B--2---:R-:W-:Y:S01]  /*8ed0*/  @!P1 IMAD.MOV.U32 R20, RZ, RZ, R8 ;  /* 0x000000ffff149224 */ /* 0x004fe200078e0008 */
[----:B------:R-:W-:Y:S01]  /*8ee0*/  @!P1 MOV R28, R10 ;  /* 0x0000000a001c9202 */ /* 0x000fe20000000f00 */
[----:B------:R-:W-:Y:S02]  /*8ef0*/  @!P1 IMAD.MOV.U32 R21, RZ, RZ, R9 ;  /* 0x000000ffff159224 */ /* 0x000fe400078e0009 */
[----:B------:R-:W-:Y:S02]  /*8f00*/  IMAD.MOV.U32 R0, RZ, RZ, R20 ;  /* 0x000000ffff007224 */ /* 0x000fe400078e0014 */
[----:B------:R-:W-:Y:S02]  /*8f10*/  @!P1 IMAD.MOV.U32 R29, RZ, RZ, R11 ;  /* 0x000000ffff1d9224 */ /* 0x000fe400078e000b */
[----:B------:R-:W-:Y:S01]  /*8f20*/  IMAD.MOV.U32 R3, RZ, RZ, R21 ;  /* 0x000000ffff037224 */ /* 0x000fe200078e0015 */
[----:B------:R-:W-:Y:S01]  /*8f30*/  PRMT R53, R53, 0x5410, R0 ;  /* 0x0000541035357816 */ /* 0x000fe20000000000 */
[----:B------:R-:W-:Y:S01]  /*8f40*/  IMAD.MOV.U32 R8, RZ, RZ, R28 ;  /* 0x000000ffff087224 */ /* 0x000fe200078e001c */
[----:B------:R-:W2:Y:S01]  /*8f50*/  SHFL.IDX PT, R0, R26, 0x1, 0x1c1f ;  /* 0x003c1f001a007f89 */ /* 0x000ea200000e0000 */
[----:B------:R-:W-:Y:S01]  /*8f60*/  IMAD.MOV.U32 R9, RZ, RZ, R29 ;  /* 0x000000ffff097224 */ /* 0x000fe200078e001d */
[----:B------:R-:W-:Y:S01]  /*8f70*/  PRMT R41, R3, 0x7610, R41 ;  /* 0x0000761003297816 */ /* 0x000fe20000000029 */
[----:B---3--:R-:W-:Y:S01]  /*8f80*/  @!P1 IMAD.MOV.U32 R30, RZ, RZ, R4 ;  /* 0x000000ffff1e9224 */ /* 0x008fe200078e0004 */
[----:B------:R3:W0:Y:S01]  /*8f90*/  SHFL.IDX PT, R3, R36, 0x1, 0x1c1f ;  /* 0x003c1f0024037f89 */ /* 0x00062200000e0000 */
[----:B------:R-:W-:Y:S01]  /*8fa0*/  @!P1 IMAD.MOV.U32 R31, RZ, RZ, R5 ;  /* 0x000000ffff1f9224 */ /* 0x000fe200078e0005 */
[----:B------:R-:W-:Y:S01]  /*8fb0*/  PRMT R38, R8, 0x7610, R38 ;  /* 0x0000761008267816 */ /* 0x000fe20000000026 */
[----:B------:R-:W-:-:S02]  /*8fc0*/  @!P1 IMAD.MOV.U32 R34, RZ, RZ, R6 ;  /* 0x000000ffff229224 */ /* 0x000fc400078e0006 */
[----:B------:R-:W-:Y:S02]  /*8fd0*/  @!P1 IMAD.MOV.U32 R35, RZ, RZ, R7 ;  /* 0x000000ffff239224 */ /* 0x000fe400078e0007 */
[----:B------:R-:W-:Y:S01]  /*8fe0*/  IMAD.MOV.U32 R4, RZ, RZ, R30 ;  /* 0x000000ffff047224 */ /* 0x000fe200078e001e */
[----:B---3--:R-:W-:Y:S01]  /*8ff0*/  PRMT R36, R9, 0x7610, R36 ;  /* 0x0000761009247816 */ /* 0x008fe20000000024 */
[----:B------:R-:W-:Y:S01]  /*9000*/  IMAD.MOV.U32 R5, RZ, RZ, R31 ;  /* 0x000000ffff057224 */ /* 0x000fe200078e001f */
[----:B------:R-:W-:Y:S01]  /*9010*/  MOV R7, R35 ;  /* 0x0000002300077202 */ /* 0x000fe20000000f00 */
[----:B------:R-:W-:Y:S01]  /*9020*/  IMAD.MOV.U32 R6, RZ, RZ, R34 ;  /* 0x000000ffff067224 */ /* 0x000fe200078e0022 */
[----:B------:R-:W-:Y:S02]  /*9030*/  PRMT R38, R38, 0x5410, R4 ;  /* 0x0000541026267816 */ /* 0x000fe40000000004 */
[----:B------:R-:W-:Y:S02]  /*9040*/  PRMT R43, R5, 0x7610, R43 ;  /* 0x00007610052b7816 */ /* 0x000fe4000000002b */
[----:B------:R-:W-:-:S02]  /*9050*/  CS2R R4, SRZ ;  /* 0x0000000000047805 */ /* 0x000fc4000001ff00 */
[----:B------:R-:W-:Y:S02]  /*9060*/  PRMT R53, R6, 0x7610, R53 ;  /* 0x0000761006357816 */ /* 0x000fe40000000035 */
[----:B-12-4-:R-:W-:-:S07]  /*9070*/  PRMT R36, R36, 0x5410, R7 ;  /* 0x0000541024247816 */ /* 0x016fce0000000007 */
.L_x_14613:
        /* <DEDUP_REMOVED lines=8> */
[----:B0-----:R-:W-:Y:S01]  /*9100*/  IMAD.IADD R13, R7, 0x1, -R6 ;  /* 0x00000001070d7824 */ /* 0x001fe200078e0a06 */
        /* <DEDUP_REMOVED lines=15> */
.L_x_14361:
[----:B------:R-:W-:Y:S05]  /*9200*/  BSYNC B1 ;  /* 0x0000000000017941 */ /* 0x000fea0003800000 */
.L_x_14360:
        /* <DEDUP_REMOVED lines=10> */
[----:B------:R-:W-:Y:S01]  /*92b0*/  ISETP.GE.OR P0, PT, R12, R25, P0 ;  /* 0x000000190c00720c */ /* 0x000fe20000706670 */
[----:B------:R-:W-:Y:S01]  /*92c0*/  IMAD.MOV.U32 R3, RZ, RZ, R7 ;  /* 0x000000ffff037224 */ /* 0x000fe200078e0007 */
[----:B------:R-:W-:Y:S01]  /*92d0*/  MOV R12, R8 ;  /* 0x00000008000c7202 */ /* 0x000fe20000000f00 */
[----:B------:R-:W-:-:S03]  /*92e0*/  IMAD.IADD R37, R16, 0x1, R27 ;  /* 0x0000000110257824 */ /* 0x000fc600078e021b */
[----:B------:R-:W-:Y:S02]  /*92f0*/  PRMT R55, R0, 0x5410, R3 ;  /* 0x0000541000377816 */ /* 0x000fe40000000003 */
[----:B------:R-:W-:Y:S01]  /*9300*/  PRMT R56, R12, 0x5410, R14 ;  /* 0x000054100c387816 */ /* 0x000fe2000000000e */
[----:B0-----:R-:W-:Y:S06]  /*9310*/  @!P1 BRA `(.L_x_14363) ;  /* 0x0000015800f89947 */ /* 0x001fec0003800000 */
.L_x_14614:
[----:B------:R-:W-:Y:S05]  /*9320*/  BSYNC B1 ;  /* 0x0000000000017941 */ /* 0x000fea0003800000 */
.L_x_14362:
[----:B------:R-:W-:Y:S01]  /*9330*/  BSSY B1, `(.L_x_14364) ;  /* 0x0000064000017945 */ /* 0x000fe20003800000 */
[----:B------:R-:W-:Y:S01]  /*9340*/  IMAD.MOV.U32 R0, RZ, RZ, R10 ;  /* 0x000000ffff007224 */ /* 0x000fe200078e000a */
[----:B------:R-:W-:Y:S01]  /*9350*/  LOP3.LUT R37, R37, 0x38, RZ, 0xc0, !PT ;  /* 0x0000003825257812 */ /* 0x000fe200078ec0ff */
[----:B------:R-:W-:Y:S01]  /*9360*/  IMAD.MOV.U32 R3, RZ, RZ, R11 ;  /* 0x000000ffff037224 */ /* 0x000fe200078e000b */
[----:B------:R-:W-:Y:S06]  /*9370*/  @P2 BRA `(.L_x_14365) ;  /* 0x00000004007c2947 */ /* 0x000fec0003800000 */
[----:B------:R-:W2:Y:S01]  /*9380*/  LDL R25, [R1+0x14] ;  /* 0x0000140001197983 */ /* 0x000ea20000100800 */
[----:B------:R-:W-:Y:S01]  /*9390*/  IMAD.SHL.U32 R33, R33, 0x40, RZ ;  /* 0x0000004021217824 */ /* 0x000fe200078e00ff */
[----:B------:R-:W-:Y:S01]  /*93a0*/  SHF.R.U64 R49, R30, 0x10, R31 ;  /* 0x000000101e317819 */ /* 0x000fe2000000121f */
[----:B------:R-:W-:Y:S01]  /*93b0*/  HADD2.F32 R43, -RZ, R43.H0_H0 ;  /* 0x2000002bff2b7230 */ /* 0x000fe20000004100 */
[--C-:B------:R-:W-:Y:S01]  /*93c0*/  SHF.R.U64 R52, R20, 0x10, R21.reuse ;  /* 0x0000001014347819 */ /* 0x100fe20000001215 */
[----:B------:R-:W-:Y:S01]  /*93d0*/  HADD2.F32 R41, -RZ, R41.H0_H0 ;  /* 0x20000029ff297230 */ /* 0x000fe20000004100 */
[----:B------:R-:W-:Y:S02]  /*93e0*/  LOP3.LUT R24, R33, 0x1c0, RZ, 0xc0, !PT ;  /* 0x000001c021187812 */ /* 0x000fe400078ec0ff */
[----:B------:R-:W-:Y:S02]  /*93f0*/  SHF.R.U32.HI R44, RZ, 0x10, R21 ;  /* 0x00000010ff2c7819 */ /* 0x000fe40000011615 */
[----:B0-----:R-:W-:-:S02]  /*9400*/  SHF.R.U32.HI R13, RZ, 0x3, R24 ;  /* 0x00000003ff0d7819 */ /* 0x001fc40000011618 */
[----:B------:R-:W-:Y:S02]  /*9410*/  LOP3.LUT R12, R24, 0x38, R16, 0xf8, !PT ;  /* 0x00000038180c7812 */ /* 0x000fe400078ef810 */
[----:B------:R-:W-:Y:S02]  /*9420*/  LOP3.LUT R24, R13, R37, R24, 0x1e, !PT ;  /* 0x000000250d187212 */ /* 0x000fe400078e1e18 */
[----:B------:R-:W-:Y:S02]  /*9430*/  LOP3.LUT R12, R12, R13, RZ, 0x3c, !PT ;  /* 0x0000000d0c0c7212 */ /* 0x000fe400078e3cff */
[----:B------:R-:W-:Y:S02]  /*9440*/  SHF.R.U32.HI R40, RZ, 0x10, R31 ;  /* 0x00000010ff287819 */ /* 0x000fe4000001161f */
[--C-:B------:R-:W-:Y:S02]  /*9450*/  SHF.R.U64 R48, R34, 0x10, R35.reuse ;  /* 0x0000001022307819 */ /* 0x100fe40000001223 */
[----:B------:R-:W-:Y:S01]  /*9460*/  SHF.R.U32.HI R46, RZ, 0x10, R35 ;  /* 0x00000010ff2e7819 */ /* 0x000fe20000011623 */
[----:B------:R-:W-:Y:S01]  /*9470*/  HADD2.F32 R40, -RZ, R40.H0_H0 ;  /* 0x20000028ff287230 */ /* 0x000fe20000004100 */
[----:B------:R-:W-:-:S02]  /*9480*/  SHF.R.U64 R51, R28, 0x10, R29 ;  /* 0x000000101c337819 */ /* 0x000fc4000000121d */
[----:B------:R-:W-:Y:S01]  /*9490*/  SHF.R.U32.HI R50, RZ, 0x10, R29 ;  /* 0x00000010ff327819 */ /* 0x000fe2000001161d */
        /* <DEDUP_REMOVED lines=9> */
[C---:B------:R-:W-:Y:S01]  /*9530*/  FMUL.FTZ R45, R30.reuse, R43 ;  /* 0x0000002b1e2d7220 */ /* 0x040fe20000410000 */
[----:B------:R-:W-:Y:S01]  /*9540*/  FMUL.FTZ R47, R30, R41 ;  /* 0x000000291e2f7220 */ /* 0x000fe20000410000 */
[----:B------:R-:W-:-:S02]  /*9550*/  HADD2.F32 R30, -RZ, R44.H0_H0 ;  /* 0x2000002cff1e7230 */ /* 0x000fc40000004100 */
[C---:B------:R-:W-:Y:S01]  /*9560*/  FMUL.FTZ R44, R31.reuse, R40 ;  /* 0x000000281f2c7220 */ /* 0x040fe20000410000 */
[C---:B------:R-:W-:Y:S01]  /*9570*/  FFMA.FTZ R42, R20.reuse, R41, -R45 ;  /* 0x00000029142a7223 */ /* 0x040fe2000001082d */
[----:B------:R-:W-:Y:S02]  /*9580*/  HADD2.F32 R34, -RZ, R27.H0_H0 ;  /* 0x2000001bff227230 */ /* 0x000fe40000004100 */
[----:B------:R-:W-:Y:S01]  /*9590*/  FFMA.FTZ R47, R20, R43, R47 ;  /* 0x0000002b142f7223 */ /* 0x000fe2000001002f */
[--C-:B------:R-:W-:Y:S02]  /*95a0*/  HADD2.F32 R45, -RZ, R36.reuse.H1_H1 ;  /* 0x30000024ff2d7230 */ /* 0x100fe40000004100 */
[----:B------:R-:W-:Y:S01]  /*95b0*/  FMUL.FTZ R20, R31, R30 ;  /* 0x0000001e1f147220 */ /* 0x000fe20000410000 */
[----:B------:R-:W-:Y:S02]  /*95c0*/  HADD2.F32 R41, -RZ, R36.H0_H0 ;  /* 0x20000024ff297230 */ /* 0x000fe40000004100 */
[----:B------:R-:W-:-:S02]  /*95d0*/  HADD2.F32 R21, -RZ, R13.H1_H1 ;  /* 0x3000000dff157230 */ /* 0x000fc40000004100 */
[C---:B------:R-:W-:Y:S01]  /*95e0*/  FMUL.FTZ R31, R34.reuse, R45 ;  /* 0x0000002d221f7220 */ /* 0x040fe20000410000 */
[----:B------:R-:W-:Y:S02]  /*95f0*/  HADD2.F32 R28, -RZ, R15.H0_H0 ;  /* 0x2000000fff1c7230 */ /* 0x000fe40000004100 */
[-C--:B------:R-:W-:Y:S01]  /*9600*/  FMUL.FTZ R34, R34, R41.reuse ;  /* 0x0000002922227220 */ /* 0x080fe20000410000 */
[----:B------:R-:W-:Y:S02]  /*9610*/  HADD2.F32 R35, -RZ, R27.H1_H1 ;  /* 0x3000001bff237230 */ /* 0x000fe40000004100 */
[----:B------:R-:W-:Y:S01]  /*9620*/  FFMA.FTZ R43, R21, R30, -R44 ;  /* 0x0000001e152b7223 */ /* 0x000fe2000001082c */
[----:B------:R-:W-:Y:S02]  /*9630*/  HADD2.F32 R36, -RZ, R46.H0_H0 ;  /* 0x2000002eff247230 */ /* 0x000fe40000004100 */
[----:B------:R-:W-:Y:S01]  /*9640*/  FFMA.FTZ R41, R28, R41, -R31 ;  /* 0x000000291c297223 */ /* 0x000fe2000001081f */
[----:B------:R-:W-:-:S02]  /*9650*/  HADD2.F32 R29, -RZ, R15.H1_H1 ;  /* 0x3000000fff1d7230 */ /* 0x000fc40000004100 */
[----:B------:R-:W-:Y:S01]  /*9660*/  FFMA.FTZ R45, R28, R45, R34 ;  /* 0x0000002d1c2d7223 */ /* 0x000fe20000010022 */
[----:B------:R-:W-:Y:S02]  /*9670*/  HADD2.F32 R30, -RZ, R50.H0_H0 ;  /* 0x20000032ff1e7230 */ /* 0x000fe40000004100 */
[----:B------:R-:W-:Y:S01]  /*9680*/  FFMA.FTZ R40, R21, R40, R20 ;  /* 0x0000002815287223 */ /* 0x000fe20000010014 */
[----:B------:R-:W-:Y:S02]  /*9690*/  HADD2.F32 R25, -RZ, R24.H0_H0 ;  /* 0x20000018ff197230 */ /* 0x000fe40000004100 */
[C---:B------:R-:W-:Y:S01]  /*96a0*/  FMUL.FTZ R34, R35.reuse, R36 ;  /* 0x0000002423227220 */ /* 0x040fe20000410000 */
[----:B------:R-:W-:Y:S02]  /*96b0*/  HADD2.F32 R28, -RZ, R38.H1_H1 ;  /* 0x30000026ff1c7230 */ /* 0x000fe40000004100 */
[----:B------:R-:W-:Y:S01]  /*96c0*/  FMUL.FTZ R46, R35, R30 ;  /* 0x0000001e232e7220 */ /* 0x000fe20000410000 */
[----:B------:R-:W-:-:S02]  /*96d0*/  HADD2.F32 R20, -RZ, R53.H1_H1 ;  /* 0x30000035ff147230 */ /* 0x000fc40000004100 */
        /* <DEDUP_REMOVED lines=8> */
[----:B------:R-:W-:Y:S01]  /*9760*/  FFMA.FTZ R34, R13, R20, -R34 ;  /* 0x000000140d227223 */ /* 0x000fe20000010822 */
[----:B------:R-:W-:Y:S02]  /*9770*/  HADD2.F32 R15, -RZ, R14.H0_H0 ;  /* 0x2000000eff0f7230 */ /* 0x000fe40000004100 */
[----:B------:R-:W-:Y:S01]  /*9780*/  FMUL.FTZ R36, R27, R30 ;  /* 0x0000001e1b247220 */ /* 0x000fe20000410000 */
[----:B------:R-:W-:Y:S01]  /*9790*/  FFMA.FTZ R28, R13, R28, R25 ;  /* 0x0000001c0d1c7223 */ /* 0x000fe20000010019 */
[-C--:B------:R-:W-:Y:S01]  /*97a0*/  FMUL.FTZ R20, R27, R38.reuse ;  /* 0x000000261b147220 */ /* 0x080fe20000410000 */
[----:B------:R-:W-:Y:S02]  /*97b0*/  HADD2.F32 R24, -RZ, R24.H1_H1 ;  /* 0x30000018ff187230 */ /* 0x000fe40000004100 */
[C---:B------:R-:W-:Y:S01]  /*97c0*/  FFMA.FTZ R36, R15.reuse, R38, -R36 ;  /* 0x000000260f247223 */ /* 0x040fe20000010824 */
[----:B------:R-:W-:Y:S02]  /*97d0*/  HADD2.F32 R26, -RZ, R26.H1_H1 ;  /* 0x3000001aff1a7230 */ /* 0x000fe40000004100 */
[----:B------:R-:W-:Y:S01]  /*97e0*/  FFMA.FTZ R20, R15, R30, R20 ;  /* 0x0000001e0f147223 */ /* 0x000fe20000010014 */
[----:B------:R-:W-:-:S02]  /*97f0*/  HADD2.F32 R25, -RZ, R49.H0_H0 ;  /* 0x20000031ff197230 */ /* 0x000fc40000004100 */
[----:B------:R-:W-:Y:S02]  /*9800*/  HADD2.F32 R27, -RZ, R48.H0_H0 ;  /* 0x20000030ff1b7230 */ /* 0x000fe40000004100 */
        /* <DEDUP_REMOVED lines=22> */
.L_x_14365:
[----:B------:R-:W-:Y:S05]  /*9970*/  BSYNC B1 ;  /* 0x0000000000017941 */ /* 0x000fea0003800000 */
.L_x_14364:
[----:B------:R-:W-:Y:S01]  /*9980*/  PRMT R31, R0, 0x5410, R3 ;  /* 0x00005410001f7816 */ /* 0x000fe20000000003 */
[----:B------:R-:W-:Y:S06]  /*9990*/  @P0 BRA `(.L_x_14356) ;  /* 0x0000000400800947 */ /* 0x000fec0003800000 */
[----:B------:R-:W2:Y:S01]  /*99a0*/  LDL R20, [R1+0x18] ;  /* 0x0000180001147983 */ /* 0x000ea20000100800 */
[C---:B-1----:R-:W-:Y:S02]  /*99b0*/  VIADD R12, R206.reuse, 0x40 ;  /* 0x00000040ce0c7836 */ /* 0x042fe40000000000 */
[----:B0-----:R-:W-:Y:S01]  /*99c0*/  VIADD R13, R206, 0x40 ;  /* 0x00000040ce0d7836 */ /* 0x001fe20000000000 */
[----:B------:R-:W3:Y:S02]  /*99d0*/  LDL R42, [R1+0x144] ;  /* 0x00014400012a7983 */ /* 0x000ee40000100800 */
[----:B------:R-:W-:Y:S01]  /*99e0*/  SHF.L.U32 R12, R12, 0x6, RZ ;  /* 0x000000060c0c7819 */ /* 0x000fe200000006ff */
[----:B------:R-:W-:-:S03]  /*99f0*/  IMAD.SHL.U32 R13, R13, 0x40, RZ ;  /* 0x000000400d0d7824 */ /* 0x000fc600078e00ff */
[----:B------:R-:W-:Y:S02]  /*9a00*/  LOP3.LUT R12, R12, 0x1c0, RZ, 0xc0, !PT ;  /* 0x000001c00c0c7812 */ /* 0x000fe400078ec0ff */
[----:B------:R-:W-:Y:S02]  /*9a10*/  LOP3.LUT R13, R13, 0x1c0, RZ, 0xc0, !PT ;  /* 0x000001c00d0d7812 */ /* 0x000fe400078ec0ff */
[----:B------:R-:W-:-:S04]  /*9a20*/  SHF.R.U32.HI R12, RZ, 0x3, R12 ;  /* 0x00000003ff0c7819 */ /* 0x000fc8000001160c */
[----:B------:R-:W-:Y:S02]  /*9a30*/  LOP3.LUT R37, R12, R37, R13, 0x1e, !PT ;  /* 0x000000250c257212 */ /* 0x000fe400078e1e0d */
[--C-:B------:R-:W-:Y:S02]  /*9a40*/  SHF.R.U64 R35, R6, 0x10, R7.reuse ;  /* 0x0000001006237819 */ /* 0x100fe40000001207 */
[----:B------:R-:W-:Y:S02]  /*9a50*/  SHF.R.U32.HI R33, RZ, 0x10, R7 ;  /* 0x00000010ff217819 */ /* 0x000fe40000011607 */
[----:B------:R-:W-:Y:S01]  /*9a60*/  SHF.R.U64 R40, R10, 0x10, R11 ;  /* 0x000000100a287819 */ /* 0x000fe2000000120b */
[----:B------:R-:W-:Y:S01]  /*9a70*/  HADD2.F32 R10, -RZ, R56.H1_H1 ;  /* 0x30000038ff0a7230 */ /* 0x000fe20000004100 */
[----:B------:R-:W-:Y:S02]  /*9a80*/  SHF.R.U32.HI R21, RZ, 0x10, R9 ;  /* 0x00000010ff157819 */ /* 0x000fe40000011609 */
[----:B------:R-:W-:-:S05]  /*9a90*/  SHF.R.U32.HI R28, RZ, 0x10, R5 ;  /* 0x00000010ff1c7819 */ /* 0x000fca0000011605 */
[----:B------:R-:W-:Y:S01]  /*9aa0*/  HADD2.F32 R28, -RZ, R28.H0_H0 ;  /* 0x2000001cff1c7230 */ /* 0x000fe20000004100 */
[----:B------:R-:W-:Y:S02]  /*9ab0*/  SHF.R.U64 R41, R8, 0x10, R9 ;  /* 0x0000001008297819 */ /* 0x000fe40000001209 */
[----:B------:R-:W-:Y:S01]  /*9ac0*/  SHF.R.U32.HI R39, RZ, 0x10, R11 ;  /* 0x00000010ff277819 */ /* 0x000fe2000001160b */
[----:B------:R-:W-:Y:S01]  /*9ad0*/  HADD2.F32 R11, -RZ, R55.H0_H0 ;  /* 0x20000037ff0b7230 */ /* 0x000fe20000004100 */
[----:B------:R-:W-:Y:S01]  /*9ae0*/  SHF.R.U64 R38, R4, 0x10, R5 ;  /* 0x0000001004267819 */ /* 0x000fe20000001205 */
[----:B--2---:R-:W-:-:S04]  /*9af0*/  IMAD.IADD R37, R20, 0x1, R37 ;  /* 0x0000000114257824 */ /* 0x004fc800078e0225 */
[----:B------:R-:W-:Y:S01]  /*9b00*/  IMAD R37, R37, 0x2, R22 ;  /* 0x0000000225257824 */ /* 0x000fe200078e0216 */
[----:B---3--:R-:W0:Y:S04]  /*9b10*/  LDS.128 R12, [R42+0x18400] ;  /* 0x018400002a0c7984 */ /* 0x008e280000000c00 */
[----:B------:R-:W1:Y:S01]  /*9b20*/  LDS.128 R24, [R37+0x18400] ;  /* 0x0184000025187984 */ /* 0x000e620000000c00 */
[----:B------:R-:W-:Y:S02]  /*9b30*/  HADD2.F32 R20, -RZ, R54.H1_H1 ;  /* 0x30000036ff147230 */ /* 0x000fe40000004100 */
[----:B0-----:R-:W-:Y:S02]  /*9b40*/  HADD2.F32 R3, -RZ, R13.H0_H0 ;  /* 0x2000000dff037230 */ /* 0x001fe40000004100 */
[----:B-1----:R-:W-:-:S05]  /*9b50*/  HADD2.F32 R7, -RZ, R25.H0_H0 ;  /* 0x20000019ff077230 */ /* 0x002fca0000004100 */
[C---:B------:R-:W-:Y:S01]  /*9b60*/  FMUL.FTZ R30, R7.reuse, R20 ;  /* 0x00000014071e7220 */ /* 0x040fe20000410000 */
[-C--:B------:R-:W-:Y:S01]  /*9b70*/  FMUL.FTZ R34, R7, R10.reuse ;  /* 0x0000000a07227220 */ /* 0x080fe20000410000 */
[----:B------:R-:W-:Y:S02]  /*9b80*/  HADD2.F32 R25, -RZ, R25.H1_H1 ;  /* 0x30000019ff197230 */ /* 0x000fe40000004100 */
[C---:B------:R-:W-:Y:S01]  /*9b90*/  FFMA.FTZ R30, R3.reuse, R10, -R30 ;  /* 0x0000000a031e7223 */ /* 0x040fe2000001081e */
[----:B------:R-:W-:Y:S02]  /*9ba0*/  HADD2.F32 R6, -RZ, R24.H0_H0 ;  /* 0x20000018ff067230 */ /* 0x000fe40000004100 */
[----:B------:R-:W-:Y:S01]  /*9bb0*/  FFMA.FTZ R34, R3, R20, R34 ;  /* 0x0000001403227223 */ /* 0x000fe20000010022 */
[----:B------:R-:W-:Y:S02]  /*9bc0*/  HADD2.F32 R10, -RZ, R21.H0_H0 ;  /* 0x20000015ff0a7230 */ /* 0x000fe40000004100 */
[----:B------:R-:W-:-:S02]  /*9bd0*/  HADD2.F32 R7, -RZ, R54.H0_H0 ;  /* 0x20000036ff077230 */ /* 0x000fc40000004100 */
[----:B------:R-:W-:Y:S02]  /*9be0*/  HADD2.F32 R3, -RZ, R56.H0_H0 ;  /* 0x20000038ff037230 */ /* 0x000fe40000004100 */
[C---:B------:R-:W-:Y:S01]  /*9bf0*/  FMUL.FTZ R36, R25.reuse, R28 ;  /* 0x0000001c19247220 */ /* 0x040fe20000410000 */
[----:B------:R-:W-:Y:S02]  /*9c00*/  HADD2.F32 R13, -RZ, R13.H1_H1 ;  /* 0x3000000dff0d7230 */ /* 0x000fe40000004100 */
[-C--:B------:R-:W-:Y:S01]  /*9c10*/  FMUL.FTZ R20, R25, R10.reuse ;  /* 0x0000000a19147220 */ /* 0x080fe20000410000 */
[----:B------:R-:W-:Y:S02]  /*9c20*/  HADD2.F32 R0, -RZ, R12.H0_H0 ;  /* 0x2000000cff007230 */ /* 0x000fe40000004100 */
[C---:B------:R-:W-:Y:S01]  /*9c30*/  FMUL.FTZ R21, R6.reuse, R7 ;  /* 0x0000000706157220 */ /* 0x040fe20000410000 */
[-C--:B------:R-:W-:Y:S01]  /*9c40*/  FMUL.FTZ R6, R6, R3.reuse ;  /* 0x0000000306067220 */ /* 0x080fe20000410000 */
[C---:B------:R-:W-:Y:S01]  /*9c50*/  FFMA.FTZ R25, R13.reuse, R10, -R36 ;  /* 0x0000000a0d197223 */ /* 0x040fe20000010824 */
[----:B------:R-:W-:Y:S01]  /*9c60*/  FFMA.FTZ R29, R13, R28, R20 ;  /* 0x0000001c0d1d7223 */ /* 0x000fe20000010014 */
[----:B------:R-:W-:Y:S01]  /*9c70*/  FFMA.FTZ R21, R0, R3, -R21 ;  /* 0x0000000300157223 */ /* 0x000fe20000010815 */
[----:B------:R-:W-:-:S02]  /*9c80*/  HADD2.F32 R8, -RZ, R26.H0_H0 ;  /* 0x2000001aff087230 */ /* 0x000fc40000004100 */
[----:B------:R-:W-:Y:S01]  /*9c90*/  FFMA.FTZ R13, R0, R7, R6 ;  /* 0x00000007000d7223 */ /* 0x000fe20000010006 */
[----:B------:R-:W-:Y:S02]  /*9ca0*/  HADD2.F32 R9, -RZ, R27.H0_H0 ;  /* 0x2000001bff097230 */ /* 0x000fe40000004100 */
[----:B------:R-:W-:Y:S02]  /*9cb0*/  HADD2.F32 R3, -RZ, R31.H0_H0 ;  /* 0x2000001fff037230 */ /* 0x000fe40000004100 */
[----:B------:R-:W-:Y:S02]  /*9cc0*/  HADD2.F32 R10, -RZ, R55.H1_H1 ;  /* 0x30000037ff0a7230 */ /* 0x000fe40000004100 */
[----:B------:R-:W-:Y:S02]  /*9cd0*/  HADD2.F32 R0, -RZ, R31.H1_H1 ;  /* 0x3000001fff007230 */ /* 0x000fe40000004100 */
[----:B------:R-:W-:Y:S01]  /*9ce0*/  FMUL.FTZ R7, R8, R11 ;  /* 0x0000000b08077220 */ /* 0x000fe20000410000 */
[----:B------:R-:W-:-:S02]  /*9cf0*/  HADD2.F32 R5, -RZ, R15.H0_H0 ;  /* 0x2000000fff057230 */ /* 0x000fc40000004100 */
[----:B------:R-:W-:Y:S01]  /*9d00*/  FMUL.FTZ R31, R8, R3 ;  /* 0x00000003081f7220 */ /* 0x000fe20000410000 */
[----:B------:R-:W-:Y:S02]  /*9d10*/  HADD2.F32 R4, -RZ, R14.H0_H0 ;  /* 0x2000000eff047230 */ /* 0x000fe40000004100 */
[C---:B------:R-:W-:Y:S01]  /*9d20*/  FMUL.FTZ R28, R9.reuse, R10 ;  /* 0x0000000a091c7220 */ /* 0x040fe20000410000 */
[----:B------:R-:W-:Y:S02]  /*9d30*/  HADD2.F32 R27, -RZ, R27.H1_H1 ;  /* 0x3000001bff1b7230 */ /* 0x000fe40000004100 */
[-C--:B------:R-:W-:Y:S01]  /*9d40*/  FMUL.FTZ R9, R9, R0.reuse ;  /* 0x0000000009097220 */ /* 0x080fe20000410000 */
[----:B------:R-:W-:Y:S02]  /*9d50*/  HADD2.F32 R8, -RZ, R33.H0_H0 ;  /* 0x20000021ff087230 */ /* 0x000fe40000004100 */
[----:B------:R-:W-:Y:S02]  /*9d60*/  HADD2.F32 R6, -RZ, R39.H0_H0 ;  /* 0x20000027ff067230 */ /* 0x000fe40000004100 */
[----:B------:R-:W-:Y:S01]  /*9d70*/  FFMA.FTZ R28, R5, R0, -R28 ;  /* 0x00000000051c7223 */ /* 0x000fe2000001081c */
[----:B------:R-:W-:-:S02]  /*9d80*/  HADD2.F32 R15, -RZ, R15.H1_H1 ;  /* 0x3000000fff0f7230 */ /* 0x000fc40000004100 */
[C---:B------:R-:W-:Y:S01]  /*9d90*/  FFMA.FTZ R20, R4.reuse, R3, -R7 ;  /* 0x0000000304147223 */ /* 0x040fe20000010807 */
[----:B------:R-:W-:Y:S01]  /*9da0*/  FFMA.FTZ R31, R4, R11, R31 ;  /* 0x0000000b041f7223 */ /* 0x000fe2000001001f */
[----:B------:R-:W-:Y:S01]  /*9db0*/  FFMA.FTZ R0, R5, R10, R9 ;  /* 0x0000000a05007223 */ /* 0x000fe20000010009 */
[----:B------:R-:W-:Y:S02]  /*9dc0*/  HADD2.F32 R24, -RZ, R24.H1_H1 ;  /* 0x30000018ff187230 */ /* 0x000fe40000004100 */
[C---:B------:R-:W-:Y:S01]  /*9dd0*/  FMUL.FTZ R4, R27.reuse, R8 ;  /* 0x000000081b047220 */ /* 0x040fe20000410000 */
[----:B------:R-:W-:Y:S02]  /*9de0*/  HADD2.F32 R26, -RZ, R26.H1_H1 ;  /* 0x3000001aff1a7230 */ /* 0x000fe40000004100 */
[----:B------:R-:W-:Y:S01]  /*9df0*/  FMUL.FTZ R10, R27, R6 ;  /* 0x000000061b0a7220 */ /* 0x000fe20000410000 */
[----:B------:R-:W-:Y:S02]  /*9e00*/  HADD2.F32 R7, -RZ, R38.H0_H0 ;  /* 0x20000026ff077230 */ /* 0x000fe40000004100 */
[----:B------:R-:W-:-:S02]  /*9e10*/  HADD2.F32 R9, -RZ, R35.H0_H0 ;  /* 0x20000023ff097230 */ /* 0x000fc40000004100 */
[----:B------:R-:W-:Y:S02]  /*9e20*/  HADD2.F32 R3, -RZ, R41.H0_H0 ;  /* 0x20000029ff037230 */ /* 0x000fe40000004100 */
[----:B------:R-:W-:Y:S02]  /*9e30*/  HADD2.F32 R5, -RZ, R40.H0_H0 ;  /* 0x20000028ff057230 */ /* 0x000fe40000004100 */
[C---:B------:R-:W-:Y:S01]  /*9e40*/  FFMA.FTZ R27, R15.reuse, R6, -R4 ;  /* 0x000000060f1b7223 */ /* 0x040fe20000010804 */
[----:B------:R-:W-:Y:S02]  /*9e50*/  HADD2.F32 R12, -RZ, R12.H1_H1 ;  /* 0x3000000cff0c7230 */ /* 0x000fe40000004100 */
        /* <DEDUP_REMOVED lines=20> */
.L_x_14356:
[----:B------:R-:W-:Y:S05]  /*9fa0*/  BSYNC B0 ;  /* 0x0000000000007941 */ /* 0x000fea0003800000 */
.L_x_14342:
        /* <DEDUP_REMOVED lines=8> */
.L_x_14339:
[----:B---3--:R-:W3:Y:S01]  /*a030*/  S2R R0, SR_TID.X ;  /* 0x0000000000007919 */ /* 0x008ee20000002100 */
[----:B------:R-:W-:Y:S05]  /*a040*/  WARPSYNC.ALL ;  /* 0x0000000000007948 */ /* 0x000fea0003800000 */
[----:B---3--:R-:W-:-:S05]  /*a050*/  SHF.R.U32.HI R0, RZ, 0x7, R0 ;  /* 0x00000007ff007819 */ /* 0x008fca0000011600 */
[----:B01----:R-:W-:Y:S02]  /*a060*/  VIADD R13, R0, 0x8 ;  /* 0x00000008000d7836 */ /* 0x003fe40000000000 */
[----:B------:R-:W-:-:S03]  /*a070*/  IMAD.U32 R0, RZ, RZ, UR44 ;  /* 0x0000002cff007e24 */ /* 0x000fc6000f8e00ff */
[----:B------:R0:W-:Y:S02]  /*a080*/  BAR.SYNC.DEFER_BLOCKING R13, 0x100 ;  /* 0x0004000d0000751d */ /* 0x0001e40000010000 */
[----:B------:R-:W-:-:S13]  /*a090*/  ISETP.NE.AND P0, PT, R0, 0x3, PT ;  /* 0x000000030000780c */ /* 0x000fda0003f05270 */
[----:B0-----:R-:W-:Y:S05]  /*a0a0*/  @!P0 BRA `(.L_x_14366) ;  /* 0x0000000000048947 */ /* 0x001fea0003800000 */
[----:B------:R-:W-:Y:S01]  /*a0b0*/  BPT.TRAP 0x1 ;  /* 0x000000040000795c */ /* 0x000fe20000300000 */
.L_x_14366:
[----:B------:R-:W-:Y:S01]  /*a0c0*/  IMAD R12, R23, 0x8, R22 ;  /* 0x00000008170c7824 */ /* 0x000fe200078e0216 */
[----:B------:R-:W-:-:S04]  /*a0d0*/  SHF.L.U32 R73, R208, 0x1f, RZ ;  /* 0x0000001fd0497819 */ /* 0x000fc800000006ff */
[----:B------:R0:W1:Y:S01]  /*a0e0*/  SYNCS.PHASECHK.TRANS64.TRYWAIT P1, [R12+URZ+0x22830], R73 ;  /* 0x022830490c0075a7 */ /* 0x000062000802017f */
[----:B------:R-:W-:Y:S05]  /*a0f0*/  @!P0 BRA `(.L_x_14367) ;  /* 0x0000000000048947 */ /* 0x000fea0003800000 */
[----:B------:R-:W-:Y:S01]  /*a100*/  BPT.TRAP 0x1 ;  /* 0x000000040000795c */ /* 0x000fe20000300000 */
.L_x_14367:
[----:B------:R-:W-:Y:S01]  /*a110*/  VIADD R0, R22, 0x1c400 ;  /* 0x0001c40016007836 */ /* 0x000fe20000000000 */
[----:B--2---:R-:W-:Y:S01]  /*a120*/  LOP3.LUT R4, R32, 0x10000, RZ, 0xfc, !PT ;  /* 0x0001000020047812 */ /* 0x004fe200078efcff */
[----:B------:R-:W-:-:S03]  /*a130*/  IMAD.MOV.U32 R5, RZ, RZ, 0x40000040 ;  /* 0x40000040ff057424 */ /* 0x000fc600078e00ff */
[----:B------:R-:W-:-:S04]  /*a140*/  SHF.R.U32.HI R0, RZ, 0x4, R0 ;  /* 0x00000004ff007819 */ /* 0x000fc80000011600 */
[----:B------:R-:W-:-:S04]  /*a150*/  LOP3.LUT R0, R0, 0x3fff, RZ, 0xc0, !PT ;  /* 0x00003fff00007812 */ /* 0x000fc800078ec0ff */
[----:B------:R-:W-:Y:S01]  /*a160*/  LOP3.LUT R221, R0, 0x10000, RZ, 0xfc, !PT ;  /* 0x0001000000dd7812 */ /* 0x000fe200078efcff */
[----:B-1----:R-:W-:Y:S06]  /*a170*/  @P1 BRA `(.L_x_14368) ;  /* 0x0000000000081947 */ /* 0x002fec0003800000 */
[----:B------:R-:W1:Y:S02]  /*a180*/  SYNCS.PHASECHK.TRANS64.TRYWAIT P1, [R12+URZ+0x22830], R73 ;  /* 0x022830490c0075a7 */ /* 0x000e64000802017f */
[----:B-1----:R-:W-:Y:S05]  /*a190*/  @!P1 BRA `(.L_x_14369) ;  /* 0x0000014c006c9947 */ /* 0x002fea0003800000 */
.L_x_14368:
[----:B------:R-:W-:Y:S01]  /*a1a0*/  IMAD R6, R23, 0x300, R221 ;  /* 0x0000030017067824 */ /* 0x000fe200078e02dd */
[----:B------:R-:W-:Y:S05]  /*a1b0*/  WARPSYNC.ALL ;  /* 0x0000000000007948 */ /* 0x000fea0003800000 */
[----:B------:R-:W-:Y:S01]  /*a1c0*/  IMAD.MOV.U32 R7, RZ, RZ, 0x40000040 ;  /* 0x40000040ff077424 */ /* 0x000fe200078e00ff */
[----:B------:R-:W-:Y:S01]  /*a1d0*/  R2UR UR4, R4 ;  /* 0x00000000040472ca */ /* 0x000fe200000e0000 */
[----:B-----5:R-:W-:Y:S01]  /*a1e0*/  WARPGROUP.ARRIVE ;  /* 0x00000000000079c5 */ /* 0x020fe20000000000 */
[----:B------:R-:W-:Y:S01]  /*a1f0*/  R2UR UR5, R5 ;  /* 0x00000000050572ca */ /* 0x000fe200000e0000 */
[C---:B------:R-:W-:Y:S01]  /*a200*/  VIADD R8, R6.reuse, 0x2 ;  /* 0x0000000206087836 */ /* 0x040fe20000000000 */
[----:B------:R-:W-:Y:S01]  /*a210*/  R2UR UR6, R6 ;  /* 0x00000000060672ca */ /* 0x000fe200000e0000 */
[----:B------:R-:W-:Y:S01]  /*a220*/  IMAD.MOV.U32 R21, RZ, RZ, 0x40000040 ;  /* 0x40000040ff157424 */ /* 0x000fe200078e00ff */
[----:B------:R-:W-:Y:S01]  /*a230*/  R2UR UR7, R7 ;  /* 0x00000000070772ca */ /* 0x000fe200000e0000 */
[----:B------:R-:W-:Y:S01]  /*a240*/  IMAD.MOV.U32 R9, RZ, RZ, 0x40000040 ;  /* 0x40000040ff097424 */ /* 0x000fe200078e00ff */
[C---:B------:R-:W-:Y:S01]  /*a250*/  IADD3 R20, R4.reuse, 0x2, RZ ;  /* 0x0000000204147810 */ /* 0x040fe20007ffe0ff */
[----:B------:R-:W-:Y:S01]  /*a260*/  VIADD R10, R4, 0x4 ;  /* 0x00000004040a7836 */ /* 0x000fe20000000000 */
[----:B------:R-:W-:Y:S01]  /*a270*/  MOV R7, 0x40000040 ;  /* 0x4000004000077802 */ /* 0x000fe20000000f00 */
[----:B------:R-:W-:Y:S01]  /*a280*/  IMAD.MOV.U32 R11, RZ, RZ, 0x40000040 ;  /* 0x40000040ff0b7424 */ /* 0x000fe200078e00ff */
[----:B------:R-:W2:Y:S07]  /*a290*/  S2R R0, SR_TID.X ;  /* 0x0000000000007919 */ /* 0x000eae0000002100 */
[----:B------:R-:W-:Y:S01]  /*a2a0*/  HGMMA.64x96x16.F32 R24, gdesc[UR4], RZ, !UPT, gsb0 ;  /* 0x01600000041879f0 */ /* 0x000fe2000c0008ff */
[----:B------:R-:W-:-:S02]  /*a2b0*/  R2UR UR4, R20 ;  /* 0x00000000140472ca */ /* 0x000fc400000e0000 */
[----:B------:R-:W-:Y:S02]  /*a2c0*/  R2UR UR5, R21 ;  /* 0x00000000150572ca */ /* 0x000fe400000e0000 */
[----:B------:R-:W-:Y:S01]  /*a2d0*/  R2UR UR6, R8 ;  /* 0x00000000080672ca */ /* 0x000fe200000e0000 */
[C---:B------:R-:W-:Y:S01]  /*a2e0*/  VIADD R8, R6.reuse, 0x4 ;  /* 0x0000000406087836 */ /* 0x040fe20000000000 */
[----:B------:R-:W-:Y:S01]  /*a2f0*/  R2UR UR7, R9 ;  /* 0x00000000090772ca */ /* 0x000fe200000e0000 */
[----:B------:R-:W-:Y:S02]  /*a300*/  IMAD.MOV.U32 R9, RZ, RZ, 0x40000040 ;  /* 0x40000040ff097424 */ /* 0x000fe400078e00ff */
[----:B------:R-:W-:Y:S01]  /*a310*/  VIADD R6, R6, 0x6 ;  /* 0x0000000606067836 */ /* 0x000fe20000000000 */
[----:B--2---:R-:W-:-:S04]  /*a320*/  SHF.R.U32.HI R0, RZ, 0x7, R0 ;  /* 0x00000007ff007819 */ /* 0x004fc80000011600 */
[----:B------:R-:W-:Y:S01]  /*a330*/  IADD3 R15, -R0, 0xb, RZ ;  /* 0x0000000b000f7810 */ /* 0x000fe20007ffe1ff */
[----:B------:R-:W-:Y:S02]  /*a340*/  WARPGROUP.DEPBAR.LE gsb0, 0x0 ;  /* 0x00008000000079c5 */ /* 0x000fe40000010000 */
[----:B------:R-:W-:-:S06]  /*a350*/  WARPGROUP.ARRIVE ;  /* 0x00000000000079c5 */ /* 0x000fcc0000000000 */
[----:B------:R-:W-:Y:S01]  /*a360*/  HGMMA.64x96x16.F32 R24, gdesc[UR4], R24, gsb0 ;  /* 0x01600000041879f0 */ /* 0x000fe20008000818 */
        /* <DEDUP_REMOVED lines=20> */
.L_x_14370:
[----:B------:R-:W3:Y:S01]  /*a4b0*/  LDL R0, [R1+0x1c] ;  /* 0x00001c0001007983 */ /* 0x000ee20000100800 */
[----:B------:R-:W4:Y:S03]  /*a4c0*/  LDC R3, c[0x0][0x448] ;  /* 0x00011200ff037b82 */ /* 0x000f260000000800 */
[----:B------:R-:W5:Y:S04]  /*a4d0*/  LDL R72, [R1+0x4] ;  /* 0x0000040001487983 */ /* 0x000f680000100800 */
[----:B------:R-:W2:Y:S01]  /*a4e0*/  LDL R14, [R1+0xc] ;  /* 0x00000c00010e7983 */ /* 0x000ea20000100800 */
[----:B------:R-:W-:Y:S01]  /*a4f0*/  LOP3.LUT R18, R18, 0xfffffff7, RZ, 0xc0, !PT ;  /* 0xfffffff712127812 */ /* 0x000fe200078ec0ff */
[----:B------:R-:W-:Y:S01]  /*a500*/  ULDC UR37, c[0x0][0x988] ;  /* 0x0002620000257ab9 */ /* 0x000fe20000000800 */
[----:B----4-:R-:W-:-:S13]  /*a510*/  ISETP.NE.AND P1, PT, R3, 0x1, PT ;  /* 0x000000010300780c */ /* 0x010fda0003f25270 */
[----:B------:R-:W4:Y:S01]  /*a520*/  @P1 LDC R3, c[0x0][0x44c] ;  /* 0x00011300ff031b82 */ /* 0x000f220000000800 */
[----:B------:R-:W-:-:S07]  /*a530*/  @P1 LOP3.LUT R18, R18, 0x8, RZ, 0xfc, !PT ;  /* 0x0000000812121812 */ /* 0x000fce00078efcff */
[----:B------:R-:W0:Y:S01]  /*a540*/  @P1 LDC R7, c[0x0][0x450] ;  /* 0x00011400ff071b82 */ /* 0x000e220000000800 */
[----:B---3--:R-:W-:-:S04]  /*a550*/  IMAD.IADD R6, R0, 0x1, R222 ;  /* 0x0000000100067824 */ /* 0x008fc800078e02de */
[----:B----4-:R-:W-:-:S04]  /*a560*/  @P1 IMAD.HI.U32 R0, R6, R3, RZ ;  /* 0x0000000306001227 */ /* 0x010fc800078e00ff */
[----:B-----5:R-:W-:Y:S01]  /*a570*/  IMAD R72, R172, -0x60, R72 ;  /* 0xffffffa0ac487824 */ /* 0x020fe200078e0248 */
[----:B0-----:R-:W-:-:S04]  /*a580*/  @P1 SHF.R.U32.HI R6, RZ, R7, R0 ;  /* 0x00000007ff061219 */ /* 0x001fc80000011600 */
[C-C-:B--2---:R-:W-:Y:S01]  /*a590*/  IADD3 R75, -R14.reuse, 0x61, R72.reuse ;  /* 0x000000610e4b7810 */ /* 0x144fe20007ffe148 */
[----:B------:R-:W0:Y:S01]  /*a5a0*/  SHFL.IDX PT, R0, R6, 0x1, 0x1c1f ;  /* 0x003c1f0006007f89 */ /* 0x000e2200000e0000 */
[----:B------:R-:W-:-:S03]  /*a5b0*/  IADD3 R72, -R14, 0x60, R72 ;  /* 0x000000600e487810 */ /* 0x000fc60007ffe148 */
[----:B------:R-:W-:Y:S01]  /*a5c0*/  IMAD.IADD R75, R75, 0x1, -R224 ;  /* 0x000000014b4b7824 */ /* 0x000fe200078e0ae0 */
[----:B------:R-:W2:Y:S04]  /*a5d0*/  SHFL.IDX PT, R6, R6, RZ, 0x1c1f ;  /* 0x001c1fff06067589 */ /* 0x000ea800000e0000 */
        /* <DEDUP_REMOVED lines=88> */
[----:B0-----:R-:W-:Y:S02]  /*ab60*/  FMNMX.FTZ R77, R14, R77, !PT ;  /* 0x0000004d0e4d7209 */ /* 0x001fe40007810000 */
[----:B------:R-:W-:Y:S02]  /*ab70*/  ISETP.GT.AND P1, PT, R72, 0x18, PT ;  /* 0x000000184800780c */ /* 0x000fe40003f24270 */
[----:B------:R-:W-:Y:S01]  /*ab80*/  FSEL R33, R33, -INF , P3 ;  /* 0xff80000021217808 */ /* 0x000fe20001800000 */
[----:B------:R-:W0:Y:S01]  /*ab90*/  SHFL.BFLY PT, R0, R77, 0x1, 0x1f ;  /* 0x0c201f004d007f89 */ /* 0x000e2200000e0000 */
        /* <DEDUP_REMOVED lines=9> */
[C---:B------:R-:W-:Y:S02]  /*ac30*/  ISETP.GT.AND P1, PT, R72.reuse, 0x28, PT ;  /* 0x000000284800780c */ /* 0x040fe40003f24270 */
[----:B------:R-:W-:Y:S02]  /*ac40*/  FSEL R41, R41, -INF , P2 ;  /* 0xff80000029297808 */ /* 0x000fe40001000000 */
[----:B------:R-:W-:Y:S02]  /*ac50*/  ISETP.GT.AND P2, PT, R72, 0x29, PT ;  /* 0x000000294800780c */ /* 0x000fe40003f44270 */
[----:B0-----:R-:W-:-:S02]  /*ac60*/  FMNMX.FTZ R0, R77, R0, !PT ;  /* 0x000000004d007209 */ /* 0x001fc40007810000 */
[----:B------:R-:W-:Y:S02]  /*ac70*/  FSEL R44, R44, -INF , P1 ;  /* 0xff8000002c2c7808 */ /* 0x000fe40000800000 */
[C---:B------:R-:W-:Y:S01]  /*ac80*/  FSETP.NEU.FTZ.AND P4, PT, R0.reuse, -INF , PT ;  /* 0xff8000000000780b */ /* 0x040fe20003f9d000 */
[----:B------:R-:W-:Y:S01]  /*ac90*/  FMUL.FTZ R6, R0, UR37 ;  /* 0x0000002500067c20 */ /* 0x000fe20008410000 */
[----:B------:R-:W-:Y:S02]  /*aca0*/  ISETP.GT.AND P1, PT, R72, 0x30, PT ;  /* 0x000000304800780c */ /* 0x000fe40003f24270 */
[----:B------:R-:W-:Y:S02]  /*acb0*/  FSEL R45, R45, -INF , P2 ;  /* 0xff8000002d2d7808 */ /* 0x000fe40001000000 */
        /* <DEDUP_REMOVED lines=23> */
[----:B------:R-:W0:Y:S01]  /*ae30*/  MUFU.EX2 R14, R14 ;  /* 0x0000000e000e7308 */ /* 0x000e220000000800 */
        /* <DEDUP_REMOVED lines=25> */
[----:B------:R-:W-:Y:S01]  /*afd0*/  FFMA.FTZ R171, R70, UR37, -R6 ;  /* 0x0000002546ab7c23 */ /* 0x000fe20008010806 */
[----:B------:R-:W-:-:S02]  /*afe0*/  ISETP.GT.AND P1, PT, R72, 0x50, PT ;  /* 0x000000504800780c */ /* 0x000fc40003f24270 */
[----:B------:R-:W-:Y:S02]  /*aff0*/  FSEL R61, R61, -INF , P2 ;  /* 0xff8000003d3d7808 */ /* 0x000fe40001000000 */
[----:B------:R-:W-:Y:S01]  /*b000*/  FMNMX.FTZ R34, R60, R3, !PT ;  /* 0x000000033c227209 */ /* 0x000fe20007810000 */
[----:B------:R-:W-:Y:S01]  /*b010*/  MUFU.EX2 R30, R30 ;  /* 0x0000001e001e7308 */ /* 0x000fe20000000800 */
[----:B------:R-:W-:Y:S02]  /*b020*/  ISETP.GT.AND P2, PT, R72, 0x51, PT ;  /* 0x000000514800780c */ /* 0x000fe40003f44270 */
[----:B------:R-:W-:Y:S01]  /*b030*/  FSEL R7, R64, -INF , P1 ;  /* 0xff80000040077808 */ /* 0x000fe20000800000 */
[----:B------:R-:W-:Y:S01]  /*b040*/  FFMA.FTZ R64, R39, UR37, -R6 ;  /* 0x0000002527407c23 */ /* 0x000fe20008010806 */
[----:B------:R-:W-:Y:S02]  /*b050*/  FMNMX.FTZ R34, R61, R34, !PT ;  /* 0x000000223d227209 */ /* 0x000fe40007810000 */
[----:B------:R-:W-:Y:S01]  /*b060*/  ISETP.GT.AND P1, PT, R72, 0x58, PT ;  /* 0x000000584800780c */ /* 0x000fe20003f24270 */
[----:B------:R-:W-:Y:S01]  /*b070*/  MUFU.EX2 R155, R155 ;  /* 0x0000009b009b7308 */ /* 0x000fe20000000800 */
[----:B------:R-:W-:-:S02]  /*b080*/  FSEL R65, R65, -INF , P2 ;  /* 0xff80000041417808 */ /* 0x000fc40001000000 */
[----:B------:R-:W-:Y:S02]  /*b090*/  FMNMX.FTZ R34, R7, R34, !PT ;  /* 0x0000002207227209 */ /* 0x000fe40007810000 */
[----:B------:R-:W-:Y:S01]  /*b0a0*/  ISETP.GT.AND P2, PT, R72, 0x59, PT ;  /* 0x000000594800780c */ /* 0x000fe20003f44270 */
[----:B------:R-:W-:Y:S01]  /*b0b0*/  FFMA.FTZ R72, R43, UR37, -R6 ;  /* 0x000000252b487c23 */ /* 0x000fe20008010806 */
[----:B------:R-:W-:Y:S01]  /*b0c0*/  FSEL R68, R68, -INF , P1 ;  /* 0xff80000044447808 */ /* 0x000fe20000800000 */
[----:B------:R-:W-:Y:S01]  /*b0d0*/  IMAD.U32 R43, RZ, RZ, UR41 ;  /* 0x00000029ff2b7e24 */ /* 0x000fe2000f8e00ff */
[----:B------:R-:W-:Y:S01]  /*b0e0*/  FMNMX.FTZ R3, R65, R34, !PT ;  /* 0x0000002241037209 */ /* 0x000fe20007810000 */
[----:B------:R-:W-:Y:S01]  /*b0f0*/  MUFU.EX2 R64, R64 ;  /* 0x0000004000407308 */ /* 0x000fe20000000800 */
[----:B------:R-:W-:Y:S02]  /*b100*/  FSEL R69, R69, -INF , P2 ;  /* 0xff80000045457808 */ /* 0x000fe40001000000 */
[----:B------:R-:W-:-:S04]  /*b110*/  FMNMX.FTZ R34, R68, R3, !PT ;  /* 0x0000000344227209 */ /* 0x000fc80007810000 */
[----:B------:R-:W-:Y:S01]  /*b120*/  FMNMX.FTZ R34, R69, R34, !PT ;  /* 0x0000002245227209 */ /* 0x000fe20007810000 */
[----:B------:R-:W-:Y:S04]  /*b130*/  MUFU.EX2 R157, R157 ;  /* 0x0000009d009d7308 */ /* 0x000fe80000000800 */
[----:B------:R-:W2:Y:S04]  /*b140*/  SHFL.BFLY PT, R3, R34, 0x2, 0x1f ;  /* 0x0c401f0022037f89 */ /* 0x000ea800000e0000 */
[----:B------:R-:W-:Y:S08]  /*b150*/  MUFU.EX2 R72, R72 ;  /* 0x0000004800487308 */ /* 0x000ff00000000800 */
[----:B------:R-:W-:Y:S08]  /*b160*/  MUFU.EX2 R159, R159 ;  /* 0x0000009f009f7308 */ /* 0x000ff00000000800 */
[----:B------:R-:W-:Y:S01]  /*b170*/  MUFU.EX2 R74, R74 ;  /* 0x0000004a004a7308 */ /* 0x000fe20000000800 */
[----:B--2---:R-:W-:Y:S01]  /*b180*/  FMNMX.FTZ R27, R34, R3, !PT ;  /* 0x00000003221b7209 */ /* 0x004fe20007810000 */
[----:B------:R-:W-:-:S06]  /*b190*/  FFMA.FTZ R34, R55, UR37, -R6 ;  /* 0x0000002537227c23 */ /* 0x000fcc0008010806 */
[----:B------:R-:W-:Y:S01]  /*b1a0*/  MUFU.EX2 R161, R161 ;  /* 0x000000a100a17308 */ /* 0x000fe20000000800 */
[----:B------:R-:W2:Y:S07]  /*b1b0*/  SHFL.BFLY PT, R46, R27, 0x1, 0x1f ;  /* 0x0c201f001b2e7f89 */ /* 0x000eae00000e0000 */
[----:B------:R-:W-:Y:S08]  /*b1c0*/  MUFU.EX2 R50, R50 ;  /* 0x0000003200327308 */ /* 0x000ff00000000800 */
[----:B------:R-:W-:Y:S08]  /*b1d0*/  MUFU.EX2 R163, R163 ;  /* 0x000000a300a37308 */ /* 0x000ff00000000800 */
[----:B------:R-:W-:Y:S01]  /*b1e0*/  MUFU.EX2 R34, R34 ;  /* 0x0000002200227308 */ /* 0x000fe20000000800 */
[----:B--2---:R-:W-:Y:S01]  /*b1f0*/  FMNMX.FTZ R3, R27, R46, !PT ;  /* 0x0000002e1b037209 */ /* 0x004fe20007810000 */
        /* <DEDUP_REMOVED lines=15> */
[----:B------:R-:W-:Y:S01]  /*b2f0*/  FFMA.FTZ R31, R37, UR37, -R54 ;  /* 0x00000025251f7c23 */ /* 0x000fe20008010836 */
[----:B0-----:R-:W-:Y:S01]  /*b300*/  FADD.FTZ R28, R201, R14 ;  /* 0x0000000ec91c7221 */ /* 0x001fe20000010000 */
[----:B------:R-:W-:-:S02]  /*b310*/  VIADD R24, R12, 0x22840 ;  /* 0x000228400c187836 */ /* 0x000fc40000000000 */
[--C-:B------:R-:W-:Y:S01]  /*b320*/  FFMA.FTZ R156, R40, UR37, -R54.reuse ;  /* 0x00000025289c7c23 */ /* 0x100fe20008010836 */
[--C-:B------:R-:W-:Y:S01]  /*b330*/  FFMA.FTZ R158, R44, UR37, -R54.reuse ;  /* 0x000000252c9e7c23 */ /* 0x100fe20008010836 */
[----:B------:R-:W0:Y:S01]  /*b340*/  MUFU.EX2 R25, R25 ;  /* 0x0000001900197308 */ /* 0x000e220000000800 */
[----:B------:R-:W-:Y:S01]  /*b350*/  FFMA.FTZ R35, R45, UR37, -R54 ;  /* 0x000000252d237c23 */ /* 0x000fe20008010836 */
[----:B------:R-:W-:Y:S01]  /*b360*/  PRMT R24, R43, 0x654, R24 ;  /* 0x000006542b187816 */ /* 0x000fe20000000018 */
[--C-:B------:R-:W-:Y:S01]  /*b370*/  FFMA.FTZ R160, R48, UR37, -R54.reuse ;  /* 0x0000002530a07c23 */ /* 0x100fe20008010836 */
[--C-:B------:R-:W-:Y:S01]  /*b380*/  FFMA.FTZ R37, R49, UR37, -R54.reuse ;  /* 0x0000002531257c23 */ /* 0x100fe20008010836 */
[--C-:B------:R-:W-:Y:S01]  /*b390*/  FFMA.FTZ R162, R52, UR37, -R54.reuse ;  /* 0x0000002534a27c23 */ /* 0x100fe20008010836 */
[----:B------:R2:W-:Y:S01]  /*b3a0*/  SYNCS.ARRIVE.TRANS64.RED.A1T0 RZ, [R24+URZ], RZ ;  /* 0x000000ff18ff79a7 */ /* 0x0005e2000810043f */
[--C-:B------:R-:W-:Y:S01]  /*b3b0*/  FFMA.FTZ R39, R53, UR37, -R54.reuse ;  /* 0x0000002535277c23 */ /* 0x100fe20008010836 */
[----:B------:R-:W3:Y:S01]  /*b3c0*/  MUFU.EX2 R202, R202 ;  /* 0x000000ca00ca7308 */ /* 0x000ee20000000800 */
[----:B------:R-:W-:Y:S01]  /*b3d0*/  F2FP.F16.F32.PACK_AB R201, R14, R201 ;  /* 0x000000c90ec9723e */ /* 0x000fe200000000ff */
[--C-:B------:R-:W-:Y:S01]  /*b3e0*/  FFMA.FTZ R164, R56, UR37, -R54.reuse ;  /* 0x0000002538a47c23 */ /* 0x100fe20008010836 */
[--C-:B------:R-:W-:Y:S01]  /*b3f0*/  FFMA.FTZ R166, R60, UR37, -R54.reuse ;  /* 0x000000253ca67c23 */ /* 0x100fe20008010836 */
[--C-:B------:R-:W-:Y:S01]  /*b400*/  FFMA.FTZ R61, R61, UR37, -R54.reuse ;  /* 0x000000253d3d7c23 */ /* 0x100fe20008010836 */
[--C-:B------:R-:W-:Y:S01]  /*b410*/  FFMA.FTZ R65, R65, UR37, -R54.reuse ;  /* 0x0000002541417c23 */ /* 0x100fe20008010836 */
[----:B------:R-:W-:-:S02]  /*b420*/  FFMA.FTZ R68, R68, UR37, -R54 ;  /* 0x0000002544447c23 */ /* 0x000fc40008010836 */
[----:B------:R-:W4:Y:S01]  /*b430*/  MUFU.EX2 R27, R27 ;  /* 0x0000001b001b7308 */ /* 0x000f220000000800 */
[----:B0-----:R-:W-:Y:S01]  /*b440*/  FADD.FTZ R41, R200, R25 ;  /* 0x00000019c8297221 */ /* 0x001fe20000010000 */
[----:B------:R-:W-:-:S06]  /*b450*/  F2FP.F16.F32.PACK_AB R200, R25, R200 ;  /* 0x000000c819c8723e */ /* 0x000fcc00000000ff */
[----:B------:R-:W2:Y:S01]  /*b460*/  MUFU.EX2 R152, R152 ;  /* 0x0000009800987308 */ /* 0x000ea20000000800 */
[----:B---3--:R-:W-:Y:S01]  /*b470*/  FADD.FTZ R32, R202, R41 ;  /* 0x00000029ca207221 */ /* 0x008fe20000010000 */
[----:B------:R-:W-:Y:S01]  /*b480*/  FADD.FTZ R41, R203, R28 ;  /* 0x0000001ccb297221 */ /* 0x000fe20000010000 */
[----:B------:R-:W-:-:S03]  /*b490*/  F2FP.F16.F32.PACK_AB R203, R26, R203 ;  /* 0x000000cb1acb723e */ /* 0x000fc600000000ff */
[----:B------:R-:W-:Y:S01]  /*b4a0*/  FADD.FTZ R28, R26, R41 ;  /* 0x000000291a1c7221 */ /* 0x000fe20000010000 */
[----:B------:R-:W-:Y:S01]  /*b4b0*/  FFMA.FTZ R41, R57, UR37, -R54 ;  /* 0x0000002539297c23 */ /* 0x000fe20008010836 */
[----:B------:R-:W0:Y:S01]  /*b4c0*/  MUFU.EX2 R29, R29 ;  /* 0x0000001d001d7308 */ /* 0x000e220000000800 */
[C---:B----4-:R-:W-:Y:S01]  /*b4d0*/  FADD.FTZ R43, R27.reuse, R32 ;  /* 0x000000201b2b7221 */ /* 0x050fe20000010000 */
[----:B------:R-:W-:-:S06]  /*b4e0*/  F2FP.F16.F32.PACK_AB R202, R27, R202 ;  /* 0x000000ca1bca723e */ /* 0x000fcc00000000ff */
[----:B------:R-:W3:Y:S01]  /*b4f0*/  MUFU.EX2 R154, R154 ;  /* 0x0000009a009a7308 */ /* 0x000ee20000000800 */
[----:B--2---:R-:W-:Y:S01]  /*b500*/  FADD.FTZ R24, R152, R43 ;  /* 0x0000002b98187221 */ /* 0x004fe20000010000 */
[----:B------:R-:W-:Y:S01]  /*b510*/  FADD.FTZ R43, R153, R28 ;  /* 0x0000001c992b7221 */ /* 0x000fe20000010000 */
[----:B------:R-:W-:-:S05]  /*b520*/  F2FP.F16.F32.PACK_AB R153, R30, R153 ;  /* 0x000000991e99723e */ /* 0x000fca00000000ff */
[----:B------:R-:W2:Y:S01]  /*b530*/  MUFU.EX2 R31, R31 ;  /* 0x0000001f001f7308 */ /* 0x000ea20000000800 */
[C---:B0-----:R-:W-:Y:S01]  /*b540*/  FADD.FTZ R45, R29.reuse, R24 ;  /* 0x000000181d2d7221 */ /* 0x041fe20000010000 */
[----:B------:R-:W-:Y:S01]  /*b550*/  FADD.FTZ R24, R30, R43 ;  /* 0x0000002b1e187221 */ /* 0x000fe20000010000 */
[----:B------:R-:W-:-:S03]  /*b560*/  F2FP.F16.F32.PACK_AB R152, R29, R152 ;  /* 0x000000981d98723e */ /* 0x000fc600000000ff */
[----:B------:R-:W-:Y:S01]  /*b570*/  FADD.FTZ R43, R155, R24 ;  /* 0x000000189b2b7221 */ /* 0x000fe20000010000 */
[--C-:B------:R-:W-:Y:S01]  /*b580*/  FFMA.FTZ R24, R7, UR37, -R54.reuse ;  /* 0x0000002507187c23 */ /* 0x100fe20008010836 */
[----:B------:R-:W0:Y:S01]  /*b590*/  MUFU.EX2 R156, R156 ;  /* 0x0000009c009c7308 */ /* 0x000e220000000800 */
[----:B---3--:R-:W-:Y:S01]  /*b5a0*/  FADD.FTZ R28, R154, R45 ;  /* 0x0000002d9a1c7221 */ /* 0x008fe20000010000 */
[----:B------:R-:W-:Y:S01]  /*b5b0*/  FFMA.FTZ R54, R69, UR37, -R54 ;  /* 0x0000002545367c23 */ /* 0x000fe20008010836 */
[----:B------:R-:W-:-:S05]  /*b5c0*/  F2FP.F16.F32.PACK_AB R155, R64, R155 ;  /* 0x0000009b409b723e */ /* 0x000fca00000000ff */
[----:B------:R-:W3:Y:S01]  /*b5d0*/  MUFU.EX2 R33, R33 ;  /* 0x0000002100217308 */ /* 0x000ee20000000800 */
[C---:B--2---:R-:W-:Y:S01]  /*b5e0*/  FADD.FTZ R7, R31.reuse, R28 ;  /* 0x0000001c1f077221 */ /* 0x044fe20000010000 */
[----:B------:R-:W-:Y:S01]  /*b5f0*/  FADD.FTZ R28, R64, R43 ;  /* 0x0000002b401c7221 */ /* 0x000fe20000010000 */
[----:B------:R-:W-:-:S03]  /*b600*/  F2FP.F16.F32.PACK_AB R154, R31, R154 ;  /* 0x0000009a1f9a723e */ /* 0x000fc600000000ff */
[----:B------:R-:W-:Y:S01]  /*b610*/  FADD.FTZ R43, R157, R28 ;  /* 0x0000001c9d2b7221 */ /* 0x000fe20000010000 */
[----:B------:R-:W-:Y:S01]  /*b620*/  F2FP.F16.F32.PACK_AB R157, R72, R157 ;  /* 0x0000009d489d723e */ /* 0x000fe200000000ff */
[----:B------:R-:W2:Y:S01]  /*b630*/  MUFU.EX2 R158, R158 ;  /* 0x0000009e009e7308 */ /* 0x000ea20000000800 */
[----:B0-----:R-:W-:Y:S01]  /*b640*/  FADD.FTZ R32, R156, R7 ;  /* 0x000000079c207221 */ /* 0x001fe20000010000 */
[----:B------:R-:W-:-:S04]  /*b650*/  FADD.FTZ R28, R72, R43 ;  /* 0x0000002b481c7221 */ /* 0x000fc80000010000 */
[----:B------:R-:W-:Y:S01]  /*b660*/  FADD.FTZ R43, R159, R28 ;  /* 0x0000001c9f2b7221 */ /* 0x000fe20000010000 */
[----:B------:R-:W-:Y:S01]  /*b670*/  F2FP.F16.F32.PACK_AB R159, R74, R159 ;  /* 0x0000009f4a9f723e */ /* 0x000fe200000000ff */
[----:B------:R-:W0:Y:S01]  /*b680*/  MUFU.EX2 R35, R35 ;  /* 0x0000002300237308 */ /* 0x000e220000000800 */
[C---:B---3--:R-:W-:Y:S01]  /*b690*/  FADD.FTZ R45, R33.reuse, R32 ;  /* 0x00000020212d7221 */ /* 0x048fe20000010000 */
[----:B------:R-:W-:-:S06]  /*b6a0*/  F2FP.F16.F32.PACK_AB R156, R33, R156 ;  /* 0x0000009c219c723e */ /* 0x000fcc00000000ff */
[----:B------:R-:W3:Y:S01]  /*b6b0*/  MUFU.EX2 R160, R160 ;  /* 0x000000a000a07308 */ /* 0x000ee20000000800 */
[----:B--2---:R-:W-:-:S07]  /*b6c0*/  FADD.FTZ R14, R158, R45 ;  /* 0x0000002d9e0e7221 */ /* 0x004fce0000010000 */
[----:B------:R-:W2:Y:S01]  /*b6d0*/  MUFU.EX2 R37, R37 ;  /* 0x0000002500257308 */ /* 0x000ea20000000800 */
[C---:B0-----:R-:W-:Y:S01]  /*b6e0*/  FADD.FTZ R45, R35.reuse, R14 ;  /* 0x0000000e232d7221 */ /* 0x041fe20000010000 */
[----:B------:R-:W-:Y:S01]  /*b6f0*/  FADD.FTZ R14, R74, R43 ;  /* 0x0000002b4a0e7221 */ /* 0x000fe20000010000 */
[----:B------:R-:W-:-:S03]  /*b700*/  F2FP.F16.F32.PACK_AB R158, R35, R158 ;  /* 0x0000009e239e723e */ /* 0x000fc600000000ff */
[----:B------:R-:W-:Y:S01]  /*b710*/  FADD.FTZ R43, R161, R14 ;  /* 0x0000000ea12b7221 */ /* 0x000fe20000010000 */
[----:B------:R-:W-:Y:S01]  /*b720*/  F2FP.F16.F32.PACK_AB R161, R50, R161 ;  /* 0x000000a132a1723e */ /* 0x000fe200000000ff */
[----:B------:R-:W0:Y:S01]  /*b730*/  MUFU.EX2 R162, R162 ;  /* 0x000000a200a27308 */ /* 0x000e220000000800 */
[----:B---3--:R-:W-:Y:S01]  /*b740*/  FADD.FTZ R26, R160, R45 ;  /* 0x0000002da01a7221 */ /* 0x008fe20000010000 */
[----:B------:R-:W-:-:S04]  /*b750*/  FADD.FTZ R14, R50, R43 ;  /* 0x0000002b320e7221 */ /* 0x000fc80000010000 */
[----:B------:R-:W-:Y:S01]  /*b760*/  FADD.FTZ R25, R163, R14 ;  /* 0x0000000ea3197221 */ /* 0x000fe20000010000 */
[C---:B------:R-:W-:Y:S01]  /*b770*/  F2FP.F16.F32.PACK_AB R163, R34.reuse, R163 ;  /* 0x000000a322a3723e */ /* 0x040fe200000000ff */
[----:B------:R-:W3:Y:S01]  /*b780*/  MUFU.EX2 R39, R39 ;  /* 0x0000002700277308 */ /* 0x000ee20000000800 */
[C---:B--2---:R-:W-:Y:S01]  /*b790*/  FADD.FTZ R45, R37.reuse, R26 ;  /* 0x0000001a252d7221 */ /* 0x044fe20000010000 */
[----:B------:R-:W-:Y:S01]  /*b7a0*/  FADD.FTZ R14, R34, R25 ;  /* 0x00000019220e7221 */ /* 0x000fe20000010000 */
[----:B------:R-:W-:-:S05]  /*b7b0*/  F2FP.F16.F32.PACK_AB R160, R37, R160 ;  /* 0x000000a025a0723e */ /* 0x000fca00000000ff */
[----:B------:R-:W2:Y:S01]  /*b7c0*/  MUFU.EX2 R164, R164 ;  /* 0x000000a400a47308 */ /* 0x000ea20000000800 */
[----:B0-----:R-:W-:-:S07]  /*b7d0*/  FADD.FTZ R26, R162, R45 ;  /* 0x0000002da21a7221 */ /* 0x001fce0000010000 */
[----:B------:R-:W0:Y:S01]  /*b7e0*/  MUFU.EX2 R41, R41 ;  /* 0x0000002900297308 */ /* 0x000e220000000800 */
[C---:B---3--:R-:W-:Y:S01]  /*b7f0*/  FADD.FTZ R27, R39.reuse, R26 ;  /* 0x0000001a271b7221 */ /* 0x048fe20000010000 */
[----:B------:R-:W-:-:S06]  /*b800*/  F2FP.F16.F32.PACK_AB R162, R39, R162 ;  /* 0x000000a227a2723e */ /* 0x000fcc00000000ff */
[----:B------:R-:W3:Y:S01]  /*b810*/  MUFU.EX2 R38, R38 ;  /* 0x0000002600267308 */ /* 0x000ee20000000800 */
[----:B--2---:R-:W-:Y:S01]  /*b820*/  FADD.FTZ R26, R164, R27 ;  /* 0x0000001ba41a7221 */ /* 0x004fe20000010000 */
[----:B------:R-:W-:-:S06]  /*b830*/  FADD.FTZ R27, R165, R14 ;  /* 0x0000000ea51b7221 */ /* 0x000fcc0000010000 */
[----:B------:R-:W2:Y:S01]  /*b840*/  MUFU.EX2 R166, R166 ;  /* 0x000000a600a67308 */ /* 0x000ea20000000800 */
[C---:B0-----:R-:W-:Y:S01]  /*b850*/  FADD.FTZ R29, R41.reuse, R26 ;  /* 0x0000001a291d7221 */ /* 0x041fe20000010000 */
[----:B------:R-:W-:-:S06]  /*b860*/  F2FP.F16.F32.PACK_AB R164, R41, R164 ;  /* 0x000000a429a4723e */ /* 0x000fcc00000000ff */
[----:B------:R-:W0:Y:S01]  /*b870*/  MUFU.EX2 R167, R167 ;  /* 0x000000a700a77308 */ /* 0x000e220000000800 */
[C---:B---3--:R-:W-:Y:S01]  /*b880*/  FADD.FTZ R14, R38.reuse, R27 ;  /* 0x0000001b260e7221 */ /* 0x048fe20000010000 */
[----:B------:R-:W-:-:S06]  /*b890*/  F2FP.F16.F32.PACK_AB R165, R38, R165 ;  /* 0x000000a526a5723e */ /* 0x000fcc00000000ff */
[----:B------:R-:W3:Y:S01]  /*b8a0*/  MUFU.EX2 R7, R61 ;  /* 0x0000003d00077308 */ /* 0x000ee20000000800 */
[----:B--2---:R-:W-:-:S07]  /*b8b0*/  FADD.FTZ R26, R166, R29 ;  /* 0x0000001da61a7221 */ /* 0x004fce0000010000 */
        /* <DEDUP_REMOVED lines=12> */
[----:B------:R-:W-:Y:S01]  /*b980*/  MUFU.EX2 R68, R68 ;  /* 0x0000004400447308 */ /* 0x000fe20000000800 */
[C---:B--2---:R-:W-:Y:S01]  /*b990*/  FADD.FTZ R29, R65.reuse, R28 ;  /* 0x0000001c411d7221 */ /* 0x044fe20000010000 */
[----:B------:R-:W-:-:S06]  /*b9a0*/  F2FP.F16.F32.PACK_AB R168, R65, R24 ;  /* 0x0000001841a8723e */ /* 0x000fcc00000000ff */
[----:B------:R-:W2:Y:S01]  /*b9b0*/  MUFU.EX2 R171, R171 ;  /* 0x000000ab00ab7308 */ /* 0x000ea20000000800 */
[C---:B0-----:R-:W-:Y:S01]  /*b9c0*/  FADD.FTZ R26, R46.reuse, R27 ;  /* 0x0000001b2e1a7221 */ /* 0x041fe20000010000 */
[----:B------:R-:W-:-:S06]  /*b9d0*/  F2FP.F16.F32.PACK_AB R169, R46, R169 ;  /* 0x000000a92ea9723e */ /* 0x000fcc00000000ff */
[----:B------:R-:W0:Y:S08]  /*b9e0*/  MUFU.EX2 R25, R54 ;  /* 0x0000003600197308 */ /* 0x000e300000000800 */
[----:B------:R3:W4:Y:S01]  /*b9f0*/  MUFU.EX2 R14, R6 ;  /* 0x00000006000e7308 */ /* 0x0007220000000800 */
[----:B--2---:R-:W-:Y:S01]  /*ba00*/  FADD.FTZ R27, R171, R26 ;  /* 0x0000001aab1b7221 */ /* 0x004fe20000010000 */
[----:B---3--:R-:W-:Y:S01]  /*ba10*/  FADD.FTZ R6, R68, R29 ;  /* 0x0000001d44067221 */ /* 0x008fe20000010000 */
[----:B0-----:R-:W-:-:S03]  /*ba20*/  F2FP.F16.F32.PACK_AB R170, R25, R68 ;  /* 0x0000004419aa723e */ /* 0x001fc600000000ff */
[----:B------:R-:W-:Y:S01]  /*ba30*/  FADD.FTZ R7, R25, R6 ;  /* 0x0000000619077221 */ /* 0x000fe20000010000 */
[C---:B----4-:R-:W-:Y:S01]  /*ba40*/  FADD.FTZ R6, R14.reuse, R27 ;  /* 0x0000001b0e067221 */ /* 0x050fe20000010000 */
[----:B------:R-:W-:Y:S01]  /*ba50*/  F2FP.F16.F32.PACK_AB R171, R14, R171 ;  /* 0x000000ab0eab723e */ /* 0x000fe200000000ff */
[----:B------:R-:W-:Y:S06]  /*ba60*/  @!P0 BRA `(.L_x_14371) ;  /* 0x0000000000048947 */ /* 0x000fec0003800000 */
[----:B------:R-:W-:Y:S01]  /*ba70*/  BPT.TRAP 0x1 ;  /* 0x000000040000795c */ /* 0x000fe20000300000 */
.L_x_14371:
[----:B------:R0:W2:Y:S01]  /*ba80*/  SYNCS.PHASECHK.TRANS64.TRYWAIT P1, [R12+URZ+0x22850], R73 ;  /* 0x022850490c0075a7 */ /* 0x0000a2000802017f */
[----:B------:R-:W-:Y:S05]  /*ba90*/  @!P0 BRA `(.L_x_14372) ;  /* 0x0000000000048947 */ /* 0x000fea0003800000 */
[----:B------:R-:W-:Y:S01]  /*baa0*/  BPT.TRAP 0x1 ;  /* 0x000000040000795c */ /* 0x000fe20000300000 */
.L_x_14372:
[----:B------:R-:W-:Y:S04]  /*bab0*/  BSSY B0, `(.L_x_14373) ;  /* 0x0000004000007945 */ /* 0x000fe80003800000 */
[----:B--2---:R-:W-:Y:S05]  /*bac0*/  @P1 BRA `(.L_x_14374) ;  /* 0x0000000000081947 */ /* 0x004fea0003800000 */
[----:B------:R-:W2:Y:S02]  /*bad0*/  SYNCS.PHASECHK.TRANS64.TRYWAIT P1, [R12+URZ+0x22850], R73 ;  /* 0x022850490c0075a7 */ /* 0x000ea4000802017f */
[----:B--2---:R-:W-:Y:S05]  /*bae0*/  @!P1 BRA `(.L_x_14375) ;  /* 0x00000134002c9947 */ /* 0x004fea0003800000 */
.L_x_14374:
[----:B------:R-:W-:Y:S05]  /*baf0*/  BSYNC B0 ;  /* 0x0000000000007941 */ /* 0x000fea0003800000 */
.L_x_14373:
[----:B------:R-:W-:Y:S05]  /*bb00*/  WARPSYNC.ALL ;  /* 0x0000000000007948 */ /* 0x000fea0003800000 */
[----:B------:R-:W-:Y:S01]  /*bb10*/  R2UR UR4, R22 ;  /* 0x00000000160472ca */ /* 0x000fe200000e0000 */
[----:B------:R3:W-:Y:S01]  /*bb20*/  BAR.SYNC.DEFER_BLOCKING R13, 0x100 ;  /* 0x0004000d0000751d */ /* 0x0007e20000010000 */
[----:B------:R-:W-:Y:S02]  /*bb30*/  IMAD.MOV.U32 R24, RZ, RZ, 0xc00 ;  /* 0x00000c00ff187424 */ /* 0x000fe400078e00ff */
[----:B------:R-:W-:Y:S02]  /*bb40*/  IMAD.MOV.U32 R25, RZ, RZ, 0x40000040 ;  /* 0x40000040ff197424 */ /* 0x000fe400078e00ff */
[----:B------:R-:W-:-:S02]  /*bb50*/  IMAD.MOV.U32 R29, RZ, RZ, 0x40000040 ;  /* 0x40000040ff1d7424 */ /* 0x000fc400078e00ff */
[----:B------:R-:W-:Y:S01]  /*bb60*/  IMAD.MOV.U32 R27, RZ, RZ, 0x40000040 ;  /* 0x40000040ff1b7424 */ /* 0x000fe200078e00ff */
[----:B------:R-:W-:Y:S01]  /*bb70*/  R2UR UR7, R25 ;  /* 0x00000000190772ca */ /* 0x000fe200000e0000 */
[----:B------:R-:W-:Y:S01]  /*bb80*/  IMAD.MOV.U32 R31, RZ, RZ, 0x40000040 ;  /* 0x40000040ff1f7424 */ /* 0x000fe200078e00ff */
[----:B------:R-:W-:Y:S02]  /*bb90*/  R2UR UR11, R29 ;  /* 0x000000001d0b72ca */ /* 0x000fe400000e0000 */
[----:B------:R-:W-:Y:S01]  /*bba0*/  UIADD3 UR4, UR4, 0x400, URZ ;  /* 0x0000040004047890 */ /* 0x000fe2000fffe03f */
[----:B------:R-:W-:Y:S02]  /*bbb0*/  R2UR UR15, R27 ;  /* 0x000000001b0f72ca */ /* 0x000fe400000e0000 */
[----:B------:R-:W-:Y:S01]  /*bbc0*/  R2UR UR19, R29 ;  /* 0x000000001d1372ca */ /* 0x000fe200000e0000 */
[----:B------:R-:W-:Y:S01]  /*bbd0*/  USHF.R.U32.HI UR4, URZ, 0x4, UR4 ;  /* 0x000000043f047899 */ /* 0x000fe20008011604 */
[----:B------:R-:W-:-:S02]  /*bbe0*/  R2UR UR23, R31 ;  /* 0x000000001f1772ca */ /* 0x000fc400000e0000 */
[----:B------:R-:W-:Y:S01]  /*bbf0*/  R2UR UR27, R25 ;  /* 0x00000000191b72ca */ /* 0x000fe200000e0000 */
[----:B------:R-:W-:-:S04]  /*bc00*/  ULOP3.LUT UR4, UR4, 0x3fff, URZ, 0xc0, !UPT ;  /* 0x00003fff04047892 */ /* 0x000fc8000f8ec03f */
[----:B------:R-:W-:-:S06]  /*bc10*/  ULOP3.LUT UR38, UR4, 0x3000000, URZ, 0xfc, !UPT ;  /* 0x0300000004267892 */ /* 0x000fcc000f8efc3f */
[----:B------:R-:W-:-:S04]  /*bc20*/  IMAD R24, R23, R24, UR38 ;  /* 0x0000002617187e24 */ /* 0x000fc8000f8e0218 */
        /* <DEDUP_REMOVED lines=11> */
[----:B012---:R-:W-:-:S06]  /*bce0*/  WARPGROUP.ARRIVE ;  /* 0x00000000000079c5 */ /* 0x007fcc0000000000 */
        /* <DEDUP_REMOVED lines=22> */
[----:B---3--:R-:W-:Y:S05]  /*be50*/  @!P0 BRA `(.L_x_14376) ;  /* 0x0000000000048947 */ /* 0x008fea0003800000 */
[----:B------:R-:W-:Y:S01]  /*be60*/  BPT.TRAP 0x1 ;  /* 0x000000040000795c */ /* 0x000fe20000300000 */
.L_x_14376:
[----:B------:R-:W2:Y:S01]  /*be70*/  LDL R153, [R1+0x4] ;  /* 0x0000040001997983 */ /* 0x000ea20000100800 */
[----:B------:R-:W0:Y:S03]  /*be80*/  LDC R13, c[0x0][0x448] ;  /* 0x00011200ff0d7b82 */ /* 0x000e260000000800 */
[----:B------:R-:W3:Y:S01]  /*be90*/  LDL R152, [R1+0x10] ;  /* 0x0000100001987983 */ /* 0x000ee20000100800 */
[----:B------:R-:W-:Y:S01]  /*bea0*/  VIADD R12, R12, 0x22860 ;  /* 0x000228600c0c7836 */ /* 0x000fe20000000000 */
[----:B------:R-:W-:Y:S01]  /*beb0*/  ULDC UR39, c[0x0][0x988] ;  /* 0x0002620000277ab9 */ /* 0x000fe20000000800 */
[----:B------:R-:W-:Y:S01]  /*bec0*/  IMAD.MOV.U32 R14, RZ, RZ, R222 ;  /* 0x000000ffff0e7224 */ /* 0x000fe200078e00de */
[----:B------:R-:W-:Y:S01]  /*bed0*/  ULDC UR40, c[0x0][0x988] ;  /* 0x0002620000287ab9 */ /* 0x000fe20000000800 */
[----:B0-----:R-:W-:Y:S01]  /*bee0*/  ISETP.NE.AND P1, PT, R13, 0x1, PT ;  /* 0x000000010d00780c */ /* 0x001fe20003f25270 */
[----:B------:R-:W-:-:S05]  /*bef0*/  IMAD.U32 R13, RZ, RZ, UR41 ;  /* 0x00000029ff0d7e24 */ /* 0x000fca000f8e00ff */
[----:B------:R-:W-:-:S04]  /*bf00*/  PRMT R12, R13, 0x654, R12 ;  /* 0x000006540d0c7816 */ /* 0x000fc8000000000c */
[----:B------:R0:W-:Y:S03]  /*bf10*/  SYNCS.ARRIVE.TRANS64.RED.A1T0 RZ, [R12+URZ], RZ ;  /* 0x000000ff0cff79a7 */ /* 0x0001e6000810043f */
[----:B------:R-:W1:Y:S08]  /*bf20*/  @P1 LDC R13, c[0x0][0x44c] ;  /* 0x00011300ff0d1b82 */ /* 0x000e700000000800 */
[----:B0-----:R-:W0:Y:S01]  /*bf30*/  @P1 LDC R12, c[0x0][0x450] ;  /* 0x00011400ff0c1b82 */ /* 0x001e220000000800 */
[----:B-1----:R-:W-:-:S05]  /*bf40*/  @P1 IMAD.HI.U32 R13, R222, R13, RZ ;  /* 0x0000000dde0d1227 */ /* 0x002fca00078e00ff */
[----:B0-----:R-:W-:-:S04]  /*bf50*/  @P1 SHF.R.U32.HI R14, RZ, R12, R13 ;  /* 0x0000000cff0e1219 */ /* 0x001fc8000001160d */
[----:B--2---:R-:W-:-:S05]  /*bf60*/  IADD3 R12, R14, R153, -R224 ;  /* 0x000000990e0c7210 */ /* 0x004fca0007ffe8e0 */
[----:B------:R-:W-:-:S05]  /*bf70*/  IMAD.HI R12, R12, 0x2aaaaaab, RZ ;  /* 0x2aaaaaab0c0c7827 */ /* 0x000fca00078e02ff */
[----:B------:R-:W-:-:S04]  /*bf80*/  SHF.R.U32.HI R13, RZ, 0x1f, R12 ;  /* 0x0000001fff0d7819 */ /* 0x000fc8000001160c */
[----:B------:R-:W-:-:S04]  /*bf90*/  LEA.HI.SX32 R13, R12, R13, 0x1c ;  /* 0x0000000d0c0d7211 */ /* 0x000fc800078fe2ff */
[----:B---3--:R-:W-:Y:S01]  /*bfa0*/  VIMNMX R152, R152, R13, !PT ;  /* 0x0000000d98987248 */ /* 0x008fe20007fe0100 */
[----:B------:R-:W-:-:S04]  /*bfb0*/  VIADD R12, R172, 0xfffffffe ;  /* 0xfffffffeac0c7836 */ /* 0x000fc80000000000 */
[----:B------:R0:W-:Y:S01]  /*bfc0*/  STL [R1], R152 ;  /* 0x0000009801007387 */ /* 0x0001e20000100800 */
[----:B------:R-:W-:-:S13]  /*bfd0*/  ISETP.GE.AND P1, PT, R12, R152, PT ;  /* 0x000000980c00720c */ /* 0x000fda0003f26270 */
[----:B0-----:R-:W-:Y:S05]  /*bfe0*/  @!P1 BRA `(.L_x_14377) ;  /* 0x0000002400c49947 */ /* 0x001fea0003800000 */
[----:B------:R-:W-:Y:S02]  /*bff0*/  IMAD.MOV.U32 R201, RZ, RZ, R0 ;  /* 0x000000ffffc97224 */ /* 0x000fe400078e0000 */
[----:B------:R-:W-:-:S07]  /*c000*/  IMAD.MOV.U32 R200, RZ, RZ, R3 ;  /* 0x000000ffffc87224 */ /* 0x000fce00078e0003 */
.L_x_14389:
[----:B------:R-:W-:Y:S01]  /*c010*/  VIADD R23, R23, 0x1 ;  /* 0x0000000117177836 */ /* 0x000fe20000000000 */
[----:B------:R-:W-:Y:S05]  /*c020*/  YIELD ;  /* 0x0000000000007946 */ /* 0x000fea0003800000 */
[----:B------:R-:W-:-:S04]  /*c030*/  ISETP.NE.AND P1, PT, R23, 0x2, PT ;  /* 0x000000021700780c */ /* 0x000fc80003f25270 */
[----:B------:R-:W-:Y:S02]  /*c040*/  SEL R0, RZ, 0x1, P1 ;  /* 0x00000001ff007807 */ /* 0x000fe40000800000 */
[----:B------:R-:W-:Y:S02]  /*c050*/  SEL R23, R23, RZ, P1 ;  /* 0x000000ff17177207 */ /* 0x000fe40000800000 */
[----:B------:R-:W-:Y:S01]  /*c060*/  LOP3.LUT R208, R208, R0, RZ, 0x3c, !PT ;  /* 0x00000000d0d07212 */ /* 0x000fe200078e3cff */
[----:B------:R-:W-:Y:S06]  /*c070*/  @!P0 BRA `(.L_x_14378) ;  /* 0x0000000000048947 */ /* 0x000fec0003800000 */
[----:B------:R-:W-:Y:S01]  /*c080*/  BPT.TRAP 0x1 ;  /* 0x000000040000795c */ /* 0x000fe20000300000 */
.L_x_14378:
[----:B------:R-:W-:Y:S02]  /*c090*/  LEA R13, R23, R22, 0x3 ;  /* 0x00000016170d7211 */ /* 0x000fe400078e18ff */
[----:B------:R-:W-:-:S04]  /*c0a0*/  SHF.L.U32 R14, R208, 0x1f, RZ ;  /* 0x0000001fd00e7819 */ /* 0x000fc800000006ff */
[----:B------:R0:W1:Y:S01]  /*c0b0*/  SYNCS.PHASECHK.TRANS64.TRYWAIT P1, [R13+URZ+0x22830], R14 ;  /* 0x0228300e0d0075a7 */ /* 0x000062000802017f */
[----:B------:R-:W-:Y:S05]  /*c0c0*/  @!P0 BRA `(.L_x_14379) ;  /* 0x0000000000048947 */ /* 0x000fea0003800000 */
[----:B------:R-:W-:Y:S01]  /*c0d0*/  BPT.TRAP 0x1 ;  /* 0x000000040000795c */ /* 0x000fe20000300000 */
.L_x_14379:
[----:B------:R-:W-:Y:S02]  /*c0e0*/  IMAD R156, R23, 0x300, R221 ;  /* 0x00000300179c7824 */ /* 0x000fe400078e02dd */
[----:B------:R-:W-:Y:S01]  /*c0f0*/  IMAD.MOV.U32 R157, RZ, RZ, 0x40000040 ;  /* 0x40000040ff9d7424 */ /* 0x000fe200078e00ff */
[----:B-1----:R-:W-:Y:S06]  /*c100*/  @P1 BRA `(.L_x_14380) ;  /* 0x0000000000081947 */ /* 0x002fec0003800000 */
[----:B------:R-:W1:Y:S02]  /*c110*/  SYNCS.PHASECHK.TRANS64.TRYWAIT P1, [R13+URZ+0x22830], R14 ;  /* 0x0228300e0d0075a7 */ /* 0x000e64000802017f */
[----:B-1----:R-:W-:Y:S05]  /*c120*/  @!P1 BRA `(.L_x_14381) ;  /* 0x0000012c00b09947 */ /* 0x002fea0003800000 */
.L_x_14380:
[----:B------:R-:W-:Y:S05]  /*c130*/  WARPSYNC.ALL ;  /* 0x0000000000007948 */ /* 0x000fea0003800000 */
        /* <DEDUP_REMOVED lines=12> */
[----:B------:R-:W-:Y:S01]  /*c200*/  R2UR UR11, R155 ;  /* 0x000000009b0b72ca */ /* 0x000fe200000e0000 */
[----:B------:R-:W2:Y:S01]  /*c210*/  S2R R0, SR_TID.X ;  /* 0x0000000000007919 */ /* 0x000ea20000002100 */
[----:B------:R-:W-:-:S02]  /*c220*/  R2UR UR15, R153 ;  /* 0x00000000990f72ca */ /* 0x000fc400000e0000 */
[----:B------:R-:W-:Y:S02]  /*c230*/  R2UR UR18, R156 ;  /* 0x000000009c1272ca */ /* 0x000fe400000e0000 */
[----:B------:R-:W-:Y:S02]  /*c240*/  R2UR UR19, R157 ;  /* 0x000000009d1372ca */ /* 0x000fe400000e0000 */
[----:B------:R-:W-:Y:S01]  /*c250*/  WARPGROUP.ARRIVE ;  /* 0x00000000000079c5 */ /* 0x000fe20000000000 */
[----:B------:R-:W-:Y:S02]  /*c260*/  R2UR UR8, R20 ;  /* 0x00000000140872ca */ /* 0x000fe400000e0000 */
[----:B------:R-:W-:Y:S02]  /*c270*/  R2UR UR9, R21 ;  /* 0x00000000150972ca */ /* 0x000fe400000e0000 */
[----:B------:R-:W-:Y:S01]  /*c280*/  R2UR UR12, R10 ;  /* 0x000000000a0c72ca */ /* 0x000fe200000e0000 */
[----:B------:R-:W-:Y:S01]  /*c290*/  HGMMA.64x96x16.F32 R152, gdesc[UR4], RZ, !UPT, gsb0 ;  /* 0x01600000049879f0 */ /* 0x000fe2000c0008ff */
[----:B------:R-:W-:-:S02]  /*c2a0*/  R2UR UR13, R11 ;  /* 0x000000000b0d72ca */ /* 0x000fc400000e0000 */
        /* <DEDUP_REMOVED lines=17> */
.L_x_14382:
[----:B------:R-:W3:Y:S01]  /*c3c0*/  LDL R0, [R1+0x1c] ;  /* 0x00001c0001007983 */ /* 0x000ee20000100800 */
[----:B------:R-:W4:Y:S03]  /*c3d0*/  LDC R3, c[0x0][0x448] ;  /* 0x00011200ff037b82 */ /* 0x000f260000000800 */
[----:B------:R-:W5:Y:S04]  /*c3e0*/  LDL R219, [R1+0xc] ;  /* 0x00000c0001db7983 */ /* 0x000f680000100800 */
[----:B------:R-:W2:Y:S01]  /*c3f0*/  LDL R203, [R1+0x4] ;  /* 0x0000040001cb7983 */ /* 0x000ea20000100800 */
[----:B----4-:R-:W-:-:S13]  /*c400*/  ISETP.NE.AND P1, PT, R3, 0x1, PT ;  /* 0x000000010300780c */ /* 0x010fda0003f25270 */
[----:B------:R-:W4:Y:S08]  /*c410*/  @P1 LDC R202, c[0x0][0x44c] ;  /* 0x00011300ffca1b82 */ /* 0x000f300000000800 */
[----:B------:R-:W0:Y:S01]  /*c420*/  @P1 LDC R3, c[0x0][0x450] ;  /* 0x00011400ff031b82 */ /* 0x000e220000000800 */
[----:B------:R-:W-:Y:S01]  /*c430*/  LOP3.LUT R18, R18, 0xfffffeff, RZ, 0xc0, !PT ;  /* 0xfffffeff12127812 */ /* 0x000fe200078ec0ff */
[----:B------:R-:W-:Y:S01]  /*c440*/  UMOV UR37, UR40 ;  /* 0x0000002800257c82 */ /* 0x000fe20008000000 */
[----:B---3--:R-:W-:-:S04]  /*c450*/  IMAD.IADD R0, R0, 0x1, R222 ;  /* 0x0000000100007824 */ /* 0x008fc800078e02de */
[----:B----4-:R-:W-:-:S05]  /*c460*/  @P1 IMAD.HI.U32 R202, R0, R202, RZ ;  /* 0x000000ca00ca1227 */ /* 0x010fca00078e00ff */
[----:B0-----:R-:W-:-:S05]  /*c470*/  @P1 SHF.R.U32.HI R0, RZ, R3, R202 ;  /* 0x00000003ff001219 */ /* 0x001fca00000116ca */
[----:B------:R-:W0:Y:S01]  /*c480*/  SHFL.IDX PT, R3, R0, RZ, 0x1c1f ;  /* 0x001c1fff00037589 */ /* 0x000e2200000e0000 */
[----:B------:R-:W-:-:S03]  /*c490*/  IMAD R202, R12, -0x60, RZ ;  /* 0xffffffa00cca7824 */ /* 0x000fc600078e02ff */
[----:B------:R-:W3:Y:S02]  /*c4a0*/  SHFL.IDX PT, R0, R0, 0x1, 0x1c1f ;  /* 0x003c1f0000007f89 */ /* 0x000ee400000e0000 */
[----:B-----5:R-:W-:-:S04]  /*c4b0*/  IADD3 R202, -R219, 0x1, R202 ;  /* 0x00000001dbca7810 */ /* 0x020fc80007ffe1ca */
[----:B--2---:R-:W-:-:S05]  /*c4c0*/  IADD3 R202, -R224, R202, R203 ;  /* 0x000000cae0ca7210 */ /* 0x004fca0007ffe1cb */
[----:B0-----:R-:W-:-:S05]  /*c4d0*/  IMAD.IADD R3, R202, 0x1, R3 ;  /* 0x00000001ca037824 */ /* 0x001fca00078e0203 */
[C---:B------:R-:W-:Y:S02]  /*c4e0*/  ISETP.GT.AND P4, PT, R3.reuse, RZ, PT ;  /* 0x000000ff0300720c */ /* 0x040fe40003f84270 */
[C---:B------:R-:W-:Y:S02]  /*c4f0*/  ISETP.GT.AND P3, PT, R3.reuse, 0x1, PT ;  /* 0x000000010300780c */ /* 0x040fe40003f64270 */
[C---:B------:R-:W-:Y:S02]  /*c500*/  ISETP.GT.AND P2, PT, R3.reuse, 0x8, PT ;  /* 0x000000080300780c */ /* 0x040fe40003f44270 */
[----:B------:R-:W-:Y:S01]  /*c510*/  ISETP.GT.AND P1, PT, R3, 0x9, PT ;  /* 0x000000090300780c */ /* 0x000fe20003f24270 */
[----:B---3--:R-:W-:Y:S01]  /*c520*/  IMAD.IADD R0, R202, 0x1, R0 ;  /* 0x00000001ca007824 */ /* 0x008fe200078e0200 */
        /* <DEDUP_REMOVED lines=8> */
[----:B------:R-:W-:Y:S02]  /*c5b0*/  FSEL R160, R160, -INF , P4 ;  /* 0xff800000a0a07808 */ /* 0x000fe40002000000 */
[----:B------:R-:W-:Y:S02]  /*c5c0*/  FSEL R161, R161, -INF , P3 ;  /* 0xff800000a1a17808 */ /* 0x000fe40001800000 */
[----:B------:R-:W-:Y:S02]  /*c5d0*/  FSEL R164, R164, -INF , P2 ;  /* 0xff800000a4a47808 */ /* 0x000fe40001000000 */
[----:B------:R-:W-:Y:S02]  /*c5e0*/  FSEL R165, R165, -INF , P1 ;  /* 0xff800000a5a57808 */ /* 0x000fe40000800000 */
[C---:B------:R-:W-:Y:S02]  /*c5f0*/  ISETP.GT.AND P4, PT, R3.reuse, 0x20, PT ;  /* 0x000000200300780c */ /* 0x040fe40003f84270 */
[----:B------:R-:W-:-:S02]  /*c600*/  ISETP.GT.AND P3, PT, R3, 0x21, PT ;  /* 0x000000210300780c */ /* 0x000fc40003f64270 */
[C---:B------:R-:W-:Y:S02]  /*c610*/  ISETP.GT.AND P2, PT, R3.reuse, 0x28, PT ;  /* 0x000000280300780c */ /* 0x040fe40003f44270 */
[----:B------:R-:W-:Y:S02]  /*c620*/  ISETP.GT.AND P1, PT, R3, 0x29, PT ;  /* 0x000000290300780c */ /* 0x000fe40003f24270 */
[----:B------:R-:W-:Y:S02]  /*c630*/  FSEL R168, R168, -INF , P4 ;  /* 0xff800000a8a87808 */ /* 0x000fe40002000000 */
[----:B------:R-:W-:Y:S02]  /*c640*/  FSEL R169, R169, -INF , P3 ;  /* 0xff800000a9a97808 */ /* 0x000fe40001800000 */
[----:B------:R-:W-:Y:S02]  /*c650*/  FSEL R172, R172, -INF , P2 ;  /* 0xff800000acac7808 */ /* 0x000fe40001000000 */
[----:B------:R-:W-:-:S02]  /*c660*/  FSEL R173, R173, -INF , P1 ;  /* 0xff800000adad7808 */ /* 0x000fc40000800000 */
[C---:B------:R-:W-:Y:S02]  /*c670*/  ISETP.GT.AND P4, PT, R3.reuse, 0x30, PT ;  /* 0x000000300300780c */ /* 0x040fe40003f84270 */
[C---:B------:R-:W-:Y:S02]  /*c680*/  ISETP.GT.AND P3, PT, R3.reuse, 0x31, PT ;  /* 0x000000310300780c */ /* 0x040fe40003f64270 */
[C---:B------:R-:W-:Y:S02]  /*c690*/  ISETP.GT.AND P2, PT, R3.reuse, 0x38, PT ;  /* 0x000000380300780c */ /* 0x040fe40003f44270 */
[----:B------:R-:W-:Y:S02]  /*c6a0*/  ISETP.GT.AND P1, PT, R3, 0x39, PT ;  /* 0x000000390300780c */ /* 0x000fe40003f24270 */
[----:B------:R-:W-:Y:S02]  /*c6b0*/  FSEL R176, R176, -INF , P4 ;  /* 0xff800000b0b07808 */ /* 0x000fe40002000000 */
[----:B------:R-:W-:-:S02]  /*c6c0*/  FSEL R177, R177, -INF , P3 ;  /* 0xff800000b1b17808 */ /* 0x000fc40001800000 */
[----:B------:R-:W-:Y:S02]  /*c6d0*/  FSEL R180, R180, -INF , P2 ;  /* 0xff800000b4b47808 */ /* 0x000fe40001000000 */
[----:B------:R-:W-:Y:S02]  /*c6e0*/  FSEL R181, R181, -INF , P1 ;  /* 0xff800000b5b57808 */ /* 0x000fe40000800000 */
[C---:B------:R-:W-:Y:S02]  /*c6f0*/  ISETP.GT.AND P4, PT, R0.reuse, RZ, PT ;  /* 0x000000ff0000720c */ /* 0x040fe40003f84270 */
        /* <DEDUP_REMOVED lines=69> */
[----:B------:R-:W-:-:S04]  /*cb50*/  FMNMX.FTZ R0, R198, R0, !PT ;  /* 0x00000000c6007209 */ /* 0x000fc80007810000 */
[----:B------:R-:W-:-:S05]  /*cb60*/  FMNMX.FTZ R0, R199, R0, !PT ;  /* 0x00000000c7007209 */ /* 0x000fca0007810000 */
[----:B------:R-:W0:Y:S02]  /*cb70*/  SHFL.BFLY PT, R153, R0, 0x2, 0x1f ;  /* 0x0c401f0000997f89 */ /* 0x000e2400000e0000 */
[----:B0-----:R-:W-:-:S05]  /*cb80*/  FMNMX.FTZ R0, R0, R153, !PT ;  /* 0x0000009900007209 */ /* 0x001fca0007810000 */
[----:B------:R-:W0:Y:S01]  /*cb90*/  SHFL.BFLY PT, R153, R0, 0x1, 0x1f ;  /* 0x0c201f0000997f89 */ /* 0x000e2200000e0000 */
[----:B------:R-:W-:Y:S02]  /*cba0*/  @P0 LOP3.LUT R18, R18, 0x100, RZ, 0xfc, !PT ;  /* 0x0000010012120812 */ /* 0x000fe400078efcff */
[----:B------:R-:W-:Y:S02]  /*cbb0*/  ISETP.GT.AND P0, PT, R3, 0x41, PT ;  /* 0x000000410300780c */ /* 0x000fe40003f04270 */
[----:B0-----:R-:W-:-:S04]  /*cbc0*/  FMNMX.FTZ R0, R0, R153, !PT ;  /* 0x0000009900007209 */ /* 0x001fc80007810000 */
[----:B------:R-:W-:-:S04]  /*cbd0*/  FSETP.NEU.FTZ.AND P6, PT, R0, -INF , PT ;  /* 0xff8000000000780b */ /* 0x000fc80003fdd000 */
[----:B------:R-:W-:-:S05]  /*cbe0*/  FSEL R153, R0, RZ, P6 ;  /* 0x000000ff00997208 */ /* 0x000fca0003000000 */
[----:B------:R-:W-:Y:S01]  /*cbf0*/  FADD.FTZ R201, -R153, R201 ;  /* 0x000000c999c97221 */ /* 0x000fe20000010100 */
[----:B------:R-:W-:Y:S01]  /*cc00*/  FMUL.FTZ R153, R0, UR37 ;  /* 0x0000002500997c20 */ /* 0x000fe20008410000 */
[----:B------:R-:W-:-:S04]  /*cc10*/  LOP3.LUT R18, R18, 0xfffffdff, RZ, 0xc0, !PT ;  /* 0xfffffdff12127812 */ /* 0x000fc800078ec0ff */
[----:B------:R-:W-:Y:S02]  /*cc20*/  FSEL R153, R153, RZ, P6 ;  /* 0x000000ff99997208 */ /* 0x000fe40003000000 */
[----:B------:R-:W-:-:S03]  /*cc30*/  @P0 LOP3.LUT R18, R18, 0x200, RZ, 0xfc, !PT ;  /* 0x0000020012120812 */ /* 0x000fc600078efcff */
[--C-:B------:R-:W-:Y:S01]  /*cc40*/  FFMA.FTZ R154, R154, UR37, -R153.reuse ;  /* 0x000000259a9a7c23 */ /* 0x100fe20008010899 */
[----:B------:R-:W-:Y:S01]  /*cc50*/  ISETP.GT.AND P1, PT, R3, 0x49, PT ;  /* 0x000000490300780c */ /* 0x000fe20003f24270 */
[--C-:B------:R-:W-:Y:S01]  /*cc60*/  FFMA.FTZ R155, R155, UR37, -R153.reuse ;  /* 0x000000259b9b7c23 */ /* 0x100fe20008010899 */
[C---:B------:R-:W-:Y:S01]  /*cc70*/  ISETP.GT.AND P2, PT, R3.reuse, 0x50, PT ;  /* 0x000000500300780c */ /* 0x040fe20003f44270 */
        /* <DEDUP_REMOVED lines=26> */
[----:B------:R-:W-:-:S02]  /*ce20*/  FFMA.FTZ R220, R199, UR37, -R153 ;  /* 0x00000025c7dc7c23 */ /* 0x000fc40008010899 */
[----:B------:R0:W-:Y:S02]  /*ce30*/  MUFU.EX2 R153, R154 ;  /* 0x0000009a00997308 */ /* 0x0001e40000000800 */
        /* <DEDUP_REMOVED lines=16> */
[----:B------:R-:W-:Y:S02]  /*cf40*/  LOP3.LUT P0, RZ, R18, 0x200, RZ, 0xc0, !PT ;  /* 0x0000020012ff7812 */ /* 0x000fe4000780c0ff */
        /* <DEDUP_REMOVED lines=14> */
[----:B------:R-:W-:-:S04]  /*d030*/  FMNMX.FTZ R154, R196, R154, !PT ;  /* 0x0000009ac49a7209 */ /* 0x000fc80007810000 */
[----:B------:R-:W-:-:S05]  /*d040*/  FMNMX.FTZ R203, R197, R154, !PT ;  /* 0x0000009ac5cb7209 */ /* 0x000fca0007810000 */
[----:B------:R-:W0:Y:S01]  /*d050*/  SHFL.BFLY PT, R154, R203, 0x2, 0x1f ;  /* 0x0c401f00cb9a7f89 */ /* 0x000e2200000e0000 */
[----:B------:R-:W-:Y:S01]  /*d060*/  FMUL.FTZ R178, R201, UR37 ;  /* 0x00000025c9b27c20 */ /* 0x000fe20008410000 */
[----:B------:R-:W-:Y:S08]  /*d070*/  MUFU.EX2 R155, R155 ;  /* 0x0000009b009b7308 */ /* 0x000ff00000000800 */
[----:B------:R-:W2:Y:S01]  /*d080*/  MUFU.EX2 R178, R178 ;  /* 0x000000b200b27308 */ /* 0x000ea20000000800 */
[----:B0-----:R-:W-:-:S05]  /*d090*/  FMNMX.FTZ R203, R203, R154, !PT ;  /* 0x0000009acbcb7209 */ /* 0x001fca0007810000 */
[----:B------:R-:W0:Y:S01]  /*d0a0*/  SHFL.BFLY PT, R219, R203, 0x1, 0x1f ;  /* 0x0c201f00cbdb7f89 */ /* 0x000e2200000e0000 */
[----:B--2---:R-:W-:Y:S01]  /*d0b0*/  FFMA.FTZ R6, R178, R6, R153 ;  /* 0x00000006b2067223 */ /* 0x004fe20000010099 */
[----:B------:R-:W-:-:S03]  /*d0c0*/  F2FP.F16.F32.PACK_AB R153, R155, R153 ;  /* 0x000000999b99723e */ /* 0x000fc600000000ff */
[----:B------:R-:W-:Y:S02]  /*d0d0*/  FADD.FTZ R6, R155, R6 ;  /* 0x000000069b067221 */ /* 0x000fe40000010000 */
[----:B------:R-:W-:Y:S08]  /*d0e0*/  MUFU.EX2 R155, R158 ;  /* 0x0000009e009b7308 */ /* 0x000ff00000000800 */
[----:B------:R-:W-:Y:S08]  /*d0f0*/  MUFU.EX2 R158, R166 ;  /* 0x000000a6009e7308 */ /* 0x000ff00000000800 */
[----:B------:R0:W-:Y:S02]  /*d100*/  MUFU.EX2 R166, R3 ;  /* 0x0000000300a67308 */ /* 0x0001e40000000800 */
[----:B0-----:R-:W-:-:S06]  /*d110*/  FMNMX.FTZ R3, R203, R219, !PT ;  /* 0x000000dbcb037209 */ /* 0x001fcc0007810000 */
[----:B------:R-:W-:Y:S01]  /*d120*/  MUFU.EX2 R199, R167 ;  /* 0x000000a700c77308 */ /* 0x000fe20000000800 */
[----:B------:R-:W-:-:S07]  /*d130*/  FSETP.NEU.FTZ.AND P1, PT, R3, -INF , PT ;  /* 0xff8000000300780b */ /* 0x000fce0003f3d000 */
[----:B------:R0:W-:Y:S08]  /*d140*/  MUFU.EX2 R167, R182 ;  /* 0x000000b600a77308 */ /* 0x0001f00000000800 */
[----:B------:R-:W-:Y:S01]  /*d150*/  MUFU.EX2 R154, R163 ;  /* 0x000000a3009a7308 */ /* 0x000fe20000000800 */
[----:B0-----:R-:W-:-:S07]  /*d160*/  FMUL.FTZ R182, R3, UR37 ;  /* 0x0000002503b67c20 */ /* 0x001fce0008410000 */
[----:B------:R0:W-:Y:S01]  /*d170*/  MUFU.EX2 R163, R174 ;  /* 0x000000ae00a37308 */ /* 0x0001e20000000800 */
[----:B------:R-:W-:Y:S02]  /*d180*/  FSEL R182, R182, RZ, P1 ;  /* 0x000000ffb6b67208 */ /* 0x000fe40000800000 */
[----:B0-----:R-:W-:-:S03]  /*d190*/  FSEL R174, R3, RZ, P1 ;  /* 0x000000ff03ae7208 */ /* 0x001fc60000800000 */
[----:B------:R-:W-:Y:S02]  /*d1a0*/  FFMA.FTZ R152, R152, UR37, -R182 ;  /* 0x0000002598987c23 */ /* 0x000fe400080108b6 */
[----:B------:R-:W-:Y:S01]  /*d1b0*/  FADD.FTZ R174, -R174, R200 ;  /* 0x000000c8aeae7221 */ /* 0x000fe20000010100 */
[----:B------:R-:W-:Y:S01]  /*d1c0*/  MUFU.EX2 R201, R171 ;  /* 0x000000ab00c97308 */ /* 0x000fe20000000800 */
[--C-:B------:R-:W-:Y:S02]  /*d1d0*/  FFMA.FTZ R202, R202, UR37, -R182.reuse ;  /* 0x00000025caca7c23 */ /* 0x100fe400080108b6 */
[----:B------:R-:W-:Y:S01]  /*d1e0*/  FMUL.FTZ R174, R174, UR37 ;  /* 0x00000025aeae7c20 */ /* 0x000fe20008410000 */
[----:B------:R-:W-:-:S04]  /*d1f0*/  FFMA.FTZ R156, R156, UR37, -R182 ;  /* 0x000000259c9c7c23 */ /* 0x000fc800080108b6 */
[----:B------:R-:W-:Y:S08]  /*d200*/  MUFU.EX2 R171, R190 ;  /* 0x000000be00ab7308 */ /* 0x000ff00000000800 */
[----:B------:R-:W-:Y:S08]  /*d210*/  MUFU.EX2 R152, R152 ;  /* 0x0000009800987308 */ /* 0x000ff00000000800 */
[----:B------:R-:W0:Y:S01]  /*d220*/  MUFU.EX2 R190, R174 ;  /* 0x000000ae00be7308 */ /* 0x000e220000000800 */
[--C-:B------:R-:W-:Y:S01]  /*d230*/  FFMA.FTZ R157, R157, UR37, -R182.reuse ;  /* 0x000000259d9d7c23 */ /* 0x100fe200080108b6 */
[----:B------:R-:W-:-:S06]  /*d240*/  FFMA.FTZ R160, R160, UR37, -R182 ;  /* 0x00000025a0a07c23 */ /* 0x000fcc00080108b6 */
[----:B------:R-:W2:Y:S01]  /*d250*/  MUFU.EX2 R202, R202 ;  /* 0x000000ca00ca7308 */ /* 0x000ea20000000800 */
[--C-:B------:R-:W-:Y:S01]  /*d260*/  FFMA.FTZ R161, R161, UR37, -R182.reuse ;  /* 0x00000025a1a17c23 */ /* 0x100fe200080108b6 */
[--C-:B------:R-:W-:Y:S01]  /*d270*/  FFMA.FTZ R164, R164, UR37, -R182.reuse ;  /* 0x00000025a4a47c23 */ /* 0x100fe200080108b6 */
[--C-:B------:R-:W-:Y:S01]  /*d280*/  FFMA.FTZ R165, R165, UR37, -R182.reuse ;  /* 0x00000025a5a57c23 */ /* 0x100fe200080108b6 */
[--C-:B------:R-:W-:Y:S01]  /*d290*/  FFMA.FTZ R168, R168, UR37, -R182.reuse ;  /* 0x00000025a8a87c23 */ /* 0x100fe200080108b6 */
[--C-:B------:R-:W-:Y:S01]  /*d2a0*/  FFMA.FTZ R169, R169, UR37, -R182.reuse ;  /* 0x00000025a9a97c23 */ /* 0x100fe200080108b6 */
[--C-:B------:R-:W-:Y:S02]  /*d2b0*/  FFMA.FTZ R172, R172, UR37, -R182.reuse ;  /* 0x00000025acac7c23 */ /* 0x100fe400080108b6 */
        /* <DEDUP_REMOVED lines=15> */
[----:B0-----:R-:W-:-:S07]  /*d3b0*/  FFMA.FTZ R7, R190, R7, R152 ;  /* 0x00000007be077223 */ /* 0x001fce0000010098 */
[----:B------:R-:W0:Y:S01]  /*d3c0*/  MUFU.EX2 R197, R157 ;  /* 0x0000009d00c57308 */ /* 0x000e220000000800 */
[----:B--2---:R-:W-:-:S07]  /*d3d0*/  FADD.FTZ R7, R202, R7 ;  /* 0x00000007ca077221 */ /* 0x004fce0000010000 */
[----:B------:R-:W2:Y:S08]  /*d3e0*/  MUFU.EX2 R160, R160 ;  /* 0x000000a000a07308 */ /* 0x000eb00000000800 */
[----:B------:R-:W4:Y:S01]  /*d3f0*/  MUFU.EX2 R162, R162 ;  /* 0x000000a200a27308 */ /* 0x000f220000000800 */
[----:B---3--:R-:W-:Y:S01]  /*d400*/  FADD.FTZ R7, R156, R7 ;  /* 0x000000079c077221 */ /* 0x008fe20000010000 */
[----:B------:R-:W-:-:S06]  /*d410*/  FADD.FTZ R6, R155, R6 ;  /* 0x000000069b067221 */ /* 0x000fcc0000010000 */
[----:B------:R-:W3:Y:S01]  /*d420*/  MUFU.EX2 R200, R161 ;  /* 0x000000a100c87308 */ /* 0x000ee20000000800 */
[----:B0-----:R-:W-:Y:S01]  /*d430*/  FADD.FTZ R7, R197, R7 ;  /* 0x00000007c5077221 */ /* 0x001fe20000010000 */
[----:B------:R-:W-:-:S06]  /*d440*/  FADD.FTZ R6, R159, R6 ;  /* 0x000000069f067221 */ /* 0x000fcc0000010000 */
[----:B------:R-:W0:Y:S01]  /*d450*/  MUFU.EX2 R164, R164 ;  /* 0x000000a400a47308 */ /* 0x000e220000000800 */
[----:B--2---:R-:W-:Y:S01]  /*d460*/  FADD.FTZ R7, R160, R7 ;  /* 0x00000007a0077221 */ /* 0x004fe20000010000 */
[----:B----4-:R-:W-:-:S06]  /*d470*/  FADD.FTZ R6, R162, R6 ;  /* 0x00000006a2067221 */ /* 0x010fcc0000010000 */
[----:B------:R-:W2:Y:S01]  /*d480*/  MUFU.EX2 R165, R165 ;  /* 0x000000a500a57308 */ /* 0x000ea20000000800 */
[----:B---3--:R-:W-:Y:S01]  /*d490*/  FADD.FTZ R7, R200, R7 ;  /* 0x00000007c8077221 */ /* 0x008fe20000010000 */
[----:B------:R-:W-:-:S06]  /*d4a0*/  FADD.FTZ R6, R154, R6 ;  /* 0x000000069a067221 */ /* 0x000fcc0000010000 */
[----:B------:R-:W3:Y:S08]  /*d4b0*/  MUFU.EX2 R168, R168 ;  /* 0x000000a800a87308 */ /* 0x000ef00000000800 */
[----:B------:R-:W4:Y:S01]  /*d4c0*/  MUFU.EX2 R170, R170 ;  /* 0x000000aa00aa7308 */ /* 0x000f220000000800 */
[----:B0-----:R-:W-:Y:S01]  /*d4d0*/  FADD.FTZ R7, R164, R7 ;  /* 0x00000007a4077221 */ /* 0x001fe20000010000 */
[----:B------:R-:W-:-:S06]  /*d4e0*/  FADD.FTZ R6, R158, R6 ;  /* 0x000000069e067221 */ /* 0x000fcc0000010000 */
[----:B------:R-:W0:Y:S01]  /*d4f0*/  MUFU.EX2 R169, R169 ;  /* 0x000000a900a97308 */ /* 0x000e220000000800 */
[----:B--2---:R-:W-:Y:S01]  /*d500*/  FADD.FTZ R7, R165, R7 ;  /* 0x00000007a5077221 */ /* 0x004fe20000010000 */
[----:B------:R-:W-:-:S06]  /*d510*/  IMAD.U32 R161, RZ, RZ, UR41 ;  /* 0x00000029ffa17e24 */ /* 0x000fcc000f8e00ff */
[----:B------:R-:W2:Y:S01]  /*d520*/  MUFU.EX2 R172, R172 ;  /* 0x000000ac00ac7308 */ /* 0x000ea20000000800 */
[----:B------:R-:W-:Y:S01]  /*d530*/  FADD.FTZ R6, R199, R6 ;  /* 0x00000006c7067221 */ /* 0x000fe20000010000 */
[----:B------:R-:W-:Y:S01]  /*d540*/  IADD3 R157, R13, 0x22840, RZ ;  /* 0x000228400d9d7810 */ /* 0x000fe20007ffe0ff */
[----:B---3--:R-:W-:-:S05]  /*d550*/  FADD.FTZ R7, R168, R7 ;  /* 0x00000007a8077221 */ /* 0x008fca0000010000 */
[----:B------:R-:W3:Y:S01]  /*d560*/  MUFU.EX2 R173, R173 ;  /* 0x000000ad00ad7308 */ /* 0x000ee20000000800 */
[----:B----4-:R-:W-:Y:S01]  /*d570*/  FADD.FTZ R6, R170, R6 ;  /* 0x00000006aa067221 */ /* 0x010fe20000010000 */
[----:B------:R-:W-:-:S06]  /*d580*/  PRMT R157, R161, 0x654, R157 ;  /* 0x00000654a19d7816 */ /* 0x000fcc000000009d */
[----:B------:R-:W4:Y:S01]  /*d590*/  MUFU.EX2 R175, R175 ;  /* 0x000000af00af7308 */ /* 0x000f220000000800 */
[----:B0-----:R-:W-:Y:S01]  /*d5a0*/  FADD.FTZ R7, R169, R7 ;  /* 0x00000007a9077221 */ /* 0x001fe20000010000 */
[----:B------:R-:W-:Y:S01]  /*d5b0*/  FADD.FTZ R6, R201, R6 ;  /* 0x00000006c9067221 */ /* 0x000fe20000010000 */
[----:B------:R0:W-:Y:S05]  /*d5c0*/  SYNCS.ARRIVE.TRANS64.RED.A1T0 RZ, [R157+URZ], RZ ;  /* 0x000000ff9dff79a7 */ /* 0x0001ea000810043f */
[----:B------:R-:W5:Y:S01]  /*d5d0*/  MUFU.EX2 R176, R176 ;  /* 0x000000b000b07308 */ /* 0x000f620000000800 */
[----:B0-----:R-:W-:-:S07]  /*d5e0*/  F2FP.F16.F32.PACK_AB R157, R154, R162 ;  /* 0x000000a29a9d723e */ /* 0x001fce00000000ff */
[----:B------:R-:W0:Y:S01]  /*d5f0*/  MUFU.EX2 R177, R177 ;  /* 0x000000b100b17308 */ /* 0x000e220000000800 */
[----:B--2---:R-:W-:Y:S01]  /*d600*/  FADD.FTZ R162, R172, R7 ;  /* 0x00000007aca27221 */ /* 0x004fe20000010000 */
[----:B------:R-:W-:-:S06]  /*d610*/  FADD.FTZ R7, R163, R6 ;  /* 0x00000006a3077221 */ /* 0x000fcc0000010000 */
[----:B------:R-:W2:Y:S01]  /*d620*/  MUFU.EX2 R179, R179 ;  /* 0x000000b300b37308 */ /* 0x000ea20000000800 */
[----:B---3--:R-:W-:Y:S01]  /*d630*/  FADD.FTZ R6, R173, R162 ;  /* 0x000000a2ad067221 */ /* 0x008fe20000010000 */
[----:B----4-:R-:W-:-:S06]  /*d640*/  FADD.FTZ R7, R175, R7 ;  /* 0x00000007af077221 */ /* 0x010fcc0000010000 */
[----:B------:R-:W3:Y:S01]  /*d650*/  MUFU.EX2 R180, R180 ;  /* 0x000000b400b47308 */ /* 0x000ee20000000800 */
[----:B-----5:R-:W-:Y:S01]  /*d660*/  FADD.FTZ R6, R176, R6 ;  /* 0x00000006b0067221 */ /* 0x020fe20000010000 */
[----:B------:R-:W-:-:S06]  /*d670*/  FADD.FTZ R7, R166, R7 ;  /* 0x00000007a6077221 */ /* 0x000fcc0000010000 */
[----:B------:R-:W4:Y:S08]  /*d680*/  MUFU.EX2 R181, R181 ;  /* 0x000000b500b57308 */ /* 0x000f300000000800 */
[----:B------:R-:W5:Y:S01]  /*d690*/  MUFU.EX2 R183, R183 ;  /* 0x000000b700b77308 */ /* 0x000f620000000800 */
[----:B0-----:R-:W-:Y:S01]  /*d6a0*/  FADD.FTZ R6, R177, R6 ;  /* 0x00000006b1067221 */ /* 0x001fe20000010000 */
[----:B--2---:R-:W-:-:S06]  /*d6b0*/  FADD.FTZ R7, R179, R7 ;  /* 0x00000007b3077221 */ /* 0x004fcc0000010000 */
[----:B------:R-:W0:Y:S01]  /*d6c0*/  MUFU.EX2 R184, R184 ;  /* 0x000000b800b87308 */ /* 0x000e220000000800 */
[----:B------:R-:W-:-:S07]  /*d6d0*/  F2FP.F16.F32.PACK_AB R161, R201, R170 ;  /* 0x000000aac9a1723e */ /* 0x000fce00000000ff */
[----:B------:R-:W2:Y:S01]  /*d6e0*/  MUFU.EX2 R186, R186 ;  /* 0x000000ba00ba7308 */ /* 0x000ea20000000800 */
[----:B---3--:R-:W-:Y:S01]  /*d6f0*/  FADD.FTZ R6, R180, R6 ;  /* 0x00000006b4067221 */ /* 0x008fe20000010000 */
[----:B------:R-:W-:-:S06]  /*d700*/  FADD.FTZ R7, R167, R7 ;  /* 0x00000007a7077221 */ /* 0x000fcc0000010000 */
[----:B------:R-:W3:Y:S08]  /*d710*/  MUFU.EX2 R185, R185 ;  /* 0x000000b900b97308 */ /* 0x000ef00000000800 */
[----:B------:R-:W1:Y:S01]  /*d720*/  MUFU.EX2 R187, R187 ;  /* 0x000000bb00bb7308 */ /* 0x000e620000000800 */
[----:B----4-:R-:W-:Y:S01]  /*d730*/  FADD.FTZ R6, R181, R6 ;  /* 0x00000006b5067221 */ /* 0x010fe20000010000 */
[----:B-----5:R-:W-:-:S06]  /*d740*/  FADD.FTZ R7, R183, R7 ;  /* 0x00000007b7077221 */ /* 0x020fcc0000010000 */
[----:B------:R-:W4:Y:S01]  /*d750*/  MUFU.EX2 R170, R188 ;  /* 0x000000bc00aa7308 */ /* 0x000f220000000800 */
[----:B------:R-:W-:Y:S01]  /*d760*/  F2FP.F16.F32.PACK_AB R162, R173, R172 ;  /* 0x000000acada2723e */ /* 0x000fe200000000ff */
[----:B0-----:R-:W-:-:S06]  /*d770*/  FADD.FTZ R6, R184, R6 ;  /* 0x00000006b8067221 */ /* 0x001fcc0000010000 */
[----:B------:R-:W0:Y:S01]  /*d780*/  MUFU.EX2 R189, R189 ;  /* 0x000000bd00bd7308 */ /* 0x000e220000000800 */
[----:B--2---:R-:W-:-:S07]  /*d790*/  FADD.FTZ R7, R186, R7 ;  /* 0x00000007ba077221 */ /* 0x004fce0000010000 */
[----:B------:R-:W2:Y:S01]  /*d7a0*/  MUFU.EX2 R191, R191 ;  /* 0x000000bf00bf7308 */ /* 0x000ea20000000800 */
[----:B---3--:R-:W-:Y:S01]  /*d7b0*/  FADD.FTZ R6, R185, R6 ;  /* 0x00000006b9067221 */ /* 0x008fe20000010000 */
[----:B-1----:R-:W-:-:S06]  /*d7c0*/  FADD.FTZ R7, R187, R7 ;  /* 0x00000007bb077221 */ /* 0x002fcc0000010000 */
[----:B------:R-:W1:Y:S08]  /*d7d0*/  MUFU.EX2 R172, R192 ;  /* 0x000000c000ac7308 */ /* 0x000e700000000800 */
[----:B------:R-:W3:Y:S01]  /*d7e0*/  MUFU.EX2 R194, R194 ;  /* 0x000000c200c27308 */ /* 0x000ee20000000800 */
[----:B----4-:R-:W-:Y:S01]  /*d7f0*/  FADD.FTZ R6, R170, R6 ;  /* 0x00000006aa067221 */ /* 0x010fe20000010000 */
[----:B------:R-:W-:-:S06]  /*d800*/  FADD.FTZ R7, R171, R7 ;  /* 0x00000007ab077221 */ /* 0x000fcc0000010000 */
[----:B------:R-:W4:Y:S01]  /*d810*/  MUFU.EX2 R193, R193 ;  /* 0x000000c100c17308 */ /* 0x000f220000000800 */
[----:B------:R-:W-:-:S07]  /*d820*/  F2FP.F16.F32.PACK_AB R163, R175, R163 ;  /* 0x000000a3afa3723e */ /* 0x000fce00000000ff */
[----:B------:R-:W5:Y:S01]  /*d830*/  MUFU.EX2 R195, R195 ;  /* 0x000000c300c37308 */ /* 0x000f620000000800 */
[----:B0-----:R-:W-:Y:S01]  /*d840*/  FADD.FTZ R6, R189, R6 ;  /* 0x00000006bd067221 */ /* 0x001fe20000010000 */
[----:B--2---:R-:W-:-:S06]  /*d850*/  FADD.FTZ R7, R191, R7 ;  /* 0x00000007bf077221 */ /* 0x004fcc0000010000 */
[----:B------:R-:W0:Y:S01]  /*d860*/  MUFU.EX2 R174, R196 ;  /* 0x000000c400ae7308 */ /* 0x000e220000000800 */
[----:B------:R-:W-:-:S07]  /*d870*/  LOP3.LUT P0, RZ, R18, 0x100, RZ, 0xc0, !PT ;  /* 0x0000010012ff7812 */ /* 0x000fce000780c0ff */
[----:B------:R-:W2:Y:S01]  /*d880*/  MUFU.EX2 R198, R198 ;  /* 0x000000c600c67308 */ /* 0x000ea20000000800 */
[----:B-1----:R-:W-:Y:S01]  /*d890*/  FADD.FTZ R6, R172, R6 ;  /* 0x00000006ac067221 */ /* 0x002fe20000010000 */
[----:B---3--:R-:W-:-:S06]  /*d8a0*/  FADD.FTZ R7, R194, R7 ;  /* 0x00000007c2077221 */ /* 0x008fcc0000010000 */
[----:B------:R-:W1:Y:S01]  /*d8b0*/  MUFU.EX2 R175, R220 ;  /* 0x000000dc00af7308 */ /* 0x000e620000000800 */
[----:B----4-:R-:W-:-:S07]  /*d8c0*/  FADD.FTZ R6, R193, R6 ;  /* 0x00000006c1067221 */ /* 0x010fce0000010000 */
[----:B------:R-:W3:Y:S01]  /*d8d0*/  MUFU.EX2 R182, R182 ;  /* 0x000000b600b67308 */ /* 0x000ee20000000800 */
[----:B-----5:R-:W-:Y:S01]  /*d8e0*/  FADD.FTZ R173, R195, R7 ;  /* 0x00000007c3ad7221 */ /* 0x020fe20000010000 */
[----:B0-----:R-:W-:Y:S01]  /*d8f0*/  FADD.FTZ R7, R174, R6 ;  /* 0x00000006ae077221 */ /* 0x001fe20000010000 */
[----:B------:R-:W-:Y:S02]  /*d900*/  F2FP.F16.F32.PACK_AB R155, R159, R155 ;  /* 0x0000009b9f9b723e */ /* 0x000fe400000000ff */
[----:B--2---:R-:W-:Y:S01]  /*d910*/  FADD.FTZ R6, R198, R173 ;  /* 0x000000adc6067221 */ /* 0x004fe20000010000 */
[----:B------:R-:W-:Y:S02]  /*d920*/  F2FP.F16.F32.PACK_AB R159, R199, R158 ;  /* 0x0000009ec79f723e */ /* 0x000fe400000000ff */
[----:B------:R-:W-:Y:S01]  /*d930*/  F2FP.F16.F32.PACK_AB R154, R197, R156 ;  /* 0x0000009cc59a723e */ /* 0x000fe200000000ff */
[----:B-1----:R-:W-:Y:S01]  /*d940*/  FADD.FTZ R6, R175, R6 ;  /* 0x00000006af067221 */ /* 0x002fe20000010000 */
[----:B------:R-:W-:-:S02]  /*d950*/  F2FP.F16.F32.PACK_AB R156, R200, R160 ;  /* 0x000000a0c89c723e */ /* 0x000fc400000000ff */
[----:B------:R-:W-:Y:S01]  /*d960*/  F2FP.F16.F32.PACK_AB R158, R165, R164 ;  /* 0x000000a4a59e723e */ /* 0x000fe200000000ff */
[----:B------:R-:W-:Y:S01]  /*d970*/  FMUL.FTZ R24, R24, R190 ;  /* 0x000000be18187220 */ /* 0x000fe20000410000 */
[----:B------:R-:W-:Y:S01]  /*d980*/  F2FP.F16.F32.PACK_AB R160, R169, R168 ;  /* 0x000000a8a9a0723e */ /* 0x000fe200000000ff */
[----:B------:R-:W-:Y:S01]  /*d990*/  FMUL.FTZ R25, R25, R190 ;  /* 0x000000be19197220 */ /* 0x000fe20000410000 */
[----:B------:R-:W-:Y:S01]  /*d9a0*/  F2FP.F16.F32.PACK_AB R165, R179, R166 ;  /* 0x000000a6b3a5723e */ /* 0x000fe200000000ff */
[----:B---3--:R-:W-:Y:S01]  /*d9b0*/  FADD.FTZ R7, R182, R7 ;  /* 0x00000007b6077221 */ /* 0x008fe20000010000 */
[----:B------:R-:W-:Y:S01]  /*d9c0*/  F2FP.F16.F32.PACK_AB R152, R202, R152 ;  /* 0x00000098ca98723e */ /* 0x000fe200000000ff */
[----:B------:R-:W-:Y:S01]  /*d9d0*/  FMUL.FTZ R28, R28, R190 ;  /* 0x000000be1c1c7220 */ /* 0x000fe20000410000 */
[----:B------:R-:W-:Y:S01]  /*d9e0*/  F2FP.F16.F32.PACK_AB R164, R177, R176 ;  /* 0x000000b0b1a4723e */ /* 0x000fe200000000ff */
[----:B------:R-:W-:Y:S01]  /*d9f0*/  FMUL.FTZ R29, R29, R190 ;  /* 0x000000be1d1d7220 */ /* 0x000fe20000410000 */
[----:B------:R-:W-:Y:S01]  /*da00*/  F2FP.F16.F32.PACK_AB R166, R181, R180 ;  /* 0x000000b4b5a6723e */ /* 0x000fe200000000ff */
[-C--:B------:R-:W-:Y:S01]  /*da10*/  FMUL.FTZ R32, R32, R190.reuse ;  /* 0x000000be20207220 */ /* 0x080fe20000410000 */
[----:B------:R-:W-:Y:S01]  /*da20*/  F2FP.F16.F32.PACK_AB R167, R183, R167 ;  /* 0x000000a7b7a7723e */ /* 0x000fe200000000ff */
[----:B------:R-:W-:Y:S01]  /*da30*/  FMUL.FTZ R33, R33, R190 ;  /* 0x000000be21217220 */ /* 0x000fe20000410000 */
        /* <DEDUP_REMOVED lines=132> */
.L_x_14383:
[----:B------:R0:W1:Y:S01]  /*e280*/  SYNCS.PHASECHK.TRANS64.TRYWAIT P1, [R13+URZ+0x22850], R14 ;  /* 0x0228500e0d0075a7 */ /* 0x000062000802017f */
[----:B------:R-:W-:Y:S05]  /*e290*/  @!P0 BRA `(.L_x_14384) ;  /* 0x0000000000048947 */ /* 0x000fea0003800000 */
[----:B------:R-:W-:Y:S01]  /*e2a0*/  BPT.TRAP 0x1 ;  /* 0x000000040000795c */ /* 0x000fe20000300000 */
.L_x_14384:
[----:B------:R-:W-:Y:S04]  /*e2b0*/  BSSY B0, `(.L_x_14385) ;  /* 0x0000004000007945 */ /* 0x000fe80003800000 */
[----:B-1----:R-:W-:Y:S05]  /*e2c0*/  @P1 BRA `(.L_x_14386) ;  /* 0x0000000000081947 */ /* 0x002fea0003800000 */
[----:B------:R-:W1:Y:S02]  /*e2d0*/  SYNCS.PHASECHK.TRANS64.TRYWAIT P1, [R13+URZ+0x22850], R14 ;  /* 0x0228500e0d0075a7 */ /* 0x000e64000802017f */
[----:B-1----:R-:W-:Y:S05]  /*e2e0*/  @!P1 BRA `(.L_x_14387) ;  /* 0x0000010c00549947 */ /* 0x002fea0003800000 */
.L_x_14386:
[----:B------:R-:W-:Y:S05]  /*e2f0*/  BSYNC B0 ;  /* 0x0000000000007941 */ /* 0x000fea0003800000 */
.L_x_14385:
[----:B------:R-:W2:Y:S01]  /*e300*/  S2R R178, SR_TID.X ;  /* 0x0000000000b27919 */ /* 0x000ea20000002100 */
[----:B------:R-:W-:Y:S05]  /*e310*/  WARPSYNC.ALL ;  /* 0x0000000000007948 */ /* 0x000fea0003800000 */
[----:B------:R-:W-:Y:S02]  /*e320*/  IMAD.MOV.U32 R176, RZ, RZ, 0xc00 ;  /* 0x00000c00ffb07424 */ /* 0x000fe400078e00ff */
[----:B------:R-:W-:Y:S02]  /*e330*/  IMAD.MOV.U32 R177, RZ, RZ, 0x40000040 ;  /* 0x40000040ffb17424 */ /* 0x000fe400078e00ff */
[----:B------:R-:W-:-:S03]  /*e340*/  IMAD R176, R23, R176, UR38 ;  /* 0x0000002617b07e24 */ /* 0x000fc6000f8e02b0 */
[----:B------:R-:W-:Y:S01]  /*e350*/  R2UR UR7, R177 ;  /* 0x00000000b10772ca */ /* 0x000fe200000e0000 */
[----:B------:R-:W-:Y:S01]  /*e360*/  IMAD.MOV.U32 R177, RZ, RZ, 0x40000040 ;  /* 0x40000040ffb17424 */ /* 0x000fe200078e00ff */
[----:B------:R-:W-:Y:S02]  /*e370*/  R2UR UR6, R176 ;  /* 0x00000000b00672ca */ /* 0x000fe400000e0000 */
[----:B--2---:R-:W-:-:S05]  /*e380*/  SHF.R.U32.HI R178, RZ, 0x7, R178 ;  /* 0x00000007ffb27819 */ /* 0x004fca00000116b2 */
[----:B01----:R-:W-:-:S05]  /*e390*/  VIADD R14, R178, 0x8 ;  /* 0x00000008b20e7836 */ /* 0x003fca0000000000 */
[----:B------:R0:W-:Y:S06]  /*e3a0*/  BAR.SYNC.DEFER_BLOCKING R14, 0x100 ;  /* 0x0004000e0000751d */ /* 0x0001ec0000010000 */
[----:B------:R-:W-:-:S06]  /*e3b0*/  WARPGROUP.ARRIVE ;  /* 0x00000000000079c5 */ /* 0x000fcc0000000000 */
[----:B------:R-:W-:Y:S03]  /*e3c0*/  HGMMA.64x256x16.F32 R24, R152, gdesc[UR4].tnspB, R24, gsb0 ;  /* 0x43e0000498187df0 */ /* 0x000fe60008000818 */
[----:B------:R-:W-:Y:S02]  /*e3d0*/  WARPGROUP.DEPBAR.LE gsb0, 0x0 ;  /* 0x00008000000079c5 */ /* 0x000fe40000010000 */
[----:B------:R-:W-:Y:S01]  /*e3e0*/  VIADD R152, R176, 0x80 ;  /* 0x00000080b0987836 */ /* 0x000fe20000000000 */
[----:B------:R-:W-:Y:S01]  /*e3f0*/  WARPGROUP.ARRIVE ;  /* 0x00000000000079c5 */ /* 0x000fe20000000000 */
[----:B------:R-:W-:-:S03]  /*e400*/  IMAD.MOV.U32 R153, RZ, RZ, 0x40000040 ;  /* 0x40000040ff997424 */ /* 0x000fc600078e00ff */
[----:B------:R-:W-:Y:S01]  /*e410*/  R2UR UR6, R152 ;  /* 0x00000000980672ca */ /* 0x000fe200000e0000 */
[----:B------:R-:W-:Y:S01]  /*e420*/  VIADD R152, R176, 0x100 ;  /* 0x00000100b0987836 */ /* 0x000fe20000000000 */
[----:B------:R-:W-:Y:S01]  /*e430*/  R2UR UR7, R153 ;  /* 0x00000000990772ca */ /* 0x000fe200000e0000 */
[----:B------:R-:W-:-:S15]  /*e440*/  IMAD.MOV.U32 R153, RZ, RZ, 0x40000040 ;  /* 0x40000040ff997424 */ /* 0x000fde00078e00ff */
[----:B------:R-:W-:Y:S01]  /*e450*/  HGMMA.64x256x16.F32 R24, R156, gdesc[UR4].tnspB, R24, gsb0 ;  /* 0x43e000049c187df0 */ /* 0x000fe20008000818 */
[----:B------:R-:W-:Y:S01]  /*e460*/  R2UR UR6, R152 ;  /* 0x00000000980672ca */ /* 0x000fe200000e0000 */
[----:B------:R-:W-:Y:S01]  /*e470*/  VIADD R152, R176, 0x180 ;  /* 0x00000180b0987836 */ /* 0x000fe20000000000 */
[----:B------:R-:W-:Y:S01]  /*e480*/  R2UR UR7, R153 ;  /* 0x00000000990772ca */ /* 0x000fe200000e0000 */
[----:B------:R-:W-:Y:S01]  /*e490*/  IMAD.MOV.U32 R153, RZ, RZ, 0x40000040 ;  /* 0x40000040ff997424 */ /* 0x000fe200078e00ff */
[----:B------:R-:W-:Y:S02]  /*e4a0*/  WARPGROUP.DEPBAR.LE gsb0, 0x0 ;  /* 0x00008000000079c5 */ /* 0x000fe40000010000 */
[----:B------:R-:W-:-:S15]  /*e4b0*/  WARPGROUP.ARRIVE ;  /* 0x00000000000079c5 */ /* 0x000fde0000000000 */
[----:B------:R-:W-:-:S06]  /*e4c0*/  NOP ;  /* 0x0000000000007918 */ /* 0x000fcc0000000000 */
[----:B------:R-:W-:Y:S01]  /*e4d0*/  HGMMA.64x256x16.F32 R24, R160, gdesc[UR4].tnspB, R24, gsb0 ;  /* 0x43e00004a0187df0 */ /* 0x000fe20008000818 */
[----:B------:R-:W-:Y:S02]  /*e4e0*/  R2UR UR6, R152 ;  /* 0x00000000980672ca */ /* 0x000fe400000e0000 */
[----:B------:R-:W-:Y:S01]  /*e4f0*/  R2UR UR7, R153 ;  /* 0x00000000990772ca */ /* 0x000fe200000e0000 */
[----:B------:R-:W-:Y:S01]  /*e500*/  IMAD.MOV.U32 R153, RZ, RZ, 0x40000040 ;  /* 0x40000040ff997424 */ /* 0x000fe200078e00ff */
[C---:B------:R-:W-:Y:S01]  /*e510*/  IADD3 R152, R176.reuse, 0x200, RZ ;  /* 0x00000200b0987810 */ /* 0x040fe20007ffe0ff */
        /* <DEDUP_REMOVED lines=20> */
.L_x_14388:
[----:B------:R-:W2:Y:S01]  /*e660*/  LDL R152, [R1] ;  /* 0x0000000001987983 */ /* 0x000ea20000100800 */
[----:B------:R-:W-:Y:S02]  /*e670*/  VIADD R13, R13, 0x22860 ;  /* 0x000228600d0d7836 */ /* 0x000fe40000000000 */
[----:B------:R-:W-:Y:S02]  /*e680*/  IMAD.U32 R14, RZ, RZ, UR41 ;  /* 0x00000029ff0e7e24 */ /* 0x000fe4000f8e00ff */
[----:B------:R-:W-:Y:S02]  /*e690*/  IMAD.MOV.U32 R201, RZ, RZ, R0 ;  /* 0x000000ffffc97224 */ /* 0x000fe400078e0000 */
[----:B------:R-:W-:Y:S01]  /*e6a0*/  IMAD.MOV.U32 R200, RZ, RZ, R3 ;  /* 0x000000ffffc87224 */ /* 0x000fe200078e0003 */
[----:B------:R-:W-:-:S04]  /*e6b0*/  PRMT R13, R14, 0x654, R13 ;  /* 0x000006540e0d7816 */ /* 0x000fc8000000000d */
[----:B------:R0:W-:Y:S01]  /*e6c0*/  SYNCS.ARRIVE.TRANS64.RED.A1T0 RZ, [R13+URZ], RZ ;  /* 0x000000ff0dff79a7 */ /* 0x0001e2000810043f */
[C---:B--2---:R-:W-:Y:S01]  /*e6d0*/  ISETP.GT.AND P1, PT, R12.reuse, R152, PT ;  /* 0x000000980c00720c */ /* 0x044fe20003f24270 */
[----:B------:R-:W-:-:S12]  /*e6e0*/  VIADD R12, R12, 0xffffffff ;  /* 0xffffffff0c0c7836 */ /* 0x000fd80000000000 */
[----:B0-----:R-:W-:Y:S05]  /*e6f0*/  @P1 BRA `(.L_x_14389) ;  /* 0xffffffd800441947 */ /* 0x001fea000383ffff */
.L_x_14377:
[----:B------:R-:W2:Y:S02]  /*e700*/  LDL R13, [R1+0x10] ;  /* 0x00001000010d7983 */ /* 0x000ea40000100800 */
[----:B--2---:R-:W-:-:S13]  /*e710*/  ISETP.GE.AND P1, PT, R12, R13, PT ;  /* 0x0000000d0c00720c */ /* 0x004fda0003f26270 */
[----:B------:R-:W-:Y:S05]  /*e720*/  @!P1 BRA `(.L_x_14390) ;  /* 0x0000001c00d09947 */ /* 0x000fea0003800000 */
[----:B------:R-:W-:Y:S02]  /*e730*/  IMAD.MOV.U32 R201, RZ, RZ, R0 ;  /* 0x000000ffffc97224 */ /* 0x000fe400078e0000 */
[----:B------:R-:W-:-:S07]  /*e740*/  IMAD.MOV.U32 R200, RZ, RZ, R3 ;  /* 0x000000ffffc87224 */ /* 0x000fce00078e0003 */
.L_x_14402:
[----:B------:R-:W-:Y:S01]  /*e750*/  IADD3 R23, R23, 0x1, RZ ;  /* 0x0000000117177810 */ /* 0x000fe20007ffe0ff */
[----:B------:R-:W-:Y:S05]  /*e760*/  YIELD ;  /* 0x0000000000007946 */ /* 0x000fea0003800000 */
[----:B------:R-:W-:-:S04]  /*e770*/  ISETP.NE.AND P1, PT, R23, 0x2, PT ;  /* 0x000000021700780c */ /* 0x000fc80003f25270 */
[----:B------:R-:W-:Y:S02]  /*e780*/  SEL R0, RZ, 0x1, P1 ;  /* 0x00000001ff007807 */ /* 0x000fe40000800000 */
[----:B------:R-:W-:Y:S02]  /*e790*/  SEL R23, R23, RZ, P1 ;  /* 0x000000ff17177207 */ /* 0x000fe40000800000 */
[----:B------:R-:W-:Y:S01]  /*e7a0*/  LOP3.LUT R208, R208, R0, RZ, 0x3c, !PT ;  /* 0x00000000d0d07212 */ /* 0x000fe200078e3cff */
[----:B--2---:R-:W-:Y:S06]  /*e7b0*/  @!P0 BRA `(.L_x_14391) ;  /* 0x0000000000048947 */ /* 0x004fec0003800000 */
[----:B------:R-:W-:Y:S01]  /*e7c0*/  BPT.TRAP 0x1 ;  /* 0x000000040000795c */ /* 0x000fe20000300000 */
.L_x_14391:
[----:B------:R-:W-:Y:S01]  /*e7d0*/  IMAD R13, R23, 0x8, R22 ;  /* 0x00000008170d7824 */ /* 0x000fe200078e0216 */
[----:B------:R-:W-:-:S04]  /*e7e0*/  SHF.L.U32 R14, R208, 0x1f, RZ ;  /* 0x0000001fd00e7819 */ /* 0x000fc800000006ff */
[----:B------:R0:W1:Y:S01]  /*e7f0*/  SYNCS.PHASECHK.TRANS64.TRYWAIT P1, [R13+URZ+0x22830], R14 ;  /* 0x0228300e0d0075a7 */ /* 0x000062000802017f */
[----:B------:R-:W-:Y:S05]  /*e800*/  @!P0 BRA `(.L_x_14392) ;  /* 0x0000000000048947 */ /* 0x000fea0003800000 */
[----:B------:R-:W-:Y:S01]  /*e810*/  BPT.TRAP 0x1 ;  /* 0x000000040000795c */ /* 0x000fe20000300000 */
.L_x_14392:
[----:B------:R-:W-:Y:S02]  /*e820*/  IMAD R156, R23, 0x300, R221 ;  /* 0x00000300179c7824 */ /* 0x000fe400078e02dd */
[----:B------:R-:W-:Y:S01]  /*e830*/  IMAD.MOV.U32 R157, RZ, RZ, 0x40000040 ;  /* 0x40000040ff9d7424 */ /* 0x000fe200078e00ff */
[----:B-1----:R-:W-:Y:S06]  /*e840*/  @P1 BRA `(.L_x_14393) ;  /* 0x0000000000081947 */ /* 0x002fec0003800000 */
[----:B------:R-:W1:Y:S02]  /*e850*/  SYNCS.PHASECHK.TRANS64.TRYWAIT P1, [R13+URZ+0x22830], R14 ;  /* 0x0228300e0d0075a7 */ /* 0x000e64000802017f */
[----:B-1----:R-:W-:Y:S05]  /*e860*/  @!P1 BRA `(.L_x_14394) ;  /* 0x0000010800089947 */ /* 0x002fea0003800000 */
.L_x_14393:
        /* <DEDUP_REMOVED lines=41> */
.L_x_14395:
        /* <DEDUP_REMOVED lines=28> */
[----:B---3--:R-:W-:-:S05]  /*ecc0*/  FMNMX.FTZ R3, R3, R0, !PT ;  /* 0x0000000003037209 */ /* 0x008fca0007810000 */
        /* <DEDUP_REMOVED lines=25> */
[----:B------:R-:W4:Y:S01]  /*ee60*/  MUFU.EX2 R153, R153 ;  /* 0x0000009900997308 */ /* 0x000f220000000800 */
[--C-:B------:R-:W-:Y:S01]  /*ee70*/  FFMA.FTZ R192, R192, UR37, -R0.reuse ;  /* 0x00000025c0c07c23 */ /* 0x100fe20008010800 */
[--C-:B------:R-:W-:Y:S01]  /*ee80*/  FFMA.FTZ R193, R193, UR37, -R0.reuse ;  /* 0x00000025c1c17c23 */ /* 0x100fe20008010800 */
[--C-:B------:R-:W-:Y:S01]  /*ee90*/  FFMA.FTZ R196, R196, UR37, -R0.reuse ;  /* 0x00000025c4c47c23 */ /* 0x100fe20008010800 */
[----:B------:R-:W-:-:S04]  /*eea0*/  FFMA.FTZ R197, R197, UR37, -R0 ;  /* 0x00000025c5c57c23 */ /* 0x000fc80008010800 */
        /* <DEDUP_REMOVED lines=16> */
[----:B------:R-:W-:Y:S01]  /*efb0*/  MUFU.EX2 R219, R164 ;  /* 0x000000a400db7308 */ /* 0x000fe20000000800 */
[----:B-----5:R-:W-:Y:S01]  /*efc0*/  FADD.FTZ R0, R156, R0 ;  /* 0x000000009c007221 */ /* 0x020fe20000010000 */
        /* <DEDUP_REMOVED lines=8> */
[----:B------:R-:W-:Y:S01]  /*f050*/  FMNMX.FTZ R0, R154, R201, !PT ;  /* 0x000000c99a007209 */ /* 0x000fe20007810000 */
[----:B------:R-:W-:Y:S01]  /*f060*/  FMUL.FTZ R57, R57, R172 ;  /* 0x000000ac39397220 */ /* 0x000fe20000410000 */
[----:B------:R-:W-:Y:S01]  /*f070*/  F2FP.F16.F32.PACK_AB R202, R157, R156 ;  /* 0x0000009c9dca723e */ /* 0x000fe200000000ff */
[----:B------:R-:W-:Y:S01]  /*f080*/  FMUL.FTZ R60, R60, R172 ;  /* 0x000000ac3c3c7220 */ /* 0x000fe20000410000 */
[----:B------:R-:W-:Y:S01]  /*f090*/  FMNMX.FTZ R0, R155, R0, !PT ;  /* 0x000000009b007209 */ /* 0x000fe20007810000 */
[-C--:B------:R-:W-:Y:S01]  /*f0a0*/  FMUL.FTZ R61, R61, R172.reuse ;  /* 0x000000ac3d3d7220 */ /* 0x080fe20000410000 */
[----:B------:R3:W-:Y:S01]  /*f0b0*/  MUFU.EX2 R156, R169 ;  /* 0x000000a9009c7308 */ /* 0x0007e20000000800 */
        /* <DEDUP_REMOVED lines=69> */
[----:B------:R-:W-:-:S02]  /*f510*/  FMNMX.FTZ R0, R191, R0, !PT ;  /* 0x00000000bf007209 */ /* 0x000fc40007810000 */
[----:B------:R-:W-:Y:S02]  /*f520*/  MUFU.EX2 R185, R185 ;  /* 0x000000b900b97308 */ /* 0x000fe40000000800 */
[----:B------:R-:W-:-:S04]  /*f530*/  FMNMX.FTZ R0, R194, R0, !PT ;  /* 0x00000000c2007209 */ /* 0x000fc80007810000 */
[----:B------:R-:W-:Y:S02]  /*f540*/  FMNMX.FTZ R0, R195, R0, !PT ;  /* 0x00000000c3007209 */ /* 0x000fe40007810000 */
[----:B------:R-:W-:Y:S02]  /*f550*/  MUFU.EX2 R188, R188 ;  /* 0x000000bc00bc7308 */ /* 0x000fe40000000800 */
[----:B------:R-:W-:-:S04]  /*f560*/  FMNMX.FTZ R0, R198, R0, !PT ;  /* 0x00000000c6007209 */ /* 0x000fc80007810000 */
[----:B------:R-:W-:Y:S02]  /*f570*/  FMNMX.FTZ R0, R199, R0, !PT ;  /* 0x00000000c7007209 */ /* 0x000fe40007810000 */
[----:B------:R-:W-:Y:S03]  /*f580*/  MUFU.EX2 R189, R189 ;  /* 0x000000bd00bd7308 */ /* 0x000fe60000000800 */
[----:B------:R-:W5:Y:S05]  /*f590*/  SHFL.BFLY PT, R152, R0, 0x2, 0x1f ;  /* 0x0c401f0000987f89 */ /* 0x000f6a00000e0000 */
[----:B------:R-:W-:Y:S08]  /*f5a0*/  MUFU.EX2 R168, R192 ;  /* 0x000000c000a87308 */ /* 0x000ff00000000800 */
[----:B------:R-:W-:Y:S08]  /*f5b0*/  MUFU.EX2 R193, R193 ;  /* 0x000000c100c17308 */ /* 0x000ff00000000800 */
[----:B------:R-:W-:Y:S01]  /*f5c0*/  MUFU.EX2 R196, R196 ;  /* 0x000000c400c47308 */ /* 0x000fe20000000800 */
[----:B-----5:R-:W-:-:S05]  /*f5d0*/  FMNMX.FTZ R0, R0, R152, !PT ;  /* 0x0000009800007209 */ /* 0x020fca0007810000 */
[----:B------:R-:W5:Y:S02]  /*f5e0*/  SHFL.BFLY PT, R153, R0, 0x1, 0x1f ;  /* 0x0c201f0000997f89 */ /* 0x000f6400000e0000 */
[----:B------:R-:W-:Y:S08]  /*f5f0*/  MUFU.EX2 R152, R161 ;  /* 0x000000a100987308 */ /* 0x000ff00000000800 */
[----:B------:R-:W-:Y:S01]  /*f600*/  MUFU.EX2 R161, R203 ;  /* 0x000000cb00a17308 */ /* 0x000fe20000000800 */
[----:B-----5:R-:W-:-:S05]  /*f610*/  FMNMX.FTZ R0, R0, R153, !PT ;  /* 0x0000009900007209 */ /* 0x020fca0007810000 */
[C---:B------:R-:W-:Y:S01]  /*f620*/  FMUL.FTZ R153, R0.reuse, UR37 ;  /* 0x0000002500997c20 */ /* 0x040fe20008410000 */
[----:B---3--:R-:W-:-:S03]  /*f630*/  FADD.FTZ R169, -R0, R201 ;  /* 0x000000c900a97221 */ /* 0x008fc60000010100 */
[--C-:B------:R-:W-:Y:S01]  /*f640*/  FFMA.FTZ R154, R154, UR37, -R153.reuse ;  /* 0x000000259a9a7c23 */ /* 0x100fe20008010899 */
[----:B------:R-:W-:Y:S01]  /*f650*/  FMUL.FTZ R169, R169, UR37 ;  /* 0x00000025a9a97c20 */ /* 0x000fe20008410000 */
        /* <DEDUP_REMOVED lines=9> */
[--C-:B----4-:R-:W-:Y:S01]  /*f6f0*/  FFMA.FTZ R176, R170, UR37, -R153.reuse ;  /* 0x00000025aab07c23 */ /* 0x110fe20008010899 */
[--C-:B------:R-:W-:Y:S01]  /*f700*/  FFMA.FTZ R171, R171, UR37, -R153.reuse ;  /* 0x00000025abab7c23 */ /* 0x100fe20008010899 */
[----:B------:R-:W4:Y:S01]  /*f710*/  MUFU.EX2 R154, R154 ;  /* 0x0000009a009a7308 */ /* 0x000f220000000800 */
        /* <DEDUP_REMOVED lines=9> */
[--C-:B------:R-:W-:Y:S01]  /*f7b0*/  FFMA.FTZ R191, R191, UR37, -R153.reuse ;  /* 0x00000025bfbf7c23 */ /* 0x100fe20008010899 */
[--C-:B------:R-:W-:Y:S01]  /*f7c0*/  FFMA.FTZ R194, R194, UR37, -R153.reuse ;  /* 0x00000025c2c27c23 */ /* 0x100fe20008010899 */
[--C-:B------:R-:W-:Y:S01]  /*f7d0*/  FFMA.FTZ R195, R195, UR37, -R153.reuse ;  /* 0x00000025c3c37c23 */ /* 0x100fe20008010899 */
[--C-:B------:R-:W-:Y:S01]  /*f7e0*/  FFMA.FTZ R198, R198, UR37, -R153.reuse ;  /* 0x00000025c6c67c23 */ /* 0x100fe20008010899 */
[----:B------:R-:W-:Y:S01]  /*f7f0*/  FFMA.FTZ R199, R199, UR37, -R153 ;  /* 0x00000025c7c77c23 */ /* 0x000fe20008010899 */
[----:B---3--:R-:W-:Y:S01]  /*f800*/  IMAD.U32 R169, RZ, RZ, UR41 ;  /* 0x00000029ffa97e24 */ /* 0x008fe2000f8e00ff */
[----:B------:R-:W3:Y:S01]  /*f810*/  MUFU.EX2 R158, R158 ;  /* 0x0000009e009e7308 */ /* 0x000ee20000000800 */
[----:B----4-:R-:W-:Y:S01]  /*f820*/  FFMA.FTZ R6, R174, R6, R154 ;  /* 0x00000006ae067223 */ /* 0x010fe2000001009a */
[-C--:B------:R-:W-:Y:S01]  /*f830*/  FMUL.FTZ R26, R26, R174.reuse ;  /* 0x000000ae1a1a7220 */ /* 0x080fe20000410000 */
[-C--:B------:R-:W-:Y:S01]  /*f840*/  FMUL.FTZ R27, R27, R174.reuse ;  /* 0x000000ae1b1b7220 */ /* 0x080fe20000410000 */
[-C--:B------:R-:W-:Y:S01]  /*f850*/  FMUL.FTZ R30, R30, R174.reuse ;  /* 0x000000ae1e1e7220 */ /* 0x080fe20000410000 */
[-C--:B------:R-:W-:Y:S01]  /*f860*/  FMUL.FTZ R31, R31, R174.reuse ;  /* 0x000000ae1f1f7220 */ /* 0x080fe20000410000 */
[-C--:B------:R-:W-:Y:S01]  /*f870*/  FMUL.FTZ R34, R34, R174.reuse ;  /* 0x000000ae22227220 */ /* 0x080fe20000410000 */
[----:B------:R-:W-:Y:S01]  /*f880*/  FMUL.FTZ R35, R35, R174 ;  /* 0x000000ae23237220 */ /* 0x000fe20000410000 */
[----:B------:R-:W4:Y:S01]  /*f890*/  MUFU.EX2 R203, R159 ;  /* 0x0000009f00cb7308 */ /* 0x000f220000000800 */
[C---:B-----5:R-:W-:Y:S01]  /*f8a0*/  FADD.FTZ R6, R155.reuse, R6 ;  /* 0x000000069b067221 */ /* 0x060fe20000010000 */
[----:B------:R-:W-:Y:S01]  /*f8b0*/  F2FP.F16.F32.PACK_AB R201, R155, R154 ;  /* 0x0000009a9bc9723e */ /* 0x000fe200000000ff */
[----:B------:R-:W-:Y:S01]  /*f8c0*/  FADD.FTZ R154, R220, R7 ;  /* 0x00000007dc9a7221 */ /* 0x000fe20000010000 */
[-C--:B------:R-:W-:Y:S01]  /*f8d0*/  FMUL.FTZ R38, R38, R174.reuse ;  /* 0x000000ae26267220 */ /* 0x080fe20000410000 */
[-C--:B------:R-:W-:Y:S01]  /*f8e0*/  FMUL.FTZ R39, R39, R174.reuse ;  /* 0x000000ae27277220 */ /* 0x080fe20000410000 */
[-C--:B------:R-:W-:Y:S01]  /*f8f0*/  FMUL.FTZ R42, R42, R174.reuse ;  /* 0x000000ae2a2a7220 */ /* 0x080fe20000410000 */
[-C--:B------:R-:W-:Y:S01]  /*f900*/  FMUL.FTZ R43, R43, R174.reuse ;  /* 0x000000ae2b2b7220 */ /* 0x080fe20000410000 */
[----:B------:R5:W0:Y:S01]  /*f910*/  MUFU.EX2 R153, R162 ;  /* 0x000000a200997308 */ /* 0x000a220000000800 */
        /* <DEDUP_REMOVED lines=8> */
[----:B----4-:R-:W-:Y:S01]  /*f9a0*/  FADD.FTZ R6, R203, R6 ;  /* 0x00000006cb067221 */ /* 0x010fe20000010000 */
[----:B-----5:R-:W-:Y:S01]  /*f9b0*/  VIADD R162, R13, 0x22840 ;  /* 0x000228400da27836 */ /* 0x020fe20000000000 */
[----:B------:R-:W-:Y:S01]  /*f9c0*/  F2FP.F16.F32.PACK_AB R203, R203, R158 ;  /* 0x0000009ecbcb723e */ /* 0x000fe200000000ff */
[-C--:B------:R-:W-:Y:S01]  /*f9d0*/  FMUL.FTZ R58, R58, R174.reuse ;  /* 0x000000ae3a3a7220 */ /* 0x080fe20000410000 */
[----:B------:R-:W-:Y:S01]  /*f9e0*/  F2FP.F16.F32.PACK_AB R158, R173, R161 ;  /* 0x000000a1ad9e723e */ /* 0x000fe200000000ff */
[----:B------:R-:W-:Y:S01]  /*f9f0*/  FMUL.FTZ R59, R59, R174 ;  /* 0x000000ae3b3b7220 */ /* 0x000fe20000410000 */
[----:B------:R-:W-:Y:S01]  /*fa00*/  PRMT R162, R169, 0x654, R162 ;  /* 0x00000654a9a27816 */ /* 0x000fe200000000a2 */
[----:B------:R-:W4:Y:S01]  /*fa10*/  MUFU.EX2 R166, R166 ;  /* 0x000000a600a67308 */ /* 0x000f220000000800 */
[----:B0-----:R-:W-:Y:S01]  /*fa20*/  FADD.FTZ R7, R153, R6 ;  /* 0x0000000699077221 */ /* 0x001fe20000010000 */
[C---:B------:R-:W-:Y:S01]  /*fa30*/  FADD.FTZ R6, R152.reuse, R154 ;  /* 0x0000009a98067221 */ /* 0x040fe20000010000 */
[----:B------:R-:W-:Y:S01]  /*fa40*/  F2FP.F16.F32.PACK_AB R154, R165, R219 ;  /* 0x000000dba59a723e */ /* 0x000fe200000000ff */
[----:B------:R0:W-:Y:S01]  /*fa50*/  SYNCS.ARRIVE.TRANS64.RED.A1T0 RZ, [R162+URZ], RZ ;  /* 0x000000ffa2ff79a7 */ /* 0x0001e2000810043f */
[----:B------:R-:W-:Y:S01]  /*fa60*/  F2FP.F16.F32.PACK_AB R152, R152, R220 ;  /* 0x000000dc9898723e */ /* 0x000fe200000000ff */
[----:B------:R-:W-:Y:S01]  /*fa70*/  FADD.FTZ R6, R219, R6 ;  /* 0x00000006db067221 */ /* 0x000fe20000010000 */
[-C--:B------:R-:W-:Y:S01]  /*fa80*/  FMUL.FTZ R62, R62, R174.reuse ;  /* 0x000000ae3e3e7220 */ /* 0x080fe20000410000 */
[----:B------:R-:W5:Y:S01]  /*fa90*/  MUFU.EX2 R167, R167 ;  /* 0x000000a700a77308 */ /* 0x000f620000000800 */
[----:B---3--:R-:W-:Y:S01]  /*faa0*/  FADD.FTZ R7, R163, R7 ;  /* 0x00000007a3077221 */ /* 0x008fe20000010000 */
[----:B------:R-:W-:Y:S01]  /*fab0*/  FADD.FTZ R6, R165, R6 ;  /* 0x00000006a5067221 */ /* 0x000fe20000010000 */
[----:B------:R-:W-:Y:S01]  /*fac0*/  F2FP.F16.F32.PACK_AB R153, R163, R153 ;  /* 0x00000099a399723e */ /* 0x000fe200000000ff */
[----:B------:R-:W-:Y:S01]  /*fad0*/  FMUL.FTZ R63, R63, R174 ;  /* 0x000000ae3f3f7220 */ /* 0x000fe20000410000 */
[----:B0-----:R-:W-:Y:S01]  /*fae0*/  F2FP.F16.F32.PACK_AB R162, R181, R180 ;  /* 0x000000b4b5a2723e */ /* 0x001fe200000000ff */
[----:B------:R-:W-:Y:S01]  /*faf0*/  FADD.FTZ R6, R157, R6 ;  /* 0x000000069d067221 */ /* 0x000fe20000010000 */
[-C--:B------:R-:W-:Y:S01]  /*fb00*/  FMUL.FTZ R66, R66, R174.reuse ;  /* 0x000000ae42427220 */ /* 0x080fe20000410000 */
[----:B------:R-:W0:Y:S01]  /*fb10*/  MUFU.EX2 R176, R176 ;  /* 0x000000b000b07308 */ /* 0x000e220000000800 */
[----:B----4-:R-:W-:Y:S01]  /*fb20*/  FADD.FTZ R7, R166, R7 ;  /* 0x00000007a6077221 */ /* 0x010fe20000010000 */
[C---:B------:R-:W-:Y:S01]  /*fb30*/  FADD.FTZ R6, R156.reuse, R6 ;  /* 0x000000069c067221 */ /* 0x040fe20000010000 */
[----:B------:R-:W-:Y:S01]  /*fb40*/  F2FP.F16.F32.PACK_AB R156, R156, R157 ;  /* 0x0000009d9c9c723e */ /* 0x000fe200000000ff */
[-C--:B------:R-:W-:Y:S01]  /*fb50*/  FMUL.FTZ R67, R67, R174.reuse ;  /* 0x000000ae43437220 */ /* 0x080fe20000410000 */
[-C--:B------:R-:W-:Y:S01]  /*fb60*/  FMUL.FTZ R70, R70, R174.reuse ;  /* 0x000000ae46467220 */ /* 0x080fe20000410000 */
[----:B------:R-:W-:Y:S01]  /*fb70*/  FADD.FTZ R6, R161, R6 ;  /* 0x00000006a1067221 */ /* 0x000fe20000010000 */
[----:B------:R-:W-:Y:S01]  /*fb80*/  FMUL.FTZ R71, R71, R174 ;  /* 0x000000ae47477220 */ /* 0x000fe20000410000 */
[----:B------:R-:W3:Y:S01]  /*fb90*/  MUFU.EX2 R171, R171 ;  /* 0x000000ab00ab7308 */ /* 0x000ee20000000800 */
[----:B-----5:R-:W-:Y:S01]  /*fba0*/  FADD.FTZ R7, R167, R7 ;  /* 0x00000007a7077221 */ /* 0x020fe20000010000 */
[----:B------:R-:W-:Y:S01]  /*fbb0*/  FADD.FTZ R6, R173, R6 ;  /* 0x00000006ad067221 */ /* 0x000fe20000010000 */
[----:B------:R-:W-:Y:S01]  /*fbc0*/  F2FP.F16.F32.PACK_AB R155, R167, R166 ;  /* 0x000000a6a79b723e */ /* 0x000fe200000000ff */
[----:B------:R-:W-:Y:S01]  /*fbd0*/  FMUL.FTZ R74, R74, R174 ;  /* 0x000000ae4a4a7220 */ /* 0x000fe20000410000 */
[----:B------:R-:W-:Y:S01]  /*fbe0*/  F2FP.F16.F32.PACK_AB R166, R189, R188 ;  /* 0x000000bcbda6723e */ /* 0x000fe200000000ff */
[----:B------:R-:W-:Y:S01]  /*fbf0*/  FADD.FTZ R6, R160, R6 ;  /* 0x00000006a0067221 */ /* 0x000fe20000010000 */
[C---:B------:R-:W-:Y:S01]  /*fc00*/  F2FP.F16.F32.PACK_AB R160, R177.reuse, R160 ;  /* 0x000000a0b1a0723e */ /* 0x040fe200000000ff */
[----:B------:R-:W4:Y:S01]  /*fc10*/  MUFU.EX2 R159, R184 ;  /* 0x000000b8009f7308 */ /* 0x000f220000000800 */
[----:B0-----:R-:W-:Y:S01]  /*fc20*/  FADD.FTZ R7, R176, R7 ;  /* 0x00000007b0077221 */ /* 0x001fe20000010000 */
[----:B------:R-:W-:Y:S01]  /*fc30*/  FADD.FTZ R6, R177, R6 ;  /* 0x00000006b1067221 */ /* 0x000fe20000010000 */
[-C--:B------:R-:W-:Y:S01]  /*fc40*/  FMUL.FTZ R75, R75, R174.reuse ;  /* 0x000000ae4b4b7220 */ /* 0x080fe20000410000 */
[-C--:B------:R-:W-:Y:S01]  /*fc50*/  FMUL.FTZ R78, R78, R174.reuse ;  /* 0x000000ae4e4e7220 */ /* 0x080fe20000410000 */
[-C--:B------:R-:W-:Y:S01]  /*fc60*/  FMUL.FTZ R79, R79, R174.reuse ;  /* 0x000000ae4f4f7220 */ /* 0x080fe20000410000 */
[----:B------:R-:W-:Y:S01]  /*fc70*/  FADD.FTZ R6, R180, R6 ;  /* 0x00000006b4067221 */ /* 0x000fe20000010000 */
[----:B------:R-:W-:Y:S01]  /*fc80*/  FMUL.FTZ R82, R82, R174 ;  /* 0x000000ae52527220 */ /* 0x000fe20000410000 */
[----:B------:R-:W0:Y:S01]  /*fc90*/  MUFU.EX2 R175, R175 ;  /* 0x000000af00af7308 */ /* 0x000e220000000800 */
        /* <DEDUP_REMOVED lines=16> */
[----:B0-----:R-:W-:Y:S01]  /*fda0*/  FADD.FTZ R7, R175, R7 ;  /* 0x00000007af077221 */ /* 0x001fe20000010000 */
[----:B------:R-:W-:Y:S01]  /*fdb0*/  FADD.FTZ R6, R189, R6 ;  /* 0x00000006bd067221 */ /* 0x000fe20000010000 */
[----:B------:R-:W-:Y:S01]  /*fdc0*/  F2FP.F16.F32.PACK_AB R159, R175, R159 ;  /* 0x0000009faf9f723e */ /* 0x000fe200000000ff */
[-C--:B------:R-:W-:Y:S01]  /*fdd0*/  FMUL.FTZ R95, R95, R174.reuse ;  /* 0x000000ae5f5f7220 */ /* 0x080fe20000410000 */
[----:B------:R-:W-:Y:S01]  /*fde0*/  FMUL.FTZ R98, R98, R174 ;  /* 0x000000ae62627220 */ /* 0x000fe20000410000 */
[----:B------:R-:W-:Y:S01]  /*fdf0*/  FADD.FTZ R6, R168, R6 ;  /* 0x00000006a8067221 */ /* 0x000fe20000010000 */
[C---:B------:R-:W-:Y:S01]  /*fe00*/  F2FP.F16.F32.PACK_AB R168, R193.reuse, R168 ;  /* 0x000000a8c1a8723e */ /* 0x040fe200000000ff */
[----:B------:R-:W0:Y:S01]  /*fe10*/  MUFU.EX2 R182, R182 ;  /* 0x000000b600b67308 */ /* 0x000e220000000800 */
[----:B---3--:R-:W-:Y:S01]  /*fe20*/  FADD.FTZ R7, R178, R7 ;  /* 0x00000007b2077221 */ /* 0x008fe20000010000 */
[----:B------:R-:W-:Y:S01]  /*fe30*/  FADD.FTZ R6, R193, R6 ;  /* 0x00000006c1067221 */ /* 0x000fe20000010000 */
[-C--:B------:R-:W-:Y:S01]  /*fe40*/  FMUL.FTZ R99, R99, R174.reuse ;  /* 0x000000ae63637220 */ /* 0x080fe20000410000 */
[-C--:B------:R-:W-:Y:S01]  /*fe50*/  FMUL.FTZ R102, R102, R174.reuse ;  /* 0x000000ae66667220 */ /* 0x080fe20000410000 */
[-C--:B------:R-:W-:Y:S01]  /*fe60*/  FMUL.FTZ R103, R103, R174.reuse ;  /* 0x000000ae67677220 */ /* 0x080fe20000410000 */
[----:B------:R-:W-:Y:S01]  /*fe70*/  FADD.FTZ R173, R196, R6 ;  /* 0x00000006c4ad7221 */ /* 0x000fe20000010000 */
        /* <DEDUP_REMOVED lines=34> */
[C---:B0-----:R-:W-:Y:S01]  /*100a0*/  FADD.FTZ R7, R165.reuse, R7 ;  /* 0x00000007a5077221 */ /* 0x041fe20000010000 */
[----:B------:R-:W-:Y:S01]  /*100b0*/  F2FP.F16.F32.PACK_AB R165, R165, R186 ;  /* 0x000000baa5a5723e */ /* 0x000fe200000000ff */
[----:B------:R-:W-:-:S05]  /*100c0*/  FMUL.FTZ R151, R151, R174 ;  /* 0x000000ae97977220 */ /* 0x000fca0000410000 */
[----:B------:R-:W0:Y:S01]  /*100d0*/  MUFU.EX2 R169, R194 ;  /* 0x000000c200a97308 */ /* 0x000e220000000800 */
[----:B---3--:R-:W-:-:S07]  /*100e0*/  FADD.FTZ R7, R167, R7 ;  /* 0x00000007a7077221 */ /* 0x008fce0000010000 */
[----:B------:R-:W3:Y:S01]  /*100f0*/  MUFU.EX2 R195, R195 ;  /* 0x000000c300c37308 */ /* 0x000ee20000000800 */
[C---:B----4-:R-:W-:Y:S01]  /*10100*/  FADD.FTZ R7, R191.reuse, R7 ;  /* 0x00000007bf077221 */ /* 0x050fe20000010000 */
[----:B------:R-:W-:-:S06]  /*10110*/  F2FP.F16.F32.PACK_AB R167, R191, R167 ;  /* 0x000000a7bfa7723e */ /* 0x000fcc00000000ff */
[----:B------:R-:W4:Y:S01]  /*10120*/  MUFU.EX2 R171, R198 ;  /* 0x000000c600ab7308 */ /* 0x000f220000000800 */
[----:B0-----:R-:W-:-:S07]  /*10130*/  FADD.FTZ R7, R169, R7 ;  /* 0x00000007a9077221 */ /* 0x001fce0000010000 */
[----:B------:R-:W0:Y:S01]  /*10140*/  MUFU.EX2 R170, R197 ;  /* 0x000000c500aa7308 */ /* 0x000e220000000800 */
[C---:B---3--:R-:W-:Y:S01]  /*10150*/  FADD.FTZ R7, R195.reuse, R7 ;  /* 0x00000007c3077221 */ /* 0x048fe20000010000 */
[----:B------:R-:W-:-:S06]  /*10160*/  F2FP.F16.F32.PACK_AB R169, R195, R169 ;  /* 0x000000a9c3a9723e */ /* 0x000fcc00000000ff */
[----:B------:R-:W3:Y:S01]  /*10170*/  MUFU.EX2 R199, R199 ;  /* 0x000000c700c77308 */ /* 0x000ee20000000800 */
[----:B----4-:R-:W-:Y:S01]  /*10180*/  FADD.FTZ R6, R171, R7 ;  /* 0x00000007ab067221 */ /* 0x010fe20000010000 */
[C---:B0-----:R-:W-:Y:S01]  /*10190*/  FADD.FTZ R7, R170.reuse, R173 ;  /* 0x000000adaa077221 */ /* 0x041fe20000010000 */
[----:B------:R-:W-:Y:S02]  /*101a0*/  F2FP.F16.F32.PACK_AB R170, R170, R196 ;  /* 0x000000c4aaaa723e */ /* 0x000fe400000000ff */
[C---:B---3--:R-:W-:Y:S01]  /*101b0*/  FADD.FTZ R6, R199.reuse, R6 ;  /* 0x00000006c7067221 */ /* 0x048fe20000010000 */
[----:B------:R-:W-:Y:S01]  /*101c0*/  F2FP.F16.F32.PACK_AB R171, R199, R171 ;  /* 0x000000abc7ab723e */ /* 0x000fe200000000ff */
[----:B------:R-:W-:Y:S06]  /*101d0*/  @!P0 BRA `(.L_x_14396) ;  /* 0x0000000000048947 */ /* 0x000fec0003800000 */
[----:B------:R-:W-:Y:S01]  /*101e0*/  BPT.TRAP 0x1 ;  /* 0x000000040000795c */ /* 0x000fe20000300000 */
.L_x_14396:
[----:B------:R0:W3:Y:S01]  /*101f0*/  SYNCS.PHASECHK.TRANS64.TRYWAIT P1, [R13+URZ+0x22850], R14 ;  /* 0x0228500e0d0075a7 */ /* 0x0000e2000802017f */
[----:B------:R-:W-:Y:S05]  /*10200*/  @!P0 BRA `(.L_x_14397) ;  /* 0x0000000000048947 */ /* 0x000fea0003800000 */
[----:B------:R-:W-:Y:S01]  /*10210*/  BPT.TRAP 0x1 ;  /* 0x000000040000795c */ /* 0x000fe20000300000 */
.L_x_14397:
[----:B------:R-:W-:Y:S04]  /*10220*/  BSSY B0, `(.L_x_14398) ;  /* 0x0000004000007945 */ /* 0x000fe80003800000 */
[----:B---3--:R-:W-:Y:S05]  /*10230*/  @P1 BRA `(.L_x_14399) ;  /* 0x0000000000081947 */ /* 0x008fea0003800000 */
[----:B------:R-:W3:Y:S02]  /*10240*/  SYNCS.PHASECHK.TRANS64.TRYWAIT P1, [R13+URZ+0x22850], R14 ;  /* 0x0228500e0d0075a7 */ /* 0x000ee4000802017f */
[----:B---3--:R-:W-:Y:S05]  /*10250*/  @!P1 BRA `(.L_x_14400) ;  /* 0x000000ec00a09947 */ /* 0x008fea0003800000 */
.L_x_14399:
[----:B------:R-:W-:Y:S05]  /*10260*/  BSYNC B0 ;  /* 0x0000000000007941 */ /* 0x000fea0003800000 */
.L_x_14398:
[----:B------:R-:W4:Y:S01]  /*10270*/  S2R R174, SR_TID.X ;  /* 0x0000000000ae7919 */ /* 0x000f220000002100 */
[----:B------:R-:W-:Y:S05]  /*10280*/  WARPSYNC.ALL ;  /* 0x0000000000007948 */ /* 0x000fea0003800000 */
[----:B------:R-:W-:Y:S01]  /*10290*/  MOV R172, 0xc00 ;  /* 0x00000c0000ac7802 */ /* 0x000fe20000000f00 */
[----:B------:R-:W-:Y:S02]  /*102a0*/  IMAD.MOV.U32 R173, RZ, RZ, 0x40000040 ;  /* 0x40000040ffad7424 */ /* 0x000fe400078e00ff */
[----:B------:R-:W-:Y:S02]  /*102b0*/  IMAD.MOV.U32 R175, RZ, RZ, 0x40000040 ;  /* 0x40000040ffaf7424 */ /* 0x000fe400078e00ff */
[----:B------:R-:W-:Y:S01]  /*102c0*/  IMAD R172, R23, R172, UR38 ;  /* 0x0000002617ac7e24 */ /* 0x000fe2000f8e02ac */
[----:B------:R-:W-:Y:S01]  /*102d0*/  R2UR UR7, R173 ;  /* 0x00000000ad0772ca */ /* 0x000fe200000e0000 */
[----:B------:R-:W-:-:S03]  /*102e0*/  IMAD.MOV.U32 R173, RZ, RZ, 0x40000040 ;  /* 0x40000040ffad7424 */ /* 0x000fc600078e00ff */
[----:B------:R-:W-:Y:S02]  /*102f0*/  R2UR UR6, R172 ;  /* 0x00000000ac0672ca */ /* 0x000fe400000e0000 */
[----:B----4-:R-:W-:-:S05]  /*10300*/  SHF.R.U32.HI R174, RZ, 0x7, R174 ;  /* 0x00000007ffae7819 */ /* 0x010fca00000116ae */
[----:B01-3--:R-:W-:Y:S02]  /*10310*/  VIADD R14, R174, 0x8 ;  /* 0x00000008ae0e7836 */ /* 0x00bfe40000000000 */
[----:B------:R-:W-:-:S03]  /*10320*/  VIADD R174, R172, 0x80 ;  /* 0x00000080acae7836 */ /* 0x000fc60000000000 */
[----:B------:R0:W-:Y:S06]  /*10330*/  BAR.SYNC.DEFER_BLOCKING R14, 0x100 ;  /* 0x0004000e0000751d */ /* 0x0001ec0000010000 */
        /* <DEDUP_REMOVED lines=18> */
[C---:B------:R-:W-:Y:S01]  /*10460*/  VIADD R152, R172.reuse, 0x200 ;  /* 0x00000200ac987836 */ /* 0x040fe20000000000 */
[----:B------:R-:W-:Y:S01]  /*10470*/  R2UR UR7, R153 ;  /* 0x00000000990772ca */ /* 0x000fe200000e0000 */
[----:B------:R-:W-:Y:S01]  /*10480*/  IMAD.MOV.U32 R153, RZ, RZ, 0x40000040 ;  /* 0x40000040ff997424 */ /* 0x000fe200078e00ff */
[----:B------:R-:W-:Y:S01]  /*10490*/  IADD3 R172, R172, 0x280, RZ ;  /* 0x00000280acac7810 */ /* 0x000fe20007ffe0ff */
[----:B------:R-:W-:Y:S02]  /*104a0*/  WARPGROUP.DEPBAR.LE gsb0, 0x0 ;  /* 0x00008000000079c5 */ /* 0x000fe40000010000 */
[----:B------:R-:W-:-:S15]  /*104b0*/  WARPGROUP.ARRIVE ;  /* 0x00000000000079c5 */ /* 0x000fde0000000000 */
[----:B------:R-:W-:-:S05]  /*104c0*/  NOP ;  /* 0x0000000000007918 */ /* 0x000fca0000000000 */
        /* <DEDUP_REMOVED lines=16> */
.L_x_14401:
[----:B------:R-:W3:Y:S01]  /*105d0*/  LDL R152, [R1+0x10] ;  /* 0x0000100001987983 */ /* 0x000ee20000100800 */
[----:B------:R-:W-:Y:S02]  /*105e0*/  VIADD R13, R13, 0x22860 ;  /* 0x000228600d0d7836 */ /* 0x000fe40000000000 */
[----:B------:R-:W-:Y:S02]  /*105f0*/  IMAD.U32 R14, RZ, RZ, UR41 ;  /* 0x00000029ff0e7e24 */ /* 0x000fe4000f8e00ff */
[----:B------:R-:W-:Y:S02]  /*10600*/  IMAD.MOV.U32 R201, RZ, RZ, R0 ;  /* 0x000000ffffc97224 */ /* 0x000fe400078e0000 */
[----:B------:R-:W-:Y:S01]  /*10610*/  IMAD.MOV.U32 R200, RZ, RZ, R3 ;  /* 0x000000ffffc87224 */ /* 0x000fe200078e0003 */
[----:B------:R-:W-:-:S04]  /*10620*/  PRMT R13, R14, 0x654, R13 ;  /* 0x000006540e0d7816 */ /* 0x000fc8000000000d */
[----:B------:R0:W-:Y:S01]  /*10630*/  SYNCS.ARRIVE.TRANS64.RED.A1T0 RZ, [R13+URZ], RZ ;  /* 0x000000ff0dff79a7 */ /* 0x0001e2000810043f */
[C---:B---3--:R-:W-:Y:S01]  /*10640*/  ISETP.GT.AND P1, PT, R12.reuse, R152, PT ;  /* 0x000000980c00720c */ /* 0x048fe20003f24270 */
[----:B------:R-:W-:-:S12]  /*10650*/  VIADD R12, R12, 0xffffffff ;  /* 0xffffffff0c0c7836 */ /* 0x000fd80000000000 */
[----:B0-----:R-:W-:Y:S05]  /*10660*/  @P1 BRA `(.L_x_14402) ;  /* 0xffffffe000381947 */ /* 0x001fea000383ffff */
.L_x_14390:
[----:B------:R-:W3:Y:S01]  /*10670*/  LDL.LU R13, [R1+0x3c] ;  /* 0x00003c00010d7983 */ /* 0x000ee20000300800 */
[----:B------:R-:W-:Y:S05]  /*10680*/  WARPSYNC.ALL ;  /* 0x0000000000007948 */ /* 0x000fea0003800000 */
[----:B------:R-:W0:Y:S01]  /*10690*/  SHFL.BFLY PT, R4, R7, 0x2, 0x1f ;  /* 0x0c401f0007047f89 */ /* 0x000e2200000e0000 */
[----:B------:R-:W-:Y:S02]  /*106a0*/  IMAD.MOV.U32 R155, RZ, RZ, -0x800000 ;  /* 0xff800000ff9b7424 */ /* 0x000fe400078e00ff */
[----:B------:R-:W-:Y:S02]  /*106b0*/  VIADD R23, R23, 0x1 ;  /* 0x0000000117177836 */ /* 0x000fe40000000000 */
[----:B------:R-:W-:Y:S01]  /*106c0*/  IMAD.MOV.U32 R154, RZ, RZ, -0x800000 ;  /* 0xff800000ff9a7424 */ /* 0x000fe200078e00ff */
[----:B------:R1:W-:Y:S08]  /*106d0*/  BAR.ARV R15, 0x100 ;  /* 0x0004000f0000751d */ /* 0x0003f00000002000 */
[----:B------:R-:W-:Y:S06]  /*106e0*/  BAR.ARV 0x8, 0x180 ;  /* 0x0206000000007b1d */ /* 0x000fec0000002000 */
[----:B------:R-:W-:Y:S01]  /*106f0*/  ISETP.NE.AND P1, PT, R23, 0x2, PT ;  /* 0x000000021700780c */ /* 0x000fe20003f25270 */
[----:B0-----:R-:W-:-:S03]  /*10700*/  FADD.FTZ R4, R4, R7 ;  /* 0x0000000704047221 */ /* 0x001fc60000010000 */
[----:B------:R-:W-:Y:S02]  /*10710*/  SEL R23, R23, RZ, P1 ;  /* 0x000000ff17177207 */ /* 0x000fe40000800000 */
[----:B------:R-:W0:Y:S02]  /*10720*/  SHFL.BFLY PT, R5, R4, 0x1, 0x1f ;  /* 0x0c201f0004057f89 */ /* 0x000e2400000e0000 */
[----:B0-----:R-:W-:Y:S01]  /*10730*/  FADD.FTZ R5, R4, R5 ;  /* 0x0000000504057221 */ /* 0x001fe20000010000 */
[----:B------:R-:W-:-:S04]  /*10740*/  IMAD.MOV.U32 R4, RZ, RZ, RZ ;  /* 0x000000ffff047224 */ /* 0x000fc800078e00ff */
[----:B------:R-:W-:-:S13]  /*10750*/  FSETP.NE.FTZ.AND P0, PT, R5, RZ, PT ;  /* 0x000000ff0500720b */ /* 0x000fda0003f15000 */
[----:B------:R-:W0:Y:S08]  /*10760*/  @P0 MUFU.LG2 R7, R5 ;  /* 0x0000000500070308 */ /* 0x000e300000000c00 */
[----:B------:R4:W5:Y:S02]  /*10770*/  @P0 MUFU.RCP R4, R5 ;  /* 0x0000000500040308 */ /* 0x0009640000001000 */
[----:B----4-:R-:W-:-:S02]  /*10780*/  IMAD.U32 R5, RZ, RZ, UR37 ;  /* 0x00000025ff057e24 */ /* 0x010fc4000f8e00ff */
[----:B0-----:R-:W-:Y:S02]  /*10790*/  @P0 FMUL.FTZ R7, R7, 0.69314718246459960938 ;  /* 0x3f31721807070820 */ /* 0x001fe40000410000 */
[----:B------:R-:W-:-:S04]  /*107a0*/  @P0 FMUL.FTZ R5, R5, 0.69314718246459960938 ;  /* 0x3f31721805050820 */ /* 0x000fc80000410000 */
[----:B------:R-:W-:Y:S01]  /*107b0*/  @P0 FFMA.FTZ R155, R5, R3, R7 ;  /* 0x00000003059b0223 */ /* 0x000fe20000010007 */
[-C--:B-----5:R-:W-:Y:S01]  /*107c0*/  FMUL.FTZ R152, R24, R4.reuse ;  /* 0x0000000418987220 */ /* 0x0a0fe20000410000 */
        /* <DEDUP_REMOVED lines=56> */
[-C--:B------:R-:W-:Y:S01]  /*10b50*/  FMUL.FTZ R128, R128, R4.reuse ;  /* 0x0000000480807220 */ /* 0x080fe20000410000 */
[-C--:B------:R-:W-:Y:S01]  /*10b60*/  FMUL.FTZ R129, R129, R4.reuse ;  /* 0x0000000481817220 */ /* 0x080fe20000410000 */
[----:B------:R-:W-:Y:S01]  /*10b70*/  FSETP.NE.FTZ.AND P0, PT, R5, RZ, PT ;  /* 0x000000ff0500720b */ /* 0x000fe20003f15000 */
        /* <DEDUP_REMOVED lines=9> */
[----:B------:R-:W-:-:S03]  /*10c10*/  FMUL.FTZ R149, R149, R4 ;  /* 0x0000000495957220 */ /* 0x000fc60000410000 */
[----:B------:R-:W0:Y:S08]  /*10c20*/  @P0 MUFU.LG2 R6, R5 ;  /* 0x0000000500060308 */ /* 0x000e300000000c00 */
[----:B------:R4:W5:Y:S02]  /*10c30*/  @P0 MUFU.RCP R3, R5 ;  /* 0x0000000500030308 */ /* 0x0009640000001000 */
[----:B----4-:R-:W-:Y:S01]  /*10c40*/  MOV R5, UR37 ;  /* 0x0000002500057c02 */ /* 0x010fe20008000f00 */
[----:B0-----:R-:W-:-:S04]  /*10c50*/  @P0 FMUL.FTZ R6, R6, 0.69314718246459960938 ;  /* 0x3f31721806060820 */ /* 0x001fc80000410000 */
[----:B------:R-:W-:Y:S01]  /*10c60*/  @P0 FMUL.FTZ R5, R5, 0.69314718246459960938 ;  /* 0x3f31721805050820 */ /* 0x000fe20000410000 */
[----:B-----5:R-:W-:-:S03]  /*10c70*/  FMUL.FTZ R26, R26, R3 ;  /* 0x000000031a1a7220 */ /* 0x020fc60000410000 */
        /* <DEDUP_REMOVED lines=69> */
.L_x_14331:
[----:B------:R-:W-:Y:S05]  /*110d0*/  WARPSYNC.ALL ;  /* 0x0000000000007948 */ /* 0x000fea0003800000 */
[----:B------:R-:W0:Y:S08]  /*110e0*/  S2UR UR41, SR_CgaCtaId ;  /* 0x00000000002979c3 */ /* 0x000e300000008800 */
[----:B------:R-:W-:Y:S06]  /*110f0*/  BAR.SYNC.DEFER_BLOCKING 0x5, 0x180 ;  /* 0x0146000000007b1d */ /* 0x000fec0000010000 */
[----:B------:R-:W-:Y:S01]  /*11100*/  UMOV UR4, 0x400 ;  /* 0x0000040000047882 */ /* 0x000fe20000000000 */
[----:B------:R-:W-:Y:S01]  /*11110*/  BSSY B0, `(.L_x_14403) ;  /* 0x000051e000007945 */ /* 0x000fe20003800000 */
[----:B0-----:R-:W-:-:S06]  /*11120*/  ULEA UR4, UR41, UR4, 0x18 ;  /* 0x0000000429047291 */ /* 0x001fcc000f8ec03f */
[----:B------:R-:W-:-:S05]  /*11130*/  IMAD.U32 R22, RZ, RZ, UR4 ;  /* 0x00000004ff167e24 */ /* 0x000fca000f8e00ff */
[----:B------:R0:W3:Y:S01]  /*11140*/  LDS.128 R4, [R22+0x228d0] ;  /* 0x0228d00016047984 */ /* 0x0000e20000000c00 */
[----:B------:R-:W-:Y:S06]  /*11150*/  BAR.ARV 0x4, 0x180 ;  /* 0x0106000000007b1d */ /* 0x000fec0000002000 */
[----:B------:R-:W-:Y:S05]  /*11160*/  @P0 BRA `(.L_x_14404) ;  /* 0x00000040000c0947 */ /* 0x000fea0003800000 */
[----:B------:R-:W4:Y:S01]  /*11170*/  LDL R3, [R1+0x14c] ;  /* 0x00014c0001037983 */ /* 0x000f220000100800 */
[----:B------:R-:W-:-:S03]  /*11180*/  ULDC UR4, c[0x0][0xad4] ;  /* 0x0002b50000047ab9 */ /* 0x000fc60000000800 */
[----:B------:R-:W3:Y:S01]  /*11190*/  LDL.LU R10, [R1+0x2c] ;  /* 0x00002c00010a7983 */ /* 0x000ee20000300800 */
[----:B------:R-:W2:Y:S01]  /*111a0*/  S2R R0, SR_SWINHI ;  /* 0x0000000000007919 */ /* 0x000ea20000002f00 */
[----:B------:R-:W-:Y:S02]  /*111b0*/  F2FP.F16.F32.PACK_AB R11, R31, R30 ;  /* 0x0000001e1f0b723e */ /* 0x000fe400000000ff */
[----:B------:R-:W-:Y:S01]  /*111c0*/  F2FP.F16.F32.PACK_AB R12, R33, R32 ;  /* 0x00000020210c723e */ /* 0x000fe200000000ff */
[----:B------:R-:W3:Y:S01]  /*111d0*/  LDL.LU R157, [R1+0x34] ;  /* 0x00003400019d7983 */ /* 0x000ee20000300800 */
[----:B-1----:R-:W-:Y:S02]  /*111e0*/  F2FP.F16.F32.PACK_AB R13, R35, R34 ;  /* 0x00000022230d723e */ /* 0x002fe400000000ff */
[----:B------:R-:W-:Y:S01]  /*111f0*/  F2FP.F16.F32.PACK_AB R14, R37, R36 ;  /* 0x00000024250e723e */ /* 0x000fe200000000ff */
[----:B------:R-:W3:Y:S01]  /*11200*/  LDL.LU R156, [R1+0x38] ;  /* 0x00003800019c7983 */ /* 0x000ee20000300800 */
[----:B------:R-:W-:-:S02]  /*11210*/  MOV R20, R22 ;  /* 0x0000001600147202 */ /* 0x000fc40000000f00 */
[----:B--2---:R-:W-:Y:S02]  /*11220*/  MOV R21, R0 ;  /* 0x0000000000157202 */ /* 0x004fe40000000f00 */
[----:B------:R-:W-:Y:S01]  /*11230*/  F2FP.F16.F32.PACK_AB R15, R39, R38 ;  /* 0x00000026270f723e */ /* 0x000fe200000000ff */
[----:B----45:R-:W-:Y:S01]  /*11240*/  IMAD.WIDE R24, R3, 0x2, R20 ;  /* 0x0000000203187825 */ /* 0x030fe200078e0214 */
[----:B---3--:R-:W-:-:S03]  /*11250*/  ISETP.NE.AND P0, PT, R10, RZ, PT ;  /* 0x000000ff0a00720c */ /* 0x008fc60003f05270 */
        /* <DEDUP_REMOVED lines=14> */
[----:B-1----:R-:W-:-:S04]  /*11340*/  IADD3 R8, P0, R24, 0x20, RZ ;  /* 0x0000002018087810 */ /* 0x002fc80007f1e0ff */
[----:B------:R-:W-:Y:S01]  /*11350*/  LOP3.LUT R3, R8, 0x380, RZ, 0xc0, !PT ;  /* 0x0000038008037812 */ /* 0x000fe200078ec0ff */
[----:B------:R-:W-:-:S03]  /*11360*/  IMAD.X R9, RZ, RZ, R25, P0 ;  /* 0x000000ffff097224 */ /* 0x000fc600000e0619 */
[----:B------:R-:W-:-:S04]  /*11370*/  SHF.R.U64 R3, R3, 0x3, RZ ;  /* 0x0000000303037819 */ /* 0x000fc800000012ff */
[----:B------:R-:W-:-:S04]  /*11380*/  LOP3.LUT R8, R3, R8, RZ, 0x3c, !PT ;  /* 0x0000000803087212 */ /* 0x000fc800078e3cff */
[----:B------:R-:W-:-:S05]  /*11390*/  MOV R8, R8 ;  /* 0x0000000800087202 */ /* 0x000fca0000000f00 */
[----:B------:R1:W-:Y:S02]  /*113a0*/  STSM.16.M88.4 [R8], R12 ;  /* 0x0000000c08007844 */ /* 0x0003e40000000200 */
[----:B-1----:R-:W-:-:S04]  /*113b0*/  IADD3 R8, P0, R24, 0x40, RZ ;  /* 0x0000004018087810 */ /* 0x002fc80007f1e0ff */
        /* <DEDUP_REMOVED lines=158> */
[----:B------:R-:W-:-:S07]  /*11da0*/  IADD3.X R11, R156, UR5, RZ, P0, !PT ;  /* 0x000000059c0b7c10 */ /* 0x000fce00087fe4ff */
[----:B------:R-:W5:Y:S01]  /*11db0*/  @P1 LDG.E R8, desc[UR42][R10.64] ;  /* 0x0000002a0a081981 */ /* 0x000f62000c1e1900 */
[----:B------:R-:W-:-:S04]  /*11dc0*/  ISETP.NE.U32.AND P0, PT, RZ, UR6, PT ;  /* 0x00000006ff007c0c */ /* 0x000fc8000bf05070 */
[----:B------:R-:W-:-:S13]  /*11dd0*/  ISETP.NE.AND.EX P0, PT, RZ, UR7, PT, P0 ;  /* 0x00000007ff007c0c */ /* 0x000fda000bf05300 */
[----:B-1----:R-:W-:Y:S01]  /*11de0*/  @P0 IADD3 R12, P2, R157, UR6, RZ ;  /* 0x000000069d0c0c10 */ /* 0x002fe2000ff5e0ff */
[----:B------:R-:W-:-:S03]  /*11df0*/  ULDC UR6, c[0x0][0xa88] ;  /* 0x0002a20000067ab9 */ /* 0x000fc60000000800 */
[----:B------:R-:W-:Y:S02]  /*11e00*/  @P0 IADD3.X R13, R156, UR7, RZ, P2, !PT ;  /* 0x000000079c0d0c10 */ /* 0x000fe400097fe4ff */
[----:B------:R-:W-:Y:S01]  /*11e10*/  ISETP.GT.AND P2, PT, R0, 0x1, PT ;  /* 0x000000010000780c */ /* 0x000fe20003f44270 */
[----:B------:R-:W-:Y:S01]  /*11e20*/  IMAD.MOV.U32 R0, RZ, RZ, 0x9b8 ;  /* 0x000009b8ff007424 */ /* 0x000fe200078e00ff */
[----:B------:R-:W-:-:S04]  /*11e30*/  MOV R9, UR6 ;  /* 0x0000000600097c02 */ /* 0x000fc80008000f00 */
[----:B------:R-:W-:Y:S02]  /*11e40*/  SEL R0, R0, 0x978, P2 ;  /* 0x0000097800007807 */ /* 0x000fe40001000000 */
[----:B------:R1:W5:Y:S02]  /*11e50*/  @P0 LDG.E R9, desc[UR42][R12.64] ;  /* 0x0000002a0c090981 */ /* 0x000364000c1e1900 */
[----:B------:R2:W3:Y:S08]  /*11e60*/  LDC.64 R14, c[0x0][R0+0x220] ;  /* 0x00008800000e7b82 */ /* 0x0004f00000000a00 */
[----:B-1----:R2:W1:Y:S01]  /*11e70*/  LDC.64 R12, c[0x0][R0+0x218] ;  /* 0x00008600000c7b82 */ /* 0x0024620000000a00 */
[----:B------:R-:W-:Y:S05]  /*11e80*/  @P0 BRA `(.L_x_14405) ;  /* 0x0000000000100947 */ /* 0x000fea0003800000 */
[----:B------:R-:W-:Y:S05]  /*11e90*/  @!P1 BRA `(.L_x_14405) ;  /* 0x00000000000c9947 */ /* 0x000fea0003800000 */
[----:B-----5:R-:W4:Y:S04]  /*11ea0*/  LDG.E R9, desc[UR42][R10.64] ;  /* 0x0000002a0a097981 */ /* 0x020f28000c1e1900 */
[----:B------:R-:W4:Y:S02]  /*11eb0*/  LDG.E R10, desc[UR42][R10.64+0x4] ;  /* 0x0000042a0a0a7981 */ /* 0x000f24000c1e1900 */
[----:B----4-:R-:W-:-:S07]  /*11ec0*/  IMAD.IADD R9, R10, 0x1, -R9 ;  /* 0x000000010a097824 */ /* 0x010fce00078e0a09 */
.L_x_14405:
[----:B------:R-:W4:Y:S01]  /*11ed0*/  LDL.LU R4, [R1+0x30] ;  /* 0x0000300001047983 */ /* 0x000f220000300800 */
[----:B------:R-:W0:Y:S03]  /*11ee0*/  LDC R158, c[0x0][0xbe8] ;  /* 0x0002fa00ff9e7b82 */ /* 0x000e260000000800 */
[----:B------:R-:W2:Y:S04]  /*11ef0*/  LDL.LU R3, [R1+0xc0] ;  /* 0x0000c00001037983 */ /* 0x000ea80000300800 */
[----:B------:R-:W3:Y:S04]  /*11f00*/  LDL R159, [R1+0x40] ;  /* 0x00004000019f7983 */ /* 0x000ee80000100800 */
[----:B------:R-:W3:Y:S04]  /*11f10*/  LDL R162, [R1+0x1c] ;  /* 0x00001c0001a27983 */ /* 0x000ee80000100800 */
[----:B------:R-:W3:Y:S04]  /*11f20*/  LDL R161, [R1+0x148] ;  /* 0x0001480001a17983 */ /* 0x000ee80000100800 */
[----:B------:R-:W3:Y:S01]  /*11f30*/  LDL R160, [R1+0xc4] ;  /* 0x0000c40001a07983 */ /* 0x000ee20000100800 */
[----:B------:R-:W3:Y:S01]  /*11f40*/  LDC.64 R10, c[0x0][R0+0x228] ;  /* 0x00008a00000a7b82 */ /* 0x000ee20000000a00 */
[----:B0-----:R-:W-:-:S02]  /*11f50*/  ISETP.NE.AND P1, PT, R158, 0x1, PT ;  /* 0x000000019e00780c */ /* 0x001fc40003f25270 */
[----:B------:R-:W-:-:S04]  /*11f60*/  ISETP.NE.U32.AND P0, PT, RZ, UR4, PT ;  /* 0x00000004ff007c0c */ /* 0x000fc8000bf05070 */
[----:B------:R-:W-:-:S07]  /*11f70*/  ISETP.NE.AND.EX P0, PT, RZ, UR5, PT, P0 ;  /* 0x00000005ff007c0c */ /* 0x000fce000bf05300 */
[----:B------:R-:W0:Y:S01]  /*11f80*/  @P1 LDC R25, c[0x0][0xbec] ;  /* 0x0002fb00ff191b82 */ /* 0x000e220000000800 */
[-C--:B-1----:R-:W-:Y:S02]  /*11f90*/  IMAD R24, R13, R207.reuse, RZ ;  /* 0x000000cf0d187224 */ /* 0x082fe400078e02ff */
[----:B------:R-:W-:-:S05]  /*11fa0*/  IMAD.WIDE.U32 R12, R12, R207, RZ ;  /* 0x000000cf0c0c7225 */ /* 0x000fca00078e00ff */
[----:B------:R-:W1:Y:S01]  /*11fb0*/  @P1 LDC R157, c[0x0][0xbf0] ;  /* 0x0002fc00ff9d1b82 */ /* 0x000e620000000800 */
[----:B------:R-:W-:Y:S01]  /*11fc0*/  IMAD.IADD R156, R13, 0x1, R24 ;  /* 0x000000010d9c7824 */ /* 0x000fe200078e0218 */
[----:B----4-:R-:W-:Y:S02]  /*11fd0*/  SEL R4, R4, RZ, !P0 ;  /* 0x000000ff04047207 */ /* 0x010fe40004000000 */
[----:B--2---:R-:W-:-:S03]  /*11fe0*/  SEL R3, R3, RZ, !P0 ;  /* 0x000000ff03037207 */ /* 0x004fc60004000000 */
[----:B---3--:R-:W-:-:S04]  /*11ff0*/  IMAD R15, R15, R4, RZ ;  /* 0x000000040f0f7224 */ /* 0x008fc800078e02ff */
[C---:B------:R-:W-:Y:S02]  /*12000*/  IMAD R3, R14.reuse, R3, R15 ;  /* 0x000000030e037224 */ /* 0x040fe400078e020f */
[----:B------:R-:W-:-:S04]  /*12010*/  IMAD.WIDE.U32 R14, R14, R4, RZ ;  /* 0x000000040e0e7225 */ /* 0x000fc800078e00ff */
[----:B------:R-:W-:Y:S01]  /*12020*/  IMAD.IADD R15, R15, 0x1, R3 ;  /* 0x000000010f0f7824 */ /* 0x000fe200078e0203 */
[--C-:B-----5:R-:W-:Y:S02]  /*12030*/  IADD3 R14, P0, P3, R14, R12, R8.reuse ;  /* 0x0000000c0e0e7210 */ /* 0x120fe40007b1e008 */
[----:B------:R-:W-:Y:S02]  /*12040*/  SHF.R.S32.HI R3, RZ, 0x1f, R8 ;  /* 0x0000001fff037819 */ /* 0x000fe40000011408 */
[----:B------:R-:W-:Y:S02]  /*12050*/  SEL R12, R159, RZ, P2 ;  /* 0x000000ff9f0c7207 */ /* 0x000fe40001000000 */
[----:B------:R-:W-:Y:S01]  /*12060*/  IADD3.X R15, R15, R156, R3, P0, P3 ;  /* 0x0000009c0f0f7210 */ /* 0x000fe200007e6403 */
[----:B------:R-:W-:Y:S02]  /*12070*/  IMAD.IADD R156, R162, 0x1, R222 ;  /* 0x00000001a29c7824 */ /* 0x000fe400078e02de */
[----:B------:R-:W-:-:S02]  /*12080*/  IMAD R24, R11, R12, RZ ;  /* 0x0000000c0b187224 */ /* 0x000fc400078e02ff */
[----:B------:R-:W-:-:S04]  /*12090*/  IMAD.WIDE.U32 R12, R10, R12, RZ ;  /* 0x0000000c0a0c7225 */ /* 0x000fc800078e00ff */
[----:B0-----:R-:W-:-:S04]  /*120a0*/  @P1 IMAD.HI.U32 R10, R156, R25, RZ ;  /* 0x000000199c0a1227 */ /* 0x001fc800078e00ff */
[----:B------:R-:W-:Y:S01]  /*120b0*/  IMAD.MOV.U32 R25, RZ, RZ, R156 ;  /* 0x000000ffff197224 */ /* 0x000fe200078e009c */
[----:B-1----:R-:W-:Y:S02]  /*120c0*/  @P1 SHF.R.U32.HI R25, RZ, R157, R10 ;  /* 0x0000009dff191219 */ /* 0x002fe4000001160a */
        /* <DEDUP_REMOVED lines=18> */
[----:B------:R-:W-:-:S03]  /*121f0*/  IMAD.IADD R25, R161, 0x1, R222 ;  /* 0x00000001a1197824 */ /* 0x000fc600078e02de */
[----:B------:R-:W0:Y:S04]  /*12200*/  SHFL.IDX PT, R11, R0, RZ, 0x1c1f ;  /* 0x001c1fff000b7589 */ /* 0x000e2800000e0000 */
[----:B------:R-:W-:Y:S04]  /*12210*/  SHFL.IDX PT, R12, R14, 0x1, 0x1c1f ;  /* 0x003c1f000e0c7f89 */ /* 0x000fe800000e0000 */
[----:B------:R1:W2:Y:S01]  /*12220*/  SHFL.IDX PT, R13, R0, 0x1, 0x1c1f ;  /* 0x003c1f00000d7f89 */ /* 0x0002a200000e0000 */
[----:B------:R-:W-:Y:S02]  /*12230*/  LOP3.LUT P0, RZ, R160, 0x3, RZ, 0xc0, !PT ;  /* 0x00000003a0ff7812 */ /* 0x000fe4000780c0ff */
[----:B------:R-:W-:Y:S01]  /*12240*/  IADD3 R24, R25, 0x8, RZ ;  /* 0x0000000819187810 */ /* 0x000fe20007ffe0ff */
[----:B-1----:R-:W-:-:S05]  /*12250*/  IMAD R0, R9, R158, RZ ;  /* 0x0000009e09007224 */ /* 0x002fca00078e02ff */
[-C--:B------:R-:W-:Y:S02]  /*12260*/  ISETP.GE.OR P3, PT, R25, R0.reuse, P0 ;  /* 0x000000001900720c */ /* 0x080fe40000766670 */
[----:B------:R-:W-:-:S11]  /*12270*/  ISETP.GE.OR P0, PT, R24, R0, P0 ;  /* 0x000000001800720c */ /* 0x000fd60000706670 */
[----:B0-----:R0:W-:Y:S04]  /*12280*/  @!P3 ST.E desc[UR42][R10.64], R155 ;  /* 0x0000009b0a00b985 */ /* 0x0011e8000c10192a */
[----:B--2---:R0:W-:Y:S01]  /*12290*/  @!P0 ST.E desc[UR42][R12.64], R154 ;  /* 0x0000009a0c008985 */ /* 0x0041e2000c10192a */
[----:B------:R-:W-:Y:S05]  /*122a0*/  @P2 BRA `(.L_x_14406) ;  /* 0x00000010009c2947 */ /* 0x000fea0003800000 */
[----:B0-----:R-:W0:Y:S01]  /*122b0*/  S2R R11, SR_TID.X ;  /* 0x00000000000b7919 */ /* 0x001e220000002100 */
[----:B------:R-:W-:Y:S01]  /*122c0*/  ULDC.64 UR4, c[0x0][0xaa0] ;  /* 0x0002a80000047ab9 */ /* 0x000fe20000000a00 */
[----:B------:R-:W1:Y:S01]  /*122d0*/  @P1 LDC R15, c[0x0][0xbec] ;  /* 0x0002fb00ff0f1b82 */ /* 0x000e620000000800 */
        /* <DEDUP_REMOVED lines=13> */
[----:B------:R-:W-:Y:S01]  /*123b0*/  IMAD.X R45, RZ, RZ, R21, P5 ;  /* 0x000000ffff2d7224 */ /* 0x000fe200028e0615 */
[C---:B------:R-:W-:Y:S02]  /*123c0*/  IADD3 R65, P5, R20.reuse, 0xa000, RZ ;  /* 0x0000a00014417810 */ /* 0x040fe40007fbe0ff */
[----:B------:R-:W-:Y:S02]  /*123d0*/  IADD3 R41, P4, R20, 0x4000, RZ ;  /* 0x0000400014297810 */ /* 0x000fe40007f9e0ff */
[----:B------:R-:W-:Y:S01]  /*123e0*/  LOP3.LUT R64, R65, 0x380, RZ, 0xc0, !PT ;  /* 0x0000038041407812 */ /* 0x000fe200078ec0ff */
[----:B------:R-:W-:Y:S01]  /*123f0*/  IMAD R3, R3, UR4, RZ ;  /* 0x0000000403037c24 */ /* 0x000fe2000f8e02ff */
[----:B------:R-:W-:Y:S01]  /*12400*/  LOP3.LUT R28, R29, 0x380, RZ, 0xc0, !PT ;  /* 0x000003801d1c7812 */ /* 0x000fe200078ec0ff */
[----:B------:R-:W5:Y:S01]  /*12410*/  LD.E.128 R44, desc[UR42][R44.64] ;  /* 0x0000002a2c2c7980 */ /* 0x000f62000c101d00 */
[----:B------:R-:W-:-:S02]  /*12420*/  LOP3.LUT R32, R33, 0x380, RZ, 0xc0, !PT ;  /* 0x0000038021207812 */ /* 0x000fc400078ec0ff */
[----:B------:R-:W-:Y:S02]  /*12430*/  LOP3.LUT R36, R37, 0x380, RZ, 0xc0, !PT ;  /* 0x0000038025247812 */ /* 0x000fe400078ec0ff */
[----:B------:R-:W-:Y:S02]  /*12440*/  LOP3.LUT R40, R41, 0x380, RZ, 0xc0, !PT ;  /* 0x0000038029287812 */ /* 0x000fe400078ec0ff */
[----:B------:R-:W-:Y:S02]  /*12450*/  SHF.R.U64 R64, R64, 0x3, RZ ;  /* 0x0000000340407819 */ /* 0x000fe400000012ff */
[----:B------:R-:W-:Y:S02]  /*12460*/  SHF.R.U64 R28, R28, 0x3, RZ ;  /* 0x000000031c1c7819 */ /* 0x000fe400000012ff */
[----:B------:R-:W-:Y:S02]  /*12470*/  SHF.R.U64 R32, R32, 0x3, RZ ;  /* 0x0000000320207819 */ /* 0x000fe400000012ff */
[----:B------:R-:W-:-:S02]  /*12480*/  SHF.R.U64 R36, R36, 0x3, RZ ;  /* 0x0000000324247819 */ /* 0x000fc400000012ff */
        /* <DEDUP_REMOVED lines=12> */
[----:B------:R-:W-:Y:S01]  /*12550*/  IMAD R3, R8, UR5, R3 ;  /* 0x0000000508037c24 */ /* 0x000fe2000f8e0203 */
[C---:B------:R-:W-:Y:S01]  /*12560*/  IADD3 R49, P0, R20.reuse, 0x6000, RZ ;  /* 0x0000600014317810 */ /* 0x040fe20007f1e0ff */
[----:B------:R-:W5:Y:S01]  /*12570*/  LD.E.128 R28, desc[UR42][R28.64] ;  /* 0x0000002a1c1c7980 */ /* 0x000f62000c101d00 */
[C---:B------:R-:W-:Y:S01]  /*12580*/  IADD3 R53, P2, R20.reuse, 0x7000, RZ ;  /* 0x0000700014357810 */ /* 0x040fe20007f5e0ff */
[----:B------:R-:W-:Y:S01]  /*12590*/  IMAD.X R85, RZ, RZ, R21, P5 ;  /* 0x000000ffff557224 */ /* 0x000fe200028e0615 */
        /* <DEDUP_REMOVED lines=11> */
[----:B------:R-:W-:-:S02]  /*12650*/  SHF.R.U64 R9, R9, 0x3, RZ ;  /* 0x0000000309097819 */ /* 0x000fc400000012ff */
[----:B------:R-:W-:Y:S02]  /*12660*/  SHF.R.U64 R48, R48, 0x3, RZ ;  /* 0x0000000330307819 */ /* 0x000fe400000012ff */
[----:B------:R-:W-:Y:S02]  /*12670*/  SHF.R.U64 R52, R52, 0x3, RZ ;  /* 0x0000000334347819 */ /* 0x000fe400000012ff */
[----:B------:R-:W-:Y:S02]  /*12680*/  SHF.R.U64 R56, R56, 0x3, RZ ;  /* 0x0000000338387819 */ /* 0x000fe400000012ff */
[----:B------:R-:W-:Y:S02]  /*12690*/  SHF.R.U64 R60, R60, 0x3, RZ ;  /* 0x000000033c3c7819 */ /* 0x000fe400000012ff */
[----:B------:R-:W-:Y:S01]  /*126a0*/  LOP3.LUT R84, R9, R14, RZ, 0x3c, !PT ;  /* 0x0000000e09547212 */ /* 0x000fe200078e3cff */
[----:B------:R-:W-:Y:S01]  /*126b0*/  IMAD.WIDE.U32 R8, R8, UR4, RZ ;  /* 0x0000000408087c25 */ /* 0x000fe2000f8e00ff */
[----:B------:R-:W-:Y:S01]  /*126c0*/  LOP3.LUT R48, R48, R49, RZ, 0x3c, !PT ;  /* 0x0000003130307212 */ /* 0x000fe200078e3cff */
[----:B------:R-:W0:Y:S01]  /*126d0*/  @P1 LDC R14, c[0x0][0xbf0] ;  /* 0x0002fc00ff0e1b82 */ /* 0x000e220000000800 */
[----:B------:R-:W-:Y:S01]  /*126e0*/  LOP3.LUT R52, R52, R53, RZ, 0x3c, !PT ;  /* 0x0000003534347212 */ /* 0x000fe200078e3cff */
[--C-:B------:R-:W-:Y:S01]  /*126f0*/  IMAD.X R49, RZ, RZ, R21.reuse, P0 ;  /* 0x000000ffff317224 */ /* 0x100fe200000e0615 */
[----:B------:R-:W-:Y:S01]  /*12700*/  LOP3.LUT R56, R56, R57, RZ, 0x3c, !PT ;  /* 0x0000003938387212 */ /* 0x000fe200078e3cff */
[--C-:B------:R-:W-:Y:S01]  /*12710*/  IMAD.X R53, RZ, RZ, R21.reuse, P2 ;  /* 0x000000ffff357224 */ /* 0x100fe200010e0615 */
[----:B------:R-:W-:Y:S01]  /*12720*/  LOP3.LUT R60, R60, R61, RZ, 0x3c, !PT ;  /* 0x0000003d3c3c7212 */ /* 0x000fe200078e3cff */
[----:B------:R-:W-:Y:S01]  /*12730*/  IMAD.X R57, RZ, RZ, R21, P3 ;  /* 0x000000ffff397224 */ /* 0x000fe200018e0615 */
[----:B------:R-:W-:Y:S01]  /*12740*/  LOP3.LUT R12, R12, 0xfffffff8, RZ, 0xc0, !PT ;  /* 0xfffffff80c0c7812 */ /* 0x000fe200078ec0ff */
[----:B------:R-:W-:Y:S01]  /*12750*/  IMAD.IADD R9, R9, 0x1, R3 ;  /* 0x0000000109097824 */ /* 0x000fe200078e0203 */
[----:B------:R-:W-:Y:S01]  /*12760*/  IADD3.X R61, RZ, R21, RZ, P4, !PT ;  /* 0x00000015ff3d7210 */ /* 0x000fe200027fe4ff */
[----:B------:R-:W-:Y:S01]  /*12770*/  ULDC.64 UR4, c[0x0][0xae8] ;  /* 0x0002ba0000047ab9 */ /* 0x000fe20000000a00 */
[C---:B------:R-:W-:Y:S01]  /*12780*/  IADD3 R69, P0, R20.reuse, 0xb000, RZ ;  /* 0x0000b00014457810 */ /* 0x040fe20007f1e0ff */
[----:B------:R-:W5:Y:S01]  /*12790*/  LD.E.128 R48, desc[UR42][R48.64] ;  /* 0x0000002a30307980 */ /* 0x000f62000c101d00 */
[----:B------:R-:W-:-:S02]  /*127a0*/  IADD3 R73, P2, R20, 0xc000, RZ ;  /* 0x0000c00014497810 */ /* 0x000fc40007f5e0ff */
[C---:B------:R-:W-:Y:S01]  /*127b0*/  IADD3 R77, P3, R20.reuse, 0xd000, RZ ;  /* 0x0000d000144d7810 */ /* 0x040fe20007f7e0ff */
[----:B------:R-:W-:Y:S01]  /*127c0*/  IMAD.IADD R3, R11, 0x1, -R12 ;  /* 0x000000010b037824 */ /* 0x000fe200078e0a0c */
[----:B------:R-:W-:Y:S01]  /*127d0*/  IADD3 R81, P4, R20, 0xe000, RZ ;  /* 0x0000e00014517810 */ /* 0x000fe20007f9e0ff */
[----:B------:R-:W5:Y:S01]  /*127e0*/  LD.E.128 R52, desc[UR42][R52.64] ;  /* 0x0000002a34347980 */ /* 0x000f62000c101d00 */
[----:B------:R-:W-:Y:S02]  /*127f0*/  LOP3.LUT R68, R69, 0x380, RZ, 0xc0, !PT ;  /* 0x0000038045447812 */ /* 0x000fe400078ec0ff */
[----:B------:R-:W-:Y:S01]  /*12800*/  LOP3.LUT R72, R73, 0x380, RZ, 0xc0, !PT ;  /* 0x0000038049487812 */ /* 0x000fe200078ec0ff */
[----:B------:R-:W5:Y:S01]  /*12810*/  LD.E.128 R56, desc[UR42][R56.64] ;  /* 0x0000002a38387980 */ /* 0x000f62000c101d00 */
[----:B------:R-:W-:Y:S02]  /*12820*/  LOP3.LUT R76, R77, 0x380, RZ, 0xc0, !PT ;  /* 0x000003804d4c7812 */ /* 0x000fe400078ec0ff */
[----:B------:R-:W-:-:S02]  /*12830*/  LOP3.LUT R80, R81, 0x380, RZ, 0xc0, !PT ;  /* 0x0000038051507812 */ /* 0x000fc400078ec0ff */
[----:B------:R-:W-:Y:S01]  /*12840*/  LOP3.LUT R25, R20, 0x380, RZ, 0xc0, !PT ;  /* 0x0000038014197812 */ /* 0x000fe200078ec0ff */
[----:B------:R-:W-:Y:S01]  /*12850*/  IMAD R3, R3, 0x20, R10 ;  /* 0x0000002003037824 */ /* 0x000fe200078e020a */
[----:B------:R-:W-:Y:S01]  /*12860*/  SHF.R.U64 R68, R68, 0x3, RZ ;  /* 0x0000000344447819 */ /* 0x000fe200000012ff */
[----:B------:R-:W5:Y:S01]  /*12870*/  LD.E.128 R60, desc[UR42][R60.64] ;  /* 0x0000002a3c3c7980 */ /* 0x000f62000c101d00 */
[----:B------:R-:W-:Y:S02]  /*12880*/  SHF.R.U64 R72, R72, 0x3, RZ ;  /* 0x0000000348487819 */ /* 0x000fe400000012ff */
[----:B------:R-:W-:Y:S01]  /*12890*/  SHF.R.U64 R76, R76, 0x3, RZ ;  /* 0x000000034c4c7819 */ /* 0x000fe200000012ff */
[----:B------:R-:W5:Y:S01]  /*128a0*/  LD.E.128 R84, desc[UR42][R84.64] ;  /* 0x0000002a54547980 */ /* 0x000f62000c101d00 */
[----:B------:R-:W-:Y:S02]  /*128b0*/  SHF.R.U64 R80, R80, 0x3, RZ ;  /* 0x0000000350507819 */ /* 0x000fe400000012ff */
[----:B------:R-:W-:Y:S01]  /*128c0*/  SHF.R.U64 R25, R25, 0x3, RZ ;  /* 0x0000000319197819 */ /* 0x000fe200000012ff */
[----:B------:R-:W-:Y:S01]  /*128d0*/  IMAD.WIDE.U32 R8, R207, UR4, R8 ;  /* 0x00000004cf087c25 */ /* 0x000fe2000f8e0008 */
        /* <DEDUP_REMOVED lines=9> */
[----:B------:R-:W-:Y:S01]  /*12970*/  IADD3 R12, R222, R3, RZ ;  /* 0x00000003de0c7210 */ /* 0x000fe20007ffe0ff */
[----:B------:R-:W-:Y:S01]  /*12980*/  IMAD.MOV.U32 R25, RZ, RZ, R21 ;  /* 0x000000ffff197224 */ /* 0x000fe200078e0015 */
[----:B------:R-:W-:Y:S01]  /*12990*/  SHF.R.S32.HI R13, RZ, 0x1f, R4 ;  /* 0x0000001fff0d7819 */ /* 0x000fe20000011404 */
[----:B------:R-:W-:Y:S01]  /*129a0*/  IMAD R9, R207, UR5, R9 ;  /* 0x00000005cf097c24 */ /* 0x000fe2000f8e0209 */
[----:B------:R-:W-:Y:S01]  /*129b0*/  ULDC.64 UR4, c[0x0][0xaf0] ;  /* 0x0002bc0000047ab9 */ /* 0x000fe20000000a00 */
[----:B-1----:R-:W-:Y:S01]  /*129c0*/  @P1 IMAD.HI.U32 R3, R12, R15, RZ ;  /* 0x0000000f0c031227 */ /* 0x002fe200078e00ff */
[----:B------:R-:W5:Y:S03]  /*129d0*/  LD.E.128 R68, desc[UR42][R68.64] ;  /* 0x0000002a44447980 */ /* 0x000f66000c101d00 */
[----:B------:R-:W-:Y:S01]  /*129e0*/  IMAD R13, R13, UR4, RZ ;  /* 0x000000040d0d7c24 */ /* 0x000fe2000f8e02ff */
[----:B------:R-:W5:Y:S01]  /*129f0*/  LD.E.128 R24, desc[UR42][R24.64] ;  /* 0x0000002a18187980 */ /* 0x000f62000c101d00 */
[----:B------:R-:W-:-:S03]  /*12a00*/  IMAD.MOV.U32 R11, RZ, RZ, R12 ;  /* 0x000000ffff0b7224 */ /* 0x000fc600078e000c */
[----:B------:R-:W5:Y:S01]  /*12a10*/  LD.E.128 R72, desc[UR42][R72.64] ;  /* 0x0000002a48487980 */ /* 0x000f62000c101d00 */
[----:B------:R-:W-:-:S03]  /*12a20*/  IMAD R13, R4, UR5, R13 ;  /* 0x00000005040d7c24 */ /* 0x000fc6000f8e020d */
[----:B------:R-:W5:Y:S01]  /*12a30*/  LD.E.128 R76, desc[UR42][R76.64] ;  /* 0x0000002a4c4c7980 */ /* 0x000f62000c101d00 */
[----:B------:R-:W-:-:S03]  /*12a40*/  IMAD.WIDE.U32 R8, R4, UR4, R8 ;  /* 0x0000000404087c25 */ /* 0x000fc6000f8e0008 */
[----:B------:R-:W5:Y:S01]  /*12a50*/  LD.E.128 R80, desc[UR42][R80.64] ;  /* 0x0000002a50507980 */ /* 0x000f62000c101d00 */
[----:B0-----:R-:W-:Y:S01]  /*12a60*/  @P1 SHF.R.U32.HI R11, RZ, R14, R3 ;  /* 0x0000000eff0b1219 */ /* 0x001fe20000011603 */
[----:B------:R-:W-:Y:S01]  /*12a70*/  ULDC.64 UR4, c[0x0][0xae0] ;  /* 0x0002b80000047ab9 */ /* 0x000fe20000000a00 */
[----:B------:R-:W-:Y:S01]  /*12a80*/  @!PT LDS RZ, [RZ] ;  /* 0x00000000fffff984 */ /* 0x000fe20000000800 */
[----:B------:R-:W-:Y:S01]  /*12a90*/  @!PT LDS RZ, [RZ] ;  /* 0x00000000fffff984 */ /* 0x000fe20000000800 */
[----:B------:R-:W-:Y:S01]  /*12aa0*/  @!PT LDS RZ, [RZ] ;  /* 0x00000000fffff984 */ /* 0x000fe20000000800 */
[----:B------:R-:W-:Y:S01]  /*12ab0*/  @!PT LDS RZ, [RZ] ;  /* 0x00000000fffff984 */ /* 0x000fe20000000800 */
[----:B------:R0:W-:Y:S06]  /*12ac0*/  MEMBAR.ALL.CTA ;  /* 0x0000000000007992 */ /* 0x0001ec0000008000 */
[----:B0-----:R-:W0:Y:S01]  /*12ad0*/  FENCE.VIEW.ASYNC.S ;  /* 0x00000000000073c6 */ /* 0x001e220000000000 */
[----:B------:R-:W-:Y:S01]  /*12ae0*/  IMAD.IADD R9, R9, 0x1, R13 ;  /* 0x0000000109097824 */ /* 0x000fe200078e020d */
[--C-:B------:R-:W-:Y:S01]  /*12af0*/  SHF.R.S32.HI R3, RZ, 0x1f, R11.reuse ;  /* 0x0000001fff037819 */ /* 0x100fe2000001140b */
[----:B------:R-:W-:-:S04]  /*12b00*/  IMAD.MOV R13, RZ, RZ, -R11 ;  /* 0x000000ffff0d7224 */ /* 0x000fc800078e0a0b */
[----:B------:R-:W-:Y:S02]  /*12b10*/  IMAD R4, R3, UR4, RZ ;  /* 0x0000000403047c24 */ /* 0x000fe4000f8e02ff */
[----:B------:R-:W-:Y:S02]  /*12b20*/  IMAD R13, R158, R13, R12 ;  /* 0x0000000d9e0d7224 */ /* 0x000fe400078e020c */
[----:B------:R-:W-:-:S04]  /*12b30*/  IMAD.WIDE.U32 R8, R11, UR4, R8 ;  /* 0x000000040b087c25 */ /* 0x000fc8000f8e0008 */
[----:B------:R-:W-:Y:S02]  /*12b40*/  VIADD R3, R22, 0x22820 ;  /* 0x0002282016037836 */ /* 0x000fe40000000000 */
[----:B------:R-:W-:Y:S01]  /*12b50*/  IMAD R11, R11, UR5, R4 ;  /* 0x000000050b0b7c24 */ /* 0x000fe2000f8e0204 */
[----:B------:R-:W-:Y:S01]  /*12b60*/  SHF.R.S32.HI R4, RZ, 0x1f, R13 ;  /* 0x0000001fff047819 */ /* 0x000fe2000001140d */
[----:B------:R-:W-:Y:S01]  /*12b70*/  ULDC.64 UR4, c[0x0][0xad8] ;  /* 0x0002b60000047ab9 */ /* 0x000fe20000000a00 */
[----:B------:R-:W-:Y:S01]  /*12b80*/  PRMT R3, RZ, 0x654, R3 ;  /* 0x00000654ff037816 */ /* 0x000fe20000000003 */
[----:B------:R-:W-:Y:S02]  /*12b90*/  IMAD.IADD R9, R9, 0x1, R11 ;  /* 0x0000000109097824 */ /* 0x000fe400078e020b */
[----:B------:R-:W-:Y:S01]  /*12ba0*/  IMAD R4, R4, UR4, RZ ;  /* 0x0000000404047c24 */ /* 0x000fe2000f8e02ff */
[----:B0-----:R0:W-:Y:S01]  /*12bb0*/  SYNCS.ARRIVE.TRANS64.RED.A1T0 RZ, [R3+URZ], RZ ;  /* 0x000000ff03ff79a7 */ /* 0x0011e2000810043f */
[----:B------:R-:W-:-:S04]  /*12bc0*/  IMAD.WIDE.U32 R8, R13, UR4, R8 ;  /* 0x000000040d087c25 */ /* 0x000fc8000f8e0008 */
[----:B0-----:R-:W-:Y:S01]  /*12bd0*/  IMAD R3, R13, UR5, R4 ;  /* 0x000000050d037c24 */ /* 0x001fe2000f8e0204 */
        /* <DEDUP_REMOVED lines=8> */
.L_x_14617:
[----:B------:R-:W-:Y:S01]  /*12c60*/  IMAD.IADD R21, R10, 0x1, R222 ;  /* 0x000000010a157824 */ /* 0x000fe200078e02de */
        /* <DEDUP_REMOVED lines=17> */
[-C--:B------:R-:W-:Y:S02]  /*12d80*/  @!P2 LEA R10, P4, R15, R14.reuse, 0x1 ;  /* 0x0000000e0f0aa211 */ /* 0x080fe400078808ff */
[----:B-1----:R-:W-:Y:S02]  /*12d90*/  @!P3 LEA.HI.X R9, R212, R3, R12, 0x1, P5 ;  /* 0x00000003d409b211 */ /* 0x002fe400028f0c0c */
[----:B------:R-:W-:-:S02]  /*12da0*/  @!P1 LEA R12, P5, R90, R14, 0x1 ;  /* 0x0000000e5a0c9211 */ /* 0x000fc400078a08ff */
[----:B------:R-:W-:Y:S01]  /*12db0*/  SHF.R.S32.HI R91, RZ, 0x1f, R91 ;  /* 0x0000001fff5b7819 */ /* 0x000fe2000001145b */
[----:B-----5:R3:W-:Y:S01]  /*12dc0*/  @!P3 ST.E.128 desc[UR42][R8.64], R24 ;  /* 0x000000180800b985 */ /* 0x0207e2000c101d2a */
[-C--:B------:R-:W-:Y:S02]  /*12dd0*/  @!P2 LEA.HI.X R11, R15, R3.reuse, R92, 0x1, P4 ;  /* 0x000000030f0ba211 */ /* 0x080fe400020f0c5c */
[----:B------:R-:W-:Y:S02]  /*12de0*/  SHF.R.S32.HI R89, RZ, 0x1f, R89 ;  /* 0x0000001fff597819 */ /* 0x000fe40000011459 */
[----:B------:R-:W-:Y:S01]  /*12df0*/  @!P0 LEA R14, P4, R88, R14, 0x1 ;  /* 0x0000000e580e8211 */ /* 0x000fe200078808ff */
[----:B------:R3:W-:Y:S01]  /*12e00*/  @!P2 ST.E.128 desc[UR42][R10.64], R40 ;  /* 0x000000280a00a985 */ /* 0x0007e2000c101d2a */
[-C--:B------:R-:W-:Y:S02]  /*12e10*/  @!P1 LEA.HI.X R13, R90, R3.reuse, R91, 0x1, P5 ;  /* 0x000000035a0d9211 */ /* 0x080fe400028f0c5b */
[----:B------:R-:W-:-:S03]  /*12e20*/  @!P0 LEA.HI.X R15, R88, R3, R89, 0x1, P4 ;  /* 0x00000003580f8211 */ /* 0x000fc600020f0c59 */
[----:B------:R3:W-:Y:S04]  /*12e30*/  @!P1 ST.E.128 desc[UR42][R12.64], R56 ;  /* 0x000000380c009985 */ /* 0x0007e8000c101d2a */
[----:B------:R3:W-:Y:S02]  /*12e40*/  @!P0 ST.E.128 desc[UR42][R14.64], R72 ;  /* 0x000000480e008985 */ /* 0x0007e4000c101d2a */
.L_x_14409:
[----:B------:R-:W-:Y:S05]  /*12e50*/  BSYNC B1 ;  /* 0x0000000000017941 */ /* 0x000fea0003800000 */
.L_x_14408:
[----:B------:R-:W-:-:S03]  /*12e60*/  UMOV UR4, 0xffffffff ;  /* 0xffffffff00047882 */ /* 0x000fc60000000000 */
[----:B------:R-:W-:Y:S05]  /*12e70*/  BRA.DIV UR4, `(.L_x_14410) ;  /* 0x000000c204e07947 */ /* 0x000fea000b800000 */
[----:B-1----:R1:W4:Y:S04]  /*12e80*/  SHFL.IDX PT, R3, R20, 0x1, 0x181f ;  /* 0x00381f0014037f89 */ /* 0x00232800000e0000 */
[----:B--23--:R1:W2:Y:S02]  /*12e90*/  SHFL.IDX PT, R14, R4, 0x1, 0x181f ;  /* 0x00381f00040e7f89 */ /* 0x00c2a400000e0000 */
.L_x_14621:
[----:B------:R-:W-:Y:S01]  /*12ea0*/  VIADD R9, R21, 0x20 ;  /* 0x0000002015097836 */ /* 0x000fe20000000000 */
[----:B------:R-:W-:Y:S04]  /*12eb0*/  BSSY B1, `(.L_x_14411) ;  /* 0x000001e000017945 */ /* 0x000fe80003800000 */
[----:B------:R-:W-:-:S13]  /*12ec0*/  ISETP.GE.AND P0, PT, R9, R0, PT ;  /* 0x000000000900720c */ /* 0x000fda0003f06270 */
[----:B------:R-:W-:Y:S05]  /*12ed0*/  @P0 BRA `(.L_x_14412) ;  /* 0x00000000006c0947 */ /* 0x000fea0003800000 */
[C---:B------:R-:W-:Y:S01]  /*12ee0*/  VIADD R15, R212.reuse, 0x40 ;  /* 0x00000040d40f7836 */ /* 0x040fe20000000000 */
[----:B------:R-:W-:Y:S01]  /*12ef0*/  ULDC UR4, c[0x0][0xac8] ;  /* 0x0002b20000047ab9 */ /* 0x000fe20000000800 */
[C---:B-----5:R-:W-:Y:S01]  /*12f00*/  VIADD R26, R212.reuse, 0x80 ;  /* 0x00000080d41a7836 */ /* 0x060fe20000000000 */
[C---:B------:R-:W-:Y:S01]  /*12f10*/  ISETP.GE.AND P3, PT, R212.reuse, UR4, PT ;  /* 0x00000004d4007c0c */ /* 0x040fe2000bf66270 */
[C---:B------:R-:W-:Y:S01]  /*12f20*/  VIADD R24, R212.reuse, 0xc0 ;  /* 0x000000c0d4187836 */ /* 0x040fe20000000000 */
[----:B------:R-:W-:Y:S01]  /*12f30*/  ISETP.GE.AND P2, PT, R15, UR4, PT ;  /* 0x000000040f007c0c */ /* 0x000fe2000bf46270 */
[----:B------:R-:W-:Y:S01]  /*12f40*/  VIADD R40, R212, 0x40 ;  /* 0x00000040d4287836 */ /* 0x000fe20000000000 */
[----:B------:R-:W-:Y:S01]  /*12f50*/  ISETP.GE.AND P1, PT, R26, UR4, PT ;  /* 0x000000041a007c0c */ /* 0x000fe2000bf26270 */
[----:B------:R-:W-:Y:S01]  /*12f60*/  VIADD R27, R212, 0x80 ;  /* 0x00000080d41b7836 */ /* 0x000fe20000000000 */
[----:B------:R-:W-:Y:S01]  /*12f70*/  ISETP.GE.AND P0, PT, R24, UR4, PT ;  /* 0x0000000418007c0c */ /* 0x000fe2000bf06270 */
[----:B------:R-:W-:Y:S01]  /*12f80*/  VIADD R25, R212, 0xc0 ;  /* 0x000000c0d4197836 */ /* 0x000fe20000000000 */
[----:B------:R-:W-:-:S02]  /*12f90*/  SHF.R.S32.HI R12, RZ, 0x1f, R212 ;  /* 0x0000001fff0c7819 */ /* 0x000fc400000114d4 */
[----:B------:R-:W-:Y:S02]  /*12fa0*/  SHF.R.S32.HI R40, RZ, 0x1f, R40 ;  /* 0x0000001fff287819 */ /* 0x000fe40000011428 */
[----:B------:R-:W-:Y:S02]  /*12fb0*/  SHF.R.S32.HI R27, RZ, 0x1f, R27 ;  /* 0x0000001fff1b7819 */ /* 0x000fe4000001141b */
[CC--:B--2---:R-:W-:Y:S02]  /*12fc0*/  @!P3 LEA R8, P5, R212.reuse, R14.reuse, 0x1 ;  /* 0x0000000ed408b211 */ /* 0x0c4fe400078a08ff */
[-C--:B------:R-:W-:Y:S02]  /*12fd0*/  @!P2 LEA R10, P4, R15, R14.reuse, 0x1 ;  /* 0x0000000e0f0aa211 */ /* 0x080fe400078808ff */
[----:B----4-:R-:W-:Y:S02]  /*12fe0*/  @!P3 LEA.HI.X R9, R212, R3, R12, 0x1, P5 ;  /* 0x00000003d409b211 */ /* 0x010fe400028f0c0c */
[----:B------:R-:W-:-:S02]  /*12ff0*/  @!P1 LEA R12, P5, R26, R14, 0x1 ;  /* 0x0000000e1a0c9211 */ /* 0x000fc400078a08ff */
[-C--:B------:R-:W-:Y:S01]  /*13000*/  @!P2 LEA.HI.X R11, R15, R3.reuse, R40, 0x1, P4 ;  /* 0x000000030f0ba211 */ /* 0x080fe200020f0c28 */
[----:B------:R3:W-:Y:S01]  /*13010*/  @!P3 ST.E.128 desc[UR42][R8.64], R28 ;  /* 0x0000001c0800b985 */ /* 0x0007e2000c101d2a */
[----:B------:R-:W-:Y:S02]  /*13020*/  SHF.R.S32.HI R25, RZ, 0x1f, R25 ;  /* 0x0000001fff197819 */ /* 0x000fe40000011419 */
[----:B------:R-:W-:Y:S01]  /*13030*/  @!P0 LEA R14, P4, R24, R14, 0x1 ;  /* 0x0000000e180e8211 */ /* 0x000fe200078808ff */
[----:B------:R3:W-:Y:S01]  /*13040*/  @!P2 ST.E.128 desc[UR42][R10.64], R44 ;  /* 0x0000002c0a00a985 */ /* 0x0007e2000c101d2a */
[-C--:B------:R-:W-:Y:S02]  /*13050*/  @!P1 LEA.HI.X R13, R26, R3.reuse, R27, 0x1, P5 ;  /* 0x000000031a0d9211 */ /* 0x080fe400028f0c1b */
[----:B------:R-:W-:-:S03]  /*13060*/  @!P0 LEA.HI.X R15, R24, R3, R25, 0x1, P4 ;  /* 0x00000003180f8211 */ /* 0x000fc600020f0c19 */
[----:B------:R3:W-:Y:S04]  /*13070*/  @!P1 ST.E.128 desc[UR42][R12.64], R60 ;  /* 0x0000003c0c009985 */ /* 0x0007e8000c101d2a */
[----:B------:R3:W-:Y:S02]  /*13080*/  @!P0 ST.E.128 desc[UR42][R14.64], R76 ;  /* 0x0000004c0e008985 */ /* 0x0007e4000c101d2a */
.L_x_14412:
[----:B------:R-:W-:Y:S05]  /*13090*/  BSYNC B1 ;  /* 0x0000000000017941 */ /* 0x000fea0003800000 */
.L_x_14411:
[----:B------:R-:W-:-:S03]  /*130a0*/  UMOV UR4, 0xffffffff ;  /* 0xffffffff00047882 */ /* 0x000fc60000000000 */
[----:B------:R-:W-:Y:S05]  /*130b0*/  BRA.DIV UR4, `(.L_x_14413) ;  /* 0x000000c204987947 */ /* 0x000fea000b800000 */
[----:B----4-:R4:W0:Y:S04]  /*130c0*/  SHFL.IDX PT, R3, R20, 0x2, 0x181f ;  /* 0x00581f0014037f89 */ /* 0x01082800000e0000 */
[----:B--23--:R4:W2:Y:S02]  /*130d0*/  SHFL.IDX PT, R14, R4, 0x2, 0x181f ;  /* 0x00581f00040e7f89 */ /* 0x00c8a400000e0000 */
.L_x_14625:
[----:B------:R-:W-:Y:S01]  /*130e0*/  VIADD R9, R21, 0x40 ;  /* 0x0000004015097836 */ /* 0x000fe20000000000 */
[----:B------:R-:W-:Y:S04]  /*130f0*/  BSSY B1, `(.L_x_14414) ;  /* 0x000001e000017945 */ /* 0x000fe80003800000 */
[----:B------:R-:W-:-:S13]  /*13100*/  ISETP.GE.AND P0, PT, R9, R0, PT ;  /* 0x000000000900720c */ /* 0x000fda0003f06270 */
[----:B------:R-:W-:Y:S05]  /*13110*/  @P0 BRA `(.L_x_14415) ;  /* 0x00000000006c0947 */ /* 0x000fea0003800000 */
[C---:B------:R-:W-:Y:S01]  /*13120*/  IADD3 R15, R212.reuse, 0x40, RZ ;  /* 0x00000040d40f7810 */ /* 0x040fe20007ffe0ff */
        /* <DEDUP_REMOVED lines=15> */
[----:B0-----:R-:W-:Y:S02]  /*13220*/  @!P3 LEA.HI.X R9, R212, R3, R12, 0x1, P5 ;  /* 0x00000003d409b211 */ /* 0x001fe400028f0c0c */
        /* <DEDUP_REMOVED lines=10> */
.L_x_14415:
[----:B------:R-:W-:Y:S05]  /*132d0*/  BSYNC B1 ;  /* 0x0000000000017941 */ /* 0x000fea0003800000 */
.L_x_14414:
[----:B------:R-:W-:-:S03]  /*132e0*/  UMOV UR4, 0xffffffff ;  /* 0xffffffff00047882 */ /* 0x000fc60000000000 */
[----:B------:R-:W-:Y:S05]  /*132f0*/  BRA.DIV UR4, `(.L_x_14416) ;  /* 0x000000c204507947 */ /* 0x000fea000b800000 */
[----:B0-----:R0:W0:Y:S04]  /*13300*/  SHFL.IDX PT, R3, R20, 0x3, 0x181f ;  /* 0x00781f0014037f89 */ /* 0x00102800000e0000 */
[----:B--23--:R2:W3:Y:S02]  /*13310*/  SHFL.IDX PT, R14, R4, 0x3, 0x181f ;  /* 0x00781f00040e7f89 */ /* 0x00c4e400000e0000 */
.L_x_14629:
[----:B------:R-:W-:-:S05]  /*13320*/  VIADD R9, R21, 0x60 ;  /* 0x0000006015097836 */ /* 0x000fca0000000000 */
[----:B------:R-:W-:-:S13]  /*13330*/  ISETP.GE.AND P0, PT, R9, R0, PT ;  /* 0x000000000900720c */ /* 0x000fda0003f06270 */
[----:B------:R-:W-:Y:S05]  /*13340*/  @P0 BRA `(.L_x_14417) ;  /* 0x0000002c00e80947 */ /* 0x000fea0003800000 */
[C---:B01--4-:R-:W-:Y:S01]  /*13350*/  VIADD R20, R212.reuse, 0x40 ;  /* 0x00000040d4147836 */ /* 0x053fe20000000000 */
[----:B------:R-:W-:Y:S01]  /*13360*/  ULDC UR4, c[0x0][0xac8] ;  /* 0x0002b20000047ab9 */ /* 0x000fe20000000800 */
[C---:B--2---:R-:W-:Y:S01]  /*13370*/  VIADD R4, R212.reuse, 0x80 ;  /* 0x00000080d4047836 */ /* 0x044fe20000000000 */
[C---:B------:R-:W-:Y:S01]  /*13380*/  ISETP.GE.AND P3, PT, R212.reuse, UR4, PT ;  /* 0x00000004d4007c0c */ /* 0x040fe2000bf66270 */
[----:B-----5:R-:W-:Y:S01]  /*13390*/  VIADD R24, R212, 0x40 ;  /* 0x00000040d4187836 */ /* 0x020fe20000000000 */
[----:B------:R-:W-:Y:S01]  /*133a0*/  ISETP.GE.AND P4, PT, R20, UR4, PT ;  /* 0x0000000414007c0c */ /* 0x000fe2000bf86270 */
[----:B------:R-:W-:Y:S01]  /*133b0*/  VIADD R15, R212, 0x80 ;  /* 0x00000080d40f7836 */ /* 0x000fe20000000000 */
[----:B------:R-:W-:Y:S02]  /*133c0*/  ISETP.GE.AND P5, PT, R4, UR4, PT ;  /* 0x0000000404007c0c */ /* 0x000fe4000bfa6270 */
[----:B------:R-:W-:Y:S02]  /*133d0*/  SHF.R.S32.HI R25, RZ, 0x1f, R212 ;  /* 0x0000001fff197819 */ /* 0x000fe400000114d4 */
[----:B------:R-:W-:-:S02]  /*133e0*/  SHF.R.S32.HI R24, RZ, 0x1f, R24 ;  /* 0x0000001fff187819 */ /* 0x000fc40000011418 */
[----:B------:R-:W-:-:S03]  /*133f0*/  SHF.R.S32.HI R15, RZ, 0x1f, R15 ;  /* 0x0000001fff0f7819 */ /* 0x000fc6000001140f */
[-C--:B---3--:R-:W-:Y:S02]  /*13400*/  @!P3 LEA R8, P0, R212, R14.reuse, 0x1 ;  /* 0x0000000ed408b211 */ /* 0x088fe400078008ff */
[-C--:B------:R-:W-:Y:S02]  /*13410*/  @!P4 LEA R10, P1, R20, R14.reuse, 0x1 ;  /* 0x0000000e140ac211 */ /* 0x080fe400078208ff */
[----:B------:R-:W-:Y:S02]  /*13420*/  @!P5 LEA R12, P2, R4, R14, 0x1 ;  /* 0x0000000e040cd211 */ /* 0x000fe400078408ff */
[-C--:B------:R-:W-:Y:S02]  /*13430*/  @!P3 LEA.HI.X R9, R212, R3.reuse, R25, 0x1, P0 ;  /* 0x00000003d409b211 */ /* 0x080fe400000f0c19 */
[-C--:B------:R-:W-:Y:S02]  /*13440*/  @!P4 LEA.HI.X R11, R20, R3.reuse, R24, 0x1, P1 ;  /* 0x00000003140bc211 */ /* 0x080fe400008f0c18 */
[----:B------:R-:W-:Y:S01]  /*13450*/  @!P5 LEA.HI.X R13, R4, R3, R15, 0x1, P2 ;  /* 0x00000003040dd211 */ /* 0x000fe200010f0c0f */
[----:B------:R0:W-:Y:S01]  /*13460*/  @!P3 ST.E.128 desc[UR42][R8.64], R36 ;  /* 0x000000240800b985 */ /* 0x0001e2000c101d2a */
[----:B------:R-:W-:-:S03]  /*13470*/  IADD3 R4, R212, 0xc0, RZ ;  /* 0x000000c0d4047810 */ /* 0x000fc60007ffe0ff */
[----:B------:R0:W-:Y:S01]  /*13480*/  @!P4 ST.E.128 desc[UR42][R10.64], R52 ;  /* 0x000000340a00c985 */ /* 0x0001e2000c101d2a */
[----:B------:R-:W-:-:S03]  /*13490*/  ISETP.GE.AND P0, PT, R4, UR4, PT ;  /* 0x0000000404007c0c */ /* 0x000fc6000bf06270 */
[----:B------:R0:W-:Y:S10]  /*134a0*/  @!P5 ST.E.128 desc[UR42][R12.64], R68 ;  /* 0x000000440c00d985 */ /* 0x0001f4000c101d2a */
[----:B------:R-:W-:Y:S05]  /*134b0*/  @P0 BRA `(.L_x_14417) ;  /* 0x0000002c008c0947 */ /* 0x000fea0003800000 */
[----:B------:R-:W-:Y:S01]  /*134c0*/  VIADD R20, R212, 0xc0 ;  /* 0x000000c0d4147836 */ /* 0x000fe20000000000 */
[----:B------:R-:W-:-:S04]  /*134d0*/  LEA R14, P0, R4, R14, 0x1 ;  /* 0x0000000e040e7211 */ /* 0x000fc800078008ff */
[----:B------:R-:W-:-:S04]  /*134e0*/  SHF.R.S32.HI R20, RZ, 0x1f, R20 ;  /* 0x0000001fff147819 */ /* 0x000fc80000011414 */
[----:B------:R-:W-:-:S05]  /*134f0*/  LEA.HI.X R15, R4, R3, R20, 0x1, P0 ;  /* 0x00000003040f7211 */ /* 0x000fca00000f0c14 */
[----:B------:R1:W-:Y:S01]  /*13500*/  ST.E.128 desc[UR42][R14.64], R84 ;  /* 0x000000540e007985 */ /* 0x0003e2000c101d2a */
[----:B------:R-:W-:Y:S05]  /*13510*/  BRA `(.L_x_14417) ;  /* 0x0000002c00747947 */ /* 0x000fea0003800000 */
.L_x_14406:
        /* <DEDUP_REMOVED lines=29> */
[----:B------:R-:W-:Y:S01]  /*136f0*/  ULDC.64 UR4, c[0x0][0xb28] ;  /* 0x0002ca0000047ab9 */ /* 0x000fe20000000a00 */
[----:B------:R-:W-:Y:S02]  /*13700*/  VIADD R10, R22, 0x22820 ;  /* 0x00022820160a7836 */ /* 0x000fe40000000000 */
[----:B------:R-:W-:Y:S01]  /*13710*/  IMAD.IADD R9, R9, 0x1, R4 ;  /* 0x0000000109097824 */ /* 0x000fe200078e0204 */
[----:B------:R-:W-:Y:S02]  /*13720*/  SHF.R.S32.HI R4, RZ, 0x1f, R3 ;  /* 0x0000001fff047819 */ /* 0x000fe40000011403 */
[----:B------:R-:W-:Y:S01]  /*13730*/  PRMT R10, RZ, 0x654, R10 ;  /* 0x00000654ff0a7816 */ /* 0x000fe2000000000a */
[----:B------:R-:W-:-:S03]  /*13740*/  IMAD.WIDE.U32 R8, R3, UR4, R8 ;  /* 0x0000000403087c25 */ /* 0x000fc6000f8e0008 */
[----:B------:R0:W-:Y:S01]  /*13750*/  SYNCS.ARRIVE.TRANS64.RED.A1T0 RZ, [R10+URZ], RZ ;  /* 0x000000ff0aff79a7 */ /* 0x0001e2000810043f */
        /* <DEDUP_REMOVED lines=10> */
.L_x_14632:
        /* <DEDUP_REMOVED lines=28> */
[----:B------:R1:W-:Y:S04]  /*139c0*/  @!P0 ST.E.64 desc[UR42][R8.64], R28 ;  /* 0x0000001c08008985 */ /* 0x0003e8000c101b2a */
[----:B------:R-:W5:Y:S04]  /*139d0*/  LDL R13, [R1+0xa0] ;  /* 0x0000a000010d7983 */ /* 0x000f680000100800 */
[----:B-1----:R-:W4:Y:S01]  /*139e0*/  LDL R28, [R1+0x128] ;  /* 0x00012800011c7983 */ /* 0x002f220000100800 */
[----:B------:R-:W-:-:S02]  /*139f0*/  ISETP.GE.AND P0, PT, R10, UR4, PT ;  /* 0x000000040a007c0c */ /* 0x000fc4000bf06270 */
[----:B------:R-:W-:Y:S01]  /*13a00*/  ISETP.GE.AND P1, PT, R14, UR4, PT ;  /* 0x000000040e007c0c */ /* 0x000fe2000bf26270 */
[----:B------:R-:W5:Y:S10]  /*13a10*/  LDL R29, [R1+0x84] ;  /* 0x00008400011d7983 */ /* 0x000f740000100800 */
[----:B------:R-:W-:-:S04]  /*13a20*/  @!P0 LEA R8, P2, R10, R12, 0x2 ;  /* 0x0000000c0a088211 */ /* 0x000fc800078410ff */
[----:B------:R-:W-:Y:S02]  /*13a30*/  @!P0 LEA.HI.X R9, R10, R20, R158, 0x2, P2 ;  /* 0x000000140a098211 */ /* 0x000fe400010f149e */
[----:B------:R-:W5:Y:S04]  /*13a40*/  LDL R10, [R1+0x9c] ;  /* 0x00009c00010a7983 */ /* 0x000f680000100800 */
[----:B------:R1:W-:Y:S01]  /*13a50*/  @!P0 ST.E.64 desc[UR42][R8.64], R32 ;  /* 0x0000002008008985 */ /* 0x0003e2000c101b2a */
[----:B------:R-:W-:Y:S02]  /*13a60*/  ISETP.GE.AND P0, PT, R11, UR4, PT ;  /* 0x000000040b007c0c */ /* 0x000fe4000bf06270 */
[C---:B-1----:R-:W-:Y:S01]  /*13a70*/  @!P1 LEA R8, P2, R14.reuse, R12, 0x2 ;  /* 0x0000000c0e089211 */ /* 0x042fe200078410ff */
[----:B------:R-:W5:Y:S03]  /*13a80*/  LDL R33, [R1+0x98] ;  /* 0x0000980001217983 */ /* 0x000f660000100800 */
[----:B------:R-:W-:Y:S01]  /*13a90*/  @!P1 LEA.HI.X R9, R14, R20, R157, 0x2, P2 ;  /* 0x000000140e099211 */ /* 0x000fe200010f149d */
[----:B------:R-:W5:Y:S04]  /*13aa0*/  LDL R32, [R1+0x118] ;  /* 0x0001180001207983 */ /* 0x000f680000100800 */
[----:B------:R1:W-:Y:S01]  /*13ab0*/  @!P1 ST.E.64 desc[UR42][R8.64], R36 ;  /* 0x0000002408009985 */ /* 0x0003e2000c101b2a */
[----:B------:R-:W-:-:S03]  /*13ac0*/  ISETP.GE.AND P1, PT, R155, UR4, PT ;  /* 0x000000049b007c0c */ /* 0x000fc6000bf26270 */
[----:B------:R-:W5:Y:S01]  /*13ad0*/  LDL R14, [R1+0x124] ;  /* 0x00012400010e7983 */ /* 0x000f620000100800 */
[----:B-1----:R-:W-:-:S03]  /*13ae0*/  @!P0 LEA R8, P2, R11, R12, 0x2 ;  /* 0x0000000c0b088211 */ /* 0x002fc600078410ff */
[----:B------:R-:W5:Y:S01]  /*13af0*/  LDL R36, [R1+0x108] ;  /* 0x0001080001247983 */ /* 0x000f620000100800 */
[----:B------:R-:W-:-:S03]  /*13b00*/  @!P0 LEA.HI.X R9, R11, R20, R15, 0x2, P2 ;  /* 0x000000140b098211 */ /* 0x000fc600010f140f */
[----:B------:R-:W5:Y:S04]  /*13b10*/  LDL R37, [R1+0x80] ;  /* 0x0000800001257983 */ /* 0x000f680000100800 */
[----:B------:R1:W-:Y:S01]  /*13b20*/  @!P0 ST.E.64 desc[UR42][R8.64], R40 ;  /* 0x0000002808008985 */ /* 0x0003e2000c101b2a */
[----:B------:R-:W-:-:S03]  /*13b30*/  ISETP.GE.AND P0, PT, R154, UR4, PT ;  /* 0x000000049a007c0c */ /* 0x000fc6000bf06270 */
[----:B------:R-:W5:Y:S04]  /*13b40*/  LDL R11, [R1+0x120] ;  /* 0x00012000010b7983 */ /* 0x000f680000100800 */
[----:B------:R-:W5:Y:S01]  /*13b50*/  LDL R15, [R1+0x8c] ;  /* 0x00008c00010f7983 */ /* 0x000f620000100800 */
[----:B-1----:R-:W-:-:S03]  /*13b60*/  @!P1 LEA R8, P2, R155, R12, 0x2 ;  /* 0x0000000c9b089211 */ /* 0x002fc600078410ff */
[----:B------:R-:W5:Y:S01]  /*13b70*/  LDL R40, [R1+0x11c] ;  /* 0x00011c0001287983 */ /* 0x000f620000100800 */
[----:B------:R-:W-:-:S03]  /*13b80*/  @!P1 LEA.HI.X R9, R155, R20, R156, 0x2, P2 ;  /* 0x000000149b099211 */ /* 0x000fc600010f149c */
[----:B------:R-:W5:Y:S04]  /*13b90*/  LDL R41, [R1+0x88] ;  /* 0x0000880001297983 */ /* 0x000f680000100800 */
[----:B------:R1:W-:Y:S02]  /*13ba0*/  @!P1 ST.E.64 desc[UR42][R8.64], R44 ;  /* 0x0000002c08009985 */ /* 0x0003e4000c101b2a */
[----:B-1----:R-:W-:Y:S02]  /*13bb0*/  @!P0 LEA R8, P2, R154, R12, 0x2 ;  /* 0x0000000c9a088211 */ /* 0x002fe400078410ff */
[----:B------:R-:W5:Y:S04]  /*13bc0*/  LDL R45, [R1+0x114] ;  /* 0x00011400012d7983 */ /* 0x000f680000100800 */
[----:B------:R-:W5:Y:S01]  /*13bd0*/  LDL R44, [R1+0x10c] ;  /* 0x00010c00012c7983 */ /* 0x000f620000100800 */
[----:B--2---:R-:W-:-:S02]  /*13be0*/  ISETP.GE.AND P1, PT, R21, UR4, PT ;  /* 0x0000000415007c0c */ /* 0x004fc4000bf26270 */
[----:B---3--:R-:W-:-:S05]  /*13bf0*/  @!P0 LEA.HI.X R9, R154, R20, R153, 0x2, P2 ;  /* 0x000000149a098211 */ /* 0x008fca00010f1499 */
[----:B------:R1:W-:Y:S06]  /*13c00*/  @!P0 ST.E.64 desc[UR42][R8.64], R48 ;  /* 0x0000003008008985 */ /* 0x0003ec000c101b2a */
[C---:B-1----:R-:W-:Y:S01]  /*13c10*/  @!P1 LEA R8, P2, R21.reuse, R12, 0x2 ;  /* 0x0000000c15089211 */ /* 0x042fe200078410ff */
[----:B------:R-:W2:Y:S03]  /*13c20*/  LDL R49, [R1+0x64] ;  /* 0x0000640001317983 */ /* 0x000ea60000100800 */
[----:B----4-:R-:W-:Y:S01]  /*13c30*/  @!P1 LEA.HI.X R9, R21, R20, R28, 0x2, P2 ;  /* 0x0000001415099211 */ /* 0x010fe200010f141c */
[----:B------:R-:W3:Y:S04]  /*13c40*/  LDL R48, [R1+0xe0] ;  /* 0x0000e00001307983 */ /* 0x000ee80000100800 */
[----:B------:R-:W4:Y:S01]  /*13c50*/  LDL R28, [R1+0x110] ;  /* 0x00011000011c7983 */ /* 0x000f220000100800 */
[----:B-----5:R-:W-:-:S03]  /*13c60*/  ISETP.GE.AND P0, PT, R13, UR4, PT ;  /* 0x000000040d007c0c */ /* 0x020fc6000bf06270 */
[----:B------:R1:W-:Y:S04]  /*13c70*/  @!P1 ST.E.64 desc[UR42][R8.64], R52 ;  /* 0x0000003408009985 */ /* 0x0003e8000c101b2a */
[----:B------:R-:W5:Y:S01]  /*13c80*/  LDL R21, [R1+0x78] ;  /* 0x0000780001157983 */ /* 0x000f620000100800 */
[----:B------:R-:W-:-:S05]  /*13c90*/  ISETP.GE.AND P1, PT, R10, UR4, PT ;  /* 0x000000040a007c0c */ /* 0x000fca000bf26270 */
[----:B-1----:R-:W-:Y:S01]  /*13ca0*/  @!P0 LEA R8, P2, R13, R12, 0x2 ;  /* 0x0000000c0d088211 */ /* 0x002fe200078410ff */
[----:B------:R-:W2:Y:S04]  /*13cb0*/  LDL R53, [R1+0x68] ;  /* 0x0000680001357983 */ /* 0x000ea80000100800 */
[----:B------:R-:W3:Y:S01]  /*13cc0*/  LDL R52, [R1+0xe8] ;  /* 0x0000e80001347983 */ /* 0x000ee20000100800 */
[----:B------:R-:W-:Y:S02]  /*13cd0*/  ISETP.GE.AND P3, PT, R33, UR4, PT ;  /* 0x0000000421007c0c */ /* 0x000fe4000bf66270 */
[----:B------:R-:W-:Y:S02]  /*13ce0*/  @!P0 LEA.HI.X R9, R13, R20, R14, 0x2, P2 ;  /* 0x000000140d098211 */ /* 0x000fe400010f140e */
[----:B------:R-:W5:Y:S04]  /*13cf0*/  LDL R14, [R1+0x7c] ;  /* 0x00007c00010e7983 */ /* 0x000f680000100800 */
[----:B------:R1:W-:Y:S01]  /*13d00*/  @!P0 ST.E.64 desc[UR42][R8.64], R56 ;  /* 0x0000003808008985 */ /* 0x0003e2000c101b2a */
[----:B------:R-:W-:-:S03]  /*13d10*/  ISETP.GE.AND P2, PT, R25, UR4, PT ;  /* 0x0000000419007c0c */ /* 0x000fc6000bf46270 */
[----:B------:R-:W2:Y:S01]  /*13d20*/  LDL R13, [R1+0x74] ;  /* 0x00007400010d7983 */ /* 0x000ea20000100800 */
[----:B-1----:R-:W-:-:S03]  /*13d30*/  @!P1 LEA R8, P0, R10, R12, 0x2 ;  /* 0x0000000c0a089211 */ /* 0x002fc600078010ff */
[----:B------:R-:W3:Y:S01]  /*13d40*/  LDL R56, [R1+0xec] ;  /* 0x0000ec0001387983 */ /* 0x000ee20000100800 */
[----:B------:R-:W-:-:S05]  /*13d50*/  @!P1 LEA.HI.X R9, R10, R20, R11, 0x2, P0 ;  /* 0x000000140a099211 */ /* 0x000fca00000f140b */
[----:B------:R1:W-:Y:S01]  /*13d60*/  @!P1 ST.E.64 desc[UR42][R8.64], R60 ;  /* 0x0000003c08009985 */ /* 0x0003e2000c101b2a */
[----:B------:R-:W-:Y:S02]  /*13d70*/  ISETP.GE.AND P1, PT, R15, UR4, PT ;  /* 0x000000040f007c0c */ /* 0x000fe4000bf26270 */
[-C--:B------:R-:W-:Y:S02]  /*13d80*/  @!P2 LEA R10, P5, R25, R12.reuse, 0x2 ;  /* 0x0000000c190aa211 */ /* 0x080fe400078a10ff */
[----:B-1----:R-:W-:-:S04]  /*13d90*/  @!P3 LEA R8, P4, R33, R12, 0x2 ;  /* 0x0000000c2108b211 */ /* 0x002fc800078810ff */
[-C--:B------:R-:W-:Y:S02]  /*13da0*/  @!P3 LEA.HI.X R9, R33, R20.reuse, R40, 0x2, P4 ;  /* 0x000000142109b211 */ /* 0x080fe400020f1428 */
[----:B------:R-:W3:Y:S01]  /*13db0*/  LDL R33, [R1+0x100] ;  /* 0x0001000001217983 */ /* 0x000ee20000100800 */
[----:B------:R-:W-:-:S03]  /*13dc0*/  @!P2 LEA.HI.X R11, R25, R20, R32, 0x2, P5 ;  /* 0x00000014190ba211 */ /* 0x000fc600028f1420 */
[----:B------:R-:W3:Y:S01]  /*13dd0*/  LDL R40, [R1+0x104] ;  /* 0x0001040001287983 */ /* 0x000ee20000100800 */
[----:B------:R-:W-:-:S03]  /*13de0*/  ISETP.GE.AND P0, PT, R152, UR4, PT ;  /* 0x0000000498007c0c */ /* 0x000fc6000bf06270 */
[----:B------:R-:W-:Y:S04]  /*13df0*/  @!P3 ST.E.64 desc[UR42][R8.64], R64 ;  /* 0x000000400800b985 */ /* 0x000fe8000c101b2a */
[----:B------:R1:W-:Y:S01]  /*13e00*/  @!P2 ST.E.64 desc[UR42][R10.64], R68 ;  /* 0x000000440a00a985 */ /* 0x0003e2000c101b2a */
[----:B------:R-:W-:-:S03]  /*13e10*/  ISETP.GE.AND P2, PT, R29, UR4, PT ;  /* 0x000000041d007c0c */ /* 0x000fc6000bf46270 */
[----:B------:R-:W3:Y:S04]  /*13e20*/  LDL R32, [R1+0x70] ;  /* 0x0000700001207983 */ /* 0x000ee80000100800 */
[----:B------:R-:W3:Y:S01]  /*13e30*/  LDL R25, [R1+0x6c] ;  /* 0x00006c0001197983 */ /* 0x000ee20000100800 */
[-C--:B-1----:R-:W-:Y:S02]  /*13e40*/  @!P1 LEA R10, P5, R15, R12.reuse, 0x2 ;  /* 0x0000000c0f0a9211 */ /* 0x082fe400078a10ff */
[----:B------:R-:W-:-:S04]  /*13e50*/  @!P0 LEA R8, P4, R152, R12, 0x2 ;  /* 0x0000000c98088211 */ /* 0x000fc800078810ff */
[-C--:B------:R-:W-:Y:S02]  /*13e60*/  @!P0 LEA.HI.X R9, R152, R20.reuse, R45, 0x2, P4 ;  /* 0x0000001498098211 */ /* 0x080fe400020f142d */
[----:B------:R-:W-:Y:S01]  /*13e70*/  ISETP.GE.AND P3, PT, R41, UR4, PT ;  /* 0x0000000429007c0c */ /* 0x000fe2000bf66270 */
[----:B------:R-:W3:Y:S04]  /*13e80*/  LDL R45, [R1+0x5c] ;  /* 0x00005c00012d7983 */ /* 0x000ee80000100800 */
[----:B------:R-:W-:Y:S01]  /*13e90*/  @!P0 ST.E.64 desc[UR42][R8.64], R72 ;  /* 0x0000004808008985 */ /* 0x000fe2000c101b2a */
[----:B----4-:R-:W-:-:S03]  /*13ea0*/  @!P1 LEA.HI.X R11, R15, R20, R28, 0x2, P5 ;  /* 0x000000140f0b9211 */ /* 0x010fc600028f141c */
[----:B------:R-:W4:Y:S04]  /*13eb0*/  LDL R15, [R1+0xf8] ;  /* 0x0000f800010f7983 */ /* 0x000f280000100800 */
[----:B------:R-:W4:Y:S04]  /*13ec0*/  LDL R28, [R1+0xfc] ;  /* 0x0000fc00011c7983 */ /* 0x000f280000100800 */
[----:B------:R1:W-:Y:S02]  /*13ed0*/  @!P1 ST.E.64 desc[UR42][R10.64], R76 ;  /* 0x0000004c0a009985 */ /* 0x0003e4000c101b2a */
[----:B-1----:R-:W-:-:S04]  /*13ee0*/  @!P2 LEA R10, P5, R29, R12, 0x2 ;  /* 0x0000000c1d0aa211 */ /* 0x002fc800078a10ff */
[----:B------:R-:W-:Y:S02]  /*13ef0*/  @!P2 LEA.HI.X R11, R29, R20, R36, 0x2, P5 ;  /* 0x000000141d0ba211 */ /* 0x000fe400028f1424 */
[----:B------:R-:W4:Y:S04]  /*13f00*/  LDL R36, [R1+0xf4] ;  /* 0x0000f40001247983 */ /* 0x000f280000100800 */
[----:B------:R-:W4:Y:S01]  /*13f10*/  LDL R29, [R1+0xf0] ;  /* 0x0000f000011d7983 */ /* 0x000f220000100800 */
[----:B------:R-:W-:Y:S02]  /*13f20*/  @!P3 LEA R8, P4, R41, R12, 0x2 ;  /* 0x0000000c2908b211 */ /* 0x000fe400078810ff */
[----:B------:R-:W-:Y:S02]  /*13f30*/  ISETP.GE.AND P0, PT, R37, UR4, PT ;  /* 0x0000000425007c0c */ /* 0x000fe4000bf06270 */
[----:B------:R-:W-:-:S02]  /*13f40*/  @!P3 LEA.HI.X R9, R41, R20, R44, 0x2, P4 ;  /* 0x000000142909b211 */ /* 0x000fc400020f142c */
[----:B------:R-:W4:Y:S01]  /*13f50*/  LDL R41, [R1+0x58] ;  /* 0x0000580001297983 */ /* 0x000f220000100800 */
[----:B-----5:R-:W-:-:S03]  /*13f60*/  ISETP.GE.AND P1, PT, R14, UR4, PT ;  /* 0x000000040e007c0c */ /* 0x020fc6000bf26270 */
[----:B------:R-:W-:Y:S04]  /*13f70*/  @!P3 ST.E.64 desc[UR42][R8.64], R80 ;  /* 0x000000500800b985 */ /* 0x000fe8000c101b2a */
[----:B------:R1:W-:Y:S01]  /*13f80*/  @!P2 ST.E.64 desc[UR42][R10.64], R84 ;  /* 0x000000540a00a985 */ /* 0x0003e2000c101b2a */
[----:B--2---:R-:W-:-:S03]  /*13f90*/  ISETP.GE.AND P2, PT, R13, UR4, PT ;  /* 0x000000040d007c0c */ /* 0x004fc6000bf46270 */
[----:B------:R-:W2:Y:S02]  /*13fa0*/  LDL R44, [R1+0xdc] ;  /* 0x0000dc00012c7983 */ /* 0x000ea40000100800 */
[CC--:B-1----:R-:W-:Y:S02]  /*13fb0*/  @!P1 LEA R10, P5, R14.reuse, R12.reuse, 0x2 ;  /* 0x0000000c0e0a9211 */ /* 0x0c2fe400078a10ff */
[----:B------:R-:W-:Y:S02]  /*13fc0*/  @!P0 LEA R8, P4, R37, R12, 0x2 ;  /* 0x0000000c25088211 */ /* 0x000fe400078810ff */
[----:B------:R-:W-:Y:S02]  /*13fd0*/  ISETP.GE.AND P3, PT, R21, UR4, PT ;  /* 0x0000000415007c0c */ /* 0x000fe4000bf66270 */
[-C--:B---3--:R-:W-:Y:S02]  /*13fe0*/  @!P1 LEA.HI.X R11, R14, R20.reuse, R33, 0x2, P5 ;  /* 0x000000140e0b9211 */ /* 0x088fe400028f1421 */
[----:B------:R-:W3:Y:S01]  /*13ff0*/  LDL R14, [R1+0x60] ;  /* 0x00006000010e7983 */ /* 0x000ee20000100800 */
        /* <DEDUP_REMOVED lines=10> */
[----:B----4-:R-:W-:-:S02]  /*140a0*/  @!P2 LEA.HI.X R11, R13, R20, R15, 0x2, P5 ;  /* 0x000000140d0ba211 */ /* 0x010fc400028f140f */
[----:B------:R-:W4:Y:S04]  /*140b0*/  LDL R15, [R1+0xe4] ;  /* 0x0000e400010f7983 */ /* 0x000f280000100800 */
[----:B------:R-:W2:Y:S01]  /*140c0*/  LDL R13, [R1+0x4c] ;  /* 0x00004c00010d7983 */ /* 0x000ea20000100800 */
[----:B------:R-:W-:-:S03]  /*140d0*/  @!P3 LEA.HI.X R9, R21, R20, R28, 0x2, P4 ;  /* 0x000000141509b211 */ /* 0x000fc600020f141c */
[----:B------:R-:W2:Y:S04]  /*140e0*/  LDL R28, [R1+0x48] ;  /* 0x00004800011c7983 */ /* 0x000ea80000100800 */
[----:B------:R-:W2:Y:S04]  /*140f0*/  LDL R21, [R1+0x44] ;  /* 0x0000440001157983 */ /* 0x000ea80000100800 */
[----:B------:R1:W-:Y:S04]  /*14100*/  @!P3 ST.E.64 desc[UR42][R8.64], R96 ;  /* 0x000000600800b985 */ /* 0x0003e8000c101b2a */
[----:B------:R0:W-:Y:S01]  /*14110*/  @!P2 ST.E.64 desc[UR42][R10.64], R100 ;  /* 0x000000640a00a985 */ /* 0x0001e2000c101b2a */
[----:B-1----:R-:W-:-:S04]  /*14120*/  @!P0 LEA R8, P5, R32, R12, 0x2 ;  /* 0x0000000c20088211 */ /* 0x002fc800078a10ff */
[----:B------:R-:W-:Y:S02]  /*14130*/  @!P0 LEA.HI.X R9, R32, R20, R36, 0x2, P5 ;  /* 0x0000001420098211 */ /* 0x000fe400028f1424 */
        /* <DEDUP_REMOVED lines=16> */
[----:B------:R0:W-:Y:S01]  /*14240*/  @!P3 ST.E.64 desc[UR42][R8.64], R112 ;  /* 0x000000700800b985 */ /* 0x0001e2000c101b2a */
[----:B---3--:R-:W-:-:S03]  /*14250*/  ISETP.GE.AND P2, PT, R14, UR4, PT ;  /* 0x000000040e007c0c */ /* 0x008fc6000bf46270 */
[----:B------:R1:W-:Y:S01]  /*14260*/  @!P4 ST.E.64 desc[UR42][R10.64], R116 ;  /* 0x000000740a00c985 */ /* 0x0003e2000c101b2a */
[----:B-----5:R-:W-:-:S09]  /*14270*/  ISETP.GE.AND P4, PT, R37, UR4, PT ;  /* 0x0000000425007c0c */ /* 0x020fd2000bf86270 */
[-C--:B0-----:R-:W-:Y:S02]  /*14280*/  @!P2 LEA R8, P3, R14, R12.reuse, 0x2 ;  /* 0x0000000c0e08a211 */ /* 0x081fe400078610ff */
[----:B-1----:R-:W-:-:S04]  /*14290*/  @!P1 LEA R10, P5, R45, R12, 0x2 ;  /* 0x0000000c2d0a9211 */ /* 0x002fc800078a10ff */
[-C--:B------:R-:W-:Y:S02]  /*142a0*/  @!P1 LEA.HI.X R11, R45, R20.reuse, R48, 0x2, P5 ;  /* 0x000000142d0b9211 */ /* 0x080fe400028f1430 */
[----:B----4-:R-:W-:Y:S02]  /*142b0*/  @!P2 LEA.HI.X R9, R14, R20, R15, 0x2, P3 ;  /* 0x000000140e09a211 */ /* 0x010fe400018f140f */
        /* <DEDUP_REMOVED lines=13> */
[----:B--2---:R-:W-:Y:S02]  /*14390*/  @!P3 LEA R14, P4, R13, R12, 0x2 ;  /* 0x0000000c0d0eb211 */ /* 0x004fe400078810ff */
[-C--:B------:R-:W-:Y:S02]  /*143a0*/  @!P2 LEA.HI.X R11, R33, R20.reuse, R36, 0x2, P5 ;  /* 0x00000014210ba211 */ /* 0x080fe400028f1424 */
[----:B------:R-:W-:Y:S02]  /*143b0*/  @!P3 LEA.HI.X R15, R13, R20, R32, 0x2, P4 ;  /* 0x000000140d0fb211 */ /* 0x000fe400020f1420 */
[CC--:B0-----:R-:W-:Y:S02]  /*143c0*/  @!P1 LEA R8, P5, R28.reuse, R12.reuse, 0x2 ;  /* 0x0000000c1c089211 */ /* 0x0c1fe400078a10ff */
[----:B------:R-:W-:Y:S02]  /*143d0*/  @!P0 LEA R12, P4, R21, R12, 0x2 ;  /* 0x0000000c150c8211 */ /* 0x000fe400078810ff */
[----:B------:R-:W-:-:S02]  /*143e0*/  @!P1 LEA.HI.X R9, R28, R20, R29, 0x2, P5 ;  /* 0x000000141c099211 */ /* 0x000fc400028f141d */
[----:B------:R-:W-:Y:S01]  /*143f0*/  @!P0 LEA.HI.X R13, R21, R20, R25, 0x2, P4 ;  /* 0x00000014150d8211 */ /* 0x000fe200020f1419 */
[----:B------:R3:W-:Y:S04]  /*14400*/  @!P2 ST.E.64 desc[UR42][R10.64], R136 ;  /* 0x000000880a00a985 */ /* 0x0007e8000c101b2a */
[----:B------:R3:W-:Y:S04]  /*14410*/  @!P3 ST.E.64 desc[UR42][R14.64], R140 ;  /* 0x0000008c0e00b985 */ /* 0x0007e8000c101b2a */
[----:B------:R3:W-:Y:S04]  /*14420*/  @!P1 ST.E.64 desc[UR42][R8.64], R144 ;  /* 0x0000009008009985 */ /* 0x0007e8000c101b2a */
[----:B------:R3:W-:Y:S02]  /*14430*/  @!P0 ST.E.64 desc[UR42][R12.64], R148 ;  /* 0x000000940c008985 */ /* 0x0007e4000c101b2a */
.L_x_14420:
[----:B------:R-:W-:Y:S05]  /*14440*/  BSYNC B1 ;  /* 0x0000000000017941 */ /* 0x000fea0003800000 */
.L_x_14419:
[----:B------:R-:W-:-:S03]  /*14450*/  UMOV UR4, 0xffffffff ;  /* 0xffffffff00047882 */ /* 0x000fc60000000000 */
[----:B------:R-:W-:Y:S05]  /*14460*/  BRA.DIV UR4, `(.L_x_14421) ;  /* 0x000000b204747947 */ /* 0x000fea000b800000 */
[----:B0-----:R-:W0:Y:S04]  /*14470*/  SHFL.IDX PT, R4, R4, 0x1, 0x1c1f ;  /* 0x003c1f0004047f89 */ /* 0x001e2800000e0000 */
[----:B------:R-:W4:Y:S02]  /*14480*/  SHFL.IDX PT, R3, R3, 0x1, 0x1c1f ;  /* 0x003c1f0003037f89 */ /* 0x000f2400000e0000 */
.L_x_14636:
        /* <DEDUP_REMOVED lines=40> */
[----:B-1----:R-:W2:Y:S01]  /*14710*/  LDL R20, [R1+0x44] ;  /* 0x0000440001147983 */ /* 0x002ea20000100800 */
[----:B-----5:R-:W-:-:S02]  /*14720*/  ISETP.GE.AND P2, PT, R60, UR4, PT ;  /* 0x000000043c007c0c */ /* 0x020fc4000bf46270 */
[----:B----4-:R-:W-:Y:S02]  /*14730*/  ISETP.GE.AND P3, PT, R73, UR4, PT ;  /* 0x0000000449007c0c */ /* 0x010fe4000bf66270 */
[----:B------:R-:W-:Y:S01]  /*14740*/  MOV R57, R52 ;  /* 0x0000003400397202 */ /* 0x000fe20000000f00 */
[----:B------:R-:W-:Y:S02]  /*14750*/  IMAD.MOV.U32 R52, RZ, RZ, R44 ;  /* 0x000000ffff347224 */ /* 0x000fe400078e002c */
[----:B------:R-:W-:Y:S02]  /*14760*/  IMAD.MOV.U32 R44, RZ, RZ, R41 ;  /* 0x000000ffff2c7224 */ /* 0x000fe400078e0029 */
[----:B---3--:R-:W-:-:S04]  /*14770*/  IMAD.MOV.U32 R56, RZ, RZ, R9 ;  /* 0x000000ffff387224 */ /* 0x008fc800078e0009 */
[----:B0-----:R-:W-:Y:S02]  /*14780*/  @!P2 IMAD.MOV.U32 R9, RZ, RZ, R4 ;  /* 0x000000ffff09a224 */ /* 0x001fe400078e0004 */
[----:B------:R-:W-:Y:S02]  /*14790*/  IMAD.MOV.U32 R41, RZ, RZ, R8 ;  /* 0x000000ffff297224 */ /* 0x000fe400078e0008 */
[----:B------:R-:W-:-:S04]  /*147a0*/  @!P2 IMAD.MOV.U32 R8, RZ, RZ, R3 ;  /* 0x000000ffff08a224 */ /* 0x000fc800078e0003 */
[----:B------:R-:W-:-:S04]  /*147b0*/  @!P2 IMAD.WIDE R8, R60, 0x4, R8 ;  /* 0x000000043c08a825 */ /* 0x000fc800078e0208 */
[----:B------:R-:W-:Y:S01]  /*147c0*/  IMAD.MOV.U32 R60, RZ, RZ, R57 ;  /* 0x000000ffff3c7224 */ /* 0x000fe200078e0039 */
[----:B------:R-:W-:Y:S01]  /*147d0*/  MOV R57, R10 ;  /* 0x0000000a00397202 */ /* 0x000fe20000000f00 */
[----:B------:R-:W-:Y:S01]  /*147e0*/  IMAD.MOV.U32 R61, RZ, RZ, R32 ;  /* 0x000000ffff3d7224 */ /* 0x000fe200078e0020 */
[C---:B------:R-:W-:Y:S01]  /*147f0*/  @!P3 LEA R10, P4, R73.reuse, R3, 0x2 ;  /* 0x00000003490ab211 */ /* 0x040fe200078810ff */
        /* <DEDUP_REMOVED lines=111> */
[-C--:B0-----:R-:W-:Y:S02]  /*14ef0*/  @!P4 LEA R10, P0, R52, R3.reuse, 0x2 ;  /* 0x00000003340ac211 */ /* 0x081fe400078010ff */
        /* <DEDUP_REMOVED lines=42> */
.L_x_14404:
[----:B------:R-:W4:Y:S01]  /*151a0*/  LDL.LU R10, [R1+0x34] ;  /* 0x00003400010a7983 */ /* 0x000f220000300800 */
[----:B------:R-:W-:Y:S01]  /*151b0*/  ULDC.64 UR6, c[0x0][0xc08] ;  /* 0x0003020000067ab9 */ /* 0x000fe20000000a00 */
[----:B------:R-:W-:Y:S02]  /*151c0*/  ULDC.64 UR4, c[0x0][0xc00] ;  /* 0x0003000000047ab9 */ /* 0x000fe40000000a00 */
[----:B------:R-:W2:Y:S04]  /*151d0*/  LDL.LU R0, [R1+0x38] ;  /* 0x0000380001007983 */ /* 0x000ea80000300800 */
[----:B---3--:R-:W3:Y:S01]  /*151e0*/  LDL R4, [R1+0x2c] ;  /* 0x00002c0001047983 */ /* 0x008ee20000100800 */
[----:B------:R-:W-:Y:S01]  /*151f0*/  ISETP.NE.U32.AND P1, PT, RZ, UR6, PT ;  /* 0x00000006ff007c0c */ /* 0x000fe2000bf25070 */
[----:B------:R-:W-:Y:S01]  /*15200*/  IMAD.MOV.U32 R3, RZ, RZ, RZ ;  /* 0x000000ffff037224 */ /* 0x000fe200078e00ff */
[----:B------:R-:W-:-:S02]  /*15210*/  ISETP.NE.U32.AND P0, PT, RZ, UR4, PT ;  /* 0x00000004ff007c0c */ /* 0x000fc4000bf05070 */
[----:B------:R-:W-:Y:S02]  /*15220*/  ISETP.NE.AND.EX P1, PT, RZ, UR7, PT, P1 ;  /* 0x00000007ff007c0c */ /* 0x000fe4000bf25310 */
[----:B------:R-:W-:Y:S01]  /*15230*/  ISETP.NE.AND.EX P0, PT, RZ, UR5, PT, P0 ;  /* 0x00000005ff007c0c */ /* 0x000fe2000bf05300 */
[----:B------:R-:W1:Y:S01]  /*15240*/  S2R R35, SR_TID.X ;  /* 0x0000000000237919 */ /* 0x000e620000002100 */
        /* <DEDUP_REMOVED lines=9> */
[----:B-1----:R-:W-:-:S05]  /*152e0*/  VIADD R0, R35, 0xffffff80 ;  /* 0xffffff8023007836 */ /* 0x002fca0000000000 */
[----:B------:R-:W-:-:S07]  /*152f0*/  ISETP.GT.AND P3, PT, R0, 0x7f, PT ;  /* 0x0000007f0000780c */ /* 0x000fce0003f64270 */
[----:B------:R-:W1:Y:S02]  /*15300*/  @!P2 LDC R4, c[0x0][0xad4] ;  /* 0x0002b500ff04ab82 */ /* 0x000e640000000800 */
[----:B-1----:R2:W-:Y:S01]  /*15310*/  @!P2 STL [R1+0x2c], R4 ;  /* 0x00002c040100a387 */ /* 0x0025e20000100800 */
[----:B------:R-:W-:Y:S01]  /*15320*/  ISETP.GT.AND P2, PT, R4, 0x1, PT ;  /* 0x000000010400780c */ /* 0x000fe20003f44270 */
[----:B------:R-:W-:-:S12]  /*15330*/  @P1 BRA `(.L_x_14422) ;  /* 0x0000000000101947 */ /* 0x000fd80003800000 */
[----:B------:R-:W-:Y:S05]  /*15340*/  @!P0 BRA `(.L_x_14422) ;  /* 0x00000000000c8947 */ /* 0x000fea0003800000 */
[----:B--2---:R-:W2:Y:S04]  /*15350*/  LDG.E R11, desc[UR42][R8.64] ;  /* 0x0000002a080b7981 */ /* 0x004ea8000c1e1900 */
[----:B-----5:R-:W2:Y:S02]  /*15360*/  LDG.E R26, desc[UR42][R8.64+0x4] ;  /* 0x0000042a081a7981 */ /* 0x020ea4000c1e1900 */
[----:B--2---:R-:W-:-:S07]  /*15370*/  IMAD.IADD R26, R26, 0x1, -R11 ;  /* 0x000000011a1a7824 */ /* 0x004fce00078e0a0b */
.L_x_14422:
[----:B--2---:R-:W2:Y:S04]  /*15380*/  LDL.LU R8, [R1+0x30] ;  /* 0x0000300001087983 */ /* 0x004ea80000300800 */
[----:B------:R-:W3:Y:S01]  /*15390*/  LDL.LU R0, [R1+0xc0] ;  /* 0x0000c00001007983 */ /* 0x000ee20000300800 */
[----:B------:R-:W-:Y:S01]  /*153a0*/  BSSY B1, `(.L_x_14423) ;  /* 0x0000036000017945 */ /* 0x000fe20003800000 */
[----:B-----5:R-:W-:Y:S02]  /*153b0*/  SHF.R.S32.HI R28, RZ, 0x1f, R3 ;  /* 0x0000001fff1c7819 */ /* 0x020fe40000011403 */
[----:B--2---:R-:W-:Y:S02]  /*153c0*/  SEL R33, R8, RZ, !P0 ;  /* 0x000000ff08217207 */ /* 0x004fe40004000000 */
[----:B---3--:R-:W-:Y:S01]  /*153d0*/  SEL R30, R0, RZ, !P0 ;  /* 0x000000ff001e7207 */ /* 0x008fe20004000000 */
[----:B------:R-:W-:Y:S06]  /*153e0*/  @P3 BRA `(.L_x_14424) ;  /* 0x0000000000c43947 */ /* 0x000fec0003800000 */
[----:B------:R-:W1:Y:S01]  /*153f0*/  LDC R37, c[0x0][0xbe8] ;  /* 0x0002fa00ff257b82 */ /* 0x000e620000000800 */
[----:B------:R-:W-:Y:S01]  /*15400*/  IADD3 R35, R222, -0x80, R35 ;  /* 0xffffff80de237810 */ /* 0x000fe20007ffe023 */
[----:B-1----:R-:W-:-:S05]  /*15410*/  IMAD R0, R26, R37, RZ ;  /* 0x000000251a007224 */ /* 0x002fca00078e02ff */
[----:B------:R-:W-:-:S13]  /*15420*/  ISETP.GE.AND P0, PT, R35, R0, PT ;  /* 0x000000002300720c */ /* 0x000fda0003f06270 */
[----:B------:R-:W-:Y:S05]  /*15430*/  @P0 BRA `(.L_x_14424) ;  /* 0x0000000000b00947 */ /* 0x000fea0003800000 */
[----:B------:R-:W2:Y:S01]  /*15440*/  LDL.LU R32, [R1+0x40] ;  /* 0x0000400001207983 */ /* 0x000ea20000300800 */
[----:B------:R-:W-:Y:S01]  /*15450*/  ISETP.GT.AND P0, PT, R4, 0x1, PT ;  /* 0x000000010400780c */ /* 0x000fe20003f04270 */
[----:B------:R-:W-:Y:S01]  /*15460*/  IMAD.MOV.U32 R4, RZ, RZ, 0x9b8 ;  /* 0x000009b8ff047424 */ /* 0x000fe200078e00ff */
[----:B------:R-:W-:Y:S01]  /*15470*/  ISETP.NE.AND P1, PT, R37, 0x1, PT ;  /* 0x000000012500780c */ /* 0x000fe20003f25270 */
[----:B------:R-:W1:Y:S01]  /*15480*/  LDC.64 R14, c[0x0][0xba8] ;  /* 0x0002ea00ff0e7b82 */ /* 0x000e620000000a00 */
[----:B------:R-:W-:Y:S02]  /*15490*/  IMAD.MOV.U32 R27, RZ, RZ, R35 ;  /* 0x000000ffff1b7224 */ /* 0x000fe400078e0023 */
        /* <DEDUP_REMOVED lines=18> */
[----:B------:R-:W-:Y:S01]  /*155c0*/  IMAD.MOV R0, RZ, RZ, -R27 ;  /* 0x000000ffff007224 */ /* 0x000fe200078e0a1b */
[----:B------:R-:W-:Y:S02]  /*155d0*/  IADD3 R31, R25, R31, RZ ;  /* 0x0000001f191f7210 */ /* 0x000fe40007ffe0ff */
        /* <DEDUP_REMOVED lines=18> */
.L_x_14424:
[----:B------:R-:W-:Y:S05]  /*15700*/  BSYNC B1 ;  /* 0x0000000000017941 */ /* 0x000fea0003800000 */
.L_x_14423:
[----:B------:R-:W-:Y:S05]  /*15710*/  @P2 BRA `(.L_x_14417) ;  /* 0x0000000800f42947 */ /* 0x000fea0003800000 */
[----:B------:R-:W2:Y:S01]  /*15720*/  S2R R0, SR_TID.X ;  /* 0x0000000000007919 */ /* 0x000ea20000002100 */
[----:B------:R-:W3:Y:S01]  /*15730*/  LDC R21, c[0x0][0xbe8] ;  /* 0x0002fa00ff157b82 */ /* 0x000ee20000000800 */
[----:B------:R-:W-:Y:S01]  /*15740*/  ULDC.64 UR4, c[0x0][0xaa0] ;  /* 0x0002a80000047ab9 */ /* 0x000fe20000000a00 */
[----:B---3--:R-:W-:Y:S01]  /*15750*/  ISETP.NE.AND P0, PT, R21, 0x1, PT ;  /* 0x000000011500780c */ /* 0x008fe20003f05270 */
[----:B--2---:R-:W-:Y:S02]  /*15760*/  VIADD R4, R0, 0xffffff80 ;  /* 0xffffff8000047836 */ /* 0x004fe40000000000 */
[----:B------:R-:W-:-:S03]  /*15770*/  IMAD R0, R28, UR4, RZ ;  /* 0x000000041c007c24 */ /* 0x000fc6000f8e02ff */
[----:B-1----:R-:W-:-:S07]  /*15780*/  SHF.R.S32.HI R9, RZ, 0x1f, R4 ;  /* 0x0000001fff097819 */ /* 0x002fce0000011404 */
[----:B------:R-:W1:Y:S01]  /*15790*/  @P0 LDC R13, c[0x0][0xbec] ;  /* 0x0002fb00ff0d0b82 */ /* 0x000e620000000800 */
[----:B------:R-:W-:Y:S01]  /*157a0*/  IMAD R11, R3, UR5, R0 ;  /* 0x00000005030b7c24 */ /* 0x000fe2000f8e0200 */
[----:B------:R-:W-:Y:S01]  /*157b0*/  LEA.HI R0, R9, R4, RZ, 0x3 ;  /* 0x0000000409007211 */ /* 0x000fe200078f18ff */
[----:B------:R-:W-:Y:S01]  /*157c0*/  IMAD.WIDE.U32 R8, R3, UR4, RZ ;  /* 0x0000000403087c25 */ /* 0x000fe2000f8e00ff */
[----:B------:R-:W-:Y:S02]  /*157d0*/  ULDC.64 UR4, c[0x0][0xae8] ;  /* 0x0002ba0000047ab9 */ /* 0x000fe40000000a00 */
[----:B------:R-:W-:Y:S02]  /*157e0*/  LOP3.LUT R3, R0, 0xfffffff8, RZ, 0xc0, !PT ;  /* 0xfffffff800037812 */ /* 0x000fe400078ec0ff */
[----:B------:R-:W2:Y:S01]  /*157f0*/  @P0 LDC R15, c[0x0][0xbf0] ;  /* 0x0002fc00ff0f0b82 */ /* 0x000ea20000000800 */
[----:B------:R-:W-:Y:S01]  /*15800*/  SHF.R.S32.HI R25, RZ, 0x3, R0 ;  /* 0x00000003ff197819 */ /* 0x000fe20000011400 */
[----:B------:R-:W-:-:S02]  /*15810*/  IMAD.IADD R9, R9, 0x1, R11 ;  /* 0x0000000109097824 */ /* 0x000fc400078e020b */
[----:B------:R-:W-:Y:S02]  /*15820*/  IMAD.IADD R4, R4, 0x1, -R3 ;  /* 0x0000000104047824 */ /* 0x000fe400078e0a03 */
[----:B------:R-:W-:-:S04]  /*15830*/  IMAD.WIDE.U32 R8, R207, UR4, R8 ;  /* 0x00000004cf087c25 */ /* 0x000fc8000f8e0008 */
[----:B------:R-:W-:Y:S02]  /*15840*/  IMAD R3, R4, 0x20, R25 ;  /* 0x0000002004037824 */ /* 0x000fe400078e0219 */
[----:B------:R-:W-:Y:S01]  /*15850*/  IMAD R9, R207, UR5, R9 ;  /* 0x00000005cf097c24 */ /* 0x000fe2000f8e0209 */
[----:B------:R-:W-:Y:S01]  /*15860*/  ULDC.64 UR4, c[0x0][0xaf0] ;  /* 0x0002bc0000047ab9 */ /* 0x000fe20000000a00 */
[----:B------:R-:W-:Y:S02]  /*15870*/  IMAD.IADD R10, R222, 0x1, R3 ;  /* 0x00000001de0a7824 */ /* 0x000fe400078e0203 */
[----:B------:R-:W-:Y:S02]  /*15880*/  IMAD R4, R30, UR4, RZ ;  /* 0x000000041e047c24 */ /* 0x000fe4000f8e02ff */
[----:B-1----:R-:W-:-:S04]  /*15890*/  @P0 IMAD.HI.U32 R0, R10, R13, RZ ;  /* 0x0000000d0a000227 */ /* 0x002fc800078e00ff */
[----:B------:R-:W-:Y:S02]  /*158a0*/  IMAD.MOV.U32 R3, RZ, RZ, R10 ;  /* 0x000000ffff037224 */ /* 0x000fe400078e000a */
[C---:B------:R-:W-:Y:S01]  /*158b0*/  IMAD R11, R33.reuse, UR5, R4 ;  /* 0x00000005210b7c24 */ /* 0x040fe2000f8e0204 */
[----:B--2---:R-:W-:Y:S01]  /*158c0*/  @P0 SHF.R.U32.HI R3, RZ, R15, R0 ;  /* 0x0000000fff030219 */ /* 0x004fe20000011600 */
[----:B------:R-:W-:Y:S01]  /*158d0*/  IMAD.WIDE.U32 R8, R33, UR4, R8 ;  /* 0x0000000421087c25 */ /* 0x000fe2000f8e0008 */
[----:B------:R-:W-:Y:S02]  /*158e0*/  ULDC.64 UR4, c[0x0][0xae0] ;  /* 0x0002b80000047ab9 */ /* 0x000fe40000000a00 */
[----:B------:R-:W-:Y:S01]  /*158f0*/  SHF.R.S32.HI R0, RZ, 0x1f, R3 ;  /* 0x0000001fff007819 */ /* 0x000fe20000011403 */
[----:B------:R-:W-:Y:S01]  /*15900*/  IMAD.IADD R9, R9, 0x1, R11 ;  /* 0x0000000109097824 */ /* 0x000fe200078e020b */
[----:B------:R-:W-:-:S03]  /*15910*/  IADD3 R11, -R3, RZ, RZ ;  /* 0x000000ff030b7210 */ /* 0x000fc60007ffe1ff */
[----:B------:R-:W-:Y:S02]  /*15920*/  IMAD R0, R0, UR4, RZ ;  /* 0x0000000400007c24 */ /* 0x000fe4000f8e02ff */
[----:B------:R-:W-:Y:S02]  /*15930*/  IMAD R11, R21, R11, R10 ;  /* 0x0000000b150b7224 */ /* 0x000fe400078e020a */
        /* <DEDUP_REMOVED lines=16> */
.L_x_14639:
[----:B------:R-:W-:Y:S01]  /*15a40*/  IMAD R21, R26, R21, RZ ;  /* 0x000000151a157224 */ /* 0x000fe200078e02ff */
[----:B------:R-:W-:Y:S01]  /*15a50*/  BSSY B1, `(.L_x_14426) ;  /* 0x000001f000017945 */ /* 0x000fe20003800000 */
[----:B------:R-:W-:-:S05]  /*15a60*/  IMAD.IADD R222, R25, 0x1, R222 ;  /* 0x0000000119de7824 */ /* 0x000fca00078e02de */
        /* <DEDUP_REMOVED lines=16> */
[-C--:B---3--:R-:W-:Y:S02]  /*15b70*/  @!P3 LEA R10, P5, R212, R9.reuse, 0x1 ;  /* 0x00000009d40ab211 */ /* 0x088fe400078a08ff */
[----:B------:R-:W-:Y:S02]  /*15b80*/  @!P2 LEA R12, P4, R8, R9, 0x1 ;  /* 0x00000009080ca211 */ /* 0x000fe400078808ff */
[----:B--2---:R-:W-:Y:S02]  /*15b90*/  @!P3 LEA.HI.X R11, R212, R3, R14, 0x1, P5 ;  /* 0x00000003d40bb211 */ /* 0x004fe400028f0c0e */
        /* <DEDUP_REMOVED lines=10> */
.L_x_14427:
[----:B------:R-:W-:Y:S05]  /*15c40*/  BSYNC B1 ;  /* 0x0000000000017941 */ /* 0x000fea0003800000 */
.L_x_14426:
[----:B------:R-:W-:-:S03]  /*15c50*/  UMOV UR4, 0xffffffff ;  /* 0xffffffff00047882 */ /* 0x000fc60000000000 */
[----:B------:R-:W-:Y:S05]  /*15c60*/  BRA.DIV UR4, `(.L_x_14428) ;  /* 0x0000009a04f87947 */ /* 0x000fea000b800000 */
[----:B--2---:R2:W0:Y:S04]  /*15c70*/  SHFL.IDX PT, R3, R4, 0x1, 0x181f ;  /* 0x00381f0004037f89 */ /* 0x00442800000e0000 */
[----:B---34-:R2:W3:Y:S02]  /*15c80*/  SHFL.IDX PT, R9, R0, 0x1, 0x181f ;  /* 0x00381f0000097f89 */ /* 0x0184e400000e0000 */
.L_x_14643:
[----:B------:R-:W-:Y:S01]  /*15c90*/  VIADD R8, R222, 0x20 ;  /* 0x00000020de087836 */ /* 0x000fe20000000000 */
        /* <DEDUP_REMOVED lines=30> */
.L_x_14430:
[----:B------:R-:W-:Y:S05]  /*15e80*/  BSYNC B1 ;  /* 0x0000000000017941 */ /* 0x000fea0003800000 */
.L_x_14429:
[----:B------:R-:W-:-:S03]  /*15e90*/  UMOV UR4, 0xffffffff ;  /* 0xffffffff00047882 */ /* 0x000fc60000000000 */
[----:B------:R-:W-:Y:S05]  /*15ea0*/  BRA.DIV UR4, `(.L_x_14431) ;  /* 0x0000009a04b47947 */ /* 0x000fea000b800000 */
[----:B0-----:R0:W0:Y:S04]  /*15eb0*/  SHFL.IDX PT, R3, R4, 0x2, 0x181f ;  /* 0x00581f0004037f89 */ /* 0x00102800000e0000 */
[----:B---34-:R3:W4:Y:S02]  /*15ec0*/  SHFL.IDX PT, R9, R0, 0x2, 0x181f ;  /* 0x00581f0000097f89 */ /* 0x01872400000e0000 */
.L_x_14647:
        /* <DEDUP_REMOVED lines=13> */
[----:B------:R-:W-:Y:S02]  /*15fa0*/  ISETP.GE.AND P0, PT, R20, UR4, PT ;  /* 0x0000000414007c0c */ /* 0x000fe4000bf06270 */
[----:B------:R-:W-:-:S02]  /*15fb0*/  IADD3 R28, R212, 0x40, RZ ;  /* 0x00000040d41c7810 */ /* 0x000fc40007ffe0ff */
        /* <DEDUP_REMOVED lines=16> */
.L_x_14433:
[----:B------:R-:W-:Y:S05]  /*160c0*/  BSYNC B1 ;  /* 0x0000000000017941 */ /* 0x000fea0003800000 */
.L_x_14432:
[----:B------:R-:W-:-:S03]  /*160d0*/  UMOV UR4, 0xffffffff ;  /* 0xffffffff00047882 */ /* 0x000fc60000000000 */
[----:B------:R-:W-:Y:S05]  /*160e0*/  BRA.DIV UR4, `(.L_x_14434) ;  /* 0x0000009a04707947 */ /* 0x000fea000b800000 */
[----:B0-----:R0:W0:Y:S04]  /*160f0*/  SHFL.IDX PT, R3, R4, 0x3, 0x181f ;  /* 0x00781f0004037f89 */ /* 0x00102800000e0000 */
[----:B----4-:R4:W0:Y:S02]  /*16100*/  SHFL.IDX PT, R9, R0, 0x3, 0x181f ;  /* 0x00781f0000097f89 */ /* 0x01082400000e0000 */
.L_x_14651:
[----:B-1234-:R-:W-:-:S05]  /*16110*/  VIADD R0, R222, 0x60 ;  /* 0x00000060de007836 */ /* 0x01efca0000000000 */
[----:B------:R-:W-:-:S13]  /*16120*/  ISETP.GE.AND P0, PT, R0, R21, PT ;  /* 0x000000150000720c */ /* 0x000fda0003f06270 */
[----:B------:R-:W-:Y:S05]  /*16130*/  @P0 BRA `(.L_x_14417) ;  /* 0x00000000006c0947 */ /* 0x000fea0003800000 */
[C---:B------:R-:W-:Y:S01]  /*16140*/  VIADD R8, R212.reuse, 0x40 ;  /* 0x00000040d4087836 */ /* 0x040fe20000000000 */
[----:B------:R-:W-:Y:S01]  /*16150*/  ULDC UR4, c[0x0][0xac8] ;  /* 0x0002b20000047ab9 */ /* 0x000fe20000000800 */
[C---:B------:R-:W-:Y:S01]  /*16160*/  VIADD R24, R212.reuse, 0x80 ;  /* 0x00000080d4187836 */ /* 0x040fe20000000000 */
[C---:B------:R-:W-:Y:S01]  /*16170*/  ISETP.GE.AND P3, PT, R212.reuse, UR4, PT ;  /* 0x00000004d4007c0c */ /* 0x040fe2000bf66270 */
[----:B0-----:R-:W-:Y:S01]  /*16180*/  VIADD R4, R212, 0xc0 ;  /* 0x000000c0d4047836 */ /* 0x001fe20000000000 */
        /* <DEDUP_REMOVED lines=9> */
[-C--:B------:R-:W-:Y:S02]  /*16220*/  @!P3 LEA R10, P5, R212, R9.reuse, 0x1 ;  /* 0x00000009d40ab211 */ /* 0x080fe400078a08ff */
[----:B------:R-:W-:Y:S02]  /*16230*/  @!P2 LEA R12, P4, R8, R9, 0x1 ;  /* 0x00000009080ca211 */ /* 0x000fe400078808ff */
[----:B------:R-:W-:Y:S02]  /*16240*/  @!P3 LEA.HI.X R11, R212, R3, R14, 0x1, P5 ;  /* 0x00000003d40bb211 */ /* 0x000fe400028f0c0e */
[----:B------:R-:W-:-:S02]  /*16250*/  @!P1 LEA R14, P5, R24, R9, 0x1 ;  /* 0x00000009180e9211 */ /* 0x000fc400078a08ff */
[----:B------:R-:W-:Y:S01]  /*16260*/  @!P2 LEA.HI.X R13, R8, R3, R26, 0x1, P4 ;  /* 0x00000003080da211 */ /* 0x000fe200020f0c1a */
[----:B------:R0:W-:Y:S01]  /*16270*/  @!P3 ST.E.128 desc[UR42][R10.64], RZ ;  /* 0x000000ff0a00b985 */ /* 0x0001e2000c101d2a */
[----:B------:R-:W-:Y:S02]  /*16280*/  SHF.R.S32.HI R20, RZ, 0x1f, R20 ;  /* 0x0000001fff147819 */ /* 0x000fe40000011414 */
[----:B------:R-:W-:Y:S01]  /*16290*/  @!P0 LEA R8, P4, R4, R9, 0x1 ;  /* 0x0000000904088211 */ /* 0x000fe200078808ff */
[----:B------:R0:W-:Y:S01]  /*162a0*/  @!P2 ST.E.128 desc[UR42][R12.64], RZ ;  /* 0x000000ff0c00a985 */ /* 0x0001e2000c101d2a */
[-C--:B------:R-:W-:Y:S02]  /*162b0*/  @!P1 LEA.HI.X R15, R24, R3.reuse, R25, 0x1, P5 ;  /* 0x00000003180f9211 */ /* 0x080fe400028f0c19 */
[----:B------:R-:W-:-:S03]  /*162c0*/  @!P0 LEA.HI.X R9, R4, R3, R20, 0x1, P4 ;  /* 0x0000000304098211 */ /* 0x000fc600020f0c14 */
[----:B------:R0:W-:Y:S04]  /*162d0*/  @!P1 ST.E.128 desc[UR42][R14.64], RZ ;  /* 0x000000ff0e009985 */ /* 0x0001e8000c101d2a */
[----:B------:R0:W-:Y:S02]  /*162e0*/  @!P0 ST.E.128 desc[UR42][R8.64], RZ ;  /* 0x000000ff08008985 */ /* 0x0001e4000c101d2a */
.L_x_14417:
[----:B------:R-:W-:Y:S05]  /*162f0*/  BSYNC B0 ;  /* 0x0000000000007941 */ /* 0x000fea0003800000 */
.L_x_14403:
[----:B------:R-:W-:Y:S02]  /*16300*/  ULDC UR4, c[0x0][0xc3c] ;  /* 0x00030f0000047ab9 */ /* 0x000fe40000000800 */
[----:B------:R-:W-:-:S13]  /*16310*/  ISETP.GE.AND P0, PT, R7, UR4, PT ;  /* 0x0000000407007c0c */ /* 0x000fda000bf06270 */
[----:B------:R-:W-:Y:S05]  /*16320*/  @!P0 BRA `(.L_x_14435) ;  /* 0xfffffeb400648947 */ /* 0x000fea000383ffff */
[----:B------:R-:W-:Y:S05]  /*16330*/  BRA `(.L_x_14263) ;  /* 0x00000078004c7947 */ /* 0x000fea0003800000 */
.L_x_14261:
        /* <DEDUP_REMOVED lines=16> */
.L_x_14436:
        /* <DEDUP_REMOVED lines=43> */
.L_x_14440:
        /* <DEDUP_REMOVED lines=37> */
.L_x_14438:
        /* <DEDUP_REMOVED lines=13> */
.L_x_14441:
        /* <DEDUP_REMOVED lines=14> */
[----:B0-----:R-:W-:Y:S01]  /*16af0*/  IMAD.MOV.U32 R2, RZ, RZ, RZ ;  /* 0x000000ffff027224 */ /* 0x001fe200078e00ff */
[----:B-1----:R-:W-:-:S05]  /*16b00*/  IADD3 R11, RZ, -R3, RZ ;  /* 0x80000003ff0b7210 */ /* 0x002fca0007ffe0ff */
        /* <DEDUP_REMOVED lines=20> */
[----:B------:R-:W-:Y:S01]  /*16c50*/  IMAD.MOV R12, RZ, RZ, -R2 ;  /* 0x000000ffff0c7224 */ /* 0x000fe200078e0a02 */
[----:B------:R-:W-:Y:S01]  /*16c60*/  MOV R2, RZ ;  /* 0x000000ff00027202 */ /* 0x000fe20000000f00 */
[----:B------:R-:W-:Y:S01]  /*16c70*/  IMAD R11, R13, R4, RZ ;  /* 0x000000040d0b7224 */ /* 0x000fe200078e02ff */
        /* <DEDUP_REMOVED lines=23> */
.L_x_14442:
        /* <DEDUP_REMOVED lines=41> */
[----:B0-----:R-:W-:-:S05]  /*17080*/  IADD3 R9, RZ, -R3, RZ ;  /* 0x80000003ff097210 */ /* 0x001fca0007ffe0ff */
        /* <DEDUP_REMOVED lines=19> */
.L_x_14443:
[----:B------:R-:W-:-:S05]  /*171c0*/  LOP3.LUT R25, RZ, R2, RZ, 0x33, !PT ;  /* 0x00000002ff197212 */ /* 0x000fca00078e33ff */
[----:B------:R-:W-:Y:S01]  /*171d0*/  IMAD.IADD R25, R6, 0x1, R25 ;  /* 0x0000000106197824 */ /* 0x000fe200078e0219 */
[----:B------:R-:W-:Y:S06]  /*171e0*/  BRA `(.L_x_14444) ;  /* 0x00000000000c7947 */ /* 0x000fec0003800000 */
.L_x_14439:
[----:B------:R-:W-:Y:S01]  /*171f0*/  IMAD.MOV.U32 R25, RZ, RZ, RZ ;  /* 0x000000ffff197224 */ /* 0x000fe200078e00ff */
[----:B------:R-:W-:Y:S01]  /*17200*/  MOV R24, UR6 ;  /* 0x0000000600187c02 */ /* 0x000fe20008000f00 */
[----:B------:R-:W-:-:S07]  /*17210*/  IMAD.MOV.U32 R26, RZ, RZ, RZ ;  /* 0x000000ffff1a7224 */ /* 0x000fce00078e00ff */
.L_x_14444:
[----:B------:R-:W-:-:S13]  /*17220*/  ISETP.NE.AND P0, PT, R7, RZ, PT ;  /* 0x000000ff0700720c */ /* 0x000fda0003f05270 */
[----:B------:R-:W0:Y:S01]  /*17230*/  @!P0 S2R R3, SR_CgaCtaId ;  /* 0x0000000000038919 */ /* 0x000e220000008800 */
[----:B------:R-:W-:-:S04]  /*17240*/  @!P0 MOV R2, 0x400 ;  /* 0x0000040000028802 */ /* 0x000fc80000000f00 */
[----:B0-----:R-:W-:-:S05]  /*17250*/  @!P0 LEA R2, R3, R2, 0x18 ;  /* 0x0000000203028211 */ /* 0x001fca00078ec0ff */
[----:B------:R1:W-:Y:S01]  /*17260*/  @!P0 STS.128 [R2+0x228d0], R24 ;  /* 0x0228d01802008388 */ /* 0x0003e20000000c00 */
[----:B------:R-:W-:Y:S06]  /*17270*/  BAR.ARV 0x5, 0x180 ;  /* 0x0146000000007b1d */ /* 0x000fec0000002000 */
.L_x_14437:
        /* <DEDUP_REMOVED lines=12> */
[----:B------:R-:W-:Y:S01]  /*17340*/  LOP3.LUT R3, R2, 0x1f8, RZ, 0xc0, !PT ;  /* 0x000001f802037812 */ /* 0x000fe200078ec0ff */
[----:B------:R-:W-:Y:S01]  /*17350*/  IMAD.SHL.U32 R30, R4, 0x8, RZ ;  /* 0x00000008041e7824 */ /* 0x000fe200078e00ff */
[----:B------:R-:W-:Y:S01]  /*17360*/  LOP3.LUT R2, R2, 0x38, RZ, 0xc0, !PT ;  /* 0x0000003802027812 */ /* 0x000fe200078ec0ff */
[----:B------:R-:W-:Y:S01]  /*17370*/  IMAD.MOV.U32 R28, RZ, RZ, 0x1 ;  /* 0x00000001ff1c7424 */ /* 0x000fe200078e00ff */
        /* <DEDUP_REMOVED lines=8> */
[----:B------:R-:W-:-:S02]  /*17400*/  ULOP3.LUT UR38, UR36, 0x2, URZ, 0xfc, !UPT ;  /* 0x0000000224267892 */ /* 0x000fc4000f8efc3f */
[----:B------:R-:W-:Y:S01]  /*17410*/  LOP3.LUT R3, R3, 0x70, R0, 0xf8, !PT ;  /* 0x0000007003037812 */ /* 0x000fe200078ef800 */
[----:B------:R-:W-:Y:S01]  /*17420*/  ULDC UR37, c[0x0][0xc] ;  /* 0x0000030000257ab9 */ /* 0x000fe20000000800 */
[C---:B------:R-:W-:Y:S01]  /*17430*/  LOP3.LUT R0, R2.reuse, 0x40, RZ, 0xfc, !PT ;  /* 0x0000004002007812 */ /* 0x040fe200078efcff */
[----:B0-----:R-:W-:Y:S01]  /*17440*/  ULEA UR4, UR5, UR4, 0x18 ;  /* 0x0000000405047291 */ /* 0x001fe2000f8ec03f */
[C---:B------:R-:W-:Y:S02]  /*17450*/  LOP3.LUT R3, R2.reuse, 0x80, RZ, 0xfc, !PT ;  /* 0x0000008002037812 */ /* 0x040fe400078efcff */
[----:B------:R-:W-:-:S03]  /*17460*/  LOP3.LUT R2, R2, 0xc0, RZ, 0xfc, !PT ;  /* 0x000000c002027812 */ /* 0x000fc600078efcff */
[----:B------:R-:W-:-:S05]  /*17470*/  MOV R16, UR4 ;  /* 0x0000000400107c02 */ /* 0x000fca0008000f00 */
[----:B------:R-:W-:-:S05]  /*17480*/  IMAD R0, R30, 0x2, R16 ;  /* 0x000000021e007824 */ /* 0x000fca00078e0210 */
[----:B------:R1:W-:Y:S02]  /*17490*/  STL [R1+0x4], R0 ;  /* 0x0000040001007387 */ /* 0x0003e40000100800 */
.L_x_14548:
        /* <DEDUP_REMOVED lines=52> */
[----:B0-----:R-:W2:Y:S04]  /*177e0*/  LDG.E R8, desc[UR42][R2.64] ;  /* 0x0000002a02087981 */ /* 0x001ea8000c1e1900 */
[----:B------:R-:W2:Y:S02]  /*177f0*/  LDG.E R7, desc[UR42][R2.64+0x4] ;  /* 0x0000042a02077981 */ /* 0x000ea4000c1e1900 */
[----:B--2---:R-:W-:-:S05]  /*17800*/  IMAD.IADD R11, R7, 0x1, -R8 ;  /* 0x00000001070b7824 */ /* 0x004fca00078e0a08 */
[----:B------:R1:W-:Y:S02]  /*17810*/  STL [R1+0xc], R11 ;  /* 0x00000c0b01007387 */ /* 0x0003e40000100800 */
.L_x_14446:
        /* <DEDUP_REMOVED lines=14> */
.L_x_14447:
        /* <DEDUP_REMOVED lines=9> */
.L_x_14448:
[----:B0-----:R-:W2:Y:S01]  /*17990*/  @P1 LDG.E R2, desc[UR42][R4.64] ;  /* 0x0000002a04021981 */ /* 0x001ea2000c1e1900 */
[----:B------:R-:W0:Y:S03]  /*179a0*/  LDC R3, c[0x0][0x448] ;  /* 0x00011200ff037b82 */ /* 0x000e260000000800 */
[----:B------:R3:W2:Y:S01]  /*179b0*/  @P1 LDG.E R5, desc[UR42][R4.64+0x4] ;  /* 0x0000042a04051981 */ /* 0x0006a2000c1e1900 */
[----:B-----5:R-:W-:Y:S01]  /*179c0*/  IMAD.IADD R9, R9, 0x1, -R32 ;  /* 0x0000000109097824 */ /* 0x020fe200078e0a20 */
[----:B------:R-:W-:Y:S01]  /*179d0*/  BSSY B0, `(.L_x_14449) ;  /* 0x0000036000007945 */ /* 0x000fe20003800000 */
[----:B------:R-:W-:Y:S01]  /*179e0*/  LOP3.LUT R31, R8, 0xff, RZ, 0xc0, !PT ;  /* 0x000000ff081f7812 */ /* 0x000fe200078ec0ff */
[----:B------:R-:W-:Y:S01]  /*179f0*/  IMAD.MOV.U32 R13, RZ, RZ, RZ ;  /* 0x000000ffff0d7224 */ /* 0x000fe200078e00ff */
[----:B0-----:R-:W-:-:S13]  /*17a00*/  ISETP.NE.AND P0, PT, R3, 0x1, PT ;  /* 0x000000010300780c */ /* 0x001fda0003f05270 */
[----:B---3--:R-:W0:Y:S08]  /*17a10*/  @P0 LDC R4, c[0x0][0x44c] ;  /* 0x00011300ff040b82 */ /* 0x008e300000000800 */
[----:B------:R-:W3:Y:S01]  /*17a20*/  @P0 LDC R3, c[0x0][0x450] ;  /* 0x00011400ff030b82 */ /* 0x000ee20000000800 */
[----:B--2---:R-:W-:Y:S02]  /*17a30*/  @P1 IMAD.IADD R6, R5, 0x1, -R2 ;  /* 0x0000000105061824 */ /* 0x004fe400078e0a02 */
[----:B------:R-:W-:-:S02]  /*17a40*/  IMAD.SHL.U32 R2, R25, 0x80, RZ ;  /* 0x0000008019027824 */ /* 0x000fc400078e00ff */
[----:B------:R-:W-:Y:S02]  /*17a50*/  IMAD.IADD R7, R9, 0x1, R6 ;  /* 0x0000000109077824 */ /* 0x000fe400078e0206 */
[----:B------:R-:W-:Y:S02]  /*17a60*/  VIADD R2, R2, 0x7f ;  /* 0x0000007f02027836 */ /* 0x000fe40000000000 */
[----:B------:R-:W-:Y:S01]  /*17a70*/  VIADD R5, R7, 0x5f ;  /* 0x0000005f07057836 */ /* 0x000fe20000000000 */
[----:B------:R2:W-:Y:S01]  /*17a80*/  STL [R1], R7 ;  /* 0x0000000701007387 */ /* 0x0005e20000100800 */
[----:B0-----:R-:W-:-:S04]  /*17a90*/  @P0 IMAD.HI.U32 R4, R2, R4, RZ ;  /* 0x0000000402040227 */ /* 0x001fc800078e00ff */
[----:B------:R-:W-:Y:S01]  /*17aa0*/  IMAD.HI R5, R5, 0x2aaaaaab, RZ ;  /* 0x2aaaaaab05057827 */ /* 0x000fe200078e02ff */
[----:B---3--:R-:W-:Y:S02]  /*17ab0*/  @P0 SHF.R.U32.HI R2, RZ, R3, R4 ;  /* 0x00000003ff020219 */ /* 0x008fe40000011604 */
[----:B------:R-:W-:Y:S02]  /*17ac0*/  SHF.R.U32.HI R4, RZ, 0x10, R8 ;  /* 0x00000010ff047819 */ /* 0x000fe40000011608 */
[----:B--2---:R-:W-:Y:S02]  /*17ad0*/  IADD3 R7, R7, 0x60, -R11 ;  /* 0x0000006007077810 */ /* 0x004fe40007ffe80b */
[----:B------:R-:W-:-:S03]  /*17ae0*/  SHF.R.U32.HI R3, RZ, 0x1f, R5 ;  /* 0x0000001fff037819 */ /* 0x000fc60000011605 */
[----:B------:R-:W-:Y:S01]  /*17af0*/  IMAD.IADD R2, R7, 0x1, R2 ;  /* 0x0000000107027824 */ /* 0x000fe200078e0202 */
[----:B------:R-:W-:-:S03]  /*17b00*/  LEA.HI.SX32 R5, R5, R3, 0x1c ;  /* 0x0000000305057211 */ /* 0x000fc600078fe2ff */
        /* <DEDUP_REMOVED lines=10> */
[----:B-1----:R-:W-:Y:S02]  /*17bb0*/  IADD3 R11, R8, -0x1, R10 ;  /* 0xffffffff080b7810 */ /* 0x002fe40007ffe00a */
[----:B------:R-:W0:Y:S08]  /*17bc0*/  I2F.RP R2, R12 ;  /* 0x0000000c00027306 */ /* 0x000e300000209400 */
[----:B0-----:R-:W0:Y:S02]  /*17bd0*/  MUFU.RCP R2, R2 ;  /* 0x0000000200027308 */ /* 0x001e240000001000 */
[----:B0-----:R-:W-:-:S06]  /*17be0*/  VIADD R2, R2, 0xffffffe ;  /* 0x0ffffffe02027836 */ /* 0x001fcc0000000000 */
[----:B------:R0:W1:Y:S02]  /*17bf0*/  F2I.FTZ.U32.TRUNC.NTZ R3, R2 ;  /* 0x0000000200037305 */ /* 0x000064000021f000 */
[----:B0-----:R-:W-:-:S04]  /*17c00*/  LOP3.LUT R2, R11, R8, RZ, 0x3c, !PT ;  /* 0x000000080b027212 */ /* 0x001fc800078e3cff */
[----:B------:R-:W-:Y:S02]  /*17c10*/  ISETP.GE.AND P3, PT, R2, RZ, PT ;  /* 0x000000ff0200720c */ /* 0x000fe40003f66270 */
[----:B-1----:R-:W-:-:S05]  /*17c20*/  IADD3 R2, RZ, -R3, RZ ;  /* 0x80000003ff027210 */ /* 0x002fca0007ffe0ff */
        /* <DEDUP_REMOVED lines=16> */
.L_x_14450:
[----:B------:R-:W-:Y:S05]  /*17d30*/  BSYNC B0 ;  /* 0x0000000000007941 */ /* 0x000fea0003800000 */
.L_x_14449:
        /* <DEDUP_REMOVED lines=25> */
.L_x_14654:
[----:B--2---:R-:W-:Y:S02]  /*17ed0*/  ISETP.NE.AND P0, PT, R14, RZ, PT ;  /* 0x000000ff0e00720c */ /* 0x004fe40003f05270 */
[----:B------:R-:W-:-:S11]  /*17ee0*/  PLOP3.LUT P6, PT, PT, PT, PT, 0x8, 0x0 ;  /* 0x000000000000781c */ /* 0x000fd60003fce170 */
[----:B------:R-:W-:Y:S05]  /*17ef0*/  @P0 BRA `(.L_x_14454) ;  /* 0x00000000000c0947 */ /* 0x000fea0003800000 */
[----:B------:R-:W-:-:S03]  /*17f00*/  UMOV UR4, 0xffffffff ;  /* 0xffffffff00047882 */ /* 0x000fc60000000000 */
[----:B------:R-:W-:Y:S05]  /*17f10*/  BRA.DIV UR4, `(.L_x_14455) ;  /* 0x0000007e04647947 */ /* 0x000fea000b800000 */
[----:B------:R-:W-:-:S13]  /*17f20*/  ELECT P6, URZ, PT ;  /* 0x00000000003f782f */ /* 0x000fda00038c0000 */
.L_x_14454:
        /* <DEDUP_REMOVED lines=9> */
.L_x_14657:
[----:B------:R-:W-:Y:S05]  /*17fc0*/  BSYNC B1 ;  /* 0x0000000000017941 */ /* 0x000fea0003800000 */
.L_x_14456:
[----:B------:R-:W-:Y:S04]  /*17fd0*/  BSSY B1, `(.L_x_14458) ;  /* 0x000007b000017945 */ /* 0x000fe80003800000 */
[----:B------:R-:W-:Y:S05]  /*17fe0*/  @!P6 BRA `(.L_x_14459) ;  /* 0x0000000400e4e947 */ /* 0x000fea0003800000 */
[----:B0-----:R-:W-:Y:S01]  /*17ff0*/  LEA R3, R17, R16, 0x3 ;  /* 0x0000001011037211 */ /* 0x001fe200078e18ff */
[----:B------:R-:W0:Y:S01]  /*18000*/  S2R R10, SR_TID.X ;  /* 0x00000000000a7919 */ /* 0x000e220000002100 */
[----:B------:R-:W-:Y:S01]  /*18010*/  SHF.L.U32 R9, R28, 0x1f, RZ ;  /* 0x0000001f1c097819 */ /* 0x000fe200000006ff */
[----:B------:R-:W-:Y:S03]  /*18020*/  BSSY B2, `(.L_x_14460) ;  /* 0x0000005000027945 */ /* 0x000fe60003800000 */
[----:B------:R-:W2:Y:S01]  /*18030*/  SYNCS.PHASECHK.TRANS64.TRYWAIT P0, [R3+URZ+0x228a0], R9 ;  /* 0x0228a009030075a7 */ /* 0x000ea2000800017f */
[----:B0-----:R-:W-:-:S04]  /*18040*/  LOP3.LUT R10, R10, 0x7f, RZ, 0xc0, !PT ;  /* 0x0000007f0a0a7812 */ /* 0x001fc800078ec0ff */
[----:B------:R-:W-:Y:S01]  /*18050*/  ISETP.NE.AND P1, PT, R10, RZ, PT ;  /* 0x000000ff0a00720c */ /* 0x000fe20003f25270 */
[----:B--2---:R-:W-:-:S12]  /*18060*/  @!P0 BRA `(.L_x_14461) ;  /* 0x0000007c00448947 */ /* 0x004fd80003800000 */
.L_x_14658:
[----:B------:R-:W-:Y:S05]  /*18070*/  BSYNC B2 ;  /* 0x0000000000027941 */ /* 0x000fea0003800000 */
.L_x_14460:
[----:B------:R-:W-:Y:S04]  /*18080*/  BSSY B2, `(.L_x_14462) ;  /* 0x0000009000027945 */ /* 0x000fe80003800000 */
[----:B------:R-:W-:Y:S05]  /*18090*/  @P1 BRA `(.L_x_14463) ;  /* 0x00000000001c1947 */ /* 0x000fea0003800000 */
[----:B-1----:R-:W1:Y:S01]  /*180a0*/  S2R R11, SR_TID.X ;  /* 0x00000000000b7919 */ /* 0x002e620000002100 */
[----:B------:R-:W-:-:S04]  /*180b0*/  IMAD.MOV.U32 R10, RZ, RZ, 0x3000 ;  /* 0x00003000ff0a7424 */ /* 0x000fc800078e00ff */
[----:B------:R2:W-:Y:S01]  /*180c0*/  SYNCS.ARRIVE.TRANS64 RZ, [R3+URZ+0x22890], R10 ;  /* 0x0228900a03ff79a7 */ /* 0x0005e2000800003f */
[----:B-1----:R-:W-:-:S04]  /*180d0*/  LOP3.LUT R11, R11, 0x1f, RZ, 0xc0, !PT ;  /* 0x0000001f0b0b7812 */ /* 0x002fc800078ec0ff */
[----:B------:R-:W-:-:S13]  /*180e0*/  ISETP.NE.AND P0, PT, R11, RZ, PT ;  /* 0x000000ff0b00720c */ /* 0x000fda0003f05270 */
[----:B--2---:R-:W-:Y:S05]  /*180f0*/  @!P0 BRA `(.L_x_14463) ;  /* 0x0000000000048947 */ /* 0x004fea0003800000 */
[----:B------:R-:W-:Y:S01]  /*18100*/  BPT.TRAP 0x1 ;  /* 0x000000040000795c */ /* 0x000fe20000300000 */
.L_x_14463:
[----:B------:R-:W-:Y:S05]  /*18110*/  BSYNC B2 ;  /* 0x0000000000027941 */ /* 0x000fea0003800000 */
.L_x_14462:
[----:B------:R-:W-:Y:S01]  /*18120*/  IMAD.MOV.U32 R14, RZ, RZ, RZ ;  /* 0x000000ffff0e7224 */ /* 0x000fe200078e00ff */
[----:B------:R-:W-:Y:S01]  /*18130*/  UIADD3 UR4, UP0, UR40, 0x570, URZ ;  /* 0x0000057028047890 */ /* 0x000fe2000ff1e03f */
[----:B------:R-:W-:Y:S01]  /*18140*/  IMAD R10, R2, 0x60, R0 ;  /* 0x00000060020a7824 */ /* 0x000fe200078e0200 */
[----:B------:R-:W-:Y:S01]  /*18150*/  PLOP3.LUT P0, PT, PT, PT, PT, 0x80, 0x0 ;  /* 0x000000000000781c */ /* 0x000fe20003f0f070 */
[----:B-1----:R-:W-:Y:S01]  /*18160*/  IMAD R11, R17, 0x3000, R16 ;  /* 0x00003000110b7824 */ /* 0x002fe200078e0210 */
[----:B------:R-:W-:Y:S01]  /*18170*/  R2UR UR10, R14 ;  /* 0x000000000e0a72ca */ /* 0x000fe200000e0000 */
[----:B------:R-:W-:Y:S01]  /*18180*/  VIADD R10, R10, 0xffffffa0 ;  /* 0xffffffa00a0a7836 */ /* 0x000fe20000000000 */
[----:B------:R-:W-:Y:S01]  /*18190*/  UIADD3.X UR5, URZ, UR41, URZ, UP0, !UPT ;  /* 0x000000293f057290 */ /* 0x000fe200087fe43f */
[----:B------:R-:W-:Y:S01]  /*181a0*/  VIADD R11, R11, 0x1c400 ;  /* 0x0001c4000b0b7836 */ /* 0x000fe20000000000 */
[----:B------:R-:W-:Y:S01]  /*181b0*/  UMOV UR6, 0x0 ;  /* 0x0000000000067882 */ /* 0x000fe20000000000 */
[----:B------:R-:W-:Y:S01]  /*181c0*/  VIADD R12, R3, 0x22890 ;  /* 0x00022890030c7836 */ /* 0x000fe20000000000 */
[----:B------:R-:W-:-:S09]  /*181d0*/  UMOV UR7, 0x12f00000 ;  /* 0x12f0000000077882 */ /* 0x000fd20000000000 */
.L_x_14464:
        /* <DEDUP_REMOVED lines=13> */
.L_x_14659:
[----:B------:R-:W-:Y:S05]  /*182b0*/  BSYNC B2 ;  /* 0x0000000000027941 */ /* 0x000fea0003800000 */
.L_x_14465:
        /* <DEDUP_REMOVED lines=11> */
.L_x_14468:
[----:B------:R-:W-:Y:S05]  /*18370*/  BSYNC B2 ;  /* 0x0000000000027941 */ /* 0x000fea0003800000 */
.L_x_14467:
        /* <DEDUP_REMOVED lines=9> */
.L_x_14469:
        /* <DEDUP_REMOVED lines=15> */
.L_x_14470:
        /* <DEDUP_REMOVED lines=15> */
.L_x_14471:
        /* <DEDUP_REMOVED lines=15> */
.L_x_14472:
        /* <DEDUP_REMOVED lines=10> */
.L_x_14459:
[----:B------:R-:W-:Y:S05]  /*18780*/  BSYNC B1 ;  /* 0x0000000000017941 */ /* 0x000fea0003800000 */
.L_x_14458:
        /* <DEDUP_REMOVED lines=9> */
.L_x_14488:
[----:B------:R-:W-:Y:S05]  /*18820*/  YIELD ;  /* 0x0000000000007946 */ /* 0x000fea0003800000 */
[----:B------:R-:W-:Y:S04]  /*18830*/  BSSY B1, `(.L_x_14473) ;  /* 0x000007a000017945 */ /* 0x000fe80003800000 */
[----:B------:R-:W-:Y:S05]  /*18840*/  @!P6 BRA `(.L_x_14474) ;  /* 0x0000000400e0e947 */ /* 0x000fea0003800000 */
[----:B------:R-:W-:Y:S01]  /*18850*/  IMAD R9, R17, 0x8, R16 ;  /* 0x0000000811097824 */ /* 0x000fe200078e0210 */
[----:B------:R-:W-:Y:S01]  /*18860*/  SHF.L.U32 R2, R28, 0x1f, RZ ;  /* 0x0000001f1c027819 */ /* 0x000fe200000006ff */
[----:B0-----:R-:W0:Y:S01]  /*18870*/  S2R R3, SR_TID.X ;  /* 0x0000000000037919 */ /* 0x001e220000002100 */
[----:B------:R-:W-:Y:S02]  /*18880*/  BSSY B2, `(.L_x_14475) ;  /* 0x0000005000027945 */ /* 0x000fe40003800000 */
[----:B------:R-:W2:Y:S01]  /*18890*/  SYNCS.PHASECHK.TRANS64.TRYWAIT P1, [R9+URZ+0x228a0], R2 ;  /* 0x0228a002090075a7 */ /* 0x000ea2000802017f */
[----:B0-----:R-:W-:-:S04]  /*188a0*/  LOP3.LUT R3, R3, 0x7f, RZ, 0xc0, !PT ;  /* 0x0000007f03037812 */ /* 0x001fc800078ec0ff */
[----:B------:R-:W-:Y:S01]  /*188b0*/  ISETP.NE.AND P2, PT, R3, RZ, PT ;  /* 0x000000ff0300720c */ /* 0x000fe20003f45270 */
[----:B--2---:R-:W-:-:S12]  /*188c0*/  @!P1 BRA `(.L_x_14476) ;  /* 0x0000007400549947 */ /* 0x004fd80003800000 */
.L_x_14660:
[----:B------:R-:W-:Y:S05]  /*188d0*/  BSYNC B2 ;  /* 0x0000000000027941 */ /* 0x000fea0003800000 */
.L_x_14475:
        /* <DEDUP_REMOVED lines=9> */
.L_x_14478:
[----:B------:R-:W-:Y:S05]  /*18970*/  BSYNC B2 ;  /* 0x0000000000027941 */ /* 0x000fea0003800000 */
.L_x_14477:
        /* <DEDUP_REMOVED lines=10> */
[----:B------:R-:W-:-:S10]  /*18a20*/  UMOV UR7, 0x12f00000 ;  /* 0x12f0000000077882 */ /* 0x000fd40000000000 */
.L_x_14479:
        /* <DEDUP_REMOVED lines=13> */
.L_x_14661:
[----:B------:R-:W-:Y:S05]  /*18b00*/  BSYNC B2 ;  /* 0x0000000000027941 */ /* 0x000fea0003800000 */
.L_x_14480:
        /* <DEDUP_REMOVED lines=11> */
.L_x_14483:
[----:B------:R-:W-:Y:S05]  /*18bc0*/  BSYNC B2 ;  /* 0x0000000000027941 */ /* 0x000fea0003800000 */
.L_x_14482:
        /* <DEDUP_REMOVED lines=9> */
.L_x_14484:
        /* <DEDUP_REMOVED lines=15> */
.L_x_14485:
        /* <DEDUP_REMOVED lines=15> */
.L_x_14486:
        /* <DEDUP_REMOVED lines=15> */
.L_x_14487:
        /* <DEDUP_REMOVED lines=10> */
.L_x_14474:
[----:B------:R-:W-:Y:S05]  /*18fd0*/  BSYNC B1 ;  /* 0x0000000000017941 */ /* 0x000fea0003800000 */
.L_x_14473:
        /* <DEDUP_REMOVED lines=8> */
.L_x_14452:
[----:B------:R-:W-:Y:S05]  /*19060*/  BSYNC B0 ;  /* 0x0000000000007941 */ /* 0x000fea0003800000 */
.L_x_14451:
        /* <DEDUP_REMOVED lines=8> */
[----:B0-----:R-:W0:Y:S08]  /*190f0*/  @P1 LDC R3, c[0x0][0x44c] ;  /* 0x00011300ff031b82 */ /* 0x001e300000000800 */
[----:B------:R-:W2:Y:S01]  /*19100*/  @P1 LDC R0, c[0x0][0x450] ;  /* 0x00011400ff001b82 */ /* 0x000ea20000000800 */
[----:B0-----:R-:W-:-:S05]  /*19110*/  @P1 IMAD.HI.U32 R3, R2, R3, RZ ;  /* 0x0000000302031227 */ /* 0x001fca00078e00ff */
[----:B--2---:R-:W-:Y:S01]  /*19120*/  @P1 SHF.R.U32.HI R2, RZ, R0, R3 ;  /* 0x00000000ff021219 */ /* 0x004fe20000011603 */
[----:B------:R-:W-:-:S04]  /*19130*/  IMAD.MOV.U32 R0, RZ, RZ, RZ ;  /* 0x000000ffff007224 */ /* 0x000fc800078e00ff */
[----:B------:R-:W-:-:S04]  /*19140*/  IMAD.IADD R2, R7, 0x1, R2 ;  /* 0x0000000107027824 */ /* 0x000fc800078e0202 */
[----:B------:R-:W-:-:S05]  /*19150*/  IMAD.HI R2, R2, 0x2aaaaaab, RZ ;  /* 0x2aaaaaab02027827 */ /* 0x000fca00078e02ff */
[----:B------:R-:W-:-:S04]  /*19160*/  SHF.R.U32.HI R3, RZ, 0x1f, R2 ;  /* 0x0000001fff037819 */ /* 0x000fc80000011602 */
[----:B------:R-:W-:-:S04]  /*19170*/  LEA.HI.SX32 R2, R2, R3, 0x1c ;  /* 0x0000000302027211 */ /* 0x000fc800078fe2ff */
[----:B------:R-:W-:-:S04]  /*19180*/  VIMNMX R5, R5, R2, PT ;  /* 0x0000000205057248 */ /* 0x000fc80003fe0100 */
[----:B------:R-:W-:-:S13]  /*19190*/  ISETP.GE.AND P1, PT, R5, 0x1, PT ;  /* 0x000000010500780c */ /* 0x000fda0003f26270 */
[----:B---3--:R-:W-:Y:S05]  /*191a0*/  @!P1 BRA `(.L_x_14490) ;  /* 0x0000000000689947 */ /* 0x008fea0003800000 */
[-C--:B------:R-:W-:Y:S02]  /*191b0*/  IABS R0, R4.reuse ;  /* 0x0000000400007213 */ /* 0x080fe40000000000 */
[----:B------:R-:W-:Y:S02]  /*191c0*/  IABS R7, R4 ;  /* 0x0000000400077213 */ /* 0x000fe40000000000 */
[----:B------:R-:W0:Y:S03]  /*191d0*/  I2F.RP R8, R0 ;  /* 0x0000000000087306 */ /* 0x000e260000209400 */
[----:B------:R-:W-:-:S05]  /*191e0*/  IMAD.MOV R7, RZ, RZ, -R7 ;  /* 0x000000ffff077224 */ /* 0x000fca00078e0a07 */
[----:B0-----:R-:W0:Y:S02]  /*191f0*/  MUFU.RCP R8, R8 ;  /* 0x0000000800087308 */ /* 0x001e240000001000 */
[----:B0-----:R-:W-:-:S06]  /*19200*/  IADD3 R9, R8, 0xffffffe, RZ ;  /* 0x0ffffffe08097810 */ /* 0x001fcc0007ffe0ff */
        /* <DEDUP_REMOVED lines=20> */
.L_x_14490:
[----:B------:R-:W-:Y:S05]  /*19350*/  BSYNC B0 ;  /* 0x0000000000007941 */ /* 0x000fea0003800000 */
.L_x_14489:
        /* <DEDUP_REMOVED lines=21> */
[----:B0-----:R-:W-:Y:S01]  /*194b0*/  IADD3 R24, R0, UR37, R7 ;  /* 0x0000002500187c10 */ /* 0x001fe2000fffe007 */
[----:B------:R-:W-:Y:S06]  /*194c0*/  BRA `(.L_x_14493) ;  /* 0x0000003000f87947 */ /* 0x000fec0003800000 */
.L_x_14492:
        /* <DEDUP_REMOVED lines=14> */
[----:B-1----:R-:W-:Y:S02]  /*195b0*/  IMAD.U32 R11, RZ, RZ, UR5 ;  /* 0x00000005ff0b7e24 */ /* 0x002fe4000f8e00ff */
[----:B------:R-:W-:Y:S02]  /*195c0*/  IMAD.MOV.U32 R8, RZ, RZ, 0x70 ;  /* 0x00000070ff087424 */ /* 0x000fe400078e00ff */
[----:B------:R-:W-:Y:S02]  /*195d0*/  IMAD.MOV.U32 R12, RZ, RZ, 0x1 ;  /* 0x00000001ff0c7424 */ /* 0x000fe400078e00ff */
[----:B------:R-:W-:-:S07]  /*195e0*/  IMAD.MOV.U32 R13, RZ, RZ, RZ ;  /* 0x000000ffff0d7224 */ /* 0x000fce00078e00ff */
[----:B------:R-:W-:-:S07]  /*195f0*/  LEPC R20, `(.L_x_14495) ;  /* 0x000000001014794e */ /* 0x000fce0000000000 */
[----:B0-----:R-:W-:Y:S05]  /*19600*/  CALL.ABS.NOINC R2 ;  /* 0x0000000002007343 */ /* 0x001fea0003c00000 */
.L_x_14495:
[----:B------:R-:W-:Y:S05]  /*19610*/  BSYNC B6 ;  /* 0x0000000000067941 */ /* 0x000fea0003800000 */
.L_x_14494:
        /* <DEDUP_REMOVED lines=11> */
[----:B------:R-:W-:Y:S02]  /*196d0*/  IMAD.U32 R5, RZ, RZ, UR7 ;  /* 0x00000007ff057e24 */ /* 0x000fe4000f8e00ff */
[----:B------:R-:W-:Y:S02]  /*196e0*/  IMAD.U32 R7, RZ, RZ, UR9 ;  /* 0x00000009ff077e24 */ /* 0x000fe4000f8e00ff */
[----:B------:R-:W-:-:S02]  /*196f0*/  IMAD.U32 R10, RZ, RZ, UR4 ;  /* 0x00000004ff0a7e24 */ /* 0x000fc4000f8e00ff */
[----:B-1----:R-:W-:Y:S02]  /*19700*/  IMAD.U32 R11, RZ, RZ, UR5 ;  /* 0x00000005ff0b7e24 */ /* 0x002fe4000f8e00ff */
[----:B------:R-:W-:Y:S02]  /*19710*/  IMAD.MOV.U32 R8, RZ, RZ, 0x70 ;  /* 0x00000070ff087424 */ /* 0x000fe400078e00ff */
[----:B------:R-:W-:Y:S02]  /*19720*/  IMAD.MOV.U32 R12, RZ, RZ, 0x1 ;  /* 0x00000001ff0c7424 */ /* 0x000fe400078e00ff */
[----:B0-----:R-:W-:-:S07]  /*19730*/  IMAD.MOV.U32 R13, RZ, RZ, RZ ;  /* 0x000000ffff0d7224 */ /* 0x001fce00078e00ff */
[----:B------:R-:W-:-:S07]  /*19740*/  LEPC R20, `(.L_x_14498) ;  /* 0x000000001014794e */ /* 0x000fce0000000000 */
[----:B--2---:R-:W-:Y:S05]  /*19750*/  CALL.ABS.NOINC R2 ;  /* 0x0000000002007343 */ /* 0x004fea0003c00000 */
.L_x_14498:
        /* <DEDUP_REMOVED lines=15> */
.L_x_14497:
[----:B------:R-:W-:Y:S05]  /*19850*/  BSYNC B6 ;  /* 0x0000000000067941 */ /* 0x000fea0003800000 */
.L_x_14496:
[----:B------:R-:W2:Y:S01]  /*19860*/  LDL R34, [R1+0x20] ;  /* 0x0000200001227983 */ /* 0x000ea20000100800 */
[----:B------:R-:W-:Y:S01]  /*19870*/  ULDC.64 UR4, c[0x0][0x9f8] ;  /* 0x00027e0000047ab9 */ /* 0x000fe20000000a00 */
[----:B------:R-:W0:Y:S02]  /*19880*/  LDC R8, c[0x0][0x430] ;  /* 0x00010c00ff087b82 */ /* 0x000e240000000800 */
[----:B------:R-:W3:Y:S01]  /*19890*/  LDL R20, [R1] ;  /* 0x0000000001147983 */ /* 0x000ee20000100800 */
[----:B------:R-:W-:Y:S01]  /*198a0*/  ISETP.NE.U32.AND P0, PT, RZ, UR4, PT ;  /* 0x00000004ff007c0c */ /* 0x000fe2000bf05070 */
[----:B------:R-:W4:Y:S03]  /*198b0*/  S2R R21, SR_TID.X ;  /* 0x0000000000157919 */ /* 0x000f260000002100 */
[----:B------:R-:W-:-:S13]  /*198c0*/  ISETP.NE.AND.EX P0, PT, RZ, UR5, PT, P0 ;  /* 0x00000005ff007c0c */ /* 0x000fda000bf05300 */
[----:B------:R-:W-:Y:S01]  /*198d0*/  @P0 IADD3 R2, P1, R22, UR4, RZ ;  /* 0x0000000416020c10 */ /* 0x000fe2000ff3e0ff */
[----:B------:R-:W-:Y:S01]  /*198e0*/  IMAD.U32 R9, RZ, RZ, UR38 ;  /* 0x00000026ff097e24 */ /* 0x000fe2000f8e00ff */
[----:B------:R-:W1:Y:S01]  /*198f0*/  S2R R10, SR_TID.X ;  /* 0x00000000000a7919 */ /* 0x000e620000002100 */
[----:B------:R-:W-:Y:S01]  /*19900*/  ULDC UR4, c[0x0][0x2f4] ;  /* 0x0000bd0000047ab9 */ /* 0x000fe20000000800 */
[----:B------:R-:W-:Y:S01]  /*19910*/  @P0 IADD3.X R3, R33, UR5, RZ, P1, !PT ;  /* 0x0000000521030c10 */ /* 0x000fe20008ffe4ff */
[----:B------:R-:W-:-:S04]  /*19920*/  ULDC UR5, c[0x0][0x320] ;  /* 0x0000c80000057ab9 */ /* 0x000fc80000000800 */
[----:B------:R3:W3:Y:S01]  /*19930*/  @P0 LDG.E R29, desc[UR42][R2.64] ;  /* 0x0000002a021d0981 */ /* 0x0006e2000c1e1900 */
[----:B----4-:R-:W-:-:S04]  /*19940*/  LOP3.LUT R21, R21, 0x7f, RZ, 0xc0, !PT ;  /* 0x0000007f15157812 */ /* 0x010fc800078ec0ff */
[----:B------:R-:W-:Y:S02]  /*19950*/  SHF.R.U32.HI R0, RZ, 0x3, R21 ;  /* 0x00000003ff007819 */ /* 0x000fe40000011615 */
[----:B------:R-:W4:Y:S01]  /*19960*/  S2R R21, SR_TID.X ;  /* 0x0000000000157919 */ /* 0x000f220000002100 */
[----:B0-----:R-:W-:-:S13]  /*19970*/  ISETP.NE.AND P1, PT, R8, 0x1, PT ;  /* 0x000000010800780c */ /* 0x001fda0003f25270 */
[----:B------:R-:W0:Y:S08]  /*19980*/  @P1 LDC R5, c[0x0][0x434] ;  /* 0x00010d00ff051b82 */ /* 0x000e300000000800 */
[----:B------:R-:W0:Y:S01]  /*19990*/  @P1 LDC R4, c[0x0][0x438] ;  /* 0x00010e00ff041b82 */ /* 0x000e220000000800 */
[----:B----4-:R-:W-:-:S05]  /*199a0*/  IMAD.SHL.U32 R21, R21, 0x10, RZ ;  /* 0x0000001015157824 */ /* 0x010fca00078e00ff */
[----:B------:R-:W-:Y:S02]  /*199b0*/  LOP3.LUT R21, R0, 0x70, R21, 0xf8, !PT ;  /* 0x0000007000157812 */ /* 0x000fe400078ef815 */
[----:B------:R-:W-:Y:S02]  /*199c0*/  ISETP.NE.AND P2, PT, R9, 0x3, PT ;  /* 0x000000030900780c */ /* 0x000fe40003f45270 */
[----:B------:R-:W4:Y:S01]  /*199d0*/  S2R R9, SR_TID.X ;  /* 0x0000000000097919 */ /* 0x000f220000002100 */
[----:B-1----:R-:W-:Y:S01]  /*199e0*/  IMAD.SHL.U32 R10, R10, 0x8, RZ ;  /* 0x000000080a0a7824 */ /* 0x002fe200078e00ff */
[----:B------:R-:W-:-:S04]  /*199f0*/  LOP3.LUT R18, R18, 0xffffffbf, RZ, 0xc0, !PT ;  /* 0xffffffbf12127812 */ /* 0x000fc800078ec0ff */
[----:B------:R-:W-:-:S04]  /*19a00*/  LOP3.LUT R10, R10, 0x38, RZ, 0xc0, !PT ;  /* 0x000000380a0a7812 */ /* 0x000fc800078ec0ff */
[----:B------:R-:W-:Y:S02]  /*19a10*/  LOP3.LUT R10, R10, 0x40, RZ, 0xfc, !PT ;  /* 0x000000400a0a7812 */ /* 0x000fe400078efcff */
[----:B------:R-:W-:Y:S02]  /*19a20*/  @P2 LOP3.LUT R18, R18, 0x40, RZ, 0xfc, !PT ;  /* 0x0000004012122812 */ /* 0x000fe400078efcff */
[----:B------:R-:W-:Y:S01]  /*19a30*/  ISETP.GE.AND P4, PT, R10, UR5, PT ;  /* 0x000000050a007c0c */ /* 0x000fe2000bf86270 */
[----:B----4-:R-:W-:-:S05]  /*19a40*/  IMAD.SHL.U32 R9, R9, 0x8, RZ ;  /* 0x0000000809097824 */ /* 0x010fca00078e00ff */
[----:B------:R-:W-:Y:S02]  /*19a50*/  LOP3.LUT R9, R9, 0x38, RZ, 0xc0, !PT ;  /* 0x0000003809097812 */ /* 0x000fe400078ec0ff */
[----:B------:R-:W-:Y:S02]  /*19a60*/  LOP3.LUT R18, R18, 0xfffffffe, RZ, 0xc0, !PT ;  /* 0xfffffffe12127812 */ /* 0x000fe400078ec0ff */
[----:B------:R-:W-:Y:S02]  /*19a70*/  LOP3.LUT R10, R9, 0x80, RZ, 0xfc, !PT ;  /* 0x00000080090a7812 */ /* 0x000fe400078efcff */
[----:B------:R-:W-:Y:S02]  /*19a80*/  MOV R36, RZ ;  /* 0x000000ff00247202 */ /* 0x000fe40000000f00 */
[----:B------:R-:W-:Y:S01]  /*19a90*/  ISETP.GE.AND P3, PT, R10, UR5, PT ;  /* 0x000000050a007c0c */ /* 0x000fe2000bf66270 */
[----:B------:R-:W-:Y:S01]  /*19aa0*/  UMOV UR6, 0xffffffff ;  /* 0xffffffff00067882 */ /* 0x000fe20000000000 */
[----:B--2---:R-:W-:-:S04]  /*19ab0*/  VIADD R0, R34, 0xffffffff ;  /* 0xffffffff22007836 */ /* 0x004fc80000000000 */
[----:B------:R-:W-:-:S05]  /*19ac0*/  IMAD R37, R0, 0x60, R21 ;  /* 0x0000006000257824 */ /* 0x000fca00078e0215 */
[----:B---3--:R-:W-:-:S04]  /*19ad0*/  ISETP.GE.AND P0, PT, R37, R20, PT ;  /* 0x000000142500720c */ /* 0x008fc80003f06270 */
[----:B------:R-:W-:Y:S01]  /*19ae0*/  ISETP.GT.U32.OR P0, PT, R21, 0x5f, P0 ;  /* 0x0000005f1500780c */ /* 0x000fe20000704470 */
[----:B------:R-:W-:-:S12]  /*19af0*/  IMAD.IADD R37, R37, 0x1, R32 ;  /* 0x0000000125257824 */ /* 0x000fd800078e0220 */
[----:B------:R-:W1:Y:S01]  /*19b00*/  @!P0 LDC.64 R2, c[0x0][0x428] ;  /* 0x00010a00ff028b82 */ /* 0x000e620000000a00 */
[----:B0-----:R-:W-:-:S04]  /*19b10*/  @P1 IMAD.HI.U32 R5, R37, R5, RZ ;  /* 0x0000000525051227 */ /* 0x001fc800078e00ff */
[----:B------:R-:W-:Y:S01]  /*19b20*/  IMAD.MOV.U32 R6, RZ, RZ, R37 ;  /* 0x000000ffff067224 */ /* 0x000fe200078e0025 */
[----:B------:R-:W-:Y:S02]  /*19b30*/  @P1 SHF.R.U32.HI R6, RZ, R4, R5 ;  /* 0x00000004ff061219 */ /* 0x000fe40000011605 */
[----:B------:R-:W-:Y:S02]  /*19b40*/  SHF.R.S32.HI R34, RZ, 0x1f, R29 ;  /* 0x0000001fff227819 */ /* 0x000fe4000001141d */
[--C-:B------:R-:W-:Y:S01]  /*19b50*/  @!P0 SHF.R.S32.HI R5, RZ, 0x1f, R6.reuse ;  /* 0x0000001fff058819 */ /* 0x100fe20000011406 */
[----:B------:R-:W-:Y:S02]  /*19b60*/  @!P0 IMAD.MOV.U32 R4, RZ, RZ, R6 ;  /* 0x000000ffff048224 */ /* 0x000fe400078e0006 */
[-C--:B-1----:R-:W-:Y:S02]  /*19b70*/  @!P0 IMAD R7, R34, R2.reuse, RZ ;  /* 0x0000000222078224 */ /* 0x082fe400078e02ff */
[----:B------:R-:W-:-:S04]  /*19b80*/  @!P0 IMAD.WIDE.U32 R4, R29, R2, R4 ;  /* 0x000000021d048225 */ /* 0x000fc800078e0004 */
[----:B------:R-:W-:Y:S02]  /*19b90*/  @!P0 IMAD R7, R29, R3, R7 ;  /* 0x000000031d078224 */ /* 0x000fe400078e0207 */
[----:B------:R-:W0:Y:S02]  /*19ba0*/  @!P0 LDC.64 R2, c[0x0][0x418] ;  /* 0x00010600ff028b82 */ /* 0x000e240000000a00 */
[----:B------:R-:W-:Y:S01]  /*19bb0*/  @!P0 IMAD.IADD R7, R5, 0x1, R7 ;  /* 0x0000000105078824 */ /* 0x000fe200078e0207 */
[----:B0-----:R-:W-:-:S04]  /*19bc0*/  @!P0 LEA R2, P1, R4, R2, 0x2 ;  /* 0x0000000204028211 */ /* 0x001fc800078210ff */
[----:B------:R-:W-:Y:S02]  /*19bd0*/  @!P0 LEA.HI.X R3, R4, R3, R7, 0x2, P1 ;  /* 0x0000000304038211 */ /* 0x000fe400008f1407 */
[----:B------:R-:W-:-:S03]  /*19be0*/  ISETP.GE.AND P1, PT, R9, UR4, PT ;  /* 0x0000000409007c0c */ /* 0x000fc6000bf26270 */
[----:B------:R0:W5:Y:S10]  /*19bf0*/  @!P0 LDG.E R36, desc[UR42][R2.64] ;  /* 0x0000002a02248981 */ /* 0x000174000c1e1900 */
[----:B------:R-:W-:-:S04]  /*19c00*/  @P1 LOP3.LUT R18, R18, 0x1, RZ, 0xfc, !PT ;  /* 0x0000000112121812 */ /* 0x000fc800078efcff */
[----:B------:R-:W-:-:S04]  /*19c10*/  LOP3.LUT R18, R18, 0xfffffff7, RZ, 0xc0, !PT ;  /* 0xfffffff712127812 */ /* 0x000fc800078ec0ff */
[----:B------:R-:W-:Y:S02]  /*19c20*/  @P4 LOP3.LUT R18, R18, 0x8, RZ, 0xfc, !PT ;  /* 0x0000000812124812 */ /* 0x000fe400078efcff */
[C---:B------:R-:W-:Y:S02]  /*19c30*/  ISETP.GE.AND P0, PT, R9.reuse, UR5, PT ;  /* 0x0000000509007c0c */ /* 0x040fe4000bf06270 */
[----:B------:R-:W-:Y:S02]  /*19c40*/  LOP3.LUT R18, R18, 0xffffffef, RZ, 0xc0, !PT ;  /* 0xffffffef12127812 */ /* 0x000fe400078ec0ff */
[----:B------:R-:W-:Y:S02]  /*19c50*/  LOP3.LUT R9, R9, 0xc0, RZ, 0xfc, !PT ;  /* 0x000000c009097812 */ /* 0x000fe400078efcff */
[----:B------:R-:W-:Y:S02]  /*19c60*/  LOP3.LUT R18, R18, 0xfffffffb, RZ, 0xc0, !PT ;  /* 0xfffffffb12127812 */ /* 0x000fe400078ec0ff */
[----:B------:R-:W-:-:S02]  /*19c70*/  ISETP.GE.AND P1, PT, R9, UR5, PT ;  /* 0x0000000509007c0c */ /* 0x000fc4000bf26270 */
[----:B------:R-:W-:-:S04]  /*19c80*/  @P3 LOP3.LUT R18, R18, 0x4, RZ, 0xfc, !PT ;  /* 0x0000000412123812 */ /* 0x000fc800078efcff */
[----:B------:R-:W-:Y:S01]  /*19c90*/  @P0 LOP3.LUT R18, R18, 0x10, RZ, 0xfc, !PT ;  /* 0x0000001012120812 */ /* 0x000fe200078efcff */
[----:B------:R-:W-:-:S03]  /*19ca0*/  IMAD.MOV R4, RZ, RZ, -R6 ;  /* 0x000000ffff047224 */ /* 0x000fc600078e0a06 */
[----:B------:R-:W-:Y:S01]  /*19cb0*/  LOP3.LUT R18, R18, 0xfffffffd, RZ, 0xc0, !PT ;  /* 0xfffffffd12127812 */ /* 0x000fe200078ec0ff */
[----:B------:R-:W-:-:S03]  /*19cc0*/  IMAD R37, R8, R4, R37 ;  /* 0x0000000408257224 */ /* 0x000fc600078e0225 */
[----:B------:R-:W-:Y:S01]  /*19cd0*/  @P1 LOP3.LUT R18, R18, 0x2, RZ, 0xfc, !PT ;  /* 0x0000000212121812 */ /* 0x000fe200078efcff */
[----:B0-----:R-:W-:Y:S06]  /*19ce0*/  BRA.DIV UR6, `(.L_x_14499) ;  /* 0x0000006206747947 */ /* 0x001fec000b800000 */
.L_x_14664:
[----:B------:R-:W-:Y:S02]  /*19cf0*/  SEL R6, RZ, 0x1, P0 ;  /* 0x00000001ff067807 */ /* 0x000fe40000000000 */
[----:B------:R-:W-:Y:S02]  /*19d00*/  ISETP.GT.U32.AND P0, PT, R21, 0x5f, PT ;  /* 0x0000005f1500780c */ /* 0x000fe40003f04070 */
[----:B------:R-:W-:-:S11]  /*19d10*/  LOP3.LUT R18, R18, 0xffffffdf, RZ, 0xc0, !PT ;  /* 0xffffffdf12127812 */ /* 0x000fd600078ec0ff */
[----:B------:R-:W-:Y:S01]  /*19d20*/  @P0 LOP3.LUT R18, R18, 0x20, RZ, 0xfc, !PT ;  /* 0x0000002012120812 */ /* 0x000fe200078efcff */
[----:B------:R-:W-:Y:S06]  /*19d30*/  @!P2 BRA `(.L_x_14500) ;  /* 0x000000000004a947 */ /* 0x000fec0003800000 */
[----:B------:R-:W-:Y:S01]  /*19d40*/  BPT.TRAP 0x1 ;  /* 0x000000040000795c */ /* 0x000fe20000300000 */
.L_x_14500:
[----:B------:R-:W-:Y:S01]  /*19d50*/  IMAD R33, R0, -0x60, R20 ;  /* 0xffffffa000217824 */ /* 0x000fe200078e0214 */
[----:B------:R-:W-:Y:S01]  /*19d60*/  SHF.L.U32 R0, R23, 0x1f, RZ ;  /* 0x0000001f17007819 */ /* 0x000fe200000006ff */
[----:B------:R-:W-:Y:S01]  /*19d70*/  IMAD R22, R19, 0x8, R16 ;  /* 0x0000000813167824 */ /* 0x000fe200078e0210 */
[----:B------:R-:W-:Y:S03]  /*19d80*/  BSSY B0, `(.L_x_14501) ;  /* 0x0000003000007945 */ /* 0x000fe60003800000 */
[----:B------:R-:W0:Y:S02]  /*19d90*/  SYNCS.PHASECHK.TRANS64.TRYWAIT P0, [R22+URZ+0x22840], R0 ;  /* 0x02284000160075a7 */ /* 0x000e24000800017f */
[----:B0-----:R-:W-:Y:S05]  /*19da0*/  @!P0 BRA `(.L_x_14502) ;  /* 0x0000006000788947 */ /* 0x001fea0003800000 */
.L_x_14665:
[----:B------:R-:W-:Y:S05]  /*19db0*/  BSYNC B0 ;  /* 0x0000000000007941 */ /* 0x000fea0003800000 */
.L_x_14501:
        /* <DEDUP_REMOVED lines=24> */
[----:B-1----:R-:W-:-:S04]  /*19f40*/  LOP3.LUT R4, R4, 0x7f, RZ, 0xc0, !PT ;  /* 0x0000007f04047812 */ /* 0x002fc800078ec0ff */
        /* <DEDUP_REMOVED lines=8> */
[----:B------:R-:W-:-:S03]  /*19fd0*/  @P0 LEA R7, R5, R16, 0x1 ;  /* 0x0000001005070211 */ /* 0x000fc600078e08ff */
        /* <DEDUP_REMOVED lines=50> */
.L_x_14679:
        /* <DEDUP_REMOVED lines=10> */
.L_x_14504:
        /* <DEDUP_REMOVED lines=11> */
.L_x_14505:
[----:B------:R1:W5:Y:S01]  /*1a450*/  LDL.LU R4, [R1+0x14] ;  /* 0x0000140001047983 */ /* 0x0003620000300800 */
[----:B------:R-:W-:Y:S01]  /*1a460*/  LOP3.LUT P0, RZ, R18, 0x4, RZ, 0xc0, !PT ;  /* 0x0000000412ff7812 */ /* 0x000fe2000780c0ff */
[----:B------:R1:W-:Y:S02]  /*1a470*/  SYNCS.ARRIVE.TRANS64.A1T0 RZ, [R22+URZ+0x22830], RZ ;  /* 0x022830ff16ff79a7 */ /* 0x0003e4000810003f */
[----:B0-----:R1:W5:Y:S10]  /*1a480*/  LDL.LU R3, [R1+0x8] ;  /* 0x0000080001037983 */ /* 0x0013740000300800 */
[----:B------:R-:W-:Y:S05]  /*1a490*/  WARPSYNC.ALL ;  /* 0x0000000000007948 */ /* 0x000fea0003800000 */
[----:B------:R-:W-:Y:S01]  /*1a4a0*/  ULDC.64 UR4, c[0x0][0xa00] ;  /* 0x0002800000047ab9 */ /* 0x000fe20000000a00 */
[----:B------:R-:W-:Y:S01]  /*1a4b0*/  SEL R2, RZ, 0x4, P0 ;  /* 0x00000004ff027807 */ /* 0x000fe20000000000 */
[----:B------:R-:W-:Y:S01]  /*1a4c0*/  BSSY B6, `(.L_x_14506) ;  /* 0x0000029000067945 */ /* 0x000fe20003800000 */
[----:B------:R-:W-:Y:S01]  /*1a4d0*/  BAR.SYNC.DEFER_BLOCKING 0x8, 0x180 ;  /* 0x0206000000007b1d */ /* 0x000fe20000010000 */
[----:B------:R-:W-:Y:S02]  /*1a4e0*/  ISETP.NE.U32.AND P0, PT, RZ, UR4, PT ;  /* 0x00000004ff007c0c */ /* 0x000fe4000bf05070 */
[----:B------:R-:W-:-:S02]  /*1a4f0*/  LOP3.LUT P2, RZ, R18, 0x8, RZ, 0xc0, !PT ;  /* 0x0000000812ff7812 */ /* 0x000fc4000784c0ff */
[----:B------:R-:W-:Y:S01]  /*1a500*/  ISETP.NE.AND.EX P0, PT, RZ, UR5, PT, P0 ;  /* 0x00000005ff007c0c */ /* 0x000fe2000bf05300 */
[----:B------:R-:W-:Y:S01]  /*1a510*/  ULDC.64 UR4, c[0x0][0x298] ;  /* 0x0000a60000047ab9 */ /* 0x000fe20000000a00 */
[----:B------:R-:W-:Y:S02]  /*1a520*/  LOP3.LUT P1, RZ, R18, 0x2, RZ, 0xc0, !PT ;  /* 0x0000000212ff7812 */ /* 0x000fe4000782c0ff */
[----:B------:R-:W-:Y:S02]  /*1a530*/  SEL R0, RZ, 0x2, P2 ;  /* 0x00000002ff007807 */ /* 0x000fe40001000000 */
[----:B------:R-:W-:Y:S02]  /*1a540*/  SEL R5, R35, RZ, !P0 ;  /* 0x000000ff23057207 */ /* 0x000fe40004000000 */
[----:B------:R-:W-:Y:S02]  /*1a550*/  IADD3 R0, R2, R0, R6 ;  /* 0x0000000002007210 */ /* 0x000fe40007ffe006 */
[----:B------:R-:W-:Y:S01]  /*1a560*/  SEL R35, RZ, 0x8, P1 ;  /* 0x00000008ff237807 */ /* 0x000fe20000800000 */
[----:B------:R0:W-:Y:S04]  /*1a570*/  STL [R1], R5 ;  /* 0x0000000501007387 */ /* 0x0001e80000100800 */
[----:B------:R-:W-:Y:S01]  /*1a580*/  IMAD.IADD R35, R0, 0x1, R35 ;  /* 0x0000000100237824 */ /* 0x000fe200078e0223 */
[----:B-----5:R-:W-:-:S02]  /*1a590*/  SEL R2, R4, RZ, !P0 ;  /* 0x000000ff04027207 */ /* 0x020fc40004000000 */
[----:B------:R-:W-:Y:S01]  /*1a5a0*/  SHF.R.S32.HI R0, RZ, 0x1f, R3 ;  /* 0x0000001fff007819 */ /* 0x000fe20000011403 */
[C---:B0-----:R-:W-:Y:S02]  /*1a5b0*/  IMAD.WIDE.U32 R4, R3.reuse, UR4, RZ ;  /* 0x0000000403047c25 */ /* 0x041fe4000f8e00ff */
[----:B------:R0:W-:Y:S02]  /*1a5c0*/  STL [R1+0x14], R2 ;  /* 0x0000140201007387 */ /* 0x0001e40000100800 */
[----:B------:R-:W-:Y:S02]  /*1a5d0*/  IMAD R0, R0, UR4, RZ ;  /* 0x0000000400007c24 */ /* 0x000fe4000f8e02ff */
[----:B------:R2:W-:Y:S02]  /*1a5e0*/  STL.64 [R1+0x18], R4 ;  /* 0x0000180401007387 */ /* 0x0005e40000100a00 */
[----:B------:R-:W-:Y:S02]  /*1a5f0*/  IMAD R0, R3, UR5, R0 ;  /* 0x0000000503007c24 */ /* 0x000fe4000f8e0200 */
[----:B0-----:R-:W-:-:S02]  /*1a600*/  VIADD R2, R16, 0x18400 ;  /* 0x0001840010027836 */ /* 0x001fc40000000000 */
[----:B------:R-:W-:-:S03]  /*1a610*/  IMAD.IADD R0, R5, 0x1, R0 ;  /* 0x0000000105007824 */ /* 0x000fc600078e0200 */
[----:B------:R-:W-:Y:S02]  /*1a620*/  LOP3.LUT P0, RZ, R2, 0x3ff, RZ, 0xc0, !PT ;  /* 0x000003ff02ff7812 */ /* 0x000fe4000780c0ff */
[----:B------:R2:W-:Y:S11]  /*1a630*/  STL [R1+0x8], R0 ;  /* 0x0000080001007387 */ /* 0x0005f60000100800 */
[----:B--2---:R-:W-:Y:S05]  /*1a640*/  @!P0 BRA `(.L_x_14507) ;  /* 0x0000000000408947 */ /* 0x004fea0003800000 */
        /* <DEDUP_REMOVED lines=16> */
.L_x_14507:
[----:B------:R-:W-:Y:S05]  /*1a750*/  BSYNC B6 ;  /* 0x0000000000067941 */ /* 0x000fea0003800000 */
.L_x_14506:
[----:B------:R-:W2:Y:S01]  /*1a760*/  LDL.LU R0, [R1+0x8] ;  /* 0x0000080001007983 */ /* 0x000ea20000300800 */
[----:B------:R-:W-:Y:S01]  /*1a770*/  ULDC.64 UR4, c[0x0][0x2d8] ;  /* 0x0000b60000047ab9 */ /* 0x000fe20000000a00 */
[----:B------:R-:W0:Y:S02]  /*1a780*/  LDC R7, c[0x0][0x448] ;  /* 0x00011200ff077b82 */ /* 0x000e240000000800 */
[----:B------:R-:W2:Y:S04]  /*1a790*/  LDL.LU.64 R2, [R1+0x18] ;  /* 0x0000180001027983 */ /* 0x000ea80000300a00 */
[----:B------:R-:W3:Y:S04]  /*1a7a0*/  LDL.LU R20, [R1+0x14] ;  /* 0x0000140001147983 */ /* 0x000ee80000300800 */
[----:B------:R-:W4:Y:S04]  /*1a7b0*/  LDL.LU R21, [R1] ;  /* 0x0000000001157983 */ /* 0x000f280000300800 */
[----:B------:R0:W5:Y:S02]  /*1a7c0*/  LDL R8, [R1+0x4] ;  /* 0x0000040001087983 */ /* 0x0001640000100800 */
[----:B0-----:R-:W-:-:S13]  /*1a7d0*/  ISETP.NE.AND P0, PT, R7, 0x1, PT ;  /* 0x000000010700780c */ /* 0x001fda0003f05270 */
        /* <DEDUP_REMOVED lines=11> */
[----:B------:R-:W-:Y:S02]  /*1a890*/  IMAD.IADD R3, R3, 0x1, R0 ;  /* 0x0000000103037824 */ /* 0x000fe400078e0200 */
[----:B------:R-:W4:Y:S01]  /*1a8a0*/  @P0 LDC R0, c[0x0][0x450] ;  /* 0x00011400ff000b82 */ /* 0x000f220000000800 */
        /* <DEDUP_REMOVED lines=9> */
[----:B----4-:R-:W-:Y:S01]  /*1a940*/  @P0 SHF.R.U32.HI R4, RZ, R0, R6 ;  /* 0x00000000ff040219 */ /* 0x010fe20000011606 */
        /* <DEDUP_REMOVED lines=26> */
[----:B-----5:R-:W-:Y:S01]  /*1aaf0*/  IMAD R5, R20, R7, RZ ;  /* 0x0000000714057224 */ /* 0x020fe200078e02ff */
[----:B------:R-:W-:Y:S02]  /*1ab00*/  LEA R25, R25, R10, 0x7 ;  /* 0x0000000a19197211 */ /* 0x000fe400078e38ff */
[----:B------:R-:W2:Y:S02]  /*1ab10*/  SHFL.IDX PT, R2, R4, RZ, 0x181f ;  /* 0x00181fff04027589 */ /* 0x000ea400000e0000 */
[C---:B------:R-:W-:Y:S01]  /*1ab20*/  ISETP.GE.AND P0, PT, R25.reuse, R5, PT ;  /* 0x000000051900720c */ /* 0x040fe20003f06270 */
[----:B------:R-:W-:-:S12]  /*1ab30*/  VIADD R6, R25, 0x10 ;  /* 0x0000001019067836 */ /* 0x000fd80000000000 */
[----:B0-----:R-:W-:-:S05]  /*1ab40*/  @!P0 LEA R3, P2, R9, R3, 0x1 ;  /* 0x0000000309038211 */ /* 0x001fca00078408ff */
[----:B--2---:R-:W-:-:S05]  /*1ab50*/  @!P0 IMAD.X R2, RZ, RZ, R2, P2 ;  /* 0x000000ffff028224 */ /* 0x004fca00010e0602 */
        /* <DEDUP_REMOVED lines=49> */
[----:B0-----:R-:W-:-:S04]  /*1ae70*/  @!P0 LEA R3, P2, R9, R3, 0x1 ;  /* 0x0000000309038211 */ /* 0x001fc800078408ff */
[----:B--2---:R-:W-:-:S04]  /*1ae80*/  @!P0 IADD3.X R2, RZ, R2, RZ, P2, !PT ;  /* 0x00000002ff028210 */ /* 0x004fc800017fe4ff */
[----:B------:R-:W-:-:S04]  /*1ae90*/  @!P0 LOP3.LUT R3, R3, R2, RZ, 0x3c, !PT ;  /* 0x0000000203038212 */ /* 0x000fc800078e3cff */
[----:B------:R-:W-:-:S04]  /*1aea0*/  @!P0 LOP3.LUT R2, R3, R2, RZ, 0x3c, !PT ;  /* 0x0000000203028212 */ /* 0x000fc800078e3cff */
[----:B------:R-:W-:-:S05]  /*1aeb0*/  @!P0 LOP3.LUT R3, R3, R2, RZ, 0x3c, !PT ;  /* 0x0000000203038212 */ /* 0x000fca00078e3cff */
[----:B------:R0:W-:Y:S01]  /*1aec0*/  @!P0 LDGSTS.E.BYPASS.LTC128B.128 [R8+0x1ac00], desc[UR42][R2.64], !P1 ;  /* 0x1ac0000002088fae */ /* 0x0001e2000c901d6a */
[----:B------:R-:W-:-:S03]  /*1aed0*/  ISETP.GE.AND P0, PT, R6, R5, PT ;  /* 0x000000050600720c */ /* 0x000fc60003f06270 */
[----:B0-----:R-:W0:Y:S04]  /*1aee0*/  SHFL.IDX PT, R3, R0, 0x6, 0x181f ;  /* 0x00d81f0000037f89 */ /* 0x001e2800000e0000 */
[----:B------:R-:W2:Y:S04]  /*1aef0*/  SHFL.IDX PT, R2, R4, 0x6, 0x181f ;  /* 0x00d81f0004027f89 */ /* 0x000ea800000e0000 */
[----:B------:R-:W3:Y:S04]  /*1af00*/  SHFL.IDX PT, R4, R4, 0x7, 0x181f ;  /* 0x00f81f0004047f89 */ /* 0x000ee800000e0000 */
[----:B------:R-:W4:Y:S01]  /*1af10*/  SHFL.IDX PT, R0, R0, 0x7, 0x181f ;  /* 0x00f81f0000007f89 */ /* 0x000f2200000e0000 */
[----:B0-----:R-:W-:-:S05]  /*1af20*/  @!P0 LEA R3, P2, R9, R3, 0x1 ;  /* 0x0000000309038211 */ /* 0x001fca00078408ff */
[----:B--2---:R-:W-:-:S05]  /*1af30*/  @!P0 IMAD.X R2, RZ, RZ, R2, P2 ;  /* 0x000000ffff028224 */ /* 0x004fca00010e0602 */
[----:B------:R-:W-:-:S04]  /*1af40*/  @!P0 LOP3.LUT R3, R3, R2, RZ, 0x3c, !PT ;  /* 0x0000000203038212 */ /* 0x000fc800078e3cff */
[----:B------:R-:W-:-:S04]  /*1af50*/  @!P0 LOP3.LUT R2, R3, R2, RZ, 0x3c, !PT ;  /* 0x0000000203028212 */ /* 0x000fc800078e3cff */
[----:B------:R-:W-:-:S05]  /*1af60*/  @!P0 LOP3.LUT R3, R3, R2, RZ, 0x3c, !PT ;  /* 0x0000000203038212 */ /* 0x000fca00078e3cff */
[----:B---34-:R2:W-:Y:S02]  /*1af70*/  @!P0 LDGSTS.E.BYPASS.LTC128B.128 [R8+0x1b400], desc[UR42][R2.64], !P1 ;  /* 0x1b40000002088fae */ /* 0x0185e4000c901d6a */
.L_x_14696:
        /* <DEDUP_REMOVED lines=10> */
.L_x_14509:
        /* <DEDUP_REMOVED lines=18> */
.L_x_14697:
[----:B------:R-:W-:Y:S05]  /*1b140*/  BSYNC B0 ;  /* 0x0000000000007941 */ /* 0x000fea0003800000 */
.L_x_14510:
[----:B------:R-:W-:-:S05]  /*1b150*/  IMAD.U32 R0, RZ, RZ, UR38 ;  /* 0x00000026ff007e24 */ /* 0x000fca000f8e00ff */
[----:B------:R-:W-:-:S13]  /*1b160*/  ISETP.NE.AND P0, PT, R0, 0x3, PT ;  /* 0x000000030000780c */ /* 0x000fda0003f05270 */
[----:B------:R-:W-:Y:S05]  /*1b170*/  @!P0 BRA `(.L_x_14512) ;  /* 0x0000000000048947 */ /* 0x000fea0003800000 */
[----:B------:R-:W-:Y:S01]  /*1b180*/  BPT.TRAP 0x1 ;  /* 0x000000040000795c */ /* 0x000fe20000300000 */
.L_x_14512:
[----:B0-----:R-:W-:Y:S01]  /*1b190*/  SHF.L.U32 R3, R23, 0x1f, RZ ;  /* 0x0000001f17037819 */ /* 0x001fe200000006ff */
[----:B------:R-:W-:Y:S03]  /*1b1a0*/  BSSY B0, `(.L_x_14513) ;  /* 0x0000003000007945 */ /* 0x000fe60003800000 */
[----:B------:R-:W0:Y:S02]  /*1b1b0*/  SYNCS.PHASECHK.TRANS64.TRYWAIT P0, [R22+URZ+0x22860], R3 ;  /* 0x02286003160075a7 */ /* 0x000e24000800017f */
[----:B0-----:R-:W-:Y:S05]  /*1b1c0*/  @!P0 BRA `(.L_x_14514) ;  /* 0x00000060003c8947 */ /* 0x001fea0003800000 */
.L_x_14698:
[----:B------:R-:W-:Y:S05]  /*1b1d0*/  BSYNC B0 ;  /* 0x0000000000007941 */ /* 0x000fea0003800000 */
.L_x_14513:
[----:B------:R-:W2:Y:S01]  /*1b1e0*/  LDL.LU R0, [R1+0x28] ;  /* 0x0000280001007983 */ /* 0x000ea20000300800 */
[----:B------:R-:W-:Y:S01]  /*1b1f0*/  ULDC.64 UR4, c[0x0][0x328] ;  /* 0x0000ca0000047ab9 */ /* 0x000fe20000000a00 */
[----:B------:R-:W-:Y:S02]  /*1b200*/  ULDC.64 UR6, c[0x0][0x318] ;  /* 0x0000c60000067ab9 */ /* 0x000fe40000000a00 */
[----:B------:R-:W3:Y:S01]  /*1b210*/  LDL.LU R4, [R1+0x2c] ;  /* 0x00002c0001047983 */ /* 0x000ee20000300800 */
[----:B0-----:R-:W-:-:S04]  /*1b220*/  IMAD.WIDE.U32 R2, R37, UR4, RZ ;  /* 0x0000000425027c25 */ /* 0x001fc8000f8e00ff */
[----:B--2---:R-:W-:-:S04]  /*1b230*/  IMAD R0, R0, UR4, RZ ;  /* 0x0000000400007c24 */ /* 0x004fc8000f8e02ff */
[----:B------:R-:W-:Y:S01]  /*1b240*/  IMAD R5, R37, UR5, R0 ;  /* 0x0000000525057c24 */ /* 0x000fe2000f8e0200 */
[----:B------:R-:W-:-:S03]  /*1b250*/  ULDC.64 UR4, c[0x0][0x338] ;  /* 0x0000ce0000047ab9 */ /* 0x000fc60000000a00 */
[----:B------:R-:W-:Y:S02]  /*1b260*/  IMAD.IADD R3, R3, 0x1, R5 ;  /* 0x0000000103037824 */ /* 0x000fe400078e0205 */
[----:B---3--:R-:W-:Y:S02]  /*1b270*/  IMAD R5, R4, UR4, RZ ;  /* 0x0000000404057c24 */ /* 0x008fe4000f8e02ff */
        /* <DEDUP_REMOVED lines=15> */
[----:B------:R-:W2:Y:S01]  /*1b370*/  SHFL.IDX PT, R14, R5, RZ, 0x181f ;  /* 0x00181fff050e7589 */ /* 0x000ea200000e0000 */
[----:B------:R-:W-:Y:S02]  /*1b380*/  ISETP.NE.U32.AND P3, PT, R7, 0x1, PT ;  /* 0x000000010700780c */ /* 0x000fe40003f65070 */
[----:B------:R-:W-:Y:S01]  /*1b390*/  LOP3.LUT P1, RZ, R35, 0x4, RZ, 0xc0, !PT ;  /* 0x0000000423ff7812 */ /* 0x000fe2000782c0ff */
[----:B------:R-:W3:Y:S01]  /*1b3a0*/  SHFL.IDX PT, R3, R6, RZ, 0x181f ;  /* 0x00181fff06037589 */ /* 0x000ee200000e0000 */
[----:B0-----:R-:W-:-:S05]  /*1b3b0*/  IMAD.SHL.U32 R2, R2, 0x8, RZ ;  /* 0x0000000802027824 */ /* 0x001fca00078e00ff */
[----:B------:R-:W-:-:S04]  /*1b3c0*/  LOP3.LUT R2, R2, 0x38, RZ, 0xc0, !PT ;  /* 0x0000003802027812 */ /* 0x000fc800078ec0ff */
[----:B------:R-:W-:-:S04]  /*1b3d0*/  SHF.L.U32 R0, R2, 0x1, RZ ;  /* 0x0000000102007819 */ /* 0x000fc800000006ff */
        /* <DEDUP_REMOVED lines=37> */
[----:B------:R-:W-:Y:S04]  /*1b630*/  SHFL.IDX PT, R14, R5, 0x4, 0x181f ;  /* 0x00981f00050e7f89 */ /* 0x000fe800000e0000 */
[----:B0-----:R-:W0:Y:S02]  /*1b640*/  SHFL.IDX PT, R3, R6, 0x3, 0x181f ;  /* 0x00781f0006037f89 */ /* 0x001e2400000e0000 */
[----:B0-----:R-:W-:Y:S01]  /*1b650*/  IMAD.X R9, RZ, RZ, R3, P4 ;  /* 0x000000ffff097224 */ /* 0x001fe200020e0603 */
[C---:B------:R-:W-:Y:S01]  /*1b660*/  ISETP.LT.OR P4, PT, R33.reuse, 0x31, P3 ;  /* 0x000000312100780c */ /* 0x040fe20001f81670 */
[----:B------:R-:W0:Y:S04]  /*1b670*/  SHFL.IDX PT, R3, R6, 0x4, 0x181f ;  /* 0x00981f0006037f89 */ /* 0x000e2800000e0000 */
[----:B------:R-:W2:Y:S08]  /*1b680*/  SHFL.IDX PT, R6, R6, 0x5, 0x181f ;  /* 0x00b81f0006067f89 */ /* 0x000eb000000e0000 */
        /* <DEDUP_REMOVED lines=8> */
[----:B------:R3:W4:Y:S02]  /*1b710*/  SHFL.IDX PT, R14, R5, 0x5, 0x181f ;  /* 0x00b81f00050e7f89 */ /* 0x00072400000e0000 */
        /* <DEDUP_REMOVED lines=9> */
.L_x_14712:
[C---:B------:R-:W-:Y:S02]  /*1b7b0*/  ISETP.LT.OR P3, PT, R33.reuse, 0x51, P3 ;  /* 0x000000512100780c */ /* 0x040fe40001f61670 */
[C---:B------:R-:W-:Y:S02]  /*1b7c0*/  ISETP.LT.OR P2, PT, R33.reuse, 0x51, !P2 ;  /* 0x000000512100780c */ /* 0x040fe40005741670 */
[C---:B------:R-:W-:Y:S02]  /*1b7d0*/  ISETP.LT.OR P1, PT, R33.reuse, 0x51, !P1 ;  /* 0x000000512100780c */ /* 0x040fe40004f21670 */
[----:B0--3--:R-:W-:Y:S02]  /*1b7e0*/  IADD3 R2, P4, R14, R0, RZ ;  /* 0x000000000e027210 */ /* 0x009fe40007f9e0ff */
        /* <DEDUP_REMOVED lines=11> */
.L_x_14516:
        /* <DEDUP_REMOVED lines=11> */
.L_x_14517:
[----:B------:R-:W2:Y:S01]  /*1b950*/  LDL.LU R2, [R1+0x20] ;  /* 0x0000200001027983 */ /* 0x000ea20000300800 */
[----:B------:R0:W-:Y:S01]  /*1b960*/  SYNCS.ARRIVE.TRANS64.A1T0 RZ, [R22+URZ+0x22850], RZ ;  /* 0x022850ff16ff79a7 */ /* 0x0001e2000810003f */
[----:B------:R-:W-:Y:S01]  /*1b970*/  BSSY B0, `(.L_x_14518) ;  /* 0x00000dc000007945 */ /* 0x000fe20003800000 */
[----:B--2---:R-:W-:-:S05]  /*1b980*/  VIADD R10, R2, 0xfffffffe ;  /* 0xfffffffe020a7836 */ /* 0x004fca0000000000 */
[----:B------:R-:W-:-:S13]  /*1b990*/  ISETP.GE.AND P0, PT, R10, R31, PT ;  /* 0x0000001f0a00720c */ /* 0x000fda0003f06270 */
[----:B0-----:R-:W-:Y:S05]  /*1b9a0*/  @!P0 BRA `(.L_x_14519) ;  /* 0x0000000c00608947 */ /* 0x001fea0003800000 */
.L_x_14532:
[----:B0-----:R-:W0:Y:S01]  /*1b9b0*/  S2R R2, SR_TID.X ;  /* 0x0000000000027919 */ /* 0x001e220000002100 */
[----:B--2---:R-:W2:Y:S01]  /*1b9c0*/  LDC R8, c[0x0][0x430] ;  /* 0x00010c00ff087b82 */ /* 0x004ea20000000800 */
[----:B------:R-:W-:Y:S01]  /*1b9d0*/  IMAD R9, R10, 0x60, R32 ;  /* 0x000000600a097824 */ /* 0x000fe200078e0220 */
[----:B---3--:R-:W3:Y:S01]  /*1b9e0*/  S2R R4, SR_TID.X ;  /* 0x0000000000047919 */ /* 0x008ee20000002100 */
[----:B------:R-:W-:Y:S01]  /*1b9f0*/  VIADD R19, R19, 0x1 ;  /* 0x0000000113137836 */ /* 0x000fe20000000000 */
[----:B--2---:R-:W-:Y:S02]  /*1ba00*/  ISETP.NE.AND P0, PT, R8, 0x1, PT ;  /* 0x000000010800780c */ /* 0x004fe40003f05270 */
[----:B0-----:R-:W-:Y:S01]  /*1ba10*/  LOP3.LUT R2, R2, 0x7f, RZ, 0xc0, !PT ;  /* 0x0000007f02027812 */ /* 0x001fe200078ec0ff */
[----:B---3--:R-:W-:-:S03]  /*1ba20*/  IMAD.SHL.U32 R4, R4, 0x10, RZ ;  /* 0x0000001004047824 */ /* 0x008fc600078e00ff */
[----:B------:R-:W-:-:S07]  /*1ba30*/  SHF.R.U32.HI R2, RZ, 0x3, R2 ;  /* 0x00000003ff027819 */ /* 0x000fce0000011602 */
[----:B------:R-:W0:Y:S01]  /*1ba40*/  @P0 LDC R3, c[0x0][0x438] ;  /* 0x00010e00ff030b82 */ /* 0x000e220000000800 */
[----:B------:R-:W-:-:S04]  /*1ba50*/  LOP3.LUT R4, R2, 0x70, R4, 0xf8, !PT ;  /* 0x0000007002047812 */ /* 0x000fc800078ef804 */
[----:B------:R-:W-:-:S03]  /*1ba60*/  ISETP.GT.U32.AND P1, PT, R4, 0x5f, PT ;  /* 0x0000005f0400780c */ /* 0x000fc60003f24070 */
[----:B------:R-:W2:Y:S01]  /*1ba70*/  @P0 LDC R2, c[0x0][0x434] ;  /* 0x00010d00ff020b82 */ /* 0x000ea20000000800 */
[----:B------:R-:W-:-:S05]  /*1ba80*/  IADD3 R9, R4, R9, RZ ;  /* 0x0000000904097210 */ /* 0x000fca0007ffe0ff */
[----:B------:R-:W-:-:S04]  /*1ba90*/  IMAD.MOV.U32 R11, RZ, RZ, R9 ;  /* 0x000000ffff0b7224 */ /* 0x000fc800078e0009 */
[----:B------:R-:W3:Y:S08]  /*1baa0*/  @!P1 LDC.64 R4, c[0x0][0x428] ;  /* 0x00010a00ff049b82 */ /* 0x000ef00000000a00 */
[----:B------:R-:W4:Y:S01]  /*1bab0*/  @!P1 LDC.64 R6, c[0x0][0x418] ;  /* 0x00010600ff069b82 */ /* 0x000f220000000a00 */
[----:B--2---:R-:W-:-:S05]  /*1bac0*/  @P0 IMAD.HI.U32 R2, R9, R2, RZ ;  /* 0x0000000209020227 */ /* 0x004fca00078e00ff */
[----:B0-----:R-:W-:-:S04]  /*1bad0*/  @P0 SHF.R.U32.HI R11, RZ, R3, R2 ;  /* 0x00000003ff0b0219 */ /* 0x001fc80000011602 */
[----:B------:R-:W-:Y:S01]  /*1bae0*/  @!P1 SHF.R.S32.HI R3, RZ, 0x1f, R11 ;  /* 0x0000001fff039819 */ /* 0x000fe2000001140b */
[----:B---3--:R-:W-:-:S04]  /*1baf0*/  @!P1 IMAD R2, R34, R4, RZ ;  /* 0x0000000422029224 */ /* 0x008fc800078e02ff */
[----:B------:R-:W-:Y:S02]  /*1bb00*/  @!P1 IMAD R5, R29, R5, R2 ;  /* 0x000000051d059224 */ /* 0x000fe400078e0202 */
[----:B------:R-:W-:-:S04]  /*1bb10*/  @!P1 IMAD.MOV.U32 R2, RZ, RZ, R11 ;  /* 0x000000ffff029224 */ /* 0x000fc800078e000b */
[----:B------:R-:W-:-:S04]  /*1bb20*/  @!P1 IMAD.WIDE.U32 R2, R29, R4, R2 ;  /* 0x000000041d029225 */ /* 0x000fc800078e0002 */
[----:B------:R-:W-:Y:S01]  /*1bb30*/  @!P1 IMAD.IADD R5, R5, 0x1, R3 ;  /* 0x0000000105059824 */ /* 0x000fe200078e0203 */
[C---:B----4-:R-:W-:Y:S01]  /*1bb40*/  @!P1 LEA R6, P0, R2.reuse, R6, 0x2 ;  /* 0x0000000602069211 */ /* 0x050fe200078010ff */
        /* <DEDUP_REMOVED lines=17> */
.L_x_14520:
[----:B------:R-:W-:Y:S01]  /*1bc60*/  IMAD R6, R19, 0x8, R16 ;  /* 0x0000000813067824 */ /* 0x000fe200078e0210 */
[----:B-1----:R-:W-:Y:S01]  /*1bc70*/  SHF.L.U32 R22, R23, 0x1f, RZ ;  /* 0x0000001f17167819 */ /* 0x002fe200000006ff */
[----:B------:R-:W-:Y:S01]  /*1bc80*/  BSSY B1, `(.L_x_14521) ;  /* 0x0000004000017945 */ /* 0x000fe20003800000 */
[----:B------:R-:W-:Y:S02]  /*1bc90*/  SHF.R.S32.HI R20, RZ, 0x1f, R5 ;  /* 0x0000001fff147819 */ /* 0x000fe40000011405 */
[----:B------:R-:W0:Y:S02]  /*1bca0*/  SYNCS.PHASECHK.TRANS64.TRYWAIT P0, [R6+URZ+0x22840], R22 ;  /* 0x02284016060075a7 */ /* 0x000e24000800017f */
[----:B0-----:R-:W-:Y:S05]  /*1bcb0*/  @!P0 BRA `(.L_x_14522) ;  /* 0x0000005c00dc8947 */ /* 0x001fea0003800000 */
.L_x_14713:
[----:B------:R-:W-:Y:S05]  /*1bcc0*/  BSYNC B1 ;  /* 0x0000000000017941 */ /* 0x000fea0003800000 */
.L_x_14521:
[----:B------:R-:W-:Y:S01]  /*1bcd0*/  ULDC.64 UR4, c[0x0][0x300] ;  /* 0x0000c00000047ab9 */ /* 0x000fe20000000a00 */
[----:B-----5:R-:W-:Y:S01]  /*1bce0*/  SHF.R.S32.HI R21, RZ, 0x1f, R4 ;  /* 0x0000001fff157819 */ /* 0x020fe20000011404 */
[----:B------:R-:W-:Y:S01]  /*1bcf0*/  IMAD R2, R20, UR4, RZ ;  /* 0x0000000414027c24 */ /* 0x000fe2000f8e02ff */
[----:B------:R-:W-:Y:S01]  /*1bd00*/  ULDC.64 UR6, c[0x0][0x2e8] ;  /* 0x0000ba0000067ab9 */ /* 0x000fe20000000a00 */
[----:B------:R-:W-:Y:S02]  /*1bd10*/  LOP3.LUT P1, RZ, R18, 0x1, RZ, 0xc0, !PT ;  /* 0x0000000112ff7812 */ /* 0x000fe4000782c0ff */
        /* <DEDUP_REMOVED lines=45> */
.L_x_14727:
        /* <DEDUP_REMOVED lines=8> */
.L_x_14524:
        /* <DEDUP_REMOVED lines=11> */
.L_x_14525:
[----:B------:R2:W-:Y:S01]  /*1c120*/  SYNCS.ARRIVE.TRANS64.A1T0 RZ, [R6+URZ+0x22830], RZ ;  /* 0x022830ff06ff79a7 */ /* 0x0005e2000810003f */
[----:B------:R-:W-:Y:S05]  /*1c130*/  @!P3 BRA `(.L_x_14526) ;  /* 0x000000000004b947 */ /* 0x000fea0003800000 */
[----:B------:R-:W-:Y:S01]  /*1c140*/  BPT.TRAP 0x1 ;  /* 0x000000040000795c */ /* 0x000fe20000300000 */
.L_x_14526:
[----:B------:R-:W3:Y:S01]  /*1c150*/  SYNCS.PHASECHK.TRANS64.TRYWAIT P0, [R6+URZ+0x22860], R22 ;  /* 0x02286016060075a7 */ /* 0x000ee2000800017f */
[----:B------:R-:W-:Y:S04]  /*1c160*/  BSSY B1, `(.L_x_14527) ;  /* 0x0000002000017945 */ /* 0x000fe80003800000 */
[----:B---3--:R-:W-:Y:S05]  /*1c170*/  @!P0 BRA `(.L_x_14528) ;  /* 0x0000006000648947 */ /* 0x008fea0003800000 */
.L_x_14728:
[----:B------:R-:W-:Y:S05]  /*1c180*/  BSYNC B1 ;  /* 0x0000000000017941 */ /* 0x000fea0003800000 */
.L_x_14527:
[----:B------:R-:W-:Y:S01]  /*1c190*/  ULDC.64 UR4, c[0x0][0x328] ;  /* 0x0000ca0000047ab9 */ /* 0x000fe20000000a00 */
[----:B------:R-:W-:Y:S01]  /*1c1a0*/  ULDC.64 UR6, c[0x0][0x318] ;  /* 0x0000c60000067ab9 */ /* 0x000fe20000000a00 */
[----:B------:R-:W-:Y:S01]  /*1c1b0*/  IMAD R20, R20, UR4, RZ ;  /* 0x0000000414147c24 */ /* 0x000fe2000f8e02ff */
[C---:B------:R-:W-:Y:S01]  /*1c1c0*/  LOP3.LUT P5, RZ, R18.reuse, 0x10, RZ, 0xc0, !PT ;  /* 0x0000001012ff7812 */ /* 0x040fe200078ac0ff */
[C---:B------:R-:W-:Y:S01]  /*1c1d0*/  IMAD.WIDE.U32 R2, R5.reuse, UR4, RZ ;  /* 0x0000000405027c25 */ /* 0x040fe2000f8e00ff */
        /* <DEDUP_REMOVED lines=11> */
[----:B------:R-:W-:-:S03]  /*1c290*/  IADD3 R3, R3, R21, RZ ;  /* 0x0000001503037210 */ /* 0x000fc60007ffe0ff */
        /* <DEDUP_REMOVED lines=49> */
.L_x_14742:
        /* <DEDUP_REMOVED lines=11> */
.L_x_14530:
        /* <DEDUP_REMOVED lines=11> */
.L_x_14531:
[----:B------:R0:W-:Y:S01]  /*1c710*/  SYNCS.ARRIVE.TRANS64.A1T0 RZ, [R6+URZ+0x22850], RZ ;  /* 0x022850ff06ff79a7 */ /* 0x0001e2000810003f */
[----:B------:R-:W-:Y:S05]  /*1c720*/  @P2 BRA `(.L_x_14532) ;  /* 0xfffffff000a02947 */ /* 0x000fea000383ffff */
.L_x_14519:
[----:B------:R-:W-:Y:S05]  /*1c730*/  BSYNC B0 ;  /* 0x0000000000007941 */ /* 0x000fea0003800000 */
.L_x_14518:
[----:B------:R-:W4:Y:S01]  /*1c740*/  S2R R2, SR_TID.X ;  /* 0x0000000000027919 */ /* 0x000f220000002100 */
[----:B------:R-:W-:Y:S01]  /*1c750*/  VIADD R19, R19, 0x1 ;  /* 0x0000000113137836 */ /* 0x000fe20000000000 */
[----:B------:R-:W-:Y:S04]  /*1c760*/  BSSY B0, `(.L_x_14533) ;  /* 0x0000012000007945 */ /* 0x000fe80003800000 */
[----:B------:R-:W-:-:S04]  /*1c770*/  ISETP.NE.AND P0, PT, R19, 0x2, PT ;  /* 0x000000021300780c */ /* 0x000fc80003f05270 */
[----:B------:R-:W-:Y:S02]  /*1c780*/  SEL R0, RZ, 0x1, P0 ;  /* 0x00000001ff007807 */ /* 0x000fe40000000000 */
        /* <DEDUP_REMOVED lines=10> */
[----:B0-23--:R-:W0:Y:S02]  /*1c830*/  S2R R6, SR_LTMASK ;  /* 0x0000000000067919 */ /* 0x00de240000003900 */
[----:B0-----:R-:W-:-:S04]  /*1c840*/  LOP3.LUT R6, R6, UR4, RZ, 0xc0, !PT ;  /* 0x0000000406067c12 */ /* 0x001fc8000f8ec0ff */
[----:B------:R-:W0:Y:S01]  /*1c850*/  POPC R7, R6 ;  /* 0x0000000600077309 */ /* 0x000e220000000000 */
[----:B----4-:R-:W0:Y:S02]  /*1c860*/  SHFL.IDX PT, R4, R3, R4, 0x1f ;  /* 0x00001f0403047589 */ /* 0x010e2400000e0000 */
[----:B0-----:R-:W-:-:S07]  /*1c870*/  IADD3 R24, R4, UR37, R7 ;  /* 0x0000002504187c10 */ /* 0x001fce000fffe007 */
.L_x_14534:
[----:B------:R-:W-:Y:S05]  /*1c880*/  BSYNC B0 ;  /* 0x0000000000007941 */ /* 0x000fea0003800000 */
.L_x_14533:
[----:B------:R-:W-:Y:S02]  /*1c890*/  LOP3.LUT R23, R23, R0, RZ, 0x3c, !PT ;  /* 0x0000000017177212 */ /* 0x000fe400078e3cff */
[----:B------:R-:W-:-:S07]  /*1c8a0*/  SEL R19, R19, RZ, P0 ;  /* 0x000000ff13137207 */ /* 0x000fce0000000000 */
.L_x_14493:
[----:B------:R-:W-:Y:S05]  /*1c8b0*/  BSYNC B7 ;  /* 0x0000000000077941 */ /* 0x000fea0003800000 */
.L_x_14491:
        /* <DEDUP_REMOVED lines=11> */
.L_x_14535:
[----:B------:R-:W4:Y:S01]  /*1c970*/  S2R R8, SR_TID.X ;  /* 0x0000000000087919 */ /* 0x000f220000002100 */
[----:B------:R-:W-:Y:S01]  /*1c980*/  UMOV UR4, 0xffffffff ;  /* 0xffffffff00047882 */ /* 0x000fe20000000000 */
[----:B----4-:R-:W-:-:S04]  /*1c990*/  LOP3.LUT R8, R8, 0x1f, RZ, 0xc0, !PT ;  /* 0x0000001f08087812 */ /* 0x010fc800078ec0ff */
[----:B------:R-:W-:Y:S01]  /*1c9a0*/  ISETP.NE.AND P0, PT, R8, 0x1f, PT ;  /* 0x0000001f0800780c */ /* 0x000fe20003f05270 */
[----:B------:R-:W-:-:S12]  /*1c9b0*/  BRA.DIV UR4, `(.L_x_14537) ;  /* 0x0000006204307947 */ /* 0x000fd8000b800000 */
[----:B------:R-:W-:Y:S01]  /*1c9c0*/  IADD3 R7, R27, R8, RZ ;  /* 0x000000081b077210 */ /* 0x000fe20007ffe0ff */
[----:B------:R-:W-:-:S03]  /*1c9d0*/  ULDC UR4, c[0x0][0xc3c] ;  /* 0x00030f0000047ab9 */ /* 0x000fc60000000800 */
[----:B------:R-:W-:-:S13]  /*1c9e0*/  ISETP.GE.OR P1, PT, R7, UR4, !P0 ;  /* 0x0000000407007c0c */ /* 0x000fda000c726670 */
[----:B------:R-:W4:Y:S08]  /*1c9f0*/  @!P1 LDC.64 R2, c[0x0][0xc80] ;  /* 0x00032000ff029b82 */ /* 0x000f300000000a00 */
[----:B------:R-:W5:Y:S01]  /*1ca00*/  @!P1 LDC.64 R4, c[0x0][0xc78] ;  /* 0x00031e00ff049b82 */ /* 0x000f620000000a00 */
[----:B----4-:R-:W-:-:S05]  /*1ca10*/  @!P1 IMAD.WIDE R2, R7, 0x4, R2 ;  /* 0x0000000407029825 */ /* 0x010fca00078e0202 */
[----:B0-23--:R5:W2:Y:S02]  /*1ca20*/  @!P1 LDG.E R6, desc[UR42][R2.64] ;  /* 0x0000002a02069981 */ /* 0x00daa4000c1e1900 */
        /* <DEDUP_REMOVED lines=31> */
.L_x_14752:
[----:B------:R-:W-:Y:S02]  /*1cc20*/  ULDC UR4, c[0x0][0xc38] ;  /* 0x00030e0000047ab9 */ /* 0x000fe40000000800 */
[----:B------:R-:W-:-:S05]  /*1cc30*/  MOV R5, UR4 ;  /* 0x0000000400057c02 */ /* 0x000fca0008000f00 */
[----:B--2---:R-:W-:-:S04]  /*1cc40*/  IMAD R14, R14, R5, RZ ;  /* 0x000000050e0e7224 */ /* 0x004fc800078e02ff */
[----:B------:R-:W-:-:S05]  /*1cc50*/  IMAD.IADD R7, R7, 0x1, R14 ;  /* 0x0000000107077824 */ /* 0x000fca00078e020e */
[----:B------:R-:W-:-:S13]  /*1cc60*/  ISETP.GT.AND P6, PT, R7, R0, PT ;  /* 0x000000000700720c */ /* 0x000fda0003fc4270 */
[----:B------:R-:W-:Y:S05]  /*1cc70*/  @P6 BRA `(.L_x_14538) ;  /* 0x0000000000a46947 */ /* 0x000fea0003800000 */
.L_x_14541:
        /* <DEDUP_REMOVED lines=34> */
[----:B------:R0:W2:Y:S02]  /*1cea0*/  SHFL.IDX PT, R14, R2, 0x1f, 0x1f ;  /* 0x03e01f00020e7f89 */ /* 0x0000a400000e0000 */
.L_x_14760:
[----:B------:R-:W-:Y:S02]  /*1ceb0*/  ULDC UR4, c[0x0][0xc38] ;  /* 0x00030e0000047ab9 */ /* 0x000fe40000000800 */
[----:B------:R-:W-:-:S04]  /*1cec0*/  IMAD.U32 R5, RZ, RZ, UR4 ;  /* 0x00000004ff057e24 */ /* 0x000fc8000f8e00ff */
[----:B--2---:R-:W-:-:S04]  /*1ced0*/  IMAD R14, R14, R5, RZ ;  /* 0x000000050e0e7224 */ /* 0x004fc800078e02ff */
[----:B------:R-:W-:-:S05]  /*1cee0*/  IMAD.IADD R7, R14, 0x1, R7 ;  /* 0x000000010e077824 */ /* 0x000fca00078e0207 */
[----:B------:R-:W-:-:S13]  /*1cef0*/  ISETP.GT.AND P6, PT, R7, R0, PT ;  /* 0x000000000700720c */ /* 0x000fda0003fc4270 */
[----:B------:R-:W-:Y:S05]  /*1cf00*/  @!P6 BRA `(.L_x_14541) ;  /* 0xfffffffc005ce947 */ /* 0x000fea000383ffff */
.L_x_14538:
        /* <DEDUP_REMOVED lines=10> */
.L_x_14765:
[----:B------:R-:W-:-:S13]  /*1cfb0*/  ISETP.NE.AND P0, PT, R3, RZ, PT ;  /* 0x000000ff0300720c */ /* 0x000fda0003f05270 */
[----:B------:R-:W-:Y:S05]  /*1cfc0*/  @!P0 BRA `(.L_x_14543) ;  /* 0x0000000000108947 */ /* 0x000fea0003800000 */
[----:B------:R-:W-:Y:S01]  /*1cfd0*/  UMOV UR4, 0xffffffff ;  /* 0xffffffff00047882 */ /* 0x000fe20000000000 */
[----:B--2---:R-:W-:Y:S02]  /*1cfe0*/  VIADD R12, R12, 0xffffffff ;  /* 0xffffffff0c0c7836 */ /* 0x004fe40000000000 */
[----:B------:R-:W-:Y:S05]  /*1cff0*/  BRA.DIV UR4, `(.L_x_14544) ;  /* 0x0000006204f07947 */ /* 0x000fea000b800000 */
[----:B------:R2:W0:Y:S02]  /*1d000*/  SHFL.IDX PT, R6, R2, R12, 0x1f ;  /* 0x00001f0c02067589 */ /* 0x00042400000e0000 */
.L_x_14543:
[----:B----4-:R-:W-:Y:S01]  /*1d010*/  ISETP.NE.AND P0, PT, R4, 0x1, PT ;  /* 0x000000010400780c */ /* 0x010fe20003f05270 */
[----:B0-----:R-:W-:-:S04]  /*1d020*/  IMAD R24, R6, R5, R7 ;  /* 0x0000000506187224 */ /* 0x001fc800078e0207 */
[----:B------:R-:W-:-:S08]  /*1d030*/  IMAD.IADD R0, R0, 0x1, -R24 ;  /* 0x0000000100007824 */ /* 0x000fd000078e0a18 */
[----:B------:R-:W-:Y:S05]  /*1d040*/  @!P0 BRA `(.L_x_14545) ;  /* 0x0000000000dc8947 */ /* 0x000fea0003800000 */
[-C--:B---3--:R-:W-:Y:S02]  /*1d050*/  IABS R5, R25.reuse ;  /* 0x0000001900057213 */ /* 0x088fe40000000000 */
[----:B------:R-:W-:Y:S02]  /*1d060*/  IABS R6, R4 ;  /* 0x0000000400067213 */ /* 0x000fe40000000000 */
[----:B------:R-:W0:Y:S08]  /*1d070*/  I2F.RP R7, R5 ;  /* 0x0000000500077306 */ /* 0x000e300000209400 */
[----:B------:R-:W3:Y:S08]  /*1d080*/  I2F.RP R8, R6 ;  /* 0x0000000600087306 */ /* 0x000ef00000209400 */
[----:B0-----:R-:W2:Y:S08]  /*1d090*/  MUFU.RCP R7, R7 ;  /* 0x0000000700077308 */ /* 0x001eb00000001000 */
[----:B---3--:R-:W-:Y:S01]  /*1d0a0*/  MUFU.RCP R8, R8 ;  /* 0x0000000800087308 */ /* 0x008fe20000001000 */
[----:B--2---:R-:W-:Y:S01]  /*1d0b0*/  VIADD R2, R7, 0xffffffe ;  /* 0x0ffffffe07027836 */ /* 0x004fe20000000000 */
[----:B------:R-:W-:-:S06]  /*1d0c0*/  IABS R7, R25 ;  /* 0x0000001900077213 */ /* 0x000fcc0000000000 */
[----:B------:R0:W2:Y:S02]  /*1d0d0*/  F2I.FTZ.U32.TRUNC.NTZ R3, R2 ;  /* 0x0000000200037305 */ /* 0x0000a4000021f000 */
[----:B0-----:R-:W-:Y:S02]  /*1d0e0*/  IMAD.MOV.U32 R2, RZ, RZ, RZ ;  /* 0x000000ffff027224 */ /* 0x001fe400078e00ff */
[----:B--2---:R-:W-:-:S04]  /*1d0f0*/  IMAD.MOV R10, RZ, RZ, -R3 ;  /* 0x000000ffff0a7224 */ /* 0x004fc800078e0a03 */
[----:B------:R-:W-:-:S04]  /*1d100*/  IMAD R9, R10, R5, RZ ;  /* 0x000000050a097224 */ /* 0x000fc800078e02ff */
[----:B------:R-:W-:Y:S01]  /*1d110*/  IMAD.HI.U32 R3, R3, R9, R2 ;  /* 0x0000000903037227 */ /* 0x000fe200078e0002 */
[----:B------:R-:W-:Y:S02]  /*1d120*/  IABS R2, R0 ;  /* 0x0000000000027213 */ /* 0x000fe40000000000 */
[----:B------:R-:W-:-:S03]  /*1d130*/  IADD3 R9, RZ, -R7, RZ ;  /* 0x80000007ff097210 */ /* 0x000fc60007ffe0ff */
        /* <DEDUP_REMOVED lines=40> */
.L_x_14545:
        /* <DEDUP_REMOVED lines=9> */
[----:B------:R-:W1:Y:S02]  /*1d450*/  F2I.FTZ.U32.TRUNC.NTZ R3, R9 ;  /* 0x0000000900037305 */ /* 0x000e64000021f000 */
[----:B-1----:R-:W-:-:S04]  /*1d460*/  IMAD.MOV R11, RZ, RZ, -R3 ;  /* 0x000000ffff0b7224 */ /* 0x002fc800078e0a03 */
        /* <DEDUP_REMOVED lines=32> */
[----:B------:R-:W-:Y:S02]  /*1d670*/  IABS R7, R0 ;  /* 0x0000000000077213 */ /* 0x000fe40000000000 */
[----:B------:R-:W-:-:S03]  /*1d680*/  IADD3 R3, RZ, -R8, RZ ;  /* 0x80000008ff037210 */ /* 0x000fc60007ffe0ff */
        /* <DEDUP_REMOVED lines=15> */
.L_x_14546:
[----:B------:R-:W-:-:S05]  /*1d780*/  LOP3.LUT R2, RZ, R2, RZ, 0x33, !PT ;  /* 0x00000002ff027212 */ /* 0x000fca00078e33ff */
[----:B------:R-:W-:Y:S01]  /*1d790*/  IMAD.IADD R25, R25, 0x1, R2 ;  /* 0x0000000119197824 */ /* 0x000fe200078e0202 */
[----:B------:R-:W-:Y:S06]  /*1d7a0*/  BRA `(.L_x_14547) ;  /* 0x00000000001c7947 */ /* 0x000fec0003800000 */
.L_x_14539:
[----:B------:R-:W-:Y:S01]  /*1d7b0*/  UMOV UR4, URZ ;  /* 0x0000003f00047c82 */ /* 0x000fe20008000000 */
[----:B------:R-:W-:Y:S01]  /*1d7c0*/  UMOV UR5, URZ ;  /* 0x0000003f00057c82 */ /* 0x000fe20008000000 */
[----:B------:R-:W-:Y:S01]  /*1d7d0*/  ULDC UR6, c[0x0][0xc3c] ;  /* 0x00030f0000067ab9 */ /* 0x000fe20000000800 */
[----:B------:R-:W-:Y:S01]  /*1d7e0*/  IMAD.MOV.U32 R24, RZ, RZ, R0 ;  /* 0x000000ffff187224 */ /* 0x000fe200078e0000 */
[----:B------:R-:W-:Y:S01]  /*1d7f0*/  MOV R27, UR6 ;  /* 0x00000006001b7c02 */ /* 0x000fe20008000f00 */
[----:B------:R-:W-:Y:S02]  /*1d800*/  IMAD.U32 R25, RZ, RZ, UR4 ;  /* 0x00000004ff197e24 */ /* 0x000fe4000f8e00ff */
[----:B------:R-:W-:-:S07]  /*1d810*/  IMAD.U32 R26, RZ, RZ, UR5 ;  /* 0x00000005ff1a7e24 */ /* 0x000fce000f8e00ff */
.L_x_14547:
        /* <DEDUP_REMOVED lines=10> */
.L_x_14536:
[----:B------:R-:W-:Y:S02]  /*1d8c0*/  ULDC UR4, c[0x0][0xc3c] ;  /* 0x00030f0000047ab9 */ /* 0x000fe40000000800 */
[----:B0-----:R-:W-:-:S13]  /*1d8d0*/  ISETP.GE.AND P0, PT, R27, UR4, PT ;  /* 0x000000041b007c0c */ /* 0x001fda000bf06270 */
[----:B------:R-:W-:Y:S05]  /*1d8e0*/  @!P0 BRA `(.L_x_14548) ;  /* 0xffffff9800ec8947 */ /* 0x000fea000383ffff */
[----:B------:R-:W-:Y:S05]  /*1d8f0*/  BSYNC B8 ;  /* 0x0000000000087941 */ /* 0x000fea0003800000 */
.L_x_14445:
        /* <DEDUP_REMOVED lines=12> */
.L_x_14768:
[----:B------:R-:W-:Y:S05]  /*1d9c0*/  BSYNC B0 ;  /* 0x0000000000007941 */ /* 0x000fea0003800000 */
.L_x_14549:
[----:B------:R-:W-:-:S03]  /*1d9d0*/  UMOV UR4, 0xffffffff ;  /* 0xffffffff00047882 */ /* 0x000fc60000000000 */
[----:B------:R-:W-:Y:S05]  /*1d9e0*/  BRA.DIV UR4, `(.L_x_14551) ;  /* 0x0000005a04b07947 */ /* 0x000fea000b800000 */
[----:B0-----:R-:W0:Y:S02]  /*1d9f0*/  S2R R0, SR_TID.X ;  /* 0x0000000000007919 */ /* 0x001e240000002100 */
[----:B0-----:R-:W-:-:S04]  /*1da00*/  SHF.R.U32.HI R0, RZ, 0x5, R0 ;  /* 0x00000005ff007819 */ /* 0x001fc80000011600 */
[----:B------:R-:W-:-:S05]  /*1da10*/  LOP3.LUT R0, R0, 0x3, RZ, 0xc0, !PT ;  /* 0x0000000300007812 */ /* 0x000fca00078ec0ff */
[----:B------:R0:W1:Y:S02]  /*1da20*/  SHFL.IDX PT, R14, R0, RZ, 0x1f ;  /* 0x00001fff000e7589 */ /* 0x00006400000e0000 */
.L_x_14771:
[----:B-1----:R-:W-:-:S13]  /*1da30*/  ISETP.NE.AND P0, PT, R14, RZ, PT ;  /* 0x000000ff0e00720c */ /* 0x002fda0003f05270 */
[----:B------:R-:W-:Y:S05]  /*1da40*/  @P0 BRA `(.L_x_14263) ;  /* 0x0000000000880947 */ /* 0x000fea0003800000 */
[----:B------:R-:W-:-:S03]  /*1da50*/  UMOV UR4, 0xffffffff ;  /* 0xffffffff00047882 */ /* 0x000fc60000000000 */
[----:B------:R-:W-:Y:S05]  /*1da60*/  BRA.DIV UR4, `(.L_x_14552) ;  /* 0x0000005a04c47947 */ /* 0x000fea000b800000 */
[----:B------:R-:W-:-:S13]  /*1da70*/  ELECT P6, URZ, PT ;  /* 0x00000000003f782f */ /* 0x000fda00038c0000 */
.L_x_14774:
[----:B------:R-:W-:Y:S05]  /*1da80*/  @!P6 BRA `(.L_x_14263) ;  /* 0x000000000078e947 */ /* 0x000fea0003800000 */
[----:B------:R-:W-:-:S06]  /*1da90*/  ULOP3.LUT UR4, UR36, 0x2, URZ, 0xfc, !UPT ;  /* 0x0000000224047892 */ /* 0x000fcc000f8efc3f */
[----:B0-----:R-:W-:-:S05]  /*1daa0*/  IMAD.U32 R0, RZ, RZ, UR4 ;  /* 0x00000004ff007e24 */ /* 0x001fca000f8e00ff */
[----:B------:R-:W-:-:S13]  /*1dab0*/  ISETP.NE.AND P0, PT, R0, 0x3, PT ;  /* 0x000000030000780c */ /* 0x000fda0003f05270 */
[----:B------:R-:W-:Y:S05]  /*1dac0*/  @!P0 BRA `(.L_x_14553) ;  /* 0x0000000000048947 */ /* 0x000fea0003800000 */
[----:B------:R-:W-:Y:S01]  /*1dad0*/  BPT.TRAP 0x1 ;  /* 0x000000040000795c */ /* 0x000fe20000300000 */
.L_x_14553:
[----:B------:R-:W-:Y:S01]  /*1dae0*/  IMAD R3, R19, 0x8, R5 ;  /* 0x0000000813037824 */ /* 0x000fe200078e0205 */
[----:B------:R-:W-:Y:S01]  /*1daf0*/  SHF.L.U32 R2, R23, 0x1f, RZ ;  /* 0x0000001f17027819 */ /* 0x000fe200000006ff */
[----:B------:R-:W-:-:S03]  /*1db00*/  VIADD R19, R19, 0x1 ;  /* 0x0000000113137836 */ /* 0x000fc60000000000 */
[----:B------:R-:W0:Y:S02]  /*1db10*/  SYNCS.PHASECHK.TRANS64.TRYWAIT P1, [R3+URZ+0x22840], R2 ;  /* 0x02284002030075a7 */ /* 0x000e24000802017f */
[----:B------:R-:W-:-:S04]  /*1db20*/  ISETP.NE.AND P2, PT, R19, 0x2, PT ;  /* 0x000000021300780c */ /* 0x000fc80003f45270 */
[----:B------:R-:W-:Y:S01]  /*1db30*/  SEL R0, RZ, 0x1, P2 ;  /* 0x00000001ff007807 */ /* 0x000fe20001000000 */
[----:B0-----:R-:W-:Y:S08]  /*1db40*/  @!P1 BRA `(.L_x_14554) ;  /* 0x0000005800ac9947 */ /* 0x001ff00003800000 */
.L_x_14775:
[----:B------:R-:W-:Y:S02]  /*1db50*/  SEL R19, R19, RZ, P2 ;  /* 0x000000ff13137207 */ /* 0x000fe40001000000 */
[----:B------:R-:W-:Y:S01]  /*1db60*/  LOP3.LUT R0, R23, R0, RZ, 0x3c, !PT ;  /* 0x0000000017007212 */ /* 0x000fe200078e3cff */
[----:B------:R-:W-:Y:S06]  /*1db70*/  @!P0 BRA `(.L_x_14555) ;  /* 0x0000000000048947 */ /* 0x000fec0003800000 */
[----:B------:R-:W-:Y:S01]  /*1db80*/  BPT.TRAP 0x1 ;  /* 0x000000040000795c */ /* 0x000fe20000300000 */
.L_x_14555:
[----:B------:R-:W-:Y:S01]  /*1db90*/  IMAD R19, R19, 0x8, R5 ;  /* 0x0000000813137824 */ /* 0x000fe200078e0205 */
[----:B------:R-:W-:-:S04]  /*1dba0*/  SHF.L.U32 R0, R0, 0x1f, RZ ;  /* 0x0000001f00007819 */ /* 0x000fc800000006ff */
[----:B------:R-:W1:Y:S02]  /*1dbb0*/  SYNCS.PHASECHK.TRANS64.TRYWAIT P1, [R19+URZ+0x22840], R0 ;  /* 0x02284000130075a7 */ /* 0x000e64000802017f */
[----:B-1----:R-:W-:Y:S05]  /*1dbc0*/  @!P1 BRA `(.L_x_14556) ;  /* 0x0000005800a09947 */ /* 0x002fea0003800000 */
.L_x_14776:
[----:B------:R-:W-:Y:S05]  /*1dbd0*/  @!P0 BRA `(.L_x_14557) ;  /* 0x0000000000048947 */ /* 0x000fea0003800000 */
[----:B------:R-:W-:Y:S01]  /*1dbe0*/  BPT.TRAP 0x1 ;  /* 0x000000040000795c */ /* 0x000fe20000300000 */
.L_x_14557:
[----:B------:R-:W5:Y:S02]  /*1dbf0*/  SYNCS.PHASECHK.TRANS64.TRYWAIT P1, [R3+URZ+0x22860], R2 ;  /* 0x02286002030075a7 */ /* 0x000f64000802017f */
[----:B-----5:R-:W-:Y:S05]  /*1dc00*/  @!P1 BRA `(.L_x_14558) ;  /* 0x0000005800a49947 */ /* 0x020fea0003800000 */
.L_x_14777:
[----:B------:R-:W-:Y:S05]  /*1dc10*/  @!P0 BRA `(.L_x_14559) ;  /* 0x0000000000048947 */ /* 0x000fea0003800000 */
[----:B------:R-:W-:Y:S01]  /*1dc20*/  BPT.TRAP 0x1 ;  /* 0x000000040000795c */ /* 0x000fe20000300000 */
.L_x_14559:
[----:B------:R0:W0:Y:S02]  /*1dc30*/  SYNCS.PHASECHK.TRANS64.TRYWAIT P0, [R19+URZ+0x22860], R0 ;  /* 0x02286000130075a7 */ /* 0x000024000800017f */
[----:B0-----:R-:W-:Y:S05]  /*1dc40*/  @!P0 NANOSLEEP.SYNCS 0x989680 ;  /* 0x009896800000895d */ /* 0x001fea0003900000 */
[----:B------:R-:W0:Y:S02]  /*1dc50*/  @!P0 SYNCS.PHASECHK.TRANS64 P0, [R19+URZ+0x22860], R0 ;  /* 0x02286000130085a7 */ /* 0x000e24000800007f */
[----:B0-----:R-:W-:Y:S05]  /*1dc60*/  @!P0 BRA `(.L_x_14559) ;  /* 0xfffffffc00f08947 */ /* 0x001fea000383ffff */
.L_x_14263:
[----:B------:R-:W-:Y:S05]  /*1dc70*/  BSYNC B9 ;  /* 0x0000000000097941 */ /* 0x000fea0003800000 */
.L_x_14260:
[----:B------:R-:W-:Y:S05]  /*1dc80*/  EXIT ;  /* 0x000000000000794d */ /* 0x000fea0003800000 */
.L_x_14283:
[----:B0-----:R0:W1:Y:S02]  /*1dc90*/  SYNCS.PHASECHK.TRANS64.TRYWAIT P5, [R87+URZ+0x22890], R93 ;  /* 0x0228905d570075a7 */ /* 0x00106400080a017f */
[----:B-1----:R-:W-:Y:S05]  /*1dca0*/  @!P5 NANOSLEEP.SYNCS 0x989680 ;  /* 0x009896800000d95d */ /* 0x002fea0003900000 */
[----:B------:R-:W1:Y:S02]  /*1dcb0*/  @!P5 SYNCS.PHASECHK.TRANS64 P5, [R87+URZ+0x22890], R93 ;  /* 0x0228905d5700d5a7 */ /* 0x000e6400080a007f */
[----:B-1----:R-:W-:Y:S05]  /*1dcc0*/  @!P5 BRA `(.L_x_14283) ;  /* 0xfffffffc00f0d947 */ /* 0x002fea000383ffff */
[----:B------:R-:W-:Y:S05]  /*1dcd0*/  BRA `(.L_x_14560) ;  /* 0xfffffe5800c07947 */ /* 0x000fea000383ffff */
.L_x_14284:
[----:B------:R-:W-:Y:S01]  /*1dce0*/  BSSY B1, `(.L_x_14561) ;  /* 0x0000008000017945 */ /* 0x000fe20003800000 */
[----:B------:R-:W-:Y:S01]  /*1dcf0*/  IMAD.MOV.U32 R13, RZ, RZ, R97 ;  /* 0x000000ffff0d7224 */ /* 0x000fe200078e0061 */
[----:B------:R-:W-:Y:S01]  /*1dd00*/  MOV R15, 0xffffffff ;  /* 0xffffffff000f7802 */ /* 0x000fe20000000f00 */
[----:B------:R-:W-:Y:S02]  /*1dd10*/  IMAD.MOV.U32 R12, RZ, RZ, RZ ;  /* 0x000000ffff0c7224 */ /* 0x000fe400078e00ff */
[----:B------:R-:W-:-:S07]  /*1dd20*/  IMAD.MOV.U32 R11, RZ, RZ, 0x1c1f ;  /* 0x00001c1fff0b7424 */ /* 0x000fce00078e00ff */
[----:B0-----:R-:W-:Y:S05]  /*1dd30*/  WARPSYNC.COLLECTIVE R15, `(.L_x_14562) ;  /* 0x000000000f087348 */ /* 0x001fea0003c00000 */
[----:B------:R1:W2:Y:S02]  /*1dd40*/  SHFL.IDX P6, R14, R13, R12, R11 ;  /* 0x0000000c0d0e7389 */ /* 0x0002a400000c000b */
[----:B012---:R-:W-:Y:S01]  /*1dd50*/  ENDCOLLECTIVE ;  /* 0x000000000000791b */ /* 0x007fe20003800000 */
.L_x_14562:
[----:B------:R-:W-:Y:S05]  /*1dd60*/  BSYNC B1 ;  /* 0x0000000000017941 */ /* 0x000fea0003800000 */
.L_x_14561:
        /* <DEDUP_REMOVED lines=8> */
.L_x_14563:
[----:B------:R-:W-:Y:S05]  /*1ddf0*/  BRA `(.L_x_14564) ;  /* 0xfffffe58008c7947 */ /* 0x000fea000383ffff */
.L_x_14293:
[----:B------:R-:W-:Y:S01]  /*1de00*/  BSSY B1, `(.L_x_14565) ;  /* 0x0000008000017945 */ /* 0x000fe20003800000 */
[----:B0---4-:R-:W-:Y:S02]  /*1de10*/  IMAD.MOV.U32 R13, RZ, RZ, R97 ;  /* 0x000000ffff0d7224 */ /* 0x011fe400078e0061 */
[----:B------:R-:W-:Y:S02]  /*1de20*/  IMAD.MOV.U32 R12, RZ, RZ, 0x1 ;  /* 0x00000001ff0c7424 */ /* 0x000fe400078e00ff */
[----:B------:R-:W-:Y:S02]  /*1de30*/  IMAD.MOV.U32 R11, RZ, RZ, 0x1c1f ;  /* 0x00001c1fff0b7424 */ /* 0x000fe400078e00ff */
[----:B------:R-:W-:-:S07]  /*1de40*/  IMAD.MOV.U32 R15, RZ, RZ, -0x1 ;  /* 0xffffffffff0f7424 */ /* 0x000fce00078e00ff */
[----:B-123--:R-:W-:Y:S05]  /*1de50*/  WARPSYNC.COLLECTIVE R15, `(.L_x_14566) ;  /* 0x000000000f087348 */ /* 0x00efea0003c00000 */
[----:B---3--:R0:W3:Y:S02]  /*1de60*/  SHFL.IDX P6, R14, R13, R12, R11 ;  /* 0x0000000c0d0e7389 */ /* 0x0080e400000c000b */
[----:B0123--:R-:W-:Y:S01]  /*1de70*/  ENDCOLLECTIVE ;  /* 0x000000000000791b */ /* 0x00ffe20003800000 */
.L_x_14566:
[----:B------:R-:W-:Y:S05]  /*1de80*/  BSYNC B1 ;  /* 0x0000000000017941 */ /* 0x000fea0003800000 */
.L_x_14565:
        /* <DEDUP_REMOVED lines=8> */
.L_x_14567:
[----:B------:R-:W-:Y:S05]  /*1df10*/  BRA `(.L_x_14568) ;  /* 0xfffffe6000087947 */ /* 0x000fea000383ffff */
.L_x_14303:
[----:B-1----:R1:W2:Y:S02]  /*1df20*/  SYNCS.PHASECHK.TRANS64.TRYWAIT P4, [R87+URZ+0x22890], R93 ;  /* 0x0228905d570075a7 */ /* 0x0022a4000808017f */
[----:B--2---:R-:W-:Y:S05]  /*1df30*/  @!P4 NANOSLEEP.SYNCS 0x989680 ;  /* 0x009896800000c95d */ /* 0x004fea0003900000 */
[----:B------:R-:W2:Y:S02]  /*1df40*/  @!P4 SYNCS.PHASECHK.TRANS64 P4, [R87+URZ+0x22890], R93 ;  /* 0x0228905d5700c5a7 */ /* 0x000ea4000808007f */
[----:B--2---:R-:W-:Y:S05]  /*1df50*/  @!P4 BRA `(.L_x_14303) ;  /* 0xfffffffc00f0c947 */ /* 0x004fea000383ffff */
[----:B------:R-:W-:Y:S05]  /*1df60*/  BRA `(.L_x_14569) ;  /* 0xfffffe6800d07947 */ /* 0x000fea000383ffff */
.L_x_14304:
        /* <DEDUP_REMOVED lines=8> */
.L_x_14571:
[----:B------:R-:W-:Y:S05]  /*1dff0*/  BSYNC B1 ;  /* 0x0000000000017941 */ /* 0x000fea0003800000 */
.L_x_14570:
        /* <DEDUP_REMOVED lines=8> */
.L_x_14572:
[----:B------:R-:W-:Y:S01]  /*1e080*/  IMAD.MOV.U32 R98, RZ, RZ, R14 ;  /* 0x000000ffff627224 */ /* 0x000fe200078e000e */
[----:B------:R-:W-:Y:S06]  /*1e090*/  BRA `(.L_x_14573) ;  /* 0xfffffe68009c7947 */ /* 0x000fec000383ffff */
.L_x_14309:
        /* <DEDUP_REMOVED lines=8> */
.L_x_14575:
[----:B------:R-:W-:Y:S05]  /*1e120*/  BSYNC B1 ;  /* 0x0000000000017941 */ /* 0x000fea0003800000 */
.L_x_14574:
        /* <DEDUP_REMOVED lines=8> */
.L_x_14576:
[----:B------:R-:W-:Y:S01]  /*1e1b0*/  IMAD.MOV.U32 R96, RZ, RZ, R14 ;  /* 0x000000ffff607224 */ /* 0x000fe200078e000e */
[----:B------:R-:W-:Y:S06]  /*1e1c0*/  BRA `(.L_x_14577) ;  /* 0xfffffe7000347947 */ /* 0x000fec000383ffff */
.L_x_14314:
[----:B0-----:R0:W1:Y:S02]  /*1e1d0*/  SYNCS.PHASECHK.TRANS64.TRYWAIT P2, [R87+URZ+0x22890], R93 ;  /* 0x0228905d570075a7 */ /* 0x001064000804017f */
[----:B-1----:R-:W-:Y:S05]  /*1e1e0*/  @!P2 NANOSLEEP.SYNCS 0x989680 ;  /* 0x009896800000a95d */ /* 0x002fea0003900000 */
[----:B------:R-:W1:Y:S02]  /*1e1f0*/  @!P2 SYNCS.PHASECHK.TRANS64 P2, [R87+URZ+0x22890], R93 ;  /* 0x0228905d5700a5a7 */ /* 0x000e64000804007f */
[----:B-1----:R-:W-:Y:S05]  /*1e200*/  @!P2 BRA `(.L_x_14314) ;  /* 0xfffffffc00f0a947 */ /* 0x002fea000383ffff */
[----:B------:R-:W-:Y:S05]  /*1e210*/  BRA `(.L_x_14578) ;  /* 0xfffffe78002c7947 */ /* 0x000fea000383ffff */
.L_x_14315:
        /* <DEDUP_REMOVED lines=8> */
.L_x_14580:
[----:B------:R-:W-:Y:S05]  /*1e2a0*/  BSYNC B1 ;  /* 0x0000000000017941 */ /* 0x000fea0003800000 */
.L_x_14579:
        /* <DEDUP_REMOVED lines=8> */
.L_x_14581:
[----:B------:R-:W-:Y:S01]  /*1e330*/  IMAD.MOV.U32 R7, RZ, RZ, R14 ;  /* 0x000000ffff077224 */ /* 0x000fe200078e000e */
[----:B------:R-:W-:Y:S06]  /*1e340*/  BRA `(.L_x_14582) ;  /* 0xfffffe7800487947 */ /* 0x000fec000383ffff */
.L_x_14318:
        /* <DEDUP_REMOVED lines=8> */
.L_x_14584:
[----:B------:R-:W-:Y:S05]  /*1e3d0*/  BSYNC B1 ;  /* 0x0000000000017941 */ /* 0x000fea0003800000 */
.L_x_14583:
        /* <DEDUP_REMOVED lines=8> */
.L_x_14585:
[----:B------:R-:W-:Y:S01]  /*1e460*/  IMAD.MOV.U32 R7, RZ, RZ, R14 ;  /* 0x000000ffff077224 */ /* 0x000fe200078e000e */
[----:B------:R-:W-:Y:S06]  /*1e470*/  BRA `(.L_x_14586) ;  /* 0xfffffe7800447947 */ /* 0x000fec000383ffff */
.L_x_14322:
[----:B---3--:R3:W4:Y:S02]  /*1e480*/  SYNCS.PHASECHK.TRANS64.TRYWAIT P3, [R87+URZ+0x228b0], R93 ;  /* 0x0228b05d570075a7 */ /* 0x008724000806017f */
[----:B----4-:R-:W-:Y:S05]  /*1e490*/  @!P3 NANOSLEEP.SYNCS 0x989680 ;  /* 0x009896800000b95d */ /* 0x010fea0003900000 */
[----:B------:R-:W4:Y:S02]  /*1e4a0*/  @!P3 SYNCS.PHASECHK.TRANS64 P3, [R87+URZ+0x228b0], R93 ;  /* 0x0228b05d5700b5a7 */ /* 0x000f24000806007f */
[----:B----4-:R-:W-:Y:S05]  /*1e4b0*/  @!P3 BRA `(.L_x_14322) ;  /* 0xfffffffc00f0b947 */ /* 0x010fea000383ffff */
[----:B------:R-:W-:Y:S05]  /*1e4c0*/  BRA `(.L_x_14587) ;  /* 0xfffffe7800bc7947 */ /* 0x000fea000383ffff */
.L_x_14332:
[----:B------:R-:W-:Y:S01]  /*1e4d0*/  BSSY B0, `(.L_x_14588) ;  /* 0x0000007000007945 */ /* 0x000fe20003800000 */
[----:B------:R-:W-:Y:S02]  /*1e4e0*/  IMAD.MOV.U32 R12, RZ, RZ, RZ ;  /* 0x000000ffff0c7224 */ /* 0x000fe400078e00ff */
[----:B------:R-:W-:Y:S02]  /*1e4f0*/  IMAD.MOV.U32 R11, RZ, RZ, 0x1f ;  /* 0x0000001fff0b7424 */ /* 0x000fe400078e00ff */
[----:B------:R-:W-:-:S07]  /*1e500*/  IMAD.MOV.U32 R15, RZ, RZ, -0x1 ;  /* 0xffffffffff0f7424 */ /* 0x000fce00078e00ff */
[----:B-----5:R-:W-:Y:S05]  /*1e510*/  WARPSYNC.COLLECTIVE R15, `(.L_x_14589) ;  /* 0x000000000f087348 */ /* 0x020fea0003c00000 */
[----:B------:R0:W1:Y:S02]  /*1e520*/  SHFL.IDX P6, R14, R13, R12, R11 ;  /* 0x0000000c0d0e7389 */ /* 0x00006400000c000b */
[----:B01---5:R-:W-:Y:S01]  /*1e530*/  ENDCOLLECTIVE ;  /* 0x000000000000791b */ /* 0x023fe20003800000 */
.L_x_14589:
[----:B------:R-:W-:Y:S05]  /*1e540*/  BSYNC B0 ;  /* 0x0000000000007941 */ /* 0x000fea0003800000 */
.L_x_14588:
[----:B------:R-:W-:Y:S05]  /*1e550*/  BRA `(.L_x_14590) ;  /* 0xfffffe8800d07947 */ /* 0x000fea000383ffff */
.L_x_14344:
[----:B------:R-:W-:Y:S01]  /*1e560*/  BSSY B1, `(.L_x_14591) ;  /* 0x0000008000017945 */ /* 0x000fe20003800000 */
[----:B0-----:R-:W-:Y:S01]  /*1e570*/  IMAD.MOV.U32 R13, RZ, RZ, R31 ;  /* 0x000000ffff0d7224 */ /* 0x001fe200078e001f */
[----:B------:R-:W-:Y:S01]  /*1e580*/  MOV R11, 0x1c1f ;  /* 0x00001c1f000b7802 */ /* 0x000fe20000000f00 */
[----:B------:R-:W-:Y:S02]  /*1e590*/  IMAD.MOV.U32 R12, RZ, RZ, RZ ;  /* 0x000000ffff0c7224 */ /* 0x000fe400078e00ff */
[----:B------:R-:W-:-:S07]  /*1e5a0*/  IMAD.MOV.U32 R15, RZ, RZ, -0x1 ;  /* 0xffffffffff0f7424 */ /* 0x000fce00078e00ff */
[----:B------:R-:W-:Y:S05]  /*1e5b0*/  WARPSYNC.COLLECTIVE R15, `(.L_x_14592) ;  /* 0x000000000f087348 */ /* 0x000fea0003c00000 */
[----:B------:R0:W1:Y:S02]  /*1e5c0*/  SHFL.IDX P6, R14, R13, R12, R11 ;  /* 0x0000000c0d0e7389 */ /* 0x00006400000c000b */
[----:B01----:R-:W-:Y:S01]  /*1e5d0*/  ENDCOLLECTIVE ;  /* 0x000000000000791b */ /* 0x003fe20003800000 */
.L_x_14592:
[----:B------:R-:W-:Y:S05]  /*1e5e0*/  BSYNC B1 ;  /* 0x0000000000017941 */ /* 0x000fea0003800000 */
.L_x_14591:
        /* <DEDUP_REMOVED lines=8> */
.L_x_14593:
[----:B------:R-:W-:Y:S02]  /*1e670*/  IMAD.MOV.U32 R13, RZ, RZ, R34 ;  /* 0x000000ffff0d7224 */ /* 0x000fe400078e0022 */
[----:B------:R-:W-:-:S07]  /*1e680*/  IMAD.MOV.U32 R3, RZ, RZ, R14 ;  /* 0x000000ffff037224 */ /* 0x000fce00078e000e */
[----:B------:R-:W-:Y:S05]  /*1e690*/  WARPSYNC.COLLECTIVE R15, `(.L_x_14594) ;  /* 0x000000000f087348 */ /* 0x000fea0003c00000 */
[----:B------:R0:W1:Y:S02]  /*1e6a0*/  SHFL.IDX P6, R14, R13, R12, R11 ;  /* 0x0000000c0d0e7389 */ /* 0x00006400000c000b */
[----:B01----:R-:W-:Y:S01]  /*1e6b0*/  ENDCOLLECTIVE ;  /* 0x000000000000791b */ /* 0x003fe20003800000 */
.L_x_14594:
[----:B------:R-:W-:Y:S01]  /*1e6c0*/  MOV R13, R30 ;  /* 0x0000001e000d7202 */ /* 0x000fe20000000f00 */
[----:B------:R-:W-:-:S07]  /*1e6d0*/  IMAD.MOV.U32 R7, RZ, RZ, R14 ;  /* 0x000000ffff077224 */ /* 0x000fce00078e000e */
[----:B------:R-:W-:Y:S05]  /*1e6e0*/  WARPSYNC.COLLECTIVE R15, `(.L_x_14595) ;  /* 0x000000000f087348 */ /* 0x000fea0003c00000 */
[----:B------:R0:W1:Y:S02]  /*1e6f0*/  SHFL.IDX P6, R14, R13, R12, R11 ;  /* 0x0000000c0d0e7389 */ /* 0x00006400000c000b */
[----:B01----:R-:W-:Y:S01]  /*1e700*/  ENDCOLLECTIVE ;  /* 0x000000000000791b */ /* 0x003fe20003800000 */
.L_x_14595:
[----:B------:R-:W-:Y:S01]  /*1e710*/  IMAD.MOV.U32 R8, RZ, RZ, R14 ;  /* 0x000000ffff087224 */ /* 0x000fe200078e000e */
[----:B------:R-:W-:Y:S06]  /*1e720*/  BRA `(.L_x_14596) ;  /* 0xfffffe9000447947 */ /* 0x000fec000383ffff */
.L_x_14347:
[----:B------:R-:W-:Y:S01]  /*1e730*/  BSSY B1, `(.L_x_14597) ;  /* 0x0000008000017945 */ /* 0x000fe20003800000 */
[----:B------:R-:W-:Y:S02]  /*1e740*/  IMAD.MOV.U32 R13, RZ, RZ, R31 ;  /* 0x000000ffff0d7224 */ /* 0x000fe400078e001f */
[----:B------:R-:W-:Y:S02]  /*1e750*/  IMAD.MOV.U32 R12, RZ, RZ, 0x1 ;  /* 0x00000001ff0c7424 */ /* 0x000fe400078e00ff */
[----:B------:R-:W-:Y:S02]  /*1e760*/  IMAD.MOV.U32 R11, RZ, RZ, 0x1c1f ;  /* 0x00001c1fff0b7424 */ /* 0x000fe400078e00ff */
[----:B------:R-:W-:-:S07]  /*1e770*/  IMAD.MOV.U32 R15, RZ, RZ, -0x1 ;  /* 0xffffffffff0f7424 */ /* 0x000fce00078e00ff */
[----:B-1--4-:R-:W-:Y:S05]  /*1e780*/  WARPSYNC.COLLECTIVE R15, `(.L_x_14598) ;  /* 0x000000000f087348 */ /* 0x012fea0003c00000 */
[----:B------:R0:W2:Y:S02]  /*1e790*/  SHFL.IDX P6, R14, R13, R12, R11 ;  /* 0x0000000c0d0e7389 */ /* 0x0000a400000c000b */
[----:B012-4-:R-:W-:Y:S01]  /*1e7a0*/  ENDCOLLECTIVE ;  /* 0x000000000000791b */ /* 0x017fe20003800000 */
.L_x_14598:
[----:B------:R-:W-:Y:S05]  /*1e7b0*/  BSYNC B1 ;  /* 0x0000000000017941 */ /* 0x000fea0003800000 */
.L_x_14597:
        /* <DEDUP_REMOVED lines=8> */
.L_x_14599:
[----:B------:R-:W-:Y:S02]  /*1e840*/  IMAD.MOV.U32 R13, RZ, RZ, R34 ;  /* 0x000000ffff0d7224 */ /* 0x000fe400078e0022 */
[----:B------:R-:W-:-:S07]  /*1e850*/  IMAD.MOV.U32 R3, RZ, RZ, R14 ;  /* 0x000000ffff037224 */ /* 0x000fce00078e000e */
[----:B------:R-:W-:Y:S05]  /*1e860*/  WARPSYNC.COLLECTIVE R15, `(.L_x_14600) ;  /* 0x000000000f087348 */ /* 0x000fea0003c00000 */
[----:B------:R0:W1:Y:S02]  /*1e870*/  SHFL.IDX P6, R14, R13, R12, R11 ;  /* 0x0000000c0d0e7389 */ /* 0x00006400000c000b */
[----:B01----:R-:W-:Y:S01]  /*1e880*/  ENDCOLLECTIVE ;  /* 0x000000000000791b */ /* 0x003fe20003800000 */
.L_x_14600:
[----:B------:R-:W-:Y:S02]  /*1e890*/  IMAD.MOV.U32 R13, RZ, RZ, R30 ;  /* 0x000000ffff0d7224 */ /* 0x000fe400078e001e */
[----:B------:R-:W-:-:S07]  /*1e8a0*/  IMAD.MOV.U32 R7, RZ, RZ, R14 ;  /* 0x000000ffff077224 */ /* 0x000fce00078e000e */
[----:B------:R-:W-:Y:S05]  /*1e8b0*/  WARPSYNC.COLLECTIVE R15, `(.L_x_14601) ;  /* 0x000000000f087348 */ /* 0x000fea0003c00000 */
[----:B------:R0:W1:Y:S02]  /*1e8c0*/  SHFL.IDX P6, R14, R13, R12, R11 ;  /* 0x0000000c0d0e7389 */ /* 0x00006400000c000b */
[----:B01----:R-:W-:Y:S01]  /*1e8d0*/  ENDCOLLECTIVE ;  /* 0x000000000000791b */ /* 0x003fe20003800000 */
.L_x_14601:
[----:B------:R-:W-:Y:S01]  /*1e8e0*/  IMAD.MOV.U32 R30, RZ, RZ, R14 ;  /* 0x000000ffff1e7224 */ /* 0x000fe200078e000e */
[----:B------:R-:W-:Y:S06]  /*1e8f0*/  BRA `(.L_x_14602) ;  /* 0xfffffe9000a07947 */ /* 0x000fec000383ffff */
.L_x_14351:
[----:B0-----:R0:W1:Y:S02]  /*1e900*/  SYNCS.PHASECHK.TRANS64.TRYWAIT P0, [R22+URZ+0x22800], R35 ;  /* 0x02280023160075a7 */ /* 0x001064000800017f */
[----:B-1----:R-:W-:Y:S05]  /*1e910*/  @!P0 NANOSLEEP.SYNCS 0x989680 ;  /* 0x009896800000895d */ /* 0x002fea0003900000 */
[----:B------:R-:W1:Y:S02]  /*1e920*/  @!P0 SYNCS.PHASECHK.TRANS64 P0, [R22+URZ+0x22800], R35 ;  /* 0x02280023160085a7 */ /* 0x000e64000800007f */
[----:B-1----:R-:W-:Y:S05]  /*1e930*/  @!P0 BRA `(.L_x_14351) ;  /* 0xfffffffc00f08947 */ /* 0x002fea000383ffff */
[----:B------:R-:W-:Y:S05]  /*1e940*/  BRA `(.L_x_14603) ;  /* 0xfffffe9400947947 */ /* 0x000fea000383ffff */
.L_x_14359:
[----:B------:R-:W1:Y:S01]  /*1e950*/  LDC R27, c[0x0][0x3f4] ;  /* 0x0000fd00ff1b7b82 */ /* 0x000e620000000800 */
[----:B------:R-:W-:Y:S01]  /*1e960*/  BSSY B1, `(.L_x_14604) ;  /* 0x0000008000017945 */ /* 0x000fe20003800000 */
[----:B0-----:R-:W-:Y:S02]  /*1e970*/  IMAD.MOV.U32 R13, RZ, RZ, R26 ;  /* 0x000000ffff0d7224 */ /* 0x001fe400078e001a */
[----:B------:R-:W-:Y:S02]  /*1e980*/  IMAD.MOV.U32 R12, RZ, RZ, RZ ;  /* 0x000000ffff0c7224 */ /* 0x000fe400078e00ff */
[----:B------:R-:W-:Y:S02]  /*1e990*/  IMAD.MOV.U32 R11, RZ, RZ, 0x1c1f ;  /* 0x00001c1fff0b7424 */ /* 0x000fe400078e00ff */
[----:B------:R-:W-:-:S07]  /*1e9a0*/  IMAD.MOV.U32 R15, RZ, RZ, -0x1 ;  /* 0xffffffffff0f7424 */ /* 0x000fce00078e00ff */
[----:B-1----:R-:W-:Y:S05]  /*1e9b0*/  WARPSYNC.COLLECTIVE R15, `(.L_x_14605) ;  /* 0x000000000f087348 */ /* 0x002fea0003c00000 */
[----:B------:R0:W2:Y:S02]  /*1e9c0*/  SHFL.IDX P6, R14, R13, R12, R11 ;  /* 0x0000000c0d0e7389 */ /* 0x0000a400000c000b */
[----:B012---:R-:W-:Y:S01]  /*1e9d0*/  ENDCOLLECTIVE ;  /* 0x000000000000791b */ /* 0x007fe20003800000 */
.L_x_14605:
[----:B------:R-:W-:Y:S05]  /*1e9e0*/  BSYNC B1 ;  /* 0x0000000000017941 */ /* 0x000fea0003800000 */
.L_x_14604:
[----:B------:R-:W-:Y:S01]  /*1e9f0*/  IMAD.MOV.U32 R13, RZ, RZ, R36 ;  /* 0x000000ffff0d7224 */ /* 0x000fe200078e0024 */
[----:B------:R-:W-:Y:S01]  /*1ea00*/  MOV R0, R14 ;  /* 0x0000000e00007202 */ /* 0x000fe20000000f00 */
[----:B------:R-:W-:Y:S01]  /*1ea10*/  IMAD.MOV.U32 R12, RZ, RZ, RZ ;  /* 0x000000ffff0c7224 */ /* 0x000fe200078e00ff */
[----:B------:R-:W-:Y:S01]  /*1ea20*/  ISETP.GE.AND P0, PT, R16, R27, PT ;  /* 0x0000001b1000720c */ /* 0x000fe20003f06270 */
[----:B------:R-:W-:Y:S02]  /*1ea30*/  IMAD.MOV.U32 R11, RZ, RZ, 0x1c1f ;  /* 0x00001c1fff0b7424 */ /* 0x000fe400078e00ff */
[----:B------:R-:W-:Y:S02]  /*1ea40*/  IMAD.MOV.U32 R15, RZ, RZ, -0x1 ;  /* 0xffffffffff0f7424 */ /* 0x000fe400078e00ff */
[----:B------:R-:W-:-:S08]  /*1ea50*/  IMAD R25, R224, R7, RZ ;  /* 0x00000007e0197224 */ /* 0x000fd000078e02ff */
[----:B------:R-:W-:Y:S05]  /*1ea60*/  WARPSYNC.COLLECTIVE R15, `(.L_x_14606) ;  /* 0x000000000f087348 */ /* 0x000fea0003c00000 */
[----:B------:R0:W1:Y:S02]  /*1ea70*/  SHFL.IDX P6, R14, R13, R12, R11 ;  /* 0x0000000c0d0e7389 */ /* 0x00006400000c000b */
[----:B01----:R-:W-:Y:S01]  /*1ea80*/  ENDCOLLECTIVE ;  /* 0x000000000000791b */ /* 0x003fe20003800000 */
.L_x_14606:
[----:B------:R-:W-:Y:S01]  /*1ea90*/  ISETP.GE.OR P1, PT, R40, R25, P0 ;  /* 0x000000192800720c */ /* 0x000fe20000726670 */
[----:B------:R-:W-:-:S12]  /*1eaa0*/  IMAD.MOV.U32 R13, RZ, RZ, R24 ;  /* 0x000000ffff0d7224 */ /* 0x000fd800078e0018 */
[C---:B------:R-:W-:Y:S01]  /*1eab0*/  @!P1 SHF.L.U64.HI R7, R16.reuse, 0x1, R17 ;  /* 0x0000000110079819 */ /* 0x040fe20000010211 */
[----:B------:R-:W-:Y:S02]  /*1eac0*/  @!P1 IMAD.SHL.U32 R5, R16, 0x2, RZ ;  /* 0x0000000210059824 */ /* 0x000fe400078e00ff */
[----:B------:R-:W-:-:S07]  /*1ead0*/  IMAD.MOV.U32 R3, RZ, RZ, R14 ;  /* 0x000000ffff037224 */ /* 0x000fce00078e000e */
[----:B------:R-:W-:Y:S05]  /*1eae0*/  WARPSYNC.COLLECTIVE R15, `(.L_x_14607) ;  /* 0x000000000f087348 */ /* 0x000fea0003c00000 */
[----:B------:R0:W1:Y:S02]  /*1eaf0*/  SHFL.IDX P6, R14, R13, R12, R11 ;  /* 0x0000000c0d0e7389 */ /* 0x00006400000c000b */
[----:B01----:R-:W-:Y:S01]  /*1eb00*/  ENDCOLLECTIVE ;  /* 0x000000000000791b */ /* 0x003fe20003800000 */
.L_x_14607:
[----:B------:R-:W-:-:S04]  /*1eb10*/  @!P1 IADD3 R8, P2, R3, R5, RZ ;  /* 0x0000000503089210 */ /* 0x000fc80007f5e0ff */
[----:B------:R-:W-:Y:S01]  /*1eb20*/  @!P1 IADD3.X R9, R0, R7, RZ, P2, !PT ;  /* 0x0000000700099210 */ /* 0x000fe200017fe4ff */
[----:B------:R-:W-:Y:S02]  /*1eb30*/  IMAD.MOV.U32 R13, RZ, RZ, R37 ;  /* 0x000000ffff0d7224 */ /* 0x000fe400078e0025 */
[----:B------:R-:W-:-:S07]  /*1eb40*/  IMAD.MOV.U32 R4, RZ, RZ, R14 ;  /* 0x000000ffff047224 */ /* 0x000fce00078e000e */
[----:B------:R-:W-:Y:S05]  /*1eb50*/  WARPSYNC.COLLECTIVE R15, `(.L_x_14608) ;  /* 0x000000000f087348 */ /* 0x000fea0003c00000 */
[----:B------:R0:W1:Y:S02]  /*1eb60*/  SHFL.IDX P6, R14, R13, R12, R11 ;  /* 0x0000000c0d0e7389 */ /* 0x00006400000c000b */
[----:B01----:R-:W-:Y:S01]  /*1eb70*/  ENDCOLLECTIVE ;  /* 0x000000000000791b */ /* 0x003fe20003800000 */
.L_x_14608:
[----:B------:R-:W2:Y:S01]  /*1eb80*/  @!P1 LD.E.128 R8, desc[UR42][R8.64] ;  /* 0x0000002a08089980 */ /* 0x000ea2000c101d00 */
[----:B------:R-:W-:-:S05]  /*1eb90*/  @!P1 IADD3 R14, P2, R14, R5, RZ ;  /* 0x000000050e0e9210 */ /* 0x000fca0007f5e0ff */
[----:B------:R-:W-:Y:S02]  /*1eba0*/  @!P1 IMAD.X R5, R4, 0x1, R7, P2 ;  /* 0x0000000104059824 */ /* 0x000fe400010e0607 */
[----:B------:R-:W-:-:S06]  /*1ebb0*/  @!P1 IMAD.MOV.U32 R4, RZ, RZ, R14 ;  /* 0x000000ffff049224 */ /* 0x000fcc00078e000e */
[----:B------:R-:W5:Y:S01]  /*1ebc0*/  @!P1 LD.E.128 R4, desc[UR42][R4.64] ;  /* 0x0000002a04049980 */ /* 0x000f62000c101d00 */
[----:B------:R-:W-:Y:S01]  /*1ebd0*/  CS2R R28, SRZ ;  /* 0x00000000001c7805 */ /* 0x000fe2000001ff00 */
[----:B------:R-:W-:Y:S01]  /*1ebe0*/  IMAD.MOV.U32 R13, RZ, RZ, R26 ;  /* 0x000000ffff0d7224 */ /* 0x000fe200078e001a */
[----:B------:R-:W-:Y:S02]  /*1ebf0*/  MOV R12, 0x1 ;  /* 0x00000001000c7802 */ /* 0x000fe40000000f00 */
[----:B------:R-:W-:Y:S02]  /*1ec00*/  CS2R R20, SRZ ;  /* 0x0000000000147805 */ /* 0x000fe4000001ff00 */
[----:B------:R-:W-:Y:S02]  /*1ec10*/  CS2R R30, SRZ ;  /* 0x00000000001e7805 */ /* 0x000fe4000001ff00 */
[----:B------:R-:W-:Y:S01]  /*1ec20*/  CS2R R34, SRZ ;  /* 0x0000000000227805 */ /* 0x000fe2000001ff00 */
[----:B--2---:R-:W-:-:S02]  /*1ec30*/  @!P1 IMAD.MOV.U32 R29, RZ, RZ, R11 ;  /* 0x000000ffff1d9224 */ /* 0x004fc400078e000b */
[----:B------:R-:W-:Y:S02]  /*1ec40*/  IMAD.MOV.U32 R11, RZ, RZ, 0x1c1f ;  /* 0x00001c1fff0b7424 */ /* 0x000fe400078e00ff */
[----:B------:R-:W-:Y:S02]  /*1ec50*/  @!P1 IMAD.MOV.U32 R20, RZ, RZ, R8 ;  /* 0x000000ffff149224 */ /* 0x000fe400078e0008 */
[----:B------:R-:W-:-:S07]  /*1ec60*/  @!P1 IMAD.MOV.U32 R21, RZ, RZ, R9 ;  /* 0x000000ffff159224 */ /* 0x000fce00078e0009 */
[----:B-----5:R-:W-:Y:S05]  /*1ec70*/  WARPSYNC.COLLECTIVE R15, `(.L_x_14609) ;  /* 0x000000000f087348 */ /* 0x020fea0003c00000 */
[----:B------:R0:W1:Y:S02]  /*1ec80*/  SHFL.IDX P6, R14, R13, R12, R11 ;  /* 0x0000000c0d0e7389 */ /* 0x00006400000c000b */
[----:B01---5:R-:W-:Y:S01]  /*1ec90*/  ENDCOLLECTIVE ;  /* 0x000000000000791b */ /* 0x023fe20003800000 */
.L_x_14609:
[----:B------:R-:W-:Y:S02]  /*1eca0*/  IMAD.MOV.U32 R0, RZ, RZ, R20 ;  /* 0x000000ffff007224 */ /* 0x000fe400078e0014 */
[----:B------:R-:W-:Y:S02]  /*1ecb0*/  IMAD.MOV.U32 R3, RZ, RZ, R21 ;  /* 0x000000ffff037224 */ /* 0x000fe400078e0015 */
[----:B------:R-:W-:Y:S01]  /*1ecc0*/  @!P1 IMAD.MOV.U32 R28, RZ, RZ, R10 ;  /* 0x000000ffff1c9224 */ /* 0x000fe200078e000a */
[----:B------:R-:W-:Y:S01]  /*1ecd0*/  PRMT R53, R53, 0x5410, R0 ;  /* 0x0000541035357816 */ /* 0x000fe20000000000 */
[----:B------:R-:W-:Y:S01]  /*1ece0*/  IMAD.MOV.U32 R9, RZ, RZ, R29 ;  /* 0x000000ffff097224 */ /* 0x000fe200078e001d */
[----:B------:R-:W-:Y:S01]  /*1ecf0*/  PRMT R41, R3, 0x7610, R41 ;  /* 0x0000761003297816 */ /* 0x000fe20000000029 */
[----:B------:R-:W-:Y:S02]  /*1ed00*/  IMAD.MOV.U32 R8, RZ, RZ, R28 ;  /* 0x000000ffff087224 */ /* 0x000fe400078e001c */
[----:B------:R-:W-:-:S03]  /*1ed10*/  IMAD.MOV.U32 R13, RZ, RZ, R36 ;  /* 0x000000ffff0d7224 */ /* 0x000fc600078e0024 */
[----:B------:R-:W-:Y:S01]  /*1ed20*/  PRMT R38, R8, 0x7610, R38 ;  /* 0x0000761008267816 */ /* 0x000fe20000000026 */
[----:B------:R-:W-:Y:S01]  /*1ed30*/  @!P1 IMAD.MOV.U32 R31, RZ, RZ, R5 ;  /* 0x000000ffff1f9224 */ /* 0x000fe200078e0005 */
[----:B------:R-:W-:Y:S01]  /*1ed40*/  @!P1 MOV R30, R4 ;  /* 0x00000004001e9202 */ /* 0x000fe20000000f00 */
[----:B------:R-:W-:Y:S01]  /*1ed50*/  @!P1 IMAD.MOV.U32 R34, RZ, RZ, R6 ;  /* 0x000000ffff229224 */ /* 0x000fe200078e0006 */
[----:B------:R-:W-:Y:S01]  /*1ed60*/  PRMT R36, R9, 0x7610, R36 ;  /* 0x0000761009247816 */ /* 0x000fe20000000024 */
[----:B------:R-:W-:Y:S02]  /*1ed70*/  @!P1 IMAD.MOV.U32 R35, RZ, RZ, R7 ;  /* 0x000000ffff239224 */ /* 0x000fe400078e0007 */
[----:B------:R-:W-:Y:S02]  /*1ed80*/  IMAD.MOV.U32 R4, RZ, RZ, R30 ;  /* 0x000000ffff047224 */ /* 0x000fe400078e001e */
[----:B------:R-:W-:-:S07]  /*1ed90*/  IMAD.MOV.U32 R0, RZ, RZ, R14 ;  /* 0x000000ffff007224 */ /* 0x000fce00078e000e */
[----:B------:R-:W-:Y:S05]  /*1eda0*/  WARPSYNC.COLLECTIVE R15, `(.L_x_14610) ;  /* 0x000000000f087348 */ /* 0x000fea0003c00000 */
[----:B------:R0:W1:Y:S02]  /*1edb0*/  SHFL.IDX P6, R14, R13, R12, R11 ;  /* 0x0000000c0d0e7389 */ /* 0x00006400000c000b */
[----:B01----:R-:W-:Y:S01]  /*1edc0*/  ENDCOLLECTIVE ;  /* 0x000000000000791b */ /* 0x003fe20003800000 */
.L_x_14610:
[----:B------:R-:W-:Y:S01]  /*1edd0*/  IMAD.MOV.U32 R5, RZ, RZ, R31 ;  /* 0x000000ffff057224 */ /* 0x000fe200078e001f */
[----:B------:R-:W-:Y:S01]  /*1ede0*/  PRMT R38, R38, 0x5410, R4 ;  /* 0x0000541026267816 */ /* 0x000fe20000000004 */
[----:B------:R-:W-:Y:S02]  /*1edf0*/  IMAD.MOV.U32 R6, RZ, RZ, R34 ;  /* 0x000000ffff067224 */ /* 0x000fe400078e0022 */
[----:B------:R-:W-:Y:S01]  /*1ee00*/  IMAD.MOV.U32 R7, RZ, RZ, R35 ;  /* 0x000000ffff077224 */ /* 0x000fe200078e0023 */
[----:B------:R-:W-:Y:S02]  /*1ee10*/  PRMT R43, R5, 0x7610, R43 ;  /* 0x00007610052b7816 */ /* 0x000fe4000000002b */
[----:B------:R-:W-:Y:S02]  /*1ee20*/  CS2R R4, SRZ ;  /* 0x0000000000047805 */ /* 0x000fe4000001ff00 */
[----:B------:R-:W-:Y:S02]  /*1ee30*/  PRMT R53, R6, 0x7610, R53 ;  /* 0x0000761006357816 */ /* 0x000fe40000000035 */
[----:B------:R-:W-:Y:S01]  /*1ee40*/  PRMT R36, R36, 0x5410, R7 ;  /* 0x0000541024247816 */ /* 0x000fe20000000007 */
[----:B------:R-:W-:-:S02]  /*1ee50*/  IMAD.MOV.U32 R13, RZ, RZ, R24 ;  /* 0x000000ffff0d7224 */ /* 0x000fc400078e0018 */
[----:B------:R-:W-:-:S07]  /*1ee60*/  IMAD.MOV.U32 R3, RZ, RZ, R14 ;  /* 0x000000ffff037224 */ /* 0x000fce00078e000e */
[----:B------:R-:W-:Y:S05]  /*1ee70*/  WARPSYNC.COLLECTIVE R15, `(.L_x_14611) ;  /* 0x000000000f087348 */ /* 0x000fea0003c00000 */
[----:B------:R0:W1:Y:S02]  /*1ee80*/  SHFL.IDX P6, R14, R13, R12, R11 ;  /* 0x0000000c0d0e7389 */ /* 0x00006400000c000b */
[----:B01----:R-:W-:Y:S01]  /*1ee90*/  ENDCOLLECTIVE ;  /* 0x000000000000791b */ /* 0x003fe20003800000 */
.L_x_14611:
[----:B------:R-:W-:Y:S02]  /*1eea0*/  IMAD.MOV.U32 R13, RZ, RZ, R37 ;  /* 0x000000ffff0d7224 */ /* 0x000fe400078e0025 */
[----:B------:R-:W-:-:S07]  /*1eeb0*/  IMAD.MOV.U32 R24, RZ, RZ, R14 ;  /* 0x000000ffff187224 */ /* 0x000fce00078e000e */
[----:B------:R-:W-:Y:S05]  /*1eec0*/  WARPSYNC.COLLECTIVE R15, `(.L_x_14612) ;  /* 0x000000000f087348 */ /* 0x000fea0003c00000 */
[----:B------:R0:W1:Y:S02]  /*1eed0*/  SHFL.IDX P6, R14, R13, R12, R11 ;  /* 0x0000000c0d0e7389 */ /* 0x00006400000c000b */
[----:B01----:R-:W-:Y:S01]  /*1eee0*/  ENDCOLLECTIVE ;  /* 0x000000000000791b */ /* 0x003fe20003800000 */
.L_x_14612:
[----:B------:R-:W-:Y:S05]  /*1eef0*/  BRA `(.L_x_14613) ;  /* 0xfffffea000607947 */ /* 0x000fea000383ffff */
.L_x_14363:
[----:B0-----:R0:W1:Y:S02]  /*1ef00*/  SYNCS.PHASECHK.TRANS64.TRYWAIT P1, [R22+URZ+0x22800], R13 ;  /* 0x0228000d160075a7 */ /* 0x001064000802017f */
[----:B-1----:R-:W-:Y:S05]  /*1ef10*/  @!P1 NANOSLEEP.SYNCS 0x989680 ;  /* 0x009896800000995d */ /* 0x002fea0003900000 */
[----:B------:R-:W1:Y:S02]  /*1ef20*/  @!P1 SYNCS.PHASECHK.TRANS64 P1, [R22+URZ+0x22800], R13 ;  /* 0x0228000d160095a7 */ /* 0x000e64000802007f */
[----:B-1----:R-:W-:Y:S05]  /*1ef30*/  @!P1 BRA `(.L_x_14363) ;  /* 0xfffffffc00f09947 */ /* 0x002fea000383ffff */
[----:B------:R-:W-:Y:S05]  /*1ef40*/  BRA `(.L_x_14614) ;  /* 0xfffffea000f47947 */ /* 0x000fea000383ffff */
.L_x_14369:
[----:B-1----:R1:W2:Y:S02]  /*1ef50*/  SYNCS.PHASECHK.TRANS64.TRYWAIT P1, [R12+URZ+0x22830], R73 ;  /* 0x022830490c0075a7 */ /* 0x0022a4000802017f */
[----:B--2---:R-:W-:Y:S05]  /*1ef60*/  @!P1 NANOSLEEP.SYNCS 0x989680 ;  /* 0x009896800000995d */ /* 0x004fea0003900000 */
[----:B------:R-:W2:Y:S02]  /*1ef70*/  @!P1 SYNCS.PHASECHK.TRANS64 P1, [R12+URZ+0x22830], R73 ;  /* 0x022830490c0095a7 */ /* 0x000ea4000802007f */
[----:B--2---:R-:W-:Y:S05]  /*1ef80*/  @!P1 BRA `(.L_x_14369) ;  /* 0xfffffffc00f09947 */ /* 0x004fea000383ffff */
[----:B------:R-:W-:Y:S05]  /*1ef90*/  BRA `(.L_x_14368) ;  /* 0xfffffeb000807947 */ /* 0x000fea000383ffff */
.L_x_14375:
[----:B--2---:R2:W3:Y:S02]  /*1efa0*/  SYNCS.PHASECHK.TRANS64.TRYWAIT P1, [R12+URZ+0x22850], R73 ;  /* 0x022850490c0075a7 */ /* 0x0044e4000802017f */
[----:B---3--:R-:W-:Y:S05]  /*1efb0*/  @!P1 NANOSLEEP.SYNCS 0x989680 ;  /* 0x009896800000995d */ /* 0x008fea0003900000 */
[----:B------:R-:W3:Y:S02]  /*1efc0*/  @!P1 SYNCS.PHASECHK.TRANS64 P1, [R12+URZ+0x22850], R73 ;  /* 0x022850490c0095a7 */ /* 0x000ee4000802007f */
[----:B---3--:R-:W-:Y:S05]  /*1efd0*/  @!P1 BRA `(.L_x_14375) ;  /* 0xfffffffc00f09947 */ /* 0x008fea000383ffff */
[----:B------:R-:W-:Y:S05]  /*1efe0*/  BRA `(.L_x_14374) ;  /* 0xfffffec800c07947 */ /* 0x000fea000383ffff */
.L_x_14381:
[----:B-1----:R1:W2:Y:S02]  /*1eff0*/  SYNCS.PHASECHK.TRANS64.TRYWAIT P1, [R13+URZ+0x22830], R14 ;  /* 0x0228300e0d0075a7 */ /* 0x0022a4000802017f */
[----:B--2---:R-:W-:Y:S05]  /*1f000*/  @!P1 NANOSLEEP.SYNCS 0x989680 ;  /* 0x009896800000995d */ /* 0x004fea0003900000 */
[----:B------:R-:W2:Y:S02]  /*1f010*/  @!P1 SYNCS.PHASECHK.TRANS64 P1, [R13+URZ+0x22830], R14 ;  /* 0x0228300e0d0095a7 */ /* 0x000ea4000802007f */
[----:B--2---:R-:W-:Y:S05]  /*1f020*/  @!P1 BRA `(.L_x_14381) ;  /* 0xfffffffc00f09947 */ /* 0x004fea000383ffff */
[----:B------:R-:W-:Y:S05]  /*1f030*/  BRA `(.L_x_14380) ;  /* 0xfffffed0003c7947 */ /* 0x000fea000383ffff */
.L_x_14387:
[----:B-1----:R1:W2:Y:S02]  /*1f040*/  SYNCS.PHASECHK.TRANS64.TRYWAIT P1, [R13+URZ+0x22850], R14 ;  /* 0x0228500e0d0075a7 */ /* 0x0022a4000802017f */
[----:B--2---:R-:W-:Y:S05]  /*1f050*/  @!P1 NANOSLEEP.SYNCS 0x989680 ;  /* 0x009896800000995d */ /* 0x004fea0003900000 */
[----:B------:R-:W2:Y:S02]  /*1f060*/  @!P1 SYNCS.PHASECHK.TRANS64 P1, [R13+URZ+0x22850], R14 ;  /* 0x0228500e0d0095a7 */ /* 0x000ea4000802007f */
[----:B--2---:R-:W-:Y:S05]  /*1f070*/  @!P1 BRA `(.L_x_14387) ;  /* 0xfffffffc00f09947 */ /* 0x004fea000383ffff */
[----:B------:R-:W-:Y:S05]  /*1f080*/  BRA `(.L_x_14386) ;  /* 0xfffffef000987947 */ /* 0x000fea000383ffff */
.L_x_14394:
[----:B-1----:R1:W2:Y:S02]  /*1f090*/  SYNCS.PHASECHK.TRANS64.TRYWAIT P1, [R13+URZ+0x22830], R14 ;  /* 0x0228300e0d0075a7 */ /* 0x0022a4000802017f */
[----:B--2---:R-:W-:Y:S05]  /*1f0a0*/  @!P1 NANOSLEEP.SYNCS 0x989680 ;  /* 0x009896800000995d */ /* 0x004fea0003900000 */
[----:B------:R-:W2:Y:S02]  /*1f0b0*/  @!P1 SYNCS.PHASECHK.TRANS64 P1, [R13+URZ+0x22830], R14 ;  /* 0x0228300e0d0095a7 */ /* 0x000ea4000802007f */
[----:B--2---:R-:W-:Y:S05]  /*1f0c0*/  @!P1 BRA `(.L_x_14394) ;  /* 0xfffffffc00f09947 */ /* 0x004fea000383ffff */
[----:B------:R-:W-:Y:S05]  /*1f0d0*/  BRA `(.L_x_14393) ;  /* 0xfffffef400e47947 */ /* 0x000fea000383ffff */
.L_x_14400:
[----:B---3--:R3:W4:Y:S02]  /*1f0e0*/  SYNCS.PHASECHK.TRANS64.TRYWAIT P1, [R13+URZ+0x22850], R14 ;  /* 0x0228500e0d0075a7 */ /* 0x008724000802017f */
[----:B----4-:R-:W-:Y:S05]  /*1f0f0*/  @!P1 NANOSLEEP.SYNCS 0x989680 ;  /* 0x009896800000995d */ /* 0x010fea0003900000 */
[----:B------:R-:W4:Y:S02]  /*1f100*/  @!P1 SYNCS.PHASECHK.TRANS64 P1, [R13+URZ+0x22850], R14 ;  /* 0x0228500e0d0095a7 */ /* 0x000f24000802007f */
[----:B----4-:R-:W-:Y:S05]  /*1f110*/  @!P1 BRA `(.L_x_14400) ;  /* 0xfffffffc00f09947 */ /* 0x010fea000383ffff */
[----:B------:R-:W-:Y:S05]  /*1f120*/  BRA `(.L_x_14399) ;  /* 0xffffff10004c7947 */ /* 0x000fea000383ffff */
.L_x_14407:
[----:B------:R-:W-:Y:S01]  /*1f130*/  IMAD.MOV.U32 R13, RZ, RZ, R20 ;  /* 0x000000ffff0d7224 */ /* 0x000fe200078e0014 */
[----:B------:R-:W-:Y:S01]  /*1f140*/  MOV R11, 0x181f ;  /* 0x0000181f000b7802 */ /* 0x000fe20000000f00 */
[----:B------:R-:W-:Y:S02]  /*1f150*/  IMAD.MOV.U32 R12, RZ, RZ, RZ ;  /* 0x000000ffff0c7224 */ /* 0x000fe400078e00ff */
[----:B------:R-:W-:-:S07]  /*1f160*/  IMAD.MOV.U32 R15, RZ, RZ, -0x1 ;  /* 0xffffffffff0f7424 */ /* 0x000fce00078e00ff */
[----:B-----5:R-:W-:Y:S05]  /*1f170*/  WARPSYNC.COLLECTIVE R15, `(.L_x_14615) ;  /* 0x000000000f087348 */ /* 0x020fea0003c00000 */
[----:B------:R0:W1:Y:S02]  /*1f180*/  SHFL.IDX P6, R14, R13, R12, R11 ;  /* 0x0000000c0d0e7389 */ /* 0x00006400000c000b */
[----:B01---5:R-:W-:Y:S01]  /*1f190*/  ENDCOLLECTIVE ;  /* 0x000000000000791b */ /* 0x023fe20003800000 */
.L_x_14615:
[----:B------:R-:W-:Y:S02]  /*1f1a0*/  IMAD.MOV.U32 R13, RZ, RZ, R4 ;  /* 0x000000ffff0d7224 */ /* 0x000fe400078e0004 */
[----:B------:R-:W-:-:S07]  /*1f1b0*/  IMAD.MOV.U32 R3, RZ, RZ, R14 ;  /* 0x000000ffff037224 */ /* 0x000fce00078e000e */
[----:B------:R-:W-:Y:S05]  /*1f1c0*/  WARPSYNC.COLLECTIVE R15, `(.L_x_14616) ;  /* 0x000000000f087348 */ /* 0x000fea0003c00000 */
[----:B------:R0:W1:Y:S02]  /*1f1d0*/  SHFL.IDX P6, R14, R13, R12, R11 ;  /* 0x0000000c0d0e7389 */ /* 0x00006400000c000b */
[----:B01----:R-:W-:Y:S01]  /*1f1e0*/  ENDCOLLECTIVE ;  /* 0x000000000000791b */ /* 0x003fe20003800000 */
.L_x_14616:
[----:B------:R-:W-:Y:S05]  /*1f1f0*/  BRA `(.L_x_14617) ;  /* 0xffffff3800987947 */ /* 0x000fea000383ffff */
.L_x_14410:
        /* <DEDUP_REMOVED lines=8> */
.L_x_14619:
[----:B------:R-:W-:Y:S05]  /*1f280*/  BSYNC B1 ;  /* 0x0000000000017941 */ /* 0x000fea0003800000 */
.L_x_14618:
        /* <DEDUP_REMOVED lines=8> */
.L_x_14620:
[----:B------:R-:W-:Y:S05]  /*1f310*/  BRA `(.L_x_14621) ;  /* 0xffffff3800e07947 */ /* 0x000fea000383ffff */
.L_x_14413:
[----:B------:R-:W-:Y:S01]  /*1f320*/  BSSY B1, `(.L_x_14622) ;  /* 0x0000008000017945 */ /* 0x000fe20003800000 */
[----:B---3--:R-:W-:Y:S02]  /*1f330*/  IMAD.MOV.U32 R13, RZ, RZ, R20 ;  /* 0x000000ffff0d7224 */ /* 0x008fe400078e0014 */
[----:B------:R-:W-:Y:S02]  /*1f340*/  IMAD.MOV.U32 R12, RZ, RZ, 0x2 ;  /* 0x00000002ff0c7424 */ /* 0x000fe400078e00ff */
[----:B------:R-:W-:Y:S02]  /*1f350*/  IMAD.MOV.U32 R11, RZ, RZ, 0x181f ;  /* 0x0000181fff0b7424 */ /* 0x000fe400078e00ff */
[----:B------:R-:W-:-:S07]  /*1f360*/  IMAD.MOV.U32 R15, RZ, RZ, -0x1 ;  /* 0xffffffffff0f7424 */ /* 0x000fce00078e00ff */
[----:B012-45:R-:W-:Y:S05]  /*1f370*/  WARPSYNC.COLLECTIVE R15, `(.L_x_14623) ;  /* 0x000000000f087348 */ /* 0x037fea0003c00000 */
[----:B--2---:R2:W3:Y:S02]  /*1f380*/  SHFL.IDX P6, R14, R13, R12, R11 ;  /* 0x0000000c0d0e7389 */ /* 0x0044e400000c000b */
[----:B012345:R-:W-:Y:S01]  /*1f390*/  ENDCOLLECTIVE ;  /* 0x000000000000791b */ /* 0x03ffe20003800000 */
.L_x_14623:
[----:B------:R-:W-:Y:S05]  /*1f3a0*/  BSYNC B1 ;  /* 0x0000000000017941 */ /* 0x000fea0003800000 */
.L_x_14622:
        /* <DEDUP_REMOVED lines=8> */
.L_x_14624:
[----:B------:R-:W-:Y:S05]  /*1f430*/  BRA `(.L_x_14625) ;  /* 0xffffff3c00287947 */ /* 0x000fea000383ffff */
.L_x_14416:
        /* <DEDUP_REMOVED lines=8> */
.L_x_14627:
[----:B------:R-:W-:Y:S05]  /*1f4c0*/  BSYNC B1 ;  /* 0x0000000000017941 */ /* 0x000fea0003800000 */
.L_x_14626:
        /* <DEDUP_REMOVED lines=8> */
.L_x_14628:
[----:B------:R-:W-:Y:S05]  /*1f550*/  BRA `(.L_x_14629) ;  /* 0xffffff3c00707947 */ /* 0x000fea000383ffff */
.L_x_14418:
[----:B------:R-:W-:Y:S02]  /*1f560*/  IMAD.MOV.U32 R13, RZ, RZ, R4 ;  /* 0x000000ffff0d7224 */ /* 0x000fe400078e0004 */
[----:B------:R-:W-:Y:S02]  /*1f570*/  IMAD.MOV.U32 R12, RZ, RZ, RZ ;  /* 0x000000ffff0c7224 */ /* 0x000fe400078e00ff */
[----:B------:R-:W-:Y:S02]  /*1f580*/  IMAD.MOV.U32 R11, RZ, RZ, 0x1c1f ;  /* 0x00001c1fff0b7424 */ /* 0x000fe400078e00ff */
[----:B------:R-:W-:-:S07]  /*1f590*/  IMAD.MOV.U32 R15, RZ, RZ, -0x1 ;  /* 0xffffffffff0f7424 */ /* 0x000fce00078e00ff */
[----:B------:R-:W-:Y:S05]  /*1f5a0*/  WARPSYNC.COLLECTIVE R15, `(.L_x_14630) ;  /* 0x000000000f087348 */ /* 0x000fea0003c00000 */
[----:B------:R0:W1:Y:S02]  /*1f5b0*/  SHFL.IDX P6, R14, R13, R12, R11 ;  /* 0x0000000c0d0e7389 */ /* 0x00006400000c000b */
[----:B01----:R-:W-:Y:S01]  /*1f5c0*/  ENDCOLLECTIVE ;  /* 0x000000000000791b */ /* 0x003fe20003800000 */
.L_x_14630:
[----:B------:R-:W-:Y:S02]  /*1f5d0*/  IMAD.MOV.U32 R13, RZ, RZ, R3 ;  /* 0x000000ffff0d7224 */ /* 0x000fe400078e0003 */
[----:B------:R-:W-:-:S07]  /*1f5e0*/  IMAD.MOV.U32 R20, RZ, RZ, R14 ;  /* 0x000000ffff147224 */ /* 0x000fce00078e000e */
[----:B------:R-:W-:Y:S05]  /*1f5f0*/  WARPSYNC.COLLECTIVE R15, `(.L_x_14631) ;  /* 0x000000000f087348 */ /* 0x000fea0003c00000 */
[----:B------:R0:W1:Y:S02]  /*1f600*/  SHFL.IDX P6, R14, R13, R12, R11 ;  /* 0x0000000c0d0e7389 */ /* 0x00006400000c000b */
[----:B01----:R-:W-:Y:S01]  /*1f610*/  ENDCOLLECTIVE ;  /* 0x000000000000791b */ /* 0x003fe20003800000 */
.L_x_14631:
[----:B------:R-:W-:Y:S01]  /*1f620*/  IMAD.MOV.U32 R12, RZ, RZ, R14 ;  /* 0x000000ffff0c7224 */ /* 0x000fe200078e000e */
[----:B------:R-:W-:Y:S06]  /*1f630*/  BRA `(.L_x_14632) ;  /* 0xffffff4000707947 */ /* 0x000fec000383ffff */
.L_x_14421:
[----:B------:R-:W-:Y:S01]  /*1f640*/  BSSY B1, `(.L_x_14633) ;  /* 0x0000008000017945 */ /* 0x000fe20003800000 */
[----:B---3--:R-:W-:Y:S01]  /*1f650*/  IMAD.MOV.U32 R13, RZ, RZ, R4 ;  /* 0x000000ffff0d7224 */ /* 0x008fe200078e0004 */
[----:B------:R-:W-:Y:S01]  /*1f660*/  MOV R11, 0x1c1f ;  /* 0x00001c1f000b7802 */ /* 0x000fe20000000f00 */
[----:B--2---:R-:W-:Y:S02]  /*1f670*/  IMAD.MOV.U32 R12, RZ, RZ, 0x1 ;  /* 0x00000001ff0c7424 */ /* 0x004fe400078e00ff */
[----:B------:R-:W-:-:S07]  /*1f680*/  IMAD.MOV.U32 R15, RZ, RZ, -0x1 ;  /* 0xffffffffff0f7424 */ /* 0x000fce00078e00ff */
[----:B01----:R-:W-:Y:S05]  /*1f690*/  WARPSYNC.COLLECTIVE R15, `(.L_x_14634) ;  /* 0x000000000f087348 */ /* 0x003fea0003c00000 */
[----:B------:R2:W3:Y:S02]  /*1f6a0*/  SHFL.IDX P6, R14, R13, R12, R11 ;  /* 0x0000000c0d0e7389 */ /* 0x0004e400000c000b */
[----:B0123--:R-:W-:Y:S01]  /*1f6b0*/  ENDCOLLECTIVE ;  /* 0x000000000000791b */ /* 0x00ffe20003800000 */
.L_x_14634:
[----:B------:R-:W-:Y:S05]  /*1f6c0*/  BSYNC B1 ;  /* 0x0000000000017941 */ /* 0x000fea0003800000 */
.L_x_14633:
        /* <DEDUP_REMOVED lines=8> */
.L_x_14635:
[----:B------:R-:W-:Y:S01]  /*1f750*/  IMAD.MOV.U32 R3, RZ, RZ, R14 ;  /* 0x000000ffff037224 */ /* 0x000fe200078e000e */
[----:B------:R-:W-:Y:S06]  /*1f760*/  BRA `(.L_x_14636) ;  /* 0xffffff4c00487947 */ /* 0x000fec000383ffff */
.L_x_14425:
[----:B------:R-:W-:Y:S01]  /*1f770*/  IMAD.MOV.U32 R13, RZ, RZ, R4 ;  /* 0x000000ffff0d7224 */ /* 0x000fe200078e0004 */
[----:B------:R-:W-:Y:S01]  /*1f780*/  MOV R11, 0x181f ;  /* 0x0000181f000b7802 */ /* 0x000fe20000000f00 */
[----:B------:R-:W-:Y:S02]  /*1f790*/  IMAD.MOV.U32 R12, RZ, RZ, RZ ;  /* 0x000000ffff0c7224 */ /* 0x000fe400078e00ff */
[----:B------:R-:W-:-:S07]  /*1f7a0*/  IMAD.MOV.U32 R15, RZ, RZ, -0x1 ;  /* 0xffffffffff0f7424 */ /* 0x000fce00078e00ff */
[----:B0-----:R-:W-:Y:S05]  /*1f7b0*/  WARPSYNC.COLLECTIVE R15, `(.L_x_14637) ;  /* 0x000000000f087348 */ /* 0x001fea0003c00000 */
[----:B------:R1:W2:Y:S02]  /*1f7c0*/  SHFL.IDX P6, R14, R13, R12, R11 ;  /* 0x0000000c0d0e7389 */ /* 0x0002a400000c000b */
[----:B012---:R-:W-:Y:S01]  /*1f7d0*/  ENDCOLLECTIVE ;  /* 0x000000000000791b */ /* 0x007fe20003800000 */
.L_x_14637:
[----:B------:R-:W-:Y:S02]  /*1f7e0*/  IMAD.MOV.U32 R13, RZ, RZ, R0 ;  /* 0x000000ffff0d7224 */ /* 0x000fe400078e0000 */
[----:B------:R-:W-:-:S07]  /*1f7f0*/  IMAD.MOV.U32 R3, RZ, RZ, R14 ;  /* 0x000000ffff037224 */ /* 0x000fce00078e000e */
[----:B------:R-:W-:Y:S05]  /*1f800*/  WARPSYNC.COLLECTIVE R15, `(.L_x_14638) ;  /* 0x000000000f087348 */ /* 0x000fea0003c00000 */
[----:B------:R0:W1:Y:S02]  /*1f810*/  SHFL.IDX P6, R14, R13, R12, R11 ;  /* 0x0000000c0d0e7389 */ /* 0x00006400000c000b */
[----:B01----:R-:W-:Y:S01]  /*1f820*/  ENDCOLLECTIVE ;  /* 0x000000000000791b */ /* 0x003fe20003800000 */
.L_x_14638:
[----:B------:R-:W-:Y:S01]  /*1f830*/  IMAD.MOV.U32 R9, RZ, RZ, R14 ;  /* 0x000000ffff097224 */ /* 0x000fe200078e000e */
[----:B------:R-:W-:Y:S06]  /*1f840*/  BRA `(.L_x_14639) ;  /* 0xffffff60007c7947 */ /* 0x000fec000383ffff */
.L_x_14428:
        /* <DEDUP_REMOVED lines=8> */
.L_x_14641:
[----:B------:R-:W-:Y:S05]  /*1f8d0*/  BSYNC B1 ;  /* 0x0000000000017941 */ /* 0x000fea0003800000 */
.L_x_14640:
        /* <DEDUP_REMOVED lines=8> */
.L_x_14642:
[----:B------:R-:W-:Y:S01]  /*1f960*/  IMAD.MOV.U32 R9, RZ, RZ, R14 ;  /* 0x000000ffff097224 */ /* 0x000fe200078e000e */
[----:B------:R-:W-:Y:S06]  /*1f970*/  BRA `(.L_x_14643) ;  /* 0xffffff6000c47947 */ /* 0x000fec000383ffff */
.L_x_14431:
        /* <DEDUP_REMOVED lines=8> */
.L_x_14645:
[----:B------:R-:W-:Y:S05]  /*1fa00*/  BSYNC B1 ;  /* 0x0000000000017941 */ /* 0x000fea0003800000 */
.L_x_14644:
        /* <DEDUP_REMOVED lines=8> */
.L_x_14646:
[----:B------:R-:W-:Y:S01]  /*1fa90*/  IMAD.MOV.U32 R9, RZ, RZ, R14 ;  /* 0x000000ffff097224 */ /* 0x000fe200078e000e */
[----:B------:R-:W-:Y:S06]  /*1faa0*/  BRA `(.L_x_14647) ;  /* 0xffffff6400087947 */ /* 0x000fec000383ffff */
.L_x_14434:
        /* <DEDUP_REMOVED lines=8> */
.L_x_14649:
[----:B------:R-:W-:Y:S05]  /*1fb30*/  BSYNC B1 ;  /* 0x0000000000017941 */ /* 0x000fea0003800000 */
.L_x_14648:
        /* <DEDUP_REMOVED lines=8> */
.L_x_14650:
[----:B------:R-:W-:Y:S01]  /*1fbc0*/  IMAD.MOV.U32 R9, RZ, RZ, R14 ;  /* 0x000000ffff097224 */ /* 0x000fe200078e000e */
[----:B------:R-:W-:Y:S06]  /*1fbd0*/  BRA `(.L_x_14651) ;  /* 0xffffff64004c7947 */ /* 0x000fec000383ffff */
.L_x_14453:
[----:B-1----:R-:W0:Y:S01]  /*1fbe0*/  S2R R11, SR_TID.X ;  /* 0x00000000000b7919 */ /* 0x002e220000002100 */
        /* <DEDUP_REMOVED lines=10> */
.L_x_14653:
[----:B------:R-:W-:Y:S05]  /*1fc90*/  BSYNC B1 ;  /* 0x0000000000017941 */ /* 0x000fea0003800000 */
.L_x_14652:
[----:B------:R-:W-:Y:S05]  /*1fca0*/  BRA `(.L_x_14654) ;  /* 0xffffff8000887947 */ /* 0x000fea000383ffff */
.L_x_14455:
[----:B------:R-:W-:Y:S01]  /*1fcb0*/  BSSY B1, `(.L_x_14655) ;  /* 0x0000006000017945 */ /* 0x000fe20003800000 */
[----:B------:R-:W-:-:S07]  /*1fcc0*/  IMAD.MOV.U32 R15, RZ, RZ, -0x1 ;  /* 0xffffffffff0f7424 */ /* 0x000fce00078e00ff */
[----:B01----:R-:W-:Y:S05]  /*1fcd0*/  WARPSYNC.COLLECTIVE R15, `(.L_x_14656) ;  /* 0x000000000f0c7348 */ /* 0x003fea0003c00000 */
[----:B------:R-:W-:Y:S02]  /*1fce0*/  ELECT P6, UR62, PT ;  /* 0x00000000003e782f */ /* 0x000fe400038c0000 */
[----:B------:R-:W-:Y:S01]  /*1fcf0*/  MOV R14, UR62 ;  /* 0x0000003e000e7c02 */ /* 0x000fe20008000f00 */
[----:B01----:R-:W-:Y:S10]  /*1fd00*/  ENDCOLLECTIVE ;  /* 0x000000000000791b */ /* 0x003ff40003800000 */
.L_x_14656:
[----:B------:R-:W-:Y:S05]  /*1fd10*/  BSYNC B1 ;  /* 0x0000000000017941 */ /* 0x000fea0003800000 */
.L_x_14655:
[----:B------:R-:W-:Y:S05]  /*1fd20*/  BRA `(.L_x_14454) ;  /* 0xffffff8000807947 */ /* 0x000fea000383ffff */
.L_x_14457:
[----:B0-----:R0:W2:Y:S02]  /*1fd30*/  SYNCS.PHASECHK.TRANS64.TRYWAIT P0, [R16+URZ+0x22820], R3 ;  /* 0x02282003100075a7 */ /* 0x0010a4000800017f */
[----:B--2---:R-:W-:Y:S05]  /*1fd40*/  @!P0 NANOSLEEP.SYNCS 0x989680 ;  /* 0x009896800000895d */ /* 0x004fea0003900000 */
[----:B------:R-:W2:Y:S02]  /*1fd50*/  @!P0 SYNCS.PHASECHK.TRANS64 P0, [R16+URZ+0x22820], R3 ;  /* 0x02282003100085a7 */ /* 0x000ea4000800007f */
[----:B--2---:R-:W-:Y:S05]  /*1fd60*/  @!P0 BRA `(.L_x_14457) ;  /* 0xfffffffc00f08947 */ /* 0x004fea000383ffff */
[----:B------:R-:W-:Y:S05]  /*1fd70*/  BRA `(.L_x_14657) ;  /* 0xffffff8000907947 */ /* 0x000fea000383ffff */
.L_x_14461:
[----:B0-----:R0:W2:Y:S02]  /*1fd80*/  SYNCS.PHASECHK.TRANS64.TRYWAIT P0, [R3+URZ+0x228a0], R9 ;  /* 0x0228a009030075a7 */ /* 0x0010a4000800017f */
[----:B--2---:R-:W-:Y:S05]  /*1fd90*/  @!P0 NANOSLEEP.SYNCS 0x989680 ;  /* 0x009896800000895d */ /* 0x004fea0003900000 */
[----:B------:R-:W2:Y:S02]  /*1fda0*/  @!P0 SYNCS.PHASECHK.TRANS64 P0, [R3+URZ+0x228a0], R9 ;  /* 0x0228a009030085a7 */ /* 0x000ea4000800007f */
[----:B--2---:R-:W-:Y:S05]  /*1fdb0*/  @!P0 BRA `(.L_x_14461) ;  /* 0xfffffffc00f08947 */ /* 0x004fea000383ffff */
[----:B------:R-:W-:Y:S05]  /*1fdc0*/  BRA `(.L_x_14658) ;  /* 0xffffff8000a87947 */ /* 0x000fea000383ffff */
.L_x_14466:
[----:B-1----:R1:W2:Y:S02]  /*1fdd0*/  SYNCS.PHASECHK.TRANS64.TRYWAIT P0, [R3+URZ+0x228c0], R9 ;  /* 0x0228c009030075a7 */ /* 0x0022a4000800017f */
[----:B--2---:R-:W-:Y:S05]  /*1fde0*/  @!P0 NANOSLEEP.SYNCS 0x989680 ;  /* 0x009896800000895d */ /* 0x004fea0003900000 */
[----:B------:R-:W2:Y:S02]  /*1fdf0*/  @!P0 SYNCS.PHASECHK.TRANS64 P0, [R3+URZ+0x228c0], R9 ;  /* 0x0228c009030085a7 */ /* 0x000ea4000800007f */
[----:B--2---:R-:W-:Y:S05]  /*1fe00*/  @!P0 BRA `(.L_x_14466) ;  /* 0xfffffffc00f08947 */ /* 0x004fea000383ffff */
[----:B------:R-:W-:Y:S05]  /*1fe10*/  BRA `(.L_x_14659) ;  /* 0xffffff8400247947 */ /* 0x000fea000383ffff */
.L_x_14476:
[----:B0-----:R0:W2:Y:S02]  /*1fe20*/  SYNCS.PHASECHK.TRANS64.TRYWAIT P1, [R9+URZ+0x228a0], R2 ;  /* 0x0228a002090075a7 */ /* 0x0010a4000802017f */
[----:B--2---:R-:W-:Y:S05]  /*1fe30*/  @!P1 NANOSLEEP.SYNCS 0x989680 ;  /* 0x009896800000995d */ /* 0x004fea0003900000 */
[----:B------:R-:W2:Y:S02]  /*1fe40*/  @!P1 SYNCS.PHASECHK.TRANS64 P1, [R9+URZ+0x228a0], R2 ;  /* 0x0228a002090095a7 */ /* 0x000ea4000802007f */
[----:B--2---:R-:W-:Y:S05]  /*1fe50*/  @!P1 BRA `(.L_x_14476) ;  /* 0xfffffffc00f09947 */ /* 0x004fea000383ffff */
[----:B------:R-:W-:Y:S05]  /*1fe60*/  BRA `(.L_x_14660) ;  /* 0xffffff8800987947 */ /* 0x000fea000383ffff */
.L_x_14481:
[----:B-1----:R1:W2:Y:S02]  /*1fe70*/  SYNCS.PHASECHK.TRANS64.TRYWAIT P1, [R9+URZ+0x228c0], R2 ;  /* 0x0228c002090075a7 */ /* 0x0022a4000802017f */
[----:B--2---:R-:W-:Y:S05]  /*1fe80*/  @!P1 NANOSLEEP.SYNCS 0x989680 ;  /* 0x009896800000995d */ /* 0x004fea0003900000 */
[----:B------:R-:W2:Y:S02]  /*1fe90*/  @!P1 SYNCS.PHASECHK.TRANS64 P1, [R9+URZ+0x228c0], R2 ;  /* 0x0228c002090095a7 */ /* 0x000ea4000802007f */
[----:B--2---:R-:W-:Y:S05]  /*1fea0*/  @!P1 BRA `(.L_x_14481) ;  /* 0xfffffffc00f09947 */ /* 0x004fea000383ffff */
[----:B------:R-:W-:Y:S05]  /*1feb0*/  BRA `(.L_x_14661) ;  /* 0xffffff8c00107947 */ /* 0x000fea000383ffff */
.L_x_14499:
[----:B------:R-:W0:Y:S01]  /*1fec0*/  S2R R9, SR_TID.X ;  /* 0x0000000000097919 */ /* 0x000e220000002100 */
[----:B------:R-:W-:Y:S01]  /*1fed0*/  BSSY B0, `(.L_x_14662) ;  /* 0x000000a000007945 */ /* 0x000fe20003800000 */
[----:B------:R-:W-:Y:S02]  /*1fee0*/  IMAD.MOV.U32 R12, RZ, RZ, RZ ;  /* 0x000000ffff0c7224 */ /* 0x000fe400078e00ff */
[----:B------:R-:W-:Y:S02]  /*1fef0*/  IMAD.MOV.U32 R11, RZ, RZ, 0x1f ;  /* 0x0000001fff0b7424 */ /* 0x000fe400078e00ff */
[----:B------:R-:W-:Y:S01]  /*1ff00*/  IMAD.MOV.U32 R15, RZ, RZ, -0x1 ;  /* 0xffffffffff0f7424 */ /* 0x000fe200078e00ff */
[----:B0-----:R-:W-:-:S04]  /*1ff10*/  SHF.R.U32.HI R9, RZ, 0x5, R9 ;  /* 0x00000005ff097819 */ /* 0x001fc80000011609 */
[----:B------:R-:W-:-:S04]  /*1ff20*/  LOP3.LUT R9, R9, 0x3, RZ, 0xc0, !PT ;  /* 0x0000000309097812 */ /* 0x000fc800078ec0ff */
[----:B------:R-:W-:-:S07]  /*1ff30*/  MOV R13, R9 ;  /* 0x00000009000d7202 */ /* 0x000fce0000000f00 */
[----:B-----5:R-:W-:Y:S05]  /*1ff40*/  WARPSYNC.COLLECTIVE R15, `(.L_x_14663) ;  /* 0x000000000f087348 */ /* 0x020fea0003c00000 */
[----:B------:R0:W1:Y:S02]  /*1ff50*/  SHFL.IDX P6, R14, R13, R12, R11 ;  /* 0x0000000c0d0e7389 */ /* 0x00006400000c000b */
[----:B01---5:R-:W-:Y:S01]  /*1ff60*/  ENDCOLLECTIVE ;  /* 0x000000000000791b */ /* 0x023fe20003800000 */
.L_x_14663:
[----:B------:R-:W-:Y:S05]  /*1ff70*/  BSYNC B0 ;  /* 0x0000000000007941 */ /* 0x000fea0003800000 */
.L_x_14662:
[----:B------:R-:W-:Y:S05]  /*1ff80*/  BRA `(.L_x_14664) ;  /* 0xffffff9c00587947 */ /* 0x000fea000383ffff */
.L_x_14502:
[----:B0-----:R0:W1:Y:S02]  /*1ff90*/  SYNCS.PHASECHK.TRANS64.TRYWAIT P0, [R22+URZ+0x22840], R0 ;  /* 0x02284000160075a7 */ /* 0x001064000800017f */
[----:B-1----:R-:W-:Y:S05]  /*1ffa0*/  @!P0 NANOSLEEP.SYNCS 0x989680 ;  /* 0x009896800000895d */ /* 0x002fea0003900000 */
[----:B------:R-:W1:Y:S02]  /*1ffb0*/  @!P0 SYNCS.PHASECHK.TRANS64 P0, [R22+URZ+0x22840], R0 ;  /* 0x02284000160085a7 */ /* 0x000e64000800007f */
[----:B-1----:R-:W-:Y:S05]  /*1ffc0*/  @!P0 BRA `(.L_x_14502) ;  /* 0xfffffffc00f08947 */ /* 0x002fea000383ffff */
[----:B------:R-:W-:Y:S05]  /*1ffd0*/  BRA `(.L_x_14665) ;  /* 0xffffff9c00747947 */ /* 0x000fea000383ffff */
.L_x_14503:
        /* <DEDUP_REMOVED lines=8> */
.L_x_14667:
[----:B------:R-:W-:Y:S05]  /*20060*/  BSYNC B0 ;  /* 0x0000000000007941 */ /* 0x000fea0003800000 */
.L_x_14666:
[----:B------:R-:W-:Y:S01]  /*20070*/  IMAD.MOV.U32 R13, RZ, RZ, R0 ;  /* 0x000000ffff0d7224 */ /* 0x000fe200078e0000 */
[----:B------:R-:W-:Y:S01]  /*20080*/  MOV R12, RZ ;  /* 0x000000ff000c7202 */ /* 0x000fe20000000f00 */
[----:B------:R-:W-:Y:S02]  /*20090*/  IMAD.MOV.U32 R11, RZ, RZ, 0x181f ;  /* 0x0000181fff0b7424 */ /* 0x000fe400078e00ff */
[----:B------:R-:W-:Y:S02]  /*200a0*/  IMAD.MOV.U32 R15, RZ, RZ, -0x1 ;  /* 0xffffffffff0f7424 */ /* 0x000fe400078e00ff */
[----:B------:R-:W-:Y:S02]  /*200b0*/  IMAD.MOV.U32 R2, RZ, RZ, R14 ;  /* 0x000000ffff027224 */ /* 0x000fe400078e000e */
[----:B------:R-:W-:-:S07]  /*200c0*/  @P0 IMAD R7, R5, 0x2, R16 ;  /* 0x0000000205070824 */ /* 0x000fce00078e0210 */
[----:B------:R-:W-:Y:S05]  /*200d0*/  WARPSYNC.COLLECTIVE R15, `(.L_x_14668) ;  /* 0x000000000f087348 */ /* 0x000fea0003c00000 */
[----:B------:R0:W1:Y:S02]  /*200e0*/  SHFL.IDX P6, R14, R13, R12, R11 ;  /* 0x0000000c0d0e7389 */ /* 0x00006400000c000b */
[----:B01----:R-:W-:Y:S01]  /*200f0*/  ENDCOLLECTIVE ;  /* 0x000000000000791b */ /* 0x003fe20003800000 */
.L_x_14668:
[----:B------:R-:W-:Y:S02]  /*20100*/  IMAD.MOV.U32 R13, RZ, RZ, R4 ;  /* 0x000000ffff0d7224 */ /* 0x000fe400078e0004 */
[----:B------:R-:W-:Y:S02]  /*20110*/  IMAD.MOV.U32 R12, RZ, RZ, 0x1 ;  /* 0x00000001ff0c7424 */ /* 0x000fe400078e00ff */
[----:B------:R-:W-:-:S07]  /*20120*/  IMAD.MOV.U32 R3, RZ, RZ, R14 ;  /* 0x000000ffff037224 */ /* 0x000fce00078e000e */
[----:B------:R-:W-:Y:S05]  /*20130*/  WARPSYNC.COLLECTIVE R15, `(.L_x_14669) ;  /* 0x000000000f087348 */ /* 0x000fea0003c00000 */
[----:B------:R0:W1:Y:S02]  /*20140*/  SHFL.IDX P6, R14, R13, R12, R11 ;  /* 0x0000000c0d0e7389 */ /* 0x00006400000c000b */
[----:B01----:R-:W-:Y:S01]  /*20150*/  ENDCOLLECTIVE ;  /* 0x000000000000791b */ /* 0x003fe20003800000 */
.L_x_14669:
        /* <DEDUP_REMOVED lines=15> */
.L_x_14670:
[----:B------:R-:W-:Y:S02]  /*20250*/  @P0 IMAD R7, R5, 0x2, R16 ;  /* 0x0000000205070824 */ /* 0x000fe400078e0210 */
[----:B------:R-:W-:Y:S02]  /*20260*/  IMAD.MOV.U32 R13, RZ, RZ, R4 ;  /* 0x000000ffff0d7224 */ /* 0x000fe400078e0004 */
[----:B------:R-:W-:Y:S01]  /*20270*/  IMAD.MOV.U32 R12, RZ, RZ, 0x2 ;  /* 0x00000002ff0c7424 */ /* 0x000fe200078e00ff */
[----:B------:R-:W-:-:S07]  /*20280*/  MOV R3, R14 ;  /* 0x0000000e00037202 */ /* 0x000fce0000000f00 */
[----:B------:R-:W-:Y:S05]  /*20290*/  WARPSYNC.COLLECTIVE R15, `(.L_x_14671) ;  /* 0x000000000f087348 */ /* 0x000fea0003c00000 */
[----:B------:R0:W1:Y:S02]  /*202a0*/  SHFL.IDX P6, R14, R13, R12, R11 ;  /* 0x0000000c0d0e7389 */ /* 0x00006400000c000b */
[----:B01----:R-:W-:Y:S01]  /*202b0*/  ENDCOLLECTIVE ;  /* 0x000000000000791b */ /* 0x003fe20003800000 */
.L_x_14671:
        /* <DEDUP_REMOVED lines=15> */
.L_x_14672:
[----:B------:R-:W-:Y:S01]  /*203b0*/  @P0 IMAD R7, R5, 0x2, R16 ;  /* 0x0000000205070824 */ /* 0x000fe200078e0210 */
[----:B------:R-:W-:Y:S01]  /*203c0*/  MOV R13, R4 ;  /* 0x00000004000d7202 */ /* 0x000fe20000000f00 */
[----:B------:R-:W-:Y:S02]  /*203d0*/  IMAD.MOV.U32 R12, RZ, RZ, 0x3 ;  /* 0x00000003ff0c7424 */ /* 0x000fe400078e00ff */
[----:B------:R-:W-:-:S07]  /*203e0*/  IMAD.MOV.U32 R3, RZ, RZ, R14 ;  /* 0x000000ffff037224 */ /* 0x000fce00078e000e */
[----:B------:R-:W-:Y:S05]  /*203f0*/  WARPSYNC.COLLECTIVE R15, `(.L_x_14673) ;  /* 0x000000000f087348 */ /* 0x000fea0003c00000 */
[----:B------:R0:W1:Y:S02]  /*20400*/  SHFL.IDX P6, R14, R13, R12, R11 ;  /* 0x0000000c0d0e7389 */ /* 0x00006400000c000b */
[----:B01----:R-:W-:Y:S01]  /*20410*/  ENDCOLLECTIVE ;  /* 0x000000000000791b */ /* 0x003fe20003800000 */
.L_x_14673:
        /* <DEDUP_REMOVED lines=15> */
.L_x_14674:
[----:B------:R-:W-:Y:S02]  /*20510*/  @P0 IMAD R7, R5, 0x2, R16 ;  /* 0x0000000205070824 */ /* 0x000fe400078e0210 */
[----:B------:R-:W-:Y:S02]  /*20520*/  IMAD.MOV.U32 R13, RZ, RZ, R4 ;  /* 0x000000ffff0d7224 */ /* 0x000fe400078e0004 */
[----:B------:R-:W-:Y:S02]  /*20530*/  IMAD.MOV.U32 R12, RZ, RZ, 0x4 ;  /* 0x00000004ff0c7424 */ /* 0x000fe400078e00ff */
[----:B------:R-:W-:-:S07]  /*20540*/  IMAD.MOV.U32 R3, RZ, RZ, R14 ;  /* 0x000000ffff037224 */ /* 0x000fce00078e000e */
[----:B------:R-:W-:Y:S05]  /*20550*/  WARPSYNC.COLLECTIVE R15, `(.L_x_14675) ;  /* 0x000000000f087348 */ /* 0x000fea0003c00000 */
[----:B------:R0:W1:Y:S02]  /*20560*/  SHFL.IDX P6, R14, R13, R12, R11 ;  /* 0x0000000c0d0e7389 */ /* 0x00006400000c000b */
[----:B01----:R-:W-:Y:S01]  /*20570*/  ENDCOLLECTIVE ;  /* 0x000000000000791b */ /* 0x003fe20003800000 */
.L_x_14675:
        /* <DEDUP_REMOVED lines=15> */
.L_x_14676:
[----:B------:R-:W-:Y:S02]  /*20670*/  @P0 IMAD R7, R5, 0x2, R16 ;  /* 0x0000000205070824 */ /* 0x000fe400078e0210 */
[----:B------:R-:W-:Y:S02]  /*20680*/  IMAD.MOV.U32 R13, RZ, RZ, R4 ;  /* 0x000000ffff0d7224 */ /* 0x000fe400078e0004 */
[----:B------:R-:W-:Y:S02]  /*20690*/  IMAD.MOV.U32 R12, RZ, RZ, 0x5 ;  /* 0x00000005ff0c7424 */ /* 0x000fe400078e00ff */
[----:B------:R-:W-:-:S07]  /*206a0*/  IMAD.MOV.U32 R3, RZ, RZ, R14 ;  /* 0x000000ffff037224 */ /* 0x000fce00078e000e */
[----:B------:R-:W-:Y:S05]  /*206b0*/  WARPSYNC.COLLECTIVE R15, `(.L_x_14677) ;  /* 0x000000000f087348 */ /* 0x000fea0003c00000 */
[----:B------:R0:W1:Y:S02]  /*206c0*/  SHFL.IDX P6, R14, R13, R12, R11 ;  /* 0x0000000c0d0e7389 */ /* 0x00006400000c000b */
[----:B01----:R-:W-:Y:S01]  /*206d0*/  ENDCOLLECTIVE ;  /* 0x000000000000791b */ /* 0x003fe20003800000 */
.L_x_14677:
        /* <DEDUP_REMOVED lines=10> */
.L_x_14678:
[----:B------:R-:W-:Y:S01]  /*20780*/  @!PT LDS RZ, [RZ] ;  /* 0x00000000fffff984 */ /* 0x000fe20000000800 */
[----:B------:R-:W-:Y:S01]  /*20790*/  @!PT LDS RZ, [RZ] ;  /* 0x00000000fffff984 */ /* 0x000fe20000000800 */
[----:B------:R-:W-:Y:S01]  /*207a0*/  @!PT LDS RZ, [RZ] ;  /* 0x00000000fffff984 */ /* 0x000fe20000000800 */
[----:B------:R0:W-:Y:S01]  /*207b0*/  @P0 LDGSTS.E.BYPASS.LTC128B.128 [R7+0x1e400], desc[UR42][R2.64], !P2 ;  /* 0x1e40000002070fae */ /* 0x0001e2000d101d6a */
[----:B------:R-:W-:Y:S01]  /*207c0*/  IMAD.MOV.U32 R0, RZ, RZ, R14 ;  /* 0x000000ffff007224 */ /* 0x000fe200078e000e */
[----:B------:R-:W-:Y:S06]  /*207d0*/  BRA `(.L_x_14679) ;  /* 0xffffff9800c87947 */ /* 0x000fec000383ffff */
.L_x_14508:
[----:B------:R-:W-:Y:S01]  /*207e0*/  IMAD.MOV.U32 R13, RZ, RZ, R4 ;  /* 0x000000ffff0d7224 */ /* 0x000fe200078e0004 */
[----:B------:R-:W-:Y:S01]  /*207f0*/  MOV R12, RZ ;  /* 0x000000ff000c7202 */ /* 0x000fe20000000f00 */
[----:B------:R-:W-:Y:S02]  /*20800*/  IMAD.MOV.U32 R11, RZ, RZ, 0x181f ;  /* 0x0000181fff0b7424 */ /* 0x000fe400078e00ff */
[----:B------:R-:W-:Y:S02]  /*20810*/  IMAD.MOV.U32 R15, RZ, RZ, -0x1 ;  /* 0xffffffffff0f7424 */ /* 0x000fe400078e00ff */
[----:B-----5:R-:W-:Y:S02]  /*20820*/  IMAD R5, R20, R7, RZ ;  /* 0x0000000714057224 */ /* 0x020fe400078e02ff */
[----:B------:R-:W-:-:S07]  /*20830*/  IMAD R25, R25, 0x80, R10 ;  /* 0x0000008019197824 */ /* 0x000fce00078e020a */
[----:B-1----:R-:W-:Y:S05]  /*20840*/  WARPSYNC.COLLECTIVE R15, `(.L_x_14680) ;  /* 0x000000000f087348 */ /* 0x002fea0003c00000 */
[----:B------:R0:W2:Y:S02]  /*20850*/  SHFL.IDX P6, R14, R13, R12, R11 ;  /* 0x0000000c0d0e7389 */ /* 0x0000a400000c000b */
[----:B012---:R-:W-:Y:S01]  /*20860*/  ENDCOLLECTIVE ;  /* 0x000000000000791b */ /* 0x007fe20003800000 */
.L_x_14680:
[C---:B------:R-:W-:Y:S01]  /*20870*/  VIADD R6, R25.reuse, 0x10 ;  /* 0x0000001019067836 */ /* 0x040fe20000000000 */
[----:B------:R-:W-:Y:S01]  /*20880*/  ISETP.GE.AND P0, PT, R25, R5, PT ;  /* 0x000000051900720c */ /* 0x000fe20003f06270 */
[----:B------:R-:W-:Y:S02]  /*20890*/  IMAD.MOV.U32 R13, RZ, RZ, R0 ;  /* 0x000000ffff0d7224 */ /* 0x000fe400078e0000 */
[----:B------:R-:W-:-:S10]  /*208a0*/  IMAD.MOV.U32 R2, RZ, RZ, R14 ;  /* 0x000000ffff027224 */ /* 0x000fd400078e000e */
[----:B------:R-:W-:Y:S05]  /*208b0*/  WARPSYNC.COLLECTIVE R15, `(.L_x_14681) ;  /* 0x000000000f087348 */ /* 0x000fea0003c00000 */
[----:B------:R0:W1:Y:S02]  /*208c0*/  SHFL.IDX P6, R14, R13, R12, R11 ;  /* 0x0000000c0d0e7389 */ /* 0x00006400000c000b */
[----:B01----:R-:W-:Y:S01]  /*208d0*/  ENDCOLLECTIVE ;  /* 0x000000000000791b */ /* 0x003fe20003800000 */
.L_x_14681:
[----:B------:R-:W-:Y:S01]  /*208e0*/  IMAD.MOV.U32 R13, RZ, RZ, R4 ;  /* 0x000000ffff0d7224 */ /* 0x000fe200078e0004 */
[----:B------:R-:W-:Y:S01]  /*208f0*/  MOV R12, 0x1 ;  /* 0x00000001000c7802 */ /* 0x000fe20000000f00 */
[----:B------:R-:W-:-:S07]  /*20900*/  IMAD.MOV.U32 R3, RZ, RZ, R14 ;  /* 0x000000ffff037224 */ /* 0x000fce00078e000e */
[----:B------:R-:W-:Y:S05]  /*20910*/  WARPSYNC.COLLECTIVE R15, `(.L_x_14682) ;  /* 0x000000000f087348 */ /* 0x000fea0003c00000 */
[----:B------:R0:W1:Y:S02]  /*20920*/  SHFL.IDX P6, R14, R13, R12, R11 ;  /* 0x0000000c0d0e7389 */ /* 0x00006400000c000b */
[----:B01----:R-:W-:Y:S01]  /*20930*/  ENDCOLLECTIVE ;  /* 0x000000000000791b */ /* 0x003fe20003800000 */
.L_x_14682:
        /* <DEDUP_REMOVED lines=15> */
.L_x_14683:
[----:B------:R-:W-:Y:S02]  /*20a30*/  IMAD.MOV.U32 R13, RZ, RZ, R4 ;  /* 0x000000ffff0d7224 */ /* 0x000fe400078e0004 */
[----:B------:R-:W-:Y:S02]  /*20a40*/  IMAD.MOV.U32 R12, RZ, RZ, 0x2 ;  /* 0x00000002ff0c7424 */ /* 0x000fe400078e00ff */
[----:B------:R-:W-:-:S07]  /*20a50*/  IMAD.MOV.U32 R3, RZ, RZ, R14 ;  /* 0x000000ffff037224 */ /* 0x000fce00078e000e */
[----:B------:R-:W-:Y:S05]  /*20a60*/  WARPSYNC.COLLECTIVE R15, `(.L_x_14684) ;  /* 0x000000000f087348 */ /* 0x000fea0003c00000 */
[----:B------:R0:W1:Y:S02]  /*20a70*/  SHFL.IDX P6, R14, R13, R12, R11 ;  /* 0x0000000c0d0e7389 */ /* 0x00006400000c000b */
[----:B01----:R-:W-:Y:S01]  /*20a80*/  ENDCOLLECTIVE ;  /* 0x000000000000791b */ /* 0x003fe20003800000 */
.L_x_14684:
        /* <DEDUP_REMOVED lines=16> */
.L_x_14685:
[----:B------:R-:W-:Y:S02]  /*20b90*/  IMAD.MOV.U32 R13, RZ, RZ, R4 ;  /* 0x000000ffff0d7224 */ /* 0x000fe400078e0004 */
[----:B------:R-:W-:Y:S01]  /*20ba0*/  IMAD.MOV.U32 R12, RZ, RZ, 0x3 ;  /* 0x00000003ff0c7424 */ /* 0x000fe200078e00ff */
[----:B------:R-:W-:-:S07]  /*20bb0*/  MOV R3, R14 ;  /* 0x0000000e00037202 */ /* 0x000fce0000000f00 */
[----:B------:R-:W-:Y:S05]  /*20bc0*/  WARPSYNC.COLLECTIVE R15, `(.L_x_14686) ;  /* 0x000000000f087348 */ /* 0x000fea0003c00000 */
[----:B------:R0:W1:Y:S02]  /*20bd0*/  SHFL.IDX P6, R14, R13, R12, R11 ;  /* 0x0000000c0d0e7389 */ /* 0x00006400000c000b */
[----:B01----:R-:W-:Y:S01]  /*20be0*/  ENDCOLLECTIVE ;  /* 0x000000000000791b */ /* 0x003fe20003800000 */
.L_x_14686:
        /* <DEDUP_REMOVED lines=16> */
.L_x_14687:
[----:B------:R-:W-:Y:S01]  /*20cf0*/  MOV R13, R4 ;  /* 0x00000004000d7202 */ /* 0x000fe20000000f00 */
[----:B------:R-:W-:Y:S02]  /*20d00*/  IMAD.MOV.U32 R12, RZ, RZ, 0x4 ;  /* 0x00000004ff0c7424 */ /* 0x000fe400078e00ff */
[----:B------:R-:W-:-:S07]  /*20d10*/  IMAD.MOV.U32 R3, RZ, RZ, R14 ;  /* 0x000000ffff037224 */ /* 0x000fce00078e000e */
[----:B------:R-:W-:Y:S05]  /*20d20*/  WARPSYNC.COLLECTIVE R15, `(.L_x_14688) ;  /* 0x000000000f087348 */ /* 0x000fea0003c00000 */
[----:B------:R0:W1:Y:S02]  /*20d30*/  SHFL.IDX P6, R14, R13, R12, R11 ;  /* 0x0000000c0d0e7389 */ /* 0x00006400000c000b */
[----:B01----:R-:W-:Y:S01]  /*20d40*/  ENDCOLLECTIVE ;  /* 0x000000000000791b */ /* 0x003fe20003800000 */
.L_x_14688:
        /* <DEDUP_REMOVED lines=16> */
.L_x_14689:
[----:B------:R-:W-:Y:S02]  /*20e50*/  IMAD.MOV.U32 R13, RZ, RZ, R4 ;  /* 0x000000ffff0d7224 */ /* 0x000fe400078e0004 */
[----:B------:R-:W-:Y:S02]  /*20e60*/  IMAD.MOV.U32 R12, RZ, RZ, 0x5 ;  /* 0x00000005ff0c7424 */ /* 0x000fe400078e00ff */
[----:B------:R-:W-:-:S07]  /*20e70*/  IMAD.MOV.U32 R3, RZ, RZ, R14 ;  /* 0x000000ffff037224 */ /* 0x000fce00078e000e */
[----:B------:R-:W-:Y:S05]  /*20e80*/  WARPSYNC.COLLECTIVE R15, `(.L_x_14690) ;  /* 0x000000000f087348 */ /* 0x000fea0003c00000 */
[----:B------:R0:W1:Y:S02]  /*20e90*/  SHFL.IDX P6, R14, R13, R12, R11 ;  /* 0x0000000c0d0e7389 */ /* 0x00006400000c000b */
[----:B01----:R-:W-:Y:S01]  /*20ea0*/  ENDCOLLECTIVE ;  /* 0x000000000000791b */ /* 0x003fe20003800000 */
.L_x_14690:
        /* <DEDUP_REMOVED lines=16> */
.L_x_14691:
[----:B------:R-:W-:Y:S02]  /*20fb0*/  IMAD.MOV.U32 R13, RZ, RZ, R4 ;  /* 0x000000ffff0d7224 */ /* 0x000fe400078e0004 */
[----:B------:R-:W-:Y:S02]  /*20fc0*/  IMAD.MOV.U32 R12, RZ, RZ, 0x6 ;  /* 0x00000006ff0c7424 */ /* 0x000fe400078e00ff */
[----:B------:R-:W-:-:S07]  /*20fd0*/  IMAD.MOV.U32 R3, RZ, RZ, R14 ;  /* 0x000000ffff037224 */ /* 0x000fce00078e000e */
[----:B------:R-:W-:Y:S05]  /*20fe0*/  WARPSYNC.COLLECTIVE R15, `(.L_x_14692) ;  /* 0x000000000f087348 */ /* 0x000fea0003c00000 */
[----:B------:R0:W1:Y:S02]  /*20ff0*/  SHFL.IDX P6, R14, R13, R12, R11 ;  /* 0x0000000c0d0e7389 */ /* 0x00006400000c000b */
[----:B01----:R-:W-:Y:S01]  /*21000*/  ENDCOLLECTIVE ;  /* 0x000000000000791b */ /* 0x003fe20003800000 */
.L_x_14692:
        /* <DEDUP_REMOVED lines=16> */
.L_x_14693:
[----:B------:R-:W-:Y:S01]  /*21110*/  MOV R13, R4 ;  /* 0x00000004000d7202 */ /* 0x000fe20000000f00 */
[----:B------:R-:W-:Y:S02]  /*21120*/  IMAD.MOV.U32 R12, RZ, RZ, 0x7 ;  /* 0x00000007ff0c7424 */ /* 0x000fe400078e00ff */
[----:B------:R-:W-:-:S07]  /*21130*/  IMAD.MOV.U32 R3, RZ, RZ, R14 ;  /* 0x000000ffff037224 */ /* 0x000fce00078e000e */
[----:B------:R-:W-:Y:S05]  /*21140*/  WARPSYNC.COLLECTIVE R15, `(.L_x_14694) ;  /* 0x000000000f087348 */ /* 0x000fea0003c00000 */
[----:B------:R0:W1:Y:S02]  /*21150*/  SHFL.IDX P6, R14, R13, R12, R11 ;  /* 0x0000000c0d0e7389 */ /* 0x00006400000c000b */
[----:B01----:R-:W-:Y:S01]  /*21160*/  ENDCOLLECTIVE ;  /* 0x000000000000791b */ /* 0x003fe20003800000 */
.L_x_14694:
        /* <DEDUP_REMOVED lines=10> */
.L_x_14695:
[----:B------:R-:W-:Y:S01]  /*21210*/  @!PT LDS RZ, [RZ] ;  /* 0x00000000fffff984 */ /* 0x000fe20000000800 */
[----:B------:R-:W-:Y:S01]  /*21220*/  @!PT LDS RZ, [RZ] ;  /* 0x00000000fffff984 */ /* 0x000fe20000000800 */
[----:B------:R-:W-:Y:S01]  /*21230*/  @!PT LDS RZ, [RZ] ;  /* 0x00000000fffff984 */ /* 0x000fe20000000800 */
[----:B------:R0:W-:Y:S01]  /*21240*/  @!P0 LDGSTS.E.BYPASS.LTC128B.128 [R8+0x1b400], desc[UR42][R2.64], !P1 ;  /* 0x1b40000002088fae */ /* 0x0001e2000c901d6a */
[----:B------:R-:W-:Y:S01]  /*21250*/  IMAD.MOV.U32 R0, RZ, RZ, R14 ;  /* 0x000000ffff007224 */ /* 0x000fe200078e000e */
[----:B------:R-:W-:Y:S06]  /*21260*/  BRA `(.L_x_14696) ;  /* 0xffffff9c00447947 */ /* 0x000fec000383ffff */
.L_x_14511:
[----:B0-----:R0:W2:Y:S02]  /*21270*/  SYNCS.PHASECHK.TRANS64.TRYWAIT P0, [R16+URZ+0x22820], R3 ;  /* 0x02282003100075a7 */ /* 0x0010a4000800017f */
[----:B--2---:R-:W-:Y:S05]  /*21280*/  @!P0 NANOSLEEP.SYNCS 0x989680 ;  /* 0x009896800000895d */ /* 0x004fea0003900000 */
[----:B------:R-:W2:Y:S02]  /*21290*/  @!P0 SYNCS.PHASECHK.TRANS64 P0, [R16+URZ+0x22820], R3 ;  /* 0x02282003100085a7 */ /* 0x000ea4000800007f */
[----:B--2---:R-:W-:Y:S05]  /*212a0*/  @!P0 BRA `(.L_x_14511) ;  /* 0xfffffffc00f08947 */ /* 0x004fea000383ffff */
[----:B------:R-:W-:Y:S05]  /*212b0*/  BRA `(.L_x_14697) ;  /* 0xffffff9c00a07947 */ /* 0x000fea000383ffff */
.L_x_14514:
[----:B0-----:R0:W2:Y:S02]  /*212c0*/  SYNCS.PHASECHK.TRANS64.TRYWAIT P0, [R22+URZ+0x22860], R3 ;  /* 0x02286003160075a7 */ /* 0x0010a4000800017f */
[----:B--2---:R-:W-:Y:S05]  /*212d0*/  @!P0 NANOSLEEP.SYNCS 0x989680 ;  /* 0x009896800000895d */ /* 0x004fea0003900000 */
[----:B------:R-:W2:Y:S02]  /*212e0*/  @!P0 SYNCS.PHASECHK.TRANS64 P0, [R22+URZ+0x22860], R3 ;  /* 0x02286003160085a7 */ /* 0x000ea4000800007f */
[----:B--2---:R-:W-:Y:S05]  /*212f0*/  @!P0 BRA `(.L_x_14514) ;  /* 0xfffffffc00f08947 */ /* 0x004fea000383ffff */
[----:B------:R-:W-:Y:S05]  /*21300*/  BRA `(.L_x_14698) ;  /* 0xffffff9c00b07947 */ /* 0x000fea000383ffff */
.L_x_14515:
        /* <DEDUP_REMOVED lines=8> */
.L_x_14700:
[----:B------:R-:W-:Y:S05]  /*21390*/  BSYNC B0 ;  /* 0x0000000000007941 */ /* 0x000fea0003800000 */
.L_x_14699:
        /* <DEDUP_REMOVED lines=13> */
.L_x_14701:
        /* <DEDUP_REMOVED lines=11> */
.L_x_14702:
        /* <DEDUP_REMOVED lines=13> */
[----:B0-----:R-:W-:-:S07]  /*215f0*/  MOV R3, R14 ;  /* 0x0000000e00037202 */ /* 0x001fce0000000f00 */
[----:B------:R-:W-:Y:S05]  /*21600*/  WARPSYNC.COLLECTIVE R15, `(.L_x_14703) ;  /* 0x000000000f087348 */ /* 0x000fea0003c00000 */
[----:B------:R0:W1:Y:S02]  /*21610*/  SHFL.IDX P6, R14, R13, R12, R11 ;  /* 0x0000000c0d0e7389 */ /* 0x00006400000c000b */
[----:B01----:R-:W-:Y:S01]  /*21620*/  ENDCOLLECTIVE ;  /* 0x000000000000791b */ /* 0x003fe20003800000 */
.L_x_14703:
[----:B------:R-:W-:Y:S02]  /*21630*/  IMAD.MOV.U32 R13, RZ, RZ, R6 ;  /* 0x000000ffff0d7224 */ /* 0x000fe400078e0006 */
[----:B------:R-:W-:Y:S01]  /*21640*/  IMAD.MOV.U32 R12, RZ, RZ, 0x2 ;  /* 0x00000002ff0c7424 */ /* 0x000fe200078e00ff */
[----:B------:R-:W-:-:S13]  /*21650*/  IADD3 R2, P4, R14, R0, RZ ;  /* 0x000000000e027210 */ /* 0x000fda0007f9e0ff */
[----:B------:R-:W-:Y:S05]  /*21660*/  WARPSYNC.COLLECTIVE R15, `(.L_x_14704) ;  /* 0x000000000f087348 */ /* 0x000fea0003c00000 */
[----:B------:R0:W1:Y:S02]  /*21670*/  SHFL.IDX P6, R14, R13, R12, R11 ;  /* 0x0000000c0d0e7389 */ /* 0x00006400000c000b */
[----:B01----:R-:W-:Y:S01]  /*21680*/  ENDCOLLECTIVE ;  /* 0x000000000000791b */ /* 0x003fe20003800000 */
.L_x_14704:
        /* <DEDUP_REMOVED lines=17> */
.L_x_14705:
[----:B------:R-:W-:Y:S02]  /*217a0*/  IMAD.MOV.U32 R13, RZ, RZ, R6 ;  /* 0x000000ffff0d7224 */ /* 0x000fe400078e0006 */
[----:B------:R-:W-:Y:S01]  /*217b0*/  IMAD.MOV.U32 R12, RZ, RZ, 0x3 ;  /* 0x00000003ff0c7424 */ /* 0x000fe200078e00ff */
[----:B------:R-:W-:-:S13]  /*217c0*/  IADD3 R2, P4, R14, R0, RZ ;  /* 0x000000000e027210 */ /* 0x000fda0007f9e0ff */
[----:B------:R-:W-:Y:S05]  /*217d0*/  WARPSYNC.COLLECTIVE R15, `(.L_x_14706) ;  /* 0x000000000f087348 */ /* 0x000fea0003c00000 */
[----:B------:R0:W1:Y:S02]  /*217e0*/  SHFL.IDX P6, R14, R13, R12, R11 ;  /* 0x0000000c0d0e7389 */ /* 0x00006400000c000b */
[----:B01----:R-:W-:Y:S01]  /*217f0*/  ENDCOLLECTIVE ;  /* 0x000000000000791b */ /* 0x003fe20003800000 */
.L_x_14706:
        /* <DEDUP_REMOVED lines=13> */
[----:B0-----:R-:W-:-:S07]  /*218d0*/  MOV R3, R14 ;  /* 0x0000000e00037202 */ /* 0x001fce0000000f00 */
[----:B------:R-:W-:Y:S05]  /*218e0*/  WARPSYNC.COLLECTIVE R15, `(.L_x_14707) ;  /* 0x000000000f087348 */ /* 0x000fea0003c00000 */
[----:B------:R0:W1:Y:S02]  /*218f0*/  SHFL.IDX P6, R14, R13, R12, R11 ;  /* 0x0000000c0d0e7389 */ /* 0x00006400000c000b */
[----:B01----:R-:W-:Y:S01]  /*21900*/  ENDCOLLECTIVE ;  /* 0x000000000000791b */ /* 0x003fe20003800000 */
.L_x_14707:
[----:B------:R-:W-:Y:S02]  /*21910*/  IMAD.MOV.U32 R13, RZ, RZ, R6 ;  /* 0x000000ffff0d7224 */ /* 0x000fe400078e0006 */
[----:B------:R-:W-:Y:S01]  /*21920*/  IMAD.MOV.U32 R12, RZ, RZ, 0x4 ;  /* 0x00000004ff0c7424 */ /* 0x000fe200078e00ff */
[----:B------:R-:W-:-:S13]  /*21930*/  IADD3 R2, P4, R14, R0, RZ ;  /* 0x000000000e027210 */ /* 0x000fda0007f9e0ff */
[----:B------:R-:W-:Y:S05]  /*21940*/  WARPSYNC.COLLECTIVE R15, `(.L_x_14708) ;  /* 0x000000000f087348 */ /* 0x000fea0003c00000 */
[----:B------:R0:W1:Y:S02]  /*21950*/  SHFL.IDX P6, R14, R13, R12, R11 ;  /* 0x0000000c0d0e7389 */ /* 0x00006400000c000b */
[----:B01----:R-:W-:Y:S01]  /*21960*/  ENDCOLLECTIVE ;  /* 0x000000000000791b */ /* 0x003fe20003800000 */
.L_x_14708:
        /* <DEDUP_REMOVED lines=17> */
.L_x_14709:
[----:B------:R-:W-:Y:S02]  /*21a80*/  IMAD.MOV.U32 R13, RZ, RZ, R6 ;  /* 0x000000ffff0d7224 */ /* 0x000fe400078e0006 */
[----:B------:R-:W-:Y:S01]  /*21a90*/  IMAD.MOV.U32 R12, RZ, RZ, 0x5 ;  /* 0x00000005ff0c7424 */ /* 0x000fe200078e00ff */
[----:B------:R-:W-:-:S13]  /*21aa0*/  IADD3 R2, P4, R14, R0, RZ ;  /* 0x000000000e027210 */ /* 0x000fda0007f9e0ff */
[----:B------:R-:W-:Y:S05]  /*21ab0*/  WARPSYNC.COLLECTIVE R15, `(.L_x_14710) ;  /* 0x000000000f087348 */ /* 0x000fea0003c00000 */
[----:B------:R0:W1:Y:S02]  /*21ac0*/  SHFL.IDX P6, R14, R13, R12, R11 ;  /* 0x0000000c0d0e7389 */ /* 0x00006400000c000b */
[----:B01----:R-:W-:Y:S01]  /*21ad0*/  ENDCOLLECTIVE ;  /* 0x000000000000791b */ /* 0x003fe20003800000 */
.L_x_14710:
        /* <DEDUP_REMOVED lines=12> */
.L_x_14711:
        /* <DEDUP_REMOVED lines=9> */
.L_x_14522:
[----:B0-----:R0:W1:Y:S02]  /*21c30*/  SYNCS.PHASECHK.TRANS64.TRYWAIT P0, [R6+URZ+0x22840], R22 ;  /* 0x02284016060075a7 */ /* 0x001064000800017f */
[----:B-1----:R-:W-:Y:S05]  /*21c40*/  @!P0 NANOSLEEP.SYNCS 0x989680 ;  /* 0x009896800000895d */ /* 0x002fea0003900000 */
[----:B------:R-:W1:Y:S02]  /*21c50*/  @!P0 SYNCS.PHASECHK.TRANS64 P0, [R6+URZ+0x22840], R22 ;  /* 0x02284016060085a7 */ /* 0x000e64000800007f */
[----:B-1----:R-:W-:Y:S05]  /*21c60*/  @!P0 BRA `(.L_x_14522) ;  /* 0xfffffffc00f08947 */ /* 0x002fea000383ffff */
[----:B------:R-:W-:Y:S05]  /*21c70*/  BRA `(.L_x_14713) ;  /* 0xffffffa000107947 */ /* 0x000fea000383ffff */
.L_x_14523:
        /* <DEDUP_REMOVED lines=8> */
.L_x_14715:
[----:B------:R-:W-:Y:S05]  /*21d00*/  BSYNC B1 ;  /* 0x0000000000017941 */ /* 0x000fea0003800000 */
.L_x_14714:
[----:B------:R-:W-:Y:S01]  /*21d10*/  IMAD.MOV.U32 R13, RZ, RZ, R8 ;  /* 0x000000ffff0d7224 */ /* 0x000fe200078e0008 */
[----:B------:R-:W-:Y:S01]  /*21d20*/  MOV R15, 0xffffffff ;  /* 0xffffffff000f7802 */ /* 0x000fe20000000f00 */
[----:B------:R-:W-:Y:S02]  /*21d30*/  IMAD.MOV.U32 R12, RZ, RZ, RZ ;  /* 0x000000ffff0c7224 */ /* 0x000fe400078e00ff */
[----:B------:R-:W-:Y:S02]  /*21d40*/  IMAD.MOV.U32 R11, RZ, RZ, 0x181f ;  /* 0x0000181fff0b7424 */ /* 0x000fe400078e00ff */
[----:B------:R-:W-:Y:S02]  /*21d50*/  IMAD.MOV.U32 R3, RZ, RZ, R14 ;  /* 0x000000ffff037224 */ /* 0x000fe400078e000e */
[----:B------:R-:W-:-:S07]  /*21d60*/  IMAD R7, R7, 0x2, R16 ;  /* 0x0000000207077824 */ /* 0x000fce00078e0210 */
[----:B------:R-:W-:Y:S05]  /*21d70*/  WARPSYNC.COLLECTIVE R15, `(.L_x_14716) ;  /* 0x000000000f087348 */ /* 0x000fea0003c00000 */
[----:B------:R0:W1:Y:S02]  /*21d80*/  SHFL.IDX P6, R14, R13, R12, R11 ;  /* 0x0000000c0d0e7389 */ /* 0x00006400000c000b */
[----:B01----:R-:W-:Y:S01]  /*21d90*/  ENDCOLLECTIVE ;  /* 0x000000000000791b */ /* 0x003fe20003800000 */
.L_x_14716:
[----:B------:R-:W-:Y:S02]  /*21da0*/  IMAD.MOV.U32 R13, RZ, RZ, R9 ;  /* 0x000000ffff0d7224 */ /* 0x000fe400078e0009 */
[----:B------:R-:W-:Y:S02]  /*21db0*/  IMAD.MOV.U32 R12, RZ, RZ, 0x1 ;  /* 0x00000001ff0c7424 */ /* 0x000fe400078e00ff */
[----:B------:R-:W-:-:S07]  /*21dc0*/  IMAD.MOV.U32 R2, RZ, RZ, R14 ;  /* 0x000000ffff027224 */ /* 0x000fce00078e000e */
[----:B------:R-:W-:Y:S05]  /*21dd0*/  WARPSYNC.COLLECTIVE R15, `(.L_x_14717) ;  /* 0x000000000f087348 */ /* 0x000fea0003c00000 */
[----:B------:R0:W1:Y:S02]  /*21de0*/  SHFL.IDX P6, R14, R13, R12, R11 ;  /* 0x0000000c0d0e7389 */ /* 0x00006400000c000b */
[----:B01----:R-:W-:Y:S01]  /*21df0*/  ENDCOLLECTIVE ;  /* 0x000000000000791b */ /* 0x003fe20003800000 */
.L_x_14717:
        /* <DEDUP_REMOVED lines=11> */
.L_x_14718:
[----:B------:R-:W-:Y:S01]  /*21eb0*/  MOV R13, R9 ;  /* 0x00000009000d7202 */ /* 0x000fe20000000f00 */
[----:B------:R-:W-:Y:S02]  /*21ec0*/  IMAD.MOV.U32 R12, RZ, RZ, 0x2 ;  /* 0x00000002ff0c7424 */ /* 0x000fe400078e00ff */
[----:B------:R-:W-:-:S07]  /*21ed0*/  IMAD.MOV.U32 R2, RZ, RZ, R14 ;  /* 0x000000ffff027224 */ /* 0x000fce00078e000e */
[----:B------:R-:W-:Y:S05]  /*21ee0*/  WARPSYNC.COLLECTIVE R15, `(.L_x_14719) ;  /* 0x000000000f087348 */ /* 0x000fea0003c00000 */
[----:B------:R0:W1:Y:S02]  /*21ef0*/  SHFL.IDX P6, R14, R13, R12, R11 ;  /* 0x0000000c0d0e7389 */ /* 0x00006400000c000b */
[----:B01----:R-:W-:Y:S01]  /*21f00*/  ENDCOLLECTIVE ;  /* 0x000000000000791b */ /* 0x003fe20003800000 */
.L_x_14719:
        /* <DEDUP_REMOVED lines=11> */
.L_x_14720:
[----:B------:R-:W-:Y:S02]  /*21fc0*/  IMAD.MOV.U32 R13, RZ, RZ, R9 ;  /* 0x000000ffff0d7224 */ /* 0x000fe400078e0009 */
[----:B------:R-:W-:Y:S02]  /*21fd0*/  IMAD.MOV.U32 R12, RZ, RZ, 0x3 ;  /* 0x00000003ff0c7424 */ /* 0x000fe400078e00ff */
[----:B------:R-:W-:-:S07]  /*21fe0*/  IMAD.MOV.U32 R2, RZ, RZ, R14 ;  /* 0x000000ffff027224 */ /* 0x000fce00078e000e */
[----:B------:R-:W-:Y:S05]  /*21ff0*/  WARPSYNC.COLLECTIVE R15, `(.L_x_14721) ;  /* 0x000000000f087348 */ /* 0x000fea0003c00000 */
[----:B------:R0:W1:Y:S02]  /*22000*/  SHFL.IDX P6, R14, R13, R12, R11 ;  /* 0x0000000c0d0e7389 */ /* 0x00006400000c000b */
[----:B01----:R-:W-:Y:S01]  /*22010*/  ENDCOLLECTIVE ;  /* 0x000000000000791b */ /* 0x003fe20003800000 */
.L_x_14721:
        /* <DEDUP_REMOVED lines=11> */
.L_x_14722:
[----:B------:R-:W-:Y:S02]  /*220d0*/  IMAD.MOV.U32 R13, RZ, RZ, R9 ;  /* 0x000000ffff0d7224 */ /* 0x000fe400078e0009 */
[----:B------:R-:W-:Y:S01]  /*220e0*/  IMAD.MOV.U32 R12, RZ, RZ, 0x4 ;  /* 0x00000004ff0c7424 */ /* 0x000fe200078e00ff */
[----:B------:R-:W-:-:S07]  /*220f0*/  MOV R2, R14 ;  /* 0x0000000e00027202 */ /* 0x000fce0000000f00 */
[----:B------:R-:W-:Y:S05]  /*22100*/  WARPSYNC.COLLECTIVE R15, `(.L_x_14723) ;  /* 0x000000000f087348 */ /* 0x000fea0003c00000 */
[----:B------:R0:W1:Y:S02]  /*22110*/  SHFL.IDX P6, R14, R13, R12, R11 ;  /* 0x0000000c0d0e7389 */ /* 0x00006400000c000b */
[----:B01----:R-:W-:Y:S01]  /*22120*/  ENDCOLLECTIVE ;  /* 0x000000000000791b */ /* 0x003fe20003800000 */
.L_x_14723:
        /* <DEDUP_REMOVED lines=11> */
.L_x_14724:
[----:B------:R-:W-:Y:S02]  /*221e0*/  IMAD.MOV.U32 R13, RZ, RZ, R9 ;  /* 0x000000ffff0d7224 */ /* 0x000fe400078e0009 */
[----:B------:R-:W-:Y:S02]  /*221f0*/  IMAD.MOV.U32 R12, RZ, RZ, 0x5 ;  /* 0x00000005ff0c7424 */ /* 0x000fe400078e00ff */
[----:B------:R-:W-:-:S07]  /*22200*/  IMAD.MOV.U32 R2, RZ, RZ, R14 ;  /* 0x000000ffff027224 */ /* 0x000fce00078e000e */
[----:B------:R-:W-:Y:S05]  /*22210*/  WARPSYNC.COLLECTIVE R15, `(.L_x_14725) ;  /* 0x000000000f087348 */ /* 0x000fea0003c00000 */
[----:B------:R0:W1:Y:S02]  /*22220*/  SHFL.IDX P6, R14, R13, R12, R11 ;  /* 0x0000000c0d0e7389 */ /* 0x00006400000c000b */
[----:B01----:R-:W-:Y:S01]  /*22230*/  ENDCOLLECTIVE ;  /* 0x000000000000791b */ /* 0x003fe20003800000 */
.L_x_14725:
        /* <DEDUP_REMOVED lines=11> */
.L_x_14726:
[----:B------:R-:W-:Y:S01]  /*222f0*/  IMAD.MOV.U32 R2, RZ, RZ, R14 ;  /* 0x000000ffff027224 */ /* 0x000fe200078e000e */
[----:B------:R-:W-:Y:S06]  /*22300*/  BRA `(.L_x_14727) ;  /* 0xffffff9c00387947 */ /* 0x000fec000383ffff */
.L_x_14528:
[----:B---3--:R3:W4:Y:S02]  /*22310*/  SYNCS.PHASECHK.TRANS64.TRYWAIT P0, [R6+URZ+0x22860], R22 ;  /* 0x02286016060075a7 */ /* 0x008724000800017f */
[----:B----4-:R-:W-:Y:S05]  /*22320*/  @!P0 NANOSLEEP.SYNCS 0x989680 ;  /* 0x009896800000895d */ /* 0x010fea0003900000 */
[----:B------:R-:W4:Y:S02]  /*22330*/  @!P0 SYNCS.PHASECHK.TRANS64 P0, [R6+URZ+0x22860], R22 ;  /* 0x02286016060085a7 */ /* 0x000f24000800007f */
[----:B----4-:R-:W-:Y:S05]  /*22340*/  @!P0 BRA `(.L_x_14528) ;  /* 0xfffffffc00f08947 */ /* 0x010fea000383ffff */
[----:B------:R-:W-:Y:S05]  /*22350*/  BRA `(.L_x_14728) ;  /* 0xffffff9c00887947 */ /* 0x000fea000383ffff */
.L_x_14529:
        /* <DEDUP_REMOVED lines=8> */
.L_x_14730:
[----:B------:R-:W-:Y:S05]  /*223e0*/  BSYNC B1 ;  /* 0x0000000000017941 */ /* 0x000fea0003800000 */
.L_x_14729:
        /* <DEDUP_REMOVED lines=9> */
.L_x_14731:
[----:B------:R-:W-:Y:S02]  /*22480*/  IMAD.MOV.U32 R13, RZ, RZ, R9 ;  /* 0x000000ffff0d7224 */ /* 0x000fe400078e0009 */
[----:B------:R-:W-:Y:S01]  /*22490*/  IMAD.MOV.U32 R12, RZ, RZ, 0x1 ;  /* 0x00000001ff0c7424 */ /* 0x000fe200078e00ff */
[----:B------:R-:W-:-:S13]  /*224a0*/  IADD3 R2, P0, R14, R0, RZ ;  /* 0x000000000e027210 */ /* 0x000fda0007f1e0ff */
[----:B------:R-:W-:Y:S05]  /*224b0*/  WARPSYNC.COLLECTIVE R15, `(.L_x_14732) ;  /* 0x000000000f087348 */ /* 0x000fea0003c00000 */
[----:B------:R0:W1:Y:S02]  /*224c0*/  SHFL.IDX P6, R14, R13, R12, R11 ;  /* 0x0000000c0d0e7389 */ /* 0x00006400000c000b */
[----:B01----:R-:W-:Y:S01]  /*224d0*/  ENDCOLLECTIVE ;  /* 0x000000000000791b */ /* 0x003fe20003800000 */
.L_x_14732:
        /* <DEDUP_REMOVED lines=13> */
.L_x_14733:
[----:B------:R-:W-:Y:S01]  /*225b0*/  IMAD.MOV.U32 R13, RZ, RZ, R9 ;  /* 0x000000ffff0d7224 */ /* 0x000fe200078e0009 */
[----:B------:R-:W-:Y:S02]  /*225c0*/  MOV R12, 0x2 ;  /* 0x00000002000c7802 */ /* 0x000fe40000000f00 */
[----:B------:R-:W-:-:S13]  /*225d0*/  IADD3 R2, P0, R14, R0, RZ ;  /* 0x000000000e027210 */ /* 0x000fda0007f1e0ff */
[----:B------:R-:W-:Y:S05]  /*225e0*/  WARPSYNC.COLLECTIVE R15, `(.L_x_14734) ;  /* 0x000000000f087348 */ /* 0x000fea0003c00000 */
[----:B------:R0:W1:Y:S02]  /*225f0*/  SHFL.IDX P6, R14, R13, R12, R11 ;  /* 0x0000000c0d0e7389 */ /* 0x00006400000c000b */
[----:B01----:R-:W-:Y:S01]  /*22600*/  ENDCOLLECTIVE ;  /* 0x000000000000791b */ /* 0x003fe20003800000 */
.L_x_14734:
        /* <DEDUP_REMOVED lines=13> */
.L_x_14735:
[----:B------:R-:W-:Y:S02]  /*226e0*/  IMAD.MOV.U32 R13, RZ, RZ, R9 ;  /* 0x000000ffff0d7224 */ /* 0x000fe400078e0009 */
[----:B------:R-:W-:Y:S01]  /*226f0*/  IMAD.MOV.U32 R12, RZ, RZ, 0x3 ;  /* 0x00000003ff0c7424 */ /* 0x000fe200078e00ff */
[----:B------:R-:W-:-:S13]  /*22700*/  IADD3 R2, P0, R14, R0, RZ ;  /* 0x000000000e027210 */ /* 0x000fda0007f1e0ff */
[----:B------:R-:W-:Y:S05]  /*22710*/  WARPSYNC.COLLECTIVE R15, `(.L_x_14736) ;  /* 0x000000000f087348 */ /* 0x000fea0003c00000 */
[----:B------:R0:W1:Y:S02]  /*22720*/  SHFL.IDX P6, R14, R13, R12, R11 ;  /* 0x0000000c0d0e7389 */ /* 0x00006400000c000b */
[----:B01----:R-:W-:Y:S01]  /*22730*/  ENDCOLLECTIVE ;  /* 0x000000000000791b */ /* 0x003fe20003800000 */
.L_x_14736:
        /* <DEDUP_REMOVED lines=13> */
.L_x_14737:
[----:B------:R-:W-:Y:S01]  /*22810*/  IMAD.MOV.U32 R13, RZ, RZ, R9 ;  /* 0x000000ffff0d7224 */ /* 0x000fe200078e0009 */
[----:B------:R-:W-:Y:S02]  /*22820*/  MOV R12, 0x4 ;  /* 0x00000004000c7802 */ /* 0x000fe40000000f00 */
[----:B------:R-:W-:-:S13]  /*22830*/  IADD3 R2, P0, R14, R0, RZ ;  /* 0x000000000e027210 */ /* 0x000fda0007f1e0ff */
[----:B------:R-:W-:Y:S05]  /*22840*/  WARPSYNC.COLLECTIVE R15, `(.L_x_14738) ;  /* 0x000000000f087348 */ /* 0x000fea0003c00000 */
[----:B------:R0:W1:Y:S02]  /*22850*/  SHFL.IDX P6, R14, R13, R12, R11 ;  /* 0x0000000c0d0e7389 */ /* 0x00006400000c000b */
[----:B01----:R-:W-:Y:S01]  /*22860*/  ENDCOLLECTIVE ;  /* 0x000000000000791b */ /* 0x003fe20003800000 */
.L_x_14738:
        /* <DEDUP_REMOVED lines=13> */
.L_x_14739:
[----:B------:R-:W-:Y:S02]  /*22940*/  IMAD.MOV.U32 R13, RZ, RZ, R9 ;  /* 0x000000ffff0d7224 */ /* 0x000fe400078e0009 */
[----:B------:R-:W-:Y:S01]  /*22950*/  IMAD.MOV.U32 R12, RZ, RZ, 0x5 ;  /* 0x00000005ff0c7424 */ /* 0x000fe200078e00ff */
[----:B------:R-:W-:-:S13]  /*22960*/  IADD3 R2, P0, R14, R0, RZ ;  /* 0x000000000e027210 */ /* 0x000fda0007f1e0ff */
[----:B------:R-:W-:Y:S05]  /*22970*/  WARPSYNC.COLLECTIVE R15, `(.L_x_14740) ;  /* 0x000000000f087348 */ /* 0x000fea0003c00000 */
[----:B------:R0:W1:Y:S02]  /*22980*/  SHFL.IDX P6, R14, R13, R12, R11 ;  /* 0x0000000c0d0e7389 */ /* 0x00006400000c000b */
[----:B01----:R-:W-:Y:S01]  /*22990*/  ENDCOLLECTIVE ;  /* 0x000000000000791b */ /* 0x003fe20003800000 */
.L_x_14740:
        /* <DEDUP_REMOVED lines=13> */
.L_x_14741:
[----:B------:R-:W-:Y:S05]  /*22a70*/  BRA `(.L_x_14742) ;  /* 0xffffff9800cc7947 */ /* 0x000fea000383ffff */
.L_x_14537:
[----:B------:R-:W-:Y:S01]  /*22a80*/  BSSY B0, `(.L_x_14743) ;  /* 0x0000008000007945 */ /* 0x000fe20003800000 */
[----:B------:R-:W-:Y:S01]  /*22a90*/  IMAD.MOV.U32 R13, RZ, RZ, R24 ;  /* 0x000000ffff0d7224 */ /* 0x000fe200078e0018 */
[----:B-1----:R-:W-:Y:S01]  /*22aa0*/  MOV R11, 0x1f ;  /* 0x0000001f000b7802 */ /* 0x002fe20000000f00 */
[----:B------:R-:W-:Y:S02]  /*22ab0*/  IMAD.MOV.U32 R12, RZ, RZ, RZ ;  /* 0x000000ffff0c7224 */ /* 0x000fe400078e00ff */
[----:B------:R-:W-:-:S07]  /*22ac0*/  IMAD.MOV.U32 R15, RZ, RZ, -0x1 ;  /* 0xffffffffff0f7424 */ /* 0x000fce00078e00ff */
[----:B0-23--:R-:W-:Y:S05]  /*22ad0*/  WARPSYNC.COLLECTIVE R15, `(.L_x_14744) ;  /* 0x000000000f087348 */ /* 0x00dfea0003c00000 */
[----:B------:R1:W4:Y:S02]  /*22ae0*/  SHFL.IDX P6, R14, R13, R12, R11 ;  /* 0x0000000c0d0e7389 */ /* 0x00032400000c000b */
[----:B01234-:R-:W-:Y:S01]  /*22af0*/  ENDCOLLECTIVE ;  /* 0x000000000000791b */ /* 0x01ffe20003800000 */
.L_x_14744:
[----:B------:R-:W-:Y:S05]  /*22b00*/  BSYNC B0 ;  /* 0x0000000000007941 */ /* 0x000fea0003800000 */
.L_x_14743:
        /* <DEDUP_REMOVED lines=9> */
.L_x_14745:
        /* <DEDUP_REMOVED lines=16> */
[----:B--2---:R-:W-:-:S02]  /*22ca0*/  @!P1 MOV R25, R6 ;  /* 0x0000000600199202 */ /* 0x004fc40000000f00 */
[----:B------:R-:W-:Y:S01]  /*22cb0*/  MOV R6, RZ ;  /* 0x000000ff00067202 */ /* 0x000fe20000000f00 */
[----:B---3--:R-:W-:Y:S01]  /*22cc0*/  @!P1 IMAD.MOV.U32 R4, RZ, RZ, R5 ;  /* 0x000000ffff049224 */ /* 0x008fe200078e0005 */
[----:B------:R-:W-:-:S03]  /*22cd0*/  ISETP.NE.AND P1, PT, R8, RZ, PT ;  /* 0x000000ff0800720c */ /* 0x000fc60003f25270 */
[----:B------:R-:W-:-:S10]  /*22ce0*/  IMAD R13, R4, R25, RZ ;  /* 0x00000019040d7224 */ /* 0x000fd400078e02ff */
[----:B------:R-:W-:Y:S05]  /*22cf0*/  WARPSYNC.COLLECTIVE R15, `(.L_x_14746) ;  /* 0x000000000f087348 */ /* 0x000fea0003c00000 */
[----:B------:R0:W1:Y:S02]  /*22d00*/  SHFL.UP P6, R14, R13, R12, R11 ;  /* 0x0400000c0d0e7389 */ /* 0x00006400000c000b */
[----:B01----:R-:W-:Y:S01]  /*22d10*/  ENDCOLLECTIVE ;  /* 0x000000000000791b */ /* 0x003fe20003800000 */
.L_x_14746:
[----:B------:R-:W-:Y:S01]  /*22d20*/  IMAD.MOV.U32 R12, RZ, RZ, 0x2 ;  /* 0x00000002ff0c7424 */ /* 0x000fe200078e00ff */
[----:B------:R-:W-:-:S05]  /*22d30*/  SEL R14, R14, RZ, P1 ;  /* 0x000000ff0e0e7207 */ /* 0x000fca0000800000 */
[----:B------:R-:W-:-:S04]  /*22d40*/  IMAD.IADD R5, R13, 0x1, R14 ;  /* 0x000000010d057824 */ /* 0x000fc800078e020e */
[----:B------:R-:W-:-:S07]  /*22d50*/  IMAD.MOV.U32 R13, RZ, RZ, R5 ;  /* 0x000000ffff0d7224 */ /* 0x000fce00078e0005 */
[----:B------:R-:W-:Y:S05]  /*22d60*/  WARPSYNC.COLLECTIVE R15, `(.L_x_14747) ;  /* 0x000000000f087348 */ /* 0x000fea0003c00000 */
[----:B------:R0:W1:Y:S02]  /*22d70*/  SHFL.UP P6, R14, R13, R12, R11 ;  /* 0x0400000c0d0e7389 */ /* 0x00006400000c000b */
[----:B01----:R-:W-:Y:S01]  /*22d80*/  ENDCOLLECTIVE ;  /* 0x000000000000791b */ /* 0x003fe20003800000 */
.L_x_14747:
[----:B------:R-:W-:Y:S01]  /*22d90*/  IMAD.MOV.U32 R12, RZ, RZ, 0x4 ;  /* 0x00000004ff0c7424 */ /* 0x000fe200078e00ff */
[----:B------:R-:W-:-:S05]  /*22da0*/  SEL R2, R14, RZ, P2 ;  /* 0x000000ff0e027207 */ /* 0x000fca0001000000 */
[----:B------:R-:W-:-:S04]  /*22db0*/  IMAD.IADD R2, R5, 0x1, R2 ;  /* 0x0000000105027824 */ /* 0x000fc800078e0202 */
[----:B------:R-:W-:-:S07]  /*22dc0*/  IMAD.MOV.U32 R13, RZ, RZ, R2 ;  /* 0x000000ffff0d7224 */ /* 0x000fce00078e0002 */
[----:B------:R-:W-:Y:S05]  /*22dd0*/  WARPSYNC.COLLECTIVE R15, `(.L_x_14748) ;  /* 0x000000000f087348 */ /* 0x000fea0003c00000 */
[----:B------:R0:W1:Y:S02]  /*22de0*/  SHFL.UP P6, R14, R13, R12, R11 ;  /* 0x0400000c0d0e7389 */ /* 0x00006400000c000b */
[----:B01----:R-:W-:Y:S01]  /*22df0*/  ENDCOLLECTIVE ;  /* 0x000000000000791b */ /* 0x003fe20003800000 */
.L_x_14748:
[----:B------:R-:W-:Y:S01]  /*22e00*/  IMAD.MOV.U32 R12, RZ, RZ, 0x8 ;  /* 0x00000008ff0c7424 */ /* 0x000fe200078e00ff */
[----:B------:R-:W-:-:S04]  /*22e10*/  SEL R3, R14, RZ, P3 ;  /* 0x000000ff0e037207 */ /* 0x000fc80001800000 */
[----:B------:R-:W-:-:S05]  /*22e20*/  IADD3 R3, R2, R3, RZ ;  /* 0x0000000302037210 */ /* 0x000fca0007ffe0ff */
[----:B------:R-:W-:-:S07]  /*22e30*/  IMAD.MOV.U32 R13, RZ, RZ, R3 ;  /* 0x000000ffff0d7224 */ /* 0x000fce00078e0003 */
[----:B------:R-:W-:Y:S05]  /*22e40*/  WARPSYNC.COLLECTIVE R15, `(.L_x_14749) ;  /* 0x000000000f087348 */ /* 0x000fea0003c00000 */
[----:B------:R0:W1:Y:S02]  /*22e50*/  SHFL.UP P6, R14, R13, R12, R11 ;  /* 0x0400000c0d0e7389 */ /* 0x00006400000c000b */
[----:B01----:R-:W-:Y:S01]  /*22e60*/  ENDCOLLECTIVE ;  /* 0x000000000000791b */ /* 0x003fe20003800000 */
.L_x_14749:
[----:B------:R-:W-:Y:S01]  /*22e70*/  IMAD.MOV.U32 R12, RZ, RZ, 0x10 ;  /* 0x00000010ff0c7424 */ /* 0x000fe200078e00ff */
[----:B------:R-:W-:-:S05]  /*22e80*/  SEL R14, R14, RZ, P4 ;  /* 0x000000ff0e0e7207 */ /* 0x000fca0002000000 */
[----:B------:R-:W-:-:S04]  /*22e90*/  IMAD.IADD R5, R3, 0x1, R14 ;  /* 0x0000000103057824 */ /* 0x000fc800078e020e */
[----:B------:R-:W-:-:S07]  /*22ea0*/  IMAD.MOV.U32 R13, RZ, RZ, R5 ;  /* 0x000000ffff0d7224 */ /* 0x000fce00078e0005 */
[----:B------:R-:W-:Y:S05]  /*22eb0*/  WARPSYNC.COLLECTIVE R15, `(.L_x_14750) ;  /* 0x000000000f087348 */ /* 0x000fea0003c00000 */
[----:B------:R0:W1:Y:S02]  /*22ec0*/  SHFL.UP P6, R14, R13, R12, R11 ;  /* 0x0400000c0d0e7389 */ /* 0x00006400000c000b */
[----:B01----:R-:W-:Y:S01]  /*22ed0*/  ENDCOLLECTIVE ;  /* 0x000000000000791b */ /* 0x003fe20003800000 */
.L_x_14750:
        /* <DEDUP_REMOVED lines=8> */
.L_x_14751:
[----:B------:R-:W-:Y:S05]  /*22f60*/  BRA `(.L_x_14752) ;  /* 0xffffff9c002c7947 */ /* 0x000fea000383ffff */
.L_x_14540:
[----:B------:R-:W-:Y:S01]  /*22f70*/  BSSY B0, `(.L_x_14753) ;  /* 0x0000007000007945 */ /* 0x000fe20003800000 */
[----:B------:R-:W-:Y:S02]  /*22f80*/  IMAD.MOV.U32 R12, RZ, RZ, 0x1 ;  /* 0x00000001ff0c7424 */ /* 0x000fe400078e00ff */
[----:B-1----:R-:W-:Y:S02]  /*22f90*/  IMAD.MOV.U32 R11, RZ, RZ, RZ ;  /* 0x000000ffff0b7224 */ /* 0x002fe400078e00ff */
[----:B------:R-:W-:-:S07]  /*22fa0*/  IMAD.MOV.U32 R15, RZ, RZ, -0x1 ;  /* 0xffffffffff0f7424 */ /* 0x000fce00078e00ff */
[----:B------:R-:W-:Y:S05]  /*22fb0*/  WARPSYNC.COLLECTIVE R15, `(.L_x_14754) ;  /* 0x000000000f087348 */ /* 0x000fea0003c00000 */
[----:B------:R0:W1:Y:S02]  /*22fc0*/  SHFL.UP P6, R14, R13, R12, R11 ;  /* 0x0400000c0d0e7389 */ /* 0x00006400000c000b */
[----:B01----:R-:W-:Y:S01]  /*22fd0*/  ENDCOLLECTIVE ;  /* 0x000000000000791b */ /* 0x003fe20003800000 */
.L_x_14754:
[----:B------:R-:W-:Y:S05]  /*22fe0*/  BSYNC B0 ;  /* 0x0000000000007941 */ /* 0x000fea0003800000 */
.L_x_14753:
        /* <DEDUP_REMOVED lines=8> */
.L_x_14755:
[----:B------:R-:W-:Y:S02]  /*23070*/  MOV R12, 0x4 ;  /* 0x00000004000c7802 */ /* 0x000fe40000000f00 */
[----:B------:R-:W-:-:S05]  /*23080*/  SEL R2, R14, RZ, P2 ;  /* 0x000000ff0e027207 */ /* 0x000fca0001000000 */
[----:B------:R-:W-:-:S04]  /*23090*/  IMAD.IADD R2, R13, 0x1, R2 ;  /* 0x000000010d027824 */ /* 0x000fc800078e0202 */
[----:B------:R-:W-:-:S07]  /*230a0*/  IMAD.MOV.U32 R13, RZ, RZ, R2 ;  /* 0x000000ffff0d7224 */ /* 0x000fce00078e0002 */
[----:B------:R-:W-:Y:S05]  /*230b0*/  WARPSYNC.COLLECTIVE R15, `(.L_x_14756) ;  /* 0x000000000f087348 */ /* 0x000fea0003c00000 */
[----:B------:R0:W1:Y:S02]  /*230c0*/  SHFL.UP P6, R14, R13, R12, R11 ;  /* 0x0400000c0d0e7389 */ /* 0x00006400000c000b */
[----:B01----:R-:W-:Y:S01]  /*230d0*/  ENDCOLLECTIVE ;  /* 0x000000000000791b */ /* 0x003fe20003800000 */
.L_x_14756:
[----:B------:R-:W-:Y:S01]  /*230e0*/  IMAD.MOV.U32 R12, RZ, RZ, 0x8 ;  /* 0x00000008ff0c7424 */ /* 0x000fe200078e00ff */
[----:B------:R-:W-:-:S05]  /*230f0*/  SEL R3, R14, RZ, P3 ;  /* 0x000000ff0e037207 */ /* 0x000fca0001800000 */
[----:B------:R-:W-:-:S04]  /*23100*/  IMAD.IADD R3, R2, 0x1, R3 ;  /* 0x0000000102037824 */ /* 0x000fc800078e0203 */
[----:B------:R-:W-:-:S07]  /*23110*/  IMAD.MOV.U32 R13, RZ, RZ, R3 ;  /* 0x000000ffff0d7224 */ /* 0x000fce00078e0003 */
[----:B------:R-:W-:Y:S05]  /*23120*/  WARPSYNC.COLLECTIVE R15, `(.L_x_14757) ;  /* 0x000000000f087348 */ /* 0x000fea0003c00000 */
[----:B------:R0:W1:Y:S02]  /*23130*/  SHFL.UP P6, R14, R13, R12, R11 ;  /* 0x0400000c0d0e7389 */ /* 0x00006400000c000b */
[----:B01----:R-:W-:Y:S01]  /*23140*/  ENDCOLLECTIVE ;  /* 0x000000000000791b */ /* 0x003fe20003800000 */
.L_x_14757:
[----:B------:R-:W-:Y:S01]  /*23150*/  IMAD.MOV.U32 R12, RZ, RZ, 0x10 ;  /* 0x00000010ff0c7424 */ /* 0x000fe200078e00ff */
[----:B------:R-:W-:-:S05]  /*23160*/  SEL R14, R14, RZ, P4 ;  /* 0x000000ff0e0e7207 */ /* 0x000fca0002000000 */
[----:B------:R-:W-:-:S04]  /*23170*/  IMAD.IADD R5, R3, 0x1, R14 ;  /* 0x0000000103057824 */ /* 0x000fc800078e020e */
[----:B------:R-:W-:-:S07]  /*23180*/  IMAD.MOV.U32 R13, RZ, RZ, R5 ;  /* 0x000000ffff0d7224 */ /* 0x000fce00078e0005 */
[----:B------:R-:W-:Y:S05]  /*23190*/  WARPSYNC.COLLECTIVE R15, `(.L_x_14758) ;  /* 0x000000000f087348 */ /* 0x000fea0003c00000 */
[----:B------:R0:W1:Y:S02]  /*231a0*/  SHFL.UP P6, R14, R13, R12, R11 ;  /* 0x0400000c0d0e7389 */ /* 0x00006400000c000b */
[----:B01----:R-:W-:Y:S01]  /*231b0*/  ENDCOLLECTIVE ;  /* 0x000000000000791b */ /* 0x003fe20003800000 */
.L_x_14758:
        /* <DEDUP_REMOVED lines=8> */
.L_x_14759:
[----:B------:R-:W-:Y:S05]  /*23240*/  BRA `(.L_x_14760) ;  /* 0xffffff9c00187947 */ /* 0x000fea000383ffff */
.L_x_14542:
[----:B------:R-:W-:Y:S01]  /*23250*/  BSSY B0, `(.L_x_14761) ;  /* 0x0000006000007945 */ /* 0x000fe20003800000 */
[----:B------:R-:W-:Y:S01]  /*23260*/  PLOP3.LUT P6, PT, P6, PT, PT, 0x8, 0x0 ;  /* 0x000000000000781c */ /* 0x000fe200037ce170 */
[----:B------:R-:W-:-:S12]  /*23270*/  IMAD.MOV.U32 R15, RZ, RZ, -0x1 ;  /* 0xffffffffff0f7424 */ /* 0x000fd800078e00ff */
[----:B01----:R-:W-:Y:S05]  /*23280*/  WARPSYNC.COLLECTIVE R15, `(.L_x_14762) ;  /* 0x000000000f087348 */ /* 0x003fea0003c00000 */
[----:B------:R-:W-:Y:S01]  /*23290*/  VOTE.ANY R14, PT, P6 ;  /* 0x00000000000e7806 */ /* 0x000fe200030e0100 */
[----:B01----:R-:W-:Y:S06]  /*232a0*/  ENDCOLLECTIVE ;  /* 0x000000000000791b */ /* 0x003fec0003800000 */
.L_x_14762:
[----:B------:R-:W-:Y:S05]  /*232b0*/  BSYNC B0 ;  /* 0x0000000000007941 */ /* 0x000fea0003800000 */
.L_x_14761:
        /* <DEDUP_REMOVED lines=8> */
.L_x_14763:
[----:B------:R-:W-:Y:S02]  /*23340*/  IMAD.IADD R27, R12, 0x1, R27 ;  /* 0x000000010c1b7824 */ /* 0x000fe400078e021b */
[----:B------:R-:W-:Y:S02]  /*23350*/  IMAD.MOV.U32 R13, RZ, RZ, R4 ;  /* 0x000000ffff0d7224 */ /* 0x000fe400078e0004 */
[----:B------:R-:W-:-:S07]  /*23360*/  IMAD.MOV.U32 R25, RZ, RZ, R14 ;  /* 0x000000ffff197224 */ /* 0x000fce00078e000e */
[----:B------:R-:W-:Y:S05]  /*23370*/  WARPSYNC.COLLECTIVE R15, `(.L_x_14764) ;  /* 0x000000000f087348 */ /* 0x000fea0003c00000 */
[----:B------:R0:W1:Y:S02]  /*23380*/  SHFL.IDX P6, R14, R13, R12, R11 ;  /* 0x0000000c0d0e7389 */ /* 0x00006400000c000b */
[----:B01----:R-:W-:Y:S01]  /*23390*/  ENDCOLLECTIVE ;  /* 0x000000000000791b */ /* 0x003fe20003800000 */
.L_x_14764:
[----:B------:R-:W-:Y:S01]  /*233a0*/  IMAD.MOV.U32 R4, RZ, RZ, R14 ;  /* 0x000000ffff047224 */ /* 0x000fe200078e000e */
[----:B------:R-:W-:Y:S06]  /*233b0*/  BRA `(.L_x_14765) ;  /* 0xffffff9800fc7947 */ /* 0x000fec000383ffff */
.L_x_14544:
[----:B------:R-:W-:Y:S01]  /*233c0*/  BSSY B0, `(.L_x_14766) ;  /* 0x0000007000007945 */ /* 0x000fe20003800000 */
[----:B------:R-:W-:Y:S01]  /*233d0*/  MOV R13, R2 ;  /* 0x00000002000d7202 */ /* 0x000fe20000000f00 */
[----:B-1----:R-:W-:Y:S02]  /*233e0*/  IMAD.MOV.U32 R11, RZ, RZ, 0x1f ;  /* 0x0000001fff0b7424 */ /* 0x002fe400078e00ff */
[----:B------:R-:W-:-:S07]  /*233f0*/  IMAD.MOV.U32 R15, RZ, RZ, -0x1 ;  /* 0xffffffffff0f7424 */ /* 0x000fce00078e00ff */
[----:B0--34-:R-:W-:Y:S05]  /*23400*/  WARPSYNC.COLLECTIVE R15, `(.L_x_14767) ;  /* 0x000000000f087348 */ /* 0x019fea0003c00000 */
[----:B------:R1:W2:Y:S02]  /*23410*/  SHFL.IDX P6, R14, R13, R12, R11 ;  /* 0x0000000c0d0e7389 */ /* 0x0002a400000c000b */
[----:B01234-:R-:W-:Y:S01]  /*23420*/  ENDCOLLECTIVE ;  /* 0x000000000000791b */ /* 0x01ffe20003800000 */
.L_x_14767:
[----:B------:R-:W-:Y:S05]  /*23430*/  BSYNC B0 ;  /* 0x0000000000007941 */ /* 0x000fea0003800000 */
.L_x_14766:
[----:B------:R-:W-:Y:S01]  /*23440*/  IMAD.MOV.U32 R6, RZ, RZ, R14 ;  /* 0x000000ffff067224 */ /* 0x000fe200078e000e */
[----:B------:R-:W-:Y:S06]  /*23450*/  BRA `(.L_x_14543) ;  /* 0xffffff9800ec7947 */ /* 0x000fec000383ffff */
.L_x_14550:
[----:B0-----:R0:W1:Y:S02]  /*23460*/  SYNCS.PHASECHK.TRANS64.TRYWAIT P0, [R5+URZ+0x22820], R0 ;  /* 0x02282000050075a7 */ /* 0x001064000800017f */
[----:B-1----:R-:W-:Y:S05]  /*23470*/  @!P0 NANOSLEEP.SYNCS 0x989680 ;  /* 0x009896800000895d */ /* 0x002fea0003900000 */
[----:B------:R-:W1:Y:S02]  /*23480*/  @!P0 SYNCS.PHASECHK.TRANS64 P0, [R5+URZ+0x22820], R0 ;  /* 0x02282000050085a7 */ /* 0x000e64000800007f */
[----:B-1----:R-:W-:Y:S05]  /*23490*/  @!P0 BRA `(.L_x_14550) ;  /* 0xfffffffc00f08947 */ /* 0x002fea000383ffff */
[----:B------:R-:W-:Y:S05]  /*234a0*/  BRA `(.L_x_14768) ;  /* 0xffffffa400447947 */ /* 0x000fea000383ffff */
.L_x_14551:
        /* <DEDUP_REMOVED lines=11> */
.L_x_14770:
[----:B------:R-:W-:Y:S05]  /*23560*/  BSYNC B0 ;  /* 0x0000000000007941 */ /* 0x000fea0003800000 */
.L_x_14769:
[----:B------:R-:W-:Y:S05]  /*23570*/  BRA `(.L_x_14771) ;  /* 0xffffffa4002c7947 */ /* 0x000fea000383ffff */
.L_x_14552:
[----:B------:R-:W-:Y:S01]  /*23580*/  BSSY B0, `(.L_x_14772) ;  /* 0x0000006000007945 */ /* 0x000fe20003800000 */
[----:B------:R-:W-:-:S07]  /*23590*/  IMAD.MOV.U32 R15, RZ, RZ, -0x1 ;  /* 0xffffffffff0f7424 */ /* 0x000fce00078e00ff */
[----:B0-234-:R-:W-:Y:S05]  /*235a0*/  WARPSYNC.COLLECTIVE R15, `(.L_x_14773) ;  /* 0x000000000f0c7348 */ /* 0x01dfea0003c00000 */
[----:B------:R-:W-:Y:S02]  /*235b0*/  ELECT P6, UR62, PT ;  /* 0x00000000003e782f */ /* 0x000fe400038c0000 */
[----:B------:R-:W-:Y:S01]  /*235c0*/  MOV R14, UR62 ;  /* 0x0000003e000e7c02 */ /* 0x000fe20008000f00 */
[----:B0-234-:R-:W-:Y:S10]  /*235d0*/  ENDCOLLECTIVE ;  /* 0x000000000000791b */ /* 0x01dff40003800000 */
.L_x_14773:
[----:B------:R-:W-:Y:S05]  /*235e0*/  BSYNC B0 ;  /* 0x0000000000007941 */ /* 0x000fea0003800000 */
.L_x_14772:
[----:B------:R-:W-:Y:S05]  /*235f0*/  BRA `(.L_x_14774) ;  /* 0xffffffa400207947 */ /* 0x000fea000383ffff */
.L_x_14554:
[----:B0-----:R0:W1:Y:S02]  /*23600*/  SYNCS.PHASECHK.TRANS64.TRYWAIT P1, [R3+URZ+0x22840], R2 ;  /* 0x02284002030075a7 */ /* 0x001064000802017f */
[----:B-1----:R-:W-:Y:S05]  /*23610*/  @!P1 NANOSLEEP.SYNCS 0x989680 ;  /* 0x009896800000995d */ /* 0x002fea0003900000 */
[----:B------:R-:W1:Y:S02]  /*23620*/  @!P1 SYNCS.PHASECHK.TRANS64 P1, [R3+URZ+0x22840], R2 ;  /* 0x02284002030095a7 */ /* 0x000e64000802007f */
[----:B-1----:R-:W-:Y:S05]  /*23630*/  @!P1 BRA `(.L_x_14554) ;  /* 0xfffffffc00f09947 */ /* 0x002fea000383ffff */
[----:B------:R-:W-:Y:S05]  /*23640*/  BRA `(.L_x_14775) ;  /* 0xffffffa400407947 */ /* 0x000fea000383ffff */
.L_x_14556:
[----:B-1----:R1:W0:Y:S02]  /*23650*/  SYNCS.PHASECHK.TRANS64.TRYWAIT P1, [R19+URZ+0x22840], R0 ;  /* 0x02284000130075a7 */ /* 0x002224000802017f */
[----:B0-----:R-:W-:Y:S05]  /*23660*/  @!P1 NANOSLEEP.SYNCS 0x989680 ;  /* 0x009896800000995d */ /* 0x001fea0003900000 */
[----:B------:R-:W0:Y:S02]  /*23670*/  @!P1 SYNCS.PHASECHK.TRANS64 P1, [R19+URZ+0x22840], R0 ;  /* 0x02284000130095a7 */ /* 0x000e24000802007f */
[----:B0-----:R-:W-:Y:S05]  /*23680*/  @!P1 BRA `(.L_x_14556) ;  /* 0xfffffffc00f09947 */ /* 0x001fea000383ffff */
[----:B------:R-:W-:Y:S05]  /*23690*/  BRA `(.L_x_14776) ;  /* 0xffffffa4004c7947 */ /* 0x000fea000383ffff */
.L_x_14558:
[----:B------:R0:W0:Y:S02]  /*236a0*/  SYNCS.PHASECHK.TRANS64.TRYWAIT P1, [R3+URZ+0x22860], R2 ;  /* 0x02286002030075a7 */ /* 0x000024000802017f */
[----:B0-----:R-:W-:Y:S05]  /*236b0*/  @!P1 NANOSLEEP.SYNCS 0x989680 ;  /* 0x009896800000995d */ /* 0x001fea0003900000 */
[----:B------:R-:W0:Y:S02]  /*236c0*/  @!P1 SYNCS.PHASECHK.TRANS64 P1, [R3+URZ+0x22860], R2 ;  /* 0x02286002030095a7 */ /* 0x000e24000802007f */
[----:B0-----:R-:W-:Y:S05]  /*236d0*/  @!P1 BRA `(.L_x_14558) ;  /* 0xfffffffc00f09947 */ /* 0x001fea000383ffff */
[----:B------:R-:W-:Y:S05]  /*236e0*/  BRA `(.L_x_14777) ;  /* 0xffffffa400487947 */ /* 0x000fea000383ffff */
.L_x_14778:
        /* <DEDUP_REMOVED lines=9> */
.L_x_15679:


//--------------------- .text._ZN7cutlass13device_kernelIN5flash11enable_sm90INS1_16FlashAttnFwdSm90INS1_25CollectiveMainloopFwdSm90ILi2EN4cute5tupleIJNS5_1CILi1EEES8_S8_EEENS6_IJNS7_ILi128EEENS7_ILi96EEENS7_ILi64EEEEEELi256ENS_6half_tEfNS_4arch4Sm90ELb1ELb0ELb0ELb1ELb1ELb0ELb1ELb1ELb0ELb1ELb1ELb0EEENS1_21CollectiveEpilogueFwdINS6_IJSA_NS7_ILi256EEESB_EEES9_SE_SG_Li256ELb1ELb1ELb1ELb0EEENS1_36VarlenDynamicPersistentTileSchedulerILi128ELi96ELi256ELi128ELb1ELb1ELb1ELb1ELb1ELb1EEEEEEEEEvNT_6ParamsE --------------------------
	.section	.text._ZN7cutlass13device_kernelIN5flash11enable_sm90INS1_16FlashAttnFwdSm90INS1_25CollectiveMainloopFwdSm90ILi2EN4cute5tupleIJNS5_1CILi1EEES8_S8_EEENS6_IJNS7_ILi128EEENS7_ILi96EEENS7_ILi64EEEEEELi256ENS_6half_tEfNS_4arch4Sm90ELb1ELb0ELb0ELb1ELb1ELb0ELb1ELb1ELb0ELb1ELb1ELb0EEENS1_21CollectiveEpilogueFwdINS6_IJSA_NS7_ILi256EEESB_EEES9_SE_SG_Li256ELb1ELb1ELb1ELb0EEENS1_36VarlenDynamicPersistentTileSchedulerILi128ELi96ELi256ELi128ELb1ELb1ELb1ELb1ELb1ELb1EEEEEEEEEvNT_6ParamsE,"ax",@progbits
	.align	128
.text._ZN7cutlass13device_kernelIN5flash11enable_sm90INS1_16FlashAttnFwdSm90INS1_25CollectiveMainloopFwdSm90ILi2EN4cute5tupleIJNS5_1CILi1EEES8_S8_EEENS6_IJNS7_ILi128EEENS7_ILi96EEENS7_ILi64EEEEEELi256ENS_6half_tEfNS_4arch4Sm90ELb1ELb0ELb0ELb1ELb1ELb0ELb1ELb1ELb0ELb1ELb1ELb0EEENS1_21CollectiveEpilogueFwdINS6_IJSA_NS7_ILi256EEESB_EEES9_SE_SG_Li256ELb1ELb1ELb1ELb0EEENS1_36VarlenDynamicPersistentTileSchedulerILi128ELi96ELi256ELi128ELb1ELb1ELb1ELb1ELb1ELb1EEEEEEEEEvNT_6ParamsE:
        .type           _ZN7cutlass13device_kernelIN5flash11enable_sm90INS1_16FlashAttnFwdSm90INS1_25CollectiveMainloopFwdSm90ILi2EN4cute5tupleIJNS5_1CILi1EEES8_S8_EEENS6_IJNS7_ILi128EEENS7_ILi96EEENS7_ILi64EEEEEELi256ENS_6half_tEfNS_4arch4Sm90ELb1ELb0ELb0ELb1ELb1ELb0ELb1ELb1ELb0ELb1ELb1ELb0EEENS1_21CollectiveEpilogueFwdINS6_IJSA_NS7_ILi256EEESB_EEES9_SE_SG_Li256ELb1ELb1ELb1ELb0EEENS1_36VarlenDynamicPersistentTileSchedulerILi128ELi96ELi256ELi128ELb1ELb1ELb1ELb1ELb1ELb1EEEEEEEEEvNT_6ParamsE,@function
        .size           _ZN7cutlass13device_kernelIN5flash11enable_sm90INS1_16FlashAttnFwdSm90INS1_25CollectiveMainloopFwdSm90ILi2EN4cute5tupleIJNS5_1CILi1EEES8_S8_EEENS6_IJNS7_ILi128EEENS7_ILi96EEENS7_ILi64EEEEEELi256ENS_6half_tEfNS_4arch4Sm90ELb1ELb0ELb0ELb1ELb1ELb0ELb1ELb1ELb0ELb1ELb1ELb0EEENS1_21CollectiveEpilogueFwdINS6_IJSA_NS7_ILi256EEESB_EEES9_SE_SG_Li256ELb1ELb1ELb1ELb0EEENS1_36VarlenDynamicPersistentTileSchedulerILi128ELi96ELi256ELi128ELb1ELb1ELb1ELb1ELb1ELb1EEEEEEEEEvNT_6ParamsE,(.L_x_15680 - _ZN7cutlass13device_kernelIN5flash11enable_sm90INS1_16FlashAttnFwdSm90INS1_25CollectiveMainloopFwdSm90ILi2EN4cute5tupleIJNS5_1CILi1EEES8_S8_EEENS6_IJNS7_ILi128EEENS7_ILi96EEENS7_ILi64EEEEEELi256ENS_6half_tEfNS_4arch4Sm90ELb1ELb0ELb0ELb1ELb1ELb0ELb1ELb1ELb0ELb1ELb1ELb0EEENS1_21CollectiveEpilogueFwdINS6_IJSA_NS7_ILi256EEESB_EEES9_SE_SG_Li256ELb1ELb1ELb1ELb0EEENS1_36VarlenDynamicPersistentTileSchedulerILi128ELi96ELi256ELi128ELb1ELb1ELb1ELb1ELb1ELb1EEEEEEEEEvNT_6ParamsE)
        .other          _ZN7cutlass13device_kernelIN5flash11enable_sm90INS1_16FlashAttnFwdSm90INS1_25CollectiveMainloopFwdSm90ILi2EN4cute5tupleIJNS5_1CILi1EEES8_S8_EEENS6_IJNS7_ILi128EEENS7_ILi96EEENS7_ILi64EEEEEELi256ENS_6half_tEfNS_4arch4Sm90ELb1ELb0ELb0ELb1ELb1ELb0ELb1ELb1ELb0ELb1ELb1ELb0EEENS1_21CollectiveEpilogueFwdINS6_IJSA_NS7_ILi256EEESB_EEES9_SE_SG_Li256ELb1ELb1ELb1ELb0EEENS1_36VarlenDynamicPersistentTileSchedulerILi128ELi96ELi256ELi128ELb1ELb1ELb1ELb1ELb1ELb1EEEEEEEEEvNT_6ParamsE,@"STO_CUDA_ENTRY STV_DEFAULT"
_ZN7cutlass13device_kernelIN5flash11enable_sm90INS1_16FlashAttnFwdSm90INS1_25CollectiveMainloopFwdSm90ILi2EN4cute5tupleIJNS5_1CILi1EEES8_S8_EEENS6_IJNS7_ILi128EEENS7_ILi96EEENS7_ILi64EEEEEELi256ENS_6half_tEfNS_4arch4Sm90ELb1ELb0ELb0ELb1ELb1ELb0ELb1ELb1ELb0ELb1ELb1ELb0EEENS1_21CollectiveEpilogueFwdINS6_IJSA_NS7_ILi256EEESB_EEES9_SE_SG_Li256ELb1ELb1ELb1ELb0EEENS1_36VarlenDynamicPersistentTileSchedulerILi128ELi96ELi256ELi128ELb1ELb1ELb1ELb1ELb1ELb1EEEEEEEEEvNT_6ParamsE:
        /* <DEDUP_REMOVED lines=47> */
.L_x_14779:
        /* <DEDUP_REMOVED lines=22> */
.L_x_14780:
        /* <DEDUP_REMOVED lines=18> */
.L_x_14781:
        /* <DEDUP_REMOVED lines=22> */
.L_x_14782:
        /* <DEDUP_REMOVED lines=23> */
.L_x_14783:
        /* <DEDUP_REMOVED lines=10> */
.L_x_14785:
        /* <DEDUP_REMOVED lines=65> */
[----:B------:R-:W-:Y:S01]  /*0cf0*/  STL [R1+0x30], R4 ;  /* 0x0000300401007387 */ /* 0x000fe20000100800 */
[----:B------:R-:W-:Y:S01]  /*0d00*/  IMAD.U32 R2, RZ, RZ, UR6 ;  /* 0x00000006ff027e24 */ /* 0x000fe2000f8e00ff */
[----:B------:R-:W-:Y:S01]  /*0d10*/  UMOV UR6, URZ ;  /* 0x0000003f00067c82 */ /* 0x000fe20008000000 */
[----:B------:R-:W-:Y:S01]  /*0d20*/  IMAD R210, R3, 0x8, R0 ;  /* 0x0000000803d27824 */ /* 0x000fe200078e0200 */
[----:B------:R0:W-:Y:S01]  /*0d30*/  STL [R1+0x2c], R0 ;  /* 0x00002c0001007387 */ /* 0x0001e20000100800 */
[----:B------:R-:W-:-:S03]  /*0d40*/  IMAD.IADD R9, R16, 0x1, -R9 ;  /* 0x0000000110097824 */ /* 0x000fc600078e0a09 */
[----:B------:R1:W-:Y:S01]  /*0d50*/  STL [R1+0x34], R2 ;  /* 0x0000340201007387 */ /* 0x0003e20000100800 */
[----:B------:R-:W-:-:S04]  /*0d60*/  IMAD.SHL.U32 R17, R9, 0x2, RZ ;  /* 0x0000000209117824 */ /* 0x000fc800078e00ff */
[C---:B------:R-:W-:Y:S02]  /*0d70*/  VIADD R5, R17.reuse, 0x60 ;  /* 0x0000006011057836 */ /* 0x040fe40000000000 */
[----:B0-----:R-:W-:Y:S02]  /*0d80*/  IMAD.U32 R0, RZ, RZ, UR6 ;  /* 0x00000006ff007e24 */ /* 0x001fe4000f8e00ff */
[C---:B------:R-:W-:Y:S01]  /*0d90*/  VIADD R4, R17.reuse, 0x68 ;  /* 0x0000006811047836 */ /* 0x040fe20000000000 */
[----:B------:R-:W-:Y:S01]  /*0da0*/  SHF.R.S32.HI R5, RZ, 0x1f, R5 ;  /* 0x0000001fff057819 */ /* 0x000fe20000011405 */
        /* <DEDUP_REMOVED lines=51> */
.L_x_14850:
[----:B------:R-:W-:Y:S01]  /*10e0*/  ULDC.64 UR6, c[0x0][0xd88] ;  /* 0x0003620000067ab9 */ /* 0x000fe20000000a00 */
[----:B------:R-:W-:Y:S01]  /*10f0*/  ULDC.64 UR8, c[0x0][0xb10] ;  /* 0x0002c40000087ab9 */ /* 0x000fe20000000a00 */
[----:B------:R-:W-:Y:S01]  /*1100*/  UIMAD.WIDE UR6, UR5, 0x4, UR6 ;  /* 0x00000004050678a5 */ /* 0x000fe2000f8e0206 */
[----:B0---4-:R-:W0:Y:S05]  /*1110*/  LDC.64 R8, c[0x0][0x418] ;  /* 0x00010600ff087b82 */ /* 0x011e2a0000000a00 */
[----:B------:R-:W-:Y:S02]  /*1120*/  IMAD.U32 R212, RZ, RZ, UR6 ;  /* 0x00000006ffd47e24 */ /* 0x000fe4000f8e00ff */
[----:B------:R-:W-:Y:S01]  /*1130*/  IMAD.U32 R213, RZ, RZ, UR7 ;  /* 0x00000007ffd57e24 */ /* 0x000fe2000f8e00ff */
[----:B------:R-:W-:Y:S01]  /*1140*/  ULDC.64 UR6, c[0x0][0xb20] ;  /* 0x0002c80000067ab9 */ /* 0x000fe20000000a00 */
[----:B-1----:R-:W1:Y:S03]  /*1150*/  LDC R0, c[0x0][0x424] ;  /* 0x00010900ff007b82 */ /* 0x002e660000000800 */
[----:B--2---:R-:W2:Y:S01]  /*1160*/  LDG.E R212, desc[UR36][R212.64] ;  /* 0x00000024d4d47981 */ /* 0x004ea2000c1e1900 */
[----:B------:R-:W-:Y:S01]  /*1170*/  ISETP.NE.U32.AND P1, PT, RZ, UR6, PT ;  /* 0x00000006ff007c0c */ /* 0x000fe2000bf25070 */
[----:B------:R-:W-:Y:S01]  /*1180*/  IMAD.MOV.U32 R4, RZ, RZ, RZ ;  /* 0x000000ffff047224 */ /* 0x000fe200078e00ff */
[----:B------:R-:W-:-:S02]  /*1190*/  ISETP.NE.U32.AND P0, PT, RZ, UR8, PT ;  /* 0x00000008ff007c0c */ /* 0x000fc4000bf05070 */
[----:B------:R-:W-:Y:S01]  /*11a0*/  ISETP.NE.AND.EX P1, PT, RZ, UR7, PT, P1 ;  /* 0x00000007ff007c0c */ /* 0x000fe2000bf25310 */
[----:B---3--:R-:W3:Y:S01]  /*11b0*/  LDC R7, c[0x0][0x2f0] ;  /* 0x0000bc00ff077b82 */ /* 0x008ee20000000800 */
[----:B------:R-:W-:Y:S02]  /*11c0*/  ISETP.NE.AND.EX P0, PT, RZ, UR9, PT, P0 ;  /* 0x00000009ff007c0c */ /* 0x000fe4000bf05300 */
[----:B--2---:R-:W-:-:S09]  /*11d0*/  SHF.R.S32.HI R216, RZ, 0x1f, R212 ;  /* 0x0000001fffd87819 */ /* 0x004fd200000114d4 */
[----:B------:R-:W-:-:S04]  /*11e0*/  @P1 LEA R2, P2, R212, UR6, 0x2 ;  /* 0x00000006d4021c11 */ /* 0x000fc8000f8410ff */
        /* <DEDUP_REMOVED lines=8> */
[----:B------:R-:W-:Y:S02]  /*1270*/  ISETP.NE.AND.EX P1, PT, R9, RZ, PT, P1 ;  /* 0x000000ff0900720c */ /* 0x000fe40003f25310 */
[----:B------:R-:W-:Y:S02]  /*1280*/  ISETP.NE.AND.EX P2, PT, RZ, UR9, PT, P2 ;  /* 0x00000009ff007c0c */ /* 0x000fe4000bf45320 */
[----:B-1----:R-:W-:Y:S01]  /*1290*/  SEL R0, R0, 0x1, P1 ;  /* 0x0000000100007807 */ /* 0x002fe20000800000 */
[----:B--23--:R-:W-:Y:S10]  /*12a0*/  @P0 BRA `(.L_x_14786) ;  /* 0x0000000000280947 */ /* 0x00cff40003800000 */
        /* <DEDUP_REMOVED lines=10> */
.L_x_14786:
[----:B------:R-:W-:Y:S01]  /*1350*/  IMAD R205, R0, R7, RZ ;  /* 0x0000000700cd7224 */ /* 0x000fe200078e02ff */
[----:B------:R-:W-:Y:S01]  /*1360*/  LOP3.LUT R213, R6, 0xffff, RZ, 0xc0, !PT ;  /* 0x0000ffff06d57812 */ /* 0x000fe200078ec0ff */
[----:B------:R-:W-:Y:S06]  /*1370*/  @!P2 BRA `(.L_x_14787) ;  /* 0x000000000010a947 */ /* 0x000fec0003800000 */
[----:B------:R-:W-:-:S04]  /*1380*/  LEA R2, P0, R212, UR8, 0x2 ;  /* 0x00000008d4027c11 */ /* 0x000fc8000f8010ff */
[----:B------:R-:W-:-:S05]  /*1390*/  LEA.HI.X R3, R212, UR9, R216, 0x2, P0 ;  /* 0x00000009d4037c11 */ /* 0x000fca00080f14d8 */
[----:B------:R1:W5:Y:S01]  /*13a0*/  LDG.E R205, desc[UR36][R2.64] ;  /* 0x0000002402cd7981 */ /* 0x000362000c1e1900 */
[----:B------:R-:W-:Y:S05]  /*13b0*/  BRA `(.L_x_14788) ;  /* 0x0000000000247947 */ /* 0x000fea0003800000 */
.L_x_14787:
        /* <DEDUP_REMOVED lines=9> */
.L_x_14788:
[----:B------:R-:W2:Y:S01]  /*1450*/  LDC R0, c[0x0][0x448] ;  /* 0x00011200ff007b82 */ /* 0x000ea20000000800 */
[----:B------:R-:W-:Y:S01]  /*1460*/  USHF.L.U32 UR4, UR4, 0x7, URZ ;  /* 0x0000000704047899 */ /* 0x000fe2000800063f */
[----:B-----5:R-:W-:Y:S01]  /*1470*/  IMAD.IADD R205, R205, 0x1, -R4 ;  /* 0x00000001cdcd7824 */ /* 0x020fe200078e0a04 */
[----:B------:R-:W-:-:S04]  /*1480*/  LOP3.LUT R16, R16, 0xffffffef, RZ, 0xc0, !PT ;  /* 0xffffffef10107812 */ /* 0x000fc800078ec0ff */
[----:B------:R-:W-:Y:S01]  /*1490*/  IMAD.U32 R206, RZ, RZ, UR4 ;  /* 0x00000004ffce7e24 */ /* 0x000fe2000f8e00ff */
[----:B------:R-:W-:Y:S01]  /*14a0*/  UIADD3 UR4, UR4, 0x7f, URZ ;  /* 0x0000007f04047890 */ /* 0x000fe2000fffe03f */
[----:B01----:R-:W-:Y:S02]  /*14b0*/  IADD3 R3, R205, 0x60, -R204 ;  /* 0x00000060cd037810 */ /* 0x003fe40007ffe8cc */
[----:B--2---:R-:W-:-:S03]  /*14c0*/  ISETP.NE.AND P0, PT, R0, 0x1, PT ;  /* 0x000000010000780c */ /* 0x004fc60003f05270 */
[----:B------:R-:W-:-:S10]  /*14d0*/  IMAD.U32 R0, RZ, RZ, UR4 ;  /* 0x00000004ff007e24 */ /* 0x000fd4000f8e00ff */
[----:B------:R-:W0:Y:S01]  /*14e0*/  @P0 LDC R2, c[0x0][0x44c] ;  /* 0x00011300ff020b82 */ /* 0x000e220000000800 */
[----:B------:R-:W-:-:S07]  /*14f0*/  @P0 LOP3.LUT R16, R16, 0x10, RZ, 0xfc, !PT ;  /* 0x0000001010100812 */ /* 0x000fce00078efcff */
[----:B------:R-:W1:Y:S01]  /*1500*/  @P0 LDC R5, c[0x0][0x450] ;  /* 0x00011400ff050b82 */ /* 0x000e620000000800 */
[----:B0-----:R-:W-:Y:S01]  /*1510*/  @P0 IMAD.HI.U32 R2, R2, UR4, RZ ;  /* 0x0000000402020c27 */ /* 0x001fe2000f8e00ff */
[----:B------:R-:W-:-:S04]  /*1520*/  UMOV UR4, URZ ;  /* 0x0000003f00047c82 */ /* 0x000fc80008000000 */
[----:B-1----:R-:W-:Y:S01]  /*1530*/  @P0 SHF.R.U32.HI R0, RZ, R5, R2 ;  /* 0x00000005ff000219 */ /* 0x002fe20000011602 */
[----:B------:R-:W-:-:S04]  /*1540*/  VIADD R2, R205, 0x5f ;  /* 0x0000005fcd027836 */ /* 0x000fc80000000000 */
[----:B------:R-:W-:Y:S01]  /*1550*/  IMAD.IADD R3, R3, 0x1, R0 ;  /* 0x0000000103037824 */ /* 0x000fe200078e0200 */
[----:B------:R-:W-:Y:S01]  /*1560*/  LOP3.LUT R0, R6, 0xff000000, RZ, 0xc0, !PT ;  /* 0xff00000006007812 */ /* 0x000fe200078ec0ff */
[----:B------:R-:W-:Y:S01]  /*1570*/  IMAD.HI R2, R2, 0x2aaaaaab, RZ ;  /* 0x2aaaaaab02027827 */ /* 0x000fe200078e02ff */
[----:B------:R-:W-:-:S03]  /*1580*/  LOP3.LUT R6, R6, 0xff0000, RZ, 0xc0, !PT ;  /* 0x00ff000006067812 */ /* 0x000fc600078ec0ff */
[----:B------:R-:W-:Y:S01]  /*1590*/  IMAD.HI R4, R3, 0x2aaaaaab, RZ ;  /* 0x2aaaaaab03047827 */ /* 0x000fe200078e02ff */
[----:B------:R-:W-:Y:S02]  /*15a0*/  SHF.R.U32.HI R3, RZ, 0x8, R0 ;  /* 0x00000008ff037819 */ /* 0x000fe40000011600 */
[----:B------:R-:W-:Y:S02]  /*15b0*/  SHF.R.U32.HI R5, RZ, 0x1f, R2 ;  /* 0x0000001fff057819 */ /* 0x000fe40000011602 */
[----:B------:R-:W-:Y:S02]  /*15c0*/  LEA.HI R3, R6, R3, RZ, 0x10 ;  /* 0x0000000306037211 */ /* 0x000fe400078f80ff */
[----:B------:R-:W-:Y:S02]  /*15d0*/  SHF.R.U32.HI R7, RZ, 0x1f, R4 ;  /* 0x0000001fff077819 */ /* 0x000fe40000011604 */
[----:B------:R-:W-:Y:S02]  /*15e0*/  LOP3.LUT R8, R3, 0xff, RZ, 0xc0, !PT ;  /* 0x000000ff03087812 */ /* 0x000fe400078ec0ff */
[----:B------:R-:W-:-:S02]  /*15f0*/  LEA.HI.SX32 R5, R2, R5, 0x1c ;  /* 0x0000000502057211 */ /* 0x000fc400078fe2ff */
[----:B------:R-:W-:Y:S01]  /*1600*/  LEA.HI.SX32 R4, R4, R7, 0x1c ;  /* 0x0000000704047211 */ /* 0x000fe200078fe2ff */
[----:B------:R0:W-:Y:S01]  /*1610*/  STL [R1+0x20], R8 ;  /* 0x0000200801007387 */ /* 0x0001e20000100800 */
[----:B------:R-:W-:Y:S02]  /*1620*/  R2UR UR8, R8 ;  /* 0x00000000080872ca */ /* 0x000fe400000e0000 */
[----:B------:R-:W-:Y:S02]  /*1630*/  VIMNMX R4, R5, R4, PT ;  /* 0x0000000405047248 */ /* 0x000fe40003fe0100 */
[----:B------:R-:W-:Y:S02]  /*1640*/  SHF.R.U32.HI R214, RZ, 0x10, R3 ;  /* 0x00000010ffd67819 */ /* 0x000fe40000011603 */
[----:B------:R-:W-:-:S13]  /*1650*/  ISETP.GE.AND P0, PT, R4, 0x1, PT ;  /* 0x000000010400780c */ /* 0x000fda0003f06270 */
[----:B0-----:R-:W-:Y:S05]  /*1660*/  @!P0 BRA `(.L_x_14789) ;  /* 0x0000000000908947 */ /* 0x001fea0003800000 */
[----:B------:R-:W0:Y:S01]  /*1670*/  LDC R3, c[0x0][0xae8] ;  /* 0x0002ba00ff037b82 */ /* 0x000e220000000800 */
[----:B------:R-:W-:Y:S01]  /*1680*/  ISETP.NE.AND P0, PT, R214, RZ, PT ;  /* 0x000000ffd600720c */ /* 0x000fe20003f05270 */
[----:B------:R-:W-:-:S03]  /*1690*/  UMOV UR4, URZ ;  /* 0x0000003f00047c82 */ /* 0x000fc60008000000 */
[----:B0-----:R-:W-:-:S04]  /*16a0*/  SEL R5, R214, R3, P0 ;  /* 0x00000003d6057207 */ /* 0x001fc80000000000 */
[-C--:B------:R-:W-:Y:S02]  /*16b0*/  IABS R0, R5.reuse ;  /* 0x0000000500007213 */ /* 0x080fe40000000000 */
[----:B------:R-:W-:Y:S02]  /*16c0*/  IABS R7, R5 ;  /* 0x0000000500077213 */ /* 0x000fe40000000000 */
[----:B------:R-:W-:Y:S02]  /*16d0*/  R2UR UR9, R0 ;  /* 0x00000000000972ca */ /* 0x000fe400000e0000 */
[----:B------:R-:W-:-:S04]  /*16e0*/  IADD3 R0, R5, -0x1, R4 ;  /* 0xffffffff05007810 */ /* 0x000fc80007ffe004 */
[----:B------:R-:W-:Y:S02]  /*16f0*/  IABS R6, R0 ;  /* 0x0000000000067213 */ /* 0x000fe40000000000 */
[----:B------:R-:W-:Y:S02]  /*1700*/  LOP3.LUT R0, R0, R5, RZ, 0x3c, !PT ;  /* 0x0000000500007212 */ /* 0x000fe400078e3cff */
        /* <DEDUP_REMOVED lines=13> */
[----:B------:R-:W-:Y:S02]  /*17e0*/  R2UR UR6, R0 ;  /* 0x00000000000672ca */ /* 0x000fe400000e0000 */
[----:B------:R-:W-:Y:S01]  /*17f0*/  R2UR UR7, R5 ;  /* 0x00000000050772ca */ /* 0x000fe200000e0000 */
[----:B------:R-:W-:-:S11]  /*1800*/  UISETP.GT.U32.AND UP1, UPT, UR9, UR4, UPT ;  /* 0x000000040900728c */ /* 0x000fd6000bf24070 */
[----:B------:R-:W-:Y:S02]  /*1810*/  @!UP1 UIADD3 UR4, UR4, -UR9, URZ ;  /* 0x8000000904049290 */ /* 0x000fe4000fffe03f */
[----:B------:R-:W-:Y:S02]  /*1820*/  @!UP1 UIADD3 UR5, UR5, 0x1, URZ ;  /* 0x0000000105059890 */ /* 0x000fe4000fffe03f */
[----:B------:R-:W-:Y:S02]  /*1830*/  UISETP.GE.U32.AND UP0, UPT, UR4, UR9, UPT ;  /* 0x000000090400728c */ /* 0x000fe4000bf06070 */
[----:B------:R-:W-:Y:S01]  /*1840*/  UISETP.GE.AND UP1, UPT, UR6, URZ, UPT ;  /* 0x0000003f0600728c */ /* 0x000fe2000bf26270 */
[----:B------:R-:W-:-:S08]  /*1850*/  R2UR UR6, R5 ;  /* 0x00000000050672ca */ /* 0x000fd000000e0000 */
[----:B------:R-:W-:Y:S02]  /*1860*/  @UP0 UIADD3 UR5, UR5, 0x1, URZ ;  /* 0x0000000105050890 */ /* 0x000fe4000fffe03f */
[----:B------:R-:W-:-:S05]  /*1870*/  UISETP.NE.AND UP0, UPT, UR7, URZ, UPT ;  /* 0x0000003f0700728c */ /* 0x000fca000bf05270 */
[----:B------:R-:W-:Y:S02]  /*1880*/  UMOV UR4, UR5 ;  /* 0x0000000500047c82 */ /* 0x000fe40008000000 */
[----:B------:R-:W-:-:S04]  /*1890*/  @!UP1 UIADD3 UR4, -UR4, URZ, URZ ;  /* 0x0000003f04049290 */ /* 0x000fc8000fffe13f */
[----:B------:R-:W-:-:S12]  /*18a0*/  @!UP0 ULOP3.LUT UR4, URZ, UR6, URZ, 0x33, !UPT ;  /* 0x000000063f048292 */ /* 0x000fd8000f8e333f */
.L_x_14789:
[----:B------:R-:W-:Y:S02]  /*18b0*/  UIMAD UR5, UR8, UR4, URZ ;  /* 0x00000004080572a4 */ /* 0x000fe4000f8e023f */
[----:B------:R-:W-:Y:S01]  /*18c0*/  IMAD.U32 R3, RZ, RZ, UR4 ;  /* 0x00000004ff037e24 */ /* 0x000fe2000f8e00ff */
[----:B------:R-:W-:Y:S01]  /*18d0*/  PLOP3.LUT P0, PT, PT, PT, PT, 0x80, 0x0 ;  /* 0x000000000000781c */ /* 0x000fe20003f0f070 */
[----:B------:R-:W-:Y:S01]  /*18e0*/  IMAD.MOV.U32 R0, RZ, RZ, RZ ;  /* 0x000000ffff007224 */ /* 0x000fe200078e00ff */
        /* <DEDUP_REMOVED lines=94> */
[----:B------:R-:W-:Y:S02]  /*1ed0*/  IMAD.U32 R23, RZ, RZ, UR5 ;  /* 0x00000005ff177e24 */ /* 0x000fe4000f8e00ff */
        /* <DEDUP_REMOVED lines=18> */
.L_x_14791:
[----:B------:R-:W2:Y:S01]  /*2000*/  LDL R2, [R1+0x24] ;  /* 0x0000240001027983 */ /* 0x000ea20000100800 */
[----:B------:R-:W-:Y:S01]  /*2010*/  MOV R0, 0x400 ;  /* 0x0000040000007802 */ /* 0x000fe20000000f00 */
[----:B------:R-:W0:Y:S01]  /*2020*/  S2R R3, SR_CgaCtaId ;  /* 0x0000000000037919 */ /* 0x000e220000008800 */
[----:B------:R-:W1:Y:S02]  /*2030*/  S2R R18, SR_TID.X ;  /* 0x0000000000127919 */ /* 0x000e640000002100 */
[----:B0-----:R-:W-:Y:S02]  /*2040*/  LEA R3, R3, R0, 0x18 ;  /* 0x0000000003037211 */ /* 0x001fe400078ec0ff */
[----:B-1----:R-:W-:-:S05]  /*2050*/  SHF.R.U32.HI R18, RZ, 0x7, R18 ;  /* 0x00000007ff127819 */ /* 0x002fca0000011612 */
[----:B------:R-:W-:Y:S01]  /*2060*/  VIADD R72, R18, 0x8 ;  /* 0x0000000812487836 */ /* 0x000fe20000000000 */
[----:B--2---:R-:W-:-:S13]  /*2070*/  R2UR UR5, R2 ;  /* 0x00000000020572ca */ /* 0x004fda00000e0000 */
[----:B------:R-:W-:-:S04]  /*2080*/  ULEA.HI UR4, UR5, UR5, URZ, 0x1 ;  /* 0x0000000505047291 */ /* 0x000fc8000f8f083f */
[----:B------:R-:W-:-:S04]  /*2090*/  ULOP3.LUT UR4, UR4, 0xfffffffe, URZ, 0xc0, !UPT ;  /* 0xfffffffe04047892 */ /* 0x000fc8000f8ec03f */
[----:B------:R-:W-:-:S06]  /*20a0*/  UIADD3 UR4, UR5, -UR4, URZ ;  /* 0x8000000405047290 */ /* 0x000fcc000fffe03f */
[----:B------:R-:W-:-:S05]  /*20b0*/  IMAD.U32 R2, RZ, RZ, UR4 ;  /* 0x00000004ff027e24 */ /* 0x000fca000f8e00ff */
[----:B------:R-:W-:-:S04]  /*20c0*/  SHF.L.U32 R0, R2, 0x1f, RZ ;  /* 0x0000001f02007819 */ /* 0x000fc800000006ff */
[----:B------:R-:W0:Y:S02]  /*20d0*/  SYNCS.PHASECHK.TRANS64.TRYWAIT P0, [R3+URZ+0x32400], R0 ;  /* 0x03240000030075a7 */ /* 0x000e24000800017f */
[----:B0-----:R-:W-:Y:S05]  /*20e0*/  @!P0 BRA `(.L_x_14792) ;  /* 0x0000013400ac8947 */ /* 0x001fea0003800000 */
.L_x_14943:
[----:B------:R-:W2:Y:S01]  /*20f0*/  LDL R2, [R1+0x34] ;  /* 0x0000340001027983 */ /* 0x000ea20000100800 */
[----:B------:R-:W-:Y:S05]  /*2100*/  WARPSYNC.ALL ;  /* 0x0000000000007948 */ /* 0x000fea0003800000 */
[----:B------:R1:W-:Y:S01]  /*2110*/  BAR.SYNC.DEFER_BLOCKING R72, 0x100 ;  /* 0x000400480000751d */ /* 0x0003e20000010000 */
[----:B--2---:R-:W-:-:S13]  /*2120*/  R2UR UR4, R2 ;  /* 0x00000000020472ca */ /* 0x004fda00000e0000 */
[----:B------:R-:W-:-:S05]  /*2130*/  IMAD.U32 R2, RZ, RZ, UR4 ;  /* 0x00000004ff027e24 */ /* 0x000fca000f8e00ff */
[----:B------:R-:W-:-:S13]  /*2140*/  ISETP.NE.AND P0, PT, R2, 0x3, PT ;  /* 0x000000030200780c */ /* 0x000fda0003f05270 */
[----:B-1----:R-:W-:Y:S05]  /*2150*/  @!P0 BRA `(.L_x_14793) ;  /* 0x0000000000048947 */ /* 0x002fea0003800000 */
[----:B------:R-:W-:Y:S01]  /*2160*/  BPT.TRAP 0x1 ;  /* 0x000000040000795c */ /* 0x000fe20000300000 */
.L_x_14793:
[----:B------:R-:W-:Y:S01]  /*2170*/  R2UR UR6, R3 ;  /* 0x00000000030672ca */ /* 0x000fe200000e0000 */
[----:B------:R-:W-:-:S05]  /*2180*/  IMAD.U32 R2, RZ, RZ, UR39 ;  /* 0x00000027ff027e24 */ /* 0x000fca000f8e00ff */
[----:B------:R-:W-:-:S07]  /*2190*/  SHF.L.U32 R2, R2, 0x1f, RZ ;  /* 0x0000001f02027819 */ /* 0x000fce00000006ff */
[----:B------:R-:W-:-:S09]  /*21a0*/  ULEA UR6, UR38, UR6, 0x3 ;  /* 0x0000000626067291 */ /* 0x000fd2000f8e183f */
[----:B------:R1:W2:Y:S01]  /*21b0*/  SYNCS.PHASECHK.TRANS64.TRYWAIT P1, [UR6+0x32430], R2 ;  /* 0x03243002ff0075a7 */ /* 0x0002a20008020146 */
[----:B------:R-:W-:Y:S05]  /*21c0*/  @!P0 BRA `(.L_x_14794) ;  /* 0x0000000000048947 */ /* 0x000fea0003800000 */
[----:B------:R-:W-:Y:S01]  /*21d0*/  BPT.TRAP 0x1 ;  /* 0x000000040000795c */ /* 0x000fe20000300000 */
.L_x_14794:
[----:B--2---:R-:W-:Y:S05]  /*21e0*/  @P1 BRA `(.L_x_14795) ;  /* 0x0000000000081947 */ /* 0x004fea0003800000 */
[----:B------:R-:W2:Y:S02]  /*21f0*/  SYNCS.PHASECHK.TRANS64.TRYWAIT P1, [UR6+0x32430], R2 ;  /* 0x03243002ff0075a7 */ /* 0x000ea40008020146 */
[----:B--2---:R-:W-:Y:S05]  /*2200*/  @!P1 BRA `(.L_x_14796) ;  /* 0x0000013400789947 */ /* 0x004fea0003800000 */
.L_x_14795:
[----:B------:R-:W-:Y:S01]  /*2210*/  R2UR UR4, R3 ;  /* 0x00000000030472ca */ /* 0x000fe200000e0000 */
[----:B------:R-:W-:Y:S01]  /*2220*/  WARPGROUP.ARRIVE ;  /* 0x00000000000079c5 */ /* 0x000fe20000000000 */
[----:B------:R-:W-:Y:S01]  /*2230*/  UMOV UR8, UR41 ;  /* 0x0000002900087c82 */ /* 0x000fe20008000000 */
[----:B------:R-:W-:Y:S01]  /*2240*/  UMOV UR9, 0x40000040 ;  /* 0x4000004000097882 */ /* 0x000fe20000000000 */
[----:B------:R-:W-:Y:S01]  /*2250*/  UMOV UR11, 0x40000040 ;  /* 0x40000040000b7882 */ /* 0x000fe20000000000 */
[----:B------:R-:W-:-:S08]  /*2260*/  UIADD3 UR5, UR41, 0x2, URZ ;  /* 0x0000000229057890 */ /* 0x000fd0000fffe03f */
        /* <DEDUP_REMOVED lines=40> */
[----:B------:R-:W3:Y:S02]  /*24f0*/  SYNCS.PHASECHK.TRANS64.TRYWAIT P1, [R3+URZ+0x32410], R0 ;  /* 0x03241000030075a7 */ /* 0x000ee4000802017f */
[----:B---3--:R-:W-:Y:S05]  /*2500*/  @!P1 BRA `(.L_x_14797) ;  /* 0x0000013000d09947 */ /* 0x008fea0003800000 */
.L_x_14944:
[----:B------:R-:W-:Y:S05]  /*2510*/  @!P0 BRA `(.L_x_14798) ;  /* 0x0000000000048947 */ /* 0x000fea0003800000 */
[----:B------:R-:W-:Y:S01]  /*2520*/  BPT.TRAP 0x1 ;  /* 0x000000040000795c */ /* 0x000fe20000300000 */
.L_x_14798:
[----:B------:R4:W0:Y:S01]  /*2530*/  SYNCS.PHASECHK.TRANS64.TRYWAIT P1, [UR6+0x32450], R2 ;  /* 0x03245002ff0075a7 */ /* 0x0008220008020146 */
[----:B------:R-:W-:Y:S05]  /*2540*/  @!P0 BRA `(.L_x_14799) ;  /* 0x0000000000048947 */ /* 0x000fea0003800000 */
[----:B------:R-:W-:Y:S01]  /*2550*/  BPT.TRAP 0x1 ;  /* 0x000000040000795c */ /* 0x000fe20000300000 */
.L_x_14799:
[----:B0-----:R-:W-:Y:S05]  /*2560*/  @P1 BRA `(.L_x_14800) ;  /* 0x0000000000081947 */ /* 0x001fea0003800000 */
[----:B------:R-:W0:Y:S02]  /*2570*/  SYNCS.PHASECHK.TRANS64.TRYWAIT P1, [UR6+0x32450], R2 ;  /* 0x03245002ff0075a7 */ /* 0x000e240008020146 */
[----:B0-----:R-:W-:Y:S05]  /*2580*/  @!P1 BRA `(.L_x_14801) ;  /* 0x0000013000c49947 */ /* 0x001fea0003800000 */
.L_x_14800:
[----:B------:R-:W-:Y:S01]  /*2590*/  R2UR UR4, R3 ;  /* 0x00000000030472ca */ /* 0x000fe200000e0000 */
[----:B------:R-:W-:Y:S01]  /*25a0*/  WARPGROUP.ARRIVE ;  /* 0x00000000000079c5 */ /* 0x000fe20000000000 */
[----:B------:R-:W-:Y:S01]  /*25b0*/  UMOV UR9, 0x40000040 ;  /* 0x4000004000097882 */ /* 0x000fe20000000000 */
[----:B------:R-:W-:Y:S01]  /*25c0*/  UMOV UR11, 0x40000040 ;  /* 0x40000040000b7882 */ /* 0x000fe20000000000 */
[----:B------:R-:W-:Y:S01]  /*25d0*/  IMAD.U32 R13, RZ, RZ, UR9 ;  /* 0x00000009ff0d7e24 */ /* 0x000fe2000f8e00ff */
[----:B------:R-:W-:Y:S01]  /*25e0*/  UMOV UR13, 0x40000040 ;  /* 0x40000040000d7882 */ /* 0x000fe20000000000 */
        /* <DEDUP_REMOVED lines=8> */
[----:B---3--:R-:W3:Y:S01]  /*2670*/  S2R R0, SR_TID.X ;  /* 0x0000000000007919 */ /* 0x008ee20000002100 */
[----:B------:R-:W-:Y:S01]  /*2680*/  UMOV UR23, 0x40000040 ;  /* 0x4000004000177882 */ /* 0x000fe20000000000 */
[----:B------:R-:W-:Y:S01]  /*2690*/  UMOV UR25, 0x40000040 ;  /* 0x4000004000197882 */ /* 0x000fe20000000000 */
[----:B------:R-:W-:Y:S01]  /*26a0*/  USHF.R.U32.HI UR4, URZ, 0x4, UR4 ;  /* 0x000000043f047899 */ /* 0x000fe20008011604 */
[----:B------:R-:W-:Y:S01]  /*26b0*/  UMOV UR27, 0x40000040 ;  /* 0x40000040001b7882 */ /* 0x000fe20000000000 */
[----:B------:R-:W-:-:S02]  /*26c0*/  UMOV UR29, 0x40000040 ;  /* 0x40000040001d7882 */ /* 0x000fc40000000000 */
[----:B------:R-:W-:Y:S02]  /*26d0*/  ULOP3.LUT UR7, UR4, 0x3fff, URZ, 0xc0, !UPT ;  /* 0x00003fff04077892 */ /* 0x000fe4000f8ec03f */
[----:B------:R-:W-:Y:S02]  /*26e0*/  ULOP3.LUT UR4, UR40, 0x10000, URZ, 0xfc, !UPT ;  /* 0x0001000028047892 */ /* 0x000fe4000f8efc3f */
[----:B------:R-:W-:Y:S02]  /*26f0*/  ULOP3.LUT UR60, UR7, 0x10000, URZ, 0xfc, !UPT ;  /* 0x00010000073c7892 */ /* 0x000fe4000f8efc3f */
[----:B------:R-:W-:Y:S02]  /*2700*/  UIADD3 UR52, UR4, 0x402, URZ ;  /* 0x0000040204347890 */ /* 0x000fe4000fffe03f */
[----:B------:R-:W-:Y:S01]  /*2710*/  UIMAD UR5, UR38, 0xc00, UR60 ;  /* 0x00000c00260578a4 */ /* 0x000fe2000f8e023c */
[----:B------:R-:W-:Y:S01]  /*2720*/  UMOV UR8, UR4 ;  /* 0x0000000400087c82 */ /* 0x000fe20008000000 */
[----:B------:R-:W-:Y:S01]  /*2730*/  UIADD3 UR16, UR4, 0x800, URZ ;  /* 0x0000080004107890 */ /* 0x000fe2000fffe03f */
[----:B------:R-:W-:Y:S01]  /*2740*/  IMAD.U32 R12, RZ, RZ, UR8 ;  /* 0x00000008ff0c7e24 */ /* 0x000fe2000f8e00ff */
[----:B------:R-:W-:-:S03]  /*2750*/  UIADD3 UR54, UR5, 0x302, URZ ;  /* 0x0000030205367890 */ /* 0x000fc6000fffe03f */
[----:B------:R-:W-:Y:S01]  /*2760*/  UMOV UR10, UR5 ;  /* 0x00000005000a7c82 */ /* 0x000fe20008000000 */
[----:B------:R-:W-:Y:S01]  /*2770*/  UIADD3 UR18, UR5, 0x600, URZ ;  /* 0x0000060005127890 */ /* 0x000fe2000fffe03f */
[----:B------:R-:W-:Y:S01]  /*2780*/  HGMMA.64x96x16.F32 R24, gdesc[UR8], R24, gsb0 ;  /* 0x01600000081879f0 */ /* 0x000fe20008000818 */
[----:B------:R-:W-:Y:S02]  /*2790*/  UIADD3 UR8, UR4, 0x2, URZ ;  /* 0x0000000204087890 */ /* 0x000fe4000fffe03f */
[----:B------:R-:W-:Y:S02]  /*27a0*/  UIADD3 UR9, UR5, 0x2, URZ ;  /* 0x0000000205097890 */ /* 0x000fe4000fffe03f */
[----:B------:R-:W-:Y:S01]  /*27b0*/  UIADD3 UR10, UR5, 0x304, URZ ;  /* 0x00000304050a7890 */ /* 0x000fe2000fffe03f */
[----:B------:R-:W-:Y:S02]  /*27c0*/  UMOV UR11, 0x40000040 ;  /* 0x40000040000b7882 */ /* 0x000fe40000000000 */
[----:B------:R-:W-:Y:S01]  /*27d0*/  UMOV UR12, UR8 ;  /* 0x00000008000c7c82 */ /* 0x000fe20008000000 */
[----:B------:R-:W-:Y:S01]  /*27e0*/  UIADD3 UR8, UR4, 0x4, URZ ;  /* 0x0000000404087890 */ /* 0x000fe2000fffe03f */
[----:B------:R-:W-:Y:S01]  /*27f0*/  IMAD.U32 R10, RZ, RZ, UR12 ;  /* 0x0000000cff0a7e24 */ /* 0x000fe2000f8e00ff */
[----:B------:R-:W-:Y:S01]  /*2800*/  UMOV UR14, UR9 ;  /* 0x00000009000e7c82 */ /* 0x000fe20008000000 */
[----:B------:R-:W-:Y:S01]  /*2810*/  UIADD3 UR9, UR5, 0x4, URZ ;  /* 0x0000000405097890 */ /* 0x000fe2000fffe03f */
[----:B---3--:R-:W-:Y:S01]  /*2820*/  SHF.R.U32.HI R0, RZ, 0x7, R0 ;  /* 0x00000007ff007819 */ /* 0x008fe20000011600 */
[----:B------:R-:W-:-:S02]  /*2830*/  UIADD3 UR20, UR4, 0x802, URZ ;  /* 0x0000080204147890 */ /* 0x000fc4000fffe03f */
[----:B------:R-:W-:Y:S01]  /*2840*/  UIADD3 UR22, UR5, 0x602, URZ ;  /* 0x0000060205167890 */ /* 0x000fe2000fffe03f */
[----:B------:R-:W-:Y:S01]  /*2850*/  IADD3 R0, -R0, 0xb, RZ ;  /* 0x0000000b00007810 */ /* 0x000fe20007ffe1ff */
[----:B------:R-:W-:Y:S02]  /*2860*/  UIADD3 UR24, UR4, 0x804, URZ ;  /* 0x0000080404187890 */ /* 0x000fe4000fffe03f */
[----:B------:R-:W-:Y:S02]  /*2870*/  UIADD3 UR26, UR5, 0x604, URZ ;  /* 0x00000604051a7890 */ /* 0x000fe4000fffe03f */
[----:B------:R-:W-:Y:S02]  /*2880*/  UIADD3 UR28, UR4, 0x806, URZ ;  /* 0x00000806041c7890 */ /* 0x000fe4000fffe03f */
[----:B------:R-:W-:Y:S01]  /*2890*/  UIADD3 UR30, UR5, 0x606, URZ ;  /* 0x00000606051e7890 */ /* 0x000fe2000fffe03f */
        /* <DEDUP_REMOVED lines=48> */
[----:B------:R-:W-:Y:S01]  /*2ba0*/  UMOV UR9, 0x40000040 ;  /* 0x4000004000097882 */ /* 0x000fe20000000000 */
[----:B0-2---:R-:W-:Y:S01]  /*2bb0*/  IMAD.U32 R5, RZ, RZ, UR13 ;  /* 0x0000000dff057e24 */ /* 0x005fe2000f8e00ff */
        /* <DEDUP_REMOVED lines=44> */
.L_x_14802:
[----:B-1--4-:R-:W1:Y:S01]  /*2e80*/  LDC R2, c[0x0][0x448] ;  /* 0x00011200ff027b82 */ /* 0x012e620000000800 */
[----:B------:R-:W-:Y:S01]  /*2e90*/  R2UR UR4, R206 ;  /* 0x00000000ce0472ca */ /* 0x000fe200000e0000 */
[----:B------:R-:W-:Y:S01]  /*2ea0*/  ULDC UR5, c[0x0][0xa80] ;  /* 0x0002a00000057ab9 */ /* 0x000fe20000000800 */
[----:B------:R-:W-:Y:S01]  /*2eb0*/  ULOP3.LUT UR7, UR7, 0x3000000, URZ, 0xfc, !UPT ;  /* 0x0300000007077892 */ /* 0x000fe2000f8efc3f */
[----:B------:R-:W-:-:S04]  /*2ec0*/  UMOV UR11, 0x40000040 ;  /* 0x40000040000b7882 */ /* 0x000fc80000000000 */
[----:B------:R-:W2:Y:S01]  /*2ed0*/  S2UR UR10, SR_CgaCtaId ;  /* 0x00000000000a79c3 */ /* 0x000ea20000008800 */
[----:B-1----:R-:W-:-:S05]  /*2ee0*/  ISETP.NE.AND P6, PT, R2, 0x1, PT ;  /* 0x000000010200780c */ /* 0x002fca0003fc5270 */
[----:B------:R-:W-:Y:S01]  /*2ef0*/  VIADD R2, R210, UR4 ;  /* 0x00000004d2027c36 */ /* 0x000fe20008000000 */
[----:B------:R-:W-:-:S04]  /*2f00*/  UIADD3 UR4, UR6, 0x32440, URZ ;  /* 0x0003244006047890 */ /* 0x000fc8000fffe03f */
[----:B--2---:R-:W-:-:S03]  /*2f10*/  UPRMT UR4, UR10, 0x654, UR4 ;  /* 0x000006540a047896 */ /* 0x004fc60008000004 */
[----:B------:R-:W1:Y:S08]  /*2f20*/  @P6 LDC R3, c[0x0][0x44c] ;  /* 0x00011300ff036b82 */ /* 0x000e700000000800 */
[----:B------:R-:W2:Y:S01]  /*2f30*/  @P6 LDC R74, c[0x0][0x450] ;  /* 0x00011400ff4a6b82 */ /* 0x000ea20000000800 */
[----:B------:R-:W-:Y:S01]  /*2f40*/  SYNCS.ARRIVE.TRANS64.RED.A1T0 RZ, [UR4], RZ ;  /* 0x000000ffffff79a7 */ /* 0x000fe20008100404 */
[----:B------:R-:W-:-:S04]  /*2f50*/  UIMAD UR4, UR38, 0xc00, UR7 ;  /* 0x00000c00260478a4 */ /* 0x000fc8000f8e0207 */
[----:B------:R-:W-:Y:S01]  /*2f60*/  UIADD3 UR14, UR4, 0x80, URZ ;  /* 0x00000080040e7890 */ /* 0x000fe2000fffe03f */
[----:B-1----:R-:W-:Y:S02]  /*2f70*/  @P6 IMAD.HI.U32 R3, R2, R3, RZ ;  /* 0x0000000302036227 */ /* 0x002fe400078e00ff */
[----:B------:R-:W-:-:S03]  /*2f80*/  UMOV UR10, UR4 ;  /* 0x00000004000a7c82 */ /* 0x000fc60008000000 */
[----:B--2---:R-:W-:Y:S01]  /*2f90*/  @P6 SHF.R.U32.HI R2, RZ, R74, R3 ;  /* 0x0000004aff026219 */ /* 0x004fe20000011603 */
[----:B------:R-:W-:-:S04]  /*2fa0*/  IMAD R74, R208, -0x60, R205 ;  /* 0xffffffa0d04a7824 */ /* 0x000fc800078e02cd */
[----:B------:R-:W1:Y:S01]  /*2fb0*/  SHFL.IDX PT, R75, R2, RZ, 0x1c1f ;  /* 0x001c1fff024b7589 */ /* 0x000e6200000e0000 */
[C-C-:B------:R-:W-:Y:S02]  /*2fc0*/  IADD3 R3, -R17.reuse, 0x61, R74.reuse ;  /* 0x0000006111037810 */ /* 0x140fe40007ffe14a */
[----:B------:R-:W-:Y:S01]  /*2fd0*/  IADD3 R73, -R17, 0x60, R74 ;  /* 0x0000006011497810 */ /* 0x000fe20007ffe14a */
[----:B------:R2:W3:Y:S02]  /*2fe0*/  SHFL.IDX PT, R76, R2, 0x1, 0x1c1f ;  /* 0x003c1f00024c7f89 */ /* 0x0004e400000e0000 */
[----:B------:R-:W-:-:S05]  /*2ff0*/  IMAD.IADD R74, R3, 0x1, -R204 ;  /* 0x00000001034a7824 */ /* 0x000fca00078e0acc */
[----:B-1----:R-:W-:Y:S01]  /*3000*/  VIADDMNMX R75, R75, R74, R73, PT ;  /* 0x0000004a4b4b7246 */ /* 0x002fe20003800149 */
[----:B------:R1:W-:Y:S03]  /*3010*/  BAR.SYNC.DEFER_BLOCKING R72, 0x100 ;  /* 0x000400480000751d */ /* 0x0003e60000010000 */
[C---:B------:R-:W-:Y:S02]  /*3020*/  ISETP.GT.AND P3, PT, R75.reuse, RZ, PT ;  /* 0x000000ff4b00720c */ /* 0x040fe40003f64270 */
[C---:B------:R-:W-:Y:S02]  /*3030*/  ISETP.GT.AND P4, PT, R75.reuse, 0x1, PT ;  /* 0x000000014b00780c */ /* 0x040fe40003f84270 */
[----:B------:R-:W-:Y:S02]  /*3040*/  ISETP.GT.AND P5, PT, R75, 0x8, PT ;  /* 0x000000084b00780c */ /* 0x000fe40003fa4270 */
[----:B------:R-:W-:-:S02]  /*3050*/  FSEL R24, R24, -INF , P3 ;  /* 0xff80000018187808 */ /* 0x000fc40001800000 */
[----:B------:R-:W-:Y:S02]  /*3060*/  FSEL R25, R25, -INF , P4 ;  /* 0xff80000019197808 */ /* 0x000fe40002000000 */
[C---:B------:R-:W-:Y:S02]  /*3070*/  ISETP.GT.AND P1, PT, R75.reuse, 0x9, PT ;  /* 0x000000094b00780c */ /* 0x040fe40003f24270 */
[----:B------:R-:W-:Y:S02]  /*3080*/  FSEL R28, R28, -INF , P5 ;  /* 0xff8000001c1c7808 */ /* 0x000fe40002800000 */
[----:B------:R-:W-:Y:S02]  /*3090*/  FMNMX.FTZ R3, R24, R25, !PT ;  /* 0x0000001918037209 */ /* 0x000fe40007810000 */
[----:B------:R-:W-:Y:S02]  /*30a0*/  ISETP.GT.AND P2, PT, R75, 0x10, PT ;  /* 0x000000104b00780c */ /* 0x000fe40003f44270 */
[----:B------:R-:W-:-:S02]  /*30b0*/  FSEL R29, R29, -INF , P1 ;  /* 0xff8000001d1d7808 */ /* 0x000fc40000800000 */
[----:B--2---:R-:W-:Y:S02]  /*30c0*/  FMNMX.FTZ R2, R28, R3, !PT ;  /* 0x000000031c027209 */ /* 0x004fe40007810000 */
[----:B------:R-:W-:Y:S02]  /*30d0*/  ISETP.GT.AND P3, PT, R75, 0x11, PT ;  /* 0x000000114b00780c */ /* 0x000fe40003f64270 */
        /* <DEDUP_REMOVED lines=23> */
[C---:B------:R-:W-:Y:S02]  /*3250*/  ISETP.GT.AND P1, PT, R75.reuse, 0x31, PT ;  /* 0x000000314b00780c */ /* 0x040fe40003f24270 */
[C---:B------:R-:W-:Y:S02]  /*3260*/  ISETP.GT.AND P2, PT, R75.reuse, 0x38, PT ;  /* 0x000000384b00780c */ /* 0x040fe40003f44270 */
[----:B------:R-:W-:Y:S02]  /*3270*/  ISETP.GT.AND P3, PT, R75, 0x39, PT ;  /* 0x000000394b00780c */ /* 0x000fe40003f64270 */
[----:B------:R-:W-:Y:S02]  /*3280*/  FSEL R48, R48, -INF , P5 ;  /* 0xff80000030307808 */ /* 0x000fe40002800000 */
[----:B------:R-:W-:-:S02]  /*3290*/  FMNMX.FTZ R3, R45, R2, !PT ;  /* 0x000000022d037209 */ /* 0x000fc40007810000 */
[----:B------:R-:W-:Y:S02]  /*32a0*/  ISETP.GT.AND P4, PT, R75, 0x40, PT ;  /* 0x000000404b00780c */ /* 0x000fe40003f84270 */
[----:B------:R-:W-:Y:S02]  /*32b0*/  FSEL R49, R49, -INF , P1 ;  /* 0xff80000031317808 */ /* 0x000fe40000800000 */
[----:B------:R-:W-:Y:S02]  /*32c0*/  FSEL R52, R52, -INF , P2 ;  /* 0xff80000034347808 */ /* 0x000fe40001000000 */
[----:B------:R-:W-:Y:S02]  /*32d0*/  FSEL R53, R53, -INF , P3 ;  /* 0xff80000035357808 */ /* 0x000fe40001800000 */
[----:B------:R-:W-:Y:S02]  /*32e0*/  FMNMX.FTZ R2, R48, R3, !PT ;  /* 0x0000000330027209 */ /* 0x000fe40007810000 */
[----:B------:R-:W-:-:S02]  /*32f0*/  ISETP.GT.AND P2, PT, R75, 0x49, PT ;  /* 0x000000494b00780c */ /* 0x000fc40003f44270 */
[C---:B------:R-:W-:Y:S02]  /*3300*/  ISETP.GT.AND P3, PT, R75.reuse, 0x50, PT ;  /* 0x000000504b00780c */ /* 0x040fe40003f64270 */
[----:B---3--:R-:W-:Y:S02]  /*3310*/  VIADDMNMX R73, R76, R74, R73, PT ;  /* 0x0000004a4c497246 */ /* 0x008fe40003800149 */
[----:B------:R-:W-:Y:S02]  /*3320*/  ISETP.GT.AND P5, PT, R75, 0x41, PT ;  /* 0x000000414b00780c */ /* 0x000fe40003fa4270 */
[----:B------:R-:W-:Y:S02]  /*3330*/  FSEL R56, R56, -INF , P4 ;  /* 0xff80000038387808 */ /* 0x000fe40002000000 */
[----:B------:R-:W-:Y:S02]  /*3340*/  FMNMX.FTZ R3, R49, R2, !PT ;  /* 0x0000000231037209 */ /* 0x000fe40007810000 */
[----:B------:R-:W-:-:S02]  /*3350*/  ISETP.GT.AND P4, PT, R75, 0x51, PT ;  /* 0x000000514b00780c */ /* 0x000fc40003f84270 */
[----:B------:R-:W-:Y:S02]  /*3360*/  FSEL R61, R61, -INF , P2 ;  /* 0xff8000003d3d7808 */ /* 0x000fe40001000000 */
[----:B------:R-:W-:Y:S02]  /*3370*/  FSEL R64, R64, -INF , P3 ;  /* 0xff80000040407808 */ /* 0x000fe40001800000 */
[C---:B------:R-:W-:Y:S02]  /*3380*/  ISETP.GT.AND P2, PT, R73.reuse, RZ, PT ;  /* 0x000000ff4900720c */ /* 0x040fe40003f44270 */
[----:B------:R-:W-:Y:S02]  /*3390*/  ISETP.GT.AND P3, PT, R73, 0x1, PT ;  /* 0x000000014900780c */ /* 0x000fe40003f64270 */
[----:B------:R-:W-:Y:S02]  /*33a0*/  FSEL R57, R57, -INF , P5 ;  /* 0xff80000039397808 */ /* 0x000fe40002800000 */
[----:B------:R-:W-:-:S02]  /*33b0*/  FMNMX.FTZ R2, R52, R3, !PT ;  /* 0x0000000334027209 */ /* 0x000fc40007810000 */
[----:B------:R-:W-:Y:S02]  /*33c0*/  ISETP.GT.AND P5, PT, R75, 0x58, PT ;  /* 0x000000584b00780c */ /* 0x000fe40003fa4270 */
[----:B------:R-:W-:Y:S02]  /*33d0*/  FSEL R65, R65, -INF , P4 ;  /* 0xff80000041417808 */ /* 0x000fe40002000000 */
[----:B------:R-:W-:Y:S02]  /*33e0*/  ISETP.GT.AND P4, PT, R73, 0x8, PT ;  /* 0x000000084900780c */ /* 0x000fe40003f84270 */
[----:B------:R-:W-:Y:S02]  /*33f0*/  FSEL R26, R26, -INF , P2 ;  /* 0xff8000001a1a7808 */ /* 0x000fe40001000000 */
[----:B------:R-:W-:Y:S02]  /*3400*/  FSEL R74, R27, -INF , P3 ;  /* 0xff8000001b4a7808 */ /* 0x000fe40001800000 */
[----:B------:R-:W-:-:S02]  /*3410*/  FMNMX.FTZ R27, R53, R2, !PT ;  /* 0x00000002351b7209 */ /* 0x000fc40007810000 */
[----:B------:R-:W-:Y:S02]  /*3420*/  FSEL R68, R68, -INF , P5 ;  /* 0xff80000044447808 */ /* 0x000fe40002800000 */
[----:B------:R-:W-:Y:S02]  /*3430*/  ISETP.GT.AND P5, PT, R73, 0x9, PT ;  /* 0x000000094900780c */ /* 0x000fe40003fa4270 */
[----:B------:R-:W-:Y:S02]  /*3440*/  FSEL R30, R30, -INF , P4 ;  /* 0xff8000001e1e7808 */ /* 0x000fe40002000000 */
[----:B------:R-:W-:Y:S02]  /*3450*/  FMNMX.FTZ R3, R26, R74, !PT ;  /* 0x0000004a1a037209 */ /* 0x000fe40007810000 */
[----:B------:R-:W-:Y:S02]  /*3460*/  ISETP.GT.AND P1, PT, R75, 0x48, PT ;  /* 0x000000484b00780c */ /* 0x000fe40003f24270 */
        /* <DEDUP_REMOVED lines=15> */
[----:B------:R-:W-:Y:S02]  /*3560*/  FSEL R82, R38, -INF , P4 ;  /* 0xff80000026527808 */ /* 0x000fe40002000000 */
[----:B------:R-:W-:Y:S02]  /*3570*/  FMNMX.FTZ R3, R80, R3, !PT ;  /* 0x0000000350037209 */ /* 0x000fe40007810000 */
[----:B------:R-:W-:Y:S02]  /*3580*/  FMNMX.FTZ R2, R64, R27, !PT ;  /* 0x0000001b40027209 */ /* 0x000fe40007810000 */
[----:B------:R-:W-:-:S02]  /*3590*/  ISETP.GT.AND P3, PT, R73, 0x20, PT ;  /* 0x000000204900780c */ /* 0x000fc40003f64270 */
[----:B------:R-:W-:Y:S02]  /*35a0*/  FSEL R38, R39, -INF , P2 ;  /* 0xff80000027267808 */ /* 0x000fe40001000000 */
[----:B------:R-:W-:Y:S02]  /*35b0*/  FMNMX.FTZ R3, R82, R3, !PT ;  /* 0x0000000352037209 */ /* 0x000fe40007810000 */
[----:B------:R-:W-:Y:S02]  /*35c0*/  ISETP.GT.AND P1, PT, R75, 0x59, PT ;  /* 0x000000594b00780c */ /* 0x000fe40003f24270 */
        /* <DEDUP_REMOVED lines=9> */
[----:B------:R-:W-:Y:S02]  /*3660*/  FMNMX.FTZ R27, R69, R2, !PT ;  /* 0x00000002451b7209 */ /* 0x000fe40007810000 */
[C---:B------:R-:W-:Y:S02]  /*3670*/  ISETP.GT.AND P2, PT, R73.reuse, 0x29, PT ;  /* 0x000000294900780c */ /* 0x040fe40003f44270 */
[----:B------:R-:W-:Y:S01]  /*3680*/  FSEL R2, R46, -INF , P1 ;  /* 0xff8000002e027808 */ /* 0x000fe20000800000 */
[----:B------:R-:W2:Y:S01]  /*3690*/  SHFL.BFLY PT, R84, R27, 0x2, 0x1f ;  /* 0x0c401f001b547f89 */ /* 0x000ea200000e0000 */
        /* <DEDUP_REMOVED lines=19> */
[----:B--2---:R-:W-:Y:S02]  /*37d0*/  FMNMX.FTZ R84, R27, R84, !PT ;  /* 0x000000541b547209 */ /* 0x004fe40007810000 */
[----:B------:R-:W-:-:S02]  /*37e0*/  ISETP.GT.AND P1, PT, R73, 0x48, PT ;  /* 0x000000484900780c */ /* 0x000fc40003f24270 */
[----:B------:R-:W-:Y:S01]  /*37f0*/  FSEL R162, R59, -INF , P2 ;  /* 0xff8000003ba27808 */ /* 0x000fe20001000000 */
[----:B------:R-:W2:Y:S01]  /*3800*/  SHFL.BFLY PT, R207, R84, 0x1, 0x1f ;  /* 0x0c201f0054cf7f89 */ /* 0x000ea200000e0000 */
        /* <DEDUP_REMOVED lines=16> */
[----:B------:R-:W-:-:S02]  /*3910*/  FSEL R176, R71, -INF , P2 ;  /* 0xff80000047b07808 */ /* 0x000fc40001000000 */
[----:B------:R-:W-:Y:S02]  /*3920*/  FMNMX.FTZ R27, R174, R27, !PT ;  /* 0x0000001bae1b7209 */ /* 0x000fe40007810000 */
[----:B--2---:R-:W-:Y:S02]  /*3930*/  FMNMX.FTZ R207, R84, R207, !PT ;  /* 0x000000cf54cf7209 */ /* 0x004fe40007810000 */
[----:B------:R-:W-:Y:S02]  /*3940*/  FMNMX.FTZ R27, R176, R27, !PT ;  /* 0x0000001bb01b7209 */ /* 0x000fe40007810000 */
[C---:B------:R-:W-:Y:S01]  /*3950*/  FSETP.NEU.FTZ.AND P1, PT, R207.reuse, -INF , PT ;  /* 0xff800000cf00780b */ /* 0x040fe20003f3d000 */
[----:B------:R-:W-:Y:S02]  /*3960*/  FMUL.FTZ R31, R207, UR5 ;  /* 0x00000005cf1f7c20 */ /* 0x000fe40008410000 */
[----:B------:R-:W2:Y:S03]  /*3970*/  SHFL.BFLY PT, R46, R27, 0x2, 0x1f ;  /* 0x0c401f001b2e7f89 */ /* 0x000ea600000e0000 */
        /* <DEDUP_REMOVED lines=17> */
[----:B--2---:R-:W-:Y:S01]  /*3a90*/  FMNMX.FTZ R46, R27, R46, !PT ;  /* 0x0000002e1b2e7209 */ /* 0x004fe20007810000 */
[--C-:B------:R-:W-:Y:S01]  /*3aa0*/  FFMA.FTZ R181, R52, UR5, -R31.reuse ;  /* 0x0000000534b57c23 */ /* 0x100fe2000801081f */
[--C-:B------:R-:W-:Y:S01]  /*3ab0*/  FFMA.FTZ R182, R53, UR5, -R31.reuse ;  /* 0x0000000535b67c23 */ /* 0x100fe2000801081f */
[--C-:B------:R-:W-:Y:S01]  /*3ac0*/  FFMA.FTZ R177, R56, UR5, -R31.reuse ;  /* 0x0000000538b17c23 */ /* 0x100fe2000801081f */
[--C-:B------:R-:W-:Y:S01]  /*3ad0*/  FFMA.FTZ R178, R57, UR5, -R31.reuse ;  /* 0x0000000539b27c23 */ /* 0x100fe2000801081f */
[----:B------:R-:W2:Y:S01]  /*3ae0*/  SHFL.BFLY PT, R25, R46, 0x1, 0x1f ;  /* 0x0c201f002e197f89 */ /* 0x000ea200000e0000 */
[----:B------:R-:W-:Y:S01]  /*3af0*/  MUFU.EX2 R28, R28 ;  /* 0x0000001c001c7308 */ /* 0x000fe20000000800 */
[--C-:B------:R-:W-:Y:S01]  /*3b00*/  FFMA.FTZ R179, R60, UR5, -R31.reuse ;  /* 0x000000053cb37c23 */ /* 0x100fe2000801081f */
[--C-:B------:R-:W-:Y:S01]  /*3b10*/  FFMA.FTZ R180, R61, UR5, -R31.reuse ;  /* 0x000000053db47c23 */ /* 0x100fe2000801081f */
[--C-:B------:R-:W-:Y:S01]  /*3b20*/  FFMA.FTZ R168, R64, UR5, -R31.reuse ;  /* 0x0000000540a87c23 */ /* 0x100fe2000801081f */
[--C-:B------:R-:W-:Y:S01]  /*3b30*/  FFMA.FTZ R169, R65, UR5, -R31.reuse ;  /* 0x0000000541a97c23 */ /* 0x100fe2000801081f */
[--C-:B------:R-:W-:Y:S01]  /*3b40*/  FFMA.FTZ R170, R68, UR5, -R31.reuse ;  /* 0x0000000544aa7c23 */ /* 0x100fe2000801081f */
[----:B------:R-:W-:-:S02]  /*3b50*/  FFMA.FTZ R171, R69, UR5, -R31 ;  /* 0x0000000545ab7c23 */ /* 0x000fc4000801081f */
[----:B------:R-:W4:Y:S01]  /*3b60*/  MUFU.EX2 R29, R29 ;  /* 0x0000001d001d7308 */ /* 0x000f220000000800 */
[----:B---3--:R-:W-:-:S07]  /*3b70*/  F2FP.F16.F32.PACK_AB R200, R35, R24 ;  /* 0x0000001823c8723e */ /* 0x008fce00000000ff */
[----:B------:R-:W3:Y:S01]  /*3b80*/  MUFU.EX2 R32, R32 ;  /* 0x0000002000207308 */ /* 0x000ee20000000800 */
[----:B--2---:R-:W-:-:S07]  /*3b90*/  FMNMX.FTZ R160, R46, R25, !PT ;  /* 0x000000192ea07209 */ /* 0x004fce0007810000 */
[----:B------:R-:W2:Y:S01]  /*3ba0*/  MUFU.EX2 R33, R33 ;  /* 0x0000002100217308 */ /* 0x000ea20000000800 */
        /* <DEDUP_REMOVED lines=17> */
[----:B---3--:R-:W-:Y:S01]  /*3cc0*/  FADD.FTZ R46, R32, R27 ;  /* 0x0000001b202e7221 */ /* 0x008fe20000010000 */
[--C-:B------:R-:W-:Y:S01]  /*3cd0*/  FFMA.FTZ R42, R42, UR5, -R175.reuse ;  /* 0x000000052a2a7c23 */ /* 0x100fe200080108af */
[--C-:B------:R-:W-:Y:S01]  /*3ce0*/  FFMA.FTZ R78, R78, UR5, -R175.reuse ;  /* 0x000000054e4e7c23 */ /* 0x100fe200080108af */
[C---:B--2---:R-:W-:Y:S01]  /*3cf0*/  F2FP.F16.F32.PACK_AB R152, R33.reuse, R32 ;  /* 0x000000202198723e */ /* 0x044fe200000000ff */
[----:B------:R-:W2:Y:S01]  /*3d00*/  MUFU.EX2 R26, R26 ;  /* 0x0000001a001a7308 */ /* 0x000ea20000000800 */
[----:B------:R-:W-:Y:S01]  /*3d10*/  FADD.FTZ R27, R33, R46 ;  /* 0x0000002e211b7221 */ /* 0x000fe20000010000 */
[--C-:B------:R-:W-:Y:S01]  /*3d20*/  FFMA.FTZ R2, R2, UR5, -R175.reuse ;  /* 0x0000000502027c23 */ /* 0x100fe200080108af */
[--C-:B------:R-:W-:Y:S01]  /*3d30*/  FFMA.FTZ R166, R166, UR5, -R175.reuse ;  /* 0x00000005a6a67c23 */ /* 0x100fe200080108af */
[----:B------:R-:W-:Y:S01]  /*3d40*/  FFMA.FTZ R172, R172, UR5, -R175 ;  /* 0x00000005acac7c23 */ /* 0x000fe200080108af */
[----:B----4-:R-:W-:Y:S01]  /*3d50*/  FADD.FTZ R28, R36, R27 ;  /* 0x0000001b241c7221 */ /* 0x010fe20000010000 */
[--C-:B------:R-:W-:Y:S01]  /*3d60*/  FFMA.FTZ R173, R173, UR5, -R175.reuse ;  /* 0x00000005adad7c23 */ /* 0x100fe200080108af */
[----:B------:R-:W-:Y:S01]  /*3d70*/  FFMA.FTZ R174, R174, UR5, -R175 ;  /* 0x00000005aeae7c23 */ /* 0x000fe200080108af */
[----:B------:R-:W-:Y:S08]  /*3d80*/  MUFU.EX2 R30, R30 ;  /* 0x0000001e001e7308 */ /* 0x000ff00000000800 */
[----:B------:R-:W-:Y:S01]  /*3d90*/  MUFU.EX2 R203, R76 ;  /* 0x0000004c00cb7308 */ /* 0x000fe20000000800 */
[----:B--2---:R-:W-:Y:S01]  /*3da0*/  FADD.FTZ R25, R26, R201 ;  /* 0x000000c91a197221 */ /* 0x004fe20000010000 */
[----:B------:R-:W-:-:S06]  /*3db0*/  F2FP.F16.F32.PACK_AB R201, R201, R26 ;  /* 0x0000001ac9c9723e */ /* 0x000fcc00000000ff */
[----:B------:R-:W-:Y:S08]  /*3dc0*/  MUFU.EX2 R34, R34 ;  /* 0x0000002200227308 */ /* 0x000ff00000000800 */
[----:B------:R-:W2:Y:S08]  /*3dd0*/  MUFU.EX2 R37, R37 ;  /* 0x0000002500257308 */ /* 0x000eb00000000800 */
[----:B------:R-:W-:Y:S08]  /*3de0*/  MUFU.EX2 R153, R80 ;  /* 0x0000005000997308 */ /* 0x000ff00000000800 */
[----:B------:R-:W3:Y:S01]  /*3df0*/  MUFU.EX2 R40, R40 ;  /* 0x0000002800287308 */ /* 0x000ee20000000800 */
[C---:B--2---:R-:W-:Y:S01]  /*3e00*/  FADD.FTZ R27, R37.reuse, R28 ;  /* 0x0000001c251b7221 */ /* 0x044fe20000010000 */
[----:B------:R-:W-:-:S06]  /*3e10*/  F2FP.F16.F32.PACK_AB R154, R37, R36 ;  /* 0x00000024259a723e */ /* 0x000fcc00000000ff */
[----:B------:R-:W2:Y:S08]  /*3e20*/  MUFU.EX2 R82, R82 ;  /* 0x0000005200527308 */ /* 0x000eb00000000800 */
[----:B------:R4:W-:Y:S01]  /*3e30*/  MUFU.EX2 R155, R38 ;  /* 0x00000026009b7308 */ /* 0x0009e20000000800 */
[----:B---3--:R-:W-:-:S07]  /*3e40*/  FADD.FTZ R26, R40, R27 ;  /* 0x0000001b281a7221 */ /* 0x008fce0000010000 */
[----:B------:R-:W3:Y:S01]  /*3e50*/  MUFU.EX2 R41, R41 ;  /* 0x0000002900297308 */ /* 0x000ee20000000800 */
[----:B----4-:R-:W-:-:S04]  /*3e60*/  FADD.FTZ R38, R30, R25 ;  /* 0x000000191e267221 */ /* 0x010fc80000010000 */
[C---:B------:R-:W-:Y:S01]  /*3e70*/  FADD.FTZ R25, R203.reuse, R38 ;  /* 0x00000026cb197221 */ /* 0x040fe20000010000 */
[----:B------:R-:W-:Y:S02]  /*3e80*/  F2FP.F16.F32.PACK_AB R203, R203, R30 ;  /* 0x0000001ecbcb723e */ /* 0x000fe400000000ff */
[----:B------:R-:W4:Y:S01]  /*3e90*/  MUFU.EX2 R44, R44 ;  /* 0x0000002c002c7308 */ /* 0x000f220000000800 */
[----:B------:R-:W-:-:S04]  /*3ea0*/  FADD.FTZ R24, R34, R25 ;  /* 0x0000001922187221 */ /* 0x000fc80000010000 */
[C---:B------:R-:W-:Y:S01]  /*3eb0*/  FADD.FTZ R25, R153.reuse, R24 ;  /* 0x0000001899197221 */ /* 0x040fe20000010000 */
[----:B------:R-:W-:Y:S02]  /*3ec0*/  F2FP.F16.F32.PACK_AB R153, R153, R34 ;  /* 0x000000229999723e */ /* 0x000fe400000000ff */
[----:B------:R-:W5:Y:S01]  /*3ed0*/  MUFU.EX2 R42, R42 ;  /* 0x0000002a002a7308 */ /* 0x000f620000000800 */
[----:B--2---:R-:W-:Y:S01]  /*3ee0*/  FADD.FTZ R24, R82, R25 ;  /* 0x0000001952187221 */ /* 0x004fe20000010000 */
[C---:B---3--:R-:W-:Y:S01]  /*3ef0*/  FADD.FTZ R27, R41.reuse, R26 ;  /* 0x0000001a291b7221 */ /* 0x048fe20000010000 */
[----:B------:R-:W-:Y:S02]  /*3f00*/  F2FP.F16.F32.PACK_AB R156, R41, R40 ;  /* 0x00000028299c723e */ /* 0x000fe400000000ff */
[C---:B------:R-:W-:Y:S01]  /*3f10*/  FADD.FTZ R25, R155.reuse, R24 ;  /* 0x000000189b197221 */ /* 0x040fe20000010000 */
[----:B------:R-:W-:Y:S02]  /*3f20*/  F2FP.F16.F32.PACK_AB R155, R155, R82 ;  /* 0x000000529b9b723e */ /* 0x000fe400000000ff */
[----:B------:R-:W2:Y:S01]  /*3f30*/  MUFU.EX2 R157, R78 ;  /* 0x0000004e009d7308 */ /* 0x000ea20000000800 */
[----:B----4-:R-:W-:-:S07]  /*3f40*/  FADD.FTZ R24, R44, R27 ;  /* 0x0000001b2c187221 */ /* 0x010fce0000010000 */
[----:B------:R-:W3:Y:S01]  /*3f50*/  MUFU.EX2 R45, R45 ;  /* 0x0000002d002d7308 */ /* 0x000ee20000000800 */
[----:B-----5:R-:W-:-:S07]  /*3f60*/  FADD.FTZ R186, R42, R25 ;  /* 0x000000192aba7221 */ /* 0x020fce0000010000 */
[----:B------:R-:W-:Y:S01]  /*3f70*/  MUFU.EX2 R183, R183 ;  /* 0x000000b700b77308 */ /* 0x000fe20000000800 */
[C---:B--2---:R-:W-:Y:S01]  /*3f80*/  FADD.FTZ R186, R157.reuse, R186 ;  /* 0x000000ba9dba7221 */ /* 0x044fe20000010000 */
[----:B------:R-:W-:-:S06]  /*3f90*/  F2FP.F16.F32.PACK_AB R157, R157, R42 ;  /* 0x0000002a9d9d723e */ /* 0x000fcc00000000ff */
[----:B------:R-:W-:Y:S01]  /*3fa0*/  MUFU.EX2 R181, R181 ;  /* 0x000000b500b57308 */ /* 0x000fe20000000800 */
[C---:B---3--:R-:W-:Y:S01]  /*3fb0*/  FADD.FTZ R185, R45.reuse, R24 ;  /* 0x000000182db97221 */ /* 0x048fe20000010000 */
[----:B------:R-:W-:Y:S02]  /*3fc0*/  F2FP.F16.F32.PACK_AB R158, R45, R44 ;  /* 0x0000002c2d9e723e */ /* 0x000fe400000000ff */
[----:B-1----:R-:W-:-:S04]  /*3fd0*/  WARPGROUP.ARRIVE ;  /* 0x00000000000079c5 */ /* 0x002fc80000000000 */
[----:B------:R-:W1:Y:S02]  /*3fe0*/  MUFU.EX2 R182, R182 ;  /* 0x000000b600b67308 */ /* 0x000e640000000800 */
[----:B------:R-:W-:Y:S01]  /*3ff0*/  HGMMA.64x256x16.F32 R24, R200, gdesc[UR8].tnspB, RZ, !UPT, gsb0 ;  /* 0x43e00008c8187df0 */ /* 0x000fe2000c0008ff */
[----:B------:R-:W-:Y:S01]  /*4000*/  UMOV UR10, UR14 ;  /* 0x0000000e000a7c82 */ /* 0x000fe20008000000 */
[----:B------:R-:W-:-:S04]  /*4010*/  UMOV UR11, 0x40000040 ;  /* 0x40000040000b7882 */ /* 0x000fc80000000000 */
        /* <DEDUP_REMOVED lines=14> */
[--C-:B------:R-:W-:Y:S01]  /*4100*/  FFMA.FTZ R152, R159, UR5, -R175.reuse ;  /* 0x000000059f987c23 */ /* 0x100fe200080108af */
[----:B------:R-:W-:Y:S01]  /*4110*/  FFMA.FTZ R153, R161, UR5, -R175 ;  /* 0x00000005a1997c23 */ /* 0x000fe200080108af */
[----:B------:R-:W2:Y:S01]  /*4120*/  MUFU.EX2 R159, R2 ;  /* 0x00000002009f7308 */ /* 0x000ea20000000800 */
[----:B-1----:R-:W-:-:S07]  /*4130*/  F2FP.F16.F32.PACK_AB R154, R182, R181 ;  /* 0x000000b5b69a723e */ /* 0x002fce00000000ff */
[----:B------:R-:W1:Y:S08]  /*4140*/  MUFU.EX2 R2, R152 ;  /* 0x0000009800027308 */ /* 0x000e700000000800 */
[----:B------:R-:W3:Y:S01]  /*4150*/  MUFU.EX2 R152, R184 ;  /* 0x000000b800987308 */ /* 0x000ee20000000800 */
[----:B--2---:R-:W-:-:S07]  /*4160*/  FADD.FTZ R186, R159, R186 ;  /* 0x000000ba9fba7221 */ /* 0x004fce0000010000 */
[----:B------:R-:W2:Y:S01]  /*4170*/  MUFU.EX2 R153, R153 ;  /* 0x0000009900997308 */ /* 0x000ea20000000800 */
[C---:B-1----:R-:W-:Y:S01]  /*4180*/  F2FP.F16.F32.PACK_AB R159, R2.reuse, R159 ;  /* 0x0000009f029f723e */ /* 0x042fe200000000ff */
[----:B------:R-:W-:-:S03]  /*4190*/  FADD.FTZ R186, R2, R186 ;  /* 0x000000ba02ba7221 */ /* 0x000fc60000010000 */
[----:B------:R-:W-:Y:S01]  /*41a0*/  WARPGROUP.ARRIVE ;  /* 0x00000000000079c5 */ /* 0x000fe20000000000 */
[----:B---3--:R-:W-:Y:S01]  /*41b0*/  FADD.FTZ R185, R152, R185 ;  /* 0x000000b998b97221 */ /* 0x008fe20000010000 */
[----:B------:R-:W-:-:S04]  /*41c0*/  F2FP.F16.F32.PACK_AB R152, R183, R152 ;  /* 0x00000098b798723e */ /* 0x000fc800000000ff */
[----:B------:R-:W-:Y:S01]  /*41d0*/  HGMMA.64x256x16.F32 R24, R156, gdesc[UR8].tnspB, R24, gsb0 ;  /* 0x43e000089c187df0 */ /* 0x000fe20008000818 */
[----:B------:R-:W-:Y:S01]  /*41e0*/  UIADD3 UR10, UR4, 0x180, URZ ;  /* 0x00000180040a7890 */ /* 0x000fe2000fffe03f */
[----:B------:R-:W-:Y:S01]  /*41f0*/  FADD.FTZ R2, R183, R185 ;  /* 0x000000b9b7027221 */ /* 0x000fe20000010000 */
[----:B------:R-:W-:Y:S01]  /*4200*/  UMOV UR11, 0x40000040 ;  /* 0x40000040000b7882 */ /* 0x000fe20000000000 */
[----:B--2---:R-:W-:Y:S02]  /*4210*/  FADD.FTZ R186, R153, R186 ;  /* 0x000000ba99ba7221 */ /* 0x004fe40000010000 */
[----:B------:R-:W-:Y:S02]  /*4220*/  FADD.FTZ R181, R181, R2 ;  /* 0x00000002b5b57221 */ /* 0x000fe40000010000 */
[----:B------:R-:W-:Y:S02]  /*4230*/  MUFU.EX2 R2, R166 ;  /* 0x000000a600027308 */ /* 0x000fe40000000800 */
[----:B------:R-:W-:Y:S01]  /*4240*/  FADD.FTZ R181, R182, R181 ;  /* 0x000000b5b6b57221 */ /* 0x000fe20000010000 */
[----:B------:R-:W-:-:S02]  /*4250*/  WARPGROUP.DEPBAR.LE gsb0, 0x0 ;  /* 0x00008000000079c5 */ /* 0x000fc40000010000 */
[--C-:B------:R-:W-:Y:S01]  /*4260*/  FFMA.FTZ R156, R163, UR5, -R175.reuse ;  /* 0x00000005a39c7c23 */ /* 0x100fe200080108af */
[--C-:B------:R-:W-:Y:S01]  /*4270*/  FFMA.FTZ R157, R165, UR5, -R175.reuse ;  /* 0x00000005a59d7c23 */ /* 0x100fe200080108af */
[--C-:B------:R-:W-:Y:S01]  /*4280*/  FFMA.FTZ R158, R167, UR5, -R175.reuse ;  /* 0x00000005a79e7c23 */ /* 0x100fe200080108af */
[----:B------:R-:W-:-:S03]  /*4290*/  FFMA.FTZ R159, R164, UR5, -R175 ;  /* 0x00000005a49f7c23 */ /* 0x000fc600080108af */
[----:B------:R-:W1:Y:S08]  /*42a0*/  MUFU.EX2 R156, R156 ;  /* 0x0000009c009c7308 */ /* 0x000e700000000800 */
[----:B------:R-:W2:Y:S08]  /*42b0*/  MUFU.EX2 R157, R157 ;  /* 0x0000009d009d7308 */ /* 0x000eb00000000800 */
[----:B------:R-:W3:Y:S01]  /*42c0*/  MUFU.EX2 R158, R158 ;  /* 0x0000009e009e7308 */ /* 0x000ee20000000800 */
[C---:B-1----:R-:W-:Y:S01]  /*42d0*/  F2FP.F16.F32.PACK_AB R153, R156.reuse, R153 ;  /* 0x000000999c99723e */ /* 0x042fe200000000ff */
[----:B------:R-:W-:-:S06]  /*42e0*/  FADD.FTZ R186, R156, R186 ;  /* 0x000000ba9cba7221 */ /* 0x000fcc0000010000 */
[----:B------:R-:W1:Y:S01]  /*42f0*/  MUFU.EX2 R159, R159 ;  /* 0x0000009f009f7308 */ /* 0x000e620000000800 */
[----:B--2---:R-:W-:Y:S01]  /*4300*/  FADD.FTZ R186, R157, R186 ;  /* 0x000000ba9dba7221 */ /* 0x004fe20000010000 */
[----:B---3--:R-:W-:-:S03]  /*4310*/  F2FP.F16.F32.PACK_AB R155, R158, R157 ;  /* 0x0000009d9e9b723e */ /* 0x008fc600000000ff */
[----:B------:R-:W-:Y:S01]  /*4320*/  FADD.FTZ R156, R158, R186 ;  /* 0x000000ba9e9c7221 */ /* 0x000fe20000010000 */
[----:B------:R-:W-:-:S06]  /*4330*/  WARPGROUP.ARRIVE ;  /* 0x00000000000079c5 */ /* 0x000fcc0000000000 */
[----:B------:R-:W-:Y:S01]  /*4340*/  HGMMA.64x256x16.F32 R24, R152, gdesc[UR8].tnspB, R24, gsb0 ;  /* 0x43e0000898187df0 */ /* 0x000fe20008000818 */
[----:B------:R-:W-:Y:S01]  /*4350*/  UIADD3 UR10, UR4, 0x200, URZ ;  /* 0x00000200040a7890 */ /* 0x000fe2000fffe03f */
[----:B------:R-:W-:Y:S01]  /*4360*/  UMOV UR11, 0x40000040 ;  /* 0x40000040000b7882 */ /* 0x000fe20000000000 */
[----:B------:R-:W-:Y:S01]  /*4370*/  UIADD3 UR4, UR4, 0x280, URZ ;  /* 0x0000028004047890 */ /* 0x000fe2000fffe03f */
[----:B------:R-:W-:Y:S02]  /*4380*/  WARPGROUP.DEPBAR.LE gsb0, 0x0 ;  /* 0x00008000000079c5 */ /* 0x000fe40000010000 */
[--C-:B------:R-:W-:Y:S01]  /*4390*/  FFMA.FTZ R153, R3, UR5, -R175.reuse ;  /* 0x0000000503997c23 */ /* 0x100fe200080108af */
[--C-:B------:R-:W-:Y:S01]  /*43a0*/  FFMA.FTZ R3, R162, UR5, -R175.reuse ;  /* 0x00000005a2037c23 */ /* 0x100fe200080108af */
[----:B------:R-:W2:Y:S01]  /*43b0*/  MUFU.EX2 R152, R177 ;  /* 0x000000b100987308 */ /* 0x000ea20000000800 */
[----:B------:R-:W-:Y:S01]  /*43c0*/  F2FP.F16.F32.PACK_AB R154, R180, R179 ;  /* 0x000000b3b49a723e */ /* 0x000fe200000000ff */
[----:B------:R-:W-:Y:S01]  /*43d0*/  FFMA.FTZ R175, R176, UR5, -R175 ;  /* 0x00000005b0af7c23 */ /* 0x000fe200080108af */
[----:B-1----:R-:W-:-:S05]  /*43e0*/  F2FP.F16.F32.PACK_AB R155, R2, R159 ;  /* 0x0000009f029b723e */ /* 0x002fca00000000ff */
[----:B------:R-:W1:Y:S08]  /*43f0*/  MUFU.EX2 R153, R153 ;  /* 0x0000009900997308 */ /* 0x000e700000000800 */
[----:B------:R-:W3:Y:S01]  /*4400*/  MUFU.EX2 R3, R3 ;  /* 0x0000000300037308 */ /* 0x000ee20000000800 */
[----:B--2---:R-:W-:Y:S01]  /*4410*/  FADD.FTZ R181, R152, R181 ;  /* 0x000000b598b57221 */ /* 0x004fe20000010000 */
[----:B------:R-:W-:-:S03]  /*4420*/  F2FP.F16.F32.PACK_AB R152, R178, R152 ;  /* 0x00000098b298723e */ /* 0x000fc600000000ff */
[----:B------:R-:W-:-:S03]  /*4430*/  FADD.FTZ R181, R178, R181 ;  /* 0x000000b5b2b57221 */ /* 0x000fc60000010000 */
[----:B------:R-:W2:Y:S01]  /*4440*/  MUFU.EX2 R175, R175 ;  /* 0x000000af00af7308 */ /* 0x000ea20000000800 */
[----:B-1----:R-:W-:Y:S01]  /*4450*/  FADD.FTZ R156, R153, R156 ;  /* 0x0000009c999c7221 */ /* 0x002fe20000010000 */
[----:B------:R-:W-:-:S04]  /*4460*/  FADD.FTZ R181, R179, R181 ;  /* 0x000000b5b3b57221 */ /* 0x000fc80000010000 */
[----:B------:R-:W-:Y:S01]  /*4470*/  FADD.FTZ R181, R180, R181 ;  /* 0x000000b5b4b57221 */ /* 0x000fe20000010000 */
[C---:B---3--:R-:W-:Y:S01]  /*4480*/  F2FP.F16.F32.PACK_AB R153, R3.reuse, R153 ;  /* 0x000000990399723e */ /* 0x048fe200000000ff */
[----:B------:R-:W-:-:S03]  /*4490*/  FADD.FTZ R156, R3, R156 ;  /* 0x0000009c039c7221 */ /* 0x000fc60000010000 */
[----:B------:R-:W-:Y:S01]  /*44a0*/  WARPGROUP.ARRIVE ;  /* 0x00000000000079c5 */ /* 0x000fe20000000000 */
[----:B------:R-:W-:-:S04]  /*44b0*/  FADD.FTZ R156, R159, R156 ;  /* 0x0000009c9f9c7221 */ /* 0x000fc80000010000 */
[----:B------:R-:W-:Y:S01]  /*44c0*/  FADD.FTZ R3, R2, R156 ;  /* 0x0000009c02037221 */ /* 0x000fe20000010000 */
[----:B------:R-:W-:Y:S01]  /*44d0*/  HGMMA.64x256x16.F32 R24, R152, gdesc[UR8].tnspB, R24, gsb0 ;  /* 0x43e0000898187df0 */ /* 0x000fe20008000818 */
[----:B------:R-:W-:Y:S01]  /*44e0*/  UMOV UR10, UR4 ;  /* 0x00000004000a7c82 */ /* 0x000fe20008000000 */
[----:B------:R-:W-:Y:S01]  /*44f0*/  UMOV UR11, 0x40000040 ;  /* 0x40000040000b7882 */ /* 0x000fe20000000000 */
[----:B------:R-:W-:Y:S02]  /*4500*/  WARPGROUP.DEPBAR.LE gsb0, 0x0 ;  /* 0x00008000000079c5 */ /* 0x000fe40000010000 */
[----:B------:R-:W1:Y:S01]  /*4510*/  MUFU.EX2 R152, R168 ;  /* 0x000000a800987308 */ /* 0x000e620000000800 */
[----:B------:R-:W-:Y:S02]  /*4520*/  F2FP.F16.F32.PACK_AB R154, R171, R170 ;  /* 0x000000aaab9a723e */ /* 0x000fe400000000ff */
[----:B--2---:R-:W-:-:S05]  /*4530*/  F2FP.F16.F32.PACK_AB R155, R175, R174 ;  /* 0x000000aeaf9b723e */ /* 0x004fca00000000ff */
[----:B------:R-:W2:Y:S01]  /*4540*/  MUFU.EX2 R153, R172 ;  /* 0x000000ac00997308 */ /* 0x000ea20000000800 */
[----:B-1----:R-:W-:Y:S01]  /*4550*/  FADD.FTZ R2, R152, R181 ;  /* 0x000000b598027221 */ /* 0x002fe20000010000 */
[----:B------:R-:W-:-:S03]  /*4560*/  F2FP.F16.F32.PACK_AB R152, R169, R152 ;  /* 0x00000098a998723e */ /* 0x000fc600000000ff */
[----:B------:R-:W-:Y:S01]  /*4570*/  FADD.FTZ R2, R169, R2 ;  /* 0x00000002a9027221 */ /* 0x000fe20000010000 */
[----:B--2---:R-:W-:Y:S01]  /*4580*/  FADD.FTZ R3, R153, R3 ;  /* 0x0000000399037221 */ /* 0x004fe20000010000 */
[C---:B------:R-:W-:Y:S02]  /*4590*/  F2FP.F16.F32.PACK_AB R153, R173.reuse, R153 ;  /* 0x00000099ad99723e */ /* 0x040fe400000000ff */
[----:B------:R-:W-:Y:S01]  /*45a0*/  FADD.FTZ R2, R170, R2 ;  /* 0x00000002aa027221 */ /* 0x000fe20000010000 */
[----:B------:R-:W-:Y:S01]  /*45b0*/  FADD.FTZ R3, R173, R3 ;  /* 0x00000003ad037221 */ /* 0x000fe20000010000 */
[----:B------:R-:W-:Y:S02]  /*45c0*/  WARPGROUP.ARRIVE ;  /* 0x00000000000079c5 */ /* 0x000fe40000000000 */
[----:B------:R-:W-:Y:S01]  /*45d0*/  FADD.FTZ R2, R171, R2 ;  /* 0x00000002ab027221 */ /* 0x000fe20000010000 */
[----:B------:R-:W-:-:S03]  /*45e0*/  FADD.FTZ R174, R174, R3 ;  /* 0x00000003aeae7221 */ /* 0x000fc60000010000 */
[----:B------:R-:W-:Y:S01]  /*45f0*/  HGMMA.64x256x16.F32 R24, R152, gdesc[UR8].tnspB, R24, gsb0 ;  /* 0x43e0000898187df0 */ /* 0x000fe20008000818 */
[----:B------:R-:W-:Y:S02]  /*4600*/  FADD.FTZ R3, R175, R174 ;  /* 0x000000aeaf037221 */ /* 0x000fe40000010000 */
[----:B------:R-:W-:Y:S02]  /*4610*/  WARPGROUP.DEPBAR.LE gsb0, 0x0 ;  /* 0x00008000000079c5 */ /* 0x000fe40000010000 */
[----:B------:R-:W-:Y:S05]  /*4620*/  @!P0 BRA `(.L_x_14803) ;  /* 0x0000000000048947 */ /* 0x000fea0003800000 */
[----:B------:R-:W-:Y:S01]  /*4630*/  BPT.TRAP 0x1 ;  /* 0x000000040000795c */ /* 0x000fe20000300000 */
.L_x_14803:
[----:B------:R-:W1:Y:S01]  /*4640*/  @P6 LDC R153, c[0x0][0x44c] ;  /* 0x00011300ff996b82 */ /* 0x000e620000000800 */
[----:B------:R-:W-:Y:S01]  /*4650*/  R2UR UR4, R206 ;  /* 0x00000000ce0472ca */ /* 0x000fe200000e0000 */
[----:B------:R-:W-:Y:S01]  /*4660*/  VIADD R208, R208, 0xfffffffe ;  /* 0xfffffffed0d07836 */ /* 0x000fe20000000000 */
[----:B------:R-:W-:Y:S01]  /*4670*/  R2UR UR10, R209 ;  /* 0x00000000d10a72ca */ /* 0x000fe200000e0000 */
[----:B------:R-:W-:-:S04]  /*4680*/  UIADD3 UR6, UR6, 0x32460, URZ ;  /* 0x0003246006067890 */ /* 0x000fc8000fffe03f */
[----:B------:R-:W2:Y:S06]  /*4690*/  @P6 LDC R154, c[0x0][0x450] ;  /* 0x00011400ff9a6b82 */ /* 0x000eac0000000800 */
[----:B------:R-:W-:Y:S02]  /*46a0*/  IMAD.U32 R152, RZ, RZ, UR4 ;  /* 0x00000004ff987e24 */ /* 0x000fe4000f8e00ff */
[----:B-1----:R-:W-:Y:S01]  /*46b0*/  @P6 IMAD.HI.U32 R153, R153, UR4, RZ ;  /* 0x0000000499996c27 */ /* 0x002fe2000f8e00ff */
[----:B------:R-:W1:Y:S04]  /*46c0*/  S2UR UR4, SR_CgaCtaId ;  /* 0x00000000000479c3 */ /* 0x000e680000008800 */
[----:B--2---:R-:W-:-:S04]  /*46d0*/  @P6 SHF.R.U32.HI R152, RZ, R154, R153 ;  /* 0x0000009aff986219 */ /* 0x004fc80000011699 */
[----:B------:R-:W-:-:S05]  /*46e0*/  IADD3 R152, R152, R205, -R204 ;  /* 0x000000cd98987210 */ /* 0x000fca0007ffe8cc */
[----:B------:R-:W-:-:S05]  /*46f0*/  IMAD.HI R152, R152, 0x2aaaaaab, RZ ;  /* 0x2aaaaaab98987827 */ /* 0x000fca00078e02ff */
[----:B------:R-:W-:Y:S01]  /*4700*/  SHF.R.U32.HI R153, RZ, 0x1f, R152 ;  /* 0x0000001fff997819 */ /* 0x000fe20000011698 */
[----:B-1----:R-:W-:-:S03]  /*4710*/  UPRMT UR6, UR4, 0x654, UR6 ;  /* 0x0000065404067896 */ /* 0x002fc60008000006 */
[----:B------:R-:W-:-:S04]  /*4720*/  LEA.HI.SX32 R153, R152, R153, 0x1c ;  /* 0x0000009998997211 */ /* 0x000fc800078fe2ff */
[----:B------:R-:W-:Y:S02]  /*4730*/  R2UR UR54, R153 ;  /* 0x00000000993672ca */ /* 0x000fe400000e0000 */
[----:B------:R-:W-:Y:S11]  /*4740*/  SYNCS.ARRIVE.TRANS64.RED.A1T0 RZ, [UR6], RZ ;  /* 0x000000ffffff79a7 */ /* 0x000ff60008100406 */
[----:B------:R-:W-:-:S04]  /*4750*/  UISETP.LT.AND UP0, UPT, UR10, UR54, UPT ;  /* 0x000000360a00728c */ /* 0x000fc8000bf01270 */
[----:B------:R-:W-:-:S06]  /*4760*/  USEL UR54, UR10, UR54, !UP0 ;  /* 0x000000360a367287 */ /* 0x000fcc000c000000 */
[----:B------:R-:W-:-:S13]  /*4770*/  ISETP.GE.AND P1, PT, R208, UR54, PT ;  /* 0x00000036d0007c0c */ /* 0x000fda000bf26270 */
[----:B------:R-:W-:Y:S05]  /*4780*/  @!P1 BRA `(.L_x_14804) ;  /* 0x0000002800d49947 */ /* 0x000fea0003800000 */
[----:B------:R-:W-:Y:S02]  /*4790*/  IMAD.MOV.U32 R201, RZ, RZ, R160 ;  /* 0x000000ffffc97224 */ /* 0x000fe400078e00a0 */
[----:B------:R-:W-:-:S07]  /*47a0*/  IMAD.MOV.U32 R200, RZ, RZ, R207 ;  /* 0x000000ffffc87224 */ /* 0x000fce00078e00cf */
.L_x_14815:
        /* <DEDUP_REMOVED lines=8> */
.L_x_14805:
        /* <DEDUP_REMOVED lines=9> */
.L_x_14806:
[----:B-1----:R-:W-:Y:S05]  /*48c0*/  @P1 BRA `(.L_x_14807) ;  /* 0x0000000000081947 */ /* 0x002fea0003800000 */
[----:B------:R-:W1:Y:S02]  /*48d0*/  SYNCS.PHASECHK.TRANS64.TRYWAIT P1, [UR4+0x32430], R0 ;  /* 0x03243000ff0075a7 */ /* 0x000e640008020144 */
[----:B-1----:R-:W-:Y:S05]  /*48e0*/  @!P1 BRA `(.L_x_14808) ;  /* 0x0000011000049947 */ /* 0x002fea0003800000 */
.L_x_14807:
        /* <DEDUP_REMOVED lines=31> */
.L_x_14809:
[----:B------:R1:W2:Y:S01]  /*4ae0*/  SYNCS.PHASECHK.TRANS64.TRYWAIT P1, [UR4+0x32450], R0 ;  /* 0x03245000ff0075a7 */ /* 0x0002a20008020144 */
[----:B------:R-:W-:Y:S05]  /*4af0*/  @!P0 BRA `(.L_x_14810) ;  /* 0x0000000000048947 */ /* 0x000fea0003800000 */
[----:B------:R-:W-:Y:S01]  /*4b00*/  BPT.TRAP 0x1 ;  /* 0x000000040000795c */ /* 0x000fe20000300000 */
.L_x_14810:
[----:B--2---:R-:W-:Y:S05]  /*4b10*/  @P1 BRA `(.L_x_14811) ;  /* 0x0000000000081947 */ /* 0x004fea0003800000 */
[----:B------:R-:W2:Y:S02]  /*4b20*/  SYNCS.PHASECHK.TRANS64.TRYWAIT P1, [UR4+0x32450], R0 ;  /* 0x03245000ff0075a7 */ /* 0x000ea40008020144 */
[----:B--2---:R-:W-:Y:S05]  /*4b30*/  @!P1 BRA `(.L_x_14812) ;  /* 0x0000010c00889947 */ /* 0x004fea0003800000 */
.L_x_14811:
[----:B------:R-:W-:Y:S01]  /*4b40*/  R2UR UR48, R12 ;  /* 0x000000000c3072ca */ /* 0x000fe200000e0000 */
[----:B------:R-:W-:Y:S01]  /*4b50*/  UIMAD UR5, UR6, 0xc00, UR60 ;  /* 0x00000c00060578a4 */ /* 0x000fe2000f8e023c */
[----:B------:R-:W-:Y:S01]  /*4b60*/  R2UR UR49, R13 ;  /* 0x000000000d3172ca */ /* 0x000fe200000e0000 */
[----:B------:R-:W-:Y:S01]  /*4b70*/  WARPGROUP.ARRIVE ;  /* 0x00000000000079c5 */ /* 0x000fe20000000000 */
[----:B------:R-:W-:Y:S01]  /*4b80*/  UMOV UR51, 0x40000040 ;  /* 0x4000004000337882 */ /* 0x000fe20000000000 */
[----:B------:R-:W-:-:S04]  /*4b90*/  UIADD3 UR10, UR5, 0x304, URZ ;  /* 0x00000304050a7890 */ /* 0x000fc8000fffe03f */
[----:B------:R-:W3:Y:S01]  /*4ba0*/  S2R R222, SR_TID.X ;  /* 0x0000000000de7919 */ /* 0x000ee20000002100 */
        /* <DEDUP_REMOVED lines=23> */
[----:B---3--:R-:W-:-:S04]  /*4d20*/  SHF.R.U32.HI R222, RZ, 0x7, R222 ;  /* 0x00000007ffde7819 */ /* 0x008fc800000116de */
[----:B012---:R-:W-:Y:S01]  /*4d30*/  IADD3 R0, -R222, 0xb, RZ ;  /* 0x0000000bde007810 */ /* 0x007fe20007ffe1ff */
        /* <DEDUP_REMOVED lines=25> */
[----:B------:R-:W-:Y:S01]  /*4ed0*/  UMOV UR51, 0x40000040 ;  /* 0x4000004000337882 */ /* 0x000fe20000000000 */
[----:B------:R-:W-:Y:S01]  /*4ee0*/  UMOV UR48, UR52 ;  /* 0x0000003400307c82 */ /* 0x000fe20008000000 */
[----:B------:R-:W-:Y:S01]  /*4ef0*/  UMOV UR49, UR53 ;  /* 0x0000003500317c82 */ /* 0x000fe20008000000 */
[----:B------:R-:W-:Y:S02]  /*4f00*/  WARPGROUP.DEPBAR.LE gsb0, 0x0 ;  /* 0x00008000000079c5 */ /* 0x000fe40000010000 */
[----:B------:R-:W-:-:S06]  /*4f10*/  WARPGROUP.ARRIVE ;  /* 0x00000000000079c5 */ /* 0x000fcc0000000000 */
[----:B------:R-:W-:Y:S01]  /*4f20*/  HGMMA.64x96x16.F32 R152, gdesc[UR48], R152, gsb0 ;  /* 0x01600000309879f0 */ /* 0x000fe20008000898 */
[----:B------:R-:W-:Y:S01]  /*4f30*/  UIADD3 UR50, UR5, 0x906, URZ ;  /* 0x0000090605327890 */ /* 0x000fe2000fffe03f */
[----:B------:R-:W-:Y:S01]  /*4f40*/  UMOV UR51, 0x40000040 ;  /* 0x4000004000337882 */ /* 0x000fe20000000000 */
[----:B------:R-:W-:Y:S01]  /*4f50*/  UMOV UR48, UR56 ;  /* 0x0000003800307c82 */ /* 0x000fe20008000000 */
        /* <DEDUP_REMOVED lines=35> */
.L_x_14813:
[----:B------:R-:W1:Y:S01]  /*5190*/  LDC R202, c[0x0][0x448] ;  /* 0x00011200ffca7b82 */ /* 0x000e620000000800 */
[----:B------:R-:W-:Y:S01]  /*51a0*/  R2UR UR5, R206 ;  /* 0x00000000ce0572ca */ /* 0x000fe200000e0000 */
[----:B------:R-:W-:Y:S01]  /*51b0*/  UIADD3 UR10, UR4, 0x32440, URZ ;  /* 0x00032440040a7890 */ /* 0x000fe2000fffe03f */
[----:B------:R-:W-:Y:S01]  /*51c0*/  LOP3.LUT R16, R16, 0xfffbffff, RZ, 0xc0, !PT ;  /* 0xfffbffff10107812 */ /* 0x000fe200078ec0ff */
[----:B------:R-:W-:Y:S02]  /*51d0*/  UIMAD UR6, UR6, 0xc00, UR7 ;  /* 0x00000c00060678a4 */ /* 0x000fe4000f8e0207 */
[----:B------:R-:W-:Y:S01]  /*51e0*/  UPRMT UR10, UR55, 0x654, UR10 ;  /* 0x00000654370a7896 */ /* 0x000fe2000800000a */
[----:B------:R-:W-:Y:S01]  /*51f0*/  @P0 LOP3.LUT R16, R16, 0x40000, RZ, 0xfc, !PT ;  /* 0x0004000010100812 */ /* 0x000fe200078efcff */
[----:B------:R-:W-:-:S03]  /*5200*/  UMOV UR11, 0x40000040 ;  /* 0x40000040000b7882 */ /* 0x000fc60000000000 */
[----:B------:R-:W-:-:S03]  /*5210*/  LOP3.LUT R16, R16, 0xfff7ffff, RZ, 0xc0, !PT ;  /* 0xfff7ffff10107812 */ /* 0x000fc600078ec0ff */
[----:B------:R-:W-:Y:S01]  /*5220*/  VIADD R207, R210, UR5 ;  /* 0x00000005d2cf7c36 */ /* 0x000fe20008000000 */
[----:B------:R-:W-:Y:S01]  /*5230*/  ULDC UR5, c[0x0][0xa80] ;  /* 0x0002a00000057ab9 */ /* 0x000fe20000000800 */
[----:B------:R-:W-:Y:S01]  /*5240*/  SYNCS.ARRIVE.TRANS64.RED.A1T0 RZ, [UR10], RZ ;  /* 0x000000ffffff79a7 */ /* 0x000fe2000810040a */
[----:B------:R-:W-:Y:S01]  /*5250*/  UMOV UR10, UR6 ;  /* 0x00000006000a7c82 */ /* 0x000fe20008000000 */
[----:B-1----:R-:W-:-:S13]  /*5260*/  ISETP.NE.AND P1, PT, R202, 0x1, PT ;  /* 0x00000001ca00780c */ /* 0x002fda0003f25270 */
[----:B------:R-:W1:Y:S08]  /*5270*/  @P1 LDC R203, c[0x0][0x44c] ;  /* 0x00011300ffcb1b82 */ /* 0x000e700000000800 */
[----:B------:R-:W2:Y:S01]  /*5280*/  @P1 LDC R202, c[0x0][0x450] ;  /* 0x00011400ffca1b82 */ /* 0x000ea20000000800 */
[----:B-1----:R-:W-:-:S05]  /*5290*/  @P1 IMAD.HI.U32 R203, R207, R203, RZ ;  /* 0x000000cbcfcb1227 */ /* 0x002fca00078e00ff */
[----:B--2---:R-:W-:Y:S01]  /*52a0*/  @P1 SHF.R.U32.HI R207, RZ, R202, R203 ;  /* 0x000000caffcf1219 */ /* 0x004fe200000116cb */
[----:B------:R-:W-:-:S04]  /*52b0*/  IMAD R203, R208, -0x60, RZ ;  /* 0xffffffa0d0cb7824 */ /* 0x000fc800078e02ff */
[----:B------:R-:W1:Y:S01]  /*52c0*/  SHFL.IDX PT, R202, R207, RZ, 0x1c1f ;  /* 0x001c1fffcfca7589 */ /* 0x000e6200000e0000 */
[----:B------:R-:W-:-:S03]  /*52d0*/  IADD3 R203, -R17, 0x1, R203 ;  /* 0x0000000111cb7810 */ /* 0x000fc60007ffe1cb */
[----:B------:R-:W2:Y:S01]  /*52e0*/  SHFL.IDX PT, R207, R207, 0x1, 0x1c1f ;  /* 0x003c1f00cfcf7f89 */ /* 0x000ea200000e0000 */
[----:B------:R-:W-:-:S05]  /*52f0*/  IADD3 R203, -R204, R203, R205 ;  /* 0x000000cbcccb7210 */ /* 0x000fca0007ffe1cd */
        /* <DEDUP_REMOVED lines=8> */
[----:B------:R-:W-:Y:S02]  /*5380*/  FMNMX.FTZ R153, R154, R201, !PT ;  /* 0x000000c99a997209 */ /* 0x000fe40007810000 */
[----:B------:R-:W-:Y:S02]  /*5390*/  FSEL R155, R155, -INF , P6 ;  /* 0xff8000009b9b7808 */ /* 0x000fe40003000000 */
[----:B------:R-:W-:Y:S02]  /*53a0*/  ISETP.GT.AND P6, PT, R207, 0x8, PT ;  /* 0x00000008cf00780c */ /* 0x000fe40003fc4270 */
[----:B------:R-:W-:Y:S02]  /*53b0*/  FMNMX.FTZ R153, R155, R153, !PT ;  /* 0x000000999b997209 */ /* 0x000fe40007810000 */
        /* <DEDUP_REMOVED lines=67> */
[----:B------:R-:W-:-:S02]  /*57f0*/  FSEL R156, R160, -INF , P1 ;  /* 0xff800000a09c7808 */ /* 0x000fc40000800000 */
[----:B------:R-:W1:Y:S01]  /*5800*/  SHFL.BFLY PT, R160, R153, 0x2, 0x1f ;  /* 0x0c401f0099a07f89 */ /* 0x000e6200000e0000 */
[C---:B------:R-:W-:Y:S02]  /*5810*/  ISETP.GT.AND P5, PT, R202.reuse, RZ, PT ;  /* 0x000000ffca00720c */ /* 0x040fe40003fa4270 */
[----:B------:R-:W-:Y:S02]  /*5820*/  ISETP.GT.AND P2, PT, R202, 0x9, PT ;  /* 0x00000009ca00780c */ /* 0x000fe40003f44270 */
[----:B------:R-:W-:Y:S02]  /*5830*/  FSEL R152, R152, -INF , P5 ;  /* 0xff80000098987808 */ /* 0x000fe40002800000 */
[----:B------:R-:W-:Y:S02]  /*5840*/  FSEL R157, R157, -INF , P2 ;  /* 0xff8000009d9d7808 */ /* 0x000fe40001000000 */
[C---:B------:R-:W-:Y:S02]  /*5850*/  ISETP.GT.AND P5, PT, R202.reuse, 0x11, PT ;  /* 0x00000011ca00780c */ /* 0x040fe40003fa4270 */
[----:B------:R-:W-:-:S02]  /*5860*/  ISETP.GT.AND P4, PT, R202, 0x18, PT ;  /* 0x00000018ca00780c */ /* 0x000fc40003f84270 */
[----:B------:R-:W-:Y:S02]  /*5870*/  FSEL R161, R161, -INF , P5 ;  /* 0xff800000a1a17808 */ /* 0x000fe40002800000 */
[----:B------:R-:W-:Y:S02]  /*5880*/  ISETP.GT.AND P3, PT, R202, 0x19, PT ;  /* 0x00000019ca00780c */ /* 0x000fe40003f64270 */
[----:B------:R-:W-:Y:S02]  /*5890*/  FSEL R164, R164, -INF , P4 ;  /* 0xff800000a4a47808 */ /* 0x000fe40002000000 */
[C---:B------:R-:W-:Y:S02]  /*58a0*/  ISETP.GT.AND P2, PT, R202.reuse, 0x20, PT ;  /* 0x00000020ca00780c */ /* 0x040fe40003f44270 */
[----:B------:R-:W-:Y:S02]  /*58b0*/  FSEL R165, R165, -INF , P3 ;  /* 0xff800000a5a57808 */ /* 0x000fe40001800000 */
[----:B------:R-:W-:-:S02]  /*58c0*/  ISETP.GT.AND P1, PT, R202, 0x21, PT ;  /* 0x00000021ca00780c */ /* 0x000fc40003f24270 */
[----:B-1----:R-:W-:Y:S02]  /*58d0*/  FMNMX.FTZ R160, R153, R160, !PT ;  /* 0x000000a099a07209 */ /* 0x002fe40007810000 */
[----:B------:R-:W-:Y:S02]  /*58e0*/  FSEL R168, R168, -INF , P2 ;  /* 0xff800000a8a87808 */ /* 0x000fe40001000000 */
[C---:B------:R-:W-:Y:S01]  /*58f0*/  ISETP.GT.AND P0, PT, R202.reuse, 0x41, PT ;  /* 0x00000041ca00780c */ /* 0x040fe20003f04270 */
[----:B------:R-:W1:Y:S01]  /*5900*/  SHFL.BFLY PT, R153, R160, 0x1, 0x1f ;  /* 0x0c201f00a0997f89 */ /* 0x000e6200000e0000 */
[C---:B------:R-:W-:Y:S02]  /*5910*/  ISETP.GT.AND P5, PT, R202.reuse, 0x28, PT ;  /* 0x00000028ca00780c */ /* 0x040fe40003fa4270 */
[----:B------:R-:W-:Y:S02]  /*5920*/  FSEL R169, R169, -INF , P1 ;  /* 0xff800000a9a97808 */ /* 0x000fe40000800000 */
[----:B------:R-:W-:-:S02]  /*5930*/  ISETP.GT.AND P4, PT, R202, 0x29, PT ;  /* 0x00000029ca00780c */ /* 0x000fc40003f84270 */
[----:B------:R-:W-:Y:S02]  /*5940*/  FSEL R172, R172, -INF , P5 ;  /* 0xff800000acac7808 */ /* 0x000fe40002800000 */
[C---:B------:R-:W-:Y:S02]  /*5950*/  ISETP.GT.AND P5, PT, R202.reuse, 0x49, PT ;  /* 0x00000049ca00780c */ /* 0x040fe40003fa4270 */
[----:B------:R-:W-:Y:S02]  /*5960*/  ISETP.GT.AND P3, PT, R202, 0x30, PT ;  /* 0x00000030ca00780c */ /* 0x000fe40003f64270 */
[----:B------:R-:W-:Y:S02]  /*5970*/  FSEL R173, R173, -INF , P4 ;  /* 0xff800000adad7808 */ /* 0x000fe40002000000 */
[----:B------:R-:W-:Y:S02]  /*5980*/  @P0 LOP3.LUT R16, R16, 0x80000, RZ, 0xfc, !PT ;  /* 0x0008000010100812 */ /* 0x000fe400078efcff */
[----:B------:R-:W-:-:S02]  /*5990*/  ISETP.GT.AND P2, PT, R202, 0x31, PT ;  /* 0x00000031ca00780c */ /* 0x000fc40003f44270 */
[----:B------:R-:W-:Y:S02]  /*59a0*/  FSEL R176, R176, -INF , P3 ;  /* 0xff800000b0b07808 */ /* 0x000fe40001800000 */
[----:B------:R-:W-:Y:S02]  /*59b0*/  LOP3.LUT R16, R16, 0xffefffff, RZ, 0xc0, !PT ;  /* 0xffefffff10107812 */ /* 0x000fe400078ec0ff */
[----:B------:R-:W-:Y:S02]  /*59c0*/  ISETP.GT.AND P1, PT, R202, 0x38, PT ;  /* 0x00000038ca00780c */ /* 0x000fe40003f24270 */
[----:B-1----:R-:W-:Y:S02]  /*59d0*/  FMNMX.FTZ R160, R160, R153, !PT ;  /* 0x00000099a0a07209 */ /* 0x002fe40007810000 */
[----:B------:R-:W-:Y:S02]  /*59e0*/  FSEL R177, R177, -INF , P2 ;  /* 0xff800000b1b17808 */ /* 0x000fe40001000000 */
[----:B------:R-:W-:-:S02]  /*59f0*/  FSETP.NEU.FTZ.AND P6, PT, R160, -INF , PT ;  /* 0xff800000a000780b */ /* 0x000fc40003fdd000 */
[----:B------:R-:W-:Y:S02]  /*5a00*/  @P5 LOP3.LUT R16, R16, 0x100000, RZ, 0xfc, !PT ;  /* 0x0010000010105812 */ /* 0x000fe400078efcff */
[----:B------:R-:W-:Y:S02]  /*5a10*/  FSEL R153, R160, RZ, P6 ;  /* 0x000000ffa0997208 */ /* 0x000fe40003000000 */
[----:B------:R-:W-:Y:S02]  /*5a20*/  FSEL R180, R180, -INF , P1 ;  /* 0xff800000b4b47808 */ /* 0x000fe40000800000 */
[----:B------:R-:W-:Y:S01]  /*5a30*/  ISETP.GT.AND P5, PT, R202, 0x39, PT ;  /* 0x00000039ca00780c */ /* 0x000fe20003fa4270 */
[----:B------:R-:W-:Y:S01]  /*5a40*/  FADD.FTZ R201, -R153, R201 ;  /* 0x000000c999c97221 */ /* 0x000fe20000010100 */
[----:B------:R-:W-:Y:S01]  /*5a50*/  FMUL.FTZ R153, R160, UR5 ;  /* 0x00000005a0997c20 */ /* 0x000fe20008410000 */
[----:B------:R-:W-:Y:S02]  /*5a60*/  ISETP.GT.AND P0, PT, R202, 0x40, PT ;  /* 0x00000040ca00780c */ /* 0x000fe40003f04270 */
[----:B------:R-:W-:-:S02]  /*5a70*/  FSEL R181, R181, -INF , P5 ;  /* 0xff800000b5b57808 */ /* 0x000fc40002800000 */
[----:B------:R-:W-:Y:S02]  /*5a80*/  FSEL R153, R153, RZ, P6 ;  /* 0x000000ff99997208 */ /* 0x000fe40003000000 */
[----:B------:R-:W-:Y:S02]  /*5a90*/  FSEL R184, R184, -INF , P0 ;  /* 0xff800000b8b87808 */ /* 0x000fe40000000000 */
[----:B------:R-:W-:Y:S01]  /*5aa0*/  LOP3.LUT P0, RZ, R16, 0x80000, RZ, 0xc0, !PT ;  /* 0x0008000010ff7812 */ /* 0x000fe2000780c0ff */
        /* <DEDUP_REMOVED lines=25> */
[----:B------:R-:W-:-:S02]  /*5c40*/  ISETP.GT.AND P6, PT, R202, 0x48, PT ;  /* 0x00000048ca00780c */ /* 0x000fc40003fc4270 */
[----:B------:R-:W-:Y:S02]  /*5c50*/  FSEL R185, R185, -INF , P0 ;  /* 0xff800000b9b97808 */ /* 0x000fe40000000000 */
[----:B------:R-:W-:Y:S02]  /*5c60*/  LOP3.LUT P5, RZ, R16, 0x100000, RZ, 0xc0, !PT ;  /* 0x0010000010ff7812 */ /* 0x000fe400078ac0ff */
[----:B------:R-:W-:Y:S01]  /*5c70*/  FSEL R188, R188, -INF , P6 ;  /* 0xff800000bcbc7808 */ /* 0x000fe20003000000 */
[----:B------:R1:W-:Y:S01]  /*5c80*/  MUFU.EX2 R153, R154 ;  /* 0x0000009a00997308 */ /* 0x0003e20000000800 */
[C---:B------:R-:W-:Y:S02]  /*5c90*/  ISETP.GT.AND P4, PT, R202.reuse, 0x50, PT ;  /* 0x00000050ca00780c */ /* 0x040fe40003f84270 */
[----:B------:R-:W-:Y:S02]  /*5ca0*/  FSEL R189, R189, -INF , P5 ;  /* 0xff800000bdbd7808 */ /* 0x000fe40002800000 */
[----:B------:R-:W-:-:S02]  /*5cb0*/  ISETP.GT.AND P3, PT, R202, 0x51, PT ;  /* 0x00000051ca00780c */ /* 0x000fc40003f64270 */
[----:B------:R-:W-:Y:S01]  /*5cc0*/  FSEL R192, R192, -INF , P4 ;  /* 0xff800000c0c07808 */ /* 0x000fe20002000000 */
[----:B------:R-:W-:Y:S01]  /*5cd0*/  MUFU.EX2 R159, R159 ;  /* 0x0000009f009f7308 */ /* 0x000fe20000000800 */
[----:B-1----:R-:W-:Y:S01]  /*5ce0*/  FMUL.FTZ R154, R201, UR5 ;  /* 0x00000005c99a7c20 */ /* 0x002fe20008410000 */
[C---:B------:R-:W-:Y:S02]  /*5cf0*/  ISETP.GT.AND P2, PT, R202.reuse, 0x58, PT ;  /* 0x00000058ca00780c */ /* 0x040fe40003f44270 */
[----:B------:R-:W-:Y:S02]  /*5d00*/  FSEL R193, R193, -INF , P3 ;  /* 0xff800000c1c17808 */ /* 0x000fe40001800000 */
[----:B------:R-:W-:Y:S02]  /*5d10*/  ISETP.GT.AND P1, PT, R202, 0x59, PT ;  /* 0x00000059ca00780c */ /* 0x000fe40003f24270 */
[----:B------:R-:W1:Y:S01]  /*5d20*/  MUFU.EX2 R154, R154 ;  /* 0x0000009a009a7308 */ /* 0x000e620000000800 */
[----:B------:R-:W-:-:S02]  /*5d30*/  FSEL R196, R196, -INF , P2 ;  /* 0xff800000c4c47808 */ /* 0x000fc40001000000 */
[----:B------:R-:W-:Y:S02]  /*5d40*/  FSEL R197, R197, -INF , P1 ;  /* 0xff800000c5c57808 */ /* 0x000fe40000800000 */
[----:B------:R-:W-:-:S03]  /*5d50*/  LOP3.LUT P0, RZ, R16, 0x40000, RZ, 0xc0, !PT ;  /* 0x0004000010ff7812 */ /* 0x000fc6000780c0ff */
[----:B------:R-:W-:Y:S08]  /*5d60*/  MUFU.EX2 R162, R162 ;  /* 0x000000a200a27308 */ /* 0x000ff00000000800 */
[----:B------:R-:W-:Y:S01]  /*5d70*/  MUFU.EX2 R163, R163 ;  /* 0x000000a300a37308 */ /* 0x000fe20000000800 */
[----:B-1----:R-:W-:Y:S01]  /*5d80*/  FFMA.FTZ R3, R154, R3, R153 ;  /* 0x000000039a037223 */ /* 0x002fe20000010099 */
[----:B------:R-:W-:Y:S01]  /*5d90*/  F2FP.F16.F32.PACK_AB R153, R155, R153 ;  /* 0x000000999b99723e */ /* 0x000fe200000000ff */
[-C--:B------:R-:W-:Y:S01]  /*5da0*/  FMUL.FTZ R26, R26, R154.reuse ;  /* 0x0000009a1a1a7220 */ /* 0x080fe20000410000 */
[----:B------:R-:W-:Y:S01]  /*5db0*/  FMUL.FTZ R27, R27, R154 ;  /* 0x0000009a1b1b7220 */ /* 0x000fe20000410000 */
[----:B------:R-:W-:Y:S01]  /*5dc0*/  FADD.FTZ R3, R155, R3 ;  /* 0x000000039b037221 */ /* 0x000fe20000010000 */
        /* <DEDUP_REMOVED lines=82> */
[----:B------:R-:W-:Y:S01]  /*62f0*/  FMUL.FTZ R151, R151, R154 ;  /* 0x0000009a97977220 */ /* 0x000fe20000410000 */
[----:B------:R-:W-:Y:S01]  /*6300*/  MUFU.EX2 R166, R166 ;  /* 0x000000a600a67308 */ /* 0x000fe20000000800 */
[----:B------:R-:W-:-:S04]  /*6310*/  FMNMX.FTZ R155, R193, R155, !PT ;  /* 0x0000009bc19b7209 */ /* 0x000fc80007810000 */
[----:B------:R-:W-:-:S03]  /*6320*/  FMNMX.FTZ R155, R196, R155, !PT ;  /* 0x0000009bc49b7209 */ /* 0x000fc60007810000 */
[----:B------:R-:W-:Y:S01]  /*6330*/  MUFU.EX2 R167, R167 ;  /* 0x000000a700a77308 */ /* 0x000fe20000000800 */
[----:B------:R-:W-:-:S05]  /*6340*/  FMNMX.FTZ R155, R197, R155, !PT ;  /* 0x0000009bc59b7209 */ /* 0x000fca0007810000 */
[----:B------:R-:W1:Y:S02]  /*6350*/  SHFL.BFLY PT, R201, R155, 0x2, 0x1f ;  /* 0x0c401f009bc97f89 */ /* 0x000e6400000e0000 */
        /* <DEDUP_REMOVED lines=9> */
[----:B-1----:R-:W-:-:S04]  /*63f0*/  FMNMX.FTZ R207, R201, R207, !PT ;  /* 0x000000cfc9cf7209 */ /* 0x002fc80007810000 */
[----:B------:R-:W-:-:S03]  /*6400*/  FSETP.NEU.FTZ.AND P1, PT, R207, -INF , PT ;  /* 0xff800000cf00780b */ /* 0x000fc60003f3d000 */
[----:B------:R-:W-:Y:S01]  /*6410*/  MUFU.EX2 R183, R183 ;  /* 0x000000b700b77308 */ /* 0x000fe20000000800 */
[----:B------:R-:W-:-:S05]  /*6420*/  FSEL R155, R207, RZ, P1 ;  /* 0x000000ffcf9b7208 */ /* 0x000fca0000800000 */
[----:B------:R-:W-:Y:S02]  /*6430*/  FADD.FTZ R155, -R155, R200 ;  /* 0x000000c89b9b7221 */ /* 0x000fe40000010100 */
[----:B------:R-:W-:Y:S02]  /*6440*/  MUFU.EX2 R186, R186 ;  /* 0x000000ba00ba7308 */ /* 0x000fe40000000800 */
[----:B------:R-:W-:-:S06]  /*6450*/  FMUL.FTZ R155, R155, UR5 ;  /* 0x000000059b9b7c20 */ /* 0x000fcc0008410000 */
[----:B------:R1:W2:Y:S08]  /*6460*/  MUFU.EX2 R200, R158 ;  /* 0x0000009e00c87308 */ /* 0x0002b00000000800 */
[----:B------:R-:W-:Y:S01]  /*6470*/  MUFU.EX2 R187, R187 ;  /* 0x000000bb00bb7308 */ /* 0x000fe20000000800 */
[----:B-1----:R-:W-:-:S05]  /*6480*/  FMUL.FTZ R158, R207, UR5 ;  /* 0x00000005cf9e7c20 */ /* 0x002fca0008410000 */
[----:B------:R-:W-:Y:S02]  /*6490*/  FSEL R158, R158, RZ, P1 ;  /* 0x000000ff9e9e7208 */ /* 0x000fe40000800000 */
[----:B------:R-:W-:Y:S01]  /*64a0*/  MUFU.EX2 R190, R190 ;  /* 0x000000be00be7308 */ /* 0x000fe20000000800 */
[----:B--2---:R-:W-:Y:S02]  /*64b0*/  FADD.FTZ R3, R200, R3 ;  /* 0x00000003c8037221 */ /* 0x004fe40000010000 */
[--C-:B------:R-:W-:Y:S01]  /*64c0*/  FFMA.FTZ R201, R152, UR5, -R158.reuse ;  /* 0x0000000598c97c23 */ /* 0x100fe2000801089e */
[----:B------:R-:W-:Y:S02]  /*64d0*/  VIADD R152, R222, 0x8 ;  /* 0x00000008de987836 */ /* 0x000fe40000000000 */
[--C-:B------:R-:W-:Y:S01]  /*64e0*/  FFMA.FTZ R202, R203, UR5, -R158.reuse ;  /* 0x00000005cbca7c23 */ /* 0x100fe2000801089e */
[--C-:B------:R-:W-:Y:S01]  /*64f0*/  FFMA.FTZ R211, R211, UR5, -R158.reuse ;  /* 0x00000005d3d37c23 */ /* 0x100fe2000801089e */
[--C-:B------:R-:W-:Y:S01]  /*6500*/  FFMA.FTZ R157, R157, UR5, -R158.reuse ;  /* 0x000000059d9d7c23 */ /* 0x100fe2000801089e */
[----:B------:R1:W2:Y:S01]  /*6510*/  MUFU.EX2 R203, R155 ;  /* 0x0000009b00cb7308 */ /* 0x0002a20000000800 */
        /* <DEDUP_REMOVED lines=8> */
[----:B-1----:R-:W-:Y:S01]  /*65a0*/  F2FP.F16.F32.PACK_AB R155, R159, R200 ;  /* 0x000000c89f9b723e */ /* 0x002fe200000000ff */
[--C-:B------:R-:W-:Y:S01]  /*65b0*/  FFMA.FTZ R173, R173, UR5, -R158.reuse ;  /* 0x00000005adad7c23 */ /* 0x100fe2000801089e */
[--C-:B------:R-:W-:Y:S01]  /*65c0*/  FFMA.FTZ R222, R176, UR5, -R158.reuse ;  /* 0x00000005b0de7c23 */ /* 0x100fe2000801089e */
[--C-:B------:R-:W-:Y:S01]  /*65d0*/  FFMA.FTZ R176, R177, UR5, -R158.reuse ;  /* 0x00000005b1b07c23 */ /* 0x100fe2000801089e */
[--C-:B------:R-:W-:Y:S01]  /*65e0*/  FFMA.FTZ R177, R180, UR5, -R158.reuse ;  /* 0x00000005b4b17c23 */ /* 0x100fe2000801089e */
[--C-:B------:R-:W-:Y:S01]  /*65f0*/  FFMA.FTZ R180, R181, UR5, -R158.reuse ;  /* 0x00000005b5b47c23 */ /* 0x100fe2000801089e */
[--C-:B------:R-:W-:Y:S01]  /*6600*/  FFMA.FTZ R181, R184, UR5, -R158.reuse ;  /* 0x00000005b8b57c23 */ /* 0x100fe2000801089e */
[----:B------:R-:W1:Y:S01]  /*6610*/  MUFU.EX2 R202, R202 ;  /* 0x000000ca00ca7308 */ /* 0x000e620000000800 */
[----:B------:R1:W-:Y:S01]  /*6620*/  BAR.SYNC.DEFER_BLOCKING R152, 0x100 ;  /* 0x000400980000751d */ /* 0x0003e20000010000 */
[-C--:B--2---:R-:W-:Y:S01]  /*6630*/  FMUL.FTZ R24, R24, R203.reuse ;  /* 0x000000cb18187220 */ /* 0x084fe20000410000 */
        /* <DEDUP_REMOVED lines=66> */
[----:B------:R-:W1:Y:S01]  /*6a60*/  MUFU.EX2 R156, R156 ;  /* 0x0000009c009c7308 */ /* 0x000e620000000800 */
[----:B--2---:R-:W-:Y:S01]  /*6a70*/  F2FP.F16.F32.PACK_AB R154, R157, R211 ;  /* 0x000000d39d9a723e */ /* 0x004fe200000000ff */
[--C-:B------:R-:W-:Y:S01]  /*6a80*/  FFMA.FTZ R184, R185, UR5, -R158.reuse ;  /* 0x00000005b9b87c23 */ /* 0x100fe2000801089e */
[--C-:B------:R-:W-:Y:S01]  /*6a90*/  FFMA.FTZ R185, R188, UR5, -R158.reuse ;  /* 0x00000005bcb97c23 */ /* 0x100fe2000801089e */
[--C-:B------:R-:W-:Y:S01]  /*6aa0*/  FFMA.FTZ R188, R189, UR5, -R158.reuse ;  /* 0x00000005bdbc7c23 */ /* 0x100fe2000801089e */
[----:B------:R-:W-:Y:S01]  /*6ab0*/  WARPGROUP.ARRIVE ;  /* 0x00000000000079c5 */ /* 0x000fe20000000000 */
[--C-:B------:R-:W-:Y:S01]  /*6ac0*/  FFMA.FTZ R192, R192, UR5, -R158.reuse ;  /* 0x00000005c0c07c23 */ /* 0x100fe2000801089e */
[--C-:B------:R-:W-:Y:S01]  /*6ad0*/  FFMA.FTZ R193, R193, UR5, -R158.reuse ;  /* 0x00000005c1c17c23 */ /* 0x100fe2000801089e */
[----:B------:R-:W2:Y:S01]  /*6ae0*/  MUFU.EX2 R161, R161 ;  /* 0x000000a100a17308 */ /* 0x000ea20000000800 */
[--C-:B------:R-:W-:Y:S01]  /*6af0*/  FFMA.FTZ R196, R196, UR5, -R158.reuse ;  /* 0x00000005c4c47c23 */ /* 0x100fe2000801089e */
[----:B------:R-:W-:Y:S01]  /*6b00*/  FFMA.FTZ R158, R197, UR5, -R158 ;  /* 0x00000005c59e7c23 */ /* 0x000fe2000801089e */
[----:B------:R-:W-:Y:S01]  /*6b10*/  HGMMA.64x256x16.F32 R24, R152, gdesc[UR8].tnspB, R24, gsb0 ;  /* 0x43e0000898187df0 */ /* 0x000fe20008000818 */
[----:B------:R-:W-:Y:S01]  /*6b20*/  UIADD3 UR10, UR6, 0x80, URZ ;  /* 0x00000080060a7890 */ /* 0x000fe2000fffe03f */
[----:B------:R-:W-:Y:S01]  /*6b30*/  FFMA.FTZ R2, R203, R2, R201 ;  /* 0x00000002cb027223 */ /* 0x000fe200000100c9 */
[----:B------:R-:W-:Y:S01]  /*6b40*/  UMOV UR11, 0x40000040 ;  /* 0x40000040000b7882 */ /* 0x000fe20000000000 */
[----:B------:R-:W-:Y:S01]  /*6b50*/  FADD.FTZ R3, R159, R3 ;  /* 0x000000039f037221 */ /* 0x000fe20000010000 */
[----:B------:R-:W3:Y:S01]  /*6b60*/  MUFU.EX2 R164, R164 ;  /* 0x000000a400a47308 */ /* 0x000ee20000000800 */
[----:B------:R-:W-:-:S02]  /*6b70*/  FADD.FTZ R2, R202, R2 ;  /* 0x00000002ca027221 */ /* 0x000fc40000010000 */
[----:B------:R-:W-:Y:S02]  /*6b80*/  FADD.FTZ R3, R162, R3 ;  /* 0x00000003a2037221 */ /* 0x000fe40000010000 */
[----:B------:R-:W-:Y:S02]  /*6b90*/  FADD.FTZ R2, R211, R2 ;  /* 0x00000002d3027221 */ /* 0x000fe40000010000 */
[----:B------:R-:W-:Y:S01]  /*6ba0*/  FADD.FTZ R3, R163, R3 ;  /* 0x00000003a3037221 */ /* 0x000fe20000010000 */
[----:B------:R-:W4:Y:S01]  /*6bb0*/  MUFU.EX2 R165, R165 ;  /* 0x000000a500a57308 */ /* 0x000f220000000800 */
[----:B------:R-:W-:Y:S02]  /*6bc0*/  FADD.FTZ R2, R157, R2 ;  /* 0x000000029d027221 */ /* 0x000fe40000010000 */
[----:B------:R-:W-:Y:S02]  /*6bd0*/  FADD.FTZ R3, R166, R3 ;  /* 0x00000003a6037221 */ /* 0x000fe40000010000 */
[----:B-1----:R-:W-:-:S02]  /*6be0*/  FADD.FTZ R2, R156, R2 ;  /* 0x000000029c027221 */ /* 0x002fc40000010000 */
[----:B------:R-:W-:Y:S01]  /*6bf0*/  FADD.FTZ R3, R167, R3 ;  /* 0x00000003a7037221 */ /* 0x000fe20000010000 */
[----:B------:R-:W1:Y:S01]  /*6c00*/  MUFU.EX2 R168, R168 ;  /* 0x000000a800a87308 */ /* 0x000e620000000800 */
[----:B--2---:R-:W-:Y:S02]  /*6c10*/  FADD.FTZ R2, R161, R2 ;  /* 0x00000002a1027221 */ /* 0x004fe40000010000 */
[----:B------:R-:W-:Y:S02]  /*6c20*/  FADD.FTZ R3, R170, R3 ;  /* 0x00000003aa037221 */ /* 0x000fe40000010000 */
[----:B---3--:R-:W-:Y:S02]  /*6c30*/  FADD.FTZ R2, R164, R2 ;  /* 0x00000002a4027221 */ /* 0x008fe40000010000 */
[----:B------:R-:W-:Y:S01]  /*6c40*/  FADD.FTZ R3, R171, R3 ;  /* 0x00000003ab037221 */ /* 0x000fe20000010000 */
[----:B------:R-:W2:Y:S01]  /*6c50*/  MUFU.EX2 R169, R169 ;  /* 0x000000a900a97308 */ /* 0x000ea20000000800 */
[----:B----4-:R-:W-:-:S02]  /*6c60*/  FADD.FTZ R2, R165, R2 ;  /* 0x00000002a5027221 */ /* 0x010fc40000010000 */
[----:B------:R-:W-:-:S04]  /*6c70*/  FADD.FTZ R3, R174, R3 ;  /* 0x00000003ae037221 */ /* 0x000fc80000010000 */
[----:B------:R-:W-:Y:S01]  /*6c80*/  FADD.FTZ R3, R175, R3 ;  /* 0x00000003af037221 */ /* 0x000fe20000010000 */
[----:B------:R-:W-:Y:S01]  /*6c90*/  MUFU.EX2 R172, R172 ;  /* 0x000000ac00ac7308 */ /* 0x000fe20000000800 */
[----:B-1----:R-:W-:-:S07]  /*6ca0*/  FADD.FTZ R2, R168, R2 ;  /* 0x00000002a8027221 */ /* 0x002fce0000010000 */
[----:B------:R-:W1:Y:S01]  /*6cb0*/  MUFU.EX2 R173, R173 ;  /* 0x000000ad00ad7308 */ /* 0x000e620000000800 */
[----:B--2---:R-:W-:-:S07]  /*6cc0*/  FADD.FTZ R2, R169, R2 ;  /* 0x00000002a9027221 */ /* 0x004fce0000010000 */
[----:B------:R-:W-:Y:S08]  /*6cd0*/  MUFU.EX2 R222, R222 ;  /* 0x000000de00de7308 */ /* 0x000ff00000000800 */
[----:B------:R-:W2:Y:S08]  /*6ce0*/  MUFU.EX2 R176, R176 ;  /* 0x000000b000b07308 */ /* 0x000eb00000000800 */
[----:B------:R-:W-:Y:S08]  /*6cf0*/  MUFU.EX2 R177, R177 ;  /* 0x000000b100b17308 */ /* 0x000ff00000000800 */
[----:B------:R-:W3:Y:S08]  /*6d00*/  MUFU.EX2 R180, R180 ;  /* 0x000000b400b47308 */ /* 0x000ef00000000800 */
[----:B------:R-:W4:Y:S08]  /*6d10*/  MUFU.EX2 R181, R181 ;  /* 0x000000b500b57308 */ /* 0x000f300000000800 */
[----:B------:R-:W5:Y:S08]  /*6d20*/  MUFU.EX2 R184, R184 ;  /* 0x000000b800b87308 */ /* 0x000f700000000800 */
[----:B------:R-:W0:Y:S08]  /*6d30*/  MUFU.EX2 R185, R185 ;  /* 0x000000b900b97308 */ /* 0x000e300000000800 */
[----:B------:R-:W0:Y:S08]  /*6d40*/  MUFU.EX2 R188, R188 ;  /* 0x000000bc00bc7308 */ /* 0x000e300000000800 */
[----:B------:R-:W0:Y:S08]  /*6d50*/  MUFU.EX2 R191, R191 ;  /* 0x000000bf00bf7308 */ /* 0x000e300000000800 */
[----:B------:R-:W-:Y:S08]  /*6d60*/  MUFU.EX2 R194, R194 ;  /* 0x000000c200c27308 */ /* 0x000ff00000000800 */
[----:B------:R-:W-:Y:S08]  /*6d70*/  MUFU.EX2 R195, R195 ;  /* 0x000000c300c37308 */ /* 0x000ff00000000800 */
[----:B------:R-:W-:Y:S08]  /*6d80*/  MUFU.EX2 R198, R198 ;  /* 0x000000c600c67308 */ /* 0x000ff00000000800 */
[----:B------:R-:W0:Y:S08]  /*6d90*/  MUFU.EX2 R192, R192 ;  /* 0x000000c000c07308 */ /* 0x000e300000000800 */
[----:B------:R-:W-:Y:S08]  /*6da0*/  MUFU.EX2 R193, R193 ;  /* 0x000000c100c17308 */ /* 0x000ff00000000800 */
[----:B------:R-:W-:Y:S08]  /*6db0*/  MUFU.EX2 R196, R196 ;  /* 0x000000c400c47308 */ /* 0x000ff00000000800 */
[----:B------:R-:W-:Y:S08]  /*6dc0*/  MUFU.EX2 R158, R158 ;  /* 0x0000009e009e7308 */ /* 0x000ff00000000800 */
[----:B------:R-:W0:Y:S01]  /*6dd0*/  MUFU.EX2 R199, R199 ;  /* 0x000000c700c77308 */ /* 0x000e220000000800 */
[----:B------:R-:W-:-:S02]  /*6de0*/  WARPGROUP.DEPBAR.LE gsb0, 0x0 ;  /* 0x00008000000079c5 */ /* 0x000fc40000010000 */
[----:B------:R-:W-:Y:S02]  /*6df0*/  F2FP.F16.F32.PACK_AB R153, R163, R162 ;  /* 0x000000a2a399723e */ /* 0x000fe400000000ff */
[----:B------:R-:W-:Y:S02]  /*6e00*/  F2FP.F16.F32.PACK_AB R155, R167, R166 ;  /* 0x000000a6a79b723e */ /* 0x000fe400000000ff */
[----:B------:R-:W-:Y:S02]  /*6e10*/  F2FP.F16.F32.PACK_AB R152, R161, R156 ;  /* 0x0000009ca198723e */ /* 0x000fe400000000ff */
[----:B------:R-:W-:-:S04]  /*6e20*/  F2FP.F16.F32.PACK_AB R154, R165, R164 ;  /* 0x000000a4a59a723e */ /* 0x000fc800000000ff */
[----:B------:R-:W-:-:S06]  /*6e30*/  WARPGROUP.ARRIVE ;  /* 0x00000000000079c5 */ /* 0x000fcc0000000000 */
[----:B------:R-:W-:Y:S01]  /*6e40*/  HGMMA.64x256x16.F32 R24, R152, gdesc[UR8].tnspB, R24, gsb0 ;  /* 0x43e0000898187df0 */ /* 0x000fe20008000818 */
[----:B------:R-:W-:Y:S01]  /*6e50*/  UIADD3 UR10, UR6, 0x100, URZ ;  /* 0x00000100060a7890 */ /* 0x000fe2000fffe03f */
[----:B------:R-:W-:Y:S01]  /*6e60*/  UMOV UR11, 0x40000040 ;  /* 0x40000040000b7882 */ /* 0x000fe20000000000 */
[----:B------:R-:W-:Y:S02]  /*6e70*/  WARPGROUP.DEPBAR.LE gsb0, 0x0 ;  /* 0x00008000000079c5 */ /* 0x000fe40000010000 */
[----:B------:R-:W-:Y:S02]  /*6e80*/  F2FP.F16.F32.PACK_AB R152, R169, R168 ;  /* 0x000000a8a998723e */ /* 0x000fe400000000ff */
[----:B------:R-:W-:Y:S02]  /*6e90*/  F2FP.F16.F32.PACK_AB R153, R171, R170 ;  /* 0x000000aaab99723e */ /* 0x000fe400000000ff */
[----:B-1----:R-:W-:Y:S01]  /*6ea0*/  F2FP.F16.F32.PACK_AB R154, R173, R172 ;  /* 0x000000acad9a723e */ /* 0x002fe200000000ff */
[----:B------:R-:W-:Y:S01]  /*6eb0*/  FADD.FTZ R172, R172, R2 ;  /* 0x00000002acac7221 */ /* 0x000fe20000010000 */
[----:B------:R-:W-:-:S03]  /*6ec0*/  F2FP.F16.F32.PACK_AB R155, R175, R174 ;  /* 0x000000aeaf9b723e */ /* 0x000fc600000000ff */
[----:B------:R-:W-:Y:S01]  /*6ed0*/  FADD.FTZ R172, R173, R172 ;  /* 0x000000acadac7221 */ /* 0x000fe20000010000 */
[----:B------:R-:W-:-:S13]  /*6ee0*/  WARPGROUP.ARRIVE ;  /* 0x00000000000079c5 */ /* 0x000fda0000000000 */
[----:B------:R-:W-:Y:S01]  /*6ef0*/  HGMMA.64x256x16.F32 R24, R152, gdesc[UR8].tnspB, R24, gsb0 ;  /* 0x43e0000898187df0 */ /* 0x000fe20008000818 */
[----:B------:R-:W-:Y:S01]  /*6f00*/  UIADD3 UR10, UR6, 0x180, URZ ;  /* 0x00000180060a7890 */ /* 0x000fe2000fffe03f */
[----:B------:R-:W-:Y:S01]  /*6f10*/  UMOV UR11, 0x40000040 ;  /* 0x40000040000b7882 */ /* 0x000fe20000000000 */
[----:B------:R-:W-:Y:S02]  /*6f20*/  WARPGROUP.DEPBAR.LE gsb0, 0x0 ;  /* 0x00008000000079c5 */ /* 0x000fe40000010000 */
[----:B--2---:R-:W-:Y:S01]  /*6f30*/  F2FP.F16.F32.PACK_AB R152, R176, R222 ;  /* 0x000000deb098723e */ /* 0x004fe200000000ff */
[----:B------:R-:W-:Y:S01]  /*6f40*/  FADD.FTZ R222, R222, R172 ;  /* 0x000000acdede7221 */ /* 0x000fe20000010000 */
[----:B------:R-:W-:Y:S01]  /*6f50*/  F2FP.F16.F32.PACK_AB R153, R179, R178 ;  /* 0x000000b2b399723e */ /* 0x000fe200000000ff */
[----:B------:R-:W-:Y:S01]  /*6f60*/  FADD.FTZ R178, R178, R3 ;  /* 0x00000003b2b27221 */ /* 0x000fe20000010000 */
[----:B---3--:R-:W-:Y:S01]  /*6f70*/  F2FP.F16.F32.PACK_AB R154, R180, R177 ;  /* 0x000000b1b49a723e */ /* 0x008fe200000000ff */
        /* <DEDUP_REMOVED lines=10> */
[----:B----4-:R-:W-:Y:S01]  /*7020*/  FADD.FTZ R222, R181, R222 ;  /* 0x000000deb5de7221 */ /* 0x010fe20000010000 */
[----:B------:R-:W-:Y:S01]  /*7030*/  UMOV UR11, 0x40000040 ;  /* 0x40000040000b7882 */ /* 0x000fe20000000000 */
[----:B------:R-:W-:Y:S02]  /*7040*/  FADD.FTZ R178, R186, R178 ;  /* 0x000000b2bab27221 */ /* 0x000fe40000010000 */
[----:B-----5:R-:W-:Y:S02]  /*7050*/  FADD.FTZ R222, R184, R222 ;  /* 0x000000deb8de7221 */ /* 0x020fe40000010000 */
[----:B------:R-:W-:Y:S02]  /*7060*/  FADD.FTZ R178, R187, R178 ;  /* 0x000000b2bbb27221 */ /* 0x000fe40000010000 */
[----:B0-----:R-:W-:-:S02]  /*7070*/  FADD.FTZ R222, R185, R222 ;  /* 0x000000deb9de7221 */ /* 0x001fc40000010000 */
[----:B------:R-:W-:Y:S02]  /*7080*/  FADD.FTZ R178, R190, R178 ;  /* 0x000000b2beb27221 */ /* 0x000fe40000010000 */
[----:B------:R-:W-:Y:S02]  /*7090*/  FADD.FTZ R222, R188, R222 ;  /* 0x000000debcde7221 */ /* 0x000fe40000010000 */
[----:B------:R-:W-:Y:S02]  /*70a0*/  FADD.FTZ R178, R191, R178 ;  /* 0x000000b2bfb27221 */ /* 0x000fe40000010000 */
[----:B------:R-:W-:Y:S02]  /*70b0*/  FADD.FTZ R222, R192, R222 ;  /* 0x000000dec0de7221 */ /* 0x000fe40000010000 */
[----:B------:R-:W-:-:S04]  /*70c0*/  FADD.FTZ R178, R194, R178 ;  /* 0x000000b2c2b27221 */ /* 0x000fc80000010000 */
[----:B------:R-:W-:-:S04]  /*70d0*/  FADD.FTZ R178, R195, R178 ;  /* 0x000000b2c3b27221 */ /* 0x000fc80000010000 */
[----:B------:R-:W-:-:S04]  /*70e0*/  FADD.FTZ R178, R198, R178 ;  /* 0x000000b2c6b27221 */ /* 0x000fc80000010000 */
[----:B------:R-:W-:Y:S01]  /*70f0*/  FADD.FTZ R3, R199, R178 ;  /* 0x000000b2c7037221 */ /* 0x000fe20000010000 */
[----:B------:R-:W-:Y:S02]  /*7100*/  WARPGROUP.DEPBAR.LE gsb0, 0x0 ;  /* 0x00008000000079c5 */ /* 0x000fe40000010000 */
        /* <DEDUP_REMOVED lines=9> */
[C---:B------:R-:W-:Y:S01]  /*71a0*/  F2FP.F16.F32.PACK_AB R152, R193.reuse, R192 ;  /* 0x000000c0c198723e */ /* 0x040fe200000000ff */
[----:B------:R-:W-:Y:S01]  /*71b0*/  FADD.FTZ R193, R193, R222 ;  /* 0x000000dec1c17221 */ /* 0x000fe20000010000 */
[----:B------:R-:W-:Y:S02]  /*71c0*/  F2FP.F16.F32.PACK_AB R153, R195, R194 ;  /* 0x000000c2c399723e */ /* 0x000fe400000000ff */
[----:B------:R-:W-:Y:S01]  /*71d0*/  F2FP.F16.F32.PACK_AB R154, R158, R196 ;  /* 0x000000c49e9a723e */ /* 0x000fe200000000ff */
[----:B------:R-:W-:Y:S01]  /*71e0*/  FADD.FTZ R193, R196, R193 ;  /* 0x000000c1c4c17221 */ /* 0x000fe20000010000 */
[----:B------:R-:W-:-:S03]  /*71f0*/  F2FP.F16.F32.PACK_AB R155, R199, R198 ;  /* 0x000000c6c79b723e */ /* 0x000fc600000000ff */
[----:B------:R-:W-:Y:S01]  /*7200*/  FADD.FTZ R2, R158, R193 ;  /* 0x000000c19e027221 */ /* 0x000fe20000010000 */
[----:B------:R-:W-:-:S13]  /*7210*/  WARPGROUP.ARRIVE ;  /* 0x00000000000079c5 */ /* 0x000fda0000000000 */
[----:B------:R-:W-:Y:S03]  /*7220*/  HGMMA.64x256x16.F32 R24, R152, gdesc[UR8].tnspB, R24, gsb0 ;  /* 0x43e0000898187df0 */ /* 0x000fe60008000818 */
[----:B------:R-:W-:Y:S02]  /*7230*/  WARPGROUP.DEPBAR.LE gsb0, 0x0 ;  /* 0x00008000000079c5 */ /* 0x000fe40000010000 */
[----:B------:R-:W-:Y:S05]  /*7240*/  @!P0 BRA `(.L_x_14814) ;  /* 0x0000000000048947 */ /* 0x000fea0003800000 */
[----:B------:R-:W-:Y:S01]  /*7250*/  BPT.TRAP 0x1 ;  /* 0x000000040000795c */ /* 0x000fe20000300000 */
.L_x_14814:
        /* <DEDUP_REMOVED lines=8> */
.L_x_14804:
[----:B------:R-:W-:-:S13]  /*72e0*/  R2UR UR4, R209 ;  /* 0x00000000d10472ca */ /* 0x000fda00000e0000 */
[----:B------:R-:W-:-:S13]  /*72f0*/  ISETP.GE.AND P1, PT, R208, UR4, PT ;  /* 0x00000004d0007c0c */ /* 0x000fda000bf26270 */
[----:B------:R-:W-:Y:S05]  /*7300*/  @!P1 BRA `(.L_x_14816) ;  /* 0x0000002000dc9947 */ /* 0x000fea0003800000 */
[----:B------:R-:W-:Y:S02]  /*7310*/  IMAD.MOV.U32 R201, RZ, RZ, R160 ;  /* 0x000000ffffc97224 */ /* 0x000fe400078e00a0 */
[----:B------:R-:W-:-:S07]  /*7320*/  IMAD.MOV.U32 R202, RZ, RZ, R207 ;  /* 0x000000ffffca7224 */ /* 0x000fce00078e00cf */
.L_x_14827:
[----:B------:R-:W-:-:S04]  /*7330*/  UIADD3 UR38, UR38, 0x1, URZ ;  /* 0x0000000126267890 */ /* 0x000fc8000fffe03f */
[----:B------:R-:W-:-:S04]  /*7340*/  UISETP.NE.AND UP0, UPT, UR38, 0x2, UPT ;  /* 0x000000022600788c */ /* 0x000fc8000bf05270 */
[----:B------:R-:W-:Y:S02]  /*7350*/  USEL UR4, URZ, 0x1, UP0 ;  /* 0x000000013f047887 */ /* 0x000fe40008000000 */
[----:B------:R-:W-:Y:S02]  /*7360*/  USEL UR38, UR38, URZ, UP0 ;  /* 0x0000003f26267287 */ /* 0x000fe40008000000 */
[----:B------:R-:W-:Y:S01]  /*7370*/  ULOP3.LUT UR39, UR39, UR4, URZ, 0x3c, !UPT ;  /* 0x0000000427277292 */ /* 0x000fe2000f8e3c3f */
[----:B------:R-:W-:Y:S11]  /*7380*/  @!P0 BRA `(.L_x_14817) ;  /* 0x0000000000048947 */ /* 0x000ff60003800000 */
[----:B------:R-:W-:Y:S01]  /*7390*/  BPT.TRAP 0x1 ;  /* 0x000000040000795c */ /* 0x000fe20000300000 */
.L_x_14817:
        /* <DEDUP_REMOVED lines=9> */
.L_x_14818:
[----:B-1----:R-:W-:Y:S05]  /*7430*/  @P1 BRA `(.L_x_14819) ;  /* 0x0000000000081947 */ /* 0x002fea0003800000 */
[----:B------:R-:W1:Y:S02]  /*7440*/  SYNCS.PHASECHK.TRANS64.TRYWAIT P1, [UR4+0x32430], R0 ;  /* 0x03243000ff0075a7 */ /* 0x000e640008020144 */
[----:B-1----:R-:W-:Y:S05]  /*7450*/  @!P1 BRA `(.L_x_14820) ;  /* 0x000000e400589947 */ /* 0x002fea0003800000 */
.L_x_14819:
        /* <DEDUP_REMOVED lines=31> */
.L_x_14821:
[----:B------:R1:W2:Y:S01]  /*7650*/  SYNCS.PHASECHK.TRANS64.TRYWAIT P1, [UR4+0x32450], R0 ;  /* 0x03245000ff0075a7 */ /* 0x0002a20008020144 */
[----:B------:R-:W-:Y:S05]  /*7660*/  @!P0 BRA `(.L_x_14822) ;  /* 0x0000000000048947 */ /* 0x000fea0003800000 */
[----:B------:R-:W-:Y:S01]  /*7670*/  BPT.TRAP 0x1 ;  /* 0x000000040000795c */ /* 0x000fe20000300000 */
.L_x_14822:
[----:B--2---:R-:W-:Y:S05]  /*7680*/  @P1 BRA `(.L_x_14823) ;  /* 0x0000000000081947 */ /* 0x004fea0003800000 */
[----:B------:R-:W2:Y:S02]  /*7690*/  SYNCS.PHASECHK.TRANS64.TRYWAIT P1, [UR4+0x32450], R0 ;  /* 0x03245000ff0075a7 */ /* 0x000ea40008020144 */
[----:B--2---:R-:W-:Y:S05]  /*76a0*/  @!P1 BRA `(.L_x_14824) ;  /* 0x000000e000dc9947 */ /* 0x004fea0003800000 */
.L_x_14823:
        /* <DEDUP_REMOVED lines=101> */
.L_x_14825:
        /* <DEDUP_REMOVED lines=8> */
[----:B------:R-:W-:Y:S01]  /*7d80*/  FMNMX.FTZ R200, R157, R200, !PT ;  /* 0x000000c89dc87209 */ /* 0x000fe20007810000 */
[----:B------:R-:W-:Y:S02]  /*7d90*/  UIADD3 UR14, UR10, 0x80, URZ ;  /* 0x000000800a0e7890 */ /* 0x000fe4000fffe03f */
[----:B------:R-:W-:Y:S01]  /*7da0*/  SYNCS.ARRIVE.TRANS64.RED.A1T0 RZ, [UR11], RZ ;  /* 0x000000ffffff79a7 */ /* 0x000fe2000810040b */
[----:B------:R-:W-:Y:S01]  /*7db0*/  FMNMX.FTZ R200, R160, R200, !PT ;  /* 0x000000c8a0c87209 */ /* 0x000fe20007810000 */
[----:B------:R-:W-:-:S03]  /*7dc0*/  UMOV UR11, 0x40000040 ;  /* 0x40000040000b7882 */ /* 0x000fc60000000000 */
        /* <DEDUP_REMOVED lines=23> */
[C---:B------:R-:W-:Y:S01]  /*7f40*/  FADD.FTZ R203, -R207.reuse, R202 ;  /* 0x000000cacfcb7221 */ /* 0x040fe20000010100 */
[----:B------:R-:W-:-:S03]  /*7f50*/  FMUL.FTZ R200, R207, UR5 ;  /* 0x00000005cfc87c20 */ /* 0x000fc60008410000 */
        /* <DEDUP_REMOVED lines=25> */
[----:B------:R-:W1:Y:S08]  /*80f0*/  MUFU.EX2 R203, R203 ;  /* 0x000000cb00cb7308 */ /* 0x000e700000000800 */
[----:B------:R-:W2:Y:S08]  /*8100*/  MUFU.EX2 R200, R202 ;  /* 0x000000ca00c87308 */ /* 0x000eb00000000800 */
[----:B------:R-:W3:Y:S01]  /*8110*/  MUFU.EX2 R153, R153 ;  /* 0x0000009900997308 */ /* 0x000ee20000000800 */
        /* <DEDUP_REMOVED lines=24> */
[----:B-1----:R-:W-:Y:S01]  /*82a0*/  FADD.FTZ R2, R156, R2 ;  /* 0x000000029c027221 */ /* 0x002fe20000010000 */
        /* <DEDUP_REMOVED lines=8> */
[----:B--2---:R-:W-:Y:S01]  /*8330*/  F2FP.F16.F32.PACK_AB R202, R157, R156 ;  /* 0x0000009c9dca723e */ /* 0x004fe200000000ff */
        /* <DEDUP_REMOVED lines=54> */
[----:B------:R-:W-:Y:S01]  /*86a0*/  FMUL.FTZ R149, R149, R203 ;  /* 0x000000cb95957220 */ /* 0x000fe20000410000 */
[----:B------:R-:W1:Y:S01]  /*86b0*/  MUFU.EX2 R152, R152 ;  /* 0x0000009800987308 */ /* 0x000e620000000800 */
[----:B------:R-:W-:Y:S01]  /*86c0*/  FADD.FTZ R2, R157, R2 ;  /* 0x000000029d027221 */ /* 0x000fe20000010000 */
[----:B------:R-:W-:-:S04]  /*86d0*/  FMNMX.FTZ R153, R190, R153, !PT ;  /* 0x00000099be997209 */ /* 0x000fc80007810000 */
[----:B------:R-:W-:Y:S02]  /*86e0*/  FMNMX.FTZ R153, R191, R153, !PT ;  /* 0x00000099bf997209 */ /* 0x000fe40007810000 */
[----:B------:R-:W2:Y:S02]  /*86f0*/  MUFU.EX2 R161, R161 ;  /* 0x000000a100a17308 */ /* 0x000ea40000000800 */
[----:B------:R-:W-:-:S04]  /*8700*/  FMNMX.FTZ R153, R194, R153, !PT ;  /* 0x00000099c2997209 */ /* 0x000fc80007810000 */
[----:B------:R-:W-:Y:S02]  /*8710*/  FMNMX.FTZ R153, R195, R153, !PT ;  /* 0x00000099c3997209 */ /* 0x000fe40007810000 */
[----:B------:R-:W-:Y:S01]  /*8720*/  MUFU.EX2 R165, R165 ;  /* 0x000000a500a57308 */ /* 0x000fe20000000800 */
[----:B-1----:R-:W-:Y:S01]  /*8730*/  FADD.FTZ R2, R152, R2 ;  /* 0x0000000298027221 */ /* 0x002fe20000010000 */
[----:B------:R-:W-:-:S04]  /*8740*/  FMNMX.FTZ R153, R198, R153, !PT ;  /* 0x00000099c6997209 */ /* 0x000fc80007810000 */
[----:B------:R-:W-:Y:S02]  /*8750*/  FMNMX.FTZ R153, R199, R153, !PT ;  /* 0x00000099c7997209 */ /* 0x000fe40007810000 */
[----:B------:R-:W-:Y:S01]  /*8760*/  MUFU.EX2 R169, R169 ;  /* 0x000000a900a97308 */ /* 0x000fe20000000800 */
[C---:B--2---:R-:W-:Y:S01]  /*8770*/  FADD.FTZ R2, R161.reuse, R2 ;  /* 0x00000002a1027221 */ /* 0x044fe20000010000 */
[----:B------:R-:W-:Y:S01]  /*8780*/  F2FP.F16.F32.PACK_AB R152, R161, R152 ;  /* 0x00000098a198723e */ /* 0x000fe200000000ff */
[----:B------:R-:W1:Y:S05]  /*8790*/  SHFL.BFLY PT, R156, R153, 0x2, 0x1f ;  /* 0x0c401f00999c7f89 */ /* 0x000e6a00000e0000 */
[----:B------:R-:W-:Y:S08]  /*87a0*/  MUFU.EX2 R173, R173 ;  /* 0x000000ad00ad7308 */ /* 0x000ff00000000800 */
[----:B------:R-:W-:Y:S08]  /*87b0*/  MUFU.EX2 R177, R177 ;  /* 0x000000b100b17308 */ /* 0x000ff00000000800 */
[----:B------:R-:W-:Y:S01]  /*87c0*/  MUFU.EX2 R181, R181 ;  /* 0x000000b500b57308 */ /* 0x000fe20000000800 */
[----:B-1----:R-:W-:-:S05]  /*87d0*/  FMNMX.FTZ R156, R153, R156, !PT ;  /* 0x0000009c999c7209 */ /* 0x002fca0007810000 */
[----:B------:R-:W1:Y:S02]  /*87e0*/  SHFL.BFLY PT, R160, R156, 0x1, 0x1f ;  /* 0x0c201f009ca07f89 */ /* 0x000e6400000e0000 */
        /* <DEDUP_REMOVED lines=34> */
[----:B------:R-:W-:Y:S01]  /*8a10*/  VIADD R153, R205, 0x8 ;  /* 0x00000008cd997836 */ /* 0x000fe20000000000 */
[----:B------:R-:W2:Y:S01]  /*8a20*/  MUFU.EX2 R155, R155 ;  /* 0x0000009b009b7308 */ /* 0x000ea20000000800 */
[----:B-1----:R-:W-:Y:S01]  /*8a30*/  FFMA.FTZ R204, R156, R3, R154 ;  /* 0x000000039ccc7223 */ /* 0x002fe2000001009a */
[-C--:B------:R-:W-:Y:S01]  /*8a40*/  FMUL.FTZ R26, R26, R156.reuse ;  /* 0x0000009c1a1a7220 */ /* 0x080fe20000410000 */
[-C--:B------:R-:W-:Y:S01]  /*8a50*/  FMUL.FTZ R27, R27, R156.reuse ;  /* 0x0000009c1b1b7220 */ /* 0x080fe20000410000 */
[-C--:B------:R-:W-:Y:S01]  /*8a60*/  FMUL.FTZ R30, R30, R156.reuse ;  /* 0x0000009c1e1e7220 */ /* 0x080fe20000410000 */
[----:B------:R-:W-:-:S03]  /*8a70*/  FMUL.FTZ R31, R31, R156 ;  /* 0x0000009c1f1f7220 */ /* 0x000fc60000410000 */
        /* <DEDUP_REMOVED lines=62> */
[----:B--2---:R-:W-:Y:S01]  /*8e60*/  F2FP.F16.F32.PACK_AB R201, R155, R154 ;  /* 0x0000009a9bc9723e */ /* 0x004fe200000000ff */
[----:B------:R-:W2:Y:S01]  /*8e70*/  MUFU.EX2 R162, R162 ;  /* 0x000000a200a27308 */ /* 0x000ea20000000800 */
[----:B-1----:R-:W-:Y:S01]  /*8e80*/  F2FP.F16.F32.PACK_AB R203, R3, R158 ;  /* 0x0000009e03cb723e */ /* 0x002fe200000000ff */
[----:B------:R1:W-:Y:S01]  /*8e90*/  BAR.SYNC.DEFER_BLOCKING R153, 0x100 ;  /* 0x000400990000751d */ /* 0x0003e20000010000 */
[----:B------:R-:W-:-:S04]  /*8ea0*/  FADD.FTZ R204, R155, R204 ;  /* 0x000000cc9bcc7221 */ /* 0x000fc80000010000 */
[----:B------:R-:W-:Y:S01]  /*8eb0*/  FADD.FTZ R204, R158, R204 ;  /* 0x000000cc9ecc7221 */ /* 0x000fe20000010000 */
[----:B------:R-:W3:Y:S03]  /*8ec0*/  MUFU.EX2 R154, R164 ;  /* 0x000000a4009a7308 */ /* 0x000ee60000000800 */
[----:B------:R-:W-:-:S05]  /*8ed0*/  FADD.FTZ R204, R3, R204 ;  /* 0x000000cc03cc7221 */ /* 0x000fca0000010000 */
[----:B------:R-:W1:Y:S01]  /*8ee0*/  MUFU.EX2 R163, R163 ;  /* 0x000000a300a37308 */ /* 0x000e620000000800 */
[----:B--2---:R-:W-:-:S07]  /*8ef0*/  FADD.FTZ R204, R162, R204 ;  /* 0x000000cca2cc7221 */ /* 0x004fce0000010000 */
[----:B------:R-:W2:Y:S01]  /*8f00*/  MUFU.EX2 R166, R166 ;  /* 0x000000a600a67308 */ /* 0x000ea20000000800 */
[----:B---3--:R-:W-:Y:S01]  /*8f10*/  FADD.FTZ R2, R154, R2 ;  /* 0x000000029a027221 */ /* 0x008fe20000010000 */
[----:B------:R-:W-:Y:S01]  /*8f20*/  WARPGROUP.ARRIVE ;  /* 0x00000000000079c5 */ /* 0x000fe20000000000 */
[C---:B------:R-:W-:Y:S02]  /*8f30*/  F2FP.F16.F32.PACK_AB R154, R165.reuse, R154 ;  /* 0x0000009aa59a723e */ /* 0x040fe400000000ff */
[----:B------:R-:W-:-:S03]  /*8f40*/  FADD.FTZ R2, R165, R2 ;  /* 0x00000002a5027221 */ /* 0x000fc60000010000 */
[----:B------:R-:W-:Y:S01]  /*8f50*/  HGMMA.64x256x16.F32 R24, R200, gdesc[UR8].tnspB, R24, gsb0 ;  /* 0x43e00008c8187df0 */ /* 0x000fe20008000818 */
[----:B------:R-:W3:Y:S01]  /*8f60*/  MUFU.EX2 R167, R167 ;  /* 0x000000a700a77308 */ /* 0x000ee20000000800 */
[C---:B-1----:R-:W-:Y:S01]  /*8f70*/  F2FP.F16.F32.PACK_AB R153, R163.reuse, R162 ;  /* 0x000000a2a399723e */ /* 0x042fe200000000ff */
[----:B------:R-:W-:Y:S01]  /*8f80*/  UMOV UR11, 0x40000040 ;  /* 0x40000040000b7882 */ /* 0x000fe20000000000 */
[----:B------:R-:W-:-:S05]  /*8f90*/  FADD.FTZ R204, R163, R204 ;  /* 0x000000cca3cc7221 */ /* 0x000fca0000010000 */
        /* <DEDUP_REMOVED lines=14> */
[----:B---3--:R-:W-:-:S07]  /*9080*/  FADD.FTZ R204, R170, R204 ;  /* 0x000000ccaacc7221 */ /* 0x008fce0000010000 */
        /* <DEDUP_REMOVED lines=11> */
[----:B--2---:R-:W-:-:S07]  /*9140*/  FADD.FTZ R204, R179, R204 ;  /* 0x000000ccb3cc7221 */ /* 0x004fce0000010000 */
[----:B------:R-:W2:Y:S01]  /*9150*/  MUFU.EX2 R186, R186 ;  /* 0x000000ba00ba7308 */ /* 0x000ea20000000800 */
[----:B---3--:R-:W-:-:S07]  /*9160*/  FADD.FTZ R204, R182, R204 ;  /* 0x000000ccb6cc7221 */ /* 0x008fce0000010000 */
[----:B------:R-:W-:Y:S01]  /*9170*/  MUFU.EX2 R187, R187 ;  /* 0x000000bb00bb7308 */ /* 0x000fe20000000800 */
[----:B-1----:R-:W-:-:S07]  /*9180*/  FADD.FTZ R204, R183, R204 ;  /* 0x000000ccb7cc7221 */ /* 0x002fce0000010000 */
[----:B------:R-:W-:Y:S01]  /*9190*/  MUFU.EX2 R190, R190 ;  /* 0x000000be00be7308 */ /* 0x000fe20000000800 */
[----:B--2---:R-:W-:-:S07]  /*91a0*/  FADD.FTZ R204, R186, R204 ;  /* 0x000000ccbacc7221 */ /* 0x004fce0000010000 */
        /* <DEDUP_REMOVED lines=14> */
[----:B------:R-:W-:-:S15]  /*9290*/  F2FP.F16.F32.PACK_AB R155, R183, R182 ;  /* 0x000000b6b79b723e */ /* 0x000fde00000000ff */
[----:B------:R-:W-:-:S04]  /*92a0*/  NOP ;  /* 0x0000000000007918 */ /* 0x000fc80000000000 */
        /* <DEDUP_REMOVED lines=15> */
[----:B------:R-:W-:Y:S01]  /*93a0*/  UIADD3 UR10, UR10, 0x280, URZ ;  /* 0x000002800a0a7890 */ /* 0x000fe2000fffe03f */
[----:B------:R-:W-:Y:S02]  /*93b0*/  WARPGROUP.DEPBAR.LE gsb0, 0x0 ;  /* 0x00008000000079c5 */ /* 0x000fe40000010000 */
[----:B------:R-:W1:Y:S01]  /*93c0*/  MUFU.EX2 R152, R184 ;  /* 0x000000b800987308 */ /* 0x000e620000000800 */
[C---:B------:R-:W-:Y:S01]  /*93d0*/  F2FP.F16.F32.PACK_AB R153, R187.reuse, R186 ;  /* 0x000000babb99723e */ /* 0x040fe200000000ff */
[----:B------:R-:W-:Y:S01]  /*93e0*/  FADD.FTZ R187, R187, R204 ;  /* 0x000000ccbbbb7221 */ /* 0x000fe20000010000 */
[----:B------:R-:W-:-:S03]  /*93f0*/  F2FP.F16.F32.PACK_AB R155, R191, R190 ;  /* 0x000000bebf9b723e */ /* 0x000fc600000000ff */
[----:B------:R-:W-:Y:S02]  /*9400*/  FADD.FTZ R190, R190, R187 ;  /* 0x000000bbbebe7221 */ /* 0x000fe40000010000 */
[----:B------:R-:W2:Y:S02]  /*9410*/  MUFU.EX2 R154, R188 ;  /* 0x000000bc009a7308 */ /* 0x000ea40000000800 */
        /* <DEDUP_REMOVED lines=29> */
.L_x_14826:
[----:B------:R-:W-:Y:S01]  /*95f0*/  R2UR UR10, R209 ;  /* 0x00000000d10a72ca */ /* 0x000fe200000e0000 */
[----:B------:R-:W-:Y:S01]  /*9600*/  UIADD3 UR4, UR4, 0x32460, URZ ;  /* 0x0003246004047890 */ /* 0x000fe2000fffe03f */
[----:B------:R-:W-:Y:S02]  /*9610*/  IMAD.MOV.U32 R201, RZ, RZ, R160 ;  /* 0x000000ffffc97224 */ /* 0x000fe400078e00a0 */
[----:B------:R-:W-:Y:S01]  /*9620*/  IMAD.MOV.U32 R202, RZ, RZ, R207 ;  /* 0x000000ffffca7224 */ /* 0x000fe200078e00cf */
[----:B------:R-:W-:-:S08]  /*9630*/  UPRMT UR4, UR6, 0x654, UR4 ;  /* 0x0000065406047896 */ /* 0x000fd00008000004 */
[C---:B------:R-:W-:Y:S01]  /*9640*/  ISETP.GT.AND P1, PT, R208.reuse, UR10, PT ;  /* 0x0000000ad0007c0c */ /* 0x040fe2000bf24270 */
[----:B------:R-:W-:Y:S01]  /*9650*/  SYNCS.ARRIVE.TRANS64.RED.A1T0 RZ, [UR4], RZ ;  /* 0x000000ffffff79a7 */ /* 0x000fe20008100404 */
[----:B------:R-:W-:-:S11]  /*9660*/  VIADD R208, R208, 0xffffffff ;  /* 0xffffffffd0d07836 */ /* 0x000fd60000000000 */
[----:B------:R-:W-:Y:S05]  /*9670*/  @P1 BRA `(.L_x_14827) ;  /* 0xffffffdc002c1947 */ /* 0x000fea000383ffff */
.L_x_14816:
        /* <DEDUP_REMOVED lines=10> */
[----:B------:R-:W-:-:S02]  /*9720*/  IMAD.MOV.U32 R2, RZ, RZ, RZ ;  /* 0x000000ffff027224 */ /* 0x000fc400078e00ff */
[----:B---3--:R-:W-:Y:S02]  /*9730*/  FADD.FTZ R7, R4, R3 ;  /* 0x0000000304077221 */ /* 0x008fe40000010000 */
[----:B------:R-:W1:Y:S04]  /*9740*/  SHFL.BFLY PT, R5, R6, 0x1, 0x1f ;  /* 0x0c201f0006057f89 */ /* 0x000e6800000e0000 */
[----:B------:R-:W3:Y:S01]  /*9750*/  SHFL.BFLY PT, R4, R7, 0x1, 0x1f ;  /* 0x0c201f0007047f89 */ /* 0x000ee200000e0000 */
[----:B-1----:R-:W-:Y:S01]  /*9760*/  FADD.FTZ R8, R6, R5 ;  /* 0x0000000506087221 */ /* 0x002fe20000010000 */
[----:B------:R-:W-:Y:S02]  /*9770*/  IMAD.MOV.U32 R5, RZ, RZ, RZ ;  /* 0x000000ffff057224 */ /* 0x000fe400078e00ff */
[----:B------:R-:W-:-:S02]  /*9780*/  IMAD.U32 R6, RZ, RZ, UR5 ;  /* 0x00000005ff067e24 */ /* 0x000fc4000f8e00ff */
[----:B---3--:R-:W-:Y:S01]  /*9790*/  FADD.FTZ R3, R7, R4 ;  /* 0x0000000407037221 */ /* 0x008fe20000010000 */
[----:B------:R-:W-:-:S04]  /*97a0*/  FSETP.NE.FTZ.AND P1, PT, R8, RZ, PT ;  /* 0x000000ff0800720b */ /* 0x000fc80003f35000 */
[----:B------:R-:W-:-:S09]  /*97b0*/  FSETP.NE.FTZ.AND P2, PT, R3, RZ, PT ;  /* 0x000000ff0300720b */ /* 0x000fd20003f55000 */
        /* <DEDUP_REMOVED lines=147> */
.L_x_14790:
        /* <DEDUP_REMOVED lines=12> */
[----:B------:R-:W-:Y:S01]  /*a1b0*/  IMAD.MOV.U32 R154, RZ, RZ, 0x2 ;  /* 0x00000002ff9a7424 */ /* 0x000fe200078e00ff */
[----:B------:R-:W-:Y:S01]  /*a1c0*/  F2FP.F16.F32.PACK_AB R10, R29, R28 ;  /* 0x0000001c1d0a723e */ /* 0x000fe200000000ff */
[----:B------:R-:W3:Y:S01]  /*a1d0*/  LDL R162, [R1+0x20] ;  /* 0x0000200001a27983 */ /* 0x000ee20000100800 */
[----:B------:R-:W-:Y:S01]  /*a1e0*/  F2FP.F16.F32.PACK_AB R11, R31, R30 ;  /* 0x0000001e1f0b723e */ /* 0x000fe200000000ff */
[----:B------:R-:W-:Y:S01]  /*a1f0*/  ULDC.64 UR10, c[0x0][0xd08] ;  /* 0x00034200000a7ab9 */ /* 0x000fe20000000a00 */
[----:B------:R-:W-:Y:S01]  /*a200*/  R2UR UR12, R206 ;  /* 0x00000000ce0c72ca */ /* 0x000fe200000e0000 */
[----:B------:R-:W-:Y:S01]  /*a210*/  UMOV UR6, UR9 ;  /* 0x0000000900067c82 */ /* 0x000fe20008000000 */
[----:B0-----:R-:W-:Y:S01]  /*a220*/  UMOV UR7, UR8 ;  /* 0x0000000800077c82 */ /* 0x001fe20008000000 */
[----:B------:R-:W-:-:S02]  /*a230*/  F2FP.F16.F32.PACK_AB R22, R53, R52 ;  /* 0x000000343516723e */ /* 0x000fc400000000ff */
[----:B------:R-:W-:Y:S01]  /*a240*/  F2FP.F16.F32.PACK_AB R23, R55, R54 ;  /* 0x000000363717723e */ /* 0x000fe200000000ff */
[----:B------:R-:W-:Y:S01]  /*a250*/  BAR.SYNC.DEFER_BLOCKING 0x1, 0x100 ;  /* 0x0044000000007b1d */ /* 0x000fe20000010000 */
[----:B--2---:R-:W-:-:S03]  /*a260*/  IMAD.WIDE R154, R2, R154, UR6 ;  /* 0x00000006029a7e25 */ /* 0x004fc6000f8e029a */
[C---:B------:R-:W-:Y:S02]  /*a270*/  LOP3.LUT R9, R154.reuse, 0x380, RZ, 0xc0, !PT ;  /* 0x000003809a097812 */ /* 0x040fe400078ec0ff */
[C---:B------:R-:W-:Y:S02]  /*a280*/  IADD3 R15, P3, R154.reuse, 0x20, RZ ;  /* 0x000000209a0f7810 */ /* 0x040fe40007f7e0ff */
[----:B------:R-:W-:Y:S02]  /*a290*/  SHF.R.U64 R9, R9, 0x3, RZ ;  /* 0x0000000309097819 */ /* 0x000fe400000012ff */
[----:B------:R-:W-:Y:S02]  /*a2a0*/  LOP3.LUT R14, R15, 0x380, RZ, 0xc0, !PT ;  /* 0x000003800f0e7812 */ /* 0x000fe400078ec0ff */
[----:B------:R-:W-:Y:S01]  /*a2b0*/  LOP3.LUT R8, R9, R154, RZ, 0x3c, !PT ;  /* 0x0000009a09087212 */ /* 0x000fe200078e3cff */
[----:B------:R-:W-:Y:S01]  /*a2c0*/  IMAD.MOV.U32 R9, RZ, RZ, R155 ;  /* 0x000000ffff097224 */ /* 0x000fe200078e009b */
[----:B------:R-:W-:-:S02]  /*a2d0*/  IADD3 R13, P5, R154, 0x40, RZ ;  /* 0x000000409a0d7810 */ /* 0x000fc40007fbe0ff */
[----:B------:R-:W-:Y:S02]  /*a2e0*/  IADD3 R21, P4, R154, 0x60, RZ ;  /* 0x000000609a157810 */ /* 0x000fe40007f9e0ff */
[----:B------:R-:W-:Y:S02]  /*a2f0*/  SHF.R.U64 R14, R14, 0x3, RZ ;  /* 0x000000030e0e7819 */ /* 0x000fe400000012ff */
[----:B------:R-:W-:Y:S02]  /*a300*/  LOP3.LUT R12, R13, 0x380, RZ, 0xc0, !PT ;  /* 0x000003800d0c7812 */ /* 0x000fe400078ec0ff */
[----:B------:R-:W-:Y:S02]  /*a310*/  LOP3.LUT R20, R21, 0x380, RZ, 0xc0, !PT ;  /* 0x0000038015147812 */ /* 0x000fe400078ec0ff */
[----:B------:R-:W-:Y:S02]  /*a320*/  IADD3 R5, P2, R154, 0xc040, RZ ;  /* 0x0000c0409a057810 */ /* 0x000fe40007f5e0ff */
[----:B------:R-:W-:-:S02]  /*a330*/  MOV R2, R8 ;  /* 0x0000000800027202 */ /* 0x000fc40000000f00 */
[----:B------:R-:W-:Y:S02]  /*a340*/  F2FP.F16.F32.PACK_AB R8, R25, R24 ;  /* 0x000000181908723e */ /* 0x000fe400000000ff */
[----:B------:R-:W-:Y:S02]  /*a350*/  F2FP.F16.F32.PACK_AB R9, R27, R26 ;  /* 0x0000001a1b09723e */ /* 0x000fe400000000ff */
[----:B------:R-:W-:Y:S01]  /*a360*/  LOP3.LUT R14, R14, R15, RZ, 0x3c, !PT ;  /* 0x0000000f0e0e7212 */ /* 0x000fe200078e3cff */
[----:B------:R-:W-:Y:S01]  /*a370*/  IMAD.X R15, RZ, RZ, R155, P3 ;  /* 0x000000ffff0f7224 */ /* 0x000fe200018e069b */
[----:B------:R-:W-:Y:S02]  /*a380*/  SHF.R.U64 R12, R12, 0x3, RZ ;  /* 0x000000030c0c7819 */ /* 0x000fe400000012ff */
[----:B------:R-:W-:Y:S02]  /*a390*/  SHF.R.U64 R20, R20, 0x3, RZ ;  /* 0x0000000314147819 */ /* 0x000fe400000012ff */
[----:B------:R-:W-:-:S02]  /*a3a0*/  LOP3.LUT R4, R5, 0x380, RZ, 0xc0, !PT ;  /* 0x0000038005047812 */ /* 0x000fc400078ec0ff */
[----:B------:R-:W-:Y:S01]  /*a3b0*/  IADD3 R157, P3, R154, 0x4000, RZ ;  /* 0x000040009a9d7810 */ /* 0x000fe20007f7e0ff */
[----:B------:R0:W-:Y:S01]  /*a3c0*/  STSM.16.M88.4 [R2], R8 ;  /* 0x0000000802007844 */ /* 0x0001e20000000200 */
[----:B------:R-:W-:Y:S01]  /*a3d0*/  LOP3.LUT R12, R12, R13, RZ, 0x3c, !PT ;  /* 0x0000000d0c0c7212 */ /* 0x000fe200078e3cff */
[--C-:B------:R-:W-:Y:S01]  /*a3e0*/  IMAD.X R13, RZ, RZ, R155.reuse, P5 ;  /* 0x000000ffff0d7224 */ /* 0x100fe200028e069b */
[----:B------:R-:W-:Y:S02]  /*a3f0*/  MOV R7, R14 ;  /* 0x0000000e00077202 */ /* 0x000fe40000000f00 */
[----:B------:R-:W-:Y:S01]  /*a400*/  LOP3.LUT R20, R20, R21, RZ, 0x3c, !PT ;  /* 0x0000001514147212 */ /* 0x000fe200078e3cff */
[----:B------:R-:W-:Y:S01]  /*a410*/  IMAD.X R21, RZ, RZ, R155, P4 ;  /* 0x000000ffff157224 */ /* 0x000fe200020e069b */
[----:B------:R-:W-:Y:S02]  /*a420*/  SHF.R.U64 R4, R4, 0x3, RZ ;  /* 0x0000000304047819 */ /* 0x000fe400000012ff */
[----:B------:R-:W-:-:S02]  /*a430*/  LOP3.LUT R156, R157, 0x380, RZ, 0xc0, !PT ;  /* 0x000003809d9c7812 */ /* 0x000fc400078ec0ff */
[C---:B------:R-:W-:Y:S02]  /*a440*/  IADD3 R160, P4, R154.reuse, 0x4020, RZ ;  /* 0x000040209aa07810 */ /* 0x040fe40007f9e0ff */
[----:B0-----:R-:W-:Y:S02]  /*a450*/  F2FP.F16.F32.PACK_AB R8, R33, R32 ;  /* 0x000000202108723e */ /* 0x001fe400000000ff */
[----:B------:R-:W-:Y:S02]  /*a460*/  F2FP.F16.F32.PACK_AB R9, R35, R34 ;  /* 0x000000222309723e */ /* 0x000fe400000000ff */
[----:B------:R-:W-:Y:S02]  /*a470*/  F2FP.F16.F32.PACK_AB R10, R37, R36 ;  /* 0x00000024250a723e */ /* 0x000fe400000000ff */
[----:B------:R-:W-:Y:S02]  /*a480*/  F2FP.F16.F32.PACK_AB R11, R39, R38 ;  /* 0x00000026270b723e */ /* 0x000fe400000000ff */
[----:B------:R-:W-:-:S02]  /*a490*/  IADD3 R159, P5, R154, 0x4040, RZ ;  /* 0x000040409a9f7810 */ /* 0x000fc40007fbe0ff */
[----:B------:R-:W-:Y:S01]  /*a4a0*/  IADD3 R19, P1, R154, 0xc020, RZ ;  /* 0x0000c0209a137810 */ /* 0x000fe20007f3e0ff */
[----:B------:R0:W-:Y:S01]  /*a4b0*/  STSM.16.M88.4 [R7], R8 ;  /* 0x0000000807007844 */ /* 0x0001e20000000200 */
[----:B------:R-:W-:Y:S02]  /*a4c0*/  LOP3.LUT R4, R4, R5, RZ, 0x3c, !PT ;  /* 0x0000000504047212 */ /* 0x000fe400078e3cff */
[----:B------:R-:W-:Y:S02]  /*a4d0*/  SHF.R.U64 R156, R156, 0x3, RZ ;  /* 0x000000039c9c7819 */ /* 0x000fe400000012ff */
[----:B------:R-:W-:Y:S02]  /*a4e0*/  MOV R5, R12 ;  /* 0x0000000c00057202 */ /* 0x000fe40000000f00 */
[----:B------:R-:W-:Y:S02]  /*a4f0*/  F2FP.F16.F32.PACK_AB R12, R41, R40 ;  /* 0x00000028290c723e */ /* 0x000fe400000000ff */
[----:B------:R-:W-:-:S02]  /*a500*/  F2FP.F16.F32.PACK_AB R13, R43, R42 ;  /* 0x0000002a2b0d723e */ /* 0x000fc400000000ff */
[----:B------:R-:W-:Y:S02]  /*a510*/  F2FP.F16.F32.PACK_AB R14, R45, R44 ;  /* 0x0000002c2d0e723e */ /* 0x000fe400000000ff */
[----:B------:R-:W-:Y:S02]  /*a520*/  F2FP.F16.F32.PACK_AB R15, R47, R46 ;  /* 0x0000002e2f0f723e */ /* 0x000fe400000000ff */
[----:B0-----:R-:W-:Y:S02]  /*a530*/  LOP3.LUT R7, R160, 0x380, RZ, 0xc0, !PT ;  /* 0x00000380a0077812 */ /* 0x001fe400078ec0ff */
[----:B------:R-:W-:Y:S02]  /*a540*/  LOP3.LUT R158, R159, 0x380, RZ, 0xc0, !PT ;  /* 0x000003809f9e7812 */ /* 0x000fe400078ec0ff */
[----:B------:R-:W-:Y:S02]  /*a550*/  LOP3.LUT R18, R19, 0x380, RZ, 0xc0, !PT ;  /* 0x0000038013127812 */ /* 0x000fe400078ec0ff */
[----:B------:R-:W-:Y:S01]  /*a560*/  LOP3.LUT R156, R156, R157, RZ, 0x3c, !PT ;  /* 0x0000009d9c9c7212 */ /* 0x000fe200078e3cff */
[----:B------:R-:W-:Y:S01]  /*a570*/  IMAD.X R157, RZ, RZ, R155, P3 ;  /* 0x000000ffff9d7224 */ /* 0x000fe200018e069b */
[----:B------:R-:W-:Y:S01]  /*a580*/  SHF.R.U64 R7, R7, 0x3, RZ ;  /* 0x0000000307077819 */ /* 0x000fe200000012ff */
[----:B------:R0:W-:Y:S01]  /*a590*/  STSM.16.M88.4 [R5], R12 ;  /* 0x0000000c05007844 */ /* 0x0001e20000000200 */
[----:B------:R-:W-:-:S02]  /*a5a0*/  SHF.R.U64 R158, R158, 0x3, RZ ;  /* 0x000000039e9e7819 */ /* 0x000fc400000012ff */
[----:B------:R-:W-:Y:S02]  /*a5b0*/  SHF.R.U64 R18, R18, 0x3, RZ ;  /* 0x0000000312127819 */ /* 0x000fe400000012ff */
[----:B------:R-:W-:Y:S02]  /*a5c0*/  MOV R2, R20 ;  /* 0x0000001400027202 */ /* 0x000fe40000000f00 */
[----:B------:R-:W-:Y:S02]  /*a5d0*/  F2FP.F16.F32.PACK_AB R20, R49, R48 ;  /* 0x000000303114723e */ /* 0x000fe400000000ff */
[----:B------:R-:W-:Y:S02]  /*a5e0*/  F2FP.F16.F32.PACK_AB R21, R51, R50 ;  /* 0x000000323315723e */ /* 0x000fe400000000ff */
[----:B------:R-:W-:Y:S02]  /*a5f0*/  F2FP.F16.F32.PACK_AB R8, R57, R56 ;  /* 0x000000383908723e */ /* 0x000fe400000000ff */
[----:B------:R-:W-:Y:S01]  /*a600*/  F2FP.F16.F32.PACK_AB R9, R59, R58 ;  /* 0x0000003a3b09723e */ /* 0x000fe200000000ff */
[----:B0-----:R-:W-:Y:S01]  /*a610*/  IMAD.X R13, RZ, RZ, R155, P4 ;  /* 0x000000ffff0d7224 */ /* 0x001fe200020e069b */
[----:B------:R-:W-:-:S02]  /*a620*/  LOP3.LUT R12, R7, R160, RZ, 0x3c, !PT ;  /* 0x000000a0070c7212 */ /* 0x000fc400078e3cff */
[----:B------:R-:W-:Y:S02]  /*a630*/  MOV R5, R156 ;  /* 0x0000009c00057202 */ /* 0x000fe40000000f00 */
[----:B------:R-:W-:Y:S02]  /*a640*/  F2FP.F16.F32.PACK_AB R10, R61, R60 ;  /* 0x0000003c3d0a723e */ /* 0x000fe400000000ff */
[----:B------:R-:W-:Y:S02]  /*a650*/  F2FP.F16.F32.PACK_AB R11, R63, R62 ;  /* 0x0000003e3f0b723e */ /* 0x000fe400000000ff */
[----:B------:R-:W-:Y:S01]  /*a660*/  LOP3.LUT R158, R158, R159, RZ, 0x3c, !PT ;  /* 0x0000009f9e9e7212 */ /* 0x000fe200078e3cff */
[----:B------:R-:W-:Y:S01]  /*a670*/  IMAD.X R159, RZ, RZ, R155, P5 ;  /* 0x000000ffff9f7224 */ /* 0x000fe200028e069b */
[----:B------:R-:W-:Y:S01]  /*a680*/  LOP3.LUT R18, R18, R19, RZ, 0x3c, !PT ;  /* 0x0000001312127212 */ /* 0x000fe200078e3cff */
[----:B------:R0:W-:Y:S01]  /*a690*/  STSM.16.M88.4 [R2], R20 ;  /* 0x0000001402007844 */ /* 0x0001e20000000200 */
[----:B------:R-:W-:-:S02]  /*a6a0*/  MOV R7, R12 ;  /* 0x0000000c00077202 */ /* 0x000fc40000000f00 */
[C---:B------:R-:W-:Y:S02]  /*a6b0*/  IADD3 R19, P4, R154.reuse, 0x4060, RZ ;  /* 0x000040609a137810 */ /* 0x040fe40007f9e0ff */
[----:B------:R-:W-:Y:S01]  /*a6c0*/  IADD3 R160, P5, R154, 0x8060, RZ ;  /* 0x000080609aa07810 */ /* 0x000fe20007fbe0ff */
[----:B------:R1:W-:Y:S01]  /*a6d0*/  STSM.16.M88.4 [R5], R8 ;  /* 0x0000000805007844 */ /* 0x0003e20000000200 */
[----:B------:R-:W-:Y:S02]  /*a6e0*/  F2FP.F16.F32.PACK_AB R12, R65, R64 ;  /* 0x00000040410c723e */ /* 0x000fe400000000ff */
[----:B------:R-:W-:Y:S02]  /*a6f0*/  F2FP.F16.F32.PACK_AB R13, R67, R66 ;  /* 0x00000042430d723e */ /* 0x000fe400000000ff */
[----:B------:R-:W-:Y:S02]  /*a700*/  F2FP.F16.F32.PACK_AB R14, R69, R68 ;  /* 0x00000044450e723e */ /* 0x000fe400000000ff */
[----:B------:R-:W-:-:S02]  /*a710*/  F2FP.F16.F32.PACK_AB R15, R71, R70 ;  /* 0x00000046470f723e */ /* 0x000fc400000000ff */
[----:B0-----:R-:W-:Y:S02]  /*a720*/  LOP3.LUT R20, R19, 0x380, RZ, 0xc0, !PT ;  /* 0x0000038013147812 */ /* 0x001fe400078ec0ff */
[----:B------:R-:W-:Y:S01]  /*a730*/  LOP3.LUT R2, R160, 0x380, RZ, 0xc0, !PT ;  /* 0x00000380a0027812 */ /* 0x000fe200078ec0ff */
[----:B------:R0:W-:Y:S01]  /*a740*/  STSM.16.M88.4 [R7], R12 ;  /* 0x0000000c07007844 */ /* 0x0001e20000000200 */
[----:B-1----:R-:W-:Y:S01]  /*a750*/  IADD3 R5, P6, R154, 0x8000, RZ ;  /* 0x000080009a057810 */ /* 0x002fe20007fde0ff */
[----:B------:R-:W-:Y:S01]  /*a760*/  IMAD.X R21, RZ, RZ, R155, P4 ;  /* 0x000000ffff157224 */ /* 0x000fe200020e069b */
[----:B------:R-:W-:Y:S02]  /*a770*/  SHF.R.U64 R20, R20, 0x3, RZ ;  /* 0x0000000314147819 */ /* 0x000fe400000012ff */
[C---:B------:R-:W-:Y:S02]  /*a780*/  IADD3 R153, P0, R154.reuse, 0xc060, RZ ;  /* 0x0000c0609a997810 */ /* 0x040fe40007f1e0ff */
[----:B------:R-:W-:-:S02]  /*a790*/  IADD3 R157, P3, R154, 0xc000, RZ ;  /* 0x0000c0009a9d7810 */ /* 0x000fc40007f7e0ff */
[----:B------:R-:W-:Y:S02]  /*a7a0*/  LOP3.LUT R20, R20, R19, RZ, 0x3c, !PT ;  /* 0x0000001314147212 */ /* 0x000fe400078e3cff */
[----:B0-----:R-:W-:Y:S01]  /*a7b0*/  LOP3.LUT R12, R5, 0x380, RZ, 0xc0, !PT ;  /* 0x00000380050c7812 */ /* 0x001fe200078ec0ff */
[----:B------:R-:W-:Y:S01]  /*a7c0*/  IMAD.X R13, RZ, RZ, R155, P6 ;  /* 0x000000ffff0d7224 */ /* 0x000fe200030e069b */
[----:B------:R-:W-:Y:S02]  /*a7d0*/  SHF.R.U64 R7, R2, 0x3, RZ ;  /* 0x0000000302077819 */ /* 0x000fe400000012ff */
[C---:B------:R-:W-:Y:S02]  /*a7e0*/  IADD3 R22, P6, R154.reuse, 0x8040, RZ ;  /* 0x000080409a167810 */ /* 0x040fe40007fde0ff */
[----:B------:R-:W-:Y:S02]  /*a7f0*/  IADD3 R2, P4, R154, 0x8020, RZ ;  /* 0x000080209a027810 */ /* 0x000fe40007f9e0ff */
[----:B------:R-:W-:-:S02]  /*a800*/  SHF.R.U64 R12, R12, 0x3, RZ ;  /* 0x000000030c0c7819 */ /* 0x000fc400000012ff */
[----:B------:R-:W-:Y:S02]  /*a810*/  MOV R158, R158 ;  /* 0x0000009e009e7202 */ /* 0x000fe40000000f00 */
[----:B------:R-:W-:Y:S02]  /*a820*/  F2FP.F16.F32.PACK_AB R8, R73, R72 ;  /* 0x000000484908723e */ /* 0x000fe400000000ff */
[----:B------:R-:W-:Y:S02]  /*a830*/  F2FP.F16.F32.PACK_AB R9, R75, R74 ;  /* 0x0000004a4b09723e */ /* 0x000fe400000000ff */
[----:B------:R-:W-:Y:S02]  /*a840*/  F2FP.F16.F32.PACK_AB R10, R77, R76 ;  /* 0x0000004c4d0a723e */ /* 0x000fe400000000ff */
[----:B------:R-:W-:Y:S02]  /*a850*/  F2FP.F16.F32.PACK_AB R11, R79, R78 ;  /* 0x0000004e4f0b723e */ /* 0x000fe400000000ff */
[----:B------:R-:W-:-:S02]  /*a860*/  LOP3.LUT R154, R7, R160, RZ, 0x3c, !PT ;  /* 0x000000a0079a7212 */ /* 0x000fc400078e3cff */
[----:B------:R-:W-:Y:S02]  /*a870*/  LOP3.LUT R23, R22, 0x380, RZ, 0xc0, !PT ;  /* 0x0000038016177812 */ /* 0x000fe400078ec0ff */
[----:B------:R-:W-:Y:S02]  /*a880*/  LOP3.LUT R7, R2, 0x380, RZ, 0xc0, !PT ;  /* 0x0000038002077812 */ /* 0x000fe400078ec0ff */
[----:B------:R-:W-:Y:S02]  /*a890*/  LOP3.LUT R152, R153, 0x380, RZ, 0xc0, !PT ;  /* 0x0000038099987812 */ /* 0x000fe400078ec0ff */
[----:B------:R-:W-:Y:S02]  /*a8a0*/  LOP3.LUT R156, R157, 0x380, RZ, 0xc0, !PT ;  /* 0x000003809d9c7812 */ /* 0x000fe400078ec0ff */
[----:B------:R-:W-:Y:S01]  /*a8b0*/  LOP3.LUT R12, R12, R5, RZ, 0x3c, !PT ;  /* 0x000000050c0c7212 */ /* 0x000fe200078e3cff */
[----:B------:R0:W-:Y:S01]  /*a8c0*/  STSM.16.M88.4 [R158], R8 ;  /* 0x000000089e007844 */ /* 0x0001e20000000200 */
[----:B------:R-:W-:-:S02]  /*a8d0*/  MOV R5, R20 ;  /* 0x0000001400057202 */ /* 0x000fc40000000f00 */
[----:B------:R-:W-:Y:S02]  /*a8e0*/  SHF.R.U64 R23, R23, 0x3, RZ ;  /* 0x0000000317177819 */ /* 0x000fe400000012ff */
[----:B------:R-:W-:Y:S02]  /*a8f0*/  SHF.R.U64 R21, R7, 0x3, RZ ;  /* 0x0000000307157819 */ /* 0x000fe400000012ff */
[----:B------:R-:W-:Y:S02]  /*a900*/  SHF.R.U64 R152, R152, 0x3, RZ ;  /* 0x0000000398987819 */ /* 0x000fe400000012ff */
[----:B------:R-:W-:Y:S02]  /*a910*/  SHF.R.U64 R156, R156, 0x3, RZ ;  /* 0x000000039c9c7819 */ /* 0x000fe400000012ff */
[----:B------:R-:W-:Y:S01]  /*a920*/  LOP3.LUT R22, R23, R22, RZ, 0x3c, !PT ;  /* 0x0000001617167212 */ /* 0x000fe200078e3cff */
[----:B------:R-:W-:Y:S01]  /*a930*/  IMAD.X R23, RZ, RZ, R155, P6 ;  /* 0x000000ffff177224 */ /* 0x000fe200030e069b */
[----:B------:R-:W-:-:S02]  /*a940*/  LOP3.LUT R20, R21, R2, RZ, 0x3c, !PT ;  /* 0x0000000215147212 */ /* 0x000fc400078e3cff */
[----:B0-----:R-:W-:Y:S02]  /*a950*/  F2FP.F16.F32.PACK_AB R8, R81, R80 ;  /* 0x000000505108723e */ /* 0x001fe400000000ff */
[----:B------:R-:W-:Y:S02]  /*a960*/  F2FP.F16.F32.PACK_AB R9, R83, R82 ;  /* 0x000000525309723e */ /* 0x000fe400000000ff */
[----:B------:R-:W-:Y:S02]  /*a970*/  F2FP.F16.F32.PACK_AB R10, R85, R84 ;  /* 0x00000054550a723e */ /* 0x000fe400000000ff */
[----:B------:R-:W-:Y:S01]  /*a980*/  F2FP.F16.F32.PACK_AB R11, R87, R86 ;  /* 0x00000056570b723e */ /* 0x000fe200000000ff */
[--C-:B------:R-:W-:Y:S01]  /*a990*/  IMAD.X R21, RZ, RZ, R155.reuse, P4 ;  /* 0x000000ffff157224 */ /* 0x100fe200020e069b */
[----:B------:R-:W-:Y:S01]  /*a9a0*/  MOV R7, R12 ;  /* 0x0000000c00077202 */ /* 0x000fe20000000f00 */
[--C-:B------:R-:W-:Y:S01]  /*a9b0*/  IMAD.X R19, RZ, RZ, R155.reuse, P1 ;  /* 0x000000ffff137224 */ /* 0x100fe200008e069b */
[----:B------:R-:W-:Y:S01]  /*a9c0*/  LOP3.LUT R152, R152, R153, RZ, 0x3c, !PT ;  /* 0x0000009998987212 */ /* 0x000fe200078e3cff */
[----:B------:R0:W-:Y:S01]  /*a9d0*/  STSM.16.M88.4 [R5], R8 ;  /* 0x0000000805007844 */ /* 0x0001e20000000200 */
[----:B------:R-:W-:Y:S01]  /*a9e0*/  LOP3.LUT R156, R156, R157, RZ, 0x3c, !PT ;  /* 0x0000009d9c9c7212 */ /* 0x000fe200078e3cff */
[--C-:B------:R-:W-:Y:S01]  /*a9f0*/  IMAD.X R153, RZ, RZ, R155.reuse, P0 ;  /* 0x000000ffff997224 */ /* 0x100fe200000e069b */
[----:B------:R-:W-:Y:S01]  /*aa00*/  F2FP.F16.F32.PACK_AB R12, R89, R88 ;  /* 0x00000058590c723e */ /* 0x000fe200000000ff */
[----:B------:R-:W-:Y:S01]  /*aa10*/  IMAD.X R157, RZ, RZ, R155, P3 ;  /* 0x000000ffff9d7224 */ /* 0x000fe200018e069b */
[----:B------:R-:W-:Y:S01]  /*aa20*/  F2FP.F16.F32.PACK_AB R13, R91, R90 ;  /* 0x0000005a5b0d723e */ /* 0x000fe200000000ff */
[----:B------:R-:W1:Y:S01]  /*aa30*/  LDC.64 R158, c[0x0][0xd00] ;  /* 0x00034000ff9e7b82 */ /* 0x000e620000000a00 */
[----:B------:R-:W-:-:S02]  /*aa40*/  F2FP.F16.F32.PACK_AB R14, R93, R92 ;  /* 0x0000005c5d0e723e */ /* 0x000fc400000000ff */
[----:B------:R-:W-:Y:S02]  /*aa50*/  F2FP.F16.F32.PACK_AB R15, R95, R94 ;  /* 0x0000005e5f0f723e */ /* 0x000fe400000000ff */
[----:B------:R-:W-:Y:S02]  /*aa60*/  MOV R2, R22 ;  /* 0x0000001600027202 */ /* 0x000fe40000000f00 */
[----:B------:R-:W-:Y:S01]  /*aa70*/  MOV R160, R20 ;  /* 0x0000001400a07202 */ /* 0x000fe20000000f00 */
[--C-:B0-----:R-:W-:Y:S02]  /*aa80*/  IMAD.X R5, RZ, RZ, R155.reuse, P2 ;  /* 0x000000ffff057224 */ /* 0x101fe400010e069b */
[----:B------:R-:W-:Y:S01]  /*aa90*/  IMAD.X R155, RZ, RZ, R155, P5 ;  /* 0x000000ffff9b7224 */ /* 0x000fe200028e069b */
[----:B------:R0:W-:Y:S01]  /*aaa0*/  STSM.16.M88.4 [R7], R12 ;  /* 0x0000000c07007844 */ /* 0x0001e20000000200 */
[----:B------:R-:W-:Y:S02]  /*aab0*/  F2FP.F16.F32.PACK_AB R20, R97, R96 ;  /* 0x000000606114723e */ /* 0x000fe400000000ff */
[----:B------:R-:W-:-:S02]  /*aac0*/  F2FP.F16.F32.PACK_AB R21, R99, R98 ;  /* 0x000000626315723e */ /* 0x000fc400000000ff */
[----:B------:R-:W-:Y:S02]  /*aad0*/  F2FP.F16.F32.PACK_AB R22, R101, R100 ;  /* 0x000000646516723e */ /* 0x000fe400000000ff */
[----:B------:R-:W-:Y:S02]  /*aae0*/  F2FP.F16.F32.PACK_AB R23, R103, R102 ;  /* 0x000000666717723e */ /* 0x000fe400000000ff */
[----:B------:R-:W-:Y:S02]  /*aaf0*/  MOV R161, R154 ;  /* 0x0000009a00a17202 */ /* 0x000fe40000000f00 */
[----:B------:R-:W-:Y:S02]  /*ab00*/  F2FP.F16.F32.PACK_AB R154, R117, R116 ;  /* 0x00000074759a723e */ /* 0x000fe400000000ff */
[----:B------:R-:W-:Y:S02]  /*ab10*/  F2FP.F16.F32.PACK_AB R155, R119, R118 ;  /* 0x00000076779b723e */ /* 0x000fe400000000ff */
[----:B0-----:R-:W-:-:S02]  /*ab20*/  F2FP.F16.F32.PACK_AB R12, R105, R104 ;  /* 0x00000068690c723e */ /* 0x001fc400000000ff */
[----:B------:R-:W-:Y:S02]  /*ab30*/  F2FP.F16.F32.PACK_AB R13, R107, R106 ;  /* 0x0000006a6b0d723e */ /* 0x000fe400000000ff */
[----:B------:R-:W-:Y:S02]  /*ab40*/  F2FP.F16.F32.PACK_AB R14, R109, R108 ;  /* 0x0000006c6d0e723e */ /* 0x000fe400000000ff */
[----:B------:R-:W-:Y:S02]  /*ab50*/  F2FP.F16.F32.PACK_AB R15, R111, R110 ;  /* 0x0000006e6f0f723e */ /* 0x000fe400000000ff */
[----:B------:R-:W-:Y:S02]  /*ab60*/  MOV R7, R152 ;  /* 0x0000009800077202 */ /* 0x000fe40000000f00 */
[----:B------:R-:W-:Y:S02]  /*ab70*/  F2FP.F16.F32.PACK_AB R152, R113, R112 ;  /* 0x000000707198723e */ /* 0x000fe400000000ff */
[----:B------:R-:W-:Y:S01]  /*ab80*/  F2FP.F16.F32.PACK_AB R153, R115, R114 ;  /* 0x000000727399723e */ /* 0x000fe200000000ff */
[----:B------:R0:W-:Y:S01]  /*ab90*/  STSM.16.M88.4 [R160], R20 ;  /* 0x00000014a0007844 */ /* 0x0001e20000000200 */
[----:B------:R-:W-:-:S02]  /*aba0*/  MOV R156, R156 ;  /* 0x0000009c009c7202 */ /* 0x000fc40000000f00 */
[----:B------:R-:W-:Y:S01]  /*abb0*/  F2FP.F16.F32.PACK_AB R8, R121, R120 ;  /* 0x000000787908723e */ /* 0x000fe200000000ff */
[----:B------:R2:W-:Y:S01]  /*abc0*/  STSM.16.M88.4 [R2], R12 ;  /* 0x0000000c02007844 */ /* 0x0005e20000000200 */
[----:B------:R-:W-:Y:S02]  /*abd0*/  F2FP.F16.F32.PACK_AB R9, R123, R122 ;  /* 0x0000007a7b09723e */ /* 0x000fe400000000ff */
[----:B------:R-:W-:Y:S02]  /*abe0*/  F2FP.F16.F32.PACK_AB R10, R125, R124 ;  /* 0x0000007c7d0a723e */ /* 0x000fe400000000ff */
[----:B------:R-:W-:Y:S01]  /*abf0*/  F2FP.F16.F32.PACK_AB R11, R127, R126 ;  /* 0x0000007e7f0b723e */ /* 0x000fe200000000ff */
[----:B------:R4:W-:Y:S01]  /*ac00*/  STSM.16.M88.4 [R161], R152 ;  /* 0x00000098a1007844 */ /* 0x0009e20000000200 */
[----:B------:R-:W-:Y:S02]  /*ac10*/  MOV R157, R4 ;  /* 0x00000004009d7202 */ /* 0x000fe40000000f00 */
[----:B0-----:R-:W-:-:S02]  /*ac20*/  MOV R160, R18 ;  /* 0x0000001200a07202 */ /* 0x001fc40000000f00 */
[----:B------:R-:W-:Y:S01]  /*ac30*/  F2FP.F16.F32.PACK_AB R20, R137, R136 ;  /* 0x000000888914723e */ /* 0x000fe200000000ff */
[----:B------:R-:W0:Y:S01]  /*ac40*/  LDC.64 R18, c[0x0][0xd00] ;  /* 0x00034000ff127b82 */ /* 0x000e220000000a00 */
[----:B--2---:R-:W-:Y:S02]  /*ac50*/  F2FP.F16.F32.PACK_AB R12, R129, R128 ;  /* 0x00000080810c723e */ /* 0x004fe400000000ff */
[----:B------:R-:W-:Y:S02]  /*ac60*/  F2FP.F16.F32.PACK_AB R13, R131, R130 ;  /* 0x00000082830d723e */ /* 0x000fe400000000ff */
[----:B------:R-:W-:Y:S02]  /*ac70*/  F2FP.F16.F32.PACK_AB R14, R133, R132 ;  /* 0x00000084850e723e */ /* 0x000fe400000000ff */
[----:B------:R-:W-:Y:S02]  /*ac80*/  F2FP.F16.F32.PACK_AB R15, R135, R134 ;  /* 0x00000086870f723e */ /* 0x000fe400000000ff */
[----:B------:R-:W-:-:S02]  /*ac90*/  F2FP.F16.F32.PACK_AB R21, R139, R138 ;  /* 0x0000008a8b15723e */ /* 0x000fc400000000ff */
[----:B------:R-:W-:Y:S02]  /*aca0*/  F2FP.F16.F32.PACK_AB R22, R141, R140 ;  /* 0x0000008c8d16723e */ /* 0x000fe400000000ff */
[----:B------:R-:W-:Y:S02]  /*acb0*/  F2FP.F16.F32.PACK_AB R23, R143, R142 ;  /* 0x0000008e8f17723e */ /* 0x000fe400000000ff */
[----:B----4-:R-:W-:Y:S02]  /*acc0*/  F2FP.F16.F32.PACK_AB R152, R145, R144 ;  /* 0x000000909198723e */ /* 0x010fe400000000ff */
[----:B------:R-:W-:Y:S02]  /*acd0*/  F2FP.F16.F32.PACK_AB R153, R147, R146 ;  /* 0x000000929399723e */ /* 0x000fe400000000ff */
[----:B------:R-:W-:Y:S02]  /*ace0*/  F2FP.F16.F32.PACK_AB R154, R149, R148 ;  /* 0x00000094959a723e */ /* 0x000fe400000000ff */
[----:B------:R-:W-:Y:S01]  /*acf0*/  F2FP.F16.F32.PACK_AB R155, R151, R150 ;  /* 0x00000096979b723e */ /* 0x000fe200000000ff */
[----:B------:R2:W-:Y:S04]  /*ad00*/  STSM.16.M88.4 [R156], R8 ;  /* 0x000000089c007844 */ /* 0x0005e80000000200 */
[----:B------:R4:W-:Y:S04]  /*ad10*/  STSM.16.M88.4 [R160], R12 ;  /* 0x0000000ca0007844 */ /* 0x0009e80000000200 */
[----:B------:R5:W-:Y:S04]  /*ad20*/  STSM.16.M88.4 [R157], R20 ;  /* 0x000000149d007844 */ /* 0x000be80000000200 */
[----:B------:R3:W-:Y:S01]  /*ad30*/  STSM.16.M88.4 [R7], R152 ;  /* 0x0000009807007844 */ /* 0x0007e20000000200 */
[----:B-1----:R-:W-:Y:S01]  /*ad40*/  ISETP.NE.U32.AND P0, PT, R158, RZ, PT ;  /* 0x000000ff9e00720c */ /* 0x002fe20003f05070 */
[----:B------:R-:W-:-:S02]  /*ad50*/  IMAD.MOV.U32 R2, RZ, RZ, RZ ;  /* 0x000000ffff027224 */ /* 0x000fc400078e00ff */
[----:B0-----:R-:W-:Y:S01]  /*ad60*/  IMAD.WIDE R4, R212, 0x4, R18 ;  /* 0x00000004d4047825 */ /* 0x001fe200078e0212 */
[----:B------:R-:W-:Y:S01]  /*ad70*/  BAR.SYNC.DEFER_BLOCKING 0x1, 0x100 ;  /* 0x0044000000007b1d */ /* 0x000fe20000010000 */
[----:B------:R-:W-:Y:S02]  /*ad80*/  ISETP.NE.AND.EX P0, PT, R159, RZ, PT, P0 ;  /* 0x000000ff9f00720c */ /* 0x000fe40003f05300 */
[----:B------:R-:W-:-:S05]  /*ad90*/  ISETP.NE.U32.AND P1, PT, RZ, UR10, PT ;  /* 0x0000000aff007c0c */ /* 0x000fca000bf25070 */
[----:B--2---:R-:W0:Y:S01]  /*ada0*/  LDC R11, c[0x0][0xbd4] ;  /* 0x0002f500ff0b7b82 */ /* 0x004e220000000800 */
[----:B------:R-:W-:-:S07]  /*adb0*/  ISETP.NE.AND.EX P1, PT, RZ, UR11, PT, P1 ;  /* 0x0000000bff007c0c */ /* 0x000fce000bf25310 */
[----:B----4-:R-:W1:Y:S01]  /*adc0*/  LDC.64 R14, c[0x0][0xca8] ;  /* 0x00032a00ff0e7b82 */ /* 0x010e620000000a00 */
[----:B------:R-:W2:Y:S05]  /*add0*/  @P0 LDG.E R2, desc[UR36][R4.64] ;  /* 0x0000002404020981 */ /* 0x000eaa000c1e1900 */
[----:B------:R-:W-:-:S04]  /*ade0*/  @P1 LEA R8, P2, R212, UR10, 0x2 ;  /* 0x0000000ad4081c11 */ /* 0x000fc8000f8410ff */
[----:B------:R-:W-:Y:S01]  /*adf0*/  @P1 LEA.HI.X R9, R212, UR11, R216, 0x2, P2 ;  /* 0x0000000bd4091c11 */ /* 0x000fe200090f14d8 */
[----:B-----5:R-:W-:Y:S01]  /*ae00*/  IMAD.MOV.U32 R22, RZ, RZ, 0xab8 ;  /* 0x00000ab8ff167424 */ /* 0x020fe200078e00ff */
[----:B------:R-:W-:-:S03]  /*ae10*/  ULDC UR11, c[0x0][0xce8] ;  /* 0x00033a00000b7ab9 */ /* 0x000fc60000000800 */
[----:B------:R4:W5:Y:S01]  /*ae20*/  @P1 LDG.E R156, desc[UR36][R8.64] ;  /* 0x00000024089c1981 */ /* 0x000962000c1e1900 */
[----:B------:R-:W-:-:S04]  /*ae30*/  ISETP.NE.AND P2, PT, R214, RZ, PT ;  /* 0x000000ffd600720c */ /* 0x000fc80003f45270 */
[----:B0-----:R-:W-:-:S04]  /*ae40*/  SEL R11, R214, R11, P2 ;  /* 0x0000000bd60b7207 */ /* 0x001fc80001000000 */
[----:B------:R-:W-:-:S04]  /*ae50*/  ISETP.GT.AND P3, PT, R11, 0x1, PT ;  /* 0x000000010b00780c */ /* 0x000fc80003f64270 */
[----:B------:R-:W-:-:S04]  /*ae60*/  SEL R22, R22, 0xa78, P3 ;  /* 0x00000a7816167807 */ /* 0x000fc80001800000 */
[----:B------:R-:W0:Y:S01]  /*ae70*/  LDC.64 R10, c[0x0][R22+0x220] ;  /* 0x00008800160a7b82 */ /* 0x000e220000000a00 */
[----:B------:R-:W-:-:S07]  /*ae80*/  ISETP.NE.U32.AND P2, PT, R158, RZ, PT ;  /* 0x000000ff9e00720c */ /* 0x000fce0003f45070 */
[----:B----4-:R-:W4:Y:S01]  /*ae90*/  LDC.64 R8, c[0x0][R22+0x218] ;  /* 0x0000860016087b82 */ /* 0x010f220000000a00 */
[----:B------:R-:W-:Y:S01]  /*aea0*/  ISETP.NE.AND.EX P2, PT, R159, RZ, PT, P2 ;  /* 0x000000ff9f00720c */ /* 0x000fe20003f45320 */
[----:B------:R-:W-:-:S03]  /*aeb0*/  UISETP.NE.AND UP0, UPT, UR11, 0x1, UPT ;  /* 0x000000010b00788c */ /* 0x000fc6000bf05270 */
[----:B------:R-:W-:-:S03]  /*aec0*/  SEL R212, R212, RZ, !P2 ;  /* 0x000000ffd4d47207 */ /* 0x000fc60005000000 */
[----:B------:R-:W2:Y:S01]  /*aed0*/  LDC.64 R12, c[0x0][R22+0x228] ;  /* 0x00008a00160c7b82 */ /* 0x000ea20000000a00 */
[----:B------:R-:W-:Y:S02]  /*aee0*/  PLOP3.LUT P4, PT, PT, PT, UP0, 0x80, 0x0 ;  /* 0x000000000000781c */ /* 0x000fe40003f8f008 */
[----:B---3--:R-:W-:Y:S01]  /*aef0*/  SEL R7, R216, RZ, !P2 ;  /* 0x000000ffd8077207 */ /* 0x008fe20005000000 */
[----:B------:R-:W-:Y:S01]  /*af00*/  VIADD R20, R210, UR12 ;  /* 0x0000000cd2147c36 */ /* 0x000fe20008000000 */
[----:B------:R-:W-:Y:S01]  /*af10*/  @UP0 ULDC UR8, c[0x0][0xcec] ;  /* 0x00033b0000080ab9 */ /* 0x000fe20000000800 */
[-C--:B0-----:R-:W-:Y:S02]  /*af20*/  IMAD R11, R11, R212.reuse, RZ ;  /* 0x000000d40b0b7224 */ /* 0x081fe400078e02ff */
[----:B-1----:R-:W0:Y:S01]  /*af30*/  @!P3 LDC R14, c[0x0][0xc50] ;  /* 0x00031400ff0ebb82 */ /* 0x002e220000000800 */
[----:B------:R-:W-:-:S04]  /*af40*/  IMAD.WIDE.U32 R18, R10, R212, RZ ;  /* 0x000000d40a127225 */ /* 0x000fc800078e00ff */
[----:B------:R-:W-:Y:S02]  /*af50*/  IMAD R21, R10, R7, R11 ;  /* 0x000000070a157224 */ /* 0x000fe400078e020b */
[-C--:B----4-:R-:W-:Y:S01]  /*af60*/  IMAD.WIDE.U32 R10, R8, R213.reuse, RZ ;  /* 0x000000d5080a7225 */ /* 0x090fe200078e00ff */
[----:B------:R-:W1:Y:S03]  /*af70*/  @!P3 LDC R15, c[0x0][0xc54] ;  /* 0x00031500ff0fbb82 */ /* 0x000e660000000800 */
[----:B------:R-:W-:-:S05]  /*af80*/  IMAD R7, R9, R213, RZ ;  /* 0x000000d509077224 */ /* 0x000fca00078e02ff */
[----:B------:R-:W3:Y:S01]  /*af90*/  LDC.64 R8, c[0x0][R22+0x210] ;  /* 0x0000840016087b82 */ /* 0x000ee20000000a00 */
[----:B------:R-:W-:Y:S01]  /*afa0*/  IMAD.IADD R23, R19, 0x1, R21 ;  /* 0x0000000113177824 */ /* 0x000fe200078e0215 */
[----:B------:R-:W-:Y:S01]  /*afb0*/  SEL R19, R162, RZ, P3 ;  /* 0x000000ffa2137207 */ /* 0x000fe20001800000 */
[----:B------:R-:W-:Y:S01]  /*afc0*/  IMAD.MOV.U32 R21, RZ, RZ, R20 ;  /* 0x000000ffff157224 */ /* 0x000fe200078e0014 */
[----:B--2---:R-:W-:Y:S01]  /*afd0*/  IADD3 R18, P2, P5, R18, R10, R2 ;  /* 0x0000000a12127210 */ /* 0x004fe20007d5e002 */
        /* <DEDUP_REMOVED lines=8> */
[----:B------:R-:W-:Y:S01]  /*b060*/  IMAD.MOV R23, RZ, RZ, -R21 ;  /* 0x000000ffff177224 */ /* 0x000fe200078e0a15 */
[----:B------:R-:W-:Y:S01]  /*b070*/  IADD3 R12, P2, P5, R21, R18, R12 ;  /* 0x00000012150c7210 */ /* 0x000fe20007d5e00c */
[----:B------:R-:W-:Y:S01]  /*b080*/  IMAD.IADD R13, R13, 0x1, R11 ;  /* 0x000000010d0d7824 */ /* 0x000fe200078e020b */
[----:B------:R-:W-:Y:S01]  /*b090*/  SHF.R.S32.HI R10, RZ, 0x1f, R21 ;  /* 0x0000001fff0a7819 */ /* 0x000fe20000011415 */
[----:B------:R-:W-:-:S03]  /*b0a0*/  IMAD R11, R23, UR11, R20 ;  /* 0x0000000b170b7c24 */ /* 0x000fc6000f8e0214 */
[----:B------:R-:W-:Y:S01]  /*b0b0*/  IADD3.X R13, R10, R19, R13, P2, P5 ;  /* 0x000000130a0d7210 */ /* 0x000fe200017ea40d */
[-C--:B---3--:R-:W-:Y:S01]  /*b0c0*/  IMAD R9, R9, R11.reuse, RZ ;  /* 0x0000000b09097224 */ /* 0x088fe200078e02ff */
[----:B------:R-:W-:Y:S01]  /*b0d0*/  SHF.R.S32.HI R19, RZ, 0x1f, R11 ;  /* 0x0000001fff137819 */ /* 0x000fe2000001140b */
[----:B------:R-:W-:-:S04]  /*b0e0*/  IMAD.WIDE.U32 R12, R8, R11, R12 ;  /* 0x0000000b080c7225 */ /* 0x000fc800078e000c */
[----:B------:R-:W-:Y:S01]  /*b0f0*/  IMAD R9, R8, R19, R9 ;  /* 0x0000001308097224 */ /* 0x000fe200078e0209 */
[----:B0-----:R-:W-:Y:S01]  /*b100*/  LEA R14, P2, R12, R14, 0x2 ;  /* 0x0000000e0c0e7211 */ /* 0x001fe200078410ff */
[----:B------:R-:W-:Y:S02]  /*b110*/  ULDC UR8, c[0x0][0xb88] ;  /* 0x0002e20000087ab9 */ /* 0x000fe40000000800 */
[----:B------:R-:W-:Y:S01]  /*b120*/  IMAD.IADD R8, R13, 0x1, R9 ;  /* 0x000000010d087824 */ /* 0x000fe200078e0209 */
[----:B-----5:R-:W-:-:S04]  /*b130*/  @P1 R2UR UR8, R156 ;  /* 0x000000009c0812ca */ /* 0x020fc800000e0000 */
        /* <DEDUP_REMOVED lines=8> */
.L_x_14830:
[----:B------:R-:W2:Y:S04]  /*b1c0*/  LDL R11, [R1+0x2c] ;  /* 0x00002c00010b7983 */ /* 0x000ea80000100800 */
[----:B------:R-:W3:Y:S01]  /*b1d0*/  LDL R10, [R1+0x28] ;  /* 0x00002800010a7983 */ /* 0x000ee20000100800 */
[----:B------:R-:W-:Y:S01]  /*b1e0*/  R2UR UR10, R206 ;  /* 0x00000000ce0a72ca */ /* 0x000fe200000e0000 */
[----:B------:R-:W-:Y:S02]  /*b1f0*/  UIMAD UR8, UR8, UR11, URZ ;  /* 0x0000000b080872a4 */ /* 0x000fe4000f8e023f */
        /* <DEDUP_REMOVED lines=58> */
[----:B------:R-:W-:Y:S02]  /*b5a0*/  LOP3.LUT R40, R41, 0x380, RZ, 0xc0, !PT ;  /* 0x0000038029287812 */ /* 0x000fe400078ec0ff */
        /* <DEDUP_REMOVED lines=60> */
[----:B------:R-:W-:Y:S01]  /*b970*/  SHF.R.S32.HI R19, RZ, 0x1f, R212 ;  /* 0x0000001fff137819 */ /* 0x000fe200000114d4 */
[----:B------:R-:W-:-:S02]  /*b980*/  VIADD R80, R3, UR12 ;  /* 0x0000000c03507c36 */ /* 0x000fc40008000000 */
[----:B------:R-:W5:Y:S04]  /*b990*/  LD.E.128 R56, desc[UR36][R56.64] ;  /* 0x0000002438387980 */ /* 0x000f68000c101d00 */
[----:B------:R-:W5:Y:S01]  /*b9a0*/  LD.E.128 R60, desc[UR36][R60.64] ;  /* 0x000000243c3c7980 */ /* 0x000f62000c101d00 */
[----:B0-----:R-:W-:Y:S01]  /*b9b0*/  IMAD.WIDE.U32 R4, R2, UR6, RZ ;  /* 0x0000000602047c25 */ /* 0x001fe2000f8e00ff */
[----:B------:R-:W-:Y:S02]  /*b9c0*/  ULDC.64 UR6, c[0x0][0xbe8] ;  /* 0x0002fa0000067ab9 */ /* 0x000fe40000000a00 */
[----:B------:R-:W5:Y:S01]  /*b9d0*/  LD.E.128 R64, desc[UR36][R64.64] ;  /* 0x0000002440407980 */ /* 0x000f62000c101d00 */
[----:B------:R-:W-:Y:S02]  /*b9e0*/  IMAD.IADD R5, R5, 0x1, R7 ;  /* 0x0000000105057824 */ /* 0x000fe400078e0207 */
[----:B------:R-:W-:Y:S01]  /*b9f0*/  IMAD R2, R18, 0x20, R3 ;  /* 0x0000002012027824 */ /* 0x000fe200078e0203 */
[----:B------:R-:W5:Y:S01]  /*ba00*/  LD.E.128 R68, desc[UR36][R68.64] ;  /* 0x0000002444447980 */ /* 0x000f62000c101d00 */
[----:B------:R-:W-:-:S03]  /*ba10*/  IMAD.WIDE.U32 R4, R213, UR6, R4 ;  /* 0x00000006d5047c25 */ /* 0x000fc6000f8e0004 */
[----:B------:R-:W5:Y:S01]  /*ba20*/  LD.E.128 R72, desc[UR36][R72.64] ;  /* 0x0000002448487980 */ /* 0x000f62000c101d00 */
[----:B------:R-:W-:Y:S02]  /*ba30*/  VIADD R18, R2, UR12 ;  /* 0x0000000c02127c36 */ /* 0x000fe40008000000 */
[----:B------:R-:W-:Y:S01]  /*ba40*/  IMAD R5, R213, UR7, R5 ;  /* 0x00000007d5057c24 */ /* 0x000fe2000f8e0205 */
[----:B------:R-:W-:Y:S01]  /*ba50*/  ULDC.64 UR6, c[0x0][0xbf0] ;  /* 0x0002fc0000067ab9 */ /* 0x000fe20000000a00 */
        /* <DEDUP_REMOVED lines=8> */
[----:B------:R-:W-:-:S02]  /*bae0*/  IMAD R19, R19, UR6, RZ ;  /* 0x0000000613137c24 */ /* 0x000fc4000f8e02ff */
[----:B------:R-:W-:Y:S01]  /*baf0*/  IMAD.MOV.U32 R7, RZ, RZ, R18 ;  /* 0x000000ffff077224 */ /* 0x000fe200078e0012 */
[----:B------:R-:W-:Y:S01]  /*bb00*/  @P4 SHF.R.U32.HI R7, RZ, UR10, R2 ;  /* 0x0000000aff074c19 */ /* 0x000fe20008011602 */
[C---:B------:R-:W-:Y:S02]  /*bb10*/  IMAD R19, R212.reuse, UR7, R19 ;  /* 0x00000007d4137c24 */ /* 0x040fe4000f8e0213 */
[----:B------:R-:W-:Y:S01]  /*bb20*/  IMAD.WIDE.U32 R212, R212, UR6, R4 ;  /* 0x00000006d4d47c25 */ /* 0x000fe2000f8e0004 */
[----:B------:R-:W-:Y:S01]  /*bb30*/  SHF.R.S32.HI R2, RZ, 0x1f, R7 ;  /* 0x0000001fff027819 */ /* 0x000fe20000011407 */
[----:B------:R-:W-:Y:S02]  /*bb40*/  ULDC.64 UR6, c[0x0][0xbe0] ;  /* 0x0002f80000067ab9 */ /* 0x000fe40000000a00 */
[----:B------:R-:W-:Y:S02]  /*bb50*/  IMAD.IADD R213, R213, 0x1, R19 ;  /* 0x00000001d5d57824 */ /* 0x000fe400078e0213 */
[----:B------:R-:W-:-:S02]  /*bb60*/  IMAD.MOV R19, RZ, RZ, -R7 ;  /* 0x000000ffff137224 */ /* 0x000fc400078e0a07 */
        /* <DEDUP_REMOVED lines=50> */
.L_x_14833:
[----:B------:R-:W-:Y:S05]  /*be90*/  BSYNC B1 ;  /* 0x0000000000017941 */ /* 0x000fea0003800000 */
.L_x_14832:
        /* <DEDUP_REMOVED lines=21> */
.L_x_14835:
[----:B------:R-:W-:Y:S05]  /*bff0*/  BSYNC B1 ;  /* 0x0000000000017941 */ /* 0x000fea0003800000 */
.L_x_14834:
        /* <DEDUP_REMOVED lines=21> */
.L_x_14837:
[----:B------:R-:W-:Y:S05]  /*c150*/  BSYNC B1 ;  /* 0x0000000000017941 */ /* 0x000fea0003800000 */
.L_x_14836:
        /* <DEDUP_REMOVED lines=24> */
.L_x_14831:
        /* <DEDUP_REMOVED lines=49> */
[----:B------:R-:W-:Y:S02]  /*c5f0*/  IMAD R0, R0, UR6, RZ ;  /* 0x0000000600007c24 */ /* 0x000fe4000f8e02ff */
[----:B------:R-:W-:Y:S02]  /*c600*/  IMAD.IADD R5, R5, 0x1, R9 ;  /* 0x0000000105057824 */ /* 0x000fe400078e0209 */
[C---:B------:R-:W-:Y:S02]  /*c610*/  IMAD R3, R7.reuse, UR7, R0 ;  /* 0x0000000707037c24 */ /* 0x040fe4000f8e0200 */
[----:B------:R-:W-:Y:S01]  /*c620*/  IMAD.WIDE.U32 R4, R7, UR6, R4 ;  /* 0x0000000607047c25 */ /* 0x000fe2000f8e0004 */
[----:B------:R-:W-:-:S03]  /*c630*/  ULDC.64 UR6, c[0x0][0xc00] ;  /* 0x0003000000067ab9 */ /* 0x000fc60000000a00 */
[----:B------:R-:W-:Y:S01]  /*c640*/  IMAD.IADD R7, R5, 0x1, R3 ;  /* 0x0000000105077824 */ /* 0x000fe200078e0203 */
[C---:B------:R-:W-:Y:S01]  /*c650*/  LEA R0, P1, R4.reuse, UR6, 0x2 ;  /* 0x0000000604007c11 */ /* 0x040fe2000f8210ff */
[C---:B------:R-:W-:Y:S02]  /*c660*/  VIADD R165, R17.reuse, 0x68 ;  /* 0x0000006811a57836 */ /* 0x040fe40000000000 */
        /* <DEDUP_REMOVED lines=41> */
[----:B------:R-:W-:Y:S01]  /*c900*/  VIADD R187, R17, 0x8 ;  /* 0x0000000811bb7836 */ /* 0x000fe20000000000 */
[----:B012---:R-:W-:Y:S06]  /*c910*/  @P2 BRA `(.L_x_14840) ;  /* 0x0000000800242947 */ /* 0x007fec0003800000 */
        /* <DEDUP_REMOVED lines=8> */
[----:B------:R-:W-:Y:S02]  /*c9a0*/  @!P2 LEA R8, P5, R187, R2, 0x2 ;  /* 0x00000002bb08a211 */ /* 0x000fe400078a10ff */
[----:B------:R-:W-:Y:S02]  /*c9b0*/  @!P3 IMAD.WIDE R4, R17, 0x4, R2 ;  /* 0x000000041104b825 */ /* 0x000fe400078e0202 */
[----:B------:R-:W-:-:S03]  /*c9c0*/  @!P2 LEA.HI.X R9, R187, R3, R188, 0x2, P5 ;  /* 0x00000003bb09a211 */ /* 0x000fc600028f14bc */
        /* <DEDUP_REMOVED lines=69> */
[-C--:B------:R-:W-:Y:S02]  /*ce20*/  @!P1 LEA.HI.X R5, R226, R3.reuse, R158, 0x2, P6 ;  /* 0x00000003e2059211 */ /* 0x080fe400030f149e */
[CC--:B-1----:R-:W-:Y:S02]  /*ce30*/  @!P4 LEA R8, P5, R225.reuse, R2.reuse, 0x2 ;  /* 0x00000002e108c211 */ /* 0x0c2fe400078a10ff */
[-C--:B------:R-:W-:Y:S01]  /*ce40*/  @!P3 LEA R10, P6, R224, R2.reuse, 0x2 ;  /* 0x00000002e00ab211 */ /* 0x080fe200078c10ff */
[----:B------:R0:W-:Y:S01]  /*ce50*/  @!P1 ST.E.64 desc[UR36][R4.64], R96 ;  /* 0x0000006004009985 */ /* 0x0001e2000c101b24 */
[----:B------:R-:W-:Y:S02]  /*ce60*/  @!P4 LEA.HI.X R9, R225, R3, R157, 0x2, P5 ;  /* 0x00000003e109c211 */ /* 0x000fe400028f149d */
[----:B------:R-:W-:Y:S02]  /*ce70*/  ISETP.GE.AND P1, PT, R221, UR6, PT ;  /* 0x00000006dd007c0c */ /* 0x000fe4000bf26270 */
[----:B------:R-:W-:Y:S01]  /*ce80*/  @!P2 LEA R12, P5, R223, R2, 0x2 ;  /* 0x00000002df0ca211 */ /* 0x000fe200078a10ff */
[----:B------:R1:W-:Y:S01]  /*ce90*/  @!P4 ST.E.64 desc[UR36][R8.64], R100 ;  /* 0x000000640800c985 */ /* 0x0003e2000c101b24 */
[----:B------:R-:W-:-:S02]  /*cea0*/  ISETP.GE.AND P4, PT, R220, UR6, PT ;  /* 0x00000006dc007c0c */ /* 0x000fc4000bf86270 */
[-C--:B------:R-:W-:Y:S02]  /*ceb0*/  @!P3 LEA.HI.X R11, R224, R3.reuse, R156, 0x2, P6 ;  /* 0x00000003e00bb211 */ /* 0x080fe400030f149c */
[----:B------:R-:W-:-:S03]  /*cec0*/  @!P2 LEA.HI.X R13, R223, R3, R155, 0x2, P5 ;  /* 0x00000003df0da211 */ /* 0x000fc600028f149b */
[----:B------:R2:W-:Y:S01]  /*ced0*/  @!P3 ST.E.64 desc[UR36][R10.64], R104 ;  /* 0x000000680a00b985 */ /* 0x0005e2000c101b24 */
[----:B------:R-:W-:Y:S02]  /*cee0*/  ISETP.GE.AND P3, PT, R219, UR6, PT ;  /* 0x00000006db007c0c */ /* 0x000fe4000bf66270 */
[CC--:B------:R-:W-:Y:S01]  /*cef0*/  @!P1 LEA R14, P6, R221.reuse, R2.reuse, 0x2 ;  /* 0x00000002dd0e9211 */ /* 0x0c0fe200078c10ff */
[----:B------:R-:W-:Y:S01]  /*cf00*/  @!P2 ST.E.64 desc[UR36][R12.64], R108 ;  /* 0x0000006c0c00a985 */ /* 0x000fe2000c101b24 */
[----:B------:R-:W-:Y:S02]  /*cf10*/  ISETP.GE.AND P2, PT, R218, UR6, PT ;  /* 0x00000006da007c0c */ /* 0x000fe4000bf46270 */
[----:B------:R-:W-:Y:S02]  /*cf20*/  @!P1 LEA.HI.X R15, R221, R3, R154, 0x2, P6 ;  /* 0x00000003dd0f9211 */ /* 0x000fe400030f149a */
[----:B0-----:R-:W-:-:S03]  /*cf30*/  @!P4 LEA R4, P5, R220, R2, 0x2 ;  /* 0x00000002dc04c211 */ /* 0x001fc600078a10ff */
[----:B------:R0:W-:Y:S01]  /*cf40*/  @!P1 ST.E.64 desc[UR36][R14.64], R112 ;  /* 0x000000700e009985 */ /* 0x0001e2000c101b24 */
[-C--:B------:R-:W-:Y:S02]  /*cf50*/  @!P4 LEA.HI.X R5, R220, R3.reuse, R153, 0x2, P5 ;  /* 0x00000003dc05c211 */ /* 0x080fe400028f1499 */
        /* <DEDUP_REMOVED lines=8> */
[----:B------:R-:W-:Y:S01]  /*cfe0*/  ISETP.GE.AND P3, PT, R19, UR6, PT ;  /* 0x0000000613007c0c */ /* 0x000fe2000bf66270 */
[----:B0-----:R-:W-:Y:S01]  /*cff0*/  VIADD R15, R17, 0xf8 ;  /* 0x000000f8110f7836 */ /* 0x001fe20000000000 */
[----:B------:R-:W-:Y:S01]  /*d000*/  @!P1 LEA R12, P5, R217, R2, 0x2 ;  /* 0x00000002d90c9211 */ /* 0x000fe200078a10ff */
[----:B------:R0:W-:Y:S01]  /*d010*/  @!P2 ST.E.64 desc[UR36][R10.64], R124 ;  /* 0x0000007c0a00a985 */ /* 0x0001e2000c101b24 */
[----:B------:R-:W-:Y:S02]  /*d020*/  ISETP.GE.AND P2, PT, R23, UR6, PT ;  /* 0x0000000617007c0c */ /* 0x000fe4000bf46270 */
[----:B------:R-:W-:Y:S02]  /*d030*/  @!P1 LEA.HI.X R13, R217, R3, R20, 0x2, P5 ;  /* 0x00000003d90d9211 */ /* 0x000fe400028f1414 */
[----:B-1----:R-:W-:-:S02]  /*d040*/  SHF.R.S32.HI R5, RZ, 0x1f, R19 ;  /* 0x0000001fff057819 */ /* 0x002fc40000011413 */
[----:B------:R-:W-:Y:S01]  /*d050*/  SHF.R.S32.HI R14, RZ, 0x1f, R15 ;  /* 0x0000001fff0e7819 */ /* 0x000fe2000001140f */
[----:B------:R1:W-:Y:S01]  /*d060*/  @!P1 ST.E.64 desc[UR36][R12.64], R128 ;  /* 0x000000800c009985 */ /* 0x0003e2000c101b24 */
[----:B------:R-:W-:Y:S02]  /*d070*/  ISETP.GE.AND P1, PT, R21, UR6, PT ;  /* 0x0000000615007c0c */ /* 0x000fe4000bf26270 */
[----:B--2---:R-:W-:Y:S02]  /*d080*/  SHF.R.S32.HI R9, RZ, 0x1f, R215 ;  /* 0x0000001fff097819 */ /* 0x004fe400000114d7 */
[-C--:B------:R-:W-:Y:S02]  /*d090*/  @!P4 LEA R8, P5, R215, R2.reuse, 0x2 ;  /* 0x00000002d708c211 */ /* 0x080fe400078a10ff */
[----:B------:R-:W-:Y:S02]  /*d0a0*/  @!P3 LEA R4, P6, R19, R2, 0x2 ;  /* 0x000000021304b211 */ /* 0x000fe400078c10ff */
[----:B------:R-:W-:-:S02]  /*d0b0*/  @!P4 LEA.HI.X R9, R215, R3, R9, 0x2, P5 ;  /* 0x00000003d709c211 */ /* 0x000fc400028f1409 */
[----:B------:R-:W-:Y:S02]  /*d0c0*/  ISETP.GE.AND P5, PT, R15, UR6, PT ;  /* 0x000000060f007c0c */ /* 0x000fe4000bfa6270 */
[-C--:B------:R-:W-:Y:S01]  /*d0d0*/  @!P3 LEA.HI.X R5, R19, R3.reuse, R5, 0x2, P6 ;  /* 0x000000031305b211 */ /* 0x080fe200030f1405 */
[----:B------:R2:W-:Y:S01]  /*d0e0*/  @!P4 ST.E.64 desc[UR36][R8.64], R132 ;  /* 0x000000840800c985 */ /* 0x0005e2000c101b24 */
[----:B0-----:R-:W-:Y:S02]  /*d0f0*/  SHF.R.S32.HI R11, RZ, 0x1f, R23 ;  /* 0x0000001fff0b7819 */ /* 0x001fe40000011417 */
[C---:B------:R-:W-:Y:S01]  /*d100*/  @!P2 LEA R10, P6, R23.reuse, R2, 0x2 ;  /* 0x00000002170aa211 */ /* 0x040fe200078c10ff */
[----:B------:R2:W-:Y:S01]  /*d110*/  @!P3 ST.E.64 desc[UR36][R4.64], R136 ;  /* 0x000000880400b985 */ /* 0x0005e2000c101b24 */
[----:B-1----:R-:W-:Y:S02]  /*d120*/  SHF.R.S32.HI R13, RZ, 0x1f, R21 ;  /* 0x0000001fff0d7819 */ /* 0x002fe40000011415 */
[----:B------:R-:W-:-:S02]  /*d130*/  @!P2 LEA.HI.X R11, R23, R3, R11, 0x2, P6 ;  /* 0x00000003170ba211 */ /* 0x000fc400030f140b */
[----:B------:R-:W-:-:S03]  /*d140*/  @!P1 LEA R12, P6, R21, R2, 0x2 ;  /* 0x00000002150c9211 */ /* 0x000fc600078c10ff */
[----:B------:R2:W-:Y:S01]  /*d150*/  @!P2 ST.E.64 desc[UR36][R10.64], R140 ;  /* 0x0000008c0a00a985 */ /* 0x0005e2000c101b24 */
[----:B------:R-:W-:Y:S02]  /*d160*/  @!P1 LEA.HI.X R13, R21, R3, R13, 0x2, P6 ;  /* 0x00000003150d9211 */ /* 0x000fe400030f140d */
[----:B------:R-:W-:-:S03]  /*d170*/  @!P5 LEA R2, P6, R15, R2, 0x2 ;  /* 0x000000020f02d211 */ /* 0x000fc600078c10ff */
[----:B------:R2:W-:Y:S01]  /*d180*/  @!P1 ST.E.64 desc[UR36][R12.64], R144 ;  /* 0x000000900c009985 */ /* 0x0005e2000c101b24 */
[----:B------:R-:W-:-:S05]  /*d190*/  @!P5 LEA.HI.X R3, R15, R3, R14, 0x2, P6 ;  /* 0x000000030f03d211 */ /* 0x000fca00030f140e */
[----:B------:R2:W-:Y:S04]  /*d1a0*/  @!P5 ST.E.64 desc[UR36][R2.64], R148 ;  /* 0x000000940200d985 */ /* 0x0005e8000c101b24 */
.L_x_14840:
[----:B------:R-:W-:Y:S05]  /*d1b0*/  BSYNC B1 ;  /* 0x0000000000017941 */ /* 0x000fea0003800000 */
.L_x_14839:
[----:B--2---:R0:W1:Y:S04]  /*d1c0*/  SHFL.IDX PT, R3, R7, 0x1, 0x1c1f ;  /* 0x003c1f0007037f89 */ /* 0x00406800000e0000 */
[----:B------:R0:W2:Y:S01]  /*d1d0*/  SHFL.IDX PT, R2, R0, 0x1, 0x1c1f ;  /* 0x003c1f0000027f89 */ /* 0x0000a200000e0000 */
[----:B------:R-:W-:Y:S05]  /*d1e0*/  @P0 BRA `(.L_x_14838) ;  /* 0x0000001400d00947 */ /* 0x000fea0003800000 */
[----:B------:R-:W-:Y:S01]  /*d1f0*/  ULDC UR6, c[0x0][0xbc8] ;  /* 0x0002f20000067ab9 */ /* 0x000fe20000000800 */
[----:B------:R-:W-:Y:S01]  /*d200*/  VIADD R21, R17, 0xe0 ;  /* 0x000000e011157836 */ /* 0x000fe20000000000 */
[----:B------:R-:W-:Y:S01]  /*d210*/  ISETP.GE.AND P5, PT, R187, UR6, PT ;  /* 0x00000006bb007c0c */ /* 0x000fe2000bfa6270 */
[C---:B0-----:R-:W-:Y:S01]  /*d220*/  VIADD R7, R17.reuse, 0xe8 ;  /* 0x000000e811077836 */ /* 0x041fe20000000000 */
[----:B------:R-:W-:Y:S02]  /*d230*/  ISETP.GE.AND P4, PT, R17, UR6, PT ;  /* 0x0000000611007c0c */ /* 0x000fe4000bf86270 */
[----:B------:R-:W-:Y:S02]  /*d240*/  ISETP.GE.AND P2, PT, R185, UR6, PT ;  /* 0x00000006b9007c0c */ /* 0x000fe4000bf46270 */
[----:B------:R-:W-:Y:S02]  /*d250*/  ISETP.GE.AND P1, PT, R183, UR6, PT ;  /* 0x00000006b7007c0c */ /* 0x000fe4000bf26270 */
[----:B------:R-:W-:-:S02]  /*d260*/  ISETP.GE.AND P0, PT, R181, UR6, PT ;  /* 0x00000006b5007c0c */ /* 0x000fc4000bf06270 */
[----:B------:R-:W-:-:S03]  /*d270*/  SHF.R.S32.HI R0, RZ, 0x1f, R215 ;  /* 0x0000001fff007819 */ /* 0x000fc600000114d7 */
[-C--:B--2---:R-:W-:Y:S02]  /*d280*/  @!P5 LEA R8, P3, R187, R2.reuse, 0x2 ;  /* 0x00000002bb08d211 */ /* 0x084fe400078610ff */
[----:B-1----:R-:W-:Y:S02]  /*d290*/  @!P4 IMAD.WIDE R4, R17, 0x4, R2 ;  /* 0x000000041104c825 */ /* 0x002fe400078e0202 */
        /* <DEDUP_REMOVED lines=42> */
[-C--:B----4-:R-:W-:Y:S02]  /*d540*/  @!P4 LEA R8, P2, R166, R2.reuse, 0x2 ;  /* 0x00000002a608c211 */ /* 0x090fe400078410ff */
        /* <DEDUP_REMOVED lines=85> */
.L_x_14829:
        /* <DEDUP_REMOVED lines=26> */
.L_x_14841:
[----:B------:R-:W-:Y:S01]  /*dc40*/  BSSY B1, `(.L_x_14842) ;  /* 0x0000039000017945 */ /* 0x000fe20003800000 */
[----:B------:R-:W-:Y:S02]  /*dc50*/  SEL R23, R212, RZ, !P0 ;  /* 0x000000ffd4177207 */ /* 0x000fe40004000000 */
[----:B------:R-:W-:Y:S02]  /*dc60*/  SEL R216, R216, RZ, !P0 ;  /* 0x000000ffd8d87207 */ /* 0x000fe40004000000 */
[----:B-----5:R-:W-:Y:S01]  /*dc70*/  SHF.R.S32.HI R20, RZ, 0x1f, R7 ;  /* 0x0000001fff147819 */ /* 0x020fe20000011407 */
[----:B------:R-:W-:Y:S06]  /*dc80*/  @P3 BRA `(.L_x_14843) ;  /* 0x0000000000d03947 */ /* 0x000fec0003800000 */
        /* <DEDUP_REMOVED lines=8> */
[----:B------:R-:W2:Y:S01]  /*dd10*/  LDL.LU R24, [R1+0x20] ;  /* 0x0000200001187983 */ /* 0x000ea20000300800 */
[----:B------:R-:W-:Y:S01]  /*dd20*/  ISETP.NE.AND P1, PT, R29, 0x1, PT ;  /* 0x000000011d00780c */ /* 0x000fe20003f25270 */
[----:B------:R-:W-:Y:S01]  /*dd30*/  IMAD.MOV.U32 R18, RZ, RZ, 0xab8 ;  /* 0x00000ab8ff127424 */ /* 0x000fe200078e00ff */
[----:B------:R-:W-:Y:S01]  /*dd40*/  ISETP.GT.AND P0, PT, R214, 0x1, PT ;  /* 0x00000001d600780c */ /* 0x000fe20003f04270 */
[----:B------:R-:W0:Y:S01]  /*dd50*/  LDC.64 R26, c[0x0][0xca8] ;  /* 0x00032a00ff1a7b82 */ /* 0x000e220000000a00 */
[----:B------:R-:W-:Y:S02]  /*dd60*/  IMAD.MOV.U32 R15, RZ, RZ, R25 ;  /* 0x000000ffff0f7224 */ /* 0x000fe400078e0019 */
[----:B------:R-:W-:-:S05]  /*dd70*/  SEL R18, R18, 0xa78, P0 ;  /* 0x00000a7812127807 */ /* 0x000fca0000000000 */
[----:B------:R-:W1:Y:S08]  /*dd80*/  LDC.64 R4, c[0x0][R18+0x220] ;  /* 0x0000880012047b82 */ /* 0x000e700000000a00 */
[----:B------:R-:W3:Y:S08]  /*dd90*/  @P1 LDC R14, c[0x0][0xcec] ;  /* 0x00033b00ff0e1b82 */ /* 0x000ef00000000800 */
[----:B------:R-:W4:Y:S08]  /*dda0*/  LDC.64 R2, c[0x0][R18+0x218] ;  /* 0x0000860012027b82 */ /* 0x000f300000000a00 */
[----:B------:R-:W5:Y:S01]  /*ddb0*/  @P1 LDC R21, c[0x0][0xcf0] ;  /* 0x00033c00ff151b82 */ /* 0x000f620000000800 */
[----:B-1----:R-:W-:-:S02]  /*ddc0*/  IMAD R5, R5, R23, RZ ;  /* 0x0000001705057224 */ /* 0x002fc400078e02ff */
[----:B------:R-:W-:-:S05]  /*ddd0*/  IMAD.WIDE.U32 R12, R4, R23, RZ ;  /* 0x00000017040c7225 */ /* 0x000fca00078e00ff */
[----:B------:R-:W1:Y:S01]  /*dde0*/  LDC.64 R8, c[0x0][R18+0x228] ;  /* 0x00008a0012087b82 */ /* 0x000e620000000a00 */
[----:B---3--:R-:W-:-:S07]  /*ddf0*/  @P1 IMAD.HI.U32 R14, R25, R14, RZ ;  /* 0x0000000e190e1227 */ /* 0x008fce00078e00ff */
[----:B------:R-:W3:Y:S01]  /*de00*/  LDC.64 R10, c[0x0][R18+0x210] ;  /* 0x00008400120a7b82 */ /* 0x000ee20000000a00 */
[-C--:B----4-:R-:W-:Y:S02]  /*de10*/  IMAD R19, R3, R213.reuse, RZ ;  /* 0x000000d503137224 */ /* 0x090fe400078e02ff */
[----:B------:R-:W-:-:S04]  /*de20*/  IMAD.WIDE.U32 R2, R2, R213, RZ ;  /* 0x000000d502027225 */ /* 0x000fc800078e00ff */
[----:B------:R-:W-:Y:S01]  /*de30*/  IMAD.IADD R19, R3, 0x1, R19 ;  /* 0x0000000103137824 */ /* 0x000fe200078e0213 */
[----:B-----5:R-:W-:Y:S01]  /*de40*/  @P1 SHF.R.U32.HI R15, RZ, R21, R14 ;  /* 0x00000015ff0f1219 */ /* 0x020fe2000001160e */
[----:B------:R-:W-:Y:S01]  /*de50*/  IMAD R21, R4, R216, R5 ;  /* 0x000000d804157224 */ /* 0x000fe200078e0205 */
[----:B0-----:R-:W0:Y:S01]  /*de60*/  @!P0 LDC R26, c[0x0][0xc50] ;  /* 0x00031400ff1a8b82 */ /* 0x001e220000000800 */
[----:B------:R-:W-:Y:S02]  /*de70*/  IADD3 R4, P1, P3, R12, R2, R7 ;  /* 0x000000020c047210 */ /* 0x000fe40007b3e007 */
[----:B------:R-:W-:Y:S02]  /*de80*/  IMAD.IADD R21, R13, 0x1, R21 ;  /* 0x000000010d157824 */ /* 0x000fe400078e0215 */
[----:B------:R-:W-:-:S03]  /*de90*/  IMAD.MOV R12, RZ, RZ, -R15 ;  /* 0x000000ffff0c7224 */ /* 0x000fc600078e0a0f */
[----:B------:R-:W4:Y:S01]  /*dea0*/  @!P0 LDC R27, c[0x0][0xc54] ;  /* 0x00031500ff1b8b82 */ /* 0x000f220000000800 */
[----:B--2---:R-:W-:-:S05]  /*deb0*/  SEL R5, R24, RZ, P0 ;  /* 0x000000ff18057207 */ /* 0x004fca0000000000 */
[----:B-1----:R-:W-:Y:S01]  /*dec0*/  IMAD.WIDE.U32 R2, R8, R5, RZ ;  /* 0x0000000508027225 */ /* 0x002fe200078e00ff */
[----:B------:R-:W-:-:S03]  /*ded0*/  IADD3.X R8, R21, R19, R20, P1, P3 ;  /* 0x0000001315087210 */ /* 0x000fc60000fe6414 */
[----:B------:R-:W-:Y:S01]  /*dee0*/  IMAD R9, R9, R5, RZ ;  /* 0x0000000509097224 */ /* 0x000fe200078e02ff */
[----:B------:R-:W-:Y:S01]  /*def0*/  IADD3 R2, P0, P1, R15, R4, R2 ;  /* 0x000000040f027210 */ /* 0x000fe2000791e002 */
[----:B------:R-:W-:Y:S01]  /*df00*/  IMAD R5, R29, R12, R25 ;  /* 0x0000000c1d057224 */ /* 0x000fe200078e0219 */
[----:B------:R-:W-:Y:S01]  /*df10*/  SHF.R.S32.HI R15, RZ, 0x1f, R15 ;  /* 0x0000001fff0f7819 */ /* 0x000fe2000001140f */
[----:B------:R-:W-:Y:S02]  /*df20*/  IMAD.IADD R9, R3, 0x1, R9 ;  /* 0x0000000103097824 */ /* 0x000fe400078e0209 */
[----:B---3--:R-:W-:-:S03]  /*df30*/  IMAD R4, R11, R5, RZ ;  /* 0x000000050b047224 */ /* 0x008fc600078e02ff */
[----:B------:R-:W-:Y:S02]  /*df40*/  IADD3.X R3, R15, R8, R9, P0, P1 ;  /* 0x000000080f037210 */ /* 0x000fe400007e2409 */
[----:B------:R-:W-:Y:S01]  /*df50*/  SHF.R.S32.HI R9, RZ, 0x1f, R5 ;  /* 0x0000001fff097819 */ /* 0x000fe20000011405 */
[----:B------:R-:W-:-:S04]  /*df60*/  IMAD.WIDE.U32 R2, R10, R5, R2 ;  /* 0x000000050a027225 */ /* 0x000fc800078e0002 */
[----:B------:R-:W-:Y:S01]  /*df70*/  IMAD R9, R10, R9, R4 ;  /* 0x000000090a097224 */ /* 0x000fe200078e0204 */
[----:B0-----:R-:W-:-:S03]  /*df80*/  LEA R4, P0, R2, R26, 0x2 ;  /* 0x0000001a02047211 */ /* 0x001fc600078010ff */
[----:B------:R-:W-:-:S05]  /*df90*/  IMAD.IADD R3, R3, 0x1, R9 ;  /* 0x0000000103037824 */ /* 0x000fca00078e0209 */
[----:B----4-:R-:W-:Y:S01]  /*dfa0*/  LEA.HI.X R5, R2, R27, R3, 0x2, P0 ;  /* 0x0000001b02057211 */ /* 0x010fe200000f1403 */
[----:B------:R-:W-:-:S05]  /*dfb0*/  IMAD.MOV.U32 R3, RZ, RZ, -0x800000 ;  /* 0xff800000ff037424 */ /* 0x000fca00078e00ff */
[----:B------:R0:W-:Y:S02]  /*dfc0*/  STG.E desc[UR36][R4.64], R3 ;  /* 0x0000000304007986 */ /* 0x0001e4000c101924 */
.L_x_14843:
[----:B------:R-:W-:Y:S05]  /*dfd0*/  BSYNC B1 ;  /* 0x0000000000017941 */ /* 0x000fea0003800000 */
.L_x_14842:
[----:B------:R-:W-:Y:S05]  /*dfe0*/  @P2 BRA `(.L_x_14838) ;  /* 0x0000000800502947 */ /* 0x000fea0003800000 */
[----:B------:R-:W1:Y:S01]  /*dff0*/  LDC R11, c[0x0][0xce8] ;  /* 0x00033a00ff0b7b82 */ /* 0x000e620000000800 */
[----:B0-----:R-:W-:Y:S01]  /*e000*/  SHF.R.S32.HI R3, RZ, 0x1f, R22 ;  /* 0x0000001fff037819 */ /* 0x001fe20000011416 */
[----:B------:R-:W-:Y:S01]  /*e010*/  ULDC.64 UR6, c[0x0][0xba0] ;  /* 0x0002e80000067ab9 */ /* 0x000fe20000000a00 */
[----:B------:R-:W-:Y:S01]  /*e020*/  R2UR UR8, R206 ;  /* 0x00000000ce0872ca */ /* 0x000fe200000e0000 */
[----:B------:R-:W-:Y:S01]  /*e030*/  IMAD R2, R20, UR6, RZ ;  /* 0x0000000614027c24 */ /* 0x000fe2000f8e02ff */
[----:B------:R-:W-:Y:S01]  /*e040*/  LEA.HI R4, R3, R22, RZ, 0x3 ;  /* 0x0000001603047211 */ /* 0x000fe200078f18ff */
[----:B------:R-:W-:Y:S02]  /*e050*/  BSSY B1, `(.L_x_14844) ;  /* 0x000004b000017945 */ /* 0x000fe40003800000 */
[C---:B------:R-:W-:Y:S01]  /*e060*/  IMAD R5, R7.reuse, UR7, R2 ;  /* 0x0000000707057c24 */ /* 0x040fe2000f8e0202 */
[----:B------:R-:W-:Y:S01]  /*e070*/  LOP3.LUT R9, R4, 0xfffffff8, RZ, 0xc0, !PT ;  /* 0xfffffff804097812 */ /* 0x000fe200078ec0ff */
[----:B------:R-:W-:Y:S01]  /*e080*/  IMAD.WIDE.U32 R2, R7, UR6, RZ ;  /* 0x0000000607027c25 */ /* 0x000fe2000f8e00ff */
[----:B------:R-:W-:Y:S01]  /*e090*/  SHF.R.S32.HI R15, RZ, 0x3, R4 ;  /* 0x00000003ff0f7819 */ /* 0x000fe20000011404 */
[----:B------:R-:W-:-:S02]  /*e0a0*/  ULDC.64 UR6, c[0x0][0xbe8] ;  /* 0x0002fa0000067ab9 */ /* 0x000fc40000000a00 */
[----:B------:R-:W-:Y:S02]  /*e0b0*/  IMAD.IADD R22, R22, 0x1, -R9 ;  /* 0x0000000116167824 */ /* 0x000fe400078e0a09 */
[----:B------:R-:W-:Y:S02]  /*e0c0*/  IMAD.IADD R3, R3, 0x1, R5 ;  /* 0x0000000103037824 */ /* 0x000fe400078e0205 */
[----:B------:R-:W-:Y:S02]  /*e0d0*/  IMAD R4, R22, 0x20, R15 ;  /* 0x0000002016047824 */ /* 0x000fe400078e020f */
[----:B------:R-:W-:Y:S01]  /*e0e0*/  IMAD.WIDE.U32 R2, R213, UR6, R2 ;  /* 0x00000006d5027c25 */ /* 0x000fe2000f8e0002 */
[----:B-1----:R-:W-:-:S03]  /*e0f0*/  ISETP.NE.AND P0, PT, R11, 0x1, PT ;  /* 0x000000010b00780c */ /* 0x002fc60003f05270 */
[----:B------:R-:W-:Y:S02]  /*e100*/  VIADD R9, R4, UR8 ;  /* 0x0000000804097c36 */ /* 0x000fe40008000000 */
[----:B------:R-:W-:Y:S01]  /*e110*/  IMAD R3, R213, UR7, R3 ;  /* 0x00000007d5037c24 */ /* 0x000fe2000f8e0203 */
[----:B------:R-:W-:Y:S01]  /*e120*/  ULDC.64 UR6, c[0x0][0xbf0] ;  /* 0x0002fc0000067ab9 */ /* 0x000fe20000000a00 */
[----:B------:R-:W-:Y:S02]  /*e130*/  IMAD.MOV.U32 R5, RZ, RZ, R9 ;  /* 0x000000ffff057224 */ /* 0x000fe400078e0009 */
[----:B------:R-:W-:Y:S02]  /*e140*/  IMAD R7, R216, UR6, RZ ;  /* 0x00000006d8077c24 */ /* 0x000fe4000f8e02ff */
[C---:B------:R-:W-:Y:S02]  /*e150*/  IMAD.WIDE.U32 R2, R23.reuse, UR6, R2 ;  /* 0x0000000617027c25 */ /* 0x040fe4000f8e0002 */
[----:B------:R-:W0:Y:S02]  /*e160*/  @P0 LDC R8, c[0x0][0xcec] ;  /* 0x00033b00ff080b82 */ /* 0x000e240000000800 */
[----:B------:R-:W-:Y:S01]  /*e170*/  IMAD R7, R23, UR7, R7 ;  /* 0x0000000717077c24 */ /* 0x000fe2000f8e0207 */
[----:B------:R-:W-:-:S03]  /*e180*/  ULDC.64 UR6, c[0x0][0xbe0] ;  /* 0x0002f80000067ab9 */ /* 0x000fc60000000a00 */
[----:B------:R-:W-:Y:S02]  /*e190*/  IMAD.IADD R3, R3, 0x1, R7 ;  /* 0x0000000103037824 */ /* 0x000fe400078e0207 */
[----:B------:R-:W1:Y:S01]  /*e1a0*/  @P0 LDC R13, c[0x0][0xcf0] ;  /* 0x00033c00ff0d0b82 */ /* 0x000e620000000800 */
[----:B0-----:R-:W-:-:S05]  /*e1b0*/  @P0 IMAD.HI.U32 R4, R9, R8, RZ ;  /* 0x0000000809040227 */ /* 0x001fca00078e00ff */
[----:B-1----:R-:W-:-:S04]  /*e1c0*/  @P0 SHF.R.U32.HI R5, RZ, R13, R4 ;  /* 0x0000000dff050219 */ /* 0x002fc80000011604 */
        /* <DEDUP_REMOVED lines=8> */
[----:B------:R-:W-:Y:S01]  /*e250*/  ULDC.64 UR6, c[0x0][0xbd8] ;  /* 0x0002f60000067ab9 */ /* 0x000fe20000000a00 */
        /* <DEDUP_REMOVED lines=42> */
.L_x_14845:
[----:B------:R-:W-:Y:S05]  /*e500*/  BSYNC B1 ;  /* 0x0000000000017941 */ /* 0x000fea0003800000 */
.L_x_14844:
        /* <DEDUP_REMOVED lines=21> */
.L_x_14847:
[----:B------:R-:W-:Y:S05]  /*e660*/  BSYNC B1 ;  /* 0x0000000000017941 */ /* 0x000fea0003800000 */
.L_x_14846:
        /* <DEDUP_REMOVED lines=21> */
.L_x_14849:
[----:B------:R-:W-:Y:S05]  /*e7c0*/  BSYNC B1 ;  /* 0x0000000000017941 */ /* 0x000fea0003800000 */
.L_x_14848:
        /* <DEDUP_REMOVED lines=22> */
.L_x_14838:
[----:B------:R-:W-:Y:S05]  /*e930*/  BSYNC B0 ;  /* 0x0000000000007941 */ /* 0x000fea0003800000 */
.L_x_14828:
[----:B------:R-:W-:Y:S02]  /*e940*/  ULDC UR6, c[0x0][0xd3c] ;  /* 0x00034f0000067ab9 */ /* 0x000fe40000000800 */
[----:B------:R-:W-:-:S06]  /*e950*/  UISETP.GE.AND UP0, UPT, UR5, UR6, UPT ;  /* 0x000000060500728c */ /* 0x000fcc000bf06270 */
[----:B------:R-:W-:-:S13]  /*e960*/  PLOP3.LUT P0, PT, PT, PT, UP0, 0x80, 0x0 ;  /* 0x000000000000781c */ /* 0x000fda0003f0f008 */
[----:B------:R-:W-:Y:S05]  /*e970*/  @!P0 BRA `(.L_x_14850) ;  /* 0xffffff2400d88947 */ /* 0x000fea000383ffff */
[----:B------:R-:W-:Y:S05]  /*e980*/  EXIT ;  /* 0x000000000000794d */ /* 0x000fea0003800000 */
.L_x_14784:
        /* <DEDUP_REMOVED lines=16> */
.L_x_14851:
        /* <DEDUP_REMOVED lines=43> */
.L_x_14855:
        /* <DEDUP_REMOVED lines=35> */
.L_x_14853:
        /* <DEDUP_REMOVED lines=13> */
.L_x_14856:
        /* <DEDUP_REMOVED lines=62> */
.L_x_14857:
        /* <DEDUP_REMOVED lines=61> */
.L_x_14858:
[----:B------:R-:W-:-:S05]  /*f7f0*/  LOP3.LUT R25, RZ, R2, RZ, 0x33, !PT ;  /* 0x00000002ff197212 */ /* 0x000fca00078e33ff */
[----:B------:R-:W-:Y:S01]  /*f800*/  IMAD.IADD R25, R6, 0x1, R25 ;  /* 0x0000000106197824 */ /* 0x000fe200078e0219 */
[----:B------:R-:W-:Y:S06]  /*f810*/  BRA `(.L_x_14859) ;  /* 0x0000000000147947 */ /* 0x000fec0003800000 */
.L_x_14854:
[----:B------:R-:W-:Y:S01]  /*f820*/  ULDC UR4, c[0x0][0xd3c] ;  /* 0x00034f0000047ab9 */ /* 0x000fe20000000800 */
[----:B------:R-:W-:Y:S02]  /*f830*/  IMAD.MOV.U32 R25, RZ, RZ, RZ ;  /* 0x000000ffff197224 */ /* 0x000fe400078e00ff */
[----:B------:R-:W-:Y:S02]  /*f840*/  IMAD.U32 R24, RZ, RZ, UR6 ;  /* 0x00000006ff187e24 */ /* 0x000fe4000f8e00ff */
[----:B------:R-:W-:Y:S02]  /*f850*/  IMAD.MOV.U32 R26, RZ, RZ, RZ ;  /* 0x000000ffff1a7224 */ /* 0x000fe400078e00ff */
[----:B------:R-:W-:-:S07]  /*f860*/  IMAD.U32 R27, RZ, RZ, UR4 ;  /* 0x00000004ff1b7e24 */ /* 0x000fce000f8e00ff */
.L_x_14859:
[----:B------:R-:W-:-:S13]  /*f870*/  ISETP.NE.AND P0, PT, R7, RZ, PT ;  /* 0x000000ff0700720c */ /* 0x000fda0003f05270 */
[----:B------:R-:W0:Y:S01]  /*f880*/  @!P0 S2R R3, SR_CgaCtaId ;  /* 0x0000000000038919 */ /* 0x000e220000008800 */
[----:B------:R-:W-:-:S04]  /*f890*/  @!P0 MOV R2, 0x400 ;  /* 0x0000040000028802 */ /* 0x000fc80000000f00 */
[----:B0-----:R-:W-:-:S05]  /*f8a0*/  @!P0 LEA R2, R3, R2, 0x18 ;  /* 0x0000000203028211 */ /* 0x001fca00078ec0ff */
[----:B------:R1:W-:Y:S01]  /*f8b0*/  @!P0 STS.128 [R2+0x324d0], R24 ;  /* 0x0324d01802008388 */ /* 0x0003e20000000c00 */
[----:B------:R-:W-:Y:S06]  /*f8c0*/  BAR.ARV 0x5, 0x180 ;  /* 0x0146000000007b1d */ /* 0x000fec0000002000 */
.L_x_14852:
        /* <DEDUP_REMOVED lines=31> */
.L_x_14929:
        /* <DEDUP_REMOVED lines=48> */
.L_x_14861:
        /* <DEDUP_REMOVED lines=9> */
.L_x_14862:
        /* <DEDUP_REMOVED lines=9> */
.L_x_14863:
        /* <DEDUP_REMOVED lines=13> */
[----:B------:R-:W-:-:S04]  /*ffb0*/  VIADD R2, R19, 0x5f ;  /* 0x0000005f13027836 */ /* 0x000fc80000000000 */
[----:B------:R-:W-:Y:S01]  /*ffc0*/  IMAD.HI R2, R2, 0x2aaaaaab, RZ ;  /* 0x2aaaaaab02027827 */ /* 0x000fe200078e02ff */
[----:B---3--:R-:W-:-:S05]  /*ffd0*/  IADD3 R3, R19, 0x60, -R4 ;  /* 0x0000006013037810 */ /* 0x008fca0007ffe804 */
        /* <DEDUP_REMOVED lines=44> */
.L_x_14865:
[----:B------:R-:W-:Y:S05]  /*102a0*/  BSYNC B0 ;  /* 0x0000000000007941 */ /* 0x000fea0003800000 */
.L_x_14864:
        /* <DEDUP_REMOVED lines=23> */
.L_x_14867:
        /* <DEDUP_REMOVED lines=20> */
.L_x_14870:
[----:B------:R-:W-:Y:S05]  /*10560*/  BSYNC B6 ;  /* 0x0000000000067941 */ /* 0x000fea0003800000 */
.L_x_14869:
        /* <DEDUP_REMOVED lines=20> */
.L_x_14873:
        /* <DEDUP_REMOVED lines=15> */
.L_x_14872:
[----:B------:R-:W-:Y:S05]  /*107a0*/  BSYNC B6 ;  /* 0x0000000000067941 */ /* 0x000fea0003800000 */
.L_x_14871:
        /* <DEDUP_REMOVED lines=9> */
[----:B------:R3:W5:Y:S01]  /*10840*/  @P0 LDG.E R29, desc[UR36][R2.64] ;  /* 0x00000024021d0981 */ /* 0x000762000c1e1900 */
[----:B------:R-:W-:Y:S01]  /*10850*/  LOP3.LUT R16, R16, 0xfffffffe, RZ, 0xc0, !PT ;  /* 0xfffffffe10107812 */ /* 0x000fe200078ec0ff */
[----:B------:R-:W-:Y:S01]  /*10860*/  UMOV UR5, 0xffffffff ;  /* 0xffffffff00057882 */ /* 0x000fe20000000000 */
[----:B------:R-:W4:Y:S02]  /*10870*/  S2R R21, SR_TID.X ;  /* 0x0000000000157919 */ /* 0x000f240000002100 */
[----:B------:R-:W-:Y:S01]  /*10880*/  LOP3.LUT R16, R16, 0xffffffef, RZ, 0xc0, !PT ;  /* 0xffffffef10107812 */ /* 0x000fe200078ec0ff */
[----:B-1----:R-:W-:-:S05]  /*10890*/  IMAD.SHL.U32 R20, R20, 0x8, RZ ;  /* 0x0000000814147824 */ /* 0x002fca00078e00ff */
[----:B------:R-:W-:-:S04]  /*108a0*/  LOP3.LUT R20, R20, 0x38, RZ, 0xc0, !PT ;  /* 0x0000003814147812 */ /* 0x000fc800078ec0ff */
[C---:B------:R-:W-:Y:S02]  /*108b0*/  LOP3.LUT R4, R20.reuse, 0x40, RZ, 0xfc, !PT ;  /* 0x0000004014047812 */ /* 0x040fe400078efcff */
[----:B------:R-:W-:Y:S02]  /*108c0*/  LOP3.LUT R20, R20, 0x80, RZ, 0xfc, !PT ;  /* 0x0000008014147812 */ /* 0x000fe400078efcff */
[----:B------:R-:W-:Y:S02]  /*108d0*/  ISETP.GE.AND P1, PT, R4, UR4, PT ;  /* 0x0000000404007c0c */ /* 0x000fe4000bf26270 */
[----:B------:R-:W-:Y:S02]  /*108e0*/  ISETP.GE.AND P0, PT, R20, UR4, PT ;  /* 0x0000000414007c0c */ /* 0x000fe4000bf06270 */
[----:B------:R-:W1:Y:S09]  /*108f0*/  S2R R20, SR_TID.X ;  /* 0x0000000000147919 */ /* 0x000e720000002100 */
[----:B------:R-:W-:Y:S01]  /*10900*/  @P1 LOP3.LUT R16, R16, 0x10, RZ, 0xfc, !PT ;  /* 0x0000001010101812 */ /* 0x000fe200078efcff */
[----:B----4-:R-:W-:-:S05]  /*10910*/  IMAD.SHL.U32 R21, R21, 0x8, RZ ;  /* 0x0000000815157824 */ /* 0x010fca00078e00ff */
[----:B------:R-:W-:-:S04]  /*10920*/  LOP3.LUT R21, R21, 0x38, RZ, 0xc0, !PT ;  /* 0x0000003815157812 */ /* 0x000fc800078ec0ff */
[C---:B------:R-:W-:Y:S02]  /*10930*/  ISETP.GE.AND P2, PT, R21.reuse, UR4, PT ;  /* 0x0000000415007c0c */ /* 0x040fe4000bf46270 */
[----:B------:R-:W-:Y:S02]  /*10940*/  LOP3.LUT R21, R21, 0xc0, RZ, 0xfc, !PT ;  /* 0x000000c015157812 */ /* 0x000fe400078efcff */
[----:B-1----:R-:W-:-:S09]  /*10950*/  LOP3.LUT R20, R20, 0x7f, RZ, 0xc0, !PT ;  /* 0x0000007f14147812 */ /* 0x002fd200078ec0ff */
[----:B------:R-:W-:Y:S02]  /*10960*/  @P2 LOP3.LUT R16, R16, 0x1, RZ, 0xfc, !PT ;  /* 0x0000000110102812 */ /* 0x000fe400078efcff */
[----:B------:R-:W-:Y:S02]  /*10970*/  SHF.R.U32.HI R4, RZ, 0x3, R20 ;  /* 0x00000003ff047819 */ /* 0x000fe40000011614 */
[----:B------:R-:W1:Y:S01]  /*10980*/  S2R R20, SR_TID.X ;  /* 0x0000000000147919 */ /* 0x000e620000002100 */
[----:B------:R-:W-:-:S04]  /*10990*/  LOP3.LUT R16, R16, 0xfffffff7, RZ, 0xc0, !PT ;  /* 0xfffffff710107812 */ /* 0x000fc800078ec0ff */
[----:B------:R-:W-:Y:S02]  /*109a0*/  @P0 LOP3.LUT R16, R16, 0x8, RZ, 0xfc, !PT ;  /* 0x0000000810100812 */ /* 0x000fe400078efcff */
[----:B------:R-:W-:Y:S02]  /*109b0*/  ISETP.GE.AND P0, PT, R21, UR4, PT ;  /* 0x0000000415007c0c */ /* 0x000fe4000bf06270 */
[----:B------:R-:W-:-:S11]  /*109c0*/  LOP3.LUT R16, R16, 0xfffffffb, RZ, 0xc0, !PT ;  /* 0xfffffffb10107812 */ /* 0x000fd600078ec0ff */
[----:B------:R-:W-:Y:S01]  /*109d0*/  @P0 LOP3.LUT R16, R16, 0x4, RZ, 0xfc, !PT ;  /* 0x0000000410100812 */ /* 0x000fe200078efcff */
[----:B-1----:R-:W-:-:S05]  /*109e0*/  IMAD.SHL.U32 R20, R20, 0x10, RZ ;  /* 0x0000001014147824 */ /* 0x002fca00078e00ff */
[----:B------:R-:W-:Y:S01]  /*109f0*/  LOP3.LUT R20, R4, 0x70, R20, 0xf8, !PT ;  /* 0x0000007004147812 */ /* 0x000fe200078ef814 */
[----:B--2---:R-:W-:-:S04]  /*10a00*/  VIADD R0, R0, 0xffffffff ;  /* 0xffffffff00007836 */ /* 0x004fc80000000000 */
[----:B------:R-:W-:Y:S01]  /*10a10*/  IMAD R37, R0, 0x60, R20 ;  /* 0x0000006000257824 */ /* 0x000fe200078e0214 */
[----:B0--3--:R-:W-:Y:S06]  /*10a20*/  BRA.DIV UR5, `(.L_x_14874) ;  /* 0x0000005205147947 */ /* 0x009fec000b800000 */
.L_x_14947:
        /* <DEDUP_REMOVED lines=20> */
[----:B------:R-:W-:Y:S01]  /*10b70*/  @!P0 IMAD.IADD R7, R3, 0x1, R7 ;  /* 0x0000000103078824 */ /* 0x000fe200078e0207 */
[----:B------:R-:W-:-:S05]  /*10b80*/  SEL R3, RZ, 0x1, P2 ;  /* 0x00000001ff037807 */ /* 0x000fca0001000000 */
[----:B------:R1:W-:Y:S01]  /*10b90*/  STL [R1+0x20], R3 ;  /* 0x0000200301007387 */ /* 0x0003e20000100800 */
[----:B0-----:R-:W-:-:S04]  /*10ba0*/  @!P0 LEA R4, P1, R2, R4, 0x2 ;  /* 0x0000000402048211 */ /* 0x001fc800078210ff */
[----:B------:R-:W-:Y:S01]  /*10bb0*/  @!P0 LEA.HI.X R5, R2, R5, R7, 0x2, P1 ;  /* 0x0000000502058211 */ /* 0x000fe200008f1407 */
[----:B------:R-:W-:-:S04]  /*10bc0*/  IMAD.MOV R2, RZ, RZ, -R6 ;  /* 0x000000ffff027224 */ /* 0x000fc800078e0a06 */
[----:B------:R-:W-:Y:S01]  /*10bd0*/  IMAD R37, R8, R2, R37 ;  /* 0x0000000208257224 */ /* 0x000fe200078e0225 */
[----:B------:R1:W5:Y:S01]  /*10be0*/  @!P0 LDG.E R36, desc[UR36][R4.64] ;  /* 0x0000002404248981 */ /* 0x000362000c1e1900 */
[----:B------:R-:W-:Y:S01]  /*10bf0*/  IMAD.U32 R2, RZ, RZ, UR38 ;  /* 0x00000026ff027e24 */ /* 0x000fe2000f8e00ff */
[----:B------:R-:W-:Y:S02]  /*10c00*/  ISETP.GT.U32.AND P1, PT, R20, 0x5f, PT ;  /* 0x0000005f1400780c */ /* 0x000fe40003f24070 */
[----:B------:R-:W-:Y:S02]  /*10c10*/  LOP3.LUT R16, R16, 0xfffffbff, RZ, 0xc0, !PT ;  /* 0xfffffbff10107812 */ /* 0x000fe400078ec0ff */
[----:B------:R-:W-:Y:S02]  /*10c20*/  ISETP.NE.AND P0, PT, R2, 0x3, PT ;  /* 0x000000030200780c */ /* 0x000fe40003f05270 */
[----:B------:R-:W-:-:S11]  /*10c30*/  LOP3.LUT R26, R26, 0xffff, RZ, 0xc0, !PT ;  /* 0x0000ffff1a1a7812 */ /* 0x000fd600078ec0ff */
[----:B------:R-:W-:-:S04]  /*10c40*/  @P0 LOP3.LUT R16, R16, 0x400, RZ, 0xfc, !PT ;  /* 0x0000040010100812 */ /* 0x000fc800078efcff */
[----:B------:R-:W-:-:S04]  /*10c50*/  LOP3.LUT R16, R16, 0xffffffdf, RZ, 0xc0, !PT ;  /* 0xffffffdf10107812 */ /* 0x000fc800078ec0ff */
[----:B------:R-:W-:Y:S01]  /*10c60*/  @P1 LOP3.LUT R16, R16, 0x20, RZ, 0xfc, !PT ;  /* 0x0000002010101812 */ /* 0x000fe200078efcff */
[----:B-1----:R-:W-:Y:S06]  /*10c70*/  @!P0 BRA `(.L_x_14875) ;  /* 0x0000000000048947 */ /* 0x002fec0003800000 */
[----:B------:R-:W-:Y:S01]  /*10c80*/  BPT.TRAP 0x1 ;  /* 0x000000040000795c */ /* 0x000fe20000300000 */
.L_x_14875:
[----:B------:R-:W-:Y:S01]  /*10c90*/  IMAD R22, R0, -0x60, R19 ;  /* 0xffffffa000167824 */ /* 0x000fe200078e0213 */
[----:B------:R-:W-:Y:S01]  /*10ca0*/  SHF.L.U32 R0, R28, 0x1f, RZ ;  /* 0x0000001f1c007819 */ /* 0x000fe200000006ff */
[----:B------:R-:W-:Y:S01]  /*10cb0*/  IMAD R19, R18, 0x8, R17 ;  /* 0x0000000812137824 */ /* 0x000fe200078e0211 */
[----:B------:R-:W-:Y:S03]  /*10cc0*/  BSSY B0, `(.L_x_14876) ;  /* 0x0000003000007945 */ /* 0x000fe60003800000 */
[----:B------:R-:W0:Y:S02]  /*10cd0*/  SYNCS.PHASECHK.TRANS64.TRYWAIT P0, [R19+URZ+0x32440], R0 ;  /* 0x03244000130075a7 */ /* 0x000e24000800017f */
[----:B0-----:R-:W-:Y:S05]  /*10ce0*/  @!P0 BRA `(.L_x_14877) ;  /* 0x0000004c00988947 */ /* 0x001fea0003800000 */
.L_x_14948:
[----:B------:R-:W-:Y:S05]  /*10cf0*/  BSYNC B0 ;  /* 0x0000000000007941 */ /* 0x000fea0003800000 */
.L_x_14876:
        /* <DEDUP_REMOVED lines=87> */
.L_x_14962:
        /* <DEDUP_REMOVED lines=10> */
.L_x_14879:
        /* <DEDUP_REMOVED lines=10> */
.L_x_14880:
[----:B------:R1:W5:Y:S01]  /*113b0*/  LDL.LU R0, [R1+0x8] ;  /* 0x0000080001007983 */ /* 0x0003620000300800 */
[----:B------:R-:W-:Y:S01]  /*113c0*/  LOP3.LUT P0, RZ, R16, 0x40, RZ, 0xc0, !PT ;  /* 0x0000004010ff7812 */ /* 0x000fe2000780c0ff */
[----:B------:R1:W-:-:S12]  /*113d0*/  SYNCS.ARRIVE.TRANS64.A1T0 RZ, [R19+URZ+0x32430], RZ ;  /* 0x032430ff13ff79a7 */ /* 0x0003d8000810003f */
[----:B------:R-:W-:Y:S05]  /*113e0*/  WARPSYNC.ALL ;  /* 0x0000000000007948 */ /* 0x000fea0003800000 */
[----:B0-----:R-:W-:Y:S01]  /*113f0*/  SEL R2, R34, RZ, !P0 ;  /* 0x000000ff22027207 */ /* 0x001fe20004000000 */
[----:B------:R-:W-:Y:S04]  /*11400*/  BSSY B6, `(.L_x_14881) ;  /* 0x000001a000067945 */ /* 0x000fe80003800000 */
[----:B------:R0:W-:Y:S01]  /*11410*/  STL [R1], R2 ;  /* 0x0000000201007387 */ /* 0x0001e20000100800 */
        /* <DEDUP_REMOVED lines=24> */
.L_x_14882:
[----:B------:R-:W-:Y:S05]  /*115a0*/  BSYNC B6 ;  /* 0x0000000000067941 */ /* 0x000fea0003800000 */
.L_x_14881:
[----:B------:R-:W2:Y:S01]  /*115b0*/  LDL R4, [R1+0x8] ;  /* 0x0000080001047983 */ /* 0x000ea20000100800 */
[----:B0-----:R-:W0:Y:S01]  /*115c0*/  S2R R2, SR_TID.X ;  /* 0x0000000000027919 */ /* 0x001e220000002100 */
[----:B------:R-:W-:Y:S01]  /*115d0*/  IMAD.MOV.U32 R21, RZ, RZ, R34 ;  /* 0x000000ffff157224 */ /* 0x000fe200078e0022 */
[----:B------:R-:W-:Y:S01]  /*115e0*/  ULDC.64 UR4, c[0x0][0x298] ;  /* 0x0000a60000047ab9 */ /* 0x000fe20000000a00 */
[----:B------:R-:W3:Y:S01]  /*115f0*/  LDC R5, c[0x0][0x448] ;  /* 0x00011200ff057b82 */ /* 0x000ee20000000800 */
[----:B------:R-:W4:Y:S01]  /*11600*/  LDL R20, [R1] ;  /* 0x0000000001147983 */ /* 0x000f220000100800 */
[----:B------:R-:W5:Y:S01]  /*11610*/  S2R R34, SR_TID.X ;  /* 0x0000000000227919 */ /* 0x000f620000002100 */
[----:B0-----:R-:W-:-:S04]  /*11620*/  LOP3.LUT R2, R2, 0x7f, RZ, 0xc0, !PT ;  /* 0x0000007f02027812 */ /* 0x001fc800078ec0ff */
[----:B------:R-:W-:Y:S02]  /*11630*/  SHF.R.U32.HI R0, RZ, 0x3, R2 ;  /* 0x00000003ff007819 */ /* 0x000fe40000011602 */
[----:B------:R-:W0:Y:S02]  /*11640*/  LDC R2, c[0x0][0x448] ;  /* 0x00011200ff027b82 */ /* 0x000e240000000800 */
[----:B0-----:R-:W-:Y:S01]  /*11650*/  ISETP.NE.AND P6, PT, R2, 0x1, PT ;  /* 0x000000010200780c */ /* 0x001fe20003fc5270 */
[----:B-----5:R-:W-:-:S12]  /*11660*/  IMAD.SHL.U32 R34, R34, 0x10, RZ ;  /* 0x0000001022227824 */ /* 0x020fd800078e00ff */
[----:B------:R-:W0:Y:S08]  /*11670*/  @P6 LDC R3, c[0x0][0x44c] ;  /* 0x00011300ff036b82 */ /* 0x000e300000000800 */
[----:B------:R-:W5:Y:S01]  /*11680*/  @P6 LDC R2, c[0x0][0x450] ;  /* 0x00011400ff026b82 */ /* 0x000f620000000800 */
[----:B------:R-:W-:-:S05]  /*11690*/  LOP3.LUT R34, R0, 0x70, R34, 0xf8, !PT ;  /* 0x0000007000227812 */ /* 0x000fca00078ef822 */
[----:B------:R-:W-:-:S04]  /*116a0*/  IMAD R34, R25, 0x80, R34 ;  /* 0x0000008019227824 */ /* 0x000fc800078e0222 */
[----:B------:R-:W-:Y:S02]  /*116b0*/  IMAD.MOV.U32 R0, RZ, RZ, R34 ;  /* 0x000000ffff007224 */ /* 0x000fe400078e0022 */
[----:B0-----:R-:W-:-:S05]  /*116c0*/  @P6 IMAD.HI.U32 R3, R34, R3, RZ ;  /* 0x0000000322036227 */ /* 0x001fca00078e00ff */
[----:B-----5:R-:W-:Y:S01]  /*116d0*/  @P6 SHF.R.U32.HI R0, RZ, R2, R3 ;  /* 0x00000002ff006219 */ /* 0x020fe20000011603 */
[----:B------:R-:W-:-:S04]  /*116e0*/  IMAD.WIDE.U32 R2, R35, UR4, RZ ;  /* 0x0000000423027c25 */ /* 0x000fc8000f8e00ff */
        /* <DEDUP_REMOVED lines=10> */
[----:B------:R-:W-:Y:S01]  /*11790*/  ULDC.64 UR4, c[0x0][0x2d0] ;  /* 0x0000b40000047ab9 */ /* 0x000fe20000000a00 */
[----:B------:R-:W0:Y:S02]  /*117a0*/  S2R R20, SR_TID.X ;  /* 0x0000000000147919 */ /* 0x000e240000002100 */
[----:B------:R-:W-:Y:S01]  /*117b0*/  IMAD.IADD R3, R3, 0x1, R4 ;  /* 0x0000000103037824 */ /* 0x000fe200078e0204 */
[----:B------:R-:W-:Y:S01]  /*117c0*/  SHF.R.S32.HI R4, RZ, 0x1f, R0 ;  /* 0x0000001fff047819 */ /* 0x000fe20000011400 */
[----:B------:R-:W2:Y:S04]  /*117d0*/  S2R R21, SR_TID.X ;  /* 0x0000000000157919 */ /* 0x000ea80000002100 */
[----:B------:R-:W-:-:S02]  /*117e0*/  IMAD R4, R4, UR4, RZ ;  /* 0x0000000404047c24 */ /* 0x000fc4000f8e02ff */
        /* <DEDUP_REMOVED lines=10> */
[----:B------:R-:W-:Y:S01]  /*11890*/  ULDC.64 UR4, c[0x0][0x280] ;  /* 0x0000a00000047ab9 */ /* 0x000fe20000000a00 */
[----:B0-----:R-:W-:Y:S01]  /*118a0*/  IMAD.SHL.U32 R20, R20, 0x8, RZ ;  /* 0x0000000814147824 */ /* 0x001fe200078e00ff */
[----:B------:R-:W-:Y:S01]  /*118b0*/  LEA R0, P0, R2, UR4, 0x1 ;  /* 0x0000000402007c11 */ /* 0x000fe2000f8008ff */
[----:B------:R-:W-:Y:S01]  /*118c0*/  IMAD.IADD R4, R3, 0x1, R4 ;  /* 0x0000000103047824 */ /* 0x000fe200078e0204 */
[----:B------:R-:W-:Y:S02]  /*118d0*/  ULDC UR4, c[0x0][0x2b8] ;  /* 0x0000ae0000047ab9 */ /* 0x000fe40000000800 */
[----:B------:R-:W-:Y:S02]  /*118e0*/  LOP3.LUT R20, R20, 0x38, RZ, 0xc0, !PT ;  /* 0x0000003814147812 */ /* 0x000fe400078ec0ff */
[----:B------:R-:W-:Y:S01]  /*118f0*/  LEA.HI.X R4, R2, UR5, R4, 0x1, P0 ;  /* 0x0000000502047c11 */ /* 0x000fe200080f0c04 */
[----:B------:R-:W-:Y:S01]  /*11900*/  UMOV UR5, 0xffffffff ;  /* 0xffffffff00057882 */ /* 0x000fe20000000000 */
[----:B--2---:R-:W-:-:S02]  /*11910*/  LOP3.LUT R21, R21, 0x7f, RZ, 0xc0, !PT ;  /* 0x0000007f15157812 */ /* 0x004fc400078ec0ff */
[----:B------:R-:W-:Y:S02]  /*11920*/  ISETP.GE.AND P0, PT, R20, UR4, PT ;  /* 0x0000000414007c0c */ /* 0x000fe4000bf06270 */
[----:B------:R-:W-:Y:S01]  /*11930*/  SHF.R.U32.HI R21, RZ, 0x3, R21 ;  /* 0x00000003ff157819 */ /* 0x000fe20000011615 */
[----:B------:R-:W-:Y:S10]  /*11940*/  BRA.DIV UR5, `(.L_x_14883) ;  /* 0x0000004a05947947 */ /* 0x000ff4000b800000 */
[----:B------:R-:W2:Y:S01]  /*11950*/  LDL.LU R2, [R1+0x4] ;  /* 0x0000040001027983 */ /* 0x000ea20000300800 */
[----:B------:R-:W-:Y:S01]  /*11960*/  IMAD R25, R25, 0x80, R21 ;  /* 0x0000008019197824 */ /* 0x000fe200078e0215 */
[----:B------:R-:W-:Y:S02]  /*11970*/  LOP3.LUT R16, R16, 0xffffdfff, RZ, 0xc0, !PT ;  /* 0xffffdfff10107812 */ /* 0x000fe400078ec0ff */
[----:B------:R-:W0:Y:S01]  /*11980*/  SHFL.IDX PT, R9, R0, RZ, 0x181f ;  /* 0x00181fff00097589 */ /* 0x000e2200000e0000 */
[----:B------:R-:W-:-:S03]  /*11990*/  VIADD R7, R25, 0x10 ;  /* 0x0000001019077836 */ /* 0x000fc60000000000 */
[----:B------:R-:W3:Y:S04]  /*119a0*/  SHFL.IDX PT, R3, R4, RZ, 0x181f ;  /* 0x00181fff04037589 */ /* 0x000ee800000e0000 */
[----:B------:R-:W4:Y:S04]  /*119b0*/  SHFL.IDX PT, R6, R0, 0x1, 0x181f ;  /* 0x00381f0000067f89 */ /* 0x000f2800000e0000 */
[----:B------:R-:W-:Y:S04]  /*119c0*/  SHFL.IDX PT, R10, R0, 0x2, 0x181f ;  /* 0x00581f00000a7f89 */ /* 0x000fe800000e0000 */
[----:B------:R-:W-:Y:S01]  /*119d0*/  SHFL.IDX PT, R11, R0, 0x3, 0x181f ;  /* 0x00781f00000b7f89 */ /* 0x000fe200000e0000 */
[----:B--2---:R-:W-:-:S03]  /*119e0*/  IMAD R5, R2, R5, RZ ;  /* 0x0000000502057224 */ /* 0x004fc600078e02ff */
[----:B------:R-:W2:Y:S02]  /*119f0*/  SHFL.IDX PT, R2, R4, 0x1, 0x181f ;  /* 0x00381f0004027f89 */ /* 0x000ea400000e0000 */
[-C--:B------:R-:W-:Y:S02]  /*11a00*/  ISETP.GE.AND P6, PT, R25, R5.reuse, PT ;  /* 0x000000051900720c */ /* 0x080fe40003fc6270 */
[----:B------:R-:W-:Y:S01]  /*11a10*/  ISETP.GE.AND P5, PT, R7, R5, PT ;  /* 0x000000050700720c */ /* 0x000fe20003fa6270 */
[----:B------:R-:W-:-:S05]  /*11a20*/  VIADD R7, R25, 0x20 ;  /* 0x0000002019077836 */ /* 0x000fca0000000000 */
[----:B------:R-:W-:-:S05]  /*11a30*/  ISETP.GE.AND P3, PT, R7, R5, PT ;  /* 0x000000050700720c */ /* 0x000fca0003f66270 */
[----:B0-----:R-:W-:Y:S02]  /*11a40*/  @!P6 LEA R9, P1, R20, R9, 0x1 ;  /* 0x000000091409e211 */ /* 0x001fe400078208ff */
[----:B------:R-:W-:-:S03]  /*11a50*/  @P6 LOP3.LUT R16, R16, 0x2000, RZ, 0xfc, !PT ;  /* 0x0000200010106812 */ /* 0x000fc600078efcff */
[----:B---3--:R-:W-:Y:S01]  /*11a60*/  @!P6 IMAD.X R3, RZ, RZ, R3, P1 ;  /* 0x000000ffff03e224 */ /* 0x008fe200008e0603 */
[----:B----4-:R-:W-:Y:S02]  /*11a70*/  @!P5 LEA R6, P1, R20, R6, 0x1 ;  /* 0x000000061406d211 */ /* 0x010fe400078208ff */
[----:B------:R-:W-:-:S03]  /*11a80*/  LOP3.LUT R16, R16, 0xffffefff, RZ, 0xc0, !PT ;  /* 0xffffefff10107812 */ /* 0x000fc600078ec0ff */
[----:B--2---:R-:W-:Y:S01]  /*11a90*/  @!P5 IMAD.X R8, RZ, RZ, R2, P1 ;  /* 0x000000ffff08d224 */ /* 0x004fe200008e0602 */
[----:B------:R-:W-:Y:S01]  /*11aa0*/  @!P3 LEA R10, P1, R20, R10, 0x1 ;  /* 0x0000000a140ab211 */ /* 0x000fe200078208ff */
[----:B------:R-:W0:Y:S01]  /*11ab0*/  SHFL.IDX PT, R2, R4, 0x2, 0x181f ;  /* 0x00581f0004027f89 */ /* 0x000e2200000e0000 */
[----:B------:R-:W-:-:S04]  /*11ac0*/  @P5 LOP3.LUT R16, R16, 0x1000, RZ, 0xfc, !PT ;  /* 0x0000100010105812 */ /* 0x000fc800078efcff */
[----:B------:R-:W-:-:S04]  /*11ad0*/  LOP3.LUT R16, R16, 0xfffff7ff, RZ, 0xc0, !PT ;  /* 0xfffff7ff10107812 */ /* 0x000fc800078ec0ff */
[----:B------:R-:W-:-:S04]  /*11ae0*/  @P3 LOP3.LUT R16, R16, 0x800, RZ, 0xfc, !PT ;  /* 0x0000080010103812 */ /* 0x000fc800078efcff */
[----:B------:R-:W-:Y:S01]  /*11af0*/  LOP3.LUT R16, R16, 0xfffffdff, RZ, 0xc0, !PT ;  /* 0xfffffdff10107812 */ /* 0x000fe200078ec0ff */
[----:B0-----:R-:W-:Y:S02]  /*11b00*/  @!P3 IMAD.X R7, RZ, RZ, R2, P1 ;  /* 0x000000ffff07b224 */ /* 0x001fe400008e0602 */
[----:B------:R-:W-:-:S05]  /*11b10*/  VIADD R2, R25, 0x30 ;  /* 0x0000003019027836 */ /* 0x000fca0000000000 */
[----:B------:R-:W-:Y:S01]  /*11b20*/  ISETP.GE.AND P2, PT, R2, R5, PT ;  /* 0x000000050200720c */ /* 0x000fe20003f46270 */
[----:B------:R-:W-:-:S05]  /*11b30*/  VIADD R2, R25, 0x40 ;  /* 0x0000004019027836 */ /* 0x000fca0000000000 */
[----:B------:R-:W-:Y:S02]  /*11b40*/  ISETP.GE.AND P4, PT, R2, R5, PT ;  /* 0x000000050200720c */ /* 0x000fe40003f86270 */
[----:B------:R-:W0:Y:S05]  /*11b50*/  SHFL.IDX PT, R2, R4, 0x3, 0x181f ;  /* 0x00781f0004027f89 */ /* 0x000e2a00000e0000 */
[----:B------:R-:W-:Y:S02]  /*11b60*/  @!P2 LEA R13, P1, R20, R11, 0x1 ;  /* 0x0000000b140da211 */ /* 0x000fe400078208ff */
[----:B------:R-:W2:Y:S01]  /*11b70*/  SHFL.IDX PT, R11, R0, 0x4, 0x181f ;  /* 0x00981f00000b7f89 */ /* 0x000ea200000e0000 */
[----:B------:R-:W-:-:S04]  /*11b80*/  @P2 LOP3.LUT R16, R16, 0x200, RZ, 0xfc, !PT ;  /* 0x0000020010102812 */ /* 0x000fc800078efcff */
[----:B------:R-:W-:-:S04]  /*11b90*/  LOP3.LUT R16, R16, 0xfffffeff, RZ, 0xc0, !PT ;  /* 0xfffffeff10107812 */ /* 0x000fc800078ec0ff */
[----:B------:R-:W-:-:S04]  /*11ba0*/  @P4 LOP3.LUT R16, R16, 0x100, RZ, 0xfc, !PT ;  /* 0x0000010010104812 */ /* 0x000fc800078efcff */
[----:B------:R-:W-:Y:S01]  /*11bb0*/  LOP3.LUT R16, R16, 0xffffff7f, RZ, 0xc0, !PT ;  /* 0xffffff7f10107812 */ /* 0x000fe200078ec0ff */
[----:B0-----:R-:W-:Y:S02]  /*11bc0*/  @!P2 IMAD.X R12, RZ, RZ, R2, P1 ;  /* 0x000000ffff0ca224 */ /* 0x001fe400008e0602 */
[----:B------:R-:W0:Y:S01]  /*11bd0*/  SHFL.IDX PT, R2, R4, 0x4, 0x181f ;  /* 0x00981f0004027f89 */ /* 0x000e2200000e0000 */
[----:B--2---:R-:W-:-:S05]  /*11be0*/  @!P4 LEA R14, P1, R20, R11, 0x1 ;  /* 0x0000000b140ec211 */ /* 0x004fca00078208ff */
[----:B0-----:R-:W-:Y:S02]  /*11bf0*/  @!P4 IMAD.X R11, RZ, RZ, R2, P1 ;  /* 0x000000ffff0bc224 */ /* 0x001fe400008e0602 */
[----:B------:R-:W-:-:S05]  /*11c00*/  @!P6 IMAD.MOV.U32 R2, RZ, RZ, R9 ;  /* 0x000000ffff02e224 */ /* 0x000fca00078e0009 */
[----:B------:R0:W-:Y:S02]  /*11c10*/  @!P6 LDGSTS.E.BYPASS.LTC128B.128 [R23+0x18400], desc[UR36][R2.64], !P0 ;  /* 0x184000000217efae */ /* 0x0001e4000c101d64 */
[----:B0-----:R-:W-:Y:S02]  /*11c20*/  @!P5 IMAD.MOV.U32 R2, RZ, RZ, R6 ;  /* 0x000000ffff02d224 */ /* 0x001fe400078e0006 */
[----:B------:R-:W-:Y:S01]  /*11c30*/  @!P5 IMAD.MOV.U32 R3, RZ, RZ, R8 ;  /* 0x000000ffff03d224 */ /* 0x000fe200078e0008 */
[----:B------:R-:W-:Y:S04]  /*11c40*/  SHFL.IDX PT, R6, R0, 0x6, 0x181f ;  /* 0x00d81f0000067f89 */ /* 0x000fe800000e0000 */
[----:B------:R0:W-:Y:S04]  /*11c50*/  @!P5 LDGSTS.E.BYPASS.LTC128B.128 [R23+0x18c00], desc[UR36][R2.64], !P0 ;  /* 0x18c000000217dfae */ /* 0x0001e8000c101d64 */
[----:B------:R-:W2:Y:S04]  /*11c60*/  SHFL.IDX PT, R8, R0, 0x5, 0x181f ;  /* 0x00b81f0000087f89 */ /* 0x000ea800000e0000 */
[----:B------:R-:W-:Y:S01]  /*11c70*/  SHFL.IDX PT, R0, R0, 0x7, 0x181f ;  /* 0x00f81f0000007f89 */ /* 0x000fe200000e0000 */
[----:B0-----:R-:W-:-:S02]  /*11c80*/  @!P3 IMAD.MOV.U32 R2, RZ, RZ, R10 ;  /* 0x000000ffff02b224 */ /* 0x001fc400078e000a */
[----:B------:R-:W-:Y:S02]  /*11c90*/  @!P3 IMAD.MOV.U32 R3, RZ, RZ, R7 ;  /* 0x000000ffff03b224 */ /* 0x000fe400078e0007 */
[----:B------:R-:W0:Y:S04]  /*11ca0*/  SHFL.IDX PT, R7, R4, 0x5, 0x181f ;  /* 0x00b81f0004077f89 */ /* 0x000e2800000e0000 */
[----:B------:R3:W-:Y:S02]  /*11cb0*/  @!P3 LDGSTS.E.BYPASS.LTC128B.128 [R23+0x19400], desc[UR36][R2.64], !P0 ;  /* 0x194000000217bfae */ /* 0x0007e4000c101d64 */
[----:B---3--:R-:W-:Y:S02]  /*11cc0*/  VIADD R2, R25, 0x50 ;  /* 0x0000005019027836 */ /* 0x008fe40000000000 */
[----:B------:R-:W-:-:S03]  /*11cd0*/  @!P2 IMAD.MOV.U32 R3, RZ, RZ, R12 ;  /* 0x000000ffff03a224 */ /* 0x000fc600078e000c */
[----:B------:R-:W-:Y:S01]  /*11ce0*/  ISETP.GE.AND P3, PT, R2, R5, PT ;  /* 0x000000050200720c */ /* 0x000fe20003f66270 */
[----:B------:R-:W-:-:S05]  /*11cf0*/  @!P2 IMAD.MOV.U32 R2, RZ, RZ, R13 ;  /* 0x000000ffff02a224 */ /* 0x000fca00078e000d */
[----:B------:R3:W-:Y:S07]  /*11d00*/  @!P2 LDGSTS.E.BYPASS.LTC128B.128 [R23+0x19c00], desc[UR36][R2.64], !P0 ;  /* 0x19c000000217afae */ /* 0x0007ee000c101d64 */
[----:B--2---:R-:W-:Y:S02]  /*11d10*/  @!P3 LEA R8, P1, R20, R8, 0x1 ;  /* 0x000000081408b211 */ /* 0x004fe400078208ff */
[----:B------:R-:W-:Y:S01]  /*11d20*/  @P3 LOP3.LUT R16, R16, 0x80, RZ, 0xfc, !PT ;  /* 0x0000008010103812 */ /* 0x000fe200078efcff */
[----:B---3--:R-:W2:Y:S01]  /*11d30*/  SHFL.IDX PT, R2, R4, 0x6, 0x181f ;  /* 0x00d81f0004027f89 */ /* 0x008ea200000e0000 */
[----:B------:R-:W-:-:S02]  /*11d40*/  VIADD R3, R25, 0x60 ;  /* 0x0000006019037836 */ /* 0x000fc40000000000 */
[----:B------:R-:W-:Y:S01]  /*11d50*/  LOP3.LUT R16, R16, 0xffffffbf, RZ, 0xc0, !PT ;  /* 0xffffffbf10107812 */ /* 0x000fe200078ec0ff */
[----:B0-----:R-:W-:Y:S01]  /*11d60*/  @!P3 IMAD.X R7, RZ, RZ, R7, P1 ;  /* 0x000000ffff07b224 */ /* 0x001fe200008e0607 */
[----:B------:R-:W0:Y:S01]  /*11d70*/  SHFL.IDX PT, R4, R4, 0x7, 0x181f ;  /* 0x00f81f0004047f89 */ /* 0x000e2200000e0000 */
[----:B------:R-:W-:Y:S01]  /*11d80*/  ISETP.GE.AND P2, PT, R3, R5, PT ;  /* 0x000000050300720c */ /* 0x000fe20003f46270 */
[----:B------:R-:W-:-:S12]  /*11d90*/  @!P4 IMAD.MOV.U32 R3, RZ, RZ, R11 ;  /* 0x000000ffff03c224 */ /* 0x000fd800078e000b */
[----:B------:R-:W-:Y:S02]  /*11da0*/  @!P2 LEA R6, P1, R20, R6, 0x1 ;  /* 0x000000061406a211 */ /* 0x000fe400078208ff */
[----:B------:R-:W-:-:S03]  /*11db0*/  @P2 LOP3.LUT R16, R16, 0x40, RZ, 0xfc, !PT ;  /* 0x0000004010102812 */ /* 0x000fc600078efcff */
[----:B--2---:R-:W-:Y:S02]  /*11dc0*/  @!P2 IMAD.X R9, RZ, RZ, R2, P1 ;  /* 0x000000ffff09a224 */ /* 0x004fe400008e0602 */
[----:B------:R-:W-:-:S05]  /*11dd0*/  @!P4 IMAD.MOV.U32 R2, RZ, RZ, R14 ;  /* 0x000000ffff02c224 */ /* 0x000fca00078e000e */
[----:B------:R2:W-:Y:S02]  /*11de0*/  @!P4 LDGSTS.E.BYPASS.LTC128B.128 [R23+0x1a400], desc[UR36][R2.64], !P0 ;  /* 0x1a4000000217cfae */ /* 0x0005e4000c101d64 */
[----:B--2---:R-:W-:Y:S02]  /*11df0*/  @!P3 IMAD.MOV.U32 R2, RZ, RZ, R8 ;  /* 0x000000ffff02b224 */ /* 0x004fe400078e0008 */
[----:B------:R-:W-:-:S05]  /*11e00*/  @!P3 IMAD.MOV.U32 R3, RZ, RZ, R7 ;  /* 0x000000ffff03b224 */ /* 0x000fca00078e0007 */
[----:B------:R2:W-:Y:S02]  /*11e10*/  @!P3 LDGSTS.E.BYPASS.LTC128B.128 [R23+0x1ac00], desc[UR36][R2.64], !P0 ;  /* 0x1ac000000217bfae */ /* 0x0005e4000c101d64 */
[----:B--2---:R-:W-:Y:S02]  /*11e20*/  @!P2 IMAD.MOV.U32 R2, RZ, RZ, R6 ;  /* 0x000000ffff02a224 */ /* 0x004fe400078e0006 */
[----:B------:R-:W-:-:S05]  /*11e30*/  @!P2 IMAD.MOV.U32 R3, RZ, RZ, R9 ;  /* 0x000000ffff03a224 */ /* 0x000fca00078e0009 */
[----:B0-----:R2:W-:Y:S02]  /*11e40*/  @!P2 LDGSTS.E.BYPASS.LTC128B.128 [R23+0x1b400], desc[UR36][R2.64], !P0 ;  /* 0x1b4000000217afae */ /* 0x0015e4000c101d64 */
.L_x_14979:
[----:B------:R-:W-:Y:S01]  /*11e50*/  VIADD R25, R25, 0x70 ;  /* 0x0000007019197836 */ /* 0x000fe20000000000 */
[----:B------:R-:W-:-:S04]  /*11e60*/  LOP3.LUT R16, R16, 0xffffbfff, RZ, 0xc0, !PT ;  /* 0xffffbfff10107812 */ /* 0x000fc800078ec0ff */
[----:B------:R-:W-:-:S13]  /*11e70*/  ISETP.GE.AND P2, PT, R25, R5, PT ;  /* 0x000000051900720c */ /* 0x000fda0003f46270 */
[----:B--2---:R-:W-:Y:S02]  /*11e80*/  @!P2 LEA R2, P1, R20, R0, 0x1 ;  /* 0x000000001402a211 */ /* 0x004fe400078208ff */
        /* <DEDUP_REMOVED lines=8> */
.L_x_14884:
        /* <DEDUP_REMOVED lines=11> */
[----:B--2---:R-:W-:Y:S05]  /*11fc0*/  @!P0 BRA `(.L_x_14886) ;  /* 0x0000000000408947 */ /* 0x004fea0003800000 */
        /* <DEDUP_REMOVED lines=16> */
.L_x_14886:
[----:B------:R-:W-:Y:S05]  /*120d0*/  BSYNC B6 ;  /* 0x0000000000067941 */ /* 0x000fea0003800000 */
.L_x_14885:
[----:B------:R-:W2:Y:S01]  /*120e0*/  LDL.LU R25, [R1+0x8] ;  /* 0x0000080001197983 */ /* 0x000ea20000300800 */
[----:B0-----:R-:W0:Y:S01]  /*120f0*/  LDC R2, c[0x0][0x448] ;  /* 0x00011200ff027b82 */ /* 0x001e220000000800 */
[----:B------:R-:W-:Y:S02]  /*12100*/  ULDC.64 UR4, c[0x0][0x398] ;  /* 0x0000e60000047ab9 */ /* 0x000fe40000000a00 */
[----:B------:R-:W3:Y:S04]  /*12110*/  LDL.LU R21, [R1+0xc] ;  /* 0x00000c0001157983 */ /* 0x000ee80000300800 */
[----:B------:R-:W4:Y:S01]  /*12120*/  LDL.LU R20, [R1] ;  /* 0x0000000001147983 */ /* 0x000f220000300800 */
[----:B0-----:R-:W-:-:S13]  /*12130*/  ISETP.NE.AND P6, PT, R2, 0x1, PT ;  /* 0x000000010200780c */ /* 0x001fda0003fc5270 */
[----:B------:R-:W0:Y:S08]  /*12140*/  @P6 LDC R3, c[0x0][0x44c] ;  /* 0x00011300ff036b82 */ /* 0x000e300000000800 */
[----:B------:R-:W5:Y:S01]  /*12150*/  @P6 LDC R2, c[0x0][0x450] ;  /* 0x00011400ff026b82 */ /* 0x000f620000000800 */
[----:B------:R-:W-:Y:S02]  /*12160*/  IMAD.MOV.U32 R0, RZ, RZ, R34 ;  /* 0x000000ffff007224 */ /* 0x000fe400078e0022 */
[----:B0-----:R-:W-:-:S05]  /*12170*/  @P6 IMAD.HI.U32 R3, R34, R3, RZ ;  /* 0x0000000322036227 */ /* 0x001fca00078e00ff */
[----:B-----5:R-:W-:Y:S01]  /*12180*/  @P6 SHF.R.U32.HI R0, RZ, R2, R3 ;  /* 0x00000002ff006219 */ /* 0x020fe20000011603 */
        /* <DEDUP_REMOVED lines=15> */
[----:B------:R-:W-:Y:S02]  /*12280*/  IMAD R4, R20, UR5, R4 ;  /* 0x0000000514047c24 */ /* 0x000fe4000f8e0204 */
[----:B------:R-:W0:Y:S02]  /*12290*/  S2R R20, SR_TID.X ;  /* 0x0000000000147919 */ /* 0x000e240000002100 */
        /* <DEDUP_REMOVED lines=14> */
[----:B0-----:R-:W-:Y:S02]  /*12380*/  IMAD.SHL.U32 R20, R20, 0x8, RZ ;  /* 0x0000000814147824 */ /* 0x001fe400078e00ff */
[----:B------:R-:W-:Y:S01]  /*12390*/  IMAD.IADD R3, R3, 0x1, R0 ;  /* 0x0000000103037824 */ /* 0x000fe200078e0200 */
[----:B------:R-:W-:Y:S01]  /*123a0*/  LEA R0, P0, R2, UR4, 0x1 ;  /* 0x0000000402007c11 */ /* 0x000fe2000f8008ff */
[----:B------:R-:W-:Y:S01]  /*123b0*/  ULDC UR4, c[0x0][0x3b8] ;  /* 0x0000ee0000047ab9 */ /* 0x000fe20000000800 */
[----:B------:R-:W-:Y:S02]  /*123c0*/  LOP3.LUT R20, R20, 0x38, RZ, 0xc0, !PT ;  /* 0x0000003814147812 */ /* 0x000fe400078ec0ff */
[----:B------:R-:W-:Y:S02]  /*123d0*/  LEA.HI.X R4, R2, UR5, R3, 0x1, P0 ;  /* 0x0000000502047c11 */ /* 0x000fe400080f0c03 */
[----:B------:R-:W-:-:S02]  /*123e0*/  LOP3.LUT R9, R20, 0x40, RZ, 0xfc, !PT ;  /* 0x0000004014097812 */ /* 0x000fc400078efcff */
[C---:B------:R-:W-:Y:S02]  /*123f0*/  LOP3.LUT R7, R20.reuse, 0x80, RZ, 0xfc, !PT ;  /* 0x0000008014077812 */ /* 0x040fe400078efcff */
[----:B------:R-:W-:Y:S01]  /*12400*/  LOP3.LUT R6, R20, 0xc0, RZ, 0xfc, !PT ;  /* 0x000000c014067812 */ /* 0x000fe200078efcff */
        /* <DEDUP_REMOVED lines=9> */
[----:B------:R-:W2:Y:S10]  /*124a0*/  SHFL.IDX PT, R2, R4, RZ, 0x181f ;  /* 0x00181fff04027589 */ /* 0x000eb400000e0000 */
[----:B0-----:R-:W-:-:S02]  /*124b0*/  @!P6 LEA R5, P0, R8, R14, 0x1 ;  /* 0x0000000e0805e211 */ /* 0x001fc400078008ff */
[----:B------:R-:W0:Y:S03]  /*124c0*/  SHFL.IDX PT, R14, R0, 0x1, 0x181f ;  /* 0x00381f00000e7f89 */ /* 0x000e2600000e0000 */
[----:B--2---:R-:W-:Y:S02]  /*124d0*/  @!P6 IMAD.X R3, RZ, RZ, R2, P0 ;  /* 0x000000ffff03e224 */ /* 0x004fe400000e0602 */
[----:B------:R-:W-:Y:S02]  /*124e0*/  @!P6 IMAD.MOV.U32 R2, RZ, RZ, R5 ;  /* 0x000000ffff02e224 */ /* 0x000fe400078e0005 */
[----:B------:R-:W2:Y:S04]  /*124f0*/  SHFL.IDX PT, R5, R4, 0x1, 0x181f ;  /* 0x00381f0004057f89 */ /* 0x000ea800000e0000 */
        /* <DEDUP_REMOVED lines=8> */
[----:B--2---:R-:W-:Y:S02]  /*12580*/  @!P5 IMAD.X R7, RZ, RZ, R5, P0 ;  /* 0x000000ffff07d224 */ /* 0x004fe400000e0605 */
[----:B------:R-:W2:Y:S01]  /*12590*/  SHFL.IDX PT, R5, R4, 0x2, 0x181f ;  /* 0x00581f0004057f89 */ /* 0x000ea200000e0000 */
[----:B---3--:R-:W-:Y:S02]  /*125a0*/  @!P5 IMAD.MOV.U32 R2, RZ, RZ, R6 ;  /* 0x000000ffff02d224 */ /* 0x008fe400078e0006 */
        /* <DEDUP_REMOVED lines=16> */
[----:B--2---:R-:W-:Y:S02]  /*126b0*/  @!P5 IMAD.X R7, RZ, RZ, R5, P0 ;  /* 0x000000ffff07d224 */ /* 0x004fe400000e0605 */
[----:B------:R-:W2:Y:S01]  /*126c0*/  SHFL.IDX PT, R5, R4, 0x3, 0x181f ;  /* 0x00781f0004057f89 */ /* 0x000ea200000e0000 */
[----:B---3--:R-:W-:Y:S02]  /*126d0*/  @!P5 IMAD.MOV.U32 R2, RZ, RZ, R6 ;  /* 0x000000ffff02d224 */ /* 0x008fe400078e0006 */
[----:B------:R-:W-:-:S05]  /*126e0*/  @!P5 IMAD.MOV.U32 R3, RZ, RZ, R7 ;  /* 0x000000ffff03d224 */ /* 0x000fca00078e0007 */
[----:B------:R-:W-:Y:S04]  /*126f0*/  @!P5 LDGSTS.E.BYPASS.LTC128B.128 [R23+0x23400], desc[UR36][R2.64], !P4 ;  /* 0x234000000217dfae */ /* 0x000fe8000e101d64 */
[----:B------:R-:W-:Y:S04]  /*12700*/  @!P5 LDGSTS.E.BYPASS.LTC128B.128 [R23+0x27400], desc[UR36][R2.64+0x80], !P3 ;  /* 0x274000800217dfae */ /* 0x000fe8000d901d64 */
[----:B------:R-:W-:Y:S01]  /*12710*/  @!P5 LDGSTS.E.BYPASS.LTC128B.128 [R23+0x2b400], desc[UR36][R2.64+0x100], !P2 ;  /* 0x2b4001000217dfae */ /* 0x000fe2000d101d64 */
[----:B0-----:R-:W-:-:S03]  /*12720*/  @!P6 LEA R6, P0, R8, R14, 0x1 ;  /* 0x0000000e0806e211 */ /* 0x001fc600078008ff */
[----:B------:R0:W-:Y:S01]  /*12730*/  @!P5 LDGSTS.E.BYPASS.LTC128B.128 [R23+0x2f400], desc[UR36][R2.64+0x180], !P1 ;  /* 0x2f4001800217dfae */ /* 0x0001e2000c901d64 */
[----:B------:R-:W-:-:S03]  /*12740*/  LOP3.LUT P5, RZ, R16, 0x100000, RZ, 0xc0, !PT ;  /* 0x0010000010ff7812 */ /* 0x000fc600078ac0ff */
[----:B------:R-:W3:Y:S01]  /*12750*/  SHFL.IDX PT, R14, R0, 0x4, 0x181f ;  /* 0x00981f00000e7f89 */ /* 0x000ee200000e0000 */
[----:B--2---:R-:W-:-:S03]  /*12760*/  @!P6 IMAD.X R7, RZ, RZ, R5, P0 ;  /* 0x000000ffff07e224 */ /* 0x004fc600000e0605 */
[----:B------:R-:W2:Y:S01]  /*12770*/  SHFL.IDX PT, R5, R4, 0x4, 0x181f ;  /* 0x00981f0004057f89 */ /* 0x000ea200000e0000 */
[----:B0-----:R-:W-:Y:S02]  /*12780*/  @!P6 IMAD.MOV.U32 R2, RZ, RZ, R6 ;  /* 0x000000ffff02e224 */ /* 0x001fe400078e0006 */
[----:B------:R-:W-:-:S05]  /*12790*/  @!P6 IMAD.MOV.U32 R3, RZ, RZ, R7 ;  /* 0x000000ffff03e224 */ /* 0x000fca00078e0007 */
[----:B------:R-:W-:Y:S04]  /*127a0*/  @!P6 LDGSTS.E.BYPASS.LTC128B.128 [R23+0x23c00], desc[UR36][R2.64], !P4 ;  /* 0x23c000000217efae */ /* 0x000fe8000e101d64 */
[----:B------:R-:W-:Y:S04]  /*127b0*/  @!P6 LDGSTS.E.BYPASS.LTC128B.128 [R23+0x27c00], desc[UR36][R2.64+0x80], !P3 ;  /* 0x27c000800217efae */ /* 0x000fe8000d901d64 */
[----:B------:R-:W-:Y:S01]  /*127c0*/  @!P6 LDGSTS.E.BYPASS.LTC128B.128 [R23+0x2bc00], desc[UR36][R2.64+0x100], !P2 ;  /* 0x2bc001000217efae */ /* 0x000fe2000d101d64 */
[----:B---3--:R-:W-:-:S03]  /*127d0*/  @!P5 LEA R6, P0, R8, R14, 0x1 ;  /* 0x0000000e0806d211 */ /* 0x008fc600078008ff */
[----:B------:R-:W0:Y:S02]  /*127e0*/  SHFL.IDX PT, R14, R0, 0x5, 0x181f ;  /* 0x00b81f00000e7f89 */ /* 0x000e2400000e0000 */
[----:B--2---:R-:W-:Y:S02]  /*127f0*/  @!P5 IMAD.X R7, RZ, RZ, R5, P0 ;  /* 0x000000ffff07d224 */ /* 0x004fe400000e0605 */
[----:B------:R-:W2:Y:S04]  /*12800*/  SHFL.IDX PT, R5, R4, 0x5, 0x181f ;  /* 0x00b81f0004057f89 */ /* 0x000ea800000e0000 */
[----:B------:R3:W-:Y:S01]  /*12810*/  @!P6 LDGSTS.E.BYPASS.LTC128B.128 [R23+0x2fc00], desc[UR36][R2.64+0x180], !P1 ;  /* 0x2fc001800217efae */ /* 0x0007e2000c901d64 */
[----:B------:R-:W-:Y:S01]  /*12820*/  LOP3.LUT P6, RZ, R16, 0x80000, RZ, 0xc0, !PT ;  /* 0x0008000010ff7812 */ /* 0x000fe200078cc0ff */
[----:B---3--:R-:W-:-:S02]  /*12830*/  @!P5 IMAD.MOV.U32 R2, RZ, RZ, R6 ;  /* 0x000000ffff02d224 */ /* 0x008fc400078e0006 */
[----:B------:R-:W-:-:S10]  /*12840*/  @!P5 IMAD.MOV.U32 R3, RZ, RZ, R7 ;  /* 0x000000ffff03d224 */ /* 0x000fd400078e0007 */
[----:B0-----:R-:W-:Y:S02]  /*12850*/  @!P6 LEA R6, P0, R8, R14, 0x1 ;  /* 0x0000000e0806e211 */ /* 0x001fe400078008ff */
[----:B------:R-:W0:Y:S03]  /*12860*/  SHFL.IDX PT, R14, R0, 0x6, 0x181f ;  /* 0x00d81f00000e7f89 */ /* 0x000e2600000e0000 */
[----:B--2---:R-:W-:Y:S01]  /*12870*/  @!P6 IMAD.X R7, RZ, RZ, R5, P0 ;  /* 0x000000ffff07e224 */ /* 0x004fe200000e0605 */
[----:B------:R-:W-:Y:S04]  /*12880*/  @!P5 LDGSTS.E.BYPASS.LTC128B.128 [R23+0x24400], desc[UR36][R2.64], !P4 ;  /* 0x244000000217dfae */ /* 0x000fe8000e101d64 */
[----:B------:R-:W2:Y:S04]  /*12890*/  SHFL.IDX PT, R5, R4, 0x6, 0x181f ;  /* 0x00d81f0004057f89 */ /* 0x000ea800000e0000 */
[----:B------:R-:W-:Y:S04]  /*128a0*/  @!P5 LDGSTS.E.BYPASS.LTC128B.128 [R23+0x28400], desc[UR36][R2.64+0x80], !P3 ;  /* 0x284000800217dfae */ /* 0x000fe8000d901d64 */
[----:B------:R-:W-:Y:S04]  /*128b0*/  @!P5 LDGSTS.E.BYPASS.LTC128B.128 [R23+0x2c400], desc[UR36][R2.64+0x100], !P2 ;  /* 0x2c4001000217dfae */ /* 0x000fe8000d101d64 */
[----:B------:R3:W-:Y:S01]  /*128c0*/  @!P5 LDGSTS.E.BYPASS.LTC128B.128 [R23+0x30400], desc[UR36][R2.64+0x180], !P1 ;  /* 0x304001800217dfae */ /* 0x0007e2000c901d64 */
[----:B------:R-:W-:Y:S01]  /*128d0*/  LOP3.LUT P5, RZ, R16, 0x40000, RZ, 0xc0, !PT ;  /* 0x0004000010ff7812 */ /* 0x000fe200078ac0ff */
[----:B---3--:R-:W-:-:S02]  /*128e0*/  @!P6 IMAD.MOV.U32 R2, RZ, RZ, R6 ;  /* 0x000000ffff02e224 */ /* 0x008fc400078e0006 */
[----:B------:R-:W-:-:S10]  /*128f0*/  @!P6 IMAD.MOV.U32 R3, RZ, RZ, R7 ;  /* 0x000000ffff03e224 */ /* 0x000fd400078e0007 */
[----:B0-----:R-:W-:Y:S02]  /*12900*/  @!P5 LEA R6, P0, R8, R14, 0x1 ;  /* 0x0000000e0806d211 */ /* 0x001fe400078008ff */
[----:B------:R0:W3:Y:S03]  /*12910*/  SHFL.IDX PT, R14, R0, 0x7, 0x181f ;  /* 0x00f81f00000e7f89 */ /* 0x0000e600000e0000 */
[----:B--2---:R-:W-:Y:S01]  /*12920*/  @!P5 IMAD.X R7, RZ, RZ, R5, P0 ;  /* 0x000000ffff07d224 */ /* 0x004fe200000e0605 */
[----:B------:R-:W-:Y:S04]  /*12930*/  @!P6 LDGSTS.E.BYPASS.LTC128B.128 [R23+0x24c00], desc[UR36][R2.64], !P4 ;  /* 0x24c000000217efae */ /* 0x000fe8000e101d64 */
[----:B------:R-:W-:Y:S04]  /*12940*/  @!P6 LDGSTS.E.BYPASS.LTC128B.128 [R23+0x28c00], desc[UR36][R2.64+0x80], !P3 ;  /* 0x28c000800217efae */ /* 0x000fe8000d901d64 */
[----:B------:R-:W-:Y:S04]  /*12950*/  @!P6 LDGSTS.E.BYPASS.LTC128B.128 [R23+0x2cc00], desc[UR36][R2.64+0x100], !P2 ;  /* 0x2cc001000217efae */ /* 0x000fe8000d101d64 */
[----:B------:R2:W-:Y:S04]  /*12960*/  @!P6 LDGSTS.E.BYPASS.LTC128B.128 [R23+0x30c00], desc[UR36][R2.64+0x180], !P1 ;  /* 0x30c001800217efae */ /* 0x0005e8000c901d64 */
[----:B------:R0:W4:Y:S01]  /*12970*/  SHFL.IDX PT, R5, R4, 0x7, 0x181f ;  /* 0x00f81f0004057f89 */ /* 0x00012200000e0000 */
[----:B--2---:R-:W-:-:S02]  /*12980*/  @!P5 IMAD.MOV.U32 R2, RZ, RZ, R6 ;  /* 0x000000ffff02d224 */ /* 0x004fc400078e0006 */
[----:B------:R-:W-:-:S05]  /*12990*/  @!P5 IMAD.MOV.U32 R3, RZ, RZ, R7 ;  /* 0x000000ffff03d224 */ /* 0x000fca00078e0007 */
[----:B------:R0:W-:Y:S04]  /*129a0*/  @!P5 LDGSTS.E.BYPASS.LTC128B.128 [R23+0x25400], desc[UR36][R2.64], !P4 ;  /* 0x254000000217dfae */ /* 0x0001e8000e101d64 */
[----:B------:R0:W-:Y:S04]  /*129b0*/  @!P5 LDGSTS.E.BYPASS.LTC128B.128 [R23+0x29400], desc[UR36][R2.64+0x80], !P3 ;  /* 0x294000800217dfae */ /* 0x0001e8000d901d64 */
[----:B------:R0:W-:Y:S04]  /*129c0*/  @!P5 LDGSTS.E.BYPASS.LTC128B.128 [R23+0x2d400], desc[UR36][R2.64+0x100], !P2 ;  /* 0x2d4001000217dfae */ /* 0x0001e8000d101d64 */
[----:B---34-:R0:W-:Y:S02]  /*129d0*/  @!P5 LDGSTS.E.BYPASS.LTC128B.128 [R23+0x31400], desc[UR36][R2.64+0x180], !P1 ;  /* 0x314001800217dfae */ /* 0x0181e4000c901d64 */
.L_x_14997:
        /* <DEDUP_REMOVED lines=12> */
.L_x_14889:
[----:B------:R-:W-:Y:S05]  /*12aa0*/  BSYNC B0 ;  /* 0x0000000000007941 */ /* 0x000fea0003800000 */
.L_x_14888:
[----:B------:R-:W-:Y:S01]  /*12ab0*/  NOP ;  /* 0x0000000000007918 */ /* 0x000fe20000000000 */
[----:B------:R-:W-:-:S13]  /*12ac0*/  PLOP3.LUT P0, PT, PT, PT, PT, 0x80, 0x0 ;  /* 0x000000000000781c */ /* 0x000fda0003f0f070 */
.L_x_14890:
[----:B------:R-:W-:Y:S02]  /*12ad0*/  PLOP3.LUT P1, PT, P1, P0, PT, 0xa2, 0x0 ;  /* 0x000000000000781c */ /* 0x000fe40000f21472 */
[----:B------:R-:W-:-:S08]  /*12ae0*/  @P0 R2UR P1, UR4, R17 ;  /* 0x00000000110402ca */ /* 0x000fd00000020000 */
[----:B------:R-:W-:-:S05]  /*12af0*/  @P0 PLOP3.LUT P0, PT, P1, PT, PT, 0x80, 0x0 ;  /* 0x000000000000081c */ /* 0x000fca0000f0f070 */
[----:B------:R-:W-:Y:S01]  /*12b00*/  @!P1 SYNCS.ARRIVE.TRANS64.RED.A0T1 RZ, [UR4+0x32410], RZ ;  /* 0x032410ffffff99a7 */ /* 0x000fe20008200404 */
[----:B------:R-:W-:Y:S07]  /*12b10*/  @!P1 ARRIVES.LDGSTSBAR.64.TRANSCNT [UR4+0x32410] ;  /* 0x03241000ff0099b0 */ /* 0x000fee0008000a84 */
[----:B------:R-:W-:Y:S05]  /*12b20*/  @P0 BRA.U.ANY `(.L_x_14890) ;  /* 0xfffffffd00e80947 */ /* 0x000fea000393ffff */
[----:B0-2---:R-:W2:Y:S02]  /*12b30*/  LDL.LU R2, [R1+0x1c] ;  /* 0x00001c0001027983 */ /* 0x005ea40000300800 */
        /* <DEDUP_REMOVED lines=11> */
.L_x_14998:
[----:B------:R-:W-:Y:S05]  /*12bf0*/  BSYNC B0 ;  /* 0x0000000000007941 */ /* 0x000fea0003800000 */
.L_x_14891:
[----:B------:R-:W-:-:S13]  /*12c00*/  LOP3.LUT P0, RZ, R16, 0x400, RZ, 0xc0, !PT ;  /* 0x0000040010ff7812 */ /* 0x000fda000780c0ff */
[----:B------:R-:W-:Y:S05]  /*12c10*/  @!P0 BRA `(.L_x_14893) ;  /* 0x0000000000048947 */ /* 0x000fea0003800000 */
[----:B------:R-:W-:Y:S01]  /*12c20*/  BPT.TRAP 0x1 ;  /* 0x000000040000795c */ /* 0x000fe20000300000 */
.L_x_14893:
[----:B0-----:R-:W-:Y:S01]  /*12c30*/  SHF.L.U32 R0, R28, 0x1f, RZ ;  /* 0x0000001f1c007819 */ /* 0x001fe200000006ff */
[----:B------:R-:W-:Y:S03]  /*12c40*/  BSSY B0, `(.L_x_14894) ;  /* 0x0000003000007945 */ /* 0x000fe60003800000 */
[----:B------:R-:W0:Y:S02]  /*12c50*/  SYNCS.PHASECHK.TRANS64.TRYWAIT P0, [R19+URZ+0x32460], R0 ;  /* 0x03246000130075a7 */ /* 0x000e24000800017f */
[----:B0-----:R-:W-:Y:S05]  /*12c60*/  @!P0 BRA `(.L_x_14895) ;  /* 0x0000004c00548947 */ /* 0x001fea0003800000 */
.L_x_14999:
[----:B------:R-:W-:Y:S05]  /*12c70*/  BSYNC B0 ;  /* 0x0000000000007941 */ /* 0x000fea0003800000 */
.L_x_14894:
[----:B------:R-:W0:Y:S01]  /*12c80*/  LDL.LU R2, [R1+0x14] ;  /* 0x0000140001027983 */ /* 0x000e220000300800 */
        /* <DEDUP_REMOVED lines=9> */
[----:B0-----:R-:W-:Y:S02]  /*12d20*/  IMAD R0, R2, UR4, RZ ;  /* 0x0000000402007c24 */ /* 0x001fe4000f8e02ff */
[----:B------:R-:W-:-:S04]  /*12d30*/  IMAD.WIDE.U32 R2, R37, UR4, RZ ;  /* 0x0000000425027c25 */ /* 0x000fc8000f8e00ff */
        /* <DEDUP_REMOVED lines=89> */
.L_x_15013:
        /* <DEDUP_REMOVED lines=15> */
.L_x_14897:
        /* <DEDUP_REMOVED lines=10> */
.L_x_14898:
[----:B0-----:R-:W2:Y:S01]  /*13460*/  LDL.LU R2, [R1+0x10] ;  /* 0x0000100001027983 */ /* 0x001ea20000300800 */
[----:B------:R0:W-:Y:S01]  /*13470*/  SYNCS.ARRIVE.TRANS64.A1T0 RZ, [R19+URZ+0x32450], RZ ;  /* 0x032450ff13ff79a7 */ /* 0x0001e2000810003f */
[----:B------:R-:W-:Y:S01]  /*13480*/  BSSY B0, `(.L_x_14899) ;  /* 0x00000d9000007945 */ /* 0x000fe20003800000 */
[----:B--2---:R-:W-:-:S05]  /*13490*/  VIADD R21, R2, 0xfffffffe ;  /* 0xfffffffe02157836 */ /* 0x004fca0000000000 */
[----:B------:R-:W-:-:S13]  /*134a0*/  ISETP.GE.AND P0, PT, R21, R31, PT ;  /* 0x0000001f1500720c */ /* 0x000fda0003f06270 */
[----:B0-----:R-:W-:Y:S05]  /*134b0*/  @!P0 BRA `(.L_x_14900) ;  /* 0x0000000c00548947 */ /* 0x001fea0003800000 */
.L_x_14913:
[----:B0-----:R-:W0:Y:S01]  /*134c0*/  S2R R2, SR_TID.X ;  /* 0x0000000000027919 */ /* 0x001e220000002100 */
[----:B--2---:R-:W2:Y:S01]  /*134d0*/  LDC R3, c[0x0][0x430] ;  /* 0x00010c00ff037b82 */ /* 0x004ea20000000800 */
[----:B------:R-:W-:Y:S01]  /*134e0*/  IMAD R8, R21, 0x60, R32 ;  /* 0x0000006015087824 */ /* 0x000fe200078e0220 */
[----:B------:R-:W-:Y:S01]  /*134f0*/  LOP3.LUT P1, RZ, R16, 0x400, RZ, 0xc0, !PT ;  /* 0x0000040010ff7812 */ /* 0x000fe2000782c0ff */
        /* <DEDUP_REMOVED lines=22> */
[----:B--2---:R-:W-:Y:S01]  /*13660*/  @!P2 LEA R6, P0, R2, R6, 0x2 ;  /* 0x000000060206a211 */ /* 0x004fe200078010ff */
        /* <DEDUP_REMOVED lines=14> */
[----:B-1----:R-:W-:-:S12]  /*13750*/  @!P1 BRA `(.L_x_14901) ;  /* 0x0000000000049947 */ /* 0x002fd80003800000 */
[----:B------:R-:W-:Y:S01]  /*13760*/  BPT.TRAP 0x1 ;  /* 0x000000040000795c */ /* 0x000fe20000300000 */
.L_x_14901:
[----:B------:R-:W-:Y:S01]  /*13770*/  IMAD R10, R18, 0x8, R17 ;  /* 0x00000008120a7824 */ /* 0x000fe200078e0211 */
[----:B------:R-:W-:Y:S01]  /*13780*/  SHF.L.U32 R20, R28, 0x1f, RZ ;  /* 0x0000001f1c147819 */ /* 0x000fe200000006ff */
[----:B------:R-:W-:Y:S01]  /*13790*/  BSSY B1, `(.L_x_14902) ;  /* 0x0000004000017945 */ /* 0x000fe20003800000 */
[----:B------:R-:W-:Y:S02]  /*137a0*/  SHF.R.S32.HI R9, RZ, 0x1f, R5 ;  /* 0x0000001fff097819 */ /* 0x000fe40000011405 */
[----:B------:R-:W2:Y:S02]  /*137b0*/  SYNCS.PHASECHK.TRANS64.TRYWAIT P0, [R10+URZ+0x32440], R20 ;  /* 0x032440140a0075a7 */ /* 0x000ea4000800017f */
[----:B--2---:R-:W-:Y:S05]  /*137c0*/  @!P0 BRA `(.L_x_14903) ;  /* 0x0000004800d08947 */ /* 0x004fea0003800000 */
.L_x_15014:
[----:B------:R-:W-:Y:S05]  /*137d0*/  BSYNC B1 ;  /* 0x0000000000017941 */ /* 0x000fea0003800000 */
.L_x_14902:
[----:B------:R-:W-:Y:S01]  /*137e0*/  ULDC.64 UR4, c[0x0][0x300] ;  /* 0x0000c00000047ab9 */ /* 0x000fe20000000a00 */
[----:B-1---5:R-:W-:Y:S01]  /*137f0*/  SHF.R.S32.HI R19, RZ, 0x1f, R4 ;  /* 0x0000001fff137819 */ /* 0x022fe20000011404 */
        /* <DEDUP_REMOVED lines=22> */
[----:B------:R-:W-:Y:S01]  /*13960*/  SHFL.IDX PT, R14, R6, 0x5, 0x181f ;  /* 0x00b81f00060e7f89 */ /* 0x000fe200000e0000 */
[----:B0-----:R-:W-:-:S05]  /*13970*/  IADD3 R2, P0, R2, R0, RZ ;  /* 0x0000000002027210 */ /* 0x001fca0007f1e0ff */
[----:B-1----:R-:W-:-:S05]  /*13980*/  IMAD.X R3, RZ, RZ, R3, P0 ;  /* 0x000000ffff037224 */ /* 0x002fca00000e0603 */
[----:B------:R0:W-:Y:S04]  /*13990*/  LDGSTS.E.BYPASS.LTC128B.128 [R7+0x1c400], desc[UR36][R2.64], !P1 ;  /* 0x1c40000002077fae */ /* 0x0001e8000c901d64 */
[----:B0-----:R-:W0:Y:S04]  /*139a0*/  SHFL.IDX PT, R2, R6, 0x1, 0x181f ;  /* 0x00381f0006027f89 */ /* 0x001e2800000e0000 */
[----:B------:R-:W1:Y:S01]  /*139b0*/  SHFL.IDX PT, R3, R8, 0x1, 0x181f ;  /* 0x00381f0008037f89 */ /* 0x000e6200000e0000 */
        /* <DEDUP_REMOVED lines=14> */
[----:B------:R-:W1:Y:S04]  /*13aa0*/  SHFL.IDX PT, R3, R8, 0x4, 0x181f ;  /* 0x00981f0008037f89 */ /* 0x000e6800000e0000 */
[----:B------:R-:W3:Y:S01]  /*13ab0*/  SHFL.IDX PT, R8, R8, 0x5, 0x181f ;  /* 0x00b81f0008087f89 */ /* 0x000ee200000e0000 */
[----:B0-----:R-:W-:-:S05]  /*13ac0*/  IADD3 R2, P0, R2, R0, RZ ;  /* 0x0000000002027210 */ /* 0x001fca0007f1e0ff */
[----:B-1----:R-:W-:-:S05]  /*13ad0*/  IMAD.X R3, RZ, RZ, R3, P0 ;  /* 0x000000ffff037224 */ /* 0x002fca00000e0603 */
[----:B---3--:R0:W-:Y:S03]  /*13ae0*/  LDGSTS.E.BYPASS.LTC128B.128 [R7+0x1e400], desc[UR36][R2.64], !P1 ;  /* 0x1e40000002077fae */ /* 0x0081e6000c901d64 */
.L_x_15028:
        /* <DEDUP_REMOVED lines=8> */
.L_x_14905:
        /* <DEDUP_REMOVED lines=10> */
.L_x_14906:
[----:B------:R1:W-:Y:S01]  /*13c10*/  SYNCS.ARRIVE.TRANS64.A1T0 RZ, [R10+URZ+0x32430], RZ ;  /* 0x032430ff0aff79a7 */ /* 0x0003e2000810003f */
[----:B------:R-:W-:Y:S05]  /*13c20*/  @!P3 BRA `(.L_x_14907) ;  /* 0x000000000004b947 */ /* 0x000fea0003800000 */
[----:B------:R-:W-:Y:S01]  /*13c30*/  BPT.TRAP 0x1 ;  /* 0x000000040000795c */ /* 0x000fe20000300000 */
.L_x_14907:
[----:B------:R-:W3:Y:S01]  /*13c40*/  SYNCS.PHASECHK.TRANS64.TRYWAIT P0, [R10+URZ+0x32460], R20 ;  /* 0x032460140a0075a7 */ /* 0x000ee2000800017f */
[----:B------:R-:W-:Y:S04]  /*13c50*/  BSSY B1, `(.L_x_14908) ;  /* 0x0000002000017945 */ /* 0x000fe80003800000 */
[----:B---3--:R-:W-:Y:S05]  /*13c60*/  @!P0 BRA `(.L_x_14909) ;  /* 0x0000004c005c8947 */ /* 0x008fea0003800000 */
.L_x_15029:
[----:B------:R-:W-:Y:S05]  /*13c70*/  BSYNC B1 ;  /* 0x0000000000017941 */ /* 0x000fea0003800000 */
.L_x_14908:
[----:B------:R-:W-:Y:S01]  /*13c80*/  ULDC.64 UR4, c[0x0][0x328] ;  /* 0x0000ca0000047ab9 */ /* 0x000fe20000000a00 */
[----:B------:R-:W-:Y:S01]  /*13c90*/  ULDC.64 UR6, c[0x0][0x318] ;  /* 0x0000c60000067ab9 */ /* 0x000fe20000000a00 */
[----:B0-----:R-:W-:Y:S01]  /*13ca0*/  IMAD R2, R9, UR4, RZ ;  /* 0x0000000409027c24 */ /* 0x001fe2000f8e02ff */
[----:B------:R-:W-:Y:S01]  /*13cb0*/  LOP3.LUT P5, RZ, R16, 0x1, RZ, 0xc0, !PT ;  /* 0x0000000110ff7812 */ /* 0x000fe200078ac0ff */
[----:B--23--:R-:W-:Y:S01]  /*13cc0*/  IMAD R20, R18, 0x6000, R30 ;  /* 0x0000600012147824 */ /* 0x00cfe200078e021e */
        /* <DEDUP_REMOVED lines=61> */
.L_x_15043:
        /* <DEDUP_REMOVED lines=11> */
.L_x_14911:
        /* <DEDUP_REMOVED lines=10> */
.L_x_14912:
[----:B------:R2:W-:Y:S01]  /*141f0*/  SYNCS.ARRIVE.TRANS64.A1T0 RZ, [R10+URZ+0x32450], RZ ;  /* 0x032450ff0aff79a7 */ /* 0x0005e2000810003f */
[----:B------:R-:W-:Y:S05]  /*14200*/  @P2 BRA `(.L_x_14913) ;  /* 0xfffffff000ac2947 */ /* 0x000fea000383ffff */
.L_x_14900:
[----:B------:R-:W-:Y:S05]  /*14210*/  BSYNC B0 ;  /* 0x0000000000007941 */ /* 0x000fea0003800000 */
.L_x_14899:
        /* <DEDUP_REMOVED lines=20> */
.L_x_14915:
[----:B------:R-:W-:Y:S05]  /*14360*/  BSYNC B0 ;  /* 0x0000000000007941 */ /* 0x000fea0003800000 */
.L_x_14914:
[----:B------:R-:W-:Y:S02]  /*14370*/  SEL R18, R18, RZ, P0 ;  /* 0x000000ff12127207 */ /* 0x000fe40000000000 */
[----:B------:R-:W-:-:S07]  /*14380*/  LOP3.LUT R28, R28, R5, RZ, 0x3c, !PT ;  /* 0x000000051c1c7212 */ /* 0x000fce00078e3cff */
.L_x_14868:
[----:B------:R-:W-:Y:S05]  /*14390*/  BSYNC B7 ;  /* 0x0000000000077941 */ /* 0x000fea0003800000 */
.L_x_14866:
        /* <DEDUP_REMOVED lines=11> */
.L_x_14916:
        /* <DEDUP_REMOVED lines=43> */
.L_x_15053:
[----:B------:R-:W-:Y:S02]  /*14700*/  ULDC UR4, c[0x0][0xd38] ;  /* 0x00034e0000047ab9 */ /* 0x000fe40000000800 */
[----:B------:R-:W-:-:S04]  /*14710*/  IMAD.U32 R5, RZ, RZ, UR4 ;  /* 0x00000004ff057e24 */ /* 0x000fc8000f8e00ff */
[----:B---3--:R-:W-:-:S04]  /*14720*/  IMAD R14, R14, R5, RZ ;  /* 0x000000050e0e7224 */ /* 0x008fc800078e02ff */
[----:B------:R-:W-:-:S05]  /*14730*/  IMAD.IADD R7, R7, 0x1, R14 ;  /* 0x0000000107077824 */ /* 0x000fca00078e020e */
[----:B------:R-:W-:-:S13]  /*14740*/  ISETP.GT.AND P6, PT, R7, R0, PT ;  /* 0x000000000700720c */ /* 0x000fda0003fc4270 */
[----:B------:R-:W-:Y:S05]  /*14750*/  @P6 BRA `(.L_x_14919) ;  /* 0x0000000000a46947 */ /* 0x000fea0003800000 */
.L_x_14922:
        /* <DEDUP_REMOVED lines=35> */
.L_x_15061:
[----:B------:R-:W-:Y:S02]  /*14990*/  ULDC UR4, c[0x0][0xd38] ;  /* 0x00034e0000047ab9 */ /* 0x000fe40000000800 */
[----:B------:R-:W-:-:S04]  /*149a0*/  IMAD.U32 R5, RZ, RZ, UR4 ;  /* 0x00000004ff057e24 */ /* 0x000fc8000f8e00ff */
[----:B---3--:R-:W-:-:S04]  /*149b0*/  IMAD R14, R14, R5, RZ ;  /* 0x000000050e0e7224 */ /* 0x008fc800078e02ff */
[----:B------:R-:W-:-:S05]  /*149c0*/  IMAD.IADD R7, R14, 0x1, R7 ;  /* 0x000000010e077824 */ /* 0x000fca00078e0207 */
[----:B------:R-:W-:-:S13]  /*149d0*/  ISETP.GT.AND P6, PT, R7, R0, PT ;  /* 0x000000000700720c */ /* 0x000fda0003fc4270 */
[----:B------:R-:W-:Y:S05]  /*149e0*/  @!P6 BRA `(.L_x_14922) ;  /* 0xfffffffc005ce947 */ /* 0x000fea000383ffff */
.L_x_14919:
        /* <DEDUP_REMOVED lines=10> */
.L_x_15066:
[----:B------:R-:W-:-:S13]  /*14a90*/  ISETP.NE.AND P0, PT, R3, RZ, PT ;  /* 0x000000ff0300720c */ /* 0x000fda0003f05270 */
[----:B------:R-:W-:Y:S05]  /*14aa0*/  @!P0 BRA `(.L_x_14924) ;  /* 0x0000000000108947 */ /* 0x000fea0003800000 */
[----:B------:R-:W-:Y:S01]  /*14ab0*/  UMOV UR4, 0xffffffff ;  /* 0xffffffff00047882 */ /* 0x000fe20000000000 */
[----:B---3--:R-:W-:Y:S02]  /*14ac0*/  VIADD R12, R12, 0xffffffff ;  /* 0xffffffff0c0c7836 */ /* 0x008fe40000000000 */
[----:B------:R-:W-:Y:S05]  /*14ad0*/  BRA.DIV UR4, `(.L_x_14925) ;  /* 0x0000004e04f07947 */ /* 0x000fea000b800000 */
[----:B------:R3:W0:Y:S02]  /*14ae0*/  SHFL.IDX PT, R6, R2, R12, 0x1f ;  /* 0x00001f0c02067589 */ /* 0x00062400000e0000 */
.L_x_14924:
        /* <DEDUP_REMOVED lines=59> */
.L_x_14926:
        /* <DEDUP_REMOVED lines=60> */
.L_x_14927:
[----:B------:R-:W-:-:S05]  /*15260*/  LOP3.LUT R2, RZ, R2, RZ, 0x33, !PT ;  /* 0x00000002ff027212 */ /* 0x000fca00078e33ff */
[----:B------:R-:W-:Y:S01]  /*15270*/  IMAD.IADD R25, R25, 0x1, R2 ;  /* 0x0000000119197824 */ /* 0x000fe200078e0202 */
[----:B------:R-:W-:Y:S06]  /*15280*/  BRA `(.L_x_14928) ;  /* 0x00000000001c7947 */ /* 0x000fec0003800000 */
.L_x_14920:
[----:B------:R-:W-:Y:S01]  /*15290*/  UMOV UR4, URZ ;  /* 0x0000003f00047c82 */ /* 0x000fe20008000000 */
[----:B------:R-:W-:Y:S01]  /*152a0*/  UMOV UR5, URZ ;  /* 0x0000003f00057c82 */ /* 0x000fe20008000000 */
[----:B------:R-:W-:Y:S01]  /*152b0*/  ULDC UR6, c[0x0][0xd3c] ;  /* 0x00034f0000067ab9 */ /* 0x000fe20000000800 */
[----:B------:R-:W-:Y:S02]  /*152c0*/  IMAD.MOV.U32 R24, RZ, RZ, R0 ;  /* 0x000000ffff187224 */ /* 0x000fe400078e0000 */
[----:B------:R-:W-:Y:S02]  /*152d0*/  IMAD.U32 R25, RZ, RZ, UR4 ;  /* 0x00000004ff197e24 */ /* 0x000fe4000f8e00ff */
[----:B------:R-:W-:Y:S02]  /*152e0*/  IMAD.U32 R26, RZ, RZ, UR5 ;  /* 0x00000005ff1a7e24 */ /* 0x000fe4000f8e00ff */
[----:B------:R-:W-:-:S07]  /*152f0*/  IMAD.U32 R27, RZ, RZ, UR6 ;  /* 0x00000006ff1b7e24 */ /* 0x000fce000f8e00ff */
.L_x_14928:
        /* <DEDUP_REMOVED lines=10> */
.L_x_14917:
[----:B------:R-:W-:Y:S02]  /*153a0*/  ULDC UR4, c[0x0][0xd3c] ;  /* 0x00034f0000047ab9 */ /* 0x000fe40000000800 */
[----:B---3--:R-:W-:-:S13]  /*153b0*/  ISETP.GE.AND P0, PT, R27, UR4, PT ;  /* 0x000000041b007c0c */ /* 0x008fda000bf06270 */
[----:B------:R-:W-:Y:S05]  /*153c0*/  @!P0 BRA `(.L_x_14929) ;  /* 0xffffffa400bc8947 */ /* 0x000fea000383ffff */
[----:B------:R-:W-:Y:S05]  /*153d0*/  BSYNC B8 ;  /* 0x0000000000087941 */ /* 0x000fea0003800000 */
.L_x_14860:
        /* <DEDUP_REMOVED lines=12> */
.L_x_15069:
[----:B------:R-:W-:Y:S05]  /*154a0*/  BSYNC B0 ;  /* 0x0000000000007941 */ /* 0x000fea0003800000 */
.L_x_14930:
[----:B------:R-:W-:-:S03]  /*154b0*/  UMOV UR4, 0xffffffff ;  /* 0xffffffff00047882 */ /* 0x000fc60000000000 */
[----:B------:R-:W-:Y:S05]  /*154c0*/  BRA.DIV UR4, `(.L_x_14932) ;  /* 0x0000004604b07947 */ /* 0x000fea000b800000 */
[----:B-1----:R-:W1:Y:S02]  /*154d0*/  S2R R0, SR_TID.X ;  /* 0x0000000000007919 */ /* 0x002e640000002100 */
[----:B-1----:R-:W-:-:S04]  /*154e0*/  SHF.R.U32.HI R0, RZ, 0x5, R0 ;  /* 0x00000005ff007819 */ /* 0x002fc80000011600 */
[----:B------:R-:W-:-:S05]  /*154f0*/  LOP3.LUT R0, R0, 0x3, RZ, 0xc0, !PT ;  /* 0x0000000300007812 */ /* 0x000fca00078ec0ff */
[----:B------:R1:W3:Y:S02]  /*15500*/  SHFL.IDX PT, R14, R0, RZ, 0x1f ;  /* 0x00001fff000e7589 */ /* 0x0002e400000e0000 */
.L_x_15072:
[----:B---3--:R-:W-:Y:S01]  /*15510*/  ISETP.NE.AND P0, PT, R14, RZ, PT ;  /* 0x000000ff0e00720c */ /* 0x008fe20003f05270 */
[----:B------:R-:W-:-:S12]  /*15520*/  BSSY B0, `(.L_x_14933) ;  /* 0x0000026000007945 */ /* 0x000fd80003800000 */
[----:B------:R-:W-:Y:S05]  /*15530*/  @P0 BRA `(.L_x_14934) ;  /* 0x0000000000900947 */ /* 0x000fea0003800000 */
[----:B------:R-:W-:-:S03]  /*15540*/  UMOV UR4, 0xffffffff ;  /* 0xffffffff00047882 */ /* 0x000fc60000000000 */
[----:B------:R-:W-:Y:S05]  /*15550*/  BRA.DIV UR4, `(.L_x_14935) ;  /* 0x0000004604c07947 */ /* 0x000fea000b800000 */
[----:B------:R-:W-:-:S13]  /*15560*/  ELECT P6, URZ, PT ;  /* 0x00000000003f782f */ /* 0x000fda00038c0000 */
.L_x_15075:
        /* <DEDUP_REMOVED lines=8> */
.L_x_14936:
[----:B------:R-:W-:Y:S01]  /*155f0*/  IMAD R5, R18, 0x8, R7 ;  /* 0x0000000812057824 */ /* 0x000fe200078e0207 */
[----:B------:R-:W-:Y:S01]  /*15600*/  SHF.L.U32 R0, R28, 0x1f, RZ ;  /* 0x0000001f1c007819 */ /* 0x000fe200000006ff */
[----:B------:R-:W-:-:S03]  /*15610*/  VIADD R18, R18, 0x1 ;  /* 0x0000000112127836 */ /* 0x000fc60000000000 */
[----:B------:R-:W1:Y:S02]  /*15620*/  SYNCS.PHASECHK.TRANS64.TRYWAIT P1, [R5+URZ+0x32440], R0 ;  /* 0x03244000050075a7 */ /* 0x000e64000802017f */
[----:B------:R-:W-:-:S04]  /*15630*/  ISETP.NE.AND P2, PT, R18, 0x2, PT ;  /* 0x000000021200780c */ /* 0x000fc80003f45270 */
[----:B------:R-:W-:Y:S01]  /*15640*/  SEL R3, RZ, 0x1, P2 ;  /* 0x00000001ff037807 */ /* 0x000fe20001000000 */
[----:B-1----:R-:W-:Y:S08]  /*15650*/  @!P1 BRA `(.L_x_14937) ;  /* 0x0000004400a09947 */ /* 0x002ff00003800000 */
.L_x_15076:
[----:B------:R-:W-:Y:S02]  /*15660*/  SEL R18, R18, RZ, P2 ;  /* 0x000000ff12127207 */ /* 0x000fe40001000000 */
[----:B------:R-:W-:Y:S01]  /*15670*/  LOP3.LUT R2, R28, R3, RZ, 0x3c, !PT ;  /* 0x000000031c027212 */ /* 0x000fe200078e3cff */
[----:B------:R-:W-:Y:S06]  /*15680*/  @!P0 BRA `(.L_x_14938) ;  /* 0x0000000000048947 */ /* 0x000fec0003800000 */
[----:B------:R-:W-:Y:S01]  /*15690*/  BPT.TRAP 0x1 ;  /* 0x000000040000795c */ /* 0x000fe20000300000 */
.L_x_14938:
[----:B------:R-:W-:Y:S01]  /*156a0*/  IMAD R3, R18, 0x8, R7 ;  /* 0x0000000812037824 */ /* 0x000fe200078e0207 */
[----:B------:R-:W-:-:S04]  /*156b0*/  SHF.L.U32 R2, R2, 0x1f, RZ ;  /* 0x0000001f02027819 */ /* 0x000fc800000006ff */
[----:B------:R-:W3:Y:S02]  /*156c0*/  SYNCS.PHASECHK.TRANS64.TRYWAIT P1, [R3+URZ+0x32440], R2 ;  /* 0x03244002030075a7 */ /* 0x000ee4000802017f */
[----:B---3--:R-:W-:Y:S05]  /*156d0*/  @!P1 BRA `(.L_x_14939) ;  /* 0x0000004400949947 */ /* 0x008fea0003800000 */
.L_x_15077:
[----:B------:R-:W-:Y:S05]  /*156e0*/  @!P0 BRA `(.L_x_14940) ;  /* 0x0000000000048947 */ /* 0x000fea0003800000 */
[----:B------:R-:W-:Y:S01]  /*156f0*/  BPT.TRAP 0x1 ;  /* 0x000000040000795c */ /* 0x000fe20000300000 */
.L_x_14940:
[----:B------:R-:W5:Y:S02]  /*15700*/  SYNCS.PHASECHK.TRANS64.TRYWAIT P1, [R5+URZ+0x32460], R0 ;  /* 0x03246000050075a7 */ /* 0x000f64000802017f */
[----:B-----5:R-:W-:Y:S05]  /*15710*/  @!P1 BRA `(.L_x_14941) ;  /* 0x0000004400989947 */ /* 0x020fea0003800000 */
.L_x_15078:
[----:B------:R-:W-:Y:S05]  /*15720*/  @!P0 BRA `(.L_x_14942) ;  /* 0x0000000000048947 */ /* 0x000fea0003800000 */
[----:B------:R-:W-:Y:S01]  /*15730*/  BPT.TRAP 0x1 ;  /* 0x000000040000795c */ /* 0x000fe20000300000 */
.L_x_14942:
[----:B------:R0:W0:Y:S02]  /*15740*/  SYNCS.PHASECHK.TRANS64.TRYWAIT P0, [R3+URZ+0x32460], R2 ;  /* 0x03246002030075a7 */ /* 0x000024000800017f */
[----:B0-----:R-:W-:Y:S05]  /*15750*/  @!P0 NANOSLEEP.SYNCS 0x989680 ;  /* 0x009896800000895d */ /* 0x001fea0003900000 */
[----:B------:R-:W0:Y:S02]  /*15760*/  @!P0 SYNCS.PHASECHK.TRANS64 P0, [R3+URZ+0x32460], R2 ;  /* 0x03246002030085a7 */ /* 0x000e24000800007f */
[----:B0-----:R-:W-:Y:S05]  /*15770*/  @!P0 BRA `(.L_x_14942) ;  /* 0xfffffffc00f08947 */ /* 0x001fea000383ffff */
.L_x_14934:
[----:B------:R-:W-:Y:S05]  /*15780*/  BSYNC B0 ;  /* 0x0000000000007941 */ /* 0x000fea0003800000 */
.L_x_14933:
[----:B------:R-:W-:Y:S05]  /*15790*/  EXIT ;  /* 0x000000000000794d */ /* 0x000fea0003800000 */
.L_x_14792:
[----:B0-----:R0:W1:Y:S02]  /*157a0*/  SYNCS.PHASECHK.TRANS64.TRYWAIT P0, [R3+URZ+0x32400], R0 ;  /* 0x03240000030075a7 */ /* 0x001064000800017f */
[----:B-1----:R-:W-:Y:S05]  /*157b0*/  @!P0 NANOSLEEP.SYNCS 0x989680 ;  /* 0x009896800000895d */ /* 0x002fea0003900000 */
[----:B------:R-:W1:Y:S02]  /*157c0*/  @!P0 SYNCS.PHASECHK.TRANS64 P0, [R3+URZ+0x32400], R0 ;  /* 0x03240000030085a7 */ /* 0x000e64000800007f */
[----:B-1----:R-:W-:Y:S05]  /*157d0*/  @!P0 BRA `(.L_x_14792) ;  /* 0xfffffffc00f08947 */ /* 0x002fea000383ffff */
[----:B------:R-:W-:Y:S05]  /*157e0*/  BRA `(.L_x_14943) ;  /* 0xfffffec800407947 */ /* 0x000fea000383ffff */
.L_x_14796:
[----:B--2---:R-:W-:-:S04]  /*157f0*/  IMAD.U32 R5, RZ, RZ, UR6 ;  /* 0x00000006ff057e24 */ /* 0x004fc8000f8e00ff */
[----:B------:R2:W3:Y:S03]  /*15800*/  SYNCS.PHASECHK.TRANS64.TRYWAIT P1, [R5+URZ+0x32430], R2 ;  /* 0x03243002050075a7 */ /* 0x0004e6000802017f */
[----:B---3--:R-:W-:Y:S05]  /*15810*/  @!P1 NANOSLEEP.SYNCS 0x989680 ;  /* 0x009896800000995d */ /* 0x008fea0003900000 */
[----:B------:R-:W3:Y:S02]  /*15820*/  @!P1 SYNCS.PHASECHK.TRANS64 P1, [R5+URZ+0x32430], R2 ;  /* 0x03243002050095a7 */ /* 0x000ee4000802007f */
[----:B---3--:R-:W-:Y:S05]  /*15830*/  @!P1 BRA `(.L_x_14796) ;  /* 0xfffffffc00ec9947 */ /* 0x008fea000383ffff */
[----:B------:R-:W-:Y:S05]  /*15840*/  BRA `(.L_x_14795) ;  /* 0xfffffec800707947 */ /* 0x000fea000383ffff */
.L_x_14797:
[----:B---3--:R3:W4:Y:S02]  /*15850*/  SYNCS.PHASECHK.TRANS64.TRYWAIT P1, [R3+URZ+0x32410], R0 ;  /* 0x03241000030075a7 */ /* 0x008724000802017f */
[----:B----4-:R-:W-:Y:S05]  /*15860*/  @!P1 NANOSLEEP.SYNCS 0x989680 ;  /* 0x009896800000995d */ /* 0x010fea0003900000 */
[----:B------:R-:W4:Y:S02]  /*15870*/  @!P1 SYNCS.PHASECHK.TRANS64 P1, [R3+URZ+0x32410], R0 ;  /* 0x03241000030095a7 */ /* 0x000f24000802007f */
[----:B----4-:R-:W-:Y:S05]  /*15880*/  @!P1 BRA `(.L_x_14797) ;  /* 0xfffffffc00f09947 */ /* 0x010fea000383ffff */
[----:B------:R-:W-:Y:S05]  /*15890*/  BRA `(.L_x_14944) ;  /* 0xfffffecc001c7947 */ /* 0x000fea000383ffff */
.L_x_14801:
[----:B0-2---:R-:W-:-:S04]  /*158a0*/  IMAD.U32 R5, RZ, RZ, UR6 ;  /* 0x00000006ff057e24 */ /* 0x005fc8000f8e00ff */
[----:B------:R0:W2:Y:S03]  /*158b0*/  SYNCS.PHASECHK.TRANS64.TRYWAIT P1, [R5+URZ+0x32450], R2 ;  /* 0x03245002050075a7 */ /* 0x0000a6000802017f */
[----:B--2---:R-:W-:Y:S05]  /*158c0*/  @!P1 NANOSLEEP.SYNCS 0x989680 ;  /* 0x009896800000995d */ /* 0x004fea0003900000 */
[----:B------:R-:W2:Y:S02]  /*158d0*/  @!P1 SYNCS.PHASECHK.TRANS64 P1, [R5+URZ+0x32450], R2 ;  /* 0x03245002050095a7 */ /* 0x000ea4000802007f */
[----:B--2---:R-:W-:Y:S05]  /*158e0*/  @!P1 BRA `(.L_x_14801) ;  /* 0xfffffffc00ec9947 */ /* 0x004fea000383ffff */
[----:B------:R-:W-:Y:S05]  /*158f0*/  BRA `(.L_x_14800) ;  /* 0xfffffecc00247947 */ /* 0x000fea000383ffff */
.L_x_14808:
[----:B-1----:R-:W-:-:S04]  /*15900*/  IMAD.U32 R153, RZ, RZ, UR4 ;  /* 0x00000004ff997e24 */ /* 0x002fc8000f8e00ff */
[----:B------:R1:W2:Y:S03]  /*15910*/  SYNCS.PHASECHK.TRANS64.TRYWAIT P1, [R153+URZ+0x32430], R0 ;  /* 0x03243000990075a7 */ /* 0x0002a6000802017f */
[----:B--2---:R-:W-:Y:S05]  /*15920*/  @!P1 NANOSLEEP.SYNCS 0x989680 ;  /* 0x009896800000995d */ /* 0x004fea0003900000 */
[----:B------:R-:W2:Y:S02]  /*15930*/  @!P1 SYNCS.PHASECHK.TRANS64 P1, [R153+URZ+0x32430], R0 ;  /* 0x03243000990095a7 */ /* 0x000ea4000802007f */
[----:B--2---:R-:W-:Y:S05]  /*15940*/  @!P1 BRA `(.L_x_14808) ;  /* 0xfffffffc00ec9947 */ /* 0x004fea000383ffff */
[----:B------:R-:W-:Y:S05]  /*15950*/  BRA `(.L_x_14807) ;  /* 0xfffffeec00e47947 */ /* 0x000fea000383ffff */
.L_x_14812:
[----:B--2---:R-:W-:-:S04]  /*15960*/  IMAD.U32 R202, RZ, RZ, UR4 ;  /* 0x00000004ffca7e24 */ /* 0x004fc8000f8e00ff */
[----:B------:R2:W3:Y:S03]  /*15970*/  SYNCS.PHASECHK.TRANS64.TRYWAIT P1, [R202+URZ+0x32450], R0 ;  /* 0x03245000ca0075a7 */ /* 0x0004e6000802017f */
[----:B---3--:R-:W-:Y:S05]  /*15980*/  @!P1 NANOSLEEP.SYNCS 0x989680 ;  /* 0x009896800000995d */ /* 0x008fea0003900000 */
[----:B------:R-:W3:Y:S02]  /*15990*/  @!P1 SYNCS.PHASECHK.TRANS64 P1, [R202+URZ+0x32450], R0 ;  /* 0x03245000ca0095a7 */ /* 0x000ee4000802007f */
[----:B---3--:R-:W-:Y:S05]  /*159a0*/  @!P1 BRA `(.L_x_14812) ;  /* 0xfffffffc00ec9947 */ /* 0x008fea000383ffff */
[----:B------:R-:W-:Y:S05]  /*159b0*/  BRA `(.L_x_14811) ;  /* 0xfffffef000607947 */ /* 0x000fea000383ffff */
.L_x_14820:
[----:B-1----:R-:W-:-:S04]  /*159c0*/  IMAD.U32 R153, RZ, RZ, UR4 ;  /* 0x00000004ff997e24 */ /* 0x002fc8000f8e00ff */
[----:B------:R1:W2:Y:S03]  /*159d0*/  SYNCS.PHASECHK.TRANS64.TRYWAIT P1, [R153+URZ+0x32430], R0 ;  /* 0x03243000990075a7 */ /* 0x0002a6000802017f */
[----:B--2---:R-:W-:Y:S05]  /*159e0*/  @!P1 NANOSLEEP.SYNCS 0x989680 ;  /* 0x009896800000995d */ /* 0x004fea0003900000 */
[----:B------:R-:W2:Y:S02]  /*159f0*/  @!P1 SYNCS.PHASECHK.TRANS64 P1, [R153+URZ+0x32430], R0 ;  /* 0x03243000990095a7 */ /* 0x000ea4000802007f */
[----:B--2---:R-:W-:Y:S05]  /*15a00*/  @!P1 BRA `(.L_x_14820) ;  /* 0xfffffffc00ec9947 */ /* 0x004fea000383ffff */
[----:B------:R-:W-:Y:S05]  /*15a10*/  BRA `(.L_x_14819) ;  /* 0xffffff1800907947 */ /* 0x000fea000383ffff */
.L_x_14824:
[----:B--2---:R-:W-:-:S04]  /*15a20*/  IMAD.U32 R200, RZ, RZ, UR4 ;  /* 0x00000004ffc87e24 */ /* 0x004fc8000f8e00ff */
[----:B------:R2:W3:Y:S03]  /*15a30*/  SYNCS.PHASECHK.TRANS64.TRYWAIT P1, [R200+URZ+0x32450], R0 ;  /* 0x03245000c80075a7 */ /* 0x0004e6000802017f */
[----:B---3--:R-:W-:Y:S05]  /*15a40*/  @!P1 NANOSLEEP.SYNCS 0x989680 ;  /* 0x009896800000995d */ /* 0x008fea0003900000 */
[----:B------:R-:W3:Y:S02]  /*15a50*/  @!P1 SYNCS.PHASECHK.TRANS64 P1, [R200+URZ+0x32450], R0 ;  /* 0x03245000c80095a7 */ /* 0x000ee4000802007f */
[----:B---3--:R-:W-:Y:S05]  /*15a60*/  @!P1 BRA `(.L_x_14824) ;  /* 0xfffffffc00ec9947 */ /* 0x008fea000383ffff */
[----:B------:R-:W-:Y:S05]  /*15a70*/  BRA `(.L_x_14823) ;  /* 0xffffff1c000c7947 */ /* 0x000fea000383ffff */
.L_x_14874:
        /* <DEDUP_REMOVED lines=11> */
.L_x_14946:
[----:B------:R-:W-:Y:S05]  /*15b30*/  BSYNC B0 ;  /* 0x0000000000007941 */ /* 0x000fea0003800000 */
.L_x_14945:
[----:B------:R-:W-:Y:S05]  /*15b40*/  BRA `(.L_x_14947) ;  /* 0xffffffac00b87947 */ /* 0x000fea000383ffff */
.L_x_14877:
[----:B0-----:R0:W1:Y:S02]  /*15b50*/  SYNCS.PHASECHK.TRANS64.TRYWAIT P0, [R19+URZ+0x32440], R0 ;  /* 0x03244000130075a7 */ /* 0x001064000800017f */
[----:B-1----:R-:W-:Y:S05]  /*15b60*/  @!P0 NANOSLEEP.SYNCS 0x989680 ;  /* 0x009896800000895d */ /* 0x002fea0003900000 */
[----:B------:R-:W1:Y:S02]  /*15b70*/  @!P0 SYNCS.PHASECHK.TRANS64 P0, [R19+URZ+0x32440], R0 ;  /* 0x03244000130085a7 */ /* 0x000e64000800007f */
[----:B-1----:R-:W-:Y:S05]  /*15b80*/  @!P0 BRA `(.L_x_14877) ;  /* 0xfffffffc00f08947 */ /* 0x002fea000383ffff */
[----:B------:R-:W-:Y:S05]  /*15b90*/  BRA `(.L_x_14948) ;  /* 0xffffffb000547947 */ /* 0x000fea000383ffff */
.L_x_14878:
        /* <DEDUP_REMOVED lines=8> */
.L_x_14950:
[----:B------:R-:W-:Y:S05]  /*15c20*/  BSYNC B0 ;  /* 0x0000000000007941 */ /* 0x000fea0003800000 */
.L_x_14949:
        /* <DEDUP_REMOVED lines=9> */
.L_x_14951:
[----:B------:R-:W-:Y:S02]  /*15cc0*/  IMAD.MOV.U32 R13, RZ, RZ, R4 ;  /* 0x000000ffff0d7224 */ /* 0x000fe400078e0004 */
[----:B------:R-:W-:Y:S02]  /*15cd0*/  IMAD.MOV.U32 R12, RZ, RZ, 0x1 ;  /* 0x00000001ff0c7424 */ /* 0x000fe400078e00ff */
[----:B------:R-:W-:-:S07]  /*15ce0*/  IMAD.MOV.U32 R3, RZ, RZ, R14 ;  /* 0x000000ffff037224 */ /* 0x000fce00078e000e */
[----:B------:R-:W-:Y:S05]  /*15cf0*/  WARPSYNC.COLLECTIVE R15, `(.L_x_14952) ;  /* 0x000000000f087348 */ /* 0x000fea0003c00000 */
[----:B------:R0:W1:Y:S02]  /*15d00*/  SHFL.IDX P6, R14, R13, R12, R11 ;  /* 0x0000000c0d0e7389 */ /* 0x00006400000c000b */
[----:B01----:R-:W-:Y:S01]  /*15d10*/  ENDCOLLECTIVE ;  /* 0x000000000000791b */ /* 0x003fe20003800000 */
.L_x_14952:
        /* <DEDUP_REMOVED lines=15> */
.L_x_14953:
[----:B------:R-:W-:Y:S02]  /*15e10*/  @P0 IMAD R6, R5, 0x2, R17 ;  /* 0x0000000205060824 */ /* 0x000fe400078e0211 */
[----:B------:R-:W-:Y:S02]  /*15e20*/  IMAD.MOV.U32 R13, RZ, RZ, R4 ;  /* 0x000000ffff0d7224 */ /* 0x000fe400078e0004 */
[----:B------:R-:W-:Y:S02]  /*15e30*/  IMAD.MOV.U32 R12, RZ, RZ, 0x2 ;  /* 0x00000002ff0c7424 */ /* 0x000fe400078e00ff */
[----:B------:R-:W-:-:S07]  /*15e40*/  IMAD.MOV.U32 R3, RZ, RZ, R14 ;  /* 0x000000ffff037224 */ /* 0x000fce00078e000e */
[----:B------:R-:W-:Y:S05]  /*15e50*/  WARPSYNC.COLLECTIVE R15, `(.L_x_14954) ;  /* 0x000000000f087348 */ /* 0x000fea0003c00000 */
[----:B------:R0:W1:Y:S02]  /*15e60*/  SHFL.IDX P6, R14, R13, R12, R11 ;  /* 0x0000000c0d0e7389 */ /* 0x00006400000c000b */
[----:B01----:R-:W-:Y:S01]  /*15e70*/  ENDCOLLECTIVE ;  /* 0x000000000000791b */ /* 0x003fe20003800000 */
.L_x_14954:
        /* <DEDUP_REMOVED lines=15> */
.L_x_14955:
[----:B------:R-:W-:Y:S02]  /*15f70*/  @P0 IMAD R6, R5, 0x2, R17 ;  /* 0x0000000205060824 */ /* 0x000fe400078e0211 */
[----:B------:R-:W-:Y:S02]  /*15f80*/  IMAD.MOV.U32 R13, RZ, RZ, R4 ;  /* 0x000000ffff0d7224 */ /* 0x000fe400078e0004 */
[----:B------:R-:W-:Y:S02]  /*15f90*/  IMAD.MOV.U32 R12, RZ, RZ, 0x3 ;  /* 0x00000003ff0c7424 */ /* 0x000fe400078e00ff */
[----:B------:R-:W-:-:S07]  /*15fa0*/  IMAD.MOV.U32 R3, RZ, RZ, R14 ;  /* 0x000000ffff037224 */ /* 0x000fce00078e000e */
[----:B------:R-:W-:Y:S05]  /*15fb0*/  WARPSYNC.COLLECTIVE R15, `(.L_x_14956) ;  /* 0x000000000f087348 */ /* 0x000fea0003c00000 */
[----:B------:R0:W1:Y:S02]  /*15fc0*/  SHFL.IDX P6, R14, R13, R12, R11 ;  /* 0x0000000c0d0e7389 */ /* 0x00006400000c000b */
[----:B01----:R-:W-:Y:S01]  /*15fd0*/  ENDCOLLECTIVE ;  /* 0x000000000000791b */ /* 0x003fe20003800000 */
.L_x_14956:
        /* <DEDUP_REMOVED lines=15> */
.L_x_14957:
[----:B------:R-:W-:Y:S02]  /*160d0*/  @P0 IMAD R6, R5, 0x2, R17 ;  /* 0x0000000205060824 */ /* 0x000fe400078e0211 */
[----:B------:R-:W-:Y:S02]  /*160e0*/  IMAD.MOV.U32 R13, RZ, RZ, R4 ;  /* 0x000000ffff0d7224 */ /* 0x000fe400078e0004 */
[----:B------:R-:W-:Y:S02]  /*160f0*/  IMAD.MOV.U32 R12, RZ, RZ, 0x4 ;  /* 0x00000004ff0c7424 */ /* 0x000fe400078e00ff */
[----:B------:R-:W-:-:S07]  /*16100*/  IMAD.MOV.U32 R3, RZ, RZ, R14 ;  /* 0x000000ffff037224 */ /* 0x000fce00078e000e */
[----:B------:R-:W-:Y:S05]  /*16110*/  WARPSYNC.COLLECTIVE R15, `(.L_x_14958) ;  /* 0x000000000f087348 */ /* 0x000fea0003c00000 */
[----:B------:R0:W1:Y:S02]  /*16120*/  SHFL.IDX P6, R14, R13, R12, R11 ;  /* 0x0000000c0d0e7389 */ /* 0x00006400000c000b */
[----:B01----:R-:W-:Y:S01]  /*16130*/  ENDCOLLECTIVE ;  /* 0x000000000000791b */ /* 0x003fe20003800000 */
.L_x_14958:
        /* <DEDUP_REMOVED lines=15> */
.L_x_14959:
[----:B------:R-:W-:Y:S02]  /*16230*/  @P0 IMAD R6, R5, 0x2, R17 ;  /* 0x0000000205060824 */ /* 0x000fe400078e0211 */
[----:B------:R-:W-:Y:S02]  /*16240*/  IMAD.MOV.U32 R13, RZ, RZ, R4 ;  /* 0x000000ffff0d7224 */ /* 0x000fe400078e0004 */
[----:B------:R-:W-:Y:S02]  /*16250*/  IMAD.MOV.U32 R12, RZ, RZ, 0x5 ;  /* 0x00000005ff0c7424 */ /* 0x000fe400078e00ff */
[----:B------:R-:W-:-:S07]  /*16260*/  IMAD.MOV.U32 R3, RZ, RZ, R14 ;  /* 0x000000ffff037224 */ /* 0x000fce00078e000e */
[----:B------:R-:W-:Y:S05]  /*16270*/  WARPSYNC.COLLECTIVE R15, `(.L_x_14960) ;  /* 0x000000000f087348 */ /* 0x000fea0003c00000 */
[----:B------:R0:W1:Y:S02]  /*16280*/  SHFL.IDX P6, R14, R13, R12, R11 ;  /* 0x0000000c0d0e7389 */ /* 0x00006400000c000b */
[----:B01----:R-:W-:Y:S01]  /*16290*/  ENDCOLLECTIVE ;  /* 0x000000000000791b */ /* 0x003fe20003800000 */
.L_x_14960:
        /* <DEDUP_REMOVED lines=10> */
.L_x_14961:
[----:B------:R-:W-:Y:S01]  /*16340*/  @!PT LDS RZ, [RZ] ;  /* 0x00000000fffff984 */ /* 0x000fe20000000800 */
[----:B------:R-:W-:Y:S01]  /*16350*/  @!PT LDS RZ, [RZ] ;  /* 0x00000000fffff984 */ /* 0x000fe20000000800 */
[----:B------:R-:W-:Y:S01]  /*16360*/  @!PT LDS RZ, [RZ] ;  /* 0x00000000fffff984 */ /* 0x000fe20000000800 */
[----:B------:R0:W-:Y:S01]  /*16370*/  @P0 LDGSTS.E.BYPASS.LTC128B.128 [R6+0x1e400], desc[UR36][R2.64], !P2 ;  /* 0x1e40000002060fae */ /* 0x0001e2000d101d64 */
[----:B------:R-:W-:Y:S01]  /*16380*/  IMAD.MOV.U32 R0, RZ, RZ, R14 ;  /* 0x000000ffff007224 */ /* 0x000fe200078e000e */
[----:B------:R-:W-:Y:S06]  /*16390*/  BRA `(.L_x_14962) ;  /* 0xffffffac00b47947 */ /* 0x000fec000383ffff */
.L_x_14883:
[----:B------:R0:W5:Y:S01]  /*163a0*/  LDL.LU R6, [R1+0x4] ;  /* 0x0000040001067983 */ /* 0x0001620000300800 */
[----:B------:R-:W-:Y:S01]  /*163b0*/  IMAD.MOV.U32 R13, RZ, RZ, R4 ;  /* 0x000000ffff0d7224 */ /* 0x000fe200078e0004 */
[----:B------:R-:W-:Y:S01]  /*163c0*/  LOP3.LUT R16, R16, 0xffffdfff, RZ, 0xc0, !PT ;  /* 0xffffdfff10107812 */ /* 0x000fe200078ec0ff */
[----:B------:R-:W-:Y:S02]  /*163d0*/  IMAD.MOV.U32 R12, RZ, RZ, RZ ;  /* 0x000000ffff0c7224 */ /* 0x000fe400078e00ff */
[----:B------:R-:W-:Y:S02]  /*163e0*/  IMAD.MOV.U32 R11, RZ, RZ, 0x181f ;  /* 0x0000181fff0b7424 */ /* 0x000fe400078e00ff */
[----:B------:R-:W-:Y:S02]  /*163f0*/  IMAD.MOV.U32 R15, RZ, RZ, -0x1 ;  /* 0xffffffffff0f7424 */ /* 0x000fe400078e00ff */
[----:B0-----:R-:W-:-:S07]  /*16400*/  IMAD R25, R25, 0x80, R21 ;  /* 0x0000008019197824 */ /* 0x001fce00078e0215 */
[----:B-1---5:R-:W-:Y:S05]  /*16410*/  WARPSYNC.COLLECTIVE R15, `(.L_x_14963) ;  /* 0x000000000f087348 */ /* 0x022fea0003c00000 */
[----:B------:R0:W2:Y:S02]  /*16420*/  SHFL.IDX P6, R14, R13, R12, R11 ;  /* 0x0000000c0d0e7389 */ /* 0x0000a400000c000b */
[----:B012--5:R-:W-:Y:S01]  /*16430*/  ENDCOLLECTIVE ;  /* 0x000000000000791b */ /* 0x027fe20003800000 */
.L_x_14963:
[----:B------:R-:W-:Y:S02]  /*16440*/  IMAD.MOV.U32 R13, RZ, RZ, R0 ;  /* 0x000000ffff0d7224 */ /* 0x000fe400078e0000 */
[----:B------:R-:W-:-:S07]  /*16450*/  IMAD.MOV.U32 R3, RZ, RZ, R14 ;  /* 0x000000ffff037224 */ /* 0x000fce00078e000e */
[----:B------:R-:W-:Y:S05]  /*16460*/  WARPSYNC.COLLECTIVE R15, `(.L_x_14964) ;  /* 0x000000000f087348 */ /* 0x000fea0003c00000 */
[----:B------:R0:W1:Y:S02]  /*16470*/  SHFL.IDX P6, R14, R13, R12, R11 ;  /* 0x0000000c0d0e7389 */ /* 0x00006400000c000b */
[----:B01----:R-:W-:Y:S01]  /*16480*/  ENDCOLLECTIVE ;  /* 0x000000000000791b */ /* 0x003fe20003800000 */
.L_x_14964:
[----:B------:R-:W-:Y:S02]  /*16490*/  IMAD.MOV.U32 R13, RZ, RZ, R4 ;  /* 0x000000ffff0d7224 */ /* 0x000fe400078e0004 */
[----:B------:R-:W-:Y:S02]  /*164a0*/  IMAD.MOV.U32 R12, RZ, RZ, 0x1 ;  /* 0x00000001ff0c7424 */ /* 0x000fe400078e00ff */
[----:B------:R-:W-:-:S07]  /*164b0*/  IMAD.MOV.U32 R9, RZ, RZ, R14 ;  /* 0x000000ffff097224 */ /* 0x000fce00078e000e */
[----:B------:R-:W-:Y:S05]  /*164c0*/  WARPSYNC.COLLECTIVE R15, `(.L_x_14965) ;  /* 0x000000000f087348 */ /* 0x000fea0003c00000 */
[----:B------:R0:W1:Y:S02]  /*164d0*/  SHFL.IDX P6, R14, R13, R12, R11 ;  /* 0x0000000c0d0e7389 */ /* 0x00006400000c000b */
[----:B01----:R-:W-:Y:S01]  /*164e0*/  ENDCOLLECTIVE ;  /* 0x000000000000791b */ /* 0x003fe20003800000 */
.L_x_14965:
        /* <DEDUP_REMOVED lines=18> */
.L_x_14966:
        /* <DEDUP_REMOVED lines=8> */
.L_x_14967:
        /* <DEDUP_REMOVED lines=15> */
.L_x_14968:
        /* <DEDUP_REMOVED lines=8> */
.L_x_14969:
        /* <DEDUP_REMOVED lines=15> */
.L_x_14970:
        /* <DEDUP_REMOVED lines=8> */
[----:B------:R-:W-:Y:S02]  /*16970*/  IMAD.MOV.U32 R13, RZ, RZ, R4 ;  /* 0x000000ffff0d7224 */ /* 0x000fe400078e0004 */
[----:B------:R-:W-:Y:S01]  /*16980*/  IMAD.MOV.U32 R12, RZ, RZ, 0x4 ;  /* 0x00000004ff0c7424 */ /* 0x000fe200078e00ff */
[----:B------:R-:W-:Y:S01]  /*16990*/  @!PT LDS RZ, [RZ] ;  /* 0x00000000fffff984 */ /* 0x000fe20000000800 */
[----:B------:R-:W-:Y:S01]  /*169a0*/  @!PT LDS RZ, [RZ] ;  /* 0x00000000fffff984 */ /* 0x000fe20000000800 */
[----:B------:R-:W-:Y:S01]  /*169b0*/  @!PT LDS RZ, [RZ] ;  /* 0x00000000fffff984 */ /* 0x000fe20000000800 */
[----:B------:R0:W-:Y:S06]  /*169c0*/  @!P2 LDGSTS.E.BYPASS.LTC128B.128 [R23+0x19c00], desc[UR36][R2.64], !P0 ;  /* 0x19c000000217afae */ /* 0x0001ec000c101d64 */
[----:B0-----:R-:W-:Y:S05]  /*169d0*/  WARPSYNC.COLLECTIVE R15, `(.L_x_14971) ;  /* 0x000000000f087348 */ /* 0x001fea0003c00000 */
[----:B------:R1:W2:Y:S02]  /*169e0*/  SHFL.IDX P6, R14, R13, R12, R11 ;  /* 0x0000000c0d0e7389 */ /* 0x0002a400000c000b */
[----:B012---:R-:W-:Y:S01]  /*169f0*/  ENDCOLLECTIVE ;  /* 0x000000000000791b */ /* 0x007fe20003800000 */
.L_x_14971:
[----:B------:R-:W-:-:S05]  /*16a00*/  VIADD R2, R25, 0x40 ;  /* 0x0000004019027836 */ /* 0x000fca0000000000 */
[----:B------:R-:W-:Y:S01]  /*16a10*/  ISETP.GE.AND P2, PT, R2, R5, PT ;  /* 0x000000050200720c */ /* 0x000fe20003f46270 */
[----:B------:R-:W-:Y:S02]  /*16a20*/  IMAD.MOV.U32 R13, RZ, RZ, R0 ;  /* 0x000000ffff0d7224 */ /* 0x000fe400078e0000 */
[----:B------:R-:W-:-:S10]  /*16a30*/  IMAD.MOV.U32 R2, RZ, RZ, R14 ;  /* 0x000000ffff027224 */ /* 0x000fd400078e000e */
[----:B------:R-:W-:Y:S05]  /*16a40*/  WARPSYNC.COLLECTIVE R15, `(.L_x_14972) ;  /* 0x000000000f087348 */ /* 0x000fea0003c00000 */
[----:B------:R0:W1:Y:S02]  /*16a50*/  SHFL.IDX P6, R14, R13, R12, R11 ;  /* 0x0000000c0d0e7389 */ /* 0x00006400000c000b */
[----:B01----:R-:W-:Y:S01]  /*16a60*/  ENDCOLLECTIVE ;  /* 0x000000000000791b */ /* 0x003fe20003800000 */
.L_x_14972:
[----:B------:R-:W-:-:S04]  /*16a70*/  @P2 LOP3.LUT R16, R16, 0x100, RZ, 0xfc, !PT ;  /* 0x0000010010102812 */ /* 0x000fc800078efcff */
[----:B------:R-:W-:Y:S01]  /*16a80*/  LOP3.LUT R16, R16, 0xffffff7f, RZ, 0xc0, !PT ;  /* 0xffffff7f10107812 */ /* 0x000fe200078ec0ff */
        /* <DEDUP_REMOVED lines=15> */
.L_x_14973:
[----:B------:R-:W-:-:S05]  /*16b80*/  VIADD R2, R25, 0x50 ;  /* 0x0000005019027836 */ /* 0x000fca0000000000 */
[----:B------:R-:W-:Y:S01]  /*16b90*/  ISETP.GE.AND P2, PT, R2, R5, PT ;  /* 0x000000050200720c */ /* 0x000fe20003f46270 */
[----:B------:R-:W-:Y:S02]  /*16ba0*/  IMAD.MOV.U32 R13, RZ, RZ, R0 ;  /* 0x000000ffff0d7224 */ /* 0x000fe400078e0000 */
[----:B------:R-:W-:-:S10]  /*16bb0*/  IMAD.MOV.U32 R7, RZ, RZ, R14 ;  /* 0x000000ffff077224 */ /* 0x000fd400078e000e */
[----:B------:R-:W-:Y:S05]  /*16bc0*/  WARPSYNC.COLLECTIVE R15, `(.L_x_14974) ;  /* 0x000000000f087348 */ /* 0x000fea0003c00000 */
[----:B------:R0:W1:Y:S02]  /*16bd0*/  SHFL.IDX P6, R14, R13, R12, R11 ;  /* 0x0000000c0d0e7389 */ /* 0x00006400000c000b */
[----:B01----:R-:W-:Y:S01]  /*16be0*/  ENDCOLLECTIVE ;  /* 0x000000000000791b */ /* 0x003fe20003800000 */
.L_x_14974:
        /* <DEDUP_REMOVED lines=8> */
.L_x_14975:
        /* <DEDUP_REMOVED lines=15> */
.L_x_14976:
[----:B------:R-:W-:Y:S01]  /*16d60*/  @P2 LOP3.LUT R16, R16, 0x40, RZ, 0xfc, !PT ;  /* 0x0000004010102812 */ /* 0x000fe200078efcff */
[----:B------:R-:W-:Y:S02]  /*16d70*/  IMAD.MOV.U32 R13, RZ, RZ, R4 ;  /* 0x000000ffff0d7224 */ /* 0x000fe400078e0004 */
[----:B------:R-:W-:Y:S02]  /*16d80*/  IMAD.MOV.U32 R12, RZ, RZ, 0x7 ;  /* 0x00000007ff0c7424 */ /* 0x000fe400078e00ff */
[----:B------:R-:W-:-:S07]  /*16d90*/  IMAD.MOV.U32 R6, RZ, RZ, R14 ;  /* 0x000000ffff067224 */ /* 0x000fce00078e000e */
[----:B------:R-:W-:Y:S05]  /*16da0*/  WARPSYNC.COLLECTIVE R15, `(.L_x_14977) ;  /* 0x000000000f087348 */ /* 0x000fea0003c00000 */
[----:B------:R0:W1:Y:S02]  /*16db0*/  SHFL.IDX P6, R14, R13, R12, R11 ;  /* 0x0000000c0d0e7389 */ /* 0x00006400000c000b */
[----:B01----:R-:W-:Y:S01]  /*16dc0*/  ENDCOLLECTIVE ;  /* 0x000000000000791b */ /* 0x003fe20003800000 */
.L_x_14977:
        /* <DEDUP_REMOVED lines=13> */
.L_x_14978:
[----:B------:R-:W-:Y:S01]  /*16ea0*/  IMAD.MOV.U32 R0, RZ, RZ, R14 ;  /* 0x000000ffff007224 */ /* 0x000fe200078e000e */
[----:B------:R-:W-:Y:S06]  /*16eb0*/  BRA `(.L_x_14979) ;  /* 0xffffffac00e47947 */ /* 0x000fec000383ffff */
.L_x_14887:
        /* <DEDUP_REMOVED lines=8> */
.L_x_14981:
[----:B------:R-:W-:Y:S05]  /*16f40*/  BSYNC B0 ;  /* 0x0000000000007941 */ /* 0x000fea0003800000 */
.L_x_14980:
        /* <DEDUP_REMOVED lines=9> */
.L_x_14982:
[----:B------:R-:W-:Y:S02]  /*16fe0*/  IMAD.MOV.U32 R13, RZ, RZ, R4 ;  /* 0x000000ffff0d7224 */ /* 0x000fe400078e0004 */
[----:B------:R-:W-:Y:S01]  /*16ff0*/  IMAD.MOV.U32 R12, RZ, RZ, 0x1 ;  /* 0x00000001ff0c7424 */ /* 0x000fe200078e00ff */
[----:B------:R-:W-:-:S13]  /*17000*/  @!P5 LEA R5, P0, R8, R14, 0x1 ;  /* 0x0000000e0805d211 */ /* 0x000fda00078008ff */
[----:B------:R-:W-:Y:S05]  /*17010*/  WARPSYNC.COLLECTIVE R15, `(.L_x_14983) ;  /* 0x000000000f087348 */ /* 0x000fea0003c00000 */
[----:B------:R0:W1:Y:S02]  /*17020*/  SHFL.IDX P6, R14, R13, R12, R11 ;  /* 0x0000000c0d0e7389 */ /* 0x00006400000c000b */
[----:B01----:R-:W-:Y:S01]  /*17030*/  ENDCOLLECTIVE ;  /* 0x000000000000791b */ /* 0x003fe20003800000 */
.L_x_14983:
        /* <DEDUP_REMOVED lines=15> */
.L_x_14984:
        /* <DEDUP_REMOVED lines=17> */
.L_x_14985:
[----:B------:R-:W-:Y:S02]  /*17240*/  IMAD.MOV.U32 R13, RZ, RZ, R0 ;  /* 0x000000ffff0d7224 */ /* 0x000fe400078e0000 */
[----:B------:R-:W-:-:S07]  /*17250*/  IMAD.MOV.U32 R5, RZ, RZ, R14 ;  /* 0x000000ffff057224 */ /* 0x000fce00078e000e */
[----:B------:R-:W-:Y:S05]  /*17260*/  WARPSYNC.COLLECTIVE R15, `(.L_x_14986) ;  /* 0x000000000f087348 */ /* 0x000fea0003c00000 */
[----:B------:R0:W1:Y:S02]  /*17270*/  SHFL.IDX P6, R14, R13, R12, R11 ;  /* 0x0000000c0d0e7389 */ /* 0x00006400000c000b */
[----:B01----:R-:W-:Y:S01]  /*17280*/  ENDCOLLECTIVE ;  /* 0x000000000000791b */ /* 0x003fe20003800000 */
.L_x_14986:
[----:B------:R-:W-:Y:S02]  /*17290*/  IMAD.MOV.U32 R13, RZ, RZ, R4 ;  /* 0x000000ffff0d7224 */ /* 0x000fe400078e0004 */
[----:B------:R-:W-:Y:S01]  /*172a0*/  IMAD.MOV.U32 R12, RZ, RZ, 0x3 ;  /* 0x00000003ff0c7424 */ /* 0x000fe200078e00ff */
[----:B------:R-:W-:-:S13]  /*172b0*/  @!P5 LEA R6, P0, R8, R14, 0x1 ;  /* 0x0000000e0806d211 */ /* 0x000fda00078008ff */
[----:B------:R-:W-:Y:S05]  /*172c0*/  WARPSYNC.COLLECTIVE R15, `(.L_x_14987) ;  /* 0x000000000f087348 */ /* 0x000fea0003c00000 */
[----:B------:R0:W1:Y:S02]  /*172d0*/  SHFL.IDX P6, R14, R13, R12, R11 ;  /* 0x0000000c0d0e7389 */ /* 0x00006400000c000b */
[----:B01----:R-:W-:Y:S01]  /*172e0*/  ENDCOLLECTIVE ;  /* 0x000000000000791b */ /* 0x003fe20003800000 */
.L_x_14987:
        /* <DEDUP_REMOVED lines=16> */
.L_x_14988:
        /* <DEDUP_REMOVED lines=17> */
.L_x_14989:
[----:B------:R-:W-:Y:S02]  /*17500*/  IMAD.MOV.U32 R13, RZ, RZ, R0 ;  /* 0x000000ffff0d7224 */ /* 0x000fe400078e0000 */
[----:B------:R-:W-:-:S07]  /*17510*/  IMAD.MOV.U32 R5, RZ, RZ, R14 ;  /* 0x000000ffff057224 */ /* 0x000fce00078e000e */
[----:B------:R-:W-:Y:S05]  /*17520*/  WARPSYNC.COLLECTIVE R15, `(.L_x_14990) ;  /* 0x000000000f087348 */ /* 0x000fea0003c00000 */
[----:B------:R0:W1:Y:S02]  /*17530*/  SHFL.IDX P6, R14, R13, R12, R11 ;  /* 0x0000000c0d0e7389 */ /* 0x00006400000c000b */
[----:B01----:R-:W-:Y:S01]  /*17540*/  ENDCOLLECTIVE ;  /* 0x000000000000791b */ /* 0x003fe20003800000 */
.L_x_14990:
[----:B------:R-:W-:Y:S02]  /*17550*/  IMAD.MOV.U32 R13, RZ, RZ, R4 ;  /* 0x000000ffff0d7224 */ /* 0x000fe400078e0004 */
[----:B------:R-:W-:Y:S01]  /*17560*/  IMAD.MOV.U32 R12, RZ, RZ, 0x5 ;  /* 0x00000005ff0c7424 */ /* 0x000fe200078e00ff */
[----:B------:R-:W-:-:S13]  /*17570*/  @!P5 LEA R6, P0, R8, R14, 0x1 ;  /* 0x0000000e0806d211 */ /* 0x000fda00078008ff */
[----:B------:R-:W-:Y:S05]  /*17580*/  WARPSYNC.COLLECTIVE R15, `(.L_x_14991) ;  /* 0x000000000f087348 */ /* 0x000fea0003c00000 */
[----:B------:R0:W1:Y:S02]  /*17590*/  SHFL.IDX P6, R14, R13, R12, R11 ;  /* 0x0000000c0d0e7389 */ /* 0x00006400000c000b */
[----:B01----:R-:W-:Y:S01]  /*175a0*/  ENDCOLLECTIVE ;  /* 0x000000000000791b */ /* 0x003fe20003800000 */
.L_x_14991:
        /* <DEDUP_REMOVED lines=16> */
.L_x_14992:
        /* <DEDUP_REMOVED lines=17> */
.L_x_14993:
[----:B------:R-:W-:Y:S02]  /*177c0*/  IMAD.MOV.U32 R13, RZ, RZ, R0 ;  /* 0x000000ffff0d7224 */ /* 0x000fe400078e0000 */
[----:B------:R-:W-:-:S07]  /*177d0*/  IMAD.MOV.U32 R5, RZ, RZ, R14 ;  /* 0x000000ffff057224 */ /* 0x000fce00078e000e */
[----:B------:R-:W-:Y:S05]  /*177e0*/  WARPSYNC.COLLECTIVE R15, `(.L_x_14994) ;  /* 0x000000000f087348 */ /* 0x000fea0003c00000 */
[----:B------:R0:W1:Y:S02]  /*177f0*/  SHFL.IDX P6, R14, R13, R12, R11 ;  /* 0x0000000c0d0e7389 */ /* 0x00006400000c000b */
[----:B01----:R-:W-:Y:S01]  /*17800*/  ENDCOLLECTIVE ;  /* 0x000000000000791b */ /* 0x003fe20003800000 */
.L_x_14994:
[----:B------:R-:W-:Y:S02]  /*17810*/  IMAD.MOV.U32 R13, RZ, RZ, R4 ;  /* 0x000000ffff0d7224 */ /* 0x000fe400078e0004 */
[----:B------:R-:W-:Y:S01]  /*17820*/  IMAD.MOV.U32 R12, RZ, RZ, 0x7 ;  /* 0x00000007ff0c7424 */ /* 0x000fe200078e00ff */
[----:B------:R-:W-:-:S13]  /*17830*/  @!P5 LEA R6, P0, R8, R14, 0x1 ;  /* 0x0000000e0806d211 */ /* 0x000fda00078008ff */
[----:B------:R-:W-:Y:S05]  /*17840*/  WARPSYNC.COLLECTIVE R15, `(.L_x_14995) ;  /* 0x000000000f087348 */ /* 0x000fea0003c00000 */
[----:B------:R0:W1:Y:S02]  /*17850*/  SHFL.IDX P6, R14, R13, R12, R11 ;  /* 0x0000000c0d0e7389 */ /* 0x00006400000c000b */
[----:B01----:R-:W-:Y:S01]  /*17860*/  ENDCOLLECTIVE ;  /* 0x000000000000791b */ /* 0x003fe20003800000 */
.L_x_14995:
        /* <DEDUP_REMOVED lines=15> */
.L_x_14996:
[----:B------:R-:W-:Y:S05]  /*17960*/  BRA `(.L_x_14997) ;  /* 0xffffffb0001c7947 */ /* 0x000fea000383ffff */
.L_x_14892:
[----:B0-----:R0:W2:Y:S02]  /*17970*/  SYNCS.PHASECHK.TRANS64.TRYWAIT P0, [R17+URZ+0x32420], R0 ;  /* 0x03242000110075a7 */ /* 0x0010a4000800017f */
[----:B--2---:R-:W-:Y:S05]  /*17980*/  @!P0 NANOSLEEP.SYNCS 0x989680 ;  /* 0x009896800000895d */ /* 0x004fea0003900000 */
[----:B------:R-:W2:Y:S02]  /*17990*/  @!P0 SYNCS.PHASECHK.TRANS64 P0, [R17+URZ+0x32420], R0 ;  /* 0x03242000110085a7 */ /* 0x000ea4000800007f */
[----:B--2---:R-:W-:Y:S05]  /*179a0*/  @!P0 BRA `(.L_x_14892) ;  /* 0xfffffffc00f08947 */ /* 0x004fea000383ffff */
[----:B------:R-:W-:Y:S05]  /*179b0*/  BRA `(.L_x_14998) ;  /* 0xffffffb0008c7947 */ /* 0x000fea000383ffff */
.L_x_14895:
[----:B0-----:R0:W2:Y:S02]  /*179c0*/  SYNCS.PHASECHK.TRANS64.TRYWAIT P0, [R19+URZ+0x32460], R0 ;  /* 0x03246000130075a7 */ /* 0x0010a4000800017f */
[----:B--2---:R-:W-:Y:S05]  /*179d0*/  @!P0 NANOSLEEP.SYNCS 0x989680 ;  /* 0x009896800000895d */ /* 0x004fea0003900000 */
[----:B------:R-:W2:Y:S02]  /*179e0*/  @!P0 SYNCS.PHASECHK.TRANS64 P0, [R19+URZ+0x32460], R0 ;  /* 0x03246000130085a7 */ /* 0x000ea4000800007f */
[----:B--2---:R-:W-:Y:S05]  /*179f0*/  @!P0 BRA `(.L_x_14895) ;  /* 0xfffffffc00f08947 */ /* 0x004fea000383ffff */
[----:B------:R-:W-:Y:S05]  /*17a00*/  BRA `(.L_x_14999) ;  /* 0xffffffb000987947 */ /* 0x000fea000383ffff */
.L_x_14896:
        /* <DEDUP_REMOVED lines=8> */
.L_x_15001:
[----:B------:R-:W-:Y:S05]  /*17a90*/  BSYNC B0 ;  /* 0x0000000000007941 */ /* 0x000fea0003800000 */
.L_x_15000:
        /* <DEDUP_REMOVED lines=13> */
.L_x_15002:
        /* <DEDUP_REMOVED lines=9> */
.L_x_15003:
        /* <DEDUP_REMOVED lines=17> */
.L_x_15004:
[----:B------:R-:W-:Y:S02]  /*17d10*/  IMAD.MOV.U32 R13, RZ, RZ, R6 ;  /* 0x000000ffff0d7224 */ /* 0x000fe400078e0006 */
[----:B------:R-:W-:Y:S01]  /*17d20*/  IMAD.MOV.U32 R12, RZ, RZ, 0x2 ;  /* 0x00000002ff0c7424 */ /* 0x000fe200078e00ff */
[----:B------:R-:W-:-:S13]  /*17d30*/  IADD3 R2, P3, R14, R0, RZ ;  /* 0x000000000e027210 */ /* 0x000fda0007f7e0ff */
[----:B------:R-:W-:Y:S05]  /*17d40*/  WARPSYNC.COLLECTIVE R15, `(.L_x_15005) ;  /* 0x000000000f087348 */ /* 0x000fea0003c00000 */
[----:B------:R0:W1:Y:S02]  /*17d50*/  SHFL.IDX P6, R14, R13, R12, R11 ;  /* 0x0000000c0d0e7389 */ /* 0x00006400000c000b */
[----:B01----:R-:W-:Y:S01]  /*17d60*/  ENDCOLLECTIVE ;  /* 0x000000000000791b */ /* 0x003fe20003800000 */
.L_x_15005:
        /* <DEDUP_REMOVED lines=17> */
.L_x_15006:
[----:B------:R-:W-:Y:S02]  /*17e80*/  IMAD.MOV.U32 R13, RZ, RZ, R6 ;  /* 0x000000ffff0d7224 */ /* 0x000fe400078e0006 */
[----:B------:R-:W-:Y:S01]  /*17e90*/  IMAD.MOV.U32 R12, RZ, RZ, 0x3 ;  /* 0x00000003ff0c7424 */ /* 0x000fe200078e00ff */
[----:B------:R-:W-:-:S13]  /*17ea0*/  IADD3 R2, P3, R14, R0, RZ ;  /* 0x000000000e027210 */ /* 0x000fda0007f7e0ff */
[----:B------:R-:W-:Y:S05]  /*17eb0*/  WARPSYNC.COLLECTIVE R15, `(.L_x_15007) ;  /* 0x000000000f087348 */ /* 0x000fea0003c00000 */
[----:B------:R0:W1:Y:S02]  /*17ec0*/  SHFL.IDX P6, R14, R13, R12, R11 ;  /* 0x0000000c0d0e7389 */ /* 0x00006400000c000b */
[----:B01----:R-:W-:Y:S01]  /*17ed0*/  ENDCOLLECTIVE ;  /* 0x000000000000791b */ /* 0x003fe20003800000 */
.L_x_15007:
        /* <DEDUP_REMOVED lines=17> */
.L_x_15008:
[----:B------:R-:W-:Y:S02]  /*17ff0*/  IMAD.MOV.U32 R13, RZ, RZ, R6 ;  /* 0x000000ffff0d7224 */ /* 0x000fe400078e0006 */
[----:B------:R-:W-:Y:S01]  /*18000*/  IMAD.MOV.U32 R12, RZ, RZ, 0x4 ;  /* 0x00000004ff0c7424 */ /* 0x000fe200078e00ff */
[----:B------:R-:W-:-:S13]  /*18010*/  IADD3 R2, P3, R14, R0, RZ ;  /* 0x000000000e027210 */ /* 0x000fda0007f7e0ff */
[----:B------:R-:W-:Y:S05]  /*18020*/  WARPSYNC.COLLECTIVE R15, `(.L_x_15009) ;  /* 0x000000000f087348 */ /* 0x000fea0003c00000 */
[----:B------:R0:W1:Y:S02]  /*18030*/  SHFL.IDX P6, R14, R13, R12, R11 ;  /* 0x0000000c0d0e7389 */ /* 0x00006400000c000b */
[----:B01----:R-:W-:Y:S01]  /*18040*/  ENDCOLLECTIVE ;  /* 0x000000000000791b */ /* 0x003fe20003800000 */
.L_x_15009:
        /* <DEDUP_REMOVED lines=17> */
.L_x_15010:
[----:B------:R-:W-:Y:S02]  /*18160*/  IMAD.MOV.U32 R13, RZ, RZ, R6 ;  /* 0x000000ffff0d7224 */ /* 0x000fe400078e0006 */
[----:B------:R-:W-:Y:S01]  /*18170*/  IMAD.MOV.U32 R12, RZ, RZ, 0x5 ;  /* 0x00000005ff0c7424 */ /* 0x000fe200078e00ff */
[----:B------:R-:W-:-:S13]  /*18180*/  IADD3 R2, P3, R14, R0, RZ ;  /* 0x000000000e027210 */ /* 0x000fda0007f7e0ff */
[----:B------:R-:W-:Y:S05]  /*18190*/  WARPSYNC.COLLECTIVE R15, `(.L_x_15011) ;  /* 0x000000000f087348 */ /* 0x000fea0003c00000 */
[----:B------:R0:W1:Y:S02]  /*181a0*/  SHFL.IDX P6, R14, R13, R12, R11 ;  /* 0x0000000c0d0e7389 */ /* 0x00006400000c000b */
[----:B01----:R-:W-:Y:S01]  /*181b0*/  ENDCOLLECTIVE ;  /* 0x000000000000791b */ /* 0x003fe20003800000 */
.L_x_15011:
        /* <DEDUP_REMOVED lines=12> */
.L_x_15012:
        /* <DEDUP_REMOVED lines=9> */
.L_x_14903:
[----:B--2---:R2:W3:Y:S02]  /*18310*/  SYNCS.PHASECHK.TRANS64.TRYWAIT P0, [R10+URZ+0x32440], R20 ;  /* 0x032440140a0075a7 */ /* 0x0044e4000800017f */
[----:B---3--:R-:W-:Y:S05]  /*18320*/  @!P0 NANOSLEEP.SYNCS 0x989680 ;  /* 0x009896800000895d */ /* 0x008fea0003900000 */
[----:B------:R-:W3:Y:S02]  /*18330*/  @!P0 SYNCS.PHASECHK.TRANS64 P0, [R10+URZ+0x32440], R20 ;  /* 0x032440140a0085a7 */ /* 0x000ee4000800007f */
[----:B---3--:R-:W-:Y:S05]  /*18340*/  @!P0 BRA `(.L_x_14903) ;  /* 0xfffffffc00f08947 */ /* 0x008fea000383ffff */
[----:B------:R-:W-:Y:S05]  /*18350*/  BRA `(.L_x_15014) ;  /* 0xffffffb4001c7947 */ /* 0x000fea000383ffff */
.L_x_14904:
        /* <DEDUP_REMOVED lines=8> */
.L_x_15016:
[----:B------:R-:W-:Y:S05]  /*183e0*/  BSYNC B1 ;  /* 0x0000000000017941 */ /* 0x000fea0003800000 */
.L_x_15015:
        /* <DEDUP_REMOVED lines=9> */
.L_x_15017:
[----:B------:R-:W-:Y:S02]  /*18480*/  IMAD.MOV.U32 R13, RZ, RZ, R8 ;  /* 0x000000ffff0d7224 */ /* 0x000fe400078e0008 */
[----:B------:R-:W-:Y:S02]  /*18490*/  IMAD.MOV.U32 R12, RZ, RZ, 0x1 ;  /* 0x00000001ff0c7424 */ /* 0x000fe400078e00ff */
[----:B------:R-:W-:-:S07]  /*184a0*/  IMAD.MOV.U32 R2, RZ, RZ, R14 ;  /* 0x000000ffff027224 */ /* 0x000fce00078e000e */
[----:B------:R-:W-:Y:S05]  /*184b0*/  WARPSYNC.COLLECTIVE R15, `(.L_x_15018) ;  /* 0x000000000f087348 */ /* 0x000fea0003c00000 */
[----:B------:R0:W1:Y:S02]  /*184c0*/  SHFL.IDX P6, R14, R13, R12, R11 ;  /* 0x0000000c0d0e7389 */ /* 0x00006400000c000b */
[----:B01----:R-:W-:Y:S01]  /*184d0*/  ENDCOLLECTIVE ;  /* 0x000000000000791b */ /* 0x003fe20003800000 */
.L_x_15018:
        /* <DEDUP_REMOVED lines=11> */
.L_x_15019:
[----:B------:R-:W-:Y:S02]  /*18590*/  IMAD.MOV.U32 R13, RZ, RZ, R8 ;  /* 0x000000ffff0d7224 */ /* 0x000fe400078e0008 */
[----:B------:R-:W-:Y:S02]  /*185a0*/  IMAD.MOV.U32 R12, RZ, RZ, 0x2 ;  /* 0x00000002ff0c7424 */ /* 0x000fe400078e00ff */
[----:B------:R-:W-:-:S07]  /*185b0*/  IMAD.MOV.U32 R2, RZ, RZ, R14 ;  /* 0x000000ffff027224 */ /* 0x000fce00078e000e */
[----:B------:R-:W-:Y:S05]  /*185c0*/  WARPSYNC.COLLECTIVE R15, `(.L_x_15020) ;  /* 0x000000000f087348 */ /* 0x000fea0003c00000 */
[----:B------:R0:W1:Y:S02]  /*185d0*/  SHFL.IDX P6, R14, R13, R12, R11 ;  /* 0x0000000c0d0e7389 */ /* 0x00006400000c000b */
[----:B01----:R-:W-:Y:S01]  /*185e0*/  ENDCOLLECTIVE ;  /* 0x000000000000791b */ /* 0x003fe20003800000 */
.L_x_15020:
        /* <DEDUP_REMOVED lines=11> */
.L_x_15021:
[----:B------:R-:W-:Y:S02]  /*186a0*/  IMAD.MOV.U32 R13, RZ, RZ, R8 ;  /* 0x000000ffff0d7224 */ /* 0x000fe400078e0008 */
[----:B------:R-:W-:Y:S02]  /*186b0*/  IMAD.MOV.U32 R12, RZ, RZ, 0x3 ;  /* 0x00000003ff0c7424 */ /* 0x000fe400078e00ff */
[----:B------:R-:W-:-:S07]  /*186c0*/  IMAD.MOV.U32 R2, RZ, RZ, R14 ;  /* 0x000000ffff027224 */ /* 0x000fce00078e000e */
[----:B------:R-:W-:Y:S05]  /*186d0*/  WARPSYNC.COLLECTIVE R15, `(.L_x_15022) ;  /* 0x000000000f087348 */ /* 0x000fea0003c00000 */
[----:B------:R0:W1:Y:S02]  /*186e0*/  SHFL.IDX P6, R14, R13, R12, R11 ;  /* 0x0000000c0d0e7389 */ /* 0x00006400000c000b */
[----:B01----:R-:W-:Y:S01]  /*186f0*/  ENDCOLLECTIVE ;  /* 0x000000000000791b */ /* 0x003fe20003800000 */
.L_x_15022:
        /* <DEDUP_REMOVED lines=11> */
.L_x_15023:
[----:B------:R-:W-:Y:S02]  /*187b0*/  IMAD.MOV.U32 R13, RZ, RZ, R8 ;  /* 0x000000ffff0d7224 */ /* 0x000fe400078e0008 */
[----:B------:R-:W-:Y:S02]  /*187c0*/  IMAD.MOV.U32 R12, RZ, RZ, 0x4 ;  /* 0x00000004ff0c7424 */ /* 0x000fe400078e00ff */
[----:B------:R-:W-:-:S07]  /*187d0*/  IMAD.MOV.U32 R2, RZ, RZ, R14 ;  /* 0x000000ffff027224 */ /* 0x000fce00078e000e */
[----:B------:R-:W-:Y:S05]  /*187e0*/  WARPSYNC.COLLECTIVE R15, `(.L_x_15024) ;  /* 0x000000000f087348 */ /* 0x000fea0003c00000 */
[----:B------:R0:W1:Y:S02]  /*187f0*/  SHFL.IDX P6, R14, R13, R12, R11 ;  /* 0x0000000c0d0e7389 */ /* 0x00006400000c000b */
[----:B01----:R-:W-:Y:S01]  /*18800*/  ENDCOLLECTIVE ;  /* 0x000000000000791b */ /* 0x003fe20003800000 */
.L_x_15024:
        /* <DEDUP_REMOVED lines=11> */
.L_x_15025:
[----:B------:R-:W-:Y:S02]  /*188c0*/  IMAD.MOV.U32 R13, RZ, RZ, R8 ;  /* 0x000000ffff0d7224 */ /* 0x000fe400078e0008 */
[----:B------:R-:W-:Y:S02]  /*188d0*/  IMAD.MOV.U32 R12, RZ, RZ, 0x5 ;  /* 0x00000005ff0c7424 */ /* 0x000fe400078e00ff */
[----:B------:R-:W-:-:S07]  /*188e0*/  IMAD.MOV.U32 R2, RZ, RZ, R14 ;  /* 0x000000ffff027224 */ /* 0x000fce00078e000e */
[----:B------:R-:W-:Y:S05]  /*188f0*/  WARPSYNC.COLLECTIVE R15, `(.L_x_15026) ;  /* 0x000000000f087348 */ /* 0x000fea0003c00000 */
[----:B------:R0:W1:Y:S02]  /*18900*/  SHFL.IDX P6, R14, R13, R12, R11 ;  /* 0x0000000c0d0e7389 */ /* 0x00006400000c000b */
[----:B01----:R-:W-:Y:S01]  /*18910*/  ENDCOLLECTIVE ;  /* 0x000000000000791b */ /* 0x003fe20003800000 */
.L_x_15026:
        /* <DEDUP_REMOVED lines=11> */
.L_x_15027:
[----:B------:R-:W-:Y:S05]  /*189d0*/  BRA `(.L_x_15028) ;  /* 0xffffffb000447947 */ /* 0x000fea000383ffff */
.L_x_14909:
[----:B---3--:R3:W4:Y:S02]  /*189e0*/  SYNCS.PHASECHK.TRANS64.TRYWAIT P0, [R10+URZ+0x32460], R20 ;  /* 0x032460140a0075a7 */ /* 0x008724000800017f */
[----:B----4-:R-:W-:Y:S05]  /*189f0*/  @!P0 NANOSLEEP.SYNCS 0x989680 ;  /* 0x009896800000895d */ /* 0x010fea0003900000 */
[----:B------:R-:W4:Y:S02]  /*18a00*/  @!P0 SYNCS.PHASECHK.TRANS64 P0, [R10+URZ+0x32460], R20 ;  /* 0x032460140a0085a7 */ /* 0x000f24000800007f */
[----:B----4-:R-:W-:Y:S05]  /*18a10*/  @!P0 BRA `(.L_x_14909) ;  /* 0xfffffffc00f08947 */ /* 0x010fea000383ffff */
[----:B------:R-:W-:Y:S05]  /*18a20*/  BRA `(.L_x_15029) ;  /* 0xffffffb000907947 */ /* 0x000fea000383ffff */
.L_x_14910:
        /* <DEDUP_REMOVED lines=8> */
.L_x_15031:
[----:B------:R-:W-:Y:S05]  /*18ab0*/  BSYNC B1 ;  /* 0x0000000000017941 */ /* 0x000fea0003800000 */
.L_x_15030:
        /* <DEDUP_REMOVED lines=9> */
.L_x_15032:
[----:B------:R-:W-:Y:S02]  /*18b50*/  IMAD.MOV.U32 R13, RZ, RZ, R22 ;  /* 0x000000ffff0d7224 */ /* 0x000fe400078e0016 */
[----:B------:R-:W-:Y:S01]  /*18b60*/  IMAD.MOV.U32 R12, RZ, RZ, 0x1 ;  /* 0x00000001ff0c7424 */ /* 0x000fe200078e00ff */
[----:B------:R-:W-:-:S13]  /*18b70*/  IADD3 R2, P0, R14, R0, RZ ;  /* 0x000000000e027210 */ /* 0x000fda0007f1e0ff */
[----:B------:R-:W-:Y:S05]  /*18b80*/  WARPSYNC.COLLECTIVE R15, `(.L_x_15033) ;  /* 0x000000000f087348 */ /* 0x000fea0003c00000 */
[----:B------:R0:W1:Y:S02]  /*18b90*/  SHFL.IDX P6, R14, R13, R12, R11 ;  /* 0x0000000c0d0e7389 */ /* 0x00006400000c000b */
[----:B01----:R-:W-:Y:S01]  /*18ba0*/  ENDCOLLECTIVE ;  /* 0x000000000000791b */ /* 0x003fe20003800000 */
.L_x_15033:
        /* <DEDUP_REMOVED lines=13> */
.L_x_15034:
[----:B------:R-:W-:Y:S02]  /*18c80*/  IMAD.MOV.U32 R13, RZ, RZ, R22 ;  /* 0x000000ffff0d7224 */ /* 0x000fe400078e0016 */
[----:B------:R-:W-:Y:S01]  /*18c90*/  IMAD.MOV.U32 R12, RZ, RZ, 0x2 ;  /* 0x00000002ff0c7424 */ /* 0x000fe200078e00ff */
[----:B------:R-:W-:-:S13]  /*18ca0*/  IADD3 R2, P0, R14, R0, RZ ;  /* 0x000000000e027210 */ /* 0x000fda0007f1e0ff */
[----:B------:R-:W-:Y:S05]  /*18cb0*/  WARPSYNC.COLLECTIVE R15, `(.L_x_15035) ;  /* 0x000000000f087348 */ /* 0x000fea0003c00000 */
[----:B------:R0:W1:Y:S02]  /*18cc0*/  SHFL.IDX P6, R14, R13, R12, R11 ;  /* 0x0000000c0d0e7389 */ /* 0x00006400000c000b */
[----:B01----:R-:W-:Y:S01]  /*18cd0*/  ENDCOLLECTIVE ;  /* 0x000000000000791b */ /* 0x003fe20003800000 */
.L_x_15035:
        /* <DEDUP_REMOVED lines=13> */
.L_x_15036:
[----:B------:R-:W-:Y:S02]  /*18db0*/  IMAD.MOV.U32 R13, RZ, RZ, R22 ;  /* 0x000000ffff0d7224 */ /* 0x000fe400078e0016 */
[----:B------:R-:W-:Y:S02]  /*18dc0*/  IMAD.MOV.U32 R12, RZ, RZ, 0x3 ;  /* 0x00000003ff0c7424 */ /* 0x000fe400078e00ff */
[----:B------:R-:W-:-:S07]  /*18dd0*/  IMAD.MOV.U32 R8, RZ, RZ, R14 ;  /* 0x000000ffff087224 */ /* 0x000fce00078e000e */
[----:B------:R-:W-:Y:S05]  /*18de0*/  WARPSYNC.COLLECTIVE R15, `(.L_x_15037) ;  /* 0x000000000f087348 */ /* 0x000fea0003c00000 */
[----:B------:R0:W1:Y:S02]  /*18df0*/  SHFL.IDX P6, R14, R13, R12, R11 ;  /* 0x0000000c0d0e7389 */ /* 0x00006400000c000b */
[----:B01----:R-:W-:Y:S01]  /*18e00*/  ENDCOLLECTIVE ;  /* 0x000000000000791b */ /* 0x003fe20003800000 */
.L_x_15037:
        /* <DEDUP_REMOVED lines=14> */
.L_x_15038:
[----:B------:R-:W-:Y:S02]  /*18ef0*/  IMAD.MOV.U32 R13, RZ, RZ, R22 ;  /* 0x000000ffff0d7224 */ /* 0x000fe400078e0016 */
[----:B------:R-:W-:Y:S01]  /*18f00*/  IMAD.MOV.U32 R12, RZ, RZ, 0x4 ;  /* 0x00000004ff0c7424 */ /* 0x000fe200078e00ff */
[----:B------:R-:W-:-:S13]  /*18f10*/  IADD3 R2, P0, R14, R0, RZ ;  /* 0x000000000e027210 */ /* 0x000fda0007f1e0ff */
[----:B------:R-:W-:Y:S05]  /*18f20*/  WARPSYNC.COLLECTIVE R15, `(.L_x_15039) ;  /* 0x000000000f087348 */ /* 0x000fea0003c00000 */
[----:B------:R0:W1:Y:S02]  /*18f30*/  SHFL.IDX P6, R14, R13, R12, R11 ;  /* 0x0000000c0d0e7389 */ /* 0x00006400000c000b */
[----:B01----:R-:W-:Y:S01]  /*18f40*/  ENDCOLLECTIVE ;  /* 0x000000000000791b */ /* 0x003fe20003800000 */
.L_x_15039:
        /* <DEDUP_REMOVED lines=13> */
.L_x_15040:
[----:B------:R-:W-:Y:S02]  /*19020*/  IMAD.MOV.U32 R13, RZ, RZ, R22 ;  /* 0x000000ffff0d7224 */ /* 0x000fe400078e0016 */
[----:B------:R-:W-:Y:S01]  /*19030*/  IMAD.MOV.U32 R12, RZ, RZ, 0x5 ;  /* 0x00000005ff0c7424 */ /* 0x000fe200078e00ff */
[----:B------:R-:W-:-:S13]  /*19040*/  IADD3 R2, P0, R14, R0, RZ ;  /* 0x000000000e027210 */ /* 0x000fda0007f1e0ff */
[----:B------:R-:W-:Y:S05]  /*19050*/  WARPSYNC.COLLECTIVE R15, `(.L_x_15041) ;  /* 0x000000000f087348 */ /* 0x000fea0003c00000 */
[----:B------:R0:W1:Y:S02]  /*19060*/  SHFL.IDX P6, R14, R13, R12, R11 ;  /* 0x0000000c0d0e7389 */ /* 0x00006400000c000b */
[----:B01----:R-:W-:Y:S01]  /*19070*/  ENDCOLLECTIVE ;  /* 0x000000000000791b */ /* 0x003fe20003800000 */
.L_x_15041:
        /* <DEDUP_REMOVED lines=13> */
.L_x_15042:
[----:B------:R-:W-:Y:S05]  /*19150*/  BRA `(.L_x_15043) ;  /* 0xffffffac00d07947 */ /* 0x000fea000383ffff */
.L_x_14918:
        /* <DEDUP_REMOVED lines=8> */
.L_x_15045:
[----:B------:R-:W-:Y:S05]  /*191e0*/  BSYNC B0 ;  /* 0x0000000000007941 */ /* 0x000fea0003800000 */
.L_x_15044:
        /* <DEDUP_REMOVED lines=9> */
.L_x_15046:
        /* <DEDUP_REMOVED lines=24> */
.L_x_15047:
[----:B------:R-:W-:Y:S01]  /*19400*/  IMAD.MOV.U32 R12, RZ, RZ, 0x2 ;  /* 0x00000002ff0c7424 */ /* 0x000fe200078e00ff */
[----:B------:R-:W-:-:S05]  /*19410*/  SEL R14, R14, RZ, P1 ;  /* 0x000000ff0e0e7207 */ /* 0x000fca0000800000 */
[----:B------:R-:W-:-:S04]  /*19420*/  IMAD.IADD R5, R13, 0x1, R14 ;  /* 0x000000010d057824 */ /* 0x000fc800078e020e */
[----:B------:R-:W-:-:S07]  /*19430*/  IMAD.MOV.U32 R13, RZ, RZ, R5 ;  /* 0x000000ffff0d7224 */ /* 0x000fce00078e0005 */
[----:B------:R-:W-:Y:S05]  /*19440*/  WARPSYNC.COLLECTIVE R15, `(.L_x_15048) ;  /* 0x000000000f087348 */ /* 0x000fea0003c00000 */
[----:B------:R0:W1:Y:S02]  /*19450*/  SHFL.UP P6, R14, R13, R12, R11 ;  /* 0x0400000c0d0e7389 */ /* 0x00006400000c000b */
[----:B01----:R-:W-:Y:S01]  /*19460*/  ENDCOLLECTIVE ;  /* 0x000000000000791b */ /* 0x003fe20003800000 */
.L_x_15048:
[----:B------:R-:W-:Y:S01]  /*19470*/  IMAD.MOV.U32 R12, RZ, RZ, 0x4 ;  /* 0x00000004ff0c7424 */ /* 0x000fe200078e00ff */
[----:B------:R-:W-:-:S05]  /*19480*/  SEL R2, R14, RZ, P2 ;  /* 0x000000ff0e027207 */ /* 0x000fca0001000000 */
[----:B------:R-:W-:-:S04]  /*19490*/  IMAD.IADD R2, R5, 0x1, R2 ;  /* 0x0000000105027824 */ /* 0x000fc800078e0202 */
[----:B------:R-:W-:-:S07]  /*194a0*/  IMAD.MOV.U32 R13, RZ, RZ, R2 ;  /* 0x000000ffff0d7224 */ /* 0x000fce00078e0002 */
[----:B------:R-:W-:Y:S05]  /*194b0*/  WARPSYNC.COLLECTIVE R15, `(.L_x_15049) ;  /* 0x000000000f087348 */ /* 0x000fea0003c00000 */
[----:B------:R0:W1:Y:S02]  /*194c0*/  SHFL.UP P6, R14, R13, R12, R11 ;  /* 0x0400000c0d0e7389 */ /* 0x00006400000c000b */
[----:B01----:R-:W-:Y:S01]  /*194d0*/  ENDCOLLECTIVE ;  /* 0x000000000000791b */ /* 0x003fe20003800000 */
.L_x_15049:
[----:B------:R-:W-:Y:S01]  /*194e0*/  IMAD.MOV.U32 R12, RZ, RZ, 0x8 ;  /* 0x00000008ff0c7424 */ /* 0x000fe200078e00ff */
[----:B------:R-:W-:-:S05]  /*194f0*/  SEL R3, R14, RZ, P3 ;  /* 0x000000ff0e037207 */ /* 0x000fca0001800000 */
[----:B------:R-:W-:-:S04]  /*19500*/  IMAD.IADD R3, R2, 0x1, R3 ;  /* 0x0000000102037824 */ /* 0x000fc800078e0203 */
[----:B------:R-:W-:-:S07]  /*19510*/  IMAD.MOV.U32 R13, RZ, RZ, R3 ;  /* 0x000000ffff0d7224 */ /* 0x000fce00078e0003 */
[----:B------:R-:W-:Y:S05]  /*19520*/  WARPSYNC.COLLECTIVE R15, `(.L_x_15050) ;  /* 0x000000000f087348 */ /* 0x000fea0003c00000 */
[----:B------:R0:W1:Y:S02]  /*19530*/  SHFL.UP P6, R14, R13, R12, R11 ;  /* 0x0400000c0d0e7389 */ /* 0x00006400000c000b */
[----:B01----:R-:W-:Y:S01]  /*19540*/  ENDCOLLECTIVE ;  /* 0x000000000000791b */ /* 0x003fe20003800000 */
.L_x_15050:
[----:B------:R-:W-:Y:S01]  /*19550*/  IMAD.MOV.U32 R12, RZ, RZ, 0x10 ;  /* 0x00000010ff0c7424 */ /* 0x000fe200078e00ff */
[----:B------:R-:W-:-:S05]  /*19560*/  SEL R14, R14, RZ, P4 ;  /* 0x000000ff0e0e7207 */ /* 0x000fca0002000000 */
[----:B------:R-:W-:-:S04]  /*19570*/  IMAD.IADD R5, R3, 0x1, R14 ;  /* 0x0000000103057824 */ /* 0x000fc800078e020e */
[----:B------:R-:W-:-:S07]  /*19580*/  IMAD.MOV.U32 R13, RZ, RZ, R5 ;  /* 0x000000ffff0d7224 */ /* 0x000fce00078e0005 */
[----:B------:R-:W-:Y:S05]  /*19590*/  WARPSYNC.COLLECTIVE R15, `(.L_x_15051) ;  /* 0x000000000f087348 */ /* 0x000fea0003c00000 */
[----:B------:R0:W1:Y:S02]  /*195a0*/  SHFL.UP P6, R14, R13, R12, R11 ;  /* 0x0400000c0d0e7389 */ /* 0x00006400000c000b */
[----:B01----:R-:W-:Y:S01]  /*195b0*/  ENDCOLLECTIVE ;  /* 0x000000000000791b */ /* 0x003fe20003800000 */
.L_x_15051:
        /* <DEDUP_REMOVED lines=8> */
.L_x_15052:
[----:B------:R-:W-:Y:S05]  /*19640*/  BRA `(.L_x_15053) ;  /* 0xffffffb0002c7947 */ /* 0x000fea000383ffff */
.L_x_14921:
[----:B------:R-:W-:Y:S01]  /*19650*/  BSSY B0, `(.L_x_15054) ;  /* 0x0000007000007945 */ /* 0x000fe20003800000 */
[----:B------:R-:W-:Y:S02]  /*19660*/  IMAD.MOV.U32 R12, RZ, RZ, 0x1 ;  /* 0x00000001ff0c7424 */ /* 0x000fe400078e00ff */
[----:B------:R-:W-:Y:S02]  /*19670*/  IMAD.MOV.U32 R11, RZ, RZ, RZ ;  /* 0x000000ffff0b7224 */ /* 0x000fe400078e00ff */
[----:B------:R-:W-:-:S07]  /*19680*/  IMAD.MOV.U32 R15, RZ, RZ, -0x1 ;  /* 0xffffffffff0f7424 */ /* 0x000fce00078e00ff */
[----:B-12---:R-:W-:Y:S05]  /*19690*/  WARPSYNC.COLLECTIVE R15, `(.L_x_15055) ;  /* 0x000000000f087348 */ /* 0x006fea0003c00000 */
[----:B------:R0:W3:Y:S02]  /*196a0*/  SHFL.UP P6, R14, R13, R12, R11 ;  /* 0x0400000c0d0e7389 */ /* 0x0000e400000c000b */
[----:B0123--:R-:W-:Y:S01]  /*196b0*/  ENDCOLLECTIVE ;  /* 0x000000000000791b */ /* 0x00ffe20003800000 */
.L_x_15055:
[----:B------:R-:W-:Y:S05]  /*196c0*/  BSYNC B0 ;  /* 0x0000000000007941 */ /* 0x000fea0003800000 */
.L_x_15054:
        /* <DEDUP_REMOVED lines=8> */
.L_x_15056:
[----:B------:R-:W-:Y:S01]  /*19750*/  IMAD.MOV.U32 R12, RZ, RZ, 0x4 ;  /* 0x00000004ff0c7424 */ /* 0x000fe200078e00ff */
[----:B------:R-:W-:-:S05]  /*19760*/  SEL R2, R14, RZ, P2 ;  /* 0x000000ff0e027207 */ /* 0x000fca0001000000 */
[----:B------:R-:W-:-:S04]  /*19770*/  IMAD.IADD R2, R13, 0x1, R2 ;  /* 0x000000010d027824 */ /* 0x000fc800078e0202 */
[----:B------:R-:W-:-:S07]  /*19780*/  IMAD.MOV.U32 R13, RZ, RZ, R2 ;  /* 0x000000ffff0d7224 */ /* 0x000fce00078e0002 */
[----:B------:R-:W-:Y:S05]  /*19790*/  WARPSYNC.COLLECTIVE R15, `(.L_x_15057) ;  /* 0x000000000f087348 */ /* 0x000fea0003c00000 */
[----:B------:R0:W1:Y:S02]  /*197a0*/  SHFL.UP P6, R14, R13, R12, R11 ;  /* 0x0400000c0d0e7389 */ /* 0x00006400000c000b */
[----:B01----:R-:W-:Y:S01]  /*197b0*/  ENDCOLLECTIVE ;  /* 0x000000000000791b */ /* 0x003fe20003800000 */
.L_x_15057:
[----:B------:R-:W-:Y:S01]  /*197c0*/  IMAD.MOV.U32 R12, RZ, RZ, 0x8 ;  /* 0x00000008ff0c7424 */ /* 0x000fe200078e00ff */
[----:B------:R-:W-:-:S05]  /*197d0*/  SEL R3, R14, RZ, P3 ;  /* 0x000000ff0e037207 */ /* 0x000fca0001800000 */
[----:B------:R-:W-:-:S04]  /*197e0*/  IMAD.IADD R3, R2, 0x1, R3 ;  /* 0x0000000102037824 */ /* 0x000fc800078e0203 */
[----:B------:R-:W-:-:S07]  /*197f0*/  IMAD.MOV.U32 R13, RZ, RZ, R3 ;  /* 0x000000ffff0d7224 */ /* 0x000fce00078e0003 */
[----:B------:R-:W-:Y:S05]  /*19800*/  WARPSYNC.COLLECTIVE R15, `(.L_x_15058) ;  /* 0x000000000f087348 */ /* 0x000fea0003c00000 */
[----:B------:R0:W1:Y:S02]  /*19810*/  SHFL.UP P6, R14, R13, R12, R11 ;  /* 0x0400000c0d0e7389 */ /* 0x00006400000c000b */
[----:B01----:R-:W-:Y:S01]  /*19820*/  ENDCOLLECTIVE ;  /* 0x000000000000791b */ /* 0x003fe20003800000 */
.L_x_15058:
[----:B------:R-:W-:Y:S01]  /*19830*/  IMAD.MOV.U32 R12, RZ, RZ, 0x10 ;  /* 0x00000010ff0c7424 */ /* 0x000fe200078e00ff */
[----:B------:R-:W-:-:S05]  /*19840*/  SEL R14, R14, RZ, P4 ;  /* 0x000000ff0e0e7207 */ /* 0x000fca0002000000 */
[----:B------:R-:W-:-:S04]  /*19850*/  IMAD.IADD R5, R3, 0x1, R14 ;  /* 0x0000000103057824 */ /* 0x000fc800078e020e */
[----:B------:R-:W-:-:S07]  /*19860*/  IMAD.MOV.U32 R13, RZ, RZ, R5 ;  /* 0x000000ffff0d7224 */ /* 0x000fce00078e0005 */
[----:B------:R-:W-:Y:S05]  /*19870*/  WARPSYNC.COLLECTIVE R15, `(.L_x_15059) ;  /* 0x000000000f087348 */ /* 0x000fea0003c00000 */
[----:B------:R0:W1:Y:S02]  /*19880*/  SHFL.UP P6, R14, R13, R12, R11 ;  /* 0x0400000c0d0e7389 */ /* 0x00006400000c000b */
[----:B01----:R-:W-:Y:S01]  /*19890*/  ENDCOLLECTIVE ;  /* 0x000000000000791b */ /* 0x003fe20003800000 */
.L_x_15059:
        /* <DEDUP_REMOVED lines=8> */
.L_x_15060:
[----:B------:R-:W-:Y:S05]  /*19920*/  BRA `(.L_x_15061) ;  /* 0xffffffb000187947 */ /* 0x000fea000383ffff */
.L_x_14923:
[----:B------:R-:W-:Y:S01]  /*19930*/  BSSY B0, `(.L_x_15062) ;  /* 0x0000006000007945 */ /* 0x000fe20003800000 */
[----:B------:R-:W-:Y:S01]  /*19940*/  PLOP3.LUT P6, PT, P6, PT, PT, 0x8, 0x0 ;  /* 0x000000000000781c */ /* 0x000fe200037ce170 */
[----:B------:R-:W-:-:S12]  /*19950*/  IMAD.MOV.U32 R15, RZ, RZ, -0x1 ;  /* 0xffffffffff0f7424 */ /* 0x000fd800078e00ff */
[----:B012---:R-:W-:Y:S05]  /*19960*/  WARPSYNC.COLLECTIVE R15, `(.L_x_15063) ;  /* 0x000000000f087348 */ /* 0x007fea0003c00000 */
[----:B------:R-:W-:Y:S01]  /*19970*/  VOTE.ANY R14, PT, P6 ;  /* 0x00000000000e7806 */ /* 0x000fe200030e0100 */
[----:B012---:R-:W-:Y:S06]  /*19980*/  ENDCOLLECTIVE ;  /* 0x000000000000791b */ /* 0x007fec0003800000 */
.L_x_15063:
[----:B------:R-:W-:Y:S05]  /*19990*/  BSYNC B0 ;  /* 0x0000000000007941 */ /* 0x000fea0003800000 */
.L_x_15062:
        /* <DEDUP_REMOVED lines=8> */
.L_x_15064:
[----:B------:R-:W-:Y:S02]  /*19a20*/  IMAD.IADD R27, R12, 0x1, R27 ;  /* 0x000000010c1b7824 */ /* 0x000fe400078e021b */
[----:B------:R-:W-:Y:S02]  /*19a30*/  IMAD.MOV.U32 R13, RZ, RZ, R4 ;  /* 0x000000ffff0d7224 */ /* 0x000fe400078e0004 */
[----:B------:R-:W-:-:S07]  /*19a40*/  IMAD.MOV.U32 R25, RZ, RZ, R14 ;  /* 0x000000ffff197224 */ /* 0x000fce00078e000e */
[----:B------:R-:W-:Y:S05]  /*19a50*/  WARPSYNC.COLLECTIVE R15, `(.L_x_15065) ;  /* 0x000000000f087348 */ /* 0x000fea0003c00000 */
[----:B------:R0:W1:Y:S02]  /*19a60*/  SHFL.IDX P6, R14, R13, R12, R11 ;  /* 0x0000000c0d0e7389 */ /* 0x00006400000c000b */
[----:B01----:R-:W-:Y:S01]  /*19a70*/  ENDCOLLECTIVE ;  /* 0x000000000000791b */ /* 0x003fe20003800000 */
.L_x_15065:
[----:B------:R-:W-:Y:S01]  /*19a80*/  IMAD.MOV.U32 R4, RZ, RZ, R14 ;  /* 0x000000ffff047224 */ /* 0x000fe200078e000e */
[----:B------:R-:W-:Y:S06]  /*19a90*/  BRA `(.L_x_15066) ;  /* 0xffffffac00fc7947 */ /* 0x000fec000383ffff */
.L_x_14925:
[----:B------:R-:W-:Y:S01]  /*19aa0*/  BSSY B0, `(.L_x_15067) ;  /* 0x0000007000007945 */ /* 0x000fe20003800000 */
[----:B------:R-:W-:Y:S02]  /*19ab0*/  IMAD.MOV.U32 R13, RZ, RZ, R2 ;  /* 0x000000ffff0d7224 */ /* 0x000fe400078e0002 */
[----:B------:R-:W-:Y:S02]  /*19ac0*/  IMAD.MOV.U32 R11, RZ, RZ, 0x1f ;  /* 0x0000001fff0b7424 */ /* 0x000fe400078e00ff */
[----:B------:R-:W-:-:S07]  /*19ad0*/  IMAD.MOV.U32 R15, RZ, RZ, -0x1 ;  /* 0xffffffffff0f7424 */ /* 0x000fce00078e00ff */
[----:B012-4-:R-:W-:Y:S05]  /*19ae0*/  WARPSYNC.COLLECTIVE R15, `(.L_x_15068) ;  /* 0x000000000f087348 */ /* 0x017fea0003c00000 */
[----:B------:R3:W0:Y:S02]  /*19af0*/  SHFL.IDX P6, R14, R13, R12, R11 ;  /* 0x0000000c0d0e7389 */ /* 0x00062400000c000b */
[----:B01234-:R-:W-:Y:S01]  /*19b00*/  ENDCOLLECTIVE ;  /* 0x000000000000791b */ /* 0x01ffe20003800000 */
.L_x_15068:
[----:B------:R-:W-:Y:S05]  /*19b10*/  BSYNC B0 ;  /* 0x0000000000007941 */ /* 0x000fea0003800000 */
.L_x_15067:
[----:B------:R-:W-:Y:S01]  /*19b20*/  IMAD.MOV.U32 R6, RZ, RZ, R14 ;  /* 0x000000ffff067224 */ /* 0x000fe200078e000e */
[----:B------:R-:W-:Y:S06]  /*19b30*/  BRA `(.L_x_14924) ;  /* 0xffffffac00ec7947 */ /* 0x000fec000383ffff */
.L_x_14931:
[----:B-1----:R1:W3:Y:S02]  /*19b40*/  SYNCS.PHASECHK.TRANS64.TRYWAIT P0, [R7+URZ+0x32420], R0 ;  /* 0x03242000070075a7 */ /* 0x0022e4000800017f */
[----:B---3--:R-:W-:Y:S05]  /*19b50*/  @!P0 NANOSLEEP.SYNCS 0x989680 ;  /* 0x009896800000895d */ /* 0x008fea0003900000 */
[----:B------:R-:W3:Y:S02]  /*19b60*/  @!P0 SYNCS.PHASECHK.TRANS64 P0, [R7+URZ+0x32420], R0 ;  /* 0x03242000070085a7 */ /* 0x000ee4000800007f */
[----:B---3--:R-:W-:Y:S05]  /*19b70*/  @!P0 BRA `(.L_x_14931) ;  /* 0xfffffffc00f08947 */ /* 0x008fea000383ffff */
[----:B------:R-:W-:Y:S05]  /*19b80*/  BRA `(.L_x_15069) ;  /* 0xffffffb800447947 */ /* 0x000fea000383ffff */
.L_x_14932:
        /* <DEDUP_REMOVED lines=11> */
.L_x_15071:
[----:B------:R-:W-:Y:S05]  /*19c40*/  BSYNC B0 ;  /* 0x0000000000007941 */ /* 0x000fea0003800000 */
.L_x_15070:
[----:B------:R-:W-:Y:S05]  /*19c50*/  BRA `(.L_x_15072) ;  /* 0xffffffb8002c7947 */ /* 0x000fea000383ffff */
.L_x_14935:
[----:B------:R-:W-:Y:S01]  /*19c60*/  BSSY B1, `(.L_x_15073) ;  /* 0x0000006000017945 */ /* 0x000fe20003800000 */
[----:B------:R-:W-:-:S07]  /*19c70*/  IMAD.MOV.U32 R15, RZ, RZ, -0x1 ;  /* 0xffffffffff0f7424 */ /* 0x000fce00078e00ff */
[----:B012-4-:R-:W-:Y:S05]  /*19c80*/  WARPSYNC.COLLECTIVE R15, `(.L_x_15074) ;  /* 0x000000000f0c7348 */ /* 0x017fea0003c00000 */
[----:B------:R-:W-:Y:S02]  /*19c90*/  ELECT P6, UR62, PT ;  /* 0x00000000003e782f */ /* 0x000fe400038c0000 */
[----:B------:R-:W-:Y:S01]  /*19ca0*/  MOV R14, UR62 ;  /* 0x0000003e000e7c02 */ /* 0x000fe20008000f00 */
[----:B012-4-:R-:W-:Y:S10]  /*19cb0*/  ENDCOLLECTIVE ;  /* 0x000000000000791b */ /* 0x017ff40003800000 */
.L_x_15074:
[----:B------:R-:W-:Y:S05]  /*19cc0*/  BSYNC B1 ;  /* 0x0000000000017941 */ /* 0x000fea0003800000 */
.L_x_15073:
[----:B------:R-:W-:Y:S05]  /*19cd0*/  BRA `(.L_x_15075) ;  /* 0xffffffb800247947 */ /* 0x000fea000383ffff */
.L_x_14937:
[----:B-1----:R1:W3:Y:S02]  /*19ce0*/  SYNCS.PHASECHK.TRANS64.TRYWAIT P1, [R5+URZ+0x32440], R0 ;  /* 0x03244000050075a7 */ /* 0x0022e4000802017f */
[----:B---3--:R-:W-:Y:S05]  /*19cf0*/  @!P1 NANOSLEEP.SYNCS 0x989680 ;  /* 0x009896800000995d */ /* 0x008fea0003900000 */
[----:B------:R-:W3:Y:S02]  /*19d00*/  @!P1 SYNCS.PHASECHK.TRANS64 P1, [R5+URZ+0x32440], R0 ;  /* 0x03244000050095a7 */ /* 0x000ee4000802007f */
[----:B---3--:R-:W-:Y:S05]  /*19d10*/  @!P1 BRA `(.L_x_14937) ;  /* 0xfffffffc00f09947 */ /* 0x008fea000383ffff */
[----:B------:R-:W-:Y:S05]  /*19d20*/  BRA `(.L_x_15076) ;  /* 0xffffffb8004c7947 */ /* 0x000fea000383ffff */
.L_x_14939:
[----:B---3--:R3:W0:Y:S02]  /*19d30*/  SYNCS.PHASECHK.TRANS64.TRYWAIT P1, [R3+URZ+0x32440], R2 ;  /* 0x03244002030075a7 */ /* 0x008624000802017f */
[----:B0-----:R-:W-:Y:S05]  /*19d40*/  @!P1 NANOSLEEP.SYNCS 0x989680 ;  /* 0x009896800000995d */ /* 0x001fea0003900000 */
[----:B------:R-:W0:Y:S02]  /*19d50*/  @!P1 SYNCS.PHASECHK.TRANS64 P1, [R3+URZ+0x32440], R2 ;  /* 0x03244002030095a7 */ /* 0x000e24000802007f */
[----:B0-----:R-:W-:Y:S05]  /*19d60*/  @!P1 BRA `(.L_x_14939) ;  /* 0xfffffffc00f09947 */ /* 0x001fea000383ffff */
[----:B------:R-:W-:Y:S05]  /*19d70*/  BRA `(.L_x_15077) ;  /* 0xffffffb800587947 */ /* 0x000fea000383ffff */
.L_x_14941:
[----:B------:R0:W0:Y:S02]  /*19d80*/  SYNCS.PHASECHK.TRANS64.TRYWAIT P1, [R5+URZ+0x32460], R0 ;  /* 0x03246000050075a7 */ /* 0x000024000802017f */
[----:B0-----:R-:W-:Y:S05]  /*19d90*/  @!P1 NANOSLEEP.SYNCS 0x989680 ;  /* 0x009896800000995d */ /* 0x001fea0003900000 */
[----:B------:R-:W0:Y:S02]  /*19da0*/  @!P1 SYNCS.PHASECHK.TRANS64 P1, [R5+URZ+0x32460], R0 ;  /* 0x03246000050095a7 */ /* 0x000e24000802007f */
[----:B0-----:R-:W-:Y:S05]  /*19db0*/  @!P1 BRA `(.L_x_14941) ;  /* 0xfffffffc00f09947 */ /* 0x001fea000383ffff */
[----:B------:R-:W-:Y:S05]  /*19dc0*/  BRA `(.L_x_15078) ;  /* 0xffffffb800547947 */ /* 0x000fea000383ffff */
.L_x_15079:
        /* <DEDUP_REMOVED lines=11> */
.L_x_15680:


//--------------------- .text._ZN7cutlass13device_kernelIN5flash11enable_sm90INS1_16FlashAttnFwdSm90INS1_25CollectiveMainloopFwdSm90ILi2EN4cute5tupleIJNS5_1CILi1EEES8_S8_EEENS6_IJNS7_ILi128EEENS7_ILi96EEENS7_ILi64EEEEEELi256ENS_6half_tEfNS_4arch4Sm90ELb1ELb0ELb0ELb1ELb1ELb1ELb1ELb1ELb0ELb1ELb1ELb0EEENS1_21CollectiveEpilogueFwdINS6_IJSA_NS7_ILi256EEESB_EEES9_SE_SG_Li256ELb1ELb1ELb1ELb0EEENS1_36VarlenDynamicPersistentTileSchedulerILi128ELi96ELi256ELi128ELb1ELb1ELb1ELb1ELb1ELb1EEEEEEEEEvNT_6ParamsE --------------------------
	.section	.text._ZN7cutlass13device_kernelIN5flash11enable_sm90INS1_16FlashAttnFwdSm90INS1_25CollectiveMainloopFwdSm90ILi2EN4cute5tupleIJNS5_1CILi1EEES8_S8_EEENS6_IJNS7_ILi128EEENS7_ILi96EEENS7_ILi64EEEEEELi256ENS_6half_tEfNS_4arch4Sm90ELb1ELb0ELb0ELb1ELb1ELb1ELb1ELb1ELb0ELb1ELb1ELb0EEENS1_21CollectiveEpilogueFwdINS6_IJSA_NS7_ILi256EEESB_EEES9_SE_SG_Li256ELb1ELb1ELb1ELb0EEENS1_36VarlenDynamicPersistentTileSchedulerILi128ELi96ELi256ELi128ELb1ELb1ELb1ELb1ELb1ELb1EEEEEEEEEvNT_6ParamsE,"ax",@progbits
	.align	128
.text._ZN7cutlass13device_kernelIN5flash11enable_sm90INS1_16FlashAttnFwdSm90INS1_25CollectiveMainloopFwdSm90ILi2EN4cute5tupleIJNS5_1CILi1EEES8_S8_EEENS6_IJNS7_ILi128EEENS7_ILi96EEENS7_ILi64EEEEEELi256ENS_6half_tEfNS_4arch4Sm90ELb1ELb0ELb0ELb1ELb1ELb1ELb1ELb1ELb0ELb1ELb1ELb0EEENS1_21CollectiveEpilogueFwdINS6_IJSA_NS7_ILi256EEESB_EEES9_SE_SG_Li256ELb1ELb1ELb1ELb0EEENS1_36VarlenDynamicPersistentTileSchedulerILi128ELi96ELi256ELi128ELb1ELb1ELb1ELb1ELb1ELb1EEEEEEEEEvNT_6ParamsE:
        .type           _ZN7cutlass13device_kernelIN5flash11enable_sm90INS1_16FlashAttnFwdSm90INS1_25CollectiveMainloopFwdSm90ILi2EN4cute5tupleIJNS5_1CILi1EEES8_S8_EEENS6_IJNS7_ILi128EEENS7_ILi96EEENS7_ILi64EEEEEELi256ENS_6half_tEfNS_4arch4Sm90ELb1ELb0ELb0ELb1ELb1ELb1ELb1ELb1ELb0ELb1ELb1ELb0EEENS1_21CollectiveEpilogueFwdINS6_IJSA_NS7_ILi256EEESB_EEES9_SE_SG_Li256ELb1ELb1ELb1ELb0EEENS1_36VarlenDynamicPersistentTileSchedulerILi128ELi96ELi256ELi128ELb1ELb1ELb1ELb1ELb1ELb1EEEEEEEEEvNT_6ParamsE,@function
        .size           _ZN7cutlass13device_kernelIN5flash11enable_sm90INS1_16FlashAttnFwdSm90INS1_25CollectiveMainloopFwdSm90ILi2EN4cute5tupleIJNS5_1CILi1EEES8_S8_EEENS6_IJNS7_ILi128EEENS7_ILi96EEENS7_ILi64EEEEEELi256ENS_6half_tEfNS_4arch4Sm90ELb1ELb0ELb0ELb1ELb1ELb1ELb1ELb1ELb0ELb1ELb1ELb0EEENS1_21CollectiveEpilogueFwdINS6_IJSA_NS7_ILi256EEESB_EEES9_SE_SG_Li256ELb1ELb1ELb1ELb0EEENS1_36VarlenDynamicPersistentTileSchedulerILi128ELi96ELi256ELi128ELb1ELb1ELb1ELb1ELb1ELb1EEEEEEEEEvNT_6ParamsE,(.L_x_15681 - _ZN7cutlass13device_kernelIN5flash11enable_sm90INS1_16FlashAttnFwdSm90INS1_25CollectiveMainloopFwdSm90ILi2EN4cute5tupleIJNS5_1CILi1EEES8_S8_EEENS6_IJNS7_ILi128EEENS7_ILi96EEENS7_ILi64EEEEEELi256ENS_6half_tEfNS_4arch4Sm90ELb1ELb0ELb0ELb1ELb1ELb1ELb1ELb1ELb0ELb1ELb1ELb0EEENS1_21CollectiveEpilogueFwdINS6_IJSA_NS7_ILi256EEESB_EEES9_SE_SG_Li256ELb1ELb1ELb1ELb0EEENS1_36VarlenDynamicPersistentTileSchedulerILi128ELi96ELi256ELi128ELb1ELb1ELb1ELb1ELb1ELb1EEEEEEEEEvNT_6ParamsE)
        .other          _ZN7cutlass13device_kernelIN5flash11enable_sm90INS1_16FlashAttnFwdSm90INS1_25CollectiveMainloopFwdSm90ILi2EN4cute5tupleIJNS5_1CILi1EEES8_S8_EEENS6_IJNS7_ILi128EEENS7_ILi96EEENS7_ILi64EEEEEELi256ENS_6half_tEfNS_4arch4Sm90ELb1ELb0ELb0ELb1ELb1ELb1ELb1ELb1ELb0ELb1ELb1ELb0EEENS1_21CollectiveEpilogueFwdINS6_IJSA_NS7_ILi256EEESB_EEES9_SE_SG_Li256ELb1ELb1ELb1ELb0EEENS1_36VarlenDynamicPersistentTileSchedulerILi128ELi96ELi256ELi128ELb1ELb1ELb1ELb1ELb1ELb1EEEEEEEEEvNT_6ParamsE,@"STO_CUDA_ENTRY STV_DEFAULT"
_ZN7cutlass13device_kernelIN5flash11enable_sm90INS1_16FlashAttnFwdSm90INS1_25CollectiveMainloopFwdSm90ILi2EN4cute5tupleIJNS5_1CILi1EEES8_S8_EEENS6_IJNS7_ILi128EEENS7_ILi96EEENS7_ILi64EEEEEELi256ENS_6half_tEfNS_4arch4Sm90ELb1ELb0ELb0ELb1ELb1ELb1ELb1ELb1ELb0ELb1ELb1ELb0EEENS1_21CollectiveEpilogueFwdINS6_IJSA_NS7_ILi256EEESB_EEES9_SE_SG_Li256ELb1ELb1ELb1ELb0EEENS1_36VarlenDynamicPersistentTileSchedulerILi128ELi96ELi256ELi128ELb1ELb1ELb1ELb1ELb1ELb1EEEEEEEEEvNT_6ParamsE:
        /* <DEDUP_REMOVED lines=18> */
.L_x_15081:
[----:B------:R-:W-:Y:S05]  /*0120*/  BSYNC B0 ;  /* 0x0000000000007941 */ /* 0x000fea0003800000 */
.L_x_15080:
        /* <DEDUP_REMOVED lines=43> */
.L_x_15082:
        /* <DEDUP_REMOVED lines=22> */
.L_x_15083:
        /* <DEDUP_REMOVED lines=18> */
.L_x_15084:
        /* <DEDUP_REMOVED lines=22> */
.L_x_15085:
        /* <DEDUP_REMOVED lines=22> */
.L_x_15086:
        /* <DEDUP_REMOVED lines=8> */
.L_x_15089:
        /* <DEDUP_REMOVED lines=55> */
[----:B------:R-:W-:Y:S01]  /*0d10*/  LOP3.LUT R3, R206, 0xfffffffc, RZ, 0xc0, !PT ;  /* 0xfffffffcce037812 */ /* 0x000fe200078ec0ff */
[C---:B------:R-:W-:Y:S01]  /*0d20*/  IMAD.IADD R5, R0.reuse, 0x1, -R5 ;  /* 0x0000000100057824 */ /* 0x040fe200078e0a05 */
[----:B------:R-:W-:Y:S01]  /*0d30*/  SHF.R.S32.HI R16, RZ, 0x5, R2 ;  /* 0x00000005ff107819 */ /* 0x000fe20000011402 */
[C---:B------:R-:W-:Y:S01]  /*0d40*/  IMAD.IADD R212, R0.reuse, 0x1, -R7 ;  /* 0x0000000100d47824 */ /* 0x040fe200078e0a07 */
[----:B------:R-:W-:Y:S01]  /*0d50*/  SHF.R.S32.HI R206, RZ, 0x2, R206 ;  /* 0x00000002ffce7819 */ /* 0x000fe200000114ce */
[----:B------:R-:W-:Y:S01]  /*0d60*/  IMAD.IADD R3, R0, 0x1, -R3 ;  /* 0x0000000100037824 */ /* 0x000fe200078e0a03 */
[----:B------:R-:W-:Y:S01]  /*0d70*/  LEA R8, R8, R9, 0x6 ;  /* 0x0000000908087211 */ /* 0x000fe200078e30ff */
[----:B------:R0:W-:Y:S01]  /*0d80*/  STL [R1+0x9c], R16 ;  /* 0x00009c1001007387 */ /* 0x0001e20000100800 */
[----:B------:R-:W-:Y:S01]  /*0d90*/  IMAD R5, R16, 0x10, R5 ;  /* 0x0000001010057824 */ /* 0x000fe200078e0205 */
[----:B------:R-:W-:Y:S01]  /*0da0*/  LOP3.LUT R10, R10, 0x7ffffffc, RZ, 0xc0, !PT ;  /* 0x7ffffffc0a0a7812 */ /* 0x000fe200078ec0ff */
[----:B------:R-:W-:Y:S01]  /*0db0*/  VIADD R9, R206, 0x40 ;  /* 0x00000040ce097836 */ /* 0x000fe20000000000 */
[----:B------:R-:W-:Y:S01]  /*0dc0*/  LEA.HI R0, R3, R3, RZ, 0x1 ;  /* 0x0000000303007211 */ /* 0x000fe200078f08ff */
[----:B------:R-:W-:Y:S01]  /*0dd0*/  IMAD.MOV.U32 R7, RZ, RZ, R15 ;  /* 0x000000ffff077224 */ /* 0x000fe200078e000f */
[----:B------:R-:W-:Y:S01]  /*0de0*/  STL [R1+0x1c4], R8 ;  /* 0x0001c40801007387 */ /* 0x000fe20000100800 */
[----:B------:R-:W-:Y:S01]  /*0df0*/  IMAD.SHL.U32 R2, R9, 0x40, RZ ;  /* 0x0000004009027824 */ /* 0x000fe200078e00ff */
[----:B------:R-:W-:Y:S01]  /*0e00*/  SHF.R.S32.HI R4, RZ, 0x1f, R9 ;  /* 0x0000001fff047819 */ /* 0x000fe20000011409 */
[C---:B------:R-:W-:Y:S01]  /*0e10*/  IMAD.SHL.U32 R204, R3.reuse, 0x4, RZ ;  /* 0x0000000403cc7824 */ /* 0x040fe200078e00ff */
[----:B------:R-:W-:Y:S01]  /*0e20*/  LOP3.LUT R0, R0, 0x1ffffffe, RZ, 0xc0, !PT ;  /* 0x1ffffffe00007812 */ /* 0x000fe200078ec0ff */
[----:B0-----:R-:W-:Y:S01]  /*0e30*/  IMAD.SHL.U32 R16, R3, 0x8, RZ ;  /* 0x0000000803107824 */ /* 0x001fe200078e00ff */
[----:B------:R-:W-:Y:S01]  /*0e40*/  LEA.HI R4, R4, R9, RZ, 0x3 ;  /* 0x0000000904047211 */ /* 0x000fe200078f18ff */
[----:B------:R-:W-:Y:S01]  /*0e50*/  STL [R1+0xb8], RZ ;  /* 0x0000b8ff01007387 */ /* 0x000fe20000100800 */
[----:B------:R-:W-:-:S02]  /*0e60*/  IMAD.SHL.U32 R212, R212, 0x8, RZ ;  /* 0x00000008d4d47824 */ /* 0x000fc400078e00ff */
        /* <DEDUP_REMOVED lines=11> */
[----:B------:R0:W-:Y:S01]  /*0f20*/  STL [R1+0x90], R24 ;  /* 0x0000901801007387 */ /* 0x0001e20000100800 */
[----:B------:R-:W-:-:S02]  /*0f30*/  IMAD.SHL.U32 R4, R4, 0x40, RZ ;  /* 0x0000004004047824 */ /* 0x000fc400078e00ff */
[----:B------:R-:W-:Y:S01]  /*0f40*/  IMAD.IADD R0, R3, 0x1, -R0 ;  /* 0x0000000103007824 */ /* 0x000fe200078e0a00 */
[----:B------:R-:W-:Y:S01]  /*0f50*/  LOP3.LUT R3, R2, 0x1c0, RZ, 0xc0, !PT ;  /* 0x000001c002037812 */ /* 0x000fe200078ec0ff */
[----:B------:R1:W-:Y:S01]  /*0f60*/  STL [R1+0x8c], R21 ;  /* 0x00008c1501007387 */ /* 0x0003e20000100800 */
[----:B------:R-:W-:Y:S01]  /*0f70*/  LOP3.LUT R4, R4, 0xfffffe00, RZ, 0xc0, !PT ;  /* 0xfffffe0004047812 */ /* 0x000fe200078ec0ff */
[----:B------:R-:W-:Y:S01]  /*0f80*/  VIADD R9, R212, 0xc0 ;  /* 0x000000c0d4097836 */ /* 0x000fe20000000000 */
[----:B------:R-:W-:Y:S01]  /*0f90*/  SHF.R.U32.HI R12, RZ, 0x3, R3 ;  /* 0x00000003ff0c7819 */ /* 0x000fe20000011603 */
[----:B------:R2:W-:Y:S01]  /*0fa0*/  STL [R1+0x88], R15 ;  /* 0x0000880f01007387 */ /* 0x0005e20000100800 */
[----:B0-----:R-:W-:Y:S01]  /*0fb0*/  SHF.R.S32.HI R24, RZ, 0x1f, R213 ;  /* 0x0000001fff187819 */ /* 0x001fe200000114d5 */
[----:B------:R-:W-:Y:S01]  /*0fc0*/  IMAD.IADD R10, R20, 0x1, -R10 ;  /* 0x00000001140a7824 */ /* 0x000fe200078e0a0a */
[----:B------:R-:W-:Y:S01]  /*0fd0*/  LOP3.LUT R3, R3, 0x38, R16, 0xf8, !PT ;  /* 0x0000003803037812 */ /* 0x000fe200078ef810 */
[----:B------:R-:W-:Y:S01]  /*0fe0*/  IMAD R11, R5, 0x8, R6 ;  /* 0x00000008050b7824 */ /* 0x000fe200078e0206 */
[----:B------:R-:W-:Y:S01]  /*0ff0*/  IADD3 R2, R16, 0x20, RZ ;  /* 0x0000002010027810 */ /* 0x000fe20007ffe0ff */
[----:B------:R-:W-:Y:S01]  /*1000*/  STL [R1+0x84], R24 ;  /* 0x0000841801007387 */ /* 0x000fe20000100800 */
[----:B-1----:R-:W-:Y:S01]  /*1010*/  SHF.R.S32.HI R21, RZ, 0x1f, R218 ;  /* 0x0000001fff157819 */ /* 0x002fe200000114da */
[----:B------:R-:W-:Y:S01]  /*1020*/  IMAD.SHL.U32 R45, R10, 0x2, RZ ;  /* 0x000000020a2d7824 */ /* 0x000fe200078e00ff */
[----:B------:R-:W-:Y:S01]  /*1030*/  SHF.R.S32.HI R10, RZ, 0x1f, R9 ;  /* 0x0000001fff0a7819 */ /* 0x000fe20000011409 */
[----:B------:R-:W-:Y:S01]  /*1040*/  IMAD.MOV.U32 R6, RZ, RZ, R14 ;  /* 0x000000ffff067224 */ /* 0x000fe200078e000e */
[----:B--2---:R-:W-:Y:S01]  /*1050*/  SHF.R.S32.HI R15, RZ, 0x1f, R217 ;  /* 0x0000001fff0f7819 */ /* 0x004fe200000114d9 */
[----:B------:R-:W-:Y:S01]  /*1060*/  STL [R1+0x80], R21 ;  /* 0x0000801501007387 */ /* 0x000fe20000100800 */
[----:B------:R-:W-:Y:S01]  /*1070*/  SHF.L.U32 R9, R11, 0x3, RZ ;  /* 0x000000030b097819 */ /* 0x000fe200000006ff */
[C---:B------:R-:W-:Y:S01]  /*1080*/  VIADD R44, R45.reuse, 0x8 ;  /* 0x000000082d2c7836 */ /* 0x040fe20000000000 */
[C---:B------:R-:W-:Y:S01]  /*1090*/  IADD3 R32, R45.reuse, 0x68, RZ ;  /* 0x000000682d207810 */ /* 0x040fe20007ffe0ff */
[----:B------:R-:W-:Y:S01]  /*10a0*/  STL [R1+0x7c], R15 ;  /* 0x00007c0f01007387 */ /* 0x000fe20000100800 */
[C---:B------:R-:W-:Y:S01]  /*10b0*/  VIADD R43, R45.reuse, 0x10 ;  /* 0x000000102d2b7836 */ /* 0x040fe20000000000 */
[----:B------:R-:W-:Y:S01]  /*10c0*/  SHF.R.S32.HI R209, RZ, 0x1f, R2 ;  /* 0x0000001fffd17819 */ /* 0x000fe20000011402 */
[C---:B------:R-:W-:Y:S01]  /*10d0*/  VIADD R42, R45.reuse, 0x18 ;  /* 0x000000182d2a7836 */ /* 0x040fe20000000000 */
[----:B------:R0:W-:Y:S01]  /*10e0*/  STL [R1+0xa0], R4 ;  /* 0x0000a00401007387 */ /* 0x0001e20000100800 */
[----:B------:R-:W-:-:S02]  /*10f0*/  VIADD R41, R45, 0x20 ;  /* 0x000000202d297836 */ /* 0x000fc40000000000 */
[C---:B------:R-:W-:Y:S01]  /*1100*/  VIADD R40, R45.reuse, 0x28 ;  /* 0x000000282d287836 */ /* 0x040fe20000000000 */
[----:B------:R-:W-:Y:S01]  /*1110*/  STL [R1+0x94], R45 ;  /* 0x0000942d01007387 */ /* 0x000fe20000100800 */
[C---:B------:R-:W-:Y:S02]  /*1120*/  VIADD R39, R45.reuse, 0x30 ;  /* 0x000000302d277836 */ /* 0x040fe40000000000 */
[C---:B------:R-:W-:Y:S01]  /*1130*/  VIADD R38, R45.reuse, 0x38 ;  /* 0x000000382d267836 */ /* 0x040fe20000000000 */
[----:B------:R-:W-:Y:S01]  /*1140*/  STL [R1+0x1c8], R9 ;  /* 0x0001c80901007387 */ /* 0x000fe20000100800 */
[C---:B------:R-:W-:Y:S01]  /*1150*/  VIADD R37, R45.reuse, 0x40 ;  /* 0x000000402d257836 */ /* 0x040fe20000000000 */
[----:B0-----:R-:W-:Y:S01]  /*1160*/  LOP3.LUT R4, R4, R3, R12, 0xf6, !PT ;  /* 0x0000000304047212 */ /* 0x001fe200078ef60c */
[C---:B------:R-:W-:Y:S01]  /*1170*/  VIADD R36, R45.reuse, 0x48 ;  /* 0x000000482d247836 */ /* 0x040fe20000000000 */
[C---:B------:R-:W-:Y:S01]  /*1180*/  IADD3 R12, R45.reuse, 0xd8, RZ ;  /* 0x000000d82d0c7810 */ /* 0x040fe20007ffe0ff */
[----:B------:R-:W-:-:S02]  /*1190*/  VIADD R35, R45, 0x50 ;  /* 0x000000502d237836 */ /* 0x000fc40000000000 */
[----:B------:R-:W-:Y:S01]  /*11a0*/  IMAD R3, R4, 0x2, R23 ;  /* 0x0000000204037824 */ /* 0x000fe200078e0217 */
[----:B------:R-:W-:Y:S01]  /*11b0*/  SHF.R.S32.HI R4, RZ, 0x1f, R44 ;  /* 0x0000001fff047819 */ /* 0x000fe2000001142c */
[C---:B------:R-:W-:Y:S02]  /*11c0*/  VIADD R34, R45.reuse, 0x58 ;  /* 0x000000582d227836 */ /* 0x040fe40000000000 */
[C---:B------:R-:W-:Y:S01]  /*11d0*/  VIADD R33, R45.reuse, 0x60 ;  /* 0x000000602d217836 */ /* 0x040fe20000000000 */
[----:B------:R-:W-:Y:S01]  /*11e0*/  STL [R1+0x1c0], R3 ;  /* 0x0001c00301007387 */ /* 0x000fe20000100800 */
[C---:B------:R-:W-:Y:S02]  /*11f0*/  VIADD R31, R45.reuse, 0x70 ;  /* 0x000000702d1f7836 */ /* 0x040fe40000000000 */
[C---:B------:R-:W-:Y:S01]  /*1200*/  VIADD R30, R45.reuse, 0x78 ;  /* 0x000000782d1e7836 */ /* 0x040fe20000000000 */
[----:B------:R-:W-:Y:S01]  /*1210*/  STL [R1+0x138], R44 ;  /* 0x0001382c01007387 */ /* 0x000fe20000100800 */
[----:B------:R-:W-:-:S02]  /*1220*/  VIADD R29, R45, 0x80 ;  /* 0x000000802d1d7836 */ /* 0x000fc40000000000 */
[C---:B------:R-:W-:Y:S01]  /*1230*/  VIADD R28, R45.reuse, 0x88 ;  /* 0x000000882d1c7836 */ /* 0x040fe20000000000 */
[----:B------:R0:W-:Y:S01]  /*1240*/  STL [R1+0x134], R43 ;  /* 0x0001342b01007387 */ /* 0x0001e20000100800 */
[C---:B------:R-:W-:Y:S02]  /*1250*/  VIADD R27, R45.reuse, 0x90 ;  /* 0x000000902d1b7836 */ /* 0x040fe40000000000 */
[----:B------:R-:W-:Y:S01]  /*1260*/  IMAD.MOV.U32 R5, RZ, RZ, R13 ;  /* 0x000000ffff057224 */ /* 0x000fe200078e000d */
[----:B------:R-:W-:Y:S01]  /*1270*/  STL [R1+0x130], R42 ;  /* 0x0001302a01007387 */ /* 0x000fe20000100800 */
[C---:B------:R-:W-:Y:S02]  /*1280*/  VIADD R14, R212.reuse, 0x40 ;  /* 0x00000040d40e7836 */ /* 0x040fe40000000000 */
[C---:B------:R-:W-:Y:S01]  /*1290*/  VIADD R26, R45.reuse, 0x98 ;  /* 0x000000982d1a7836 */ /* 0x040fe20000000000 */
[----:B------:R1:W-:Y:S01]  /*12a0*/  STL [R1+0x12c], R41 ;  /* 0x00012c2901007387 */ /* 0x0003e20000100800 */
[----:B------:R-:W-:Y:S01]  /*12b0*/  VIADD R13, R212, 0x80 ;  /* 0x00000080d40d7836 */ /* 0x000fe20000000000 */
[----:B------:R-:W-:Y:S01]  /*12c0*/  SHF.R.S32.HI R14, RZ, 0x1f, R14 ;  /* 0x0000001fff0e7819 */ /* 0x000fe2000001140e */
[C---:B------:R-:W-:Y:S01]  /*12d0*/  VIADD R25, R45.reuse, 0xa0 ;  /* 0x000000a02d197836 */ /* 0x040fe20000000000 */
[----:B------:R2:W-:Y:S01]  /*12e0*/  STL [R1+0x128], R40 ;  /* 0x0001282801007387 */ /* 0x0005e20000100800 */
[C---:B------:R-:W-:Y:S01]  /*12f0*/  VIADD R24, R45.reuse, 0xa8 ;  /* 0x000000a82d187836 */ /* 0x040fe20000000000 */
[----:B------:R-:W-:Y:S01]  /*1300*/  SHF.R.S32.HI R13, RZ, 0x1f, R13 ;  /* 0x0000001fff0d7819 */ /* 0x000fe2000001140d */
[C---:B------:R-:W-:Y:S01]  /*1310*/  VIADD R21, R45.reuse, 0xb0 ;  /* 0x000000b02d157836 */ /* 0x040fe20000000000 */
[----:B------:R-:W-:Y:S01]  /*1320*/  STL [R1+0x124], R39 ;  /* 0x0001242701007387 */ /* 0x000fe20000100800 */
        /* <DEDUP_REMOVED lines=11> */
[----:B------:R-:W-:Y:S01]  /*13e0*/  STL [R1+0x118], R36 ;  /* 0x0001182401007387 */ /* 0x000fe20000100800 */
[C---:B------:R-:W-:Y:S01]  /*13f0*/  VIADD R9, R45.reuse, 0xf0 ;  /* 0x000000f02d097836 */ /* 0x040fe20000000000 */
[----:B0-----:R-:W-:Y:S01]  /*1400*/  SHF.R.S32.HI R38, RZ, 0x1f, R38 ;  /* 0x0000001fff267819 */ /* 0x001fe20000011426 */
[----:B------:R-:W-:Y:S01]  /*1410*/  VIADD R3, R45, 0xf8 ;  /* 0x000000f82d037836 */ /* 0x000fe20000000000 */
[----:B------:R0:W-:Y:S01]  /*1420*/  STL [R1+0x114], R35 ;  /* 0x0001142301007387 */ /* 0x0001e20000100800 */
[----:B------:R-:W-:Y:S01]  /*1430*/  IMAD R0, R0, 0x8, R8 ;  /* 0x0000000800007824 */ /* 0x000fe200078e0208 */
[----:B-1----:R-:W-:Y:S01]  /*1440*/  SHF.R.S32.HI R37, RZ, 0x1f, R37 ;  /* 0x0000001fff257819 */ /* 0x002fe20000011425 */
[----:B------:R-:W-:Y:S01]  /*1450*/  VIADD R211, R204, 0x10 ;  /* 0x00000010ccd37836 */ /* 0x000fe20000000000 */
        /* <DEDUP_REMOVED lines=78> */
.L_x_15261:
        /* <DEDUP_REMOVED lines=8> */
[----:B-1--4-:R-:W-:Y:S01]  /*19c0*/  IMAD.MOV.U32 R4, RZ, RZ, RZ ;  /* 0x000000ffff047224 */ /* 0x012fe200078e00ff */
        /* <DEDUP_REMOVED lines=44> */
.L_x_15091:
        /* <DEDUP_REMOVED lines=13> */
.L_x_15092:
[----:B------:R-:W-:Y:S05]  /*1d60*/  @!P0 BRA `(.L_x_15093) ;  /* 0x00000000000c8947 */ /* 0x000fea0003800000 */
[----:B------:R-:W2:Y:S04]  /*1d70*/  LDG.E R0, desc[UR42][R8.64] ;  /* 0x0000002a08007981 */ /* 0x000ea8000c1e1900 */
[----:B------:R-:W2:Y:S02]  /*1d80*/  LDG.E R33, desc[UR42][R8.64+0x4] ;  /* 0x0000042a08217981 */ /* 0x000ea4000c1e1900 */
[----:B--2---:R-:W-:-:S07]  /*1d90*/  IMAD.IADD R33, R33, 0x1, -R0 ;  /* 0x0000000121217824 */ /* 0x004fce00078e0a00 */
.L_x_15093:
        /* <DEDUP_REMOVED lines=9> */
[----:B------:R-:W-:Y:S02]  /*1e30*/  ISETP.NE.U32.AND P1, PT, RZ, UR4, PT ;  /* 0x00000004ff007c0c */ /* 0x000fe4000bf25070 */
[----:B-----5:R-:W-:Y:S02]  /*1e40*/  MOV R24, R33 ;  /* 0x0000002100187202 */ /* 0x020fe40000000f00 */
        /* <DEDUP_REMOVED lines=8> */
[----:B------:R-:W-:Y:S02]  /*1ed0*/  BSSY B0, `(.L_x_15094) ;  /* 0x0000037000007945 */ /* 0x000fe40003800000 */
[----:B------:R1:W-:Y:S07]  /*1ee0*/  STL [R1+0x78], R5 ;  /* 0x0000780501007387 */ /* 0x0003ee0000100800 */
[----:B------:R-:W3:Y:S01]  /*1ef0*/  @P1 LDC R8, c[0x0][0x44c] ;  /* 0x00011300ff081b82 */ /* 0x000ee20000000800 */
[----:B-1----:R-:W-:-:S07]  /*1f00*/  VIADD R5, R5, 0x7f ;  /* 0x0000007f05057836 */ /* 0x002fce0000000000 */
[----:B------:R-:W1:Y:S01]  /*1f10*/  @P1 LDC R9, c[0x0][0x450] ;  /* 0x00011400ff091b82 */ /* 0x000e620000000800 */
[----:B--2---:R-:W-:Y:S02]  /*1f20*/  @P0 IMAD.IADD R25, R3, 0x1, -R0 ;  /* 0x0000000103190824 */ /* 0x004fe400078e0a00 */
[----:B---3--:R-:W-:-:S04]  /*1f30*/  @P1 IMAD.HI.U32 R0, R5, R8, RZ ;  /* 0x0000000805001227 */ /* 0x008fc800078e00ff */
[----:B0-----:R-:W-:Y:S01]  /*1f40*/  IMAD.IADD R6, R12, 0x1, R25 ;  /* 0x000000010c067824 */ /* 0x001fe200078e0219 */
[----:B-1----:R-:W-:-:S03]  /*1f50*/  @P1 SHF.R.U32.HI R5, RZ, R9, R0 ;  /* 0x00000009ff051219 */ /* 0x002fc60000011600 */
[C---:B------:R-:W-:Y:S01]  /*1f60*/  VIADD R0, R6.reuse, 0x5f ;  /* 0x0000005f06007836 */ /* 0x040fe20000000000 */
[----:B------:R-:W-:Y:S01]  /*1f70*/  IADD3 R31, R6, 0x60, -R219 ;  /* 0x00000060061f7810 */ /* 0x000fe20007ffe8db */
[----:B------:R0:W-:Y:S02]  /*1f80*/  STL [R1+0x28], R6 ;  /* 0x0000280601007387 */ /* 0x0001e40000100800 */
[----:B------:R-:W-:Y:S02]  /*1f90*/  IMAD.HI R0, R0, 0x2aaaaaab, RZ ;  /* 0x2aaaaaab00007827 */ /* 0x000fe400078e02ff */
[----:B------:R1:W-:Y:S02]  /*1fa0*/  STL [R1+0xbc], R13 ;  /* 0x0000bc0d01007387 */ /* 0x0003e40000100800 */
[----:B------:R-:W-:Y:S01]  /*1fb0*/  IMAD.IADD R5, R31, 0x1, R5 ;  /* 0x000000011f057824 */ /* 0x000fe200078e0205 */
[----:B------:R-:W-:-:S03]  /*1fc0*/  SHF.R.U32.HI R3, RZ, 0x1f, R0 ;  /* 0x0000001fff037819 */ /* 0x000fc60000011600 */
[----:B------:R-:W-:Y:S01]  /*1fd0*/  IMAD.HI R5, R5, 0x2aaaaaab, RZ ;  /* 0x2aaaaaab05057827 */ /* 0x000fe200078e02ff */
[----:B0-----:R-:W-:Y:S02]  /*1fe0*/  SHF.R.U32.HI R6, RZ, 0x10, R10 ;  /* 0x00000010ff067819 */ /* 0x001fe4000001160a */
[----:B------:R-:W-:Y:S01]  /*1ff0*/  LEA.HI.SX32 R30, R0, R3, 0x1c ;  /* 0x00000003001e7211 */ /* 0x000fe200078fe2ff */
[----:B------:R-:W-:Y:S01]  /*2000*/  IMAD.MOV.U32 R0, RZ, RZ, RZ ;  /* 0x000000ffff007224 */ /* 0x000fe200078e00ff */
[----:B------:R-:W-:Y:S01]  /*2010*/  SHF.R.U32.HI R4, RZ, 0x1f, R5 ;  /* 0x0000001fff047819 */ /* 0x000fe20000011605 */
[----:B------:R1:W-:Y:S03]  /*2020*/  STL [R1+0xa8], R6 ;  /* 0x0000a80601007387 */ /* 0x0003e60000100800 */
[----:B------:R-:W-:-:S04]  /*2030*/  LEA.HI.SX32 R5, R5, R4, 0x1c ;  /* 0x0000000405057211 */ /* 0x000fc800078fe2ff */
[----:B------:R-:W-:-:S04]  /*2040*/  VIMNMX R9, R30, R5, PT ;  /* 0x000000051e097248 */ /* 0x000fc80003fe0100 */
[----:B------:R-:W-:-:S13]  /*2050*/  ISETP.GE.AND P0, PT, R9, 0x1, PT ;  /* 0x000000010900780c */ /* 0x000fda0003f06270 */
[----:B-1----:R-:W-:Y:S05]  /*2060*/  @!P0 BRA `(.L_x_15095) ;  /* 0x0000000000748947 */ /* 0x002fea0003800000 */
        /* <DEDUP_REMOVED lines=29> */
.L_x_15095:
[----:B------:R-:W-:Y:S05]  /*2240*/  BSYNC B0 ;  /* 0x0000000000007941 */ /* 0x000fea0003800000 */
.L_x_15094:
        /* <DEDUP_REMOVED lines=37> */
.L_x_15098:
[----:B------:R-:W-:Y:S05]  /*24a0*/  BSYNC B6 ;  /* 0x0000000000067941 */ /* 0x000fea0003800000 */
.L_x_15097:
        /* <DEDUP_REMOVED lines=20> */
.L_x_15100:
[----:B------:R-:W-:Y:S05]  /*25f0*/  BSYNC B6 ;  /* 0x0000000000067941 */ /* 0x000fea0003800000 */
.L_x_15099:
        /* <DEDUP_REMOVED lines=24> */
[----:B------:R-:W-:Y:S02]  /*2780*/  ISETP.GE.AND P1, PT, R213, UR4, PT ;  /* 0x00000004d5007c0c */ /* 0x000fe4000bf26270 */
[----:B------:R-:W-:Y:S02]  /*2790*/  LOP3.LUT R4, R5, R3, R4, 0xfe, !PT ;  /* 0x0000000305047212 */ /* 0x000fe400078efe04 */
[----:B------:R-:W-:-:S02]  /*27a0*/  SEL R5, RZ, 0x10, P0 ;  /* 0x00000010ff057807 */ /* 0x000fc40000000000 */
[----:B------:R-:W-:Y:S02]  /*27b0*/  SEL R6, RZ, 0x20, P1 ;  /* 0x00000020ff067807 */ /* 0x000fe40000800000 */
[----:B------:R-:W-:Y:S02]  /*27c0*/  IADD3 R12, R7, -0x80, RZ ;  /* 0xffffff80070c7810 */ /* 0x000fe40007ffe0ff */
        /* <DEDUP_REMOVED lines=27> */
[----:B------:R-:W-:-:S04]  /*2980*/  IMAD.WIDE.U32 R50, R206, R54, R204 ;  /* 0x00000036ce327225 */ /* 0x000fc800078e00cc */
[----:B------:R-:W-:Y:S02]  /*2990*/  IMAD.IADD R5, R16, 0x1, R5 ;  /* 0x0000000110057824 */ /* 0x000fe400078e0205 */
        /* <DEDUP_REMOVED lines=58> */
[----:B------:R-:W-:Y:S01]  /*2d40*/  IMAD R64, R15, 0x40, R206 ;  /* 0x000000400f407824 */ /* 0x000fe200078e02ce */
[C---:B------:R-:W-:Y:S01]  /*2d50*/  LOP3.LUT R79, R84.reuse, 0x4, RZ, 0xc0, !PT ;  /* 0x00000004544f7812 */ /* 0x040fe200078ec0ff */
[----:B------:R-:W-:Y:S01]  /*2d60*/  IMAD.IADD R65, R9, 0x1, R11 ;  /* 0x0000000109417824 */ /* 0x000fe200078e020b */
        /* <DEDUP_REMOVED lines=17> */
.L_x_15154:
[----:B------:R-:W0:Y:S01]  /*2e80*/  LDC R89, c[0x0][0x430] ;  /* 0x00010c00ff597b82 */ /* 0x000e220000000800 */
[----:B------:R-:W-:Y:S02]  /*2e90*/  VIADD R28, R28, 0xffffffff ;  /* 0xffffffff1c1c7836 */ /* 0x000fe40000000000 */
[----:B------:R-:W-:Y:S02]  /*2ea0*/  IMAD.MOV.U32 R88, RZ, RZ, RZ ;  /* 0x000000ffff587224 */ /* 0x000fe400078e00ff */
[----:B------:R-:W-:-:S03]  /*2eb0*/  IMAD R4, R28, 0x60, R64 ;  /* 0x000000601c047824 */ /* 0x000fc600078e0240 */
[----:B-1----:R-:W1:Y:S01]  /*2ec0*/  LDC R94, c[0x0][0x3f4] ;  /* 0x0000fd00ff5e7b82 */ /* 0x002e620000000800 */
        /* <DEDUP_REMOVED lines=8> */
[----:B------:R-:W4:Y:S01]  /*2f50*/  @P3 LDC R14, c[0x0][0x438] ;  /* 0x00010e00ff0e3b82 */ /* 0x000f220000000800 */
        /* <DEDUP_REMOVED lines=10> */
[----:B-----5:R0:W5:Y:S01]  /*3000*/  @!P2 LDG.E R88, desc[UR42][R4.64] ;  /* 0x0000002a0458a981 */ /* 0x020162000c1e1900 */
        /* <DEDUP_REMOVED lines=29> */
[----:B------:R-:W-:Y:S02]  /*31e0*/  IMAD.IADD R5, R5, 0x1, R11 ;  /* 0x0000000105057824 */ /* 0x000fe400078e020b */
[----:B------:R-:W-:Y:S02]  /*31f0*/  IMAD R11, R7, R48, R6 ;  /* 0x00000030070b7224 */ /* 0x000fe400078e0206 */
[----:B------:R-:W-:-:S04]  /*3200*/  IMAD.WIDE.U32 R12, R207, UR4, R4 ;  /* 0x00000004cf0c7c25 */ /* 0x000fc8000f8e0004 */
[----:B------:R-:W-:Y:S01]  /*3210*/  IMAD R97, R207, UR5, R13 ;  /* 0x00000005cf617c24 */ /* 0x000fe2000f8e020d */
[----:B------:R-:W-:Y:S01]  /*3220*/  ULDC.64 UR4, c[0x0][0x2e8] ;  /* 0x0000ba0000047ab9 */ /* 0x000fe20000000a00 */
[----:B------:R-:W-:Y:S01]  /*3230*/  IMAD R15, R7, R54, R14 ;  /* 0x00000036070f7224 */ /* 0x000fe200078e020e */
[----:B------:R-:W-:Y:S01]  /*3240*/  LEA R95, P3, R12, UR4, 0x1 ;  /* 0x000000040c5f7c11 */ /* 0x000fe2000f8608ff */
[----:B------:R-:W-:Y:S02]  /*3250*/  IMAD R92, R28, -0x60, R25 ;  /* 0xffffffa01c5c7824 */ /* 0x000fe400078e0219 */
[-C--:B------:R-:W-:Y:S01]  /*3260*/  IMAD.WIDE.U32 R6, R48, R28.reuse, RZ ;  /* 0x0000001c30067225 */ /* 0x080fe200078e00ff */
[----:B------:R-:W-:Y:S02]  /*3270*/  LEA.HI.X R97, R12, UR5, R97, 0x1, P3 ;  /* 0x000000050c617c11 */ /* 0x000fe400098f0c61 */
[----:B------:R-:W-:Y:S01]  /*3280*/  VIMNMX R92, R92, 0x60, PT ;  /* 0x000000605c5c7848 */ /* 0x000fe20003fe0100 */
        /* <DEDUP_REMOVED lines=32> */
.L_x_15105:
[----:B------:R-:W-:Y:S05]  /*3490*/  BSYNC B1 ;  /* 0x0000000000017941 */ /* 0x000fea0003800000 */
.L_x_15104:
        /* <DEDUP_REMOVED lines=29> */
.L_x_15107:
[----:B------:R-:W-:Y:S05]  /*3670*/  BSYNC B1 ;  /* 0x0000000000017941 */ /* 0x000fea0003800000 */
.L_x_15106:
        /* <DEDUP_REMOVED lines=8> */
[----:B------:R-:W-:Y:S01]  /*3700*/  PLOP3.LUT P3, PT, PT, PT, UP0, 0x80, 0x0 ;  /* 0x000000000000781c */ /* 0x000fe20003f6f008 */
[----:B------:R-:W-:Y:S01]  /*3710*/  IMAD.MOV.U32 R5, RZ, RZ, R43 ;  /* 0x000000ffff057224 */ /* 0x000fe200078e002b */
[----:B------:R-:W-:Y:S01]  /*3720*/  PRMT R110, R6, 0x5410, R7 ;  /* 0x00005410066e7816 */ /* 0x000fe20000000007 */
[----:B-----5:R-:W-:Y:S01]  /*3730*/  IMAD.MOV.U32 R6, RZ, RZ, R36 ;  /* 0x000000ffff067224 */ /* 0x020fe200078e0024 */
[----:B------:R-:W-:-:S02]  /*3740*/  MOV R7, R37 ;  /* 0x0000002500077202 */ /* 0x000fc40000000f00 */
        /* <DEDUP_REMOVED lines=11> */
[----:B------:R-:W-:-:S04]  /*3800*/  PRMT R102, R102, 0x5410, R7 ;  /* 0x0000541066667816 */ /* 0x000fc80000000007 */
[----:B------:R-:W-:Y:S01]  /*3810*/  PRMT R101, R4, 0x5410, R5 ;  /* 0x0000541004657816 */ /* 0x000fe20000000005 */
[----:B------:R-:W-:Y:S06]  /*3820*/  @!P3 BRA `(.L_x_15108) ;  /* 0x000000000004b947 */ /* 0x000fec0003800000 */
[----:B------:R-:W-:Y:S01]  /*3830*/  BPT.TRAP 0x1 ;  /* 0x000000040000795c */ /* 0x000fe20000300000 */
.L_x_15108:
[----:B------:R-:W-:Y:S01]  /*3840*/  IMAD R87, R22, 0x8, R23 ;  /* 0x0000000816577824 */ /* 0x000fe200078e0217 */
[----:B------:R-:W-:Y:S01]  /*3850*/  SHF.L.U32 R93, R210, 0x1f, RZ ;  /* 0x0000001fd25d7819 */ /* 0x000fe200000006ff */
[----:B------:R-:W-:Y:S03]  /*3860*/  BSSY B1, `(.L_x_15109) ;  /* 0x0000003000017945 */ /* 0x000fe60003800000 */
[----:B------:R-:W0:Y:S02]  /*3870*/  SYNCS.PHASECHK.TRANS64.TRYWAIT P5, [R87+URZ+0x32490], R93 ;  /* 0x0324905d570075a7 */ /* 0x000e2400080a017f */
[----:B0-----:R-:W-:Y:S05]  /*3880*/  @!P5 BRA `(.L_x_15110) ;  /* 0x000001d0007cd947 */ /* 0x001fea0003800000 */
.L_x_15392:
[----:B------:R-:W-:Y:S05]  /*3890*/  BSYNC B1 ;  /* 0x0000000000017941 */ /* 0x000fea0003800000 */
.L_x_15109:
[----:B------:R-:W-:-:S03]  /*38a0*/  UMOV UR4, 0xffffffff ;  /* 0xffffffff00047882 */ /* 0x000fc60000000000 */
[----:B------:R-:W-:Y:S05]  /*38b0*/  BRA.DIV UR4, `(.L_x_15111) ;  /* 0x000001d204847947 */ /* 0x000fea000b800000 */
[----:B------:R1:W2:Y:S04]  /*38c0*/  SHFL.IDX PT, R99, R97, RZ, 0x1c1f ;  /* 0x001c1fff61637589 */ /* 0x0002a800000e0000 */
[----:B------:R1:W3:Y:S02]  /*38d0*/  SHFL.IDX PT, R14, R95, RZ, 0x1c1f ;  /* 0x001c1fff5f0e7589 */ /* 0x0002e400000e0000 */
.L_x_15396:
        /* <DEDUP_REMOVED lines=54> */
.L_x_15117:
[----:B------:R-:W-:Y:S05]  /*3c40*/  BSYNC B3 ;  /* 0x0000000000037941 */ /* 0x000fea0003800000 */
.L_x_15116:
[----:B0-----:R4:W-:Y:S02]  /*3c50*/  ST.E.128 desc[UR42][R12.64], R4 ;  /* 0x000000040c007985 */ /* 0x0019e4000c101d2a */
.L_x_15115:
[----:B------:R-:W-:Y:S05]  /*3c60*/  BSYNC B2 ;  /* 0x0000000000027941 */ /* 0x000fea0003800000 */
.L_x_15114:
        /* <DEDUP_REMOVED lines=31> */
[----:B------:R-:W-:Y:S01]  /*3e60*/  HADD2.F32 R42, -RZ, R107.H0_H0 ;  /* 0x2000006bff2a7230 */ /* 0x000fe20000004100 */
        /* <DEDUP_REMOVED lines=9> */
[----:B------:R-:W-:Y:S02]  /*3f00*/  HADD2.F32 R11, -RZ, R107.H1_H1 ;  /* 0x3000006bff0b7230 */ /* 0x000fe40000004100 */
[-C--:B------:R-:W-:Y:S01]  /*3f10*/  FMUL.FTZ R43, R40, R41.reuse ;  /* 0x00000029282b7220 */ /* 0x080fe20000410000 */
[----:B------:R-:W-:Y:S01]  /*3f20*/  FFMA.FTZ R15, R15, R42, R44 ;  /* 0x0000002a0f0f7223 */ /* 0x000fe2000001002c */
[C---:B------:R-:W-:Y:S02]  /*3f30*/  FMUL.FTZ R41, R6.reuse, R41 ;  /* 0x0000002906297220 */ /* 0x040fe40000410000 */
[----:B------:R-:W-:-:S02]  /*3f40*/  FFMA.FTZ R43, R6, R11, -R43 ;  /* 0x0000000b062b7223 */ /* 0x000fc4000001082b */
[----:B------:R-:W-:Y:S01]  /*3f50*/  FFMA.FTZ R40, R40, R11, R41 ;  /* 0x0000000b28287223 */ /* 0x000fe20000010029 */
[----:B------:R-:W-:-:S04]  /*3f60*/  F2FP.F16.F32.PACK_AB R4, R15, R46 ;  /* 0x0000002e0f04723e */ /* 0x000fc800000000ff */
[----:B------:R-:W-:-:S07]  /*3f70*/  F2FP.F16.F32.PACK_AB R6, R40, R43 ;  /* 0x0000002b2806723e */ /* 0x000fce00000000ff */
.L_x_15119:
[----:B------:R-:W-:Y:S05]  /*3f80*/  BSYNC B2 ;  /* 0x0000000000027941 */ /* 0x000fea0003800000 */
.L_x_15118:
[----:B0-----:R0:W-:Y:S02]  /*3f90*/  ST.E.128 desc[UR42][R12.64], R4 ;  /* 0x000000040c007985 */ /* 0x0011e4000c101d2a */
.L_x_15113:
[----:B------:R-:W-:Y:S05]  /*3fa0*/  BSYNC B1 ;  /* 0x0000000000017941 */ /* 0x000fea0003800000 */
.L_x_15112:
[----:B------:R-:W-:-:S03]  /*3fb0*/  UMOV UR4, 0xffffffff ;  /* 0xffffffff00047882 */ /* 0x000fc60000000000 */
[----:B------:R-:W-:Y:S05]  /*3fc0*/  BRA.DIV UR4, `(.L_x_15120) ;  /* 0x000001ce04087947 */ /* 0x000fea000b800000 */
[----:B-1----:R-:W1:Y:S04]  /*3fd0*/  SHFL.IDX PT, R97, R97, 0x1, 0x1c1f ;  /* 0x003c1f0061617f89 */ /* 0x002e6800000e0000 */
[----:B---3--:R3:W0:Y:S02]  /*3fe0*/  SHFL.IDX PT, R14, R95, 0x1, 0x1c1f ;  /* 0x003c1f005f0e7f89 */ /* 0x00862400000e0000 */
.L_x_15400:
        /* <DEDUP_REMOVED lines=27> */
[----:B------:R-:W-:-:S02]  /*41a0*/  HADD2.F32 R5, -RZ, R4.H1_H1 ;  /* 0x30000004ff057230 */ /* 0x000fc40000004100 */
[----:B------:R-:W-:Y:S01]  /*41b0*/  FFMA.FTZ R39, R6, R36, R37 ;  /* 0x0000002406277223 */ /* 0x000fe20000010025 */
[-C--:B------:R-:W-:Y:S01]  /*41c0*/  FFMA.FTZ R44, R7, R38.reuse, -R44 ;  /* 0x00000026072c7223 */ /* 0x080fe2000001082c */
[----:B------:R-:W-:Y:S01]  /*41d0*/  FFMA.FTZ R41, R15, R38, R40 ;  /* 0x000000260f297223 */ /* 0x000fe20000010028 */
[----:B------:R-:W-:Y:S02]  /*41e0*/  HADD2.F32 R7, -RZ, R103.H1_H1 ;  /* 0x30000067ff077230 */ /* 0x000fe40000004100 */
[----:B------:R-:W-:Y:S02]  /*41f0*/  HADD2.F32 R15, -RZ, R102.H1_H1 ;  /* 0x30000066ff0f7230 */ /* 0x000fe40000004100 */
[----:B------:R-:W-:Y:S02]  /*4200*/  HADD2.F32 R6, -RZ, R11.H1_H1 ;  /* 0x3000000bff067230 */ /* 0x000fe40000004100 */
[----:B------:R-:W-:Y:S02]  /*4210*/  HADD2.F32 R103, -RZ, R103.H0_H0 ;  /* 0x20000067ff677230 */ /* 0x000fe40000004100 */
[----:B------:R-:W-:-:S02]  /*4220*/  HADD2.F32 R4, -RZ, R4.H0_H0 ;  /* 0x20000004ff047230 */ /* 0x000fc40000004100 */
[----:B------:R-:W-:Y:S01]  /*4230*/  FMUL.FTZ R38, R6, R15 ;  /* 0x0000000f06267220 */ /* 0x000fe20000410000 */
[----:B------:R-:W-:Y:S02]  /*4240*/  HADD2.F32 R11, -RZ, R11.H0_H0 ;  /* 0x2000000bff0b7230 */ /* 0x000fe40000004100 */
[-C--:B------:R-:W-:Y:S01]  /*4250*/  FMUL.FTZ R37, R5, R103.reuse ;  /* 0x0000006705257220 */ /* 0x080fe20000410000 */
[----:B------:R-:W-:Y:S02]  /*4260*/  HADD2.F32 R102, -RZ, R102.H0_H0 ;  /* 0x20000066ff667230 */ /* 0x000fe40000004100 */
[C---:B------:R-:W-:Y:S01]  /*4270*/  FMUL.FTZ R36, R4.reuse, R103 ;  /* 0x0000006704247220 */ /* 0x040fe20000410000 */
        /* <DEDUP_REMOVED lines=9> */
.L_x_15125:
[----:B------:R-:W-:Y:S05]  /*4310*/  BSYNC B2 ;  /* 0x0000000000027941 */ /* 0x000fea0003800000 */
.L_x_15124:
[----:B----4-:R0:W-:Y:S02]  /*4320*/  ST.E.128 desc[UR42][R12.64], R4 ;  /* 0x000000040c007985 */ /* 0x0101e4000c101d2a */
.L_x_15123:
[----:B------:R-:W-:Y:S05]  /*4330*/  BSYNC B1 ;  /* 0x0000000000017941 */ /* 0x000fea0003800000 */
.L_x_15122:
        /* <DEDUP_REMOVED lines=49> */
.L_x_15127:
[----:B------:R-:W-:Y:S05]  /*4650*/  BSYNC B1 ;  /* 0x0000000000017941 */ /* 0x000fea0003800000 */
.L_x_15126:
[----:B----4-:R0:W-:Y:S01]  /*4660*/  ST.E.128 desc[UR42][R12.64], R4 ;  /* 0x000000040c007985 */ /* 0x0101e2000c101d2a */
[----:B------:R-:W-:Y:S05]  /*4670*/  BRA `(.L_x_15121) ;  /* 0x0000001800207947 */ /* 0x000fea0003800000 */
.L_x_15103:
        /* <DEDUP_REMOVED lines=12> */
[----:B------:R-:W-:-:S04]  /*4740*/  @!P3 IADD3 R6, P4, R20, R6, RZ ;  /* 0x000000061406b210 */ /* 0x000fc80007f9e0ff */
[----:B------:R-:W-:-:S03]  /*4750*/  @!P3 IADD3.X R5, R87, R66, RZ, P4, !PT ;  /* 0x000000425705b210 */ /* 0x000fc600027fe4ff */
        /* <DEDUP_REMOVED lines=25> */
[----:B------:R-:W-:Y:S01]  /*48f0*/  PLOP3.LUT P3, PT, PT, PT, UP0, 0x80, 0x0 ;  /* 0x000000000000781c */ /* 0x000fe20003f6f008 */
[----:B---3--:R-:W-:Y:S02]  /*4900*/  IMAD.MOV.U32 R11, RZ, RZ, R6 ;  /* 0x000000ffff0b7224 */ /* 0x008fe400078e0006 */
[----:B------:R-:W-:Y:S02]  /*4910*/  IMAD.MOV.U32 R44, RZ, RZ, R7 ;  /* 0x000000ffff2c7224 */ /* 0x000fe400078e0007 */
[----:B------:R-:W-:Y:S01]  /*4920*/  IMAD.MOV.U32 R45, RZ, RZ, R4 ;  /* 0x000000ffff2d7224 */ /* 0x000fe200078e0004 */
[----:B------:R-:W-:Y:S01]  /*4930*/  PRMT R114, R11, 0x7610, R114 ;  /* 0x000076100b727816 */ /* 0x000fe20000000072 */
[----:B------:R-:W-:-:S03]  /*4940*/  IMAD.MOV.U32 R46, RZ, RZ, R5 ;  /* 0x000000ffff2e7224 */ /* 0x000fc600078e0005 */
[----:B------:R-:W-:Y:S02]  /*4950*/  PRMT R110, R44, 0x5410, R45 ;  /* 0x000054102c6e7816 */ /* 0x000fe4000000002d */
[----:B------:R-:W-:Y:S01]  /*4960*/  PRMT R101, R46, 0x7610, R101 ;  /* 0x000076102e657816 */ /* 0x000fe20000000065 */
[----:B----4-:R-:W-:Y:S02]  /*4970*/  IMAD.MOV.U32 R12, RZ, RZ, R35 ;  /* 0x000000ffff0c7224 */ /* 0x010fe400078e0023 */
[----:B------:R-:W-:Y:S02]  /*4980*/  IMAD.MOV.U32 R13, RZ, RZ, R32 ;  /* 0x000000ffff0d7224 */ /* 0x000fe400078e0020 */
[----:B------:R-:W-:Y:S02]  /*4990*/  IMAD.MOV.U32 R14, RZ, RZ, R33 ;  /* 0x000000ffff0e7224 */ /* 0x000fe400078e0021 */
[----:B------:R-:W-:Y:S01]  /*49a0*/  IMAD.MOV.U32 R11, RZ, RZ, R34 ;  /* 0x000000ffff0b7224 */ /* 0x000fe200078e0022 */
[----:B------:R-:W-:-:S02]  /*49b0*/  PRMT R112, R12, 0x5410, R13 ;  /* 0x000054100c707816 */ /* 0x000fc4000000000d */
[----:B------:R-:W-:Y:S02]  /*49c0*/  PRMT R113, R14, 0x7610, R113 ;  /* 0x000076100e717816 */ /* 0x000fe40000000071 */
[----:B------:R-:W-:Y:S01]  /*49d0*/  PRMT R114, R114, 0x5410, R11 ;  /* 0x0000541072727816 */ /* 0x000fe2000000000b */
[----:B--2---:R-:W-:Y:S02]  /*49e0*/  IMAD.MOV.U32 R12, RZ, RZ, R39 ;  /* 0x000000ffff0c7224 */ /* 0x004fe400078e0027 */
[----:B------:R-:W-:Y:S02]  /*49f0*/  IMAD.MOV.U32 R13, RZ, RZ, R36 ;  /* 0x000000ffff0d7224 */ /* 0x000fe400078e0024 */
[----:B------:R-:W-:Y:S01]  /*4a00*/  IMAD.MOV.U32 R14, RZ, RZ, R37 ;  /* 0x000000ffff0e7224 */ /* 0x000fe200078e0025 */
[----:B------:R-:W-:Y:S01]  /*4a10*/  PRMT R107, R12, 0x7610, R107 ;  /* 0x000076100c6b7816 */ /* 0x000fe2000000006b */
[----:B------:R-:W-:Y:S01]  /*4a20*/  IMAD.MOV.U32 R11, RZ, RZ, R38 ;  /* 0x000000ffff0b7224 */ /* 0x000fe200078e0026 */
[----:B------:R-:W-:Y:S01]  /*4a30*/  PRMT R105, R13, 0x7610, R105 ;  /* 0x000076100d697816 */ /* 0x000fe20000000069 */
[----:B-----5:R-:W-:Y:S01]  /*4a40*/  IMAD.MOV.U32 R12, RZ, RZ, R43 ;  /* 0x000000ffff0c7224 */ /* 0x020fe200078e002b */
[----:B------:R-:W-:Y:S01]  /*4a50*/  PRMT R109, R14, 0x7610, R109 ;  /* 0x000076100e6d7816 */ /* 0x000fe2000000006d */
[----:B------:R-:W-:Y:S01]  /*4a60*/  IMAD.MOV.U32 R13, RZ, RZ, R40 ;  /* 0x000000ffff0d7224 */ /* 0x000fe200078e0028 */
[----:B------:R-:W-:Y:S01]  /*4a70*/  PRMT R103, R11, 0x7610, R103 ;  /* 0x000076100b677816 */ /* 0x000fe20000000067 */
[----:B------:R-:W-:Y:S01]  /*4a80*/  IMAD.MOV.U32 R14, RZ, RZ, R41 ;  /* 0x000000ffff0e7224 */ /* 0x000fe200078e0029 */
[----:B------:R-:W-:-:S02]  /*4a90*/  MOV R11, R42 ;  /* 0x0000002a000b7202 */ /* 0x000fc40000000f00 */
[----:B------:R-:W-:Y:S02]  /*4aa0*/  PRMT R107, R107, 0x5410, R12 ;  /* 0x000054106b6b7816 */ /* 0x000fe4000000000c */
[----:B------:R-:W-:Y:S02]  /*4ab0*/  PRMT R103, R103, 0x5410, R11 ;  /* 0x0000541067677816 */ /* 0x000fe4000000000b */
[----:B------:R-:W-:Y:S02]  /*4ac0*/  PRMT R105, R105, 0x5410, R13 ;  /* 0x0000541069697816 */ /* 0x000fe4000000000d */
[----:B------:R-:W-:Y:S01]  /*4ad0*/  PRMT R109, R109, 0x5410, R14 ;  /* 0x000054106d6d7816 */ /* 0x000fe2000000000e */
[----:B------:R-:W-:Y:S06]  /*4ae0*/  @!P3 BRA `(.L_x_15128) ;  /* 0x000000000004b947 */ /* 0x000fec0003800000 */
[----:B------:R-:W-:Y:S01]  /*4af0*/  BPT.TRAP 0x1 ;  /* 0x000000040000795c */ /* 0x000fe20000300000 */
.L_x_15128:
[----:B------:R-:W-:Y:S01]  /*4b00*/  IMAD R87, R22, 0x8, R23 ;  /* 0x0000000816577824 */ /* 0x000fe200078e0217 */
[----:B------:R-:W-:Y:S01]  /*4b10*/  SHF.L.U32 R93, R210, 0x1f, RZ ;  /* 0x0000001fd25d7819 */ /* 0x000fe200000006ff */
[----:B------:R-:W0:Y:S01]  /*4b20*/  LDC R94, c[0x0][0x2f4] ;  /* 0x0000bd00ff5e7b82 */ /* 0x000e220000000800 */
[----:B------:R-:W-:Y:S02]  /*4b30*/  BSSY B1, `(.L_x_15129) ;  /* 0x0000003000017945 */ /* 0x000fe40003800000 */
[----:B------:R-:W1:Y:S02]  /*4b40*/  SYNCS.PHASECHK.TRANS64.TRYWAIT P4, [R87+URZ+0x32490], R93 ;  /* 0x0324905d570075a7 */ /* 0x000e64000808017f */
[----:B-1----:R-:W-:Y:S05]  /*4b50*/  @!P4 BRA `(.L_x_15130) ;  /* 0x000001c0006cc947 */ /* 0x002fea0003800000 */
.L_x_15401:
[----:B------:R-:W-:Y:S05]  /*4b60*/  BSYNC B1 ;  /* 0x0000000000017941 */ /* 0x000fea0003800000 */
.L_x_15129:
[----:B------:R-:W-:Y:S01]  /*4b70*/  UMOV UR4, 0xffffffff ;  /* 0xffffffff00047882 */ /* 0x000fe20000000000 */
[----:B0-----:R-:W-:Y:S02]  /*4b80*/  IMAD.IADD R100, R94, 0x1, -R61 ;  /* 0x000000015e647824 */ /* 0x001fe400078e0a3d */
[----:B------:R-:W-:Y:S05]  /*4b90*/  BRA.DIV UR4, `(.L_x_15131) ;  /* 0x000001c204707947 */ /* 0x000fea000b800000 */
[----:B------:R0:W2:Y:S04]  /*4ba0*/  SHFL.IDX PT, R99, R97, RZ, 0x1c1f ;  /* 0x001c1fff61637589 */ /* 0x0000a800000e0000 */
[----:B------:R0:W3:Y:S02]  /*4bb0*/  SHFL.IDX PT, R98, R95, RZ, 0x1c1f ;  /* 0x001c1fff5f627589 */ /* 0x0000e400000e0000 */
.L_x_15405:
        /* <DEDUP_REMOVED lines=38> */
[----:B------:R-:W-:Y:S01]  /*4e20*/  FMUL.FTZ R108, R101, R104 ;  /* 0x00000068656c7220 */ /* 0x000fe20000410000 */
[----:B------:R-:W-:-:S02]  /*4e30*/  HADD2.F32 R32, -RZ, R114.H0_H0 ;  /* 0x20000072ff207230 */ /* 0x000fc40000004100 */
[C---:B------:R-:W-:Y:S01]  /*4e40*/  FMUL.FTZ R104, R45.reuse, R104 ;  /* 0x000000682d687220 */ /* 0x040fe20000410000 */
[-C--:B------:R-:W-:Y:S01]  /*4e50*/  FFMA.FTZ R45, R45, R106.reuse, -R108 ;  /* 0x0000006a2d2d7223 */ /* 0x080fe2000001086c */
[----:B------:R-:W-:Y:S02]  /*4e60*/  HADD2.F32 R108, -RZ, R112.H0_H0 ;  /* 0x20000070ff6c7230 */ /* 0x000fe40000004100 */
[----:B------:R-:W-:Y:S01]  /*4e70*/  FFMA.FTZ R13, R101, R106, R104 ;  /* 0x0000006a650d7223 */ /* 0x000fe20000010068 */
[----:B------:R-:W-:Y:S02]  /*4e80*/  IMAD.MOV.U32 R101, RZ, RZ, R47 ;  /* 0x000000ffff657224 */ /* 0x000fe400078e002f */
[----:B------:R-:W-:Y:S01]  /*4e90*/  IMAD.MOV.U32 R47, RZ, RZ, R15 ;  /* 0x000000ffff2f7224 */ /* 0x000fe200078e000f */
[----:B------:R-:W-:Y:S01]  /*4ea0*/  F2FP.F16.F32.PACK_AB R45, R45, R102 ;  /* 0x000000662d2d723e */ /* 0x000fe200000000ff */
[----:B------:R-:W-:Y:S01]  /*4eb0*/  HADD2.F32 R104, -RZ, R110.H0_H0 ;  /* 0x2000006eff687230 */ /* 0x000fe20000004100 */
[----:B------:R-:W-:Y:S01]  /*4ec0*/  F2FP.F16.F32.PACK_AB R96, R13, R96 ;  /* 0x000000600d60723e */ /* 0x000fe200000000ff */
[----:B------:R-:W-:-:S02]  /*4ed0*/  HADD2.F32 R33, -RZ, R101.H0_H0 ;  /* 0x20000065ff217230 */ /* 0x000fc40000004100 */
[----:B------:R-:W-:Y:S02]  /*4ee0*/  HADD2.F32 R15, -RZ, R47.H0_H0 ;  /* 0x2000002fff0f7230 */ /* 0x000fe40000004100 */
[----:B------:R-:W-:Y:S02]  /*4ef0*/  HADD2.F32 R112, -RZ, R112.H1_H1 ;  /* 0x30000070ff707230 */ /* 0x000fe40000004100 */
[-C--:B------:R-:W-:Y:S01]  /*4f00*/  FMUL.FTZ R106, R33, R108.reuse ;  /* 0x0000006c216a7220 */ /* 0x080fe20000410000 */
[----:B------:R-:W-:Y:S02]  /*4f10*/  IMAD.MOV.U32 R13, RZ, RZ, R45 ;  /* 0x000000ffff0d7224 */ /* 0x000fe400078e002d */
[C---:B------:R-:W-:Y:S01]  /*4f20*/  FMUL.FTZ R108, R15.reuse, R108 ;  /* 0x0000006c0f6c7220 */ /* 0x040fe20000410000 */
[----:B------:R-:W-:Y:S01]  /*4f30*/  MOV R45, R96 ;  /* 0x00000060002d7202 */ /* 0x000fe20000000f00 */
[----:B------:R-:W-:Y:S01]  /*4f40*/  FFMA.FTZ R15, R15, R104, -R106 ;  /* 0x000000680f0f7223 */ /* 0x000fe2000001086a */
[----:B------:R-:W-:-:S02]  /*4f50*/  HADD2.F32 R106, -RZ, R101.H1_H1 ;  /* 0x30000065ff6a7230 */ /* 0x000fc40000004100 */
[----:B------:R-:W-:Y:S01]  /*4f60*/  FFMA.FTZ R33, R33, R104, R108 ;  /* 0x0000006821217223 */ /* 0x000fe2000001006c */
[----:B------:R-:W-:Y:S01]  /*4f70*/  SHF.R.U32.HI R104, RZ, 0x10, R35 ;  /* 0x00000010ff687819 */ /* 0x000fe20000011623 */
[----:B------:R-:W-:Y:S01]  /*4f80*/  HADD2.F32 R35, -RZ, R114.H1_H1 ;  /* 0x30000072ff237230 */ /* 0x000fe20000004100 */
[--C-:B------:R-:W-:Y:S02]  /*4f90*/  SHF.R.U32.HI R108, RZ, 0x10, R7.reuse ;  /* 0x00000010ff6c7819 */ /* 0x100fe40000011607 */
[----:B------:R-:W-:Y:S01]  /*4fa0*/  SHF.R.U64 R7, R6, 0x10, R7 ;  /* 0x0000001006077819 */ /* 0x000fe20000001207 */
[----:B------:R-:W-:Y:S02]  /*4fb0*/  HADD2.F32 R101, -RZ, R104.H0_H0 ;  /* 0x20000068ff657230 */ /* 0x000fe40000004100 */
[----:B------:R-:W-:Y:S02]  /*4fc0*/  HADD2.F32 R104, -RZ, R47.H1_H1 ;  /* 0x3000002fff687230 */ /* 0x000fe40000004100 */
        /* <DEDUP_REMOVED lines=8> */
[----:B------:R-:W-:-:S02]  /*5050*/  HADD2.F32 R101, -RZ, R44.H0_H0 ;  /* 0x2000002cff657230 */ /* 0x000fc40000004100 */
[----:B------:R-:W-:Y:S01]  /*5060*/  HADD2.F32 R47, -RZ, R12.H0_H0 ;  /* 0x2000000cff2f7230 */ /* 0x000fe20000004100 */
[----:B------:R-:W-:Y:S01]  /*5070*/  F2FP.F16.F32.PACK_AB R15, R104, R15 ;  /* 0x0000000f680f723e */ /* 0x000fe200000000ff */
[----:B------:R-:W-:Y:S02]  /*5080*/  HADD2.F32 R44, -RZ, R44.H1_H1 ;  /* 0x3000002cff2c7230 */ /* 0x000fe40000004100 */
[-C--:B------:R-:W-:Y:S01]  /*5090*/  FMUL.FTZ R110, R101, R112.reuse ;  /* 0x00000070656e7220 */ /* 0x080fe20000410000 */
[----:B------:R-:W-:Y:S02]  /*50a0*/  HADD2.F32 R12, -RZ, R12.H1_H1 ;  /* 0x3000000cff0c7230 */ /* 0x000fe40000004100 */
[C---:B------:R-:W-:Y:S01]  /*50b0*/  FMUL.FTZ R112, R47.reuse, R112 ;  /* 0x000000702f707220 */ /* 0x040fe20000410000 */
[----:B------:R-:W-:Y:S01]  /*50c0*/  F2FP.F16.F32.PACK_AB R33, R106, R33 ;  /* 0x000000216a21723e */ /* 0x000fe200000000ff */
[-C--:B------:R-:W-:Y:S01]  /*50d0*/  FMUL.FTZ R113, R44, R5.reuse ;  /* 0x000000052c717220 */ /* 0x080fe20000410000 */
[-C--:B------:R-:W-:Y:S01]  /*50e0*/  FFMA.FTZ R47, R47, R108.reuse, -R110 ;  /* 0x0000006c2f2f7223 */ /* 0x080fe2000001086e */
[C---:B------:R-:W-:Y:S01]  /*50f0*/  FMUL.FTZ R5, R12.reuse, R5 ;  /* 0x000000050c057220 */ /* 0x040fe20000410000 */
[----:B------:R-:W-:Y:S01]  /*5100*/  FFMA.FTZ R101, R101, R108, R112 ;  /* 0x0000006c65657223 */ /* 0x000fe20000010070 */
[----:B------:R-:W-:Y:S01]  /*5110*/  FFMA.FTZ R4, R12, R111, -R113 ;  /* 0x0000006f0c047223 */ /* 0x000fe20000010871 */
[----:B------:R-:W-:-:S02]  /*5120*/  HADD2.F32 R12, -RZ, R46.H0_H0 ;  /* 0x2000002eff0c7230 */ /* 0x000fc40000004100 */
[----:B------:R-:W-:Y:S01]  /*5130*/  FFMA.FTZ R44, R44, R111, R5 ;  /* 0x0000006f2c2c7223 */ /* 0x000fe20000010005 */
[----:B------:R-:W-:Y:S02]  /*5140*/  HADD2.F32 R5, -RZ, R14.H0_H0 ;  /* 0x2000000eff057230 */ /* 0x000fe40000004100 */
[----:B------:R-:W-:Y:S02]  /*5150*/  HADD2.F32 R46, -RZ, R46.H1_H1 ;  /* 0x3000002eff2e7230 */ /* 0x000fe40000004100 */
[-C--:B------:R-:W-:Y:S01]  /*5160*/  FMUL.FTZ R108, R12, R35.reuse ;  /* 0x000000230c6c7220 */ /* 0x080fe20000410000 */
[----:B------:R-:W-:Y:S02]  /*5170*/  HADD2.F32 R14, -RZ, R14.H1_H1 ;  /* 0x3000000eff0e7230 */ /* 0x000fe40000004100 */
[C---:B------:R-:W-:Y:S01]  /*5180*/  FMUL.FTZ R35, R5.reuse, R35 ;  /* 0x0000002305237220 */ /* 0x040fe20000410000 */
[----:B------:R-:W-:Y:S01]  /*5190*/  F2FP.F16.F32.PACK_AB R4, R4, R47 ;  /* 0x0000002f0404723e */ /* 0x000fe200000000ff */
[-C--:B------:R-:W-:Y:S01]  /*51a0*/  FFMA.FTZ R5, R5, R32.reuse, -R108 ;  /* 0x0000002005057223 */ /* 0x080fe2000001086c */
[----:B------:R-:W-:Y:S01]  /*51b0*/  F2FP.F16.F32.PACK_AB R44, R44, R101 ;  /* 0x000000652c2c723e */ /* 0x000fe200000000ff */
[----:B------:R-:W-:Y:S01]  /*51c0*/  FFMA.FTZ R12, R12, R32, R35 ;  /* 0x000000200c0c7223 */ /* 0x000fe20000010023 */
[----:B------:R-:W-:-:S02]  /*51d0*/  HADD2.F32 R35, -RZ, R34.H0_H0 ;  /* 0x20000022ff237230 */ /* 0x000fc40000004100 */
[----:B------:R-:W-:-:S03]  /*51e0*/  IMAD.MOV.U32 R47, RZ, RZ, R33 ;  /* 0x000000ffff2f7224 */ /* 0x000fc600078e0021 */
[-C--:B------:R-:W-:Y:S01]  /*51f0*/  FMUL.FTZ R111, R46, R35.reuse ;  /* 0x000000232e6f7220 */ /* 0x080fe20000410000 */
[----:B------:R-:W-:-:S03]  /*5200*/  FMUL.FTZ R35, R14, R35 ;  /* 0x000000230e237220 */ /* 0x000fc60000410000 */
[-C--:B------:R-:W-:Y:S01]  /*5210*/  FFMA.FTZ R14, R14, R7.reuse, -R111 ;  /* 0x000000070e0e7223 */ /* 0x080fe2000001086f */
[----:B------:R-:W-:-:S04]  /*5220*/  FFMA.FTZ R35, R46, R7, R35 ;  /* 0x000000072e237223 */ /* 0x000fc80000010023 */
[----:B------:R-:W-:Y:S02]  /*5230*/  F2FP.F16.F32.PACK_AB R14, R14, R5 ;  /* 0x000000050e0e723e */ /* 0x000fe400000000ff */
[----:B------:R-:W-:Y:S01]  /*5240*/  F2FP.F16.F32.PACK_AB R46, R35, R12 ;  /* 0x0000000c232e723e */ /* 0x000fe200000000ff */
[----:B------:R-:W-:-:S07]  /*5250*/  IMAD.MOV.U32 R12, RZ, RZ, R4 ;  /* 0x000000ffff0c7224 */ /* 0x000fce00078e0004 */
.L_x_15135:
[----:B------:R-:W-:Y:S05]  /*5260*/  BSYNC B2 ;  /* 0x0000000000027941 */ /* 0x000fea0003800000 */
.L_x_15134:
        /* <DEDUP_REMOVED lines=8> */
.L_x_15133:
[----:B------:R-:W-:Y:S05]  /*52f0*/  BSYNC B1 ;  /* 0x0000000000017941 */ /* 0x000fea0003800000 */
.L_x_15132:
[----:B------:R-:W-:-:S03]  /*5300*/  UMOV UR4, 0xffffffff ;  /* 0xffffffff00047882 */ /* 0x000fc60000000000 */
[----:B------:R-:W-:Y:S05]  /*5310*/  BRA.DIV UR4, `(.L_x_15136) ;  /* 0x000001ba04dc7947 */ /* 0x000fea000b800000 */
[----:B0-----:R-:W0:Y:S04]  /*5320*/  SHFL.IDX PT, R97, R97, 0x1, 0x1c1f ;  /* 0x003c1f0061617f89 */ /* 0x001e2800000e0000 */
[----:B------:R0:W0:Y:S02]  /*5330*/  SHFL.IDX PT, R96, R95, 0x1, 0x1c1f ;  /* 0x003c1f005f607f89 */ /* 0x00002400000e0000 */
.L_x_15409:
        /* <DEDUP_REMOVED lines=35> */
[--C-:B------:R-:W-:Y:S01]  /*5570*/  SHF.R.U64 R35, R40, 0x10, R41.reuse ;  /* 0x0000001028237819 */ /* 0x100fe20000001229 */
[----:B------:R-:W-:Y:S01]  /*5580*/  HADD2.F32 R34, -RZ, R34.H0_H0 ;  /* 0x20000022ff227230 */ /* 0x000fe20000004100 */
[----:B------:R-:W-:Y:S02]  /*5590*/  SHF.R.U32.HI R40, RZ, 0x10, R41 ;  /* 0x00000010ff287819 */ /* 0x000fe40000011629 */
[----:B------:R-:W-:Y:S01]  /*55a0*/  SHF.R.U32.HI R44, RZ, 0x10, R37 ;  /* 0x00000010ff2c7819 */ /* 0x000fe20000011625 */
[--C-:B------:R-:W-:Y:S01]  /*55b0*/  HADD2.F32 R41, -RZ, R39.reuse.H0_H0 ;  /* 0x20000027ff297230 */ /* 0x100fe20000004100 */
[--C-:B------:R-:W-:Y:S01]  /*55c0*/  SHF.R.U64 R37, R42, 0x10, R43.reuse ;  /* 0x000000102a257819 */ /* 0x100fe2000000122b */
[----:B------:R-:W-:Y:S01]  /*55d0*/  HADD2.F32 R39, -RZ, R39.H1_H1 ;  /* 0x30000027ff277230 */ /* 0x000fe20000004100 */
[----:B0-----:R-:W-:Y:S01]  /*55e0*/  MOV R13, R7 ;  /* 0x00000007000d7202 */ /* 0x001fe20000000f00 */
[----:B------:R-:W-:Y:S01]  /*55f0*/  HADD2.F32 R7, -RZ, R5.H0_H0 ;  /* 0x20000005ff077230 */ /* 0x000fe20000004100 */
        /* <DEDUP_REMOVED lines=24> */
[----:B------:R-:W-:-:S03]  /*5780*/  FMUL.FTZ R98, R15, R98 ;  /* 0x000000620f627220 */ /* 0x000fc60000410000 */
[----:B------:R-:W-:Y:S01]  /*5790*/  FFMA.FTZ R13, R15, R46, -R38 ;  /* 0x0000002e0f0d7223 */ /* 0x000fe20000010826 */
[-C--:B------:R-:W-:Y:S01]  /*57a0*/  FFMA.FTZ R38, R39, R42.reuse, -R102 ;  /* 0x0000002a27267223 */ /* 0x080fe20000010866 */
[----:B------:R-:W-:Y:S01]  /*57b0*/  FFMA.FTZ R42, R43, R42, R100 ;  /* 0x0000002a2b2a7223 */ /* 0x000fe20000010064 */
[----:B------:R-:W-:Y:S01]  /*57c0*/  FFMA.FTZ R15, R41, R46, R98 ;  /* 0x0000002e290f7223 */ /* 0x000fe20000010062 */
[----:B------:R-:W-:Y:S02]  /*57d0*/  HADD2.F32 R100, -RZ, R35.H0_H0 ;  /* 0x20000023ff647230 */ /* 0x000fe40000004100 */
[----:B------:R-:W-:Y:S01]  /*57e0*/  HADD2.F32 R98, -RZ, R105.H1_H1 ;  /* 0x30000069ff627230 */ /* 0x000fe20000004100 */
        /* <DEDUP_REMOVED lines=17> */
[----:B------:R-:W-:-:S02]  /*5900*/  HADD2.F32 R35, -RZ, R14.H0_H0 ;  /* 0x2000000eff237230 */ /* 0x000fc40000004100 */
[----:B------:R-:W-:Y:S01]  /*5910*/  HADD2.F32 R39, -RZ, R103.H0_H0 ;  /* 0x20000067ff277230 */ /* 0x000fe20000004100 */
[----:B------:R-:W-:Y:S01]  /*5920*/  F2FP.F16.F32.PACK_AB R4, R45, R4 ;  /* 0x000000042d04723e */ /* 0x000fe200000000ff */
[----:B------:R-:W-:Y:S01]  /*5930*/  HADD2.F32 R41, -RZ, R37.H0_H0 ;  /* 0x20000025ff297230 */ /* 0x000fe20000004100 */
[----:B------:R-:W-:Y:S01]  /*5940*/  F2FP.F16.F32.PACK_AB R12, R43, R12 ;  /* 0x0000000c2b0c723e */ /* 0x000fe200000000ff */
[----:B------:R-:W-:Y:S02]  /*5950*/  HADD2.F32 R34, -RZ, R6.H0_H0 ;  /* 0x20000006ff227230 */ /* 0x000fe40000004100 */
[----:B------:R-:W-:Y:S02]  /*5960*/  HADD2.F32 R14, -RZ, R14.H1_H1 ;  /* 0x3000000eff0e7230 */ /* 0x000fe40000004100 */
[----:B------:R-:W-:Y:S02]  /*5970*/  HADD2.F32 R103, -RZ, R103.H1_H1 ;  /* 0x30000067ff677230 */ /* 0x000fe40000004100 */
[----:B------:R-:W-:-:S02]  /*5980*/  HADD2.F32 R6, -RZ, R6.H1_H1 ;  /* 0x30000006ff067230 */ /* 0x000fc40000004100 */
[----:B------:R-:W-:Y:S01]  /*5990*/  FMUL.FTZ R95, R14, R41 ;  /* 0x000000290e5f7220 */ /* 0x000fe20000410000 */
[----:B------:R-:W-:Y:S02]  /*59a0*/  HADD2.F32 R37, -RZ, R36.H0_H0 ;  /* 0x20000024ff257230 */ /* 0x000fe40000004100 */
[CC--:B------:R-:W-:Y:S01]  /*59b0*/  FMUL.FTZ R47, R35.reuse, R103.reuse ;  /* 0x00000067232f7220 */ /* 0x0c0fe20000410000 */
[----:B------:R-:W-:Y:S01]  /*59c0*/  FMUL.FTZ R36, R34, R103 ;  /* 0x0000006722247220 */ /* 0x000fe20000410000 */
[----:B------:R-:W-:Y:S02]  /*59d0*/  FMUL.FTZ R41, R6, R41 ;  /* 0x0000002906297220 */ /* 0x000fe40000410000 */
[-C--:B------:R-:W-:Y:S01]  /*59e0*/  FFMA.FTZ R47, R34, R39.reuse, -R47 ;  /* 0x00000027222f7223 */ /* 0x080fe2000001082f */
[----:B------:R-:W-:Y:S01]  /*59f0*/  FFMA.FTZ R36, R35, R39, R36 ;  /* 0x0000002723247223 */ /* 0x000fe20000010024 */
[-C--:B------:R-:W-:Y:S01]  /*5a00*/  FFMA.FTZ R6, R6, R37.reuse, -R95 ;  /* 0x0000002506067223 */ /* 0x080fe2000001085f */
[----:B------:R-:W-:-:S04]  /*5a10*/  FFMA.FTZ R41, R14, R37, R41 ;  /* 0x000000250e297223 */ /* 0x000fc80000010029 */
[----:B------:R-:W-:Y:S02]  /*5a20*/  F2FP.F16.F32.PACK_AB R6, R6, R47 ;  /* 0x0000002f0606723e */ /* 0x000fe400000000ff */
[----:B------:R-:W-:-:S07]  /*5a30*/  F2FP.F16.F32.PACK_AB R14, R41, R36 ;  /* 0x00000024290e723e */ /* 0x000fce00000000ff */
.L_x_15138:
[----:B------:R-:W-:Y:S05]  /*5a40*/  BSYNC B1 ;  /* 0x0000000000017941 */ /* 0x000fea0003800000 */
.L_x_15137:
        /* <DEDUP_REMOVED lines=8> */
.L_x_15102:
[----:B------:R-:W-:-:S06]  /*5ad0*/  UISETP.NE.AND UP0, UPT, UR44, 0x3, UPT ;  /* 0x000000032c00788c */ /* 0x000fcc000bf05270 */
[----:B------:R-:W-:-:S13]  /*5ae0*/  PLOP3.LUT P3, PT, PT, PT, UP0, 0x80, 0x0 ;  /* 0x000000000000781c */ /* 0x000fda0003f6f008 */
[----:B------:R-:W-:Y:S05]  /*5af0*/  @!P3 BRA `(.L_x_15139) ;  /* 0x000000000004b947 */ /* 0x000fea0003800000 */
[----:B------:R-:W-:Y:S01]  /*5b00*/  BPT.TRAP 0x1 ;  /* 0x000000040000795c */ /* 0x000fe20000300000 */
.L_x_15139:
[----:B------:R-:W-:Y:S01]  /*5b10*/  IMAD R87, R22, 0x8, R23 ;  /* 0x0000000816577824 */ /* 0x000fe200078e0217 */
[----:B------:R-:W-:Y:S01]  /*5b20*/  SHF.L.U32 R93, R210, 0x1f, RZ ;  /* 0x0000001fd25d7819 */ /* 0x000fe200000006ff */
[----:B------:R-:W-:Y:S01]  /*5b30*/  BSSY B1, `(.L_x_15140) ;  /* 0x0000004000017945 */ /* 0x000fe20003800000 */
[----:B------:R-:W-:Y:S02]  /*5b40*/  SHF.R.S32.HI R90, RZ, 0x1f, R89 ;  /* 0x0000001fff5a7819 */ /* 0x000fe40000011459 */
[----:B------:R-:W0:Y:S02]  /*5b50*/  SYNCS.PHASECHK.TRANS64.TRYWAIT P2, [R87+URZ+0x32490], R93 ;  /* 0x0324905d570075a7 */ /* 0x000e24000804017f */
[----:B0-----:R-:W-:Y:S05]  /*5b60*/  @!P2 BRA `(.L_x_15141) ;  /* 0x000001b40014a947 */ /* 0x001fea0003800000 */
.L_x_15410:
[----:B------:R-:W-:Y:S05]  /*5b70*/  BSYNC B1 ;  /* 0x0000000000017941 */ /* 0x000fea0003800000 */
.L_x_15140:
        /* <DEDUP_REMOVED lines=25> */
.L_x_15414:
        /* <DEDUP_REMOVED lines=13> */
.L_x_15144:
[----:B------:R-:W-:Y:S05]  /*5de0*/  BSYNC B1 ;  /* 0x0000000000017941 */ /* 0x000fea0003800000 */
.L_x_15143:
[----:B------:R-:W-:-:S03]  /*5df0*/  UMOV UR4, 0xffffffff ;  /* 0xffffffff00047882 */ /* 0x000fc60000000000 */
[----:B------:R-:W-:Y:S05]  /*5e00*/  BRA.DIV UR4, `(.L_x_15145) ;  /* 0x000001b204cc7947 */ /* 0x000fea000b800000 */
[----:B--2-4-:R2:W4:Y:S04]  /*5e10*/  SHFL.IDX PT, R5, R33, 0x1, 0x1c1f ;  /* 0x003c1f0021057f89 */ /* 0x01452800000e0000 */
[----:B---3--:R2:W3:Y:S02]  /*5e20*/  SHFL.IDX PT, R7, R32, 0x1, 0x1c1f ;  /* 0x003c1f0020077f89 */ /* 0x0084e400000e0000 */
.L_x_15418:
        /* <DEDUP_REMOVED lines=13> */
.L_x_15121:
[----:B------:R-:W-:Y:S05]  /*5f00*/  BSYNC B0 ;  /* 0x0000000000007941 */ /* 0x000fea0003800000 */
.L_x_15101:
        /* <DEDUP_REMOVED lines=17> */
.L_x_15147:
[----:B------:R-:W-:Y:S05]  /*6020*/  BSYNC B0 ;  /* 0x0000000000007941 */ /* 0x000fea0003800000 */
.L_x_15146:
[----:B------:R-:W3:Y:S01]  /*6030*/  SYNCS.PHASECHK.TRANS64.TRYWAIT P3, [R87+URZ+0x324b0], R93 ;  /* 0x0324b05d570075a7 */ /* 0x000ee2000806017f */
[----:B------:R-:W-:Y:S04]  /*6040*/  BSSY B0, `(.L_x_15148) ;  /* 0x0000002000007945 */ /* 0x000fe80003800000 */
[----:B---3--:R-:W-:Y:S05]  /*6050*/  @!P3 BRA `(.L_x_15149) ;  /* 0x000001b00084b947 */ /* 0x008fea0003800000 */
.L_x_15419:
[----:B------:R-:W-:Y:S05]  /*6060*/  BSYNC B0 ;  /* 0x0000000000007941 */ /* 0x000fea0003800000 */
.L_x_15148:
[----:B------:R4:W5:Y:S01]  /*6070*/  LDL R45, [R1+0x90] ;  /* 0x00009000012d7983 */ /* 0x0009620000100800 */
[----:B------:R-:W-:Y:S01]  /*6080*/  ULDC.64 UR4, c[0x0][0x328] ;  /* 0x0000ca0000047ab9 */ /* 0x000fe20000000a00 */
[----:B------:R-:W-:Y:S02]  /*6090*/  ULDC.64 UR6, c[0x0][0x318] ;  /* 0x0000c60000067ab9 */ /* 0x000fe40000000a00 */
[----:B------:R4:W5:Y:S04]  /*60a0*/  LDL R44, [R1+0x8c] ;  /* 0x00008c00012c7983 */ /* 0x0009680000100800 */
[----:B------:R4:W5:Y:S04]  /*60b0*/  LDL R43, [R1+0x88] ;  /* 0x00008800012b7983 */ /* 0x0009680000100800 */
[----:B------:R4:W5:Y:S04]  /*60c0*/  LDL R42, [R1+0x84] ;  /* 0x00008400012a7983 */ /* 0x0009680000100800 */
[----:B------:R4:W5:Y:S04]  /*60d0*/  LDL R40, [R1+0x80] ;  /* 0x0000800001287983 */ /* 0x0009680000100800 */
        /* <DEDUP_REMOVED lines=20> */
[----:B------:R4:W0:Y:S01]  /*6220*/  SHFL.IDX PT, R41, R35, RZ, 0x1c1f ;  /* 0x001c1fff23297589 */ /* 0x00082200000e0000 */
[----:B------:R-:W-:Y:S02]  /*6230*/  ISETP.GE.AND P3, PT, R92, 0x1, PT ;  /* 0x000000015c00780c */ /* 0x000fe40003f66270 */
[----:B------:R-:W-:Y:S01]  /*6240*/  LEA R11, R11, R26, 0x1 ;  /* 0x0000001a0b0b7211 */ /* 0x000fe200078e08ff */
[----:B------:R4:W0:Y:S10]  /*6250*/  SHFL.IDX PT, R39, R36, RZ, 0x1c1f ;  /* 0x001c1fff24277589 */ /* 0x00083400000e0000 */
[----:B----4-:R-:W-:Y:S05]  /*6260*/  @!P3 BRA `(.L_x_15151) ;  /* 0x0000000000a4b947 */ /* 0x010fea0003800000 */
[----:B------:R-:W-:Y:S02]  /*6270*/  ISETP.NE.AND P5, PT, R77, RZ, PT ;  /* 0x000000ff4d00720c */ /* 0x000fe40003fa5270 */
[----:B------:R-:W-:Y:S02]  /*6280*/  ISETP.NE.AND P4, PT, R78, RZ, PT ;  /* 0x000000ff4e00720c */ /* 0x000fe40003f85270 */
[----:B------:R-:W-:-:S09]  /*6290*/  PRMT R37, R10, 0x8880, RZ ;  /* 0x000088800a257816 */ /* 0x000fd200000000ff */
[----:B------:R-:W4:Y:S01]  /*62a0*/  @P5 LDS.128 R4, [R34] ;  /* 0x0000000022045984 */ /* 0x000f220000000c00 */
[----:B012---:R-:W-:-:S04]  /*62b0*/  @P5 LEA R32, P3, R16, R41, 0x1 ;  /* 0x0000002910205211 */ /* 0x007fc800078608ff */
[----:B------:R-:W-:Y:S02]  /*62c0*/  @P5 LEA.HI.X R33, R16, R39, R17, 0x1, P3 ;  /* 0x0000002710215211 */ /* 0x000fe400018f0c11 */
[----:B------:R-:W-:-:S04]  /*62d0*/  @P4 LEA R14, P3, R2, R41, 0x1 ;  /* 0x00000029020e4211 */ /* 0x000fc800078608ff */
[----:B------:R-:W-:Y:S02]  /*62e0*/  @P4 LEA.HI.X R15, R2, R39, R209, 0x1, P3 ;  /* 0x00000027020f4211 */ /* 0x000fe400018f0cd1 */
[----:B------:R-:W-:-:S13]  /*62f0*/  ISETP.NE.AND P3, PT, R79, RZ, PT ;  /* 0x000000ff4f00720c */ /* 0x000fda0003f65270 */
[----:B------:R-:W-:-:S04]  /*6300*/  @P3 LEA R12, P6, R216, R41, 0x1 ;  /* 0x00000029d80c3211 */ /* 0x000fc800078c08ff */
[----:B-----5:R-:W-:Y:S01]  /*6310*/  @P3 LEA.HI.X R13, R216, R39, R45, 0x1, P6 ;  /* 0x00000027d80d3211 */ /* 0x020fe200030f0c2d */
[----:B----4-:R0:W-:Y:S01]  /*6320*/  @P5 ST.E.128 desc[UR42][R32.64], R4 ;  /* 0x0000000420005985 */ /* 0x0101e2000c101d2a */
        /* <DEDUP_REMOVED lines=29> */
.L_x_15151:
[----:B------:R-:W-:Y:S05]  /*6500*/  BSYNC B0 ;  /* 0x0000000000007941 */ /* 0x000fea0003800000 */
.L_x_15150:
[----:B------:R-:W-:Y:S01]  /*6510*/  ISETP.GE.AND P3, PT, R92, 0x41, PT ;  /* 0x000000415c00780c */ /* 0x000fe20003f66270 */
[----:B------:R0:W0:Y:S01]  /*6520*/  SHFL.IDX PT, R37, R36, 0x1, 0x1c1f ;  /* 0x003c1f0024257f89 */ /* 0x00002200000e0000 */
[----:B------:R-:W-:Y:S03]  /*6530*/  BSSY B0, `(.L_x_15152) ;  /* 0x000002c000007945 */ /* 0x000fe60003800000 */
[----:B------:R-:W0:Y:S08]  /*6540*/  SHFL.IDX PT, R35, R35, 0x1, 0x1c1f ;  /* 0x003c1f0023237f89 */ /* 0x000e3000000e0000 */
[----:B------:R-:W-:Y:S05]  /*6550*/  @!P3 BRA `(.L_x_15153) ;  /* 0x0000000000a4b947 */ /* 0x000fea0003800000 */
[----:B------:R-:W-:Y:S02]  /*6560*/  ISETP.NE.AND P5, PT, R77, RZ, PT ;  /* 0x000000ff4d00720c */ /* 0x000fe40003fa5270 */
[----:B------:R-:W-:Y:S02]  /*6570*/  ISETP.NE.AND P4, PT, R78, RZ, PT ;  /* 0x000000ff4e00720c */ /* 0x000fe40003f85270 */
[----:B0-----:R-:W-:-:S09]  /*6580*/  PRMT R36, R10, 0x8880, RZ ;  /* 0x000088800a247816 */ /* 0x001fd200000000ff */
[----:B----4-:R-:W0:Y:S01]  /*6590*/  @P5 LDS.128 R4, [R34+0x2000] ;  /* 0x0020000022045984 */ /* 0x010e220000000c00 */
[----:B-12---:R-:W-:-:S04]  /*65a0*/  @P5 LEA R32, P3, R16, R35, 0x1 ;  /* 0x0000002310205211 */ /* 0x006fc800078608ff */
[----:B------:R-:W-:Y:S02]  /*65b0*/  @P5 LEA.HI.X R33, R16, R37, R17, 0x1, P3 ;  /* 0x0000002510215211 */ /* 0x000fe400018f0c11 */
[----:B------:R-:W-:-:S04]  /*65c0*/  @P4 LEA R14, P3, R2, R35, 0x1 ;  /* 0x00000023020e4211 */ /* 0x000fc800078608ff */
[----:B------:R-:W-:Y:S02]  /*65d0*/  @P4 LEA.HI.X R15, R2, R37, R209, 0x1, P3 ;  /* 0x00000025020f4211 */ /* 0x000fe400018f0cd1 */
[----:B------:R-:W-:-:S13]  /*65e0*/  ISETP.NE.AND P3, PT, R79, RZ, PT ;  /* 0x000000ff4f00720c */ /* 0x000fda0003f65270 */
[----:B------:R-:W-:-:S04]  /*65f0*/  @P3 LEA R12, P6, R216, R35, 0x1 ;  /* 0x00000023d80c3211 */ /* 0x000fc800078c08ff */
[----:B-----5:R-:W-:Y:S01]  /*6600*/  @P3 LEA.HI.X R13, R216, R37, R45, 0x1, P6 ;  /* 0x00000025d80d3211 */ /* 0x020fe200030f0c2d */
[----:B0-----:R0:W-:Y:S01]  /*6610*/  @P5 ST.E.128 desc[UR42][R32.64], R4 ;  /* 0x0000000420005985 */ /* 0x0011e2000c101d2a */
        /* <DEDUP_REMOVED lines=29> */
.L_x_15153:
[----:B------:R-:W-:Y:S05]  /*67f0*/  BSYNC B0 ;  /* 0x0000000000007941 */ /* 0x000fea0003800000 */
.L_x_15152:
[----:B------:R-:W-:Y:S01]  /*6800*/  @!PT LDS RZ, [RZ] ;  /* 0x00000000fffff984 */ /* 0x000fe20000000800 */
[----:B------:R-:W-:Y:S01]  /*6810*/  @!PT LDS RZ, [RZ] ;  /* 0x00000000fffff984 */ /* 0x000fe20000000800 */
[----:B------:R-:W-:Y:S01]  /*6820*/  @!PT LDS RZ, [RZ] ;  /* 0x00000000fffff984 */ /* 0x000fe20000000800 */
[----:B------:R-:W-:Y:S01]  /*6830*/  @!PT LDS RZ, [RZ] ;  /* 0x00000000fffff984 */ /* 0x000fe20000000800 */
[----:B------:R1:W-:Y:S06]  /*6840*/  MEMBAR.ALL.CTA ;  /* 0x0000000000007992 */ /* 0x0003ec0000008000 */
[----:B-1----:R-:W1:Y:S01]  /*6850*/  FENCE.VIEW.ASYNC.S ;  /* 0x00000000000073c6 */ /* 0x002e620000000000 */
[----:B---3--:R-:W-:Y:S01]  /*6860*/  @!P2 VIADD R87, R87, 0x324c0 ;  /* 0x000324c05757a836 */ /* 0x008fe20000000000 */
[----:B-1----:R1:W-:Y:S01]  /*6870*/  BAR.SYNC.DEFER_BLOCKING R60, 0x80 ;  /* 0x0002003c0000751d */ /* 0x0023e20000010000 */
[----:B------:R-:W-:Y:S01]  /*6880*/  LOP3.LUT P3, RZ, R18, 0x2, RZ, 0xc0, !PT ;  /* 0x0000000212ff7812 */ /* 0x000fe2000786c0ff */
[----:B------:R-:W-:-:S02]  /*6890*/  VIADD R22, R22, 0x1 ;  /* 0x0000000116167836 */ /* 0x000fc40000000000 */
[----:B------:R-:W-:-:S04]  /*68a0*/  @!P2 PRMT R87, RZ, 0x654, R87 ;  /* 0x00000654ff57a816 */ /* 0x000fc80000000057 */
[----:B------:R1:W-:Y:S01]  /*68b0*/  @!P2 SYNCS.ARRIVE.TRANS64.RED.A1T0 RZ, [R87+URZ], RZ ;  /* 0x000000ff57ffa9a7 */ /* 0x0003e2000810043f */
[----:B------:R-:W-:-:S04]  /*68c0*/  ISETP.NE.AND P2, PT, R22, 0x2, PT ;  /* 0x000000021600780c */ /* 0x000fc80003f45270 */
[----:B0---4-:R-:W-:Y:S02]  /*68d0*/  SEL R5, RZ, 0x1, P2 ;  /* 0x00000001ff057807 */ /* 0x011fe40001000000 */
[----:B------:R-:W-:Y:S02]  /*68e0*/  SEL R22, R22, RZ, P2 ;  /* 0x000000ff16167207 */ /* 0x000fe40001000000 */
[----:B------:R-:W-:Y:S01]  /*68f0*/  LOP3.LUT R210, R210, R5, RZ, 0x3c, !PT ;  /* 0x00000005d2d27212 */ /* 0x000fe200078e3cff */
[----:B------:R-:W-:Y:S06]  /*6900*/  @P3 BRA `(.L_x_15154) ;  /* 0xffffffc4005c3947 */ /* 0x000fec000383ffff */
[----:B------:R-:W0:Y:S01]  /*6910*/  S2R R4, SR_TID.X ;  /* 0x0000000000047919 */ /* 0x000e220000002100 */
[----:B------:R-:W-:Y:S02]  /*6920*/  PLOP3.LUT P0, PT, PT, PT, PT, 0x8, 0x0 ;  /* 0x000000000000781c */ /* 0x000fe40003f0e170 */
[----:B0-----:R-:W-:-:S04]  /*6930*/  SHF.R.U32.HI R4, RZ, 0x7, R4 ;  /* 0x00000007ff047819 */ /* 0x001fc80000011604 */
[----:B------:R-:W-:-:S13]  /*6940*/  ISETP.NE.AND P3, PT, R4, 0x1, PT ;  /* 0x000000010400780c */ /* 0x000fda0003f65270 */
[----:B------:R-:W-:Y:S05]  /*6950*/  @!P3 WARPSYNC.ALL ;  /* 0x000000000000b948 */ /* 0x000fea0003800000 */
[----:B------:R-:W-:Y:S06]  /*6960*/  @!P3 BAR.ARV 0x9, 0x100 ;  /* 0x024400000000bb1d */ /* 0x000fec0000002000 */
.L_x_15096:
[----:B------:R-:W3:Y:S01]  /*6970*/  LDL R5, [R1+0x78] ;  /* 0x0000780001057983 */ /* 0x000ee20000100800 */
[----:B------:R-:W0:Y:S01]  /*6980*/  LDC R0, c[0x0][0x448] ;  /* 0x00011200ff007b82 */ /* 0x000e220000000800 */
[----:B------:R-:W-:Y:S01]  /*6990*/  IMAD.MOV.U32 R172, RZ, RZ, RZ ;  /* 0x000000ffffac7224 */ /* 0x000fe200078e00ff */
[----:B0-----:R-:W-:-:S13]  /*69a0*/  ISETP.NE.AND P1, PT, R0, 0x1, PT ;  /* 0x000000010000780c */ /* 0x001fda0003f25270 */
[----:B------:R-:W0:Y:S08]  /*69b0*/  @P1 LDC R3, c[0x0][0x44c] ;  /* 0x00011300ff031b82 */ /* 0x000e300000000800 */
[----:B------:R-:W4:Y:S01]  /*69c0*/  @P1 LDC R4, c[0x0][0x450] ;  /* 0x00011400ff041b82 */ /* 0x000f220000000800 */
[----:B---3--:R-:W-:-:S04]  /*69d0*/  VIADD R0, R5, 0x7f ;  /* 0x0000007f05007836 */ /* 0x008fc80000000000 */
[----:B0-----:R-:W-:-:S05]  /*69e0*/  @P1 IMAD.HI.U32 R3, R0, R3, RZ ;  /* 0x0000000300031227 */ /* 0x001fca00078e00ff */
[----:B----4-:R-:W-:-:S05]  /*69f0*/  @P1 SHF.R.U32.HI R0, RZ, R4, R3 ;  /* 0x00000004ff001219 */ /* 0x010fca0000011603 */
        /* <DEDUP_REMOVED lines=10> */
.L_x_15155:
        /* <DEDUP_REMOVED lines=16> */
[----:B------:R0:W3:Y:S02]  /*6ba0*/  F2I.FTZ.U32.TRUNC.NTZ R5, R4 ;  /* 0x0000000400057305 */ /* 0x0000e4000021f000 */
[----:B0-----:R-:W-:Y:S02]  /*6bb0*/  IMAD.MOV.U32 R4, RZ, RZ, RZ ;  /* 0x000000ffff047224 */ /* 0x001fe400078e00ff */
[----:B---3--:R-:W-:-:S04]  /*6bc0*/  IMAD.MOV R7, RZ, RZ, -R5 ;  /* 0x000000ffff077224 */ /* 0x008fc800078e0a05 */
        /* <DEDUP_REMOVED lines=13> */
.L_x_15157:
[----:B------:R-:W-:Y:S05]  /*6ca0*/  BSYNC B0 ;  /* 0x0000000000007941 */ /* 0x000fea0003800000 */
.L_x_15156:
        /* <DEDUP_REMOVED lines=35> */
[----:B-1----:R-:W-:Y:S02]  /*6ee0*/  CS2R R86, SRZ ;  /* 0x0000000000567805 */ /* 0x002fe4000001ff00 */
        /* <DEDUP_REMOVED lines=20> */
[----:B-----5:R-:W-:Y:S02]  /*7030*/  CS2R R44, SRZ ;  /* 0x00000000002c7805 */ /* 0x020fe4000001ff00 */
        /* <DEDUP_REMOVED lines=23> */
.L_x_15422:
[----:B-1----:R-:W-:Y:S01]  /*71b0*/  LEA.HI R0, R14, R14, RZ, 0x1 ;  /* 0x0000000e0e007211 */ /* 0x002fe200078f08ff */
[----:B------:R-:W-:Y:S01]  /*71c0*/  VIADD R26, R23, 0x18400 ;  /* 0x00018400171a7836 */ /* 0x000fe20000000000 */
[----:B------:R-:W-:Y:S01]  /*71d0*/  BSSY B6, `(.L_x_15160) ;  /* 0x000001d000067945 */ /* 0x000fe20003800000 */
[----:B------:R-:W-:Y:S01]  /*71e0*/  IMAD.MOV.U32 R221, RZ, RZ, 0x40000040 ;  /* 0x40000040ffdd7424 */ /* 0x000fe200078e00ff */
[----:B------:R-:W-:Y:S02]  /*71f0*/  LOP3.LUT R3, R0, 0x7fffe, RZ, 0xc0, !PT ;  /* 0x0007fffe00037812 */ /* 0x000fe400078ec0ff */
[----:B------:R-:W-:-:S03]  /*7200*/  LOP3.LUT P0, RZ, R26, 0x1bf, RZ, 0xc0, !PT ;  /* 0x000001bf1aff7812 */ /* 0x000fc6000780c0ff */
[----:B------:R-:W-:-:S04]  /*7210*/  IMAD.IADD R3, R14, 0x1, -R3 ;  /* 0x000000010e037824 */ /* 0x000fc800078e0a03 */
[----:B------:R-:W-:-:S05]  /*7220*/  IMAD R3, R3, 0x2000, R26 ;  /* 0x0000200003037824 */ /* 0x000fca00078e021a */
[----:B------:R-:W-:Y:S01]  /*7230*/  SHF.R.U32.HI R0, RZ, 0x4, R3 ;  /* 0x00000004ff007819 */ /* 0x000fe20000011603 */
[----:B------:R-:W-:-:S03]  /*7240*/  VIADD R3, R3, 0xa000 ;  /* 0x0000a00003037836 */ /* 0x000fc60000000000 */
[----:B------:R-:W-:Y:S02]  /*7250*/  LOP3.LUT R0, R0, 0x3fff, RZ, 0xc0, !PT ;  /* 0x00003fff00007812 */ /* 0x000fe400078ec0ff */
[----:B------:R-:W-:Y:S02]  /*7260*/  SHF.R.U32.HI R3, RZ, 0x4, R3 ;  /* 0x00000004ff037819 */ /* 0x000fe40000011603 */
[----:B------:R-:W-:Y:S02]  /*7270*/  LOP3.LUT R220, R0, 0x10000, RZ, 0xfc, !PT ;  /* 0x0001000000dc7812 */ /* 0x000fe400078efcff */
        /* <DEDUP_REMOVED lines=18> */
.L_x_15161:
[----:B------:R-:W-:Y:S05]  /*73a0*/  BSYNC B6 ;  /* 0x0000000000067941 */ /* 0x000fea0003800000 */
.L_x_15160:
        /* <DEDUP_REMOVED lines=13> */
.L_x_15165:
[----:B--2---:R2:W3:Y:S02]  /*7480*/  SYNCS.PHASECHK.TRANS64.TRYWAIT P0, [R23+URZ+0x32400], R4 ;  /* 0x03240004170075a7 */ /* 0x0044e4000800017f */
[----:B---3--:R-:W-:Y:S05]  /*7490*/  @!P0 NANOSLEEP.SYNCS 0x989680 ;  /* 0x009896800000895d */ /* 0x008fea0003900000 */
[----:B------:R-:W3:Y:S02]  /*74a0*/  @!P0 SYNCS.PHASECHK.TRANS64 P0, [R23+URZ+0x32400], R4 ;  /* 0x03240004170085a7 */ /* 0x000ee4000800007f */
[----:B---3--:R-:W-:Y:S05]  /*74b0*/  @!P0 BRA `(.L_x_15165) ;  /* 0xfffffffc00f08947 */ /* 0x008fea000383ffff */
.L_x_15164:
[----:B------:R-:W-:Y:S05]  /*74c0*/  BSYNC B0 ;  /* 0x0000000000007941 */ /* 0x000fea0003800000 */
.L_x_15163:
[----:B------:R-:W-:Y:S05]  /*74d0*/  BRA `(.L_x_15166) ;  /* 0x0000002c003c7947 */ /* 0x000fea0003800000 */
.L_x_15162:
[----:B------:R-:W-:Y:S01]  /*74e0*/  LOP3.LUT P0, RZ, R26, 0x3ff, RZ, 0xc0, !PT ;  /* 0x000003ff1aff7812 */ /* 0x000fe2000780c0ff */
[----:B------:R-:W-:Y:S01]  /*74f0*/  ULDC.64 UR4, c[0x0][0x3f8] ;  /* 0x0000fe0000047ab9 */ /* 0x000fe20000000a00 */
[----:B------:R-:W-:Y:S01]  /*7500*/  SHF.R.S32.HI R0, RZ, 0x1f, R24 ;  /* 0x0000001fff007819 */ /* 0x000fe20000011418 */
        /* <DEDUP_REMOVED lines=27> */
.L_x_15168:
[----:B------:R-:W-:Y:S05]  /*76c0*/  BSYNC B6 ;  /* 0x0000000000067941 */ /* 0x000fea0003800000 */
.L_x_15167:
[----:B------:R-:W2:Y:S01]  /*76d0*/  LDL R35, [R1+0x78] ;  /* 0x0000780001237983 */ /* 0x000ea20000100800 */
[----:B------:R-:W-:Y:S01]  /*76e0*/  LEA.HI R33, R33, R28, RZ, 0x2 ;  /* 0x0000001c21217211 */ /* 0x000fe200078f10ff */
[----:B------:R-:W-:Y:S01]  /*76f0*/  ULDC.U8 UR4, c[0x0][0x410] ;  /* 0x0001040000047ab9 */ /* 0x000fe20000000000 */
[----:B------:R-:W-:Y:S01]  /*7700*/  BSSY B0, `(.L_x_15169) ;  /* 0x00002a4000007945 */ /* 0x000fe20003800000 */
[----:B------:R-:W-:Y:S02]  /*7710*/  ISETP.NE.AND P0, PT, RZ, UR4, PT ;  /* 0x00000004ff007c0c */ /* 0x000fe4000bf05270 */
[----:B------:R-:W-:Y:S02]  /*7720*/  SHF.R.S32.HI R3, RZ, 0x1f, R33 ;  /* 0x0000001fff037819 */ /* 0x000fe40000011421 */
[----:B------:R-:W-:Y:S02]  /*7730*/  LOP3.LUT R33, R33, 0xfffffffc, RZ, 0xc0, !PT ;  /* 0xfffffffc21217812 */ /* 0x000fe400078ec0ff */
[----:B------:R-:W-:-:S02]  /*7740*/  LEA.HI R3, R3, R206, RZ, 0x3 ;  /* 0x000000ce03037211 */ /* 0x000fc400078f18ff */
[----:B------:R-:W-:Y:S02]  /*7750*/  IADD3 R33, R28, -R33, RZ ;  /* 0x800000211c217210 */ /* 0x000fe40007ffe0ff */
[----:B------:R-:W-:-:S05]  /*7760*/  LOP3.LUT R3, R3, 0xfffffff8, RZ, 0xc0, !PT ;  /* 0xfffffff803037812 */ /* 0x000fca00078ec0ff */
[C---:B------:R-:W-:Y:S02]  /*7770*/  IMAD.IADD R34, R206.reuse, 0x1, -R3 ;  /* 0x00000001ce227824 */ /* 0x040fe400078e0a03 */
[----:B--2---:R-:W-:Y:S01]  /*7780*/  IMAD.IADD R38, R206, 0x1, R35 ;  /* 0x00000001ce267824 */ /* 0x004fe200078e0223 */
[----:B------:R-:W-:Y:S06]  /*7790*/  @!P0 BRA `(.L_x_15170) ;  /* 0x00000014005c8947 */ /* 0x000fec0003800000 */
[----:B------:R-:W1:Y:S01]  /*77a0*/  LDC R6, c[0x0][0x448] ;  /* 0x00011200ff067b82 */ /* 0x000e620000000800 */
[----:B------:R-:W-:Y:S01]  /*77b0*/  IMAD R3, R33, 0x40, R38 ;  /* 0x0000004021037824 */ /* 0x000fe200078e0226 */
[----:B------:R-:W-:Y:S01]  /*77c0*/  ULDC.64 UR4, c[0x0][0x3f8] ;  /* 0x0000fe0000047ab9 */ /* 0x000fe20000000a00 */
[----:B------:R-:W-:Y:S01]  /*77d0*/  ULDC.64 UR6, c[0x0][0x408] ;  /* 0x0001020000067ab9 */ /* 0x000fe20000000a00 */
[----:B------:R-:W-:Y:S01]  /*77e0*/  IMAD.MOV.U32 R27, RZ, RZ, R29 ;  /* 0x000000ffff1b7224 */ /* 0x000fe200078e001d */
[----:B------:R-:W-:Y:S01]  /*77f0*/  SHF.R.S32.HI R36, RZ, 0x1f, R211 ;  /* 0x0000001fff247819 */ /* 0x000fe200000114d3 */
        /* <DEDUP_REMOVED lines=27> */
.L_x_15428:
        /* <DEDUP_REMOVED lines=30> */
.L_x_15173:
[----:B------:R-:W-:Y:S05]  /*7b90*/  BSYNC B1 ;  /* 0x0000000000017941 */ /* 0x000fea0003800000 */
.L_x_15172:
[----:B---3-5:R-:W-:Y:S01]  /*7ba0*/  IMAD.MOV.U32 R3, RZ, RZ, R25 ;  /* 0x000000ffff037224 */ /* 0x028fe200078e0019 */
[----:B--2---:R-:W-:Y:S01]  /*7bb0*/  MOV R0, R24 ;  /* 0x0000001800007202 */ /* 0x004fe20000000f00 */
        /* <DEDUP_REMOVED lines=19> */
.L_x_15434:
        /* <DEDUP_REMOVED lines=20> */
[C---:B------:R-:W-:Y:S02]  /*7e30*/  @!P3 SHF.L.U64.HI R10, R211.reuse, 0x1, R36 ;  /* 0x00000001d30ab819 */ /* 0x040fe40000010224 */
[----:B------:R-:W-:Y:S01]  /*7e40*/  @!P3 IMAD.SHL.U32 R9, R211, 0x2, RZ ;  /* 0x00000002d309b824 */ /* 0x000fe200078e00ff */
[----:B------:R0:W5:Y:S01]  /*7e50*/  @!P2 LD.E.64 R12, desc[UR42][R4.64] ;  /* 0x0000002a040ca980 */ /* 0x000162000c101b00 */
[----:B------:R-:W-:-:S03]  /*7e60*/  CS2R R14, SRZ ;  /* 0x00000000000e7805 */ /* 0x000fc6000001ff00 */
[-C--:B0-----:R-:W-:Y:S02]  /*7e70*/  @!P3 IADD3 R4, P0, R6, R9.reuse, RZ ;  /* 0x000000090604b210 */ /* 0x081fe40007f1e0ff */
[----:B------:R-:W-:Y:S02]  /*7e80*/  @!P3 IADD3 R6, P1, R30, R9, RZ ;  /* 0x000000091e06b210 */ /* 0x000fe40007f3e0ff */
[----:B----4-:R-:W-:Y:S01]  /*7e90*/  MOV R9, R7 ;  /* 0x0000000700097202 */ /* 0x010fe20000000f00 */
[--C-:B------:R-:W-:Y:S02]  /*7ea0*/  @!P3 IMAD.X R5, R3, 0x1, R10.reuse, P0 ;  /* 0x000000010305b824 */ /* 0x100fe400000e060a */
[----:B------:R-:W-:Y:S01]  /*7eb0*/  @!P3 IMAD.X R7, R7, 0x1, R10, P1 ;  /* 0x000000010707b824 */ /* 0x000fe200008e060a */
[----:B------:R-:W-:Y:S01]  /*7ec0*/  CS2R R10, SRZ ;  /* 0x00000000000a7805 */ /* 0x000fe2000001ff00 */
[----:B------:R-:W-:Y:S01]  /*7ed0*/  @!P2 IMAD.WIDE R30, R204, 0x2, R8 ;  /* 0x00000002cc1ea825 */ /* 0x000fe200078e0208 */
[----:B------:R-:W-:-:S04]  /*7ee0*/  CS2R R8, SRZ ;  /* 0x0000000000087805 */ /* 0x000fc8000001ff00 */
[----:B------:R0:W5:Y:S04]  /*7ef0*/  @!P2 LD.E.64 R14, desc[UR42][R30.64] ;  /* 0x0000002a1e0ea980 */ /* 0x000168000c101b00 */
[----:B------:R0:W5:Y:S04]  /*7f00*/  @!P3 LD.E.64 R8, desc[UR42][R4.64] ;  /* 0x0000002a0408b980 */ /* 0x000168000c101b00 */
[----:B------:R0:W5:Y:S02]  /*7f10*/  @!P3 LD.E.64 R10, desc[UR42][R6.64] ;  /* 0x0000002a060ab980 */ /* 0x000164000c101b00 */
.L_x_15176:
[----:B------:R-:W-:Y:S05]  /*7f20*/  BSYNC B1 ;  /* 0x0000000000017941 */ /* 0x000fea0003800000 */
.L_x_15175:
[----:B01----:R-:W3:Y:S01]  /*7f30*/  LDL R30, [R1+0x9c] ;  /* 0x00009c00011e7983 */ /* 0x003ee20000100800 */
[----:B------:R-:W0:Y:S01]  /*7f40*/  SYNCS.PHASECHK.TRANS64.TRYWAIT P0, [R23+URZ+0x32400], R32 ;  /* 0x03240020170075a7 */ /* 0x000e22000800017f */
[----:B--2---:R-:W-:Y:S01]  /*7f50*/  IMAD.SHL.U32 R3, R34, 0x40, RZ ;  /* 0x0000004022037824 */ /* 0x004fe200078e00ff */
[----:B------:R-:W-:Y:S01]  /*7f60*/  VIADDMNMX R31, R33, -R35, 0x80, PT ;  /* 0x00000080211f7446 */ /* 0x000fe20003800923 */
[----:B-----5:R-:W-:Y:S01]  /*7f70*/  IMAD.MOV.U32 R5, RZ, RZ, R8 ;  /* 0x000000ffff057224 */ /* 0x020fe200078e0008 */
[----:B------:R-:W-:Y:S01]  /*7f80*/  BSSY B1, `(.L_x_15177) ;  /* 0x0000019000017945 */ /* 0x000fe20003800000 */
[----:B----4-:R-:W-:Y:S01]  /*7f90*/  IMAD.MOV.U32 R7, RZ, RZ, R10 ;  /* 0x000000ffff077224 */ /* 0x010fe200078e000a */
[----:B------:R-:W-:Y:S01]  /*7fa0*/  LOP3.LUT R3, R3, 0x1c0, RZ, 0xc0, !PT ;  /* 0x000001c003037812 */ /* 0x000fe200078ec0ff */
[----:B---3--:R-:W-:Y:S01]  /*7fb0*/  IMAD.MOV.U32 R6, RZ, RZ, R13 ;  /* 0x000000ffff067224 */ /* 0x008fe200078e000d */
[----:B------:R-:W-:Y:S01]  /*7fc0*/  PRMT R45, R5, 0x7610, R45 ;  /* 0x00007610052d7816 */ /* 0x000fe2000000002d */
[----:B------:R-:W-:Y:S01]  /*7fd0*/  IMAD.MOV.U32 R5, RZ, RZ, R12 ;  /* 0x000000ffff057224 */ /* 0x000fe200078e000c */
[----:B------:R-:W-:-:S02]  /*7fe0*/  LOP3.LUT R4, R3, 0x18, R16, 0xf8, !PT ;  /* 0x0000001803047812 */ /* 0x000fc400078ef810 */
[----:B------:R-:W-:Y:S02]  /*7ff0*/  SHF.R.U32.HI R3, RZ, 0x3, R3 ;  /* 0x00000003ff037819 */ /* 0x000fe40000011603 */
[----:B------:R-:W-:Y:S02]  /*8000*/  PRMT R47, R7, 0x7610, R47 ;  /* 0x00007610072f7816 */ /* 0x000fe4000000002f */
[----:B------:R-:W-:Y:S01]  /*8010*/  LOP3.LUT R3, R4, R3, RZ, 0x3c, !PT ;  /* 0x0000000304037212 */ /* 0x000fe200078e3cff */
[----:B------:R-:W-:Y:S01]  /*8020*/  IMAD.MOV.U32 R4, RZ, RZ, R9 ;  /* 0x000000ffff047224 */ /* 0x000fe200078e0009 */
[----:B------:R-:W-:Y:S01]  /*8030*/  PRMT R46, R5, 0x5410, R6 ;  /* 0x00005410052e7816 */ /* 0x000fe20000000006 */
[----:B------:R-:W-:Y:S01]  /*8040*/  IMAD.MOV.U32 R5, RZ, RZ, R15 ;  /* 0x000000ffff057224 */ /* 0x000fe200078e000f */
[----:B------:R-:W-:Y:S02]  /*8050*/  LOP3.LUT P2, RZ, R34, 0x4, RZ, 0xc0, !PT ;  /* 0x0000000422ff7812 */ /* 0x000fe4000784c0ff */
[----:B------:R-:W-:Y:S01]  /*8060*/  PRMT R45, R45, 0x5410, R4 ;  /* 0x000054102d2d7816 */ /* 0x000fe20000000004 */
[----:B------:R-:W-:Y:S01]  /*8070*/  IMAD.MOV.U32 R4, RZ, RZ, R14 ;  /* 0x000000ffff047224 */ /* 0x000fe200078e000e */
[----:B------:R-:W-:-:S04]  /*8080*/  ISETP.GE.AND P1, PT, R206, R31, PT ;  /* 0x0000001fce00720c */ /* 0x000fc80003f26270 */
[----:B------:R-:W-:Y:S01]  /*8090*/  PRMT R48, R4, 0x7610, R48 ;  /* 0x0000761004307816 */ /* 0x000fe20000000030 */
[----:B------:R-:W-:Y:S02]  /*80a0*/  IMAD R30, R30, 0x200, R3 ;  /* 0x000002001e1e7824 */ /* 0x000fe400078e0203 */
[----:B------:R-:W-:Y:S02]  /*80b0*/  IMAD.MOV.U32 R3, RZ, RZ, R11 ;  /* 0x000000ffff037224 */ /* 0x000fe400078e000b */
[----:B------:R-:W-:-:S03]  /*80c0*/  IMAD R30, R30, 0x2, R23 ;  /* 0x000000021e1e7824 */ /* 0x000fc600078e0217 */
[----:B------:R-:W-:Y:S01]  /*80d0*/  PRMT R47, R47, 0x5410, R3 ;  /* 0x000054102f2f7816 */ /* 0x000fe20000000003 */
[C---:B------:R-:W-:Y:S01]  /*80e0*/  VIADD R3, R30.reuse, 0x18440 ;  /* 0x000184401e037836 */ /* 0x040fe20000000000 */
[----:B------:R-:W-:Y:S01]  /*80f0*/  IADD3 R4, R30, 0x18400, RZ ;  /* 0x000184001e047810 */ /* 0x000fe20007ffe0ff */
[----:B0-----:R-:W-:Y:S06]  /*8100*/  @!P0 BRA `(.L_x_15178) ;  /* 0x0000019400788947 */ /* 0x001fec0003800000 */
.L_x_15435:
[----:B------:R-:W-:Y:S05]  /*8110*/  BSYNC B1 ;  /* 0x0000000000017941 */ /* 0x000fea0003800000 */
.L_x_15177:
        /* <DEDUP_REMOVED lines=12> */
[--C-:B------:R-:W-:Y:S01]  /*81e0*/  SHF.R.U32.HI R35, RZ, 0x10, R29.reuse ;  /* 0x00000010ff237819 */ /* 0x100fe2000001161d */
[----:B0-----:R-:W-:Y:S01]  /*81f0*/  HADD2.F32 R32, -RZ, R37.H0_H0 ;  /* 0x20000025ff207230 */ /* 0x001fe20000004100 */
        /* <DEDUP_REMOVED lines=37> */
.L_x_15182:
[----:B------:R-:W-:Y:S05]  /*8450*/  BSYNC B2 ;  /* 0x0000000000027941 */ /* 0x000fea0003800000 */
.L_x_15181:
        /* <DEDUP_REMOVED lines=43> */
.L_x_15180:
[----:B------:R-:W-:Y:S05]  /*8710*/  BSYNC B1 ;  /* 0x0000000000017941 */ /* 0x000fea0003800000 */
.L_x_15179:
        /* <DEDUP_REMOVED lines=50> */
.L_x_15185:
[----:B------:R-:W-:Y:S05]  /*8a40*/  BSYNC B1 ;  /* 0x0000000000017941 */ /* 0x000fea0003800000 */
.L_x_15184:
[----:B------:R-:W-:Y:S05]  /*8a50*/  @P1 BRA `(.L_x_15183) ;  /* 0x0000001400b81947 */ /* 0x000fea0003800000 */
[----:B-1----:R-:W1:Y:S01]  /*8a60*/  LDS.128 R4, [R3+0x2000] ;  /* 0x0020000003047984 */ /* 0x002e620000000c00 */
        /* <DEDUP_REMOVED lines=42> */
.L_x_15170:
[----:B------:R-:W1:Y:S01]  /*8d10*/  LDC R6, c[0x0][0x448] ;  /* 0x00011200ff067b82 */ /* 0x000e620000000800 */
[----:B------:R-:W-:Y:S01]  /*8d20*/  IMAD R3, R33, 0x40, R38 ;  /* 0x0000004021037824 */ /* 0x000fe200078e0226 */
[----:B------:R-:W-:Y:S01]  /*8d30*/  ULDC.64 UR4, c[0x0][0x3f8] ;  /* 0x0000fe0000047ab9 */ /* 0x000fe20000000a00 */
[----:B------:R-:W-:Y:S01]  /*8d40*/  ULDC.64 UR6, c[0x0][0x408] ;  /* 0x0001020000067ab9 */ /* 0x000fe20000000a00 */
[----:B------:R-:W-:Y:S02]  /*8d50*/  IMAD.MOV.U32 R27, RZ, RZ, R29 ;  /* 0x000000ffff1b7224 */ /* 0x000fe400078e001d */
        /* <DEDUP_REMOVED lines=45> */
[----:B------:R-:W4:Y:S04]  /*9030*/  SHFL.IDX PT, R25, R25, 0x1, 0x1c1f ;  /* 0x003c1f0019197f89 */ /* 0x000f2800000e0000 */
[----:B------:R5:W0:Y:S01]  /*9040*/  SHFL.IDX PT, R24, R35, 0x1, 0x1c1f ;  /* 0x003c1f0023187f89 */ /* 0x000a2200000e0000 */
[----:B--2---:R-:W-:Y:S01]  /*9050*/  @!P1 MOV R21, R9 ;  /* 0x0000000900159202 */ /* 0x004fe20000000f00 */
[----:B------:R-:W-:Y:S02]  /*9060*/  @!P1 IMAD.MOV.U32 R20, RZ, RZ, R8 ;  /* 0x000000ffff149224 */ /* 0x000fe400078e0008 */
[----:B------:R-:W-:Y:S02]  /*9070*/  @!P1 IMAD.MOV.U32 R28, RZ, RZ, R10 ;  /* 0x000000ffff1c9224 */ /* 0x000fe400078e000a */
[----:B------:R-:W-:-:S02]  /*9080*/  IMAD.MOV.U32 R3, RZ, RZ, R21 ;  /* 0x000000ffff037224 */ /* 0x000fc400078e0015 */
[----:B------:R-:W-:Y:S02]  /*9090*/  IMAD.MOV.U32 R0, RZ, RZ, R20 ;  /* 0x000000ffff007224 */ /* 0x000fe400078e0014 */
[----:B------:R-:W-:Y:S01]  /*90a0*/  @!P1 IMAD.MOV.U32 R29, RZ, RZ, R11 ;  /* 0x000000ffff1d9224 */ /* 0x000fe200078e000b */
[----:B------:R-:W-:Y:S02]  /*90b0*/  PRMT R41, R3, 0x7610, R41 ;  /* 0x0000761003297816 */ /* 0x000fe40000000029 */
[----:B------:R2:W0:Y:S01]  /*90c0*/  SHFL.IDX PT, R3, R26, 0x1, 0x1c1f ;  /* 0x003c1f001a037f89 */ /* 0x00042200000e0000 */
[----:B------:R-:W-:Y:S01]  /*90d0*/  PRMT R50, R0, 0x7610, R50 ;  /* 0x0000761000327816 */ /* 0x000fe20000000032 */
[----:B------:R-:W-:Y:S02]  /*90e0*/  IMAD.MOV.U32 R0, RZ, RZ, R28 ;  /* 0x000000ffff007224 */ /* 0x000fe400078e001c */
[----:B---3--:R-:W-:Y:S02]  /*90f0*/  @!P1 IMAD.MOV.U32 R31, RZ, RZ, R5 ;  /* 0x000000ffff1f9224 */ /* 0x008fe400078e0005 */
[----:B------:R-:W-:Y:S01]  /*9100*/  @!P1 IMAD.MOV.U32 R32, RZ, RZ, R6 ;  /* 0x000000ffff209224 */ /* 0x000fe200078e0006 */
[----:B------:R-:W-:Y:S01]  /*9110*/  PRMT R37, R0, 0x7610, R37 ;  /* 0x0000761000257816 */ /* 0x000fe20000000025 */
[----:B------:R-:W-:-:S02]  /*9120*/  IMAD.MOV.U32 R8, RZ, RZ, R29 ;  /* 0x000000ffff087224 */ /* 0x000fc400078e001d */
[----:B------:R-:W-:Y:S02]  /*9130*/  @!P1 IMAD.MOV.U32 R30, RZ, RZ, R4 ;  /* 0x000000ffff1e9224 */ /* 0x000fe400078e0004 */
[----:B------:R-:W-:Y:S01]  /*9140*/  @!P1 IMAD.MOV.U32 R33, RZ, RZ, R7 ;  /* 0x000000ffff219224 */ /* 0x000fe200078e0007 */
[----:B-----5:R-:W-:Y:S01]  /*9150*/  PRMT R35, R8, 0x7610, R35 ;  /* 0x0000761008237816 */ /* 0x020fe20000000023 */
[----:B------:R-:W-:Y:S02]  /*9160*/  IMAD.MOV.U32 R4, RZ, RZ, R31 ;  /* 0x000000ffff047224 */ /* 0x000fe400078e001f */
[----:B------:R-:W-:Y:S01]  /*9170*/  IMAD.MOV.U32 R5, RZ, RZ, R32 ;  /* 0x000000ffff057224 */ /* 0x000fe200078e0020 */
[----:B------:R-:W-:Y:S01]  /*9180*/  MOV R6, R33 ;  /* 0x0000002100067202 */ /* 0x000fe20000000f00 */
[----:B------:R-:W-:Y:S01]  /*9190*/  IMAD.MOV.U32 R0, RZ, RZ, R30 ;  /* 0x000000ffff007224 */ /* 0x000fe200078e001e */
[----:B------:R-:W-:Y:S02]  /*91a0*/  PRMT R43, R4, 0x7610, R43 ;  /* 0x00007610042b7816 */ /* 0x000fe4000000002b */
[----:B------:R-:W-:-:S02]  /*91b0*/  PRMT R54, R5, 0x7610, R54 ;  /* 0x0000761005367816 */ /* 0x000fc40000000036 */
[----:B------:R-:W-:Y:S02]  /*91c0*/  CS2R R4, SRZ ;  /* 0x0000000000047805 */ /* 0x000fe4000001ff00 */
[----:B------:R-:W-:Y:S02]  /*91d0*/  PRMT R37, R37, 0x5410, R0 ;  /* 0x0000541025257816 */ /* 0x000fe40000000000 */
[----:B012-4-:R-:W-:-:S07]  /*91e0*/  PRMT R35, R35, 0x5410, R6 ;  /* 0x0000541023237816 */ /* 0x017fce0000000006 */
.L_x_15445:
        /* <DEDUP_REMOVED lines=24> */
.L_x_15188:
[----:B------:R-:W-:Y:S05]  /*9370*/  BSYNC B1 ;  /* 0x0000000000017941 */ /* 0x000fea0003800000 */
.L_x_15187:
[----:B------:R-:W2:Y:S01]  /*9380*/  LDL R3, [R1+0x78] ;  /* 0x0000780001037983 */ /* 0x000ea20000100800 */
[----:B------:R-:W0:Y:S01]  /*9390*/  SYNCS.PHASECHK.TRANS64.TRYWAIT P1, [R23+URZ+0x32400], R12 ;  /* 0x0324000c170075a7 */ /* 0x000e22000802017f */
[----:B------:R-:W-:Y:S01]  /*93a0*/  VIADD R14, R206, 0x40 ;  /* 0x00000040ce0e7836 */ /* 0x000fe20000000000 */
[----:B------:R-:W-:Y:S01]  /*93b0*/  BSSY B1, `(.L_x_15189) ;  /* 0x0000011000017945 */ /* 0x000fe20003800000 */
[----:B-----5:R-:W-:Y:S02]  /*93c0*/  IMAD.MOV.U32 R13, RZ, RZ, R5 ;  /* 0x000000ffff0d7224 */ /* 0x020fe400078e0005 */
[----:B------:R-:W-:Y:S02]  /*93d0*/  IMAD.MOV.U32 R15, RZ, RZ, R9 ;  /* 0x000000ffff0f7224 */ /* 0x000fe400078e0009 */
[----:B------:R-:W-:Y:S01]  /*93e0*/  IMAD.IADD R38, R16, 0x1, R39 ;  /* 0x0000000110267824 */ /* 0x000fe200078e0227 */
[----:B------:R-:W-:Y:S01]  /*93f0*/  PRMT R55, R13, 0x7610, R55 ;  /* 0x000076100d377816 */ /* 0x000fe20000000037 */
[----:B------:R-:W-:Y:S01]  /*9400*/  IMAD.MOV.U32 R13, RZ, RZ, R7 ;  /* 0x000000ffff0d7224 */ /* 0x000fe200078e0007 */
[----:B------:R-:W-:-:S02]  /*9410*/  PRMT R57, R15, 0x7610, R57 ;  /* 0x000076100f397816 */ /* 0x000fc40000000039 */
[----:B--2---:R-:W-:Y:S01]  /*9420*/  VIADDMNMX R27, R27, -R3, 0x80, PT ;  /* 0x000000801b1b7446 */ /* 0x004fe20003800903 */
[----:B------:R-:W-:-:S03]  /*9430*/  IMAD.MOV.U32 R3, RZ, RZ, R4 ;  /* 0x000000ffff037224 */ /* 0x000fc600078e0004 */
[-C--:B------:R-:W-:Y:S02]  /*9440*/  ISETP.GE.OR P2, PT, R206, R27.reuse, P0 ;  /* 0x0000001bce00720c */ /* 0x080fe40000746670 */
[----:B------:R-:W-:Y:S01]  /*9450*/  ISETP.GE.OR P0, PT, R14, R27, P0 ;  /* 0x0000001b0e00720c */ /* 0x000fe20000706670 */
[----:B------:R-:W-:Y:S01]  /*9460*/  IMAD.MOV.U32 R14, RZ, RZ, R8 ;  /* 0x000000ffff0e7224 */ /* 0x000fe200078e0008 */
[----:B------:R-:W-:Y:S01]  /*9470*/  PRMT R54, R54, 0x5410, R3 ;  /* 0x0000541036367816 */ /* 0x000fe20000000003 */
[----:B------:R-:W-:-:S03]  /*9480*/  IMAD.MOV.U32 R3, RZ, RZ, R6 ;  /* 0x000000ffff037224 */ /* 0x000fc600078e0006 */
[----:B------:R-:W-:Y:S02]  /*9490*/  PRMT R56, R13, 0x5410, R14 ;  /* 0x000054100d387816 */ /* 0x000fe4000000000e */
[----:B------:R-:W-:Y:S01]  /*94a0*/  PRMT R55, R55, 0x5410, R3 ;  /* 0x0000541037377816 */ /* 0x000fe20000000003 */
[----:B0-----:R-:W-:Y:S06]  /*94b0*/  @!P1 BRA `(.L_x_15190) ;  /* 0x00000188000c9947 */ /* 0x001fec0003800000 */
.L_x_15446:
[----:B------:R-:W-:Y:S05]  /*94c0*/  BSYNC B1 ;  /* 0x0000000000017941 */ /* 0x000fea0003800000 */
.L_x_15189:
[----:B------:R-:W-:Y:S01]  /*94d0*/  BSSY B1, `(.L_x_15191) ;  /* 0x0000064000017945 */ /* 0x000fe20003800000 */
[----:B------:R-:W-:Y:S01]  /*94e0*/  MOV R3, R10 ;  /* 0x0000000a00037202 */ /* 0x000fe20000000f00 */
[----:B------:R-:W-:Y:S01]  /*94f0*/  IMAD.MOV.U32 R36, RZ, RZ, R11 ;  /* 0x000000ffff247224 */ /* 0x000fe200078e000b */
[----:B------:R-:W-:Y:S01]  /*9500*/  LOP3.LUT R38, R38, 0x38, RZ, 0xc0, !PT ;  /* 0x0000003826267812 */ /* 0x000fe200078ec0ff */
[----:B------:R-:W-:Y:S06]  /*9510*/  @P2 BRA `(.L_x_15192) ;  /* 0x00000004007c2947 */ /* 0x000fec0003800000 */
[----:B------:R-:W2:Y:S01]  /*9520*/  LDL R25, [R1+0x9c] ;  /* 0x00009c0001197983 */ /* 0x000ea20000100800 */
        /* <DEDUP_REMOVED lines=8> */
[----:B------:R-:W-:-:S02]  /*95b0*/  SHF.R.U32.HI R15, RZ, 0x3, R13 ;  /* 0x00000003ff0f7819 */ /* 0x000fc4000001160d */
[----:B0-----:R-:W-:Y:S02]  /*95c0*/  LOP3.LUT R12, R13, 0x38, R16, 0xf8, !PT ;  /* 0x000000380d0c7812 */ /* 0x001fe400078ef810 */
[----:B------:R-:W-:Y:S02]  /*95d0*/  LOP3.LUT R24, R15, R38, R13, 0x1e, !PT ;  /* 0x000000260f187212 */ /* 0x000fe400078e1e0d */
[----:B------:R-:W-:Y:S02]  /*95e0*/  LOP3.LUT R12, R12, R15, RZ, 0x3c, !PT ;  /* 0x0000000f0c0c7212 */ /* 0x000fe400078e3cff */
[----:B------:R-:W-:Y:S02]  /*95f0*/  SHF.R.U32.HI R42, RZ, 0x10, R21 ;  /* 0x00000010ff2a7819 */ /* 0x000fe40000011615 */
[--C-:B------:R-:W-:Y:S02]  /*9600*/  SHF.R.U64 R49, R32, 0x10, R33.reuse ;  /* 0x0000001020317819 */ /* 0x100fe40000001221 */
[----:B------:R-:W-:-:S02]  /*9610*/  SHF.R.U32.HI R46, RZ, 0x10, R33 ;  /* 0x00000010ff2e7819 */ /* 0x000fc40000011621 */
[--C-:B------:R-:W-:Y:S02]  /*9620*/  SHF.R.U64 R52, R28, 0x10, R29.reuse ;  /* 0x000000101c347819 */ /* 0x100fe4000000121d */
        /* <DEDUP_REMOVED lines=15> */
[----:B------:R-:W-:Y:S02]  /*9720*/  HADD2.F32 R21, -RZ, R13.H1_H1 ;  /* 0x3000000dff157230 */ /* 0x000fe40000004100 */
[----:B------:R-:W-:Y:S01]  /*9730*/  FFMA.FTZ R47, R20, R43, R47 ;  /* 0x0000002b142f7223 */ /* 0x000fe2000001002f */
[----:B------:R-:W-:Y:S02]  /*9740*/  HADD2.F32 R32, -RZ, R27.H0_H0 ;  /* 0x2000001bff207230 */ /* 0x000fe40000004100 */
[-C--:B------:R-:W-:Y:S01]  /*9750*/  FMUL.FTZ R20, R31, R30.reuse ;  /* 0x0000001e1f147220 */ /* 0x080fe20000410000 */
[--C-:B------:R-:W-:Y:S02]  /*9760*/  HADD2.F32 R41, -RZ, R35.reuse.H1_H1 ;  /* 0x30000023ff297230 */ /* 0x100fe40000004100 */
[----:B------:R-:W-:Y:S01]  /*9770*/  FFMA.FTZ R44, R21, R30, -R42 ;  /* 0x0000001e152c7223 */ /* 0x000fe2000001082a */
[----:B------:R-:W-:-:S02]  /*9780*/  HADD2.F32 R35, -RZ, R35.H0_H0 ;  /* 0x20000023ff237230 */ /* 0x000fc40000004100 */
[----:B------:R-:W-:Y:S02]  /*9790*/  HADD2.F32 R28, -RZ, R15.H0_H0 ;  /* 0x2000000fff1c7230 */ /* 0x000fe40000004100 */
[C---:B------:R-:W-:Y:S01]  /*97a0*/  FMUL.FTZ R31, R32.reuse, R41 ;  /* 0x00000029201f7220 */ /* 0x040fe20000410000 */
[----:B------:R-:W-:Y:S02]  /*97b0*/  HADD2.F32 R33, -RZ, R27.H1_H1 ;  /* 0x3000001bff217230 */ /* 0x000fe40000004100 */
[-C--:B------:R-:W-:Y:S01]  /*97c0*/  FMUL.FTZ R32, R32, R35.reuse ;  /* 0x0000002320207220 */ /* 0x080fe20000410000 */
[----:B------:R-:W-:Y:S02]  /*97d0*/  HADD2.F32 R42, -RZ, R46.H0_H0 ;  /* 0x2000002eff2a7230 */ /* 0x000fe40000004100 */
[C---:B------:R-:W-:Y:S01]  /*97e0*/  FFMA.FTZ R35, R28.reuse, R35, -R31 ;  /* 0x000000231c237223 */ /* 0x040fe2000001081f */
[----:B------:R-:W-:Y:S02]  /*97f0*/  HADD2.F32 R29, -RZ, R15.H1_H1 ;  /* 0x3000000fff1d7230 */ /* 0x000fe40000004100 */
[----:B------:R-:W-:Y:S01]  /*9800*/  FFMA.FTZ R41, R28, R41, R32 ;  /* 0x000000291c297223 */ /* 0x000fe20000010020 */
[----:B------:R-:W-:-:S02]  /*9810*/  HADD2.F32 R30, -RZ, R48.H0_H0 ;  /* 0x20000030ff1e7230 */ /* 0x000fc40000004100 */
[----:B------:R-:W-:Y:S01]  /*9820*/  FFMA.FTZ R46, R21, R40, R20 ;  /* 0x00000028152e7223 */ /* 0x000fe20000010014 */
[----:B------:R-:W-:Y:S02]  /*9830*/  HADD2.F32 R25, -RZ, R24.H0_H0 ;  /* 0x20000018ff197230 */ /* 0x000fe40000004100 */
[C---:B------:R-:W-:Y:S01]  /*9840*/  FMUL.FTZ R28, R33.reuse, R42 ;  /* 0x0000002a211c7220 */ /* 0x040fe20000410000 */
[----:B------:R-:W-:Y:S02]  /*9850*/  HADD2.F32 R32, -RZ, R37.H1_H1 ;  /* 0x30000025ff207230 */ /* 0x000fe40000004100 */
[----:B------:R-:W-:Y:S02]  /*9860*/  HADD2.F32 R20, -RZ, R50.H0_H0 ;  /* 0x20000032ff147230 */ /* 0x000fe40000004100 */
[-C--:B------:R-:W-:Y:S01]  /*9870*/  FMUL.FTZ R50, R33, R30.reuse ;  /* 0x0000001e21327220 */ /* 0x080fe20000410000 */
[----:B------:R-:W-:Y:S02]  /*9880*/  HADD2.F32 R13, -RZ, R12.H0_H0 ;  /* 0x2000000cff0d7230 */ /* 0x000fe40000004100 */
[----:B------:R-:W-:Y:S01]  /*9890*/  FFMA.FTZ R48, R29, R30, -R28 ;  /* 0x0000001e1d307223 */ /* 0x000fe2000001081c */
[----:B------:R-:W-:-:S02]  /*98a0*/  HADD2.F32 R27, -RZ, R26.H0_H0 ;  /* 0x2000001aff1b7230 */ /* 0x000fc40000004100 */
[C---:B------:R-:W-:Y:S01]  /*98b0*/  FMUL.FTZ R40, R25.reuse, R32 ;  /* 0x0000002019287220 */ /* 0x040fe20000410000 */
[----:B------:R-:W-:Y:S02]  /*98c0*/  HADD2.F32 R30, -RZ, R54.H0_H0 ;  /* 0x20000036ff1e7230 */ /* 0x000fe40000004100 */
[----:B------:R-:W-:Y:S01]  /*98d0*/  FMUL.FTZ R25, R25, R20 ;  /* 0x0000001419197220 */ /* 0x000fe20000410000 */
[----:B------:R-:W-:Y:S02]  /*98e0*/  HADD2.F32 R28, -RZ, R37.H0_H0 ;  /* 0x20000025ff1c7230 */ /* 0x000fe40000004100 */
[----:B------:R-:W-:Y:S01]  /*98f0*/  FFMA.FTZ R50, R29, R42, R50 ;  /* 0x0000002a1d327223 */ /* 0x000fe20000010032 */
[----:B------:R-:W-:Y:S01]  /*9900*/  FFMA.FTZ R40, R13, R20, -R40 ;  /* 0x000000140d287223 */ /* 0x000fe20000010828 */
[----:B------:R-:W-:Y:S02]  /*9910*/  HADD2.F32 R15, -RZ, R14.H0_H0 ;  /* 0x2000000eff0f7230 */ /* 0x000fe40000004100 */
[----:B------:R-:W-:Y:S01]  /*9920*/  FMUL.FTZ R42, R27, R30 ;  /* 0x0000001e1b2a7220 */ /* 0x000fe20000410000 */
[----:B------:R-:W-:Y:S01]  /*9930*/  FFMA.FTZ R32, R13, R32, R25 ;  /* 0x000000200d207223 */ /* 0x000fe20000010019 */
[----:B------:R-:W-:Y:S01]  /*9940*/  FMUL.FTZ R20, R27, R28 ;  /* 0x0000001c1b147220 */ /* 0x000fe20000410000 */
[----:B------:R-:W-:-:S02]  /*9950*/  HADD2.F32 R24, -RZ, R24.H1_H1 ;  /* 0x30000018ff187230 */ /* 0x000fc40000004100 */
[C---:B------:R-:W-:Y:S01]  /*9960*/  FFMA.FTZ R42, R15.reuse, R28, -R42 ;  /* 0x0000001c0f2a7223 */ /* 0x040fe2000001082a */
[----:B------:R-:W-:Y:S02]  /*9970*/  HADD2.F32 R26, -RZ, R26.H1_H1 ;  /* 0x3000001aff1a7230 */ /* 0x000fe40000004100 */
[----:B------:R-:W-:Y:S01]  /*9980*/  FFMA.FTZ R20, R15, R30, R20 ;  /* 0x0000001e0f147223 */ /* 0x000fe20000010014 */
[----:B------:R-:W-:Y:S02]  /*9990*/  HADD2.F32 R25, -RZ, R51.H0_H0 ;  /* 0x20000033ff197230 */ /* 0x000fe40000004100 */
        /* <DEDUP_REMOVED lines=23> */
.L_x_15192:
[----:B------:R-:W-:Y:S05]  /*9b10*/  BSYNC B1 ;  /* 0x0000000000017941 */ /* 0x000fea0003800000 */
.L_x_15191:
[----:B------:R-:W-:Y:S01]  /*9b20*/  PRMT R33, R3, 0x5410, R36 ;  /* 0x0000541003217816 */ /* 0x000fe20000000024 */
[----:B------:R-:W-:Y:S06]  /*9b30*/  @P0 BRA `(.L_x_15183) ;  /* 0x0000000400800947 */ /* 0x000fec0003800000 */
[----:B------:R-:W2:Y:S01]  /*9b40*/  LDL R20, [R1+0xa0] ;  /* 0x0000a00001147983 */ /* 0x000ea20000100800 */
[C---:B01----:R-:W-:Y:S02]  /*9b50*/  VIADD R12, R206.reuse, 0x40 ;  /* 0x00000040ce0c7836 */ /* 0x043fe40000000000 */
        /* <DEDUP_REMOVED lines=8> */
[----:B------:R-:W-:Y:S01]  /*9be0*/  HADD2.F32 R28, -RZ, R55.H0_H0 ;  /* 0x20000037ff1c7230 */ /* 0x000fe20000004100 */
[--C-:B------:R-:W-:Y:S02]  /*9bf0*/  SHF.R.U64 R41, R8, 0x10, R9.reuse ;  /* 0x0000001008297819 */ /* 0x100fe40000001209 */
[----:B------:R-:W-:Y:S02]  /*9c00*/  SHF.R.U32.HI R21, RZ, 0x10, R9 ;  /* 0x00000010ff157819 */ /* 0x000fe40000011609 */
[----:B------:R-:W-:-:S05]  /*9c10*/  SHF.R.U32.HI R30, RZ, 0x10, R5 ;  /* 0x00000010ff1e7819 */ /* 0x000fca0000011605 */
[----:B------:R-:W-:Y:S01]  /*9c20*/  HADD2.F32 R30, -RZ, R30.H0_H0 ;  /* 0x2000001eff1e7230 */ /* 0x000fe20000004100 */
[--C-:B------:R-:W-:Y:S02]  /*9c30*/  SHF.R.U64 R40, R10, 0x10, R11.reuse ;  /* 0x000000100a287819 */ /* 0x100fe4000000120b */
[----:B------:R-:W-:Y:S02]  /*9c40*/  SHF.R.U32.HI R39, RZ, 0x10, R11 ;  /* 0x00000010ff277819 */ /* 0x000fe4000001160b */
[--C-:B------:R-:W-:Y:S02]  /*9c50*/  SHF.R.U32.HI R35, RZ, 0x10, R7.reuse ;  /* 0x00000010ff237819 */ /* 0x100fe40000011607 */
[----:B------:R-:W-:Y:S01]  /*9c60*/  SHF.R.U64 R37, R6, 0x10, R7 ;  /* 0x0000001006257819 */ /* 0x000fe20000001207 */
[----:B--2---:R-:W-:-:S04]  /*9c70*/  IMAD.IADD R38, R20, 0x1, R38 ;  /* 0x0000000114267824 */ /* 0x004fc800078e0226 */
[----:B------:R-:W-:Y:S01]  /*9c80*/  IMAD R3, R38, 0x2, R23 ;  /* 0x0000000226037824 */ /* 0x000fe200078e0217 */
[----:B---3--:R-:W0:Y:S04]  /*9c90*/  LDS.128 R12, [R42+0x18400] ;  /* 0x018400002a0c7984 */ /* 0x008e280000000c00 */
[----:B------:R-:W1:Y:S01]  /*9ca0*/  LDS.128 R24, [R3+0x18400] ;  /* 0x0184000003187984 */ /* 0x000e620000000c00 */
[----:B------:R-:W-:Y:S01]  /*9cb0*/  HADD2.F32 R20, -RZ, R57.H0_H0 ;  /* 0x20000039ff147230 */ /* 0x000fe20000004100 */
[----:B------:R-:W-:Y:S01]  /*9cc0*/  SHF.R.U64 R38, R4, 0x10, R5 ;  /* 0x0000001004267819 */ /* 0x000fe20000001205 */
        /* <DEDUP_REMOVED lines=9> */
[----:B------:R-:W-:-:S02]  /*9d60*/  HADD2.F32 R9, -RZ, R54.H1_H1 ;  /* 0x30000036ff097230 */ /* 0x000fc40000004100 */
[----:B------:R-:W-:Y:S02]  /*9d70*/  HADD2.F32 R5, -RZ, R56.H1_H1 ;  /* 0x30000038ff057230 */ /* 0x000fe40000004100 */
        /* <DEDUP_REMOVED lines=12> */
[----:B------:R-:W-:Y:S02]  /*9e40*/  HADD2.F32 R21, -RZ, R55.H1_H1 ;  /* 0x30000037ff157230 */ /* 0x000fe40000004100 */
[--C-:B------:R-:W-:Y:S02]  /*9e50*/  HADD2.F32 R5, -RZ, R33.reuse.H0_H0 ;  /* 0x20000021ff057230 */ /* 0x100fe40000004100 */
[----:B------:R-:W-:Y:S02]  /*9e60*/  HADD2.F32 R20, -RZ, R56.H0_H0 ;  /* 0x20000038ff147230 */ /* 0x000fe40000004100 */
[----:B------:R-:W-:Y:S02]  /*9e70*/  HADD2.F32 R4, -RZ, R33.H1_H1 ;  /* 0x30000021ff047230 */ /* 0x000fe40000004100 */
[----:B------:R-:W-:Y:S01]  /*9e80*/  FMUL.FTZ R9, R10, R21 ;  /* 0x000000150a097220 */ /* 0x000fe20000410000 */
[----:B------:R-:W-:-:S02]  /*9e90*/  HADD2.F32 R6, -RZ, R14.H0_H0 ;  /* 0x2000000eff067230 */ /* 0x000fc40000004100 */
[-C--:B------:R-:W-:Y:S01]  /*9ea0*/  FMUL.FTZ R33, R10, R5.reuse ;  /* 0x000000050a217220 */ /* 0x080fe20000410000 */
[----:B------:R-:W-:Y:S02]  /*9eb0*/  HADD2.F32 R7, -RZ, R15.H0_H0 ;  /* 0x2000000fff077230 */ /* 0x000fe40000004100 */
[C---:B------:R-:W-:Y:S01]  /*9ec0*/  FMUL.FTZ R30, R11.reuse, R20 ;  /* 0x000000140b1e7220 */ /* 0x040fe20000410000 */
[----:B------:R-:W-:Y:S02]  /*9ed0*/  HADD2.F32 R27, -RZ, R27.H1_H1 ;  /* 0x3000001bff1b7230 */ /* 0x000fe40000004100 */
[----:B------:R-:W-:Y:S01]  /*9ee0*/  FMUL.FTZ R11, R11, R4 ;  /* 0x000000040b0b7220 */ /* 0x000fe20000410000 */
[----:B------:R-:W-:Y:S02]  /*9ef0*/  HADD2.F32 R10, -RZ, R35.H0_H0 ;  /* 0x20000023ff0a7230 */ /* 0x000fe40000004100 */
[----:B------:R-:W-:Y:S02]  /*9f00*/  HADD2.F32 R8, -RZ, R39.H0_H0 ;  /* 0x20000027ff087230 */ /* 0x000fe40000004100 */
[----:B------:R-:W-:Y:S01]  /*9f10*/  FFMA.FTZ R28, R6, R5, -R9 ;  /* 0x00000005061c7223 */ /* 0x000fe20000010809 */
[----:B------:R-:W-:-:S02]  /*9f20*/  HADD2.F32 R15, -RZ, R15.H1_H1 ;  /* 0x3000000fff0f7230 */ /* 0x000fc40000004100 */
[----:B------:R-:W-:Y:S01]  /*9f30*/  FFMA.FTZ R33, R6, R21, R33 ;  /* 0x0000001506217223 */ /* 0x000fe20000010021 */
[C---:B------:R-:W-:Y:S01]  /*9f40*/  FFMA.FTZ R30, R7.reuse, R4, -R30 ;  /* 0x00000004071e7223 */ /* 0x040fe2000001081e */
        /* <DEDUP_REMOVED lines=31> */
.L_x_15183:
[----:B------:R-:W-:Y:S05]  /*a140*/  BSYNC B0 ;  /* 0x0000000000007941 */ /* 0x000fea0003800000 */
.L_x_15169:
        /* <DEDUP_REMOVED lines=8> */
.L_x_15166:
[----:B--23--:R-:W2:Y:S01]  /*a1d0*/  S2R R3, SR_TID.X ;  /* 0x0000000000037919 */ /* 0x00cea20000002100 */
[----:B------:R-:W-:Y:S05]  /*a1e0*/  WARPSYNC.ALL ;  /* 0x0000000000007948 */ /* 0x000fea0003800000 */
[----:B--2---:R-:W-:-:S05]  /*a1f0*/  SHF.R.U32.HI R3, RZ, 0x7, R3 ;  /* 0x00000007ff037819 */ /* 0x004fca0000011603 */
[----:B01----:R-:W-:Y:S01]  /*a200*/  VIADD R12, R3, 0x8 ;  /* 0x00000008030c7836 */ /* 0x003fe20000000000 */
[----:B------:R-:W-:-:S04]  /*a210*/  MOV R3, UR44 ;  /* 0x0000002c00037c02 */ /* 0x000fc80008000f00 */
[----:B------:R0:W-:Y:S01]  /*a220*/  BAR.SYNC.DEFER_BLOCKING R12, 0x100 ;  /* 0x0004000c0000751d */ /* 0x0001e20000010000 */
[----:B------:R-:W-:-:S13]  /*a230*/  ISETP.NE.AND P0, PT, R3, 0x3, PT ;  /* 0x000000030300780c */ /* 0x000fda0003f05270 */
[----:B0-----:R-:W-:Y:S05]  /*a240*/  @!P0 BRA `(.L_x_15193) ;  /* 0x0000000000048947 */ /* 0x001fea0003800000 */
[----:B------:R-:W-:Y:S01]  /*a250*/  BPT.TRAP 0x1 ;  /* 0x000000040000795c */ /* 0x000fe20000300000 */
.L_x_15193:
[----:B------:R-:W-:Y:S01]  /*a260*/  IMAD R9, R19, 0x8, R23 ;  /* 0x0000000813097824 */ /* 0x000fe200078e0217 */
[----:B------:R-:W-:-:S04]  /*a270*/  SHF.L.U32 R8, R208, 0x1f, RZ ;  /* 0x0000001fd0087819 */ /* 0x000fc800000006ff */
[----:B------:R0:W1:Y:S01]  /*a280*/  SYNCS.PHASECHK.TRANS64.TRYWAIT P1, [R9+URZ+0x32430], R8 ;  /* 0x03243008090075a7 */ /* 0x000062000802017f */
[----:B------:R-:W-:Y:S05]  /*a290*/  @!P0 BRA `(.L_x_15194) ;  /* 0x0000000000048947 */ /* 0x000fea0003800000 */
[----:B------:R-:W-:Y:S01]  /*a2a0*/  BPT.TRAP 0x1 ;  /* 0x000000040000795c */ /* 0x000fe20000300000 */
.L_x_15194:
[----:B------:R-:W-:-:S05]  /*a2b0*/  VIADD R3, R23, 0x1c400 ;  /* 0x0001c40017037836 */ /* 0x000fca0000000000 */
[----:B------:R-:W-:-:S04]  /*a2c0*/  SHF.R.U32.HI R3, RZ, 0x4, R3 ;  /* 0x00000004ff037819 */ /* 0x000fc80000011603 */
[----:B------:R-:W-:-:S04]  /*a2d0*/  LOP3.LUT R3, R3, 0x3fff, RZ, 0xc0, !PT ;  /* 0x00003fff03037812 */ /* 0x000fc800078ec0ff */
[----:B------:R-:W-:-:S05]  /*a2e0*/  LOP3.LUT R3, R3, 0x10000, RZ, 0xfc, !PT ;  /* 0x0001000003037812 */ /* 0x000fca00078efcff */
[----:B------:R2:W-:Y:S01]  /*a2f0*/  STL [R1+0x2c], R3 ;  /* 0x00002c0301007387 */ /* 0x0005e20000100800 */
[----:B-1----:R-:W-:Y:S05]  /*a300*/  @P1 BRA `(.L_x_15195) ;  /* 0x0000000000081947 */ /* 0x002fea0003800000 */
[----:B------:R-:W1:Y:S02]  /*a310*/  SYNCS.PHASECHK.TRANS64.TRYWAIT P1, [R9+URZ+0x32430], R8 ;  /* 0x03243008090075a7 */ /* 0x000e64000802017f */
[----:B-1----:R-:W-:Y:S05]  /*a320*/  @!P1 BRA `(.L_x_15196) ;  /* 0x0000017800849947 */ /* 0x002fea0003800000 */
.L_x_15195:
[----:B--2---:R-:W2:Y:S01]  /*a330*/  LDL R3, [R1+0x2c] ;  /* 0x00002c0001037983 */ /* 0x004ea20000100800 */
[----:B------:R-:W-:Y:S01]  /*a340*/  IMAD.MOV.U32 R5, RZ, RZ, 0x40000040 ;  /* 0x40000040ff057424 */ /* 0x000fe200078e00ff */
[----:B------:R-:W-:Y:S05]  /*a350*/  WARPSYNC.ALL ;  /* 0x0000000000007948 */ /* 0x000fea0003800000 */
[C---:B------:R-:W-:Y:S01]  /*a360*/  R2UR UR4, R220.reuse ;  /* 0x00000000dc0472ca */ /* 0x040fe200000e0000 */
[----:B------:R-:W-:Y:S01]  /*a370*/  WARPGROUP.ARRIVE ;  /* 0x00000000000079c5 */ /* 0x000fe20000000000 */
[----:B------:R-:W-:Y:S01]  /*a380*/  R2UR UR5, R221 ;  /* 0x00000000dd0572ca */ /* 0x000fe200000e0000 */
[----:B------:R-:W-:Y:S01]  /*a390*/  VIADD R20, R220, 0x2 ;  /* 0x00000002dc147836 */ /* 0x000fe20000000000 */
[----:B------:R-:W-:Y:S01]  /*a3a0*/  R2UR UR7, R5 ;  /* 0x00000000050772ca */ /* 0x000fe200000e0000 */
[----:B------:R-:W-:Y:S01]  /*a3b0*/  IMAD.MOV.U32 R21, RZ, RZ, 0x40000040 ;  /* 0x40000040ff157424 */ /* 0x000fe200078e00ff */
[----:B------:R-:W-:Y:S01]  /*a3c0*/  MOV R11, 0x40000040 ;  /* 0x40000040000b7802 */ /* 0x000fe20000000f00 */
[----:B------:R-:W-:Y:S01]  /*a3d0*/  IMAD.MOV.U32 R7, RZ, RZ, 0x40000040 ;  /* 0x40000040ff077424 */ /* 0x000fe200078e00ff */
[----:B------:R-:W-:Y:S01]  /*a3e0*/  SHF.L.U32 R0, R0, 0x1f, RZ ;  /* 0x0000001f00007819 */ /* 0x000fe200000006ff */
[C---:B------:R-:W-:Y:S01]  /*a3f0*/  VIADD R14, R220.reuse, 0x4 ;  /* 0x00000004dc0e7836 */ /* 0x040fe20000000000 */
[----:B------:R3:W-:Y:S01]  /*a400*/  STL.64 [R1+0x70], R20 ;  /* 0x0000701401007387 */ /* 0x0007e20000100a00 */
[----:B------:R-:W-:Y:S01]  /*a410*/  IMAD.MOV.U32 R15, RZ, RZ, 0x40000040 ;  /* 0x40000040ff0f7424 */ /* 0x000fe200078e00ff */
[----:B------:R-:W-:Y:S01]  /*a420*/  BSSY B0, `(.L_x_15197) ;  /* 0x0000024000007945 */ /* 0x000fe20003800000 */
[----:B------:R-:W-:-:S02]  /*a430*/  VIADD R10, R220, 0x6 ;  /* 0x00000006dc0a7836 */ /* 0x000fc40000000000 */
[----:B------:R-:W-:Y:S01]  /*a440*/  IMAD.MOV.U32 R5, RZ, RZ, 0x40000040 ;  /* 0x40000040ff057424 */ /* 0x000fe200078e00ff */
[----:B------:R3:W-:Y:S04]  /*a450*/  STL.64 [R1+0x68], R14 ;  /* 0x0000680e01007387 */ /* 0x0007e80000100a00 */
[----:B------:R3:W-:Y:S01]  /*a460*/  STL.64 [R1+0x60], R10 ;  /* 0x0000600a01007387 */ /* 0x0007e20000100a00 */
[----:B--2---:R-:W-:-:S04]  /*a470*/  IMAD R4, R19, 0x300, R3 ;  /* 0x0000030013047824 */ /* 0x004fc800078e0203 */
        /* <DEDUP_REMOVED lines=28> */
[----:B------:R-:W2:Y:S02]  /*a640*/  SYNCS.PHASECHK.TRANS64.TRYWAIT P1, [R23+URZ+0x32410], R0 ;  /* 0x03241000170075a7 */ /* 0x000ea4000802017f */
[----:B--23--:R-:W-:Y:S05]  /*a650*/  @!P1 BRA `(.L_x_15198) ;  /* 0x0000017400cc9947 */ /* 0x00cfea0003800000 */
.L_x_15447:
[----:B------:R-:W-:Y:S05]  /*a660*/  BSYNC B0 ;  /* 0x0000000000007941 */ /* 0x000fea0003800000 */
.L_x_15197:
[----:B------:R-:W-:Y:S05]  /*a670*/  @!P0 BRA `(.L_x_15199) ;  /* 0x0000000000048947 */ /* 0x000fea0003800000 */
[----:B------:R-:W-:Y:S01]  /*a680*/  BPT.TRAP 0x1 ;  /* 0x000000040000795c */ /* 0x000fe20000300000 */
.L_x_15199:
[----:B------:R3:W4:Y:S01]  /*a690*/  SYNCS.PHASECHK.TRANS64.TRYWAIT P1, [R9+URZ+0x32450], R8 ;  /* 0x03245008090075a7 */ /* 0x000722000802017f */
[----:B------:R-:W-:Y:S05]  /*a6a0*/  @!P0 BRA `(.L_x_15200) ;  /* 0x0000000000048947 */ /* 0x000fea0003800000 */
[----:B------:R-:W-:Y:S01]  /*a6b0*/  BPT.TRAP 0x1 ;  /* 0x000000040000795c */ /* 0x000fe20000300000 */
.L_x_15200:
[----:B----4-:R-:W-:Y:S05]  /*a6c0*/  @P1 BRA `(.L_x_15201) ;  /* 0x0000000000081947 */ /* 0x010fea0003800000 */
[----:B------:R-:W4:Y:S02]  /*a6d0*/  SYNCS.PHASECHK.TRANS64.TRYWAIT P1, [R9+URZ+0x32450], R8 ;  /* 0x03245008090075a7 */ /* 0x000f24000802017f */
[----:B----4-:R-:W-:Y:S05]  /*a6e0*/  @!P1 BRA `(.L_x_15202) ;  /* 0x0000017400bc9947 */ /* 0x010fea0003800000 */
.L_x_15201:
[----:B------:R-:W-:Y:S05]  /*a6f0*/  WARPSYNC.ALL ;  /* 0x0000000000007948 */ /* 0x000fea0003800000 */
[----:B------:R-:W-:Y:S01]  /*a700*/  R2UR UR38, R23 ;  /* 0x00000000172672ca */ /* 0x000fe200000e0000 */
[----:B------:R-:W-:Y:S01]  /*a710*/  IMAD.MOV.U32 R6, RZ, RZ, 0xc00 ;  /* 0x00000c00ff067424 */ /* 0x000fe200078e00ff */
[----:B------:R-:W-:Y:S01]  /*a720*/  LOP3.LUT R4, R72, 0x10000, RZ, 0xfc, !PT ;  /* 0x0001000048047812 */ /* 0x000fe200078efcff */
[----:B------:R-:W-:Y:S01]  /*a730*/  IMAD.MOV.U32 R5, RZ, RZ, 0x40000040 ;  /* 0x40000040ff057424 */ /* 0x000fe200078e00ff */
[----:B------:R-:W-:Y:S01]  /*a740*/  WARPGROUP.ARRIVE ;  /* 0x00000000000079c5 */ /* 0x000fe20000000000 */
[----:B------:R-:W-:Y:S01]  /*a750*/  IMAD.MOV.U32 R7, RZ, RZ, 0x40000040 ;  /* 0x40000040ff077424 */ /* 0x000fe200078e00ff */
[C---:B------:R-:W-:Y:S01]  /*a760*/  R2UR UR4, R4.reuse ;  /* 0x00000000040472ca */ /* 0x040fe200000e0000 */
[C---:B------:R-:W-:Y:S01]  /*a770*/  VIADD R88, R4.reuse, 0x2 ;  /* 0x0000000204587836 */ /* 0x040fe20000000000 */
[----:B------:R-:W-:Y:S01]  /*a780*/  R2UR UR5, R5 ;  /* 0x00000000050572ca */ /* 0x000fe200000e0000 */
[----:B------:R-:W-:Y:S01]  /*a790*/  IMAD.MOV.U32 R89, RZ, RZ, 0x40000040 ;  /* 0x40000040ff597424 */ /* 0x000fe200078e00ff */
[----:B------:R-:W-:Y:S01]  /*a7a0*/  R2UR UR7, R7 ;  /* 0x00000000070772ca */ /* 0x000fe200000e0000 */
[----:B------:R-:W-:Y:S01]  /*a7b0*/  IMAD.MOV.U32 R11, RZ, RZ, 0x40000040 ;  /* 0x40000040ff0b7424 */ /* 0x000fe200078e00ff */
[----:B--2---:R-:W2:Y:S01]  /*a7c0*/  S2R R0, SR_TID.X ;  /* 0x0000000000007919 */ /* 0x004ea20000002100 */
[----:B------:R-:W-:Y:S01]  /*a7d0*/  UIADD3 UR38, UR38, 0x400, URZ ;  /* 0x0000040026267890 */ /* 0x000fe2000fffe03f */
[----:B------:R-:W-:-:S02]  /*a7e0*/  VIADD R86, R4, 0x4 ;  /* 0x0000000404567836 */ /* 0x000fc40000000000 */
[----:B------:R-:W-:Y:S01]  /*a7f0*/  IMAD.MOV.U32 R87, RZ, RZ, 0x40000040 ;  /* 0x40000040ff577424 */ /* 0x000fe200078e00ff */
[----:B------:R-:W-:Y:S01]  /*a800*/  USHF.R.U32.HI UR38, URZ, 0x4, UR38 ;  /* 0x000000043f267899 */ /* 0x000fe20008011626 */
[C---:B------:R-:W-:Y:S01]  /*a810*/  VIADD R84, R4.reuse, 0x6 ;  /* 0x0000000604547836 */ /* 0x040fe20000000000 */
[----:B------:R0:W-:Y:S01]  /*a820*/  STL.64 [R1+0x58], R88 ;  /* 0x0000585801007387 */ /* 0x0001e20000100a00 */
[----:B------:R-:W-:Y:S01]  /*a830*/  IMAD.MOV.U32 R85, RZ, RZ, 0x40000040 ;  /* 0x40000040ff557424 */ /* 0x000fe200078e00ff */
[----:B------:R-:W-:Y:S01]  /*a840*/  ULOP3.LUT UR38, UR38, 0x3fff, URZ, 0xc0, !UPT ;  /* 0x00003fff26267892 */ /* 0x000fe2000f8ec03f */
[C---:B------:R-:W-:Y:S01]  /*a850*/  VIADD R82, R4.reuse, 0x400 ;  /* 0x0000040004527836 */ /* 0x040fe20000000000 */
[----:B------:R0:W-:Y:S01]  /*a860*/  STL.64 [R1+0x50], R86 ;  /* 0x0000505601007387 */ /* 0x0001e20000100a00 */
[----:B------:R-:W-:Y:S01]  /*a870*/  IMAD.MOV.U32 R83, RZ, RZ, 0x40000040 ;  /* 0x40000040ff537424 */ /* 0x000fe200078e00ff */
[----:B------:R-:W-:Y:S01]  /*a880*/  ULOP3.LUT UR45, UR38, 0x10000, URZ, 0xfc, !UPT ;  /* 0x00010000262d7892 */ /* 0x000fe2000f8efc3f */
[----:B------:R-:W-:Y:S01]  /*a890*/  VIADD R80, R4, 0x402 ;  /* 0x0000040204507836 */ /* 0x000fe20000000000 */
[----:B------:R0:W-:Y:S01]  /*a8a0*/  STL.64 [R1+0x48], R84 ;  /* 0x0000485401007387 */ /* 0x0001e20000100a00 */
[----:B------:R-:W-:-:S02]  /*a8b0*/  IMAD.MOV.U32 R81, RZ, RZ, 0x40000040 ;  /* 0x40000040ff517424 */ /* 0x000fc400078e00ff */
[----:B------:R-:W-:Y:S01]  /*a8c0*/  VIADD R78, R4, 0x404 ;  /* 0x00000404044e7836 */ /* 0x000fe20000000000 */
[----:B------:R0:W-:Y:S01]  /*a8d0*/  STL.64 [R1+0x40], R82 ;  /* 0x0000405201007387 */ /* 0x0001e20000100a00 */
[----:B------:R-:W-:Y:S02]  /*a8e0*/  IMAD R6, R19, R6, UR45 ;  /* 0x0000002d13067e24 */ /* 0x000fe4000f8e0206 */
[----:B------:R-:W-:Y:S01]  /*a8f0*/  IMAD.MOV.U32 R79, RZ, RZ, 0x40000040 ;  /* 0x40000040ff4f7424 */ /* 0x000fe200078e00ff */
[----:B------:R0:W-:Y:S01]  /*a900*/  STL.64 [R1+0x38], R80 ;  /* 0x0000385001007387 */ /* 0x0001e20000100a00 */
[C---:B------:R-:W-:Y:S01]  /*a910*/  VIADD R10, R6.reuse, 0x2 ;  /* 0x00000002060a7836 */ /* 0x040fe20000000000 */
[----:B------:R-:W-:Y:S01]  /*a920*/  R2UR UR6, R6 ;  /* 0x00000000060672ca */ /* 0x000fe200000e0000 */
[----:B------:R-:W-:Y:S01]  /*a930*/  VIADD R76, R4, 0x406 ;  /* 0x00000406044c7836 */ /* 0x000fe20000000000 */
[----:B------:R0:W-:Y:S01]  /*a940*/  STL.64 [R1+0x30], R78 ;  /* 0x0000304e01007387 */ /* 0x0001e20000100a00 */
[----:B------:R-:W-:-:S02]  /*a950*/  IMAD.MOV.U32 R77, RZ, RZ, 0x40000040 ;  /* 0x40000040ff4d7424 */ /* 0x000fc400078e00ff */
[C---:B------:R-:W-:Y:S02]  /*a960*/  VIADD R74, R4.reuse, 0x800 ;  /* 0x00000800044a7836 */ /* 0x040fe40000000000 */
[----:B------:R-:W-:Y:S01]  /*a970*/  IMAD.MOV.U32 R75, RZ, RZ, 0x40000040 ;  /* 0x40000040ff4b7424 */ /* 0x000fe200078e00ff */
[----:B------:R0:W-:Y:S01]  /*a980*/  STL.64 [R1+0x20], R76 ;  /* 0x0000204c01007387 */ /* 0x0001e20000100a00 */
[----:B------:R-:W-:Y:S01]  /*a990*/  VIADD R72, R4, 0x802 ;  /* 0x0000080204487836 */ /* 0x000fe20000000000 */
[----:B--2---:R-:W-:Y:S01]  /*a9a0*/  SHF.R.U32.HI R0, RZ, 0x7, R0 ;  /* 0x00000007ff007819 */ /* 0x004fe20000011600 */
[----:B------:R-:W-:Y:S01]  /*a9b0*/  IMAD.MOV.U32 R73, RZ, RZ, 0x40000040 ;  /* 0x40000040ff497424 */ /* 0x000fe200078e00ff */
[----:B------:R0:W-:Y:S01]  /*a9c0*/  STL.64 [R1+0x18], R74 ;  /* 0x0000184a01007387 */ /* 0x0001e20000100a00 */
[----:B------:R-:W-:Y:S01]  /*a9d0*/  HGMMA.64x96x16.F32 R24, gdesc[UR4], R24, gsb0 ;  /* 0x01600000041879f0 */ /* 0x000fe20008000818 */
        /* <DEDUP_REMOVED lines=8> */
[----:B------:R0:W-:Y:S01]  /*aa60*/  STL.64 [R1+0x10], R72 ;  /* 0x0000104801007387 */ /* 0x0001e20000100a00 */
[----:B------:R-:W-:-:S02]  /*aa70*/  VIADD R14, R4, 0x806 ;  /* 0x00000806040e7836 */ /* 0x000fc40000000000 */
[----:B------:R-:W-:Y:S01]  /*aa80*/  IMAD.MOV.U32 R15, RZ, RZ, 0x40000040 ;  /* 0x40000040ff0f7424 */ /* 0x000fe200078e00ff */
[----:B------:R0:W-:Y:S01]  /*aa90*/  STL.64 [R1+0x8], R20 ;  /* 0x0000081401007387 */ /* 0x0001e20000100a00 */
[C---:B------:R-:W-:Y:S02]  /*aaa0*/  VIADD R228, R4.reuse, 0xc00 ;  /* 0x00000c0004e47836 */ /* 0x040fe40000000000 */
[----:B------:R-:W-:Y:S01]  /*aab0*/  IMAD.MOV.U32 R229, RZ, RZ, 0x40000040 ;  /* 0x40000040ffe57424 */ /* 0x000fe200078e00ff */
[----:B------:R0:W-:Y:S01]  /*aac0*/  STL.64 [R1], R14 ;  /* 0x0000000e01007387 */ /* 0x0001e20000100a00 */
[C---:B------:R-:W-:Y:S02]  /*aad0*/  VIADD R226, R4.reuse, 0xc02 ;  /* 0x00000c0204e27836 */ /* 0x040fe40000000000 */
[----:B------:R-:W-:Y:S02]  /*aae0*/  IMAD.MOV.U32 R227, RZ, RZ, 0x40000040 ;  /* 0x40000040ffe37424 */ /* 0x000fe400078e00ff */
[----:B------:R-:W-:-:S02]  /*aaf0*/  VIADD R224, R4, 0xc04 ;  /* 0x00000c0404e07836 */ /* 0x000fc40000000000 */
[----:B------:R-:W-:Y:S02]  /*ab00*/  IMAD.MOV.U32 R225, RZ, RZ, 0x40000040 ;  /* 0x40000040ffe17424 */ /* 0x000fe400078e00ff */
[----:B------:R-:W-:Y:S02]  /*ab10*/  VIADD R222, R4, 0xc06 ;  /* 0x00000c0604de7836 */ /* 0x000fe40000000000 */
[----:B------:R-:W-:Y:S02]  /*ab20*/  IMAD.MOV.U32 R7, RZ, RZ, 0x40000040 ;  /* 0x40000040ff077424 */ /* 0x000fe400078e00ff */
[----:B------:R-:W-:Y:S01]  /*ab30*/  IMAD.MOV.U32 R223, RZ, RZ, 0x40000040 ;  /* 0x40000040ffdf7424 */ /* 0x000fe200078e00ff */
[----:B------:R-:W-:Y:S02]  /*ab40*/  WARPGROUP.DEPBAR.LE gsb0, 0x0 ;  /* 0x00008000000079c5 */ /* 0x000fe40000010000 */
[----:B------:R-:W-:-:S06]  /*ab50*/  WARPGROUP.ARRIVE ;  /* 0x00000000000079c5 */ /* 0x000fcc0000000000 */
[----:B------:R-:W-:Y:S01]  /*ab60*/  HGMMA.64x96x16.F32 R24, gdesc[UR4], R24, gsb0 ;  /* 0x01600000041879f0 */ /* 0x000fe20008000818 */
[----:B------:R-:W-:Y:S02]  /*ab70*/  R2UR UR4, R86 ;  /* 0x00000000560472ca */ /* 0x000fe400000e0000 */
        /* <DEDUP_REMOVED lines=30> */
[----:B------:R-:W-:Y:S02]  /*ad60*/  R2UR UR7, R11 ;  /* 0x000000000b0772ca */ /* 0x000fe400000e0000 */
[----:B------:R-:W-:Y:S01]  /*ad70*/  MOV R11, 0x40000040 ;  /* 0x40000040000b7802 */ /* 0x000fe20000000f00 */
        /* <DEDUP_REMOVED lines=90> */
[----:B------:R-:W-:Y:S03]  /*b320*/  HGMMA.64x96x16.F32 R24, gdesc[UR4], R24, gsb0 ;  /* 0x01600000041879f0 */ /* 0x000fe60008000818 */
[----:B------:R-:W-:Y:S02]  /*b330*/  WARPGROUP.DEPBAR.LE gsb0, 0x0 ;  /* 0x00008000000079c5 */ /* 0x000fe40000010000 */
[----:B------:R0:W-:Y:S06]  /*b340*/  BAR.ARV R7, 0x100 ;  /* 0x000400070000751d */ /* 0x0001ec0000002000 */
[----:B------:R-:W-:Y:S05]  /*b350*/  @!P0 BRA `(.L_x_15203) ;  /* 0x0000000000048947 */ /* 0x000fea0003800000 */
[----:B------:R-:W-:Y:S01]  /*b360*/  BPT.TRAP 0x1 ;  /* 0x000000040000795c */ /* 0x000fe20000300000 */
.L_x_15203:
[----:B------:R-:W2:Y:S01]  /*b370*/  LDL R0, [R1+0xa4] ;  /* 0x0000a40001007983 */ /* 0x000ea20000100800 */
[----:B------:R-:W5:Y:S01]  /*b380*/  LDC R3, c[0x0][0x448] ;  /* 0x00011200ff037b82 */ /* 0x000f620000000800 */
[----:B------:R-:W-:Y:S02]  /*b390*/  ULDC UR37, c[0x0][0xa80] ;  /* 0x0002a00000257ab9 */ /* 0x000fe40000000800 */
[----:B------:R-:W2:Y:S04]  /*b3a0*/  LDL R174, [R1+0x78] ;  /* 0x0000780001ae7983 */ /* 0x000ea80000100800 */
[----:B------:R-:W0:Y:S04]  /*b3b0*/  LDL R173, [R1+0x28] ;  /* 0x0000280001ad7983 */ /* 0x000e280000100800 */
[----:B------:R-:W3:Y:S01]  /*b3c0*/  LDL R11, [R1+0x94] ;  /* 0x00009400010b7983 */ /* 0x000ee20000100800 */
[----:B-----5:R-:W-:-:S13]  /*b3d0*/  ISETP.NE.AND P5, PT, R3, 0x1, PT ;  /* 0x000000010300780c */ /* 0x020fda0003fa5270 */
[----:B------:R-:W5:Y:S08]  /*b3e0*/  @P5 LDC R3, c[0x0][0x44c] ;  /* 0x00011300ff035b82 */ /* 0x000f700000000800 */
[----:B------:R-:W1:Y:S01]  /*b3f0*/  @P5 LDC R6, c[0x0][0x450] ;  /* 0x00011400ff065b82 */ /* 0x000e620000000800 */
[----:B--2---:R-:W-:-:S04]  /*b400*/  IMAD.IADD R0, R0, 0x1, R174 ;  /* 0x0000000100007824 */ /* 0x004fc800078e02ae */
[----:B-----5:R-:W-:-:S05]  /*b410*/  @P5 IMAD.HI.U32 R3, R0, R3, RZ ;  /* 0x0000000300035227 */ /* 0x020fca00078e00ff */
[----:B-1----:R-:W-:-:S05]  /*b420*/  @P5 SHF.R.U32.HI R0, RZ, R6, R3 ;  /* 0x00000006ff005219 */ /* 0x002fca0000011603 */
[----:B------:R-:W1:Y:S01]  /*b430*/  SHFL.IDX PT, R10, R0, RZ, 0x1c1f ;  /* 0x001c1fff000a7589 */ /* 0x000e6200000e0000 */
[----:B0--34-:R-:W-:-:S05]  /*b440*/  IMAD R8, R172, -0x60, R173 ;  /* 0xffffffa0ac087824 */ /* 0x019fca00078e02ad */
[C-C-:B------:R-:W-:Y:S02]  /*b450*/  IADD3 R6, -R11.reuse, 0x61, R8.reuse ;  /* 0x000000610b067810 */ /* 0x140fe40007ffe108 */
[----:B------:R-:W-:-:S03]  /*b460*/  IADD3 R8, -R11, 0x60, R8 ;  /* 0x000000600b087810 */ /* 0x000fc60007ffe108 */
[----:B------:R-:W-:-:S05]  /*b470*/  IMAD.IADD R3, R6, 0x1, -R219 ;  /* 0x0000000106037824 */ /* 0x000fca00078e0adb */
        /* <DEDUP_REMOVED lines=65> */
[----:B------:R-:W-:Y:S01]  /*b890*/  FMNMX.FTZ R10, R64, R11, !PT ;  /* 0x0000000b400a7209 */ /* 0x000fe20007810000 */
[----:B------:R-:W0:Y:S01]  /*b8a0*/  SHFL.IDX PT, R0, R0, 0x1, 0x1c1f ;  /* 0x003c1f0000007f89 */ /* 0x000e2200000e0000 */
[----:B------:R-:W-:-:S02]  /*b8b0*/  ISETP.GT.AND P1, PT, R6, 0x59, PT ;  /* 0x000000590600780c */ /* 0x000fc40003f24270 */
[----:B------:R-:W-:Y:S02]  /*b8c0*/  FSEL R68, R68, -INF , P2 ;  /* 0xff80000044447808 */ /* 0x000fe40001000000 */
[----:B------:R-:W-:Y:S02]  /*b8d0*/  FMNMX.FTZ R11, R65, R10, !PT ;  /* 0x0000000a410b7209 */ /* 0x000fe40007810000 */
[----:B------:R-:W-:Y:S02]  /*b8e0*/  FSEL R69, R69, -INF , P1 ;  /* 0xff80000045457808 */ /* 0x000fe40000800000 */
[----:B------:R-:W-:-:S04]  /*b8f0*/  FMNMX.FTZ R6, R68, R11, !PT ;  /* 0x0000000b44067209 */ /* 0x000fc80007810000 */
[----:B------:R-:W-:-:S05]  /*b900*/  FMNMX.FTZ R6, R69, R6, !PT ;  /* 0x0000000645067209 */ /* 0x000fca0007810000 */
[----:B------:R-:W1:Y:S01]  /*b910*/  SHFL.BFLY PT, R11, R6, 0x2, 0x1f ;  /* 0x0c401f00060b7f89 */ /* 0x000e6200000e0000 */
        /* <DEDUP_REMOVED lines=9> */
[----:B-1----:R-:W-:Y:S02]  /*b9b0*/  FMNMX.FTZ R11, R6, R11, !PT ;  /* 0x0000000b060b7209 */ /* 0x002fe40007810000 */
[----:B------:R-:W-:Y:S02]  /*b9c0*/  ISETP.GT.AND P2, PT, R8, 0x10, PT ;  /* 0x000000100800780c */ /* 0x000fe40003f44270 */
[----:B------:R-:W-:Y:S02]  /*b9d0*/  FSEL R31, R31, -INF , P1 ;  /* 0xff8000001f1f7808 */ /* 0x000fe40000800000 */
[----:B------:R-:W-:Y:S01]  /*b9e0*/  FMNMX.FTZ R6, R30, R3, !PT ;  /* 0x000000031e067209 */ /* 0x000fe20007810000 */
[----:B------:R-:W0:Y:S01]  /*b9f0*/  SHFL.BFLY PT, R10, R11, 0x1, 0x1f ;  /* 0x0c201f000b0a7f89 */ /* 0x000e2200000e0000 */
        /* <DEDUP_REMOVED lines=18> */
[----:B0-----:R-:W-:-:S02]  /*bb20*/  FMNMX.FTZ R0, R11, R10, !PT ;  /* 0x0000000a0b007209 */ /* 0x001fc40007810000 */
        /* <DEDUP_REMOVED lines=45> */
[C---:B------:R-:W-:Y:S01]  /*be00*/  FMUL.FTZ R10, R0.reuse, UR37 ;  /* 0x00000025000a7c20 */ /* 0x040fe20008410000 */
[----:B------:R-:W-:-:S04]  /*be10*/  FSETP.NEU.FTZ.AND P4, PT, R0, -INF , PT ;  /* 0xff8000000000780b */ /* 0x000fc80003f9d000 */
[----:B------:R-:W-:-:S05]  /*be20*/  FSEL R10, R10, RZ, P4 ;  /* 0x000000ff0a0a7208 */ /* 0x000fca0002000000 */
[--C-:B------:R-:W-:Y:S01]  /*be30*/  FFMA.FTZ R200, R24, UR37, -R10.reuse ;  /* 0x0000002518c87c23 */ /* 0x100fe2000801080a */
[----:B------:R-:W-:Y:S01]  /*be40*/  FFMA.FTZ R25, R25, UR37, -R10 ;  /* 0x0000002519197c23 */ /* 0x000fe2000801080a */
[----:B0-----:R-:W-:-:S04]  /*be50*/  FMNMX.FTZ R8, R13, R8, !PT ;  /* 0x000000080d087209 */ /* 0x001fc80007810000 */
[C---:B------:R-:W-:Y:S01]  /*be60*/  FSETP.NEU.FTZ.AND P1, PT, R8.reuse, -INF , PT ;  /* 0xff8000000800780b */ /* 0x040fe20003f3d000 */
[----:B------:R-:W-:Y:S01]  /*be70*/  FMUL.FTZ R171, R8, UR37 ;  /* 0x0000002508ab7c20 */ /* 0x000fe20008410000 */
[----:B------:R-:W-:-:S04]  /*be80*/  FFMA.FTZ R202, R28, UR37, -R10 ;  /* 0x000000251cca7c23 */ /* 0x000fc8000801080a */
[----:B------:R-:W-:Y:S01]  /*be90*/  FSEL R171, R171, RZ, P1 ;  /* 0x000000ffabab7208 */ /* 0x000fe20000800000 */
[----:B------:R-:W-:Y:S01]  /*bea0*/  MUFU.EX2 R200, R200 ;  /* 0x000000c800c87308 */ /* 0x000fe20000000800 */
[----:B------:R-:W-:Y:S02]  /*beb0*/  VIADD R13, R9, 0x32440 ;  /* 0x00032440090d7836 */ /* 0x000fe40000000000 */
[--C-:B------:R-:W-:Y:S01]  /*bec0*/  FFMA.FTZ R6, R29, UR37, -R10.reuse ;  /* 0x000000251d067c23 */ /* 0x100fe2000801080a */
[----:B------:R-:W-:Y:S02]  /*bed0*/  IMAD.U32 R14, RZ, RZ, UR41 ;  /* 0x00000029ff0e7e24 */ /* 0x000fe4000f8e00ff */
[--C-:B------:R-:W-:Y:S01]  /*bee0*/  FFMA.FTZ R201, R26, UR37, -R171.reuse ;  /* 0x000000251ac97c23 */ /* 0x100fe200080108ab */
[--C-:B------:R-:W-:Y:S01]  /*bef0*/  FFMA.FTZ R26, R27, UR37, -R171.reuse ;  /* 0x000000251b1a7c23 */ /* 0x100fe200080108ab */
[----:B------:R-:W0:Y:S01]  /*bf00*/  MUFU.EX2 R3, R25 ;  /* 0x0000001900037308 */ /* 0x000e220000000800 */
[----:B------:R-:W-:Y:S01]  /*bf10*/  FFMA.FTZ R203, R30, UR37, -R171 ;  /* 0x000000251ecb7c23 */ /* 0x000fe200080108ab */
[----:B------:R-:W-:Y:S01]  /*bf20*/  FFMA.FTZ R152, R32, UR37, -R10 ;  /* 0x0000002520987c23 */ /* 0x000fe2000801080a */
[----:B------:R-:W-:Y:S01]  /*bf30*/  PRMT R13, R14, 0x654, R13 ;  /* 0x000006540e0d7816 */ /* 0x000fe2000000000d */
[----:B------:R-:W-:-:S04]  /*bf40*/  ULOP3.LUT UR38, UR38, 0x3000000, URZ, 0xfc, !UPT ;  /* 0x0300000026267892 */ /* 0x000fc8000f8efc3f */
[----:B------:R-:W1:Y:S01]  /*bf50*/  MUFU.EX2 R202, R202 ;  /* 0x000000ca00ca7308 */ /* 0x000e620000000800 */
[----:B------:R-:W-:Y:S01]  /*bf60*/  FFMA.FTZ R27, R31, UR37, -R171 ;  /* 0x000000251f1b7c23 */ /* 0x000fe200080108ab */
[----:B------:R-:W-:Y:S01]  /*bf70*/  IMAD.MOV.U32 R14, RZ, RZ, 0xc00 ;  /* 0x00000c00ff0e7424 */ /* 0x000fe200078e00ff */
[----:B------:R2:W-:Y:S01]  /*bf80*/  SYNCS.ARRIVE.TRANS64.RED.A1T0 RZ, [R13+URZ], RZ ;  /* 0x000000ff0dff79a7 */ /* 0x0005e2000810043f */
[----:B------:R-:W-:Y:S01]  /*bf90*/  FFMA.FTZ R33, R33, UR37, -R10 ;  /* 0x0000002521217c23 */ /* 0x000fe2000801080a */
[----:B------:R3:W-:Y:S06]  /*bfa0*/  BAR.SYNC.DEFER_BLOCKING R12, 0x100 ;  /* 0x0004000c0000751d */ /* 0x0007ec0000010000 */
[----:B------:R-:W-:Y:S01]  /*bfb0*/  MUFU.EX2 R201, R201 ;  /* 0x000000c900c97308 */ /* 0x000fe20000000800 */
[----:B--2---:R-:W-:-:S02]  /*bfc0*/  IMAD.MOV.U32 R13, RZ, RZ, 0x40000040 ;  /* 0x40000040ff0d7424 */ /* 0x004fc400078e00ff */
[----:B------:R-:W-:-:S05]  /*bfd0*/  FFMA.FTZ R153, R34, UR37, -R171 ;  /* 0x0000002522997c23 */ /* 0x000fca00080108ab */
[----:B------:R-:W2:Y:S01]  /*bfe0*/  MUFU.EX2 R26, R26 ;  /* 0x0000001a001a7308 */ /* 0x000ea20000000800 */
[----:B---3--:R-:W-:Y:S02]  /*bff0*/  IMAD R12, R19, R14, UR38 ;  /* 0x00000026130c7e24 */ /* 0x008fe4000f8e020e */
[----:B------:R-:W-:-:S05]  /*c000*/  FFMA.FTZ R154, R36, UR37, -R10 ;  /* 0x00000025249a7c23 */ /* 0x000fca000801080a */
[----:B------:R-:W3:Y:S01]  /*c010*/  MUFU.EX2 R6, R6 ;  /* 0x0000000600067308 */ /* 0x000ee20000000800 */
[----:B------:R-:W-:Y:S01]  /*c020*/  R2UR UR7, R13 ;  /* 0x000000000d0772ca */ /* 0x000fe200000e0000 */
[----:B------:R-:W-:-:S06]  /*c030*/  FFMA.FTZ R30, R35, UR37, -R171 ;  /* 0x00000025231e7c23 */ /* 0x000fcc00080108ab */
[----:B------:R-:W4:Y:S01]  /*c040*/  MUFU.EX2 R203, R203 ;  /* 0x000000cb00cb7308 */ /* 0x000f220000000800 */
[----:B0-----:R-:W-:Y:S01]  /*c050*/  FADD.FTZ R13, R200, R3 ;  /* 0x00000003c80d7221 */ /* 0x001fe20000010000 */
[----:B------:R-:W-:-:S06]  /*c060*/  FFMA.FTZ R24, R37, UR37, -R10 ;  /* 0x0000002525187c23 */ /* 0x000fcc000801080a */
[----:B------:R-:W0:Y:S01]  /*c070*/  MUFU.EX2 R152, R152 ;  /* 0x0000009800987308 */ /* 0x000e220000000800 */
[----:B------:R-:W-:Y:S01]  /*c080*/  IADD3 R14, R12, 0x80, RZ ;  /* 0x000000800c0e7810 */ /* 0x000fe20007ffe0ff */
[----:B------:R-:W-:-:S06]  /*c090*/  FFMA.FTZ R155, R38, UR37, -R171 ;  /* 0x00000025269b7c23 */ /* 0x000fcc00080108ab */
[----:B------:R-:W5:Y:S01]  /*c0a0*/  MUFU.EX2 R27, R27 ;  /* 0x0000001b001b7308 */ /* 0x000f620000000800 */
[----:B-1----:R-:W-:Y:S01]  /*c0b0*/  FADD.FTZ R13, R202, R13 ;  /* 0x0000000dca0d7221 */ /* 0x002fe20000010000 */
[----:B------:R-:W-:-:S06]  /*c0c0*/  FFMA.FTZ R156, R40, UR37, -R10 ;  /* 0x00000025289c7c23 */ /* 0x000fcc000801080a */
[----:B------:R-:W1:Y:S01]  /*c0d0*/  MUFU.EX2 R11, R33 ;  /* 0x00000021000b7308 */ /* 0x000e620000000800 */
[----:B------:R-:W-:Y:S01]  /*c0e0*/  R2UR UR10, R14 ;  /* 0x000000000e0a72ca */ /* 0x000fe200000e0000 */
[----:B------:R-:W-:Y:S02]  /*c0f0*/  VIADD R14, R12, 0x100 ;  /* 0x000001000c0e7836 */ /* 0x000fe40000000000 */
[----:B--2---:R-:W-:-:S04]  /*c100*/  FADD.FTZ R40, R201, R26 ;  /* 0x0000001ac9287221 */ /* 0x004fc80000010000 */
[----:B------:R-:W2:Y:S01]  /*c110*/  MUFU.EX2 R153, R153 ;  /* 0x0000009900997308 */ /* 0x000ea20000000800 */
[----:B------:R-:W-:Y:S01]  /*c120*/  FFMA.FTZ R31, R39, UR37, -R171 ;  /* 0x00000025271f7c23 */ /* 0x000fe200080108ab */
[----:B---3--:R-:W-:-:S06]  /*c130*/  FADD.FTZ R13, R6, R13 ;  /* 0x0000000d060d7221 */ /* 0x008fcc0000010000 */
[----:B------:R-:W3:Y:S01]  /*c140*/  MUFU.EX2 R154, R154 ;  /* 0x0000009a009a7308 */ /* 0x000ee20000000800 */
[----:B------:R-:W-:Y:S01]  /*c150*/  FFMA.FTZ R25, R41, UR37, -R10 ;  /* 0x0000002529197c23 */ /* 0x000fe2000801080a */
[----:B------:R-:W-:Y:S02]  /*c160*/  IMAD.MOV.U32 R15, RZ, RZ, 0x40000040 ;  /* 0x40000040ff0f7424 */ /* 0x000fe400078e00ff */
[----:B----4-:R-:W-:-:S04]  /*c170*/  FADD.FTZ R40, R203, R40 ;  /* 0x00000028cb287221 */ /* 0x010fc80000010000 */
[----:B------:R-:W4:Y:S01]  /*c180*/  MUFU.EX2 R30, R30 ;  /* 0x0000001e001e7308 */ /* 0x000f220000000800 */
[----:B------:R-:W-:Y:S01]  /*c190*/  R2UR UR14, R14 ;  /* 0x000000000e0e72ca */ /* 0x000fe200000e0000 */
[----:B------:R-:W-:Y:S01]  /*c1a0*/  FFMA.FTZ R157, R42, UR37, -R171 ;  /* 0x000000252a9d7c23 */ /* 0x000fe200080108ab */
[----:B0-----:R-:W-:-:S05]  /*c1b0*/  FADD.FTZ R14, R152, R13 ;  /* 0x0000000d980e7221 */ /* 0x001fca0000010000 */
[----:B------:R-:W0:Y:S01]  /*c1c0*/  MUFU.EX2 R24, R24 ;  /* 0x0000001800187308 */ /* 0x000e220000000800 */
[----:B------:R-:W-:Y:S01]  /*c1d0*/  FFMA.FTZ R158, R44, UR37, -R10 ;  /* 0x000000252c9e7c23 */ /* 0x000fe2000801080a */
[----:B------:R-:W-:Y:S01]  /*c1e0*/  R2UR UR11, R15 ;  /* 0x000000000f0b72ca */ /* 0x000fe200000e0000 */
[----:B-----5:R-:W-:-:S05]  /*c1f0*/  FADD.FTZ R40, R27, R40 ;  /* 0x000000281b287221 */ /* 0x020fca0000010000 */
[----:B------:R-:W5:Y:S01]  /*c200*/  MUFU.EX2 R155, R155 ;  /* 0x0000009b009b7308 */ /* 0x000f620000000800 */
[----:B------:R-:W-:Y:S01]  /*c210*/  R2UR UR15, R15 ;  /* 0x000000000f0f72ca */ /* 0x000fe200000e0000 */
[----:B------:R-:W-:Y:S01]  /*c220*/  FFMA.FTZ R34, R43, UR37, -R171 ;  /* 0x000000252b227c23 */ /* 0x000fe200080108ab */
[----:B-1----:R-:W-:-:S05]  /*c230*/  FADD.FTZ R15, R11, R14 ;  /* 0x0000000e0b0f7221 */ /* 0x002fca0000010000 */
[----:B------:R-:W1:Y:S01]  /*c240*/  MUFU.EX2 R156, R156 ;  /* 0x0000009c009c7308 */ /* 0x000e620000000800 */
[----:B------:R-:W-:Y:S01]  /*c250*/  FFMA.FTZ R28, R45, UR37, -R10 ;  /* 0x000000252d1c7c23 */ /* 0x000fe2000801080a */
[----:B------:R-:W-:Y:S02]  /*c260*/  VIADD R20, R12, 0x180 ;  /* 0x000001800c147836 */ /* 0x000fe40000000000 */
[----:B--2---:R-:W-:-:S04]  /*c270*/  FADD.FTZ R13, R153, R40 ;  /* 0x00000028990d7221 */ /* 0x004fc80000010000 */
[----:B------:R-:W2:Y:S01]  /*c280*/  MUFU.EX2 R31, R31 ;  /* 0x0000001f001f7308 */ /* 0x000ea20000000800 */
[----:B------:R-:W-:Y:S01]  /*c290*/  FFMA.FTZ R159, R46, UR37, -R171 ;  /* 0x000000252e9f7c23 */ /* 0x000fe200080108ab */
[----:B---3--:R-:W-:-:S06]  /*c2a0*/  FADD.FTZ R15, R154, R15 ;  /* 0x0000000f9a0f7221 */ /* 0x008fcc0000010000 */
[----:B------:R-:W3:Y:S01]  /*c2b0*/  MUFU.EX2 R25, R25 ;  /* 0x0000001900197308 */ /* 0x000ee20000000800 */
[----:B------:R-:W-:Y:S01]  /*c2c0*/  FFMA.FTZ R160, R48, UR37, -R10 ;  /* 0x0000002530a07c23 */ /* 0x000fe2000801080a */
[----:B------:R-:W-:Y:S01]  /*c2d0*/  R2UR UR18, R20 ;  /* 0x00000000141272ca */ /* 0x000fe200000e0000 */
[----:B------:R-:W-:-:S05]  /*c2e0*/  VIADD R14, R12, 0x200 ;  /* 0x000002000c0e7836 */ /* 0x000fca0000000000 */
[----:B------:R-:W3:Y:S01]  /*c2f0*/  MUFU.EX2 R157, R157 ;  /* 0x0000009d009d7308 */ /* 0x000ee20000000800 */
[----:B----4-:R-:W-:Y:S01]  /*c300*/  FADD.FTZ R20, R30, R13 ;  /* 0x0000000d1e147221 */ /* 0x010fe20000010000 */
[----:B------:R-:W-:Y:S01]  /*c310*/  FFMA.FTZ R35, R47, UR37, -R171 ;  /* 0x000000252f237c23 */ /* 0x000fe200080108ab */
[----:B0-----:R-:W-:-:S05]  /*c320*/  FADD.FTZ R13, R24, R15 ;  /* 0x0000000f180d7221 */ /* 0x001fca0000010000 */
[----:B------:R-:W0:Y:S01]  /*c330*/  MUFU.EX2 R158, R158 ;  /* 0x0000009e009e7308 */ /* 0x000e220000000800 */
[----:B------:R-:W-:Y:S01]  /*c340*/  FFMA.FTZ R29, R49, UR37, -R10 ;  /* 0x00000025311d7c23 */ /* 0x000fe2000801080a */
[----:B------:R-:W-:Y:S02]  /*c350*/  IMAD.MOV.U32 R15, RZ, RZ, 0x40000040 ;  /* 0x40000040ff0f7424 */ /* 0x000fe400078e00ff */
[----:B-----5:R-:W-:-:S04]  /*c360*/  FADD.FTZ R20, R155, R20 ;  /* 0x000000149b147221 */ /* 0x020fc80000010000 */
[----:B------:R-:W4:Y:S01]  /*c370*/  MUFU.EX2 R34, R34 ;  /* 0x0000002200227308 */ /* 0x000f220000000800 */
[----:B------:R-:W-:Y:S01]  /*c380*/  R2UR UR22, R14 ;  /* 0x000000000e1672ca */ /* 0x000fe200000e0000 */
[----:B------:R-:W-:Y:S01]  /*c390*/  FFMA.FTZ R161, R50, UR37, -R171 ;  /* 0x0000002532a17c23 */ /* 0x000fe200080108ab */
[----:B-1----:R-:W-:-:S05]  /*c3a0*/  FADD.FTZ R14, R156, R13 ;  /* 0x0000000d9c0e7221 */ /* 0x002fca0000010000 */
[----:B------:R-:W1:Y:S01]  /*c3b0*/  MUFU.EX2 R28, R28 ;  /* 0x0000001c001c7308 */ /* 0x000e620000000800 */
[----:B------:R-:W-:Y:S01]  /*c3c0*/  FFMA.FTZ R162, R52, UR37, -R10 ;  /* 0x0000002534a27c23 */ /* 0x000fe2000801080a */
[----:B------:R-:W-:Y:S01]  /*c3d0*/  IMAD.MOV.U32 R13, RZ, RZ, 0x40000040 ;  /* 0x40000040ff0d7424 */ /* 0x000fe200078e00ff */
[----:B------:R-:W-:-:S05]  /*c3e0*/  R2UR UR23, R15 ;  /* 0x000000000f1772ca */ /* 0x000fca00000e0000 */
[----:B------:R-:W5:Y:S01]  /*c3f0*/  MUFU.EX2 R159, R159 ;  /* 0x0000009f009f7308 */ /* 0x000f620000000800 */
[----:B--2---:R-:W-:Y:S01]  /*c400*/  FADD.FTZ R20, R31, R20 ;  /* 0x000000141f147221 */ /* 0x004fe20000010000 */
[----:B------:R-:W-:Y:S01]  /*c410*/  FFMA.FTZ R38, R51, UR37, -R171 ;  /* 0x0000002533267c23 */ /* 0x000fe200080108ab */
[----:B---3--:R-:W-:-:S05]  /*c420*/  FADD.FTZ R15, R25, R14 ;  /* 0x0000000e190f7221 */ /* 0x008fca0000010000 */
[----:B------:R-:W2:Y:S01]  /*c430*/  MUFU.EX2 R160, R160 ;  /* 0x000000a000a07308 */ /* 0x000ea20000000800 */
[----:B------:R-:W-:Y:S01]  /*c440*/  FFMA.FTZ R32, R53, UR37, -R10 ;  /* 0x0000002535207c23 */ /* 0x000fe2000801080a */
[----:B------:R-:W-:Y:S01]  /*c450*/  R2UR UR27, R13 ;  /* 0x000000000d1b72ca */ /* 0x000fe200000e0000 */
[----:B------:R-:W-:-:S05]  /*c460*/  FADD.FTZ R13, R157, R20 ;  /* 0x000000149d0d7221 */ /* 0x000fca0000010000 */
[----:B------:R-:W3:Y:S01]  /*c470*/  MUFU.EX2 R35, R35 ;  /* 0x0000002300237308 */ /* 0x000ee20000000800 */
[----:B------:R-:W-:Y:S01]  /*c480*/  FFMA.FTZ R163, R54, UR37, -R171 ;  /* 0x0000002536a37c23 */ /* 0x000fe200080108ab */
[----:B0-----:R-:W-:-:S06]  /*c490*/  FADD.FTZ R15, R158, R15 ;  /* 0x0000000f9e0f7221 */ /* 0x001fcc0000010000 */
[----:B------:R-:W0:Y:S01]  /*c4a0*/  MUFU.EX2 R29, R29 ;  /* 0x0000001d001d7308 */ /* 0x000e220000000800 */
[----:B------:R-:W-:Y:S01]  /*c4b0*/  FFMA.FTZ R164, R56, UR37, -R10 ;  /* 0x0000002538a47c23 */ /* 0x000fe2000801080a */
[C---:B------:R-:W-:Y:S01]  /*c4c0*/  R2UR UR6, R12.reuse ;  /* 0x000000000c0672ca */ /* 0x040fe200000e0000 */
[----:B------:R-:W-:Y:S01]  /*c4d0*/  VIADD R12, R12, 0x280 ;  /* 0x000002800c0c7836 */ /* 0x000fe20000000000 */
[----:B------:R-:W-:-:S04]  /*c4e0*/  F2FP.F16.F32.PACK_AB R202, R6, R202 ;  /* 0x000000ca06ca723e */ /* 0x000fc800000000ff */
[----:B------:R-:W0:Y:S01]  /*c4f0*/  MUFU.EX2 R161, R161 ;  /* 0x000000a100a17308 */ /* 0x000e220000000800 */
[----:B----4-:R-:W-:Y:S01]  /*c500*/  FADD.FTZ R6, R34, R13 ;  /* 0x0000000d22067221 */ /* 0x010fe20000010000 */
[----:B------:R-:W-:Y:S01]  /*c510*/  FFMA.FTZ R39, R55, UR37, -R171 ;  /* 0x0000002537277c23 */ /* 0x000fe200080108ab */
[----:B-1----:R-:W-:-:S05]  /*c520*/  FADD.FTZ R15, R28, R15 ;  /* 0x0000000f1c0f7221 */ /* 0x002fca0000010000 */
[----:B------:R-:W1:Y:S01]  /*c530*/  MUFU.EX2 R162, R162 ;  /* 0x000000a200a27308 */ /* 0x000e620000000800 */
[----:B------:R-:W-:Y:S01]  /*c540*/  FFMA.FTZ R33, R57, UR37, -R10 ;  /* 0x0000002539217c23 */ /* 0x000fe2000801080a */
[----:B------:R-:W-:Y:S01]  /*c550*/  R2UR UR26, R12 ;  /* 0x000000000c1a72ca */ /* 0x000fe200000e0000 */
[----:B-----5:R-:W-:-:S05]  /*c560*/  FADD.FTZ R6, R159, R6 ;  /* 0x000000069f067221 */ /* 0x020fca0000010000 */
[----:B------:R-:W4:Y:S01]  /*c570*/  MUFU.EX2 R38, R38 ;  /* 0x0000002600267308 */ /* 0x000f220000000800 */
[----:B------:R-:W-:Y:S01]  /*c580*/  FFMA.FTZ R165, R58, UR37, -R171 ;  /* 0x000000253aa57c23 */ /* 0x000fe200080108ab */
[----:B--2---:R-:W-:-:S06]  /*c590*/  FADD.FTZ R12, R160, R15 ;  /* 0x0000000fa00c7221 */ /* 0x004fcc0000010000 */
[----:B------:R-:W2:Y:S01]  /*c5a0*/  MUFU.EX2 R32, R32 ;  /* 0x0000002000207308 */ /* 0x000ea20000000800 */
[----:B------:R-:W-:Y:S01]  /*c5b0*/  FFMA.FTZ R166, R60, UR37, -R10 ;  /* 0x000000253ca67c23 */ /* 0x000fe2000801080a */
[----:B------:R-:W-:Y:S01]  /*c5c0*/  F2FP.F16.F32.PACK_AB R152, R11, R152 ;  /* 0x000000980b98723e */ /* 0x000fe200000000ff */
[----:B---3--:R-:W-:-:S05]  /*c5d0*/  FADD.FTZ R6, R35, R6 ;  /* 0x0000000623067221 */ /* 0x008fca0000010000 */
[----:B------:R-:W3:Y:S01]  /*c5e0*/  MUFU.EX2 R163, R163 ;  /* 0x000000a300a37308 */ /* 0x000ee20000000800 */
[----:B------:R-:W-:Y:S01]  /*c5f0*/  FFMA.FTZ R59, R59, UR37, -R171 ;  /* 0x000000253b3b7c23 */ /* 0x000fe200080108ab */
[----:B0-----:R-:W-:-:S06]  /*c600*/  FADD.FTZ R11, R29, R12 ;  /* 0x0000000c1d0b7221 */ /* 0x001fcc0000010000 */
[----:B------:R-:W0:Y:S01]  /*c610*/  MUFU.EX2 R164, R164 ;  /* 0x000000a400a47308 */ /* 0x000e220000000800 */
[----:B------:R-:W-:Y:S01]  /*c620*/  FFMA.FTZ R36, R61, UR37, -R10 ;  /* 0x000000253d247c23 */ /* 0x000fe2000801080a */
[----:B------:R-:W-:Y:S01]  /*c630*/  F2FP.F16.F32.PACK_AB R200, R3, R200 ;  /* 0x000000c803c8723e */ /* 0x000fe200000000ff */
[----:B------:R-:W-:-:S05]  /*c640*/  FADD.FTZ R3, R161, R6 ;  /* 0x00000006a1037221 */ /* 0x000fca0000010000 */
[----:B------:R-:W5:Y:S01]  /*c650*/  MUFU.EX2 R39, R39 ;  /* 0x0000002700277308 */ /* 0x000f620000000800 */
[----:B------:R-:W-:Y:S01]  /*c660*/  FFMA.FTZ R62, R62, UR37, -R171 ;  /* 0x000000253e3e7c23 */ /* 0x000fe200080108ab */
[----:B-1----:R-:W-:-:S06]  /*c670*/  FADD.FTZ R11, R162, R11 ;  /* 0x0000000ba20b7221 */ /* 0x002fcc0000010000 */
[----:B------:R-:W1:Y:S01]  /*c680*/  MUFU.EX2 R33, R33 ;  /* 0x0000002100217308 */ /* 0x000e620000000800 */
[----:B------:R-:W-:Y:S01]  /*c690*/  FFMA.FTZ R168, R64, UR37, -R10 ;  /* 0x0000002540a87c23 */ /* 0x000fe2000801080a */
[----:B----4-:R-:W-:-:S06]  /*c6a0*/  FADD.FTZ R6, R38, R3 ;  /* 0x0000000326067221 */ /* 0x010fcc0000010000 */
[----:B------:R-:W4:Y:S01]  /*c6b0*/  MUFU.EX2 R165, R165 ;  /* 0x000000a500a57308 */ /* 0x000f220000000800 */
[----:B------:R-:W-:Y:S01]  /*c6c0*/  FFMA.FTZ R63, R63, UR37, -R171 ;  /* 0x000000253f3f7c23 */ /* 0x000fe200080108ab */
[----:B--2---:R-:W-:-:S06]  /*c6d0*/  FADD.FTZ R11, R32, R11 ;  /* 0x0000000b200b7221 */ /* 0x004fcc0000010000 */
[----:B------:R-:W2:Y:S01]  /*c6e0*/  MUFU.EX2 R166, R166 ;  /* 0x000000a600a67308 */ /* 0x000ea20000000800 */
[----:B------:R-:W-:Y:S01]  /*c6f0*/  FFMA.FTZ R37, R65, UR37, -R10 ;  /* 0x0000002541257c23 */ /* 0x000fe2000801080a */
[----:B---3--:R-:W-:-:S06]  /*c700*/  FADD.FTZ R6, R163, R6 ;  /* 0x00000006a3067221 */ /* 0x008fcc0000010000 */
[----:B------:R-:W3:Y:S01]  /*c710*/  MUFU.EX2 R59, R59 ;  /* 0x0000003b003b7308 */ /* 0x000ee20000000800 */
[----:B------:R-:W-:Y:S01]  /*c720*/  FFMA.FTZ R66, R66, UR37, -R171 ;  /* 0x0000002542427c23 */ /* 0x000fe200080108ab */
[----:B0-----:R-:W-:-:S06]  /*c730*/  FADD.FTZ R12, R164, R11 ;  /* 0x0000000ba40c7221 */ /* 0x001fcc0000010000 */
[----:B------:R-:W0:Y:S01]  /*c740*/  MUFU.EX2 R36, R36 ;  /* 0x0000002400247308 */ /* 0x000e220000000800 */
[----:B------:R-:W-:Y:S01]  /*c750*/  FFMA.FTZ R170, R68, UR37, -R10 ;  /* 0x0000002544aa7c23 */ /* 0x000fe2000801080a */
[----:B-----5:R-:W-:-:S06]  /*c760*/  FADD.FTZ R6, R39, R6 ;  /* 0x0000000627067221 */ /* 0x020fcc0000010000 */
[----:B------:R-:W5:Y:S01]  /*c770*/  MUFU.EX2 R62, R62 ;  /* 0x0000003e003e7308 */ /* 0x000f620000000800 */
[----:B------:R-:W-:Y:S01]  /*c780*/  FFMA.FTZ R67, R67, UR37, -R171 ;  /* 0x0000002543437c23 */ /* 0x000fe200080108ab */
[----:B-1----:R-:W-:-:S06]  /*c790*/  FADD.FTZ R3, R33, R12 ;  /* 0x0000000c21037221 */ /* 0x002fcc0000010000 */
[----:B------:R-:W1:Y:S01]  /*c7a0*/  MUFU.EX2 R168, R168 ;  /* 0x000000a800a87308 */ /* 0x000e620000000800 */
[----:B------:R-:W-:Y:S01]  /*c7b0*/  FFMA.FTZ R69, R69, UR37, -R10 ;  /* 0x0000002545457c23 */ /* 0x000fe2000801080a */
[----:B----4-:R-:W-:-:S06]  /*c7c0*/  FADD.FTZ R6, R165, R6 ;  /* 0x00000006a5067221 */ /* 0x010fcc0000010000 */
[----:B------:R-:W4:Y:S01]  /*c7d0*/  MUFU.EX2 R63, R63 ;  /* 0x0000003f003f7308 */ /* 0x000f220000000800 */
[----:B--2---:R-:W-:-:S07]  /*c7e0*/  FADD.FTZ R11, R166, R3 ;  /* 0x00000003a60b7221 */ /* 0x004fce0000010000 */
[----:B------:R-:W2:Y:S01]  /*c7f0*/  MUFU.EX2 R37, R37 ;  /* 0x0000002500257308 */ /* 0x000ea20000000800 */
[----:B---3--:R-:W-:Y:S01]  /*c800*/  FADD.FTZ R3, R59, R6 ;  /* 0x000000063b037221 */ /* 0x008fe20000010000 */
[----:B0-----:R-:W-:-:S06]  /*c810*/  FADD.FTZ R11, R36, R11 ;  /* 0x0000000b240b7221 */ /* 0x001fcc0000010000 */
[----:B------:R-:W0:Y:S08]  /*c820*/  MUFU.EX2 R66, R66 ;  /* 0x0000004200427308 */ /* 0x000e300000000800 */
[----:B------:R-:W3:Y:S01]  /*c830*/  MUFU.EX2 R170, R170 ;  /* 0x000000aa00aa7308 */ /* 0x000ee20000000800 */
[----:B-----5:R-:W-:Y:S01]  /*c840*/  FADD.FTZ R6, R62, R3 ;  /* 0x000000033e067221 */ /* 0x020fe20000010000 */
[----:B-1----:R-:W-:-:S06]  /*c850*/  FADD.FTZ R12, R168, R11 ;  /* 0x0000000ba80c7221 */ /* 0x002fcc0000010000 */
[----:B------:R-:W1:Y:S08]  /*c860*/  MUFU.EX2 R67, R67 ;  /* 0x0000004300437308 */ /* 0x000e700000000800 */
[----:B------:R-:W5:Y:S01]  /*c870*/  MUFU.EX2 R69, R69 ;  /* 0x0000004500457308 */ /* 0x000f620000000800 */
[----:B----4-:R-:W-:Y:S01]  /*c880*/  FADD.FTZ R3, R63, R6 ;  /* 0x000000063f037221 */ /* 0x010fe20000010000 */
[----:B--2---:R-:W-:Y:S01]  /*c890*/  FADD.FTZ R11, R37, R12 ;  /* 0x0000000c250b7221 */ /* 0x004fe20000010000 */
[----:B------:R-:W-:-:S02]  /*c8a0*/  F2FP.F16.F32.PACK_AB R201, R26, R201 ;  /* 0x000000c91ac9723e */ /* 0x000fc400000000ff */
[----:B0-----:R-:W-:Y:S01]  /*c8b0*/  FADD.FTZ R6, R66, R3 ;  /* 0x0000000342067221 */ /* 0x001fe20000010000 */
[----:B---3--:R-:W-:Y:S01]  /*c8c0*/  FADD.FTZ R12, R170, R11 ;  /* 0x0000000baa0c7221 */ /* 0x008fe20000010000 */
[----:B------:R-:W-:Y:S01]  /*c8d0*/  F2FP.F16.F32.PACK_AB R203, R27, R203 ;  /* 0x000000cb1bcb723e */ /* 0x000fe200000000ff */
[--C-:B------:R-:W-:Y:S01]  /*c8e0*/  FFMA.FTZ R10, R70, UR37, -R171.reuse ;  /* 0x00000025460a7c23 */ /* 0x100fe200080108ab */
[----:B-1----:R-:W-:Y:S01]  /*c8f0*/  FADD.FTZ R3, R67, R6 ;  /* 0x0000000643037221 */ /* 0x002fe20000010000 */
[----:B------:R-:W-:Y:S01]  /*c900*/  FFMA.FTZ R171, R71, UR37, -R171 ;  /* 0x0000002547ab7c23 */ /* 0x000fe200080108ab */
[----:B------:R-:W-:Y:S02]  /*c910*/  F2FP.F16.F32.PACK_AB R153, R30, R153 ;  /* 0x000000991e99723e */ /* 0x000fe400000000ff */
[----:B------:R-:W-:Y:S02]  /*c920*/  F2FP.F16.F32.PACK_AB R154, R24, R154 ;  /* 0x0000009a189a723e */ /* 0x000fe400000000ff */
[----:B------:R-:W-:-:S02]  /*c930*/  F2FP.F16.F32.PACK_AB R155, R31, R155 ;  /* 0x0000009b1f9b723e */ /* 0x000fc400000000ff */
[----:B------:R-:W-:Y:S01]  /*c940*/  F2FP.F16.F32.PACK_AB R156, R25, R156 ;  /* 0x0000009c199c723e */ /* 0x000fe200000000ff */
[----:B-----5:R-:W-:Y:S01]  /*c950*/  FADD.FTZ R6, R69, R12 ;  /* 0x0000000c45067221 */ /* 0x020fe20000010000 */
        /* <DEDUP_REMOVED lines=14> */
[----:B------:R-:W-:-:S06]  /*ca40*/  WARPGROUP.ARRIVE ;  /* 0x00000000000079c5 */ /* 0x000fcc0000000000 */
[----:B------:R-:W-:Y:S03]  /*ca50*/  HGMMA.64x256x16.F32 R24, R200, gdesc[UR4].tnspB, RZ, !UPT, gsb0 ;  /* 0x43e00004c8187df0 */ /* 0x000fe6000c0008ff */
[----:B------:R-:W-:Y:S02]  /*ca60*/  WARPGROUP.DEPBAR.LE gsb0, 0x0 ;  /* 0x00008000000079c5 */ /* 0x000fe40000010000 */
[----:B------:R-:W-:-:S15]  /*ca70*/  WARPGROUP.ARRIVE ;  /* 0x00000000000079c5 */ /* 0x000fde0000000000 */
[----:B------:R-:W-:-:S08]  /*ca80*/  NOP ;  /* 0x0000000000007918 */ /* 0x000fd00000000000 */
[----:B------:R-:W-:Y:S01]  /*ca90*/  HGMMA.64x256x16.F32 R24, R152, gdesc[UR8].tnspB, R24, gsb0 ;  /* 0x43e0000898187df0 */ /* 0x000fe20008000818 */
[----:B------:R-:W-:-:S05]  /*caa0*/  IMAD.MOV.U32 R21, RZ, RZ, 0x40000040 ;  /* 0x40000040ff157424 */ /* 0x000fca00078e00ff */
[----:B------:R-:W-:Y:S01]  /*cab0*/  R2UR UR19, R21 ;  /* 0x00000000151372ca */ /* 0x000fe200000e0000 */
[----:B------:R-:W-:Y:S02]  /*cac0*/  WARPGROUP.DEPBAR.LE gsb0, 0x0 ;  /* 0x00008000000079c5 */ /* 0x000fe40000010000 */
[----:B------:R-:W-:-:S15]  /*cad0*/  WARPGROUP.ARRIVE ;  /* 0x00000000000079c5 */ /* 0x000fde0000000000 */
[----:B------:R-:W-:-:S04]  /*cae0*/  NOP ;  /* 0x0000000000007918 */ /* 0x000fc80000000000 */
[----:B------:R-:W-:Y:S03]  /*caf0*/  HGMMA.64x256x16.F32 R24, R156, gdesc[UR12].tnspB, R24, gsb0 ;  /* 0x43e0000c9c187df0 */ /* 0x000fe60008000818 */
[----:B------:R-:W-:Y:S02]  /*cb00*/  WARPGROUP.DEPBAR.LE gsb0, 0x0 ;  /* 0x00008000000079c5 */ /* 0x000fe40000010000 */
[----:B------:R-:W-:-:S15]  /*cb10*/  WARPGROUP.ARRIVE ;  /* 0x00000000000079c5 */ /* 0x000fde0000000000 */
[----:B------:R-:W-:-:S08]  /*cb20*/  NOP ;  /* 0x0000000000007918 */ /* 0x000fd00000000000 */
[----:B------:R-:W-:Y:S01]  /*cb30*/  HGMMA.64x256x16.F32 R24, R160, gdesc[UR16].tnspB, R24, gsb0 ;  /* 0x43e00010a0187df0 */ /* 0x000fe20008000818 */
[----:B------:R-:W0:Y:S08]  /*cb40*/  MUFU.EX2 R10, R10 ;  /* 0x0000000a000a7308 */ /* 0x000e300000000800 */
[----:B------:R-:W1:Y:S01]  /*cb50*/  MUFU.EX2 R171, R171 ;  /* 0x000000ab00ab7308 */ /* 0x000e620000000800 */
[----:B0-----:R-:W-:-:S04]  /*cb60*/  FADD.FTZ R3, R10, R3 ;  /* 0x000000030a037221 */ /* 0x001fc80000010000 */
[C---:B-1----:R-:W-:Y:S01]  /*cb70*/  FADD.FTZ R3, R171.reuse, R3 ;  /* 0x00000003ab037221 */ /* 0x042fe20000010000 */
[----:B------:R-:W-:Y:S01]  /*cb80*/  F2FP.F16.F32.PACK_AB R171, R171, R10 ;  /* 0x0000000aabab723e */ /* 0x000fe200000000ff */
[----:B------:R-:W-:Y:S02]  /*cb90*/  WARPGROUP.DEPBAR.LE gsb0, 0x0 ;  /* 0x00008000000079c5 */ /* 0x000fe40000010000 */
[----:B------:R-:W-:-:S10]  /*cba0*/  WARPGROUP.ARRIVE ;  /* 0x00000000000079c5 */ /* 0x000fd40000000000 */
[----:B------:R-:W-:Y:S01]  /*cbb0*/  HGMMA.64x256x16.F32 R24, R164, gdesc[UR20].tnspB, R24, gsb0 ;  /* 0x43e00014a4187df0 */ /* 0x000fe20008000818 */
[----:B------:R-:W-:-:S04]  /*cbc0*/  LOP3.LUT R18, R18, 0xfffffff7, RZ, 0xc0, !PT ;  /* 0xfffffff712127812 */ /* 0x000fc800078ec0ff */
[----:B------:R-:W-:Y:S01]  /*cbd0*/  @P5 LOP3.LUT R18, R18, 0x8, RZ, 0xfc, !PT ;  /* 0x0000000812125812 */ /* 0x000fe200078efcff */
[----:B------:R-:W-:Y:S02]  /*cbe0*/  WARPGROUP.DEPBAR.LE gsb0, 0x0 ;  /* 0x00008000000079c5 */ /* 0x000fe40000010000 */
[----:B------:R-:W-:-:S15]  /*cbf0*/  WARPGROUP.ARRIVE ;  /* 0x00000000000079c5 */ /* 0x000fde0000000000 */
[----:B------:R-:W-:-:S05]  /*cc00*/  NOP ;  /* 0x0000000000007918 */ /* 0x000fca0000000000 */
[----:B------:R-:W-:Y:S03]  /*cc10*/  HGMMA.64x256x16.F32 R24, R168, gdesc[UR24].tnspB, R24, gsb0 ;  /* 0x43e00018a8187df0 */ /* 0x000fe60008000818 */
[----:B------:R-:W-:Y:S02]  /*cc20*/  WARPGROUP.DEPBAR.LE gsb0, 0x0 ;  /* 0x00008000000079c5 */ /* 0x000fe40000010000 */
[----:B------:R-:W-:Y:S05]  /*cc30*/  @!P0 BRA `(.L_x_15204) ;  /* 0x0000000000048947 */ /* 0x000fea0003800000 */
[----:B------:R-:W-:Y:S01]  /*cc40*/  BPT.TRAP 0x1 ;  /* 0x000000040000795c */ /* 0x000fe20000300000 */
.L_x_15204:
[----:B------:R-:W2:Y:S01]  /*cc50*/  LDL R12, [R1+0x98] ;  /* 0x00009800010c7983 */ /* 0x000ea20000100800 */
[----:B------:R-:W-:Y:S01]  /*cc60*/  VIADD R9, R9, 0x32460 ;  /* 0x0003246009097836 */ /* 0x000fe20000000000 */
[----:B------:R-:W-:Y:S01]  /*cc70*/  ULDC UR39, c[0x0][0xa80] ;  /* 0x0002a00000277ab9 */ /* 0x000fe20000000800 */
[----:B------:R-:W-:Y:S01]  /*cc80*/  IMAD.U32 R10, RZ, RZ, UR41 ;  /* 0x00000029ff0a7e24 */ /* 0x000fe2000f8e00ff */
[----:B------:R-:W-:Y:S01]  /*cc90*/  ULDC UR40, c[0x0][0xa80] ;  /* 0x0002a00000287ab9 */ /* 0x000fe20000000800 */
[----:B------:R-:W-:-:S03]  /*cca0*/  IMAD.MOV.U32 R11, RZ, RZ, R174 ;  /* 0x000000ffff0b7224 */ /* 0x000fc600078e00ae */
[----:B------:R-:W-:Y:S02]  /*ccb0*/  PRMT R9, R10, 0x654, R9 ;  /* 0x000006540a097816 */ /* 0x000fe40000000009 */
[----:B------:R-:W0:Y:S02]  /*ccc0*/  @P5 LDC R10, c[0x0][0x44c] ;  /* 0x00011300ff0a5b82 */ /* 0x000e240000000800 */
[----:B------:R1:W-:Y:S06]  /*ccd0*/  SYNCS.ARRIVE.TRANS64.RED.A1T0 RZ, [R9+URZ], RZ ;  /* 0x000000ff09ff79a7 */ /* 0x0003ec000810043f */
[----:B-1----:R-:W1:Y:S01]  /*cce0*/  @P5 LDC R9, c[0x0][0x450] ;  /* 0x00011400ff095b82 */ /* 0x002e620000000800 */
[----:B0-----:R-:W-:-:S05]  /*ccf0*/  @P5 IMAD.HI.U32 R10, R174, R10, RZ ;  /* 0x0000000aae0a5227 */ /* 0x001fca00078e00ff */
[----:B-1----:R-:W-:-:S04]  /*cd00*/  @P5 SHF.R.U32.HI R11, RZ, R9, R10 ;  /* 0x00000009ff0b5219 */ /* 0x002fc8000001160a */
[----:B------:R-:W-:-:S05]  /*cd10*/  IADD3 R9, R11, R173, -R219 ;  /* 0x000000ad0b097210 */ /* 0x000fca0007ffe8db */
[----:B------:R-:W-:-:S05]  /*cd20*/  IMAD.HI R9, R9, 0x2aaaaaab, RZ ;  /* 0x2aaaaaab09097827 */ /* 0x000fca00078e02ff */
[----:B------:R-:W-:-:S04]  /*cd30*/  SHF.R.U32.HI R10, RZ, 0x1f, R9 ;  /* 0x0000001fff0a7819 */ /* 0x000fc80000011609 */
[----:B------:R-:W-:Y:S01]  /*cd40*/  LEA.HI.SX32 R10, R9, R10, 0x1c ;  /* 0x0000000a090a7211 */ /* 0x000fe200078fe2ff */
[----:B------:R-:W-:-:S03]  /*cd50*/  VIADD R9, R172, 0xfffffffe ;  /* 0xfffffffeac097836 */ /* 0x000fc60000000000 */
[----:B--2---:R-:W-:-:S04]  /*cd60*/  VIMNMX R200, R12, R10, !PT ;  /* 0x0000000a0cc87248 */ /* 0x004fc80007fe0100 */
[----:B------:R-:W-:-:S13]  /*cd70*/  ISETP.GE.AND P1, PT, R9, R200, PT ;  /* 0x000000c80900720c */ /* 0x000fda0003f26270 */
[----:B------:R-:W-:Y:S05]  /*cd80*/  @!P1 BRA `(.L_x_15205) ;  /* 0x00000030003c9947 */ /* 0x000fea0003800000 */
[----:B------:R-:W-:Y:S01]  /*cd90*/  MOV R11, R8 ;  /* 0x00000008000b7202 */ /* 0x000fe20000000f00 */
[----:B------:R-:W-:-:S07]  /*cda0*/  IMAD.MOV.U32 R12, RZ, RZ, R0 ;  /* 0x000000ffff0c7224 */ /* 0x000fce00078e0000 */
.L_x_15216:
[----:B------:R-:W-:Y:S01]  /*cdb0*/  VIADD R19, R19, 0x1 ;  /* 0x0000000113137836 */ /* 0x000fe20000000000 */
[----:B------:R-:W-:Y:S05]  /*cdc0*/  YIELD ;  /* 0x0000000000007946 */ /* 0x000fea0003800000 */
[----:B------:R-:W-:-:S04]  /*cdd0*/  ISETP.NE.AND P1, PT, R19, 0x2, PT ;  /* 0x000000021300780c */ /* 0x000fc80003f25270 */
[----:B------:R-:W-:Y:S02]  /*cde0*/  SEL R0, RZ, 0x1, P1 ;  /* 0x00000001ff007807 */ /* 0x000fe40000800000 */
[----:B------:R-:W-:Y:S02]  /*cdf0*/  SEL R19, R19, RZ, P1 ;  /* 0x000000ff13137207 */ /* 0x000fe40000800000 */
[----:B------:R-:W-:Y:S01]  /*ce00*/  LOP3.LUT R208, R208, R0, RZ, 0x3c, !PT ;  /* 0x00000000d0d07212 */ /* 0x000fe200078e3cff */
[----:B0-----:R-:W-:Y:S06]  /*ce10*/  @!P0 BRA `(.L_x_15206) ;  /* 0x0000000000048947 */ /* 0x001fec0003800000 */
[----:B------:R-:W-:Y:S01]  /*ce20*/  BPT.TRAP 0x1 ;  /* 0x000000040000795c */ /* 0x000fe20000300000 */
.L_x_15206:
[----:B------:R-:W-:Y:S01]  /*ce30*/  IMAD R10, R19, 0x8, R23 ;  /* 0x00000008130a7824 */ /* 0x000fe200078e0217 */
[----:B------:R-:W-:-:S04]  /*ce40*/  SHF.L.U32 R0, R208, 0x1f, RZ ;  /* 0x0000001fd0007819 */ /* 0x000fc800000006ff */
[----:B------:R0:W1:Y:S01]  /*ce50*/  SYNCS.PHASECHK.TRANS64.TRYWAIT P1, [R10+URZ+0x32430], R0 ;  /* 0x032430000a0075a7 */ /* 0x000062000802017f */
[----:B------:R-:W-:Y:S05]  /*ce60*/  @!P0 BRA `(.L_x_15207) ;  /* 0x0000000000048947 */ /* 0x000fea0003800000 */
[----:B------:R-:W-:Y:S01]  /*ce70*/  BPT.TRAP 0x1 ;  /* 0x000000040000795c */ /* 0x000fe20000300000 */
.L_x_15207:
[----:B------:R-:W2:Y:S01]  /*ce80*/  LDL R7, [R1+0x2c] ;  /* 0x00002c0001077983 */ /* 0x000ea20000100800 */
[----:B------:R-:W-:Y:S02]  /*ce90*/  IMAD.MOV.U32 R153, RZ, RZ, 0x40000040 ;  /* 0x40000040ff997424 */ /* 0x000fe400078e00ff */
[----:B--2---:R-:W-:Y:S01]  /*cea0*/  IMAD R152, R19, 0x300, R7 ;  /* 0x0000030013987824 */ /* 0x004fe200078e0207 */
[----:B-1----:R-:W-:Y:S06]  /*ceb0*/  @P1 BRA `(.L_x_15208) ;  /* 0x0000000000081947 */ /* 0x002fec0003800000 */
[----:B------:R-:W1:Y:S02]  /*cec0*/  SYNCS.PHASECHK.TRANS64.TRYWAIT P1, [R10+URZ+0x32430], R0 ;  /* 0x032430000a0075a7 */ /* 0x000e64000802017f */
[----:B-1----:R-:W-:Y:S05]  /*ced0*/  @!P1 BRA `(.L_x_15209) ;  /* 0x0000014c00d49947 */ /* 0x002fea0003800000 */
.L_x_15208:
[----:B------:R-:W-:Y:S01]  /*cee0*/  VIADD R14, R152, 0x4 ;  /* 0x00000004980e7836 */ /* 0x000fe20000000000 */
[----:B------:R-:W2:Y:S01]  /*cef0*/  LDL.64 R202, [R1+0x60] ;  /* 0x0000600001ca7983 */ /* 0x000ea20000100a00 */
[----:B------:R-:W-:Y:S01]  /*cf00*/  IMAD.MOV.U32 R15, RZ, RZ, 0x40000040 ;  /* 0x40000040ff0f7424 */ /* 0x000fe200078e00ff */
[----:B------:R-:W-:Y:S05]  /*cf10*/  WARPSYNC.ALL ;  /* 0x0000000000007948 */ /* 0x000fea0003800000 */
[----:B------:R-:W-:Y:S01]  /*cf20*/  R2UR UR14, R14 ;  /* 0x000000000e0e72ca */ /* 0x000fe200000e0000 */
[C---:B------:R-:W-:Y:S01]  /*cf30*/  VIADD R20, R152.reuse, 0x2 ;  /* 0x0000000298147836 */ /* 0x040fe20000000000 */
[----:B------:R-:W-:Y:S01]  /*cf40*/  R2UR UR15, R15 ;  /* 0x000000000f0f72ca */ /* 0x000fe200000e0000 */
[----:B------:R-:W-:Y:S01]  /*cf50*/  IMAD.MOV.U32 R21, RZ, RZ, 0x40000040 ;  /* 0x40000040ff157424 */ /* 0x000fe200078e00ff */
[----:B------:R-:W3:Y:S01]  /*cf60*/  LDL.64 R14, [R1+0x70] ;  /* 0x00007000010e7983 */ /* 0x000ee20000100a00 */
[C---:B------:R-:W-:Y:S01]  /*cf70*/  R2UR UR6, R152.reuse ;  /* 0x00000000980672ca */ /* 0x040fe200000e0000 */
[----:B------:R-:W-:Y:S01]  /*cf80*/  VIADD R152, R152, 0x6 ;  /* 0x0000000698987836 */ /* 0x000fe20000000000 */
[----:B------:R-:W-:-:S02]  /*cf90*/  R2UR UR10, R20 ;  /* 0x00000000140a72ca */ /* 0x000fc400000e0000 */
[----:B------:R-:W-:Y:S02]  /*cfa0*/  R2UR UR11, R21 ;  /* 0x00000000150b72ca */ /* 0x000fe400000e0000 */
[----:B------:R-:W4:Y:S01]  /*cfb0*/  LDL.64 R20, [R1+0x68] ;  /* 0x0000680001147983 */ /* 0x000f220000100a00 */
[----:B------:R-:W-:Y:S01]  /*cfc0*/  R2UR UR7, R153 ;  /* 0x00000000990772ca */ /* 0x000fe200000e0000 */
[----:B------:R-:W-:Y:S01]  /*cfd0*/  IMAD.MOV.U32 R153, RZ, RZ, 0x40000040 ;  /* 0x40000040ff997424 */ /* 0x000fe200078e00ff */
[----:B------:R-:W-:Y:S02]  /*cfe0*/  R2UR UR4, R220 ;  /* 0x00000000dc0472ca */ /* 0x000fe400000e0000 */
[----:B------:R-:W-:Y:S02]  /*cff0*/  R2UR UR5, R221 ;  /* 0x00000000dd0572ca */ /* 0x000fe400000e0000 */
[----:B------:R-:W-:Y:S02]  /*d000*/  R2UR UR18, R152 ;  /* 0x00000000981272ca */ /* 0x000fe400000e0000 */
[----:B------:R-:W-:-:S02]  /*d010*/  R2UR UR19, R153 ;  /* 0x00000000991372ca */ /* 0x000fc400000e0000 */
[----:B------:R-:W-:-:S07]  /*d020*/  WARPGROUP.ARRIVE ;  /* 0x00000000000079c5 */ /* 0x000fce0000000000 */
[----:B------:R-:W-:Y:S03]  /*d030*/  HGMMA.64x96x16.F32 R152, gdesc[UR4], RZ, !UPT, gsb0 ;  /* 0x01600000049879f0 */ /* 0x000fe6000c0008ff */
[----:B------:R-:W-:Y:S02]  /*d040*/  WARPGROUP.DEPBAR.LE gsb0, 0x0 ;  /* 0x00008000000079c5 */ /* 0x000fe40000010000 */
[----:B------:R-:W-:Y:S01]  /*d050*/  WARPGROUP.ARRIVE ;  /* 0x00000000000079c5 */ /* 0x000fe20000000000 */
[----:B---3--:R-:W-:Y:S02]  /*d060*/  R2UR UR8, R14 ;  /* 0x000000000e0872ca */ /* 0x008fe400000e0000 */
[----:B------:R-:W-:-:S13]  /*d070*/  R2UR UR9, R15 ;  /* 0x000000000f0972ca */ /* 0x000fda00000e0000 */
[----:B------:R-:W-:Y:S01]  /*d080*/  HGMMA.64x96x16.F32 R152, gdesc[UR8], R152, gsb0 ;  /* 0x01600000089879f0 */ /* 0x000fe20008000898 */
[----:B----4-:R-:W-:Y:S02]  /*d090*/  R2UR UR12, R20 ;  /* 0x00000000140c72ca */ /* 0x010fe400000e0000 */
        /* <DEDUP_REMOVED lines=12> */
.L_x_15210:
[----:B------:R2:W3:Y:S01]  /*d160*/  SYNCS.PHASECHK.TRANS64.TRYWAIT P1, [R10+URZ+0x32450], R0 ;  /* 0x032450000a0075a7 */ /* 0x0004e2000802017f */
[----:B------:R-:W-:Y:S05]  /*d170*/  @!P0 BRA `(.L_x_15211) ;  /* 0x0000000000048947 */ /* 0x000fea0003800000 */
[----:B------:R-:W-:Y:S01]  /*d180*/  BPT.TRAP 0x1 ;  /* 0x000000040000795c */ /* 0x000fe20000300000 */
.L_x_15211:
[----:B---3--:R-:W-:Y:S05]  /*d190*/  @P1 BRA `(.L_x_15212) ;  /* 0x0000000000081947 */ /* 0x008fea0003800000 */
[----:B------:R-:W3:Y:S02]  /*d1a0*/  SYNCS.PHASECHK.TRANS64.TRYWAIT P1, [R10+URZ+0x32450], R0 ;  /* 0x032450000a0075a7 */ /* 0x000ee4000802017f */
[----:B---3--:R-:W-:Y:S05]  /*d1b0*/  @!P1 BRA `(.L_x_15213) ;  /* 0x0000014c00309947 */ /* 0x008fea0003800000 */
.L_x_15212:
[----:B------:R-:W4:Y:S04]  /*d1c0*/  LDL.64 R202, [R1+0x48] ;  /* 0x0000480001ca7983 */ /* 0x000f280000100a00 */
[----:B------:R0:W-:Y:S04]  /*d1d0*/  STL.64 [R1+0x1e0], R10 ;  /* 0x0001e00a01007387 */ /* 0x0001e80000100a00 */
[----:B0123--:R-:W2:Y:S04]  /*d1e0*/  LDL.64 R10, [R1+0x58] ;  /* 0x00005800010a7983 */ /* 0x00fea80000100a00 */
[----:B------:R0:W-:Y:S04]  /*d1f0*/  STL [R1+0x1d8], R9 ;  /* 0x0001d80901007387 */ /* 0x0001e80000100800 */
[----:B0-----:R-:W3:Y:S01]  /*d200*/  LDL.64 R8, [R1+0x50] ;  /* 0x0000500001087983 */ /* 0x001ee20000100a00 */
[----:B------:R-:W-:Y:S01]  /*d210*/  IMAD.MOV.U32 R14, RZ, RZ, 0xc00 ;  /* 0x00000c00ff0e7424 */ /* 0x000fe200078e00ff */
[----:B------:R-:W-:Y:S05]  /*d220*/  WARPSYNC.ALL ;  /* 0x0000000000007948 */ /* 0x000fea0003800000 */
[----:B------:R-:W-:Y:S01]  /*d230*/  IMAD R14, R19, R14, UR45 ;  /* 0x0000002d130e7e24 */ /* 0x000fe2000f8e020e */
[----:B------:R-:W-:Y:S01]  /*d240*/  R2UR UR4, R4 ;  /* 0x00000000040472ca */ /* 0x000fe200000e0000 */
[----:B------:R-:W-:Y:S01]  /*d250*/  IMAD.MOV.U32 R15, RZ, RZ, 0x40000040 ;  /* 0x40000040ff0f7424 */ /* 0x000fe200078e00ff */
[----:B------:R-:W-:Y:S01]  /*d260*/  R2UR UR5, R5 ;  /* 0x00000000050572ca */ /* 0x000fe200000e0000 */
[----:B------:R-:W-:Y:S01]  /*d270*/  WARPGROUP.ARRIVE ;  /* 0x00000000000079c5 */ /* 0x000fe20000000000 */
[C---:B------:R-:W-:Y:S01]  /*d280*/  R2UR UR6, R14.reuse ;  /* 0x000000000e0672ca */ /* 0x040fe200000e0000 */
[----:B------:R-:W-:Y:S01]  /*d290*/  VIADD R20, R14, 0x2 ;  /* 0x000000020e147836 */ /* 0x000fe20000000000 */
[----:B------:R-:W-:Y:S01]  /*d2a0*/  R2UR UR7, R15 ;  /* 0x000000000f0772ca */ /* 0x000fe200000e0000 */
[----:B------:R0:W-:Y:S01]  /*d2b0*/  STL.64 [R1+0x1d0], R2 ;  /* 0x0001d00201007387 */ /* 0x0001e20000100a00 */
[----:B------:R-:W-:-:S11]  /*d2c0*/  MOV R21, 0x40000040 ;  /* 0x4000004000157802 */ /* 0x000fd60000000f00 */
[----:B------:R-:W-:Y:S01]  /*d2d0*/  HGMMA.64x96x16.F32 R152, gdesc[UR4], R152, gsb0 ;  /* 0x01600000049879f0 */ /* 0x000fe20008000898 */
[----:B------:R-:W-:Y:S01]  /*d2e0*/  R2UR UR6, R20 ;  /* 0x00000000140672ca */ /* 0x000fe200000e0000 */
[----:B0-----:R-:W4:Y:S01]  /*d2f0*/  LDL.64 R2, [R1+0x30] ;  /* 0x0000300001027983 */ /* 0x001f220000100a00 */
[----:B------:R-:W-:Y:S01]  /*d300*/  R2UR UR7, R21 ;  /* 0x00000000150772ca */ /* 0x000fe200000e0000 */
[----:B------:R-:W-:Y:S02]  /*d310*/  VIADD R20, R14, 0x4 ;  /* 0x000000040e147836 */ /* 0x000fe40000000000 */
[----:B------:R-:W-:Y:S01]  /*d320*/  IMAD.MOV.U32 R21, RZ, RZ, 0x40000040 ;  /* 0x40000040ff157424 */ /* 0x000fe200078e00ff */
[----:B------:R-:W-:Y:S02]  /*d330*/  WARPGROUP.DEPBAR.LE gsb0, 0x0 ;  /* 0x00008000000079c5 */ /* 0x000fe40000010000 */
[----:B------:R-:W-:Y:S01]  /*d340*/  WARPGROUP.ARRIVE ;  /* 0x00000000000079c5 */ /* 0x000fe20000000000 */
[----:B--2---:R-:W-:-:S02]  /*d350*/  R2UR UR4, R10 ;  /* 0x000000000a0472ca */ /* 0x004fc400000e0000 */
[----:B------:R-:W-:Y:S02]  /*d360*/  R2UR UR5, R11 ;  /* 0x000000000b0572ca */ /* 0x000fe400000e0000 */
[----:B------:R-:W2:Y:S11]  /*d370*/  LDL.64 R10, [R1+0x40] ;  /* 0x00004000010a7983 */ /* 0x000eb60000100a00 */
[----:B------:R-:W-:Y:S01]  /*d380*/  HGMMA.64x96x16.F32 R152, gdesc[UR4], R152, gsb0 ;  /* 0x01600000049879f0 */ /* 0x000fe20008000898 */
[----:B---3--:R-:W-:-:S02]  /*d390*/  R2UR UR4, R8 ;  /* 0x00000000080472ca */ /* 0x008fc400000e0000 */
[----:B------:R-:W-:Y:S02]  /*d3a0*/  R2UR UR5, R9 ;  /* 0x00000000090572ca */ /* 0x000fe400000e0000 */
[----:B------:R-:W3:Y:S01]  /*d3b0*/  LDL.64 R8, [R1+0x38] ;  /* 0x0000380001087983 */ /* 0x000ee20000100a00 */
[----:B------:R-:W-:Y:S02]  /*d3c0*/  R2UR UR6, R20 ;  /* 0x00000000140672ca */ /* 0x000fe400000e0000 */
[----:B------:R-:W-:Y:S01]  /*d3d0*/  R2UR UR7, R21 ;  /* 0x00000000150772ca */ /* 0x000fe200000e0000 */
[----:B------:R-:W-:Y:S02]  /*d3e0*/  VIADD R20, R14, 0x6 ;  /* 0x000000060e147836 */ /* 0x000fe40000000000 */
[----:B------:R-:W-:Y:S01]  /*d3f0*/  IMAD.MOV.U32 R21, RZ, RZ, 0x40000040 ;  /* 0x40000040ff157424 */ /* 0x000fe200078e00ff */
[----:B------:R-:W-:Y:S02]  /*d400*/  WARPGROUP.DEPBAR.LE gsb0, 0x0 ;  /* 0x00008000000079c5 */ /* 0x000fe40000010000 */
[----:B------:R-:W-:-:S07]  /*d410*/  WARPGROUP.ARRIVE ;  /* 0x00000000000079c5 */ /* 0x000fce0000000000 */
[----:B------:R-:W-:Y:S01]  /*d420*/  HGMMA.64x96x16.F32 R152, gdesc[UR4], R152, gsb0 ;  /* 0x01600000049879f0 */ /* 0x000fe20008000898 */
[----:B------:R-:W-:Y:S02]  /*d430*/  R2UR UR6, R20 ;  /* 0x00000000140672ca */ /* 0x000fe400000e0000 */
[----:B------:R-:W-:Y:S02]  /*d440*/  R2UR UR7, R21 ;  /* 0x00000000150772ca */ /* 0x000fe400000e0000 */
[----:B----4-:R-:W-:Y:S02]  /*d450*/  R2UR UR4, R202 ;  /* 0x00000000ca0472ca */ /* 0x010fe400000e0000 */
[----:B------:R-:W-:Y:S01]  /*d460*/  R2UR UR5, R203 ;  /* 0x00000000cb0572ca */ /* 0x000fe200000e0000 */
[----:B------:R-:W-:Y:S01]  /*d470*/  VIADD R20, R14, 0x300 ;  /* 0x000003000e147836 */ /* 0x000fe20000000000 */
[----:B------:R-:W4:Y:S01]  /*d480*/  LDL.64 R202, [R1+0x20] ;  /* 0x0000200001ca7983 */ /* 0x000f220000100a00 */
[----:B------:R-:W-:Y:S01]  /*d490*/  IMAD.MOV.U32 R21, RZ, RZ, 0x40000040 ;  /* 0x40000040ff157424 */ /* 0x000fe200078e00ff */
[----:B------:R-:W-:-:S02]  /*d4a0*/  WARPGROUP.DEPBAR.LE gsb0, 0x0 ;  /* 0x00008000000079c5 */ /* 0x000fc40000010000 */
[----:B------:R-:W-:-:S07]  /*d4b0*/  WARPGROUP.ARRIVE ;  /* 0x00000000000079c5 */ /* 0x000fce0000000000 */
[----:B------:R-:W-:Y:S01]  /*d4c0*/  HGMMA.64x96x16.F32 R152, gdesc[UR4], R152, gsb0 ;  /* 0x01600000049879f0 */ /* 0x000fe20008000898 */
[----:B------:R-:W-:Y:S02]  /*d4d0*/  R2UR UR6, R20 ;  /* 0x00000000140672ca */ /* 0x000fe400000e0000 */
[----:B------:R-:W-:Y:S02]  /*d4e0*/  R2UR UR7, R21 ;  /* 0x00000000150772ca */ /* 0x000fe400000e0000 */
[----:B--2---:R-:W-:Y:S02]  /*d4f0*/  R2UR UR4, R10 ;  /* 0x000000000a0472ca */ /* 0x004fe400000e0000 */
[----:B------:R-:W-:Y:S01]  /*d500*/  R2UR UR5, R11 ;  /* 0x000000000b0572ca */ /* 0x000fe200000e0000 */
[----:B------:R-:W-:Y:S02]  /*d510*/  WARPGROUP.DEPBAR.LE gsb0, 0x0 ;  /* 0x00008000000079c5 */ /* 0x000fe40000010000 */
[----:B------:R-:W-:Y:S01]  /*d520*/  WARPGROUP.ARRIVE ;  /* 0x00000000000079c5 */ /* 0x000fe20000000000 */
[----:B------:R-:W-:Y:S01]  /*d530*/  VIADD R20, R14, 0x302 ;  /* 0x000003020e147836 */ /* 0x000fe20000000000 */
[----:B------:R-:W2:Y:S08]  /*d540*/  LDL.64 R10, [R1+0x18] ;  /* 0x00001800010a7983 */ /* 0x000eb00000100a00 */
[----:B------:R-:W-:Y:S01]  /*d550*/  HGMMA.64x96x16.F32 R152, gdesc[UR4], R152, gsb0 ;  /* 0x01600000049879f0 */ /* 0x000fe20008000898 */
[----:B------:R-:W-:Y:S01]  /*d560*/  IMAD.MOV.U32 R21, RZ, RZ, 0x40000040 ;  /* 0x40000040ff157424 */ /* 0x000fe200078e00ff */
[----:B------:R-:W-:-:S02]  /*d570*/  R2UR UR6, R20 ;  /* 0x00000000140672ca */ /* 0x000fc400000e0000 */
[----:B---3--:R-:W-:Y:S02]  /*d580*/  R2UR UR4, R8 ;  /* 0x00000000080472ca */ /* 0x008fe400000e0000 */
[----:B------:R-:W-:Y:S02]  /*d590*/  R2UR UR7, R21 ;  /* 0x00000000150772ca */ /* 0x000fe400000e0000 */
[----:B------:R-:W-:Y:S01]  /*d5a0*/  R2UR UR5, R9 ;  /* 0x00000000090572ca */ /* 0x000fe200000e0000 */
[----:B------:R-:W-:Y:S01]  /*d5b0*/  VIADD R20, R14, 0x304 ;  /* 0x000003040e147836 */ /* 0x000fe20000000000 */
[----:B------:R-:W3:Y:S01]  /*d5c0*/  LDL.64 R8, [R1+0x10] ;  /* 0x0000100001087983 */ /* 0x000ee20000100a00 */
[----:B------:R-:W-:Y:S01]  /*d5d0*/  IMAD.MOV.U32 R21, RZ, RZ, 0x40000040 ;  /* 0x40000040ff157424 */ /* 0x000fe200078e00ff */
[----:B------:R-:W-:Y:S02]  /*d5e0*/  WARPGROUP.DEPBAR.LE gsb0, 0x0 ;  /* 0x00008000000079c5 */ /* 0x000fe40000010000 */
[----:B------:R-:W-:-:S07]  /*d5f0*/  WARPGROUP.ARRIVE ;  /* 0x00000000000079c5 */ /* 0x000fce0000000000 */
[----:B------:R-:W-:Y:S01]  /*d600*/  HGMMA.64x96x16.F32 R152, gdesc[UR4], R152, gsb0 ;  /* 0x01600000049879f0 */ /* 0x000fe20008000898 */
[----:B------:R-:W-:Y:S02]  /*d610*/  R2UR UR6, R20 ;  /* 0x00000000140672ca */ /* 0x000fe400000e0000 */
[----:B------:R-:W-:Y:S02]  /*d620*/  R2UR UR7, R21 ;  /* 0x00000000150772ca */ /* 0x000fe400000e0000 */
[----:B------:R-:W-:Y:S02]  /*d630*/  R2UR UR4, R2 ;  /* 0x00000000020472ca */ /* 0x000fe400000e0000 */
[----:B------:R-:W-:Y:S01]  /*d640*/  R2UR UR5, R3 ;  /* 0x00000000030572ca */ /* 0x000fe200000e0000 */
[----:B------:R-:W-:Y:S01]  /*d650*/  VIADD R20, R14, 0x306 ;  /* 0x000003060e147836 */ /* 0x000fe20000000000 */
[----:B------:R-:W3:Y:S01]  /*d660*/  LDL.64 R2, [R1+0x8] ;  /* 0x0000080001027983 */ /* 0x000ee20000100a00 */
        /* <DEDUP_REMOVED lines=8> */
[----:B------:R-:W-:Y:S01]  /*d6f0*/  VIADD R20, R14, 0x600 ;  /* 0x000006000e147836 */ /* 0x000fe20000000000 */
[----:B------:R-:W-:Y:S01]  /*d700*/  MOV R21, 0x40000040 ;  /* 0x4000004000157802 */ /* 0x000fe20000000f00 */
[----:B------:R-:W4:Y:S01]  /*d710*/  LDL.64 R202, [R1] ;  /* 0x0000000001ca7983 */ /* 0x000f220000100a00 */
[----:B------:R-:W-:-:S02]  /*d720*/  WARPGROUP.DEPBAR.LE gsb0, 0x0 ;  /* 0x00008000000079c5 */ /* 0x000fc40000010000 */
[----:B------:R-:W-:-:S07]  /*d730*/  WARPGROUP.ARRIVE ;  /* 0x00000000000079c5 */ /* 0x000fce0000000000 */
[----:B------:R-:W-:Y:S01]  /*d740*/  HGMMA.64x96x16.F32 R152, gdesc[UR4], R152, gsb0 ;  /* 0x01600000049879f0 */ /* 0x000fe20008000898 */
[----:B------:R-:W-:Y:S02]  /*d750*/  R2UR UR6, R20 ;  /* 0x00000000140672ca */ /* 0x000fe400000e0000 */
[----:B------:R-:W-:Y:S02]  /*d760*/  R2UR UR7, R21 ;  /* 0x00000000150772ca */ /* 0x000fe400000e0000 */
[----:B--2---:R-:W-:Y:S02]  /*d770*/  R2UR UR4, R10 ;  /* 0x000000000a0472ca */ /* 0x004fe400000e0000 */
[----:B------:R-:W-:Y:S01]  /*d780*/  R2UR UR5, R11 ;  /* 0x000000000b0572ca */ /* 0x000fe200000e0000 */
[----:B------:R-:W-:Y:S01]  /*d790*/  VIADD R20, R14, 0x602 ;  /* 0x000006020e147836 */ /* 0x000fe20000000000 */
[----:B------:R0:W5:Y:S01]  /*d7a0*/  LDL.LU.64 R10, [R1+0x1e0] ;  /* 0x0001e000010a7983 */ /* 0x0001620000300a00 */
[----:B------:R-:W-:Y:S01]  /*d7b0*/  IMAD.MOV.U32 R21, RZ, RZ, 0x40000040 ;  /* 0x40000040ff157424 */ /* 0x000fe200078e00ff */
[----:B------:R-:W-:-:S02]  /*d7c0*/  WARPGROUP.DEPBAR.LE gsb0, 0x0 ;  /* 0x00008000000079c5 */ /* 0x000fc40000010000 */
[----:B------:R-:W-:-:S07]  /*d7d0*/  WARPGROUP.ARRIVE ;  /* 0x00000000000079c5 */ /* 0x000fce0000000000 */
[----:B------:R-:W-:Y:S01]  /*d7e0*/  HGMMA.64x96x16.F32 R152, gdesc[UR4], R152, gsb0 ;  /* 0x01600000049879f0 */ /* 0x000fe20008000898 */
[----:B------:R-:W-:Y:S02]  /*d7f0*/  R2UR UR6, R20 ;  /* 0x00000000140672ca */ /* 0x000fe400000e0000 */
[----:B------:R-:W-:Y:S02]  /*d800*/  R2UR UR7, R21 ;  /* 0x00000000150772ca */ /* 0x000fe400000e0000 */
[----:B---3--:R-:W-:Y:S02]  /*d810*/  R2UR UR4, R8 ;  /* 0x00000000080472ca */ /* 0x008fe400000e0000 */
[----:B------:R-:W-:Y:S01]  /*d820*/  R2UR UR5, R9 ;  /* 0x00000000090572ca */ /* 0x000fe200000e0000 */
[----:B------:R-:W-:Y:S01]  /*d830*/  VIADD R20, R14, 0x604 ;  /* 0x000006040e147836 */ /* 0x000fe20000000000 */
[----:B------:R0:W5:Y:S01]  /*d840*/  LDL.LU R9, [R1+0x1d8] ;  /* 0x0001d80001097983 */ /* 0x0001620000300800 */
[----:B------:R-:W-:Y:S01]  /*d850*/  IMAD.MOV.U32 R21, RZ, RZ, 0x40000040 ;  /* 0x40000040ff157424 */ /* 0x000fe200078e00ff */
[----:B------:R-:W-:-:S02]  /*d860*/  WARPGROUP.DEPBAR.LE gsb0, 0x0 ;  /* 0x00008000000079c5 */ /* 0x000fc40000010000 */
[----:B------:R-:W-:-:S07]  /*d870*/  WARPGROUP.ARRIVE ;  /* 0x00000000000079c5 */ /* 0x000fce0000000000 */
[----:B------:R-:W-:Y:S01]  /*d880*/  HGMMA.64x96x16.F32 R152, gdesc[UR4], R152, gsb0 ;  /* 0x01600000049879f0 */ /* 0x000fe20008000898 */
[----:B------:R-:W-:Y:S02]  /*d890*/  R2UR UR6, R20 ;  /* 0x00000000140672ca */ /* 0x000fe400000e0000 */
[----:B------:R-:W-:Y:S02]  /*d8a0*/  R2UR UR7, R21 ;  /* 0x00000000150772ca */ /* 0x000fe400000e0000 */
[----:B------:R-:W-:Y:S02]  /*d8b0*/  R2UR UR4, R2 ;  /* 0x00000000020472ca */ /* 0x000fe400000e0000 */
        /* <DEDUP_REMOVED lines=39> */
[----:B------:R-:W-:Y:S01]  /*db30*/  MOV R15, 0x40000040 ;  /* 0x40000040000f7802 */ /* 0x000fe20000000f00 */
[----:B------:R-:W-:-:S02]  /*db40*/  WARPGROUP.DEPBAR.LE gsb0, 0x0 ;  /* 0x00008000000079c5 */ /* 0x000fc40000010000 */
[----:B------:R-:W-:-:S08]  /*db50*/  WARPGROUP.ARRIVE ;  /* 0x00000000000079c5 */ /* 0x000fd00000000000 */
[----:B------:R-:W-:Y:S01]  /*db60*/  HGMMA.64x96x16.F32 R152, gdesc[UR4], R152, gsb0 ;  /* 0x01600000049879f0 */ /* 0x000fe20008000898 */
[----:B------:R-:W-:Y:S02]  /*db70*/  R2UR UR6, R14 ;  /* 0x000000000e0672ca */ /* 0x000fe400000e0000 */
[----:B------:R-:W-:Y:S02]  /*db80*/  R2UR UR7, R15 ;  /* 0x000000000f0772ca */ /* 0x000fe400000e0000 */
[----:B------:R-:W-:Y:S02]  /*db90*/  R2UR UR4, R222 ;  /* 0x00000000de0472ca */ /* 0x000fe400000e0000 */
[----:B------:R-:W-:Y:S01]  /*dba0*/  R2UR UR5, R223 ;  /* 0x00000000df0572ca */ /* 0x000fe200000e0000 */
[----:B------:R-:W1:Y:S01]  /*dbb0*/  S2R R201, SR_TID.X ;  /* 0x0000000000c97919 */ /* 0x000e620000002100 */
[----:B------:R-:W-:Y:S02]  /*dbc0*/  WARPGROUP.DEPBAR.LE gsb0, 0x0 ;  /* 0x00008000000079c5 */ /* 0x000fe40000010000 */
[----:B------:R-:W-:-:S09]  /*dbd0*/  WARPGROUP.ARRIVE ;  /* 0x00000000000079c5 */ /* 0x000fd20000000000 */
[----:B------:R-:W-:Y:S01]  /*dbe0*/  HGMMA.64x96x16.F32 R152, gdesc[UR4], R152, gsb0 ;  /* 0x01600000049879f0 */ /* 0x000fe20008000898 */
[----:B-1----:R-:W-:-:S04]  /*dbf0*/  SHF.R.U32.HI R201, RZ, 0x7, R201 ;  /* 0x00000007ffc97819 */ /* 0x002fc800000116c9 */
[----:B------:R-:W-:Y:S01]  /*dc00*/  IADD3 R7, -R201, 0xb, RZ ;  /* 0x0000000bc9077810 */ /* 0x000fe20007ffe1ff */
[----:B------:R-:W-:-:S04]  /*dc10*/  WARPGROUP.DEPBAR.LE gsb0, 0x0 ;  /* 0x00008000000079c5 */ /* 0x000fc80000010000 */
[----:B------:R0:W-:Y:S06]  /*dc20*/  BAR.ARV R7, 0x100 ;  /* 0x000400070000751d */ /* 0x0001ec0000002000 */
[----:B------:R-:W-:Y:S05]  /*dc30*/  @!P0 BRA `(.L_x_15214) ;  /* 0x0000000000048947 */ /* 0x000fea0003800000 */
[----:B------:R-:W-:Y:S01]  /*dc40*/  BPT.TRAP 0x1 ;  /* 0x000000040000795c */ /* 0x000fe20000300000 */
.L_x_15214:
[----:B------:R-:W2:Y:S01]  /*dc50*/  LDL R20, [R1+0x78] ;  /* 0x0000780001147983 */ /* 0x000ea20000100800 */
[----:B------:R-:W1:Y:S03]  /*dc60*/  LDC R0, c[0x0][0x448] ;  /* 0x00011200ff007b82 */ /* 0x000e660000000800 */
[----:B------:R-:W2:Y:S04]  /*dc70*/  LDL R8, [R1+0xa4] ;  /* 0x0000a40001087983 */ /* 0x000ea80000100800 */
[----:B------:R-:W3:Y:S04]  /*dc80*/  LDL R15, [R1+0x94] ;  /* 0x00009400010f7983 */ /* 0x000ee80000100800 */
[----:B------:R-:W4:Y:S01]  /*dc90*/  LDL R14, [R1+0x28] ;  /* 0x00002800010e7983 */ /* 0x000f220000100800 */
[----:B------:R-:W-:Y:S01]  /*dca0*/  LOP3.LUT R18, R18, 0xffffdfff, RZ, 0xc0, !PT ;  /* 0xffffdfff12127812 */ /* 0x000fe200078ec0ff */
[----:B------:R-:W-:-:S03]  /*dcb0*/  UMOV UR37, UR40 ;  /* 0x0000002800257c82 */ /* 0x000fc60008000000 */
[----:B------:R-:W-:-:S04]  /*dcc0*/  @P0 LOP3.LUT R18, R18, 0x2000, RZ, 0xfc, !PT ;  /* 0x0000200012120812 */ /* 0x000fc800078efcff */
[----:B------:R-:W-:Y:S02]  /*dcd0*/  LOP3.LUT R18, R18, 0xffffbfff, RZ, 0xc0, !PT ;  /* 0xffffbfff12127812 */ /* 0x000fe400078ec0ff */
[----:B-1----:R-:W-:-:S13]  /*dce0*/  ISETP.NE.AND P1, PT, R0, 0x1, PT ;  /* 0x000000010000780c */ /* 0x002fda0003f25270 */
[----:B------:R-:W1:Y:S08]  /*dcf0*/  @P1 LDC R13, c[0x0][0x44c] ;  /* 0x00011300ff0d1b82 */ /* 0x000e700000000800 */
[----:B------:R-:W0:Y:S01]  /*dd00*/  @P1 LDC R0, c[0x0][0x450] ;  /* 0x00011400ff001b82 */ /* 0x000e220000000800 */
[----:B--2---:R-:W-:-:S04]  /*dd10*/  IMAD.IADD R8, R8, 0x1, R20 ;  /* 0x0000000108087824 */ /* 0x004fc800078e0214 */
[----:B-1----:R-:W-:-:S05]  /*dd20*/  @P1 IMAD.HI.U32 R13, R8, R13, RZ ;  /* 0x0000000d080d1227 */ /* 0x002fca00078e00ff */
[----:B0-----:R-:W-:Y:S01]  /*dd30*/  @P1 SHF.R.U32.HI R8, RZ, R0, R13 ;  /* 0x00000000ff081219 */ /* 0x001fe2000001160d */
[----:B-----5:R-:W-:-:S04]  /*dd40*/  IMAD R13, R9, -0x60, RZ ;  /* 0xffffffa0090d7824 */ /* 0x020fc800078e02ff */
[----:B------:R-:W0:Y:S01]  /*dd50*/  SHFL.IDX PT, R0, R8, RZ, 0x1c1f ;  /* 0x001c1fff08007589 */ /* 0x000e2200000e0000 */
[----:B---3--:R-:W-:-:S03]  /*dd60*/  IADD3 R13, -R15, 0x1, R13 ;  /* 0x000000010f0d7810 */ /* 0x008fc60007ffe10d */
[----:B------:R-:W1:Y:S01]  /*dd70*/  SHFL.IDX PT, R8, R8, 0x1, 0x1c1f ;  /* 0x003c1f0008087f89 */ /* 0x000e6200000e0000 */
[----:B----4-:R-:W-:-:S05]  /*dd80*/  IADD3 R13, -R219, R13, R14 ;  /* 0x0000000ddb0d7210 */ /* 0x010fca0007ffe10e */
[C---:B0-----:R-:W-:Y:S02]  /*dd90*/  IMAD.IADD R0, R13.reuse, 0x1, R0 ;  /* 0x000000010d007824 */ /* 0x041fe400078e0200 */
[----:B-1----:R-:W-:-:S03]  /*dda0*/  IMAD.IADD R8, R13, 0x1, R8 ;  /* 0x000000010d087824 */ /* 0x002fc600078e0208 */
[C---:B------:R-:W-:Y:S02]  /*ddb0*/  ISETP.GT.AND P4, PT, R0.reuse, RZ, PT ;  /* 0x000000ff0000720c */ /* 0x040fe40003f84270 */
        /* <DEDUP_REMOVED lines=52> */
[----:B------:R-:W-:-:S02]  /*e100*/  ISETP.GT.AND P4, PT, R8, RZ, PT ;  /* 0x000000ff0800720c */ /* 0x000fc40003f84270 */
        /* <DEDUP_REMOVED lines=15> */
[C---:B------:R-:W-:Y:S02]  /*e200*/  ISETP.GT.AND P4, PT, R8.reuse, 0x10, PT ;  /* 0x000000100800780c */ /* 0x040fe40003f84270 */
[----:B------:R-:W-:Y:S02]  /*e210*/  FMNMX.FTZ R0, R177, R0, !PT ;  /* 0x00000000b1007209 */ /* 0x000fe40007810000 */
[----:B------:R-:W-:-:S02]  /*e220*/  ISETP.GT.AND P3, PT, R8, 0x11, PT ;  /* 0x000000110800780c */ /* 0x000fc40003f64270 */
[----:B------:R-:W-:Y:S02]  /*e230*/  FMNMX.FTZ R0, R180, R0, !PT ;  /* 0x00000000b4007209 */ /* 0x000fe40007810000 */
[C---:B------:R-:W-:Y:S02]  /*e240*/  ISETP.GT.AND P2, PT, R8.reuse, 0x18, PT ;  /* 0x000000180800780c */ /* 0x040fe40003f44270 */
[----:B------:R-:W-:Y:S02]  /*e250*/  FMNMX.FTZ R0, R181, R0, !PT ;  /* 0x00000000b5007209 */ /* 0x000fe40007810000 */
[----:B------:R-:W-:Y:S02]  /*e260*/  ISETP.GT.AND P1, PT, R8, 0x19, PT ;  /* 0x000000190800780c */ /* 0x000fe40003f24270 */
        /* <DEDUP_REMOVED lines=11> */
[----:B------:R-:W-:Y:S02]  /*e320*/  ISETP.GT.AND P4, PT, R8, 0x20, PT ;  /* 0x000000200800780c */ /* 0x000fe40003f84270 */
[----:B------:R-:W-:Y:S02]  /*e330*/  FMNMX.FTZ R0, R196, R0, !PT ;  /* 0x00000000c4007209 */ /* 0x000fe40007810000 */
[----:B------:R-:W-:-:S02]  /*e340*/  ISETP.GT.AND P3, PT, R8, 0x21, PT ;  /* 0x000000210800780c */ /* 0x000fc40003f64270 */
[----:B------:R-:W-:Y:S02]  /*e350*/  FMNMX.FTZ R0, R197, R0, !PT ;  /* 0x00000000c5007209 */ /* 0x000fe40007810000 */
[C---:B------:R-:W-:Y:S02]  /*e360*/  ISETP.GT.AND P2, PT, R8.reuse, 0x28, PT ;  /* 0x000000280800780c */ /* 0x040fe40003f44270 */
[----:B------:R-:W-:Y:S01]  /*e370*/  ISETP.GT.AND P1, PT, R8, 0x29, PT ;  /* 0x000000290800780c */ /* 0x000fe20003f24270 */
[----:B------:R-:W0:Y:S01]  /*e380*/  SHFL.BFLY PT, R14, R0, 0x2, 0x1f ;  /* 0x0c401f00000e7f89 */ /* 0x000e2200000e0000 */
[----:B------:R-:W-:Y:S02]  /*e390*/  FSEL R170, R170, -INF , P4 ;  /* 0xff800000aaaa7808 */ /* 0x000fe40002000000 */
[----:B------:R-:W-:Y:S02]  /*e3a0*/  FSEL R171, R171, -INF , P3 ;  /* 0xff800000abab7808 */ /* 0x000fe40001800000 */
[----:B------:R-:W-:-:S02]  /*e3b0*/  FSEL R174, R174, -INF , P2 ;  /* 0xff800000aeae7808 */ /* 0x000fc40001000000 */
[----:B------:R-:W-:Y:S02]  /*e3c0*/  FSEL R175, R175, -INF , P1 ;  /* 0xff800000afaf7808 */ /* 0x000fe40000800000 */
[C---:B------:R-:W-:Y:S02]  /*e3d0*/  ISETP.GT.AND P4, PT, R8.reuse, 0x30, PT ;  /* 0x000000300800780c */ /* 0x040fe40003f84270 */
[C---:B------:R-:W-:Y:S02]  /*e3e0*/  ISETP.GT.AND P3, PT, R8.reuse, 0x31, PT ;  /* 0x000000310800780c */ /* 0x040fe40003f64270 */
[C---:B------:R-:W-:Y:S02]  /*e3f0*/  ISETP.GT.AND P2, PT, R8.reuse, 0x38, PT ;  /* 0x000000380800780c */ /* 0x040fe40003f44270 */
[----:B------:R-:W-:Y:S02]  /*e400*/  ISETP.GT.AND P1, PT, R8, 0x39, PT ;  /* 0x000000390800780c */ /* 0x000fe40003f24270 */
[----:B------:R-:W-:-:S02]  /*e410*/  FSEL R178, R178, -INF , P4 ;  /* 0xff800000b2b27808 */ /* 0x000fc40002000000 */
[----:B------:R-:W-:Y:S02]  /*e420*/  FSEL R179, R179, -INF , P3 ;  /* 0xff800000b3b37808 */ /* 0x000fe40001800000 */
[----:B------:R-:W-:Y:S02]  /*e430*/  @P0 LOP3.LUT R18, R18, 0x4000, RZ, 0xfc, !PT ;  /* 0x0000400012120812 */ /* 0x000fe400078efcff */
[----:B------:R-:W-:Y:S02]  /*e440*/  FSEL R182, R182, -INF , P2 ;  /* 0xff800000b6b67808 */ /* 0x000fe40001000000 */
[----:B0-----:R-:W-:Y:S02]  /*e450*/  FMNMX.FTZ R0, R0, R14, !PT ;  /* 0x0000000e00007209 */ /* 0x001fe40007810000 */
[----:B------:R-:W-:Y:S02]  /*e460*/  FSEL R183, R183, -INF , P1 ;  /* 0xff800000b7b77808 */ /* 0x000fe40000800000 */
[C---:B------:R-:W-:Y:S01]  /*e470*/  ISETP.GT.AND P1, PT, R8.reuse, 0x49, PT ;  /* 0x000000490800780c */ /* 0x040fe20003f24270 */
[----:B------:R-:W0:Y:S01]  /*e480*/  SHFL.BFLY PT, R14, R0, 0x1, 0x1f ;  /* 0x0c201f00000e7f89 */ /* 0x000e2200000e0000 */
[----:B------:R-:W-:-:S02]  /*e490*/  ISETP.GT.AND P2, PT, R8, 0x50, PT ;  /* 0x000000500800780c */ /* 0x000fc40003f44270 */
[C---:B------:R-:W-:Y:S02]  /*e4a0*/  ISETP.GT.AND P3, PT, R8.reuse, 0x51, PT ;  /* 0x000000510800780c */ /* 0x040fe40003f64270 */
[C---:B------:R-:W-:Y:S02]  /*e4b0*/  ISETP.GT.AND P4, PT, R8.reuse, 0x58, PT ;  /* 0x000000580800780c */ /* 0x040fe40003f84270 */
[C---:B------:R-:W-:Y:S02]  /*e4c0*/  ISETP.GT.AND P5, PT, R8.reuse, 0x59, PT ;  /* 0x000000590800780c */ /* 0x040fe40003fa4270 */
[----:B------:R-:W-:Y:S02]  /*e4d0*/  ISETP.GT.AND P0, PT, R8, 0x40, PT ;  /* 0x000000400800780c */ /* 0x000fe40003f04270 */
[----:B------:R-:W-:Y:S02]  /*e4e0*/  FSEL R191, R191, -INF , P1 ;  /* 0xff800000bfbf7808 */ /* 0x000fe40000800000 */
[----:B------:R-:W-:-:S02]  /*e4f0*/  FSEL R186, R186, -INF , P0 ;  /* 0xff800000baba7808 */ /* 0x000fc40000000000 */
[----:B------:R-:W-:Y:S02]  /*e500*/  LOP3.LUT P0, RZ, R18, 0x4000, RZ, 0xc0, !PT ;  /* 0x0000400012ff7812 */ /* 0x000fe4000780c0ff */
[----:B------:R-:W-:Y:S02]  /*e510*/  FSEL R194, R194, -INF , P2 ;  /* 0xff800000c2c27808 */ /* 0x000fe40001000000 */
[----:B------:R-:W-:Y:S02]  /*e520*/  FSEL R187, R187, -INF , P0 ;  /* 0xff800000bbbb7808 */ /* 0x000fe40000000000 */
[----:B------:R-:W-:Y:S02]  /*e530*/  FSEL R195, R195, -INF , P3 ;  /* 0xff800000c3c37808 */ /* 0x000fe40001800000 */
[----:B------:R-:W-:Y:S02]  /*e540*/  FSEL R198, R198, -INF , P4 ;  /* 0xff800000c6c67808 */ /* 0x000fe40002000000 */
[----:B0-----:R-:W-:-:S02]  /*e550*/  FMNMX.FTZ R0, R0, R14, !PT ;  /* 0x0000000e00007209 */ /* 0x001fc40007810000 */
[----:B------:R-:W-:Y:S02]  /*e560*/  FSEL R199, R199, -INF , P5 ;  /* 0xff800000c7c77808 */ /* 0x000fe40002800000 */
[----:B------:R-:W-:Y:S02]  /*e570*/  FSETP.NEU.FTZ.AND P6, PT, R0, -INF , PT ;  /* 0xff8000000000780b */ /* 0x000fe40003fdd000 */
[----:B------:R-:W-:Y:S02]  /*e580*/  LOP3.LUT P0, RZ, R18, 0x2000, RZ, 0xc0, !PT ;  /* 0x0000200012ff7812 */ /* 0x000fe4000780c0ff */
[----:B------:R-:W-:-:S05]  /*e590*/  FSEL R14, R0, RZ, P6 ;  /* 0x000000ff000e7208 */ /* 0x000fca0003000000 */
[----:B------:R-:W-:Y:S01]  /*e5a0*/  FADD.FTZ R14, -R14, R12 ;  /* 0x0000000c0e0e7221 */ /* 0x000fe20000010100 */
[----:B------:R-:W-:-:S03]  /*e5b0*/  FMUL.FTZ R12, R0, UR37 ;  /* 0x00000025000c7c20 */ /* 0x000fc60008410000 */
[----:B------:R-:W-:Y:S02]  /*e5c0*/  FMUL.FTZ R14, R14, UR37 ;  /* 0x000000250e0e7c20 */ /* 0x000fe40008410000 */
[----:B------:R-:W-:Y:S02]  /*e5d0*/  FSEL R12, R12, RZ, P6 ;  /* 0x000000ff0c0c7208 */ /* 0x000fe40003000000 */
[----:B------:R-:W-:Y:S02]  /*e5e0*/  ISETP.GT.AND P6, PT, R8, 0x48, PT ;  /* 0x000000480800780c */ /* 0x000fe40003fc4270 */
        /* <DEDUP_REMOVED lines=33> */
[----:B------:R-:W-:Y:S01]  /*e800*/  FFMA.FTZ R197, R197, UR37, -R12 ;  /* 0x00000025c5c57c23 */ /* 0x000fe2000801080c */
        /* <DEDUP_REMOVED lines=12> */
[-C--:B------:R-:W-:Y:S01]  /*e8d0*/  FMUL.FTZ R24, R24, R14.reuse ;  /* 0x0000000e18187220 */ /* 0x080fe20000410000 */
[-C--:B------:R-:W-:Y:S01]  /*e8e0*/  FMUL.FTZ R25, R25, R14.reuse ;  /* 0x0000000e19197220 */ /* 0x080fe20000410000 */
[----:B------:R-:W-:Y:S01]  /*e8f0*/  FMUL.FTZ R28, R28, R14 ;  /* 0x0000000e1c1c7220 */ /* 0x000fe20000410000 */
[----:B------:R-:W-:Y:S01]  /*e900*/  FMNMX.FTZ R8, R186, R8, !PT ;  /* 0x00000008ba087209 */ /* 0x000fe20007810000 */
[----:B------:R-:W-:Y:S01]  /*e910*/  FMUL.FTZ R29, R29, R14 ;  /* 0x0000000e1d1d7220 */ /* 0x000fe20000410000 */
[----:B------:R-:W0:Y:S01]  /*e920*/  MUFU.EX2 R157, R157 ;  /* 0x0000009d009d7308 */ /* 0x000e220000000800 */
[----:B-1----:R-:W-:Y:S01]  /*e930*/  FADD.FTZ R6, R153, R6 ;  /* 0x0000000699067221 */ /* 0x002fe20000010000 */
[----:B------:R-:W-:Y:S01]  /*e940*/  FMNMX.FTZ R8, R187, R8, !PT ;  /* 0x00000008bb087209 */ /* 0x000fe20007810000 */
[----:B------:R-:W-:Y:S01]  /*e950*/  FMUL.FTZ R32, R32, R14 ;  /* 0x0000000e20207220 */ /* 0x000fe20000410000 */
[----:B------:R-:W-:Y:S01]  /*e960*/  F2FP.F16.F32.PACK_AB R152, R153, R152 ;  /* 0x000000989998723e */ /* 0x000fe200000000ff */
[----:B------:R-:W-:Y:S01]  /*e970*/  FMUL.FTZ R33, R33, R14 ;  /* 0x0000000e21217220 */ /* 0x000fe20000410000 */
[----:B------:R-:W-:Y:S01]  /*e980*/  FMNMX.FTZ R8, R190, R8, !PT ;  /* 0x00000008be087209 */ /* 0x000fe20007810000 */
[-C--:B------:R-:W-:Y:S01]  /*e990*/  FMUL.FTZ R36, R36, R14.reuse ;  /* 0x0000000e24247220 */ /* 0x080fe20000410000 */
[----:B------:R-:W-:Y:S01]  /*e9a0*/  FMUL.FTZ R37, R37, R14 ;  /* 0x0000000e25257220 */ /* 0x000fe20000410000 */
[----:B--2---:R-:W-:Y:S01]  /*e9b0*/  FADD.FTZ R6, R154, R6 ;  /* 0x000000069a067221 */ /* 0x004fe20000010000 */
[----:B------:R-:W-:Y:S01]  /*e9c0*/  FMNMX.FTZ R8, R191, R8, !PT ;  /* 0x00000008bf087209 */ /* 0x000fe20007810000 */
[-C--:B------:R-:W-:Y:S01]  /*e9d0*/  FMUL.FTZ R40, R40, R14.reuse ;  /* 0x0000000e28287220 */ /* 0x080fe20000410000 */
[-C--:B------:R-:W-:Y:S01]  /*e9e0*/  FMUL.FTZ R41, R41, R14.reuse ;  /* 0x0000000e29297220 */ /* 0x080fe20000410000 */
[----:B------:R-:W-:Y:S01]  /*e9f0*/  FMUL.FTZ R44, R44, R14 ;  /* 0x0000000e2c2c7220 */ /* 0x000fe20000410000 */
[----:B------:R-:W-:Y:S01]  /*ea00*/  FMNMX.FTZ R8, R194, R8, !PT ;  /* 0x00000008c2087209 */ /* 0x000fe20007810000 */
[-C--:B------:R-:W-:Y:S01]  /*ea10*/  FMUL.FTZ R45, R45, R14.reuse ;  /* 0x0000000e2d2d7220 */ /* 0x080fe20000410000 */
[----:B------:R-:W-:Y:S01]  /*ea20*/  FMUL.FTZ R48, R48, R14 ;  /* 0x0000000e30307220 */ /* 0x000fe20000410000 */
[----:B0-----:R-:W-:Y:S01]  /*ea30*/  FADD.FTZ R20, R157, R6 ;  /* 0x000000069d147221 */ /* 0x001fe20000010000 */
        /* <DEDUP_REMOVED lines=37> */
[----:B0-----:R-:W-:Y:S01]  /*ec90*/  FMNMX.FTZ R8, R8, R12, !PT ;  /* 0x0000000c08087209 */ /* 0x001fe20007810000 */
        /* <DEDUP_REMOVED lines=19> */
[----:B------:R-:W-:Y:S01]  /*edd0*/  VIADD R14, R201, 0x8 ;  /* 0x00000008c90e7836 */ /* 0x000fe20000000000 */
[----:B------:R-:W-:Y:S01]  /*ede0*/  F2FP.F16.F32.PACK_AB R154, R157, R154 ;  /* 0x0000009a9d9a723e */ /* 0x000fe200000000ff */
[----:B------:R-:W-:Y:S01]  /*edf0*/  MUFU.EX2 R161, R161 ;  /* 0x000000a100a17308 */ /* 0x000fe20000000800 */
[----:B0-----:R-:W-:Y:S01]  /*ee00*/  FMNMX.FTZ R8, R8, R12, !PT ;  /* 0x0000000c08087209 */ /* 0x001fe20007810000 */
[----:B------:R-:W-:-:S06]  /*ee10*/  VIADD R12, R10, 0x32440 ;  /* 0x000324400a0c7836 */ /* 0x000fcc0000000000 */
[----:B------:R-:W-:Y:S01]  /*ee20*/  MUFU.EX2 R164, R164 ;  /* 0x000000a400a47308 */ /* 0x000fe20000000800 */
[----:B------:R-:W-:-:S04]  /*ee30*/  FSETP.NEU.FTZ.AND P1, PT, R8, -INF , PT ;  /* 0xff8000000800780b */ /* 0x000fc80003f3d000 */
[----:B------:R-:W-:-:S03]  /*ee40*/  FSEL R6, R8, RZ, P1 ;  /* 0x000000ff08067208 */ /* 0x000fc60000800000 */
[----:B------:R-:W-:Y:S02]  /*ee50*/  MUFU.EX2 R165, R165 ;  /* 0x000000a500a57308 */ /* 0x000fe40000000800 */
[----:B------:R-:W-:Y:S01]  /*ee60*/  FADD.FTZ R11, -R6, R11 ;  /* 0x0000000b060b7221 */ /* 0x000fe20000010100 */
[----:B------:R-:W-:-:S03]  /*ee70*/  FMUL.FTZ R6, R8, UR37 ;  /* 0x0000002508067c20 */ /* 0x000fc60008410000 */
[----:B------:R-:W-:Y:S02]  /*ee80*/  FMUL.FTZ R11, R11, UR37 ;  /* 0x000000250b0b7c20 */ /* 0x000fe40008410000 */
[----:B------:R-:W-:Y:S01]  /*ee90*/  MUFU.EX2 R168, R168 ;  /* 0x000000a800a87308 */ /* 0x000fe20000000800 */
[----:B------:R-:W-:-:S05]  /*eea0*/  FSEL R6, R6, RZ, P1 ;  /* 0x000000ff06067208 */ /* 0x000fca0000800000 */
[--C-:B------:R-:W-:Y:S01]  /*eeb0*/  FFMA.FTZ R153, R13, UR37, -R6.reuse ;  /* 0x000000250d997c23 */ /* 0x100fe20008010806 */
[----:B------:R-:W-:Y:S01]  /*eec0*/  IMAD.U32 R13, RZ, RZ, UR41 ;  /* 0x00000029ff0d7e24 */ /* 0x000fe2000f8e00ff */
[----:B------:R0:W1:Y:S01]  /*eed0*/  MUFU.EX2 R15, R11 ;  /* 0x0000000b000f7308 */ /* 0x0000620000000800 */
[--C-:B------:R-:W-:Y:S01]  /*eee0*/  FFMA.FTZ R156, R163, UR37, -R6.reuse ;  /* 0x00000025a39c7c23 */ /* 0x100fe20008010806 */
[--C-:B------:R-:W-:Y:S01]  /*eef0*/  FFMA.FTZ R157, R166, UR37, -R6.reuse ;  /* 0x00000025a69d7c23 */ /* 0x100fe20008010806 */
[----:B------:R-:W-:Y:S01]  /*ef00*/  FFMA.FTZ R21, R167, UR37, -R6 ;  /* 0x00000025a7157c23 */ /* 0x000fe20008010806 */
[----:B------:R-:W-:Y:S01]  /*ef10*/  PRMT R12, R13, 0x654, R12 ;  /* 0x000006540d0c7816 */ /* 0x000fe2000000000c */
[----:B------:R-:W-:Y:S02]  /*ef20*/  IMAD.MOV.U32 R13, RZ, RZ, 0x40000040 ;  /* 0x40000040ff0d7424 */ /* 0x000fe400078e00ff */
[--C-:B------:R-:W-:Y:S01]  /*ef30*/  FFMA.FTZ R194, R194, UR37, -R6.reuse ;  /* 0x00000025c2c27c23 */ /* 0x100fe20008010806 */
[--C-:B------:R-:W-:Y:S01]  /*ef40*/  FFMA.FTZ R195, R195, UR37, -R6.reuse ;  /* 0x00000025c3c37c23 */ /* 0x100fe20008010806 */
[----:B------:R-:W2:Y:S01]  /*ef50*/  MUFU.EX2 R153, R153 ;  /* 0x0000009900997308 */ /* 0x000ea20000000800 */
[--C-:B0-----:R-:W-:Y:S01]  /*ef60*/  FFMA.FTZ R11, R155, UR37, -R6.reuse ;  /* 0x000000259b0b7c23 */ /* 0x101fe20008010806 */
[----:B------:R-:W-:Y:S01]  /*ef70*/  R2UR UR7, R13 ;  /* 0x000000000d0772ca */ /* 0x000fe200000e0000 */
[--C-:B------:R-:W-:Y:S01]  /*ef80*/  FFMA.FTZ R13, R159, UR37, -R6.reuse ;  /* 0x000000259f0d7c23 */ /* 0x100fe20008010806 */
[----:B------:R0:W-:Y:S01]  /*ef90*/  SYNCS.ARRIVE.TRANS64.RED.A1T0 RZ, [R12+URZ], RZ ;  /* 0x000000ff0cff79a7 */ /* 0x0001e2000810043f */
[--C-:B------:R-:W-:Y:S01]  /*efa0*/  FFMA.FTZ R159, R170, UR37, -R6.reuse ;  /* 0x00000025aa9f7c23 */ /* 0x100fe20008010806 */
[----:B------:R-:W-:-:S02]  /*efb0*/  FFMA.FTZ R198, R198, UR37, -R6 ;  /* 0x00000025c6c67c23 */ /* 0x000fc40008010806 */
[----:B------:R-:W3:Y:S01]  /*efc0*/  MUFU.EX2 R11, R11 ;  /* 0x0000000b000b7308 */ /* 0x000ee20000000800 */
[-C--:B-1----:R-:W-:Y:S01]  /*efd0*/  FMUL.FTZ R26, R26, R15.reuse ;  /* 0x0000000f1a1a7220 */ /* 0x082fe20000410000 */
[-C--:B------:R-:W-:Y:S01]  /*efe0*/  FMUL.FTZ R27, R27, R15.reuse ;  /* 0x0000000f1b1b7220 */ /* 0x080fe20000410000 */
[-C--:B------:R-:W-:Y:S01]  /*eff0*/  FMUL.FTZ R30, R30, R15.reuse ;  /* 0x0000000f1e1e7220 */ /* 0x080fe20000410000 */
[----:B0-----:R-:W-:Y:S02]  /*f000*/  IMAD.MOV.U32 R12, RZ, RZ, 0xc00 ;  /* 0x00000c00ff0c7424 */ /* 0x001fe400078e00ff */
[-C--:B------:R-:W-:Y:S01]  /*f010*/  FMUL.FTZ R31, R31, R15.reuse ;  /* 0x0000000f1f1f7220 */ /* 0x080fe20000410000 */
[-C--:B------:R-:W-:Y:S01]  /*f020*/  FMUL.FTZ R34, R34, R15.reuse ;  /* 0x0000000f22227220 */ /* 0x080fe20000410000 */
[----:B------:R-:W-:Y:S01]  /*f030*/  FMUL.FTZ R35, R35, R15 ;  /* 0x0000000f23237220 */ /* 0x000fe20000410000 */
[----:B------:R-:W-:Y:S01]  /*f040*/  MUFU.EX2 R13, R13 ;  /* 0x0000000d000d7308 */ /* 0x000fe20000000800 */
[----:B--2---:R-:W-:Y:S01]  /*f050*/  FFMA.FTZ R3, R15, R3, R153 ;  /* 0x000000030f037223 */ /* 0x004fe20000010099 */
[----:B------:R-:W-:Y:S01]  /*f060*/  IMAD R12, R19, R12, UR38 ;  /* 0x00000026130c7e24 */ /* 0x000fe2000f8e020c */
[----:B------:R0:W-:Y:S01]  /*f070*/  BAR.SYNC.DEFER_BLOCKING R14, 0x100 ;  /* 0x0004000e0000751d */ /* 0x0001e20000010000 */
[-C--:B------:R-:W-:Y:S01]  /*f080*/  FMUL.FTZ R38, R38, R15.reuse ;  /* 0x0000000f26267220 */ /* 0x080fe20000410000 */
[-C--:B------:R-:W-:Y:S01]  /*f090*/  FMUL.FTZ R39, R39, R15.reuse ;  /* 0x0000000f27277220 */ /* 0x080fe20000410000 */
[-C--:B------:R-:W-:Y:S01]  /*f0a0*/  FMUL.FTZ R42, R42, R15.reuse ;  /* 0x0000000f2a2a7220 */ /* 0x080fe20000410000 */
[----:B------:R-:W-:Y:S01]  /*f0b0*/  R2UR UR6, R12 ;  /* 0x000000000c0672ca */ /* 0x000fe200000e0000 */
[----:B------:R-:W-:Y:S01]  /*f0c0*/  FMUL.FTZ R43, R43, R15 ;  /* 0x0000000f2b2b7220 */ /* 0x000fe20000410000 */
[C---:B---3--:R-:W-:Y:S01]  /*f0d0*/  FADD.FTZ R3, R11.reuse, R3 ;  /* 0x000000030b037221 */ /* 0x048fe20000010000 */
[----:B------:R-:W-:Y:S01]  /*f0e0*/  F2FP.F16.F32.PACK_AB R153, R11, R153 ;  /* 0x000000990b99723e */ /* 0x000fe200000000ff */
[----:B------:R-:W-:Y:S01]  /*f0f0*/  FFMA.FTZ R11, R158, UR37, -R6 ;  /* 0x000000259e0b7c23 */ /* 0x000fe20008010806 */
        /* <DEDUP_REMOVED lines=57> */
[----:B------:R-:W-:Y:S01]  /*f490*/  FADD.FTZ R3, R11, R3 ;  /* 0x000000030b037221 */ /* 0x000fe20000010000 */
[----:B0-----:R-:W-:-:S02]  /*f4a0*/  VIADD R14, R12, 0x80 ;  /* 0x000000800c0e7836 */ /* 0x001fc40000000000 */
[--C-:B------:R-:W-:Y:S01]  /*f4b0*/  FFMA.FTZ R11, R175, UR37, -R6.reuse ;  /* 0x00000025af0b7c23 */ /* 0x100fe20008010806 */
[----:B------:R-:W-:Y:S01]  /*f4c0*/  WARPGROUP.ARRIVE ;  /* 0x00000000000079c5 */ /* 0x000fe20000000000 */
[----:B------:R-:W-:Y:S02]  /*f4d0*/  IMAD.MOV.U32 R15, RZ, RZ, 0x40000040 ;  /* 0x40000040ff0f7424 */ /* 0x000fe400078e00ff */
[----:B------:R-:W-:Y:S01]  /*f4e0*/  FADD.FTZ R158, R13, R3 ;  /* 0x000000030d9e7221 */ /* 0x000fe20000010000 */
[--C-:B------:R-:W-:Y:S01]  /*f4f0*/  FFMA.FTZ R13, R171, UR37, -R6.reuse ;  /* 0x00000025ab0d7c23 */ /* 0x100fe20008010806 */
[----:B------:R-:W-:Y:S01]  /*f500*/  MUFU.EX2 R157, R157 ;  /* 0x0000009d009d7308 */ /* 0x000fe20000000800 */
[----:B------:R-:W-:Y:S01]  /*f510*/  FFMA.FTZ R3, R174, UR37, -R6 ;  /* 0x00000025ae037c23 */ /* 0x000fe20008010806 */
[----:B------:R-:W-:Y:S01]  /*f520*/  HGMMA.64x256x16.F32 R24, R152, gdesc[UR4].tnspB, R24, gsb0 ;  /* 0x43e0000498187df0 */ /* 0x000fe20008000818 */
[----:B------:R-:W-:Y:S01]  /*f530*/  R2UR UR6, R14 ;  /* 0x000000000e0672ca */ /* 0x000fe200000e0000 */
[----:B------:R-:W-:Y:S01]  /*f540*/  VIADD R14, R12, 0x100 ;  /* 0x000001000c0e7836 */ /* 0x000fe20000000000 */
[----:B------:R-:W-:Y:S01]  /*f550*/  R2UR UR7, R15 ;  /* 0x000000000f0772ca */ /* 0x000fe200000e0000 */
[----:B------:R-:W-:-:S02]  /*f560*/  IMAD.MOV.U32 R15, RZ, RZ, 0x40000040 ;  /* 0x40000040ff0f7424 */ /* 0x000fc400078e00ff */
[----:B------:R-:W0:Y:S08]  /*f570*/  MUFU.EX2 R21, R21 ;  /* 0x0000001500157308 */ /* 0x000e300000000800 */
        /* <DEDUP_REMOVED lines=23> */
[----:B------:R-:W-:-:S05]  /*f6f0*/  FFMA.FTZ R153, R162, UR37, -R6 ;  /* 0x00000025a2997c23 */ /* 0x000fca0008010806 */
[----:B------:R-:W1:Y:S01]  /*f700*/  MUFU.EX2 R152, R160 ;  /* 0x000000a000987308 */ /* 0x000e620000000800 */
[----:B------:R-:W-:Y:S01]  /*f710*/  F2FP.F16.F32.PACK_AB R154, R165, R164 ;  /* 0x000000a4a59a723e */ /* 0x000fe200000000ff */
[----:B------:R-:W-:Y:S01]  /*f720*/  FFMA.FTZ R162, R191, UR37, -R6 ;  /* 0x00000025bfa27c23 */ /* 0x000fe20008010806 */
[----:B0-----:R-:W-:-:S05]  /*f730*/  F2FP.F16.F32.PACK_AB R155, R21, R157 ;  /* 0x0000009d159b723e */ /* 0x001fca00000000ff */
[----:B------:R-:W0:Y:S08]  /*f740*/  MUFU.EX2 R153, R153 ;  /* 0x0000009900997308 */ /* 0x000e300000000800 */
[----:B------:R-:W-:Y:S01]  /*f750*/  MUFU.EX2 R162, R162 ;  /* 0x000000a200a27308 */ /* 0x000fe20000000800 */
[----:B-1----:R-:W-:Y:S01]  /*f760*/  FADD.FTZ R20, R152, R20 ;  /* 0x0000001498147221 */ /* 0x002fe20000010000 */
[----:B------:R-:W-:-:S03]  /*f770*/  F2FP.F16.F32.PACK_AB R152, R161, R152 ;  /* 0x00000098a198723e */ /* 0x000fc600000000ff */
[----:B------:R-:W-:Y:S01]  /*f780*/  FADD.FTZ R20, R161, R20 ;  /* 0x00000014a1147221 */ /* 0x000fe20000010000 */
[----:B------:R-:W-:Y:S01]  /*f790*/  FFMA.FTZ R161, R190, UR37, -R6 ;  /* 0x00000025bea17c23 */ /* 0x000fe20008010806 */
[----:B0-----:R-:W-:Y:S01]  /*f7a0*/  FADD.FTZ R158, R153, R158 ;  /* 0x0000009e999e7221 */ /* 0x001fe20000010000 */
[----:B------:R-:W-:Y:S01]  /*f7b0*/  F2FP.F16.F32.PACK_AB R153, R156, R153 ;  /* 0x000000999c99723e */ /* 0x000fe200000000ff */
[----:B------:R-:W-:Y:S01]  /*f7c0*/  FADD.FTZ R164, R164, R20 ;  /* 0x00000014a4a47221 */ /* 0x000fe20000010000 */
[----:B------:R-:W-:Y:S01]  /*f7d0*/  FFMA.FTZ R20, R179, UR37, -R6 ;  /* 0x00000025b3147c23 */ /* 0x000fe20008010806 */
[----:B------:R-:W-:Y:S01]  /*f7e0*/  FADD.FTZ R158, R156, R158 ;  /* 0x0000009e9c9e7221 */ /* 0x000fe20000010000 */
[----:B------:R-:W-:Y:S01]  /*f7f0*/  WARPGROUP.ARRIVE ;  /* 0x00000000000079c5 */ /* 0x000fe20000000000 */
[----:B------:R-:W-:Y:S01]  /*f800*/  FFMA.FTZ R156, R182, UR37, -R6 ;  /* 0x00000025b69c7c23 */ /* 0x000fe20008010806 */
[----:B------:R-:W-:Y:S01]  /*f810*/  MUFU.EX2 R161, R161 ;  /* 0x000000a100a17308 */ /* 0x000fe20000000800 */
[----:B------:R-:W-:Y:S01]  /*f820*/  FADD.FTZ R160, R157, R158 ;  /* 0x0000009e9da07221 */ /* 0x000fe20000010000 */
[--C-:B------:R-:W-:Y:S01]  /*f830*/  FFMA.FTZ R158, R178, UR37, -R6.reuse ;  /* 0x00000025b29e7c23 */ /* 0x100fe20008010806 */
[----:B------:R-:W-:Y:S01]  /*f840*/  FFMA.FTZ R157, R183, UR37, -R6 ;  /* 0x00000025b79d7c23 */ /* 0x000fe20008010806 */
[----:B------:R-:W-:Y:S01]  /*f850*/  HGMMA.64x256x16.F32 R24, R152, gdesc[UR4].tnspB, R24, gsb0 ;  /* 0x43e0000498187df0 */ /* 0x000fe20008000818 */
[----:B------:R-:W-:Y:S01]  /*f860*/  R2UR UR6, R14 ;  /* 0x000000000e0672ca */ /* 0x000fe200000e0000 */
[----:B------:R-:W-:Y:S01]  /*f870*/  VIADD R14, R12, 0x180 ;  /* 0x000001800c0e7836 */ /* 0x000fe20000000000 */
[----:B------:R-:W-:Y:S01]  /*f880*/  R2UR UR7, R15 ;  /* 0x000000000f0772ca */ /* 0x000fe200000e0000 */
[----:B------:R-:W-:Y:S01]  /*f890*/  MUFU.EX2 R158, R158 ;  /* 0x0000009e009e7308 */ /* 0x000fe20000000800 */
[----:B------:R-:W-:Y:S01]  /*f8a0*/  MOV R15, 0x40000040 ;  /* 0x40000040000f7802 */ /* 0x000fe20000000f00 */
[----:B------:R-:W-:Y:S01]  /*f8b0*/  FADD.FTZ R160, R21, R160 ;  /* 0x000000a015a07221 */ /* 0x000fe20000010000 */
[----:B------:R-:W-:Y:S01]  /*f8c0*/  FFMA.FTZ R21, R186, UR37, -R6 ;  /* 0x00000025ba157c23 */ /* 0x000fe20008010806 */
[----:B------:R-:W-:-:S02]  /*f8d0*/  FADD.FTZ R164, R165, R164 ;  /* 0x000000a4a5a47221 */ /* 0x000fc40000010000 */
[----:B------:R-:W-:Y:S02]  /*f8e0*/  FADD.FTZ R160, R159, R160 ;  /* 0x000000a09fa07221 */ /* 0x000fe40000010000 */
[----:B------:R-:W0:Y:S02]  /*f8f0*/  MUFU.EX2 R20, R20 ;  /* 0x0000001400147308 */ /* 0x000e240000000800 */
[----:B------:R-:W-:-:S04]  /*f900*/  FADD.FTZ R160, R13, R160 ;  /* 0x000000a00da07221 */ /* 0x000fc80000010000 */
[----:B------:R-:W-:Y:S02]  /*f910*/  FADD.FTZ R160, R3, R160 ;  /* 0x000000a003a07221 */ /* 0x000fe40000010000 */
[----:B------:R-:W-:Y:S02]  /*f920*/  MUFU.EX2 R156, R156 ;  /* 0x0000009c009c7308 */ /* 0x000fe40000000800 */
[----:B------:R-:W-:-:S06]  /*f930*/  FADD.FTZ R160, R11, R160 ;  /* 0x000000a00ba07221 */ /* 0x000fcc0000010000 */
[----:B------:R-:W1:Y:S08]  /*f940*/  MUFU.EX2 R157, R157 ;  /* 0x0000009d009d7308 */ /* 0x000e700000000800 */
[----:B------:R-:W2:Y:S01]  /*f950*/  MUFU.EX2 R21, R21 ;  /* 0x0000001500157308 */ /* 0x000ea20000000800 */
[----:B------:R-:W-:Y:S02]  /*f960*/  WARPGROUP.DEPBAR.LE gsb0, 0x0 ;  /* 0x00008000000079c5 */ /* 0x000fe40000010000 */
[----:B------:R-:W-:Y:S01]  /*f970*/  F2FP.F16.F32.PACK_AB R152, R169, R168 ;  /* 0x000000a8a998723e */ /* 0x000fe200000000ff */
[----:B------:R-:W-:Y:S01]  /*f980*/  FADD.FTZ R168, R168, R164 ;  /* 0x000000a4a8a87221 */ /* 0x000fe20000010000 */
[----:B------:R-:W-:Y:S01]  /*f990*/  F2FP.F16.F32.PACK_AB R153, R13, R159 ;  /* 0x0000009f0d99723e */ /* 0x000fe200000000ff */
[--C-:B------:R-:W-:Y:S01]  /*f9a0*/  FFMA.FTZ R159, R187, UR37, -R6.reuse ;  /* 0x00000025bb9f7c23 */ /* 0x100fe20008010806 */
[----:B------:R-:W-:Y:S01]  /*f9b0*/  F2FP.F16.F32.PACK_AB R154, R173, R172 ;  /* 0x000000acad9a723e */ /* 0x000fe200000000ff */
[----:B------:R-:W-:Y:S01]  /*f9c0*/  FFMA.FTZ R6, R199, UR37, -R6 ;  /* 0x00000025c7067c23 */ /* 0x000fe20008010806 */
[----:B------:R-:W-:Y:S01]  /*f9d0*/  F2FP.F16.F32.PACK_AB R155, R11, R3 ;  /* 0x000000030b9b723e */ /* 0x000fe200000000ff */
[----:B------:R-:W-:-:S02]  /*f9e0*/  IMAD.MOV.U32 R13, RZ, RZ, 0x40000040 ;  /* 0x40000040ff0d7424 */ /* 0x000fc400078e00ff */
[----:B------:R-:W-:Y:S01]  /*f9f0*/  FADD.FTZ R168, R169, R168 ;  /* 0x000000a8a9a87221 */ /* 0x000fe20000010000 */
[----:B------:R-:W3:Y:S01]  /*fa00*/  MUFU.EX2 R159, R159 ;  /* 0x0000009f009f7308 */ /* 0x000ee20000000800 */
[----:B------:R-:W-:Y:S02]  /*fa10*/  WARPGROUP.ARRIVE ;  /* 0x00000000000079c5 */ /* 0x000fe40000000000 */
[----:B------:R-:W-:-:S04]  /*fa20*/  FADD.FTZ R168, R172, R168 ;  /* 0x000000a8aca87221 */ /* 0x000fc80000010000 */
[----:B------:R-:W-:Y:S01]  /*fa30*/  HGMMA.64x256x16.F32 R24, R152, gdesc[UR4].tnspB, R24, gsb0 ;  /* 0x43e0000498187df0 */ /* 0x000fe20008000818 */
[----:B------:R-:W-:Y:S01]  /*fa40*/  R2UR UR6, R14 ;  /* 0x000000000e0672ca */ /* 0x000fe200000e0000 */
[C---:B------:R-:W-:Y:S01]  /*fa50*/  VIADD R14, R12.reuse, 0x200 ;  /* 0x000002000c0e7836 */ /* 0x040fe20000000000 */
[----:B------:R-:W-:Y:S01]  /*fa60*/  R2UR UR7, R15 ;  /* 0x000000000f0772ca */ /* 0x000fe200000e0000 */
[----:B------:R-:W-:Y:S02]  /*fa70*/  IMAD.MOV.U32 R15, RZ, RZ, 0x40000040 ;  /* 0x40000040ff0f7424 */ /* 0x000fe400078e00ff */
[----:B------:R-:W-:Y:S01]  /*fa80*/  FADD.FTZ R168, R173, R168 ;  /* 0x000000a8ada87221 */ /* 0x000fe20000010000 */
[----:B------:R-:W-:Y:S01]  /*fa90*/  VIADD R12, R12, 0x280 ;  /* 0x000002800c0c7836 */ /* 0x000fe20000000000 */
[----:B------:R-:W-:Y:S02]  /*faa0*/  WARPGROUP.DEPBAR.LE gsb0, 0x0 ;  /* 0x00008000000079c5 */ /* 0x000fe40000010000 */
[----:B------:R-:W-:Y:S01]  /*fab0*/  F2FP.F16.F32.PACK_AB R152, R177, R176 ;  /* 0x000000b0b198723e */ /* 0x000fe200000000ff */
        /* <DEDUP_REMOVED lines=11> */
[----:B------:R-:W-:-:S03]  /*fb70*/  FADD.FTZ R158, R157, R158 ;  /* 0x0000009e9d9e7221 */ /* 0x000fc60000010000 */
[----:B------:R-:W-:Y:S01]  /*fb80*/  HGMMA.64x256x16.F32 R24, R152, gdesc[UR4].tnspB, R24, gsb0 ;  /* 0x43e0000498187df0 */ /* 0x000fe20008000818 */
[----:B------:R-:W-:Y:S01]  /*fb90*/  R2UR UR6, R14 ;  /* 0x000000000e0672ca */ /* 0x000fe200000e0000 */
[----:B------:R-:W-:Y:S01]  /*fba0*/  FADD.FTZ R176, R184, R176 ;  /* 0x000000b0b8b07221 */ /* 0x000fe20000010000 */
[----:B------:R-:W-:Y:S01]  /*fbb0*/  R2UR UR7, R15 ;  /* 0x000000000f0772ca */ /* 0x000fe200000e0000 */
[----:B------:R0:W1:Y:S01]  /*fbc0*/  MUFU.EX2 R14, R6 ;  /* 0x00000006000e7308 */ /* 0x0000620000000800 */
[----:B--2---:R-:W-:Y:S01]  /*fbd0*/  FADD.FTZ R158, R21, R158 ;  /* 0x0000009e159e7221 */ /* 0x004fe20000010000 */
[----:B------:R-:W-:-:S03]  /*fbe0*/  FADD.FTZ R176, R185, R176 ;  /* 0x000000b0b9b07221 */ /* 0x000fc60000010000 */
[----:B---3--:R-:W-:Y:S01]  /*fbf0*/  FADD.FTZ R158, R159, R158 ;  /* 0x0000009e9f9e7221 */ /* 0x008fe20000010000 */
        /* <DEDUP_REMOVED lines=10> */
[----:B0-----:R-:W-:-:S03]  /*fca0*/  FADD.FTZ R6, R197, R176 ;  /* 0x000000b0c5067221 */ /* 0x001fc60000010000 */
[----:B-1----:R-:W-:Y:S01]  /*fcb0*/  FADD.FTZ R3, R14, R158 ;  /* 0x0000009e0e037221 */ /* 0x002fe20000010000 */
[----:B------:R-:W-:Y:S02]  /*fcc0*/  WARPGROUP.DEPBAR.LE gsb0, 0x0 ;  /* 0x00008000000079c5 */ /* 0x000fe40000010000 */
[----:B------:R-:W-:Y:S02]  /*fcd0*/  F2FP.F16.F32.PACK_AB R152, R185, R184 ;  /* 0x000000b8b998723e */ /* 0x000fe400000000ff */
[----:B------:R-:W-:Y:S02]  /*fce0*/  F2FP.F16.F32.PACK_AB R153, R159, R21 ;  /* 0x000000159f99723e */ /* 0x000fe400000000ff */
[----:B------:R-:W-:Y:S02]  /*fcf0*/  F2FP.F16.F32.PACK_AB R154, R189, R188 ;  /* 0x000000bcbd9a723e */ /* 0x000fe400000000ff */
[----:B------:R-:W-:-:S04]  /*fd00*/  F2FP.F16.F32.PACK_AB R155, R162, R161 ;  /* 0x000000a1a29b723e */ /* 0x000fc800000000ff */
[----:B------:R-:W-:-:S06]  /*fd10*/  WARPGROUP.ARRIVE ;  /* 0x00000000000079c5 */ /* 0x000fcc0000000000 */
[----:B------:R-:W-:Y:S01]  /*fd20*/  HGMMA.64x256x16.F32 R24, R152, gdesc[UR4].tnspB, R24, gsb0 ;  /* 0x43e0000498187df0 */ /* 0x000fe20008000818 */
[----:B------:R-:W-:Y:S02]  /*fd30*/  R2UR UR6, R12 ;  /* 0x000000000c0672ca */ /* 0x000fe400000e0000 */
[----:B------:R-:W-:Y:S01]  /*fd40*/  R2UR UR7, R13 ;  /* 0x000000000d0772ca */ /* 0x000fe200000e0000 */
[----:B------:R-:W-:Y:S02]  /*fd50*/  WARPGROUP.DEPBAR.LE gsb0, 0x0 ;  /* 0x00008000000079c5 */ /* 0x000fe40000010000 */
[----:B------:R-:W-:Y:S02]  /*fd60*/  F2FP.F16.F32.PACK_AB R152, R193, R192 ;  /* 0x000000c0c198723e */ /* 0x000fe400000000ff */
[----:B------:R-:W-:Y:S02]  /*fd70*/  F2FP.F16.F32.PACK_AB R153, R195, R194 ;  /* 0x000000c2c399723e */ /* 0x000fe400000000ff */
[----:B------:R-:W-:-:S02]  /*fd80*/  F2FP.F16.F32.PACK_AB R154, R197, R196 ;  /* 0x000000c4c59a723e */ /* 0x000fc400000000ff */
[----:B------:R-:W-:-:S04]  /*fd90*/  F2FP.F16.F32.PACK_AB R155, R14, R198 ;  /* 0x000000c60e9b723e */ /* 0x000fc800000000ff */
[----:B------:R-:W-:-:S12]  /*fda0*/  WARPGROUP.ARRIVE ;  /* 0x00000000000079c5 */ /* 0x000fd80000000000 */
[----:B------:R-:W-:Y:S03]  /*fdb0*/  HGMMA.64x256x16.F32 R24, R152, gdesc[UR4].tnspB, R24, gsb0 ;  /* 0x43e0000498187df0 */ /* 0x000fe60008000818 */
[----:B------:R-:W-:Y:S02]  /*fdc0*/  WARPGROUP.DEPBAR.LE gsb0, 0x0 ;  /* 0x00008000000079c5 */ /* 0x000fe40000010000 */
[----:B------:R-:W-:Y:S05]  /*fdd0*/  @!P0 BRA `(.L_x_15215) ;  /* 0x0000000000048947 */ /* 0x000fea0003800000 */
[----:B------:R-:W-:Y:S01]  /*fde0*/  BPT.TRAP 0x1 ;  /* 0x000000040000795c */ /* 0x000fe20000300000 */
.L_x_15215:
[C---:B------:R-:W-:Y:S01]  /*fdf0*/  ISETP.GT.AND P1, PT, R9.reuse, R200, PT ;  /* 0x000000c80900720c */ /* 0x040fe20003f24270 */
[----:B------:R-:W-:Y:S02]  /*fe00*/  VIADD R10, R10, 0x32460 ;  /* 0x000324600a0a7836 */ /* 0x000fe40000000000 */
[----:B------:R-:W-:Y:S02]  /*fe10*/  IMAD.U32 R11, RZ, RZ, UR41 ;  /* 0x00000029ff0b7e24 */ /* 0x000fe4000f8e00ff */
[----:B------:R-:W-:Y:S02]  /*fe20*/  VIADD R9, R9, 0xffffffff ;  /* 0xffffffff09097836 */ /* 0x000fe40000000000 */
[----:B------:R-:W-:Y:S01]  /*fe30*/  IMAD.MOV.U32 R12, RZ, RZ, R0 ;  /* 0x000000ffff0c7224 */ /* 0x000fe200078e0000 */
[----:B------:R-:W-:Y:S01]  /*fe40*/  PRMT R10, R11, 0x654, R10 ;  /* 0x000006540b0a7816 */ /* 0x000fe2000000000a */
[----:B------:R-:W-:-:S03]  /*fe50*/  IMAD.MOV.U32 R11, RZ, RZ, R8 ;  /* 0x000000ffff0b7224 */ /* 0x000fc600078e0008 */
[----:B------:R0:W-:Y:S01]  /*fe60*/  SYNCS.ARRIVE.TRANS64.RED.A1T0 RZ, [R10+URZ], RZ ;  /* 0x000000ff0aff79a7 */ /* 0x0001e2000810043f */
[----:B------:R-:W-:Y:S05]  /*fe70*/  @P1 BRA `(.L_x_15216) ;  /* 0xffffffcc00cc1947 */ /* 0x000fea000383ffff */
.L_x_15205:
[----:B0-----:R-:W2:Y:S02]  /*fe80*/  LDL R10, [R1+0x98] ;  /* 0x00009800010a7983 */ /* 0x001ea40000100800 */
[----:B--2---:R-:W-:-:S13]  /*fe90*/  ISETP.GE.AND P1, PT, R9, R10, PT ;  /* 0x0000000a0900720c */ /* 0x004fda0003f26270 */
[----:B------:R-:W-:Y:S05]  /*fea0*/  @!P1 BRA `(.L_x_15217) ;  /* 0x0000002800509947 */ /* 0x000fea0003800000 */
[----:B------:R-:W-:Y:S02]  /*feb0*/  IMAD.MOV.U32 R11, RZ, RZ, R8 ;  /* 0x000000ffff0b7224 */ /* 0x000fe400078e0008 */
[----:B------:R-:W-:-:S07]  /*fec0*/  IMAD.MOV.U32 R12, RZ, RZ, R0 ;  /* 0x000000ffff0c7224 */ /* 0x000fce00078e0000 */
.L_x_15228:
        /* <DEDUP_REMOVED lines=8> */
.L_x_15218:
[----:B------:R-:W-:Y:S01]  /*ff50*/  IMAD R10, R19, 0x8, R23 ;  /* 0x00000008130a7824 */ /* 0x000fe200078e0217 */
[----:B------:R-:W-:-:S04]  /*ff60*/  SHF.L.U32 R0, R208, 0x1f, RZ ;  /* 0x0000001fd0007819 */ /* 0x000fc800000006ff */
[----:B------:R0:W1:Y:S01]  /*ff70*/  SYNCS.PHASECHK.TRANS64.TRYWAIT P1, [R10+URZ+0x32430], R0 ;  /* 0x032430000a0075a7 */ /* 0x000062000802017f */
[----:B------:R-:W-:Y:S05]  /*ff80*/  @!P0 BRA `(.L_x_15219) ;  /* 0x0000000000048947 */ /* 0x000fea0003800000 */
[----:B------:R-:W-:Y:S01]  /*ff90*/  BPT.TRAP 0x1 ;  /* 0x000000040000795c */ /* 0x000fe20000300000 */
.L_x_15219:
[----:B------:R-:W2:Y:S01]  /*ffa0*/  LDL R7, [R1+0x2c] ;  /* 0x00002c0001077983 */ /* 0x000ea20000100800 */
[----:B------:R-:W-:Y:S01]  /*ffb0*/  MOV R153, 0x40000040 ;  /* 0x4000004000997802 */ /* 0x000fe20000000f00 */
[----:B--2---:R-:W-:Y:S01]  /*ffc0*/  IMAD R152, R19, 0x300, R7 ;  /* 0x0000030013987824 */ /* 0x004fe200078e0207 */
[----:B-1----:R-:W-:Y:S06]  /*ffd0*/  @P1 BRA `(.L_x_15220) ;  /* 0x0000000000081947 */ /* 0x002fec0003800000 */
[----:B------:R-:W1:Y:S02]  /*ffe0*/  SYNCS.PHASECHK.TRANS64.TRYWAIT P1, [R10+URZ+0x32430], R0 ;  /* 0x032430000a0075a7 */ /* 0x000e64000802017f */
[----:B-1----:R-:W-:Y:S05]  /*fff0*/  @!P1 BRA `(.L_x_15221) ;  /* 0x0000011c00b49947 */ /* 0x002fea0003800000 */
.L_x_15220:
[----:B------:R-:W-:Y:S01]  /*10000*/  VIADD R20, R152, 0x2 ;  /* 0x0000000298147836 */ /* 0x000fe20000000000 */
[----:B------:R-:W2:Y:S01]  /*10010*/  LDL.64 R202, [R1+0x68] ;  /* 0x0000680001ca7983 */ /* 0x000ea20000100a00 */
[----:B------:R-:W-:Y:S01]  /*10020*/  IMAD.MOV.U32 R21, RZ, RZ, 0x40000040 ;  /* 0x40000040ff157424 */ /* 0x000fe200078e00ff */
[----:B------:R-:W-:Y:S05]  /*10030*/  WARPSYNC.ALL ;  /* 0x0000000000007948 */ /* 0x000fea0003800000 */
[----:B------:R-:W-:Y:S01]  /*10040*/  R2UR UR10, R20 ;  /* 0x00000000140a72ca */ /* 0x000fe200000e0000 */
[----:B------:R-:W3:Y:S01]  /*10050*/  LDL.64 R200, [R1+0x60] ;  /* 0x0000600001c87983 */ /* 0x000ee20000100a00 */
[----:B------:R-:W-:Y:S01]  /*10060*/  R2UR UR11, R21 ;  /* 0x00000000150b72ca */ /* 0x000fe200000e0000 */
[C---:B------:R-:W-:Y:S01]  /*10070*/  VIADD R14, R152.reuse, 0x4 ;  /* 0x00000004980e7836 */ /* 0x040fe20000000000 */
[C---:B------:R-:W-:Y:S01]  /*10080*/  R2UR UR6, R152.reuse ;  /* 0x00000000980672ca */ /* 0x040fe200000e0000 */
[----:B------:R-:W4:Y:S01]  /*10090*/  LDL.64 R20, [R1+0x70] ;  /* 0x0000700001147983 */ /* 0x000f220000100a00 */
[----:B------:R-:W-:Y:S01]  /*100a0*/  R2UR UR7, R153 ;  /* 0x00000000990772ca */ /* 0x000fe200000e0000 */
[----:B------:R-:W-:Y:S01]  /*100b0*/  VIADD R152, R152, 0x6 ;  /* 0x0000000698987836 */ /* 0x000fe20000000000 */
[----:B------:R-:W-:Y:S01]  /*100c0*/  R2UR UR4, R220 ;  /* 0x00000000dc0472ca */ /* 0x000fe200000e0000 */
[----:B------:R-:W-:Y:S01]  /*100d0*/  IMAD.MOV.U32 R153, RZ, RZ, 0x40000040 ;  /* 0x40000040ff997424 */ /* 0x000fe200078e00ff */
[----:B------:R-:W-:-:S02]  /*100e0*/  R2UR UR5, R221 ;  /* 0x00000000dd0572ca */ /* 0x000fc400000e0000 */
[----:B------:R-:W-:Y:S02]  /*100f0*/  R2UR UR18, R152 ;  /* 0x00000000981272ca */ /* 0x000fe400000e0000 */
[----:B------:R-:W-:Y:S02]  /*10100*/  R2UR UR19, R153 ;  /* 0x00000000991372ca */ /* 0x000fe400000e0000 */
[----:B------:R-:W-:-:S07]  /*10110*/  WARPGROUP.ARRIVE ;  /* 0x00000000000079c5 */ /* 0x000fce0000000000 */
[----:B------:R-:W-:Y:S01]  /*10120*/  HGMMA.64x96x16.F32 R152, gdesc[UR4], RZ, !UPT, gsb0 ;  /* 0x01600000049879f0 */ /* 0x000fe2000c0008ff */
[----:B------:R-:W-:Y:S01]  /*10130*/  IMAD.MOV.U32 R15, RZ, RZ, 0x40000040 ;  /* 0x40000040ff0f7424 */ /* 0x000fe200078e00ff */
[----:B------:R-:W-:-:S04]  /*10140*/  R2UR UR14, R14 ;  /* 0x000000000e0e72ca */ /* 0x000fc800000e0000 */
[----:B------:R-:W-:Y:S01]  /*10150*/  R2UR UR15, R15 ;  /* 0x000000000f0f72ca */ /* 0x000fe200000e0000 */
[----:B------:R-:W-:Y:S02]  /*10160*/  WARPGROUP.DEPBAR.LE gsb0, 0x0 ;  /* 0x00008000000079c5 */ /* 0x000fe40000010000 */
[----:B------:R-:W-:Y:S01]  /*10170*/  WARPGROUP.ARRIVE ;  /* 0x00000000000079c5 */ /* 0x000fe20000000000 */
[----:B----4-:R-:W-:Y:S02]  /*10180*/  R2UR UR8, R20 ;  /* 0x00000000140872ca */ /* 0x010fe400000e0000 */
[----:B------:R-:W-:-:S13]  /*10190*/  R2UR UR9, R21 ;  /* 0x00000000150972ca */ /* 0x000fda00000e0000 */
[----:B------:R-:W-:Y:S01]  /*101a0*/  HGMMA.64x96x16.F32 R152, gdesc[UR8], R152, gsb0 ;  /* 0x01600000089879f0 */ /* 0x000fe20008000898 */
[----:B--2---:R-:W-:Y:S02]  /*101b0*/  R2UR UR12, R202 ;  /* 0x00000000ca0c72ca */ /* 0x004fe400000e0000 */
[----:B------:R-:W-:Y:S02]  /*101c0*/  R2UR UR13, R203 ;  /* 0x00000000cb0d72ca */ /* 0x000fe400000e0000 */
[----:B---3--:R-:W-:Y:S02]  /*101d0*/  R2UR UR16, R200 ;  /* 0x00000000c81072ca */ /* 0x008fe400000e0000 */
        /* <DEDUP_REMOVED lines=10> */
.L_x_15222:
[----:B------:R2:W3:Y:S01]  /*10280*/  SYNCS.PHASECHK.TRANS64.TRYWAIT P1, [R10+URZ+0x32450], R0 ;  /* 0x032450000a0075a7 */ /* 0x0004e2000802017f */
[----:B------:R-:W-:Y:S05]  /*10290*/  @!P0 BRA `(.L_x_15223) ;  /* 0x0000000000048947 */ /* 0x000fea0003800000 */
[----:B------:R-:W-:Y:S01]  /*102a0*/  BPT.TRAP 0x1 ;  /* 0x000000040000795c */ /* 0x000fe20000300000 */
.L_x_15223:
[----:B---3--:R-:W-:Y:S05]  /*102b0*/  @P1 BRA `(.L_x_15224) ;  /* 0x0000000000081947 */ /* 0x008fea0003800000 */
[----:B------:R-:W3:Y:S02]  /*102c0*/  SYNCS.PHASECHK.TRANS64.TRYWAIT P1, [R10+URZ+0x32450], R0 ;  /* 0x032450000a0075a7 */ /* 0x000ee4000802017f */
[----:B---3--:R-:W-:Y:S05]  /*102d0*/  @!P1 BRA `(.L_x_15225) ;  /* 0x0000011c00109947 */ /* 0x008fea0003800000 */
.L_x_15224:
[----:B------:R-:W4:Y:S04]  /*102e0*/  LDL.64 R200, [R1+0x58] ;  /* 0x0000580001c87983 */ /* 0x000f280000100a00 */
[----:B------:R-:W2:Y:S04]  /*102f0*/  LDL.64 R202, [R1+0x48] ;  /* 0x0000480001ca7983 */ /* 0x000ea80000100a00 */
        /* <DEDUP_REMOVED lines=10> */
[----:B------:R0:W-:Y:S01]  /*103a0*/  STL.64 [R1+0x1d0], R2 ;  /* 0x0001d00201007387 */ /* 0x0001e20000100a00 */
[----:B------:R-:W-:Y:S01]  /*103b0*/  R2UR UR7, R15 ;  /* 0x000000000f0772ca */ /* 0x000fe200000e0000 */
[----:B------:R-:W-:-:S02]  /*103c0*/  VIADD R20, R14, 0x2 ;  /* 0x000000020e147836 */ /* 0x000fc40000000000 */
[----:B------:R-:W-:Y:S01]  /*103d0*/  IMAD.MOV.U32 R21, RZ, RZ, 0x40000040 ;  /* 0x40000040ff157424 */ /* 0x000fe200078e00ff */
[----:B0-----:R-:W2:Y:S09]  /*103e0*/  LDL.64 R2, [R1+0x30] ;  /* 0x0000300001027983 */ /* 0x001eb20000100a00 */
[----:B------:R-:W-:Y:S01]  /*103f0*/  HGMMA.64x96x16.F32 R152, gdesc[UR4], R152, gsb0 ;  /* 0x01600000049879f0 */ /* 0x000fe20008000898 */
[----:B------:R-:W-:-:S02]  /*10400*/  R2UR UR6, R20 ;  /* 0x00000000140672ca */ /* 0x000fc400000e0000 */
[----:B------:R-:W-:Y:S01]  /*10410*/  R2UR UR7, R21 ;  /* 0x00000000150772ca */ /* 0x000fe200000e0000 */
[----:B------:R-:W-:Y:S02]  /*10420*/  VIADD R20, R14, 0x4 ;  /* 0x000000040e147836 */ /* 0x000fe40000000000 */
[----:B------:R-:W-:Y:S01]  /*10430*/  IMAD.MOV.U32 R21, RZ, RZ, 0x40000040 ;  /* 0x40000040ff157424 */ /* 0x000fe200078e00ff */
[----:B------:R-:W-:Y:S02]  /*10440*/  WARPGROUP.DEPBAR.LE gsb0, 0x0 ;  /* 0x00008000000079c5 */ /* 0x000fe40000010000 */
[----:B------:R-:W-:Y:S01]  /*10450*/  WARPGROUP.ARRIVE ;  /* 0x00000000000079c5 */ /* 0x000fe20000000000 */
[----:B----4-:R-:W-:Y:S02]  /*10460*/  R2UR UR4, R200 ;  /* 0x00000000c80472ca */ /* 0x010fe400000e0000 */
[----:B------:R-:W-:Y:S02]  /*10470*/  R2UR UR5, R201 ;  /* 0x00000000c90572ca */ /* 0x000fe400000e0000 */
[----:B------:R-:W4:Y:S11]  /*10480*/  LDL.64 R200, [R1+0x40] ;  /* 0x0000400001c87983 */ /* 0x000f360000100a00 */
[----:B------:R-:W-:Y:S01]  /*10490*/  HGMMA.64x96x16.F32 R152, gdesc[UR4], R152, gsb0 ;  /* 0x01600000049879f0 */ /* 0x000fe20008000898 */
[----:B------:R-:W-:-:S02]  /*104a0*/  R2UR UR6, R20 ;  /* 0x00000000140672ca */ /* 0x000fc400000e0000 */
[----:B---3--:R-:W-:Y:S02]  /*104b0*/  R2UR UR4, R8 ;  /* 0x00000000080472ca */ /* 0x008fe400000e0000 */
[----:B------:R-:W-:Y:S02]  /*104c0*/  R2UR UR5, R9 ;  /* 0x00000000090572ca */ /* 0x000fe400000e0000 */
[----:B------:R-:W3:Y:S01]  /*104d0*/  LDL.64 R8, [R1+0x38] ;  /* 0x0000380001087983 */ /* 0x000ee20000100a00 */
[----:B------:R-:W-:Y:S01]  /*104e0*/  R2UR UR7, R21 ;  /* 0x00000000150772ca */ /* 0x000fe200000e0000 */
[----:B------:R-:W-:Y:S01]  /*104f0*/  VIADD R20, R14, 0x6 ;  /* 0x000000060e147836 */ /* 0x000fe20000000000 */
[----:B------:R-:W-:Y:S01]  /*10500*/  MOV R21, 0x40000040 ;  /* 0x4000004000157802 */ /* 0x000fe20000000f00 */
[----:B------:R-:W-:Y:S02]  /*10510*/  WARPGROUP.DEPBAR.LE gsb0, 0x0 ;  /* 0x00008000000079c5 */ /* 0x000fe40000010000 */
[----:B------:R-:W-:-:S08]  /*10520*/  WARPGROUP.ARRIVE ;  /* 0x00000000000079c5 */ /* 0x000fd00000000000 */
[----:B------:R-:W-:Y:S01]  /*10530*/  HGMMA.64x96x16.F32 R152, gdesc[UR4], R152, gsb0 ;  /* 0x01600000049879f0 */ /* 0x000fe20008000898 */
[----:B------:R-:W-:Y:S02]  /*10540*/  R2UR UR6, R20 ;  /* 0x00000000140672ca */ /* 0x000fe400000e0000 */
[----:B------:R-:W-:Y:S02]  /*10550*/  R2UR UR7, R21 ;  /* 0x00000000150772ca */ /* 0x000fe400000e0000 */
[----:B--2---:R-:W-:Y:S02]  /*10560*/  R2UR UR4, R202 ;  /* 0x00000000ca0472ca */ /* 0x004fe400000e0000 */
[----:B------:R-:W-:Y:S01]  /*10570*/  R2UR UR5, R203 ;  /* 0x00000000cb0572ca */ /* 0x000fe200000e0000 */
[----:B------:R-:W-:Y:S01]  /*10580*/  VIADD R20, R14, 0x300 ;  /* 0x000003000e147836 */ /* 0x000fe20000000000 */
[----:B------:R-:W2:Y:S01]  /*10590*/  LDL.64 R202, [R1+0x8] ;  /* 0x0000080001ca7983 */ /* 0x000ea20000100a00 */
        /* <DEDUP_REMOVED lines=13> */
[----:B---3--:R-:W-:Y:S01]  /*10670*/  R2UR UR4, R8 ;  /* 0x00000000080472ca */ /* 0x008fe200000e0000 */
[----:B------:R-:W-:Y:S01]  /*10680*/  IMAD.MOV.U32 R21, RZ, RZ, 0x40000040 ;  /* 0x40000040ff157424 */ /* 0x000fe200078e00ff */
[----:B------:R-:W-:Y:S02]  /*10690*/  R2UR UR5, R9 ;  /* 0x00000000090572ca */ /* 0x000fe400000e0000 */
[----:B------:R-:W3:Y:S01]  /*106a0*/  LDL.64 R8, [R1+0x18] ;  /* 0x0000180001087983 */ /* 0x000ee20000100a00 */
[----:B------:R-:W-:Y:S02]  /*106b0*/  R2UR UR6, R20 ;  /* 0x00000000140672ca */ /* 0x000fe400000e0000 */
[----:B------:R-:W-:Y:S01]  /*106c0*/  R2UR UR7, R21 ;  /* 0x00000000150772ca */ /* 0x000fe200000e0000 */
[----:B------:R-:W-:-:S02]  /*106d0*/  VIADD R20, R14, 0x304 ;  /* 0x000003040e147836 */ /* 0x000fc40000000000 */
[----:B------:R-:W-:Y:S01]  /*106e0*/  IMAD.MOV.U32 R21, RZ, RZ, 0x40000040 ;  /* 0x40000040ff157424 */ /* 0x000fe200078e00ff */
[----:B------:R-:W-:Y:S02]  /*106f0*/  WARPGROUP.DEPBAR.LE gsb0, 0x0 ;  /* 0x00008000000079c5 */ /* 0x000fe40000010000 */
[----:B------:R-:W-:-:S07]  /*10700*/  WARPGROUP.ARRIVE ;  /* 0x00000000000079c5 */ /* 0x000fce0000000000 */
[----:B------:R-:W-:Y:S01]  /*10710*/  HGMMA.64x96x16.F32 R152, gdesc[UR4], R152, gsb0 ;  /* 0x01600000049879f0 */ /* 0x000fe20008000898 */
[----:B------:R-:W-:Y:S02]  /*10720*/  R2UR UR4, R2 ;  /* 0x00000000020472ca */ /* 0x000fe400000e0000 */
[----:B------:R-:W-:Y:S02]  /*10730*/  R2UR UR5, R3 ;  /* 0x00000000030572ca */ /* 0x000fe400000e0000 */
[----:B------:R-:W2:Y:S01]  /*10740*/  LDL.64 R2, [R1+0x10] ;  /* 0x0000100001027983 */ /* 0x000ea20000100a00 */
        /* <DEDUP_REMOVED lines=11> */
[----:B------:R-:W-:Y:S02]  /*10800*/  WARPGROUP.DEPBAR.LE gsb0, 0x0 ;  /* 0x00008000000079c5 */ /* 0x000fe40000010000 */
[----:B------:R-:W-:Y:S01]  /*10810*/  WARPGROUP.ARRIVE ;  /* 0x00000000000079c5 */ /* 0x000fe20000000000 */
[----:B------:R-:W-:Y:S01]  /*10820*/  VIADD R20, R14, 0x600 ;  /* 0x000006000e147836 */ /* 0x000fe20000000000 */
[----:B------:R-:W4:Y:S08]  /*10830*/  LDL.64 R200, [R1] ;  /* 0x0000000001c87983 */ /* 0x000f300000100a00 */
[----:B------:R-:W-:Y:S01]  /*10840*/  HGMMA.64x96x16.F32 R152, gdesc[UR4], R152, gsb0 ;  /* 0x01600000049879f0 */ /* 0x000fe20008000898 */
[----:B------:R-:W-:Y:S01]  /*10850*/  IMAD.MOV.U32 R21, RZ, RZ, 0x40000040 ;  /* 0x40000040ff157424 */ /* 0x000fe200078e00ff */
[----:B------:R-:W-:-:S02]  /*10860*/  R2UR UR6, R20 ;  /* 0x00000000140672ca */ /* 0x000fc400000e0000 */
[----:B---3--:R-:W-:Y:S02]  /*10870*/  R2UR UR4, R8 ;  /* 0x00000000080472ca */ /* 0x008fe400000e0000 */
[----:B------:R-:W-:Y:S02]  /*10880*/  R2UR UR7, R21 ;  /* 0x00000000150772ca */ /* 0x000fe400000e0000 */
[----:B------:R-:W-:Y:S01]  /*10890*/  R2UR UR5, R9 ;  /* 0x00000000090572ca */ /* 0x000fe200000e0000 */
[----:B------:R-:W-:Y:S01]  /*108a0*/  VIADD R20, R14, 0x602 ;  /* 0x000006020e147836 */ /* 0x000fe20000000000 */
[----:B------:R0:W5:Y:S01]  /*108b0*/  LDL.LU R9, [R1+0x1d8] ;  /* 0x0001d80001097983 */ /* 0x0001620000300800 */
[----:B------:R-:W-:Y:S01]  /*108c0*/  IMAD.MOV.U32 R21, RZ, RZ, 0x40000040 ;  /* 0x40000040ff157424 */ /* 0x000fe200078e00ff */
[----:B------:R-:W-:Y:S02]  /*108d0*/  WARPGROUP.DEPBAR.LE gsb0, 0x0 ;  /* 0x00008000000079c5 */ /* 0x000fe40000010000 */
[----:B------:R-:W-:-:S07]  /*108e0*/  WARPGROUP.ARRIVE ;  /* 0x00000000000079c5 */ /* 0x000fce0000000000 */
[----:B------:R-:W-:Y:S01]  /*108f0*/  HGMMA.64x96x16.F32 R152, gdesc[UR4], R152, gsb0 ;  /* 0x01600000049879f0 */ /* 0x000fe20008000898 */
[----:B------:R-:W-:Y:S02]  /*10900*/  R2UR UR6, R20 ;  /* 0x00000000140672ca */ /* 0x000fe400000e0000 */
[----:B------:R-:W-:Y:S02]  /*10910*/  R2UR UR7, R21 ;  /* 0x00000000150772ca */ /* 0x000fe400000e0000 */
[----:B--2---:R-:W-:Y:S02]  /*10920*/  R2UR UR4, R2 ;  /* 0x00000000020472ca */ /* 0x004fe400000e0000 */
[----:B------:R-:W-:Y:S01]  /*10930*/  R2UR UR5, R3 ;  /* 0x00000000030572ca */ /* 0x000fe200000e0000 */
[----:B------:R-:W-:Y:S01]  /*10940*/  VIADD R20, R14, 0x604 ;  /* 0x000006040e147836 */ /* 0x000fe20000000000 */
[----:B------:R-:W-:Y:S01]  /*10950*/  MOV R21, 0x40000040 ;  /* 0x4000004000157802 */ /* 0x000fe20000000f00 */
[----:B------:R0:W5:Y:S01]  /*10960*/  LDL.LU.64 R2, [R1+0x1d0] ;  /* 0x0001d00001027983 */ /* 0x0001620000300a00 */
        /* <DEDUP_REMOVED lines=52> */
[----:B------:R-:W2:Y:S01]  /*10cb0*/  S2R R203, SR_TID.X ;  /* 0x0000000000cb7919 */ /* 0x000ea20000002100 */
[----:B------:R-:W-:Y:S02]  /*10cc0*/  WARPGROUP.DEPBAR.LE gsb0, 0x0 ;  /* 0x00008000000079c5 */ /* 0x000fe40000010000 */
[----:B------:R-:W-:-:S09]  /*10cd0*/  WARPGROUP.ARRIVE ;  /* 0x00000000000079c5 */ /* 0x000fd20000000000 */
[----:B------:R-:W-:Y:S01]  /*10ce0*/  HGMMA.64x96x16.F32 R152, gdesc[UR4], R152, gsb0 ;  /* 0x01600000049879f0 */ /* 0x000fe20008000898 */
[----:B--2---:R-:W-:-:S04]  /*10cf0*/  SHF.R.U32.HI R203, RZ, 0x7, R203 ;  /* 0x00000007ffcb7819 */ /* 0x004fc800000116cb */
[----:B------:R-:W-:Y:S01]  /*10d00*/  IADD3 R7, -R203, 0xb, RZ ;  /* 0x0000000bcb077810 */ /* 0x000fe20007ffe1ff */
[----:B------:R-:W-:-:S04]  /*10d10*/  WARPGROUP.DEPBAR.LE gsb0, 0x0 ;  /* 0x00008000000079c5 */ /* 0x000fc80000010000 */
[----:B------:R0:W-:Y:S06]  /*10d20*/  BAR.ARV R7, 0x100 ;  /* 0x000400070000751d */ /* 0x0001ec0000002000 */
[----:B------:R-:W-:Y:S05]  /*10d30*/  @!P0 BRA `(.L_x_15226) ;  /* 0x0000000000048947 */ /* 0x000fea0003800000 */
[----:B------:R-:W-:Y:S01]  /*10d40*/  BPT.TRAP 0x1 ;  /* 0x000000040000795c */ /* 0x000fe20000300000 */
.L_x_15226:
[----:B-1----:R-:W-:Y:S01]  /*10d50*/  FMNMX.FTZ R0, R152, R12, !PT ;  /* 0x0000000c98007209 */ /* 0x002fe20007810000 */
[----:B------:R-:W-:Y:S01]  /*10d60*/  UMOV UR37, UR39 ;  /* 0x0000002700257c82 */ /* 0x000fe20008000000 */
[----:B------:R-:W-:Y:S02]  /*10d70*/  IMAD.U32 R13, RZ, RZ, UR41 ;  /* 0x00000029ff0d7e24 */ /* 0x000fe4000f8e00ff */
[----:B------:R-:W-:Y:S01]  /*10d80*/  FMNMX.FTZ R0, R153, R0, !PT ;  /* 0x0000000099007209 */ /* 0x000fe20007810000 */
[----:B------:R-:W-:-:S03]  /*10d90*/  IMAD.MOV.U32 R15, RZ, RZ, 0x40000040 ;  /* 0x40000040ff0f7424 */ /* 0x000fc600078e00ff */
        /* <DEDUP_REMOVED lines=63> */
[----:B------:R-:W-:Y:S01]  /*11190*/  MUFU.EX2 R156, R156 ;  /* 0x0000009c009c7308 */ /* 0x000fe20000000800 */
[----:B-1----:R-:W-:Y:S01]  /*111a0*/  FMUL.FTZ R24, R24, R14 ;  /* 0x0000000e18187220 */ /* 0x002fe20000410000 */
[----:B------:R-:W-:Y:S01]  /*111b0*/  FMNMX.FTZ R8, R167, R8, !PT ;  /* 0x00000008a7087209 */ /* 0x000fe20007810000 */
[-C--:B------:R-:W-:Y:S01]  /*111c0*/  FMUL.FTZ R25, R25, R14.reuse ;  /* 0x0000000e19197220 */ /* 0x080fe20000410000 */
[-C--:B------:R-:W-:Y:S01]  /*111d0*/  FMUL.FTZ R28, R28, R14.reuse ;  /* 0x0000000e1c1c7220 */ /* 0x080fe20000410000 */
[----:B------:R-:W-:Y:S01]  /*111e0*/  FMUL.FTZ R29, R29, R14 ;  /* 0x0000000e1d1d7220 */ /* 0x000fe20000410000 */
[----:B------:R-:W-:Y:S01]  /*111f0*/  FMNMX.FTZ R8, R170, R8, !PT ;  /* 0x00000008aa087209 */ /* 0x000fe20007810000 */
[-C--:B------:R-:W-:Y:S01]  /*11200*/  FMUL.FTZ R32, R32, R14.reuse ;  /* 0x0000000e20207220 */ /* 0x080fe20000410000 */
[----:B------:R-:W1:Y:S01]  /*11210*/  MUFU.EX2 R157, R157 ;  /* 0x0000009d009d7308 */ /* 0x000e620000000800 */
        /* <DEDUP_REMOVED lines=62> */
[----:B------:R-:W3:Y:S01]  /*11600*/  SHFL.BFLY PT, R12, R8, 0x2, 0x1f ;  /* 0x0c401f00080c7f89 */ /* 0x000ee200000e0000 */
        /* <DEDUP_REMOVED lines=13> */
[----:B------:R-:W-:Y:S01]  /*116e0*/  FFMA.FTZ R6, R14, R6, R152 ;  /* 0x000000060e067223 */ /* 0x000fe20000010098 */
[----:B-1----:R-:W-:Y:S01]  /*116f0*/  F2FP.F16.F32.PACK_AB R202, R157, R156 ;  /* 0x0000009c9dca723e */ /* 0x002fe200000000ff */
[----:B------:R-:W1:Y:S02]  /*11700*/  MUFU.EX2 R152, R160 ;  /* 0x000000a000987308 */ /* 0x000e640000000800 */
[----:B------:R-:W-:-:S04]  /*11710*/  FADD.FTZ R6, R153, R6 ;  /* 0x0000000699067221 */ /* 0x000fc80000010000 */
[----:B------:R-:W-:Y:S01]  /*11720*/  FADD.FTZ R6, R156, R6 ;  /* 0x000000069c067221 */ /* 0x000fe20000010000 */
[----:B---3--:R-:W-:Y:S01]  /*11730*/  FMNMX.FTZ R8, R8, R12, !PT ;  /* 0x0000000c08087209 */ /* 0x008fe20007810000 */
[----:B------:R-:W2:Y:S02]  /*11740*/  MUFU.EX2 R161, R161 ;  /* 0x000000a100a17308 */ /* 0x000ea40000000800 */
[----:B------:R-:W-:Y:S02]  /*11750*/  FADD.FTZ R6, R157, R6 ;  /* 0x000000069d067221 */ /* 0x000fe40000010000 */
[----:B------:R-:W3:Y:S04]  /*11760*/  SHFL.BFLY PT, R12, R8, 0x1, 0x1f ;  /* 0x0c201f00080c7f89 */ /* 0x000ee800000e0000 */
[----:B------:R-:W-:Y:S01]  /*11770*/  MUFU.EX2 R165, R165 ;  /* 0x000000a500a57308 */ /* 0x000fe20000000800 */
[----:B-1----:R-:W-:-:S07]  /*11780*/  FADD.FTZ R6, R152, R6 ;  /* 0x0000000698067221 */ /* 0x002fce0000010000 */
[----:B------:R-:W-:Y:S01]  /*11790*/  MUFU.EX2 R156, R168 ;  /* 0x000000a8009c7308 */ /* 0x000fe20000000800 */
[C---:B--2---:R-:W-:Y:S01]  /*117a0*/  FADD.FTZ R6, R161.reuse, R6 ;  /* 0x00000006a1067221 */ /* 0x044fe20000010000 */
[----:B------:R-:W-:-:S06]  /*117b0*/  F2FP.F16.F32.PACK_AB R152, R161, R152 ;  /* 0x00000098a198723e */ /* 0x000fcc00000000ff */
[----:B------:R-:W-:Y:S01]  /*117c0*/  MUFU.EX2 R169, R169 ;  /* 0x000000a900a97308 */ /* 0x000fe20000000800 */
[----:B---3--:R-:W-:-:S07]  /*117d0*/  FMNMX.FTZ R8, R8, R12, !PT ;  /* 0x0000000c08087209 */ /* 0x008fce0007810000 */
        /* <DEDUP_REMOVED lines=32> */
[----:B-1---5:R-:W-:Y:S01]  /*119e0*/  FFMA.FTZ R3, R11, R3, R154 ;  /* 0x000000030b037223 */ /* 0x022fe2000001009a */
        /* <DEDUP_REMOVED lines=64> */
[----:B------:R-:W-:Y:S01]  /*11df0*/  PRMT R12, R13, 0x654, R12 ;  /* 0x000006540d0c7816 */ /* 0x000fe2000000000c */
[----:B------:R-:W-:Y:S01]  /*11e00*/  VIADD R11, R203, 0x8 ;  /* 0x00000008cb0b7836 */ /* 0x000fe20000000000 */
[----:B------:R-:W1:Y:S01]  /*11e10*/  MUFU.EX2 R219, R158 ;  /* 0x0000009e00db7308 */ /* 0x000e620000000800 */
[----:B------:R-:W-:Y:S01]  /*11e20*/  MOV R13, 0x40000040 ;  /* 0x40000040000d7802 */ /* 0x000fe20000000f00 */
[----:B------:R3:W-:Y:S01]  /*11e30*/  SYNCS.ARRIVE.TRANS64.RED.A1T0 RZ, [R12+URZ], RZ ;  /* 0x000000ff0cff79a7 */ /* 0x0007e2000810043f */
[----:B--2---:R-:W-:Y:S01]  /*11e40*/  F2FP.F16.F32.PACK_AB R201, R155, R154 ;  /* 0x0000009a9bc9723e */ /* 0x004fe200000000ff */
[----:B------:R2:W-:Y:S01]  /*11e50*/  BAR.SYNC.DEFER_BLOCKING R11, 0x100 ;  /* 0x0004000b0000751d */ /* 0x0005e20000010000 */
[----:B------:R-:W-:Y:S01]  /*11e60*/  R2UR UR7, R13 ;  /* 0x000000000d0772ca */ /* 0x000fe200000e0000 */
[----:B------:R-:W-:-:S04]  /*11e70*/  FADD.FTZ R3, R155, R3 ;  /* 0x000000039b037221 */ /* 0x000fc80000010000 */
[----:B------:R-:W4:Y:S01]  /*11e80*/  MUFU.EX2 R20, R159 ;  /* 0x0000009f00147308 */ /* 0x000f220000000800 */
[----:B---3--:R-:W-:-:S04]  /*11e90*/  IMAD.MOV.U32 R12, RZ, RZ, 0xc00 ;  /* 0x00000c00ff0c7424 */ /* 0x008fc800078e00ff */
[----:B------:R-:W-:Y:S02]  /*11ea0*/  IMAD R12, R19, R12, UR38 ;  /* 0x00000026130c7e24 */ /* 0x000fe4000f8e020c */
[----:B-1----:R-:W-:Y:S01]  /*11eb0*/  FADD.FTZ R3, R219, R3 ;  /* 0x00000003db037221 */ /* 0x002fe20000010000 */
[----:B------:R-:W1:Y:S01]  /*11ec0*/  MUFU.EX2 R154, R164 ;  /* 0x000000a4009a7308 */ /* 0x000e620000000800 */
[C---:B------:R-:W-:Y:S01]  /*11ed0*/  VIADD R14, R12.reuse, 0x80 ;  /* 0x000000800c0e7836 */ /* 0x040fe20000000000 */
[----:B------:R-:W-:-:S06]  /*11ee0*/  R2UR UR6, R12 ;  /* 0x000000000c0672ca */ /* 0x000fcc00000e0000 */
[----:B------:R-:W-:Y:S01]  /*11ef0*/  MUFU.EX2 R21, R166 ;  /* 0x000000a600157308 */ /* 0x000fe20000000800 */
[----:B----4-:R-:W-:-:S04]  /*11f00*/  F2FP.F16.F32.PACK_AB R203, R20, R219 ;  /* 0x000000db14cb723e */ /* 0x010fc800000000ff */
[----:B------:R-:W-:-:S03]  /*11f10*/  WARPGROUP.ARRIVE ;  /* 0x00000000000079c5 */ /* 0x000fc60000000000 */
[----:B------:R-:W3:Y:S01]  /*11f20*/  MUFU.EX2 R158, R172 ;  /* 0x000000ac009e7308 */ /* 0x000ee20000000800 */
[----:B-1----:R-:W-:Y:S01]  /*11f30*/  FADD.FTZ R6, R154, R6 ;  /* 0x000000069a067221 */ /* 0x002fe20000010000 */
[C---:B------:R-:W-:Y:S01]  /*11f40*/  F2FP.F16.F32.PACK_AB R154, R165.reuse, R154 ;  /* 0x0000009aa59a723e */ /* 0x040fe200000000ff */
[----:B------:R-:W-:Y:S01]  /*11f50*/  HGMMA.64x256x16.F32 R24, R200, gdesc[UR4].tnspB, R24, gsb0 ;  /* 0x43e00004c8187df0 */ /* 0x000fe20008000818 */
[----:B------:R-:W-:Y:S01]  /*11f60*/  R2UR UR6, R14 ;  /* 0x000000000e0672ca */ /* 0x000fe200000e0000 */
[----:B------:R-:W-:Y:S01]  /*11f70*/  FADD.FTZ R6, R165, R6 ;  /* 0x00000006a5067221 */ /* 0x000fe20000010000 */
[----:B------:R-:W-:Y:S01]  /*11f80*/  R2UR UR7, R15 ;  /* 0x000000000f0772ca */ /* 0x000fe200000e0000 */
[----:B------:R-:W-:Y:S01]  /*11f90*/  VIADD R14, R12, 0x100 ;  /* 0x000001000c0e7836 */ /* 0x000fe20000000000 */
[----:B--2---:R-:W-:Y:S01]  /*11fa0*/  MUFU.EX2 R11, R170 ;  /* 0x000000aa000b7308 */ /* 0x004fe20000000800 */
[----:B------:R-:W-:Y:S01]  /*11fb0*/  FADD.FTZ R6, R156, R6 ;  /* 0x000000069c067221 */ /* 0x000fe20000010000 */
[----:B------:R-:W-:Y:S01]  /*11fc0*/  IMAD.MOV.U32 R15, RZ, RZ, 0x40000040 ;  /* 0x40000040ff0f7424 */ /* 0x000fe200078e00ff */
[----:B------:R-:W-:-:S02]  /*11fd0*/  F2FP.F16.F32.PACK_AB R156, R169, R156 ;  /* 0x0000009ca99c723e */ /* 0x000fc400000000ff */
[----:B------:R-:W-:-:S03]  /*11fe0*/  FADD.FTZ R6, R169, R6 ;  /* 0x00000006a9067221 */ /* 0x000fc60000010000 */
[----:B------:R-:W1:Y:S01]  /*11ff0*/  MUFU.EX2 R13, R171 ;  /* 0x000000ab000d7308 */ /* 0x000e620000000800 */
[----:B---3--:R-:W-:Y:S01]  /*12000*/  FADD.FTZ R6, R158, R6 ;  /* 0x000000069e067221 */ /* 0x008fe20000010000 */
[----:B------:R-:W-:-:S03]  /*12010*/  F2FP.F16.F32.PACK_AB R158, R173, R158 ;  /* 0x0000009ead9e723e */ /* 0x000fc600000000ff */
[----:B------:R-:W-:-:S03]  /*12020*/  FADD.FTZ R6, R173, R6 ;  /* 0x00000006ad067221 */ /* 0x000fc60000010000 */
[----:B------:R-:W-:Y:S08]  /*12030*/  MUFU.EX2 R174, R174 ;  /* 0x000000ae00ae7308 */ /* 0x000ff00000000800 */
[----:B------:R-:W2:Y:S01]  /*12040*/  MUFU.EX2 R175, R175 ;  /* 0x000000af00af7308 */ /* 0x000ea20000000800 */
[----:B-1----:R-:W-:-:S07]  /*12050*/  F2FP.F16.F32.PACK_AB R157, R13, R11 ;  /* 0x0000000b0d9d723e */ /* 0x002fce00000000ff */
[----:B------:R-:W1:Y:S08]  /*12060*/  MUFU.EX2 R160, R176 ;  /* 0x000000b000a07308 */ /* 0x000e700000000800 */
[----:B------:R-:W3:Y:S01]  /*12070*/  MUFU.EX2 R177, R177 ;  /* 0x000000b100b17308 */ /* 0x000ee20000000800 */
[----:B--2---:R-:W-:-:S07]  /*12080*/  F2FP.F16.F32.PACK_AB R159, R175, R174 ;  /* 0x000000aeaf9f723e */ /* 0x004fce00000000ff */
[----:B------:R-:W-:Y:S01]  /*12090*/  MUFU.EX2 R181, R181 ;  /* 0x000000b500b57308 */ /* 0x000fe20000000800 */
[----:B-1----:R-:W-:-:S07]  /*120a0*/  FADD.FTZ R6, R160, R6 ;  /* 0x00000006a0067221 */ /* 0x002fce0000010000 */
[----:B------:R-:W-:Y:S01]  /*120b0*/  MUFU.EX2 R178, R178 ;  /* 0x000000b200b27308 */ /* 0x000fe20000000800 */
[C---:B---3--:R-:W-:Y:S01]  /*120c0*/  FADD.FTZ R6, R177.reuse, R6 ;  /* 0x00000006b1067221 */ /* 0x048fe20000010000 */
[----:B------:R-:W-:-:S06]  /*120d0*/  F2FP.F16.F32.PACK_AB R160, R177, R160 ;  /* 0x000000a0b1a0723e */ /* 0x000fcc00000000ff */
[----:B------:R-:W1:Y:S08]  /*120e0*/  MUFU.EX2 R179, R179 ;  /* 0x000000b300b37308 */ /* 0x000e700000000800 */
[----:B------:R-:W-:Y:S08]  /*120f0*/  MUFU.EX2 R182, R182 ;  /* 0x000000b600b67308 */ /* 0x000ff00000000800 */
[----:B------:R-:W-:Y:S01]  /*12100*/  MUFU.EX2 R183, R183 ;  /* 0x000000b700b77308 */ /* 0x000fe20000000800 */
[----:B-1----:R-:W-:-:S07]  /*12110*/  F2FP.F16.F32.PACK_AB R161, R179, R178 ;  /* 0x000000b2b3a1723e */ /* 0x002fce00000000ff */
[----:B------:R-:W-:Y:S08]  /*12120*/  MUFU.EX2 R164, R184 ;  /* 0x000000b800a47308 */ /* 0x000ff00000000800 */
[----:B------:R-:W-:Y:S08]  /*12130*/  MUFU.EX2 R185, R185 ;  /* 0x000000b900b97308 */ /* 0x000ff00000000800 */
[----:B------:R-:W-:Y:S08]  /*12140*/  MUFU.EX2 R166, R188 ;  /* 0x000000bc00a67308 */ /* 0x000ff00000000800 */
[----:B------:R-:W-:Y:S08]  /*12150*/  MUFU.EX2 R189, R189 ;  /* 0x000000bd00bd7308 */ /* 0x000ff00000000800 */
[----:B------:R-:W-:Y:S08]  /*12160*/  MUFU.EX2 R186, R186 ;  /* 0x000000ba00ba7308 */ /* 0x000ff00000000800 */
        /* <DEDUP_REMOVED lines=12> */
[----:B-1----:R-:W-:-:S02]  /*12230*/  F2FP.F16.F32.PACK_AB R169, R195, R194 ;  /* 0x000000c2c3a9723e */ /* 0x002fc400000000ff */
[----:B--2---:R-:W-:Y:S01]  /*12240*/  F2FP.F16.F32.PACK_AB R171, R199, R198 ;  /* 0x000000c6c7ab723e */ /* 0x004fe200000000ff */
[----:B------:R-:W-:Y:S02]  /*12250*/  WARPGROUP.DEPBAR.LE gsb0, 0x0 ;  /* 0x00008000000079c5 */ /* 0x000fe40000010000 */
[----:B------:R-:W-:Y:S02]  /*12260*/  IMAD.MOV.U32 R203, RZ, RZ, R20 ;  /* 0x000000ffffcb7224 */ /* 0x000fe400078e0014 */
[----:B------:R-:W1:Y:S02]  /*12270*/  MUFU.EX2 R201, R162 ;  /* 0x000000a200c97308 */ /* 0x000e640000000800 */
[----:B------:R-:W-:-:S06]  /*12280*/  FADD.FTZ R3, R203, R3 ;  /* 0x00000003cb037221 */ /* 0x000fcc0000010000 */
[----:B------:R2:W3:Y:S08]  /*12290*/  MUFU.EX2 R200, R163 ;  /* 0x000000a300c87308 */ /* 0x0004f00000000800 */
[----:B------:R4:W0:Y:S01]  /*122a0*/  MUFU.EX2 R20, R167 ;  /* 0x000000a700147308 */ /* 0x0008220000000800 */
[----:B--2---:R-:W-:Y:S01]  /*122b0*/  F2FP.F16.F32.PACK_AB R163, R183, R182 ;  /* 0x000000b6b7a3723e */ /* 0x004fe200000000ff */
[----:B-1----:R-:W-:-:S06]  /*122c0*/  FADD.FTZ R3, R201, R3 ;  /* 0x00000003c9037221 */ /* 0x002fcc0000010000 */
[----:B------:R-:W1:Y:S01]  /*122d0*/  MUFU.EX2 R162, R180 ;  /* 0x000000b400a27308 */ /* 0x000e620000000800 */
[C---:B---3--:R-:W-:Y:S01]  /*122e0*/  F2FP.F16.F32.PACK_AB R153, R200.reuse, R201 ;  /* 0x000000c9c899723e */ /* 0x048fe200000000ff */
[----:B------:R-:W-:Y:S01]  /*122f0*/  FADD.FTZ R3, R200, R3 ;  /* 0x00000003c8037221 */ /* 0x000fe20000010000 */
[----:B----4-:R-:W-:-:S03]  /*12300*/  F2FP.F16.F32.PACK_AB R167, R191, R190 ;  /* 0x000000bebfa7723e */ /* 0x010fc600000000ff */
[----:B------:R-:W-:Y:S01]  /*12310*/  FADD.FTZ R3, R21, R3 ;  /* 0x0000000315037221 */ /* 0x000fe20000010000 */
[----:B0-----:R-:W-:-:S03]  /*12320*/  F2FP.F16.F32.PACK_AB R155, R20, R21 ;  /* 0x00000015149b723e */ /* 0x001fc600000000ff */
[----:B------:R-:W-:Y:S01]  /*12330*/  FADD.FTZ R3, R20, R3 ;  /* 0x0000000314037221 */ /* 0x000fe20000010000 */
[----:B------:R-:W-:-:S03]  /*12340*/  WARPGROUP.ARRIVE ;  /* 0x00000000000079c5 */ /* 0x000fc60000000000 */
[----:B------:R-:W-:Y:S01]  /*12350*/  FADD.FTZ R3, R11, R3 ;  /* 0x000000030b037221 */ /* 0x000fe20000010000 */
[----:B-1----:R-:W-:Y:S01]  /*12360*/  FADD.FTZ R6, R162, R6 ;  /* 0x00000006a2067221 */ /* 0x002fe20000010000 */
[----:B------:R-:W-:Y:S01]  /*12370*/  F2FP.F16.F32.PACK_AB R162, R181, R162 ;  /* 0x000000a2b5a2723e */ /* 0x000fe200000000ff */
[----:B------:R-:W-:Y:S01]  /*12380*/  HGMMA.64x256x16.F32 R24, R152, gdesc[UR4].tnspB, R24, gsb0 ;  /* 0x43e0000498187df0 */ /* 0x000fe20008000818 */
[----:B------:R-:W-:Y:S01]  /*12390*/  R2UR UR6, R14 ;  /* 0x000000000e0672ca */ /* 0x000fe200000e0000 */
[----:B------:R-:W-:Y:S01]  /*123a0*/  VIADD R14, R12, 0x180 ;  /* 0x000001800c0e7836 */ /* 0x000fe20000000000 */
[----:B------:R-:W-:Y:S01]  /*123b0*/  R2UR UR7, R15 ;  /* 0x000000000f0772ca */ /* 0x000fe200000e0000 */
[----:B------:R-:W-:Y:S02]  /*123c0*/  IMAD.MOV.U32 R15, RZ, RZ, 0x40000040 ;  /* 0x40000040ff0f7424 */ /* 0x000fe400078e00ff */
[----:B------:R-:W-:Y:S01]  /*123d0*/  FADD.FTZ R6, R181, R6 ;  /* 0x00000006b5067221 */ /* 0x000fe20000010000 */
[----:B------:R-:W-:-:S03]  /*123e0*/  FADD.FTZ R3, R13, R3 ;  /* 0x000000030d037221 */ /* 0x000fc60000010000 */
[----:B------:R-:W-:Y:S01]  /*123f0*/  FADD.FTZ R6, R164, R6 ;  /* 0x00000006a4067221 */ /* 0x000fe20000010000 */
[C---:B------:R-:W-:Y:S01]  /*12400*/  F2FP.F16.F32.PACK_AB R164, R185.reuse, R164 ;  /* 0x000000a4b9a4723e */ /* 0x040fe200000000ff */
[----:B------:R-:W-:Y:S02]  /*12410*/  FADD.FTZ R3, R174, R3 ;  /* 0x00000003ae037221 */ /* 0x000fe40000010000 */
[----:B------:R-:W-:Y:S02]  /*12420*/  FADD.FTZ R6, R185, R6 ;  /* 0x00000006b9067221 */ /* 0x000fe40000010000 */
[----:B------:R-:W-:Y:S02]  /*12430*/  FADD.FTZ R3, R175, R3 ;  /* 0x00000003af037221 */ /* 0x000fe40000010000 */
[----:B------:R-:W-:Y:S01]  /*12440*/  FADD.FTZ R6, R166, R6 ;  /* 0x00000006a6067221 */ /* 0x000fe20000010000 */
[----:B------:R-:W-:Y:S01]  /*12450*/  F2FP.F16.F32.PACK_AB R166, R189, R166 ;  /* 0x000000a6bda6723e */ /* 0x000fe200000000ff */
[----:B------:R-:W-:-:S02]  /*12460*/  FADD.FTZ R3, R178, R3 ;  /* 0x00000003b2037221 */ /* 0x000fc40000010000 */
[----:B------:R-:W-:Y:S02]  /*12470*/  FADD.FTZ R6, R189, R6 ;  /* 0x00000006bd067221 */ /* 0x000fe40000010000 */
[----:B------:R-:W-:Y:S02]  /*12480*/  FADD.FTZ R3, R179, R3 ;  /* 0x00000003b3037221 */ /* 0x000fe40000010000 */
[----:B------:R-:W-:Y:S01]  /*12490*/  FADD.FTZ R6, R168, R6 ;  /* 0x00000006a8067221 */ /* 0x000fe20000010000 */
[C---:B------:R-:W-:Y:S01]  /*124a0*/  F2FP.F16.F32.PACK_AB R168, R193.reuse, R168 ;  /* 0x000000a8c1a8723e */ /* 0x040fe200000000ff */
[----:B------:R-:W-:Y:S02]  /*124b0*/  FADD.FTZ R3, R182, R3 ;  /* 0x00000003b6037221 */ /* 0x000fe40000010000 */
[----:B------:R-:W-:Y:S02]  /*124c0*/  FADD.FTZ R6, R193, R6 ;  /* 0x00000006c1067221 */ /* 0x000fe40000010000 */
[----:B------:R-:W-:-:S02]  /*124d0*/  FADD.FTZ R3, R183, R3 ;  /* 0x00000003b7037221 */ /* 0x000fc40000010000 */
[----:B------:R-:W-:Y:S01]  /*124e0*/  FADD.FTZ R6, R170, R6 ;  /* 0x00000006aa067221 */ /* 0x000fe20000010000 */
[C---:B------:R-:W-:Y:S01]  /*124f0*/  F2FP.F16.F32.PACK_AB R170, R197.reuse, R170 ;  /* 0x000000aac5aa723e */ /* 0x040fe200000000ff */
[----:B------:R-:W-:Y:S02]  /*12500*/  FADD.FTZ R3, R186, R3 ;  /* 0x00000003ba037221 */ /* 0x000fe40000010000 */
[----:B------:R-:W-:Y:S02]  /*12510*/  FADD.FTZ R6, R197, R6 ;  /* 0x00000006c5067221 */ /* 0x000fe40000010000 */
        /* <DEDUP_REMOVED lines=35> */
.L_x_15227:
[----:B------:R-:W2:Y:S01]  /*12750*/  LDL R12, [R1+0x98] ;  /* 0x00009800010c7983 */ /* 0x000ea20000100800 */
[----:B------:R-:W-:Y:S01]  /*12760*/  VIADD R10, R10, 0x32460 ;  /* 0x000324600a0a7836 */ /* 0x000fe20000000000 */
[----:B------:R-:W-:-:S04]  /*12770*/  MOV R11, UR41 ;  /* 0x00000029000b7c02 */ /* 0x000fc80008000f00 */
[----:B------:R-:W-:Y:S01]  /*12780*/  PRMT R10, R11, 0x654, R10 ;  /* 0x000006540b0a7816 */ /* 0x000fe2000000000a */
[----:B------:R-:W-:-:S03]  /*12790*/  IMAD.MOV.U32 R11, RZ, RZ, R8 ;  /* 0x000000ffff0b7224 */ /* 0x000fc600078e0008 */
[----:B------:R0:W-:Y:S01]  /*127a0*/  SYNCS.ARRIVE.TRANS64.RED.A1T0 RZ, [R10+URZ], RZ ;  /* 0x000000ff0aff79a7 */ /* 0x0001e2000810043f */
[C---:B--2---:R-:W-:Y:S01]  /*127b0*/  ISETP.GT.AND P1, PT, R9.reuse, R12, PT ;  /* 0x0000000c0900720c */ /* 0x044fe20003f24270 */
[----:B------:R-:W-:Y:S02]  /*127c0*/  VIADD R9, R9, 0xffffffff ;  /* 0xffffffff09097836 */ /* 0x000fe40000000000 */
[----:B------:R-:W-:-:S10]  /*127d0*/  IMAD.MOV.U32 R12, RZ, RZ, R0 ;  /* 0x000000ffff0c7224 */ /* 0x000fd400078e0000 */
[----:B0-----:R-:W-:Y:S05]  /*127e0*/  @P1 BRA `(.L_x_15228) ;  /* 0xffffffd400b81947 */ /* 0x001fea000383ffff */
.L_x_15217:
[----:B------:R-:W2:Y:S01]  /*127f0*/  LDL.LU R10, [R1+0xb8] ;  /* 0x0000b800010a7983 */ /* 0x000ea20000300800 */
        /* <DEDUP_REMOVED lines=15> */
[----:B------:R3:W4:Y:S02]  /*128f0*/  @P0 MUFU.RCP R4, R5 ;  /* 0x0000000500040308 */ /* 0x0007240000001000 */
[----:B---3--:R-:W-:-:S02]  /*12900*/  IMAD.U32 R5, RZ, RZ, UR37 ;  /* 0x00000025ff057e24 */ /* 0x008fc4000f8e00ff */
[----:B0-----:R-:W-:Y:S02]  /*12910*/  @P0 FMUL.FTZ R6, R6, 0.69314718246459960938 ;  /* 0x3f31721806060820 */ /* 0x001fe40000410000 */
[----:B------:R-:W-:-:S04]  /*12920*/  @P0 FMUL.FTZ R5, R5, 0.69314718246459960938 ;  /* 0x3f31721805050820 */ /* 0x000fc80000410000 */
[----:B------:R-:W-:Y:S01]  /*12930*/  @P0 FFMA.FTZ R155, R5, R0, R6 ;  /* 0x00000000059b0223 */ /* 0x000fe20000010006 */
[-C--:B----4-:R-:W-:Y:S01]  /*12940*/  FMUL.FTZ R152, R24, R4.reuse ;  /* 0x0000000418987220 */ /* 0x090fe20000410000 */
        /* <DEDUP_REMOVED lines=69> */
[----:B------:R-:W0:Y:S08]  /*12da0*/  @P0 MUFU.RCP R0, R3 ;  /* 0x0000000300000308 */ /* 0x000e300000001000 */
[----:B------:R3:W4:Y:S02]  /*12db0*/  @P0 MUFU.LG2 R5, R3 ;  /* 0x0000000300050308 */ /* 0x0007240000000c00 */
[----:B---3--:R-:W-:-:S02]  /*12dc0*/  IMAD.U32 R3, RZ, RZ, UR37 ;  /* 0x00000025ff037e24 */ /* 0x008fc4000f8e00ff */
[-C--:B0-----:R-:W-:Y:S01]  /*12dd0*/  FMUL.FTZ R26, R26, R0.reuse ;  /* 0x000000001a1a7220 */ /* 0x081fe20000410000 */
[-C--:B------:R-:W-:Y:S01]  /*12de0*/  FMUL.FTZ R27, R27, R0.reuse ;  /* 0x000000001b1b7220 */ /* 0x080fe20000410000 */
[-C--:B------:R-:W-:Y:S01]  /*12df0*/  FMUL.FTZ R30, R30, R0.reuse ;  /* 0x000000001e1e7220 */ /* 0x080fe20000410000 */
[----:B------:R-:W-:Y:S01]  /*12e00*/  @P0 FMUL.FTZ R3, R3, 0.69314718246459960938 ;  /* 0x3f31721803030820 */ /* 0x000fe20000410000 */
[-C--:B------:R-:W-:Y:S01]  /*12e10*/  FMUL.FTZ R31, R31, R0.reuse ;  /* 0x000000001f1f7220 */ /* 0x080fe20000410000 */
[-C--:B------:R-:W-:Y:S01]  /*12e20*/  FMUL.FTZ R34, R34, R0.reuse ;  /* 0x0000000022227220 */ /* 0x080fe20000410000 */
[-C--:B------:R-:W-:Y:S01]  /*12e30*/  FMUL.FTZ R35, R35, R0.reuse ;  /* 0x0000000023237220 */ /* 0x080fe20000410000 */
[----:B----4-:R-:W-:Y:S01]  /*12e40*/  @P0 FMUL.FTZ R5, R5, 0.69314718246459960938 ;  /* 0x3f31721805050820 */ /* 0x010fe20000410000 */
        /* <DEDUP_REMOVED lines=59> */
[----:B------:R-:W-:Y:S01]  /*13200*/  @P0 FFMA.FTZ R154, R3, R8, R5 ;  /* 0x00000008039a0223 */ /* 0x000fe20000010005 */
[----:B------:R-:W-:-:S02]  /*13210*/  PLOP3.LUT P0, PT, PT, PT, PT, 0x8, 0x0 ;  /* 0x000000000000781c */ /* 0x000fc40003f0e170 */
[----:B------:R-:W-:Y:S01]  /*13220*/  LOP3.LUT R208, R208, R0, RZ, 0x3c, !PT ;  /* 0x00000000d0d07212 */ /* 0x000fe200078e3cff */
[----:B--2---:R-:W-:-:S05]  /*13230*/  VIADD R10, R10, 0x1 ;  /* 0x000000010a0a7836 */ /* 0x004fca0000000000 */
[----:B------:R1:W-:Y:S05]  /*13240*/  STL [R1+0xb8], R10 ;  /* 0x0000b80a01007387 */ /* 0x0003ea0000100800 */
.L_x_15158:
[----:B------:R-:W-:Y:S05]  /*13250*/  WARPSYNC.ALL ;  /* 0x0000000000007948 */ /* 0x000fea0003800000 */
[----:B------:R-:W0:Y:S08]  /*13260*/  S2UR UR41, SR_CgaCtaId ;  /* 0x00000000002979c3 */ /* 0x000e300000008800 */
[----:B------:R-:W-:Y:S06]  /*13270*/  BAR.SYNC.DEFER_BLOCKING 0x5, 0x180 ;  /* 0x0146000000007b1d */ /* 0x000fec0000010000 */
[----:B------:R-:W-:Y:S01]  /*13280*/  UMOV UR4, 0x400 ;  /* 0x0000040000047882 */ /* 0x000fe20000000000 */
[----:B------:R-:W-:Y:S01]  /*13290*/  BSSY B0, `(.L_x_15229) ;  /* 0x0000529000007945 */ /* 0x000fe20003800000 */
[----:B0-----:R-:W-:-:S06]  /*132a0*/  ULEA UR4, UR41, UR4, 0x18 ;  /* 0x0000000429047291 */ /* 0x001fcc000f8ec03f */
[----:B------:R-:W-:-:S05]  /*132b0*/  IMAD.U32 R23, RZ, RZ, UR4 ;  /* 0x00000004ff177e24 */ /* 0x000fca000f8e00ff */
[----:B-1----:R0:W1:Y:S01]  /*132c0*/  LDS.128 R4, [R23+0x324d0] ;  /* 0x0324d00017047984 */ /* 0x0020620000000c00 */
[----:B------:R-:W-:Y:S06]  /*132d0*/  BAR.ARV 0x4, 0x180 ;  /* 0x0106000000007b1d */ /* 0x000fec0000002000 */
[----:B------:R-:W-:Y:S05]  /*132e0*/  @P0 BRA `(.L_x_15230) ;  /* 0x0000004000340947 */ /* 0x000fea0003800000 */
[----:B------:R-:W2:Y:S01]  /*132f0*/  LDL R3, [R1+0x1c8] ;  /* 0x0001c80001037983 */ /* 0x000ea20000100800 */
[----:B------:R-:W-:-:S03]  /*13300*/  ULDC UR4, c[0x0][0xbd4] ;  /* 0x0002f50000047ab9 */ /* 0x000fc60000000800 */
[----:B------:R-:W3:Y:S01]  /*13310*/  LDL.LU R10, [R1+0xa8] ;  /* 0x0000a800010a7983 */ /* 0x000ee20000300800 */
[----:B------:R-:W4:Y:S01]  /*13320*/  S2R R0, SR_SWINHI ;  /* 0x0000000000007919 */ /* 0x000f220000002f00 */
[----:B------:R-:W-:Y:S02]  /*13330*/  F2FP.F16.F32.PACK_AB R11, R31, R30 ;  /* 0x0000001e1f0b723e */ /* 0x000fe400000000ff */
[----:B------:R-:W-:Y:S01]  /*13340*/  F2FP.F16.F32.PACK_AB R12, R33, R32 ;  /* 0x00000020210c723e */ /* 0x000fe200000000ff */
[----:B------:R-:W3:Y:S01]  /*13350*/  LDL.LU R157, [R1+0xb0] ;  /* 0x0000b000019d7983 */ /* 0x000ee20000300800 */
[----:B------:R-:W-:Y:S02]  /*13360*/  F2FP.F16.F32.PACK_AB R13, R35, R34 ;  /* 0x00000022230d723e */ /* 0x000fe400000000ff */
[----:B------:R-:W-:Y:S01]  /*13370*/  F2FP.F16.F32.PACK_AB R14, R37, R36 ;  /* 0x00000024250e723e */ /* 0x000fe200000000ff */
[----:B------:R-:W3:Y:S01]  /*13380*/  LDL.LU R156, [R1+0xb4] ;  /* 0x0000b400019c7983 */ /* 0x000ee20000300800 */
[----:B------:R-:W-:-:S02]  /*13390*/  MOV R20, R23 ;  /* 0x0000001700147202 */ /* 0x000fc40000000f00 */
[----:B----4-:R-:W-:Y:S02]  /*133a0*/  MOV R21, R0 ;  /* 0x0000000000157202 */ /* 0x010fe40000000f00 */
[----:B------:R-:W-:Y:S01]  /*133b0*/  F2FP.F16.F32.PACK_AB R15, R39, R38 ;  /* 0x00000026270f723e */ /* 0x000fe200000000ff */
[----:B--2---:R-:W-:Y:S01]  /*133c0*/  IMAD.WIDE R24, R3, 0x2, R20 ;  /* 0x0000000203187825 */ /* 0x004fe200078e0214 */
        /* <DEDUP_REMOVED lines=15> */
[----:B--2---:R-:W-:-:S04]  /*134c0*/  IADD3 R8, P0, R24, 0x20, RZ ;  /* 0x0000002018087810 */ /* 0x004fc80007f1e0ff */
[----:B------:R-:W-:-:S04]  /*134d0*/  LOP3.LUT R3, R8, 0x380, RZ, 0xc0, !PT ;  /* 0x0000038008037812 */ /* 0x000fc800078ec0ff */
[----:B------:R-:W-:Y:S02]  /*134e0*/  SHF.R.U64 R3, R3, 0x3, RZ ;  /* 0x0000000303037819 */ /* 0x000fe400000012ff */
[----:B------:R-:W-:Y:S02]  /*134f0*/  IADD3.X R9, RZ, R25, RZ, P0, !PT ;  /* 0x00000019ff097210 */ /* 0x000fe400007fe4ff */
[----:B------:R-:W-:-:S04]  /*13500*/  LOP3.LUT R8, R3, R8, RZ, 0x3c, !PT ;  /* 0x0000000803087212 */ /* 0x000fc800078e3cff */
[----:B------:R-:W-:-:S05]  /*13510*/  MOV R8, R8 ;  /* 0x0000000800087202 */ /* 0x000fca0000000f00 */
[----:B------:R2:W-:Y:S02]  /*13520*/  STSM.16.M88.4 [R8], R12 ;  /* 0x0000000c08007844 */ /* 0x0005e40000000200 */
[----:B--2---:R-:W-:-:S04]  /*13530*/  IADD3 R8, P0, R24, 0x40, RZ ;  /* 0x0000004018087810 */ /* 0x004fc80007f1e0ff */
        /* <DEDUP_REMOVED lines=143> */
[----:B-1----:R-:W-:-:S04]  /*13e30*/  LOP3.LUT R4, R3, 0x380, RZ, 0xc0, !PT ;  /* 0x0000038003047812 */ /* 0x002fc800078ec0ff */
        /* <DEDUP_REMOVED lines=22> */
[----:B------:R-:W-:Y:S02]  /*13fa0*/  IMAD.MOV.U32 R0, RZ, RZ, 0xab8 ;  /* 0x00000ab8ff007424 */ /* 0x000fe400078e00ff */
[----:B------:R-:W-:-:S03]  /*13fb0*/  IMAD.U32 R9, RZ, RZ, UR6 ;  /* 0x00000006ff097e24 */ /* 0x000fc6000f8e00ff */
[----:B------:R-:W-:-:S03]  /*13fc0*/  SEL R0, R0, 0xa78, P2 ;  /* 0x00000a7800007807 */ /* 0x000fc60001000000 */
[----:B------:R1:W5:Y:S01]  /*13fd0*/  @P0 LDG.E R9, desc[UR42][R12.64] ;  /* 0x0000002a0c090981 */ /* 0x000362000c1e1900 */
[----:B------:R2:W3:Y:S08]  /*13fe0*/  LDC.64 R14, c[0x0][R0+0x220] ;  /* 0x00008800000e7b82 */ /* 0x0004f00000000a00 */
[----:B-1----:R2:W1:Y:S01]  /*13ff0*/  LDC.64 R12, c[0x0][R0+0x218] ;  /* 0x00008600000c7b82 */ /* 0x0024620000000a00 */
[----:B------:R-:W-:Y:S05]  /*14000*/  @P0 BRA `(.L_x_15231) ;  /* 0x0000000000100947 */ /* 0x000fea0003800000 */
[----:B------:R-:W-:Y:S05]  /*14010*/  @!P1 BRA `(.L_x_15231) ;  /* 0x00000000000c9947 */ /* 0x000fea0003800000 */
[----:B-----5:R-:W4:Y:S04]  /*14020*/  LDG.E R9, desc[UR42][R10.64] ;  /* 0x0000002a0a097981 */ /* 0x020f28000c1e1900 */
[----:B------:R-:W4:Y:S02]  /*14030*/  LDG.E R10, desc[UR42][R10.64+0x4] ;  /* 0x0000042a0a0a7981 */ /* 0x000f24000c1e1900 */
[----:B----4-:R-:W-:-:S07]  /*14040*/  IMAD.IADD R9, R10, 0x1, -R9 ;  /* 0x000000010a097824 */ /* 0x010fce00078e0a09 */
.L_x_15231:
[----:B------:R-:W4:Y:S01]  /*14050*/  LDL.LU R4, [R1+0xac] ;  /* 0x0000ac0001047983 */ /* 0x000f220000300800 */
[----:B------:R-:W0:Y:S03]  /*14060*/  LDC R158, c[0x0][0xce8] ;  /* 0x00033a00ff9e7b82 */ /* 0x000e260000000800 */
[----:B------:R-:W2:Y:S04]  /*14070*/  LDL.LU R3, [R1+0x13c] ;  /* 0x00013c0001037983 */ /* 0x000ea80000300800 */
[----:B------:R-:W3:Y:S04]  /*14080*/  LDL R159, [R1+0xbc] ;  /* 0x0000bc00019f7983 */ /* 0x000ee80000100800 */
        /* <DEDUP_REMOVED lines=62> */
[----:B0-----:R-:W-:-:S04]  /*14470*/  IADD3 R11, R11, -0x80, RZ ;  /* 0xffffff800b0b7810 */ /* 0x001fc80007ffe0ff */
        /* <DEDUP_REMOVED lines=59> */
[----:B------:R-:W-:Y:S02]  /*14830*/  LOP3.LUT R84, R9, R14, RZ, 0x3c, !PT ;  /* 0x0000000e09547212 */ /* 0x000fe400078e3cff */
[----:B------:R-:W-:Y:S01]  /*14840*/  LOP3.LUT R48, R48, R49, RZ, 0x3c, !PT ;  /* 0x0000003130307212 */ /* 0x000fe200078e3cff */
[----:B------:R-:W0:Y:S01]  /*14850*/  @P1 LDC R14, c[0x0][0xcf0] ;  /* 0x00033c00ff0e1b82 */ /* 0x000e220000000800 */
        /* <DEDUP_REMOVED lines=9> */
[----:B------:R-:W-:Y:S01]  /*148f0*/  IMAD.WIDE.U32 R8, R8, UR4, RZ ;  /* 0x0000000408087c25 */ /* 0x000fe2000f8e00ff */
[C---:B------:R-:W-:Y:S01]  /*14900*/  IADD3 R77, P3, R20.reuse, 0xd000, RZ ;  /* 0x0000d000144d7810 */ /* 0x040fe20007f7e0ff */
[----:B------:R-:W-:Y:S01]  /*14910*/  ULDC.64 UR4, c[0x0][0xbe8] ;  /* 0x0002fa0000047ab9 */ /* 0x000fe20000000a00 */
[----:B------:R-:W-:-:S02]  /*14920*/  IADD3 R81, P4, R20, 0xe000, RZ ;  /* 0x0000e00014517810 */ /* 0x000fc40007f9e0ff */
[----:B------:R-:W-:Y:S01]  /*14930*/  LOP3.LUT R12, R12, 0xfffffff8, RZ, 0xc0, !PT ;  /* 0xfffffff80c0c7812 */ /* 0x000fe200078ec0ff */
[----:B------:R-:W-:Y:S01]  /*14940*/  IMAD.IADD R9, R9, 0x1, R3 ;  /* 0x0000000109097824 */ /* 0x000fe200078e0203 */
[----:B------:R-:W-:Y:S01]  /*14950*/  LOP3.LUT R68, R69, 0x380, RZ, 0xc0, !PT ;  /* 0x0000038045447812 */ /* 0x000fe200078ec0ff */
[----:B------:R-:W5:Y:S01]  /*14960*/  LD.E.128 R48, desc[UR42][R48.64] ;  /* 0x0000002a30307980 */ /* 0x000f62000c101d00 */
[----:B------:R-:W-:Y:S01]  /*14970*/  LOP3.LUT R72, R73, 0x380, RZ, 0xc0, !PT ;  /* 0x0000038049487812 */ /* 0x000fe200078ec0ff */
[----:B------:R-:W-:Y:S01]  /*14980*/  IMAD.IADD R3, R11, 0x1, -R12 ;  /* 0x000000010b037824 */ /* 0x000fe200078e0a0c */
[----:B------:R-:W-:Y:S01]  /*14990*/  LOP3.LUT R76, R77, 0x380, RZ, 0xc0, !PT ;  /* 0x000003804d4c7812 */ /* 0x000fe200078ec0ff */
[----:B------:R-:W5:Y:S01]  /*149a0*/  LD.E.128 R52, desc[UR42][R52.64] ;  /* 0x0000002a34347980 */ /* 0x000f62000c101d00 */
[----:B------:R-:W-:Y:S02]  /*149b0*/  LOP3.LUT R80, R81, 0x380, RZ, 0xc0, !PT ;  /* 0x0000038051507812 */ /* 0x000fe400078ec0ff */
[----:B------:R-:W-:Y:S01]  /*149c0*/  LOP3.LUT R25, R20, 0x380, RZ, 0xc0, !PT ;  /* 0x0000038014197812 */ /* 0x000fe200078ec0ff */
[----:B------:R-:W-:Y:S01]  /*149d0*/  IMAD R3, R3, 0x20, R10 ;  /* 0x0000002003037824 */ /* 0x000fe200078e020a */
[----:B------:R-:W-:Y:S01]  /*149e0*/  SHF.R.U64 R68, R68, 0x3, RZ ;  /* 0x0000000344447819 */ /* 0x000fe200000012ff */
[----:B------:R-:W5:Y:S01]  /*149f0*/  LD.E.128 R56, desc[UR42][R56.64] ;  /* 0x0000002a38387980 */ /* 0x000f62000c101d00 */
[----:B------:R-:W-:-:S02]  /*14a00*/  SHF.R.U64 R72, R72, 0x3, RZ ;  /* 0x0000000348487819 */ /* 0x000fc400000012ff */
[----:B------:R-:W-:Y:S01]  /*14a10*/  SHF.R.U64 R76, R76, 0x3, RZ ;  /* 0x000000034c4c7819 */ /* 0x000fe200000012ff */
[----:B------:R-:W5:Y:S01]  /*14a20*/  LD.E.128 R60, desc[UR42][R60.64] ;  /* 0x0000002a3c3c7980 */ /* 0x000f62000c101d00 */
[----:B------:R-:W-:Y:S02]  /*14a30*/  SHF.R.U64 R80, R80, 0x3, RZ ;  /* 0x0000000350507819 */ /* 0x000fe400000012ff */
[----:B------:R-:W-:Y:S01]  /*14a40*/  SHF.R.U64 R25, R25, 0x3, RZ ;  /* 0x0000000319197819 */ /* 0x000fe200000012ff */
[----:B------:R-:W-:Y:S01]  /*14a50*/  IMAD.WIDE.U32 R8, R207, UR4, R8 ;  /* 0x00000004cf087c25 */ /* 0x000fe2000f8e0008 */
[----:B------:R-:W-:Y:S01]  /*14a60*/  LOP3.LUT R68, R68, R69, RZ, 0x3c, !PT ;  /* 0x0000004544447212 */ /* 0x000fe200078e3cff */
        /* <DEDUP_REMOVED lines=9> */
[----:B------:R-:W-:Y:S01]  /*14b00*/  IADD3.X R77, RZ, R21, RZ, P3, !PT ;  /* 0x00000015ff4d7210 */ /* 0x000fe20001ffe4ff */
[----:B------:R-:W-:Y:S01]  /*14b10*/  IMAD.IADD R12, R160, 0x1, R3 ;  /* 0x00000001a00c7824 */ /* 0x000fe200078e0203 */
        /* <DEDUP_REMOVED lines=45> */
.L_x_15450:
[----:B------:R-:W-:Y:S01]  /*14df0*/  IADD3 R21, R10, R160, RZ ;  /* 0x000000a00a157210 */ /* 0x000fe20007ffe0ff */
[----:B------:R-:W-:Y:S03]  /*14e00*/  BSSY B1, `(.L_x_15234) ;  /* 0x000001e000017945 */ /* 0x000fe60003800000 */
        /* <DEDUP_REMOVED lines=18> */
[----:B-1----:R-:W-:Y:S02]  /*14f30*/  @!P3 LEA.HI.X R9, R212, R3, R12, 0x1, P5 ;  /* 0x00000003d409b211 */ /* 0x002fe400028f0c0c */
[----:B------:R-:W-:-:S02]  /*14f40*/  @!P1 LEA R12, P5, R90, R14, 0x1 ;  /* 0x0000000e5a0c9211 */ /* 0x000fc400078a08ff */
[-C--:B------:R-:W-:Y:S01]  /*14f50*/  @!P2 LEA.HI.X R11, R15, R3.reuse, R92, 0x1, P4 ;  /* 0x000000030f0ba211 */ /* 0x080fe200020f0c5c */
[----:B-----5:R3:W-:Y:S01]  /*14f60*/  @!P3 ST.E.128 desc[UR42][R8.64], R24 ;  /* 0x000000180800b985 */ /* 0x0207e2000c101d2a */
[----:B------:R-:W-:Y:S02]  /*14f70*/  SHF.R.S32.HI R89, RZ, 0x1f, R89 ;  /* 0x0000001fff597819 */ /* 0x000fe40000011459 */
[----:B------:R-:W-:Y:S01]  /*14f80*/  @!P0 LEA R14, P4, R88, R14, 0x1 ;  /* 0x0000000e580e8211 */ /* 0x000fe200078808ff */
[----:B------:R3:W-:Y:S01]  /*14f90*/  @!P2 ST.E.128 desc[UR42][R10.64], R40 ;  /* 0x000000280a00a985 */ /* 0x0007e2000c101d2a */
[-C--:B------:R-:W-:Y:S02]  /*14fa0*/  @!P1 LEA.HI.X R13, R90, R3.reuse, R91, 0x1, P5 ;  /* 0x000000035a0d9211 */ /* 0x080fe400028f0c5b */
[----:B------:R-:W-:-:S03]  /*14fb0*/  @!P0 LEA.HI.X R15, R88, R3, R89, 0x1, P4 ;  /* 0x00000003580f8211 */ /* 0x000fc600020f0c59 */
[----:B------:R3:W-:Y:S04]  /*14fc0*/  @!P1 ST.E.128 desc[UR42][R12.64], R56 ;  /* 0x000000380c009985 */ /* 0x0007e8000c101d2a */
[----:B------:R3:W-:Y:S02]  /*14fd0*/  @!P0 ST.E.128 desc[UR42][R14.64], R72 ;  /* 0x000000480e008985 */ /* 0x0007e4000c101d2a */
.L_x_15235:
[----:B------:R-:W-:Y:S05]  /*14fe0*/  BSYNC B1 ;  /* 0x0000000000017941 */ /* 0x000fea0003800000 */
.L_x_15234:
[----:B------:R-:W-:-:S03]  /*14ff0*/  UMOV UR4, 0xffffffff ;  /* 0xffffffff00047882 */ /* 0x000fc60000000000 */
[----:B------:R-:W-:Y:S05]  /*15000*/  BRA.DIV UR4, `(.L_x_15236) ;  /* 0x000000d2040c7947 */ /* 0x000fea000b800000 */
[----:B-1----:R1:W4:Y:S04]  /*15010*/  SHFL.IDX PT, R3, R20, 0x1, 0x181f ;  /* 0x00381f0014037f89 */ /* 0x00232800000e0000 */
[----:B--23--:R1:W2:Y:S02]  /*15020*/  SHFL.IDX PT, R14, R4, 0x1, 0x181f ;  /* 0x00381f00040e7f89 */ /* 0x00c2a400000e0000 */
.L_x_15454:
        /* <DEDUP_REMOVED lines=31> */
.L_x_15238:
[----:B------:R-:W-:Y:S05]  /*15220*/  BSYNC B1 ;  /* 0x0000000000017941 */ /* 0x000fea0003800000 */
.L_x_15237:
[----:B------:R-:W-:-:S03]  /*15230*/  UMOV UR4, 0xffffffff ;  /* 0xffffffff00047882 */ /* 0x000fc60000000000 */
[----:B------:R-:W-:Y:S05]  /*15240*/  BRA.DIV UR4, `(.L_x_15239) ;  /* 0x000000ce04c47947 */ /* 0x000fea000b800000 */
[----:B----4-:R4:W0:Y:S04]  /*15250*/  SHFL.IDX PT, R3, R20, 0x2, 0x181f ;  /* 0x00581f0014037f89 */ /* 0x01082800000e0000 */
[----:B--23--:R4:W2:Y:S02]  /*15260*/  SHFL.IDX PT, R14, R4, 0x2, 0x181f ;  /* 0x00581f00040e7f89 */ /* 0x00c8a400000e0000 */
.L_x_15458:
[----:B------:R-:W-:Y:S01]  /*15270*/  IADD3 R9, R21, 0x40, RZ ;  /* 0x0000004015097810 */ /* 0x000fe20007ffe0ff */
[----:B------:R-:W-:Y:S03]  /*15280*/  BSSY B1, `(.L_x_15240) ;  /* 0x000001e000017945 */ /* 0x000fe60003800000 */
        /* <DEDUP_REMOVED lines=29> */
.L_x_15241:
[----:B------:R-:W-:Y:S05]  /*15460*/  BSYNC B1 ;  /* 0x0000000000017941 */ /* 0x000fea0003800000 */
.L_x_15240:
[----:B------:R-:W-:-:S03]  /*15470*/  UMOV UR4, 0xffffffff ;  /* 0xffffffff00047882 */ /* 0x000fc60000000000 */
[----:B------:R-:W-:Y:S05]  /*15480*/  BRA.DIV UR4, `(.L_x_15242) ;  /* 0x000000ce047c7947 */ /* 0x000fea000b800000 */
[----:B0-----:R0:W0:Y:S04]  /*15490*/  SHFL.IDX PT, R3, R20, 0x3, 0x181f ;  /* 0x00781f0014037f89 */ /* 0x00102800000e0000 */
[----:B--23--:R2:W3:Y:S02]  /*154a0*/  SHFL.IDX PT, R14, R4, 0x3, 0x181f ;  /* 0x00781f00040e7f89 */ /* 0x00c4e400000e0000 */
.L_x_15462:
        /* <DEDUP_REMOVED lines=27> */
[----:B------:R-:W-:-:S04]  /*15660*/  LEA R14, P0, R4, R14, 0x1 ;  /* 0x0000000e040e7211 */ /* 0x000fc800078008ff */
[----:B------:R-:W-:-:S04]  /*15670*/  SHF.R.S32.HI R20, RZ, 0x1f, R20 ;  /* 0x0000001fff147819 */ /* 0x000fc80000011414 */
[----:B------:R-:W-:-:S05]  /*15680*/  LEA.HI.X R15, R4, R3, R20, 0x1, P0 ;  /* 0x00000003040f7211 */ /* 0x000fca00000f0c14 */
[----:B------:R1:W-:Y:S01]  /*15690*/  ST.E.128 desc[UR42][R14.64], R84 ;  /* 0x000000540e007985 */ /* 0x0003e2000c101d2a */
[----:B------:R-:W-:Y:S05]  /*156a0*/  BRA `(.L_x_15243) ;  /* 0x0000002c009c7947 */ /* 0x000fea0003800000 */
.L_x_15232:
[----:B0-----:R-:W0:Y:S01]  /*156b0*/  @P1 LDC R11, c[0x0][0xcec] ;  /* 0x00033b00ff0b1b82 */ /* 0x001e220000000800 */
[----:B------:R-:W-:Y:S01]  /*156c0*/  ULDC.64 UR4, c[0x0][0xc08] ;  /* 0x0003020000047ab9 */ /* 0x000fe20000000a00 */
[----:B------:R-:W-:Y:S01]  /*156d0*/  MOV R10, R156 ;  /* 0x0000009c000a7202 */ /* 0x000fe20000000f00 */
[----:B------:R-:W-:-:S04]  /*156e0*/  IMAD R3, R3, UR4, RZ ;  /* 0x0000000403037c24 */ /* 0x000fc8000f8e02ff */
[----:B------:R-:W-:Y:S01]  /*156f0*/  IMAD R3, R8, UR5, R3 ;  /* 0x0000000508037c24 */ /* 0x000fe2000f8e0203 */
[----:B------:R-:W1:Y:S01]  /*15700*/  @P1 LDC R9, c[0x0][0xcf0] ;  /* 0x00033c00ff091b82 */ /* 0x000e620000000800 */
        /* <DEDUP_REMOVED lines=40> */
.L_x_15465:
        /* <DEDUP_REMOVED lines=196> */
.L_x_15246:
[----:B------:R-:W-:Y:S05]  /*165d0*/  BSYNC B1 ;  /* 0x0000000000017941 */ /* 0x000fea0003800000 */
.L_x_15245:
[----:B------:R-:W-:-:S03]  /*165e0*/  UMOV UR4, 0xffffffff ;  /* 0xffffffff00047882 */ /* 0x000fc60000000000 */
[----:B------:R-:W-:Y:S05]  /*165f0*/  BRA.DIV UR4, `(.L_x_15247) ;  /* 0x000000be04a07947 */ /* 0x000fea000b800000 */
[----:B0-----:R-:W0:Y:S04]  /*16600*/  SHFL.IDX PT, R4, R4, 0x1, 0x1c1f ;  /* 0x003c1f0004047f89 */ /* 0x001e2800000e0000 */
[----:B------:R-:W4:Y:S02]  /*16610*/  SHFL.IDX PT, R3, R3, 0x1, 0x1c1f ;  /* 0x003c1f0003037f89 */ /* 0x000f2400000e0000 */
.L_x_15469:
        /* <DEDUP_REMOVED lines=45> */
[----:B-----5:R-:W-:Y:S01]  /*168f0*/  ISETP.GE.AND P2, PT, R68, UR4, PT ;  /* 0x0000000444007c0c */ /* 0x020fe2000bf46270 */
[----:B----4-:R-:W-:-:S02]  /*16900*/  IMAD.MOV.U32 R60, RZ, RZ, R57 ;  /* 0x000000ffff3c7224 */ /* 0x010fc400078e0039 */
[----:B------:R-:W-:Y:S01]  /*16910*/  IMAD.MOV.U32 R57, RZ, RZ, R56 ;  /* 0x000000ffff397224 */ /* 0x000fe200078e0038 */
[----:B------:R-:W-:Y:S01]  /*16920*/  ISETP.GE.AND P3, PT, R84, UR4, PT ;  /* 0x0000000454007c0c */ /* 0x000fe2000bf66270 */
[----:B------:R-:W-:Y:S02]  /*16930*/  IMAD.MOV.U32 R56, RZ, RZ, R53 ;  /* 0x000000ffff387224 */ /* 0x000fe400078e0035 */
[----:B------:R-:W-:Y:S02]  /*16940*/  IMAD.MOV.U32 R53, RZ, RZ, R52 ;  /* 0x000000ffff357224 */ /* 0x000fe400078e0034 */
[----:B------:R-:W-:Y:S01]  /*16950*/  IMAD.MOV.U32 R52, RZ, RZ, R48 ;  /* 0x000000ffff347224 */ /* 0x000fe200078e0030 */
[----:B------:R-:W-:Y:S01]  /*16960*/  MOV R48, R32 ;  /* 0x0000002000307202 */ /* 0x000fe20000000f00 */
[----:B---3--:R-:W-:Y:S02]  /*16970*/  IMAD.MOV.U32 R32, RZ, RZ, R13 ;  /* 0x000000ffff207224 */ /* 0x008fe400078e000d */
[----:B------:R-:W-:-:S02]  /*16980*/  IMAD.MOV.U32 R13, RZ, RZ, R11 ;  /* 0x000000ffff0d7224 */ /* 0x000fc400078e000b */
[----:B------:R-:W-:Y:S02]  /*16990*/  IMAD.MOV.U32 R11, RZ, RZ, R10 ;  /* 0x000000ffff0b7224 */ /* 0x000fe400078e000a */
[----:B------:R-:W-:Y:S02]  /*169a0*/  IMAD.MOV.U32 R10, RZ, RZ, R9 ;  /* 0x000000ffff0a7224 */ /* 0x000fe400078e0009 */
[----:B0-----:R-:W-:Y:S02]  /*169b0*/  @!P2 IMAD.MOV.U32 R9, RZ, RZ, R4 ;  /* 0x000000ffff09a224 */ /* 0x001fe400078e0004 */
[----:B------:R-:W-:Y:S02]  /*169c0*/  IMAD.MOV.U32 R61, RZ, RZ, R8 ;  /* 0x000000ffff3d7224 */ /* 0x000fe400078e0008 */
[----:B------:R-:W-:Y:S02]  /*169d0*/  @!P2 IMAD.MOV.U32 R8, RZ, RZ, R3 ;  /* 0x000000ffff08a224 */ /* 0x000fe400078e0003 */
[----:B------:R-:W-:-:S02]  /*169e0*/  IMAD.MOV.U32 R72, RZ, RZ, R64 ;  /* 0x000000ffff487224 */ /* 0x000fc400078e0040 */
[----:B------:R-:W-:Y:S02]  /*169f0*/  IMAD.MOV.U32 R64, RZ, RZ, R60 ;  /* 0x000000ffff407224 */ /* 0x000fe400078e003c */
[----:B------:R-:W-:Y:S02]  /*16a00*/  IMAD.MOV.U32 R60, RZ, RZ, R56 ;  /* 0x000000ffff3c7224 */ /* 0x000fe400078e0038 */
[----:B------:R-:W-:Y:S02]  /*16a10*/  IMAD.MOV.U32 R56, RZ, RZ, R52 ;  /* 0x000000ffff387224 */ /* 0x000fe400078e0034 */
[----:B------:R-:W-:Y:S01]  /*16a20*/  IMAD.MOV.U32 R52, RZ, RZ, R10 ;  /* 0x000000ffff347224 */ /* 0x000fe200078e000a */
[----:B------:R-:W-:Y:S01]  /*16a30*/  @!P3 LEA R10, P4, R84, R3, 0x2 ;  /* 0x00000003540ab211 */ /* 0x000fe200078810ff */
[----:B------:R-:W-:-:S04]  /*16a40*/  @!P2 IMAD.WIDE R8, R68, 0x4, R8 ;  /* 0x000000044408a825 */ /* 0x000fc800078e0208 */
[----:B------:R-:W-:Y:S02]  /*16a50*/  IMAD.MOV.U32 R68, RZ, RZ, R65 ;  /* 0x000000ffff447224 */ /* 0x000fe400078e0041 */
[----:B------:R-:W-:Y:S01]  /*16a60*/  IMAD.MOV.U32 R65, RZ, RZ, R48 ;  /* 0x000000ffff417224 */ /* 0x000fe200078e0030 */
[----:B------:R-:W-:Y:S02]  /*16a70*/  MOV R48, R11 ;  /* 0x0000000b00307202 */ /* 0x000fe40000000f00 */
        /* <DEDUP_REMOVED lines=148> */
.L_x_15230:
[----:B------:R-:W2:Y:S01]  /*173c0*/  LDL.LU R10, [R1+0xb0] ;  /* 0x0000b000010a7983 */ /* 0x000ea20000300800 */
[----:B------:R-:W-:Y:S01]  /*173d0*/  ULDC.64 UR6, c[0x0][0xd08] ;  /* 0x0003420000067ab9 */ /* 0x000fe20000000a00 */
[----:B------:R-:W-:Y:S02]  /*173e0*/  ULDC.64 UR4, c[0x0][0xd00] ;  /* 0x0003400000047ab9 */ /* 0x000fe40000000a00 */
[----:B------:R-:W3:Y:S04]  /*173f0*/  LDL.LU R0, [R1+0xb4] ;  /* 0x0000b40001007983 */ /* 0x000ee80000300800 */
[----:B-1----:R-:W4:Y:S01]  /*17400*/  LDL R4, [R1+0xa8] ;  /* 0x0000a80001047983 */ /* 0x002f220000100800 */
[----:B------:R-:W-:Y:S01]  /*17410*/  ISETP.NE.U32.AND P1, PT, RZ, UR6, PT ;  /* 0x00000006ff007c0c */ /* 0x000fe2000bf25070 */
[----:B------:R-:W-:Y:S01]  /*17420*/  IMAD.MOV.U32 R3, RZ, RZ, RZ ;  /* 0x000000ffff037224 */ /* 0x000fe200078e00ff */
[----:B------:R-:W-:-:S02]  /*17430*/  ISETP.NE.U32.AND P0, PT, RZ, UR4, PT ;  /* 0x00000004ff007c0c */ /* 0x000fc4000bf05070 */
[----:B------:R-:W-:Y:S02]  /*17440*/  ISETP.NE.AND.EX P1, PT, RZ, UR7, PT, P1 ;  /* 0x00000007ff007c0c */ /* 0x000fe4000bf25310 */
[----:B------:R-:W-:Y:S02]  /*17450*/  ISETP.NE.AND.EX P0, PT, RZ, UR5, PT, P0 ;  /* 0x00000005ff007c0c */ /* 0x000fe4000bf05300 */
[----:B--2---:R-:W-:Y:S01]  /*17460*/  IADD3 R8, P2, R10, UR4, RZ ;  /* 0x000000040a087c10 */ /* 0x004fe2000ff5e0ff */
[----:B------:R-:W-:-:S03]  /*17470*/  ULDC UR4, c[0x0][0xb88] ;  /* 0x0002e20000047ab9 */ /* 0x000fc60000000800 */
[----:B---3--:R-:W-:-:S05]  /*17480*/  IADD3.X R9, R0, UR5, RZ, P2, !PT ;  /* 0x0000000500097c10 */ /* 0x008fca00097fe4ff */
[----:B------:R-:W-:Y:S01]  /*17490*/  @P1 IADD3 R10, P2, R10, UR6, RZ ;  /* 0x000000060a0a1c10 */ /* 0x000fe2000ff5e0ff */
[----:B------:R-:W-:Y:S01]  /*174a0*/  IMAD.U32 R26, RZ, RZ, UR4 ;  /* 0x00000004ff1a7e24 */ /* 0x000fe2000f8e00ff */
[----:B------:R1:W5:Y:S02]  /*174b0*/  @P0 LDG.E R3, desc[UR42][R8.64] ;  /* 0x0000002a08030981 */ /* 0x000364000c1e1900 */
[----:B------:R-:W-:-:S05]  /*174c0*/  @P1 IADD3.X R11, R0, UR7, RZ, P2, !PT ;  /* 0x00000007000b1c10 */ /* 0x000fca00097fe4ff */
[----:B------:R1:W5:Y:S01]  /*174d0*/  @P1 LDG.E R26, desc[UR42][R10.64] ;  /* 0x0000002a0a1a1981 */ /* 0x000362000c1e1900 */
[----:B----4-:R-:W-:Y:S01]  /*174e0*/  ISETP.NE.AND P2, PT, R4, RZ, PT ;  /* 0x000000ff0400720c */ /* 0x010fe20003f45270 */
[----:B------:R-:W2:-:S12]  /*174f0*/  S2R R0, SR_TID.X ;  /* 0x0000000000007919 */ /* 0x000e980000002100 */
[----:B------:R-:W3:Y:S01]  /*17500*/  @!P2 LDC R4, c[0x0][0xbd4] ;  /* 0x0002f500ff04ab82 */ /* 0x000ee20000000800 */
[----:B--2---:R-:W-:Y:S01]  /*17510*/  VIADD R32, R0, 0xffffff80 ;  /* 0xffffff8000207836 */ /* 0x004fe20000000000 */
[----:B---3--:R1:W-:Y:S01]  /*17520*/  @!P2 STL [R1+0xa8], R4 ;  /* 0x0000a8040100a387 */ /* 0x0083e20000100800 */
[----:B------:R-:W-:-:S03]  /*17530*/  ISETP.GT.AND P2, PT, R4, 0x1, PT ;  /* 0x000000010400780c */ /* 0x000fc60003f44270 */
[----:B------:R-:W-:Y:S01]  /*17540*/  ISETP.GT.AND P3, PT, R32, 0x7f, PT ;  /* 0x0000007f2000780c */ /* 0x000fe20003f64270 */
[----:B------:R-:W-:-:S12]  /*17550*/  @P1 BRA `(.L_x_15248) ;  /* 0x0000000000101947 */ /* 0x000fd80003800000 */
[----:B------:R-:W-:Y:S05]  /*17560*/  @!P0 BRA `(.L_x_15248) ;  /* 0x00000000000c8947 */ /* 0x000fea0003800000 */
[----:B-1----:R-:W2:Y:S04]  /*17570*/  LDG.E R11, desc[UR42][R8.64] ;  /* 0x0000002a080b7981 */ /* 0x002ea8000c1e1900 */
[----:B-----5:R-:W2:Y:S02]  /*17580*/  LDG.E R26, desc[UR42][R8.64+0x4] ;  /* 0x0000042a081a7981 */ /* 0x020ea4000c1e1900 */
[----:B--2---:R-:W-:-:S07]  /*17590*/  IMAD.IADD R26, R26, 0x1, -R11 ;  /* 0x000000011a1a7824 */ /* 0x004fce00078e0a0b */
.L_x_15248:
        /* <DEDUP_REMOVED lines=8> */
[----:B------:R-:W1:Y:S01]  /*17620*/  LDC R37, c[0x0][0xce8] ;  /* 0x00033a00ff257b82 */ /* 0x000e620000000800 */
[----:B------:R-:W2:Y:S01]  /*17630*/  S2R R35, SR_TID.X ;  /* 0x0000000000237919 */ /* 0x000ea20000002100 */
[----:B-1----:R-:W-:Y:S01]  /*17640*/  IMAD R0, R26, R37, RZ ;  /* 0x000000251a007224 */ /* 0x002fe200078e02ff */
[----:B--2---:R-:W-:-:S04]  /*17650*/  IADD3 R35, R8, -0x80, R35 ;  /* 0xffffff8008237810 */ /* 0x004fc80007ffe023 */
        /* <DEDUP_REMOVED lines=42> */
[----:B------:R-:W-:-:S03]  /*17900*/  IMAD.MOV.U32 R9, RZ, RZ, -0x800000 ;  /* 0xff800000ff097424 */ /* 0x000fc600078e00ff */
[----:B------:R-:W-:-:S04]  /*17910*/  IADD3 R0, R11, R21, RZ ;  /* 0x000000150b007210 */ /* 0x000fc80007ffe0ff */
[----:B-1----:R-:W-:-:S05]  /*17920*/  LEA.HI.X R15, R10, R15, R0, 0x2, P0 ;  /* 0x0000000f0a0f7211 */ /* 0x002fca00000f1400 */
[----:B------:R1:W-:Y:S02]  /*17930*/  STG.E desc[UR42][R14.64], R9 ;  /* 0x000000090e007986 */ /* 0x0003e4000c10192a */
.L_x_15250:
[----:B------:R-:W-:Y:S05]  /*17940*/  BSYNC B1 ;  /* 0x0000000000017941 */ /* 0x000fea0003800000 */
.L_x_15249:
[----:B------:R-:W-:Y:S05]  /*17950*/  @P2 BRA `(.L_x_15243) ;  /* 0x0000000800f02947 */ /* 0x000fea0003800000 */
[----:B------:R-:W2:Y:S01]  /*17960*/  LDL R24, [R1+0x78] ;  /* 0x0000780001187983 */ /* 0x000ea20000100800 */
[----:B------:R-:W3:Y:S01]  /*17970*/  LDC R21, c[0x0][0xce8] ;  /* 0x00033a00ff157b82 */ /* 0x000ee20000000800 */
[----:B-1----:R-:W-:Y:S01]  /*17980*/  SHF.R.S32.HI R9, RZ, 0x1f, R32 ;  /* 0x0000001fff097819 */ /* 0x002fe20000011420 */
        /* <DEDUP_REMOVED lines=14> */
[----:B---3--:R-:W-:-:S03]  /*17a70*/  ISETP.NE.AND P0, PT, R21, 0x1, PT ;  /* 0x000000011500780c */ /* 0x008fc60003f05270 */
[----:B------:R-:W-:Y:S01]  /*17a80*/  IMAD R9, R207, UR5, R9 ;  /* 0x00000005cf097c24 */ /* 0x000fe2000f8e0209 */
[----:B------:R-:W-:Y:S01]  /*17a90*/  ULDC.64 UR4, c[0x0][0xbe0] ;  /* 0x0002f80000047ab9 */ /* 0x000fe20000000a00 */
[C---:B------:R-:W-:Y:S02]  /*17aa0*/  IMAD R11, R33.reuse, UR7, R4 ;  /* 0x00000007210b7c24 */ /* 0x040fe4000f8e0204 */
[----:B------:R-:W-:-:S04]  /*17ab0*/  IMAD.WIDE.U32 R8, R33, UR6, R8 ;  /* 0x0000000621087c25 */ /* 0x000fc8000f8e0008 */
[----:B------:R-:W-:Y:S02]  /*17ac0*/  IMAD.IADD R9, R9, 0x1, R11 ;  /* 0x0000000109097824 */ /* 0x000fe400078e020b */
[----:B------:R-:W1:Y:S08]  /*17ad0*/  @P0 LDC R10, c[0x0][0xcec] ;  /* 0x00033b00ff0a0b82 */ /* 0x000e700000000800 */
[----:B------:R-:W3:Y:S01]  /*17ae0*/  @P0 LDC R15, c[0x0][0xcf0] ;  /* 0x00033c00ff0f0b82 */ /* 0x000ee20000000800 */
[----:B--2---:R-:W-:-:S04]  /*17af0*/  IMAD.IADD R13, R24, 0x1, R0 ;  /* 0x00000001180d7824 */ /* 0x004fc800078e0200 */
[----:B-1----:R-:W-:-:S04]  /*17b00*/  @P0 IMAD.HI.U32 R0, R13, R10, RZ ;  /* 0x0000000a0d000227 */ /* 0x002fc800078e00ff */
[----:B------:R-:W-:Y:S01]  /*17b10*/  IMAD.MOV.U32 R3, RZ, RZ, R13 ;  /* 0x000000ffff037224 */ /* 0x000fe200078e000d */
[----:B---3--:R-:W-:-:S04]  /*17b20*/  @P0 SHF.R.U32.HI R3, RZ, R15, R0 ;  /* 0x0000000fff030219 */ /* 0x008fc80000011600 */
        /* <DEDUP_REMOVED lines=20> */
.L_x_15472:
        /* <DEDUP_REMOVED lines=18> */
[-C--:B---3--:R-:W-:Y:S02]  /*17d90*/  @!P3 LEA R10, P5, R212, R9.reuse, 0x1 ;  /* 0x00000009d40ab211 */ /* 0x088fe400078a08ff */
        /* <DEDUP_REMOVED lines=13> */
.L_x_15253:
[----:B------:R-:W-:Y:S05]  /*17e70*/  BSYNC B1 ;  /* 0x0000000000017941 */ /* 0x000fea0003800000 */
.L_x_15252:
[----:B------:R-:W-:-:S03]  /*17e80*/  UMOV UR4, 0xffffffff ;  /* 0xffffffff00047882 */ /* 0x000fc60000000000 */
[----:B------:R-:W-:Y:S05]  /*17e90*/  BRA.DIV UR4, `(.L_x_15254) ;  /* 0x000000a604fc7947 */ /* 0x000fea000b800000 */
[----:B--2---:R2:W0:Y:S04]  /*17ea0*/  SHFL.IDX PT, R3, R4, 0x1, 0x181f ;  /* 0x00381f0004037f89 */ /* 0x00442800000e0000 */
[----:B---34-:R2:W3:Y:S02]  /*17eb0*/  SHFL.IDX PT, R9, R0, 0x1, 0x181f ;  /* 0x00381f0000097f89 */ /* 0x0184e400000e0000 */
.L_x_15476:
        /* <DEDUP_REMOVED lines=20> */
[----:B0-----:R-:W-:Y:S02]  /*18000*/  @!P3 LEA.HI.X R11, R212, R3, R14, 0x1, P5 ;  /* 0x00000003d40bb211 */ /* 0x001fe400028f0c0e */
        /* <DEDUP_REMOVED lines=10> */
.L_x_15256:
[----:B------:R-:W-:Y:S05]  /*180b0*/  BSYNC B1 ;  /* 0x0000000000017941 */ /* 0x000fea0003800000 */
.L_x_15255:
[----:B------:R-:W-:-:S03]  /*180c0*/  UMOV UR4, 0xffffffff ;  /* 0xffffffff00047882 */ /* 0x000fc60000000000 */
[----:B------:R-:W-:Y:S05]  /*180d0*/  BRA.DIV UR4, `(.L_x_15257) ;  /* 0x000000a604b87947 */ /* 0x000fea000b800000 */
[----:B0-----:R0:W0:Y:S04]  /*180e0*/  SHFL.IDX PT, R3, R4, 0x2, 0x181f ;  /* 0x00581f0004037f89 */ /* 0x00102800000e0000 */
[----:B---34-:R3:W4:Y:S02]  /*180f0*/  SHFL.IDX PT, R9, R0, 0x2, 0x181f ;  /* 0x00581f0000097f89 */ /* 0x01872400000e0000 */
.L_x_15480:
        /* <DEDUP_REMOVED lines=17> */
[-C--:B----4-:R-:W-:Y:S02]  /*18210*/  @!P3 LEA R10, P5, R212, R9.reuse, 0x1 ;  /* 0x00000009d40ab211 */ /* 0x090fe400078a08ff */
[----:B------:R-:W-:Y:S02]  /*18220*/  @!P2 LEA R12, P4, R28, R9, 0x1 ;  /* 0x000000091c0ca211 */ /* 0x000fe400078808ff */
[----:B0-----:R-:W-:Y:S02]  /*18230*/  @!P3 LEA.HI.X R11, R212, R3, R14, 0x1, P5 ;  /* 0x00000003d40bb211 */ /* 0x001fe400028f0c0e */
[----:B------:R-:W-:-:S02]  /*18240*/  @!P1 LEA R14, P5, R26, R9, 0x1 ;  /* 0x000000091a0e9211 */ /* 0x000fc400078a08ff */
[----:B------:R-:W-:Y:S01]  /*18250*/  SHF.R.S32.HI R27, RZ, 0x1f, R27 ;  /* 0x0000001fff1b7819 */ /* 0x000fe2000001141b */
[----:B------:R0:W-:Y:S01]  /*18260*/  @!P3 ST.E.128 desc[UR42][R10.64], RZ ;  /* 0x000000ff0a00b985 */ /* 0x0001e2000c101d2a */
[----:B------:R-:W-:Y:S02]  /*18270*/  @!P2 LEA.HI.X R13, R28, R3, R29, 0x1, P4 ;  /* 0x000000031c0da211 */ /* 0x000fe400020f0c1d */
[----:B------:R-:W-:Y:S02]  /*18280*/  SHF.R.S32.HI R25, RZ, 0x1f, R25 ;  /* 0x0000001fff197819 */ /* 0x000fe40000011419 */
[----:B------:R-:W-:Y:S01]  /*18290*/  @!P0 LEA R8, P4, R24, R9, 0x1 ;  /* 0x0000000918088211 */ /* 0x000fe200078808ff */
[----:B------:R0:W-:Y:S01]  /*182a0*/  @!P2 ST.E.128 desc[UR42][R12.64], RZ ;  /* 0x000000ff0c00a985 */ /* 0x0001e2000c101d2a */
[-C--:B------:R-:W-:Y:S02]  /*182b0*/  @!P1 LEA.HI.X R15, R26, R3.reuse, R27, 0x1, P5 ;  /* 0x000000031a0f9211 */ /* 0x080fe400028f0c1b */
[----:B------:R-:W-:-:S03]  /*182c0*/  @!P0 LEA.HI.X R9, R24, R3, R25, 0x1, P4 ;  /* 0x0000000318098211 */ /* 0x000fc600020f0c19 */
[----:B------:R0:W-:Y:S04]  /*182d0*/  @!P1 ST.E.128 desc[UR42][R14.64], RZ ;  /* 0x000000ff0e009985 */ /* 0x0001e8000c101d2a */
[----:B------:R0:W-:Y:S02]  /*182e0*/  @!P0 ST.E.128 desc[UR42][R8.64], RZ ;  /* 0x000000ff08008985 */ /* 0x0001e4000c101d2a */
.L_x_15259:
[----:B------:R-:W-:Y:S05]  /*182f0*/  BSYNC B1 ;  /* 0x0000000000017941 */ /* 0x000fea0003800000 */
.L_x_15258:
[----:B------:R-:W-:-:S03]  /*18300*/  UMOV UR4, 0xffffffff ;  /* 0xffffffff00047882 */ /* 0x000fc60000000000 */
[----:B------:R-:W-:Y:S05]  /*18310*/  BRA.DIV UR4, `(.L_x_15260) ;  /* 0x000000a604747947 */ /* 0x000fea000b800000 */
[----:B0-----:R0:W0:Y:S04]  /*18320*/  SHFL.IDX PT, R3, R4, 0x3, 0x181f ;  /* 0x00781f0004037f89 */ /* 0x00102800000e0000 */
[----:B----4-:R4:W0:Y:S02]  /*18330*/  SHFL.IDX PT, R9, R0, 0x3, 0x181f ;  /* 0x00781f0000097f89 */ /* 0x01082400000e0000 */
.L_x_15484:
        /* <DEDUP_REMOVED lines=30> */
.L_x_15243:
[----:B------:R-:W-:Y:S05]  /*18520*/  BSYNC B0 ;  /* 0x0000000000007941 */ /* 0x000fea0003800000 */
.L_x_15229:
[----:B------:R-:W-:Y:S02]  /*18530*/  ULDC UR4, c[0x0][0xd3c] ;  /* 0x00034f0000047ab9 */ /* 0x000fe40000000800 */
[----:B------:R-:W-:-:S13]  /*18540*/  ISETP.GE.AND P0, PT, R7, UR4, PT ;  /* 0x0000000407007c0c */ /* 0x000fda000bf06270 */
[----:B------:R-:W-:Y:S05]  /*18550*/  @!P0 BRA `(.L_x_15261) ;  /* 0xfffffe9000f88947 */ /* 0x000fea000383ffff */
[----:B------:R-:W-:Y:S05]  /*18560*/  BRA `(.L_x_15090) ;  /* 0x00000084003c7947 */ /* 0x000fea0003800000 */
.L_x_15088:
        /* <DEDUP_REMOVED lines=16> */
.L_x_15262:
        /* <DEDUP_REMOVED lines=43> */
.L_x_15266:
        /* <DEDUP_REMOVED lines=33> */
[----:B0-----:R-:W-:-:S04]  /*18b30*/  IMAD R3, R2, UR5, RZ ;  /* 0x0000000502037c24 */ /* 0x001fc8000f8e02ff */
[----:B------:R-:W-:-:S05]  /*18b40*/  IMAD.IADD R8, R3, 0x1, R8 ;  /* 0x0000000103087824 */ /* 0x000fca00078e0208 */
[----:B------:R-:W-:-:S13]  /*18b50*/  ISETP.GT.AND P6, PT, R8, UR6, PT ;  /* 0x0000000608007c0c */ /* 0x000fda000bfc4270 */
[----:B------:R-:W-:Y:S05]  /*18b60*/  @!P6 BRA `(.L_x_15266) ;  /* 0xfffffffc006ce947 */ /* 0x000fea000383ffff */
.L_x_15264:
        /* <DEDUP_REMOVED lines=13> */
.L_x_15267:
        /* <DEDUP_REMOVED lines=59> */
[----:B------:R-:W-:-:S03]  /*18ff0*/  IMAD R2, R6, R3, R5 ;  /* 0x0000000306027224 */ /* 0x000fc600078e0205 */
[----:B------:R-:W-:Y:S01]  /*19000*/  LEA R26, R26, R9, 0x10 ;  /* 0x000000091a1a7211 */ /* 0x000fe200078e80ff */
[----:B------:R-:W-:Y:S06]  /*19010*/  BRA `(.L_x_15269) ;  /* 0x0000000000f47947 */ /* 0x000fec0003800000 */
.L_x_15268:
        /* <DEDUP_REMOVED lines=31> */
[----:B------:R-:W-:Y:S01]  /*19210*/  IMAD R4, R4, R2, R5 ;  /* 0x0000000204047224 */ /* 0x000fe200078e0205 */
[----:B------:R-:W-:Y:S02]  /*19220*/  MOV R2, RZ ;  /* 0x000000ff00027202 */ /* 0x000fe40000000f00 */
        /* <DEDUP_REMOVED lines=28> */
.L_x_15269:
[----:B------:R-:W-:-:S05]  /*193f0*/  LOP3.LUT R25, RZ, R2, RZ, 0x33, !PT ;  /* 0x00000002ff197212 */ /* 0x000fca00078e33ff */
[----:B------:R-:W-:Y:S01]  /*19400*/  IMAD.IADD R25, R6, 0x1, R25 ;  /* 0x0000000106197824 */ /* 0x000fe200078e0219 */
[----:B------:R-:W-:Y:S06]  /*19410*/  BRA `(.L_x_15270) ;  /* 0x00000000000c7947 */ /* 0x000fec0003800000 */
.L_x_15265:
[----:B------:R-:W-:Y:S02]  /*19420*/  IMAD.MOV.U32 R25, RZ, RZ, RZ ;  /* 0x000000ffff197224 */ /* 0x000fe400078e00ff */
[----:B------:R-:W-:Y:S02]  /*19430*/  IMAD.U32 R24, RZ, RZ, UR6 ;  /* 0x00000006ff187e24 */ /* 0x000fe4000f8e00ff */
[----:B------:R-:W-:-:S07]  /*19440*/  IMAD.MOV.U32 R26, RZ, RZ, RZ ;  /* 0x000000ffff1a7224 */ /* 0x000fce00078e00ff */
.L_x_15270:
[----:B------:R-:W-:-:S13]  /*19450*/  ISETP.NE.AND P0, PT, R7, RZ, PT ;  /* 0x000000ff0700720c */ /* 0x000fda0003f05270 */
[----:B------:R-:W0:Y:S01]  /*19460*/  @!P0 S2R R3, SR_CgaCtaId ;  /* 0x0000000000038919 */ /* 0x000e220000008800 */
[----:B------:R-:W-:-:S04]  /*19470*/  @!P0 MOV R2, 0x400 ;  /* 0x0000040000028802 */ /* 0x000fc80000000f00 */
[----:B0-----:R-:W-:-:S05]  /*19480*/  @!P0 LEA R2, R3, R2, 0x18 ;  /* 0x0000000203028211 */ /* 0x001fca00078ec0ff */
[----:B------:R1:W-:Y:S01]  /*19490*/  @!P0 STS.128 [R2+0x324d0], R24 ;  /* 0x0324d01802008388 */ /* 0x0003e20000000c00 */
[----:B------:R-:W-:Y:S06]  /*194a0*/  BAR.ARV 0x5, 0x180 ;  /* 0x0146000000007b1d */ /* 0x000fec0000002000 */
.L_x_15263:
        /* <DEDUP_REMOVED lines=16> */
[----:B------:R-:W-:Y:S01]  /*195b0*/  IMAD.MOV.U32 R19, RZ, RZ, RZ ;  /* 0x000000ffff137224 */ /* 0x000fe200078e00ff */
[----:B------:R-:W-:Y:S01]  /*195c0*/  LOP3.LUT R3, R3, 0x38, R0, 0x78, !PT ;  /* 0x0000003803037812 */ /* 0x000fe200078e7800 */
[----:B------:R-:W-:Y:S01]  /*195d0*/  IMAD.SHL.U32 R0, R0, 0x10, RZ ;  /* 0x0000001000007824 */ /* 0x000fe200078e00ff */
[----:B------:R-:W-:Y:S01]  /*195e0*/  LOP3.LUT R2, R2, 0x38, RZ, 0xc0, !PT ;  /* 0x0000003802027812 */ /* 0x000fe200078ec0ff */
[----:B------:R-:W-:Y:S01]  /*195f0*/  IMAD.MOV.U32 R28, RZ, RZ, 0x1 ;  /* 0x00000001ff1c7424 */ /* 0x000fe200078e00ff */
[----:B------:R-:W-:Y:S01]  /*19600*/  LOP3.LUT R32, R3, 0x200, R32, 0xf8, !PT ;  /* 0x0000020003207812 */ /* 0x000fe200078ef820 */
[----:B------:R-:W-:Y:S01]  /*19610*/  ULDC.64 UR40, c[0x0][0x198] ;  /* 0x0000660000287ab9 */ /* 0x000fe20000000a00 */
[----:B------:R-:W-:Y:S01]  /*19620*/  SHF.R.U32.HI R3, RZ, 0x3, R4 ;  /* 0x00000003ff037819 */ /* 0x000fe20000011604 */
[----:B------:R-:W-:Y:S01]  /*19630*/  ULOP3.LUT UR38, UR36, 0x2, URZ, 0xfc, !UPT ;  /* 0x0000000224267892 */ /* 0x000fe2000f8efc3f */
[----:B------:R-:W-:Y:S01]  /*19640*/  LOP3.LUT R4, R2, 0x40, RZ, 0xfc, !PT ;  /* 0x0000004002047812 */ /* 0x000fe200078efcff */
[----:B------:R-:W-:Y:S01]  /*19650*/  ULDC UR37, c[0x0][0xc] ;  /* 0x0000030000257ab9 */ /* 0x000fe20000000800 */
[----:B------:R-:W-:-:S02]  /*19660*/  LOP3.LUT R0, R3, 0x70, R0, 0xf8, !PT ;  /* 0x0000007003007812 */ /* 0x000fc400078ef800 */
[C---:B------:R-:W-:Y:S01]  /*19670*/  LOP3.LUT R3, R2.reuse, 0x80, RZ, 0xfc, !PT ;  /* 0x0000008002037812 */ /* 0x040fe200078efcff */
[----:B0-----:R-:W-:Y:S01]  /*19680*/  ULEA UR4, UR5, UR4, 0x18 ;  /* 0x0000000405047291 */ /* 0x001fe2000f8ec03f */
[----:B------:R-:W-:-:S05]  /*19690*/  LOP3.LUT R0, R2, 0xc0, RZ, 0xfc, !PT ;  /* 0x000000c002007812 */ /* 0x000fca00078efcff */
[----:B------:R-:W-:-:S04]  /*196a0*/  IMAD.U32 R16, RZ, RZ, UR4 ;  /* 0x00000004ff107e24 */ /* 0x000fc8000f8e00ff */
[----:B--2---:R-:W-:-:S07]  /*196b0*/  IMAD R22, R32, 0x2, R16 ;  /* 0x0000000220167824 */ /* 0x004fce00078e0210 */
.L_x_15380:
[----:B0-----:R-:W0:Y:S02]  /*196c0*/  LDC.64 R36, c[0x0][0xd88] ;  /* 0x00036200ff247b82 */ /* 0x001e240000000a00 */
[----:B0-----:R-:W-:-:S06]  /*196d0*/  IMAD.WIDE R36, R27, 0x4, R36 ;  /* 0x000000041b247825 */ /* 0x001fcc00078e0224 */
[----:B--2---:R0:W2:Y:S01]  /*196e0*/  LDG.E R36, desc[UR42][R36.64] ;  /* 0x0000002a24247981 */ /* 0x0040a2000c1e1900 */
        /* <DEDUP_REMOVED lines=9> */
[----:B0-----:R-:W-:Y:S01]  /*19780*/  IMAD.MOV.U32 R37, RZ, RZ, RZ ;  /* 0x000000ffff257224 */ /* 0x001fe200078e00ff */
[----:B--2---:R-:W-:-:S05]  /*19790*/  SHF.R.S32.HI R0, RZ, 0x1f, R36 ;  /* 0x0000001fff007819 */ /* 0x004fca0000011424 */
[C---:B------:R-:W-:Y:S01]  /*197a0*/  @P0 LEA R2, P1, R36.reuse, UR4, 0x2 ;  /* 0x0000000424020c11 */ /* 0x040fe2000f8210ff */
[C---:B---3--:R-:W-:Y:S01]  /*197b0*/  IMAD.SHL.U32 R23, R36.reuse, 0x4, RZ ;  /* 0x0000000424177824 */ /* 0x048fe200078e00ff */
[C-C-:B------:R-:W-:Y:S01]  /*197c0*/  SHF.L.U64.HI R31, R36.reuse, 0x2, R0.reuse ;  /* 0x00000002241f7819 */ /* 0x140fe20000010200 */
[----:B------:R0:W-:Y:S01]  /*197d0*/  STL [R1+0x18], R0 ;  /* 0x0000180001007387 */ /* 0x0001e20000100800 */
[----:B------:R-:W-:Y:S01]  /*197e0*/  @P0 LEA.HI.X R3, R36, UR5, R0, 0x2, P1 ;  /* 0x0000000524030c11 */ /* 0x000fe200088f1400 */
[----:B------:R-:W-:-:S04]  /*197f0*/  ULDC.64 UR4, c[0x0][0xaf8] ;  /* 0x0002be0000047ab9 */ /* 0x000fc80000000a00 */
[----:B-1----:R1:W5:Y:S01]  /*19800*/  @P0 LDG.E R34, desc[UR42][R2.64] ;  /* 0x0000002a02220981 */ /* 0x002362000c1e1900 */
[----:B------:R-:W-:Y:S02]  /*19810*/  ISETP.NE.U32.AND P0, PT, RZ, UR4, PT ;  /* 0x00000004ff007c0c */ /* 0x000fe4000bf05070 */
        /* <DEDUP_REMOVED lines=8> */
[----:B------:R-:W-:Y:S02]  /*198a0*/  IADD3.X R3, R31, UR5, RZ, P3, !PT ;  /* 0x000000051f037c10 */ /* 0x000fe40009ffe4ff */
[----:B------:R-:W-:Y:S01]  /*198b0*/  @P2 IADD3 R6, P3, R23, UR8, RZ ;  /* 0x0000000817062c10 */ /* 0x000fe2000ff7e0ff */
[----:B------:R-:W-:Y:S01]  /*198c0*/  IMAD.U32 R8, RZ, RZ, UR4 ;  /* 0x00000004ff087e24 */ /* 0x000fe2000f8e00ff */
[----:B------:R-:W-:Y:S01]  /*198d0*/  ULDC.64 UR4, c[0x0][0x418] ;  /* 0x0001060000047ab9 */ /* 0x000fe20000000a00 */
[----:B------:R-:W5:Y:S01]  /*198e0*/  @P0 LDG.E R37, desc[UR42][R2.64] ;  /* 0x0000002a02250981 */ /* 0x000f62000c1e1900 */
[----:B------:R-:W-:-:S03]  /*198f0*/  @P2 IADD3.X R7, R31, UR9, RZ, P3, !PT ;  /* 0x000000091f072c10 */ /* 0x000fc60009ffe4ff */
[----:B------:R-:W5:Y:S04]  /*19900*/  @P1 LDG.E R0, desc[UR42][R4.64] ;  /* 0x0000002a04001981 */ /* 0x000f68000c1e1900 */
        /* <DEDUP_REMOVED lines=8> */
[----:B0-----:R-:W-:Y:S01]  /*19990*/  MOV R6, UR5 ;  /* 0x0000000500067c02 */ /* 0x001fe20008000f00 */
[----:B------:R-:W-:Y:S01]  /*199a0*/  IMAD.U32 R9, RZ, RZ, UR4 ;  /* 0x00000004ff097e24 */ /* 0x000fe2000f8e00ff */
[----:B--2---:R0:W-:Y:S01]  /*199b0*/  STL [R1+0x8], R8 ;  /* 0x0000080801007387 */ /* 0x0041e20000100800 */
[----:B------:R-:W-:Y:S01]  /*199c0*/  IMAD.MOV.U32 R11, RZ, RZ, R8 ;  /* 0x000000ffff0b7224 */ /* 0x000fe200078e0008 */
[----:B------:R-:W-:Y:S06]  /*199d0*/  @P2 BRA `(.L_x_15272) ;  /* 0x0000000000142947 */ /* 0x000fec0003800000 */
[----:B------:R-:W-:Y:S05]  /*199e0*/  @!P0 BRA `(.L_x_15272) ;  /* 0x0000000000108947 */ /* 0x000fea0003800000 */
[----:B0-----:R-:W2:Y:S04]  /*199f0*/  LDG.E R8, desc[UR42][R2.64] ;  /* 0x0000002a02087981 */ /* 0x001ea8000c1e1900 */
[----:B------:R-:W2:Y:S02]  /*19a00*/  LDG.E R7, desc[UR42][R2.64+0x4] ;  /* 0x0000042a02077981 */ /* 0x000ea4000c1e1900 */
[----:B--2---:R-:W-:-:S05]  /*19a10*/  IMAD.IADD R11, R7, 0x1, -R8 ;  /* 0x00000001070b7824 */ /* 0x004fca00078e0a08 */
[----:B------:R1:W-:Y:S02]  /*19a20*/  STL [R1+0x8], R11 ;  /* 0x0000080b01007387 */ /* 0x0003e40000100800 */
.L_x_15272:
        /* <DEDUP_REMOVED lines=14> */
.L_x_15273:
        /* <DEDUP_REMOVED lines=9> */
.L_x_15274:
        /* <DEDUP_REMOVED lines=15> */
[----:B------:R2:W-:Y:S01]  /*19c90*/  STL [R1+0x10], R7 ;  /* 0x0000100701007387 */ /* 0x0005e20000100800 */
        /* <DEDUP_REMOVED lines=42> */
.L_x_15276:
[----:B------:R-:W-:Y:S05]  /*19f40*/  BSYNC B0 ;  /* 0x0000000000007941 */ /* 0x000fea0003800000 */
.L_x_15275:
        /* <DEDUP_REMOVED lines=9> */
[----:B------:R-:W-:-:S07]  /*19fe0*/  SHF.R.U32.HI R3, RZ, 0x6, R3 ;  /* 0x00000006ff037819 */ /* 0x000fce0000011603 */
[----:B------:R-:W-:-:S04]  /*19ff0*/  @P0 VIADD R6, R6, 0x5f ;  /* 0x0000005f06060836 */ /* 0x000fc80000000000 */
[----:B------:R-:W-:-:S04]  /*1a000*/  @P0 IMAD.HI R2, R6, 0x2aaaaaab, RZ ;  /* 0x2aaaaaab06020827 */ /* 0x000fc800078e02ff */
[----:B------:R-:W-:Y:S01]  /*1a010*/  IMAD.MOV.U32 R6, RZ, RZ, R3 ;  /* 0x000000ffff067224 */ /* 0x000fe200078e0003 */
        /* <DEDUP_REMOVED lines=12> */
.L_x_15487:
[----:B--2---:R-:W-:Y:S02]  /*1a0e0*/  ISETP.NE.AND P0, PT, R14, RZ, PT ;  /* 0x000000ff0e00720c */ /* 0x004fe40003f05270 */
[----:B------:R-:W-:-:S11]  /*1a0f0*/  PLOP3.LUT P6, PT, PT, PT, PT, 0x8, 0x0 ;  /* 0x000000000000781c */ /* 0x000fd60003fce170 */
[----:B------:R-:W-:Y:S05]  /*1a100*/  @P0 BRA `(.L_x_15280) ;  /* 0x00000000000c0947 */ /* 0x000fea0003800000 */
[----:B------:R-:W-:-:S03]  /*1a110*/  UMOV UR4, 0xffffffff ;  /* 0xffffffff00047882 */ /* 0x000fc60000000000 */
[----:B------:R-:W-:Y:S05]  /*1a120*/  BRA.DIV UR4, `(.L_x_15281) ;  /* 0x0000008a04707947 */ /* 0x000fea000b800000 */
[----:B------:R-:W-:-:S13]  /*1a130*/  ELECT P6, URZ, PT ;  /* 0x00000000003f782f */ /* 0x000fda00038c0000 */
.L_x_15280:
        /* <DEDUP_REMOVED lines=9> */
.L_x_15490:
[----:B------:R-:W-:Y:S05]  /*1a1d0*/  BSYNC B1 ;  /* 0x0000000000017941 */ /* 0x000fea0003800000 */
.L_x_15282:
        /* <DEDUP_REMOVED lines=10> */
.L_x_15491:
[----:B------:R-:W-:Y:S05]  /*1a280*/  BSYNC B2 ;  /* 0x0000000000027941 */ /* 0x000fea0003800000 */
.L_x_15286:
        /* <DEDUP_REMOVED lines=9> */
.L_x_15289:
[----:B------:R-:W-:Y:S05]  /*1a320*/  BSYNC B2 ;  /* 0x0000000000027941 */ /* 0x000fea0003800000 */
.L_x_15288:
[----:B------:R-:W-:Y:S01]  /*1a330*/  IMAD.MOV.U32 R14, RZ, RZ, RZ ;  /* 0x000000ffff0e7224 */ /* 0x000fe200078e00ff */
[----:B------:R-:W-:Y:S01]  /*1a340*/  UIADD3 UR4, UP0, UR40, 0x570, URZ ;  /* 0x0000057028047890 */ /* 0x000fe2000ff1e03f */
[----:B------:R-:W-:Y:S01]  /*1a350*/  IMAD R10, R6, 0x60, R0 ;  /* 0x00000060060a7824 */ /* 0x000fe200078e0200 */
[----:B------:R-:W-:Y:S01]  /*1a360*/  PLOP3.LUT P0, PT, PT, PT, PT, 0x80, 0x0 ;  /* 0x000000000000781c */ /* 0x000fe20003f0f070 */
[----:B-1----:R-:W-:Y:S01]  /*1a370*/  IMAD R11, R17, 0x3000, R16 ;  /* 0x00003000110b7824 */ /* 0x002fe200078e0210 */
[----:B------:R-:W-:Y:S01]  /*1a380*/  R2UR UR10, R14 ;  /* 0x000000000e0a72ca */ /* 0x000fe200000e0000 */
[----:B------:R-:W-:Y:S01]  /*1a390*/  VIADD R12, R8, 0x32490 ;  /* 0x00032490080c7836 */ /* 0x000fe20000000000 */
[----:B------:R-:W-:Y:S01]  /*1a3a0*/  IADD3 R10, R10, -0x60, RZ ;  /* 0xffffffa00a0a7810 */ /* 0x000fe20007ffe0ff */
[----:B------:R-:W-:Y:S01]  /*1a3b0*/  VIADD R11, R11, 0x1c400 ;  /* 0x0001c4000b0b7836 */ /* 0x000fe20000000000 */
[----:B------:R-:W-:Y:S01]  /*1a3c0*/  UIADD3.X UR5, URZ, UR41, URZ, UP0, !UPT ;  /* 0x000000293f057290 */ /* 0x000fe200087fe43f */
[----:B------:R-:W-:Y:S01]  /*1a3d0*/  UMOV UR6, 0x0 ;  /* 0x0000000000067882 */ /* 0x000fe20000000000 */
[----:B------:R-:W-:-:S10]  /*1a3e0*/  UMOV UR7, 0x12f00000 ;  /* 0x12f0000000077882 */ /* 0x000fd40000000000 */
.L_x_15290:
        /* <DEDUP_REMOVED lines=13> */
.L_x_15492:
[----:B------:R-:W-:Y:S05]  /*1a4c0*/  BSYNC B2 ;  /* 0x0000000000027941 */ /* 0x000fea0003800000 */
.L_x_15291:
        /* <DEDUP_REMOVED lines=11> */
.L_x_15294:
[----:B------:R-:W-:Y:S05]  /*1a580*/  BSYNC B2 ;  /* 0x0000000000027941 */ /* 0x000fea0003800000 */
.L_x_15293:
        /* <DEDUP_REMOVED lines=9> */
.L_x_15295:
        /* <DEDUP_REMOVED lines=15> */
.L_x_15296:
        /* <DEDUP_REMOVED lines=15> */
.L_x_15297:
        /* <DEDUP_REMOVED lines=15> */
.L_x_15298:
        /* <DEDUP_REMOVED lines=10> */
.L_x_15285:
[----:B------:R-:W-:Y:S05]  /*1a990*/  BSYNC B1 ;  /* 0x0000000000017941 */ /* 0x000fea0003800000 */
.L_x_15284:
        /* <DEDUP_REMOVED lines=9> */
.L_x_15314:
[----:B------:R-:W-:Y:S05]  /*1aa30*/  YIELD ;  /* 0x0000000000007946 */ /* 0x000fea0003800000 */
[----:B------:R-:W-:Y:S04]  /*1aa40*/  BSSY B1, `(.L_x_15299) ;  /* 0x000007a000017945 */ /* 0x000fe80003800000 */
[----:B------:R-:W-:Y:S05]  /*1aa50*/  @!P6 BRA `(.L_x_15300) ;  /* 0x0000000400e0e947 */ /* 0x000fea0003800000 */
[----:B------:R-:W-:Y:S01]  /*1aa60*/  IMAD R6, R17, 0x8, R16 ;  /* 0x0000000811067824 */ /* 0x000fe200078e0210 */
[----:B0-----:R-:W-:Y:S01]  /*1aa70*/  SHF.L.U32 R8, R29, 0x1f, RZ ;  /* 0x0000001f1d087819 */ /* 0x001fe200000006ff */
[----:B------:R-:W0:Y:S01]  /*1aa80*/  S2R R9, SR_TID.X ;  /* 0x0000000000097919 */ /* 0x000e220000002100 */
[----:B------:R-:W-:Y:S02]  /*1aa90*/  BSSY B2, `(.L_x_15301) ;  /* 0x0000005000027945 */ /* 0x000fe40003800000 */
[----:B------:R-:W2:Y:S01]  /*1aaa0*/  SYNCS.PHASECHK.TRANS64.TRYWAIT P1, [R6+URZ+0x324a0], R8 ;  /* 0x0324a008060075a7 */ /* 0x000ea2000802017f */
[----:B0-----:R-:W-:-:S04]  /*1aab0*/  LOP3.LUT R9, R9, 0x7f, RZ, 0xc0, !PT ;  /* 0x0000007f09097812 */ /* 0x001fc800078ec0ff */
[----:B------:R-:W-:Y:S01]  /*1aac0*/  ISETP.NE.AND P2, PT, R9, RZ, PT ;  /* 0x000000ff0900720c */ /* 0x000fe20003f45270 */
[----:B--2---:R-:W-:-:S12]  /*1aad0*/  @!P1 BRA `(.L_x_15302) ;  /* 0x0000008000609947 */ /* 0x004fd80003800000 */
.L_x_15493:
[----:B------:R-:W-:Y:S05]  /*1aae0*/  BSYNC B2 ;  /* 0x0000000000027941 */ /* 0x000fea0003800000 */
.L_x_15301:
        /* <DEDUP_REMOVED lines=9> */
.L_x_15304:
[----:B------:R-:W-:Y:S05]  /*1ab80*/  BSYNC B2 ;  /* 0x0000000000027941 */ /* 0x000fea0003800000 */
.L_x_15303:
[----:B------:R-:W-:Y:S01]  /*1ab90*/  IMAD.MOV.U32 R14, RZ, RZ, RZ ;  /* 0x000000ffff0e7224 */ /* 0x000fe200078e00ff */
[----:B------:R-:W-:Y:S01]  /*1aba0*/  UIADD3 UR4, UP0, UR40, 0x570, URZ ;  /* 0x0000057028047890 */ /* 0x000fe2000ff1e03f */
[----:B-1----:R-:W-:Y:S01]  /*1abb0*/  IMAD R11, R17, 0x3000, R16 ;  /* 0x00003000110b7824 */ /* 0x002fe200078e0210 */
        /* <DEDUP_REMOVED lines=8> */
.L_x_15305:
        /* <DEDUP_REMOVED lines=13> */
.L_x_15494:
[----:B------:R-:W-:Y:S05]  /*1ad10*/  BSYNC B2 ;  /* 0x0000000000027941 */ /* 0x000fea0003800000 */
.L_x_15306:
        /* <DEDUP_REMOVED lines=11> */
.L_x_15309:
[----:B------:R-:W-:Y:S05]  /*1add0*/  BSYNC B2 ;  /* 0x0000000000027941 */ /* 0x000fea0003800000 */
.L_x_15308:
        /* <DEDUP_REMOVED lines=9> */
.L_x_15310:
        /* <DEDUP_REMOVED lines=15> */
.L_x_15311:
        /* <DEDUP_REMOVED lines=15> */
.L_x_15312:
        /* <DEDUP_REMOVED lines=15> */
.L_x_15313:
        /* <DEDUP_REMOVED lines=10> */
.L_x_15300:
[----:B------:R-:W-:Y:S05]  /*1b1e0*/  BSYNC B1 ;  /* 0x0000000000017941 */ /* 0x000fea0003800000 */
.L_x_15299:
        /* <DEDUP_REMOVED lines=8> */
.L_x_15278:
[----:B------:R-:W-:Y:S05]  /*1b270*/  BSYNC B0 ;  /* 0x0000000000007941 */ /* 0x000fea0003800000 */
.L_x_15277:
        /* <DEDUP_REMOVED lines=8> */
[----:B------:R-:W2:Y:S08]  /*1b300*/  @P1 LDC R3, c[0x0][0x44c] ;  /* 0x00011300ff031b82 */ /* 0x000eb00000000800 */
[----:B------:R-:W4:Y:S01]  /*1b310*/  @P1 LDC R0, c[0x0][0x450] ;  /* 0x00011400ff001b82 */ /* 0x000f220000000800 */
[----:B--2---:R-:W-:-:S05]  /*1b320*/  @P1 IMAD.HI.U32 R3, R2, R3, RZ ;  /* 0x0000000302031227 */ /* 0x004fca00078e00ff */
[----:B----4-:R-:W-:Y:S01]  /*1b330*/  @P1 SHF.R.U32.HI R2, RZ, R0, R3 ;  /* 0x00000000ff021219 */ /* 0x010fe20000011603 */
        /* <DEDUP_REMOVED lines=10> */
[----:B0-----:R-:W0:Y:S03]  /*1b3e0*/  I2F.RP R8, R0 ;  /* 0x0000000000087306 */ /* 0x001e260000209400 */
        /* <DEDUP_REMOVED lines=23> */
.L_x_15316:
[----:B------:R-:W-:Y:S05]  /*1b560*/  BSYNC B0 ;  /* 0x0000000000007941 */ /* 0x000fea0003800000 */
.L_x_15315:
        /* <DEDUP_REMOVED lines=23> */
.L_x_15318:
        /* <DEDUP_REMOVED lines=11> */
[----:B------:R-:W-:Y:S02]  /*1b790*/  IMAD.U32 R5, RZ, RZ, UR7 ;  /* 0x00000007ff057e24 */ /* 0x000fe4000f8e00ff */
[----:B------:R-:W-:Y:S02]  /*1b7a0*/  IMAD.U32 R7, RZ, RZ, UR9 ;  /* 0x00000009ff077e24 */ /* 0x000fe4000f8e00ff */
[----:B------:R-:W-:-:S02]  /*1b7b0*/  IMAD.U32 R10, RZ, RZ, UR4 ;  /* 0x00000004ff0a7e24 */ /* 0x000fc4000f8e00ff */
[----:B-1----:R-:W-:Y:S02]  /*1b7c0*/  IMAD.U32 R11, RZ, RZ, UR5 ;  /* 0x00000005ff0b7e24 */ /* 0x002fe4000f8e00ff */
[----:B0-----:R-:W-:Y:S02]  /*1b7d0*/  IMAD.MOV.U32 R8, RZ, RZ, 0x70 ;  /* 0x00000070ff087424 */ /* 0x001fe400078e00ff */
[----:B------:R-:W-:Y:S02]  /*1b7e0*/  IMAD.MOV.U32 R12, RZ, RZ, 0x1 ;  /* 0x00000001ff0c7424 */ /* 0x000fe400078e00ff */
[----:B------:R-:W-:-:S07]  /*1b7f0*/  IMAD.MOV.U32 R13, RZ, RZ, RZ ;  /* 0x000000ffff0d7224 */ /* 0x000fce00078e00ff */
[----:B------:R-:W-:-:S07]  /*1b800*/  LEPC R20, `(.L_x_15321) ;  /* 0x000000001014794e */ /* 0x000fce0000000000 */
[----:B--2---:R-:W-:Y:S05]  /*1b810*/  CALL.ABS.NOINC R2 ;  /* 0x0000000002007343 */ /* 0x004fea0003c00000 */
.L_x_15321:
[----:B------:R-:W-:Y:S05]  /*1b820*/  BSYNC B6 ;  /* 0x0000000000067941 */ /* 0x000fea0003800000 */
.L_x_15320:
        /* <DEDUP_REMOVED lines=10> */
[----:B0-----:R-:W-:Y:S01]  /*1b8d0*/  MOV R8, 0x70 ;  /* 0x0000007000087802 */ /* 0x001fe20000000f00 */
[----:B------:R-:W-:Y:S02]  /*1b8e0*/  IMAD.U32 R5, RZ, RZ, UR7 ;  /* 0x00000007ff057e24 */ /* 0x000fe4000f8e00ff */
[----:B------:R-:W-:Y:S02]  /*1b8f0*/  IMAD.U32 R6, RZ, RZ, UR8 ;  /* 0x00000008ff067e24 */ /* 0x000fe4000f8e00ff */
[----:B------:R-:W-:-:S02]  /*1b900*/  IMAD.U32 R7, RZ, RZ, UR9 ;  /* 0x00000009ff077e24 */ /* 0x000fc4000f8e00ff */
[----:B------:R-:W-:Y:S02]  /*1b910*/  IMAD.U32 R10, RZ, RZ, UR4 ;  /* 0x00000004ff0a7e24 */ /* 0x000fe4000f8e00ff */
[----:B-1----:R-:W-:Y:S02]  /*1b920*/  IMAD.U32 R11, RZ, RZ, UR5 ;  /* 0x00000005ff0b7e24 */ /* 0x002fe4000f8e00ff */
[----:B------:R-:W-:Y:S02]  /*1b930*/  IMAD.MOV.U32 R12, RZ, RZ, 0x1 ;  /* 0x00000001ff0c7424 */ /* 0x000fe400078e00ff */
[----:B--2---:R-:W-:-:S07]  /*1b940*/  IMAD.MOV.U32 R13, RZ, RZ, RZ ;  /* 0x000000ffff0d7224 */ /* 0x004fce00078e00ff */
[----:B------:R-:W-:-:S07]  /*1b950*/  LEPC R20, `(.L_x_15324) ;  /* 0x000000001014794e */ /* 0x000fce0000000000 */
[----:B---3--:R-:W-:Y:S05]  /*1b960*/  CALL.ABS.NOINC R2 ;  /* 0x0000000002007343 */ /* 0x008fea0003c00000 */
.L_x_15324:
        /* <DEDUP_REMOVED lines=15> */
.L_x_15323:
[----:B------:R-:W-:Y:S05]  /*1ba60*/  BSYNC B6 ;  /* 0x0000000000067941 */ /* 0x000fea0003800000 */
.L_x_15322:
[----:B------:R-:W2:Y:S01]  /*1ba70*/  LDL R35, [R1+0x40] ;  /* 0x0000400001237983 */ /* 0x000ea20000100800 */
[----:B------:R-:W-:Y:S01]  /*1ba80*/  ULDC.64 UR4, c[0x0][0xaf0] ;  /* 0x0002bc0000047ab9 */ /* 0x000fe20000000a00 */
[----:B------:R-:W3:Y:S02]  /*1ba90*/  LDC R9, c[0x0][0x430] ;  /* 0x00010c00ff097b82 */ /* 0x000ee40000000800 */
[----:B------:R-:W4:Y:S01]  /*1baa0*/  LDL R20, [R1+0x10] ;  /* 0x0000100001147983 */ /* 0x000f220000100800 */
[----:B------:R-:W-:Y:S01]  /*1bab0*/  ISETP.NE.U32.AND P0, PT, RZ, UR4, PT ;  /* 0x00000004ff007c0c */ /* 0x000fe2000bf05070 */
[----:B------:R-:W5:Y:S03]  /*1bac0*/  S2R R21, SR_TID.X ;  /* 0x0000000000157919 */ /* 0x000f660000002100 */
[----:B------:R-:W-:-:S13]  /*1bad0*/  ISETP.NE.AND.EX P0, PT, RZ, UR5, PT, P0 ;  /* 0x00000005ff007c0c */ /* 0x000fda000bf05300 */
[----:B------:R-:W-:Y:S01]  /*1bae0*/  @P0 IADD3 R2, P1, R23, UR4, RZ ;  /* 0x0000000417020c10 */ /* 0x000fe2000ff3e0ff */
[----:B------:R-:W-:Y:S01]  /*1baf0*/  IMAD.MOV.U32 R10, RZ, RZ, RZ ;  /* 0x000000ffff0a7224 */ /* 0x000fe200078e00ff */
[----:B-1----:R-:W1:Y:S01]  /*1bb00*/  S2R R11, SR_TID.X ;  /* 0x00000000000b7919 */ /* 0x002e620000002100 */
[----:B------:R-:W-:Y:S01]  /*1bb10*/  ULDC UR4, c[0x0][0x2f4] ;  /* 0x0000bd0000047ab9 */ /* 0x000fe20000000800 */
[----:B------:R-:W-:Y:S01]  /*1bb20*/  @P0 IADD3.X R3, R31, UR5, RZ, P1, !PT ;  /* 0x000000051f030c10 */ /* 0x000fe20008ffe4ff */
[----:B------:R-:W-:-:S04]  /*1bb30*/  ULDC UR5, c[0x0][0x320] ;  /* 0x0000c80000057ab9 */ /* 0x000fc80000000800 */
[----:B------:R0:W4:Y:S01]  /*1bb40*/  @P0 LDG.E R30, desc[UR42][R2.64] ;  /* 0x0000002a021e0981 */ /* 0x000122000c1e1900 */
[----:B-----5:R-:W-:-:S04]  /*1bb50*/  LOP3.LUT R21, R21, 0x7f, RZ, 0xc0, !PT ;  /* 0x0000007f15157812 */ /* 0x020fc800078ec0ff */
[----:B------:R-:W-:Y:S02]  /*1bb60*/  SHF.R.U32.HI R0, RZ, 0x3, R21 ;  /* 0x00000003ff007819 */ /* 0x000fe40000011615 */
[----:B------:R-:W5:Y:S01]  /*1bb70*/  S2R R21, SR_TID.X ;  /* 0x0000000000157919 */ /* 0x000f620000002100 */
[----:B---3--:R-:W-:-:S13]  /*1bb80*/  ISETP.NE.AND P1, PT, R9, 0x1, PT ;  /* 0x000000010900780c */ /* 0x008fda0003f25270 */
[----:B------:R-:W3:Y:S08]  /*1bb90*/  @P1 LDC R5, c[0x0][0x434] ;  /* 0x00010d00ff051b82 */ /* 0x000ef00000000800 */
[----:B------:R-:W1:Y:S01]  /*1bba0*/  @P1 LDC R4, c[0x0][0x438] ;  /* 0x00010e00ff041b82 */ /* 0x000e620000000800 */
[----:B-----5:R-:W-:-:S05]  /*1bbb0*/  IMAD.SHL.U32 R21, R21, 0x10, RZ ;  /* 0x0000001015157824 */ /* 0x020fca00078e00ff */
[----:B------:R-:W-:Y:S01]  /*1bbc0*/  LOP3.LUT R21, R0, 0x70, R21, 0xf8, !PT ;  /* 0x0000007000157812 */ /* 0x000fe200078ef815 */
[----:B--2---:R-:W-:-:S04]  /*1bbd0*/  VIADD R0, R35, 0xffffffff ;  /* 0xffffffff23007836 */ /* 0x004fc80000000000 */
[----:B------:R-:W-:-:S05]  /*1bbe0*/  IMAD R6, R0, 0x60, R21 ;  /* 0x0000006000067824 */ /* 0x000fca00078e0215 */
[----:B----4-:R-:W-:-:S04]  /*1bbf0*/  ISETP.GE.AND P0, PT, R6, R20, PT ;  /* 0x000000140600720c */ /* 0x010fc80003f06270 */
[----:B------:R-:W-:Y:S02]  /*1bc00*/  ISETP.GT.U32.OR P0, PT, R21, 0x5f, P0 ;  /* 0x0000005f1500780c */ /* 0x000fe40000704470 */
[----:B------:R-:W-:-:S11]  /*1bc10*/  IADD3 R6, R6, R34, RZ ;  /* 0x0000002206067210 */ /* 0x000fd60007ffe0ff */
[----:B0-----:R-:W0:Y:S01]  /*1bc20*/  @!P0 LDC.64 R2, c[0x0][0x428] ;  /* 0x00010a00ff028b82 */ /* 0x001e220000000a00 */
[----:B---3--:R-:W-:-:S04]  /*1bc30*/  @P1 IMAD.HI.U32 R5, R6, R5, RZ ;  /* 0x0000000506051227 */ /* 0x008fc800078e00ff */
[----:B------:R-:W-:Y:S01]  /*1bc40*/  IMAD.MOV.U32 R7, RZ, RZ, R6 ;  /* 0x000000ffff077224 */ /* 0x000fe200078e0006 */
[----:B-1----:R-:W-:Y:S02]  /*1bc50*/  @P1 SHF.R.U32.HI R7, RZ, R4, R5 ;  /* 0x00000004ff071219 */ /* 0x002fe40000011605 */
        /* <DEDUP_REMOVED lines=10> */
[----:B------:R0:W2:Y:S01]  /*1bd00*/  @!P0 LDG.E R10, desc[UR42][R2.64] ;  /* 0x0000002a020a8981 */ /* 0x0000a2000c1e1900 */
[----:B------:R-:W-:-:S04]  /*1bd10*/  IMAD.MOV R4, RZ, RZ, -R7 ;  /* 0x000000ffff047224 */ /* 0x000fc800078e0a07 */
[----:B0-----:R-:W-:-:S05]  /*1bd20*/  IMAD R3, R9, R4, R6 ;  /* 0x0000000409037224 */ /* 0x001fca00078e0206 */
[----:B------:R-:W-:Y:S01]  /*1bd30*/  STL [R1+0x4], R3 ;  /* 0x0000040301007387 */ /* 0x000fe20000100800 */
[----:B------:R-:W-:Y:S02]  /*1bd40*/  IMAD.U32 R2, RZ, RZ, UR38 ;  /* 0x00000026ff027e24 */ /* 0x000fe4000f8e00ff */
[----:B------:R-:W-:-:S03]  /*1bd50*/  IMAD.SHL.U32 R11, R11, 0x8, RZ ;  /* 0x000000080b0b7824 */ /* 0x000fc600078e00ff */
[----:B------:R-:W-:Y:S02]  /*1bd60*/  ISETP.NE.AND P2, PT, R2, 0x3, PT ;  /* 0x000000030200780c */ /* 0x000fe40003f45270 */
[----:B------:R-:W-:Y:S02]  /*1bd70*/  LOP3.LUT R11, R11, 0x38, RZ, 0xc0, !PT ;  /* 0x000000380b0b7812 */ /* 0x000fe400078ec0ff */
[----:B------:R-:W-:Y:S02]  /*1bd80*/  LOP3.LUT R18, R18, 0xfffff7ff, RZ, 0xc0, !PT ;  /* 0xfffff7ff12127812 */ /* 0x000fe400078ec0ff */
[----:B------:R-:W-:-:S04]  /*1bd90*/  LOP3.LUT R11, R11, 0x40, RZ, 0xfc, !PT ;  /* 0x000000400b0b7812 */ /* 0x000fc800078efcff */
[----:B------:R-:W-:-:S03]  /*1bda0*/  ISETP.GE.AND P4, PT, R11, UR5, PT ;  /* 0x000000050b007c0c */ /* 0x000fc6000bf86270 */
[----:B------:R-:W-:-:S04]  /*1bdb0*/  @P2 LOP3.LUT R18, R18, 0x800, RZ, 0xfc, !PT ;  /* 0x0000080012122812 */ /* 0x000fc800078efcff */
[----:B------:R-:W-:Y:S01]  /*1bdc0*/  LOP3.LUT R18, R18, 0xfffffffd, RZ, 0xc0, !PT ;  /* 0xfffffffd12127812 */ /* 0x000fe200078ec0ff */
[----:B------:R-:W-:Y:S01]  /*1bdd0*/  UMOV UR6, 0xffffffff ;  /* 0xffffffff00067882 */ /* 0x000fe20000000000 */
[----:B--2---:R0:W-:Y:S02]  /*1bde0*/  STL [R1], R10 ;  /* 0x0000000a01007387 */ /* 0x0041e40000100800 */
[----:B0-----:R-:W0:Y:S02]  /*1bdf0*/  S2R R10, SR_TID.X ;  /* 0x00000000000a7919 */ /* 0x001e240000002100 */
[----:B0-----:R-:W-:-:S05]  /*1be00*/  IMAD.SHL.U32 R10, R10, 0x8, RZ ;  /* 0x000000080a0a7824 */ /* 0x001fca00078e00ff */
[----:B------:R-:W-:-:S04]  /*1be10*/  LOP3.LUT R10, R10, 0x38, RZ, 0xc0, !PT ;  /* 0x000000380a0a7812 */ /* 0x000fc800078ec0ff */
[C---:B------:R-:W-:Y:S02]  /*1be20*/  ISETP.GE.AND P1, PT, R10.reuse, UR4, PT ;  /* 0x000000040a007c0c */ /* 0x040fe4000bf26270 */
[----:B------:R-:W-:-:S04]  /*1be30*/  LOP3.LUT R11, R10, 0x80, RZ, 0xfc, !PT ;  /* 0x000000800a0b7812 */ /* 0x000fc800078efcff */
[----:B------:R-:W-:-:S07]  /*1be40*/  ISETP.GE.AND P3, PT, R11, UR5, PT ;  /* 0x000000050b007c0c */ /* 0x000fce000bf66270 */
[----:B------:R-:W-:-:S04]  /*1be50*/  @P1 LOP3.LUT R18, R18, 0x2, RZ, 0xfc, !PT ;  /* 0x0000000212121812 */ /* 0x000fc800078efcff */
[----:B------:R-:W-:-:S04]  /*1be60*/  LOP3.LUT R18, R18, 0xffffffef, RZ, 0xc0, !PT ;  /* 0xffffffef12127812 */ /* 0x000fc800078ec0ff */
[----:B------:R-:W-:Y:S02]  /*1be70*/  @P4 LOP3.LUT R18, R18, 0x10, RZ, 0xfc, !PT ;  /* 0x0000001012124812 */ /* 0x000fe400078efcff */
[----:B------:R-:W-:Y:S02]  /*1be80*/  ISETP.GE.AND P0, PT, R10, UR5, PT ;  /* 0x000000050a007c0c */ /* 0x000fe4000bf06270 */
[----:B------:R-:W-:Y:S02]  /*1be90*/  LOP3.LUT R18, R18, 0xfffffffe, RZ, 0xc0, !PT ;  /* 0xfffffffe12127812 */ /* 0x000fe400078ec0ff */
[----:B------:R-:W-:Y:S02]  /*1bea0*/  LOP3.LUT R10, R10, 0xc0, RZ, 0xfc, !PT ;  /* 0x000000c00a0a7812 */ /* 0x000fe400078efcff */
[----:B------:R-:W-:Y:S02]  /*1beb0*/  LOP3.LUT R18, R18, 0xfffffff7, RZ, 0xc0, !PT ;  /* 0xfffffff712127812 */ /* 0x000fe400078ec0ff */
[----:B------:R-:W-:-:S02]  /*1bec0*/  ISETP.GE.AND P1, PT, R10, UR5, PT ;  /* 0x000000050a007c0c */ /* 0x000fc4000bf26270 */
[----:B------:R-:W-:-:S04]  /*1bed0*/  @P3 LOP3.LUT R18, R18, 0x8, RZ, 0xfc, !PT ;  /* 0x0000000812123812 */ /* 0x000fc800078efcff */
[----:B------:R-:W-:-:S04]  /*1bee0*/  @P0 LOP3.LUT R18, R18, 0x1, RZ, 0xfc, !PT ;  /* 0x0000000112120812 */ /* 0x000fc800078efcff */
[----:B------:R-:W-:-:S04]  /*1bef0*/  LOP3.LUT R18, R18, 0xfffffffb, RZ, 0xc0, !PT ;  /* 0xfffffffb12127812 */ /* 0x000fc800078ec0ff */
[----:B------:R-:W-:Y:S01]  /*1bf00*/  @P1 LOP3.LUT R18, R18, 0x4, RZ, 0xfc, !PT ;  /* 0x0000000412121812 */ /* 0x000fe200078efcff */
[----:B------:R-:W-:Y:S06]  /*1bf10*/  BRA.DIV UR6, `(.L_x_15325) ;  /* 0x0000006e06787947 */ /* 0x000fec000b800000 */
.L_x_15497:
[----:B------:R-:W-:Y:S02]  /*1bf20*/  SEL R2, RZ, 0x1, P0 ;  /* 0x00000001ff027807 */ /* 0x000fe40000000000 */
[----:B------:R-:W-:Y:S02]  /*1bf30*/  ISETP.GT.U32.AND P0, PT, R21, 0x5f, PT ;  /* 0x0000005f1500780c */ /* 0x000fe40003f04070 */
[----:B------:R-:W-:Y:S01]  /*1bf40*/  LOP3.LUT R18, R18, 0xffffffdf, RZ, 0xc0, !PT ;  /* 0xffffffdf12127812 */ /* 0x000fe200078ec0ff */
[----:B------:R0:W-:Y:S10]  /*1bf50*/  STL [R1+0x5c], R2 ;  /* 0x00005c0201007387 */ /* 0x0001f40000100800 */
[----:B------:R-:W-:Y:S01]  /*1bf60*/  @P0 LOP3.LUT R18, R18, 0x20, RZ, 0xfc, !PT ;  /* 0x0000002012120812 */ /* 0x000fe200078efcff */
[----:B0-----:R-:W-:Y:S06]  /*1bf70*/  @!P2 BRA `(.L_x_15326) ;  /* 0x000000000004a947 */ /* 0x001fec0003800000 */
[----:B------:R-:W-:Y:S01]  /*1bf80*/  BPT.TRAP 0x1 ;  /* 0x000000040000795c */ /* 0x000fe20000300000 */
.L_x_15326:
[----:B------:R-:W-:Y:S01]  /*1bf90*/  IMAD R31, R0, -0x60, R20 ;  /* 0xffffffa0001f7824 */ /* 0x000fe200078e0214 */
[----:B------:R-:W-:Y:S01]  /*1bfa0*/  SHF.L.U32 R0, R28, 0x1f, RZ ;  /* 0x0000001f1c007819 */ /* 0x000fe200000006ff */
[----:B------:R-:W-:Y:S01]  /*1bfb0*/  IMAD R23, R19, 0x8, R16 ;  /* 0x0000000813177824 */ /* 0x000fe200078e0210 */
[----:B------:R-:W-:Y:S03]  /*1bfc0*/  BSSY B0, `(.L_x_15327) ;  /* 0x0000003000007945 */ /* 0x000fe60003800000 */
[----:B------:R-:W0:Y:S02]  /*1bfd0*/  SYNCS.PHASECHK.TRANS64.TRYWAIT P0, [R23+URZ+0x32440], R0 ;  /* 0x03244000170075a7 */ /* 0x000e24000800017f */
[----:B0-----:R-:W-:Y:S05]  /*1bfe0*/  @!P0 BRA `(.L_x_15328) ;  /* 0x0000006c00788947 */ /* 0x001fea0003800000 */
.L_x_15498:
[----:B------:R-:W-:Y:S05]  /*1bff0*/  BSYNC B0 ;  /* 0x0000000000007941 */ /* 0x000fea0003800000 */
.L_x_15327:
[----:B------:R-:W0:Y:S01]  /*1c000*/  LDL R2, [R1+0x4] ;  /* 0x0000040001027983 */ /* 0x000e220000100800 */
[----:B------:R-:W-:Y:S01]  /*1c010*/  ULDC.64 UR4, c[0x0][0x300] ;  /* 0x0000c00000047ab9 */ /* 0x000fe20000000a00 */
[----:B------:R-:W-:Y:S02]  /*1c020*/  ULDC.64 UR6, c[0x0][0x2e8] ;  /* 0x0000ba0000067ab9 */ /* 0x000fe40000000a00 */
[----:B------:R-:W2:Y:S01]  /*1c030*/  LDL R4, [R1] ;  /* 0x0000000001047983 */ /* 0x000ea20000100800 */
        /* <DEDUP_REMOVED lines=17> */
[----:B------:R-:W0:Y:S02]  /*1c150*/  S2R R4, SR_TID.X ;  /* 0x0000000000047919 */ /* 0x000e240000002100 */
[----:B------:R-:W-:Y:S02]  /*1c160*/  IMAD.IADD R3, R3, 0x1, R0 ;  /* 0x0000000103037824 */ /* 0x000fe400078e0200 */
[----:B------:R-:W-:Y:S01]  /*1c170*/  IMAD.WIDE.U32 R2, R26, UR4, R2 ;  /* 0x000000041a027c25 */ /* 0x000fe2000f8e0002 */
[----:B------:R-:W-:Y:S02]  /*1c180*/  UMOV UR4, 0xffffffff ;  /* 0xffffffff00047882 */ /* 0x000fe40000000000 */
[----:B------:R-:W-:Y:S02]  /*1c190*/  LEA R0, P0, R2, UR6, 0x1 ;  /* 0x0000000602007c11 */ /* 0x000fe4000f8008ff */
[----:B0-----:R-:W-:-:S04]  /*1c1a0*/  LOP3.LUT R4, R4, 0x7f, RZ, 0xc0, !PT ;  /* 0x0000007f04047812 */ /* 0x001fc800078ec0ff */
[----:B-1----:R-:W-:Y:S01]  /*1c1b0*/  SHF.R.U32.HI R5, RZ, 0x3, R4 ;  /* 0x00000003ff057819 */ /* 0x002fe20000011604 */
        /* <DEDUP_REMOVED lines=9> */
[----:B0-----:R-:W-:-:S04]  /*1c250*/  @P0 LEA R3, P1, R7, R3, 0x1 ;  /* 0x0000000307030211 */ /* 0x001fc800078208ff */
[----:B-1----:R-:W-:-:S04]  /*1c260*/  @P0 IADD3.X R2, RZ, R2, RZ, P1, !PT ;  /* 0x00000002ff020210 */ /* 0x002fc80000ffe4ff */
        /* <DEDUP_REMOVED lines=47> */
.L_x_15512:
        /* <DEDUP_REMOVED lines=10> */
.L_x_15330:
        /* <DEDUP_REMOVED lines=11> */
.L_x_15331:
        /* <DEDUP_REMOVED lines=8> */
[----:B0-----:R-:W-:-:S05]  /*1c730*/  SEL R3, R36, RZ, !P0 ;  /* 0x000000ff24037207 */ /* 0x001fca0004000000 */
        /* <DEDUP_REMOVED lines=24> */
.L_x_15333:
[----:B------:R-:W-:Y:S05]  /*1c8c0*/  BSYNC B6 ;  /* 0x0000000000067941 */ /* 0x000fea0003800000 */
.L_x_15332:
[----:B------:R-:W2:Y:S01]  /*1c8d0*/  LDL R21, [R1+0x28] ;  /* 0x0000280001157983 */ /* 0x000ea20000100800 */
[----:B------:R-:W3:Y:S01]  /*1c8e0*/  LDC R6, c[0x0][0x448] ;  /* 0x00011200ff067b82 */ /* 0x000ee20000000800 */
[----:B------:R-:W-:Y:S02]  /*1c8f0*/  ULDC.64 UR4, c[0x0][0x298] ;  /* 0x0000a60000047ab9 */ /* 0x000fe40000000a00 */
        /* <DEDUP_REMOVED lines=8> */
[----:B-1----:R-:W-:Y:S02]  /*1c980*/  IMAD.SHL.U32 R0, R0, 0x10, RZ ;  /* 0x0000001000007824 */ /* 0x002fe400078e00ff */
[----:B--2---:R-:W-:Y:S02]  /*1c990*/  IMAD.MOV.U32 R4, RZ, RZ, R21 ;  /* 0x000000ffff047224 */ /* 0x004fe400078e0015 */
[----:B----4-:R-:W-:Y:S02]  /*1c9a0*/  IMAD.MOV.U32 R21, RZ, RZ, R20 ;  /* 0x000000ffff157224 */ /* 0x010fe400078e0014 */
[----:B------:R-:W2:Y:S01]  /*1c9b0*/  LDL R20, [R1+0x10] ;  /* 0x0000100001147983 */ /* 0x000ea20000100800 */
[----:B------:R-:W-:Y:S01]  /*1c9c0*/  LOP3.LUT R0, R2, 0x70, R0, 0xf8, !PT ;  /* 0x0000007002007812 */ /* 0x000fe200078ef800 */
[----:B------:R-:W-:Y:S01]  /*1c9d0*/  IMAD R4, R4, UR4, RZ ;  /* 0x0000000404047c24 */ /* 0x000fe2000f8e02ff */
[----:B------:R-:W0:Y:S03]  /*1c9e0*/  @P0 LDC R2, c[0x0][0x450] ;  /* 0x00011400ff020b82 */ /* 0x000e260000000800 */
[----:B------:R-:W-:-:S02]  /*1c9f0*/  IMAD R36, R25, 0x80, R0 ;  /* 0x0000008019247824 */ /* 0x000fc400078e0200 */
[----:B------:R-:W-:Y:S02]  /*1ca00*/  IMAD R4, R37, UR5, R4 ;  /* 0x0000000525047c24 */ /* 0x000fe4000f8e0204 */
[----:B---3--:R-:W-:-:S04]  /*1ca10*/  @P0 IMAD.HI.U32 R3, R36, R3, RZ ;  /* 0x0000000324030227 */ /* 0x008fc800078e00ff */
[----:B------:R-:W-:Y:S01]  /*1ca20*/  IMAD.MOV.U32 R0, RZ, RZ, R36 ;  /* 0x000000ffff007224 */ /* 0x000fe200078e0024 */
[----:B0-----:R-:W-:Y:S01]  /*1ca30*/  @P0 SHF.R.U32.HI R0, RZ, R2, R3 ;  /* 0x00000002ff000219 */ /* 0x001fe20000011603 */
[----:B------:R-:W-:Y:S01]  /*1ca40*/  IMAD.WIDE.U32 R2, R37, UR4, RZ ;  /* 0x0000000425027c25 */ /* 0x000fe2000f8e00ff */
[----:B------:R-:W-:-:S04]  /*1ca50*/  ULDC.64 UR4, c[0x0][0x2d8] ;  /* 0x0000b60000047ab9 */ /* 0x000fc80000000a00 */
[----:B------:R-:W-:-:S03]  /*1ca60*/  IADD3 R3, R3, R4, RZ ;  /* 0x0000000403037210 */ /* 0x000fc60007ffe0ff */
        /* <DEDUP_REMOVED lines=39> */
[C---:B------:R-:W-:Y:S02]  /*1cce0*/  ISETP.GE.AND P0, PT, R25.reuse, R2, PT ;  /* 0x000000021900720c */ /* 0x040fe40003f06270 */
[----:B------:R-:W-:-:S02]  /*1ccf0*/  IADD3 R8, R25, 0x40, RZ ;  /* 0x0000004019087810 */ /* 0x000fc40007ffe0ff */
        /* <DEDUP_REMOVED lines=73> */
.L_x_15529:
        /* <DEDUP_REMOVED lines=11> */
.L_x_15335:
        /* <DEDUP_REMOVED lines=28> */
.L_x_15337:
[----:B------:R-:W-:Y:S05]  /*1d400*/  BSYNC B6 ;  /* 0x0000000000067941 */ /* 0x000fea0003800000 */
.L_x_15336:
        /* <DEDUP_REMOVED lines=29> */
[--C-:B------:R-:W-:Y:S01]  /*1d5e0*/  SHF.R.S32.HI R5, RZ, 0x1f, R4.reuse ;  /* 0x0000001fff057819 */ /* 0x100fe20000011404 */
[----:B------:R-:W-:Y:S01]  /*1d5f0*/  IMAD.MOV R0, RZ, RZ, -R4 ;  /* 0x000000ffff007224 */ /* 0x000fe200078e0a04 */
[----:B------:R-:W-:Y:S01]  /*1d600*/  LOP3.LUT R20, R20, 0x38, RZ, 0xc0, !PT ;  /* 0x0000003814147812 */ /* 0x000fe200078ec0ff */
[----:B------:R-:W-:-:S03]  /*1d610*/  IMAD.WIDE.U32 R2, R4, UR4, R2 ;  /* 0x0000000404027c25 */ /* 0x000fc6000f8e0002 */
[----:B------:R-:W-:Y:S01]  /*1d620*/  LOP3.LUT R10, R20, 0x40, RZ, 0xfc, !PT ;  /* 0x00000040140a7812 */ /* 0x000fe200078efcff */
[----:B------:R-:W-:Y:S01]  /*1d630*/  IMAD R0, R6, R0, R36 ;  /* 0x0000000006007224 */ /* 0x000fe200078e0224 */
[C---:B------:R-:W-:Y:S01]  /*1d640*/  LOP3.LUT R9, R20.reuse, 0x80, RZ, 0xfc, !PT ;  /* 0x0000008014097812 */ /* 0x040fe200078efcff */
[----:B------:R-:W-:Y:S01]  /*1d650*/  IMAD R5, R5, UR4, RZ ;  /* 0x0000000405057c24 */ /* 0x000fe2000f8e02ff */
[----:B------:R-:W-:-:S03]  /*1d660*/  LOP3.LUT R8, R20, 0xc0, RZ, 0xfc, !PT ;  /* 0x000000c014087812 */ /* 0x000fc600078efcff */
        /* <DEDUP_REMOVED lines=38> */
[----:B---3--:R-:W-:-:S02]  /*1d8d0*/  ISETP.GE.AND P0, PT, R10, R5, PT ;  /* 0x000000050a00720c */ /* 0x008fc40003f06270 */
[----:B----4-:R-:W-:Y:S02]  /*1d8e0*/  MOV R10, R9 ;  /* 0x00000009000a7202 */ /* 0x010fe40000000f00 */
[----:B------:R-:W2:Y:S04]  /*1d8f0*/  LDL.LU R9, [R1+0x2c] ;  /* 0x00002c0001097983 */ /* 0x000ea80000300800 */
[----:B0-----:R-:W0:Y:S05]  /*1d900*/  SHFL.IDX PT, R2, R4, 0x1, 0x181f ;  /* 0x00381f0004027f89 */ /* 0x001e2a00000e0000 */
        /* <DEDUP_REMOVED lines=54> */
.L_x_15547:
        /* <DEDUP_REMOVED lines=13> */
.L_x_15340:
[----:B------:R-:W-:Y:S05]  /*1dd40*/  BSYNC B0 ;  /* 0x0000000000007941 */ /* 0x000fea0003800000 */
.L_x_15339:
[----:B------:R-:W-:Y:S01]  /*1dd50*/  NOP ;  /* 0x0000000000007918 */ /* 0x000fe20000000000 */
[----:B------:R-:W-:-:S13]  /*1dd60*/  PLOP3.LUT P0, PT, PT, PT, PT, 0x80, 0x0 ;  /* 0x000000000000781c */ /* 0x000fda0003f0f070 */
.L_x_15341:
        /* <DEDUP_REMOVED lines=18> */
.L_x_15548:
[----:B------:R-:W-:Y:S05]  /*1de90*/  BSYNC B0 ;  /* 0x0000000000007941 */ /* 0x000fea0003800000 */
.L_x_15342:
[----:B------:R-:W-:-:S05]  /*1dea0*/  IMAD.U32 R0, RZ, RZ, UR38 ;  /* 0x00000026ff007e24 */ /* 0x000fca000f8e00ff */
[----:B------:R-:W-:-:S13]  /*1deb0*/  ISETP.NE.AND P0, PT, R0, 0x3, PT ;  /* 0x000000030000780c */ /* 0x000fda0003f05270 */
[----:B------:R-:W-:Y:S05]  /*1dec0*/  @!P0 BRA `(.L_x_15344) ;  /* 0x0000000000048947 */ /* 0x000fea0003800000 */
[----:B------:R-:W-:Y:S01]  /*1ded0*/  BPT.TRAP 0x1 ;  /* 0x000000040000795c */ /* 0x000fe20000300000 */
.L_x_15344:
[----:B------:R-:W-:Y:S01]  /*1dee0*/  SHF.L.U32 R0, R28, 0x1f, RZ ;  /* 0x0000001f1c007819 */ /* 0x000fe200000006ff */
[----:B------:R-:W-:Y:S03]  /*1def0*/  BSSY B0, `(.L_x_15345) ;  /* 0x0000003000007945 */ /* 0x000fe60003800000 */
[----:B------:R-:W1:Y:S02]  /*1df00*/  SYNCS.PHASECHK.TRANS64.TRYWAIT P0, [R23+URZ+0x32460], R0 ;  /* 0x03246000170075a7 */ /* 0x000e64000800017f */
[----:B-1----:R-:W-:Y:S05]  /*1df10*/  @!P0 BRA `(.L_x_15346) ;  /* 0x0000006c00e48947 */ /* 0x002fea0003800000 */
.L_x_15549:
[----:B------:R-:W-:Y:S05]  /*1df20*/  BSYNC B0 ;  /* 0x0000000000007941 */ /* 0x000fea0003800000 */
.L_x_15345:
[----:B0-----:R-:W1:Y:S01]  /*1df30*/  LDL.LU R3, [R1+0x44] ;  /* 0x0000440001037983 */ /* 0x001e620000300800 */
[----:B------:R-:W-:Y:S01]  /*1df40*/  ULDC.64 UR4, c[0x0][0x328] ;  /* 0x0000ca0000047ab9 */ /* 0x000fe20000000a00 */
[----:B------:R-:W-:Y:S02]  /*1df50*/  ULDC.64 UR6, c[0x0][0x318] ;  /* 0x0000c60000067ab9 */ /* 0x000fe40000000a00 */
[----:B------:R-:W3:Y:S04]  /*1df60*/  LDL.LU R2, [R1+0x4] ;  /* 0x0000040001027983 */ /* 0x000ee80000300800 */
[----:B------:R-:W4:Y:S04]  /*1df70*/  LDL.LU R7, [R1+0x48] ;  /* 0x0000480001077983 */ /* 0x000f280000300800 */
[----:B--2---:R-:W2:Y:S04]  /*1df80*/  LDL.LU R6, [R1] ;  /* 0x0000000001067983 */ /* 0x004ea80000300800 */
[----:B------:R-:W5:Y:S01]  /*1df90*/  LDL.LU R4, [R1+0x5c] ;  /* 0x00005c0001047983 */ /* 0x000f620000300800 */
[----:B------:R-:W-:-:S02]  /*1dfa0*/  LOP3.LUT P3, RZ, R18, 0x10, RZ, 0xc0, !PT ;  /* 0x0000001012ff7812 */ /* 0x000fc4000786c0ff */
[C---:B------:R-:W-:Y:S02]  /*1dfb0*/  LOP3.LUT P2, RZ, R18.reuse, 0x8, RZ, 0xc0, !PT ;  /* 0x0000000812ff7812 */ /* 0x040fe4000784c0ff */
[C---:B------:R-:W-:Y:S02]  /*1dfc0*/  LOP3.LUT P1, RZ, R18.reuse, 0x4, RZ, 0xc0, !PT ;  /* 0x0000000412ff7812 */ /* 0x040fe4000782c0ff */
[----:B------:R-:W-:Y:S01]  /*1dfd0*/  LOP3.LUT P4, RZ, R18, 0x1, RZ, 0xc0, !PT ;  /* 0x0000000112ff7812 */ /* 0x000fe2000788c0ff */
[----:B-1----:R-:W-:-:S04]  /*1dfe0*/  IMAD R0, R3, UR4, RZ ;  /* 0x0000000403007c24 */ /* 0x002fc8000f8e02ff */
        /* <DEDUP_REMOVED lines=27> */
[----:B0-----:R-:W-:-:S04]  /*1e1a0*/  SHF.L.U32 R2, R2, 0x3, RZ ;  /* 0x0000000302027819 */ /* 0x001fc800000006ff */
        /* <DEDUP_REMOVED lines=63> */
.L_x_15563:
        /* <DEDUP_REMOVED lines=15> */
.L_x_15348:
        /* <DEDUP_REMOVED lines=11> */
.L_x_15349:
[----:B------:R-:W2:Y:S01]  /*1e740*/  LDL.LU R2, [R1+0x40] ;  /* 0x0000400001027983 */ /* 0x000ea20000300800 */
[----:B------:R0:W-:Y:S01]  /*1e750*/  SYNCS.ARRIVE.TRANS64.A1T0 RZ, [R23+URZ+0x32450], RZ ;  /* 0x032450ff17ff79a7 */ /* 0x0001e2000810003f */
[----:B------:R-:W-:Y:S01]  /*1e760*/  BSSY B0, `(.L_x_15350) ;  /* 0x00000dc000007945 */ /* 0x000fe20003800000 */
[----:B--2---:R-:W-:-:S05]  /*1e770*/  VIADD R10, R2, 0xfffffffe ;  /* 0xfffffffe020a7836 */ /* 0x004fca0000000000 */
[----:B------:R-:W-:-:S13]  /*1e780*/  ISETP.GE.AND P0, PT, R10, R33, PT ;  /* 0x000000210a00720c */ /* 0x000fda0003f06270 */
[----:B0-----:R-:W-:Y:S05]  /*1e790*/  @!P0 BRA `(.L_x_15351) ;  /* 0x0000000c00608947 */ /* 0x001fea0003800000 */
.L_x_15364:
        /* <DEDUP_REMOVED lines=21> */
[----:B------:R-:W-:Y:S01]  /*1e8f0*/  @!P1 IMAD R5, R30, R5, R2 ;  /* 0x000000051e059224 */ /* 0x000fe200078e0202 */
[----:B------:R-:W-:-:S05]  /*1e900*/  @!P1 MOV R2, R11 ;  /* 0x0000000b00029202 */ /* 0x000fca0000000f00 */
        /* <DEDUP_REMOVED lines=20> */
.L_x_15352:
[----:B------:R-:W-:Y:S01]  /*1ea50*/  IMAD R6, R19, 0x8, R16 ;  /* 0x0000000813067824 */ /* 0x000fe200078e0210 */
[----:B------:R-:W-:Y:S01]  /*1ea60*/  SHF.L.U32 R23, R28, 0x1f, RZ ;  /* 0x0000001f1c177819 */ /* 0x000fe200000006ff */
[----:B------:R-:W-:Y:S01]  /*1ea70*/  BSSY B1, `(.L_x_15353) ;  /* 0x0000004000017945 */ /* 0x000fe20003800000 */
[----:B------:R-:W-:Y:S02]  /*1ea80*/  SHF.R.S32.HI R20, RZ, 0x1f, R5 ;  /* 0x0000001fff147819 */ /* 0x000fe40000011405 */
[----:B------:R-:W0:Y:S02]  /*1ea90*/  SYNCS.PHASECHK.TRANS64.TRYWAIT P0, [R6+URZ+0x32440], R23 ;  /* 0x03244017060075a7 */ /* 0x000e24000800017f */
[----:B0-----:R-:W-:Y:S05]  /*1eaa0*/  @!P0 BRA `(.L_x_15354) ;  /* 0x0000006c00548947 */ /* 0x001fea0003800000 */
.L_x_15564:
[----:B------:R-:W-:Y:S05]  /*1eab0*/  BSYNC B1 ;  /* 0x0000000000017941 */ /* 0x000fea0003800000 */
.L_x_15353:
        /* <DEDUP_REMOVED lines=50> */
.L_x_15578:
        /* <DEDUP_REMOVED lines=8> */
.L_x_15356:
        /* <DEDUP_REMOVED lines=11> */
.L_x_15357:
[----:B------:R2:W-:Y:S01]  /*1ef10*/  SYNCS.ARRIVE.TRANS64.A1T0 RZ, [R6+URZ+0x32430], RZ ;  /* 0x032430ff06ff79a7 */ /* 0x0005e2000810003f */
[----:B------:R-:W-:Y:S05]  /*1ef20*/  @!P3 BRA `(.L_x_15358) ;  /* 0x000000000004b947 */ /* 0x000fea0003800000 */
[----:B------:R-:W-:Y:S01]  /*1ef30*/  BPT.TRAP 0x1 ;  /* 0x000000040000795c */ /* 0x000fe20000300000 */
.L_x_15358:
[----:B------:R-:W3:Y:S01]  /*1ef40*/  SYNCS.PHASECHK.TRANS64.TRYWAIT P0, [R6+URZ+0x32460], R23 ;  /* 0x03246017060075a7 */ /* 0x000ee2000800017f */
[----:B------:R-:W-:Y:S04]  /*1ef50*/  BSSY B1, `(.L_x_15359) ;  /* 0x0000002000017945 */ /* 0x000fe80003800000 */
[----:B---3--:R-:W-:Y:S05]  /*1ef60*/  @!P0 BRA `(.L_x_15360) ;  /* 0x0000006c00dc8947 */ /* 0x008fea0003800000 */
.L_x_15579:
[----:B------:R-:W-:Y:S05]  /*1ef70*/  BSYNC B1 ;  /* 0x0000000000017941 */ /* 0x000fea0003800000 */
.L_x_15359:
        /* <DEDUP_REMOVED lines=16> */
[----:B-1----:R-:W-:Y:S02]  /*1f080*/  IMAD R8, R19, 0x6000, R32 ;  /* 0x0000600013087824 */ /* 0x002fe400078e0220 */
        /* <DEDUP_REMOVED lines=49> */
.L_x_15593:
        /* <DEDUP_REMOVED lines=11> */
.L_x_15362:
        /* <DEDUP_REMOVED lines=11> */
.L_x_15363:
[----:B------:R0:W-:Y:S01]  /*1f500*/  SYNCS.ARRIVE.TRANS64.A1T0 RZ, [R6+URZ+0x32450], RZ ;  /* 0x032450ff06ff79a7 */ /* 0x0001e2000810003f */
[----:B------:R-:W-:Y:S05]  /*1f510*/  @P2 BRA `(.L_x_15364) ;  /* 0xfffffff000a02947 */ /* 0x000fea000383ffff */
.L_x_15351:
[----:B------:R-:W-:Y:S05]  /*1f520*/  BSYNC B0 ;  /* 0x0000000000007941 */ /* 0x000fea0003800000 */
.L_x_15350:
        /* <DEDUP_REMOVED lines=20> */
.L_x_15366:
[----:B------:R-:W-:Y:S05]  /*1f670*/  BSYNC B0 ;  /* 0x0000000000007941 */ /* 0x000fea0003800000 */
.L_x_15365:
[----:B------:R-:W-:Y:S02]  /*1f680*/  LOP3.LUT R28, R28, R5, RZ, 0x3c, !PT ;  /* 0x000000051c1c7212 */ /* 0x000fe400078e3cff */
[----:B------:R-:W-:-:S07]  /*1f690*/  SEL R19, R19, RZ, P0 ;  /* 0x000000ff13137207 */ /* 0x000fce0000000000 */
.L_x_15319:
[----:B------:R-:W-:Y:S05]  /*1f6a0*/  BSYNC B7 ;  /* 0x0000000000077941 */ /* 0x000fea0003800000 */
.L_x_15317:
        /* <DEDUP_REMOVED lines=11> */
.L_x_15367:
[----:B0-----:R-:W0:Y:S01]  /*1f760*/  S2R R8, SR_TID.X ;  /* 0x0000000000087919 */ /* 0x001e220000002100 */
        /* <DEDUP_REMOVED lines=8> */
[----:B------:R-:W4:Y:S01]  /*1f7f0*/  @!P1 LDC.64 R4, c[0x0][0xd78] ;  /* 0x00035e00ff049b82 */ /* 0x000f220000000a00 */
[----:B0-----:R-:W-:-:S05]  /*1f800*/  @!P1 IMAD.WIDE R2, R7, 0x4, R2 ;  /* 0x0000000407029825 */ /* 0x001fca00078e0202 */
[----:B--23--:R4:W2:Y:S02]  /*1f810*/  @!P1 LDG.E R6, desc[UR42][R2.64] ;  /* 0x0000002a02069981 */ /* 0x00c8a4000c1e1900 */
        /* <DEDUP_REMOVED lines=31> */
.L_x_15603:
[----:B------:R-:W-:Y:S02]  /*1fa10*/  ULDC UR4, c[0x0][0xd38] ;  /* 0x00034e0000047ab9 */ /* 0x000fe40000000800 */
[----:B------:R-:W-:-:S05]  /*1fa20*/  MOV R5, UR4 ;  /* 0x0000000400057c02 */ /* 0x000fca0008000f00 */
[----:B--2---:R-:W-:-:S04]  /*1fa30*/  IMAD R14, R14, R5, RZ ;  /* 0x000000050e0e7224 */ /* 0x004fc800078e02ff */
[----:B------:R-:W-:-:S05]  /*1fa40*/  IMAD.IADD R7, R7, 0x1, R14 ;  /* 0x0000000107077824 */ /* 0x000fca00078e020e */
[----:B------:R-:W-:-:S13]  /*1fa50*/  ISETP.GT.AND P6, PT, R7, R0, PT ;  /* 0x000000000700720c */ /* 0x000fda0003fc4270 */
[----:B------:R-:W-:Y:S05]  /*1fa60*/  @P6 BRA `(.L_x_15370) ;  /* 0x0000000000a46947 */ /* 0x000fea0003800000 */
.L_x_15373:
        /* <DEDUP_REMOVED lines=35> */
.L_x_15611:
[----:B------:R-:W-:Y:S02]  /*1fca0*/  ULDC UR4, c[0x0][0xd38] ;  /* 0x00034e0000047ab9 */ /* 0x000fe40000000800 */
[----:B------:R-:W-:-:S04]  /*1fcb0*/  IMAD.U32 R5, RZ, RZ, UR4 ;  /* 0x00000004ff057e24 */ /* 0x000fc8000f8e00ff */
[----:B--2---:R-:W-:-:S04]  /*1fcc0*/  IMAD R14, R14, R5, RZ ;  /* 0x000000050e0e7224 */ /* 0x004fc800078e02ff */
[----:B------:R-:W-:-:S05]  /*1fcd0*/  IMAD.IADD R7, R14, 0x1, R7 ;  /* 0x000000010e077824 */ /* 0x000fca00078e0207 */
[----:B------:R-:W-:-:S13]  /*1fce0*/  ISETP.GT.AND P6, PT, R7, R0, PT ;  /* 0x000000000700720c */ /* 0x000fda0003fc4270 */
[----:B------:R-:W-:Y:S05]  /*1fcf0*/  @!P6 BRA `(.L_x_15373) ;  /* 0xfffffffc005ce947 */ /* 0x000fea000383ffff */
.L_x_15370:
        /* <DEDUP_REMOVED lines=8> */
[----:B------:R-:W-:-:S03]  /*1fd80*/  IADD3 R27, R12, R27, RZ ;  /* 0x0000001b0c1b7210 */ /* 0x000fc60007ffe0ff */
[----:B------:R2:W4:Y:S04]  /*1fd90*/  SHFL.IDX PT, R4, R4, R12, 0x1f ;  /* 0x00001f0c04047589 */ /* 0x00052800000e0000 */
.L_x_15616:
[----:B------:R-:W-:-:S13]  /*1fda0*/  ISETP.NE.AND P0, PT, R3, RZ, PT ;  /* 0x000000ff0300720c */ /* 0x000fda0003f05270 */
[----:B------:R-:W-:Y:S05]  /*1fdb0*/  @!P0 BRA `(.L_x_15375) ;  /* 0x0000000000108947 */ /* 0x000fea0003800000 */
[----:B------:R-:W-:Y:S01]  /*1fdc0*/  UMOV UR4, 0xffffffff ;  /* 0xffffffff00047882 */ /* 0x000fe20000000000 */
[----:B--2---:R-:W-:Y:S02]  /*1fdd0*/  VIADD R12, R12, 0xffffffff ;  /* 0xffffffff0c0c7836 */ /* 0x004fe40000000000 */
[----:B------:R-:W-:Y:S05]  /*1fde0*/  BRA.DIV UR4, `(.L_x_15376) ;  /* 0x0000007204687947 */ /* 0x000fea000b800000 */
[----:B------:R2:W0:Y:S02]  /*1fdf0*/  SHFL.IDX PT, R6, R2, R12, 0x1f ;  /* 0x00001f0c02067589 */ /* 0x00042400000e0000 */
.L_x_15375:
        /* <DEDUP_REMOVED lines=35> */
[----:B------:R-:W-:Y:S02]  /*20030*/  ISETP.GE.AND P2, PT, R2, RZ, PT ;  /* 0x000000ff0200720c */ /* 0x000fe40003f46270 */
[----:B------:R-:W-:-:S11]  /*20040*/  IADD3 R3, RZ, -R3, RZ ;  /* 0x80000003ff037210 */ /* 0x000fd60007ffe0ff */
        /* <DEDUP_REMOVED lines=22> */
.L_x_15377:
        /* <DEDUP_REMOVED lines=60> */
.L_x_15378:
[----:B------:R-:W-:-:S04]  /*20570*/  LOP3.LUT R2, RZ, R2, RZ, 0x33, !PT ;  /* 0x00000002ff027212 */ /* 0x000fc800078e33ff */
[----:B------:R-:W-:Y:S01]  /*20580*/  IADD3 R25, R25, R2, RZ ;  /* 0x0000000219197210 */ /* 0x000fe20007ffe0ff */
[----:B------:R-:W-:Y:S06]  /*20590*/  BRA `(.L_x_15379) ;  /* 0x00000000001c7947 */ /* 0x000fec0003800000 */
.L_x_15371:
[----:B------:R-:W-:Y:S01]  /*205a0*/  UMOV UR4, URZ ;  /* 0x0000003f00047c82 */ /* 0x000fe20008000000 */
[----:B------:R-:W-:Y:S01]  /*205b0*/  UMOV UR5, URZ ;  /* 0x0000003f00057c82 */ /* 0x000fe20008000000 */
[----:B------:R-:W-:Y:S01]  /*205c0*/  ULDC UR6, c[0x0][0xd3c] ;  /* 0x00034f0000067ab9 */ /* 0x000fe20000000800 */
[----:B------:R-:W-:Y:S02]  /*205d0*/  IMAD.MOV.U32 R24, RZ, RZ, R0 ;  /* 0x000000ffff187224 */ /* 0x000fe400078e0000 */
[----:B------:R-:W-:Y:S02]  /*205e0*/  IMAD.U32 R25, RZ, RZ, UR4 ;  /* 0x00000004ff197e24 */ /* 0x000fe4000f8e00ff */
[----:B------:R-:W-:Y:S02]  /*205f0*/  IMAD.U32 R26, RZ, RZ, UR5 ;  /* 0x00000005ff1a7e24 */ /* 0x000fe4000f8e00ff */
[----:B------:R-:W-:-:S07]  /*20600*/  IMAD.U32 R27, RZ, RZ, UR6 ;  /* 0x00000006ff1b7e24 */ /* 0x000fce000f8e00ff */
.L_x_15379:
        /* <DEDUP_REMOVED lines=10> */
.L_x_15368:
[----:B------:R-:W-:Y:S02]  /*206b0*/  ULDC UR4, c[0x0][0xd3c] ;  /* 0x00034f0000047ab9 */ /* 0x000fe40000000800 */
[----:B----4-:R-:W-:-:S13]  /*206c0*/  ISETP.GE.AND P0, PT, R27, UR4, PT ;  /* 0x000000041b007c0c */ /* 0x010fda000bf06270 */
[----:B------:R-:W-:Y:S05]  /*206d0*/  @!P0 BRA `(.L_x_15380) ;  /* 0xffffff8c00f88947 */ /* 0x000fea000383ffff */
[----:B------:R-:W-:Y:S05]  /*206e0*/  BSYNC B8 ;  /* 0x0000000000087941 */ /* 0x000fea0003800000 */
.L_x_15271:
        /* <DEDUP_REMOVED lines=12> */
.L_x_15619:
[----:B------:R-:W-:Y:S05]  /*207b0*/  BSYNC B0 ;  /* 0x0000000000007941 */ /* 0x000fea0003800000 */
.L_x_15381:
[----:B------:R-:W-:-:S03]  /*207c0*/  UMOV UR4, 0xffffffff ;  /* 0xffffffff00047882 */ /* 0x000fc60000000000 */
[----:B------:R-:W-:Y:S05]  /*207d0*/  BRA.DIV UR4, `(.L_x_15383) ;  /* 0x0000006a04287947 */ /* 0x000fea000b800000 */
[----:B-1----:R-:W1:Y:S02]  /*207e0*/  S2R R0, SR_TID.X ;  /* 0x0000000000007919 */ /* 0x002e640000002100 */
[----:B-1----:R-:W-:-:S04]  /*207f0*/  SHF.R.U32.HI R0, RZ, 0x5, R0 ;  /* 0x00000005ff007819 */ /* 0x002fc80000011600 */
[----:B------:R-:W-:-:S05]  /*20800*/  LOP3.LUT R0, R0, 0x3, RZ, 0xc0, !PT ;  /* 0x0000000300007812 */ /* 0x000fca00078ec0ff */
[----:B------:R1:W4:Y:S02]  /*20810*/  SHFL.IDX PT, R14, R0, RZ, 0x1f ;  /* 0x00001fff000e7589 */ /* 0x00032400000e0000 */
.L_x_15622:
[----:B----4-:R-:W-:-:S13]  /*20820*/  ISETP.NE.AND P0, PT, R14, RZ, PT ;  /* 0x000000ff0e00720c */ /* 0x010fda0003f05270 */
[----:B------:R-:W-:Y:S05]  /*20830*/  @P0 BRA `(.L_x_15090) ;  /* 0x0000000000880947 */ /* 0x000fea0003800000 */
[----:B------:R-:W-:-:S03]  /*20840*/  UMOV UR4, 0xffffffff ;  /* 0xffffffff00047882 */ /* 0x000fc60000000000 */
[----:B------:R-:W-:Y:S05]  /*20850*/  BRA.DIV UR4, `(.L_x_15384) ;  /* 0x0000006a043c7947 */ /* 0x000fea000b800000 */
[----:B------:R-:W-:-:S13]  /*20860*/  ELECT P6, URZ, PT ;  /* 0x00000000003f782f */ /* 0x000fda00038c0000 */
.L_x_15625:
[----:B------:R-:W-:Y:S05]  /*20870*/  @!P6 BRA `(.L_x_15090) ;  /* 0x000000000078e947 */ /* 0x000fea0003800000 */
[----:B------:R-:W-:-:S06]  /*20880*/  ULOP3.LUT UR4, UR36, 0x2, URZ, 0xfc, !UPT ;  /* 0x0000000224047892 */ /* 0x000fcc000f8efc3f */
[----:B-1----:R-:W-:-:S05]  /*20890*/  IMAD.U32 R0, RZ, RZ, UR4 ;  /* 0x00000004ff007e24 */ /* 0x002fca000f8e00ff */
[----:B------:R-:W-:-:S13]  /*208a0*/  ISETP.NE.AND P0, PT, R0, 0x3, PT ;  /* 0x000000030000780c */ /* 0x000fda0003f05270 */
[----:B------:R-:W-:Y:S05]  /*208b0*/  @!P0 BRA `(.L_x_15385) ;  /* 0x0000000000048947 */ /* 0x000fea0003800000 */
[----:B------:R-:W-:Y:S01]  /*208c0*/  BPT.TRAP 0x1 ;  /* 0x000000040000795c */ /* 0x000fe20000300000 */
.L_x_15385:
[C---:B------:R-:W-:Y:S01]  /*208d0*/  IMAD R5, R19.reuse, 0x8, R4 ;  /* 0x0000000813057824 */ /* 0x040fe200078e0204 */
[----:B------:R-:W-:Y:S01]  /*208e0*/  SHF.L.U32 R0, R28, 0x1f, RZ ;  /* 0x0000001f1c007819 */ /* 0x000fe200000006ff */
[----:B------:R-:W-:-:S03]  /*208f0*/  VIADD R19, R19, 0x1 ;  /* 0x0000000113137836 */ /* 0x000fc60000000000 */
[----:B------:R-:W1:Y:S02]  /*20900*/  SYNCS.PHASECHK.TRANS64.TRYWAIT P1, [R5+URZ+0x32440], R0 ;  /* 0x03244000050075a7 */ /* 0x000e64000802017f */
[----:B------:R-:W-:-:S04]  /*20910*/  ISETP.NE.AND P2, PT, R19, 0x2, PT ;  /* 0x000000021300780c */ /* 0x000fc80003f45270 */
[----:B------:R-:W-:Y:S01]  /*20920*/  SEL R3, RZ, 0x1, P2 ;  /* 0x00000001ff037807 */ /* 0x000fe20001000000 */
[----:B-1----:R-:W-:Y:S08]  /*20930*/  @!P1 BRA `(.L_x_15386) ;  /* 0x0000006800249947 */ /* 0x002ff00003800000 */
.L_x_15626:
[----:B------:R-:W-:Y:S02]  /*20940*/  SEL R19, R19, RZ, P2 ;  /* 0x000000ff13137207 */ /* 0x000fe40001000000 */
[----:B------:R-:W-:Y:S01]  /*20950*/  LOP3.LUT R2, R28, R3, RZ, 0x3c, !PT ;  /* 0x000000031c027212 */ /* 0x000fe200078e3cff */
[----:B------:R-:W-:Y:S06]  /*20960*/  @!P0 BRA `(.L_x_15387) ;  /* 0x0000000000048947 */ /* 0x000fec0003800000 */
[----:B------:R-:W-:Y:S01]  /*20970*/  BPT.TRAP 0x1 ;  /* 0x000000040000795c */ /* 0x000fe20000300000 */
.L_x_15387:
[----:B------:R-:W-:Y:S01]  /*20980*/  IMAD R19, R19, 0x8, R4 ;  /* 0x0000000813137824 */ /* 0x000fe200078e0204 */
[----:B------:R-:W-:-:S04]  /*20990*/  SHF.L.U32 R2, R2, 0x1f, RZ ;  /* 0x0000001f02027819 */ /* 0x000fc800000006ff */
[----:B------:R-:W4:Y:S02]  /*209a0*/  SYNCS.PHASECHK.TRANS64.TRYWAIT P1, [R19+URZ+0x32440], R2 ;  /* 0x03244002130075a7 */ /* 0x000f24000802017f */
[----:B----4-:R-:W-:Y:S05]  /*209b0*/  @!P1 BRA `(.L_x_15388) ;  /* 0x0000006800189947 */ /* 0x010fea0003800000 */
.L_x_15627:
[----:B------:R-:W-:Y:S05]  /*209c0*/  @!P0 BRA `(.L_x_15389) ;  /* 0x0000000000048947 */ /* 0x000fea0003800000 */
[----:B------:R-:W-:Y:S01]  /*209d0*/  BPT.TRAP 0x1 ;  /* 0x000000040000795c */ /* 0x000fe20000300000 */
.L_x_15389:
[----:B------:R-:W5:Y:S02]  /*209e0*/  SYNCS.PHASECHK.TRANS64.TRYWAIT P1, [R5+URZ+0x32460], R0 ;  /* 0x03246000050075a7 */ /* 0x000f64000802017f */
[----:B-----5:R-:W-:Y:S05]  /*209f0*/  @!P1 BRA `(.L_x_15390) ;  /* 0x00000068001c9947 */ /* 0x020fea0003800000 */
.L_x_15628:
[----:B------:R-:W-:Y:S05]  /*20a00*/  @!P0 BRA `(.L_x_15391) ;  /* 0x0000000000048947 */ /* 0x000fea0003800000 */
[----:B------:R-:W-:Y:S01]  /*20a10*/  BPT.TRAP 0x1 ;  /* 0x000000040000795c */ /* 0x000fe20000300000 */
.L_x_15391:
[----:B------:R0:W0:Y:S02]  /*20a20*/  SYNCS.PHASECHK.TRANS64.TRYWAIT P0, [R19+URZ+0x32460], R2 ;  /* 0x03246002130075a7 */ /* 0x000024000800017f */
[----:B0-----:R-:W-:Y:S05]  /*20a30*/  @!P0 NANOSLEEP.SYNCS 0x989680 ;  /* 0x009896800000895d */ /* 0x001fea0003900000 */
[----:B------:R-:W0:Y:S02]  /*20a40*/  @!P0 SYNCS.PHASECHK.TRANS64 P0, [R19+URZ+0x32460], R2 ;  /* 0x03246002130085a7 */ /* 0x000e24000800007f */
[----:B0-----:R-:W-:Y:S05]  /*20a50*/  @!P0 BRA `(.L_x_15391) ;  /* 0xfffffffc00f08947 */ /* 0x001fea000383ffff */
.L_x_15090:
[----:B------:R-:W-:Y:S05]  /*20a60*/  BSYNC B9 ;  /* 0x0000000000097941 */ /* 0x000fea0003800000 */
.L_x_15087:
[----:B------:R-:W-:Y:S05]  /*20a70*/  EXIT ;  /* 0x000000000000794d */ /* 0x000fea0003800000 */
.L_x_15110:
[----:B0-----:R0:W1:Y:S02]  /*20a80*/  SYNCS.PHASECHK.TRANS64.TRYWAIT P5, [R87+URZ+0x32490], R93 ;  /* 0x0324905d570075a7 */ /* 0x00106400080a017f */
[----:B-1----:R-:W-:Y:S05]  /*20a90*/  @!P5 NANOSLEEP.SYNCS 0x989680 ;  /* 0x009896800000d95d */ /* 0x002fea0003900000 */
[----:B------:R-:W1:Y:S02]  /*20aa0*/  @!P5 SYNCS.PHASECHK.TRANS64 P5, [R87+URZ+0x32490], R93 ;  /* 0x0324905d5700d5a7 */ /* 0x000e6400080a007f */
[----:B-1----:R-:W-:Y:S05]  /*20ab0*/  @!P5 BRA `(.L_x_15110) ;  /* 0xfffffffc00f0d947 */ /* 0x002fea000383ffff */
[----:B------:R-:W-:Y:S05]  /*20ac0*/  BRA `(.L_x_15392) ;  /* 0xfffffe2c00707947 */ /* 0x000fea000383ffff */
.L_x_15111:
        /* <DEDUP_REMOVED lines=8> */
.L_x_15394:
[----:B------:R-:W-:Y:S05]  /*20b50*/  BSYNC B1 ;  /* 0x0000000000017941 */ /* 0x000fea0003800000 */
.L_x_15393:
        /* <DEDUP_REMOVED lines=8> */
.L_x_15395:
[----:B------:R-:W-:Y:S05]  /*20be0*/  BRA `(.L_x_15396) ;  /* 0xfffffe2c003c7947 */ /* 0x000fea000383ffff */
.L_x_15120:
        /* <DEDUP_REMOVED lines=8> */
.L_x_15398:
[----:B------:R-:W-:Y:S05]  /*20c70*/  BSYNC B1 ;  /* 0x0000000000017941 */ /* 0x000fea0003800000 */
.L_x_15397:
        /* <DEDUP_REMOVED lines=8> */
.L_x_15399:
[----:B------:R-:W-:Y:S05]  /*20d00*/  BRA `(.L_x_15400) ;  /* 0xfffffe3000b87947 */ /* 0x000fea000383ffff */
.L_x_15130:
[----:B-1----:R1:W2:Y:S02]  /*20d10*/  SYNCS.PHASECHK.TRANS64.TRYWAIT P4, [R87+URZ+0x32490], R93 ;  /* 0x0324905d570075a7 */ /* 0x0022a4000808017f */
[----:B--2---:R-:W-:Y:S05]  /*20d20*/  @!P4 NANOSLEEP.SYNCS 0x989680 ;  /* 0x009896800000c95d */ /* 0x004fea0003900000 */
[----:B------:R-:W2:Y:S02]  /*20d30*/  @!P4 SYNCS.PHASECHK.TRANS64 P4, [R87+URZ+0x32490], R93 ;  /* 0x0324905d5700c5a7 */ /* 0x000ea4000808007f */
[----:B--2---:R-:W-:Y:S05]  /*20d40*/  @!P4 BRA `(.L_x_15130) ;  /* 0xfffffffc00f0c947 */ /* 0x004fea000383ffff */
[----:B------:R-:W-:Y:S05]  /*20d50*/  BRA `(.L_x_15401) ;  /* 0xfffffe3c00807947 */ /* 0x000fea000383ffff */
.L_x_15131:
        /* <DEDUP_REMOVED lines=8> */
.L_x_15403:
[----:B------:R-:W-:Y:S05]  /*20de0*/  BSYNC B1 ;  /* 0x0000000000017941 */ /* 0x000fea0003800000 */
.L_x_15402:
        /* <DEDUP_REMOVED lines=8> */
.L_x_15404:
[----:B------:R-:W-:Y:S01]  /*20e70*/  IMAD.MOV.U32 R98, RZ, RZ, R14 ;  /* 0x000000ffff627224 */ /* 0x000fe200078e000e */
[----:B------:R-:W-:Y:S06]  /*20e80*/  BRA `(.L_x_15405) ;  /* 0xfffffe3c004c7947 */ /* 0x000fec000383ffff */
.L_x_15136:
        /* <DEDUP_REMOVED lines=8> */
.L_x_15407:
[----:B------:R-:W-:Y:S05]  /*20f10*/  BSYNC B1 ;  /* 0x0000000000017941 */ /* 0x000fea0003800000 */
.L_x_15406:
        /* <DEDUP_REMOVED lines=8> */
.L_x_15408:
[----:B------:R-:W-:Y:S01]  /*20fa0*/  IMAD.MOV.U32 R96, RZ, RZ, R14 ;  /* 0x000000ffff607224 */ /* 0x000fe200078e000e */
[----:B------:R-:W-:Y:S06]  /*20fb0*/  BRA `(.L_x_15409) ;  /* 0xfffffe4000e07947 */ /* 0x000fec000383ffff */
.L_x_15141:
[----:B0-----:R0:W1:Y:S02]  /*20fc0*/  SYNCS.PHASECHK.TRANS64.TRYWAIT P2, [R87+URZ+0x32490], R93 ;  /* 0x0324905d570075a7 */ /* 0x001064000804017f */
[----:B-1----:R-:W-:Y:S05]  /*20fd0*/  @!P2 NANOSLEEP.SYNCS 0x989680 ;  /* 0x009896800000a95d */ /* 0x002fea0003900000 */
[----:B------:R-:W1:Y:S02]  /*20fe0*/  @!P2 SYNCS.PHASECHK.TRANS64 P2, [R87+URZ+0x32490], R93 ;  /* 0x0324905d5700a5a7 */ /* 0x000e64000804007f */
[----:B-1----:R-:W-:Y:S05]  /*20ff0*/  @!P2 BRA `(.L_x_15141) ;  /* 0xfffffffc00f0a947 */ /* 0x002fea000383ffff */
[----:B------:R-:W-:Y:S05]  /*21000*/  BRA `(.L_x_15410) ;  /* 0xfffffe4800d87947 */ /* 0x000fea000383ffff */
.L_x_15142:
        /* <DEDUP_REMOVED lines=8> */
.L_x_15412:
[----:B------:R-:W-:Y:S05]  /*21090*/  BSYNC B1 ;  /* 0x0000000000017941 */ /* 0x000fea0003800000 */
.L_x_15411:
        /* <DEDUP_REMOVED lines=8> */
.L_x_15413:
[----:B------:R-:W-:Y:S01]  /*21120*/  IMAD.MOV.U32 R7, RZ, RZ, R14 ;  /* 0x000000ffff077224 */ /* 0x000fe200078e000e */
[----:B------:R-:W-:Y:S06]  /*21130*/  BRA `(.L_x_15414) ;  /* 0xfffffe4800f47947 */ /* 0x000fec000383ffff */
.L_x_15145:
        /* <DEDUP_REMOVED lines=8> */
.L_x_15416:
[----:B------:R-:W-:Y:S05]  /*211c0*/  BSYNC B1 ;  /* 0x0000000000017941 */ /* 0x000fea0003800000 */
.L_x_15415:
        /* <DEDUP_REMOVED lines=8> */
.L_x_15417:
[----:B------:R-:W-:Y:S01]  /*21250*/  IMAD.MOV.U32 R7, RZ, RZ, R14 ;  /* 0x000000ffff077224 */ /* 0x000fe200078e000e */
[----:B------:R-:W-:Y:S06]  /*21260*/  BRA `(.L_x_15418) ;  /* 0xfffffe4800f07947 */ /* 0x000fec000383ffff */
.L_x_15149:
[----:B---3--:R3:W4:Y:S02]  /*21270*/  SYNCS.PHASECHK.TRANS64.TRYWAIT P3, [R87+URZ+0x324b0], R93 ;  /* 0x0324b05d570075a7 */ /* 0x008724000806017f */
[----:B----4-:R-:W-:Y:S05]  /*21280*/  @!P3 NANOSLEEP.SYNCS 0x989680 ;  /* 0x009896800000b95d */ /* 0x010fea0003900000 */
[----:B------:R-:W4:Y:S02]  /*21290*/  @!P3 SYNCS.PHASECHK.TRANS64 P3, [R87+URZ+0x324b0], R93 ;  /* 0x0324b05d5700b5a7 */ /* 0x000f24000806007f */
[----:B----4-:R-:W-:Y:S05]  /*212a0*/  @!P3 BRA `(.L_x_15149) ;  /* 0xfffffffc00f0b947 */ /* 0x010fea000383ffff */
[----:B------:R-:W-:Y:S05]  /*212b0*/  BRA `(.L_x_15419) ;  /* 0xfffffe4c00687947 */ /* 0x000fea000383ffff */
.L_x_15159:
[----:B------:R-:W-:Y:S01]  /*212c0*/  BSSY B0, `(.L_x_15420) ;  /* 0x0000007000007945 */ /* 0x000fe20003800000 */
[----:B------:R-:W-:Y:S01]  /*212d0*/  MOV R12, RZ ;  /* 0x000000ff000c7202 */ /* 0x000fe20000000f00 */
[----:B------:R-:W-:Y:S02]  /*212e0*/  IMAD.MOV.U32 R11, RZ, RZ, 0x1f ;  /* 0x0000001fff0b7424 */ /* 0x000fe400078e00ff */
[----:B------:R-:W-:-:S07]  /*212f0*/  IMAD.MOV.U32 R15, RZ, RZ, -0x1 ;  /* 0xffffffffff0f7424 */ /* 0x000fce00078e00ff */
[----:B------:R-:W-:Y:S05]  /*21300*/  WARPSYNC.COLLECTIVE R15, `(.L_x_15421) ;  /* 0x000000000f087348 */ /* 0x000fea0003c00000 */
[----:B------:R0:W1:Y:S02]  /*21310*/  SHFL.IDX P6, R14, R13, R12, R11 ;  /* 0x0000000c0d0e7389 */ /* 0x00006400000c000b */
[----:B01----:R-:W-:Y:S01]  /*21320*/  ENDCOLLECTIVE ;  /* 0x000000000000791b */ /* 0x003fe20003800000 */
.L_x_15421:
[----:B------:R-:W-:Y:S05]  /*21330*/  BSYNC B0 ;  /* 0x0000000000007941 */ /* 0x000fea0003800000 */
.L_x_15420:
[----:B------:R-:W-:Y:S05]  /*21340*/  BRA `(.L_x_15422) ;  /* 0xfffffe5c00987947 */ /* 0x000fea000383ffff */
.L_x_15171:
        /* <DEDUP_REMOVED lines=8> */
.L_x_15424:
[----:B------:R-:W-:Y:S05]  /*213d0*/  BSYNC B1 ;  /* 0x0000000000017941 */ /* 0x000fea0003800000 */
.L_x_15423:
        /* <DEDUP_REMOVED lines=8> */
.L_x_15425:
[----:B------:R-:W-:Y:S01]  /*21460*/  MOV R13, R32 ;  /* 0x00000020000d7202 */ /* 0x000fe20000000f00 */
[----:B------:R-:W-:-:S07]  /*21470*/  IMAD.MOV.U32 R3, RZ, RZ, R14 ;  /* 0x000000ffff037224 */ /* 0x000fce00078e000e */
[----:B------:R-:W-:Y:S05]  /*21480*/  WARPSYNC.COLLECTIVE R15, `(.L_x_15426) ;  /* 0x000000000f087348 */ /* 0x000fea0003c00000 */
[----:B------:R0:W1:Y:S02]  /*21490*/  SHFL.IDX P6, R14, R13, R12, R11 ;  /* 0x0000000c0d0e7389 */ /* 0x00006400000c000b */
[----:B01----:R-:W-:Y:S01]  /*214a0*/  ENDCOLLECTIVE ;  /* 0x000000000000791b */ /* 0x003fe20003800000 */
.L_x_15426:
[----:B------:R-:W-:Y:S02]  /*214b0*/  IMAD.MOV.U32 R13, RZ, RZ, R30 ;  /* 0x000000ffff0d7224 */ /* 0x000fe400078e001e */
[----:B------:R-:W-:-:S07]  /*214c0*/  IMAD.MOV.U32 R7, RZ, RZ, R14 ;  /* 0x000000ffff077224 */ /* 0x000fce00078e000e */
[----:B------:R-:W-:Y:S05]  /*214d0*/  WARPSYNC.COLLECTIVE R15, `(.L_x_15427) ;  /* 0x000000000f087348 */ /* 0x000fea0003c00000 */
[----:B------:R0:W1:Y:S02]  /*214e0*/  SHFL.IDX P6, R14, R13, R12, R11 ;  /* 0x0000000c0d0e7389 */ /* 0x00006400000c000b */
[----:B01----:R-:W-:Y:S01]  /*214f0*/  ENDCOLLECTIVE ;  /* 0x000000000000791b */ /* 0x003fe20003800000 */
.L_x_15427:
[----:B------:R-:W-:Y:S01]  /*21500*/  IMAD.MOV.U32 R8, RZ, RZ, R14 ;  /* 0x000000ffff087224 */ /* 0x000fe200078e000e */
[----:B------:R-:W-:Y:S06]  /*21510*/  BRA `(.L_x_15428) ;  /* 0xfffffe6400247947 */ /* 0x000fec000383ffff */
.L_x_15174:
        /* <DEDUP_REMOVED lines=8> */
.L_x_15430:
[----:B------:R-:W-:Y:S05]  /*215a0*/  BSYNC B1 ;  /* 0x0000000000017941 */ /* 0x000fea0003800000 */
.L_x_15429:
        /* <DEDUP_REMOVED lines=8> */
.L_x_15431:
[----:B------:R-:W-:Y:S01]  /*21630*/  IMAD.MOV.U32 R13, RZ, RZ, R32 ;  /* 0x000000ffff0d7224 */ /* 0x000fe200078e0020 */
[----:B------:R-:W-:-:S07]  /*21640*/  MOV R6, R14 ;  /* 0x0000000e00067202 */ /* 0x000fce0000000f00 */
[----:B------:R-:W-:Y:S05]  /*21650*/  WARPSYNC.COLLECTIVE R15, `(.L_x_15432) ;  /* 0x000000000f087348 */ /* 0x000fea0003c00000 */
[----:B------:R0:W1:Y:S02]  /*21660*/  SHFL.IDX P6, R14, R13, R12, R11 ;  /* 0x0000000c0d0e7389 */ /* 0x00006400000c000b */
[----:B01----:R-:W-:Y:S01]  /*21670*/  ENDCOLLECTIVE ;  /* 0x000000000000791b */ /* 0x003fe20003800000 */
.L_x_15432:
[----:B------:R-:W-:Y:S02]  /*21680*/  IMAD.MOV.U32 R13, RZ, RZ, R30 ;  /* 0x000000ffff0d7224 */ /* 0x000fe400078e001e */
[----:B------:R-:W-:-:S07]  /*21690*/  IMAD.MOV.U32 R7, RZ, RZ, R14 ;  /* 0x000000ffff077224 */ /* 0x000fce00078e000e */
[----:B------:R-:W-:Y:S05]  /*216a0*/  WARPSYNC.COLLECTIVE R15, `(.L_x_15433) ;  /* 0x000000000f087348 */ /* 0x000fea0003c00000 */
[----:B------:R0:W1:Y:S02]  /*216b0*/  SHFL.IDX P6, R14, R13, R12, R11 ;  /* 0x0000000c0d0e7389 */ /* 0x00006400000c000b */
[----:B01----:R-:W-:Y:S01]  /*216c0*/  ENDCOLLECTIVE ;  /* 0x000000000000791b */ /* 0x003fe20003800000 */
.L_x_15433:
[----:B------:R-:W-:Y:S01]  /*216d0*/  IMAD.MOV.U32 R30, RZ, RZ, R14 ;  /* 0x000000ffff1e7224 */ /* 0x000fe200078e000e */
[----:B------:R-:W-:Y:S06]  /*216e0*/  BRA `(.L_x_15434) ;  /* 0xfffffe6400807947 */ /* 0x000fec000383ffff */
.L_x_15178:
[----:B0-----:R0:W1:Y:S02]  /*216f0*/  SYNCS.PHASECHK.TRANS64.TRYWAIT P0, [R23+URZ+0x32400], R32 ;  /* 0x03240020170075a7 */ /* 0x001064000800017f */
[----:B-1----:R-:W-:Y:S05]  /*21700*/  @!P0 NANOSLEEP.SYNCS 0x989680 ;  /* 0x009896800000895d */ /* 0x002fea0003900000 */
[----:B------:R-:W1:Y:S02]  /*21710*/  @!P0 SYNCS.PHASECHK.TRANS64 P0, [R23+URZ+0x32400], R32 ;  /* 0x03240020170085a7 */ /* 0x000e64000800007f */
[----:B-1----:R-:W-:Y:S05]  /*21720*/  @!P0 BRA `(.L_x_15178) ;  /* 0xfffffffc00f08947 */ /* 0x002fea000383ffff */
[----:B------:R-:W-:Y:S05]  /*21730*/  BRA `(.L_x_15435) ;  /* 0xfffffe6800747947 */ /* 0x000fea000383ffff */
.L_x_15186:
        /* <DEDUP_REMOVED lines=9> */
.L_x_15437:
[----:B------:R-:W-:Y:S05]  /*217d0*/  BSYNC B1 ;  /* 0x0000000000017941 */ /* 0x000fea0003800000 */
.L_x_15436:
[----:B------:R-:W-:Y:S01]  /*217e0*/  IMAD.MOV.U32 R13, RZ, RZ, R35 ;  /* 0x000000ffff0d7224 */ /* 0x000fe200078e0023 */
[----:B------:R-:W-:Y:S01]  /*217f0*/  MOV R15, 0xffffffff ;  /* 0xffffffff000f7802 */ /* 0x000fe20000000f00 */
[----:B------:R-:W-:Y:S01]  /*21800*/  IMAD.MOV.U32 R12, RZ, RZ, RZ ;  /* 0x000000ffff0c7224 */ /* 0x000fe200078e00ff */
[----:B------:R-:W-:Y:S01]  /*21810*/  ISETP.GE.AND P0, PT, R16, R39, PT ;  /* 0x000000271000720c */ /* 0x000fe20003f06270 */
[----:B------:R-:W-:Y:S02]  /*21820*/  IMAD.MOV.U32 R11, RZ, RZ, 0x1c1f ;  /* 0x00001c1fff0b7424 */ /* 0x000fe400078e00ff */
[----:B------:R-:W-:Y:S02]  /*21830*/  IMAD.MOV.U32 R0, RZ, RZ, R14 ;  /* 0x000000ffff007224 */ /* 0x000fe400078e000e */
[----:B------:R-:W-:-:S08]  /*21840*/  IMAD R27, R219, R6, RZ ;  /* 0x00000006db1b7224 */ /* 0x000fd000078e02ff */
[----:B------:R-:W-:Y:S05]  /*21850*/  WARPSYNC.COLLECTIVE R15, `(.L_x_15438) ;  /* 0x000000000f087348 */ /* 0x000fea0003c00000 */
[----:B------:R0:W1:Y:S02]  /*21860*/  SHFL.IDX P6, R14, R13, R12, R11 ;  /* 0x0000000c0d0e7389 */ /* 0x00006400000c000b */
[----:B01----:R-:W-:Y:S01]  /*21870*/  ENDCOLLECTIVE ;  /* 0x000000000000791b */ /* 0x003fe20003800000 */
.L_x_15438:
        /* <DEDUP_REMOVED lines=8> */
.L_x_15439:
[----:B------:R-:W-:-:S05]  /*21900*/  @!P1 IADD3 R8, P2, R3, R5, RZ ;  /* 0x0000000503089210 */ /* 0x000fca0007f5e0ff */
[----:B------:R-:W-:Y:S02]  /*21910*/  @!P1 IMAD.X R9, R0, 0x1, R7, P2 ;  /* 0x0000000100099824 */ /* 0x000fe400010e0607 */
[----:B------:R-:W-:Y:S02]  /*21920*/  IMAD.MOV.U32 R13, RZ, RZ, R36 ;  /* 0x000000ffff0d7224 */ /* 0x000fe400078e0024 */
[----:B------:R-:W-:-:S07]  /*21930*/  IMAD.MOV.U32 R4, RZ, RZ, R14 ;  /* 0x000000ffff047224 */ /* 0x000fce00078e000e */
[----:B------:R-:W-:Y:S05]  /*21940*/  WARPSYNC.COLLECTIVE R15, `(.L_x_15440) ;  /* 0x000000000f087348 */ /* 0x000fea0003c00000 */
[----:B------:R0:W1:Y:S02]  /*21950*/  SHFL.IDX P6, R14, R13, R12, R11 ;  /* 0x0000000c0d0e7389 */ /* 0x00006400000c000b */
[----:B01----:R-:W-:Y:S01]  /*21960*/  ENDCOLLECTIVE ;  /* 0x000000000000791b */ /* 0x003fe20003800000 */
.L_x_15440:
[----:B------:R-:W2:Y:S01]  /*21970*/  @!P1 LD.E.128 R8, desc[UR42][R8.64] ;  /* 0x0000002a08089980 */ /* 0x000ea2000c101d00 */
[----:B------:R-:W-:-:S05]  /*21980*/  @!P1 IADD3 R14, P2, R14, R5, RZ ;  /* 0x000000050e0e9210 */ /* 0x000fca0007f5e0ff */
[----:B------:R-:W-:Y:S02]  /*21990*/  @!P1 IMAD.X R5, R4, 0x1, R7, P2 ;  /* 0x0000000104059824 */ /* 0x000fe400010e0607 */
[----:B------:R-:W-:-:S06]  /*219a0*/  @!P1 IMAD.MOV.U32 R4, RZ, RZ, R14 ;  /* 0x000000ffff049224 */ /* 0x000fcc00078e000e */
[----:B------:R-:W5:Y:S01]  /*219b0*/  @!P1 LD.E.128 R4, desc[UR42][R4.64] ;  /* 0x0000002a04049980 */ /* 0x000f62000c101d00 */
[----:B------:R-:W-:Y:S01]  /*219c0*/  CS2R R28, SRZ ;  /* 0x00000000001c7805 */ /* 0x000fe2000001ff00 */
[----:B------:R-:W-:Y:S01]  /*219d0*/  IMAD.MOV.U32 R13, RZ, RZ, R26 ;  /* 0x000000ffff0d7224 */ /* 0x000fe200078e001a */
[----:B------:R-:W-:Y:S01]  /*219e0*/  CS2R R20, SRZ ;  /* 0x0000000000147805 */ /* 0x000fe2000001ff00 */
[----:B------:R-:W-:Y:S01]  /*219f0*/  IMAD.MOV.U32 R12, RZ, RZ, 0x1 ;  /* 0x00000001ff0c7424 */ /* 0x000fe200078e00ff */
[----:B------:R-:W-:Y:S02]  /*21a00*/  CS2R R30, SRZ ;  /* 0x00000000001e7805 */ /* 0x000fe4000001ff00 */
[----:B------:R-:W-:Y:S01]  /*21a10*/  CS2R R32, SRZ ;  /* 0x0000000000207805 */ /* 0x000fe2000001ff00 */
[----:B--2---:R-:W-:Y:S01]  /*21a20*/  @!P1 IMAD.MOV.U32 R29, RZ, RZ, R11 ;  /* 0x000000ffff1d9224 */ /* 0x004fe200078e000b */
[----:B------:R-:W-:Y:S01]  /*21a30*/  @!P1 MOV R28, R10 ;  /* 0x0000000a001c9202 */ /* 0x000fe20000000f00 */
[----:B------:R-:W-:-:S02]  /*21a40*/  IMAD.MOV.U32 R11, RZ, RZ, 0x1c1f ;  /* 0x00001c1fff0b7424 */ /* 0x000fc400078e00ff */
[----:B------:R-:W-:Y:S02]  /*21a50*/  @!P1 IMAD.MOV.U32 R21, RZ, RZ, R9 ;  /* 0x000000ffff159224 */ /* 0x000fe400078e0009 */
[----:B------:R-:W-:-:S07]  /*21a60*/  @!P1 IMAD.MOV.U32 R20, RZ, RZ, R8 ;  /* 0x000000ffff149224 */ /* 0x000fce00078e0008 */
[----:B-----5:R-:W-:Y:S05]  /*21a70*/  WARPSYNC.COLLECTIVE R15, `(.L_x_15441) ;  /* 0x000000000f087348 */ /* 0x020fea0003c00000 */
[----:B------:R0:W1:Y:S02]  /*21a80*/  SHFL.IDX P6, R14, R13, R12, R11 ;  /* 0x0000000c0d0e7389 */ /* 0x00006400000c000b */
[----:B01---5:R-:W-:Y:S01]  /*21a90*/  ENDCOLLECTIVE ;  /* 0x000000000000791b */ /* 0x023fe20003800000 */
.L_x_15441:
[----:B------:R-:W-:Y:S02]  /*21aa0*/  IMAD.MOV.U32 R3, RZ, RZ, R21 ;  /* 0x000000ffff037224 */ /* 0x000fe400078e0015 */
[----:B------:R-:W-:Y:S02]  /*21ab0*/  IMAD.MOV.U32 R0, RZ, RZ, R20 ;  /* 0x000000ffff007224 */ /* 0x000fe400078e0014 */
[----:B------:R-:W-:Y:S01]  /*21ac0*/  IMAD.MOV.U32 R8, RZ, RZ, R29 ;  /* 0x000000ffff087224 */ /* 0x000fe200078e001d */
[----:B------:R-:W-:Y:S02]  /*21ad0*/  PRMT R41, R3, 0x7610, R41 ;  /* 0x0000761003297816 */ /* 0x000fe40000000029 */
        /* <DEDUP_REMOVED lines=14> */
.L_x_15442:
        /* <DEDUP_REMOVED lines=13> */
.L_x_15443:
[----:B------:R-:W-:Y:S02]  /*21c90*/  IMAD.MOV.U32 R13, RZ, RZ, R36 ;  /* 0x000000ffff0d7224 */ /* 0x000fe400078e0024 */
[----:B------:R-:W-:-:S07]  /*21ca0*/  IMAD.MOV.U32 R25, RZ, RZ, R14 ;  /* 0x000000ffff197224 */ /* 0x000fce00078e000e */
[----:B------:R-:W-:Y:S05]  /*21cb0*/  WARPSYNC.COLLECTIVE R15, `(.L_x_15444) ;  /* 0x000000000f087348 */ /* 0x000fea0003c00000 */
[----:B------:R0:W1:Y:S02]  /*21cc0*/  SHFL.IDX P6, R14, R13, R12, R11 ;  /* 0x0000000c0d0e7389 */ /* 0x00006400000c000b */
[----:B01----:R-:W-:Y:S01]  /*21cd0*/  ENDCOLLECTIVE ;  /* 0x000000000000791b */ /* 0x003fe20003800000 */
.L_x_15444:
[----:B------:R-:W-:Y:S05]  /*21ce0*/  BRA `(.L_x_15445) ;  /* 0xfffffe7400407947 */ /* 0x000fea000383ffff */
.L_x_15190:
[----:B0-----:R0:W1:Y:S02]  /*21cf0*/  SYNCS.PHASECHK.TRANS64.TRYWAIT P1, [R23+URZ+0x32400], R12 ;  /* 0x0324000c170075a7 */ /* 0x001064000802017f */
[----:B-1----:R-:W-:Y:S05]  /*21d00*/  @!P1 NANOSLEEP.SYNCS 0x989680 ;  /* 0x009896800000995d */ /* 0x002fea0003900000 */
[----:B------:R-:W1:Y:S02]  /*21d10*/  @!P1 SYNCS.PHASECHK.TRANS64 P1, [R23+URZ+0x32400], R12 ;  /* 0x0324000c170095a7 */ /* 0x000e64000802007f */
[----:B-1----:R-:W-:Y:S05]  /*21d20*/  @!P1 BRA `(.L_x_15190) ;  /* 0xfffffffc00f09947 */ /* 0x002fea000383ffff */
[----:B------:R-:W-:Y:S05]  /*21d30*/  BRA `(.L_x_15446) ;  /* 0xfffffe7400e07947 */ /* 0x000fea000383ffff */
.L_x_15196:
[----:B-1----:R1:W3:Y:S02]  /*21d40*/  SYNCS.PHASECHK.TRANS64.TRYWAIT P1, [R9+URZ+0x32430], R8 ;  /* 0x03243008090075a7 */ /* 0x0022e4000802017f */
[----:B---3--:R-:W-:Y:S05]  /*21d50*/  @!P1 NANOSLEEP.SYNCS 0x989680 ;  /* 0x009896800000995d */ /* 0x008fea0003900000 */
[----:B------:R-:W3:Y:S02]  /*21d60*/  @!P1 SYNCS.PHASECHK.TRANS64 P1, [R9+URZ+0x32430], R8 ;  /* 0x03243008090095a7 */ /* 0x000ee4000802007f */
[----:B---3--:R-:W-:Y:S05]  /*21d70*/  @!P1 BRA `(.L_x_15196) ;  /* 0xfffffffc00f09947 */ /* 0x008fea000383ffff */
[----:B------:R-:W-:Y:S05]  /*21d80*/  BRA `(.L_x_15195) ;  /* 0xfffffe8400687947 */ /* 0x000fea000383ffff */
.L_x_15198:
[----:B--2---:R2:W3:Y:S02]  /*21d90*/  SYNCS.PHASECHK.TRANS64.TRYWAIT P1, [R23+URZ+0x32410], R0 ;  /* 0x03241000170075a7 */ /* 0x0044e4000802017f */
[----:B---3--:R-:W-:Y:S05]  /*21da0*/  @!P1 NANOSLEEP.SYNCS 0x989680 ;  /* 0x009896800000995d */ /* 0x008fea0003900000 */
[----:B------:R-:W3:Y:S02]  /*21db0*/  @!P1 SYNCS.PHASECHK.TRANS64 P1, [R23+URZ+0x32410], R0 ;  /* 0x03241000170095a7 */ /* 0x000ee4000802007f */
[----:B---3--:R-:W-:Y:S05]  /*21dc0*/  @!P1 BRA `(.L_x_15198) ;  /* 0xfffffffc00f09947 */ /* 0x008fea000383ffff */
[----:B------:R-:W-:Y:S05]  /*21dd0*/  BRA `(.L_x_15447) ;  /* 0xfffffe8800207947 */ /* 0x000fea000383ffff */
.L_x_15202:
[----:B----4-:R4:W0:Y:S02]  /*21de0*/  SYNCS.PHASECHK.TRANS64.TRYWAIT P1, [R9+URZ+0x32450], R8 ;  /* 0x03245008090075a7 */ /* 0x010824000802017f */
[----:B0-----:R-:W-:Y:S05]  /*21df0*/  @!P1 NANOSLEEP.SYNCS 0x989680 ;  /* 0x009896800000995d */ /* 0x001fea0003900000 */
[----:B------:R-:W0:Y:S02]  /*21e00*/  @!P1 SYNCS.PHASECHK.TRANS64 P1, [R9+URZ+0x32450], R8 ;  /* 0x03245008090095a7 */ /* 0x000e24000802007f */
[----:B0-----:R-:W-:Y:S05]  /*21e10*/  @!P1 BRA `(.L_x_15202) ;  /* 0xfffffffc00f09947 */ /* 0x001fea000383ffff */
[----:B------:R-:W-:Y:S05]  /*21e20*/  BRA `(.L_x_15201) ;  /* 0xfffffe8800307947 */ /* 0x000fea000383ffff */
.L_x_15209:
[----:B-1----:R1:W2:Y:S02]  /*21e30*/  SYNCS.PHASECHK.TRANS64.TRYWAIT P1, [R10+URZ+0x32430], R0 ;  /* 0x032430000a0075a7 */ /* 0x0022a4000802017f */
[----:B--2---:R-:W-:Y:S05]  /*21e40*/  @!P1 NANOSLEEP.SYNCS 0x989680 ;  /* 0x009896800000995d */ /* 0x004fea0003900000 */
[----:B------:R-:W2:Y:S02]  /*21e50*/  @!P1 SYNCS.PHASECHK.TRANS64 P1, [R10+URZ+0x32430], R0 ;  /* 0x032430000a0095a7 */ /* 0x000ea4000802007f */
[----:B--2---:R-:W-:Y:S05]  /*21e60*/  @!P1 BRA `(.L_x_15209) ;  /* 0xfffffffc00f09947 */ /* 0x004fea000383ffff */
[----:B------:R-:W-:Y:S05]  /*21e70*/  BRA `(.L_x_15208) ;  /* 0xfffffeb000187947 */ /* 0x000fea000383ffff */
.L_x_15213:
[----:B---3--:R3:W4:Y:S02]  /*21e80*/  SYNCS.PHASECHK.TRANS64.TRYWAIT P1, [R10+URZ+0x32450], R0 ;  /* 0x032450000a0075a7 */ /* 0x008724000802017f */
[----:B----4-:R-:W-:Y:S05]  /*21e90*/  @!P1 NANOSLEEP.SYNCS 0x989680 ;  /* 0x009896800000995d */ /* 0x010fea0003900000 */
[----:B------:R-:W4:Y:S02]  /*21ea0*/  @!P1 SYNCS.PHASECHK.TRANS64 P1, [R10+URZ+0x32450], R0 ;  /* 0x032450000a0095a7 */ /* 0x000f24000802007f */
[----:B----4-:R-:W-:Y:S05]  /*21eb0*/  @!P1 BRA `(.L_x_15213) ;  /* 0xfffffffc00f09947 */ /* 0x010fea000383ffff */
[----:B------:R-:W-:Y:S05]  /*21ec0*/  BRA `(.L_x_15212) ;  /* 0xfffffeb000bc7947 */ /* 0x000fea000383ffff */
.L_x_15221:
[----:B-1----:R1:W2:Y:S02]  /*21ed0*/  SYNCS.PHASECHK.TRANS64.TRYWAIT P1, [R10+URZ+0x32430], R0 ;  /* 0x032430000a0075a7 */ /* 0x0022a4000802017f */
[----:B--2---:R-:W-:Y:S05]  /*21ee0*/  @!P1 NANOSLEEP.SYNCS 0x989680 ;  /* 0x009896800000995d */ /* 0x004fea0003900000 */
[----:B------:R-:W2:Y:S02]  /*21ef0*/  @!P1 SYNCS.PHASECHK.TRANS64 P1, [R10+URZ+0x32430], R0 ;  /* 0x032430000a0095a7 */ /* 0x000ea4000802007f */
[----:B--2---:R-:W-:Y:S05]  /*21f00*/  @!P1 BRA `(.L_x_15221) ;  /* 0xfffffffc00f09947 */ /* 0x004fea000383ffff */
[----:B------:R-:W-:Y:S05]  /*21f10*/  BRA `(.L_x_15220) ;  /* 0xfffffee000387947 */ /* 0x000fea000383ffff */
.L_x_15225:
[----:B---3--:R3:W4:Y:S02]  /*21f20*/  SYNCS.PHASECHK.TRANS64.TRYWAIT P1, [R10+URZ+0x32450], R0 ;  /* 0x032450000a0075a7 */ /* 0x008724000802017f */
[----:B----4-:R-:W-:Y:S05]  /*21f30*/  @!P1 NANOSLEEP.SYNCS 0x989680 ;  /* 0x009896800000995d */ /* 0x010fea0003900000 */
[----:B------:R-:W4:Y:S02]  /*21f40*/  @!P1 SYNCS.PHASECHK.TRANS64 P1, [R10+URZ+0x32450], R0 ;  /* 0x032450000a0095a7 */ /* 0x000f24000802007f */
[----:B----4-:R-:W-:Y:S05]  /*21f50*/  @!P1 BRA `(.L_x_15225) ;  /* 0xfffffffc00f09947 */ /* 0x010fea000383ffff */
[----:B------:R-:W-:Y:S05]  /*21f60*/  BRA `(.L_x_15224) ;  /* 0xfffffee000dc7947 */ /* 0x000fea000383ffff */
.L_x_15233:
[----:B------:R-:W-:Y:S02]  /*21f70*/  IMAD.MOV.U32 R13, RZ, RZ, R20 ;  /* 0x000000ffff0d7224 */ /* 0x000fe400078e0014 */
[----:B------:R-:W-:Y:S02]  /*21f80*/  IMAD.MOV.U32 R12, RZ, RZ, RZ ;  /* 0x000000ffff0c7224 */ /* 0x000fe400078e00ff */
[----:B------:R-:W-:Y:S02]  /*21f90*/  IMAD.MOV.U32 R11, RZ, RZ, 0x181f ;  /* 0x0000181fff0b7424 */ /* 0x000fe400078e00ff */
[----:B------:R-:W-:-:S07]  /*21fa0*/  IMAD.MOV.U32 R15, RZ, RZ, -0x1 ;  /* 0xffffffffff0f7424 */ /* 0x000fce00078e00ff */
[----:B-----5:R-:W-:Y:S05]  /*21fb0*/  WARPSYNC.COLLECTIVE R15, `(.L_x_15448) ;  /* 0x000000000f087348 */ /* 0x020fea0003c00000 */
[----:B------:R0:W1:Y:S02]  /*21fc0*/  SHFL.IDX P6, R14, R13, R12, R11 ;  /* 0x0000000c0d0e7389 */ /* 0x00006400000c000b */
[----:B01---5:R-:W-:Y:S01]  /*21fd0*/  ENDCOLLECTIVE ;  /* 0x000000000000791b */ /* 0x023fe20003800000 */
.L_x_15448:
[----:B------:R-:W-:Y:S01]  /*21fe0*/  MOV R13, R4 ;  /* 0x00000004000d7202 */ /* 0x000fe20000000f00 */
[----:B------:R-:W-:-:S07]  /*21ff0*/  IMAD.MOV.U32 R3, RZ, RZ, R14 ;  /* 0x000000ffff037224 */ /* 0x000fce00078e000e */
[----:B------:R-:W-:Y:S05]  /*22000*/  WARPSYNC.COLLECTIVE R15, `(.L_x_15449) ;  /* 0x000000000f087348 */ /* 0x000fea0003c00000 */
[----:B------:R0:W1:Y:S02]  /*22010*/  SHFL.IDX P6, R14, R13, R12, R11 ;  /* 0x0000000c0d0e7389 */ /* 0x00006400000c000b */
[----:B01----:R-:W-:Y:S01]  /*22020*/  ENDCOLLECTIVE ;  /* 0x000000000000791b */ /* 0x003fe20003800000 */
.L_x_15449:
[----:B------:R-:W-:Y:S05]  /*22030*/  BRA `(.L_x_15450) ;  /* 0xffffff2c006c7947 */ /* 0x000fea000383ffff */
.L_x_15236:
        /* <DEDUP_REMOVED lines=8> */
.L_x_15452:
[----:B------:R-:W-:Y:S05]  /*220c0*/  BSYNC B1 ;  /* 0x0000000000017941 */ /* 0x000fea0003800000 */
.L_x_15451:
        /* <DEDUP_REMOVED lines=8> */
.L_x_15453:
[----:B------:R-:W-:Y:S05]  /*22150*/  BRA `(.L_x_15454) ;  /* 0xffffff2c00b47947 */ /* 0x000fea000383ffff */
.L_x_15239:
[----:B------:R-:W-:Y:S01]  /*22160*/  BSSY B1, `(.L_x_15455) ;  /* 0x0000008000017945 */ /* 0x000fe20003800000 */
[----:B---3--:R-:W-:Y:S01]  /*22170*/  IMAD.MOV.U32 R13, RZ, RZ, R20 ;  /* 0x000000ffff0d7224 */ /* 0x008fe200078e0014 */
[----:B------:R-:W-:Y:S01]  /*22180*/  MOV R15, 0xffffffff ;  /* 0xffffffff000f7802 */ /* 0x000fe20000000f00 */
[----:B------:R-:W-:Y:S02]  /*22190*/  IMAD.MOV.U32 R12, RZ, RZ, 0x2 ;  /* 0x00000002ff0c7424 */ /* 0x000fe400078e00ff */
[----:B------:R-:W-:-:S07]  /*221a0*/  IMAD.MOV.U32 R11, RZ, RZ, 0x181f ;  /* 0x0000181fff0b7424 */ /* 0x000fce00078e00ff */
[----:B012-45:R-:W-:Y:S05]  /*221b0*/  WARPSYNC.COLLECTIVE R15, `(.L_x_15456) ;  /* 0x000000000f087348 */ /* 0x037fea0003c00000 */
[----:B--2---:R2:W3:Y:S02]  /*221c0*/  SHFL.IDX P6, R14, R13, R12, R11 ;  /* 0x0000000c0d0e7389 */ /* 0x0044e400000c000b */
[----:B012345:R-:W-:Y:S01]  /*221d0*/  ENDCOLLECTIVE ;  /* 0x000000000000791b */ /* 0x03ffe20003800000 */
.L_x_15456:
[----:B------:R-:W-:Y:S05]  /*221e0*/  BSYNC B1 ;  /* 0x0000000000017941 */ /* 0x000fea0003800000 */
.L_x_15455:
        /* <DEDUP_REMOVED lines=8> */
.L_x_15457:
[----:B------:R-:W-:Y:S05]  /*22270*/  BRA `(.L_x_15458) ;  /* 0xffffff2c00fc7947 */ /* 0x000fea000383ffff */
.L_x_15242:
        /* <DEDUP_REMOVED lines=8> */
.L_x_15460:
[----:B------:R-:W-:Y:S05]  /*22300*/  BSYNC B1 ;  /* 0x0000000000017941 */ /* 0x000fea0003800000 */
.L_x_15459:
        /* <DEDUP_REMOVED lines=8> */
.L_x_15461:
[----:B------:R-:W-:Y:S05]  /*22390*/  BRA `(.L_x_15462) ;  /* 0xffffff3000447947 */ /* 0x000fea000383ffff */
.L_x_15244:
[----:B------:R-:W-:Y:S02]  /*223a0*/  IMAD.MOV.U32 R13, RZ, RZ, R4 ;  /* 0x000000ffff0d7224 */ /* 0x000fe400078e0004 */
[----:B------:R-:W-:Y:S02]  /*223b0*/  IMAD.MOV.U32 R12, RZ, RZ, RZ ;  /* 0x000000ffff0c7224 */ /* 0x000fe400078e00ff */
[----:B------:R-:W-:Y:S02]  /*223c0*/  IMAD.MOV.U32 R11, RZ, RZ, 0x1c1f ;  /* 0x00001c1fff0b7424 */ /* 0x000fe400078e00ff */
[----:B------:R-:W-:-:S07]  /*223d0*/  IMAD.MOV.U32 R15, RZ, RZ, -0x1 ;  /* 0xffffffffff0f7424 */ /* 0x000fce00078e00ff */
[----:B------:R-:W-:Y:S05]  /*223e0*/  WARPSYNC.COLLECTIVE R15, `(.L_x_15463) ;  /* 0x000000000f087348 */ /* 0x000fea0003c00000 */
[----:B------:R0:W1:Y:S02]  /*223f0*/  SHFL.IDX P6, R14, R13, R12, R11 ;  /* 0x0000000c0d0e7389 */ /* 0x00006400000c000b */
[----:B01----:R-:W-:Y:S01]  /*22400*/  ENDCOLLECTIVE ;  /* 0x000000000000791b */ /* 0x003fe20003800000 */
.L_x_15463:
[----:B------:R-:W-:Y:S02]  /*22410*/  IMAD.MOV.U32 R13, RZ, RZ, R3 ;  /* 0x000000ffff0d7224 */ /* 0x000fe400078e0003 */
[----:B------:R-:W-:-:S07]  /*22420*/  IMAD.MOV.U32 R20, RZ, RZ, R14 ;  /* 0x000000ffff147224 */ /* 0x000fce00078e000e */
[----:B------:R-:W-:Y:S05]  /*22430*/  WARPSYNC.COLLECTIVE R15, `(.L_x_15464) ;  /* 0x000000000f087348 */ /* 0x000fea0003c00000 */
[----:B------:R0:W1:Y:S02]  /*22440*/  SHFL.IDX P6, R14, R13, R12, R11 ;  /* 0x0000000c0d0e7389 */ /* 0x00006400000c000b */
[----:B01----:R-:W-:Y:S01]  /*22450*/  ENDCOLLECTIVE ;  /* 0x000000000000791b */ /* 0x003fe20003800000 */
.L_x_15464:
[----:B------:R-:W-:Y:S01]  /*22460*/  IMAD.MOV.U32 R12, RZ, RZ, R14 ;  /* 0x000000ffff0c7224 */ /* 0x000fe200078e000e */
[----:B------:R-:W-:Y:S06]  /*22470*/  BRA `(.L_x_15465) ;  /* 0xffffff3400447947 */ /* 0x000fec000383ffff */
.L_x_15247:
        /* <DEDUP_REMOVED lines=8> */
.L_x_15467:
[----:B------:R-:W-:Y:S05]  /*22500*/  BSYNC B1 ;  /* 0x0000000000017941 */ /* 0x000fea0003800000 */
.L_x_15466:
        /* <DEDUP_REMOVED lines=8> */
.L_x_15468:
[----:B------:R-:W-:Y:S01]  /*22590*/  IMAD.MOV.U32 R3, RZ, RZ, R14 ;  /* 0x000000ffff037224 */ /* 0x000fe200078e000e */
[----:B------:R-:W-:Y:S06]  /*225a0*/  BRA `(.L_x_15469) ;  /* 0xffffff40001c7947 */ /* 0x000fec000383ffff */
.L_x_15251:
[----:B------:R-:W-:Y:S02]  /*225b0*/  IMAD.MOV.U32 R13, RZ, RZ, R4 ;  /* 0x000000ffff0d7224 */ /* 0x000fe400078e0004 */
[----:B------:R-:W-:Y:S02]  /*225c0*/  IMAD.MOV.U32 R12, RZ, RZ, RZ ;  /* 0x000000ffff0c7224 */ /* 0x000fe400078e00ff */
[----:B------:R-:W-:Y:S02]  /*225d0*/  IMAD.MOV.U32 R11, RZ, RZ, 0x181f ;  /* 0x0000181fff0b7424 */ /* 0x000fe400078e00ff */
[----:B------:R-:W-:-:S07]  /*225e0*/  IMAD.MOV.U32 R15, RZ, RZ, -0x1 ;  /* 0xffffffffff0f7424 */ /* 0x000fce00078e00ff */
[----:B0-----:R-:W-:Y:S05]  /*225f0*/  WARPSYNC.COLLECTIVE R15, `(.L_x_15470) ;  /* 0x000000000f087348 */ /* 0x001fea0003c00000 */
[----:B------:R1:W2:Y:S02]  /*22600*/  SHFL.IDX P6, R14, R13, R12, R11 ;  /* 0x0000000c0d0e7389 */ /* 0x0002a400000c000b */
[----:B012---:R-:W-:Y:S01]  /*22610*/  ENDCOLLECTIVE ;  /* 0x000000000000791b */ /* 0x007fe20003800000 */
.L_x_15470:
[----:B------:R-:W-:Y:S02]  /*22620*/  IMAD.MOV.U32 R13, RZ, RZ, R0 ;  /* 0x000000ffff0d7224 */ /* 0x000fe400078e0000 */
[----:B------:R-:W-:-:S07]  /*22630*/  IMAD.MOV.U32 R3, RZ, RZ, R14 ;  /* 0x000000ffff037224 */ /* 0x000fce00078e000e */
[----:B------:R-:W-:Y:S05]  /*22640*/  WARPSYNC.COLLECTIVE R15, `(.L_x_15471) ;  /* 0x000000000f087348 */ /* 0x000fea0003c00000 */
[----:B------:R0:W1:Y:S02]  /*22650*/  SHFL.IDX P6, R14, R13, R12, R11 ;  /* 0x0000000c0d0e7389 */ /* 0x00006400000c000b */
[----:B01----:R-:W-:Y:S01]  /*22660*/  ENDCOLLECTIVE ;  /* 0x000000000000791b */ /* 0x003fe20003800000 */
.L_x_15471:
[----:B------:R-:W-:Y:S01]  /*22670*/  IMAD.MOV.U32 R9, RZ, RZ, R14 ;  /* 0x000000ffff097224 */ /* 0x000fe200078e000e */
[----:B------:R-:W-:Y:S06]  /*22680*/  BRA `(.L_x_15472) ;  /* 0xffffff5400787947 */ /* 0x000fec000383ffff */
.L_x_15254:
[----:B------:R-:W-:Y:S01]  /*22690*/  BSSY B1, `(.L_x_15473) ;  /* 0x0000008000017945 */ /* 0x000fe20003800000 */
[----:B----4-:R-:W-:Y:S01]  /*226a0*/  MOV R13, R4 ;  /* 0x00000004000d7202 */ /* 0x010fe20000000f00 */
[----:B------:R-:W-:Y:S02]  /*226b0*/  IMAD.MOV.U32 R12, RZ, RZ, 0x1 ;  /* 0x00000001ff0c7424 */ /* 0x000fe400078e00ff */
[----:B------:R-:W-:Y:S02]  /*226c0*/  IMAD.MOV.U32 R11, RZ, RZ, 0x181f ;  /* 0x0000181fff0b7424 */ /* 0x000fe400078e00ff */
[----:B------:R-:W-:-:S07]  /*226d0*/  IMAD.MOV.U32 R15, RZ, RZ, -0x1 ;  /* 0xffffffffff0f7424 */ /* 0x000fce00078e00ff */
[----:B0123--:R-:W-:Y:S05]  /*226e0*/  WARPSYNC.COLLECTIVE R15, `(.L_x_15474) ;  /* 0x000000000f087348 */ /* 0x00ffea0003c00000 */
[----:B------:R4:W0:Y:S02]  /*226f0*/  SHFL.IDX P6, R14, R13, R12, R11 ;  /* 0x0000000c0d0e7389 */ /* 0x00082400000c000b */
[----:B01234-:R-:W-:Y:S01]  /*22700*/  ENDCOLLECTIVE ;  /* 0x000000000000791b */ /* 0x01ffe20003800000 */
.L_x_15474:
[----:B------:R-:W-:Y:S05]  /*22710*/  BSYNC B1 ;  /* 0x0000000000017941 */ /* 0x000fea0003800000 */
.L_x_15473:
        /* <DEDUP_REMOVED lines=8> */
.L_x_15475:
[----:B------:R-:W-:Y:S01]  /*227a0*/  IMAD.MOV.U32 R9, RZ, RZ, R14 ;  /* 0x000000ffff097224 */ /* 0x000fe200078e000e */
[----:B------:R-:W-:Y:S06]  /*227b0*/  BRA `(.L_x_15476) ;  /* 0xffffff5400c07947 */ /* 0x000fec000383ffff */
.L_x_15257:
        /* <DEDUP_REMOVED lines=8> */
.L_x_15478:
[----:B------:R-:W-:Y:S05]  /*22840*/  BSYNC B1 ;  /* 0x0000000000017941 */ /* 0x000fea0003800000 */
.L_x_15477:
        /* <DEDUP_REMOVED lines=8> */
.L_x_15479:
[----:B------:R-:W-:Y:S01]  /*228d0*/  IMAD.MOV.U32 R9, RZ, RZ, R14 ;  /* 0x000000ffff097224 */ /* 0x000fe200078e000e */
[----:B------:R-:W-:Y:S06]  /*228e0*/  BRA `(.L_x_15480) ;  /* 0xffffff5800047947 */ /* 0x000fec000383ffff */
.L_x_15260:
        /* <DEDUP_REMOVED lines=8> */
.L_x_15482:
[----:B------:R-:W-:Y:S05]  /*22970*/  BSYNC B1 ;  /* 0x0000000000017941 */ /* 0x000fea0003800000 */
.L_x_15481:
        /* <DEDUP_REMOVED lines=8> */
.L_x_15483:
[----:B------:R-:W-:Y:S01]  /*22a00*/  IMAD.MOV.U32 R9, RZ, RZ, R14 ;  /* 0x000000ffff097224 */ /* 0x000fe200078e000e */
[----:B------:R-:W-:Y:S06]  /*22a10*/  BRA `(.L_x_15484) ;  /* 0xffffff5800487947 */ /* 0x000fec000383ffff */
.L_x_15279:
        /* <DEDUP_REMOVED lines=11> */
.L_x_15486:
[----:B------:R-:W-:Y:S05]  /*22ad0*/  BSYNC B1 ;  /* 0x0000000000017941 */ /* 0x000fea0003800000 */
.L_x_15485:
[----:B------:R-:W-:Y:S05]  /*22ae0*/  BRA `(.L_x_15487) ;  /* 0xffffff74007c7947 */ /* 0x000fea000383ffff */
.L_x_15281:
[----:B------:R-:W-:Y:S01]  /*22af0*/  BSSY B1, `(.L_x_15488) ;  /* 0x0000006000017945 */ /* 0x000fe20003800000 */
[----:B------:R-:W-:-:S07]  /*22b00*/  IMAD.MOV.U32 R15, RZ, RZ, -0x1 ;  /* 0xffffffffff0f7424 */ /* 0x000fce00078e00ff */
[----:B01----:R-:W-:Y:S05]  /*22b10*/  WARPSYNC.COLLECTIVE R15, `(.L_x_15489) ;  /* 0x000000000f0c7348 */ /* 0x003fea0003c00000 */
[----:B------:R-:W-:Y:S02]  /*22b20*/  ELECT P6, UR62, PT ;  /* 0x00000000003e782f */ /* 0x000fe400038c0000 */
[----:B------:R-:W-:Y:S01]  /*22b30*/  MOV R14, UR62 ;  /* 0x0000003e000e7c02 */ /* 0x000fe20008000f00 */
[----:B01----:R-:W-:Y:S10]  /*22b40*/  ENDCOLLECTIVE ;  /* 0x000000000000791b */ /* 0x003ff40003800000 */
.L_x_15489:
[----:B------:R-:W-:Y:S05]  /*22b50*/  BSYNC B1 ;  /* 0x0000000000017941 */ /* 0x000fea0003800000 */
.L_x_15488:
[----:B------:R-:W-:Y:S05]  /*22b60*/  BRA `(.L_x_15280) ;  /* 0xffffff7400747947 */ /* 0x000fea000383ffff */
.L_x_15283:
[----:B0-----:R0:W2:Y:S02]  /*22b70*/  SYNCS.PHASECHK.TRANS64.TRYWAIT P0, [R16+URZ+0x32420], R8 ;  /* 0x03242008100075a7 */ /* 0x0010a4000800017f */
[----:B--2---:R-:W-:Y:S05]  /*22b80*/  @!P0 NANOSLEEP.SYNCS 0x989680 ;  /* 0x009896800000895d */ /* 0x004fea0003900000 */
[----:B------:R-:W2:Y:S02]  /*22b90*/  @!P0 SYNCS.PHASECHK.TRANS64 P0, [R16+URZ+0x32420], R8 ;  /* 0x03242008100085a7 */ /* 0x000ea4000800007f */
[----:B--2---:R-:W-:Y:S05]  /*22ba0*/  @!P0 BRA `(.L_x_15283) ;  /* 0xfffffffc00f08947 */ /* 0x004fea000383ffff */
[----:B------:R-:W-:Y:S05]  /*22bb0*/  BRA `(.L_x_15490) ;  /* 0xffffff7400847947 */ /* 0x000fea000383ffff */
.L_x_15287:
[----:B0-----:R0:W2:Y:S02]  /*22bc0*/  SYNCS.PHASECHK.TRANS64.TRYWAIT P0, [R8+URZ+0x324a0], R9 ;  /* 0x0324a009080075a7 */ /* 0x0010a4000800017f */
[----:B--2---:R-:W-:Y:S05]  /*22bd0*/  @!P0 NANOSLEEP.SYNCS 0x989680 ;  /* 0x009896800000895d */ /* 0x004fea0003900000 */
[----:B------:R-:W2:Y:S02]  /*22be0*/  @!P0 SYNCS.PHASECHK.TRANS64 P0, [R8+URZ+0x324a0], R9 ;  /* 0x0324a009080085a7 */ /* 0x000ea4000800007f */
[----:B--2---:R-:W-:Y:S05]  /*22bf0*/  @!P0 BRA `(.L_x_15287) ;  /* 0xfffffffc00f08947 */ /* 0x004fea000383ffff */
[----:B------:R-:W-:Y:S05]  /*22c00*/  BRA `(.L_x_15491) ;  /* 0xffffff74009c7947 */ /* 0x000fea000383ffff */
.L_x_15292:
[----:B-1----:R1:W2:Y:S02]  /*22c10*/  SYNCS.PHASECHK.TRANS64.TRYWAIT P0, [R8+URZ+0x324c0], R9 ;  /* 0x0324c009080075a7 */ /* 0x0022a4000800017f */
[----:B--2---:R-:W-:Y:S05]  /*22c20*/  @!P0 NANOSLEEP.SYNCS 0x989680 ;  /* 0x009896800000895d */ /* 0x004fea0003900000 */
[----:B------:R-:W2:Y:S02]  /*22c30*/  @!P0 SYNCS.PHASECHK.TRANS64 P0, [R8+URZ+0x324c0], R9 ;  /* 0x0324c009080085a7 */ /* 0x000ea4000800007f */
[----:B--2---:R-:W-:Y:S05]  /*22c40*/  @!P0 BRA `(.L_x_15292) ;  /* 0xfffffffc00f08947 */ /* 0x004fea000383ffff */
[----:B------:R-:W-:Y:S05]  /*22c50*/  BRA `(.L_x_15492) ;  /* 0xffffff7800187947 */ /* 0x000fea000383ffff */
.L_x_15302:
[----:B0-----:R0:W2:Y:S02]  /*22c60*/  SYNCS.PHASECHK.TRANS64.TRYWAIT P1, [R6+URZ+0x324a0], R8 ;  /* 0x0324a008060075a7 */ /* 0x0010a4000802017f */
[----:B--2---:R-:W-:Y:S05]  /*22c70*/  @!P1 NANOSLEEP.SYNCS 0x989680 ;  /* 0x009896800000995d */ /* 0x004fea0003900000 */
[----:B------:R-:W2:Y:S02]  /*22c80*/  @!P1 SYNCS.PHASECHK.TRANS64 P1, [R6+URZ+0x324a0], R8 ;  /* 0x0324a008060095a7 */ /* 0x000ea4000802007f */
[----:B--2---:R-:W-:Y:S05]  /*22c90*/  @!P1 BRA `(.L_x_15302) ;  /* 0xfffffffc00f09947 */ /* 0x004fea000383ffff */
[----:B------:R-:W-:Y:S05]  /*22ca0*/  BRA `(.L_x_15493) ;  /* 0xffffff7c008c7947 */ /* 0x000fea000383ffff */
.L_x_15307:
[----:B-1----:R1:W2:Y:S02]  /*22cb0*/  SYNCS.PHASECHK.TRANS64.TRYWAIT P1, [R6+URZ+0x324c0], R8 ;  /* 0x0324c008060075a7 */ /* 0x0022a4000802017f */
[----:B--2---:R-:W-:Y:S05]  /*22cc0*/  @!P1 NANOSLEEP.SYNCS 0x989680 ;  /* 0x009896800000995d */ /* 0x004fea0003900000 */
[----:B------:R-:W2:Y:S02]  /*22cd0*/  @!P1 SYNCS.PHASECHK.TRANS64 P1, [R6+URZ+0x324c0], R8 ;  /* 0x0324c008060095a7 */ /* 0x000ea4000802007f */
[----:B--2---:R-:W-:Y:S05]  /*22ce0*/  @!P1 BRA `(.L_x_15307) ;  /* 0xfffffffc00f09947 */ /* 0x004fea000383ffff */
[----:B------:R-:W-:Y:S05]  /*22cf0*/  BRA `(.L_x_15494) ;  /* 0xffffff8000047947 */ /* 0x000fea000383ffff */
.L_x_15325:
        /* <DEDUP_REMOVED lines=11> */
.L_x_15496:
[----:B------:R-:W-:Y:S05]  /*22db0*/  BSYNC B0 ;  /* 0x0000000000007941 */ /* 0x000fea0003800000 */
.L_x_15495:
[----:B------:R-:W-:Y:S05]  /*22dc0*/  BRA `(.L_x_15497) ;  /* 0xffffff9000547947 */ /* 0x000fea000383ffff */
.L_x_15328:
[----:B0-----:R0:W1:Y:S02]  /*22dd0*/  SYNCS.PHASECHK.TRANS64.TRYWAIT P0, [R23+URZ+0x32440], R0 ;  /* 0x03244000170075a7 */ /* 0x001064000800017f */
[----:B-1----:R-:W-:Y:S05]  /*22de0*/  @!P0 NANOSLEEP.SYNCS 0x989680 ;  /* 0x009896800000895d */ /* 0x002fea0003900000 */
[----:B------:R-:W1:Y:S02]  /*22df0*/  @!P0 SYNCS.PHASECHK.TRANS64 P0, [R23+URZ+0x32440], R0 ;  /* 0x03244000170085a7 */ /* 0x000e64000800007f */
[----:B-1----:R-:W-:Y:S05]  /*22e00*/  @!P0 BRA `(.L_x_15328) ;  /* 0xfffffffc00f08947 */ /* 0x002fea000383ffff */
[----:B------:R-:W-:Y:S05]  /*22e10*/  BRA `(.L_x_15498) ;  /* 0xffffff9000747947 */ /* 0x000fea000383ffff */
.L_x_15329:
        /* <DEDUP_REMOVED lines=8> */
.L_x_15500:
[----:B------:R-:W-:Y:S05]  /*22ea0*/  BSYNC B0 ;  /* 0x0000000000007941 */ /* 0x000fea0003800000 */
.L_x_15499:
        /* <DEDUP_REMOVED lines=9> */
.L_x_15501:
[----:B------:R-:W-:Y:S01]  /*22f40*/  IMAD.MOV.U32 R13, RZ, RZ, R4 ;  /* 0x000000ffff0d7224 */ /* 0x000fe200078e0004 */
[----:B------:R-:W-:Y:S01]  /*22f50*/  MOV R12, 0x1 ;  /* 0x00000001000c7802 */ /* 0x000fe20000000f00 */
[----:B------:R-:W-:-:S07]  /*22f60*/  IMAD.MOV.U32 R3, RZ, RZ, R14 ;  /* 0x000000ffff037224 */ /* 0x000fce00078e000e */
[----:B------:R-:W-:Y:S05]  /*22f70*/  WARPSYNC.COLLECTIVE R15, `(.L_x_15502) ;  /* 0x000000000f087348 */ /* 0x000fea0003c00000 */
[----:B------:R0:W1:Y:S02]  /*22f80*/  SHFL.IDX P6, R14, R13, R12, R11 ;  /* 0x0000000c0d0e7389 */ /* 0x00006400000c000b */
[----:B01----:R-:W-:Y:S01]  /*22f90*/  ENDCOLLECTIVE ;  /* 0x000000000000791b */ /* 0x003fe20003800000 */
.L_x_15502:
        /* <DEDUP_REMOVED lines=15> */
.L_x_15503:
[----:B------:R-:W-:Y:S02]  /*23090*/  @P0 IMAD R6, R5, 0x2, R16 ;  /* 0x0000000205060824 */ /* 0x000fe400078e0210 */
[----:B------:R-:W-:Y:S02]  /*230a0*/  IMAD.MOV.U32 R13, RZ, RZ, R4 ;  /* 0x000000ffff0d7224 */ /* 0x000fe400078e0004 */
[----:B------:R-:W-:Y:S02]  /*230b0*/  IMAD.MOV.U32 R12, RZ, RZ, 0x2 ;  /* 0x00000002ff0c7424 */ /* 0x000fe400078e00ff */
[----:B------:R-:W-:-:S07]  /*230c0*/  IMAD.MOV.U32 R3, RZ, RZ, R14 ;  /* 0x000000ffff037224 */ /* 0x000fce00078e000e */
[----:B------:R-:W-:Y:S05]  /*230d0*/  WARPSYNC.COLLECTIVE R15, `(.L_x_15504) ;  /* 0x000000000f087348 */ /* 0x000fea0003c00000 */
[----:B------:R0:W1:Y:S02]  /*230e0*/  SHFL.IDX P6, R14, R13, R12, R11 ;  /* 0x0000000c0d0e7389 */ /* 0x00006400000c000b */
[----:B01----:R-:W-:Y:S01]  /*230f0*/  ENDCOLLECTIVE ;  /* 0x000000000000791b */ /* 0x003fe20003800000 */
.L_x_15504:
        /* <DEDUP_REMOVED lines=15> */
.L_x_15505:
[----:B------:R-:W-:Y:S01]  /*231f0*/  @P0 IMAD R6, R5, 0x2, R16 ;  /* 0x0000000205060824 */ /* 0x000fe200078e0210 */
[----:B------:R-:W-:Y:S01]  /*23200*/  MOV R13, R4 ;  /* 0x00000004000d7202 */ /* 0x000fe20000000f00 */
[----:B------:R-:W-:Y:S02]  /*23210*/  IMAD.MOV.U32 R12, RZ, RZ, 0x3 ;  /* 0x00000003ff0c7424 */ /* 0x000fe400078e00ff */
[----:B------:R-:W-:-:S07]  /*23220*/  IMAD.MOV.U32 R3, RZ, RZ, R14 ;  /* 0x000000ffff037224 */ /* 0x000fce00078e000e */
[----:B------:R-:W-:Y:S05]  /*23230*/  WARPSYNC.COLLECTIVE R15, `(.L_x_15506) ;  /* 0x000000000f087348 */ /* 0x000fea0003c00000 */
[----:B------:R0:W1:Y:S02]  /*23240*/  SHFL.IDX P6, R14, R13, R12, R11 ;  /* 0x0000000c0d0e7389 */ /* 0x00006400000c000b */
[----:B01----:R-:W-:Y:S01]  /*23250*/  ENDCOLLECTIVE ;  /* 0x000000000000791b */ /* 0x003fe20003800000 */
.L_x_15506:
        /* <DEDUP_REMOVED lines=15> */
.L_x_15507:
[----:B------:R-:W-:Y:S02]  /*23350*/  @P0 IMAD R6, R5, 0x2, R16 ;  /* 0x0000000205060824 */ /* 0x000fe400078e0210 */
[----:B------:R-:W-:Y:S02]  /*23360*/  IMAD.MOV.U32 R13, RZ, RZ, R4 ;  /* 0x000000ffff0d7224 */ /* 0x000fe400078e0004 */
[----:B------:R-:W-:Y:S02]  /*23370*/  IMAD.MOV.U32 R12, RZ, RZ, 0x4 ;  /* 0x00000004ff0c7424 */ /* 0x000fe400078e00ff */
[----:B------:R-:W-:-:S07]  /*23380*/  IMAD.MOV.U32 R3, RZ, RZ, R14 ;  /* 0x000000ffff037224 */ /* 0x000fce00078e000e */
[----:B------:R-:W-:Y:S05]  /*23390*/  WARPSYNC.COLLECTIVE R15, `(.L_x_15508) ;  /* 0x000000000f087348 */ /* 0x000fea0003c00000 */
[----:B------:R0:W1:Y:S02]  /*233a0*/  SHFL.IDX P6, R14, R13, R12, R11 ;  /* 0x0000000c0d0e7389 */ /* 0x00006400000c000b */
[----:B01----:R-:W-:Y:S01]  /*233b0*/  ENDCOLLECTIVE ;  /* 0x000000000000791b */ /* 0x003fe20003800000 */
.L_x_15508:
        /* <DEDUP_REMOVED lines=15> */
.L_x_15509:
[----:B------:R-:W-:Y:S01]  /*234b0*/  @P0 LEA R6, R5, R16, 0x1 ;  /* 0x0000001005060211 */ /* 0x000fe200078e08ff */
[----:B------:R-:W-:Y:S02]  /*234c0*/  IMAD.MOV.U32 R13, RZ, RZ, R4 ;  /* 0x000000ffff0d7224 */ /* 0x000fe400078e0004 */
[----:B------:R-:W-:Y:S02]  /*234d0*/  IMAD.MOV.U32 R12, RZ, RZ, 0x5 ;  /* 0x00000005ff0c7424 */ /* 0x000fe400078e00ff */
[----:B------:R-:W-:-:S07]  /*234e0*/  IMAD.MOV.U32 R3, RZ, RZ, R14 ;  /* 0x000000ffff037224 */ /* 0x000fce00078e000e */
[----:B------:R-:W-:Y:S05]  /*234f0*/  WARPSYNC.COLLECTIVE R15, `(.L_x_15510) ;  /* 0x000000000f087348 */ /* 0x000fea0003c00000 */
[----:B------:R0:W1:Y:S02]  /*23500*/  SHFL.IDX P6, R14, R13, R12, R11 ;  /* 0x0000000c0d0e7389 */ /* 0x00006400000c000b */
[----:B01----:R-:W-:Y:S01]  /*23510*/  ENDCOLLECTIVE ;  /* 0x000000000000791b */ /* 0x003fe20003800000 */
.L_x_15510:
        /* <DEDUP_REMOVED lines=10> */
.L_x_15511:
[----:B------:R-:W-:Y:S01]  /*235c0*/  @!PT LDS RZ, [RZ] ;  /* 0x00000000fffff984 */ /* 0x000fe20000000800 */
[----:B------:R-:W-:Y:S01]  /*235d0*/  @!PT LDS RZ, [RZ] ;  /* 0x00000000fffff984 */ /* 0x000fe20000000800 */
[----:B------:R-:W-:Y:S01]  /*235e0*/  @!PT LDS RZ, [RZ] ;  /* 0x00000000fffff984 */ /* 0x000fe20000000800 */
[----:B------:R1:W-:Y:S01]  /*235f0*/  @P0 LDGSTS.E.BYPASS.LTC128B.128 [R6+0x1e400], desc[UR42][R2.64], !P2 ;  /* 0x1e40000002060fae */ /* 0x0003e2000d101d6a */
[----:B------:R-:W-:Y:S01]  /*23600*/  IMAD.MOV.U32 R0, RZ, RZ, R14 ;  /* 0x000000ffff007224 */ /* 0x000fe200078e000e */
[----:B------:R-:W-:Y:S06]  /*23610*/  BRA `(.L_x_15512) ;  /* 0xffffff8c00d07947 */ /* 0x000fec000383ffff */
.L_x_15334:
[----:B------:R-:W-:Y:S01]  /*23620*/  IMAD.MOV.U32 R13, RZ, RZ, R3 ;  /* 0x000000ffff0d7224 */ /* 0x000fe200078e0003 */
[----:B------:R-:W-:Y:S01]  /*23630*/  LEA R25, R25, R8, 0x7 ;  /* 0x0000000819197211 */ /* 0x000fe200078e38ff */
[----:B------:R-:W-:Y:S02]  /*23640*/  IMAD.MOV.U32 R12, RZ, RZ, RZ ;  /* 0x000000ffff0c7224 */ /* 0x000fe400078e00ff */
[----:B------:R-:W-:Y:S02]  /*23650*/  IMAD.MOV.U32 R11, RZ, RZ, 0x181f ;  /* 0x0000181fff0b7424 */ /* 0x000fe400078e00ff */
[----:B------:R-:W-:Y:S02]  /*23660*/  IMAD.MOV.U32 R15, RZ, RZ, -0x1 ;  /* 0xffffffffff0f7424 */ /* 0x000fe400078e00ff */
[----:B-----5:R-:W-:Y:S02]  /*23670*/  IMAD R2, R9, R6, RZ ;  /* 0x0000000609027224 */ /* 0x020fe400078e02ff */
[----:B------:R-:W-:-:S07]  /*23680*/  VIADD R10, R25, 0x10 ;  /* 0x00000010190a7836 */ /* 0x000fce0000000000 */
[----:B------:R-:W-:Y:S05]  /*23690*/  WARPSYNC.COLLECTIVE R15, `(.L_x_15513) ;  /* 0x000000000f087348 */ /* 0x000fea0003c00000 */
[----:B------:R0:W1:Y:S02]  /*236a0*/  SHFL.IDX P6, R14, R13, R12, R11 ;  /* 0x0000000c0d0e7389 */ /* 0x00006400000c000b */
[----:B01----:R-:W-:Y:S01]  /*236b0*/  ENDCOLLECTIVE ;  /* 0x000000000000791b */ /* 0x003fe20003800000 */
.L_x_15513:
[C---:B------:R-:W-:Y:S01]  /*236c0*/  VIADD R6, R25.reuse, 0x20 ;  /* 0x0000002019067836 */ /* 0x040fe20000000000 */
[C---:B------:R-:W-:Y:S01]  /*236d0*/  ISETP.GE.AND P0, PT, R25.reuse, R2, PT ;  /* 0x000000021900720c */ /* 0x040fe20003f06270 */
[----:B------:R-:W-:Y:S01]  /*236e0*/  VIADD R8, R25, 0x40 ;  /* 0x0000004019087836 */ /* 0x000fe20000000000 */
[----:B------:R0:W-:Y:S04]  /*236f0*/  STL [R1+0x18], R10 ;  /* 0x0000180a01007387 */ /* 0x0001e80000100800 */
[----:B------:R0:W-:Y:S01]  /*23700*/  STL [R1+0x1c], R6 ;  /* 0x00001c0601007387 */ /* 0x0001e20000100800 */
[----:B------:R-:W-:Y:S02]  /*23710*/  IMAD.MOV.U32 R13, RZ, RZ, R0 ;  /* 0x000000ffff0d7224 */ /* 0x000fe400078e0000 */
[----:B------:R-:W-:-:S07]  /*23720*/  IMAD.MOV.U32 R4, RZ, RZ, R14 ;  /* 0x000000ffff047224 */ /* 0x000fce00078e000e */
[----:B0-----:R-:W-:Y:S05]  /*23730*/  WARPSYNC.COLLECTIVE R15, `(.L_x_15514) ;  /* 0x000000000f087348 */ /* 0x001fea0003c00000 */
[----:B------:R1:W2:Y:S02]  /*23740*/  SHFL.IDX P6, R14, R13, R12, R11 ;  /* 0x0000000c0d0e7389 */ /* 0x0002a400000c000b */
[----:B012---:R-:W-:Y:S01]  /*23750*/  ENDCOLLECTIVE ;  /* 0x000000000000791b */ /* 0x007fe20003800000 */
.L_x_15514:
[----:B------:R-:W-:Y:S02]  /*23760*/  IMAD.MOV.U32 R13, RZ, RZ, R3 ;  /* 0x000000ffff0d7224 */ /* 0x000fe400078e0003 */
[----:B------:R-:W-:Y:S02]  /*23770*/  IMAD.MOV.U32 R12, RZ, RZ, 0x1 ;  /* 0x00000001ff0c7424 */ /* 0x000fe400078e00ff */
[----:B------:R-:W-:-:S07]  /*23780*/  IMAD.MOV.U32 R5, RZ, RZ, R14 ;  /* 0x000000ffff057224 */ /* 0x000fce00078e000e */
[----:B------:R-:W-:Y:S05]  /*23790*/  WARPSYNC.COLLECTIVE R15, `(.L_x_15515) ;  /* 0x000000000f087348 */ /* 0x000fea0003c00000 */
[----:B------:R0:W1:Y:S02]  /*237a0*/  SHFL.IDX P6, R14, R13, R12, R11 ;  /* 0x0000000c0d0e7389 */ /* 0x00006400000c000b */
[----:B01----:R-:W-:Y:S01]  /*237b0*/  ENDCOLLECTIVE ;  /* 0x000000000000791b */ /* 0x003fe20003800000 */
.L_x_15515:
        /* <DEDUP_REMOVED lines=15> */
.L_x_15516:
[----:B------:R-:W-:Y:S02]  /*238b0*/  IMAD.MOV.U32 R13, RZ, RZ, R3 ;  /* 0x000000ffff0d7224 */ /* 0x000fe400078e0003 */
[----:B------:R-:W-:Y:S02]  /*238c0*/  IMAD.MOV.U32 R12, RZ, RZ, 0x2 ;  /* 0x00000002ff0c7424 */ /* 0x000fe400078e00ff */
[----:B------:R-:W-:-:S07]  /*238d0*/  IMAD.MOV.U32 R5, RZ, RZ, R14 ;  /* 0x000000ffff057224 */ /* 0x000fce00078e000e */
[----:B------:R-:W-:Y:S05]  /*238e0*/  WARPSYNC.COLLECTIVE R15, `(.L_x_15517) ;  /* 0x000000000f087348 */ /* 0x000fea0003c00000 */
[----:B------:R0:W1:Y:S02]  /*238f0*/  SHFL.IDX P6, R14, R13, R12, R11 ;  /* 0x0000000c0d0e7389 */ /* 0x00006400000c000b */
[----:B01----:R-:W-:Y:S01]  /*23900*/  ENDCOLLECTIVE ;  /* 0x000000000000791b */ /* 0x003fe20003800000 */
.L_x_15517:
        /* <DEDUP_REMOVED lines=12> */
[----:B------:R1:W-:Y:S04]  /*239d0*/  STL [R1+0x20], R6 ;  /* 0x0000200601007387 */ /* 0x0003e80000100800 */
[----:B------:R1:W-:Y:S01]  /*239e0*/  STL [R1+0x24], R8 ;  /* 0x0000240801007387 */ /* 0x0003e20000100800 */
[----:B0-----:R-:W-:-:S07]  /*239f0*/  IMAD.MOV.U32 R4, RZ, RZ, R14 ;  /* 0x000000ffff047224 */ /* 0x001fce00078e000e */
[----:B-1----:R-:W-:Y:S05]  /*23a00*/  WARPSYNC.COLLECTIVE R15, `(.L_x_15518) ;  /* 0x000000000f087348 */ /* 0x002fea0003c00000 */
[----:B------:R0:W2:Y:S02]  /*23a10*/  SHFL.IDX P6, R14, R13, R12, R11 ;  /* 0x0000000c0d0e7389 */ /* 0x0000a400000c000b */
[----:B012---:R-:W-:Y:S01]  /*23a20*/  ENDCOLLECTIVE ;  /* 0x000000000000791b */ /* 0x007fe20003800000 */
.L_x_15518:
[----:B------:R-:W-:Y:S02]  /*23a30*/  IMAD.MOV.U32 R13, RZ, RZ, R3 ;  /* 0x000000ffff0d7224 */ /* 0x000fe400078e0003 */
[----:B------:R-:W-:Y:S01]  /*23a40*/  IMAD.MOV.U32 R12, RZ, RZ, 0x3 ;  /* 0x00000003ff0c7424 */ /* 0x000fe200078e00ff */
[----:B------:R-:W-:-:S07]  /*23a50*/  MOV R5, R14 ;  /* 0x0000000e00057202 */ /* 0x000fce0000000f00 */
[----:B------:R-:W-:Y:S05]  /*23a60*/  WARPSYNC.COLLECTIVE R15, `(.L_x_15519) ;  /* 0x000000000f087348 */ /* 0x000fea0003c00000 */
[----:B------:R0:W1:Y:S02]  /*23a70*/  SHFL.IDX P6, R14, R13, R12, R11 ;  /* 0x0000000c0d0e7389 */ /* 0x00006400000c000b */
[----:B01----:R-:W-:Y:S01]  /*23a80*/  ENDCOLLECTIVE ;  /* 0x000000000000791b */ /* 0x003fe20003800000 */
.L_x_15519:
        /* <DEDUP_REMOVED lines=15> */
.L_x_15520:
[----:B------:R-:W-:Y:S02]  /*23b80*/  IMAD.MOV.U32 R13, RZ, RZ, R3 ;  /* 0x000000ffff0d7224 */ /* 0x000fe400078e0003 */
[----:B------:R-:W-:Y:S02]  /*23b90*/  IMAD.MOV.U32 R12, RZ, RZ, 0x4 ;  /* 0x00000004ff0c7424 */ /* 0x000fe400078e00ff */
[----:B------:R-:W-:-:S07]  /*23ba0*/  IMAD.MOV.U32 R5, RZ, RZ, R14 ;  /* 0x000000ffff057224 */ /* 0x000fce00078e000e */
[----:B------:R-:W-:Y:S05]  /*23bb0*/  WARPSYNC.COLLECTIVE R15, `(.L_x_15521) ;  /* 0x000000000f087348 */ /* 0x000fea0003c00000 */
[----:B------:R0:W1:Y:S02]  /*23bc0*/  SHFL.IDX P6, R14, R13, R12, R11 ;  /* 0x0000000c0d0e7389 */ /* 0x00006400000c000b */
[----:B01----:R-:W-:Y:S01]  /*23bd0*/  ENDCOLLECTIVE ;  /* 0x000000000000791b */ /* 0x003fe20003800000 */
.L_x_15521:
[----:B------:R-:W-:-:S05]  /*23be0*/  @!P0 LEA R5, P2, R7, R5, 0x1 ;  /* 0x0000000507058211 */ /* 0x000fca00078408ff */
[----:B------:R-:W-:-:S05]  /*23bf0*/  @!P0 IMAD.X R4, RZ, RZ, R4, P2 ;  /* 0x000000ffff048224 */ /* 0x000fca00010e0604 */
[----:B------:R-:W-:Y:S02]  /*23c00*/  @!P0 LOP3.LUT R5, R5, R4, RZ, 0x3c, !PT ;  /* 0x0000000405058212 */ /* 0x000fe400078e3cff */
[----:B------:R-:W-:Y:S02]  /*23c10*/  MOV R13, R0 ;  /* 0x00000000000d7202 */ /* 0x000fe40000000f00 */
[----:B------:R-:W-:-:S04]  /*23c20*/  @!P0 LOP3.LUT R4, R5, R4, RZ, 0x3c, !PT ;  /* 0x0000000405048212 */ /* 0x000fc800078e3cff */
[----:B------:R-:W-:Y:S01]  /*23c30*/  @!P0 LOP3.LUT R5, R5, R4, RZ, 0x3c, !PT ;  /* 0x0000000405058212 */ /* 0x000fe200078e3cff */
[----:B------:R-:W-:-:S07]  /*23c40*/  IMAD.MOV.U32 R6, RZ, RZ, R14 ;  /* 0x000000ffff067224 */ /* 0x000fce00078e000e */
[----:B------:R-:W-:Y:S05]  /*23c50*/  WARPSYNC.COLLECTIVE R15, `(.L_x_15522) ;  /* 0x000000000f087348 */ /* 0x000fea0003c00000 */
[----:B------:R0:W1:Y:S02]  /*23c60*/  SHFL.IDX P6, R14, R13, R12, R11 ;  /* 0x0000000c0d0e7389 */ /* 0x00006400000c000b */
[----:B01----:R-:W-:Y:S01]  /*23c70*/  ENDCOLLECTIVE ;  /* 0x000000000000791b */ /* 0x003fe20003800000 */
.L_x_15522:
        /* <DEDUP_REMOVED lines=13> */
.L_x_15523:
        /* <DEDUP_REMOVED lines=10> */
.L_x_15524:
        /* <DEDUP_REMOVED lines=13> */
.L_x_15525:
        /* <DEDUP_REMOVED lines=10> */
.L_x_15526:
        /* <DEDUP_REMOVED lines=11> */
.L_x_15527:
        /* <DEDUP_REMOVED lines=10> */
.L_x_15528:
[----:B------:R-:W-:Y:S01]  /*240b0*/  @!PT LDS RZ, [RZ] ;  /* 0x00000000fffff984 */ /* 0x000fe20000000800 */
[----:B------:R-:W-:Y:S01]  /*240c0*/  @!PT LDS RZ, [RZ] ;  /* 0x00000000fffff984 */ /* 0x000fe20000000800 */
[----:B------:R-:W-:Y:S01]  /*240d0*/  @!PT LDS RZ, [RZ] ;  /* 0x00000000fffff984 */ /* 0x000fe20000000800 */
[----:B------:R0:W-:Y:S01]  /*240e0*/  @!P0 LDGSTS.E.BYPASS.LTC128B.128 [R22+0x1b400], desc[UR42][R4.64], !P1 ;  /* 0x1b40000004168fae */ /* 0x0001e2000c901d6a */
[----:B------:R-:W-:Y:S01]  /*240f0*/  IMAD.MOV.U32 R0, RZ, RZ, R14 ;  /* 0x000000ffff007224 */ /* 0x000fe200078e000e */
[----:B------:R-:W-:Y:S06]  /*24100*/  BRA `(.L_x_15529) ;  /* 0xffffff9000207947 */ /* 0x000fec000383ffff */
.L_x_15338:
        /* <DEDUP_REMOVED lines=9> */
[----:B------:R-:W-:Y:S01]  /*241a0*/  MOV R15, 0xffffffff ;  /* 0xffffffff000f7802 */ /* 0x000fe20000000f00 */
        /* <DEDUP_REMOVED lines=23> */
.L_x_15531:
[----:B------:R-:W-:Y:S05]  /*24320*/  BSYNC B0 ;  /* 0x0000000000007941 */ /* 0x000fea0003800000 */
.L_x_15530:
        /* <DEDUP_REMOVED lines=11> */
.L_x_15532:
        /* <DEDUP_REMOVED lines=12> */
.L_x_15533:
        /* <DEDUP_REMOVED lines=15> */
.L_x_15534:
[----:B------:R-:W-:Y:S02]  /*24590*/  IMAD.MOV.U32 R13, RZ, RZ, R0 ;  /* 0x000000ffff0d7224 */ /* 0x000fe400078e0000 */
[----:B------:R-:W-:Y:S02]  /*245a0*/  IMAD.MOV.U32 R12, RZ, RZ, 0x2 ;  /* 0x00000002ff0c7424 */ /* 0x000fe400078e00ff */
[----:B------:R-:W-:-:S05]  /*245b0*/  IMAD.MOV.U32 R2, RZ, RZ, R14 ;  /* 0x000000ffff027224 */ /* 0x000fca00078e000e */
[----:B------:R-:W-:-:S04]  /*245c0*/  @!P5 LEA R2, P6, R7, R2, 0x1 ;  /* 0x000000020702d211 */ /* 0x000fc800078c08ff */
[----:B------:R-:W-:-:S05]  /*245d0*/  @!P5 IADD3.X R3, RZ, R6, RZ, P6, !PT ;  /* 0x00000006ff03d210 */ /* 0x000fca00037fe4ff */
[----:B------:R-:W-:Y:S01]  /*245e0*/  @!PT LDS RZ, [RZ] ;  /* 0x00000000fffff984 */ /* 0x000fe20000000800 */
[----:B------:R-:W-:Y:S01]  /*245f0*/  @!PT LDS RZ, [RZ] ;  /* 0x00000000fffff984 */ /* 0x000fe20000000800 */
[----:B------:R-:W-:Y:S01]  /*24600*/  @!PT LDS RZ, [RZ] ;  /* 0x00000000fffff984 */ /* 0x000fe20000000800 */
[----:B------:R0:W-:Y:S04]  /*24610*/  @!P5 LDGSTS.E.BYPASS.LTC128B.128 [R22+0x22c00], desc[UR42][R2.64], !P4 ;  /* 0x22c000000216dfae */ /* 0x0001e8000e101d6a */
[----:B0-----:R-:W-:Y:S05]  /*24620*/  WARPSYNC.COLLECTIVE R15, `(.L_x_15535) ;  /* 0x000000000f087348 */ /* 0x001fea0003c00000 */
[----:B------:R1:W2:Y:S02]  /*24630*/  SHFL.IDX P6, R14, R13, R12, R11 ;  /* 0x0000000c0d0e7389 */ /* 0x0002a400000c000b */
[----:B012---:R-:W-:Y:S01]  /*24640*/  ENDCOLLECTIVE ;  /* 0x000000000000791b */ /* 0x007fe20003800000 */
.L_x_15535:
        /* <DEDUP_REMOVED lines=12> */
.L_x_15536:
        /* <DEDUP_REMOVED lines=12> */
.L_x_15537:
        /* <DEDUP_REMOVED lines=12> */
.L_x_15538:
[----:B------:R-:W-:Y:S01]  /*24890*/  MOV R13, R0 ;  /* 0x00000000000d7202 */ /* 0x000fe20000000f00 */
        /* <DEDUP_REMOVED lines=11> */
.L_x_15539:
        /* <DEDUP_REMOVED lines=12> */
.L_x_15540:
        /* <DEDUP_REMOVED lines=12> */
.L_x_15541:
        /* <DEDUP_REMOVED lines=12> */
.L_x_15542:
[----:B------:R-:W-:Y:S01]  /*24b90*/  IMAD.MOV.U32 R13, RZ, RZ, R0 ;  /* 0x000000ffff0d7224 */ /* 0x000fe200078e0000 */
[----:B------:R-:W-:Y:S01]  /*24ba0*/  MOV R12, 0x6 ;  /* 0x00000006000c7802 */ /* 0x000fe20000000f00 */
        /* <DEDUP_REMOVED lines=10> */
.L_x_15543:
        /* <DEDUP_REMOVED lines=11> */
.L_x_15544:
[----:B------:R-:W-:Y:S02]  /*24d00*/  IMAD.MOV.U32 R13, RZ, RZ, R0 ;  /* 0x000000ffff0d7224 */ /* 0x000fe400078e0000 */
[----:B------:R-:W-:Y:S02]  /*24d10*/  IMAD.MOV.U32 R12, RZ, RZ, 0x7 ;  /* 0x00000007ff0c7424 */ /* 0x000fe400078e00ff */
[----:B------:R-:W-:-:S07]  /*24d20*/  IMAD.MOV.U32 R2, RZ, RZ, R14 ;  /* 0x000000ffff027224 */ /* 0x000fce00078e000e */
[----:B------:R-:W-:Y:S05]  /*24d30*/  WARPSYNC.COLLECTIVE R15, `(.L_x_15545) ;  /* 0x000000000f087348 */ /* 0x000fea0003c00000 */
[----:B------:R0:W1:Y:S02]  /*24d40*/  SHFL.IDX P6, R14, R13, R12, R11 ;  /* 0x0000000c0d0e7389 */ /* 0x00006400000c000b */
[----:B01----:R-:W-:Y:S01]  /*24d50*/  ENDCOLLECTIVE ;  /* 0x000000000000791b */ /* 0x003fe20003800000 */
.L_x_15545:
        /* <DEDUP_REMOVED lines=14> */
.L_x_15546:
[----:B------:R-:W-:Y:S01]  /*24e40*/  IMAD.MOV.U32 R2, RZ, RZ, R14 ;  /* 0x000000ffff027224 */ /* 0x000fe200078e000e */
[----:B------:R-:W-:Y:S06]  /*24e50*/  BRA `(.L_x_15547) ;  /* 0xffffff8c00847947 */ /* 0x000fec000383ffff */
.L_x_15343:
[----:B0-----:R0:W1:Y:S02]  /*24e60*/  SYNCS.PHASECHK.TRANS64.TRYWAIT P0, [R16+URZ+0x32420], R3 ;  /* 0x03242003100075a7 */ /* 0x001064000800017f */
[----:B-1----:R-:W-:Y:S05]  /*24e70*/  @!P0 NANOSLEEP.SYNCS 0x989680 ;  /* 0x009896800000895d */ /* 0x002fea0003900000 */
[----:B------:R-:W1:Y:S02]  /*24e80*/  @!P0 SYNCS.PHASECHK.TRANS64 P0, [R16+URZ+0x32420], R3 ;  /* 0x03242003100085a7 */ /* 0x000e64000800007f */
[----:B-1----:R-:W-:Y:S05]  /*24e90*/  @!P0 BRA `(.L_x_15343) ;  /* 0xfffffffc00f08947 */ /* 0x002fea000383ffff */
[----:B------:R-:W-:Y:S05]  /*24ea0*/  BRA `(.L_x_15548) ;  /* 0xffffff8c00f87947 */ /* 0x000fea000383ffff */
.L_x_15346:
[----:B-1----:R1:W3:Y:S02]  /*24eb0*/  SYNCS.PHASECHK.TRANS64.TRYWAIT P0, [R23+URZ+0x32460], R0 ;  /* 0x03246000170075a7 */ /* 0x0022e4000800017f */
[----:B---3--:R-:W-:Y:S05]  /*24ec0*/  @!P0 NANOSLEEP.SYNCS 0x989680 ;  /* 0x009896800000895d */ /* 0x008fea0003900000 */
[----:B------:R-:W3:Y:S02]  /*24ed0*/  @!P0 SYNCS.PHASECHK.TRANS64 P0, [R23+URZ+0x32460], R0 ;  /* 0x03246000170085a7 */ /* 0x000ee4000800007f */
[----:B---3--:R-:W-:Y:S05]  /*24ee0*/  @!P0 BRA `(.L_x_15346) ;  /* 0xfffffffc00f08947 */ /* 0x008fea000383ffff */
[----:B------:R-:W-:Y:S05]  /*24ef0*/  BRA `(.L_x_15549) ;  /* 0xffffff9000087947 */ /* 0x000fea000383ffff */
.L_x_15347:
        /* <DEDUP_REMOVED lines=8> */
.L_x_15551:
[----:B------:R-:W-:Y:S05]  /*24f80*/  BSYNC B0 ;  /* 0x0000000000007941 */ /* 0x000fea0003800000 */
.L_x_15550:
        /* <DEDUP_REMOVED lines=13> */
.L_x_15552:
        /* <DEDUP_REMOVED lines=9> */
.L_x_15553:
[----:B------:R-:W-:Y:S01]  /*250f0*/  IMAD.X R3, RZ, RZ, R3, P0 ;  /* 0x000000ffff037224 */ /* 0x000fe200000e0603 */
[----:B------:R-:W-:Y:S02]  /*25100*/  ISETP.LT.OR P0, PT, R31, 0x1, P4 ;  /* 0x000000011f00780c */ /* 0x000fe40002701670 */
[----:B------:R-:W-:-:S11]  /*25110*/  MOV R13, R5 ;  /* 0x00000005000d7202 */ /* 0x000fd60000000f00 */
        /* <DEDUP_REMOVED lines=14> */
.L_x_15554:
[----:B------:R-:W-:Y:S02]  /*25200*/  IMAD.MOV.U32 R13, RZ, RZ, R6 ;  /* 0x000000ffff0d7224 */ /* 0x000fe400078e0006 */
[----:B------:R-:W-:Y:S01]  /*25210*/  IMAD.MOV.U32 R12, RZ, RZ, 0x2 ;  /* 0x00000002ff0c7424 */ /* 0x000fe200078e00ff */
[----:B------:R-:W-:-:S13]  /*25220*/  IADD3 R2, P3, R14, R0, RZ ;  /* 0x000000000e027210 */ /* 0x000fda0007f7e0ff */
[----:B------:R-:W-:Y:S05]  /*25230*/  WARPSYNC.COLLECTIVE R15, `(.L_x_15555) ;  /* 0x000000000f087348 */ /* 0x000fea0003c00000 */
[----:B------:R0:W1:Y:S02]  /*25240*/  SHFL.IDX P6, R14, R13, R12, R11 ;  /* 0x0000000c0d0e7389 */ /* 0x00006400000c000b */
[----:B01----:R-:W-:Y:S01]  /*25250*/  ENDCOLLECTIVE ;  /* 0x000000000000791b */ /* 0x003fe20003800000 */
.L_x_15555:
        /* <DEDUP_REMOVED lines=17> */
.L_x_15556:
[----:B------:R-:W-:Y:S02]  /*25370*/  IMAD.MOV.U32 R13, RZ, RZ, R6 ;  /* 0x000000ffff0d7224 */ /* 0x000fe400078e0006 */
[----:B------:R-:W-:Y:S01]  /*25380*/  IMAD.MOV.U32 R12, RZ, RZ, 0x3 ;  /* 0x00000003ff0c7424 */ /* 0x000fe200078e00ff */
[----:B------:R-:W-:-:S13]  /*25390*/  IADD3 R2, P3, R14, R0, RZ ;  /* 0x000000000e027210 */ /* 0x000fda0007f7e0ff */
[----:B------:R-:W-:Y:S05]  /*253a0*/  WARPSYNC.COLLECTIVE R15, `(.L_x_15557) ;  /* 0x000000000f087348 */ /* 0x000fea0003c00000 */
[----:B------:R0:W1:Y:S02]  /*253b0*/  SHFL.IDX P6, R14, R13, R12, R11 ;  /* 0x0000000c0d0e7389 */ /* 0x00006400000c000b */
[----:B01----:R-:W-:Y:S01]  /*253c0*/  ENDCOLLECTIVE ;  /* 0x000000000000791b */ /* 0x003fe20003800000 */
.L_x_15557:
        /* <DEDUP_REMOVED lines=17> */
.L_x_15558:
[----:B------:R-:W-:Y:S01]  /*254e0*/  IMAD.MOV.U32 R13, RZ, RZ, R6 ;  /* 0x000000ffff0d7224 */ /* 0x000fe200078e0006 */
[----:B------:R-:W-:Y:S02]  /*254f0*/  MOV R12, 0x4 ;  /* 0x00000004000c7802 */ /* 0x000fe40000000f00 */
[----:B------:R-:W-:-:S13]  /*25500*/  IADD3 R2, P3, R14, R0, RZ ;  /* 0x000000000e027210 */ /* 0x000fda0007f7e0ff */
[----:B------:R-:W-:Y:S05]  /*25510*/  WARPSYNC.COLLECTIVE R15, `(.L_x_15559) ;  /* 0x000000000f087348 */ /* 0x000fea0003c00000 */
[----:B------:R0:W1:Y:S02]  /*25520*/  SHFL.IDX P6, R14, R13, R12, R11 ;  /* 0x0000000c0d0e7389 */ /* 0x00006400000c000b */
[----:B01----:R-:W-:Y:S01]  /*25530*/  ENDCOLLECTIVE ;  /* 0x000000000000791b */ /* 0x003fe20003800000 */
.L_x_15559:
        /* <DEDUP_REMOVED lines=17> */
.L_x_15560:
[----:B------:R-:W-:Y:S02]  /*25650*/  IMAD.MOV.U32 R13, RZ, RZ, R6 ;  /* 0x000000ffff0d7224 */ /* 0x000fe400078e0006 */
[----:B------:R-:W-:Y:S01]  /*25660*/  IMAD.MOV.U32 R12, RZ, RZ, 0x5 ;  /* 0x00000005ff0c7424 */ /* 0x000fe200078e00ff */
[----:B------:R-:W-:-:S13]  /*25670*/  IADD3 R2, P3, R14, R0, RZ ;  /* 0x000000000e027210 */ /* 0x000fda0007f7e0ff */
[----:B------:R-:W-:Y:S05]  /*25680*/  WARPSYNC.COLLECTIVE R15, `(.L_x_15561) ;  /* 0x000000000f087348 */ /* 0x000fea0003c00000 */
[----:B------:R0:W1:Y:S02]  /*25690*/  SHFL.IDX P6, R14, R13, R12, R11 ;  /* 0x0000000c0d0e7389 */ /* 0x00006400000c000b */
[----:B01----:R-:W-:Y:S01]  /*256a0*/  ENDCOLLECTIVE ;  /* 0x000000000000791b */ /* 0x003fe20003800000 */
.L_x_15561:
        /* <DEDUP_REMOVED lines=12> */
.L_x_15562:
        /* <DEDUP_REMOVED lines=9> */
.L_x_15354:
[----:B0-----:R0:W1:Y:S02]  /*25800*/  SYNCS.PHASECHK.TRANS64.TRYWAIT P0, [R6+URZ+0x32440], R23 ;  /* 0x03244017060075a7 */ /* 0x001064000800017f */
[----:B-1----:R-:W-:Y:S05]  /*25810*/  @!P0 NANOSLEEP.SYNCS 0x989680 ;  /* 0x009896800000895d */ /* 0x002fea0003900000 */
[----:B------:R-:W1:Y:S02]  /*25820*/  @!P0 SYNCS.PHASECHK.TRANS64 P0, [R6+URZ+0x32440], R23 ;  /* 0x03244017060085a7 */ /* 0x000e64000800007f */
[----:B-1----:R-:W-:Y:S05]  /*25830*/  @!P0 BRA `(.L_x_15354) ;  /* 0xfffffffc00f08947 */ /* 0x002fea000383ffff */
[----:B------:R-:W-:Y:S05]  /*25840*/  BRA `(.L_x_15564) ;  /* 0xffffff9000987947 */ /* 0x000fea000383ffff */
.L_x_15355:
        /* <DEDUP_REMOVED lines=8> */
.L_x_15566:
[----:B------:R-:W-:Y:S05]  /*258d0*/  BSYNC B1 ;  /* 0x0000000000017941 */ /* 0x000fea0003800000 */
.L_x_15565:
        /* <DEDUP_REMOVED lines=9> */
.L_x_15567:
[----:B------:R-:W-:Y:S02]  /*25970*/  IMAD.MOV.U32 R13, RZ, RZ, R9 ;  /* 0x000000ffff0d7224 */ /* 0x000fe400078e0009 */
[----:B------:R-:W-:Y:S02]  /*25980*/  IMAD.MOV.U32 R12, RZ, RZ, 0x1 ;  /* 0x00000001ff0c7424 */ /* 0x000fe400078e00ff */
[----:B------:R-:W-:-:S07]  /*25990*/  IMAD.MOV.U32 R2, RZ, RZ, R14 ;  /* 0x000000ffff027224 */ /* 0x000fce00078e000e */
[----:B------:R-:W-:Y:S05]  /*259a0*/  WARPSYNC.COLLECTIVE R15, `(.L_x_15568) ;  /* 0x000000000f087348 */ /* 0x000fea0003c00000 */
[----:B------:R0:W1:Y:S02]  /*259b0*/  SHFL.IDX P6, R14, R13, R12, R11 ;  /* 0x0000000c0d0e7389 */ /* 0x00006400000c000b */
[----:B01----:R-:W-:Y:S01]  /*259c0*/  ENDCOLLECTIVE ;  /* 0x000000000000791b */ /* 0x003fe20003800000 */
.L_x_15568:
        /* <DEDUP_REMOVED lines=11> */
.L_x_15569:
[----:B------:R-:W-:Y:S01]  /*25a80*/  MOV R13, R9 ;  /* 0x00000009000d7202 */ /* 0x000fe20000000f00 */
[----:B------:R-:W-:Y:S02]  /*25a90*/  IMAD.MOV.U32 R12, RZ, RZ, 0x2 ;  /* 0x00000002ff0c7424 */ /* 0x000fe400078e00ff */
[----:B------:R-:W-:-:S07]  /*25aa0*/  IMAD.MOV.U32 R2, RZ, RZ, R14 ;  /* 0x000000ffff027224 */ /* 0x000fce00078e000e */
[----:B------:R-:W-:Y:S05]  /*25ab0*/  WARPSYNC.COLLECTIVE R15, `(.L_x_15570) ;  /* 0x000000000f087348 */ /* 0x000fea0003c00000 */
[----:B------:R0:W1:Y:S02]  /*25ac0*/  SHFL.IDX P6, R14, R13, R12, R11 ;  /* 0x0000000c0d0e7389 */ /* 0x00006400000c000b */
[----:B01----:R-:W-:Y:S01]  /*25ad0*/  ENDCOLLECTIVE ;  /* 0x000000000000791b */ /* 0x003fe20003800000 */
.L_x_15570:
        /* <DEDUP_REMOVED lines=11> */
.L_x_15571:
[----:B------:R-:W-:Y:S02]  /*25b90*/  IMAD.MOV.U32 R13, RZ, RZ, R9 ;  /* 0x000000ffff0d7224 */ /* 0x000fe400078e0009 */
[----:B------:R-:W-:Y:S02]  /*25ba0*/  IMAD.MOV.U32 R12, RZ, RZ, 0x3 ;  /* 0x00000003ff0c7424 */ /* 0x000fe400078e00ff */
[----:B------:R-:W-:-:S07]  /*25bb0*/  IMAD.MOV.U32 R2, RZ, RZ, R14 ;  /* 0x000000ffff027224 */ /* 0x000fce00078e000e */
[----:B------:R-:W-:Y:S05]  /*25bc0*/  WARPSYNC.COLLECTIVE R15, `(.L_x_15572) ;  /* 0x000000000f087348 */ /* 0x000fea0003c00000 */
[----:B------:R0:W1:Y:S02]  /*25bd0*/  SHFL.IDX P6, R14, R13, R12, R11 ;  /* 0x0000000c0d0e7389 */ /* 0x00006400000c000b */
[----:B01----:R-:W-:Y:S01]  /*25be0*/  ENDCOLLECTIVE ;  /* 0x000000000000791b */ /* 0x003fe20003800000 */
.L_x_15572:
        /* <DEDUP_REMOVED lines=11> */
.L_x_15573:
[----:B------:R-:W-:Y:S01]  /*25ca0*/  IMAD.MOV.U32 R13, RZ, RZ, R9 ;  /* 0x000000ffff0d7224 */ /* 0x000fe200078e0009 */
[----:B------:R-:W-:Y:S01]  /*25cb0*/  MOV R12, 0x4 ;  /* 0x00000004000c7802 */ /* 0x000fe20000000f00 */
[----:B------:R-:W-:-:S07]  /*25cc0*/  IMAD.MOV.U32 R2, RZ, RZ, R14 ;  /* 0x000000ffff027224 */ /* 0x000fce00078e000e */
[----:B------:R-:W-:Y:S05]  /*25cd0*/  WARPSYNC.COLLECTIVE R15, `(.L_x_15574) ;  /* 0x000000000f087348 */ /* 0x000fea0003c00000 */
[----:B------:R0:W1:Y:S02]  /*25ce0*/  SHFL.IDX P6, R14, R13, R12, R11 ;  /* 0x0000000c0d0e7389 */ /* 0x00006400000c000b */
[----:B01----:R-:W-:Y:S01]  /*25cf0*/  ENDCOLLECTIVE ;  /* 0x000000000000791b */ /* 0x003fe20003800000 */
.L_x_15574:
        /* <DEDUP_REMOVED lines=11> */
.L_x_15575:
[----:B------:R-:W-:Y:S02]  /*25db0*/  IMAD.MOV.U32 R13, RZ, RZ, R9 ;  /* 0x000000ffff0d7224 */ /* 0x000fe400078e0009 */
[----:B------:R-:W-:Y:S02]  /*25dc0*/  IMAD.MOV.U32 R12, RZ, RZ, 0x5 ;  /* 0x00000005ff0c7424 */ /* 0x000fe400078e00ff */
[----:B------:R-:W-:-:S07]  /*25dd0*/  IMAD.MOV.U32 R2, RZ, RZ, R14 ;  /* 0x000000ffff027224 */ /* 0x000fce00078e000e */
[----:B------:R-:W-:Y:S05]  /*25de0*/  WARPSYNC.COLLECTIVE R15, `(.L_x_15576) ;  /* 0x000000000f087348 */ /* 0x000fea0003c00000 */
[----:B------:R0:W1:Y:S02]  /*25df0*/  SHFL.IDX P6, R14, R13, R12, R11 ;  /* 0x0000000c0d0e7389 */ /* 0x00006400000c000b */
[----:B01----:R-:W-:Y:S01]  /*25e00*/  ENDCOLLECTIVE ;  /* 0x000000000000791b */ /* 0x003fe20003800000 */
.L_x_15576:
        /* <DEDUP_REMOVED lines=11> */
.L_x_15577:
[----:B------:R-:W-:Y:S01]  /*25ec0*/  IMAD.MOV.U32 R2, RZ, RZ, R14 ;  /* 0x000000ffff027224 */ /* 0x000fe200078e000e */
[----:B------:R-:W-:Y:S06]  /*25ed0*/  BRA `(.L_x_15578) ;  /* 0xffffff8c00c07947 */ /* 0x000fec000383ffff */
.L_x_15360:
[----:B---3--:R3:W4:Y:S02]  /*25ee0*/  SYNCS.PHASECHK.TRANS64.TRYWAIT P0, [R6+URZ+0x32460], R23 ;  /* 0x03246017060075a7 */ /* 0x008724000800017f */
[----:B----4-:R-:W-:Y:S05]  /*25ef0*/  @!P0 NANOSLEEP.SYNCS 0x989680 ;  /* 0x009896800000895d */ /* 0x010fea0003900000 */
[----:B------:R-:W4:Y:S02]  /*25f00*/  @!P0 SYNCS.PHASECHK.TRANS64 P0, [R6+URZ+0x32460], R23 ;  /* 0x03246017060085a7 */ /* 0x000f24000800007f */
[----:B----4-:R-:W-:Y:S05]  /*25f10*/  @!P0 BRA `(.L_x_15360) ;  /* 0xfffffffc00f08947 */ /* 0x010fea000383ffff */
[----:B------:R-:W-:Y:S05]  /*25f20*/  BRA `(.L_x_15579) ;  /* 0xffffff9000107947 */ /* 0x000fea000383ffff */
.L_x_15361:
[----:B------:R-:W-:Y:S01]  /*25f30*/  BSSY B1, `(.L_x_15580) ;  /* 0x0000008000017945 */ /* 0x000fe20003800000 */
[----:B------:R-:W-:Y:S01]  /*25f40*/  IMAD.MOV.U32 R13, RZ, RZ, R9 ;  /* 0x000000ffff0d7224 */ /* 0x000fe200078e0009 */
[----:B------:R-:W-:Y:S01]  /*25f50*/  MOV R15, 0xffffffff ;  /* 0xffffffff000f7802 */ /* 0x000fe20000000f00 */
[----:B------:R-:W-:Y:S02]  /*25f60*/  IMAD.MOV.U32 R12, RZ, RZ, RZ ;  /* 0x000000ffff0c7224 */ /* 0x000fe400078e00ff */
[----:B------:R-:W-:-:S07]  /*25f70*/  IMAD.MOV.U32 R11, RZ, RZ, 0x181f ;  /* 0x0000181fff0b7424 */ /* 0x000fce00078e00ff */
[----:B0-23--:R-:W-:Y:S05]  /*25f80*/  WARPSYNC.COLLECTIVE R15, `(.L_x_15581) ;  /* 0x000000000f087348 */ /* 0x00dfea0003c00000 */
[----:B------:R1:W4:Y:S02]  /*25f90*/  SHFL.IDX P6, R14, R13, R12, R11 ;  /* 0x0000000c0d0e7389 */ /* 0x00032400000c000b */
[----:B01234-:R-:W-:Y:S01]  /*25fa0*/  ENDCOLLECTIVE ;  /* 0x000000000000791b */ /* 0x01ffe20003800000 */
.L_x_15581:
[----:B------:R-:W-:Y:S05]  /*25fb0*/  BSYNC B1 ;  /* 0x0000000000017941 */ /* 0x000fea0003800000 */
.L_x_15580:
        /* <DEDUP_REMOVED lines=9> */
.L_x_15582:
[----:B------:R-:W-:Y:S02]  /*26050*/  IMAD.MOV.U32 R13, RZ, RZ, R9 ;  /* 0x000000ffff0d7224 */ /* 0x000fe400078e0009 */
[----:B------:R-:W-:Y:S01]  /*26060*/  IMAD.MOV.U32 R12, RZ, RZ, 0x1 ;  /* 0x00000001ff0c7424 */ /* 0x000fe200078e00ff */
[----:B------:R-:W-:-:S13]  /*26070*/  IADD3 R2, P0, R14, R0, RZ ;  /* 0x000000000e027210 */ /* 0x000fda0007f1e0ff */
[----:B------:R-:W-:Y:S05]  /*26080*/  WARPSYNC.COLLECTIVE R15, `(.L_x_15583) ;  /* 0x000000000f087348 */ /* 0x000fea0003c00000 */
[----:B------:R0:W1:Y:S02]  /*26090*/  SHFL.IDX P6, R14, R13, R12, R11 ;  /* 0x0000000c0d0e7389 */ /* 0x00006400000c000b */
[----:B01----:R-:W-:Y:S01]  /*260a0*/  ENDCOLLECTIVE ;  /* 0x000000000000791b */ /* 0x003fe20003800000 */
.L_x_15583:
        /* <DEDUP_REMOVED lines=13> */
.L_x_15584:
[----:B------:R-:W-:Y:S01]  /*26180*/  MOV R13, R9 ;  /* 0x00000009000d7202 */ /* 0x000fe20000000f00 */
[----:B------:R-:W-:Y:S01]  /*26190*/  IMAD.MOV.U32 R12, RZ, RZ, 0x2 ;  /* 0x00000002ff0c7424 */ /* 0x000fe200078e00ff */
[----:B------:R-:W-:-:S13]  /*261a0*/  IADD3 R2, P0, R14, R0, RZ ;  /* 0x000000000e027210 */ /* 0x000fda0007f1e0ff */
[----:B------:R-:W-:Y:S05]  /*261b0*/  WARPSYNC.COLLECTIVE R15, `(.L_x_15585) ;  /* 0x000000000f087348 */ /* 0x000fea0003c00000 */
[----:B------:R0:W1:Y:S02]  /*261c0*/  SHFL.IDX P6, R14, R13, R12, R11 ;  /* 0x0000000c0d0e7389 */ /* 0x00006400000c000b */
[----:B01----:R-:W-:Y:S01]  /*261d0*/  ENDCOLLECTIVE ;  /* 0x000000000000791b */ /* 0x003fe20003800000 */
.L_x_15585:
        /* <DEDUP_REMOVED lines=13> */
.L_x_15586:
[----:B------:R-:W-:Y:S02]  /*262b0*/  IMAD.MOV.U32 R13, RZ, RZ, R9 ;  /* 0x000000ffff0d7224 */ /* 0x000fe400078e0009 */
[----:B------:R-:W-:Y:S01]  /*262c0*/  IMAD.MOV.U32 R12, RZ, RZ, 0x3 ;  /* 0x00000003ff0c7424 */ /* 0x000fe200078e00ff */
[----:B------:R-:W-:-:S13]  /*262d0*/  IADD3 R2, P0, R14, R0, RZ ;  /* 0x000000000e027210 */ /* 0x000fda0007f1e0ff */
[----:B------:R-:W-:Y:S05]  /*262e0*/  WARPSYNC.COLLECTIVE R15, `(.L_x_15587) ;  /* 0x000000000f087348 */ /* 0x000fea0003c00000 */
[----:B------:R0:W1:Y:S02]  /*262f0*/  SHFL.IDX P6, R14, R13, R12, R11 ;  /* 0x0000000c0d0e7389 */ /* 0x00006400000c000b */
[----:B01----:R-:W-:Y:S01]  /*26300*/  ENDCOLLECTIVE ;  /* 0x000000000000791b */ /* 0x003fe20003800000 */
.L_x_15587:
        /* <DEDUP_REMOVED lines=13> */
.L_x_15588:
[----:B------:R-:W-:Y:S02]  /*263e0*/  IMAD.MOV.U32 R13, RZ, RZ, R9 ;  /* 0x000000ffff0d7224 */ /* 0x000fe400078e0009 */
[----:B------:R-:W-:Y:S01]  /*263f0*/  IMAD.MOV.U32 R12, RZ, RZ, 0x4 ;  /* 0x00000004ff0c7424 */ /* 0x000fe200078e00ff */
[----:B------:R-:W-:-:S13]  /*26400*/  IADD3 R2, P0, R14, R0, RZ ;  /* 0x000000000e027210 */ /* 0x000fda0007f1e0ff */
[----:B------:R-:W-:Y:S05]  /*26410*/  WARPSYNC.COLLECTIVE R15, `(.L_x_15589) ;  /* 0x000000000f087348 */ /* 0x000fea0003c00000 */
[----:B------:R0:W1:Y:S02]  /*26420*/  SHFL.IDX P6, R14, R13, R12, R11 ;  /* 0x0000000c0d0e7389 */ /* 0x00006400000c000b */
[----:B01----:R-:W-:Y:S01]  /*26430*/  ENDCOLLECTIVE ;  /* 0x000000000000791b */ /* 0x003fe20003800000 */
.L_x_15589:
        /* <DEDUP_REMOVED lines=13> */
.L_x_15590:
[----:B------:R-:W-:Y:S02]  /*26510*/  IMAD.MOV.U32 R13, RZ, RZ, R9 ;  /* 0x000000ffff0d7224 */ /* 0x000fe400078e0009 */
[----:B------:R-:W-:Y:S01]  /*26520*/  IMAD.MOV.U32 R12, RZ, RZ, 0x5 ;  /* 0x00000005ff0c7424 */ /* 0x000fe200078e00ff */
[----:B------:R-:W-:-:S13]  /*26530*/  IADD3 R2, P0, R14, R0, RZ ;  /* 0x000000000e027210 */ /* 0x000fda0007f1e0ff */
[----:B------:R-:W-:Y:S05]  /*26540*/  WARPSYNC.COLLECTIVE R15, `(.L_x_15591) ;  /* 0x000000000f087348 */ /* 0x000fea0003c00000 */
[----:B------:R0:W1:Y:S02]  /*26550*/  SHFL.IDX P6, R14, R13, R12, R11 ;  /* 0x0000000c0d0e7389 */ /* 0x00006400000c000b */
[----:B01----:R-:W-:Y:S01]  /*26560*/  ENDCOLLECTIVE ;  /* 0x000000000000791b */ /* 0x003fe20003800000 */
.L_x_15591:
        /* <DEDUP_REMOVED lines=13> */
.L_x_15592:
[----:B------:R-:W-:Y:S05]  /*26640*/  BRA `(.L_x_15593) ;  /* 0xffffff8c00547947 */ /* 0x000fea000383ffff */
.L_x_15369:
[----:B------:R-:W-:Y:S01]  /*26650*/  BSSY B0, `(.L_x_15594) ;  /* 0x0000008000007945 */ /* 0x000fe20003800000 */
[----:B------:R-:W-:Y:S02]  /*26660*/  IMAD.MOV.U32 R13, RZ, RZ, R24 ;  /* 0x000000ffff0d7224 */ /* 0x000fe400078e0018 */
[----:B------:R-:W-:Y:S02]  /*26670*/  IMAD.MOV.U32 R12, RZ, RZ, RZ ;  /* 0x000000ffff0c7224 */ /* 0x000fe400078e00ff */
[----:B-1----:R-:W-:Y:S02]  /*26680*/  IMAD.MOV.U32 R11, RZ, RZ, 0x1f ;  /* 0x0000001fff0b7424 */ /* 0x002fe400078e00ff */
[----:B------:R-:W-:-:S07]  /*26690*/  IMAD.MOV.U32 R15, RZ, RZ, -0x1 ;  /* 0xffffffffff0f7424 */ /* 0x000fce00078e00ff */
[----:B--23--:R-:W-:Y:S05]  /*266a0*/  WARPSYNC.COLLECTIVE R15, `(.L_x_15595) ;  /* 0x000000000f087348 */ /* 0x00cfea0003c00000 */
[----:B------:R0:W1:Y:S02]  /*266b0*/  SHFL.IDX P6, R14, R13, R12, R11 ;  /* 0x0000000c0d0e7389 */ /* 0x00006400000c000b */
[----:B0123--:R-:W-:Y:S01]  /*266c0*/  ENDCOLLECTIVE ;  /* 0x000000000000791b */ /* 0x00ffe20003800000 */
.L_x_15595:
[----:B------:R-:W-:Y:S05]  /*266d0*/  BSYNC B0 ;  /* 0x0000000000007941 */ /* 0x000fea0003800000 */
.L_x_15594:
        /* <DEDUP_REMOVED lines=9> */
.L_x_15596:
        /* <DEDUP_REMOVED lines=24> */
.L_x_15597:
[----:B------:R-:W-:Y:S01]  /*268f0*/  IMAD.MOV.U32 R12, RZ, RZ, 0x2 ;  /* 0x00000002ff0c7424 */ /* 0x000fe200078e00ff */
[----:B------:R-:W-:-:S05]  /*26900*/  SEL R14, R14, RZ, P1 ;  /* 0x000000ff0e0e7207 */ /* 0x000fca0000800000 */
[----:B------:R-:W-:-:S04]  /*26910*/  IMAD.IADD R5, R13, 0x1, R14 ;  /* 0x000000010d057824 */ /* 0x000fc800078e020e */
[----:B------:R-:W-:-:S07]  /*26920*/  IMAD.MOV.U32 R13, RZ, RZ, R5 ;  /* 0x000000ffff0d7224 */ /* 0x000fce00078e0005 */
[----:B------:R-:W-:Y:S05]  /*26930*/  WARPSYNC.COLLECTIVE R15, `(.L_x_15598) ;  /* 0x000000000f087348 */ /* 0x000fea0003c00000 */
[----:B------:R0:W1:Y:S02]  /*26940*/  SHFL.UP P6, R14, R13, R12, R11 ;  /* 0x0400000c0d0e7389 */ /* 0x00006400000c000b */
[----:B01----:R-:W-:Y:S01]  /*26950*/  ENDCOLLECTIVE ;  /* 0x000000000000791b */ /* 0x003fe20003800000 */
.L_x_15598:
[----:B------:R-:W-:Y:S01]  /*26960*/  IMAD.MOV.U32 R12, RZ, RZ, 0x4 ;  /* 0x00000004ff0c7424 */ /* 0x000fe200078e00ff */
[----:B------:R-:W-:-:S05]  /*26970*/  SEL R2, R14, RZ, P2 ;  /* 0x000000ff0e027207 */ /* 0x000fca0001000000 */
[----:B------:R-:W-:-:S05]  /*26980*/  IMAD.IADD R2, R5, 0x1, R2 ;  /* 0x0000000105027824 */ /* 0x000fca00078e0202 */
[----:B------:R-:W-:-:S07]  /*26990*/  MOV R13, R2 ;  /* 0x00000002000d7202 */ /* 0x000fce0000000f00 */
[----:B------:R-:W-:Y:S05]  /*269a0*/  WARPSYNC.COLLECTIVE R15, `(.L_x_15599) ;  /* 0x000000000f087348 */ /* 0x000fea0003c00000 */
[----:B------:R0:W1:Y:S02]  /*269b0*/  SHFL.UP P6, R14, R13, R12, R11 ;  /* 0x0400000c0d0e7389 */ /* 0x00006400000c000b */
[----:B01----:R-:W-:Y:S01]  /*269c0*/  ENDCOLLECTIVE ;  /* 0x000000000000791b */ /* 0x003fe20003800000 */
.L_x_15599:
[----:B------:R-:W-:Y:S01]  /*269d0*/  IMAD.MOV.U32 R12, RZ, RZ, 0x8 ;  /* 0x00000008ff0c7424 */ /* 0x000fe200078e00ff */
[----:B------:R-:W-:-:S05]  /*269e0*/  SEL R3, R14, RZ, P3 ;  /* 0x000000ff0e037207 */ /* 0x000fca0001800000 */
[----:B------:R-:W-:-:S04]  /*269f0*/  IMAD.IADD R3, R2, 0x1, R3 ;  /* 0x0000000102037824 */ /* 0x000fc800078e0203 */
[----:B------:R-:W-:-:S07]  /*26a00*/  IMAD.MOV.U32 R13, RZ, RZ, R3 ;  /* 0x000000ffff0d7224 */ /* 0x000fce00078e0003 */
[----:B------:R-:W-:Y:S05]  /*26a10*/  WARPSYNC.COLLECTIVE R15, `(.L_x_15600) ;  /* 0x000000000f087348 */ /* 0x000fea0003c00000 */
[----:B------:R0:W1:Y:S02]  /*26a20*/  SHFL.UP P6, R14, R13, R12, R11 ;  /* 0x0400000c0d0e7389 */ /* 0x00006400000c000b */
[----:B01----:R-:W-:Y:S01]  /*26a30*/  ENDCOLLECTIVE ;  /* 0x000000000000791b */ /* 0x003fe20003800000 */
.L_x_15600:
[----:B------:R-:W-:Y:S01]  /*26a40*/  IMAD.MOV.U32 R12, RZ, RZ, 0x10 ;  /* 0x00000010ff0c7424 */ /* 0x000fe200078e00ff */
[----:B------:R-:W-:-:S05]  /*26a50*/  SEL R14, R14, RZ, P4 ;  /* 0x000000ff0e0e7207 */ /* 0x000fca0002000000 */
[----:B------:R-:W-:-:S04]  /*26a60*/  IMAD.IADD R5, R3, 0x1, R14 ;  /* 0x0000000103057824 */ /* 0x000fc800078e020e */
[----:B------:R-:W-:-:S07]  /*26a70*/  IMAD.MOV.U32 R13, RZ, RZ, R5 ;  /* 0x000000ffff0d7224 */ /* 0x000fce00078e0005 */
[----:B------:R-:W-:Y:S05]  /*26a80*/  WARPSYNC.COLLECTIVE R15, `(.L_x_15601) ;  /* 0x000000000f087348 */ /* 0x000fea0003c00000 */
[----:B------:R0:W1:Y:S02]  /*26a90*/  SHFL.UP P6, R14, R13, R12, R11 ;  /* 0x0400000c0d0e7389 */ /* 0x00006400000c000b */
[----:B01----:R-:W-:Y:S01]  /*26aa0*/  ENDCOLLECTIVE ;  /* 0x000000000000791b */ /* 0x003fe20003800000 */
.L_x_15601:
        /* <DEDUP_REMOVED lines=8> */
.L_x_15602:
[----:B------:R-:W-:Y:S05]  /*26b30*/  BRA `(.L_x_15603) ;  /* 0xffffff8c00b47947 */ /* 0x000fea000383ffff */
.L_x_15372:
[----:B------:R-:W-:Y:S01]  /*26b40*/  BSSY B0, `(.L_x_15604) ;  /* 0x0000007000007945 */ /* 0x000fe20003800000 */
[----:B------:R-:W-:Y:S01]  /*26b50*/  MOV R12, 0x1 ;  /* 0x00000001000c7802 */ /* 0x000fe20000000f00 */
[----:B-1----:R-:W-:Y:S02]  /*26b60*/  IMAD.MOV.U32 R11, RZ, RZ, RZ ;  /* 0x000000ffff0b7224 */ /* 0x002fe400078e00ff */
[----:B------:R-:W-:-:S07]  /*26b70*/  IMAD.MOV.U32 R15, RZ, RZ, -0x1 ;  /* 0xffffffffff0f7424 */ /* 0x000fce00078e00ff */
[----:B------:R-:W-:Y:S05]  /*26b80*/  WARPSYNC.COLLECTIVE R15, `(.L_x_15605) ;  /* 0x000000000f087348 */ /* 0x000fea0003c00000 */
[----:B------:R0:W1:Y:S02]  /*26b90*/  SHFL.UP P6, R14, R13, R12, R11 ;  /* 0x0400000c0d0e7389 */ /* 0x00006400000c000b */
[----:B01----:R-:W-:Y:S01]  /*26ba0*/  ENDCOLLECTIVE ;  /* 0x000000000000791b */ /* 0x003fe20003800000 */
.L_x_15605:
[----:B------:R-:W-:Y:S05]  /*26bb0*/  BSYNC B0 ;  /* 0x0000000000007941 */ /* 0x000fea0003800000 */
.L_x_15604:
        /* <DEDUP_REMOVED lines=8> */
.L_x_15606:
[----:B------:R-:W-:Y:S01]  /*26c40*/  IMAD.MOV.U32 R12, RZ, RZ, 0x4 ;  /* 0x00000004ff0c7424 */ /* 0x000fe200078e00ff */
[----:B------:R-:W-:-:S05]  /*26c50*/  SEL R2, R14, RZ, P2 ;  /* 0x000000ff0e027207 */ /* 0x000fca0001000000 */
[----:B------:R-:W-:-:S04]  /*26c60*/  IMAD.IADD R2, R13, 0x1, R2 ;  /* 0x000000010d027824 */ /* 0x000fc800078e0202 */
[----:B------:R-:W-:-:S07]  /*26c70*/  IMAD.MOV.U32 R13, RZ, RZ, R2 ;  /* 0x000000ffff0d7224 */ /* 0x000fce00078e0002 */
[----:B------:R-:W-:Y:S05]  /*26c80*/  WARPSYNC.COLLECTIVE R15, `(.L_x_15607) ;  /* 0x000000000f087348 */ /* 0x000fea0003c00000 */
[----:B------:R0:W1:Y:S02]  /*26c90*/  SHFL.UP P6, R14, R13, R12, R11 ;  /* 0x0400000c0d0e7389 */ /* 0x00006400000c000b */
[----:B01----:R-:W-:Y:S01]  /*26ca0*/  ENDCOLLECTIVE ;  /* 0x000000000000791b */ /* 0x003fe20003800000 */
.L_x_15607:
[----:B------:R-:W-:Y:S01]  /*26cb0*/  IMAD.MOV.U32 R12, RZ, RZ, 0x8 ;  /* 0x00000008ff0c7424 */ /* 0x000fe200078e00ff */
[----:B------:R-:W-:-:S05]  /*26cc0*/  SEL R3, R14, RZ, P3 ;  /* 0x000000ff0e037207 */ /* 0x000fca0001800000 */
[----:B------:R-:W-:-:S04]  /*26cd0*/  IMAD.IADD R3, R2, 0x1, R3 ;  /* 0x0000000102037824 */ /* 0x000fc800078e0203 */
[----:B------:R-:W-:-:S07]  /*26ce0*/  IMAD.MOV.U32 R13, RZ, RZ, R3 ;  /* 0x000000ffff0d7224 */ /* 0x000fce00078e0003 */
[----:B------:R-:W-:Y:S05]  /*26cf0*/  WARPSYNC.COLLECTIVE R15, `(.L_x_15608) ;  /* 0x000000000f087348 */ /* 0x000fea0003c00000 */
[----:B------:R0:W1:Y:S02]  /*26d00*/  SHFL.UP P6, R14, R13, R12, R11 ;  /* 0x0400000c0d0e7389 */ /* 0x00006400000c000b */
[----:B01----:R-:W-:Y:S01]  /*26d10*/  ENDCOLLECTIVE ;  /* 0x000000000000791b */ /* 0x003fe20003800000 */
.L_x_15608:
[----:B------:R-:W-:Y:S01]  /*26d20*/  IMAD.MOV.U32 R12, RZ, RZ, 0x10 ;  /* 0x00000010ff0c7424 */ /* 0x000fe200078e00ff */
[----:B------:R-:W-:-:S04]  /*26d30*/  SEL R14, R14, RZ, P4 ;  /* 0x000000ff0e0e7207 */ /* 0x000fc80002000000 */
[----:B------:R-:W-:-:S05]  /*26d40*/  IADD3 R5, R3, R14, RZ ;  /* 0x0000000e03057210 */ /* 0x000fca0007ffe0ff */
[----:B------:R-:W-:-:S07]  /*26d50*/  IMAD.MOV.U32 R13, RZ, RZ, R5 ;  /* 0x000000ffff0d7224 */ /* 0x000fce00078e0005 */
[----:B------:R-:W-:Y:S05]  /*26d60*/  WARPSYNC.COLLECTIVE R15, `(.L_x_15609) ;  /* 0x000000000f087348 */ /* 0x000fea0003c00000 */
[----:B------:R0:W1:Y:S02]  /*26d70*/  SHFL.UP P6, R14, R13, R12, R11 ;  /* 0x0400000c0d0e7389 */ /* 0x00006400000c000b */
[----:B01----:R-:W-:Y:S01]  /*26d80*/  ENDCOLLECTIVE ;  /* 0x000000000000791b */ /* 0x003fe20003800000 */
.L_x_15609:
        /* <DEDUP_REMOVED lines=8> */
.L_x_15610:
[----:B------:R-:W-:Y:S05]  /*26e10*/  BRA `(.L_x_15611) ;  /* 0xffffff8c00a07947 */ /* 0x000fea000383ffff */
.L_x_15374:
[----:B------:R-:W-:Y:S01]  /*26e20*/  BSSY B0, `(.L_x_15612) ;  /* 0x0000006000007945 */ /* 0x000fe20003800000 */
[----:B------:R-:W-:Y:S01]  /*26e30*/  PLOP3.LUT P6, PT, P6, PT, PT, 0x8, 0x0 ;  /* 0x000000000000781c */ /* 0x000fe200037ce170 */
[----:B------:R-:W-:-:S12]  /*26e40*/  IMAD.MOV.U32 R15, RZ, RZ, -0x1 ;  /* 0xffffffffff0f7424 */ /* 0x000fd800078e00ff */
[----:B01----:R-:W-:Y:S05]  /*26e50*/  WARPSYNC.COLLECTIVE R15, `(.L_x_15613) ;  /* 0x000000000f087348 */ /* 0x003fea0003c00000 */
[----:B------:R-:W-:Y:S01]  /*26e60*/  VOTE.ANY R14, PT, P6 ;  /* 0x00000000000e7806 */ /* 0x000fe200030e0100 */
[----:B01----:R-:W-:Y:S06]  /*26e70*/  ENDCOLLECTIVE ;  /* 0x000000000000791b */ /* 0x003fec0003800000 */
.L_x_15613:
[----:B------:R-:W-:Y:S05]  /*26e80*/  BSYNC B0 ;  /* 0x0000000000007941 */ /* 0x000fea0003800000 */
.L_x_15612:
        /* <DEDUP_REMOVED lines=8> */
.L_x_15614:
[----:B------:R-:W-:Y:S01]  /*26f10*/  IMAD.IADD R27, R12, 0x1, R27 ;  /* 0x000000010c1b7824 */ /* 0x000fe200078e021b */
[----:B------:R-:W-:Y:S01]  /*26f20*/  MOV R13, R4 ;  /* 0x00000004000d7202 */ /* 0x000fe20000000f00 */
[----:B------:R-:W-:-:S07]  /*26f30*/  IMAD.MOV.U32 R25, RZ, RZ, R14 ;  /* 0x000000ffff197224 */ /* 0x000fce00078e000e */
[----:B------:R-:W-:Y:S05]  /*26f40*/  WARPSYNC.COLLECTIVE R15, `(.L_x_15615) ;  /* 0x000000000f087348 */ /* 0x000fea0003c00000 */
[----:B------:R0:W1:Y:S02]  /*26f50*/  SHFL.IDX P6, R14, R13, R12, R11 ;  /* 0x0000000c0d0e7389 */ /* 0x00006400000c000b */
[----:B01----:R-:W-:Y:S01]  /*26f60*/  ENDCOLLECTIVE ;  /* 0x000000000000791b */ /* 0x003fe20003800000 */
.L_x_15615:
[----:B------:R-:W-:Y:S01]  /*26f70*/  IMAD.MOV.U32 R4, RZ, RZ, R14 ;  /* 0x000000ffff047224 */ /* 0x000fe200078e000e */
[----:B------:R-:W-:Y:S06]  /*26f80*/  BRA `(.L_x_15616) ;  /* 0xffffff8c00847947 */ /* 0x000fec000383ffff */
.L_x_15376:
[----:B------:R-:W-:Y:S01]  /*26f90*/  BSSY B0, `(.L_x_15617) ;  /* 0x0000007000007945 */ /* 0x000fe20003800000 */
[----:B------:R-:W-:Y:S02]  /*26fa0*/  IMAD.MOV.U32 R13, RZ, RZ, R2 ;  /* 0x000000ffff0d7224 */ /* 0x000fe400078e0002 */
[----:B-1----:R-:W-:Y:S02]  /*26fb0*/  IMAD.MOV.U32 R11, RZ, RZ, 0x1f ;  /* 0x0000001fff0b7424 */ /* 0x002fe400078e00ff */
[----:B------:R-:W-:-:S07]  /*26fc0*/  IMAD.MOV.U32 R15, RZ, RZ, -0x1 ;  /* 0xffffffffff0f7424 */ /* 0x000fce00078e00ff */
[----:B0--34-:R-:W-:Y:S05]  /*26fd0*/  WARPSYNC.COLLECTIVE R15, `(.L_x_15618) ;  /* 0x000000000f087348 */ /* 0x019fea0003c00000 */
[----:B------:R1:W2:Y:S02]  /*26fe0*/  SHFL.IDX P6, R14, R13, R12, R11 ;  /* 0x0000000c0d0e7389 */ /* 0x0002a400000c000b */
[----:B01234-:R-:W-:Y:S01]  /*26ff0*/  ENDCOLLECTIVE ;  /* 0x000000000000791b */ /* 0x01ffe20003800000 */
.L_x_15618:
[----:B------:R-:W-:Y:S05]  /*27000*/  BSYNC B0 ;  /* 0x0000000000007941 */ /* 0x000fea0003800000 */
.L_x_15617:
[----:B------:R-:W-:Y:S01]  /*27010*/  IMAD.MOV.U32 R6, RZ, RZ, R14 ;  /* 0x000000ffff067224 */ /* 0x000fe200078e000e */
[----:B------:R-:W-:Y:S06]  /*27020*/  BRA `(.L_x_15375) ;  /* 0xffffff8c00747947 */ /* 0x000fec000383ffff */
.L_x_15382:
[----:B-1----:R1:W4:Y:S02]  /*27030*/  SYNCS.PHASECHK.TRANS64.TRYWAIT P0, [R4+URZ+0x32420], R0 ;  /* 0x03242000040075a7 */ /* 0x002324000800017f */
[----:B----4-:R-:W-:Y:S05]  /*27040*/  @!P0 NANOSLEEP.SYNCS 0x989680 ;  /* 0x009896800000895d */ /* 0x010fea0003900000 */
[----:B------:R-:W4:Y:S02]  /*27050*/  @!P0 SYNCS.PHASECHK.TRANS64 P0, [R4+URZ+0x32420], R0 ;  /* 0x03242000040085a7 */ /* 0x000f24000800007f */
[----:B----4-:R-:W-:Y:S05]  /*27060*/  @!P0 BRA `(.L_x_15382) ;  /* 0xfffffffc00f08947 */ /* 0x010fea000383ffff */
[----:B------:R-:W-:Y:S05]  /*27070*/  BRA `(.L_x_15619) ;  /* 0xffffff9400cc7947 */ /* 0x000fea000383ffff */
.L_x_15383:
        /* <DEDUP_REMOVED lines=11> */
.L_x_15621:
[----:B------:R-:W-:Y:S05]  /*27130*/  BSYNC B0 ;  /* 0x0000000000007941 */ /* 0x000fea0003800000 */
.L_x_15620:
[----:B------:R-:W-:Y:S05]  /*27140*/  BRA `(.L_x_15622) ;  /* 0xffffff9400b47947 */ /* 0x000fea000383ffff */
.L_x_15384:
[----:B------:R-:W-:Y:S01]  /*27150*/  BSSY B0, `(.L_x_15623) ;  /* 0x0000006000007945 */ /* 0x000fe20003800000 */
[----:B------:R-:W-:-:S07]  /*27160*/  IMAD.MOV.U32 R15, RZ, RZ, -0x1 ;  /* 0xffffffffff0f7424 */ /* 0x000fce00078e00ff */
[----:B0123--:R-:W-:Y:S05]  /*27170*/  WARPSYNC.COLLECTIVE R15, `(.L_x_15624) ;  /* 0x000000000f0c7348 */ /* 0x00ffea0003c00000 */
[----:B------:R-:W-:Y:S02]  /*27180*/  ELECT P6, UR62, PT ;  /* 0x00000000003e782f */ /* 0x000fe400038c0000 */
[----:B------:R-:W-:Y:S01]  /*27190*/  MOV R14, UR62 ;  /* 0x0000003e000e7c02 */ /* 0x000fe20008000f00 */
[----:B0123--:R-:W-:Y:S10]  /*271a0*/  ENDCOLLECTIVE ;  /* 0x000000000000791b */ /* 0x00fff40003800000 */
.L_x_15624:
[----:B------:R-:W-:Y:S05]  /*271b0*/  BSYNC B0 ;  /* 0x0000000000007941 */ /* 0x000fea0003800000 */
.L_x_15623:
[----:B------:R-:W-:Y:S05]  /*271c0*/  BRA `(.L_x_15625) ;  /* 0xffffff9400a87947 */ /* 0x000fea000383ffff */
.L_x_15386:
[----:B-1----:R1:W4:Y:S02]  /*271d0*/  SYNCS.PHASECHK.TRANS64.TRYWAIT P1, [R5+URZ+0x32440], R0 ;  /* 0x03244000050075a7 */ /* 0x002324000802017f */
[----:B----4-:R-:W-:Y:S05]  /*271e0*/  @!P1 NANOSLEEP.SYNCS 0x989680 ;  /* 0x009896800000995d */ /* 0x010fea0003900000 */
[----:B------:R-:W4:Y:S02]  /*271f0*/  @!P1 SYNCS.PHASECHK.TRANS64 P1, [R5+URZ+0x32440], R0 ;  /* 0x03244000050095a7 */ /* 0x000f24000802007f */
[----:B----4-:R-:W-:Y:S05]  /*27200*/  @!P1 BRA `(.L_x_15386) ;  /* 0xfffffffc00f09947 */ /* 0x010fea000383ffff */
[----:B------:R-:W-:Y:S05]  /*27210*/  BRA `(.L_x_15626) ;  /* 0xffffff9400c87947 */ /* 0x000fea000383ffff */
.L_x_15388:
[----:B----4-:R4:W0:Y:S02]  /*27220*/  SYNCS.PHASECHK.TRANS64.TRYWAIT P1, [R19+URZ+0x32440], R2 ;  /* 0x03244002130075a7 */ /* 0x010824000802017f */
[----:B0-----:R-:W-:Y:S05]  /*27230*/  @!P1 NANOSLEEP.SYNCS 0x989680 ;  /* 0x009896800000995d */ /* 0x001fea0003900000 */
[----:B------:R-:W0:Y:S02]  /*27240*/  @!P1 SYNCS.PHASECHK.TRANS64 P1, [R19+URZ+0x32440], R2 ;  /* 0x03244002130095a7 */ /* 0x000e24000802007f */
[----:B0-----:R-:W-:Y:S05]  /*27250*/  @!P1 BRA `(.L_x_15388) ;  /* 0xfffffffc00f09947 */ /* 0x001fea000383ffff */
[----:B------:R-:W-:Y:S05]  /*27260*/  BRA `(.L_x_15627) ;  /* 0xffffff9400d47947 */ /* 0x000fea000383ffff */
.L_x_15390:
[----:B------:R0:W0:Y:S02]  /*27270*/  SYNCS.PHASECHK.TRANS64.TRYWAIT P1, [R5+URZ+0x32460], R0 ;  /* 0x03246000050075a7 */ /* 0x000024000802017f */
[----:B0-----:R-:W-:Y:S05]  /*27280*/  @!P1 NANOSLEEP.SYNCS 0x989680 ;  /* 0x009896800000995d */ /* 0x001fea0003900000 */
[----:B------:R-:W0:Y:S02]  /*27290*/  @!P1 SYNCS.PHASECHK.TRANS64 P1, [R5+URZ+0x32460], R0 ;  /* 0x03246000050095a7 */ /* 0x000e24000802007f */
[----:B0-----:R-:W-:Y:S05]  /*272a0*/  @!P1 BRA `(.L_x_15390) ;  /* 0xfffffffc00f09947 */ /* 0x001fea000383ffff */
[----:B------:R-:W-:Y:S05]  /*272b0*/  BRA `(.L_x_15628) ;  /* 0xffffff9400d07947 */ /* 0x000fea000383ffff */
.L_x_15629:
        /* <DEDUP_REMOVED lines=12> */
.L_x_15681:


//--------------------- .nv.global.init           --------------------------
	.section	.nv.global.init,"aw",@progbits
.nv.global.init:
	.type		$str$23,@object
	.size		$str$23,($str$24 - $str$23)
$str$23:
        /*0000*/ 	.byte	0x28, 0x61, 0x64, 0x64, 0x72, 0x65, 0x73, 0x73, 0x20, 0x26, 0x20, 0x6d, 0x61, 0x73, 0x6b, 0x29
        /*0010*/ 	.byte	0x20, 0x3d, 0x3d, 0x20, 0x30, 0x00
	.type		$str$24,@object
	.size		$str$24,(__unnamed_11 - $str$24)
$str$24:
        /*0016*/ 	.byte	0x2f, 0x74, 0x6d, 0x70, 0x2f, 0x6f, 0x73, 0x73, 0x5f, 0x6b, 0x65, 0x72, 0x6e, 0x65, 0x6c, 0x73
        /*0026*/ 	.byte	0x5f, 0x73, 0x72, 0x63, 0x2f, 0x66, 0x6c, 0x61, 0x73, 0x68, 0x5f, 0x61, 0x74, 0x74, 0x65, 0x6e
        /*0036*/ 	.byte	0x74, 0x69, 0x6f, 0x6e, 0x2f, 0x63, 0x73, 0x72, 0x63, 0x2f, 0x63, 0x75, 0x74, 0x6c, 0x61, 0x73
        /*0046*/ 	.byte	0x73, 0x2f, 0x69, 0x6e, 0x63, 0x6c, 0x75, 0x64, 0x65, 0x2f, 0x63, 0x75, 0x74, 0x65, 0x2f, 0x70
        /*0056*/ 	.byte	0x6f, 0x69, 0x6e, 0x74, 0x65, 0x72, 0x5f, 0x66, 0x6c, 0x61, 0x67, 0x67, 0x65, 0x64, 0x2e, 0x68
        /*0066*/ 	.byte	0x70, 0x70, 0x00
	.type		__unnamed_11,@object
	.size		__unnamed_11,(__unnamed_4 - __unnamed_11)
__unnamed_11:
        /* <DEDUP_REMOVED lines=24> */
	.type		__unnamed_4,@object
	.size		__unnamed_4,(__unnamed_12 - __unnamed_4)
__unnamed_4:
        /* <DEDUP_REMOVED lines=23> */
        /*0355*/ 	.byte	0x3a, 0x43, 0x3c, 0x30, 0x3e, 0x3e, 0x3e, 0x3e, 0x3e, 0x20, 0x26, 0x5d, 0x00
	.type		__unnamed_12,@object
	.size		__unnamed_12,(__unnamed_7 - __unnamed_12)
__unnamed_12:
        /* <DEDUP_REMOVED lines=23> */
        /*04d2*/ 	.byte	0x43, 0x3c, 0x34, 0x30, 0x39, 0x36, 0x3e, 0x3e, 0x3e, 0x3e, 0x3e, 0x20, 0x26, 0x5d, 0x00
	.type		__unnamed_7,@object
	.size		__unnamed_7,(__unnamed_17 - __unnamed_7)
__unnamed_7:
        /* <DEDUP_REMOVED lines=24> */
	.type		__unnamed_17,@object
	.size		__unnamed_17,(__unnamed_5 - __unnamed_17)
__unnamed_17:
        /* <DEDUP_REMOVED lines=24> */
	.type		__unnamed_5,@object
	.size		__unnamed_5,(__unnamed_13 - __unnamed_5)
__unnamed_5:
        /* <DEDUP_REMOVED lines=24> */
	.type		__unnamed_13,@object
	.size		__unnamed_13,(__unnamed_6 - __unnamed_13)
__unnamed_13:
        /* <DEDUP_REMOVED lines=28> */
        /*0b21*/ 	.byte	0x3e, 0x3e, 0x3e, 0x3e, 0x3e, 0x5d, 0x00
	.type		__unnamed_6,@object
	.size		__unnamed_6,(__unnamed_8 - __unnamed_6)
__unnamed_6:
        /* <DEDUP_REMOVED lines=28> */
        /*0ce8*/ 	.byte	0x34, 0x3e, 0x3e, 0x3e, 0x3e, 0x3e, 0x5d, 0x00
	.type		__unnamed_8,@object
	.size		__unnamed_8,(__unnamed_1 - __unnamed_8)
__unnamed_8:
        /* <DEDUP_REMOVED lines=28> */
        /*0eb0*/ 	.byte	0x3e, 0x3e, 0x3e, 0x3e, 0x3e, 0x20, 0x26, 0x5d, 0x00
	.type		__unnamed_1,@object
	.size		__unnamed_1,(__unnamed_9 - __unnamed_1)
__unnamed_1:
        /* <DEDUP_REMOVED lines=28> */
        /*1079*/ 	.byte	0x34, 0x3e, 0x3e, 0x3e, 0x3e, 0x3e, 0x20, 0x26, 0x5d, 0x00
	.type		__unnamed_9,@object
	.size		__unnamed_9,(__unnamed_10 - __unnamed_9)
__unnamed_9:
        /* <DEDUP_REMOVED lines=28> */
        /*1243*/ 	.byte	0x32, 0x37, 0x36, 0x38, 0x3e, 0x3e, 0x3e, 0x3e, 0x3e, 0x5d, 0x00
	.type		__unnamed_10,@object
	.size		__unnamed_10,(__unnamed_3 - __unnamed_10)
__unnamed_10:
        /* <DEDUP_REMOVED lines=29> */
	.type		__unnamed_3,@object
	.size		__unnamed_3,(__unnamed_15 - __unnamed_3)
__unnamed_3:
        /* <DEDUP_REMOVED lines=29> */
	.type		__unnamed_15,@object
	.size		__unnamed_15,(__unnamed_16 - __unnamed_15)
__unnamed_15:
        /* <DEDUP_REMOVED lines=29> */
	.type		__unnamed_16,@object
	.size		__unnamed_16,(__unnamed_2 - __unnamed_16)
__unnamed_16:
        /* <DEDUP_REMOVED lines=29> */
	.type		__unnamed_2,@object
	.size		__unnamed_2,(__unnamed_18 - __unnamed_2)
__unnamed_2:
        /* <DEDUP_REMOVED lines=29> */
	.type		__unnamed_18,@object
	.size		__unnamed_18,(__unnamed_14 - __unnamed_18)
__unnamed_18:
        /* <DEDUP_REMOVED lines=29> */
	.type		__unnamed_14,@object
	.size		__unnamed_14,(.L_13 - __unnamed_14)
__unnamed_14:
        /* <DEDUP_REMOVED lines=28> */
        /*1ed5*/ 	.byte	0x31, 0x38, 0x34, 0x33, 0x32, 0x3e, 0x3e, 0x3e, 0x3e, 0x3e, 0x20, 0x26, 0x5d, 0x00
.L_13:


//--------------------- .nv.shared._ZN7cutlass13device_kernelIN5flash11enable_sm90INS1_16FlashAttnFwdSm90INS1_25CollectiveMainloopFwdSm90ILi2EN4cute5tupleIJNS5_1CILi1EEES8_S8_EEENS6_IJNS7_ILi128EEENS7_ILi96EEENS7_ILi192EEEEEELi128ENS_6half_tEfNS_4arch4Sm90ELb0ELb0ELb0ELb0ELb1ELb0ELb0ELb1ELb1ELb1ELb1ELb0EEENS1_21CollectiveEpilogueFwdINS6_IJSA_SA_SB_EEES9_SE_SG_Li256ELb0ELb1ELb1ELb0EEENS1_19SingleTileSchedulerILb0ELb1ELb1ELi128EEEEEEEEEvNT_6ParamsE --------------------------
	.section	.nv.shared._ZN7cutlass13device_kernelIN5flash11enable_sm90INS1_16FlashAttnFwdSm90INS1_25CollectiveMainloopFwdSm90ILi2EN4cute5tupleIJNS5_1CILi1EEES8_S8_EEENS6_IJNS7_ILi128EEENS7_ILi96EEENS7_ILi192EEEEEELi128ENS_6half_tEfNS_4arch4Sm90ELb0ELb0ELb0ELb0ELb1ELb0ELb0ELb1ELb1ELb1ELb1ELb0EEENS1_21CollectiveEpilogueFwdINS6_IJSA_SA_SB_EEES9_SE_SG_Li256ELb0ELb1ELb1ELb0EEENS1_19SingleTileSchedulerILb0ELb1ELb1ELi128EEEEEEEEEvNT_6ParamsE,"aw",@nobits
	.sectionflags	@""
	.align	16
	.zero		1024


//--------------------- .nv.shared.reserved.0     --------------------------
	.section	.nv.shared.reserved.0,"aw",@nobits
	.weak		__nv_reservedSMEM_offset_0_alias
	.size		__nv_reservedSMEM_offset_0_alias, 0, 0
	.other		__nv_reservedSMEM_offset_0_alias,@"STO_CUDA_RESERVED_SHARED STV_DEFAULT"
__nv_reservedSMEM_offset_0_alias:
	.zero		0


//--------------------- .nv.global                --------------------------
	.section	.nv.global,"aw",@nobits
.nv.global:
	.type		_ZN79_INTERNAL_73f4098d_43_flash_fwd_hdimdiff_fp16_paged_split_sm90_cu_bdbb69e5_39424cute1_E,@object
	.size		_ZN79_INTERNAL_73f4098d_43_flash_fwd_hdimdiff_fp16_paged_split_sm90_cu_bdbb69e5_39424cute1_E,(_ZN79_INTERNAL_73f4098d_43_flash_fwd_hdimdiff_fp16_paged_split_sm90_cu_bdbb69e5_39424cuda3std3__45__cpo6cbeginE - _ZN79_INTERNAL_73f4098d_43_flash_fwd_hdimdiff_fp16_paged_split_sm90_cu_bdbb69e5_39424cute1_E)
_ZN79_INTERNAL_73f4098d_43_flash_fwd_hdimdiff_fp16_paged_split_sm90_cu_bdbb69e5_39424cute1_E:
	.zero		1
	.type		_ZN79_INTERNAL_73f4098d_43_flash_fwd_hdimdiff_fp16_paged_split_sm90_cu_bdbb69e5_39424cuda3std3__45__cpo6cbeginE,@object
	.size		_ZN79_INTERNAL_73f4098d_43_flash_fwd_hdimdiff_fp16_paged_split_sm90_cu_bdbb69e5_39424cuda3std3__45__cpo6cbeginE,(_ZN79_INTERNAL_73f4098d_43_flash_fwd_hdimdiff_fp16_paged_split_sm90_cu_bdbb69e5_39424cuda3std3__48in_placeE - _ZN79_INTERNAL_73f4098d_43_flash_fwd_hdimdiff_fp16_paged_split_sm90_cu_bdbb69e5_39424cuda3std3__45__cpo6cbeginE)
_ZN79_INTERNAL_73f4098d_43_flash_fwd_hdimdiff_fp16_paged_split_sm90_cu_bdbb69e5_39424cuda3std3__45__cpo6cbeginE:
	.zero		1
	.type		_ZN79_INTERNAL_73f4098d_43_flash_fwd_hdimdiff_fp16_paged_split_sm90_cu_bdbb69e5_39424cuda3std3__48in_placeE,@object
	.size		_ZN79_INTERNAL_73f4098d_43_flash_fwd_hdimdiff_fp16_paged_split_sm90_cu_bdbb69e5_39424cuda3std3__48in_placeE,(_ZN79_INTERNAL_73f4098d_43_flash_fwd_hdimdiff_fp16_paged_split_sm90_cu_bdbb69e5_39424cuda3std6ranges3__45__cpo9iter_moveE - _ZN79_INTERNAL_73f4098d_43_flash_fwd_hdimdiff_fp16_paged_split_sm90_cu_bdbb69e5_39424cuda3std3__48in_placeE)
_ZN79_INTERNAL_73f4098d_43_flash_fwd_hdimdiff_fp16_paged_split_sm90_cu_bdbb69e5_39424cuda3std3__48in_placeE:
	.zero		1
	.type		_ZN79_INTERNAL_73f4098d_43_flash_fwd_hdimdiff_fp16_paged_split_sm90_cu_bdbb69e5_39424cuda3std6ranges3__45__cpo9iter_moveE,@object
	.size		_ZN79_INTERNAL_73f4098d_43_flash_fwd_hdimdiff_fp16_paged_split_sm90_cu_bdbb69e5_39424cuda3std6ranges3__45__cpo9iter_moveE,(_ZN79_INTERNAL_73f4098d_43_flash_fwd_hdimdiff_fp16_paged_split_sm90_cu_bdbb69e5_39424cuda3std3__45__cpo5beginE - _ZN79_INTERNAL_73f4098d_43_flash_fwd_hdimdiff_fp16_paged_split_sm90_cu_bdbb69e5_39424cuda3std6ranges3__45__cpo9iter_moveE)
_ZN79_INTERNAL_73f4098d_43_flash_fwd_hdimdiff_fp16_paged_split_sm90_cu_bdbb69e5_39424cuda3std6ranges3__45__cpo9iter_moveE:
	.zero		1
	.type		_ZN79_INTERNAL_73f4098d_43_flash_fwd_hdimdiff_fp16_paged_split_sm90_cu_bdbb69e5_39424cuda3std3__45__cpo5beginE,@object
	.size		_ZN79_INTERNAL_73f4098d_43_flash_fwd_hdimdiff_fp16_paged_split_sm90_cu_bdbb69e5_39424cuda3std3__45__cpo5beginE,(_ZN79_INTERNAL_73f4098d_43_flash_fwd_hdimdiff_fp16_paged_split_sm90_cu_bdbb69e5_39424cuda3std3__481_GLOBAL__N__73f4098d_43_flash_fwd_hdimdiff_fp16_paged_split_sm90_cu_bdbb69e5_39426ignoreE - _ZN79_INTERNAL_73f4098d_43_flash_fwd_hdimdiff_fp16_paged_split_sm90_cu_bdbb69e5_39424cuda3std3__45__cpo5beginE)
_ZN79_INTERNAL_73f4098d_43_flash_fwd_hdimdiff_fp16_paged_split_sm90_cu_bdbb69e5_39424cuda3std3__45__cpo5beginE:
	.zero		1
	.type		_ZN79_INTERNAL_73f4098d_43_flash_fwd_hdimdiff_fp16_paged_split_sm90_cu_bdbb69e5_39424cuda3std3__481_GLOBAL__N__73f4098d_43_flash_fwd_hdimdiff_fp16_paged_split_sm90_cu_bdbb69e5_39426ignoreE,@object
	.size		_ZN79_INTERNAL_73f4098d_43_flash_fwd_hdimdiff_fp16_paged_split_sm90_cu_bdbb69e5_39424cuda3std3__481_GLOBAL__N__73f4098d_43_flash_fwd_hdimdiff_fp16_paged_split_sm90_cu_bdbb69e5_39426ignoreE,(_ZN79_INTERNAL_73f4098d_43_flash_fwd_hdimdiff_fp16_paged_split_sm90_cu_bdbb69e5_39424cute7productE - _ZN79_INTERNAL_73f4098d_43_flash_fwd_hdimdiff_fp16_paged_split_sm90_cu_bdbb69e5_39424cuda3std3__481_GLOBAL__N__73f4098d_43_flash_fwd_hdimdiff_fp16_paged_split_sm90_cu_bdbb69e5_39426ignoreE)
_ZN79_INTERNAL_73f4098d_43_flash_fwd_hdimdiff_fp16_paged_split_sm90_cu_bdbb69e5_39424cuda3std3__481_GLOBAL__N__73f4098d_43_flash_fwd_hdimdiff_fp16_paged_split_sm90_cu_bdbb69e5_39426ignoreE:
	.zero		1
	.type		_ZN79_INTERNAL_73f4098d_43_flash_fwd_hdimdiff_fp16_paged_split_sm90_cu_bdbb69e5_39424cute7productE,@object
	.size		_ZN79_INTERNAL_73f4098d_43_flash_fwd_hdimdiff_fp16_paged_split_sm90_cu_bdbb69e5_39424cute7productE,(_ZN79_INTERNAL_73f4098d_43_flash_fwd_hdimdiff_fp16_paged_split_sm90_cu_bdbb69e5_39424cuda3std3__45__cpo3endE - _ZN79_INTERNAL_73f4098d_43_flash_fwd_hdimdiff_fp16_paged_split_sm90_cu_bdbb69e5_39424cute7productE)
_ZN79_INTERNAL_73f4098d_43_flash_fwd_hdimdiff_fp16_paged_split_sm90_cu_bdbb69e5_39424cute7productE:
	.zero		1
	.type		_ZN79_INTERNAL_73f4098d_43_flash_fwd_hdimdiff_fp16_paged_split_sm90_cu_bdbb69e5_39424cuda3std3__45__cpo3endE,@object
	.size		_ZN79_INTERNAL_73f4098d_43_flash_fwd_hdimdiff_fp16_paged_split_sm90_cu_bdbb69e5_39424cuda3std3__45__cpo3endE,(_ZN79_INTERNAL_73f4098d_43_flash_fwd_hdimdiff_fp16_paged_split_sm90_cu_bdbb69e5_39424cuda3std3__419piecewise_constructE - _ZN79_INTERNAL_73f4098d_43_flash_fwd_hdimdiff_fp16_paged_split_sm90_cu_bdbb69e5_39424cuda3std3__45__cpo3endE)
_ZN79_INTERNAL_73f4098d_43_flash_fwd_hdimdiff_fp16_paged_split_sm90_cu_bdbb69e5_39424cuda3std3__45__cpo3endE:
	.zero		1
	.type		_ZN79_INTERNAL_73f4098d_43_flash_fwd_hdimdiff_fp16_paged_split_sm90_cu_bdbb69e5_39424cuda3std3__419piecewise_constructE,@object
	.size		_ZN79_INTERNAL_73f4098d_43_flash_fwd_hdimdiff_fp16_paged_split_sm90_cu_bdbb69e5_39424cuda3std3__419piecewise_constructE,(_ZN79_INTERNAL_73f4098d_43_flash_fwd_hdimdiff_fp16_paged_split_sm90_cu_bdbb69e5_39424cuda3std3__45__cpo4cendE - _ZN79_INTERNAL_73f4098d_43_flash_fwd_hdimdiff_fp16_paged_split_sm90_cu_bdbb69e5_39424cuda3std3__419piecewise_constructE)
_ZN79_INTERNAL_73f4098d_43_flash_fwd_hdimdiff_fp16_paged_split_sm90_cu_bdbb69e5_39424cuda3std3__419piecewise_constructE:
	.zero		1
	.type		_ZN79_INTERNAL_73f4098d_43_flash_fwd_hdimdiff_fp16_paged_split_sm90_cu_bdbb69e5_39424cuda3std3__45__cpo4cendE,@object
	.size		_ZN79_INTERNAL_73f4098d_43_flash_fwd_hdimdiff_fp16_paged_split_sm90_cu_bdbb69e5_39424cuda3std3__45__cpo4cendE,(_ZN79_INTERNAL_73f4098d_43_flash_fwd_hdimdiff_fp16_paged_split_sm90_cu_bdbb69e5_39424cuda3std6ranges3__45__cpo4swapE - _ZN79_INTERNAL_73f4098d_43_flash_fwd_hdimdiff_fp16_paged_split_sm90_cu_bdbb69e5_39424cuda3std3__45__cpo4cendE)
_ZN79_INTERNAL_73f4098d_43_flash_fwd_hdimdiff_fp16_paged_split_sm90_cu_bdbb69e5_39424cuda3std3__45__cpo4cendE:
	.zero		1
	.type		_ZN79_INTERNAL_73f4098d_43_flash_fwd_hdimdiff_fp16_paged_split_sm90_cu_bdbb69e5_39424cuda3std6ranges3__45__cpo4swapE,@object
	.size		_ZN79_INTERNAL_73f4098d_43_flash_fwd_hdimdiff_fp16_paged_split_sm90_cu_bdbb69e5_39424cuda3std6ranges3__45__cpo4swapE,(.L_25 - _ZN79_INTERNAL_73f4098d_43_flash_fwd_hdimdiff_fp16_paged_split_sm90_cu_bdbb69e5_39424cuda3std6ranges3__45__cpo4swapE)
_ZN79_INTERNAL_73f4098d_43_flash_fwd_hdimdiff_fp16_paged_split_sm90_cu_bdbb69e5_39424cuda3std6ranges3__45__cpo4swapE:
	.zero		1
.L_25:


//--------------------- .nv.shared._ZN7cutlass13device_kernelIN5flash11enable_sm90INS1_16FlashAttnFwdSm90INS1_25CollectiveMainloopFwdSm90ILi2EN4cute5tupleIJNS5_1CILi1EEES8_S8_EEENS6_IJNS7_ILi128EEENS7_ILi96EEENS7_ILi192EEEEEELi128ENS_6half_tEfNS_4arch4Sm90ELb0ELb0ELb0ELb1ELb1ELb0ELb0ELb1ELb1ELb1ELb1ELb0EEENS1_21CollectiveEpilogueFwdINS6_IJSA_SA_SB_EEES9_SE_SG_Li256ELb1ELb1ELb1ELb0EEENS1_36VarlenDynamicPersistentTileSchedulerILi128ELi96ELi256ELi128ELb1ELb1ELb1ELb0ELb1ELb1EEEEEEEEEvNT_6ParamsE --------------------------
	.section	.nv.shared._ZN7cutlass13device_kernelIN5flash11enable_sm90INS1_16FlashAttnFwdSm90INS1_25CollectiveMainloopFwdSm90ILi2EN4cute5tupleIJNS5_1CILi1EEES8_S8_EEENS6_IJNS7_ILi128EEENS7_ILi96EEENS7_ILi192EEEEEELi128ENS_6half_tEfNS_4arch4Sm90ELb0ELb0ELb0ELb1ELb1ELb0ELb0ELb1ELb1ELb1ELb1ELb0EEENS1_21CollectiveEpilogueFwdINS6_IJSA_SA_SB_EEES9_SE_SG_Li256ELb1ELb1ELb1ELb0EEENS1_36VarlenDynamicPersistentTileSchedulerILi128ELi96ELi256ELi128ELb1ELb1ELb1ELb0ELb1ELb1EEEEEEEEEvNT_6ParamsE,"aw",@nobits
	.sectionflags	@""
	.align	16
	.zero		1024


//--------------------- .nv.shared._ZN7cutlass13device_kernelIN5flash11enable_sm90INS1_16FlashAttnFwdSm90INS1_25CollectiveMainloopFwdSm90ILi2EN4cute5tupleIJNS5_1CILi1EEES8_S8_EEENS6_IJNS7_ILi128EEENS7_ILi96EEENS7_ILi192EEEEEELi128ENS_6half_tEfNS_4arch4Sm90ELb0ELb0ELb0ELb1ELb1ELb1ELb0ELb1ELb1ELb1ELb1ELb0EEENS1_21CollectiveEpilogueFwdINS6_IJSA_SA_SB_EEES9_SE_SG_Li256ELb1ELb1ELb1ELb0EEENS1_36VarlenDynamicPersistentTileSchedulerILi128ELi96ELi256ELi128ELb1ELb1ELb1ELb0ELb1ELb1EEEEEEEEEvNT_6ParamsE --------------------------
	.section	.nv.shared._ZN7cutlass13device_kernelIN5flash11enable_sm90INS1_16FlashAttnFwdSm90INS1_25CollectiveMainloopFwdSm90ILi2EN4cute5tupleIJNS5_1CILi1EEES8_S8_EEENS6_IJNS7_ILi128EEENS7_ILi96EEENS7_ILi192EEEEEELi128ENS_6half_tEfNS_4arch4Sm90ELb0ELb0ELb0ELb1ELb1ELb1ELb0ELb1ELb1ELb1ELb1ELb0EEENS1_21CollectiveEpilogueFwdINS6_IJSA_SA_SB_EEES9_SE_SG_Li256ELb1ELb1ELb1ELb0EEENS1_36VarlenDynamicPersistentTileSchedulerILi128ELi96ELi256ELi128ELb1ELb1ELb1ELb0ELb1ELb1EEEEEEEEEvNT_6ParamsE,"aw",@nobits
	.sectionflags	@""
	.align	16
	.zero		1024


//--------------------- .nv.shared._ZN7cutlass13device_kernelIN5flash11enable_sm90INS1_16FlashAttnFwdSm90INS1_25CollectiveMainloopFwdSm90ILi2EN4cute5tupleIJNS5_1CILi1EEES8_S8_EEENS6_IJNS7_ILi128EEENS7_ILi96EEENS7_ILi192EEEEEELi128ENS_6half_tEfNS_4arch4Sm90ELb0ELb1ELb0ELb0ELb1ELb0ELb0ELb1ELb1ELb1ELb1ELb0EEENS1_21CollectiveEpilogueFwdINS6_IJSA_SA_SB_EEES9_SE_SG_Li256ELb0ELb1ELb1ELb0EEENS1_19SingleTileSchedulerILb0ELb1ELb1ELi128EEEEEEEEEvNT_6ParamsE --------------------------
	.section	.nv.shared._ZN7cutlass13device_kernelIN5flash11enable_sm90INS1_16FlashAttnFwdSm90INS1_25CollectiveMainloopFwdSm90ILi2EN4cute5tupleIJNS5_1CILi1EEES8_S8_EEENS6_IJNS7_ILi128EEENS7_ILi96EEENS7_ILi192EEEEEELi128ENS_6half_tEfNS_4arch4Sm90ELb0ELb1ELb0ELb0ELb1ELb0ELb0ELb1ELb1ELb1ELb1ELb0EEENS1_21CollectiveEpilogueFwdINS6_IJSA_SA_SB_EEES9_SE_SG_Li256ELb0ELb1ELb1ELb0EEENS1_19SingleTileSchedulerILb0ELb1ELb1ELi128EEEEEEEEEvNT_6ParamsE,"aw",@nobits
	.sectionflags	@""
	.align	16
	.zero		1024


//--------------------- .nv.shared._ZN7cutlass13device_kernelIN5flash11enable_sm90INS1_16FlashAttnFwdSm90INS1_25CollectiveMainloopFwdSm90ILi2EN4cute5tupleIJNS5_1CILi1EEES8_S8_EEENS6_IJNS7_ILi128EEENS7_ILi96EEENS7_ILi192EEEEEELi128ENS_6half_tEfNS_4arch4Sm90ELb0ELb1ELb0ELb1ELb1ELb0ELb0ELb1ELb1ELb1ELb1ELb0EEENS1_21CollectiveEpilogueFwdINS6_IJSA_SA_SB_EEES9_SE_SG_Li256ELb1ELb1ELb1ELb0EEENS1_36VarlenDynamicPersistentTileSchedulerILi128ELi96ELi256ELi128ELb1ELb1ELb1ELb1ELb0ELb1EEEEEEEEEvNT_6ParamsE --------------------------
	.section	.nv.shared._ZN7cutlass13device_kernelIN5flash11enable_sm90INS1_16FlashAttnFwdSm90INS1_25CollectiveMainloopFwdSm90ILi2EN4cute5tupleIJNS5_1CILi1EEES8_S8_EEENS6_IJNS7_ILi128EEENS7_ILi96EEENS7_ILi192EEEEEELi128ENS_6half_tEfNS_4arch4Sm90ELb0ELb1ELb0ELb1ELb1ELb0ELb0ELb1ELb1ELb1ELb1ELb0EEENS1_21CollectiveEpilogueFwdINS6_IJSA_SA_SB_EEES9_SE_SG_Li256ELb1ELb1ELb1ELb0EEENS1_36VarlenDynamicPersistentTileSchedulerILi128ELi96ELi256ELi128ELb1ELb1ELb1ELb1ELb0ELb1EEEEEEEEEvNT_6ParamsE,"aw",@nobits
	.sectionflags	@""
	.align	16
	.zero		1024


//--------------------- .nv.shared._ZN7cutlass13device_kernelIN5flash11enable_sm90INS1_16FlashAttnFwdSm90INS1_25CollectiveMainloopFwdSm90ILi2EN4cute5tupleIJNS5_1CILi1EEES8_S8_EEENS6_IJNS7_ILi128EEENS7_ILi96EEENS7_ILi192EEEEEELi128ENS_6half_tEfNS_4arch4Sm90ELb0ELb1ELb0ELb1ELb1ELb1ELb0ELb1ELb1ELb1ELb1ELb0EEENS1_21CollectiveEpilogueFwdINS6_IJSA_SA_SB_EEES9_SE_SG_Li256ELb1ELb1ELb1ELb0EEENS1_36VarlenDynamicPersistentTileSchedulerILi128ELi96ELi256ELi128ELb1ELb1ELb1ELb1ELb0ELb1EEEEEEEEEvNT_6ParamsE --------------------------
	.section	.nv.shared._ZN7cutlass13device_kernelIN5flash11enable_sm90INS1_16FlashAttnFwdSm90INS1_25CollectiveMainloopFwdSm90ILi2EN4cute5tupleIJNS5_1CILi1EEES8_S8_EEENS6_IJNS7_ILi128EEENS7_ILi96EEENS7_ILi192EEEEEELi128ENS_6half_tEfNS_4arch4Sm90ELb0ELb1ELb0ELb1ELb1ELb1ELb0ELb1ELb1ELb1ELb1ELb0EEENS1_21CollectiveEpilogueFwdINS6_IJSA_SA_SB_EEES9_SE_SG_Li256ELb1ELb1ELb1ELb0EEENS1_36VarlenDynamicPersistentTileSchedulerILi128ELi96ELi256ELi128ELb1ELb1ELb1ELb1ELb0ELb1EEEEEEEEEvNT_6ParamsE,"aw",@nobits
	.sectionflags	@""
	.align	16
	.zero		1024


//--------------------- .nv.shared._ZN7cutlass13device_kernelIN5flash11enable_sm90INS1_16FlashAttnFwdSm90INS1_25CollectiveMainloopFwdSm90ILi2EN4cute5tupleIJNS5_1CILi1EEES8_S8_EEENS6_IJNS7_ILi128EEENS7_ILi96EEENS7_ILi192EEEEEELi128ENS_6half_tEfNS_4arch4Sm90ELb1ELb0ELb0ELb0ELb1ELb0ELb0ELb1ELb1ELb1ELb1ELb0EEENS1_21CollectiveEpilogueFwdINS6_IJSA_SA_SB_EEES9_SE_SG_Li256ELb0ELb1ELb1ELb0EEENS1_19SingleTileSchedulerILb0ELb1ELb1ELi128EEEEEEEEEvNT_6ParamsE --------------------------
	.section	.nv.shared._ZN7cutlass13device_kernelIN5flash11enable_sm90INS1_16FlashAttnFwdSm90INS1_25CollectiveMainloopFwdSm90ILi2EN4cute5tupleIJNS5_1CILi1EEES8_S8_EEENS6_IJNS7_ILi128EEENS7_ILi96EEENS7_ILi192EEEEEELi128ENS_6half_tEfNS_4arch4Sm90ELb1ELb0ELb0ELb0ELb1ELb0ELb0ELb1ELb1ELb1ELb1ELb0EEENS1_21CollectiveEpilogueFwdINS6_IJSA_SA_SB_EEES9_SE_SG_Li256ELb0ELb1ELb1ELb0EEENS1_19SingleTileSchedulerILb0ELb1ELb1ELi128EEEEEEEEEvNT_6ParamsE,"aw",@nobits
	.sectionflags	@""
	.align	16
	.zero		1024


//--------------------- .nv.shared._ZN7cutlass13device_kernelIN5flash11enable_sm90INS1_16FlashAttnFwdSm90INS1_25CollectiveMainloopFwdSm90ILi2EN4cute5tupleIJNS5_1CILi1EEES8_S8_EEENS6_IJNS7_ILi128EEENS7_ILi96EEENS7_ILi192EEEEEELi128ENS_6half_tEfNS_4arch4Sm90ELb1ELb0ELb0ELb1ELb1ELb0ELb0ELb1ELb1ELb1ELb1ELb0EEENS1_21CollectiveEpilogueFwdINS6_IJSA_SA_SB_EEES9_SE_SG_Li256ELb1ELb1ELb1ELb0EEENS1_36VarlenDynamicPersistentTileSchedulerILi128ELi96ELi256ELi128ELb1ELb1ELb1ELb1ELb1ELb1EEEEEEEEEvNT_6ParamsE --------------------------
	.section	.nv.shared._ZN7cutlass13device_kernelIN5flash11enable_sm90INS1_16FlashAttnFwdSm90INS1_25CollectiveMainloopFwdSm90ILi2EN4cute5tupleIJNS5_1CILi1EEES8_S8_EEENS6_IJNS7_ILi128EEENS7_ILi96EEENS7_ILi192EEEEEELi128ENS_6half_tEfNS_4arch4Sm90ELb1ELb0ELb0ELb1ELb1ELb0ELb0ELb1ELb1ELb1ELb1ELb0EEENS1_21CollectiveEpilogueFwdINS6_IJSA_SA_SB_EEES9_SE_SG_Li256ELb1ELb1ELb1ELb0EEENS1_36VarlenDynamicPersistentTileSchedulerILi128ELi96ELi256ELi128ELb1ELb1ELb1ELb1ELb1ELb1EEEEEEEEEvNT_6ParamsE,"aw",@nobits
	.sectionflags	@""
	.align	16
	.zero		1024


//--------------------- .nv.shared._ZN7cutlass13device_kernelIN5flash11enable_sm90INS1_16FlashAttnFwdSm90INS1_25CollectiveMainloopFwdSm90ILi2EN4cute5tupleIJNS5_1CILi1EEES8_S8_EEENS6_IJNS7_ILi128EEENS7_ILi96EEENS7_ILi192EEEEEELi128ENS_6half_tEfNS_4arch4Sm90ELb1ELb0ELb0ELb1ELb1ELb1ELb0ELb1ELb1ELb1ELb1ELb0EEENS1_21CollectiveEpilogueFwdINS6_IJSA_SA_SB_EEES9_SE_SG_Li256ELb1ELb1ELb1ELb0EEENS1_36VarlenDynamicPersistentTileSchedulerILi128ELi96ELi256ELi128ELb1ELb1ELb1ELb1ELb1ELb1EEEEEEEEEvNT_6ParamsE --------------------------
	.section	.nv.shared._ZN7cutlass13device_kernelIN5flash11enable_sm90INS1_16FlashAttnFwdSm90INS1_25CollectiveMainloopFwdSm90ILi2EN4cute5tupleIJNS5_1CILi1EEES8_S8_EEENS6_IJNS7_ILi128EEENS7_ILi96EEENS7_ILi192EEEEEELi128ENS_6half_tEfNS_4arch4Sm90ELb1ELb0ELb0ELb1ELb1ELb1ELb0ELb1ELb1ELb1ELb1ELb0EEENS1_21CollectiveEpilogueFwdINS6_IJSA_SA_SB_EEES9_SE_SG_Li256ELb1ELb1ELb1ELb0EEENS1_36VarlenDynamicPersistentTileSchedulerILi128ELi96ELi256ELi128ELb1ELb1ELb1ELb1ELb1ELb1EEEEEEEEEvNT_6ParamsE,"aw",@nobits
	.sectionflags	@""
	.align	16
	.zero		1024


//--------------------- .nv.shared._ZN7cutlass13device_kernelIN5flash11enable_sm90INS1_16FlashAttnFwdSm90INS1_25CollectiveMainloopFwdSm90ILi2EN4cute5tupleIJNS5_1CILi1EEES8_S8_EEENS6_IJNS7_ILi64EEESA_SA_EEELi512ENS_6half_tEfNS_4arch4Sm90ELb0ELb0ELb0ELb0ELb1ELb0ELb0ELb0ELb0ELb1ELb1ELb0EEENS1_21CollectiveEpilogueFwdINS6_IJSA_NS7_ILi512EEESA_EEES9_SC_SE_Li256ELb0ELb1ELb1ELb0EEENS1_19SingleTileSchedulerILb0ELb1ELb1ELi64EEEEEEEEEvNT_6ParamsE --------------------------
	.section	.nv.shared._ZN7cutlass13device_kernelIN5flash11enable_sm90INS1_16FlashAttnFwdSm90INS1_25CollectiveMainloopFwdSm90ILi2EN4cute5tupleIJNS5_1CILi1EEES8_S8_EEENS6_IJNS7_ILi64EEESA_SA_EEELi512ENS_6half_tEfNS_4arch4Sm90ELb0ELb0ELb0ELb0ELb1ELb0ELb0ELb0ELb0ELb1ELb1ELb0EEENS1_21CollectiveEpilogueFwdINS6_IJSA_NS7_ILi512EEESA_EEES9_SC_SE_Li256ELb0ELb1ELb1ELb0EEENS1_19SingleTileSchedulerILb0ELb1ELb1ELi64EEEEEEEEEvNT_6ParamsE,"aw",@nobits
	.sectionflags	@""
	.align	16
	.zero		1024


//--------------------- .nv.shared._ZN7cutlass13device_kernelIN5flash11enable_sm90INS1_16FlashAttnFwdSm90INS1_25CollectiveMainloopFwdSm90ILi2EN4cute5tupleIJNS5_1CILi1EEES8_S8_EEENS6_IJNS7_ILi64EEESA_SA_EEELi512ENS_6half_tEfNS_4arch4Sm90ELb0ELb0ELb0ELb0ELb1ELb0ELb1ELb0ELb0ELb1ELb1ELb0EEENS1_21CollectiveEpilogueFwdINS6_IJSA_NS7_ILi512EEESA_EEES9_SC_SE_Li256ELb0ELb1ELb1ELb0EEENS1_19SingleTileSchedulerILb0ELb1ELb1ELi64EEEEEEEEEvNT_6ParamsE --------------------------
	.section	.nv.shared._ZN7cutlass13device_kernelIN5flash11enable_sm90INS1_16FlashAttnFwdSm90INS1_25CollectiveMainloopFwdSm90ILi2EN4cute5tupleIJNS5_1CILi1EEES8_S8_EEENS6_IJNS7_ILi64EEESA_SA_EEELi512ENS_6half_tEfNS_4arch4Sm90ELb0ELb0ELb0ELb0ELb1ELb0ELb1ELb0ELb0ELb1ELb1ELb0EEENS1_21CollectiveEpilogueFwdINS6_IJSA_NS7_ILi512EEESA_EEES9_SC_SE_Li256ELb0ELb1ELb1ELb0EEENS1_19SingleTileSchedulerILb0ELb1ELb1ELi64EEEEEEEEEvNT_6ParamsE,"aw",@nobits
	.sectionflags	@""
	.align	16
	.zero		1024


//--------------------- .nv.shared._ZN7cutlass13device_kernelIN5flash11enable_sm90INS1_16FlashAttnFwdSm90INS1_25CollectiveMainloopFwdSm90ILi2EN4cute5tupleIJNS5_1CILi1EEES8_S8_EEENS6_IJNS7_ILi64EEESA_SA_EEELi512ENS_6half_tEfNS_4arch4Sm90ELb0ELb0ELb0ELb1ELb1ELb0ELb0ELb0ELb0ELb1ELb1ELb0EEENS1_21CollectiveEpilogueFwdINS6_IJSA_NS7_ILi512EEESA_EEES9_SC_SE_Li256ELb1ELb1ELb1ELb0EEENS1_36VarlenDynamicPersistentTileSchedulerILi64ELi64ELi256ELi128ELb1ELb1ELb1ELb0ELb1ELb1EEEEEEEEEvNT_6ParamsE --------------------------
	.section	.nv.shared._ZN7cutlass13device_kernelIN5flash11enable_sm90INS1_16FlashAttnFwdSm90INS1_25CollectiveMainloopFwdSm90ILi2EN4cute5tupleIJNS5_1CILi1EEES8_S8_EEENS6_IJNS7_ILi64EEESA_SA_EEELi512ENS_6half_tEfNS_4arch4Sm90ELb0ELb0ELb0ELb1ELb1ELb0ELb0ELb0ELb0ELb1ELb1ELb0EEENS1_21CollectiveEpilogueFwdINS6_IJSA_NS7_ILi512EEESA_EEES9_SC_SE_Li256ELb1ELb1ELb1ELb0EEENS1_36VarlenDynamicPersistentTileSchedulerILi64ELi64ELi256ELi128ELb1ELb1ELb1ELb0ELb1ELb1EEEEEEEEEvNT_6ParamsE,"aw",@nobits
	.sectionflags	@""
	.align	16
	.zero		1024


//--------------------- .nv.shared._ZN7cutlass13device_kernelIN5flash11enable_sm90INS1_16FlashAttnFwdSm90INS1_25CollectiveMainloopFwdSm90ILi2EN4cute5tupleIJNS5_1CILi1EEES8_S8_EEENS6_IJNS7_ILi64EEESA_SA_EEELi512ENS_6half_tEfNS_4arch4Sm90ELb0ELb0ELb0ELb1ELb1ELb1ELb0ELb0ELb0ELb1ELb1ELb0EEENS1_21CollectiveEpilogueFwdINS6_IJSA_NS7_ILi512EEESA_EEES9_SC_SE_Li256ELb1ELb1ELb1ELb0EEENS1_36VarlenDynamicPersistentTileSchedulerILi64ELi64ELi256ELi128ELb1ELb1ELb1ELb0ELb1ELb1EEEEEEEEEvNT_6ParamsE --------------------------
	.section	.nv.shared._ZN7cutlass13device_kernelIN5flash11enable_sm90INS1_16FlashAttnFwdSm90INS1_25CollectiveMainloopFwdSm90ILi2EN4cute5tupleIJNS5_1CILi1EEES8_S8_EEENS6_IJNS7_ILi64EEESA_SA_EEELi512ENS_6half_tEfNS_4arch4Sm90ELb0ELb0ELb0ELb1ELb1ELb1ELb0ELb0ELb0ELb1ELb1ELb0EEENS1_21CollectiveEpilogueFwdINS6_IJSA_NS7_ILi512EEESA_EEES9_SC_SE_Li256ELb1ELb1ELb1ELb0EEENS1_36VarlenDynamicPersistentTileSchedulerILi64ELi64ELi256ELi128ELb1ELb1ELb1ELb0ELb1ELb1EEEEEEEEEvNT_6ParamsE,"aw",@nobits
	.sectionflags	@""
	.align	16
	.zero		1024


//--------------------- .nv.shared._ZN7cutlass13device_kernelIN5flash11enable_sm90INS1_16FlashAttnFwdSm90INS1_25CollectiveMainloopFwdSm90ILi2EN4cute5tupleIJNS5_1CILi1EEES8_S8_EEENS6_IJNS7_ILi64EEESA_SA_EEELi512ENS_6half_tEfNS_4arch4Sm90ELb0ELb0ELb0ELb1ELb1ELb0ELb1ELb0ELb0ELb1ELb1ELb0EEENS1_21CollectiveEpilogueFwdINS6_IJSA_NS7_ILi512EEESA_EEES9_SC_SE_Li256ELb1ELb1ELb1ELb0EEENS1_36VarlenDynamicPersistentTileSchedulerILi64ELi64ELi256ELi128ELb1ELb1ELb1ELb0ELb1ELb1EEEEEEEEEvNT_6ParamsE --------------------------
	.section	.nv.shared._ZN7cutlass13device_kernelIN5flash11enable_sm90INS1_16FlashAttnFwdSm90INS1_25CollectiveMainloopFwdSm90ILi2EN4cute5tupleIJNS5_1CILi1EEES8_S8_EEENS6_IJNS7_ILi64EEESA_SA_EEELi512ENS_6half_tEfNS_4arch4Sm90ELb0ELb0ELb0ELb1ELb1ELb0ELb1ELb0ELb0ELb1ELb1ELb0EEENS1_21CollectiveEpilogueFwdINS6_IJSA_NS7_ILi512EEESA_EEES9_SC_SE_Li256ELb1ELb1ELb1ELb0EEENS1_36VarlenDynamicPersistentTileSchedulerILi64ELi64ELi256ELi128ELb1ELb1ELb1ELb0ELb1ELb1EEEEEEEEEvNT_6ParamsE,"aw",@nobits
	.sectionflags	@""
	.align	16
	.zero		1024


//--------------------- .nv.shared._ZN7cutlass13device_kernelIN5flash11enable_sm90INS1_16FlashAttnFwdSm90INS1_25CollectiveMainloopFwdSm90ILi2EN4cute5tupleIJNS5_1CILi1EEES8_S8_EEENS6_IJNS7_ILi64EEESA_SA_EEELi512ENS_6half_tEfNS_4arch4Sm90ELb0ELb0ELb0ELb1ELb1ELb1ELb1ELb0ELb0ELb1ELb1ELb0EEENS1_21CollectiveEpilogueFwdINS6_IJSA_NS7_ILi512EEESA_EEES9_SC_SE_Li256ELb1ELb1ELb1ELb0EEENS1_36VarlenDynamicPersistentTileSchedulerILi64ELi64ELi256ELi128ELb1ELb1ELb1ELb0ELb1ELb1EEEEEEEEEvNT_6ParamsE --------------------------
	.section	.nv.shared._ZN7cutlass13device_kernelIN5flash11enable_sm90INS1_16FlashAttnFwdSm90INS1_25CollectiveMainloopFwdSm90ILi2EN4cute5tupleIJNS5_1CILi1EEES8_S8_EEENS6_IJNS7_ILi64EEESA_SA_EEELi512ENS_6half_tEfNS_4arch4Sm90ELb0ELb0ELb0ELb1ELb1ELb1ELb1ELb0ELb0ELb1ELb1ELb0EEENS1_21CollectiveEpilogueFwdINS6_IJSA_NS7_ILi512EEESA_EEES9_SC_SE_Li256ELb1ELb1ELb1ELb0EEENS1_36VarlenDynamicPersistentTileSchedulerILi64ELi64ELi256ELi128ELb1ELb1ELb1ELb0ELb1ELb1EEEEEEEEEvNT_6ParamsE,"aw",@nobits
	.sectionflags	@""
	.align	16
	.zero		1024


//--------------------- .nv.shared._ZN7cutlass13device_kernelIN5flash11enable_sm90INS1_16FlashAttnFwdSm90INS1_25CollectiveMainloopFwdSm90ILi2EN4cute5tupleIJNS5_1CILi1EEES8_S8_EEENS6_IJNS7_ILi64EEESA_SA_EEELi512ENS_6half_tEfNS_4arch4Sm90ELb0ELb1ELb0ELb0ELb1ELb0ELb0ELb0ELb0ELb1ELb1ELb0EEENS1_21CollectiveEpilogueFwdINS6_IJSA_NS7_ILi512EEESA_EEES9_SC_SE_Li256ELb0ELb1ELb1ELb0EEENS1_19SingleTileSchedulerILb0ELb1ELb1ELi64EEEEEEEEEvNT_6ParamsE --------------------------
	.section	.nv.shared._ZN7cutlass13device_kernelIN5flash11enable_sm90INS1_16FlashAttnFwdSm90INS1_25CollectiveMainloopFwdSm90ILi2EN4cute5tupleIJNS5_1CILi1EEES8_S8_EEENS6_IJNS7_ILi64EEESA_SA_EEELi512ENS_6half_tEfNS_4arch4Sm90ELb0ELb1ELb0ELb0ELb1ELb0ELb0ELb0ELb0ELb1ELb1ELb0EEENS1_21CollectiveEpilogueFwdINS6_IJSA_NS7_ILi512EEESA_EEES9_SC_SE_Li256ELb0ELb1ELb1ELb0EEENS1_19SingleTileSchedulerILb0ELb1ELb1ELi64EEEEEEEEEvNT_6ParamsE,"aw",@nobits
	.sectionflags	@""
	.align	16
	.zero		1024


//--------------------- .nv.shared._ZN7cutlass13device_kernelIN5flash11enable_sm90INS1_16FlashAttnFwdSm90INS1_25CollectiveMainloopFwdSm90ILi2EN4cute5tupleIJNS5_1CILi1EEES8_S8_EEENS6_IJNS7_ILi64EEESA_SA_EEELi512ENS_6half_tEfNS_4arch4Sm90ELb0ELb1ELb0ELb0ELb1ELb0ELb1ELb0ELb0ELb1ELb1ELb0EEENS1_21CollectiveEpilogueFwdINS6_IJSA_NS7_ILi512EEESA_EEES9_SC_SE_Li256ELb0ELb1ELb1ELb0EEENS1_19SingleTileSchedulerILb0ELb1ELb1ELi64EEEEEEEEEvNT_6ParamsE --------------------------
	.section	.nv.shared._ZN7cutlass13device_kernelIN5flash11enable_sm90INS1_16FlashAttnFwdSm90INS1_25CollectiveMainloopFwdSm90ILi2EN4cute5tupleIJNS5_1CILi1EEES8_S8_EEENS6_IJNS7_ILi64EEESA_SA_EEELi512ENS_6half_tEfNS_4arch4Sm90ELb0ELb1ELb0ELb0ELb1ELb0ELb1ELb0ELb0ELb1ELb1ELb0EEENS1_21CollectiveEpilogueFwdINS6_IJSA_NS7_ILi512EEESA_EEES9_SC_SE_Li256ELb0ELb1ELb1ELb0EEENS1_19SingleTileSchedulerILb0ELb1ELb1ELi64EEEEEEEEEvNT_6ParamsE,"aw",@nobits
	.sectionflags	@""
	.align	16
	.zero		1024


//--------------------- .nv.shared._ZN7cutlass13device_kernelIN5flash11enable_sm90INS1_16FlashAttnFwdSm90INS1_25CollectiveMainloopFwdSm90ILi2EN4cute5tupleIJNS5_1CILi1EEES8_S8_EEENS6_IJNS7_ILi64EEESA_SA_EEELi512ENS_6half_tEfNS_4arch4Sm90ELb0ELb1ELb0ELb1ELb1ELb0ELb0ELb0ELb0ELb1ELb1ELb0EEENS1_21CollectiveEpilogueFwdINS6_IJSA_NS7_ILi512EEESA_EEES9_SC_SE_Li256ELb1ELb1ELb1ELb0EEENS1_36VarlenDynamicPersistentTileSchedulerILi64ELi64ELi256ELi128ELb1ELb1ELb1ELb1ELb0ELb1EEEEEEEEEvNT_6ParamsE --------------------------
	.section	.nv.shared._ZN7cutlass13device_kernelIN5flash11enable_sm90INS1_16FlashAttnFwdSm90INS1_25CollectiveMainloopFwdSm90ILi2EN4cute5tupleIJNS5_1CILi1EEES8_S8_EEENS6_IJNS7_ILi64EEESA_SA_EEELi512ENS_6half_tEfNS_4arch4Sm90ELb0ELb1ELb0ELb1ELb1ELb0ELb0ELb0ELb0ELb1ELb1ELb0EEENS1_21CollectiveEpilogueFwdINS6_IJSA_NS7_ILi512EEESA_EEES9_SC_SE_Li256ELb1ELb1ELb1ELb0EEENS1_36VarlenDynamicPersistentTileSchedulerILi64ELi64ELi256ELi128ELb1ELb1ELb1ELb1ELb0ELb1EEEEEEEEEvNT_6ParamsE,"aw",@nobits
	.sectionflags	@""
	.align	16
	.zero		1024


//--------------------- .nv.shared._ZN7cutlass13device_kernelIN5flash11enable_sm90INS1_16FlashAttnFwdSm90INS1_25CollectiveMainloopFwdSm90ILi2EN4cute5tupleIJNS5_1CILi1EEES8_S8_EEENS6_IJNS7_ILi64EEESA_SA_EEELi512ENS_6half_tEfNS_4arch4Sm90ELb0ELb1ELb0ELb1ELb1ELb1ELb0ELb0ELb0ELb1ELb1ELb0EEENS1_21CollectiveEpilogueFwdINS6_IJSA_NS7_ILi512EEESA_EEES9_SC_SE_Li256ELb1ELb1ELb1ELb0EEENS1_36VarlenDynamicPersistentTileSchedulerILi64ELi64ELi256ELi128ELb1ELb1ELb1ELb1ELb0ELb1EEEEEEEEEvNT_6ParamsE --------------------------
	.section	.nv.shared._ZN7cutlass13device_kernelIN5flash11enable_sm90INS1_16FlashAttnFwdSm90INS1_25CollectiveMainloopFwdSm90ILi2EN4cute5tupleIJNS5_1CILi1EEES8_S8_EEENS6_IJNS7_ILi64EEESA_SA_EEELi512ENS_6half_tEfNS_4arch4Sm90ELb0ELb1ELb0ELb1ELb1ELb1ELb0ELb0ELb0ELb1ELb1ELb0EEENS1_21CollectiveEpilogueFwdINS6_IJSA_NS7_ILi512EEESA_EEES9_SC_SE_Li256ELb1ELb1ELb1ELb0EEENS1_36VarlenDynamicPersistentTileSchedulerILi64ELi64ELi256ELi128ELb1ELb1ELb1ELb1ELb0ELb1EEEEEEEEEvNT_6ParamsE,"aw",@nobits
	.sectionflags	@""
	.align	16
	.zero		1024


//--------------------- .nv.shared._ZN7cutlass13device_kernelIN5flash11enable_sm90INS1_16FlashAttnFwdSm90INS1_25CollectiveMainloopFwdSm90ILi2EN4cute5tupleIJNS5_1CILi1EEES8_S8_EEENS6_IJNS7_ILi64EEESA_SA_EEELi512ENS_6half_tEfNS_4arch4Sm90ELb0ELb1ELb0ELb1ELb1ELb0ELb1ELb0ELb0ELb1ELb1ELb0EEENS1_21CollectiveEpilogueFwdINS6_IJSA_NS7_ILi512EEESA_EEES9_SC_SE_Li256ELb1ELb1ELb1ELb0EEENS1_36VarlenDynamicPersistentTileSchedulerILi64ELi64ELi256ELi128ELb1ELb1ELb1ELb1ELb0ELb1EEEEEEEEEvNT_6ParamsE --------------------------
	.section	.nv.shared._ZN7cutlass13device_kernelIN5flash11enable_sm90INS1_16FlashAttnFwdSm90INS1_25CollectiveMainloopFwdSm90ILi2EN4cute5tupleIJNS5_1CILi1EEES8_S8_EEENS6_IJNS7_ILi64EEESA_SA_EEELi512ENS_6half_tEfNS_4arch4Sm90ELb0ELb1ELb0ELb1ELb1ELb0ELb1ELb0ELb0ELb1ELb1ELb0EEENS1_21CollectiveEpilogueFwdINS6_IJSA_NS7_ILi512EEESA_EEES9_SC_SE_Li256ELb1ELb1ELb1ELb0EEENS1_36VarlenDynamicPersistentTileSchedulerILi64ELi64ELi256ELi128ELb1ELb1ELb1ELb1ELb0ELb1EEEEEEEEEvNT_6ParamsE,"aw",@nobits
	.sectionflags	@""
	.align	16
	.zero		1024


//--------------------- .nv.shared._ZN7cutlass13device_kernelIN5flash11enable_sm90INS1_16FlashAttnFwdSm90INS1_25CollectiveMainloopFwdSm90ILi2EN4cute5tupleIJNS5_1CILi1EEES8_S8_EEENS6_IJNS7_ILi64EEESA_SA_EEELi512ENS_6half_tEfNS_4arch4Sm90ELb0ELb1ELb0ELb1ELb1ELb1ELb1ELb0ELb0ELb1ELb1ELb0EEENS1_21CollectiveEpilogueFwdINS6_IJSA_NS7_ILi512EEESA_EEES9_SC_SE_Li256ELb1ELb1ELb1ELb0EEENS1_36VarlenDynamicPersistentTileSchedulerILi64ELi64ELi256ELi128ELb1ELb1ELb1ELb1ELb0ELb1EEEEEEEEEvNT_6ParamsE --------------------------
	.section	.nv.shared._ZN7cutlass13device_kernelIN5flash11enable_sm90INS1_16FlashAttnFwdSm90INS1_25CollectiveMainloopFwdSm90ILi2EN4cute5tupleIJNS5_1CILi1EEES8_S8_EEENS6_IJNS7_ILi64EEESA_SA_EEELi512ENS_6half_tEfNS_4arch4Sm90ELb0ELb1ELb0ELb1ELb1ELb1ELb1ELb0ELb0ELb1ELb1ELb0EEENS1_21CollectiveEpilogueFwdINS6_IJSA_NS7_ILi512EEESA_EEES9_SC_SE_Li256ELb1ELb1ELb1ELb0EEENS1_36VarlenDynamicPersistentTileSchedulerILi64ELi64ELi256ELi128ELb1ELb1ELb1ELb1ELb0ELb1EEEEEEEEEvNT_6ParamsE,"aw",@nobits
	.sectionflags	@""
	.align	16
	.zero		1024


//--------------------- .nv.shared._ZN7cutlass13device_kernelIN5flash11enable_sm90INS1_16FlashAttnFwdSm90INS1_25CollectiveMainloopFwdSm90ILi2EN4cute5tupleIJNS5_1CILi1EEES8_S8_EEENS6_IJNS7_ILi64EEESA_SA_EEELi512ENS_6half_tEfNS_4arch4Sm90ELb1ELb0ELb0ELb0ELb1ELb0ELb0ELb0ELb0ELb1ELb1ELb0EEENS1_21CollectiveEpilogueFwdINS6_IJSA_NS7_ILi512EEESA_EEES9_SC_SE_Li256ELb0ELb1ELb1ELb0EEENS1_19SingleTileSchedulerILb0ELb1ELb1ELi64EEEEEEEEEvNT_6ParamsE --------------------------
	.section	.nv.shared._ZN7cutlass13device_kernelIN5flash11enable_sm90INS1_16FlashAttnFwdSm90INS1_25CollectiveMainloopFwdSm90ILi2EN4cute5tupleIJNS5_1CILi1EEES8_S8_EEENS6_IJNS7_ILi64EEESA_SA_EEELi512ENS_6half_tEfNS_4arch4Sm90ELb1ELb0ELb0ELb0ELb1ELb0ELb0ELb0ELb0ELb1ELb1ELb0EEENS1_21CollectiveEpilogueFwdINS6_IJSA_NS7_ILi512EEESA_EEES9_SC_SE_Li256ELb0ELb1ELb1ELb0EEENS1_19SingleTileSchedulerILb0ELb1ELb1ELi64EEEEEEEEEvNT_6ParamsE,"aw",@nobits
	.sectionflags	@""
	.align	16
	.zero		1024


//--------------------- .nv.shared._ZN7cutlass13device_kernelIN5flash11enable_sm90INS1_16FlashAttnFwdSm90INS1_25CollectiveMainloopFwdSm90ILi2EN4cute5tupleIJNS5_1CILi1EEES8_S8_EEENS6_IJNS7_ILi64EEESA_SA_EEELi512ENS_6half_tEfNS_4arch4Sm90ELb1ELb0ELb0ELb0ELb1ELb0ELb1ELb0ELb0ELb1ELb1ELb0EEENS1_21CollectiveEpilogueFwdINS6_IJSA_NS7_ILi512EEESA_EEES9_SC_SE_Li256ELb0ELb1ELb1ELb0EEENS1_19SingleTileSchedulerILb0ELb1ELb1ELi64EEEEEEEEEvNT_6ParamsE --------------------------
	.section	.nv.shared._ZN7cutlass13device_kernelIN5flash11enable_sm90INS1_16FlashAttnFwdSm90INS1_25CollectiveMainloopFwdSm90ILi2EN4cute5tupleIJNS5_1CILi1EEES8_S8_EEENS6_IJNS7_ILi64EEESA_SA_EEELi512ENS_6half_tEfNS_4arch4Sm90ELb1ELb0ELb0ELb0ELb1ELb0ELb1ELb0ELb0ELb1ELb1ELb0EEENS1_21CollectiveEpilogueFwdINS6_IJSA_NS7_ILi512EEESA_EEES9_SC_SE_Li256ELb0ELb1ELb1ELb0EEENS1_19SingleTileSchedulerILb0ELb1ELb1ELi64EEEEEEEEEvNT_6ParamsE,"aw",@nobits
	.sectionflags	@""
	.align	16
	.zero		1024


//--------------------- .nv.shared._ZN7cutlass13device_kernelIN5flash11enable_sm90INS1_16FlashAttnFwdSm90INS1_25CollectiveMainloopFwdSm90ILi2EN4cute5tupleIJNS5_1CILi1EEES8_S8_EEENS6_IJNS7_ILi64EEESA_SA_EEELi512ENS_6half_tEfNS_4arch4Sm90ELb1ELb0ELb0ELb1ELb1ELb0ELb0ELb0ELb0ELb1ELb1ELb0EEENS1_21CollectiveEpilogueFwdINS6_IJSA_NS7_ILi512EEESA_EEES9_SC_SE_Li256ELb1ELb1ELb1ELb0EEENS1_36VarlenDynamicPersistentTileSchedulerILi64ELi64ELi256ELi128ELb1ELb1ELb1ELb1ELb1ELb1EEEEEEEEEvNT_6ParamsE --------------------------
	.section	.nv.shared._ZN7cutlass13device_kernelIN5flash11enable_sm90INS1_16FlashAttnFwdSm90INS1_25CollectiveMainloopFwdSm90ILi2EN4cute5tupleIJNS5_1CILi1EEES8_S8_EEENS6_IJNS7_ILi64EEESA_SA_EEELi512ENS_6half_tEfNS_4arch4Sm90ELb1ELb0ELb0ELb1ELb1ELb0ELb0ELb0ELb0ELb1ELb1ELb0EEENS1_21CollectiveEpilogueFwdINS6_IJSA_NS7_ILi512EEESA_EEES9_SC_SE_Li256ELb1ELb1ELb1ELb0EEENS1_36VarlenDynamicPersistentTileSchedulerILi64ELi64ELi256ELi128ELb1ELb1ELb1ELb1ELb1ELb1EEEEEEEEEvNT_6ParamsE,"aw",@nobits
	.sectionflags	@""
	.align	16
	.zero		1024


//--------------------- .nv.shared._ZN7cutlass13device_kernelIN5flash11enable_sm90INS1_16FlashAttnFwdSm90INS1_25CollectiveMainloopFwdSm90ILi2EN4cute5tupleIJNS5_1CILi1EEES8_S8_EEENS6_IJNS7_ILi64EEESA_SA_EEELi512ENS_6half_tEfNS_4arch4Sm90ELb1ELb0ELb0ELb1ELb1ELb1ELb0ELb0ELb0ELb1ELb1ELb0EEENS1_21CollectiveEpilogueFwdINS6_IJSA_NS7_ILi512EEESA_EEES9_SC_SE_Li256ELb1ELb1ELb1ELb0EEENS1_36VarlenDynamicPersistentTileSchedulerILi64ELi64ELi256ELi128ELb1ELb1ELb1ELb1ELb1ELb1EEEEEEEEEvNT_6ParamsE --------------------------
	.section	.nv.shared._ZN7cutlass13device_kernelIN5flash11enable_sm90INS1_16FlashAttnFwdSm90INS1_25CollectiveMainloopFwdSm90ILi2EN4cute5tupleIJNS5_1CILi1EEES8_S8_EEENS6_IJNS7_ILi64EEESA_SA_EEELi512ENS_6half_tEfNS_4arch4Sm90ELb1ELb0ELb0ELb1ELb1ELb1ELb0ELb0ELb0ELb1ELb1ELb0EEENS1_21CollectiveEpilogueFwdINS6_IJSA_NS7_ILi512EEESA_EEES9_SC_SE_Li256ELb1ELb1ELb1ELb0EEENS1_36VarlenDynamicPersistentTileSchedulerILi64ELi64ELi256ELi128ELb1ELb1ELb1ELb1ELb1ELb1EEEEEEEEEvNT_6ParamsE,"aw",@nobits
	.sectionflags	@""
	.align	16
	.zero		1024


//--------------------- .nv.shared._ZN7cutlass13device_kernelIN5flash11enable_sm90INS1_16FlashAttnFwdSm90INS1_25CollectiveMainloopFwdSm90ILi2EN4cute5tupleIJNS5_1CILi1EEES8_S8_EEENS6_IJNS7_ILi64EEESA_SA_EEELi512ENS_6half_tEfNS_4arch4Sm90ELb1ELb0ELb0ELb1ELb1ELb0ELb1ELb0ELb0ELb1ELb1ELb0EEENS1_21CollectiveEpilogueFwdINS6_IJSA_NS7_ILi512EEESA_EEES9_SC_SE_Li256ELb1ELb1ELb1ELb0EEENS1_36VarlenDynamicPersistentTileSchedulerILi64ELi64ELi256ELi128ELb1ELb1ELb1ELb1ELb1ELb1EEEEEEEEEvNT_6ParamsE --------------------------
	.section	.nv.shared._ZN7cutlass13device_kernelIN5flash11enable_sm90INS1_16FlashAttnFwdSm90INS1_25CollectiveMainloopFwdSm90ILi2EN4cute5tupleIJNS5_1CILi1EEES8_S8_EEENS6_IJNS7_ILi64EEESA_SA_EEELi512ENS_6half_tEfNS_4arch4Sm90ELb1ELb0ELb0ELb1ELb1ELb0ELb1ELb0ELb0ELb1ELb1ELb0EEENS1_21CollectiveEpilogueFwdINS6_IJSA_NS7_ILi512EEESA_EEES9_SC_SE_Li256ELb1ELb1ELb1ELb0EEENS1_36VarlenDynamicPersistentTileSchedulerILi64ELi64ELi256ELi128ELb1ELb1ELb1ELb1ELb1ELb1EEEEEEEEEvNT_6ParamsE,"aw",@nobits
	.sectionflags	@""
	.align	16
	.zero		1024


//--------------------- .nv.shared._ZN7cutlass13device_kernelIN5flash11enable_sm90INS1_16FlashAttnFwdSm90INS1_25CollectiveMainloopFwdSm90ILi2EN4cute5tupleIJNS5_1CILi1EEES8_S8_EEENS6_IJNS7_ILi64EEESA_SA_EEELi512ENS_6half_tEfNS_4arch4Sm90ELb1ELb0ELb0ELb1ELb1ELb1ELb1ELb0ELb0ELb1ELb1ELb0EEENS1_21CollectiveEpilogueFwdINS6_IJSA_NS7_ILi512EEESA_EEES9_SC_SE_Li256ELb1ELb1ELb1ELb0EEENS1_36VarlenDynamicPersistentTileSchedulerILi64ELi64ELi256ELi128ELb1ELb1ELb1ELb1ELb1ELb1EEEEEEEEEvNT_6ParamsE --------------------------
	.section	.nv.shared._ZN7cutlass13device_kernelIN5flash11enable_sm90INS1_16FlashAttnFwdSm90INS1_25CollectiveMainloopFwdSm90ILi2EN4cute5tupleIJNS5_1CILi1EEES8_S8_EEENS6_IJNS7_ILi64EEESA_SA_EEELi512ENS_6half_tEfNS_4arch4Sm90ELb1ELb0ELb0ELb1ELb1ELb1ELb1ELb0ELb0ELb1ELb1ELb0EEENS1_21CollectiveEpilogueFwdINS6_IJSA_NS7_ILi512EEESA_EEES9_SC_SE_Li256ELb1ELb1ELb1ELb0EEENS1_36VarlenDynamicPersistentTileSchedulerILi64ELi64ELi256ELi128ELb1ELb1ELb1ELb1ELb1ELb1EEEEEEEEEvNT_6ParamsE,"aw",@nobits
	.sectionflags	@""
	.align	16
	.zero		1024


//--------------------- .nv.shared._ZN7cutlass13device_kernelIN5flash11enable_sm90INS1_16FlashAttnFwdSm90INS1_25CollectiveMainloopFwdSm90ILi2EN4cute5tupleIJNS5_1CILi1EEES8_S8_EEENS6_IJNS7_ILi128EEENS7_ILi96EEENS7_ILi64EEEEEELi256ENS_6half_tEfNS_4arch4Sm90ELb0ELb0ELb0ELb0ELb1ELb0ELb0ELb1ELb0ELb1ELb1ELb0EEENS1_21CollectiveEpilogueFwdINS6_IJSA_NS7_ILi256EEESB_EEES9_SE_SG_Li256ELb0ELb1ELb1ELb0EEENS1_19SingleTileSchedulerILb0ELb1ELb1ELi128EEEEEEEEEvNT_6ParamsE --------------------------
	.section	.nv.shared._ZN7cutlass13device_kernelIN5flash11enable_sm90INS1_16FlashAttnFwdSm90INS1_25CollectiveMainloopFwdSm90ILi2EN4cute5tupleIJNS5_1CILi1EEES8_S8_EEENS6_IJNS7_ILi128EEENS7_ILi96EEENS7_ILi64EEEEEELi256ENS_6half_tEfNS_4arch4Sm90ELb0ELb0ELb0ELb0ELb1ELb0ELb0ELb1ELb0ELb1ELb1ELb0EEENS1_21CollectiveEpilogueFwdINS6_IJSA_NS7_ILi256EEESB_EEES9_SE_SG_Li256ELb0ELb1ELb1ELb0EEENS1_19SingleTileSchedulerILb0ELb1ELb1ELi128EEEEEEEEEvNT_6ParamsE,"aw",@nobits
	.sectionflags	@""
	.align	16
	.zero		1024


//--------------------- .nv.shared._ZN7cutlass13device_kernelIN5flash11enable_sm90INS1_16FlashAttnFwdSm90INS1_25CollectiveMainloopFwdSm90ILi2EN4cute5tupleIJNS5_1CILi1EEES8_S8_EEENS6_IJNS7_ILi128EEENS7_ILi96EEENS7_ILi64EEEEEELi256ENS_6half_tEfNS_4arch4Sm90ELb0ELb0ELb0ELb0ELb1ELb0ELb1ELb1ELb0ELb1ELb1ELb0EEENS1_21CollectiveEpilogueFwdINS6_IJSA_NS7_ILi256EEESB_EEES9_SE_SG_Li256ELb0ELb1ELb1ELb0EEENS1_19SingleTileSchedulerILb0ELb1ELb1ELi128EEEEEEEEEvNT_6ParamsE --------------------------
	.section	.nv.shared._ZN7cutlass13device_kernelIN5flash11enable_sm90INS1_16FlashAttnFwdSm90INS1_25CollectiveMainloopFwdSm90ILi2EN4cute5tupleIJNS5_1CILi1EEES8_S8_EEENS6_IJNS7_ILi128EEENS7_ILi96EEENS7_ILi64EEEEEELi256ENS_6half_tEfNS_4arch4Sm90ELb0ELb0ELb0ELb0ELb1ELb0ELb1ELb1ELb0ELb1ELb1ELb0EEENS1_21CollectiveEpilogueFwdINS6_IJSA_NS7_ILi256EEESB_EEES9_SE_SG_Li256ELb0ELb1ELb1ELb0EEENS1_19SingleTileSchedulerILb0ELb1ELb1ELi128EEEEEEEEEvNT_6ParamsE,"aw",@nobits
	.sectionflags	@""
	.align	16
	.zero		1024


//--------------------- .nv.shared._ZN7cutlass13device_kernelIN5flash11enable_sm90INS1_16FlashAttnFwdSm90INS1_25CollectiveMainloopFwdSm90ILi2EN4cute5tupleIJNS5_1CILi1EEES8_S8_EEENS6_IJNS7_ILi128EEENS7_ILi96EEENS7_ILi64EEEEEELi256ENS_6half_tEfNS_4arch4Sm90ELb0ELb0ELb0ELb1ELb1ELb0ELb0ELb1ELb0ELb1ELb1ELb0EEENS1_21CollectiveEpilogueFwdINS6_IJSA_NS7_ILi256EEESB_EEES9_SE_SG_Li256ELb1ELb1ELb1ELb0EEENS1_36VarlenDynamicPersistentTileSchedulerILi128ELi96ELi256ELi128ELb1ELb1ELb1ELb0ELb1ELb1EEEEEEEEEvNT_6ParamsE --------------------------
	.section	.nv.shared._ZN7cutlass13device_kernelIN5flash11enable_sm90INS1_16FlashAttnFwdSm90INS1_25CollectiveMainloopFwdSm90ILi2EN4cute5tupleIJNS5_1CILi1EEES8_S8_EEENS6_IJNS7_ILi128EEENS7_ILi96EEENS7_ILi64EEEEEELi256ENS_6half_tEfNS_4arch4Sm90ELb0ELb0ELb0ELb1ELb1ELb0ELb0ELb1ELb0ELb1ELb1ELb0EEENS1_21CollectiveEpilogueFwdINS6_IJSA_NS7_ILi256EEESB_EEES9_SE_SG_Li256ELb1ELb1ELb1ELb0EEENS1_36VarlenDynamicPersistentTileSchedulerILi128ELi96ELi256ELi128ELb1ELb1ELb1ELb0ELb1ELb1EEEEEEEEEvNT_6ParamsE,"aw",@nobits
	.sectionflags	@""
	.align	16
	.zero		1024


//--------------------- .nv.shared._ZN7cutlass13device_kernelIN5flash11enable_sm90INS1_16FlashAttnFwdSm90INS1_25CollectiveMainloopFwdSm90ILi2EN4cute5tupleIJNS5_1CILi1EEES8_S8_EEENS6_IJNS7_ILi128EEENS7_ILi96EEENS7_ILi64EEEEEELi256ENS_6half_tEfNS_4arch4Sm90ELb0ELb0ELb0ELb1ELb1ELb1ELb0ELb1ELb0ELb1ELb1ELb0EEENS1_21CollectiveEpilogueFwdINS6_IJSA_NS7_ILi256EEESB_EEES9_SE_SG_Li256ELb1ELb1ELb1ELb0EEENS1_36VarlenDynamicPersistentTileSchedulerILi128ELi96ELi256ELi128ELb1ELb1ELb1ELb0ELb1ELb1EEEEEEEEEvNT_6ParamsE --------------------------
	.section	.nv.shared._ZN7cutlass13device_kernelIN5flash11enable_sm90INS1_16FlashAttnFwdSm90INS1_25CollectiveMainloopFwdSm90ILi2EN4cute5tupleIJNS5_1CILi1EEES8_S8_EEENS6_IJNS7_ILi128EEENS7_ILi96EEENS7_ILi64EEEEEELi256ENS_6half_tEfNS_4arch4Sm90ELb0ELb0ELb0ELb1ELb1ELb1ELb0ELb1ELb0ELb1ELb1ELb0EEENS1_21CollectiveEpilogueFwdINS6_IJSA_NS7_ILi256EEESB_EEES9_SE_SG_Li256ELb1ELb1ELb1ELb0EEENS1_36VarlenDynamicPersistentTileSchedulerILi128ELi96ELi256ELi128ELb1ELb1ELb1ELb0ELb1ELb1EEEEEEEEEvNT_6ParamsE,"aw",@nobits
	.sectionflags	@""
	.align	16
	.zero		1024


//--------------------- .nv.shared._ZN7cutlass13device_kernelIN5flash11enable_sm90INS1_16FlashAttnFwdSm90INS1_25CollectiveMainloopFwdSm90ILi2EN4cute5tupleIJNS5_1CILi1EEES8_S8_EEENS6_IJNS7_ILi128EEENS7_ILi96EEENS7_ILi64EEEEEELi256ENS_6half_tEfNS_4arch4Sm90ELb0ELb0ELb0ELb1ELb1ELb0ELb1ELb1ELb0ELb1ELb1ELb0EEENS1_21CollectiveEpilogueFwdINS6_IJSA_NS7_ILi256EEESB_EEES9_SE_SG_Li256ELb1ELb1ELb1ELb0EEENS1_36VarlenDynamicPersistentTileSchedulerILi128ELi96ELi256ELi128ELb1ELb1ELb1ELb0ELb1ELb1EEEEEEEEEvNT_6ParamsE --------------------------
	.section	.nv.shared._ZN7cutlass13device_kernelIN5flash11enable_sm90INS1_16FlashAttnFwdSm90INS1_25CollectiveMainloopFwdSm90ILi2EN4cute5tupleIJNS5_1CILi1EEES8_S8_EEENS6_IJNS7_ILi128EEENS7_ILi96EEENS7_ILi64EEEEEELi256ENS_6half_tEfNS_4arch4Sm90ELb0ELb0ELb0ELb1ELb1ELb0ELb1ELb1ELb0ELb1ELb1ELb0EEENS1_21CollectiveEpilogueFwdINS6_IJSA_NS7_ILi256EEESB_EEES9_SE_SG_Li256ELb1ELb1ELb1ELb0EEENS1_36VarlenDynamicPersistentTileSchedulerILi128ELi96ELi256ELi128ELb1ELb1ELb1ELb0ELb1ELb1EEEEEEEEEvNT_6ParamsE,"aw",@nobits
	.sectionflags	@""
	.align	16
	.zero		1024


//--------------------- .nv.shared._ZN7cutlass13device_kernelIN5flash11enable_sm90INS1_16FlashAttnFwdSm90INS1_25CollectiveMainloopFwdSm90ILi2EN4cute5tupleIJNS5_1CILi1EEES8_S8_EEENS6_IJNS7_ILi128EEENS7_ILi96EEENS7_ILi64EEEEEELi256ENS_6half_tEfNS_4arch4Sm90ELb0ELb0ELb0ELb1ELb1ELb1ELb1ELb1ELb0ELb1ELb1ELb0EEENS1_21CollectiveEpilogueFwdINS6_IJSA_NS7_ILi256EEESB_EEES9_SE_SG_Li256ELb1ELb1ELb1ELb0EEENS1_36VarlenDynamicPersistentTileSchedulerILi128ELi96ELi256ELi128ELb1ELb1ELb1ELb0ELb1ELb1EEEEEEEEEvNT_6ParamsE --------------------------
	.section	.nv.shared._ZN7cutlass13device_kernelIN5flash11enable_sm90INS1_16FlashAttnFwdSm90INS1_25CollectiveMainloopFwdSm90ILi2EN4cute5tupleIJNS5_1CILi1EEES8_S8_EEENS6_IJNS7_ILi128EEENS7_ILi96EEENS7_ILi64EEEEEELi256ENS_6half_tEfNS_4arch4Sm90ELb0ELb0ELb0ELb1ELb1ELb1ELb1ELb1ELb0ELb1ELb1ELb0EEENS1_21CollectiveEpilogueFwdINS6_IJSA_NS7_ILi256EEESB_EEES9_SE_SG_Li256ELb1ELb1ELb1ELb0EEENS1_36VarlenDynamicPersistentTileSchedulerILi128ELi96ELi256ELi128ELb1ELb1ELb1ELb0ELb1ELb1EEEEEEEEEvNT_6ParamsE,"aw",@nobits
	.sectionflags	@""
	.align	16
	.zero		1024


//--------------------- .nv.shared._ZN7cutlass13device_kernelIN5flash11enable_sm90INS1_16FlashAttnFwdSm90INS1_25CollectiveMainloopFwdSm90ILi2EN4cute5tupleIJNS5_1CILi1EEES8_S8_EEENS6_IJNS7_ILi128EEENS7_ILi96EEENS7_ILi64EEEEEELi256ENS_6half_tEfNS_4arch4Sm90ELb0ELb1ELb0ELb0ELb1ELb0ELb0ELb1ELb0ELb1ELb1ELb0EEENS1_21CollectiveEpilogueFwdINS6_IJSA_NS7_ILi256EEESB_EEES9_SE_SG_Li256ELb0ELb1ELb1ELb0EEENS1_19SingleTileSchedulerILb0ELb1ELb1ELi128EEEEEEEEEvNT_6ParamsE --------------------------
	.section	.nv.shared._ZN7cutlass13device_kernelIN5flash11enable_sm90INS1_16FlashAttnFwdSm90INS1_25CollectiveMainloopFwdSm90ILi2EN4cute5tupleIJNS5_1CILi1EEES8_S8_EEENS6_IJNS7_ILi128EEENS7_ILi96EEENS7_ILi64EEEEEELi256ENS_6half_tEfNS_4arch4Sm90ELb0ELb1ELb0ELb0ELb1ELb0ELb0ELb1ELb0ELb1ELb1ELb0EEENS1_21CollectiveEpilogueFwdINS6_IJSA_NS7_ILi256EEESB_EEES9_SE_SG_Li256ELb0ELb1ELb1ELb0EEENS1_19SingleTileSchedulerILb0ELb1ELb1ELi128EEEEEEEEEvNT_6ParamsE,"aw",@nobits
	.sectionflags	@""
	.align	16
	.zero		1024


//--------------------- .nv.shared._ZN7cutlass13device_kernelIN5flash11enable_sm90INS1_16FlashAttnFwdSm90INS1_25CollectiveMainloopFwdSm90ILi2EN4cute5tupleIJNS5_1CILi1EEES8_S8_EEENS6_IJNS7_ILi128EEENS7_ILi96EEENS7_ILi64EEEEEELi256ENS_6half_tEfNS_4arch4Sm90ELb0ELb1ELb0ELb0ELb1ELb0ELb1ELb1ELb0ELb1ELb1ELb0EEENS1_21CollectiveEpilogueFwdINS6_IJSA_NS7_ILi256EEESB_EEES9_SE_SG_Li256ELb0ELb1ELb1ELb0EEENS1_19SingleTileSchedulerILb0ELb1ELb1ELi128EEEEEEEEEvNT_6ParamsE --------------------------
	.section	.nv.shared._ZN7cutlass13device_kernelIN5flash11enable_sm90INS1_16FlashAttnFwdSm90INS1_25CollectiveMainloopFwdSm90ILi2EN4cute5tupleIJNS5_1CILi1EEES8_S8_EEENS6_IJNS7_ILi128EEENS7_ILi96EEENS7_ILi64EEEEEELi256ENS_6half_tEfNS_4arch4Sm90ELb0ELb1ELb0ELb0ELb1ELb0ELb1ELb1ELb0ELb1ELb1ELb0EEENS1_21CollectiveEpilogueFwdINS6_IJSA_NS7_ILi256EEESB_EEES9_SE_SG_Li256ELb0ELb1ELb1ELb0EEENS1_19SingleTileSchedulerILb0ELb1ELb1ELi128EEEEEEEEEvNT_6ParamsE,"aw",@nobits
	.sectionflags	@""
	.align	16
	.zero		1024


//--------------------- .nv.shared._ZN7cutlass13device_kernelIN5flash11enable_sm90INS1_16FlashAttnFwdSm90INS1_25CollectiveMainloopFwdSm90ILi2EN4cute5tupleIJNS5_1CILi1EEES8_S8_EEENS6_IJNS7_ILi128EEENS7_ILi96EEENS7_ILi64EEEEEELi256ENS_6half_tEfNS_4arch4Sm90ELb0ELb1ELb0ELb1ELb1ELb0ELb0ELb1ELb0ELb1ELb1ELb0EEENS1_21CollectiveEpilogueFwdINS6_IJSA_NS7_ILi256EEESB_EEES9_SE_SG_Li256ELb1ELb1ELb1ELb0EEENS1_36VarlenDynamicPersistentTileSchedulerILi128ELi96ELi256ELi128ELb1ELb1ELb1ELb1ELb0ELb1EEEEEEEEEvNT_6ParamsE --------------------------
	.section	.nv.shared._ZN7cutlass13device_kernelIN5flash11enable_sm90INS1_16FlashAttnFwdSm90INS1_25CollectiveMainloopFwdSm90ILi2EN4cute5tupleIJNS5_1CILi1EEES8_S8_EEENS6_IJNS7_ILi128EEENS7_ILi96EEENS7_ILi64EEEEEELi256ENS_6half_tEfNS_4arch4Sm90ELb0ELb1ELb0ELb1ELb1ELb0ELb0ELb1ELb0ELb1ELb1ELb0EEENS1_21CollectiveEpilogueFwdINS6_IJSA_NS7_ILi256EEESB_EEES9_SE_SG_Li256ELb1ELb1ELb1ELb0EEENS1_36VarlenDynamicPersistentTileSchedulerILi128ELi96ELi256ELi128ELb1ELb1ELb1ELb1ELb0ELb1EEEEEEEEEvNT_6ParamsE,"aw",@nobits
	.sectionflags	@""
	.align	16
	.zero		1024


//--------------------- .nv.shared._ZN7cutlass13device_kernelIN5flash11enable_sm90INS1_16FlashAttnFwdSm90INS1_25CollectiveMainloopFwdSm90ILi2EN4cute5tupleIJNS5_1CILi1EEES8_S8_EEENS6_IJNS7_ILi128EEENS7_ILi96EEENS7_ILi64EEEEEELi256ENS_6half_tEfNS_4arch4Sm90ELb0ELb1ELb0ELb1ELb1ELb1ELb0ELb1ELb0ELb1ELb1ELb0EEENS1_21CollectiveEpilogueFwdINS6_IJSA_NS7_ILi256EEESB_EEES9_SE_SG_Li256ELb1ELb1ELb1ELb0EEENS1_36VarlenDynamicPersistentTileSchedulerILi128ELi96ELi256ELi128ELb1ELb1ELb1ELb1ELb0ELb1EEEEEEEEEvNT_6ParamsE --------------------------
	.section	.nv.shared._ZN7cutlass13device_kernelIN5flash11enable_sm90INS1_16FlashAttnFwdSm90INS1_25CollectiveMainloopFwdSm90ILi2EN4cute5tupleIJNS5_1CILi1EEES8_S8_EEENS6_IJNS7_ILi128EEENS7_ILi96EEENS7_ILi64EEEEEELi256ENS_6half_tEfNS_4arch4Sm90ELb0ELb1ELb0ELb1ELb1ELb1ELb0ELb1ELb0ELb1ELb1ELb0EEENS1_21CollectiveEpilogueFwdINS6_IJSA_NS7_ILi256EEESB_EEES9_SE_SG_Li256ELb1ELb1ELb1ELb0EEENS1_36VarlenDynamicPersistentTileSchedulerILi128ELi96ELi256ELi128ELb1ELb1ELb1ELb1ELb0ELb1EEEEEEEEEvNT_6ParamsE,"aw",@nobits
	.sectionflags	@""
	.align	16
	.zero		1024


//--------------------- .nv.shared._ZN7cutlass13device_kernelIN5flash11enable_sm90INS1_16FlashAttnFwdSm90INS1_25CollectiveMainloopFwdSm90ILi2EN4cute5tupleIJNS5_1CILi1EEES8_S8_EEENS6_IJNS7_ILi128EEENS7_ILi96EEENS7_ILi64EEEEEELi256ENS_6half_tEfNS_4arch4Sm90ELb0ELb1ELb0ELb1ELb1ELb0ELb1ELb1ELb0ELb1ELb1ELb0EEENS1_21CollectiveEpilogueFwdINS6_IJSA_NS7_ILi256EEESB_EEES9_SE_SG_Li256ELb1ELb1ELb1ELb0EEENS1_36VarlenDynamicPersistentTileSchedulerILi128ELi96ELi256ELi128ELb1ELb1ELb1ELb1ELb0ELb1EEEEEEEEEvNT_6ParamsE --------------------------
	.section	.nv.shared._ZN7cutlass13device_kernelIN5flash11enable_sm90INS1_16FlashAttnFwdSm90INS1_25CollectiveMainloopFwdSm90ILi2EN4cute5tupleIJNS5_1CILi1EEES8_S8_EEENS6_IJNS7_ILi128EEENS7_ILi96EEENS7_ILi64EEEEEELi256ENS_6half_tEfNS_4arch4Sm90ELb0ELb1ELb0ELb1ELb1ELb0ELb1ELb1ELb0ELb1ELb1ELb0EEENS1_21CollectiveEpilogueFwdINS6_IJSA_NS7_ILi256EEESB_EEES9_SE_SG_Li256ELb1ELb1ELb1ELb0EEENS1_36VarlenDynamicPersistentTileSchedulerILi128ELi96ELi256ELi128ELb1ELb1ELb1ELb1ELb0ELb1EEEEEEEEEvNT_6ParamsE,"aw",@nobits
	.sectionflags	@""
	.align	16
	.zero		1024


//--------------------- .nv.shared._ZN7cutlass13device_kernelIN5flash11enable_sm90INS1_16FlashAttnFwdSm90INS1_25CollectiveMainloopFwdSm90ILi2EN4cute5tupleIJNS5_1CILi1EEES8_S8_EEENS6_IJNS7_ILi128EEENS7_ILi96EEENS7_ILi64EEEEEELi256ENS_6half_tEfNS_4arch4Sm90ELb0ELb1ELb0ELb1ELb1ELb1ELb1ELb1ELb0ELb1ELb1ELb0EEENS1_21CollectiveEpilogueFwdINS6_IJSA_NS7_ILi256EEESB_EEES9_SE_SG_Li256ELb1ELb1ELb1ELb0EEENS1_36VarlenDynamicPersistentTileSchedulerILi128ELi96ELi256ELi128ELb1ELb1ELb1ELb1ELb0ELb1EEEEEEEEEvNT_6ParamsE --------------------------
	.section	.nv.shared._ZN7cutlass13device_kernelIN5flash11enable_sm90INS1_16FlashAttnFwdSm90INS1_25CollectiveMainloopFwdSm90ILi2EN4cute5tupleIJNS5_1CILi1EEES8_S8_EEENS6_IJNS7_ILi128EEENS7_ILi96EEENS7_ILi64EEEEEELi256ENS_6half_tEfNS_4arch4Sm90ELb0ELb1ELb0ELb1ELb1ELb1ELb1ELb1ELb0ELb1ELb1ELb0EEENS1_21CollectiveEpilogueFwdINS6_IJSA_NS7_ILi256EEESB_EEES9_SE_SG_Li256ELb1ELb1ELb1ELb0EEENS1_36VarlenDynamicPersistentTileSchedulerILi128ELi96ELi256ELi128ELb1ELb1ELb1ELb1ELb0ELb1EEEEEEEEEvNT_6ParamsE,"aw",@nobits
	.sectionflags	@""
	.align	16
	.zero		1024


//--------------------- .nv.shared._ZN7cutlass13device_kernelIN5flash11enable_sm90INS1_16FlashAttnFwdSm90INS1_25CollectiveMainloopFwdSm90ILi2EN4cute5tupleIJNS5_1CILi1EEES8_S8_EEENS6_IJNS7_ILi128EEENS7_ILi96EEENS7_ILi64EEEEEELi256ENS_6half_tEfNS_4arch4Sm90ELb1ELb0ELb0ELb0ELb1ELb0ELb0ELb1ELb0ELb1ELb1ELb0EEENS1_21CollectiveEpilogueFwdINS6_IJSA_NS7_ILi256EEESB_EEES9_SE_SG_Li256ELb0ELb1ELb1ELb0EEENS1_19SingleTileSchedulerILb0ELb1ELb1ELi128EEEEEEEEEvNT_6ParamsE --------------------------
	.section	.nv.shared._ZN7cutlass13device_kernelIN5flash11enable_sm90INS1_16FlashAttnFwdSm90INS1_25CollectiveMainloopFwdSm90ILi2EN4cute5tupleIJNS5_1CILi1EEES8_S8_EEENS6_IJNS7_ILi128EEENS7_ILi96EEENS7_ILi64EEEEEELi256ENS_6half_tEfNS_4arch4Sm90ELb1ELb0ELb0ELb0ELb1ELb0ELb0ELb1ELb0ELb1ELb1ELb0EEENS1_21CollectiveEpilogueFwdINS6_IJSA_NS7_ILi256EEESB_EEES9_SE_SG_Li256ELb0ELb1ELb1ELb0EEENS1_19SingleTileSchedulerILb0ELb1ELb1ELi128EEEEEEEEEvNT_6ParamsE,"aw",@nobits
	.sectionflags	@""
	.align	16
	.zero		1024


//--------------------- .nv.shared._ZN7cutlass13device_kernelIN5flash11enable_sm90INS1_16FlashAttnFwdSm90INS1_25CollectiveMainloopFwdSm90ILi2EN4cute5tupleIJNS5_1CILi1EEES8_S8_EEENS6_IJNS7_ILi128EEENS7_ILi96EEENS7_ILi64EEEEEELi256ENS_6half_tEfNS_4arch4Sm90ELb1ELb0ELb0ELb0ELb1ELb0ELb1ELb1ELb0ELb1ELb1ELb0EEENS1_21CollectiveEpilogueFwdINS6_IJSA_NS7_ILi256EEESB_EEES9_SE_SG_Li256ELb0ELb1ELb1ELb0EEENS1_19SingleTileSchedulerILb0ELb1ELb1ELi128EEEEEEEEEvNT_6ParamsE --------------------------
	.section	.nv.shared._ZN7cutlass13device_kernelIN5flash11enable_sm90INS1_16FlashAttnFwdSm90INS1_25CollectiveMainloopFwdSm90ILi2EN4cute5tupleIJNS5_1CILi1EEES8_S8_EEENS6_IJNS7_ILi128EEENS7_ILi96EEENS7_ILi64EEEEEELi256ENS_6half_tEfNS_4arch4Sm90ELb1ELb0ELb0ELb0ELb1ELb0ELb1ELb1ELb0ELb1ELb1ELb0EEENS1_21CollectiveEpilogueFwdINS6_IJSA_NS7_ILi256EEESB_EEES9_SE_SG_Li256ELb0ELb1ELb1ELb0EEENS1_19SingleTileSchedulerILb0ELb1ELb1ELi128EEEEEEEEEvNT_6ParamsE,"aw",@nobits
	.sectionflags	@""
	.align	16
	.zero		1024


//--------------------- .nv.shared._ZN7cutlass13device_kernelIN5flash11enable_sm90INS1_16FlashAttnFwdSm90INS1_25CollectiveMainloopFwdSm90ILi2EN4cute5tupleIJNS5_1CILi1EEES8_S8_EEENS6_IJNS7_ILi128EEENS7_ILi96EEENS7_ILi64EEEEEELi256ENS_6half_tEfNS_4arch4Sm90ELb1ELb0ELb0ELb1ELb1ELb0ELb0ELb1ELb0ELb1ELb1ELb0EEENS1_21CollectiveEpilogueFwdINS6_IJSA_NS7_ILi256EEESB_EEES9_SE_SG_Li256ELb1ELb1ELb1ELb0EEENS1_36VarlenDynamicPersistentTileSchedulerILi128ELi96ELi256ELi128ELb1ELb1ELb1ELb1ELb1ELb1EEEEEEEEEvNT_6ParamsE --------------------------
	.section	.nv.shared._ZN7cutlass13device_kernelIN5flash11enable_sm90INS1_16FlashAttnFwdSm90INS1_25CollectiveMainloopFwdSm90ILi2EN4cute5tupleIJNS5_1CILi1EEES8_S8_EEENS6_IJNS7_ILi128EEENS7_ILi96EEENS7_ILi64EEEEEELi256ENS_6half_tEfNS_4arch4Sm90ELb1ELb0ELb0ELb1ELb1ELb0ELb0ELb1ELb0ELb1ELb1ELb0EEENS1_21CollectiveEpilogueFwdINS6_IJSA_NS7_ILi256EEESB_EEES9_SE_SG_Li256ELb1ELb1ELb1ELb0EEENS1_36VarlenDynamicPersistentTileSchedulerILi128ELi96ELi256ELi128ELb1ELb1ELb1ELb1ELb1ELb1EEEEEEEEEvNT_6ParamsE,"aw",@nobits
	.sectionflags	@""
	.align	16
	.zero		1024


//--------------------- .nv.shared._ZN7cutlass13device_kernelIN5flash11enable_sm90INS1_16FlashAttnFwdSm90INS1_25CollectiveMainloopFwdSm90ILi2EN4cute5tupleIJNS5_1CILi1EEES8_S8_EEENS6_IJNS7_ILi128EEENS7_ILi96EEENS7_ILi64EEEEEELi256ENS_6half_tEfNS_4arch4Sm90ELb1ELb0ELb0ELb1ELb1ELb1ELb0ELb1ELb0ELb1ELb1ELb0EEENS1_21CollectiveEpilogueFwdINS6_IJSA_NS7_ILi256EEESB_EEES9_SE_SG_Li256ELb1ELb1ELb1ELb0EEENS1_36VarlenDynamicPersistentTileSchedulerILi128ELi96ELi256ELi128ELb1ELb1ELb1ELb1ELb1ELb1EEEEEEEEEvNT_6ParamsE --------------------------
	.section	.nv.shared._ZN7cutlass13device_kernelIN5flash11enable_sm90INS1_16FlashAttnFwdSm90INS1_25CollectiveMainloopFwdSm90ILi2EN4cute5tupleIJNS5_1CILi1EEES8_S8_EEENS6_IJNS7_ILi128EEENS7_ILi96EEENS7_ILi64EEEEEELi256ENS_6half_tEfNS_4arch4Sm90ELb1ELb0ELb0ELb1ELb1ELb1ELb0ELb1ELb0ELb1ELb1ELb0EEENS1_21CollectiveEpilogueFwdINS6_IJSA_NS7_ILi256EEESB_EEES9_SE_SG_Li256ELb1ELb1ELb1ELb0EEENS1_36VarlenDynamicPersistentTileSchedulerILi128ELi96ELi256ELi128ELb1ELb1ELb1ELb1ELb1ELb1EEEEEEEEEvNT_6ParamsE,"aw",@nobits
	.sectionflags	@""
	.align	16
	.zero		1024


//--------------------- .nv.shared._ZN7cutlass13device_kernelIN5flash11enable_sm90INS1_16FlashAttnFwdSm90INS1_25CollectiveMainloopFwdSm90ILi2EN4cute5tupleIJNS5_1CILi1EEES8_S8_EEENS6_IJNS7_ILi128EEENS7_ILi96EEENS7_ILi64EEEEEELi256ENS_6half_tEfNS_4arch4Sm90ELb1ELb0ELb0ELb1ELb1ELb0ELb1ELb1ELb0ELb1ELb1ELb0EEENS1_21CollectiveEpilogueFwdINS6_IJSA_NS7_ILi256EEESB_EEES9_SE_SG_Li256ELb1ELb1ELb1ELb0EEENS1_36VarlenDynamicPersistentTileSchedulerILi128ELi96ELi256ELi128ELb1ELb1ELb1ELb1ELb1ELb1EEEEEEEEEvNT_6ParamsE --------------------------
	.section	.nv.shared._ZN7cutlass13device_kernelIN5flash11enable_sm90INS1_16FlashAttnFwdSm90INS1_25CollectiveMainloopFwdSm90ILi2EN4cute5tupleIJNS5_1CILi1EEES8_S8_EEENS6_IJNS7_ILi128EEENS7_ILi96EEENS7_ILi64EEEEEELi256ENS_6half_tEfNS_4arch4Sm90ELb1ELb0ELb0ELb1ELb1ELb0ELb1ELb1ELb0ELb1ELb1ELb0EEENS1_21CollectiveEpilogueFwdINS6_IJSA_NS7_ILi256EEESB_EEES9_SE_SG_Li256ELb1ELb1ELb1ELb0EEENS1_36VarlenDynamicPersistentTileSchedulerILi128ELi96ELi256ELi128ELb1ELb1ELb1ELb1ELb1ELb1EEEEEEEEEvNT_6ParamsE,"aw",@nobits
	.sectionflags	@""
	.align	16
	.zero		1024


//--------------------- .nv.shared._ZN7cutlass13device_kernelIN5flash11enable_sm90INS1_16FlashAttnFwdSm90INS1_25CollectiveMainloopFwdSm90ILi2EN4cute5tupleIJNS5_1CILi1EEES8_S8_EEENS6_IJNS7_ILi128EEENS7_ILi96EEENS7_ILi64EEEEEELi256ENS_6half_tEfNS_4arch4Sm90ELb1ELb0ELb0ELb1ELb1ELb1ELb1ELb1ELb0ELb1ELb1ELb0EEENS1_21CollectiveEpilogueFwdINS6_IJSA_NS7_ILi256EEESB_EEES9_SE_SG_Li256ELb1ELb1ELb1ELb0EEENS1_36VarlenDynamicPersistentTileSchedulerILi128ELi96ELi256ELi128ELb1ELb1ELb1ELb1ELb1ELb1EEEEEEEEEvNT_6ParamsE --------------------------
	.section	.nv.shared._ZN7cutlass13device_kernelIN5flash11enable_sm90INS1_16FlashAttnFwdSm90INS1_25CollectiveMainloopFwdSm90ILi2EN4cute5tupleIJNS5_1CILi1EEES8_S8_EEENS6_IJNS7_ILi128EEENS7_ILi96EEENS7_ILi64EEEEEELi256ENS_6half_tEfNS_4arch4Sm90ELb1ELb0ELb0ELb1ELb1ELb1ELb1ELb1ELb0ELb1ELb1ELb0EEENS1_21CollectiveEpilogueFwdINS6_IJSA_NS7_ILi256EEESB_EEES9_SE_SG_Li256ELb1ELb1ELb1ELb0EEENS1_36VarlenDynamicPersistentTileSchedulerILi128ELi96ELi256ELi128ELb1ELb1ELb1ELb1ELb1ELb1EEEEEEEEEvNT_6ParamsE,"aw",@nobits
	.sectionflags	@""
	.align	16
	.zero		1024


//--------------------- .nv.constant0._ZN7cutlass13device_kernelIN5flash11enable_sm90INS1_16FlashAttnFwdSm90INS1_25CollectiveMainloopFwdSm90ILi2EN4cute5tupleIJNS5_1CILi1EEES8_S8_EEENS6_IJNS7_ILi128EEENS7_ILi96EEENS7_ILi192EEEEEELi128ENS_6half_tEfNS_4arch4Sm90ELb0ELb0ELb0ELb0ELb1ELb0ELb0ELb1ELb1ELb1ELb1ELb0EEENS1_21CollectiveEpilogueFwdINS6_IJSA_SA_SB_EEES9_SE_SG_Li256ELb0ELb1ELb1ELb0EEENS1_19SingleTileSchedulerILb0ELb1ELb1ELi128EEEEEEEEEvNT_6ParamsE --------------------------
	.section	.nv.constant0._ZN7cutlass13device_kernelIN5flash11enable_sm90INS1_16FlashAttnFwdSm90INS1_25CollectiveMainloopFwdSm90ILi2EN4cute5tupleIJNS5_1CILi1EEES8_S8_EEENS6_IJNS7_ILi128EEENS7_ILi96EEENS7_ILi192EEEEEELi128ENS_6half_tEfNS_4arch4Sm90ELb0ELb0ELb0ELb0ELb1ELb0ELb0ELb1ELb1ELb1ELb1ELb0EEENS1_21CollectiveEpilogueFwdINS6_IJSA_SA_SB_EEES9_SE_SG_Li256ELb0ELb1ELb1ELb0EEENS1_19SingleTileSchedulerILb0ELb1ELb1ELi128EEEEEEEEEvNT_6ParamsE,"a",@progbits
	.sectionflags	@""
	.align	4
.nv.constant0._ZN7cutlass13device_kernelIN5flash11enable_sm90INS1_16FlashAttnFwdSm90INS1_25CollectiveMainloopFwdSm90ILi2EN4cute5tupleIJNS5_1CILi1EEES8_S8_EEENS6_IJNS7_ILi128EEENS7_ILi96EEENS7_ILi192EEEEEELi128ENS_6half_tEfNS_4arch4Sm90ELb0ELb0ELb0ELb0ELb1ELb0ELb0ELb1ELb1ELb1ELb1ELb0EEENS1_21CollectiveEpilogueFwdINS6_IJSA_SA_SB_EEES9_SE_SG_Li256ELb0ELb1ELb1ELb0EEENS1_19SingleTileSchedulerILb0ELb1ELb1ELi128EEEEEEEEEvNT_6ParamsE:
	.zero		3200


//--------------------- .nv.constant0._ZN7cutlass13device_kernelIN5flash11enable_sm90INS1_16FlashAttnFwdSm90INS1_25CollectiveMainloopFwdSm90ILi2EN4cute5tupleIJNS5_1CILi1EEES8_S8_EEENS6_IJNS7_ILi128EEENS7_ILi96EEENS7_ILi192EEEEEELi128ENS_6half_tEfNS_4arch4Sm90ELb0ELb0ELb0ELb1ELb1ELb0ELb0ELb1ELb1ELb1ELb1ELb0EEENS1_21CollectiveEpilogueFwdINS6_IJSA_SA_SB_EEES9_SE_SG_Li256ELb1ELb1ELb1ELb0EEENS1_36VarlenDynamicPersistentTileSchedulerILi128ELi96ELi256ELi128ELb1ELb1ELb1ELb0ELb1ELb1EEEEEEEEEvNT_6ParamsE --------------------------
	.section	.nv.constant0._ZN7cutlass13device_kernelIN5flash11enable_sm90INS1_16FlashAttnFwdSm90INS1_25CollectiveMainloopFwdSm90ILi2EN4cute5tupleIJNS5_1CILi1EEES8_S8_EEENS6_IJNS7_ILi128EEENS7_ILi96EEENS7_ILi192EEEEEELi128ENS_6half_tEfNS_4arch4Sm90ELb0ELb0ELb0ELb1ELb1ELb0ELb0ELb1ELb1ELb1ELb1ELb0EEENS1_21CollectiveEpilogueFwdINS6_IJSA_SA_SB_EEES9_SE_SG_Li256ELb1ELb1ELb1ELb0EEENS1_36VarlenDynamicPersistentTileSchedulerILi128ELi96ELi256ELi128ELb1ELb1ELb1ELb0ELb1ELb1EEEEEEEEEvNT_6ParamsE,"a",@progbits
	.sectionflags	@""
	.align	4
.nv.constant0._ZN7cutlass13device_kernelIN5flash11enable_sm90INS1_16FlashAttnFwdSm90INS1_25CollectiveMainloopFwdSm90ILi2EN4cute5tupleIJNS5_1CILi1EEES8_S8_EEENS6_IJNS7_ILi128EEENS7_ILi96EEENS7_ILi192EEEEEELi128ENS_6half_tEfNS_4arch4Sm90ELb0ELb0ELb0ELb1ELb1ELb0ELb0ELb1ELb1ELb1ELb1ELb0EEENS1_21CollectiveEpilogueFwdINS6_IJSA_SA_SB_EEES9_SE_SG_Li256ELb1ELb1ELb1ELb0EEENS1_36VarlenDynamicPersistentTileSchedulerILi128ELi96ELi256ELi128ELb1ELb1ELb1ELb0ELb1ELb1EEEEEEEEEvNT_6ParamsE:
	.zero		3328


//--------------------- .nv.constant0._ZN7cutlass13device_kernelIN5flash11enable_sm90INS1_16FlashAttnFwdSm90INS1_25CollectiveMainloopFwdSm90ILi2EN4cute5tupleIJNS5_1CILi1EEES8_S8_EEENS6_IJNS7_ILi128EEENS7_ILi96EEENS7_ILi192EEEEEELi128ENS_6half_tEfNS_4arch4Sm90ELb0ELb0ELb0ELb1ELb1ELb1ELb0ELb1ELb1ELb1ELb1ELb0EEENS1_21CollectiveEpilogueFwdINS6_IJSA_SA_SB_EEES9_SE_SG_Li256ELb1ELb1ELb1ELb0EEENS1_36VarlenDynamicPersistentTileSchedulerILi128ELi96ELi256ELi128ELb1ELb1ELb1ELb0ELb1ELb1EEEEEEEEEvNT_6ParamsE --------------------------
	.section	.nv.constant0._ZN7cutlass13device_kernelIN5flash11enable_sm90INS1_16FlashAttnFwdSm90INS1_25CollectiveMainloopFwdSm90ILi2EN4cute5tupleIJNS5_1CILi1EEES8_S8_EEENS6_IJNS7_ILi128EEENS7_ILi96EEENS7_ILi192EEEEEELi128ENS_6half_tEfNS_4arch4Sm90ELb0ELb0ELb0ELb1ELb1ELb1ELb0ELb1ELb1ELb1ELb1ELb0EEENS1_21CollectiveEpilogueFwdINS6_IJSA_SA_SB_EEES9_SE_SG_Li256ELb1ELb1ELb1ELb0EEENS1_36VarlenDynamicPersistentTileSchedulerILi128ELi96ELi256ELi128ELb1ELb1ELb1ELb0ELb1ELb1EEEEEEEEEvNT_6ParamsE,"a",@progbits
	.sectionflags	@""
	.align	4
.nv.constant0._ZN7cutlass13device_kernelIN5flash11enable_sm90INS1_16FlashAttnFwdSm90INS1_25CollectiveMainloopFwdSm90ILi2EN4cute5tupleIJNS5_1CILi1EEES8_S8_EEENS6_IJNS7_ILi128EEENS7_ILi96EEENS7_ILi192EEEEEELi128ENS_6half_tEfNS_4arch4Sm90ELb0ELb0ELb0ELb1ELb1ELb1ELb0ELb1ELb1ELb1ELb1ELb0EEENS1_21CollectiveEpilogueFwdINS6_IJSA_SA_SB_EEES9_SE_SG_Li256ELb1ELb1ELb1ELb0EEENS1_36VarlenDynamicPersistentTileSchedulerILi128ELi96ELi256ELi128ELb1ELb1ELb1ELb0ELb1ELb1EEEEEEEEEvNT_6ParamsE:
	.zero		3328


//--------------------- .nv.constant0._ZN7cutlass13device_kernelIN5flash11enable_sm90INS1_16FlashAttnFwdSm90INS1_25CollectiveMainloopFwdSm90ILi2EN4cute5tupleIJNS5_1CILi1EEES8_S8_EEENS6_IJNS7_ILi128EEENS7_ILi96EEENS7_ILi192EEEEEELi128ENS_6half_tEfNS_4arch4Sm90ELb0ELb1ELb0ELb0ELb1ELb0ELb0ELb1ELb1ELb1ELb1ELb0EEENS1_21CollectiveEpilogueFwdINS6_IJSA_SA_SB_EEES9_SE_SG_Li256ELb0ELb1ELb1ELb0EEENS1_19SingleTileSchedulerILb0ELb1ELb1ELi128EEEEEEEEEvNT_6ParamsE --------------------------
	.section	.nv.constant0._ZN7cutlass13device_kernelIN5flash11enable_sm90INS1_16FlashAttnFwdSm90INS1_25CollectiveMainloopFwdSm90ILi2EN4cute5tupleIJNS5_1CILi1EEES8_S8_EEENS6_IJNS7_ILi128EEENS7_ILi96EEENS7_ILi192EEEEEELi128ENS_6half_tEfNS_4arch4Sm90ELb0ELb1ELb0ELb0ELb1ELb0ELb0ELb1ELb1ELb1ELb1ELb0EEENS1_21CollectiveEpilogueFwdINS6_IJSA_SA_SB_EEES9_SE_SG_Li256ELb0ELb1ELb1ELb0EEENS1_19SingleTileSchedulerILb0ELb1ELb1ELi128EEEEEEEEEvNT_6ParamsE,"a",@progbits
	.sectionflags	@""
	.align	4
.nv.constant0._ZN7cutlass13device_kernelIN5flash11enable_sm90INS1_16FlashAttnFwdSm90INS1_25CollectiveMainloopFwdSm90ILi2EN4cute5tupleIJNS5_1CILi1EEES8_S8_EEENS6_IJNS7_ILi128EEENS7_ILi96EEENS7_ILi192EEEEEELi128ENS_6half_tEfNS_4arch4Sm90ELb0ELb1ELb0ELb0ELb1ELb0ELb0ELb1ELb1ELb1ELb1ELb0EEENS1_21CollectiveEpilogueFwdINS6_IJSA_SA_SB_EEES9_SE_SG_Li256ELb0ELb1ELb1ELb0EEENS1_19SingleTileSchedulerILb0ELb1ELb1ELi128EEEEEEEEEvNT_6ParamsE:
	.zero		3200


//--------------------- .nv.constant0._ZN7cutlass13device_kernelIN5flash11enable_sm90INS1_16FlashAttnFwdSm90INS1_25CollectiveMainloopFwdSm90ILi2EN4cute5tupleIJNS5_1CILi1EEES8_S8_EEENS6_IJNS7_ILi128EEENS7_ILi96EEENS7_ILi192EEEEEELi128ENS_6half_tEfNS_4arch4Sm90ELb0ELb1ELb0ELb1ELb1ELb0ELb0ELb1ELb1ELb1ELb1ELb0EEENS1_21CollectiveEpilogueFwdINS6_IJSA_SA_SB_EEES9_SE_SG_Li256ELb1ELb1ELb1ELb0EEENS1_36VarlenDynamicPersistentTileSchedulerILi128ELi96ELi256ELi128ELb1ELb1ELb1ELb1ELb0ELb1EEEEEEEEEvNT_6ParamsE --------------------------
	.section	.nv.constant0._ZN7cutlass13device_kernelIN5flash11enable_sm90INS1_16FlashAttnFwdSm90INS1_25CollectiveMainloopFwdSm90ILi2EN4cute5tupleIJNS5_1CILi1EEES8_S8_EEENS6_IJNS7_ILi128EEENS7_ILi96EEENS7_ILi192EEEEEELi128ENS_6half_tEfNS_4arch4Sm90ELb0ELb1ELb0ELb1ELb1ELb0ELb0ELb1ELb1ELb1ELb1ELb0EEENS1_21CollectiveEpilogueFwdINS6_IJSA_SA_SB_EEES9_SE_SG_Li256ELb1ELb1ELb1ELb0EEENS1_36VarlenDynamicPersistentTileSchedulerILi128ELi96ELi256ELi128ELb1ELb1ELb1ELb1ELb0ELb1EEEEEEEEEvNT_6ParamsE,"a",@progbits
	.sectionflags	@""
	.align	4
.nv.constant0._ZN7cutlass13device_kernelIN5flash11enable_sm90INS1_16FlashAttnFwdSm90INS1_25CollectiveMainloopFwdSm90ILi2EN4cute5tupleIJNS5_1CILi1EEES8_S8_EEENS6_IJNS7_ILi128EEENS7_ILi96EEENS7_ILi192EEEEEELi128ENS_6half_tEfNS_4arch4Sm90ELb0ELb1ELb0ELb1ELb1ELb0ELb0ELb1ELb1ELb1ELb1ELb0EEENS1_21CollectiveEpilogueFwdINS6_IJSA_SA_SB_EEES9_SE_SG_Li256ELb1ELb1ELb1ELb0EEENS1_36VarlenDynamicPersistentTileSchedulerILi128ELi96ELi256ELi128ELb1ELb1ELb1ELb1ELb0ELb1EEEEEEEEEvNT_6ParamsE:
	.zero		3328


//--------------------- .nv.constant0._ZN7cutlass13device_kernelIN5flash11enable_sm90INS1_16FlashAttnFwdSm90INS1_25CollectiveMainloopFwdSm90ILi2EN4cute5tupleIJNS5_1CILi1EEES8_S8_EEENS6_IJNS7_ILi128EEENS7_ILi96EEENS7_ILi192EEEEEELi128ENS_6half_tEfNS_4arch4Sm90ELb0ELb1ELb0ELb1ELb1ELb1ELb0ELb1ELb1ELb1ELb1ELb0EEENS1_21CollectiveEpilogueFwdINS6_IJSA_SA_SB_EEES9_SE_SG_Li256ELb1ELb1ELb1ELb0EEENS1_36VarlenDynamicPersistentTileSchedulerILi128ELi96ELi256ELi128ELb1ELb1ELb1ELb1ELb0ELb1EEEEEEEEEvNT_6ParamsE --------------------------
	.section	.nv.constant0._ZN7cutlass13device_kernelIN5flash11enable_sm90INS1_16FlashAttnFwdSm90INS1_25CollectiveMainloopFwdSm90ILi2EN4cute5tupleIJNS5_1CILi1EEES8_S8_EEENS6_IJNS7_ILi128EEENS7_ILi96EEENS7_ILi192EEEEEELi128ENS_6half_tEfNS_4arch4Sm90ELb0ELb1ELb0ELb1ELb1ELb1ELb0ELb1ELb1ELb1ELb1ELb0EEENS1_21CollectiveEpilogueFwdINS6_IJSA_SA_SB_EEES9_SE_SG_Li256ELb1ELb1ELb1ELb0EEENS1_36VarlenDynamicPersistentTileSchedulerILi128ELi96ELi256ELi128ELb1ELb1ELb1ELb1ELb0ELb1EEEEEEEEEvNT_6ParamsE,"a",@progbits
	.sectionflags	@""
	.align	4
.nv.constant0._ZN7cutlass13device_kernelIN5flash11enable_sm90INS1_16FlashAttnFwdSm90INS1_25CollectiveMainloopFwdSm90ILi2EN4cute5tupleIJNS5_1CILi1EEES8_S8_EEENS6_IJNS7_ILi128EEENS7_ILi96EEENS7_ILi192EEEEEELi128ENS_6half_tEfNS_4arch4Sm90ELb0ELb1ELb0ELb1ELb1ELb1ELb0ELb1ELb1ELb1ELb1ELb0EEENS1_21CollectiveEpilogueFwdINS6_IJSA_SA_SB_EEES9_SE_SG_Li256ELb1ELb1ELb1ELb0EEENS1_36VarlenDynamicPersistentTileSchedulerILi128ELi96ELi256ELi128ELb1ELb1ELb1ELb1ELb0ELb1EEEEEEEEEvNT_6ParamsE:
	.zero		3328


//--------------------- .nv.constant0._ZN7cutlass13device_kernelIN5flash11enable_sm90INS1_16FlashAttnFwdSm90INS1_25CollectiveMainloopFwdSm90ILi2EN4cute5tupleIJNS5_1CILi1EEES8_S8_EEENS6_IJNS7_ILi128EEENS7_ILi96EEENS7_ILi192EEEEEELi128ENS_6half_tEfNS_4arch4Sm90ELb1ELb0ELb0ELb0ELb1ELb0ELb0ELb1ELb1ELb1ELb1ELb0EEENS1_21CollectiveEpilogueFwdINS6_IJSA_SA_SB_EEES9_SE_SG_Li256ELb0ELb1ELb1ELb0EEENS1_19SingleTileSchedulerILb0ELb1ELb1ELi128EEEEEEEEEvNT_6ParamsE --------------------------
	.section	.nv.constant0._ZN7cutlass13device_kernelIN5flash11enable_sm90INS1_16FlashAttnFwdSm90INS1_25CollectiveMainloopFwdSm90ILi2EN4cute5tupleIJNS5_1CILi1EEES8_S8_EEENS6_IJNS7_ILi128EEENS7_ILi96EEENS7_ILi192EEEEEELi128ENS_6half_tEfNS_4arch4Sm90ELb1ELb0ELb0ELb0ELb1ELb0ELb0ELb1ELb1ELb1ELb1ELb0EEENS1_21CollectiveEpilogueFwdINS6_IJSA_SA_SB_EEES9_SE_SG_Li256ELb0ELb1ELb1ELb0EEENS1_19SingleTileSchedulerILb0ELb1ELb1ELi128EEEEEEEEEvNT_6ParamsE,"a",@progbits
	.sectionflags	@""
	.align	4
.nv.constant0._ZN7cutlass13device_kernelIN5flash11enable_sm90INS1_16FlashAttnFwdSm90INS1_25CollectiveMainloopFwdSm90ILi2EN4cute5tupleIJNS5_1CILi1EEES8_S8_EEENS6_IJNS7_ILi128EEENS7_ILi96EEENS7_ILi192EEEEEELi128ENS_6half_tEfNS_4arch4Sm90ELb1ELb0ELb0ELb0ELb1ELb0ELb0ELb1ELb1ELb1ELb1ELb0EEENS1_21CollectiveEpilogueFwdINS6_IJSA_SA_SB_EEES9_SE_SG_Li256ELb0ELb1ELb1ELb0EEENS1_19SingleTileSchedulerILb0ELb1ELb1ELi128EEEEEEEEEvNT_6ParamsE:
	.zero		3200


//--------------------- .nv.constant0._ZN7cutlass13device_kernelIN5flash11enable_sm90INS1_16FlashAttnFwdSm90INS1_25CollectiveMainloopFwdSm90ILi2EN4cute5tupleIJNS5_1CILi1EEES8_S8_EEENS6_IJNS7_ILi128EEENS7_ILi96EEENS7_ILi192EEEEEELi128ENS_6half_tEfNS_4arch4Sm90ELb1ELb0ELb0ELb1ELb1ELb0ELb0ELb1ELb1ELb1ELb1ELb0EEENS1_21CollectiveEpilogueFwdINS6_IJSA_SA_SB_EEES9_SE_SG_Li256ELb1ELb1ELb1ELb0EEENS1_36VarlenDynamicPersistentTileSchedulerILi128ELi96ELi256ELi128ELb1ELb1ELb1ELb1ELb1ELb1EEEEEEEEEvNT_6ParamsE --------------------------
	.section	.nv.constant0._ZN7cutlass13device_kernelIN5flash11enable_sm90INS1_16FlashAttnFwdSm90INS1_25CollectiveMainloopFwdSm90ILi2EN4cute5tupleIJNS5_1CILi1EEES8_S8_EEENS6_IJNS7_ILi128EEENS7_ILi96EEENS7_ILi192EEEEEELi128ENS_6half_tEfNS_4arch4Sm90ELb1ELb0ELb0ELb1ELb1ELb0ELb0ELb1ELb1ELb1ELb1ELb0EEENS1_21CollectiveEpilogueFwdINS6_IJSA_SA_SB_EEES9_SE_SG_Li256ELb1ELb1ELb1ELb0EEENS1_36VarlenDynamicPersistentTileSchedulerILi128ELi96ELi256ELi128ELb1ELb1ELb1ELb1ELb1ELb1EEEEEEEEEvNT_6ParamsE,"a",@progbits
	.sectionflags	@""
	.align	4
.nv.constant0._ZN7cutlass13device_kernelIN5flash11enable_sm90INS1_16FlashAttnFwdSm90INS1_25CollectiveMainloopFwdSm90ILi2EN4cute5tupleIJNS5_1CILi1EEES8_S8_EEENS6_IJNS7_ILi128EEENS7_ILi96EEENS7_ILi192EEEEEELi128ENS_6half_tEfNS_4arch4Sm90ELb1ELb0ELb0ELb1ELb1ELb0ELb0ELb1ELb1ELb1ELb1ELb0EEENS1_21CollectiveEpilogueFwdINS6_IJSA_SA_SB_EEES9_SE_SG_Li256ELb1ELb1ELb1ELb0EEENS1_36VarlenDynamicPersistentTileSchedulerILi128ELi96ELi256ELi128ELb1ELb1ELb1ELb1ELb1ELb1EEEEEEEEEvNT_6ParamsE:
	.zero		3328


//--------------------- .nv.constant0._ZN7cutlass13device_kernelIN5flash11enable_sm90INS1_16FlashAttnFwdSm90INS1_25CollectiveMainloopFwdSm90ILi2EN4cute5tupleIJNS5_1CILi1EEES8_S8_EEENS6_IJNS7_ILi128EEENS7_ILi96EEENS7_ILi192EEEEEELi128ENS_6half_tEfNS_4arch4Sm90ELb1ELb0ELb0ELb1ELb1ELb1ELb0ELb1ELb1ELb1ELb1ELb0EEENS1_21CollectiveEpilogueFwdINS6_IJSA_SA_SB_EEES9_SE_SG_Li256ELb1ELb1ELb1ELb0EEENS1_36VarlenDynamicPersistentTileSchedulerILi128ELi96ELi256ELi128ELb1ELb1ELb1ELb1ELb1ELb1EEEEEEEEEvNT_6ParamsE --------------------------
	.section	.nv.constant0._ZN7cutlass13device_kernelIN5flash11enable_sm90INS1_16FlashAttnFwdSm90INS1_25CollectiveMainloopFwdSm90ILi2EN4cute5tupleIJNS5_1CILi1EEES8_S8_EEENS6_IJNS7_ILi128EEENS7_ILi96EEENS7_ILi192EEEEEELi128ENS_6half_tEfNS_4arch4Sm90ELb1ELb0ELb0ELb1ELb1ELb1ELb0ELb1ELb1ELb1ELb1ELb0EEENS1_21CollectiveEpilogueFwdINS6_IJSA_SA_SB_EEES9_SE_SG_Li256ELb1ELb1ELb1ELb0EEENS1_36VarlenDynamicPersistentTileSchedulerILi128ELi96ELi256ELi128ELb1ELb1ELb1ELb1ELb1ELb1EEEEEEEEEvNT_6ParamsE,"a",@progbits
	.sectionflags	@""
	.align	4
.nv.constant0._ZN7cutlass13device_kernelIN5flash11enable_sm90INS1_16FlashAttnFwdSm90INS1_25CollectiveMainloopFwdSm90ILi2EN4cute5tupleIJNS5_1CILi1EEES8_S8_EEENS6_IJNS7_ILi128EEENS7_ILi96EEENS7_ILi192EEEEEELi128ENS_6half_tEfNS_4arch4Sm90ELb1ELb0ELb0ELb1ELb1ELb1ELb0ELb1ELb1ELb1ELb1ELb0EEENS1_21CollectiveEpilogueFwdINS6_IJSA_SA_SB_EEES9_SE_SG_Li256ELb1ELb1ELb1ELb0EEENS1_36VarlenDynamicPersistentTileSchedulerILi128ELi96ELi256ELi128ELb1ELb1ELb1ELb1ELb1ELb1EEEEEEEEEvNT_6ParamsE:
	.zero		3328


//--------------------- .nv.constant0._ZN7cutlass13device_kernelIN5flash11enable_sm90INS1_16FlashAttnFwdSm90INS1_25CollectiveMainloopFwdSm90ILi2EN4cute5tupleIJNS5_1CILi1EEES8_S8_EEENS6_IJNS7_ILi64EEESA_SA_EEELi512ENS_6half_tEfNS_4arch4Sm90ELb0ELb0ELb0ELb0ELb1ELb0ELb0ELb0ELb0ELb1ELb1ELb0EEENS1_21CollectiveEpilogueFwdINS6_IJSA_NS7_ILi512EEESA_EEES9_SC_SE_Li256ELb0ELb1ELb1ELb0EEENS1_19SingleTileSchedulerILb0ELb1ELb1ELi64EEEEEEEEEvNT_6ParamsE --------------------------
	.section	.nv.constant0._ZN7cutlass13device_kernelIN5flash11enable_sm90INS1_16FlashAttnFwdSm90INS1_25CollectiveMainloopFwdSm90ILi2EN4cute5tupleIJNS5_1CILi1EEES8_S8_EEENS6_IJNS7_ILi64EEESA_SA_EEELi512ENS_6half_tEfNS_4arch4Sm90ELb0ELb0ELb0ELb0ELb1ELb0ELb0ELb0ELb0ELb1ELb1ELb0EEENS1_21CollectiveEpilogueFwdINS6_IJSA_NS7_ILi512EEESA_EEES9_SC_SE_Li256ELb0ELb1ELb1ELb0EEENS1_19SingleTileSchedulerILb0ELb1ELb1ELi64EEEEEEEEEvNT_6ParamsE,"a",@progbits
	.sectionflags	@""
	.align	4
.nv.constant0._ZN7cutlass13device_kernelIN5flash11enable_sm90INS1_16FlashAttnFwdSm90INS1_25CollectiveMainloopFwdSm90ILi2EN4cute5tupleIJNS5_1CILi1EEES8_S8_EEENS6_IJNS7_ILi64EEESA_SA_EEELi512ENS_6half_tEfNS_4arch4Sm90ELb0ELb0ELb0ELb0ELb1ELb0ELb0ELb0ELb0ELb1ELb1ELb0EEENS1_21CollectiveEpilogueFwdINS6_IJSA_NS7_ILi512EEESA_EEES9_SC_SE_Li256ELb0ELb1ELb1ELb0EEENS1_19SingleTileSchedulerILb0ELb1ELb1ELi64EEEEEEEEEvNT_6ParamsE:
	.zero		3200


//--------------------- .nv.constant0._ZN7cutlass13device_kernelIN5flash11enable_sm90INS1_16FlashAttnFwdSm90INS1_25CollectiveMainloopFwdSm90ILi2EN4cute5tupleIJNS5_1CILi1EEES8_S8_EEENS6_IJNS7_ILi64EEESA_SA_EEELi512ENS_6half_tEfNS_4arch4Sm90ELb0ELb0ELb0ELb0ELb1ELb0ELb1ELb0ELb0ELb1ELb1ELb0EEENS1_21CollectiveEpilogueFwdINS6_IJSA_NS7_ILi512EEESA_EEES9_SC_SE_Li256ELb0ELb1ELb1ELb0EEENS1_19SingleTileSchedulerILb0ELb1ELb1ELi64EEEEEEEEEvNT_6ParamsE --------------------------
	.section	.nv.constant0._ZN7cutlass13device_kernelIN5flash11enable_sm90INS1_16FlashAttnFwdSm90INS1_25CollectiveMainloopFwdSm90ILi2EN4cute5tupleIJNS5_1CILi1EEES8_S8_EEENS6_IJNS7_ILi64EEESA_SA_EEELi512ENS_6half_tEfNS_4arch4Sm90ELb0ELb0ELb0ELb0ELb1ELb0ELb1ELb0ELb0ELb1ELb1ELb0EEENS1_21CollectiveEpilogueFwdINS6_IJSA_NS7_ILi512EEESA_EEES9_SC_SE_Li256ELb0ELb1ELb1ELb0EEENS1_19SingleTileSchedulerILb0ELb1ELb1ELi64EEEEEEEEEvNT_6ParamsE,"a",@progbits
	.sectionflags	@""
	.align	4
.nv.constant0._ZN7cutlass13device_kernelIN5flash11enable_sm90INS1_16FlashAttnFwdSm90INS1_25CollectiveMainloopFwdSm90ILi2EN4cute5tupleIJNS5_1CILi1EEES8_S8_EEENS6_IJNS7_ILi64EEESA_SA_EEELi512ENS_6half_tEfNS_4arch4Sm90ELb0ELb0ELb0ELb0ELb1ELb0ELb1ELb0ELb0ELb1ELb1ELb0EEENS1_21CollectiveEpilogueFwdINS6_IJSA_NS7_ILi512EEESA_EEES9_SC_SE_Li256ELb0ELb1ELb1ELb0EEENS1_19SingleTileSchedulerILb0ELb1ELb1ELi64EEEEEEEEEvNT_6ParamsE:
	.zero		3456


//--------------------- .nv.constant0._ZN7cutlass13device_kernelIN5flash11enable_sm90INS1_16FlashAttnFwdSm90INS1_25CollectiveMainloopFwdSm90ILi2EN4cute5tupleIJNS5_1CILi1EEES8_S8_EEENS6_IJNS7_ILi64EEESA_SA_EEELi512ENS_6half_tEfNS_4arch4Sm90ELb0ELb0ELb0ELb1ELb1ELb0ELb0ELb0ELb0ELb1ELb1ELb0EEENS1_21CollectiveEpilogueFwdINS6_IJSA_NS7_ILi512EEESA_EEES9_SC_SE_Li256ELb1ELb1ELb1ELb0EEENS1_36VarlenDynamicPersistentTileSchedulerILi64ELi64ELi256ELi128ELb1ELb1ELb1ELb0ELb1ELb1EEEEEEEEEvNT_6ParamsE --------------------------
	.section	.nv.constant0._ZN7cutlass13device_kernelIN5flash11enable_sm90INS1_16FlashAttnFwdSm90INS1_25CollectiveMainloopFwdSm90ILi2EN4cute5tupleIJNS5_1CILi1EEES8_S8_EEENS6_IJNS7_ILi64EEESA_SA_EEELi512ENS_6half_tEfNS_4arch4Sm90ELb0ELb0ELb0ELb1ELb1ELb0ELb0ELb0ELb0ELb1ELb1ELb0EEENS1_21CollectiveEpilogueFwdINS6_IJSA_NS7_ILi512EEESA_EEES9_SC_SE_Li256ELb1ELb1ELb1ELb0EEENS1_36VarlenDynamicPersistentTileSchedulerILi64ELi64ELi256ELi128ELb1ELb1ELb1ELb0ELb1ELb1EEEEEEEEEvNT_6ParamsE,"a",@progbits
	.sectionflags	@""
	.align	4
.nv.constant0._ZN7cutlass13device_kernelIN5flash11enable_sm90INS1_16FlashAttnFwdSm90INS1_25CollectiveMainloopFwdSm90ILi2EN4cute5tupleIJNS5_1CILi1EEES8_S8_EEENS6_IJNS7_ILi64EEESA_SA_EEELi512ENS_6half_tEfNS_4arch4Sm90ELb0ELb0ELb0ELb1ELb1ELb0ELb0ELb0ELb0ELb1ELb1ELb0EEENS1_21CollectiveEpilogueFwdINS6_IJSA_NS7_ILi512EEESA_EEES9_SC_SE_Li256ELb1ELb1ELb1ELb0EEENS1_36VarlenDynamicPersistentTileSchedulerILi64ELi64ELi256ELi128ELb1ELb1ELb1ELb0ELb1ELb1EEEEEEEEEvNT_6ParamsE:
	.zero		3328


//--------------------- .nv.constant0._ZN7cutlass13device_kernelIN5flash11enable_sm90INS1_16FlashAttnFwdSm90INS1_25CollectiveMainloopFwdSm90ILi2EN4cute5tupleIJNS5_1CILi1EEES8_S8_EEENS6_IJNS7_ILi64EEESA_SA_EEELi512ENS_6half_tEfNS_4arch4Sm90ELb0ELb0ELb0ELb1ELb1ELb1ELb0ELb0ELb0ELb1ELb1ELb0EEENS1_21CollectiveEpilogueFwdINS6_IJSA_NS7_ILi512EEESA_EEES9_SC_SE_Li256ELb1ELb1ELb1ELb0EEENS1_36VarlenDynamicPersistentTileSchedulerILi64ELi64ELi256ELi128ELb1ELb1ELb1ELb0ELb1ELb1EEEEEEEEEvNT_6ParamsE --------------------------
	.section	.nv.constant0._ZN7cutlass13device_kernelIN5flash11enable_sm90INS1_16FlashAttnFwdSm90INS1_25CollectiveMainloopFwdSm90ILi2EN4cute5tupleIJNS5_1CILi1EEES8_S8_EEENS6_IJNS7_ILi64EEESA_SA_EEELi512ENS_6half_tEfNS_4arch4Sm90ELb0ELb0ELb0ELb1ELb1ELb1ELb0ELb0ELb0ELb1ELb1ELb0EEENS1_21CollectiveEpilogueFwdINS6_IJSA_NS7_ILi512EEESA_EEES9_SC_SE_Li256ELb1ELb1ELb1ELb0EEENS1_36VarlenDynamicPersistentTileSchedulerILi64ELi64ELi256ELi128ELb1ELb1ELb1ELb0ELb1ELb1EEEEEEEEEvNT_6ParamsE,"a",@progbits
	.sectionflags	@""
	.align	4
.nv.constant0._ZN7cutlass13device_kernelIN5flash11enable_sm90INS1_16FlashAttnFwdSm90INS1_25CollectiveMainloopFwdSm90ILi2EN4cute5tupleIJNS5_1CILi1EEES8_S8_EEENS6_IJNS7_ILi64EEESA_SA_EEELi512ENS_6half_tEfNS_4arch4Sm90ELb0ELb0ELb0ELb1ELb1ELb1ELb0ELb0ELb0ELb1ELb1ELb0EEENS1_21CollectiveEpilogueFwdINS6_IJSA_NS7_ILi512EEESA_EEES9_SC_SE_Li256ELb1ELb1ELb1ELb0EEENS1_36VarlenDynamicPersistentTileSchedulerILi64ELi64ELi256ELi128ELb1ELb1ELb1ELb0ELb1ELb1EEEEEEEEEvNT_6ParamsE:
	.zero		3328


//--------------------- .nv.constant0._ZN7cutlass13device_kernelIN5flash11enable_sm90INS1_16FlashAttnFwdSm90INS1_25CollectiveMainloopFwdSm90ILi2EN4cute5tupleIJNS5_1CILi1EEES8_S8_EEENS6_IJNS7_ILi64EEESA_SA_EEELi512ENS_6half_tEfNS_4arch4Sm90ELb0ELb0ELb0ELb1ELb1ELb0ELb1ELb0ELb0ELb1ELb1ELb0EEENS1_21CollectiveEpilogueFwdINS6_IJSA_NS7_ILi512EEESA_EEES9_SC_SE_Li256ELb1ELb1ELb1ELb0EEENS1_36VarlenDynamicPersistentTileSchedulerILi64ELi64ELi256ELi128ELb1ELb1ELb1ELb0ELb1ELb1EEEEEEEEEvNT_6ParamsE --------------------------
	.section	.nv.constant0._ZN7cutlass13device_kernelIN5flash11enable_sm90INS1_16FlashAttnFwdSm90INS1_25CollectiveMainloopFwdSm90ILi2EN4cute5tupleIJNS5_1CILi1EEES8_S8_EEENS6_IJNS7_ILi64EEESA_SA_EEELi512ENS_6half_tEfNS_4arch4Sm90ELb0ELb0ELb0ELb1ELb1ELb0ELb1ELb0ELb0ELb1ELb1ELb0EEENS1_21CollectiveEpilogueFwdINS6_IJSA_NS7_ILi512EEESA_EEES9_SC_SE_Li256ELb1ELb1ELb1ELb0EEENS1_36VarlenDynamicPersistentTileSchedulerILi64ELi64ELi256ELi128ELb1ELb1ELb1ELb0ELb1ELb1EEEEEEEEEvNT_6ParamsE,"a",@progbits
	.sectionflags	@""
	.align	4
.nv.constant0._ZN7cutlass13device_kernelIN5flash11enable_sm90INS1_16FlashAttnFwdSm90INS1_25CollectiveMainloopFwdSm90ILi2EN4cute5tupleIJNS5_1CILi1EEES8_S8_EEENS6_IJNS7_ILi64EEESA_SA_EEELi512ENS_6half_tEfNS_4arch4Sm90ELb0ELb0ELb0ELb1ELb1ELb0ELb1ELb0ELb0ELb1ELb1ELb0EEENS1_21CollectiveEpilogueFwdINS6_IJSA_NS7_ILi512EEESA_EEES9_SC_SE_Li256ELb1ELb1ELb1ELb0EEENS1_36VarlenDynamicPersistentTileSchedulerILi64ELi64ELi256ELi128ELb1ELb1ELb1ELb0ELb1ELb1EEEEEEEEEvNT_6ParamsE:
	.zero		3584


//--------------------- .nv.constant0._ZN7cutlass13device_kernelIN5flash11enable_sm90INS1_16FlashAttnFwdSm90INS1_25CollectiveMainloopFwdSm90ILi2EN4cute5tupleIJNS5_1CILi1EEES8_S8_EEENS6_IJNS7_ILi64EEESA_SA_EEELi512ENS_6half_tEfNS_4arch4Sm90ELb0ELb0ELb0ELb1ELb1ELb1ELb1ELb0ELb0ELb1ELb1ELb0EEENS1_21CollectiveEpilogueFwdINS6_IJSA_NS7_ILi512EEESA_EEES9_SC_SE_Li256ELb1ELb1ELb1ELb0EEENS1_36VarlenDynamicPersistentTileSchedulerILi64ELi64ELi256ELi128ELb1ELb1ELb1ELb0ELb1ELb1EEEEEEEEEvNT_6ParamsE --------------------------
	.section	.nv.constant0._ZN7cutlass13device_kernelIN5flash11enable_sm90INS1_16FlashAttnFwdSm90INS1_25CollectiveMainloopFwdSm90ILi2EN4cute5tupleIJNS5_1CILi1EEES8_S8_EEENS6_IJNS7_ILi64EEESA_SA_EEELi512ENS_6half_tEfNS_4arch4Sm90ELb0ELb0ELb0ELb1ELb1ELb1ELb1ELb0ELb0ELb1ELb1ELb0EEENS1_21CollectiveEpilogueFwdINS6_IJSA_NS7_ILi512EEESA_EEES9_SC_SE_Li256ELb1ELb1ELb1ELb0EEENS1_36VarlenDynamicPersistentTileSchedulerILi64ELi64ELi256ELi128ELb1ELb1ELb1ELb0ELb1ELb1EEEEEEEEEvNT_6ParamsE,"a",@progbits
	.sectionflags	@""
	.align	4
.nv.constant0._ZN7cutlass13device_kernelIN5flash11enable_sm90INS1_16FlashAttnFwdSm90INS1_25CollectiveMainloopFwdSm90ILi2EN4cute5tupleIJNS5_1CILi1EEES8_S8_EEENS6_IJNS7_ILi64EEESA_SA_EEELi512ENS_6half_tEfNS_4arch4Sm90ELb0ELb0ELb0ELb1ELb1ELb1ELb1ELb0ELb0ELb1ELb1ELb0EEENS1_21CollectiveEpilogueFwdINS6_IJSA_NS7_ILi512EEESA_EEES9_SC_SE_Li256ELb1ELb1ELb1ELb0EEENS1_36VarlenDynamicPersistentTileSchedulerILi64ELi64ELi256ELi128ELb1ELb1ELb1ELb0ELb1ELb1EEEEEEEEEvNT_6ParamsE:
	.zero		3584


//--------------------- .nv.constant0._ZN7cutlass13device_kernelIN5flash11enable_sm90INS1_16FlashAttnFwdSm90INS1_25CollectiveMainloopFwdSm90ILi2EN4cute5tupleIJNS5_1CILi1EEES8_S8_EEENS6_IJNS7_ILi64EEESA_SA_EEELi512ENS_6half_tEfNS_4arch4Sm90ELb0ELb1ELb0ELb0ELb1ELb0ELb0ELb0ELb0ELb1ELb1ELb0EEENS1_21CollectiveEpilogueFwdINS6_IJSA_NS7_ILi512EEESA_EEES9_SC_SE_Li256ELb0ELb1ELb1ELb0EEENS1_19SingleTileSchedulerILb0ELb1ELb1ELi64EEEEEEEEEvNT_6ParamsE --------------------------
	.section	.nv.constant0._ZN7cutlass13device_kernelIN5flash11enable_sm90INS1_16FlashAttnFwdSm90INS1_25CollectiveMainloopFwdSm90ILi2EN4cute5tupleIJNS5_1CILi1EEES8_S8_EEENS6_IJNS7_ILi64EEESA_SA_EEELi512ENS_6half_tEfNS_4arch4Sm90ELb0ELb1ELb0ELb0ELb1ELb0ELb0ELb0ELb0ELb1ELb1ELb0EEENS1_21CollectiveEpilogueFwdINS6_IJSA_NS7_ILi512EEESA_EEES9_SC_SE_Li256ELb0ELb1ELb1ELb0EEENS1_19SingleTileSchedulerILb0ELb1ELb1ELi64EEEEEEEEEvNT_6ParamsE,"a",@progbits
	.sectionflags	@""
	.align	4
.nv.constant0._ZN7cutlass13device_kernelIN5flash11enable_sm90INS1_16FlashAttnFwdSm90INS1_25CollectiveMainloopFwdSm90ILi2EN4cute5tupleIJNS5_1CILi1EEES8_S8_EEENS6_IJNS7_ILi64EEESA_SA_EEELi512ENS_6half_tEfNS_4arch4Sm90ELb0ELb1ELb0ELb0ELb1ELb0ELb0ELb0ELb0ELb1ELb1ELb0EEENS1_21CollectiveEpilogueFwdINS6_IJSA_NS7_ILi512EEESA_EEES9_SC_SE_Li256ELb0ELb1ELb1ELb0EEENS1_19SingleTileSchedulerILb0ELb1ELb1ELi64EEEEEEEEEvNT_6ParamsE:
	.zero		3200


//--------------------- .nv.constant0._ZN7cutlass13device_kernelIN5flash11enable_sm90INS1_16FlashAttnFwdSm90INS1_25CollectiveMainloopFwdSm90ILi2EN4cute5tupleIJNS5_1CILi1EEES8_S8_EEENS6_IJNS7_ILi64EEESA_SA_EEELi512ENS_6half_tEfNS_4arch4Sm90ELb0ELb1ELb0ELb0ELb1ELb0ELb1ELb0ELb0ELb1ELb1ELb0EEENS1_21CollectiveEpilogueFwdINS6_IJSA_NS7_ILi512EEESA_EEES9_SC_SE_Li256ELb0ELb1ELb1ELb0EEENS1_19SingleTileSchedulerILb0ELb1ELb1ELi64EEEEEEEEEvNT_6ParamsE --------------------------
	.section	.nv.constant0._ZN7cutlass13device_kernelIN5flash11enable_sm90INS1_16FlashAttnFwdSm90INS1_25CollectiveMainloopFwdSm90ILi2EN4cute5tupleIJNS5_1CILi1EEES8_S8_EEENS6_IJNS7_ILi64EEESA_SA_EEELi512ENS_6half_tEfNS_4arch4Sm90ELb0ELb1ELb0ELb0ELb1ELb0ELb1ELb0ELb0ELb1ELb1ELb0EEENS1_21CollectiveEpilogueFwdINS6_IJSA_NS7_ILi512EEESA_EEES9_SC_SE_Li256ELb0ELb1ELb1ELb0EEENS1_19SingleTileSchedulerILb0ELb1ELb1ELi64EEEEEEEEEvNT_6ParamsE,"a",@progbits
	.sectionflags	@""
	.align	4
.nv.constant0._ZN7cutlass13device_kernelIN5flash11enable_sm90INS1_16FlashAttnFwdSm90INS1_25CollectiveMainloopFwdSm90ILi2EN4cute5tupleIJNS5_1CILi1EEES8_S8_EEENS6_IJNS7_ILi64EEESA_SA_EEELi512ENS_6half_tEfNS_4arch4Sm90ELb0ELb1ELb0ELb0ELb1ELb0ELb1ELb0ELb0ELb1ELb1ELb0EEENS1_21CollectiveEpilogueFwdINS6_IJSA_NS7_ILi512EEESA_EEES9_SC_SE_Li256ELb0ELb1ELb1ELb0EEENS1_19SingleTileSchedulerILb0ELb1ELb1ELi64EEEEEEEEEvNT_6ParamsE:
	.zero		3456


//--------------------- .nv.constant0._ZN7cutlass13device_kernelIN5flash11enable_sm90INS1_16FlashAttnFwdSm90INS1_25CollectiveMainloopFwdSm90ILi2EN4cute5tupleIJNS5_1CILi1EEES8_S8_EEENS6_IJNS7_ILi64EEESA_SA_EEELi512ENS_6half_tEfNS_4arch4Sm90ELb0ELb1ELb0ELb1ELb1ELb0ELb0ELb0ELb0ELb1ELb1ELb0EEENS1_21CollectiveEpilogueFwdINS6_IJSA_NS7_ILi512EEESA_EEES9_SC_SE_Li256ELb1ELb1ELb1ELb0EEENS1_36VarlenDynamicPersistentTileSchedulerILi64ELi64ELi256ELi128ELb1ELb1ELb1ELb1ELb0ELb1EEEEEEEEEvNT_6ParamsE --------------------------
	.section	.nv.constant0._ZN7cutlass13device_kernelIN5flash11enable_sm90INS1_16FlashAttnFwdSm90INS1_25CollectiveMainloopFwdSm90ILi2EN4cute5tupleIJNS5_1CILi1EEES8_S8_EEENS6_IJNS7_ILi64EEESA_SA_EEELi512ENS_6half_tEfNS_4arch4Sm90ELb0ELb1ELb0ELb1ELb1ELb0ELb0ELb0ELb0ELb1ELb1ELb0EEENS1_21CollectiveEpilogueFwdINS6_IJSA_NS7_ILi512EEESA_EEES9_SC_SE_Li256ELb1ELb1ELb1ELb0EEENS1_36VarlenDynamicPersistentTileSchedulerILi64ELi64ELi256ELi128ELb1ELb1ELb1ELb1ELb0ELb1EEEEEEEEEvNT_6ParamsE,"a",@progbits
	.sectionflags	@""
	.align	4
.nv.constant0._ZN7cutlass13device_kernelIN5flash11enable_sm90INS1_16FlashAttnFwdSm90INS1_25CollectiveMainloopFwdSm90ILi2EN4cute5tupleIJNS5_1CILi1EEES8_S8_EEENS6_IJNS7_ILi64EEESA_SA_EEELi512ENS_6half_tEfNS_4arch4Sm90ELb0ELb1ELb0ELb1ELb1ELb0ELb0ELb0ELb0ELb1ELb1ELb0EEENS1_21CollectiveEpilogueFwdINS6_IJSA_NS7_ILi512EEESA_EEES9_SC_SE_Li256ELb1ELb1ELb1ELb0EEENS1_36VarlenDynamicPersistentTileSchedulerILi64ELi64ELi256ELi128ELb1ELb1ELb1ELb1ELb0ELb1EEEEEEEEEvNT_6ParamsE:
	.zero		3328


//--------------------- .nv.constant0._ZN7cutlass13device_kernelIN5flash11enable_sm90INS1_16FlashAttnFwdSm90INS1_25CollectiveMainloopFwdSm90ILi2EN4cute5tupleIJNS5_1CILi1EEES8_S8_EEENS6_IJNS7_ILi64EEESA_SA_EEELi512ENS_6half_tEfNS_4arch4Sm90ELb0ELb1ELb0ELb1ELb1ELb1ELb0ELb0ELb0ELb1ELb1ELb0EEENS1_21CollectiveEpilogueFwdINS6_IJSA_NS7_ILi512EEESA_EEES9_SC_SE_Li256ELb1ELb1ELb1ELb0EEENS1_36VarlenDynamicPersistentTileSchedulerILi64ELi64ELi256ELi128ELb1ELb1ELb1ELb1ELb0ELb1EEEEEEEEEvNT_6ParamsE --------------------------
	.section	.nv.constant0._ZN7cutlass13device_kernelIN5flash11enable_sm90INS1_16FlashAttnFwdSm90INS1_25CollectiveMainloopFwdSm90ILi2EN4cute5tupleIJNS5_1CILi1EEES8_S8_EEENS6_IJNS7_ILi64EEESA_SA_EEELi512ENS_6half_tEfNS_4arch4Sm90ELb0ELb1ELb0ELb1ELb1ELb1ELb0ELb0ELb0ELb1ELb1ELb0EEENS1_21CollectiveEpilogueFwdINS6_IJSA_NS7_ILi512EEESA_EEES9_SC_SE_Li256ELb1ELb1ELb1ELb0EEENS1_36VarlenDynamicPersistentTileSchedulerILi64ELi64ELi256ELi128ELb1ELb1ELb1ELb1ELb0ELb1EEEEEEEEEvNT_6ParamsE,"a",@progbits
	.sectionflags	@""
	.align	4
.nv.constant0._ZN7cutlass13device_kernelIN5flash11enable_sm90INS1_16FlashAttnFwdSm90INS1_25CollectiveMainloopFwdSm90ILi2EN4cute5tupleIJNS5_1CILi1EEES8_S8_EEENS6_IJNS7_ILi64EEESA_SA_EEELi512ENS_6half_tEfNS_4arch4Sm90ELb0ELb1ELb0ELb1ELb1ELb1ELb0ELb0ELb0ELb1ELb1ELb0EEENS1_21CollectiveEpilogueFwdINS6_IJSA_NS7_ILi512EEESA_EEES9_SC_SE_Li256ELb1ELb1ELb1ELb0EEENS1_36VarlenDynamicPersistentTileSchedulerILi64ELi64ELi256ELi128ELb1ELb1ELb1ELb1ELb0ELb1EEEEEEEEEvNT_6ParamsE:
	.zero		3328


//--------------------- .nv.constant0._ZN7cutlass13device_kernelIN5flash11enable_sm90INS1_16FlashAttnFwdSm90INS1_25CollectiveMainloopFwdSm90ILi2EN4cute5tupleIJNS5_1CILi1EEES8_S8_EEENS6_IJNS7_ILi64EEESA_SA_EEELi512ENS_6half_tEfNS_4arch4Sm90ELb0ELb1ELb0ELb1ELb1ELb0ELb1ELb0ELb0ELb1ELb1ELb0EEENS1_21CollectiveEpilogueFwdINS6_IJSA_NS7_ILi512EEESA_EEES9_SC_SE_Li256ELb1ELb1ELb1ELb0EEENS1_36VarlenDynamicPersistentTileSchedulerILi64ELi64ELi256ELi128ELb1ELb1ELb1ELb1ELb0ELb1EEEEEEEEEvNT_6ParamsE --------------------------
	.section	.nv.constant0._ZN7cutlass13device_kernelIN5flash11enable_sm90INS1_16FlashAttnFwdSm90INS1_25CollectiveMainloopFwdSm90ILi2EN4cute5tupleIJNS5_1CILi1EEES8_S8_EEENS6_IJNS7_ILi64EEESA_SA_EEELi512ENS_6half_tEfNS_4arch4Sm90ELb0ELb1ELb0ELb1ELb1ELb0ELb1ELb0ELb0ELb1ELb1ELb0EEENS1_21CollectiveEpilogueFwdINS6_IJSA_NS7_ILi512EEESA_EEES9_SC_SE_Li256ELb1ELb1ELb1ELb0EEENS1_36VarlenDynamicPersistentTileSchedulerILi64ELi64ELi256ELi128ELb1ELb1ELb1ELb1ELb0ELb1EEEEEEEEEvNT_6ParamsE,"a",@progbits
	.sectionflags	@""
	.align	4
.nv.constant0._ZN7cutlass13device_kernelIN5flash11enable_sm90INS1_16FlashAttnFwdSm90INS1_25CollectiveMainloopFwdSm90ILi2EN4cute5tupleIJNS5_1CILi1EEES8_S8_EEENS6_IJNS7_ILi64EEESA_SA_EEELi512ENS_6half_tEfNS_4arch4Sm90ELb0ELb1ELb0ELb1ELb1ELb0ELb1ELb0ELb0ELb1ELb1ELb0EEENS1_21CollectiveEpilogueFwdINS6_IJSA_NS7_ILi512EEESA_EEES9_SC_SE_Li256ELb1ELb1ELb1ELb0EEENS1_36VarlenDynamicPersistentTileSchedulerILi64ELi64ELi256ELi128ELb1ELb1ELb1ELb1ELb0ELb1EEEEEEEEEvNT_6ParamsE:
	.zero		3584


//--------------------- .nv.constant0._ZN7cutlass13device_kernelIN5flash11enable_sm90INS1_16FlashAttnFwdSm90INS1_25CollectiveMainloopFwdSm90ILi2EN4cute5tupleIJNS5_1CILi1EEES8_S8_EEENS6_IJNS7_ILi64EEESA_SA_EEELi512ENS_6half_tEfNS_4arch4Sm90ELb0ELb1ELb0ELb1ELb1ELb1ELb1ELb0ELb0ELb1ELb1ELb0EEENS1_21CollectiveEpilogueFwdINS6_IJSA_NS7_ILi512EEESA_EEES9_SC_SE_Li256ELb1ELb1ELb1ELb0EEENS1_36VarlenDynamicPersistentTileSchedulerILi64ELi64ELi256ELi128ELb1ELb1ELb1ELb1ELb0ELb1EEEEEEEEEvNT_6ParamsE --------------------------
	.section	.nv.constant0._ZN7cutlass13device_kernelIN5flash11enable_sm90INS1_16FlashAttnFwdSm90INS1_25CollectiveMainloopFwdSm90ILi2EN4cute5tupleIJNS5_1CILi1EEES8_S8_EEENS6_IJNS7_ILi64EEESA_SA_EEELi512ENS_6half_tEfNS_4arch4Sm90ELb0ELb1ELb0ELb1ELb1ELb1ELb1ELb0ELb0ELb1ELb1ELb0EEENS1_21CollectiveEpilogueFwdINS6_IJSA_NS7_ILi512EEESA_EEES9_SC_SE_Li256ELb1ELb1ELb1ELb0EEENS1_36VarlenDynamicPersistentTileSchedulerILi64ELi64ELi256ELi128ELb1ELb1ELb1ELb1ELb0ELb1EEEEEEEEEvNT_6ParamsE,"a",@progbits
	.sectionflags	@""
	.align	4
.nv.constant0._ZN7cutlass13device_kernelIN5flash11enable_sm90INS1_16FlashAttnFwdSm90INS1_25CollectiveMainloopFwdSm90ILi2EN4cute5tupleIJNS5_1CILi1EEES8_S8_EEENS6_IJNS7_ILi64EEESA_SA_EEELi512ENS_6half_tEfNS_4arch4Sm90ELb0ELb1ELb0ELb1ELb1ELb1ELb1ELb0ELb0ELb1ELb1ELb0EEENS1_21CollectiveEpilogueFwdINS6_IJSA_NS7_ILi512EEESA_EEES9_SC_SE_Li256ELb1ELb1ELb1ELb0EEENS1_36VarlenDynamicPersistentTileSchedulerILi64ELi64ELi256ELi128ELb1ELb1ELb1ELb1ELb0ELb1EEEEEEEEEvNT_6ParamsE:
	.zero		3584


//--------------------- .nv.constant0._ZN7cutlass13device_kernelIN5flash11enable_sm90INS1_16FlashAttnFwdSm90INS1_25CollectiveMainloopFwdSm90ILi2EN4cute5tupleIJNS5_1CILi1EEES8_S8_EEENS6_IJNS7_ILi64EEESA_SA_EEELi512ENS_6half_tEfNS_4arch4Sm90ELb1ELb0ELb0ELb0ELb1ELb0ELb0ELb0ELb0ELb1ELb1ELb0EEENS1_21CollectiveEpilogueFwdINS6_IJSA_NS7_ILi512EEESA_EEES9_SC_SE_Li256ELb0ELb1ELb1ELb0EEENS1_19SingleTileSchedulerILb0ELb1ELb1ELi64EEEEEEEEEvNT_6ParamsE --------------------------
	.section	.nv.constant0._ZN7cutlass13device_kernelIN5flash11enable_sm90INS1_16FlashAttnFwdSm90INS1_25CollectiveMainloopFwdSm90ILi2EN4cute5tupleIJNS5_1CILi1EEES8_S8_EEENS6_IJNS7_ILi64EEESA_SA_EEELi512ENS_6half_tEfNS_4arch4Sm90ELb1ELb0ELb0ELb0ELb1ELb0ELb0ELb0ELb0ELb1ELb1ELb0EEENS1_21CollectiveEpilogueFwdINS6_IJSA_NS7_ILi512EEESA_EEES9_SC_SE_Li256ELb0ELb1ELb1ELb0EEENS1_19SingleTileSchedulerILb0ELb1ELb1ELi64EEEEEEEEEvNT_6ParamsE,"a",@progbits
	.sectionflags	@""
	.align	4
.nv.constant0._ZN7cutlass13device_kernelIN5flash11enable_sm90INS1_16FlashAttnFwdSm90INS1_25CollectiveMainloopFwdSm90ILi2EN4cute5tupleIJNS5_1CILi1EEES8_S8_EEENS6_IJNS7_ILi64EEESA_SA_EEELi512ENS_6half_tEfNS_4arch4Sm90ELb1ELb0ELb0ELb0ELb1ELb0ELb0ELb0ELb0ELb1ELb1ELb0EEENS1_21CollectiveEpilogueFwdINS6_IJSA_NS7_ILi512EEESA_EEES9_SC_SE_Li256ELb0ELb1ELb1ELb0EEENS1_19SingleTileSchedulerILb0ELb1ELb1ELi64EEEEEEEEEvNT_6ParamsE:
	.zero		3200


//--------------------- .nv.constant0._ZN7cutlass13device_kernelIN5flash11enable_sm90INS1_16FlashAttnFwdSm90INS1_25CollectiveMainloopFwdSm90ILi2EN4cute5tupleIJNS5_1CILi1EEES8_S8_EEENS6_IJNS7_ILi64EEESA_SA_EEELi512ENS_6half_tEfNS_4arch4Sm90ELb1ELb0ELb0ELb0ELb1ELb0ELb1ELb0ELb0ELb1ELb1ELb0EEENS1_21CollectiveEpilogueFwdINS6_IJSA_NS7_ILi512EEESA_EEES9_SC_SE_Li256ELb0ELb1ELb1ELb0EEENS1_19SingleTileSchedulerILb0ELb1ELb1ELi64EEEEEEEEEvNT_6ParamsE --------------------------
	.section	.nv.constant0._ZN7cutlass13device_kernelIN5flash11enable_sm90INS1_16FlashAttnFwdSm90INS1_25CollectiveMainloopFwdSm90ILi2EN4cute5tupleIJNS5_1CILi1EEES8_S8_EEENS6_IJNS7_ILi64EEESA_SA_EEELi512ENS_6half_tEfNS_4arch4Sm90ELb1ELb0ELb0ELb0ELb1ELb0ELb1ELb0ELb0ELb1ELb1ELb0EEENS1_21CollectiveEpilogueFwdINS6_IJSA_NS7_ILi512EEESA_EEES9_SC_SE_Li256ELb0ELb1ELb1ELb0EEENS1_19SingleTileSchedulerILb0ELb1ELb1ELi64EEEEEEEEEvNT_6ParamsE,"a",@progbits
	.sectionflags	@""
	.align	4
.nv.constant0._ZN7cutlass13device_kernelIN5flash11enable_sm90INS1_16FlashAttnFwdSm90INS1_25CollectiveMainloopFwdSm90ILi2EN4cute5tupleIJNS5_1CILi1EEES8_S8_EEENS6_IJNS7_ILi64EEESA_SA_EEELi512ENS_6half_tEfNS_4arch4Sm90ELb1ELb0ELb0ELb0ELb1ELb0ELb1ELb0ELb0ELb1ELb1ELb0EEENS1_21CollectiveEpilogueFwdINS6_IJSA_NS7_ILi512EEESA_EEES9_SC_SE_Li256ELb0ELb1ELb1ELb0EEENS1_19SingleTileSchedulerILb0ELb1ELb1ELi64EEEEEEEEEvNT_6ParamsE:
	.zero		3456


//--------------------- .nv.constant0._ZN7cutlass13device_kernelIN5flash11enable_sm90INS1_16FlashAttnFwdSm90INS1_25CollectiveMainloopFwdSm90ILi2EN4cute5tupleIJNS5_1CILi1EEES8_S8_EEENS6_IJNS7_ILi64EEESA_SA_EEELi512ENS_6half_tEfNS_4arch4Sm90ELb1ELb0ELb0ELb1ELb1ELb0ELb0ELb0ELb0ELb1ELb1ELb0EEENS1_21CollectiveEpilogueFwdINS6_IJSA_NS7_ILi512EEESA_EEES9_SC_SE_Li256ELb1ELb1ELb1ELb0EEENS1_36VarlenDynamicPersistentTileSchedulerILi64ELi64ELi256ELi128ELb1ELb1ELb1ELb1ELb1ELb1EEEEEEEEEvNT_6ParamsE --------------------------
	.section	.nv.constant0._ZN7cutlass13device_kernelIN5flash11enable_sm90INS1_16FlashAttnFwdSm90INS1_25CollectiveMainloopFwdSm90ILi2EN4cute5tupleIJNS5_1CILi1EEES8_S8_EEENS6_IJNS7_ILi64EEESA_SA_EEELi512ENS_6half_tEfNS_4arch4Sm90ELb1ELb0ELb0ELb1ELb1ELb0ELb0ELb0ELb0ELb1ELb1ELb0EEENS1_21CollectiveEpilogueFwdINS6_IJSA_NS7_ILi512EEESA_EEES9_SC_SE_Li256ELb1ELb1ELb1ELb0EEENS1_36VarlenDynamicPersistentTileSchedulerILi64ELi64ELi256ELi128ELb1ELb1ELb1ELb1ELb1ELb1EEEEEEEEEvNT_6ParamsE,"a",@progbits
	.sectionflags	@""
	.align	4
.nv.constant0._ZN7cutlass13device_kernelIN5flash11enable_sm90INS1_16FlashAttnFwdSm90INS1_25CollectiveMainloopFwdSm90ILi2EN4cute5tupleIJNS5_1CILi1EEES8_S8_EEENS6_IJNS7_ILi64EEESA_SA_EEELi512ENS_6half_tEfNS_4arch4Sm90ELb1ELb0ELb0ELb1ELb1ELb0ELb0ELb0ELb0ELb1ELb1ELb0EEENS1_21CollectiveEpilogueFwdINS6_IJSA_NS7_ILi512EEESA_EEES9_SC_SE_Li256ELb1ELb1ELb1ELb0EEENS1_36VarlenDynamicPersistentTileSchedulerILi64ELi64ELi256ELi128ELb1ELb1ELb1ELb1ELb1ELb1EEEEEEEEEvNT_6ParamsE:
	.zero		3328


//--------------------- .nv.constant0._ZN7cutlass13device_kernelIN5flash11enable_sm90INS1_16FlashAttnFwdSm90INS1_25CollectiveMainloopFwdSm90ILi2EN4cute5tupleIJNS5_1CILi1EEES8_S8_EEENS6_IJNS7_ILi64EEESA_SA_EEELi512ENS_6half_tEfNS_4arch4Sm90ELb1ELb0ELb0ELb1ELb1ELb1ELb0ELb0ELb0ELb1ELb1ELb0EEENS1_21CollectiveEpilogueFwdINS6_IJSA_NS7_ILi512EEESA_EEES9_SC_SE_Li256ELb1ELb1ELb1ELb0EEENS1_36VarlenDynamicPersistentTileSchedulerILi64ELi64ELi256ELi128ELb1ELb1ELb1ELb1ELb1ELb1EEEEEEEEEvNT_6ParamsE --------------------------
	.section	.nv.constant0._ZN7cutlass13device_kernelIN5flash11enable_sm90INS1_16FlashAttnFwdSm90INS1_25CollectiveMainloopFwdSm90ILi2EN4cute5tupleIJNS5_1CILi1EEES8_S8_EEENS6_IJNS7_ILi64EEESA_SA_EEELi512ENS_6half_tEfNS_4arch4Sm90ELb1ELb0ELb0ELb1ELb1ELb1ELb0ELb0ELb0ELb1ELb1ELb0EEENS1_21CollectiveEpilogueFwdINS6_IJSA_NS7_ILi512EEESA_EEES9_SC_SE_Li256ELb1ELb1ELb1ELb0EEENS1_36VarlenDynamicPersistentTileSchedulerILi64ELi64ELi256ELi128ELb1ELb1ELb1ELb1ELb1ELb1EEEEEEEEEvNT_6ParamsE,"a",@progbits
	.sectionflags	@""
	.align	4
.nv.constant0._ZN7cutlass13device_kernelIN5flash11enable_sm90INS1_16FlashAttnFwdSm90INS1_25CollectiveMainloopFwdSm90ILi2EN4cute5tupleIJNS5_1CILi1EEES8_S8_EEENS6_IJNS7_ILi64EEESA_SA_EEELi512ENS_6half_tEfNS_4arch4Sm90ELb1ELb0ELb0ELb1ELb1ELb1ELb0ELb0ELb0ELb1ELb1ELb0EEENS1_21CollectiveEpilogueFwdINS6_IJSA_NS7_ILi512EEESA_EEES9_SC_SE_Li256ELb1ELb1ELb1ELb0EEENS1_36VarlenDynamicPersistentTileSchedulerILi64ELi64ELi256ELi128ELb1ELb1ELb1ELb1ELb1ELb1EEEEEEEEEvNT_6ParamsE:
	.zero		3328


//--------------------- .nv.constant0._ZN7cutlass13device_kernelIN5flash11enable_sm90INS1_16FlashAttnFwdSm90INS1_25CollectiveMainloopFwdSm90ILi2EN4cute5tupleIJNS5_1CILi1EEES8_S8_EEENS6_IJNS7_ILi64EEESA_SA_EEELi512ENS_6half_tEfNS_4arch4Sm90ELb1ELb0ELb0ELb1ELb1ELb0ELb1ELb0ELb0ELb1ELb1ELb0EEENS1_21CollectiveEpilogueFwdINS6_IJSA_NS7_ILi512EEESA_EEES9_SC_SE_Li256ELb1ELb1ELb1ELb0EEENS1_36VarlenDynamicPersistentTileSchedulerILi64ELi64ELi256ELi128ELb1ELb1ELb1ELb1ELb1ELb1EEEEEEEEEvNT_6ParamsE --------------------------
	.section	.nv.constant0._ZN7cutlass13device_kernelIN5flash11enable_sm90INS1_16FlashAttnFwdSm90INS1_25CollectiveMainloopFwdSm90ILi2EN4cute5tupleIJNS5_1CILi1EEES8_S8_EEENS6_IJNS7_ILi64EEESA_SA_EEELi512ENS_6half_tEfNS_4arch4Sm90ELb1ELb0ELb0ELb1ELb1ELb0ELb1ELb0ELb0ELb1ELb1ELb0EEENS1_21CollectiveEpilogueFwdINS6_IJSA_NS7_ILi512EEESA_EEES9_SC_SE_Li256ELb1ELb1ELb1ELb0EEENS1_36VarlenDynamicPersistentTileSchedulerILi64ELi64ELi256ELi128ELb1ELb1ELb1ELb1ELb1ELb1EEEEEEEEEvNT_6ParamsE,"a",@progbits
	.sectionflags	@""
	.align	4
.nv.constant0._ZN7cutlass13device_kernelIN5flash11enable_sm90INS1_16FlashAttnFwdSm90INS1_25CollectiveMainloopFwdSm90ILi2EN4cute5tupleIJNS5_1CILi1EEES8_S8_EEENS6_IJNS7_ILi64EEESA_SA_EEELi512ENS_6half_tEfNS_4arch4Sm90ELb1ELb0ELb0ELb1ELb1ELb0ELb1ELb0ELb0ELb1ELb1ELb0EEENS1_21CollectiveEpilogueFwdINS6_IJSA_NS7_ILi512EEESA_EEES9_SC_SE_Li256ELb1ELb1ELb1ELb0EEENS1_36VarlenDynamicPersistentTileSchedulerILi64ELi64ELi256ELi128ELb1ELb1ELb1ELb1ELb1ELb1EEEEEEEEEvNT_6ParamsE:
	.zero		3584


//--------------------- .nv.constant0._ZN7cutlass13device_kernelIN5flash11enable_sm90INS1_16FlashAttnFwdSm90INS1_25CollectiveMainloopFwdSm90ILi2EN4cute5tupleIJNS5_1CILi1EEES8_S8_EEENS6_IJNS7_ILi64EEESA_SA_EEELi512ENS_6half_tEfNS_4arch4Sm90ELb1ELb0ELb0ELb1ELb1ELb1ELb1ELb0ELb0ELb1ELb1ELb0EEENS1_21CollectiveEpilogueFwdINS6_IJSA_NS7_ILi512EEESA_EEES9_SC_SE_Li256ELb1ELb1ELb1ELb0EEENS1_36VarlenDynamicPersistentTileSchedulerILi64ELi64ELi256ELi128ELb1ELb1ELb1ELb1ELb1ELb1EEEEEEEEEvNT_6ParamsE --------------------------
	.section	.nv.constant0._ZN7cutlass13device_kernelIN5flash11enable_sm90INS1_16FlashAttnFwdSm90INS1_25CollectiveMainloopFwdSm90ILi2EN4cute5tupleIJNS5_1CILi1EEES8_S8_EEENS6_IJNS7_ILi64EEESA_SA_EEELi512ENS_6half_tEfNS_4arch4Sm90ELb1ELb0ELb0ELb1ELb1ELb1ELb1ELb0ELb0ELb1ELb1ELb0EEENS1_21CollectiveEpilogueFwdINS6_IJSA_NS7_ILi512EEESA_EEES9_SC_SE_Li256ELb1ELb1ELb1ELb0EEENS1_36VarlenDynamicPersistentTileSchedulerILi64ELi64ELi256ELi128ELb1ELb1ELb1ELb1ELb1ELb1EEEEEEEEEvNT_6ParamsE,"a",@progbits
	.sectionflags	@""
	.align	4
.nv.constant0._ZN7cutlass13device_kernelIN5flash11enable_sm90INS1_16FlashAttnFwdSm90INS1_25CollectiveMainloopFwdSm90ILi2EN4cute5tupleIJNS5_1CILi1EEES8_S8_EEENS6_IJNS7_ILi64EEESA_SA_EEELi512ENS_6half_tEfNS_4arch4Sm90ELb1ELb0ELb0ELb1ELb1ELb1ELb1ELb0ELb0ELb1ELb1ELb0EEENS1_21CollectiveEpilogueFwdINS6_IJSA_NS7_ILi512EEESA_EEES9_SC_SE_Li256ELb1ELb1ELb1ELb0EEENS1_36VarlenDynamicPersistentTileSchedulerILi64ELi64ELi256ELi128ELb1ELb1ELb1ELb1ELb1ELb1EEEEEEEEEvNT_6ParamsE:
	.zero		3584


//--------------------- .nv.constant0._ZN7cutlass13device_kernelIN5flash11enable_sm90INS1_16FlashAttnFwdSm90INS1_25CollectiveMainloopFwdSm90ILi2EN4cute5tupleIJNS5_1CILi1EEES8_S8_EEENS6_IJNS7_ILi128EEENS7_ILi96EEENS7_ILi64EEEEEELi256ENS_6half_tEfNS_4arch4Sm90ELb0ELb0ELb0ELb0ELb1ELb0ELb0ELb1ELb0ELb1ELb1ELb0EEENS1_21CollectiveEpilogueFwdINS6_IJSA_NS7_ILi256EEESB_EEES9_SE_SG_Li256ELb0ELb1ELb1ELb0EEENS1_19SingleTileSchedulerILb0ELb1ELb1ELi128EEEEEEEEEvNT_6ParamsE --------------------------
	.section	.nv.constant0._ZN7cutlass13device_kernelIN5flash11enable_sm90INS1_16FlashAttnFwdSm90INS1_25CollectiveMainloopFwdSm90ILi2EN4cute5tupleIJNS5_1CILi1EEES8_S8_EEENS6_IJNS7_ILi128EEENS7_ILi96EEENS7_ILi64EEEEEELi256ENS_6half_tEfNS_4arch4Sm90ELb0ELb0ELb0ELb0ELb1ELb0ELb0ELb1ELb0ELb1ELb1ELb0EEENS1_21CollectiveEpilogueFwdINS6_IJSA_NS7_ILi256EEESB_EEES9_SE_SG_Li256ELb0ELb1ELb1ELb0EEENS1_19SingleTileSchedulerILb0ELb1ELb1ELi128EEEEEEEEEvNT_6ParamsE,"a",@progbits
	.sectionflags	@""
	.align	4
.nv.constant0._ZN7cutlass13device_kernelIN5flash11enable_sm90INS1_16FlashAttnFwdSm90INS1_25CollectiveMainloopFwdSm90ILi2EN4cute5tupleIJNS5_1CILi1EEES8_S8_EEENS6_IJNS7_ILi128EEENS7_ILi96EEENS7_ILi64EEEEEELi256ENS_6half_tEfNS_4arch4Sm90ELb0ELb0ELb0ELb0ELb1ELb0ELb0ELb1ELb0ELb1ELb1ELb0EEENS1_21CollectiveEpilogueFwdINS6_IJSA_NS7_ILi256EEESB_EEES9_SE_SG_Li256ELb0ELb1ELb1ELb0EEENS1_19SingleTileSchedulerILb0ELb1ELb1ELi128EEEEEEEEEvNT_6ParamsE:
	.zero		3200


//--------------------- .nv.constant0._ZN7cutlass13device_kernelIN5flash11enable_sm90INS1_16FlashAttnFwdSm90INS1_25CollectiveMainloopFwdSm90ILi2EN4cute5tupleIJNS5_1CILi1EEES8_S8_EEENS6_IJNS7_ILi128EEENS7_ILi96EEENS7_ILi64EEEEEELi256ENS_6half_tEfNS_4arch4Sm90ELb0ELb0ELb0ELb0ELb1ELb0ELb1ELb1ELb0ELb1ELb1ELb0EEENS1_21CollectiveEpilogueFwdINS6_IJSA_NS7_ILi256EEESB_EEES9_SE_SG_Li256ELb0ELb1ELb1ELb0EEENS1_19SingleTileSchedulerILb0ELb1ELb1ELi128EEEEEEEEEvNT_6ParamsE --------------------------
	.section	.nv.constant0._ZN7cutlass13device_kernelIN5flash11enable_sm90INS1_16FlashAttnFwdSm90INS1_25CollectiveMainloopFwdSm90ILi2EN4cute5tupleIJNS5_1CILi1EEES8_S8_EEENS6_IJNS7_ILi128EEENS7_ILi96EEENS7_ILi64EEEEEELi256ENS_6half_tEfNS_4arch4Sm90ELb0ELb0ELb0ELb0ELb1ELb0ELb1ELb1ELb0ELb1ELb1ELb0EEENS1_21CollectiveEpilogueFwdINS6_IJSA_NS7_ILi256EEESB_EEES9_SE_SG_Li256ELb0ELb1ELb1ELb0EEENS1_19SingleTileSchedulerILb0ELb1ELb1ELi128EEEEEEEEEvNT_6ParamsE,"a",@progbits
	.sectionflags	@""
	.align	4
.nv.constant0._ZN7cutlass13device_kernelIN5flash11enable_sm90INS1_16FlashAttnFwdSm90INS1_25CollectiveMainloopFwdSm90ILi2EN4cute5tupleIJNS5_1CILi1EEES8_S8_EEENS6_IJNS7_ILi128EEENS7_ILi96EEENS7_ILi64EEEEEELi256ENS_6half_tEfNS_4arch4Sm90ELb0ELb0ELb0ELb0ELb1ELb0ELb1ELb1ELb0ELb1ELb1ELb0EEENS1_21CollectiveEpilogueFwdINS6_IJSA_NS7_ILi256EEESB_EEES9_SE_SG_Li256ELb0ELb1ELb1ELb0EEENS1_19SingleTileSchedulerILb0ELb1ELb1ELi128EEEEEEEEEvNT_6ParamsE:
	.zero		3456


//--------------------- .nv.constant0._ZN7cutlass13device_kernelIN5flash11enable_sm90INS1_16FlashAttnFwdSm90INS1_25CollectiveMainloopFwdSm90ILi2EN4cute5tupleIJNS5_1CILi1EEES8_S8_EEENS6_IJNS7_ILi128EEENS7_ILi96EEENS7_ILi64EEEEEELi256ENS_6half_tEfNS_4arch4Sm90ELb0ELb0ELb0ELb1ELb1ELb0ELb0ELb1ELb0ELb1ELb1ELb0EEENS1_21CollectiveEpilogueFwdINS6_IJSA_NS7_ILi256EEESB_EEES9_SE_SG_Li256ELb1ELb1ELb1ELb0EEENS1_36VarlenDynamicPersistentTileSchedulerILi128ELi96ELi256ELi128ELb1ELb1ELb1ELb0ELb1ELb1EEEEEEEEEvNT_6ParamsE --------------------------
	.section	.nv.constant0._ZN7cutlass13device_kernelIN5flash11enable_sm90INS1_16FlashAttnFwdSm90INS1_25CollectiveMainloopFwdSm90ILi2EN4cute5tupleIJNS5_1CILi1EEES8_S8_EEENS6_IJNS7_ILi128EEENS7_ILi96EEENS7_ILi64EEEEEELi256ENS_6half_tEfNS_4arch4Sm90ELb0ELb0ELb0ELb1ELb1ELb0ELb0ELb1ELb0ELb1ELb1ELb0EEENS1_21CollectiveEpilogueFwdINS6_IJSA_NS7_ILi256EEESB_EEES9_SE_SG_Li256ELb1ELb1ELb1ELb0EEENS1_36VarlenDynamicPersistentTileSchedulerILi128ELi96ELi256ELi128ELb1ELb1ELb1ELb0ELb1ELb1EEEEEEEEEvNT_6ParamsE,"a",@progbits
	.sectionflags	@""
	.align	4
.nv.constant0._ZN7cutlass13device_kernelIN5flash11enable_sm90INS1_16FlashAttnFwdSm90INS1_25CollectiveMainloopFwdSm90ILi2EN4cute5tupleIJNS5_1CILi1EEES8_S8_EEENS6_IJNS7_ILi128EEENS7_ILi96EEENS7_ILi64EEEEEELi256ENS_6half_tEfNS_4arch4Sm90ELb0ELb0ELb0ELb1ELb1ELb0ELb0ELb1ELb0ELb1ELb1ELb0EEENS1_21CollectiveEpilogueFwdINS6_IJSA_NS7_ILi256EEESB_EEES9_SE_SG_Li256ELb1ELb1ELb1ELb0EEENS1_36VarlenDynamicPersistentTileSchedulerILi128ELi96ELi256ELi128ELb1ELb1ELb1ELb0ELb1ELb1EEEEEEEEEvNT_6ParamsE:
	.zero		3328


//--------------------- .nv.constant0._ZN7cutlass13device_kernelIN5flash11enable_sm90INS1_16FlashAttnFwdSm90INS1_25CollectiveMainloopFwdSm90ILi2EN4cute5tupleIJNS5_1CILi1EEES8_S8_EEENS6_IJNS7_ILi128EEENS7_ILi96EEENS7_ILi64EEEEEELi256ENS_6half_tEfNS_4arch4Sm90ELb0ELb0ELb0ELb1ELb1ELb1ELb0ELb1ELb0ELb1ELb1ELb0EEENS1_21CollectiveEpilogueFwdINS6_IJSA_NS7_ILi256EEESB_EEES9_SE_SG_Li256ELb1ELb1ELb1ELb0EEENS1_36VarlenDynamicPersistentTileSchedulerILi128ELi96ELi256ELi128ELb1ELb1ELb1ELb0ELb1ELb1EEEEEEEEEvNT_6ParamsE --------------------------
	.section	.nv.constant0._ZN7cutlass13device_kernelIN5flash11enable_sm90INS1_16FlashAttnFwdSm90INS1_25CollectiveMainloopFwdSm90ILi2EN4cute5tupleIJNS5_1CILi1EEES8_S8_EEENS6_IJNS7_ILi128EEENS7_ILi96EEENS7_ILi64EEEEEELi256ENS_6half_tEfNS_4arch4Sm90ELb0ELb0ELb0ELb1ELb1ELb1ELb0ELb1ELb0ELb1ELb1ELb0EEENS1_21CollectiveEpilogueFwdINS6_IJSA_NS7_ILi256EEESB_EEES9_SE_SG_Li256ELb1ELb1ELb1ELb0EEENS1_36VarlenDynamicPersistentTileSchedulerILi128ELi96ELi256ELi128ELb1ELb1ELb1ELb0ELb1ELb1EEEEEEEEEvNT_6ParamsE,"a",@progbits
	.sectionflags	@""
	.align	4
.nv.constant0._ZN7cutlass13device_kernelIN5flash11enable_sm90INS1_16FlashAttnFwdSm90INS1_25CollectiveMainloopFwdSm90ILi2EN4cute5tupleIJNS5_1CILi1EEES8_S8_EEENS6_IJNS7_ILi128EEENS7_ILi96EEENS7_ILi64EEEEEELi256ENS_6half_tEfNS_4arch4Sm90ELb0ELb0ELb0ELb1ELb1ELb1ELb0ELb1ELb0ELb1ELb1ELb0EEENS1_21CollectiveEpilogueFwdINS6_IJSA_NS7_ILi256EEESB_EEES9_SE_SG_Li256ELb1ELb1ELb1ELb0EEENS1_36VarlenDynamicPersistentTileSchedulerILi128ELi96ELi256ELi128ELb1ELb1ELb1ELb0ELb1ELb1EEEEEEEEEvNT_6ParamsE:
	.zero		3328


//--------------------- .nv.constant0._ZN7cutlass13device_kernelIN5flash11enable_sm90INS1_16FlashAttnFwdSm90INS1_25CollectiveMainloopFwdSm90ILi2EN4cute5tupleIJNS5_1CILi1EEES8_S8_EEENS6_IJNS7_ILi128EEENS7_ILi96EEENS7_ILi64EEEEEELi256ENS_6half_tEfNS_4arch4Sm90ELb0ELb0ELb0ELb1ELb1ELb0ELb1ELb1ELb0ELb1ELb1ELb0EEENS1_21CollectiveEpilogueFwdINS6_IJSA_NS7_ILi256EEESB_EEES9_SE_SG_Li256ELb1ELb1ELb1ELb0EEENS1_36VarlenDynamicPersistentTileSchedulerILi128ELi96ELi256ELi128ELb1ELb1ELb1ELb0ELb1ELb1EEEEEEEEEvNT_6ParamsE --------------------------
	.section	.nv.constant0._ZN7cutlass13device_kernelIN5flash11enable_sm90INS1_16FlashAttnFwdSm90INS1_25CollectiveMainloopFwdSm90ILi2EN4cute5tupleIJNS5_1CILi1EEES8_S8_EEENS6_IJNS7_ILi128EEENS7_ILi96EEENS7_ILi64EEEEEELi256ENS_6half_tEfNS_4arch4Sm90ELb0ELb0ELb0ELb1ELb1ELb0ELb1ELb1ELb0ELb1ELb1ELb0EEENS1_21CollectiveEpilogueFwdINS6_IJSA_NS7_ILi256EEESB_EEES9_SE_SG_Li256ELb1ELb1ELb1ELb0EEENS1_36VarlenDynamicPersistentTileSchedulerILi128ELi96ELi256ELi128ELb1ELb1ELb1ELb0ELb1ELb1EEEEEEEEEvNT_6ParamsE,"a",@progbits
	.sectionflags	@""
	.align	4
.nv.constant0._ZN7cutlass13device_kernelIN5flash11enable_sm90INS1_16FlashAttnFwdSm90INS1_25CollectiveMainloopFwdSm90ILi2EN4cute5tupleIJNS5_1CILi1EEES8_S8_EEENS6_IJNS7_ILi128EEENS7_ILi96EEENS7_ILi64EEEEEELi256ENS_6half_tEfNS_4arch4Sm90ELb0ELb0ELb0ELb1ELb1ELb0ELb1ELb1ELb0ELb1ELb1ELb0EEENS1_21CollectiveEpilogueFwdINS6_IJSA_NS7_ILi256EEESB_EEES9_SE_SG_Li256ELb1ELb1ELb1ELb0EEENS1_36VarlenDynamicPersistentTileSchedulerILi128ELi96ELi256ELi128ELb1ELb1ELb1ELb0ELb1ELb1EEEEEEEEEvNT_6ParamsE:
	.zero		3584


//--------------------- .nv.constant0._ZN7cutlass13device_kernelIN5flash11enable_sm90INS1_16FlashAttnFwdSm90INS1_25CollectiveMainloopFwdSm90ILi2EN4cute5tupleIJNS5_1CILi1EEES8_S8_EEENS6_IJNS7_ILi128EEENS7_ILi96EEENS7_ILi64EEEEEELi256ENS_6half_tEfNS_4arch4Sm90ELb0ELb0ELb0ELb1ELb1ELb1ELb1ELb1ELb0ELb1ELb1ELb0EEENS1_21CollectiveEpilogueFwdINS6_IJSA_NS7_ILi256EEESB_EEES9_SE_SG_Li256ELb1ELb1ELb1ELb0EEENS1_36VarlenDynamicPersistentTileSchedulerILi128ELi96ELi256ELi128ELb1ELb1ELb1ELb0ELb1ELb1EEEEEEEEEvNT_6ParamsE --------------------------
	.section	.nv.constant0._ZN7cutlass13device_kernelIN5flash11enable_sm90INS1_16FlashAttnFwdSm90INS1_25CollectiveMainloopFwdSm90ILi2EN4cute5tupleIJNS5_1CILi1EEES8_S8_EEENS6_IJNS7_ILi128EEENS7_ILi96EEENS7_ILi64EEEEEELi256ENS_6half_tEfNS_4arch4Sm90ELb0ELb0ELb0ELb1ELb1ELb1ELb1ELb1ELb0ELb1ELb1ELb0EEENS1_21CollectiveEpilogueFwdINS6_IJSA_NS7_ILi256EEESB_EEES9_SE_SG_Li256ELb1ELb1ELb1ELb0EEENS1_36VarlenDynamicPersistentTileSchedulerILi128ELi96ELi256ELi128ELb1ELb1ELb1ELb0ELb1ELb1EEEEEEEEEvNT_6ParamsE,"a",@progbits
	.sectionflags	@""
	.align	4
.nv.constant0._ZN7cutlass13device_kernelIN5flash11enable_sm90INS1_16FlashAttnFwdSm90INS1_25CollectiveMainloopFwdSm90ILi2EN4cute5tupleIJNS5_1CILi1EEES8_S8_EEENS6_IJNS7_ILi128EEENS7_ILi96EEENS7_ILi64EEEEEELi256ENS_6half_tEfNS_4arch4Sm90ELb0ELb0ELb0ELb1ELb1ELb1ELb1ELb1ELb0ELb1ELb1ELb0EEENS1_21CollectiveEpilogueFwdINS6_IJSA_NS7_ILi256EEESB_EEES9_SE_SG_Li256ELb1ELb1ELb1ELb0EEENS1_36VarlenDynamicPersistentTileSchedulerILi128ELi96ELi256ELi128ELb1ELb1ELb1ELb0ELb1ELb1EEEEEEEEEvNT_6ParamsE:
	.zero		3584


//--------------------- .nv.constant0._ZN7cutlass13device_kernelIN5flash11enable_sm90INS1_16FlashAttnFwdSm90INS1_25CollectiveMainloopFwdSm90ILi2EN4cute5tupleIJNS5_1CILi1EEES8_S8_EEENS6_IJNS7_ILi128EEENS7_ILi96EEENS7_ILi64EEEEEELi256ENS_6half_tEfNS_4arch4Sm90ELb0ELb1ELb0ELb0ELb1ELb0ELb0ELb1ELb0ELb1ELb1ELb0EEENS1_21CollectiveEpilogueFwdINS6_IJSA_NS7_ILi256EEESB_EEES9_SE_SG_Li256ELb0ELb1ELb1ELb0EEENS1_19SingleTileSchedulerILb0ELb1ELb1ELi128EEEEEEEEEvNT_6ParamsE --------------------------
	.section	.nv.constant0._ZN7cutlass13device_kernelIN5flash11enable_sm90INS1_16FlashAttnFwdSm90INS1_25CollectiveMainloopFwdSm90ILi2EN4cute5tupleIJNS5_1CILi1EEES8_S8_EEENS6_IJNS7_ILi128EEENS7_ILi96EEENS7_ILi64EEEEEELi256ENS_6half_tEfNS_4arch4Sm90ELb0ELb1ELb0ELb0ELb1ELb0ELb0ELb1ELb0ELb1ELb1ELb0EEENS1_21CollectiveEpilogueFwdINS6_IJSA_NS7_ILi256EEESB_EEES9_SE_SG_Li256ELb0ELb1ELb1ELb0EEENS1_19SingleTileSchedulerILb0ELb1ELb1ELi128EEEEEEEEEvNT_6ParamsE,"a",@progbits
	.sectionflags	@""
	.align	4
.nv.constant0._ZN7cutlass13device_kernelIN5flash11enable_sm90INS1_16FlashAttnFwdSm90INS1_25CollectiveMainloopFwdSm90ILi2EN4cute5tupleIJNS5_1CILi1EEES8_S8_EEENS6_IJNS7_ILi128EEENS7_ILi96EEENS7_ILi64EEEEEELi256ENS_6half_tEfNS_4arch4Sm90ELb0ELb1ELb0ELb0ELb1ELb0ELb0ELb1ELb0ELb1ELb1ELb0EEENS1_21CollectiveEpilogueFwdINS6_IJSA_NS7_ILi256EEESB_EEES9_SE_SG_Li256ELb0ELb1ELb1ELb0EEENS1_19SingleTileSchedulerILb0ELb1ELb1ELi128EEEEEEEEEvNT_6ParamsE:
	.zero		3200


//--------------------- .nv.constant0._ZN7cutlass13device_kernelIN5flash11enable_sm90INS1_16FlashAttnFwdSm90INS1_25CollectiveMainloopFwdSm90ILi2EN4cute5tupleIJNS5_1CILi1EEES8_S8_EEENS6_IJNS7_ILi128EEENS7_ILi96EEENS7_ILi64EEEEEELi256ENS_6half_tEfNS_4arch4Sm90ELb0ELb1ELb0ELb0ELb1ELb0ELb1ELb1ELb0ELb1ELb1ELb0EEENS1_21CollectiveEpilogueFwdINS6_IJSA_NS7_ILi256EEESB_EEES9_SE_SG_Li256ELb0ELb1ELb1ELb0EEENS1_19SingleTileSchedulerILb0ELb1ELb1ELi128EEEEEEEEEvNT_6ParamsE --------------------------
	.section	.nv.constant0._ZN7cutlass13device_kernelIN5flash11enable_sm90INS1_16FlashAttnFwdSm90INS1_25CollectiveMainloopFwdSm90ILi2EN4cute5tupleIJNS5_1CILi1EEES8_S8_EEENS6_IJNS7_ILi128EEENS7_ILi96EEENS7_ILi64EEEEEELi256ENS_6half_tEfNS_4arch4Sm90ELb0ELb1ELb0ELb0ELb1ELb0ELb1ELb1ELb0ELb1ELb1ELb0EEENS1_21CollectiveEpilogueFwdINS6_IJSA_NS7_ILi256EEESB_EEES9_SE_SG_Li256ELb0ELb1ELb1ELb0EEENS1_19SingleTileSchedulerILb0ELb1ELb1ELi128EEEEEEEEEvNT_6ParamsE,"a",@progbits
	.sectionflags	@""
	.align	4
.nv.constant0._ZN7cutlass13device_kernelIN5flash11enable_sm90INS1_16FlashAttnFwdSm90INS1_25CollectiveMainloopFwdSm90ILi2EN4cute5tupleIJNS5_1CILi1EEES8_S8_EEENS6_IJNS7_ILi128EEENS7_ILi96EEENS7_ILi64EEEEEELi256ENS_6half_tEfNS_4arch4Sm90ELb0ELb1ELb0ELb0ELb1ELb0ELb1ELb1ELb0ELb1ELb1ELb0EEENS1_21CollectiveEpilogueFwdINS6_IJSA_NS7_ILi256EEESB_EEES9_SE_SG_Li256ELb0ELb1ELb1ELb0EEENS1_19SingleTileSchedulerILb0ELb1ELb1ELi128EEEEEEEEEvNT_6ParamsE:
	.zero		3456


//--------------------- .nv.constant0._ZN7cutlass13device_kernelIN5flash11enable_sm90INS1_16FlashAttnFwdSm90INS1_25CollectiveMainloopFwdSm90ILi2EN4cute5tupleIJNS5_1CILi1EEES8_S8_EEENS6_IJNS7_ILi128EEENS7_ILi96EEENS7_ILi64EEEEEELi256ENS_6half_tEfNS_4arch4Sm90ELb0ELb1ELb0ELb1ELb1ELb0ELb0ELb1ELb0ELb1ELb1ELb0EEENS1_21CollectiveEpilogueFwdINS6_IJSA_NS7_ILi256EEESB_EEES9_SE_SG_Li256ELb1ELb1ELb1ELb0EEENS1_36VarlenDynamicPersistentTileSchedulerILi128ELi96ELi256ELi128ELb1ELb1ELb1ELb1ELb0ELb1EEEEEEEEEvNT_6ParamsE --------------------------
	.section	.nv.constant0._ZN7cutlass13device_kernelIN5flash11enable_sm90INS1_16FlashAttnFwdSm90INS1_25CollectiveMainloopFwdSm90ILi2EN4cute5tupleIJNS5_1CILi1EEES8_S8_EEENS6_IJNS7_ILi128EEENS7_ILi96EEENS7_ILi64EEEEEELi256ENS_6half_tEfNS_4arch4Sm90ELb0ELb1ELb0ELb1ELb1ELb0ELb0ELb1ELb0ELb1ELb1ELb0EEENS1_21CollectiveEpilogueFwdINS6_IJSA_NS7_ILi256EEESB_EEES9_SE_SG_Li256ELb1ELb1ELb1ELb0EEENS1_36VarlenDynamicPersistentTileSchedulerILi128ELi96ELi256ELi128ELb1ELb1ELb1ELb1ELb0ELb1EEEEEEEEEvNT_6ParamsE,"a",@progbits
	.sectionflags	@""
	.align	4
.nv.constant0._ZN7cutlass13device_kernelIN5flash11enable_sm90INS1_16FlashAttnFwdSm90INS1_25CollectiveMainloopFwdSm90ILi2EN4cute5tupleIJNS5_1CILi1EEES8_S8_EEENS6_IJNS7_ILi128EEENS7_ILi96EEENS7_ILi64EEEEEELi256ENS_6half_tEfNS_4arch4Sm90ELb0ELb1ELb0ELb1ELb1ELb0ELb0ELb1ELb0ELb1ELb1ELb0EEENS1_21CollectiveEpilogueFwdINS6_IJSA_NS7_ILi256EEESB_EEES9_SE_SG_Li256ELb1ELb1ELb1ELb0EEENS1_36VarlenDynamicPersistentTileSchedulerILi128ELi96ELi256ELi128ELb1ELb1ELb1ELb1ELb0ELb1EEEEEEEEEvNT_6ParamsE:
	.zero		3328


//--------------------- .nv.constant0._ZN7cutlass13device_kernelIN5flash11enable_sm90INS1_16FlashAttnFwdSm90INS1_25CollectiveMainloopFwdSm90ILi2EN4cute5tupleIJNS5_1CILi1EEES8_S8_EEENS6_IJNS7_ILi128EEENS7_ILi96EEENS7_ILi64EEEEEELi256ENS_6half_tEfNS_4arch4Sm90ELb0ELb1ELb0ELb1ELb1ELb1ELb0ELb1ELb0ELb1ELb1ELb0EEENS1_21CollectiveEpilogueFwdINS6_IJSA_NS7_ILi256EEESB_EEES9_SE_SG_Li256ELb1ELb1ELb1ELb0EEENS1_36VarlenDynamicPersistentTileSchedulerILi128ELi96ELi256ELi128ELb1ELb1ELb1ELb1ELb0ELb1EEEEEEEEEvNT_6ParamsE --------------------------
	.section	.nv.constant0._ZN7cutlass13device_kernelIN5flash11enable_sm90INS1_16FlashAttnFwdSm90INS1_25CollectiveMainloopFwdSm90ILi2EN4cute5tupleIJNS5_1CILi1EEES8_S8_EEENS6_IJNS7_ILi128EEENS7_ILi96EEENS7_ILi64EEEEEELi256ENS_6half_tEfNS_4arch4Sm90ELb0ELb1ELb0ELb1ELb1ELb1ELb0ELb1ELb0ELb1ELb1ELb0EEENS1_21CollectiveEpilogueFwdINS6_IJSA_NS7_ILi256EEESB_EEES9_SE_SG_Li256ELb1ELb1ELb1ELb0EEENS1_36VarlenDynamicPersistentTileSchedulerILi128ELi96ELi256ELi128ELb1ELb1ELb1ELb1ELb0ELb1EEEEEEEEEvNT_6ParamsE,"a",@progbits
	.sectionflags	@""
	.align	4
.nv.constant0._ZN7cutlass13device_kernelIN5flash11enable_sm90INS1_16FlashAttnFwdSm90INS1_25CollectiveMainloopFwdSm90ILi2EN4cute5tupleIJNS5_1CILi1EEES8_S8_EEENS6_IJNS7_ILi128EEENS7_ILi96EEENS7_ILi64EEEEEELi256ENS_6half_tEfNS_4arch4Sm90ELb0ELb1ELb0ELb1ELb1ELb1ELb0ELb1ELb0ELb1ELb1ELb0EEENS1_21CollectiveEpilogueFwdINS6_IJSA_NS7_ILi256EEESB_EEES9_SE_SG_Li256ELb1ELb1ELb1ELb0EEENS1_36VarlenDynamicPersistentTileSchedulerILi128ELi96ELi256ELi128ELb1ELb1ELb1ELb1ELb0ELb1EEEEEEEEEvNT_6ParamsE:
	.zero		3328


//--------------------- .nv.constant0._ZN7cutlass13device_kernelIN5flash11enable_sm90INS1_16FlashAttnFwdSm90INS1_25CollectiveMainloopFwdSm90ILi2EN4cute5tupleIJNS5_1CILi1EEES8_S8_EEENS6_IJNS7_ILi128EEENS7_ILi96EEENS7_ILi64EEEEEELi256ENS_6half_tEfNS_4arch4Sm90ELb0ELb1ELb0ELb1ELb1ELb0ELb1ELb1ELb0ELb1ELb1ELb0EEENS1_21CollectiveEpilogueFwdINS6_IJSA_NS7_ILi256EEESB_EEES9_SE_SG_Li256ELb1ELb1ELb1ELb0EEENS1_36VarlenDynamicPersistentTileSchedulerILi128ELi96ELi256ELi128ELb1ELb1ELb1ELb1ELb0ELb1EEEEEEEEEvNT_6ParamsE --------------------------
	.section	.nv.constant0._ZN7cutlass13device_kernelIN5flash11enable_sm90INS1_16FlashAttnFwdSm90INS1_25CollectiveMainloopFwdSm90ILi2EN4cute5tupleIJNS5_1CILi1EEES8_S8_EEENS6_IJNS7_ILi128EEENS7_ILi96EEENS7_ILi64EEEEEELi256ENS_6half_tEfNS_4arch4Sm90ELb0ELb1ELb0ELb1ELb1ELb0ELb1ELb1ELb0ELb1ELb1ELb0EEENS1_21CollectiveEpilogueFwdINS6_IJSA_NS7_ILi256EEESB_EEES9_SE_SG_Li256ELb1ELb1ELb1ELb0EEENS1_36VarlenDynamicPersistentTileSchedulerILi128ELi96ELi256ELi128ELb1ELb1ELb1ELb1ELb0ELb1EEEEEEEEEvNT_6ParamsE,"a",@progbits
	.sectionflags	@""
	.align	4
.nv.constant0._ZN7cutlass13device_kernelIN5flash11enable_sm90INS1_16FlashAttnFwdSm90INS1_25CollectiveMainloopFwdSm90ILi2EN4cute5tupleIJNS5_1CILi1EEES8_S8_EEENS6_IJNS7_ILi128EEENS7_ILi96EEENS7_ILi64EEEEEELi256ENS_6half_tEfNS_4arch4Sm90ELb0ELb1ELb0ELb1ELb1ELb0ELb1ELb1ELb0ELb1ELb1ELb0EEENS1_21CollectiveEpilogueFwdINS6_IJSA_NS7_ILi256EEESB_EEES9_SE_SG_Li256ELb1ELb1ELb1ELb0EEENS1_36VarlenDynamicPersistentTileSchedulerILi128ELi96ELi256ELi128ELb1ELb1ELb1ELb1ELb0ELb1EEEEEEEEEvNT_6ParamsE:
	.zero		3584


//--------------------- .nv.constant0._ZN7cutlass13device_kernelIN5flash11enable_sm90INS1_16FlashAttnFwdSm90INS1_25CollectiveMainloopFwdSm90ILi2EN4cute5tupleIJNS5_1CILi1EEES8_S8_EEENS6_IJNS7_ILi128EEENS7_ILi96EEENS7_ILi64EEEEEELi256ENS_6half_tEfNS_4arch4Sm90ELb0ELb1ELb0ELb1ELb1ELb1ELb1ELb1ELb0ELb1ELb1ELb0EEENS1_21CollectiveEpilogueFwdINS6_IJSA_NS7_ILi256EEESB_EEES9_SE_SG_Li256ELb1ELb1ELb1ELb0EEENS1_36VarlenDynamicPersistentTileSchedulerILi128ELi96ELi256ELi128ELb1ELb1ELb1ELb1ELb0ELb1EEEEEEEEEvNT_6ParamsE --------------------------
	.section	.nv.constant0._ZN7cutlass13device_kernelIN5flash11enable_sm90INS1_16FlashAttnFwdSm90INS1_25CollectiveMainloopFwdSm90ILi2EN4cute5tupleIJNS5_1CILi1EEES8_S8_EEENS6_IJNS7_ILi128EEENS7_ILi96EEENS7_ILi64EEEEEELi256ENS_6half_tEfNS_4arch4Sm90ELb0ELb1ELb0ELb1ELb1ELb1ELb1ELb1ELb0ELb1ELb1ELb0EEENS1_21CollectiveEpilogueFwdINS6_IJSA_NS7_ILi256EEESB_EEES9_SE_SG_Li256ELb1ELb1ELb1ELb0EEENS1_36VarlenDynamicPersistentTileSchedulerILi128ELi96ELi256ELi128ELb1ELb1ELb1ELb1ELb0ELb1EEEEEEEEEvNT_6ParamsE,"a",@progbits
	.sectionflags	@""
	.align	4
.nv.constant0._ZN7cutlass13device_kernelIN5flash11enable_sm90INS1_16FlashAttnFwdSm90INS1_25CollectiveMainloopFwdSm90ILi2EN4cute5tupleIJNS5_1CILi1EEES8_S8_EEENS6_IJNS7_ILi128EEENS7_ILi96EEENS7_ILi64EEEEEELi256ENS_6half_tEfNS_4arch4Sm90ELb0ELb1ELb0ELb1ELb1ELb1ELb1ELb1ELb0ELb1ELb1ELb0EEENS1_21CollectiveEpilogueFwdINS6_IJSA_NS7_ILi256EEESB_EEES9_SE_SG_Li256ELb1ELb1ELb1ELb0EEENS1_36VarlenDynamicPersistentTileSchedulerILi128ELi96ELi256ELi128ELb1ELb1ELb1ELb1ELb0ELb1EEEEEEEEEvNT_6ParamsE:
	.zero		3584


//--------------------- .nv.constant0._ZN7cutlass13device_kernelIN5flash11enable_sm90INS1_16FlashAttnFwdSm90INS1_25CollectiveMainloopFwdSm90ILi2EN4cute5tupleIJNS5_1CILi1EEES8_S8_EEENS6_IJNS7_ILi128EEENS7_ILi96EEENS7_ILi64EEEEEELi256ENS_6half_tEfNS_4arch4Sm90ELb1ELb0ELb0ELb0ELb1ELb0ELb0ELb1ELb0ELb1ELb1ELb0EEENS1_21CollectiveEpilogueFwdINS6_IJSA_NS7_ILi256EEESB_EEES9_SE_SG_Li256ELb0ELb1ELb1ELb0EEENS1_19SingleTileSchedulerILb0ELb1ELb1ELi128EEEEEEEEEvNT_6ParamsE --------------------------
	.section	.nv.constant0._ZN7cutlass13device_kernelIN5flash11enable_sm90INS1_16FlashAttnFwdSm90INS1_25CollectiveMainloopFwdSm90ILi2EN4cute5tupleIJNS5_1CILi1EEES8_S8_EEENS6_IJNS7_ILi128EEENS7_ILi96EEENS7_ILi64EEEEEELi256ENS_6half_tEfNS_4arch4Sm90ELb1ELb0ELb0ELb0ELb1ELb0ELb0ELb1ELb0ELb1ELb1ELb0EEENS1_21CollectiveEpilogueFwdINS6_IJSA_NS7_ILi256EEESB_EEES9_SE_SG_Li256ELb0ELb1ELb1ELb0EEENS1_19SingleTileSchedulerILb0ELb1ELb1ELi128EEEEEEEEEvNT_6ParamsE,"a",@progbits
	.sectionflags	@""
	.align	4
.nv.constant0._ZN7cutlass13device_kernelIN5flash11enable_sm90INS1_16FlashAttnFwdSm90INS1_25CollectiveMainloopFwdSm90ILi2EN4cute5tupleIJNS5_1CILi1EEES8_S8_EEENS6_IJNS7_ILi128EEENS7_ILi96EEENS7_ILi64EEEEEELi256ENS_6half_tEfNS_4arch4Sm90ELb1ELb0ELb0ELb0ELb1ELb0ELb0ELb1ELb0ELb1ELb1ELb0EEENS1_21CollectiveEpilogueFwdINS6_IJSA_NS7_ILi256EEESB_EEES9_SE_SG_Li256ELb0ELb1ELb1ELb0EEENS1_19SingleTileSchedulerILb0ELb1ELb1ELi128EEEEEEEEEvNT_6ParamsE:
	.zero		3200


//--------------------- .nv.constant0._ZN7cutlass13device_kernelIN5flash11enable_sm90INS1_16FlashAttnFwdSm90INS1_25CollectiveMainloopFwdSm90ILi2EN4cute5tupleIJNS5_1CILi1EEES8_S8_EEENS6_IJNS7_ILi128EEENS7_ILi96EEENS7_ILi64EEEEEELi256ENS_6half_tEfNS_4arch4Sm90ELb1ELb0ELb0ELb0ELb1ELb0ELb1ELb1ELb0ELb1ELb1ELb0EEENS1_21CollectiveEpilogueFwdINS6_IJSA_NS7_ILi256EEESB_EEES9_SE_SG_Li256ELb0ELb1ELb1ELb0EEENS1_19SingleTileSchedulerILb0ELb1ELb1ELi128EEEEEEEEEvNT_6ParamsE --------------------------
	.section	.nv.constant0._ZN7cutlass13device_kernelIN5flash11enable_sm90INS1_16FlashAttnFwdSm90INS1_25CollectiveMainloopFwdSm90ILi2EN4cute5tupleIJNS5_1CILi1EEES8_S8_EEENS6_IJNS7_ILi128EEENS7_ILi96EEENS7_ILi64EEEEEELi256ENS_6half_tEfNS_4arch4Sm90ELb1ELb0ELb0ELb0ELb1ELb0ELb1ELb1ELb0ELb1ELb1ELb0EEENS1_21CollectiveEpilogueFwdINS6_IJSA_NS7_ILi256EEESB_EEES9_SE_SG_Li256ELb0ELb1ELb1ELb0EEENS1_19SingleTileSchedulerILb0ELb1ELb1ELi128EEEEEEEEEvNT_6ParamsE,"a",@progbits
	.sectionflags	@""
	.align	4
.nv.constant0._ZN7cutlass13device_kernelIN5flash11enable_sm90INS1_16FlashAttnFwdSm90INS1_25CollectiveMainloopFwdSm90ILi2EN4cute5tupleIJNS5_1CILi1EEES8_S8_EEENS6_IJNS7_ILi128EEENS7_ILi96EEENS7_ILi64EEEEEELi256ENS_6half_tEfNS_4arch4Sm90ELb1ELb0ELb0ELb0ELb1ELb0ELb1ELb1ELb0ELb1ELb1ELb0EEENS1_21CollectiveEpilogueFwdINS6_IJSA_NS7_ILi256EEESB_EEES9_SE_SG_Li256ELb0ELb1ELb1ELb0EEENS1_19SingleTileSchedulerILb0ELb1ELb1ELi128EEEEEEEEEvNT_6ParamsE:
	.zero		3456


//--------------------- .nv.constant0._ZN7cutlass13device_kernelIN5flash11enable_sm90INS1_16FlashAttnFwdSm90INS1_25CollectiveMainloopFwdSm90ILi2EN4cute5tupleIJNS5_1CILi1EEES8_S8_EEENS6_IJNS7_ILi128EEENS7_ILi96EEENS7_ILi64EEEEEELi256ENS_6half_tEfNS_4arch4Sm90ELb1ELb0ELb0ELb1ELb1ELb0ELb0ELb1ELb0ELb1ELb1ELb0EEENS1_21CollectiveEpilogueFwdINS6_IJSA_NS7_ILi256EEESB_EEES9_SE_SG_Li256ELb1ELb1ELb1ELb0EEENS1_36VarlenDynamicPersistentTileSchedulerILi128ELi96ELi256ELi128ELb1ELb1ELb1ELb1ELb1ELb1EEEEEEEEEvNT_6ParamsE --------------------------
	.section	.nv.constant0._ZN7cutlass13device_kernelIN5flash11enable_sm90INS1_16FlashAttnFwdSm90INS1_25CollectiveMainloopFwdSm90ILi2EN4cute5tupleIJNS5_1CILi1EEES8_S8_EEENS6_IJNS7_ILi128EEENS7_ILi96EEENS7_ILi64EEEEEELi256ENS_6half_tEfNS_4arch4Sm90ELb1ELb0ELb0ELb1ELb1ELb0ELb0ELb1ELb0ELb1ELb1ELb0EEENS1_21CollectiveEpilogueFwdINS6_IJSA_NS7_ILi256EEESB_EEES9_SE_SG_Li256ELb1ELb1ELb1ELb0EEENS1_36VarlenDynamicPersistentTileSchedulerILi128ELi96ELi256ELi128ELb1ELb1ELb1ELb1ELb1ELb1EEEEEEEEEvNT_6ParamsE,"a",@progbits
	.sectionflags	@""
	.align	4
.nv.constant0._ZN7cutlass13device_kernelIN5flash11enable_sm90INS1_16FlashAttnFwdSm90INS1_25CollectiveMainloopFwdSm90ILi2EN4cute5tupleIJNS5_1CILi1EEES8_S8_EEENS6_IJNS7_ILi128EEENS7_ILi96EEENS7_ILi64EEEEEELi256ENS_6half_tEfNS_4arch4Sm90ELb1ELb0ELb0ELb1ELb1ELb0ELb0ELb1ELb0ELb1ELb1ELb0EEENS1_21CollectiveEpilogueFwdINS6_IJSA_NS7_ILi256EEESB_EEES9_SE_SG_Li256ELb1ELb1ELb1ELb0EEENS1_36VarlenDynamicPersistentTileSchedulerILi128ELi96ELi256ELi128ELb1ELb1ELb1ELb1ELb1ELb1EEEEEEEEEvNT_6ParamsE:
	.zero		3328


//--------------------- .nv.constant0._ZN7cutlass13device_kernelIN5flash11enable_sm90INS1_16FlashAttnFwdSm90INS1_25CollectiveMainloopFwdSm90ILi2EN4cute5tupleIJNS5_1CILi1EEES8_S8_EEENS6_IJNS7_ILi128EEENS7_ILi96EEENS7_ILi64EEEEEELi256ENS_6half_tEfNS_4arch4Sm90ELb1ELb0ELb0ELb1ELb1ELb1ELb0ELb1ELb0ELb1ELb1ELb0EEENS1_21CollectiveEpilogueFwdINS6_IJSA_NS7_ILi256EEESB_EEES9_SE_SG_Li256ELb1ELb1ELb1ELb0EEENS1_36VarlenDynamicPersistentTileSchedulerILi128ELi96ELi256ELi128ELb1ELb1ELb1ELb1ELb1ELb1EEEEEEEEEvNT_6ParamsE --------------------------
	.section	.nv.constant0._ZN7cutlass13device_kernelIN5flash11enable_sm90INS1_16FlashAttnFwdSm90INS1_25CollectiveMainloopFwdSm90ILi2EN4cute5tupleIJNS5_1CILi1EEES8_S8_EEENS6_IJNS7_ILi128EEENS7_ILi96EEENS7_ILi64EEEEEELi256ENS_6half_tEfNS_4arch4Sm90ELb1ELb0ELb0ELb1ELb1ELb1ELb0ELb1ELb0ELb1ELb1ELb0EEENS1_21CollectiveEpilogueFwdINS6_IJSA_NS7_ILi256EEESB_EEES9_SE_SG_Li256ELb1ELb1ELb1ELb0EEENS1_36VarlenDynamicPersistentTileSchedulerILi128ELi96ELi256ELi128ELb1ELb1ELb1ELb1ELb1ELb1EEEEEEEEEvNT_6ParamsE,"a",@progbits
	.sectionflags	@""
	.align	4
.nv.constant0._ZN7cutlass13device_kernelIN5flash11enable_sm90INS1_16FlashAttnFwdSm90INS1_25CollectiveMainloopFwdSm90ILi2EN4cute5tupleIJNS5_1CILi1EEES8_S8_EEENS6_IJNS7_ILi128EEENS7_ILi96EEENS7_ILi64EEEEEELi256ENS_6half_tEfNS_4arch4Sm90ELb1ELb0ELb0ELb1ELb1ELb1ELb0ELb1ELb0ELb1ELb1ELb0EEENS1_21CollectiveEpilogueFwdINS6_IJSA_NS7_ILi256EEESB_EEES9_SE_SG_Li256ELb1ELb1ELb1ELb0EEENS1_36VarlenDynamicPersistentTileSchedulerILi128ELi96ELi256ELi128ELb1ELb1ELb1ELb1ELb1ELb1EEEEEEEEEvNT_6ParamsE:
	.zero		3328


//--------------------- .nv.constant0._ZN7cutlass13device_kernelIN5flash11enable_sm90INS1_16FlashAttnFwdSm90INS1_25CollectiveMainloopFwdSm90ILi2EN4cute5tupleIJNS5_1CILi1EEES8_S8_EEENS6_IJNS7_ILi128EEENS7_ILi96EEENS7_ILi64EEEEEELi256ENS_6half_tEfNS_4arch4Sm90ELb1ELb0ELb0ELb1ELb1ELb0ELb1ELb1ELb0ELb1ELb1ELb0EEENS1_21CollectiveEpilogueFwdINS6_IJSA_NS7_ILi256EEESB_EEES9_SE_SG_Li256ELb1ELb1ELb1ELb0EEENS1_36VarlenDynamicPersistentTileSchedulerILi128ELi96ELi256ELi128ELb1ELb1ELb1ELb1ELb1ELb1EEEEEEEEEvNT_6ParamsE --------------------------
	.section	.nv.constant0._ZN7cutlass13device_kernelIN5flash11enable_sm90INS1_16FlashAttnFwdSm90INS1_25CollectiveMainloopFwdSm90ILi2EN4cute5tupleIJNS5_1CILi1EEES8_S8_EEENS6_IJNS7_ILi128EEENS7_ILi96EEENS7_ILi64EEEEEELi256ENS_6half_tEfNS_4arch4Sm90ELb1ELb0ELb0ELb1ELb1ELb0ELb1ELb1ELb0ELb1ELb1ELb0EEENS1_21CollectiveEpilogueFwdINS6_IJSA_NS7_ILi256EEESB_EEES9_SE_SG_Li256ELb1ELb1ELb1ELb0EEENS1_36VarlenDynamicPersistentTileSchedulerILi128ELi96ELi256ELi128ELb1ELb1ELb1ELb1ELb1ELb1EEEEEEEEEvNT_6ParamsE,"a",@progbits
	.sectionflags	@""
	.align	4
.nv.constant0._ZN7cutlass13device_kernelIN5flash11enable_sm90INS1_16FlashAttnFwdSm90INS1_25CollectiveMainloopFwdSm90ILi2EN4cute5tupleIJNS5_1CILi1EEES8_S8_EEENS6_IJNS7_ILi128EEENS7_ILi96EEENS7_ILi64EEEEEELi256ENS_6half_tEfNS_4arch4Sm90ELb1ELb0ELb0ELb1ELb1ELb0ELb1ELb1ELb0ELb1ELb1ELb0EEENS1_21CollectiveEpilogueFwdINS6_IJSA_NS7_ILi256EEESB_EEES9_SE_SG_Li256ELb1ELb1ELb1ELb0EEENS1_36VarlenDynamicPersistentTileSchedulerILi128ELi96ELi256ELi128ELb1ELb1ELb1ELb1ELb1ELb1EEEEEEEEEvNT_6ParamsE:
	.zero		3584


//--------------------- .nv.constant0._ZN7cutlass13device_kernelIN5flash11enable_sm90INS1_16FlashAttnFwdSm90INS1_25CollectiveMainloopFwdSm90ILi2EN4cute5tupleIJNS5_1CILi1EEES8_S8_EEENS6_IJNS7_ILi128EEENS7_ILi96EEENS7_ILi64EEEEEELi256ENS_6half_tEfNS_4arch4Sm90ELb1ELb0ELb0ELb1ELb1ELb1ELb1ELb1ELb0ELb1ELb1ELb0EEENS1_21CollectiveEpilogueFwdINS6_IJSA_NS7_ILi256EEESB_EEES9_SE_SG_Li256ELb1ELb1ELb1ELb0EEENS1_36VarlenDynamicPersistentTileSchedulerILi128ELi96ELi256ELi128ELb1ELb1ELb1ELb1ELb1ELb1EEEEEEEEEvNT_6ParamsE --------------------------
	.section	.nv.constant0._ZN7cutlass13device_kernelIN5flash11enable_sm90INS1_16FlashAttnFwdSm90INS1_25CollectiveMainloopFwdSm90ILi2EN4cute5tupleIJNS5_1CILi1EEES8_S8_EEENS6_IJNS7_ILi128EEENS7_ILi96EEENS7_ILi64EEEEEELi256ENS_6half_tEfNS_4arch4Sm90ELb1ELb0ELb0ELb1ELb1ELb1ELb1ELb1ELb0ELb1ELb1ELb0EEENS1_21CollectiveEpilogueFwdINS6_IJSA_NS7_ILi256EEESB_EEES9_SE_SG_Li256ELb1ELb1ELb1ELb0EEENS1_36VarlenDynamicPersistentTileSchedulerILi128ELi96ELi256ELi128ELb1ELb1ELb1ELb1ELb1ELb1EEEEEEEEEvNT_6ParamsE,"a",@progbits
	.sectionflags	@""
	.align	4
.nv.constant0._ZN7cutlass13device_kernelIN5flash11enable_sm90INS1_16FlashAttnFwdSm90INS1_25CollectiveMainloopFwdSm90ILi2EN4cute5tupleIJNS5_1CILi1EEES8_S8_EEENS6_IJNS7_ILi128EEENS7_ILi96EEENS7_ILi64EEEEEELi256ENS_6half_tEfNS_4arch4Sm90ELb1ELb0ELb0ELb1ELb1ELb1ELb1ELb1ELb0ELb1ELb1ELb0EEENS1_21CollectiveEpilogueFwdINS6_IJSA_NS7_ILi256EEESB_EEES9_SE_SG_Li256ELb1ELb1ELb1ELb0EEENS1_36VarlenDynamicPersistentTileSchedulerILi128ELi96ELi256ELi128ELb1ELb1ELb1ELb1ELb1ELb1EEEEEEEEEvNT_6ParamsE:
	.zero		3584


//--------------------- SYMBOLS --------------------------

	.type		.nv.reservedSmem.offset0,@object
	.size		.nv.reservedSmem.offset0,0x4
	.type		__assertfail,@function
